	.target	sm_90a

	.elftype	@"ET_EXEC"


//--------------------- .note.nv.tkinfo           --------------------------
	.section	.note.nv.tkinfo,"",@"SHT_NOTE"
	.sectionflags	@"SHF_NOTE_NV_TKINFO"
	.tkinfo
        /*0018*/ 	.word	0x00000002
        /*0030*/ 	.string	""
        /*0030*/ 	.string	"ptxas"
        /*0030*/ 	.string	"Cuda compilation tools, release 13.0, V13.0.88"
        /*0030*/ 	.string	"Build cuda_13.0.r13.0/compiler.36424714_0"
        /*0030*/ 	.string	"-arch sm_90a -m 64 "



//--------------------- .note.nv.cuinfo           --------------------------
	.section	.note.nv.cuinfo,"",@"SHT_NOTE"
	.sectionflags	@"SHF_NOTE_NV_CUINFO"
        /*0018*/ 	.short	0x0002
        /*001a*/ 	.short	0x005a
        /*001c*/ 	.short	0x0082
	.zero		2


//--------------------- .nv.info                  --------------------------
	.section	.nv.info,"",@"SHT_CUDA_INFO"
	.align	4


	//----- nvinfo : EIATTR_REGCOUNT
	.align		4
        /*0000*/ 	.byte	0x04, 0x2f
        /*0002*/ 	.short	(.L_57 - .L_56)
	.align		4
.L_56:
        /*0004*/ 	.word	index@(_ZN7cutlass13device_kernelIN5flash11enable_sm90INS1_16FlashAttnFwdSm90INS1_25CollectiveMainloopFwdSm90ILi2EN4cute5tupleIJNS5_1CILi1EEES8_S8_EEENS6_IJNS7_ILi192EEENS7_ILi128EEENS7_ILi64EEEEEELi64ENS_10bfloat16_tEfNS_4arch4Sm90ELb1ELb0ELb1ELb1ELb0ELb1ELb0ELb1ELb1ELb1ELb1ELb0EEENS1_21CollectiveEpilogueFwdINS6_IJSA_SC_SB_EEES9_SE_SG_Li384ELb1ELb1ELb1ELb0EEENS1_36VarlenDynamicPersistentTileSchedulerILi192ELi128ELi384ELi128ELb1ELb1ELb1ELb1ELb1ELb1EEEEEEEEEvNT_6ParamsE)
        /*0008*/ 	.word	0x00000080


	//----- nvinfo : EIATTR_FRAME_SIZE
	.align		4
.L_57:
        /*000c*/ 	.byte	0x04, 0x11
        /*000e*/ 	.short	(.L_59 - .L_58)
	.align		4
.L_58:
        /*0010*/ 	.word	index@(_ZN7cutlass13device_kernelIN5flash11enable_sm90INS1_16FlashAttnFwdSm90INS1_25CollectiveMainloopFwdSm90ILi2EN4cute5tupleIJNS5_1CILi1EEES8_S8_EEENS6_IJNS7_ILi192EEENS7_ILi128EEENS7_ILi64EEEEEELi64ENS_10bfloat16_tEfNS_4arch4Sm90ELb1ELb0ELb1ELb1ELb0ELb1ELb0ELb1ELb1ELb1ELb1ELb0EEENS1_21CollectiveEpilogueFwdINS6_IJSA_SC_SB_EEES9_SE_SG_Li384ELb1ELb1ELb1ELb0EEENS1_36VarlenDynamicPersistentTileSchedulerILi192ELi128ELi384ELi128ELb1ELb1ELb1ELb1ELb1ELb1EEEEEEEEEvNT_6ParamsE)
        /*0014*/ 	.word	0x00000070


	//----- nvinfo : EIATTR_REGCOUNT
	.align		4
.L_59:
        /*0018*/ 	.byte	0x04, 0x2f
        /*001a*/ 	.short	(.L_61 - .L_60)
	.align		4
.L_60:
        /*001c*/ 	.word	index@(_ZN7cutlass13device_kernelIN5flash11enable_sm90INS1_16FlashAttnFwdSm90INS1_25CollectiveMainloopFwdSm90ILi2EN4cute5tupleIJNS5_1CILi1EEES8_S8_EEENS6_IJNS7_ILi192EEENS7_ILi128EEENS7_ILi64EEEEEELi64ENS_10bfloat16_tEfNS_4arch4Sm90ELb1ELb0ELb1ELb1ELb0ELb0ELb0ELb1ELb1ELb1ELb1ELb0EEENS1_21CollectiveEpilogueFwdINS6_IJSA_SC_SB_EEES9_SE_SG_Li384ELb1ELb1ELb1ELb0EEENS1_36VarlenDynamicPersistentTileSchedulerILi192ELi128ELi384ELi128ELb1ELb1ELb1ELb1ELb1ELb1EEEEEEEEEvNT_6ParamsE)
        /*0020*/ 	.word	0x00000080


	//----- nvinfo : EIATTR_FRAME_SIZE
	.align		4
.L_61:
        /*0024*/ 	.byte	0x04, 0x11
        /*0026*/ 	.short	(.L_63 - .L_62)
	.align		4
.L_62:
        /*0028*/ 	.word	index@(_ZN7cutlass13device_kernelIN5flash11enable_sm90INS1_16FlashAttnFwdSm90INS1_25CollectiveMainloopFwdSm90ILi2EN4cute5tupleIJNS5_1CILi1EEES8_S8_EEENS6_IJNS7_ILi192EEENS7_ILi128EEENS7_ILi64EEEEEELi64ENS_10bfloat16_tEfNS_4arch4Sm90ELb1ELb0ELb1ELb1ELb0ELb0ELb0ELb1ELb1ELb1ELb1ELb0EEENS1_21CollectiveEpilogueFwdINS6_IJSA_SC_SB_EEES9_SE_SG_Li384ELb1ELb1ELb1ELb0EEENS1_36VarlenDynamicPersistentTileSchedulerILi192ELi128ELi384ELi128ELb1ELb1ELb1ELb1ELb1ELb1EEEEEEEEEvNT_6ParamsE)
        /*002c*/ 	.word	0x00000050


	//----- nvinfo : EIATTR_REGCOUNT
	.align		4
.L_63:
        /*0030*/ 	.byte	0x04, 0x2f
        /*0032*/ 	.short	(.L_65 - .L_64)
	.align		4
.L_64:
        /*0034*/ 	.word	index@(_ZN7cutlass13device_kernelIN5flash11enable_sm90INS1_16FlashAttnFwdSm90INS1_25CollectiveMainloopFwdSm90ILi2EN4cute5tupleIJNS5_1CILi1EEES8_S8_EEENS6_IJNS7_ILi192EEENS7_ILi128EEENS7_ILi64EEEEEELi64ENS_10bfloat16_tEfNS_4arch4Sm90ELb1ELb0ELb1ELb0ELb0ELb0ELb0ELb1ELb1ELb1ELb1ELb0EEENS1_21CollectiveEpilogueFwdINS6_IJSA_SC_SB_EEES9_SE_SG_Li384ELb0ELb1ELb1ELb0EEENS1_19SingleTileSchedulerILb0ELb1ELb1ELi192EEEEEEEEEvNT_6ParamsE)
        /*0038*/ 	.word	0x00000080


	//----- nvinfo : EIATTR_FRAME_SIZE
	.align		4
.L_65:
        /*003c*/ 	.byte	0x04, 0x11
        /*003e*/ 	.short	(.L_67 - .L_66)
	.align		4
.L_66:
        /*0040*/ 	.word	index@(_ZN7cutlass13device_kernelIN5flash11enable_sm90INS1_16FlashAttnFwdSm90INS1_25CollectiveMainloopFwdSm90ILi2EN4cute5tupleIJNS5_1CILi1EEES8_S8_EEENS6_IJNS7_ILi192EEENS7_ILi128EEENS7_ILi64EEEEEELi64ENS_10bfloat16_tEfNS_4arch4Sm90ELb1ELb0ELb1ELb0ELb0ELb0ELb0ELb1ELb1ELb1ELb1ELb0EEENS1_21CollectiveEpilogueFwdINS6_IJSA_SC_SB_EEES9_SE_SG_Li384ELb0ELb1ELb1ELb0EEENS1_19SingleTileSchedulerILb0ELb1ELb1ELi192EEEEEEEEEvNT_6ParamsE)
        /*0044*/ 	.word	0x00000000


	//----- nvinfo : EIATTR_REGCOUNT
	.align		4
.L_67:
        /*0048*/ 	.byte	0x04, 0x2f
        /*004a*/ 	.short	(.L_69 - .L_68)
	.align		4
.L_68:
        /*004c*/ 	.word	index@(_ZN7cutlass13device_kernelIN5flash11enable_sm90INS1_16FlashAttnFwdSm90INS1_25CollectiveMainloopFwdSm90ILi2EN4cute5tupleIJNS5_1CILi1EEES8_S8_EEENS6_IJNS7_ILi192EEENS7_ILi128EEENS7_ILi64EEEEEELi64ENS_10bfloat16_tEfNS_4arch4Sm90ELb0ELb1ELb1ELb1ELb0ELb1ELb0ELb1ELb1ELb1ELb1ELb0EEENS1_21CollectiveEpilogueFwdINS6_IJSA_SC_SB_EEES9_SE_SG_Li384ELb1ELb1ELb1ELb0EEENS1_36VarlenDynamicPersistentTileSchedulerILi192ELi128ELi384ELi128ELb1ELb1ELb1ELb1ELb0ELb1EEEEEEEEEvNT_6ParamsE)
        /*0050*/ 	.word	0x00000080


	//----- nvinfo : EIATTR_FRAME_SIZE
	.align		4
.L_69:
        /*0054*/ 	.byte	0x04, 0x11
        /*0056*/ 	.short	(.L_71 - .L_70)
	.align		4
.L_70:
        /*0058*/ 	.word	index@(_ZN7cutlass13device_kernelIN5flash11enable_sm90INS1_16FlashAttnFwdSm90INS1_25CollectiveMainloopFwdSm90ILi2EN4cute5tupleIJNS5_1CILi1EEES8_S8_EEENS6_IJNS7_ILi192EEENS7_ILi128EEENS7_ILi64EEEEEELi64ENS_10bfloat16_tEfNS_4arch4Sm90ELb0ELb1ELb1ELb1ELb0ELb1ELb0ELb1ELb1ELb1ELb1ELb0EEENS1_21CollectiveEpilogueFwdINS6_IJSA_SC_SB_EEES9_SE_SG_Li384ELb1ELb1ELb1ELb0EEENS1_36VarlenDynamicPersistentTileSchedulerILi192ELi128ELi384ELi128ELb1ELb1ELb1ELb1ELb0ELb1EEEEEEEEEvNT_6ParamsE)
        /*005c*/ 	.word	0x00000088


	//----- nvinfo : EIATTR_REGCOUNT
	.align		4
.L_71:
        /*0060*/ 	.byte	0x04, 0x2f
        /*0062*/ 	.short	(.L_73 - .L_72)
	.align		4
.L_72:
        /*0064*/ 	.word	index@(_ZN7cutlass13device_kernelIN5flash11enable_sm90INS1_16FlashAttnFwdSm90INS1_25CollectiveMainloopFwdSm90ILi2EN4cute5tupleIJNS5_1CILi1EEES8_S8_EEENS6_IJNS7_ILi192EEENS7_ILi128EEENS7_ILi64EEEEEELi64ENS_10bfloat16_tEfNS_4arch4Sm90ELb0ELb1ELb1ELb1ELb0ELb0ELb0ELb1ELb1ELb1ELb1ELb0EEENS1_21CollectiveEpilogueFwdINS6_IJSA_SC_SB_EEES9_SE_SG_Li384ELb1ELb1ELb1ELb0EEENS1_36VarlenDynamicPersistentTileSchedulerILi192ELi128ELi384ELi128ELb1ELb1ELb1ELb1ELb0ELb1EEEEEEEEEvNT_6ParamsE)
        /*0068*/ 	.word	0x00000080


	//----- nvinfo : EIATTR_FRAME_SIZE
	.align		4
.L_73:
        /*006c*/ 	.byte	0x04, 0x11
        /*006e*/ 	.short	(.L_75 - .L_74)
	.align		4
.L_74:
        /*0070*/ 	.word	index@(_ZN7cutlass13device_kernelIN5flash11enable_sm90INS1_16FlashAttnFwdSm90INS1_25CollectiveMainloopFwdSm90ILi2EN4cute5tupleIJNS5_1CILi1EEES8_S8_EEENS6_IJNS7_ILi192EEENS7_ILi128EEENS7_ILi64EEEEEELi64ENS_10bfloat16_tEfNS_4arch4Sm90ELb0ELb1ELb1ELb1ELb0ELb0ELb0ELb1ELb1ELb1ELb1ELb0EEENS1_21CollectiveEpilogueFwdINS6_IJSA_SC_SB_EEES9_SE_SG_Li384ELb1ELb1ELb1ELb0EEENS1_36VarlenDynamicPersistentTileSchedulerILi192ELi128ELi384ELi128ELb1ELb1ELb1ELb1ELb0ELb1EEEEEEEEEvNT_6ParamsE)
        /*0074*/ 	.word	0x00000048


	//----- nvinfo : EIATTR_REGCOUNT
	.align		4
.L_75:
        /*0078*/ 	.byte	0x04, 0x2f
        /*007a*/ 	.short	(.L_77 - .L_76)
	.align		4
.L_76:
        /*007c*/ 	.word	index@(_ZN7cutlass13device_kernelIN5flash11enable_sm90INS1_16FlashAttnFwdSm90INS1_25CollectiveMainloopFwdSm90ILi2EN4cute5tupleIJNS5_1CILi1EEES8_S8_EEENS6_IJNS7_ILi192EEENS7_ILi128EEENS7_ILi64EEEEEELi64ENS_10bfloat16_tEfNS_4arch4Sm90ELb0ELb1ELb1ELb0ELb0ELb0ELb0ELb1ELb1ELb1ELb1ELb0EEENS1_21CollectiveEpilogueFwdINS6_IJSA_SC_SB_EEES9_SE_SG_Li384ELb0ELb1ELb1ELb0EEENS1_19SingleTileSchedulerILb0ELb1ELb1ELi192EEEEEEEEEvNT_6ParamsE)
        /*0080*/ 	.word	0x00000080


	//----- nvinfo : EIATTR_FRAME_SIZE
	.align		4
.L_77:
        /*0084*/ 	.byte	0x04, 0x11
        /*0086*/ 	.short	(.L_79 - .L_78)
	.align		4
.L_78:
        /*0088*/ 	.word	index@(_ZN7cutlass13device_kernelIN5flash11enable_sm90INS1_16FlashAttnFwdSm90INS1_25CollectiveMainloopFwdSm90ILi2EN4cute5tupleIJNS5_1CILi1EEES8_S8_EEENS6_IJNS7_ILi192EEENS7_ILi128EEENS7_ILi64EEEEEELi64ENS_10bfloat16_tEfNS_4arch4Sm90ELb0ELb1ELb1ELb0ELb0ELb0ELb0ELb1ELb1ELb1ELb1ELb0EEENS1_21CollectiveEpilogueFwdINS6_IJSA_SC_SB_EEES9_SE_SG_Li384ELb0ELb1ELb1ELb0EEENS1_19SingleTileSchedulerILb0ELb1ELb1ELi192EEEEEEEEEvNT_6ParamsE)
        /*008c*/ 	.word	0x00000000


	//----- nvinfo : EIATTR_REGCOUNT
	.align		4
.L_79:
        /*0090*/ 	.byte	0x04, 0x2f
        /*0092*/ 	.short	(.L_81 - .L_80)
	.align		4
.L_80:
        /*0094*/ 	.word	index@(_ZN7cutlass13device_kernelIN5flash11enable_sm90INS1_16FlashAttnFwdSm90INS1_25CollectiveMainloopFwdSm90ILi2EN4cute5tupleIJNS5_1CILi1EEES8_S8_EEENS6_IJNS7_ILi192EEESA_NS7_ILi64EEEEEELi64ENS_10bfloat16_tEfNS_4arch4Sm90ELb0ELb0ELb1ELb1ELb0ELb1ELb0ELb0ELb1ELb1ELb1ELb0EEENS1_21CollectiveEpilogueFwdINS6_IJSA_SB_SA_EEES9_SD_SF_Li384ELb1ELb1ELb1ELb0EEENS1_36VarlenDynamicPersistentTileSchedulerILi192ELi192ELi384ELi128ELb1ELb1ELb1ELb0ELb1ELb1EEEEEEEEEvNT_6ParamsE)
        /*0098*/ 	.word	0x00000080


	//----- nvinfo : EIATTR_FRAME_SIZE
	.align		4
.L_81:
        /*009c*/ 	.byte	0x04, 0x11
        /*009e*/ 	.short	(.L_83 - .L_82)
	.align		4
.L_82:
        /*00a0*/ 	.word	index@(_ZN7cutlass13device_kernelIN5flash11enable_sm90INS1_16FlashAttnFwdSm90INS1_25CollectiveMainloopFwdSm90ILi2EN4cute5tupleIJNS5_1CILi1EEES8_S8_EEENS6_IJNS7_ILi192EEESA_NS7_ILi64EEEEEELi64ENS_10bfloat16_tEfNS_4arch4Sm90ELb0ELb0ELb1ELb1ELb0ELb1ELb0ELb0ELb1ELb1ELb1ELb0EEENS1_21CollectiveEpilogueFwdINS6_IJSA_SB_SA_EEES9_SD_SF_Li384ELb1ELb1ELb1ELb0EEENS1_36VarlenDynamicPersistentTileSchedulerILi192ELi192ELi384ELi128ELb1ELb1ELb1ELb0ELb1ELb1EEEEEEEEEvNT_6ParamsE)
        /*00a4*/ 	.word	0x000000b0


	//----- nvinfo : EIATTR_REGCOUNT
	.align		4
.L_83:
        /*00a8*/ 	.byte	0x04, 0x2f
        /*00aa*/ 	.short	(.L_85 - .L_84)
	.align		4
.L_84:
        /*00ac*/ 	.word	index@(_ZN7cutlass13device_kernelIN5flash11enable_sm90INS1_16FlashAttnFwdSm90INS1_25CollectiveMainloopFwdSm90ILi2EN4cute5tupleIJNS5_1CILi1EEES8_S8_EEENS6_IJNS7_ILi192EEESA_NS7_ILi64EEEEEELi64ENS_10bfloat16_tEfNS_4arch4Sm90ELb0ELb0ELb1ELb1ELb0ELb0ELb0ELb0ELb1ELb1ELb1ELb0EEENS1_21CollectiveEpilogueFwdINS6_IJSA_SB_SA_EEES9_SD_SF_Li384ELb1ELb1ELb1ELb0EEENS1_36VarlenDynamicPersistentTileSchedulerILi192ELi192ELi384ELi128ELb1ELb1ELb1ELb0ELb1ELb1EEEEEEEEEvNT_6ParamsE)
        /*00b0*/ 	.word	0x00000080


	//----- nvinfo : EIATTR_FRAME_SIZE
	.align		4
.L_85:
        /*00b4*/ 	.byte	0x04, 0x11
        /*00b6*/ 	.short	(.L_87 - .L_86)
	.align		4
.L_86:
        /*00b8*/ 	.word	index@(_ZN7cutlass13device_kernelIN5flash11enable_sm90INS1_16FlashAttnFwdSm90INS1_25CollectiveMainloopFwdSm90ILi2EN4cute5tupleIJNS5_1CILi1EEES8_S8_EEENS6_IJNS7_ILi192EEESA_NS7_ILi64EEEEEELi64ENS_10bfloat16_tEfNS_4arch4Sm90ELb0ELb0ELb1ELb1ELb0ELb0ELb0ELb0ELb1ELb1ELb1ELb0EEENS1_21CollectiveEpilogueFwdINS6_IJSA_SB_SA_EEES9_SD_SF_Li384ELb1ELb1ELb1ELb0EEENS1_36VarlenDynamicPersistentTileSchedulerILi192ELi192ELi384ELi128ELb1ELb1ELb1ELb0ELb1ELb1EEEEEEEEEvNT_6ParamsE)
        /*00bc*/ 	.word	0x00000098


	//----- nvinfo : EIATTR_REGCOUNT
	.align		4
.L_87:
        /*00c0*/ 	.byte	0x04, 0x2f
        /*00c2*/ 	.short	(.L_89 - .L_88)
	.align		4
.L_88:
        /*00c4*/ 	.word	index@(_ZN7cutlass13device_kernelIN5flash11enable_sm90INS1_16FlashAttnFwdSm90INS1_25CollectiveMainloopFwdSm90ILi2EN4cute5tupleIJNS5_1CILi1EEES8_S8_EEENS6_IJNS7_ILi192EEESA_NS7_ILi64EEEEEELi64ENS_10bfloat16_tEfNS_4arch4Sm90ELb0ELb0ELb1ELb0ELb0ELb0ELb0ELb0ELb1ELb1ELb1ELb0EEENS1_21CollectiveEpilogueFwdINS6_IJSA_SB_SA_EEES9_SD_SF_Li384ELb0ELb1ELb1ELb0EEENS1_19SingleTileSchedulerILb0ELb1ELb1ELi192EEEEEEEEEvNT_6ParamsE)
        /*00c8*/ 	.word	0x00000080


	//----- nvinfo : EIATTR_FRAME_SIZE
	.align		4
.L_89:
        /*00cc*/ 	.byte	0x04, 0x11
        /*00ce*/ 	.short	(.L_91 - .L_90)
	.align		4
.L_90:
        /*00d0*/ 	.word	index@(_ZN7cutlass13device_kernelIN5flash11enable_sm90INS1_16FlashAttnFwdSm90INS1_25CollectiveMainloopFwdSm90ILi2EN4cute5tupleIJNS5_1CILi1EEES8_S8_EEENS6_IJNS7_ILi192EEESA_NS7_ILi64EEEEEELi64ENS_10bfloat16_tEfNS_4arch4Sm90ELb0ELb0ELb1ELb0ELb0ELb0ELb0ELb0ELb1ELb1ELb1ELb0EEENS1_21CollectiveEpilogueFwdINS6_IJSA_SB_SA_EEES9_SD_SF_Li384ELb0ELb1ELb1ELb0EEENS1_19SingleTileSchedulerILb0ELb1ELb1ELi192EEEEEEEEEvNT_6ParamsE)
        /*00d4*/ 	.word	0x00000020


	//----- nvinfo : EIATTR_REGCOUNT
	.align		4
.L_91:
        /*00d8*/ 	.byte	0x04, 0x2f
        /*00da*/ 	.short	(.L_93 - .L_92)
	.align		4
.L_92:
        /*00dc*/ 	.word	index@(_ZN7cutlass13device_kernelIN5flash11enable_sm90INS1_16FlashAttnFwdSm90INS1_25CollectiveMainloopFwdSm90ILi2EN4cute5tupleIJNS5_1CILi1EEES8_S8_EEENS6_IJNS7_ILi192EEENS7_ILi144EEENS7_ILi96EEEEEELi96ENS_10bfloat16_tEfNS_4arch4Sm90ELb1ELb0ELb1ELb1ELb0ELb1ELb0ELb0ELb1ELb1ELb1ELb0EEENS1_21CollectiveEpilogueFwdINS6_IJSA_SC_SB_EEES9_SE_SG_Li384ELb1ELb1ELb1ELb0EEENS1_36VarlenDynamicPersistentTileSchedulerILi192ELi144ELi384ELi128ELb1ELb1ELb1ELb1ELb1ELb1EEEEEEEEEvNT_6ParamsE)
        /*00e0*/ 	.word	0x00000080


	//----- nvinfo : EIATTR_FRAME_SIZE
	.align		4
.L_93:
        /*00e4*/ 	.byte	0x04, 0x11
        /*00e6*/ 	.short	(.L_95 - .L_94)
	.align		4
.L_94:
        /*00e8*/ 	.word	index@(_ZN7cutlass13device_kernelIN5flash11enable_sm90INS1_16FlashAttnFwdSm90INS1_25CollectiveMainloopFwdSm90ILi2EN4cute5tupleIJNS5_1CILi1EEES8_S8_EEENS6_IJNS7_ILi192EEENS7_ILi144EEENS7_ILi96EEEEEELi96ENS_10bfloat16_tEfNS_4arch4Sm90ELb1ELb0ELb1ELb1ELb0ELb1ELb0ELb0ELb1ELb1ELb1ELb0EEENS1_21CollectiveEpilogueFwdINS6_IJSA_SC_SB_EEES9_SE_SG_Li384ELb1ELb1ELb1ELb0EEENS1_36VarlenDynamicPersistentTileSchedulerILi192ELi144ELi384ELi128ELb1ELb1ELb1ELb1ELb1ELb1EEEEEEEEEvNT_6ParamsE)
        /*00ec*/ 	.word	0x000000f8


	//----- nvinfo : EIATTR_REGCOUNT
	.align		4
.L_95:
        /*00f0*/ 	.byte	0x04, 0x2f
        /*00f2*/ 	.short	(.L_97 - .L_96)
	.align		4
.L_96:
        /*00f4*/ 	.word	index@(_ZN7cutlass13device_kernelIN5flash11enable_sm90INS1_16FlashAttnFwdSm90INS1_25CollectiveMainloopFwdSm90ILi2EN4cute5tupleIJNS5_1CILi1EEES8_S8_EEENS6_IJNS7_ILi192EEENS7_ILi144EEENS7_ILi96EEEEEELi96ENS_10bfloat16_tEfNS_4arch4Sm90ELb1ELb0ELb1ELb1ELb0ELb0ELb0ELb0ELb1ELb1ELb1ELb0EEENS1_21CollectiveEpilogueFwdINS6_IJSA_SC_SB_EEES9_SE_SG_Li384ELb1ELb1ELb1ELb0EEENS1_36VarlenDynamicPersistentTileSchedulerILi192ELi144ELi384ELi128ELb1ELb1ELb1ELb1ELb1ELb1EEEEEEEEEvNT_6ParamsE)
        /*00f8*/ 	.word	0x00000080


	//----- nvinfo : EIATTR_FRAME_SIZE
	.align		4
.L_97:
        /*00fc*/ 	.byte	0x04, 0x11
        /*00fe*/ 	.short	(.L_99 - .L_98)
	.align		4
.L_98:
        /*0100*/ 	.word	index@(_ZN7cutlass13device_kernelIN5flash11enable_sm90INS1_16FlashAttnFwdSm90INS1_25CollectiveMainloopFwdSm90ILi2EN4cute5tupleIJNS5_1CILi1EEES8_S8_EEENS6_IJNS7_ILi192EEENS7_ILi144EEENS7_ILi96EEEEEELi96ENS_10bfloat16_tEfNS_4arch4Sm90ELb1ELb0ELb1ELb1ELb0ELb0ELb0ELb0ELb1ELb1ELb1ELb0EEENS1_21CollectiveEpilogueFwdINS6_IJSA_SC_SB_EEES9_SE_SG_Li384ELb1ELb1ELb1ELb0EEENS1_36VarlenDynamicPersistentTileSchedulerILi192ELi144ELi384ELi128ELb1ELb1ELb1ELb1ELb1ELb1EEEEEEEEEvNT_6ParamsE)
        /*0104*/ 	.word	0x00000050


	//----- nvinfo : EIATTR_REGCOUNT
	.align		4
.L_99:
        /*0108*/ 	.byte	0x04, 0x2f
        /*010a*/ 	.short	(.L_101 - .L_100)
	.align		4
.L_100:
        /*010c*/ 	.word	index@(_ZN7cutlass13device_kernelIN5flash11enable_sm90INS1_16FlashAttnFwdSm90INS1_25CollectiveMainloopFwdSm90ILi2EN4cute5tupleIJNS5_1CILi1EEES8_S8_EEENS6_IJNS7_ILi192EEENS7_ILi144EEENS7_ILi96EEEEEELi96ENS_10bfloat16_tEfNS_4arch4Sm90ELb1ELb0ELb1ELb0ELb0ELb0ELb0ELb0ELb1ELb1ELb1ELb0EEENS1_21CollectiveEpilogueFwdINS6_IJSA_SC_SB_EEES9_SE_SG_Li384ELb0ELb1ELb1ELb0EEENS1_19SingleTileSchedulerILb0ELb1ELb1ELi192EEEEEEEEEvNT_6ParamsE)
        /*0110*/ 	.word	0x00000080


	//----- nvinfo : EIATTR_FRAME_SIZE
	.align		4
.L_101:
        /*0114*/ 	.byte	0x04, 0x11
        /*0116*/ 	.short	(.L_103 - .L_102)
	.align		4
.L_102:
        /*0118*/ 	.word	index@(_ZN7cutlass13device_kernelIN5flash11enable_sm90INS1_16FlashAttnFwdSm90INS1_25CollectiveMainloopFwdSm90ILi2EN4cute5tupleIJNS5_1CILi1EEES8_S8_EEENS6_IJNS7_ILi192EEENS7_ILi144EEENS7_ILi96EEEEEELi96ENS_10bfloat16_tEfNS_4arch4Sm90ELb1ELb0ELb1ELb0ELb0ELb0ELb0ELb0ELb1ELb1ELb1ELb0EEENS1_21CollectiveEpilogueFwdINS6_IJSA_SC_SB_EEES9_SE_SG_Li384ELb0ELb1ELb1ELb0EEENS1_19SingleTileSchedulerILb0ELb1ELb1ELi192EEEEEEEEEvNT_6ParamsE)
        /*011c*/ 	.word	0x00000008


	//----- nvinfo : EIATTR_REGCOUNT
	.align		4
.L_103:
        /*0120*/ 	.byte	0x04, 0x2f
        /*0122*/ 	.short	(.L_105 - .L_104)
	.align		4
.L_104:
        /*0124*/ 	.word	index@(_ZN7cutlass13device_kernelIN5flash11enable_sm90INS1_16FlashAttnFwdSm90INS1_25CollectiveMainloopFwdSm90ILi2EN4cute5tupleIJNS5_1CILi1EEES8_S8_EEENS6_IJNS7_ILi192EEENS7_ILi128EEENS7_ILi96EEEEEELi96ENS_10bfloat16_tEfNS_4arch4Sm90ELb0ELb1ELb1ELb1ELb0ELb1ELb0ELb0ELb1ELb1ELb1ELb0EEENS1_21CollectiveEpilogueFwdINS6_IJSA_SC_SB_EEES9_SE_SG_Li384ELb1ELb1ELb1ELb0EEENS1_36VarlenDynamicPersistentTileSchedulerILi192ELi128ELi384ELi128ELb1ELb1ELb1ELb1ELb0ELb1EEEEEEEEEvNT_6ParamsE)
        /*0128*/ 	.word	0x00000080


	//----- nvinfo : EIATTR_FRAME_SIZE
	.align		4
.L_105:
        /*012c*/ 	.byte	0x04, 0x11
        /*012e*/ 	.short	(.L_107 - .L_106)
	.align		4
.L_106:
        /*0130*/ 	.word	index@(_ZN7cutlass13device_kernelIN5flash11enable_sm90INS1_16FlashAttnFwdSm90INS1_25CollectiveMainloopFwdSm90ILi2EN4cute5tupleIJNS5_1CILi1EEES8_S8_EEENS6_IJNS7_ILi192EEENS7_ILi128EEENS7_ILi96EEEEEELi96ENS_10bfloat16_tEfNS_4arch4Sm90ELb0ELb1ELb1ELb1ELb0ELb1ELb0ELb0ELb1ELb1ELb1ELb0EEENS1_21CollectiveEpilogueFwdINS6_IJSA_SC_SB_EEES9_SE_SG_Li384ELb1ELb1ELb1ELb0EEENS1_36VarlenDynamicPersistentTileSchedulerILi192ELi128ELi384ELi128ELb1ELb1ELb1ELb1ELb0ELb1EEEEEEEEEvNT_6ParamsE)
        /*0134*/ 	.word	0x00000070


	//----- nvinfo : EIATTR_REGCOUNT
	.align		4
.L_107:
        /*0138*/ 	.byte	0x04, 0x2f
        /*013a*/ 	.short	(.L_109 - .L_108)
	.align		4
.L_108:
        /*013c*/ 	.word	index@(_ZN7cutlass13device_kernelIN5flash11enable_sm90INS1_16FlashAttnFwdSm90INS1_25CollectiveMainloopFwdSm90ILi2EN4cute5tupleIJNS5_1CILi1EEES8_S8_EEENS6_IJNS7_ILi192EEENS7_ILi128EEENS7_ILi96EEEEEELi96ENS_10bfloat16_tEfNS_4arch4Sm90ELb0ELb1ELb1ELb1ELb0ELb0ELb0ELb0ELb1ELb1ELb1ELb0EEENS1_21CollectiveEpilogueFwdINS6_IJSA_SC_SB_EEES9_SE_SG_Li384ELb1ELb1ELb1ELb0EEENS1_36VarlenDynamicPersistentTileSchedulerILi192ELi128ELi384ELi128ELb1ELb1ELb1ELb1ELb0ELb1EEEEEEEEEvNT_6ParamsE)
        /*0140*/ 	.word	0x00000080


	//----- nvinfo : EIATTR_FRAME_SIZE
	.align		4
.L_109:
        /*0144*/ 	.byte	0x04, 0x11
        /*0146*/ 	.short	(.L_111 - .L_110)
	.align		4
.L_110:
        /*0148*/ 	.word	index@(_ZN7cutlass13device_kernelIN5flash11enable_sm90INS1_16FlashAttnFwdSm90INS1_25CollectiveMainloopFwdSm90ILi2EN4cute5tupleIJNS5_1CILi1EEES8_S8_EEENS6_IJNS7_ILi192EEENS7_ILi128EEENS7_ILi96EEEEEELi96ENS_10bfloat16_tEfNS_4arch4Sm90ELb0ELb1ELb1ELb1ELb0ELb0ELb0ELb0ELb1ELb1ELb1ELb0EEENS1_21CollectiveEpilogueFwdINS6_IJSA_SC_SB_EEES9_SE_SG_Li384ELb1ELb1ELb1ELb0EEENS1_36VarlenDynamicPersistentTileSchedulerILi192ELi128ELi384ELi128ELb1ELb1ELb1ELb1ELb0ELb1EEEEEEEEEvNT_6ParamsE)
        /*014c*/ 	.word	0x00000048


	//----- nvinfo : EIATTR_REGCOUNT
	.align		4
.L_111:
        /*0150*/ 	.byte	0x04, 0x2f
        /*0152*/ 	.short	(.L_113 - .L_112)
	.align		4
.L_112:
        /*0154*/ 	.word	index@(_ZN7cutlass13device_kernelIN5flash11enable_sm90INS1_16FlashAttnFwdSm90INS1_25CollectiveMainloopFwdSm90ILi2EN4cute5tupleIJNS5_1CILi1EEES8_S8_EEENS6_IJNS7_ILi192EEENS7_ILi128EEENS7_ILi96EEEEEELi96ENS_10bfloat16_tEfNS_4arch4Sm90ELb0ELb1ELb1ELb0ELb0ELb0ELb0ELb0ELb1ELb1ELb1ELb0EEENS1_21CollectiveEpilogueFwdINS6_IJSA_SC_SB_EEES9_SE_SG_Li384ELb0ELb1ELb1ELb0EEENS1_19SingleTileSchedulerILb0ELb1ELb1ELi192EEEEEEEEEvNT_6ParamsE)
        /*0158*/ 	.word	0x00000080


	//----- nvinfo : EIATTR_FRAME_SIZE
	.align		4
.L_113:
        /*015c*/ 	.byte	0x04, 0x11
        /*015e*/ 	.short	(.L_115 - .L_114)
	.align		4
.L_114:
        /*0160*/ 	.word	index@(_ZN7cutlass13device_kernelIN5flash11enable_sm90INS1_16FlashAttnFwdSm90INS1_25CollectiveMainloopFwdSm90ILi2EN4cute5tupleIJNS5_1CILi1EEES8_S8_EEENS6_IJNS7_ILi192EEENS7_ILi128EEENS7_ILi96EEEEEELi96ENS_10bfloat16_tEfNS_4arch4Sm90ELb0ELb1ELb1ELb0ELb0ELb0ELb0ELb0ELb1ELb1ELb1ELb0EEENS1_21CollectiveEpilogueFwdINS6_IJSA_SC_SB_EEES9_SE_SG_Li384ELb0ELb1ELb1ELb0EEENS1_19SingleTileSchedulerILb0ELb1ELb1ELi192EEEEEEEEEvNT_6ParamsE)
        /*0164*/ 	.word	0x00000000


	//----- nvinfo : EIATTR_REGCOUNT
	.align		4
.L_115:
        /*0168*/ 	.byte	0x04, 0x2f
        /*016a*/ 	.short	(.L_117 - .L_116)
	.align		4
.L_116:
        /*016c*/ 	.word	index@(_ZN7cutlass13device_kernelIN5flash11enable_sm90INS1_16FlashAttnFwdSm90INS1_25CollectiveMainloopFwdSm90ILi2EN4cute5tupleIJNS5_1CILi1EEES8_S8_EEENS6_IJNS7_ILi192EEENS7_ILi144EEENS7_ILi96EEEEEELi96ENS_10bfloat16_tEfNS_4arch4Sm90ELb0ELb0ELb1ELb1ELb0ELb1ELb0ELb0ELb1ELb1ELb1ELb0EEENS1_21CollectiveEpilogueFwdINS6_IJSA_SC_SB_EEES9_SE_SG_Li384ELb1ELb1ELb1ELb0EEENS1_36VarlenDynamicPersistentTileSchedulerILi192ELi144ELi384ELi128ELb1ELb1ELb1ELb0ELb1ELb1EEEEEEEEEvNT_6ParamsE)
        /*0170*/ 	.word	0x00000080


	//----- nvinfo : EIATTR_FRAME_SIZE
	.align		4
.L_117:
        /*0174*/ 	.byte	0x04, 0x11
        /*0176*/ 	.short	(.L_119 - .L_118)
	.align		4
.L_118:
        /*0178*/ 	.word	index@(_ZN7cutlass13device_kernelIN5flash11enable_sm90INS1_16FlashAttnFwdSm90INS1_25CollectiveMainloopFwdSm90ILi2EN4cute5tupleIJNS5_1CILi1EEES8_S8_EEENS6_IJNS7_ILi192EEENS7_ILi144EEENS7_ILi96EEEEEELi96ENS_10bfloat16_tEfNS_4arch4Sm90ELb0ELb0ELb1ELb1ELb0ELb1ELb0ELb0ELb1ELb1ELb1ELb0EEENS1_21CollectiveEpilogueFwdINS6_IJSA_SC_SB_EEES9_SE_SG_Li384ELb1ELb1ELb1ELb0EEENS1_36VarlenDynamicPersistentTileSchedulerILi192ELi144ELi384ELi128ELb1ELb1ELb1ELb0ELb1ELb1EEEEEEEEEvNT_6ParamsE)
        /*017c*/ 	.word	0x00000120


	//----- nvinfo : EIATTR_REGCOUNT
	.align		4
.L_119:
        /*0180*/ 	.byte	0x04, 0x2f
        /*0182*/ 	.short	(.L_121 - .L_120)
	.align		4
.L_120:
        /*0184*/ 	.word	index@(_ZN7cutlass13device_kernelIN5flash11enable_sm90INS1_16FlashAttnFwdSm90INS1_25CollectiveMainloopFwdSm90ILi2EN4cute5tupleIJNS5_1CILi1EEES8_S8_EEENS6_IJNS7_ILi192EEENS7_ILi144EEENS7_ILi96EEEEEELi96ENS_10bfloat16_tEfNS_4arch4Sm90ELb0ELb0ELb1ELb1ELb0ELb0ELb0ELb0ELb1ELb1ELb1ELb0EEENS1_21CollectiveEpilogueFwdINS6_IJSA_SC_SB_EEES9_SE_SG_Li384ELb1ELb1ELb1ELb0EEENS1_36VarlenDynamicPersistentTileSchedulerILi192ELi144ELi384ELi128ELb1ELb1ELb1ELb0ELb1ELb1EEEEEEEEEvNT_6ParamsE)
        /*0188*/ 	.word	0x00000080


	//----- nvinfo : EIATTR_FRAME_SIZE
	.align		4
.L_121:
        /*018c*/ 	.byte	0x04, 0x11
        /*018e*/ 	.short	(.L_123 - .L_122)
	.align		4
.L_122:
        /*0190*/ 	.word	index@(_ZN7cutlass13device_kernelIN5flash11enable_sm90INS1_16FlashAttnFwdSm90INS1_25CollectiveMainloopFwdSm90ILi2EN4cute5tupleIJNS5_1CILi1EEES8_S8_EEENS6_IJNS7_ILi192EEENS7_ILi144EEENS7_ILi96EEEEEELi96ENS_10bfloat16_tEfNS_4arch4Sm90ELb0ELb0ELb1ELb1ELb0ELb0ELb0ELb0ELb1ELb1ELb1ELb0EEENS1_21CollectiveEpilogueFwdINS6_IJSA_SC_SB_EEES9_SE_SG_Li384ELb1ELb1ELb1ELb0EEENS1_36VarlenDynamicPersistentTileSchedulerILi192ELi144ELi384ELi128ELb1ELb1ELb1ELb0ELb1ELb1EEEEEEEEEvNT_6ParamsE)
        /*0194*/ 	.word	0x00000058


	//----- nvinfo : EIATTR_REGCOUNT
	.align		4
.L_123:
        /*0198*/ 	.byte	0x04, 0x2f
        /*019a*/ 	.short	(.L_125 - .L_124)
	.align		4
.L_124:
        /*019c*/ 	.word	index@(_ZN7cutlass13device_kernelIN5flash11enable_sm90INS1_16FlashAttnFwdSm90INS1_25CollectiveMainloopFwdSm90ILi2EN4cute5tupleIJNS5_1CILi1EEES8_S8_EEENS6_IJNS7_ILi192EEENS7_ILi144EEENS7_ILi96EEEEEELi96ENS_10bfloat16_tEfNS_4arch4Sm90ELb0ELb0ELb1ELb0ELb0ELb0ELb0ELb0ELb1ELb1ELb1ELb0EEENS1_21CollectiveEpilogueFwdINS6_IJSA_SC_SB_EEES9_SE_SG_Li384ELb0ELb1ELb1ELb0EEENS1_19SingleTileSchedulerILb0ELb1ELb1ELi192EEEEEEEEEvNT_6ParamsE)
        /*01a0*/ 	.word	0x00000080


	//----- nvinfo : EIATTR_FRAME_SIZE
	.align		4
.L_125:
        /*01a4*/ 	.byte	0x04, 0x11
        /*01a6*/ 	.short	(.L_127 - .L_126)
	.align		4
.L_126:
        /*01a8*/ 	.word	index@(_ZN7cutlass13device_kernelIN5flash11enable_sm90INS1_16FlashAttnFwdSm90INS1_25CollectiveMainloopFwdSm90ILi2EN4cute5tupleIJNS5_1CILi1EEES8_S8_EEENS6_IJNS7_ILi192EEENS7_ILi144EEENS7_ILi96EEEEEELi96ENS_10bfloat16_tEfNS_4arch4Sm90ELb0ELb0ELb1ELb0ELb0ELb0ELb0ELb0ELb1ELb1ELb1ELb0EEENS1_21CollectiveEpilogueFwdINS6_IJSA_SC_SB_EEES9_SE_SG_Li384ELb0ELb1ELb1ELb0EEENS1_19SingleTileSchedulerILb0ELb1ELb1ELi192EEEEEEEEEvNT_6ParamsE)
        /*01ac*/ 	.word	0x00000000


	//----- nvinfo : EIATTR_REGCOUNT
	.align		4
.L_127:
        /*01b0*/ 	.byte	0x04, 0x2f
        /*01b2*/ 	.short	(.L_129 - .L_128)
	.align		4
.L_128:
        /*01b4*/ 	.word	index@(_ZN7cutlass13device_kernelIN5flash11enable_sm90INS1_16FlashAttnFwdSm90INS1_25CollectiveMainloopFwdSm90ILi2EN4cute5tupleIJNS5_1CILi1EEES8_S8_EEENS6_IJNS7_ILi128EEESA_SA_EEELi128ENS_10bfloat16_tEfNS_4arch4Sm90ELb1ELb0ELb1ELb1ELb0ELb1ELb0ELb1ELb1ELb1ELb1ELb0EEENS1_21CollectiveEpilogueFwdISB_S9_SC_SE_Li256ELb1ELb1ELb1ELb0EEENS1_36VarlenDynamicPersistentTileSchedulerILi128ELi128ELi256ELi128ELb1ELb1ELb1ELb1ELb1ELb1EEEEEEEEEvNT_6ParamsE)
        /*01b8*/ 	.word	0x000000a8


	//----- nvinfo : EIATTR_FRAME_SIZE
	.align		4
.L_129:
        /*01bc*/ 	.byte	0x04, 0x11
        /*01be*/ 	.short	(.L_131 - .L_130)
	.align		4
.L_130:
        /*01c0*/ 	.word	index@(_ZN7cutlass13device_kernelIN5flash11enable_sm90INS1_16FlashAttnFwdSm90INS1_25CollectiveMainloopFwdSm90ILi2EN4cute5tupleIJNS5_1CILi1EEES8_S8_EEENS6_IJNS7_ILi128EEESA_SA_EEELi128ENS_10bfloat16_tEfNS_4arch4Sm90ELb1ELb0ELb1ELb1ELb0ELb1ELb0ELb1ELb1ELb1ELb1ELb0EEENS1_21CollectiveEpilogueFwdISB_S9_SC_SE_Li256ELb1ELb1ELb1ELb0EEENS1_36VarlenDynamicPersistentTileSchedulerILi128ELi128ELi256ELi128ELb1ELb1ELb1ELb1ELb1ELb1EEEEEEEEEvNT_6ParamsE)
        /*01c4*/ 	.word	0x00000068


	//----- nvinfo : EIATTR_REGCOUNT
	.align		4
.L_131:
        /*01c8*/ 	.byte	0x04, 0x2f
        /*01ca*/ 	.short	(.L_133 - .L_132)
	.align		4
.L_132:
        /*01cc*/ 	.word	index@(_ZN7cutlass13device_kernelIN5flash11enable_sm90INS1_16FlashAttnFwdSm90INS1_25CollectiveMainloopFwdSm90ILi2EN4cute5tupleIJNS5_1CILi1EEES8_S8_EEENS6_IJNS7_ILi128EEESA_SA_EEELi128ENS_10bfloat16_tEfNS_4arch4Sm90ELb1ELb0ELb1ELb1ELb0ELb0ELb0ELb1ELb1ELb1ELb1ELb0EEENS1_21CollectiveEpilogueFwdISB_S9_SC_SE_Li256ELb1ELb1ELb1ELb0EEENS1_36VarlenDynamicPersistentTileSchedulerILi128ELi128ELi256ELi128ELb1ELb1ELb1ELb1ELb1ELb1EEEEEEEEEvNT_6ParamsE)
        /*01d0*/ 	.word	0x000000a8


	//----- nvinfo : EIATTR_FRAME_SIZE
	.align		4
.L_133:
        /*01d4*/ 	.byte	0x04, 0x11
        /*01d6*/ 	.short	(.L_135 - .L_134)
	.align		4
.L_134:
        /*01d8*/ 	.word	index@(_ZN7cutlass13device_kernelIN5flash11enable_sm90INS1_16FlashAttnFwdSm90INS1_25CollectiveMainloopFwdSm90ILi2EN4cute5tupleIJNS5_1CILi1EEES8_S8_EEENS6_IJNS7_ILi128EEESA_SA_EEELi128ENS_10bfloat16_tEfNS_4arch4Sm90ELb1ELb0ELb1ELb1ELb0ELb0ELb0ELb1ELb1ELb1ELb1ELb0EEENS1_21CollectiveEpilogueFwdISB_S9_SC_SE_Li256ELb1ELb1ELb1ELb0EEENS1_36VarlenDynamicPersistentTileSchedulerILi128ELi128ELi256ELi128ELb1ELb1ELb1ELb1ELb1ELb1EEEEEEEEEvNT_6ParamsE)
        /*01dc*/ 	.word	0x00000060


	//----- nvinfo : EIATTR_REGCOUNT
	.align		4
.L_135:
        /*01e0*/ 	.byte	0x04, 0x2f
        /*01e2*/ 	.short	(.L_137 - .L_136)
	.align		4
.L_136:
        /*01e4*/ 	.word	index@(_ZN7cutlass13device_kernelIN5flash11enable_sm90INS1_16FlashAttnFwdSm90INS1_25CollectiveMainloopFwdSm90ILi2EN4cute5tupleIJNS5_1CILi1EEES8_S8_EEENS6_IJNS7_ILi128EEESA_SA_EEELi128ENS_10bfloat16_tEfNS_4arch4Sm90ELb1ELb0ELb1ELb0ELb0ELb0ELb0ELb1ELb1ELb1ELb1ELb0EEENS1_21CollectiveEpilogueFwdISB_S9_SC_SE_Li256ELb0ELb1ELb1ELb0EEENS1_19SingleTileSchedulerILb0ELb1ELb1ELi128EEEEEEEEEvNT_6ParamsE)
        /*01e8*/ 	.word	0x000000a8


	//----- nvinfo : EIATTR_FRAME_SIZE
	.align		4
.L_137:
        /*01ec*/ 	.byte	0x04, 0x11
        /*01ee*/ 	.short	(.L_139 - .L_138)
	.align		4
.L_138:
        /*01f0*/ 	.word	index@(_ZN7cutlass13device_kernelIN5flash11enable_sm90INS1_16FlashAttnFwdSm90INS1_25CollectiveMainloopFwdSm90ILi2EN4cute5tupleIJNS5_1CILi1EEES8_S8_EEENS6_IJNS7_ILi128EEESA_SA_EEELi128ENS_10bfloat16_tEfNS_4arch4Sm90ELb1ELb0ELb1ELb0ELb0ELb0ELb0ELb1ELb1ELb1ELb1ELb0EEENS1_21CollectiveEpilogueFwdISB_S9_SC_SE_Li256ELb0ELb1ELb1ELb0EEENS1_19SingleTileSchedulerILb0ELb1ELb1ELi128EEEEEEEEEvNT_6ParamsE)
        /*01f4*/ 	.word	0x00000018


	//----- nvinfo : EIATTR_REGCOUNT
	.align		4
.L_139:
        /*01f8*/ 	.byte	0x04, 0x2f
        /*01fa*/ 	.short	(.L_141 - .L_140)
	.align		4
.L_140:
        /*01fc*/ 	.word	index@(_ZN7cutlass13device_kernelIN5flash11enable_sm90INS1_16FlashAttnFwdSm90INS1_25CollectiveMainloopFwdSm90ILi2EN4cute5tupleIJNS5_1CILi1EEES8_S8_EEENS6_IJNS7_ILi128EEESA_SA_EEELi128ENS_10bfloat16_tEfNS_4arch4Sm90ELb0ELb1ELb1ELb1ELb0ELb1ELb0ELb1ELb1ELb1ELb1ELb0EEENS1_21CollectiveEpilogueFwdISB_S9_SC_SE_Li256ELb1ELb1ELb1ELb0EEENS1_36VarlenDynamicPersistentTileSchedulerILi128ELi128ELi256ELi128ELb1ELb1ELb1ELb1ELb0ELb1EEEEEEEEEvNT_6ParamsE)
        /*0200*/ 	.word	0x000000a8


	//----- nvinfo : EIATTR_FRAME_SIZE
	.align		4
.L_141:
        /*0204*/ 	.byte	0x04, 0x11
        /*0206*/ 	.short	(.L_143 - .L_142)
	.align		4
.L_142:
        /*0208*/ 	.word	index@(_ZN7cutlass13device_kernelIN5flash11enable_sm90INS1_16FlashAttnFwdSm90INS1_25CollectiveMainloopFwdSm90ILi2EN4cute5tupleIJNS5_1CILi1EEES8_S8_EEENS6_IJNS7_ILi128EEESA_SA_EEELi128ENS_10bfloat16_tEfNS_4arch4Sm90ELb0ELb1ELb1ELb1ELb0ELb1ELb0ELb1ELb1ELb1ELb1ELb0EEENS1_21CollectiveEpilogueFwdISB_S9_SC_SE_Li256ELb1ELb1ELb1ELb0EEENS1_36VarlenDynamicPersistentTileSchedulerILi128ELi128ELi256ELi128ELb1ELb1ELb1ELb1ELb0ELb1EEEEEEEEEvNT_6ParamsE)
        /*020c*/ 	.word	0x00000068


	//----- nvinfo : EIATTR_REGCOUNT
	.align		4
.L_143:
        /*0210*/ 	.byte	0x04, 0x2f
        /*0212*/ 	.short	(.L_145 - .L_144)
	.align		4
.L_144:
        /*0214*/ 	.word	index@(_ZN7cutlass13device_kernelIN5flash11enable_sm90INS1_16FlashAttnFwdSm90INS1_25CollectiveMainloopFwdSm90ILi2EN4cute5tupleIJNS5_1CILi1EEES8_S8_EEENS6_IJNS7_ILi128EEESA_SA_EEELi128ENS_10bfloat16_tEfNS_4arch4Sm90ELb0ELb1ELb1ELb1ELb0ELb0ELb0ELb1ELb1ELb1ELb1ELb0EEENS1_21CollectiveEpilogueFwdISB_S9_SC_SE_Li256ELb1ELb1ELb1ELb0EEENS1_36VarlenDynamicPersistentTileSchedulerILi128ELi128ELi256ELi128ELb1ELb1ELb1ELb1ELb0ELb1EEEEEEEEEvNT_6ParamsE)
        /*0218*/ 	.word	0x000000a8


	//----- nvinfo : EIATTR_FRAME_SIZE
	.align		4
.L_145:
        /*021c*/ 	.byte	0x04, 0x11
        /*021e*/ 	.short	(.L_147 - .L_146)
	.align		4
.L_146:
        /*0220*/ 	.word	index@(_ZN7cutlass13device_kernelIN5flash11enable_sm90INS1_16FlashAttnFwdSm90INS1_25CollectiveMainloopFwdSm90ILi2EN4cute5tupleIJNS5_1CILi1EEES8_S8_EEENS6_IJNS7_ILi128EEESA_SA_EEELi128ENS_10bfloat16_tEfNS_4arch4Sm90ELb0ELb1ELb1ELb1ELb0ELb0ELb0ELb1ELb1ELb1ELb1ELb0EEENS1_21CollectiveEpilogueFwdISB_S9_SC_SE_Li256ELb1ELb1ELb1ELb0EEENS1_36VarlenDynamicPersistentTileSchedulerILi128ELi128ELi256ELi128ELb1ELb1ELb1ELb1ELb0ELb1EEEEEEEEEvNT_6ParamsE)
        /*0224*/ 	.word	0x00000060


	//----- nvinfo : EIATTR_REGCOUNT
	.align		4
.L_147:
        /*0228*/ 	.byte	0x04, 0x2f
        /*022a*/ 	.short	(.L_149 - .L_148)
	.align		4
.L_148:
        /*022c*/ 	.word	index@(_ZN7cutlass13device_kernelIN5flash11enable_sm90INS1_16FlashAttnFwdSm90INS1_25CollectiveMainloopFwdSm90ILi2EN4cute5tupleIJNS5_1CILi1EEES8_S8_EEENS6_IJNS7_ILi128EEESA_SA_EEELi128ENS_10bfloat16_tEfNS_4arch4Sm90ELb0ELb1ELb1ELb0ELb0ELb0ELb0ELb1ELb1ELb1ELb1ELb0EEENS1_21CollectiveEpilogueFwdISB_S9_SC_SE_Li256ELb0ELb1ELb1ELb0EEENS1_19SingleTileSchedulerILb0ELb1ELb1ELi128EEEEEEEEEvNT_6ParamsE)
        /*0230*/ 	.word	0x000000a8


	//----- nvinfo : EIATTR_FRAME_SIZE
	.align		4
.L_149:
        /*0234*/ 	.byte	0x04, 0x11
        /*0236*/ 	.short	(.L_151 - .L_150)
	.align		4
.L_150:
        /*0238*/ 	.word	index@(_ZN7cutlass13device_kernelIN5flash11enable_sm90INS1_16FlashAttnFwdSm90INS1_25CollectiveMainloopFwdSm90ILi2EN4cute5tupleIJNS5_1CILi1EEES8_S8_EEENS6_IJNS7_ILi128EEESA_SA_EEELi128ENS_10bfloat16_tEfNS_4arch4Sm90ELb0ELb1ELb1ELb0ELb0ELb0ELb0ELb1ELb1ELb1ELb1ELb0EEENS1_21CollectiveEpilogueFwdISB_S9_SC_SE_Li256ELb0ELb1ELb1ELb0EEENS1_19SingleTileSchedulerILb0ELb1ELb1ELi128EEEEEEEEEvNT_6ParamsE)
        /*023c*/ 	.word	0x00000018


	//----- nvinfo : EIATTR_REGCOUNT
	.align		4
.L_151:
        /*0240*/ 	.byte	0x04, 0x2f
        /*0242*/ 	.short	(.L_153 - .L_152)
	.align		4
.L_152:
        /*0244*/ 	.word	index@(_ZN7cutlass13device_kernelIN5flash11enable_sm90INS1_16FlashAttnFwdSm90INS1_25CollectiveMainloopFwdSm90ILi2EN4cute5tupleIJNS5_1CILi1EEES8_S8_EEENS6_IJNS7_ILi128EEENS7_ILi176EEESA_EEELi128ENS_10bfloat16_tEfNS_4arch4Sm90ELb0ELb0ELb1ELb1ELb0ELb1ELb0ELb1ELb1ELb1ELb1ELb0EEENS1_21CollectiveEpilogueFwdINS6_IJSA_SA_SB_EEES9_SD_SF_Li256ELb1ELb1ELb1ELb0EEENS1_36VarlenDynamicPersistentTileSchedulerILi128ELi176ELi256ELi128ELb1ELb1ELb1ELb0ELb1ELb1EEEEEEEEEvNT_6ParamsE)
        /*0248*/ 	.word	0x000000a8


	//----- nvinfo : EIATTR_FRAME_SIZE
	.align		4
.L_153:
        /*024c*/ 	.byte	0x04, 0x11
        /*024e*/ 	.short	(.L_155 - .L_154)
	.align		4
.L_154:
        /*0250*/ 	.word	index@(_ZN7cutlass13device_kernelIN5flash11enable_sm90INS1_16FlashAttnFwdSm90INS1_25CollectiveMainloopFwdSm90ILi2EN4cute5tupleIJNS5_1CILi1EEES8_S8_EEENS6_IJNS7_ILi128EEENS7_ILi176EEESA_EEELi128ENS_10bfloat16_tEfNS_4arch4Sm90ELb0ELb0ELb1ELb1ELb0ELb1ELb0ELb1ELb1ELb1ELb1ELb0EEENS1_21CollectiveEpilogueFwdINS6_IJSA_SA_SB_EEES9_SD_SF_Li256ELb1ELb1ELb1ELb0EEENS1_36VarlenDynamicPersistentTileSchedulerILi128ELi176ELi256ELi128ELb1ELb1ELb1ELb0ELb1ELb1EEEEEEEEEvNT_6ParamsE)
        /*0254*/ 	.word	0x00000098


	//----- nvinfo : EIATTR_REGCOUNT
	.align		4
.L_155:
        /*0258*/ 	.byte	0x04, 0x2f
        /*025a*/ 	.short	(.L_157 - .L_156)
	.align		4
.L_156:
        /*025c*/ 	.word	index@(_ZN7cutlass13device_kernelIN5flash11enable_sm90INS1_16FlashAttnFwdSm90INS1_25CollectiveMainloopFwdSm90ILi2EN4cute5tupleIJNS5_1CILi1EEES8_S8_EEENS6_IJNS7_ILi128EEENS7_ILi176EEESA_EEELi128ENS_10bfloat16_tEfNS_4arch4Sm90ELb0ELb0ELb1ELb1ELb0ELb0ELb0ELb1ELb1ELb1ELb1ELb0EEENS1_21CollectiveEpilogueFwdINS6_IJSA_SA_SB_EEES9_SD_SF_Li256ELb1ELb1ELb1ELb0EEENS1_36VarlenDynamicPersistentTileSchedulerILi128ELi176ELi256ELi128ELb1ELb1ELb1ELb0ELb1ELb1EEEEEEEEEvNT_6ParamsE)
        /*0260*/ 	.word	0x000000a8


	//----- nvinfo : EIATTR_FRAME_SIZE
	.align		4
.L_157:
        /*0264*/ 	.byte	0x04, 0x11
        /*0266*/ 	.short	(.L_159 - .L_158)
	.align		4
.L_158:
        /*0268*/ 	.word	index@(_ZN7cutlass13device_kernelIN5flash11enable_sm90INS1_16FlashAttnFwdSm90INS1_25CollectiveMainloopFwdSm90ILi2EN4cute5tupleIJNS5_1CILi1EEES8_S8_EEENS6_IJNS7_ILi128EEENS7_ILi176EEESA_EEELi128ENS_10bfloat16_tEfNS_4arch4Sm90ELb0ELb0ELb1ELb1ELb0ELb0ELb0ELb1ELb1ELb1ELb1ELb0EEENS1_21CollectiveEpilogueFwdINS6_IJSA_SA_SB_EEES9_SD_SF_Li256ELb1ELb1ELb1ELb0EEENS1_36VarlenDynamicPersistentTileSchedulerILi128ELi176ELi256ELi128ELb1ELb1ELb1ELb0ELb1ELb1EEEEEEEEEvNT_6ParamsE)
        /*026c*/ 	.word	0x00000070


	//----- nvinfo : EIATTR_REGCOUNT
	.align		4
.L_159:
        /*0270*/ 	.byte	0x04, 0x2f
        /*0272*/ 	.short	(.L_161 - .L_160)
	.align		4
.L_160:
        /*0274*/ 	.word	index@(_ZN7cutlass13device_kernelIN5flash11enable_sm90INS1_16FlashAttnFwdSm90INS1_25CollectiveMainloopFwdSm90ILi2EN4cute5tupleIJNS5_1CILi1EEES8_S8_EEENS6_IJNS7_ILi128EEENS7_ILi176EEESA_EEELi128ENS_10bfloat16_tEfNS_4arch4Sm90ELb0ELb0ELb1ELb0ELb0ELb0ELb0ELb1ELb1ELb1ELb1ELb0EEENS1_21CollectiveEpilogueFwdINS6_IJSA_SA_SB_EEES9_SD_SF_Li256ELb0ELb1ELb1ELb0EEENS1_19SingleTileSchedulerILb0ELb1ELb1ELi128EEEEEEEEEvNT_6ParamsE)
        /*0278*/ 	.word	0x000000a8


	//----- nvinfo : EIATTR_FRAME_SIZE
	.align		4
.L_161:
        /*027c*/ 	.byte	0x04, 0x11
        /*027e*/ 	.short	(.L_163 - .L_162)
	.align		4
.L_162:
        /*0280*/ 	.word	index@(_ZN7cutlass13device_kernelIN5flash11enable_sm90INS1_16FlashAttnFwdSm90INS1_25CollectiveMainloopFwdSm90ILi2EN4cute5tupleIJNS5_1CILi1EEES8_S8_EEENS6_IJNS7_ILi128EEENS7_ILi176EEESA_EEELi128ENS_10bfloat16_tEfNS_4arch4Sm90ELb0ELb0ELb1ELb0ELb0ELb0ELb0ELb1ELb1ELb1ELb1ELb0EEENS1_21CollectiveEpilogueFwdINS6_IJSA_SA_SB_EEES9_SD_SF_Li256ELb0ELb1ELb1ELb0EEENS1_19SingleTileSchedulerILb0ELb1ELb1ELi128EEEEEEEEEvNT_6ParamsE)
        /*0284*/ 	.word	0x00000010


	//----- nvinfo : EIATTR_REGCOUNT
	.align		4
.L_163:
        /*0288*/ 	.byte	0x04, 0x2f
        /*028a*/ 	.short	(.L_165 - .L_164)
	.align		4
.L_164:
        /*028c*/ 	.word	index@(_ZN7cutlass13device_kernelIN5flash11enable_sm90INS1_16FlashAttnFwdSm90INS1_25CollectiveMainloopFwdSm90ILi2EN4cute5tupleIJNS5_1CILi1EEES8_S8_EEENS6_IJNS7_ILi128EEENS7_ILi112EEENS7_ILi192EEEEEELi192ENS_10bfloat16_tEfNS_4arch4Sm90ELb1ELb0ELb1ELb1ELb0ELb1ELb0ELb1ELb1ELb1ELb1ELb0EEENS1_21CollectiveEpilogueFwdINS6_IJSA_SC_SB_EEES9_SE_SG_Li256ELb1ELb1ELb1ELb0EEENS1_36VarlenDynamicPersistentTileSchedulerILi128ELi112ELi256ELi128ELb1ELb1ELb1ELb1ELb1ELb1EEEEEEEEEvNT_6ParamsE)
        /*0290*/ 	.word	0x000000a8


	//----- nvinfo : EIATTR_FRAME_SIZE
	.align		4
.L_165:
        /*0294*/ 	.byte	0x04, 0x11
        /*0296*/ 	.short	(.L_167 - .L_166)
	.align		4
.L_166:
        /*0298*/ 	.word	index@(_ZN7cutlass13device_kernelIN5flash11enable_sm90INS1_16FlashAttnFwdSm90INS1_25CollectiveMainloopFwdSm90ILi2EN4cute5tupleIJNS5_1CILi1EEES8_S8_EEENS6_IJNS7_ILi128EEENS7_ILi112EEENS7_ILi192EEEEEELi192ENS_10bfloat16_tEfNS_4arch4Sm90ELb1ELb0ELb1ELb1ELb0ELb1ELb0ELb1ELb1ELb1ELb1ELb0EEENS1_21CollectiveEpilogueFwdINS6_IJSA_SC_SB_EEES9_SE_SG_Li256ELb1ELb1ELb1ELb0EEENS1_36VarlenDynamicPersistentTileSchedulerILi128ELi112ELi256ELi128ELb1ELb1ELb1ELb1ELb1ELb1EEEEEEEEEvNT_6ParamsE)
        /*029c*/ 	.word	0x00000090


	//----- nvinfo : EIATTR_REGCOUNT
	.align		4
.L_167:
        /*02a0*/ 	.byte	0x04, 0x2f
        /*02a2*/ 	.short	(.L_169 - .L_168)
	.align		4
.L_168:
        /*02a4*/ 	.word	index@(_ZN7cutlass13device_kernelIN5flash11enable_sm90INS1_16FlashAttnFwdSm90INS1_25CollectiveMainloopFwdSm90ILi2EN4cute5tupleIJNS5_1CILi1EEES8_S8_EEENS6_IJNS7_ILi128EEENS7_ILi112EEENS7_ILi192EEEEEELi192ENS_10bfloat16_tEfNS_4arch4Sm90ELb1ELb0ELb1ELb1ELb0ELb0ELb0ELb1ELb1ELb1ELb1ELb0EEENS1_21CollectiveEpilogueFwdINS6_IJSA_SC_SB_EEES9_SE_SG_Li256ELb1ELb1ELb1ELb0EEENS1_36VarlenDynamicPersistentTileSchedulerILi128ELi112ELi256ELi128ELb1ELb1ELb1ELb1ELb1ELb1EEEEEEEEEvNT_6ParamsE)
        /*02a8*/ 	.word	0x000000a8


	//----- nvinfo : EIATTR_FRAME_SIZE
	.align		4
.L_169:
        /*02ac*/ 	.byte	0x04, 0x11
        /*02ae*/ 	.short	(.L_171 - .L_170)
	.align		4
.L_170:
        /*02b0*/ 	.word	index@(_ZN7cutlass13device_kernelIN5flash11enable_sm90INS1_16FlashAttnFwdSm90INS1_25CollectiveMainloopFwdSm90ILi2EN4cute5tupleIJNS5_1CILi1EEES8_S8_EEENS6_IJNS7_ILi128EEENS7_ILi112EEENS7_ILi192EEEEEELi192ENS_10bfloat16_tEfNS_4arch4Sm90ELb1ELb0ELb1ELb1ELb0ELb0ELb0ELb1ELb1ELb1ELb1ELb0EEENS1_21CollectiveEpilogueFwdINS6_IJSA_SC_SB_EEES9_SE_SG_Li256ELb1ELb1ELb1ELb0EEENS1_36VarlenDynamicPersistentTileSchedulerILi128ELi112ELi256ELi128ELb1ELb1ELb1ELb1ELb1ELb1EEEEEEEEEvNT_6ParamsE)
        /*02b4*/ 	.word	0x00000068


	//----- nvinfo : EIATTR_REGCOUNT
	.align		4
.L_171:
        /*02b8*/ 	.byte	0x04, 0x2f
        /*02ba*/ 	.short	(.L_173 - .L_172)
	.align		4
.L_172:
        /*02bc*/ 	.word	index@(_ZN7cutlass13device_kernelIN5flash11enable_sm90INS1_16FlashAttnFwdSm90INS1_25CollectiveMainloopFwdSm90ILi2EN4cute5tupleIJNS5_1CILi1EEES8_S8_EEENS6_IJNS7_ILi128EEENS7_ILi112EEENS7_ILi192EEEEEELi192ENS_10bfloat16_tEfNS_4arch4Sm90ELb1ELb0ELb1ELb0ELb0ELb0ELb0ELb1ELb1ELb1ELb1ELb0EEENS1_21CollectiveEpilogueFwdINS6_IJSA_SC_SB_EEES9_SE_SG_Li256ELb0ELb1ELb1ELb0EEENS1_19SingleTileSchedulerILb0ELb1ELb1ELi128EEEEEEEEEvNT_6ParamsE)
        /*02c0*/ 	.word	0x000000a8


	//----- nvinfo : EIATTR_FRAME_SIZE
	.align		4
.L_173:
        /*02c4*/ 	.byte	0x04, 0x11
        /*02c6*/ 	.short	(.L_175 - .L_174)
	.align		4
.L_174:
        /*02c8*/ 	.word	index@(_ZN7cutlass13device_kernelIN5flash11enable_sm90INS1_16FlashAttnFwdSm90INS1_25CollectiveMainloopFwdSm90ILi2EN4cute5tupleIJNS5_1CILi1EEES8_S8_EEENS6_IJNS7_ILi128EEENS7_ILi112EEENS7_ILi192EEEEEELi192ENS_10bfloat16_tEfNS_4arch4Sm90ELb1ELb0ELb1ELb0ELb0ELb0ELb0ELb1ELb1ELb1ELb1ELb0EEENS1_21CollectiveEpilogueFwdINS6_IJSA_SC_SB_EEES9_SE_SG_Li256ELb0ELb1ELb1ELb0EEENS1_19SingleTileSchedulerILb0ELb1ELb1ELi128EEEEEEEEEvNT_6ParamsE)
        /*02cc*/ 	.word	0x00000010


	//----- nvinfo : EIATTR_REGCOUNT
	.align		4
.L_175:
        /*02d0*/ 	.byte	0x04, 0x2f
        /*02d2*/ 	.short	(.L_177 - .L_176)
	.align		4
.L_176:
        /*02d4*/ 	.word	index@(_ZN7cutlass13device_kernelIN5flash11enable_sm90INS1_16FlashAttnFwdSm90INS1_25CollectiveMainloopFwdSm90ILi2EN4cute5tupleIJNS5_1CILi1EEES8_S8_EEENS6_IJNS7_ILi128EEENS7_ILi96EEENS7_ILi192EEEEEELi192ENS_10bfloat16_tEfNS_4arch4Sm90ELb0ELb1ELb1ELb1ELb0ELb1ELb0ELb1ELb1ELb1ELb1ELb0EEENS1_21CollectiveEpilogueFwdINS6_IJSA_SC_SB_EEES9_SE_SG_Li256ELb1ELb1ELb1ELb0EEENS1_36VarlenDynamicPersistentTileSchedulerILi128ELi96ELi256ELi128ELb1ELb1ELb1ELb1ELb0ELb1EEEEEEEEEvNT_6ParamsE)
        /*02d8*/ 	.word	0x000000a8


	//----- nvinfo : EIATTR_FRAME_SIZE
	.align		4
.L_177:
        /*02dc*/ 	.byte	0x04, 0x11
        /*02de*/ 	.short	(.L_179 - .L_178)
	.align		4
.L_178:
        /*02e0*/ 	.word	index@($_ZN7cutlass13device_kernelIN5flash11enable_sm90INS1_16FlashAttnFwdSm90INS1_25CollectiveMainloopFwdSm90ILi2EN4cute5tupleIJNS5_1CILi1EEES8_S8_EEENS6_IJNS7_ILi128EEENS7_ILi96EEENS7_ILi192EEEEEELi192ENS_10bfloat16_tEfNS_4arch4Sm90ELb0ELb1ELb1ELb1ELb0ELb1ELb0ELb1ELb1ELb1ELb1ELb0EEENS1_21CollectiveEpilogueFwdINS6_IJSA_SC_SB_EEES9_SE_SG_Li256ELb1ELb1ELb1ELb0EEENS1_36VarlenDynamicPersistentTileSchedulerILi128ELi96ELi256ELi128ELb1ELb1ELb1ELb1ELb0ELb1EEEEEEEEEvNT_6ParamsE$_ZZN5flash25CollectiveMainloopFwdSm90ILi2EN4cute5tupleIJNS1_1CILi1EEES4_S4_EEENS2_IJNS3_ILi128EEENS3_ILi96EEENS3_ILi192EEEEEELi192EN7cutlass10bfloat16_tEfNSA_4arch4Sm90ELb0ELb1ELb1ELb1ELb0ELb1ELb0ELb1ELb1ELb1ELb1ELb0EE12store_kv_newINS_16FlashAttnFwdSm90ISE_NS_21CollectiveEpilogueFwdINS2_IJS6_S8_S7_EEES5_SB_SD_Li256ELb1ELb1ELb1ELb0EEENS_36VarlenDynamicPersistentTileSchedulerILi128ELi96ELi256ELi128ELb1ELb1ELb1ELb1ELb0ELb1EEEE13SharedStorageEEEbRKNSE_6ParamsENSA_25PipelineTmaAsyncNoClusterILi2ENSA_16PipelineTmaAsyncILi2EEEEESU_RNSA_13PipelineStateILj2EEEiRT_RKNS_16SeqlenInfoQKNewKILb1ELb1EEENS2_IJiiiiEEEENKUliRKT_E_clISW_EEDaiS17_)
        /*02e4*/ 	.word	0x00000340


	//----- nvinfo : EIATTR_FRAME_SIZE
	.align		4
.L_179:
        /*02e8*/ 	.byte	0x04, 0x11
        /*02ea*/ 	.short	(.L_181 - .L_180)
	.align		4
.L_180:
        /*02ec*/ 	.word	index@(_ZN7cutlass13device_kernelIN5flash11enable_sm90INS1_16FlashAttnFwdSm90INS1_25CollectiveMainloopFwdSm90ILi2EN4cute5tupleIJNS5_1CILi1EEES8_S8_EEENS6_IJNS7_ILi128EEENS7_ILi96EEENS7_ILi192EEEEEELi192ENS_10bfloat16_tEfNS_4arch4Sm90ELb0ELb1ELb1ELb1ELb0ELb1ELb0ELb1ELb1ELb1ELb1ELb0EEENS1_21CollectiveEpilogueFwdINS6_IJSA_SC_SB_EEES9_SE_SG_Li256ELb1ELb1ELb1ELb0EEENS1_36VarlenDynamicPersistentTileSchedulerILi128ELi96ELi256ELi128ELb1ELb1ELb1ELb1ELb0ELb1EEEEEEEEEvNT_6ParamsE)
        /*02f0*/ 	.word	0x00000340


	//----- nvinfo : EIATTR_REGCOUNT
	.align		4
.L_181:
        /*02f4*/ 	.byte	0x04, 0x2f
        /*02f6*/ 	.short	(.L_183 - .L_182)
	.align		4
.L_182:
        /*02f8*/ 	.word	index@(_ZN7cutlass13device_kernelIN5flash11enable_sm90INS1_16FlashAttnFwdSm90INS1_25CollectiveMainloopFwdSm90ILi2EN4cute5tupleIJNS5_1CILi1EEES8_S8_EEENS6_IJNS7_ILi128EEENS7_ILi96EEENS7_ILi192EEEEEELi192ENS_10bfloat16_tEfNS_4arch4Sm90ELb0ELb1ELb1ELb1ELb0ELb0ELb0ELb1ELb1ELb1ELb1ELb0EEENS1_21CollectiveEpilogueFwdINS6_IJSA_SC_SB_EEES9_SE_SG_Li256ELb1ELb1ELb1ELb0EEENS1_36VarlenDynamicPersistentTileSchedulerILi128ELi96ELi256ELi128ELb1ELb1ELb1ELb1ELb0ELb1EEEEEEEEEvNT_6ParamsE)
        /*02fc*/ 	.word	0x000000a8


	//----- nvinfo : EIATTR_FRAME_SIZE
	.align		4
.L_183:
        /*0300*/ 	.byte	0x04, 0x11
        /*0302*/ 	.short	(.L_185 - .L_184)
	.align		4
.L_184:
        /*0304*/ 	.word	index@(_ZN7cutlass13device_kernelIN5flash11enable_sm90INS1_16FlashAttnFwdSm90INS1_25CollectiveMainloopFwdSm90ILi2EN4cute5tupleIJNS5_1CILi1EEES8_S8_EEENS6_IJNS7_ILi128EEENS7_ILi96EEENS7_ILi192EEEEEELi192ENS_10bfloat16_tEfNS_4arch4Sm90ELb0ELb1ELb1ELb1ELb0ELb0ELb0ELb1ELb1ELb1ELb1ELb0EEENS1_21CollectiveEpilogueFwdINS6_IJSA_SC_SB_EEES9_SE_SG_Li256ELb1ELb1ELb1ELb0EEENS1_36VarlenDynamicPersistentTileSchedulerILi128ELi96ELi256ELi128ELb1ELb1ELb1ELb1ELb0ELb1EEEEEEEEEvNT_6ParamsE)
        /*0308*/ 	.word	0x00000060


	//----- nvinfo : EIATTR_REGCOUNT
	.align		4
.L_185:
        /*030c*/ 	.byte	0x04, 0x2f
        /*030e*/ 	.short	(.L_187 - .L_186)
	.align		4
.L_186:
        /*0310*/ 	.word	index@(_ZN7cutlass13device_kernelIN5flash11enable_sm90INS1_16FlashAttnFwdSm90INS1_25CollectiveMainloopFwdSm90ILi2EN4cute5tupleIJNS5_1CILi1EEES8_S8_EEENS6_IJNS7_ILi128EEENS7_ILi96EEENS7_ILi192EEEEEELi192ENS_10bfloat16_tEfNS_4arch4Sm90ELb0ELb1ELb1ELb0ELb0ELb0ELb0ELb1ELb1ELb1ELb1ELb0EEENS1_21CollectiveEpilogueFwdINS6_IJSA_SC_SB_EEES9_SE_SG_Li256ELb0ELb1ELb1ELb0EEENS1_19SingleTileSchedulerILb0ELb1ELb1ELi128EEEEEEEEEvNT_6ParamsE)
        /*0314*/ 	.word	0x000000a8


	//----- nvinfo : EIATTR_FRAME_SIZE
	.align		4
.L_187:
        /*0318*/ 	.byte	0x04, 0x11
        /*031a*/ 	.short	(.L_189 - .L_188)
	.align		4
.L_188:
        /*031c*/ 	.word	index@(_ZN7cutlass13device_kernelIN5flash11enable_sm90INS1_16FlashAttnFwdSm90INS1_25CollectiveMainloopFwdSm90ILi2EN4cute5tupleIJNS5_1CILi1EEES8_S8_EEENS6_IJNS7_ILi128EEENS7_ILi96EEENS7_ILi192EEEEEELi192ENS_10bfloat16_tEfNS_4arch4Sm90ELb0ELb1ELb1ELb0ELb0ELb0ELb0ELb1ELb1ELb1ELb1ELb0EEENS1_21CollectiveEpilogueFwdINS6_IJSA_SC_SB_EEES9_SE_SG_Li256ELb0ELb1ELb1ELb0EEENS1_19SingleTileSchedulerILb0ELb1ELb1ELi128EEEEEEEEEvNT_6ParamsE)
        /*0320*/ 	.word	0x00000010


	//----- nvinfo : EIATTR_REGCOUNT
	.align		4
.L_189:
        /*0324*/ 	.byte	0x04, 0x2f
        /*0326*/ 	.short	(.L_191 - .L_190)
	.align		4
.L_190:
        /*0328*/ 	.word	index@(_ZN7cutlass13device_kernelIN5flash11enable_sm90INS1_16FlashAttnFwdSm90INS1_25CollectiveMainloopFwdSm90ILi2EN4cute5tupleIJNS5_1CILi1EEES8_S8_EEENS6_IJNS7_ILi128EEENS7_ILi112EEENS7_ILi192EEEEEELi192ENS_10bfloat16_tEfNS_4arch4Sm90ELb0ELb0ELb1ELb1ELb0ELb1ELb0ELb1ELb1ELb1ELb1ELb0EEENS1_21CollectiveEpilogueFwdINS6_IJSA_SC_SB_EEES9_SE_SG_Li256ELb1ELb1ELb1ELb0EEENS1_36VarlenDynamicPersistentTileSchedulerILi128ELi112ELi256ELi128ELb1ELb1ELb1ELb0ELb1ELb1EEEEEEEEEvNT_6ParamsE)
        /*032c*/ 	.word	0x000000a8


	//----- nvinfo : EIATTR_FRAME_SIZE
	.align		4
.L_191:
        /*0330*/ 	.byte	0x04, 0x11
        /*0332*/ 	.short	(.L_193 - .L_192)
	.align		4
.L_192:
        /*0334*/ 	.word	index@(_ZN7cutlass13device_kernelIN5flash11enable_sm90INS1_16FlashAttnFwdSm90INS1_25CollectiveMainloopFwdSm90ILi2EN4cute5tupleIJNS5_1CILi1EEES8_S8_EEENS6_IJNS7_ILi128EEENS7_ILi112EEENS7_ILi192EEEEEELi192ENS_10bfloat16_tEfNS_4arch4Sm90ELb0ELb0ELb1ELb1ELb0ELb1ELb0ELb1ELb1ELb1ELb1ELb0EEENS1_21CollectiveEpilogueFwdINS6_IJSA_SC_SB_EEES9_SE_SG_Li256ELb1ELb1ELb1ELb0EEENS1_36VarlenDynamicPersistentTileSchedulerILi128ELi112ELi256ELi128ELb1ELb1ELb1ELb0ELb1ELb1EEEEEEEEEvNT_6ParamsE)
        /*0338*/ 	.word	0x00000088


	//----- nvinfo : EIATTR_REGCOUNT
	.align		4
.L_193:
        /*033c*/ 	.byte	0x04, 0x2f
        /*033e*/ 	.short	(.L_195 - .L_194)
	.align		4
.L_194:
        /*0340*/ 	.word	index@(_ZN7cutlass13device_kernelIN5flash11enable_sm90INS1_16FlashAttnFwdSm90INS1_25CollectiveMainloopFwdSm90ILi2EN4cute5tupleIJNS5_1CILi1EEES8_S8_EEENS6_IJNS7_ILi128EEENS7_ILi112EEENS7_ILi192EEEEEELi192ENS_10bfloat16_tEfNS_4arch4Sm90ELb0ELb0ELb1ELb1ELb0ELb0ELb0ELb1ELb1ELb1ELb1ELb0EEENS1_21CollectiveEpilogueFwdINS6_IJSA_SC_SB_EEES9_SE_SG_Li256ELb1ELb1ELb1ELb0EEENS1_36VarlenDynamicPersistentTileSchedulerILi128ELi112ELi256ELi128ELb1ELb1ELb1ELb0ELb1ELb1EEEEEEEEEvNT_6ParamsE)
        /*0344*/ 	.word	0x000000a8


	//----- nvinfo : EIATTR_FRAME_SIZE
	.align		4
.L_195:
        /*0348*/ 	.byte	0x04, 0x11
        /*034a*/ 	.short	(.L_197 - .L_196)
	.align		4
.L_196:
        /*034c*/ 	.word	index@(_ZN7cutlass13device_kernelIN5flash11enable_sm90INS1_16FlashAttnFwdSm90INS1_25CollectiveMainloopFwdSm90ILi2EN4cute5tupleIJNS5_1CILi1EEES8_S8_EEENS6_IJNS7_ILi128EEENS7_ILi112EEENS7_ILi192EEEEEELi192ENS_10bfloat16_tEfNS_4arch4Sm90ELb0ELb0ELb1ELb1ELb0ELb0ELb0ELb1ELb1ELb1ELb1ELb0EEENS1_21CollectiveEpilogueFwdINS6_IJSA_SC_SB_EEES9_SE_SG_Li256ELb1ELb1ELb1ELb0EEENS1_36VarlenDynamicPersistentTileSchedulerILi128ELi112ELi256ELi128ELb1ELb1ELb1ELb0ELb1ELb1EEEEEEEEEvNT_6ParamsE)
        /*0350*/ 	.word	0x00000070


	//----- nvinfo : EIATTR_REGCOUNT
	.align		4
.L_197:
        /*0354*/ 	.byte	0x04, 0x2f
        /*0356*/ 	.short	(.L_199 - .L_198)
	.align		4
.L_198:
        /*0358*/ 	.word	index@(_ZN7cutlass13device_kernelIN5flash11enable_sm90INS1_16FlashAttnFwdSm90INS1_25CollectiveMainloopFwdSm90ILi2EN4cute5tupleIJNS5_1CILi1EEES8_S8_EEENS6_IJNS7_ILi128EEENS7_ILi112EEENS7_ILi192EEEEEELi192ENS_10bfloat16_tEfNS_4arch4Sm90ELb0ELb0ELb1ELb0ELb0ELb0ELb0ELb1ELb1ELb1ELb1ELb0EEENS1_21CollectiveEpilogueFwdINS6_IJSA_SC_SB_EEES9_SE_SG_Li256ELb0ELb1ELb1ELb0EEENS1_19SingleTileSchedulerILb0ELb1ELb1ELi128EEEEEEEEEvNT_6ParamsE)
        /*035c*/ 	.word	0x000000a8


	//----- nvinfo : EIATTR_FRAME_SIZE
	.align		4
.L_199:
        /*0360*/ 	.byte	0x04, 0x11
        /*0362*/ 	.short	(.L_201 - .L_200)
	.align		4
.L_200:
        /*0364*/ 	.word	index@(_ZN7cutlass13device_kernelIN5flash11enable_sm90INS1_16FlashAttnFwdSm90INS1_25CollectiveMainloopFwdSm90ILi2EN4cute5tupleIJNS5_1CILi1EEES8_S8_EEENS6_IJNS7_ILi128EEENS7_ILi112EEENS7_ILi192EEEEEELi192ENS_10bfloat16_tEfNS_4arch4Sm90ELb0ELb0ELb1ELb0ELb0ELb0ELb0ELb1ELb1ELb1ELb1ELb0EEENS1_21CollectiveEpilogueFwdINS6_IJSA_SC_SB_EEES9_SE_SG_Li256ELb0ELb1ELb1ELb0EEENS1_19SingleTileSchedulerILb0ELb1ELb1ELi128EEEEEEEEEvNT_6ParamsE)
        /*0368*/ 	.word	0x00000010


	//----- nvinfo : EIATTR_REGCOUNT
	.align		4
.L_201:
        /*036c*/ 	.byte	0x04, 0x2f
        /*036e*/ 	.short	(.L_203 - .L_202)
	.align		4
.L_202:
        /*0370*/ 	.word	index@(_ZN7cutlass13device_kernelIN5flash11enable_sm90INS1_16FlashAttnFwdSm90INS1_25CollectiveMainloopFwdSm90ILi2EN4cute5tupleIJNS5_1CILi1EEES8_S8_EEENS6_IJNS7_ILi128EEENS7_ILi80EEENS7_ILi256EEEEEELi256ENS_10bfloat16_tEfNS_4arch4Sm90ELb1ELb0ELb1ELb1ELb0ELb1ELb0ELb1ELb1ELb1ELb1ELb0EEENS1_21CollectiveEpilogueFwdINS6_IJSA_SC_SB_EEES9_SE_SG_Li256ELb1ELb1ELb1ELb0EEENS1_36VarlenDynamicPersistentTileSchedulerILi128ELi80ELi256ELi128ELb1ELb1ELb1ELb1ELb1ELb1EEEEEEEEEvNT_6ParamsE)
        /*0374*/ 	.word	0x000000a8


	//----- nvinfo : EIATTR_FRAME_SIZE
	.align		4
.L_203:
        /*0378*/ 	.byte	0x04, 0x11
        /*037a*/ 	.short	(.L_205 - .L_204)
	.align		4
.L_204:
        /*037c*/ 	.word	index@(_ZN7cutlass13device_kernelIN5flash11enable_sm90INS1_16FlashAttnFwdSm90INS1_25CollectiveMainloopFwdSm90ILi2EN4cute5tupleIJNS5_1CILi1EEES8_S8_EEENS6_IJNS7_ILi128EEENS7_ILi80EEENS7_ILi256EEEEEELi256ENS_10bfloat16_tEfNS_4arch4Sm90ELb1ELb0ELb1ELb1ELb0ELb1ELb0ELb1ELb1ELb1ELb1ELb0EEENS1_21CollectiveEpilogueFwdINS6_IJSA_SC_SB_EEES9_SE_SG_Li256ELb1ELb1ELb1ELb0EEENS1_36VarlenDynamicPersistentTileSchedulerILi128ELi80ELi256ELi128ELb1ELb1ELb1ELb1ELb1ELb1EEEEEEEEEvNT_6ParamsE)
        /*0380*/ 	.word	0x000000c0


	//----- nvinfo : EIATTR_REGCOUNT
	.align		4
.L_205:
        /*0384*/ 	.byte	0x04, 0x2f
        /*0386*/ 	.short	(.L_207 - .L_206)
	.align		4
.L_206:
        /*0388*/ 	.word	index@(_ZN7cutlass13device_kernelIN5flash11enable_sm90INS1_16FlashAttnFwdSm90INS1_25CollectiveMainloopFwdSm90ILi2EN4cute5tupleIJNS5_1CILi1EEES8_S8_EEENS6_IJNS7_ILi128EEENS7_ILi80EEENS7_ILi256EEEEEELi256ENS_10bfloat16_tEfNS_4arch4Sm90ELb1ELb0ELb1ELb1ELb0ELb0ELb0ELb1ELb1ELb1ELb1ELb0EEENS1_21CollectiveEpilogueFwdINS6_IJSA_SC_SB_EEES9_SE_SG_Li256ELb1ELb1ELb1ELb0EEENS1_36VarlenDynamicPersistentTileSchedulerILi128ELi80ELi256ELi128ELb1ELb1ELb1ELb1ELb1ELb1EEEEEEEEEvNT_6ParamsE)
        /*038c*/ 	.word	0x000000a8


	//----- nvinfo : EIATTR_FRAME_SIZE
	.align		4
.L_207:
        /*0390*/ 	.byte	0x04, 0x11
        /*0392*/ 	.short	(.L_209 - .L_208)
	.align		4
.L_208:
        /*0394*/ 	.word	index@(_ZN7cutlass13device_kernelIN5flash11enable_sm90INS1_16FlashAttnFwdSm90INS1_25CollectiveMainloopFwdSm90ILi2EN4cute5tupleIJNS5_1CILi1EEES8_S8_EEENS6_IJNS7_ILi128EEENS7_ILi80EEENS7_ILi256EEEEEELi256ENS_10bfloat16_tEfNS_4arch4Sm90ELb1ELb0ELb1ELb1ELb0ELb0ELb0ELb1ELb1ELb1ELb1ELb0EEENS1_21CollectiveEpilogueFwdINS6_IJSA_SC_SB_EEES9_SE_SG_Li256ELb1ELb1ELb1ELb0EEENS1_36VarlenDynamicPersistentTileSchedulerILi128ELi80ELi256ELi128ELb1ELb1ELb1ELb1ELb1ELb1EEEEEEEEEvNT_6ParamsE)
        /*0398*/ 	.word	0x00000070


	//----- nvinfo : EIATTR_REGCOUNT
	.align		4
.L_209:
        /*039c*/ 	.byte	0x04, 0x2f
        /*039e*/ 	.short	(.L_211 - .L_210)
	.align		4
.L_210:
        /*03a0*/ 	.word	index@(_ZN7cutlass13device_kernelIN5flash11enable_sm90INS1_16FlashAttnFwdSm90INS1_25CollectiveMainloopFwdSm90ILi2EN4cute5tupleIJNS5_1CILi1EEES8_S8_EEENS6_IJNS7_ILi128EEENS7_ILi80EEENS7_ILi256EEEEEELi256ENS_10bfloat16_tEfNS_4arch4Sm90ELb1ELb0ELb1ELb0ELb0ELb0ELb0ELb1ELb1ELb1ELb1ELb0EEENS1_21CollectiveEpilogueFwdINS6_IJSA_SC_SB_EEES9_SE_SG_Li256ELb0ELb1ELb1ELb0EEENS1_19SingleTileSchedulerILb0ELb1ELb1ELi128EEEEEEEEEvNT_6ParamsE)
        /*03a4*/ 	.word	0x000000a8


	//----- nvinfo : EIATTR_FRAME_SIZE
	.align		4
.L_211:
        /*03a8*/ 	.byte	0x04, 0x11
        /*03aa*/ 	.short	(.L_213 - .L_212)
	.align		4
.L_212:
        /*03ac*/ 	.word	index@(_ZN7cutlass13device_kernelIN5flash11enable_sm90INS1_16FlashAttnFwdSm90INS1_25CollectiveMainloopFwdSm90ILi2EN4cute5tupleIJNS5_1CILi1EEES8_S8_EEENS6_IJNS7_ILi128EEENS7_ILi80EEENS7_ILi256EEEEEELi256ENS_10bfloat16_tEfNS_4arch4Sm90ELb1ELb0ELb1ELb0ELb0ELb0ELb0ELb1ELb1ELb1ELb1ELb0EEENS1_21CollectiveEpilogueFwdINS6_IJSA_SC_SB_EEES9_SE_SG_Li256ELb0ELb1ELb1ELb0EEENS1_19SingleTileSchedulerILb0ELb1ELb1ELi128EEEEEEEEEvNT_6ParamsE)
        /*03b0*/ 	.word	0x00000018


	//----- nvinfo : EIATTR_REGCOUNT
	.align		4
.L_213:
        /*03b4*/ 	.byte	0x04, 0x2f
        /*03b6*/ 	.short	(.L_215 - .L_214)
	.align		4
.L_214:
        /*03b8*/ 	.word	index@(_ZN7cutlass13device_kernelIN5flash11enable_sm90INS1_16FlashAttnFwdSm90INS1_25CollectiveMainloopFwdSm90ILi2EN4cute5tupleIJNS5_1CILi1EEES8_S8_EEENS6_IJNS7_ILi128EEENS7_ILi64EEENS7_ILi256EEEEEELi256ENS_10bfloat16_tEfNS_4arch4Sm90ELb0ELb1ELb1ELb1ELb0ELb1ELb0ELb1ELb1ELb1ELb1ELb0EEENS1_21CollectiveEpilogueFwdINS6_IJSA_SC_SB_EEES9_SE_SG_Li256ELb1ELb1ELb1ELb0EEENS1_36VarlenDynamicPersistentTileSchedulerILi128ELi64ELi256ELi128ELb1ELb1ELb1ELb1ELb0ELb1EEEEEEEEEvNT_6ParamsE)
        /*03bc*/ 	.word	0x000000a8


	//----- nvinfo : EIATTR_FRAME_SIZE
	.align		4
.L_215:
        /*03c0*/ 	.byte	0x04, 0x11
        /*03c2*/ 	.short	(.L_217 - .L_216)
	.align		4
.L_216:
        /*03c4*/ 	.word	index@(_ZN7cutlass13device_kernelIN5flash11enable_sm90INS1_16FlashAttnFwdSm90INS1_25CollectiveMainloopFwdSm90ILi2EN4cute5tupleIJNS5_1CILi1EEES8_S8_EEENS6_IJNS7_ILi128EEENS7_ILi64EEENS7_ILi256EEEEEELi256ENS_10bfloat16_tEfNS_4arch4Sm90ELb0ELb1ELb1ELb1ELb0ELb1ELb0ELb1ELb1ELb1ELb1ELb0EEENS1_21CollectiveEpilogueFwdINS6_IJSA_SC_SB_EEES9_SE_SG_Li256ELb1ELb1ELb1ELb0EEENS1_36VarlenDynamicPersistentTileSchedulerILi128ELi64ELi256ELi128ELb1ELb1ELb1ELb1ELb0ELb1EEEEEEEEEvNT_6ParamsE)
        /*03c8*/ 	.word	0x000000a8


	//----- nvinfo : EIATTR_REGCOUNT
	.align		4
.L_217:
        /*03cc*/ 	.byte	0x04, 0x2f
        /*03ce*/ 	.short	(.L_219 - .L_218)
	.align		4
.L_218:
        /*03d0*/ 	.word	index@(_ZN7cutlass13device_kernelIN5flash11enable_sm90INS1_16FlashAttnFwdSm90INS1_25CollectiveMainloopFwdSm90ILi2EN4cute5tupleIJNS5_1CILi1EEES8_S8_EEENS6_IJNS7_ILi128EEENS7_ILi64EEENS7_ILi256EEEEEELi256ENS_10bfloat16_tEfNS_4arch4Sm90ELb0ELb1ELb1ELb1ELb0ELb0ELb0ELb1ELb1ELb1ELb1ELb0EEENS1_21CollectiveEpilogueFwdINS6_IJSA_SC_SB_EEES9_SE_SG_Li256ELb1ELb1ELb1ELb0EEENS1_36VarlenDynamicPersistentTileSchedulerILi128ELi64ELi256ELi128ELb1ELb1ELb1ELb1ELb0ELb1EEEEEEEEEvNT_6ParamsE)
        /*03d4*/ 	.word	0x000000a8


	//----- nvinfo : EIATTR_FRAME_SIZE
	.align		4
.L_219:
        /*03d8*/ 	.byte	0x04, 0x11
        /*03da*/ 	.short	(.L_221 - .L_220)
	.align		4
.L_220:
        /*03dc*/ 	.word	index@(_ZN7cutlass13device_kernelIN5flash11enable_sm90INS1_16FlashAttnFwdSm90INS1_25CollectiveMainloopFwdSm90ILi2EN4cute5tupleIJNS5_1CILi1EEES8_S8_EEENS6_IJNS7_ILi128EEENS7_ILi64EEENS7_ILi256EEEEEELi256ENS_10bfloat16_tEfNS_4arch4Sm90ELb0ELb1ELb1ELb1ELb0ELb0ELb0ELb1ELb1ELb1ELb1ELb0EEENS1_21CollectiveEpilogueFwdINS6_IJSA_SC_SB_EEES9_SE_SG_Li256ELb1ELb1ELb1ELb0EEENS1_36VarlenDynamicPersistentTileSchedulerILi128ELi64ELi256ELi128ELb1ELb1ELb1ELb1ELb0ELb1EEEEEEEEEvNT_6ParamsE)
        /*03e0*/ 	.word	0x00000070


	//----- nvinfo : EIATTR_REGCOUNT
	.align		4
.L_221:
        /*03e4*/ 	.byte	0x04, 0x2f
        /*03e6*/ 	.short	(.L_223 - .L_222)
	.align		4
.L_222:
        /*03e8*/ 	.word	index@(_ZN7cutlass13device_kernelIN5flash11enable_sm90INS1_16FlashAttnFwdSm90INS1_25CollectiveMainloopFwdSm90ILi2EN4cute5tupleIJNS5_1CILi1EEES8_S8_EEENS6_IJNS7_ILi128EEENS7_ILi64EEENS7_ILi256EEEEEELi256ENS_10bfloat16_tEfNS_4arch4Sm90ELb0ELb1ELb1ELb0ELb0ELb0ELb0ELb1ELb1ELb1ELb1ELb0EEENS1_21CollectiveEpilogueFwdINS6_IJSA_SC_SB_EEES9_SE_SG_Li256ELb0ELb1ELb1ELb0EEENS1_19SingleTileSchedulerILb0ELb1ELb1ELi128EEEEEEEEEvNT_6ParamsE)
        /*03ec*/ 	.word	0x000000a8


	//----- nvinfo : EIATTR_FRAME_SIZE
	.align		4
.L_223:
        /*03f0*/ 	.byte	0x04, 0x11
        /*03f2*/ 	.short	(.L_225 - .L_224)
	.align		4
.L_224:
        /*03f4*/ 	.word	index@(_ZN7cutlass13device_kernelIN5flash11enable_sm90INS1_16FlashAttnFwdSm90INS1_25CollectiveMainloopFwdSm90ILi2EN4cute5tupleIJNS5_1CILi1EEES8_S8_EEENS6_IJNS7_ILi128EEENS7_ILi64EEENS7_ILi256EEEEEELi256ENS_10bfloat16_tEfNS_4arch4Sm90ELb0ELb1ELb1ELb0ELb0ELb0ELb0ELb1ELb1ELb1ELb1ELb0EEENS1_21CollectiveEpilogueFwdINS6_IJSA_SC_SB_EEES9_SE_SG_Li256ELb0ELb1ELb1ELb0EEENS1_19SingleTileSchedulerILb0ELb1ELb1ELi128EEEEEEEEEvNT_6ParamsE)
        /*03f8*/ 	.word	0x00000010


	//----- nvinfo : EIATTR_REGCOUNT
	.align		4
.L_225:
        /*03fc*/ 	.byte	0x04, 0x2f
        /*03fe*/ 	.short	(.L_227 - .L_226)
	.align		4
.L_226:
        /*0400*/ 	.word	index@(_ZN7cutlass13device_kernelIN5flash11enable_sm90INS1_16FlashAttnFwdSm90INS1_25CollectiveMainloopFwdSm90ILi2EN4cute5tupleIJNS5_1CILi1EEES8_S8_EEENS6_IJNS7_ILi128EEENS7_ILi80EEENS7_ILi256EEEEEELi256ENS_10bfloat16_tEfNS_4arch4Sm90ELb0ELb0ELb1ELb1ELb0ELb1ELb0ELb1ELb1ELb1ELb1ELb0EEENS1_21CollectiveEpilogueFwdINS6_IJSA_SC_SB_EEES9_SE_SG_Li256ELb1ELb1ELb1ELb0EEENS1_36VarlenDynamicPersistentTileSchedulerILi128ELi80ELi256ELi128ELb1ELb1ELb1ELb0ELb1ELb1EEEEEEEEEvNT_6ParamsE)
        /*0404*/ 	.word	0x000000a8


	//----- nvinfo : EIATTR_FRAME_SIZE
	.align		4
.L_227:
        /*0408*/ 	.byte	0x04, 0x11
        /*040a*/ 	.short	(.L_229 - .L_228)
	.align		4
.L_228:
        /*040c*/ 	.word	index@(_ZN7cutlass13device_kernelIN5flash11enable_sm90INS1_16FlashAttnFwdSm90INS1_25CollectiveMainloopFwdSm90ILi2EN4cute5tupleIJNS5_1CILi1EEES8_S8_EEENS6_IJNS7_ILi128EEENS7_ILi80EEENS7_ILi256EEEEEELi256ENS_10bfloat16_tEfNS_4arch4Sm90ELb0ELb0ELb1ELb1ELb0ELb1ELb0ELb1ELb1ELb1ELb1ELb0EEENS1_21CollectiveEpilogueFwdINS6_IJSA_SC_SB_EEES9_SE_SG_Li256ELb1ELb1ELb1ELb0EEENS1_36VarlenDynamicPersistentTileSchedulerILi128ELi80ELi256ELi128ELb1ELb1ELb1ELb0ELb1ELb1EEEEEEEEEvNT_6ParamsE)
        /*0410*/ 	.word	0x00000190


	//----- nvinfo : EIATTR_REGCOUNT
	.align		4
.L_229:
        /*0414*/ 	.byte	0x04, 0x2f
        /*0416*/ 	.short	(.L_231 - .L_230)
	.align		4
.L_230:
        /*0418*/ 	.word	index@(_ZN7cutlass13device_kernelIN5flash11enable_sm90INS1_16FlashAttnFwdSm90INS1_25CollectiveMainloopFwdSm90ILi2EN4cute5tupleIJNS5_1CILi1EEES8_S8_EEENS6_IJNS7_ILi128EEENS7_ILi80EEENS7_ILi256EEEEEELi256ENS_10bfloat16_tEfNS_4arch4Sm90ELb0ELb0ELb1ELb1ELb0ELb0ELb0ELb1ELb1ELb1ELb1ELb0EEENS1_21CollectiveEpilogueFwdINS6_IJSA_SC_SB_EEES9_SE_SG_Li256ELb1ELb1ELb1ELb0EEENS1_36VarlenDynamicPersistentTileSchedulerILi128ELi80ELi256ELi128ELb1ELb1ELb1ELb0ELb1ELb1EEEEEEEEEvNT_6ParamsE)
        /*041c*/ 	.word	0x000000a8


	//----- nvinfo : EIATTR_FRAME_SIZE
	.align		4
.L_231:
        /*0420*/ 	.byte	0x04, 0x11
        /*0422*/ 	.short	(.L_233 - .L_232)
	.align		4
.L_232:
        /*0424*/ 	.word	index@(_ZN7cutlass13device_kernelIN5flash11enable_sm90INS1_16FlashAttnFwdSm90INS1_25CollectiveMainloopFwdSm90ILi2EN4cute5tupleIJNS5_1CILi1EEES8_S8_EEENS6_IJNS7_ILi128EEENS7_ILi80EEENS7_ILi256EEEEEELi256ENS_10bfloat16_tEfNS_4arch4Sm90ELb0ELb0ELb1ELb1ELb0ELb0ELb0ELb1ELb1ELb1ELb1ELb0EEENS1_21CollectiveEpilogueFwdINS6_IJSA_SC_SB_EEES9_SE_SG_Li256ELb1ELb1ELb1ELb0EEENS1_36VarlenDynamicPersistentTileSchedulerILi128ELi80ELi256ELi128ELb1ELb1ELb1ELb0ELb1ELb1EEEEEEEEEvNT_6ParamsE)
        /*0428*/ 	.word	0x00000078


	//----- nvinfo : EIATTR_REGCOUNT
	.align		4
.L_233:
        /*042c*/ 	.byte	0x04, 0x2f
        /*042e*/ 	.short	(.L_235 - .L_234)
	.align		4
.L_234:
        /*0430*/ 	.word	index@(_ZN7cutlass13device_kernelIN5flash11enable_sm90INS1_16FlashAttnFwdSm90INS1_25CollectiveMainloopFwdSm90ILi2EN4cute5tupleIJNS5_1CILi1EEES8_S8_EEENS6_IJNS7_ILi128EEENS7_ILi80EEENS7_ILi256EEEEEELi256ENS_10bfloat16_tEfNS_4arch4Sm90ELb0ELb0ELb1ELb0ELb0ELb0ELb0ELb1ELb1ELb1ELb1ELb0EEENS1_21CollectiveEpilogueFwdINS6_IJSA_SC_SB_EEES9_SE_SG_Li256ELb0ELb1ELb1ELb0EEENS1_19SingleTileSchedulerILb0ELb1ELb1ELi128EEEEEEEEEvNT_6ParamsE)
        /*0434*/ 	.word	0x000000a8


	//----- nvinfo : EIATTR_FRAME_SIZE
	.align		4
.L_235:
        /*0438*/ 	.byte	0x04, 0x11
        /*043a*/ 	.short	(.L_237 - .L_236)
	.align		4
.L_236:
        /*043c*/ 	.word	index@(_ZN7cutlass13device_kernelIN5flash11enable_sm90INS1_16FlashAttnFwdSm90INS1_25CollectiveMainloopFwdSm90ILi2EN4cute5tupleIJNS5_1CILi1EEES8_S8_EEENS6_IJNS7_ILi128EEENS7_ILi80EEENS7_ILi256EEEEEELi256ENS_10bfloat16_tEfNS_4arch4Sm90ELb0ELb0ELb1ELb0ELb0ELb0ELb0ELb1ELb1ELb1ELb1ELb0EEENS1_21CollectiveEpilogueFwdINS6_IJSA_SC_SB_EEES9_SE_SG_Li256ELb0ELb1ELb1ELb0EEENS1_19SingleTileSchedulerILb0ELb1ELb1ELi128EEEEEEEEEvNT_6ParamsE)
        /*0440*/ 	.word	0x00000018


	//----- nvinfo : EIATTR_MIN_STACK_SIZE
	.align		4
.L_237:
        /*0444*/ 	.byte	0x04, 0x12
        /*0446*/ 	.short	(.L_239 - .L_238)
	.align		4
.L_238:
        /*0448*/ 	.word	index@(_ZN7cutlass13device_kernelIN5flash11enable_sm90INS1_16FlashAttnFwdSm90INS1_25CollectiveMainloopFwdSm90ILi2EN4cute5tupleIJNS5_1CILi1EEES8_S8_EEENS6_IJNS7_ILi128EEENS7_ILi80EEENS7_ILi256EEEEEELi256ENS_10bfloat16_tEfNS_4arch4Sm90ELb0ELb0ELb1ELb0ELb0ELb0ELb0ELb1ELb1ELb1ELb1ELb0EEENS1_21CollectiveEpilogueFwdINS6_IJSA_SC_SB_EEES9_SE_SG_Li256ELb0ELb1ELb1ELb0EEENS1_19SingleTileSchedulerILb0ELb1ELb1ELi128EEEEEEEEEvNT_6ParamsE)
        /*044c*/ 	.word	0x00000018


	//----- nvinfo : EIATTR_MIN_STACK_SIZE
	.align		4
.L_239:
        /*0450*/ 	.byte	0x04, 0x12
        /*0452*/ 	.short	(.L_241 - .L_240)
	.align		4
.L_240:
        /*0454*/ 	.word	index@(_ZN7cutlass13device_kernelIN5flash11enable_sm90INS1_16FlashAttnFwdSm90INS1_25CollectiveMainloopFwdSm90ILi2EN4cute5tupleIJNS5_1CILi1EEES8_S8_EEENS6_IJNS7_ILi128EEENS7_ILi80EEENS7_ILi256EEEEEELi256ENS_10bfloat16_tEfNS_4arch4Sm90ELb0ELb0ELb1ELb1ELb0ELb0ELb0ELb1ELb1ELb1ELb1ELb0EEENS1_21CollectiveEpilogueFwdINS6_IJSA_SC_SB_EEES9_SE_SG_Li256ELb1ELb1ELb1ELb0EEENS1_36VarlenDynamicPersistentTileSchedulerILi128ELi80ELi256ELi128ELb1ELb1ELb1ELb0ELb1ELb1EEEEEEEEEvNT_6ParamsE)
        /*0458*/ 	.word	0x00000078


	//----- nvinfo : EIATTR_MIN_STACK_SIZE
	.align		4
.L_241:
        /*045c*/ 	.byte	0x04, 0x12
        /*045e*/ 	.short	(.L_243 - .L_242)
	.align		4
.L_242:
        /*0460*/ 	.word	index@(_ZN7cutlass13device_kernelIN5flash11enable_sm90INS1_16FlashAttnFwdSm90INS1_25CollectiveMainloopFwdSm90ILi2EN4cute5tupleIJNS5_1CILi1EEES8_S8_EEENS6_IJNS7_ILi128EEENS7_ILi80EEENS7_ILi256EEEEEELi256ENS_10bfloat16_tEfNS_4arch4Sm90ELb0ELb0ELb1ELb1ELb0ELb1ELb0ELb1ELb1ELb1ELb1ELb0EEENS1_21CollectiveEpilogueFwdINS6_IJSA_SC_SB_EEES9_SE_SG_Li256ELb1ELb1ELb1ELb0EEENS1_36VarlenDynamicPersistentTileSchedulerILi128ELi80ELi256ELi128ELb1ELb1ELb1ELb0ELb1ELb1EEEEEEEEEvNT_6ParamsE)
        /*0464*/ 	.word	0x00000190


	//----- nvinfo : EIATTR_MIN_STACK_SIZE
	.align		4
.L_243:
        /*0468*/ 	.byte	0x04, 0x12
        /*046a*/ 	.short	(.L_245 - .L_244)
	.align		4
.L_244:
        /*046c*/ 	.word	index@(_ZN7cutlass13device_kernelIN5flash11enable_sm90INS1_16FlashAttnFwdSm90INS1_25CollectiveMainloopFwdSm90ILi2EN4cute5tupleIJNS5_1CILi1EEES8_S8_EEENS6_IJNS7_ILi128EEENS7_ILi64EEENS7_ILi256EEEEEELi256ENS_10bfloat16_tEfNS_4arch4Sm90ELb0ELb1ELb1ELb0ELb0ELb0ELb0ELb1ELb1ELb1ELb1ELb0EEENS1_21CollectiveEpilogueFwdINS6_IJSA_SC_SB_EEES9_SE_SG_Li256ELb0ELb1ELb1ELb0EEENS1_19SingleTileSchedulerILb0ELb1ELb1ELi128EEEEEEEEEvNT_6ParamsE)
        /*0470*/ 	.word	0x00000010


	//----- nvinfo : EIATTR_MIN_STACK_SIZE
	.align		4
.L_245:
        /*0474*/ 	.byte	0x04, 0x12
        /*0476*/ 	.short	(.L_247 - .L_246)
	.align		4
.L_246:
        /*0478*/ 	.word	index@(_ZN7cutlass13device_kernelIN5flash11enable_sm90INS1_16FlashAttnFwdSm90INS1_25CollectiveMainloopFwdSm90ILi2EN4cute5tupleIJNS5_1CILi1EEES8_S8_EEENS6_IJNS7_ILi128EEENS7_ILi64EEENS7_ILi256EEEEEELi256ENS_10bfloat16_tEfNS_4arch4Sm90ELb0ELb1ELb1ELb1ELb0ELb0ELb0ELb1ELb1ELb1ELb1ELb0EEENS1_21CollectiveEpilogueFwdINS6_IJSA_SC_SB_EEES9_SE_SG_Li256ELb1ELb1ELb1ELb0EEENS1_36VarlenDynamicPersistentTileSchedulerILi128ELi64ELi256ELi128ELb1ELb1ELb1ELb1ELb0ELb1EEEEEEEEEvNT_6ParamsE)
        /*047c*/ 	.word	0x00000070


	//----- nvinfo : EIATTR_MIN_STACK_SIZE
	.align		4
.L_247:
        /*0480*/ 	.byte	0x04, 0x12
        /*0482*/ 	.short	(.L_249 - .L_248)
	.align		4
.L_248:
        /*0484*/ 	.word	index@(_ZN7cutlass13device_kernelIN5flash11enable_sm90INS1_16FlashAttnFwdSm90INS1_25CollectiveMainloopFwdSm90ILi2EN4cute5tupleIJNS5_1CILi1EEES8_S8_EEENS6_IJNS7_ILi128EEENS7_ILi64EEENS7_ILi256EEEEEELi256ENS_10bfloat16_tEfNS_4arch4Sm90ELb0ELb1ELb1ELb1ELb0ELb1ELb0ELb1ELb1ELb1ELb1ELb0EEENS1_21CollectiveEpilogueFwdINS6_IJSA_SC_SB_EEES9_SE_SG_Li256ELb1ELb1ELb1ELb0EEENS1_36VarlenDynamicPersistentTileSchedulerILi128ELi64ELi256ELi128ELb1ELb1ELb1ELb1ELb0ELb1EEEEEEEEEvNT_6ParamsE)
        /*0488*/ 	.word	0x000000a8


	//----- nvinfo : EIATTR_MIN_STACK_SIZE
	.align		4
.L_249:
        /*048c*/ 	.byte	0x04, 0x12
        /*048e*/ 	.short	(.L_251 - .L_250)
	.align		4
.L_250:
        /*0490*/ 	.word	index@(_ZN7cutlass13device_kernelIN5flash11enable_sm90INS1_16FlashAttnFwdSm90INS1_25CollectiveMainloopFwdSm90ILi2EN4cute5tupleIJNS5_1CILi1EEES8_S8_EEENS6_IJNS7_ILi128EEENS7_ILi80EEENS7_ILi256EEEEEELi256ENS_10bfloat16_tEfNS_4arch4Sm90ELb1ELb0ELb1ELb0ELb0ELb0ELb0ELb1ELb1ELb1ELb1ELb0EEENS1_21CollectiveEpilogueFwdINS6_IJSA_SC_SB_EEES9_SE_SG_Li256ELb0ELb1ELb1ELb0EEENS1_19SingleTileSchedulerILb0ELb1ELb1ELi128EEEEEEEEEvNT_6ParamsE)
        /*0494*/ 	.word	0x00000018


	//----- nvinfo : EIATTR_MIN_STACK_SIZE
	.align		4
.L_251:
        /*0498*/ 	.byte	0x04, 0x12
        /*049a*/ 	.short	(.L_253 - .L_252)
	.align		4
.L_252:
        /*049c*/ 	.word	index@(_ZN7cutlass13device_kernelIN5flash11enable_sm90INS1_16FlashAttnFwdSm90INS1_25CollectiveMainloopFwdSm90ILi2EN4cute5tupleIJNS5_1CILi1EEES8_S8_EEENS6_IJNS7_ILi128EEENS7_ILi80EEENS7_ILi256EEEEEELi256ENS_10bfloat16_tEfNS_4arch4Sm90ELb1ELb0ELb1ELb1ELb0ELb0ELb0ELb1ELb1ELb1ELb1ELb0EEENS1_21CollectiveEpilogueFwdINS6_IJSA_SC_SB_EEES9_SE_SG_Li256ELb1ELb1ELb1ELb0EEENS1_36VarlenDynamicPersistentTileSchedulerILi128ELi80ELi256ELi128ELb1ELb1ELb1ELb1ELb1ELb1EEEEEEEEEvNT_6ParamsE)
        /*04a0*/ 	.word	0x00000070


	//----- nvinfo : EIATTR_MIN_STACK_SIZE
	.align		4
.L_253:
        /*04a4*/ 	.byte	0x04, 0x12
        /*04a6*/ 	.short	(.L_255 - .L_254)
	.align		4
.L_254:
        /*04a8*/ 	.word	index@(_ZN7cutlass13device_kernelIN5flash11enable_sm90INS1_16FlashAttnFwdSm90INS1_25CollectiveMainloopFwdSm90ILi2EN4cute5tupleIJNS5_1CILi1EEES8_S8_EEENS6_IJNS7_ILi128EEENS7_ILi80EEENS7_ILi256EEEEEELi256ENS_10bfloat16_tEfNS_4arch4Sm90ELb1ELb0ELb1ELb1ELb0ELb1ELb0ELb1ELb1ELb1ELb1ELb0EEENS1_21CollectiveEpilogueFwdINS6_IJSA_SC_SB_EEES9_SE_SG_Li256ELb1ELb1ELb1ELb0EEENS1_36VarlenDynamicPersistentTileSchedulerILi128ELi80ELi256ELi128ELb1ELb1ELb1ELb1ELb1ELb1EEEEEEEEEvNT_6ParamsE)
        /*04ac*/ 	.word	0x000000c0


	//----- nvinfo : EIATTR_MIN_STACK_SIZE
	.align		4
.L_255:
        /*04b0*/ 	.byte	0x04, 0x12
        /*04b2*/ 	.short	(.L_257 - .L_256)
	.align		4
.L_256:
        /*04b4*/ 	.word	index@(_ZN7cutlass13device_kernelIN5flash11enable_sm90INS1_16FlashAttnFwdSm90INS1_25CollectiveMainloopFwdSm90ILi2EN4cute5tupleIJNS5_1CILi1EEES8_S8_EEENS6_IJNS7_ILi128EEENS7_ILi112EEENS7_ILi192EEEEEELi192ENS_10bfloat16_tEfNS_4arch4Sm90ELb0ELb0ELb1ELb0ELb0ELb0ELb0ELb1ELb1ELb1ELb1ELb0EEENS1_21CollectiveEpilogueFwdINS6_IJSA_SC_SB_EEES9_SE_SG_Li256ELb0ELb1ELb1ELb0EEENS1_19SingleTileSchedulerILb0ELb1ELb1ELi128EEEEEEEEEvNT_6ParamsE)
        /*04b8*/ 	.word	0x00000010


	//----- nvinfo : EIATTR_MIN_STACK_SIZE
	.align		4
.L_257:
        /*04bc*/ 	.byte	0x04, 0x12
        /*04be*/ 	.short	(.L_259 - .L_258)
	.align		4
.L_258:
        /*04c0*/ 	.word	index@(_ZN7cutlass13device_kernelIN5flash11enable_sm90INS1_16FlashAttnFwdSm90INS1_25CollectiveMainloopFwdSm90ILi2EN4cute5tupleIJNS5_1CILi1EEES8_S8_EEENS6_IJNS7_ILi128EEENS7_ILi112EEENS7_ILi192EEEEEELi192ENS_10bfloat16_tEfNS_4arch4Sm90ELb0ELb0ELb1ELb1ELb0ELb0ELb0ELb1ELb1ELb1ELb1ELb0EEENS1_21CollectiveEpilogueFwdINS6_IJSA_SC_SB_EEES9_SE_SG_Li256ELb1ELb1ELb1ELb0EEENS1_36VarlenDynamicPersistentTileSchedulerILi128ELi112ELi256ELi128ELb1ELb1ELb1ELb0ELb1ELb1EEEEEEEEEvNT_6ParamsE)
        /*04c4*/ 	.word	0x00000070


	//----- nvinfo : EIATTR_MIN_STACK_SIZE
	.align		4
.L_259:
        /*04c8*/ 	.byte	0x04, 0x12
        /*04ca*/ 	.short	(.L_261 - .L_260)
	.align		4
.L_260:
        /*04cc*/ 	.word	index@(_ZN7cutlass13device_kernelIN5flash11enable_sm90INS1_16FlashAttnFwdSm90INS1_25CollectiveMainloopFwdSm90ILi2EN4cute5tupleIJNS5_1CILi1EEES8_S8_EEENS6_IJNS7_ILi128EEENS7_ILi112EEENS7_ILi192EEEEEELi192ENS_10bfloat16_tEfNS_4arch4Sm90ELb0ELb0ELb1ELb1ELb0ELb1ELb0ELb1ELb1ELb1ELb1ELb0EEENS1_21CollectiveEpilogueFwdINS6_IJSA_SC_SB_EEES9_SE_SG_Li256ELb1ELb1ELb1ELb0EEENS1_36VarlenDynamicPersistentTileSchedulerILi128ELi112ELi256ELi128ELb1ELb1ELb1ELb0ELb1ELb1EEEEEEEEEvNT_6ParamsE)
        /*04d0*/ 	.word	0x00000088


	//----- nvinfo : EIATTR_MIN_STACK_SIZE
	.align		4
.L_261:
        /*04d4*/ 	.byte	0x04, 0x12
        /*04d6*/ 	.short	(.L_263 - .L_262)
	.align		4
.L_262:
        /*04d8*/ 	.word	index@(_ZN7cutlass13device_kernelIN5flash11enable_sm90INS1_16FlashAttnFwdSm90INS1_25CollectiveMainloopFwdSm90ILi2EN4cute5tupleIJNS5_1CILi1EEES8_S8_EEENS6_IJNS7_ILi128EEENS7_ILi96EEENS7_ILi192EEEEEELi192ENS_10bfloat16_tEfNS_4arch4Sm90ELb0ELb1ELb1ELb0ELb0ELb0ELb0ELb1ELb1ELb1ELb1ELb0EEENS1_21CollectiveEpilogueFwdINS6_IJSA_SC_SB_EEES9_SE_SG_Li256ELb0ELb1ELb1ELb0EEENS1_19SingleTileSchedulerILb0ELb1ELb1ELi128EEEEEEEEEvNT_6ParamsE)
        /*04dc*/ 	.word	0x00000010


	//----- nvinfo : EIATTR_MIN_STACK_SIZE
	.align		4
.L_263:
        /*04e0*/ 	.byte	0x04, 0x12
        /*04e2*/ 	.short	(.L_265 - .L_264)
	.align		4
.L_264:
        /*04e4*/ 	.word	index@(_ZN7cutlass13device_kernelIN5flash11enable_sm90INS1_16FlashAttnFwdSm90INS1_25CollectiveMainloopFwdSm90ILi2EN4cute5tupleIJNS5_1CILi1EEES8_S8_EEENS6_IJNS7_ILi128EEENS7_ILi96EEENS7_ILi192EEEEEELi192ENS_10bfloat16_tEfNS_4arch4Sm90ELb0ELb1ELb1ELb1ELb0ELb0ELb0ELb1ELb1ELb1ELb1ELb0EEENS1_21CollectiveEpilogueFwdINS6_IJSA_SC_SB_EEES9_SE_SG_Li256ELb1ELb1ELb1ELb0EEENS1_36VarlenDynamicPersistentTileSchedulerILi128ELi96ELi256ELi128ELb1ELb1ELb1ELb1ELb0ELb1EEEEEEEEEvNT_6ParamsE)
        /*04e8*/ 	.word	0x00000060


	//----- nvinfo : EIATTR_MIN_STACK_SIZE
	.align		4
.L_265:
        /*04ec*/ 	.byte	0x04, 0x12
        /*04ee*/ 	.short	(.L_267 - .L_266)
	.align		4
.L_266:
        /*04f0*/ 	.word	index@(_ZN7cutlass13device_kernelIN5flash11enable_sm90INS1_16FlashAttnFwdSm90INS1_25CollectiveMainloopFwdSm90ILi2EN4cute5tupleIJNS5_1CILi1EEES8_S8_EEENS6_IJNS7_ILi128EEENS7_ILi96EEENS7_ILi192EEEEEELi192ENS_10bfloat16_tEfNS_4arch4Sm90ELb0ELb1ELb1ELb1ELb0ELb1ELb0ELb1ELb1ELb1ELb1ELb0EEENS1_21CollectiveEpilogueFwdINS6_IJSA_SC_SB_EEES9_SE_SG_Li256ELb1ELb1ELb1ELb0EEENS1_36VarlenDynamicPersistentTileSchedulerILi128ELi96ELi256ELi128ELb1ELb1ELb1ELb1ELb0ELb1EEEEEEEEEvNT_6ParamsE)
        /*04f4*/ 	.word	0x00000340


	//----- nvinfo : EIATTR_MIN_STACK_SIZE
	.align		4
.L_267:
        /*04f8*/ 	.byte	0x04, 0x12
        /*04fa*/ 	.short	(.L_269 - .L_268)
	.align		4
.L_268:
        /*04fc*/ 	.word	index@(_ZN7cutlass13device_kernelIN5flash11enable_sm90INS1_16FlashAttnFwdSm90INS1_25CollectiveMainloopFwdSm90ILi2EN4cute5tupleIJNS5_1CILi1EEES8_S8_EEENS6_IJNS7_ILi128EEENS7_ILi112EEENS7_ILi192EEEEEELi192ENS_10bfloat16_tEfNS_4arch4Sm90ELb1ELb0ELb1ELb0ELb0ELb0ELb0ELb1ELb1ELb1ELb1ELb0EEENS1_21CollectiveEpilogueFwdINS6_IJSA_SC_SB_EEES9_SE_SG_Li256ELb0ELb1ELb1ELb0EEENS1_19SingleTileSchedulerILb0ELb1ELb1ELi128EEEEEEEEEvNT_6ParamsE)
        /*0500*/ 	.word	0x00000010


	//----- nvinfo : EIATTR_MIN_STACK_SIZE
	.align		4
.L_269:
        /*0504*/ 	.byte	0x04, 0x12
        /*0506*/ 	.short	(.L_271 - .L_270)
	.align		4
.L_270:
        /*0508*/ 	.word	index@(_ZN7cutlass13device_kernelIN5flash11enable_sm90INS1_16FlashAttnFwdSm90INS1_25CollectiveMainloopFwdSm90ILi2EN4cute5tupleIJNS5_1CILi1EEES8_S8_EEENS6_IJNS7_ILi128EEENS7_ILi112EEENS7_ILi192EEEEEELi192ENS_10bfloat16_tEfNS_4arch4Sm90ELb1ELb0ELb1ELb1ELb0ELb0ELb0ELb1ELb1ELb1ELb1ELb0EEENS1_21CollectiveEpilogueFwdINS6_IJSA_SC_SB_EEES9_SE_SG_Li256ELb1ELb1ELb1ELb0EEENS1_36VarlenDynamicPersistentTileSchedulerILi128ELi112ELi256ELi128ELb1ELb1ELb1ELb1ELb1ELb1EEEEEEEEEvNT_6ParamsE)
        /*050c*/ 	.word	0x00000068


	//----- nvinfo : EIATTR_MIN_STACK_SIZE
	.align		4
.L_271:
        /*0510*/ 	.byte	0x04, 0x12
        /*0512*/ 	.short	(.L_273 - .L_272)
	.align		4
.L_272:
        /*0514*/ 	.word	index@(_ZN7cutlass13device_kernelIN5flash11enable_sm90INS1_16FlashAttnFwdSm90INS1_25CollectiveMainloopFwdSm90ILi2EN4cute5tupleIJNS5_1CILi1EEES8_S8_EEENS6_IJNS7_ILi128EEENS7_ILi112EEENS7_ILi192EEEEEELi192ENS_10bfloat16_tEfNS_4arch4Sm90ELb1ELb0ELb1ELb1ELb0ELb1ELb0ELb1ELb1ELb1ELb1ELb0EEENS1_21CollectiveEpilogueFwdINS6_IJSA_SC_SB_EEES9_SE_SG_Li256ELb1ELb1ELb1ELb0EEENS1_36VarlenDynamicPersistentTileSchedulerILi128ELi112ELi256ELi128ELb1ELb1ELb1ELb1ELb1ELb1EEEEEEEEEvNT_6ParamsE)
        /*0518*/ 	.word	0x00000090


	//----- nvinfo : EIATTR_MIN_STACK_SIZE
	.align		4
.L_273:
        /*051c*/ 	.byte	0x04, 0x12
        /*051e*/ 	.short	(.L_275 - .L_274)
	.align		4
.L_274:
        /*0520*/ 	.word	index@(_ZN7cutlass13device_kernelIN5flash11enable_sm90INS1_16FlashAttnFwdSm90INS1_25CollectiveMainloopFwdSm90ILi2EN4cute5tupleIJNS5_1CILi1EEES8_S8_EEENS6_IJNS7_ILi128EEENS7_ILi176EEESA_EEELi128ENS_10bfloat16_tEfNS_4arch4Sm90ELb0ELb0ELb1ELb0ELb0ELb0ELb0ELb1ELb1ELb1ELb1ELb0EEENS1_21CollectiveEpilogueFwdINS6_IJSA_SA_SB_EEES9_SD_SF_Li256ELb0ELb1ELb1ELb0EEENS1_19SingleTileSchedulerILb0ELb1ELb1ELi128EEEEEEEEEvNT_6ParamsE)
        /*0524*/ 	.word	0x00000010


	//----- nvinfo : EIATTR_MIN_STACK_SIZE
	.align		4
.L_275:
        /*0528*/ 	.byte	0x04, 0x12
        /*052a*/ 	.short	(.L_277 - .L_276)
	.align		4
.L_276:
        /*052c*/ 	.word	index@(_ZN7cutlass13device_kernelIN5flash11enable_sm90INS1_16FlashAttnFwdSm90INS1_25CollectiveMainloopFwdSm90ILi2EN4cute5tupleIJNS5_1CILi1EEES8_S8_EEENS6_IJNS7_ILi128EEENS7_ILi176EEESA_EEELi128ENS_10bfloat16_tEfNS_4arch4Sm90ELb0ELb0ELb1ELb1ELb0ELb0ELb0ELb1ELb1ELb1ELb1ELb0EEENS1_21CollectiveEpilogueFwdINS6_IJSA_SA_SB_EEES9_SD_SF_Li256ELb1ELb1ELb1ELb0EEENS1_36VarlenDynamicPersistentTileSchedulerILi128ELi176ELi256ELi128ELb1ELb1ELb1ELb0ELb1ELb1EEEEEEEEEvNT_6ParamsE)
        /*0530*/ 	.word	0x00000070


	//----- nvinfo : EIATTR_MIN_STACK_SIZE
	.align		4
.L_277:
        /*0534*/ 	.byte	0x04, 0x12
        /*0536*/ 	.short	(.L_279 - .L_278)
	.align		4
.L_278:
        /*0538*/ 	.word	index@(_ZN7cutlass13device_kernelIN5flash11enable_sm90INS1_16FlashAttnFwdSm90INS1_25CollectiveMainloopFwdSm90ILi2EN4cute5tupleIJNS5_1CILi1EEES8_S8_EEENS6_IJNS7_ILi128EEENS7_ILi176EEESA_EEELi128ENS_10bfloat16_tEfNS_4arch4Sm90ELb0ELb0ELb1ELb1ELb0ELb1ELb0ELb1ELb1ELb1ELb1ELb0EEENS1_21CollectiveEpilogueFwdINS6_IJSA_SA_SB_EEES9_SD_SF_Li256ELb1ELb1ELb1ELb0EEENS1_36VarlenDynamicPersistentTileSchedulerILi128ELi176ELi256ELi128ELb1ELb1ELb1ELb0ELb1ELb1EEEEEEEEEvNT_6ParamsE)
        /*053c*/ 	.word	0x00000098


	//----- nvinfo : EIATTR_MIN_STACK_SIZE
	.align		4
.L_279:
        /*0540*/ 	.byte	0x04, 0x12
        /*0542*/ 	.short	(.L_281 - .L_280)
	.align		4
.L_280:
        /*0544*/ 	.word	index@(_ZN7cutlass13device_kernelIN5flash11enable_sm90INS1_16FlashAttnFwdSm90INS1_25CollectiveMainloopFwdSm90ILi2EN4cute5tupleIJNS5_1CILi1EEES8_S8_EEENS6_IJNS7_ILi128EEESA_SA_EEELi128ENS_10bfloat16_tEfNS_4arch4Sm90ELb0ELb1ELb1ELb0ELb0ELb0ELb0ELb1ELb1ELb1ELb1ELb0EEENS1_21CollectiveEpilogueFwdISB_S9_SC_SE_Li256ELb0ELb1ELb1ELb0EEENS1_19SingleTileSchedulerILb0ELb1ELb1ELi128EEEEEEEEEvNT_6ParamsE)
        /*0548*/ 	.word	0x00000018


	//----- nvinfo : EIATTR_MIN_STACK_SIZE
	.align		4
.L_281:
        /*054c*/ 	.byte	0x04, 0x12
        /*054e*/ 	.short	(.L_283 - .L_282)
	.align		4
.L_282:
        /*0550*/ 	.word	index@(_ZN7cutlass13device_kernelIN5flash11enable_sm90INS1_16FlashAttnFwdSm90INS1_25CollectiveMainloopFwdSm90ILi2EN4cute5tupleIJNS5_1CILi1EEES8_S8_EEENS6_IJNS7_ILi128EEESA_SA_EEELi128ENS_10bfloat16_tEfNS_4arch4Sm90ELb0ELb1ELb1ELb1ELb0ELb0ELb0ELb1ELb1ELb1ELb1ELb0EEENS1_21CollectiveEpilogueFwdISB_S9_SC_SE_Li256ELb1ELb1ELb1ELb0EEENS1_36VarlenDynamicPersistentTileSchedulerILi128ELi128ELi256ELi128ELb1ELb1ELb1ELb1ELb0ELb1EEEEEEEEEvNT_6ParamsE)
        /*0554*/ 	.word	0x00000060


	//----- nvinfo : EIATTR_MIN_STACK_SIZE
	.align		4
.L_283:
        /*0558*/ 	.byte	0x04, 0x12
        /*055a*/ 	.short	(.L_285 - .L_284)
	.align		4
.L_284:
        /*055c*/ 	.word	index@(_ZN7cutlass13device_kernelIN5flash11enable_sm90INS1_16FlashAttnFwdSm90INS1_25CollectiveMainloopFwdSm90ILi2EN4cute5tupleIJNS5_1CILi1EEES8_S8_EEENS6_IJNS7_ILi128EEESA_SA_EEELi128ENS_10bfloat16_tEfNS_4arch4Sm90ELb0ELb1ELb1ELb1ELb0ELb1ELb0ELb1ELb1ELb1ELb1ELb0EEENS1_21CollectiveEpilogueFwdISB_S9_SC_SE_Li256ELb1ELb1ELb1ELb0EEENS1_36VarlenDynamicPersistentTileSchedulerILi128ELi128ELi256ELi128ELb1ELb1ELb1ELb1ELb0ELb1EEEEEEEEEvNT_6ParamsE)
        /*0560*/ 	.word	0x00000068


	//----- nvinfo : EIATTR_MIN_STACK_SIZE
	.align		4
.L_285:
        /*0564*/ 	.byte	0x04, 0x12
        /*0566*/ 	.short	(.L_287 - .L_286)
	.align		4
.L_286:
        /*0568*/ 	.word	index@(_ZN7cutlass13device_kernelIN5flash11enable_sm90INS1_16FlashAttnFwdSm90INS1_25CollectiveMainloopFwdSm90ILi2EN4cute5tupleIJNS5_1CILi1EEES8_S8_EEENS6_IJNS7_ILi128EEESA_SA_EEELi128ENS_10bfloat16_tEfNS_4arch4Sm90ELb1ELb0ELb1ELb0ELb0ELb0ELb0ELb1ELb1ELb1ELb1ELb0EEENS1_21CollectiveEpilogueFwdISB_S9_SC_SE_Li256ELb0ELb1ELb1ELb0EEENS1_19SingleTileSchedulerILb0ELb1ELb1ELi128EEEEEEEEEvNT_6ParamsE)
        /*056c*/ 	.word	0x00000018


	//----- nvinfo : EIATTR_MIN_STACK_SIZE
	.align		4
.L_287:
        /*0570*/ 	.byte	0x04, 0x12
        /*0572*/ 	.short	(.L_289 - .L_288)
	.align		4
.L_288:
        /*0574*/ 	.word	index@(_ZN7cutlass13device_kernelIN5flash11enable_sm90INS1_16FlashAttnFwdSm90INS1_25CollectiveMainloopFwdSm90ILi2EN4cute5tupleIJNS5_1CILi1EEES8_S8_EEENS6_IJNS7_ILi128EEESA_SA_EEELi128ENS_10bfloat16_tEfNS_4arch4Sm90ELb1ELb0ELb1ELb1ELb0ELb0ELb0ELb1ELb1ELb1ELb1ELb0EEENS1_21CollectiveEpilogueFwdISB_S9_SC_SE_Li256ELb1ELb1ELb1ELb0EEENS1_36VarlenDynamicPersistentTileSchedulerILi128ELi128ELi256ELi128ELb1ELb1ELb1ELb1ELb1ELb1EEEEEEEEEvNT_6ParamsE)
        /*0578*/ 	.word	0x00000060


	//----- nvinfo : EIATTR_MIN_STACK_SIZE
	.align		4
.L_289:
        /*057c*/ 	.byte	0x04, 0x12
        /*057e*/ 	.short	(.L_291 - .L_290)
	.align		4
.L_290:
        /*0580*/ 	.word	index@(_ZN7cutlass13device_kernelIN5flash11enable_sm90INS1_16FlashAttnFwdSm90INS1_25CollectiveMainloopFwdSm90ILi2EN4cute5tupleIJNS5_1CILi1EEES8_S8_EEENS6_IJNS7_ILi128EEESA_SA_EEELi128ENS_10bfloat16_tEfNS_4arch4Sm90ELb1ELb0ELb1ELb1ELb0ELb1ELb0ELb1ELb1ELb1ELb1ELb0EEENS1_21CollectiveEpilogueFwdISB_S9_SC_SE_Li256ELb1ELb1ELb1ELb0EEENS1_36VarlenDynamicPersistentTileSchedulerILi128ELi128ELi256ELi128ELb1ELb1ELb1ELb1ELb1ELb1EEEEEEEEEvNT_6ParamsE)
        /*0584*/ 	.word	0x00000068


	//----- nvinfo : EIATTR_MIN_STACK_SIZE
	.align		4
.L_291:
        /*0588*/ 	.byte	0x04, 0x12
        /*058a*/ 	.short	(.L_293 - .L_292)
	.align		4
.L_292:
        /*058c*/ 	.word	index@(_ZN7cutlass13device_kernelIN5flash11enable_sm90INS1_16FlashAttnFwdSm90INS1_25CollectiveMainloopFwdSm90ILi2EN4cute5tupleIJNS5_1CILi1EEES8_S8_EEENS6_IJNS7_ILi192EEENS7_ILi144EEENS7_ILi96EEEEEELi96ENS_10bfloat16_tEfNS_4arch4Sm90ELb0ELb0ELb1ELb0ELb0ELb0ELb0ELb0ELb1ELb1ELb1ELb0EEENS1_21CollectiveEpilogueFwdINS6_IJSA_SC_SB_EEES9_SE_SG_Li384ELb0ELb1ELb1ELb0EEENS1_19SingleTileSchedulerILb0ELb1ELb1ELi192EEEEEEEEEvNT_6ParamsE)
        /*0590*/ 	.word	0x00000000


	//----- nvinfo : EIATTR_MIN_STACK_SIZE
	.align		4
.L_293:
        /*0594*/ 	.byte	0x04, 0x12
        /*0596*/ 	.short	(.L_295 - .L_294)
	.align		4
.L_294:
        /*0598*/ 	.word	index@(_ZN7cutlass13device_kernelIN5flash11enable_sm90INS1_16FlashAttnFwdSm90INS1_25CollectiveMainloopFwdSm90ILi2EN4cute5tupleIJNS5_1CILi1EEES8_S8_EEENS6_IJNS7_ILi192EEENS7_ILi144EEENS7_ILi96EEEEEELi96ENS_10bfloat16_tEfNS_4arch4Sm90ELb0ELb0ELb1ELb1ELb0ELb0ELb0ELb0ELb1ELb1ELb1ELb0EEENS1_21CollectiveEpilogueFwdINS6_IJSA_SC_SB_EEES9_SE_SG_Li384ELb1ELb1ELb1ELb0EEENS1_36VarlenDynamicPersistentTileSchedulerILi192ELi144ELi384ELi128ELb1ELb1ELb1ELb0ELb1ELb1EEEEEEEEEvNT_6ParamsE)
        /*059c*/ 	.word	0x00000058


	//----- nvinfo : EIATTR_MIN_STACK_SIZE
	.align		4
.L_295:
        /*05a0*/ 	.byte	0x04, 0x12
        /*05a2*/ 	.short	(.L_297 - .L_296)
	.align		4
.L_296:
        /*05a4*/ 	.word	index@(_ZN7cutlass13device_kernelIN5flash11enable_sm90INS1_16FlashAttnFwdSm90INS1_25CollectiveMainloopFwdSm90ILi2EN4cute5tupleIJNS5_1CILi1EEES8_S8_EEENS6_IJNS7_ILi192EEENS7_ILi144EEENS7_ILi96EEEEEELi96ENS_10bfloat16_tEfNS_4arch4Sm90ELb0ELb0ELb1ELb1ELb0ELb1ELb0ELb0ELb1ELb1ELb1ELb0EEENS1_21CollectiveEpilogueFwdINS6_IJSA_SC_SB_EEES9_SE_SG_Li384ELb1ELb1ELb1ELb0EEENS1_36VarlenDynamicPersistentTileSchedulerILi192ELi144ELi384ELi128ELb1ELb1ELb1ELb0ELb1ELb1EEEEEEEEEvNT_6ParamsE)
        /*05a8*/ 	.word	0x00000120


	//----- nvinfo : EIATTR_MIN_STACK_SIZE
	.align		4
.L_297:
        /*05ac*/ 	.byte	0x04, 0x12
        /*05ae*/ 	.short	(.L_299 - .L_298)
	.align		4
.L_298:
        /*05b0*/ 	.word	index@(_ZN7cutlass13device_kernelIN5flash11enable_sm90INS1_16FlashAttnFwdSm90INS1_25CollectiveMainloopFwdSm90ILi2EN4cute5tupleIJNS5_1CILi1EEES8_S8_EEENS6_IJNS7_ILi192EEENS7_ILi128EEENS7_ILi96EEEEEELi96ENS_10bfloat16_tEfNS_4arch4Sm90ELb0ELb1ELb1ELb0ELb0ELb0ELb0ELb0ELb1ELb1ELb1ELb0EEENS1_21CollectiveEpilogueFwdINS6_IJSA_SC_SB_EEES9_SE_SG_Li384ELb0ELb1ELb1ELb0EEENS1_19SingleTileSchedulerILb0ELb1ELb1ELi192EEEEEEEEEvNT_6ParamsE)
        /*05b4*/ 	.word	0x00000000


	//----- nvinfo : EIATTR_MIN_STACK_SIZE
	.align		4
.L_299:
        /*05b8*/ 	.byte	0x04, 0x12
        /*05ba*/ 	.short	(.L_301 - .L_300)
	.align		4
.L_300:
        /*05bc*/ 	.word	index@(_ZN7cutlass13device_kernelIN5flash11enable_sm90INS1_16FlashAttnFwdSm90INS1_25CollectiveMainloopFwdSm90ILi2EN4cute5tupleIJNS5_1CILi1EEES8_S8_EEENS6_IJNS7_ILi192EEENS7_ILi128EEENS7_ILi96EEEEEELi96ENS_10bfloat16_tEfNS_4arch4Sm90ELb0ELb1ELb1ELb1ELb0ELb0ELb0ELb0ELb1ELb1ELb1ELb0EEENS1_21CollectiveEpilogueFwdINS6_IJSA_SC_SB_EEES9_SE_SG_Li384ELb1ELb1ELb1ELb0EEENS1_36VarlenDynamicPersistentTileSchedulerILi192ELi128ELi384ELi128ELb1ELb1ELb1ELb1ELb0ELb1EEEEEEEEEvNT_6ParamsE)
        /*05c0*/ 	.word	0x00000048


	//----- nvinfo : EIATTR_MIN_STACK_SIZE
	.align		4
.L_301:
        /*05c4*/ 	.byte	0x04, 0x12
        /*05c6*/ 	.short	(.L_303 - .L_302)
	.align		4
.L_302:
        /*05c8*/ 	.word	index@(_ZN7cutlass13device_kernelIN5flash11enable_sm90INS1_16FlashAttnFwdSm90INS1_25CollectiveMainloopFwdSm90ILi2EN4cute5tupleIJNS5_1CILi1EEES8_S8_EEENS6_IJNS7_ILi192EEENS7_ILi128EEENS7_ILi96EEEEEELi96ENS_10bfloat16_tEfNS_4arch4Sm90ELb0ELb1ELb1ELb1ELb0ELb1ELb0ELb0ELb1ELb1ELb1ELb0EEENS1_21CollectiveEpilogueFwdINS6_IJSA_SC_SB_EEES9_SE_SG_Li384ELb1ELb1ELb1ELb0EEENS1_36VarlenDynamicPersistentTileSchedulerILi192ELi128ELi384ELi128ELb1ELb1ELb1ELb1ELb0ELb1EEEEEEEEEvNT_6ParamsE)
        /*05cc*/ 	.word	0x00000070


	//----- nvinfo : EIATTR_MIN_STACK_SIZE
	.align		4
.L_303:
        /*05d0*/ 	.byte	0x04, 0x12
        /*05d2*/ 	.short	(.L_305 - .L_304)
	.align		4
.L_304:
        /*05d4*/ 	.word	index@(_ZN7cutlass13device_kernelIN5flash11enable_sm90INS1_16FlashAttnFwdSm90INS1_25CollectiveMainloopFwdSm90ILi2EN4cute5tupleIJNS5_1CILi1EEES8_S8_EEENS6_IJNS7_ILi192EEENS7_ILi144EEENS7_ILi96EEEEEELi96ENS_10bfloat16_tEfNS_4arch4Sm90ELb1ELb0ELb1ELb0ELb0ELb0ELb0ELb0ELb1ELb1ELb1ELb0EEENS1_21CollectiveEpilogueFwdINS6_IJSA_SC_SB_EEES9_SE_SG_Li384ELb0ELb1ELb1ELb0EEENS1_19SingleTileSchedulerILb0ELb1ELb1ELi192EEEEEEEEEvNT_6ParamsE)
        /*05d8*/ 	.word	0x00000008


	//----- nvinfo : EIATTR_MIN_STACK_SIZE
	.align		4
.L_305:
        /*05dc*/ 	.byte	0x04, 0x12
        /*05de*/ 	.short	(.L_307 - .L_306)
	.align		4
.L_306:
        /*05e0*/ 	.word	index@(_ZN7cutlass13device_kernelIN5flash11enable_sm90INS1_16FlashAttnFwdSm90INS1_25CollectiveMainloopFwdSm90ILi2EN4cute5tupleIJNS5_1CILi1EEES8_S8_EEENS6_IJNS7_ILi192EEENS7_ILi144EEENS7_ILi96EEEEEELi96ENS_10bfloat16_tEfNS_4arch4Sm90ELb1ELb0ELb1ELb1ELb0ELb0ELb0ELb0ELb1ELb1ELb1ELb0EEENS1_21CollectiveEpilogueFwdINS6_IJSA_SC_SB_EEES9_SE_SG_Li384ELb1ELb1ELb1ELb0EEENS1_36VarlenDynamicPersistentTileSchedulerILi192ELi144ELi384ELi128ELb1ELb1ELb1ELb1ELb1ELb1EEEEEEEEEvNT_6ParamsE)
        /*05e4*/ 	.word	0x00000050


	//----- nvinfo : EIATTR_MIN_STACK_SIZE
	.align		4
.L_307:
        /*05e8*/ 	.byte	0x04, 0x12
        /*05ea*/ 	.short	(.L_309 - .L_308)
	.align		4
.L_308:
        /*05ec*/ 	.word	index@(_ZN7cutlass13device_kernelIN5flash11enable_sm90INS1_16FlashAttnFwdSm90INS1_25CollectiveMainloopFwdSm90ILi2EN4cute5tupleIJNS5_1CILi1EEES8_S8_EEENS6_IJNS7_ILi192EEENS7_ILi144EEENS7_ILi96EEEEEELi96ENS_10bfloat16_tEfNS_4arch4Sm90ELb1ELb0ELb1ELb1ELb0ELb1ELb0ELb0ELb1ELb1ELb1ELb0EEENS1_21CollectiveEpilogueFwdINS6_IJSA_SC_SB_EEES9_SE_SG_Li384ELb1ELb1ELb1ELb0EEENS1_36VarlenDynamicPersistentTileSchedulerILi192ELi144ELi384ELi128ELb1ELb1ELb1ELb1ELb1ELb1EEEEEEEEEvNT_6ParamsE)
        /*05f0*/ 	.word	0x000000f8


	//----- nvinfo : EIATTR_MIN_STACK_SIZE
	.align		4
.L_309:
        /*05f4*/ 	.byte	0x04, 0x12
        /*05f6*/ 	.short	(.L_311 - .L_310)
	.align		4
.L_310:
        /*05f8*/ 	.word	index@(_ZN7cutlass13device_kernelIN5flash11enable_sm90INS1_16FlashAttnFwdSm90INS1_25CollectiveMainloopFwdSm90ILi2EN4cute5tupleIJNS5_1CILi1EEES8_S8_EEENS6_IJNS7_ILi192EEESA_NS7_ILi64EEEEEELi64ENS_10bfloat16_tEfNS_4arch4Sm90ELb0ELb0ELb1ELb0ELb0ELb0ELb0ELb0ELb1ELb1ELb1ELb0EEENS1_21CollectiveEpilogueFwdINS6_IJSA_SB_SA_EEES9_SD_SF_Li384ELb0ELb1ELb1ELb0EEENS1_19SingleTileSchedulerILb0ELb1ELb1ELi192EEEEEEEEEvNT_6ParamsE)
        /*05fc*/ 	.word	0x00000020


	//----- nvinfo : EIATTR_MIN_STACK_SIZE
	.align		4
.L_311:
        /*0600*/ 	.byte	0x04, 0x12
        /*0602*/ 	.short	(.L_313 - .L_312)
	.align		4
.L_312:
        /*0604*/ 	.word	index@(_ZN7cutlass13device_kernelIN5flash11enable_sm90INS1_16FlashAttnFwdSm90INS1_25CollectiveMainloopFwdSm90ILi2EN4cute5tupleIJNS5_1CILi1EEES8_S8_EEENS6_IJNS7_ILi192EEESA_NS7_ILi64EEEEEELi64ENS_10bfloat16_tEfNS_4arch4Sm90ELb0ELb0ELb1ELb1ELb0ELb0ELb0ELb0ELb1ELb1ELb1ELb0EEENS1_21CollectiveEpilogueFwdINS6_IJSA_SB_SA_EEES9_SD_SF_Li384ELb1ELb1ELb1ELb0EEENS1_36VarlenDynamicPersistentTileSchedulerILi192ELi192ELi384ELi128ELb1ELb1ELb1ELb0ELb1ELb1EEEEEEEEEvNT_6ParamsE)
        /*0608*/ 	.word	0x00000098


	//----- nvinfo : EIATTR_MIN_STACK_SIZE
	.align		4
.L_313:
        /*060c*/ 	.byte	0x04, 0x12
        /*060e*/ 	.short	(.L_315 - .L_314)
	.align		4
.L_314:
        /*0610*/ 	.word	index@(_ZN7cutlass13device_kernelIN5flash11enable_sm90INS1_16FlashAttnFwdSm90INS1_25CollectiveMainloopFwdSm90ILi2EN4cute5tupleIJNS5_1CILi1EEES8_S8_EEENS6_IJNS7_ILi192EEESA_NS7_ILi64EEEEEELi64ENS_10bfloat16_tEfNS_4arch4Sm90ELb0ELb0ELb1ELb1ELb0ELb1ELb0ELb0ELb1ELb1ELb1ELb0EEENS1_21CollectiveEpilogueFwdINS6_IJSA_SB_SA_EEES9_SD_SF_Li384ELb1ELb1ELb1ELb0EEENS1_36VarlenDynamicPersistentTileSchedulerILi192ELi192ELi384ELi128ELb1ELb1ELb1ELb0ELb1ELb1EEEEEEEEEvNT_6ParamsE)
        /*0614*/ 	.word	0x000000b0


	//----- nvinfo : EIATTR_MIN_STACK_SIZE
	.align		4
.L_315:
        /*0618*/ 	.byte	0x04, 0x12
        /*061a*/ 	.short	(.L_317 - .L_316)
	.align		4
.L_316:
        /*061c*/ 	.word	index@(_ZN7cutlass13device_kernelIN5flash11enable_sm90INS1_16FlashAttnFwdSm90INS1_25CollectiveMainloopFwdSm90ILi2EN4cute5tupleIJNS5_1CILi1EEES8_S8_EEENS6_IJNS7_ILi192EEENS7_ILi128EEENS7_ILi64EEEEEELi64ENS_10bfloat16_tEfNS_4arch4Sm90ELb0ELb1ELb1ELb0ELb0ELb0ELb0ELb1ELb1ELb1ELb1ELb0EEENS1_21CollectiveEpilogueFwdINS6_IJSA_SC_SB_EEES9_SE_SG_Li384ELb0ELb1ELb1ELb0EEENS1_19SingleTileSchedulerILb0ELb1ELb1ELi192EEEEEEEEEvNT_6ParamsE)
        /*0620*/ 	.word	0x00000000


	//----- nvinfo : EIATTR_MIN_STACK_SIZE
	.align		4
.L_317:
        /*0624*/ 	.byte	0x04, 0x12
        /*0626*/ 	.short	(.L_319 - .L_318)
	.align		4
.L_318:
        /*0628*/ 	.word	index@(_ZN7cutlass13device_kernelIN5flash11enable_sm90INS1_16FlashAttnFwdSm90INS1_25CollectiveMainloopFwdSm90ILi2EN4cute5tupleIJNS5_1CILi1EEES8_S8_EEENS6_IJNS7_ILi192EEENS7_ILi128EEENS7_ILi64EEEEEELi64ENS_10bfloat16_tEfNS_4arch4Sm90ELb0ELb1ELb1ELb1ELb0ELb0ELb0ELb1ELb1ELb1ELb1ELb0EEENS1_21CollectiveEpilogueFwdINS6_IJSA_SC_SB_EEES9_SE_SG_Li384ELb1ELb1ELb1ELb0EEENS1_36VarlenDynamicPersistentTileSchedulerILi192ELi128ELi384ELi128ELb1ELb1ELb1ELb1ELb0ELb1EEEEEEEEEvNT_6ParamsE)
        /*062c*/ 	.word	0x00000048


	//----- nvinfo : EIATTR_MIN_STACK_SIZE
	.align		4
.L_319:
        /*0630*/ 	.byte	0x04, 0x12
        /*0632*/ 	.short	(.L_321 - .L_320)
	.align		4
.L_320:
        /*0634*/ 	.word	index@(_ZN7cutlass13device_kernelIN5flash11enable_sm90INS1_16FlashAttnFwdSm90INS1_25CollectiveMainloopFwdSm90ILi2EN4cute5tupleIJNS5_1CILi1EEES8_S8_EEENS6_IJNS7_ILi192EEENS7_ILi128EEENS7_ILi64EEEEEELi64ENS_10bfloat16_tEfNS_4arch4Sm90ELb0ELb1ELb1ELb1ELb0ELb1ELb0ELb1ELb1ELb1ELb1ELb0EEENS1_21CollectiveEpilogueFwdINS6_IJSA_SC_SB_EEES9_SE_SG_Li384ELb1ELb1ELb1ELb0EEENS1_36VarlenDynamicPersistentTileSchedulerILi192ELi128ELi384ELi128ELb1ELb1ELb1ELb1ELb0ELb1EEEEEEEEEvNT_6ParamsE)
        /*0638*/ 	.word	0x00000088


	//----- nvinfo : EIATTR_MIN_STACK_SIZE
	.align		4
.L_321:
        /*063c*/ 	.byte	0x04, 0x12
        /*063e*/ 	.short	(.L_323 - .L_322)
	.align		4
.L_322:
        /*0640*/ 	.word	index@(_ZN7cutlass13device_kernelIN5flash11enable_sm90INS1_16FlashAttnFwdSm90INS1_25CollectiveMainloopFwdSm90ILi2EN4cute5tupleIJNS5_1CILi1EEES8_S8_EEENS6_IJNS7_ILi192EEENS7_ILi128EEENS7_ILi64EEEEEELi64ENS_10bfloat16_tEfNS_4arch4Sm90ELb1ELb0ELb1ELb0ELb0ELb0ELb0ELb1ELb1ELb1ELb1ELb0EEENS1_21CollectiveEpilogueFwdINS6_IJSA_SC_SB_EEES9_SE_SG_Li384ELb0ELb1ELb1ELb0EEENS1_19SingleTileSchedulerILb0ELb1ELb1ELi192EEEEEEEEEvNT_6ParamsE)
        /*0644*/ 	.word	0x00000000


	//----- nvinfo : EIATTR_MIN_STACK_SIZE
	.align		4
.L_323:
        /*0648*/ 	.byte	0x04, 0x12
        /*064a*/ 	.short	(.L_325 - .L_324)
	.align		4
.L_324:
        /*064c*/ 	.word	index@(_ZN7cutlass13device_kernelIN5flash11enable_sm90INS1_16FlashAttnFwdSm90INS1_25CollectiveMainloopFwdSm90ILi2EN4cute5tupleIJNS5_1CILi1EEES8_S8_EEENS6_IJNS7_ILi192EEENS7_ILi128EEENS7_ILi64EEEEEELi64ENS_10bfloat16_tEfNS_4arch4Sm90ELb1ELb0ELb1ELb1ELb0ELb0ELb0ELb1ELb1ELb1ELb1ELb0EEENS1_21CollectiveEpilogueFwdINS6_IJSA_SC_SB_EEES9_SE_SG_Li384ELb1ELb1ELb1ELb0EEENS1_36VarlenDynamicPersistentTileSchedulerILi192ELi128ELi384ELi128ELb1ELb1ELb1ELb1ELb1ELb1EEEEEEEEEvNT_6ParamsE)
        /*0650*/ 	.word	0x00000050


	//----- nvinfo : EIATTR_MIN_STACK_SIZE
	.align		4
.L_325:
        /*0654*/ 	.byte	0x04, 0x12
        /*0656*/ 	.short	(.L_327 - .L_326)
	.align		4
.L_326:
        /*0658*/ 	.word	index@(_ZN7cutlass13device_kernelIN5flash11enable_sm90INS1_16FlashAttnFwdSm90INS1_25CollectiveMainloopFwdSm90ILi2EN4cute5tupleIJNS5_1CILi1EEES8_S8_EEENS6_IJNS7_ILi192EEENS7_ILi128EEENS7_ILi64EEEEEELi64ENS_10bfloat16_tEfNS_4arch4Sm90ELb1ELb0ELb1ELb1ELb0ELb1ELb0ELb1ELb1ELb1ELb1ELb0EEENS1_21CollectiveEpilogueFwdINS6_IJSA_SC_SB_EEES9_SE_SG_Li384ELb1ELb1ELb1ELb0EEENS1_36VarlenDynamicPersistentTileSchedulerILi192ELi128ELi384ELi128ELb1ELb1ELb1ELb1ELb1ELb1EEEEEEEEEvNT_6ParamsE)
        /*065c*/ 	.word	0x00000070
.L_327:


//--------------------- .nv.compat                --------------------------
	.section	.nv.compat,"",@"SHT_CUDA_COMPAT_INFO"
	.align	4
        /*0000*/ 	.byte	0x02, 0x09, 0x01, 0x00, 0x02, 0x02, 0x04, 0x00, 0x02, 0x05, 0x05, 0x00, 0x03, 0x07, 0x01, 0x01
        /*0010*/ 	.byte	0x02, 0x03, 0x01, 0x00, 0x02, 0x06, 0x01, 0x00, 0x04, 0x0b, 0x08, 0x00, 0x00, 0x00, 0x00, 0x00
        /*0020*/ 	.byte	0x00, 0x00, 0x00, 0x00


//--------------------- .nv.info._ZN7cutlass13device_kernelIN5flash11enable_sm90INS1_16FlashAttnFwdSm90INS1_25CollectiveMainloopFwdSm90ILi2EN4cute5tupleIJNS5_1CILi1EEES8_S8_EEENS6_IJNS7_ILi128EEENS7_ILi80EEENS7_ILi256EEEEEELi256ENS_10bfloat16_tEfNS_4arch4Sm90ELb0ELb0ELb1ELb0ELb0ELb0ELb0ELb1ELb1ELb1ELb1ELb0EEENS1_21CollectiveEpilogueFwdINS6_IJSA_SC_SB_EEES9_SE_SG_Li256ELb0ELb1ELb1ELb0EEENS1_19SingleTileSchedulerILb0ELb1ELb1ELi128EEEEEEEEEvNT_6ParamsE --------------------------
	.section	.nv.info._ZN7cutlass13device_kernelIN5flash11enable_sm90INS1_16FlashAttnFwdSm90INS1_25CollectiveMainloopFwdSm90ILi2EN4cute5tupleIJNS5_1CILi1EEES8_S8_EEENS6_IJNS7_ILi128EEENS7_ILi80EEENS7_ILi256EEEEEELi256ENS_10bfloat16_tEfNS_4arch4Sm90ELb0ELb0ELb1ELb0ELb0ELb0ELb0ELb1ELb1ELb1ELb1ELb0EEENS1_21CollectiveEpilogueFwdINS6_IJSA_SC_SB_EEES9_SE_SG_Li256ELb0ELb1ELb1ELb0EEENS1_19SingleTileSchedulerILb0ELb1ELb1ELi128EEEEEEEEEvNT_6ParamsE,"",@"SHT_CUDA_INFO"
	.sectionflags	@""
	.align	4


	//----- nvinfo : EIATTR_CUDA_API_VERSION
	.align		4
        /*0000*/ 	.byte	0x04, 0x37
        /*0002*/ 	.short	(.L_329 - .L_328)
.L_328:
        /*0004*/ 	.word	0x00000082


	//----- nvinfo : EIATTR_KPARAM_INFO
	.align		4
.L_329:
        /*0008*/ 	.byte	0x04, 0x17
        /*000a*/ 	.short	(.L_331 - .L_330)
.L_330:
        /*000c*/ 	.word	0x00000000
        /*0010*/ 	.short	0x0000
        /*0012*/ 	.short	0x0070
        /*0014*/ 	.byte	0x00, 0xf0, 0x01, 0x28


	//----- nvinfo : EIATTR_SPARSE_MMA_MASK
	.align		4
.L_331:
        /*0018*/ 	.byte	0x03, 0x50
        /*001a*/ 	.short	0x0000


	//----- nvinfo : EIATTR_MAXREG_COUNT
	.align		4
        /*001c*/ 	.byte	0x03, 0x1b
        /*001e*/ 	.short	0x00a8


	//----- nvinfo : EIATTR_NUM_BARRIERS
	.align		4
        /*0020*/ 	.byte	0x02, 0x4c
        /*0022*/ 	.byte	0x09
	.zero		1


	//----- nvinfo : EIATTR_EXTERNS
	.align		4
        /*0024*/ 	.byte	0x04, 0x0f
        /*0026*/ 	.short	(.L_333 - .L_332)


	//   ....[0]....
	.align		4
.L_332:
        /*0028*/ 	.word	index@(__assertfail)


	//----- nvinfo : EIATTR_ANNOTATIONS
	.align		4
.L_333:
        /*002c*/ 	.byte	0x04, 0x55
        /*002e*/ 	.short	(.L_335 - .L_334)


	//   ....[0]....
.L_334:
        /*0030*/ 	.word	0x00000001
        /*0034*/ 	.byte	0x30, 0x09, 0x00, 0x00, 0x01, 0x00, 0x00, 0x00, 0x10, 0x14, 0x00, 0x00, 0x01, 0x00, 0x00, 0x00
        /* <DEDUP_REMOVED lines=9> */
        /*00d4*/ 	.byte	0x50, 0x11, 0x01, 0x00, 0x01, 0x00, 0x00, 0x00, 0x00, 0x18, 0x01, 0x00


	//----- nvinfo : EIATTR_MERCURY_ISA_VERSION
	.align		4
.L_335:
        /*00e0*/ 	.byte	0x03, 0x5f
        /*00e2*/ 	.short	0x0101


	//----- nvinfo : EIATTR_INT_WARP_WIDE_INSTR_OFFSETS
	.align		4
        /*00e4*/ 	.byte	0x04, 0x31
        /*00e6*/ 	.short	(.L_337 - .L_336)


	//   ....[0]....
.L_336:
        /*00e8*/ 	.word	0x00000120


	//   ....[1]....
        /*00ec*/ 	.word	0x00000160


	//   ....[2]....
        /*00f0*/ 	.word	0x00000220


	//----- nvinfo : EIATTR_COOP_GROUP_MASK_REGIDS
	.align		4
.L_337:
        /*00f4*/ 	.byte	0x04, 0x29
        /*00f6*/ 	.short	(.L_339 - .L_338)


	//   ....[0]....
.L_338:
        /*00f8*/ 	.word	0xffffffff


	//   ....[1]....
        /*00fc*/ 	.word	0xffffffff


	//   ....[2]....
        /*0100*/ 	.word	0xffffffff


	//   ....[3]....
        /*0104*/ 	.word	0xffffffff


	//   ....[4]....
        /*0108*/ 	.word	0xffffffff


	//   ....[5]....
        /*010c*/ 	.word	0xffffffff


	//   ....[6]....
        /*0110*/ 	.word	0xffffffff


	//   ....[7]....
        /*0114*/ 	.word	0xffffffff


	//   ....[8]....
        /*0118*/ 	.word	0xffffffff


	//   ....[9]....
        /*011c*/ 	.word	0xffffffff


	//   ....[10]....
        /*0120*/ 	.word	0xffffffff


	//   ....[11]....
        /*0124*/ 	.word	0xffffffff


	//   ....[12]....
        /*0128*/ 	.word	0xffffffff


	//   ....[13]....
        /*012c*/ 	.word	0xffffffff


	//   ....[14]....
        /*0130*/ 	.word	0xffffffff


	//   ....[15]....
        /*0134*/ 	.word	0xffffffff


	//   ....[16]....
        /*0138*/ 	.word	0xffffffff


	//   ....[17]....
        /*013c*/ 	.word	0xffffffff


	//   ....[18]....
        /*0140*/ 	.word	0xffffffff


	//   ....[19]....
        /*0144*/ 	.word	0xffffffff


	//   ....[20]....
        /*0148*/ 	.word	0xffffffff


	//   ....[21]....
        /*014c*/ 	.word	0xffffffff


	//   ....[22]....
        /*0150*/ 	.word	0xffffffff


	//   ....[23]....
        /*0154*/ 	.word	0xffffffff


	//   ....[24]....
        /*0158*/ 	.word	0xffffffff


	//   ....[25]....
        /*015c*/ 	.word	0xffffffff


	//   ....[26]....
        /*0160*/ 	.word	0xffffffff


	//   ....[27]....
        /*0164*/ 	.word	0xffffffff


	//   ....[28]....
        /*0168*/ 	.word	0xffffffff


	//   ....[29]....
        /*016c*/ 	.word	0xffffffff


	//   ....[30]....
        /*0170*/ 	.word	0xffffffff


	//   ....[31]....
        /*0174*/ 	.word	0xffffffff


	//   ....[32]....
        /*0178*/ 	.word	0xffffffff


	//   ....[33]....
        /*017c*/ 	.word	0xffffffff


	//   ....[34]....
        /*0180*/ 	.word	0xffffffff


	//   ....[35]....
        /*0184*/ 	.word	0xffffffff


	//   ....[36]....
        /*0188*/ 	.word	0xffffffff


	//   ....[37]....
        /*018c*/ 	.word	0xffffffff


	//   ....[38]....
        /*0190*/ 	.word	0xffffffff


	//   ....[39]....
        /*0194*/ 	.word	0xffffffff


	//   ....[40]....
        /*0198*/ 	.word	0xffffffff


	//   ....[41]....
        /*019c*/ 	.word	0xffffffff


	//   ....[42]....
        /*01a0*/ 	.word	0xffffffff


	//   ....[43]....
        /*01a4*/ 	.word	0xffffffff


	//   ....[44]....
        /*01a8*/ 	.word	0xffffffff


	//   ....[45]....
        /*01ac*/ 	.word	0xffffffff


	//   ....[46]....
        /*01b0*/ 	.word	0xffffffff


	//   ....[47]....
        /*01b4*/ 	.word	0x0500000f


	//   ....[48]....
        /*01b8*/ 	.word	0x0500000f


	//   ....[49]....
        /*01bc*/ 	.word	0x0500000f


	//   ....[50]....
        /*01c0*/ 	.word	0x0500000f


	//   ....[51]....
        /*01c4*/ 	.word	0x0500000f


	//   ....[52]....
        /*01c8*/ 	.word	0x0500000f


	//   ....[53]....
        /*01cc*/ 	.word	0x0500000f


	//   ....[54]....
        /*01d0*/ 	.word	0x0500000f


	//   ....[55]....
        /*01d4*/ 	.word	0x0500000f


	//   ....[56]....
        /*01d8*/ 	.word	0x0500000f


	//   ....[57]....
        /*01dc*/ 	.word	0x0500000f


	//   ....[58]....
        /*01e0*/ 	.word	0x0500000f


	//   ....[59]....
        /*01e4*/ 	.word	0x0500000f


	//   ....[60]....
        /*01e8*/ 	.word	0x0500000f


	//   ....[61]....
        /*01ec*/ 	.word	0x0500000f


	//   ....[62]....
        /*01f0*/ 	.word	0x0500000f


	//   ....[63]....
        /*01f4*/ 	.word	0x0500000f


	//   ....[64]....
        /*01f8*/ 	.word	0x0500000f


	//----- nvinfo : EIATTR_COOP_GROUP_INSTR_OFFSETS
	.align		4
.L_339:
        /*01fc*/ 	.byte	0x04, 0x28
        /*01fe*/ 	.short	(.L_341 - .L_340)


	//   ....[0]....
.L_340:
        /*0200*/ 	.word	0x00000060


	//   ....[1]....
        /*0204*/ 	.word	0x00000130


	//   ....[2]....
        /*0208*/ 	.word	0x00000230


	//   ....[3]....
        /*020c*/ 	.word	0x000003a0


	//   ....[4]....
        /*0210*/ 	.word	0x00000500


	//   ....[5]....
        /*0214*/ 	.word	0x00000620


	//   ....[6]....
        /*0218*/ 	.word	0x00000780


	//   ....[7]....
        /*021c*/ 	.word	0x00001230


	//   ....[8]....
        /*0220*/ 	.word	0x000046c0


	//   ....[9]....
        /*0224*/ 	.word	0x00004730


	//   ....[10]....
        /*0228*/ 	.word	0x00004a60


	//   ....[11]....
        /*022c*/ 	.word	0x00004ae0


	//   ....[12]....
        /*0230*/ 	.word	0x00008db0


	//   ....[13]....
        /*0234*/ 	.word	0x00008e10


	//   ....[14]....
        /*0238*/ 	.word	0x00008e70


	//   ....[15]....
        /*023c*/ 	.word	0x00008f80


	//   ....[16]....
        /*0240*/ 	.word	0x0000a1b0


	//   ....[17]....
        /*0244*/ 	.word	0x0000a1d0


	//   ....[18]....
        /*0248*/ 	.word	0x0000a260


	//   ....[19]....
        /*024c*/ 	.word	0x0000a2a0


	//   ....[20]....
        /*0250*/ 	.word	0x0000b4a0


	//   ....[21]....
        /*0254*/ 	.word	0x0000b500


	//   ....[22]....
        /*0258*/ 	.word	0x0000b540


	//   ....[23]....
        /*025c*/ 	.word	0x0000b580


	//   ....[24]....
        /*0260*/ 	.word	0x0000b590


	//   ....[25]....
        /*0264*/ 	.word	0x0000b5c0


	//   ....[26]....
        /*0268*/ 	.word	0x0000c230


	//   ....[27]....
        /*026c*/ 	.word	0x0000c240


	//   ....[28]....
        /*0270*/ 	.word	0x0000d270


	//   ....[29]....
        /*0274*/ 	.word	0x0000dc80


	//   ....[30]....
        /*0278*/ 	.word	0x0000e700


	//   ....[31]....
        /*027c*/ 	.word	0x0000e710


	//   ....[32]....
        /*0280*/ 	.word	0x0000e720


	//   ....[33]....
        /*0284*/ 	.word	0x0000e740


	//   ....[34]....
        /*0288*/ 	.word	0x0000e810


	//   ....[35]....
        /*028c*/ 	.word	0x0000e830


	//   ....[36]....
        /*0290*/ 	.word	0x0000e8b0


	//   ....[37]....
        /*0294*/ 	.word	0x0000e8d0


	//   ....[38]....
        /*0298*/ 	.word	0x0000e950


	//   ....[39]....
        /*029c*/ 	.word	0x0000e970


	//   ....[40]....
        /*02a0*/ 	.word	0x0000e9f0


	//   ....[41]....
        /*02a4*/ 	.word	0x0000ea10


	//   ....[42]....
        /*02a8*/ 	.word	0x0000ea90


	//   ....[43]....
        /*02ac*/ 	.word	0x0000eab0


	//   ....[44]....
        /*02b0*/ 	.word	0x0000eb30


	//   ....[45]....
        /*02b4*/ 	.word	0x0000eb40


	//   ....[46]....
        /*02b8*/ 	.word	0x00011790


	//   ....[47]....
        /*02bc*/ 	.word	0x00011c50


	//   ....[48]....
        /*02c0*/ 	.word	0x00011dd0


	//   ....[49]....
        /*02c4*/ 	.word	0x00011e20


	//   ....[50]....
        /*02c8*/ 	.word	0x00011f90


	//   ....[51]....
        /*02cc*/ 	.word	0x00012000


	//   ....[52]....
        /*02d0*/ 	.word	0x00012100


	//   ....[53]....
        /*02d4*/ 	.word	0x00012170


	//   ....[54]....
        /*02d8*/ 	.word	0x00012270


	//   ....[55]....
        /*02dc*/ 	.word	0x000122e0


	//   ....[56]....
        /*02e0*/ 	.word	0x000123e0


	//   ....[57]....
        /*02e4*/ 	.word	0x00012450


	//   ....[58]....
        /*02e8*/ 	.word	0x00012550


	//   ....[59]....
        /*02ec*/ 	.word	0x000125c0


	//   ....[60]....
        /*02f0*/ 	.word	0x000126c0


	//   ....[61]....
        /*02f4*/ 	.word	0x00012720


	//   ....[62]....
        /*02f8*/ 	.word	0x00012810


	//   ....[63]....
        /*02fc*/ 	.word	0x00012860


	//   ....[64]....
        /*0300*/ 	.word	0x00012c60


	//----- nvinfo : EIATTR_REG_RECONFIG
	.align		4
.L_341:
        /*0304*/ 	.byte	0x01, 0x54
	.zero		2


	//----- nvinfo : EIATTR_SYSCALL_OFFSETS
	.align		4
        /*0308*/ 	.byte	0x04, 0x46
        /*030a*/ 	.short	(.L_343 - .L_342)


	//   ....[0]....
.L_342:
        /*030c*/ 	.word	0x00001400


	//   ....[1]....
        /*0310*/ 	.word	0x0000d900


	//   ....[2]....
        /*0314*/ 	.word	0x0000da40


	//   ....[3]....
        /*0318*/ 	.word	0x0000db30


	//   ....[4]....
        /*031c*/ 	.word	0x0000e2e0


	//----- nvinfo : EIATTR_MBARRIER_INSTR_OFFSETS
	.align		4
.L_343:
        /*0320*/ 	.byte	0x04, 0x39
        /*0322*/ 	.short	(.L_345 - .L_344)


	//   ....[0]....
.L_344:
        /*0324*/ 	.word	0x00000250
        /*0328*/ 	.word	0x000000ff
        /*032c*/ 	.word	0x00038800
        /*0330*/ 	.short	0x0100
        /*0332*/ 	.byte	0x08
	.zero		1


	//   ....[1]....
        /*0334*/ 	.word	0x00000260
        /*0338*/ 	.word	0x000000ff
        /*033c*/ 	.word	0x00038820
        /*0340*/ 	.short	0x0100
        /*0342*/ 	.byte	0x08
	.zero		1


	//   ....[2]....
        /*0344*/ 	.word	0x00000350
        /*0348*/ 	.word	0x000000ff
        /*034c*/ 	.word	0x00038830
        /*0350*/ 	.short	0x0100
        /*0352*/ 	.byte	0x08
	.zero		1


	//   ....[3]....
        /*0354*/ 	.word	0x00000360
        /*0358*/ 	.word	0x000000ff
        /*035c*/ 	.word	0x00038840
        /*0360*/ 	.short	0x0100
        /*0362*/ 	.byte	0x08
	.zero		1


	//   ....[4]....
        /*0364*/ 	.word	0x00000370
        /*0368*/ 	.word	0x000000ff
        /*036c*/ 	.word	0x00038838
        /*0370*/ 	.short	0x0100
        /*0372*/ 	.byte	0x08
	.zero		1


	//   ....[5]....
        /*0374*/ 	.word	0x00000380
        /*0378*/ 	.word	0x000000ff
        /*037c*/ 	.word	0x00038848
        /*0380*/ 	.short	0x0100
        /*0382*/ 	.byte	0x08
	.zero		1


	//   ....[6]....
        /*0384*/ 	.word	0x000004b0
        /*0388*/ 	.word	0x000000ff
        /*038c*/ 	.word	0x00038850
        /*0390*/ 	.short	0x0100
        /*0392*/ 	.byte	0x08
	.zero		1


	//   ....[7]....
        /*0394*/ 	.word	0x000004c0
        /*0398*/ 	.word	0x000000ff
        /*039c*/ 	.word	0x00038860
        /*03a0*/ 	.short	0x0100
        /*03a2*/ 	.byte	0x08
	.zero		1


	//   ....[8]....
        /*03a4*/ 	.word	0x000004d0
        /*03a8*/ 	.word	0x000000ff
        /*03ac*/ 	.word	0x00038858
        /*03b0*/ 	.short	0x0100
        /*03b2*/ 	.byte	0x08
	.zero		1


	//   ....[9]....
        /*03b4*/ 	.word	0x000004e0
        /*03b8*/ 	.word	0x000000ff
        /*03bc*/ 	.word	0x00038868
        /*03c0*/ 	.short	0x0100
        /*03c2*/ 	.byte	0x08
	.zero		1


	//   ....[10]....
        /*03c4*/ 	.word	0x000005d0
        /*03c8*/ 	.word	0x000000ff
        /*03cc*/ 	.word	0x00038870
        /*03d0*/ 	.short	0x0100
        /*03d2*/ 	.byte	0x06
	.zero		1


	//   ....[11]....
        /*03d4*/ 	.word	0x000005e0
        /*03d8*/ 	.word	0x000000ff
        /*03dc*/ 	.word	0x00038880
        /*03e0*/ 	.short	0x0100
        /*03e2*/ 	.byte	0x06
	.zero		1


	//   ....[12]....
        /*03e4*/ 	.word	0x000005f0
        /*03e8*/ 	.word	0x000000ff
        /*03ec*/ 	.word	0x00038878
        /*03f0*/ 	.short	0x0100
        /*03f2*/ 	.byte	0x06
	.zero		1


	//   ....[13]....
        /*03f4*/ 	.word	0x00000600
        /*03f8*/ 	.word	0x000000ff
        /*03fc*/ 	.word	0x00038888
        /*0400*/ 	.short	0x0100
        /*0402*/ 	.byte	0x06
	.zero		1


	//   ....[14]....
        /*0404*/ 	.word	0x00000730
        /*0408*/ 	.word	0x000000ff
        /*040c*/ 	.word	0x00038890
        /*0410*/ 	.short	0x0100
        /*0412*/ 	.byte	0x08
	.zero		1


	//   ....[15]....
        /*0414*/ 	.word	0x00000740
        /*0418*/ 	.word	0x000000ff
        /*041c*/ 	.word	0x000388a0
        /*0420*/ 	.short	0x0100
        /*0422*/ 	.byte	0x08
	.zero		1


	//   ....[16]....
        /*0424*/ 	.word	0x00000750
        /*0428*/ 	.word	0x000000ff
        /*042c*/ 	.word	0x00038898
        /*0430*/ 	.short	0x0100
        /*0432*/ 	.byte	0x08
	.zero		1


	//   ....[17]....
        /*0434*/ 	.word	0x00000760
        /*0438*/ 	.word	0x000000ff
        /*043c*/ 	.word	0x000388a8
        /*0440*/ 	.short	0x0100
        /*0442*/ 	.byte	0x08
	.zero		1


	//   ....[18]....
        /*0444*/ 	.word	0x00000890
        /*0448*/ 	.word	0x000000ff
        /*044c*/ 	.word	0x000388b0
        /*0450*/ 	.short	0x0100
        /*0452*/ 	.byte	0x08
	.zero		1


	//   ....[19]....
        /*0454*/ 	.word	0x000008a0
        /*0458*/ 	.word	0x000000ff
        /*045c*/ 	.word	0x000388c0
        /*0460*/ 	.short	0x0100
        /*0462*/ 	.byte	0x08
	.zero		1


	//   ....[20]....
        /*0464*/ 	.word	0x000008b0
        /*0468*/ 	.word	0x000000ff
        /*046c*/ 	.word	0x000388b8
        /*0470*/ 	.short	0x0100
        /*0472*/ 	.byte	0x08
	.zero		1


	//   ....[21]....
        /*0474*/ 	.word	0x000008c0
        /*0478*/ 	.word	0x000000ff
        /*047c*/ 	.word	0x000388c8
        /*0480*/ 	.short	0x0100
        /*0482*/ 	.byte	0x08
	.zero		1


	//   ....[22]....
        /*0484*/ 	.word	0x00001440
        /*0488*/ 	.word	0x000000ff
        /*048c*/ 	.word	0x00038800
        /*0490*/ 	.short	0x010a
        /*0492*/ 	.byte	0x04
	.zero		1


	//   ....[23]....
        /*0494*/ 	.word	0x000014b0
        /*0498*/ 	.word	0x000000ff
        /*049c*/ 	.word	0x00038830
        /*04a0*/ 	.short	0x010a
        /*04a2*/ 	.byte	0x04
	.zero		1


	//   ....[24]....
        /*04a4*/ 	.word	0x00001540
        /*04a8*/ 	.word	0x000000ff
        /*04ac*/ 	.word	0x00038830
        /*04b0*/ 	.short	0x010a
        /*04b2*/ 	.byte	0x04
	.zero		1


	//   ....[25]....
        /*04b4*/ 	.word	0x00005010
        /*04b8*/ 	.word	0x00000000
        /*04bc*/ 	.word	0x00000000
        /*04c0*/ 	.short	0x0101
        /*04c2*/ 	.byte	0x3f
	.zero		1


	//   ....[26]....
        /*04c4*/ 	.word	0x00005a90
        /*04c8*/ 	.word	0x000000ff
        /*04cc*/ 	.word	0x00038830
        /*04d0*/ 	.short	0x010a
        /*04d2*/ 	.byte	0x06
	.zero		1


	//   ....[27]....
        /*04d4*/ 	.word	0x00005ae0
        /*04d8*/ 	.word	0x000000ff
        /*04dc*/ 	.word	0x00038830
        /*04e0*/ 	.short	0x010a
        /*04e2*/ 	.byte	0x06
	.zero		1


	//   ....[28]....
        /*04e4*/ 	.word	0x000083e0
        /*04e8*/ 	.word	0x000000ff
        /*04ec*/ 	.word	0x00038850
        /*04f0*/ 	.short	0x010a
        /*04f2*/ 	.byte	0x07
	.zero		1


	//   ....[29]....
        /*04f4*/ 	.word	0x00008420
        /*04f8*/ 	.word	0x000000ff
        /*04fc*/ 	.word	0x00038850
        /*0500*/ 	.short	0x010a
        /*0502*/ 	.byte	0x07
	.zero		1


	//   ....[30]....
        /*0504*/ 	.word	0x00009490
        /*0508*/ 	.word	0x0000009d
        /*050c*/ 	.word	0x00000000
        /*0510*/ 	.short	0x0101
        /*0512*/ 	.byte	0x3f
	.zero		1


	//   ....[31]....
        /*0514*/ 	.word	0x000094f0
        /*0518*/ 	.word	0x000000a1
        /*051c*/ 	.word	0x00000000
        /*0520*/ 	.short	0x0101
        /*0522*/ 	.byte	0x3f
	.zero		1


	//   ....[32]....
        /*0524*/ 	.word	0x0000a110
        /*0528*/ 	.word	0x0000000b
        /*052c*/ 	.word	0x00038850
        /*0530*/ 	.short	0x010a
        /*0532*/ 	.byte	0x3f
	.zero		1


	//   ....[33]....
        /*0534*/ 	.word	0x0000a150
        /*0538*/ 	.word	0x0000000b
        /*053c*/ 	.word	0x00038850
        /*0540*/ 	.short	0x010a
        /*0542*/ 	.byte	0x3f
	.zero		1


	//   ....[34]....
        /*0544*/ 	.word	0x0000a550
        /*0548*/ 	.word	0x0000000b
        /*054c*/ 	.word	0x00000000
        /*0550*/ 	.short	0x0101
        /*0552*/ 	.byte	0x3f
	.zero		1


	//   ....[35]....
        /*0554*/ 	.word	0x0000b5a0
        /*0558*/ 	.word	0x000000ff
        /*055c*/ 	.word	0x00000000
        /*0560*/ 	.short	0x0101
        /*0562*/ 	.byte	0x04
	.zero		1


	//   ....[36]....
        /*0564*/ 	.word	0x0000de90
        /*0568*/ 	.word	0x000000ff
        /*056c*/ 	.word	0x00038840
        /*0570*/ 	.short	0x010a
        /*0572*/ 	.byte	0x26
	.zero		1


	//   ....[37]....
        /*0574*/ 	.word	0x0000ecc0
        /*0578*/ 	.word	0x000000ff
        /*057c*/ 	.word	0x00038800
        /*0580*/ 	.short	0x0107
        /*0582*/ 	.byte	0x26
	.zero		1


	//   ....[38]....
        /*0584*/ 	.word	0x0000ed30
        /*0588*/ 	.word	0x000000ff
        /*058c*/ 	.word	0x00038800
        /*0590*/ 	.short	0x0101
        /*0592*/ 	.byte	0x26
	.zero		1


	//   ....[39]....
        /*0594*/ 	.word	0x0000ed50
        /*0598*/ 	.word	0x000000ff
        /*059c*/ 	.word	0x00038820
        /*05a0*/ 	.short	0x010a
        /*05a2*/ 	.byte	0x26
	.zero		1


	//   ....[40]....
        /*05a4*/ 	.word	0x0000f140
        /*05a8*/ 	.word	0x000000ff
        /*05ac*/ 	.word	0x00038848
        /*05b0*/ 	.short	0x010a
        /*05b2*/ 	.byte	0x26
	.zero		1


	//   ....[41]....
        /*05b4*/ 	.word	0x0000f5e0
        /*05b8*/ 	.word	0x000000ff
        /*05bc*/ 	.word	0x00038860
        /*05c0*/ 	.short	0x010a
        /*05c2*/ 	.byte	0x26
	.zero		1


	//   ....[42]....
        /*05c4*/ 	.word	0x0000fc90
        /*05c8*/ 	.word	0x000000ff
        /*05cc*/ 	.word	0x00038840
        /*05d0*/ 	.short	0x010a
        /*05d2*/ 	.byte	0x26
	.zero		1


	//   ....[43]....
        /*05d4*/ 	.word	0x00010130
        /*05d8*/ 	.word	0x000000ff
        /*05dc*/ 	.word	0x00038868
        /*05e0*/ 	.short	0x010a
        /*05e2*/ 	.byte	0x26
	.zero		1


	//   ....[44]....
        /*05e4*/ 	.word	0x00010830
        /*05e8*/ 	.word	0x000000ff
        /*05ec*/ 	.word	0x00038848
        /*05f0*/ 	.short	0x010a
        /*05f2*/ 	.byte	0x26
	.zero		1


	//   ....[45]....
        /*05f4*/ 	.word	0x00010cb0
        /*05f8*/ 	.word	0x000000ff
        /*05fc*/ 	.word	0x00038860
        /*0600*/ 	.short	0x010a
        /*0602*/ 	.byte	0x26
	.zero		1


	//   ....[46]....
        /*0604*/ 	.word	0x000111f0
        /*0608*/ 	.word	0x00000003
        /*060c*/ 	.word	0x00038860
        /*0610*/ 	.short	0x010a
        /*0612*/ 	.byte	0x3f
	.zero		1


	//   ....[47]....
        /*0614*/ 	.word	0x00011720
        /*0618*/ 	.word	0x00000002
        /*061c*/ 	.word	0x00038820
        /*0620*/ 	.short	0x010a
        /*0622*/ 	.byte	0x3f
	.zero		1


	//   ....[48]....
        /*0624*/ 	.word	0x000118a0
        /*0628*/ 	.word	0x00000006
        /*062c*/ 	.word	0x00000000
        /*0630*/ 	.short	0x010a
        /*0632*/ 	.byte	0x3f
	.zero		1


	//   ....[49]....
        /*0634*/ 	.word	0x00011910
        /*0638*/ 	.word	0x00000003
        /*063c*/ 	.word	0x00000000
        /*0640*/ 	.short	0x010a
        /*0642*/ 	.byte	0x3f
	.zero		1


	//   ....[50]....
        /*0644*/ 	.word	0x00011970
        /*0648*/ 	.word	0x00000000
        /*064c*/ 	.word	0x00000000
        /*0650*/ 	.short	0x010a
        /*0652*/ 	.byte	0x3f
	.zero		1


	//   ....[51]....
        /*0654*/ 	.word	0x000119a0
        /*0658*/ 	.word	0x00000003
        /*065c*/ 	.word	0x00000000
        /*0660*/ 	.short	0x010a
        /*0662*/ 	.byte	0x3f
	.zero		1


	//   ....[52]....
        /*0664*/ 	.word	0x00011a20
        /*0668*/ 	.word	0x00000003
        /*066c*/ 	.word	0x00038800
        /*0670*/ 	.short	0x010a
        /*0672*/ 	.byte	0x3f
	.zero		1


	//   ....[53]....
        /*0674*/ 	.word	0x00011a90
        /*0678*/ 	.word	0x00000003
        /*067c*/ 	.word	0x00038830
        /*0680*/ 	.short	0x010a
        /*0682*/ 	.byte	0x3f
	.zero		1


	//   ....[54]....
        /*0684*/ 	.word	0x00011b00
        /*0688*/ 	.word	0x00000007
        /*068c*/ 	.word	0x00038830
        /*0690*/ 	.short	0x010a
        /*0692*/ 	.byte	0x3f
	.zero		1


	//   ....[55]....
        /*0694*/ 	.word	0x00011b60
        /*0698*/ 	.word	0x00000003
        /*069c*/ 	.word	0x00038850
        /*06a0*/ 	.short	0x010a
        /*06a2*/ 	.byte	0x3f
	.zero		1


	//   ....[56]....
        /*06a4*/ 	.word	0x00011bb0
        /*06a8*/ 	.word	0x0000000b
        /*06ac*/ 	.word	0x00038850
        /*06b0*/ 	.short	0x010a
        /*06b2*/ 	.byte	0x3f
	.zero		1


	//   ....[57]....
        /*06b4*/ 	.word	0x00011d10
        /*06b8*/ 	.word	0x00000003
        /*06bc*/ 	.word	0x00038840
        /*06c0*/ 	.short	0x010a
        /*06c2*/ 	.byte	0x3f
	.zero		1


	//   ....[58]....
        /*06c4*/ 	.word	0x000128a0
        /*06c8*/ 	.word	0x00000003
        /*06cc*/ 	.word	0x00038820
        /*06d0*/ 	.short	0x010a
        /*06d2*/ 	.byte	0x3f
	.zero		1


	//   ....[59]....
        /*06d4*/ 	.word	0x00012900
        /*06d8*/ 	.word	0x00000003
        /*06dc*/ 	.word	0x00038848
        /*06e0*/ 	.short	0x010a
        /*06e2*/ 	.byte	0x3f
	.zero		1


	//   ....[60]....
        /*06e4*/ 	.word	0x00012960
        /*06e8*/ 	.word	0x00000003
        /*06ec*/ 	.word	0x00038860
        /*06f0*/ 	.short	0x010a
        /*06f2*/ 	.byte	0x3f
	.zero		1


	//   ....[61]....
        /*06f4*/ 	.word	0x000129c0
        /*06f8*/ 	.word	0x00000003
        /*06fc*/ 	.word	0x00038840
        /*0700*/ 	.short	0x010a
        /*0702*/ 	.byte	0x3f
	.zero		1


	//   ....[62]....
        /*0704*/ 	.word	0x00012a20
        /*0708*/ 	.word	0x00000003
        /*070c*/ 	.word	0x00038868
        /*0710*/ 	.short	0x010a
        /*0712*/ 	.byte	0x3f
	.zero		1


	//   ....[63]....
        /*0714*/ 	.word	0x00012a80
        /*0718*/ 	.word	0x00000003
        /*071c*/ 	.word	0x00038848
        /*0720*/ 	.short	0x010a
        /*0722*/ 	.byte	0x3f
	.zero		1


	//   ....[64]....
        /*0724*/ 	.word	0x00012ae0
        /*0728*/ 	.word	0x00000003
        /*072c*/ 	.word	0x00038860
        /*0730*/ 	.short	0x010a
        /*0732*/ 	.byte	0x3f
	.zero		1


	//   ....[65]....
        /*0734*/ 	.word	0x00012b30
        /*0738*/ 	.word	0x00000003
        /*073c*/ 	.word	0x00038860
        /*0740*/ 	.short	0x010a
        /*0742*/ 	.byte	0x3f
	.zero		1


	//   ....[66]....
        /*0744*/ 	.word	0x00012b80
        /*0748*/ 	.word	0x00000002
        /*074c*/ 	.word	0x00038820
        /*0750*/ 	.short	0x010a
        /*0752*/ 	.byte	0x3f
	.zero		1


	//   ....[67]....
        /*0754*/ 	.word	0x00012d20
        /*0758*/ 	.word	0x00000006
        /*075c*/ 	.word	0x00000000
        /*0760*/ 	.short	0x010a
        /*0762*/ 	.byte	0x3f
	.zero		1


	//   ....[68]....
        /*0764*/ 	.word	0x00012d70
        /*0768*/ 	.word	0x00000003
        /*076c*/ 	.word	0x00000000
        /*0770*/ 	.short	0x010a
        /*0772*/ 	.byte	0x3f
	.zero		1


	//   ....[69]....
        /*0774*/ 	.word	0x00012dc0
        /*0778*/ 	.word	0x00000000
        /*077c*/ 	.word	0x00000000
        /*0780*/ 	.short	0x010a
        /*0782*/ 	.byte	0x3f
	.zero		1


	//----- nvinfo : EIATTR_NUM_MBARRIERS
	.align		4
.L_345:
        /*0784*/ 	.byte	0x03, 0x38
        /*0786*/ 	.short	0x0016


	//----- nvinfo : EIATTR_EXIT_INSTR_OFFSETS
	.align		4
        /*0788*/ 	.byte	0x04, 0x1c
        /*078a*/ 	.short	(.L_347 - .L_346)


	//   ....[0]....
.L_346:
        /*078c*/ 	.word	0x000119f0


	//----- nvinfo : EIATTR_MAX_THREADS
	.align		4
.L_347:
        /*0790*/ 	.byte	0x04, 0x05
        /*0792*/ 	.short	(.L_349 - .L_348)
.L_348:
        /*0794*/ 	.word	0x00000180
        /*0798*/ 	.word	0x00000001
        /*079c*/ 	.word	0x00000001


	//----- nvinfo : EIATTR_CRS_STACK_SIZE
	.align		4
.L_349:
        /*07a0*/ 	.byte	0x04, 0x1e
        /*07a2*/ 	.short	(.L_351 - .L_350)
.L_350:
        /*07a4*/ 	.word	0x00000000


	//----- nvinfo : EIATTR_CBANK_PARAM_SIZE
	.align		4
.L_351:
        /*07a8*/ 	.byte	0x03, 0x19
        /*07aa*/ 	.short	0x0a70


	//----- nvinfo : EIATTR_PARAM_CBANK
	.align		4
        /*07ac*/ 	.byte	0x04, 0x0a
        /*07ae*/ 	.short	(.L_353 - .L_352)
	.align		4
.L_352:
        /*07b0*/ 	.word	index@(.nv.constant0._ZN7cutlass13device_kernelIN5flash11enable_sm90INS1_16FlashAttnFwdSm90INS1_25CollectiveMainloopFwdSm90ILi2EN4cute5tupleIJNS5_1CILi1EEES8_S8_EEENS6_IJNS7_ILi128EEENS7_ILi80EEENS7_ILi256EEEEEELi256ENS_10bfloat16_tEfNS_4arch4Sm90ELb0ELb0ELb1ELb0ELb0ELb0ELb0ELb1ELb1ELb1ELb1ELb0EEENS1_21CollectiveEpilogueFwdINS6_IJSA_SC_SB_EEES9_SE_SG_Li256ELb0ELb1ELb1ELb0EEENS1_19SingleTileSchedulerILb0ELb1ELb1ELi128EEEEEEEEEvNT_6ParamsE)
        /*07b4*/ 	.short	0x0210
        /*07b6*/ 	.short	0x0a70


	//----- nvinfo : EIATTR_SW_WAR
	.align		4
.L_353:
        /*07b8*/ 	.byte	0x04, 0x36
        /*07ba*/ 	.short	(.L_355 - .L_354)
.L_354:
        /*07bc*/ 	.word	0x00000008
.L_355:


//--------------------- .nv.info._ZN7cutlass13device_kernelIN5flash11enable_sm90INS1_16FlashAttnFwdSm90INS1_25CollectiveMainloopFwdSm90ILi2EN4cute5tupleIJNS5_1CILi1EEES8_S8_EEENS6_IJNS7_ILi128EEENS7_ILi80EEENS7_ILi256EEEEEELi256ENS_10bfloat16_tEfNS_4arch4Sm90ELb0ELb0ELb1ELb1ELb0ELb0ELb0ELb1ELb1ELb1ELb1ELb0EEENS1_21CollectiveEpilogueFwdINS6_IJSA_SC_SB_EEES9_SE_SG_Li256ELb1ELb1ELb1ELb0EEENS1_36VarlenDynamicPersistentTileSchedulerILi128ELi80ELi256ELi128ELb1ELb1ELb1ELb0ELb1ELb1EEEEEEEEEvNT_6ParamsE --------------------------
	.section	.nv.info._ZN7cutlass13device_kernelIN5flash11enable_sm90INS1_16FlashAttnFwdSm90INS1_25CollectiveMainloopFwdSm90ILi2EN4cute5tupleIJNS5_1CILi1EEES8_S8_EEENS6_IJNS7_ILi128EEENS7_ILi80EEENS7_ILi256EEEEEELi256ENS_10bfloat16_tEfNS_4arch4Sm90ELb0ELb0ELb1ELb1ELb0ELb0ELb0ELb1ELb1ELb1ELb1ELb0EEENS1_21CollectiveEpilogueFwdINS6_IJSA_SC_SB_EEES9_SE_SG_Li256ELb1ELb1ELb1ELb0EEENS1_36VarlenDynamicPersistentTileSchedulerILi128ELi80ELi256ELi128ELb1ELb1ELb1ELb0ELb1ELb1EEEEEEEEEvNT_6ParamsE,"",@"SHT_CUDA_INFO"
	.sectionflags	@""
	.align	4


	//----- nvinfo : EIATTR_CUDA_API_VERSION
	.align		4
        /*0000*/ 	.byte	0x04, 0x37
        /*0002*/ 	.short	(.L_357 - .L_356)
.L_356:
        /*0004*/ 	.word	0x00000082


	//----- nvinfo : EIATTR_KPARAM_INFO
	.align		4
.L_357:
        /*0008*/ 	.byte	0x04, 0x17
        /*000a*/ 	.short	(.L_359 - .L_358)
.L_358:
        /*000c*/ 	.word	0x00000000
        /*0010*/ 	.short	0x0000
        /*0012*/ 	.short	0x0070
        /*0014*/ 	.byte	0x00, 0xf0, 0x01, 0x2a


	//----- nvinfo : EIATTR_SPARSE_MMA_MASK
	.align		4
.L_359:
        /*0018*/ 	.byte	0x03, 0x50
        /*001a*/ 	.short	0x0000


	//----- nvinfo : EIATTR_MAXREG_COUNT
	.align		4
        /*001c*/ 	.byte	0x03, 0x1b
        /*001e*/ 	.short	0x00a8


	//----- nvinfo : EIATTR_NUM_BARRIERS
	.align		4
        /*0020*/ 	.byte	0x02, 0x4c
        /*0022*/ 	.byte	0x09
	.zero		1


	//----- nvinfo : EIATTR_EXTERNS
	.align		4
        /*0024*/ 	.byte	0x04, 0x0f
        /*0026*/ 	.short	(.L_361 - .L_360)


	//   ....[0]....
	.align		4
.L_360:
        /*0028*/ 	.word	index@(__assertfail)


	//----- nvinfo : EIATTR_ANNOTATIONS
	.align		4
.L_361:
        /*002c*/ 	.byte	0x04, 0x55
        /*002e*/ 	.short	(.L_363 - .L_362)


	//   ....[0]....
.L_362:
        /* <DEDUP_REMOVED lines=81> */


	//----- nvinfo : EIATTR_MERCURY_ISA_VERSION
	.align		4
.L_363:
        /*0530*/ 	.byte	0x03, 0x5f
        /*0532*/ 	.short	0x0101


	//----- nvinfo : EIATTR_UNUSED_LOAD_BYTE_OFFSET
	.align		4
        /*0534*/ 	.byte	0x04, 0x44
        /*0536*/ 	.short	(.L_365 - .L_364)


	//   ....[0]....
.L_364:
        /*0538*/ 	.word	0x00000a10
        /*053c*/ 	.word	0x0000fff0


	//   ....[1]....
        /*0540*/ 	.word	0x0000bc40
        /*0544*/ 	.word	0x0000fff0


	//----- nvinfo : EIATTR_INT_WARP_WIDE_INSTR_OFFSETS
	.align		4
.L_365:
        /*0548*/ 	.byte	0x04, 0x31
        /*054a*/ 	.short	(.L_367 - .L_366)


	//   ....[0]....
.L_366:
        /*054c*/ 	.word	0x00000130


	//   ....[1]....
        /*0550*/ 	.word	0x00000170


	//   ....[2]....
        /*0554*/ 	.word	0x000001e0


	//   ....[3]....
        /*0558*/ 	.word	0x000095b0


	//   ....[4]....
        /*055c*/ 	.word	0x00011f20


	//   ....[5]....
        /*0560*/ 	.word	0x00011fc0


	//   ....[6]....
        /*0564*/ 	.word	0x00016410


	//   ....[7]....
        /*0568*/ 	.word	0x00016480


	//----- nvinfo : EIATTR_COOP_GROUP_MASK_REGIDS
	.align		4
.L_367:
        /*056c*/ 	.byte	0x04, 0x29
        /*056e*/ 	.short	(.L_369 - .L_368)


	//   ....[0]....
.L_368:
        /*0570*/ 	.word	0xffffffff


	//   ....[1]....
        /*0574*/ 	.word	0xffffffff


	//   ....[2]....
        /*0578*/ 	.word	0xffffffff


	//   ....[3]....
        /*057c*/ 	.word	0xffffffff


	//   ....[4]....
        /*0580*/ 	.word	0xffffffff


	//   ....[5]....
        /*0584*/ 	.word	0xffffffff


	//   ....[6]....
        /*0588*/ 	.word	0xffffffff


	//   ....[7]....
        /*058c*/ 	.word	0xffffffff


	//   ....[8]....
        /*0590*/ 	.word	0xffffffff


	//   ....[9]....
        /*0594*/ 	.word	0xffffffff


	//   ....[10]....
        /*0598*/ 	.word	0xffffffff


	//   ....[11]....
        /*059c*/ 	.word	0xffffffff


	//   ....[12]....
        /*05a0*/ 	.word	0xffffffff


	//   ....[13]....
        /*05a4*/ 	.word	0xffffffff


	//   ....[14]....
        /*05a8*/ 	.word	0xffffffff


	//   ....[15]....
        /*05ac*/ 	.word	0xffffffff


	//   ....[16]....
        /*05b0*/ 	.word	0xffffffff


	//   ....[17]....
        /*05b4*/ 	.word	0xffffffff


	//   ....[18]....
        /*05b8*/ 	.word	0xffffffff


	//   ....[19]....
        /*05bc*/ 	.word	0xffffffff


	//   ....[20]....
        /*05c0*/ 	.word	0xffffffff


	//   ....[21]....
        /*05c4*/ 	.word	0xffffffff


	//   ....[22]....
        /*05c8*/ 	.word	0xffffffff


	//   ....[23]....
        /*05cc*/ 	.word	0xffffffff


	//   ....[24]....
        /*05d0*/ 	.word	0xffffffff


	//   ....[25]....
        /*05d4*/ 	.word	0xffffffff


	//   ....[26]....
        /*05d8*/ 	.word	0xffffffff


	//   ....[27]....
        /*05dc*/ 	.word	0xffffffff


	//   ....[28]....
        /*05e0*/ 	.word	0xffffffff


	//   ....[29]....
        /*05e4*/ 	.word	0xffffffff


	//   ....[30]....
        /*05e8*/ 	.word	0xffffffff


	//   ....[31]....
        /*05ec*/ 	.word	0xffffffff


	//   ....[32]....
        /*05f0*/ 	.word	0xffffffff


	//   ....[33]....
        /*05f4*/ 	.word	0xffffffff


	//   ....[34]....
        /*05f8*/ 	.word	0xffffffff


	//   ....[35]....
        /*05fc*/ 	.word	0xffffffff


	//   ....[36]....
        /*0600*/ 	.word	0xffffffff


	//   ....[37]....
        /*0604*/ 	.word	0xffffffff


	//   ....[38]....
        /*0608*/ 	.word	0xffffffff


	//   ....[39]....
        /*060c*/ 	.word	0xffffffff


	//   ....[40]....
        /*0610*/ 	.word	0xffffffff


	//   ....[41]....
        /*0614*/ 	.word	0xffffffff


	//   ....[42]....
        /*0618*/ 	.word	0xffffffff


	//   ....[43]....
        /*061c*/ 	.word	0xffffffff


	//   ....[44]....
        /*0620*/ 	.word	0xffffffff


	//   ....[45]....
        /*0624*/ 	.word	0xffffffff


	//   ....[46]....
        /*0628*/ 	.word	0xffffffff


	//   ....[47]....
        /*062c*/ 	.word	0xffffffff


	//   ....[48]....
        /*0630*/ 	.word	0xffffffff


	//   ....[49]....
        /*0634*/ 	.word	0xffffffff


	//   ....[50]....
        /*0638*/ 	.word	0xffffffff


	//   ....[51]....
        /*063c*/ 	.word	0xffffffff


	//   ....[52]....
        /*0640*/ 	.word	0xffffffff


	//   ....[53]....
        /*0644*/ 	.word	0xffffffff


	//   ....[54]....
        /*0648*/ 	.word	0xffffffff


	//   ....[55]....
        /*064c*/ 	.word	0xffffffff


	//   ....[56]....
        /*0650*/ 	.word	0xffffffff


	//   ....[57]....
        /*0654*/ 	.word	0xffffffff


	//   ....[58]....
        /*0658*/ 	.word	0xffffffff


	//   ....[59]....
        /*065c*/ 	.word	0xffffffff


	//   ....[60]....
        /*0660*/ 	.word	0xffffffff


	//   ....[61]....
        /*0664*/ 	.word	0xffffffff


	//   ....[62]....
        /*0668*/ 	.word	0xffffffff


	//   ....[63]....
        /*066c*/ 	.word	0xffffffff


	//   ....[64]....
        /*0670*/ 	.word	0xffffffff


	//   ....[65]....
        /*0674*/ 	.word	0xffffffff


	//   ....[66]....
        /*0678*/ 	.word	0xffffffff


	//   ....[67]....
        /*067c*/ 	.word	0xffffffff


	//   ....[68]....
        /*0680*/ 	.word	0xffffffff


	//   ....[69]....
        /*0684*/ 	.word	0xffffffff


	//   ....[70]....
        /*0688*/ 	.word	0xffffffff


	//   ....[71]....
        /*068c*/ 	.word	0xffffffff


	//   ....[72]....
        /*0690*/ 	.word	0xffffffff


	//   ....[73]....
        /*0694*/ 	.word	0xffffffff


	//   ....[74]....
        /*0698*/ 	.word	0xffffffff


	//   ....[75]....
        /*069c*/ 	.word	0xffffffff


	//   ....[76]....
        /*06a0*/ 	.word	0xffffffff


	//   ....[77]....
        /*06a4*/ 	.word	0xffffffff


	//   ....[78]....
        /*06a8*/ 	.word	0xffffffff


	//   ....[79]....
        /*06ac*/ 	.word	0xffffffff


	//   ....[80]....
        /*06b0*/ 	.word	0xffffffff


	//   ....[81]....
        /*06b4*/ 	.word	0xffffffff


	//   ....[82]....
        /*06b8*/ 	.word	0xffffffff


	//   ....[83]....
        /*06bc*/ 	.word	0xffffffff


	//   ....[84]....
        /*06c0*/ 	.word	0xffffffff


	//   ....[85]....
        /*06c4*/ 	.word	0xffffffff


	//   ....[86]....
        /*06c8*/ 	.word	0xffffffff


	//   ....[87]....
        /*06cc*/ 	.word	0xffffffff


	//   ....[88]....
        /*06d0*/ 	.word	0xffffffff


	//   ....[89]....
        /*06d4*/ 	.word	0xffffffff


	//   ....[90]....
        /*06d8*/ 	.word	0xffffffff


	//   ....[91]....
        /*06dc*/ 	.word	0xffffffff


	//   ....[92]....
        /*06e0*/ 	.word	0xffffffff


	//   ....[93]....
        /*06e4*/ 	.word	0xffffffff


	//   ....[94]....
        /*06e8*/ 	.word	0xffffffff


	//   ....[95]....
        /*06ec*/ 	.word	0xffffffff


	//   ....[96]....
        /*06f0*/ 	.word	0xffffffff


	//   ....[97]....
        /*06f4*/ 	.word	0x0500000f


	//   ....[98]....
        /*06f8*/ 	.word	0x0500000f


	//   ....[99]....
        /*06fc*/ 	.word	0x0500000f


	//   ....[100]....
        /*0700*/ 	.word	0x0500000f


	//   ....[101]....
        /*0704*/ 	.word	0x0500000f


	//   ....[102]....
        /*0708*/ 	.word	0x0500000f


	//   ....[103]....
        /*070c*/ 	.word	0x0500000f


	//   ....[104]....
        /*0710*/ 	.word	0x0500000f


	//   ....[105]....
        /*0714*/ 	.word	0x0500000f


	//   ....[106]....
        /*0718*/ 	.word	0x0500000f


	//   ....[107]....
        /*071c*/ 	.word	0x0500000f


	//   ....[108]....
        /*0720*/ 	.word	0x0500000f


	//   ....[109]....
        /*0724*/ 	.word	0x0500000f


	//   ....[110]....
        /*0728*/ 	.word	0x0500000f


	//   ....[111]....
        /*072c*/ 	.word	0x0500000f


	//   ....[112]....
        /*0730*/ 	.word	0x0500000f


	//   ....[113]....
        /*0734*/ 	.word	0x0500000f


	//   ....[114]....
        /*0738*/ 	.word	0x0500000f


	//   ....[115]....
        /*073c*/ 	.word	0x0500000f


	//   ....[116]....
        /*0740*/ 	.word	0x0500000f


	//   ....[117]....
        /*0744*/ 	.word	0x0500000f


	//   ....[118]....
        /*0748*/ 	.word	0x0500000f


	//   ....[119]....
        /*074c*/ 	.word	0x0500000f


	//   ....[120]....
        /*0750*/ 	.word	0x0500000f


	//   ....[121]....
        /*0754*/ 	.word	0x0500000f


	//   ....[122]....
        /*0758*/ 	.word	0x0500000f


	//   ....[123]....
        /*075c*/ 	.word	0x0500000f


	//   ....[124]....
        /*0760*/ 	.word	0x0500000f


	//   ....[125]....
        /*0764*/ 	.word	0x0500000f


	//   ....[126]....
        /*0768*/ 	.word	0x0500000f


	//   ....[127]....
        /*076c*/ 	.word	0x0500000f


	//   ....[128]....
        /*0770*/ 	.word	0x0500000f


	//   ....[129]....
        /*0774*/ 	.word	0x0500000f


	//   ....[130]....
        /*0778*/ 	.word	0x0500000f


	//   ....[131]....
        /*077c*/ 	.word	0x0500000f


	//   ....[132]....
        /*0780*/ 	.word	0x0500000f


	//----- nvinfo : EIATTR_COOP_GROUP_INSTR_OFFSETS
	.align		4
.L_369:
        /*0784*/ 	.byte	0x04, 0x28
        /*0786*/ 	.short	(.L_371 - .L_370)


	//   ....[0]....
.L_370:
        /*0788*/ 	.word	0x00000060


	//   ....[1]....
        /*078c*/ 	.word	0x00000140


	//   ....[2]....
        /*0790*/ 	.word	0x00000190


	//   ....[3]....
        /*0794*/ 	.word	0x000003c0


	//   ....[4]....
        /*0798*/ 	.word	0x00000520


	//   ....[5]....
        /*079c*/ 	.word	0x00000640


	//   ....[6]....
        /*07a0*/ 	.word	0x000007a0


	//   ....[7]....
        /*07a4*/ 	.word	0x00001df0


	//   ....[8]....
        /*07a8*/ 	.word	0x00005520


	//   ....[9]....
        /*07ac*/ 	.word	0x00005590


	//   ....[10]....
        /*07b0*/ 	.word	0x00005930


	//   ....[11]....
        /*07b4*/ 	.word	0x000059a0


	//   ....[12]....
        /*07b8*/ 	.word	0x000097f0


	//   ....[13]....
        /*07bc*/ 	.word	0x00009850


	//   ....[14]....
        /*07c0*/ 	.word	0x00009de0


	//   ....[15]....
        /*07c4*/ 	.word	0x00009e40


	//   ....[16]....
        /*07c8*/ 	.word	0x0000af50


	//   ....[17]....
        /*07cc*/ 	.word	0x0000afe0


	//   ....[18]....
        /*07d0*/ 	.word	0x0000b230


	//   ....[19]....
        /*07d4*/ 	.word	0x0000b240


	//   ....[20]....
        /*07d8*/ 	.word	0x0000ce60


	//   ....[21]....
        /*07dc*/ 	.word	0x0000ce80


	//   ....[22]....
        /*07e0*/ 	.word	0x0000ce90


	//   ....[23]....
        /*07e4*/ 	.word	0x0000ceb0


	//   ....[24]....
        /*07e8*/ 	.word	0x0000d9c0


	//   ....[25]....
        /*07ec*/ 	.word	0x0000d9f0


	//   ....[26]....
        /*07f0*/ 	.word	0x0000db90


	//   ....[27]....
        /*07f4*/ 	.word	0x0000dbb0


	//   ....[28]....
        /*07f8*/ 	.word	0x0000dd00


	//   ....[29]....
        /*07fc*/ 	.word	0x0000dd20


	//   ....[30]....
        /*0800*/ 	.word	0x0000de80


	//   ....[31]....
        /*0804*/ 	.word	0x0000dea0


	//   ....[32]....
        /*0808*/ 	.word	0x0000e470


	//   ....[33]....
        /*080c*/ 	.word	0x0000e4b0


	//   ....[34]....
        /*0810*/ 	.word	0x0000ee20


	//   ....[35]....
        /*0814*/ 	.word	0x0000ee30


	//   ....[36]....
        /*0818*/ 	.word	0x000101f0


	//   ....[37]....
        /*081c*/ 	.word	0x00010220


	//   ....[38]....
        /*0820*/ 	.word	0x000103a0


	//   ....[39]....
        /*0824*/ 	.word	0x000103c0


	//   ....[40]....
        /*0828*/ 	.word	0x00010510


	//   ....[41]....
        /*082c*/ 	.word	0x00010530


	//   ....[42]....
        /*0830*/ 	.word	0x00010690


	//   ....[43]....
        /*0834*/ 	.word	0x000106b0


	//   ....[44]....
        /*0838*/ 	.word	0x00010890


	//   ....[45]....
        /*083c*/ 	.word	0x00010ac0


	//   ....[46]....
        /*0840*/ 	.word	0x00010af0


	//   ....[47]....
        /*0844*/ 	.word	0x00010b20


	//   ....[48]....
        /*0848*/ 	.word	0x00010b50


	//   ....[49]....
        /*084c*/ 	.word	0x00010b80


	//   ....[50]....
        /*0850*/ 	.word	0x00010bb0


	//   ....[51]....
        /*0854*/ 	.word	0x00010d60


	//   ....[52]....
        /*0858*/ 	.word	0x00010d90


	//   ....[53]....
        /*085c*/ 	.word	0x00010dc0


	//   ....[54]....
        /*0860*/ 	.word	0x00010df0


	//   ....[55]....
        /*0864*/ 	.word	0x00010e20


	//   ....[56]....
        /*0868*/ 	.word	0x00010e50


	//   ....[57]....
        /*086c*/ 	.word	0x00010ee0


	//   ....[58]....
        /*0870*/ 	.word	0x00010f10


	//   ....[59]....
        /*0874*/ 	.word	0x00010f20


	//   ....[60]....
        /*0878*/ 	.word	0x00010fd0


	//   ....[61]....
        /*087c*/ 	.word	0x00012520


	//   ....[62]....
        /*0880*/ 	.word	0x00013160


	//   ....[63]....
        /*0884*/ 	.word	0x000131b0


	//   ....[64]....
        /*0888*/ 	.word	0x00013280


	//   ....[65]....
        /*088c*/ 	.word	0x00013290


	//   ....[66]....
        /*0890*/ 	.word	0x00013340


	//   ....[67]....
        /*0894*/ 	.word	0x00013350


	//   ....[68]....
        /*0898*/ 	.word	0x00013400


	//   ....[69]....
        /*089c*/ 	.word	0x00013410


	//   ....[70]....
        /*08a0*/ 	.word	0x000134c0


	//   ....[71]....
        /*08a4*/ 	.word	0x000134d0


	//   ....[72]....
        /*08a8*/ 	.word	0x00013580


	//   ....[73]....
        /*08ac*/ 	.word	0x00013590


	//   ....[74]....
        /*08b0*/ 	.word	0x00013640


	//   ....[75]....
        /*08b4*/ 	.word	0x00013650


	//   ....[76]....
        /*08b8*/ 	.word	0x000136a0


	//   ....[77]....
        /*08bc*/ 	.word	0x000136f0


	//   ....[78]....
        /*08c0*/ 	.word	0x00016d50


	//   ....[79]....
        /*08c4*/ 	.word	0x00016d80


	//   ....[80]....
        /*08c8*/ 	.word	0x00016de0


	//   ....[81]....
        /*08cc*/ 	.word	0x00016e10


	//   ....[82]....
        /*08d0*/ 	.word	0x00016e40


	//   ....[83]....
        /*08d4*/ 	.word	0x00016e70


	//   ....[84]....
        /*08d8*/ 	.word	0x00016ea0


	//   ....[85]....
        /*08dc*/ 	.word	0x00016ed0


	//   ....[86]....
        /*08e0*/ 	.word	0x000170a0


	//   ....[87]....
        /*08e4*/ 	.word	0x000170d0


	//   ....[88]....
        /*08e8*/ 	.word	0x00017100


	//   ....[89]....
        /*08ec*/ 	.word	0x00017130


	//   ....[90]....
        /*08f0*/ 	.word	0x00017160


	//   ....[91]....
        /*08f4*/ 	.word	0x00017190


	//   ....[92]....
        /*08f8*/ 	.word	0x00017250


	//   ....[93]....
        /*08fc*/ 	.word	0x00017270


	//   ....[94]....
        /*0900*/ 	.word	0x00017280


	//   ....[95]....
        /*0904*/ 	.word	0x000172e0


	//   ....[96]....
        /*0908*/ 	.word	0x00017a00


	//   ....[97]....
        /*090c*/ 	.word	0x00017ef0


	//   ....[98]....
        /*0910*/ 	.word	0x000180d0


	//   ....[99]....
        /*0914*/ 	.word	0x00018120


	//   ....[100]....
        /*0918*/ 	.word	0x00018260


	//   ....[101]....
        /*091c*/ 	.word	0x000182b0


	//   ....[102]....
        /*0920*/ 	.word	0x000183f0


	//   ....[103]....
        /*0924*/ 	.word	0x00018440


	//   ....[104]....
        /*0928*/ 	.word	0x00018580


	//   ....[105]....
        /*092c*/ 	.word	0x000185d0


	//   ....[106]....
        /*0930*/ 	.word	0x00018710


	//   ....[107]....
        /*0934*/ 	.word	0x00018760


	//   ....[108]....
        /*0938*/ 	.word	0x000188a0


	//   ....[109]....
        /*093c*/ 	.word	0x000188f0


	//   ....[110]....
        /*0940*/ 	.word	0x00018a10


	//   ....[111]....
        /*0944*/ 	.word	0x00018a80


	//   ....[112]....
        /*0948*/ 	.word	0x00018ba0


	//   ....[113]....
        /*094c*/ 	.word	0x00018bf0


	//   ....[114]....
        /*0950*/ 	.word	0x00018f20


	//   ....[115]....
        /*0954*/ 	.word	0x00018fc0


	//   ....[116]....
        /*0958*/ 	.word	0x00019170


	//   ....[117]....
        /*095c*/ 	.word	0x000191f0


	//   ....[118]....
        /*0960*/ 	.word	0x00019270


	//   ....[119]....
        /*0964*/ 	.word	0x000192f0


	//   ....[120]....
        /*0968*/ 	.word	0x00019370


	//   ....[121]....
        /*096c*/ 	.word	0x00019400


	//   ....[122]....
        /*0970*/ 	.word	0x000194a0


	//   ....[123]....
        /*0974*/ 	.word	0x00019550


	//   ....[124]....
        /*0978*/ 	.word	0x000195d0


	//   ....[125]....
        /*097c*/ 	.word	0x00019650


	//   ....[126]....
        /*0980*/ 	.word	0x000196d0


	//   ....[127]....
        /*0984*/ 	.word	0x00019760


	//   ....[128]....
        /*0988*/ 	.word	0x000197e0


	//   ....[129]....
        /*098c*/ 	.word	0x00019880


	//   ....[130]....
        /*0990*/ 	.word	0x000198d0


	//   ....[131]....
        /*0994*/ 	.word	0x00019960


	//   ....[132]....
        /*0998*/ 	.word	0x00019a90


	//----- nvinfo : EIATTR_REG_RECONFIG
	.align		4
.L_371:
        /*099c*/ 	.byte	0x01, 0x54
	.zero		2


	//----- nvinfo : EIATTR_SYSCALL_OFFSETS
	.align		4
        /*09a0*/ 	.byte	0x04, 0x46
        /*09a2*/ 	.short	(.L_373 - .L_372)


	//   ....[0]....
.L_372:
        /*09a4*/ 	.word	0x00001f70


	//   ....[1]....
        /*09a8*/ 	.word	0x00012130


	//   ....[2]....
        /*09ac*/ 	.word	0x00012280


	//   ....[3]....
        /*09b0*/ 	.word	0x00012380


	//   ....[4]....
        /*09b4*/ 	.word	0x00012d10


	//----- nvinfo : EIATTR_MBARRIER_INSTR_OFFSETS
	.align		4
.L_373:
        /*09b8*/ 	.byte	0x04, 0x39
        /*09ba*/ 	.short	(.L_375 - .L_374)


	//   ....[0]....
.L_374:
        /*09bc*/ 	.word	0x00000270
        /*09c0*/ 	.word	0x000000ff
        /*09c4*/ 	.word	0x00038800
        /*09c8*/ 	.short	0x0100
        /*09ca*/ 	.byte	0x08
	.zero		1


	//   ....[1]....
        /*09cc*/ 	.word	0x00000280
        /*09d0*/ 	.word	0x000000ff
        /*09d4*/ 	.word	0x00038820
        /*09d8*/ 	.short	0x0100
        /*09da*/ 	.byte	0x08
	.zero		1


	//   ....[2]....
        /*09dc*/ 	.word	0x00000370
        /*09e0*/ 	.word	0x000000ff
        /*09e4*/ 	.word	0x00038830
        /*09e8*/ 	.short	0x0100
        /*09ea*/ 	.byte	0x08
	.zero		1


	//   ....[3]....
        /*09ec*/ 	.word	0x00000380
        /*09f0*/ 	.word	0x000000ff
        /*09f4*/ 	.word	0x00038840
        /*09f8*/ 	.short	0x0100
        /*09fa*/ 	.byte	0x08
	.zero		1


	//   ....[4]....
        /*09fc*/ 	.word	0x00000390
        /*0a00*/ 	.word	0x000000ff
        /*0a04*/ 	.word	0x00038838
        /*0a08*/ 	.short	0x0100
        /*0a0a*/ 	.byte	0x08
	.zero		1


	//   ....[5]....
        /*0a0c*/ 	.word	0x000003a0
        /*0a10*/ 	.word	0x000000ff
        /*0a14*/ 	.word	0x00038848
        /*0a18*/ 	.short	0x0100
        /*0a1a*/ 	.byte	0x08
	.zero		1


	//   ....[6]....
        /*0a1c*/ 	.word	0x000004d0
        /*0a20*/ 	.word	0x000000ff
        /*0a24*/ 	.word	0x00038850
        /*0a28*/ 	.short	0x0100
        /*0a2a*/ 	.byte	0x08
	.zero		1


	//   ....[7]....
        /*0a2c*/ 	.word	0x000004e0
        /*0a30*/ 	.word	0x000000ff
        /*0a34*/ 	.word	0x00038860
        /*0a38*/ 	.short	0x0100
        /*0a3a*/ 	.byte	0x08
	.zero		1


	//   ....[8]....
        /*0a3c*/ 	.word	0x000004f0
        /*0a40*/ 	.word	0x000000ff
        /*0a44*/ 	.word	0x00038858
        /*0a48*/ 	.short	0x0100
        /*0a4a*/ 	.byte	0x08
	.zero		1


	//   ....[9]....
        /*0a4c*/ 	.word	0x00000500
        /*0a50*/ 	.word	0x000000ff
        /*0a54*/ 	.word	0x00038868
        /*0a58*/ 	.short	0x0100
        /*0a5a*/ 	.byte	0x08
	.zero		1


	//   ....[10]....
        /*0a5c*/ 	.word	0x000005f0
        /*0a60*/ 	.word	0x000000ff
        /*0a64*/ 	.word	0x00038870
        /*0a68*/ 	.short	0x0100
        /*0a6a*/ 	.byte	0x06
	.zero		1


	//   ....[11]....
        /*0a6c*/ 	.word	0x00000600
        /*0a70*/ 	.word	0x000000ff
        /*0a74*/ 	.word	0x00038880
        /*0a78*/ 	.short	0x0100
        /*0a7a*/ 	.byte	0x06
	.zero		1


	//   ....[12]....
        /*0a7c*/ 	.word	0x00000610
        /*0a80*/ 	.word	0x000000ff
        /*0a84*/ 	.word	0x00038878
        /*0a88*/ 	.short	0x0100
        /*0a8a*/ 	.byte	0x06
	.zero		1


	//   ....[13]....
        /*0a8c*/ 	.word	0x00000620
        /*0a90*/ 	.word	0x000000ff
        /*0a94*/ 	.word	0x00038888
        /*0a98*/ 	.short	0x0100
        /*0a9a*/ 	.byte	0x06
	.zero		1


	//   ....[14]....
        /*0a9c*/ 	.word	0x00000750
        /*0aa0*/ 	.word	0x000000ff
        /*0aa4*/ 	.word	0x00038890
        /*0aa8*/ 	.short	0x0100
        /*0aaa*/ 	.byte	0x08
	.zero		1


	//   ....[15]....
        /*0aac*/ 	.word	0x00000760
        /*0ab0*/ 	.word	0x000000ff
        /*0ab4*/ 	.word	0x000388a0
        /*0ab8*/ 	.short	0x0100
        /*0aba*/ 	.byte	0x08
	.zero		1


	//   ....[16]....
        /*0abc*/ 	.word	0x00000770
        /*0ac0*/ 	.word	0x000000ff
        /*0ac4*/ 	.word	0x00038898
        /*0ac8*/ 	.short	0x0100
        /*0aca*/ 	.byte	0x08
	.zero		1


	//   ....[17]....
        /*0acc*/ 	.word	0x00000780
        /*0ad0*/ 	.word	0x000000ff
        /*0ad4*/ 	.word	0x000388a8
        /*0ad8*/ 	.short	0x0100
        /*0ada*/ 	.byte	0x08
	.zero		1


	//   ....[18]....
        /*0adc*/ 	.word	0x000008b0
        /*0ae0*/ 	.word	0x000000ff
        /*0ae4*/ 	.word	0x000388b0
        /*0ae8*/ 	.short	0x0100
        /*0aea*/ 	.byte	0x08
	.zero		1


	//   ....[19]....
        /*0aec*/ 	.word	0x000008c0
        /*0af0*/ 	.word	0x000000ff
        /*0af4*/ 	.word	0x000388c0
        /*0af8*/ 	.short	0x0100
        /*0afa*/ 	.byte	0x08
	.zero		1


	//   ....[20]....
        /*0afc*/ 	.word	0x000008d0
        /*0b00*/ 	.word	0x000000ff
        /*0b04*/ 	.word	0x000388b8
        /*0b08*/ 	.short	0x0100
        /*0b0a*/ 	.byte	0x08
	.zero		1


	//   ....[21]....
        /*0b0c*/ 	.word	0x000008e0
        /*0b10*/ 	.word	0x000000ff
        /*0b14*/ 	.word	0x000388c8
        /*0b18*/ 	.short	0x0100
        /*0b1a*/ 	.byte	0x08
	.zero		1


	//   ....[22]....
        /*0b1c*/ 	.word	0x00002030
        /*0b20*/ 	.word	0x00000005
        /*0b24*/ 	.word	0x00038800
        /*0b28*/ 	.short	0x010a
        /*0b2a*/ 	.byte	0x3f
	.zero		1


	//   ....[23]....
        /*0b2c*/ 	.word	0x000020d0
        /*0b30*/ 	.word	0x00000000
        /*0b34*/ 	.word	0x00038830
        /*0b38*/ 	.short	0x010a
        /*0b3a*/ 	.byte	0x3f
	.zero		1


	//   ....[24]....
        /*0b3c*/ 	.word	0x00002150
        /*0b40*/ 	.word	0x00000000
        /*0b44*/ 	.word	0x00038830
        /*0b48*/ 	.short	0x010a
        /*0b4a*/ 	.byte	0x3f
	.zero		1


	//   ....[25]....
        /*0b4c*/ 	.word	0x000052a0
        /*0b50*/ 	.word	0x00000000
        /*0b54*/ 	.word	0x00000000
        /*0b58*/ 	.short	0x0101
        /*0b5a*/ 	.byte	0x3f
	.zero		1


	//   ....[26]....
        /*0b5c*/ 	.word	0x00006840
        /*0b60*/ 	.word	0x000000ff
        /*0b64*/ 	.word	0x00038830
        /*0b68*/ 	.short	0x010a
        /*0b6a*/ 	.byte	0x3d
	.zero		1


	//   ....[27]....
        /*0b6c*/ 	.word	0x00006880
        /*0b70*/ 	.word	0x000000ff
        /*0b74*/ 	.word	0x00038830
        /*0b78*/ 	.short	0x010a
        /*0b7a*/ 	.byte	0x3d
	.zero		1


	//   ....[28]....
        /*0b7c*/ 	.word	0x00009140
        /*0b80*/ 	.word	0x000000ff
        /*0b84*/ 	.word	0x00038850
        /*0b88*/ 	.short	0x010a
        /*0b8a*/ 	.byte	0x06
	.zero		1


	//   ....[29]....
        /*0b8c*/ 	.word	0x00009180
        /*0b90*/ 	.word	0x000000ff
        /*0b94*/ 	.word	0x00038850
        /*0b98*/ 	.short	0x010a
        /*0b9a*/ 	.byte	0x06
	.zero		1


	//   ....[30]....
        /*0b9c*/ 	.word	0x0000a0e0
        /*0ba0*/ 	.word	0x000000ff
        /*0ba4*/ 	.word	0x00000000
        /*0ba8*/ 	.short	0x0101
        /*0baa*/ 	.byte	0x3d
	.zero		1


	//   ....[31]....
        /*0bac*/ 	.word	0x0000a140
        /*0bb0*/ 	.word	0x000000ff
        /*0bb4*/ 	.word	0x00000000
        /*0bb8*/ 	.short	0x0101
        /*0bba*/ 	.byte	0x06
	.zero		1


	//   ....[32]....
        /*0bbc*/ 	.word	0x0000ae80
        /*0bc0*/ 	.word	0x00000000
        /*0bc4*/ 	.word	0x00038850
        /*0bc8*/ 	.short	0x010a
        /*0bca*/ 	.byte	0x3f
	.zero		1


	//   ....[33]....
        /*0bcc*/ 	.word	0x0000aec0
        /*0bd0*/ 	.word	0x00000000
        /*0bd4*/ 	.word	0x00038850
        /*0bd8*/ 	.short	0x010a
        /*0bda*/ 	.byte	0x3f
	.zero		1


	//   ....[34]....
        /*0bdc*/ 	.word	0x0000b3e0
        /*0be0*/ 	.word	0x0000000b
        /*0be4*/ 	.word	0x00000000
        /*0be8*/ 	.short	0x0101
        /*0bea*/ 	.byte	0x3f
	.zero		1


	//   ....[35]....
        /*0bec*/ 	.word	0x0000d9d0
        /*0bf0*/ 	.word	0x000000ff
        /*0bf4*/ 	.word	0x00000000
        /*0bf8*/ 	.short	0x0101
        /*0bfa*/ 	.byte	0x08
	.zero		1


	//   ....[36]....
        /*0bfc*/ 	.word	0x0000e2b0
        /*0c00*/ 	.word	0x000000ff
        /*0c04*/ 	.word	0x00000000
        /*0c08*/ 	.short	0x0101
        /*0c0a*/ 	.byte	0x08
	.zero		1


	//   ....[37]....
        /*0c0c*/ 	.word	0x00012780
        /*0c10*/ 	.word	0x00000000
        /*0c14*/ 	.word	0x00038840
        /*0c18*/ 	.short	0x010a
        /*0c1a*/ 	.byte	0x3f
	.zero		1


	//   ....[38]....
        /*0c1c*/ 	.word	0x000137f0
        /*0c20*/ 	.word	0x00000012
        /*0c24*/ 	.word	0x00038800
        /*0c28*/ 	.short	0x0107
        /*0c2a*/ 	.byte	0x3f
	.zero		1


	//   ....[39]....
        /*0c2c*/ 	.word	0x00013900
        /*0c30*/ 	.word	0x00000012
        /*0c34*/ 	.word	0x00038800
        /*0c38*/ 	.short	0x0101
        /*0c3a*/ 	.byte	0x3f
	.zero		1


	//   ....[40]....
        /*0c3c*/ 	.word	0x00013920
        /*0c40*/ 	.word	0x00000012
        /*0c44*/ 	.word	0x00038820
        /*0c48*/ 	.short	0x010a
        /*0c4a*/ 	.byte	0x3f
	.zero		1


	//   ....[41]....
        /*0c4c*/ 	.word	0x00013cf0
        /*0c50*/ 	.word	0x00000003
        /*0c54*/ 	.word	0x00038840
        /*0c58*/ 	.short	0x010a
        /*0c5a*/ 	.byte	0x3f
	.zero		1


	//   ....[42]....
        /*0c5c*/ 	.word	0x00014290
        /*0c60*/ 	.word	0x00000003
        /*0c64*/ 	.word	0x00000060
        /*0c68*/ 	.short	0x010a
        /*0c6a*/ 	.byte	0x3f
	.zero		1


	//   ....[43]....
        /*0c6c*/ 	.word	0x00014b10
        /*0c70*/ 	.word	0x00000003
        /*0c74*/ 	.word	0x00038840
        /*0c78*/ 	.short	0x010a
        /*0c7a*/ 	.byte	0x3f
	.zero		1


	//   ....[44]....
        /*0c7c*/ 	.word	0x000150b0
        /*0c80*/ 	.word	0x00000002
        /*0c84*/ 	.word	0x00000060
        /*0c88*/ 	.short	0x010a
        /*0c8a*/ 	.byte	0x3f
	.zero		1


	//   ....[45]....
        /*0c8c*/ 	.word	0x00015870
        /*0c90*/ 	.word	0x00000002
        /*0c94*/ 	.word	0x00038840
        /*0c98*/ 	.short	0x010a
        /*0c9a*/ 	.byte	0x3f
	.zero		1


	//   ....[46]....
        /*0c9c*/ 	.word	0x00015e10
        /*0ca0*/ 	.word	0x00000002
        /*0ca4*/ 	.word	0x00000060
        /*0ca8*/ 	.short	0x010a
        /*0caa*/ 	.byte	0x3f
	.zero		1


	//   ....[47]....
        /*0cac*/ 	.word	0x00016580
        /*0cb0*/ 	.word	0x00000000
        /*0cb4*/ 	.word	0x00038860
        /*0cb8*/ 	.short	0x010a
        /*0cba*/ 	.byte	0x3f
	.zero		1


	//   ....[48]....
        /*0cbc*/ 	.word	0x00017980
        /*0cc0*/ 	.word	0x00000000
        /*0cc4*/ 	.word	0x00038820
        /*0cc8*/ 	.short	0x010a
        /*0cca*/ 	.byte	0x3f
	.zero		1


	//   ....[49]....
        /*0ccc*/ 	.word	0x00017b90
        /*0cd0*/ 	.word	0x00000006
        /*0cd4*/ 	.word	0x00000000
        /*0cd8*/ 	.short	0x010a
        /*0cda*/ 	.byte	0x3f
	.zero		1


	//   ....[50]....
        /*0cdc*/ 	.word	0x00017bc0
        /*0ce0*/ 	.word	0x00000007
        /*0ce4*/ 	.word	0x00000000
        /*0ce8*/ 	.short	0x010a
        /*0cea*/ 	.byte	0x3f
	.zero		1


	//   ....[51]....
        /*0cec*/ 	.word	0x00017c20
        /*0cf0*/ 	.word	0x00000004
        /*0cf4*/ 	.word	0x00000000
        /*0cf8*/ 	.short	0x010a
        /*0cfa*/ 	.byte	0x3f
	.zero		1


	//   ....[52]....
        /*0cfc*/ 	.word	0x00017c50
        /*0d00*/ 	.word	0x00000003
        /*0d04*/ 	.word	0x00000000
        /*0d08*/ 	.short	0x010a
        /*0d0a*/ 	.byte	0x3f
	.zero		1


	//   ....[53]....
        /*0d0c*/ 	.word	0x00017cb0
        /*0d10*/ 	.word	0x00000005
        /*0d14*/ 	.word	0x00038800
        /*0d18*/ 	.short	0x010a
        /*0d1a*/ 	.byte	0x3f
	.zero		1


	//   ....[54]....
        /*0d1c*/ 	.word	0x00017d00
        /*0d20*/ 	.word	0x00000000
        /*0d24*/ 	.word	0x00038830
        /*0d28*/ 	.short	0x010a
        /*0d2a*/ 	.byte	0x3f
	.zero		1


	//   ....[55]....
        /*0d2c*/ 	.word	0x00017d60
        /*0d30*/ 	.word	0x00000004
        /*0d34*/ 	.word	0x00038830
        /*0d38*/ 	.short	0x010a
        /*0d3a*/ 	.byte	0x3f
	.zero		1


	//   ....[56]....
        /*0d3c*/ 	.word	0x00017dc0
        /*0d40*/ 	.word	0x00000002
        /*0d44*/ 	.word	0x00038850
        /*0d48*/ 	.short	0x010a
        /*0d4a*/ 	.byte	0x3f
	.zero		1


	//   ....[57]....
        /*0d4c*/ 	.word	0x00017e10
        /*0d50*/ 	.word	0x00000000
        /*0d54*/ 	.word	0x00038850
        /*0d58*/ 	.short	0x010a
        /*0d5a*/ 	.byte	0x3f
	.zero		1


	//   ....[58]....
        /*0d5c*/ 	.word	0x00017fb0
        /*0d60*/ 	.word	0x00000000
        /*0d64*/ 	.word	0x00038840
        /*0d68*/ 	.short	0x010a
        /*0d6a*/ 	.byte	0x3f
	.zero		1


	//   ....[59]....
        /*0d6c*/ 	.word	0x00018c30
        /*0d70*/ 	.word	0x00000012
        /*0d74*/ 	.word	0x00038820
        /*0d78*/ 	.short	0x010a
        /*0d7a*/ 	.byte	0x3f
	.zero		1


	//   ....[60]....
        /*0d7c*/ 	.word	0x00018c80
        /*0d80*/ 	.word	0x00000003
        /*0d84*/ 	.word	0x00038840
        /*0d88*/ 	.short	0x010a
        /*0d8a*/ 	.byte	0x3f
	.zero		1


	//   ....[61]....
        /*0d8c*/ 	.word	0x00018cd0
        /*0d90*/ 	.word	0x00000003
        /*0d94*/ 	.word	0x00000060
        /*0d98*/ 	.short	0x010a
        /*0d9a*/ 	.byte	0x3f
	.zero		1


	//   ....[62]....
        /*0d9c*/ 	.word	0x00018d20
        /*0da0*/ 	.word	0x00000003
        /*0da4*/ 	.word	0x00038840
        /*0da8*/ 	.short	0x010a
        /*0daa*/ 	.byte	0x3f
	.zero		1


	//   ....[63]....
        /*0dac*/ 	.word	0x00018d70
        /*0db0*/ 	.word	0x00000002
        /*0db4*/ 	.word	0x00000060
        /*0db8*/ 	.short	0x010a
        /*0dba*/ 	.byte	0x3f
	.zero		1


	//   ....[64]....
        /*0dbc*/ 	.word	0x00018dc0
        /*0dc0*/ 	.word	0x00000002
        /*0dc4*/ 	.word	0x00038840
        /*0dc8*/ 	.short	0x010a
        /*0dca*/ 	.byte	0x3f
	.zero		1


	//   ....[65]....
        /*0dcc*/ 	.word	0x00018e10
        /*0dd0*/ 	.word	0x00000002
        /*0dd4*/ 	.word	0x00000060
        /*0dd8*/ 	.short	0x010a
        /*0dda*/ 	.byte	0x3f
	.zero		1


	//   ....[66]....
        /*0ddc*/ 	.word	0x00018e60
        /*0de0*/ 	.word	0x00000000
        /*0de4*/ 	.word	0x00038860
        /*0de8*/ 	.short	0x010a
        /*0dea*/ 	.byte	0x3f
	.zero		1


	//   ....[67]....
        /*0dec*/ 	.word	0x000199b0
        /*0df0*/ 	.word	0x00000000
        /*0df4*/ 	.word	0x00038820
        /*0df8*/ 	.short	0x010a
        /*0dfa*/ 	.byte	0x3f
	.zero		1


	//   ....[68]....
        /*0dfc*/ 	.word	0x00019b50
        /*0e00*/ 	.word	0x00000006
        /*0e04*/ 	.word	0x00000000
        /*0e08*/ 	.short	0x010a
        /*0e0a*/ 	.byte	0x3f
	.zero		1


	//   ....[69]....
        /*0e0c*/ 	.word	0x00019ba0
        /*0e10*/ 	.word	0x00000007
        /*0e14*/ 	.word	0x00000000
        /*0e18*/ 	.short	0x010a
        /*0e1a*/ 	.byte	0x3f
	.zero		1


	//   ....[70]....
        /*0e1c*/ 	.word	0x00019bf0
        /*0e20*/ 	.word	0x00000004
        /*0e24*/ 	.word	0x00000000
        /*0e28*/ 	.short	0x010a
        /*0e2a*/ 	.byte	0x3f
	.zero		1


	//----- nvinfo : EIATTR_NUM_MBARRIERS
	.align		4
.L_375:
        /*0e2c*/ 	.byte	0x03, 0x38
        /*0e2e*/ 	.short	0x0016


	//----- nvinfo : EIATTR_EXIT_INSTR_OFFSETS
	.align		4
        /*0e30*/ 	.byte	0x04, 0x1c
        /*0e32*/ 	.short	(.L_377 - .L_376)


	//   ....[0]....
.L_376:
        /*0e34*/ 	.word	0x00000a50


	//   ....[1]....
        /*0e38*/ 	.word	0x00010840


	//   ....[2]....
        /*0e3c*/ 	.word	0x00017ca0


	//----- nvinfo : EIATTR_MAX_THREADS
	.align		4
.L_377:
        /*0e40*/ 	.byte	0x04, 0x05
        /*0e42*/ 	.short	(.L_379 - .L_378)
.L_378:
        /*0e44*/ 	.word	0x00000180
        /*0e48*/ 	.word	0x00000001
        /*0e4c*/ 	.word	0x00000001


	//----- nvinfo : EIATTR_CRS_STACK_SIZE
	.align		4
.L_379:
        /*0e50*/ 	.byte	0x04, 0x1e
        /*0e52*/ 	.short	(.L_381 - .L_380)
.L_380:
        /*0e54*/ 	.word	0x00000000


	//----- nvinfo : EIATTR_CBANK_PARAM_SIZE
	.align		4
.L_381:
        /*0e58*/ 	.byte	0x03, 0x19
        /*0e5a*/ 	.short	0x0af0


	//----- nvinfo : EIATTR_PARAM_CBANK
	.align		4
        /*0e5c*/ 	.byte	0x04, 0x0a
        /*0e5e*/ 	.short	(.L_383 - .L_382)
	.align		4
.L_382:
        /*0e60*/ 	.word	index@(.nv.constant0._ZN7cutlass13device_kernelIN5flash11enable_sm90INS1_16FlashAttnFwdSm90INS1_25CollectiveMainloopFwdSm90ILi2EN4cute5tupleIJNS5_1CILi1EEES8_S8_EEENS6_IJNS7_ILi128EEENS7_ILi80EEENS7_ILi256EEEEEELi256ENS_10bfloat16_tEfNS_4arch4Sm90ELb0ELb0ELb1ELb1ELb0ELb0ELb0ELb1ELb1ELb1ELb1ELb0EEENS1_21CollectiveEpilogueFwdINS6_IJSA_SC_SB_EEES9_SE_SG_Li256ELb1ELb1ELb1ELb0EEENS1_36VarlenDynamicPersistentTileSchedulerILi128ELi80ELi256ELi128ELb1ELb1ELb1ELb0ELb1ELb1EEEEEEEEEvNT_6ParamsE)
        /*0e64*/ 	.short	0x0210
        /*0e66*/ 	.short	0x0af0


	//----- nvinfo : EIATTR_SW_WAR
	.align		4
.L_383:
        /*0e68*/ 	.byte	0x04, 0x36
        /*0e6a*/ 	.short	(.L_385 - .L_384)
.L_384:
        /*0e6c*/ 	.word	0x00000008
.L_385:


//--------------------- .nv.info._ZN7cutlass13device_kernelIN5flash11enable_sm90INS1_16FlashAttnFwdSm90INS1_25CollectiveMainloopFwdSm90ILi2EN4cute5tupleIJNS5_1CILi1EEES8_S8_EEENS6_IJNS7_ILi128EEENS7_ILi80EEENS7_ILi256EEEEEELi256ENS_10bfloat16_tEfNS_4arch4Sm90ELb0ELb0ELb1ELb1ELb0ELb1ELb0ELb1ELb1ELb1ELb1ELb0EEENS1_21CollectiveEpilogueFwdINS6_IJSA_SC_SB_EEES9_SE_SG_Li256ELb1ELb1ELb1ELb0EEENS1_36VarlenDynamicPersistentTileSchedulerILi128ELi80ELi256ELi128ELb1ELb1ELb1ELb0ELb1ELb1EEEEEEEEEvNT_6ParamsE --------------------------
	.section	.nv.info._ZN7cutlass13device_kernelIN5flash11enable_sm90INS1_16FlashAttnFwdSm90INS1_25CollectiveMainloopFwdSm90ILi2EN4cute5tupleIJNS5_1CILi1EEES8_S8_EEENS6_IJNS7_ILi128EEENS7_ILi80EEENS7_ILi256EEEEEELi256ENS_10bfloat16_tEfNS_4arch4Sm90ELb0ELb0ELb1ELb1ELb0ELb1ELb0ELb1ELb1ELb1ELb1ELb0EEENS1_21CollectiveEpilogueFwdINS6_IJSA_SC_SB_EEES9_SE_SG_Li256ELb1ELb1ELb1ELb0EEENS1_36VarlenDynamicPersistentTileSchedulerILi128ELi80ELi256ELi128ELb1ELb1ELb1ELb0ELb1ELb1EEEEEEEEEvNT_6ParamsE,"",@"SHT_CUDA_INFO"
	.sectionflags	@""
	.align	4


	//----- nvinfo : EIATTR_CUDA_API_VERSION
	.align		4
        /*0000*/ 	.byte	0x04, 0x37
        /*0002*/ 	.short	(.L_387 - .L_386)
.L_386:
        /*0004*/ 	.word	0x00000082


	//----- nvinfo : EIATTR_KPARAM_INFO
	.align		4
.L_387:
        /*0008*/ 	.byte	0x04, 0x17
        /*000a*/ 	.short	(.L_389 - .L_388)
.L_388:
        /*000c*/ 	.word	0x00000000
        /*0010*/ 	.short	0x0000
        /*0012*/ 	.short	0x0070
        /*0014*/ 	.byte	0x00, 0xf0, 0x01, 0x2a


	//----- nvinfo : EIATTR_SPARSE_MMA_MASK
	.align		4
.L_389:
        /*0018*/ 	.byte	0x03, 0x50
        /*001a*/ 	.short	0x0000


	//----- nvinfo : EIATTR_MAXREG_COUNT
	.align		4
        /*001c*/ 	.byte	0x03, 0x1b
        /*001e*/ 	.short	0x00a8


	//----- nvinfo : EIATTR_NUM_BARRIERS
	.align		4
        /*0020*/ 	.byte	0x02, 0x4c
        /*0022*/ 	.byte	0x10
	.zero		1


	//----- nvinfo : EIATTR_EXTERNS
	.align		4
        /*0024*/ 	.byte	0x04, 0x0f
        /*0026*/ 	.short	(.L_391 - .L_390)


	//   ....[0]....
	.align		4
.L_390:
        /*0028*/ 	.word	index@(__assertfail)


	//----- nvinfo : EIATTR_ANNOTATIONS
	.align		4
.L_391:
        /*002c*/ 	.byte	0x04, 0x55
        /*002e*/ 	.short	(.L_393 - .L_392)


	//   ....[0]....
.L_392:
        /* <DEDUP_REMOVED lines=191> */


	//----- nvinfo : EIATTR_MERCURY_ISA_VERSION
	.align		4
.L_393:
        /*0c10*/ 	.byte	0x03, 0x5f
        /*0c12*/ 	.short	0x0101


	//----- nvinfo : EIATTR_UNUSED_LOAD_BYTE_OFFSET
	.align		4
        /*0c14*/ 	.byte	0x04, 0x44
        /*0c16*/ 	.short	(.L_395 - .L_394)


	//   ....[0]....
.L_394:
        /*0c18*/ 	.word	0x00000a80
        /*0c1c*/ 	.word	0x0000fff0


	//   ....[1]....
        /*0c20*/ 	.word	0x0001e990
        /*0c24*/ 	.word	0x0000fff0


	//----- nvinfo : EIATTR_INT_WARP_WIDE_INSTR_OFFSETS
	.align		4
.L_395:
        /*0c28*/ 	.byte	0x04, 0x31
        /*0c2a*/ 	.short	(.L_397 - .L_396)


	//   ....[0]....
.L_396:
        /*0c2c*/ 	.word	0x00000190


	//   ....[1]....
        /*0c30*/ 	.word	0x000001d0


	//   ....[2]....
        /*0c34*/ 	.word	0x00000240


	//   ....[3]....
        /*0c38*/ 	.word	0x000266b0


	//   ....[4]....
        /*0c3c*/ 	.word	0x00026750


	//   ....[5]....
        /*0c40*/ 	.word	0x0002ac10


	//   ....[6]....
        /*0c44*/ 	.word	0x0002ac80


	//----- nvinfo : EIATTR_COOP_GROUP_MASK_REGIDS
	.align		4
.L_397:
        /*0c48*/ 	.byte	0x04, 0x29
        /*0c4a*/ 	.short	(.L_399 - .L_398)


	//   ....[0]....
.L_398:
        /*0c4c*/ 	.word	0xffffffff


	//   ....[1]....
        /*0c50*/ 	.word	0xffffffff


	//   ....[2]....
        /*0c54*/ 	.word	0xffffffff


	//   ....[3]....
        /*0c58*/ 	.word	0xffffffff


	//   ....[4]....
        /*0c5c*/ 	.word	0xffffffff


	//   ....[5]....
        /*0c60*/ 	.word	0xffffffff


	//   ....[6]....
        /*0c64*/ 	.word	0xffffffff


	//   ....[7]....
        /*0c68*/ 	.word	0xffffffff


	//   ....[8]....
        /*0c6c*/ 	.word	0xffffffff


	//   ....[9]....
        /*0c70*/ 	.word	0xffffffff


	//   ....[10]....
        /*0c74*/ 	.word	0xffffffff


	//   ....[11]....
        /*0c78*/ 	.word	0xffffffff


	//   ....[12]....
        /*0c7c*/ 	.word	0xffffffff


	//   ....[13]....
        /*0c80*/ 	.word	0xffffffff


	//   ....[14]....
        /*0c84*/ 	.word	0xffffffff


	//   ....[15]....
        /*0c88*/ 	.word	0xffffffff


	//   ....[16]....
        /*0c8c*/ 	.word	0xffffffff


	//   ....[17]....
        /*0c90*/ 	.word	0xffffffff


	//   ....[18]....
        /*0c94*/ 	.word	0xffffffff


	//   ....[19]....
        /*0c98*/ 	.word	0xffffffff


	//   ....[20]....
        /*0c9c*/ 	.word	0xffffffff


	//   ....[21]....
        /*0ca0*/ 	.word	0xffffffff


	//   ....[22]....
        /*0ca4*/ 	.word	0xffffffff


	//   ....[23]....
        /*0ca8*/ 	.word	0xffffffff


	//   ....[24]....
        /*0cac*/ 	.word	0xffffffff


	//   ....[25]....
        /*0cb0*/ 	.word	0xffffffff


	//   ....[26]....
        /*0cb4*/ 	.word	0xffffffff


	//   ....[27]....
        /*0cb8*/ 	.word	0xffffffff


	//   ....[28]....
        /*0cbc*/ 	.word	0xffffffff


	//   ....[29]....
        /*0cc0*/ 	.word	0xffffffff


	//   ....[30]....
        /*0cc4*/ 	.word	0xffffffff


	//   ....[31]....
        /*0cc8*/ 	.word	0xffffffff


	//   ....[32]....
        /*0ccc*/ 	.word	0xffffffff


	//   ....[33]....
        /*0cd0*/ 	.word	0xffffffff


	//   ....[34]....
        /*0cd4*/ 	.word	0xffffffff


	//   ....[35]....
        /*0cd8*/ 	.word	0xffffffff


	//   ....[36]....
        /*0cdc*/ 	.word	0xffffffff


	//   ....[37]....
        /*0ce0*/ 	.word	0xffffffff


	//   ....[38]....
        /*0ce4*/ 	.word	0xffffffff


	//   ....[39]....
        /*0ce8*/ 	.word	0xffffffff


	//   ....[40]....
        /*0cec*/ 	.word	0xffffffff


	//   ....[41]....
        /*0cf0*/ 	.word	0xffffffff


	//   ....[42]....
        /*0cf4*/ 	.word	0xffffffff


	//   ....[43]....
        /*0cf8*/ 	.word	0xffffffff


	//   ....[44]....
        /*0cfc*/ 	.word	0xffffffff


	//   ....[45]....
        /*0d00*/ 	.word	0xffffffff


	//   ....[46]....
        /*0d04*/ 	.word	0xffffffff


	//   ....[47]....
        /*0d08*/ 	.word	0xffffffff


	//   ....[48]....
        /*0d0c*/ 	.word	0xffffffff


	//   ....[49]....
        /*0d10*/ 	.word	0xffffffff


	//   ....[50]....
        /*0d14*/ 	.word	0xffffffff


	//   ....[51]....
        /*0d18*/ 	.word	0xffffffff


	//   ....[52]....
        /*0d1c*/ 	.word	0xffffffff


	//   ....[53]....
        /*0d20*/ 	.word	0xffffffff


	//   ....[54]....
        /*0d24*/ 	.word	0xffffffff


	//   ....[55]....
        /*0d28*/ 	.word	0xffffffff


	//   ....[56]....
        /*0d2c*/ 	.word	0xffffffff


	//   ....[57]....
        /*0d30*/ 	.word	0xffffffff


	//   ....[58]....
        /*0d34*/ 	.word	0xffffffff


	//   ....[59]....
        /*0d38*/ 	.word	0xffffffff


	//   ....[60]....
        /*0d3c*/ 	.word	0xffffffff


	//   ....[61]....
        /*0d40*/ 	.word	0xffffffff


	//   ....[62]....
        /*0d44*/ 	.word	0xffffffff


	//   ....[63]....
        /*0d48*/ 	.word	0xffffffff


	//   ....[64]....
        /*0d4c*/ 	.word	0xffffffff


	//   ....[65]....
        /*0d50*/ 	.word	0xffffffff


	//   ....[66]....
        /*0d54*/ 	.word	0xffffffff


	//   ....[67]....
        /*0d58*/ 	.word	0xffffffff


	//   ....[68]....
        /*0d5c*/ 	.word	0xffffffff


	//   ....[69]....
        /*0d60*/ 	.word	0xffffffff


	//   ....[70]....
        /*0d64*/ 	.word	0xffffffff


	//   ....[71]....
        /*0d68*/ 	.word	0xffffffff


	//   ....[72]....
        /*0d6c*/ 	.word	0xffffffff


	//   ....[73]....
        /*0d70*/ 	.word	0xffffffff


	//   ....[74]....
        /*0d74*/ 	.word	0xffffffff


	//   ....[75]....
        /*0d78*/ 	.word	0xffffffff


	//   ....[76]....
        /*0d7c*/ 	.word	0xffffffff


	//   ....[77]....
        /*0d80*/ 	.word	0xffffffff


	//   ....[78]....
        /*0d84*/ 	.word	0xffffffff


	//   ....[79]....
        /*0d88*/ 	.word	0xffffffff


	//   ....[80]....
        /*0d8c*/ 	.word	0xffffffff


	//   ....[81]....
        /*0d90*/ 	.word	0xffffffff


	//   ....[82]....
        /*0d94*/ 	.word	0xffffffff


	//   ....[83]....
        /*0d98*/ 	.word	0xffffffff


	//   ....[84]....
        /*0d9c*/ 	.word	0xffffffff


	//   ....[85]....
        /*0da0*/ 	.word	0xffffffff


	//   ....[86]....
        /*0da4*/ 	.word	0xffffffff


	//   ....[87]....
        /*0da8*/ 	.word	0xffffffff


	//   ....[88]....
        /*0dac*/ 	.word	0xffffffff


	//   ....[89]....
        /*0db0*/ 	.word	0xffffffff


	//   ....[90]....
        /*0db4*/ 	.word	0xffffffff


	//   ....[91]....
        /*0db8*/ 	.word	0xffffffff


	//   ....[92]....
        /*0dbc*/ 	.word	0xffffffff


	//   ....[93]....
        /*0dc0*/ 	.word	0xffffffff


	//   ....[94]....
        /*0dc4*/ 	.word	0xffffffff


	//   ....[95]....
        /*0dc8*/ 	.word	0xffffffff


	//   ....[96]....
        /*0dcc*/ 	.word	0xffffffff


	//   ....[97]....
        /*0dd0*/ 	.word	0xffffffff


	//   ....[98]....
        /*0dd4*/ 	.word	0xffffffff


	//   ....[99]....
        /*0dd8*/ 	.word	0xffffffff


	//   ....[100]....
        /*0ddc*/ 	.word	0xffffffff


	//   ....[101]....
        /*0de0*/ 	.word	0xffffffff


	//   ....[102]....
        /*0de4*/ 	.word	0xffffffff


	//   ....[103]....
        /*0de8*/ 	.word	0xffffffff


	//   ....[104]....
        /*0dec*/ 	.word	0xffffffff


	//   ....[105]....
        /*0df0*/ 	.word	0xffffffff


	//   ....[106]....
        /*0df4*/ 	.word	0x0500000f


	//   ....[107]....
        /*0df8*/ 	.word	0x0500000f


	//   ....[108]....
        /*0dfc*/ 	.word	0x0500000f


	//   ....[109]....
        /*0e00*/ 	.word	0x0500000f


	//   ....[110]....
        /*0e04*/ 	.word	0x0500000f


	//   ....[111]....
        /*0e08*/ 	.word	0x0500000f


	//   ....[112]....
        /*0e0c*/ 	.word	0x0500000f


	//   ....[113]....
        /*0e10*/ 	.word	0x0500000f


	//   ....[114]....
        /*0e14*/ 	.word	0x0500000f


	//   ....[115]....
        /*0e18*/ 	.word	0x0500000f


	//   ....[116]....
        /*0e1c*/ 	.word	0x0500000f


	//   ....[117]....
        /*0e20*/ 	.word	0x0500000f


	//   ....[118]....
        /*0e24*/ 	.word	0x0500000f


	//   ....[119]....
        /*0e28*/ 	.word	0x0500000f


	//   ....[120]....
        /*0e2c*/ 	.word	0x0500000f


	//   ....[121]....
        /*0e30*/ 	.word	0x0500000f


	//   ....[122]....
        /*0e34*/ 	.word	0x0500000f


	//   ....[123]....
        /*0e38*/ 	.word	0x0500000f


	//   ....[124]....
        /*0e3c*/ 	.word	0x0500000f


	//   ....[125]....
        /*0e40*/ 	.word	0x0500000f


	//   ....[126]....
        /*0e44*/ 	.word	0x0500000f


	//   ....[127]....
        /*0e48*/ 	.word	0x0500000f


	//   ....[128]....
        /*0e4c*/ 	.word	0x0500000f


	//   ....[129]....
        /*0e50*/ 	.word	0x0500000f


	//   ....[130]....
        /*0e54*/ 	.word	0x0500000f


	//   ....[131]....
        /*0e58*/ 	.word	0x0500000f


	//   ....[132]....
        /*0e5c*/ 	.word	0x0500000f


	//   ....[133]....
        /*0e60*/ 	.word	0x0500000f


	//   ....[134]....
        /*0e64*/ 	.word	0x0500000f


	//   ....[135]....
        /*0e68*/ 	.word	0x0500000f


	//   ....[136]....
        /*0e6c*/ 	.word	0x0500000f


	//   ....[137]....
        /*0e70*/ 	.word	0x0500000f


	//   ....[138]....
        /*0e74*/ 	.word	0x0500000f


	//   ....[139]....
        /*0e78*/ 	.word	0x0500000f


	//   ....[140]....
        /*0e7c*/ 	.word	0x0500000f


	//   ....[141]....
        /*0e80*/ 	.word	0x0500000f


	//   ....[142]....
        /*0e84*/ 	.word	0x0500000f


	//   ....[143]....
        /*0e88*/ 	.word	0x0500000f


	//   ....[144]....
        /*0e8c*/ 	.word	0x0500000f


	//   ....[145]....
        /*0e90*/ 	.word	0x0500000f


	//   ....[146]....
        /*0e94*/ 	.word	0x0500000f


	//   ....[147]....
        /*0e98*/ 	.word	0x0500000f


	//   ....[148]....
        /*0e9c*/ 	.word	0x0500000f


	//   ....[149]....
        /*0ea0*/ 	.word	0x0500000f


	//   ....[150]....
        /*0ea4*/ 	.word	0x0500000f


	//----- nvinfo : EIATTR_COOP_GROUP_INSTR_OFFSETS
	.align		4
.L_399:
        /*0ea8*/ 	.byte	0x04, 0x28
        /*0eaa*/ 	.short	(.L_401 - .L_400)


	//   ....[0]....
.L_400:
        /*0eac*/ 	.word	0x00000060


	//   ....[1]....
        /*0eb0*/ 	.word	0x000001a0


	//   ....[2]....
        /*0eb4*/ 	.word	0x000001f0


	//   ....[3]....
        /*0eb8*/ 	.word	0x00000420


	//   ....[4]....
        /*0ebc*/ 	.word	0x00000580


	//   ....[5]....
        /*0ec0*/ 	.word	0x000006a0


	//   ....[6]....
        /*0ec4*/ 	.word	0x00000800


	//   ....[7]....
        /*0ec8*/ 	.word	0x0000be30


	//   ....[8]....
        /*0ecc*/ 	.word	0x0000c3c0


	//   ....[9]....
        /*0ed0*/ 	.word	0x0000c3d0


	//   ....[10]....
        /*0ed4*/ 	.word	0x0000c3e0


	//   ....[11]....
        /*0ed8*/ 	.word	0x0000c3f0


	//   ....[12]....
        /*0edc*/ 	.word	0x0000f860


	//   ....[13]....
        /*0ee0*/ 	.word	0x0000f870


	//   ....[14]....
        /*0ee4*/ 	.word	0x0000f880


	//   ....[15]....
        /*0ee8*/ 	.word	0x0000f890


	//   ....[16]....
        /*0eec*/ 	.word	0x00016dc0


	//   ....[17]....
        /*0ef0*/ 	.word	0x00016de0


	//   ....[18]....
        /*0ef4*/ 	.word	0x000170b0


	//   ....[19]....
        /*0ef8*/ 	.word	0x000170e0


	//   ....[20]....
        /*0efc*/ 	.word	0x0001c7f0


	//   ....[21]....
        /*0f00*/ 	.word	0x0001c810


	//   ....[22]....
        /*0f04*/ 	.word	0x0001cb30


	//   ....[23]....
        /*0f08*/ 	.word	0x0001cb90


	//   ....[24]....
        /*0f0c*/ 	.word	0x0001dca0


	//   ....[25]....
        /*0f10*/ 	.word	0x0001df00


	//   ....[26]....
        /*0f14*/ 	.word	0x0001df80


	//   ....[27]....
        /*0f18*/ 	.word	0x0001df90


	//   ....[28]....
        /*0f1c*/ 	.word	0x0001fa20


	//   ....[29]....
        /*0f20*/ 	.word	0x0001fa40


	//   ....[30]....
        /*0f24*/ 	.word	0x0001fa50


	//   ....[31]....
        /*0f28*/ 	.word	0x0001fa60


	//   ....[32]....
        /*0f2c*/ 	.word	0x00020500


	//   ....[33]....
        /*0f30*/ 	.word	0x00020520


	//   ....[34]....
        /*0f34*/ 	.word	0x00020680


	//   ....[35]....
        /*0f38*/ 	.word	0x000206a0


	//   ....[36]....
        /*0f3c*/ 	.word	0x000207f0


	//   ....[37]....
        /*0f40*/ 	.word	0x00020810


	//   ....[38]....
        /*0f44*/ 	.word	0x00020970


	//   ....[39]....
        /*0f48*/ 	.word	0x00020990


	//   ....[40]....
        /*0f4c*/ 	.word	0x00021190


	//   ....[41]....
        /*0f50*/ 	.word	0x000211c0


	//   ....[42]....
        /*0f54*/ 	.word	0x00021a10


	//   ....[43]....
        /*0f58*/ 	.word	0x00021a20


	//   ....[44]....
        /*0f5c*/ 	.word	0x00022b90


	//   ....[45]....
        /*0f60*/ 	.word	0x00022ba0


	//   ....[46]....
        /*0f64*/ 	.word	0x00022d10


	//   ....[47]....
        /*0f68*/ 	.word	0x00022d30


	//   ....[48]....
        /*0f6c*/ 	.word	0x00022e80


	//   ....[49]....
        /*0f70*/ 	.word	0x00022ea0


	//   ....[50]....
        /*0f74*/ 	.word	0x00023000


	//   ....[51]....
        /*0f78*/ 	.word	0x00023020


	//   ....[52]....
        /*0f7c*/ 	.word	0x00023200


	//   ....[53]....
        /*0f80*/ 	.word	0x00023440


	//   ....[54]....
        /*0f84*/ 	.word	0x00023470


	//   ....[55]....
        /*0f88*/ 	.word	0x000234a0


	//   ....[56]....
        /*0f8c*/ 	.word	0x000234d0


	//   ....[57]....
        /*0f90*/ 	.word	0x00023500


	//   ....[58]....
        /*0f94*/ 	.word	0x00023530


	//   ....[59]....
        /*0f98*/ 	.word	0x000236e0


	//   ....[60]....
        /*0f9c*/ 	.word	0x00023710


	//   ....[61]....
        /*0fa0*/ 	.word	0x00023740


	//   ....[62]....
        /*0fa4*/ 	.word	0x00023770


	//   ....[63]....
        /*0fa8*/ 	.word	0x000237a0


	//   ....[64]....
        /*0fac*/ 	.word	0x000237d0


	//   ....[65]....
        /*0fb0*/ 	.word	0x00023860


	//   ....[66]....
        /*0fb4*/ 	.word	0x00023890


	//   ....[67]....
        /*0fb8*/ 	.word	0x000238a0


	//   ....[68]....
        /*0fbc*/ 	.word	0x00023950


	//   ....[69]....
        /*0fc0*/ 	.word	0x00024b40


	//   ....[70]....
        /*0fc4*/ 	.word	0x00026cb0


	//   ....[71]....
        /*0fc8*/ 	.word	0x00027910


	//   ....[72]....
        /*0fcc*/ 	.word	0x00027940


	//   ....[73]....
        /*0fd0*/ 	.word	0x00027960


	//   ....[74]....
        /*0fd4*/ 	.word	0x00027a10


	//   ....[75]....
        /*0fd8*/ 	.word	0x00027a80


	//   ....[76]....
        /*0fdc*/ 	.word	0x00027ad0


	//   ....[77]....
        /*0fe0*/ 	.word	0x00027b40


	//   ....[78]....
        /*0fe4*/ 	.word	0x00027b90


	//   ....[79]....
        /*0fe8*/ 	.word	0x00027c00


	//   ....[80]....
        /*0fec*/ 	.word	0x00027c50


	//   ....[81]....
        /*0ff0*/ 	.word	0x00027cc0


	//   ....[82]....
        /*0ff4*/ 	.word	0x00027d10


	//   ....[83]....
        /*0ff8*/ 	.word	0x00027d80


	//   ....[84]....
        /*0ffc*/ 	.word	0x00027dd0


	//   ....[85]....
        /*1000*/ 	.word	0x00027e40


	//   ....[86]....
        /*1004*/ 	.word	0x00027e90


	//   ....[87]....
        /*1008*/ 	.word	0x0002b5a0


	//   ....[88]....
        /*100c*/ 	.word	0x0002b5d0


	//   ....[89]....
        /*1010*/ 	.word	0x0002b620


	//   ....[90]....
        /*1014*/ 	.word	0x0002b650


	//   ....[91]....
        /*1018*/ 	.word	0x0002b680


	//   ....[92]....
        /*101c*/ 	.word	0x0002b6b0


	//   ....[93]....
        /*1020*/ 	.word	0x0002b6e0


	//   ....[94]....
        /*1024*/ 	.word	0x0002b710


	//   ....[95]....
        /*1028*/ 	.word	0x0002b8f0


	//   ....[96]....
        /*102c*/ 	.word	0x0002b920


	//   ....[97]....
        /*1030*/ 	.word	0x0002b950


	//   ....[98]....
        /*1034*/ 	.word	0x0002b980


	//   ....[99]....
        /*1038*/ 	.word	0x0002b9b0


	//   ....[100]....
        /*103c*/ 	.word	0x0002b9e0


	//   ....[101]....
        /*1040*/ 	.word	0x0002baa0


	//   ....[102]....
        /*1044*/ 	.word	0x0002bac0


	//   ....[103]....
        /*1048*/ 	.word	0x0002bad0


	//   ....[104]....
        /*104c*/ 	.word	0x0002bb30


	//   ....[105]....
        /*1050*/ 	.word	0x0002c240


	//   ....[106]....
        /*1054*/ 	.word	0x0002c660


	//   ....[107]....
        /*1058*/ 	.word	0x0002c6f0


	//   ....[108]....
        /*105c*/ 	.word	0x0002c740


	//   ....[109]....
        /*1060*/ 	.word	0x0002c790


	//   ....[110]....
        /*1064*/ 	.word	0x0002c880


	//   ....[111]....
        /*1068*/ 	.word	0x0002c910


	//   ....[112]....
        /*106c*/ 	.word	0x0002c960


	//   ....[113]....
        /*1070*/ 	.word	0x0002c9b0


	//   ....[114]....
        /*1074*/ 	.word	0x0002cc10


	//   ....[115]....
        /*1078*/ 	.word	0x0002cf00


	//   ....[116]....
        /*107c*/ 	.word	0x0002d080


	//   ....[117]....
        /*1080*/ 	.word	0x0002d0d0


	//   ....[118]....
        /*1084*/ 	.word	0x0002d280


	//   ....[119]....
        /*1088*/ 	.word	0x0002d2d0


	//   ....[120]....
        /*108c*/ 	.word	0x0002d410


	//   ....[121]....
        /*1090*/ 	.word	0x0002d460


	//   ....[122]....
        /*1094*/ 	.word	0x0002d5a0


	//   ....[123]....
        /*1098*/ 	.word	0x0002d5f0


	//   ....[124]....
        /*109c*/ 	.word	0x0002d730


	//   ....[125]....
        /*10a0*/ 	.word	0x0002d780


	//   ....[126]....
        /*10a4*/ 	.word	0x0002d8c0


	//   ....[127]....
        /*10a8*/ 	.word	0x0002d910


	//   ....[128]....
        /*10ac*/ 	.word	0x0002da50


	//   ....[129]....
        /*10b0*/ 	.word	0x0002daa0


	//   ....[130]....
        /*10b4*/ 	.word	0x0002dbc0


	//   ....[131]....
        /*10b8*/ 	.word	0x0002dc10


	//   ....[132]....
        /*10bc*/ 	.word	0x0002df40


	//   ....[133]....
        /*10c0*/ 	.word	0x0002dff0


	//   ....[134]....
        /*10c4*/ 	.word	0x0002e170


	//   ....[135]....
        /*10c8*/ 	.word	0x0002e200


	//   ....[136]....
        /*10cc*/ 	.word	0x0002e280


	//   ....[137]....
        /*10d0*/ 	.word	0x0002e300


	//   ....[138]....
        /*10d4*/ 	.word	0x0002e380


	//   ....[139]....
        /*10d8*/ 	.word	0x0002e410


	//   ....[140]....
        /*10dc*/ 	.word	0x0002e4b0


	//   ....[141]....
        /*10e0*/ 	.word	0x0002e580


	//   ....[142]....
        /*10e4*/ 	.word	0x0002e600


	//   ....[143]....
        /*10e8*/ 	.word	0x0002e680


	//   ....[144]....
        /*10ec*/ 	.word	0x0002e700


	//   ....[145]....
        /*10f0*/ 	.word	0x0002e790


	//   ....[146]....
        /*10f4*/ 	.word	0x0002e810


	//   ....[147]....
        /*10f8*/ 	.word	0x0002e8b0


	//   ....[148]....
        /*10fc*/ 	.word	0x0002e900


	//   ....[149]....
        /*1100*/ 	.word	0x0002e990


	//   ....[150]....
        /*1104*/ 	.word	0x0002eac0


	//----- nvinfo : EIATTR_REG_RECONFIG
	.align		4
.L_401:
        /*1108*/ 	.byte	0x01, 0x54
	.zero		2


	//----- nvinfo : EIATTR_SYSCALL_OFFSETS
	.align		4
        /*110c*/ 	.byte	0x04, 0x46
        /*110e*/ 	.short	(.L_403 - .L_402)


	//   ....[0]....
.L_402:
        /*1110*/ 	.word	0x000023b0


	//   ....[1]....
        /*1114*/ 	.word	0x00002500


	//   ....[2]....
        /*1118*/ 	.word	0x0000bfc0


	//   ....[3]....
        /*111c*/ 	.word	0x0000c340


	//   ....[4]....
        /*1120*/ 	.word	0x000268c0


	//   ....[5]....
        /*1124*/ 	.word	0x00026a10


	//   ....[6]....
        /*1128*/ 	.word	0x00026b00


	//   ....[7]....
        /*112c*/ 	.word	0x000274c0


	//----- nvinfo : EIATTR_MBARRIER_INSTR_OFFSETS
	.align		4
.L_403:
        /*1130*/ 	.byte	0x04, 0x39
        /*1132*/ 	.short	(.L_405 - .L_404)


	//   ....[0]....
.L_404:
        /*1134*/ 	.word	0x000002d0
        /*1138*/ 	.word	0x000000ff
        /*113c*/ 	.word	0x00038800
        /*1140*/ 	.short	0x0100
        /*1142*/ 	.byte	0x08
	.zero		1


	//   ....[1]....
        /*1144*/ 	.word	0x000002e0
        /*1148*/ 	.word	0x000000ff
        /*114c*/ 	.word	0x00038820
        /*1150*/ 	.short	0x0100
        /*1152*/ 	.byte	0x08
	.zero		1


	//   ....[2]....
        /*1154*/ 	.word	0x000003d0
        /*1158*/ 	.word	0x000000ff
        /*115c*/ 	.word	0x00038830
        /*1160*/ 	.short	0x0100
        /*1162*/ 	.byte	0x08
	.zero		1


	//   ....[3]....
        /*1164*/ 	.word	0x000003e0
        /*1168*/ 	.word	0x000000ff
        /*116c*/ 	.word	0x00038840
        /*1170*/ 	.short	0x0100
        /*1172*/ 	.byte	0x08
	.zero		1


	//   ....[4]....
        /*1174*/ 	.word	0x000003f0
        /*1178*/ 	.word	0x000000ff
        /*117c*/ 	.word	0x00038838
        /*1180*/ 	.short	0x0100
        /*1182*/ 	.byte	0x08
	.zero		1


	//   ....[5]....
        /*1184*/ 	.word	0x00000400
        /*1188*/ 	.word	0x000000ff
        /*118c*/ 	.word	0x00038848
        /*1190*/ 	.short	0x0100
        /*1192*/ 	.byte	0x08
	.zero		1


	//   ....[6]....
        /*1194*/ 	.word	0x00000530
        /*1198*/ 	.word	0x000000ff
        /*119c*/ 	.word	0x00038850
        /*11a0*/ 	.short	0x0100
        /*11a2*/ 	.byte	0x08
	.zero		1


	//   ....[7]....
        /*11a4*/ 	.word	0x00000540
        /*11a8*/ 	.word	0x000000ff
        /*11ac*/ 	.word	0x00038860
        /*11b0*/ 	.short	0x0100
        /*11b2*/ 	.byte	0x08
	.zero		1


	//   ....[8]....
        /*11b4*/ 	.word	0x00000550
        /*11b8*/ 	.word	0x000000ff
        /*11bc*/ 	.word	0x00038858
        /*11c0*/ 	.short	0x0100
        /*11c2*/ 	.byte	0x08
	.zero		1


	//   ....[9]....
        /*11c4*/ 	.word	0x00000560
        /*11c8*/ 	.word	0x000000ff
        /*11cc*/ 	.word	0x00038868
        /*11d0*/ 	.short	0x0100
        /*11d2*/ 	.byte	0x08
	.zero		1


	//   ....[10]....
        /*11d4*/ 	.word	0x00000650
        /*11d8*/ 	.word	0x000000ff
        /*11dc*/ 	.word	0x00038870
        /*11e0*/ 	.short	0x0100
        /*11e2*/ 	.byte	0x06
	.zero		1


	//   ....[11]....
        /*11e4*/ 	.word	0x00000660
        /*11e8*/ 	.word	0x000000ff
        /*11ec*/ 	.word	0x00038880
        /*11f0*/ 	.short	0x0100
        /*11f2*/ 	.byte	0x06
	.zero		1


	//   ....[12]....
        /*11f4*/ 	.word	0x00000670
        /*11f8*/ 	.word	0x000000ff
        /*11fc*/ 	.word	0x00038878
        /*1200*/ 	.short	0x0100
        /*1202*/ 	.byte	0x06
	.zero		1


	//   ....[13]....
        /*1204*/ 	.word	0x00000680
        /*1208*/ 	.word	0x000000ff
        /*120c*/ 	.word	0x00038888
        /*1210*/ 	.short	0x0100
        /*1212*/ 	.byte	0x06
	.zero		1


	//   ....[14]....
        /*1214*/ 	.word	0x000007b0
        /*1218*/ 	.word	0x000000ff
        /*121c*/ 	.word	0x00038890
        /*1220*/ 	.short	0x0100
        /*1222*/ 	.byte	0x08
	.zero		1


	//   ....[15]....
        /*1224*/ 	.word	0x000007c0
        /*1228*/ 	.word	0x000000ff
        /*122c*/ 	.word	0x000388a0
        /*1230*/ 	.short	0x0100
        /*1232*/ 	.byte	0x08
	.zero		1


	//   ....[16]....
        /*1234*/ 	.word	0x000007d0
        /*1238*/ 	.word	0x000000ff
        /*123c*/ 	.word	0x00038898
        /*1240*/ 	.short	0x0100
        /*1242*/ 	.byte	0x08
	.zero		1


	//   ....[17]....
        /*1244*/ 	.word	0x000007e0
        /*1248*/ 	.word	0x000000ff
        /*124c*/ 	.word	0x000388a8
        /*1250*/ 	.short	0x0100
        /*1252*/ 	.byte	0x08
	.zero		1


	//   ....[18]....
        /*1254*/ 	.word	0x00000910
        /*1258*/ 	.word	0x000000ff
        /*125c*/ 	.word	0x000388b0
        /*1260*/ 	.short	0x0100
        /*1262*/ 	.byte	0x08
	.zero		1


	//   ....[19]....
        /*1264*/ 	.word	0x00000920
        /*1268*/ 	.word	0x000000ff
        /*126c*/ 	.word	0x000388c0
        /*1270*/ 	.short	0x0100
        /*1272*/ 	.byte	0x08
	.zero		1


	//   ....[20]....
        /*1274*/ 	.word	0x00000930
        /*1278*/ 	.word	0x000000ff
        /*127c*/ 	.word	0x000388b8
        /*1280*/ 	.short	0x0100
        /*1282*/ 	.byte	0x08
	.zero		1


	//   ....[21]....
        /*1284*/ 	.word	0x00000940
        /*1288*/ 	.word	0x000000ff
        /*128c*/ 	.word	0x000388c8
        /*1290*/ 	.short	0x0100
        /*1292*/ 	.byte	0x08
	.zero		1


	//   ....[22]....
        /*1294*/ 	.word	0x00004000
        /*1298*/ 	.word	0x00000003
        /*129c*/ 	.word	0x00038890
        /*12a0*/ 	.short	0x010a
        /*12a2*/ 	.byte	0x3f
	.zero		1


	//   ....[23]....
        /*12a4*/ 	.word	0x000077a0
        /*12a8*/ 	.word	0x00000003
        /*12ac*/ 	.word	0x00038890
        /*12b0*/ 	.short	0x010a
        /*12b2*/ 	.byte	0x3f
	.zero		1


	//   ....[24]....
        /*12b4*/ 	.word	0x0000ab80
        /*12b8*/ 	.word	0x00000003
        /*12bc*/ 	.word	0x00038890
        /*12c0*/ 	.short	0x010a
        /*12c2*/ 	.byte	0x3f
	.zero		1


	//   ....[25]....
        /*12c4*/ 	.word	0x0000afd0
        /*12c8*/ 	.word	0x00000024
        /*12cc*/ 	.word	0x00000000
        /*12d0*/ 	.short	0x0101
        /*12d2*/ 	.byte	0x3f
	.zero		1


	//   ....[26]....
        /*12d4*/ 	.word	0x0000b010
        /*12d8*/ 	.word	0x00000003
        /*12dc*/ 	.word	0x000388b0
        /*12e0*/ 	.short	0x010a
        /*12e2*/ 	.byte	0x3f
	.zero		1


	//   ....[27]....
        /*12e4*/ 	.word	0x0000b650
        /*12e8*/ 	.word	0x00000003
        /*12ec*/ 	.word	0x00000000
        /*12f0*/ 	.short	0x0101
        /*12f2*/ 	.byte	0x3f
	.zero		1


	//   ....[28]....
        /*12f4*/ 	.word	0x0000c040
        /*12f8*/ 	.word	0x00000012
        /*12fc*/ 	.word	0x00038800
        /*1300*/ 	.short	0x010a
        /*1302*/ 	.byte	0x3f
	.zero		1


	//   ....[29]....
        /*1304*/ 	.word	0x0000c090
        /*1308*/ 	.word	0x00000012
        /*130c*/ 	.word	0x00038800
        /*1310*/ 	.short	0x010a
        /*1312*/ 	.byte	0x3f
	.zero		1


	//   ....[30]....
        /*1314*/ 	.word	0x0000c870
        /*1318*/ 	.word	0x00000012
        /*131c*/ 	.word	0x00038800
        /*1320*/ 	.short	0x010a
        /*1322*/ 	.byte	0x3f
	.zero		1


	//   ....[31]....
        /*1324*/ 	.word	0x0000fc00
        /*1328*/ 	.word	0x00000012
        /*132c*/ 	.word	0x00038800
        /*1330*/ 	.short	0x010a
        /*1332*/ 	.byte	0x3f
	.zero		1


	//   ....[32]....
        /*1334*/ 	.word	0x00013360
        /*1338*/ 	.word	0x00000000
        /*133c*/ 	.word	0x00038830
        /*1340*/ 	.short	0x010a
        /*1342*/ 	.byte	0x3f
	.zero		1


	//   ....[33]....
        /*1344*/ 	.word	0x000133e0
        /*1348*/ 	.word	0x00000000
        /*134c*/ 	.word	0x00038830
        /*1350*/ 	.short	0x010a
        /*1352*/ 	.byte	0x3f
	.zero		1


	//   ....[34]....
        /*1354*/ 	.word	0x00017660
        /*1358*/ 	.word	0x00000000
        /*135c*/ 	.word	0x00000000
        /*1360*/ 	.short	0x0101
        /*1362*/ 	.byte	0x3f
	.zero		1


	//   ....[35]....
        /*1364*/ 	.word	0x000186d0
        /*1368*/ 	.word	0x0000000b
        /*136c*/ 	.word	0x00038830
        /*1370*/ 	.short	0x010a
        /*1372*/ 	.byte	0x3f
	.zero		1


	//   ....[36]....
        /*1374*/ 	.word	0x00018750
        /*1378*/ 	.word	0x0000000b
        /*137c*/ 	.word	0x00038830
        /*1380*/ 	.short	0x010a
        /*1382*/ 	.byte	0x3f
	.zero		1


	//   ....[37]....
        /*1384*/ 	.word	0x0001be70
        /*1388*/ 	.word	0x00000009
        /*138c*/ 	.word	0x00038850
        /*1390*/ 	.short	0x010a
        /*1392*/ 	.byte	0x3f
	.zero		1


	//   ....[38]....
        /*1394*/ 	.word	0x0001bec0
        /*1398*/ 	.word	0x00000009
        /*139c*/ 	.word	0x00038850
        /*13a0*/ 	.short	0x010a
        /*13a2*/ 	.byte	0x3f
	.zero		1


	//   ....[39]....
        /*13a4*/ 	.word	0x0001cdf0
        /*13a8*/ 	.word	0x0000009c
        /*13ac*/ 	.word	0x00000000
        /*13b0*/ 	.short	0x0101
        /*13b2*/ 	.byte	0x3f
	.zero		1


	//   ....[40]....
        /*13b4*/ 	.word	0x0001ce80
        /*13b8*/ 	.word	0x00000009
        /*13bc*/ 	.word	0x00000000
        /*13c0*/ 	.short	0x0101
        /*13c2*/ 	.byte	0x3f
	.zero		1


	//   ....[41]....
        /*13c4*/ 	.word	0x0001dbf0
        /*13c8*/ 	.word	0x00000000
        /*13cc*/ 	.word	0x00038850
        /*13d0*/ 	.short	0x010a
        /*13d2*/ 	.byte	0x3f
	.zero		1


	//   ....[42]....
        /*13d4*/ 	.word	0x0001dc40
        /*13d8*/ 	.word	0x00000000
        /*13dc*/ 	.word	0x00038850
        /*13e0*/ 	.short	0x010a
        /*13e2*/ 	.byte	0x3f
	.zero		1


	//   ....[43]....
        /*13e4*/ 	.word	0x0001e140
        /*13e8*/ 	.word	0x00000007
        /*13ec*/ 	.word	0x00000000
        /*13f0*/ 	.short	0x0101
        /*13f2*/ 	.byte	0x3f
	.zero		1


	//   ....[44]....
        /*13f4*/ 	.word	0x000204f0
        /*13f8*/ 	.word	0x00000000
        /*13fc*/ 	.word	0x00000000
        /*1400*/ 	.short	0x0101
        /*1402*/ 	.byte	0x3f
	.zero		1


	//   ....[45]....
        /*1404*/ 	.word	0x000211b0
        /*1408*/ 	.word	0x0000005e
        /*140c*/ 	.word	0x00000000
        /*1410*/ 	.short	0x0101
        /*1412*/ 	.byte	0x3f
	.zero		1


	//   ....[46]....
        /*1414*/ 	.word	0x00024c20
        /*1418*/ 	.word	0x00000012
        /*141c*/ 	.word	0x00038820
        /*1420*/ 	.short	0x010a
        /*1422*/ 	.byte	0x3f
	.zero		1


	//   ....[47]....
        /*1424*/ 	.word	0x00024cf0
        /*1428*/ 	.word	0x00000006
        /*142c*/ 	.word	0x000388a0
        /*1430*/ 	.short	0x010a
        /*1432*/ 	.byte	0x3f
	.zero		1


	//   ....[48]....
        /*1434*/ 	.word	0x00025220
        /*1438*/ 	.word	0x00000006
        /*143c*/ 	.word	0x000388c0
        /*1440*/ 	.short	0x010a
        /*1442*/ 	.byte	0x3f
	.zero		1


	//   ....[49]....
        /*1444*/ 	.word	0x00025860
        /*1448*/ 	.word	0x00000006
        /*144c*/ 	.word	0x000388a0
        /*1450*/ 	.short	0x010a
        /*1452*/ 	.byte	0x3f
	.zero		1


	//   ....[50]....
        /*1454*/ 	.word	0x00025db0
        /*1458*/ 	.word	0x00000006
        /*145c*/ 	.word	0x000388c0
        /*1460*/ 	.short	0x010a
        /*1462*/ 	.byte	0x3f
	.zero		1


	//   ....[51]....
        /*1464*/ 	.word	0x00026f30
        /*1468*/ 	.word	0x00000000
        /*146c*/ 	.word	0x00038840
        /*1470*/ 	.short	0x010a
        /*1472*/ 	.byte	0x3f
	.zero		1


	//   ....[52]....
        /*1474*/ 	.word	0x00027fa0
        /*1478*/ 	.word	0x00000012
        /*147c*/ 	.word	0x00038800
        /*1480*/ 	.short	0x0107
        /*1482*/ 	.byte	0x3f
	.zero		1


	//   ....[53]....
        /*1484*/ 	.word	0x000280a0
        /*1488*/ 	.word	0x00000012
        /*148c*/ 	.word	0x00038800
        /*1490*/ 	.short	0x0101
        /*1492*/ 	.byte	0x3f
	.zero		1


	//   ....[54]....
        /*1494*/ 	.word	0x000280c0
        /*1498*/ 	.word	0x00000012
        /*149c*/ 	.word	0x00038820
        /*14a0*/ 	.short	0x010a
        /*14a2*/ 	.byte	0x3f
	.zero		1


	//   ....[55]....
        /*14a4*/ 	.word	0x00028490
        /*14a8*/ 	.word	0x00000003
        /*14ac*/ 	.word	0x00038840
        /*14b0*/ 	.short	0x010a
        /*14b2*/ 	.byte	0x3f
	.zero		1


	//   ....[56]....
        /*14b4*/ 	.word	0x00028a20
        /*14b8*/ 	.word	0x00000002
        /*14bc*/ 	.word	0x00038860
        /*14c0*/ 	.short	0x010a
        /*14c2*/ 	.byte	0x3f
	.zero		1


	//   ....[57]....
        /*14c4*/ 	.word	0x000292c0
        /*14c8*/ 	.word	0x00000003
        /*14cc*/ 	.word	0x00038840
        /*14d0*/ 	.short	0x010a
        /*14d2*/ 	.byte	0x3f
	.zero		1


	//   ....[58]....
        /*14d4*/ 	.word	0x00029850
        /*14d8*/ 	.word	0x00000002
        /*14dc*/ 	.word	0x00038860
        /*14e0*/ 	.short	0x010a
        /*14e2*/ 	.byte	0x3f
	.zero		1


	//   ....[59]....
        /*14e4*/ 	.word	0x0002a050
        /*14e8*/ 	.word	0x00000003
        /*14ec*/ 	.word	0x00038840
        /*14f0*/ 	.short	0x010a
        /*14f2*/ 	.byte	0x3f
	.zero		1


	//   ....[60]....
        /*14f4*/ 	.word	0x0002a5d0
        /*14f8*/ 	.word	0x00000002
        /*14fc*/ 	.word	0x00038860
        /*1500*/ 	.short	0x010a
        /*1502*/ 	.byte	0x3f
	.zero		1


	//   ....[61]....
        /*1504*/ 	.word	0x0002ad70
        /*1508*/ 	.word	0x00000000
        /*150c*/ 	.word	0x00038860
        /*1510*/ 	.short	0x010a
        /*1512*/ 	.byte	0x3f
	.zero		1


	//   ....[62]....
        /*1514*/ 	.word	0x0002c1c0
        /*1518*/ 	.word	0x00000000
        /*151c*/ 	.word	0x00038820
        /*1520*/ 	.short	0x010a
        /*1522*/ 	.byte	0x3f
	.zero		1


	//   ....[63]....
        /*1524*/ 	.word	0x0002c3a0
        /*1528*/ 	.word	0x00000006
        /*152c*/ 	.word	0x00000000
        /*1530*/ 	.short	0x010a
        /*1532*/ 	.byte	0x3f
	.zero		1


	//   ....[64]....
        /*1534*/ 	.word	0x0002c3d0
        /*1538*/ 	.word	0x00000007
        /*153c*/ 	.word	0x00000000
        /*1540*/ 	.short	0x010a
        /*1542*/ 	.byte	0x3f
	.zero		1


	//   ....[65]....
        /*1544*/ 	.word	0x0002c430
        /*1548*/ 	.word	0x00000004
        /*154c*/ 	.word	0x00000000
        /*1550*/ 	.short	0x010a
        /*1552*/ 	.byte	0x3f
	.zero		1


	//   ....[66]....
        /*1554*/ 	.word	0x0002c460
        /*1558*/ 	.word	0x00000003
        /*155c*/ 	.word	0x00000000
        /*1560*/ 	.short	0x010a
        /*1562*/ 	.byte	0x3f
	.zero		1


	//   ....[67]....
        /*1564*/ 	.word	0x0002c4c0
        /*1568*/ 	.word	0x00000003
        /*156c*/ 	.word	0x00038890
        /*1570*/ 	.short	0x010a
        /*1572*/ 	.byte	0x3f
	.zero		1


	//   ....[68]....
        /*1574*/ 	.word	0x0002c510
        /*1578*/ 	.word	0x00000003
        /*157c*/ 	.word	0x00038890
        /*1580*/ 	.short	0x010a
        /*1582*/ 	.byte	0x3f
	.zero		1


	//   ....[69]....
        /*1584*/ 	.word	0x0002c560
        /*1588*/ 	.word	0x00000003
        /*158c*/ 	.word	0x00038890
        /*1590*/ 	.short	0x010a
        /*1592*/ 	.byte	0x3f
	.zero		1


	//   ....[70]....
        /*1594*/ 	.word	0x0002c5b0
        /*1598*/ 	.word	0x00000003
        /*159c*/ 	.word	0x000388b0
        /*15a0*/ 	.short	0x010a
        /*15a2*/ 	.byte	0x3f
	.zero		1


	//   ....[71]....
        /*15a4*/ 	.word	0x0002c7d0
        /*15a8*/ 	.word	0x00000012
        /*15ac*/ 	.word	0x00038800
        /*15b0*/ 	.short	0x010a
        /*15b2*/ 	.byte	0x3f
	.zero		1


	//   ....[72]....
        /*15b4*/ 	.word	0x0002c9f0
        /*15b8*/ 	.word	0x00000012
        /*15bc*/ 	.word	0x00038800
        /*15c0*/ 	.short	0x010a
        /*15c2*/ 	.byte	0x3f
	.zero		1


	//   ....[73]....
        /*15c4*/ 	.word	0x0002ca40
        /*15c8*/ 	.word	0x00000000
        /*15cc*/ 	.word	0x00038830
        /*15d0*/ 	.short	0x010a
        /*15d2*/ 	.byte	0x3f
	.zero		1


	//   ....[74]....
        /*15d4*/ 	.word	0x0002ca90
        /*15d8*/ 	.word	0x0000000b
        /*15dc*/ 	.word	0x00038830
        /*15e0*/ 	.short	0x010a
        /*15e2*/ 	.byte	0x3f
	.zero		1


	//   ....[75]....
        /*15e4*/ 	.word	0x0002cae0
        /*15e8*/ 	.word	0x00000009
        /*15ec*/ 	.word	0x00038850
        /*15f0*/ 	.short	0x010a
        /*15f2*/ 	.byte	0x3f
	.zero		1


	//   ....[76]....
        /*15f4*/ 	.word	0x0002cb30
        /*15f8*/ 	.word	0x00000000
        /*15fc*/ 	.word	0x00038850
        /*1600*/ 	.short	0x010a
        /*1602*/ 	.byte	0x3f
	.zero		1


	//   ....[77]....
        /*1604*/ 	.word	0x0002cce0
        /*1608*/ 	.word	0x00000012
        /*160c*/ 	.word	0x00038820
        /*1610*/ 	.short	0x010a
        /*1612*/ 	.byte	0x3f
	.zero		1


	//   ....[78]....
        /*1614*/ 	.word	0x0002cd30
        /*1618*/ 	.word	0x00000006
        /*161c*/ 	.word	0x000388a0
        /*1620*/ 	.short	0x010a
        /*1622*/ 	.byte	0x3f
	.zero		1


	//   ....[79]....
        /*1624*/ 	.word	0x0002cd80
        /*1628*/ 	.word	0x00000006
        /*162c*/ 	.word	0x000388c0
        /*1630*/ 	.short	0x010a
        /*1632*/ 	.byte	0x3f
	.zero		1


	//   ....[80]....
        /*1634*/ 	.word	0x0002cdd0
        /*1638*/ 	.word	0x00000006
        /*163c*/ 	.word	0x000388a0
        /*1640*/ 	.short	0x010a
        /*1642*/ 	.byte	0x3f
	.zero		1


	//   ....[81]....
        /*1644*/ 	.word	0x0002ce20
        /*1648*/ 	.word	0x00000006
        /*164c*/ 	.word	0x000388c0
        /*1650*/ 	.short	0x010a
        /*1652*/ 	.byte	0x3f
	.zero		1


	//   ....[82]....
        /*1654*/ 	.word	0x0002cfc0
        /*1658*/ 	.word	0x00000000
        /*165c*/ 	.word	0x00038840
        /*1660*/ 	.short	0x010a
        /*1662*/ 	.byte	0x3f
	.zero		1


	//   ....[83]....
        /*1664*/ 	.word	0x0002dc50
        /*1668*/ 	.word	0x00000012
        /*166c*/ 	.word	0x00038820
        /*1670*/ 	.short	0x010a
        /*1672*/ 	.byte	0x3f
	.zero		1


	//   ....[84]....
        /*1674*/ 	.word	0x0002dca0
        /*1678*/ 	.word	0x00000003
        /*167c*/ 	.word	0x00038840
        /*1680*/ 	.short	0x010a
        /*1682*/ 	.byte	0x3f
	.zero		1


	//   ....[85]....
        /*1684*/ 	.word	0x0002dcf0
        /*1688*/ 	.word	0x00000002
        /*168c*/ 	.word	0x00038860
        /*1690*/ 	.short	0x010a
        /*1692*/ 	.byte	0x3f
	.zero		1


	//   ....[86]....
        /*1694*/ 	.word	0x0002dd40
        /*1698*/ 	.word	0x00000003
        /*169c*/ 	.word	0x00038840
        /*16a0*/ 	.short	0x010a
        /*16a2*/ 	.byte	0x3f
	.zero		1


	//   ....[87]....
        /*16a4*/ 	.word	0x0002dd90
        /*16a8*/ 	.word	0x00000002
        /*16ac*/ 	.word	0x00038860
        /*16b0*/ 	.short	0x010a
        /*16b2*/ 	.byte	0x3f
	.zero		1


	//   ....[88]....
        /*16b4*/ 	.word	0x0002dde0
        /*16b8*/ 	.word	0x00000003
        /*16bc*/ 	.word	0x00038840
        /*16c0*/ 	.short	0x010a
        /*16c2*/ 	.byte	0x3f
	.zero		1


	//   ....[89]....
        /*16c4*/ 	.word	0x0002de30
        /*16c8*/ 	.word	0x00000002
        /*16cc*/ 	.word	0x00038860
        /*16d0*/ 	.short	0x010a
        /*16d2*/ 	.byte	0x3f
	.zero		1


	//   ....[90]....
        /*16d4*/ 	.word	0x0002de80
        /*16d8*/ 	.word	0x00000000
        /*16dc*/ 	.word	0x00038860
        /*16e0*/ 	.short	0x010a
        /*16e2*/ 	.byte	0x3f
	.zero		1


	//   ....[91]....
        /*16e4*/ 	.word	0x0002e9e0
        /*16e8*/ 	.word	0x00000000
        /*16ec*/ 	.word	0x00038820
        /*16f0*/ 	.short	0x010a
        /*16f2*/ 	.byte	0x3f
	.zero		1


	//   ....[92]....
        /*16f4*/ 	.word	0x0002eb80
        /*16f8*/ 	.word	0x00000006
        /*16fc*/ 	.word	0x00000000
        /*1700*/ 	.short	0x010a
        /*1702*/ 	.byte	0x3f
	.zero		1


	//   ....[93]....
        /*1704*/ 	.word	0x0002ebd0
        /*1708*/ 	.word	0x00000007
        /*170c*/ 	.word	0x00000000
        /*1710*/ 	.short	0x010a
        /*1712*/ 	.byte	0x3f
	.zero		1


	//   ....[94]....
        /*1714*/ 	.word	0x0002ec20
        /*1718*/ 	.word	0x00000004
        /*171c*/ 	.word	0x00000000
        /*1720*/ 	.short	0x010a
        /*1722*/ 	.byte	0x3f
	.zero		1


	//----- nvinfo : EIATTR_NUM_MBARRIERS
	.align		4
.L_405:
        /*1724*/ 	.byte	0x03, 0x38
        /*1726*/ 	.short	0x0016


	//----- nvinfo : EIATTR_EXIT_INSTR_OFFSETS
	.align		4
        /*1728*/ 	.byte	0x04, 0x1c
        /*172a*/ 	.short	(.L_407 - .L_406)


	//   ....[0]....
.L_406:
        /*172c*/ 	.word	0x0002c4b0


	//----- nvinfo : EIATTR_MAX_THREADS
	.align		4
.L_407:
        /*1730*/ 	.byte	0x04, 0x05
        /*1732*/ 	.short	(.L_409 - .L_408)
.L_408:
        /*1734*/ 	.word	0x00000180
        /*1738*/ 	.word	0x00000001
        /*173c*/ 	.word	0x00000001


	//----- nvinfo : EIATTR_CRS_STACK_SIZE
	.align		4
.L_409:
        /*1740*/ 	.byte	0x04, 0x1e
        /*1742*/ 	.short	(.L_411 - .L_410)
.L_410:
        /*1744*/ 	.word	0x00000000


	//----- nvinfo : EIATTR_CBANK_PARAM_SIZE
	.align		4
.L_411:
        /*1748*/ 	.byte	0x03, 0x19
        /*174a*/ 	.short	0x0af0


	//----- nvinfo : EIATTR_PARAM_CBANK
	.align		4
        /*174c*/ 	.byte	0x04, 0x0a
        /*174e*/ 	.short	(.L_413 - .L_412)
	.align		4
.L_412:
        /*1750*/ 	.word	index@(.nv.constant0._ZN7cutlass13device_kernelIN5flash11enable_sm90INS1_16FlashAttnFwdSm90INS1_25CollectiveMainloopFwdSm90ILi2EN4cute5tupleIJNS5_1CILi1EEES8_S8_EEENS6_IJNS7_ILi128EEENS7_ILi80EEENS7_ILi256EEEEEELi256ENS_10bfloat16_tEfNS_4arch4Sm90ELb0ELb0ELb1ELb1ELb0ELb1ELb0ELb1ELb1ELb1ELb1ELb0EEENS1_21CollectiveEpilogueFwdINS6_IJSA_SC_SB_EEES9_SE_SG_Li256ELb1ELb1ELb1ELb0EEENS1_36VarlenDynamicPersistentTileSchedulerILi128ELi80ELi256ELi128ELb1ELb1ELb1ELb0ELb1ELb1EEEEEEEEEvNT_6ParamsE)
        /*1754*/ 	.short	0x0210
        /*1756*/ 	.short	0x0af0


	//----- nvinfo : EIATTR_SW_WAR
	.align		4
.L_413:
        /*1758*/ 	.byte	0x04, 0x36
        /*175a*/ 	.short	(.L_415 - .L_414)
.L_414:
        /*175c*/ 	.word	0x00000008
.L_415:


//--------------------- .nv.info._ZN7cutlass13device_kernelIN5flash11enable_sm90INS1_16FlashAttnFwdSm90INS1_25CollectiveMainloopFwdSm90ILi2EN4cute5tupleIJNS5_1CILi1EEES8_S8_EEENS6_IJNS7_ILi128EEENS7_ILi64EEENS7_ILi256EEEEEELi256ENS_10bfloat16_tEfNS_4arch4Sm90ELb0ELb1ELb1ELb0ELb0ELb0ELb0ELb1ELb1ELb1ELb1ELb0EEENS1_21CollectiveEpilogueFwdINS6_IJSA_SC_SB_EEES9_SE_SG_Li256ELb0ELb1ELb1ELb0EEENS1_19SingleTileSchedulerILb0ELb1ELb1ELi128EEEEEEEEEvNT_6ParamsE --------------------------
	.section	.nv.info._ZN7cutlass13device_kernelIN5flash11enable_sm90INS1_16FlashAttnFwdSm90INS1_25CollectiveMainloopFwdSm90ILi2EN4cute5tupleIJNS5_1CILi1EEES8_S8_EEENS6_IJNS7_ILi128EEENS7_ILi64EEENS7_ILi256EEEEEELi256ENS_10bfloat16_tEfNS_4arch4Sm90ELb0ELb1ELb1ELb0ELb0ELb0ELb0ELb1ELb1ELb1ELb1ELb0EEENS1_21CollectiveEpilogueFwdINS6_IJSA_SC_SB_EEES9_SE_SG_Li256ELb0ELb1ELb1ELb0EEENS1_19SingleTileSchedulerILb0ELb1ELb1ELi128EEEEEEEEEvNT_6ParamsE,"",@"SHT_CUDA_INFO"
	.sectionflags	@""
	.align	4


	//----- nvinfo : EIATTR_CUDA_API_VERSION
	.align		4
        /*0000*/ 	.byte	0x04, 0x37
        /*0002*/ 	.short	(.L_417 - .L_416)
.L_416:
        /*0004*/ 	.word	0x00000082


	//----- nvinfo : EIATTR_KPARAM_INFO
	.align		4
.L_417:
        /*0008*/ 	.byte	0x04, 0x17
        /*000a*/ 	.short	(.L_419 - .L_418)
.L_418:
        /*000c*/ 	.word	0x00000000
        /*0010*/ 	.short	0x0000
        /*0012*/ 	.short	0x0070
        /*0014*/ 	.byte	0x00, 0xf0, 0x01, 0x28


	//----- nvinfo : EIATTR_SPARSE_MMA_MASK
	.align		4
.L_419:
        /*0018*/ 	.byte	0x03, 0x50
        /*001a*/ 	.short	0x0000


	//----- nvinfo : EIATTR_MAXREG_COUNT
	.align		4
        /*001c*/ 	.byte	0x03, 0x1b
        /*001e*/ 	.short	0x00a8


	//----- nvinfo : EIATTR_NUM_BARRIERS
	.align		4
        /*0020*/ 	.byte	0x02, 0x4c
        /*0022*/ 	.byte	0x09
	.zero		1


	//----- nvinfo : EIATTR_EXTERNS
	.align		4
        /*0024*/ 	.byte	0x04, 0x0f
        /*0026*/ 	.short	(.L_421 - .L_420)


	//   ....[0]....
	.align		4
.L_420:
        /*0028*/ 	.word	index@(__assertfail)


	//----- nvinfo : EIATTR_ANNOTATIONS
	.align		4
.L_421:
        /*002c*/ 	.byte	0x04, 0x55
        /*002e*/ 	.short	(.L_423 - .L_422)


	//   ....[0]....
.L_422:
        /* <DEDUP_REMOVED lines=10> */


	//----- nvinfo : EIATTR_MERCURY_ISA_VERSION
	.align		4
.L_423:
        /*00c0*/ 	.byte	0x03, 0x5f
        /*00c2*/ 	.short	0x0101


	//----- nvinfo : EIATTR_INT_WARP_WIDE_INSTR_OFFSETS
	.align		4
        /*00c4*/ 	.byte	0x04, 0x31
        /*00c6*/ 	.short	(.L_425 - .L_424)


	//   ....[0]....
.L_424:
        /*00c8*/ 	.word	0x00000130


	//   ....[1]....
        /*00cc*/ 	.word	0x00000170


	//   ....[2]....
        /*00d0*/ 	.word	0x000001e0


	//----- nvinfo : EIATTR_COOP_GROUP_MASK_REGIDS
	.align		4
.L_425:
        /*00d4*/ 	.byte	0x04, 0x29
        /*00d6*/ 	.short	(.L_427 - .L_426)


	//   ....[0]....
.L_426:
        /*00d8*/ 	.word	0xffffffff


	//   ....[1]....
        /*00dc*/ 	.word	0xffffffff


	//   ....[2]....
        /*00e0*/ 	.word	0xffffffff


	//   ....[3]....
        /*00e4*/ 	.word	0xffffffff


	//   ....[4]....
        /*00e8*/ 	.word	0xffffffff


	//   ....[5]....
        /*00ec*/ 	.word	0xffffffff


	//   ....[6]....
        /*00f0*/ 	.word	0xffffffff


	//   ....[7]....
        /*00f4*/ 	.word	0xffffffff


	//   ....[8]....
        /*00f8*/ 	.word	0xffffffff


	//   ....[9]....
        /*00fc*/ 	.word	0xffffffff


	//   ....[10]....
        /*0100*/ 	.word	0xffffffff


	//   ....[11]....
        /*0104*/ 	.word	0xffffffff


	//   ....[12]....
        /*0108*/ 	.word	0xffffffff


	//   ....[13]....
        /*010c*/ 	.word	0xffffffff


	//   ....[14]....
        /*0110*/ 	.word	0xffffffff


	//   ....[15]....
        /*0114*/ 	.word	0xffffffff


	//   ....[16]....
        /*0118*/ 	.word	0xffffffff


	//   ....[17]....
        /*011c*/ 	.word	0xffffffff


	//   ....[18]....
        /*0120*/ 	.word	0xffffffff


	//   ....[19]....
        /*0124*/ 	.word	0xffffffff


	//   ....[20]....
        /*0128*/ 	.word	0xffffffff


	//   ....[21]....
        /*012c*/ 	.word	0xffffffff


	//   ....[22]....
        /*0130*/ 	.word	0xffffffff


	//   ....[23]....
        /*0134*/ 	.word	0xffffffff


	//   ....[24]....
        /*0138*/ 	.word	0xffffffff


	//   ....[25]....
        /*013c*/ 	.word	0xffffffff


	//   ....[26]....
        /*0140*/ 	.word	0xffffffff


	//   ....[27]....
        /*0144*/ 	.word	0xffffffff


	//   ....[28]....
        /*0148*/ 	.word	0xffffffff


	//   ....[29]....
        /*014c*/ 	.word	0xffffffff


	//   ....[30]....
        /*0150*/ 	.word	0xffffffff


	//   ....[31]....
        /*0154*/ 	.word	0xffffffff


	//   ....[32]....
        /*0158*/ 	.word	0xffffffff


	//   ....[33]....
        /*015c*/ 	.word	0xffffffff


	//   ....[34]....
        /*0160*/ 	.word	0xffffffff


	//   ....[35]....
        /*0164*/ 	.word	0xffffffff


	//   ....[36]....
        /*0168*/ 	.word	0xffffffff


	//   ....[37]....
        /*016c*/ 	.word	0xffffffff


	//   ....[38]....
        /*0170*/ 	.word	0xffffffff


	//   ....[39]....
        /*0174*/ 	.word	0xffffffff


	//   ....[40]....
        /*0178*/ 	.word	0xffffffff


	//   ....[41]....
        /*017c*/ 	.word	0xffffffff


	//   ....[42]....
        /*0180*/ 	.word	0xffffffff


	//   ....[43]....
        /*0184*/ 	.word	0xffffffff


	//   ....[44]....
        /*0188*/ 	.word	0xffffffff


	//   ....[45]....
        /*018c*/ 	.word	0xffffffff


	//   ....[46]....
        /*0190*/ 	.word	0xffffffff


	//   ....[47]....
        /*0194*/ 	.word	0xffffffff


	//   ....[48]....
        /*0198*/ 	.word	0xffffffff


	//   ....[49]....
        /*019c*/ 	.word	0xffffffff


	//   ....[50]....
        /*01a0*/ 	.word	0xffffffff


	//   ....[51]....
        /*01a4*/ 	.word	0xffffffff


	//   ....[52]....
        /*01a8*/ 	.word	0xffffffff


	//   ....[53]....
        /*01ac*/ 	.word	0xffffffff


	//   ....[54]....
        /*01b0*/ 	.word	0xffffffff


	//   ....[55]....
        /*01b4*/ 	.word	0xffffffff


	//   ....[56]....
        /*01b8*/ 	.word	0xffffffff


	//   ....[57]....
        /*01bc*/ 	.word	0xffffffff


	//   ....[58]....
        /*01c0*/ 	.word	0xffffffff


	//   ....[59]....
        /*01c4*/ 	.word	0xffffffff


	//   ....[60]....
        /*01c8*/ 	.word	0xffffffff


	//   ....[61]....
        /*01cc*/ 	.word	0x0500000f


	//   ....[62]....
        /*01d0*/ 	.word	0x0500000f


	//   ....[63]....
        /*01d4*/ 	.word	0x0500000f


	//   ....[64]....
        /*01d8*/ 	.word	0x0500000f


	//   ....[65]....
        /*01dc*/ 	.word	0x0500000f


	//   ....[66]....
        /*01e0*/ 	.word	0x0500000f


	//   ....[67]....
        /*01e4*/ 	.word	0x0500000f


	//   ....[68]....
        /*01e8*/ 	.word	0x0500000f


	//   ....[69]....
        /*01ec*/ 	.word	0x0500000f


	//   ....[70]....
        /*01f0*/ 	.word	0x0500000f


	//   ....[71]....
        /*01f4*/ 	.word	0x0500000f


	//   ....[72]....
        /*01f8*/ 	.word	0x0500000f


	//   ....[73]....
        /*01fc*/ 	.word	0x0500000f


	//   ....[74]....
        /*0200*/ 	.word	0x0500000f


	//   ....[75]....
        /*0204*/ 	.word	0x0500000f


	//   ....[76]....
        /*0208*/ 	.word	0x0500000f


	//   ....[77]....
        /*020c*/ 	.word	0x0500000f


	//   ....[78]....
        /*0210*/ 	.word	0x0500000f


	//----- nvinfo : EIATTR_COOP_GROUP_INSTR_OFFSETS
	.align		4
.L_427:
        /*0214*/ 	.byte	0x04, 0x28
        /*0216*/ 	.short	(.L_429 - .L_428)


	//   ....[0]....
.L_428:
        /*0218*/ 	.word	0x00000060


	//   ....[1]....
        /*021c*/ 	.word	0x00000140


	//   ....[2]....
        /*0220*/ 	.word	0x00000190


	//   ....[3]....
        /*0224*/ 	.word	0x000003c0


	//   ....[4]....
        /*0228*/ 	.word	0x00000520


	//   ....[5]....
        /*022c*/ 	.word	0x00000640


	//   ....[6]....
        /*0230*/ 	.word	0x000007a0


	//   ....[7]....
        /*0234*/ 	.word	0x00001800


	//   ....[8]....
        /*0238*/ 	.word	0x00002810


	//   ....[9]....
        /*023c*/ 	.word	0x00002ed0


	//   ....[10]....
        /*0240*/ 	.word	0x000038c0


	//   ....[11]....
        /*0244*/ 	.word	0x00003920


	//   ....[12]....
        /*0248*/ 	.word	0x00004020


	//   ....[13]....
        /*024c*/ 	.word	0x00004080


	//   ....[14]....
        /*0250*/ 	.word	0x00006210


	//   ....[15]....
        /*0254*/ 	.word	0x000065c0


	//   ....[16]....
        /*0258*/ 	.word	0x00006c80


	//   ....[17]....
        /*025c*/ 	.word	0x00006d60


	//   ....[18]....
        /*0260*/ 	.word	0x00007120


	//   ....[19]....
        /*0264*/ 	.word	0x000071a0


	//   ....[20]....
        /*0268*/ 	.word	0x000090b0


	//   ....[21]....
        /*026c*/ 	.word	0x00009340


	//   ....[22]....
        /*0270*/ 	.word	0x00009560


	//   ....[23]....
        /*0274*/ 	.word	0x000095b0


	//   ....[24]....
        /*0278*/ 	.word	0x0000b240


	//   ....[25]....
        /*027c*/ 	.word	0x0000b6a0


	//   ....[26]....
        /*0280*/ 	.word	0x0000bd60


	//   ....[27]....
        /*0284*/ 	.word	0x0000be50


	//   ....[28]....
        /*0288*/ 	.word	0x0000c190


	//   ....[29]....
        /*028c*/ 	.word	0x0000c2b0


	//   ....[30]....
        /*0290*/ 	.word	0x0000d290


	//   ....[31]....
        /*0294*/ 	.word	0x0000d2c0


	//   ....[32]....
        /*0298*/ 	.word	0x0000d360


	//   ....[33]....
        /*029c*/ 	.word	0x0000d3d0


	//   ....[34]....
        /*02a0*/ 	.word	0x0000e600


	//   ....[35]....
        /*02a4*/ 	.word	0x0000e660


	//   ....[36]....
        /*02a8*/ 	.word	0x0000e6a0


	//   ....[37]....
        /*02ac*/ 	.word	0x0000e6d0


	//   ....[38]....
        /*02b0*/ 	.word	0x0000e710


	//   ....[39]....
        /*02b4*/ 	.word	0x0000e720


	//   ....[40]....
        /*02b8*/ 	.word	0x0000f390


	//   ....[41]....
        /*02bc*/ 	.word	0x0000f3a0


	//   ....[42]....
        /*02c0*/ 	.word	0x00010420


	//   ....[43]....
        /*02c4*/ 	.word	0x00011300


	//   ....[44]....
        /*02c8*/ 	.word	0x00011d40


	//   ....[45]....
        /*02cc*/ 	.word	0x00011d80


	//   ....[46]....
        /*02d0*/ 	.word	0x00011db0


	//   ....[47]....
        /*02d4*/ 	.word	0x00011dd0


	//   ....[48]....
        /*02d8*/ 	.word	0x00011e10


	//   ....[49]....
        /*02dc*/ 	.word	0x00011e90


	//   ....[50]....
        /*02e0*/ 	.word	0x00011ec0


	//   ....[51]....
        /*02e4*/ 	.word	0x00011f30


	//   ....[52]....
        /*02e8*/ 	.word	0x00011f60


	//   ....[53]....
        /*02ec*/ 	.word	0x00011fd0


	//   ....[54]....
        /*02f0*/ 	.word	0x00012000


	//   ....[55]....
        /*02f4*/ 	.word	0x00012070


	//   ....[56]....
        /*02f8*/ 	.word	0x000120a0


	//   ....[57]....
        /*02fc*/ 	.word	0x00012110


	//   ....[58]....
        /*0300*/ 	.word	0x00012140


	//   ....[59]....
        /*0304*/ 	.word	0x000121a0


	//   ....[60]....
        /*0308*/ 	.word	0x00014e10


	//   ....[61]....
        /*030c*/ 	.word	0x00015470


	//   ....[62]....
        /*0310*/ 	.word	0x000155e0


	//   ....[63]....
        /*0314*/ 	.word	0x00015640


	//   ....[64]....
        /*0318*/ 	.word	0x00015790


	//   ....[65]....
        /*031c*/ 	.word	0x00015800


	//   ....[66]....
        /*0320*/ 	.word	0x00015900


	//   ....[67]....
        /*0324*/ 	.word	0x00015970


	//   ....[68]....
        /*0328*/ 	.word	0x00015a70


	//   ....[69]....
        /*032c*/ 	.word	0x00015ae0


	//   ....[70]....
        /*0330*/ 	.word	0x00015be0


	//   ....[71]....
        /*0334*/ 	.word	0x00015c50


	//   ....[72]....
        /*0338*/ 	.word	0x00015d50


	//   ....[73]....
        /*033c*/ 	.word	0x00015dc0


	//   ....[74]....
        /*0340*/ 	.word	0x00015ec0


	//   ....[75]....
        /*0344*/ 	.word	0x00015f20


	//   ....[76]....
        /*0348*/ 	.word	0x00016010


	//   ....[77]....
        /*034c*/ 	.word	0x00016060


	//   ....[78]....
        /*0350*/ 	.word	0x00016460


	//----- nvinfo : EIATTR_REG_RECONFIG
	.align		4
.L_429:
        /*0354*/ 	.byte	0x01, 0x54
	.zero		2


	//----- nvinfo : EIATTR_SYSCALL_OFFSETS
	.align		4
        /*0358*/ 	.byte	0x04, 0x46
        /*035a*/ 	.short	(.L_431 - .L_430)


	//   ....[0]....
.L_430:
        /*035c*/ 	.word	0x000019d0


	//   ....[1]....
        /*0360*/ 	.word	0x00010f80


	//   ....[2]....
        /*0364*/ 	.word	0x000110c0


	//   ....[3]....
        /*0368*/ 	.word	0x000111b0


	//   ....[4]....
        /*036c*/ 	.word	0x00011970


	//----- nvinfo : EIATTR_MBARRIER_INSTR_OFFSETS
	.align		4
.L_431:
        /*0370*/ 	.byte	0x04, 0x39
        /*0372*/ 	.short	(.L_433 - .L_432)


	//   ....[0]....
.L_432:
        /*0374*/ 	.word	0x00000270
        /*0378*/ 	.word	0x000000ff
        /*037c*/ 	.word	0x00030800
        /*0380*/ 	.short	0x0100
        /*0382*/ 	.byte	0x08
	.zero		1


	//   ....[1]....
        /*0384*/ 	.word	0x00000280
        /*0388*/ 	.word	0x000000ff
        /*038c*/ 	.word	0x00030820
        /*0390*/ 	.short	0x0100
        /*0392*/ 	.byte	0x08
	.zero		1


	//   ....[2]....
        /*0394*/ 	.word	0x00000370
        /*0398*/ 	.word	0x000000ff
        /*039c*/ 	.word	0x00030830
        /*03a0*/ 	.short	0x0100
        /*03a2*/ 	.byte	0x08
	.zero		1


	//   ....[3]....
        /*03a4*/ 	.word	0x00000380
        /*03a8*/ 	.word	0x000000ff
        /*03ac*/ 	.word	0x00030840
        /*03b0*/ 	.short	0x0100
        /*03b2*/ 	.byte	0x08
	.zero		1


	//   ....[4]....
        /*03b4*/ 	.word	0x00000390
        /*03b8*/ 	.word	0x000000ff
        /*03bc*/ 	.word	0x00030838
        /*03c0*/ 	.short	0x0100
        /*03c2*/ 	.byte	0x08
	.zero		1


	//   ....[5]....
        /*03c4*/ 	.word	0x000003a0
        /*03c8*/ 	.word	0x000000ff
        /*03cc*/ 	.word	0x00030848
        /*03d0*/ 	.short	0x0100
        /*03d2*/ 	.byte	0x08
	.zero		1


	//   ....[6]....
        /*03d4*/ 	.word	0x000004d0
        /*03d8*/ 	.word	0x000000ff
        /*03dc*/ 	.word	0x00030850
        /*03e0*/ 	.short	0x0100
        /*03e2*/ 	.byte	0x08
	.zero		1


	//   ....[7]....
        /*03e4*/ 	.word	0x000004e0
        /*03e8*/ 	.word	0x000000ff
        /*03ec*/ 	.word	0x00030860
        /*03f0*/ 	.short	0x0100
        /*03f2*/ 	.byte	0x08
	.zero		1


	//   ....[8]....
        /*03f4*/ 	.word	0x000004f0
        /*03f8*/ 	.word	0x000000ff
        /*03fc*/ 	.word	0x00030858
        /*0400*/ 	.short	0x0100
        /*0402*/ 	.byte	0x08
	.zero		1


	//   ....[9]....
        /*0404*/ 	.word	0x00000500
        /*0408*/ 	.word	0x000000ff
        /*040c*/ 	.word	0x00030868
        /*0410*/ 	.short	0x0100
        /*0412*/ 	.byte	0x08
	.zero		1


	//   ....[10]....
        /*0414*/ 	.word	0x000005f0
        /*0418*/ 	.word	0x000000ff
        /*041c*/ 	.word	0x00030870
        /*0420*/ 	.short	0x0100
        /*0422*/ 	.byte	0x06
	.zero		1


	//   ....[11]....
        /*0424*/ 	.word	0x00000600
        /*0428*/ 	.word	0x000000ff
        /*042c*/ 	.word	0x00030880
        /*0430*/ 	.short	0x0100
        /*0432*/ 	.byte	0x06
	.zero		1


	//   ....[12]....
        /*0434*/ 	.word	0x00000610
        /*0438*/ 	.word	0x000000ff
        /*043c*/ 	.word	0x00030878
        /*0440*/ 	.short	0x0100
        /*0442*/ 	.byte	0x06
	.zero		1


	//   ....[13]....
        /*0444*/ 	.word	0x00000620
        /*0448*/ 	.word	0x000000ff
        /*044c*/ 	.word	0x00030888
        /*0450*/ 	.short	0x0100
        /*0452*/ 	.byte	0x06
	.zero		1


	//   ....[14]....
        /*0454*/ 	.word	0x00000750
        /*0458*/ 	.word	0x000000ff
        /*045c*/ 	.word	0x00030890
        /*0460*/ 	.short	0x0100
        /*0462*/ 	.byte	0x08
	.zero		1


	//   ....[15]....
        /*0464*/ 	.word	0x00000760
        /*0468*/ 	.word	0x000000ff
        /*046c*/ 	.word	0x000308a0
        /*0470*/ 	.short	0x0100
        /*0472*/ 	.byte	0x08
	.zero		1


	//   ....[16]....
        /*0474*/ 	.word	0x00000770
        /*0478*/ 	.word	0x000000ff
        /*047c*/ 	.word	0x00030898
        /*0480*/ 	.short	0x0100
        /*0482*/ 	.byte	0x08
	.zero		1


	//   ....[17]....
        /*0484*/ 	.word	0x00000780
        /*0488*/ 	.word	0x000000ff
        /*048c*/ 	.word	0x000308a8
        /*0490*/ 	.short	0x0100
        /*0492*/ 	.byte	0x08
	.zero		1


	//   ....[18]....
        /*0494*/ 	.word	0x000008b0
        /*0498*/ 	.word	0x000000ff
        /*049c*/ 	.word	0x000308b0
        /*04a0*/ 	.short	0x0100
        /*04a2*/ 	.byte	0x08
	.zero		1


	//   ....[19]....
        /*04a4*/ 	.word	0x000008c0
        /*04a8*/ 	.word	0x000000ff
        /*04ac*/ 	.word	0x000308c0
        /*04b0*/ 	.short	0x0100
        /*04b2*/ 	.byte	0x08
	.zero		1


	//   ....[20]....
        /*04b4*/ 	.word	0x000008d0
        /*04b8*/ 	.word	0x000000ff
        /*04bc*/ 	.word	0x000308b8
        /*04c0*/ 	.short	0x0100
        /*04c2*/ 	.byte	0x08
	.zero		1


	//   ....[21]....
        /*04c4*/ 	.word	0x000008e0
        /*04c8*/ 	.word	0x000000ff
        /*04cc*/ 	.word	0x000308c8
        /*04d0*/ 	.short	0x0100
        /*04d2*/ 	.byte	0x08
	.zero		1


	//   ....[22]....
        /*04d4*/ 	.word	0x00001a00
        /*04d8*/ 	.word	0x000000ff
        /*04dc*/ 	.word	0x00030800
        /*04e0*/ 	.short	0x010a
        /*04e2*/ 	.byte	0x04
	.zero		1


	//   ....[23]....
        /*04e4*/ 	.word	0x00001aa0
        /*04e8*/ 	.word	0x000000ff
        /*04ec*/ 	.word	0x00030830
        /*04f0*/ 	.short	0x010a
        /*04f2*/ 	.byte	0x04
	.zero		1


	//   ....[24]....
        /*04f4*/ 	.word	0x00001b40
        /*04f8*/ 	.word	0x000000ff
        /*04fc*/ 	.word	0x00030830
        /*0500*/ 	.short	0x010a
        /*0502*/ 	.byte	0x04
	.zero		1


	//   ....[25]....
        /*0504*/ 	.word	0x00002b10
        /*0508*/ 	.word	0x00000000
        /*050c*/ 	.word	0x00000000
        /*0510*/ 	.short	0x0101
        /*0512*/ 	.byte	0x3f
	.zero		1


	//   ....[26]....
        /*0514*/ 	.word	0x00004ca0
        /*0518*/ 	.word	0x000000ff
        /*051c*/ 	.word	0x00030830
        /*0520*/ 	.short	0x010a
        /*0522*/ 	.byte	0x3d
	.zero		1


	//   ....[27]....
        /*0524*/ 	.word	0x00004ce0
        /*0528*/ 	.word	0x000000ff
        /*052c*/ 	.word	0x00030830
        /*0530*/ 	.short	0x010a
        /*0532*/ 	.byte	0x3d
	.zero		1


	//   ....[28]....
        /*0534*/ 	.word	0x00005b80
        /*0538*/ 	.word	0x000000ff
        /*053c*/ 	.word	0x00030850
        /*0540*/ 	.short	0x010a
        /*0542*/ 	.byte	0x0e
	.zero		1


	//   ....[29]....
        /*0544*/ 	.word	0x00005bc0
        /*0548*/ 	.word	0x000000ff
        /*054c*/ 	.word	0x00030850
        /*0550*/ 	.short	0x010a
        /*0552*/ 	.byte	0x0e
	.zero		1


	//   ....[30]....
        /*0554*/ 	.word	0x00006260
        /*0558*/ 	.word	0x000000a7
        /*055c*/ 	.word	0x00000000
        /*0560*/ 	.short	0x0101
        /*0562*/ 	.byte	0x3f
	.zero		1


	//   ....[31]....
        /*0564*/ 	.word	0x000074b0
        /*0568*/ 	.word	0x00000099
        /*056c*/ 	.word	0x00000000
        /*0570*/ 	.short	0x0101
        /*0572*/ 	.byte	0x3f
	.zero		1


	//   ....[32]....
        /*0574*/ 	.word	0x00007cd0
        /*0578*/ 	.word	0x000000ff
        /*057c*/ 	.word	0x00030830
        /*0580*/ 	.short	0x010a
        /*0582*/ 	.byte	0x3c
	.zero		1


	//   ....[33]....
        /*0584*/ 	.word	0x00007d10
        /*0588*/ 	.word	0x000000ff
        /*058c*/ 	.word	0x00030830
        /*0590*/ 	.short	0x010a
        /*0592*/ 	.byte	0x3c
	.zero		1


	//   ....[34]....
        /*0594*/ 	.word	0x00008b30
        /*0598*/ 	.word	0x000000ff
        /*059c*/ 	.word	0x00030850
        /*05a0*/ 	.short	0x010a
        /*05a2*/ 	.byte	0x0e
	.zero		1


	//   ....[35]....
        /*05a4*/ 	.word	0x00008b70
        /*05a8*/ 	.word	0x000000ff
        /*05ac*/ 	.word	0x00030850
        /*05b0*/ 	.short	0x010a
        /*05b2*/ 	.byte	0x0e
	.zero		1


	//   ....[36]....
        /*05b4*/ 	.word	0x000099f0
        /*05b8*/ 	.word	0x00000017
        /*05bc*/ 	.word	0x00000000
        /*05c0*/ 	.short	0x0101
        /*05c2*/ 	.byte	0x3f
	.zero		1


	//   ....[37]....
        /*05c4*/ 	.word	0x00009a70
        /*05c8*/ 	.word	0x00000098
        /*05cc*/ 	.word	0x00000000
        /*05d0*/ 	.short	0x0101
        /*05d2*/ 	.byte	0x3f
	.zero		1


	//   ....[38]....
        /*05d4*/ 	.word	0x00009e30
        /*05d8*/ 	.word	0x000000ff
        /*05dc*/ 	.word	0x00030830
        /*05e0*/ 	.short	0x010a
        /*05e2*/ 	.byte	0x3d
	.zero		1


	//   ....[39]....
        /*05e4*/ 	.word	0x00009e70
        /*05e8*/ 	.word	0x000000ff
        /*05ec*/ 	.word	0x00030830
        /*05f0*/ 	.short	0x010a
        /*05f2*/ 	.byte	0x3d
	.zero		1


	//   ....[40]....
        /*05f4*/ 	.word	0x0000aca0
        /*05f8*/ 	.word	0x000000ff
        /*05fc*/ 	.word	0x00030850
        /*0600*/ 	.short	0x010a
        /*0602*/ 	.byte	0x0e
	.zero		1


	//   ....[41]....
        /*0604*/ 	.word	0x0000ace0
        /*0608*/ 	.word	0x000000ff
        /*060c*/ 	.word	0x00030850
        /*0610*/ 	.short	0x010a
        /*0612*/ 	.byte	0x0e
	.zero		1


	//   ....[42]....
        /*0614*/ 	.word	0x0000b300
        /*0618*/ 	.word	0x000000a7
        /*061c*/ 	.word	0x00000000
        /*0620*/ 	.short	0x0101
        /*0622*/ 	.byte	0x3f
	.zero		1


	//   ....[43]....
        /*0624*/ 	.word	0x0000c630
        /*0628*/ 	.word	0x0000009b
        /*062c*/ 	.word	0x00000000
        /*0630*/ 	.short	0x0101
        /*0632*/ 	.byte	0x3f
	.zero		1


	//   ....[44]....
        /*0634*/ 	.word	0x0000d200
        /*0638*/ 	.word	0x000000ff
        /*063c*/ 	.word	0x00030850
        /*0640*/ 	.short	0x010a
        /*0642*/ 	.byte	0x07
	.zero		1


	//   ....[45]....
        /*0644*/ 	.word	0x0000d240
        /*0648*/ 	.word	0x000000ff
        /*064c*/ 	.word	0x00030850
        /*0650*/ 	.short	0x010a
        /*0652*/ 	.byte	0x07
	.zero		1


	//   ....[46]....
        /*0654*/ 	.word	0x0000d630
        /*0658*/ 	.word	0x00000009
        /*065c*/ 	.word	0x00000000
        /*0660*/ 	.short	0x0101
        /*0662*/ 	.byte	0x3f
	.zero		1


	//   ....[47]....
        /*0664*/ 	.word	0x0000e740
        /*0668*/ 	.word	0x000000ff
        /*066c*/ 	.word	0x00000000
        /*0670*/ 	.short	0x0101
        /*0672*/ 	.byte	0x04
	.zero		1


	//   ....[48]....
        /*0674*/ 	.word	0x00011520
        /*0678*/ 	.word	0x000000ff
        /*067c*/ 	.word	0x00030840
        /*0680*/ 	.short	0x010a
        /*0682*/ 	.byte	0x26
	.zero		1


	//   ....[49]....
        /*0684*/ 	.word	0x00012320
        /*0688*/ 	.word	0x000000ff
        /*068c*/ 	.word	0x00030800
        /*0690*/ 	.short	0x0107
        /*0692*/ 	.byte	0x26
	.zero		1


	//   ....[50]....
        /*0694*/ 	.word	0x00012390
        /*0698*/ 	.word	0x000000ff
        /*069c*/ 	.word	0x00030800
        /*06a0*/ 	.short	0x0101
        /*06a2*/ 	.byte	0x26
	.zero		1


	//   ....[51]....
        /*06a4*/ 	.word	0x000123a0
        /*06a8*/ 	.word	0x000000ff
        /*06ac*/ 	.word	0x00030820
        /*06b0*/ 	.short	0x010a
        /*06b2*/ 	.byte	0x26
	.zero		1


	//   ....[52]....
        /*06b4*/ 	.word	0x000127c0
        /*06b8*/ 	.word	0x000000ff
        /*06bc*/ 	.word	0x00030848
        /*06c0*/ 	.short	0x010a
        /*06c2*/ 	.byte	0x26
	.zero		1


	//   ....[53]....
        /*06c4*/ 	.word	0x00012c60
        /*06c8*/ 	.word	0x000000ff
        /*06cc*/ 	.word	0x00030860
        /*06d0*/ 	.short	0x010a
        /*06d2*/ 	.byte	0x26
	.zero		1


	//   ....[54]....
        /*06d4*/ 	.word	0x00013310
        /*06d8*/ 	.word	0x000000ff
        /*06dc*/ 	.word	0x00030840
        /*06e0*/ 	.short	0x010a
        /*06e2*/ 	.byte	0x26
	.zero		1


	//   ....[55]....
        /*06e4*/ 	.word	0x000137b0
        /*06e8*/ 	.word	0x000000ff
        /*06ec*/ 	.word	0x00030868
        /*06f0*/ 	.short	0x010a
        /*06f2*/ 	.byte	0x26
	.zero		1


	//   ....[56]....
        /*06f4*/ 	.word	0x00013eb0
        /*06f8*/ 	.word	0x000000ff
        /*06fc*/ 	.word	0x00030848
        /*0700*/ 	.short	0x010a
        /*0702*/ 	.byte	0x26
	.zero		1


	//   ....[57]....
        /*0704*/ 	.word	0x00014330
        /*0708*/ 	.word	0x000000ff
        /*070c*/ 	.word	0x00030860
        /*0710*/ 	.short	0x010a
        /*0712*/ 	.byte	0x26
	.zero		1


	//   ....[58]....
        /*0714*/ 	.word	0x00014870
        /*0718*/ 	.word	0x00000003
        /*071c*/ 	.word	0x00030860
        /*0720*/ 	.short	0x010a
        /*0722*/ 	.byte	0x3f
	.zero		1


	//   ....[59]....
        /*0724*/ 	.word	0x00014da0
        /*0728*/ 	.word	0x00000002
        /*072c*/ 	.word	0x00030820
        /*0730*/ 	.short	0x010a
        /*0732*/ 	.byte	0x3f
	.zero		1


	//   ....[60]....
        /*0734*/ 	.word	0x00014f40
        /*0738*/ 	.word	0x00000006
        /*073c*/ 	.word	0x00000000
        /*0740*/ 	.short	0x010a
        /*0742*/ 	.byte	0x3f
	.zero		1


	//   ....[61]....
        /*0744*/ 	.word	0x00014fb0
        /*0748*/ 	.word	0x00000003
        /*074c*/ 	.word	0x00000000
        /*0750*/ 	.short	0x010a
        /*0752*/ 	.byte	0x3f
	.zero		1


	//   ....[62]....
        /*0754*/ 	.word	0x00015010
        /*0758*/ 	.word	0x00000000
        /*075c*/ 	.word	0x00000000
        /*0760*/ 	.short	0x010a
        /*0762*/ 	.byte	0x3f
	.zero		1


	//   ....[63]....
        /*0764*/ 	.word	0x00015040
        /*0768*/ 	.word	0x00000003
        /*076c*/ 	.word	0x00000000
        /*0770*/ 	.short	0x010a
        /*0772*/ 	.byte	0x3f
	.zero		1


	//   ....[64]....
        /*0774*/ 	.word	0x000150c0
        /*0778*/ 	.word	0x00000003
        /*077c*/ 	.word	0x00030800
        /*0780*/ 	.short	0x010a
        /*0782*/ 	.byte	0x3f
	.zero		1


	//   ....[65]....
        /*0784*/ 	.word	0x00015130
        /*0788*/ 	.word	0x00000003
        /*078c*/ 	.word	0x00030830
        /*0790*/ 	.short	0x010a
        /*0792*/ 	.byte	0x3f
	.zero		1


	//   ....[66]....
        /*0794*/ 	.word	0x00015190
        /*0798*/ 	.word	0x00000099
        /*079c*/ 	.word	0x00030830
        /*07a0*/ 	.short	0x010a
        /*07a2*/ 	.byte	0x3f
	.zero		1


	//   ....[67]....
        /*07a4*/ 	.word	0x000151f0
        /*07a8*/ 	.word	0x000000c9
        /*07ac*/ 	.word	0x00030850
        /*07b0*/ 	.short	0x010a
        /*07b2*/ 	.byte	0x3f
	.zero		1


	//   ....[68]....
        /*07b4*/ 	.word	0x00015250
        /*07b8*/ 	.word	0x00000004
        /*07bc*/ 	.word	0x00030830
        /*07c0*/ 	.short	0x010a
        /*07c2*/ 	.byte	0x3f
	.zero		1


	//   ....[69]....
        /*07c4*/ 	.word	0x000152b0
        /*07c8*/ 	.word	0x00000003
        /*07cc*/ 	.word	0x00030850
        /*07d0*/ 	.short	0x010a
        /*07d2*/ 	.byte	0x3f
	.zero		1


	//   ....[70]....
        /*07d4*/ 	.word	0x00015310
        /*07d8*/ 	.word	0x00000004
        /*07dc*/ 	.word	0x00030830
        /*07e0*/ 	.short	0x010a
        /*07e2*/ 	.byte	0x3f
	.zero		1


	//   ....[71]....
        /*07e4*/ 	.word	0x00015370
        /*07e8*/ 	.word	0x00000003
        /*07ec*/ 	.word	0x00030850
        /*07f0*/ 	.short	0x010a
        /*07f2*/ 	.byte	0x3f
	.zero		1


	//   ....[72]....
        /*07f4*/ 	.word	0x000153d0
        /*07f8*/ 	.word	0x00000005
        /*07fc*/ 	.word	0x00030850
        /*0800*/ 	.short	0x010a
        /*0802*/ 	.byte	0x3f
	.zero		1


	//   ....[73]....
        /*0804*/ 	.word	0x00015530
        /*0808*/ 	.word	0x00000003
        /*080c*/ 	.word	0x00030840
        /*0810*/ 	.short	0x010a
        /*0812*/ 	.byte	0x3f
	.zero		1


	//   ....[74]....
        /*0814*/ 	.word	0x000160a0
        /*0818*/ 	.word	0x00000003
        /*081c*/ 	.word	0x00030820
        /*0820*/ 	.short	0x010a
        /*0822*/ 	.byte	0x3f
	.zero		1


	//   ....[75]....
        /*0824*/ 	.word	0x00016100
        /*0828*/ 	.word	0x00000003
        /*082c*/ 	.word	0x00030848
        /*0830*/ 	.short	0x010a
        /*0832*/ 	.byte	0x3f
	.zero		1


	//   ....[76]....
        /*0834*/ 	.word	0x00016160
        /*0838*/ 	.word	0x00000003
        /*083c*/ 	.word	0x00030860
        /*0840*/ 	.short	0x010a
        /*0842*/ 	.byte	0x3f
	.zero		1


	//   ....[77]....
        /*0844*/ 	.word	0x000161c0
        /*0848*/ 	.word	0x00000003
        /*084c*/ 	.word	0x00030840
        /*0850*/ 	.short	0x010a
        /*0852*/ 	.byte	0x3f
	.zero		1


	//   ....[78]....
        /*0854*/ 	.word	0x00016220
        /*0858*/ 	.word	0x00000003
        /*085c*/ 	.word	0x00030868
        /*0860*/ 	.short	0x010a
        /*0862*/ 	.byte	0x3f
	.zero		1


	//   ....[79]....
        /*0864*/ 	.word	0x00016280
        /*0868*/ 	.word	0x00000003
        /*086c*/ 	.word	0x00030848
        /*0870*/ 	.short	0x010a
        /*0872*/ 	.byte	0x3f
	.zero		1


	//   ....[80]....
        /*0874*/ 	.word	0x000162e0
        /*0878*/ 	.word	0x00000003
        /*087c*/ 	.word	0x00030860
        /*0880*/ 	.short	0x010a
        /*0882*/ 	.byte	0x3f
	.zero		1


	//   ....[81]....
        /*0884*/ 	.word	0x00016330
        /*0888*/ 	.word	0x00000003
        /*088c*/ 	.word	0x00030860
        /*0890*/ 	.short	0x010a
        /*0892*/ 	.byte	0x3f
	.zero		1


	//   ....[82]....
        /*0894*/ 	.word	0x00016380
        /*0898*/ 	.word	0x00000002
        /*089c*/ 	.word	0x00030820
        /*08a0*/ 	.short	0x010a
        /*08a2*/ 	.byte	0x3f
	.zero		1


	//   ....[83]....
        /*08a4*/ 	.word	0x00016520
        /*08a8*/ 	.word	0x00000006
        /*08ac*/ 	.word	0x00000000
        /*08b0*/ 	.short	0x010a
        /*08b2*/ 	.byte	0x3f
	.zero		1


	//   ....[84]....
        /*08b4*/ 	.word	0x00016570
        /*08b8*/ 	.word	0x00000003
        /*08bc*/ 	.word	0x00000000
        /*08c0*/ 	.short	0x010a
        /*08c2*/ 	.byte	0x3f
	.zero		1


	//   ....[85]....
        /*08c4*/ 	.word	0x000165c0
        /*08c8*/ 	.word	0x00000000
        /*08cc*/ 	.word	0x00000000
        /*08d0*/ 	.short	0x010a
        /*08d2*/ 	.byte	0x3f
	.zero		1


	//----- nvinfo : EIATTR_NUM_MBARRIERS
	.align		4
.L_433:
        /*08d4*/ 	.byte	0x03, 0x38
        /*08d6*/ 	.short	0x0016


	//----- nvinfo : EIATTR_EXIT_INSTR_OFFSETS
	.align		4
        /*08d8*/ 	.byte	0x04, 0x1c
        /*08da*/ 	.short	(.L_435 - .L_434)


	//   ....[0]....
.L_434:
        /*08dc*/ 	.word	0x00015090


	//----- nvinfo : EIATTR_MAX_THREADS
	.align		4
.L_435:
        /*08e0*/ 	.byte	0x04, 0x05
        /*08e2*/ 	.short	(.L_437 - .L_436)
.L_436:
        /*08e4*/ 	.word	0x00000180
        /*08e8*/ 	.word	0x00000001
        /*08ec*/ 	.word	0x00000001


	//----- nvinfo : EIATTR_CRS_STACK_SIZE
	.align		4
.L_437:
        /*08f0*/ 	.byte	0x04, 0x1e
        /*08f2*/ 	.short	(.L_439 - .L_438)
.L_438:
        /*08f4*/ 	.word	0x00000000


	//----- nvinfo : EIATTR_CBANK_PARAM_SIZE
	.align		4
.L_439:
        /*08f8*/ 	.byte	0x03, 0x19
        /*08fa*/ 	.short	0x0a70


	//----- nvinfo : EIATTR_PARAM_CBANK
	.align		4
        /*08fc*/ 	.byte	0x04, 0x0a
        /*08fe*/ 	.short	(.L_441 - .L_440)
	.align		4
.L_440:
        /*0900*/ 	.word	index@(.nv.constant0._ZN7cutlass13device_kernelIN5flash11enable_sm90INS1_16FlashAttnFwdSm90INS1_25CollectiveMainloopFwdSm90ILi2EN4cute5tupleIJNS5_1CILi1EEES8_S8_EEENS6_IJNS7_ILi128EEENS7_ILi64EEENS7_ILi256EEEEEELi256ENS_10bfloat16_tEfNS_4arch4Sm90ELb0ELb1ELb1ELb0ELb0ELb0ELb0ELb1ELb1ELb1ELb1ELb0EEENS1_21CollectiveEpilogueFwdINS6_IJSA_SC_SB_EEES9_SE_SG_Li256ELb0ELb1ELb1ELb0EEENS1_19SingleTileSchedulerILb0ELb1ELb1ELi128EEEEEEEEEvNT_6ParamsE)
        /*0904*/ 	.short	0x0210
        /*0906*/ 	.short	0x0a70


	//----- nvinfo : EIATTR_SW_WAR
	.align		4
.L_441:
        /*0908*/ 	.byte	0x04, 0x36
        /*090a*/ 	.short	(.L_443 - .L_442)
.L_442:
        /*090c*/ 	.word	0x00000008
.L_443:


//--------------------- .nv.info._ZN7cutlass13device_kernelIN5flash11enable_sm90INS1_16FlashAttnFwdSm90INS1_25CollectiveMainloopFwdSm90ILi2EN4cute5tupleIJNS5_1CILi1EEES8_S8_EEENS6_IJNS7_ILi128EEENS7_ILi64EEENS7_ILi256EEEEEELi256ENS_10bfloat16_tEfNS_4arch4Sm90ELb0ELb1ELb1ELb1ELb0ELb0ELb0ELb1ELb1ELb1ELb1ELb0EEENS1_21CollectiveEpilogueFwdINS6_IJSA_SC_SB_EEES9_SE_SG_Li256ELb1ELb1ELb1ELb0EEENS1_36VarlenDynamicPersistentTileSchedulerILi128ELi64ELi256ELi128ELb1ELb1ELb1ELb1ELb0ELb1EEEEEEEEEvNT_6ParamsE --------------------------
	.section	.nv.info._ZN7cutlass13device_kernelIN5flash11enable_sm90INS1_16FlashAttnFwdSm90INS1_25CollectiveMainloopFwdSm90ILi2EN4cute5tupleIJNS5_1CILi1EEES8_S8_EEENS6_IJNS7_ILi128EEENS7_ILi64EEENS7_ILi256EEEEEELi256ENS_10bfloat16_tEfNS_4arch4Sm90ELb0ELb1ELb1ELb1ELb0ELb0ELb0ELb1ELb1ELb1ELb1ELb0EEENS1_21CollectiveEpilogueFwdINS6_IJSA_SC_SB_EEES9_SE_SG_Li256ELb1ELb1ELb1ELb0EEENS1_36VarlenDynamicPersistentTileSchedulerILi128ELi64ELi256ELi128ELb1ELb1ELb1ELb1ELb0ELb1EEEEEEEEEvNT_6ParamsE,"",@"SHT_CUDA_INFO"
	.sectionflags	@""
	.align	4


	//----- nvinfo : EIATTR_CUDA_API_VERSION
	.align		4
        /*0000*/ 	.byte	0x04, 0x37
        /*0002*/ 	.short	(.L_445 - .L_444)
.L_444:
        /*0004*/ 	.word	0x00000082


	//----- nvinfo : EIATTR_KPARAM_INFO
	.align		4
.L_445:
        /*0008*/ 	.byte	0x04, 0x17
        /*000a*/ 	.short	(.L_447 - .L_446)
.L_446:
        /*000c*/ 	.word	0x00000000
        /*0010*/ 	.short	0x0000
        /*0012*/ 	.short	0x0070
        /*0014*/ 	.byte	0x00, 0xf0, 0x01, 0x2a


	//----- nvinfo : EIATTR_SPARSE_MMA_MASK
	.align		4
.L_447:
        /*0018*/ 	.byte	0x03, 0x50
        /*001a*/ 	.short	0x0000


	//----- nvinfo : EIATTR_MAXREG_COUNT
	.align		4
        /*001c*/ 	.byte	0x03, 0x1b
        /*001e*/ 	.short	0x00a8


	//----- nvinfo : EIATTR_NUM_BARRIERS
	.align		4
        /*0020*/ 	.byte	0x02, 0x4c
        /*0022*/ 	.byte	0x09
	.zero		1


	//----- nvinfo : EIATTR_EXTERNS
	.align		4
        /*0024*/ 	.byte	0x04, 0x0f
        /*0026*/ 	.short	(.L_449 - .L_448)


	//   ....[0]....
	.align		4
.L_448:
        /*0028*/ 	.word	index@(__assertfail)


	//----- nvinfo : EIATTR_ANNOTATIONS
	.align		4
.L_449:
        /*002c*/ 	.byte	0x04, 0x55
        /*002e*/ 	.short	(.L_451 - .L_450)


	//   ....[0]....
.L_450:
        /* <DEDUP_REMOVED lines=74> */
        /*04c4*/ 	.byte	0x30, 0xca, 0x01, 0x00


	//----- nvinfo : EIATTR_MERCURY_ISA_VERSION
	.align		4
.L_451:
        /*04c8*/ 	.byte	0x03, 0x5f
        /*04ca*/ 	.short	0x0101


	//----- nvinfo : EIATTR_UNUSED_LOAD_BYTE_OFFSET
	.align		4
        /*04cc*/ 	.byte	0x04, 0x44
        /*04ce*/ 	.short	(.L_453 - .L_452)


	//   ....[0]....
.L_452:
        /*04d0*/ 	.word	0x00000a10
        /*04d4*/ 	.word	0x0000fff0


	//   ....[1]....
        /*04d8*/ 	.word	0x0000e0f0
        /*04dc*/ 	.word	0x0000fff0


	//----- nvinfo : EIATTR_INT_WARP_WIDE_INSTR_OFFSETS
	.align		4
.L_453:
        /*04e0*/ 	.byte	0x04, 0x31
        /*04e2*/ 	.short	(.L_455 - .L_454)


	//   ....[0]....
.L_454:
        /*04e4*/ 	.word	0x00000130


	//   ....[1]....
        /*04e8*/ 	.word	0x00000170


	//   ....[2]....
        /*04ec*/ 	.word	0x000001e0


	//   ....[3]....
        /*04f0*/ 	.word	0x00014a10


	//   ....[4]....
        /*04f4*/ 	.word	0x00014ab0


	//   ....[5]....
        /*04f8*/ 	.word	0x00018f40


	//   ....[6]....
        /*04fc*/ 	.word	0x00018fb0


	//----- nvinfo : EIATTR_COOP_GROUP_MASK_REGIDS
	.align		4
.L_455:
        /*0500*/ 	.byte	0x04, 0x29
        /*0502*/ 	.short	(.L_457 - .L_456)


	//   ....[0]....
.L_456:
        /*0504*/ 	.word	0xffffffff


	//   ....[1]....
        /*0508*/ 	.word	0xffffffff


	//   ....[2]....
        /*050c*/ 	.word	0xffffffff


	//   ....[3]....
        /*0510*/ 	.word	0xffffffff


	//   ....[4]....
        /*0514*/ 	.word	0xffffffff


	//   ....[5]....
        /*0518*/ 	.word	0xffffffff


	//   ....[6]....
        /*051c*/ 	.word	0xffffffff


	//   ....[7]....
        /*0520*/ 	.word	0xffffffff


	//   ....[8]....
        /*0524*/ 	.word	0xffffffff


	//   ....[9]....
        /*0528*/ 	.word	0xffffffff


	//   ....[10]....
        /*052c*/ 	.word	0xffffffff


	//   ....[11]....
        /*0530*/ 	.word	0xffffffff


	//   ....[12]....
        /*0534*/ 	.word	0xffffffff


	//   ....[13]....
        /*0538*/ 	.word	0xffffffff


	//   ....[14]....
        /*053c*/ 	.word	0xffffffff


	//   ....[15]....
        /*0540*/ 	.word	0xffffffff


	//   ....[16]....
        /*0544*/ 	.word	0xffffffff


	//   ....[17]....
        /*0548*/ 	.word	0xffffffff


	//   ....[18]....
        /*054c*/ 	.word	0xffffffff


	//   ....[19]....
        /*0550*/ 	.word	0xffffffff


	//   ....[20]....
        /*0554*/ 	.word	0xffffffff


	//   ....[21]....
        /*0558*/ 	.word	0xffffffff


	//   ....[22]....
        /*055c*/ 	.word	0xffffffff


	//   ....[23]....
        /*0560*/ 	.word	0xffffffff


	//   ....[24]....
        /*0564*/ 	.word	0xffffffff


	//   ....[25]....
        /*0568*/ 	.word	0xffffffff


	//   ....[26]....
        /*056c*/ 	.word	0xffffffff


	//   ....[27]....
        /*0570*/ 	.word	0xffffffff


	//   ....[28]....
        /*0574*/ 	.word	0xffffffff


	//   ....[29]....
        /*0578*/ 	.word	0xffffffff


	//   ....[30]....
        /*057c*/ 	.word	0xffffffff


	//   ....[31]....
        /*0580*/ 	.word	0xffffffff


	//   ....[32]....
        /*0584*/ 	.word	0xffffffff


	//   ....[33]....
        /*0588*/ 	.word	0xffffffff


	//   ....[34]....
        /*058c*/ 	.word	0xffffffff


	//   ....[35]....
        /*0590*/ 	.word	0xffffffff


	//   ....[36]....
        /*0594*/ 	.word	0xffffffff


	//   ....[37]....
        /*0598*/ 	.word	0xffffffff


	//   ....[38]....
        /*059c*/ 	.word	0xffffffff


	//   ....[39]....
        /*05a0*/ 	.word	0xffffffff


	//   ....[40]....
        /*05a4*/ 	.word	0xffffffff


	//   ....[41]....
        /*05a8*/ 	.word	0xffffffff


	//   ....[42]....
        /*05ac*/ 	.word	0xffffffff


	//   ....[43]....
        /*05b0*/ 	.word	0xffffffff


	//   ....[44]....
        /*05b4*/ 	.word	0xffffffff


	//   ....[45]....
        /*05b8*/ 	.word	0xffffffff


	//   ....[46]....
        /*05bc*/ 	.word	0xffffffff


	//   ....[47]....
        /*05c0*/ 	.word	0xffffffff


	//   ....[48]....
        /*05c4*/ 	.word	0xffffffff


	//   ....[49]....
        /*05c8*/ 	.word	0xffffffff


	//   ....[50]....
        /*05cc*/ 	.word	0xffffffff


	//   ....[51]....
        /*05d0*/ 	.word	0xffffffff


	//   ....[52]....
        /*05d4*/ 	.word	0xffffffff


	//   ....[53]....
        /*05d8*/ 	.word	0xffffffff


	//   ....[54]....
        /*05dc*/ 	.word	0xffffffff


	//   ....[55]....
        /*05e0*/ 	.word	0xffffffff


	//   ....[56]....
        /*05e4*/ 	.word	0xffffffff


	//   ....[57]....
        /*05e8*/ 	.word	0xffffffff


	//   ....[58]....
        /*05ec*/ 	.word	0xffffffff


	//   ....[59]....
        /*05f0*/ 	.word	0xffffffff


	//   ....[60]....
        /*05f4*/ 	.word	0xffffffff


	//   ....[61]....
        /*05f8*/ 	.word	0xffffffff


	//   ....[62]....
        /*05fc*/ 	.word	0xffffffff


	//   ....[63]....
        /*0600*/ 	.word	0xffffffff


	//   ....[64]....
        /*0604*/ 	.word	0xffffffff


	//   ....[65]....
        /*0608*/ 	.word	0xffffffff


	//   ....[66]....
        /*060c*/ 	.word	0xffffffff


	//   ....[67]....
        /*0610*/ 	.word	0xffffffff


	//   ....[68]....
        /*0614*/ 	.word	0xffffffff


	//   ....[69]....
        /*0618*/ 	.word	0xffffffff


	//   ....[70]....
        /*061c*/ 	.word	0xffffffff


	//   ....[71]....
        /*0620*/ 	.word	0xffffffff


	//   ....[72]....
        /*0624*/ 	.word	0xffffffff


	//   ....[73]....
        /*0628*/ 	.word	0xffffffff


	//   ....[74]....
        /*062c*/ 	.word	0xffffffff


	//   ....[75]....
        /*0630*/ 	.word	0xffffffff


	//   ....[76]....
        /*0634*/ 	.word	0xffffffff


	//   ....[77]....
        /*0638*/ 	.word	0xffffffff


	//   ....[78]....
        /*063c*/ 	.word	0xffffffff


	//   ....[79]....
        /*0640*/ 	.word	0xffffffff


	//   ....[80]....
        /*0644*/ 	.word	0xffffffff


	//   ....[81]....
        /*0648*/ 	.word	0xffffffff


	//   ....[82]....
        /*064c*/ 	.word	0xffffffff


	//   ....[83]....
        /*0650*/ 	.word	0xffffffff


	//   ....[84]....
        /*0654*/ 	.word	0xffffffff


	//   ....[85]....
        /*0658*/ 	.word	0xffffffff


	//   ....[86]....
        /*065c*/ 	.word	0xffffffff


	//   ....[87]....
        /*0660*/ 	.word	0xffffffff


	//   ....[88]....
        /*0664*/ 	.word	0xffffffff


	//   ....[89]....
        /*0668*/ 	.word	0xffffffff


	//   ....[90]....
        /*066c*/ 	.word	0xffffffff


	//   ....[91]....
        /*0670*/ 	.word	0xffffffff


	//   ....[92]....
        /*0674*/ 	.word	0xffffffff


	//   ....[93]....
        /*0678*/ 	.word	0xffffffff


	//   ....[94]....
        /*067c*/ 	.word	0xffffffff


	//   ....[95]....
        /*0680*/ 	.word	0xffffffff


	//   ....[96]....
        /*0684*/ 	.word	0xffffffff


	//   ....[97]....
        /*0688*/ 	.word	0xffffffff


	//   ....[98]....
        /*068c*/ 	.word	0xffffffff


	//   ....[99]....
        /*0690*/ 	.word	0xffffffff


	//   ....[100]....
        /*0694*/ 	.word	0xffffffff


	//   ....[101]....
        /*0698*/ 	.word	0xffffffff


	//   ....[102]....
        /*069c*/ 	.word	0xffffffff


	//   ....[103]....
        /*06a0*/ 	.word	0xffffffff


	//   ....[104]....
        /*06a4*/ 	.word	0xffffffff


	//   ....[105]....
        /*06a8*/ 	.word	0xffffffff


	//   ....[106]....
        /*06ac*/ 	.word	0xffffffff


	//   ....[107]....
        /*06b0*/ 	.word	0xffffffff


	//   ....[108]....
        /*06b4*/ 	.word	0xffffffff


	//   ....[109]....
        /*06b8*/ 	.word	0xffffffff


	//   ....[110]....
        /*06bc*/ 	.word	0xffffffff


	//   ....[111]....
        /*06c0*/ 	.word	0x0500000f


	//   ....[112]....
        /*06c4*/ 	.word	0x0500000f


	//   ....[113]....
        /*06c8*/ 	.word	0x0500000f


	//   ....[114]....
        /*06cc*/ 	.word	0x0500000f


	//   ....[115]....
        /*06d0*/ 	.word	0x0500000f


	//   ....[116]....
        /*06d4*/ 	.word	0x0500000f


	//   ....[117]....
        /*06d8*/ 	.word	0x0500000f


	//   ....[118]....
        /*06dc*/ 	.word	0x0500000f


	//   ....[119]....
        /*06e0*/ 	.word	0x0500000f


	//   ....[120]....
        /*06e4*/ 	.word	0x0500000f


	//   ....[121]....
        /*06e8*/ 	.word	0x0500000f


	//   ....[122]....
        /*06ec*/ 	.word	0x0500000f


	//   ....[123]....
        /*06f0*/ 	.word	0x0500000f


	//   ....[124]....
        /*06f4*/ 	.word	0x0500000f


	//   ....[125]....
        /*06f8*/ 	.word	0x0500000f


	//   ....[126]....
        /*06fc*/ 	.word	0x0500000f


	//   ....[127]....
        /*0700*/ 	.word	0x0500000f


	//   ....[128]....
        /*0704*/ 	.word	0x0500000f


	//   ....[129]....
        /*0708*/ 	.word	0x0500000f


	//   ....[130]....
        /*070c*/ 	.word	0x0500000f


	//   ....[131]....
        /*0710*/ 	.word	0x0500000f


	//   ....[132]....
        /*0714*/ 	.word	0x0500000f


	//   ....[133]....
        /*0718*/ 	.word	0x0500000f


	//   ....[134]....
        /*071c*/ 	.word	0x0500000f


	//   ....[135]....
        /*0720*/ 	.word	0x0500000f


	//   ....[136]....
        /*0724*/ 	.word	0x0500000f


	//   ....[137]....
        /*0728*/ 	.word	0x0500000f


	//   ....[138]....
        /*072c*/ 	.word	0x0500000f


	//   ....[139]....
        /*0730*/ 	.word	0x0500000f


	//   ....[140]....
        /*0734*/ 	.word	0x0500000f


	//   ....[141]....
        /*0738*/ 	.word	0x0500000f


	//   ....[142]....
        /*073c*/ 	.word	0x0500000f


	//   ....[143]....
        /*0740*/ 	.word	0x0500000f


	//   ....[144]....
        /*0744*/ 	.word	0x0500000f


	//   ....[145]....
        /*0748*/ 	.word	0x0500000f


	//   ....[146]....
        /*074c*/ 	.word	0x0500000f


	//----- nvinfo : EIATTR_COOP_GROUP_INSTR_OFFSETS
	.align		4
.L_457:
        /*0750*/ 	.byte	0x04, 0x28
        /*0752*/ 	.short	(.L_459 - .L_458)


	//   ....[0]....
.L_458:
        /*0754*/ 	.word	0x00000060


	//   ....[1]....
        /*0758*/ 	.word	0x00000140


	//   ....[2]....
        /*075c*/ 	.word	0x00000190


	//   ....[3]....
        /*0760*/ 	.word	0x000003c0


	//   ....[4]....
        /*0764*/ 	.word	0x00000520


	//   ....[5]....
        /*0768*/ 	.word	0x00000640


	//   ....[6]....
        /*076c*/ 	.word	0x000007a0


	//   ....[7]....
        /*0770*/ 	.word	0x00002330


	//   ....[8]....
        /*0774*/ 	.word	0x00002dd0


	//   ....[9]....
        /*0778*/ 	.word	0x00003690


	//   ....[10]....
        /*077c*/ 	.word	0x00004060


	//   ....[11]....
        /*0780*/ 	.word	0x00004170


	//   ....[12]....
        /*0784*/ 	.word	0x000044a0


	//   ....[13]....
        /*0788*/ 	.word	0x00004520


	//   ....[14]....
        /*078c*/ 	.word	0x00006720


	//   ....[15]....
        /*0790*/ 	.word	0x00006970


	//   ....[16]....
        /*0794*/ 	.word	0x00007070


	//   ....[17]....
        /*0798*/ 	.word	0x00007170


	//   ....[18]....
        /*079c*/ 	.word	0x00007470


	//   ....[19]....
        /*07a0*/ 	.word	0x00007520


	//   ....[20]....
        /*07a4*/ 	.word	0x00009400


	//   ....[21]....
        /*07a8*/ 	.word	0x00009480


	//   ....[22]....
        /*07ac*/ 	.word	0x000099e0


	//   ....[23]....
        /*07b0*/ 	.word	0x00009a10


	//   ....[24]....
        /*07b4*/ 	.word	0x0000b590


	//   ....[25]....
        /*07b8*/ 	.word	0x0000b8b0


	//   ....[26]....
        /*07bc*/ 	.word	0x0000c1c0


	//   ....[27]....
        /*07c0*/ 	.word	0x0000c2b0


	//   ....[28]....
        /*07c4*/ 	.word	0x0000c2c0


	//   ....[29]....
        /*07c8*/ 	.word	0x0000c2f0


	//   ....[30]....
        /*07cc*/ 	.word	0x0000d480


	//   ....[31]....
        /*07d0*/ 	.word	0x0000d4c0


	//   ....[32]....
        /*07d4*/ 	.word	0x0000d620


	//   ....[33]....
        /*07d8*/ 	.word	0x0000d640


	//   ....[34]....
        /*07dc*/ 	.word	0x0000f2d0


	//   ....[35]....
        /*07e0*/ 	.word	0x0000f2e0


	//   ....[36]....
        /*07e4*/ 	.word	0x0000f2f0


	//   ....[37]....
        /*07e8*/ 	.word	0x0000f300


	//   ....[38]....
        /*07ec*/ 	.word	0x0000fdd0


	//   ....[39]....
        /*07f0*/ 	.word	0x0000fe00


	//   ....[40]....
        /*07f4*/ 	.word	0x0000ffa0


	//   ....[41]....
        /*07f8*/ 	.word	0x0000ffc0


	//   ....[42]....
        /*07fc*/ 	.word	0x00010110


	//   ....[43]....
        /*0800*/ 	.word	0x00010130


	//   ....[44]....
        /*0804*/ 	.word	0x00010290


	//   ....[45]....
        /*0808*/ 	.word	0x000102b0


	//   ....[46]....
        /*080c*/ 	.word	0x00010850


	//   ....[47]....
        /*0810*/ 	.word	0x00010880


	//   ....[48]....
        /*0814*/ 	.word	0x00011180


	//   ....[49]....
        /*0818*/ 	.word	0x00011190


	//   ....[50]....
        /*081c*/ 	.word	0x000124c0


	//   ....[51]....
        /*0820*/ 	.word	0x000124f0


	//   ....[52]....
        /*0824*/ 	.word	0x00012670


	//   ....[53]....
        /*0828*/ 	.word	0x00012690


	//   ....[54]....
        /*082c*/ 	.word	0x000127e0


	//   ....[55]....
        /*0830*/ 	.word	0x00012800


	//   ....[56]....
        /*0834*/ 	.word	0x00012960


	//   ....[57]....
        /*0838*/ 	.word	0x00012980


	//   ....[58]....
        /*083c*/ 	.word	0x00012b70


	//   ....[59]....
        /*0840*/ 	.word	0x00012db0


	//   ....[60]....
        /*0844*/ 	.word	0x00012de0


	//   ....[61]....
        /*0848*/ 	.word	0x00012e10


	//   ....[62]....
        /*084c*/ 	.word	0x00012e40


	//   ....[63]....
        /*0850*/ 	.word	0x00012e70


	//   ....[64]....
        /*0854*/ 	.word	0x00012ea0


	//   ....[65]....
        /*0858*/ 	.word	0x00013050


	//   ....[66]....
        /*085c*/ 	.word	0x00013080


	//   ....[67]....
        /*0860*/ 	.word	0x000130b0


	//   ....[68]....
        /*0864*/ 	.word	0x000130e0


	//   ....[69]....
        /*0868*/ 	.word	0x00013110


	//   ....[70]....
        /*086c*/ 	.word	0x00013140


	//   ....[71]....
        /*0870*/ 	.word	0x000131e0


	//   ....[72]....
        /*0874*/ 	.word	0x00013210


	//   ....[73]....
        /*0878*/ 	.word	0x00013220


	//   ....[74]....
        /*087c*/ 	.word	0x00013250


	//   ....[75]....
        /*0880*/ 	.word	0x00015000


	//   ....[76]....
        /*0884*/ 	.word	0x00015c60


	//   ....[77]....
        /*0888*/ 	.word	0x00015c80


	//   ....[78]....
        /*088c*/ 	.word	0x00015d60


	//   ....[79]....
        /*0890*/ 	.word	0x00015d70


	//   ....[80]....
        /*0894*/ 	.word	0x00015e20


	//   ....[81]....
        /*0898*/ 	.word	0x00015e30


	//   ....[82]....
        /*089c*/ 	.word	0x00015ee0


	//   ....[83]....
        /*08a0*/ 	.word	0x00015ef0


	//   ....[84]....
        /*08a4*/ 	.word	0x00015fa0


	//   ....[85]....
        /*08a8*/ 	.word	0x00015fb0


	//   ....[86]....
        /*08ac*/ 	.word	0x00016060


	//   ....[87]....
        /*08b0*/ 	.word	0x00016070


	//   ....[88]....
        /*08b4*/ 	.word	0x00016120


	//   ....[89]....
        /*08b8*/ 	.word	0x00016130


	//   ....[90]....
        /*08bc*/ 	.word	0x00016180


	//   ....[91]....
        /*08c0*/ 	.word	0x000161d0


	//   ....[92]....
        /*08c4*/ 	.word	0x00019870


	//   ....[93]....
        /*08c8*/ 	.word	0x000198a0


	//   ....[94]....
        /*08cc*/ 	.word	0x00019900


	//   ....[95]....
        /*08d0*/ 	.word	0x00019930


	//   ....[96]....
        /*08d4*/ 	.word	0x00019960


	//   ....[97]....
        /*08d8*/ 	.word	0x00019990


	//   ....[98]....
        /*08dc*/ 	.word	0x000199c0


	//   ....[99]....
        /*08e0*/ 	.word	0x000199f0


	//   ....[100]....
        /*08e4*/ 	.word	0x00019bc0


	//   ....[101]....
        /*08e8*/ 	.word	0x00019bf0


	//   ....[102]....
        /*08ec*/ 	.word	0x00019c20


	//   ....[103]....
        /*08f0*/ 	.word	0x00019c50


	//   ....[104]....
        /*08f4*/ 	.word	0x00019c80


	//   ....[105]....
        /*08f8*/ 	.word	0x00019cb0


	//   ....[106]....
        /*08fc*/ 	.word	0x00019d80


	//   ....[107]....
        /*0900*/ 	.word	0x00019da0


	//   ....[108]....
        /*0904*/ 	.word	0x00019db0


	//   ....[109]....
        /*0908*/ 	.word	0x00019e30


	//   ....[110]....
        /*090c*/ 	.word	0x0001a980


	//   ....[111]....
        /*0910*/ 	.word	0x0001b010


	//   ....[112]....
        /*0914*/ 	.word	0x0001b1f0


	//   ....[113]....
        /*0918*/ 	.word	0x0001b240


	//   ....[114]....
        /*091c*/ 	.word	0x0001b380


	//   ....[115]....
        /*0920*/ 	.word	0x0001b3d0


	//   ....[116]....
        /*0924*/ 	.word	0x0001b510


	//   ....[117]....
        /*0928*/ 	.word	0x0001b560


	//   ....[118]....
        /*092c*/ 	.word	0x0001b6a0


	//   ....[119]....
        /*0930*/ 	.word	0x0001b6f0


	//   ....[120]....
        /*0934*/ 	.word	0x0001b830


	//   ....[121]....
        /*0938*/ 	.word	0x0001b880


	//   ....[122]....
        /*093c*/ 	.word	0x0001b9c0


	//   ....[123]....
        /*0940*/ 	.word	0x0001ba10


	//   ....[124]....
        /*0944*/ 	.word	0x0001bb30


	//   ....[125]....
        /*0948*/ 	.word	0x0001bba0


	//   ....[126]....
        /*094c*/ 	.word	0x0001bcc0


	//   ....[127]....
        /*0950*/ 	.word	0x0001bd10


	//   ....[128]....
        /*0954*/ 	.word	0x0001c040


	//   ....[129]....
        /*0958*/ 	.word	0x0001c0e0


	//   ....[130]....
        /*095c*/ 	.word	0x0001c280


	//   ....[131]....
        /*0960*/ 	.word	0x0001c300


	//   ....[132]....
        /*0964*/ 	.word	0x0001c380


	//   ....[133]....
        /*0968*/ 	.word	0x0001c400


	//   ....[134]....
        /*096c*/ 	.word	0x0001c480


	//   ....[135]....
        /*0970*/ 	.word	0x0001c510


	//   ....[136]....
        /*0974*/ 	.word	0x0001c5b0


	//   ....[137]....
        /*0978*/ 	.word	0x0001c660


	//   ....[138]....
        /*097c*/ 	.word	0x0001c6e0


	//   ....[139]....
        /*0980*/ 	.word	0x0001c760


	//   ....[140]....
        /*0984*/ 	.word	0x0001c7e0


	//   ....[141]....
        /*0988*/ 	.word	0x0001c870


	//   ....[142]....
        /*098c*/ 	.word	0x0001c8f0


	//   ....[143]....
        /*0990*/ 	.word	0x0001c9a0


	//   ....[144]....
        /*0994*/ 	.word	0x0001c9f0


	//   ....[145]....
        /*0998*/ 	.word	0x0001cab0


	//   ....[146]....
        /*099c*/ 	.word	0x0001cbe0


	//----- nvinfo : EIATTR_REG_RECONFIG
	.align		4
.L_459:
        /*09a0*/ 	.byte	0x01, 0x54
	.zero		2


	//----- nvinfo : EIATTR_SYSCALL_OFFSETS
	.align		4
        /*09a4*/ 	.byte	0x04, 0x46
        /*09a6*/ 	.short	(.L_461 - .L_460)


	//   ....[0]....
.L_460:
        /*09a8*/ 	.word	0x000024b0


	//   ....[1]....
        /*09ac*/ 	.word	0x00014c20


	//   ....[2]....
        /*09b0*/ 	.word	0x00014d70


	//   ....[3]....
        /*09b4*/ 	.word	0x00014e60


	//   ....[4]....
        /*09b8*/ 	.word	0x000157a0


	//----- nvinfo : EIATTR_MBARRIER_INSTR_OFFSETS
	.align		4
.L_461:
        /*09bc*/ 	.byte	0x04, 0x39
        /*09be*/ 	.short	(.L_463 - .L_462)


	//   ....[0]....
.L_462:
        /*09c0*/ 	.word	0x00000270
        /*09c4*/ 	.word	0x000000ff
        /*09c8*/ 	.word	0x00030800
        /*09cc*/ 	.short	0x0100
        /*09ce*/ 	.byte	0x08
	.zero		1


	//   ....[1]....
        /*09d0*/ 	.word	0x00000280
        /*09d4*/ 	.word	0x000000ff
        /*09d8*/ 	.word	0x00030820
        /*09dc*/ 	.short	0x0100
        /*09de*/ 	.byte	0x08
	.zero		1


	//   ....[2]....
        /*09e0*/ 	.word	0x00000370
        /*09e4*/ 	.word	0x000000ff
        /*09e8*/ 	.word	0x00030830
        /*09ec*/ 	.short	0x0100
        /*09ee*/ 	.byte	0x08
	.zero		1


	//   ....[3]....
        /*09f0*/ 	.word	0x00000380
        /*09f4*/ 	.word	0x000000ff
        /*09f8*/ 	.word	0x00030840
        /*09fc*/ 	.short	0x0100
        /*09fe*/ 	.byte	0x08
	.zero		1


	//   ....[4]....
        /*0a00*/ 	.word	0x00000390
        /*0a04*/ 	.word	0x000000ff
        /*0a08*/ 	.word	0x00030838
        /*0a0c*/ 	.short	0x0100
        /*0a0e*/ 	.byte	0x08
	.zero		1


	//   ....[5]....
        /*0a10*/ 	.word	0x000003a0
        /*0a14*/ 	.word	0x000000ff
        /*0a18*/ 	.word	0x00030848
        /*0a1c*/ 	.short	0x0100
        /*0a1e*/ 	.byte	0x08
	.zero		1


	//   ....[6]....
        /*0a20*/ 	.word	0x000004d0
        /*0a24*/ 	.word	0x000000ff
        /*0a28*/ 	.word	0x00030850
        /*0a2c*/ 	.short	0x0100
        /*0a2e*/ 	.byte	0x08
	.zero		1


	//   ....[7]....
        /*0a30*/ 	.word	0x000004e0
        /*0a34*/ 	.word	0x000000ff
        /*0a38*/ 	.word	0x00030860
        /*0a3c*/ 	.short	0x0100
        /*0a3e*/ 	.byte	0x08
	.zero		1


	//   ....[8]....
        /*0a40*/ 	.word	0x000004f0
        /*0a44*/ 	.word	0x000000ff
        /*0a48*/ 	.word	0x00030858
        /*0a4c*/ 	.short	0x0100
        /*0a4e*/ 	.byte	0x08
	.zero		1


	//   ....[9]....
        /*0a50*/ 	.word	0x00000500
        /*0a54*/ 	.word	0x000000ff
        /*0a58*/ 	.word	0x00030868
        /*0a5c*/ 	.short	0x0100
        /*0a5e*/ 	.byte	0x08
	.zero		1


	//   ....[10]....
        /*0a60*/ 	.word	0x000005f0
        /*0a64*/ 	.word	0x000000ff
        /*0a68*/ 	.word	0x00030870
        /*0a6c*/ 	.short	0x0100
        /*0a6e*/ 	.byte	0x06
	.zero		1


	//   ....[11]....
        /*0a70*/ 	.word	0x00000600
        /*0a74*/ 	.word	0x000000ff
        /*0a78*/ 	.word	0x00030880
        /*0a7c*/ 	.short	0x0100
        /*0a7e*/ 	.byte	0x06
	.zero		1


	//   ....[12]....
        /*0a80*/ 	.word	0x00000610
        /*0a84*/ 	.word	0x000000ff
        /*0a88*/ 	.word	0x00030878
        /*0a8c*/ 	.short	0x0100
        /*0a8e*/ 	.byte	0x06
	.zero		1


	//   ....[13]....
        /*0a90*/ 	.word	0x00000620
        /*0a94*/ 	.word	0x000000ff
        /*0a98*/ 	.word	0x00030888
        /*0a9c*/ 	.short	0x0100
        /*0a9e*/ 	.byte	0x06
	.zero		1


	//   ....[14]....
        /*0aa0*/ 	.word	0x00000750
        /*0aa4*/ 	.word	0x000000ff
        /*0aa8*/ 	.word	0x00030890
        /*0aac*/ 	.short	0x0100
        /*0aae*/ 	.byte	0x08
	.zero		1


	//   ....[15]....
        /*0ab0*/ 	.word	0x00000760
        /*0ab4*/ 	.word	0x000000ff
        /*0ab8*/ 	.word	0x000308a0
        /*0abc*/ 	.short	0x0100
        /*0abe*/ 	.byte	0x08
	.zero		1


	//   ....[16]....
        /*0ac0*/ 	.word	0x00000770
        /*0ac4*/ 	.word	0x000000ff
        /*0ac8*/ 	.word	0x00030898
        /*0acc*/ 	.short	0x0100
        /*0ace*/ 	.byte	0x08
	.zero		1


	//   ....[17]....
        /*0ad0*/ 	.word	0x00000780
        /*0ad4*/ 	.word	0x000000ff
        /*0ad8*/ 	.word	0x000308a8
        /*0adc*/ 	.short	0x0100
        /*0ade*/ 	.byte	0x08
	.zero		1


	//   ....[18]....
        /*0ae0*/ 	.word	0x000008b0
        /*0ae4*/ 	.word	0x000000ff
        /*0ae8*/ 	.word	0x000308b0
        /*0aec*/ 	.short	0x0100
        /*0aee*/ 	.byte	0x08
	.zero		1


	//   ....[19]....
        /*0af0*/ 	.word	0x000008c0
        /*0af4*/ 	.word	0x000000ff
        /*0af8*/ 	.word	0x000308c0
        /*0afc*/ 	.short	0x0100
        /*0afe*/ 	.byte	0x08
	.zero		1


	//   ....[20]....
        /*0b00*/ 	.word	0x000008d0
        /*0b04*/ 	.word	0x000000ff
        /*0b08*/ 	.word	0x000308b8
        /*0b0c*/ 	.short	0x0100
        /*0b0e*/ 	.byte	0x08
	.zero		1


	//   ....[21]....
        /*0b10*/ 	.word	0x000008e0
        /*0b14*/ 	.word	0x000000ff
        /*0b18*/ 	.word	0x000308c8
        /*0b1c*/ 	.short	0x0100
        /*0b1e*/ 	.byte	0x08
	.zero		1


	//   ....[22]....
        /*0b20*/ 	.word	0x00002530
        /*0b24*/ 	.word	0x000000ff
        /*0b28*/ 	.word	0x00030800
        /*0b2c*/ 	.short	0x010a
        /*0b2e*/ 	.byte	0x25
	.zero		1


	//   ....[23]....
        /*0b30*/ 	.word	0x000025e0
        /*0b34*/ 	.word	0x0000000f
        /*0b38*/ 	.word	0x00030830
        /*0b3c*/ 	.short	0x010a
        /*0b3e*/ 	.byte	0x3f
	.zero		1


	//   ....[24]....
        /*0b40*/ 	.word	0x00002650
        /*0b44*/ 	.word	0x0000000f
        /*0b48*/ 	.word	0x00030830
        /*0b4c*/ 	.short	0x010a
        /*0b4e*/ 	.byte	0x3f
	.zero		1


	//   ....[25]....
        /*0b50*/ 	.word	0x00003250
        /*0b54*/ 	.word	0x00000002
        /*0b58*/ 	.word	0x00000000
        /*0b5c*/ 	.short	0x0101
        /*0b5e*/ 	.byte	0x3f
	.zero		1


	//   ....[26]....
        /*0b60*/ 	.word	0x000051b0
        /*0b64*/ 	.word	0x000000ff
        /*0b68*/ 	.word	0x00030830
        /*0b6c*/ 	.short	0x010a
        /*0b6e*/ 	.byte	0x05
	.zero		1


	//   ....[27]....
        /*0b70*/ 	.word	0x00005210
        /*0b74*/ 	.word	0x000000ff
        /*0b78*/ 	.word	0x00030830
        /*0b7c*/ 	.short	0x010a
        /*0b7e*/ 	.byte	0x05
	.zero		1


	//   ....[28]....
        /*0b80*/ 	.word	0x00006060
        /*0b84*/ 	.word	0x000000ff
        /*0b88*/ 	.word	0x00030850
        /*0b8c*/ 	.short	0x010a
        /*0b8e*/ 	.byte	0x0e
	.zero		1


	//   ....[29]....
        /*0b90*/ 	.word	0x000060a0
        /*0b94*/ 	.word	0x000000ff
        /*0b98*/ 	.word	0x00030850
        /*0b9c*/ 	.short	0x010a
        /*0b9e*/ 	.byte	0x0e
	.zero		1


	//   ....[30]....
        /*0ba0*/ 	.word	0x00006750
        /*0ba4*/ 	.word	0x00000098
        /*0ba8*/ 	.word	0x00000000
        /*0bac*/ 	.short	0x0101
        /*0bae*/ 	.byte	0x3f
	.zero		1


	//   ....[31]....
        /*0bb0*/ 	.word	0x000076f0
        /*0bb4*/ 	.word	0x00000000
        /*0bb8*/ 	.word	0x00000000
        /*0bbc*/ 	.short	0x0101
        /*0bbe*/ 	.byte	0x3f
	.zero		1


	//   ....[32]....
        /*0bc0*/ 	.word	0x00008010
        /*0bc4*/ 	.word	0x000000ff
        /*0bc8*/ 	.word	0x00030830
        /*0bcc*/ 	.short	0x010a
        /*0bce*/ 	.byte	0x06
	.zero		1


	//   ....[33]....
        /*0bd0*/ 	.word	0x00008070
        /*0bd4*/ 	.word	0x000000ff
        /*0bd8*/ 	.word	0x00030830
        /*0bdc*/ 	.short	0x010a
        /*0bde*/ 	.byte	0x06
	.zero		1


	//   ....[34]....
        /*0be0*/ 	.word	0x00008ec0
        /*0be4*/ 	.word	0x000000ff
        /*0be8*/ 	.word	0x00030850
        /*0bec*/ 	.short	0x010a
        /*0bee*/ 	.byte	0x0a
	.zero		1


	//   ....[35]....
        /*0bf0*/ 	.word	0x00008f00
        /*0bf4*/ 	.word	0x000000ff
        /*0bf8*/ 	.word	0x00030850
        /*0bfc*/ 	.short	0x010a
        /*0bfe*/ 	.byte	0x0a
	.zero		1


	//   ....[36]....
        /*0c00*/ 	.word	0x00009bb0
        /*0c04*/ 	.word	0x0000009a
        /*0c08*/ 	.word	0x00000000
        /*0c0c*/ 	.short	0x0101
        /*0c0e*/ 	.byte	0x3f
	.zero		1


	//   ....[37]....
        /*0c10*/ 	.word	0x00009c90
        /*0c14*/ 	.word	0x0000009e
        /*0c18*/ 	.word	0x00000000
        /*0c1c*/ 	.short	0x0101
        /*0c1e*/ 	.byte	0x3f
	.zero		1


	//   ....[38]....
        /*0c20*/ 	.word	0x0000a110
        /*0c24*/ 	.word	0x000000ff
        /*0c28*/ 	.word	0x00030830
        /*0c2c*/ 	.short	0x010a
        /*0c2e*/ 	.byte	0x06
	.zero		1


	//   ....[39]....
        /*0c30*/ 	.word	0x0000a170
        /*0c34*/ 	.word	0x000000ff
        /*0c38*/ 	.word	0x00030830
        /*0c3c*/ 	.short	0x010a
        /*0c3e*/ 	.byte	0x06
	.zero		1


	//   ....[40]....
        /*0c40*/ 	.word	0x0000afc0
        /*0c44*/ 	.word	0x000000ff
        /*0c48*/ 	.word	0x00030850
        /*0c4c*/ 	.short	0x010a
        /*0c4e*/ 	.byte	0x0a
	.zero		1


	//   ....[41]....
        /*0c50*/ 	.word	0x0000b000
        /*0c54*/ 	.word	0x000000ff
        /*0c58*/ 	.word	0x00030850
        /*0c5c*/ 	.short	0x010a
        /*0c5e*/ 	.byte	0x0a
	.zero		1


	//   ....[42]....
        /*0c60*/ 	.word	0x0000b630
        /*0c64*/ 	.word	0x00000002
        /*0c68*/ 	.word	0x00000000
        /*0c6c*/ 	.short	0x0101
        /*0c6e*/ 	.byte	0x3f
	.zero		1


	//   ....[43]....
        /*0c70*/ 	.word	0x0000c5b0
        /*0c74*/ 	.word	0x00000000
        /*0c78*/ 	.word	0x00000000
        /*0c7c*/ 	.short	0x0101
        /*0c7e*/ 	.byte	0x3f
	.zero		1


	//   ....[44]....
        /*0c80*/ 	.word	0x0000d3f0
        /*0c84*/ 	.word	0x000000ff
        /*0c88*/ 	.word	0x00030850
        /*0c8c*/ 	.short	0x010a
        /*0c8e*/ 	.byte	0x05
	.zero		1


	//   ....[45]....
        /*0c90*/ 	.word	0x0000d430
        /*0c94*/ 	.word	0x000000ff
        /*0c98*/ 	.word	0x00030850
        /*0c9c*/ 	.short	0x010a
        /*0c9e*/ 	.byte	0x05
	.zero		1


	//   ....[46]....
        /*0ca0*/ 	.word	0x0000d890
        /*0ca4*/ 	.word	0x0000000a
        /*0ca8*/ 	.word	0x00000000
        /*0cac*/ 	.short	0x0101
        /*0cae*/ 	.byte	0x3f
	.zero		1


	//   ....[47]....
        /*0cb0*/ 	.word	0x0000fde0
        /*0cb4*/ 	.word	0x000000ff
        /*0cb8*/ 	.word	0x00000000
        /*0cbc*/ 	.short	0x0101
        /*0cbe*/ 	.byte	0x08
	.zero		1


	//   ....[48]....
        /*0cc0*/ 	.word	0x000106c0
        /*0cc4*/ 	.word	0x000000ff
        /*0cc8*/ 	.word	0x00000000
        /*0ccc*/ 	.short	0x0101
        /*0cce*/ 	.byte	0x08
	.zero		1


	//   ....[49]....
        /*0cd0*/ 	.word	0x00015280
        /*0cd4*/ 	.word	0x00000000
        /*0cd8*/ 	.word	0x00030840
        /*0cdc*/ 	.short	0x010a
        /*0cde*/ 	.byte	0x3f
	.zero		1


	//   ....[50]....
        /*0ce0*/ 	.word	0x000162d0
        /*0ce4*/ 	.word	0x00000012
        /*0ce8*/ 	.word	0x00030800
        /*0cec*/ 	.short	0x0107
        /*0cee*/ 	.byte	0x3f
	.zero		1


	//   ....[51]....
        /*0cf0*/ 	.word	0x000163e0
        /*0cf4*/ 	.word	0x00000012
        /*0cf8*/ 	.word	0x00030800
        /*0cfc*/ 	.short	0x0101
        /*0cfe*/ 	.byte	0x3f
	.zero		1


	//   ....[52]....
        /*0d00*/ 	.word	0x00016400
        /*0d04*/ 	.word	0x00000012
        /*0d08*/ 	.word	0x00030820
        /*0d0c*/ 	.short	0x010a
        /*0d0e*/ 	.byte	0x3f
	.zero		1


	//   ....[53]....
        /*0d10*/ 	.word	0x00016830
        /*0d14*/ 	.word	0x00000003
        /*0d18*/ 	.word	0x00030840
        /*0d1c*/ 	.short	0x010a
        /*0d1e*/ 	.byte	0x3f
	.zero		1


	//   ....[54]....
        /*0d20*/ 	.word	0x00016dd0
        /*0d24*/ 	.word	0x00000003
        /*0d28*/ 	.word	0x00000060
        /*0d2c*/ 	.short	0x010a
        /*0d2e*/ 	.byte	0x3f
	.zero		1


	//   ....[55]....
        /*0d30*/ 	.word	0x00017640
        /*0d34*/ 	.word	0x00000003
        /*0d38*/ 	.word	0x00030840
        /*0d3c*/ 	.short	0x010a
        /*0d3e*/ 	.byte	0x3f
	.zero		1


	//   ....[56]....
        /*0d40*/ 	.word	0x00017be0
        /*0d44*/ 	.word	0x00000002
        /*0d48*/ 	.word	0x00000060
        /*0d4c*/ 	.short	0x010a
        /*0d4e*/ 	.byte	0x3f
	.zero		1


	//   ....[57]....
        /*0d50*/ 	.word	0x000183a0
        /*0d54*/ 	.word	0x00000002
        /*0d58*/ 	.word	0x00030840
        /*0d5c*/ 	.short	0x010a
        /*0d5e*/ 	.byte	0x3f
	.zero		1


	//   ....[58]....
        /*0d60*/ 	.word	0x00018940
        /*0d64*/ 	.word	0x00000002
        /*0d68*/ 	.word	0x00000060
        /*0d6c*/ 	.short	0x010a
        /*0d6e*/ 	.byte	0x3f
	.zero		1


	//   ....[59]....
        /*0d70*/ 	.word	0x000190b0
        /*0d74*/ 	.word	0x00000000
        /*0d78*/ 	.word	0x00030860
        /*0d7c*/ 	.short	0x010a
        /*0d7e*/ 	.byte	0x3f
	.zero		1


	//   ....[60]....
        /*0d80*/ 	.word	0x0001a900
        /*0d84*/ 	.word	0x00000000
        /*0d88*/ 	.word	0x00030820
        /*0d8c*/ 	.short	0x010a
        /*0d8e*/ 	.byte	0x3f
	.zero		1


	//   ....[61]....
        /*0d90*/ 	.word	0x0001ab10
        /*0d94*/ 	.word	0x00000006
        /*0d98*/ 	.word	0x00000000
        /*0d9c*/ 	.short	0x010a
        /*0d9e*/ 	.byte	0x3f
	.zero		1


	//   ....[62]....
        /*0da0*/ 	.word	0x0001ab40
        /*0da4*/ 	.word	0x00000007
        /*0da8*/ 	.word	0x00000000
        /*0dac*/ 	.short	0x010a
        /*0dae*/ 	.byte	0x3f
	.zero		1


	//   ....[63]....
        /*0db0*/ 	.word	0x0001aba0
        /*0db4*/ 	.word	0x00000004
        /*0db8*/ 	.word	0x00000000
        /*0dbc*/ 	.short	0x010a
        /*0dbe*/ 	.byte	0x3f
	.zero		1


	//   ....[64]....
        /*0dc0*/ 	.word	0x0001abd0
        /*0dc4*/ 	.word	0x00000003
        /*0dc8*/ 	.word	0x00000000
        /*0dcc*/ 	.short	0x010a
        /*0dce*/ 	.byte	0x3f
	.zero		1


	//   ....[65]....
        /*0dd0*/ 	.word	0x0001ac40
        /*0dd4*/ 	.word	0x00000003
        /*0dd8*/ 	.word	0x00030800
        /*0ddc*/ 	.short	0x010a
        /*0dde*/ 	.byte	0x3f
	.zero		1


	//   ....[66]....
        /*0de0*/ 	.word	0x0001ac90
        /*0de4*/ 	.word	0x0000000f
        /*0de8*/ 	.word	0x00030830
        /*0dec*/ 	.short	0x010a
        /*0dee*/ 	.byte	0x3f
	.zero		1


	//   ....[67]....
        /*0df0*/ 	.word	0x0001acf0
        /*0df4*/ 	.word	0x0000009a
        /*0df8*/ 	.word	0x00030830
        /*0dfc*/ 	.short	0x010a
        /*0dfe*/ 	.byte	0x3f
	.zero		1


	//   ....[68]....
        /*0e00*/ 	.word	0x0001ad50
        /*0e04*/ 	.word	0x00000015
        /*0e08*/ 	.word	0x00030850
        /*0e0c*/ 	.short	0x010a
        /*0e0e*/ 	.byte	0x3f
	.zero		1


	//   ....[69]....
        /*0e10*/ 	.word	0x0001adb0
        /*0e14*/ 	.word	0x00000003
        /*0e18*/ 	.word	0x00030830
        /*0e1c*/ 	.short	0x010a
        /*0e1e*/ 	.byte	0x3f
	.zero		1


	//   ....[70]....
        /*0e20*/ 	.word	0x0001ae10
        /*0e24*/ 	.word	0x00000002
        /*0e28*/ 	.word	0x00030850
        /*0e2c*/ 	.short	0x010a
        /*0e2e*/ 	.byte	0x3f
	.zero		1


	//   ....[71]....
        /*0e30*/ 	.word	0x0001ae70
        /*0e34*/ 	.word	0x00000003
        /*0e38*/ 	.word	0x00030830
        /*0e3c*/ 	.short	0x010a
        /*0e3e*/ 	.byte	0x3f
	.zero		1


	//   ....[72]....
        /*0e40*/ 	.word	0x0001aed0
        /*0e44*/ 	.word	0x00000002
        /*0e48*/ 	.word	0x00030850
        /*0e4c*/ 	.short	0x010a
        /*0e4e*/ 	.byte	0x3f
	.zero		1


	//   ....[73]....
        /*0e50*/ 	.word	0x0001af30
        /*0e54*/ 	.word	0x00000005
        /*0e58*/ 	.word	0x00030850
        /*0e5c*/ 	.short	0x010a
        /*0e5e*/ 	.byte	0x3f
	.zero		1


	//   ....[74]....
        /*0e60*/ 	.word	0x0001b0d0
        /*0e64*/ 	.word	0x00000000
        /*0e68*/ 	.word	0x00030840
        /*0e6c*/ 	.short	0x010a
        /*0e6e*/ 	.byte	0x3f
	.zero		1


	//   ....[75]....
        /*0e70*/ 	.word	0x0001bd50
        /*0e74*/ 	.word	0x00000012
        /*0e78*/ 	.word	0x00030820
        /*0e7c*/ 	.short	0x010a
        /*0e7e*/ 	.byte	0x3f
	.zero		1


	//   ....[76]....
        /*0e80*/ 	.word	0x0001bda0
        /*0e84*/ 	.word	0x00000003
        /*0e88*/ 	.word	0x00030840
        /*0e8c*/ 	.short	0x010a
        /*0e8e*/ 	.byte	0x3f
	.zero		1


	//   ....[77]....
        /*0e90*/ 	.word	0x0001bdf0
        /*0e94*/ 	.word	0x00000003
        /*0e98*/ 	.word	0x00000060
        /*0e9c*/ 	.short	0x010a
        /*0e9e*/ 	.byte	0x3f
	.zero		1


	//   ....[78]....
        /*0ea0*/ 	.word	0x0001be40
        /*0ea4*/ 	.word	0x00000003
        /*0ea8*/ 	.word	0x00030840
        /*0eac*/ 	.short	0x010a
        /*0eae*/ 	.byte	0x3f
	.zero		1


	//   ....[79]....
        /*0eb0*/ 	.word	0x0001be90
        /*0eb4*/ 	.word	0x00000002
        /*0eb8*/ 	.word	0x00000060
        /*0ebc*/ 	.short	0x010a
        /*0ebe*/ 	.byte	0x3f
	.zero		1


	//   ....[80]....
        /*0ec0*/ 	.word	0x0001bee0
        /*0ec4*/ 	.word	0x00000002
        /*0ec8*/ 	.word	0x00030840
        /*0ecc*/ 	.short	0x010a
        /*0ece*/ 	.byte	0x3f
	.zero		1


	//   ....[81]....
        /*0ed0*/ 	.word	0x0001bf30
        /*0ed4*/ 	.word	0x00000002
        /*0ed8*/ 	.word	0x00000060
        /*0edc*/ 	.short	0x010a
        /*0ede*/ 	.byte	0x3f
	.zero		1


	//   ....[82]....
        /*0ee0*/ 	.word	0x0001bf80
        /*0ee4*/ 	.word	0x00000000
        /*0ee8*/ 	.word	0x00030860
        /*0eec*/ 	.short	0x010a
        /*0eee*/ 	.byte	0x3f
	.zero		1


	//   ....[83]....
        /*0ef0*/ 	.word	0x0001cb00
        /*0ef4*/ 	.word	0x00000000
        /*0ef8*/ 	.word	0x00030820
        /*0efc*/ 	.short	0x010a
        /*0efe*/ 	.byte	0x3f
	.zero		1


	//   ....[84]....
        /*0f00*/ 	.word	0x0001cca0
        /*0f04*/ 	.word	0x00000006
        /*0f08*/ 	.word	0x00000000
        /*0f0c*/ 	.short	0x010a
        /*0f0e*/ 	.byte	0x3f
	.zero		1


	//   ....[85]....
        /*0f10*/ 	.word	0x0001ccf0
        /*0f14*/ 	.word	0x00000007
        /*0f18*/ 	.word	0x00000000
        /*0f1c*/ 	.short	0x010a
        /*0f1e*/ 	.byte	0x3f
	.zero		1


	//   ....[86]....
        /*0f20*/ 	.word	0x0001cd40
        /*0f24*/ 	.word	0x00000004
        /*0f28*/ 	.word	0x00000000
        /*0f2c*/ 	.short	0x010a
        /*0f2e*/ 	.byte	0x3f
	.zero		1


	//----- nvinfo : EIATTR_NUM_MBARRIERS
	.align		4
.L_463:
        /*0f30*/ 	.byte	0x03, 0x38
        /*0f32*/ 	.short	0x0016


	//----- nvinfo : EIATTR_EXIT_INSTR_OFFSETS
	.align		4
        /*0f34*/ 	.byte	0x04, 0x1c
        /*0f36*/ 	.short	(.L_465 - .L_464)


	//   ....[0]....
.L_464:
        /*0f38*/ 	.word	0x00000a50


	//   ....[1]....
        /*0f3c*/ 	.word	0x00012b10


	//   ....[2]....
        /*0f40*/ 	.word	0x0001ac20


	//----- nvinfo : EIATTR_MAX_THREADS
	.align		4
.L_465:
        /*0f44*/ 	.byte	0x04, 0x05
        /*0f46*/ 	.short	(.L_467 - .L_466)
.L_466:
        /*0f48*/ 	.word	0x00000180
        /*0f4c*/ 	.word	0x00000001
        /*0f50*/ 	.word	0x00000001


	//----- nvinfo : EIATTR_CRS_STACK_SIZE
	.align		4
.L_467:
        /*0f54*/ 	.byte	0x04, 0x1e
        /*0f56*/ 	.short	(.L_469 - .L_468)
.L_468:
        /*0f58*/ 	.word	0x00000000


	//----- nvinfo : EIATTR_CBANK_PARAM_SIZE
	.align		4
.L_469:
        /*0f5c*/ 	.byte	0x03, 0x19
        /*0f5e*/ 	.short	0x0af0


	//----- nvinfo : EIATTR_PARAM_CBANK
	.align		4
        /*0f60*/ 	.byte	0x04, 0x0a
        /*0f62*/ 	.short	(.L_471 - .L_470)
	.align		4
.L_470:
        /*0f64*/ 	.word	index@(.nv.constant0._ZN7cutlass13device_kernelIN5flash11enable_sm90INS1_16FlashAttnFwdSm90INS1_25CollectiveMainloopFwdSm90ILi2EN4cute5tupleIJNS5_1CILi1EEES8_S8_EEENS6_IJNS7_ILi128EEENS7_ILi64EEENS7_ILi256EEEEEELi256ENS_10bfloat16_tEfNS_4arch4Sm90ELb0ELb1ELb1ELb1ELb0ELb0ELb0ELb1ELb1ELb1ELb1ELb0EEENS1_21CollectiveEpilogueFwdINS6_IJSA_SC_SB_EEES9_SE_SG_Li256ELb1ELb1ELb1ELb0EEENS1_36VarlenDynamicPersistentTileSchedulerILi128ELi64ELi256ELi128ELb1ELb1ELb1ELb1ELb0ELb1EEEEEEEEEvNT_6ParamsE)
        /*0f68*/ 	.short	0x0210
        /*0f6a*/ 	.short	0x0af0


	//----- nvinfo : EIATTR_SW_WAR
	.align		4
.L_471:
        /*0f6c*/ 	.byte	0x04, 0x36
        /*0f6e*/ 	.short	(.L_473 - .L_472)
.L_472:
        /*0f70*/ 	.word	0x00000008
.L_473:


//--------------------- .nv.info._ZN7cutlass13device_kernelIN5flash11enable_sm90INS1_16FlashAttnFwdSm90INS1_25CollectiveMainloopFwdSm90ILi2EN4cute5tupleIJNS5_1CILi1EEES8_S8_EEENS6_IJNS7_ILi128EEENS7_ILi64EEENS7_ILi256EEEEEELi256ENS_10bfloat16_tEfNS_4arch4Sm90ELb0ELb1ELb1ELb1ELb0ELb1ELb0ELb1ELb1ELb1ELb1ELb0EEENS1_21CollectiveEpilogueFwdINS6_IJSA_SC_SB_EEES9_SE_SG_Li256ELb1ELb1ELb1ELb0EEENS1_36VarlenDynamicPersistentTileSchedulerILi128ELi64ELi256ELi128ELb1ELb1ELb1ELb1ELb0ELb1EEEEEEEEEvNT_6ParamsE --------------------------
	.section	.nv.info._ZN7cutlass13device_kernelIN5flash11enable_sm90INS1_16FlashAttnFwdSm90INS1_25CollectiveMainloopFwdSm90ILi2EN4cute5tupleIJNS5_1CILi1EEES8_S8_EEENS6_IJNS7_ILi128EEENS7_ILi64EEENS7_ILi256EEEEEELi256ENS_10bfloat16_tEfNS_4arch4Sm90ELb0ELb1ELb1ELb1ELb0ELb1ELb0ELb1ELb1ELb1ELb1ELb0EEENS1_21CollectiveEpilogueFwdINS6_IJSA_SC_SB_EEES9_SE_SG_Li256ELb1ELb1ELb1ELb0EEENS1_36VarlenDynamicPersistentTileSchedulerILi128ELi64ELi256ELi128ELb1ELb1ELb1ELb1ELb0ELb1EEEEEEEEEvNT_6ParamsE,"",@"SHT_CUDA_INFO"
	.sectionflags	@""
	.align	4


	//----- nvinfo : EIATTR_CUDA_API_VERSION
	.align		4
        /*0000*/ 	.byte	0x04, 0x37
        /*0002*/ 	.short	(.L_475 - .L_474)
.L_474:
        /*0004*/ 	.word	0x00000082


	//----- nvinfo : EIATTR_KPARAM_INFO
	.align		4
.L_475:
        /*0008*/ 	.byte	0x04, 0x17
        /*000a*/ 	.short	(.L_477 - .L_476)
.L_476:
        /*000c*/ 	.word	0x00000000
        /*0010*/ 	.short	0x0000
        /*0012*/ 	.short	0x0070
        /*0014*/ 	.byte	0x00, 0xf0, 0x01, 0x2a


	//----- nvinfo : EIATTR_SPARSE_MMA_MASK
	.align		4
.L_477:
        /*0018*/ 	.byte	0x03, 0x50
        /*001a*/ 	.short	0x0000


	//----- nvinfo : EIATTR_MAXREG_COUNT
	.align		4
        /*001c*/ 	.byte	0x03, 0x1b
        /*001e*/ 	.short	0x00a8


	//----- nvinfo : EIATTR_NUM_BARRIERS
	.align		4
        /*0020*/ 	.byte	0x02, 0x4c
        /*0022*/ 	.byte	0x10
	.zero		1


	//----- nvinfo : EIATTR_EXTERNS
	.align		4
        /*0024*/ 	.byte	0x04, 0x0f
        /*0026*/ 	.short	(.L_479 - .L_478)


	//   ....[0]....
	.align		4
.L_478:
        /*0028*/ 	.word	index@(__assertfail)


	//----- nvinfo : EIATTR_ANNOTATIONS
	.align		4
.L_479:
        /*002c*/ 	.byte	0x04, 0x55
        /*002e*/ 	.short	(.L_481 - .L_480)


	//   ....[0]....
.L_480:
        /* <DEDUP_REMOVED lines=167> */


	//----- nvinfo : EIATTR_MERCURY_ISA_VERSION
	.align		4
.L_481:
        /*0a90*/ 	.byte	0x03, 0x5f
        /*0a92*/ 	.short	0x0101


	//----- nvinfo : EIATTR_UNUSED_LOAD_BYTE_OFFSET
	.align		4
        /*0a94*/ 	.byte	0x04, 0x44
        /*0a96*/ 	.short	(.L_483 - .L_482)


	//   ....[0]....
.L_482:
        /*0a98*/ 	.word	0x00000aa0
        /*0a9c*/ 	.word	0x0000fff0


	//   ....[1]....
        /*0aa0*/ 	.word	0x00020790
        /*0aa4*/ 	.word	0x0000fff0


	//----- nvinfo : EIATTR_INT_WARP_WIDE_INSTR_OFFSETS
	.align		4
.L_483:
        /*0aa8*/ 	.byte	0x04, 0x31
        /*0aaa*/ 	.short	(.L_485 - .L_484)


	//   ....[0]....
.L_484:
        /*0aac*/ 	.word	0x00000190


	//   ....[1]....
        /*0ab0*/ 	.word	0x000001d0


	//   ....[2]....
        /*0ab4*/ 	.word	0x00000240


	//   ....[3]....
        /*0ab8*/ 	.word	0x000292a0


	//   ....[4]....
        /*0abc*/ 	.word	0x00029340


	//   ....[5]....
        /*0ac0*/ 	.word	0x0002d7d0


	//   ....[6]....
        /*0ac4*/ 	.word	0x0002d840


	//----- nvinfo : EIATTR_COOP_GROUP_MASK_REGIDS
	.align		4
.L_485:
        /*0ac8*/ 	.byte	0x04, 0x29
        /*0aca*/ 	.short	(.L_487 - .L_486)


	//   ....[0]....
.L_486:
        /*0acc*/ 	.word	0xffffffff


	//   ....[1]....
        /*0ad0*/ 	.word	0xffffffff


	//   ....[2]....
        /*0ad4*/ 	.word	0xffffffff


	//   ....[3]....
        /*0ad8*/ 	.word	0xffffffff


	//   ....[4]....
        /*0adc*/ 	.word	0xffffffff


	//   ....[5]....
        /*0ae0*/ 	.word	0xffffffff


	//   ....[6]....
        /*0ae4*/ 	.word	0xffffffff


	//   ....[7]....
        /*0ae8*/ 	.word	0xffffffff


	//   ....[8]....
        /*0aec*/ 	.word	0xffffffff


	//   ....[9]....
        /*0af0*/ 	.word	0xffffffff


	//   ....[10]....
        /*0af4*/ 	.word	0xffffffff


	//   ....[11]....
        /*0af8*/ 	.word	0xffffffff


	//   ....[12]....
        /*0afc*/ 	.word	0xffffffff


	//   ....[13]....
        /*0b00*/ 	.word	0xffffffff


	//   ....[14]....
        /*0b04*/ 	.word	0xffffffff


	//   ....[15]....
        /*0b08*/ 	.word	0xffffffff


	//   ....[16]....
        /*0b0c*/ 	.word	0xffffffff


	//   ....[17]....
        /*0b10*/ 	.word	0xffffffff


	//   ....[18]....
        /*0b14*/ 	.word	0xffffffff


	//   ....[19]....
        /*0b18*/ 	.word	0xffffffff


	//   ....[20]....
        /*0b1c*/ 	.word	0xffffffff


	//   ....[21]....
        /*0b20*/ 	.word	0xffffffff


	//   ....[22]....
        /*0b24*/ 	.word	0xffffffff


	//   ....[23]....
        /*0b28*/ 	.word	0xffffffff


	//   ....[24]....
        /*0b2c*/ 	.word	0xffffffff


	//   ....[25]....
        /*0b30*/ 	.word	0xffffffff


	//   ....[26]....
        /*0b34*/ 	.word	0xffffffff


	//   ....[27]....
        /*0b38*/ 	.word	0xffffffff


	//   ....[28]....
        /*0b3c*/ 	.word	0xffffffff


	//   ....[29]....
        /*0b40*/ 	.word	0xffffffff


	//   ....[30]....
        /*0b44*/ 	.word	0xffffffff


	//   ....[31]....
        /*0b48*/ 	.word	0xffffffff


	//   ....[32]....
        /*0b4c*/ 	.word	0xffffffff


	//   ....[33]....
        /*0b50*/ 	.word	0xffffffff


	//   ....[34]....
        /*0b54*/ 	.word	0xffffffff


	//   ....[35]....
        /*0b58*/ 	.word	0xffffffff


	//   ....[36]....
        /*0b5c*/ 	.word	0xffffffff


	//   ....[37]....
        /*0b60*/ 	.word	0xffffffff


	//   ....[38]....
        /*0b64*/ 	.word	0xffffffff


	//   ....[39]....
        /*0b68*/ 	.word	0xffffffff


	//   ....[40]....
        /*0b6c*/ 	.word	0xffffffff


	//   ....[41]....
        /*0b70*/ 	.word	0xffffffff


	//   ....[42]....
        /*0b74*/ 	.word	0xffffffff


	//   ....[43]....
        /*0b78*/ 	.word	0xffffffff


	//   ....[44]....
        /*0b7c*/ 	.word	0xffffffff


	//   ....[45]....
        /*0b80*/ 	.word	0xffffffff


	//   ....[46]....
        /*0b84*/ 	.word	0xffffffff


	//   ....[47]....
        /*0b88*/ 	.word	0xffffffff


	//   ....[48]....
        /*0b8c*/ 	.word	0xffffffff


	//   ....[49]....
        /*0b90*/ 	.word	0xffffffff


	//   ....[50]....
        /*0b94*/ 	.word	0xffffffff


	//   ....[51]....
        /*0b98*/ 	.word	0xffffffff


	//   ....[52]....
        /*0b9c*/ 	.word	0xffffffff


	//   ....[53]....
        /*0ba0*/ 	.word	0xffffffff


	//   ....[54]....
        /*0ba4*/ 	.word	0xffffffff


	//   ....[55]....
        /*0ba8*/ 	.word	0xffffffff


	//   ....[56]....
        /*0bac*/ 	.word	0xffffffff


	//   ....[57]....
        /*0bb0*/ 	.word	0xffffffff


	//   ....[58]....
        /*0bb4*/ 	.word	0xffffffff


	//   ....[59]....
        /*0bb8*/ 	.word	0xffffffff


	//   ....[60]....
        /*0bbc*/ 	.word	0xffffffff


	//   ....[61]....
        /*0bc0*/ 	.word	0xffffffff


	//   ....[62]....
        /*0bc4*/ 	.word	0xffffffff


	//   ....[63]....
        /*0bc8*/ 	.word	0xffffffff


	//   ....[64]....
        /*0bcc*/ 	.word	0xffffffff


	//   ....[65]....
        /*0bd0*/ 	.word	0xffffffff


	//   ....[66]....
        /*0bd4*/ 	.word	0xffffffff


	//   ....[67]....
        /*0bd8*/ 	.word	0xffffffff


	//   ....[68]....
        /*0bdc*/ 	.word	0xffffffff


	//   ....[69]....
        /*0be0*/ 	.word	0xffffffff


	//   ....[70]....
        /*0be4*/ 	.word	0xffffffff


	//   ....[71]....
        /*0be8*/ 	.word	0xffffffff


	//   ....[72]....
        /*0bec*/ 	.word	0xffffffff


	//   ....[73]....
        /*0bf0*/ 	.word	0xffffffff


	//   ....[74]....
        /*0bf4*/ 	.word	0xffffffff


	//   ....[75]....
        /*0bf8*/ 	.word	0xffffffff


	//   ....[76]....
        /*0bfc*/ 	.word	0xffffffff


	//   ....[77]....
        /*0c00*/ 	.word	0xffffffff


	//   ....[78]....
        /*0c04*/ 	.word	0xffffffff


	//   ....[79]....
        /*0c08*/ 	.word	0xffffffff


	//   ....[80]....
        /*0c0c*/ 	.word	0xffffffff


	//   ....[81]....
        /*0c10*/ 	.word	0xffffffff


	//   ....[82]....
        /*0c14*/ 	.word	0xffffffff


	//   ....[83]....
        /*0c18*/ 	.word	0xffffffff


	//   ....[84]....
        /*0c1c*/ 	.word	0xffffffff


	//   ....[85]....
        /*0c20*/ 	.word	0xffffffff


	//   ....[86]....
        /*0c24*/ 	.word	0xffffffff


	//   ....[87]....
        /*0c28*/ 	.word	0xffffffff


	//   ....[88]....
        /*0c2c*/ 	.word	0xffffffff


	//   ....[89]....
        /*0c30*/ 	.word	0xffffffff


	//   ....[90]....
        /*0c34*/ 	.word	0xffffffff


	//   ....[91]....
        /*0c38*/ 	.word	0xffffffff


	//   ....[92]....
        /*0c3c*/ 	.word	0xffffffff


	//   ....[93]....
        /*0c40*/ 	.word	0xffffffff


	//   ....[94]....
        /*0c44*/ 	.word	0xffffffff


	//   ....[95]....
        /*0c48*/ 	.word	0xffffffff


	//   ....[96]....
        /*0c4c*/ 	.word	0xffffffff


	//   ....[97]....
        /*0c50*/ 	.word	0xffffffff


	//   ....[98]....
        /*0c54*/ 	.word	0xffffffff


	//   ....[99]....
        /*0c58*/ 	.word	0xffffffff


	//   ....[100]....
        /*0c5c*/ 	.word	0xffffffff


	//   ....[101]....
        /*0c60*/ 	.word	0xffffffff


	//   ....[102]....
        /*0c64*/ 	.word	0xffffffff


	//   ....[103]....
        /*0c68*/ 	.word	0xffffffff


	//   ....[104]....
        /*0c6c*/ 	.word	0xffffffff


	//   ....[105]....
        /*0c70*/ 	.word	0xffffffff


	//   ....[106]....
        /*0c74*/ 	.word	0xffffffff


	//   ....[107]....
        /*0c78*/ 	.word	0xffffffff


	//   ....[108]....
        /*0c7c*/ 	.word	0xffffffff


	//   ....[109]....
        /*0c80*/ 	.word	0xffffffff


	//   ....[110]....
        /*0c84*/ 	.word	0xffffffff


	//   ....[111]....
        /*0c88*/ 	.word	0xffffffff


	//   ....[112]....
        /*0c8c*/ 	.word	0xffffffff


	//   ....[113]....
        /*0c90*/ 	.word	0xffffffff


	//   ....[114]....
        /*0c94*/ 	.word	0xffffffff


	//   ....[115]....
        /*0c98*/ 	.word	0xffffffff


	//   ....[116]....
        /*0c9c*/ 	.word	0xffffffff


	//   ....[117]....
        /*0ca0*/ 	.word	0xffffffff


	//   ....[118]....
        /*0ca4*/ 	.word	0xffffffff


	//   ....[119]....
        /*0ca8*/ 	.word	0xffffffff


	//   ....[120]....
        /*0cac*/ 	.word	0xffffffff


	//   ....[121]....
        /*0cb0*/ 	.word	0xffffffff


	//   ....[122]....
        /*0cb4*/ 	.word	0xffffffff


	//   ....[123]....
        /*0cb8*/ 	.word	0xffffffff


	//   ....[124]....
        /*0cbc*/ 	.word	0xffffffff


	//   ....[125]....
        /*0cc0*/ 	.word	0xffffffff


	//   ....[126]....
        /*0cc4*/ 	.word	0xffffffff


	//   ....[127]....
        /*0cc8*/ 	.word	0xffffffff


	//   ....[128]....
        /*0ccc*/ 	.word	0xffffffff


	//   ....[129]....
        /*0cd0*/ 	.word	0xffffffff


	//   ....[130]....
        /*0cd4*/ 	.word	0xffffffff


	//   ....[131]....
        /*0cd8*/ 	.word	0xffffffff


	//   ....[132]....
        /*0cdc*/ 	.word	0xffffffff


	//   ....[133]....
        /*0ce0*/ 	.word	0xffffffff


	//   ....[134]....
        /*0ce4*/ 	.word	0xffffffff


	//   ....[135]....
        /*0ce8*/ 	.word	0xffffffff


	//   ....[136]....
        /*0cec*/ 	.word	0xffffffff


	//   ....[137]....
        /*0cf0*/ 	.word	0xffffffff


	//   ....[138]....
        /*0cf4*/ 	.word	0xffffffff


	//   ....[139]....
        /*0cf8*/ 	.word	0xffffffff


	//   ....[140]....
        /*0cfc*/ 	.word	0xffffffff


	//   ....[141]....
        /*0d00*/ 	.word	0xffffffff


	//   ....[142]....
        /*0d04*/ 	.word	0xffffffff


	//   ....[143]....
        /*0d08*/ 	.word	0xffffffff


	//   ....[144]....
        /*0d0c*/ 	.word	0x0500000f


	//   ....[145]....
        /*0d10*/ 	.word	0x0500000f


	//   ....[146]....
        /*0d14*/ 	.word	0x0500000f


	//   ....[147]....
        /*0d18*/ 	.word	0x0500000f


	//   ....[148]....
        /*0d1c*/ 	.word	0x0500000f


	//   ....[149]....
        /*0d20*/ 	.word	0x0500000f


	//   ....[150]....
        /*0d24*/ 	.word	0x0500000f


	//   ....[151]....
        /*0d28*/ 	.word	0x0500000f


	//   ....[152]....
        /*0d2c*/ 	.word	0x0500000f


	//   ....[153]....
        /*0d30*/ 	.word	0x0500000f


	//   ....[154]....
        /*0d34*/ 	.word	0x0500000f


	//   ....[155]....
        /*0d38*/ 	.word	0x0500000f


	//   ....[156]....
        /*0d3c*/ 	.word	0x0500000f


	//   ....[157]....
        /*0d40*/ 	.word	0x0500000f


	//   ....[158]....
        /*0d44*/ 	.word	0x0500000f


	//   ....[159]....
        /*0d48*/ 	.word	0x0500000f


	//   ....[160]....
        /*0d4c*/ 	.word	0x0500000f


	//   ....[161]....
        /*0d50*/ 	.word	0x0500000f


	//   ....[162]....
        /*0d54*/ 	.word	0x0500000f


	//   ....[163]....
        /*0d58*/ 	.word	0x0500000f


	//   ....[164]....
        /*0d5c*/ 	.word	0x0500000f


	//   ....[165]....
        /*0d60*/ 	.word	0x0500000f


	//   ....[166]....
        /*0d64*/ 	.word	0x0500000f


	//   ....[167]....
        /*0d68*/ 	.word	0x0500000f


	//   ....[168]....
        /*0d6c*/ 	.word	0x0500000f


	//   ....[169]....
        /*0d70*/ 	.word	0x0500000f


	//   ....[170]....
        /*0d74*/ 	.word	0x0500000f


	//   ....[171]....
        /*0d78*/ 	.word	0x0500000f


	//   ....[172]....
        /*0d7c*/ 	.word	0x0500000f


	//   ....[173]....
        /*0d80*/ 	.word	0x0500000f


	//   ....[174]....
        /*0d84*/ 	.word	0x0500000f


	//   ....[175]....
        /*0d88*/ 	.word	0x0500000f


	//   ....[176]....
        /*0d8c*/ 	.word	0x0500000f


	//   ....[177]....
        /*0d90*/ 	.word	0x0500000f


	//   ....[178]....
        /*0d94*/ 	.word	0x0500000f


	//   ....[179]....
        /*0d98*/ 	.word	0x0500000f


	//   ....[180]....
        /*0d9c*/ 	.word	0x0500000f


	//   ....[181]....
        /*0da0*/ 	.word	0x0500000f


	//   ....[182]....
        /*0da4*/ 	.word	0x0500000f


	//   ....[183]....
        /*0da8*/ 	.word	0x0500000f


	//   ....[184]....
        /*0dac*/ 	.word	0x0500000f


	//   ....[185]....
        /*0db0*/ 	.word	0x0500000f


	//   ....[186]....
        /*0db4*/ 	.word	0x0500000f


	//   ....[187]....
        /*0db8*/ 	.word	0x0500000f


	//   ....[188]....
        /*0dbc*/ 	.word	0x0500000f


	//   ....[189]....
        /*0dc0*/ 	.word	0x0500000f


	//   ....[190]....
        /*0dc4*/ 	.word	0x0500000f


	//   ....[191]....
        /*0dc8*/ 	.word	0x0500000f


	//   ....[192]....
        /*0dcc*/ 	.word	0x0500000f


	//   ....[193]....
        /*0dd0*/ 	.word	0x0500000f


	//   ....[194]....
        /*0dd4*/ 	.word	0x0500000f


	//   ....[195]....
        /*0dd8*/ 	.word	0x0500000f


	//   ....[196]....
        /*0ddc*/ 	.word	0x0500000f


	//   ....[197]....
        /*0de0*/ 	.word	0x0500000f


	//   ....[198]....
        /*0de4*/ 	.word	0x0500000f


	//   ....[199]....
        /*0de8*/ 	.word	0x0500000f


	//   ....[200]....
        /*0dec*/ 	.word	0x0500000f


	//   ....[201]....
        /*0df0*/ 	.word	0x0500000f


	//   ....[202]....
        /*0df4*/ 	.word	0x0500000f


	//   ....[203]....
        /*0df8*/ 	.word	0x0500000f


	//   ....[204]....
        /*0dfc*/ 	.word	0x0500000f


	//   ....[205]....
        /*0e00*/ 	.word	0x0500000f


	//   ....[206]....
        /*0e04*/ 	.word	0x0500000f


	//   ....[207]....
        /*0e08*/ 	.word	0x0500000f


	//   ....[208]....
        /*0e0c*/ 	.word	0x0500000f


	//   ....[209]....
        /*0e10*/ 	.word	0x0500000f


	//   ....[210]....
        /*0e14*/ 	.word	0x0500000f


	//   ....[211]....
        /*0e18*/ 	.word	0x0500000f


	//   ....[212]....
        /*0e1c*/ 	.word	0x0500000f


	//----- nvinfo : EIATTR_COOP_GROUP_INSTR_OFFSETS
	.align		4
.L_487:
        /*0e20*/ 	.byte	0x04, 0x28
        /*0e22*/ 	.short	(.L_489 - .L_488)


	//   ....[0]....
.L_488:
        /*0e24*/ 	.word	0x00000060


	//   ....[1]....
        /*0e28*/ 	.word	0x000001a0


	//   ....[2]....
        /*0e2c*/ 	.word	0x000001f0


	//   ....[3]....
        /*0e30*/ 	.word	0x00000420


	//   ....[4]....
        /*0e34*/ 	.word	0x00000580


	//   ....[5]....
        /*0e38*/ 	.word	0x000006a0


	//   ....[6]....
        /*0e3c*/ 	.word	0x00000800


	//   ....[7]....
        /*0e40*/ 	.word	0x00009da0


	//   ....[8]....
        /*0e44*/ 	.word	0x0000a4c0


	//   ....[9]....
        /*0e48*/ 	.word	0x0000a4d0


	//   ....[10]....
        /*0e4c*/ 	.word	0x0000a4e0


	//   ....[11]....
        /*0e50*/ 	.word	0x0000a4f0


	//   ....[12]....
        /*0e54*/ 	.word	0x0000aab0


	//   ....[13]....
        /*0e58*/ 	.word	0x0000aac0


	//   ....[14]....
        /*0e5c*/ 	.word	0x0000aad0


	//   ....[15]....
        /*0e60*/ 	.word	0x0000aae0


	//   ....[16]....
        /*0e64*/ 	.word	0x0000b060


	//   ....[17]....
        /*0e68*/ 	.word	0x0000b070


	//   ....[18]....
        /*0e6c*/ 	.word	0x0000b080


	//   ....[19]....
        /*0e70*/ 	.word	0x0000b090


	//   ....[20]....
        /*0e74*/ 	.word	0x0000b630


	//   ....[21]....
        /*0e78*/ 	.word	0x0000b640


	//   ....[22]....
        /*0e7c*/ 	.word	0x0000b650


	//   ....[23]....
        /*0e80*/ 	.word	0x0000b660


	//   ....[24]....
        /*0e84*/ 	.word	0x0000f140


	//   ....[25]....
        /*0e88*/ 	.word	0x0000f150


	//   ....[26]....
        /*0e8c*/ 	.word	0x0000f160


	//   ....[27]....
        /*0e90*/ 	.word	0x0000f170


	//   ....[28]....
        /*0e94*/ 	.word	0x0000f620


	//   ....[29]....
        /*0e98*/ 	.word	0x0000f630


	//   ....[30]....
        /*0e9c*/ 	.word	0x0000f640


	//   ....[31]....
        /*0ea0*/ 	.word	0x0000f650


	//   ....[32]....
        /*0ea4*/ 	.word	0x0000fa90


	//   ....[33]....
        /*0ea8*/ 	.word	0x0000faa0


	//   ....[34]....
        /*0eac*/ 	.word	0x0000fab0


	//   ....[35]....
        /*0eb0*/ 	.word	0x0000fac0


	//   ....[36]....
        /*0eb4*/ 	.word	0x0000ff20


	//   ....[37]....
        /*0eb8*/ 	.word	0x0000ff30


	//   ....[38]....
        /*0ebc*/ 	.word	0x0000ff40


	//   ....[39]....
        /*0ec0*/ 	.word	0x0000ff50


	//   ....[40]....
        /*0ec4*/ 	.word	0x00014dc0


	//   ....[41]....
        /*0ec8*/ 	.word	0x00015670


	//   ....[42]....
        /*0ecc*/ 	.word	0x00015af0


	//   ....[43]....
        /*0ed0*/ 	.word	0x00015ba0


	//   ....[44]....
        /*0ed4*/ 	.word	0x00015ff0


	//   ....[45]....
        /*0ed8*/ 	.word	0x00016050


	//   ....[46]....
        /*0edc*/ 	.word	0x00018330


	//   ....[47]....
        /*0ee0*/ 	.word	0x00018830


	//   ....[48]....
        /*0ee4*/ 	.word	0x00018f90


	//   ....[49]....
        /*0ee8*/ 	.word	0x00019010


	//   ....[50]....
        /*0eec*/ 	.word	0x000194a0


	//   ....[51]....
        /*0ef0*/ 	.word	0x00019510


	//   ....[52]....
        /*0ef4*/ 	.word	0x0001b6a0


	//   ....[53]....
        /*0ef8*/ 	.word	0x0001b730


	//   ....[54]....
        /*0efc*/ 	.word	0x0001bb70


	//   ....[55]....
        /*0f00*/ 	.word	0x0001bc00


	//   ....[56]....
        /*0f04*/ 	.word	0x0001da00


	//   ....[57]....
        /*0f08*/ 	.word	0x0001df10


	//   ....[58]....
        /*0f0c*/ 	.word	0x0001e680


	//   ....[59]....
        /*0f10*/ 	.word	0x0001e6f0


	//   ....[60]....
        /*0f14*/ 	.word	0x0001eb90


	//   ....[61]....
        /*0f18*/ 	.word	0x0001ec10


	//   ....[62]....
        /*0f1c*/ 	.word	0x0001fb40


	//   ....[63]....
        /*0f20*/ 	.word	0x0001fd60


	//   ....[64]....
        /*0f24*/ 	.word	0x0001fd90


	//   ....[65]....
        /*0f28*/ 	.word	0x0001fda0


	//   ....[66]....
        /*0f2c*/ 	.word	0x00021850


	//   ....[67]....
        /*0f30*/ 	.word	0x00021860


	//   ....[68]....
        /*0f34*/ 	.word	0x00021870


	//   ....[69]....
        /*0f38*/ 	.word	0x00021880


	//   ....[70]....
        /*0f3c*/ 	.word	0x00022310


	//   ....[71]....
        /*0f40*/ 	.word	0x00022330


	//   ....[72]....
        /*0f44*/ 	.word	0x00022480


	//   ....[73]....
        /*0f48*/ 	.word	0x000224a0


	//   ....[74]....
        /*0f4c*/ 	.word	0x000225f0


	//   ....[75]....
        /*0f50*/ 	.word	0x00022610


	//   ....[76]....
        /*0f54*/ 	.word	0x00022770


	//   ....[77]....
        /*0f58*/ 	.word	0x00022790


	//   ....[78]....
        /*0f5c*/ 	.word	0x00022dc0


	//   ....[79]....
        /*0f60*/ 	.word	0x00022e00


	//   ....[80]....
        /*0f64*/ 	.word	0x00023a10


	//   ....[81]....
        /*0f68*/ 	.word	0x00023a20


	//   ....[82]....
        /*0f6c*/ 	.word	0x00024bc0


	//   ....[83]....
        /*0f70*/ 	.word	0x00024bd0


	//   ....[84]....
        /*0f74*/ 	.word	0x00024d30


	//   ....[85]....
        /*0f78*/ 	.word	0x00024d50


	//   ....[86]....
        /*0f7c*/ 	.word	0x00024ea0


	//   ....[87]....
        /*0f80*/ 	.word	0x00024ec0


	//   ....[88]....
        /*0f84*/ 	.word	0x00025020


	//   ....[89]....
        /*0f88*/ 	.word	0x00025040


	//   ....[90]....
        /*0f8c*/ 	.word	0x00025220


	//   ....[91]....
        /*0f90*/ 	.word	0x00025440


	//   ....[92]....
        /*0f94*/ 	.word	0x00025470


	//   ....[93]....
        /*0f98*/ 	.word	0x000254a0


	//   ....[94]....
        /*0f9c*/ 	.word	0x000254d0


	//   ....[95]....
        /*0fa0*/ 	.word	0x00025500


	//   ....[96]....
        /*0fa4*/ 	.word	0x00025530


	//   ....[97]....
        /*0fa8*/ 	.word	0x000256e0


	//   ....[98]....
        /*0fac*/ 	.word	0x00025710


	//   ....[99]....
        /*0fb0*/ 	.word	0x00025740


	//   ....[100]....
        /*0fb4*/ 	.word	0x00025770


	//   ....[101]....
        /*0fb8*/ 	.word	0x000257a0


	//   ....[102]....
        /*0fbc*/ 	.word	0x000257d0


	//   ....[103]....
        /*0fc0*/ 	.word	0x00025870


	//   ....[104]....
        /*0fc4*/ 	.word	0x000258a0


	//   ....[105]....
        /*0fc8*/ 	.word	0x000258b0


	//   ....[106]....
        /*0fcc*/ 	.word	0x000258e0


	//   ....[107]....
        /*0fd0*/ 	.word	0x000272e0


	//   ....[108]....
        /*0fd4*/ 	.word	0x00029890


	//   ....[109]....
        /*0fd8*/ 	.word	0x0002a4a0


	//   ....[110]....
        /*0fdc*/ 	.word	0x0002a4c0


	//   ....[111]....
        /*0fe0*/ 	.word	0x0002a4e0


	//   ....[112]....
        /*0fe4*/ 	.word	0x0002a590


	//   ....[113]....
        /*0fe8*/ 	.word	0x0002a600


	//   ....[114]....
        /*0fec*/ 	.word	0x0002a650


	//   ....[115]....
        /*0ff0*/ 	.word	0x0002a6c0


	//   ....[116]....
        /*0ff4*/ 	.word	0x0002a710


	//   ....[117]....
        /*0ff8*/ 	.word	0x0002a780


	//   ....[118]....
        /*0ffc*/ 	.word	0x0002a7d0


	//   ....[119]....
        /*1000*/ 	.word	0x0002a840


	//   ....[120]....
        /*1004*/ 	.word	0x0002a890


	//   ....[121]....
        /*1008*/ 	.word	0x0002a900


	//   ....[122]....
        /*100c*/ 	.word	0x0002a950


	//   ....[123]....
        /*1010*/ 	.word	0x0002a9c0


	//   ....[124]....
        /*1014*/ 	.word	0x0002aa10


	//   ....[125]....
        /*1018*/ 	.word	0x0002e170


	//   ....[126]....
        /*101c*/ 	.word	0x0002e190


	//   ....[127]....
        /*1020*/ 	.word	0x0002e1f0


	//   ....[128]....
        /*1024*/ 	.word	0x0002e220


	//   ....[129]....
        /*1028*/ 	.word	0x0002e250


	//   ....[130]....
        /*102c*/ 	.word	0x0002e280


	//   ....[131]....
        /*1030*/ 	.word	0x0002e2b0


	//   ....[132]....
        /*1034*/ 	.word	0x0002e2e0


	//   ....[133]....
        /*1038*/ 	.word	0x0002e4a0


	//   ....[134]....
        /*103c*/ 	.word	0x0002e4e0


	//   ....[135]....
        /*1040*/ 	.word	0x0002e510


	//   ....[136]....
        /*1044*/ 	.word	0x0002e540


	//   ....[137]....
        /*1048*/ 	.word	0x0002e570


	//   ....[138]....
        /*104c*/ 	.word	0x0002e5a0


	//   ....[139]....
        /*1050*/ 	.word	0x0002e670


	//   ....[140]....
        /*1054*/ 	.word	0x0002e690


	//   ....[141]....
        /*1058*/ 	.word	0x0002e6a0


	//   ....[142]....
        /*105c*/ 	.word	0x0002e720


	//   ....[143]....
        /*1060*/ 	.word	0x0002f260


	//   ....[144]....
        /*1064*/ 	.word	0x0002f6c0


	//   ....[145]....
        /*1068*/ 	.word	0x0002f750


	//   ....[146]....
        /*106c*/ 	.word	0x0002f7a0


	//   ....[147]....
        /*1070*/ 	.word	0x0002f7f0


	//   ....[148]....
        /*1074*/ 	.word	0x0002f890


	//   ....[149]....
        /*1078*/ 	.word	0x0002f920


	//   ....[150]....
        /*107c*/ 	.word	0x0002f970


	//   ....[151]....
        /*1080*/ 	.word	0x0002f9c0


	//   ....[152]....
        /*1084*/ 	.word	0x0002fa60


	//   ....[153]....
        /*1088*/ 	.word	0x0002faf0


	//   ....[154]....
        /*108c*/ 	.word	0x0002fb40


	//   ....[155]....
        /*1090*/ 	.word	0x0002fb90


	//   ....[156]....
        /*1094*/ 	.word	0x0002fc30


	//   ....[157]....
        /*1098*/ 	.word	0x0002fcc0


	//   ....[158]....
        /*109c*/ 	.word	0x0002fd10


	//   ....[159]....
        /*10a0*/ 	.word	0x0002fd60


	//   ....[160]....
        /*10a4*/ 	.word	0x0002fe50


	//   ....[161]....
        /*10a8*/ 	.word	0x0002fee0


	//   ....[162]....
        /*10ac*/ 	.word	0x0002ff30


	//   ....[163]....
        /*10b0*/ 	.word	0x0002ff80


	//   ....[164]....
        /*10b4*/ 	.word	0x00030010


	//   ....[165]....
        /*10b8*/ 	.word	0x000300a0


	//   ....[166]....
        /*10bc*/ 	.word	0x000300f0


	//   ....[167]....
        /*10c0*/ 	.word	0x00030140


	//   ....[168]....
        /*10c4*/ 	.word	0x000301d0


	//   ....[169]....
        /*10c8*/ 	.word	0x00030260


	//   ....[170]....
        /*10cc*/ 	.word	0x000302b0


	//   ....[171]....
        /*10d0*/ 	.word	0x00030300


	//   ....[172]....
        /*10d4*/ 	.word	0x00030390


	//   ....[173]....
        /*10d8*/ 	.word	0x00030420


	//   ....[174]....
        /*10dc*/ 	.word	0x00030470


	//   ....[175]....
        /*10e0*/ 	.word	0x000304c0


	//   ....[176]....
        /*10e4*/ 	.word	0x00030860


	//   ....[177]....
        /*10e8*/ 	.word	0x00030b50


	//   ....[178]....
        /*10ec*/ 	.word	0x00030cd0


	//   ....[179]....
        /*10f0*/ 	.word	0x00030d20


	//   ....[180]....
        /*10f4*/ 	.word	0x00030eb0


	//   ....[181]....
        /*10f8*/ 	.word	0x00030f00


	//   ....[182]....
        /*10fc*/ 	.word	0x00031040


	//   ....[183]....
        /*1100*/ 	.word	0x00031090


	//   ....[184]....
        /*1104*/ 	.word	0x000311d0


	//   ....[185]....
        /*1108*/ 	.word	0x00031220


	//   ....[186]....
        /*110c*/ 	.word	0x00031360


	//   ....[187]....
        /*1110*/ 	.word	0x000313b0


	//   ....[188]....
        /*1114*/ 	.word	0x000314f0


	//   ....[189]....
        /*1118*/ 	.word	0x00031540


	//   ....[190]....
        /*111c*/ 	.word	0x00031680


	//   ....[191]....
        /*1120*/ 	.word	0x000316d0


	//   ....[192]....
        /*1124*/ 	.word	0x000317f0


	//   ....[193]....
        /*1128*/ 	.word	0x00031840


	//   ....[194]....
        /*112c*/ 	.word	0x00031b70


	//   ....[195]....
        /*1130*/ 	.word	0x00031c20


	//   ....[196]....
        /*1134*/ 	.word	0x00031db0


	//   ....[197]....
        /*1138*/ 	.word	0x00031e40


	//   ....[198]....
        /*113c*/ 	.word	0x00031ec0


	//   ....[199]....
        /*1140*/ 	.word	0x00031f40


	//   ....[200]....
        /*1144*/ 	.word	0x00031fc0


	//   ....[201]....
        /*1148*/ 	.word	0x00032050


	//   ....[202]....
        /*114c*/ 	.word	0x000320f0


	//   ....[203]....
        /*1150*/ 	.word	0x000321b0


	//   ....[204]....
        /*1154*/ 	.word	0x00032230


	//   ....[205]....
        /*1158*/ 	.word	0x000322b0


	//   ....[206]....
        /*115c*/ 	.word	0x00032330


	//   ....[207]....
        /*1160*/ 	.word	0x000323c0


	//   ....[208]....
        /*1164*/ 	.word	0x00032440


	//   ....[209]....
        /*1168*/ 	.word	0x000324f0


	//   ....[210]....
        /*116c*/ 	.word	0x00032540


	//   ....[211]....
        /*1170*/ 	.word	0x00032600


	//   ....[212]....
        /*1174*/ 	.word	0x00032730


	//----- nvinfo : EIATTR_REG_RECONFIG
	.align		4
.L_489:
        /*1178*/ 	.byte	0x01, 0x54
	.zero		2


	//----- nvinfo : EIATTR_SYSCALL_OFFSETS
	.align		4
        /*117c*/ 	.byte	0x04, 0x46
        /*117e*/ 	.short	(.L_491 - .L_490)


	//   ....[0]....
.L_490:
        /*1180*/ 	.word	0x000027a0


	//   ....[1]....
        /*1184*/ 	.word	0x000028f0


	//   ....[2]....
        /*1188*/ 	.word	0x00009f40


	//   ....[3]....
        /*118c*/ 	.word	0x0000a260


	//   ....[4]....
        /*1190*/ 	.word	0x000294b0


	//   ....[5]....
        /*1194*/ 	.word	0x00029600


	//   ....[6]....
        /*1198*/ 	.word	0x000296f0


	//   ....[7]....
        /*119c*/ 	.word	0x00029ff0


	//----- nvinfo : EIATTR_MBARRIER_INSTR_OFFSETS
	.align		4
.L_491:
        /*11a0*/ 	.byte	0x04, 0x39
        /*11a2*/ 	.short	(.L_493 - .L_492)


	//   ....[0]....
.L_492:
        /*11a4*/ 	.word	0x000002d0
        /*11a8*/ 	.word	0x000000ff
        /*11ac*/ 	.word	0x00030800
        /*11b0*/ 	.short	0x0100
        /*11b2*/ 	.byte	0x08
	.zero		1


	//   ....[1]....
        /*11b4*/ 	.word	0x000002e0
        /*11b8*/ 	.word	0x000000ff
        /*11bc*/ 	.word	0x00030820
        /*11c0*/ 	.short	0x0100
        /*11c2*/ 	.byte	0x08
	.zero		1


	//   ....[2]....
        /*11c4*/ 	.word	0x000003d0
        /*11c8*/ 	.word	0x000000ff
        /*11cc*/ 	.word	0x00030830
        /*11d0*/ 	.short	0x0100
        /*11d2*/ 	.byte	0x08
	.zero		1


	//   ....[3]....
        /*11d4*/ 	.word	0x000003e0
        /*11d8*/ 	.word	0x000000ff
        /*11dc*/ 	.word	0x00030840
        /*11e0*/ 	.short	0x0100
        /*11e2*/ 	.byte	0x08
	.zero		1


	//   ....[4]....
        /*11e4*/ 	.word	0x000003f0
        /*11e8*/ 	.word	0x000000ff
        /*11ec*/ 	.word	0x00030838
        /*11f0*/ 	.short	0x0100
        /*11f2*/ 	.byte	0x08
	.zero		1


	//   ....[5]....
        /*11f4*/ 	.word	0x00000400
        /*11f8*/ 	.word	0x000000ff
        /*11fc*/ 	.word	0x00030848
        /*1200*/ 	.short	0x0100
        /*1202*/ 	.byte	0x08
	.zero		1


	//   ....[6]....
        /*1204*/ 	.word	0x00000530
        /*1208*/ 	.word	0x000000ff
        /*120c*/ 	.word	0x00030850
        /*1210*/ 	.short	0x0100
        /*1212*/ 	.byte	0x08
	.zero		1


	//   ....[7]....
        /*1214*/ 	.word	0x00000540
        /*1218*/ 	.word	0x000000ff
        /*121c*/ 	.word	0x00030860
        /*1220*/ 	.short	0x0100
        /*1222*/ 	.byte	0x08
	.zero		1


	//   ....[8]....
        /*1224*/ 	.word	0x00000550
        /*1228*/ 	.word	0x000000ff
        /*122c*/ 	.word	0x00030858
        /*1230*/ 	.short	0x0100
        /*1232*/ 	.byte	0x08
	.zero		1


	//   ....[9]....
        /*1234*/ 	.word	0x00000560
        /*1238*/ 	.word	0x000000ff
        /*123c*/ 	.word	0x00030868
        /*1240*/ 	.short	0x0100
        /*1242*/ 	.byte	0x08
	.zero		1


	//   ....[10]....
        /*1244*/ 	.word	0x00000650
        /*1248*/ 	.word	0x000000ff
        /*124c*/ 	.word	0x00030870
        /*1250*/ 	.short	0x0100
        /*1252*/ 	.byte	0x06
	.zero		1


	//   ....[11]....
        /*1254*/ 	.word	0x00000660
        /*1258*/ 	.word	0x000000ff
        /*125c*/ 	.word	0x00030880
        /*1260*/ 	.short	0x0100
        /*1262*/ 	.byte	0x06
	.zero		1


	//   ....[12]....
        /*1264*/ 	.word	0x00000670
        /*1268*/ 	.word	0x000000ff
        /*126c*/ 	.word	0x00030878
        /*1270*/ 	.short	0x0100
        /*1272*/ 	.byte	0x06
	.zero		1


	//   ....[13]....
        /*1274*/ 	.word	0x00000680
        /*1278*/ 	.word	0x000000ff
        /*127c*/ 	.word	0x00030888
        /*1280*/ 	.short	0x0100
        /*1282*/ 	.byte	0x06
	.zero		1


	//   ....[14]....
        /*1284*/ 	.word	0x000007b0
        /*1288*/ 	.word	0x000000ff
        /*128c*/ 	.word	0x00030890
        /*1290*/ 	.short	0x0100
        /*1292*/ 	.byte	0x08
	.zero		1


	//   ....[15]....
        /*1294*/ 	.word	0x000007c0
        /*1298*/ 	.word	0x000000ff
        /*129c*/ 	.word	0x000308a0
        /*12a0*/ 	.short	0x0100
        /*12a2*/ 	.byte	0x08
	.zero		1


	//   ....[16]....
        /*12a4*/ 	.word	0x000007d0
        /*12a8*/ 	.word	0x000000ff
        /*12ac*/ 	.word	0x00030898
        /*12b0*/ 	.short	0x0100
        /*12b2*/ 	.byte	0x08
	.zero		1


	//   ....[17]....
        /*12b4*/ 	.word	0x000007e0
        /*12b8*/ 	.word	0x000000ff
        /*12bc*/ 	.word	0x000308a8
        /*12c0*/ 	.short	0x0100
        /*12c2*/ 	.byte	0x08
	.zero		1


	//   ....[18]....
        /*12c4*/ 	.word	0x00000910
        /*12c8*/ 	.word	0x000000ff
        /*12cc*/ 	.word	0x000308b0
        /*12d0*/ 	.short	0x0100
        /*12d2*/ 	.byte	0x08
	.zero		1


	//   ....[19]....
        /*12d4*/ 	.word	0x00000920
        /*12d8*/ 	.word	0x000000ff
        /*12dc*/ 	.word	0x000308c0
        /*12e0*/ 	.short	0x0100
        /*12e2*/ 	.byte	0x08
	.zero		1


	//   ....[20]....
        /*12e4*/ 	.word	0x00000930
        /*12e8*/ 	.word	0x000000ff
        /*12ec*/ 	.word	0x000308b8
        /*12f0*/ 	.short	0x0100
        /*12f2*/ 	.byte	0x08
	.zero		1


	//   ....[21]....
        /*12f4*/ 	.word	0x00000940
        /*12f8*/ 	.word	0x000000ff
        /*12fc*/ 	.word	0x000308c8
        /*1300*/ 	.short	0x0100
        /*1302*/ 	.byte	0x08
	.zero		1


	//   ....[22]....
        /*1304*/ 	.word	0x00003f40
        /*1308*/ 	.word	0x00000063
        /*130c*/ 	.word	0x00030890
        /*1310*/ 	.short	0x010a
        /*1312*/ 	.byte	0x3f
	.zero		1


	//   ....[23]....
        /*1314*/ 	.word	0x00006400
        /*1318*/ 	.word	0x00000063
        /*131c*/ 	.word	0x00030890
        /*1320*/ 	.short	0x010a
        /*1322*/ 	.byte	0x3f
	.zero		1


	//   ....[24]....
        /*1324*/ 	.word	0x00008850
        /*1328*/ 	.word	0x00000063
        /*132c*/ 	.word	0x00030890
        /*1330*/ 	.short	0x010a
        /*1332*/ 	.byte	0x3f
	.zero		1


	//   ....[25]....
        /*1334*/ 	.word	0x00008b90
        /*1338*/ 	.word	0x00000024
        /*133c*/ 	.word	0x00000000
        /*1340*/ 	.short	0x0101
        /*1342*/ 	.byte	0x3f
	.zero		1


	//   ....[26]....
        /*1344*/ 	.word	0x00008bd0
        /*1348*/ 	.word	0x00000063
        /*134c*/ 	.word	0x000308b0
        /*1350*/ 	.short	0x010a
        /*1352*/ 	.byte	0x3f
	.zero		1


	//   ....[27]....
        /*1354*/ 	.word	0x00009190
        /*1358*/ 	.word	0x00000063
        /*135c*/ 	.word	0x00000000
        /*1360*/ 	.short	0x0101
        /*1362*/ 	.byte	0x3f
	.zero		1


	//   ....[28]....
        /*1364*/ 	.word	0x00009fe0
        /*1368*/ 	.word	0x00000010
        /*136c*/ 	.word	0x00030800
        /*1370*/ 	.short	0x010a
        /*1372*/ 	.byte	0x3f
	.zero		1


	//   ....[29]....
        /*1374*/ 	.word	0x0000a030
        /*1378*/ 	.word	0x00000010
        /*137c*/ 	.word	0x00030800
        /*1380*/ 	.short	0x010a
        /*1382*/ 	.byte	0x3f
	.zero		1


	//   ....[30]....
        /*1384*/ 	.word	0x0000ba90
        /*1388*/ 	.word	0x00000010
        /*138c*/ 	.word	0x00030800
        /*1390*/ 	.short	0x010a
        /*1392*/ 	.byte	0x3f
	.zero		1


	//   ....[31]....
        /*1394*/ 	.word	0x00010260
        /*1398*/ 	.word	0x00000010
        /*139c*/ 	.word	0x00030800
        /*13a0*/ 	.short	0x010a
        /*13a2*/ 	.byte	0x3f
	.zero		1


	//   ....[32]....
        /*13a4*/ 	.word	0x00013ec0
        /*13a8*/ 	.word	0x00000000
        /*13ac*/ 	.word	0x00030830
        /*13b0*/ 	.short	0x010a
        /*13b2*/ 	.byte	0x3f
	.zero		1


	//   ....[33]....
        /*13b4*/ 	.word	0x00013f30
        /*13b8*/ 	.word	0x00000000
        /*13bc*/ 	.word	0x00030830
        /*13c0*/ 	.short	0x010a
        /*13c2*/ 	.byte	0x3f
	.zero		1


	//   ....[34]....
        /*13c4*/ 	.word	0x00014da0
        /*13c8*/ 	.word	0x00000002
        /*13cc*/ 	.word	0x00000000
        /*13d0*/ 	.short	0x0101
        /*13d2*/ 	.byte	0x3f
	.zero		1


	//   ....[35]....
        /*13d4*/ 	.word	0x00016cf0
        /*13d8*/ 	.word	0x00000002
        /*13dc*/ 	.word	0x00030830
        /*13e0*/ 	.short	0x010a
        /*13e2*/ 	.byte	0x3f
	.zero		1


	//   ....[36]....
        /*13e4*/ 	.word	0x00016d70
        /*13e8*/ 	.word	0x00000002
        /*13ec*/ 	.word	0x00030830
        /*13f0*/ 	.short	0x010a
        /*13f2*/ 	.byte	0x3f
	.zero		1


	//   ....[37]....
        /*13f4*/ 	.word	0x00017e90
        /*13f8*/ 	.word	0x00000000
        /*13fc*/ 	.word	0x00030850
        /*1400*/ 	.short	0x010a
        /*1402*/ 	.byte	0x3f
	.zero		1


	//   ....[38]....
        /*1404*/ 	.word	0x00017ee0
        /*1408*/ 	.word	0x00000000
        /*140c*/ 	.word	0x00030850
        /*1410*/ 	.short	0x010a
        /*1412*/ 	.byte	0x3f
	.zero		1


	//   ....[39]....
        /*1414*/ 	.word	0x000183c0
        /*1418*/ 	.word	0x00000002
        /*141c*/ 	.word	0x00000000
        /*1420*/ 	.short	0x0101
        /*1422*/ 	.byte	0x3f
	.zero		1


	//   ....[40]....
        /*1424*/ 	.word	0x00018d60
        /*1428*/ 	.word	0x00000000
        /*142c*/ 	.word	0x00000000
        /*1430*/ 	.short	0x0101
        /*1432*/ 	.byte	0x3f
	.zero		1


	//   ....[41]....
        /*1434*/ 	.word	0x00019f20
        /*1438*/ 	.word	0x00000002
        /*143c*/ 	.word	0x00030830
        /*1440*/ 	.short	0x010a
        /*1442*/ 	.byte	0x3f
	.zero		1


	//   ....[42]....
        /*1444*/ 	.word	0x00019fa0
        /*1448*/ 	.word	0x00000002
        /*144c*/ 	.word	0x00030830
        /*1450*/ 	.short	0x010a
        /*1452*/ 	.byte	0x3f
	.zero		1


	//   ....[43]....
        /*1454*/ 	.word	0x0001b0c0
        /*1458*/ 	.word	0x000000e7
        /*145c*/ 	.word	0x00030850
        /*1460*/ 	.short	0x010a
        /*1462*/ 	.byte	0x3f
	.zero		1


	//   ....[44]....
        /*1464*/ 	.word	0x0001b110
        /*1468*/ 	.word	0x000000e7
        /*146c*/ 	.word	0x00030850
        /*1470*/ 	.short	0x010a
        /*1472*/ 	.byte	0x3f
	.zero		1


	//   ....[45]....
        /*1474*/ 	.word	0x0001bd90
        /*1478*/ 	.word	0x0000009a
        /*147c*/ 	.word	0x00000000
        /*1480*/ 	.short	0x0101
        /*1482*/ 	.byte	0x3f
	.zero		1


	//   ....[46]....
        /*1484*/ 	.word	0x0001be10
        /*1488*/ 	.word	0x000000e7
        /*148c*/ 	.word	0x00000000
        /*1490*/ 	.short	0x0101
        /*1492*/ 	.byte	0x3f
	.zero		1


	//   ....[47]....
        /*1494*/ 	.word	0x0001c3d0
        /*1498*/ 	.word	0x00000002
        /*149c*/ 	.word	0x00030830
        /*14a0*/ 	.short	0x010a
        /*14a2*/ 	.byte	0x3f
	.zero		1


	//   ....[48]....
        /*14a4*/ 	.word	0x0001c450
        /*14a8*/ 	.word	0x00000002
        /*14ac*/ 	.word	0x00030830
        /*14b0*/ 	.short	0x010a
        /*14b2*/ 	.byte	0x3f
	.zero		1


	//   ....[49]....
        /*14b4*/ 	.word	0x0001d570
        /*14b8*/ 	.word	0x00000000
        /*14bc*/ 	.word	0x00030850
        /*14c0*/ 	.short	0x010a
        /*14c2*/ 	.byte	0x3f
	.zero		1


	//   ....[50]....
        /*14c4*/ 	.word	0x0001d5c0
        /*14c8*/ 	.word	0x00000000
        /*14cc*/ 	.word	0x00030850
        /*14d0*/ 	.short	0x010a
        /*14d2*/ 	.byte	0x3f
	.zero		1


	//   ....[51]....
        /*14d4*/ 	.word	0x0001d980
        /*14d8*/ 	.word	0x00000004
        /*14dc*/ 	.word	0x00000000
        /*14e0*/ 	.short	0x0101
        /*14e2*/ 	.byte	0x3f
	.zero		1


	//   ....[52]....
        /*14e4*/ 	.word	0x0001e450
        /*14e8*/ 	.word	0x00000000
        /*14ec*/ 	.word	0x00000000
        /*14f0*/ 	.short	0x0101
        /*14f2*/ 	.byte	0x3f
	.zero		1


	//   ....[53]....
        /*14f4*/ 	.word	0x0001fa60
        /*14f8*/ 	.word	0x00000005
        /*14fc*/ 	.word	0x00030850
        /*1500*/ 	.short	0x010a
        /*1502*/ 	.byte	0x3f
	.zero		1


	//   ....[54]....
        /*1504*/ 	.word	0x0001fab0
        /*1508*/ 	.word	0x00000005
        /*150c*/ 	.word	0x00030850
        /*1510*/ 	.short	0x010a
        /*1512*/ 	.byte	0x3f
	.zero		1


	//   ....[55]....
        /*1514*/ 	.word	0x0001ff20
        /*1518*/ 	.word	0x00000005
        /*151c*/ 	.word	0x00000000
        /*1520*/ 	.short	0x0101
        /*1522*/ 	.byte	0x3f
	.zero		1


	//   ....[56]....
        /*1524*/ 	.word	0x00022320
        /*1528*/ 	.word	0x00000000
        /*152c*/ 	.word	0x00000000
        /*1530*/ 	.short	0x0101
        /*1532*/ 	.byte	0x3f
	.zero		1


	//   ....[57]....
        /*1534*/ 	.word	0x00022e20
        /*1538*/ 	.word	0x00000006
        /*153c*/ 	.word	0x00000000
        /*1540*/ 	.short	0x0101
        /*1542*/ 	.byte	0x3f
	.zero		1


	//   ....[58]....
        /*1544*/ 	.word	0x000273c0
        /*1548*/ 	.word	0x00000012
        /*154c*/ 	.word	0x00030820
        /*1550*/ 	.short	0x010a
        /*1552*/ 	.byte	0x3f
	.zero		1


	//   ....[59]....
        /*1554*/ 	.word	0x00027490
        /*1558*/ 	.word	0x00000005
        /*155c*/ 	.word	0x000308a0
        /*1560*/ 	.short	0x010a
        /*1562*/ 	.byte	0x3f
	.zero		1


	//   ....[60]....
        /*1564*/ 	.word	0x000279c0
        /*1568*/ 	.word	0x00000005
        /*156c*/ 	.word	0x000308c0
        /*1570*/ 	.short	0x010a
        /*1572*/ 	.byte	0x3f
	.zero		1


	//   ....[61]....
        /*1574*/ 	.word	0x00028050
        /*1578*/ 	.word	0x00000007
        /*157c*/ 	.word	0x000308a0
        /*1580*/ 	.short	0x010a
        /*1582*/ 	.byte	0x3f
	.zero		1


	//   ....[62]....
        /*1584*/ 	.word	0x00028560
        /*1588*/ 	.word	0x00000007
        /*158c*/ 	.word	0x000308c0
        /*1590*/ 	.short	0x010a
        /*1592*/ 	.byte	0x3f
	.zero		1


	//   ....[63]....
        /*1594*/ 	.word	0x00029b00
        /*1598*/ 	.word	0x00000000
        /*159c*/ 	.word	0x00030840
        /*15a0*/ 	.short	0x010a
        /*15a2*/ 	.byte	0x3f
	.zero		1


	//   ....[64]....
        /*15a4*/ 	.word	0x0002ab20
        /*15a8*/ 	.word	0x00000012
        /*15ac*/ 	.word	0x00030800
        /*15b0*/ 	.short	0x0107
        /*15b2*/ 	.byte	0x3f
	.zero		1


	//   ....[65]....
        /*15b4*/ 	.word	0x0002ac20
        /*15b8*/ 	.word	0x00000012
        /*15bc*/ 	.word	0x00030800
        /*15c0*/ 	.short	0x0101
        /*15c2*/ 	.byte	0x3f
	.zero		1


	//   ....[66]....
        /*15c4*/ 	.word	0x0002ac40
        /*15c8*/ 	.word	0x00000012
        /*15cc*/ 	.word	0x00030820
        /*15d0*/ 	.short	0x010a
        /*15d2*/ 	.byte	0x3f
	.zero		1


	//   ....[67]....
        /*15d4*/ 	.word	0x0002b070
        /*15d8*/ 	.word	0x00000003
        /*15dc*/ 	.word	0x00030840
        /*15e0*/ 	.short	0x010a
        /*15e2*/ 	.byte	0x3f
	.zero		1


	//   ....[68]....
        /*15e4*/ 	.word	0x0002b600
        /*15e8*/ 	.word	0x00000002
        /*15ec*/ 	.word	0x00030860
        /*15f0*/ 	.short	0x010a
        /*15f2*/ 	.byte	0x3f
	.zero		1


	//   ....[69]....
        /*15f4*/ 	.word	0x0002be90
        /*15f8*/ 	.word	0x00000003
        /*15fc*/ 	.word	0x00030840
        /*1600*/ 	.short	0x010a
        /*1602*/ 	.byte	0x3f
	.zero		1


	//   ....[70]....
        /*1604*/ 	.word	0x0002c420
        /*1608*/ 	.word	0x00000002
        /*160c*/ 	.word	0x00030860
        /*1610*/ 	.short	0x010a
        /*1612*/ 	.byte	0x3f
	.zero		1


	//   ....[71]....
        /*1614*/ 	.word	0x0002cc20
        /*1618*/ 	.word	0x00000003
        /*161c*/ 	.word	0x00030840
        /*1620*/ 	.short	0x010a
        /*1622*/ 	.byte	0x3f
	.zero		1


	//   ....[72]....
        /*1624*/ 	.word	0x0002d1a0
        /*1628*/ 	.word	0x00000002
        /*162c*/ 	.word	0x00030860
        /*1630*/ 	.short	0x010a
        /*1632*/ 	.byte	0x3f
	.zero		1


	//   ....[73]....
        /*1634*/ 	.word	0x0002d930
        /*1638*/ 	.word	0x00000000
        /*163c*/ 	.word	0x00030860
        /*1640*/ 	.short	0x010a
        /*1642*/ 	.byte	0x3f
	.zero		1


	//   ....[74]....
        /*1644*/ 	.word	0x0002f1e0
        /*1648*/ 	.word	0x00000000
        /*164c*/ 	.word	0x00030820
        /*1650*/ 	.short	0x010a
        /*1652*/ 	.byte	0x3f
	.zero		1


	//   ....[75]....
        /*1654*/ 	.word	0x0002f3b0
        /*1658*/ 	.word	0x00000006
        /*165c*/ 	.word	0x00000000
        /*1660*/ 	.short	0x010a
        /*1662*/ 	.byte	0x3f
	.zero		1


	//   ....[76]....
        /*1664*/ 	.word	0x0002f420
        /*1668*/ 	.word	0x00000007
        /*166c*/ 	.word	0x00000000
        /*1670*/ 	.short	0x010a
        /*1672*/ 	.byte	0x3f
	.zero		1


	//   ....[77]....
        /*1674*/ 	.word	0x0002f490
        /*1678*/ 	.word	0x00000004
        /*167c*/ 	.word	0x00000000
        /*1680*/ 	.short	0x010a
        /*1682*/ 	.byte	0x3f
	.zero		1


	//   ....[78]....
        /*1684*/ 	.word	0x0002f4c0
        /*1688*/ 	.word	0x00000003
        /*168c*/ 	.word	0x00000000
        /*1690*/ 	.short	0x010a
        /*1692*/ 	.byte	0x3f
	.zero		1


	//   ....[79]....
        /*1694*/ 	.word	0x0002f520
        /*1698*/ 	.word	0x00000063
        /*169c*/ 	.word	0x00030890
        /*16a0*/ 	.short	0x010a
        /*16a2*/ 	.byte	0x3f
	.zero		1


	//   ....[80]....
        /*16a4*/ 	.word	0x0002f570
        /*16a8*/ 	.word	0x00000063
        /*16ac*/ 	.word	0x00030890
        /*16b0*/ 	.short	0x010a
        /*16b2*/ 	.byte	0x3f
	.zero		1


	//   ....[81]....
        /*16b4*/ 	.word	0x0002f5c0
        /*16b8*/ 	.word	0x00000063
        /*16bc*/ 	.word	0x00030890
        /*16c0*/ 	.short	0x010a
        /*16c2*/ 	.byte	0x3f
	.zero		1


	//   ....[82]....
        /*16c4*/ 	.word	0x0002f610
        /*16c8*/ 	.word	0x00000063
        /*16cc*/ 	.word	0x000308b0
        /*16d0*/ 	.short	0x010a
        /*16d2*/ 	.byte	0x3f
	.zero		1


	//   ....[83]....
        /*16d4*/ 	.word	0x0002fda0
        /*16d8*/ 	.word	0x00000010
        /*16dc*/ 	.word	0x00030800
        /*16e0*/ 	.short	0x010a
        /*16e2*/ 	.byte	0x3f
	.zero		1


	//   ....[84]....
        /*16e4*/ 	.word	0x00030500
        /*16e8*/ 	.word	0x00000010
        /*16ec*/ 	.word	0x00030800
        /*16f0*/ 	.short	0x010a
        /*16f2*/ 	.byte	0x3f
	.zero		1


	//   ....[85]....
        /*16f4*/ 	.word	0x00030550
        /*16f8*/ 	.word	0x00000000
        /*16fc*/ 	.word	0x00030830
        /*1700*/ 	.short	0x010a
        /*1702*/ 	.byte	0x3f
	.zero		1


	//   ....[86]....
        /*1704*/ 	.word	0x000305a0
        /*1708*/ 	.word	0x00000002
        /*170c*/ 	.word	0x00030830
        /*1710*/ 	.short	0x010a
        /*1712*/ 	.byte	0x3f
	.zero		1


	//   ....[87]....
        /*1714*/ 	.word	0x000305f0
        /*1718*/ 	.word	0x00000000
        /*171c*/ 	.word	0x00030850
        /*1720*/ 	.short	0x010a
        /*1722*/ 	.byte	0x3f
	.zero		1


	//   ....[88]....
        /*1724*/ 	.word	0x00030640
        /*1728*/ 	.word	0x00000002
        /*172c*/ 	.word	0x00030830
        /*1730*/ 	.short	0x010a
        /*1732*/ 	.byte	0x3f
	.zero		1


	//   ....[89]....
        /*1734*/ 	.word	0x00030690
        /*1738*/ 	.word	0x000000e7
        /*173c*/ 	.word	0x00030850
        /*1740*/ 	.short	0x010a
        /*1742*/ 	.byte	0x3f
	.zero		1


	//   ....[90]....
        /*1744*/ 	.word	0x000306e0
        /*1748*/ 	.word	0x00000002
        /*174c*/ 	.word	0x00030830
        /*1750*/ 	.short	0x010a
        /*1752*/ 	.byte	0x3f
	.zero		1


	//   ....[91]....
        /*1754*/ 	.word	0x00030730
        /*1758*/ 	.word	0x00000000
        /*175c*/ 	.word	0x00030850
        /*1760*/ 	.short	0x010a
        /*1762*/ 	.byte	0x3f
	.zero		1


	//   ....[92]....
        /*1764*/ 	.word	0x00030780
        /*1768*/ 	.word	0x00000005
        /*176c*/ 	.word	0x00030850
        /*1770*/ 	.short	0x010a
        /*1772*/ 	.byte	0x3f
	.zero		1


	//   ....[93]....
        /*1774*/ 	.word	0x00030930
        /*1778*/ 	.word	0x00000012
        /*177c*/ 	.word	0x00030820
        /*1780*/ 	.short	0x010a
        /*1782*/ 	.byte	0x3f
	.zero		1


	//   ....[94]....
        /*1784*/ 	.word	0x00030980
        /*1788*/ 	.word	0x00000005
        /*178c*/ 	.word	0x000308a0
        /*1790*/ 	.short	0x010a
        /*1792*/ 	.byte	0x3f
	.zero		1


	//   ....[95]....
        /*1794*/ 	.word	0x000309d0
        /*1798*/ 	.word	0x00000005
        /*179c*/ 	.word	0x000308c0
        /*17a0*/ 	.short	0x010a
        /*17a2*/ 	.byte	0x3f
	.zero		1


	//   ....[96]....
        /*17a4*/ 	.word	0x00030a20
        /*17a8*/ 	.word	0x00000007
        /*17ac*/ 	.word	0x000308a0
        /*17b0*/ 	.short	0x010a
        /*17b2*/ 	.byte	0x3f
	.zero		1


	//   ....[97]....
        /*17b4*/ 	.word	0x00030a70
        /*17b8*/ 	.word	0x00000007
        /*17bc*/ 	.word	0x000308c0
        /*17c0*/ 	.short	0x010a
        /*17c2*/ 	.byte	0x3f
	.zero		1


	//   ....[98]....
        /*17c4*/ 	.word	0x00030c10
        /*17c8*/ 	.word	0x00000000
        /*17cc*/ 	.word	0x00030840
        /*17d0*/ 	.short	0x010a
        /*17d2*/ 	.byte	0x3f
	.zero		1


	//   ....[99]....
        /*17d4*/ 	.word	0x00031880
        /*17d8*/ 	.word	0x00000012
        /*17dc*/ 	.word	0x00030820
        /*17e0*/ 	.short	0x010a
        /*17e2*/ 	.byte	0x3f
	.zero		1


	//   ....[100]....
        /*17e4*/ 	.word	0x000318d0
        /*17e8*/ 	.word	0x00000003
        /*17ec*/ 	.word	0x00030840
        /*17f0*/ 	.short	0x010a
        /*17f2*/ 	.byte	0x3f
	.zero		1


	//   ....[101]....
        /*17f4*/ 	.word	0x00031920
        /*17f8*/ 	.word	0x00000002
        /*17fc*/ 	.word	0x00030860
        /*1800*/ 	.short	0x010a
        /*1802*/ 	.byte	0x3f
	.zero		1


	//   ....[102]....
        /*1804*/ 	.word	0x00031970
        /*1808*/ 	.word	0x00000003
        /*180c*/ 	.word	0x00030840
        /*1810*/ 	.short	0x010a
        /*1812*/ 	.byte	0x3f
	.zero		1


	//   ....[103]....
        /*1814*/ 	.word	0x000319c0
        /*1818*/ 	.word	0x00000002
        /*181c*/ 	.word	0x00030860
        /*1820*/ 	.short	0x010a
        /*1822*/ 	.byte	0x3f
	.zero		1


	//   ....[104]....
        /*1824*/ 	.word	0x00031a10
        /*1828*/ 	.word	0x00000003
        /*182c*/ 	.word	0x00030840
        /*1830*/ 	.short	0x010a
        /*1832*/ 	.byte	0x3f
	.zero		1


	//   ....[105]....
        /*1834*/ 	.word	0x00031a60
        /*1838*/ 	.word	0x00000002
        /*183c*/ 	.word	0x00030860
        /*1840*/ 	.short	0x010a
        /*1842*/ 	.byte	0x3f
	.zero		1


	//   ....[106]....
        /*1844*/ 	.word	0x00031ab0
        /*1848*/ 	.word	0x00000000
        /*184c*/ 	.word	0x00030860
        /*1850*/ 	.short	0x010a
        /*1852*/ 	.byte	0x3f
	.zero		1


	//   ....[107]....
        /*1854*/ 	.word	0x00032650
        /*1858*/ 	.word	0x00000000
        /*185c*/ 	.word	0x00030820
        /*1860*/ 	.short	0x010a
        /*1862*/ 	.byte	0x3f
	.zero		1


	//   ....[108]....
        /*1864*/ 	.word	0x000327f0
        /*1868*/ 	.word	0x00000006
        /*186c*/ 	.word	0x00000000
        /*1870*/ 	.short	0x010a
        /*1872*/ 	.byte	0x3f
	.zero		1


	//   ....[109]....
        /*1874*/ 	.word	0x00032840
        /*1878*/ 	.word	0x00000007
        /*187c*/ 	.word	0x00000000
        /*1880*/ 	.short	0x010a
        /*1882*/ 	.byte	0x3f
	.zero		1


	//   ....[110]....
        /*1884*/ 	.word	0x00032890
        /*1888*/ 	.word	0x00000004
        /*188c*/ 	.word	0x00000000
        /*1890*/ 	.short	0x010a
        /*1892*/ 	.byte	0x3f
	.zero		1


	//----- nvinfo : EIATTR_NUM_MBARRIERS
	.align		4
.L_493:
        /*1894*/ 	.byte	0x03, 0x38
        /*1896*/ 	.short	0x0016


	//----- nvinfo : EIATTR_EXIT_INSTR_OFFSETS
	.align		4
        /*1898*/ 	.byte	0x04, 0x1c
        /*189a*/ 	.short	(.L_495 - .L_494)


	//   ....[0]....
.L_494:
        /*189c*/ 	.word	0x0002f510


	//----- nvinfo : EIATTR_MAX_THREADS
	.align		4
.L_495:
        /*18a0*/ 	.byte	0x04, 0x05
        /*18a2*/ 	.short	(.L_497 - .L_496)
.L_496:
        /*18a4*/ 	.word	0x00000180
        /*18a8*/ 	.word	0x00000001
        /*18ac*/ 	.word	0x00000001


	//----- nvinfo : EIATTR_CRS_STACK_SIZE
	.align		4
.L_497:
        /*18b0*/ 	.byte	0x04, 0x1e
        /*18b2*/ 	.short	(.L_499 - .L_498)
.L_498:
        /*18b4*/ 	.word	0x00000000


	//----- nvinfo : EIATTR_CBANK_PARAM_SIZE
	.align		4
.L_499:
        /*18b8*/ 	.byte	0x03, 0x19
        /*18ba*/ 	.short	0x0af0


	//----- nvinfo : EIATTR_PARAM_CBANK
	.align		4
        /*18bc*/ 	.byte	0x04, 0x0a
        /*18be*/ 	.short	(.L_501 - .L_500)
	.align		4
.L_500:
        /*18c0*/ 	.word	index@(.nv.constant0._ZN7cutlass13device_kernelIN5flash11enable_sm90INS1_16FlashAttnFwdSm90INS1_25CollectiveMainloopFwdSm90ILi2EN4cute5tupleIJNS5_1CILi1EEES8_S8_EEENS6_IJNS7_ILi128EEENS7_ILi64EEENS7_ILi256EEEEEELi256ENS_10bfloat16_tEfNS_4arch4Sm90ELb0ELb1ELb1ELb1ELb0ELb1ELb0ELb1ELb1ELb1ELb1ELb0EEENS1_21CollectiveEpilogueFwdINS6_IJSA_SC_SB_EEES9_SE_SG_Li256ELb1ELb1ELb1ELb0EEENS1_36VarlenDynamicPersistentTileSchedulerILi128ELi64ELi256ELi128ELb1ELb1ELb1ELb1ELb0ELb1EEEEEEEEEvNT_6ParamsE)
        /*18c4*/ 	.short	0x0210
        /*18c6*/ 	.short	0x0af0


	//----- nvinfo : EIATTR_SW_WAR
	.align		4
.L_501:
        /*18c8*/ 	.byte	0x04, 0x36
        /*18ca*/ 	.short	(.L_503 - .L_502)
.L_502:
        /*18cc*/ 	.word	0x00000008
.L_503:


//--------------------- .nv.info._ZN7cutlass13device_kernelIN5flash11enable_sm90INS1_16FlashAttnFwdSm90INS1_25CollectiveMainloopFwdSm90ILi2EN4cute5tupleIJNS5_1CILi1EEES8_S8_EEENS6_IJNS7_ILi128EEENS7_ILi80EEENS7_ILi256EEEEEELi256ENS_10bfloat16_tEfNS_4arch4Sm90ELb1ELb0ELb1ELb0ELb0ELb0ELb0ELb1ELb1ELb1ELb1ELb0EEENS1_21CollectiveEpilogueFwdINS6_IJSA_SC_SB_EEES9_SE_SG_Li256ELb0ELb1ELb1ELb0EEENS1_19SingleTileSchedulerILb0ELb1ELb1ELi128EEEEEEEEEvNT_6ParamsE --------------------------
	.section	.nv.info._ZN7cutlass13device_kernelIN5flash11enable_sm90INS1_16FlashAttnFwdSm90INS1_25CollectiveMainloopFwdSm90ILi2EN4cute5tupleIJNS5_1CILi1EEES8_S8_EEENS6_IJNS7_ILi128EEENS7_ILi80EEENS7_ILi256EEEEEELi256ENS_10bfloat16_tEfNS_4arch4Sm90ELb1ELb0ELb1ELb0ELb0ELb0ELb0ELb1ELb1ELb1ELb1ELb0EEENS1_21CollectiveEpilogueFwdINS6_IJSA_SC_SB_EEES9_SE_SG_Li256ELb0ELb1ELb1ELb0EEENS1_19SingleTileSchedulerILb0ELb1ELb1ELi128EEEEEEEEEvNT_6ParamsE,"",@"SHT_CUDA_INFO"
	.sectionflags	@""
	.align	4


	//----- nvinfo : EIATTR_CUDA_API_VERSION
	.align		4
        /*0000*/ 	.byte	0x04, 0x37
        /*0002*/ 	.short	(.L_505 - .L_504)
.L_504:
        /*0004*/ 	.word	0x00000082


	//----- nvinfo : EIATTR_KPARAM_INFO
	.align		4
.L_505:
        /*0008*/ 	.byte	0x04, 0x17
        /*000a*/ 	.short	(.L_507 - .L_506)
.L_506:
        /*000c*/ 	.word	0x00000000
        /*0010*/ 	.short	0x0000
        /*0012*/ 	.short	0x0070
        /*0014*/ 	.byte	0x00, 0xf0, 0x01, 0x28


	//----- nvinfo : EIATTR_SPARSE_MMA_MASK
	.align		4
.L_507:
        /*0018*/ 	.byte	0x03, 0x50
        /*001a*/ 	.short	0x0000


	//----- nvinfo : EIATTR_MAXREG_COUNT
	.align		4
        /*001c*/ 	.byte	0x03, 0x1b
        /*001e*/ 	.short	0x00a8


	//----- nvinfo : EIATTR_NUM_BARRIERS
	.align		4
        /*0020*/ 	.byte	0x02, 0x4c
        /*0022*/ 	.byte	0x09
	.zero		1


	//----- nvinfo : EIATTR_EXTERNS
	.align		4
        /*0024*/ 	.byte	0x04, 0x0f
        /*0026*/ 	.short	(.L_509 - .L_508)


	//   ....[0]....
	.align		4
.L_508:
        /*0028*/ 	.word	index@(__assertfail)


	//----- nvinfo : EIATTR_ANNOTATIONS
	.align		4
.L_509:
        /*002c*/ 	.byte	0x04, 0x55
        /*002e*/ 	.short	(.L_511 - .L_510)


	//   ....[0]....
.L_510:
        /* <DEDUP_REMOVED lines=12> */


	//----- nvinfo : EIATTR_MERCURY_ISA_VERSION
	.align		4
.L_511:
        /*00e0*/ 	.byte	0x03, 0x5f
        /*00e2*/ 	.short	0x0101


	//----- nvinfo : EIATTR_INT_WARP_WIDE_INSTR_OFFSETS
	.align		4
        /*00e4*/ 	.byte	0x04, 0x31
        /*00e6*/ 	.short	(.L_513 - .L_512)


	//   ....[0]....
.L_512:
        /*00e8*/ 	.word	0x00000120


	//   ....[1]....
        /*00ec*/ 	.word	0x00000160


	//   ....[2]....
        /*00f0*/ 	.word	0x00000220


	//----- nvinfo : EIATTR_COOP_GROUP_MASK_REGIDS
	.align		4
.L_513:
        /*00f4*/ 	.byte	0x04, 0x29
        /*00f6*/ 	.short	(.L_515 - .L_514)


	//   ....[0]....
.L_514:
        /*00f8*/ 	.word	0xffffffff


	//   ....[1]....
        /*00fc*/ 	.word	0xffffffff


	//   ....[2]....
        /*0100*/ 	.word	0xffffffff


	//   ....[3]....
        /*0104*/ 	.word	0xffffffff


	//   ....[4]....
        /*0108*/ 	.word	0xffffffff


	//   ....[5]....
        /*010c*/ 	.word	0xffffffff


	//   ....[6]....
        /*0110*/ 	.word	0xffffffff


	//   ....[7]....
        /*0114*/ 	.word	0xffffffff


	//   ....[8]....
        /*0118*/ 	.word	0xffffffff


	//   ....[9]....
        /*011c*/ 	.word	0xffffffff


	//   ....[10]....
        /*0120*/ 	.word	0xffffffff


	//   ....[11]....
        /*0124*/ 	.word	0xffffffff


	//   ....[12]....
        /*0128*/ 	.word	0xffffffff


	//   ....[13]....
        /*012c*/ 	.word	0xffffffff


	//   ....[14]....
        /*0130*/ 	.word	0xffffffff


	//   ....[15]....
        /*0134*/ 	.word	0xffffffff


	//   ....[16]....
        /*0138*/ 	.word	0xffffffff


	//   ....[17]....
        /*013c*/ 	.word	0xffffffff


	//   ....[18]....
        /*0140*/ 	.word	0xffffffff


	//   ....[19]....
        /*0144*/ 	.word	0xffffffff


	//   ....[20]....
        /*0148*/ 	.word	0xffffffff


	//   ....[21]....
        /*014c*/ 	.word	0xffffffff


	//   ....[22]....
        /*0150*/ 	.word	0xffffffff


	//   ....[23]....
        /*0154*/ 	.word	0xffffffff


	//   ....[24]....
        /*0158*/ 	.word	0xffffffff


	//   ....[25]....
        /*015c*/ 	.word	0xffffffff


	//   ....[26]....
        /*0160*/ 	.word	0xffffffff


	//   ....[27]....
        /*0164*/ 	.word	0xffffffff


	//   ....[28]....
        /*0168*/ 	.word	0xffffffff


	//   ....[29]....
        /*016c*/ 	.word	0xffffffff


	//   ....[30]....
        /*0170*/ 	.word	0xffffffff


	//   ....[31]....
        /*0174*/ 	.word	0xffffffff


	//   ....[32]....
        /*0178*/ 	.word	0xffffffff


	//   ....[33]....
        /*017c*/ 	.word	0xffffffff


	//   ....[34]....
        /*0180*/ 	.word	0xffffffff


	//   ....[35]....
        /*0184*/ 	.word	0xffffffff


	//   ....[36]....
        /*0188*/ 	.word	0xffffffff


	//   ....[37]....
        /*018c*/ 	.word	0xffffffff


	//   ....[38]....
        /*0190*/ 	.word	0xffffffff


	//   ....[39]....
        /*0194*/ 	.word	0xffffffff


	//   ....[40]....
        /*0198*/ 	.word	0xffffffff


	//   ....[41]....
        /*019c*/ 	.word	0xffffffff


	//   ....[42]....
        /*01a0*/ 	.word	0xffffffff


	//   ....[43]....
        /*01a4*/ 	.word	0xffffffff


	//   ....[44]....
        /*01a8*/ 	.word	0xffffffff


	//   ....[45]....
        /*01ac*/ 	.word	0xffffffff


	//   ....[46]....
        /*01b0*/ 	.word	0xffffffff


	//   ....[47]....
        /*01b4*/ 	.word	0xffffffff


	//   ....[48]....
        /*01b8*/ 	.word	0xffffffff


	//   ....[49]....
        /*01bc*/ 	.word	0xffffffff


	//   ....[50]....
        /*01c0*/ 	.word	0xffffffff


	//   ....[51]....
        /*01c4*/ 	.word	0xffffffff


	//   ....[52]....
        /*01c8*/ 	.word	0xffffffff


	//   ....[53]....
        /*01cc*/ 	.word	0xffffffff


	//   ....[54]....
        /*01d0*/ 	.word	0xffffffff


	//   ....[55]....
        /*01d4*/ 	.word	0x0500000f


	//   ....[56]....
        /*01d8*/ 	.word	0x0500000f


	//   ....[57]....
        /*01dc*/ 	.word	0x0500000f


	//   ....[58]....
        /*01e0*/ 	.word	0x0500000f


	//   ....[59]....
        /*01e4*/ 	.word	0x0500000f


	//   ....[60]....
        /*01e8*/ 	.word	0x0500000f


	//   ....[61]....
        /*01ec*/ 	.word	0x0500000f


	//   ....[62]....
        /*01f0*/ 	.word	0x0500000f


	//   ....[63]....
        /*01f4*/ 	.word	0x0500000f


	//   ....[64]....
        /*01f8*/ 	.word	0x0500000f


	//   ....[65]....
        /*01fc*/ 	.word	0x0500000f


	//   ....[66]....
        /*0200*/ 	.word	0x0500000f


	//   ....[67]....
        /*0204*/ 	.word	0x0500000f


	//   ....[68]....
        /*0208*/ 	.word	0x0500000f


	//   ....[69]....
        /*020c*/ 	.word	0x0500000f


	//   ....[70]....
        /*0210*/ 	.word	0x0500000f


	//   ....[71]....
        /*0214*/ 	.word	0x0500000f


	//   ....[72]....
        /*0218*/ 	.word	0x0500000f


	//----- nvinfo : EIATTR_COOP_GROUP_INSTR_OFFSETS
	.align		4
.L_515:
        /*021c*/ 	.byte	0x04, 0x28
        /*021e*/ 	.short	(.L_517 - .L_516)


	//   ....[0]....
.L_516:
        /*0220*/ 	.word	0x00000060


	//   ....[1]....
        /*0224*/ 	.word	0x00000130


	//   ....[2]....
        /*0228*/ 	.word	0x00000230


	//   ....[3]....
        /*022c*/ 	.word	0x000003a0


	//   ....[4]....
        /*0230*/ 	.word	0x00000500


	//   ....[5]....
        /*0234*/ 	.word	0x00000620


	//   ....[6]....
        /*0238*/ 	.word	0x00000780


	//   ....[7]....
        /*023c*/ 	.word	0x00001350


	//   ....[8]....
        /*0240*/ 	.word	0x00001e60


	//   ....[9]....
        /*0244*/ 	.word	0x00004530


	//   ....[10]....
        /*0248*/ 	.word	0x00004580


	//   ....[11]....
        /*024c*/ 	.word	0x00004590


	//   ....[12]....
        /*0250*/ 	.word	0x00004ba0


	//   ....[13]....
        /*0254*/ 	.word	0x00004c10


	//   ....[14]....
        /*0258*/ 	.word	0x00008750


	//   ....[15]....
        /*025c*/ 	.word	0x00008760


	//   ....[16]....
        /*0260*/ 	.word	0x00008d50


	//   ....[17]....
        /*0264*/ 	.word	0x00008e50


	//   ....[18]....
        /*0268*/ 	.word	0x000092c0


	//   ....[19]....
        /*026c*/ 	.word	0x00009330


	//   ....[20]....
        /*0270*/ 	.word	0x0000d000


	//   ....[21]....
        /*0274*/ 	.word	0x0000d050


	//   ....[22]....
        /*0278*/ 	.word	0x0000d350


	//   ....[23]....
        /*027c*/ 	.word	0x0000d3e0


	//   ....[24]....
        /*0280*/ 	.word	0x0000e420


	//   ....[25]....
        /*0284*/ 	.word	0x0000e450


	//   ....[26]....
        /*0288*/ 	.word	0x0000e4e0


	//   ....[27]....
        /*028c*/ 	.word	0x0000e500


	//   ....[28]....
        /*0290*/ 	.word	0x0000f730


	//   ....[29]....
        /*0294*/ 	.word	0x0000f790


	//   ....[30]....
        /*0298*/ 	.word	0x0000f7d0


	//   ....[31]....
        /*029c*/ 	.word	0x0000f800


	//   ....[32]....
        /*02a0*/ 	.word	0x0000f840


	//   ....[33]....
        /*02a4*/ 	.word	0x0000f850


	//   ....[34]....
        /*02a8*/ 	.word	0x000104c0


	//   ....[35]....
        /*02ac*/ 	.word	0x000104d0


	//   ....[36]....
        /*02b0*/ 	.word	0x00011500


	//   ....[37]....
        /*02b4*/ 	.word	0x00012020


	//   ....[38]....
        /*02b8*/ 	.word	0x00012a70


	//   ....[39]....
        /*02bc*/ 	.word	0x00012ab0


	//   ....[40]....
        /*02c0*/ 	.word	0x00012ae0


	//   ....[41]....
        /*02c4*/ 	.word	0x00012b00


	//   ....[42]....
        /*02c8*/ 	.word	0x00012bb0


	//   ....[43]....
        /*02cc*/ 	.word	0x00012bd0


	//   ....[44]....
        /*02d0*/ 	.word	0x00012c50


	//   ....[45]....
        /*02d4*/ 	.word	0x00012c70


	//   ....[46]....
        /*02d8*/ 	.word	0x00012cf0


	//   ....[47]....
        /*02dc*/ 	.word	0x00012d10


	//   ....[48]....
        /*02e0*/ 	.word	0x00012d90


	//   ....[49]....
        /*02e4*/ 	.word	0x00012db0


	//   ....[50]....
        /*02e8*/ 	.word	0x00012e30


	//   ....[51]....
        /*02ec*/ 	.word	0x00012e50


	//   ....[52]....
        /*02f0*/ 	.word	0x00012ed0


	//   ....[53]....
        /*02f4*/ 	.word	0x00012ee0


	//   ....[54]....
        /*02f8*/ 	.word	0x00015b30


	//   ....[55]....
        /*02fc*/ 	.word	0x000160d0


	//   ....[56]....
        /*0300*/ 	.word	0x00016250


	//   ....[57]....
        /*0304*/ 	.word	0x000162a0


	//   ....[58]....
        /*0308*/ 	.word	0x00016410


	//   ....[59]....
        /*030c*/ 	.word	0x00016480


	//   ....[60]....
        /*0310*/ 	.word	0x00016580


	//   ....[61]....
        /*0314*/ 	.word	0x000165f0


	//   ....[62]....
        /*0318*/ 	.word	0x000166f0


	//   ....[63]....
        /*031c*/ 	.word	0x00016760


	//   ....[64]....
        /*0320*/ 	.word	0x00016860


	//   ....[65]....
        /*0324*/ 	.word	0x000168d0


	//   ....[66]....
        /*0328*/ 	.word	0x000169d0


	//   ....[67]....
        /*032c*/ 	.word	0x00016a40


	//   ....[68]....
        /*0330*/ 	.word	0x00016b40


	//   ....[69]....
        /*0334*/ 	.word	0x00016ba0


	//   ....[70]....
        /*0338*/ 	.word	0x00016c90


	//   ....[71]....
        /*033c*/ 	.word	0x00016ce0


	//   ....[72]....
        /*0340*/ 	.word	0x000170e0


	//----- nvinfo : EIATTR_REG_RECONFIG
	.align		4
.L_517:
        /*0344*/ 	.byte	0x01, 0x54
	.zero		2


	//----- nvinfo : EIATTR_SYSCALL_OFFSETS
	.align		4
        /*0348*/ 	.byte	0x04, 0x46
        /*034a*/ 	.short	(.L_519 - .L_518)


	//   ....[0]....
.L_518:
        /*034c*/ 	.word	0x00001520


	//   ....[1]....
        /*0350*/ 	.word	0x00011ca0


	//   ....[2]....
        /*0354*/ 	.word	0x00011de0


	//   ....[3]....
        /*0358*/ 	.word	0x00011ed0


	//   ....[4]....
        /*035c*/ 	.word	0x00012690


	//----- nvinfo : EIATTR_MBARRIER_INSTR_OFFSETS
	.align		4
.L_519:
        /*0360*/ 	.byte	0x04, 0x39
        /*0362*/ 	.short	(.L_521 - .L_520)


	//   ....[0]....
.L_520:
        /*0364*/ 	.word	0x00000250
        /*0368*/ 	.word	0x000000ff
        /*036c*/ 	.word	0x00038800
        /*0370*/ 	.short	0x0100
        /*0372*/ 	.byte	0x08
	.zero		1


	//   ....[1]....
        /*0374*/ 	.word	0x00000260
        /*0378*/ 	.word	0x000000ff
        /*037c*/ 	.word	0x00038820
        /*0380*/ 	.short	0x0100
        /*0382*/ 	.byte	0x08
	.zero		1


	//   ....[2]....
        /*0384*/ 	.word	0x00000350
        /*0388*/ 	.word	0x000000ff
        /*038c*/ 	.word	0x00038830
        /*0390*/ 	.short	0x0100
        /*0392*/ 	.byte	0x08
	.zero		1


	//   ....[3]....
        /*0394*/ 	.word	0x00000360
        /*0398*/ 	.word	0x000000ff
        /*039c*/ 	.word	0x00038840
        /*03a0*/ 	.short	0x0100
        /*03a2*/ 	.byte	0x08
	.zero		1


	//   ....[4]....
        /*03a4*/ 	.word	0x00000370
        /*03a8*/ 	.word	0x000000ff
        /*03ac*/ 	.word	0x00038838
        /*03b0*/ 	.short	0x0100
        /*03b2*/ 	.byte	0x08
	.zero		1


	//   ....[5]....
        /*03b4*/ 	.word	0x00000380
        /*03b8*/ 	.word	0x000000ff
        /*03bc*/ 	.word	0x00038848
        /*03c0*/ 	.short	0x0100
        /*03c2*/ 	.byte	0x08
	.zero		1


	//   ....[6]....
        /*03c4*/ 	.word	0x000004b0
        /*03c8*/ 	.word	0x000000ff
        /*03cc*/ 	.word	0x00038850
        /*03d0*/ 	.short	0x0100
        /*03d2*/ 	.byte	0x08
	.zero		1


	//   ....[7]....
        /*03d4*/ 	.word	0x000004c0
        /*03d8*/ 	.word	0x000000ff
        /*03dc*/ 	.word	0x00038860
        /*03e0*/ 	.short	0x0100
        /*03e2*/ 	.byte	0x08
	.zero		1


	//   ....[8]....
        /*03e4*/ 	.word	0x000004d0
        /*03e8*/ 	.word	0x000000ff
        /*03ec*/ 	.word	0x00038858
        /*03f0*/ 	.short	0x0100
        /*03f2*/ 	.byte	0x08
	.zero		1


	//   ....[9]....
        /*03f4*/ 	.word	0x000004e0
        /*03f8*/ 	.word	0x000000ff
        /*03fc*/ 	.word	0x00038868
        /*0400*/ 	.short	0x0100
        /*0402*/ 	.byte	0x08
	.zero		1


	//   ....[10]....
        /*0404*/ 	.word	0x000005d0
        /*0408*/ 	.word	0x000000ff
        /*040c*/ 	.word	0x00038870
        /*0410*/ 	.short	0x0100
        /*0412*/ 	.byte	0x06
	.zero		1


	//   ....[11]....
        /*0414*/ 	.word	0x000005e0
        /*0418*/ 	.word	0x000000ff
        /*041c*/ 	.word	0x00038880
        /*0420*/ 	.short	0x0100
        /*0422*/ 	.byte	0x06
	.zero		1


	//   ....[12]....
        /*0424*/ 	.word	0x000005f0
        /*0428*/ 	.word	0x000000ff
        /*042c*/ 	.word	0x00038878
        /*0430*/ 	.short	0x0100
        /*0432*/ 	.byte	0x06
	.zero		1


	//   ....[13]....
        /*0434*/ 	.word	0x00000600
        /*0438*/ 	.word	0x000000ff
        /*043c*/ 	.word	0x00038888
        /*0440*/ 	.short	0x0100
        /*0442*/ 	.byte	0x06
	.zero		1


	//   ....[14]....
        /*0444*/ 	.word	0x00000730
        /*0448*/ 	.word	0x000000ff
        /*044c*/ 	.word	0x00038890
        /*0450*/ 	.short	0x0100
        /*0452*/ 	.byte	0x08
	.zero		1


	//   ....[15]....
        /*0454*/ 	.word	0x00000740
        /*0458*/ 	.word	0x000000ff
        /*045c*/ 	.word	0x000388a0
        /*0460*/ 	.short	0x0100
        /*0462*/ 	.byte	0x08
	.zero		1


	//   ....[16]....
        /*0464*/ 	.word	0x00000750
        /*0468*/ 	.word	0x000000ff
        /*046c*/ 	.word	0x00038898
        /*0470*/ 	.short	0x0100
        /*0472*/ 	.byte	0x08
	.zero		1


	//   ....[17]....
        /*0474*/ 	.word	0x00000760
        /*0478*/ 	.word	0x000000ff
        /*047c*/ 	.word	0x000388a8
        /*0480*/ 	.short	0x0100
        /*0482*/ 	.byte	0x08
	.zero		1


	//   ....[18]....
        /*0484*/ 	.word	0x00000890
        /*0488*/ 	.word	0x000000ff
        /*048c*/ 	.word	0x000388b0
        /*0490*/ 	.short	0x0100
        /*0492*/ 	.byte	0x08
	.zero		1


	//   ....[19]....
        /*0494*/ 	.word	0x000008a0
        /*0498*/ 	.word	0x000000ff
        /*049c*/ 	.word	0x000388c0
        /*04a0*/ 	.short	0x0100
        /*04a2*/ 	.byte	0x08
	.zero		1


	//   ....[20]....
        /*04a4*/ 	.word	0x000008b0
        /*04a8*/ 	.word	0x000000ff
        /*04ac*/ 	.word	0x000388b8
        /*04b0*/ 	.short	0x0100
        /*04b2*/ 	.byte	0x08
	.zero		1


	//   ....[21]....
        /*04b4*/ 	.word	0x000008c0
        /*04b8*/ 	.word	0x000000ff
        /*04bc*/ 	.word	0x000388c8
        /*04c0*/ 	.short	0x0100
        /*04c2*/ 	.byte	0x08
	.zero		1


	//   ....[22]....
        /*04c4*/ 	.word	0x00001560
        /*04c8*/ 	.word	0x000000ff
        /*04cc*/ 	.word	0x00038800
        /*04d0*/ 	.short	0x010a
        /*04d2*/ 	.byte	0x04
	.zero		1


	//   ....[23]....
        /*04d4*/ 	.word	0x000015d0
        /*04d8*/ 	.word	0x000000ff
        /*04dc*/ 	.word	0x00038830
        /*04e0*/ 	.short	0x010a
        /*04e2*/ 	.byte	0x04
	.zero		1


	//   ....[24]....
        /*04e4*/ 	.word	0x00001670
        /*04e8*/ 	.word	0x000000ff
        /*04ec*/ 	.word	0x00038830
        /*04f0*/ 	.short	0x010a
        /*04f2*/ 	.byte	0x04
	.zero		1


	//   ....[25]....
        /*04f4*/ 	.word	0x00005010
        /*04f8*/ 	.word	0x00000000
        /*04fc*/ 	.word	0x00000000
        /*0500*/ 	.short	0x0101
        /*0502*/ 	.byte	0x3f
	.zero		1


	//   ....[26]....
        /*0504*/ 	.word	0x00005770
        /*0508*/ 	.word	0x000000ff
        /*050c*/ 	.word	0x00038830
        /*0510*/ 	.short	0x010a
        /*0512*/ 	.byte	0x06
	.zero		1


	//   ....[27]....
        /*0514*/ 	.word	0x000057c0
        /*0518*/ 	.word	0x000000ff
        /*051c*/ 	.word	0x00038830
        /*0520*/ 	.short	0x010a
        /*0522*/ 	.byte	0x06
	.zero		1


	//   ....[28]....
        /*0524*/ 	.word	0x000080b0
        /*0528*/ 	.word	0x000000ff
        /*052c*/ 	.word	0x00038850
        /*0530*/ 	.short	0x010a
        /*0532*/ 	.byte	0x07
	.zero		1


	//   ....[29]....
        /*0534*/ 	.word	0x000080f0
        /*0538*/ 	.word	0x000000ff
        /*053c*/ 	.word	0x00038850
        /*0540*/ 	.short	0x010a
        /*0542*/ 	.byte	0x07
	.zero		1


	//   ....[30]....
        /*0544*/ 	.word	0x00009770
        /*0548*/ 	.word	0x000000ab
        /*054c*/ 	.word	0x00000000
        /*0550*/ 	.short	0x0101
        /*0552*/ 	.byte	0x3f
	.zero		1


	//   ....[31]....
        /*0554*/ 	.word	0x000097c0
        /*0558*/ 	.word	0x000000af
        /*055c*/ 	.word	0x00000000
        /*0560*/ 	.short	0x0101
        /*0562*/ 	.byte	0x3f
	.zero		1


	//   ....[32]....
        /*0564*/ 	.word	0x00009d00
        /*0568*/ 	.word	0x000000ff
        /*056c*/ 	.word	0x00038830
        /*0570*/ 	.short	0x010a
        /*0572*/ 	.byte	0x06
	.zero		1


	//   ....[33]....
        /*0574*/ 	.word	0x00009d50
        /*0578*/ 	.word	0x000000ff
        /*057c*/ 	.word	0x00038830
        /*0580*/ 	.short	0x010a
        /*0582*/ 	.byte	0x06
	.zero		1


	//   ....[34]....
        /*0584*/ 	.word	0x0000c650
        /*0588*/ 	.word	0x000000ff
        /*058c*/ 	.word	0x00038850
        /*0590*/ 	.short	0x010a
        /*0592*/ 	.byte	0x0b
	.zero		1


	//   ....[35]....
        /*0594*/ 	.word	0x0000c690
        /*0598*/ 	.word	0x000000ff
        /*059c*/ 	.word	0x00038850
        /*05a0*/ 	.short	0x010a
        /*05a2*/ 	.byte	0x0b
	.zero		1


	//   ....[36]....
        /*05a4*/ 	.word	0x0000d710
        /*05a8*/ 	.word	0x00000099
        /*05ac*/ 	.word	0x00000000
        /*05b0*/ 	.short	0x0101
        /*05b2*/ 	.byte	0x3f
	.zero		1


	//   ....[37]....
        /*05b4*/ 	.word	0x0000d7e0
        /*05b8*/ 	.word	0x000000a4
        /*05bc*/ 	.word	0x00000000
        /*05c0*/ 	.short	0x0101
        /*05c2*/ 	.byte	0x3f
	.zero		1


	//   ....[38]....
        /*05c4*/ 	.word	0x0000e390
        /*05c8*/ 	.word	0x000000ff
        /*05cc*/ 	.word	0x00038850
        /*05d0*/ 	.short	0x010a
        /*05d2*/ 	.byte	0x05
	.zero		1


	//   ....[39]....
        /*05d4*/ 	.word	0x0000e3d0
        /*05d8*/ 	.word	0x000000ff
        /*05dc*/ 	.word	0x00038850
        /*05e0*/ 	.short	0x010a
        /*05e2*/ 	.byte	0x05
	.zero		1


	//   ....[40]....
        /*05e4*/ 	.word	0x0000e7e0
        /*05e8*/ 	.word	0x00000005
        /*05ec*/ 	.word	0x00000000
        /*05f0*/ 	.short	0x0101
        /*05f2*/ 	.byte	0x3f
	.zero		1


	//   ....[41]....
        /*05f4*/ 	.word	0x0000f870
        /*05f8*/ 	.word	0x000000ff
        /*05fc*/ 	.word	0x00000000
        /*0600*/ 	.short	0x0101
        /*0602*/ 	.byte	0x04
	.zero		1


	//   ....[42]....
        /*0604*/ 	.word	0x00012240
        /*0608*/ 	.word	0x000000ff
        /*060c*/ 	.word	0x00038840
        /*0610*/ 	.short	0x010a
        /*0612*/ 	.byte	0x26
	.zero		1


	//   ....[43]....
        /*0614*/ 	.word	0x00013060
        /*0618*/ 	.word	0x000000ff
        /*061c*/ 	.word	0x00038800
        /*0620*/ 	.short	0x0107
        /*0622*/ 	.byte	0x26
	.zero		1


	//   ....[44]....
        /*0624*/ 	.word	0x000130d0
        /*0628*/ 	.word	0x000000ff
        /*062c*/ 	.word	0x00038800
        /*0630*/ 	.short	0x0101
        /*0632*/ 	.byte	0x26
	.zero		1


	//   ....[45]....
        /*0634*/ 	.word	0x000130f0
        /*0638*/ 	.word	0x000000ff
        /*063c*/ 	.word	0x00038820
        /*0640*/ 	.short	0x010a
        /*0642*/ 	.byte	0x26
	.zero		1


	//   ....[46]....
        /*0644*/ 	.word	0x000134e0
        /*0648*/ 	.word	0x000000ff
        /*064c*/ 	.word	0x00038848
        /*0650*/ 	.short	0x010a
        /*0652*/ 	.byte	0x26
	.zero		1


	//   ....[47]....
        /*0654*/ 	.word	0x00013980
        /*0658*/ 	.word	0x000000ff
        /*065c*/ 	.word	0x00038860
        /*0660*/ 	.short	0x010a
        /*0662*/ 	.byte	0x26
	.zero		1


	//   ....[48]....
        /*0664*/ 	.word	0x00014030
        /*0668*/ 	.word	0x000000ff
        /*066c*/ 	.word	0x00038840
        /*0670*/ 	.short	0x010a
        /*0672*/ 	.byte	0x26
	.zero		1


	//   ....[49]....
        /*0674*/ 	.word	0x000144d0
        /*0678*/ 	.word	0x000000ff
        /*067c*/ 	.word	0x00038868
        /*0680*/ 	.short	0x010a
        /*0682*/ 	.byte	0x26
	.zero		1


	//   ....[50]....
        /*0684*/ 	.word	0x00014bd0
        /*0688*/ 	.word	0x000000ff
        /*068c*/ 	.word	0x00038848
        /*0690*/ 	.short	0x010a
        /*0692*/ 	.byte	0x26
	.zero		1


	//   ....[51]....
        /*0694*/ 	.word	0x00015050
        /*0698*/ 	.word	0x000000ff
        /*069c*/ 	.word	0x00038860
        /*06a0*/ 	.short	0x010a
        /*06a2*/ 	.byte	0x26
	.zero		1


	//   ....[52]....
        /*06a4*/ 	.word	0x00015590
        /*06a8*/ 	.word	0x00000003
        /*06ac*/ 	.word	0x00038860
        /*06b0*/ 	.short	0x010a
        /*06b2*/ 	.byte	0x3f
	.zero		1


	//   ....[53]....
        /*06b4*/ 	.word	0x00015ac0
        /*06b8*/ 	.word	0x00000002
        /*06bc*/ 	.word	0x00038820
        /*06c0*/ 	.short	0x010a
        /*06c2*/ 	.byte	0x3f
	.zero		1


	//   ....[54]....
        /*06c4*/ 	.word	0x00015c40
        /*06c8*/ 	.word	0x00000006
        /*06cc*/ 	.word	0x00000000
        /*06d0*/ 	.short	0x010a
        /*06d2*/ 	.byte	0x3f
	.zero		1


	//   ....[55]....
        /*06d4*/ 	.word	0x00015cb0
        /*06d8*/ 	.word	0x00000003
        /*06dc*/ 	.word	0x00000000
        /*06e0*/ 	.short	0x010a
        /*06e2*/ 	.byte	0x3f
	.zero		1


	//   ....[56]....
        /*06e4*/ 	.word	0x00015d10
        /*06e8*/ 	.word	0x00000000
        /*06ec*/ 	.word	0x00000000
        /*06f0*/ 	.short	0x010a
        /*06f2*/ 	.byte	0x3f
	.zero		1


	//   ....[57]....
        /*06f4*/ 	.word	0x00015d40
        /*06f8*/ 	.word	0x00000003
        /*06fc*/ 	.word	0x00000000
        /*0700*/ 	.short	0x010a
        /*0702*/ 	.byte	0x3f
	.zero		1


	//   ....[58]....
        /*0704*/ 	.word	0x00015dc0
        /*0708*/ 	.word	0x00000003
        /*070c*/ 	.word	0x00038800
        /*0710*/ 	.short	0x010a
        /*0712*/ 	.byte	0x3f
	.zero		1


	//   ....[59]....
        /*0714*/ 	.word	0x00015e30
        /*0718*/ 	.word	0x00000003
        /*071c*/ 	.word	0x00038830
        /*0720*/ 	.short	0x010a
        /*0722*/ 	.byte	0x3f
	.zero		1


	//   ....[60]....
        /*0724*/ 	.word	0x00015ea0
        /*0728*/ 	.word	0x00000006
        /*072c*/ 	.word	0x00038830
        /*0730*/ 	.short	0x010a
        /*0732*/ 	.byte	0x3f
	.zero		1


	//   ....[61]....
        /*0734*/ 	.word	0x00015f00
        /*0738*/ 	.word	0x00000003
        /*073c*/ 	.word	0x00038850
        /*0740*/ 	.short	0x010a
        /*0742*/ 	.byte	0x3f
	.zero		1


	//   ....[62]....
        /*0744*/ 	.word	0x00015f70
        /*0748*/ 	.word	0x00000006
        /*074c*/ 	.word	0x00038830
        /*0750*/ 	.short	0x010a
        /*0752*/ 	.byte	0x3f
	.zero		1


	//   ....[63]....
        /*0754*/ 	.word	0x00015fd0
        /*0758*/ 	.word	0x00000003
        /*075c*/ 	.word	0x00038850
        /*0760*/ 	.short	0x010a
        /*0762*/ 	.byte	0x3f
	.zero		1


	//   ....[64]....
        /*0764*/ 	.word	0x00016030
        /*0768*/ 	.word	0x00000005
        /*076c*/ 	.word	0x00038850
        /*0770*/ 	.short	0x010a
        /*0772*/ 	.byte	0x3f
	.zero		1


	//   ....[65]....
        /*0774*/ 	.word	0x00016190
        /*0778*/ 	.word	0x00000003
        /*077c*/ 	.word	0x00038840
        /*0780*/ 	.short	0x010a
        /*0782*/ 	.byte	0x3f
	.zero		1


	//   ....[66]....
        /*0784*/ 	.word	0x00016d20
        /*0788*/ 	.word	0x00000003
        /*078c*/ 	.word	0x00038820
        /*0790*/ 	.short	0x010a
        /*0792*/ 	.byte	0x3f
	.zero		1


	//   ....[67]....
        /*0794*/ 	.word	0x00016d80
        /*0798*/ 	.word	0x00000003
        /*079c*/ 	.word	0x00038848
        /*07a0*/ 	.short	0x010a
        /*07a2*/ 	.byte	0x3f
	.zero		1


	//   ....[68]....
        /*07a4*/ 	.word	0x00016de0
        /*07a8*/ 	.word	0x00000003
        /*07ac*/ 	.word	0x00038860
        /*07b0*/ 	.short	0x010a
        /*07b2*/ 	.byte	0x3f
	.zero		1


	//   ....[69]....
        /*07b4*/ 	.word	0x00016e40
        /*07b8*/ 	.word	0x00000003
        /*07bc*/ 	.word	0x00038840
        /*07c0*/ 	.short	0x010a
        /*07c2*/ 	.byte	0x3f
	.zero		1


	//   ....[70]....
        /*07c4*/ 	.word	0x00016ea0
        /*07c8*/ 	.word	0x00000003
        /*07cc*/ 	.word	0x00038868
        /*07d0*/ 	.short	0x010a
        /*07d2*/ 	.byte	0x3f
	.zero		1


	//   ....[71]....
        /*07d4*/ 	.word	0x00016f00
        /*07d8*/ 	.word	0x00000003
        /*07dc*/ 	.word	0x00038848
        /*07e0*/ 	.short	0x010a
        /*07e2*/ 	.byte	0x3f
	.zero		1


	//   ....[72]....
        /*07e4*/ 	.word	0x00016f60
        /*07e8*/ 	.word	0x00000003
        /*07ec*/ 	.word	0x00038860
        /*07f0*/ 	.short	0x010a
        /*07f2*/ 	.byte	0x3f
	.zero		1


	//   ....[73]....
        /*07f4*/ 	.word	0x00016fb0
        /*07f8*/ 	.word	0x00000003
        /*07fc*/ 	.word	0x00038860
        /*0800*/ 	.short	0x010a
        /*0802*/ 	.byte	0x3f
	.zero		1


	//   ....[74]....
        /*0804*/ 	.word	0x00017000
        /*0808*/ 	.word	0x00000002
        /*080c*/ 	.word	0x00038820
        /*0810*/ 	.short	0x010a
        /*0812*/ 	.byte	0x3f
	.zero		1


	//   ....[75]....
        /*0814*/ 	.word	0x000171a0
        /*0818*/ 	.word	0x00000006
        /*081c*/ 	.word	0x00000000
        /*0820*/ 	.short	0x010a
        /*0822*/ 	.byte	0x3f
	.zero		1


	//   ....[76]....
        /*0824*/ 	.word	0x000171f0
        /*0828*/ 	.word	0x00000003
        /*082c*/ 	.word	0x00000000
        /*0830*/ 	.short	0x010a
        /*0832*/ 	.byte	0x3f
	.zero		1


	//   ....[77]....
        /*0834*/ 	.word	0x00017240
        /*0838*/ 	.word	0x00000000
        /*083c*/ 	.word	0x00000000
        /*0840*/ 	.short	0x010a
        /*0842*/ 	.byte	0x3f
	.zero		1


	//----- nvinfo : EIATTR_NUM_MBARRIERS
	.align		4
.L_521:
        /*0844*/ 	.byte	0x03, 0x38
        /*0846*/ 	.short	0x0016


	//----- nvinfo : EIATTR_EXIT_INSTR_OFFSETS
	.align		4
        /*0848*/ 	.byte	0x04, 0x1c
        /*084a*/ 	.short	(.L_523 - .L_522)


	//   ....[0]....
.L_522:
        /*084c*/ 	.word	0x00015d90


	//----- nvinfo : EIATTR_MAX_THREADS
	.align		4
.L_523:
        /*0850*/ 	.byte	0x04, 0x05
        /*0852*/ 	.short	(.L_525 - .L_524)
.L_524:
        /*0854*/ 	.word	0x00000180
        /*0858*/ 	.word	0x00000001
        /*085c*/ 	.word	0x00000001


	//----- nvinfo : EIATTR_CRS_STACK_SIZE
	.align		4
.L_525:
        /*0860*/ 	.byte	0x04, 0x1e
        /*0862*/ 	.short	(.L_527 - .L_526)
.L_526:
        /*0864*/ 	.word	0x00000000


	//----- nvinfo : EIATTR_CBANK_PARAM_SIZE
	.align		4
.L_527:
        /*0868*/ 	.byte	0x03, 0x19
        /*086a*/ 	.short	0x0a70


	//----- nvinfo : EIATTR_PARAM_CBANK
	.align		4
        /*086c*/ 	.byte	0x04, 0x0a
        /*086e*/ 	.short	(.L_529 - .L_528)
	.align		4
.L_528:
        /*0870*/ 	.word	index@(.nv.constant0._ZN7cutlass13device_kernelIN5flash11enable_sm90INS1_16FlashAttnFwdSm90INS1_25CollectiveMainloopFwdSm90ILi2EN4cute5tupleIJNS5_1CILi1EEES8_S8_EEENS6_IJNS7_ILi128EEENS7_ILi80EEENS7_ILi256EEEEEELi256ENS_10bfloat16_tEfNS_4arch4Sm90ELb1ELb0ELb1ELb0ELb0ELb0ELb0ELb1ELb1ELb1ELb1ELb0EEENS1_21CollectiveEpilogueFwdINS6_IJSA_SC_SB_EEES9_SE_SG_Li256ELb0ELb1ELb1ELb0EEENS1_19SingleTileSchedulerILb0ELb1ELb1ELi128EEEEEEEEEvNT_6ParamsE)
        /*0874*/ 	.short	0x0210
        /*0876*/ 	.short	0x0a70


	//----- nvinfo : EIATTR_SW_WAR
	.align		4
.L_529:
        /*0878*/ 	.byte	0x04, 0x36
        /*087a*/ 	.short	(.L_531 - .L_530)
.L_530:
        /*087c*/ 	.word	0x00000008
.L_531:


//--------------------- .nv.info._ZN7cutlass13device_kernelIN5flash11enable_sm90INS1_16FlashAttnFwdSm90INS1_25CollectiveMainloopFwdSm90ILi2EN4cute5tupleIJNS5_1CILi1EEES8_S8_EEENS6_IJNS7_ILi128EEENS7_ILi80EEENS7_ILi256EEEEEELi256ENS_10bfloat16_tEfNS_4arch4Sm90ELb1ELb0ELb1ELb1ELb0ELb0ELb0ELb1ELb1ELb1ELb1ELb0EEENS1_21CollectiveEpilogueFwdINS6_IJSA_SC_SB_EEES9_SE_SG_Li256ELb1ELb1ELb1ELb0EEENS1_36VarlenDynamicPersistentTileSchedulerILi128ELi80ELi256ELi128ELb1ELb1ELb1ELb1ELb1ELb1EEEEEEEEEvNT_6ParamsE --------------------------
	.section	.nv.info._ZN7cutlass13device_kernelIN5flash11enable_sm90INS1_16FlashAttnFwdSm90INS1_25CollectiveMainloopFwdSm90ILi2EN4cute5tupleIJNS5_1CILi1EEES8_S8_EEENS6_IJNS7_ILi128EEENS7_ILi80EEENS7_ILi256EEEEEELi256ENS_10bfloat16_tEfNS_4arch4Sm90ELb1ELb0ELb1ELb1ELb0ELb0ELb0ELb1ELb1ELb1ELb1ELb0EEENS1_21CollectiveEpilogueFwdINS6_IJSA_SC_SB_EEES9_SE_SG_Li256ELb1ELb1ELb1ELb0EEENS1_36VarlenDynamicPersistentTileSchedulerILi128ELi80ELi256ELi128ELb1ELb1ELb1ELb1ELb1ELb1EEEEEEEEEvNT_6ParamsE,"",@"SHT_CUDA_INFO"
	.sectionflags	@""
	.align	4


	//----- nvinfo : EIATTR_CUDA_API_VERSION
	.align		4
        /*0000*/ 	.byte	0x04, 0x37
        /*0002*/ 	.short	(.L_533 - .L_532)
.L_532:
        /*0004*/ 	.word	0x00000082


	//----- nvinfo : EIATTR_KPARAM_INFO
	.align		4
.L_533:
        /*0008*/ 	.byte	0x04, 0x17
        /*000a*/ 	.short	(.L_535 - .L_534)
.L_534:
        /*000c*/ 	.word	0x00000000
        /*0010*/ 	.short	0x0000
        /*0012*/ 	.short	0x0070
        /*0014*/ 	.byte	0x00, 0xf0, 0x01, 0x2a


	//----- nvinfo : EIATTR_SPARSE_MMA_MASK
	.align		4
.L_535:
        /*0018*/ 	.byte	0x03, 0x50
        /*001a*/ 	.short	0x0000


	//----- nvinfo : EIATTR_MAXREG_COUNT
	.align		4
        /*001c*/ 	.byte	0x03, 0x1b
        /*001e*/ 	.short	0x00a8


	//----- nvinfo : EIATTR_NUM_BARRIERS
	.align		4
        /*0020*/ 	.byte	0x02, 0x4c
        /*0022*/ 	.byte	0x09
	.zero		1


	//----- nvinfo : EIATTR_EXTERNS
	.align		4
        /*0024*/ 	.byte	0x04, 0x0f
        /*0026*/ 	.short	(.L_537 - .L_536)


	//   ....[0]....
	.align		4
.L_536:
        /*0028*/ 	.word	index@(__assertfail)


	//----- nvinfo : EIATTR_ANNOTATIONS
	.align		4
.L_537:
        /*002c*/ 	.byte	0x04, 0x55
        /*002e*/ 	.short	(.L_539 - .L_538)


	//   ....[0]....
.L_538:
        /* <DEDUP_REMOVED lines=82> */


	//----- nvinfo : EIATTR_MERCURY_ISA_VERSION
	.align		4
.L_539:
        /*0540*/ 	.byte	0x03, 0x5f
        /*0542*/ 	.short	0x0101


	//----- nvinfo : EIATTR_UNUSED_LOAD_BYTE_OFFSET
	.align		4
        /*0544*/ 	.byte	0x04, 0x44
        /*0546*/ 	.short	(.L_541 - .L_540)


	//   ....[0]....
.L_540:
        /*0548*/ 	.word	0x00000a10
        /*054c*/ 	.word	0x0000fff0


	//   ....[1]....
        /*0550*/ 	.word	0x0000f850
        /*0554*/ 	.word	0x0000fff0


	//----- nvinfo : EIATTR_INT_WARP_WIDE_INSTR_OFFSETS
	.align		4
.L_541:
        /*0558*/ 	.byte	0x04, 0x31
        /*055a*/ 	.short	(.L_543 - .L_542)


	//   ....[0]....
.L_542:
        /*055c*/ 	.word	0x00000130


	//   ....[1]....
        /*0560*/ 	.word	0x00000170


	//   ....[2]....
        /*0564*/ 	.word	0x000001e0


	//   ....[3]....
        /*0568*/ 	.word	0x000160a0


	//   ....[4]....
        /*056c*/ 	.word	0x00016140


	//   ....[5]....
        /*0570*/ 	.word	0x0001a590


	//   ....[6]....
        /*0574*/ 	.word	0x0001a600


	//----- nvinfo : EIATTR_COOP_GROUP_MASK_REGIDS
	.align		4
.L_543:
        /*0578*/ 	.byte	0x04, 0x29
        /*057a*/ 	.short	(.L_545 - .L_544)


	//   ....[0]....
.L_544:
        /*057c*/ 	.word	0xffffffff


	//   ....[1]....
        /*0580*/ 	.word	0xffffffff


	//   ....[2]....
        /*0584*/ 	.word	0xffffffff


	//   ....[3]....
        /*0588*/ 	.word	0xffffffff


	//   ....[4]....
        /*058c*/ 	.word	0xffffffff


	//   ....[5]....
        /*0590*/ 	.word	0xffffffff


	//   ....[6]....
        /*0594*/ 	.word	0xffffffff


	//   ....[7]....
        /*0598*/ 	.word	0xffffffff


	//   ....[8]....
        /*059c*/ 	.word	0xffffffff


	//   ....[9]....
        /*05a0*/ 	.word	0xffffffff


	//   ....[10]....
        /*05a4*/ 	.word	0xffffffff


	//   ....[11]....
        /*05a8*/ 	.word	0xffffffff


	//   ....[12]....
        /*05ac*/ 	.word	0xffffffff


	//   ....[13]....
        /*05b0*/ 	.word	0xffffffff


	//   ....[14]....
        /*05b4*/ 	.word	0xffffffff


	//   ....[15]....
        /*05b8*/ 	.word	0xffffffff


	//   ....[16]....
        /*05bc*/ 	.word	0xffffffff


	//   ....[17]....
        /*05c0*/ 	.word	0xffffffff


	//   ....[18]....
        /*05c4*/ 	.word	0xffffffff


	//   ....[19]....
        /*05c8*/ 	.word	0xffffffff


	//   ....[20]....
        /*05cc*/ 	.word	0xffffffff


	//   ....[21]....
        /*05d0*/ 	.word	0xffffffff


	//   ....[22]....
        /*05d4*/ 	.word	0xffffffff


	//   ....[23]....
        /*05d8*/ 	.word	0xffffffff


	//   ....[24]....
        /*05dc*/ 	.word	0xffffffff


	//   ....[25]....
        /*05e0*/ 	.word	0xffffffff


	//   ....[26]....
        /*05e4*/ 	.word	0xffffffff


	//   ....[27]....
        /*05e8*/ 	.word	0xffffffff


	//   ....[28]....
        /*05ec*/ 	.word	0xffffffff


	//   ....[29]....
        /*05f0*/ 	.word	0xffffffff


	//   ....[30]....
        /*05f4*/ 	.word	0xffffffff


	//   ....[31]....
        /*05f8*/ 	.word	0xffffffff


	//   ....[32]....
        /*05fc*/ 	.word	0xffffffff


	//   ....[33]....
        /*0600*/ 	.word	0xffffffff


	//   ....[34]....
        /*0604*/ 	.word	0xffffffff


	//   ....[35]....
        /*0608*/ 	.word	0xffffffff


	//   ....[36]....
        /*060c*/ 	.word	0xffffffff


	//   ....[37]....
        /*0610*/ 	.word	0xffffffff


	//   ....[38]....
        /*0614*/ 	.word	0xffffffff


	//   ....[39]....
        /*0618*/ 	.word	0xffffffff


	//   ....[40]....
        /*061c*/ 	.word	0xffffffff


	//   ....[41]....
        /*0620*/ 	.word	0xffffffff


	//   ....[42]....
        /*0624*/ 	.word	0xffffffff


	//   ....[43]....
        /*0628*/ 	.word	0xffffffff


	//   ....[44]....
        /*062c*/ 	.word	0xffffffff


	//   ....[45]....
        /*0630*/ 	.word	0xffffffff


	//   ....[46]....
        /*0634*/ 	.word	0xffffffff


	//   ....[47]....
        /*0638*/ 	.word	0xffffffff


	//   ....[48]....
        /*063c*/ 	.word	0xffffffff


	//   ....[49]....
        /*0640*/ 	.word	0xffffffff


	//   ....[50]....
        /*0644*/ 	.word	0xffffffff


	//   ....[51]....
        /*0648*/ 	.word	0xffffffff


	//   ....[52]....
        /*064c*/ 	.word	0xffffffff


	//   ....[53]....
        /*0650*/ 	.word	0xffffffff


	//   ....[54]....
        /*0654*/ 	.word	0xffffffff


	//   ....[55]....
        /*0658*/ 	.word	0xffffffff


	//   ....[56]....
        /*065c*/ 	.word	0xffffffff


	//   ....[57]....
        /*0660*/ 	.word	0xffffffff


	//   ....[58]....
        /*0664*/ 	.word	0xffffffff


	//   ....[59]....
        /*0668*/ 	.word	0xffffffff


	//   ....[60]....
        /*066c*/ 	.word	0xffffffff


	//   ....[61]....
        /*0670*/ 	.word	0xffffffff


	//   ....[62]....
        /*0674*/ 	.word	0xffffffff


	//   ....[63]....
        /*0678*/ 	.word	0xffffffff


	//   ....[64]....
        /*067c*/ 	.word	0xffffffff


	//   ....[65]....
        /*0680*/ 	.word	0xffffffff


	//   ....[66]....
        /*0684*/ 	.word	0xffffffff


	//   ....[67]....
        /*0688*/ 	.word	0xffffffff


	//   ....[68]....
        /*068c*/ 	.word	0xffffffff


	//   ....[69]....
        /*0690*/ 	.word	0xffffffff


	//   ....[70]....
        /*0694*/ 	.word	0xffffffff


	//   ....[71]....
        /*0698*/ 	.word	0xffffffff


	//   ....[72]....
        /*069c*/ 	.word	0xffffffff


	//   ....[73]....
        /*06a0*/ 	.word	0xffffffff


	//   ....[74]....
        /*06a4*/ 	.word	0xffffffff


	//   ....[75]....
        /*06a8*/ 	.word	0xffffffff


	//   ....[76]....
        /*06ac*/ 	.word	0xffffffff


	//   ....[77]....
        /*06b0*/ 	.word	0xffffffff


	//   ....[78]....
        /*06b4*/ 	.word	0xffffffff


	//   ....[79]....
        /*06b8*/ 	.word	0xffffffff


	//   ....[80]....
        /*06bc*/ 	.word	0xffffffff


	//   ....[81]....
        /*06c0*/ 	.word	0xffffffff


	//   ....[82]....
        /*06c4*/ 	.word	0xffffffff


	//   ....[83]....
        /*06c8*/ 	.word	0xffffffff


	//   ....[84]....
        /*06cc*/ 	.word	0xffffffff


	//   ....[85]....
        /*06d0*/ 	.word	0xffffffff


	//   ....[86]....
        /*06d4*/ 	.word	0xffffffff


	//   ....[87]....
        /*06d8*/ 	.word	0xffffffff


	//   ....[88]....
        /*06dc*/ 	.word	0xffffffff


	//   ....[89]....
        /*06e0*/ 	.word	0xffffffff


	//   ....[90]....
        /*06e4*/ 	.word	0xffffffff


	//   ....[91]....
        /*06e8*/ 	.word	0xffffffff


	//   ....[92]....
        /*06ec*/ 	.word	0xffffffff


	//   ....[93]....
        /*06f0*/ 	.word	0xffffffff


	//   ....[94]....
        /*06f4*/ 	.word	0xffffffff


	//   ....[95]....
        /*06f8*/ 	.word	0xffffffff


	//   ....[96]....
        /*06fc*/ 	.word	0xffffffff


	//   ....[97]....
        /*0700*/ 	.word	0xffffffff


	//   ....[98]....
        /*0704*/ 	.word	0xffffffff


	//   ....[99]....
        /*0708*/ 	.word	0xffffffff


	//   ....[100]....
        /*070c*/ 	.word	0xffffffff


	//   ....[101]....
        /*0710*/ 	.word	0xffffffff


	//   ....[102]....
        /*0714*/ 	.word	0xffffffff


	//   ....[103]....
        /*0718*/ 	.word	0xffffffff


	//   ....[104]....
        /*071c*/ 	.word	0xffffffff


	//   ....[105]....
        /*0720*/ 	.word	0x0500000f


	//   ....[106]....
        /*0724*/ 	.word	0x0500000f


	//   ....[107]....
        /*0728*/ 	.word	0x0500000f


	//   ....[108]....
        /*072c*/ 	.word	0x0500000f


	//   ....[109]....
        /*0730*/ 	.word	0x0500000f


	//   ....[110]....
        /*0734*/ 	.word	0x0500000f


	//   ....[111]....
        /*0738*/ 	.word	0x0500000f


	//   ....[112]....
        /*073c*/ 	.word	0x0500000f


	//   ....[113]....
        /*0740*/ 	.word	0x0500000f


	//   ....[114]....
        /*0744*/ 	.word	0x0500000f


	//   ....[115]....
        /*0748*/ 	.word	0x0500000f


	//   ....[116]....
        /*074c*/ 	.word	0x0500000f


	//   ....[117]....
        /*0750*/ 	.word	0x0500000f


	//   ....[118]....
        /*0754*/ 	.word	0x0500000f


	//   ....[119]....
        /*0758*/ 	.word	0x0500000f


	//   ....[120]....
        /*075c*/ 	.word	0x0500000f


	//   ....[121]....
        /*0760*/ 	.word	0x0500000f


	//   ....[122]....
        /*0764*/ 	.word	0x0500000f


	//   ....[123]....
        /*0768*/ 	.word	0x0500000f


	//   ....[124]....
        /*076c*/ 	.word	0x0500000f


	//   ....[125]....
        /*0770*/ 	.word	0x0500000f


	//   ....[126]....
        /*0774*/ 	.word	0x0500000f


	//   ....[127]....
        /*0778*/ 	.word	0x0500000f


	//   ....[128]....
        /*077c*/ 	.word	0x0500000f


	//   ....[129]....
        /*0780*/ 	.word	0x0500000f


	//   ....[130]....
        /*0784*/ 	.word	0x0500000f


	//   ....[131]....
        /*0788*/ 	.word	0x0500000f


	//   ....[132]....
        /*078c*/ 	.word	0x0500000f


	//   ....[133]....
        /*0790*/ 	.word	0x0500000f


	//   ....[134]....
        /*0794*/ 	.word	0x0500000f


	//   ....[135]....
        /*0798*/ 	.word	0x0500000f


	//   ....[136]....
        /*079c*/ 	.word	0x0500000f


	//   ....[137]....
        /*07a0*/ 	.word	0x0500000f


	//   ....[138]....
        /*07a4*/ 	.word	0x0500000f


	//   ....[139]....
        /*07a8*/ 	.word	0x0500000f


	//   ....[140]....
        /*07ac*/ 	.word	0x0500000f


	//----- nvinfo : EIATTR_COOP_GROUP_INSTR_OFFSETS
	.align		4
.L_545:
        /*07b0*/ 	.byte	0x04, 0x28
        /*07b2*/ 	.short	(.L_547 - .L_546)


	//   ....[0]....
.L_546:
        /*07b4*/ 	.word	0x00000060


	//   ....[1]....
        /*07b8*/ 	.word	0x00000140


	//   ....[2]....
        /*07bc*/ 	.word	0x00000190


	//   ....[3]....
        /*07c0*/ 	.word	0x000003c0


	//   ....[4]....
        /*07c4*/ 	.word	0x00000520


	//   ....[5]....
        /*07c8*/ 	.word	0x00000640


	//   ....[6]....
        /*07cc*/ 	.word	0x000007a0


	//   ....[7]....
        /*07d0*/ 	.word	0x00002120


	//   ....[8]....
        /*07d4*/ 	.word	0x00004ae0


	//   ....[9]....
        /*07d8*/ 	.word	0x00004b00


	//   ....[10]....
        /*07dc*/ 	.word	0x00005590


	//   ....[11]....
        /*07e0*/ 	.word	0x00005660


	//   ....[12]....
        /*07e4*/ 	.word	0x00005b60


	//   ....[13]....
        /*07e8*/ 	.word	0x00005bd0


	//   ....[14]....
        /*07ec*/ 	.word	0x00009190


	//   ....[15]....
        /*07f0*/ 	.word	0x00009720


	//   ....[16]....
        /*07f4*/ 	.word	0x00009740


	//   ....[17]....
        /*07f8*/ 	.word	0x000098f0


	//   ....[18]....
        /*07fc*/ 	.word	0x00009d70


	//   ....[19]....
        /*0800*/ 	.word	0x00009df0


	//   ....[20]....
        /*0804*/ 	.word	0x0000d3a0


	//   ....[21]....
        /*0808*/ 	.word	0x0000d400


	//   ....[22]....
        /*080c*/ 	.word	0x0000d8e0


	//   ....[23]....
        /*0810*/ 	.word	0x0000d940


	//   ....[24]....
        /*0814*/ 	.word	0x0000eb90


	//   ....[25]....
        /*0818*/ 	.word	0x0000ebc0


	//   ....[26]....
        /*081c*/ 	.word	0x0000ecf0


	//   ....[27]....
        /*0820*/ 	.word	0x0000ed00


	//   ....[28]....
        /*0824*/ 	.word	0x00010a60


	//   ....[29]....
        /*0828*/ 	.word	0x00010a70


	//   ....[30]....
        /*082c*/ 	.word	0x00010a80


	//   ....[31]....
        /*0830*/ 	.word	0x00010a90


	//   ....[32]....
        /*0834*/ 	.word	0x00011590


	//   ....[33]....
        /*0838*/ 	.word	0x000115c0


	//   ....[34]....
        /*083c*/ 	.word	0x00011760


	//   ....[35]....
        /*0840*/ 	.word	0x00011780


	//   ....[36]....
        /*0844*/ 	.word	0x000118d0


	//   ....[37]....
        /*0848*/ 	.word	0x000118f0


	//   ....[38]....
        /*084c*/ 	.word	0x00011a50


	//   ....[39]....
        /*0850*/ 	.word	0x00011a70


	//   ....[40]....
        /*0854*/ 	.word	0x00012040


	//   ....[41]....
        /*0858*/ 	.word	0x00012080


	//   ....[42]....
        /*085c*/ 	.word	0x00012ab0


	//   ....[43]....
        /*0860*/ 	.word	0x00012ac0


	//   ....[44]....
        /*0864*/ 	.word	0x00013e40


	//   ....[45]....
        /*0868*/ 	.word	0x00013e70


	//   ....[46]....
        /*086c*/ 	.word	0x00013ff0


	//   ....[47]....
        /*0870*/ 	.word	0x00014010


	//   ....[48]....
        /*0874*/ 	.word	0x00014160


	//   ....[49]....
        /*0878*/ 	.word	0x00014180


	//   ....[50]....
        /*087c*/ 	.word	0x000142e0


	//   ....[51]....
        /*0880*/ 	.word	0x00014300


	//   ....[52]....
        /*0884*/ 	.word	0x000144e0


	//   ....[53]....
        /*0888*/ 	.word	0x00014710


	//   ....[54]....
        /*088c*/ 	.word	0x00014740


	//   ....[55]....
        /*0890*/ 	.word	0x00014770


	//   ....[56]....
        /*0894*/ 	.word	0x000147a0


	//   ....[57]....
        /*0898*/ 	.word	0x000147d0


	//   ....[58]....
        /*089c*/ 	.word	0x00014800


	//   ....[59]....
        /*08a0*/ 	.word	0x000149b0


	//   ....[60]....
        /*08a4*/ 	.word	0x000149e0


	//   ....[61]....
        /*08a8*/ 	.word	0x00014a10


	//   ....[62]....
        /*08ac*/ 	.word	0x00014a40


	//   ....[63]....
        /*08b0*/ 	.word	0x00014a70


	//   ....[64]....
        /*08b4*/ 	.word	0x00014aa0


	//   ....[65]....
        /*08b8*/ 	.word	0x00014b40


	//   ....[66]....
        /*08bc*/ 	.word	0x00014b70


	//   ....[67]....
        /*08c0*/ 	.word	0x00014b80


	//   ....[68]....
        /*08c4*/ 	.word	0x00014bb0


	//   ....[69]....
        /*08c8*/ 	.word	0x000166a0


	//   ....[70]....
        /*08cc*/ 	.word	0x00017300


	//   ....[71]....
        /*08d0*/ 	.word	0x00017320


	//   ....[72]....
        /*08d4*/ 	.word	0x00017400


	//   ....[73]....
        /*08d8*/ 	.word	0x00017410


	//   ....[74]....
        /*08dc*/ 	.word	0x000174c0


	//   ....[75]....
        /*08e0*/ 	.word	0x000174d0


	//   ....[76]....
        /*08e4*/ 	.word	0x00017580


	//   ....[77]....
        /*08e8*/ 	.word	0x00017590


	//   ....[78]....
        /*08ec*/ 	.word	0x00017640


	//   ....[79]....
        /*08f0*/ 	.word	0x00017650


	//   ....[80]....
        /*08f4*/ 	.word	0x00017700


	//   ....[81]....
        /*08f8*/ 	.word	0x00017710


	//   ....[82]....
        /*08fc*/ 	.word	0x000177c0


	//   ....[83]....
        /*0900*/ 	.word	0x000177d0


	//   ....[84]....
        /*0904*/ 	.word	0x00017820


	//   ....[85]....
        /*0908*/ 	.word	0x00017870


	//   ....[86]....
        /*090c*/ 	.word	0x0001aec0


	//   ....[87]....
        /*0910*/ 	.word	0x0001aef0


	//   ....[88]....
        /*0914*/ 	.word	0x0001af50


	//   ....[89]....
        /*0918*/ 	.word	0x0001af80


	//   ....[90]....
        /*091c*/ 	.word	0x0001afb0


	//   ....[91]....
        /*0920*/ 	.word	0x0001afe0


	//   ....[92]....
        /*0924*/ 	.word	0x0001b010


	//   ....[93]....
        /*0928*/ 	.word	0x0001b040


	//   ....[94]....
        /*092c*/ 	.word	0x0001b210


	//   ....[95]....
        /*0930*/ 	.word	0x0001b240


	//   ....[96]....
        /*0934*/ 	.word	0x0001b270


	//   ....[97]....
        /*0938*/ 	.word	0x0001b2a0


	//   ....[98]....
        /*093c*/ 	.word	0x0001b2d0


	//   ....[99]....
        /*0940*/ 	.word	0x0001b300


	//   ....[100]....
        /*0944*/ 	.word	0x0001b3d0


	//   ....[101]....
        /*0948*/ 	.word	0x0001b3f0


	//   ....[102]....
        /*094c*/ 	.word	0x0001b400


	//   ....[103]....
        /*0950*/ 	.word	0x0001b480


	//   ....[104]....
        /*0954*/ 	.word	0x0001bfd0


	//   ....[105]....
        /*0958*/ 	.word	0x0001c5c0


	//   ....[106]....
        /*095c*/ 	.word	0x0001c7a0


	//   ....[107]....
        /*0960*/ 	.word	0x0001c7f0


	//   ....[108]....
        /*0964*/ 	.word	0x0001c930


	//   ....[109]....
        /*0968*/ 	.word	0x0001c980


	//   ....[110]....
        /*096c*/ 	.word	0x0001cac0


	//   ....[111]....
        /*0970*/ 	.word	0x0001cb10


	//   ....[112]....
        /*0974*/ 	.word	0x0001cc50


	//   ....[113]....
        /*0978*/ 	.word	0x0001cca0


	//   ....[114]....
        /*097c*/ 	.word	0x0001cde0


	//   ....[115]....
        /*0980*/ 	.word	0x0001ce30


	//   ....[116]....
        /*0984*/ 	.word	0x0001cf70


	//   ....[117]....
        /*0988*/ 	.word	0x0001cfc0


	//   ....[118]....
        /*098c*/ 	.word	0x0001d0e0


	//   ....[119]....
        /*0990*/ 	.word	0x0001d150


	//   ....[120]....
        /*0994*/ 	.word	0x0001d270


	//   ....[121]....
        /*0998*/ 	.word	0x0001d2c0


	//   ....[122]....
        /*099c*/ 	.word	0x0001d5f0


	//   ....[123]....
        /*09a0*/ 	.word	0x0001d690


	//   ....[124]....
        /*09a4*/ 	.word	0x0001d830


	//   ....[125]....
        /*09a8*/ 	.word	0x0001d8b0


	//   ....[126]....
        /*09ac*/ 	.word	0x0001d930


	//   ....[127]....
        /*09b0*/ 	.word	0x0001d9b0


	//   ....[128]....
        /*09b4*/ 	.word	0x0001da30


	//   ....[129]....
        /*09b8*/ 	.word	0x0001dac0


	//   ....[130]....
        /*09bc*/ 	.word	0x0001db60


	//   ....[131]....
        /*09c0*/ 	.word	0x0001dc10


	//   ....[132]....
        /*09c4*/ 	.word	0x0001dc90


	//   ....[133]....
        /*09c8*/ 	.word	0x0001dd10


	//   ....[134]....
        /*09cc*/ 	.word	0x0001dd90


	//   ....[135]....
        /*09d0*/ 	.word	0x0001de20


	//   ....[136]....
        /*09d4*/ 	.word	0x0001dea0


	//   ....[137]....
        /*09d8*/ 	.word	0x0001df50


	//   ....[138]....
        /*09dc*/ 	.word	0x0001dfa0


	//   ....[139]....
        /*09e0*/ 	.word	0x0001e060


	//   ....[140]....
        /*09e4*/ 	.word	0x0001e190


	//----- nvinfo : EIATTR_REG_RECONFIG
	.align		4
.L_547:
        /*09e8*/ 	.byte	0x01, 0x54
	.zero		2


	//----- nvinfo : EIATTR_SYSCALL_OFFSETS
	.align		4
        /*09ec*/ 	.byte	0x04, 0x46
        /*09ee*/ 	.short	(.L_549 - .L_548)


	//   ....[0]....
.L_548:
        /*09f0*/ 	.word	0x000022a0


	//   ....[1]....
        /*09f4*/ 	.word	0x000162b0


	//   ....[2]....
        /*09f8*/ 	.word	0x00016400


	//   ....[3]....
        /*09fc*/ 	.word	0x00016500


	//   ....[4]....
        /*0a00*/ 	.word	0x00016e90


	//----- nvinfo : EIATTR_MBARRIER_INSTR_OFFSETS
	.align		4
.L_549:
        /*0a04*/ 	.byte	0x04, 0x39
        /*0a06*/ 	.short	(.L_551 - .L_550)


	//   ....[0]....
.L_550:
        /*0a08*/ 	.word	0x00000270
        /*0a0c*/ 	.word	0x000000ff
        /*0a10*/ 	.word	0x00038800
        /*0a14*/ 	.short	0x0100
        /*0a16*/ 	.byte	0x08
	.zero		1


	//   ....[1]....
        /*0a18*/ 	.word	0x00000280
        /*0a1c*/ 	.word	0x000000ff
        /*0a20*/ 	.word	0x00038820
        /*0a24*/ 	.short	0x0100
        /*0a26*/ 	.byte	0x08
	.zero		1


	//   ....[2]....
        /*0a28*/ 	.word	0x00000370
        /*0a2c*/ 	.word	0x000000ff
        /*0a30*/ 	.word	0x00038830
        /*0a34*/ 	.short	0x0100
        /*0a36*/ 	.byte	0x08
	.zero		1


	//   ....[3]....
        /*0a38*/ 	.word	0x00000380
        /*0a3c*/ 	.word	0x000000ff
        /*0a40*/ 	.word	0x00038840
        /*0a44*/ 	.short	0x0100
        /*0a46*/ 	.byte	0x08
	.zero		1


	//   ....[4]....
        /*0a48*/ 	.word	0x00000390
        /*0a4c*/ 	.word	0x000000ff
        /*0a50*/ 	.word	0x00038838
        /*0a54*/ 	.short	0x0100
        /*0a56*/ 	.byte	0x08
	.zero		1


	//   ....[5]....
        /*0a58*/ 	.word	0x000003a0
        /*0a5c*/ 	.word	0x000000ff
        /*0a60*/ 	.word	0x00038848
        /*0a64*/ 	.short	0x0100
        /*0a66*/ 	.byte	0x08
	.zero		1


	//   ....[6]....
        /*0a68*/ 	.word	0x000004d0
        /*0a6c*/ 	.word	0x000000ff
        /*0a70*/ 	.word	0x00038850
        /*0a74*/ 	.short	0x0100
        /*0a76*/ 	.byte	0x08
	.zero		1


	//   ....[7]....
        /*0a78*/ 	.word	0x000004e0
        /*0a7c*/ 	.word	0x000000ff
        /*0a80*/ 	.word	0x00038860
        /*0a84*/ 	.short	0x0100
        /*0a86*/ 	.byte	0x08
	.zero		1


	//   ....[8]....
        /*0a88*/ 	.word	0x000004f0
        /*0a8c*/ 	.word	0x000000ff
        /*0a90*/ 	.word	0x00038858
        /*0a94*/ 	.short	0x0100
        /*0a96*/ 	.byte	0x08
	.zero		1


	//   ....[9]....
        /*0a98*/ 	.word	0x00000500
        /*0a9c*/ 	.word	0x000000ff
        /*0aa0*/ 	.word	0x00038868
        /*0aa4*/ 	.short	0x0100
        /*0aa6*/ 	.byte	0x08
	.zero		1


	//   ....[10]....
        /*0aa8*/ 	.word	0x000005f0
        /*0aac*/ 	.word	0x000000ff
        /*0ab0*/ 	.word	0x00038870
        /*0ab4*/ 	.short	0x0100
        /*0ab6*/ 	.byte	0x06
	.zero		1


	//   ....[11]....
        /*0ab8*/ 	.word	0x00000600
        /*0abc*/ 	.word	0x000000ff
        /*0ac0*/ 	.word	0x00038880
        /*0ac4*/ 	.short	0x0100
        /*0ac6*/ 	.byte	0x06
	.zero		1


	//   ....[12]....
        /*0ac8*/ 	.word	0x00000610
        /*0acc*/ 	.word	0x000000ff
        /*0ad0*/ 	.word	0x00038878
        /*0ad4*/ 	.short	0x0100
        /*0ad6*/ 	.byte	0x06
	.zero		1


	//   ....[13]....
        /*0ad8*/ 	.word	0x00000620
        /*0adc*/ 	.word	0x000000ff
        /*0ae0*/ 	.word	0x00038888
        /*0ae4*/ 	.short	0x0100
        /*0ae6*/ 	.byte	0x06
	.zero		1


	//   ....[14]....
        /*0ae8*/ 	.word	0x00000750
        /*0aec*/ 	.word	0x000000ff
        /*0af0*/ 	.word	0x00038890
        /*0af4*/ 	.short	0x0100
        /*0af6*/ 	.byte	0x08
	.zero		1


	//   ....[15]....
        /*0af8*/ 	.word	0x00000760
        /*0afc*/ 	.word	0x000000ff
        /*0b00*/ 	.word	0x000388a0
        /*0b04*/ 	.short	0x0100
        /*0b06*/ 	.byte	0x08
	.zero		1


	//   ....[16]....
        /*0b08*/ 	.word	0x00000770
        /*0b0c*/ 	.word	0x000000ff
        /*0b10*/ 	.word	0x00038898
        /*0b14*/ 	.short	0x0100
        /*0b16*/ 	.byte	0x08
	.zero		1


	//   ....[17]....
        /*0b18*/ 	.word	0x00000780
        /*0b1c*/ 	.word	0x000000ff
        /*0b20*/ 	.word	0x000388a8
        /*0b24*/ 	.short	0x0100
        /*0b26*/ 	.byte	0x08
	.zero		1


	//   ....[18]....
        /*0b28*/ 	.word	0x000008b0
        /*0b2c*/ 	.word	0x000000ff
        /*0b30*/ 	.word	0x000388b0
        /*0b34*/ 	.short	0x0100
        /*0b36*/ 	.byte	0x08
	.zero		1


	//   ....[19]....
        /*0b38*/ 	.word	0x000008c0
        /*0b3c*/ 	.word	0x000000ff
        /*0b40*/ 	.word	0x000388c0
        /*0b44*/ 	.short	0x0100
        /*0b46*/ 	.byte	0x08
	.zero		1


	//   ....[20]....
        /*0b48*/ 	.word	0x000008d0
        /*0b4c*/ 	.word	0x000000ff
        /*0b50*/ 	.word	0x000388b8
        /*0b54*/ 	.short	0x0100
        /*0b56*/ 	.byte	0x08
	.zero		1


	//   ....[21]....
        /*0b58*/ 	.word	0x000008e0
        /*0b5c*/ 	.word	0x000000ff
        /*0b60*/ 	.word	0x000388c8
        /*0b64*/ 	.short	0x0100
        /*0b66*/ 	.byte	0x08
	.zero		1


	//   ....[22]....
        /*0b68*/ 	.word	0x00002370
        /*0b6c*/ 	.word	0x000000ff
        /*0b70*/ 	.word	0x00038800
        /*0b74*/ 	.short	0x010a
        /*0b76*/ 	.byte	0x06
	.zero		1


	//   ....[23]....
        /*0b78*/ 	.word	0x00002410
        /*0b7c*/ 	.word	0x00000000
        /*0b80*/ 	.word	0x00038830
        /*0b84*/ 	.short	0x010a
        /*0b86*/ 	.byte	0x3f
	.zero		1


	//   ....[24]....
        /*0b88*/ 	.word	0x00002480
        /*0b8c*/ 	.word	0x00000000
        /*0b90*/ 	.word	0x00038830
        /*0b94*/ 	.short	0x010a
        /*0b96*/ 	.byte	0x3f
	.zero		1


	//   ....[25]....
        /*0b98*/ 	.word	0x00005210
        /*0b9c*/ 	.word	0x00000000
        /*0ba0*/ 	.word	0x00000000
        /*0ba4*/ 	.short	0x0101
        /*0ba6*/ 	.byte	0x3f
	.zero		1


	//   ....[26]....
        /*0ba8*/ 	.word	0x000065e0
        /*0bac*/ 	.word	0x000000ff
        /*0bb0*/ 	.word	0x00038830
        /*0bb4*/ 	.short	0x010a
        /*0bb6*/ 	.byte	0x04
	.zero		1


	//   ....[27]....
        /*0bb8*/ 	.word	0x00006630
        /*0bbc*/ 	.word	0x000000ff
        /*0bc0*/ 	.word	0x00038830
        /*0bc4*/ 	.short	0x010a
        /*0bc6*/ 	.byte	0x04
	.zero		1


	//   ....[28]....
        /*0bc8*/ 	.word	0x00008ae0
        /*0bcc*/ 	.word	0x000000ff
        /*0bd0*/ 	.word	0x00038850
        /*0bd4*/ 	.short	0x010a
        /*0bd6*/ 	.byte	0x04
	.zero		1


	//   ....[29]....
        /*0bd8*/ 	.word	0x00008b20
        /*0bdc*/ 	.word	0x000000ff
        /*0be0*/ 	.word	0x00038850
        /*0be4*/ 	.short	0x010a
        /*0be6*/ 	.byte	0x04
	.zero		1


	//   ....[30]....
        /*0be8*/ 	.word	0x00009f70
        /*0bec*/ 	.word	0x00000000
        /*0bf0*/ 	.word	0x00000000
        /*0bf4*/ 	.short	0x0101
        /*0bf6*/ 	.byte	0x3f
	.zero		1


	//   ....[31]....
        /*0bf8*/ 	.word	0x0000a0a0
        /*0bfc*/ 	.word	0x00000015
        /*0c00*/ 	.word	0x00000000
        /*0c04*/ 	.short	0x0101
        /*0c06*/ 	.byte	0x3f
	.zero		1


	//   ....[32]....
        /*0c08*/ 	.word	0x0000a840
        /*0c0c*/ 	.word	0x000000ff
        /*0c10*/ 	.word	0x00038830
        /*0c14*/ 	.short	0x010a
        /*0c16*/ 	.byte	0x04
	.zero		1


	//   ....[33]....
        /*0c18*/ 	.word	0x0000a880
        /*0c1c*/ 	.word	0x000000ff
        /*0c20*/ 	.word	0x00038830
        /*0c24*/ 	.short	0x010a
        /*0c26*/ 	.byte	0x04
	.zero		1


	//   ....[34]....
        /*0c28*/ 	.word	0x0000cd40
        /*0c2c*/ 	.word	0x000000ff
        /*0c30*/ 	.word	0x00038850
        /*0c34*/ 	.short	0x010a
        /*0c36*/ 	.byte	0x04
	.zero		1


	//   ....[35]....
        /*0c38*/ 	.word	0x0000cd80
        /*0c3c*/ 	.word	0x000000ff
        /*0c40*/ 	.word	0x00038850
        /*0c44*/ 	.short	0x010a
        /*0c46*/ 	.byte	0x04
	.zero		1


	//   ....[36]....
        /*0c48*/ 	.word	0x0000db70
        /*0c4c*/ 	.word	0x0000009d
        /*0c50*/ 	.word	0x00000000
        /*0c54*/ 	.short	0x0101
        /*0c56*/ 	.byte	0x3f
	.zero		1


	//   ....[37]....
        /*0c58*/ 	.word	0x0000de00
        /*0c5c*/ 	.word	0x000000a4
        /*0c60*/ 	.word	0x00000000
        /*0c64*/ 	.short	0x0101
        /*0c66*/ 	.byte	0x3f
	.zero		1


	//   ....[38]....
        /*0c68*/ 	.word	0x0000eae0
        /*0c6c*/ 	.word	0x000000ff
        /*0c70*/ 	.word	0x00038850
        /*0c74*/ 	.short	0x010a
        /*0c76*/ 	.byte	0x08
	.zero		1


	//   ....[39]....
        /*0c78*/ 	.word	0x0000eb20
        /*0c7c*/ 	.word	0x000000ff
        /*0c80*/ 	.word	0x00038850
        /*0c84*/ 	.short	0x010a
        /*0c86*/ 	.byte	0x08
	.zero		1


	//   ....[40]....
        /*0c88*/ 	.word	0x0000eff0
        /*0c8c*/ 	.word	0x0000000b
        /*0c90*/ 	.word	0x00000000
        /*0c94*/ 	.short	0x0101
        /*0c96*/ 	.byte	0x3f
	.zero		1


	//   ....[41]....
        /*0c98*/ 	.word	0x000115a0
        /*0c9c*/ 	.word	0x000000ff
        /*0ca0*/ 	.word	0x00000000
        /*0ca4*/ 	.short	0x0101
        /*0ca6*/ 	.byte	0x08
	.zero		1


	//   ....[42]....
        /*0ca8*/ 	.word	0x00011e80
        /*0cac*/ 	.word	0x000000ff
        /*0cb0*/ 	.word	0x00000000
        /*0cb4*/ 	.short	0x0101
        /*0cb6*/ 	.byte	0x08
	.zero		1


	//   ....[43]....
        /*0cb8*/ 	.word	0x00016900
        /*0cbc*/ 	.word	0x00000000
        /*0cc0*/ 	.word	0x00038840
        /*0cc4*/ 	.short	0x010a
        /*0cc6*/ 	.byte	0x3f
	.zero		1


	//   ....[44]....
        /*0cc8*/ 	.word	0x00017970
        /*0ccc*/ 	.word	0x00000012
        /*0cd0*/ 	.word	0x00038800
        /*0cd4*/ 	.short	0x0107
        /*0cd6*/ 	.byte	0x3f
	.zero		1


	//   ....[45]....
        /*0cd8*/ 	.word	0x00017a80
        /*0cdc*/ 	.word	0x00000012
        /*0ce0*/ 	.word	0x00038800
        /*0ce4*/ 	.short	0x0101
        /*0ce6*/ 	.byte	0x3f
	.zero		1


	//   ....[46]....
        /*0ce8*/ 	.word	0x00017aa0
        /*0cec*/ 	.word	0x00000012
        /*0cf0*/ 	.word	0x00038820
        /*0cf4*/ 	.short	0x010a
        /*0cf6*/ 	.byte	0x3f
	.zero		1


	//   ....[47]....
        /*0cf8*/ 	.word	0x00017e70
        /*0cfc*/ 	.word	0x00000003
        /*0d00*/ 	.word	0x00038840
        /*0d04*/ 	.short	0x010a
        /*0d06*/ 	.byte	0x3f
	.zero		1


	//   ....[48]....
        /*0d08*/ 	.word	0x00018410
        /*0d0c*/ 	.word	0x00000003
        /*0d10*/ 	.word	0x00000060
        /*0d14*/ 	.short	0x010a
        /*0d16*/ 	.byte	0x3f
	.zero		1


	//   ....[49]....
        /*0d18*/ 	.word	0x00018c90
        /*0d1c*/ 	.word	0x00000003
        /*0d20*/ 	.word	0x00038840
        /*0d24*/ 	.short	0x010a
        /*0d26*/ 	.byte	0x3f
	.zero		1


	//   ....[50]....
        /*0d28*/ 	.word	0x00019230
        /*0d2c*/ 	.word	0x00000002
        /*0d30*/ 	.word	0x00000060
        /*0d34*/ 	.short	0x010a
        /*0d36*/ 	.byte	0x3f
	.zero		1


	//   ....[51]....
        /*0d38*/ 	.word	0x000199f0
        /*0d3c*/ 	.word	0x00000002
        /*0d40*/ 	.word	0x00038840
        /*0d44*/ 	.short	0x010a
        /*0d46*/ 	.byte	0x3f
	.zero		1


	//   ....[52]....
        /*0d48*/ 	.word	0x00019f90
        /*0d4c*/ 	.word	0x00000002
        /*0d50*/ 	.word	0x00000060
        /*0d54*/ 	.short	0x010a
        /*0d56*/ 	.byte	0x3f
	.zero		1


	//   ....[53]....
        /*0d58*/ 	.word	0x0001a700
        /*0d5c*/ 	.word	0x00000000
        /*0d60*/ 	.word	0x00038860
        /*0d64*/ 	.short	0x010a
        /*0d66*/ 	.byte	0x3f
	.zero		1


	//   ....[54]....
        /*0d68*/ 	.word	0x0001bf50
        /*0d6c*/ 	.word	0x00000000
        /*0d70*/ 	.word	0x00038820
        /*0d74*/ 	.short	0x010a
        /*0d76*/ 	.byte	0x3f
	.zero		1


	//   ....[55]....
        /*0d78*/ 	.word	0x0001c160
        /*0d7c*/ 	.word	0x00000006
        /*0d80*/ 	.word	0x00000000
        /*0d84*/ 	.short	0x010a
        /*0d86*/ 	.byte	0x3f
	.zero		1


	//   ....[56]....
        /*0d88*/ 	.word	0x0001c190
        /*0d8c*/ 	.word	0x00000007
        /*0d90*/ 	.word	0x00000000
        /*0d94*/ 	.short	0x010a
        /*0d96*/ 	.byte	0x3f
	.zero		1


	//   ....[57]....
        /*0d98*/ 	.word	0x0001c1f0
        /*0d9c*/ 	.word	0x00000004
        /*0da0*/ 	.word	0x00000000
        /*0da4*/ 	.short	0x010a
        /*0da6*/ 	.byte	0x3f
	.zero		1


	//   ....[58]....
        /*0da8*/ 	.word	0x0001c220
        /*0dac*/ 	.word	0x00000003
        /*0db0*/ 	.word	0x00000000
        /*0db4*/ 	.short	0x010a
        /*0db6*/ 	.byte	0x3f
	.zero		1


	//   ....[59]....
        /*0db8*/ 	.word	0x0001c2a0
        /*0dbc*/ 	.word	0x00000003
        /*0dc0*/ 	.word	0x00038800
        /*0dc4*/ 	.short	0x010a
        /*0dc6*/ 	.byte	0x3f
	.zero		1


	//   ....[60]....
        /*0dc8*/ 	.word	0x0001c2f0
        /*0dcc*/ 	.word	0x00000000
        /*0dd0*/ 	.word	0x00038830
        /*0dd4*/ 	.short	0x010a
        /*0dd6*/ 	.byte	0x3f
	.zero		1


	//   ....[61]....
        /*0dd8*/ 	.word	0x0001c360
        /*0ddc*/ 	.word	0x00000098
        /*0de0*/ 	.word	0x00038830
        /*0de4*/ 	.short	0x010a
        /*0de6*/ 	.byte	0x3f
	.zero		1


	//   ....[62]....
        /*0de8*/ 	.word	0x0001c3c0
        /*0dec*/ 	.word	0x00000002
        /*0df0*/ 	.word	0x00038850
        /*0df4*/ 	.short	0x010a
        /*0df6*/ 	.byte	0x3f
	.zero		1


	//   ....[63]....
        /*0df8*/ 	.word	0x0001c420
        /*0dfc*/ 	.word	0x00000004
        /*0e00*/ 	.word	0x00038830
        /*0e04*/ 	.short	0x010a
        /*0e06*/ 	.byte	0x3f
	.zero		1


	//   ....[64]....
        /*0e08*/ 	.word	0x0001c480
        /*0e0c*/ 	.word	0x00000002
        /*0e10*/ 	.word	0x00038850
        /*0e14*/ 	.short	0x010a
        /*0e16*/ 	.byte	0x3f
	.zero		1


	//   ....[65]....
        /*0e18*/ 	.word	0x0001c4e0
        /*0e1c*/ 	.word	0x00000007
        /*0e20*/ 	.word	0x00038850
        /*0e24*/ 	.short	0x010a
        /*0e26*/ 	.byte	0x3f
	.zero		1


	//   ....[66]....
        /*0e28*/ 	.word	0x0001c680
        /*0e2c*/ 	.word	0x00000000
        /*0e30*/ 	.word	0x00038840
        /*0e34*/ 	.short	0x010a
        /*0e36*/ 	.byte	0x3f
	.zero		1


	//   ....[67]....
        /*0e38*/ 	.word	0x0001d300
        /*0e3c*/ 	.word	0x00000012
        /*0e40*/ 	.word	0x00038820
        /*0e44*/ 	.short	0x010a
        /*0e46*/ 	.byte	0x3f
	.zero		1


	//   ....[68]....
        /*0e48*/ 	.word	0x0001d350
        /*0e4c*/ 	.word	0x00000003
        /*0e50*/ 	.word	0x00038840
        /*0e54*/ 	.short	0x010a
        /*0e56*/ 	.byte	0x3f
	.zero		1


	//   ....[69]....
        /*0e58*/ 	.word	0x0001d3a0
        /*0e5c*/ 	.word	0x00000003
        /*0e60*/ 	.word	0x00000060
        /*0e64*/ 	.short	0x010a
        /*0e66*/ 	.byte	0x3f
	.zero		1


	//   ....[70]....
        /*0e68*/ 	.word	0x0001d3f0
        /*0e6c*/ 	.word	0x00000003
        /*0e70*/ 	.word	0x00038840
        /*0e74*/ 	.short	0x010a
        /*0e76*/ 	.byte	0x3f
	.zero		1


	//   ....[71]....
        /*0e78*/ 	.word	0x0001d440
        /*0e7c*/ 	.word	0x00000002
        /*0e80*/ 	.word	0x00000060
        /*0e84*/ 	.short	0x010a
        /*0e86*/ 	.byte	0x3f
	.zero		1


	//   ....[72]....
        /*0e88*/ 	.word	0x0001d490
        /*0e8c*/ 	.word	0x00000002
        /*0e90*/ 	.word	0x00038840
        /*0e94*/ 	.short	0x010a
        /*0e96*/ 	.byte	0x3f
	.zero		1


	//   ....[73]....
        /*0e98*/ 	.word	0x0001d4e0
        /*0e9c*/ 	.word	0x00000002
        /*0ea0*/ 	.word	0x00000060
        /*0ea4*/ 	.short	0x010a
        /*0ea6*/ 	.byte	0x3f
	.zero		1


	//   ....[74]....
        /*0ea8*/ 	.word	0x0001d530
        /*0eac*/ 	.word	0x00000000
        /*0eb0*/ 	.word	0x00038860
        /*0eb4*/ 	.short	0x010a
        /*0eb6*/ 	.byte	0x3f
	.zero		1


	//   ....[75]....
        /*0eb8*/ 	.word	0x0001e0b0
        /*0ebc*/ 	.word	0x00000000
        /*0ec0*/ 	.word	0x00038820
        /*0ec4*/ 	.short	0x010a
        /*0ec6*/ 	.byte	0x3f
	.zero		1


	//   ....[76]....
        /*0ec8*/ 	.word	0x0001e250
        /*0ecc*/ 	.word	0x00000006
        /*0ed0*/ 	.word	0x00000000
        /*0ed4*/ 	.short	0x010a
        /*0ed6*/ 	.byte	0x3f
	.zero		1


	//   ....[77]....
        /*0ed8*/ 	.word	0x0001e2a0
        /*0edc*/ 	.word	0x00000007
        /*0ee0*/ 	.word	0x00000000
        /*0ee4*/ 	.short	0x010a
        /*0ee6*/ 	.byte	0x3f
	.zero		1


	//   ....[78]....
        /*0ee8*/ 	.word	0x0001e2f0
        /*0eec*/ 	.word	0x00000004
        /*0ef0*/ 	.word	0x00000000
        /*0ef4*/ 	.short	0x010a
        /*0ef6*/ 	.byte	0x3f
	.zero		1


	//----- nvinfo : EIATTR_NUM_MBARRIERS
	.align		4
.L_551:
        /*0ef8*/ 	.byte	0x03, 0x38
        /*0efa*/ 	.short	0x0016


	//----- nvinfo : EIATTR_EXIT_INSTR_OFFSETS
	.align		4
        /*0efc*/ 	.byte	0x04, 0x1c
        /*0efe*/ 	.short	(.L_553 - .L_552)


	//   ....[0]....
.L_552:
        /*0f00*/ 	.word	0x00000a50


	//   ....[1]....
        /*0f04*/ 	.word	0x00014490


	//   ....[2]....
        /*0f08*/ 	.word	0x0001c270


	//----- nvinfo : EIATTR_MAX_THREADS
	.align		4
.L_553:
        /*0f0c*/ 	.byte	0x04, 0x05
        /*0f0e*/ 	.short	(.L_555 - .L_554)
.L_554:
        /*0f10*/ 	.word	0x00000180
        /*0f14*/ 	.word	0x00000001
        /*0f18*/ 	.word	0x00000001


	//----- nvinfo : EIATTR_CRS_STACK_SIZE
	.align		4
.L_555:
        /*0f1c*/ 	.byte	0x04, 0x1e
        /*0f1e*/ 	.short	(.L_557 - .L_556)
.L_556:
        /*0f20*/ 	.word	0x00000000


	//----- nvinfo : EIATTR_CBANK_PARAM_SIZE
	.align		4
.L_557:
        /*0f24*/ 	.byte	0x03, 0x19
        /*0f26*/ 	.short	0x0af0


	//----- nvinfo : EIATTR_PARAM_CBANK
	.align		4
        /*0f28*/ 	.byte	0x04, 0x0a
        /*0f2a*/ 	.short	(.L_559 - .L_558)
	.align		4
.L_558:
        /*0f2c*/ 	.word	index@(.nv.constant0._ZN7cutlass13device_kernelIN5flash11enable_sm90INS1_16FlashAttnFwdSm90INS1_25CollectiveMainloopFwdSm90ILi2EN4cute5tupleIJNS5_1CILi1EEES8_S8_EEENS6_IJNS7_ILi128EEENS7_ILi80EEENS7_ILi256EEEEEELi256ENS_10bfloat16_tEfNS_4arch4Sm90ELb1ELb0ELb1ELb1ELb0ELb0ELb0ELb1ELb1ELb1ELb1ELb0EEENS1_21CollectiveEpilogueFwdINS6_IJSA_SC_SB_EEES9_SE_SG_Li256ELb1ELb1ELb1ELb0EEENS1_36VarlenDynamicPersistentTileSchedulerILi128ELi80ELi256ELi128ELb1ELb1ELb1ELb1ELb1ELb1EEEEEEEEEvNT_6ParamsE)
        /*0f30*/ 	.short	0x0210
        /*0f32*/ 	.short	0x0af0


	//----- nvinfo : EIATTR_SW_WAR
	.align		4
.L_559:
        /*0f34*/ 	.byte	0x04, 0x36
        /*0f36*/ 	.short	(.L_561 - .L_560)
.L_560:
        /*0f38*/ 	.word	0x00000008
.L_561:


//--------------------- .nv.info._ZN7cutlass13device_kernelIN5flash11enable_sm90INS1_16FlashAttnFwdSm90INS1_25CollectiveMainloopFwdSm90ILi2EN4cute5tupleIJNS5_1CILi1EEES8_S8_EEENS6_IJNS7_ILi128EEENS7_ILi80EEENS7_ILi256EEEEEELi256ENS_10bfloat16_tEfNS_4arch4Sm90ELb1ELb0ELb1ELb1ELb0ELb1ELb0ELb1ELb1ELb1ELb1ELb0EEENS1_21CollectiveEpilogueFwdINS6_IJSA_SC_SB_EEES9_SE_SG_Li256ELb1ELb1ELb1ELb0EEENS1_36VarlenDynamicPersistentTileSchedulerILi128ELi80ELi256ELi128ELb1ELb1ELb1ELb1ELb1ELb1EEEEEEEEEvNT_6ParamsE --------------------------
	.section	.nv.info._ZN7cutlass13device_kernelIN5flash11enable_sm90INS1_16FlashAttnFwdSm90INS1_25CollectiveMainloopFwdSm90ILi2EN4cute5tupleIJNS5_1CILi1EEES8_S8_EEENS6_IJNS7_ILi128EEENS7_ILi80EEENS7_ILi256EEEEEELi256ENS_10bfloat16_tEfNS_4arch4Sm90ELb1ELb0ELb1ELb1ELb0ELb1ELb0ELb1ELb1ELb1ELb1ELb0EEENS1_21CollectiveEpilogueFwdINS6_IJSA_SC_SB_EEES9_SE_SG_Li256ELb1ELb1ELb1ELb0EEENS1_36VarlenDynamicPersistentTileSchedulerILi128ELi80ELi256ELi128ELb1ELb1ELb1ELb1ELb1ELb1EEEEEEEEEvNT_6ParamsE,"",@"SHT_CUDA_INFO"
	.sectionflags	@""
	.align	4


	//----- nvinfo : EIATTR_CUDA_API_VERSION
	.align		4
        /*0000*/ 	.byte	0x04, 0x37
        /*0002*/ 	.short	(.L_563 - .L_562)
.L_562:
        /*0004*/ 	.word	0x00000082


	//----- nvinfo : EIATTR_KPARAM_INFO
	.align		4
.L_563:
        /*0008*/ 	.byte	0x04, 0x17
        /*000a*/ 	.short	(.L_565 - .L_564)
.L_564:
        /*000c*/ 	.word	0x00000000
        /*0010*/ 	.short	0x0000
        /*0012*/ 	.short	0x0070
        /*0014*/ 	.byte	0x00, 0xf0, 0x01, 0x2a


	//----- nvinfo : EIATTR_SPARSE_MMA_MASK
	.align		4
.L_565:
        /*0018*/ 	.byte	0x03, 0x50
        /*001a*/ 	.short	0x0000


	//----- nvinfo : EIATTR_MAXREG_COUNT
	.align		4
        /*001c*/ 	.byte	0x03, 0x1b
        /*001e*/ 	.short	0x00a8


	//----- nvinfo : EIATTR_NUM_BARRIERS
	.align		4
        /*0020*/ 	.byte	0x02, 0x4c
        /*0022*/ 	.byte	0x10
	.zero		1


	//----- nvinfo : EIATTR_EXTERNS
	.align		4
        /*0024*/ 	.byte	0x04, 0x0f
        /*0026*/ 	.short	(.L_567 - .L_566)


	//   ....[0]....
	.align		4
.L_566:
        /*0028*/ 	.word	index@(__assertfail)


	//----- nvinfo : EIATTR_ANNOTATIONS
	.align		4
.L_567:
        /*002c*/ 	.byte	0x04, 0x55
        /*002e*/ 	.short	(.L_569 - .L_568)


	//   ....[0]....
.L_568:
        /* <DEDUP_REMOVED lines=161> */


	//----- nvinfo : EIATTR_MERCURY_ISA_VERSION
	.align		4
.L_569:
        /*0a28*/ 	.byte	0x03, 0x5f
        /*0a2a*/ 	.short	0x0101


	//----- nvinfo : EIATTR_UNUSED_LOAD_BYTE_OFFSET
	.align		4
        /*0a2c*/ 	.byte	0x04, 0x44
        /*0a2e*/ 	.short	(.L_571 - .L_570)


	//   ....[0]....
.L_570:
        /*0a30*/ 	.word	0x00000aa0
        /*0a34*/ 	.word	0x0000fff0


	//   ....[1]....
        /*0a38*/ 	.word	0x00026610
        /*0a3c*/ 	.word	0x0000fff0


	//----- nvinfo : EIATTR_INT_WARP_WIDE_INSTR_OFFSETS
	.align		4
.L_571:
        /*0a40*/ 	.byte	0x04, 0x31
        /*0a42*/ 	.short	(.L_573 - .L_572)


	//   ....[0]....
.L_572:
        /*0a44*/ 	.word	0x00000190


	//   ....[1]....
        /*0a48*/ 	.word	0x000001d0


	//   ....[2]....
        /*0a4c*/ 	.word	0x00000240


	//   ....[3]....
        /*0a50*/ 	.word	0x0002ea60


	//   ....[4]....
        /*0a54*/ 	.word	0x0002eb00


	//   ....[5]....
        /*0a58*/ 	.word	0x00032fb0


	//   ....[6]....
        /*0a5c*/ 	.word	0x00033020


	//----- nvinfo : EIATTR_COOP_GROUP_MASK_REGIDS
	.align		4
.L_573:
        /*0a60*/ 	.byte	0x04, 0x29
        /*0a62*/ 	.short	(.L_575 - .L_574)


	//   ....[0]....
.L_574:
        /*0a64*/ 	.word	0xffffffff


	//   ....[1]....
        /*0a68*/ 	.word	0xffffffff


	//   ....[2]....
        /*0a6c*/ 	.word	0xffffffff


	//   ....[3]....
        /*0a70*/ 	.word	0xffffffff


	//   ....[4]....
        /*0a74*/ 	.word	0xffffffff


	//   ....[5]....
        /*0a78*/ 	.word	0xffffffff


	//   ....[6]....
        /*0a7c*/ 	.word	0xffffffff


	//   ....[7]....
        /*0a80*/ 	.word	0xffffffff


	//   ....[8]....
        /*0a84*/ 	.word	0xffffffff


	//   ....[9]....
        /*0a88*/ 	.word	0xffffffff


	//   ....[10]....
        /*0a8c*/ 	.word	0xffffffff


	//   ....[11]....
        /*0a90*/ 	.word	0xffffffff


	//   ....[12]....
        /*0a94*/ 	.word	0xffffffff


	//   ....[13]....
        /*0a98*/ 	.word	0xffffffff


	//   ....[14]....
        /*0a9c*/ 	.word	0xffffffff


	//   ....[15]....
        /*0aa0*/ 	.word	0xffffffff


	//   ....[16]....
        /*0aa4*/ 	.word	0xffffffff


	//   ....[17]....
        /*0aa8*/ 	.word	0xffffffff


	//   ....[18]....
        /*0aac*/ 	.word	0xffffffff


	//   ....[19]....
        /*0ab0*/ 	.word	0xffffffff


	//   ....[20]....
        /*0ab4*/ 	.word	0xffffffff


	//   ....[21]....
        /*0ab8*/ 	.word	0xffffffff


	//   ....[22]....
        /*0abc*/ 	.word	0xffffffff


	//   ....[23]....
        /*0ac0*/ 	.word	0xffffffff


	//   ....[24]....
        /*0ac4*/ 	.word	0xffffffff


	//   ....[25]....
        /*0ac8*/ 	.word	0xffffffff


	//   ....[26]....
        /*0acc*/ 	.word	0xffffffff


	//   ....[27]....
        /*0ad0*/ 	.word	0xffffffff


	//   ....[28]....
        /*0ad4*/ 	.word	0xffffffff


	//   ....[29]....
        /*0ad8*/ 	.word	0xffffffff


	//   ....[30]....
        /*0adc*/ 	.word	0xffffffff


	//   ....[31]....
        /*0ae0*/ 	.word	0xffffffff


	//   ....[32]....
        /*0ae4*/ 	.word	0xffffffff


	//   ....[33]....
        /*0ae8*/ 	.word	0xffffffff


	//   ....[34]....
        /*0aec*/ 	.word	0xffffffff


	//   ....[35]....
        /*0af0*/ 	.word	0xffffffff


	//   ....[36]....
        /*0af4*/ 	.word	0xffffffff


	//   ....[37]....
        /*0af8*/ 	.word	0xffffffff


	//   ....[38]....
        /*0afc*/ 	.word	0xffffffff


	//   ....[39]....
        /*0b00*/ 	.word	0xffffffff


	//   ....[40]....
        /*0b04*/ 	.word	0xffffffff


	//   ....[41]....
        /*0b08*/ 	.word	0xffffffff


	//   ....[42]....
        /*0b0c*/ 	.word	0xffffffff


	//   ....[43]....
        /*0b10*/ 	.word	0xffffffff


	//   ....[44]....
        /*0b14*/ 	.word	0xffffffff


	//   ....[45]....
        /*0b18*/ 	.word	0xffffffff


	//   ....[46]....
        /*0b1c*/ 	.word	0xffffffff


	//   ....[47]....
        /*0b20*/ 	.word	0xffffffff


	//   ....[48]....
        /*0b24*/ 	.word	0xffffffff


	//   ....[49]....
        /*0b28*/ 	.word	0xffffffff


	//   ....[50]....
        /*0b2c*/ 	.word	0xffffffff


	//   ....[51]....
        /*0b30*/ 	.word	0xffffffff


	//   ....[52]....
        /*0b34*/ 	.word	0xffffffff


	//   ....[53]....
        /*0b38*/ 	.word	0xffffffff


	//   ....[54]....
        /*0b3c*/ 	.word	0xffffffff


	//   ....[55]....
        /*0b40*/ 	.word	0xffffffff


	//   ....[56]....
        /*0b44*/ 	.word	0xffffffff


	//   ....[57]....
        /*0b48*/ 	.word	0xffffffff


	//   ....[58]....
        /*0b4c*/ 	.word	0xffffffff


	//   ....[59]....
        /*0b50*/ 	.word	0xffffffff


	//   ....[60]....
        /*0b54*/ 	.word	0xffffffff


	//   ....[61]....
        /*0b58*/ 	.word	0xffffffff


	//   ....[62]....
        /*0b5c*/ 	.word	0xffffffff


	//   ....[63]....
        /*0b60*/ 	.word	0xffffffff


	//   ....[64]....
        /*0b64*/ 	.word	0xffffffff


	//   ....[65]....
        /*0b68*/ 	.word	0xffffffff


	//   ....[66]....
        /*0b6c*/ 	.word	0xffffffff


	//   ....[67]....
        /*0b70*/ 	.word	0xffffffff


	//   ....[68]....
        /*0b74*/ 	.word	0xffffffff


	//   ....[69]....
        /*0b78*/ 	.word	0xffffffff


	//   ....[70]....
        /*0b7c*/ 	.word	0xffffffff


	//   ....[71]....
        /*0b80*/ 	.word	0xffffffff


	//   ....[72]....
        /*0b84*/ 	.word	0xffffffff


	//   ....[73]....
        /*0b88*/ 	.word	0xffffffff


	//   ....[74]....
        /*0b8c*/ 	.word	0xffffffff


	//   ....[75]....
        /*0b90*/ 	.word	0xffffffff


	//   ....[76]....
        /*0b94*/ 	.word	0xffffffff


	//   ....[77]....
        /*0b98*/ 	.word	0xffffffff


	//   ....[78]....
        /*0b9c*/ 	.word	0xffffffff


	//   ....[79]....
        /*0ba0*/ 	.word	0xffffffff


	//   ....[80]....
        /*0ba4*/ 	.word	0xffffffff


	//   ....[81]....
        /*0ba8*/ 	.word	0xffffffff


	//   ....[82]....
        /*0bac*/ 	.word	0xffffffff


	//   ....[83]....
        /*0bb0*/ 	.word	0xffffffff


	//   ....[84]....
        /*0bb4*/ 	.word	0xffffffff


	//   ....[85]....
        /*0bb8*/ 	.word	0xffffffff


	//   ....[86]....
        /*0bbc*/ 	.word	0xffffffff


	//   ....[87]....
        /*0bc0*/ 	.word	0xffffffff


	//   ....[88]....
        /*0bc4*/ 	.word	0xffffffff


	//   ....[89]....
        /*0bc8*/ 	.word	0xffffffff


	//   ....[90]....
        /*0bcc*/ 	.word	0xffffffff


	//   ....[91]....
        /*0bd0*/ 	.word	0xffffffff


	//   ....[92]....
        /*0bd4*/ 	.word	0xffffffff


	//   ....[93]....
        /*0bd8*/ 	.word	0xffffffff


	//   ....[94]....
        /*0bdc*/ 	.word	0xffffffff


	//   ....[95]....
        /*0be0*/ 	.word	0xffffffff


	//   ....[96]....
        /*0be4*/ 	.word	0xffffffff


	//   ....[97]....
        /*0be8*/ 	.word	0xffffffff


	//   ....[98]....
        /*0bec*/ 	.word	0xffffffff


	//   ....[99]....
        /*0bf0*/ 	.word	0xffffffff


	//   ....[100]....
        /*0bf4*/ 	.word	0xffffffff


	//   ....[101]....
        /*0bf8*/ 	.word	0xffffffff


	//   ....[102]....
        /*0bfc*/ 	.word	0xffffffff


	//   ....[103]....
        /*0c00*/ 	.word	0xffffffff


	//   ....[104]....
        /*0c04*/ 	.word	0xffffffff


	//   ....[105]....
        /*0c08*/ 	.word	0xffffffff


	//   ....[106]....
        /*0c0c*/ 	.word	0xffffffff


	//   ....[107]....
        /*0c10*/ 	.word	0xffffffff


	//   ....[108]....
        /*0c14*/ 	.word	0xffffffff


	//   ....[109]....
        /*0c18*/ 	.word	0xffffffff


	//   ....[110]....
        /*0c1c*/ 	.word	0xffffffff


	//   ....[111]....
        /*0c20*/ 	.word	0xffffffff


	//   ....[112]....
        /*0c24*/ 	.word	0xffffffff


	//   ....[113]....
        /*0c28*/ 	.word	0xffffffff


	//   ....[114]....
        /*0c2c*/ 	.word	0xffffffff


	//   ....[115]....
        /*0c30*/ 	.word	0xffffffff


	//   ....[116]....
        /*0c34*/ 	.word	0xffffffff


	//   ....[117]....
        /*0c38*/ 	.word	0xffffffff


	//   ....[118]....
        /*0c3c*/ 	.word	0xffffffff


	//   ....[119]....
        /*0c40*/ 	.word	0xffffffff


	//   ....[120]....
        /*0c44*/ 	.word	0xffffffff


	//   ....[121]....
        /*0c48*/ 	.word	0xffffffff


	//   ....[122]....
        /*0c4c*/ 	.word	0xffffffff


	//   ....[123]....
        /*0c50*/ 	.word	0xffffffff


	//   ....[124]....
        /*0c54*/ 	.word	0xffffffff


	//   ....[125]....
        /*0c58*/ 	.word	0xffffffff


	//   ....[126]....
        /*0c5c*/ 	.word	0xffffffff


	//   ....[127]....
        /*0c60*/ 	.word	0xffffffff


	//   ....[128]....
        /*0c64*/ 	.word	0xffffffff


	//   ....[129]....
        /*0c68*/ 	.word	0xffffffff


	//   ....[130]....
        /*0c6c*/ 	.word	0xffffffff


	//   ....[131]....
        /*0c70*/ 	.word	0xffffffff


	//   ....[132]....
        /*0c74*/ 	.word	0xffffffff


	//   ....[133]....
        /*0c78*/ 	.word	0xffffffff


	//   ....[134]....
        /*0c7c*/ 	.word	0xffffffff


	//   ....[135]....
        /*0c80*/ 	.word	0xffffffff


	//   ....[136]....
        /*0c84*/ 	.word	0xffffffff


	//   ....[137]....
        /*0c88*/ 	.word	0xffffffff


	//   ....[138]....
        /*0c8c*/ 	.word	0x0500000f


	//   ....[139]....
        /*0c90*/ 	.word	0x0500000f


	//   ....[140]....
        /*0c94*/ 	.word	0x0500000f


	//   ....[141]....
        /*0c98*/ 	.word	0x0500000f


	//   ....[142]....
        /*0c9c*/ 	.word	0x0500000f


	//   ....[143]....
        /*0ca0*/ 	.word	0x0500000f


	//   ....[144]....
        /*0ca4*/ 	.word	0x0500000f


	//   ....[145]....
        /*0ca8*/ 	.word	0x0500000f


	//   ....[146]....
        /*0cac*/ 	.word	0x0500000f


	//   ....[147]....
        /*0cb0*/ 	.word	0x0500000f


	//   ....[148]....
        /*0cb4*/ 	.word	0x0500000f


	//   ....[149]....
        /*0cb8*/ 	.word	0x0500000f


	//   ....[150]....
        /*0cbc*/ 	.word	0x0500000f


	//   ....[151]....
        /*0cc0*/ 	.word	0x0500000f


	//   ....[152]....
        /*0cc4*/ 	.word	0x0500000f


	//   ....[153]....
        /*0cc8*/ 	.word	0x0500000f


	//   ....[154]....
        /*0ccc*/ 	.word	0x0500000f


	//   ....[155]....
        /*0cd0*/ 	.word	0x0500000f


	//   ....[156]....
        /*0cd4*/ 	.word	0x0500000f


	//   ....[157]....
        /*0cd8*/ 	.word	0x0500000f


	//   ....[158]....
        /*0cdc*/ 	.word	0x0500000f


	//   ....[159]....
        /*0ce0*/ 	.word	0x0500000f


	//   ....[160]....
        /*0ce4*/ 	.word	0x0500000f


	//   ....[161]....
        /*0ce8*/ 	.word	0x0500000f


	//   ....[162]....
        /*0cec*/ 	.word	0x0500000f


	//   ....[163]....
        /*0cf0*/ 	.word	0x0500000f


	//   ....[164]....
        /*0cf4*/ 	.word	0x0500000f


	//   ....[165]....
        /*0cf8*/ 	.word	0x0500000f


	//   ....[166]....
        /*0cfc*/ 	.word	0x0500000f


	//   ....[167]....
        /*0d00*/ 	.word	0x0500000f


	//   ....[168]....
        /*0d04*/ 	.word	0x0500000f


	//   ....[169]....
        /*0d08*/ 	.word	0x0500000f


	//   ....[170]....
        /*0d0c*/ 	.word	0x0500000f


	//   ....[171]....
        /*0d10*/ 	.word	0x0500000f


	//   ....[172]....
        /*0d14*/ 	.word	0x0500000f


	//   ....[173]....
        /*0d18*/ 	.word	0x0500000f


	//   ....[174]....
        /*0d1c*/ 	.word	0x0500000f


	//   ....[175]....
        /*0d20*/ 	.word	0x0500000f


	//   ....[176]....
        /*0d24*/ 	.word	0x0500000f


	//   ....[177]....
        /*0d28*/ 	.word	0x0500000f


	//   ....[178]....
        /*0d2c*/ 	.word	0x0500000f


	//   ....[179]....
        /*0d30*/ 	.word	0x0500000f


	//   ....[180]....
        /*0d34*/ 	.word	0x0500000f


	//   ....[181]....
        /*0d38*/ 	.word	0x0500000f


	//   ....[182]....
        /*0d3c*/ 	.word	0x0500000f


	//   ....[183]....
        /*0d40*/ 	.word	0x0500000f


	//   ....[184]....
        /*0d44*/ 	.word	0x0500000f


	//   ....[185]....
        /*0d48*/ 	.word	0x0500000f


	//   ....[186]....
        /*0d4c*/ 	.word	0x0500000f


	//   ....[187]....
        /*0d50*/ 	.word	0x0500000f


	//   ....[188]....
        /*0d54*/ 	.word	0x0500000f


	//   ....[189]....
        /*0d58*/ 	.word	0x0500000f


	//   ....[190]....
        /*0d5c*/ 	.word	0x0500000f


	//   ....[191]....
        /*0d60*/ 	.word	0x0500000f


	//   ....[192]....
        /*0d64*/ 	.word	0x0500000f


	//   ....[193]....
        /*0d68*/ 	.word	0x0500000f


	//   ....[194]....
        /*0d6c*/ 	.word	0x0500000f


	//   ....[195]....
        /*0d70*/ 	.word	0x0500000f


	//   ....[196]....
        /*0d74*/ 	.word	0x0500000f


	//   ....[197]....
        /*0d78*/ 	.word	0x0500000f


	//   ....[198]....
        /*0d7c*/ 	.word	0x0500000f


	//   ....[199]....
        /*0d80*/ 	.word	0x0500000f


	//   ....[200]....
        /*0d84*/ 	.word	0x0500000f


	//   ....[201]....
        /*0d88*/ 	.word	0x0500000f


	//   ....[202]....
        /*0d8c*/ 	.word	0x0500000f


	//   ....[203]....
        /*0d90*/ 	.word	0x0500000f


	//   ....[204]....
        /*0d94*/ 	.word	0x0500000f


	//   ....[205]....
        /*0d98*/ 	.word	0x0500000f


	//   ....[206]....
        /*0d9c*/ 	.word	0x0500000f


	//----- nvinfo : EIATTR_COOP_GROUP_INSTR_OFFSETS
	.align		4
.L_575:
        /*0da0*/ 	.byte	0x04, 0x28
        /*0da2*/ 	.short	(.L_577 - .L_576)


	//   ....[0]....
.L_576:
        /*0da4*/ 	.word	0x00000060


	//   ....[1]....
        /*0da8*/ 	.word	0x000001a0


	//   ....[2]....
        /*0dac*/ 	.word	0x000001f0


	//   ....[3]....
        /*0db0*/ 	.word	0x00000420


	//   ....[4]....
        /*0db4*/ 	.word	0x00000580


	//   ....[5]....
        /*0db8*/ 	.word	0x000006a0


	//   ....[6]....
        /*0dbc*/ 	.word	0x00000800


	//   ....[7]....
        /*0dc0*/ 	.word	0x0000c090


	//   ....[8]....
        /*0dc4*/ 	.word	0x0000c770


	//   ....[9]....
        /*0dc8*/ 	.word	0x0000c780


	//   ....[10]....
        /*0dcc*/ 	.word	0x0000c790


	//   ....[11]....
        /*0dd0*/ 	.word	0x0000c7a0


	//   ....[12]....
        /*0dd4*/ 	.word	0x0000cd80


	//   ....[13]....
        /*0dd8*/ 	.word	0x0000cd90


	//   ....[14]....
        /*0ddc*/ 	.word	0x0000cda0


	//   ....[15]....
        /*0de0*/ 	.word	0x0000cdb0


	//   ....[16]....
        /*0de4*/ 	.word	0x0000d330


	//   ....[17]....
        /*0de8*/ 	.word	0x0000d340


	//   ....[18]....
        /*0dec*/ 	.word	0x0000d350


	//   ....[19]....
        /*0df0*/ 	.word	0x0000d360


	//   ....[20]....
        /*0df4*/ 	.word	0x0000d900


	//   ....[21]....
        /*0df8*/ 	.word	0x0000d910


	//   ....[22]....
        /*0dfc*/ 	.word	0x0000d920


	//   ....[23]....
        /*0e00*/ 	.word	0x0000d930


	//   ....[24]....
        /*0e04*/ 	.word	0x000113d0


	//   ....[25]....
        /*0e08*/ 	.word	0x000113e0


	//   ....[26]....
        /*0e0c*/ 	.word	0x000113f0


	//   ....[27]....
        /*0e10*/ 	.word	0x00011400


	//   ....[28]....
        /*0e14*/ 	.word	0x000118d0


	//   ....[29]....
        /*0e18*/ 	.word	0x000118e0


	//   ....[30]....
        /*0e1c*/ 	.word	0x000118f0


	//   ....[31]....
        /*0e20*/ 	.word	0x00011900


	//   ....[32]....
        /*0e24*/ 	.word	0x00011d40


	//   ....[33]....
        /*0e28*/ 	.word	0x00011d50


	//   ....[34]....
        /*0e2c*/ 	.word	0x00011d60


	//   ....[35]....
        /*0e30*/ 	.word	0x00011d70


	//   ....[36]....
        /*0e34*/ 	.word	0x000121e0


	//   ....[37]....
        /*0e38*/ 	.word	0x000121f0


	//   ....[38]....
        /*0e3c*/ 	.word	0x00012200


	//   ....[39]....
        /*0e40*/ 	.word	0x00012210


	//   ....[40]....
        /*0e44*/ 	.word	0x00019560


	//   ....[41]....
        /*0e48*/ 	.word	0x00019c60


	//   ....[42]....
        /*0e4c*/ 	.word	0x00019d20


	//   ....[43]....
        /*0e50*/ 	.word	0x00019e50


	//   ....[44]....
        /*0e54*/ 	.word	0x0001a450


	//   ....[45]....
        /*0e58*/ 	.word	0x0001a520


	//   ....[46]....
        /*0e5c*/ 	.word	0x0001ec40


	//   ....[47]....
        /*0e60*/ 	.word	0x0001efe0


	//   ....[48]....
        /*0e64*/ 	.word	0x0001f330


	//   ....[49]....
        /*0e68*/ 	.word	0x0001f480


	//   ....[50]....
        /*0e6c*/ 	.word	0x0001f950


	//   ....[51]....
        /*0e70*/ 	.word	0x0001f9b0


	//   ....[52]....
        /*0e74*/ 	.word	0x00024420


	//   ....[53]....
        /*0e78*/ 	.word	0x00024440


	//   ....[54]....
        /*0e7c*/ 	.word	0x00024730


	//   ....[55]....
        /*0e80*/ 	.word	0x000247f0


	//   ....[56]....
        /*0e84*/ 	.word	0x00025940


	//   ....[57]....
        /*0e88*/ 	.word	0x00025a40


	//   ....[58]....
        /*0e8c*/ 	.word	0x00025c40


	//   ....[59]....
        /*0e90*/ 	.word	0x00025c60


	//   ....[60]....
        /*0e94*/ 	.word	0x000276d0


	//   ....[61]....
        /*0e98*/ 	.word	0x000276e0


	//   ....[62]....
        /*0e9c*/ 	.word	0x000276f0


	//   ....[63]....
        /*0ea0*/ 	.word	0x00027700


	//   ....[64]....
        /*0ea4*/ 	.word	0x00028140


	//   ....[65]....
        /*0ea8*/ 	.word	0x00028160


	//   ....[66]....
        /*0eac*/ 	.word	0x000282c0


	//   ....[67]....
        /*0eb0*/ 	.word	0x000282e0


	//   ....[68]....
        /*0eb4*/ 	.word	0x00028430


	//   ....[69]....
        /*0eb8*/ 	.word	0x00028450


	//   ....[70]....
        /*0ebc*/ 	.word	0x000285b0


	//   ....[71]....
        /*0ec0*/ 	.word	0x000285d0


	//   ....[72]....
        /*0ec4*/ 	.word	0x00028c30


	//   ....[73]....
        /*0ec8*/ 	.word	0x00028cd0


	//   ....[74]....
        /*0ecc*/ 	.word	0x00029830


	//   ....[75]....
        /*0ed0*/ 	.word	0x00029840


	//   ....[76]....
        /*0ed4*/ 	.word	0x0002a960


	//   ....[77]....
        /*0ed8*/ 	.word	0x0002a980


	//   ....[78]....
        /*0edc*/ 	.word	0x0002aad0


	//   ....[79]....
        /*0ee0*/ 	.word	0x0002aaf0


	//   ....[80]....
        /*0ee4*/ 	.word	0x0002ac40


	//   ....[81]....
        /*0ee8*/ 	.word	0x0002ac60


	//   ....[82]....
        /*0eec*/ 	.word	0x0002adc0


	//   ....[83]....
        /*0ef0*/ 	.word	0x0002ade0


	//   ....[84]....
        /*0ef4*/ 	.word	0x0002afc0


	//   ....[85]....
        /*0ef8*/ 	.word	0x0002b200


	//   ....[86]....
        /*0efc*/ 	.word	0x0002b230


	//   ....[87]....
        /*0f00*/ 	.word	0x0002b260


	//   ....[88]....
        /*0f04*/ 	.word	0x0002b290


	//   ....[89]....
        /*0f08*/ 	.word	0x0002b2c0


	//   ....[90]....
        /*0f0c*/ 	.word	0x0002b2f0


	//   ....[91]....
        /*0f10*/ 	.word	0x0002b4a0


	//   ....[92]....
        /*0f14*/ 	.word	0x0002b4d0


	//   ....[93]....
        /*0f18*/ 	.word	0x0002b500


	//   ....[94]....
        /*0f1c*/ 	.word	0x0002b530


	//   ....[95]....
        /*0f20*/ 	.word	0x0002b560


	//   ....[96]....
        /*0f24*/ 	.word	0x0002b590


	//   ....[97]....
        /*0f28*/ 	.word	0x0002b630


	//   ....[98]....
        /*0f2c*/ 	.word	0x0002b660


	//   ....[99]....
        /*0f30*/ 	.word	0x0002b670


	//   ....[100]....
        /*0f34*/ 	.word	0x0002b6a0


	//   ....[101]....
        /*0f38*/ 	.word	0x0002ce10


	//   ....[102]....
        /*0f3c*/ 	.word	0x0002f060


	//   ....[103]....
        /*0f40*/ 	.word	0x0002fcd0


	//   ....[104]....
        /*0f44*/ 	.word	0x0002fcf0


	//   ....[105]....
        /*0f48*/ 	.word	0x0002fd00


	//   ....[106]....
        /*0f4c*/ 	.word	0x0002fdb0


	//   ....[107]....
        /*0f50*/ 	.word	0x0002fe20


	//   ....[108]....
        /*0f54*/ 	.word	0x0002fe70


	//   ....[109]....
        /*0f58*/ 	.word	0x0002fee0


	//   ....[110]....
        /*0f5c*/ 	.word	0x0002ff30


	//   ....[111]....
        /*0f60*/ 	.word	0x0002ffa0


	//   ....[112]....
        /*0f64*/ 	.word	0x0002fff0


	//   ....[113]....
        /*0f68*/ 	.word	0x00030060


	//   ....[114]....
        /*0f6c*/ 	.word	0x000300b0


	//   ....[115]....
        /*0f70*/ 	.word	0x00030120


	//   ....[116]....
        /*0f74*/ 	.word	0x00030170


	//   ....[117]....
        /*0f78*/ 	.word	0x000301e0


	//   ....[118]....
        /*0f7c*/ 	.word	0x00030230


	//   ....[119]....
        /*0f80*/ 	.word	0x00033940


	//   ....[120]....
        /*0f84*/ 	.word	0x00033960


	//   ....[121]....
        /*0f88*/ 	.word	0x000339c0


	//   ....[122]....
        /*0f8c*/ 	.word	0x000339f0


	//   ....[123]....
        /*0f90*/ 	.word	0x00033a20


	//   ....[124]....
        /*0f94*/ 	.word	0x00033a50


	//   ....[125]....
        /*0f98*/ 	.word	0x00033a80


	//   ....[126]....
        /*0f9c*/ 	.word	0x00033ab0


	//   ....[127]....
        /*0fa0*/ 	.word	0x00033c90


	//   ....[128]....
        /*0fa4*/ 	.word	0x00033cc0


	//   ....[129]....
        /*0fa8*/ 	.word	0x00033cf0


	//   ....[130]....
        /*0fac*/ 	.word	0x00033d20


	//   ....[131]....
        /*0fb0*/ 	.word	0x00033d50


	//   ....[132]....
        /*0fb4*/ 	.word	0x00033d80


	//   ....[133]....
        /*0fb8*/ 	.word	0x00033e50


	//   ....[134]....
        /*0fbc*/ 	.word	0x00033e70


	//   ....[135]....
        /*0fc0*/ 	.word	0x00033e80


	//   ....[136]....
        /*0fc4*/ 	.word	0x00033f00


	//   ....[137]....
        /*0fc8*/ 	.word	0x00034a40


	//   ....[138]....
        /*0fcc*/ 	.word	0x00034e80


	//   ....[139]....
        /*0fd0*/ 	.word	0x00034f10


	//   ....[140]....
        /*0fd4*/ 	.word	0x00034f60


	//   ....[141]....
        /*0fd8*/ 	.word	0x00034fb0


	//   ....[142]....
        /*0fdc*/ 	.word	0x00035050


	//   ....[143]....
        /*0fe0*/ 	.word	0x000350e0


	//   ....[144]....
        /*0fe4*/ 	.word	0x00035130


	//   ....[145]....
        /*0fe8*/ 	.word	0x00035180


	//   ....[146]....
        /*0fec*/ 	.word	0x00035220


	//   ....[147]....
        /*0ff0*/ 	.word	0x000352b0


	//   ....[148]....
        /*0ff4*/ 	.word	0x00035300


	//   ....[149]....
        /*0ff8*/ 	.word	0x00035350


	//   ....[150]....
        /*0ffc*/ 	.word	0x000353f0


	//   ....[151]....
        /*1000*/ 	.word	0x00035480


	//   ....[152]....
        /*1004*/ 	.word	0x000354d0


	//   ....[153]....
        /*1008*/ 	.word	0x00035520


	//   ....[154]....
        /*100c*/ 	.word	0x00035610


	//   ....[155]....
        /*1010*/ 	.word	0x000356a0


	//   ....[156]....
        /*1014*/ 	.word	0x000356f0


	//   ....[157]....
        /*1018*/ 	.word	0x00035740


	//   ....[158]....
        /*101c*/ 	.word	0x000357d0


	//   ....[159]....
        /*1020*/ 	.word	0x00035860


	//   ....[160]....
        /*1024*/ 	.word	0x000358b0


	//   ....[161]....
        /*1028*/ 	.word	0x00035900


	//   ....[162]....
        /*102c*/ 	.word	0x00035990


	//   ....[163]....
        /*1030*/ 	.word	0x00035a20


	//   ....[164]....
        /*1034*/ 	.word	0x00035a70


	//   ....[165]....
        /*1038*/ 	.word	0x00035ac0


	//   ....[166]....
        /*103c*/ 	.word	0x00035b60


	//   ....[167]....
        /*1040*/ 	.word	0x00035bf0


	//   ....[168]....
        /*1044*/ 	.word	0x00035c40


	//   ....[169]....
        /*1048*/ 	.word	0x00035c90


	//   ....[170]....
        /*104c*/ 	.word	0x00035f90


	//   ....[171]....
        /*1050*/ 	.word	0x00036280


	//   ....[172]....
        /*1054*/ 	.word	0x00036400


	//   ....[173]....
        /*1058*/ 	.word	0x00036450


	//   ....[174]....
        /*105c*/ 	.word	0x00036600


	//   ....[175]....
        /*1060*/ 	.word	0x00036650


	//   ....[176]....
        /*1064*/ 	.word	0x00036790


	//   ....[177]....
        /*1068*/ 	.word	0x000367e0


	//   ....[178]....
        /*106c*/ 	.word	0x00036920


	//   ....[179]....
        /*1070*/ 	.word	0x00036970


	//   ....[180]....
        /*1074*/ 	.word	0x00036ab0


	//   ....[181]....
        /*1078*/ 	.word	0x00036b00


	//   ....[182]....
        /*107c*/ 	.word	0x00036c40


	//   ....[183]....
        /*1080*/ 	.word	0x00036c90


	//   ....[184]....
        /*1084*/ 	.word	0x00036dd0


	//   ....[185]....
        /*1088*/ 	.word	0x00036e20


	//   ....[186]....
        /*108c*/ 	.word	0x00036f40


	//   ....[187]....
        /*1090*/ 	.word	0x00036f90


	//   ....[188]....
        /*1094*/ 	.word	0x000372c0


	//   ....[189]....
        /*1098*/ 	.word	0x00037370


	//   ....[190]....
        /*109c*/ 	.word	0x00037500


	//   ....[191]....
        /*10a0*/ 	.word	0x00037590


	//   ....[192]....
        /*10a4*/ 	.word	0x00037610


	//   ....[193]....
        /*10a8*/ 	.word	0x00037690


	//   ....[194]....
        /*10ac*/ 	.word	0x00037710


	//   ....[195]....
        /*10b0*/ 	.word	0x000377a0


	//   ....[196]....
        /*10b4*/ 	.word	0x00037840


	//   ....[197]....
        /*10b8*/ 	.word	0x00037910


	//   ....[198]....
        /*10bc*/ 	.word	0x00037990


	//   ....[199]....
        /*10c0*/ 	.word	0x00037a10


	//   ....[200]....
        /*10c4*/ 	.word	0x00037a90


	//   ....[201]....
        /*10c8*/ 	.word	0x00037b20


	//   ....[202]....
        /*10cc*/ 	.word	0x00037ba0


	//   ....[203]....
        /*10d0*/ 	.word	0x00037c50


	//   ....[204]....
        /*10d4*/ 	.word	0x00037ca0


	//   ....[205]....
        /*10d8*/ 	.word	0x00037d60


	//   ....[206]....
        /*10dc*/ 	.word	0x00037e90


	//----- nvinfo : EIATTR_REG_RECONFIG
	.align		4
.L_577:
        /*10e0*/ 	.byte	0x01, 0x54
	.zero		2


	//----- nvinfo : EIATTR_SYSCALL_OFFSETS
	.align		4
        /*10e4*/ 	.byte	0x04, 0x46
        /*10e6*/ 	.short	(.L_579 - .L_578)


	//   ....[0]....
.L_578:
        /*10e8*/ 	.word	0x00002300


	//   ....[1]....
        /*10ec*/ 	.word	0x00002450


	//   ....[2]....
        /*10f0*/ 	.word	0x0000c200


	//   ....[3]....
        /*10f4*/ 	.word	0x0000c530


	//   ....[4]....
        /*10f8*/ 	.word	0x0002ec70


	//   ....[5]....
        /*10fc*/ 	.word	0x0002edc0


	//   ....[6]....
        /*1100*/ 	.word	0x0002eeb0


	//   ....[7]....
        /*1104*/ 	.word	0x0002f870


	//----- nvinfo : EIATTR_MBARRIER_INSTR_OFFSETS
	.align		4
.L_579:
        /*1108*/ 	.byte	0x04, 0x39
        /*110a*/ 	.short	(.L_581 - .L_580)


	//   ....[0]....
.L_580:
        /*110c*/ 	.word	0x000002d0
        /*1110*/ 	.word	0x000000ff
        /*1114*/ 	.word	0x00038800
        /*1118*/ 	.short	0x0100
        /*111a*/ 	.byte	0x08
	.zero		1


	//   ....[1]....
        /*111c*/ 	.word	0x000002e0
        /*1120*/ 	.word	0x000000ff
        /*1124*/ 	.word	0x00038820
        /*1128*/ 	.short	0x0100
        /*112a*/ 	.byte	0x08
	.zero		1


	//   ....[2]....
        /*112c*/ 	.word	0x000003d0
        /*1130*/ 	.word	0x000000ff
        /*1134*/ 	.word	0x00038830
        /*1138*/ 	.short	0x0100
        /*113a*/ 	.byte	0x08
	.zero		1


	//   ....[3]....
        /*113c*/ 	.word	0x000003e0
        /*1140*/ 	.word	0x000000ff
        /*1144*/ 	.word	0x00038840
        /*1148*/ 	.short	0x0100
        /*114a*/ 	.byte	0x08
	.zero		1


	//   ....[4]....
        /*114c*/ 	.word	0x000003f0
        /*1150*/ 	.word	0x000000ff
        /*1154*/ 	.word	0x00038838
        /*1158*/ 	.short	0x0100
        /*115a*/ 	.byte	0x08
	.zero		1


	//   ....[5]....
        /*115c*/ 	.word	0x00000400
        /*1160*/ 	.word	0x000000ff
        /*1164*/ 	.word	0x00038848
        /*1168*/ 	.short	0x0100
        /*116a*/ 	.byte	0x08
	.zero		1


	//   ....[6]....
        /*116c*/ 	.word	0x00000530
        /*1170*/ 	.word	0x000000ff
        /*1174*/ 	.word	0x00038850
        /*1178*/ 	.short	0x0100
        /*117a*/ 	.byte	0x08
	.zero		1


	//   ....[7]....
        /*117c*/ 	.word	0x00000540
        /*1180*/ 	.word	0x000000ff
        /*1184*/ 	.word	0x00038860
        /*1188*/ 	.short	0x0100
        /*118a*/ 	.byte	0x08
	.zero		1


	//   ....[8]....
        /*118c*/ 	.word	0x00000550
        /*1190*/ 	.word	0x000000ff
        /*1194*/ 	.word	0x00038858
        /*1198*/ 	.short	0x0100
        /*119a*/ 	.byte	0x08
	.zero		1


	//   ....[9]....
        /*119c*/ 	.word	0x00000560
        /*11a0*/ 	.word	0x000000ff
        /*11a4*/ 	.word	0x00038868
        /*11a8*/ 	.short	0x0100
        /*11aa*/ 	.byte	0x08
	.zero		1


	//   ....[10]....
        /*11ac*/ 	.word	0x00000650
        /*11b0*/ 	.word	0x000000ff
        /*11b4*/ 	.word	0x00038870
        /*11b8*/ 	.short	0x0100
        /*11ba*/ 	.byte	0x06
	.zero		1


	//   ....[11]....
        /*11bc*/ 	.word	0x00000660
        /*11c0*/ 	.word	0x000000ff
        /*11c4*/ 	.word	0x00038880
        /*11c8*/ 	.short	0x0100
        /*11ca*/ 	.byte	0x06
	.zero		1


	//   ....[12]....
        /*11cc*/ 	.word	0x00000670
        /*11d0*/ 	.word	0x000000ff
        /*11d4*/ 	.word	0x00038878
        /*11d8*/ 	.short	0x0100
        /*11da*/ 	.byte	0x06
	.zero		1


	//   ....[13]....
        /*11dc*/ 	.word	0x00000680
        /*11e0*/ 	.word	0x000000ff
        /*11e4*/ 	.word	0x00038888
        /*11e8*/ 	.short	0x0100
        /*11ea*/ 	.byte	0x06
	.zero		1


	//   ....[14]....
        /*11ec*/ 	.word	0x000007b0
        /*11f0*/ 	.word	0x000000ff
        /*11f4*/ 	.word	0x00038890
        /*11f8*/ 	.short	0x0100
        /*11fa*/ 	.byte	0x08
	.zero		1


	//   ....[15]....
        /*11fc*/ 	.word	0x000007c0
        /*1200*/ 	.word	0x000000ff
        /*1204*/ 	.word	0x000388a0
        /*1208*/ 	.short	0x0100
        /*120a*/ 	.byte	0x08
	.zero		1


	//   ....[16]....
        /*120c*/ 	.word	0x000007d0
        /*1210*/ 	.word	0x000000ff
        /*1214*/ 	.word	0x00038898
        /*1218*/ 	.short	0x0100
        /*121a*/ 	.byte	0x08
	.zero		1


	//   ....[17]....
        /*121c*/ 	.word	0x000007e0
        /*1220*/ 	.word	0x000000ff
        /*1224*/ 	.word	0x000388a8
        /*1228*/ 	.short	0x0100
        /*122a*/ 	.byte	0x08
	.zero		1


	//   ....[18]....
        /*122c*/ 	.word	0x00000910
        /*1230*/ 	.word	0x000000ff
        /*1234*/ 	.word	0x000388b0
        /*1238*/ 	.short	0x0100
        /*123a*/ 	.byte	0x08
	.zero		1


	//   ....[19]....
        /*123c*/ 	.word	0x00000920
        /*1240*/ 	.word	0x000000ff
        /*1244*/ 	.word	0x000388c0
        /*1248*/ 	.short	0x0100
        /*124a*/ 	.byte	0x08
	.zero		1


	//   ....[20]....
        /*124c*/ 	.word	0x00000930
        /*1250*/ 	.word	0x000000ff
        /*1254*/ 	.word	0x000388b8
        /*1258*/ 	.short	0x0100
        /*125a*/ 	.byte	0x08
	.zero		1


	//   ....[21]....
        /*125c*/ 	.word	0x00000940
        /*1260*/ 	.word	0x000000ff
        /*1264*/ 	.word	0x000388c8
        /*1268*/ 	.short	0x0100
        /*126a*/ 	.byte	0x08
	.zero		1


	//   ....[22]....
        /*126c*/ 	.word	0x00003f60
        /*1270*/ 	.word	0x00000000
        /*1274*/ 	.word	0x00038890
        /*1278*/ 	.short	0x010a
        /*127a*/ 	.byte	0x3f
	.zero		1


	//   ....[23]....
        /*127c*/ 	.word	0x00007770
        /*1280*/ 	.word	0x00000000
        /*1284*/ 	.word	0x00038890
        /*1288*/ 	.short	0x010a
        /*128a*/ 	.byte	0x3f
	.zero		1


	//   ....[24]....
        /*128c*/ 	.word	0x0000abb0
        /*1290*/ 	.word	0x00000000
        /*1294*/ 	.word	0x00038890
        /*1298*/ 	.short	0x010a
        /*129a*/ 	.byte	0x3f
	.zero		1


	//   ....[25]....
        /*129c*/ 	.word	0x0000b010
        /*12a0*/ 	.word	0x00000024
        /*12a4*/ 	.word	0x00000000
        /*12a8*/ 	.short	0x0101
        /*12aa*/ 	.byte	0x3f
	.zero		1


	//   ....[26]....
        /*12ac*/ 	.word	0x0000b050
        /*12b0*/ 	.word	0x00000000
        /*12b4*/ 	.word	0x000388b0
        /*12b8*/ 	.short	0x010a
        /*12ba*/ 	.byte	0x3f
	.zero		1


	//   ....[27]....
        /*12bc*/ 	.word	0x0000b7c0
        /*12c0*/ 	.word	0x00000000
        /*12c4*/ 	.word	0x00000000
        /*12c8*/ 	.short	0x0101
        /*12ca*/ 	.byte	0x3f
	.zero		1


	//   ....[28]....
        /*12cc*/ 	.word	0x0000c290
        /*12d0*/ 	.word	0x00000010
        /*12d4*/ 	.word	0x00038800
        /*12d8*/ 	.short	0x010a
        /*12da*/ 	.byte	0x3f
	.zero		1


	//   ....[29]....
        /*12dc*/ 	.word	0x0000c2e0
        /*12e0*/ 	.word	0x00000010
        /*12e4*/ 	.word	0x00038800
        /*12e8*/ 	.short	0x010a
        /*12ea*/ 	.byte	0x3f
	.zero		1


	//   ....[30]....
        /*12ec*/ 	.word	0x0000dd60
        /*12f0*/ 	.word	0x00000010
        /*12f4*/ 	.word	0x00038800
        /*12f8*/ 	.short	0x010a
        /*12fa*/ 	.byte	0x3f
	.zero		1


	//   ....[31]....
        /*12fc*/ 	.word	0x00012510
        /*1300*/ 	.word	0x00000010
        /*1304*/ 	.word	0x00038800
        /*1308*/ 	.short	0x010a
        /*130a*/ 	.byte	0x3f
	.zero		1


	//   ....[32]....
        /*130c*/ 	.word	0x00016110
        /*1310*/ 	.word	0x00000000
        /*1314*/ 	.word	0x00038830
        /*1318*/ 	.short	0x010a
        /*131a*/ 	.byte	0x3f
	.zero		1


	//   ....[33]....
        /*131c*/ 	.word	0x00016180
        /*1320*/ 	.word	0x00000000
        /*1324*/ 	.word	0x00038830
        /*1328*/ 	.short	0x010a
        /*132a*/ 	.byte	0x3f
	.zero		1


	//   ....[34]....
        /*132c*/ 	.word	0x00019b30
        /*1330*/ 	.word	0x00000000
        /*1334*/ 	.word	0x00000000
        /*1338*/ 	.short	0x0101
        /*133a*/ 	.byte	0x3f
	.zero		1


	//   ....[35]....
        /*133c*/ 	.word	0x0001af10
        /*1340*/ 	.word	0x0000000b
        /*1344*/ 	.word	0x00038830
        /*1348*/ 	.short	0x010a
        /*134a*/ 	.byte	0x3f
	.zero		1


	//   ....[36]....
        /*134c*/ 	.word	0x0001af90
        /*1350*/ 	.word	0x0000000b
        /*1354*/ 	.word	0x00038830
        /*1358*/ 	.short	0x010a
        /*135a*/ 	.byte	0x3f
	.zero		1


	//   ....[37]....
        /*135c*/ 	.word	0x0001e6b0
        /*1360*/ 	.word	0x00000009
        /*1364*/ 	.word	0x00038850
        /*1368*/ 	.short	0x010a
        /*136a*/ 	.byte	0x3f
	.zero		1


	//   ....[38]....
        /*136c*/ 	.word	0x0001e700
        /*1370*/ 	.word	0x00000009
        /*1374*/ 	.word	0x00038850
        /*1378*/ 	.short	0x010a
        /*137a*/ 	.byte	0x3f
	.zero		1


	//   ....[39]....
        /*137c*/ 	.word	0x0001fae0
        /*1380*/ 	.word	0x00000000
        /*1384*/ 	.word	0x00000000
        /*1388*/ 	.short	0x0101
        /*138a*/ 	.byte	0x3f
	.zero		1


	//   ....[40]....
        /*138c*/ 	.word	0x0001fbd0
        /*1390*/ 	.word	0x00000009
        /*1394*/ 	.word	0x00000000
        /*1398*/ 	.short	0x0101
        /*139a*/ 	.byte	0x3f
	.zero		1


	//   ....[41]....
        /*139c*/ 	.word	0x00020330
        /*13a0*/ 	.word	0x00000004
        /*13a4*/ 	.word	0x00038830
        /*13a8*/ 	.short	0x010a
        /*13aa*/ 	.byte	0x3f
	.zero		1


	//   ....[42]....
        /*13ac*/ 	.word	0x000203b0
        /*13b0*/ 	.word	0x00000004
        /*13b4*/ 	.word	0x00038830
        /*13b8*/ 	.short	0x010a
        /*13ba*/ 	.byte	0x3f
	.zero		1


	//   ....[43]....
        /*13bc*/ 	.word	0x00023ad0
        /*13c0*/ 	.word	0x00000009
        /*13c4*/ 	.word	0x00038850
        /*13c8*/ 	.short	0x010a
        /*13ca*/ 	.byte	0x3f
	.zero		1


	//   ....[44]....
        /*13cc*/ 	.word	0x00023b20
        /*13d0*/ 	.word	0x00000009
        /*13d4*/ 	.word	0x00038850
        /*13d8*/ 	.short	0x010a
        /*13da*/ 	.byte	0x3f
	.zero		1


	//   ....[45]....
        /*13dc*/ 	.word	0x00024a30
        /*13e0*/ 	.word	0x0000000f
        /*13e4*/ 	.word	0x00000000
        /*13e8*/ 	.short	0x0101
        /*13ea*/ 	.byte	0x3f
	.zero		1


	//   ....[46]....
        /*13ec*/ 	.word	0x00024ac0
        /*13f0*/ 	.word	0x0000000f
        /*13f4*/ 	.word	0x00000000
        /*13f8*/ 	.short	0x0101
        /*13fa*/ 	.byte	0x3f
	.zero		1


	//   ....[47]....
        /*13fc*/ 	.word	0x00025860
        /*1400*/ 	.word	0x0000000a
        /*1404*/ 	.word	0x00038850
        /*1408*/ 	.short	0x010a
        /*140a*/ 	.byte	0x3f
	.zero		1


	//   ....[48]....
        /*140c*/ 	.word	0x000258b0
        /*1410*/ 	.word	0x0000000a
        /*1414*/ 	.word	0x00038850
        /*1418*/ 	.short	0x010a
        /*141a*/ 	.byte	0x3f
	.zero		1


	//   ....[49]....
        /*141c*/ 	.word	0x00025da0
        /*1420*/ 	.word	0x0000000a
        /*1424*/ 	.word	0x00000000
        /*1428*/ 	.short	0x0101
        /*142a*/ 	.byte	0x3f
	.zero		1


	//   ....[50]....
        /*142c*/ 	.word	0x00028130
        /*1430*/ 	.word	0x00000008
        /*1434*/ 	.word	0x00000000
        /*1438*/ 	.short	0x0101
        /*143a*/ 	.byte	0x3f
	.zero		1


	//   ....[51]....
        /*143c*/ 	.word	0x00028c50
        /*1440*/ 	.word	0x00000002
        /*1444*/ 	.word	0x00000000
        /*1448*/ 	.short	0x0101
        /*144a*/ 	.byte	0x3f
	.zero		1


	//   ....[52]....
        /*144c*/ 	.word	0x0002cef0
        /*1450*/ 	.word	0x00000012
        /*1454*/ 	.word	0x00038820
        /*1458*/ 	.short	0x010a
        /*145a*/ 	.byte	0x3f
	.zero		1


	//   ....[53]....
        /*145c*/ 	.word	0x0002cfc0
        /*1460*/ 	.word	0x00000006
        /*1464*/ 	.word	0x000388a0
        /*1468*/ 	.short	0x010a
        /*146a*/ 	.byte	0x3f
	.zero		1


	//   ....[54]....
        /*146c*/ 	.word	0x0002d4f0
        /*1470*/ 	.word	0x00000006
        /*1474*/ 	.word	0x000388c0
        /*1478*/ 	.short	0x010a
        /*147a*/ 	.byte	0x3f
	.zero		1


	//   ....[55]....
        /*147c*/ 	.word	0x0002db70
        /*1480*/ 	.word	0x00000006
        /*1484*/ 	.word	0x000388a0
        /*1488*/ 	.short	0x010a
        /*148a*/ 	.byte	0x3f
	.zero		1


	//   ....[56]....
        /*148c*/ 	.word	0x0002e090
        /*1490*/ 	.word	0x00000006
        /*1494*/ 	.word	0x000388c0
        /*1498*/ 	.short	0x010a
        /*149a*/ 	.byte	0x3f
	.zero		1


	//   ....[57]....
        /*149c*/ 	.word	0x0002f2e0
        /*14a0*/ 	.word	0x00000000
        /*14a4*/ 	.word	0x00038840
        /*14a8*/ 	.short	0x010a
        /*14aa*/ 	.byte	0x3f
	.zero		1


	//   ....[58]....
        /*14ac*/ 	.word	0x00030340
        /*14b0*/ 	.word	0x00000012
        /*14b4*/ 	.word	0x00038800
        /*14b8*/ 	.short	0x0107
        /*14ba*/ 	.byte	0x3f
	.zero		1


	//   ....[59]....
        /*14bc*/ 	.word	0x00030440
        /*14c0*/ 	.word	0x00000012
        /*14c4*/ 	.word	0x00038800
        /*14c8*/ 	.short	0x0101
        /*14ca*/ 	.byte	0x3f
	.zero		1


	//   ....[60]....
        /*14cc*/ 	.word	0x00030460
        /*14d0*/ 	.word	0x00000012
        /*14d4*/ 	.word	0x00038820
        /*14d8*/ 	.short	0x010a
        /*14da*/ 	.byte	0x3f
	.zero		1


	//   ....[61]....
        /*14dc*/ 	.word	0x00030830
        /*14e0*/ 	.word	0x00000003
        /*14e4*/ 	.word	0x00038840
        /*14e8*/ 	.short	0x010a
        /*14ea*/ 	.byte	0x3f
	.zero		1


	//   ....[62]....
        /*14ec*/ 	.word	0x00030dc0
        /*14f0*/ 	.word	0x00000002
        /*14f4*/ 	.word	0x00038860
        /*14f8*/ 	.short	0x010a
        /*14fa*/ 	.byte	0x3f
	.zero		1


	//   ....[63]....
        /*14fc*/ 	.word	0x00031660
        /*1500*/ 	.word	0x00000003
        /*1504*/ 	.word	0x00038840
        /*1508*/ 	.short	0x010a
        /*150a*/ 	.byte	0x3f
	.zero		1


	//   ....[64]....
        /*150c*/ 	.word	0x00031bf0
        /*1510*/ 	.word	0x00000002
        /*1514*/ 	.word	0x00038860
        /*1518*/ 	.short	0x010a
        /*151a*/ 	.byte	0x3f
	.zero		1


	//   ....[65]....
        /*151c*/ 	.word	0x000323f0
        /*1520*/ 	.word	0x00000003
        /*1524*/ 	.word	0x00038840
        /*1528*/ 	.short	0x010a
        /*152a*/ 	.byte	0x3f
	.zero		1


	//   ....[66]....
        /*152c*/ 	.word	0x00032970
        /*1530*/ 	.word	0x00000002
        /*1534*/ 	.word	0x00038860
        /*1538*/ 	.short	0x010a
        /*153a*/ 	.byte	0x3f
	.zero		1


	//   ....[67]....
        /*153c*/ 	.word	0x00033110
        /*1540*/ 	.word	0x00000000
        /*1544*/ 	.word	0x00038860
        /*1548*/ 	.short	0x010a
        /*154a*/ 	.byte	0x3f
	.zero		1


	//   ....[68]....
        /*154c*/ 	.word	0x000349c0
        /*1550*/ 	.word	0x00000000
        /*1554*/ 	.word	0x00038820
        /*1558*/ 	.short	0x010a
        /*155a*/ 	.byte	0x3f
	.zero		1


	//   ....[69]....
        /*155c*/ 	.word	0x00034bc0
        /*1560*/ 	.word	0x00000006
        /*1564*/ 	.word	0x00000000
        /*1568*/ 	.short	0x010a
        /*156a*/ 	.byte	0x3f
	.zero		1


	//   ....[70]....
        /*156c*/ 	.word	0x00034bf0
        /*1570*/ 	.word	0x00000007
        /*1574*/ 	.word	0x00000000
        /*1578*/ 	.short	0x010a
        /*157a*/ 	.byte	0x3f
	.zero		1


	//   ....[71]....
        /*157c*/ 	.word	0x00034c50
        /*1580*/ 	.word	0x00000004
        /*1584*/ 	.word	0x00000000
        /*1588*/ 	.short	0x010a
        /*158a*/ 	.byte	0x3f
	.zero		1


	//   ....[72]....
        /*158c*/ 	.word	0x00034c80
        /*1590*/ 	.word	0x00000003
        /*1594*/ 	.word	0x00000000
        /*1598*/ 	.short	0x010a
        /*159a*/ 	.byte	0x3f
	.zero		1


	//   ....[73]....
        /*159c*/ 	.word	0x00034ce0
        /*15a0*/ 	.word	0x00000000
        /*15a4*/ 	.word	0x00038890
        /*15a8*/ 	.short	0x010a
        /*15aa*/ 	.byte	0x3f
	.zero		1


	//   ....[74]....
        /*15ac*/ 	.word	0x00034d30
        /*15b0*/ 	.word	0x00000000
        /*15b4*/ 	.word	0x00038890
        /*15b8*/ 	.short	0x010a
        /*15ba*/ 	.byte	0x3f
	.zero		1


	//   ....[75]....
        /*15bc*/ 	.word	0x00034d80
        /*15c0*/ 	.word	0x00000000
        /*15c4*/ 	.word	0x00038890
        /*15c8*/ 	.short	0x010a
        /*15ca*/ 	.byte	0x3f
	.zero		1


	//   ....[76]....
        /*15cc*/ 	.word	0x00034dd0
        /*15d0*/ 	.word	0x00000000
        /*15d4*/ 	.word	0x000388b0
        /*15d8*/ 	.short	0x010a
        /*15da*/ 	.byte	0x3f
	.zero		1


	//   ....[77]....
        /*15dc*/ 	.word	0x00035560
        /*15e0*/ 	.word	0x00000010
        /*15e4*/ 	.word	0x00038800
        /*15e8*/ 	.short	0x010a
        /*15ea*/ 	.byte	0x3f
	.zero		1


	//   ....[78]....
        /*15ec*/ 	.word	0x00035cd0
        /*15f0*/ 	.word	0x00000010
        /*15f4*/ 	.word	0x00038800
        /*15f8*/ 	.short	0x010a
        /*15fa*/ 	.byte	0x3f
	.zero		1


	//   ....[79]....
        /*15fc*/ 	.word	0x00035d20
        /*1600*/ 	.word	0x00000000
        /*1604*/ 	.word	0x00038830
        /*1608*/ 	.short	0x010a
        /*160a*/ 	.byte	0x3f
	.zero		1


	//   ....[80]....
        /*160c*/ 	.word	0x00035d70
        /*1610*/ 	.word	0x0000000b
        /*1614*/ 	.word	0x00038830
        /*1618*/ 	.short	0x010a
        /*161a*/ 	.byte	0x3f
	.zero		1


	//   ....[81]....
        /*161c*/ 	.word	0x00035dc0
        /*1620*/ 	.word	0x00000009
        /*1624*/ 	.word	0x00038850
        /*1628*/ 	.short	0x010a
        /*162a*/ 	.byte	0x3f
	.zero		1


	//   ....[82]....
        /*162c*/ 	.word	0x00035e10
        /*1630*/ 	.word	0x00000004
        /*1634*/ 	.word	0x00038830
        /*1638*/ 	.short	0x010a
        /*163a*/ 	.byte	0x3f
	.zero		1


	//   ....[83]....
        /*163c*/ 	.word	0x00035e60
        /*1640*/ 	.word	0x00000009
        /*1644*/ 	.word	0x00038850
        /*1648*/ 	.short	0x010a
        /*164a*/ 	.byte	0x3f
	.zero		1


	//   ....[84]....
        /*164c*/ 	.word	0x00035eb0
        /*1650*/ 	.word	0x0000000a
        /*1654*/ 	.word	0x00038850
        /*1658*/ 	.short	0x010a
        /*165a*/ 	.byte	0x3f
	.zero		1


	//   ....[85]....
        /*165c*/ 	.word	0x00036060
        /*1660*/ 	.word	0x00000012
        /*1664*/ 	.word	0x00038820
        /*1668*/ 	.short	0x010a
        /*166a*/ 	.byte	0x3f
	.zero		1


	//   ....[86]....
        /*166c*/ 	.word	0x000360b0
        /*1670*/ 	.word	0x00000006
        /*1674*/ 	.word	0x000388a0
        /*1678*/ 	.short	0x010a
        /*167a*/ 	.byte	0x3f
	.zero		1


	//   ....[87]....
        /*167c*/ 	.word	0x00036100
        /*1680*/ 	.word	0x00000006
        /*1684*/ 	.word	0x000388c0
        /*1688*/ 	.short	0x010a
        /*168a*/ 	.byte	0x3f
	.zero		1


	//   ....[88]....
        /*168c*/ 	.word	0x00036150
        /*1690*/ 	.word	0x00000006
        /*1694*/ 	.word	0x000388a0
        /*1698*/ 	.short	0x010a
        /*169a*/ 	.byte	0x3f
	.zero		1


	//   ....[89]....
        /*169c*/ 	.word	0x000361a0
        /*16a0*/ 	.word	0x00000006
        /*16a4*/ 	.word	0x000388c0
        /*16a8*/ 	.short	0x010a
        /*16aa*/ 	.byte	0x3f
	.zero		1


	//   ....[90]....
        /*16ac*/ 	.word	0x00036340
        /*16b0*/ 	.word	0x00000000
        /*16b4*/ 	.word	0x00038840
        /*16b8*/ 	.short	0x010a
        /*16ba*/ 	.byte	0x3f
	.zero		1


	//   ....[91]....
        /*16bc*/ 	.word	0x00036fd0
        /*16c0*/ 	.word	0x00000012
        /*16c4*/ 	.word	0x00038820
        /*16c8*/ 	.short	0x010a
        /*16ca*/ 	.byte	0x3f
	.zero		1


	//   ....[92]....
        /*16cc*/ 	.word	0x00037020
        /*16d0*/ 	.word	0x00000003
        /*16d4*/ 	.word	0x00038840
        /*16d8*/ 	.short	0x010a
        /*16da*/ 	.byte	0x3f
	.zero		1


	//   ....[93]....
        /*16dc*/ 	.word	0x00037070
        /*16e0*/ 	.word	0x00000002
        /*16e4*/ 	.word	0x00038860
        /*16e8*/ 	.short	0x010a
        /*16ea*/ 	.byte	0x3f
	.zero		1


	//   ....[94]....
        /*16ec*/ 	.word	0x000370c0
        /*16f0*/ 	.word	0x00000003
        /*16f4*/ 	.word	0x00038840
        /*16f8*/ 	.short	0x010a
        /*16fa*/ 	.byte	0x3f
	.zero		1


	//   ....[95]....
        /*16fc*/ 	.word	0x00037110
        /*1700*/ 	.word	0x00000002
        /*1704*/ 	.word	0x00038860
        /*1708*/ 	.short	0x010a
        /*170a*/ 	.byte	0x3f
	.zero		1


	//   ....[96]....
        /*170c*/ 	.word	0x00037160
        /*1710*/ 	.word	0x00000003
        /*1714*/ 	.word	0x00038840
        /*1718*/ 	.short	0x010a
        /*171a*/ 	.byte	0x3f
	.zero		1


	//   ....[97]....
        /*171c*/ 	.word	0x000371b0
        /*1720*/ 	.word	0x00000002
        /*1724*/ 	.word	0x00038860
        /*1728*/ 	.short	0x010a
        /*172a*/ 	.byte	0x3f
	.zero		1


	//   ....[98]....
        /*172c*/ 	.word	0x00037200
        /*1730*/ 	.word	0x00000000
        /*1734*/ 	.word	0x00038860
        /*1738*/ 	.short	0x010a
        /*173a*/ 	.byte	0x3f
	.zero		1


	//   ....[99]....
        /*173c*/ 	.word	0x00037db0
        /*1740*/ 	.word	0x00000000
        /*1744*/ 	.word	0x00038820
        /*1748*/ 	.short	0x010a
        /*174a*/ 	.byte	0x3f
	.zero		1


	//   ....[100]....
        /*174c*/ 	.word	0x00037f50
        /*1750*/ 	.word	0x00000006
        /*1754*/ 	.word	0x00000000
        /*1758*/ 	.short	0x010a
        /*175a*/ 	.byte	0x3f
	.zero		1


	//   ....[101]....
        /*175c*/ 	.word	0x00037fa0
        /*1760*/ 	.word	0x00000007
        /*1764*/ 	.word	0x00000000
        /*1768*/ 	.short	0x010a
        /*176a*/ 	.byte	0x3f
	.zero		1


	//   ....[102]....
        /*176c*/ 	.word	0x00037ff0
        /*1770*/ 	.word	0x00000004
        /*1774*/ 	.word	0x00000000
        /*1778*/ 	.short	0x010a
        /*177a*/ 	.byte	0x3f
	.zero		1


	//----- nvinfo : EIATTR_NUM_MBARRIERS
	.align		4
.L_581:
        /*177c*/ 	.byte	0x03, 0x38
        /*177e*/ 	.short	0x0016


	//----- nvinfo : EIATTR_EXIT_INSTR_OFFSETS
	.align		4
        /*1780*/ 	.byte	0x04, 0x1c
        /*1782*/ 	.short	(.L_583 - .L_582)


	//   ....[0]....
.L_582:
        /*1784*/ 	.word	0x00034cd0


	//----- nvinfo : EIATTR_MAX_THREADS
	.align		4
.L_583:
        /*1788*/ 	.byte	0x04, 0x05
        /*178a*/ 	.short	(.L_585 - .L_584)
.L_584:
        /*178c*/ 	.word	0x00000180
        /*1790*/ 	.word	0x00000001
        /*1794*/ 	.word	0x00000001


	//----- nvinfo : EIATTR_CRS_STACK_SIZE
	.align		4
.L_585:
        /*1798*/ 	.byte	0x04, 0x1e
        /*179a*/ 	.short	(.L_587 - .L_586)
.L_586:
        /*179c*/ 	.word	0x00000000


	//----- nvinfo : EIATTR_CBANK_PARAM_SIZE
	.align		4
.L_587:
        /*17a0*/ 	.byte	0x03, 0x19
        /*17a2*/ 	.short	0x0af0


	//----- nvinfo : EIATTR_PARAM_CBANK
	.align		4
        /*17a4*/ 	.byte	0x04, 0x0a
        /*17a6*/ 	.short	(.L_589 - .L_588)
	.align		4
.L_588:
        /*17a8*/ 	.word	index@(.nv.constant0._ZN7cutlass13device_kernelIN5flash11enable_sm90INS1_16FlashAttnFwdSm90INS1_25CollectiveMainloopFwdSm90ILi2EN4cute5tupleIJNS5_1CILi1EEES8_S8_EEENS6_IJNS7_ILi128EEENS7_ILi80EEENS7_ILi256EEEEEELi256ENS_10bfloat16_tEfNS_4arch4Sm90ELb1ELb0ELb1ELb1ELb0ELb1ELb0ELb1ELb1ELb1ELb1ELb0EEENS1_21CollectiveEpilogueFwdINS6_IJSA_SC_SB_EEES9_SE_SG_Li256ELb1ELb1ELb1ELb0EEENS1_36VarlenDynamicPersistentTileSchedulerILi128ELi80ELi256ELi128ELb1ELb1ELb1ELb1ELb1ELb1EEEEEEEEEvNT_6ParamsE)
        /*17ac*/ 	.short	0x0210
        /*17ae*/ 	.short	0x0af0


	//----- nvinfo : EIATTR_SW_WAR
	.align		4
.L_589:
        /*17b0*/ 	.byte	0x04, 0x36
        /*17b2*/ 	.short	(.L_591 - .L_590)
.L_590:
        /*17b4*/ 	.word	0x00000008
.L_591:


//--------------------- .nv.info._ZN7cutlass13device_kernelIN5flash11enable_sm90INS1_16FlashAttnFwdSm90INS1_25CollectiveMainloopFwdSm90ILi2EN4cute5tupleIJNS5_1CILi1EEES8_S8_EEENS6_IJNS7_ILi128EEENS7_ILi112EEENS7_ILi192EEEEEELi192ENS_10bfloat16_tEfNS_4arch4Sm90ELb0ELb0ELb1ELb0ELb0ELb0ELb0ELb1ELb1ELb1ELb1ELb0EEENS1_21CollectiveEpilogueFwdINS6_IJSA_SC_SB_EEES9_SE_SG_Li256ELb0ELb1ELb1ELb0EEENS1_19SingleTileSchedulerILb0ELb1ELb1ELi128EEEEEEEEEvNT_6ParamsE --------------------------
	.section	.nv.info._ZN7cutlass13device_kernelIN5flash11enable_sm90INS1_16FlashAttnFwdSm90INS1_25CollectiveMainloopFwdSm90ILi2EN4cute5tupleIJNS5_1CILi1EEES8_S8_EEENS6_IJNS7_ILi128EEENS7_ILi112EEENS7_ILi192EEEEEELi192ENS_10bfloat16_tEfNS_4arch4Sm90ELb0ELb0ELb1ELb0ELb0ELb0ELb0ELb1ELb1ELb1ELb1ELb0EEENS1_21CollectiveEpilogueFwdINS6_IJSA_SC_SB_EEES9_SE_SG_Li256ELb0ELb1ELb1ELb0EEENS1_19SingleTileSchedulerILb0ELb1ELb1ELi128EEEEEEEEEvNT_6ParamsE,"",@"SHT_CUDA_INFO"
	.sectionflags	@""
	.align	4


	//----- nvinfo : EIATTR_CUDA_API_VERSION
	.align		4
        /*0000*/ 	.byte	0x04, 0x37
        /*0002*/ 	.short	(.L_593 - .L_592)
.L_592:
        /*0004*/ 	.word	0x00000082


	//----- nvinfo : EIATTR_KPARAM_INFO
	.align		4
.L_593:
        /*0008*/ 	.byte	0x04, 0x17
        /*000a*/ 	.short	(.L_595 - .L_594)
.L_594:
        /*000c*/ 	.word	0x00000000
        /*0010*/ 	.short	0x0000
        /*0012*/ 	.short	0x0070
        /*0014*/ 	.byte	0x00, 0xf0, 0x01, 0x28


	//----- nvinfo : EIATTR_SPARSE_MMA_MASK
	.align		4
.L_595:
        /*0018*/ 	.byte	0x03, 0x50
        /*001a*/ 	.short	0x0000


	//----- nvinfo : EIATTR_MAXREG_COUNT
	.align		4
        /*001c*/ 	.byte	0x03, 0x1b
        /*001e*/ 	.short	0x00a8


	//----- nvinfo : EIATTR_NUM_BARRIERS
	.align		4
        /*0020*/ 	.byte	0x02, 0x4c
        /*0022*/ 	.byte	0x09
	.zero		1


	//----- nvinfo : EIATTR_EXTERNS
	.align		4
        /*0024*/ 	.byte	0x04, 0x0f
        /*0026*/ 	.short	(.L_597 - .L_596)


	//   ....[0]....
	.align		4
.L_596:
        /*0028*/ 	.word	index@(__assertfail)


	//----- nvinfo : EIATTR_ANNOTATIONS
	.align		4
.L_597:
        /*002c*/ 	.byte	0x04, 0x55
        /*002e*/ 	.short	(.L_599 - .L_598)


	//   ....[0]....
.L_598:
        /* <DEDUP_REMOVED lines=9> */


	//----- nvinfo : EIATTR_MERCURY_ISA_VERSION
	.align		4
.L_599:
        /*00a8*/ 	.byte	0x03, 0x5f
        /*00aa*/ 	.short	0x0101


	//----- nvinfo : EIATTR_INT_WARP_WIDE_INSTR_OFFSETS
	.align		4
        /*00ac*/ 	.byte	0x04, 0x31
        /*00ae*/ 	.short	(.L_601 - .L_600)


	//   ....[0]....
.L_600:
        /*00b0*/ 	.word	0x00000130


	//   ....[1]....
        /*00b4*/ 	.word	0x00000170


	//   ....[2]....
        /*00b8*/ 	.word	0x000001e0


	//----- nvinfo : EIATTR_COOP_GROUP_MASK_REGIDS
	.align		4
.L_601:
        /*00bc*/ 	.byte	0x04, 0x29
        /*00be*/ 	.short	(.L_603 - .L_602)


	//   ....[0]....
.L_602:
        /*00c0*/ 	.word	0xffffffff


	//   ....[1]....
        /*00c4*/ 	.word	0xffffffff


	//   ....[2]....
        /*00c8*/ 	.word	0xffffffff


	//   ....[3]....
        /*00cc*/ 	.word	0xffffffff


	//   ....[4]....
        /*00d0*/ 	.word	0xffffffff


	//   ....[5]....
        /*00d4*/ 	.word	0xffffffff


	//   ....[6]....
        /*00d8*/ 	.word	0xffffffff


	//   ....[7]....
        /*00dc*/ 	.word	0xffffffff


	//   ....[8]....
        /*00e0*/ 	.word	0xffffffff


	//   ....[9]....
        /*00e4*/ 	.word	0xffffffff


	//   ....[10]....
        /*00e8*/ 	.word	0xffffffff


	//   ....[11]....
        /*00ec*/ 	.word	0xffffffff


	//   ....[12]....
        /*00f0*/ 	.word	0xffffffff


	//   ....[13]....
        /*00f4*/ 	.word	0xffffffff


	//   ....[14]....
        /*00f8*/ 	.word	0xffffffff


	//   ....[15]....
        /*00fc*/ 	.word	0xffffffff


	//   ....[16]....
        /*0100*/ 	.word	0xffffffff


	//   ....[17]....
        /*0104*/ 	.word	0xffffffff


	//   ....[18]....
        /*0108*/ 	.word	0xffffffff


	//   ....[19]....
        /*010c*/ 	.word	0xffffffff


	//   ....[20]....
        /*0110*/ 	.word	0xffffffff


	//   ....[21]....
        /*0114*/ 	.word	0xffffffff


	//   ....[22]....
        /*0118*/ 	.word	0xffffffff


	//   ....[23]....
        /*011c*/ 	.word	0xffffffff


	//   ....[24]....
        /*0120*/ 	.word	0xffffffff


	//   ....[25]....
        /*0124*/ 	.word	0xffffffff


	//   ....[26]....
        /*0128*/ 	.word	0xffffffff


	//   ....[27]....
        /*012c*/ 	.word	0xffffffff


	//   ....[28]....
        /*0130*/ 	.word	0xffffffff


	//   ....[29]....
        /*0134*/ 	.word	0xffffffff


	//   ....[30]....
        /*0138*/ 	.word	0xffffffff


	//   ....[31]....
        /*013c*/ 	.word	0xffffffff


	//   ....[32]....
        /*0140*/ 	.word	0xffffffff


	//   ....[33]....
        /*0144*/ 	.word	0xffffffff


	//   ....[34]....
        /*0148*/ 	.word	0xffffffff


	//   ....[35]....
        /*014c*/ 	.word	0xffffffff


	//   ....[36]....
        /*0150*/ 	.word	0xffffffff


	//   ....[37]....
        /*0154*/ 	.word	0xffffffff


	//   ....[38]....
        /*0158*/ 	.word	0xffffffff


	//   ....[39]....
        /*015c*/ 	.word	0xffffffff


	//   ....[40]....
        /*0160*/ 	.word	0xffffffff


	//   ....[41]....
        /*0164*/ 	.word	0xffffffff


	//   ....[42]....
        /*0168*/ 	.word	0xffffffff


	//   ....[43]....
        /*016c*/ 	.word	0xffffffff


	//   ....[44]....
        /*0170*/ 	.word	0xffffffff


	//   ....[45]....
        /*0174*/ 	.word	0xffffffff


	//   ....[46]....
        /*0178*/ 	.word	0xffffffff


	//   ....[47]....
        /*017c*/ 	.word	0x0500000f


	//   ....[48]....
        /*0180*/ 	.word	0x0500000f


	//   ....[49]....
        /*0184*/ 	.word	0x0500000f


	//   ....[50]....
        /*0188*/ 	.word	0x0500000f


	//   ....[51]....
        /*018c*/ 	.word	0x0500000f


	//   ....[52]....
        /*0190*/ 	.word	0x0500000f


	//   ....[53]....
        /*0194*/ 	.word	0x0500000f


	//   ....[54]....
        /*0198*/ 	.word	0x0500000f


	//   ....[55]....
        /*019c*/ 	.word	0x0500000f


	//   ....[56]....
        /*01a0*/ 	.word	0x0500000f


	//   ....[57]....
        /*01a4*/ 	.word	0x0500000f


	//   ....[58]....
        /*01a8*/ 	.word	0x0500000f


	//   ....[59]....
        /*01ac*/ 	.word	0x0500000f


	//   ....[60]....
        /*01b0*/ 	.word	0x0500000f


	//   ....[61]....
        /*01b4*/ 	.word	0x0500000f


	//   ....[62]....
        /*01b8*/ 	.word	0x0500000f


	//   ....[63]....
        /*01bc*/ 	.word	0x0500000f


	//   ....[64]....
        /*01c0*/ 	.word	0x0500000f


	//----- nvinfo : EIATTR_COOP_GROUP_INSTR_OFFSETS
	.align		4
.L_603:
        /*01c4*/ 	.byte	0x04, 0x28
        /*01c6*/ 	.short	(.L_605 - .L_604)


	//   ....[0]....
.L_604:
        /*01c8*/ 	.word	0x00000060


	//   ....[1]....
        /*01cc*/ 	.word	0x00000140


	//   ....[2]....
        /*01d0*/ 	.word	0x00000190


	//   ....[3]....
        /*01d4*/ 	.word	0x000003c0


	//   ....[4]....
        /*01d8*/ 	.word	0x00000520


	//   ....[5]....
        /*01dc*/ 	.word	0x00000640


	//   ....[6]....
        /*01e0*/ 	.word	0x000007a0


	//   ....[7]....
        /*01e4*/ 	.word	0x00001240


	//   ....[8]....
        /*01e8*/ 	.word	0x00004d30


	//   ....[9]....
        /*01ec*/ 	.word	0x00004e00


	//   ....[10]....
        /*01f0*/ 	.word	0x000050c0


	//   ....[11]....
        /*01f4*/ 	.word	0x00005210


	//   ....[12]....
        /*01f8*/ 	.word	0x00009fc0


	//   ....[13]....
        /*01fc*/ 	.word	0x0000a050


	//   ....[14]....
        /*0200*/ 	.word	0x0000a100


	//   ....[15]....
        /*0204*/ 	.word	0x0000a270


	//   ....[16]....
        /*0208*/ 	.word	0x0000b670


	//   ....[17]....
        /*020c*/ 	.word	0x0000b6a0


	//   ....[18]....
        /*0210*/ 	.word	0x0000b740


	//   ....[19]....
        /*0214*/ 	.word	0x0000b780


	//   ....[20]....
        /*0218*/ 	.word	0x0000c860


	//   ....[21]....
        /*021c*/ 	.word	0x0000c8b0


	//   ....[22]....
        /*0220*/ 	.word	0x0000c8f0


	//   ....[23]....
        /*0224*/ 	.word	0x0000c920


	//   ....[24]....
        /*0228*/ 	.word	0x0000c960


	//   ....[25]....
        /*022c*/ 	.word	0x0000c980


	//   ....[26]....
        /*0230*/ 	.word	0x0000d2e0


	//   ....[27]....
        /*0234*/ 	.word	0x0000d2f0


	//   ....[28]....
        /*0238*/ 	.word	0x0000e060


	//   ....[29]....
        /*023c*/ 	.word	0x0000ead0


	//   ....[30]....
        /*0240*/ 	.word	0x0000f4e0


	//   ....[31]....
        /*0244*/ 	.word	0x0000f4f0


	//   ....[32]....
        /*0248*/ 	.word	0x0000f510


	//   ....[33]....
        /*024c*/ 	.word	0x0000f570


	//   ....[34]....
        /*0250*/ 	.word	0x0000f5f0


	//   ....[35]....
        /*0254*/ 	.word	0x0000f620


	//   ....[36]....
        /*0258*/ 	.word	0x0000f6a0


	//   ....[37]....
        /*025c*/ 	.word	0x0000f6e0


	//   ....[38]....
        /*0260*/ 	.word	0x0000f750


	//   ....[39]....
        /*0264*/ 	.word	0x0000f780


	//   ....[40]....
        /*0268*/ 	.word	0x0000f800


	//   ....[41]....
        /*026c*/ 	.word	0x0000f840


	//   ....[42]....
        /*0270*/ 	.word	0x0000f8b0


	//   ....[43]....
        /*0274*/ 	.word	0x0000f8e0


	//   ....[44]....
        /*0278*/ 	.word	0x0000f960


	//   ....[45]....
        /*027c*/ 	.word	0x0000f990


	//   ....[46]....
        /*0280*/ 	.word	0x00011fd0


	//   ....[47]....
        /*0284*/ 	.word	0x000124b0


	//   ....[48]....
        /*0288*/ 	.word	0x00012630


	//   ....[49]....
        /*028c*/ 	.word	0x00012680


	//   ....[50]....
        /*0290*/ 	.word	0x000127c0


	//   ....[51]....
        /*0294*/ 	.word	0x00012830


	//   ....[52]....
        /*0298*/ 	.word	0x00012930


	//   ....[53]....
        /*029c*/ 	.word	0x000129a0


	//   ....[54]....
        /*02a0*/ 	.word	0x00012aa0


	//   ....[55]....
        /*02a4*/ 	.word	0x00012b10


	//   ....[56]....
        /*02a8*/ 	.word	0x00012c10


	//   ....[57]....
        /*02ac*/ 	.word	0x00012c80


	//   ....[58]....
        /*02b0*/ 	.word	0x00012d80


	//   ....[59]....
        /*02b4*/ 	.word	0x00012df0


	//   ....[60]....
        /*02b8*/ 	.word	0x00012ef0


	//   ....[61]....
        /*02bc*/ 	.word	0x00012f50


	//   ....[62]....
        /*02c0*/ 	.word	0x00013040


	//   ....[63]....
        /*02c4*/ 	.word	0x00013090


	//   ....[64]....
        /*02c8*/ 	.word	0x00013490


	//----- nvinfo : EIATTR_REG_RECONFIG
	.align		4
.L_605:
        /*02cc*/ 	.byte	0x01, 0x54
	.zero		2


	//----- nvinfo : EIATTR_SYSCALL_OFFSETS
	.align		4
        /*02d0*/ 	.byte	0x04, 0x46
        /*02d2*/ 	.short	(.L_607 - .L_606)


	//   ....[0]....
.L_606:
        /*02d4*/ 	.word	0x00001410


	//   ....[1]....
        /*02d8*/ 	.word	0x0000e750


	//   ....[2]....
        /*02dc*/ 	.word	0x0000e890


	//   ....[3]....
        /*02e0*/ 	.word	0x0000e980


	//   ....[4]....
        /*02e4*/ 	.word	0x0000f0e0


	//----- nvinfo : EIATTR_MBARRIER_INSTR_OFFSETS
	.align		4
.L_607:
        /*02e8*/ 	.byte	0x04, 0x39
        /*02ea*/ 	.short	(.L_609 - .L_608)


	//   ....[0]....
.L_608:
        /*02ec*/ 	.word	0x00000270
        /*02f0*/ 	.word	0x000000ff
        /*02f4*/ 	.word	0x00036800
        /*02f8*/ 	.short	0x0100
        /*02fa*/ 	.byte	0x08
	.zero		1


	//   ....[1]....
        /*02fc*/ 	.word	0x00000280
        /*0300*/ 	.word	0x000000ff
        /*0304*/ 	.word	0x00036820
        /*0308*/ 	.short	0x0100
        /*030a*/ 	.byte	0x08
	.zero		1


	//   ....[2]....
        /*030c*/ 	.word	0x00000370
        /*0310*/ 	.word	0x000000ff
        /*0314*/ 	.word	0x00036830
        /*0318*/ 	.short	0x0100
        /*031a*/ 	.byte	0x08
	.zero		1


	//   ....[3]....
        /*031c*/ 	.word	0x00000380
        /*0320*/ 	.word	0x000000ff
        /*0324*/ 	.word	0x00036840
        /*0328*/ 	.short	0x0100
        /*032a*/ 	.byte	0x08
	.zero		1


	//   ....[4]....
        /*032c*/ 	.word	0x00000390
        /*0330*/ 	.word	0x000000ff
        /*0334*/ 	.word	0x00036838
        /*0338*/ 	.short	0x0100
        /*033a*/ 	.byte	0x08
	.zero		1


	//   ....[5]....
        /*033c*/ 	.word	0x000003a0
        /*0340*/ 	.word	0x000000ff
        /*0344*/ 	.word	0x00036848
        /*0348*/ 	.short	0x0100
        /*034a*/ 	.byte	0x08
	.zero		1


	//   ....[6]....
        /*034c*/ 	.word	0x000004d0
        /*0350*/ 	.word	0x000000ff
        /*0354*/ 	.word	0x00036850
        /*0358*/ 	.short	0x0100
        /*035a*/ 	.byte	0x08
	.zero		1


	//   ....[7]....
        /*035c*/ 	.word	0x000004e0
        /*0360*/ 	.word	0x000000ff
        /*0364*/ 	.word	0x00036860
        /*0368*/ 	.short	0x0100
        /*036a*/ 	.byte	0x08
	.zero		1


	//   ....[8]....
        /*036c*/ 	.word	0x000004f0
        /*0370*/ 	.word	0x000000ff
        /*0374*/ 	.word	0x00036858
        /*0378*/ 	.short	0x0100
        /*037a*/ 	.byte	0x08
	.zero		1


	//   ....[9]....
        /*037c*/ 	.word	0x00000500
        /*0380*/ 	.word	0x000000ff
        /*0384*/ 	.word	0x00036868
        /*0388*/ 	.short	0x0100
        /*038a*/ 	.byte	0x08
	.zero		1


	//   ....[10]....
        /*038c*/ 	.word	0x000005f0
        /*0390*/ 	.word	0x000000ff
        /*0394*/ 	.word	0x00036870
        /*0398*/ 	.short	0x0100
        /*039a*/ 	.byte	0x06
	.zero		1


	//   ....[11]....
        /*039c*/ 	.word	0x00000600
        /*03a0*/ 	.word	0x000000ff
        /*03a4*/ 	.word	0x00036880
        /*03a8*/ 	.short	0x0100
        /*03aa*/ 	.byte	0x06
	.zero		1


	//   ....[12]....
        /*03ac*/ 	.word	0x00000610
        /*03b0*/ 	.word	0x000000ff
        /*03b4*/ 	.word	0x00036878
        /*03b8*/ 	.short	0x0100
        /*03ba*/ 	.byte	0x06
	.zero		1


	//   ....[13]....
        /*03bc*/ 	.word	0x00000620
        /*03c0*/ 	.word	0x000000ff
        /*03c4*/ 	.word	0x00036888
        /*03c8*/ 	.short	0x0100
        /*03ca*/ 	.byte	0x06
	.zero		1


	//   ....[14]....
        /*03cc*/ 	.word	0x00000750
        /*03d0*/ 	.word	0x000000ff
        /*03d4*/ 	.word	0x00036890
        /*03d8*/ 	.short	0x0100
        /*03da*/ 	.byte	0x08
	.zero		1


	//   ....[15]....
        /*03dc*/ 	.word	0x00000760
        /*03e0*/ 	.word	0x000000ff
        /*03e4*/ 	.word	0x000368a0
        /*03e8*/ 	.short	0x0100
        /*03ea*/ 	.byte	0x08
	.zero		1


	//   ....[16]....
        /*03ec*/ 	.word	0x00000770
        /*03f0*/ 	.word	0x000000ff
        /*03f4*/ 	.word	0x00036898
        /*03f8*/ 	.short	0x0100
        /*03fa*/ 	.byte	0x08
	.zero		1


	//   ....[17]....
        /*03fc*/ 	.word	0x00000780
        /*0400*/ 	.word	0x000000ff
        /*0404*/ 	.word	0x000368a8
        /*0408*/ 	.short	0x0100
        /*040a*/ 	.byte	0x08
	.zero		1


	//   ....[18]....
        /*040c*/ 	.word	0x000008b0
        /*0410*/ 	.word	0x000000ff
        /*0414*/ 	.word	0x000368b0
        /*0418*/ 	.short	0x0100
        /*041a*/ 	.byte	0x08
	.zero		1


	//   ....[19]....
        /*041c*/ 	.word	0x000008c0
        /*0420*/ 	.word	0x000000ff
        /*0424*/ 	.word	0x000368c0
        /*0428*/ 	.short	0x0100
        /*042a*/ 	.byte	0x08
	.zero		1


	//   ....[20]....
        /*042c*/ 	.word	0x000008d0
        /*0430*/ 	.word	0x000000ff
        /*0434*/ 	.word	0x000368b8
        /*0438*/ 	.short	0x0100
        /*043a*/ 	.byte	0x08
	.zero		1


	//   ....[21]....
        /*043c*/ 	.word	0x000008e0
        /*0440*/ 	.word	0x000000ff
        /*0444*/ 	.word	0x000368c8
        /*0448*/ 	.short	0x0100
        /*044a*/ 	.byte	0x08
	.zero		1


	//   ....[22]....
        /*044c*/ 	.word	0x00001440
        /*0450*/ 	.word	0x000000ff
        /*0454*/ 	.word	0x00036800
        /*0458*/ 	.short	0x010a
        /*045a*/ 	.byte	0x04
	.zero		1


	//   ....[23]....
        /*045c*/ 	.word	0x000014e0
        /*0460*/ 	.word	0x000000ff
        /*0464*/ 	.word	0x00036830
        /*0468*/ 	.short	0x010a
        /*046a*/ 	.byte	0x04
	.zero		1


	//   ....[24]....
        /*046c*/ 	.word	0x00001570
        /*0470*/ 	.word	0x000000ff
        /*0474*/ 	.word	0x00036830
        /*0478*/ 	.short	0x010a
        /*047a*/ 	.byte	0x04
	.zero		1


	//   ....[25]....
        /*047c*/ 	.word	0x000057f0
        /*0480*/ 	.word	0x00000000
        /*0484*/ 	.word	0x00000000
        /*0488*/ 	.short	0x0101
        /*048a*/ 	.byte	0x3f
	.zero		1


	//   ....[26]....
        /*048c*/ 	.word	0x000064a0
        /*0490*/ 	.word	0x000000ff
        /*0494*/ 	.word	0x00036830
        /*0498*/ 	.short	0x010a
        /*049a*/ 	.byte	0x04
	.zero		1


	//   ....[27]....
        /*049c*/ 	.word	0x000064f0
        /*04a0*/ 	.word	0x000000ff
        /*04a4*/ 	.word	0x00036830
        /*04a8*/ 	.short	0x010a
        /*04aa*/ 	.byte	0x04
	.zero		1


	//   ....[28]....
        /*04ac*/ 	.word	0x00009310
        /*04b0*/ 	.word	0x000000ff
        /*04b4*/ 	.word	0x00036850
        /*04b8*/ 	.short	0x010a
        /*04ba*/ 	.byte	0x05
	.zero		1


	//   ....[29]....
        /*04bc*/ 	.word	0x00009350
        /*04c0*/ 	.word	0x000000ff
        /*04c4*/ 	.word	0x00036850
        /*04c8*/ 	.short	0x010a
        /*04ca*/ 	.byte	0x05
	.zero		1


	//   ....[30]....
        /*04cc*/ 	.word	0x0000a980
        /*04d0*/ 	.word	0x00000015
        /*04d4*/ 	.word	0x00000000
        /*04d8*/ 	.short	0x0101
        /*04da*/ 	.byte	0x3f
	.zero		1


	//   ....[31]....
        /*04dc*/ 	.word	0x0000a9d0
        /*04e0*/ 	.word	0x00000088
        /*04e4*/ 	.word	0x00000000
        /*04e8*/ 	.short	0x0101
        /*04ea*/ 	.byte	0x3f
	.zero		1


	//   ....[32]....
        /*04ec*/ 	.word	0x0000b5d0
        /*04f0*/ 	.word	0x00000009
        /*04f4*/ 	.word	0x00036850
        /*04f8*/ 	.short	0x010a
        /*04fa*/ 	.byte	0x3f
	.zero		1


	//   ....[33]....
        /*04fc*/ 	.word	0x0000b610
        /*0500*/ 	.word	0x00000009
        /*0504*/ 	.word	0x00036850
        /*0508*/ 	.short	0x010a
        /*050a*/ 	.byte	0x3f
	.zero		1


	//   ....[34]....
        /*050c*/ 	.word	0x0000ba90
        /*0510*/ 	.word	0x00000009
        /*0514*/ 	.word	0x00000000
        /*0518*/ 	.short	0x0101
        /*051a*/ 	.byte	0x3f
	.zero		1


	//   ....[35]....
        /*051c*/ 	.word	0x0000c990
        /*0520*/ 	.word	0x000000ff
        /*0524*/ 	.word	0x00000000
        /*0528*/ 	.short	0x0101
        /*052a*/ 	.byte	0x04
	.zero		1


	//   ....[36]....
        /*052c*/ 	.word	0x0000ecf0
        /*0530*/ 	.word	0x000000ff
        /*0534*/ 	.word	0x00036840
        /*0538*/ 	.short	0x010a
        /*053a*/ 	.byte	0x26
	.zero		1


	//   ....[37]....
        /*053c*/ 	.word	0x0000fad0
        /*0540*/ 	.word	0x000000ff
        /*0544*/ 	.word	0x00036800
        /*0548*/ 	.short	0x0107
        /*054a*/ 	.byte	0x26
	.zero		1


	//   ....[38]....
        /*054c*/ 	.word	0x0000fb40
        /*0550*/ 	.word	0x000000ff
        /*0554*/ 	.word	0x00036800
        /*0558*/ 	.short	0x0101
        /*055a*/ 	.byte	0x26
	.zero		1


	//   ....[39]....
        /*055c*/ 	.word	0x0000fb50
        /*0560*/ 	.word	0x000000ff
        /*0564*/ 	.word	0x00036820
        /*0568*/ 	.short	0x010a
        /*056a*/ 	.byte	0x26
	.zero		1


	//   ....[40]....
        /*056c*/ 	.word	0x0000ff70
        /*0570*/ 	.word	0x000000ff
        /*0574*/ 	.word	0x00036848
        /*0578*/ 	.short	0x010a
        /*057a*/ 	.byte	0x26
	.zero		1


	//   ....[41]....
        /*057c*/ 	.word	0x00010320
        /*0580*/ 	.word	0x000000ff
        /*0584*/ 	.word	0x00036860
        /*0588*/ 	.short	0x010a
        /*058a*/ 	.byte	0x26
	.zero		1


	//   ....[42]....
        /*058c*/ 	.word	0x00010900
        /*0590*/ 	.word	0x000000ff
        /*0594*/ 	.word	0x00036840
        /*0598*/ 	.short	0x010a
        /*059a*/ 	.byte	0x26
	.zero		1


	//   ....[43]....
        /*059c*/ 	.word	0x00010cc0
        /*05a0*/ 	.word	0x000000ff
        /*05a4*/ 	.word	0x00036868
        /*05a8*/ 	.short	0x010a
        /*05aa*/ 	.byte	0x26
	.zero		1


	//   ....[44]....
        /*05ac*/ 	.word	0x000112f0
        /*05b0*/ 	.word	0x000000ff
        /*05b4*/ 	.word	0x00036848
        /*05b8*/ 	.short	0x010a
        /*05ba*/ 	.byte	0x26
	.zero		1


	//   ....[45]....
        /*05bc*/ 	.word	0x00011690
        /*05c0*/ 	.word	0x000000ff
        /*05c4*/ 	.word	0x00036860
        /*05c8*/ 	.short	0x010a
        /*05ca*/ 	.byte	0x26
	.zero		1


	//   ....[46]....
        /*05cc*/ 	.word	0x00011b00
        /*05d0*/ 	.word	0x00000003
        /*05d4*/ 	.word	0x00036860
        /*05d8*/ 	.short	0x010a
        /*05da*/ 	.byte	0x3f
	.zero		1


	//   ....[47]....
        /*05dc*/ 	.word	0x00011f60
        /*05e0*/ 	.word	0x00000002
        /*05e4*/ 	.word	0x00036820
        /*05e8*/ 	.short	0x010a
        /*05ea*/ 	.byte	0x3f
	.zero		1


	//   ....[48]....
        /*05ec*/ 	.word	0x00012100
        /*05f0*/ 	.word	0x00000006
        /*05f4*/ 	.word	0x00000000
        /*05f8*/ 	.short	0x010a
        /*05fa*/ 	.byte	0x3f
	.zero		1


	//   ....[49]....
        /*05fc*/ 	.word	0x00012170
        /*0600*/ 	.word	0x00000003
        /*0604*/ 	.word	0x00000000
        /*0608*/ 	.short	0x010a
        /*060a*/ 	.byte	0x3f
	.zero		1


	//   ....[50]....
        /*060c*/ 	.word	0x000121d0
        /*0610*/ 	.word	0x00000000
        /*0614*/ 	.word	0x00000000
        /*0618*/ 	.short	0x010a
        /*061a*/ 	.byte	0x3f
	.zero		1


	//   ....[51]....
        /*061c*/ 	.word	0x00012200
        /*0620*/ 	.word	0x00000003
        /*0624*/ 	.word	0x00000000
        /*0628*/ 	.short	0x010a
        /*062a*/ 	.byte	0x3f
	.zero		1


	//   ....[52]....
        /*062c*/ 	.word	0x00012280
        /*0630*/ 	.word	0x00000003
        /*0634*/ 	.word	0x00036800
        /*0638*/ 	.short	0x010a
        /*063a*/ 	.byte	0x3f
	.zero		1


	//   ....[53]....
        /*063c*/ 	.word	0x000122f0
        /*0640*/ 	.word	0x00000003
        /*0644*/ 	.word	0x00036830
        /*0648*/ 	.short	0x010a
        /*064a*/ 	.byte	0x3f
	.zero		1


	//   ....[54]....
        /*064c*/ 	.word	0x00012360
        /*0650*/ 	.word	0x0000000d
        /*0654*/ 	.word	0x00036830
        /*0658*/ 	.short	0x010a
        /*065a*/ 	.byte	0x3f
	.zero		1


	//   ....[55]....
        /*065c*/ 	.word	0x000123c0
        /*0660*/ 	.word	0x00000009
        /*0664*/ 	.word	0x00036850
        /*0668*/ 	.short	0x010a
        /*066a*/ 	.byte	0x3f
	.zero		1


	//   ....[56]....
        /*066c*/ 	.word	0x00012410
        /*0670*/ 	.word	0x00000009
        /*0674*/ 	.word	0x00036850
        /*0678*/ 	.short	0x010a
        /*067a*/ 	.byte	0x3f
	.zero		1


	//   ....[57]....
        /*067c*/ 	.word	0x00012570
        /*0680*/ 	.word	0x00000003
        /*0684*/ 	.word	0x00036840
        /*0688*/ 	.short	0x010a
        /*068a*/ 	.byte	0x3f
	.zero		1


	//   ....[58]....
        /*068c*/ 	.word	0x000130d0
        /*0690*/ 	.word	0x00000003
        /*0694*/ 	.word	0x00036820
        /*0698*/ 	.short	0x010a
        /*069a*/ 	.byte	0x3f
	.zero		1


	//   ....[59]....
        /*069c*/ 	.word	0x00013130
        /*06a0*/ 	.word	0x00000003
        /*06a4*/ 	.word	0x00036848
        /*06a8*/ 	.short	0x010a
        /*06aa*/ 	.byte	0x3f
	.zero		1


	//   ....[60]....
        /*06ac*/ 	.word	0x00013190
        /*06b0*/ 	.word	0x00000003
        /*06b4*/ 	.word	0x00036860
        /*06b8*/ 	.short	0x010a
        /*06ba*/ 	.byte	0x3f
	.zero		1


	//   ....[61]....
        /*06bc*/ 	.word	0x000131f0
        /*06c0*/ 	.word	0x00000003
        /*06c4*/ 	.word	0x00036840
        /*06c8*/ 	.short	0x010a
        /*06ca*/ 	.byte	0x3f
	.zero		1


	//   ....[62]....
        /*06cc*/ 	.word	0x00013250
        /*06d0*/ 	.word	0x00000003
        /*06d4*/ 	.word	0x00036868
        /*06d8*/ 	.short	0x010a
        /*06da*/ 	.byte	0x3f
	.zero		1


	//   ....[63]....
        /*06dc*/ 	.word	0x000132b0
        /*06e0*/ 	.word	0x00000003
        /*06e4*/ 	.word	0x00036848
        /*06e8*/ 	.short	0x010a
        /*06ea*/ 	.byte	0x3f
	.zero		1


	//   ....[64]....
        /*06ec*/ 	.word	0x00013310
        /*06f0*/ 	.word	0x00000003
        /*06f4*/ 	.word	0x00036860
        /*06f8*/ 	.short	0x010a
        /*06fa*/ 	.byte	0x3f
	.zero		1


	//   ....[65]....
        /*06fc*/ 	.word	0x00013360
        /*0700*/ 	.word	0x00000003
        /*0704*/ 	.word	0x00036860
        /*0708*/ 	.short	0x010a
        /*070a*/ 	.byte	0x3f
	.zero		1


	//   ....[66]....
        /*070c*/ 	.word	0x000133b0
        /*0710*/ 	.word	0x00000002
        /*0714*/ 	.word	0x00036820
        /*0718*/ 	.short	0x010a
        /*071a*/ 	.byte	0x3f
	.zero		1


	//   ....[67]....
        /*071c*/ 	.word	0x00013550
        /*0720*/ 	.word	0x00000006
        /*0724*/ 	.word	0x00000000
        /*0728*/ 	.short	0x010a
        /*072a*/ 	.byte	0x3f
	.zero		1


	//   ....[68]....
        /*072c*/ 	.word	0x000135a0
        /*0730*/ 	.word	0x00000003
        /*0734*/ 	.word	0x00000000
        /*0738*/ 	.short	0x010a
        /*073a*/ 	.byte	0x3f
	.zero		1


	//   ....[69]....
        /*073c*/ 	.word	0x000135f0
        /*0740*/ 	.word	0x00000000
        /*0744*/ 	.word	0x00000000
        /*0748*/ 	.short	0x010a
        /*074a*/ 	.byte	0x3f
	.zero		1


	//----- nvinfo : EIATTR_NUM_MBARRIERS
	.align		4
.L_609:
        /*074c*/ 	.byte	0x03, 0x38
        /*074e*/ 	.short	0x0016


	//----- nvinfo : EIATTR_EXIT_INSTR_OFFSETS
	.align		4
        /*0750*/ 	.byte	0x04, 0x1c
        /*0752*/ 	.short	(.L_611 - .L_610)


	//   ....[0]....
.L_610:
        /*0754*/ 	.word	0x00012250


	//----- nvinfo : EIATTR_MAX_THREADS
	.align		4
.L_611:
        /*0758*/ 	.byte	0x04, 0x05
        /*075a*/ 	.short	(.L_613 - .L_612)
.L_612:
        /*075c*/ 	.word	0x00000180
        /*0760*/ 	.word	0x00000001
        /*0764*/ 	.word	0x00000001


	//----- nvinfo : EIATTR_CRS_STACK_SIZE
	.align		4
.L_613:
        /*0768*/ 	.byte	0x04, 0x1e
        /*076a*/ 	.short	(.L_615 - .L_614)
.L_614:
        /*076c*/ 	.word	0x00000000


	//----- nvinfo : EIATTR_CBANK_PARAM_SIZE
	.align		4
.L_615:
        /*0770*/ 	.byte	0x03, 0x19
        /*0772*/ 	.short	0x0a70


	//----- nvinfo : EIATTR_PARAM_CBANK
	.align		4
        /*0774*/ 	.byte	0x04, 0x0a
        /*0776*/ 	.short	(.L_617 - .L_616)
	.align		4
.L_616:
        /*0778*/ 	.word	index@(.nv.constant0._ZN7cutlass13device_kernelIN5flash11enable_sm90INS1_16FlashAttnFwdSm90INS1_25CollectiveMainloopFwdSm90ILi2EN4cute5tupleIJNS5_1CILi1EEES8_S8_EEENS6_IJNS7_ILi128EEENS7_ILi112EEENS7_ILi192EEEEEELi192ENS_10bfloat16_tEfNS_4arch4Sm90ELb0ELb0ELb1ELb0ELb0ELb0ELb0ELb1ELb1ELb1ELb1ELb0EEENS1_21CollectiveEpilogueFwdINS6_IJSA_SC_SB_EEES9_SE_SG_Li256ELb0ELb1ELb1ELb0EEENS1_19SingleTileSchedulerILb0ELb1ELb1ELi128EEEEEEEEEvNT_6ParamsE)
        /*077c*/ 	.short	0x0210
        /*077e*/ 	.short	0x0a70


	//----- nvinfo : EIATTR_SW_WAR
	.align		4
.L_617:
        /*0780*/ 	.byte	0x04, 0x36
        /*0782*/ 	.short	(.L_619 - .L_618)
.L_618:
        /*0784*/ 	.word	0x00000008
.L_619:


//--------------------- .nv.info._ZN7cutlass13device_kernelIN5flash11enable_sm90INS1_16FlashAttnFwdSm90INS1_25CollectiveMainloopFwdSm90ILi2EN4cute5tupleIJNS5_1CILi1EEES8_S8_EEENS6_IJNS7_ILi128EEENS7_ILi112EEENS7_ILi192EEEEEELi192ENS_10bfloat16_tEfNS_4arch4Sm90ELb0ELb0ELb1ELb1ELb0ELb0ELb0ELb1ELb1ELb1ELb1ELb0EEENS1_21CollectiveEpilogueFwdINS6_IJSA_SC_SB_EEES9_SE_SG_Li256ELb1ELb1ELb1ELb0EEENS1_36VarlenDynamicPersistentTileSchedulerILi128ELi112ELi256ELi128ELb1ELb1ELb1ELb0ELb1ELb1EEEEEEEEEvNT_6ParamsE --------------------------
	.section	.nv.info._ZN7cutlass13device_kernelIN5flash11enable_sm90INS1_16FlashAttnFwdSm90INS1_25CollectiveMainloopFwdSm90ILi2EN4cute5tupleIJNS5_1CILi1EEES8_S8_EEENS6_IJNS7_ILi128EEENS7_ILi112EEENS7_ILi192EEEEEELi192ENS_10bfloat16_tEfNS_4arch4Sm90ELb0ELb0ELb1ELb1ELb0ELb0ELb0ELb1ELb1ELb1ELb1ELb0EEENS1_21CollectiveEpilogueFwdINS6_IJSA_SC_SB_EEES9_SE_SG_Li256ELb1ELb1ELb1ELb0EEENS1_36VarlenDynamicPersistentTileSchedulerILi128ELi112ELi256ELi128ELb1ELb1ELb1ELb0ELb1ELb1EEEEEEEEEvNT_6ParamsE,"",@"SHT_CUDA_INFO"
	.sectionflags	@""
	.align	4


	//----- nvinfo : EIATTR_CUDA_API_VERSION
	.align		4
        /*0000*/ 	.byte	0x04, 0x37
        /*0002*/ 	.short	(.L_621 - .L_620)
.L_620:
        /*0004*/ 	.word	0x00000082


	//----- nvinfo : EIATTR_KPARAM_INFO
	.align		4
.L_621:
        /*0008*/ 	.byte	0x04, 0x17
        /*000a*/ 	.short	(.L_623 - .L_622)
.L_622:
        /*000c*/ 	.word	0x00000000
        /*0010*/ 	.short	0x0000
        /*0012*/ 	.short	0x0070
        /*0014*/ 	.byte	0x00, 0xf0, 0x01, 0x2a


	//----- nvinfo : EIATTR_SPARSE_MMA_MASK
	.align		4
.L_623:
        /*0018*/ 	.byte	0x03, 0x50
        /*001a*/ 	.short	0x0000


	//----- nvinfo : EIATTR_MAXREG_COUNT
	.align		4
        /*001c*/ 	.byte	0x03, 0x1b
        /*001e*/ 	.short	0x00a8


	//----- nvinfo : EIATTR_NUM_BARRIERS
	.align		4
        /*0020*/ 	.byte	0x02, 0x4c
        /*0022*/ 	.byte	0x09
	.zero		1


	//----- nvinfo : EIATTR_EXTERNS
	.align		4
        /*0024*/ 	.byte	0x04, 0x0f
        /*0026*/ 	.short	(.L_625 - .L_624)


	//   ....[0]....
	.align		4
.L_624:
        /*0028*/ 	.word	index@(__assertfail)


	//----- nvinfo : EIATTR_ANNOTATIONS
	.align		4
.L_625:
        /*002c*/ 	.byte	0x04, 0x55
        /*002e*/ 	.short	(.L_627 - .L_626)


	//   ....[0]....
.L_626:
        /* <DEDUP_REMOVED lines=73> */


	//----- nvinfo : EIATTR_MERCURY_ISA_VERSION
	.align		4
.L_627:
        /*04b0*/ 	.byte	0x03, 0x5f
        /*04b2*/ 	.short	0x0101


	//----- nvinfo : EIATTR_UNUSED_LOAD_BYTE_OFFSET
	.align		4
        /*04b4*/ 	.byte	0x04, 0x44
        /*04b6*/ 	.short	(.L_629 - .L_628)


	//   ....[0]....
.L_628:
        /*04b8*/ 	.word	0x00000a10
        /*04bc*/ 	.word	0x0000fff0


	//   ....[1]....
        /*04c0*/ 	.word	0x0000c1c0
        /*04c4*/ 	.word	0x0000fff0


	//----- nvinfo : EIATTR_INT_WARP_WIDE_INSTR_OFFSETS
	.align		4
.L_629:
        /*04c8*/ 	.byte	0x04, 0x31
        /*04ca*/ 	.short	(.L_631 - .L_630)


	//   ....[0]....
.L_630:
        /*04cc*/ 	.word	0x00000130


	//   ....[1]....
        /*04d0*/ 	.word	0x00000170


	//   ....[2]....
        /*04d4*/ 	.word	0x000001e0


	//   ....[3]....
        /*04d8*/ 	.word	0x00009930


	//   ....[4]....
        /*04dc*/ 	.word	0x00011700


	//   ....[5]....
        /*04e0*/ 	.word	0x000117a0


	//   ....[6]....
        /*04e4*/ 	.word	0x00015550


	//   ....[7]....
        /*04e8*/ 	.word	0x000155c0


	//----- nvinfo : EIATTR_COOP_GROUP_MASK_REGIDS
	.align		4
.L_631:
        /*04ec*/ 	.byte	0x04, 0x29
        /*04ee*/ 	.short	(.L_633 - .L_632)


	//   ....[0]....
.L_632:
        /*04f0*/ 	.word	0xffffffff


	//   ....[1]....
        /*04f4*/ 	.word	0xffffffff


	//   ....[2]....
        /*04f8*/ 	.word	0xffffffff


	//   ....[3]....
        /*04fc*/ 	.word	0xffffffff


	//   ....[4]....
        /*0500*/ 	.word	0xffffffff


	//   ....[5]....
        /*0504*/ 	.word	0xffffffff


	//   ....[6]....
        /*0508*/ 	.word	0xffffffff


	//   ....[7]....
        /*050c*/ 	.word	0xffffffff


	//   ....[8]....
        /*0510*/ 	.word	0xffffffff


	//   ....[9]....
        /*0514*/ 	.word	0xffffffff


	//   ....[10]....
        /*0518*/ 	.word	0xffffffff


	//   ....[11]....
        /*051c*/ 	.word	0xffffffff


	//   ....[12]....
        /*0520*/ 	.word	0xffffffff


	//   ....[13]....
        /*0524*/ 	.word	0xffffffff


	//   ....[14]....
        /*0528*/ 	.word	0xffffffff


	//   ....[15]....
        /*052c*/ 	.word	0xffffffff


	//   ....[16]....
        /*0530*/ 	.word	0xffffffff


	//   ....[17]....
        /*0534*/ 	.word	0xffffffff


	//   ....[18]....
        /*0538*/ 	.word	0xffffffff


	//   ....[19]....
        /*053c*/ 	.word	0xffffffff


	//   ....[20]....
        /*0540*/ 	.word	0xffffffff


	//   ....[21]....
        /*0544*/ 	.word	0xffffffff


	//   ....[22]....
        /*0548*/ 	.word	0xffffffff


	//   ....[23]....
        /*054c*/ 	.word	0xffffffff


	//   ....[24]....
        /*0550*/ 	.word	0xffffffff


	//   ....[25]....
        /*0554*/ 	.word	0xffffffff


	//   ....[26]....
        /*0558*/ 	.word	0xffffffff


	//   ....[27]....
        /*055c*/ 	.word	0xffffffff


	//   ....[28]....
        /*0560*/ 	.word	0xffffffff


	//   ....[29]....
        /*0564*/ 	.word	0xffffffff


	//   ....[30]....
        /*0568*/ 	.word	0xffffffff


	//   ....[31]....
        /*056c*/ 	.word	0xffffffff


	//   ....[32]....
        /*0570*/ 	.word	0xffffffff


	//   ....[33]....
        /*0574*/ 	.word	0xffffffff


	//   ....[34]....
        /*0578*/ 	.word	0xffffffff


	//   ....[35]....
        /*057c*/ 	.word	0xffffffff


	//   ....[36]....
        /*0580*/ 	.word	0xffffffff


	//   ....[37]....
        /*0584*/ 	.word	0xffffffff


	//   ....[38]....
        /*0588*/ 	.word	0xffffffff


	//   ....[39]....
        /*058c*/ 	.word	0xffffffff


	//   ....[40]....
        /*0590*/ 	.word	0xffffffff


	//   ....[41]....
        /*0594*/ 	.word	0xffffffff


	//   ....[42]....
        /*0598*/ 	.word	0xffffffff


	//   ....[43]....
        /*059c*/ 	.word	0xffffffff


	//   ....[44]....
        /*05a0*/ 	.word	0xffffffff


	//   ....[45]....
        /*05a4*/ 	.word	0xffffffff


	//   ....[46]....
        /*05a8*/ 	.word	0xffffffff


	//   ....[47]....
        /*05ac*/ 	.word	0xffffffff


	//   ....[48]....
        /*05b0*/ 	.word	0xffffffff


	//   ....[49]....
        /*05b4*/ 	.word	0xffffffff


	//   ....[50]....
        /*05b8*/ 	.word	0xffffffff


	//   ....[51]....
        /*05bc*/ 	.word	0xffffffff


	//   ....[52]....
        /*05c0*/ 	.word	0xffffffff


	//   ....[53]....
        /*05c4*/ 	.word	0xffffffff


	//   ....[54]....
        /*05c8*/ 	.word	0xffffffff


	//   ....[55]....
        /*05cc*/ 	.word	0xffffffff


	//   ....[56]....
        /*05d0*/ 	.word	0xffffffff


	//   ....[57]....
        /*05d4*/ 	.word	0xffffffff


	//   ....[58]....
        /*05d8*/ 	.word	0xffffffff


	//   ....[59]....
        /*05dc*/ 	.word	0xffffffff


	//   ....[60]....
        /*05e0*/ 	.word	0xffffffff


	//   ....[61]....
        /*05e4*/ 	.word	0xffffffff


	//   ....[62]....
        /*05e8*/ 	.word	0xffffffff


	//   ....[63]....
        /*05ec*/ 	.word	0xffffffff


	//   ....[64]....
        /*05f0*/ 	.word	0xffffffff


	//   ....[65]....
        /*05f4*/ 	.word	0xffffffff


	//   ....[66]....
        /*05f8*/ 	.word	0xffffffff


	//   ....[67]....
        /*05fc*/ 	.word	0xffffffff


	//   ....[68]....
        /*0600*/ 	.word	0xffffffff


	//   ....[69]....
        /*0604*/ 	.word	0xffffffff


	//   ....[70]....
        /*0608*/ 	.word	0xffffffff


	//   ....[71]....
        /*060c*/ 	.word	0xffffffff


	//   ....[72]....
        /*0610*/ 	.word	0xffffffff


	//   ....[73]....
        /*0614*/ 	.word	0xffffffff


	//   ....[74]....
        /*0618*/ 	.word	0xffffffff


	//   ....[75]....
        /*061c*/ 	.word	0xffffffff


	//   ....[76]....
        /*0620*/ 	.word	0xffffffff


	//   ....[77]....
        /*0624*/ 	.word	0xffffffff


	//   ....[78]....
        /*0628*/ 	.word	0xffffffff


	//   ....[79]....
        /*062c*/ 	.word	0xffffffff


	//   ....[80]....
        /*0630*/ 	.word	0xffffffff


	//   ....[81]....
        /*0634*/ 	.word	0xffffffff


	//   ....[82]....
        /*0638*/ 	.word	0xffffffff


	//   ....[83]....
        /*063c*/ 	.word	0xffffffff


	//   ....[84]....
        /*0640*/ 	.word	0xffffffff


	//   ....[85]....
        /*0644*/ 	.word	0xffffffff


	//   ....[86]....
        /*0648*/ 	.word	0xffffffff


	//   ....[87]....
        /*064c*/ 	.word	0xffffffff


	//   ....[88]....
        /*0650*/ 	.word	0xffffffff


	//   ....[89]....
        /*0654*/ 	.word	0xffffffff


	//   ....[90]....
        /*0658*/ 	.word	0xffffffff


	//   ....[91]....
        /*065c*/ 	.word	0xffffffff


	//   ....[92]....
        /*0660*/ 	.word	0xffffffff


	//   ....[93]....
        /*0664*/ 	.word	0xffffffff


	//   ....[94]....
        /*0668*/ 	.word	0xffffffff


	//   ....[95]....
        /*066c*/ 	.word	0xffffffff


	//   ....[96]....
        /*0670*/ 	.word	0xffffffff


	//   ....[97]....
        /*0674*/ 	.word	0x0500000f


	//   ....[98]....
        /*0678*/ 	.word	0x0500000f


	//   ....[99]....
        /*067c*/ 	.word	0x0500000f


	//   ....[100]....
        /*0680*/ 	.word	0x0500000f


	//   ....[101]....
        /*0684*/ 	.word	0x0500000f


	//   ....[102]....
        /*0688*/ 	.word	0x0500000f


	//   ....[103]....
        /*068c*/ 	.word	0x0500000f


	//   ....[104]....
        /*0690*/ 	.word	0x0500000f


	//   ....[105]....
        /*0694*/ 	.word	0x0500000f


	//   ....[106]....
        /*0698*/ 	.word	0x0500000f


	//   ....[107]....
        /*069c*/ 	.word	0x0500000f


	//   ....[108]....
        /*06a0*/ 	.word	0x0500000f


	//   ....[109]....
        /*06a4*/ 	.word	0x0500000f


	//   ....[110]....
        /*06a8*/ 	.word	0x0500000f


	//   ....[111]....
        /*06ac*/ 	.word	0x0500000f


	//   ....[112]....
        /*06b0*/ 	.word	0x0500000f


	//   ....[113]....
        /*06b4*/ 	.word	0x0500000f


	//   ....[114]....
        /*06b8*/ 	.word	0x0500000f


	//   ....[115]....
        /*06bc*/ 	.word	0x0500000f


	//   ....[116]....
        /*06c0*/ 	.word	0x0500000f


	//   ....[117]....
        /*06c4*/ 	.word	0x0500000f


	//   ....[118]....
        /*06c8*/ 	.word	0x0500000f


	//   ....[119]....
        /*06cc*/ 	.word	0x0500000f


	//   ....[120]....
        /*06d0*/ 	.word	0x0500000f


	//   ....[121]....
        /*06d4*/ 	.word	0x0500000f


	//   ....[122]....
        /*06d8*/ 	.word	0x0500000f


	//   ....[123]....
        /*06dc*/ 	.word	0x0500000f


	//   ....[124]....
        /*06e0*/ 	.word	0x0500000f


	//   ....[125]....
        /*06e4*/ 	.word	0x0500000f


	//   ....[126]....
        /*06e8*/ 	.word	0x0500000f


	//   ....[127]....
        /*06ec*/ 	.word	0x0500000f


	//   ....[128]....
        /*06f0*/ 	.word	0x0500000f


	//   ....[129]....
        /*06f4*/ 	.word	0x0500000f


	//   ....[130]....
        /*06f8*/ 	.word	0x0500000f


	//   ....[131]....
        /*06fc*/ 	.word	0x0500000f


	//   ....[132]....
        /*0700*/ 	.word	0x0500000f


	//----- nvinfo : EIATTR_COOP_GROUP_INSTR_OFFSETS
	.align		4
.L_633:
        /*0704*/ 	.byte	0x04, 0x28
        /*0706*/ 	.short	(.L_635 - .L_634)


	//   ....[0]....
.L_634:
        /*0708*/ 	.word	0x00000060


	//   ....[1]....
        /*070c*/ 	.word	0x00000140


	//   ....[2]....
        /*0710*/ 	.word	0x00000190


	//   ....[3]....
        /*0714*/ 	.word	0x000003c0


	//   ....[4]....
        /*0718*/ 	.word	0x00000520


	//   ....[5]....
        /*071c*/ 	.word	0x00000640


	//   ....[6]....
        /*0720*/ 	.word	0x000007a0


	//   ....[7]....
        /*0724*/ 	.word	0x00001c80


	//   ....[8]....
        /*0728*/ 	.word	0x00005480


	//   ....[9]....
        /*072c*/ 	.word	0x000054b0


	//   ....[10]....
        /*0730*/ 	.word	0x00005ad0


	//   ....[11]....
        /*0734*/ 	.word	0x00005b20


	//   ....[12]....
        /*0738*/ 	.word	0x00009c40


	//   ....[13]....
        /*073c*/ 	.word	0x00009cd0


	//   ....[14]....
        /*0740*/ 	.word	0x0000a1a0


	//   ....[15]....
        /*0744*/ 	.word	0x0000a200


	//   ....[16]....
        /*0748*/ 	.word	0x0000b610


	//   ....[17]....
        /*074c*/ 	.word	0x0000b650


	//   ....[18]....
        /*0750*/ 	.word	0x0000b750


	//   ....[19]....
        /*0754*/ 	.word	0x0000b770


	//   ....[20]....
        /*0758*/ 	.word	0x0000d0c0


	//   ....[21]....
        /*075c*/ 	.word	0x0000d0d0


	//   ....[22]....
        /*0760*/ 	.word	0x0000d0e0


	//   ....[23]....
        /*0764*/ 	.word	0x0000d110


	//   ....[24]....
        /*0768*/ 	.word	0x0000da10


	//   ....[25]....
        /*076c*/ 	.word	0x0000da30


	//   ....[26]....
        /*0770*/ 	.word	0x0000db90


	//   ....[27]....
        /*0774*/ 	.word	0x0000dbb0


	//   ....[28]....
        /*0778*/ 	.word	0x0000dcc0


	//   ....[29]....
        /*077c*/ 	.word	0x0000dce0


	//   ....[30]....
        /*0780*/ 	.word	0x0000de00


	//   ....[31]....
        /*0784*/ 	.word	0x0000de20


	//   ....[32]....
        /*0788*/ 	.word	0x0000e3a0


	//   ....[33]....
        /*078c*/ 	.word	0x0000e3b0


	//   ....[34]....
        /*0790*/ 	.word	0x0000ea00


	//   ....[35]....
        /*0794*/ 	.word	0x0000ea10


	//   ....[36]....
        /*0798*/ 	.word	0x0000fac0


	//   ....[37]....
        /*079c*/ 	.word	0x0000faf0


	//   ....[38]....
        /*07a0*/ 	.word	0x0000fc20


	//   ....[39]....
        /*07a4*/ 	.word	0x0000fc40


	//   ....[40]....
        /*07a8*/ 	.word	0x0000fd50


	//   ....[41]....
        /*07ac*/ 	.word	0x0000fd70


	//   ....[42]....
        /*07b0*/ 	.word	0x0000fe90


	//   ....[43]....
        /*07b4*/ 	.word	0x0000feb0


	//   ....[44]....
        /*07b8*/ 	.word	0x00010050


	//   ....[45]....
        /*07bc*/ 	.word	0x00010290


	//   ....[46]....
        /*07c0*/ 	.word	0x000102c0


	//   ....[47]....
        /*07c4*/ 	.word	0x000102f0


	//   ....[48]....
        /*07c8*/ 	.word	0x00010320


	//   ....[49]....
        /*07cc*/ 	.word	0x00010350


	//   ....[50]....
        /*07d0*/ 	.word	0x00010380


	//   ....[51]....
        /*07d4*/ 	.word	0x00010530


	//   ....[52]....
        /*07d8*/ 	.word	0x00010560


	//   ....[53]....
        /*07dc*/ 	.word	0x00010590


	//   ....[54]....
        /*07e0*/ 	.word	0x000105c0


	//   ....[55]....
        /*07e4*/ 	.word	0x000105f0


	//   ....[56]....
        /*07e8*/ 	.word	0x00010620


	//   ....[57]....
        /*07ec*/ 	.word	0x000106b0


	//   ....[58]....
        /*07f0*/ 	.word	0x000106e0


	//   ....[59]....
        /*07f4*/ 	.word	0x000106f0


	//   ....[60]....
        /*07f8*/ 	.word	0x000107a0


	//   ....[61]....
        /*07fc*/ 	.word	0x00011d00


	//   ....[62]....
        /*0800*/ 	.word	0x000128d0


	//   ....[63]....
        /*0804*/ 	.word	0x000128f0


	//   ....[64]....
        /*0808*/ 	.word	0x00012930


	//   ....[65]....
        /*080c*/ 	.word	0x00012960


	//   ....[66]....
        /*0810*/ 	.word	0x00012a80


	//   ....[67]....
        /*0814*/ 	.word	0x00012a90


	//   ....[68]....
        /*0818*/ 	.word	0x00012b30


	//   ....[69]....
        /*081c*/ 	.word	0x00012b40


	//   ....[70]....
        /*0820*/ 	.word	0x00012be0


	//   ....[71]....
        /*0824*/ 	.word	0x00012bf0


	//   ....[72]....
        /*0828*/ 	.word	0x00012c90


	//   ....[73]....
        /*082c*/ 	.word	0x00012ca0


	//   ....[74]....
        /*0830*/ 	.word	0x00012d20


	//   ....[75]....
        /*0834*/ 	.word	0x00012d50


	//   ....[76]....
        /*0838*/ 	.word	0x00012da0


	//   ....[77]....
        /*083c*/ 	.word	0x00012de0


	//   ....[78]....
        /*0840*/ 	.word	0x00015da0


	//   ....[79]....
        /*0844*/ 	.word	0x00015dd0


	//   ....[80]....
        /*0848*/ 	.word	0x00015e30


	//   ....[81]....
        /*084c*/ 	.word	0x00015e60


	//   ....[82]....
        /*0850*/ 	.word	0x00015e90


	//   ....[83]....
        /*0854*/ 	.word	0x00015ec0


	//   ....[84]....
        /*0858*/ 	.word	0x00015ef0


	//   ....[85]....
        /*085c*/ 	.word	0x00015f20


	//   ....[86]....
        /*0860*/ 	.word	0x000160f0


	//   ....[87]....
        /*0864*/ 	.word	0x00016120


	//   ....[88]....
        /*0868*/ 	.word	0x00016150


	//   ....[89]....
        /*086c*/ 	.word	0x00016180


	//   ....[90]....
        /*0870*/ 	.word	0x000161b0


	//   ....[91]....
        /*0874*/ 	.word	0x000161e0


	//   ....[92]....
        /*0878*/ 	.word	0x000162a0


	//   ....[93]....
        /*087c*/ 	.word	0x000162c0


	//   ....[94]....
        /*0880*/ 	.word	0x000162d0


	//   ....[95]....
        /*0884*/ 	.word	0x00016330


	//   ....[96]....
        /*0888*/ 	.word	0x00016a50


	//   ....[97]....
        /*088c*/ 	.word	0x00016f40


	//   ....[98]....
        /*0890*/ 	.word	0x000170c0


	//   ....[99]....
        /*0894*/ 	.word	0x00017110


	//   ....[100]....
        /*0898*/ 	.word	0x000172d0


	//   ....[101]....
        /*089c*/ 	.word	0x00017320


	//   ....[102]....
        /*08a0*/ 	.word	0x00017460


	//   ....[103]....
        /*08a4*/ 	.word	0x000174d0


	//   ....[104]....
        /*08a8*/ 	.word	0x00017600


	//   ....[105]....
        /*08ac*/ 	.word	0x00017650


	//   ....[106]....
        /*08b0*/ 	.word	0x00017780


	//   ....[107]....
        /*08b4*/ 	.word	0x000177d0


	//   ....[108]....
        /*08b8*/ 	.word	0x00017900


	//   ....[109]....
        /*08bc*/ 	.word	0x00017950


	//   ....[110]....
        /*08c0*/ 	.word	0x00017a60


	//   ....[111]....
        /*08c4*/ 	.word	0x00017ad0


	//   ....[112]....
        /*08c8*/ 	.word	0x00017be0


	//   ....[113]....
        /*08cc*/ 	.word	0x00017c30


	//   ....[114]....
        /*08d0*/ 	.word	0x00017f60


	//   ....[115]....
        /*08d4*/ 	.word	0x00018000


	//   ....[116]....
        /*08d8*/ 	.word	0x000181b0


	//   ....[117]....
        /*08dc*/ 	.word	0x00018230


	//   ....[118]....
        /*08e0*/ 	.word	0x000182b0


	//   ....[119]....
        /*08e4*/ 	.word	0x00018330


	//   ....[120]....
        /*08e8*/ 	.word	0x000183b0


	//   ....[121]....
        /*08ec*/ 	.word	0x00018440


	//   ....[122]....
        /*08f0*/ 	.word	0x000184e0


	//   ....[123]....
        /*08f4*/ 	.word	0x00018590


	//   ....[124]....
        /*08f8*/ 	.word	0x00018610


	//   ....[125]....
        /*08fc*/ 	.word	0x00018690


	//   ....[126]....
        /*0900*/ 	.word	0x00018710


	//   ....[127]....
        /*0904*/ 	.word	0x000187a0


	//   ....[128]....
        /*0908*/ 	.word	0x00018820


	//   ....[129]....
        /*090c*/ 	.word	0x000188c0


	//   ....[130]....
        /*0910*/ 	.word	0x00018910


	//   ....[131]....
        /*0914*/ 	.word	0x000189a0


	//   ....[132]....
        /*0918*/ 	.word	0x00018ad0


	//----- nvinfo : EIATTR_REG_RECONFIG
	.align		4
.L_635:
        /*091c*/ 	.byte	0x01, 0x54
	.zero		2


	//----- nvinfo : EIATTR_SYSCALL_OFFSETS
	.align		4
        /*0920*/ 	.byte	0x04, 0x46
        /*0922*/ 	.short	(.L_637 - .L_636)


	//   ....[0]....
.L_636:
        /*0924*/ 	.word	0x00001e00


	//   ....[1]....
        /*0928*/ 	.word	0x00011910


	//   ....[2]....
        /*092c*/ 	.word	0x00011a60


	//   ....[3]....
        /*0930*/ 	.word	0x00011b60


	//   ....[4]....
        /*0934*/ 	.word	0x000124b0


	//----- nvinfo : EIATTR_MBARRIER_INSTR_OFFSETS
	.align		4
.L_637:
        /*0938*/ 	.byte	0x04, 0x39
        /*093a*/ 	.short	(.L_639 - .L_638)


	//   ....[0]....
.L_638:
        /*093c*/ 	.word	0x00000270
        /*0940*/ 	.word	0x000000ff
        /*0944*/ 	.word	0x00036800
        /*0948*/ 	.short	0x0100
        /*094a*/ 	.byte	0x08
	.zero		1


	//   ....[1]....
        /*094c*/ 	.word	0x00000280
        /*0950*/ 	.word	0x000000ff
        /*0954*/ 	.word	0x00036820
        /*0958*/ 	.short	0x0100
        /*095a*/ 	.byte	0x08
	.zero		1


	//   ....[2]....
        /*095c*/ 	.word	0x00000370
        /*0960*/ 	.word	0x000000ff
        /*0964*/ 	.word	0x00036830
        /*0968*/ 	.short	0x0100
        /*096a*/ 	.byte	0x08
	.zero		1


	//   ....[3]....
        /*096c*/ 	.word	0x00000380
        /*0970*/ 	.word	0x000000ff
        /*0974*/ 	.word	0x00036840
        /*0978*/ 	.short	0x0100
        /*097a*/ 	.byte	0x08
	.zero		1


	//   ....[4]....
        /*097c*/ 	.word	0x00000390
        /*0980*/ 	.word	0x000000ff
        /*0984*/ 	.word	0x00036838
        /*0988*/ 	.short	0x0100
        /*098a*/ 	.byte	0x08
	.zero		1


	//   ....[5]....
        /*098c*/ 	.word	0x000003a0
        /*0990*/ 	.word	0x000000ff
        /*0994*/ 	.word	0x00036848
        /*0998*/ 	.short	0x0100
        /*099a*/ 	.byte	0x08
	.zero		1


	//   ....[6]....
        /*099c*/ 	.word	0x000004d0
        /*09a0*/ 	.word	0x000000ff
        /*09a4*/ 	.word	0x00036850
        /*09a8*/ 	.short	0x0100
        /*09aa*/ 	.byte	0x08
	.zero		1


	//   ....[7]....
        /*09ac*/ 	.word	0x000004e0
        /*09b0*/ 	.word	0x000000ff
        /*09b4*/ 	.word	0x00036860
        /*09b8*/ 	.short	0x0100
        /*09ba*/ 	.byte	0x08
	.zero		1


	//   ....[8]....
        /*09bc*/ 	.word	0x000004f0
        /*09c0*/ 	.word	0x000000ff
        /*09c4*/ 	.word	0x00036858
        /*09c8*/ 	.short	0x0100
        /*09ca*/ 	.byte	0x08
	.zero		1


	//   ....[9]....
        /*09cc*/ 	.word	0x00000500
        /*09d0*/ 	.word	0x000000ff
        /*09d4*/ 	.word	0x00036868
        /*09d8*/ 	.short	0x0100
        /*09da*/ 	.byte	0x08
	.zero		1


	//   ....[10]....
        /*09dc*/ 	.word	0x000005f0
        /*09e0*/ 	.word	0x000000ff
        /*09e4*/ 	.word	0x00036870
        /*09e8*/ 	.short	0x0100
        /*09ea*/ 	.byte	0x06
	.zero		1


	//   ....[11]....
        /*09ec*/ 	.word	0x00000600
        /*09f0*/ 	.word	0x000000ff
        /*09f4*/ 	.word	0x00036880
        /*09f8*/ 	.short	0x0100
        /*09fa*/ 	.byte	0x06
	.zero		1


	//   ....[12]....
        /*09fc*/ 	.word	0x00000610
        /*0a00*/ 	.word	0x000000ff
        /*0a04*/ 	.word	0x00036878
        /*0a08*/ 	.short	0x0100
        /*0a0a*/ 	.byte	0x06
	.zero		1


	//   ....[13]....
        /*0a0c*/ 	.word	0x00000620
        /*0a10*/ 	.word	0x000000ff
        /*0a14*/ 	.word	0x00036888
        /*0a18*/ 	.short	0x0100
        /*0a1a*/ 	.byte	0x06
	.zero		1


	//   ....[14]....
        /*0a1c*/ 	.word	0x00000750
        /*0a20*/ 	.word	0x000000ff
        /*0a24*/ 	.word	0x00036890
        /*0a28*/ 	.short	0x0100
        /*0a2a*/ 	.byte	0x08
	.zero		1


	//   ....[15]....
        /*0a2c*/ 	.word	0x00000760
        /*0a30*/ 	.word	0x000000ff
        /*0a34*/ 	.word	0x000368a0
        /*0a38*/ 	.short	0x0100
        /*0a3a*/ 	.byte	0x08
	.zero		1


	//   ....[16]....
        /*0a3c*/ 	.word	0x00000770
        /*0a40*/ 	.word	0x000000ff
        /*0a44*/ 	.word	0x00036898
        /*0a48*/ 	.short	0x0100
        /*0a4a*/ 	.byte	0x08
	.zero		1


	//   ....[17]....
        /*0a4c*/ 	.word	0x00000780
        /*0a50*/ 	.word	0x000000ff
        /*0a54*/ 	.word	0x000368a8
        /*0a58*/ 	.short	0x0100
        /*0a5a*/ 	.byte	0x08
	.zero		1


	//   ....[18]....
        /*0a5c*/ 	.word	0x000008b0
        /*0a60*/ 	.word	0x000000ff
        /*0a64*/ 	.word	0x000368b0
        /*0a68*/ 	.short	0x0100
        /*0a6a*/ 	.byte	0x08
	.zero		1


	//   ....[19]....
        /*0a6c*/ 	.word	0x000008c0
        /*0a70*/ 	.word	0x000000ff
        /*0a74*/ 	.word	0x000368c0
        /*0a78*/ 	.short	0x0100
        /*0a7a*/ 	.byte	0x08
	.zero		1


	//   ....[20]....
        /*0a7c*/ 	.word	0x000008d0
        /*0a80*/ 	.word	0x000000ff
        /*0a84*/ 	.word	0x000368b8
        /*0a88*/ 	.short	0x0100
        /*0a8a*/ 	.byte	0x08
	.zero		1


	//   ....[21]....
        /*0a8c*/ 	.word	0x000008e0
        /*0a90*/ 	.word	0x000000ff
        /*0a94*/ 	.word	0x000368c8
        /*0a98*/ 	.short	0x0100
        /*0a9a*/ 	.byte	0x08
	.zero		1


	//   ....[22]....
        /*0a9c*/ 	.word	0x00001ec0
        /*0aa0*/ 	.word	0x00000002
        /*0aa4*/ 	.word	0x00036800
        /*0aa8*/ 	.short	0x010a
        /*0aaa*/ 	.byte	0x3f
	.zero		1


	//   ....[23]....
        /*0aac*/ 	.word	0x00001f50
        /*0ab0*/ 	.word	0x00000000
        /*0ab4*/ 	.word	0x00036830
        /*0ab8*/ 	.short	0x010a
        /*0aba*/ 	.byte	0x3f
	.zero		1


	//   ....[24]....
        /*0abc*/ 	.word	0x00001fc0
        /*0ac0*/ 	.word	0x00000000
        /*0ac4*/ 	.word	0x00036830
        /*0ac8*/ 	.short	0x010a
        /*0aca*/ 	.byte	0x3f
	.zero		1


	//   ....[25]....
        /*0acc*/ 	.word	0x000050c0
        /*0ad0*/ 	.word	0x00000000
        /*0ad4*/ 	.word	0x00000000
        /*0ad8*/ 	.short	0x0101
        /*0ada*/ 	.byte	0x3f
	.zero		1


	//   ....[26]....
        /*0adc*/ 	.word	0x00006b80
        /*0ae0*/ 	.word	0x000000ff
        /*0ae4*/ 	.word	0x00036830
        /*0ae8*/ 	.short	0x010a
        /*0aea*/ 	.byte	0x3d
	.zero		1


	//   ....[27]....
        /*0aec*/ 	.word	0x00006bc0
        /*0af0*/ 	.word	0x000000ff
        /*0af4*/ 	.word	0x00036830
        /*0af8*/ 	.short	0x010a
        /*0afa*/ 	.byte	0x3d
	.zero		1


	//   ....[28]....
        /*0afc*/ 	.word	0x00009340
        /*0b00*/ 	.word	0x000000ff
        /*0b04*/ 	.word	0x00036850
        /*0b08*/ 	.short	0x010a
        /*0b0a*/ 	.byte	0x07
	.zero		1


	//   ....[29]....
        /*0b0c*/ 	.word	0x00009380
        /*0b10*/ 	.word	0x000000ff
        /*0b14*/ 	.word	0x00036850
        /*0b18*/ 	.short	0x010a
        /*0b1a*/ 	.byte	0x07
	.zero		1


	//   ....[30]....
        /*0b1c*/ 	.word	0x0000ae70
        /*0b20*/ 	.word	0x000000ff
        /*0b24*/ 	.word	0x00000000
        /*0b28*/ 	.short	0x0101
        /*0b2a*/ 	.byte	0x3d
	.zero		1


	//   ....[31]....
        /*0b2c*/ 	.word	0x0000aee0
        /*0b30*/ 	.word	0x000000ff
        /*0b34*/ 	.word	0x00000000
        /*0b38*/ 	.short	0x0101
        /*0b3a*/ 	.byte	0x07
	.zero		1


	//   ....[32]....
        /*0b3c*/ 	.word	0x0000b570
        /*0b40*/ 	.word	0x0000000f
        /*0b44*/ 	.word	0x00036850
        /*0b48*/ 	.short	0x010a
        /*0b4a*/ 	.byte	0x3f
	.zero		1


	//   ....[33]....
        /*0b4c*/ 	.word	0x0000b5b0
        /*0b50*/ 	.word	0x0000000f
        /*0b54*/ 	.word	0x00036850
        /*0b58*/ 	.short	0x010a
        /*0b5a*/ 	.byte	0x3f
	.zero		1


	//   ....[34]....
        /*0b5c*/ 	.word	0x0000bb60
        /*0b60*/ 	.word	0x0000000b
        /*0b64*/ 	.word	0x00000000
        /*0b68*/ 	.short	0x0101
        /*0b6a*/ 	.byte	0x3f
	.zero		1


	//   ....[35]....
        /*0b6c*/ 	.word	0x0000d9f0
        /*0b70*/ 	.word	0x000000ff
        /*0b74*/ 	.word	0x00000000
        /*0b78*/ 	.short	0x0101
        /*0b7a*/ 	.byte	0x08
	.zero		1


	//   ....[36]....
        /*0b7c*/ 	.word	0x0000e120
        /*0b80*/ 	.word	0x000000ff
        /*0b84*/ 	.word	0x00000000
        /*0b88*/ 	.short	0x0101
        /*0b8a*/ 	.byte	0x08
	.zero		1


	//   ....[37]....
        /*0b8c*/ 	.word	0x00011f60
        /*0b90*/ 	.word	0x00000000
        /*0b94*/ 	.word	0x00036840
        /*0b98*/ 	.short	0x010a
        /*0b9a*/ 	.byte	0x3f
	.zero		1


	//   ....[38]....
        /*0b9c*/ 	.word	0x00012f00
        /*0ba0*/ 	.word	0x00000012
        /*0ba4*/ 	.word	0x00036800
        /*0ba8*/ 	.short	0x0107
        /*0baa*/ 	.byte	0x3f
	.zero		1


	//   ....[39]....
        /*0bac*/ 	.word	0x00013010
        /*0bb0*/ 	.word	0x00000012
        /*0bb4*/ 	.word	0x00036800
        /*0bb8*/ 	.short	0x0101
        /*0bba*/ 	.byte	0x3f
	.zero		1


	//   ....[40]....
        /*0bbc*/ 	.word	0x00013030
        /*0bc0*/ 	.word	0x00000012
        /*0bc4*/ 	.word	0x00036820
        /*0bc8*/ 	.short	0x010a
        /*0bca*/ 	.byte	0x3f
	.zero		1


	//   ....[41]....
        /*0bcc*/ 	.word	0x00013400
        /*0bd0*/ 	.word	0x00000003
        /*0bd4*/ 	.word	0x00036840
        /*0bd8*/ 	.short	0x010a
        /*0bda*/ 	.byte	0x3f
	.zero		1


	//   ....[42]....
        /*0bdc*/ 	.word	0x000138a0
        /*0be0*/ 	.word	0x00000003
        /*0be4*/ 	.word	0x00000060
        /*0be8*/ 	.short	0x010a
        /*0bea*/ 	.byte	0x3f
	.zero		1


	//   ....[43]....
        /*0bec*/ 	.word	0x00014030
        /*0bf0*/ 	.word	0x00000003
        /*0bf4*/ 	.word	0x00036840
        /*0bf8*/ 	.short	0x010a
        /*0bfa*/ 	.byte	0x3f
	.zero		1


	//   ....[44]....
        /*0bfc*/ 	.word	0x000144d0
        /*0c00*/ 	.word	0x00000002
        /*0c04*/ 	.word	0x00000060
        /*0c08*/ 	.short	0x010a
        /*0c0a*/ 	.byte	0x3f
	.zero		1


	//   ....[45]....
        /*0c0c*/ 	.word	0x00014ba0
        /*0c10*/ 	.word	0x00000002
        /*0c14*/ 	.word	0x00036840
        /*0c18*/ 	.short	0x010a
        /*0c1a*/ 	.byte	0x3f
	.zero		1


	//   ....[46]....
        /*0c1c*/ 	.word	0x00015040
        /*0c20*/ 	.word	0x00000002
        /*0c24*/ 	.word	0x00000060
        /*0c28*/ 	.short	0x010a
        /*0c2a*/ 	.byte	0x3f
	.zero		1


	//   ....[47]....
        /*0c2c*/ 	.word	0x000156c0
        /*0c30*/ 	.word	0x00000000
        /*0c34*/ 	.word	0x00036860
        /*0c38*/ 	.short	0x010a
        /*0c3a*/ 	.byte	0x3f
	.zero		1


	//   ....[48]....
        /*0c3c*/ 	.word	0x000169d0
        /*0c40*/ 	.word	0x00000000
        /*0c44*/ 	.word	0x00036820
        /*0c48*/ 	.short	0x010a
        /*0c4a*/ 	.byte	0x3f
	.zero		1


	//   ....[49]....
        /*0c4c*/ 	.word	0x00016be0
        /*0c50*/ 	.word	0x00000006
        /*0c54*/ 	.word	0x00000000
        /*0c58*/ 	.short	0x010a
        /*0c5a*/ 	.byte	0x3f
	.zero		1


	//   ....[50]....
        /*0c5c*/ 	.word	0x00016c10
        /*0c60*/ 	.word	0x00000007
        /*0c64*/ 	.word	0x00000000
        /*0c68*/ 	.short	0x010a
        /*0c6a*/ 	.byte	0x3f
	.zero		1


	//   ....[51]....
        /*0c6c*/ 	.word	0x00016c70
        /*0c70*/ 	.word	0x00000004
        /*0c74*/ 	.word	0x00000000
        /*0c78*/ 	.short	0x010a
        /*0c7a*/ 	.byte	0x3f
	.zero		1


	//   ....[52]....
        /*0c7c*/ 	.word	0x00016ca0
        /*0c80*/ 	.word	0x00000003
        /*0c84*/ 	.word	0x00000000
        /*0c88*/ 	.short	0x010a
        /*0c8a*/ 	.byte	0x3f
	.zero		1


	//   ....[53]....
        /*0c8c*/ 	.word	0x00016d00
        /*0c90*/ 	.word	0x00000002
        /*0c94*/ 	.word	0x00036800
        /*0c98*/ 	.short	0x010a
        /*0c9a*/ 	.byte	0x3f
	.zero		1


	//   ....[54]....
        /*0c9c*/ 	.word	0x00016d50
        /*0ca0*/ 	.word	0x00000000
        /*0ca4*/ 	.word	0x00036830
        /*0ca8*/ 	.short	0x010a
        /*0caa*/ 	.byte	0x3f
	.zero		1


	//   ....[55]....
        /*0cac*/ 	.word	0x00016db0
        /*0cb0*/ 	.word	0x00000008
        /*0cb4*/ 	.word	0x00036830
        /*0cb8*/ 	.short	0x010a
        /*0cba*/ 	.byte	0x3f
	.zero		1


	//   ....[56]....
        /*0cbc*/ 	.word	0x00016e10
        /*0cc0*/ 	.word	0x00000006
        /*0cc4*/ 	.word	0x00036850
        /*0cc8*/ 	.short	0x010a
        /*0cca*/ 	.byte	0x3f
	.zero		1


	//   ....[57]....
        /*0ccc*/ 	.word	0x00016e60
        /*0cd0*/ 	.word	0x0000000f
        /*0cd4*/ 	.word	0x00036850
        /*0cd8*/ 	.short	0x010a
        /*0cda*/ 	.byte	0x3f
	.zero		1


	//   ....[58]....
        /*0cdc*/ 	.word	0x00017000
        /*0ce0*/ 	.word	0x00000000
        /*0ce4*/ 	.word	0x00036840
        /*0ce8*/ 	.short	0x010a
        /*0cea*/ 	.byte	0x3f
	.zero		1


	//   ....[59]....
        /*0cec*/ 	.word	0x00017c70
        /*0cf0*/ 	.word	0x00000012
        /*0cf4*/ 	.word	0x00036820
        /*0cf8*/ 	.short	0x010a
        /*0cfa*/ 	.byte	0x3f
	.zero		1


	//   ....[60]....
        /*0cfc*/ 	.word	0x00017cc0
        /*0d00*/ 	.word	0x00000003
        /*0d04*/ 	.word	0x00036840
        /*0d08*/ 	.short	0x010a
        /*0d0a*/ 	.byte	0x3f
	.zero		1


	//   ....[61]....
        /*0d0c*/ 	.word	0x00017d10
        /*0d10*/ 	.word	0x00000003
        /*0d14*/ 	.word	0x00000060
        /*0d18*/ 	.short	0x010a
        /*0d1a*/ 	.byte	0x3f
	.zero		1


	//   ....[62]....
        /*0d1c*/ 	.word	0x00017d60
        /*0d20*/ 	.word	0x00000003
        /*0d24*/ 	.word	0x00036840
        /*0d28*/ 	.short	0x010a
        /*0d2a*/ 	.byte	0x3f
	.zero		1


	//   ....[63]....
        /*0d2c*/ 	.word	0x00017db0
        /*0d30*/ 	.word	0x00000002
        /*0d34*/ 	.word	0x00000060
        /*0d38*/ 	.short	0x010a
        /*0d3a*/ 	.byte	0x3f
	.zero		1


	//   ....[64]....
        /*0d3c*/ 	.word	0x00017e00
        /*0d40*/ 	.word	0x00000002
        /*0d44*/ 	.word	0x00036840
        /*0d48*/ 	.short	0x010a
        /*0d4a*/ 	.byte	0x3f
	.zero		1


	//   ....[65]....
        /*0d4c*/ 	.word	0x00017e50
        /*0d50*/ 	.word	0x00000002
        /*0d54*/ 	.word	0x00000060
        /*0d58*/ 	.short	0x010a
        /*0d5a*/ 	.byte	0x3f
	.zero		1


	//   ....[66]....
        /*0d5c*/ 	.word	0x00017ea0
        /*0d60*/ 	.word	0x00000000
        /*0d64*/ 	.word	0x00036860
        /*0d68*/ 	.short	0x010a
        /*0d6a*/ 	.byte	0x3f
	.zero		1


	//   ....[67]....
        /*0d6c*/ 	.word	0x000189f0
        /*0d70*/ 	.word	0x00000000
        /*0d74*/ 	.word	0x00036820
        /*0d78*/ 	.short	0x010a
        /*0d7a*/ 	.byte	0x3f
	.zero		1


	//   ....[68]....
        /*0d7c*/ 	.word	0x00018b90
        /*0d80*/ 	.word	0x00000006
        /*0d84*/ 	.word	0x00000000
        /*0d88*/ 	.short	0x010a
        /*0d8a*/ 	.byte	0x3f
	.zero		1


	//   ....[69]....
        /*0d8c*/ 	.word	0x00018be0
        /*0d90*/ 	.word	0x00000007
        /*0d94*/ 	.word	0x00000000
        /*0d98*/ 	.short	0x010a
        /*0d9a*/ 	.byte	0x3f
	.zero		1


	//   ....[70]....
        /*0d9c*/ 	.word	0x00018c30
        /*0da0*/ 	.word	0x00000004
        /*0da4*/ 	.word	0x00000000
        /*0da8*/ 	.short	0x010a
        /*0daa*/ 	.byte	0x3f
	.zero		1


	//----- nvinfo : EIATTR_NUM_MBARRIERS
	.align		4
.L_639:
        /*0dac*/ 	.byte	0x03, 0x38
        /*0dae*/ 	.short	0x0016


	//----- nvinfo : EIATTR_EXIT_INSTR_OFFSETS
	.align		4
        /*0db0*/ 	.byte	0x04, 0x1c
        /*0db2*/ 	.short	(.L_641 - .L_640)


	//   ....[0]....
.L_640:
        /*0db4*/ 	.word	0x00000a50


	//   ....[1]....
        /*0db8*/ 	.word	0x00010000


	//   ....[2]....
        /*0dbc*/ 	.word	0x00016cf0


	//----- nvinfo : EIATTR_MAX_THREADS
	.align		4
.L_641:
        /*0dc0*/ 	.byte	0x04, 0x05
        /*0dc2*/ 	.short	(.L_643 - .L_642)
.L_642:
        /*0dc4*/ 	.word	0x00000180
        /*0dc8*/ 	.word	0x00000001
        /*0dcc*/ 	.word	0x00000001


	//----- nvinfo : EIATTR_CRS_STACK_SIZE
	.align		4
.L_643:
        /*0dd0*/ 	.byte	0x04, 0x1e
        /*0dd2*/ 	.short	(.L_645 - .L_644)
.L_644:
        /*0dd4*/ 	.word	0x00000000


	//----- nvinfo : EIATTR_CBANK_PARAM_SIZE
	.align		4
.L_645:
        /*0dd8*/ 	.byte	0x03, 0x19
        /*0dda*/ 	.short	0x0af0


	//----- nvinfo : EIATTR_PARAM_CBANK
	.align		4
        /*0ddc*/ 	.byte	0x04, 0x0a
        /*0dde*/ 	.short	(.L_647 - .L_646)
	.align		4
.L_646:
        /*0de0*/ 	.word	index@(.nv.constant0._ZN7cutlass13device_kernelIN5flash11enable_sm90INS1_16FlashAttnFwdSm90INS1_25CollectiveMainloopFwdSm90ILi2EN4cute5tupleIJNS5_1CILi1EEES8_S8_EEENS6_IJNS7_ILi128EEENS7_ILi112EEENS7_ILi192EEEEEELi192ENS_10bfloat16_tEfNS_4arch4Sm90ELb0ELb0ELb1ELb1ELb0ELb0ELb0ELb1ELb1ELb1ELb1ELb0EEENS1_21CollectiveEpilogueFwdINS6_IJSA_SC_SB_EEES9_SE_SG_Li256ELb1ELb1ELb1ELb0EEENS1_36VarlenDynamicPersistentTileSchedulerILi128ELi112ELi256ELi128ELb1ELb1ELb1ELb0ELb1ELb1EEEEEEEEEvNT_6ParamsE)
        /*0de4*/ 	.short	0x0210
        /*0de6*/ 	.short	0x0af0


	//----- nvinfo : EIATTR_SW_WAR
	.align		4
.L_647:
        /*0de8*/ 	.byte	0x04, 0x36
        /*0dea*/ 	.short	(.L_649 - .L_648)
.L_648:
        /*0dec*/ 	.word	0x00000008
.L_649:


//--------------------- .nv.info._ZN7cutlass13device_kernelIN5flash11enable_sm90INS1_16FlashAttnFwdSm90INS1_25CollectiveMainloopFwdSm90ILi2EN4cute5tupleIJNS5_1CILi1EEES8_S8_EEENS6_IJNS7_ILi128EEENS7_ILi112EEENS7_ILi192EEEEEELi192ENS_10bfloat16_tEfNS_4arch4Sm90ELb0ELb0ELb1ELb1ELb0ELb1ELb0ELb1ELb1ELb1ELb1ELb0EEENS1_21CollectiveEpilogueFwdINS6_IJSA_SC_SB_EEES9_SE_SG_Li256ELb1ELb1ELb1ELb0EEENS1_36VarlenDynamicPersistentTileSchedulerILi128ELi112ELi256ELi128ELb1ELb1ELb1ELb0ELb1ELb1EEEEEEEEEvNT_6ParamsE --------------------------
	.section	.nv.info._ZN7cutlass13device_kernelIN5flash11enable_sm90INS1_16FlashAttnFwdSm90INS1_25CollectiveMainloopFwdSm90ILi2EN4cute5tupleIJNS5_1CILi1EEES8_S8_EEENS6_IJNS7_ILi128EEENS7_ILi112EEENS7_ILi192EEEEEELi192ENS_10bfloat16_tEfNS_4arch4Sm90ELb0ELb0ELb1ELb1ELb0ELb1ELb0ELb1ELb1ELb1ELb1ELb0EEENS1_21CollectiveEpilogueFwdINS6_IJSA_SC_SB_EEES9_SE_SG_Li256ELb1ELb1ELb1ELb0EEENS1_36VarlenDynamicPersistentTileSchedulerILi128ELi112ELi256ELi128ELb1ELb1ELb1ELb0ELb1ELb1EEEEEEEEEvNT_6ParamsE,"",@"SHT_CUDA_INFO"
	.sectionflags	@""
	.align	4


	//----- nvinfo : EIATTR_CUDA_API_VERSION
	.align		4
        /*0000*/ 	.byte	0x04, 0x37
        /*0002*/ 	.short	(.L_651 - .L_650)
.L_650:
        /*0004*/ 	.word	0x00000082


	//----- nvinfo : EIATTR_KPARAM_INFO
	.align		4
.L_651:
        /*0008*/ 	.byte	0x04, 0x17
        /*000a*/ 	.short	(.L_653 - .L_652)
.L_652:
        /*000c*/ 	.word	0x00000000
        /*0010*/ 	.short	0x0000
        /*0012*/ 	.short	0x0070
        /*0014*/ 	.byte	0x00, 0xf0, 0x01, 0x2a


	//----- nvinfo : EIATTR_SPARSE_MMA_MASK
	.align		4
.L_653:
        /*0018*/ 	.byte	0x03, 0x50
        /*001a*/ 	.short	0x0000


	//----- nvinfo : EIATTR_MAXREG_COUNT
	.align		4
        /*001c*/ 	.byte	0x03, 0x1b
        /*001e*/ 	.short	0x00a8


	//----- nvinfo : EIATTR_NUM_BARRIERS
	.align		4
        /*0020*/ 	.byte	0x02, 0x4c
        /*0022*/ 	.byte	0x10
	.zero		1


	//----- nvinfo : EIATTR_EXTERNS
	.align		4
        /*0024*/ 	.byte	0x04, 0x0f
        /*0026*/ 	.short	(.L_655 - .L_654)


	//   ....[0]....
	.align		4
.L_654:
        /*0028*/ 	.word	index@(__assertfail)


	//----- nvinfo : EIATTR_ANNOTATIONS
	.align		4
.L_655:
        /*002c*/ 	.byte	0x04, 0x55
        /*002e*/ 	.short	(.L_657 - .L_656)


	//   ....[0]....
.L_656:
        /* <DEDUP_REMOVED lines=120> */


	//----- nvinfo : EIATTR_MERCURY_ISA_VERSION
	.align		4
.L_657:
        /*0798*/ 	.byte	0x03, 0x5f
        /*079a*/ 	.short	0x0101


	//----- nvinfo : EIATTR_UNUSED_LOAD_BYTE_OFFSET
	.align		4
        /*079c*/ 	.byte	0x04, 0x44
        /*079e*/ 	.short	(.L_659 - .L_658)


	//   ....[0]....
.L_658:
        /*07a0*/ 	.word	0x00000a80
        /*07a4*/ 	.word	0x0000fff0


	//   ....[1]....
        /*07a8*/ 	.word	0x0001d550
        /*07ac*/ 	.word	0x0000fff0


	//----- nvinfo : EIATTR_INT_WARP_WIDE_INSTR_OFFSETS
	.align		4
.L_659:
        /*07b0*/ 	.byte	0x04, 0x31
        /*07b2*/ 	.short	(.L_661 - .L_660)


	//   ....[0]....
.L_660:
        /*07b4*/ 	.word	0x00000180


	//   ....[1]....
        /*07b8*/ 	.word	0x000001c0


	//   ....[2]....
        /*07bc*/ 	.word	0x00000280


	//   ....[3]....
        /*07c0*/ 	.word	0x000242b0


	//   ....[4]....
        /*07c4*/ 	.word	0x00024340


	//   ....[5]....
        /*07c8*/ 	.word	0x000280f0


	//   ....[6]....
        /*07cc*/ 	.word	0x00028150


	//----- nvinfo : EIATTR_COOP_GROUP_MASK_REGIDS
	.align		4
.L_661:
        /*07d0*/ 	.byte	0x04, 0x29
        /*07d2*/ 	.short	(.L_663 - .L_662)


	//   ....[0]....
.L_662:
        /*07d4*/ 	.word	0xffffffff


	//   ....[1]....
        /*07d8*/ 	.word	0xffffffff


	//   ....[2]....
        /*07dc*/ 	.word	0xffffffff


	//   ....[3]....
        /*07e0*/ 	.word	0xffffffff


	//   ....[4]....
        /*07e4*/ 	.word	0xffffffff


	//   ....[5]....
        /*07e8*/ 	.word	0xffffffff


	//   ....[6]....
        /*07ec*/ 	.word	0xffffffff


	//   ....[7]....
        /*07f0*/ 	.word	0xffffffff


	//   ....[8]....
        /*07f4*/ 	.word	0xffffffff


	//   ....[9]....
        /*07f8*/ 	.word	0xffffffff


	//   ....[10]....
        /*07fc*/ 	.word	0xffffffff


	//   ....[11]....
        /*0800*/ 	.word	0xffffffff


	//   ....[12]....
        /*0804*/ 	.word	0xffffffff


	//   ....[13]....
        /*0808*/ 	.word	0xffffffff


	//   ....[14]....
        /*080c*/ 	.word	0xffffffff


	//   ....[15]....
        /*0810*/ 	.word	0xffffffff


	//   ....[16]....
        /*0814*/ 	.word	0xffffffff


	//   ....[17]....
        /*0818*/ 	.word	0xffffffff


	//   ....[18]....
        /*081c*/ 	.word	0xffffffff


	//   ....[19]....
        /*0820*/ 	.word	0xffffffff


	//   ....[20]....
        /*0824*/ 	.word	0xffffffff


	//   ....[21]....
        /*0828*/ 	.word	0xffffffff


	//   ....[22]....
        /*082c*/ 	.word	0xffffffff


	//   ....[23]....
        /*0830*/ 	.word	0xffffffff


	//   ....[24]....
        /*0834*/ 	.word	0xffffffff


	//   ....[25]....
        /*0838*/ 	.word	0xffffffff


	//   ....[26]....
        /*083c*/ 	.word	0xffffffff


	//   ....[27]....
        /*0840*/ 	.word	0xffffffff


	//   ....[28]....
        /*0844*/ 	.word	0xffffffff


	//   ....[29]....
        /*0848*/ 	.word	0xffffffff


	//   ....[30]....
        /*084c*/ 	.word	0xffffffff


	//   ....[31]....
        /*0850*/ 	.word	0xffffffff


	//   ....[32]....
        /*0854*/ 	.word	0xffffffff


	//   ....[33]....
        /*0858*/ 	.word	0xffffffff


	//   ....[34]....
        /*085c*/ 	.word	0xffffffff


	//   ....[35]....
        /*0860*/ 	.word	0xffffffff


	//   ....[36]....
        /*0864*/ 	.word	0xffffffff


	//   ....[37]....
        /*0868*/ 	.word	0xffffffff


	//   ....[38]....
        /*086c*/ 	.word	0xffffffff


	//   ....[39]....
        /*0870*/ 	.word	0xffffffff


	//   ....[40]....
        /*0874*/ 	.word	0xffffffff


	//   ....[41]....
        /*0878*/ 	.word	0xffffffff


	//   ....[42]....
        /*087c*/ 	.word	0xffffffff


	//   ....[43]....
        /*0880*/ 	.word	0xffffffff


	//   ....[44]....
        /*0884*/ 	.word	0xffffffff


	//   ....[45]....
        /*0888*/ 	.word	0xffffffff


	//   ....[46]....
        /*088c*/ 	.word	0xffffffff


	//   ....[47]....
        /*0890*/ 	.word	0xffffffff


	//   ....[48]....
        /*0894*/ 	.word	0xffffffff


	//   ....[49]....
        /*0898*/ 	.word	0xffffffff


	//   ....[50]....
        /*089c*/ 	.word	0xffffffff


	//   ....[51]....
        /*08a0*/ 	.word	0xffffffff


	//   ....[52]....
        /*08a4*/ 	.word	0xffffffff


	//   ....[53]....
        /*08a8*/ 	.word	0xffffffff


	//   ....[54]....
        /*08ac*/ 	.word	0xffffffff


	//   ....[55]....
        /*08b0*/ 	.word	0xffffffff


	//   ....[56]....
        /*08b4*/ 	.word	0xffffffff


	//   ....[57]....
        /*08b8*/ 	.word	0xffffffff


	//   ....[58]....
        /*08bc*/ 	.word	0xffffffff


	//   ....[59]....
        /*08c0*/ 	.word	0xffffffff


	//   ....[60]....
        /*08c4*/ 	.word	0xffffffff


	//   ....[61]....
        /*08c8*/ 	.word	0xffffffff


	//   ....[62]....
        /*08cc*/ 	.word	0xffffffff


	//   ....[63]....
        /*08d0*/ 	.word	0xffffffff


	//   ....[64]....
        /*08d4*/ 	.word	0xffffffff


	//   ....[65]....
        /*08d8*/ 	.word	0xffffffff


	//   ....[66]....
        /*08dc*/ 	.word	0xffffffff


	//   ....[67]....
        /*08e0*/ 	.word	0xffffffff


	//   ....[68]....
        /*08e4*/ 	.word	0xffffffff


	//   ....[69]....
        /*08e8*/ 	.word	0xffffffff


	//   ....[70]....
        /*08ec*/ 	.word	0xffffffff


	//   ....[71]....
        /*08f0*/ 	.word	0xffffffff


	//   ....[72]....
        /*08f4*/ 	.word	0xffffffff


	//   ....[73]....
        /*08f8*/ 	.word	0xffffffff


	//   ....[74]....
        /*08fc*/ 	.word	0xffffffff


	//   ....[75]....
        /*0900*/ 	.word	0xffffffff


	//   ....[76]....
        /*0904*/ 	.word	0xffffffff


	//   ....[77]....
        /*0908*/ 	.word	0xffffffff


	//   ....[78]....
        /*090c*/ 	.word	0xffffffff


	//   ....[79]....
        /*0910*/ 	.word	0xffffffff


	//   ....[80]....
        /*0914*/ 	.word	0xffffffff


	//   ....[81]....
        /*0918*/ 	.word	0xffffffff


	//   ....[82]....
        /*091c*/ 	.word	0xffffffff


	//   ....[83]....
        /*0920*/ 	.word	0xffffffff


	//   ....[84]....
        /*0924*/ 	.word	0xffffffff


	//   ....[85]....
        /*0928*/ 	.word	0xffffffff


	//   ....[86]....
        /*092c*/ 	.word	0xffffffff


	//   ....[87]....
        /*0930*/ 	.word	0xffffffff


	//   ....[88]....
        /*0934*/ 	.word	0xffffffff


	//   ....[89]....
        /*0938*/ 	.word	0xffffffff


	//   ....[90]....
        /*093c*/ 	.word	0xffffffff


	//   ....[91]....
        /*0940*/ 	.word	0xffffffff


	//   ....[92]....
        /*0944*/ 	.word	0xffffffff


	//   ....[93]....
        /*0948*/ 	.word	0xffffffff


	//   ....[94]....
        /*094c*/ 	.word	0xffffffff


	//   ....[95]....
        /*0950*/ 	.word	0xffffffff


	//   ....[96]....
        /*0954*/ 	.word	0xffffffff


	//   ....[97]....
        /*0958*/ 	.word	0xffffffff


	//   ....[98]....
        /*095c*/ 	.word	0xffffffff


	//   ....[99]....
        /*0960*/ 	.word	0xffffffff


	//   ....[100]....
        /*0964*/ 	.word	0xffffffff


	//   ....[101]....
        /*0968*/ 	.word	0xffffffff


	//   ....[102]....
        /*096c*/ 	.word	0xffffffff


	//   ....[103]....
        /*0970*/ 	.word	0xffffffff


	//   ....[104]....
        /*0974*/ 	.word	0xffffffff


	//   ....[105]....
        /*0978*/ 	.word	0xffffffff


	//   ....[106]....
        /*097c*/ 	.word	0x0500000f


	//   ....[107]....
        /*0980*/ 	.word	0x0500000f


	//   ....[108]....
        /*0984*/ 	.word	0x0500000f


	//   ....[109]....
        /*0988*/ 	.word	0x0500000f


	//   ....[110]....
        /*098c*/ 	.word	0x0500000f


	//   ....[111]....
        /*0990*/ 	.word	0x0500000f


	//   ....[112]....
        /*0994*/ 	.word	0x0500000f


	//   ....[113]....
        /*0998*/ 	.word	0x0500000f


	//   ....[114]....
        /*099c*/ 	.word	0x0500000f


	//   ....[115]....
        /*09a0*/ 	.word	0x0500000f


	//   ....[116]....
        /*09a4*/ 	.word	0x0500000f


	//   ....[117]....
        /*09a8*/ 	.word	0x0500000f


	//   ....[118]....
        /*09ac*/ 	.word	0x0500000f


	//   ....[119]....
        /*09b0*/ 	.word	0x0500000f


	//   ....[120]....
        /*09b4*/ 	.word	0x0500000f


	//   ....[121]....
        /*09b8*/ 	.word	0x0500000f


	//   ....[122]....
        /*09bc*/ 	.word	0x0500000f


	//   ....[123]....
        /*09c0*/ 	.word	0x0500000f


	//   ....[124]....
        /*09c4*/ 	.word	0x0500000f


	//   ....[125]....
        /*09c8*/ 	.word	0x0500000f


	//   ....[126]....
        /*09cc*/ 	.word	0x0500000f


	//   ....[127]....
        /*09d0*/ 	.word	0x0500000f


	//   ....[128]....
        /*09d4*/ 	.word	0x0500000f


	//   ....[129]....
        /*09d8*/ 	.word	0x0500000f


	//   ....[130]....
        /*09dc*/ 	.word	0x0500000f


	//   ....[131]....
        /*09e0*/ 	.word	0x0500000f


	//   ....[132]....
        /*09e4*/ 	.word	0x0500000f


	//   ....[133]....
        /*09e8*/ 	.word	0x0500000f


	//   ....[134]....
        /*09ec*/ 	.word	0x0500000f


	//   ....[135]....
        /*09f0*/ 	.word	0x0500000f


	//   ....[136]....
        /*09f4*/ 	.word	0x0500000f


	//   ....[137]....
        /*09f8*/ 	.word	0x0500000f


	//   ....[138]....
        /*09fc*/ 	.word	0x0500000f


	//   ....[139]....
        /*0a00*/ 	.word	0x0500000f


	//   ....[140]....
        /*0a04*/ 	.word	0x0500000f


	//   ....[141]....
        /*0a08*/ 	.word	0x0500000f


	//   ....[142]....
        /*0a0c*/ 	.word	0x0500000f


	//   ....[143]....
        /*0a10*/ 	.word	0x0500000f


	//   ....[144]....
        /*0a14*/ 	.word	0x0500000f


	//   ....[145]....
        /*0a18*/ 	.word	0x0500000f


	//   ....[146]....
        /*0a1c*/ 	.word	0x0500000f


	//   ....[147]....
        /*0a20*/ 	.word	0x0500000f


	//   ....[148]....
        /*0a24*/ 	.word	0x0500000f


	//   ....[149]....
        /*0a28*/ 	.word	0x0500000f


	//   ....[150]....
        /*0a2c*/ 	.word	0x0500000f


	//----- nvinfo : EIATTR_COOP_GROUP_INSTR_OFFSETS
	.align		4
.L_663:
        /*0a30*/ 	.byte	0x04, 0x28
        /*0a32*/ 	.short	(.L_665 - .L_664)


	//   ....[0]....
.L_664:
        /*0a34*/ 	.word	0x00000060


	//   ....[1]....
        /*0a38*/ 	.word	0x00000190


	//   ....[2]....
        /*0a3c*/ 	.word	0x00000290


	//   ....[3]....
        /*0a40*/ 	.word	0x00000400


	//   ....[4]....
        /*0a44*/ 	.word	0x00000560


	//   ....[5]....
        /*0a48*/ 	.word	0x00000680


	//   ....[6]....
        /*0a4c*/ 	.word	0x000007e0


	//   ....[7]....
        /*0a50*/ 	.word	0x0000b320


	//   ....[8]....
        /*0a54*/ 	.word	0x0000b860


	//   ....[9]....
        /*0a58*/ 	.word	0x0000b870


	//   ....[10]....
        /*0a5c*/ 	.word	0x0000b880


	//   ....[11]....
        /*0a60*/ 	.word	0x0000b890


	//   ....[12]....
        /*0a64*/ 	.word	0x0000e420


	//   ....[13]....
        /*0a68*/ 	.word	0x0000e430


	//   ....[14]....
        /*0a6c*/ 	.word	0x0000e440


	//   ....[15]....
        /*0a70*/ 	.word	0x0000e450


	//   ....[16]....
        /*0a74*/ 	.word	0x000157b0


	//   ....[17]....
        /*0a78*/ 	.word	0x00015810


	//   ....[18]....
        /*0a7c*/ 	.word	0x00015e10


	//   ....[19]....
        /*0a80*/ 	.word	0x00015ea0


	//   ....[20]....
        /*0a84*/ 	.word	0x0001b220


	//   ....[21]....
        /*0a88*/ 	.word	0x0001b240


	//   ....[22]....
        /*0a8c*/ 	.word	0x0001b820


	//   ....[23]....
        /*0a90*/ 	.word	0x0001b8d0


	//   ....[24]....
        /*0a94*/ 	.word	0x0001ccd0


	//   ....[25]....
        /*0a98*/ 	.word	0x0001cce0


	//   ....[26]....
        /*0a9c*/ 	.word	0x0001cd10


	//   ....[27]....
        /*0aa0*/ 	.word	0x0001cd20


	//   ....[28]....
        /*0aa4*/ 	.word	0x0001e2d0


	//   ....[29]....
        /*0aa8*/ 	.word	0x0001e2e0


	//   ....[30]....
        /*0aac*/ 	.word	0x0001e2f0


	//   ....[31]....
        /*0ab0*/ 	.word	0x0001e300


	//   ....[32]....
        /*0ab4*/ 	.word	0x0001ebe0


	//   ....[33]....
        /*0ab8*/ 	.word	0x0001ec40


	//   ....[34]....
        /*0abc*/ 	.word	0x0001ed50


	//   ....[35]....
        /*0ac0*/ 	.word	0x0001ed70


	//   ....[36]....
        /*0ac4*/ 	.word	0x0001ee70


	//   ....[37]....
        /*0ac8*/ 	.word	0x0001ee90


	//   ....[38]....
        /*0acc*/ 	.word	0x0001efa0


	//   ....[39]....
        /*0ad0*/ 	.word	0x0001efc0


	//   ....[40]....
        /*0ad4*/ 	.word	0x0001f470


	//   ....[41]....
        /*0ad8*/ 	.word	0x0001f4b0


	//   ....[42]....
        /*0adc*/ 	.word	0x0001fd60


	//   ....[43]....
        /*0ae0*/ 	.word	0x0001fd70


	//   ....[44]....
        /*0ae4*/ 	.word	0x00020cd0


	//   ....[45]....
        /*0ae8*/ 	.word	0x00020d00


	//   ....[46]....
        /*0aec*/ 	.word	0x00020e20


	//   ....[47]....
        /*0af0*/ 	.word	0x00020e40


	//   ....[48]....
        /*0af4*/ 	.word	0x00020f40


	//   ....[49]....
        /*0af8*/ 	.word	0x00020f60


	//   ....[50]....
        /*0afc*/ 	.word	0x00021070


	//   ....[51]....
        /*0b00*/ 	.word	0x00021090


	//   ....[52]....
        /*0b04*/ 	.word	0x00021220


	//   ....[53]....
        /*0b08*/ 	.word	0x00021450


	//   ....[54]....
        /*0b0c*/ 	.word	0x00021480


	//   ....[55]....
        /*0b10*/ 	.word	0x000214b0


	//   ....[56]....
        /*0b14*/ 	.word	0x000214e0


	//   ....[57]....
        /*0b18*/ 	.word	0x00021510


	//   ....[58]....
        /*0b1c*/ 	.word	0x00021540


	//   ....[59]....
        /*0b20*/ 	.word	0x000216e0


	//   ....[60]....
        /*0b24*/ 	.word	0x00021710


	//   ....[61]....
        /*0b28*/ 	.word	0x00021740


	//   ....[62]....
        /*0b2c*/ 	.word	0x00021770


	//   ....[63]....
        /*0b30*/ 	.word	0x000217a0


	//   ....[64]....
        /*0b34*/ 	.word	0x000217d0


	//   ....[65]....
        /*0b38*/ 	.word	0x00021860


	//   ....[66]....
        /*0b3c*/ 	.word	0x00021890


	//   ....[67]....
        /*0b40*/ 	.word	0x000218a0


	//   ....[68]....
        /*0b44*/ 	.word	0x00021950


	//   ....[69]....
        /*0b48*/ 	.word	0x00022b20


	//   ....[70]....
        /*0b4c*/ 	.word	0x00024890


	//   ....[71]....
        /*0b50*/ 	.word	0x00025480


	//   ....[72]....
        /*0b54*/ 	.word	0x000254c0


	//   ....[73]....
        /*0b58*/ 	.word	0x00025580


	//   ....[74]....
        /*0b5c*/ 	.word	0x00025590


	//   ....[75]....
        /*0b60*/ 	.word	0x00025630


	//   ....[76]....
        /*0b64*/ 	.word	0x00025640


	//   ....[77]....
        /*0b68*/ 	.word	0x000256e0


	//   ....[78]....
        /*0b6c*/ 	.word	0x000256f0


	//   ....[79]....
        /*0b70*/ 	.word	0x00025790


	//   ....[80]....
        /*0b74*/ 	.word	0x000257a0


	//   ....[81]....
        /*0b78*/ 	.word	0x00025840


	//   ....[82]....
        /*0b7c*/ 	.word	0x00025850


	//   ....[83]....
        /*0b80*/ 	.word	0x000258f0


	//   ....[84]....
        /*0b84*/ 	.word	0x00025900


	//   ....[85]....
        /*0b88*/ 	.word	0x00025950


	//   ....[86]....
        /*0b8c*/ 	.word	0x00025990


	//   ....[87]....
        /*0b90*/ 	.word	0x00028970


	//   ....[88]....
        /*0b94*/ 	.word	0x000289a0


	//   ....[89]....
        /*0b98*/ 	.word	0x000289f0


	//   ....[90]....
        /*0b9c*/ 	.word	0x00028a20


	//   ....[91]....
        /*0ba0*/ 	.word	0x00028a50


	//   ....[92]....
        /*0ba4*/ 	.word	0x00028a80


	//   ....[93]....
        /*0ba8*/ 	.word	0x00028ab0


	//   ....[94]....
        /*0bac*/ 	.word	0x00028ae0


	//   ....[95]....
        /*0bb0*/ 	.word	0x00028cb0


	//   ....[96]....
        /*0bb4*/ 	.word	0x00028ce0


	//   ....[97]....
        /*0bb8*/ 	.word	0x00028d10


	//   ....[98]....
        /*0bbc*/ 	.word	0x00028d40


	//   ....[99]....
        /*0bc0*/ 	.word	0x00028d70


	//   ....[100]....
        /*0bc4*/ 	.word	0x00028da0


	//   ....[101]....
        /*0bc8*/ 	.word	0x00028e60


	//   ....[102]....
        /*0bcc*/ 	.word	0x00028e80


	//   ....[103]....
        /*0bd0*/ 	.word	0x00028e90


	//   ....[104]....
        /*0bd4*/ 	.word	0x00028ef0


	//   ....[105]....
        /*0bd8*/ 	.word	0x00029600


	//   ....[106]....
        /*0bdc*/ 	.word	0x00029a20


	//   ....[107]....
        /*0be0*/ 	.word	0x00029ab0


	//   ....[108]....
        /*0be4*/ 	.word	0x00029b00


	//   ....[109]....
        /*0be8*/ 	.word	0x00029b50


	//   ....[110]....
        /*0bec*/ 	.word	0x00029c30


	//   ....[111]....
        /*0bf0*/ 	.word	0x00029cc0


	//   ....[112]....
        /*0bf4*/ 	.word	0x00029d20


	//   ....[113]....
        /*0bf8*/ 	.word	0x00029d80


	//   ....[114]....
        /*0bfc*/ 	.word	0x00029fd0


	//   ....[115]....
        /*0c00*/ 	.word	0x0002a2c0


	//   ....[116]....
        /*0c04*/ 	.word	0x0002a440


	//   ....[117]....
        /*0c08*/ 	.word	0x0002a490


	//   ....[118]....
        /*0c0c*/ 	.word	0x0002a560


	//   ....[119]....
        /*0c10*/ 	.word	0x0002a670


	//   ....[120]....
        /*0c14*/ 	.word	0x0002a6d0


	//   ....[121]....
        /*0c18*/ 	.word	0x0002a7e0


	//   ....[122]....
        /*0c1c*/ 	.word	0x0002a840


	//   ....[123]....
        /*0c20*/ 	.word	0x0002a950


	//   ....[124]....
        /*0c24*/ 	.word	0x0002a9b0


	//   ....[125]....
        /*0c28*/ 	.word	0x0002aac0


	//   ....[126]....
        /*0c2c*/ 	.word	0x0002ab20


	//   ....[127]....
        /*0c30*/ 	.word	0x0002ac30


	//   ....[128]....
        /*0c34*/ 	.word	0x0002ac90


	//   ....[129]....
        /*0c38*/ 	.word	0x0002ada0


	//   ....[130]....
        /*0c3c*/ 	.word	0x0002ae00


	//   ....[131]....
        /*0c40*/ 	.word	0x0002aee0


	//   ....[132]....
        /*0c44*/ 	.word	0x0002b250


	//   ....[133]....
        /*0c48*/ 	.word	0x0002b300


	//   ....[134]....
        /*0c4c*/ 	.word	0x0002b470


	//   ....[135]....
        /*0c50*/ 	.word	0x0002b500


	//   ....[136]....
        /*0c54*/ 	.word	0x0002b580


	//   ....[137]....
        /*0c58*/ 	.word	0x0002b600


	//   ....[138]....
        /*0c5c*/ 	.word	0x0002b680


	//   ....[139]....
        /*0c60*/ 	.word	0x0002b710


	//   ....[140]....
        /*0c64*/ 	.word	0x0002b7b0


	//   ....[141]....
        /*0c68*/ 	.word	0x0002b880


	//   ....[142]....
        /*0c6c*/ 	.word	0x0002b900


	//   ....[143]....
        /*0c70*/ 	.word	0x0002b980


	//   ....[144]....
        /*0c74*/ 	.word	0x0002ba00


	//   ....[145]....
        /*0c78*/ 	.word	0x0002ba90


	//   ....[146]....
        /*0c7c*/ 	.word	0x0002bb10


	//   ....[147]....
        /*0c80*/ 	.word	0x0002bbb0


	//   ....[148]....
        /*0c84*/ 	.word	0x0002bc00


	//   ....[149]....
        /*0c88*/ 	.word	0x0002bc90


	//   ....[150]....
        /*0c8c*/ 	.word	0x0002bdc0


	//----- nvinfo : EIATTR_REG_RECONFIG
	.align		4
.L_665:
        /*0c90*/ 	.byte	0x01, 0x54
	.zero		2


	//----- nvinfo : EIATTR_SYSCALL_OFFSETS
	.align		4
        /*0c94*/ 	.byte	0x04, 0x46
        /*0c96*/ 	.short	(.L_667 - .L_666)


	//   ....[0]....
.L_666:
        /*0c98*/ 	.word	0x00001c70


	//   ....[1]....
        /*0c9c*/ 	.word	0x00001dc0


	//   ....[2]....
        /*0ca0*/ 	.word	0x0000b490


	//   ....[3]....
        /*0ca4*/ 	.word	0x0000b7e0


	//   ....[4]....
        /*0ca8*/ 	.word	0x000244b0


	//   ....[5]....
        /*0cac*/ 	.word	0x00024600


	//   ....[6]....
        /*0cb0*/ 	.word	0x000246f0


	//   ....[7]....
        /*0cb4*/ 	.word	0x00025050


	//----- nvinfo : EIATTR_MBARRIER_INSTR_OFFSETS
	.align		4
.L_667:
        /*0cb8*/ 	.byte	0x04, 0x39
        /*0cba*/ 	.short	(.L_669 - .L_668)


	//   ....[0]....
.L_668:
        /*0cbc*/ 	.word	0x000002b0
        /*0cc0*/ 	.word	0x000000ff
        /*0cc4*/ 	.word	0x00036800
        /*0cc8*/ 	.short	0x0100
        /*0cca*/ 	.byte	0x08
	.zero		1


	//   ....[1]....
        /*0ccc*/ 	.word	0x000002c0
        /*0cd0*/ 	.word	0x000000ff
        /*0cd4*/ 	.word	0x00036820
        /*0cd8*/ 	.short	0x0100
        /*0cda*/ 	.byte	0x08
	.zero		1


	//   ....[2]....
        /*0cdc*/ 	.word	0x000003b0
        /*0ce0*/ 	.word	0x000000ff
        /*0ce4*/ 	.word	0x00036830
        /*0ce8*/ 	.short	0x0100
        /*0cea*/ 	.byte	0x08
	.zero		1


	//   ....[3]....
        /*0cec*/ 	.word	0x000003c0
        /*0cf0*/ 	.word	0x000000ff
        /*0cf4*/ 	.word	0x00036840
        /*0cf8*/ 	.short	0x0100
        /*0cfa*/ 	.byte	0x08
	.zero		1


	//   ....[4]....
        /*0cfc*/ 	.word	0x000003d0
        /*0d00*/ 	.word	0x000000ff
        /*0d04*/ 	.word	0x00036838
        /*0d08*/ 	.short	0x0100
        /*0d0a*/ 	.byte	0x08
	.zero		1


	//   ....[5]....
        /*0d0c*/ 	.word	0x000003e0
        /*0d10*/ 	.word	0x000000ff
        /*0d14*/ 	.word	0x00036848
        /*0d18*/ 	.short	0x0100
        /*0d1a*/ 	.byte	0x08
	.zero		1


	//   ....[6]....
        /*0d1c*/ 	.word	0x00000510
        /*0d20*/ 	.word	0x000000ff
        /*0d24*/ 	.word	0x00036850
        /*0d28*/ 	.short	0x0100
        /*0d2a*/ 	.byte	0x08
	.zero		1


	//   ....[7]....
        /*0d2c*/ 	.word	0x00000520
        /*0d30*/ 	.word	0x000000ff
        /*0d34*/ 	.word	0x00036860
        /*0d38*/ 	.short	0x0100
        /*0d3a*/ 	.byte	0x08
	.zero		1


	//   ....[8]....
        /*0d3c*/ 	.word	0x00000530
        /*0d40*/ 	.word	0x000000ff
        /*0d44*/ 	.word	0x00036858
        /*0d48*/ 	.short	0x0100
        /*0d4a*/ 	.byte	0x08
	.zero		1


	//   ....[9]....
        /*0d4c*/ 	.word	0x00000540
        /*0d50*/ 	.word	0x000000ff
        /*0d54*/ 	.word	0x00036868
        /*0d58*/ 	.short	0x0100
        /*0d5a*/ 	.byte	0x08
	.zero		1


	//   ....[10]....
        /*0d5c*/ 	.word	0x00000630
        /*0d60*/ 	.word	0x000000ff
        /*0d64*/ 	.word	0x00036870
        /*0d68*/ 	.short	0x0100
        /*0d6a*/ 	.byte	0x06
	.zero		1


	//   ....[11]....
        /*0d6c*/ 	.word	0x00000640
        /*0d70*/ 	.word	0x000000ff
        /*0d74*/ 	.word	0x00036880
        /*0d78*/ 	.short	0x0100
        /*0d7a*/ 	.byte	0x06
	.zero		1


	//   ....[12]....
        /*0d7c*/ 	.word	0x00000650
        /*0d80*/ 	.word	0x000000ff
        /*0d84*/ 	.word	0x00036878
        /*0d88*/ 	.short	0x0100
        /*0d8a*/ 	.byte	0x06
	.zero		1


	//   ....[13]....
        /*0d8c*/ 	.word	0x00000660
        /*0d90*/ 	.word	0x000000ff
        /*0d94*/ 	.word	0x00036888
        /*0d98*/ 	.short	0x0100
        /*0d9a*/ 	.byte	0x06
	.zero		1


	//   ....[14]....
        /*0d9c*/ 	.word	0x00000790
        /*0da0*/ 	.word	0x000000ff
        /*0da4*/ 	.word	0x00036890
        /*0da8*/ 	.short	0x0100
        /*0daa*/ 	.byte	0x08
	.zero		1


	//   ....[15]....
        /*0dac*/ 	.word	0x000007a0
        /*0db0*/ 	.word	0x000000ff
        /*0db4*/ 	.word	0x000368a0
        /*0db8*/ 	.short	0x0100
        /*0dba*/ 	.byte	0x08
	.zero		1


	//   ....[16]....
        /*0dbc*/ 	.word	0x000007b0
        /*0dc0*/ 	.word	0x000000ff
        /*0dc4*/ 	.word	0x00036898
        /*0dc8*/ 	.short	0x0100
        /*0dca*/ 	.byte	0x08
	.zero		1


	//   ....[17]....
        /*0dcc*/ 	.word	0x000007c0
        /*0dd0*/ 	.word	0x000000ff
        /*0dd4*/ 	.word	0x000368a8
        /*0dd8*/ 	.short	0x0100
        /*0dda*/ 	.byte	0x08
	.zero		1


	//   ....[18]....
        /*0ddc*/ 	.word	0x000008f0
        /*0de0*/ 	.word	0x000000ff
        /*0de4*/ 	.word	0x000368b0
        /*0de8*/ 	.short	0x0100
        /*0dea*/ 	.byte	0x08
	.zero		1


	//   ....[19]....
        /*0dec*/ 	.word	0x00000900
        /*0df0*/ 	.word	0x000000ff
        /*0df4*/ 	.word	0x000368c0
        /*0df8*/ 	.short	0x0100
        /*0dfa*/ 	.byte	0x08
	.zero		1


	//   ....[20]....
        /*0dfc*/ 	.word	0x00000910
        /*0e00*/ 	.word	0x000000ff
        /*0e04*/ 	.word	0x000368b8
        /*0e08*/ 	.short	0x0100
        /*0e0a*/ 	.byte	0x08
	.zero		1


	//   ....[21]....
        /*0e0c*/ 	.word	0x00000920
        /*0e10*/ 	.word	0x000000ff
        /*0e14*/ 	.word	0x000368c8
        /*0e18*/ 	.short	0x0100
        /*0e1a*/ 	.byte	0x08
	.zero		1


	//   ....[22]....
        /*0e1c*/ 	.word	0x00003960
        /*0e20*/ 	.word	0x00000062
        /*0e24*/ 	.word	0x00036890
        /*0e28*/ 	.short	0x010a
        /*0e2a*/ 	.byte	0x3f
	.zero		1


	//   ....[23]....
        /*0e2c*/ 	.word	0x00006f20
        /*0e30*/ 	.word	0x00000062
        /*0e34*/ 	.word	0x00036890
        /*0e38*/ 	.short	0x010a
        /*0e3a*/ 	.byte	0x3f
	.zero		1


	//   ....[24]....
        /*0e3c*/ 	.word	0x0000a1e0
        /*0e40*/ 	.word	0x00000062
        /*0e44*/ 	.word	0x00036890
        /*0e48*/ 	.short	0x010a
        /*0e4a*/ 	.byte	0x3f
	.zero		1


	//   ....[25]....
        /*0e4c*/ 	.word	0x0000a5b0
        /*0e50*/ 	.word	0x00000028
        /*0e54*/ 	.word	0x00000000
        /*0e58*/ 	.short	0x0101
        /*0e5a*/ 	.byte	0x3f
	.zero		1


	//   ....[26]....
        /*0e5c*/ 	.word	0x0000a5f0
        /*0e60*/ 	.word	0x00000062
        /*0e64*/ 	.word	0x000368b0
        /*0e68*/ 	.short	0x010a
        /*0e6a*/ 	.byte	0x3f
	.zero		1


	//   ....[27]....
        /*0e6c*/ 	.word	0x0000ac70
        /*0e70*/ 	.word	0x00000062
        /*0e74*/ 	.word	0x00000000
        /*0e78*/ 	.short	0x0101
        /*0e7a*/ 	.byte	0x3f
	.zero		1


	//   ....[28]....
        /*0e7c*/ 	.word	0x0000b510
        /*0e80*/ 	.word	0x00000002
        /*0e84*/ 	.word	0x00036800
        /*0e88*/ 	.short	0x010a
        /*0e8a*/ 	.byte	0x3f
	.zero		1


	//   ....[29]....
        /*0e8c*/ 	.word	0x0000b560
        /*0e90*/ 	.word	0x00000002
        /*0e94*/ 	.word	0x00036800
        /*0e98*/ 	.short	0x010a
        /*0e9a*/ 	.byte	0x3f
	.zero		1


	//   ....[30]....
        /*0e9c*/ 	.word	0x0000bfc0
        /*0ea0*/ 	.word	0x00000002
        /*0ea4*/ 	.word	0x00036800
        /*0ea8*/ 	.short	0x010a
        /*0eaa*/ 	.byte	0x3f
	.zero		1


	//   ....[31]....
        /*0eac*/ 	.word	0x0000e970
        /*0eb0*/ 	.word	0x00000002
        /*0eb4*/ 	.word	0x00036800
        /*0eb8*/ 	.short	0x010a
        /*0eba*/ 	.byte	0x3f
	.zero		1


	//   ....[32]....
        /*0ebc*/ 	.word	0x00011420
        /*0ec0*/ 	.word	0x00000000
        /*0ec4*/ 	.word	0x00036830
        /*0ec8*/ 	.short	0x010a
        /*0eca*/ 	.byte	0x3f
	.zero		1


	//   ....[33]....
        /*0ecc*/ 	.word	0x000114a0
        /*0ed0*/ 	.word	0x00000000
        /*0ed4*/ 	.word	0x00036830
        /*0ed8*/ 	.short	0x010a
        /*0eda*/ 	.byte	0x3f
	.zero		1


	//   ....[34]....
        /*0edc*/ 	.word	0x00016420
        /*0ee0*/ 	.word	0x00000007
        /*0ee4*/ 	.word	0x00000000
        /*0ee8*/ 	.short	0x0101
        /*0eea*/ 	.byte	0x3f
	.zero		1


	//   ....[35]....
        /*0eec*/ 	.word	0x00016ed0
        /*0ef0*/ 	.word	0x0000000c
        /*0ef4*/ 	.word	0x00036830
        /*0ef8*/ 	.short	0x010a
        /*0efa*/ 	.byte	0x3f
	.zero		1


	//   ....[36]....
        /*0efc*/ 	.word	0x00016f50
        /*0f00*/ 	.word	0x0000000c
        /*0f04*/ 	.word	0x00036830
        /*0f08*/ 	.short	0x010a
        /*0f0a*/ 	.byte	0x3f
	.zero		1


	//   ....[37]....
        /*0f0c*/ 	.word	0x0001a600
        /*0f10*/ 	.word	0x0000000d
        /*0f14*/ 	.word	0x00036850
        /*0f18*/ 	.short	0x010a
        /*0f1a*/ 	.byte	0x3f
	.zero		1


	//   ....[38]....
        /*0f1c*/ 	.word	0x0001a650
        /*0f20*/ 	.word	0x0000000d
        /*0f24*/ 	.word	0x00036850
        /*0f28*/ 	.short	0x010a
        /*0f2a*/ 	.byte	0x3f
	.zero		1


	//   ....[39]....
        /*0f2c*/ 	.word	0x0001c0d0
        /*0f30*/ 	.word	0x0000000c
        /*0f34*/ 	.word	0x00000000
        /*0f38*/ 	.short	0x0101
        /*0f3a*/ 	.byte	0x3f
	.zero		1


	//   ....[40]....
        /*0f3c*/ 	.word	0x0001c150
        /*0f40*/ 	.word	0x0000000d
        /*0f44*/ 	.word	0x00000000
        /*0f48*/ 	.short	0x0101
        /*0f4a*/ 	.byte	0x3f
	.zero		1


	//   ....[41]....
        /*0f4c*/ 	.word	0x0001c8f0
        /*0f50*/ 	.word	0x00000000
        /*0f54*/ 	.word	0x00036850
        /*0f58*/ 	.short	0x010a
        /*0f5a*/ 	.byte	0x3f
	.zero		1


	//   ....[42]....
        /*0f5c*/ 	.word	0x0001c990
        /*0f60*/ 	.word	0x00000000
        /*0f64*/ 	.word	0x00036850
        /*0f68*/ 	.short	0x010a
        /*0f6a*/ 	.byte	0x3f
	.zero		1


	//   ....[43]....
        /*0f6c*/ 	.word	0x0001cee0
        /*0f70*/ 	.word	0x00000008
        /*0f74*/ 	.word	0x00000000
        /*0f78*/ 	.short	0x0101
        /*0f7a*/ 	.byte	0x3f
	.zero		1


	//   ....[44]....
        /*0f7c*/ 	.word	0x0001ec00
        /*0f80*/ 	.word	0x00000003
        /*0f84*/ 	.word	0x00000000
        /*0f88*/ 	.short	0x0101
        /*0f8a*/ 	.byte	0x3f
	.zero		1


	//   ....[45]....
        /*0f8c*/ 	.word	0x0001f490
        /*0f90*/ 	.word	0x00000006
        /*0f94*/ 	.word	0x00000000
        /*0f98*/ 	.short	0x0101
        /*0f9a*/ 	.byte	0x3f
	.zero		1


	//   ....[46]....
        /*0f9c*/ 	.word	0x00022c00
        /*0fa0*/ 	.word	0x00000012
        /*0fa4*/ 	.word	0x00036820
        /*0fa8*/ 	.short	0x010a
        /*0faa*/ 	.byte	0x3f
	.zero		1


	//   ....[47]....
        /*0fac*/ 	.word	0x00022cd0
        /*0fb0*/ 	.word	0x00000005
        /*0fb4*/ 	.word	0x000368a0
        /*0fb8*/ 	.short	0x010a
        /*0fba*/ 	.byte	0x3f
	.zero		1


	//   ....[48]....
        /*0fbc*/ 	.word	0x00023100
        /*0fc0*/ 	.word	0x00000005
        /*0fc4*/ 	.word	0x000368c0
        /*0fc8*/ 	.short	0x010a
        /*0fca*/ 	.byte	0x3f
	.zero		1


	//   ....[49]....
        /*0fcc*/ 	.word	0x00023650
        /*0fd0*/ 	.word	0x00000006
        /*0fd4*/ 	.word	0x000368a0
        /*0fd8*/ 	.short	0x010a
        /*0fda*/ 	.byte	0x3f
	.zero		1


	//   ....[50]....
        /*0fdc*/ 	.word	0x00023aa0
        /*0fe0*/ 	.word	0x00000006
        /*0fe4*/ 	.word	0x000368c0
        /*0fe8*/ 	.short	0x010a
        /*0fea*/ 	.byte	0x3f
	.zero		1


	//   ....[51]....
        /*0fec*/ 	.word	0x00024b00
        /*0ff0*/ 	.word	0x00000000
        /*0ff4*/ 	.word	0x00036840
        /*0ff8*/ 	.short	0x010a
        /*0ffa*/ 	.byte	0x3f
	.zero		1


	//   ....[52]....
        /*0ffc*/ 	.word	0x00025a80
        /*1000*/ 	.word	0x00000012
        /*1004*/ 	.word	0x00036800
        /*1008*/ 	.short	0x0107
        /*100a*/ 	.byte	0x3f
	.zero		1


	//   ....[53]....
        /*100c*/ 	.word	0x00025b80
        /*1010*/ 	.word	0x00000012
        /*1014*/ 	.word	0x00036800
        /*1018*/ 	.short	0x0101
        /*101a*/ 	.byte	0x3f
	.zero		1


	//   ....[54]....
        /*101c*/ 	.word	0x00025ba0
        /*1020*/ 	.word	0x00000012
        /*1024*/ 	.word	0x00036820
        /*1028*/ 	.short	0x010a
        /*102a*/ 	.byte	0x3f
	.zero		1


	//   ....[55]....
        /*102c*/ 	.word	0x00025f60
        /*1030*/ 	.word	0x00000003
        /*1034*/ 	.word	0x00036840
        /*1038*/ 	.short	0x010a
        /*103a*/ 	.byte	0x3f
	.zero		1


	//   ....[56]....
        /*103c*/ 	.word	0x000263f0
        /*1040*/ 	.word	0x00000002
        /*1044*/ 	.word	0x00036860
        /*1048*/ 	.short	0x010a
        /*104a*/ 	.byte	0x3f
	.zero		1


	//   ....[57]....
        /*104c*/ 	.word	0x00026b90
        /*1050*/ 	.word	0x00000003
        /*1054*/ 	.word	0x00036840
        /*1058*/ 	.short	0x010a
        /*105a*/ 	.byte	0x3f
	.zero		1


	//   ....[58]....
        /*105c*/ 	.word	0x00027020
        /*1060*/ 	.word	0x00000002
        /*1064*/ 	.word	0x00036860
        /*1068*/ 	.short	0x010a
        /*106a*/ 	.byte	0x3f
	.zero		1


	//   ....[59]....
        /*106c*/ 	.word	0x00027720
        /*1070*/ 	.word	0x00000003
        /*1074*/ 	.word	0x00036840
        /*1078*/ 	.short	0x010a
        /*107a*/ 	.byte	0x3f
	.zero		1


	//   ....[60]....
        /*107c*/ 	.word	0x00027ba0
        /*1080*/ 	.word	0x00000002
        /*1084*/ 	.word	0x00036860
        /*1088*/ 	.short	0x010a
        /*108a*/ 	.byte	0x3f
	.zero		1


	//   ....[61]....
        /*108c*/ 	.word	0x00028240
        /*1090*/ 	.word	0x00000000
        /*1094*/ 	.word	0x00036860
        /*1098*/ 	.short	0x010a
        /*109a*/ 	.byte	0x3f
	.zero		1


	//   ....[62]....
        /*109c*/ 	.word	0x00029580
        /*10a0*/ 	.word	0x00000000
        /*10a4*/ 	.word	0x00036820
        /*10a8*/ 	.short	0x010a
        /*10aa*/ 	.byte	0x3f
	.zero		1


	//   ....[63]....
        /*10ac*/ 	.word	0x00029760
        /*10b0*/ 	.word	0x00000006
        /*10b4*/ 	.word	0x00000000
        /*10b8*/ 	.short	0x010a
        /*10ba*/ 	.byte	0x3f
	.zero		1


	//   ....[64]....
        /*10bc*/ 	.word	0x00029790
        /*10c0*/ 	.word	0x00000007
        /*10c4*/ 	.word	0x00000000
        /*10c8*/ 	.short	0x010a
        /*10ca*/ 	.byte	0x3f
	.zero		1


	//   ....[65]....
        /*10cc*/ 	.word	0x000297f0
        /*10d0*/ 	.word	0x00000004
        /*10d4*/ 	.word	0x00000000
        /*10d8*/ 	.short	0x010a
        /*10da*/ 	.byte	0x3f
	.zero		1


	//   ....[66]....
        /*10dc*/ 	.word	0x00029820
        /*10e0*/ 	.word	0x00000003
        /*10e4*/ 	.word	0x00000000
        /*10e8*/ 	.short	0x010a
        /*10ea*/ 	.byte	0x3f
	.zero		1


	//   ....[67]....
        /*10ec*/ 	.word	0x00029880
        /*10f0*/ 	.word	0x00000062
        /*10f4*/ 	.word	0x00036890
        /*10f8*/ 	.short	0x010a
        /*10fa*/ 	.byte	0x3f
	.zero		1


	//   ....[68]....
        /*10fc*/ 	.word	0x000298d0
        /*1100*/ 	.word	0x00000062
        /*1104*/ 	.word	0x00036890
        /*1108*/ 	.short	0x010a
        /*110a*/ 	.byte	0x3f
	.zero		1


	//   ....[69]....
        /*110c*/ 	.word	0x00029920
        /*1110*/ 	.word	0x00000062
        /*1114*/ 	.word	0x00036890
        /*1118*/ 	.short	0x010a
        /*111a*/ 	.byte	0x3f
	.zero		1


	//   ....[70]....
        /*111c*/ 	.word	0x00029970
        /*1120*/ 	.word	0x00000062
        /*1124*/ 	.word	0x000368b0
        /*1128*/ 	.short	0x010a
        /*112a*/ 	.byte	0x3f
	.zero		1


	//   ....[71]....
        /*112c*/ 	.word	0x00029b80
        /*1130*/ 	.word	0x00000002
        /*1134*/ 	.word	0x00036800
        /*1138*/ 	.short	0x010a
        /*113a*/ 	.byte	0x3f
	.zero		1


	//   ....[72]....
        /*113c*/ 	.word	0x00029db0
        /*1140*/ 	.word	0x00000002
        /*1144*/ 	.word	0x00036800
        /*1148*/ 	.short	0x010a
        /*114a*/ 	.byte	0x3f
	.zero		1


	//   ....[73]....
        /*114c*/ 	.word	0x00029e00
        /*1150*/ 	.word	0x00000000
        /*1154*/ 	.word	0x00036830
        /*1158*/ 	.short	0x010a
        /*115a*/ 	.byte	0x3f
	.zero		1


	//   ....[74]....
        /*115c*/ 	.word	0x00029e50
        /*1160*/ 	.word	0x0000000c
        /*1164*/ 	.word	0x00036830
        /*1168*/ 	.short	0x010a
        /*116a*/ 	.byte	0x3f
	.zero		1


	//   ....[75]....
        /*116c*/ 	.word	0x00029ea0
        /*1170*/ 	.word	0x0000000d
        /*1174*/ 	.word	0x00036850
        /*1178*/ 	.short	0x010a
        /*117a*/ 	.byte	0x3f
	.zero		1


	//   ....[76]....
        /*117c*/ 	.word	0x00029ef0
        /*1180*/ 	.word	0x00000000
        /*1184*/ 	.word	0x00036850
        /*1188*/ 	.short	0x010a
        /*118a*/ 	.byte	0x3f
	.zero		1


	//   ....[77]....
        /*118c*/ 	.word	0x0002a0a0
        /*1190*/ 	.word	0x00000012
        /*1194*/ 	.word	0x00036820
        /*1198*/ 	.short	0x010a
        /*119a*/ 	.byte	0x3f
	.zero		1


	//   ....[78]....
        /*119c*/ 	.word	0x0002a0f0
        /*11a0*/ 	.word	0x00000005
        /*11a4*/ 	.word	0x000368a0
        /*11a8*/ 	.short	0x010a
        /*11aa*/ 	.byte	0x3f
	.zero		1


	//   ....[79]....
        /*11ac*/ 	.word	0x0002a140
        /*11b0*/ 	.word	0x00000005
        /*11b4*/ 	.word	0x000368c0
        /*11b8*/ 	.short	0x010a
        /*11ba*/ 	.byte	0x3f
	.zero		1


	//   ....[80]....
        /*11bc*/ 	.word	0x0002a190
        /*11c0*/ 	.word	0x00000006
        /*11c4*/ 	.word	0x000368a0
        /*11c8*/ 	.short	0x010a
        /*11ca*/ 	.byte	0x3f
	.zero		1


	//   ....[81]....
        /*11cc*/ 	.word	0x0002a1e0
        /*11d0*/ 	.word	0x00000006
        /*11d4*/ 	.word	0x000368c0
        /*11d8*/ 	.short	0x010a
        /*11da*/ 	.byte	0x3f
	.zero		1


	//   ....[82]....
        /*11dc*/ 	.word	0x0002a380
        /*11e0*/ 	.word	0x00000000
        /*11e4*/ 	.word	0x00036840
        /*11e8*/ 	.short	0x010a
        /*11ea*/ 	.byte	0x3f
	.zero		1


	//   ....[83]....
        /*11ec*/ 	.word	0x0002af60
        /*11f0*/ 	.word	0x00000012
        /*11f4*/ 	.word	0x00036820
        /*11f8*/ 	.short	0x010a
        /*11fa*/ 	.byte	0x3f
	.zero		1


	//   ....[84]....
        /*11fc*/ 	.word	0x0002afb0
        /*1200*/ 	.word	0x00000003
        /*1204*/ 	.word	0x00036840
        /*1208*/ 	.short	0x010a
        /*120a*/ 	.byte	0x3f
	.zero		1


	//   ....[85]....
        /*120c*/ 	.word	0x0002b000
        /*1210*/ 	.word	0x00000002
        /*1214*/ 	.word	0x00036860
        /*1218*/ 	.short	0x010a
        /*121a*/ 	.byte	0x3f
	.zero		1


	//   ....[86]....
        /*121c*/ 	.word	0x0002b050
        /*1220*/ 	.word	0x00000003
        /*1224*/ 	.word	0x00036840
        /*1228*/ 	.short	0x010a
        /*122a*/ 	.byte	0x3f
	.zero		1


	//   ....[87]....
        /*122c*/ 	.word	0x0002b0a0
        /*1230*/ 	.word	0x00000002
        /*1234*/ 	.word	0x00036860
        /*1238*/ 	.short	0x010a
        /*123a*/ 	.byte	0x3f
	.zero		1


	//   ....[88]....
        /*123c*/ 	.word	0x0002b0f0
        /*1240*/ 	.word	0x00000003
        /*1244*/ 	.word	0x00036840
        /*1248*/ 	.short	0x010a
        /*124a*/ 	.byte	0x3f
	.zero		1


	//   ....[89]....
        /*124c*/ 	.word	0x0002b140
        /*1250*/ 	.word	0x00000002
        /*1254*/ 	.word	0x00036860
        /*1258*/ 	.short	0x010a
        /*125a*/ 	.byte	0x3f
	.zero		1


	//   ....[90]....
        /*125c*/ 	.word	0x0002b190
        /*1260*/ 	.word	0x00000000
        /*1264*/ 	.word	0x00036860
        /*1268*/ 	.short	0x010a
        /*126a*/ 	.byte	0x3f
	.zero		1


	//   ....[91]....
        /*126c*/ 	.word	0x0002bce0
        /*1270*/ 	.word	0x00000000
        /*1274*/ 	.word	0x00036820
        /*1278*/ 	.short	0x010a
        /*127a*/ 	.byte	0x3f
	.zero		1


	//   ....[92]....
        /*127c*/ 	.word	0x0002be80
        /*1280*/ 	.word	0x00000006
        /*1284*/ 	.word	0x00000000
        /*1288*/ 	.short	0x010a
        /*128a*/ 	.byte	0x3f
	.zero		1


	//   ....[93]....
        /*128c*/ 	.word	0x0002bed0
        /*1290*/ 	.word	0x00000007
        /*1294*/ 	.word	0x00000000
        /*1298*/ 	.short	0x010a
        /*129a*/ 	.byte	0x3f
	.zero		1


	//   ....[94]....
        /*129c*/ 	.word	0x0002bf20
        /*12a0*/ 	.word	0x00000004
        /*12a4*/ 	.word	0x00000000
        /*12a8*/ 	.short	0x010a
        /*12aa*/ 	.byte	0x3f
	.zero		1


	//----- nvinfo : EIATTR_NUM_MBARRIERS
	.align		4
.L_669:
        /*12ac*/ 	.byte	0x03, 0x38
        /*12ae*/ 	.short	0x0016


	//----- nvinfo : EIATTR_EXIT_INSTR_OFFSETS
	.align		4
        /*12b0*/ 	.byte	0x04, 0x1c
        /*12b2*/ 	.short	(.L_671 - .L_670)


	//   ....[0]....
.L_670:
        /*12b4*/ 	.word	0x00029870


	//----- nvinfo : EIATTR_MAX_THREADS
	.align		4
.L_671:
        /*12b8*/ 	.byte	0x04, 0x05
        /*12ba*/ 	.short	(.L_673 - .L_672)
.L_672:
        /*12bc*/ 	.word	0x00000180
        /*12c0*/ 	.word	0x00000001
        /*12c4*/ 	.word	0x00000001


	//----- nvinfo : EIATTR_CRS_STACK_SIZE
	.align		4
.L_673:
        /*12c8*/ 	.byte	0x04, 0x1e
        /*12ca*/ 	.short	(.L_675 - .L_674)
.L_674:
        /*12cc*/ 	.word	0x00000000


	//----- nvinfo : EIATTR_CBANK_PARAM_SIZE
	.align		4
.L_675:
        /*12d0*/ 	.byte	0x03, 0x19
        /*12d2*/ 	.short	0x0af0


	//----- nvinfo : EIATTR_PARAM_CBANK
	.align		4
        /*12d4*/ 	.byte	0x04, 0x0a
        /*12d6*/ 	.short	(.L_677 - .L_676)
	.align		4
.L_676:
        /*12d8*/ 	.word	index@(.nv.constant0._ZN7cutlass13device_kernelIN5flash11enable_sm90INS1_16FlashAttnFwdSm90INS1_25CollectiveMainloopFwdSm90ILi2EN4cute5tupleIJNS5_1CILi1EEES8_S8_EEENS6_IJNS7_ILi128EEENS7_ILi112EEENS7_ILi192EEEEEELi192ENS_10bfloat16_tEfNS_4arch4Sm90ELb0ELb0ELb1ELb1ELb0ELb1ELb0ELb1ELb1ELb1ELb1ELb0EEENS1_21CollectiveEpilogueFwdINS6_IJSA_SC_SB_EEES9_SE_SG_Li256ELb1ELb1ELb1ELb0EEENS1_36VarlenDynamicPersistentTileSchedulerILi128ELi112ELi256ELi128ELb1ELb1ELb1ELb0ELb1ELb1EEEEEEEEEvNT_6ParamsE)
        /*12dc*/ 	.short	0x0210
        /*12de*/ 	.short	0x0af0


	//----- nvinfo : EIATTR_SW_WAR
	.align		4
.L_677:
        /*12e0*/ 	.byte	0x04, 0x36
        /*12e2*/ 	.short	(.L_679 - .L_678)
.L_678:
        /*12e4*/ 	.word	0x00000008
.L_679:


//--------------------- .nv.info._ZN7cutlass13device_kernelIN5flash11enable_sm90INS1_16FlashAttnFwdSm90INS1_25CollectiveMainloopFwdSm90ILi2EN4cute5tupleIJNS5_1CILi1EEES8_S8_EEENS6_IJNS7_ILi128EEENS7_ILi96EEENS7_ILi192EEEEEELi192ENS_10bfloat16_tEfNS_4arch4Sm90ELb0ELb1ELb1ELb0ELb0ELb0ELb0ELb1ELb1ELb1ELb1ELb0EEENS1_21CollectiveEpilogueFwdINS6_IJSA_SC_SB_EEES9_SE_SG_Li256ELb0ELb1ELb1ELb0EEENS1_19SingleTileSchedulerILb0ELb1ELb1ELi128EEEEEEEEEvNT_6ParamsE --------------------------
	.section	.nv.info._ZN7cutlass13device_kernelIN5flash11enable_sm90INS1_16FlashAttnFwdSm90INS1_25CollectiveMainloopFwdSm90ILi2EN4cute5tupleIJNS5_1CILi1EEES8_S8_EEENS6_IJNS7_ILi128EEENS7_ILi96EEENS7_ILi192EEEEEELi192ENS_10bfloat16_tEfNS_4arch4Sm90ELb0ELb1ELb1ELb0ELb0ELb0ELb0ELb1ELb1ELb1ELb1ELb0EEENS1_21CollectiveEpilogueFwdINS6_IJSA_SC_SB_EEES9_SE_SG_Li256ELb0ELb1ELb1ELb0EEENS1_19SingleTileSchedulerILb0ELb1ELb1ELi128EEEEEEEEEvNT_6ParamsE,"",@"SHT_CUDA_INFO"
	.sectionflags	@""
	.align	4


	//----- nvinfo : EIATTR_CUDA_API_VERSION
	.align		4
        /*0000*/ 	.byte	0x04, 0x37
        /*0002*/ 	.short	(.L_681 - .L_680)
.L_680:
        /*0004*/ 	.word	0x00000082


	//----- nvinfo : EIATTR_KPARAM_INFO
	.align		4
.L_681:
        /*0008*/ 	.byte	0x04, 0x17
        /*000a*/ 	.short	(.L_683 - .L_682)
.L_682:
        /*000c*/ 	.word	0x00000000
        /*0010*/ 	.short	0x0000
        /*0012*/ 	.short	0x0070
        /*0014*/ 	.byte	0x00, 0xf0, 0x01, 0x28


	//----- nvinfo : EIATTR_SPARSE_MMA_MASK
	.align		4
.L_683:
        /*0018*/ 	.byte	0x03, 0x50
        /*001a*/ 	.short	0x0000


	//----- nvinfo : EIATTR_MAXREG_COUNT
	.align		4
        /*001c*/ 	.byte	0x03, 0x1b
        /*001e*/ 	.short	0x00a8


	//----- nvinfo : EIATTR_NUM_BARRIERS
	.align		4
        /*0020*/ 	.byte	0x02, 0x4c
        /*0022*/ 	.byte	0x09
	.zero		1


	//----- nvinfo : EIATTR_EXTERNS
	.align		4
        /*0024*/ 	.byte	0x04, 0x0f
        /*0026*/ 	.short	(.L_685 - .L_684)


	//   ....[0]....
	.align		4
.L_684:
        /*0028*/ 	.word	index@(__assertfail)


	//----- nvinfo : EIATTR_ANNOTATIONS
	.align		4
.L_685:
        /*002c*/ 	.byte	0x04, 0x55
        /*002e*/ 	.short	(.L_687 - .L_686)


	//   ....[0]....
.L_686:
        /*0030*/ 	.word	0x00000001
        /*0034*/ 	.byte	0x60, 0x09, 0x00, 0x00, 0x01, 0x00, 0x00, 0x00, 0xc0, 0x18, 0x00, 0x00, 0x01, 0x00, 0x00, 0x00
        /*0044*/ 	.byte	0xa0, 0x1a, 0x01, 0x00, 0x01, 0x00, 0x00, 0x00, 0x90, 0x1f, 0x01, 0x00, 0x01, 0x00, 0x00, 0x00
        /*0054*/ 	.byte	0xf0, 0x2f, 0x01, 0x00, 0x01, 0x00, 0x00, 0x00, 0x90, 0x32, 0x01, 0x00, 0x01, 0x00, 0x00, 0x00
        /*0064*/ 	.byte	0x10, 0x3c, 0x01, 0x00, 0x01, 0x00, 0x00, 0x00, 0xe0, 0x45, 0x01, 0x00, 0x01, 0x00, 0x00, 0x00
        /*0074*/ 	.byte	0xc0, 0x54, 0x01, 0x00


	//----- nvinfo : EIATTR_MERCURY_ISA_VERSION
	.align		4
.L_687:
        /*0078*/ 	.byte	0x03, 0x5f
        /*007a*/ 	.short	0x0101


	//----- nvinfo : EIATTR_INT_WARP_WIDE_INSTR_OFFSETS
	.align		4
        /*007c*/ 	.byte	0x04, 0x31
        /*007e*/ 	.short	(.L_689 - .L_688)


	//   ....[0]....
.L_688:
        /*0080*/ 	.word	0x00000130


	//   ....[1]....
        /*0084*/ 	.word	0x00000170


	//   ....[2]....
        /*0088*/ 	.word	0x000001e0


	//----- nvinfo : EIATTR_COOP_GROUP_MASK_REGIDS
	.align		4
.L_689:
        /*008c*/ 	.byte	0x04, 0x29
        /*008e*/ 	.short	(.L_691 - .L_690)


	//   ....[0]....
.L_690:
        /*0090*/ 	.word	0xffffffff


	//   ....[1]....
        /*0094*/ 	.word	0xffffffff


	//   ....[2]....
        /*0098*/ 	.word	0xffffffff


	//   ....[3]....
        /*009c*/ 	.word	0xffffffff


	//   ....[4]....
        /*00a0*/ 	.word	0xffffffff


	//   ....[5]....
        /*00a4*/ 	.word	0xffffffff


	//   ....[6]....
        /*00a8*/ 	.word	0xffffffff


	//   ....[7]....
        /*00ac*/ 	.word	0xffffffff


	//   ....[8]....
        /*00b0*/ 	.word	0xffffffff


	//   ....[9]....
        /*00b4*/ 	.word	0xffffffff


	//   ....[10]....
        /*00b8*/ 	.word	0xffffffff


	//   ....[11]....
        /*00bc*/ 	.word	0xffffffff


	//   ....[12]....
        /*00c0*/ 	.word	0xffffffff


	//   ....[13]....
        /*00c4*/ 	.word	0xffffffff


	//   ....[14]....
        /*00c8*/ 	.word	0xffffffff


	//   ....[15]....
        /*00cc*/ 	.word	0xffffffff


	//   ....[16]....
        /*00d0*/ 	.word	0xffffffff


	//   ....[17]....
        /*00d4*/ 	.word	0xffffffff


	//   ....[18]....
        /*00d8*/ 	.word	0xffffffff


	//   ....[19]....
        /*00dc*/ 	.word	0xffffffff


	//   ....[20]....
        /*00e0*/ 	.word	0xffffffff


	//   ....[21]....
        /*00e4*/ 	.word	0xffffffff


	//   ....[22]....
        /*00e8*/ 	.word	0xffffffff


	//   ....[23]....
        /*00ec*/ 	.word	0xffffffff


	//   ....[24]....
        /*00f0*/ 	.word	0xffffffff


	//   ....[25]....
        /*00f4*/ 	.word	0xffffffff


	//   ....[26]....
        /*00f8*/ 	.word	0xffffffff


	//   ....[27]....
        /*00fc*/ 	.word	0xffffffff


	//   ....[28]....
        /*0100*/ 	.word	0xffffffff


	//   ....[29]....
        /*0104*/ 	.word	0xffffffff


	//   ....[30]....
        /*0108*/ 	.word	0xffffffff


	//   ....[31]....
        /*010c*/ 	.word	0xffffffff


	//   ....[32]....
        /*0110*/ 	.word	0xffffffff


	//   ....[33]....
        /*0114*/ 	.word	0xffffffff


	//   ....[34]....
        /*0118*/ 	.word	0xffffffff


	//   ....[35]....
        /*011c*/ 	.word	0xffffffff


	//   ....[36]....
        /*0120*/ 	.word	0xffffffff


	//   ....[37]....
        /*0124*/ 	.word	0xffffffff


	//   ....[38]....
        /*0128*/ 	.word	0xffffffff


	//   ....[39]....
        /*012c*/ 	.word	0xffffffff


	//   ....[40]....
        /*0130*/ 	.word	0xffffffff


	//   ....[41]....
        /*0134*/ 	.word	0xffffffff


	//   ....[42]....
        /*0138*/ 	.word	0xffffffff


	//   ....[43]....
        /*013c*/ 	.word	0xffffffff


	//   ....[44]....
        /*0140*/ 	.word	0xffffffff


	//   ....[45]....
        /*0144*/ 	.word	0xffffffff


	//   ....[46]....
        /*0148*/ 	.word	0xffffffff


	//   ....[47]....
        /*014c*/ 	.word	0xffffffff


	//   ....[48]....
        /*0150*/ 	.word	0xffffffff


	//   ....[49]....
        /*0154*/ 	.word	0xffffffff


	//   ....[50]....
        /*0158*/ 	.word	0xffffffff


	//   ....[51]....
        /*015c*/ 	.word	0xffffffff


	//   ....[52]....
        /*0160*/ 	.word	0xffffffff


	//   ....[53]....
        /*0164*/ 	.word	0xffffffff


	//   ....[54]....
        /*0168*/ 	.word	0xffffffff


	//   ....[55]....
        /*016c*/ 	.word	0xffffffff


	//   ....[56]....
        /*0170*/ 	.word	0xffffffff


	//   ....[57]....
        /*0174*/ 	.word	0xffffffff


	//   ....[58]....
        /*0178*/ 	.word	0xffffffff


	//   ....[59]....
        /*017c*/ 	.word	0xffffffff


	//   ....[60]....
        /*0180*/ 	.word	0xffffffff


	//   ....[61]....
        /*0184*/ 	.word	0x0500000f


	//   ....[62]....
        /*0188*/ 	.word	0x0500000f


	//   ....[63]....
        /*018c*/ 	.word	0x0500000f


	//   ....[64]....
        /*0190*/ 	.word	0x0500000f


	//   ....[65]....
        /*0194*/ 	.word	0x0500000f


	//   ....[66]....
        /*0198*/ 	.word	0x0500000f


	//   ....[67]....
        /*019c*/ 	.word	0x0500000f


	//   ....[68]....
        /*01a0*/ 	.word	0x0500000f


	//   ....[69]....
        /*01a4*/ 	.word	0x0500000f


	//   ....[70]....
        /*01a8*/ 	.word	0x0500000f


	//   ....[71]....
        /*01ac*/ 	.word	0x0500000f


	//   ....[72]....
        /*01b0*/ 	.word	0x0500000f


	//   ....[73]....
        /*01b4*/ 	.word	0x0500000f


	//   ....[74]....
        /*01b8*/ 	.word	0x0500000f


	//   ....[75]....
        /*01bc*/ 	.word	0x0500000f


	//   ....[76]....
        /*01c0*/ 	.word	0x0500000f


	//   ....[77]....
        /*01c4*/ 	.word	0x0500000f


	//   ....[78]....
        /*01c8*/ 	.word	0x0500000f


	//----- nvinfo : EIATTR_COOP_GROUP_INSTR_OFFSETS
	.align		4
.L_691:
        /*01cc*/ 	.byte	0x04, 0x28
        /*01ce*/ 	.short	(.L_693 - .L_692)


	//   ....[0]....
.L_692:
        /*01d0*/ 	.word	0x00000060


	//   ....[1]....
        /*01d4*/ 	.word	0x00000140


	//   ....[2]....
        /*01d8*/ 	.word	0x00000190


	//   ....[3]....
        /*01dc*/ 	.word	0x000003c0


	//   ....[4]....
        /*01e0*/ 	.word	0x00000520


	//   ....[5]....
        /*01e4*/ 	.word	0x00000640


	//   ....[6]....
        /*01e8*/ 	.word	0x000007a0


	//   ....[7]....
        /*01ec*/ 	.word	0x000016c0


	//   ....[8]....
        /*01f0*/ 	.word	0x00002570


	//   ....[9]....
        /*01f4*/ 	.word	0x00003250


	//   ....[10]....
        /*01f8*/ 	.word	0x00003b50


	//   ....[11]....
        /*01fc*/ 	.word	0x00003b80


	//   ....[12]....
        /*0200*/ 	.word	0x00003f30


	//   ....[13]....
        /*0204*/ 	.word	0x00003fe0


	//   ....[14]....
        /*0208*/ 	.word	0x00006340


	//   ....[15]....
        /*020c*/ 	.word	0x00006930


	//   ....[16]....
        /*0210*/ 	.word	0x000072e0


	//   ....[17]....
        /*0214*/ 	.word	0x000073d0


	//   ....[18]....
        /*0218*/ 	.word	0x000079a0


	//   ....[19]....
        /*021c*/ 	.word	0x00007a00


	//   ....[20]....
        /*0220*/ 	.word	0x00009cb0


	//   ....[21]....
        /*0224*/ 	.word	0x00009ce0


	//   ....[22]....
        /*0228*/ 	.word	0x0000a050


	//   ....[23]....
        /*022c*/ 	.word	0x0000a0b0


	//   ....[24]....
        /*0230*/ 	.word	0x0000be40


	//   ....[25]....
        /*0234*/ 	.word	0x0000c1c0


	//   ....[26]....
        /*0238*/ 	.word	0x0000cf70


	//   ....[27]....
        /*023c*/ 	.word	0x0000d090


	//   ....[28]....
        /*0240*/ 	.word	0x0000d650


	//   ....[29]....
        /*0244*/ 	.word	0x0000d6a0


	//   ....[30]....
        /*0248*/ 	.word	0x0000e720


	//   ....[31]....
        /*024c*/ 	.word	0x0000e750


	//   ....[32]....
        /*0250*/ 	.word	0x0000e840


	//   ....[33]....
        /*0254*/ 	.word	0x0000e850


	//   ....[34]....
        /*0258*/ 	.word	0x0000f8a0


	//   ....[35]....
        /*025c*/ 	.word	0x0000f900


	//   ....[36]....
        /*0260*/ 	.word	0x0000f940


	//   ....[37]....
        /*0264*/ 	.word	0x0000f970


	//   ....[38]....
        /*0268*/ 	.word	0x0000f9a0


	//   ....[39]....
        /*026c*/ 	.word	0x0000f9c0


	//   ....[40]....
        /*0270*/ 	.word	0x00010340


	//   ....[41]....
        /*0274*/ 	.word	0x00010350


	//   ....[42]....
        /*0278*/ 	.word	0x000110c0


	//   ....[43]....
        /*027c*/ 	.word	0x00011fb0


	//   ....[44]....
        /*0280*/ 	.word	0x00012970


	//   ....[45]....
        /*0284*/ 	.word	0x000129b0


	//   ....[46]....
        /*0288*/ 	.word	0x000129e0


	//   ....[47]....
        /*028c*/ 	.word	0x00012a30


	//   ....[48]....
        /*0290*/ 	.word	0x00012ac0


	//   ....[49]....
        /*0294*/ 	.word	0x00012ae0


	//   ....[50]....
        /*0298*/ 	.word	0x00012b70


	//   ....[51]....
        /*029c*/ 	.word	0x00012ba0


	//   ....[52]....
        /*02a0*/ 	.word	0x00012c20


	//   ....[53]....
        /*02a4*/ 	.word	0x00012c50


	//   ....[54]....
        /*02a8*/ 	.word	0x00012cd0


	//   ....[55]....
        /*02ac*/ 	.word	0x00012d00


	//   ....[56]....
        /*02b0*/ 	.word	0x00012d80


	//   ....[57]....
        /*02b4*/ 	.word	0x00012db0


	//   ....[58]....
        /*02b8*/ 	.word	0x00012e20


	//   ....[59]....
        /*02bc*/ 	.word	0x00012e50


	//   ....[60]....
        /*02c0*/ 	.word	0x00015450


	//   ....[61]....
        /*02c4*/ 	.word	0x00015a90


	//   ....[62]....
        /*02c8*/ 	.word	0x00015c00


	//   ....[63]....
        /*02cc*/ 	.word	0x00015c60


	//   ....[64]....
        /*02d0*/ 	.word	0x00015da0


	//   ....[65]....
        /*02d4*/ 	.word	0x00015e10


	//   ....[66]....
        /*02d8*/ 	.word	0x00015f10


	//   ....[67]....
        /*02dc*/ 	.word	0x00015f80


	//   ....[68]....
        /*02e0*/ 	.word	0x00016080


	//   ....[69]....
        /*02e4*/ 	.word	0x000160f0


	//   ....[70]....
        /*02e8*/ 	.word	0x000161f0


	//   ....[71]....
        /*02ec*/ 	.word	0x00016260


	//   ....[72]....
        /*02f0*/ 	.word	0x00016360


	//   ....[73]....
        /*02f4*/ 	.word	0x000163d0


	//   ....[74]....
        /*02f8*/ 	.word	0x000164d0


	//   ....[75]....
        /*02fc*/ 	.word	0x00016530


	//   ....[76]....
        /*0300*/ 	.word	0x00016620


	//   ....[77]....
        /*0304*/ 	.word	0x00016670


	//   ....[78]....
        /*0308*/ 	.word	0x00016a70


	//----- nvinfo : EIATTR_REG_RECONFIG
	.align		4
.L_693:
        /*030c*/ 	.byte	0x01, 0x54
	.zero		2


	//----- nvinfo : EIATTR_SYSCALL_OFFSETS
	.align		4
        /*0310*/ 	.byte	0x04, 0x46
        /*0312*/ 	.short	(.L_695 - .L_694)


	//   ....[0]....
.L_694:
        /*0314*/ 	.word	0x00001880


	//   ....[1]....
        /*0318*/ 	.word	0x00011c20


	//   ....[2]....
        /*031c*/ 	.word	0x00011d60


	//   ....[3]....
        /*0320*/ 	.word	0x00011e50


	//   ....[4]....
        /*0324*/ 	.word	0x000125c0


	//----- nvinfo : EIATTR_MBARRIER_INSTR_OFFSETS
	.align		4
.L_695:
        /*0328*/ 	.byte	0x04, 0x39
        /*032a*/ 	.short	(.L_697 - .L_696)


	//   ....[0]....
.L_696:
        /*032c*/ 	.word	0x00000270
        /*0330*/ 	.word	0x000000ff
        /*0334*/ 	.word	0x00030800
        /*0338*/ 	.short	0x0100
        /*033a*/ 	.byte	0x08
	.zero		1


	//   ....[1]....
        /*033c*/ 	.word	0x00000280
        /*0340*/ 	.word	0x000000ff
        /*0344*/ 	.word	0x00030820
        /*0348*/ 	.short	0x0100
        /*034a*/ 	.byte	0x08
	.zero		1


	//   ....[2]....
        /*034c*/ 	.word	0x00000370
        /*0350*/ 	.word	0x000000ff
        /*0354*/ 	.word	0x00030830
        /*0358*/ 	.short	0x0100
        /*035a*/ 	.byte	0x08
	.zero		1


	//   ....[3]....
        /*035c*/ 	.word	0x00000380
        /*0360*/ 	.word	0x000000ff
        /*0364*/ 	.word	0x00030840
        /*0368*/ 	.short	0x0100
        /*036a*/ 	.byte	0x08
	.zero		1


	//   ....[4]....
        /*036c*/ 	.word	0x00000390
        /*0370*/ 	.word	0x000000ff
        /*0374*/ 	.word	0x00030838
        /*0378*/ 	.short	0x0100
        /*037a*/ 	.byte	0x08
	.zero		1


	//   ....[5]....
        /*037c*/ 	.word	0x000003a0
        /*0380*/ 	.word	0x000000ff
        /*0384*/ 	.word	0x00030848
        /*0388*/ 	.short	0x0100
        /*038a*/ 	.byte	0x08
	.zero		1


	//   ....[6]....
        /*038c*/ 	.word	0x000004d0
        /*0390*/ 	.word	0x000000ff
        /*0394*/ 	.word	0x00030850
        /*0398*/ 	.short	0x0100
        /*039a*/ 	.byte	0x08
	.zero		1


	//   ....[7]....
        /*039c*/ 	.word	0x000004e0
        /*03a0*/ 	.word	0x000000ff
        /*03a4*/ 	.word	0x00030860
        /*03a8*/ 	.short	0x0100
        /*03aa*/ 	.byte	0x08
	.zero		1


	//   ....[8]....
        /*03ac*/ 	.word	0x000004f0
        /*03b0*/ 	.word	0x000000ff
        /*03b4*/ 	.word	0x00030858
        /*03b8*/ 	.short	0x0100
        /*03ba*/ 	.byte	0x08
	.zero		1


	//   ....[9]....
        /*03bc*/ 	.word	0x00000500
        /*03c0*/ 	.word	0x000000ff
        /*03c4*/ 	.word	0x00030868
        /*03c8*/ 	.short	0x0100
        /*03ca*/ 	.byte	0x08
	.zero		1


	//   ....[10]....
        /*03cc*/ 	.word	0x000005f0
        /*03d0*/ 	.word	0x000000ff
        /*03d4*/ 	.word	0x00030870
        /*03d8*/ 	.short	0x0100
        /*03da*/ 	.byte	0x06
	.zero		1


	//   ....[11]....
        /*03dc*/ 	.word	0x00000600
        /*03e0*/ 	.word	0x000000ff
        /*03e4*/ 	.word	0x00030880
        /*03e8*/ 	.short	0x0100
        /*03ea*/ 	.byte	0x06
	.zero		1


	//   ....[12]....
        /*03ec*/ 	.word	0x00000610
        /*03f0*/ 	.word	0x000000ff
        /*03f4*/ 	.word	0x00030878
        /*03f8*/ 	.short	0x0100
        /*03fa*/ 	.byte	0x06
	.zero		1


	//   ....[13]....
        /*03fc*/ 	.word	0x00000620
        /*0400*/ 	.word	0x000000ff
        /*0404*/ 	.word	0x00030888
        /*0408*/ 	.short	0x0100
        /*040a*/ 	.byte	0x06
	.zero		1


	//   ....[14]....
        /*040c*/ 	.word	0x00000750
        /*0410*/ 	.word	0x000000ff
        /*0414*/ 	.word	0x00030890
        /*0418*/ 	.short	0x0100
        /*041a*/ 	.byte	0x08
	.zero		1


	//   ....[15]....
        /*041c*/ 	.word	0x00000760
        /*0420*/ 	.word	0x000000ff
        /*0424*/ 	.word	0x000308a0
        /*0428*/ 	.short	0x0100
        /*042a*/ 	.byte	0x08
	.zero		1


	//   ....[16]....
        /*042c*/ 	.word	0x00000770
        /*0430*/ 	.word	0x000000ff
        /*0434*/ 	.word	0x00030898
        /*0438*/ 	.short	0x0100
        /*043a*/ 	.byte	0x08
	.zero		1


	//   ....[17]....
        /*043c*/ 	.word	0x00000780
        /*0440*/ 	.word	0x000000ff
        /*0444*/ 	.word	0x000308a8
        /*0448*/ 	.short	0x0100
        /*044a*/ 	.byte	0x08
	.zero		1


	//   ....[18]....
        /*044c*/ 	.word	0x000008b0
        /*0450*/ 	.word	0x000000ff
        /*0454*/ 	.word	0x000308b0
        /*0458*/ 	.short	0x0100
        /*045a*/ 	.byte	0x08
	.zero		1


	//   ....[19]....
        /*045c*/ 	.word	0x000008c0
        /*0460*/ 	.word	0x000000ff
        /*0464*/ 	.word	0x000308c0
        /*0468*/ 	.short	0x0100
        /*046a*/ 	.byte	0x08
	.zero		1


	//   ....[20]....
        /*046c*/ 	.word	0x000008d0
        /*0470*/ 	.word	0x000000ff
        /*0474*/ 	.word	0x000308b8
        /*0478*/ 	.short	0x0100
        /*047a*/ 	.byte	0x08
	.zero		1


	//   ....[21]....
        /*047c*/ 	.word	0x000008e0
        /*0480*/ 	.word	0x000000ff
        /*0484*/ 	.word	0x000308c8
        /*0488*/ 	.short	0x0100
        /*048a*/ 	.byte	0x08
	.zero		1


	//   ....[22]....
        /*048c*/ 	.word	0x000018a0
        /*0490*/ 	.word	0x000000ff
        /*0494*/ 	.word	0x00030800
        /*0498*/ 	.short	0x010a
        /*049a*/ 	.byte	0x3a
	.zero		1


	//   ....[23]....
        /*049c*/ 	.word	0x00001930
        /*04a0*/ 	.word	0x000000ff
        /*04a4*/ 	.word	0x00030830
        /*04a8*/ 	.short	0x010a
        /*04aa*/ 	.byte	0x3a
	.zero		1


	//   ....[24]....
        /*04ac*/ 	.word	0x000019c0
        /*04b0*/ 	.word	0x000000ff
        /*04b4*/ 	.word	0x00030830
        /*04b8*/ 	.short	0x010a
        /*04ba*/ 	.byte	0x3a
	.zero		1


	//   ....[25]....
        /*04bc*/ 	.word	0x00002630
        /*04c0*/ 	.word	0x0000000b
        /*04c4*/ 	.word	0x00000000
        /*04c8*/ 	.short	0x0101
        /*04ca*/ 	.byte	0x3f
	.zero		1


	//   ....[26]....
        /*04cc*/ 	.word	0x00004ec0
        /*04d0*/ 	.word	0x000000ff
        /*04d4*/ 	.word	0x00030830
        /*04d8*/ 	.short	0x010a
        /*04da*/ 	.byte	0x3d
	.zero		1


	//   ....[27]....
        /*04dc*/ 	.word	0x00004f00
        /*04e0*/ 	.word	0x000000ff
        /*04e4*/ 	.word	0x00030830
        /*04e8*/ 	.short	0x010a
        /*04ea*/ 	.byte	0x3d
	.zero		1


	//   ....[28]....
        /*04ec*/ 	.word	0x00005960
        /*04f0*/ 	.word	0x000000ff
        /*04f4*/ 	.word	0x00030850
        /*04f8*/ 	.short	0x010a
        /*04fa*/ 	.byte	0x0e
	.zero		1


	//   ....[29]....
        /*04fc*/ 	.word	0x000059a0
        /*0500*/ 	.word	0x000000ff
        /*0504*/ 	.word	0x00030850
        /*0508*/ 	.short	0x010a
        /*050a*/ 	.byte	0x0e
	.zero		1


	//   ....[30]....
        /*050c*/ 	.word	0x00006330
        /*0510*/ 	.word	0x00000091
        /*0514*/ 	.word	0x00000000
        /*0518*/ 	.short	0x0101
        /*051a*/ 	.byte	0x3f
	.zero		1


	//   ....[31]....
        /*051c*/ 	.word	0x00007e00
        /*0520*/ 	.word	0x00000015
        /*0524*/ 	.word	0x00000000
        /*0528*/ 	.short	0x0101
        /*052a*/ 	.byte	0x3f
	.zero		1


	//   ....[32]....
        /*052c*/ 	.word	0x00008770
        /*0530*/ 	.word	0x000000ff
        /*0534*/ 	.word	0x00030830
        /*0538*/ 	.short	0x010a
        /*053a*/ 	.byte	0x39
	.zero		1


	//   ....[33]....
        /*053c*/ 	.word	0x000087b0
        /*0540*/ 	.word	0x000000ff
        /*0544*/ 	.word	0x00030830
        /*0548*/ 	.short	0x010a
        /*054a*/ 	.byte	0x39
	.zero		1


	//   ....[34]....
        /*054c*/ 	.word	0x00009210
        /*0550*/ 	.word	0x000000ff
        /*0554*/ 	.word	0x00030850
        /*0558*/ 	.short	0x010a
        /*055a*/ 	.byte	0x0e
	.zero		1


	//   ....[35]....
        /*055c*/ 	.word	0x00009250
        /*0560*/ 	.word	0x000000ff
        /*0564*/ 	.word	0x00030850
        /*0568*/ 	.short	0x010a
        /*056a*/ 	.byte	0x0e
	.zero		1


	//   ....[36]....
        /*056c*/ 	.word	0x0000a5d0
        /*0570*/ 	.word	0x0000000e
        /*0574*/ 	.word	0x00000000
        /*0578*/ 	.short	0x0101
        /*057a*/ 	.byte	0x3f
	.zero		1


	//   ....[37]....
        /*057c*/ 	.word	0x0000a690
        /*0580*/ 	.word	0x0000000e
        /*0584*/ 	.word	0x00000000
        /*0588*/ 	.short	0x0101
        /*058a*/ 	.byte	0x3f
	.zero		1


	//   ....[38]....
        /*058c*/ 	.word	0x0000ab60
        /*0590*/ 	.word	0x000000ff
        /*0594*/ 	.word	0x00030830
        /*0598*/ 	.short	0x010a
        /*059a*/ 	.byte	0x39
	.zero		1


	//   ....[39]....
        /*059c*/ 	.word	0x0000aba0
        /*05a0*/ 	.word	0x000000ff
        /*05a4*/ 	.word	0x00030830
        /*05a8*/ 	.short	0x010a
        /*05aa*/ 	.byte	0x39
	.zero		1


	//   ....[40]....
        /*05ac*/ 	.word	0x0000b600
        /*05b0*/ 	.word	0x000000ff
        /*05b4*/ 	.word	0x00030850
        /*05b8*/ 	.short	0x010a
        /*05ba*/ 	.byte	0x0e
	.zero		1


	//   ....[41]....
        /*05bc*/ 	.word	0x0000b640
        /*05c0*/ 	.word	0x000000ff
        /*05c4*/ 	.word	0x00030850
        /*05c8*/ 	.short	0x010a
        /*05ca*/ 	.byte	0x0e
	.zero		1


	//   ....[42]....
        /*05cc*/ 	.word	0x0000bf60
        /*05d0*/ 	.word	0x00000091
        /*05d4*/ 	.word	0x00000000
        /*05d8*/ 	.short	0x0101
        /*05da*/ 	.byte	0x3f
	.zero		1


	//   ....[43]....
        /*05dc*/ 	.word	0x0000daf0
        /*05e0*/ 	.word	0x00000015
        /*05e4*/ 	.word	0x00000000
        /*05e8*/ 	.short	0x0101
        /*05ea*/ 	.byte	0x3f
	.zero		1


	//   ....[44]....
        /*05ec*/ 	.word	0x0000e690
        /*05f0*/ 	.word	0x000000ff
        /*05f4*/ 	.word	0x00030850
        /*05f8*/ 	.short	0x010a
        /*05fa*/ 	.byte	0x05
	.zero		1


	//   ....[45]....
        /*05fc*/ 	.word	0x0000e6d0
        /*0600*/ 	.word	0x000000ff
        /*0604*/ 	.word	0x00030850
        /*0608*/ 	.short	0x010a
        /*060a*/ 	.byte	0x05
	.zero		1


	//   ....[46]....
        /*060c*/ 	.word	0x0000eaf0
        /*0610*/ 	.word	0x0000000b
        /*0614*/ 	.word	0x00000000
        /*0618*/ 	.short	0x0101
        /*061a*/ 	.byte	0x3f
	.zero		1


	//   ....[47]....
        /*061c*/ 	.word	0x0000f9d0
        /*0620*/ 	.word	0x000000ff
        /*0624*/ 	.word	0x00000000
        /*0628*/ 	.short	0x0101
        /*062a*/ 	.byte	0x04
	.zero		1


	//   ....[48]....
        /*062c*/ 	.word	0x000121d0
        /*0630*/ 	.word	0x000000ff
        /*0634*/ 	.word	0x00030840
        /*0638*/ 	.short	0x010a
        /*063a*/ 	.byte	0x26
	.zero		1


	//   ....[49]....
        /*063c*/ 	.word	0x00012f90
        /*0640*/ 	.word	0x000000ff
        /*0644*/ 	.word	0x00030800
        /*0648*/ 	.short	0x0107
        /*064a*/ 	.byte	0x26
	.zero		1


	//   ....[50]....
        /*064c*/ 	.word	0x00013000
        /*0650*/ 	.word	0x000000ff
        /*0654*/ 	.word	0x00030800
        /*0658*/ 	.short	0x0101
        /*065a*/ 	.byte	0x26
	.zero		1


	//   ....[51]....
        /*065c*/ 	.word	0x00013010
        /*0660*/ 	.word	0x000000ff
        /*0664*/ 	.word	0x00030820
        /*0668*/ 	.short	0x010a
        /*066a*/ 	.byte	0x26
	.zero		1


	//   ....[52]....
        /*066c*/ 	.word	0x00013420
        /*0670*/ 	.word	0x000000ff
        /*0674*/ 	.word	0x00030848
        /*0678*/ 	.short	0x010a
        /*067a*/ 	.byte	0x26
	.zero		1


	//   ....[53]....
        /*067c*/ 	.word	0x000137d0
        /*0680*/ 	.word	0x000000ff
        /*0684*/ 	.word	0x00030860
        /*0688*/ 	.short	0x010a
        /*068a*/ 	.byte	0x26
	.zero		1


	//   ....[54]....
        /*068c*/ 	.word	0x00013da0
        /*0690*/ 	.word	0x000000ff
        /*0694*/ 	.word	0x00030840
        /*0698*/ 	.short	0x010a
        /*069a*/ 	.byte	0x26
	.zero		1


	//   ....[55]....
        /*069c*/ 	.word	0x00014160
        /*06a0*/ 	.word	0x000000ff
        /*06a4*/ 	.word	0x00030868
        /*06a8*/ 	.short	0x010a
        /*06aa*/ 	.byte	0x26
	.zero		1


	//   ....[56]....
        /*06ac*/ 	.word	0x00014780
        /*06b0*/ 	.word	0x000000ff
        /*06b4*/ 	.word	0x00030848
        /*06b8*/ 	.short	0x010a
        /*06ba*/ 	.byte	0x26
	.zero		1


	//   ....[57]....
        /*06bc*/ 	.word	0x00014b20
        /*06c0*/ 	.word	0x000000ff
        /*06c4*/ 	.word	0x00030860
        /*06c8*/ 	.short	0x010a
        /*06ca*/ 	.byte	0x26
	.zero		1


	//   ....[58]....
        /*06cc*/ 	.word	0x00014f80
        /*06d0*/ 	.word	0x00000003
        /*06d4*/ 	.word	0x00030860
        /*06d8*/ 	.short	0x010a
        /*06da*/ 	.byte	0x3f
	.zero		1


	//   ....[59]....
        /*06dc*/ 	.word	0x000153e0
        /*06e0*/ 	.word	0x00000002
        /*06e4*/ 	.word	0x00030820
        /*06e8*/ 	.short	0x010a
        /*06ea*/ 	.byte	0x3f
	.zero		1


	//   ....[60]....
        /*06ec*/ 	.word	0x00015580
        /*06f0*/ 	.word	0x00000007
        /*06f4*/ 	.word	0x00000000
        /*06f8*/ 	.short	0x010a
        /*06fa*/ 	.byte	0x3f
	.zero		1


	//   ....[61]....
        /*06fc*/ 	.word	0x000155f0
        /*0700*/ 	.word	0x00000008
        /*0704*/ 	.word	0x00000000
        /*0708*/ 	.short	0x010a
        /*070a*/ 	.byte	0x3f
	.zero		1


	//   ....[62]....
        /*070c*/ 	.word	0x00015650
        /*0710*/ 	.word	0x00000007
        /*0714*/ 	.word	0x00000000
        /*0718*/ 	.short	0x010a
        /*071a*/ 	.byte	0x3f
	.zero		1


	//   ....[63]....
        /*071c*/ 	.word	0x00015680
        /*0720*/ 	.word	0x00000006
        /*0724*/ 	.word	0x00000000
        /*0728*/ 	.short	0x010a
        /*072a*/ 	.byte	0x3f
	.zero		1


	//   ....[64]....
        /*072c*/ 	.word	0x000156f0
        /*0730*/ 	.word	0x00000003
        /*0734*/ 	.word	0x00030800
        /*0738*/ 	.short	0x010a
        /*073a*/ 	.byte	0x3f
	.zero		1


	//   ....[65]....
        /*073c*/ 	.word	0x00015750
        /*0740*/ 	.word	0x00000003
        /*0744*/ 	.word	0x00030830
        /*0748*/ 	.short	0x010a
        /*074a*/ 	.byte	0x3f
	.zero		1


	//   ....[66]....
        /*074c*/ 	.word	0x000157b0
        /*0750*/ 	.word	0x0000000f
        /*0754*/ 	.word	0x00030830
        /*0758*/ 	.short	0x010a
        /*075a*/ 	.byte	0x3f
	.zero		1


	//   ....[67]....
        /*075c*/ 	.word	0x00015810
        /*0760*/ 	.word	0x0000000f
        /*0764*/ 	.word	0x00030850
        /*0768*/ 	.short	0x010a
        /*076a*/ 	.byte	0x3f
	.zero		1


	//   ....[68]....
        /*076c*/ 	.word	0x00015870
        /*0770*/ 	.word	0x00000004
        /*0774*/ 	.word	0x00030830
        /*0778*/ 	.short	0x010a
        /*077a*/ 	.byte	0x3f
	.zero		1


	//   ....[69]....
        /*077c*/ 	.word	0x000158d0
        /*0780*/ 	.word	0x00000003
        /*0784*/ 	.word	0x00030850
        /*0788*/ 	.short	0x010a
        /*078a*/ 	.byte	0x3f
	.zero		1


	//   ....[70]....
        /*078c*/ 	.word	0x00015930
        /*0790*/ 	.word	0x00000004
        /*0794*/ 	.word	0x00030830
        /*0798*/ 	.short	0x010a
        /*079a*/ 	.byte	0x3f
	.zero		1


	//   ....[71]....
        /*079c*/ 	.word	0x00015990
        /*07a0*/ 	.word	0x00000003
        /*07a4*/ 	.word	0x00030850
        /*07a8*/ 	.short	0x010a
        /*07aa*/ 	.byte	0x3f
	.zero		1


	//   ....[72]....
        /*07ac*/ 	.word	0x000159f0
        /*07b0*/ 	.word	0x00000007
        /*07b4*/ 	.word	0x00030850
        /*07b8*/ 	.short	0x010a
        /*07ba*/ 	.byte	0x3f
	.zero		1


	//   ....[73]....
        /*07bc*/ 	.word	0x00015b50
        /*07c0*/ 	.word	0x00000003
        /*07c4*/ 	.word	0x00030840
        /*07c8*/ 	.short	0x010a
        /*07ca*/ 	.byte	0x3f
	.zero		1


	//   ....[74]....
        /*07cc*/ 	.word	0x000166b0
        /*07d0*/ 	.word	0x00000003
        /*07d4*/ 	.word	0x00030820
        /*07d8*/ 	.short	0x010a
        /*07da*/ 	.byte	0x3f
	.zero		1


	//   ....[75]....
        /*07dc*/ 	.word	0x00016710
        /*07e0*/ 	.word	0x00000003
        /*07e4*/ 	.word	0x00030848
        /*07e8*/ 	.short	0x010a
        /*07ea*/ 	.byte	0x3f
	.zero		1


	//   ....[76]....
        /*07ec*/ 	.word	0x00016770
        /*07f0*/ 	.word	0x00000003
        /*07f4*/ 	.word	0x00030860
        /*07f8*/ 	.short	0x010a
        /*07fa*/ 	.byte	0x3f
	.zero		1


	//   ....[77]....
        /*07fc*/ 	.word	0x000167d0
        /*0800*/ 	.word	0x00000003
        /*0804*/ 	.word	0x00030840
        /*0808*/ 	.short	0x010a
        /*080a*/ 	.byte	0x3f
	.zero		1


	//   ....[78]....
        /*080c*/ 	.word	0x00016830
        /*0810*/ 	.word	0x00000003
        /*0814*/ 	.word	0x00030868
        /*0818*/ 	.short	0x010a
        /*081a*/ 	.byte	0x3f
	.zero		1


	//   ....[79]....
        /*081c*/ 	.word	0x00016890
        /*0820*/ 	.word	0x00000003
        /*0824*/ 	.word	0x00030848
        /*0828*/ 	.short	0x010a
        /*082a*/ 	.byte	0x3f
	.zero		1


	//   ....[80]....
        /*082c*/ 	.word	0x000168f0
        /*0830*/ 	.word	0x00000003
        /*0834*/ 	.word	0x00030860
        /*0838*/ 	.short	0x010a
        /*083a*/ 	.byte	0x3f
	.zero		1


	//   ....[81]....
        /*083c*/ 	.word	0x00016940
        /*0840*/ 	.word	0x00000003
        /*0844*/ 	.word	0x00030860
        /*0848*/ 	.short	0x010a
        /*084a*/ 	.byte	0x3f
	.zero		1


	//   ....[82]....
        /*084c*/ 	.word	0x00016990
        /*0850*/ 	.word	0x00000002
        /*0854*/ 	.word	0x00030820
        /*0858*/ 	.short	0x010a
        /*085a*/ 	.byte	0x3f
	.zero		1


	//   ....[83]....
        /*085c*/ 	.word	0x00016b30
        /*0860*/ 	.word	0x00000007
        /*0864*/ 	.word	0x00000000
        /*0868*/ 	.short	0x010a
        /*086a*/ 	.byte	0x3f
	.zero		1


	//   ....[84]....
        /*086c*/ 	.word	0x00016b80
        /*0870*/ 	.word	0x00000008
        /*0874*/ 	.word	0x00000000
        /*0878*/ 	.short	0x010a
        /*087a*/ 	.byte	0x3f
	.zero		1


	//   ....[85]....
        /*087c*/ 	.word	0x00016bd0
        /*0880*/ 	.word	0x00000007
        /*0884*/ 	.word	0x00000000
        /*0888*/ 	.short	0x010a
        /*088a*/ 	.byte	0x3f
	.zero		1


	//----- nvinfo : EIATTR_NUM_MBARRIERS
	.align		4
.L_697:
        /*088c*/ 	.byte	0x03, 0x38
        /*088e*/ 	.short	0x0016


	//----- nvinfo : EIATTR_EXIT_INSTR_OFFSETS
	.align		4
        /*0890*/ 	.byte	0x04, 0x1c
        /*0892*/ 	.short	(.L_699 - .L_698)


	//   ....[0]....
.L_698:
        /*0894*/ 	.word	0x000156d0


	//----- nvinfo : EIATTR_MAX_THREADS
	.align		4
.L_699:
        /*0898*/ 	.byte	0x04, 0x05
        /*089a*/ 	.short	(.L_701 - .L_700)
.L_700:
        /*089c*/ 	.word	0x00000180
        /*08a0*/ 	.word	0x00000001
        /*08a4*/ 	.word	0x00000001


	//----- nvinfo : EIATTR_CRS_STACK_SIZE
	.align		4
.L_701:
        /*08a8*/ 	.byte	0x04, 0x1e
        /*08aa*/ 	.short	(.L_703 - .L_702)
.L_702:
        /*08ac*/ 	.word	0x00000000


	//----- nvinfo : EIATTR_CBANK_PARAM_SIZE
	.align		4
.L_703:
        /*08b0*/ 	.byte	0x03, 0x19
        /*08b2*/ 	.short	0x0a70


	//----- nvinfo : EIATTR_PARAM_CBANK
	.align		4
        /*08b4*/ 	.byte	0x04, 0x0a
        /*08b6*/ 	.short	(.L_705 - .L_704)
	.align		4
.L_704:
        /*08b8*/ 	.word	index@(.nv.constant0._ZN7cutlass13device_kernelIN5flash11enable_sm90INS1_16FlashAttnFwdSm90INS1_25CollectiveMainloopFwdSm90ILi2EN4cute5tupleIJNS5_1CILi1EEES8_S8_EEENS6_IJNS7_ILi128EEENS7_ILi96EEENS7_ILi192EEEEEELi192ENS_10bfloat16_tEfNS_4arch4Sm90ELb0ELb1ELb1ELb0ELb0ELb0ELb0ELb1ELb1ELb1ELb1ELb0EEENS1_21CollectiveEpilogueFwdINS6_IJSA_SC_SB_EEES9_SE_SG_Li256ELb0ELb1ELb1ELb0EEENS1_19SingleTileSchedulerILb0ELb1ELb1ELi128EEEEEEEEEvNT_6ParamsE)
        /*08bc*/ 	.short	0x0210
        /*08be*/ 	.short	0x0a70


	//----- nvinfo : EIATTR_SW_WAR
	.align		4
.L_705:
        /*08c0*/ 	.byte	0x04, 0x36
        /*08c2*/ 	.short	(.L_707 - .L_706)
.L_706:
        /*08c4*/ 	.word	0x00000008
.L_707:


//--------------------- .nv.info._ZN7cutlass13device_kernelIN5flash11enable_sm90INS1_16FlashAttnFwdSm90INS1_25CollectiveMainloopFwdSm90ILi2EN4cute5tupleIJNS5_1CILi1EEES8_S8_EEENS6_IJNS7_ILi128EEENS7_ILi96EEENS7_ILi192EEEEEELi192ENS_10bfloat16_tEfNS_4arch4Sm90ELb0ELb1ELb1ELb1ELb0ELb0ELb0ELb1ELb1ELb1ELb1ELb0EEENS1_21CollectiveEpilogueFwdINS6_IJSA_SC_SB_EEES9_SE_SG_Li256ELb1ELb1ELb1ELb0EEENS1_36VarlenDynamicPersistentTileSchedulerILi128ELi96ELi256ELi128ELb1ELb1ELb1ELb1ELb0ELb1EEEEEEEEEvNT_6ParamsE --------------------------
	.section	.nv.info._ZN7cutlass13device_kernelIN5flash11enable_sm90INS1_16FlashAttnFwdSm90INS1_25CollectiveMainloopFwdSm90ILi2EN4cute5tupleIJNS5_1CILi1EEES8_S8_EEENS6_IJNS7_ILi128EEENS7_ILi96EEENS7_ILi192EEEEEELi192ENS_10bfloat16_tEfNS_4arch4Sm90ELb0ELb1ELb1ELb1ELb0ELb0ELb0ELb1ELb1ELb1ELb1ELb0EEENS1_21CollectiveEpilogueFwdINS6_IJSA_SC_SB_EEES9_SE_SG_Li256ELb1ELb1ELb1ELb0EEENS1_36VarlenDynamicPersistentTileSchedulerILi128ELi96ELi256ELi128ELb1ELb1ELb1ELb1ELb0ELb1EEEEEEEEEvNT_6ParamsE,"",@"SHT_CUDA_INFO"
	.sectionflags	@""
	.align	4


	//----- nvinfo : EIATTR_CUDA_API_VERSION
	.align		4
        /*0000*/ 	.byte	0x04, 0x37
        /*0002*/ 	.short	(.L_709 - .L_708)
.L_708:
        /*0004*/ 	.word	0x00000082


	//----- nvinfo : EIATTR_KPARAM_INFO
	.align		4
.L_709:
        /*0008*/ 	.byte	0x04, 0x17
        /*000a*/ 	.short	(.L_711 - .L_710)
.L_710:
        /*000c*/ 	.word	0x00000000
        /*0010*/ 	.short	0x0000
        /*0012*/ 	.short	0x0070
        /*0014*/ 	.byte	0x00, 0xf0, 0x01, 0x2a


	//----- nvinfo : EIATTR_SPARSE_MMA_MASK
	.align		4
.L_711:
        /*0018*/ 	.byte	0x03, 0x50
        /*001a*/ 	.short	0x0000


	//----- nvinfo : EIATTR_MAXREG_COUNT
	.align		4
        /*001c*/ 	.byte	0x03, 0x1b
        /*001e*/ 	.short	0x00a8


	//----- nvinfo : EIATTR_NUM_BARRIERS
	.align		4
        /*0020*/ 	.byte	0x02, 0x4c
        /*0022*/ 	.byte	0x09
	.zero		1


	//----- nvinfo : EIATTR_EXTERNS
	.align		4
        /*0024*/ 	.byte	0x04, 0x0f
        /*0026*/ 	.short	(.L_713 - .L_712)


	//   ....[0]....
	.align		4
.L_712:
        /*0028*/ 	.word	index@(__assertfail)


	//----- nvinfo : EIATTR_ANNOTATIONS
	.align		4
.L_713:
        /*002c*/ 	.byte	0x04, 0x55
        /*002e*/ 	.short	(.L_715 - .L_714)


	//   ....[0]....
.L_714:
        /* <DEDUP_REMOVED lines=79> */


	//----- nvinfo : EIATTR_MERCURY_ISA_VERSION
	.align		4
.L_715:
        /*0510*/ 	.byte	0x03, 0x5f
        /*0512*/ 	.short	0x0101


	//----- nvinfo : EIATTR_UNUSED_LOAD_BYTE_OFFSET
	.align		4
        /*0514*/ 	.byte	0x04, 0x44
        /*0516*/ 	.short	(.L_717 - .L_716)


	//   ....[0]....
.L_716:
        /*0518*/ 	.word	0x00000a10
        /*051c*/ 	.word	0x0000fff0


	//   ....[1]....
        /*0520*/ 	.word	0x0000fd00
        /*0524*/ 	.word	0x0000fff0


	//----- nvinfo : EIATTR_INT_WARP_WIDE_INSTR_OFFSETS
	.align		4
.L_717:
        /*0528*/ 	.byte	0x04, 0x31
        /*052a*/ 	.short	(.L_719 - .L_718)


	//   ....[0]....
.L_718:
        /*052c*/ 	.word	0x00000130


	//   ....[1]....
        /*0530*/ 	.word	0x00000170


	//   ....[2]....
        /*0534*/ 	.word	0x000001e0


	//   ....[3]....
        /*0538*/ 	.word	0x000158d0


	//   ....[4]....
        /*053c*/ 	.word	0x00015970


	//   ....[5]....
        /*0540*/ 	.word	0x000197e0


	//   ....[6]....
        /*0544*/ 	.word	0x00019850


	//----- nvinfo : EIATTR_COOP_GROUP_MASK_REGIDS
	.align		4
.L_719:
        /*0548*/ 	.byte	0x04, 0x29
        /*054a*/ 	.short	(.L_721 - .L_720)


	//   ....[0]....
.L_720:
        /*054c*/ 	.word	0xffffffff


	//   ....[1]....
        /*0550*/ 	.word	0xffffffff


	//   ....[2]....
        /*0554*/ 	.word	0xffffffff


	//   ....[3]....
        /*0558*/ 	.word	0xffffffff


	//   ....[4]....
        /*055c*/ 	.word	0xffffffff


	//   ....[5]....
        /*0560*/ 	.word	0xffffffff


	//   ....[6]....
        /*0564*/ 	.word	0xffffffff


	//   ....[7]....
        /*0568*/ 	.word	0xffffffff


	//   ....[8]....
        /*056c*/ 	.word	0xffffffff


	//   ....[9]....
        /*0570*/ 	.word	0xffffffff


	//   ....[10]....
        /*0574*/ 	.word	0xffffffff


	//   ....[11]....
        /*0578*/ 	.word	0xffffffff


	//   ....[12]....
        /*057c*/ 	.word	0xffffffff


	//   ....[13]....
        /*0580*/ 	.word	0xffffffff


	//   ....[14]....
        /*0584*/ 	.word	0xffffffff


	//   ....[15]....
        /*0588*/ 	.word	0xffffffff


	//   ....[16]....
        /*058c*/ 	.word	0xffffffff


	//   ....[17]....
        /*0590*/ 	.word	0xffffffff


	//   ....[18]....
        /*0594*/ 	.word	0xffffffff


	//   ....[19]....
        /*0598*/ 	.word	0xffffffff


	//   ....[20]....
        /*059c*/ 	.word	0xffffffff


	//   ....[21]....
        /*05a0*/ 	.word	0xffffffff


	//   ....[22]....
        /*05a4*/ 	.word	0xffffffff


	//   ....[23]....
        /*05a8*/ 	.word	0xffffffff


	//   ....[24]....
        /*05ac*/ 	.word	0xffffffff


	//   ....[25]....
        /*05b0*/ 	.word	0xffffffff


	//   ....[26]....
        /*05b4*/ 	.word	0xffffffff


	//   ....[27]....
        /*05b8*/ 	.word	0xffffffff


	//   ....[28]....
        /*05bc*/ 	.word	0xffffffff


	//   ....[29]....
        /*05c0*/ 	.word	0xffffffff


	//   ....[30]....
        /*05c4*/ 	.word	0xffffffff


	//   ....[31]....
        /*05c8*/ 	.word	0xffffffff


	//   ....[32]....
        /*05cc*/ 	.word	0xffffffff


	//   ....[33]....
        /*05d0*/ 	.word	0xffffffff


	//   ....[34]....
        /*05d4*/ 	.word	0xffffffff


	//   ....[35]....
        /*05d8*/ 	.word	0xffffffff


	//   ....[36]....
        /*05dc*/ 	.word	0xffffffff


	//   ....[37]....
        /*05e0*/ 	.word	0xffffffff


	//   ....[38]....
        /*05e4*/ 	.word	0xffffffff


	//   ....[39]....
        /*05e8*/ 	.word	0xffffffff


	//   ....[40]....
        /*05ec*/ 	.word	0xffffffff


	//   ....[41]....
        /*05f0*/ 	.word	0xffffffff


	//   ....[42]....
        /*05f4*/ 	.word	0xffffffff


	//   ....[43]....
        /*05f8*/ 	.word	0xffffffff


	//   ....[44]....
        /*05fc*/ 	.word	0xffffffff


	//   ....[45]....
        /*0600*/ 	.word	0xffffffff


	//   ....[46]....
        /*0604*/ 	.word	0xffffffff


	//   ....[47]....
        /*0608*/ 	.word	0xffffffff


	//   ....[48]....
        /*060c*/ 	.word	0xffffffff


	//   ....[49]....
        /*0610*/ 	.word	0xffffffff


	//   ....[50]....
        /*0614*/ 	.word	0xffffffff


	//   ....[51]....
        /*0618*/ 	.word	0xffffffff


	//   ....[52]....
        /*061c*/ 	.word	0xffffffff


	//   ....[53]....
        /*0620*/ 	.word	0xffffffff


	//   ....[54]....
        /*0624*/ 	.word	0xffffffff


	//   ....[55]....
        /*0628*/ 	.word	0xffffffff


	//   ....[56]....
        /*062c*/ 	.word	0xffffffff


	//   ....[57]....
        /*0630*/ 	.word	0xffffffff


	//   ....[58]....
        /*0634*/ 	.word	0xffffffff


	//   ....[59]....
        /*0638*/ 	.word	0xffffffff


	//   ....[60]....
        /*063c*/ 	.word	0xffffffff


	//   ....[61]....
        /*0640*/ 	.word	0xffffffff


	//   ....[62]....
        /*0644*/ 	.word	0xffffffff


	//   ....[63]....
        /*0648*/ 	.word	0xffffffff


	//   ....[64]....
        /*064c*/ 	.word	0xffffffff


	//   ....[65]....
        /*0650*/ 	.word	0xffffffff


	//   ....[66]....
        /*0654*/ 	.word	0xffffffff


	//   ....[67]....
        /*0658*/ 	.word	0xffffffff


	//   ....[68]....
        /*065c*/ 	.word	0xffffffff


	//   ....[69]....
        /*0660*/ 	.word	0xffffffff


	//   ....[70]....
        /*0664*/ 	.word	0xffffffff


	//   ....[71]....
        /*0668*/ 	.word	0xffffffff


	//   ....[72]....
        /*066c*/ 	.word	0xffffffff


	//   ....[73]....
        /*0670*/ 	.word	0xffffffff


	//   ....[74]....
        /*0674*/ 	.word	0xffffffff


	//   ....[75]....
        /*0678*/ 	.word	0xffffffff


	//   ....[76]....
        /*067c*/ 	.word	0xffffffff


	//   ....[77]....
        /*0680*/ 	.word	0xffffffff


	//   ....[78]....
        /*0684*/ 	.word	0xffffffff


	//   ....[79]....
        /*0688*/ 	.word	0xffffffff


	//   ....[80]....
        /*068c*/ 	.word	0xffffffff


	//   ....[81]....
        /*0690*/ 	.word	0xffffffff


	//   ....[82]....
        /*0694*/ 	.word	0xffffffff


	//   ....[83]....
        /*0698*/ 	.word	0xffffffff


	//   ....[84]....
        /*069c*/ 	.word	0xffffffff


	//   ....[85]....
        /*06a0*/ 	.word	0xffffffff


	//   ....[86]....
        /*06a4*/ 	.word	0xffffffff


	//   ....[87]....
        /*06a8*/ 	.word	0xffffffff


	//   ....[88]....
        /*06ac*/ 	.word	0xffffffff


	//   ....[89]....
        /*06b0*/ 	.word	0xffffffff


	//   ....[90]....
        /*06b4*/ 	.word	0xffffffff


	//   ....[91]....
        /*06b8*/ 	.word	0xffffffff


	//   ....[92]....
        /*06bc*/ 	.word	0xffffffff


	//   ....[93]....
        /*06c0*/ 	.word	0xffffffff


	//   ....[94]....
        /*06c4*/ 	.word	0xffffffff


	//   ....[95]....
        /*06c8*/ 	.word	0xffffffff


	//   ....[96]....
        /*06cc*/ 	.word	0xffffffff


	//   ....[97]....
        /*06d0*/ 	.word	0xffffffff


	//   ....[98]....
        /*06d4*/ 	.word	0xffffffff


	//   ....[99]....
        /*06d8*/ 	.word	0xffffffff


	//   ....[100]....
        /*06dc*/ 	.word	0xffffffff


	//   ....[101]....
        /*06e0*/ 	.word	0xffffffff


	//   ....[102]....
        /*06e4*/ 	.word	0xffffffff


	//   ....[103]....
        /*06e8*/ 	.word	0xffffffff


	//   ....[104]....
        /*06ec*/ 	.word	0xffffffff


	//   ....[105]....
        /*06f0*/ 	.word	0xffffffff


	//   ....[106]....
        /*06f4*/ 	.word	0xffffffff


	//   ....[107]....
        /*06f8*/ 	.word	0xffffffff


	//   ....[108]....
        /*06fc*/ 	.word	0xffffffff


	//   ....[109]....
        /*0700*/ 	.word	0xffffffff


	//   ....[110]....
        /*0704*/ 	.word	0xffffffff


	//   ....[111]....
        /*0708*/ 	.word	0x0500000f


	//   ....[112]....
        /*070c*/ 	.word	0x0500000f


	//   ....[113]....
        /*0710*/ 	.word	0x0500000f


	//   ....[114]....
        /*0714*/ 	.word	0x0500000f


	//   ....[115]....
        /*0718*/ 	.word	0x0500000f


	//   ....[116]....
        /*071c*/ 	.word	0x0500000f


	//   ....[117]....
        /*0720*/ 	.word	0x0500000f


	//   ....[118]....
        /*0724*/ 	.word	0x0500000f


	//   ....[119]....
        /*0728*/ 	.word	0x0500000f


	//   ....[120]....
        /*072c*/ 	.word	0x0500000f


	//   ....[121]....
        /*0730*/ 	.word	0x0500000f


	//   ....[122]....
        /*0734*/ 	.word	0x0500000f


	//   ....[123]....
        /*0738*/ 	.word	0x0500000f


	//   ....[124]....
        /*073c*/ 	.word	0x0500000f


	//   ....[125]....
        /*0740*/ 	.word	0x0500000f


	//   ....[126]....
        /*0744*/ 	.word	0x0500000f


	//   ....[127]....
        /*0748*/ 	.word	0x0500000f


	//   ....[128]....
        /*074c*/ 	.word	0x0500000f


	//   ....[129]....
        /*0750*/ 	.word	0x0500000f


	//   ....[130]....
        /*0754*/ 	.word	0x0500000f


	//   ....[131]....
        /*0758*/ 	.word	0x0500000f


	//   ....[132]....
        /*075c*/ 	.word	0x0500000f


	//   ....[133]....
        /*0760*/ 	.word	0x0500000f


	//   ....[134]....
        /*0764*/ 	.word	0x0500000f


	//   ....[135]....
        /*0768*/ 	.word	0x0500000f


	//   ....[136]....
        /*076c*/ 	.word	0x0500000f


	//   ....[137]....
        /*0770*/ 	.word	0x0500000f


	//   ....[138]....
        /*0774*/ 	.word	0x0500000f


	//   ....[139]....
        /*0778*/ 	.word	0x0500000f


	//   ....[140]....
        /*077c*/ 	.word	0x0500000f


	//   ....[141]....
        /*0780*/ 	.word	0x0500000f


	//   ....[142]....
        /*0784*/ 	.word	0x0500000f


	//   ....[143]....
        /*0788*/ 	.word	0x0500000f


	//   ....[144]....
        /*078c*/ 	.word	0x0500000f


	//   ....[145]....
        /*0790*/ 	.word	0x0500000f


	//   ....[146]....
        /*0794*/ 	.word	0x0500000f


	//----- nvinfo : EIATTR_COOP_GROUP_INSTR_OFFSETS
	.align		4
.L_721:
        /*0798*/ 	.byte	0x04, 0x28
        /*079a*/ 	.short	(.L_723 - .L_722)


	//   ....[0]....
.L_722:
        /*079c*/ 	.word	0x00000060


	//   ....[1]....
        /*07a0*/ 	.word	0x00000140


	//   ....[2]....
        /*07a4*/ 	.word	0x00000190


	//   ....[3]....
        /*07a8*/ 	.word	0x000003c0


	//   ....[4]....
        /*07ac*/ 	.word	0x00000520


	//   ....[5]....
        /*07b0*/ 	.word	0x00000640


	//   ....[6]....
        /*07b4*/ 	.word	0x000007a0


	//   ....[7]....
        /*07b8*/ 	.word	0x00002180


	//   ....[8]....
        /*07bc*/ 	.word	0x00002f30


	//   ....[9]....
        /*07c0*/ 	.word	0x00003af0


	//   ....[10]....
        /*07c4*/ 	.word	0x00004400


	//   ....[11]....
        /*07c8*/ 	.word	0x00004430


	//   ....[12]....
        /*07cc*/ 	.word	0x000048b0


	//   ....[13]....
        /*07d0*/ 	.word	0x00004910


	//   ....[14]....
        /*07d4*/ 	.word	0x00006b70


	//   ....[15]....
        /*07d8*/ 	.word	0x00006d90


	//   ....[16]....
        /*07dc*/ 	.word	0x00007c30


	//   ....[17]....
        /*07e0*/ 	.word	0x00007d40


	//   ....[18]....
        /*07e4*/ 	.word	0x00008300


	//   ....[19]....
        /*07e8*/ 	.word	0x00008390


	//   ....[20]....
        /*07ec*/ 	.word	0x0000a350


	//   ....[21]....
        /*07f0*/ 	.word	0x0000a440


	//   ....[22]....
        /*07f4*/ 	.word	0x0000aa80


	//   ....[23]....
        /*07f8*/ 	.word	0x0000ab00


	//   ....[24]....
        /*07fc*/ 	.word	0x0000c970


	//   ....[25]....
        /*0800*/ 	.word	0x0000cbc0


	//   ....[26]....
        /*0804*/ 	.word	0x0000da50


	//   ....[27]....
        /*0808*/ 	.word	0x0000db60


	//   ....[28]....
        /*080c*/ 	.word	0x0000e160


	//   ....[29]....
        /*0810*/ 	.word	0x0000e1d0


	//   ....[30]....
        /*0814*/ 	.word	0x0000f230


	//   ....[31]....
        /*0818*/ 	.word	0x0000f270


	//   ....[32]....
        /*081c*/ 	.word	0x0000f3a0


	//   ....[33]....
        /*0820*/ 	.word	0x0000f3c0


	//   ....[34]....
        /*0824*/ 	.word	0x00010bd0


	//   ....[35]....
        /*0828*/ 	.word	0x00010be0


	//   ....[36]....
        /*082c*/ 	.word	0x00010bf0


	//   ....[37]....
        /*0830*/ 	.word	0x00010c00


	//   ....[38]....
        /*0834*/ 	.word	0x000114c0


	//   ....[39]....
        /*0838*/ 	.word	0x000114f0


	//   ....[40]....
        /*083c*/ 	.word	0x00011630


	//   ....[41]....
        /*0840*/ 	.word	0x00011650


	//   ....[42]....
        /*0844*/ 	.word	0x00011760


	//   ....[43]....
        /*0848*/ 	.word	0x00011780


	//   ....[44]....
        /*084c*/ 	.word	0x000118a0


	//   ....[45]....
        /*0850*/ 	.word	0x000118c0


	//   ....[46]....
        /*0854*/ 	.word	0x00011da0


	//   ....[47]....
        /*0858*/ 	.word	0x00011db0


	//   ....[48]....
        /*085c*/ 	.word	0x00012400


	//   ....[49]....
        /*0860*/ 	.word	0x00012410


	//   ....[50]....
        /*0864*/ 	.word	0x000134e0


	//   ....[51]....
        /*0868*/ 	.word	0x00013510


	//   ....[52]....
        /*086c*/ 	.word	0x00013620


	//   ....[53]....
        /*0870*/ 	.word	0x00013640


	//   ....[54]....
        /*0874*/ 	.word	0x00013750


	//   ....[55]....
        /*0878*/ 	.word	0x00013770


	//   ....[56]....
        /*087c*/ 	.word	0x00013890


	//   ....[57]....
        /*0880*/ 	.word	0x000138b0


	//   ....[58]....
        /*0884*/ 	.word	0x00013a60


	//   ....[59]....
        /*0888*/ 	.word	0x00013c80


	//   ....[60]....
        /*088c*/ 	.word	0x00013cb0


	//   ....[61]....
        /*0890*/ 	.word	0x00013ce0


	//   ....[62]....
        /*0894*/ 	.word	0x00013d10


	//   ....[63]....
        /*0898*/ 	.word	0x00013d40


	//   ....[64]....
        /*089c*/ 	.word	0x00013d70


	//   ....[65]....
        /*08a0*/ 	.word	0x00013f20


	//   ....[66]....
        /*08a4*/ 	.word	0x00013f50


	//   ....[67]....
        /*08a8*/ 	.word	0x00013f80


	//   ....[68]....
        /*08ac*/ 	.word	0x00013fb0


	//   ....[69]....
        /*08b0*/ 	.word	0x00013fe0


	//   ....[70]....
        /*08b4*/ 	.word	0x00014010


	//   ....[71]....
        /*08b8*/ 	.word	0x000140b0


	//   ....[72]....
        /*08bc*/ 	.word	0x000140e0


	//   ....[73]....
        /*08c0*/ 	.word	0x000140f0


	//   ....[74]....
        /*08c4*/ 	.word	0x00014120


	//   ....[75]....
        /*08c8*/ 	.word	0x00015ec0


	//   ....[76]....
        /*08cc*/ 	.word	0x00016ae0


	//   ....[77]....
        /*08d0*/ 	.word	0x00016b00


	//   ....[78]....
        /*08d4*/ 	.word	0x00016b10


	//   ....[79]....
        /*08d8*/ 	.word	0x00016b40


	//   ....[80]....
        /*08dc*/ 	.word	0x00016c60


	//   ....[81]....
        /*08e0*/ 	.word	0x00016c70


	//   ....[82]....
        /*08e4*/ 	.word	0x00016d10


	//   ....[83]....
        /*08e8*/ 	.word	0x00016d20


	//   ....[84]....
        /*08ec*/ 	.word	0x00016dc0


	//   ....[85]....
        /*08f0*/ 	.word	0x00016dd0


	//   ....[86]....
        /*08f4*/ 	.word	0x00016e70


	//   ....[87]....
        /*08f8*/ 	.word	0x00016e80


	//   ....[88]....
        /*08fc*/ 	.word	0x00016f00


	//   ....[89]....
        /*0900*/ 	.word	0x00016f30


	//   ....[90]....
        /*0904*/ 	.word	0x00016f80


	//   ....[91]....
        /*0908*/ 	.word	0x00016fc0


	//   ....[92]....
        /*090c*/ 	.word	0x0001a040


	//   ....[93]....
        /*0910*/ 	.word	0x0001a0c0


	//   ....[94]....
        /*0914*/ 	.word	0x0001a0f0


	//   ....[95]....
        /*0918*/ 	.word	0x0001a100


	//   ....[96]....
        /*091c*/ 	.word	0x0001a130


	//   ....[97]....
        /*0920*/ 	.word	0x0001a160


	//   ....[98]....
        /*0924*/ 	.word	0x0001a190


	//   ....[99]....
        /*0928*/ 	.word	0x0001a1c0


	//   ....[100]....
        /*092c*/ 	.word	0x0001a390


	//   ....[101]....
        /*0930*/ 	.word	0x0001a3c0


	//   ....[102]....
        /*0934*/ 	.word	0x0001a3f0


	//   ....[103]....
        /*0938*/ 	.word	0x0001a420


	//   ....[104]....
        /*093c*/ 	.word	0x0001a450


	//   ....[105]....
        /*0940*/ 	.word	0x0001a480


	//   ....[106]....
        /*0944*/ 	.word	0x0001a550


	//   ....[107]....
        /*0948*/ 	.word	0x0001a570


	//   ....[108]....
        /*094c*/ 	.word	0x0001a580


	//   ....[109]....
        /*0950*/ 	.word	0x0001a600


	//   ....[110]....
        /*0954*/ 	.word	0x0001b150


	//   ....[111]....
        /*0958*/ 	.word	0x0001b800


	//   ....[112]....
        /*095c*/ 	.word	0x0001b9e0


	//   ....[113]....
        /*0960*/ 	.word	0x0001ba30


	//   ....[114]....
        /*0964*/ 	.word	0x0001bb60


	//   ....[115]....
        /*0968*/ 	.word	0x0001bbb0


	//   ....[116]....
        /*096c*/ 	.word	0x0001bcf0


	//   ....[117]....
        /*0970*/ 	.word	0x0001bd60


	//   ....[118]....
        /*0974*/ 	.word	0x0001be90


	//   ....[119]....
        /*0978*/ 	.word	0x0001bee0


	//   ....[120]....
        /*097c*/ 	.word	0x0001c010


	//   ....[121]....
        /*0980*/ 	.word	0x0001c060


	//   ....[122]....
        /*0984*/ 	.word	0x0001c190


	//   ....[123]....
        /*0988*/ 	.word	0x0001c1e0


	//   ....[124]....
        /*098c*/ 	.word	0x0001c2f0


	//   ....[125]....
        /*0990*/ 	.word	0x0001c360


	//   ....[126]....
        /*0994*/ 	.word	0x0001c470


	//   ....[127]....
        /*0998*/ 	.word	0x0001c4c0


	//   ....[128]....
        /*099c*/ 	.word	0x0001c7f0


	//   ....[129]....
        /*09a0*/ 	.word	0x0001c890


	//   ....[130]....
        /*09a4*/ 	.word	0x0001ca30


	//   ....[131]....
        /*09a8*/ 	.word	0x0001cab0


	//   ....[132]....
        /*09ac*/ 	.word	0x0001cb30


	//   ....[133]....
        /*09b0*/ 	.word	0x0001cbb0


	//   ....[134]....
        /*09b4*/ 	.word	0x0001cc30


	//   ....[135]....
        /*09b8*/ 	.word	0x0001ccc0


	//   ....[136]....
        /*09bc*/ 	.word	0x0001cd60


	//   ....[137]....
        /*09c0*/ 	.word	0x0001ce10


	//   ....[138]....
        /*09c4*/ 	.word	0x0001ce90


	//   ....[139]....
        /*09c8*/ 	.word	0x0001cf10


	//   ....[140]....
        /*09cc*/ 	.word	0x0001cf90


	//   ....[141]....
        /*09d0*/ 	.word	0x0001d020


	//   ....[142]....
        /*09d4*/ 	.word	0x0001d0a0


	//   ....[143]....
        /*09d8*/ 	.word	0x0001d150


	//   ....[144]....
        /*09dc*/ 	.word	0x0001d1a0


	//   ....[145]....
        /*09e0*/ 	.word	0x0001d260


	//   ....[146]....
        /*09e4*/ 	.word	0x0001d390


	//----- nvinfo : EIATTR_REG_RECONFIG
	.align		4
.L_723:
        /*09e8*/ 	.byte	0x01, 0x54
	.zero		2


	//----- nvinfo : EIATTR_SYSCALL_OFFSETS
	.align		4
        /*09ec*/ 	.byte	0x04, 0x46
        /*09ee*/ 	.short	(.L_725 - .L_724)


	//   ....[0]....
.L_724:
        /*09f0*/ 	.word	0x00002300


	//   ....[1]....
        /*09f4*/ 	.word	0x00015ae0


	//   ....[2]....
        /*09f8*/ 	.word	0x00015c30


	//   ....[3]....
        /*09fc*/ 	.word	0x00015d20


	//   ....[4]....
        /*0a00*/ 	.word	0x00016600


	//----- nvinfo : EIATTR_MBARRIER_INSTR_OFFSETS
	.align		4
.L_725:
        /*0a04*/ 	.byte	0x04, 0x39
        /*0a06*/ 	.short	(.L_727 - .L_726)


	//   ....[0]....
.L_726:
        /*0a08*/ 	.word	0x00000270
        /*0a0c*/ 	.word	0x000000ff
        /*0a10*/ 	.word	0x00030800
        /*0a14*/ 	.short	0x0100
        /*0a16*/ 	.byte	0x08
	.zero		1


	//   ....[1]....
        /*0a18*/ 	.word	0x00000280
        /*0a1c*/ 	.word	0x000000ff
        /*0a20*/ 	.word	0x00030820
        /*0a24*/ 	.short	0x0100
        /*0a26*/ 	.byte	0x08
	.zero		1


	//   ....[2]....
        /*0a28*/ 	.word	0x00000370
        /*0a2c*/ 	.word	0x000000ff
        /*0a30*/ 	.word	0x00030830
        /*0a34*/ 	.short	0x0100
        /*0a36*/ 	.byte	0x08
	.zero		1


	//   ....[3]....
        /*0a38*/ 	.word	0x00000380
        /*0a3c*/ 	.word	0x000000ff
        /*0a40*/ 	.word	0x00030840
        /*0a44*/ 	.short	0x0100
        /*0a46*/ 	.byte	0x08
	.zero		1


	//   ....[4]....
        /*0a48*/ 	.word	0x00000390
        /*0a4c*/ 	.word	0x000000ff
        /*0a50*/ 	.word	0x00030838
        /*0a54*/ 	.short	0x0100
        /*0a56*/ 	.byte	0x08
	.zero		1


	//   ....[5]....
        /*0a58*/ 	.word	0x000003a0
        /*0a5c*/ 	.word	0x000000ff
        /*0a60*/ 	.word	0x00030848
        /*0a64*/ 	.short	0x0100
        /*0a66*/ 	.byte	0x08
	.zero		1


	//   ....[6]....
        /*0a68*/ 	.word	0x000004d0
        /*0a6c*/ 	.word	0x000000ff
        /*0a70*/ 	.word	0x00030850
        /*0a74*/ 	.short	0x0100
        /*0a76*/ 	.byte	0x08
	.zero		1


	//   ....[7]....
        /*0a78*/ 	.word	0x000004e0
        /*0a7c*/ 	.word	0x000000ff
        /*0a80*/ 	.word	0x00030860
        /*0a84*/ 	.short	0x0100
        /*0a86*/ 	.byte	0x08
	.zero		1


	//   ....[8]....
        /*0a88*/ 	.word	0x000004f0
        /*0a8c*/ 	.word	0x000000ff
        /*0a90*/ 	.word	0x00030858
        /*0a94*/ 	.short	0x0100
        /*0a96*/ 	.byte	0x08
	.zero		1


	//   ....[9]....
        /*0a98*/ 	.word	0x00000500
        /*0a9c*/ 	.word	0x000000ff
        /*0aa0*/ 	.word	0x00030868
        /*0aa4*/ 	.short	0x0100
        /*0aa6*/ 	.byte	0x08
	.zero		1


	//   ....[10]....
        /*0aa8*/ 	.word	0x000005f0
        /*0aac*/ 	.word	0x000000ff
        /*0ab0*/ 	.word	0x00030870
        /*0ab4*/ 	.short	0x0100
        /*0ab6*/ 	.byte	0x06
	.zero		1


	//   ....[11]....
        /*0ab8*/ 	.word	0x00000600
        /*0abc*/ 	.word	0x000000ff
        /*0ac0*/ 	.word	0x00030880
        /*0ac4*/ 	.short	0x0100
        /*0ac6*/ 	.byte	0x06
	.zero		1


	//   ....[12]....
        /*0ac8*/ 	.word	0x00000610
        /*0acc*/ 	.word	0x000000ff
        /*0ad0*/ 	.word	0x00030878
        /*0ad4*/ 	.short	0x0100
        /*0ad6*/ 	.byte	0x06
	.zero		1


	//   ....[13]....
        /*0ad8*/ 	.word	0x00000620
        /*0adc*/ 	.word	0x000000ff
        /*0ae0*/ 	.word	0x00030888
        /*0ae4*/ 	.short	0x0100
        /*0ae6*/ 	.byte	0x06
	.zero		1


	//   ....[14]....
        /*0ae8*/ 	.word	0x00000750
        /*0aec*/ 	.word	0x000000ff
        /*0af0*/ 	.word	0x00030890
        /*0af4*/ 	.short	0x0100
        /*0af6*/ 	.byte	0x08
	.zero		1


	//   ....[15]....
        /*0af8*/ 	.word	0x00000760
        /*0afc*/ 	.word	0x000000ff
        /*0b00*/ 	.word	0x000308a0
        /*0b04*/ 	.short	0x0100
        /*0b06*/ 	.byte	0x08
	.zero		1


	//   ....[16]....
        /*0b08*/ 	.word	0x00000770
        /*0b0c*/ 	.word	0x000000ff
        /*0b10*/ 	.word	0x00030898
        /*0b14*/ 	.short	0x0100
        /*0b16*/ 	.byte	0x08
	.zero		1


	//   ....[17]....
        /*0b18*/ 	.word	0x00000780
        /*0b1c*/ 	.word	0x000000ff
        /*0b20*/ 	.word	0x000308a8
        /*0b24*/ 	.short	0x0100
        /*0b26*/ 	.byte	0x08
	.zero		1


	//   ....[18]....
        /*0b28*/ 	.word	0x000008b0
        /*0b2c*/ 	.word	0x000000ff
        /*0b30*/ 	.word	0x000308b0
        /*0b34*/ 	.short	0x0100
        /*0b36*/ 	.byte	0x08
	.zero		1


	//   ....[19]....
        /*0b38*/ 	.word	0x000008c0
        /*0b3c*/ 	.word	0x000000ff
        /*0b40*/ 	.word	0x000308c0
        /*0b44*/ 	.short	0x0100
        /*0b46*/ 	.byte	0x08
	.zero		1


	//   ....[20]....
        /*0b48*/ 	.word	0x000008d0
        /*0b4c*/ 	.word	0x000000ff
        /*0b50*/ 	.word	0x000308b8
        /*0b54*/ 	.short	0x0100
        /*0b56*/ 	.byte	0x08
	.zero		1


	//   ....[21]....
        /*0b58*/ 	.word	0x000008e0
        /*0b5c*/ 	.word	0x000000ff
        /*0b60*/ 	.word	0x000308c8
        /*0b64*/ 	.short	0x0100
        /*0b66*/ 	.byte	0x08
	.zero		1


	//   ....[22]....
        /*0b68*/ 	.word	0x00002380
        /*0b6c*/ 	.word	0x000000ff
        /*0b70*/ 	.word	0x00030800
        /*0b74*/ 	.short	0x010a
        /*0b76*/ 	.byte	0x26
	.zero		1


	//   ....[23]....
        /*0b78*/ 	.word	0x00002430
        /*0b7c*/ 	.word	0x00000007
        /*0b80*/ 	.word	0x00030830
        /*0b84*/ 	.short	0x010a
        /*0b86*/ 	.byte	0x3f
	.zero		1


	//   ....[24]....
        /*0b88*/ 	.word	0x000024a0
        /*0b8c*/ 	.word	0x00000007
        /*0b90*/ 	.word	0x00030830
        /*0b94*/ 	.short	0x010a
        /*0b96*/ 	.byte	0x3f
	.zero		1


	//   ....[25]....
        /*0b98*/ 	.word	0x00002f00
        /*0b9c*/ 	.word	0x00000002
        /*0ba0*/ 	.word	0x00000000
        /*0ba4*/ 	.short	0x0101
        /*0ba6*/ 	.byte	0x3f
	.zero		1


	//   ....[26]....
        /*0ba8*/ 	.word	0x00005740
        /*0bac*/ 	.word	0x000000ff
        /*0bb0*/ 	.word	0x00030830
        /*0bb4*/ 	.short	0x010a
        /*0bb6*/ 	.byte	0x07
	.zero		1


	//   ....[27]....
        /*0bb8*/ 	.word	0x000057a0
        /*0bbc*/ 	.word	0x000000ff
        /*0bc0*/ 	.word	0x00030830
        /*0bc4*/ 	.short	0x010a
        /*0bc6*/ 	.byte	0x07
	.zero		1


	//   ....[28]....
        /*0bc8*/ 	.word	0x00006240
        /*0bcc*/ 	.word	0x000000ff
        /*0bd0*/ 	.word	0x00030850
        /*0bd4*/ 	.short	0x010a
        /*0bd6*/ 	.byte	0x06
	.zero		1


	//   ....[29]....
        /*0bd8*/ 	.word	0x00006280
        /*0bdc*/ 	.word	0x000000ff
        /*0be0*/ 	.word	0x00030850
        /*0be4*/ 	.short	0x010a
        /*0be6*/ 	.byte	0x06
	.zero		1


	//   ....[30]....
        /*0be8*/ 	.word	0x00006bb0
        /*0bec*/ 	.word	0x0000000a
        /*0bf0*/ 	.word	0x00000000
        /*0bf4*/ 	.short	0x0101
        /*0bf6*/ 	.byte	0x3f
	.zero		1


	//   ....[31]....
        /*0bf8*/ 	.word	0x00008800
        /*0bfc*/ 	.word	0x00000084
        /*0c00*/ 	.word	0x00000000
        /*0c04*/ 	.short	0x0101
        /*0c06*/ 	.byte	0x3f
	.zero		1


	//   ....[32]....
        /*0c08*/ 	.word	0x000090f0
        /*0c0c*/ 	.word	0x000000ff
        /*0c10*/ 	.word	0x00030830
        /*0c14*/ 	.short	0x010a
        /*0c16*/ 	.byte	0x06
	.zero		1


	//   ....[33]....
        /*0c18*/ 	.word	0x00009150
        /*0c1c*/ 	.word	0x000000ff
        /*0c20*/ 	.word	0x00030830
        /*0c24*/ 	.short	0x010a
        /*0c26*/ 	.byte	0x06
	.zero		1


	//   ....[34]....
        /*0c28*/ 	.word	0x00009bf0
        /*0c2c*/ 	.word	0x000000ff
        /*0c30*/ 	.word	0x00030850
        /*0c34*/ 	.short	0x010a
        /*0c36*/ 	.byte	0x0b
	.zero		1


	//   ....[35]....
        /*0c38*/ 	.word	0x00009c30
        /*0c3c*/ 	.word	0x000000ff
        /*0c40*/ 	.word	0x00030850
        /*0c44*/ 	.short	0x010a
        /*0c46*/ 	.byte	0x0b
	.zero		1


	//   ....[36]....
        /*0c48*/ 	.word	0x0000af40
        /*0c4c*/ 	.word	0x0000000b
        /*0c50*/ 	.word	0x00000000
        /*0c54*/ 	.short	0x0101
        /*0c56*/ 	.byte	0x3f
	.zero		1


	//   ....[37]....
        /*0c58*/ 	.word	0x0000afa0
        /*0c5c*/ 	.word	0x0000000d
        /*0c60*/ 	.word	0x00000000
        /*0c64*/ 	.short	0x0101
        /*0c66*/ 	.byte	0x3f
	.zero		1


	//   ....[38]....
        /*0c68*/ 	.word	0x0000b560
        /*0c6c*/ 	.word	0x000000ff
        /*0c70*/ 	.word	0x00030830
        /*0c74*/ 	.short	0x010a
        /*0c76*/ 	.byte	0x06
	.zero		1


	//   ....[39]....
        /*0c78*/ 	.word	0x0000b5c0
        /*0c7c*/ 	.word	0x000000ff
        /*0c80*/ 	.word	0x00030830
        /*0c84*/ 	.short	0x010a
        /*0c86*/ 	.byte	0x06
	.zero		1


	//   ....[40]....
        /*0c88*/ 	.word	0x0000c060
        /*0c8c*/ 	.word	0x000000ff
        /*0c90*/ 	.word	0x00030850
        /*0c94*/ 	.short	0x010a
        /*0c96*/ 	.byte	0x0b
	.zero		1


	//   ....[41]....
        /*0c98*/ 	.word	0x0000c0a0
        /*0c9c*/ 	.word	0x000000ff
        /*0ca0*/ 	.word	0x00030850
        /*0ca4*/ 	.short	0x010a
        /*0ca6*/ 	.byte	0x0b
	.zero		1


	//   ....[42]....
        /*0ca8*/ 	.word	0x0000c9e0
        /*0cac*/ 	.word	0x00000002
        /*0cb0*/ 	.word	0x00000000
        /*0cb4*/ 	.short	0x0101
        /*0cb6*/ 	.byte	0x3f
	.zero		1


	//   ....[43]....
        /*0cb8*/ 	.word	0x0000e620
        /*0cbc*/ 	.word	0x00000084
        /*0cc0*/ 	.word	0x00000000
        /*0cc4*/ 	.short	0x0101
        /*0cc6*/ 	.byte	0x3f
	.zero		1


	//   ....[44]....
        /*0cc8*/ 	.word	0x0000f1a0
        /*0ccc*/ 	.word	0x000000ff
        /*0cd0*/ 	.word	0x00030850
        /*0cd4*/ 	.short	0x010a
        /*0cd6*/ 	.byte	0x05
	.zero		1


	//   ....[45]....
        /*0cd8*/ 	.word	0x0000f1e0
        /*0cdc*/ 	.word	0x000000ff
        /*0ce0*/ 	.word	0x00030850
        /*0ce4*/ 	.short	0x010a
        /*0ce6*/ 	.byte	0x05
	.zero		1


	//   ....[46]....
        /*0ce8*/ 	.word	0x0000f6a0
        /*0cec*/ 	.word	0x0000000a
        /*0cf0*/ 	.word	0x00000000
        /*0cf4*/ 	.short	0x0101
        /*0cf6*/ 	.byte	0x3f
	.zero		1


	//   ....[47]....
        /*0cf8*/ 	.word	0x000114d0
        /*0cfc*/ 	.word	0x000000ff
        /*0d00*/ 	.word	0x00000000
        /*0d04*/ 	.short	0x0101
        /*0d06*/ 	.byte	0x08
	.zero		1


	//   ....[48]....
        /*0d08*/ 	.word	0x00011bc0
        /*0d0c*/ 	.word	0x000000ff
        /*0d10*/ 	.word	0x00000000
        /*0d14*/ 	.short	0x0101
        /*0d16*/ 	.byte	0x08
	.zero		1


	//   ....[49]....
        /*0d18*/ 	.word	0x00016130
        /*0d1c*/ 	.word	0x00000000
        /*0d20*/ 	.word	0x00030840
        /*0d24*/ 	.short	0x010a
        /*0d26*/ 	.byte	0x3f
	.zero		1


	//   ....[50]....
        /*0d28*/ 	.word	0x000170e0
        /*0d2c*/ 	.word	0x00000013
        /*0d30*/ 	.word	0x00030800
        /*0d34*/ 	.short	0x0107
        /*0d36*/ 	.byte	0x3f
	.zero		1


	//   ....[51]....
        /*0d38*/ 	.word	0x000171f0
        /*0d3c*/ 	.word	0x00000013
        /*0d40*/ 	.word	0x00030800
        /*0d44*/ 	.short	0x0101
        /*0d46*/ 	.byte	0x3f
	.zero		1


	//   ....[52]....
        /*0d48*/ 	.word	0x00017210
        /*0d4c*/ 	.word	0x00000013
        /*0d50*/ 	.word	0x00030820
        /*0d54*/ 	.short	0x010a
        /*0d56*/ 	.byte	0x3f
	.zero		1


	//   ....[53]....
        /*0d58*/ 	.word	0x00017640
        /*0d5c*/ 	.word	0x00000003
        /*0d60*/ 	.word	0x00030840
        /*0d64*/ 	.short	0x010a
        /*0d66*/ 	.byte	0x3f
	.zero		1


	//   ....[54]....
        /*0d68*/ 	.word	0x00017af0
        /*0d6c*/ 	.word	0x00000003
        /*0d70*/ 	.word	0x00000060
        /*0d74*/ 	.short	0x010a
        /*0d76*/ 	.byte	0x3f
	.zero		1


	//   ....[55]....
        /*0d78*/ 	.word	0x00018290
        /*0d7c*/ 	.word	0x00000003
        /*0d80*/ 	.word	0x00030840
        /*0d84*/ 	.short	0x010a
        /*0d86*/ 	.byte	0x3f
	.zero		1


	//   ....[56]....
        /*0d88*/ 	.word	0x00018740
        /*0d8c*/ 	.word	0x00000002
        /*0d90*/ 	.word	0x00000060
        /*0d94*/ 	.short	0x010a
        /*0d96*/ 	.byte	0x3f
	.zero		1


	//   ....[57]....
        /*0d98*/ 	.word	0x00018e20
        /*0d9c*/ 	.word	0x00000002
        /*0da0*/ 	.word	0x00030840
        /*0da4*/ 	.short	0x010a
        /*0da6*/ 	.byte	0x3f
	.zero		1


	//   ....[58]....
        /*0da8*/ 	.word	0x000192d0
        /*0dac*/ 	.word	0x00000002
        /*0db0*/ 	.word	0x00000060
        /*0db4*/ 	.short	0x010a
        /*0db6*/ 	.byte	0x3f
	.zero		1


	//   ....[59]....
        /*0db8*/ 	.word	0x00019950
        /*0dbc*/ 	.word	0x00000000
        /*0dc0*/ 	.word	0x00030860
        /*0dc4*/ 	.short	0x010a
        /*0dc6*/ 	.byte	0x3f
	.zero		1


	//   ....[60]....
        /*0dc8*/ 	.word	0x0001b0d0
        /*0dcc*/ 	.word	0x00000000
        /*0dd0*/ 	.word	0x00030820
        /*0dd4*/ 	.short	0x010a
        /*0dd6*/ 	.byte	0x3f
	.zero		1


	//   ....[61]....
        /*0dd8*/ 	.word	0x0001b2b0
        /*0ddc*/ 	.word	0x00000006
        /*0de0*/ 	.word	0x00000000
        /*0de4*/ 	.short	0x010a
        /*0de6*/ 	.byte	0x3f
	.zero		1


	//   ....[62]....
        /*0de8*/ 	.word	0x0001b320
        /*0dec*/ 	.word	0x00000007
        /*0df0*/ 	.word	0x00000000
        /*0df4*/ 	.short	0x010a
        /*0df6*/ 	.byte	0x3f
	.zero		1


	//   ....[63]....
        /*0df8*/ 	.word	0x0001b390
        /*0dfc*/ 	.word	0x00000004
        /*0e00*/ 	.word	0x00000000
        /*0e04*/ 	.short	0x010a
        /*0e06*/ 	.byte	0x3f
	.zero		1


	//   ....[64]....
        /*0e08*/ 	.word	0x0001b3c0
        /*0e0c*/ 	.word	0x00000003
        /*0e10*/ 	.word	0x00000000
        /*0e14*/ 	.short	0x010a
        /*0e16*/ 	.byte	0x3f
	.zero		1


	//   ....[65]....
        /*0e18*/ 	.word	0x0001b430
        /*0e1c*/ 	.word	0x00000003
        /*0e20*/ 	.word	0x00030800
        /*0e24*/ 	.short	0x010a
        /*0e26*/ 	.byte	0x3f
	.zero		1


	//   ....[66]....
        /*0e28*/ 	.word	0x0001b480
        /*0e2c*/ 	.word	0x00000007
        /*0e30*/ 	.word	0x00030830
        /*0e34*/ 	.short	0x010a
        /*0e36*/ 	.byte	0x3f
	.zero		1


	//   ....[67]....
        /*0e38*/ 	.word	0x0001b4e0
        /*0e3c*/ 	.word	0x0000000a
        /*0e40*/ 	.word	0x00030830
        /*0e44*/ 	.short	0x010a
        /*0e46*/ 	.byte	0x3f
	.zero		1


	//   ....[68]....
        /*0e48*/ 	.word	0x0001b540
        /*0e4c*/ 	.word	0x00000009
        /*0e50*/ 	.word	0x00030850
        /*0e54*/ 	.short	0x010a
        /*0e56*/ 	.byte	0x3f
	.zero		1


	//   ....[69]....
        /*0e58*/ 	.word	0x0001b5a0
        /*0e5c*/ 	.word	0x00000003
        /*0e60*/ 	.word	0x00030830
        /*0e64*/ 	.short	0x010a
        /*0e66*/ 	.byte	0x3f
	.zero		1


	//   ....[70]....
        /*0e68*/ 	.word	0x0001b600
        /*0e6c*/ 	.word	0x00000002
        /*0e70*/ 	.word	0x00030850
        /*0e74*/ 	.short	0x010a
        /*0e76*/ 	.byte	0x3f
	.zero		1


	//   ....[71]....
        /*0e78*/ 	.word	0x0001b660
        /*0e7c*/ 	.word	0x00000003
        /*0e80*/ 	.word	0x00030830
        /*0e84*/ 	.short	0x010a
        /*0e86*/ 	.byte	0x3f
	.zero		1


	//   ....[72]....
        /*0e88*/ 	.word	0x0001b6c0
        /*0e8c*/ 	.word	0x00000002
        /*0e90*/ 	.word	0x00030850
        /*0e94*/ 	.short	0x010a
        /*0e96*/ 	.byte	0x3f
	.zero		1


	//   ....[73]....
        /*0e98*/ 	.word	0x0001b720
        /*0e9c*/ 	.word	0x00000005
        /*0ea0*/ 	.word	0x00030850
        /*0ea4*/ 	.short	0x010a
        /*0ea6*/ 	.byte	0x3f
	.zero		1


	//   ....[74]....
        /*0ea8*/ 	.word	0x0001b8c0
        /*0eac*/ 	.word	0x00000000
        /*0eb0*/ 	.word	0x00030840
        /*0eb4*/ 	.short	0x010a
        /*0eb6*/ 	.byte	0x3f
	.zero		1


	//   ....[75]....
        /*0eb8*/ 	.word	0x0001c500
        /*0ebc*/ 	.word	0x00000013
        /*0ec0*/ 	.word	0x00030820
        /*0ec4*/ 	.short	0x010a
        /*0ec6*/ 	.byte	0x3f
	.zero		1


	//   ....[76]....
        /*0ec8*/ 	.word	0x0001c550
        /*0ecc*/ 	.word	0x00000003
        /*0ed0*/ 	.word	0x00030840
        /*0ed4*/ 	.short	0x010a
        /*0ed6*/ 	.byte	0x3f
	.zero		1


	//   ....[77]....
        /*0ed8*/ 	.word	0x0001c5a0
        /*0edc*/ 	.word	0x00000003
        /*0ee0*/ 	.word	0x00000060
        /*0ee4*/ 	.short	0x010a
        /*0ee6*/ 	.byte	0x3f
	.zero		1


	//   ....[78]....
        /*0ee8*/ 	.word	0x0001c5f0
        /*0eec*/ 	.word	0x00000003
        /*0ef0*/ 	.word	0x00030840
        /*0ef4*/ 	.short	0x010a
        /*0ef6*/ 	.byte	0x3f
	.zero		1


	//   ....[79]....
        /*0ef8*/ 	.word	0x0001c640
        /*0efc*/ 	.word	0x00000002
        /*0f00*/ 	.word	0x00000060
        /*0f04*/ 	.short	0x010a
        /*0f06*/ 	.byte	0x3f
	.zero		1


	//   ....[80]....
        /*0f08*/ 	.word	0x0001c690
        /*0f0c*/ 	.word	0x00000002
        /*0f10*/ 	.word	0x00030840
        /*0f14*/ 	.short	0x010a
        /*0f16*/ 	.byte	0x3f
	.zero		1


	//   ....[81]....
        /*0f18*/ 	.word	0x0001c6e0
        /*0f1c*/ 	.word	0x00000002
        /*0f20*/ 	.word	0x00000060
        /*0f24*/ 	.short	0x010a
        /*0f26*/ 	.byte	0x3f
	.zero		1


	//   ....[82]....
        /*0f28*/ 	.word	0x0001c730
        /*0f2c*/ 	.word	0x00000000
        /*0f30*/ 	.word	0x00030860
        /*0f34*/ 	.short	0x010a
        /*0f36*/ 	.byte	0x3f
	.zero		1


	//   ....[83]....
        /*0f38*/ 	.word	0x0001d2b0
        /*0f3c*/ 	.word	0x00000000
        /*0f40*/ 	.word	0x00030820
        /*0f44*/ 	.short	0x010a
        /*0f46*/ 	.byte	0x3f
	.zero		1


	//   ....[84]....
        /*0f48*/ 	.word	0x0001d450
        /*0f4c*/ 	.word	0x00000006
        /*0f50*/ 	.word	0x00000000
        /*0f54*/ 	.short	0x010a
        /*0f56*/ 	.byte	0x3f
	.zero		1


	//   ....[85]....
        /*0f58*/ 	.word	0x0001d4a0
        /*0f5c*/ 	.word	0x00000007
        /*0f60*/ 	.word	0x00000000
        /*0f64*/ 	.short	0x010a
        /*0f66*/ 	.byte	0x3f
	.zero		1


	//   ....[86]....
        /*0f68*/ 	.word	0x0001d4f0
        /*0f6c*/ 	.word	0x00000004
        /*0f70*/ 	.word	0x00000000
        /*0f74*/ 	.short	0x010a
        /*0f76*/ 	.byte	0x3f
	.zero		1


	//----- nvinfo : EIATTR_NUM_MBARRIERS
	.align		4
.L_727:
        /*0f78*/ 	.byte	0x03, 0x38
        /*0f7a*/ 	.short	0x0016


	//----- nvinfo : EIATTR_EXIT_INSTR_OFFSETS
	.align		4
        /*0f7c*/ 	.byte	0x04, 0x1c
        /*0f7e*/ 	.short	(.L_729 - .L_728)


	//   ....[0]....
.L_728:
        /*0f80*/ 	.word	0x00000a50


	//   ....[1]....
        /*0f84*/ 	.word	0x00013a00


	//   ....[2]....
        /*0f88*/ 	.word	0x0001b410


	//----- nvinfo : EIATTR_MAX_THREADS
	.align		4
.L_729:
        /*0f8c*/ 	.byte	0x04, 0x05
        /*0f8e*/ 	.short	(.L_731 - .L_730)
.L_730:
        /*0f90*/ 	.word	0x00000180
        /*0f94*/ 	.word	0x00000001
        /*0f98*/ 	.word	0x00000001


	//----- nvinfo : EIATTR_CRS_STACK_SIZE
	.align		4
.L_731:
        /*0f9c*/ 	.byte	0x04, 0x1e
        /*0f9e*/ 	.short	(.L_733 - .L_732)
.L_732:
        /*0fa0*/ 	.word	0x00000000


	//----- nvinfo : EIATTR_CBANK_PARAM_SIZE
	.align		4
.L_733:
        /*0fa4*/ 	.byte	0x03, 0x19
        /*0fa6*/ 	.short	0x0af0


	//----- nvinfo : EIATTR_PARAM_CBANK
	.align		4
        /*0fa8*/ 	.byte	0x04, 0x0a
        /*0faa*/ 	.short	(.L_735 - .L_734)
	.align		4
.L_734:
        /*0fac*/ 	.word	index@(.nv.constant0._ZN7cutlass13device_kernelIN5flash11enable_sm90INS1_16FlashAttnFwdSm90INS1_25CollectiveMainloopFwdSm90ILi2EN4cute5tupleIJNS5_1CILi1EEES8_S8_EEENS6_IJNS7_ILi128EEENS7_ILi96EEENS7_ILi192EEEEEELi192ENS_10bfloat16_tEfNS_4arch4Sm90ELb0ELb1ELb1ELb1ELb0ELb0ELb0ELb1ELb1ELb1ELb1ELb0EEENS1_21CollectiveEpilogueFwdINS6_IJSA_SC_SB_EEES9_SE_SG_Li256ELb1ELb1ELb1ELb0EEENS1_36VarlenDynamicPersistentTileSchedulerILi128ELi96ELi256ELi128ELb1ELb1ELb1ELb1ELb0ELb1EEEEEEEEEvNT_6ParamsE)
        /*0fb0*/ 	.short	0x0210
        /*0fb2*/ 	.short	0x0af0


	//----- nvinfo : EIATTR_SW_WAR
	.align		4
.L_735:
        /*0fb4*/ 	.byte	0x04, 0x36
        /*0fb6*/ 	.short	(.L_737 - .L_736)
.L_736:
        /*0fb8*/ 	.word	0x00000008
.L_737:


//--------------------- .nv.info._ZN7cutlass13device_kernelIN5flash11enable_sm90INS1_16FlashAttnFwdSm90INS1_25CollectiveMainloopFwdSm90ILi2EN4cute5tupleIJNS5_1CILi1EEES8_S8_EEENS6_IJNS7_ILi128EEENS7_ILi96EEENS7_ILi192EEEEEELi192ENS_10bfloat16_tEfNS_4arch4Sm90ELb0ELb1ELb1ELb1ELb0ELb1ELb0ELb1ELb1ELb1ELb1ELb0EEENS1_21CollectiveEpilogueFwdINS6_IJSA_SC_SB_EEES9_SE_SG_Li256ELb1ELb1ELb1ELb0EEENS1_36VarlenDynamicPersistentTileSchedulerILi128ELi96ELi256ELi128ELb1ELb1ELb1ELb1ELb0ELb1EEEEEEEEEvNT_6ParamsE --------------------------
	.section	.nv.info._ZN7cutlass13device_kernelIN5flash11enable_sm90INS1_16FlashAttnFwdSm90INS1_25CollectiveMainloopFwdSm90ILi2EN4cute5tupleIJNS5_1CILi1EEES8_S8_EEENS6_IJNS7_ILi128EEENS7_ILi96EEENS7_ILi192EEEEEELi192ENS_10bfloat16_tEfNS_4arch4Sm90ELb0ELb1ELb1ELb1ELb0ELb1ELb0ELb1ELb1ELb1ELb1ELb0EEENS1_21CollectiveEpilogueFwdINS6_IJSA_SC_SB_EEES9_SE_SG_Li256ELb1ELb1ELb1ELb0EEENS1_36VarlenDynamicPersistentTileSchedulerILi128ELi96ELi256ELi128ELb1ELb1ELb1ELb1ELb0ELb1EEEEEEEEEvNT_6ParamsE,"",@"SHT_CUDA_INFO"
	.sectionflags	@""
	.align	4


	//----- nvinfo : EIATTR_CUDA_API_VERSION
	.align		4
        /*0000*/ 	.byte	0x04, 0x37
        /*0002*/ 	.short	(.L_739 - .L_738)
.L_738:
        /*0004*/ 	.word	0x00000082


	//----- nvinfo : EIATTR_KPARAM_INFO
	.align		4
.L_739:
        /*0008*/ 	.byte	0x04, 0x17
        /*000a*/ 	.short	(.L_741 - .L_740)
.L_740:
        /*000c*/ 	.word	0x00000000
        /*0010*/ 	.short	0x0000
        /*0012*/ 	.short	0x0070
        /*0014*/ 	.byte	0x00, 0xf0, 0x01, 0x2a


	//----- nvinfo : EIATTR_SPARSE_MMA_MASK
	.align		4
.L_741:
        /*0018*/ 	.byte	0x03, 0x50
        /*001a*/ 	.short	0x0000


	//----- nvinfo : EIATTR_MAXREG_COUNT
	.align		4
        /*001c*/ 	.byte	0x03, 0x1b
        /*001e*/ 	.short	0x00a8


	//----- nvinfo : EIATTR_NUM_BARRIERS
	.align		4
        /*0020*/ 	.byte	0x02, 0x4c
        /*0022*/ 	.byte	0x10
	.zero		1


	//----- nvinfo : EIATTR_EXTERNS
	.align		4
        /*0024*/ 	.byte	0x04, 0x0f
        /*0026*/ 	.short	(.L_743 - .L_742)


	//   ....[0]....
	.align		4
.L_742:
        /*0028*/ 	.word	index@(__assertfail)


	//----- nvinfo : EIATTR_ANNOTATIONS
	.align		4
.L_743:
        /*002c*/ 	.byte	0x04, 0x55
        /*002e*/ 	.short	(.L_745 - .L_744)


	//   ....[0]....
.L_744:
        /* <DEDUP_REMOVED lines=114> */


	//----- nvinfo : EIATTR_MERCURY_ISA_VERSION
	.align		4
.L_745:
        /*0738*/ 	.byte	0x03, 0x5f
        /*073a*/ 	.short	0x0101


	//----- nvinfo : EIATTR_UNUSED_LOAD_BYTE_OFFSET
	.align		4
        /*073c*/ 	.byte	0x04, 0x44
        /*073e*/ 	.short	(.L_747 - .L_746)


	//   ....[0]....
.L_746:
        /*0740*/ 	.word	0x00000b30
        /*0744*/ 	.word	0x0000fff0


	//   ....[1]....
        /*0748*/ 	.word	0x0001a700
        /*074c*/ 	.word	0x0000fff0


	//----- nvinfo : EIATTR_INT_WARP_WIDE_INSTR_OFFSETS
	.align		4
.L_747:
        /*0750*/ 	.byte	0x04, 0x31
        /*0752*/ 	.short	(.L_749 - .L_748)


	//   ....[0]....
.L_748:
        /*0754*/ 	.word	0x00000220


	//   ....[1]....
        /*0758*/ 	.word	0x00000260


	//   ....[2]....
        /*075c*/ 	.word	0x000002d0


	//   ....[3]....
        /*0760*/ 	.word	0x00021e70


	//   ....[4]....
        /*0764*/ 	.word	0x00021f10


	//   ....[5]....
        /*0768*/ 	.word	0x00025ce0


	//   ....[6]....
        /*076c*/ 	.word	0x00025d50


	//----- nvinfo : EIATTR_COOP_GROUP_MASK_REGIDS
	.align		4
.L_749:
        /*0770*/ 	.byte	0x04, 0x29
        /*0772*/ 	.short	(.L_751 - .L_750)


	//   ....[0]....
.L_750:
        /*0774*/ 	.word	0xffffffff


	//   ....[1]....
        /*0778*/ 	.word	0xffffffff


	//   ....[2]....
        /*077c*/ 	.word	0xffffffff


	//   ....[3]....
        /*0780*/ 	.word	0xffffffff


	//   ....[4]....
        /*0784*/ 	.word	0xffffffff


	//   ....[5]....
        /*0788*/ 	.word	0xffffffff


	//   ....[6]....
        /*078c*/ 	.word	0xffffffff


	//   ....[7]....
        /*0790*/ 	.word	0xffffffff


	//   ....[8]....
        /*0794*/ 	.word	0xffffffff


	//   ....[9]....
        /*0798*/ 	.word	0xffffffff


	//   ....[10]....
        /*079c*/ 	.word	0xffffffff


	//   ....[11]....
        /*07a0*/ 	.word	0xffffffff


	//   ....[12]....
        /*07a4*/ 	.word	0xffffffff


	//   ....[13]....
        /*07a8*/ 	.word	0xffffffff


	//   ....[14]....
        /*07ac*/ 	.word	0xffffffff


	//   ....[15]....
        /*07b0*/ 	.word	0xffffffff


	//   ....[16]....
        /*07b4*/ 	.word	0xffffffff


	//   ....[17]....
        /*07b8*/ 	.word	0xffffffff


	//   ....[18]....
        /*07bc*/ 	.word	0xffffffff


	//   ....[19]....
        /*07c0*/ 	.word	0xffffffff


	//   ....[20]....
        /*07c4*/ 	.word	0xffffffff


	//   ....[21]....
        /*07c8*/ 	.word	0xffffffff


	//   ....[22]....
        /*07cc*/ 	.word	0xffffffff


	//   ....[23]....
        /*07d0*/ 	.word	0xffffffff


	//   ....[24]....
        /*07d4*/ 	.word	0xffffffff


	//   ....[25]....
        /*07d8*/ 	.word	0xffffffff


	//   ....[26]....
        /*07dc*/ 	.word	0xffffffff


	//   ....[27]....
        /*07e0*/ 	.word	0xffffffff


	//   ....[28]....
        /*07e4*/ 	.word	0xffffffff


	//   ....[29]....
        /*07e8*/ 	.word	0xffffffff


	//   ....[30]....
        /*07ec*/ 	.word	0xffffffff


	//   ....[31]....
        /*07f0*/ 	.word	0xffffffff


	//   ....[32]....
        /*07f4*/ 	.word	0xffffffff


	//   ....[33]....
        /*07f8*/ 	.word	0xffffffff


	//   ....[34]....
        /*07fc*/ 	.word	0xffffffff


	//   ....[35]....
        /*0800*/ 	.word	0xffffffff


	//   ....[36]....
        /*0804*/ 	.word	0xffffffff


	//   ....[37]....
        /*0808*/ 	.word	0xffffffff


	//   ....[38]....
        /*080c*/ 	.word	0xffffffff


	//   ....[39]....
        /*0810*/ 	.word	0xffffffff


	//   ....[40]....
        /*0814*/ 	.word	0xffffffff


	//   ....[41]....
        /*0818*/ 	.word	0xffffffff


	//   ....[42]....
        /*081c*/ 	.word	0xffffffff


	//   ....[43]....
        /*0820*/ 	.word	0xffffffff


	//   ....[44]....
        /*0824*/ 	.word	0xffffffff


	//   ....[45]....
        /*0828*/ 	.word	0xffffffff


	//   ....[46]....
        /*082c*/ 	.word	0xffffffff


	//   ....[47]....
        /*0830*/ 	.word	0xffffffff


	//   ....[48]....
        /*0834*/ 	.word	0xffffffff


	//   ....[49]....
        /*0838*/ 	.word	0xffffffff


	//   ....[50]....
        /*083c*/ 	.word	0xffffffff


	//   ....[51]....
        /*0840*/ 	.word	0xffffffff


	//   ....[52]....
        /*0844*/ 	.word	0xffffffff


	//   ....[53]....
        /*0848*/ 	.word	0xffffffff


	//   ....[54]....
        /*084c*/ 	.word	0xffffffff


	//   ....[55]....
        /*0850*/ 	.word	0xffffffff


	//   ....[56]....
        /*0854*/ 	.word	0xffffffff


	//   ....[57]....
        /*0858*/ 	.word	0xffffffff


	//   ....[58]....
        /*085c*/ 	.word	0xffffffff


	//   ....[59]....
        /*0860*/ 	.word	0xffffffff


	//   ....[60]....
        /*0864*/ 	.word	0xffffffff


	//   ....[61]....
        /*0868*/ 	.word	0xffffffff


	//   ....[62]....
        /*086c*/ 	.word	0xffffffff


	//   ....[63]....
        /*0870*/ 	.word	0xffffffff


	//   ....[64]....
        /*0874*/ 	.word	0xffffffff


	//   ....[65]....
        /*0878*/ 	.word	0xffffffff


	//   ....[66]....
        /*087c*/ 	.word	0xffffffff


	//   ....[67]....
        /*0880*/ 	.word	0xffffffff


	//   ....[68]....
        /*0884*/ 	.word	0xffffffff


	//   ....[69]....
        /*0888*/ 	.word	0xffffffff


	//   ....[70]....
        /*088c*/ 	.word	0xffffffff


	//   ....[71]....
        /*0890*/ 	.word	0xffffffff


	//   ....[72]....
        /*0894*/ 	.word	0xffffffff


	//   ....[73]....
        /*0898*/ 	.word	0xffffffff


	//   ....[74]....
        /*089c*/ 	.word	0xffffffff


	//   ....[75]....
        /*08a0*/ 	.word	0xffffffff


	//   ....[76]....
        /*08a4*/ 	.word	0xffffffff


	//   ....[77]....
        /*08a8*/ 	.word	0xffffffff


	//   ....[78]....
        /*08ac*/ 	.word	0xffffffff


	//   ....[79]....
        /*08b0*/ 	.word	0xffffffff


	//   ....[80]....
        /*08b4*/ 	.word	0xffffffff


	//   ....[81]....
        /*08b8*/ 	.word	0xffffffff


	//   ....[82]....
        /*08bc*/ 	.word	0xffffffff


	//   ....[83]....
        /*08c0*/ 	.word	0xffffffff


	//   ....[84]....
        /*08c4*/ 	.word	0xffffffff


	//   ....[85]....
        /*08c8*/ 	.word	0xffffffff


	//   ....[86]....
        /*08cc*/ 	.word	0xffffffff


	//   ....[87]....
        /*08d0*/ 	.word	0xffffffff


	//   ....[88]....
        /*08d4*/ 	.word	0xffffffff


	//   ....[89]....
        /*08d8*/ 	.word	0xffffffff


	//   ....[90]....
        /*08dc*/ 	.word	0xffffffff


	//   ....[91]....
        /*08e0*/ 	.word	0xffffffff


	//   ....[92]....
        /*08e4*/ 	.word	0xffffffff


	//   ....[93]....
        /*08e8*/ 	.word	0xffffffff


	//   ....[94]....
        /*08ec*/ 	.word	0xffffffff


	//   ....[95]....
        /*08f0*/ 	.word	0xffffffff


	//   ....[96]....
        /*08f4*/ 	.word	0xffffffff


	//   ....[97]....
        /*08f8*/ 	.word	0xffffffff


	//   ....[98]....
        /*08fc*/ 	.word	0xffffffff


	//   ....[99]....
        /*0900*/ 	.word	0xffffffff


	//   ....[100]....
        /*0904*/ 	.word	0xffffffff


	//   ....[101]....
        /*0908*/ 	.word	0xffffffff


	//   ....[102]....
        /*090c*/ 	.word	0xffffffff


	//   ....[103]....
        /*0910*/ 	.word	0xffffffff


	//   ....[104]....
        /*0914*/ 	.word	0xffffffff


	//   ....[105]....
        /*0918*/ 	.word	0xffffffff


	//   ....[106]....
        /*091c*/ 	.word	0xffffffff


	//   ....[107]....
        /*0920*/ 	.word	0xffffffff


	//   ....[108]....
        /*0924*/ 	.word	0xffffffff


	//   ....[109]....
        /*0928*/ 	.word	0xffffffff


	//   ....[110]....
        /*092c*/ 	.word	0xffffffff


	//   ....[111]....
        /*0930*/ 	.word	0xffffffff


	//   ....[112]....
        /*0934*/ 	.word	0xffffffff


	//   ....[113]....
        /*0938*/ 	.word	0xffffffff


	//   ....[114]....
        /*093c*/ 	.word	0xffffffff


	//   ....[115]....
        /*0940*/ 	.word	0xffffffff


	//   ....[116]....
        /*0944*/ 	.word	0xffffffff


	//   ....[117]....
        /*0948*/ 	.word	0xffffffff


	//   ....[118]....
        /*094c*/ 	.word	0xffffffff


	//   ....[119]....
        /*0950*/ 	.word	0xffffffff


	//   ....[120]....
        /*0954*/ 	.word	0xffffffff


	//   ....[121]....
        /*0958*/ 	.word	0xffffffff


	//   ....[122]....
        /*095c*/ 	.word	0xffffffff


	//   ....[123]....
        /*0960*/ 	.word	0xffffffff


	//   ....[124]....
        /*0964*/ 	.word	0xffffffff


	//   ....[125]....
        /*0968*/ 	.word	0xffffffff


	//   ....[126]....
        /*096c*/ 	.word	0xffffffff


	//   ....[127]....
        /*0970*/ 	.word	0xffffffff


	//   ....[128]....
        /*0974*/ 	.word	0x0500000f


	//   ....[129]....
        /*0978*/ 	.word	0x0500000f


	//   ....[130]....
        /*097c*/ 	.word	0x0500000f


	//   ....[131]....
        /*0980*/ 	.word	0x0500000f


	//   ....[132]....
        /*0984*/ 	.word	0x0500000f


	//   ....[133]....
        /*0988*/ 	.word	0x0500000f


	//   ....[134]....
        /*098c*/ 	.word	0x0500000f


	//   ....[135]....
        /*0990*/ 	.word	0x0500000f


	//   ....[136]....
        /*0994*/ 	.word	0x0500000f


	//   ....[137]....
        /*0998*/ 	.word	0x0500000f


	//   ....[138]....
        /*099c*/ 	.word	0x0500000f


	//   ....[139]....
        /*09a0*/ 	.word	0x0500000f


	//   ....[140]....
        /*09a4*/ 	.word	0x0500000f


	//   ....[141]....
        /*09a8*/ 	.word	0x0500000f


	//   ....[142]....
        /*09ac*/ 	.word	0x0500000f


	//   ....[143]....
        /*09b0*/ 	.word	0x0500000f


	//   ....[144]....
        /*09b4*/ 	.word	0x0500000f


	//   ....[145]....
        /*09b8*/ 	.word	0x0500000f


	//   ....[146]....
        /*09bc*/ 	.word	0x0500000f


	//   ....[147]....
        /*09c0*/ 	.word	0x0500000f


	//   ....[148]....
        /*09c4*/ 	.word	0x0500000f


	//   ....[149]....
        /*09c8*/ 	.word	0x0500000f


	//   ....[150]....
        /*09cc*/ 	.word	0x0500000f


	//   ....[151]....
        /*09d0*/ 	.word	0x0500000f


	//   ....[152]....
        /*09d4*/ 	.word	0x0500000f


	//   ....[153]....
        /*09d8*/ 	.word	0x0500000f


	//   ....[154]....
        /*09dc*/ 	.word	0x0500000f


	//   ....[155]....
        /*09e0*/ 	.word	0x0500000f


	//   ....[156]....
        /*09e4*/ 	.word	0x0500000f


	//   ....[157]....
        /*09e8*/ 	.word	0x0500000f


	//   ....[158]....
        /*09ec*/ 	.word	0x0500000f


	//   ....[159]....
        /*09f0*/ 	.word	0x0500000f


	//   ....[160]....
        /*09f4*/ 	.word	0x0500000f


	//   ....[161]....
        /*09f8*/ 	.word	0x0500000f


	//   ....[162]....
        /*09fc*/ 	.word	0x0500000f


	//   ....[163]....
        /*0a00*/ 	.word	0x0500000f


	//   ....[164]....
        /*0a04*/ 	.word	0x0500000f


	//   ....[165]....
        /*0a08*/ 	.word	0x0500000f


	//   ....[166]....
        /*0a0c*/ 	.word	0x0500000f


	//   ....[167]....
        /*0a10*/ 	.word	0x0500000f


	//   ....[168]....
        /*0a14*/ 	.word	0x0500000f


	//   ....[169]....
        /*0a18*/ 	.word	0x0500000f


	//   ....[170]....
        /*0a1c*/ 	.word	0x0500000f


	//   ....[171]....
        /*0a20*/ 	.word	0x0500000f


	//   ....[172]....
        /*0a24*/ 	.word	0x0500000f


	//   ....[173]....
        /*0a28*/ 	.word	0x0500000f


	//   ....[174]....
        /*0a2c*/ 	.word	0x0500000f


	//   ....[175]....
        /*0a30*/ 	.word	0x0500000f


	//   ....[176]....
        /*0a34*/ 	.word	0x0500000f


	//   ....[177]....
        /*0a38*/ 	.word	0x0500000f


	//   ....[178]....
        /*0a3c*/ 	.word	0x0500000f


	//   ....[179]....
        /*0a40*/ 	.word	0x0500000f


	//   ....[180]....
        /*0a44*/ 	.word	0x0500000f


	//----- nvinfo : EIATTR_COOP_GROUP_INSTR_OFFSETS
	.align		4
.L_751:
        /*0a48*/ 	.byte	0x04, 0x28
        /*0a4a*/ 	.short	(.L_753 - .L_752)


	//   ....[0]....
.L_752:
        /*0a4c*/ 	.word	0x000000d0


	//   ....[1]....
        /*0a50*/ 	.word	0x00000230


	//   ....[2]....
        /*0a54*/ 	.word	0x00000280


	//   ....[3]....
        /*0a58*/ 	.word	0x000004b0


	//   ....[4]....
        /*0a5c*/ 	.word	0x00000610


	//   ....[5]....
        /*0a60*/ 	.word	0x00000730


	//   ....[6]....
        /*0a64*/ 	.word	0x00000890


	//   ....[7]....
        /*0a68*/ 	.word	0x000051e0


	//   ....[8]....
        /*0a6c*/ 	.word	0x00005930


	//   ....[9]....
        /*0a70*/ 	.word	0x00005940


	//   ....[10]....
        /*0a74*/ 	.word	0x00005950


	//   ....[11]....
        /*0a78*/ 	.word	0x00005960


	//   ....[12]....
        /*0a7c*/ 	.word	0x00006210


	//   ....[13]....
        /*0a80*/ 	.word	0x00006220


	//   ....[14]....
        /*0a84*/ 	.word	0x00006230


	//   ....[15]....
        /*0a88*/ 	.word	0x00006240


	//   ....[16]....
        /*0a8c*/ 	.word	0x000093e0


	//   ....[17]....
        /*0a90*/ 	.word	0x000093f0


	//   ....[18]....
        /*0a94*/ 	.word	0x00009400


	//   ....[19]....
        /*0a98*/ 	.word	0x00009410


	//   ....[20]....
        /*0a9c*/ 	.word	0x00009ab0


	//   ....[21]....
        /*0aa0*/ 	.word	0x00009ac0


	//   ....[22]....
        /*0aa4*/ 	.word	0x00009ad0


	//   ....[23]....
        /*0aa8*/ 	.word	0x00009ae0


	//   ....[24]....
        /*0aac*/ 	.word	0x0000d8d0


	//   ....[25]....
        /*0ab0*/ 	.word	0x0000e530


	//   ....[26]....
        /*0ab4*/ 	.word	0x0000ee30


	//   ....[27]....
        /*0ab8*/ 	.word	0x0000ee60


	//   ....[28]....
        /*0abc*/ 	.word	0x0000f2d0


	//   ....[29]....
        /*0ac0*/ 	.word	0x0000f380


	//   ....[30]....
        /*0ac4*/ 	.word	0x000115b0


	//   ....[31]....
        /*0ac8*/ 	.word	0x000117b0


	//   ....[32]....
        /*0acc*/ 	.word	0x00012650


	//   ....[33]....
        /*0ad0*/ 	.word	0x00012760


	//   ....[34]....
        /*0ad4*/ 	.word	0x00012d20


	//   ....[35]....
        /*0ad8*/ 	.word	0x00012da0


	//   ....[36]....
        /*0adc*/ 	.word	0x00014d60


	//   ....[37]....
        /*0ae0*/ 	.word	0x00014e10


	//   ....[38]....
        /*0ae4*/ 	.word	0x000151d0


	//   ....[39]....
        /*0ae8*/ 	.word	0x00015230


	//   ....[40]....
        /*0aec*/ 	.word	0x00017380


	//   ....[41]....
        /*0af0*/ 	.word	0x000175c0


	//   ....[42]....
        /*0af4*/ 	.word	0x00018450


	//   ....[43]....
        /*0af8*/ 	.word	0x00018560


	//   ....[44]....
        /*0afc*/ 	.word	0x00018b60


	//   ....[45]....
        /*0b00*/ 	.word	0x00018bc0


	//   ....[46]....
        /*0b04*/ 	.word	0x00019c30


	//   ....[47]....
        /*0b08*/ 	.word	0x00019c70


	//   ....[48]....
        /*0b0c*/ 	.word	0x00019d70


	//   ....[49]....
        /*0b10*/ 	.word	0x00019d90


	//   ....[50]....
        /*0b14*/ 	.word	0x0001b4e0


	//   ....[51]....
        /*0b18*/ 	.word	0x0001b4f0


	//   ....[52]....
        /*0b1c*/ 	.word	0x0001b500


	//   ....[53]....
        /*0b20*/ 	.word	0x0001b510


	//   ....[54]....
        /*0b24*/ 	.word	0x0001bd90


	//   ....[55]....
        /*0b28*/ 	.word	0x0001bdb0


	//   ....[56]....
        /*0b2c*/ 	.word	0x0001bf10


	//   ....[57]....
        /*0b30*/ 	.word	0x0001bf30


	//   ....[58]....
        /*0b34*/ 	.word	0x0001c040


	//   ....[59]....
        /*0b38*/ 	.word	0x0001c060


	//   ....[60]....
        /*0b3c*/ 	.word	0x0001c180


	//   ....[61]....
        /*0b40*/ 	.word	0x0001c1a0


	//   ....[62]....
        /*0b44*/ 	.word	0x0001c6a0


	//   ....[63]....
        /*0b48*/ 	.word	0x0001c6b0


	//   ....[64]....
        /*0b4c*/ 	.word	0x0001cd50


	//   ....[65]....
        /*0b50*/ 	.word	0x0001cd60


	//   ....[66]....
        /*0b54*/ 	.word	0x0001dc70


	//   ....[67]....
        /*0b58*/ 	.word	0x0001dca0


	//   ....[68]....
        /*0b5c*/ 	.word	0x0001ddd0


	//   ....[69]....
        /*0b60*/ 	.word	0x0001ddf0


	//   ....[70]....
        /*0b64*/ 	.word	0x0001df00


	//   ....[71]....
        /*0b68*/ 	.word	0x0001df20


	//   ....[72]....
        /*0b6c*/ 	.word	0x0001e040


	//   ....[73]....
        /*0b70*/ 	.word	0x0001e060


	//   ....[74]....
        /*0b74*/ 	.word	0x0001e210


	//   ....[75]....
        /*0b78*/ 	.word	0x0001e430


	//   ....[76]....
        /*0b7c*/ 	.word	0x0001e460


	//   ....[77]....
        /*0b80*/ 	.word	0x0001e490


	//   ....[78]....
        /*0b84*/ 	.word	0x0001e4c0


	//   ....[79]....
        /*0b88*/ 	.word	0x0001e4f0


	//   ....[80]....
        /*0b8c*/ 	.word	0x0001e520


	//   ....[81]....
        /*0b90*/ 	.word	0x0001e6d0


	//   ....[82]....
        /*0b94*/ 	.word	0x0001e700


	//   ....[83]....
        /*0b98*/ 	.word	0x0001e730


	//   ....[84]....
        /*0b9c*/ 	.word	0x0001e760


	//   ....[85]....
        /*0ba0*/ 	.word	0x0001e790


	//   ....[86]....
        /*0ba4*/ 	.word	0x0001e7c0


	//   ....[87]....
        /*0ba8*/ 	.word	0x0001e860


	//   ....[88]....
        /*0bac*/ 	.word	0x0001e890


	//   ....[89]....
        /*0bb0*/ 	.word	0x0001e8a0


	//   ....[90]....
        /*0bb4*/ 	.word	0x0001e8d0


	//   ....[91]....
        /*0bb8*/ 	.word	0x000202e0


	//   ....[92]....
        /*0bbc*/ 	.word	0x00022460


	//   ....[93]....
        /*0bc0*/ 	.word	0x00023000


	//   ....[94]....
        /*0bc4*/ 	.word	0x00023020


	//   ....[95]....
        /*0bc8*/ 	.word	0x000230f0


	//   ....[96]....
        /*0bcc*/ 	.word	0x00023100


	//   ....[97]....
        /*0bd0*/ 	.word	0x000231a0


	//   ....[98]....
        /*0bd4*/ 	.word	0x000231b0


	//   ....[99]....
        /*0bd8*/ 	.word	0x00023250


	//   ....[100]....
        /*0bdc*/ 	.word	0x00023260


	//   ....[101]....
        /*0be0*/ 	.word	0x00023300


	//   ....[102]....
        /*0be4*/ 	.word	0x00023310


	//   ....[103]....
        /*0be8*/ 	.word	0x000233b0


	//   ....[104]....
        /*0bec*/ 	.word	0x000233c0


	//   ....[105]....
        /*0bf0*/ 	.word	0x00023460


	//   ....[106]....
        /*0bf4*/ 	.word	0x00023470


	//   ....[107]....
        /*0bf8*/ 	.word	0x000234c0


	//   ....[108]....
        /*0bfc*/ 	.word	0x00023500


	//   ....[109]....
        /*0c00*/ 	.word	0x00026580


	//   ....[110]....
        /*0c04*/ 	.word	0x000265a0


	//   ....[111]....
        /*0c08*/ 	.word	0x00026600


	//   ....[112]....
        /*0c0c*/ 	.word	0x00026630


	//   ....[113]....
        /*0c10*/ 	.word	0x00026660


	//   ....[114]....
        /*0c14*/ 	.word	0x00026690


	//   ....[115]....
        /*0c18*/ 	.word	0x000266c0


	//   ....[116]....
        /*0c1c*/ 	.word	0x000266f0


	//   ....[117]....
        /*0c20*/ 	.word	0x000268b0


	//   ....[118]....
        /*0c24*/ 	.word	0x000268f0


	//   ....[119]....
        /*0c28*/ 	.word	0x00026920


	//   ....[120]....
        /*0c2c*/ 	.word	0x00026950


	//   ....[121]....
        /*0c30*/ 	.word	0x00026980


	//   ....[122]....
        /*0c34*/ 	.word	0x000269b0


	//   ....[123]....
        /*0c38*/ 	.word	0x00026a80


	//   ....[124]....
        /*0c3c*/ 	.word	0x00026aa0


	//   ....[125]....
        /*0c40*/ 	.word	0x00026ab0


	//   ....[126]....
        /*0c44*/ 	.word	0x00026b30


	//   ....[127]....
        /*0c48*/ 	.word	0x00027670


	//   ....[128]....
        /*0c4c*/ 	.word	0x000279e0


	//   ....[129]....
        /*0c50*/ 	.word	0x00027a30


	//   ....[130]....
        /*0c54*/ 	.word	0x00027a80


	//   ....[131]....
        /*0c58*/ 	.word	0x00027ad0


	//   ....[132]....
        /*0c5c*/ 	.word	0x00027b60


	//   ....[133]....
        /*0c60*/ 	.word	0x00027bf0


	//   ....[134]....
        /*0c64*/ 	.word	0x00027c40


	//   ....[135]....
        /*0c68*/ 	.word	0x00027c90


	//   ....[136]....
        /*0c6c*/ 	.word	0x00027d80


	//   ....[137]....
        /*0c70*/ 	.word	0x00027dd0


	//   ....[138]....
        /*0c74*/ 	.word	0x00027e20


	//   ....[139]....
        /*0c78*/ 	.word	0x00027e70


	//   ....[140]....
        /*0c7c*/ 	.word	0x00027f20


	//   ....[141]....
        /*0c80*/ 	.word	0x00027fb0


	//   ....[142]....
        /*0c84*/ 	.word	0x00028010


	//   ....[143]....
        /*0c88*/ 	.word	0x00028070


	//   ....[144]....
        /*0c8c*/ 	.word	0x00028480


	//   ....[145]....
        /*0c90*/ 	.word	0x00028770


	//   ....[146]....
        /*0c94*/ 	.word	0x000288f0


	//   ....[147]....
        /*0c98*/ 	.word	0x00028940


	//   ....[148]....
        /*0c9c*/ 	.word	0x00028ac0


	//   ....[149]....
        /*0ca0*/ 	.word	0x00028b10


	//   ....[150]....
        /*0ca4*/ 	.word	0x00028c40


	//   ....[151]....
        /*0ca8*/ 	.word	0x00028c90


	//   ....[152]....
        /*0cac*/ 	.word	0x00028dc0


	//   ....[153]....
        /*0cb0*/ 	.word	0x00028e10


	//   ....[154]....
        /*0cb4*/ 	.word	0x00028f40


	//   ....[155]....
        /*0cb8*/ 	.word	0x00028f90


	//   ....[156]....
        /*0cbc*/ 	.word	0x000290c0


	//   ....[157]....
        /*0cc0*/ 	.word	0x00029110


	//   ....[158]....
        /*0cc4*/ 	.word	0x00029240


	//   ....[159]....
        /*0cc8*/ 	.word	0x00029290


	//   ....[160]....
        /*0ccc*/ 	.word	0x000293a0


	//   ....[161]....
        /*0cd0*/ 	.word	0x000293f0


	//   ....[162]....
        /*0cd4*/ 	.word	0x00029720


	//   ....[163]....
        /*0cd8*/ 	.word	0x000297d0


	//   ....[164]....
        /*0cdc*/ 	.word	0x00029960


	//   ....[165]....
        /*0ce0*/ 	.word	0x000299f0


	//   ....[166]....
        /*0ce4*/ 	.word	0x00029a70


	//   ....[167]....
        /*0ce8*/ 	.word	0x00029af0


	//   ....[168]....
        /*0cec*/ 	.word	0x00029b70


	//   ....[169]....
        /*0cf0*/ 	.word	0x00029c00


	//   ....[170]....
        /*0cf4*/ 	.word	0x00029ca0


	//   ....[171]....
        /*0cf8*/ 	.word	0x00029d60


	//   ....[172]....
        /*0cfc*/ 	.word	0x00029de0


	//   ....[173]....
        /*0d00*/ 	.word	0x00029e60


	//   ....[174]....
        /*0d04*/ 	.word	0x00029ee0


	//   ....[175]....
        /*0d08*/ 	.word	0x00029f70


	//   ....[176]....
        /*0d0c*/ 	.word	0x00029ff0


	//   ....[177]....
        /*0d10*/ 	.word	0x0002a0a0


	//   ....[178]....
        /*0d14*/ 	.word	0x0002a0f0


	//   ....[179]....
        /*0d18*/ 	.word	0x0002a1b0


	//   ....[180]....
        /*0d1c*/ 	.word	0x0002a2e0


	//----- nvinfo : EIATTR_REG_RECONFIG
	.align		4
.L_753:
        /*0d20*/ 	.byte	0x01, 0x54
	.zero		2


	//----- nvinfo : EIATTR_SYSCALL_OFFSETS
	.align		4
        /*0d24*/ 	.byte	0x04, 0x46
        /*0d26*/ 	.short	(.L_755 - .L_754)


	//   ....[0]....
.L_754:
        /*0d28*/ 	.word	0x00002460


	//   ....[1]....
        /*0d2c*/ 	.word	0x00002660


	//   ....[2]....
        /*0d30*/ 	.word	0x00005360


	//   ....[3]....
        /*0d34*/ 	.word	0x000056b0


	//   ....[4]....
        /*0d38*/ 	.word	0x00022080


	//   ....[5]....
        /*0d3c*/ 	.word	0x000221d0


	//   ....[6]....
        /*0d40*/ 	.word	0x000222c0


	//   ....[7]....
        /*0d44*/ 	.word	0x00022b80


	//----- nvinfo : EIATTR_MBARRIER_INSTR_OFFSETS
	.align		4
.L_755:
        /*0d48*/ 	.byte	0x04, 0x39
        /*0d4a*/ 	.short	(.L_757 - .L_756)


	//   ....[0]....
.L_756:
        /*0d4c*/ 	.word	0x00000360
        /*0d50*/ 	.word	0x000000ff
        /*0d54*/ 	.word	0x00030800
        /*0d58*/ 	.short	0x0100
        /*0d5a*/ 	.byte	0x08
	.zero		1


	//   ....[1]....
        /*0d5c*/ 	.word	0x00000370
        /*0d60*/ 	.word	0x000000ff
        /*0d64*/ 	.word	0x00030820
        /*0d68*/ 	.short	0x0100
        /*0d6a*/ 	.byte	0x08
	.zero		1


	//   ....[2]....
        /*0d6c*/ 	.word	0x00000460
        /*0d70*/ 	.word	0x000000ff
        /*0d74*/ 	.word	0x00030830
        /*0d78*/ 	.short	0x0100
        /*0d7a*/ 	.byte	0x08
	.zero		1


	//   ....[3]....
        /*0d7c*/ 	.word	0x00000470
        /*0d80*/ 	.word	0x000000ff
        /*0d84*/ 	.word	0x00030840
        /*0d88*/ 	.short	0x0100
        /*0d8a*/ 	.byte	0x08
	.zero		1


	//   ....[4]....
        /*0d8c*/ 	.word	0x00000480
        /*0d90*/ 	.word	0x000000ff
        /*0d94*/ 	.word	0x00030838
        /*0d98*/ 	.short	0x0100
        /*0d9a*/ 	.byte	0x08
	.zero		1


	//   ....[5]....
        /*0d9c*/ 	.word	0x00000490
        /*0da0*/ 	.word	0x000000ff
        /*0da4*/ 	.word	0x00030848
        /*0da8*/ 	.short	0x0100
        /*0daa*/ 	.byte	0x08
	.zero		1


	//   ....[6]....
        /*0dac*/ 	.word	0x000005c0
        /*0db0*/ 	.word	0x000000ff
        /*0db4*/ 	.word	0x00030850
        /*0db8*/ 	.short	0x0100
        /*0dba*/ 	.byte	0x08
	.zero		1


	//   ....[7]....
        /*0dbc*/ 	.word	0x000005d0
        /*0dc0*/ 	.word	0x000000ff
        /*0dc4*/ 	.word	0x00030860
        /*0dc8*/ 	.short	0x0100
        /*0dca*/ 	.byte	0x08
	.zero		1


	//   ....[8]....
        /*0dcc*/ 	.word	0x000005e0
        /*0dd0*/ 	.word	0x000000ff
        /*0dd4*/ 	.word	0x00030858
        /*0dd8*/ 	.short	0x0100
        /*0dda*/ 	.byte	0x08
	.zero		1


	//   ....[9]....
        /*0ddc*/ 	.word	0x000005f0
        /*0de0*/ 	.word	0x000000ff
        /*0de4*/ 	.word	0x00030868
        /*0de8*/ 	.short	0x0100
        /*0dea*/ 	.byte	0x08
	.zero		1


	//   ....[10]....
        /*0dec*/ 	.word	0x000006e0
        /*0df0*/ 	.word	0x000000ff
        /*0df4*/ 	.word	0x00030870
        /*0df8*/ 	.short	0x0100
        /*0dfa*/ 	.byte	0x06
	.zero		1


	//   ....[11]....
        /*0dfc*/ 	.word	0x000006f0
        /*0e00*/ 	.word	0x000000ff
        /*0e04*/ 	.word	0x00030880
        /*0e08*/ 	.short	0x0100
        /*0e0a*/ 	.byte	0x06
	.zero		1


	//   ....[12]....
        /*0e0c*/ 	.word	0x00000700
        /*0e10*/ 	.word	0x000000ff
        /*0e14*/ 	.word	0x00030878
        /*0e18*/ 	.short	0x0100
        /*0e1a*/ 	.byte	0x06
	.zero		1


	//   ....[13]....
        /*0e1c*/ 	.word	0x00000710
        /*0e20*/ 	.word	0x000000ff
        /*0e24*/ 	.word	0x00030888
        /*0e28*/ 	.short	0x0100
        /*0e2a*/ 	.byte	0x06
	.zero		1


	//   ....[14]....
        /*0e2c*/ 	.word	0x00000840
        /*0e30*/ 	.word	0x000000ff
        /*0e34*/ 	.word	0x00030890
        /*0e38*/ 	.short	0x0100
        /*0e3a*/ 	.byte	0x08
	.zero		1


	//   ....[15]....
        /*0e3c*/ 	.word	0x00000850
        /*0e40*/ 	.word	0x000000ff
        /*0e44*/ 	.word	0x000308a0
        /*0e48*/ 	.short	0x0100
        /*0e4a*/ 	.byte	0x08
	.zero		1


	//   ....[16]....
        /*0e4c*/ 	.word	0x00000860
        /*0e50*/ 	.word	0x000000ff
        /*0e54*/ 	.word	0x00030898
        /*0e58*/ 	.short	0x0100
        /*0e5a*/ 	.byte	0x08
	.zero		1


	//   ....[17]....
        /*0e5c*/ 	.word	0x00000870
        /*0e60*/ 	.word	0x000000ff
        /*0e64*/ 	.word	0x000308a8
        /*0e68*/ 	.short	0x0100
        /*0e6a*/ 	.byte	0x08
	.zero		1


	//   ....[18]....
        /*0e6c*/ 	.word	0x000009a0
        /*0e70*/ 	.word	0x000000ff
        /*0e74*/ 	.word	0x000308b0
        /*0e78*/ 	.short	0x0100
        /*0e7a*/ 	.byte	0x08
	.zero		1


	//   ....[19]....
        /*0e7c*/ 	.word	0x000009b0
        /*0e80*/ 	.word	0x000000ff
        /*0e84*/ 	.word	0x000308c0
        /*0e88*/ 	.short	0x0100
        /*0e8a*/ 	.byte	0x08
	.zero		1


	//   ....[20]....
        /*0e8c*/ 	.word	0x000009c0
        /*0e90*/ 	.word	0x000000ff
        /*0e94*/ 	.word	0x000308b8
        /*0e98*/ 	.short	0x0100
        /*0e9a*/ 	.byte	0x08
	.zero		1


	//   ....[21]....
        /*0e9c*/ 	.word	0x000009d0
        /*0ea0*/ 	.word	0x000000ff
        /*0ea4*/ 	.word	0x000308c8
        /*0ea8*/ 	.short	0x0100
        /*0eaa*/ 	.byte	0x08
	.zero		1


	//   ....[22]....
        /*0eac*/ 	.word	0x000040a0
        /*0eb0*/ 	.word	0x00000032
        /*0eb4*/ 	.word	0x000308b0
        /*0eb8*/ 	.short	0x010a
        /*0eba*/ 	.byte	0x3f
	.zero		1


	//   ....[23]....
        /*0ebc*/ 	.word	0x00004670
        /*0ec0*/ 	.word	0x00000032
        /*0ec4*/ 	.word	0x00000000
        /*0ec8*/ 	.short	0x0101
        /*0eca*/ 	.byte	0x3f
	.zero		1


	//   ....[24]....
        /*0ecc*/ 	.word	0x00005410
        /*0ed0*/ 	.word	0x00000003
        /*0ed4*/ 	.word	0x00030800
        /*0ed8*/ 	.short	0x010a
        /*0eda*/ 	.byte	0x3f
	.zero		1


	//   ....[25]....
        /*0edc*/ 	.word	0x00005460
        /*0ee0*/ 	.word	0x00000003
        /*0ee4*/ 	.word	0x00030800
        /*0ee8*/ 	.short	0x010a
        /*0eea*/ 	.byte	0x3f
	.zero		1


	//   ....[26]....
        /*0eec*/ 	.word	0x00006a30
        /*0ef0*/ 	.word	0x000000ff
        /*0ef4*/ 	.word	0x00030800
        /*0ef8*/ 	.short	0x010a
        /*0efa*/ 	.byte	0x27
	.zero		1


	//   ....[27]....
        /*0efc*/ 	.word	0x0000a060
        /*0f00*/ 	.word	0x000000ff
        /*0f04*/ 	.word	0x00030800
        /*0f08*/ 	.short	0x010a
        /*0f0a*/ 	.byte	0x27
	.zero		1


	//   ....[28]....
        /*0f0c*/ 	.word	0x0000ce80
        /*0f10*/ 	.word	0x0000000b
        /*0f14*/ 	.word	0x00030830
        /*0f18*/ 	.short	0x010a
        /*0f1a*/ 	.byte	0x3f
	.zero		1


	//   ....[29]....
        /*0f1c*/ 	.word	0x0000cef0
        /*0f20*/ 	.word	0x0000000b
        /*0f24*/ 	.word	0x00030830
        /*0f28*/ 	.short	0x010a
        /*0f2a*/ 	.byte	0x3f
	.zero		1


	//   ....[30]....
        /*0f2c*/ 	.word	0x0000d960
        /*0f30*/ 	.word	0x0000000a
        /*0f34*/ 	.word	0x00000000
        /*0f38*/ 	.short	0x0101
        /*0f3a*/ 	.byte	0x3f
	.zero		1


	//   ....[31]....
        /*0f3c*/ 	.word	0x00010170
        /*0f40*/ 	.word	0x000000ff
        /*0f44*/ 	.word	0x00030830
        /*0f48*/ 	.short	0x010a
        /*0f4a*/ 	.byte	0x07
	.zero		1


	//   ....[32]....
        /*0f4c*/ 	.word	0x000101d0
        /*0f50*/ 	.word	0x000000ff
        /*0f54*/ 	.word	0x00030830
        /*0f58*/ 	.short	0x010a
        /*0f5a*/ 	.byte	0x07
	.zero		1


	//   ....[33]....
        /*0f5c*/ 	.word	0x00010c50
        /*0f60*/ 	.word	0x000000ff
        /*0f64*/ 	.word	0x00030850
        /*0f68*/ 	.short	0x010a
        /*0f6a*/ 	.byte	0x06
	.zero		1


	//   ....[34]....
        /*0f6c*/ 	.word	0x00010c90
        /*0f70*/ 	.word	0x000000ff
        /*0f74*/ 	.word	0x00030850
        /*0f78*/ 	.short	0x010a
        /*0f7a*/ 	.byte	0x06
	.zero		1


	//   ....[35]....
        /*0f7c*/ 	.word	0x000115d0
        /*0f80*/ 	.word	0x00000009
        /*0f84*/ 	.word	0x00000000
        /*0f88*/ 	.short	0x0101
        /*0f8a*/ 	.byte	0x3f
	.zero		1


	//   ....[36]....
        /*0f8c*/ 	.word	0x00013020
        /*0f90*/ 	.word	0x00000080
        /*0f94*/ 	.word	0x00000000
        /*0f98*/ 	.short	0x0101
        /*0f9a*/ 	.byte	0x3f
	.zero		1


	//   ....[37]....
        /*0f9c*/ 	.word	0x00013b20
        /*0fa0*/ 	.word	0x000000ff
        /*0fa4*/ 	.word	0x00030830
        /*0fa8*/ 	.short	0x010a
        /*0faa*/ 	.byte	0x06
	.zero		1


	//   ....[38]....
        /*0fac*/ 	.word	0x00013b80
        /*0fb0*/ 	.word	0x000000ff
        /*0fb4*/ 	.word	0x00030830
        /*0fb8*/ 	.short	0x010a
        /*0fba*/ 	.byte	0x06
	.zero		1


	//   ....[39]....
        /*0fbc*/ 	.word	0x00014600
        /*0fc0*/ 	.word	0x000000ff
        /*0fc4*/ 	.word	0x00030850
        /*0fc8*/ 	.short	0x010a
        /*0fca*/ 	.byte	0x0a
	.zero		1


	//   ....[40]....
        /*0fcc*/ 	.word	0x00014640
        /*0fd0*/ 	.word	0x000000ff
        /*0fd4*/ 	.word	0x00030850
        /*0fd8*/ 	.short	0x010a
        /*0fda*/ 	.byte	0x0a
	.zero		1


	//   ....[41]....
        /*0fdc*/ 	.word	0x00015900
        /*0fe0*/ 	.word	0x0000007f
        /*0fe4*/ 	.word	0x00000000
        /*0fe8*/ 	.short	0x0101
        /*0fea*/ 	.byte	0x3f
	.zero		1


	//   ....[42]....
        /*0fec*/ 	.word	0x00015960
        /*0ff0*/ 	.word	0x00000081
        /*0ff4*/ 	.word	0x00000000
        /*0ff8*/ 	.short	0x0101
        /*0ffa*/ 	.byte	0x3f
	.zero		1


	//   ....[43]....
        /*0ffc*/ 	.word	0x00015f80
        /*1000*/ 	.word	0x000000ff
        /*1004*/ 	.word	0x00030830
        /*1008*/ 	.short	0x010a
        /*100a*/ 	.byte	0x06
	.zero		1


	//   ....[44]....
        /*100c*/ 	.word	0x00015fe0
        /*1010*/ 	.word	0x000000ff
        /*1014*/ 	.word	0x00030830
        /*1018*/ 	.short	0x010a
        /*101a*/ 	.byte	0x06
	.zero		1


	//   ....[45]....
        /*101c*/ 	.word	0x00016a60
        /*1020*/ 	.word	0x000000ff
        /*1024*/ 	.word	0x00030850
        /*1028*/ 	.short	0x010a
        /*102a*/ 	.byte	0x0a
	.zero		1


	//   ....[46]....
        /*102c*/ 	.word	0x00016aa0
        /*1030*/ 	.word	0x000000ff
        /*1034*/ 	.word	0x00030850
        /*1038*/ 	.short	0x010a
        /*103a*/ 	.byte	0x0a
	.zero		1


	//   ....[47]....
        /*103c*/ 	.word	0x000173e0
        /*1040*/ 	.word	0x0000000d
        /*1044*/ 	.word	0x00000000
        /*1048*/ 	.short	0x0101
        /*104a*/ 	.byte	0x3f
	.zero		1


	//   ....[48]....
        /*104c*/ 	.word	0x00018de0
        /*1050*/ 	.word	0x00000006
        /*1054*/ 	.word	0x00000000
        /*1058*/ 	.short	0x0101
        /*105a*/ 	.byte	0x3f
	.zero		1


	//   ....[49]....
        /*105c*/ 	.word	0x00019ba0
        /*1060*/ 	.word	0x000000ff
        /*1064*/ 	.word	0x00030850
        /*1068*/ 	.short	0x010a
        /*106a*/ 	.byte	0x05
	.zero		1


	//   ....[50]....
        /*106c*/ 	.word	0x00019be0
        /*1070*/ 	.word	0x000000ff
        /*1074*/ 	.word	0x00030850
        /*1078*/ 	.short	0x010a
        /*107a*/ 	.byte	0x05
	.zero		1


	//   ....[51]....
        /*107c*/ 	.word	0x0001a0a0
        /*1080*/ 	.word	0x00000008
        /*1084*/ 	.word	0x00000000
        /*1088*/ 	.short	0x0101
        /*108a*/ 	.byte	0x3f
	.zero		1


	//   ....[52]....
        /*108c*/ 	.word	0x0001bd70
        /*1090*/ 	.word	0x000000ff
        /*1094*/ 	.word	0x00000000
        /*1098*/ 	.short	0x0101
        /*109a*/ 	.byte	0x05
	.zero		1


	//   ....[53]....
        /*109c*/ 	.word	0x0001c4e0
        /*10a0*/ 	.word	0x000000ff
        /*10a4*/ 	.word	0x00000000
        /*10a8*/ 	.short	0x0101
        /*10aa*/ 	.byte	0x05
	.zero		1


	//   ....[54]....
        /*10ac*/ 	.word	0x000203c0
        /*10b0*/ 	.word	0x00000013
        /*10b4*/ 	.word	0x00030820
        /*10b8*/ 	.short	0x010a
        /*10ba*/ 	.byte	0x3f
	.zero		1


	//   ....[55]....
        /*10bc*/ 	.word	0x00020490
        /*10c0*/ 	.word	0x00000006
        /*10c4*/ 	.word	0x000308a0
        /*10c8*/ 	.short	0x010a
        /*10ca*/ 	.byte	0x3f
	.zero		1


	//   ....[56]....
        /*10cc*/ 	.word	0x000208b0
        /*10d0*/ 	.word	0x00000006
        /*10d4*/ 	.word	0x000308c0
        /*10d8*/ 	.short	0x010a
        /*10da*/ 	.byte	0x3f
	.zero		1


	//   ....[57]....
        /*10dc*/ 	.word	0x00020e20
        /*10e0*/ 	.word	0x00000008
        /*10e4*/ 	.word	0x000308a0
        /*10e8*/ 	.short	0x010a
        /*10ea*/ 	.byte	0x3f
	.zero		1


	//   ....[58]....
        /*10ec*/ 	.word	0x00021230
        /*10f0*/ 	.word	0x00000008
        /*10f4*/ 	.word	0x000308c0
        /*10f8*/ 	.short	0x010a
        /*10fa*/ 	.byte	0x3f
	.zero		1


	//   ....[59]....
        /*10fc*/ 	.word	0x000226d0
        /*1100*/ 	.word	0x00000000
        /*1104*/ 	.word	0x00030840
        /*1108*/ 	.short	0x010a
        /*110a*/ 	.byte	0x3f
	.zero		1


	//   ....[60]....
        /*110c*/ 	.word	0x00023600
        /*1110*/ 	.word	0x00000013
        /*1114*/ 	.word	0x00030800
        /*1118*/ 	.short	0x0107
        /*111a*/ 	.byte	0x3f
	.zero		1


	//   ....[61]....
        /*111c*/ 	.word	0x00023700
        /*1120*/ 	.word	0x00000013
        /*1124*/ 	.word	0x00030800
        /*1128*/ 	.short	0x0101
        /*112a*/ 	.byte	0x3f
	.zero		1


	//   ....[62]....
        /*112c*/ 	.word	0x00023720
        /*1130*/ 	.word	0x00000013
        /*1134*/ 	.word	0x00030820
        /*1138*/ 	.short	0x010a
        /*113a*/ 	.byte	0x3f
	.zero		1


	//   ....[63]....
        /*113c*/ 	.word	0x00023b50
        /*1140*/ 	.word	0x00000003
        /*1144*/ 	.word	0x00030840
        /*1148*/ 	.short	0x010a
        /*114a*/ 	.byte	0x3f
	.zero		1


	//   ....[64]....
        /*114c*/ 	.word	0x00023fe0
        /*1150*/ 	.word	0x00000002
        /*1154*/ 	.word	0x00030860
        /*1158*/ 	.short	0x010a
        /*115a*/ 	.byte	0x3f
	.zero		1


	//   ....[65]....
        /*115c*/ 	.word	0x00024780
        /*1160*/ 	.word	0x00000003
        /*1164*/ 	.word	0x00030840
        /*1168*/ 	.short	0x010a
        /*116a*/ 	.byte	0x3f
	.zero		1


	//   ....[66]....
        /*116c*/ 	.word	0x00024c10
        /*1170*/ 	.word	0x00000002
        /*1174*/ 	.word	0x00030860
        /*1178*/ 	.short	0x010a
        /*117a*/ 	.byte	0x3f
	.zero		1


	//   ....[67]....
        /*117c*/ 	.word	0x00025320
        /*1180*/ 	.word	0x00000003
        /*1184*/ 	.word	0x00030840
        /*1188*/ 	.short	0x010a
        /*118a*/ 	.byte	0x3f
	.zero		1


	//   ....[68]....
        /*118c*/ 	.word	0x000257a0
        /*1190*/ 	.word	0x00000002
        /*1194*/ 	.word	0x00030860
        /*1198*/ 	.short	0x010a
        /*119a*/ 	.byte	0x3f
	.zero		1


	//   ....[69]....
        /*119c*/ 	.word	0x00025e40
        /*11a0*/ 	.word	0x00000000
        /*11a4*/ 	.word	0x00030860
        /*11a8*/ 	.short	0x010a
        /*11aa*/ 	.byte	0x3f
	.zero		1


	//   ....[70]....
        /*11ac*/ 	.word	0x000275f0
        /*11b0*/ 	.word	0x00000000
        /*11b4*/ 	.word	0x00030820
        /*11b8*/ 	.short	0x010a
        /*11ba*/ 	.byte	0x3f
	.zero		1


	//   ....[71]....
        /*11bc*/ 	.word	0x000277d0
        /*11c0*/ 	.word	0x00000006
        /*11c4*/ 	.word	0x00000000
        /*11c8*/ 	.short	0x010a
        /*11ca*/ 	.byte	0x3f
	.zero		1


	//   ....[72]....
        /*11cc*/ 	.word	0x00027840
        /*11d0*/ 	.word	0x00000007
        /*11d4*/ 	.word	0x00000000
        /*11d8*/ 	.short	0x010a
        /*11da*/ 	.byte	0x3f
	.zero		1


	//   ....[73]....
        /*11dc*/ 	.word	0x000278b0
        /*11e0*/ 	.word	0x00000004
        /*11e4*/ 	.word	0x00000000
        /*11e8*/ 	.short	0x010a
        /*11ea*/ 	.byte	0x3f
	.zero		1


	//   ....[74]....
        /*11ec*/ 	.word	0x000278e0
        /*11f0*/ 	.word	0x00000003
        /*11f4*/ 	.word	0x00000000
        /*11f8*/ 	.short	0x010a
        /*11fa*/ 	.byte	0x3f
	.zero		1


	//   ....[75]....
        /*11fc*/ 	.word	0x00027940
        /*1200*/ 	.word	0x00000032
        /*1204*/ 	.word	0x000308b0
        /*1208*/ 	.short	0x010a
        /*120a*/ 	.byte	0x3f
	.zero		1


	//   ....[76]....
        /*120c*/ 	.word	0x00027ce0
        /*1210*/ 	.word	0x00000005
        /*1214*/ 	.word	0x00030800
        /*1218*/ 	.short	0x010a
        /*121a*/ 	.byte	0x3f
	.zero		1


	//   ....[77]....
        /*121c*/ 	.word	0x000280b0
        /*1220*/ 	.word	0x0000003d
        /*1224*/ 	.word	0x00030800
        /*1228*/ 	.short	0x010a
        /*122a*/ 	.byte	0x3f
	.zero		1


	//   ....[78]....
        /*122c*/ 	.word	0x00028100
        /*1230*/ 	.word	0x0000000b
        /*1234*/ 	.word	0x00030830
        /*1238*/ 	.short	0x010a
        /*123a*/ 	.byte	0x3f
	.zero		1


	//   ....[79]....
        /*123c*/ 	.word	0x00028160
        /*1240*/ 	.word	0x0000000a
        /*1244*/ 	.word	0x00030830
        /*1248*/ 	.short	0x010a
        /*124a*/ 	.byte	0x3f
	.zero		1


	//   ....[80]....
        /*124c*/ 	.word	0x000281c0
        /*1250*/ 	.word	0x00000009
        /*1254*/ 	.word	0x00030850
        /*1258*/ 	.short	0x010a
        /*125a*/ 	.byte	0x3f
	.zero		1


	//   ....[81]....
        /*125c*/ 	.word	0x00028220
        /*1260*/ 	.word	0x0000000d
        /*1264*/ 	.word	0x00030830
        /*1268*/ 	.short	0x010a
        /*126a*/ 	.byte	0x3f
	.zero		1


	//   ....[82]....
        /*126c*/ 	.word	0x00028280
        /*1270*/ 	.word	0x00000002
        /*1274*/ 	.word	0x00030850
        /*1278*/ 	.short	0x010a
        /*127a*/ 	.byte	0x3f
	.zero		1


	//   ....[83]....
        /*127c*/ 	.word	0x000282e0
        /*1280*/ 	.word	0x0000000d
        /*1284*/ 	.word	0x00030830
        /*1288*/ 	.short	0x010a
        /*128a*/ 	.byte	0x3f
	.zero		1


	//   ....[84]....
        /*128c*/ 	.word	0x00028340
        /*1290*/ 	.word	0x00000002
        /*1294*/ 	.word	0x00030850
        /*1298*/ 	.short	0x010a
        /*129a*/ 	.byte	0x3f
	.zero		1


	//   ....[85]....
        /*129c*/ 	.word	0x000283a0
        /*12a0*/ 	.word	0x00000005
        /*12a4*/ 	.word	0x00030850
        /*12a8*/ 	.short	0x010a
        /*12aa*/ 	.byte	0x3f
	.zero		1


	//   ....[86]....
        /*12ac*/ 	.word	0x00028550
        /*12b0*/ 	.word	0x00000013
        /*12b4*/ 	.word	0x00030820
        /*12b8*/ 	.short	0x010a
        /*12ba*/ 	.byte	0x3f
	.zero		1


	//   ....[87]....
        /*12bc*/ 	.word	0x000285a0
        /*12c0*/ 	.word	0x00000006
        /*12c4*/ 	.word	0x000308a0
        /*12c8*/ 	.short	0x010a
        /*12ca*/ 	.byte	0x3f
	.zero		1


	//   ....[88]....
        /*12cc*/ 	.word	0x000285f0
        /*12d0*/ 	.word	0x00000006
        /*12d4*/ 	.word	0x000308c0
        /*12d8*/ 	.short	0x010a
        /*12da*/ 	.byte	0x3f
	.zero		1


	//   ....[89]....
        /*12dc*/ 	.word	0x00028640
        /*12e0*/ 	.word	0x00000008
        /*12e4*/ 	.word	0x000308a0
        /*12e8*/ 	.short	0x010a
        /*12ea*/ 	.byte	0x3f
	.zero		1


	//   ....[90]....
        /*12ec*/ 	.word	0x00028690
        /*12f0*/ 	.word	0x00000008
        /*12f4*/ 	.word	0x000308c0
        /*12f8*/ 	.short	0x010a
        /*12fa*/ 	.byte	0x3f
	.zero		1


	//   ....[91]....
        /*12fc*/ 	.word	0x00028830
        /*1300*/ 	.word	0x00000000
        /*1304*/ 	.word	0x00030840
        /*1308*/ 	.short	0x010a
        /*130a*/ 	.byte	0x3f
	.zero		1


	//   ....[92]....
        /*130c*/ 	.word	0x00029430
        /*1310*/ 	.word	0x00000013
        /*1314*/ 	.word	0x00030820
        /*1318*/ 	.short	0x010a
        /*131a*/ 	.byte	0x3f
	.zero		1


	//   ....[93]....
        /*131c*/ 	.word	0x00029480
        /*1320*/ 	.word	0x00000003
        /*1324*/ 	.word	0x00030840
        /*1328*/ 	.short	0x010a
        /*132a*/ 	.byte	0x3f
	.zero		1


	//   ....[94]....
        /*132c*/ 	.word	0x000294d0
        /*1330*/ 	.word	0x00000002
        /*1334*/ 	.word	0x00030860
        /*1338*/ 	.short	0x010a
        /*133a*/ 	.byte	0x3f
	.zero		1


	//   ....[95]....
        /*133c*/ 	.word	0x00029520
        /*1340*/ 	.word	0x00000003
        /*1344*/ 	.word	0x00030840
        /*1348*/ 	.short	0x010a
        /*134a*/ 	.byte	0x3f
	.zero		1


	//   ....[96]....
        /*134c*/ 	.word	0x00029570
        /*1350*/ 	.word	0x00000002
        /*1354*/ 	.word	0x00030860
        /*1358*/ 	.short	0x010a
        /*135a*/ 	.byte	0x3f
	.zero		1


	//   ....[97]....
        /*135c*/ 	.word	0x000295c0
        /*1360*/ 	.word	0x00000003
        /*1364*/ 	.word	0x00030840
        /*1368*/ 	.short	0x010a
        /*136a*/ 	.byte	0x3f
	.zero		1


	//   ....[98]....
        /*136c*/ 	.word	0x00029610
        /*1370*/ 	.word	0x00000002
        /*1374*/ 	.word	0x00030860
        /*1378*/ 	.short	0x010a
        /*137a*/ 	.byte	0x3f
	.zero		1


	//   ....[99]....
        /*137c*/ 	.word	0x00029660
        /*1380*/ 	.word	0x00000000
        /*1384*/ 	.word	0x00030860
        /*1388*/ 	.short	0x010a
        /*138a*/ 	.byte	0x3f
	.zero		1


	//   ....[100]....
        /*138c*/ 	.word	0x0002a200
        /*1390*/ 	.word	0x00000000
        /*1394*/ 	.word	0x00030820
        /*1398*/ 	.short	0x010a
        /*139a*/ 	.byte	0x3f
	.zero		1


	//   ....[101]....
        /*139c*/ 	.word	0x0002a3a0
        /*13a0*/ 	.word	0x00000006
        /*13a4*/ 	.word	0x00000000
        /*13a8*/ 	.short	0x010a
        /*13aa*/ 	.byte	0x3f
	.zero		1


	//   ....[102]....
        /*13ac*/ 	.word	0x0002a3f0
        /*13b0*/ 	.word	0x00000007
        /*13b4*/ 	.word	0x00000000
        /*13b8*/ 	.short	0x010a
        /*13ba*/ 	.byte	0x3f
	.zero		1


	//   ....[103]....
        /*13bc*/ 	.word	0x0002a440
        /*13c0*/ 	.word	0x00000004
        /*13c4*/ 	.word	0x00000000
        /*13c8*/ 	.short	0x010a
        /*13ca*/ 	.byte	0x3f
	.zero		1


	//   ....[104]....
        /*13cc*/ 	.word	0x0002b740
        /*13d0*/ 	.word	0x00000008
        /*13d4*/ 	.word	0x00000000
        /*13d8*/ 	.short	0x010a
        /*13da*/ 	.byte	0x3f
	.zero		1


	//   ....[105]....
        /*13dc*/ 	.word	0x0002fdb0
        /*13e0*/ 	.word	0x0000004a
        /*13e4*/ 	.word	0x00000000
        /*13e8*/ 	.short	0x010a
        /*13ea*/ 	.byte	0x3f
	.zero		1


	//   ....[106]....
        /*13ec*/ 	.word	0x00034140
        /*13f0*/ 	.word	0x0000000a
        /*13f4*/ 	.word	0x00000000
        /*13f8*/ 	.short	0x010a
        /*13fa*/ 	.byte	0x3f
	.zero		1


	//   ....[107]....
        /*13fc*/ 	.word	0x00034e00
        /*1400*/ 	.word	0x0000000a
        /*1404*/ 	.word	0x00000000
        /*1408*/ 	.short	0x0101
        /*140a*/ 	.byte	0x3f
	.zero		1


	//   ....[108]....
        /*140c*/ 	.word	0x00034e40
        /*1410*/ 	.word	0x00000008
        /*1414*/ 	.word	0x00000000
        /*1418*/ 	.short	0x010a
        /*141a*/ 	.byte	0x3f
	.zero		1


	//   ....[109]....
        /*141c*/ 	.word	0x00034e90
        /*1420*/ 	.word	0x0000004a
        /*1424*/ 	.word	0x00000000
        /*1428*/ 	.short	0x010a
        /*142a*/ 	.byte	0x3f
	.zero		1


	//   ....[110]....
        /*142c*/ 	.word	0x00034ee0
        /*1430*/ 	.word	0x0000000a
        /*1434*/ 	.word	0x00000000
        /*1438*/ 	.short	0x010a
        /*143a*/ 	.byte	0x3f
	.zero		1


	//----- nvinfo : EIATTR_NUM_MBARRIERS
	.align		4
.L_757:
        /*143c*/ 	.byte	0x03, 0x38
        /*143e*/ 	.short	0x0016


	//----- nvinfo : EIATTR_EXIT_INSTR_OFFSETS
	.align		4
        /*1440*/ 	.byte	0x04, 0x1c
        /*1442*/ 	.short	(.L_759 - .L_758)


	//   ....[0]....
.L_758:
        /*1444*/ 	.word	0x00000b60


	//   ....[1]....
        /*1448*/ 	.word	0x0001e1b0


	//   ....[2]....
        /*144c*/ 	.word	0x00027930


	//----- nvinfo : EIATTR_MAX_THREADS
	.align		4
.L_759:
        /*1450*/ 	.byte	0x04, 0x05
        /*1452*/ 	.short	(.L_761 - .L_760)
.L_760:
        /*1454*/ 	.word	0x00000180
        /*1458*/ 	.word	0x00000001
        /*145c*/ 	.word	0x00000001


	//----- nvinfo : EIATTR_CRS_STACK_SIZE
	.align		4
.L_761:
        /*1460*/ 	.byte	0x04, 0x1e
        /*1462*/ 	.short	(.L_763 - .L_762)
.L_762:
        /*1464*/ 	.word	0x00000000


	//----- nvinfo : EIATTR_CBANK_PARAM_SIZE
	.align		4
.L_763:
        /*1468*/ 	.byte	0x03, 0x19
        /*146a*/ 	.short	0x0af0


	//----- nvinfo : EIATTR_PARAM_CBANK
	.align		4
        /*146c*/ 	.byte	0x04, 0x0a
        /*146e*/ 	.short	(.L_765 - .L_764)
	.align		4
.L_764:
        /*1470*/ 	.word	index@(.nv.constant0._ZN7cutlass13device_kernelIN5flash11enable_sm90INS1_16FlashAttnFwdSm90INS1_25CollectiveMainloopFwdSm90ILi2EN4cute5tupleIJNS5_1CILi1EEES8_S8_EEENS6_IJNS7_ILi128EEENS7_ILi96EEENS7_ILi192EEEEEELi192ENS_10bfloat16_tEfNS_4arch4Sm90ELb0ELb1ELb1ELb1ELb0ELb1ELb0ELb1ELb1ELb1ELb1ELb0EEENS1_21CollectiveEpilogueFwdINS6_IJSA_SC_SB_EEES9_SE_SG_Li256ELb1ELb1ELb1ELb0EEENS1_36VarlenDynamicPersistentTileSchedulerILi128ELi96ELi256ELi128ELb1ELb1ELb1ELb1ELb0ELb1EEEEEEEEEvNT_6ParamsE)
        /*1474*/ 	.short	0x0210
        /*1476*/ 	.short	0x0af0


	//----- nvinfo : EIATTR_SW_WAR
	.align		4
.L_765:
        /*1478*/ 	.byte	0x04, 0x36
        /*147a*/ 	.short	(.L_767 - .L_766)
.L_766:
        /*147c*/ 	.word	0x00000008
.L_767:


//--------------------- .nv.info._ZN7cutlass13device_kernelIN5flash11enable_sm90INS1_16FlashAttnFwdSm90INS1_25CollectiveMainloopFwdSm90ILi2EN4cute5tupleIJNS5_1CILi1EEES8_S8_EEENS6_IJNS7_ILi128EEENS7_ILi112EEENS7_ILi192EEEEEELi192ENS_10bfloat16_tEfNS_4arch4Sm90ELb1ELb0ELb1ELb0ELb0ELb0ELb0ELb1ELb1ELb1ELb1ELb0EEENS1_21CollectiveEpilogueFwdINS6_IJSA_SC_SB_EEES9_SE_SG_Li256ELb0ELb1ELb1ELb0EEENS1_19SingleTileSchedulerILb0ELb1ELb1ELi128EEEEEEEEEvNT_6ParamsE --------------------------
	.section	.nv.info._ZN7cutlass13device_kernelIN5flash11enable_sm90INS1_16FlashAttnFwdSm90INS1_25CollectiveMainloopFwdSm90ILi2EN4cute5tupleIJNS5_1CILi1EEES8_S8_EEENS6_IJNS7_ILi128EEENS7_ILi112EEENS7_ILi192EEEEEELi192ENS_10bfloat16_tEfNS_4arch4Sm90ELb1ELb0ELb1ELb0ELb0ELb0ELb0ELb1ELb1ELb1ELb1ELb0EEENS1_21CollectiveEpilogueFwdINS6_IJSA_SC_SB_EEES9_SE_SG_Li256ELb0ELb1ELb1ELb0EEENS1_19SingleTileSchedulerILb0ELb1ELb1ELi128EEEEEEEEEvNT_6ParamsE,"",@"SHT_CUDA_INFO"
	.sectionflags	@""
	.align	4


	//----- nvinfo : EIATTR_CUDA_API_VERSION
	.align		4
        /*0000*/ 	.byte	0x04, 0x37
        /*0002*/ 	.short	(.L_769 - .L_768)
.L_768:
        /*0004*/ 	.word	0x00000082


	//----- nvinfo : EIATTR_KPARAM_INFO
	.align		4
.L_769:
        /*0008*/ 	.byte	0x04, 0x17
        /*000a*/ 	.short	(.L_771 - .L_770)
.L_770:
        /*000c*/ 	.word	0x00000000
        /*0010*/ 	.short	0x0000
        /*0012*/ 	.short	0x0070
        /*0014*/ 	.byte	0x00, 0xf0, 0x01, 0x28


	//----- nvinfo : EIATTR_SPARSE_MMA_MASK
	.align		4
.L_771:
        /*0018*/ 	.byte	0x03, 0x50
        /*001a*/ 	.short	0x0000


	//----- nvinfo : EIATTR_MAXREG_COUNT
	.align		4
        /*001c*/ 	.byte	0x03, 0x1b
        /*001e*/ 	.short	0x00a8


	//----- nvinfo : EIATTR_NUM_BARRIERS
	.align		4
        /*0020*/ 	.byte	0x02, 0x4c
        /*0022*/ 	.byte	0x09
	.zero		1


	//----- nvinfo : EIATTR_EXTERNS
	.align		4
        /*0024*/ 	.byte	0x04, 0x0f
        /*0026*/ 	.short	(.L_773 - .L_772)


	//   ....[0]....
	.align		4
.L_772:
        /*0028*/ 	.word	index@(__assertfail)


	//----- nvinfo : EIATTR_ANNOTATIONS
	.align		4
.L_773:
        /*002c*/ 	.byte	0x04, 0x55
        /*002e*/ 	.short	(.L_775 - .L_774)


	//   ....[0]....
.L_774:
        /* <DEDUP_REMOVED lines=9> */


	//----- nvinfo : EIATTR_MERCURY_ISA_VERSION
	.align		4
.L_775:
        /*00a8*/ 	.byte	0x03, 0x5f
        /*00aa*/ 	.short	0x0101


	//----- nvinfo : EIATTR_INT_WARP_WIDE_INSTR_OFFSETS
	.align		4
        /*00ac*/ 	.byte	0x04, 0x31
        /*00ae*/ 	.short	(.L_777 - .L_776)


	//   ....[0]....
.L_776:
        /*00b0*/ 	.word	0x00000130


	//   ....[1]....
        /*00b4*/ 	.word	0x00000170


	//   ....[2]....
        /*00b8*/ 	.word	0x000001e0


	//----- nvinfo : EIATTR_COOP_GROUP_MASK_REGIDS
	.align		4
.L_777:
        /*00bc*/ 	.byte	0x04, 0x29
        /*00be*/ 	.short	(.L_779 - .L_778)


	//   ....[0]....
.L_778:
        /*00c0*/ 	.word	0xffffffff


	//   ....[1]....
        /*00c4*/ 	.word	0xffffffff


	//   ....[2]....
        /*00c8*/ 	.word	0xffffffff


	//   ....[3]....
        /*00cc*/ 	.word	0xffffffff


	//   ....[4]....
        /*00d0*/ 	.word	0xffffffff


	//   ....[5]....
        /*00d4*/ 	.word	0xffffffff


	//   ....[6]....
        /*00d8*/ 	.word	0xffffffff


	//   ....[7]....
        /*00dc*/ 	.word	0xffffffff


	//   ....[8]....
        /*00e0*/ 	.word	0xffffffff


	//   ....[9]....
        /*00e4*/ 	.word	0xffffffff


	//   ....[10]....
        /*00e8*/ 	.word	0xffffffff


	//   ....[11]....
        /*00ec*/ 	.word	0xffffffff


	//   ....[12]....
        /*00f0*/ 	.word	0xffffffff


	//   ....[13]....
        /*00f4*/ 	.word	0xffffffff


	//   ....[14]....
        /*00f8*/ 	.word	0xffffffff


	//   ....[15]....
        /*00fc*/ 	.word	0xffffffff


	//   ....[16]....
        /*0100*/ 	.word	0xffffffff


	//   ....[17]....
        /*0104*/ 	.word	0xffffffff


	//   ....[18]....
        /*0108*/ 	.word	0xffffffff


	//   ....[19]....
        /*010c*/ 	.word	0xffffffff


	//   ....[20]....
        /*0110*/ 	.word	0xffffffff


	//   ....[21]....
        /*0114*/ 	.word	0xffffffff


	//   ....[22]....
        /*0118*/ 	.word	0xffffffff


	//   ....[23]....
        /*011c*/ 	.word	0xffffffff


	//   ....[24]....
        /*0120*/ 	.word	0xffffffff


	//   ....[25]....
        /*0124*/ 	.word	0xffffffff


	//   ....[26]....
        /*0128*/ 	.word	0xffffffff


	//   ....[27]....
        /*012c*/ 	.word	0xffffffff


	//   ....[28]....
        /*0130*/ 	.word	0xffffffff


	//   ....[29]....
        /*0134*/ 	.word	0xffffffff


	//   ....[30]....
        /*0138*/ 	.word	0xffffffff


	//   ....[31]....
        /*013c*/ 	.word	0xffffffff


	//   ....[32]....
        /*0140*/ 	.word	0xffffffff


	//   ....[33]....
        /*0144*/ 	.word	0xffffffff


	//   ....[34]....
        /*0148*/ 	.word	0xffffffff


	//   ....[35]....
        /*014c*/ 	.word	0xffffffff


	//   ....[36]....
        /*0150*/ 	.word	0xffffffff


	//   ....[37]....
        /*0154*/ 	.word	0xffffffff


	//   ....[38]....
        /*0158*/ 	.word	0xffffffff


	//   ....[39]....
        /*015c*/ 	.word	0xffffffff


	//   ....[40]....
        /*0160*/ 	.word	0xffffffff


	//   ....[41]....
        /*0164*/ 	.word	0xffffffff


	//   ....[42]....
        /*0168*/ 	.word	0xffffffff


	//   ....[43]....
        /*016c*/ 	.word	0xffffffff


	//   ....[44]....
        /*0170*/ 	.word	0xffffffff


	//   ....[45]....
        /*0174*/ 	.word	0xffffffff


	//   ....[46]....
        /*0178*/ 	.word	0xffffffff


	//   ....[47]....
        /*017c*/ 	.word	0xffffffff


	//   ....[48]....
        /*0180*/ 	.word	0xffffffff


	//   ....[49]....
        /*0184*/ 	.word	0xffffffff


	//   ....[50]....
        /*0188*/ 	.word	0xffffffff


	//   ....[51]....
        /*018c*/ 	.word	0xffffffff


	//   ....[52]....
        /*0190*/ 	.word	0xffffffff


	//   ....[53]....
        /*0194*/ 	.word	0xffffffff


	//   ....[54]....
        /*0198*/ 	.word	0xffffffff


	//   ....[55]....
        /*019c*/ 	.word	0x0500000f


	//   ....[56]....
        /*01a0*/ 	.word	0x0500000f


	//   ....[57]....
        /*01a4*/ 	.word	0x0500000f


	//   ....[58]....
        /*01a8*/ 	.word	0x0500000f


	//   ....[59]....
        /*01ac*/ 	.word	0x0500000f


	//   ....[60]....
        /*01b0*/ 	.word	0x0500000f


	//   ....[61]....
        /*01b4*/ 	.word	0x0500000f


	//   ....[62]....
        /*01b8*/ 	.word	0x0500000f


	//   ....[63]....
        /*01bc*/ 	.word	0x0500000f


	//   ....[64]....
        /*01c0*/ 	.word	0x0500000f


	//   ....[65]....
        /*01c4*/ 	.word	0x0500000f


	//   ....[66]....
        /*01c8*/ 	.word	0x0500000f


	//   ....[67]....
        /*01cc*/ 	.word	0x0500000f


	//   ....[68]....
        /*01d0*/ 	.word	0x0500000f


	//   ....[69]....
        /*01d4*/ 	.word	0x0500000f


	//   ....[70]....
        /*01d8*/ 	.word	0x0500000f


	//   ....[71]....
        /*01dc*/ 	.word	0x0500000f


	//   ....[72]....
        /*01e0*/ 	.word	0x0500000f


	//----- nvinfo : EIATTR_COOP_GROUP_INSTR_OFFSETS
	.align		4
.L_779:
        /*01e4*/ 	.byte	0x04, 0x28
        /*01e6*/ 	.short	(.L_781 - .L_780)


	//   ....[0]....
.L_780:
        /*01e8*/ 	.word	0x00000060


	//   ....[1]....
        /*01ec*/ 	.word	0x00000140


	//   ....[2]....
        /*01f0*/ 	.word	0x00000190


	//   ....[3]....
        /*01f4*/ 	.word	0x000003c0


	//   ....[4]....
        /*01f8*/ 	.word	0x00000520


	//   ....[5]....
        /*01fc*/ 	.word	0x00000640


	//   ....[6]....
        /*0200*/ 	.word	0x000007a0


	//   ....[7]....
        /*0204*/ 	.word	0x000013a0


	//   ....[8]....
        /*0208*/ 	.word	0x00003ec0


	//   ....[9]....
        /*020c*/ 	.word	0x000047e0


	//   ....[10]....
        /*0210*/ 	.word	0x000048e0


	//   ....[11]....
        /*0214*/ 	.word	0x00004980


	//   ....[12]....
        /*0218*/ 	.word	0x00005330


	//   ....[13]....
        /*021c*/ 	.word	0x000053c0


	//   ....[14]....
        /*0220*/ 	.word	0x00008f20


	//   ....[15]....
        /*0224*/ 	.word	0x00009490


	//   ....[16]....
        /*0228*/ 	.word	0x000097b0


	//   ....[17]....
        /*022c*/ 	.word	0x000098f0


	//   ....[18]....
        /*0230*/ 	.word	0x0000a080


	//   ....[19]....
        /*0234*/ 	.word	0x0000a0e0


	//   ....[20]....
        /*0238*/ 	.word	0x0000e1e0


	//   ....[21]....
        /*023c*/ 	.word	0x0000e270


	//   ....[22]....
        /*0240*/ 	.word	0x0000e320


	//   ....[23]....
        /*0244*/ 	.word	0x0000e490


	//   ....[24]....
        /*0248*/ 	.word	0x0000f8a0


	//   ....[25]....
        /*024c*/ 	.word	0x0000f8d0


	//   ....[26]....
        /*0250*/ 	.word	0x0000f980


	//   ....[27]....
        /*0254*/ 	.word	0x0000f9e0


	//   ....[28]....
        /*0258*/ 	.word	0x00010ad0


	//   ....[29]....
        /*025c*/ 	.word	0x00010b20


	//   ....[30]....
        /*0260*/ 	.word	0x00010b60


	//   ....[31]....
        /*0264*/ 	.word	0x00010b90


	//   ....[32]....
        /*0268*/ 	.word	0x00010bd0


	//   ....[33]....
        /*026c*/ 	.word	0x00010bf0


	//   ....[34]....
        /*0270*/ 	.word	0x00011570


	//   ....[35]....
        /*0274*/ 	.word	0x00011580


	//   ....[36]....
        /*0278*/ 	.word	0x000122f0


	//   ....[37]....
        /*027c*/ 	.word	0x00012e80


	//   ....[38]....
        /*0280*/ 	.word	0x00013850


	//   ....[39]....
        /*0284*/ 	.word	0x00013890


	//   ....[40]....
        /*0288*/ 	.word	0x000138c0


	//   ....[41]....
        /*028c*/ 	.word	0x00013910


	//   ....[42]....
        /*0290*/ 	.word	0x00013990


	//   ....[43]....
        /*0294*/ 	.word	0x000139c0


	//   ....[44]....
        /*0298*/ 	.word	0x00013a40


	//   ....[45]....
        /*029c*/ 	.word	0x00013a70


	//   ....[46]....
        /*02a0*/ 	.word	0x00013af0


	//   ....[47]....
        /*02a4*/ 	.word	0x00013b30


	//   ....[48]....
        /*02a8*/ 	.word	0x00013ba0


	//   ....[49]....
        /*02ac*/ 	.word	0x00013bd0


	//   ....[50]....
        /*02b0*/ 	.word	0x00013c50


	//   ....[51]....
        /*02b4*/ 	.word	0x00013c90


	//   ....[52]....
        /*02b8*/ 	.word	0x00013d00


	//   ....[53]....
        /*02bc*/ 	.word	0x00013d30


	//   ....[54]....
        /*02c0*/ 	.word	0x00016370


	//   ....[55]....
        /*02c4*/ 	.word	0x00016920


	//   ....[56]....
        /*02c8*/ 	.word	0x00016aa0


	//   ....[57]....
        /*02cc*/ 	.word	0x00016af0


	//   ....[58]....
        /*02d0*/ 	.word	0x00016c30


	//   ....[59]....
        /*02d4*/ 	.word	0x00016ca0


	//   ....[60]....
        /*02d8*/ 	.word	0x00016da0


	//   ....[61]....
        /*02dc*/ 	.word	0x00016e10


	//   ....[62]....
        /*02e0*/ 	.word	0x00016f10


	//   ....[63]....
        /*02e4*/ 	.word	0x00016f80


	//   ....[64]....
        /*02e8*/ 	.word	0x00017080


	//   ....[65]....
        /*02ec*/ 	.word	0x000170f0


	//   ....[66]....
        /*02f0*/ 	.word	0x000171f0


	//   ....[67]....
        /*02f4*/ 	.word	0x00017260


	//   ....[68]....
        /*02f8*/ 	.word	0x00017360


	//   ....[69]....
        /*02fc*/ 	.word	0x000173c0


	//   ....[70]....
        /*0300*/ 	.word	0x000174b0


	//   ....[71]....
        /*0304*/ 	.word	0x00017500


	//   ....[72]....
        /*0308*/ 	.word	0x00017900


	//----- nvinfo : EIATTR_REG_RECONFIG
	.align		4
.L_781:
        /*030c*/ 	.byte	0x01, 0x54
	.zero		2


	//----- nvinfo : EIATTR_SYSCALL_OFFSETS
	.align		4
        /*0310*/ 	.byte	0x04, 0x46
        /*0312*/ 	.short	(.L_783 - .L_782)


	//   ....[0]....
.L_782:
        /*0314*/ 	.word	0x00001570


	//   ....[1]....
        /*0318*/ 	.word	0x00012b00


	//   ....[2]....
        /*031c*/ 	.word	0x00012c40


	//   ....[3]....
        /*0320*/ 	.word	0x00012d30


	//   ....[4]....
        /*0324*/ 	.word	0x00013490


	//----- nvinfo : EIATTR_MBARRIER_INSTR_OFFSETS
	.align		4
.L_783:
        /*0328*/ 	.byte	0x04, 0x39
        /*032a*/ 	.short	(.L_785 - .L_784)


	//   ....[0]....
.L_784:
        /*032c*/ 	.word	0x00000270
        /*0330*/ 	.word	0x000000ff
        /*0334*/ 	.word	0x00036800
        /*0338*/ 	.short	0x0100
        /*033a*/ 	.byte	0x08
	.zero		1


	//   ....[1]....
        /*033c*/ 	.word	0x00000280
        /*0340*/ 	.word	0x000000ff
        /*0344*/ 	.word	0x00036820
        /*0348*/ 	.short	0x0100
        /*034a*/ 	.byte	0x08
	.zero		1


	//   ....[2]....
        /*034c*/ 	.word	0x00000370
        /*0350*/ 	.word	0x000000ff
        /*0354*/ 	.word	0x00036830
        /*0358*/ 	.short	0x0100
        /*035a*/ 	.byte	0x08
	.zero		1


	//   ....[3]....
        /*035c*/ 	.word	0x00000380
        /*0360*/ 	.word	0x000000ff
        /*0364*/ 	.word	0x00036840
        /*0368*/ 	.short	0x0100
        /*036a*/ 	.byte	0x08
	.zero		1


	//   ....[4]....
        /*036c*/ 	.word	0x00000390
        /*0370*/ 	.word	0x000000ff
        /*0374*/ 	.word	0x00036838
        /*0378*/ 	.short	0x0100
        /*037a*/ 	.byte	0x08
	.zero		1


	//   ....[5]....
        /*037c*/ 	.word	0x000003a0
        /*0380*/ 	.word	0x000000ff
        /*0384*/ 	.word	0x00036848
        /*0388*/ 	.short	0x0100
        /*038a*/ 	.byte	0x08
	.zero		1


	//   ....[6]....
        /*038c*/ 	.word	0x000004d0
        /*0390*/ 	.word	0x000000ff
        /*0394*/ 	.word	0x00036850
        /*0398*/ 	.short	0x0100
        /*039a*/ 	.byte	0x08
	.zero		1


	//   ....[7]....
        /*039c*/ 	.word	0x000004e0
        /*03a0*/ 	.word	0x000000ff
        /*03a4*/ 	.word	0x00036860
        /*03a8*/ 	.short	0x0100
        /*03aa*/ 	.byte	0x08
	.zero		1


	//   ....[8]....
        /*03ac*/ 	.word	0x000004f0
        /*03b0*/ 	.word	0x000000ff
        /*03b4*/ 	.word	0x00036858
        /*03b8*/ 	.short	0x0100
        /*03ba*/ 	.byte	0x08
	.zero		1


	//   ....[9]....
        /*03bc*/ 	.word	0x00000500
        /*03c0*/ 	.word	0x000000ff
        /*03c4*/ 	.word	0x00036868
        /*03c8*/ 	.short	0x0100
        /*03ca*/ 	.byte	0x08
	.zero		1


	//   ....[10]....
        /*03cc*/ 	.word	0x000005f0
        /*03d0*/ 	.word	0x000000ff
        /*03d4*/ 	.word	0x00036870
        /*03d8*/ 	.short	0x0100
        /*03da*/ 	.byte	0x06
	.zero		1


	//   ....[11]....
        /*03dc*/ 	.word	0x00000600
        /*03e0*/ 	.word	0x000000ff
        /*03e4*/ 	.word	0x00036880
        /*03e8*/ 	.short	0x0100
        /*03ea*/ 	.byte	0x06
	.zero		1


	//   ....[12]....
        /*03ec*/ 	.word	0x00000610
        /*03f0*/ 	.word	0x000000ff
        /*03f4*/ 	.word	0x00036878
        /*03f8*/ 	.short	0x0100
        /*03fa*/ 	.byte	0x06
	.zero		1


	//   ....[13]....
        /*03fc*/ 	.word	0x00000620
        /*0400*/ 	.word	0x000000ff
        /*0404*/ 	.word	0x00036888
        /*0408*/ 	.short	0x0100
        /*040a*/ 	.byte	0x06
	.zero		1


	//   ....[14]....
        /*040c*/ 	.word	0x00000750
        /*0410*/ 	.word	0x000000ff
        /*0414*/ 	.word	0x00036890
        /*0418*/ 	.short	0x0100
        /*041a*/ 	.byte	0x08
	.zero		1


	//   ....[15]....
        /*041c*/ 	.word	0x00000760
        /*0420*/ 	.word	0x000000ff
        /*0424*/ 	.word	0x000368a0
        /*0428*/ 	.short	0x0100
        /*042a*/ 	.byte	0x08
	.zero		1


	//   ....[16]....
        /*042c*/ 	.word	0x00000770
        /*0430*/ 	.word	0x000000ff
        /*0434*/ 	.word	0x00036898
        /*0438*/ 	.short	0x0100
        /*043a*/ 	.byte	0x08
	.zero		1


	//   ....[17]....
        /*043c*/ 	.word	0x00000780
        /*0440*/ 	.word	0x000000ff
        /*0444*/ 	.word	0x000368a8
        /*0448*/ 	.short	0x0100
        /*044a*/ 	.byte	0x08
	.zero		1


	//   ....[18]....
        /*044c*/ 	.word	0x000008b0
        /*0450*/ 	.word	0x000000ff
        /*0454*/ 	.word	0x000368b0
        /*0458*/ 	.short	0x0100
        /*045a*/ 	.byte	0x08
	.zero		1


	//   ....[19]....
        /*045c*/ 	.word	0x000008c0
        /*0460*/ 	.word	0x000000ff
        /*0464*/ 	.word	0x000368c0
        /*0468*/ 	.short	0x0100
        /*046a*/ 	.byte	0x08
	.zero		1


	//   ....[20]....
        /*046c*/ 	.word	0x000008d0
        /*0470*/ 	.word	0x000000ff
        /*0474*/ 	.word	0x000368b8
        /*0478*/ 	.short	0x0100
        /*047a*/ 	.byte	0x08
	.zero		1


	//   ....[21]....
        /*047c*/ 	.word	0x000008e0
        /*0480*/ 	.word	0x000000ff
        /*0484*/ 	.word	0x000368c8
        /*0488*/ 	.short	0x0100
        /*048a*/ 	.byte	0x08
	.zero		1


	//   ....[22]....
        /*048c*/ 	.word	0x000015a0
        /*0490*/ 	.word	0x000000ff
        /*0494*/ 	.word	0x00036800
        /*0498*/ 	.short	0x010a
        /*049a*/ 	.byte	0x04
	.zero		1


	//   ....[23]....
        /*049c*/ 	.word	0x00001640
        /*04a0*/ 	.word	0x000000ff
        /*04a4*/ 	.word	0x00036830
        /*04a8*/ 	.short	0x010a
        /*04aa*/ 	.byte	0x04
	.zero		1


	//   ....[24]....
        /*04ac*/ 	.word	0x000016e0
        /*04b0*/ 	.word	0x000000ff
        /*04b4*/ 	.word	0x00036830
        /*04b8*/ 	.short	0x010a
        /*04ba*/ 	.byte	0x04
	.zero		1


	//   ....[25]....
        /*04bc*/ 	.word	0x000059f0
        /*04c0*/ 	.word	0x00000003
        /*04c4*/ 	.word	0x00000000
        /*04c8*/ 	.short	0x0101
        /*04ca*/ 	.byte	0x3f
	.zero		1


	//   ....[26]....
        /*04cc*/ 	.word	0x00006110
        /*04d0*/ 	.word	0x000000ff
        /*04d4*/ 	.word	0x00036830
        /*04d8*/ 	.short	0x010a
        /*04da*/ 	.byte	0x3d
	.zero		1


	//   ....[27]....
        /*04dc*/ 	.word	0x00006150
        /*04e0*/ 	.word	0x000000ff
        /*04e4*/ 	.word	0x00036830
        /*04e8*/ 	.short	0x010a
        /*04ea*/ 	.byte	0x3d
	.zero		1


	//   ....[28]....
        /*04ec*/ 	.word	0x000087f0
        /*04f0*/ 	.word	0x000000ff
        /*04f4*/ 	.word	0x00036850
        /*04f8*/ 	.short	0x010a
        /*04fa*/ 	.byte	0x0b
	.zero		1


	//   ....[29]....
        /*04fc*/ 	.word	0x00008830
        /*0500*/ 	.word	0x000000ff
        /*0504*/ 	.word	0x00036850
        /*0508*/ 	.short	0x010a
        /*050a*/ 	.byte	0x0b
	.zero		1


	//   ....[30]....
        /*050c*/ 	.word	0x0000a700
        /*0510*/ 	.word	0x0000000e
        /*0514*/ 	.word	0x00000000
        /*0518*/ 	.short	0x0101
        /*051a*/ 	.byte	0x3f
	.zero		1


	//   ....[31]....
        /*051c*/ 	.word	0x0000a730
        /*0520*/ 	.word	0x00000008
        /*0524*/ 	.word	0x00000000
        /*0528*/ 	.short	0x0101
        /*052a*/ 	.byte	0x3f
	.zero		1


	//   ....[32]....
        /*052c*/ 	.word	0x0000ae00
        /*0530*/ 	.word	0x000000ff
        /*0534*/ 	.word	0x00036830
        /*0538*/ 	.short	0x010a
        /*053a*/ 	.byte	0x07
	.zero		1


	//   ....[33]....
        /*053c*/ 	.word	0x0000ae50
        /*0540*/ 	.word	0x000000ff
        /*0544*/ 	.word	0x00036830
        /*0548*/ 	.short	0x010a
        /*054a*/ 	.byte	0x07
	.zero		1


	//   ....[34]....
        /*054c*/ 	.word	0x0000d570
        /*0550*/ 	.word	0x000000ff
        /*0554*/ 	.word	0x00036850
        /*0558*/ 	.short	0x010a
        /*055a*/ 	.byte	0x0b
	.zero		1


	//   ....[35]....
        /*055c*/ 	.word	0x0000d5b0
        /*0560*/ 	.word	0x000000ff
        /*0564*/ 	.word	0x00036850
        /*0568*/ 	.short	0x010a
        /*056a*/ 	.byte	0x0b
	.zero		1


	//   ....[36]....
        /*056c*/ 	.word	0x0000eba0
        /*0570*/ 	.word	0x00000015
        /*0574*/ 	.word	0x00000000
        /*0578*/ 	.short	0x0101
        /*057a*/ 	.byte	0x3f
	.zero		1


	//   ....[37]....
        /*057c*/ 	.word	0x0000ec40
        /*0580*/ 	.word	0x00000008
        /*0584*/ 	.word	0x00000000
        /*0588*/ 	.short	0x0101
        /*058a*/ 	.byte	0x3f
	.zero		1


	//   ....[38]....
        /*058c*/ 	.word	0x0000f810
        /*0590*/ 	.word	0x000000ff
        /*0594*/ 	.word	0x00036850
        /*0598*/ 	.short	0x010a
        /*059a*/ 	.byte	0x05
	.zero		1


	//   ....[39]....
        /*059c*/ 	.word	0x0000f850
        /*05a0*/ 	.word	0x000000ff
        /*05a4*/ 	.word	0x00036850
        /*05a8*/ 	.short	0x010a
        /*05aa*/ 	.byte	0x05
	.zero		1


	//   ....[40]....
        /*05ac*/ 	.word	0x0000fd20
        /*05b0*/ 	.word	0x0000000c
        /*05b4*/ 	.word	0x00000000
        /*05b8*/ 	.short	0x0101
        /*05ba*/ 	.byte	0x3f
	.zero		1


	//   ....[41]....
        /*05bc*/ 	.word	0x00010c00
        /*05c0*/ 	.word	0x000000ff
        /*05c4*/ 	.word	0x00000000
        /*05c8*/ 	.short	0x0101
        /*05ca*/ 	.byte	0x04
	.zero		1


	//   ....[42]....
        /*05cc*/ 	.word	0x000130a0
        /*05d0*/ 	.word	0x000000ff
        /*05d4*/ 	.word	0x00036840
        /*05d8*/ 	.short	0x010a
        /*05da*/ 	.byte	0x26
	.zero		1


	//   ....[43]....
        /*05dc*/ 	.word	0x00013e70
        /*05e0*/ 	.word	0x000000ff
        /*05e4*/ 	.word	0x00036800
        /*05e8*/ 	.short	0x0107
        /*05ea*/ 	.byte	0x26
	.zero		1


	//   ....[44]....
        /*05ec*/ 	.word	0x00013ee0
        /*05f0*/ 	.word	0x000000ff
        /*05f4*/ 	.word	0x00036800
        /*05f8*/ 	.short	0x0101
        /*05fa*/ 	.byte	0x26
	.zero		1


	//   ....[45]....
        /*05fc*/ 	.word	0x00013ef0
        /*0600*/ 	.word	0x000000ff
        /*0604*/ 	.word	0x00036820
        /*0608*/ 	.short	0x010a
        /*060a*/ 	.byte	0x26
	.zero		1


	//   ....[46]....
        /*060c*/ 	.word	0x00014310
        /*0610*/ 	.word	0x000000ff
        /*0614*/ 	.word	0x00036848
        /*0618*/ 	.short	0x010a
        /*061a*/ 	.byte	0x26
	.zero		1


	//   ....[47]....
        /*061c*/ 	.word	0x000146c0
        /*0620*/ 	.word	0x000000ff
        /*0624*/ 	.word	0x00036860
        /*0628*/ 	.short	0x010a
        /*062a*/ 	.byte	0x26
	.zero		1


	//   ....[48]....
        /*062c*/ 	.word	0x00014ca0
        /*0630*/ 	.word	0x000000ff
        /*0634*/ 	.word	0x00036840
        /*0638*/ 	.short	0x010a
        /*063a*/ 	.byte	0x26
	.zero		1


	//   ....[49]....
        /*063c*/ 	.word	0x00015060
        /*0640*/ 	.word	0x000000ff
        /*0644*/ 	.word	0x00036868
        /*0648*/ 	.short	0x010a
        /*064a*/ 	.byte	0x26
	.zero		1


	//   ....[50]....
        /*064c*/ 	.word	0x00015690
        /*0650*/ 	.word	0x000000ff
        /*0654*/ 	.word	0x00036848
        /*0658*/ 	.short	0x010a
        /*065a*/ 	.byte	0x26
	.zero		1


	//   ....[51]....
        /*065c*/ 	.word	0x00015a30
        /*0660*/ 	.word	0x000000ff
        /*0664*/ 	.word	0x00036860
        /*0668*/ 	.short	0x010a
        /*066a*/ 	.byte	0x26
	.zero		1


	//   ....[52]....
        /*066c*/ 	.word	0x00015ea0
        /*0670*/ 	.word	0x00000003
        /*0674*/ 	.word	0x00036860
        /*0678*/ 	.short	0x010a
        /*067a*/ 	.byte	0x3f
	.zero		1


	//   ....[53]....
        /*067c*/ 	.word	0x00016300
        /*0680*/ 	.word	0x00000002
        /*0684*/ 	.word	0x00036820
        /*0688*/ 	.short	0x010a
        /*068a*/ 	.byte	0x3f
	.zero		1


	//   ....[54]....
        /*068c*/ 	.word	0x000164a0
        /*0690*/ 	.word	0x00000006
        /*0694*/ 	.word	0x00000000
        /*0698*/ 	.short	0x010a
        /*069a*/ 	.byte	0x3f
	.zero		1


	//   ....[55]....
        /*069c*/ 	.word	0x00016510
        /*06a0*/ 	.word	0x00000003
        /*06a4*/ 	.word	0x00000000
        /*06a8*/ 	.short	0x010a
        /*06aa*/ 	.byte	0x3f
	.zero		1


	//   ....[56]....
        /*06ac*/ 	.word	0x00016570
        /*06b0*/ 	.word	0x00000000
        /*06b4*/ 	.word	0x00000000
        /*06b8*/ 	.short	0x010a
        /*06ba*/ 	.byte	0x3f
	.zero		1


	//   ....[57]....
        /*06bc*/ 	.word	0x000165a0
        /*06c0*/ 	.word	0x00000003
        /*06c4*/ 	.word	0x00000000
        /*06c8*/ 	.short	0x010a
        /*06ca*/ 	.byte	0x3f
	.zero		1


	//   ....[58]....
        /*06cc*/ 	.word	0x00016620
        /*06d0*/ 	.word	0x00000003
        /*06d4*/ 	.word	0x00036800
        /*06d8*/ 	.short	0x010a
        /*06da*/ 	.byte	0x3f
	.zero		1


	//   ....[59]....
        /*06dc*/ 	.word	0x00016690
        /*06e0*/ 	.word	0x00000003
        /*06e4*/ 	.word	0x00036830
        /*06e8*/ 	.short	0x010a
        /*06ea*/ 	.byte	0x3f
	.zero		1


	//   ....[60]....
        /*06ec*/ 	.word	0x000166f0
        /*06f0*/ 	.word	0x0000000b
        /*06f4*/ 	.word	0x00036830
        /*06f8*/ 	.short	0x010a
        /*06fa*/ 	.byte	0x3f
	.zero		1


	//   ....[61]....
        /*06fc*/ 	.word	0x00016750
        /*0700*/ 	.word	0x0000000b
        /*0704*/ 	.word	0x00036850
        /*0708*/ 	.short	0x010a
        /*070a*/ 	.byte	0x3f
	.zero		1


	//   ....[62]....
        /*070c*/ 	.word	0x000167c0
        /*0710*/ 	.word	0x0000000b
        /*0714*/ 	.word	0x00036830
        /*0718*/ 	.short	0x010a
        /*071a*/ 	.byte	0x3f
	.zero		1


	//   ....[63]....
        /*071c*/ 	.word	0x00016820
        /*0720*/ 	.word	0x0000000b
        /*0724*/ 	.word	0x00036850
        /*0728*/ 	.short	0x010a
        /*072a*/ 	.byte	0x3f
	.zero		1


	//   ....[64]....
        /*072c*/ 	.word	0x00016880
        /*0730*/ 	.word	0x00000003
        /*0734*/ 	.word	0x00036850
        /*0738*/ 	.short	0x010a
        /*073a*/ 	.byte	0x3f
	.zero		1


	//   ....[65]....
        /*073c*/ 	.word	0x000169e0
        /*0740*/ 	.word	0x00000003
        /*0744*/ 	.word	0x00036840
        /*0748*/ 	.short	0x010a
        /*074a*/ 	.byte	0x3f
	.zero		1


	//   ....[66]....
        /*074c*/ 	.word	0x00017540
        /*0750*/ 	.word	0x00000003
        /*0754*/ 	.word	0x00036820
        /*0758*/ 	.short	0x010a
        /*075a*/ 	.byte	0x3f
	.zero		1


	//   ....[67]....
        /*075c*/ 	.word	0x000175a0
        /*0760*/ 	.word	0x00000003
        /*0764*/ 	.word	0x00036848
        /*0768*/ 	.short	0x010a
        /*076a*/ 	.byte	0x3f
	.zero		1


	//   ....[68]....
        /*076c*/ 	.word	0x00017600
        /*0770*/ 	.word	0x00000003
        /*0774*/ 	.word	0x00036860
        /*0778*/ 	.short	0x010a
        /*077a*/ 	.byte	0x3f
	.zero		1


	//   ....[69]....
        /*077c*/ 	.word	0x00017660
        /*0780*/ 	.word	0x00000003
        /*0784*/ 	.word	0x00036840
        /*0788*/ 	.short	0x010a
        /*078a*/ 	.byte	0x3f
	.zero		1


	//   ....[70]....
        /*078c*/ 	.word	0x000176c0
        /*0790*/ 	.word	0x00000003
        /*0794*/ 	.word	0x00036868
        /*0798*/ 	.short	0x010a
        /*079a*/ 	.byte	0x3f
	.zero		1


	//   ....[71]....
        /*079c*/ 	.word	0x00017720
        /*07a0*/ 	.word	0x00000003
        /*07a4*/ 	.word	0x00036848
        /*07a8*/ 	.short	0x010a
        /*07aa*/ 	.byte	0x3f
	.zero		1


	//   ....[72]....
        /*07ac*/ 	.word	0x00017780
        /*07b0*/ 	.word	0x00000003
        /*07b4*/ 	.word	0x00036860
        /*07b8*/ 	.short	0x010a
        /*07ba*/ 	.byte	0x3f
	.zero		1


	//   ....[73]....
        /*07bc*/ 	.word	0x000177d0
        /*07c0*/ 	.word	0x00000003
        /*07c4*/ 	.word	0x00036860
        /*07c8*/ 	.short	0x010a
        /*07ca*/ 	.byte	0x3f
	.zero		1


	//   ....[74]....
        /*07cc*/ 	.word	0x00017820
        /*07d0*/ 	.word	0x00000002
        /*07d4*/ 	.word	0x00036820
        /*07d8*/ 	.short	0x010a
        /*07da*/ 	.byte	0x3f
	.zero		1


	//   ....[75]....
        /*07dc*/ 	.word	0x000179c0
        /*07e0*/ 	.word	0x00000006
        /*07e4*/ 	.word	0x00000000
        /*07e8*/ 	.short	0x010a
        /*07ea*/ 	.byte	0x3f
	.zero		1


	//   ....[76]....
        /*07ec*/ 	.word	0x00017a10
        /*07f0*/ 	.word	0x00000003
        /*07f4*/ 	.word	0x00000000
        /*07f8*/ 	.short	0x010a
        /*07fa*/ 	.byte	0x3f
	.zero		1


	//   ....[77]....
        /*07fc*/ 	.word	0x00017a60
        /*0800*/ 	.word	0x00000000
        /*0804*/ 	.word	0x00000000
        /*0808*/ 	.short	0x010a
        /*080a*/ 	.byte	0x3f
	.zero		1


	//----- nvinfo : EIATTR_NUM_MBARRIERS
	.align		4
.L_785:
        /*080c*/ 	.byte	0x03, 0x38
        /*080e*/ 	.short	0x0016


	//----- nvinfo : EIATTR_EXIT_INSTR_OFFSETS
	.align		4
        /*0810*/ 	.byte	0x04, 0x1c
        /*0812*/ 	.short	(.L_787 - .L_786)


	//   ....[0]....
.L_786:
        /*0814*/ 	.word	0x000165f0


	//----- nvinfo : EIATTR_MAX_THREADS
	.align		4
.L_787:
        /*0818*/ 	.byte	0x04, 0x05
        /*081a*/ 	.short	(.L_789 - .L_788)
.L_788:
        /*081c*/ 	.word	0x00000180
        /*0820*/ 	.word	0x00000001
        /*0824*/ 	.word	0x00000001


	//----- nvinfo : EIATTR_CRS_STACK_SIZE
	.align		4
.L_789:
        /*0828*/ 	.byte	0x04, 0x1e
        /*082a*/ 	.short	(.L_791 - .L_790)
.L_790:
        /*082c*/ 	.word	0x00000000


	//----- nvinfo : EIATTR_CBANK_PARAM_SIZE
	.align		4
.L_791:
        /*0830*/ 	.byte	0x03, 0x19
        /*0832*/ 	.short	0x0a70


	//----- nvinfo : EIATTR_PARAM_CBANK
	.align		4
        /*0834*/ 	.byte	0x04, 0x0a
        /*0836*/ 	.short	(.L_793 - .L_792)
	.align		4
.L_792:
        /*0838*/ 	.word	index@(.nv.constant0._ZN7cutlass13device_kernelIN5flash11enable_sm90INS1_16FlashAttnFwdSm90INS1_25CollectiveMainloopFwdSm90ILi2EN4cute5tupleIJNS5_1CILi1EEES8_S8_EEENS6_IJNS7_ILi128EEENS7_ILi112EEENS7_ILi192EEEEEELi192ENS_10bfloat16_tEfNS_4arch4Sm90ELb1ELb0ELb1ELb0ELb0ELb0ELb0ELb1ELb1ELb1ELb1ELb0EEENS1_21CollectiveEpilogueFwdINS6_IJSA_SC_SB_EEES9_SE_SG_Li256ELb0ELb1ELb1ELb0EEENS1_19SingleTileSchedulerILb0ELb1ELb1ELi128EEEEEEEEEvNT_6ParamsE)
        /*083c*/ 	.short	0x0210
        /*083e*/ 	.short	0x0a70


	//----- nvinfo : EIATTR_SW_WAR
	.align		4
.L_793:
        /*0840*/ 	.byte	0x04, 0x36
        /*0842*/ 	.short	(.L_795 - .L_794)
.L_794:
        /*0844*/ 	.word	0x00000008
.L_795:


//--------------------- .nv.info._ZN7cutlass13device_kernelIN5flash11enable_sm90INS1_16FlashAttnFwdSm90INS1_25CollectiveMainloopFwdSm90ILi2EN4cute5tupleIJNS5_1CILi1EEES8_S8_EEENS6_IJNS7_ILi128EEENS7_ILi112EEENS7_ILi192EEEEEELi192ENS_10bfloat16_tEfNS_4arch4Sm90ELb1ELb0ELb1ELb1ELb0ELb0ELb0ELb1ELb1ELb1ELb1ELb0EEENS1_21CollectiveEpilogueFwdINS6_IJSA_SC_SB_EEES9_SE_SG_Li256ELb1ELb1ELb1ELb0EEENS1_36VarlenDynamicPersistentTileSchedulerILi128ELi112ELi256ELi128ELb1ELb1ELb1ELb1ELb1ELb1EEEEEEEEEvNT_6ParamsE --------------------------
	.section	.nv.info._ZN7cutlass13device_kernelIN5flash11enable_sm90INS1_16FlashAttnFwdSm90INS1_25CollectiveMainloopFwdSm90ILi2EN4cute5tupleIJNS5_1CILi1EEES8_S8_EEENS6_IJNS7_ILi128EEENS7_ILi112EEENS7_ILi192EEEEEELi192ENS_10bfloat16_tEfNS_4arch4Sm90ELb1ELb0ELb1ELb1ELb0ELb0ELb0ELb1ELb1ELb1ELb1ELb0EEENS1_21CollectiveEpilogueFwdINS6_IJSA_SC_SB_EEES9_SE_SG_Li256ELb1ELb1ELb1ELb0EEENS1_36VarlenDynamicPersistentTileSchedulerILi128ELi112ELi256ELi128ELb1ELb1ELb1ELb1ELb1ELb1EEEEEEEEEvNT_6ParamsE,"",@"SHT_CUDA_INFO"
	.sectionflags	@""
	.align	4


	//----- nvinfo : EIATTR_CUDA_API_VERSION
	.align		4
        /*0000*/ 	.byte	0x04, 0x37
        /*0002*/ 	.short	(.L_797 - .L_796)
.L_796:
        /*0004*/ 	.word	0x00000082


	//----- nvinfo : EIATTR_KPARAM_INFO
	.align		4
.L_797:
        /*0008*/ 	.byte	0x04, 0x17
        /*000a*/ 	.short	(.L_799 - .L_798)
.L_798:
        /*000c*/ 	.word	0x00000000
        /*0010*/ 	.short	0x0000
        /*0012*/ 	.short	0x0070
        /*0014*/ 	.byte	0x00, 0xf0, 0x01, 0x2a


	//----- nvinfo : EIATTR_SPARSE_MMA_MASK
	.align		4
.L_799:
        /*0018*/ 	.byte	0x03, 0x50
        /*001a*/ 	.short	0x0000


	//----- nvinfo : EIATTR_MAXREG_COUNT
	.align		4
        /*001c*/ 	.byte	0x03, 0x1b
        /*001e*/ 	.short	0x00a8


	//----- nvinfo : EIATTR_NUM_BARRIERS
	.align		4
        /*0020*/ 	.byte	0x02, 0x4c
        /*0022*/ 	.byte	0x09
	.zero		1


	//----- nvinfo : EIATTR_EXTERNS
	.align		4
        /*0024*/ 	.byte	0x04, 0x0f
        /*0026*/ 	.short	(.L_801 - .L_800)


	//   ....[0]....
	.align		4
.L_800:
        /*0028*/ 	.word	index@(__assertfail)


	//----- nvinfo : EIATTR_ANNOTATIONS
	.align		4
.L_801:
        /*002c*/ 	.byte	0x04, 0x55
        /*002e*/ 	.short	(.L_803 - .L_802)


	//   ....[0]....
.L_802:
        /* <DEDUP_REMOVED lines=76> */


	//----- nvinfo : EIATTR_MERCURY_ISA_VERSION
	.align		4
.L_803:
        /*04d8*/ 	.byte	0x03, 0x5f
        /*04da*/ 	.short	0x0101


	//----- nvinfo : EIATTR_UNUSED_LOAD_BYTE_OFFSET
	.align		4
        /*04dc*/ 	.byte	0x04, 0x44
        /*04de*/ 	.short	(.L_805 - .L_804)


	//   ....[0]....
.L_804:
        /*04e0*/ 	.word	0x00000a10
        /*04e4*/ 	.word	0x0000fff0


	//   ....[1]....
        /*04e8*/ 	.word	0x00010d90
        /*04ec*/ 	.word	0x0000fff0


	//----- nvinfo : EIATTR_INT_WARP_WIDE_INSTR_OFFSETS
	.align		4
.L_805:
        /*04f0*/ 	.byte	0x04, 0x31
        /*04f2*/ 	.short	(.L_807 - .L_806)


	//   ....[0]....
.L_806:
        /*04f4*/ 	.word	0x00000130


	//   ....[1]....
        /*04f8*/ 	.word	0x00000170


	//   ....[2]....
        /*04fc*/ 	.word	0x000001e0


	//   ....[3]....
        /*0500*/ 	.word	0x000167e0


	//   ....[4]....
        /*0504*/ 	.word	0x00016880


	//   ....[5]....
        /*0508*/ 	.word	0x0001a670


	//   ....[6]....
        /*050c*/ 	.word	0x0001a6e0


	//----- nvinfo : EIATTR_COOP_GROUP_MASK_REGIDS
	.align		4
.L_807:
        /*0510*/ 	.byte	0x04, 0x29
        /*0512*/ 	.short	(.L_809 - .L_808)


	//   ....[0]....
.L_808:
        /*0514*/ 	.word	0xffffffff


	//   ....[1]....
        /*0518*/ 	.word	0xffffffff


	//   ....[2]....
        /*051c*/ 	.word	0xffffffff


	//   ....[3]....
        /*0520*/ 	.word	0xffffffff


	//   ....[4]....
        /*0524*/ 	.word	0xffffffff


	//   ....[5]....
        /*0528*/ 	.word	0xffffffff


	//   ....[6]....
        /*052c*/ 	.word	0xffffffff


	//   ....[7]....
        /*0530*/ 	.word	0xffffffff


	//   ....[8]....
        /*0534*/ 	.word	0xffffffff


	//   ....[9]....
        /*0538*/ 	.word	0xffffffff


	//   ....[10]....
        /*053c*/ 	.word	0xffffffff


	//   ....[11]....
        /*0540*/ 	.word	0xffffffff


	//   ....[12]....
        /*0544*/ 	.word	0xffffffff


	//   ....[13]....
        /*0548*/ 	.word	0xffffffff


	//   ....[14]....
        /*054c*/ 	.word	0xffffffff


	//   ....[15]....
        /*0550*/ 	.word	0xffffffff


	//   ....[16]....
        /*0554*/ 	.word	0xffffffff


	//   ....[17]....
        /*0558*/ 	.word	0xffffffff


	//   ....[18]....
        /*055c*/ 	.word	0xffffffff


	//   ....[19]....
        /*0560*/ 	.word	0xffffffff


	//   ....[20]....
        /*0564*/ 	.word	0xffffffff


	//   ....[21]....
        /*0568*/ 	.word	0xffffffff


	//   ....[22]....
        /*056c*/ 	.word	0xffffffff


	//   ....[23]....
        /*0570*/ 	.word	0xffffffff


	//   ....[24]....
        /*0574*/ 	.word	0xffffffff


	//   ....[25]....
        /*0578*/ 	.word	0xffffffff


	//   ....[26]....
        /*057c*/ 	.word	0xffffffff


	//   ....[27]....
        /*0580*/ 	.word	0xffffffff


	//   ....[28]....
        /*0584*/ 	.word	0xffffffff


	//   ....[29]....
        /*0588*/ 	.word	0xffffffff


	//   ....[30]....
        /*058c*/ 	.word	0xffffffff


	//   ....[31]....
        /*0590*/ 	.word	0xffffffff


	//   ....[32]....
        /*0594*/ 	.word	0xffffffff


	//   ....[33]....
        /*0598*/ 	.word	0xffffffff


	//   ....[34]....
        /*059c*/ 	.word	0xffffffff


	//   ....[35]....
        /*05a0*/ 	.word	0xffffffff


	//   ....[36]....
        /*05a4*/ 	.word	0xffffffff


	//   ....[37]....
        /*05a8*/ 	.word	0xffffffff


	//   ....[38]....
        /*05ac*/ 	.word	0xffffffff


	//   ....[39]....
        /*05b0*/ 	.word	0xffffffff


	//   ....[40]....
        /*05b4*/ 	.word	0xffffffff


	//   ....[41]....
        /*05b8*/ 	.word	0xffffffff


	//   ....[42]....
        /*05bc*/ 	.word	0xffffffff


	//   ....[43]....
        /*05c0*/ 	.word	0xffffffff


	//   ....[44]....
        /*05c4*/ 	.word	0xffffffff


	//   ....[45]....
        /*05c8*/ 	.word	0xffffffff


	//   ....[46]....
        /*05cc*/ 	.word	0xffffffff


	//   ....[47]....
        /*05d0*/ 	.word	0xffffffff


	//   ....[48]....
        /*05d4*/ 	.word	0xffffffff


	//   ....[49]....
        /*05d8*/ 	.word	0xffffffff


	//   ....[50]....
        /*05dc*/ 	.word	0xffffffff


	//   ....[51]....
        /*05e0*/ 	.word	0xffffffff


	//   ....[52]....
        /*05e4*/ 	.word	0xffffffff


	//   ....[53]....
        /*05e8*/ 	.word	0xffffffff


	//   ....[54]....
        /*05ec*/ 	.word	0xffffffff


	//   ....[55]....
        /*05f0*/ 	.word	0xffffffff


	//   ....[56]....
        /*05f4*/ 	.word	0xffffffff


	//   ....[57]....
        /*05f8*/ 	.word	0xffffffff


	//   ....[58]....
        /*05fc*/ 	.word	0xffffffff


	//   ....[59]....
        /*0600*/ 	.word	0xffffffff


	//   ....[60]....
        /*0604*/ 	.word	0xffffffff


	//   ....[61]....
        /*0608*/ 	.word	0xffffffff


	//   ....[62]....
        /*060c*/ 	.word	0xffffffff


	//   ....[63]....
        /*0610*/ 	.word	0xffffffff


	//   ....[64]....
        /*0614*/ 	.word	0xffffffff


	//   ....[65]....
        /*0618*/ 	.word	0xffffffff


	//   ....[66]....
        /*061c*/ 	.word	0xffffffff


	//   ....[67]....
        /*0620*/ 	.word	0xffffffff


	//   ....[68]....
        /*0624*/ 	.word	0xffffffff


	//   ....[69]....
        /*0628*/ 	.word	0xffffffff


	//   ....[70]....
        /*062c*/ 	.word	0xffffffff


	//   ....[71]....
        /*0630*/ 	.word	0xffffffff


	//   ....[72]....
        /*0634*/ 	.word	0xffffffff


	//   ....[73]....
        /*0638*/ 	.word	0xffffffff


	//   ....[74]....
        /*063c*/ 	.word	0xffffffff


	//   ....[75]....
        /*0640*/ 	.word	0xffffffff


	//   ....[76]....
        /*0644*/ 	.word	0xffffffff


	//   ....[77]....
        /*0648*/ 	.word	0xffffffff


	//   ....[78]....
        /*064c*/ 	.word	0xffffffff


	//   ....[79]....
        /*0650*/ 	.word	0xffffffff


	//   ....[80]....
        /*0654*/ 	.word	0xffffffff


	//   ....[81]....
        /*0658*/ 	.word	0xffffffff


	//   ....[82]....
        /*065c*/ 	.word	0xffffffff


	//   ....[83]....
        /*0660*/ 	.word	0xffffffff


	//   ....[84]....
        /*0664*/ 	.word	0xffffffff


	//   ....[85]....
        /*0668*/ 	.word	0xffffffff


	//   ....[86]....
        /*066c*/ 	.word	0xffffffff


	//   ....[87]....
        /*0670*/ 	.word	0xffffffff


	//   ....[88]....
        /*0674*/ 	.word	0xffffffff


	//   ....[89]....
        /*0678*/ 	.word	0xffffffff


	//   ....[90]....
        /*067c*/ 	.word	0xffffffff


	//   ....[91]....
        /*0680*/ 	.word	0xffffffff


	//   ....[92]....
        /*0684*/ 	.word	0xffffffff


	//   ....[93]....
        /*0688*/ 	.word	0xffffffff


	//   ....[94]....
        /*068c*/ 	.word	0xffffffff


	//   ....[95]....
        /*0690*/ 	.word	0xffffffff


	//   ....[96]....
        /*0694*/ 	.word	0xffffffff


	//   ....[97]....
        /*0698*/ 	.word	0xffffffff


	//   ....[98]....
        /*069c*/ 	.word	0xffffffff


	//   ....[99]....
        /*06a0*/ 	.word	0xffffffff


	//   ....[100]....
        /*06a4*/ 	.word	0xffffffff


	//   ....[101]....
        /*06a8*/ 	.word	0xffffffff


	//   ....[102]....
        /*06ac*/ 	.word	0xffffffff


	//   ....[103]....
        /*06b0*/ 	.word	0xffffffff


	//   ....[104]....
        /*06b4*/ 	.word	0xffffffff


	//   ....[105]....
        /*06b8*/ 	.word	0x0500000f


	//   ....[106]....
        /*06bc*/ 	.word	0x0500000f


	//   ....[107]....
        /*06c0*/ 	.word	0x0500000f


	//   ....[108]....
        /*06c4*/ 	.word	0x0500000f


	//   ....[109]....
        /*06c8*/ 	.word	0x0500000f


	//   ....[110]....
        /*06cc*/ 	.word	0x0500000f


	//   ....[111]....
        /*06d0*/ 	.word	0x0500000f


	//   ....[112]....
        /*06d4*/ 	.word	0x0500000f


	//   ....[113]....
        /*06d8*/ 	.word	0x0500000f


	//   ....[114]....
        /*06dc*/ 	.word	0x0500000f


	//   ....[115]....
        /*06e0*/ 	.word	0x0500000f


	//   ....[116]....
        /*06e4*/ 	.word	0x0500000f


	//   ....[117]....
        /*06e8*/ 	.word	0x0500000f


	//   ....[118]....
        /*06ec*/ 	.word	0x0500000f


	//   ....[119]....
        /*06f0*/ 	.word	0x0500000f


	//   ....[120]....
        /*06f4*/ 	.word	0x0500000f


	//   ....[121]....
        /*06f8*/ 	.word	0x0500000f


	//   ....[122]....
        /*06fc*/ 	.word	0x0500000f


	//   ....[123]....
        /*0700*/ 	.word	0x0500000f


	//   ....[124]....
        /*0704*/ 	.word	0x0500000f


	//   ....[125]....
        /*0708*/ 	.word	0x0500000f


	//   ....[126]....
        /*070c*/ 	.word	0x0500000f


	//   ....[127]....
        /*0710*/ 	.word	0x0500000f


	//   ....[128]....
        /*0714*/ 	.word	0x0500000f


	//   ....[129]....
        /*0718*/ 	.word	0x0500000f


	//   ....[130]....
        /*071c*/ 	.word	0x0500000f


	//   ....[131]....
        /*0720*/ 	.word	0x0500000f


	//   ....[132]....
        /*0724*/ 	.word	0x0500000f


	//   ....[133]....
        /*0728*/ 	.word	0x0500000f


	//   ....[134]....
        /*072c*/ 	.word	0x0500000f


	//   ....[135]....
        /*0730*/ 	.word	0x0500000f


	//   ....[136]....
        /*0734*/ 	.word	0x0500000f


	//   ....[137]....
        /*0738*/ 	.word	0x0500000f


	//   ....[138]....
        /*073c*/ 	.word	0x0500000f


	//   ....[139]....
        /*0740*/ 	.word	0x0500000f


	//   ....[140]....
        /*0744*/ 	.word	0x0500000f


	//----- nvinfo : EIATTR_COOP_GROUP_INSTR_OFFSETS
	.align		4
.L_809:
        /*0748*/ 	.byte	0x04, 0x28
        /*074a*/ 	.short	(.L_811 - .L_810)


	//   ....[0]....
.L_810:
        /*074c*/ 	.word	0x00000060


	//   ....[1]....
        /*0750*/ 	.word	0x00000140


	//   ....[2]....
        /*0754*/ 	.word	0x00000190


	//   ....[3]....
        /*0758*/ 	.word	0x000003c0


	//   ....[4]....
        /*075c*/ 	.word	0x00000520


	//   ....[5]....
        /*0760*/ 	.word	0x00000640


	//   ....[6]....
        /*0764*/ 	.word	0x000007a0


	//   ....[7]....
        /*0768*/ 	.word	0x00001f70


	//   ....[8]....
        /*076c*/ 	.word	0x000048f0


	//   ....[9]....
        /*0770*/ 	.word	0x00004930


	//   ....[10]....
        /*0774*/ 	.word	0x00005540


	//   ....[11]....
        /*0778*/ 	.word	0x000055f0


	//   ....[12]....
        /*077c*/ 	.word	0x00005f20


	//   ....[13]....
        /*0780*/ 	.word	0x00005fb0


	//   ....[14]....
        /*0784*/ 	.word	0x00009bb0


	//   ....[15]....
        /*0788*/ 	.word	0x0000a110


	//   ....[16]....
        /*078c*/ 	.word	0x0000a310


	//   ....[17]....
        /*0790*/ 	.word	0x0000a380


	//   ....[18]....
        /*0794*/ 	.word	0x0000ab60


	//   ....[19]....
        /*0798*/ 	.word	0x0000abc0


	//   ....[20]....
        /*079c*/ 	.word	0x0000e870


	//   ....[21]....
        /*07a0*/ 	.word	0x0000e8d0


	//   ....[22]....
        /*07a4*/ 	.word	0x0000ee10


	//   ....[23]....
        /*07a8*/ 	.word	0x0000ee60


	//   ....[24]....
        /*07ac*/ 	.word	0x00010250


	//   ....[25]....
        /*07b0*/ 	.word	0x00010290


	//   ....[26]....
        /*07b4*/ 	.word	0x000103c0


	//   ....[27]....
        /*07b8*/ 	.word	0x000103f0


	//   ....[28]....
        /*07bc*/ 	.word	0x00011c40


	//   ....[29]....
        /*07c0*/ 	.word	0x00011c50


	//   ....[30]....
        /*07c4*/ 	.word	0x00011c60


	//   ....[31]....
        /*07c8*/ 	.word	0x00011c70


	//   ....[32]....
        /*07cc*/ 	.word	0x00012590


	//   ....[33]....
        /*07d0*/ 	.word	0x000125b0


	//   ....[34]....
        /*07d4*/ 	.word	0x000126f0


	//   ....[35]....
        /*07d8*/ 	.word	0x00012710


	//   ....[36]....
        /*07dc*/ 	.word	0x00012820


	//   ....[37]....
        /*07e0*/ 	.word	0x00012840


	//   ....[38]....
        /*07e4*/ 	.word	0x00012960


	//   ....[39]....
        /*07e8*/ 	.word	0x00012980


	//   ....[40]....
        /*07ec*/ 	.word	0x00012ee0


	//   ....[41]....
        /*07f0*/ 	.word	0x00012ef0


	//   ....[42]....
        /*07f4*/ 	.word	0x00013580


	//   ....[43]....
        /*07f8*/ 	.word	0x00013590


	//   ....[44]....
        /*07fc*/ 	.word	0x00014650


	//   ....[45]....
        /*0800*/ 	.word	0x00014680


	//   ....[46]....
        /*0804*/ 	.word	0x000147b0


	//   ....[47]....
        /*0808*/ 	.word	0x000147d0


	//   ....[48]....
        /*080c*/ 	.word	0x000148e0


	//   ....[49]....
        /*0810*/ 	.word	0x00014900


	//   ....[50]....
        /*0814*/ 	.word	0x00014a20


	//   ....[51]....
        /*0818*/ 	.word	0x00014a40


	//   ....[52]....
        /*081c*/ 	.word	0x00014be0


	//   ....[53]....
        /*0820*/ 	.word	0x00014e20


	//   ....[54]....
        /*0824*/ 	.word	0x00014e50


	//   ....[55]....
        /*0828*/ 	.word	0x00014e80


	//   ....[56]....
        /*082c*/ 	.word	0x00014eb0


	//   ....[57]....
        /*0830*/ 	.word	0x00014ee0


	//   ....[58]....
        /*0834*/ 	.word	0x00014f10


	//   ....[59]....
        /*0838*/ 	.word	0x000150c0


	//   ....[60]....
        /*083c*/ 	.word	0x000150f0


	//   ....[61]....
        /*0840*/ 	.word	0x00015120


	//   ....[62]....
        /*0844*/ 	.word	0x00015150


	//   ....[63]....
        /*0848*/ 	.word	0x00015180


	//   ....[64]....
        /*084c*/ 	.word	0x000151b0


	//   ....[65]....
        /*0850*/ 	.word	0x00015250


	//   ....[66]....
        /*0854*/ 	.word	0x00015280


	//   ....[67]....
        /*0858*/ 	.word	0x00015290


	//   ....[68]....
        /*085c*/ 	.word	0x000152c0


	//   ....[69]....
        /*0860*/ 	.word	0x00016de0


	//   ....[70]....
        /*0864*/ 	.word	0x00017a00


	//   ....[71]....
        /*0868*/ 	.word	0x00017a30


	//   ....[72]....
        /*086c*/ 	.word	0x00017a50


	//   ....[73]....
        /*0870*/ 	.word	0x00017a70


	//   ....[74]....
        /*0874*/ 	.word	0x00017b50


	//   ....[75]....
        /*0878*/ 	.word	0x00017bb0


	//   ....[76]....
        /*087c*/ 	.word	0x00017c50


	//   ....[77]....
        /*0880*/ 	.word	0x00017c60


	//   ....[78]....
        /*0884*/ 	.word	0x00017d00


	//   ....[79]....
        /*0888*/ 	.word	0x00017d10


	//   ....[80]....
        /*088c*/ 	.word	0x00017db0


	//   ....[81]....
        /*0890*/ 	.word	0x00017dc0


	//   ....[82]....
        /*0894*/ 	.word	0x00017e40


	//   ....[83]....
        /*0898*/ 	.word	0x00017e70


	//   ....[84]....
        /*089c*/ 	.word	0x00017ec0


	//   ....[85]....
        /*08a0*/ 	.word	0x00017f00


	//   ....[86]....
        /*08a4*/ 	.word	0x0001aeb0


	//   ....[87]....
        /*08a8*/ 	.word	0x0001aee0


	//   ....[88]....
        /*08ac*/ 	.word	0x0001af30


	//   ....[89]....
        /*08b0*/ 	.word	0x0001af70


	//   ....[90]....
        /*08b4*/ 	.word	0x0001afa0


	//   ....[91]....
        /*08b8*/ 	.word	0x0001afd0


	//   ....[92]....
        /*08bc*/ 	.word	0x0001b000


	//   ....[93]....
        /*08c0*/ 	.word	0x0001b030


	//   ....[94]....
        /*08c4*/ 	.word	0x0001b200


	//   ....[95]....
        /*08c8*/ 	.word	0x0001b230


	//   ....[96]....
        /*08cc*/ 	.word	0x0001b260


	//   ....[97]....
        /*08d0*/ 	.word	0x0001b290


	//   ....[98]....
        /*08d4*/ 	.word	0x0001b2c0


	//   ....[99]....
        /*08d8*/ 	.word	0x0001b2f0


	//   ....[100]....
        /*08dc*/ 	.word	0x0001b3c0


	//   ....[101]....
        /*08e0*/ 	.word	0x0001b3e0


	//   ....[102]....
        /*08e4*/ 	.word	0x0001b3f0


	//   ....[103]....
        /*08e8*/ 	.word	0x0001b470


	//   ....[104]....
        /*08ec*/ 	.word	0x0001bfc0


	//   ....[105]....
        /*08f0*/ 	.word	0x0001c590


	//   ....[106]....
        /*08f4*/ 	.word	0x0001c760


	//   ....[107]....
        /*08f8*/ 	.word	0x0001c7b0


	//   ....[108]....
        /*08fc*/ 	.word	0x0001c8e0


	//   ....[109]....
        /*0900*/ 	.word	0x0001c930


	//   ....[110]....
        /*0904*/ 	.word	0x0001ca70


	//   ....[111]....
        /*0908*/ 	.word	0x0001cae0


	//   ....[112]....
        /*090c*/ 	.word	0x0001cc10


	//   ....[113]....
        /*0910*/ 	.word	0x0001cc60


	//   ....[114]....
        /*0914*/ 	.word	0x0001cd90


	//   ....[115]....
        /*0918*/ 	.word	0x0001cde0


	//   ....[116]....
        /*091c*/ 	.word	0x0001cf10


	//   ....[117]....
        /*0920*/ 	.word	0x0001cf60


	//   ....[118]....
        /*0924*/ 	.word	0x0001d070


	//   ....[119]....
        /*0928*/ 	.word	0x0001d0e0


	//   ....[120]....
        /*092c*/ 	.word	0x0001d1f0


	//   ....[121]....
        /*0930*/ 	.word	0x0001d240


	//   ....[122]....
        /*0934*/ 	.word	0x0001d570


	//   ....[123]....
        /*0938*/ 	.word	0x0001d610


	//   ....[124]....
        /*093c*/ 	.word	0x0001d7b0


	//   ....[125]....
        /*0940*/ 	.word	0x0001d830


	//   ....[126]....
        /*0944*/ 	.word	0x0001d8b0


	//   ....[127]....
        /*0948*/ 	.word	0x0001d930


	//   ....[128]....
        /*094c*/ 	.word	0x0001d9b0


	//   ....[129]....
        /*0950*/ 	.word	0x0001da40


	//   ....[130]....
        /*0954*/ 	.word	0x0001dae0


	//   ....[131]....
        /*0958*/ 	.word	0x0001db90


	//   ....[132]....
        /*095c*/ 	.word	0x0001dc10


	//   ....[133]....
        /*0960*/ 	.word	0x0001dc90


	//   ....[134]....
        /*0964*/ 	.word	0x0001dd10


	//   ....[135]....
        /*0968*/ 	.word	0x0001dda0


	//   ....[136]....
        /*096c*/ 	.word	0x0001de20


	//   ....[137]....
        /*0970*/ 	.word	0x0001ded0


	//   ....[138]....
        /*0974*/ 	.word	0x0001df20


	//   ....[139]....
        /*0978*/ 	.word	0x0001dfe0


	//   ....[140]....
        /*097c*/ 	.word	0x0001e110


	//----- nvinfo : EIATTR_REG_RECONFIG
	.align		4
.L_811:
        /*0980*/ 	.byte	0x01, 0x54
	.zero		2


	//----- nvinfo : EIATTR_SYSCALL_OFFSETS
	.align		4
        /*0984*/ 	.byte	0x04, 0x46
        /*0986*/ 	.short	(.L_813 - .L_812)


	//   ....[0]....
.L_812:
        /*0988*/ 	.word	0x000020f0


	//   ....[1]....
        /*098c*/ 	.word	0x000169f0


	//   ....[2]....
        /*0990*/ 	.word	0x00016b40


	//   ....[3]....
        /*0994*/ 	.word	0x00016c40


	//   ....[4]....
        /*0998*/ 	.word	0x00017590


	//----- nvinfo : EIATTR_MBARRIER_INSTR_OFFSETS
	.align		4
.L_813:
        /*099c*/ 	.byte	0x04, 0x39
        /*099e*/ 	.short	(.L_815 - .L_814)


	//   ....[0]....
.L_814:
        /*09a0*/ 	.word	0x00000270
        /*09a4*/ 	.word	0x000000ff
        /*09a8*/ 	.word	0x00036800
        /*09ac*/ 	.short	0x0100
        /*09ae*/ 	.byte	0x08
	.zero		1


	//   ....[1]....
        /*09b0*/ 	.word	0x00000280
        /*09b4*/ 	.word	0x000000ff
        /*09b8*/ 	.word	0x00036820
        /*09bc*/ 	.short	0x0100
        /*09be*/ 	.byte	0x08
	.zero		1


	//   ....[2]....
        /*09c0*/ 	.word	0x00000370
        /*09c4*/ 	.word	0x000000ff
        /*09c8*/ 	.word	0x00036830
        /*09cc*/ 	.short	0x0100
        /*09ce*/ 	.byte	0x08
	.zero		1


	//   ....[3]....
        /*09d0*/ 	.word	0x00000380
        /*09d4*/ 	.word	0x000000ff
        /*09d8*/ 	.word	0x00036840
        /*09dc*/ 	.short	0x0100
        /*09de*/ 	.byte	0x08
	.zero		1


	//   ....[4]....
        /*09e0*/ 	.word	0x00000390
        /*09e4*/ 	.word	0x000000ff
        /*09e8*/ 	.word	0x00036838
        /*09ec*/ 	.short	0x0100
        /*09ee*/ 	.byte	0x08
	.zero		1


	//   ....[5]....
        /*09f0*/ 	.word	0x000003a0
        /*09f4*/ 	.word	0x000000ff
        /*09f8*/ 	.word	0x00036848
        /*09fc*/ 	.short	0x0100
        /*09fe*/ 	.byte	0x08
	.zero		1


	//   ....[6]....
        /*0a00*/ 	.word	0x000004d0
        /*0a04*/ 	.word	0x000000ff
        /*0a08*/ 	.word	0x00036850
        /*0a0c*/ 	.short	0x0100
        /*0a0e*/ 	.byte	0x08
	.zero		1


	//   ....[7]....
        /*0a10*/ 	.word	0x000004e0
        /*0a14*/ 	.word	0x000000ff
        /*0a18*/ 	.word	0x00036860
        /*0a1c*/ 	.short	0x0100
        /*0a1e*/ 	.byte	0x08
	.zero		1


	//   ....[8]....
        /*0a20*/ 	.word	0x000004f0
        /*0a24*/ 	.word	0x000000ff
        /*0a28*/ 	.word	0x00036858
        /*0a2c*/ 	.short	0x0100
        /*0a2e*/ 	.byte	0x08
	.zero		1


	//   ....[9]....
        /*0a30*/ 	.word	0x00000500
        /*0a34*/ 	.word	0x000000ff
        /*0a38*/ 	.word	0x00036868
        /*0a3c*/ 	.short	0x0100
        /*0a3e*/ 	.byte	0x08
	.zero		1


	//   ....[10]....
        /*0a40*/ 	.word	0x000005f0
        /*0a44*/ 	.word	0x000000ff
        /*0a48*/ 	.word	0x00036870
        /*0a4c*/ 	.short	0x0100
        /*0a4e*/ 	.byte	0x06
	.zero		1


	//   ....[11]....
        /*0a50*/ 	.word	0x00000600
        /*0a54*/ 	.word	0x000000ff
        /*0a58*/ 	.word	0x00036880
        /*0a5c*/ 	.short	0x0100
        /*0a5e*/ 	.byte	0x06
	.zero		1


	//   ....[12]....
        /*0a60*/ 	.word	0x00000610
        /*0a64*/ 	.word	0x000000ff
        /*0a68*/ 	.word	0x00036878
        /*0a6c*/ 	.short	0x0100
        /*0a6e*/ 	.byte	0x06
	.zero		1


	//   ....[13]....
        /*0a70*/ 	.word	0x00000620
        /*0a74*/ 	.word	0x000000ff
        /*0a78*/ 	.word	0x00036888
        /*0a7c*/ 	.short	0x0100
        /*0a7e*/ 	.byte	0x06
	.zero		1


	//   ....[14]....
        /*0a80*/ 	.word	0x00000750
        /*0a84*/ 	.word	0x000000ff
        /*0a88*/ 	.word	0x00036890
        /*0a8c*/ 	.short	0x0100
        /*0a8e*/ 	.byte	0x08
	.zero		1


	//   ....[15]....
        /*0a90*/ 	.word	0x00000760
        /*0a94*/ 	.word	0x000000ff
        /*0a98*/ 	.word	0x000368a0
        /*0a9c*/ 	.short	0x0100
        /*0a9e*/ 	.byte	0x08
	.zero		1


	//   ....[16]....
        /*0aa0*/ 	.word	0x00000770
        /*0aa4*/ 	.word	0x000000ff
        /*0aa8*/ 	.word	0x00036898
        /*0aac*/ 	.short	0x0100
        /*0aae*/ 	.byte	0x08
	.zero		1


	//   ....[17]....
        /*0ab0*/ 	.word	0x00000780
        /*0ab4*/ 	.word	0x000000ff
        /*0ab8*/ 	.word	0x000368a8
        /*0abc*/ 	.short	0x0100
        /*0abe*/ 	.byte	0x08
	.zero		1


	//   ....[18]....
        /*0ac0*/ 	.word	0x000008b0
        /*0ac4*/ 	.word	0x000000ff
        /*0ac8*/ 	.word	0x000368b0
        /*0acc*/ 	.short	0x0100
        /*0ace*/ 	.byte	0x08
	.zero		1


	//   ....[19]....
        /*0ad0*/ 	.word	0x000008c0
        /*0ad4*/ 	.word	0x000000ff
        /*0ad8*/ 	.word	0x000368c0
        /*0adc*/ 	.short	0x0100
        /*0ade*/ 	.byte	0x08
	.zero		1


	//   ....[20]....
        /*0ae0*/ 	.word	0x000008d0
        /*0ae4*/ 	.word	0x000000ff
        /*0ae8*/ 	.word	0x000368b8
        /*0aec*/ 	.short	0x0100
        /*0aee*/ 	.byte	0x08
	.zero		1


	//   ....[21]....
        /*0af0*/ 	.word	0x000008e0
        /*0af4*/ 	.word	0x000000ff
        /*0af8*/ 	.word	0x000368c8
        /*0afc*/ 	.short	0x0100
        /*0afe*/ 	.byte	0x08
	.zero		1


	//   ....[22]....
        /*0b00*/ 	.word	0x00002170
        /*0b04*/ 	.word	0x000000ff
        /*0b08*/ 	.word	0x00036800
        /*0b0c*/ 	.short	0x010a
        /*0b0e*/ 	.byte	0x3c
	.zero		1


	//   ....[23]....
        /*0b10*/ 	.word	0x00002230
        /*0b14*/ 	.word	0x00000000
        /*0b18*/ 	.word	0x00036830
        /*0b1c*/ 	.short	0x010a
        /*0b1e*/ 	.byte	0x3f
	.zero		1


	//   ....[24]....
        /*0b20*/ 	.word	0x00002290
        /*0b24*/ 	.word	0x00000000
        /*0b28*/ 	.word	0x00036830
        /*0b2c*/ 	.short	0x010a
        /*0b2e*/ 	.byte	0x3f
	.zero		1


	//   ....[25]....
        /*0b30*/ 	.word	0x00005330
        /*0b34*/ 	.word	0x00000000
        /*0b38*/ 	.word	0x00000000
        /*0b3c*/ 	.short	0x0101
        /*0b3e*/ 	.byte	0x3f
	.zero		1


	//   ....[26]....
        /*0b40*/ 	.word	0x00006bd0
        /*0b44*/ 	.word	0x000000ff
        /*0b48*/ 	.word	0x00036830
        /*0b4c*/ 	.short	0x010a
        /*0b4e*/ 	.byte	0x27
	.zero		1


	//   ....[27]....
        /*0b50*/ 	.word	0x00006c10
        /*0b54*/ 	.word	0x000000ff
        /*0b58*/ 	.word	0x00036830
        /*0b5c*/ 	.short	0x010a
        /*0b5e*/ 	.byte	0x27
	.zero		1


	//   ....[28]....
        /*0b60*/ 	.word	0x00009280
        /*0b64*/ 	.word	0x000000ff
        /*0b68*/ 	.word	0x00036850
        /*0b6c*/ 	.short	0x010a
        /*0b6e*/ 	.byte	0x06
	.zero		1


	//   ....[29]....
        /*0b70*/ 	.word	0x000092c0
        /*0b74*/ 	.word	0x000000ff
        /*0b78*/ 	.word	0x00036850
        /*0b7c*/ 	.short	0x010a
        /*0b7e*/ 	.byte	0x06
	.zero		1


	//   ....[30]....
        /*0b80*/ 	.word	0x0000afc0
        /*0b84*/ 	.word	0x0000000a
        /*0b88*/ 	.word	0x00000000
        /*0b8c*/ 	.short	0x0101
        /*0b8e*/ 	.byte	0x3f
	.zero		1


	//   ....[31]....
        /*0b90*/ 	.word	0x0000b050
        /*0b94*/ 	.word	0x00000090
        /*0b98*/ 	.word	0x00000000
        /*0b9c*/ 	.short	0x0101
        /*0b9e*/ 	.byte	0x3f
	.zero		1


	//   ....[32]....
        /*0ba0*/ 	.word	0x0000b820
        /*0ba4*/ 	.word	0x000000ff
        /*0ba8*/ 	.word	0x00036830
        /*0bac*/ 	.short	0x010a
        /*0bae*/ 	.byte	0x06
	.zero		1


	//   ....[33]....
        /*0bb0*/ 	.word	0x0000b860
        /*0bb4*/ 	.word	0x000000ff
        /*0bb8*/ 	.word	0x00036830
        /*0bbc*/ 	.short	0x010a
        /*0bbe*/ 	.byte	0x06
	.zero		1


	//   ....[34]....
        /*0bc0*/ 	.word	0x0000df80
        /*0bc4*/ 	.word	0x000000ff
        /*0bc8*/ 	.word	0x00036850
        /*0bcc*/ 	.short	0x010a
        /*0bce*/ 	.byte	0x06
	.zero		1


	//   ....[35]....
        /*0bd0*/ 	.word	0x0000dfc0
        /*0bd4*/ 	.word	0x000000ff
        /*0bd8*/ 	.word	0x00036850
        /*0bdc*/ 	.short	0x010a
        /*0bde*/ 	.byte	0x06
	.zero		1


	//   ....[36]....
        /*0be0*/ 	.word	0x0000f5a0
        /*0be4*/ 	.word	0x00000085
        /*0be8*/ 	.word	0x00000000
        /*0bec*/ 	.short	0x0101
        /*0bee*/ 	.byte	0x3f
	.zero		1


	//   ....[37]....
        /*0bf0*/ 	.word	0x0000f5e0
        /*0bf4*/ 	.word	0x0000008c
        /*0bf8*/ 	.word	0x00000000
        /*0bfc*/ 	.short	0x0101
        /*0bfe*/ 	.byte	0x3f
	.zero		1


	//   ....[38]....
        /*0c00*/ 	.word	0x000101c0
        /*0c04*/ 	.word	0x000000ff
        /*0c08*/ 	.word	0x00036850
        /*0c0c*/ 	.short	0x010a
        /*0c0e*/ 	.byte	0x05
	.zero		1


	//   ....[39]....
        /*0c10*/ 	.word	0x00010200
        /*0c14*/ 	.word	0x000000ff
        /*0c18*/ 	.word	0x00036850
        /*0c1c*/ 	.short	0x010a
        /*0c1e*/ 	.byte	0x05
	.zero		1


	//   ....[40]....
        /*0c20*/ 	.word	0x00010730
        /*0c24*/ 	.word	0x0000000b
        /*0c28*/ 	.word	0x00000000
        /*0c2c*/ 	.short	0x0101
        /*0c2e*/ 	.byte	0x3f
	.zero		1


	//   ....[41]....
        /*0c30*/ 	.word	0x00012580
        /*0c34*/ 	.word	0x000000ff
        /*0c38*/ 	.word	0x00000000
        /*0c3c*/ 	.short	0x0101
        /*0c3e*/ 	.byte	0x08
	.zero		1


	//   ....[42]....
        /*0c40*/ 	.word	0x00012c80
        /*0c44*/ 	.word	0x000000ff
        /*0c48*/ 	.word	0x00000000
        /*0c4c*/ 	.short	0x0101
        /*0c4e*/ 	.byte	0x08
	.zero		1


	//   ....[43]....
        /*0c50*/ 	.word	0x00017040
        /*0c54*/ 	.word	0x00000000
        /*0c58*/ 	.word	0x00036840
        /*0c5c*/ 	.short	0x010a
        /*0c5e*/ 	.byte	0x3f
	.zero		1


	//   ....[44]....
        /*0c60*/ 	.word	0x00018020
        /*0c64*/ 	.word	0x00000012
        /*0c68*/ 	.word	0x00036800
        /*0c6c*/ 	.short	0x0107
        /*0c6e*/ 	.byte	0x3f
	.zero		1


	//   ....[45]....
        /*0c70*/ 	.word	0x00018130
        /*0c74*/ 	.word	0x00000012
        /*0c78*/ 	.word	0x00036800
        /*0c7c*/ 	.short	0x0101
        /*0c7e*/ 	.byte	0x3f
	.zero		1


	//   ....[46]....
        /*0c80*/ 	.word	0x00018150
        /*0c84*/ 	.word	0x00000012
        /*0c88*/ 	.word	0x00036820
        /*0c8c*/ 	.short	0x010a
        /*0c8e*/ 	.byte	0x3f
	.zero		1


	//   ....[47]....
        /*0c90*/ 	.word	0x00018520
        /*0c94*/ 	.word	0x00000003
        /*0c98*/ 	.word	0x00036840
        /*0c9c*/ 	.short	0x010a
        /*0c9e*/ 	.byte	0x3f
	.zero		1


	//   ....[48]....
        /*0ca0*/ 	.word	0x000189c0
        /*0ca4*/ 	.word	0x00000003
        /*0ca8*/ 	.word	0x00000060
        /*0cac*/ 	.short	0x010a
        /*0cae*/ 	.byte	0x3f
	.zero		1


	//   ....[49]....
        /*0cb0*/ 	.word	0x00019150
        /*0cb4*/ 	.word	0x00000003
        /*0cb8*/ 	.word	0x00036840
        /*0cbc*/ 	.short	0x010a
        /*0cbe*/ 	.byte	0x3f
	.zero		1


	//   ....[50]....
        /*0cc0*/ 	.word	0x000195f0
        /*0cc4*/ 	.word	0x00000002
        /*0cc8*/ 	.word	0x00000060
        /*0ccc*/ 	.short	0x010a
        /*0cce*/ 	.byte	0x3f
	.zero		1


	//   ....[51]....
        /*0cd0*/ 	.word	0x00019cc0
        /*0cd4*/ 	.word	0x00000002
        /*0cd8*/ 	.word	0x00036840
        /*0cdc*/ 	.short	0x010a
        /*0cde*/ 	.byte	0x3f
	.zero		1


	//   ....[52]....
        /*0ce0*/ 	.word	0x0001a160
        /*0ce4*/ 	.word	0x00000002
        /*0ce8*/ 	.word	0x00000060
        /*0cec*/ 	.short	0x010a
        /*0cee*/ 	.byte	0x3f
	.zero		1


	//   ....[53]....
        /*0cf0*/ 	.word	0x0001a7e0
        /*0cf4*/ 	.word	0x00000000
        /*0cf8*/ 	.word	0x00036860
        /*0cfc*/ 	.short	0x010a
        /*0cfe*/ 	.byte	0x3f
	.zero		1


	//   ....[54]....
        /*0d00*/ 	.word	0x0001bf40
        /*0d04*/ 	.word	0x00000000
        /*0d08*/ 	.word	0x00036820
        /*0d0c*/ 	.short	0x010a
        /*0d0e*/ 	.byte	0x3f
	.zero		1


	//   ....[55]....
        /*0d10*/ 	.word	0x0001c150
        /*0d14*/ 	.word	0x00000006
        /*0d18*/ 	.word	0x00000000
        /*0d1c*/ 	.short	0x010a
        /*0d1e*/ 	.byte	0x3f
	.zero		1


	//   ....[56]....
        /*0d20*/ 	.word	0x0001c180
        /*0d24*/ 	.word	0x00000007
        /*0d28*/ 	.word	0x00000000
        /*0d2c*/ 	.short	0x010a
        /*0d2e*/ 	.byte	0x3f
	.zero		1


	//   ....[57]....
        /*0d30*/ 	.word	0x0001c1e0
        /*0d34*/ 	.word	0x00000004
        /*0d38*/ 	.word	0x00000000
        /*0d3c*/ 	.short	0x010a
        /*0d3e*/ 	.byte	0x3f
	.zero		1


	//   ....[58]....
        /*0d40*/ 	.word	0x0001c210
        /*0d44*/ 	.word	0x00000003
        /*0d48*/ 	.word	0x00000000
        /*0d4c*/ 	.short	0x010a
        /*0d4e*/ 	.byte	0x3f
	.zero		1


	//   ....[59]....
        /*0d50*/ 	.word	0x0001c280
        /*0d54*/ 	.word	0x00000003
        /*0d58*/ 	.word	0x00036800
        /*0d5c*/ 	.short	0x010a
        /*0d5e*/ 	.byte	0x3f
	.zero		1


	//   ....[60]....
        /*0d60*/ 	.word	0x0001c2d0
        /*0d64*/ 	.word	0x00000000
        /*0d68*/ 	.word	0x00036830
        /*0d6c*/ 	.short	0x010a
        /*0d6e*/ 	.byte	0x3f
	.zero		1


	//   ....[61]....
        /*0d70*/ 	.word	0x0001c330
        /*0d74*/ 	.word	0x00000007
        /*0d78*/ 	.word	0x00036830
        /*0d7c*/ 	.short	0x010a
        /*0d7e*/ 	.byte	0x3f
	.zero		1


	//   ....[62]....
        /*0d80*/ 	.word	0x0001c390
        /*0d84*/ 	.word	0x00000002
        /*0d88*/ 	.word	0x00036850
        /*0d8c*/ 	.short	0x010a
        /*0d8e*/ 	.byte	0x3f
	.zero		1


	//   ....[63]....
        /*0d90*/ 	.word	0x0001c3f0
        /*0d94*/ 	.word	0x00000007
        /*0d98*/ 	.word	0x00036830
        /*0d9c*/ 	.short	0x010a
        /*0d9e*/ 	.byte	0x3f
	.zero		1


	//   ....[64]....
        /*0da0*/ 	.word	0x0001c450
        /*0da4*/ 	.word	0x00000002
        /*0da8*/ 	.word	0x00036850
        /*0dac*/ 	.short	0x010a
        /*0dae*/ 	.byte	0x3f
	.zero		1


	//   ....[65]....
        /*0db0*/ 	.word	0x0001c4b0
        /*0db4*/ 	.word	0x00000005
        /*0db8*/ 	.word	0x00036850
        /*0dbc*/ 	.short	0x010a
        /*0dbe*/ 	.byte	0x3f
	.zero		1


	//   ....[66]....
        /*0dc0*/ 	.word	0x0001c650
        /*0dc4*/ 	.word	0x00000000
        /*0dc8*/ 	.word	0x00036840
        /*0dcc*/ 	.short	0x010a
        /*0dce*/ 	.byte	0x3f
	.zero		1


	//   ....[67]....
        /*0dd0*/ 	.word	0x0001d280
        /*0dd4*/ 	.word	0x00000012
        /*0dd8*/ 	.word	0x00036820
        /*0ddc*/ 	.short	0x010a
        /*0dde*/ 	.byte	0x3f
	.zero		1


	//   ....[68]....
        /*0de0*/ 	.word	0x0001d2d0
        /*0de4*/ 	.word	0x00000003
        /*0de8*/ 	.word	0x00036840
        /*0dec*/ 	.short	0x010a
        /*0dee*/ 	.byte	0x3f
	.zero		1


	//   ....[69]....
        /*0df0*/ 	.word	0x0001d320
        /*0df4*/ 	.word	0x00000003
        /*0df8*/ 	.word	0x00000060
        /*0dfc*/ 	.short	0x010a
        /*0dfe*/ 	.byte	0x3f
	.zero		1


	//   ....[70]....
        /*0e00*/ 	.word	0x0001d370
        /*0e04*/ 	.word	0x00000003
        /*0e08*/ 	.word	0x00036840
        /*0e0c*/ 	.short	0x010a
        /*0e0e*/ 	.byte	0x3f
	.zero		1


	//   ....[71]....
        /*0e10*/ 	.word	0x0001d3c0
        /*0e14*/ 	.word	0x00000002
        /*0e18*/ 	.word	0x00000060
        /*0e1c*/ 	.short	0x010a
        /*0e1e*/ 	.byte	0x3f
	.zero		1


	//   ....[72]....
        /*0e20*/ 	.word	0x0001d410
        /*0e24*/ 	.word	0x00000002
        /*0e28*/ 	.word	0x00036840
        /*0e2c*/ 	.short	0x010a
        /*0e2e*/ 	.byte	0x3f
	.zero		1


	//   ....[73]....
        /*0e30*/ 	.word	0x0001d460
        /*0e34*/ 	.word	0x00000002
        /*0e38*/ 	.word	0x00000060
        /*0e3c*/ 	.short	0x010a
        /*0e3e*/ 	.byte	0x3f
	.zero		1


	//   ....[74]....
        /*0e40*/ 	.word	0x0001d4b0
        /*0e44*/ 	.word	0x00000000
        /*0e48*/ 	.word	0x00036860
        /*0e4c*/ 	.short	0x010a
        /*0e4e*/ 	.byte	0x3f
	.zero		1


	//   ....[75]....
        /*0e50*/ 	.word	0x0001e030
        /*0e54*/ 	.word	0x00000000
        /*0e58*/ 	.word	0x00036820
        /*0e5c*/ 	.short	0x010a
        /*0e5e*/ 	.byte	0x3f
	.zero		1


	//   ....[76]....
        /*0e60*/ 	.word	0x0001e1d0
        /*0e64*/ 	.word	0x00000006
        /*0e68*/ 	.word	0x00000000
        /*0e6c*/ 	.short	0x010a
        /*0e6e*/ 	.byte	0x3f
	.zero		1


	//   ....[77]....
        /*0e70*/ 	.word	0x0001e220
        /*0e74*/ 	.word	0x00000007
        /*0e78*/ 	.word	0x00000000
        /*0e7c*/ 	.short	0x010a
        /*0e7e*/ 	.byte	0x3f
	.zero		1


	//   ....[78]....
        /*0e80*/ 	.word	0x0001e270
        /*0e84*/ 	.word	0x00000004
        /*0e88*/ 	.word	0x00000000
        /*0e8c*/ 	.short	0x010a
        /*0e8e*/ 	.byte	0x3f
	.zero		1


	//----- nvinfo : EIATTR_NUM_MBARRIERS
	.align		4
.L_815:
        /*0e90*/ 	.byte	0x03, 0x38
        /*0e92*/ 	.short	0x0016


	//----- nvinfo : EIATTR_EXIT_INSTR_OFFSETS
	.align		4
        /*0e94*/ 	.byte	0x04, 0x1c
        /*0e96*/ 	.short	(.L_817 - .L_816)


	//   ....[0]....
.L_816:
        /*0e98*/ 	.word	0x00000a50


	//   ....[1]....
        /*0e9c*/ 	.word	0x00014b90


	//   ....[2]....
        /*0ea0*/ 	.word	0x0001c260


	//----- nvinfo : EIATTR_MAX_THREADS
	.align		4
.L_817:
        /*0ea4*/ 	.byte	0x04, 0x05
        /*0ea6*/ 	.short	(.L_819 - .L_818)
.L_818:
        /*0ea8*/ 	.word	0x00000180
        /*0eac*/ 	.word	0x00000001
        /*0eb0*/ 	.word	0x00000001


	//----- nvinfo : EIATTR_CRS_STACK_SIZE
	.align		4
.L_819:
        /*0eb4*/ 	.byte	0x04, 0x1e
        /*0eb6*/ 	.short	(.L_821 - .L_820)
.L_820:
        /*0eb8*/ 	.word	0x00000000


	//----- nvinfo : EIATTR_CBANK_PARAM_SIZE
	.align		4
.L_821:
        /*0ebc*/ 	.byte	0x03, 0x19
        /*0ebe*/ 	.short	0x0af0


	//----- nvinfo : EIATTR_PARAM_CBANK
	.align		4
        /*0ec0*/ 	.byte	0x04, 0x0a
        /*0ec2*/ 	.short	(.L_823 - .L_822)
	.align		4
.L_822:
        /*0ec4*/ 	.word	index@(.nv.constant0._ZN7cutlass13device_kernelIN5flash11enable_sm90INS1_16FlashAttnFwdSm90INS1_25CollectiveMainloopFwdSm90ILi2EN4cute5tupleIJNS5_1CILi1EEES8_S8_EEENS6_IJNS7_ILi128EEENS7_ILi112EEENS7_ILi192EEEEEELi192ENS_10bfloat16_tEfNS_4arch4Sm90ELb1ELb0ELb1ELb1ELb0ELb0ELb0ELb1ELb1ELb1ELb1ELb0EEENS1_21CollectiveEpilogueFwdINS6_IJSA_SC_SB_EEES9_SE_SG_Li256ELb1ELb1ELb1ELb0EEENS1_36VarlenDynamicPersistentTileSchedulerILi128ELi112ELi256ELi128ELb1ELb1ELb1ELb1ELb1ELb1EEEEEEEEEvNT_6ParamsE)
        /*0ec8*/ 	.short	0x0210
        /*0eca*/ 	.short	0x0af0


	//----- nvinfo : EIATTR_SW_WAR
	.align		4
.L_823:
        /*0ecc*/ 	.byte	0x04, 0x36
        /*0ece*/ 	.short	(.L_825 - .L_824)
.L_824:
        /*0ed0*/ 	.word	0x00000008
.L_825:


//--------------------- .nv.info._ZN7cutlass13device_kernelIN5flash11enable_sm90INS1_16FlashAttnFwdSm90INS1_25CollectiveMainloopFwdSm90ILi2EN4cute5tupleIJNS5_1CILi1EEES8_S8_EEENS6_IJNS7_ILi128EEENS7_ILi112EEENS7_ILi192EEEEEELi192ENS_10bfloat16_tEfNS_4arch4Sm90ELb1ELb0ELb1ELb1ELb0ELb1ELb0ELb1ELb1ELb1ELb1ELb0EEENS1_21CollectiveEpilogueFwdINS6_IJSA_SC_SB_EEES9_SE_SG_Li256ELb1ELb1ELb1ELb0EEENS1_36VarlenDynamicPersistentTileSchedulerILi128ELi112ELi256ELi128ELb1ELb1ELb1ELb1ELb1ELb1EEEEEEEEEvNT_6ParamsE --------------------------
	.section	.nv.info._ZN7cutlass13device_kernelIN5flash11enable_sm90INS1_16FlashAttnFwdSm90INS1_25CollectiveMainloopFwdSm90ILi2EN4cute5tupleIJNS5_1CILi1EEES8_S8_EEENS6_IJNS7_ILi128EEENS7_ILi112EEENS7_ILi192EEEEEELi192ENS_10bfloat16_tEfNS_4arch4Sm90ELb1ELb0ELb1ELb1ELb0ELb1ELb0ELb1ELb1ELb1ELb1ELb0EEENS1_21CollectiveEpilogueFwdINS6_IJSA_SC_SB_EEES9_SE_SG_Li256ELb1ELb1ELb1ELb0EEENS1_36VarlenDynamicPersistentTileSchedulerILi128ELi112ELi256ELi128ELb1ELb1ELb1ELb1ELb1ELb1EEEEEEEEEvNT_6ParamsE,"",@"SHT_CUDA_INFO"
	.sectionflags	@""
	.align	4


	//----- nvinfo : EIATTR_CUDA_API_VERSION
	.align		4
        /*0000*/ 	.byte	0x04, 0x37
        /*0002*/ 	.short	(.L_827 - .L_826)
.L_826:
        /*0004*/ 	.word	0x00000082


	//----- nvinfo : EIATTR_KPARAM_INFO
	.align		4
.L_827:
        /*0008*/ 	.byte	0x04, 0x17
        /*000a*/ 	.short	(.L_829 - .L_828)
.L_828:
        /*000c*/ 	.word	0x00000000
        /*0010*/ 	.short	0x0000
        /*0012*/ 	.short	0x0070
        /*0014*/ 	.byte	0x00, 0xf0, 0x01, 0x2a


	//----- nvinfo : EIATTR_SPARSE_MMA_MASK
	.align		4
.L_829:
        /*0018*/ 	.byte	0x03, 0x50
        /*001a*/ 	.short	0x0000


	//----- nvinfo : EIATTR_MAXREG_COUNT
	.align		4
        /*001c*/ 	.byte	0x03, 0x1b
        /*001e*/ 	.short	0x00a8


	//----- nvinfo : EIATTR_NUM_BARRIERS
	.align		4
        /*0020*/ 	.byte	0x02, 0x4c
        /*0022*/ 	.byte	0x10
	.zero		1


	//----- nvinfo : EIATTR_EXTERNS
	.align		4
        /*0024*/ 	.byte	0x04, 0x0f
        /*0026*/ 	.short	(.L_831 - .L_830)


	//   ....[0]....
	.align		4
.L_830:
        /*0028*/ 	.word	index@(__assertfail)


	//----- nvinfo : EIATTR_ANNOTATIONS
	.align		4
.L_831:
        /*002c*/ 	.byte	0x04, 0x55
        /*002e*/ 	.short	(.L_833 - .L_832)


	//   ....[0]....
.L_832:
        /* <DEDUP_REMOVED lines=129> */


	//----- nvinfo : EIATTR_MERCURY_ISA_VERSION
	.align		4
.L_833:
        /*0830*/ 	.byte	0x03, 0x5f
        /*0832*/ 	.short	0x0101


	//----- nvinfo : EIATTR_UNUSED_LOAD_BYTE_OFFSET
	.align		4
        /*0834*/ 	.byte	0x04, 0x44
        /*0836*/ 	.short	(.L_835 - .L_834)


	//   ....[0]....
.L_834:
        /*0838*/ 	.word	0x00000ab0
        /*083c*/ 	.word	0x0000fff0


	//   ....[1]....
        /*0840*/ 	.word	0x00024c20
        /*0844*/ 	.word	0x0000fff0


	//----- nvinfo : EIATTR_INT_WARP_WIDE_INSTR_OFFSETS
	.align		4
.L_835:
        /*0848*/ 	.byte	0x04, 0x31
        /*084a*/ 	.short	(.L_837 - .L_836)


	//   ....[0]....
.L_836:
        /*084c*/ 	.word	0x00000190


	//   ....[1]....
        /*0850*/ 	.word	0x000001d0


	//   ....[2]....
        /*0854*/ 	.word	0x00000240


	//   ....[3]....
        /*0858*/ 	.word	0x0002bfd0


	//   ....[4]....
        /*085c*/ 	.word	0x0002c060


	//   ....[5]....
        /*0860*/ 	.word	0x0002fe00


	//   ....[6]....
        /*0864*/ 	.word	0x0002fe60


	//----- nvinfo : EIATTR_COOP_GROUP_MASK_REGIDS
	.align		4
.L_837:
        /*0868*/ 	.byte	0x04, 0x29
        /*086a*/ 	.short	(.L_839 - .L_838)


	//   ....[0]....
.L_838:
        /*086c*/ 	.word	0xffffffff


	//   ....[1]....
        /*0870*/ 	.word	0xffffffff


	//   ....[2]....
        /*0874*/ 	.word	0xffffffff


	//   ....[3]....
        /*0878*/ 	.word	0xffffffff


	//   ....[4]....
        /*087c*/ 	.word	0xffffffff


	//   ....[5]....
        /*0880*/ 	.word	0xffffffff


	//   ....[6]....
        /*0884*/ 	.word	0xffffffff


	//   ....[7]....
        /*0888*/ 	.word	0xffffffff


	//   ....[8]....
        /*088c*/ 	.word	0xffffffff


	//   ....[9]....
        /*0890*/ 	.word	0xffffffff


	//   ....[10]....
        /*0894*/ 	.word	0xffffffff


	//   ....[11]....
        /*0898*/ 	.word	0xffffffff


	//   ....[12]....
        /*089c*/ 	.word	0xffffffff


	//   ....[13]....
        /*08a0*/ 	.word	0xffffffff


	//   ....[14]....
        /*08a4*/ 	.word	0xffffffff


	//   ....[15]....
        /*08a8*/ 	.word	0xffffffff


	//   ....[16]....
        /*08ac*/ 	.word	0xffffffff


	//   ....[17]....
        /*08b0*/ 	.word	0xffffffff


	//   ....[18]....
        /*08b4*/ 	.word	0xffffffff


	//   ....[19]....
        /*08b8*/ 	.word	0xffffffff


	//   ....[20]....
        /*08bc*/ 	.word	0xffffffff


	//   ....[21]....
        /*08c0*/ 	.word	0xffffffff


	//   ....[22]....
        /*08c4*/ 	.word	0xffffffff


	//   ....[23]....
        /*08c8*/ 	.word	0xffffffff


	//   ....[24]....
        /*08cc*/ 	.word	0xffffffff


	//   ....[25]....
        /*08d0*/ 	.word	0xffffffff


	//   ....[26]....
        /*08d4*/ 	.word	0xffffffff


	//   ....[27]....
        /*08d8*/ 	.word	0xffffffff


	//   ....[28]....
        /*08dc*/ 	.word	0xffffffff


	//   ....[29]....
        /*08e0*/ 	.word	0xffffffff


	//   ....[30]....
        /*08e4*/ 	.word	0xffffffff


	//   ....[31]....
        /*08e8*/ 	.word	0xffffffff


	//   ....[32]....
        /*08ec*/ 	.word	0xffffffff


	//   ....[33]....
        /*08f0*/ 	.word	0xffffffff


	//   ....[34]....
        /*08f4*/ 	.word	0xffffffff


	//   ....[35]....
        /*08f8*/ 	.word	0xffffffff


	//   ....[36]....
        /*08fc*/ 	.word	0xffffffff


	//   ....[37]....
        /*0900*/ 	.word	0xffffffff


	//   ....[38]....
        /*0904*/ 	.word	0xffffffff


	//   ....[39]....
        /*0908*/ 	.word	0xffffffff


	//   ....[40]....
        /*090c*/ 	.word	0xffffffff


	//   ....[41]....
        /*0910*/ 	.word	0xffffffff


	//   ....[42]....
        /*0914*/ 	.word	0xffffffff


	//   ....[43]....
        /*0918*/ 	.word	0xffffffff


	//   ....[44]....
        /*091c*/ 	.word	0xffffffff


	//   ....[45]....
        /*0920*/ 	.word	0xffffffff


	//   ....[46]....
        /*0924*/ 	.word	0xffffffff


	//   ....[47]....
        /*0928*/ 	.word	0xffffffff


	//   ....[48]....
        /*092c*/ 	.word	0xffffffff


	//   ....[49]....
        /*0930*/ 	.word	0xffffffff


	//   ....[50]....
        /*0934*/ 	.word	0xffffffff


	//   ....[51]....
        /*0938*/ 	.word	0xffffffff


	//   ....[52]....
        /*093c*/ 	.word	0xffffffff


	//   ....[53]....
        /*0940*/ 	.word	0xffffffff


	//   ....[54]....
        /*0944*/ 	.word	0xffffffff


	//   ....[55]....
        /*0948*/ 	.word	0xffffffff


	//   ....[56]....
        /*094c*/ 	.word	0xffffffff


	//   ....[57]....
        /*0950*/ 	.word	0xffffffff


	//   ....[58]....
        /*0954*/ 	.word	0xffffffff


	//   ....[59]....
        /*0958*/ 	.word	0xffffffff


	//   ....[60]....
        /*095c*/ 	.word	0xffffffff


	//   ....[61]....
        /*0960*/ 	.word	0xffffffff


	//   ....[62]....
        /*0964*/ 	.word	0xffffffff


	//   ....[63]....
        /*0968*/ 	.word	0xffffffff


	//   ....[64]....
        /*096c*/ 	.word	0xffffffff


	//   ....[65]....
        /*0970*/ 	.word	0xffffffff


	//   ....[66]....
        /*0974*/ 	.word	0xffffffff


	//   ....[67]....
        /*0978*/ 	.word	0xffffffff


	//   ....[68]....
        /*097c*/ 	.word	0xffffffff


	//   ....[69]....
        /*0980*/ 	.word	0xffffffff


	//   ....[70]....
        /*0984*/ 	.word	0xffffffff


	//   ....[71]....
        /*0988*/ 	.word	0xffffffff


	//   ....[72]....
        /*098c*/ 	.word	0xffffffff


	//   ....[73]....
        /*0990*/ 	.word	0xffffffff


	//   ....[74]....
        /*0994*/ 	.word	0xffffffff


	//   ....[75]....
        /*0998*/ 	.word	0xffffffff


	//   ....[76]....
        /*099c*/ 	.word	0xffffffff


	//   ....[77]....
        /*09a0*/ 	.word	0xffffffff


	//   ....[78]....
        /*09a4*/ 	.word	0xffffffff


	//   ....[79]....
        /*09a8*/ 	.word	0xffffffff


	//   ....[80]....
        /*09ac*/ 	.word	0xffffffff


	//   ....[81]....
        /*09b0*/ 	.word	0xffffffff


	//   ....[82]....
        /*09b4*/ 	.word	0xffffffff


	//   ....[83]....
        /*09b8*/ 	.word	0xffffffff


	//   ....[84]....
        /*09bc*/ 	.word	0xffffffff


	//   ....[85]....
        /*09c0*/ 	.word	0xffffffff


	//   ....[86]....
        /*09c4*/ 	.word	0xffffffff


	//   ....[87]....
        /*09c8*/ 	.word	0xffffffff


	//   ....[88]....
        /*09cc*/ 	.word	0xffffffff


	//   ....[89]....
        /*09d0*/ 	.word	0xffffffff


	//   ....[90]....
        /*09d4*/ 	.word	0xffffffff


	//   ....[91]....
        /*09d8*/ 	.word	0xffffffff


	//   ....[92]....
        /*09dc*/ 	.word	0xffffffff


	//   ....[93]....
        /*09e0*/ 	.word	0xffffffff


	//   ....[94]....
        /*09e4*/ 	.word	0xffffffff


	//   ....[95]....
        /*09e8*/ 	.word	0xffffffff


	//   ....[96]....
        /*09ec*/ 	.word	0xffffffff


	//   ....[97]....
        /*09f0*/ 	.word	0xffffffff


	//   ....[98]....
        /*09f4*/ 	.word	0xffffffff


	//   ....[99]....
        /*09f8*/ 	.word	0xffffffff


	//   ....[100]....
        /*09fc*/ 	.word	0xffffffff


	//   ....[101]....
        /*0a00*/ 	.word	0xffffffff


	//   ....[102]....
        /*0a04*/ 	.word	0xffffffff


	//   ....[103]....
        /*0a08*/ 	.word	0xffffffff


	//   ....[104]....
        /*0a0c*/ 	.word	0xffffffff


	//   ....[105]....
        /*0a10*/ 	.word	0xffffffff


	//   ....[106]....
        /*0a14*/ 	.word	0xffffffff


	//   ....[107]....
        /*0a18*/ 	.word	0xffffffff


	//   ....[108]....
        /*0a1c*/ 	.word	0xffffffff


	//   ....[109]....
        /*0a20*/ 	.word	0xffffffff


	//   ....[110]....
        /*0a24*/ 	.word	0xffffffff


	//   ....[111]....
        /*0a28*/ 	.word	0xffffffff


	//   ....[112]....
        /*0a2c*/ 	.word	0xffffffff


	//   ....[113]....
        /*0a30*/ 	.word	0xffffffff


	//   ....[114]....
        /*0a34*/ 	.word	0xffffffff


	//   ....[115]....
        /*0a38*/ 	.word	0xffffffff


	//   ....[116]....
        /*0a3c*/ 	.word	0xffffffff


	//   ....[117]....
        /*0a40*/ 	.word	0xffffffff


	//   ....[118]....
        /*0a44*/ 	.word	0xffffffff


	//   ....[119]....
        /*0a48*/ 	.word	0xffffffff


	//   ....[120]....
        /*0a4c*/ 	.word	0xffffffff


	//   ....[121]....
        /*0a50*/ 	.word	0xffffffff


	//   ....[122]....
        /*0a54*/ 	.word	0x0500000f


	//   ....[123]....
        /*0a58*/ 	.word	0x0500000f


	//   ....[124]....
        /*0a5c*/ 	.word	0x0500000f


	//   ....[125]....
        /*0a60*/ 	.word	0x0500000f


	//   ....[126]....
        /*0a64*/ 	.word	0x0500000f


	//   ....[127]....
        /*0a68*/ 	.word	0x0500000f


	//   ....[128]....
        /*0a6c*/ 	.word	0x0500000f


	//   ....[129]....
        /*0a70*/ 	.word	0x0500000f


	//   ....[130]....
        /*0a74*/ 	.word	0x0500000f


	//   ....[131]....
        /*0a78*/ 	.word	0x0500000f


	//   ....[132]....
        /*0a7c*/ 	.word	0x0500000f


	//   ....[133]....
        /*0a80*/ 	.word	0x0500000f


	//   ....[134]....
        /*0a84*/ 	.word	0x0500000f


	//   ....[135]....
        /*0a88*/ 	.word	0x0500000f


	//   ....[136]....
        /*0a8c*/ 	.word	0x0500000f


	//   ....[137]....
        /*0a90*/ 	.word	0x0500000f


	//   ....[138]....
        /*0a94*/ 	.word	0x0500000f


	//   ....[139]....
        /*0a98*/ 	.word	0x0500000f


	//   ....[140]....
        /*0a9c*/ 	.word	0x0500000f


	//   ....[141]....
        /*0aa0*/ 	.word	0x0500000f


	//   ....[142]....
        /*0aa4*/ 	.word	0x0500000f


	//   ....[143]....
        /*0aa8*/ 	.word	0x0500000f


	//   ....[144]....
        /*0aac*/ 	.word	0x0500000f


	//   ....[145]....
        /*0ab0*/ 	.word	0x0500000f


	//   ....[146]....
        /*0ab4*/ 	.word	0x0500000f


	//   ....[147]....
        /*0ab8*/ 	.word	0x0500000f


	//   ....[148]....
        /*0abc*/ 	.word	0x0500000f


	//   ....[149]....
        /*0ac0*/ 	.word	0x0500000f


	//   ....[150]....
        /*0ac4*/ 	.word	0x0500000f


	//   ....[151]....
        /*0ac8*/ 	.word	0x0500000f


	//   ....[152]....
        /*0acc*/ 	.word	0x0500000f


	//   ....[153]....
        /*0ad0*/ 	.word	0x0500000f


	//   ....[154]....
        /*0ad4*/ 	.word	0x0500000f


	//   ....[155]....
        /*0ad8*/ 	.word	0x0500000f


	//   ....[156]....
        /*0adc*/ 	.word	0x0500000f


	//   ....[157]....
        /*0ae0*/ 	.word	0x0500000f


	//   ....[158]....
        /*0ae4*/ 	.word	0x0500000f


	//   ....[159]....
        /*0ae8*/ 	.word	0x0500000f


	//   ....[160]....
        /*0aec*/ 	.word	0x0500000f


	//   ....[161]....
        /*0af0*/ 	.word	0x0500000f


	//   ....[162]....
        /*0af4*/ 	.word	0x0500000f


	//   ....[163]....
        /*0af8*/ 	.word	0x0500000f


	//   ....[164]....
        /*0afc*/ 	.word	0x0500000f


	//   ....[165]....
        /*0b00*/ 	.word	0x0500000f


	//   ....[166]....
        /*0b04*/ 	.word	0x0500000f


	//   ....[167]....
        /*0b08*/ 	.word	0x0500000f


	//   ....[168]....
        /*0b0c*/ 	.word	0x0500000f


	//   ....[169]....
        /*0b10*/ 	.word	0x0500000f


	//   ....[170]....
        /*0b14*/ 	.word	0x0500000f


	//   ....[171]....
        /*0b18*/ 	.word	0x0500000f


	//   ....[172]....
        /*0b1c*/ 	.word	0x0500000f


	//   ....[173]....
        /*0b20*/ 	.word	0x0500000f


	//   ....[174]....
        /*0b24*/ 	.word	0x0500000f


	//----- nvinfo : EIATTR_COOP_GROUP_INSTR_OFFSETS
	.align		4
.L_839:
        /*0b28*/ 	.byte	0x04, 0x28
        /*0b2a*/ 	.short	(.L_841 - .L_840)


	//   ....[0]....
.L_840:
        /*0b2c*/ 	.word	0x00000060


	//   ....[1]....
        /*0b30*/ 	.word	0x000001a0


	//   ....[2]....
        /*0b34*/ 	.word	0x000001f0


	//   ....[3]....
        /*0b38*/ 	.word	0x00000420


	//   ....[4]....
        /*0b3c*/ 	.word	0x00000580


	//   ....[5]....
        /*0b40*/ 	.word	0x000006a0


	//   ....[6]....
        /*0b44*/ 	.word	0x00000800


	//   ....[7]....
        /*0b48*/ 	.word	0x0000b550


	//   ....[8]....
        /*0b4c*/ 	.word	0x0000bcc0


	//   ....[9]....
        /*0b50*/ 	.word	0x0000bcd0


	//   ....[10]....
        /*0b54*/ 	.word	0x0000bce0


	//   ....[11]....
        /*0b58*/ 	.word	0x0000bcf0


	//   ....[12]....
        /*0b5c*/ 	.word	0x0000c570


	//   ....[13]....
        /*0b60*/ 	.word	0x0000c580


	//   ....[14]....
        /*0b64*/ 	.word	0x0000c590


	//   ....[15]....
        /*0b68*/ 	.word	0x0000c5a0


	//   ....[16]....
        /*0b6c*/ 	.word	0x0000f780


	//   ....[17]....
        /*0b70*/ 	.word	0x0000f790


	//   ....[18]....
        /*0b74*/ 	.word	0x0000f7a0


	//   ....[19]....
        /*0b78*/ 	.word	0x0000f7b0


	//   ....[20]....
        /*0b7c*/ 	.word	0x0000fe10


	//   ....[21]....
        /*0b80*/ 	.word	0x0000fe20


	//   ....[22]....
        /*0b84*/ 	.word	0x0000fe30


	//   ....[23]....
        /*0b88*/ 	.word	0x0000fe40


	//   ....[24]....
        /*0b8c*/ 	.word	0x000165a0


	//   ....[25]....
        /*0b90*/ 	.word	0x000165c0


	//   ....[26]....
        /*0b94*/ 	.word	0x000170c0


	//   ....[27]....
        /*0b98*/ 	.word	0x00017140


	//   ....[28]....
        /*0b9c*/ 	.word	0x00017a10


	//   ....[29]....
        /*0ba0*/ 	.word	0x00017a70


	//   ....[30]....
        /*0ba4*/ 	.word	0x0001c8e0


	//   ....[31]....
        /*0ba8*/ 	.word	0x0001c8f0


	//   ....[32]....
        /*0bac*/ 	.word	0x0001d010


	//   ....[33]....
        /*0bb0*/ 	.word	0x0001d0c0


	//   ....[34]....
        /*0bb4*/ 	.word	0x0001d890


	//   ....[35]....
        /*0bb8*/ 	.word	0x0001d930


	//   ....[36]....
        /*0bbc*/ 	.word	0x000228e0


	//   ....[37]....
        /*0bc0*/ 	.word	0x00022900


	//   ....[38]....
        /*0bc4*/ 	.word	0x00022dc0


	//   ....[39]....
        /*0bc8*/ 	.word	0x00022e20


	//   ....[40]....
        /*0bcc*/ 	.word	0x00024380


	//   ....[41]....
        /*0bd0*/ 	.word	0x00024400


	//   ....[42]....
        /*0bd4*/ 	.word	0x00024430


	//   ....[43]....
        /*0bd8*/ 	.word	0x00024440


	//   ....[44]....
        /*0bdc*/ 	.word	0x00025990


	//   ....[45]....
        /*0be0*/ 	.word	0x000259a0


	//   ....[46]....
        /*0be4*/ 	.word	0x000259b0


	//   ....[47]....
        /*0be8*/ 	.word	0x000259c0


	//   ....[48]....
        /*0bec*/ 	.word	0x000262d0


	//   ....[49]....
        /*0bf0*/ 	.word	0x000262f0


	//   ....[50]....
        /*0bf4*/ 	.word	0x00026420


	//   ....[51]....
        /*0bf8*/ 	.word	0x00026440


	//   ....[52]....
        /*0bfc*/ 	.word	0x00026540


	//   ....[53]....
        /*0c00*/ 	.word	0x00026560


	//   ....[54]....
        /*0c04*/ 	.word	0x00026670


	//   ....[55]....
        /*0c08*/ 	.word	0x00026690


	//   ....[56]....
        /*0c0c*/ 	.word	0x00026b00


	//   ....[57]....
        /*0c10*/ 	.word	0x00026b40


	//   ....[58]....
        /*0c14*/ 	.word	0x000274a0


	//   ....[59]....
        /*0c18*/ 	.word	0x000274b0


	//   ....[60]....
        /*0c1c*/ 	.word	0x00028430


	//   ....[61]....
        /*0c20*/ 	.word	0x00028460


	//   ....[62]....
        /*0c24*/ 	.word	0x00028580


	//   ....[63]....
        /*0c28*/ 	.word	0x000285a0


	//   ....[64]....
        /*0c2c*/ 	.word	0x000286a0


	//   ....[65]....
        /*0c30*/ 	.word	0x000286c0


	//   ....[66]....
        /*0c34*/ 	.word	0x000287d0


	//   ....[67]....
        /*0c38*/ 	.word	0x000287f0


	//   ....[68]....
        /*0c3c*/ 	.word	0x00028980


	//   ....[69]....
        /*0c40*/ 	.word	0x00028bb0


	//   ....[70]....
        /*0c44*/ 	.word	0x00028be0


	//   ....[71]....
        /*0c48*/ 	.word	0x00028c10


	//   ....[72]....
        /*0c4c*/ 	.word	0x00028c40


	//   ....[73]....
        /*0c50*/ 	.word	0x00028c70


	//   ....[74]....
        /*0c54*/ 	.word	0x00028ca0


	//   ....[75]....
        /*0c58*/ 	.word	0x00028e40


	//   ....[76]....
        /*0c5c*/ 	.word	0x00028e70


	//   ....[77]....
        /*0c60*/ 	.word	0x00028ea0


	//   ....[78]....
        /*0c64*/ 	.word	0x00028ed0


	//   ....[79]....
        /*0c68*/ 	.word	0x00028f00


	//   ....[80]....
        /*0c6c*/ 	.word	0x00028f30


	//   ....[81]....
        /*0c70*/ 	.word	0x00028fd0


	//   ....[82]....
        /*0c74*/ 	.word	0x00029000


	//   ....[83]....
        /*0c78*/ 	.word	0x00029010


	//   ....[84]....
        /*0c7c*/ 	.word	0x00029040


	//   ....[85]....
        /*0c80*/ 	.word	0x0002a770


	//   ....[86]....
        /*0c84*/ 	.word	0x0002c5b0


	//   ....[87]....
        /*0c88*/ 	.word	0x0002d1c0


	//   ....[88]....
        /*0c8c*/ 	.word	0x0002d1d0


	//   ....[89]....
        /*0c90*/ 	.word	0x0002d290


	//   ....[90]....
        /*0c94*/ 	.word	0x0002d2a0


	//   ....[91]....
        /*0c98*/ 	.word	0x0002d340


	//   ....[92]....
        /*0c9c*/ 	.word	0x0002d350


	//   ....[93]....
        /*0ca0*/ 	.word	0x0002d3f0


	//   ....[94]....
        /*0ca4*/ 	.word	0x0002d400


	//   ....[95]....
        /*0ca8*/ 	.word	0x0002d4a0


	//   ....[96]....
        /*0cac*/ 	.word	0x0002d4b0


	//   ....[97]....
        /*0cb0*/ 	.word	0x0002d550


	//   ....[98]....
        /*0cb4*/ 	.word	0x0002d560


	//   ....[99]....
        /*0cb8*/ 	.word	0x0002d600


	//   ....[100]....
        /*0cbc*/ 	.word	0x0002d610


	//   ....[101]....
        /*0cc0*/ 	.word	0x0002d660


	//   ....[102]....
        /*0cc4*/ 	.word	0x0002d6a0


	//   ....[103]....
        /*0cc8*/ 	.word	0x00030680


	//   ....[104]....
        /*0ccc*/ 	.word	0x000306a0


	//   ....[105]....
        /*0cd0*/ 	.word	0x00030700


	//   ....[106]....
        /*0cd4*/ 	.word	0x00030730


	//   ....[107]....
        /*0cd8*/ 	.word	0x00030760


	//   ....[108]....
        /*0cdc*/ 	.word	0x00030790


	//   ....[109]....
        /*0ce0*/ 	.word	0x000307c0


	//   ....[110]....
        /*0ce4*/ 	.word	0x000307f0


	//   ....[111]....
        /*0ce8*/ 	.word	0x000309c0


	//   ....[112]....
        /*0cec*/ 	.word	0x000309f0


	//   ....[113]....
        /*0cf0*/ 	.word	0x00030a20


	//   ....[114]....
        /*0cf4*/ 	.word	0x00030a50


	//   ....[115]....
        /*0cf8*/ 	.word	0x00030a80


	//   ....[116]....
        /*0cfc*/ 	.word	0x00030ab0


	//   ....[117]....
        /*0d00*/ 	.word	0x00030b80


	//   ....[118]....
        /*0d04*/ 	.word	0x00030ba0


	//   ....[119]....
        /*0d08*/ 	.word	0x00030bb0


	//   ....[120]....
        /*0d0c*/ 	.word	0x00030c30


	//   ....[121]....
        /*0d10*/ 	.word	0x00031760


	//   ....[122]....
        /*0d14*/ 	.word	0x00031ba0


	//   ....[123]....
        /*0d18*/ 	.word	0x00031c30


	//   ....[124]....
        /*0d1c*/ 	.word	0x00031c80


	//   ....[125]....
        /*0d20*/ 	.word	0x00031cd0


	//   ....[126]....
        /*0d24*/ 	.word	0x00031d60


	//   ....[127]....
        /*0d28*/ 	.word	0x00031df0


	//   ....[128]....
        /*0d2c*/ 	.word	0x00031e40


	//   ....[129]....
        /*0d30*/ 	.word	0x00031e90


	//   ....[130]....
        /*0d34*/ 	.word	0x00031f80


	//   ....[131]....
        /*0d38*/ 	.word	0x00032010


	//   ....[132]....
        /*0d3c*/ 	.word	0x00032070


	//   ....[133]....
        /*0d40*/ 	.word	0x000320d0


	//   ....[134]....
        /*0d44*/ 	.word	0x00032160


	//   ....[135]....
        /*0d48*/ 	.word	0x000321f0


	//   ....[136]....
        /*0d4c*/ 	.word	0x00032240


	//   ....[137]....
        /*0d50*/ 	.word	0x00032290


	//   ....[138]....
        /*0d54*/ 	.word	0x00032590


	//   ....[139]....
        /*0d58*/ 	.word	0x00032880


	//   ....[140]....
        /*0d5c*/ 	.word	0x00032a00


	//   ....[141]....
        /*0d60*/ 	.word	0x00032a50


	//   ....[142]....
        /*0d64*/ 	.word	0x00032b20


	//   ....[143]....
        /*0d68*/ 	.word	0x00032c30


	//   ....[144]....
        /*0d6c*/ 	.word	0x00032c90


	//   ....[145]....
        /*0d70*/ 	.word	0x00032da0


	//   ....[146]....
        /*0d74*/ 	.word	0x00032e00


	//   ....[147]....
        /*0d78*/ 	.word	0x00032f10


	//   ....[148]....
        /*0d7c*/ 	.word	0x00032f70


	//   ....[149]....
        /*0d80*/ 	.word	0x00033080


	//   ....[150]....
        /*0d84*/ 	.word	0x000330e0


	//   ....[151]....
        /*0d88*/ 	.word	0x000331f0


	//   ....[152]....
        /*0d8c*/ 	.word	0x00033250


	//   ....[153]....
        /*0d90*/ 	.word	0x00033360


	//   ....[154]....
        /*0d94*/ 	.word	0x000333c0


	//   ....[155]....
        /*0d98*/ 	.word	0x000334a0


	//   ....[156]....
        /*0d9c*/ 	.word	0x00033810


	//   ....[157]....
        /*0da0*/ 	.word	0x000338c0


	//   ....[158]....
        /*0da4*/ 	.word	0x00033a40


	//   ....[159]....
        /*0da8*/ 	.word	0x00033ad0


	//   ....[160]....
        /*0dac*/ 	.word	0x00033b50


	//   ....[161]....
        /*0db0*/ 	.word	0x00033bd0


	//   ....[162]....
        /*0db4*/ 	.word	0x00033c50


	//   ....[163]....
        /*0db8*/ 	.word	0x00033ce0


	//   ....[164]....
        /*0dbc*/ 	.word	0x00033d80


	//   ....[165]....
        /*0dc0*/ 	.word	0x00033e50


	//   ....[166]....
        /*0dc4*/ 	.word	0x00033ed0


	//   ....[167]....
        /*0dc8*/ 	.word	0x00033f50


	//   ....[168]....
        /*0dcc*/ 	.word	0x00033fd0


	//   ....[169]....
        /*0dd0*/ 	.word	0x00034060


	//   ....[170]....
        /*0dd4*/ 	.word	0x000340e0


	//   ....[171]....
        /*0dd8*/ 	.word	0x00034190


	//   ....[172]....
        /*0ddc*/ 	.word	0x000341e0


	//   ....[173]....
        /*0de0*/ 	.word	0x000342a0


	//   ....[174]....
        /*0de4*/ 	.word	0x000343d0


	//----- nvinfo : EIATTR_REG_RECONFIG
	.align		4
.L_841:
        /*0de8*/ 	.byte	0x01, 0x54
	.zero		2


	//----- nvinfo : EIATTR_SYSCALL_OFFSETS
	.align		4
        /*0dec*/ 	.byte	0x04, 0x46
        /*0dee*/ 	.short	(.L_843 - .L_842)


	//   ....[0]....
.L_842:
        /*0df0*/ 	.word	0x00001dc0


	//   ....[1]....
        /*0df4*/ 	.word	0x00001f10


	//   ....[2]....
        /*0df8*/ 	.word	0x0000b6f0


	//   ....[3]....
        /*0dfc*/ 	.word	0x0000ba10


	//   ....[4]....
        /*0e00*/ 	.word	0x0002c1d0


	//   ....[5]....
        /*0e04*/ 	.word	0x0002c320


	//   ....[6]....
        /*0e08*/ 	.word	0x0002c410


	//   ....[7]....
        /*0e0c*/ 	.word	0x0002cd70


	//----- nvinfo : EIATTR_MBARRIER_INSTR_OFFSETS
	.align		4
.L_843:
        /*0e10*/ 	.byte	0x04, 0x39
        /*0e12*/ 	.short	(.L_845 - .L_844)


	//   ....[0]....
.L_844:
        /*0e14*/ 	.word	0x000002d0
        /*0e18*/ 	.word	0x000000ff
        /*0e1c*/ 	.word	0x00036800
        /*0e20*/ 	.short	0x0100
        /*0e22*/ 	.byte	0x08
	.zero		1


	//   ....[1]....
        /*0e24*/ 	.word	0x000002e0
        /*0e28*/ 	.word	0x000000ff
        /*0e2c*/ 	.word	0x00036820
        /*0e30*/ 	.short	0x0100
        /*0e32*/ 	.byte	0x08
	.zero		1


	//   ....[2]....
        /*0e34*/ 	.word	0x000003d0
        /*0e38*/ 	.word	0x000000ff
        /*0e3c*/ 	.word	0x00036830
        /*0e40*/ 	.short	0x0100
        /*0e42*/ 	.byte	0x08
	.zero		1


	//   ....[3]....
        /*0e44*/ 	.word	0x000003e0
        /*0e48*/ 	.word	0x000000ff
        /*0e4c*/ 	.word	0x00036840
        /*0e50*/ 	.short	0x0100
        /*0e52*/ 	.byte	0x08
	.zero		1


	//   ....[4]....
        /*0e54*/ 	.word	0x000003f0
        /*0e58*/ 	.word	0x000000ff
        /*0e5c*/ 	.word	0x00036838
        /*0e60*/ 	.short	0x0100
        /*0e62*/ 	.byte	0x08
	.zero		1


	//   ....[5]....
        /*0e64*/ 	.word	0x00000400
        /*0e68*/ 	.word	0x000000ff
        /*0e6c*/ 	.word	0x00036848
        /*0e70*/ 	.short	0x0100
        /*0e72*/ 	.byte	0x08
	.zero		1


	//   ....[6]....
        /*0e74*/ 	.word	0x00000530
        /*0e78*/ 	.word	0x000000ff
        /*0e7c*/ 	.word	0x00036850
        /*0e80*/ 	.short	0x0100
        /*0e82*/ 	.byte	0x08
	.zero		1


	//   ....[7]....
        /*0e84*/ 	.word	0x00000540
        /*0e88*/ 	.word	0x000000ff
        /*0e8c*/ 	.word	0x00036860
        /*0e90*/ 	.short	0x0100
        /*0e92*/ 	.byte	0x08
	.zero		1


	//   ....[8]....
        /*0e94*/ 	.word	0x00000550
        /*0e98*/ 	.word	0x000000ff
        /*0e9c*/ 	.word	0x00036858
        /*0ea0*/ 	.short	0x0100
        /*0ea2*/ 	.byte	0x08
	.zero		1


	//   ....[9]....
        /*0ea4*/ 	.word	0x00000560
        /*0ea8*/ 	.word	0x000000ff
        /*0eac*/ 	.word	0x00036868
        /*0eb0*/ 	.short	0x0100
        /*0eb2*/ 	.byte	0x08
	.zero		1


	//   ....[10]....
        /*0eb4*/ 	.word	0x00000650
        /*0eb8*/ 	.word	0x000000ff
        /*0ebc*/ 	.word	0x00036870
        /*0ec0*/ 	.short	0x0100
        /*0ec2*/ 	.byte	0x06
	.zero		1


	//   ....[11]....
        /*0ec4*/ 	.word	0x00000660
        /*0ec8*/ 	.word	0x000000ff
        /*0ecc*/ 	.word	0x00036880
        /*0ed0*/ 	.short	0x0100
        /*0ed2*/ 	.byte	0x06
	.zero		1


	//   ....[12]....
        /*0ed4*/ 	.word	0x00000670
        /*0ed8*/ 	.word	0x000000ff
        /*0edc*/ 	.word	0x00036878
        /*0ee0*/ 	.short	0x0100
        /*0ee2*/ 	.byte	0x06
	.zero		1


	//   ....[13]....
        /*0ee4*/ 	.word	0x00000680
        /*0ee8*/ 	.word	0x000000ff
        /*0eec*/ 	.word	0x00036888
        /*0ef0*/ 	.short	0x0100
        /*0ef2*/ 	.byte	0x06
	.zero		1


	//   ....[14]....
        /*0ef4*/ 	.word	0x000007b0
        /*0ef8*/ 	.word	0x000000ff
        /*0efc*/ 	.word	0x00036890
        /*0f00*/ 	.short	0x0100
        /*0f02*/ 	.byte	0x08
	.zero		1


	//   ....[15]....
        /*0f04*/ 	.word	0x000007c0
        /*0f08*/ 	.word	0x000000ff
        /*0f0c*/ 	.word	0x000368a0
        /*0f10*/ 	.short	0x0100
        /*0f12*/ 	.byte	0x08
	.zero		1


	//   ....[16]....
        /*0f14*/ 	.word	0x000007d0
        /*0f18*/ 	.word	0x000000ff
        /*0f1c*/ 	.word	0x00036898
        /*0f20*/ 	.short	0x0100
        /*0f22*/ 	.byte	0x08
	.zero		1


	//   ....[17]....
        /*0f24*/ 	.word	0x000007e0
        /*0f28*/ 	.word	0x000000ff
        /*0f2c*/ 	.word	0x000368a8
        /*0f30*/ 	.short	0x0100
        /*0f32*/ 	.byte	0x08
	.zero		1


	//   ....[18]....
        /*0f34*/ 	.word	0x00000910
        /*0f38*/ 	.word	0x000000ff
        /*0f3c*/ 	.word	0x000368b0
        /*0f40*/ 	.short	0x0100
        /*0f42*/ 	.byte	0x08
	.zero		1


	//   ....[19]....
        /*0f44*/ 	.word	0x00000920
        /*0f48*/ 	.word	0x000000ff
        /*0f4c*/ 	.word	0x000368c0
        /*0f50*/ 	.short	0x0100
        /*0f52*/ 	.byte	0x08
	.zero		1


	//   ....[20]....
        /*0f54*/ 	.word	0x00000930
        /*0f58*/ 	.word	0x000000ff
        /*0f5c*/ 	.word	0x000368b8
        /*0f60*/ 	.short	0x0100
        /*0f62*/ 	.byte	0x08
	.zero		1


	//   ....[21]....
        /*0f64*/ 	.word	0x00000940
        /*0f68*/ 	.word	0x000000ff
        /*0f6c*/ 	.word	0x000368c8
        /*0f70*/ 	.short	0x0100
        /*0f72*/ 	.byte	0x08
	.zero		1


	//   ....[22]....
        /*0f74*/ 	.word	0x00003ab0
        /*0f78*/ 	.word	0x0000002b
        /*0f7c*/ 	.word	0x00036890
        /*0f80*/ 	.short	0x010a
        /*0f82*/ 	.byte	0x3f
	.zero		1


	//   ....[23]....
        /*0f84*/ 	.word	0x00007050
        /*0f88*/ 	.word	0x0000002b
        /*0f8c*/ 	.word	0x00036890
        /*0f90*/ 	.short	0x010a
        /*0f92*/ 	.byte	0x3f
	.zero		1


	//   ....[24]....
        /*0f94*/ 	.word	0x0000a330
        /*0f98*/ 	.word	0x0000002b
        /*0f9c*/ 	.word	0x00036890
        /*0fa0*/ 	.short	0x010a
        /*0fa2*/ 	.byte	0x3f
	.zero		1


	//   ....[25]....
        /*0fa4*/ 	.word	0x0000a700
        /*0fa8*/ 	.word	0x0000002c
        /*0fac*/ 	.word	0x00000000
        /*0fb0*/ 	.short	0x0101
        /*0fb2*/ 	.byte	0x3f
	.zero		1


	//   ....[26]....
        /*0fb4*/ 	.word	0x0000a740
        /*0fb8*/ 	.word	0x0000002b
        /*0fbc*/ 	.word	0x000368b0
        /*0fc0*/ 	.short	0x010a
        /*0fc2*/ 	.byte	0x3f
	.zero		1


	//   ....[27]....
        /*0fc4*/ 	.word	0x0000adb0
        /*0fc8*/ 	.word	0x0000002b
        /*0fcc*/ 	.word	0x00000000
        /*0fd0*/ 	.short	0x0101
        /*0fd2*/ 	.byte	0x3f
	.zero		1


	//   ....[28]....
        /*0fd4*/ 	.word	0x0000b770
        /*0fd8*/ 	.word	0x00000010
        /*0fdc*/ 	.word	0x00036800
        /*0fe0*/ 	.short	0x010a
        /*0fe2*/ 	.byte	0x3f
	.zero		1


	//   ....[29]....
        /*0fe4*/ 	.word	0x0000b7c0
        /*0fe8*/ 	.word	0x00000010
        /*0fec*/ 	.word	0x00036800
        /*0ff0*/ 	.short	0x010a
        /*0ff2*/ 	.byte	0x3f
	.zero		1


	//   ....[30]....
        /*0ff4*/ 	.word	0x0000cc90
        /*0ff8*/ 	.word	0x00000010
        /*0ffc*/ 	.word	0x00036800
        /*1000*/ 	.short	0x010a
        /*1002*/ 	.byte	0x3f
	.zero		1


	//   ....[31]....
        /*1004*/ 	.word	0x00010250
        /*1008*/ 	.word	0x00000010
        /*100c*/ 	.word	0x00036800
        /*1010*/ 	.short	0x010a
        /*1012*/ 	.byte	0x3f
	.zero		1


	//   ....[32]....
        /*1014*/ 	.word	0x00013090
        /*1018*/ 	.word	0x00000000
        /*101c*/ 	.word	0x00036830
        /*1020*/ 	.short	0x010a
        /*1022*/ 	.byte	0x3f
	.zero		1


	//   ....[33]....
        /*1024*/ 	.word	0x00013100
        /*1028*/ 	.word	0x00000000
        /*102c*/ 	.word	0x00036830
        /*1030*/ 	.short	0x010a
        /*1032*/ 	.byte	0x3f
	.zero		1


	//   ....[34]....
        /*1034*/ 	.word	0x00016f60
        /*1038*/ 	.word	0x00000000
        /*103c*/ 	.word	0x00000000
        /*1040*/ 	.short	0x0101
        /*1042*/ 	.byte	0x3f
	.zero		1


	//   ....[35]....
        /*1044*/ 	.word	0x000187f0
        /*1048*/ 	.word	0x0000000d
        /*104c*/ 	.word	0x00036830
        /*1050*/ 	.short	0x010a
        /*1052*/ 	.byte	0x3f
	.zero		1


	//   ....[36]....
        /*1054*/ 	.word	0x00018870
        /*1058*/ 	.word	0x0000000d
        /*105c*/ 	.word	0x00036830
        /*1060*/ 	.short	0x010a
        /*1062*/ 	.byte	0x3f
	.zero		1


	//   ....[37]....
        /*1064*/ 	.word	0x0001bf70
        /*1068*/ 	.word	0x0000000b
        /*106c*/ 	.word	0x00036850
        /*1070*/ 	.short	0x010a
        /*1072*/ 	.byte	0x3f
	.zero		1


	//   ....[38]....
        /*1074*/ 	.word	0x0001bfc0
        /*1078*/ 	.word	0x0000000b
        /*107c*/ 	.word	0x00036850
        /*1080*/ 	.short	0x010a
        /*1082*/ 	.byte	0x3f
	.zero		1


	//   ....[39]....
        /*1084*/ 	.word	0x0001de90
        /*1088*/ 	.word	0x0000000d
        /*108c*/ 	.word	0x00000000
        /*1090*/ 	.short	0x0101
        /*1092*/ 	.byte	0x3f
	.zero		1


	//   ....[40]....
        /*1094*/ 	.word	0x0001dee0
        /*1098*/ 	.word	0x0000000b
        /*109c*/ 	.word	0x00000000
        /*10a0*/ 	.short	0x0101
        /*10a2*/ 	.byte	0x3f
	.zero		1


	//   ....[41]....
        /*10a4*/ 	.word	0x0001e550
        /*10a8*/ 	.word	0x00000004
        /*10ac*/ 	.word	0x00036830
        /*10b0*/ 	.short	0x010a
        /*10b2*/ 	.byte	0x3f
	.zero		1


	//   ....[42]....
        /*10b4*/ 	.word	0x0001e5d0
        /*10b8*/ 	.word	0x00000004
        /*10bc*/ 	.word	0x00036830
        /*10c0*/ 	.short	0x010a
        /*10c2*/ 	.byte	0x3f
	.zero		1


	//   ....[43]....
        /*10c4*/ 	.word	0x00021cd0
        /*10c8*/ 	.word	0x0000000b
        /*10cc*/ 	.word	0x00036850
        /*10d0*/ 	.short	0x010a
        /*10d2*/ 	.byte	0x3f
	.zero		1


	//   ....[44]....
        /*10d4*/ 	.word	0x00021d20
        /*10d8*/ 	.word	0x0000000b
        /*10dc*/ 	.word	0x00036850
        /*10e0*/ 	.short	0x010a
        /*10e2*/ 	.byte	0x3f
	.zero		1


	//   ....[45]....
        /*10e4*/ 	.word	0x00023400
        /*10e8*/ 	.word	0x0000000f
        /*10ec*/ 	.word	0x00000000
        /*10f0*/ 	.short	0x0101
        /*10f2*/ 	.byte	0x3f
	.zero		1


	//   ....[46]....
        /*10f4*/ 	.word	0x00023460
        /*10f8*/ 	.word	0x0000000b
        /*10fc*/ 	.word	0x00000000
        /*1100*/ 	.short	0x0101
        /*1102*/ 	.byte	0x3f
	.zero		1


	//   ....[47]....
        /*1104*/ 	.word	0x00023fc0
        /*1108*/ 	.word	0x00000000
        /*110c*/ 	.word	0x00036850
        /*1110*/ 	.short	0x010a
        /*1112*/ 	.byte	0x3f
	.zero		1


	//   ....[48]....
        /*1114*/ 	.word	0x00024060
        /*1118*/ 	.word	0x00000000
        /*111c*/ 	.word	0x00036850
        /*1120*/ 	.short	0x010a
        /*1122*/ 	.byte	0x3f
	.zero		1


	//   ....[49]....
        /*1124*/ 	.word	0x000245b0
        /*1128*/ 	.word	0x0000000c
        /*112c*/ 	.word	0x00000000
        /*1130*/ 	.short	0x0101
        /*1132*/ 	.byte	0x3f
	.zero		1


	//   ....[50]....
        /*1134*/ 	.word	0x000262c0
        /*1138*/ 	.word	0x00000003
        /*113c*/ 	.word	0x00000000
        /*1140*/ 	.short	0x0101
        /*1142*/ 	.byte	0x3f
	.zero		1


	//   ....[51]....
        /*1144*/ 	.word	0x00026b20
        /*1148*/ 	.word	0x00000006
        /*114c*/ 	.word	0x00000000
        /*1150*/ 	.short	0x0101
        /*1152*/ 	.byte	0x3f
	.zero		1


	//   ....[52]....
        /*1154*/ 	.word	0x0002a850
        /*1158*/ 	.word	0x00000012
        /*115c*/ 	.word	0x00036820
        /*1160*/ 	.short	0x010a
        /*1162*/ 	.byte	0x3f
	.zero		1


	//   ....[53]....
        /*1164*/ 	.word	0x0002a920
        /*1168*/ 	.word	0x00000005
        /*116c*/ 	.word	0x000368a0
        /*1170*/ 	.short	0x010a
        /*1172*/ 	.byte	0x3f
	.zero		1


	//   ....[54]....
        /*1174*/ 	.word	0x0002ad50
        /*1178*/ 	.word	0x00000005
        /*117c*/ 	.word	0x000368c0
        /*1180*/ 	.short	0x010a
        /*1182*/ 	.byte	0x3f
	.zero		1


	//   ....[55]....
        /*1184*/ 	.word	0x0002b2d0
        /*1188*/ 	.word	0x00000006
        /*118c*/ 	.word	0x000368a0
        /*1190*/ 	.short	0x010a
        /*1192*/ 	.byte	0x3f
	.zero		1


	//   ....[56]....
        /*1194*/ 	.word	0x0002b6f0
        /*1198*/ 	.word	0x00000006
        /*119c*/ 	.word	0x000368c0
        /*11a0*/ 	.short	0x010a
        /*11a2*/ 	.byte	0x3f
	.zero		1


	//   ....[57]....
        /*11a4*/ 	.word	0x0002c820
        /*11a8*/ 	.word	0x00000000
        /*11ac*/ 	.word	0x00036840
        /*11b0*/ 	.short	0x010a
        /*11b2*/ 	.byte	0x3f
	.zero		1


	//   ....[58]....
        /*11b4*/ 	.word	0x0002d790
        /*11b8*/ 	.word	0x00000012
        /*11bc*/ 	.word	0x00036800
        /*11c0*/ 	.short	0x0107
        /*11c2*/ 	.byte	0x3f
	.zero		1


	//   ....[59]....
        /*11c4*/ 	.word	0x0002d890
        /*11c8*/ 	.word	0x00000012
        /*11cc*/ 	.word	0x00036800
        /*11d0*/ 	.short	0x0101
        /*11d2*/ 	.byte	0x3f
	.zero		1


	//   ....[60]....
        /*11d4*/ 	.word	0x0002d8b0
        /*11d8*/ 	.word	0x00000012
        /*11dc*/ 	.word	0x00036820
        /*11e0*/ 	.short	0x010a
        /*11e2*/ 	.byte	0x3f
	.zero		1


	//   ....[61]....
        /*11e4*/ 	.word	0x0002dc70
        /*11e8*/ 	.word	0x00000003
        /*11ec*/ 	.word	0x00036840
        /*11f0*/ 	.short	0x010a
        /*11f2*/ 	.byte	0x3f
	.zero		1


	//   ....[62]....
        /*11f4*/ 	.word	0x0002e100
        /*11f8*/ 	.word	0x00000002
        /*11fc*/ 	.word	0x00036860
        /*1200*/ 	.short	0x010a
        /*1202*/ 	.byte	0x3f
	.zero		1


	//   ....[63]....
        /*1204*/ 	.word	0x0002e8a0
        /*1208*/ 	.word	0x00000003
        /*120c*/ 	.word	0x00036840
        /*1210*/ 	.short	0x010a
        /*1212*/ 	.byte	0x3f
	.zero		1


	//   ....[64]....
        /*1214*/ 	.word	0x0002ed30
        /*1218*/ 	.word	0x00000002
        /*121c*/ 	.word	0x00036860
        /*1220*/ 	.short	0x010a
        /*1222*/ 	.byte	0x3f
	.zero		1


	//   ....[65]....
        /*1224*/ 	.word	0x0002f430
        /*1228*/ 	.word	0x00000003
        /*122c*/ 	.word	0x00036840
        /*1230*/ 	.short	0x010a
        /*1232*/ 	.byte	0x3f
	.zero		1


	//   ....[66]....
        /*1234*/ 	.word	0x0002f8b0
        /*1238*/ 	.word	0x00000002
        /*123c*/ 	.word	0x00036860
        /*1240*/ 	.short	0x010a
        /*1242*/ 	.byte	0x3f
	.zero		1


	//   ....[67]....
        /*1244*/ 	.word	0x0002ff50
        /*1248*/ 	.word	0x00000000
        /*124c*/ 	.word	0x00036860
        /*1250*/ 	.short	0x010a
        /*1252*/ 	.byte	0x3f
	.zero		1


	//   ....[68]....
        /*1254*/ 	.word	0x000316e0
        /*1258*/ 	.word	0x00000000
        /*125c*/ 	.word	0x00036820
        /*1260*/ 	.short	0x010a
        /*1262*/ 	.byte	0x3f
	.zero		1


	//   ....[69]....
        /*1264*/ 	.word	0x000318e0
        /*1268*/ 	.word	0x00000006
        /*126c*/ 	.word	0x00000000
        /*1270*/ 	.short	0x010a
        /*1272*/ 	.byte	0x3f
	.zero		1


	//   ....[70]....
        /*1274*/ 	.word	0x00031910
        /*1278*/ 	.word	0x00000007
        /*127c*/ 	.word	0x00000000
        /*1280*/ 	.short	0x010a
        /*1282*/ 	.byte	0x3f
	.zero		1


	//   ....[71]....
        /*1284*/ 	.word	0x00031970
        /*1288*/ 	.word	0x00000004
        /*128c*/ 	.word	0x00000000
        /*1290*/ 	.short	0x010a
        /*1292*/ 	.byte	0x3f
	.zero		1


	//   ....[72]....
        /*1294*/ 	.word	0x000319a0
        /*1298*/ 	.word	0x00000003
        /*129c*/ 	.word	0x00000000
        /*12a0*/ 	.short	0x010a
        /*12a2*/ 	.byte	0x3f
	.zero		1


	//   ....[73]....
        /*12a4*/ 	.word	0x00031a00
        /*12a8*/ 	.word	0x0000002b
        /*12ac*/ 	.word	0x00036890
        /*12b0*/ 	.short	0x010a
        /*12b2*/ 	.byte	0x3f
	.zero		1


	//   ....[74]....
        /*12b4*/ 	.word	0x00031a50
        /*12b8*/ 	.word	0x0000002b
        /*12bc*/ 	.word	0x00036890
        /*12c0*/ 	.short	0x010a
        /*12c2*/ 	.byte	0x3f
	.zero		1


	//   ....[75]....
        /*12c4*/ 	.word	0x00031aa0
        /*12c8*/ 	.word	0x0000002b
        /*12cc*/ 	.word	0x00036890
        /*12d0*/ 	.short	0x010a
        /*12d2*/ 	.byte	0x3f
	.zero		1


	//   ....[76]....
        /*12d4*/ 	.word	0x00031af0
        /*12d8*/ 	.word	0x0000002b
        /*12dc*/ 	.word	0x000368b0
        /*12e0*/ 	.short	0x010a
        /*12e2*/ 	.byte	0x3f
	.zero		1


	//   ....[77]....
        /*12e4*/ 	.word	0x00031ed0
        /*12e8*/ 	.word	0x00000010
        /*12ec*/ 	.word	0x00036800
        /*12f0*/ 	.short	0x010a
        /*12f2*/ 	.byte	0x3f
	.zero		1


	//   ....[78]....
        /*12f4*/ 	.word	0x000322d0
        /*12f8*/ 	.word	0x00000010
        /*12fc*/ 	.word	0x00036800
        /*1300*/ 	.short	0x010a
        /*1302*/ 	.byte	0x3f
	.zero		1


	//   ....[79]....
        /*1304*/ 	.word	0x00032320
        /*1308*/ 	.word	0x00000000
        /*130c*/ 	.word	0x00036830
        /*1310*/ 	.short	0x010a
        /*1312*/ 	.byte	0x3f
	.zero		1


	//   ....[80]....
        /*1314*/ 	.word	0x00032370
        /*1318*/ 	.word	0x0000000d
        /*131c*/ 	.word	0x00036830
        /*1320*/ 	.short	0x010a
        /*1322*/ 	.byte	0x3f
	.zero		1


	//   ....[81]....
        /*1324*/ 	.word	0x000323c0
        /*1328*/ 	.word	0x0000000b
        /*132c*/ 	.word	0x00036850
        /*1330*/ 	.short	0x010a
        /*1332*/ 	.byte	0x3f
	.zero		1


	//   ....[82]....
        /*1334*/ 	.word	0x00032410
        /*1338*/ 	.word	0x00000004
        /*133c*/ 	.word	0x00036830
        /*1340*/ 	.short	0x010a
        /*1342*/ 	.byte	0x3f
	.zero		1


	//   ....[83]....
        /*1344*/ 	.word	0x00032460
        /*1348*/ 	.word	0x0000000b
        /*134c*/ 	.word	0x00036850
        /*1350*/ 	.short	0x010a
        /*1352*/ 	.byte	0x3f
	.zero		1


	//   ....[84]....
        /*1354*/ 	.word	0x000324b0
        /*1358*/ 	.word	0x00000000
        /*135c*/ 	.word	0x00036850
        /*1360*/ 	.short	0x010a
        /*1362*/ 	.byte	0x3f
	.zero		1


	//   ....[85]....
        /*1364*/ 	.word	0x00032660
        /*1368*/ 	.word	0x00000012
        /*136c*/ 	.word	0x00036820
        /*1370*/ 	.short	0x010a
        /*1372*/ 	.byte	0x3f
	.zero		1


	//   ....[86]....
        /*1374*/ 	.word	0x000326b0
        /*1378*/ 	.word	0x00000005
        /*137c*/ 	.word	0x000368a0
        /*1380*/ 	.short	0x010a
        /*1382*/ 	.byte	0x3f
	.zero		1


	//   ....[87]....
        /*1384*/ 	.word	0x00032700
        /*1388*/ 	.word	0x00000005
        /*138c*/ 	.word	0x000368c0
        /*1390*/ 	.short	0x010a
        /*1392*/ 	.byte	0x3f
	.zero		1


	//   ....[88]....
        /*1394*/ 	.word	0x00032750
        /*1398*/ 	.word	0x00000006
        /*139c*/ 	.word	0x000368a0
        /*13a0*/ 	.short	0x010a
        /*13a2*/ 	.byte	0x3f
	.zero		1


	//   ....[89]....
        /*13a4*/ 	.word	0x000327a0
        /*13a8*/ 	.word	0x00000006
        /*13ac*/ 	.word	0x000368c0
        /*13b0*/ 	.short	0x010a
        /*13b2*/ 	.byte	0x3f
	.zero		1


	//   ....[90]....
        /*13b4*/ 	.word	0x00032940
        /*13b8*/ 	.word	0x00000000
        /*13bc*/ 	.word	0x00036840
        /*13c0*/ 	.short	0x010a
        /*13c2*/ 	.byte	0x3f
	.zero		1


	//   ....[91]....
        /*13c4*/ 	.word	0x00033520
        /*13c8*/ 	.word	0x00000012
        /*13cc*/ 	.word	0x00036820
        /*13d0*/ 	.short	0x010a
        /*13d2*/ 	.byte	0x3f
	.zero		1


	//   ....[92]....
        /*13d4*/ 	.word	0x00033570
        /*13d8*/ 	.word	0x00000003
        /*13dc*/ 	.word	0x00036840
        /*13e0*/ 	.short	0x010a
        /*13e2*/ 	.byte	0x3f
	.zero		1


	//   ....[93]....
        /*13e4*/ 	.word	0x000335c0
        /*13e8*/ 	.word	0x00000002
        /*13ec*/ 	.word	0x00036860
        /*13f0*/ 	.short	0x010a
        /*13f2*/ 	.byte	0x3f
	.zero		1


	//   ....[94]....
        /*13f4*/ 	.word	0x00033610
        /*13f8*/ 	.word	0x00000003
        /*13fc*/ 	.word	0x00036840
        /*1400*/ 	.short	0x010a
        /*1402*/ 	.byte	0x3f
	.zero		1


	//   ....[95]....
        /*1404*/ 	.word	0x00033660
        /*1408*/ 	.word	0x00000002
        /*140c*/ 	.word	0x00036860
        /*1410*/ 	.short	0x010a
        /*1412*/ 	.byte	0x3f
	.zero		1


	//   ....[96]....
        /*1414*/ 	.word	0x000336b0
        /*1418*/ 	.word	0x00000003
        /*141c*/ 	.word	0x00036840
        /*1420*/ 	.short	0x010a
        /*1422*/ 	.byte	0x3f
	.zero		1


	//   ....[97]....
        /*1424*/ 	.word	0x00033700
        /*1428*/ 	.word	0x00000002
        /*142c*/ 	.word	0x00036860
        /*1430*/ 	.short	0x010a
        /*1432*/ 	.byte	0x3f
	.zero		1


	//   ....[98]....
        /*1434*/ 	.word	0x00033750
        /*1438*/ 	.word	0x00000000
        /*143c*/ 	.word	0x00036860
        /*1440*/ 	.short	0x010a
        /*1442*/ 	.byte	0x3f
	.zero		1


	//   ....[99]....
        /*1444*/ 	.word	0x000342f0
        /*1448*/ 	.word	0x00000000
        /*144c*/ 	.word	0x00036820
        /*1450*/ 	.short	0x010a
        /*1452*/ 	.byte	0x3f
	.zero		1


	//   ....[100]....
        /*1454*/ 	.word	0x00034490
        /*1458*/ 	.word	0x00000006
        /*145c*/ 	.word	0x00000000
        /*1460*/ 	.short	0x010a
        /*1462*/ 	.byte	0x3f
	.zero		1


	//   ....[101]....
        /*1464*/ 	.word	0x000344e0
        /*1468*/ 	.word	0x00000007
        /*146c*/ 	.word	0x00000000
        /*1470*/ 	.short	0x010a
        /*1472*/ 	.byte	0x3f
	.zero		1


	//   ....[102]....
        /*1474*/ 	.word	0x00034530
        /*1478*/ 	.word	0x00000004
        /*147c*/ 	.word	0x00000000
        /*1480*/ 	.short	0x010a
        /*1482*/ 	.byte	0x3f
	.zero		1


	//----- nvinfo : EIATTR_NUM_MBARRIERS
	.align		4
.L_845:
        /*1484*/ 	.byte	0x03, 0x38
        /*1486*/ 	.short	0x0016


	//----- nvinfo : EIATTR_EXIT_INSTR_OFFSETS
	.align		4
        /*1488*/ 	.byte	0x04, 0x1c
        /*148a*/ 	.short	(.L_847 - .L_846)


	//   ....[0]....
.L_846:
        /*148c*/ 	.word	0x000319f0


	//----- nvinfo : EIATTR_MAX_THREADS
	.align		4
.L_847:
        /*1490*/ 	.byte	0x04, 0x05
        /*1492*/ 	.short	(.L_849 - .L_848)
.L_848:
        /*1494*/ 	.word	0x00000180
        /*1498*/ 	.word	0x00000001
        /*149c*/ 	.word	0x00000001


	//----- nvinfo : EIATTR_CRS_STACK_SIZE
	.align		4
.L_849:
        /*14a0*/ 	.byte	0x04, 0x1e
        /*14a2*/ 	.short	(.L_851 - .L_850)
.L_850:
        /*14a4*/ 	.word	0x00000000


	//----- nvinfo : EIATTR_CBANK_PARAM_SIZE
	.align		4
.L_851:
        /*14a8*/ 	.byte	0x03, 0x19
        /*14aa*/ 	.short	0x0af0


	//----- nvinfo : EIATTR_PARAM_CBANK
	.align		4
        /*14ac*/ 	.byte	0x04, 0x0a
        /*14ae*/ 	.short	(.L_853 - .L_852)
	.align		4
.L_852:
        /*14b0*/ 	.word	index@(.nv.constant0._ZN7cutlass13device_kernelIN5flash11enable_sm90INS1_16FlashAttnFwdSm90INS1_25CollectiveMainloopFwdSm90ILi2EN4cute5tupleIJNS5_1CILi1EEES8_S8_EEENS6_IJNS7_ILi128EEENS7_ILi112EEENS7_ILi192EEEEEELi192ENS_10bfloat16_tEfNS_4arch4Sm90ELb1ELb0ELb1ELb1ELb0ELb1ELb0ELb1ELb1ELb1ELb1ELb0EEENS1_21CollectiveEpilogueFwdINS6_IJSA_SC_SB_EEES9_SE_SG_Li256ELb1ELb1ELb1ELb0EEENS1_36VarlenDynamicPersistentTileSchedulerILi128ELi112ELi256ELi128ELb1ELb1ELb1ELb1ELb1ELb1EEEEEEEEEvNT_6ParamsE)
        /*14b4*/ 	.short	0x0210
        /*14b6*/ 	.short	0x0af0


	//----- nvinfo : EIATTR_SW_WAR
	.align		4
.L_853:
        /*14b8*/ 	.byte	0x04, 0x36
        /*14ba*/ 	.short	(.L_855 - .L_854)
.L_854:
        /*14bc*/ 	.word	0x00000008
.L_855:


//--------------------- .nv.info._ZN7cutlass13device_kernelIN5flash11enable_sm90INS1_16FlashAttnFwdSm90INS1_25CollectiveMainloopFwdSm90ILi2EN4cute5tupleIJNS5_1CILi1EEES8_S8_EEENS6_IJNS7_ILi128EEENS7_ILi176EEESA_EEELi128ENS_10bfloat16_tEfNS_4arch4Sm90ELb0ELb0ELb1ELb0ELb0ELb0ELb0ELb1ELb1ELb1ELb1ELb0EEENS1_21CollectiveEpilogueFwdINS6_IJSA_SA_SB_EEES9_SD_SF_Li256ELb0ELb1ELb1ELb0EEENS1_19SingleTileSchedulerILb0ELb1ELb1ELi128EEEEEEEEEvNT_6ParamsE --------------------------
	.section	.nv.info._ZN7cutlass13device_kernelIN5flash11enable_sm90INS1_16FlashAttnFwdSm90INS1_25CollectiveMainloopFwdSm90ILi2EN4cute5tupleIJNS5_1CILi1EEES8_S8_EEENS6_IJNS7_ILi128EEENS7_ILi176EEESA_EEELi128ENS_10bfloat16_tEfNS_4arch4Sm90ELb0ELb0ELb1ELb0ELb0ELb0ELb0ELb1ELb1ELb1ELb1ELb0EEENS1_21CollectiveEpilogueFwdINS6_IJSA_SA_SB_EEES9_SD_SF_Li256ELb0ELb1ELb1ELb0EEENS1_19SingleTileSchedulerILb0ELb1ELb1ELi128EEEEEEEEEvNT_6ParamsE,"",@"SHT_CUDA_INFO"
	.sectionflags	@""
	.align	4


	//----- nvinfo : EIATTR_CUDA_API_VERSION
	.align		4
        /*0000*/ 	.byte	0x04, 0x37
        /*0002*/ 	.short	(.L_857 - .L_856)
.L_856:
        /*0004*/ 	.word	0x00000082


	//----- nvinfo : EIATTR_KPARAM_INFO
	.align		4
.L_857:
        /*0008*/ 	.byte	0x04, 0x17
        /*000a*/ 	.short	(.L_859 - .L_858)
.L_858:
        /*000c*/ 	.word	0x00000000
        /*0010*/ 	.short	0x0000
        /*0012*/ 	.short	0x0070
        /*0014*/ 	.byte	0x00, 0xf0, 0x01, 0x28


	//----- nvinfo : EIATTR_SPARSE_MMA_MASK
	.align		4
.L_859:
        /*0018*/ 	.byte	0x03, 0x50
        /*001a*/ 	.short	0x0000


	//----- nvinfo : EIATTR_MAXREG_COUNT
	.align		4
        /*001c*/ 	.byte	0x03, 0x1b
        /*001e*/ 	.short	0x00a8


	//----- nvinfo : EIATTR_NUM_BARRIERS
	.align		4
        /*0020*/ 	.byte	0x02, 0x4c
        /*0022*/ 	.byte	0x10
	.zero		1


	//----- nvinfo : EIATTR_EXTERNS
	.align		4
        /*0024*/ 	.byte	0x04, 0x0f
        /*0026*/ 	.short	(.L_861 - .L_860)


	//   ....[0]....
	.align		4
.L_860:
        /*0028*/ 	.word	index@(__assertfail)


	//----- nvinfo : EIATTR_ANNOTATIONS
	.align		4
.L_861:
        /*002c*/ 	.byte	0x04, 0x55
        /*002e*/ 	.short	(.L_863 - .L_862)


	//   ....[0]....
.L_862:
        /* <DEDUP_REMOVED lines=9> */


	//----- nvinfo : EIATTR_MERCURY_ISA_VERSION
	.align		4
.L_863:
        /*00a8*/ 	.byte	0x03, 0x5f
        /*00aa*/ 	.short	0x0101


	//----- nvinfo : EIATTR_INT_WARP_WIDE_INSTR_OFFSETS
	.align		4
        /*00ac*/ 	.byte	0x04, 0x31
        /*00ae*/ 	.short	(.L_865 - .L_864)


	//   ....[0]....
.L_864:
        /*00b0*/ 	.word	0x00000130


	//   ....[1]....
        /*00b4*/ 	.word	0x00000170


	//   ....[2]....
        /*00b8*/ 	.word	0x000001e0


	//----- nvinfo : EIATTR_COOP_GROUP_MASK_REGIDS
	.align		4
.L_865:
        /*00bc*/ 	.byte	0x04, 0x29
        /*00be*/ 	.short	(.L_867 - .L_866)


	//   ....[0]....
.L_866:
        /*00c0*/ 	.word	0xffffffff


	//   ....[1]....
        /*00c4*/ 	.word	0xffffffff


	//   ....[2]....
        /*00c8*/ 	.word	0xffffffff


	//   ....[3]....
        /*00cc*/ 	.word	0xffffffff


	//   ....[4]....
        /*00d0*/ 	.word	0xffffffff


	//   ....[5]....
        /*00d4*/ 	.word	0xffffffff


	//   ....[6]....
        /*00d8*/ 	.word	0xffffffff


	//   ....[7]....
        /*00dc*/ 	.word	0xffffffff


	//   ....[8]....
        /*00e0*/ 	.word	0xffffffff


	//   ....[9]....
        /*00e4*/ 	.word	0xffffffff


	//   ....[10]....
        /*00e8*/ 	.word	0xffffffff


	//   ....[11]....
        /*00ec*/ 	.word	0xffffffff


	//   ....[12]....
        /*00f0*/ 	.word	0xffffffff


	//   ....[13]....
        /*00f4*/ 	.word	0xffffffff


	//   ....[14]....
        /*00f8*/ 	.word	0xffffffff


	//   ....[15]....
        /*00fc*/ 	.word	0xffffffff


	//   ....[16]....
        /*0100*/ 	.word	0xffffffff


	//   ....[17]....
        /*0104*/ 	.word	0xffffffff


	//   ....[18]....
        /*0108*/ 	.word	0xffffffff


	//   ....[19]....
        /*010c*/ 	.word	0xffffffff


	//   ....[20]....
        /*0110*/ 	.word	0xffffffff


	//   ....[21]....
        /*0114*/ 	.word	0xffffffff


	//   ....[22]....
        /*0118*/ 	.word	0xffffffff


	//   ....[23]....
        /*011c*/ 	.word	0xffffffff


	//   ....[24]....
        /*0120*/ 	.word	0xffffffff


	//   ....[25]....
        /*0124*/ 	.word	0xffffffff


	//   ....[26]....
        /*0128*/ 	.word	0xffffffff


	//   ....[27]....
        /*012c*/ 	.word	0xffffffff


	//   ....[28]....
        /*0130*/ 	.word	0xffffffff


	//   ....[29]....
        /*0134*/ 	.word	0xffffffff


	//   ....[30]....
        /*0138*/ 	.word	0xffffffff


	//   ....[31]....
        /*013c*/ 	.word	0xffffffff


	//   ....[32]....
        /*0140*/ 	.word	0xffffffff


	//   ....[33]....
        /*0144*/ 	.word	0xffffffff


	//   ....[34]....
        /*0148*/ 	.word	0xffffffff


	//   ....[35]....
        /*014c*/ 	.word	0xffffffff


	//   ....[36]....
        /*0150*/ 	.word	0xffffffff


	//   ....[37]....
        /*0154*/ 	.word	0xffffffff


	//   ....[38]....
        /*0158*/ 	.word	0xffffffff


	//   ....[39]....
        /*015c*/ 	.word	0xffffffff


	//   ....[40]....
        /*0160*/ 	.word	0xffffffff


	//   ....[41]....
        /*0164*/ 	.word	0xffffffff


	//   ....[42]....
        /*0168*/ 	.word	0xffffffff


	//   ....[43]....
        /*016c*/ 	.word	0xffffffff


	//   ....[44]....
        /*0170*/ 	.word	0xffffffff


	//   ....[45]....
        /*0174*/ 	.word	0xffffffff


	//   ....[46]....
        /*0178*/ 	.word	0xffffffff


	//   ....[47]....
        /*017c*/ 	.word	0x0500000f


	//   ....[48]....
        /*0180*/ 	.word	0x0500000f


	//   ....[49]....
        /*0184*/ 	.word	0x0500000f


	//   ....[50]....
        /*0188*/ 	.word	0x0500000f


	//   ....[51]....
        /*018c*/ 	.word	0x0500000f


	//   ....[52]....
        /*0190*/ 	.word	0x0500000f


	//   ....[53]....
        /*0194*/ 	.word	0x0500000f


	//   ....[54]....
        /*0198*/ 	.word	0x0500000f


	//   ....[55]....
        /*019c*/ 	.word	0x0500000f


	//   ....[56]....
        /*01a0*/ 	.word	0x0500000f


	//   ....[57]....
        /*01a4*/ 	.word	0x0500000f


	//   ....[58]....
        /*01a8*/ 	.word	0x0500000f


	//   ....[59]....
        /*01ac*/ 	.word	0x0500000f


	//   ....[60]....
        /*01b0*/ 	.word	0x0500000f


	//   ....[61]....
        /*01b4*/ 	.word	0x0500000f


	//   ....[62]....
        /*01b8*/ 	.word	0x0500000f


	//   ....[63]....
        /*01bc*/ 	.word	0x0500000f


	//   ....[64]....
        /*01c0*/ 	.word	0x0500000f


	//----- nvinfo : EIATTR_COOP_GROUP_INSTR_OFFSETS
	.align		4
.L_867:
        /*01c4*/ 	.byte	0x04, 0x28
        /*01c6*/ 	.short	(.L_869 - .L_868)


	//   ....[0]....
.L_868:
        /*01c8*/ 	.word	0x00000070


	//   ....[1]....
        /*01cc*/ 	.word	0x00000140


	//   ....[2]....
        /*01d0*/ 	.word	0x00000190


	//   ....[3]....
        /*01d4*/ 	.word	0x000003c0


	//   ....[4]....
        /*01d8*/ 	.word	0x00000520


	//   ....[5]....
        /*01dc*/ 	.word	0x00000640


	//   ....[6]....
        /*01e0*/ 	.word	0x000007a0


	//   ....[7]....
        /*01e4*/ 	.word	0x00001160


	//   ....[8]....
        /*01e8*/ 	.word	0x000050a0


	//   ....[9]....
        /*01ec*/ 	.word	0x000050e0


	//   ....[10]....
        /*01f0*/ 	.word	0x000058a0


	//   ....[11]....
        /*01f4*/ 	.word	0x000058f0


	//   ....[12]....
        /*01f8*/ 	.word	0x0000a240


	//   ....[13]....
        /*01fc*/ 	.word	0x0000a2a0


	//   ....[14]....
        /*0200*/ 	.word	0x0000ad70


	//   ....[15]....
        /*0204*/ 	.word	0x0000add0


	//   ....[16]....
        /*0208*/ 	.word	0x0000c4c0


	//   ....[17]....
        /*020c*/ 	.word	0x0000c500


	//   ....[18]....
        /*0210*/ 	.word	0x0000c580


	//   ....[19]....
        /*0214*/ 	.word	0x0000c5c0


	//   ....[20]....
        /*0218*/ 	.word	0x0000d630


	//   ....[21]....
        /*021c*/ 	.word	0x0000d670


	//   ....[22]....
        /*0220*/ 	.word	0x0000d6b0


	//   ....[23]....
        /*0224*/ 	.word	0x0000d6e0


	//   ....[24]....
        /*0228*/ 	.word	0x0000d710


	//   ....[25]....
        /*022c*/ 	.word	0x0000d720


	//   ....[26]....
        /*0230*/ 	.word	0x0000dd70


	//   ....[27]....
        /*0234*/ 	.word	0x0000dd80


	//   ....[28]....
        /*0238*/ 	.word	0x0000e7f0


	//   ....[29]....
        /*023c*/ 	.word	0x0000f250


	//   ....[30]....
        /*0240*/ 	.word	0x0000fbd0


	//   ....[31]....
        /*0244*/ 	.word	0x0000fbe0


	//   ....[32]....
        /*0248*/ 	.word	0x0000fbf0


	//   ....[33]....
        /*024c*/ 	.word	0x0000fc40


	//   ....[34]....
        /*0250*/ 	.word	0x0000fcd0


	//   ....[35]....
        /*0254*/ 	.word	0x0000fce0


	//   ....[36]....
        /*0258*/ 	.word	0x0000fd70


	//   ....[37]....
        /*025c*/ 	.word	0x0000fda0


	//   ....[38]....
        /*0260*/ 	.word	0x0000fe00


	//   ....[39]....
        /*0264*/ 	.word	0x0000fe30


	//   ....[40]....
        /*0268*/ 	.word	0x0000feb0


	//   ....[41]....
        /*026c*/ 	.word	0x0000fee0


	//   ....[42]....
        /*0270*/ 	.word	0x0000ff40


	//   ....[43]....
        /*0274*/ 	.word	0x0000ff80


	//   ....[44]....
        /*0278*/ 	.word	0x00010000


	//   ....[45]....
        /*027c*/ 	.word	0x00010040


	//   ....[46]....
        /*0280*/ 	.word	0x00012050


	//   ....[47]....
        /*0284*/ 	.word	0x00012510


	//   ....[48]....
        /*0288*/ 	.word	0x00012690


	//   ....[49]....
        /*028c*/ 	.word	0x000126e0


	//   ....[50]....
        /*0290*/ 	.word	0x00012810


	//   ....[51]....
        /*0294*/ 	.word	0x00012880


	//   ....[52]....
        /*0298*/ 	.word	0x00012970


	//   ....[53]....
        /*029c*/ 	.word	0x000129e0


	//   ....[54]....
        /*02a0*/ 	.word	0x00012ad0


	//   ....[55]....
        /*02a4*/ 	.word	0x00012b40


	//   ....[56]....
        /*02a8*/ 	.word	0x00012c30


	//   ....[57]....
        /*02ac*/ 	.word	0x00012ca0


	//   ....[58]....
        /*02b0*/ 	.word	0x00012d90


	//   ....[59]....
        /*02b4*/ 	.word	0x00012e00


	//   ....[60]....
        /*02b8*/ 	.word	0x00012ef0


	//   ....[61]....
        /*02bc*/ 	.word	0x00012f50


	//   ....[62]....
        /*02c0*/ 	.word	0x00013030


	//   ....[63]....
        /*02c4*/ 	.word	0x00013080


	//   ....[64]....
        /*02c8*/ 	.word	0x00013480


	//----- nvinfo : EIATTR_REG_RECONFIG
	.align		4
.L_869:
        /*02cc*/ 	.byte	0x01, 0x54
	.zero		2


	//----- nvinfo : EIATTR_SYSCALL_OFFSETS
	.align		4
        /*02d0*/ 	.byte	0x04, 0x46
        /*02d2*/ 	.short	(.L_871 - .L_870)


	//   ....[0]....
.L_870:
        /*02d4*/ 	.word	0x00001340


	//   ....[1]....
        /*02d8*/ 	.word	0x0000eed0


	//   ....[2]....
        /*02dc*/ 	.word	0x0000f010


	//   ....[3]....
        /*02e0*/ 	.word	0x0000f100


	//   ....[4]....
        /*02e4*/ 	.word	0x0000f7f0


	//----- nvinfo : EIATTR_MBARRIER_INSTR_OFFSETS
	.align		4
.L_871:
        /*02e8*/ 	.byte	0x04, 0x39
        /*02ea*/ 	.short	(.L_873 - .L_872)


	//   ....[0]....
.L_872:
        /*02ec*/ 	.word	0x00000270
        /*02f0*/ 	.word	0x000000ff
        /*02f4*/ 	.word	0x00034800
        /*02f8*/ 	.short	0x0100
        /*02fa*/ 	.byte	0x08
	.zero		1


	//   ....[1]....
        /*02fc*/ 	.word	0x00000280
        /*0300*/ 	.word	0x000000ff
        /*0304*/ 	.word	0x00034820
        /*0308*/ 	.short	0x0100
        /*030a*/ 	.byte	0x08
	.zero		1


	//   ....[2]....
        /*030c*/ 	.word	0x00000370
        /*0310*/ 	.word	0x000000ff
        /*0314*/ 	.word	0x00034830
        /*0318*/ 	.short	0x0100
        /*031a*/ 	.byte	0x08
	.zero		1


	//   ....[3]....
        /*031c*/ 	.word	0x00000380
        /*0320*/ 	.word	0x000000ff
        /*0324*/ 	.word	0x00034840
        /*0328*/ 	.short	0x0100
        /*032a*/ 	.byte	0x08
	.zero		1


	//   ....[4]....
        /*032c*/ 	.word	0x00000390
        /*0330*/ 	.word	0x000000ff
        /*0334*/ 	.word	0x00034838
        /*0338*/ 	.short	0x0100
        /*033a*/ 	.byte	0x08
	.zero		1


	//   ....[5]....
        /*033c*/ 	.word	0x000003a0
        /*0340*/ 	.word	0x000000ff
        /*0344*/ 	.word	0x00034848
        /*0348*/ 	.short	0x0100
        /*034a*/ 	.byte	0x08
	.zero		1


	//   ....[6]....
        /*034c*/ 	.word	0x000004d0
        /*0350*/ 	.word	0x000000ff
        /*0354*/ 	.word	0x00034850
        /*0358*/ 	.short	0x0100
        /*035a*/ 	.byte	0x08
	.zero		1


	//   ....[7]....
        /*035c*/ 	.word	0x000004e0
        /*0360*/ 	.word	0x000000ff
        /*0364*/ 	.word	0x00034860
        /*0368*/ 	.short	0x0100
        /*036a*/ 	.byte	0x08
	.zero		1


	//   ....[8]....
        /*036c*/ 	.word	0x000004f0
        /*0370*/ 	.word	0x000000ff
        /*0374*/ 	.word	0x00034858
        /*0378*/ 	.short	0x0100
        /*037a*/ 	.byte	0x08
	.zero		1


	//   ....[9]....
        /*037c*/ 	.word	0x00000500
        /*0380*/ 	.word	0x000000ff
        /*0384*/ 	.word	0x00034868
        /*0388*/ 	.short	0x0100
        /*038a*/ 	.byte	0x08
	.zero		1


	//   ....[10]....
        /*038c*/ 	.word	0x000005f0
        /*0390*/ 	.word	0x000000ff
        /*0394*/ 	.word	0x00034870
        /*0398*/ 	.short	0x0100
        /*039a*/ 	.byte	0x06
	.zero		1


	//   ....[11]....
        /*039c*/ 	.word	0x00000600
        /*03a0*/ 	.word	0x000000ff
        /*03a4*/ 	.word	0x00034880
        /*03a8*/ 	.short	0x0100
        /*03aa*/ 	.byte	0x06
	.zero		1


	//   ....[12]....
        /*03ac*/ 	.word	0x00000610
        /*03b0*/ 	.word	0x000000ff
        /*03b4*/ 	.word	0x00034878
        /*03b8*/ 	.short	0x0100
        /*03ba*/ 	.byte	0x06
	.zero		1


	//   ....[13]....
        /*03bc*/ 	.word	0x00000620
        /*03c0*/ 	.word	0x000000ff
        /*03c4*/ 	.word	0x00034888
        /*03c8*/ 	.short	0x0100
        /*03ca*/ 	.byte	0x06
	.zero		1


	//   ....[14]....
        /*03cc*/ 	.word	0x00000750
        /*03d0*/ 	.word	0x000000ff
        /*03d4*/ 	.word	0x00034890
        /*03d8*/ 	.short	0x0100
        /*03da*/ 	.byte	0x08
	.zero		1


	//   ....[15]....
        /*03dc*/ 	.word	0x00000760
        /*03e0*/ 	.word	0x000000ff
        /*03e4*/ 	.word	0x000348a0
        /*03e8*/ 	.short	0x0100
        /*03ea*/ 	.byte	0x08
	.zero		1


	//   ....[16]....
        /*03ec*/ 	.word	0x00000770
        /*03f0*/ 	.word	0x000000ff
        /*03f4*/ 	.word	0x00034898
        /*03f8*/ 	.short	0x0100
        /*03fa*/ 	.byte	0x08
	.zero		1


	//   ....[17]....
        /*03fc*/ 	.word	0x00000780
        /*0400*/ 	.word	0x000000ff
        /*0404*/ 	.word	0x000348a8
        /*0408*/ 	.short	0x0100
        /*040a*/ 	.byte	0x08
	.zero		1


	//   ....[18]....
        /*040c*/ 	.word	0x000008b0
        /*0410*/ 	.word	0x000000ff
        /*0414*/ 	.word	0x000348b0
        /*0418*/ 	.short	0x0100
        /*041a*/ 	.byte	0x08
	.zero		1


	//   ....[19]....
        /*041c*/ 	.word	0x000008c0
        /*0420*/ 	.word	0x000000ff
        /*0424*/ 	.word	0x000348c0
        /*0428*/ 	.short	0x0100
        /*042a*/ 	.byte	0x08
	.zero		1


	//   ....[20]....
        /*042c*/ 	.word	0x000008d0
        /*0430*/ 	.word	0x000000ff
        /*0434*/ 	.word	0x000348b8
        /*0438*/ 	.short	0x0100
        /*043a*/ 	.byte	0x08
	.zero		1


	//   ....[21]....
        /*043c*/ 	.word	0x000008e0
        /*0440*/ 	.word	0x000000ff
        /*0444*/ 	.word	0x000348c8
        /*0448*/ 	.short	0x0100
        /*044a*/ 	.byte	0x08
	.zero		1


	//   ....[22]....
        /*044c*/ 	.word	0x00001370
        /*0450*/ 	.word	0x000000ff
        /*0454*/ 	.word	0x00034800
        /*0458*/ 	.short	0x010a
        /*045a*/ 	.byte	0x04
	.zero		1


	//   ....[23]....
        /*045c*/ 	.word	0x00001410
        /*0460*/ 	.word	0x000000ff
        /*0464*/ 	.word	0x00034830
        /*0468*/ 	.short	0x010a
        /*046a*/ 	.byte	0x04
	.zero		1


	//   ....[24]....
        /*046c*/ 	.word	0x000014a0
        /*0470*/ 	.word	0x000000ff
        /*0474*/ 	.word	0x00034830
        /*0478*/ 	.short	0x010a
        /*047a*/ 	.byte	0x04
	.zero		1


	//   ....[25]....
        /*047c*/ 	.word	0x00006030
        /*0480*/ 	.word	0x00000005
        /*0484*/ 	.word	0x00000000
        /*0488*/ 	.short	0x0101
        /*048a*/ 	.byte	0x3f
	.zero		1


	//   ....[26]....
        /*048c*/ 	.word	0x00006f20
        /*0490*/ 	.word	0x00000009
        /*0494*/ 	.word	0x00034830
        /*0498*/ 	.short	0x010a
        /*049a*/ 	.byte	0x3f
	.zero		1


	//   ....[27]....
        /*049c*/ 	.word	0x00006f60
        /*04a0*/ 	.word	0x00000009
        /*04a4*/ 	.word	0x00034830
        /*04a8*/ 	.short	0x010a
        /*04aa*/ 	.byte	0x3f
	.zero		1


	//   ....[28]....
        /*04ac*/ 	.word	0x00009520
        /*04b0*/ 	.word	0x000000ff
        /*04b4*/ 	.word	0x00034850
        /*04b8*/ 	.short	0x010a
        /*04ba*/ 	.byte	0x06
	.zero		1


	//   ....[29]....
        /*04bc*/ 	.word	0x00009560
        /*04c0*/ 	.word	0x000000ff
        /*04c4*/ 	.word	0x00034850
        /*04c8*/ 	.short	0x010a
        /*04ca*/ 	.byte	0x06
	.zero		1


	//   ....[30]....
        /*04cc*/ 	.word	0x0000b610
        /*04d0*/ 	.word	0x00000074
        /*04d4*/ 	.word	0x00000000
        /*04d8*/ 	.short	0x0101
        /*04da*/ 	.byte	0x3f
	.zero		1


	//   ....[31]....
        /*04dc*/ 	.word	0x0000b6c0
        /*04e0*/ 	.word	0x00000076
        /*04e4*/ 	.word	0x00000000
        /*04e8*/ 	.short	0x0101
        /*04ea*/ 	.byte	0x3f
	.zero		1


	//   ....[32]....
        /*04ec*/ 	.word	0x0000c420
        /*04f0*/ 	.word	0x0000000b
        /*04f4*/ 	.word	0x00034850
        /*04f8*/ 	.short	0x010a
        /*04fa*/ 	.byte	0x3f
	.zero		1


	//   ....[33]....
        /*04fc*/ 	.word	0x0000c460
        /*0500*/ 	.word	0x0000000b
        /*0504*/ 	.word	0x00034850
        /*0508*/ 	.short	0x010a
        /*050a*/ 	.byte	0x3f
	.zero		1


	//   ....[34]....
        /*050c*/ 	.word	0x0000cb00
        /*0510*/ 	.word	0x00000005
        /*0514*/ 	.word	0x00000000
        /*0518*/ 	.short	0x0101
        /*051a*/ 	.byte	0x3f
	.zero		1


	//   ....[35]....
        /*051c*/ 	.word	0x0000d700
        /*0520*/ 	.word	0x000000ff
        /*0524*/ 	.word	0x00000000
        /*0528*/ 	.short	0x0101
        /*052a*/ 	.byte	0x04
	.zero		1


	//   ....[36]....
        /*052c*/ 	.word	0x0000f470
        /*0530*/ 	.word	0x000000ff
        /*0534*/ 	.word	0x00034840
        /*0538*/ 	.short	0x010a
        /*053a*/ 	.byte	0x26
	.zero		1


	//   ....[37]....
        /*053c*/ 	.word	0x00010140
        /*0540*/ 	.word	0x000000ff
        /*0544*/ 	.word	0x00034800
        /*0548*/ 	.short	0x0107
        /*054a*/ 	.byte	0x26
	.zero		1


	//   ....[38]....
        /*054c*/ 	.word	0x000101b0
        /*0550*/ 	.word	0x000000ff
        /*0554*/ 	.word	0x00034800
        /*0558*/ 	.short	0x0101
        /*055a*/ 	.byte	0x26
	.zero		1


	//   ....[39]....
        /*055c*/ 	.word	0x000101c0
        /*0560*/ 	.word	0x000000ff
        /*0564*/ 	.word	0x00034820
        /*0568*/ 	.short	0x010a
        /*056a*/ 	.byte	0x26
	.zero		1


	//   ....[40]....
        /*056c*/ 	.word	0x000105e0
        /*0570*/ 	.word	0x000000ff
        /*0574*/ 	.word	0x00034848
        /*0578*/ 	.short	0x010a
        /*057a*/ 	.byte	0x26
	.zero		1


	//   ....[41]....
        /*057c*/ 	.word	0x000108a0
        /*0580*/ 	.word	0x000000ff
        /*0584*/ 	.word	0x00034860
        /*0588*/ 	.short	0x010a
        /*058a*/ 	.byte	0x26
	.zero		1


	//   ....[42]....
        /*058c*/ 	.word	0x00010db0
        /*0590*/ 	.word	0x000000ff
        /*0594*/ 	.word	0x00034840
        /*0598*/ 	.short	0x010a
        /*059a*/ 	.byte	0x26
	.zero		1


	//   ....[43]....
        /*059c*/ 	.word	0x00011090
        /*05a0*/ 	.word	0x000000ff
        /*05a4*/ 	.word	0x00034868
        /*05a8*/ 	.short	0x010a
        /*05aa*/ 	.byte	0x26
	.zero		1


	//   ....[44]....
        /*05ac*/ 	.word	0x000115f0
        /*05b0*/ 	.word	0x000000ff
        /*05b4*/ 	.word	0x00034848
        /*05b8*/ 	.short	0x010a
        /*05ba*/ 	.byte	0x26
	.zero		1


	//   ....[45]....
        /*05bc*/ 	.word	0x000118b0
        /*05c0*/ 	.word	0x000000ff
        /*05c4*/ 	.word	0x00034860
        /*05c8*/ 	.short	0x010a
        /*05ca*/ 	.byte	0x26
	.zero		1


	//   ....[46]....
        /*05cc*/ 	.word	0x00011c50
        /*05d0*/ 	.word	0x00000003
        /*05d4*/ 	.word	0x00034860
        /*05d8*/ 	.short	0x010a
        /*05da*/ 	.byte	0x3f
	.zero		1


	//   ....[47]....
        /*05dc*/ 	.word	0x00011fe0
        /*05e0*/ 	.word	0x00000002
        /*05e4*/ 	.word	0x00034820
        /*05e8*/ 	.short	0x010a
        /*05ea*/ 	.byte	0x3f
	.zero		1


	//   ....[48]....
        /*05ec*/ 	.word	0x00012180
        /*05f0*/ 	.word	0x00000006
        /*05f4*/ 	.word	0x00000000
        /*05f8*/ 	.short	0x010a
        /*05fa*/ 	.byte	0x3f
	.zero		1


	//   ....[49]....
        /*05fc*/ 	.word	0x000121f0
        /*0600*/ 	.word	0x00000003
        /*0604*/ 	.word	0x00000000
        /*0608*/ 	.short	0x010a
        /*060a*/ 	.byte	0x3f
	.zero		1


	//   ....[50]....
        /*060c*/ 	.word	0x00012250
        /*0610*/ 	.word	0x00000000
        /*0614*/ 	.word	0x00000000
        /*0618*/ 	.short	0x010a
        /*061a*/ 	.byte	0x3f
	.zero		1


	//   ....[51]....
        /*061c*/ 	.word	0x00012280
        /*0620*/ 	.word	0x00000003
        /*0624*/ 	.word	0x00000000
        /*0628*/ 	.short	0x010a
        /*062a*/ 	.byte	0x3f
	.zero		1


	//   ....[52]....
        /*062c*/ 	.word	0x00012300
        /*0630*/ 	.word	0x00000003
        /*0634*/ 	.word	0x00034800
        /*0638*/ 	.short	0x010a
        /*063a*/ 	.byte	0x3f
	.zero		1


	//   ....[53]....
        /*063c*/ 	.word	0x00012370
        /*0640*/ 	.word	0x00000003
        /*0644*/ 	.word	0x00034830
        /*0648*/ 	.short	0x010a
        /*064a*/ 	.byte	0x3f
	.zero		1


	//   ....[54]....
        /*064c*/ 	.word	0x000123c0
        /*0650*/ 	.word	0x00000009
        /*0654*/ 	.word	0x00034830
        /*0658*/ 	.short	0x010a
        /*065a*/ 	.byte	0x3f
	.zero		1


	//   ....[55]....
        /*065c*/ 	.word	0x00012420
        /*0660*/ 	.word	0x00000009
        /*0664*/ 	.word	0x00034850
        /*0668*/ 	.short	0x010a
        /*066a*/ 	.byte	0x3f
	.zero		1


	//   ....[56]....
        /*066c*/ 	.word	0x00012470
        /*0670*/ 	.word	0x0000000b
        /*0674*/ 	.word	0x00034850
        /*0678*/ 	.short	0x010a
        /*067a*/ 	.byte	0x3f
	.zero		1


	//   ....[57]....
        /*067c*/ 	.word	0x000125d0
        /*0680*/ 	.word	0x00000003
        /*0684*/ 	.word	0x00034840
        /*0688*/ 	.short	0x010a
        /*068a*/ 	.byte	0x3f
	.zero		1


	//   ....[58]....
        /*068c*/ 	.word	0x000130c0
        /*0690*/ 	.word	0x00000003
        /*0694*/ 	.word	0x00034820
        /*0698*/ 	.short	0x010a
        /*069a*/ 	.byte	0x3f
	.zero		1


	//   ....[59]....
        /*069c*/ 	.word	0x00013120
        /*06a0*/ 	.word	0x00000003
        /*06a4*/ 	.word	0x00034848
        /*06a8*/ 	.short	0x010a
        /*06aa*/ 	.byte	0x3f
	.zero		1


	//   ....[60]....
        /*06ac*/ 	.word	0x00013180
        /*06b0*/ 	.word	0x00000003
        /*06b4*/ 	.word	0x00034860
        /*06b8*/ 	.short	0x010a
        /*06ba*/ 	.byte	0x3f
	.zero		1


	//   ....[61]....
        /*06bc*/ 	.word	0x000131e0
        /*06c0*/ 	.word	0x00000003
        /*06c4*/ 	.word	0x00034840
        /*06c8*/ 	.short	0x010a
        /*06ca*/ 	.byte	0x3f
	.zero		1


	//   ....[62]....
        /*06cc*/ 	.word	0x00013240
        /*06d0*/ 	.word	0x00000003
        /*06d4*/ 	.word	0x00034868
        /*06d8*/ 	.short	0x010a
        /*06da*/ 	.byte	0x3f
	.zero		1


	//   ....[63]....
        /*06dc*/ 	.word	0x000132a0
        /*06e0*/ 	.word	0x00000003
        /*06e4*/ 	.word	0x00034848
        /*06e8*/ 	.short	0x010a
        /*06ea*/ 	.byte	0x3f
	.zero		1


	//   ....[64]....
        /*06ec*/ 	.word	0x00013300
        /*06f0*/ 	.word	0x00000003
        /*06f4*/ 	.word	0x00034860
        /*06f8*/ 	.short	0x010a
        /*06fa*/ 	.byte	0x3f
	.zero		1


	//   ....[65]....
        /*06fc*/ 	.word	0x00013350
        /*0700*/ 	.word	0x00000003
        /*0704*/ 	.word	0x00034860
        /*0708*/ 	.short	0x010a
        /*070a*/ 	.byte	0x3f
	.zero		1


	//   ....[66]....
        /*070c*/ 	.word	0x000133a0
        /*0710*/ 	.word	0x00000002
        /*0714*/ 	.word	0x00034820
        /*0718*/ 	.short	0x010a
        /*071a*/ 	.byte	0x3f
	.zero		1


	//   ....[67]....
        /*071c*/ 	.word	0x00013540
        /*0720*/ 	.word	0x00000006
        /*0724*/ 	.word	0x00000000
        /*0728*/ 	.short	0x010a
        /*072a*/ 	.byte	0x3f
	.zero		1


	//   ....[68]....
        /*072c*/ 	.word	0x00013590
        /*0730*/ 	.word	0x00000003
        /*0734*/ 	.word	0x00000000
        /*0738*/ 	.short	0x010a
        /*073a*/ 	.byte	0x3f
	.zero		1


	//   ....[69]....
        /*073c*/ 	.word	0x000135e0
        /*0740*/ 	.word	0x00000000
        /*0744*/ 	.word	0x00000000
        /*0748*/ 	.short	0x010a
        /*074a*/ 	.byte	0x3f
	.zero		1


	//----- nvinfo : EIATTR_NUM_MBARRIERS
	.align		4
.L_873:
        /*074c*/ 	.byte	0x03, 0x38
        /*074e*/ 	.short	0x0016


	//----- nvinfo : EIATTR_EXIT_INSTR_OFFSETS
	.align		4
        /*0750*/ 	.byte	0x04, 0x1c
        /*0752*/ 	.short	(.L_875 - .L_874)


	//   ....[0]....
.L_874:
        /*0754*/ 	.word	0x000122d0


	//----- nvinfo : EIATTR_MAX_THREADS
	.align		4
.L_875:
        /*0758*/ 	.byte	0x04, 0x05
        /*075a*/ 	.short	(.L_877 - .L_876)
.L_876:
        /*075c*/ 	.word	0x00000180
        /*0760*/ 	.word	0x00000001
        /*0764*/ 	.word	0x00000001


	//----- nvinfo : EIATTR_CRS_STACK_SIZE
	.align		4
.L_877:
        /*0768*/ 	.byte	0x04, 0x1e
        /*076a*/ 	.short	(.L_879 - .L_878)
.L_878:
        /*076c*/ 	.word	0x00000000


	//----- nvinfo : EIATTR_CBANK_PARAM_SIZE
	.align		4
.L_879:
        /*0770*/ 	.byte	0x03, 0x19
        /*0772*/ 	.short	0x0a70


	//----- nvinfo : EIATTR_PARAM_CBANK
	.align		4
        /*0774*/ 	.byte	0x04, 0x0a
        /*0776*/ 	.short	(.L_881 - .L_880)
	.align		4
.L_880:
        /*0778*/ 	.word	index@(.nv.constant0._ZN7cutlass13device_kernelIN5flash11enable_sm90INS1_16FlashAttnFwdSm90INS1_25CollectiveMainloopFwdSm90ILi2EN4cute5tupleIJNS5_1CILi1EEES8_S8_EEENS6_IJNS7_ILi128EEENS7_ILi176EEESA_EEELi128ENS_10bfloat16_tEfNS_4arch4Sm90ELb0ELb0ELb1ELb0ELb0ELb0ELb0ELb1ELb1ELb1ELb1ELb0EEENS1_21CollectiveEpilogueFwdINS6_IJSA_SA_SB_EEES9_SD_SF_Li256ELb0ELb1ELb1ELb0EEENS1_19SingleTileSchedulerILb0ELb1ELb1ELi128EEEEEEEEEvNT_6ParamsE)
        /*077c*/ 	.short	0x0210
        /*077e*/ 	.short	0x0a70


	//----- nvinfo : EIATTR_SW_WAR
	.align		4
.L_881:
        /*0780*/ 	.byte	0x04, 0x36
        /*0782*/ 	.short	(.L_883 - .L_882)
.L_882:
        /*0784*/ 	.word	0x00000008
.L_883:


//--------------------- .nv.info._ZN7cutlass13device_kernelIN5flash11enable_sm90INS1_16FlashAttnFwdSm90INS1_25CollectiveMainloopFwdSm90ILi2EN4cute5tupleIJNS5_1CILi1EEES8_S8_EEENS6_IJNS7_ILi128EEENS7_ILi176EEESA_EEELi128ENS_10bfloat16_tEfNS_4arch4Sm90ELb0ELb0ELb1ELb1ELb0ELb0ELb0ELb1ELb1ELb1ELb1ELb0EEENS1_21CollectiveEpilogueFwdINS6_IJSA_SA_SB_EEES9_SD_SF_Li256ELb1ELb1ELb1ELb0EEENS1_36VarlenDynamicPersistentTileSchedulerILi128ELi176ELi256ELi128ELb1ELb1ELb1ELb0ELb1ELb1EEEEEEEEEvNT_6ParamsE --------------------------
	.section	.nv.info._ZN7cutlass13device_kernelIN5flash11enable_sm90INS1_16FlashAttnFwdSm90INS1_25CollectiveMainloopFwdSm90ILi2EN4cute5tupleIJNS5_1CILi1EEES8_S8_EEENS6_IJNS7_ILi128EEENS7_ILi176EEESA_EEELi128ENS_10bfloat16_tEfNS_4arch4Sm90ELb0ELb0ELb1ELb1ELb0ELb0ELb0ELb1ELb1ELb1ELb1ELb0EEENS1_21CollectiveEpilogueFwdINS6_IJSA_SA_SB_EEES9_SD_SF_Li256ELb1ELb1ELb1ELb0EEENS1_36VarlenDynamicPersistentTileSchedulerILi128ELi176ELi256ELi128ELb1ELb1ELb1ELb0ELb1ELb1EEEEEEEEEvNT_6ParamsE,"",@"SHT_CUDA_INFO"
	.sectionflags	@""
	.align	4


	//----- nvinfo : EIATTR_CUDA_API_VERSION
	.align		4
        /*0000*/ 	.byte	0x04, 0x37
        /*0002*/ 	.short	(.L_885 - .L_884)
.L_884:
        /*0004*/ 	.word	0x00000082


	//----- nvinfo : EIATTR_KPARAM_INFO
	.align		4
.L_885:
        /*0008*/ 	.byte	0x04, 0x17
        /*000a*/ 	.short	(.L_887 - .L_886)
.L_886:
        /*000c*/ 	.word	0x00000000
        /*0010*/ 	.short	0x0000
        /*0012*/ 	.short	0x0070
        /*0014*/ 	.byte	0x00, 0xf0, 0x01, 0x2a


	//----- nvinfo : EIATTR_SPARSE_MMA_MASK
	.align		4
.L_887:
        /*0018*/ 	.byte	0x03, 0x50
        /*001a*/ 	.short	0x0000


	//----- nvinfo : EIATTR_MAXREG_COUNT
	.align		4
        /*001c*/ 	.byte	0x03, 0x1b
        /*001e*/ 	.short	0x00a8


	//----- nvinfo : EIATTR_NUM_BARRIERS
	.align		4
        /*0020*/ 	.byte	0x02, 0x4c
        /*0022*/ 	.byte	0x10
	.zero		1


	//----- nvinfo : EIATTR_EXTERNS
	.align		4
        /*0024*/ 	.byte	0x04, 0x0f
        /*0026*/ 	.short	(.L_889 - .L_888)


	//   ....[0]....
	.align		4
.L_888:
        /*0028*/ 	.word	index@(__assertfail)


	//----- nvinfo : EIATTR_ANNOTATIONS
	.align		4
.L_889:
        /*002c*/ 	.byte	0x04, 0x55
        /*002e*/ 	.short	(.L_891 - .L_890)


	//   ....[0]....
.L_890:
        /* <DEDUP_REMOVED lines=82> */


	//----- nvinfo : EIATTR_MERCURY_ISA_VERSION
	.align		4
.L_891:
        /*0538*/ 	.byte	0x03, 0x5f
        /*053a*/ 	.short	0x0101


	//----- nvinfo : EIATTR_UNUSED_LOAD_BYTE_OFFSET
	.align		4
        /*053c*/ 	.byte	0x04, 0x44
        /*053e*/ 	.short	(.L_893 - .L_892)


	//   ....[0]....
.L_892:
        /*0540*/ 	.word	0x00000a50
        /*0544*/ 	.word	0x0000fff0


	//   ....[1]....
        /*0548*/ 	.word	0x0000dc30
        /*054c*/ 	.word	0x0000fff0


	//----- nvinfo : EIATTR_INT_WARP_WIDE_INSTR_OFFSETS
	.align		4
.L_893:
        /*0550*/ 	.byte	0x04, 0x31
        /*0552*/ 	.short	(.L_895 - .L_894)


	//   ....[0]....
.L_894:
        /*0554*/ 	.word	0x00000130


	//   ....[1]....
        /*0558*/ 	.word	0x00000170


	//   ....[2]....
        /*055c*/ 	.word	0x000001e0


	//   ....[3]....
        /*0560*/ 	.word	0x00012750


	//   ....[4]....
        /*0564*/ 	.word	0x000127f0


	//   ....[5]....
        /*0568*/ 	.word	0x00015eb0


	//   ....[6]....
        /*056c*/ 	.word	0x00015f20


	//----- nvinfo : EIATTR_COOP_GROUP_MASK_REGIDS
	.align		4
.L_895:
        /*0570*/ 	.byte	0x04, 0x29
        /*0572*/ 	.short	(.L_897 - .L_896)


	//   ....[0]....
.L_896:
        /*0574*/ 	.word	0xffffffff


	//   ....[1]....
        /*0578*/ 	.word	0xffffffff


	//   ....[2]....
        /*057c*/ 	.word	0xffffffff


	//   ....[3]....
        /*0580*/ 	.word	0xffffffff


	//   ....[4]....
        /*0584*/ 	.word	0xffffffff


	//   ....[5]....
        /*0588*/ 	.word	0xffffffff


	//   ....[6]....
        /*058c*/ 	.word	0xffffffff


	//   ....[7]....
        /*0590*/ 	.word	0xffffffff


	//   ....[8]....
        /*0594*/ 	.word	0xffffffff


	//   ....[9]....
        /*0598*/ 	.word	0xffffffff


	//   ....[10]....
        /*059c*/ 	.word	0xffffffff


	//   ....[11]....
        /*05a0*/ 	.word	0xffffffff


	//   ....[12]....
        /*05a4*/ 	.word	0xffffffff


	//   ....[13]....
        /*05a8*/ 	.word	0xffffffff


	//   ....[14]....
        /*05ac*/ 	.word	0xffffffff


	//   ....[15]....
        /*05b0*/ 	.word	0xffffffff


	//   ....[16]....
        /*05b4*/ 	.word	0xffffffff


	//   ....[17]....
        /*05b8*/ 	.word	0xffffffff


	//   ....[18]....
        /*05bc*/ 	.word	0xffffffff


	//   ....[19]....
        /*05c0*/ 	.word	0xffffffff


	//   ....[20]....
        /*05c4*/ 	.word	0xffffffff


	//   ....[21]....
        /*05c8*/ 	.word	0xffffffff


	//   ....[22]....
        /*05cc*/ 	.word	0xffffffff


	//   ....[23]....
        /*05d0*/ 	.word	0xffffffff


	//   ....[24]....
        /*05d4*/ 	.word	0xffffffff


	//   ....[25]....
        /*05d8*/ 	.word	0xffffffff


	//   ....[26]....
        /*05dc*/ 	.word	0xffffffff


	//   ....[27]....
        /*05e0*/ 	.word	0xffffffff


	//   ....[28]....
        /*05e4*/ 	.word	0xffffffff


	//   ....[29]....
        /*05e8*/ 	.word	0xffffffff


	//   ....[30]....
        /*05ec*/ 	.word	0xffffffff


	//   ....[31]....
        /*05f0*/ 	.word	0xffffffff


	//   ....[32]....
        /*05f4*/ 	.word	0xffffffff


	//   ....[33]....
        /*05f8*/ 	.word	0xffffffff


	//   ....[34]....
        /*05fc*/ 	.word	0xffffffff


	//   ....[35]....
        /*0600*/ 	.word	0xffffffff


	//   ....[36]....
        /*0604*/ 	.word	0xffffffff


	//   ....[37]....
        /*0608*/ 	.word	0xffffffff


	//   ....[38]....
        /*060c*/ 	.word	0xffffffff


	//   ....[39]....
        /*0610*/ 	.word	0xffffffff


	//   ....[40]....
        /*0614*/ 	.word	0xffffffff


	//   ....[41]....
        /*0618*/ 	.word	0xffffffff


	//   ....[42]....
        /*061c*/ 	.word	0xffffffff


	//   ....[43]....
        /*0620*/ 	.word	0xffffffff


	//   ....[44]....
        /*0624*/ 	.word	0xffffffff


	//   ....[45]....
        /*0628*/ 	.word	0xffffffff


	//   ....[46]....
        /*062c*/ 	.word	0xffffffff


	//   ....[47]....
        /*0630*/ 	.word	0xffffffff


	//   ....[48]....
        /*0634*/ 	.word	0xffffffff


	//   ....[49]....
        /*0638*/ 	.word	0xffffffff


	//   ....[50]....
        /*063c*/ 	.word	0xffffffff


	//   ....[51]....
        /*0640*/ 	.word	0xffffffff


	//   ....[52]....
        /*0644*/ 	.word	0xffffffff


	//   ....[53]....
        /*0648*/ 	.word	0xffffffff


	//   ....[54]....
        /*064c*/ 	.word	0xffffffff


	//   ....[55]....
        /*0650*/ 	.word	0xffffffff


	//   ....[56]....
        /*0654*/ 	.word	0xffffffff


	//   ....[57]....
        /*0658*/ 	.word	0xffffffff


	//   ....[58]....
        /*065c*/ 	.word	0xffffffff


	//   ....[59]....
        /*0660*/ 	.word	0xffffffff


	//   ....[60]....
        /*0664*/ 	.word	0xffffffff


	//   ....[61]....
        /*0668*/ 	.word	0xffffffff


	//   ....[62]....
        /*066c*/ 	.word	0xffffffff


	//   ....[63]....
        /*0670*/ 	.word	0xffffffff


	//   ....[64]....
        /*0674*/ 	.word	0xffffffff


	//   ....[65]....
        /*0678*/ 	.word	0xffffffff


	//   ....[66]....
        /*067c*/ 	.word	0xffffffff


	//   ....[67]....
        /*0680*/ 	.word	0xffffffff


	//   ....[68]....
        /*0684*/ 	.word	0xffffffff


	//   ....[69]....
        /*0688*/ 	.word	0xffffffff


	//   ....[70]....
        /*068c*/ 	.word	0xffffffff


	//   ....[71]....
        /*0690*/ 	.word	0xffffffff


	//   ....[72]....
        /*0694*/ 	.word	0xffffffff


	//   ....[73]....
        /*0698*/ 	.word	0xffffffff


	//   ....[74]....
        /*069c*/ 	.word	0xffffffff


	//   ....[75]....
        /*06a0*/ 	.word	0xffffffff


	//   ....[76]....
        /*06a4*/ 	.word	0xffffffff


	//   ....[77]....
        /*06a8*/ 	.word	0xffffffff


	//   ....[78]....
        /*06ac*/ 	.word	0xffffffff


	//   ....[79]....
        /*06b0*/ 	.word	0xffffffff


	//   ....[80]....
        /*06b4*/ 	.word	0xffffffff


	//   ....[81]....
        /*06b8*/ 	.word	0xffffffff


	//   ....[82]....
        /*06bc*/ 	.word	0xffffffff


	//   ....[83]....
        /*06c0*/ 	.word	0xffffffff


	//   ....[84]....
        /*06c4*/ 	.word	0xffffffff


	//   ....[85]....
        /*06c8*/ 	.word	0xffffffff


	//   ....[86]....
        /*06cc*/ 	.word	0xffffffff


	//   ....[87]....
        /*06d0*/ 	.word	0xffffffff


	//   ....[88]....
        /*06d4*/ 	.word	0xffffffff


	//   ....[89]....
        /*06d8*/ 	.word	0xffffffff


	//   ....[90]....
        /*06dc*/ 	.word	0xffffffff


	//   ....[91]....
        /*06e0*/ 	.word	0xffffffff


	//   ....[92]....
        /*06e4*/ 	.word	0xffffffff


	//   ....[93]....
        /*06e8*/ 	.word	0xffffffff


	//   ....[94]....
        /*06ec*/ 	.word	0xffffffff


	//   ....[95]....
        /*06f0*/ 	.word	0xffffffff


	//   ....[96]....
        /*06f4*/ 	.word	0xffffffff


	//   ....[97]....
        /*06f8*/ 	.word	0x0500000f


	//   ....[98]....
        /*06fc*/ 	.word	0x0500000f


	//   ....[99]....
        /*0700*/ 	.word	0x0500000f


	//   ....[100]....
        /*0704*/ 	.word	0x0500000f


	//   ....[101]....
        /*0708*/ 	.word	0x0500000f


	//   ....[102]....
        /*070c*/ 	.word	0x0500000f


	//   ....[103]....
        /*0710*/ 	.word	0x0500000f


	//   ....[104]....
        /*0714*/ 	.word	0x0500000f


	//   ....[105]....
        /*0718*/ 	.word	0x0500000f


	//   ....[106]....
        /*071c*/ 	.word	0x0500000f


	//   ....[107]....
        /*0720*/ 	.word	0x0500000f


	//   ....[108]....
        /*0724*/ 	.word	0x0500000f


	//   ....[109]....
        /*0728*/ 	.word	0x0500000f


	//   ....[110]....
        /*072c*/ 	.word	0x0500000f


	//   ....[111]....
        /*0730*/ 	.word	0x0500000f


	//   ....[112]....
        /*0734*/ 	.word	0x0500000f


	//   ....[113]....
        /*0738*/ 	.word	0x0500000f


	//   ....[114]....
        /*073c*/ 	.word	0x0500000f


	//   ....[115]....
        /*0740*/ 	.word	0x0500000f


	//   ....[116]....
        /*0744*/ 	.word	0x0500000f


	//   ....[117]....
        /*0748*/ 	.word	0x0500000f


	//   ....[118]....
        /*074c*/ 	.word	0x0500000f


	//   ....[119]....
        /*0750*/ 	.word	0x0500000f


	//   ....[120]....
        /*0754*/ 	.word	0x0500000f


	//   ....[121]....
        /*0758*/ 	.word	0x0500000f


	//   ....[122]....
        /*075c*/ 	.word	0x0500000f


	//   ....[123]....
        /*0760*/ 	.word	0x0500000f


	//   ....[124]....
        /*0764*/ 	.word	0x0500000f


	//   ....[125]....
        /*0768*/ 	.word	0x0500000f


	//   ....[126]....
        /*076c*/ 	.word	0x0500000f


	//   ....[127]....
        /*0770*/ 	.word	0x0500000f


	//   ....[128]....
        /*0774*/ 	.word	0x0500000f


	//   ....[129]....
        /*0778*/ 	.word	0x0500000f


	//   ....[130]....
        /*077c*/ 	.word	0x0500000f


	//   ....[131]....
        /*0780*/ 	.word	0x0500000f


	//   ....[132]....
        /*0784*/ 	.word	0x0500000f


	//----- nvinfo : EIATTR_COOP_GROUP_INSTR_OFFSETS
	.align		4
.L_897:
        /*0788*/ 	.byte	0x04, 0x28
        /*078a*/ 	.short	(.L_899 - .L_898)


	//   ....[0]....
.L_898:
        /*078c*/ 	.word	0x00000070


	//   ....[1]....
        /*0790*/ 	.word	0x00000140


	//   ....[2]....
        /*0794*/ 	.word	0x00000190


	//   ....[3]....
        /*0798*/ 	.word	0x000003c0


	//   ....[4]....
        /*079c*/ 	.word	0x00000520


	//   ....[5]....
        /*07a0*/ 	.word	0x00000640


	//   ....[6]....
        /*07a4*/ 	.word	0x000007a0


	//   ....[7]....
        /*07a8*/ 	.word	0x00001b10


	//   ....[8]....
        /*07ac*/ 	.word	0x00005b20


	//   ....[9]....
        /*07b0*/ 	.word	0x00005b90


	//   ....[10]....
        /*07b4*/ 	.word	0x00006380


	//   ....[11]....
        /*07b8*/ 	.word	0x000063e0


	//   ....[12]....
        /*07bc*/ 	.word	0x0000ae80


	//   ....[13]....
        /*07c0*/ 	.word	0x0000aee0


	//   ....[14]....
        /*07c4*/ 	.word	0x0000bad0


	//   ....[15]....
        /*07c8*/ 	.word	0x0000bb20


	//   ....[16]....
        /*07cc*/ 	.word	0x0000d0c0


	//   ....[17]....
        /*07d0*/ 	.word	0x0000d120


	//   ....[18]....
        /*07d4*/ 	.word	0x0000d600


	//   ....[19]....
        /*07d8*/ 	.word	0x0000d620


	//   ....[20]....
        /*07dc*/ 	.word	0x0000e870


	//   ....[21]....
        /*07e0*/ 	.word	0x0000e880


	//   ....[22]....
        /*07e4*/ 	.word	0x0000e8d0


	//   ....[23]....
        /*07e8*/ 	.word	0x0000e900


	//   ....[24]....
        /*07ec*/ 	.word	0x0000f0f0


	//   ....[25]....
        /*07f0*/ 	.word	0x0000f120


	//   ....[26]....
        /*07f4*/ 	.word	0x0000f1f0


	//   ....[27]....
        /*07f8*/ 	.word	0x0000f210


	//   ....[28]....
        /*07fc*/ 	.word	0x0000f2e0


	//   ....[29]....
        /*0800*/ 	.word	0x0000f300


	//   ....[30]....
        /*0804*/ 	.word	0x0000f3e0


	//   ....[31]....
        /*0808*/ 	.word	0x0000f400


	//   ....[32]....
        /*080c*/ 	.word	0x0000f900


	//   ....[33]....
        /*0810*/ 	.word	0x0000f910


	//   ....[34]....
        /*0814*/ 	.word	0x0000fd60


	//   ....[35]....
        /*0818*/ 	.word	0x0000fd70


	//   ....[36]....
        /*081c*/ 	.word	0x00010c70


	//   ....[37]....
        /*0820*/ 	.word	0x00010c90


	//   ....[38]....
        /*0824*/ 	.word	0x00010d60


	//   ....[39]....
        /*0828*/ 	.word	0x00010d80


	//   ....[40]....
        /*082c*/ 	.word	0x00010e50


	//   ....[41]....
        /*0830*/ 	.word	0x00010e70


	//   ....[42]....
        /*0834*/ 	.word	0x00010f50


	//   ....[43]....
        /*0838*/ 	.word	0x00010f70


	//   ....[44]....
        /*083c*/ 	.word	0x000110c0


	//   ....[45]....
        /*0840*/ 	.word	0x00011300


	//   ....[46]....
        /*0844*/ 	.word	0x00011330


	//   ....[47]....
        /*0848*/ 	.word	0x00011360


	//   ....[48]....
        /*084c*/ 	.word	0x00011390


	//   ....[49]....
        /*0850*/ 	.word	0x000113c0


	//   ....[50]....
        /*0854*/ 	.word	0x000113f0


	//   ....[51]....
        /*0858*/ 	.word	0x000115a0


	//   ....[52]....
        /*085c*/ 	.word	0x000115d0


	//   ....[53]....
        /*0860*/ 	.word	0x00011600


	//   ....[54]....
        /*0864*/ 	.word	0x00011630


	//   ....[55]....
        /*0868*/ 	.word	0x00011660


	//   ....[56]....
        /*086c*/ 	.word	0x00011690


	//   ....[57]....
        /*0870*/ 	.word	0x00011720


	//   ....[58]....
        /*0874*/ 	.word	0x00011750


	//   ....[59]....
        /*0878*/ 	.word	0x00011760


	//   ....[60]....
        /*087c*/ 	.word	0x00011810


	//   ....[61]....
        /*0880*/ 	.word	0x00012d50


	//   ....[62]....
        /*0884*/ 	.word	0x000138c0


	//   ....[63]....
        /*0888*/ 	.word	0x000138f0


	//   ....[64]....
        /*088c*/ 	.word	0x00013910


	//   ....[65]....
        /*0890*/ 	.word	0x00013930


	//   ....[66]....
        /*0894*/ 	.word	0x00013a40


	//   ....[67]....
        /*0898*/ 	.word	0x00013a50


	//   ....[68]....
        /*089c*/ 	.word	0x00013ae0


	//   ....[69]....
        /*08a0*/ 	.word	0x00013af0


	//   ....[70]....
        /*08a4*/ 	.word	0x00013b80


	//   ....[71]....
        /*08a8*/ 	.word	0x00013b90


	//   ....[72]....
        /*08ac*/ 	.word	0x00013c20


	//   ....[73]....
        /*08b0*/ 	.word	0x00013c30


	//   ....[74]....
        /*08b4*/ 	.word	0x00013cc0


	//   ....[75]....
        /*08b8*/ 	.word	0x00013cd0


	//   ....[76]....
        /*08bc*/ 	.word	0x00013d20


	//   ....[77]....
        /*08c0*/ 	.word	0x00013d50


	//   ....[78]....
        /*08c4*/ 	.word	0x00016610


	//   ....[79]....
        /*08c8*/ 	.word	0x00016640


	//   ....[80]....
        /*08cc*/ 	.word	0x000166a0


	//   ....[81]....
        /*08d0*/ 	.word	0x000166d0


	//   ....[82]....
        /*08d4*/ 	.word	0x00016700


	//   ....[83]....
        /*08d8*/ 	.word	0x00016730


	//   ....[84]....
        /*08dc*/ 	.word	0x00016760


	//   ....[85]....
        /*08e0*/ 	.word	0x00016790


	//   ....[86]....
        /*08e4*/ 	.word	0x00016960


	//   ....[87]....
        /*08e8*/ 	.word	0x00016990


	//   ....[88]....
        /*08ec*/ 	.word	0x000169c0


	//   ....[89]....
        /*08f0*/ 	.word	0x000169f0


	//   ....[90]....
        /*08f4*/ 	.word	0x00016a20


	//   ....[91]....
        /*08f8*/ 	.word	0x00016a50


	//   ....[92]....
        /*08fc*/ 	.word	0x00016b10


	//   ....[93]....
        /*0900*/ 	.word	0x00016b30


	//   ....[94]....
        /*0904*/ 	.word	0x00016b40


	//   ....[95]....
        /*0908*/ 	.word	0x00016ba0


	//   ....[96]....
        /*090c*/ 	.word	0x000172c0


	//   ....[97]....
        /*0910*/ 	.word	0x000177a0


	//   ....[98]....
        /*0914*/ 	.word	0x00017970


	//   ....[99]....
        /*0918*/ 	.word	0x000179c0


	//   ....[100]....
        /*091c*/ 	.word	0x00017ae0


	//   ....[101]....
        /*0920*/ 	.word	0x00017b30


	//   ....[102]....
        /*0924*/ 	.word	0x00017c60


	//   ....[103]....
        /*0928*/ 	.word	0x00017cb0


	//   ....[104]....
        /*092c*/ 	.word	0x00017dd0


	//   ....[105]....
        /*0930*/ 	.word	0x00017e20


	//   ....[106]....
        /*0934*/ 	.word	0x00017f40


	//   ....[107]....
        /*0938*/ 	.word	0x00017f90


	//   ....[108]....
        /*093c*/ 	.word	0x000180b0


	//   ....[109]....
        /*0940*/ 	.word	0x00018100


	//   ....[110]....
        /*0944*/ 	.word	0x00018200


	//   ....[111]....
        /*0948*/ 	.word	0x00018270


	//   ....[112]....
        /*094c*/ 	.word	0x00018370


	//   ....[113]....
        /*0950*/ 	.word	0x000183c0


	//   ....[114]....
        /*0954*/ 	.word	0x000186f0


	//   ....[115]....
        /*0958*/ 	.word	0x00018790


	//   ....[116]....
        /*095c*/ 	.word	0x00018940


	//   ....[117]....
        /*0960*/ 	.word	0x000189c0


	//   ....[118]....
        /*0964*/ 	.word	0x00018a40


	//   ....[119]....
        /*0968*/ 	.word	0x00018ac0


	//   ....[120]....
        /*096c*/ 	.word	0x00018b40


	//   ....[121]....
        /*0970*/ 	.word	0x00018bd0


	//   ....[122]....
        /*0974*/ 	.word	0x00018c70


	//   ....[123]....
        /*0978*/ 	.word	0x00018d20


	//   ....[124]....
        /*097c*/ 	.word	0x00018da0


	//   ....[125]....
        /*0980*/ 	.word	0x00018e20


	//   ....[126]....
        /*0984*/ 	.word	0x00018ea0


	//   ....[127]....
        /*0988*/ 	.word	0x00018f30


	//   ....[128]....
        /*098c*/ 	.word	0x00018fb0


	//   ....[129]....
        /*0990*/ 	.word	0x00019050


	//   ....[130]....
        /*0994*/ 	.word	0x000190a0


	//   ....[131]....
        /*0998*/ 	.word	0x00019130


	//   ....[132]....
        /*099c*/ 	.word	0x00019260


	//----- nvinfo : EIATTR_REG_RECONFIG
	.align		4
.L_899:
        /*09a0*/ 	.byte	0x01, 0x54
	.zero		2


	//----- nvinfo : EIATTR_SYSCALL_OFFSETS
	.align		4
        /*09a4*/ 	.byte	0x04, 0x46
        /*09a6*/ 	.short	(.L_901 - .L_900)


	//   ....[0]....
.L_900:
        /*09a8*/ 	.word	0x00001ca0


	//   ....[1]....
        /*09ac*/ 	.word	0x00012960


	//   ....[2]....
        /*09b0*/ 	.word	0x00012ab0


	//   ....[3]....
        /*09b4*/ 	.word	0x00012bb0


	//   ....[4]....
        /*09b8*/ 	.word	0x000134a0


	//----- nvinfo : EIATTR_MBARRIER_INSTR_OFFSETS
	.align		4
.L_901:
        /*09bc*/ 	.byte	0x04, 0x39
        /*09be*/ 	.short	(.L_903 - .L_902)


	//   ....[0]....
.L_902:
        /*09c0*/ 	.word	0x00000270
        /*09c4*/ 	.word	0x000000ff
        /*09c8*/ 	.word	0x00034800
        /*09cc*/ 	.short	0x0100
        /*09ce*/ 	.byte	0x08
	.zero		1


	//   ....[1]....
        /*09d0*/ 	.word	0x00000280
        /*09d4*/ 	.word	0x000000ff
        /*09d8*/ 	.word	0x00034820
        /*09dc*/ 	.short	0x0100
        /*09de*/ 	.byte	0x08
	.zero		1


	//   ....[2]....
        /*09e0*/ 	.word	0x00000370
        /*09e4*/ 	.word	0x000000ff
        /*09e8*/ 	.word	0x00034830
        /*09ec*/ 	.short	0x0100
        /*09ee*/ 	.byte	0x08
	.zero		1


	//   ....[3]....
        /*09f0*/ 	.word	0x00000380
        /*09f4*/ 	.word	0x000000ff
        /*09f8*/ 	.word	0x00034840
        /*09fc*/ 	.short	0x0100
        /*09fe*/ 	.byte	0x08
	.zero		1


	//   ....[4]....
        /*0a00*/ 	.word	0x00000390
        /*0a04*/ 	.word	0x000000ff
        /*0a08*/ 	.word	0x00034838
        /*0a0c*/ 	.short	0x0100
        /*0a0e*/ 	.byte	0x08
	.zero		1


	//   ....[5]....
        /*0a10*/ 	.word	0x000003a0
        /*0a14*/ 	.word	0x000000ff
        /*0a18*/ 	.word	0x00034848
        /*0a1c*/ 	.short	0x0100
        /*0a1e*/ 	.byte	0x08
	.zero		1


	//   ....[6]....
        /*0a20*/ 	.word	0x000004d0
        /*0a24*/ 	.word	0x000000ff
        /*0a28*/ 	.word	0x00034850
        /*0a2c*/ 	.short	0x0100
        /*0a2e*/ 	.byte	0x08
	.zero		1


	//   ....[7]....
        /*0a30*/ 	.word	0x000004e0
        /*0a34*/ 	.word	0x000000ff
        /*0a38*/ 	.word	0x00034860
        /*0a3c*/ 	.short	0x0100
        /*0a3e*/ 	.byte	0x08
	.zero		1


	//   ....[8]....
        /*0a40*/ 	.word	0x000004f0
        /*0a44*/ 	.word	0x000000ff
        /*0a48*/ 	.word	0x00034858
        /*0a4c*/ 	.short	0x0100
        /*0a4e*/ 	.byte	0x08
	.zero		1


	//   ....[9]....
        /*0a50*/ 	.word	0x00000500
        /*0a54*/ 	.word	0x000000ff
        /*0a58*/ 	.word	0x00034868
        /*0a5c*/ 	.short	0x0100
        /*0a5e*/ 	.byte	0x08
	.zero		1


	//   ....[10]....
        /*0a60*/ 	.word	0x000005f0
        /*0a64*/ 	.word	0x000000ff
        /*0a68*/ 	.word	0x00034870
        /*0a6c*/ 	.short	0x0100
        /*0a6e*/ 	.byte	0x06
	.zero		1


	//   ....[11]....
        /*0a70*/ 	.word	0x00000600
        /*0a74*/ 	.word	0x000000ff
        /*0a78*/ 	.word	0x00034880
        /*0a7c*/ 	.short	0x0100
        /*0a7e*/ 	.byte	0x06
	.zero		1


	//   ....[12]....
        /*0a80*/ 	.word	0x00000610
        /*0a84*/ 	.word	0x000000ff
        /*0a88*/ 	.word	0x00034878
        /*0a8c*/ 	.short	0x0100
        /*0a8e*/ 	.byte	0x06
	.zero		1


	//   ....[13]....
        /*0a90*/ 	.word	0x00000620
        /*0a94*/ 	.word	0x000000ff
        /*0a98*/ 	.word	0x00034888
        /*0a9c*/ 	.short	0x0100
        /*0a9e*/ 	.byte	0x06
	.zero		1


	//   ....[14]....
        /*0aa0*/ 	.word	0x00000750
        /*0aa4*/ 	.word	0x000000ff
        /*0aa8*/ 	.word	0x00034890
        /*0aac*/ 	.short	0x0100
        /*0aae*/ 	.byte	0x08
	.zero		1


	//   ....[15]....
        /*0ab0*/ 	.word	0x00000760
        /*0ab4*/ 	.word	0x000000ff
        /*0ab8*/ 	.word	0x000348a0
        /*0abc*/ 	.short	0x0100
        /*0abe*/ 	.byte	0x08
	.zero		1


	//   ....[16]....
        /*0ac0*/ 	.word	0x00000770
        /*0ac4*/ 	.word	0x000000ff
        /*0ac8*/ 	.word	0x00034898
        /*0acc*/ 	.short	0x0100
        /*0ace*/ 	.byte	0x08
	.zero		1


	//   ....[17]....
        /*0ad0*/ 	.word	0x00000780
        /*0ad4*/ 	.word	0x000000ff
        /*0ad8*/ 	.word	0x000348a8
        /*0adc*/ 	.short	0x0100
        /*0ade*/ 	.byte	0x08
	.zero		1


	//   ....[18]....
        /*0ae0*/ 	.word	0x000008b0
        /*0ae4*/ 	.word	0x000000ff
        /*0ae8*/ 	.word	0x000348b0
        /*0aec*/ 	.short	0x0100
        /*0aee*/ 	.byte	0x08
	.zero		1


	//   ....[19]....
        /*0af0*/ 	.word	0x000008c0
        /*0af4*/ 	.word	0x000000ff
        /*0af8*/ 	.word	0x000348c0
        /*0afc*/ 	.short	0x0100
        /*0afe*/ 	.byte	0x08
	.zero		1


	//   ....[20]....
        /*0b00*/ 	.word	0x000008d0
        /*0b04*/ 	.word	0x000000ff
        /*0b08*/ 	.word	0x000348b8
        /*0b0c*/ 	.short	0x0100
        /*0b0e*/ 	.byte	0x08
	.zero		1


	//   ....[21]....
        /*0b10*/ 	.word	0x000008e0
        /*0b14*/ 	.word	0x000000ff
        /*0b18*/ 	.word	0x000348c8
        /*0b1c*/ 	.short	0x0100
        /*0b1e*/ 	.byte	0x08
	.zero		1


	//   ....[22]....
        /*0b20*/ 	.word	0x00001d60
        /*0b24*/ 	.word	0x00000000
        /*0b28*/ 	.word	0x00034800
        /*0b2c*/ 	.short	0x010a
        /*0b2e*/ 	.byte	0x3f
	.zero		1


	//   ....[23]....
        /*0b30*/ 	.word	0x00001e00
        /*0b34*/ 	.word	0x0000000a
        /*0b38*/ 	.word	0x00034830
        /*0b3c*/ 	.short	0x010a
        /*0b3e*/ 	.byte	0x3f
	.zero		1


	//   ....[24]....
        /*0b40*/ 	.word	0x00001e70
        /*0b44*/ 	.word	0x0000000a
        /*0b48*/ 	.word	0x00034830
        /*0b4c*/ 	.short	0x010a
        /*0b4e*/ 	.byte	0x3f
	.zero		1


	//   ....[25]....
        /*0b50*/ 	.word	0x00006b30
        /*0b54*/ 	.word	0x0000000b
        /*0b58*/ 	.word	0x00000000
        /*0b5c*/ 	.short	0x0101
        /*0b5e*/ 	.byte	0x3f
	.zero		1


	//   ....[26]....
        /*0b60*/ 	.word	0x000079e0
        /*0b64*/ 	.word	0x00000000
        /*0b68*/ 	.word	0x00034830
        /*0b6c*/ 	.short	0x010a
        /*0b6e*/ 	.byte	0x3f
	.zero		1


	//   ....[27]....
        /*0b70*/ 	.word	0x00007a20
        /*0b74*/ 	.word	0x00000000
        /*0b78*/ 	.word	0x00034830
        /*0b7c*/ 	.short	0x010a
        /*0b7e*/ 	.byte	0x3f
	.zero		1


	//   ....[28]....
        /*0b80*/ 	.word	0x0000a0f0
        /*0b84*/ 	.word	0x000000ff
        /*0b88*/ 	.word	0x00034850
        /*0b8c*/ 	.short	0x010a
        /*0b8e*/ 	.byte	0x06
	.zero		1


	//   ....[29]....
        /*0b90*/ 	.word	0x0000a130
        /*0b94*/ 	.word	0x000000ff
        /*0b98*/ 	.word	0x00034850
        /*0b9c*/ 	.short	0x010a
        /*0b9e*/ 	.byte	0x06
	.zero		1


	//   ....[30]....
        /*0ba0*/ 	.word	0x0000c2d0
        /*0ba4*/ 	.word	0x0000008d
        /*0ba8*/ 	.word	0x00000000
        /*0bac*/ 	.short	0x0101
        /*0bae*/ 	.byte	0x3f
	.zero		1


	//   ....[31]....
        /*0bb0*/ 	.word	0x0000c350
        /*0bb4*/ 	.word	0x0000007a
        /*0bb8*/ 	.word	0x00000000
        /*0bbc*/ 	.short	0x0101
        /*0bbe*/ 	.byte	0x3f
	.zero		1


	//   ....[32]....
        /*0bc0*/ 	.word	0x0000d000
        /*0bc4*/ 	.word	0x00000008
        /*0bc8*/ 	.word	0x00034850
        /*0bcc*/ 	.short	0x010a
        /*0bce*/ 	.byte	0x3f
	.zero		1


	//   ....[33]....
        /*0bd0*/ 	.word	0x0000d040
        /*0bd4*/ 	.word	0x00000008
        /*0bd8*/ 	.word	0x00034850
        /*0bdc*/ 	.short	0x010a
        /*0bde*/ 	.byte	0x3f
	.zero		1


	//   ....[34]....
        /*0be0*/ 	.word	0x0000d7c0
        /*0be4*/ 	.word	0x00000009
        /*0be8*/ 	.word	0x00000000
        /*0bec*/ 	.short	0x0101
        /*0bee*/ 	.byte	0x3f
	.zero		1


	//   ....[35]....
        /*0bf0*/ 	.word	0x0000f0e0
        /*0bf4*/ 	.word	0x00000012
        /*0bf8*/ 	.word	0x00000000
        /*0bfc*/ 	.short	0x0101
        /*0bfe*/ 	.byte	0x3f
	.zero		1


	//   ....[36]....
        /*0c00*/ 	.word	0x0000f650
        /*0c04*/ 	.word	0x00000012
        /*0c08*/ 	.word	0x00000000
        /*0c0c*/ 	.short	0x0101
        /*0c0e*/ 	.byte	0x3f
	.zero		1


	//   ....[37]....
        /*0c10*/ 	.word	0x00012fb0
        /*0c14*/ 	.word	0x00000000
        /*0c18*/ 	.word	0x00034840
        /*0c1c*/ 	.short	0x010a
        /*0c1e*/ 	.byte	0x3f
	.zero		1


	//   ....[38]....
        /*0c20*/ 	.word	0x00013e30
        /*0c24*/ 	.word	0x00000012
        /*0c28*/ 	.word	0x00034800
        /*0c2c*/ 	.short	0x0107
        /*0c2e*/ 	.byte	0x3f
	.zero		1


	//   ....[39]....
        /*0c30*/ 	.word	0x00013f40
        /*0c34*/ 	.word	0x00000012
        /*0c38*/ 	.word	0x00034800
        /*0c3c*/ 	.short	0x0101
        /*0c3e*/ 	.byte	0x3f
	.zero		1


	//   ....[40]....
        /*0c40*/ 	.word	0x00013f60
        /*0c44*/ 	.word	0x00000012
        /*0c48*/ 	.word	0x00034820
        /*0c4c*/ 	.short	0x010a
        /*0c4e*/ 	.byte	0x3f
	.zero		1


	//   ....[41]....
        /*0c50*/ 	.word	0x00014330
        /*0c54*/ 	.word	0x00000003
        /*0c58*/ 	.word	0x00034840
        /*0c5c*/ 	.short	0x010a
        /*0c5e*/ 	.byte	0x3f
	.zero		1


	//   ....[42]....
        /*0c60*/ 	.word	0x000146d0
        /*0c64*/ 	.word	0x00000003
        /*0c68*/ 	.word	0x00000060
        /*0c6c*/ 	.short	0x010a
        /*0c6e*/ 	.byte	0x3f
	.zero		1


	//   ....[43]....
        /*0c70*/ 	.word	0x00014d70
        /*0c74*/ 	.word	0x00000003
        /*0c78*/ 	.word	0x00034840
        /*0c7c*/ 	.short	0x010a
        /*0c7e*/ 	.byte	0x3f
	.zero		1


	//   ....[44]....
        /*0c80*/ 	.word	0x00015110
        /*0c84*/ 	.word	0x00000002
        /*0c88*/ 	.word	0x00000060
        /*0c8c*/ 	.short	0x010a
        /*0c8e*/ 	.byte	0x3f
	.zero		1


	//   ....[45]....
        /*0c90*/ 	.word	0x000156f0
        /*0c94*/ 	.word	0x00000002
        /*0c98*/ 	.word	0x00034840
        /*0c9c*/ 	.short	0x010a
        /*0c9e*/ 	.byte	0x3f
	.zero		1


	//   ....[46]....
        /*0ca0*/ 	.word	0x00015a90
        /*0ca4*/ 	.word	0x00000002
        /*0ca8*/ 	.word	0x00000060
        /*0cac*/ 	.short	0x010a
        /*0cae*/ 	.byte	0x3f
	.zero		1


	//   ....[47]....
        /*0cb0*/ 	.word	0x00016020
        /*0cb4*/ 	.word	0x00000000
        /*0cb8*/ 	.word	0x00034860
        /*0cbc*/ 	.short	0x010a
        /*0cbe*/ 	.byte	0x3f
	.zero		1


	//   ....[48]....
        /*0cc0*/ 	.word	0x00017240
        /*0cc4*/ 	.word	0x00000000
        /*0cc8*/ 	.word	0x00034820
        /*0ccc*/ 	.short	0x010a
        /*0cce*/ 	.byte	0x3f
	.zero		1


	//   ....[49]....
        /*0cd0*/ 	.word	0x00017450
        /*0cd4*/ 	.word	0x00000006
        /*0cd8*/ 	.word	0x00000000
        /*0cdc*/ 	.short	0x010a
        /*0cde*/ 	.byte	0x3f
	.zero		1


	//   ....[50]....
        /*0ce0*/ 	.word	0x00017480
        /*0ce4*/ 	.word	0x00000007
        /*0ce8*/ 	.word	0x00000000
        /*0cec*/ 	.short	0x010a
        /*0cee*/ 	.byte	0x3f
	.zero		1


	//   ....[51]....
        /*0cf0*/ 	.word	0x000174e0
        /*0cf4*/ 	.word	0x00000004
        /*0cf8*/ 	.word	0x00000000
        /*0cfc*/ 	.short	0x010a
        /*0cfe*/ 	.byte	0x3f
	.zero		1


	//   ....[52]....
        /*0d00*/ 	.word	0x00017510
        /*0d04*/ 	.word	0x00000003
        /*0d08*/ 	.word	0x00000000
        /*0d0c*/ 	.short	0x010a
        /*0d0e*/ 	.byte	0x3f
	.zero		1


	//   ....[53]....
        /*0d10*/ 	.word	0x00017570
        /*0d14*/ 	.word	0x00000000
        /*0d18*/ 	.word	0x00034800
        /*0d1c*/ 	.short	0x010a
        /*0d1e*/ 	.byte	0x3f
	.zero		1


	//   ....[54]....
        /*0d20*/ 	.word	0x000175c0
        /*0d24*/ 	.word	0x0000000a
        /*0d28*/ 	.word	0x00034830
        /*0d2c*/ 	.short	0x010a
        /*0d2e*/ 	.byte	0x3f
	.zero		1


	//   ....[55]....
        /*0d30*/ 	.word	0x00017610
        /*0d34*/ 	.word	0x00000000
        /*0d38*/ 	.word	0x00034830
        /*0d3c*/ 	.short	0x010a
        /*0d3e*/ 	.byte	0x3f
	.zero		1


	//   ....[56]....
        /*0d40*/ 	.word	0x00017670
        /*0d44*/ 	.word	0x0000000f
        /*0d48*/ 	.word	0x00034850
        /*0d4c*/ 	.short	0x010a
        /*0d4e*/ 	.byte	0x3f
	.zero		1


	//   ....[57]....
        /*0d50*/ 	.word	0x000176c0
        /*0d54*/ 	.word	0x00000008
        /*0d58*/ 	.word	0x00034850
        /*0d5c*/ 	.short	0x010a
        /*0d5e*/ 	.byte	0x3f
	.zero		1


	//   ....[58]....
        /*0d60*/ 	.word	0x00017860
        /*0d64*/ 	.word	0x00000000
        /*0d68*/ 	.word	0x00034840
        /*0d6c*/ 	.short	0x010a
        /*0d6e*/ 	.byte	0x3f
	.zero		1


	//   ....[59]....
        /*0d70*/ 	.word	0x00018400
        /*0d74*/ 	.word	0x00000012
        /*0d78*/ 	.word	0x00034820
        /*0d7c*/ 	.short	0x010a
        /*0d7e*/ 	.byte	0x3f
	.zero		1


	//   ....[60]....
        /*0d80*/ 	.word	0x00018450
        /*0d84*/ 	.word	0x00000003
        /*0d88*/ 	.word	0x00034840
        /*0d8c*/ 	.short	0x010a
        /*0d8e*/ 	.byte	0x3f
	.zero		1


	//   ....[61]....
        /*0d90*/ 	.word	0x000184a0
        /*0d94*/ 	.word	0x00000003
        /*0d98*/ 	.word	0x00000060
        /*0d9c*/ 	.short	0x010a
        /*0d9e*/ 	.byte	0x3f
	.zero		1


	//   ....[62]....
        /*0da0*/ 	.word	0x000184f0
        /*0da4*/ 	.word	0x00000003
        /*0da8*/ 	.word	0x00034840
        /*0dac*/ 	.short	0x010a
        /*0dae*/ 	.byte	0x3f
	.zero		1


	//   ....[63]....
        /*0db0*/ 	.word	0x00018540
        /*0db4*/ 	.word	0x00000002
        /*0db8*/ 	.word	0x00000060
        /*0dbc*/ 	.short	0x010a
        /*0dbe*/ 	.byte	0x3f
	.zero		1


	//   ....[64]....
        /*0dc0*/ 	.word	0x00018590
        /*0dc4*/ 	.word	0x00000002
        /*0dc8*/ 	.word	0x00034840
        /*0dcc*/ 	.short	0x010a
        /*0dce*/ 	.byte	0x3f
	.zero		1


	//   ....[65]....
        /*0dd0*/ 	.word	0x000185e0
        /*0dd4*/ 	.word	0x00000002
        /*0dd8*/ 	.word	0x00000060
        /*0ddc*/ 	.short	0x010a
        /*0dde*/ 	.byte	0x3f
	.zero		1


	//   ....[66]....
        /*0de0*/ 	.word	0x00018630
        /*0de4*/ 	.word	0x00000000
        /*0de8*/ 	.word	0x00034860
        /*0dec*/ 	.short	0x010a
        /*0dee*/ 	.byte	0x3f
	.zero		1


	//   ....[67]....
        /*0df0*/ 	.word	0x00019180
        /*0df4*/ 	.word	0x00000000
        /*0df8*/ 	.word	0x00034820
        /*0dfc*/ 	.short	0x010a
        /*0dfe*/ 	.byte	0x3f
	.zero		1


	//   ....[68]....
        /*0e00*/ 	.word	0x00019320
        /*0e04*/ 	.word	0x00000006
        /*0e08*/ 	.word	0x00000000
        /*0e0c*/ 	.short	0x010a
        /*0e0e*/ 	.byte	0x3f
	.zero		1


	//   ....[69]....
        /*0e10*/ 	.word	0x00019370
        /*0e14*/ 	.word	0x00000007
        /*0e18*/ 	.word	0x00000000
        /*0e1c*/ 	.short	0x010a
        /*0e1e*/ 	.byte	0x3f
	.zero		1


	//   ....[70]....
        /*0e20*/ 	.word	0x000193c0
        /*0e24*/ 	.word	0x00000004
        /*0e28*/ 	.word	0x00000000
        /*0e2c*/ 	.short	0x010a
        /*0e2e*/ 	.byte	0x3f
	.zero		1


	//----- nvinfo : EIATTR_NUM_MBARRIERS
	.align		4
.L_903:
        /*0e30*/ 	.byte	0x03, 0x38
        /*0e32*/ 	.short	0x0016


	//----- nvinfo : EIATTR_EXIT_INSTR_OFFSETS
	.align		4
        /*0e34*/ 	.byte	0x04, 0x1c
        /*0e36*/ 	.short	(.L_905 - .L_904)


	//   ....[0]....
.L_904:
        /*0e38*/ 	.word	0x00000a90


	//   ....[1]....
        /*0e3c*/ 	.word	0x00011070


	//   ....[2]....
        /*0e40*/ 	.word	0x00017560


	//----- nvinfo : EIATTR_MAX_THREADS
	.align		4
.L_905:
        /*0e44*/ 	.byte	0x04, 0x05
        /*0e46*/ 	.short	(.L_907 - .L_906)
.L_906:
        /*0e48*/ 	.word	0x00000180
        /*0e4c*/ 	.word	0x00000001
        /*0e50*/ 	.word	0x00000001


	//----- nvinfo : EIATTR_CRS_STACK_SIZE
	.align		4
.L_907:
        /*0e54*/ 	.byte	0x04, 0x1e
        /*0e56*/ 	.short	(.L_909 - .L_908)
.L_908:
        /*0e58*/ 	.word	0x00000000


	//----- nvinfo : EIATTR_CBANK_PARAM_SIZE
	.align		4
.L_909:
        /*0e5c*/ 	.byte	0x03, 0x19
        /*0e5e*/ 	.short	0x0af0


	//----- nvinfo : EIATTR_PARAM_CBANK
	.align		4
        /*0e60*/ 	.byte	0x04, 0x0a
        /*0e62*/ 	.short	(.L_911 - .L_910)
	.align		4
.L_910:
        /*0e64*/ 	.word	index@(.nv.constant0._ZN7cutlass13device_kernelIN5flash11enable_sm90INS1_16FlashAttnFwdSm90INS1_25CollectiveMainloopFwdSm90ILi2EN4cute5tupleIJNS5_1CILi1EEES8_S8_EEENS6_IJNS7_ILi128EEENS7_ILi176EEESA_EEELi128ENS_10bfloat16_tEfNS_4arch4Sm90ELb0ELb0ELb1ELb1ELb0ELb0ELb0ELb1ELb1ELb1ELb1ELb0EEENS1_21CollectiveEpilogueFwdINS6_IJSA_SA_SB_EEES9_SD_SF_Li256ELb1ELb1ELb1ELb0EEENS1_36VarlenDynamicPersistentTileSchedulerILi128ELi176ELi256ELi128ELb1ELb1ELb1ELb0ELb1ELb1EEEEEEEEEvNT_6ParamsE)
        /*0e68*/ 	.short	0x0210
        /*0e6a*/ 	.short	0x0af0


	//----- nvinfo : EIATTR_SW_WAR
	.align		4
.L_911:
        /*0e6c*/ 	.byte	0x04, 0x36
        /*0e6e*/ 	.short	(.L_913 - .L_912)
.L_912:
        /*0e70*/ 	.word	0x00000008
.L_913:


//--------------------- .nv.info._ZN7cutlass13device_kernelIN5flash11enable_sm90INS1_16FlashAttnFwdSm90INS1_25CollectiveMainloopFwdSm90ILi2EN4cute5tupleIJNS5_1CILi1EEES8_S8_EEENS6_IJNS7_ILi128EEENS7_ILi176EEESA_EEELi128ENS_10bfloat16_tEfNS_4arch4Sm90ELb0ELb0ELb1ELb1ELb0ELb1ELb0ELb1ELb1ELb1ELb1ELb0EEENS1_21CollectiveEpilogueFwdINS6_IJSA_SA_SB_EEES9_SD_SF_Li256ELb1ELb1ELb1ELb0EEENS1_36VarlenDynamicPersistentTileSchedulerILi128ELi176ELi256ELi128ELb1ELb1ELb1ELb0ELb1ELb1EEEEEEEEEvNT_6ParamsE --------------------------
	.section	.nv.info._ZN7cutlass13device_kernelIN5flash11enable_sm90INS1_16FlashAttnFwdSm90INS1_25CollectiveMainloopFwdSm90ILi2EN4cute5tupleIJNS5_1CILi1EEES8_S8_EEENS6_IJNS7_ILi128EEENS7_ILi176EEESA_EEELi128ENS_10bfloat16_tEfNS_4arch4Sm90ELb0ELb0ELb1ELb1ELb0ELb1ELb0ELb1ELb1ELb1ELb1ELb0EEENS1_21CollectiveEpilogueFwdINS6_IJSA_SA_SB_EEES9_SD_SF_Li256ELb1ELb1ELb1ELb0EEENS1_36VarlenDynamicPersistentTileSchedulerILi128ELi176ELi256ELi128ELb1ELb1ELb1ELb0ELb1ELb1EEEEEEEEEvNT_6ParamsE,"",@"SHT_CUDA_INFO"
	.sectionflags	@""
	.align	4


	//----- nvinfo : EIATTR_CUDA_API_VERSION
	.align		4
        /*0000*/ 	.byte	0x04, 0x37
        /*0002*/ 	.short	(.L_915 - .L_914)
.L_914:
        /*0004*/ 	.word	0x00000082


	//----- nvinfo : EIATTR_KPARAM_INFO
	.align		4
.L_915:
        /*0008*/ 	.byte	0x04, 0x17
        /*000a*/ 	.short	(.L_917 - .L_916)
.L_916:
        /*000c*/ 	.word	0x00000000
        /*0010*/ 	.short	0x0000
        /*0012*/ 	.short	0x0070
        /*0014*/ 	.byte	0x00, 0xf0, 0x01, 0x2a


	//----- nvinfo : EIATTR_SPARSE_MMA_MASK
	.align		4
.L_917:
        /*0018*/ 	.byte	0x03, 0x50
        /*001a*/ 	.short	0x0000


	//----- nvinfo : EIATTR_MAXREG_COUNT
	.align		4
        /*001c*/ 	.byte	0x03, 0x1b
        /*001e*/ 	.short	0x00a8


	//----- nvinfo : EIATTR_NUM_BARRIERS
	.align		4
        /*0020*/ 	.byte	0x02, 0x4c
        /*0022*/ 	.byte	0x10
	.zero		1


	//----- nvinfo : EIATTR_EXTERNS
	.align		4
        /*0024*/ 	.byte	0x04, 0x0f
        /*0026*/ 	.short	(.L_919 - .L_918)


	//   ....[0]....
	.align		4
.L_918:
        /*0028*/ 	.word	index@(__assertfail)


	//----- nvinfo : EIATTR_ANNOTATIONS
	.align		4
.L_919:
        /*002c*/ 	.byte	0x04, 0x55
        /*002e*/ 	.short	(.L_921 - .L_920)


	//   ....[0]....
.L_920:
        /* <DEDUP_REMOVED lines=143> */


	//----- nvinfo : EIATTR_MERCURY_ISA_VERSION
	.align		4
.L_921:
        /*0908*/ 	.byte	0x03, 0x5f
        /*090a*/ 	.short	0x0101


	//----- nvinfo : EIATTR_UNUSED_LOAD_BYTE_OFFSET
	.align		4
        /*090c*/ 	.byte	0x04, 0x44
        /*090e*/ 	.short	(.L_923 - .L_922)


	//   ....[0]....
.L_922:
        /*0910*/ 	.word	0x00000ac0
        /*0914*/ 	.word	0x0000fff0


	//   ....[1]....
        /*0918*/ 	.word	0x0001ea20
        /*091c*/ 	.word	0x0000fff0


	//----- nvinfo : EIATTR_INT_WARP_WIDE_INSTR_OFFSETS
	.align		4
.L_923:
        /*0920*/ 	.byte	0x04, 0x31
        /*0922*/ 	.short	(.L_925 - .L_924)


	//   ....[0]....
.L_924:
        /*0924*/ 	.word	0x00000190


	//   ....[1]....
        /*0928*/ 	.word	0x000001d0


	//   ....[2]....
        /*092c*/ 	.word	0x00000240


	//   ....[3]....
        /*0930*/ 	.word	0x00024ab0


	//   ....[4]....
        /*0934*/ 	.word	0x00024b50


	//   ....[5]....
        /*0938*/ 	.word	0x00028290


	//   ....[6]....
        /*093c*/ 	.word	0x00028300


	//----- nvinfo : EIATTR_COOP_GROUP_MASK_REGIDS
	.align		4
.L_925:
        /*0940*/ 	.byte	0x04, 0x29
        /*0942*/ 	.short	(.L_927 - .L_926)


	//   ....[0]....
.L_926:
        /*0944*/ 	.word	0xffffffff


	//   ....[1]....
        /*0948*/ 	.word	0xffffffff


	//   ....[2]....
        /*094c*/ 	.word	0xffffffff


	//   ....[3]....
        /*0950*/ 	.word	0xffffffff


	//   ....[4]....
        /*0954*/ 	.word	0xffffffff


	//   ....[5]....
        /*0958*/ 	.word	0xffffffff


	//   ....[6]....
        /*095c*/ 	.word	0xffffffff


	//   ....[7]....
        /*0960*/ 	.word	0xffffffff


	//   ....[8]....
        /*0964*/ 	.word	0xffffffff


	//   ....[9]....
        /*0968*/ 	.word	0xffffffff


	//   ....[10]....
        /*096c*/ 	.word	0xffffffff


	//   ....[11]....
        /*0970*/ 	.word	0xffffffff


	//   ....[12]....
        /*0974*/ 	.word	0xffffffff


	//   ....[13]....
        /*0978*/ 	.word	0xffffffff


	//   ....[14]....
        /*097c*/ 	.word	0xffffffff


	//   ....[15]....
        /*0980*/ 	.word	0xffffffff


	//   ....[16]....
        /*0984*/ 	.word	0xffffffff


	//   ....[17]....
        /*0988*/ 	.word	0xffffffff


	//   ....[18]....
        /*098c*/ 	.word	0xffffffff


	//   ....[19]....
        /*0990*/ 	.word	0xffffffff


	//   ....[20]....
        /*0994*/ 	.word	0xffffffff


	//   ....[21]....
        /*0998*/ 	.word	0xffffffff


	//   ....[22]....
        /*099c*/ 	.word	0xffffffff


	//   ....[23]....
        /*09a0*/ 	.word	0xffffffff


	//   ....[24]....
        /*09a4*/ 	.word	0xffffffff


	//   ....[25]....
        /*09a8*/ 	.word	0xffffffff


	//   ....[26]....
        /*09ac*/ 	.word	0xffffffff


	//   ....[27]....
        /*09b0*/ 	.word	0xffffffff


	//   ....[28]....
        /*09b4*/ 	.word	0xffffffff


	//   ....[29]....
        /*09b8*/ 	.word	0xffffffff


	//   ....[30]....
        /*09bc*/ 	.word	0xffffffff


	//   ....[31]....
        /*09c0*/ 	.word	0xffffffff


	//   ....[32]....
        /*09c4*/ 	.word	0xffffffff


	//   ....[33]....
        /*09c8*/ 	.word	0xffffffff


	//   ....[34]....
        /*09cc*/ 	.word	0xffffffff


	//   ....[35]....
        /*09d0*/ 	.word	0xffffffff


	//   ....[36]....
        /*09d4*/ 	.word	0xffffffff


	//   ....[37]....
        /*09d8*/ 	.word	0xffffffff


	//   ....[38]....
        /*09dc*/ 	.word	0xffffffff


	//   ....[39]....
        /*09e0*/ 	.word	0xffffffff


	//   ....[40]....
        /*09e4*/ 	.word	0xffffffff


	//   ....[41]....
        /*09e8*/ 	.word	0xffffffff


	//   ....[42]....
        /*09ec*/ 	.word	0xffffffff


	//   ....[43]....
        /*09f0*/ 	.word	0xffffffff


	//   ....[44]....
        /*09f4*/ 	.word	0xffffffff


	//   ....[45]....
        /*09f8*/ 	.word	0xffffffff


	//   ....[46]....
        /*09fc*/ 	.word	0xffffffff


	//   ....[47]....
        /*0a00*/ 	.word	0xffffffff


	//   ....[48]....
        /*0a04*/ 	.word	0xffffffff


	//   ....[49]....
        /*0a08*/ 	.word	0xffffffff


	//   ....[50]....
        /*0a0c*/ 	.word	0xffffffff


	//   ....[51]....
        /*0a10*/ 	.word	0xffffffff


	//   ....[52]....
        /*0a14*/ 	.word	0xffffffff


	//   ....[53]....
        /*0a18*/ 	.word	0xffffffff


	//   ....[54]....
        /*0a1c*/ 	.word	0xffffffff


	//   ....[55]....
        /*0a20*/ 	.word	0xffffffff


	//   ....[56]....
        /*0a24*/ 	.word	0xffffffff


	//   ....[57]....
        /*0a28*/ 	.word	0xffffffff


	//   ....[58]....
        /*0a2c*/ 	.word	0xffffffff


	//   ....[59]....
        /*0a30*/ 	.word	0xffffffff


	//   ....[60]....
        /*0a34*/ 	.word	0xffffffff


	//   ....[61]....
        /*0a38*/ 	.word	0xffffffff


	//   ....[62]....
        /*0a3c*/ 	.word	0xffffffff


	//   ....[63]....
        /*0a40*/ 	.word	0xffffffff


	//   ....[64]....
        /*0a44*/ 	.word	0xffffffff


	//   ....[65]....
        /*0a48*/ 	.word	0xffffffff


	//   ....[66]....
        /*0a4c*/ 	.word	0xffffffff


	//   ....[67]....
        /*0a50*/ 	.word	0xffffffff


	//   ....[68]....
        /*0a54*/ 	.word	0xffffffff


	//   ....[69]....
        /*0a58*/ 	.word	0xffffffff


	//   ....[70]....
        /*0a5c*/ 	.word	0xffffffff


	//   ....[71]....
        /*0a60*/ 	.word	0xffffffff


	//   ....[72]....
        /*0a64*/ 	.word	0xffffffff


	//   ....[73]....
        /*0a68*/ 	.word	0xffffffff


	//   ....[74]....
        /*0a6c*/ 	.word	0xffffffff


	//   ....[75]....
        /*0a70*/ 	.word	0xffffffff


	//   ....[76]....
        /*0a74*/ 	.word	0xffffffff


	//   ....[77]....
        /*0a78*/ 	.word	0xffffffff


	//   ....[78]....
        /*0a7c*/ 	.word	0xffffffff


	//   ....[79]....
        /*0a80*/ 	.word	0xffffffff


	//   ....[80]....
        /*0a84*/ 	.word	0xffffffff


	//   ....[81]....
        /*0a88*/ 	.word	0xffffffff


	//   ....[82]....
        /*0a8c*/ 	.word	0xffffffff


	//   ....[83]....
        /*0a90*/ 	.word	0xffffffff


	//   ....[84]....
        /*0a94*/ 	.word	0xffffffff


	//   ....[85]....
        /*0a98*/ 	.word	0xffffffff


	//   ....[86]....
        /*0a9c*/ 	.word	0xffffffff


	//   ....[87]....
        /*0aa0*/ 	.word	0xffffffff


	//   ....[88]....
        /*0aa4*/ 	.word	0xffffffff


	//   ....[89]....
        /*0aa8*/ 	.word	0xffffffff


	//   ....[90]....
        /*0aac*/ 	.word	0xffffffff


	//   ....[91]....
        /*0ab0*/ 	.word	0xffffffff


	//   ....[92]....
        /*0ab4*/ 	.word	0xffffffff


	//   ....[93]....
        /*0ab8*/ 	.word	0xffffffff


	//   ....[94]....
        /*0abc*/ 	.word	0xffffffff


	//   ....[95]....
        /*0ac0*/ 	.word	0xffffffff


	//   ....[96]....
        /*0ac4*/ 	.word	0xffffffff


	//   ....[97]....
        /*0ac8*/ 	.word	0xffffffff


	//   ....[98]....
        /*0acc*/ 	.word	0xffffffff


	//   ....[99]....
        /*0ad0*/ 	.word	0xffffffff


	//   ....[100]....
        /*0ad4*/ 	.word	0xffffffff


	//   ....[101]....
        /*0ad8*/ 	.word	0xffffffff


	//   ....[102]....
        /*0adc*/ 	.word	0xffffffff


	//   ....[103]....
        /*0ae0*/ 	.word	0xffffffff


	//   ....[104]....
        /*0ae4*/ 	.word	0xffffffff


	//   ....[105]....
        /*0ae8*/ 	.word	0xffffffff


	//   ....[106]....
        /*0aec*/ 	.word	0x0500000f


	//   ....[107]....
        /*0af0*/ 	.word	0x0500000f


	//   ....[108]....
        /*0af4*/ 	.word	0x0500000f


	//   ....[109]....
        /*0af8*/ 	.word	0x0500000f


	//   ....[110]....
        /*0afc*/ 	.word	0x0500000f


	//   ....[111]....
        /*0b00*/ 	.word	0x0500000f


	//   ....[112]....
        /*0b04*/ 	.word	0x0500000f


	//   ....[113]....
        /*0b08*/ 	.word	0x0500000f


	//   ....[114]....
        /*0b0c*/ 	.word	0x0500000f


	//   ....[115]....
        /*0b10*/ 	.word	0x0500000f


	//   ....[116]....
        /*0b14*/ 	.word	0x0500000f


	//   ....[117]....
        /*0b18*/ 	.word	0x0500000f


	//   ....[118]....
        /*0b1c*/ 	.word	0x0500000f


	//   ....[119]....
        /*0b20*/ 	.word	0x0500000f


	//   ....[120]....
        /*0b24*/ 	.word	0x0500000f


	//   ....[121]....
        /*0b28*/ 	.word	0x0500000f


	//   ....[122]....
        /*0b2c*/ 	.word	0x0500000f


	//   ....[123]....
        /*0b30*/ 	.word	0x0500000f


	//   ....[124]....
        /*0b34*/ 	.word	0x0500000f


	//   ....[125]....
        /*0b38*/ 	.word	0x0500000f


	//   ....[126]....
        /*0b3c*/ 	.word	0x0500000f


	//   ....[127]....
        /*0b40*/ 	.word	0x0500000f


	//   ....[128]....
        /*0b44*/ 	.word	0x0500000f


	//   ....[129]....
        /*0b48*/ 	.word	0x0500000f


	//   ....[130]....
        /*0b4c*/ 	.word	0x0500000f


	//   ....[131]....
        /*0b50*/ 	.word	0x0500000f


	//   ....[132]....
        /*0b54*/ 	.word	0x0500000f


	//   ....[133]....
        /*0b58*/ 	.word	0x0500000f


	//   ....[134]....
        /*0b5c*/ 	.word	0x0500000f


	//   ....[135]....
        /*0b60*/ 	.word	0x0500000f


	//   ....[136]....
        /*0b64*/ 	.word	0x0500000f


	//   ....[137]....
        /*0b68*/ 	.word	0x0500000f


	//   ....[138]....
        /*0b6c*/ 	.word	0x0500000f


	//   ....[139]....
        /*0b70*/ 	.word	0x0500000f


	//   ....[140]....
        /*0b74*/ 	.word	0x0500000f


	//   ....[141]....
        /*0b78*/ 	.word	0x0500000f


	//   ....[142]....
        /*0b7c*/ 	.word	0x0500000f


	//   ....[143]....
        /*0b80*/ 	.word	0x0500000f


	//   ....[144]....
        /*0b84*/ 	.word	0x0500000f


	//   ....[145]....
        /*0b88*/ 	.word	0x0500000f


	//   ....[146]....
        /*0b8c*/ 	.word	0x0500000f


	//   ....[147]....
        /*0b90*/ 	.word	0x0500000f


	//   ....[148]....
        /*0b94*/ 	.word	0x0500000f


	//   ....[149]....
        /*0b98*/ 	.word	0x0500000f


	//   ....[150]....
        /*0b9c*/ 	.word	0x0500000f


	//   ....[151]....
        /*0ba0*/ 	.word	0x0500000f


	//   ....[152]....
        /*0ba4*/ 	.word	0x0500000f


	//   ....[153]....
        /*0ba8*/ 	.word	0x0500000f


	//   ....[154]....
        /*0bac*/ 	.word	0x0500000f


	//   ....[155]....
        /*0bb0*/ 	.word	0x0500000f


	//   ....[156]....
        /*0bb4*/ 	.word	0x0500000f


	//   ....[157]....
        /*0bb8*/ 	.word	0x0500000f


	//   ....[158]....
        /*0bbc*/ 	.word	0x0500000f


	//   ....[159]....
        /*0bc0*/ 	.word	0x0500000f


	//   ....[160]....
        /*0bc4*/ 	.word	0x0500000f


	//   ....[161]....
        /*0bc8*/ 	.word	0x0500000f


	//   ....[162]....
        /*0bcc*/ 	.word	0x0500000f


	//   ....[163]....
        /*0bd0*/ 	.word	0x0500000f


	//   ....[164]....
        /*0bd4*/ 	.word	0x0500000f


	//   ....[165]....
        /*0bd8*/ 	.word	0x0500000f


	//   ....[166]....
        /*0bdc*/ 	.word	0x0500000f


	//   ....[167]....
        /*0be0*/ 	.word	0x0500000f


	//   ....[168]....
        /*0be4*/ 	.word	0x0500000f


	//   ....[169]....
        /*0be8*/ 	.word	0x0500000f


	//   ....[170]....
        /*0bec*/ 	.word	0x0500000f


	//   ....[171]....
        /*0bf0*/ 	.word	0x0500000f


	//----- nvinfo : EIATTR_COOP_GROUP_INSTR_OFFSETS
	.align		4
.L_927:
        /*0bf4*/ 	.byte	0x04, 0x28
        /*0bf6*/ 	.short	(.L_929 - .L_928)


	//   ....[0]....
.L_928:
        /*0bf8*/ 	.word	0x00000070


	//   ....[1]....
        /*0bfc*/ 	.word	0x000001a0


	//   ....[2]....
        /*0c00*/ 	.word	0x000001f0


	//   ....[3]....
        /*0c04*/ 	.word	0x00000420


	//   ....[4]....
        /*0c08*/ 	.word	0x00000580


	//   ....[5]....
        /*0c0c*/ 	.word	0x000006a0


	//   ....[6]....
        /*0c10*/ 	.word	0x00000800


	//   ....[7]....
        /*0c14*/ 	.word	0x0000d100


	//   ....[8]....
        /*0c18*/ 	.word	0x0000d710


	//   ....[9]....
        /*0c1c*/ 	.word	0x0000d720


	//   ....[10]....
        /*0c20*/ 	.word	0x0000d730


	//   ....[11]....
        /*0c24*/ 	.word	0x0000d740


	//   ....[12]....
        /*0c28*/ 	.word	0x0000f1c0


	//   ....[13]....
        /*0c2c*/ 	.word	0x0000f1d0


	//   ....[14]....
        /*0c30*/ 	.word	0x0000f1e0


	//   ....[15]....
        /*0c34*/ 	.word	0x0000f1f0


	//   ....[16]....
        /*0c38*/ 	.word	0x00015940


	//   ....[17]....
        /*0c3c*/ 	.word	0x00015960


	//   ....[18]....
        /*0c40*/ 	.word	0x00015dd0


	//   ....[19]....
        /*0c44*/ 	.word	0x00015e10


	//   ....[20]....
        /*0c48*/ 	.word	0x0001be40


	//   ....[21]....
        /*0c4c*/ 	.word	0x0001bea0


	//   ....[22]....
        /*0c50*/ 	.word	0x0001c800


	//   ....[23]....
        /*0c54*/ 	.word	0x0001c8f0


	//   ....[24]....
        /*0c58*/ 	.word	0x0001e370


	//   ....[25]....
        /*0c5c*/ 	.word	0x0001e3a0


	//   ....[26]....
        /*0c60*/ 	.word	0x0001e470


	//   ....[27]....
        /*0c64*/ 	.word	0x0001e490


	//   ....[28]....
        /*0c68*/ 	.word	0x0001f5d0


	//   ....[29]....
        /*0c6c*/ 	.word	0x0001f5f0


	//   ....[30]....
        /*0c70*/ 	.word	0x0001f600


	//   ....[31]....
        /*0c74*/ 	.word	0x0001f610


	//   ....[32]....
        /*0c78*/ 	.word	0x0001fd50


	//   ....[33]....
        /*0c7c*/ 	.word	0x0001fd60


	//   ....[34]....
        /*0c80*/ 	.word	0x0001fe70


	//   ....[35]....
        /*0c84*/ 	.word	0x0001fe80


	//   ....[36]....
        /*0c88*/ 	.word	0x0001ffa0


	//   ....[37]....
        /*0c8c*/ 	.word	0x0001ffb0


	//   ....[38]....
        /*0c90*/ 	.word	0x000200d0


	//   ....[39]....
        /*0c94*/ 	.word	0x000200e0


	//   ....[40]....
        /*0c98*/ 	.word	0x000206a0


	//   ....[41]....
        /*0c9c*/ 	.word	0x000206b0


	//   ....[42]....
        /*0ca0*/ 	.word	0x00020b40


	//   ....[43]....
        /*0ca4*/ 	.word	0x00020b50


	//   ....[44]....
        /*0ca8*/ 	.word	0x000218d0


	//   ....[45]....
        /*0cac*/ 	.word	0x000218e0


	//   ....[46]....
        /*0cb0*/ 	.word	0x00021a00


	//   ....[47]....
        /*0cb4*/ 	.word	0x00021a10


	//   ....[48]....
        /*0cb8*/ 	.word	0x00021b30


	//   ....[49]....
        /*0cbc*/ 	.word	0x00021b40


	//   ....[50]....
        /*0cc0*/ 	.word	0x00021c60


	//   ....[51]....
        /*0cc4*/ 	.word	0x00021c70


	//   ....[52]....
        /*0cc8*/ 	.word	0x00021df0


	//   ....[53]....
        /*0ccc*/ 	.word	0x00022030


	//   ....[54]....
        /*0cd0*/ 	.word	0x00022060


	//   ....[55]....
        /*0cd4*/ 	.word	0x00022090


	//   ....[56]....
        /*0cd8*/ 	.word	0x000220c0


	//   ....[57]....
        /*0cdc*/ 	.word	0x000220f0


	//   ....[58]....
        /*0ce0*/ 	.word	0x00022120


	//   ....[59]....
        /*0ce4*/ 	.word	0x000222d0


	//   ....[60]....
        /*0ce8*/ 	.word	0x00022300


	//   ....[61]....
        /*0cec*/ 	.word	0x00022330


	//   ....[62]....
        /*0cf0*/ 	.word	0x00022360


	//   ....[63]....
        /*0cf4*/ 	.word	0x00022390


	//   ....[64]....
        /*0cf8*/ 	.word	0x000223c0


	//   ....[65]....
        /*0cfc*/ 	.word	0x00022450


	//   ....[66]....
        /*0d00*/ 	.word	0x00022480


	//   ....[67]....
        /*0d04*/ 	.word	0x00022490


	//   ....[68]....
        /*0d08*/ 	.word	0x00022540


	//   ....[69]....
        /*0d0c*/ 	.word	0x00023700


	//   ....[70]....
        /*0d10*/ 	.word	0x000250b0


	//   ....[71]....
        /*0d14*/ 	.word	0x00025c30


	//   ....[72]....
        /*0d18*/ 	.word	0x00025c80


	//   ....[73]....
        /*0d1c*/ 	.word	0x00025d30


	//   ....[74]....
        /*0d20*/ 	.word	0x00025d40


	//   ....[75]....
        /*0d24*/ 	.word	0x00025dd0


	//   ....[76]....
        /*0d28*/ 	.word	0x00025de0


	//   ....[77]....
        /*0d2c*/ 	.word	0x00025e70


	//   ....[78]....
        /*0d30*/ 	.word	0x00025e80


	//   ....[79]....
        /*0d34*/ 	.word	0x00025f10


	//   ....[80]....
        /*0d38*/ 	.word	0x00025f20


	//   ....[81]....
        /*0d3c*/ 	.word	0x00025fb0


	//   ....[82]....
        /*0d40*/ 	.word	0x00025fc0


	//   ....[83]....
        /*0d44*/ 	.word	0x00026050


	//   ....[84]....
        /*0d48*/ 	.word	0x00026060


	//   ....[85]....
        /*0d4c*/ 	.word	0x000260b0


	//   ....[86]....
        /*0d50*/ 	.word	0x000260e0


	//   ....[87]....
        /*0d54*/ 	.word	0x00028a40


	//   ....[88]....
        /*0d58*/ 	.word	0x00028ab0


	//   ....[89]....
        /*0d5c*/ 	.word	0x00028ae0


	//   ....[90]....
        /*0d60*/ 	.word	0x00028af0


	//   ....[91]....
        /*0d64*/ 	.word	0x00028b20


	//   ....[92]....
        /*0d68*/ 	.word	0x00028b50


	//   ....[93]....
        /*0d6c*/ 	.word	0x00028b80


	//   ....[94]....
        /*0d70*/ 	.word	0x00028bb0


	//   ....[95]....
        /*0d74*/ 	.word	0x00028d90


	//   ....[96]....
        /*0d78*/ 	.word	0x00028dc0


	//   ....[97]....
        /*0d7c*/ 	.word	0x00028df0


	//   ....[98]....
        /*0d80*/ 	.word	0x00028e20


	//   ....[99]....
        /*0d84*/ 	.word	0x00028e50


	//   ....[100]....
        /*0d88*/ 	.word	0x00028e80


	//   ....[101]....
        /*0d8c*/ 	.word	0x00028f40


	//   ....[102]....
        /*0d90*/ 	.word	0x00028f60


	//   ....[103]....
        /*0d94*/ 	.word	0x00028f70


	//   ....[104]....
        /*0d98*/ 	.word	0x00028fd0


	//   ....[105]....
        /*0d9c*/ 	.word	0x000296e0


	//   ....[106]....
        /*0da0*/ 	.word	0x00029b50


	//   ....[107]....
        /*0da4*/ 	.word	0x00029c00


	//   ....[108]....
        /*0da8*/ 	.word	0x00029c90


	//   ....[109]....
        /*0dac*/ 	.word	0x00029ce0


	//   ....[110]....
        /*0db0*/ 	.word	0x00029d30


	//   ....[111]....
        /*0db4*/ 	.word	0x00029e10


	//   ....[112]....
        /*0db8*/ 	.word	0x00029ea0


	//   ....[113]....
        /*0dbc*/ 	.word	0x00029ef0


	//   ....[114]....
        /*0dc0*/ 	.word	0x00029f40


	//   ....[115]....
        /*0dc4*/ 	.word	0x0002a150


	//   ....[116]....
        /*0dc8*/ 	.word	0x0002a1a0


	//   ....[117]....
        /*0dcc*/ 	.word	0x0002a230


	//   ....[118]....
        /*0dd0*/ 	.word	0x0002a2c0


	//   ....[119]....
        /*0dd4*/ 	.word	0x0002a350


	//   ....[120]....
        /*0dd8*/ 	.word	0x0002a3e0


	//   ....[121]....
        /*0ddc*/ 	.word	0x0002a470


	//   ....[122]....
        /*0de0*/ 	.word	0x0002a500


	//   ....[123]....
        /*0de4*/ 	.word	0x0002a580


	//   ....[124]....
        /*0de8*/ 	.word	0x0002a5d0


	//   ....[125]....
        /*0dec*/ 	.word	0x0002a660


	//   ....[126]....
        /*0df0*/ 	.word	0x0002a6f0


	//   ....[127]....
        /*0df4*/ 	.word	0x0002a770


	//   ....[128]....
        /*0df8*/ 	.word	0x0002a7c0


	//   ....[129]....
        /*0dfc*/ 	.word	0x0002a850


	//   ....[130]....
        /*0e00*/ 	.word	0x0002a8e0


	//   ....[131]....
        /*0e04*/ 	.word	0x0002a970


	//   ....[132]....
        /*0e08*/ 	.word	0x0002aa00


	//   ....[133]....
        /*0e0c*/ 	.word	0x0002aa90


	//   ....[134]....
        /*0e10*/ 	.word	0x0002ab20


	//   ....[135]....
        /*0e14*/ 	.word	0x0002abe0


	//   ....[136]....
        /*0e18*/ 	.word	0x0002aed0


	//   ....[137]....
        /*0e1c*/ 	.word	0x0002b0b0


	//   ....[138]....
        /*0e20*/ 	.word	0x0002b100


	//   ....[139]....
        /*0e24*/ 	.word	0x0002b220


	//   ....[140]....
        /*0e28*/ 	.word	0x0002b270


	//   ....[141]....
        /*0e2c*/ 	.word	0x0002b390


	//   ....[142]....
        /*0e30*/ 	.word	0x0002b3e0


	//   ....[143]....
        /*0e34*/ 	.word	0x0002b500


	//   ....[144]....
        /*0e38*/ 	.word	0x0002b550


	//   ....[145]....
        /*0e3c*/ 	.word	0x0002b670


	//   ....[146]....
        /*0e40*/ 	.word	0x0002b6c0


	//   ....[147]....
        /*0e44*/ 	.word	0x0002b7e0


	//   ....[148]....
        /*0e48*/ 	.word	0x0002b830


	//   ....[149]....
        /*0e4c*/ 	.word	0x0002b950


	//   ....[150]....
        /*0e50*/ 	.word	0x0002b9a0


	//   ....[151]....
        /*0e54*/ 	.word	0x0002baa0


	//   ....[152]....
        /*0e58*/ 	.word	0x0002baf0


	//   ....[153]....
        /*0e5c*/ 	.word	0x0002be20


	//   ....[154]....
        /*0e60*/ 	.word	0x0002bed0


	//   ....[155]....
        /*0e64*/ 	.word	0x0002c050


	//   ....[156]....
        /*0e68*/ 	.word	0x0002c0e0


	//   ....[157]....
        /*0e6c*/ 	.word	0x0002c160


	//   ....[158]....
        /*0e70*/ 	.word	0x0002c1e0


	//   ....[159]....
        /*0e74*/ 	.word	0x0002c260


	//   ....[160]....
        /*0e78*/ 	.word	0x0002c2f0


	//   ....[161]....
        /*0e7c*/ 	.word	0x0002c390


	//   ....[162]....
        /*0e80*/ 	.word	0x0002c460


	//   ....[163]....
        /*0e84*/ 	.word	0x0002c4e0


	//   ....[164]....
        /*0e88*/ 	.word	0x0002c560


	//   ....[165]....
        /*0e8c*/ 	.word	0x0002c5e0


	//   ....[166]....
        /*0e90*/ 	.word	0x0002c670


	//   ....[167]....
        /*0e94*/ 	.word	0x0002c6f0


	//   ....[168]....
        /*0e98*/ 	.word	0x0002c790


	//   ....[169]....
        /*0e9c*/ 	.word	0x0002c7e0


	//   ....[170]....
        /*0ea0*/ 	.word	0x0002c870


	//   ....[171]....
        /*0ea4*/ 	.word	0x0002c9a0


	//----- nvinfo : EIATTR_REG_RECONFIG
	.align		4
.L_929:
        /*0ea8*/ 	.byte	0x01, 0x54
	.zero		2


	//----- nvinfo : EIATTR_SYSCALL_OFFSETS
	.align		4
        /*0eac*/ 	.byte	0x04, 0x46
        /*0eae*/ 	.short	(.L_931 - .L_930)


	//   ....[0]....
.L_930:
        /*0eb0*/ 	.word	0x00001e50


	//   ....[1]....
        /*0eb4*/ 	.word	0x00001fa0


	//   ....[2]....
        /*0eb8*/ 	.word	0x0000d2d0


	//   ....[3]....
        /*0ebc*/ 	.word	0x0000d660


	//   ....[4]....
        /*0ec0*/ 	.word	0x00024cc0


	//   ....[5]....
        /*0ec4*/ 	.word	0x00024e10


	//   ....[6]....
        /*0ec8*/ 	.word	0x00024f00


	//   ....[7]....
        /*0ecc*/ 	.word	0x00025820


	//----- nvinfo : EIATTR_MBARRIER_INSTR_OFFSETS
	.align		4
.L_931:
        /*0ed0*/ 	.byte	0x04, 0x39
        /*0ed2*/ 	.short	(.L_933 - .L_932)


	//   ....[0]....
.L_932:
        /*0ed4*/ 	.word	0x000002d0
        /*0ed8*/ 	.word	0x000000ff
        /*0edc*/ 	.word	0x00034800
        /*0ee0*/ 	.short	0x0100
        /*0ee2*/ 	.byte	0x08
	.zero		1


	//   ....[1]....
        /*0ee4*/ 	.word	0x000002e0
        /*0ee8*/ 	.word	0x000000ff
        /*0eec*/ 	.word	0x00034820
        /*0ef0*/ 	.short	0x0100
        /*0ef2*/ 	.byte	0x08
	.zero		1


	//   ....[2]....
        /*0ef4*/ 	.word	0x000003d0
        /*0ef8*/ 	.word	0x000000ff
        /*0efc*/ 	.word	0x00034830
        /*0f00*/ 	.short	0x0100
        /*0f02*/ 	.byte	0x08
	.zero		1


	//   ....[3]....
        /*0f04*/ 	.word	0x000003e0
        /*0f08*/ 	.word	0x000000ff
        /*0f0c*/ 	.word	0x00034840
        /*0f10*/ 	.short	0x0100
        /*0f12*/ 	.byte	0x08
	.zero		1


	//   ....[4]....
        /*0f14*/ 	.word	0x000003f0
        /*0f18*/ 	.word	0x000000ff
        /*0f1c*/ 	.word	0x00034838
        /*0f20*/ 	.short	0x0100
        /*0f22*/ 	.byte	0x08
	.zero		1


	//   ....[5]....
        /*0f24*/ 	.word	0x00000400
        /*0f28*/ 	.word	0x000000ff
        /*0f2c*/ 	.word	0x00034848
        /*0f30*/ 	.short	0x0100
        /*0f32*/ 	.byte	0x08
	.zero		1


	//   ....[6]....
        /*0f34*/ 	.word	0x00000530
        /*0f38*/ 	.word	0x000000ff
        /*0f3c*/ 	.word	0x00034850
        /*0f40*/ 	.short	0x0100
        /*0f42*/ 	.byte	0x08
	.zero		1


	//   ....[7]....
        /*0f44*/ 	.word	0x00000540
        /*0f48*/ 	.word	0x000000ff
        /*0f4c*/ 	.word	0x00034860
        /*0f50*/ 	.short	0x0100
        /*0f52*/ 	.byte	0x08
	.zero		1


	//   ....[8]....
        /*0f54*/ 	.word	0x00000550
        /*0f58*/ 	.word	0x000000ff
        /*0f5c*/ 	.word	0x00034858
        /*0f60*/ 	.short	0x0100
        /*0f62*/ 	.byte	0x08
	.zero		1


	//   ....[9]....
        /*0f64*/ 	.word	0x00000560
        /*0f68*/ 	.word	0x000000ff
        /*0f6c*/ 	.word	0x00034868
        /*0f70*/ 	.short	0x0100
        /*0f72*/ 	.byte	0x08
	.zero		1


	//   ....[10]....
        /*0f74*/ 	.word	0x00000650
        /*0f78*/ 	.word	0x000000ff
        /*0f7c*/ 	.word	0x00034870
        /*0f80*/ 	.short	0x0100
        /*0f82*/ 	.byte	0x06
	.zero		1


	//   ....[11]....
        /*0f84*/ 	.word	0x00000660
        /*0f88*/ 	.word	0x000000ff
        /*0f8c*/ 	.word	0x00034880
        /*0f90*/ 	.short	0x0100
        /*0f92*/ 	.byte	0x06
	.zero		1


	//   ....[12]....
        /*0f94*/ 	.word	0x00000670
        /*0f98*/ 	.word	0x000000ff
        /*0f9c*/ 	.word	0x00034878
        /*0fa0*/ 	.short	0x0100
        /*0fa2*/ 	.byte	0x06
	.zero		1


	//   ....[13]....
        /*0fa4*/ 	.word	0x00000680
        /*0fa8*/ 	.word	0x000000ff
        /*0fac*/ 	.word	0x00034888
        /*0fb0*/ 	.short	0x0100
        /*0fb2*/ 	.byte	0x06
	.zero		1


	//   ....[14]....
        /*0fb4*/ 	.word	0x000007b0
        /*0fb8*/ 	.word	0x000000ff
        /*0fbc*/ 	.word	0x00034890
        /*0fc0*/ 	.short	0x0100
        /*0fc2*/ 	.byte	0x08
	.zero		1


	//   ....[15]....
        /*0fc4*/ 	.word	0x000007c0
        /*0fc8*/ 	.word	0x000000ff
        /*0fcc*/ 	.word	0x000348a0
        /*0fd0*/ 	.short	0x0100
        /*0fd2*/ 	.byte	0x08
	.zero		1


	//   ....[16]....
        /*0fd4*/ 	.word	0x000007d0
        /*0fd8*/ 	.word	0x000000ff
        /*0fdc*/ 	.word	0x00034898
        /*0fe0*/ 	.short	0x0100
        /*0fe2*/ 	.byte	0x08
	.zero		1


	//   ....[17]....
        /*0fe4*/ 	.word	0x000007e0
        /*0fe8*/ 	.word	0x000000ff
        /*0fec*/ 	.word	0x000348a8
        /*0ff0*/ 	.short	0x0100
        /*0ff2*/ 	.byte	0x08
	.zero		1


	//   ....[18]....
        /*0ff4*/ 	.word	0x00000910
        /*0ff8*/ 	.word	0x000000ff
        /*0ffc*/ 	.word	0x000348b0
        /*1000*/ 	.short	0x0100
        /*1002*/ 	.byte	0x08
	.zero		1


	//   ....[19]....
        /*1004*/ 	.word	0x00000920
        /*1008*/ 	.word	0x000000ff
        /*100c*/ 	.word	0x000348c0
        /*1010*/ 	.short	0x0100
        /*1012*/ 	.byte	0x08
	.zero		1


	//   ....[20]....
        /*1014*/ 	.word	0x00000930
        /*1018*/ 	.word	0x000000ff
        /*101c*/ 	.word	0x000348b8
        /*1020*/ 	.short	0x0100
        /*1022*/ 	.byte	0x08
	.zero		1


	//   ....[21]....
        /*1024*/ 	.word	0x00000940
        /*1028*/ 	.word	0x000000ff
        /*102c*/ 	.word	0x000348c8
        /*1030*/ 	.short	0x0100
        /*1032*/ 	.byte	0x08
	.zero		1


	//   ....[22]....
        /*1034*/ 	.word	0x000042c0
        /*1038*/ 	.word	0x00000003
        /*103c*/ 	.word	0x00034890
        /*1040*/ 	.short	0x010a
        /*1042*/ 	.byte	0x3f
	.zero		1


	//   ....[23]....
        /*1044*/ 	.word	0x00007fd0
        /*1048*/ 	.word	0x00000003
        /*104c*/ 	.word	0x00034890
        /*1050*/ 	.short	0x010a
        /*1052*/ 	.byte	0x3f
	.zero		1


	//   ....[24]....
        /*1054*/ 	.word	0x0000b7b0
        /*1058*/ 	.word	0x00000003
        /*105c*/ 	.word	0x00034890
        /*1060*/ 	.short	0x010a
        /*1062*/ 	.byte	0x3f
	.zero		1


	//   ....[25]....
        /*1064*/ 	.word	0x0000c140
        /*1068*/ 	.word	0x0000002c
        /*106c*/ 	.word	0x00000000
        /*1070*/ 	.short	0x0101
        /*1072*/ 	.byte	0x3f
	.zero		1


	//   ....[26]....
        /*1074*/ 	.word	0x0000c180
        /*1078*/ 	.word	0x00000003
        /*107c*/ 	.word	0x000348b0
        /*1080*/ 	.short	0x010a
        /*1082*/ 	.byte	0x3f
	.zero		1


	//   ....[27]....
        /*1084*/ 	.word	0x0000cae0
        /*1088*/ 	.word	0x00000003
        /*108c*/ 	.word	0x00000000
        /*1090*/ 	.short	0x0101
        /*1092*/ 	.byte	0x3f
	.zero		1


	//   ....[28]....
        /*1094*/ 	.word	0x0000d360
        /*1098*/ 	.word	0x00000002
        /*109c*/ 	.word	0x00034800
        /*10a0*/ 	.short	0x010a
        /*10a2*/ 	.byte	0x3f
	.zero		1


	//   ....[29]....
        /*10a4*/ 	.word	0x0000d3b0
        /*10a8*/ 	.word	0x00000002
        /*10ac*/ 	.word	0x00034800
        /*10b0*/ 	.short	0x010a
        /*10b2*/ 	.byte	0x3f
	.zero		1


	//   ....[30]....
        /*10b4*/ 	.word	0x0000d9e0
        /*10b8*/ 	.word	0x00000002
        /*10bc*/ 	.word	0x00034800
        /*10c0*/ 	.short	0x010a
        /*10c2*/ 	.byte	0x3f
	.zero		1


	//   ....[31]....
        /*10c4*/ 	.word	0x0000f3d0
        /*10c8*/ 	.word	0x00000002
        /*10cc*/ 	.word	0x00034800
        /*10d0*/ 	.short	0x010a
        /*10d2*/ 	.byte	0x3f
	.zero		1


	//   ....[32]....
        /*10d4*/ 	.word	0x00011130
        /*10d8*/ 	.word	0x00000000
        /*10dc*/ 	.word	0x00034830
        /*10e0*/ 	.short	0x010a
        /*10e2*/ 	.byte	0x3f
	.zero		1


	//   ....[33]....
        /*10e4*/ 	.word	0x000111b0
        /*10e8*/ 	.word	0x00000000
        /*10ec*/ 	.word	0x00034830
        /*10f0*/ 	.short	0x010a
        /*10f2*/ 	.byte	0x3f
	.zero		1


	//   ....[34]....
        /*10f4*/ 	.word	0x00016590
        /*10f8*/ 	.word	0x00000003
        /*10fc*/ 	.word	0x00000000
        /*1100*/ 	.short	0x0101
        /*1102*/ 	.byte	0x3f
	.zero		1


	//   ....[35]....
        /*1104*/ 	.word	0x000178a0
        /*1108*/ 	.word	0x00000008
        /*110c*/ 	.word	0x00034830
        /*1110*/ 	.short	0x010a
        /*1112*/ 	.byte	0x3f
	.zero		1


	//   ....[36]....
        /*1114*/ 	.word	0x000178f0
        /*1118*/ 	.word	0x00000008
        /*111c*/ 	.word	0x00034830
        /*1120*/ 	.short	0x010a
        /*1122*/ 	.byte	0x3f
	.zero		1


	//   ....[37]....
        /*1124*/ 	.word	0x0001ade0
        /*1128*/ 	.word	0x00000008
        /*112c*/ 	.word	0x00034850
        /*1130*/ 	.short	0x010a
        /*1132*/ 	.byte	0x3f
	.zero		1


	//   ....[38]....
        /*1134*/ 	.word	0x0001ae20
        /*1138*/ 	.word	0x00000008
        /*113c*/ 	.word	0x00034850
        /*1140*/ 	.short	0x010a
        /*1142*/ 	.byte	0x3f
	.zero		1


	//   ....[39]....
        /*1144*/ 	.word	0x0001cfc0
        /*1148*/ 	.word	0x00000082
        /*114c*/ 	.word	0x00000000
        /*1150*/ 	.short	0x0101
        /*1152*/ 	.byte	0x3f
	.zero		1


	//   ....[40]....
        /*1154*/ 	.word	0x0001d010
        /*1158*/ 	.word	0x00000007
        /*115c*/ 	.word	0x00000000
        /*1160*/ 	.short	0x0101
        /*1162*/ 	.byte	0x3f
	.zero		1


	//   ....[41]....
        /*1164*/ 	.word	0x0001ddf0
        /*1168*/ 	.word	0x0000000a
        /*116c*/ 	.word	0x00034850
        /*1170*/ 	.short	0x010a
        /*1172*/ 	.byte	0x3f
	.zero		1


	//   ....[42]....
        /*1174*/ 	.word	0x0001de70
        /*1178*/ 	.word	0x0000000a
        /*117c*/ 	.word	0x00034850
        /*1180*/ 	.short	0x010a
        /*1182*/ 	.byte	0x3f
	.zero		1


	//   ....[43]....
        /*1184*/ 	.word	0x0001e5a0
        /*1188*/ 	.word	0x0000000a
        /*118c*/ 	.word	0x00000000
        /*1190*/ 	.short	0x0101
        /*1192*/ 	.byte	0x3f
	.zero		1


	//   ....[44]....
        /*1194*/ 	.word	0x0001fc80
        /*1198*/ 	.word	0x00000000
        /*119c*/ 	.word	0x00000000
        /*11a0*/ 	.short	0x0101
        /*11a2*/ 	.byte	0x3f
	.zero		1


	//   ....[45]....
        /*11a4*/ 	.word	0x00020490
        /*11a8*/ 	.word	0x00000008
        /*11ac*/ 	.word	0x00000000
        /*11b0*/ 	.short	0x0101
        /*11b2*/ 	.byte	0x3f
	.zero		1


	//   ....[46]....
        /*11b4*/ 	.word	0x000237e0
        /*11b8*/ 	.word	0x00000012
        /*11bc*/ 	.word	0x00034820
        /*11c0*/ 	.short	0x010a
        /*11c2*/ 	.byte	0x3f
	.zero		1


	//   ....[47]....
        /*11c4*/ 	.word	0x000238b0
        /*11c8*/ 	.word	0x00000005
        /*11cc*/ 	.word	0x000348a0
        /*11d0*/ 	.short	0x010a
        /*11d2*/ 	.byte	0x3f
	.zero		1


	//   ....[48]....
        /*11d4*/ 	.word	0x00023be0
        /*11d8*/ 	.word	0x00000005
        /*11dc*/ 	.word	0x000348c0
        /*11e0*/ 	.short	0x010a
        /*11e2*/ 	.byte	0x3f
	.zero		1


	//   ....[49]....
        /*11e4*/ 	.word	0x00024040
        /*11e8*/ 	.word	0x00000006
        /*11ec*/ 	.word	0x000348a0
        /*11f0*/ 	.short	0x010a
        /*11f2*/ 	.byte	0x3f
	.zero		1


	//   ....[50]....
        /*11f4*/ 	.word	0x00024390
        /*11f8*/ 	.word	0x00000006
        /*11fc*/ 	.word	0x000348c0
        /*1200*/ 	.short	0x010a
        /*1202*/ 	.byte	0x3f
	.zero		1


	//   ....[51]....
        /*1204*/ 	.word	0x00025330
        /*1208*/ 	.word	0x00000000
        /*120c*/ 	.word	0x00034840
        /*1210*/ 	.short	0x010a
        /*1212*/ 	.byte	0x3f
	.zero		1


	//   ....[52]....
        /*1214*/ 	.word	0x000261c0
        /*1218*/ 	.word	0x00000012
        /*121c*/ 	.word	0x00034800
        /*1220*/ 	.short	0x0107
        /*1222*/ 	.byte	0x3f
	.zero		1


	//   ....[53]....
        /*1224*/ 	.word	0x000262c0
        /*1228*/ 	.word	0x00000012
        /*122c*/ 	.word	0x00034800
        /*1230*/ 	.short	0x0101
        /*1232*/ 	.byte	0x3f
	.zero		1


	//   ....[54]....
        /*1234*/ 	.word	0x000262e0
        /*1238*/ 	.word	0x00000012
        /*123c*/ 	.word	0x00034820
        /*1240*/ 	.short	0x010a
        /*1242*/ 	.byte	0x3f
	.zero		1


	//   ....[55]....
        /*1244*/ 	.word	0x000266b0
        /*1248*/ 	.word	0x00000003
        /*124c*/ 	.word	0x00034840
        /*1250*/ 	.short	0x010a
        /*1252*/ 	.byte	0x3f
	.zero		1


	//   ....[56]....
        /*1254*/ 	.word	0x00026a40
        /*1258*/ 	.word	0x00000002
        /*125c*/ 	.word	0x00034860
        /*1260*/ 	.short	0x010a
        /*1262*/ 	.byte	0x3f
	.zero		1


	//   ....[57]....
        /*1264*/ 	.word	0x00027100
        /*1268*/ 	.word	0x00000003
        /*126c*/ 	.word	0x00034840
        /*1270*/ 	.short	0x010a
        /*1272*/ 	.byte	0x3f
	.zero		1


	//   ....[58]....
        /*1274*/ 	.word	0x00027490
        /*1278*/ 	.word	0x00000002
        /*127c*/ 	.word	0x00034860
        /*1280*/ 	.short	0x010a
        /*1282*/ 	.byte	0x3f
	.zero		1


	//   ....[59]....
        /*1284*/ 	.word	0x00027ab0
        /*1288*/ 	.word	0x00000002
        /*128c*/ 	.word	0x00034840
        /*1290*/ 	.short	0x010a
        /*1292*/ 	.byte	0x3f
	.zero		1


	//   ....[60]....
        /*1294*/ 	.word	0x00027e30
        /*1298*/ 	.word	0x00000002
        /*129c*/ 	.word	0x00034860
        /*12a0*/ 	.short	0x010a
        /*12a2*/ 	.byte	0x3f
	.zero		1


	//   ....[61]....
        /*12a4*/ 	.word	0x000283f0
        /*12a8*/ 	.word	0x00000000
        /*12ac*/ 	.word	0x00034860
        /*12b0*/ 	.short	0x010a
        /*12b2*/ 	.byte	0x3f
	.zero		1


	//   ....[62]....
        /*12b4*/ 	.word	0x00029660
        /*12b8*/ 	.word	0x00000000
        /*12bc*/ 	.word	0x00034820
        /*12c0*/ 	.short	0x010a
        /*12c2*/ 	.byte	0x3f
	.zero		1


	//   ....[63]....
        /*12c4*/ 	.word	0x00029840
        /*12c8*/ 	.word	0x00000006
        /*12cc*/ 	.word	0x00000000
        /*12d0*/ 	.short	0x010a
        /*12d2*/ 	.byte	0x3f
	.zero		1


	//   ....[64]....
        /*12d4*/ 	.word	0x00029870
        /*12d8*/ 	.word	0x00000007
        /*12dc*/ 	.word	0x00000000
        /*12e0*/ 	.short	0x010a
        /*12e2*/ 	.byte	0x3f
	.zero		1


	//   ....[65]....
        /*12e4*/ 	.word	0x000298d0
        /*12e8*/ 	.word	0x00000004
        /*12ec*/ 	.word	0x00000000
        /*12f0*/ 	.short	0x010a
        /*12f2*/ 	.byte	0x3f
	.zero		1


	//   ....[66]....
        /*12f4*/ 	.word	0x00029900
        /*12f8*/ 	.word	0x00000003
        /*12fc*/ 	.word	0x00000000
        /*1300*/ 	.short	0x010a
        /*1302*/ 	.byte	0x3f
	.zero		1


	//   ....[67]....
        /*1304*/ 	.word	0x00029960
        /*1308*/ 	.word	0x00000003
        /*130c*/ 	.word	0x00034890
        /*1310*/ 	.short	0x010a
        /*1312*/ 	.byte	0x3f
	.zero		1


	//   ....[68]....
        /*1314*/ 	.word	0x000299b0
        /*1318*/ 	.word	0x00000003
        /*131c*/ 	.word	0x00034890
        /*1320*/ 	.short	0x010a
        /*1322*/ 	.byte	0x3f
	.zero		1


	//   ....[69]....
        /*1324*/ 	.word	0x00029a00
        /*1328*/ 	.word	0x00000003
        /*132c*/ 	.word	0x00034890
        /*1330*/ 	.short	0x010a
        /*1332*/ 	.byte	0x3f
	.zero		1


	//   ....[70]....
        /*1334*/ 	.word	0x00029a50
        /*1338*/ 	.word	0x00000003
        /*133c*/ 	.word	0x000348b0
        /*1340*/ 	.short	0x010a
        /*1342*/ 	.byte	0x3f
	.zero		1


	//   ....[71]....
        /*1344*/ 	.word	0x00029d60
        /*1348*/ 	.word	0x00000002
        /*134c*/ 	.word	0x00034800
        /*1350*/ 	.short	0x010a
        /*1352*/ 	.byte	0x3f
	.zero		1


	//   ....[72]....
        /*1354*/ 	.word	0x00029f70
        /*1358*/ 	.word	0x00000002
        /*135c*/ 	.word	0x00034800
        /*1360*/ 	.short	0x010a
        /*1362*/ 	.byte	0x3f
	.zero		1


	//   ....[73]....
        /*1364*/ 	.word	0x00029fc0
        /*1368*/ 	.word	0x00000000
        /*136c*/ 	.word	0x00034830
        /*1370*/ 	.short	0x010a
        /*1372*/ 	.byte	0x3f
	.zero		1


	//   ....[74]....
        /*1374*/ 	.word	0x0002a010
        /*1378*/ 	.word	0x00000008
        /*137c*/ 	.word	0x00034830
        /*1380*/ 	.short	0x010a
        /*1382*/ 	.byte	0x3f
	.zero		1


	//   ....[75]....
        /*1384*/ 	.word	0x0002a060
        /*1388*/ 	.word	0x00000008
        /*138c*/ 	.word	0x00034850
        /*1390*/ 	.short	0x010a
        /*1392*/ 	.byte	0x3f
	.zero		1


	//   ....[76]....
        /*1394*/ 	.word	0x0002a0b0
        /*1398*/ 	.word	0x0000000a
        /*139c*/ 	.word	0x00034850
        /*13a0*/ 	.short	0x010a
        /*13a2*/ 	.byte	0x3f
	.zero		1


	//   ....[77]....
        /*13a4*/ 	.word	0x0002acb0
        /*13a8*/ 	.word	0x00000012
        /*13ac*/ 	.word	0x00034820
        /*13b0*/ 	.short	0x010a
        /*13b2*/ 	.byte	0x3f
	.zero		1


	//   ....[78]....
        /*13b4*/ 	.word	0x0002ad00
        /*13b8*/ 	.word	0x00000005
        /*13bc*/ 	.word	0x000348a0
        /*13c0*/ 	.short	0x010a
        /*13c2*/ 	.byte	0x3f
	.zero		1


	//   ....[79]....
        /*13c4*/ 	.word	0x0002ad50
        /*13c8*/ 	.word	0x00000005
        /*13cc*/ 	.word	0x000348c0
        /*13d0*/ 	.short	0x010a
        /*13d2*/ 	.byte	0x3f
	.zero		1


	//   ....[80]....
        /*13d4*/ 	.word	0x0002ada0
        /*13d8*/ 	.word	0x00000006
        /*13dc*/ 	.word	0x000348a0
        /*13e0*/ 	.short	0x010a
        /*13e2*/ 	.byte	0x3f
	.zero		1


	//   ....[81]....
        /*13e4*/ 	.word	0x0002adf0
        /*13e8*/ 	.word	0x00000006
        /*13ec*/ 	.word	0x000348c0
        /*13f0*/ 	.short	0x010a
        /*13f2*/ 	.byte	0x3f
	.zero		1


	//   ....[82]....
        /*13f4*/ 	.word	0x0002af90
        /*13f8*/ 	.word	0x00000000
        /*13fc*/ 	.word	0x00034840
        /*1400*/ 	.short	0x010a
        /*1402*/ 	.byte	0x3f
	.zero		1


	//   ....[83]....
        /*1404*/ 	.word	0x0002bb30
        /*1408*/ 	.word	0x00000012
        /*140c*/ 	.word	0x00034820
        /*1410*/ 	.short	0x010a
        /*1412*/ 	.byte	0x3f
	.zero		1


	//   ....[84]....
        /*1414*/ 	.word	0x0002bb80
        /*1418*/ 	.word	0x00000003
        /*141c*/ 	.word	0x00034840
        /*1420*/ 	.short	0x010a
        /*1422*/ 	.byte	0x3f
	.zero		1


	//   ....[85]....
        /*1424*/ 	.word	0x0002bbd0
        /*1428*/ 	.word	0x00000002
        /*142c*/ 	.word	0x00034860
        /*1430*/ 	.short	0x010a
        /*1432*/ 	.byte	0x3f
	.zero		1


	//   ....[86]....
        /*1434*/ 	.word	0x0002bc20
        /*1438*/ 	.word	0x00000003
        /*143c*/ 	.word	0x00034840
        /*1440*/ 	.short	0x010a
        /*1442*/ 	.byte	0x3f
	.zero		1


	//   ....[87]....
        /*1444*/ 	.word	0x0002bc70
        /*1448*/ 	.word	0x00000002
        /*144c*/ 	.word	0x00034860
        /*1450*/ 	.short	0x010a
        /*1452*/ 	.byte	0x3f
	.zero		1


	//   ....[88]....
        /*1454*/ 	.word	0x0002bcc0
        /*1458*/ 	.word	0x00000002
        /*145c*/ 	.word	0x00034840
        /*1460*/ 	.short	0x010a
        /*1462*/ 	.byte	0x3f
	.zero		1


	//   ....[89]....
        /*1464*/ 	.word	0x0002bd10
        /*1468*/ 	.word	0x00000002
        /*146c*/ 	.word	0x00034860
        /*1470*/ 	.short	0x010a
        /*1472*/ 	.byte	0x3f
	.zero		1


	//   ....[90]....
        /*1474*/ 	.word	0x0002bd60
        /*1478*/ 	.word	0x00000000
        /*147c*/ 	.word	0x00034860
        /*1480*/ 	.short	0x010a
        /*1482*/ 	.byte	0x3f
	.zero		1


	//   ....[91]....
        /*1484*/ 	.word	0x0002c8c0
        /*1488*/ 	.word	0x00000000
        /*148c*/ 	.word	0x00034820
        /*1490*/ 	.short	0x010a
        /*1492*/ 	.byte	0x3f
	.zero		1


	//   ....[92]....
        /*1494*/ 	.word	0x0002ca60
        /*1498*/ 	.word	0x00000006
        /*149c*/ 	.word	0x00000000
        /*14a0*/ 	.short	0x010a
        /*14a2*/ 	.byte	0x3f
	.zero		1


	//   ....[93]....
        /*14a4*/ 	.word	0x0002cab0
        /*14a8*/ 	.word	0x00000007
        /*14ac*/ 	.word	0x00000000
        /*14b0*/ 	.short	0x010a
        /*14b2*/ 	.byte	0x3f
	.zero		1


	//   ....[94]....
        /*14b4*/ 	.word	0x0002cb00
        /*14b8*/ 	.word	0x00000004
        /*14bc*/ 	.word	0x00000000
        /*14c0*/ 	.short	0x010a
        /*14c2*/ 	.byte	0x3f
	.zero		1


	//----- nvinfo : EIATTR_NUM_MBARRIERS
	.align		4
.L_933:
        /*14c4*/ 	.byte	0x03, 0x38
        /*14c6*/ 	.short	0x0016


	//----- nvinfo : EIATTR_EXIT_INSTR_OFFSETS
	.align		4
        /*14c8*/ 	.byte	0x04, 0x1c
        /*14ca*/ 	.short	(.L_935 - .L_934)


	//   ....[0]....
.L_934:
        /*14cc*/ 	.word	0x00029950


	//----- nvinfo : EIATTR_MAX_THREADS
	.align		4
.L_935:
        /*14d0*/ 	.byte	0x04, 0x05
        /*14d2*/ 	.short	(.L_937 - .L_936)
.L_936:
        /*14d4*/ 	.word	0x00000180
        /*14d8*/ 	.word	0x00000001
        /*14dc*/ 	.word	0x00000001


	//----- nvinfo : EIATTR_CRS_STACK_SIZE
	.align		4
.L_937:
        /*14e0*/ 	.byte	0x04, 0x1e
        /*14e2*/ 	.short	(.L_939 - .L_938)
.L_938:
        /*14e4*/ 	.word	0x00000000


	//----- nvinfo : EIATTR_CBANK_PARAM_SIZE
	.align		4
.L_939:
        /*14e8*/ 	.byte	0x03, 0x19
        /*14ea*/ 	.short	0x0af0


	//----- nvinfo : EIATTR_PARAM_CBANK
	.align		4
        /*14ec*/ 	.byte	0x04, 0x0a
        /*14ee*/ 	.short	(.L_941 - .L_940)
	.align		4
.L_940:
        /*14f0*/ 	.word	index@(.nv.constant0._ZN7cutlass13device_kernelIN5flash11enable_sm90INS1_16FlashAttnFwdSm90INS1_25CollectiveMainloopFwdSm90ILi2EN4cute5tupleIJNS5_1CILi1EEES8_S8_EEENS6_IJNS7_ILi128EEENS7_ILi176EEESA_EEELi128ENS_10bfloat16_tEfNS_4arch4Sm90ELb0ELb0ELb1ELb1ELb0ELb1ELb0ELb1ELb1ELb1ELb1ELb0EEENS1_21CollectiveEpilogueFwdINS6_IJSA_SA_SB_EEES9_SD_SF_Li256ELb1ELb1ELb1ELb0EEENS1_36VarlenDynamicPersistentTileSchedulerILi128ELi176ELi256ELi128ELb1ELb1ELb1ELb0ELb1ELb1EEEEEEEEEvNT_6ParamsE)
        /*14f4*/ 	.short	0x0210
        /*14f6*/ 	.short	0x0af0


	//----- nvinfo : EIATTR_SW_WAR
	.align		4
.L_941:
        /*14f8*/ 	.byte	0x04, 0x36
        /*14fa*/ 	.short	(.L_943 - .L_942)
.L_942:
        /*14fc*/ 	.word	0x00000008
.L_943:


//--------------------- .nv.info._ZN7cutlass13device_kernelIN5flash11enable_sm90INS1_16FlashAttnFwdSm90INS1_25CollectiveMainloopFwdSm90ILi2EN4cute5tupleIJNS5_1CILi1EEES8_S8_EEENS6_IJNS7_ILi128EEESA_SA_EEELi128ENS_10bfloat16_tEfNS_4arch4Sm90ELb0ELb1ELb1ELb0ELb0ELb0ELb0ELb1ELb1ELb1ELb1ELb0EEENS1_21CollectiveEpilogueFwdISB_S9_SC_SE_Li256ELb0ELb1ELb1ELb0EEENS1_19SingleTileSchedulerILb0ELb1ELb1ELi128EEEEEEEEEvNT_6ParamsE --------------------------
	.section	.nv.info._ZN7cutlass13device_kernelIN5flash11enable_sm90INS1_16FlashAttnFwdSm90INS1_25CollectiveMainloopFwdSm90ILi2EN4cute5tupleIJNS5_1CILi1EEES8_S8_EEENS6_IJNS7_ILi128EEESA_SA_EEELi128ENS_10bfloat16_tEfNS_4arch4Sm90ELb0ELb1ELb1ELb0ELb0ELb0ELb0ELb1ELb1ELb1ELb1ELb0EEENS1_21CollectiveEpilogueFwdISB_S9_SC_SE_Li256ELb0ELb1ELb1ELb0EEENS1_19SingleTileSchedulerILb0ELb1ELb1ELi128EEEEEEEEEvNT_6ParamsE,"",@"SHT_CUDA_INFO"
	.sectionflags	@""
	.align	4


	//----- nvinfo : EIATTR_CUDA_API_VERSION
	.align		4
        /*0000*/ 	.byte	0x04, 0x37
        /*0002*/ 	.short	(.L_945 - .L_944)
.L_944:
        /*0004*/ 	.word	0x00000082


	//----- nvinfo : EIATTR_KPARAM_INFO
	.align		4
.L_945:
        /*0008*/ 	.byte	0x04, 0x17
        /*000a*/ 	.short	(.L_947 - .L_946)
.L_946:
        /*000c*/ 	.word	0x00000000
        /*0010*/ 	.short	0x0000
        /*0012*/ 	.short	0x0070
        /*0014*/ 	.byte	0x00, 0xf0, 0x01, 0x28


	//----- nvinfo : EIATTR_SPARSE_MMA_MASK
	.align		4
.L_947:
        /*0018*/ 	.byte	0x03, 0x50
        /*001a*/ 	.short	0x0000


	//----- nvinfo : EIATTR_MAXREG_COUNT
	.align		4
        /*001c*/ 	.byte	0x03, 0x1b
        /*001e*/ 	.short	0x00a8


	//----- nvinfo : EIATTR_NUM_BARRIERS
	.align		4
        /*0020*/ 	.byte	0x02, 0x4c
        /*0022*/ 	.byte	0x10
	.zero		1


	//----- nvinfo : EIATTR_EXTERNS
	.align		4
        /*0024*/ 	.byte	0x04, 0x0f
        /*0026*/ 	.short	(.L_949 - .L_948)


	//   ....[0]....
	.align		4
.L_948:
        /*0028*/ 	.word	index@(__assertfail)


	//----- nvinfo : EIATTR_ANNOTATIONS
	.align		4
.L_949:
        /*002c*/ 	.byte	0x04, 0x55
        /*002e*/ 	.short	(.L_951 - .L_950)


	//   ....[0]....
.L_950:
        /* <DEDUP_REMOVED lines=10> */


	//----- nvinfo : EIATTR_MERCURY_ISA_VERSION
	.align		4
.L_951:
        /*00c0*/ 	.byte	0x03, 0x5f
        /*00c2*/ 	.short	0x0101


	//----- nvinfo : EIATTR_INT_WARP_WIDE_INSTR_OFFSETS
	.align		4
        /*00c4*/ 	.byte	0x04, 0x31
        /*00c6*/ 	.short	(.L_953 - .L_952)


	//   ....[0]....
.L_952:
        /*00c8*/ 	.word	0x00000120


	//   ....[1]....
        /*00cc*/ 	.word	0x000001c0


	//   ....[2]....
        /*00d0*/ 	.word	0x00000230


	//----- nvinfo : EIATTR_COOP_GROUP_MASK_REGIDS
	.align		4
.L_953:
        /*00d4*/ 	.byte	0x04, 0x29
        /*00d6*/ 	.short	(.L_955 - .L_954)


	//   ....[0]....
.L_954:
        /*00d8*/ 	.word	0xffffffff


	//   ....[1]....
        /*00dc*/ 	.word	0xffffffff


	//   ....[2]....
        /*00e0*/ 	.word	0xffffffff


	//   ....[3]....
        /*00e4*/ 	.word	0xffffffff


	//   ....[4]....
        /*00e8*/ 	.word	0xffffffff


	//   ....[5]....
        /*00ec*/ 	.word	0xffffffff


	//   ....[6]....
        /*00f0*/ 	.word	0xffffffff


	//   ....[7]....
        /*00f4*/ 	.word	0xffffffff


	//   ....[8]....
        /*00f8*/ 	.word	0xffffffff


	//   ....[9]....
        /*00fc*/ 	.word	0xffffffff


	//   ....[10]....
        /*0100*/ 	.word	0xffffffff


	//   ....[11]....
        /*0104*/ 	.word	0xffffffff


	//   ....[12]....
        /*0108*/ 	.word	0xffffffff


	//   ....[13]....
        /*010c*/ 	.word	0xffffffff


	//   ....[14]....
        /*0110*/ 	.word	0xffffffff


	//   ....[15]....
        /*0114*/ 	.word	0xffffffff


	//   ....[16]....
        /*0118*/ 	.word	0xffffffff


	//   ....[17]....
        /*011c*/ 	.word	0xffffffff


	//   ....[18]....
        /*0120*/ 	.word	0xffffffff


	//   ....[19]....
        /*0124*/ 	.word	0xffffffff


	//   ....[20]....
        /*0128*/ 	.word	0xffffffff


	//   ....[21]....
        /*012c*/ 	.word	0xffffffff


	//   ....[22]....
        /*0130*/ 	.word	0xffffffff


	//   ....[23]....
        /*0134*/ 	.word	0xffffffff


	//   ....[24]....
        /*0138*/ 	.word	0xffffffff


	//   ....[25]....
        /*013c*/ 	.word	0xffffffff


	//   ....[26]....
        /*0140*/ 	.word	0xffffffff


	//   ....[27]....
        /*0144*/ 	.word	0xffffffff


	//   ....[28]....
        /*0148*/ 	.word	0xffffffff


	//   ....[29]....
        /*014c*/ 	.word	0xffffffff


	//   ....[30]....
        /*0150*/ 	.word	0xffffffff


	//   ....[31]....
        /*0154*/ 	.word	0xffffffff


	//   ....[32]....
        /*0158*/ 	.word	0xffffffff


	//   ....[33]....
        /*015c*/ 	.word	0xffffffff


	//   ....[34]....
        /*0160*/ 	.word	0xffffffff


	//   ....[35]....
        /*0164*/ 	.word	0xffffffff


	//   ....[36]....
        /*0168*/ 	.word	0xffffffff


	//   ....[37]....
        /*016c*/ 	.word	0xffffffff


	//   ....[38]....
        /*0170*/ 	.word	0xffffffff


	//   ....[39]....
        /*0174*/ 	.word	0xffffffff


	//   ....[40]....
        /*0178*/ 	.word	0xffffffff


	//   ....[41]....
        /*017c*/ 	.word	0xffffffff


	//   ....[42]....
        /*0180*/ 	.word	0xffffffff


	//   ....[43]....
        /*0184*/ 	.word	0xffffffff


	//   ....[44]....
        /*0188*/ 	.word	0xffffffff


	//   ....[45]....
        /*018c*/ 	.word	0xffffffff


	//   ....[46]....
        /*0190*/ 	.word	0xffffffff


	//   ....[47]....
        /*0194*/ 	.word	0xffffffff


	//   ....[48]....
        /*0198*/ 	.word	0xffffffff


	//   ....[49]....
        /*019c*/ 	.word	0xffffffff


	//   ....[50]....
        /*01a0*/ 	.word	0xffffffff


	//   ....[51]....
        /*01a4*/ 	.word	0xffffffff


	//   ....[52]....
        /*01a8*/ 	.word	0xffffffff


	//   ....[53]....
        /*01ac*/ 	.word	0xffffffff


	//   ....[54]....
        /*01b0*/ 	.word	0xffffffff


	//   ....[55]....
        /*01b4*/ 	.word	0xffffffff


	//   ....[56]....
        /*01b8*/ 	.word	0xffffffff


	//   ....[57]....
        /*01bc*/ 	.word	0xffffffff


	//   ....[58]....
        /*01c0*/ 	.word	0xffffffff


	//   ....[59]....
        /*01c4*/ 	.word	0xffffffff


	//   ....[60]....
        /*01c8*/ 	.word	0xffffffff


	//   ....[61]....
        /*01cc*/ 	.word	0x0500000f


	//   ....[62]....
        /*01d0*/ 	.word	0x0500000f


	//   ....[63]....
        /*01d4*/ 	.word	0x0500000f


	//   ....[64]....
        /*01d8*/ 	.word	0x0500000f


	//   ....[65]....
        /*01dc*/ 	.word	0x0500000f


	//   ....[66]....
        /*01e0*/ 	.word	0x0500000f


	//   ....[67]....
        /*01e4*/ 	.word	0x0500000f


	//   ....[68]....
        /*01e8*/ 	.word	0x0500000f


	//   ....[69]....
        /*01ec*/ 	.word	0x0500000f


	//   ....[70]....
        /*01f0*/ 	.word	0x0500000f


	//   ....[71]....
        /*01f4*/ 	.word	0x0500000f


	//   ....[72]....
        /*01f8*/ 	.word	0x0500000f


	//   ....[73]....
        /*01fc*/ 	.word	0x0500000f


	//   ....[74]....
        /*0200*/ 	.word	0x0500000f


	//   ....[75]....
        /*0204*/ 	.word	0x0500000f


	//   ....[76]....
        /*0208*/ 	.word	0x0500000f


	//   ....[77]....
        /*020c*/ 	.word	0x0500000f


	//   ....[78]....
        /*0210*/ 	.word	0x0500000f


	//----- nvinfo : EIATTR_COOP_GROUP_INSTR_OFFSETS
	.align		4
.L_955:
        /*0214*/ 	.byte	0x04, 0x28
        /*0216*/ 	.short	(.L_957 - .L_956)


	//   ....[0]....
.L_956:
        /*0218*/ 	.word	0x00000060


	//   ....[1]....
        /*021c*/ 	.word	0x00000130


	//   ....[2]....
        /*0220*/ 	.word	0x000001e0


	//   ....[3]....
        /*0224*/ 	.word	0x000003a0


	//   ....[4]....
        /*0228*/ 	.word	0x00000500


	//   ....[5]....
        /*022c*/ 	.word	0x00000620


	//   ....[6]....
        /*0230*/ 	.word	0x00000780


	//   ....[7]....
        /*0234*/ 	.word	0x000014b0


	//   ....[8]....
        /*0238*/ 	.word	0x00001fb0


	//   ....[9]....
        /*023c*/ 	.word	0x000028b0


	//   ....[10]....
        /*0240*/ 	.word	0x00003940


	//   ....[11]....
        /*0244*/ 	.word	0x00003a00


	//   ....[12]....
        /*0248*/ 	.word	0x00004460


	//   ....[13]....
        /*024c*/ 	.word	0x000044f0


	//   ....[14]....
        /*0250*/ 	.word	0x00006170


	//   ....[15]....
        /*0254*/ 	.word	0x00006560


	//   ....[16]....
        /*0258*/ 	.word	0x00007130


	//   ....[17]....
        /*025c*/ 	.word	0x000071f0


	//   ....[18]....
        /*0260*/ 	.word	0x00007ad0


	//   ....[19]....
        /*0264*/ 	.word	0x00007b30


	//   ....[20]....
        /*0268*/ 	.word	0x00009e30


	//   ....[21]....
        /*026c*/ 	.word	0x00009e50


	//   ....[22]....
        /*0270*/ 	.word	0x0000a570


	//   ....[23]....
        /*0274*/ 	.word	0x0000a600


	//   ....[24]....
        /*0278*/ 	.word	0x0000c5f0


	//   ....[25]....
        /*027c*/ 	.word	0x0000c880


	//   ....[26]....
        /*0280*/ 	.word	0x0000d450


	//   ....[27]....
        /*0284*/ 	.word	0x0000d550


	//   ....[28]....
        /*0288*/ 	.word	0x0000de30


	//   ....[29]....
        /*028c*/ 	.word	0x0000ded0


	//   ....[30]....
        /*0290*/ 	.word	0x0000ef40


	//   ....[31]....
        /*0294*/ 	.word	0x0000ef70


	//   ....[32]....
        /*0298*/ 	.word	0x0000f050


	//   ....[33]....
        /*029c*/ 	.word	0x0000f060


	//   ....[34]....
        /*02a0*/ 	.word	0x0000ff40


	//   ....[35]....
        /*02a4*/ 	.word	0x0000ff80


	//   ....[36]....
        /*02a8*/ 	.word	0x0000ffc0


	//   ....[37]....
        /*02ac*/ 	.word	0x00010000


	//   ....[38]....
        /*02b0*/ 	.word	0x00010010


	//   ....[39]....
        /*02b4*/ 	.word	0x00010030


	//   ....[40]....
        /*02b8*/ 	.word	0x00010670


	//   ....[41]....
        /*02bc*/ 	.word	0x00010680


	//   ....[42]....
        /*02c0*/ 	.word	0x00011080


	//   ....[43]....
        /*02c4*/ 	.word	0x00011f10


	//   ....[44]....
        /*02c8*/ 	.word	0x00012810


	//   ....[45]....
        /*02cc*/ 	.word	0x00012840


	//   ....[46]....
        /*02d0*/ 	.word	0x00012870


	//   ....[47]....
        /*02d4*/ 	.word	0x00012920


	//   ....[48]....
        /*02d8*/ 	.word	0x00012940


	//   ....[49]....
        /*02dc*/ 	.word	0x00012970


	//   ....[50]....
        /*02e0*/ 	.word	0x000129f0


	//   ....[51]....
        /*02e4*/ 	.word	0x00012a20


	//   ....[52]....
        /*02e8*/ 	.word	0x00012a80


	//   ....[53]....
        /*02ec*/ 	.word	0x00012ab0


	//   ....[54]....
        /*02f0*/ 	.word	0x00012b20


	//   ....[55]....
        /*02f4*/ 	.word	0x00012b50


	//   ....[56]....
        /*02f8*/ 	.word	0x00012bc0


	//   ....[57]....
        /*02fc*/ 	.word	0x00012bf0


	//   ....[58]....
        /*0300*/ 	.word	0x00012c70


	//   ....[59]....
        /*0304*/ 	.word	0x00012cb0


	//   ....[60]....
        /*0308*/ 	.word	0x00014c60


	//   ....[61]....
        /*030c*/ 	.word	0x00015280


	//   ....[62]....
        /*0310*/ 	.word	0x000153f0


	//   ....[63]....
        /*0314*/ 	.word	0x00015440


	//   ....[64]....
        /*0318*/ 	.word	0x00015590


	//   ....[65]....
        /*031c*/ 	.word	0x00015600


	//   ....[66]....
        /*0320*/ 	.word	0x00015670


	//   ....[67]....
        /*0324*/ 	.word	0x00015750


	//   ....[68]....
        /*0328*/ 	.word	0x000157c0


	//   ....[69]....
        /*032c*/ 	.word	0x000158a0


	//   ....[70]....
        /*0330*/ 	.word	0x00015910


	//   ....[71]....
        /*0334*/ 	.word	0x000159f0


	//   ....[72]....
        /*0338*/ 	.word	0x00015a60


	//   ....[73]....
        /*033c*/ 	.word	0x00015b40


	//   ....[74]....
        /*0340*/ 	.word	0x00015bb0


	//   ....[75]....
        /*0344*/ 	.word	0x00015c80


	//   ....[76]....
        /*0348*/ 	.word	0x00015cf0


	//   ....[77]....
        /*034c*/ 	.word	0x00015da0


	//   ....[78]....
        /*0350*/ 	.word	0x000161a0


	//----- nvinfo : EIATTR_REG_RECONFIG
	.align		4
.L_957:
        /*0354*/ 	.byte	0x01, 0x54
	.zero		2


	//----- nvinfo : EIATTR_SYSCALL_OFFSETS
	.align		4
        /*0358*/ 	.byte	0x04, 0x46
        /*035a*/ 	.short	(.L_959 - .L_958)


	//   ....[0]....
.L_958:
        /*035c*/ 	.word	0x00001670


	//   ....[1]....
        /*0360*/ 	.word	0x00011b90


	//   ....[2]....
        /*0364*/ 	.word	0x00011cd0


	//   ....[3]....
        /*0368*/ 	.word	0x00011dc0


	//   ....[4]....
        /*036c*/ 	.word	0x00012480


	//----- nvinfo : EIATTR_MBARRIER_INSTR_OFFSETS
	.align		4
.L_959:
        /*0370*/ 	.byte	0x04, 0x39
        /*0372*/ 	.short	(.L_961 - .L_960)


	//   ....[0]....
.L_960:
        /*0374*/ 	.word	0x00000250
        /*0378*/ 	.word	0x000000ff
        /*037c*/ 	.word	0x00028800
        /*0380*/ 	.short	0x0100
        /*0382*/ 	.byte	0x08
	.zero		1


	//   ....[1]....
        /*0384*/ 	.word	0x00000260
        /*0388*/ 	.word	0x000000ff
        /*038c*/ 	.word	0x00028820
        /*0390*/ 	.short	0x0100
        /*0392*/ 	.byte	0x08
	.zero		1


	//   ....[2]....
        /*0394*/ 	.word	0x00000350
        /*0398*/ 	.word	0x000000ff
        /*039c*/ 	.word	0x00028830
        /*03a0*/ 	.short	0x0100
        /*03a2*/ 	.byte	0x08
	.zero		1


	//   ....[3]....
        /*03a4*/ 	.word	0x00000360
        /*03a8*/ 	.word	0x000000ff
        /*03ac*/ 	.word	0x00028840
        /*03b0*/ 	.short	0x0100
        /*03b2*/ 	.byte	0x08
	.zero		1


	//   ....[4]....
        /*03b4*/ 	.word	0x00000370
        /*03b8*/ 	.word	0x000000ff
        /*03bc*/ 	.word	0x00028838
        /*03c0*/ 	.short	0x0100
        /*03c2*/ 	.byte	0x08
	.zero		1


	//   ....[5]....
        /*03c4*/ 	.word	0x00000380
        /*03c8*/ 	.word	0x000000ff
        /*03cc*/ 	.word	0x00028848
        /*03d0*/ 	.short	0x0100
        /*03d2*/ 	.byte	0x08
	.zero		1


	//   ....[6]....
        /*03d4*/ 	.word	0x000004b0
        /*03d8*/ 	.word	0x000000ff
        /*03dc*/ 	.word	0x00028850
        /*03e0*/ 	.short	0x0100
        /*03e2*/ 	.byte	0x08
	.zero		1


	//   ....[7]....
        /*03e4*/ 	.word	0x000004c0
        /*03e8*/ 	.word	0x000000ff
        /*03ec*/ 	.word	0x00028860
        /*03f0*/ 	.short	0x0100
        /*03f2*/ 	.byte	0x08
	.zero		1


	//   ....[8]....
        /*03f4*/ 	.word	0x000004d0
        /*03f8*/ 	.word	0x000000ff
        /*03fc*/ 	.word	0x00028858
        /*0400*/ 	.short	0x0100
        /*0402*/ 	.byte	0x08
	.zero		1


	//   ....[9]....
        /*0404*/ 	.word	0x000004e0
        /*0408*/ 	.word	0x000000ff
        /*040c*/ 	.word	0x00028868
        /*0410*/ 	.short	0x0100
        /*0412*/ 	.byte	0x08
	.zero		1


	//   ....[10]....
        /*0414*/ 	.word	0x000005d0
        /*0418*/ 	.word	0x000000ff
        /*041c*/ 	.word	0x00028870
        /*0420*/ 	.short	0x0100
        /*0422*/ 	.byte	0x06
	.zero		1


	//   ....[11]....
        /*0424*/ 	.word	0x000005e0
        /*0428*/ 	.word	0x000000ff
        /*042c*/ 	.word	0x00028880
        /*0430*/ 	.short	0x0100
        /*0432*/ 	.byte	0x06
	.zero		1


	//   ....[12]....
        /*0434*/ 	.word	0x000005f0
        /*0438*/ 	.word	0x000000ff
        /*043c*/ 	.word	0x00028878
        /*0440*/ 	.short	0x0100
        /*0442*/ 	.byte	0x06
	.zero		1


	//   ....[13]....
        /*0444*/ 	.word	0x00000600
        /*0448*/ 	.word	0x000000ff
        /*044c*/ 	.word	0x00028888
        /*0450*/ 	.short	0x0100
        /*0452*/ 	.byte	0x06
	.zero		1


	//   ....[14]....
        /*0454*/ 	.word	0x00000730
        /*0458*/ 	.word	0x000000ff
        /*045c*/ 	.word	0x00028890
        /*0460*/ 	.short	0x0100
        /*0462*/ 	.byte	0x08
	.zero		1


	//   ....[15]....
        /*0464*/ 	.word	0x00000740
        /*0468*/ 	.word	0x000000ff
        /*046c*/ 	.word	0x000288a0
        /*0470*/ 	.short	0x0100
        /*0472*/ 	.byte	0x08
	.zero		1


	//   ....[16]....
        /*0474*/ 	.word	0x00000750
        /*0478*/ 	.word	0x000000ff
        /*047c*/ 	.word	0x00028898
        /*0480*/ 	.short	0x0100
        /*0482*/ 	.byte	0x08
	.zero		1


	//   ....[17]....
        /*0484*/ 	.word	0x00000760
        /*0488*/ 	.word	0x000000ff
        /*048c*/ 	.word	0x000288a8
        /*0490*/ 	.short	0x0100
        /*0492*/ 	.byte	0x08
	.zero		1


	//   ....[18]....
        /*0494*/ 	.word	0x00000890
        /*0498*/ 	.word	0x000000ff
        /*049c*/ 	.word	0x000288b0
        /*04a0*/ 	.short	0x0100
        /*04a2*/ 	.byte	0x08
	.zero		1


	//   ....[19]....
        /*04a4*/ 	.word	0x000008a0
        /*04a8*/ 	.word	0x000000ff
        /*04ac*/ 	.word	0x000288c0
        /*04b0*/ 	.short	0x0100
        /*04b2*/ 	.byte	0x08
	.zero		1


	//   ....[20]....
        /*04b4*/ 	.word	0x000008b0
        /*04b8*/ 	.word	0x000000ff
        /*04bc*/ 	.word	0x000288b8
        /*04c0*/ 	.short	0x0100
        /*04c2*/ 	.byte	0x08
	.zero		1


	//   ....[21]....
        /*04c4*/ 	.word	0x000008c0
        /*04c8*/ 	.word	0x000000ff
        /*04cc*/ 	.word	0x000288c8
        /*04d0*/ 	.short	0x0100
        /*04d2*/ 	.byte	0x08
	.zero		1


	//   ....[22]....
        /*04d4*/ 	.word	0x000016a0
        /*04d8*/ 	.word	0x000000ff
        /*04dc*/ 	.word	0x00028800
        /*04e0*/ 	.short	0x010a
        /*04e2*/ 	.byte	0x24
	.zero		1


	//   ....[23]....
        /*04e4*/ 	.word	0x00001700
        /*04e8*/ 	.word	0x000000ff
        /*04ec*/ 	.word	0x00028830
        /*04f0*/ 	.short	0x010a
        /*04f2*/ 	.byte	0x24
	.zero		1


	//   ....[24]....
        /*04f4*/ 	.word	0x00001790
        /*04f8*/ 	.word	0x000000ff
        /*04fc*/ 	.word	0x00028830
        /*0500*/ 	.short	0x010a
        /*0502*/ 	.byte	0x24
	.zero		1


	//   ....[25]....
        /*0504*/ 	.word	0x000022d0
        /*0508*/ 	.word	0x0000000b
        /*050c*/ 	.word	0x00000000
        /*0510*/ 	.short	0x0101
        /*0512*/ 	.byte	0x3f
	.zero		1


	//   ....[26]....
        /*0514*/ 	.word	0x000053d0
        /*0518*/ 	.word	0x000000ff
        /*051c*/ 	.word	0x00028830
        /*0520*/ 	.short	0x010a
        /*0522*/ 	.byte	0x0a
	.zero		1


	//   ....[27]....
        /*0524*/ 	.word	0x00005410
        /*0528*/ 	.word	0x000000ff
        /*052c*/ 	.word	0x00028830
        /*0530*/ 	.short	0x010a
        /*0532*/ 	.byte	0x0a
	.zero		1


	//   ....[28]....
        /*0534*/ 	.word	0x00005740
        /*0538*/ 	.word	0x000000ff
        /*053c*/ 	.word	0x00028850
        /*0540*/ 	.short	0x010a
        /*0542*/ 	.byte	0x0a
	.zero		1


	//   ....[29]....
        /*0544*/ 	.word	0x00005780
        /*0548*/ 	.word	0x000000ff
        /*054c*/ 	.word	0x00028850
        /*0550*/ 	.short	0x010a
        /*0552*/ 	.byte	0x0a
	.zero		1


	//   ....[30]....
        /*0554*/ 	.word	0x00006330
        /*0558*/ 	.word	0x00000037
        /*055c*/ 	.word	0x00000000
        /*0560*/ 	.short	0x0101
        /*0562*/ 	.byte	0x3f
	.zero		1


	//   ....[31]....
        /*0564*/ 	.word	0x00008000
        /*0568*/ 	.word	0x0000001b
        /*056c*/ 	.word	0x00000000
        /*0570*/ 	.short	0x0101
        /*0572*/ 	.byte	0x3f
	.zero		1


	//   ....[32]....
        /*0574*/ 	.word	0x00008ed0
        /*0578*/ 	.word	0x000000ff
        /*057c*/ 	.word	0x00028830
        /*0580*/ 	.short	0x010a
        /*0582*/ 	.byte	0x0a
	.zero		1


	//   ....[33]....
        /*0584*/ 	.word	0x00008f10
        /*0588*/ 	.word	0x000000ff
        /*058c*/ 	.word	0x00028830
        /*0590*/ 	.short	0x010a
        /*0592*/ 	.byte	0x0a
	.zero		1


	//   ....[34]....
        /*0594*/ 	.word	0x00009240
        /*0598*/ 	.word	0x000000ff
        /*059c*/ 	.word	0x00028850
        /*05a0*/ 	.short	0x010a
        /*05a2*/ 	.byte	0x0a
	.zero		1


	//   ....[35]....
        /*05a4*/ 	.word	0x00009280
        /*05a8*/ 	.word	0x000000ff
        /*05ac*/ 	.word	0x00028850
        /*05b0*/ 	.short	0x010a
        /*05b2*/ 	.byte	0x0a
	.zero		1


	//   ....[36]....
        /*05b4*/ 	.word	0x0000ac00
        /*05b8*/ 	.word	0x0000001d
        /*05bc*/ 	.word	0x00000000
        /*05c0*/ 	.short	0x0101
        /*05c2*/ 	.byte	0x3f
	.zero		1


	//   ....[37]....
        /*05c4*/ 	.word	0x0000acb0
        /*05c8*/ 	.word	0x00000021
        /*05cc*/ 	.word	0x00000000
        /*05d0*/ 	.short	0x0101
        /*05d2*/ 	.byte	0x3f
	.zero		1


	//   ....[38]....
        /*05d4*/ 	.word	0x0000b720
        /*05d8*/ 	.word	0x000000ff
        /*05dc*/ 	.word	0x00028830
        /*05e0*/ 	.short	0x010a
        /*05e2*/ 	.byte	0x0a
	.zero		1


	//   ....[39]....
        /*05e4*/ 	.word	0x0000b760
        /*05e8*/ 	.word	0x000000ff
        /*05ec*/ 	.word	0x00028830
        /*05f0*/ 	.short	0x010a
        /*05f2*/ 	.byte	0x0a
	.zero		1


	//   ....[40]....
        /*05f4*/ 	.word	0x0000ba80
        /*05f8*/ 	.word	0x000000ff
        /*05fc*/ 	.word	0x00028850
        /*0600*/ 	.short	0x010a
        /*0602*/ 	.byte	0x0a
	.zero		1


	//   ....[41]....
        /*0604*/ 	.word	0x0000bac0
        /*0608*/ 	.word	0x000000ff
        /*060c*/ 	.word	0x00028850
        /*0610*/ 	.short	0x010a
        /*0612*/ 	.byte	0x0a
	.zero		1


	//   ....[42]....
        /*0614*/ 	.word	0x0000c650
        /*0618*/ 	.word	0x0000003c
        /*061c*/ 	.word	0x00000000
        /*0620*/ 	.short	0x0101
        /*0622*/ 	.byte	0x3f
	.zero		1


	//   ....[43]....
        /*0624*/ 	.word	0x0000d5e0
        /*0628*/ 	.word	0x00000026
        /*062c*/ 	.word	0x00000000
        /*0630*/ 	.short	0x0101
        /*0632*/ 	.byte	0x3f
	.zero		1


	//   ....[44]....
        /*0634*/ 	.word	0x0000eeb0
        /*0638*/ 	.word	0x000000ff
        /*063c*/ 	.word	0x00028850
        /*0640*/ 	.short	0x010a
        /*0642*/ 	.byte	0x05
	.zero		1


	//   ....[45]....
        /*0644*/ 	.word	0x0000eef0
        /*0648*/ 	.word	0x000000ff
        /*064c*/ 	.word	0x00028850
        /*0650*/ 	.short	0x010a
        /*0652*/ 	.byte	0x05
	.zero		1


	//   ....[46]....
        /*0654*/ 	.word	0x0000f3b0
        /*0658*/ 	.word	0x0000000b
        /*065c*/ 	.word	0x00000000
        /*0660*/ 	.short	0x0101
        /*0662*/ 	.byte	0x3f
	.zero		1


	//   ....[47]....
        /*0664*/ 	.word	0x00010020
        /*0668*/ 	.word	0x000000ff
        /*066c*/ 	.word	0x00000000
        /*0670*/ 	.short	0x0101
        /*0672*/ 	.byte	0x04
	.zero		1


	//   ....[48]....
        /*0674*/ 	.word	0x00012110
        /*0678*/ 	.word	0x000000ff
        /*067c*/ 	.word	0x00028840
        /*0680*/ 	.short	0x010a
        /*0682*/ 	.byte	0x26
	.zero		1


	//   ....[49]....
        /*0684*/ 	.word	0x00012da0
        /*0688*/ 	.word	0x000000ff
        /*068c*/ 	.word	0x00028800
        /*0690*/ 	.short	0x0107
        /*0692*/ 	.byte	0x26
	.zero		1


	//   ....[50]....
        /*0694*/ 	.word	0x00012e10
        /*0698*/ 	.word	0x000000ff
        /*069c*/ 	.word	0x00028800
        /*06a0*/ 	.short	0x0101
        /*06a2*/ 	.byte	0x26
	.zero		1


	//   ....[51]....
        /*06a4*/ 	.word	0x00012e30
        /*06a8*/ 	.word	0x000000ff
        /*06ac*/ 	.word	0x00028820
        /*06b0*/ 	.short	0x010a
        /*06b2*/ 	.byte	0x26
	.zero		1


	//   ....[52]....
        /*06b4*/ 	.word	0x00013240
        /*06b8*/ 	.word	0x000000ff
        /*06bc*/ 	.word	0x00028848
        /*06c0*/ 	.short	0x010a
        /*06c2*/ 	.byte	0x26
	.zero		1


	//   ....[53]....
        /*06c4*/ 	.word	0x00013500
        /*06c8*/ 	.word	0x000000ff
        /*06cc*/ 	.word	0x00028860
        /*06d0*/ 	.short	0x010a
        /*06d2*/ 	.byte	0x26
	.zero		1


	//   ....[54]....
        /*06d4*/ 	.word	0x000139f0
        /*06d8*/ 	.word	0x000000ff
        /*06dc*/ 	.word	0x00028840
        /*06e0*/ 	.short	0x010a
        /*06e2*/ 	.byte	0x26
	.zero		1


	//   ....[55]....
        /*06e4*/ 	.word	0x00013cd0
        /*06e8*/ 	.word	0x000000ff
        /*06ec*/ 	.word	0x00028868
        /*06f0*/ 	.short	0x010a
        /*06f2*/ 	.byte	0x26
	.zero		1


	//   ....[56]....
        /*06f4*/ 	.word	0x00014210
        /*06f8*/ 	.word	0x000000ff
        /*06fc*/ 	.word	0x00028848
        /*0700*/ 	.short	0x010a
        /*0702*/ 	.byte	0x26
	.zero		1


	//   ....[57]....
        /*0704*/ 	.word	0x000144d0
        /*0708*/ 	.word	0x000000ff
        /*070c*/ 	.word	0x00028860
        /*0710*/ 	.short	0x010a
        /*0712*/ 	.byte	0x26
	.zero		1


	//   ....[58]....
        /*0714*/ 	.word	0x00014860
        /*0718*/ 	.word	0x00000003
        /*071c*/ 	.word	0x00028860
        /*0720*/ 	.short	0x010a
        /*0722*/ 	.byte	0x3f
	.zero		1


	//   ....[59]....
        /*0724*/ 	.word	0x00014bf0
        /*0728*/ 	.word	0x00000002
        /*072c*/ 	.word	0x00028820
        /*0730*/ 	.short	0x010a
        /*0732*/ 	.byte	0x3f
	.zero		1


	//   ....[60]....
        /*0734*/ 	.word	0x00014d70
        /*0738*/ 	.word	0x00000006
        /*073c*/ 	.word	0x00000000
        /*0740*/ 	.short	0x010a
        /*0742*/ 	.byte	0x3f
	.zero		1


	//   ....[61]....
        /*0744*/ 	.word	0x00014de0
        /*0748*/ 	.word	0x00000003
        /*074c*/ 	.word	0x00000000
        /*0750*/ 	.short	0x010a
        /*0752*/ 	.byte	0x3f
	.zero		1


	//   ....[62]....
        /*0754*/ 	.word	0x00014e40
        /*0758*/ 	.word	0x00000000
        /*075c*/ 	.word	0x00000000
        /*0760*/ 	.short	0x010a
        /*0762*/ 	.byte	0x3f
	.zero		1


	//   ....[63]....
        /*0764*/ 	.word	0x00014e70
        /*0768*/ 	.word	0x00000003
        /*076c*/ 	.word	0x00000000
        /*0770*/ 	.short	0x010a
        /*0772*/ 	.byte	0x3f
	.zero		1


	//   ....[64]....
        /*0774*/ 	.word	0x00014ee0
        /*0778*/ 	.word	0x00000003
        /*077c*/ 	.word	0x00028800
        /*0780*/ 	.short	0x010a
        /*0782*/ 	.byte	0x3f
	.zero		1


	//   ....[65]....
        /*0784*/ 	.word	0x00014f40
        /*0788*/ 	.word	0x00000003
        /*078c*/ 	.word	0x00028830
        /*0790*/ 	.short	0x010a
        /*0792*/ 	.byte	0x3f
	.zero		1


	//   ....[66]....
        /*0794*/ 	.word	0x00014fa0
        /*0798*/ 	.word	0x0000000c
        /*079c*/ 	.word	0x00028830
        /*07a0*/ 	.short	0x010a
        /*07a2*/ 	.byte	0x3f
	.zero		1


	//   ....[67]....
        /*07a4*/ 	.word	0x00015000
        /*07a8*/ 	.word	0x0000000c
        /*07ac*/ 	.word	0x00028850
        /*07b0*/ 	.short	0x010a
        /*07b2*/ 	.byte	0x3f
	.zero		1


	//   ....[68]....
        /*07b4*/ 	.word	0x00015060
        /*07b8*/ 	.word	0x0000000a
        /*07bc*/ 	.word	0x00028830
        /*07c0*/ 	.short	0x010a
        /*07c2*/ 	.byte	0x3f
	.zero		1


	//   ....[69]....
        /*07c4*/ 	.word	0x000150c0
        /*07c8*/ 	.word	0x0000000a
        /*07cc*/ 	.word	0x00028850
        /*07d0*/ 	.short	0x010a
        /*07d2*/ 	.byte	0x3f
	.zero		1


	//   ....[70]....
        /*07d4*/ 	.word	0x00015120
        /*07d8*/ 	.word	0x0000000a
        /*07dc*/ 	.word	0x00028830
        /*07e0*/ 	.short	0x010a
        /*07e2*/ 	.byte	0x3f
	.zero		1


	//   ....[71]....
        /*07e4*/ 	.word	0x00015180
        /*07e8*/ 	.word	0x0000000a
        /*07ec*/ 	.word	0x00028850
        /*07f0*/ 	.short	0x010a
        /*07f2*/ 	.byte	0x3f
	.zero		1


	//   ....[72]....
        /*07f4*/ 	.word	0x000151e0
        /*07f8*/ 	.word	0x00000005
        /*07fc*/ 	.word	0x00028850
        /*0800*/ 	.short	0x010a
        /*0802*/ 	.byte	0x3f
	.zero		1


	//   ....[73]....
        /*0804*/ 	.word	0x00015340
        /*0808*/ 	.word	0x00000003
        /*080c*/ 	.word	0x00028840
        /*0810*/ 	.short	0x010a
        /*0812*/ 	.byte	0x3f
	.zero		1


	//   ....[74]....
        /*0814*/ 	.word	0x00015de0
        /*0818*/ 	.word	0x00000003
        /*081c*/ 	.word	0x00028820
        /*0820*/ 	.short	0x010a
        /*0822*/ 	.byte	0x3f
	.zero		1


	//   ....[75]....
        /*0824*/ 	.word	0x00015e40
        /*0828*/ 	.word	0x00000003
        /*082c*/ 	.word	0x00028848
        /*0830*/ 	.short	0x010a
        /*0832*/ 	.byte	0x3f
	.zero		1


	//   ....[76]....
        /*0834*/ 	.word	0x00015ea0
        /*0838*/ 	.word	0x00000003
        /*083c*/ 	.word	0x00028860
        /*0840*/ 	.short	0x010a
        /*0842*/ 	.byte	0x3f
	.zero		1


	//   ....[77]....
        /*0844*/ 	.word	0x00015f00
        /*0848*/ 	.word	0x00000003
        /*084c*/ 	.word	0x00028840
        /*0850*/ 	.short	0x010a
        /*0852*/ 	.byte	0x3f
	.zero		1


	//   ....[78]....
        /*0854*/ 	.word	0x00015f60
        /*0858*/ 	.word	0x00000003
        /*085c*/ 	.word	0x00028868
        /*0860*/ 	.short	0x010a
        /*0862*/ 	.byte	0x3f
	.zero		1


	//   ....[79]....
        /*0864*/ 	.word	0x00015fc0
        /*0868*/ 	.word	0x00000003
        /*086c*/ 	.word	0x00028848
        /*0870*/ 	.short	0x010a
        /*0872*/ 	.byte	0x3f
	.zero		1


	//   ....[80]....
        /*0874*/ 	.word	0x00016020
        /*0878*/ 	.word	0x00000003
        /*087c*/ 	.word	0x00028860
        /*0880*/ 	.short	0x010a
        /*0882*/ 	.byte	0x3f
	.zero		1


	//   ....[81]....
        /*0884*/ 	.word	0x00016070
        /*0888*/ 	.word	0x00000003
        /*088c*/ 	.word	0x00028860
        /*0890*/ 	.short	0x010a
        /*0892*/ 	.byte	0x3f
	.zero		1


	//   ....[82]....
        /*0894*/ 	.word	0x000160c0
        /*0898*/ 	.word	0x00000002
        /*089c*/ 	.word	0x00028820
        /*08a0*/ 	.short	0x010a
        /*08a2*/ 	.byte	0x3f
	.zero		1


	//   ....[83]....
        /*08a4*/ 	.word	0x00016260
        /*08a8*/ 	.word	0x00000006
        /*08ac*/ 	.word	0x00000000
        /*08b0*/ 	.short	0x010a
        /*08b2*/ 	.byte	0x3f
	.zero		1


	//   ....[84]....
        /*08b4*/ 	.word	0x000162b0
        /*08b8*/ 	.word	0x00000003
        /*08bc*/ 	.word	0x00000000
        /*08c0*/ 	.short	0x010a
        /*08c2*/ 	.byte	0x3f
	.zero		1


	//   ....[85]....
        /*08c4*/ 	.word	0x00016300
        /*08c8*/ 	.word	0x00000000
        /*08cc*/ 	.word	0x00000000
        /*08d0*/ 	.short	0x010a
        /*08d2*/ 	.byte	0x3f
	.zero		1


	//----- nvinfo : EIATTR_NUM_MBARRIERS
	.align		4
.L_961:
        /*08d4*/ 	.byte	0x03, 0x38
        /*08d6*/ 	.short	0x0016


	//----- nvinfo : EIATTR_EXIT_INSTR_OFFSETS
	.align		4
        /*08d8*/ 	.byte	0x04, 0x1c
        /*08da*/ 	.short	(.L_963 - .L_962)


	//   ....[0]....
.L_962:
        /*08dc*/ 	.word	0x00014ec0


	//----- nvinfo : EIATTR_MAX_THREADS
	.align		4
.L_963:
        /*08e0*/ 	.byte	0x04, 0x05
        /*08e2*/ 	.short	(.L_965 - .L_964)
.L_964:
        /*08e4*/ 	.word	0x00000180
        /*08e8*/ 	.word	0x00000001
        /*08ec*/ 	.word	0x00000001


	//----- nvinfo : EIATTR_CRS_STACK_SIZE
	.align		4
.L_965:
        /*08f0*/ 	.byte	0x04, 0x1e
        /*08f2*/ 	.short	(.L_967 - .L_966)
.L_966:
        /*08f4*/ 	.word	0x00000000


	//----- nvinfo : EIATTR_CBANK_PARAM_SIZE
	.align		4
.L_967:
        /*08f8*/ 	.byte	0x03, 0x19
        /*08fa*/ 	.short	0x0a70


	//----- nvinfo : EIATTR_PARAM_CBANK
	.align		4
        /*08fc*/ 	.byte	0x04, 0x0a
        /*08fe*/ 	.short	(.L_969 - .L_968)
	.align		4
.L_968:
        /*0900*/ 	.word	index@(.nv.constant0._ZN7cutlass13device_kernelIN5flash11enable_sm90INS1_16FlashAttnFwdSm90INS1_25CollectiveMainloopFwdSm90ILi2EN4cute5tupleIJNS5_1CILi1EEES8_S8_EEENS6_IJNS7_ILi128EEESA_SA_EEELi128ENS_10bfloat16_tEfNS_4arch4Sm90ELb0ELb1ELb1ELb0ELb0ELb0ELb0ELb1ELb1ELb1ELb1ELb0EEENS1_21CollectiveEpilogueFwdISB_S9_SC_SE_Li256ELb0ELb1ELb1ELb0EEENS1_19SingleTileSchedulerILb0ELb1ELb1ELi128EEEEEEEEEvNT_6ParamsE)
        /*0904*/ 	.short	0x0210
        /*0906*/ 	.short	0x0a70


	//----- nvinfo : EIATTR_SW_WAR
	.align		4
.L_969:
        /*0908*/ 	.byte	0x04, 0x36
        /*090a*/ 	.short	(.L_971 - .L_970)
.L_970:
        /*090c*/ 	.word	0x00000008
.L_971:


//--------------------- .nv.info._ZN7cutlass13device_kernelIN5flash11enable_sm90INS1_16FlashAttnFwdSm90INS1_25CollectiveMainloopFwdSm90ILi2EN4cute5tupleIJNS5_1CILi1EEES8_S8_EEENS6_IJNS7_ILi128EEESA_SA_EEELi128ENS_10bfloat16_tEfNS_4arch4Sm90ELb0ELb1ELb1ELb1ELb0ELb0ELb0ELb1ELb1ELb1ELb1ELb0EEENS1_21CollectiveEpilogueFwdISB_S9_SC_SE_Li256ELb1ELb1ELb1ELb0EEENS1_36VarlenDynamicPersistentTileSchedulerILi128ELi128ELi256ELi128ELb1ELb1ELb1ELb1ELb0ELb1EEEEEEEEEvNT_6ParamsE --------------------------
	.section	.nv.info._ZN7cutlass13device_kernelIN5flash11enable_sm90INS1_16FlashAttnFwdSm90INS1_25CollectiveMainloopFwdSm90ILi2EN4cute5tupleIJNS5_1CILi1EEES8_S8_EEENS6_IJNS7_ILi128EEESA_SA_EEELi128ENS_10bfloat16_tEfNS_4arch4Sm90ELb0ELb1ELb1ELb1ELb0ELb0ELb0ELb1ELb1ELb1ELb1ELb0EEENS1_21CollectiveEpilogueFwdISB_S9_SC_SE_Li256ELb1ELb1ELb1ELb0EEENS1_36VarlenDynamicPersistentTileSchedulerILi128ELi128ELi256ELi128ELb1ELb1ELb1ELb1ELb0ELb1EEEEEEEEEvNT_6ParamsE,"",@"SHT_CUDA_INFO"
	.sectionflags	@""
	.align	4


	//----- nvinfo : EIATTR_CUDA_API_VERSION
	.align		4
        /*0000*/ 	.byte	0x04, 0x37
        /*0002*/ 	.short	(.L_973 - .L_972)
.L_972:
        /*0004*/ 	.word	0x00000082


	//----- nvinfo : EIATTR_KPARAM_INFO
	.align		4
.L_973:
        /*0008*/ 	.byte	0x04, 0x17
        /*000a*/ 	.short	(.L_975 - .L_974)
.L_974:
        /*000c*/ 	.word	0x00000000
        /*0010*/ 	.short	0x0000
        /*0012*/ 	.short	0x0070
        /*0014*/ 	.byte	0x00, 0xf0, 0x01, 0x2a


	//----- nvinfo : EIATTR_SPARSE_MMA_MASK
	.align		4
.L_975:
        /*0018*/ 	.byte	0x03, 0x50
        /*001a*/ 	.short	0x0000


	//----- nvinfo : EIATTR_MAXREG_COUNT
	.align		4
        /*001c*/ 	.byte	0x03, 0x1b
        /*001e*/ 	.short	0x00a8


	//----- nvinfo : EIATTR_NUM_BARRIERS
	.align		4
        /*0020*/ 	.byte	0x02, 0x4c
        /*0022*/ 	.byte	0x10
	.zero		1


	//----- nvinfo : EIATTR_EXTERNS
	.align		4
        /*0024*/ 	.byte	0x04, 0x0f
        /*0026*/ 	.short	(.L_977 - .L_976)


	//   ....[0]....
	.align		4
.L_976:
        /*0028*/ 	.word	index@(__assertfail)


	//----- nvinfo : EIATTR_ANNOTATIONS
	.align		4
.L_977:
        /*002c*/ 	.byte	0x04, 0x55
        /*002e*/ 	.short	(.L_979 - .L_978)


	//   ....[0]....
.L_978:
        /* <DEDUP_REMOVED lines=70> */


	//----- nvinfo : EIATTR_MERCURY_ISA_VERSION
	.align		4
.L_979:
        /*0480*/ 	.byte	0x03, 0x5f
        /*0482*/ 	.short	0x0101


	//----- nvinfo : EIATTR_UNUSED_LOAD_BYTE_OFFSET
	.align		4
        /*0484*/ 	.byte	0x04, 0x44
        /*0486*/ 	.short	(.L_981 - .L_980)


	//   ....[0]....
.L_980:
        /*0488*/ 	.word	0x00000a30
        /*048c*/ 	.word	0x0000fff0


	//   ....[1]....
        /*0490*/ 	.word	0x00010280
        /*0494*/ 	.word	0x0000fff0


	//----- nvinfo : EIATTR_INT_WARP_WIDE_INSTR_OFFSETS
	.align		4
.L_981:
        /*0498*/ 	.byte	0x04, 0x31
        /*049a*/ 	.short	(.L_983 - .L_982)


	//   ....[0]....
.L_982:
        /*049c*/ 	.word	0x00000130


	//   ....[1]....
        /*04a0*/ 	.word	0x00000170


	//   ....[2]....
        /*04a4*/ 	.word	0x000001e0


	//   ....[3]....
        /*04a8*/ 	.word	0x00014f90


	//   ....[4]....
        /*04ac*/ 	.word	0x00015020


	//   ....[5]....
        /*04b0*/ 	.word	0x000186c0


	//   ....[6]....
        /*04b4*/ 	.word	0x00018750


	//----- nvinfo : EIATTR_COOP_GROUP_MASK_REGIDS
	.align		4
.L_983:
        /*04b8*/ 	.byte	0x04, 0x29
        /*04ba*/ 	.short	(.L_985 - .L_984)


	//   ....[0]....
.L_984:
        /*04bc*/ 	.word	0xffffffff


	//   ....[1]....
        /*04c0*/ 	.word	0xffffffff


	//   ....[2]....
        /*04c4*/ 	.word	0xffffffff


	//   ....[3]....
        /*04c8*/ 	.word	0xffffffff


	//   ....[4]....
        /*04cc*/ 	.word	0xffffffff


	//   ....[5]....
        /*04d0*/ 	.word	0xffffffff


	//   ....[6]....
        /*04d4*/ 	.word	0xffffffff


	//   ....[7]....
        /*04d8*/ 	.word	0xffffffff


	//   ....[8]....
        /*04dc*/ 	.word	0xffffffff


	//   ....[9]....
        /*04e0*/ 	.word	0xffffffff


	//   ....[10]....
        /*04e4*/ 	.word	0xffffffff


	//   ....[11]....
        /*04e8*/ 	.word	0xffffffff


	//   ....[12]....
        /*04ec*/ 	.word	0xffffffff


	//   ....[13]....
        /*04f0*/ 	.word	0xffffffff


	//   ....[14]....
        /*04f4*/ 	.word	0xffffffff


	//   ....[15]....
        /*04f8*/ 	.word	0xffffffff


	//   ....[16]....
        /*04fc*/ 	.word	0xffffffff


	//   ....[17]....
        /*0500*/ 	.word	0xffffffff


	//   ....[18]....
        /*0504*/ 	.word	0xffffffff


	//   ....[19]....
        /*0508*/ 	.word	0xffffffff


	//   ....[20]....
        /*050c*/ 	.word	0xffffffff


	//   ....[21]....
        /*0510*/ 	.word	0xffffffff


	//   ....[22]....
        /*0514*/ 	.word	0xffffffff


	//   ....[23]....
        /*0518*/ 	.word	0xffffffff


	//   ....[24]....
        /*051c*/ 	.word	0xffffffff


	//   ....[25]....
        /*0520*/ 	.word	0xffffffff


	//   ....[26]....
        /*0524*/ 	.word	0xffffffff


	//   ....[27]....
        /*0528*/ 	.word	0xffffffff


	//   ....[28]....
        /*052c*/ 	.word	0xffffffff


	//   ....[29]....
        /*0530*/ 	.word	0xffffffff


	//   ....[30]....
        /*0534*/ 	.word	0xffffffff


	//   ....[31]....
        /*0538*/ 	.word	0xffffffff


	//   ....[32]....
        /*053c*/ 	.word	0xffffffff


	//   ....[33]....
        /*0540*/ 	.word	0xffffffff


	//   ....[34]....
        /*0544*/ 	.word	0xffffffff


	//   ....[35]....
        /*0548*/ 	.word	0xffffffff


	//   ....[36]....
        /*054c*/ 	.word	0xffffffff


	//   ....[37]....
        /*0550*/ 	.word	0xffffffff


	//   ....[38]....
        /*0554*/ 	.word	0xffffffff


	//   ....[39]....
        /*0558*/ 	.word	0xffffffff


	//   ....[40]....
        /*055c*/ 	.word	0xffffffff


	//   ....[41]....
        /*0560*/ 	.word	0xffffffff


	//   ....[42]....
        /*0564*/ 	.word	0xffffffff


	//   ....[43]....
        /*0568*/ 	.word	0xffffffff


	//   ....[44]....
        /*056c*/ 	.word	0xffffffff


	//   ....[45]....
        /*0570*/ 	.word	0xffffffff


	//   ....[46]....
        /*0574*/ 	.word	0xffffffff


	//   ....[47]....
        /*0578*/ 	.word	0xffffffff


	//   ....[48]....
        /*057c*/ 	.word	0xffffffff


	//   ....[49]....
        /*0580*/ 	.word	0xffffffff


	//   ....[50]....
        /*0584*/ 	.word	0xffffffff


	//   ....[51]....
        /*0588*/ 	.word	0xffffffff


	//   ....[52]....
        /*058c*/ 	.word	0xffffffff


	//   ....[53]....
        /*0590*/ 	.word	0xffffffff


	//   ....[54]....
        /*0594*/ 	.word	0xffffffff


	//   ....[55]....
        /*0598*/ 	.word	0xffffffff


	//   ....[56]....
        /*059c*/ 	.word	0xffffffff


	//   ....[57]....
        /*05a0*/ 	.word	0xffffffff


	//   ....[58]....
        /*05a4*/ 	.word	0xffffffff


	//   ....[59]....
        /*05a8*/ 	.word	0xffffffff


	//   ....[60]....
        /*05ac*/ 	.word	0xffffffff


	//   ....[61]....
        /*05b0*/ 	.word	0xffffffff


	//   ....[62]....
        /*05b4*/ 	.word	0xffffffff


	//   ....[63]....
        /*05b8*/ 	.word	0xffffffff


	//   ....[64]....
        /*05bc*/ 	.word	0xffffffff


	//   ....[65]....
        /*05c0*/ 	.word	0xffffffff


	//   ....[66]....
        /*05c4*/ 	.word	0xffffffff


	//   ....[67]....
        /*05c8*/ 	.word	0xffffffff


	//   ....[68]....
        /*05cc*/ 	.word	0xffffffff


	//   ....[69]....
        /*05d0*/ 	.word	0xffffffff


	//   ....[70]....
        /*05d4*/ 	.word	0xffffffff


	//   ....[71]....
        /*05d8*/ 	.word	0xffffffff


	//   ....[72]....
        /*05dc*/ 	.word	0xffffffff


	//   ....[73]....
        /*05e0*/ 	.word	0xffffffff


	//   ....[74]....
        /*05e4*/ 	.word	0xffffffff


	//   ....[75]....
        /*05e8*/ 	.word	0xffffffff


	//   ....[76]....
        /*05ec*/ 	.word	0xffffffff


	//   ....[77]....
        /*05f0*/ 	.word	0xffffffff


	//   ....[78]....
        /*05f4*/ 	.word	0xffffffff


	//   ....[79]....
        /*05f8*/ 	.word	0xffffffff


	//   ....[80]....
        /*05fc*/ 	.word	0xffffffff


	//   ....[81]....
        /*0600*/ 	.word	0xffffffff


	//   ....[82]....
        /*0604*/ 	.word	0xffffffff


	//   ....[83]....
        /*0608*/ 	.word	0xffffffff


	//   ....[84]....
        /*060c*/ 	.word	0xffffffff


	//   ....[85]....
        /*0610*/ 	.word	0xffffffff


	//   ....[86]....
        /*0614*/ 	.word	0xffffffff


	//   ....[87]....
        /*0618*/ 	.word	0xffffffff


	//   ....[88]....
        /*061c*/ 	.word	0xffffffff


	//   ....[89]....
        /*0620*/ 	.word	0xffffffff


	//   ....[90]....
        /*0624*/ 	.word	0xffffffff


	//   ....[91]....
        /*0628*/ 	.word	0xffffffff


	//   ....[92]....
        /*062c*/ 	.word	0xffffffff


	//   ....[93]....
        /*0630*/ 	.word	0xffffffff


	//   ....[94]....
        /*0634*/ 	.word	0xffffffff


	//   ....[95]....
        /*0638*/ 	.word	0xffffffff


	//   ....[96]....
        /*063c*/ 	.word	0xffffffff


	//   ....[97]....
        /*0640*/ 	.word	0xffffffff


	//   ....[98]....
        /*0644*/ 	.word	0xffffffff


	//   ....[99]....
        /*0648*/ 	.word	0xffffffff


	//   ....[100]....
        /*064c*/ 	.word	0xffffffff


	//   ....[101]....
        /*0650*/ 	.word	0xffffffff


	//   ....[102]....
        /*0654*/ 	.word	0xffffffff


	//   ....[103]....
        /*0658*/ 	.word	0xffffffff


	//   ....[104]....
        /*065c*/ 	.word	0xffffffff


	//   ....[105]....
        /*0660*/ 	.word	0xffffffff


	//   ....[106]....
        /*0664*/ 	.word	0xffffffff


	//   ....[107]....
        /*0668*/ 	.word	0xffffffff


	//   ....[108]....
        /*066c*/ 	.word	0xffffffff


	//   ....[109]....
        /*0670*/ 	.word	0xffffffff


	//   ....[110]....
        /*0674*/ 	.word	0xffffffff


	//   ....[111]....
        /*0678*/ 	.word	0x0500000f


	//   ....[112]....
        /*067c*/ 	.word	0x0500000f


	//   ....[113]....
        /*0680*/ 	.word	0x0500000f


	//   ....[114]....
        /*0684*/ 	.word	0x0500000f


	//   ....[115]....
        /*0688*/ 	.word	0x0500000f


	//   ....[116]....
        /*068c*/ 	.word	0x0500000f


	//   ....[117]....
        /*0690*/ 	.word	0x0500000f


	//   ....[118]....
        /*0694*/ 	.word	0x0500000f


	//   ....[119]....
        /*0698*/ 	.word	0x0500000f


	//   ....[120]....
        /*069c*/ 	.word	0x0500000f


	//   ....[121]....
        /*06a0*/ 	.word	0x0500000f


	//   ....[122]....
        /*06a4*/ 	.word	0x0500000f


	//   ....[123]....
        /*06a8*/ 	.word	0x0500000f


	//   ....[124]....
        /*06ac*/ 	.word	0x0500000f


	//   ....[125]....
        /*06b0*/ 	.word	0x0500000f


	//   ....[126]....
        /*06b4*/ 	.word	0x0500000f


	//   ....[127]....
        /*06b8*/ 	.word	0x0500000f


	//   ....[128]....
        /*06bc*/ 	.word	0x0500000f


	//   ....[129]....
        /*06c0*/ 	.word	0x0500000f


	//   ....[130]....
        /*06c4*/ 	.word	0x0500000f


	//   ....[131]....
        /*06c8*/ 	.word	0x0500000f


	//   ....[132]....
        /*06cc*/ 	.word	0x0500000f


	//   ....[133]....
        /*06d0*/ 	.word	0x0500000f


	//   ....[134]....
        /*06d4*/ 	.word	0x0500000f


	//   ....[135]....
        /*06d8*/ 	.word	0x0500000f


	//   ....[136]....
        /*06dc*/ 	.word	0x0500000f


	//   ....[137]....
        /*06e0*/ 	.word	0x0500000f


	//   ....[138]....
        /*06e4*/ 	.word	0x0500000f


	//   ....[139]....
        /*06e8*/ 	.word	0x0500000f


	//   ....[140]....
        /*06ec*/ 	.word	0x0500000f


	//   ....[141]....
        /*06f0*/ 	.word	0x0500000f


	//   ....[142]....
        /*06f4*/ 	.word	0x0500000f


	//   ....[143]....
        /*06f8*/ 	.word	0x0500000f


	//   ....[144]....
        /*06fc*/ 	.word	0x0500000f


	//   ....[145]....
        /*0700*/ 	.word	0x0500000f


	//   ....[146]....
        /*0704*/ 	.word	0x0500000f


	//----- nvinfo : EIATTR_COOP_GROUP_INSTR_OFFSETS
	.align		4
.L_985:
        /*0708*/ 	.byte	0x04, 0x28
        /*070a*/ 	.short	(.L_987 - .L_986)


	//   ....[0]....
.L_986:
        /*070c*/ 	.word	0x00000070


	//   ....[1]....
        /*0710*/ 	.word	0x00000140


	//   ....[2]....
        /*0714*/ 	.word	0x00000190


	//   ....[3]....
        /*0718*/ 	.word	0x000003c0


	//   ....[4]....
        /*071c*/ 	.word	0x00000520


	//   ....[5]....
        /*0720*/ 	.word	0x00000640


	//   ....[6]....
        /*0724*/ 	.word	0x000007a0


	//   ....[7]....
        /*0728*/ 	.word	0x00001e80


	//   ....[8]....
        /*072c*/ 	.word	0x00002ae0


	//   ....[9]....
        /*0730*/ 	.word	0x00003400


	//   ....[10]....
        /*0734*/ 	.word	0x000042d0


	//   ....[11]....
        /*0738*/ 	.word	0x000043c0


	//   ....[12]....
        /*073c*/ 	.word	0x00004c60


	//   ....[13]....
        /*0740*/ 	.word	0x00004cc0


	//   ....[14]....
        /*0744*/ 	.word	0x00006c20


	//   ....[15]....
        /*0748*/ 	.word	0x00006e50


	//   ....[16]....
        /*074c*/ 	.word	0x00007a40


	//   ....[17]....
        /*0750*/ 	.word	0x00007b40


	//   ....[18]....
        /*0754*/ 	.word	0x000083b0


	//   ....[19]....
        /*0758*/ 	.word	0x00008410


	//   ....[20]....
        /*075c*/ 	.word	0x0000a580


	//   ....[21]....
        /*0760*/ 	.word	0x0000a5f0


	//   ....[22]....
        /*0764*/ 	.word	0x0000ad00


	//   ....[23]....
        /*0768*/ 	.word	0x0000aea0


	//   ....[24]....
        /*076c*/ 	.word	0x0000d030


	//   ....[25]....
        /*0770*/ 	.word	0x0000d2d0


	//   ....[26]....
        /*0774*/ 	.word	0x0000de20


	//   ....[27]....
        /*0778*/ 	.word	0x0000de40


	//   ....[28]....
        /*077c*/ 	.word	0x0000e800


	//   ....[29]....
        /*0780*/ 	.word	0x0000e870


	//   ....[30]....
        /*0784*/ 	.word	0x0000f930


	//   ....[31]....
        /*0788*/ 	.word	0x0000f970


	//   ....[32]....
        /*078c*/ 	.word	0x0000faa0


	//   ....[33]....
        /*0790*/ 	.word	0x0000fac0


	//   ....[34]....
        /*0794*/ 	.word	0x00010db0


	//   ....[35]....
        /*0798*/ 	.word	0x00010df0


	//   ....[36]....
        /*079c*/ 	.word	0x00010e10


	//   ....[37]....
        /*07a0*/ 	.word	0x00010e40


	//   ....[38]....
        /*07a4*/ 	.word	0x00011510


	//   ....[39]....
        /*07a8*/ 	.word	0x00011540


	//   ....[40]....
        /*07ac*/ 	.word	0x00011600


	//   ....[41]....
        /*07b0*/ 	.word	0x00011620


	//   ....[42]....
        /*07b4*/ 	.word	0x000116e0


	//   ....[43]....
        /*07b8*/ 	.word	0x00011700


	//   ....[44]....
        /*07bc*/ 	.word	0x000117d0


	//   ....[45]....
        /*07c0*/ 	.word	0x000117f0


	//   ....[46]....
        /*07c4*/ 	.word	0x00011bb0


	//   ....[47]....
        /*07c8*/ 	.word	0x00011bc0


	//   ....[48]....
        /*07cc*/ 	.word	0x00012010


	//   ....[49]....
        /*07d0*/ 	.word	0x00012020


	//   ....[50]....
        /*07d4*/ 	.word	0x00012d50


	//   ....[51]....
        /*07d8*/ 	.word	0x00012d70


	//   ....[52]....
        /*07dc*/ 	.word	0x00012e30


	//   ....[53]....
        /*07e0*/ 	.word	0x00012e50


	//   ....[54]....
        /*07e4*/ 	.word	0x00012f10


	//   ....[55]....
        /*07e8*/ 	.word	0x00012f30


	//   ....[56]....
        /*07ec*/ 	.word	0x00013000


	//   ....[57]....
        /*07f0*/ 	.word	0x00013020


	//   ....[58]....
        /*07f4*/ 	.word	0x00013180


	//   ....[59]....
        /*07f8*/ 	.word	0x000133b0


	//   ....[60]....
        /*07fc*/ 	.word	0x000133e0


	//   ....[61]....
        /*0800*/ 	.word	0x00013410


	//   ....[62]....
        /*0804*/ 	.word	0x00013440


	//   ....[63]....
        /*0808*/ 	.word	0x00013470


	//   ....[64]....
        /*080c*/ 	.word	0x000134a0


	//   ....[65]....
        /*0810*/ 	.word	0x00013640


	//   ....[66]....
        /*0814*/ 	.word	0x00013670


	//   ....[67]....
        /*0818*/ 	.word	0x000136a0


	//   ....[68]....
        /*081c*/ 	.word	0x000136d0


	//   ....[69]....
        /*0820*/ 	.word	0x00013700


	//   ....[70]....
        /*0824*/ 	.word	0x00013730


	//   ....[71]....
        /*0828*/ 	.word	0x000137d0


	//   ....[72]....
        /*082c*/ 	.word	0x00013800


	//   ....[73]....
        /*0830*/ 	.word	0x00013810


	//   ....[74]....
        /*0834*/ 	.word	0x00013840


	//   ....[75]....
        /*0838*/ 	.word	0x00015560


	//   ....[76]....
        /*083c*/ 	.word	0x000160e0


	//   ....[77]....
        /*0840*/ 	.word	0x000160f0


	//   ....[78]....
        /*0844*/ 	.word	0x00016120


	//   ....[79]....
        /*0848*/ 	.word	0x00016130


	//   ....[80]....
        /*084c*/ 	.word	0x00016240


	//   ....[81]....
        /*0850*/ 	.word	0x00016250


	//   ....[82]....
        /*0854*/ 	.word	0x000162e0


	//   ....[83]....
        /*0858*/ 	.word	0x000162f0


	//   ....[84]....
        /*085c*/ 	.word	0x00016380


	//   ....[85]....
        /*0860*/ 	.word	0x00016390


	//   ....[86]....
        /*0864*/ 	.word	0x00016420


	//   ....[87]....
        /*0868*/ 	.word	0x00016430


	//   ....[88]....
        /*086c*/ 	.word	0x000164c0


	//   ....[89]....
        /*0870*/ 	.word	0x000164d0


	//   ....[90]....
        /*0874*/ 	.word	0x00016520


	//   ....[91]....
        /*0878*/ 	.word	0x00016550


	//   ....[92]....
        /*087c*/ 	.word	0x00018df0


	//   ....[93]....
        /*0880*/ 	.word	0x00018e70


	//   ....[94]....
        /*0884*/ 	.word	0x00018ea0


	//   ....[95]....
        /*0888*/ 	.word	0x00018eb0


	//   ....[96]....
        /*088c*/ 	.word	0x00018ee0


	//   ....[97]....
        /*0890*/ 	.word	0x00018f10


	//   ....[98]....
        /*0894*/ 	.word	0x00018f40


	//   ....[99]....
        /*0898*/ 	.word	0x00018f70


	//   ....[100]....
        /*089c*/ 	.word	0x00019130


	//   ....[101]....
        /*08a0*/ 	.word	0x00019160


	//   ....[102]....
        /*08a4*/ 	.word	0x00019190


	//   ....[103]....
        /*08a8*/ 	.word	0x000191c0


	//   ....[104]....
        /*08ac*/ 	.word	0x000191f0


	//   ....[105]....
        /*08b0*/ 	.word	0x00019220


	//   ....[106]....
        /*08b4*/ 	.word	0x000192f0


	//   ....[107]....
        /*08b8*/ 	.word	0x00019310


	//   ....[108]....
        /*08bc*/ 	.word	0x00019320


	//   ....[109]....
        /*08c0*/ 	.word	0x000193a0


	//   ....[110]....
        /*08c4*/ 	.word	0x00019ed0


	//   ....[111]....
        /*08c8*/ 	.word	0x0001a540


	//   ....[112]....
        /*08cc*/ 	.word	0x0001a720


	//   ....[113]....
        /*08d0*/ 	.word	0x0001a770


	//   ....[114]....
        /*08d4*/ 	.word	0x0001a7d0


	//   ....[115]....
        /*08d8*/ 	.word	0x0001a870


	//   ....[116]....
        /*08dc*/ 	.word	0x0001a930


	//   ....[117]....
        /*08e0*/ 	.word	0x0001aa40


	//   ....[118]....
        /*08e4*/ 	.word	0x0001aaa0


	//   ....[119]....
        /*08e8*/ 	.word	0x0001aba0


	//   ....[120]....
        /*08ec*/ 	.word	0x0001ac00


	//   ....[121]....
        /*08f0*/ 	.word	0x0001ad00


	//   ....[122]....
        /*08f4*/ 	.word	0x0001ad60


	//   ....[123]....
        /*08f8*/ 	.word	0x0001ae60


	//   ....[124]....
        /*08fc*/ 	.word	0x0001aec0


	//   ....[125]....
        /*0900*/ 	.word	0x0001afa0


	//   ....[126]....
        /*0904*/ 	.word	0x0001b020


	//   ....[127]....
        /*0908*/ 	.word	0x0001b100


	//   ....[128]....
        /*090c*/ 	.word	0x0001b430


	//   ....[129]....
        /*0910*/ 	.word	0x0001b4d0


	//   ....[130]....
        /*0914*/ 	.word	0x0001b660


	//   ....[131]....
        /*0918*/ 	.word	0x0001b6d0


	//   ....[132]....
        /*091c*/ 	.word	0x0001b740


	//   ....[133]....
        /*0920*/ 	.word	0x0001b7b0


	//   ....[134]....
        /*0924*/ 	.word	0x0001b820


	//   ....[135]....
        /*0928*/ 	.word	0x0001b8a0


	//   ....[136]....
        /*092c*/ 	.word	0x0001b940


	//   ....[137]....
        /*0930*/ 	.word	0x0001b9e0


	//   ....[138]....
        /*0934*/ 	.word	0x0001ba50


	//   ....[139]....
        /*0938*/ 	.word	0x0001bac0


	//   ....[140]....
        /*093c*/ 	.word	0x0001bb30


	//   ....[141]....
        /*0940*/ 	.word	0x0001bbb0


	//   ....[142]....
        /*0944*/ 	.word	0x0001bc30


	//   ....[143]....
        /*0948*/ 	.word	0x0001bce0


	//   ....[144]....
        /*094c*/ 	.word	0x0001bd30


	//   ....[145]....
        /*0950*/ 	.word	0x0001bdf0


	//   ....[146]....
        /*0954*/ 	.word	0x0001bf20


	//----- nvinfo : EIATTR_REG_RECONFIG
	.align		4
.L_987:
        /*0958*/ 	.byte	0x01, 0x54
	.zero		2


	//----- nvinfo : EIATTR_SYSCALL_OFFSETS
	.align		4
        /*095c*/ 	.byte	0x04, 0x46
        /*095e*/ 	.short	(.L_989 - .L_988)


	//   ....[0]....
.L_988:
        /*0960*/ 	.word	0x00002060


	//   ....[1]....
        /*0964*/ 	.word	0x00015190


	//   ....[2]....
        /*0968*/ 	.word	0x000152e0


	//   ....[3]....
        /*096c*/ 	.word	0x000153d0


	//   ....[4]....
        /*0970*/ 	.word	0x00015c50


	//----- nvinfo : EIATTR_MBARRIER_INSTR_OFFSETS
	.align		4
.L_989:
        /*0974*/ 	.byte	0x04, 0x39
        /*0976*/ 	.short	(.L_991 - .L_990)


	//   ....[0]....
.L_990:
        /*0978*/ 	.word	0x00000270
        /*097c*/ 	.word	0x000000ff
        /*0980*/ 	.word	0x00028800
        /*0984*/ 	.short	0x0100
        /*0986*/ 	.byte	0x08
	.zero		1


	//   ....[1]....
        /*0988*/ 	.word	0x00000280
        /*098c*/ 	.word	0x000000ff
        /*0990*/ 	.word	0x00028820
        /*0994*/ 	.short	0x0100
        /*0996*/ 	.byte	0x08
	.zero		1


	//   ....[2]....
        /*0998*/ 	.word	0x00000370
        /*099c*/ 	.word	0x000000ff
        /*09a0*/ 	.word	0x00028830
        /*09a4*/ 	.short	0x0100
        /*09a6*/ 	.byte	0x08
	.zero		1


	//   ....[3]....
        /*09a8*/ 	.word	0x00000380
        /*09ac*/ 	.word	0x000000ff
        /*09b0*/ 	.word	0x00028840
        /*09b4*/ 	.short	0x0100
        /*09b6*/ 	.byte	0x08
	.zero		1


	//   ....[4]....
        /*09b8*/ 	.word	0x00000390
        /*09bc*/ 	.word	0x000000ff
        /*09c0*/ 	.word	0x00028838
        /*09c4*/ 	.short	0x0100
        /*09c6*/ 	.byte	0x08
	.zero		1


	//   ....[5]....
        /*09c8*/ 	.word	0x000003a0
        /*09cc*/ 	.word	0x000000ff
        /*09d0*/ 	.word	0x00028848
        /*09d4*/ 	.short	0x0100
        /*09d6*/ 	.byte	0x08
	.zero		1


	//   ....[6]....
        /*09d8*/ 	.word	0x000004d0
        /*09dc*/ 	.word	0x000000ff
        /*09e0*/ 	.word	0x00028850
        /*09e4*/ 	.short	0x0100
        /*09e6*/ 	.byte	0x08
	.zero		1


	//   ....[7]....
        /*09e8*/ 	.word	0x000004e0
        /*09ec*/ 	.word	0x000000ff
        /*09f0*/ 	.word	0x00028860
        /*09f4*/ 	.short	0x0100
        /*09f6*/ 	.byte	0x08
	.zero		1


	//   ....[8]....
        /*09f8*/ 	.word	0x000004f0
        /*09fc*/ 	.word	0x000000ff
        /*0a00*/ 	.word	0x00028858
        /*0a04*/ 	.short	0x0100
        /*0a06*/ 	.byte	0x08
	.zero		1


	//   ....[9]....
        /*0a08*/ 	.word	0x00000500
        /*0a0c*/ 	.word	0x000000ff
        /*0a10*/ 	.word	0x00028868
        /*0a14*/ 	.short	0x0100
        /*0a16*/ 	.byte	0x08
	.zero		1


	//   ....[10]....
        /*0a18*/ 	.word	0x000005f0
        /*0a1c*/ 	.word	0x000000ff
        /*0a20*/ 	.word	0x00028870
        /*0a24*/ 	.short	0x0100
        /*0a26*/ 	.byte	0x06
	.zero		1


	//   ....[11]....
        /*0a28*/ 	.word	0x00000600
        /*0a2c*/ 	.word	0x000000ff
        /*0a30*/ 	.word	0x00028880
        /*0a34*/ 	.short	0x0100
        /*0a36*/ 	.byte	0x06
	.zero		1


	//   ....[12]....
        /*0a38*/ 	.word	0x00000610
        /*0a3c*/ 	.word	0x000000ff
        /*0a40*/ 	.word	0x00028878
        /*0a44*/ 	.short	0x0100
        /*0a46*/ 	.byte	0x06
	.zero		1


	//   ....[13]....
        /*0a48*/ 	.word	0x00000620
        /*0a4c*/ 	.word	0x000000ff
        /*0a50*/ 	.word	0x00028888
        /*0a54*/ 	.short	0x0100
        /*0a56*/ 	.byte	0x06
	.zero		1


	//   ....[14]....
        /*0a58*/ 	.word	0x00000750
        /*0a5c*/ 	.word	0x000000ff
        /*0a60*/ 	.word	0x00028890
        /*0a64*/ 	.short	0x0100
        /*0a66*/ 	.byte	0x08
	.zero		1


	//   ....[15]....
        /*0a68*/ 	.word	0x00000760
        /*0a6c*/ 	.word	0x000000ff
        /*0a70*/ 	.word	0x000288a0
        /*0a74*/ 	.short	0x0100
        /*0a76*/ 	.byte	0x08
	.zero		1


	//   ....[16]....
        /*0a78*/ 	.word	0x00000770
        /*0a7c*/ 	.word	0x000000ff
        /*0a80*/ 	.word	0x00028898
        /*0a84*/ 	.short	0x0100
        /*0a86*/ 	.byte	0x08
	.zero		1


	//   ....[17]....
        /*0a88*/ 	.word	0x00000780
        /*0a8c*/ 	.word	0x000000ff
        /*0a90*/ 	.word	0x000288a8
        /*0a94*/ 	.short	0x0100
        /*0a96*/ 	.byte	0x08
	.zero		1


	//   ....[18]....
        /*0a98*/ 	.word	0x000008b0
        /*0a9c*/ 	.word	0x000000ff
        /*0aa0*/ 	.word	0x000288b0
        /*0aa4*/ 	.short	0x0100
        /*0aa6*/ 	.byte	0x08
	.zero		1


	//   ....[19]....
        /*0aa8*/ 	.word	0x000008c0
        /*0aac*/ 	.word	0x000000ff
        /*0ab0*/ 	.word	0x000288c0
        /*0ab4*/ 	.short	0x0100
        /*0ab6*/ 	.byte	0x08
	.zero		1


	//   ....[20]....
        /*0ab8*/ 	.word	0x000008d0
        /*0abc*/ 	.word	0x000000ff
        /*0ac0*/ 	.word	0x000288b8
        /*0ac4*/ 	.short	0x0100
        /*0ac6*/ 	.byte	0x08
	.zero		1


	//   ....[21]....
        /*0ac8*/ 	.word	0x000008e0
        /*0acc*/ 	.word	0x000000ff
        /*0ad0*/ 	.word	0x000288c8
        /*0ad4*/ 	.short	0x0100
        /*0ad6*/ 	.byte	0x08
	.zero		1


	//   ....[22]....
        /*0ad8*/ 	.word	0x000020e0
        /*0adc*/ 	.word	0x000000ff
        /*0ae0*/ 	.word	0x00028800
        /*0ae4*/ 	.short	0x010a
        /*0ae6*/ 	.byte	0x29
	.zero		1


	//   ....[23]....
        /*0ae8*/ 	.word	0x00002160
        /*0aec*/ 	.word	0x0000000f
        /*0af0*/ 	.word	0x00028830
        /*0af4*/ 	.short	0x010a
        /*0af6*/ 	.byte	0x3f
	.zero		1


	//   ....[24]....
        /*0af8*/ 	.word	0x000021d0
        /*0afc*/ 	.word	0x0000000f
        /*0b00*/ 	.word	0x00028830
        /*0b04*/ 	.short	0x010a
        /*0b06*/ 	.byte	0x3f
	.zero		1


	//   ....[25]....
        /*0b08*/ 	.word	0x000028c0
        /*0b0c*/ 	.word	0x0000000f
        /*0b10*/ 	.word	0x00000000
        /*0b14*/ 	.short	0x0101
        /*0b16*/ 	.byte	0x3f
	.zero		1


	//   ....[26]....
        /*0b18*/ 	.word	0x00005c70
        /*0b1c*/ 	.word	0x000000ff
        /*0b20*/ 	.word	0x00028830
        /*0b24*/ 	.short	0x010a
        /*0b26*/ 	.byte	0x06
	.zero		1


	//   ....[27]....
        /*0b28*/ 	.word	0x00005cb0
        /*0b2c*/ 	.word	0x000000ff
        /*0b30*/ 	.word	0x00028830
        /*0b34*/ 	.short	0x010a
        /*0b36*/ 	.byte	0x06
	.zero		1


	//   ....[28]....
        /*0b38*/ 	.word	0x00005ff0
        /*0b3c*/ 	.word	0x000000ff
        /*0b40*/ 	.word	0x00028850
        /*0b44*/ 	.short	0x010a
        /*0b46*/ 	.byte	0x06
	.zero		1


	//   ....[29]....
        /*0b48*/ 	.word	0x00006030
        /*0b4c*/ 	.word	0x000000ff
        /*0b50*/ 	.word	0x00028850
        /*0b54*/ 	.short	0x010a
        /*0b56*/ 	.byte	0x06
	.zero		1


	//   ....[30]....
        /*0b58*/ 	.word	0x00006c50
        /*0b5c*/ 	.word	0x00000009
        /*0b60*/ 	.word	0x00000000
        /*0b64*/ 	.short	0x0101
        /*0b66*/ 	.byte	0x3f
	.zero		1


	//   ....[31]....
        /*0b68*/ 	.word	0x00008b80
        /*0b6c*/ 	.word	0x0000000d
        /*0b70*/ 	.word	0x00000000
        /*0b74*/ 	.short	0x0101
        /*0b76*/ 	.byte	0x3f
	.zero		1


	//   ....[32]....
        /*0b78*/ 	.word	0x00009830
        /*0b7c*/ 	.word	0x000000ff
        /*0b80*/ 	.word	0x00028830
        /*0b84*/ 	.short	0x010a
        /*0b86*/ 	.byte	0x06
	.zero		1


	//   ....[33]....
        /*0b88*/ 	.word	0x00009870
        /*0b8c*/ 	.word	0x000000ff
        /*0b90*/ 	.word	0x00028830
        /*0b94*/ 	.short	0x010a
        /*0b96*/ 	.byte	0x06
	.zero		1


	//   ....[34]....
        /*0b98*/ 	.word	0x00009bb0
        /*0b9c*/ 	.word	0x000000ff
        /*0ba0*/ 	.word	0x00028850
        /*0ba4*/ 	.short	0x010a
        /*0ba6*/ 	.byte	0x06
	.zero		1


	//   ....[35]....
        /*0ba8*/ 	.word	0x00009bf0
        /*0bac*/ 	.word	0x000000ff
        /*0bb0*/ 	.word	0x00028850
        /*0bb4*/ 	.short	0x010a
        /*0bb6*/ 	.byte	0x06
	.zero		1


	//   ....[36]....
        /*0bb8*/ 	.word	0x0000b4b0
        /*0bbc*/ 	.word	0x00000009
        /*0bc0*/ 	.word	0x00000000
        /*0bc4*/ 	.short	0x0101
        /*0bc6*/ 	.byte	0x3f
	.zero		1


	//   ....[37]....
        /*0bc8*/ 	.word	0x0000b560
        /*0bcc*/ 	.word	0x00000026
        /*0bd0*/ 	.word	0x00000000
        /*0bd4*/ 	.short	0x0101
        /*0bd6*/ 	.byte	0x3f
	.zero		1


	//   ....[38]....
        /*0bd8*/ 	.word	0x0000c0a0
        /*0bdc*/ 	.word	0x000000ff
        /*0be0*/ 	.word	0x00028830
        /*0be4*/ 	.short	0x010a
        /*0be6*/ 	.byte	0x06
	.zero		1


	//   ....[39]....
        /*0be8*/ 	.word	0x0000c0e0
        /*0bec*/ 	.word	0x000000ff
        /*0bf0*/ 	.word	0x00028830
        /*0bf4*/ 	.short	0x010a
        /*0bf6*/ 	.byte	0x06
	.zero		1


	//   ....[40]....
        /*0bf8*/ 	.word	0x0000c420
        /*0bfc*/ 	.word	0x000000ff
        /*0c00*/ 	.word	0x00028850
        /*0c04*/ 	.short	0x010a
        /*0c06*/ 	.byte	0x06
	.zero		1


	//   ....[41]....
        /*0c08*/ 	.word	0x0000c460
        /*0c0c*/ 	.word	0x000000ff
        /*0c10*/ 	.word	0x00028850
        /*0c14*/ 	.short	0x010a
        /*0c16*/ 	.byte	0x06
	.zero		1


	//   ....[42]....
        /*0c18*/ 	.word	0x0000d060
        /*0c1c*/ 	.word	0x00000008
        /*0c20*/ 	.word	0x00000000
        /*0c24*/ 	.short	0x0101
        /*0c26*/ 	.byte	0x3f
	.zero		1


	//   ....[43]....
        /*0c28*/ 	.word	0x0000edb0
        /*0c2c*/ 	.word	0x0000000d
        /*0c30*/ 	.word	0x00000000
        /*0c34*/ 	.short	0x0101
        /*0c36*/ 	.byte	0x3f
	.zero		1


	//   ....[44]....
        /*0c38*/ 	.word	0x0000f8a0
        /*0c3c*/ 	.word	0x000000ff
        /*0c40*/ 	.word	0x00028850
        /*0c44*/ 	.short	0x010a
        /*0c46*/ 	.byte	0x05
	.zero		1


	//   ....[45]....
        /*0c48*/ 	.word	0x0000f8e0
        /*0c4c*/ 	.word	0x000000ff
        /*0c50*/ 	.word	0x00028850
        /*0c54*/ 	.short	0x010a
        /*0c56*/ 	.byte	0x05
	.zero		1


	//   ....[46]....
        /*0c58*/ 	.word	0x0000fe20
        /*0c5c*/ 	.word	0x0000000b
        /*0c60*/ 	.word	0x00000000
        /*0c64*/ 	.short	0x0101
        /*0c66*/ 	.byte	0x3f
	.zero		1


	//   ....[47]....
        /*0c68*/ 	.word	0x00011500
        /*0c6c*/ 	.word	0x00000015
        /*0c70*/ 	.word	0x00000000
        /*0c74*/ 	.short	0x0101
        /*0c76*/ 	.byte	0x3f
	.zero		1


	//   ....[48]....
        /*0c78*/ 	.word	0x000119b0
        /*0c7c*/ 	.word	0x00000015
        /*0c80*/ 	.word	0x00000000
        /*0c84*/ 	.short	0x0101
        /*0c86*/ 	.byte	0x3f
	.zero		1


	//   ....[49]....
        /*0c88*/ 	.word	0x000157d0
        /*0c8c*/ 	.word	0x00000000
        /*0c90*/ 	.word	0x00028840
        /*0c94*/ 	.short	0x010a
        /*0c96*/ 	.byte	0x3f
	.zero		1


	//   ....[50]....
        /*0c98*/ 	.word	0x00016620
        /*0c9c*/ 	.word	0x00000012
        /*0ca0*/ 	.word	0x00028800
        /*0ca4*/ 	.short	0x0107
        /*0ca6*/ 	.byte	0x3f
	.zero		1


	//   ....[51]....
        /*0ca8*/ 	.word	0x00016730
        /*0cac*/ 	.word	0x00000012
        /*0cb0*/ 	.word	0x00028800
        /*0cb4*/ 	.short	0x0101
        /*0cb6*/ 	.byte	0x3f
	.zero		1


	//   ....[52]....
        /*0cb8*/ 	.word	0x00016750
        /*0cbc*/ 	.word	0x00000012
        /*0cc0*/ 	.word	0x00028820
        /*0cc4*/ 	.short	0x010a
        /*0cc6*/ 	.byte	0x3f
	.zero		1


	//   ....[53]....
        /*0cc8*/ 	.word	0x00016b70
        /*0ccc*/ 	.word	0x00000003
        /*0cd0*/ 	.word	0x00028840
        /*0cd4*/ 	.short	0x010a
        /*0cd6*/ 	.byte	0x3f
	.zero		1


	//   ....[54]....
        /*0cd8*/ 	.word	0x00016f10
        /*0cdc*/ 	.word	0x00000003
        /*0ce0*/ 	.word	0x00000060
        /*0ce4*/ 	.short	0x010a
        /*0ce6*/ 	.byte	0x3f
	.zero		1


	//   ....[55]....
        /*0ce8*/ 	.word	0x00017590
        /*0cec*/ 	.word	0x00000003
        /*0cf0*/ 	.word	0x00028840
        /*0cf4*/ 	.short	0x010a
        /*0cf6*/ 	.byte	0x3f
	.zero		1


	//   ....[56]....
        /*0cf8*/ 	.word	0x00017930
        /*0cfc*/ 	.word	0x00000002
        /*0d00*/ 	.word	0x00000060
        /*0d04*/ 	.short	0x010a
        /*0d06*/ 	.byte	0x3f
	.zero		1


	//   ....[57]....
        /*0d08*/ 	.word	0x00017f00
        /*0d0c*/ 	.word	0x00000002
        /*0d10*/ 	.word	0x00028840
        /*0d14*/ 	.short	0x010a
        /*0d16*/ 	.byte	0x3f
	.zero		1


	//   ....[58]....
        /*0d18*/ 	.word	0x000182a0
        /*0d1c*/ 	.word	0x00000002
        /*0d20*/ 	.word	0x00000060
        /*0d24*/ 	.short	0x010a
        /*0d26*/ 	.byte	0x3f
	.zero		1


	//   ....[59]....
        /*0d28*/ 	.word	0x00018820
        /*0d2c*/ 	.word	0x00000000
        /*0d30*/ 	.word	0x00028860
        /*0d34*/ 	.short	0x010a
        /*0d36*/ 	.byte	0x3f
	.zero		1


	//   ....[60]....
        /*0d38*/ 	.word	0x00019e50
        /*0d3c*/ 	.word	0x00000000
        /*0d40*/ 	.word	0x00028820
        /*0d44*/ 	.short	0x010a
        /*0d46*/ 	.byte	0x3f
	.zero		1


	//   ....[61]....
        /*0d48*/ 	.word	0x0001a040
        /*0d4c*/ 	.word	0x00000006
        /*0d50*/ 	.word	0x00000000
        /*0d54*/ 	.short	0x010a
        /*0d56*/ 	.byte	0x3f
	.zero		1


	//   ....[62]....
        /*0d58*/ 	.word	0x0001a070
        /*0d5c*/ 	.word	0x00000007
        /*0d60*/ 	.word	0x00000000
        /*0d64*/ 	.short	0x010a
        /*0d66*/ 	.byte	0x3f
	.zero		1


	//   ....[63]....
        /*0d68*/ 	.word	0x0001a0d0
        /*0d6c*/ 	.word	0x00000004
        /*0d70*/ 	.word	0x00000000
        /*0d74*/ 	.short	0x010a
        /*0d76*/ 	.byte	0x3f
	.zero		1


	//   ....[64]....
        /*0d78*/ 	.word	0x0001a100
        /*0d7c*/ 	.word	0x00000003
        /*0d80*/ 	.word	0x00000000
        /*0d84*/ 	.short	0x010a
        /*0d86*/ 	.byte	0x3f
	.zero		1


	//   ....[65]....
        /*0d88*/ 	.word	0x0001a170
        /*0d8c*/ 	.word	0x00000003
        /*0d90*/ 	.word	0x00028800
        /*0d94*/ 	.short	0x010a
        /*0d96*/ 	.byte	0x3f
	.zero		1


	//   ....[66]....
        /*0d98*/ 	.word	0x0001a1c0
        /*0d9c*/ 	.word	0x0000000f
        /*0da0*/ 	.word	0x00028830
        /*0da4*/ 	.short	0x010a
        /*0da6*/ 	.byte	0x3f
	.zero		1


	//   ....[67]....
        /*0da8*/ 	.word	0x0001a220
        /*0dac*/ 	.word	0x00000008
        /*0db0*/ 	.word	0x00028830
        /*0db4*/ 	.short	0x010a
        /*0db6*/ 	.byte	0x3f
	.zero		1


	//   ....[68]....
        /*0db8*/ 	.word	0x0001a280
        /*0dbc*/ 	.word	0x00000008
        /*0dc0*/ 	.word	0x00028850
        /*0dc4*/ 	.short	0x010a
        /*0dc6*/ 	.byte	0x3f
	.zero		1


	//   ....[69]....
        /*0dc8*/ 	.word	0x0001a2e0
        /*0dcc*/ 	.word	0x00000009
        /*0dd0*/ 	.word	0x00028830
        /*0dd4*/ 	.short	0x010a
        /*0dd6*/ 	.byte	0x3f
	.zero		1


	//   ....[70]....
        /*0dd8*/ 	.word	0x0001a340
        /*0ddc*/ 	.word	0x00000009
        /*0de0*/ 	.word	0x00028850
        /*0de4*/ 	.short	0x010a
        /*0de6*/ 	.byte	0x3f
	.zero		1


	//   ....[71]....
        /*0de8*/ 	.word	0x0001a3a0
        /*0dec*/ 	.word	0x00000009
        /*0df0*/ 	.word	0x00028830
        /*0df4*/ 	.short	0x010a
        /*0df6*/ 	.byte	0x3f
	.zero		1


	//   ....[72]....
        /*0df8*/ 	.word	0x0001a400
        /*0dfc*/ 	.word	0x00000009
        /*0e00*/ 	.word	0x00028850
        /*0e04*/ 	.short	0x010a
        /*0e06*/ 	.byte	0x3f
	.zero		1


	//   ....[73]....
        /*0e08*/ 	.word	0x0001a460
        /*0e0c*/ 	.word	0x00000008
        /*0e10*/ 	.word	0x00028850
        /*0e14*/ 	.short	0x010a
        /*0e16*/ 	.byte	0x3f
	.zero		1


	//   ....[74]....
        /*0e18*/ 	.word	0x0001a600
        /*0e1c*/ 	.word	0x00000000
        /*0e20*/ 	.word	0x00028840
        /*0e24*/ 	.short	0x010a
        /*0e26*/ 	.byte	0x3f
	.zero		1


	//   ....[75]....
        /*0e28*/ 	.word	0x0001b140
        /*0e2c*/ 	.word	0x00000012
        /*0e30*/ 	.word	0x00028820
        /*0e34*/ 	.short	0x010a
        /*0e36*/ 	.byte	0x3f
	.zero		1


	//   ....[76]....
        /*0e38*/ 	.word	0x0001b190
        /*0e3c*/ 	.word	0x00000003
        /*0e40*/ 	.word	0x00028840
        /*0e44*/ 	.short	0x010a
        /*0e46*/ 	.byte	0x3f
	.zero		1


	//   ....[77]....
        /*0e48*/ 	.word	0x0001b1e0
        /*0e4c*/ 	.word	0x00000003
        /*0e50*/ 	.word	0x00000060
        /*0e54*/ 	.short	0x010a
        /*0e56*/ 	.byte	0x3f
	.zero		1


	//   ....[78]....
        /*0e58*/ 	.word	0x0001b230
        /*0e5c*/ 	.word	0x00000003
        /*0e60*/ 	.word	0x00028840
        /*0e64*/ 	.short	0x010a
        /*0e66*/ 	.byte	0x3f
	.zero		1


	//   ....[79]....
        /*0e68*/ 	.word	0x0001b280
        /*0e6c*/ 	.word	0x00000002
        /*0e70*/ 	.word	0x00000060
        /*0e74*/ 	.short	0x010a
        /*0e76*/ 	.byte	0x3f
	.zero		1


	//   ....[80]....
        /*0e78*/ 	.word	0x0001b2d0
        /*0e7c*/ 	.word	0x00000002
        /*0e80*/ 	.word	0x00028840
        /*0e84*/ 	.short	0x010a
        /*0e86*/ 	.byte	0x3f
	.zero		1


	//   ....[81]....
        /*0e88*/ 	.word	0x0001b320
        /*0e8c*/ 	.word	0x00000002
        /*0e90*/ 	.word	0x00000060
        /*0e94*/ 	.short	0x010a
        /*0e96*/ 	.byte	0x3f
	.zero		1


	//   ....[82]....
        /*0e98*/ 	.word	0x0001b370
        /*0e9c*/ 	.word	0x00000000
        /*0ea0*/ 	.word	0x00028860
        /*0ea4*/ 	.short	0x010a
        /*0ea6*/ 	.byte	0x3f
	.zero		1


	//   ....[83]....
        /*0ea8*/ 	.word	0x0001be40
        /*0eac*/ 	.word	0x00000000
        /*0eb0*/ 	.word	0x00028820
        /*0eb4*/ 	.short	0x010a
        /*0eb6*/ 	.byte	0x3f
	.zero		1


	//   ....[84]....
        /*0eb8*/ 	.word	0x0001bfe0
        /*0ebc*/ 	.word	0x00000006
        /*0ec0*/ 	.word	0x00000000
        /*0ec4*/ 	.short	0x010a
        /*0ec6*/ 	.byte	0x3f
	.zero		1


	//   ....[85]....
        /*0ec8*/ 	.word	0x0001c030
        /*0ecc*/ 	.word	0x00000007
        /*0ed0*/ 	.word	0x00000000
        /*0ed4*/ 	.short	0x010a
        /*0ed6*/ 	.byte	0x3f
	.zero		1


	//   ....[86]....
        /*0ed8*/ 	.word	0x0001c080
        /*0edc*/ 	.word	0x00000004
        /*0ee0*/ 	.word	0x00000000
        /*0ee4*/ 	.short	0x010a
        /*0ee6*/ 	.byte	0x3f
	.zero		1


	//----- nvinfo : EIATTR_NUM_MBARRIERS
	.align		4
.L_991:
        /*0ee8*/ 	.byte	0x03, 0x38
        /*0eea*/ 	.short	0x0016


	//----- nvinfo : EIATTR_EXIT_INSTR_OFFSETS
	.align		4
        /*0eec*/ 	.byte	0x04, 0x1c
        /*0eee*/ 	.short	(.L_993 - .L_992)


	//   ....[0]....
.L_992:
        /*0ef0*/ 	.word	0x00000a70


	//   ....[1]....
        /*0ef4*/ 	.word	0x00013120


	//   ....[2]....
        /*0ef8*/ 	.word	0x0001a150


	//----- nvinfo : EIATTR_MAX_THREADS
	.align		4
.L_993:
        /*0efc*/ 	.byte	0x04, 0x05
        /*0efe*/ 	.short	(.L_995 - .L_994)
.L_994:
        /*0f00*/ 	.word	0x00000180
        /*0f04*/ 	.word	0x00000001
        /*0f08*/ 	.word	0x00000001


	//----- nvinfo : EIATTR_CRS_STACK_SIZE
	.align		4
.L_995:
        /*0f0c*/ 	.byte	0x04, 0x1e
        /*0f0e*/ 	.short	(.L_997 - .L_996)
.L_996:
        /*0f10*/ 	.word	0x00000000


	//----- nvinfo : EIATTR_CBANK_PARAM_SIZE
	.align		4
.L_997:
        /*0f14*/ 	.byte	0x03, 0x19
        /*0f16*/ 	.short	0x0af0


	//----- nvinfo : EIATTR_PARAM_CBANK
	.align		4
        /*0f18*/ 	.byte	0x04, 0x0a
        /*0f1a*/ 	.short	(.L_999 - .L_998)
	.align		4
.L_998:
        /*0f1c*/ 	.word	index@(.nv.constant0._ZN7cutlass13device_kernelIN5flash11enable_sm90INS1_16FlashAttnFwdSm90INS1_25CollectiveMainloopFwdSm90ILi2EN4cute5tupleIJNS5_1CILi1EEES8_S8_EEENS6_IJNS7_ILi128EEESA_SA_EEELi128ENS_10bfloat16_tEfNS_4arch4Sm90ELb0ELb1ELb1ELb1ELb0ELb0ELb0ELb1ELb1ELb1ELb1ELb0EEENS1_21CollectiveEpilogueFwdISB_S9_SC_SE_Li256ELb1ELb1ELb1ELb0EEENS1_36VarlenDynamicPersistentTileSchedulerILi128ELi128ELi256ELi128ELb1ELb1ELb1ELb1ELb0ELb1EEEEEEEEEvNT_6ParamsE)
        /*0f20*/ 	.short	0x0210
        /*0f22*/ 	.short	0x0af0


	//----- nvinfo : EIATTR_SW_WAR
	.align		4
.L_999:
        /*0f24*/ 	.byte	0x04, 0x36
        /*0f26*/ 	.short	(.L_1001 - .L_1000)
.L_1000:
        /*0f28*/ 	.word	0x00000008
.L_1001:


//--------------------- .nv.info._ZN7cutlass13device_kernelIN5flash11enable_sm90INS1_16FlashAttnFwdSm90INS1_25CollectiveMainloopFwdSm90ILi2EN4cute5tupleIJNS5_1CILi1EEES8_S8_EEENS6_IJNS7_ILi128EEESA_SA_EEELi128ENS_10bfloat16_tEfNS_4arch4Sm90ELb0ELb1ELb1ELb1ELb0ELb1ELb0ELb1ELb1ELb1ELb1ELb0EEENS1_21CollectiveEpilogueFwdISB_S9_SC_SE_Li256ELb1ELb1ELb1ELb0EEENS1_36VarlenDynamicPersistentTileSchedulerILi128ELi128ELi256ELi128ELb1ELb1ELb1ELb1ELb0ELb1EEEEEEEEEvNT_6ParamsE --------------------------
	.section	.nv.info._ZN7cutlass13device_kernelIN5flash11enable_sm90INS1_16FlashAttnFwdSm90INS1_25CollectiveMainloopFwdSm90ILi2EN4cute5tupleIJNS5_1CILi1EEES8_S8_EEENS6_IJNS7_ILi128EEESA_SA_EEELi128ENS_10bfloat16_tEfNS_4arch4Sm90ELb0ELb1ELb1ELb1ELb0ELb1ELb0ELb1ELb1ELb1ELb1ELb0EEENS1_21CollectiveEpilogueFwdISB_S9_SC_SE_Li256ELb1ELb1ELb1ELb0EEENS1_36VarlenDynamicPersistentTileSchedulerILi128ELi128ELi256ELi128ELb1ELb1ELb1ELb1ELb0ELb1EEEEEEEEEvNT_6ParamsE,"",@"SHT_CUDA_INFO"
	.sectionflags	@""
	.align	4


	//----- nvinfo : EIATTR_CUDA_API_VERSION
	.align		4
        /*0000*/ 	.byte	0x04, 0x37
        /*0002*/ 	.short	(.L_1003 - .L_1002)
.L_1002:
        /*0004*/ 	.word	0x00000082


	//----- nvinfo : EIATTR_KPARAM_INFO
	.align		4
.L_1003:
        /*0008*/ 	.byte	0x04, 0x17
        /*000a*/ 	.short	(.L_1005 - .L_1004)
.L_1004:
        /*000c*/ 	.word	0x00000000
        /*0010*/ 	.short	0x0000
        /*0012*/ 	.short	0x0070
        /*0014*/ 	.byte	0x00, 0xf0, 0x01, 0x2a


	//----- nvinfo : EIATTR_SPARSE_MMA_MASK
	.align		4
.L_1005:
        /*0018*/ 	.byte	0x03, 0x50
        /*001a*/ 	.short	0x0000


	//----- nvinfo : EIATTR_MAXREG_COUNT
	.align		4
        /*001c*/ 	.byte	0x03, 0x1b
        /*001e*/ 	.short	0x00a8


	//----- nvinfo : EIATTR_NUM_BARRIERS
	.align		4
        /*0020*/ 	.byte	0x02, 0x4c
        /*0022*/ 	.byte	0x10
	.zero		1


	//----- nvinfo : EIATTR_EXTERNS
	.align		4
        /*0024*/ 	.byte	0x04, 0x0f
        /*0026*/ 	.short	(.L_1007 - .L_1006)


	//   ....[0]....
	.align		4
.L_1006:
        /*0028*/ 	.word	index@(__assertfail)


	//----- nvinfo : EIATTR_ANNOTATIONS
	.align		4
.L_1007:
        /*002c*/ 	.byte	0x04, 0x55
        /*002e*/ 	.short	(.L_1009 - .L_1008)


	//   ....[0]....
.L_1008:
        /* <DEDUP_REMOVED lines=101> */


	//----- nvinfo : EIATTR_MERCURY_ISA_VERSION
	.align		4
.L_1009:
        /*0670*/ 	.byte	0x03, 0x5f
        /*0672*/ 	.short	0x0101


	//----- nvinfo : EIATTR_UNUSED_LOAD_BYTE_OFFSET
	.align		4
        /*0674*/ 	.byte	0x04, 0x44
        /*0676*/ 	.short	(.L_1011 - .L_1010)


	//   ....[0]....
.L_1010:
        /*0678*/ 	.word	0x00000ad0
        /*067c*/ 	.word	0x0000fff0


	//   ....[1]....
        /*0680*/ 	.word	0x0001daf0
        /*0684*/ 	.word	0x0000fff0


	//----- nvinfo : EIATTR_INT_WARP_WIDE_INSTR_OFFSETS
	.align		4
.L_1011:
        /*0688*/ 	.byte	0x04, 0x31
        /*068a*/ 	.short	(.L_1013 - .L_1012)


	//   ....[0]....
.L_1012:
        /*068c*/ 	.word	0x00000190


	//   ....[1]....
        /*0690*/ 	.word	0x000001d0


	//   ....[2]....
        /*0694*/ 	.word	0x00000240


	//   ....[3]....
        /*0698*/ 	.word	0x00024320


	//   ....[4]....
        /*069c*/ 	.word	0x000243b0


	//   ....[5]....
        /*06a0*/ 	.word	0x00027a80


	//   ....[6]....
        /*06a4*/ 	.word	0x00027ae0


	//----- nvinfo : EIATTR_COOP_GROUP_MASK_REGIDS
	.align		4
.L_1013:
        /*06a8*/ 	.byte	0x04, 0x29
        /*06aa*/ 	.short	(.L_1015 - .L_1014)


	//   ....[0]....
.L_1014:
        /*06ac*/ 	.word	0xffffffff


	//   ....[1]....
        /*06b0*/ 	.word	0xffffffff


	//   ....[2]....
        /*06b4*/ 	.word	0xffffffff


	//   ....[3]....
        /*06b8*/ 	.word	0xffffffff


	//   ....[4]....
        /*06bc*/ 	.word	0xffffffff


	//   ....[5]....
        /*06c0*/ 	.word	0xffffffff


	//   ....[6]....
        /*06c4*/ 	.word	0xffffffff


	//   ....[7]....
        /*06c8*/ 	.word	0xffffffff


	//   ....[8]....
        /*06cc*/ 	.word	0xffffffff


	//   ....[9]....
        /*06d0*/ 	.word	0xffffffff


	//   ....[10]....
        /*06d4*/ 	.word	0xffffffff


	//   ....[11]....
        /*06d8*/ 	.word	0xffffffff


	//   ....[12]....
        /*06dc*/ 	.word	0xffffffff


	//   ....[13]....
        /*06e0*/ 	.word	0xffffffff


	//   ....[14]....
        /*06e4*/ 	.word	0xffffffff


	//   ....[15]....
        /*06e8*/ 	.word	0xffffffff


	//   ....[16]....
        /*06ec*/ 	.word	0xffffffff


	//   ....[17]....
        /*06f0*/ 	.word	0xffffffff


	//   ....[18]....
        /*06f4*/ 	.word	0xffffffff


	//   ....[19]....
        /*06f8*/ 	.word	0xffffffff


	//   ....[20]....
        /*06fc*/ 	.word	0xffffffff


	//   ....[21]....
        /*0700*/ 	.word	0xffffffff


	//   ....[22]....
        /*0704*/ 	.word	0xffffffff


	//   ....[23]....
        /*0708*/ 	.word	0xffffffff


	//   ....[24]....
        /*070c*/ 	.word	0xffffffff


	//   ....[25]....
        /*0710*/ 	.word	0xffffffff


	//   ....[26]....
        /*0714*/ 	.word	0xffffffff


	//   ....[27]....
        /*0718*/ 	.word	0xffffffff


	//   ....[28]....
        /*071c*/ 	.word	0xffffffff


	//   ....[29]....
        /*0720*/ 	.word	0xffffffff


	//   ....[30]....
        /*0724*/ 	.word	0xffffffff


	//   ....[31]....
        /*0728*/ 	.word	0xffffffff


	//   ....[32]....
        /*072c*/ 	.word	0xffffffff


	//   ....[33]....
        /*0730*/ 	.word	0xffffffff


	//   ....[34]....
        /*0734*/ 	.word	0xffffffff


	//   ....[35]....
        /*0738*/ 	.word	0xffffffff


	//   ....[36]....
        /*073c*/ 	.word	0xffffffff


	//   ....[37]....
        /*0740*/ 	.word	0xffffffff


	//   ....[38]....
        /*0744*/ 	.word	0xffffffff


	//   ....[39]....
        /*0748*/ 	.word	0xffffffff


	//   ....[40]....
        /*074c*/ 	.word	0xffffffff


	//   ....[41]....
        /*0750*/ 	.word	0xffffffff


	//   ....[42]....
        /*0754*/ 	.word	0xffffffff


	//   ....[43]....
        /*0758*/ 	.word	0xffffffff


	//   ....[44]....
        /*075c*/ 	.word	0xffffffff


	//   ....[45]....
        /*0760*/ 	.word	0xffffffff


	//   ....[46]....
        /*0764*/ 	.word	0xffffffff


	//   ....[47]....
        /*0768*/ 	.word	0xffffffff


	//   ....[48]....
        /*076c*/ 	.word	0xffffffff


	//   ....[49]....
        /*0770*/ 	.word	0xffffffff


	//   ....[50]....
        /*0774*/ 	.word	0xffffffff


	//   ....[51]....
        /*0778*/ 	.word	0xffffffff


	//   ....[52]....
        /*077c*/ 	.word	0xffffffff


	//   ....[53]....
        /*0780*/ 	.word	0xffffffff


	//   ....[54]....
        /*0784*/ 	.word	0xffffffff


	//   ....[55]....
        /*0788*/ 	.word	0xffffffff


	//   ....[56]....
        /*078c*/ 	.word	0xffffffff


	//   ....[57]....
        /*0790*/ 	.word	0xffffffff


	//   ....[58]....
        /*0794*/ 	.word	0xffffffff


	//   ....[59]....
        /*0798*/ 	.word	0xffffffff


	//   ....[60]....
        /*079c*/ 	.word	0xffffffff


	//   ....[61]....
        /*07a0*/ 	.word	0xffffffff


	//   ....[62]....
        /*07a4*/ 	.word	0xffffffff


	//   ....[63]....
        /*07a8*/ 	.word	0xffffffff


	//   ....[64]....
        /*07ac*/ 	.word	0xffffffff


	//   ....[65]....
        /*07b0*/ 	.word	0xffffffff


	//   ....[66]....
        /*07b4*/ 	.word	0xffffffff


	//   ....[67]....
        /*07b8*/ 	.word	0xffffffff


	//   ....[68]....
        /*07bc*/ 	.word	0xffffffff


	//   ....[69]....
        /*07c0*/ 	.word	0xffffffff


	//   ....[70]....
        /*07c4*/ 	.word	0xffffffff


	//   ....[71]....
        /*07c8*/ 	.word	0xffffffff


	//   ....[72]....
        /*07cc*/ 	.word	0xffffffff


	//   ....[73]....
        /*07d0*/ 	.word	0xffffffff


	//   ....[74]....
        /*07d4*/ 	.word	0xffffffff


	//   ....[75]....
        /*07d8*/ 	.word	0xffffffff


	//   ....[76]....
        /*07dc*/ 	.word	0xffffffff


	//   ....[77]....
        /*07e0*/ 	.word	0xffffffff


	//   ....[78]....
        /*07e4*/ 	.word	0xffffffff


	//   ....[79]....
        /*07e8*/ 	.word	0xffffffff


	//   ....[80]....
        /*07ec*/ 	.word	0xffffffff


	//   ....[81]....
        /*07f0*/ 	.word	0xffffffff


	//   ....[82]....
        /*07f4*/ 	.word	0xffffffff


	//   ....[83]....
        /*07f8*/ 	.word	0xffffffff


	//   ....[84]....
        /*07fc*/ 	.word	0xffffffff


	//   ....[85]....
        /*0800*/ 	.word	0xffffffff


	//   ....[86]....
        /*0804*/ 	.word	0xffffffff


	//   ....[87]....
        /*0808*/ 	.word	0xffffffff


	//   ....[88]....
        /*080c*/ 	.word	0xffffffff


	//   ....[89]....
        /*0810*/ 	.word	0xffffffff


	//   ....[90]....
        /*0814*/ 	.word	0xffffffff


	//   ....[91]....
        /*0818*/ 	.word	0xffffffff


	//   ....[92]....
        /*081c*/ 	.word	0xffffffff


	//   ....[93]....
        /*0820*/ 	.word	0xffffffff


	//   ....[94]....
        /*0824*/ 	.word	0xffffffff


	//   ....[95]....
        /*0828*/ 	.word	0xffffffff


	//   ....[96]....
        /*082c*/ 	.word	0xffffffff


	//   ....[97]....
        /*0830*/ 	.word	0xffffffff


	//   ....[98]....
        /*0834*/ 	.word	0xffffffff


	//   ....[99]....
        /*0838*/ 	.word	0xffffffff


	//   ....[100]....
        /*083c*/ 	.word	0xffffffff


	//   ....[101]....
        /*0840*/ 	.word	0xffffffff


	//   ....[102]....
        /*0844*/ 	.word	0xffffffff


	//   ....[103]....
        /*0848*/ 	.word	0xffffffff


	//   ....[104]....
        /*084c*/ 	.word	0xffffffff


	//   ....[105]....
        /*0850*/ 	.word	0xffffffff


	//   ....[106]....
        /*0854*/ 	.word	0xffffffff


	//   ....[107]....
        /*0858*/ 	.word	0xffffffff


	//   ....[108]....
        /*085c*/ 	.word	0xffffffff


	//   ....[109]....
        /*0860*/ 	.word	0xffffffff


	//   ....[110]....
        /*0864*/ 	.word	0xffffffff


	//   ....[111]....
        /*0868*/ 	.word	0xffffffff


	//   ....[112]....
        /*086c*/ 	.word	0xffffffff


	//   ....[113]....
        /*0870*/ 	.word	0xffffffff


	//   ....[114]....
        /*0874*/ 	.word	0xffffffff


	//   ....[115]....
        /*0878*/ 	.word	0xffffffff


	//   ....[116]....
        /*087c*/ 	.word	0xffffffff


	//   ....[117]....
        /*0880*/ 	.word	0xffffffff


	//   ....[118]....
        /*0884*/ 	.word	0xffffffff


	//   ....[119]....
        /*0888*/ 	.word	0xffffffff


	//   ....[120]....
        /*088c*/ 	.word	0xffffffff


	//   ....[121]....
        /*0890*/ 	.word	0xffffffff


	//   ....[122]....
        /*0894*/ 	.word	0xffffffff


	//   ....[123]....
        /*0898*/ 	.word	0xffffffff


	//   ....[124]....
        /*089c*/ 	.word	0xffffffff


	//   ....[125]....
        /*08a0*/ 	.word	0xffffffff


	//   ....[126]....
        /*08a4*/ 	.word	0xffffffff


	//   ....[127]....
        /*08a8*/ 	.word	0xffffffff


	//   ....[128]....
        /*08ac*/ 	.word	0xffffffff


	//   ....[129]....
        /*08b0*/ 	.word	0xffffffff


	//   ....[130]....
        /*08b4*/ 	.word	0xffffffff


	//   ....[131]....
        /*08b8*/ 	.word	0xffffffff


	//   ....[132]....
        /*08bc*/ 	.word	0xffffffff


	//   ....[133]....
        /*08c0*/ 	.word	0xffffffff


	//   ....[134]....
        /*08c4*/ 	.word	0xffffffff


	//   ....[135]....
        /*08c8*/ 	.word	0xffffffff


	//   ....[136]....
        /*08cc*/ 	.word	0xffffffff


	//   ....[137]....
        /*08d0*/ 	.word	0xffffffff


	//   ....[138]....
        /*08d4*/ 	.word	0xffffffff


	//   ....[139]....
        /*08d8*/ 	.word	0xffffffff


	//   ....[140]....
        /*08dc*/ 	.word	0xffffffff


	//   ....[141]....
        /*08e0*/ 	.word	0xffffffff


	//   ....[142]....
        /*08e4*/ 	.word	0xffffffff


	//   ....[143]....
        /*08e8*/ 	.word	0xffffffff


	//   ....[144]....
        /*08ec*/ 	.word	0x0500000f


	//   ....[145]....
        /*08f0*/ 	.word	0x0500000f


	//   ....[146]....
        /*08f4*/ 	.word	0x0500000f


	//   ....[147]....
        /*08f8*/ 	.word	0x0500000f


	//   ....[148]....
        /*08fc*/ 	.word	0x0500000f


	//   ....[149]....
        /*0900*/ 	.word	0x0500000f


	//   ....[150]....
        /*0904*/ 	.word	0x0500000f


	//   ....[151]....
        /*0908*/ 	.word	0x0500000f


	//   ....[152]....
        /*090c*/ 	.word	0x0500000f


	//   ....[153]....
        /*0910*/ 	.word	0x0500000f


	//   ....[154]....
        /*0914*/ 	.word	0x0500000f


	//   ....[155]....
        /*0918*/ 	.word	0x0500000f


	//   ....[156]....
        /*091c*/ 	.word	0x0500000f


	//   ....[157]....
        /*0920*/ 	.word	0x0500000f


	//   ....[158]....
        /*0924*/ 	.word	0x0500000f


	//   ....[159]....
        /*0928*/ 	.word	0x0500000f


	//   ....[160]....
        /*092c*/ 	.word	0x0500000f


	//   ....[161]....
        /*0930*/ 	.word	0x0500000f


	//   ....[162]....
        /*0934*/ 	.word	0x0500000f


	//   ....[163]....
        /*0938*/ 	.word	0x0500000f


	//   ....[164]....
        /*093c*/ 	.word	0x0500000f


	//   ....[165]....
        /*0940*/ 	.word	0x0500000f


	//   ....[166]....
        /*0944*/ 	.word	0x0500000f


	//   ....[167]....
        /*0948*/ 	.word	0x0500000f


	//   ....[168]....
        /*094c*/ 	.word	0x0500000f


	//   ....[169]....
        /*0950*/ 	.word	0x0500000f


	//   ....[170]....
        /*0954*/ 	.word	0x0500000f


	//   ....[171]....
        /*0958*/ 	.word	0x0500000f


	//   ....[172]....
        /*095c*/ 	.word	0x0500000f


	//   ....[173]....
        /*0960*/ 	.word	0x0500000f


	//   ....[174]....
        /*0964*/ 	.word	0x0500000f


	//   ....[175]....
        /*0968*/ 	.word	0x0500000f


	//   ....[176]....
        /*096c*/ 	.word	0x0500000f


	//   ....[177]....
        /*0970*/ 	.word	0x0500000f


	//   ....[178]....
        /*0974*/ 	.word	0x0500000f


	//   ....[179]....
        /*0978*/ 	.word	0x0500000f


	//   ....[180]....
        /*097c*/ 	.word	0x0500000f


	//   ....[181]....
        /*0980*/ 	.word	0x0500000f


	//   ....[182]....
        /*0984*/ 	.word	0x0500000f


	//   ....[183]....
        /*0988*/ 	.word	0x0500000f


	//   ....[184]....
        /*098c*/ 	.word	0x0500000f


	//   ....[185]....
        /*0990*/ 	.word	0x0500000f


	//   ....[186]....
        /*0994*/ 	.word	0x0500000f


	//   ....[187]....
        /*0998*/ 	.word	0x0500000f


	//   ....[188]....
        /*099c*/ 	.word	0x0500000f


	//   ....[189]....
        /*09a0*/ 	.word	0x0500000f


	//   ....[190]....
        /*09a4*/ 	.word	0x0500000f


	//   ....[191]....
        /*09a8*/ 	.word	0x0500000f


	//   ....[192]....
        /*09ac*/ 	.word	0x0500000f


	//   ....[193]....
        /*09b0*/ 	.word	0x0500000f


	//   ....[194]....
        /*09b4*/ 	.word	0x0500000f


	//   ....[195]....
        /*09b8*/ 	.word	0x0500000f


	//   ....[196]....
        /*09bc*/ 	.word	0x0500000f


	//   ....[197]....
        /*09c0*/ 	.word	0x0500000f


	//   ....[198]....
        /*09c4*/ 	.word	0x0500000f


	//   ....[199]....
        /*09c8*/ 	.word	0x0500000f


	//   ....[200]....
        /*09cc*/ 	.word	0x0500000f


	//   ....[201]....
        /*09d0*/ 	.word	0x0500000f


	//   ....[202]....
        /*09d4*/ 	.word	0x0500000f


	//   ....[203]....
        /*09d8*/ 	.word	0x0500000f


	//   ....[204]....
        /*09dc*/ 	.word	0x0500000f


	//   ....[205]....
        /*09e0*/ 	.word	0x0500000f


	//   ....[206]....
        /*09e4*/ 	.word	0x0500000f


	//   ....[207]....
        /*09e8*/ 	.word	0x0500000f


	//   ....[208]....
        /*09ec*/ 	.word	0x0500000f


	//   ....[209]....
        /*09f0*/ 	.word	0x0500000f


	//   ....[210]....
        /*09f4*/ 	.word	0x0500000f


	//   ....[211]....
        /*09f8*/ 	.word	0x0500000f


	//   ....[212]....
        /*09fc*/ 	.word	0x0500000f


	//   ....[213]....
        /*0a00*/ 	.word	0x0500000f


	//   ....[214]....
        /*0a04*/ 	.word	0x0500000f


	//   ....[215]....
        /*0a08*/ 	.word	0x0500000f


	//   ....[216]....
        /*0a0c*/ 	.word	0x0500000f


	//   ....[217]....
        /*0a10*/ 	.word	0x0500000f


	//   ....[218]....
        /*0a14*/ 	.word	0x0500000f


	//   ....[219]....
        /*0a18*/ 	.word	0x0500000f


	//   ....[220]....
        /*0a1c*/ 	.word	0x0500000f


	//   ....[221]....
        /*0a20*/ 	.word	0x0500000f


	//   ....[222]....
        /*0a24*/ 	.word	0x0500000f


	//   ....[223]....
        /*0a28*/ 	.word	0x0500000f


	//   ....[224]....
        /*0a2c*/ 	.word	0x0500000f


	//   ....[225]....
        /*0a30*/ 	.word	0x0500000f


	//   ....[226]....
        /*0a34*/ 	.word	0x0500000f


	//   ....[227]....
        /*0a38*/ 	.word	0x0500000f


	//   ....[228]....
        /*0a3c*/ 	.word	0x0500000f


	//   ....[229]....
        /*0a40*/ 	.word	0x0500000f


	//   ....[230]....
        /*0a44*/ 	.word	0x0500000f


	//   ....[231]....
        /*0a48*/ 	.word	0x0500000f


	//   ....[232]....
        /*0a4c*/ 	.word	0x0500000f


	//   ....[233]....
        /*0a50*/ 	.word	0x0500000f


	//----- nvinfo : EIATTR_COOP_GROUP_INSTR_OFFSETS
	.align		4
.L_1015:
        /*0a54*/ 	.byte	0x04, 0x28
        /*0a56*/ 	.short	(.L_1017 - .L_1016)


	//   ....[0]....
.L_1016:
        /*0a58*/ 	.word	0x00000070


	//   ....[1]....
        /*0a5c*/ 	.word	0x000001a0


	//   ....[2]....
        /*0a60*/ 	.word	0x000001f0


	//   ....[3]....
        /*0a64*/ 	.word	0x00000420


	//   ....[4]....
        /*0a68*/ 	.word	0x00000580


	//   ....[5]....
        /*0a6c*/ 	.word	0x000006a0


	//   ....[6]....
        /*0a70*/ 	.word	0x00000800


	//   ....[7]....
        /*0a74*/ 	.word	0x00009cd0


	//   ....[8]....
        /*0a78*/ 	.word	0x0000a3a0


	//   ....[9]....
        /*0a7c*/ 	.word	0x0000a3b0


	//   ....[10]....
        /*0a80*/ 	.word	0x0000a3c0


	//   ....[11]....
        /*0a84*/ 	.word	0x0000a3d0


	//   ....[12]....
        /*0a88*/ 	.word	0x0000a710


	//   ....[13]....
        /*0a8c*/ 	.word	0x0000a720


	//   ....[14]....
        /*0a90*/ 	.word	0x0000a730


	//   ....[15]....
        /*0a94*/ 	.word	0x0000a740


	//   ....[16]....
        /*0a98*/ 	.word	0x0000aa60


	//   ....[17]....
        /*0a9c*/ 	.word	0x0000aa70


	//   ....[18]....
        /*0aa0*/ 	.word	0x0000aa80


	//   ....[19]....
        /*0aa4*/ 	.word	0x0000aa90


	//   ....[20]....
        /*0aa8*/ 	.word	0x0000add0


	//   ....[21]....
        /*0aac*/ 	.word	0x0000ade0


	//   ....[22]....
        /*0ab0*/ 	.word	0x0000adf0


	//   ....[23]....
        /*0ab4*/ 	.word	0x0000ae00


	//   ....[24]....
        /*0ab8*/ 	.word	0x0000ccf0


	//   ....[25]....
        /*0abc*/ 	.word	0x0000cd10


	//   ....[26]....
        /*0ac0*/ 	.word	0x0000cd20


	//   ....[27]....
        /*0ac4*/ 	.word	0x0000cd30


	//   ....[28]....
        /*0ac8*/ 	.word	0x0000ce40


	//   ....[29]....
        /*0acc*/ 	.word	0x0000ce90


	//   ....[30]....
        /*0ad0*/ 	.word	0x0000cec0


	//   ....[31]....
        /*0ad4*/ 	.word	0x0000cf00


	//   ....[32]....
        /*0ad8*/ 	.word	0x0000d280


	//   ....[33]....
        /*0adc*/ 	.word	0x0000d2a0


	//   ....[34]....
        /*0ae0*/ 	.word	0x0000d2c0


	//   ....[35]....
        /*0ae4*/ 	.word	0x0000d2d0


	//   ....[36]....
        /*0ae8*/ 	.word	0x0000d390


	//   ....[37]....
        /*0aec*/ 	.word	0x0000d3b0


	//   ....[38]....
        /*0af0*/ 	.word	0x0000d3c0


	//   ....[39]....
        /*0af4*/ 	.word	0x0000d440


	//   ....[40]....
        /*0af8*/ 	.word	0x0000fb00


	//   ....[41]....
        /*0afc*/ 	.word	0x00010470


	//   ....[42]....
        /*0b00*/ 	.word	0x00011560


	//   ....[43]....
        /*0b04*/ 	.word	0x00011600


	//   ....[44]....
        /*0b08*/ 	.word	0x00011f20


	//   ....[45]....
        /*0b0c*/ 	.word	0x00011f80


	//   ....[46]....
        /*0b10*/ 	.word	0x00014150


	//   ....[47]....
        /*0b14*/ 	.word	0x00014330


	//   ....[48]....
        /*0b18*/ 	.word	0x00015000


	//   ....[49]....
        /*0b1c*/ 	.word	0x000150b0


	//   ....[50]....
        /*0b20*/ 	.word	0x00015810


	//   ....[51]....
        /*0b24*/ 	.word	0x00015880


	//   ....[52]....
        /*0b28*/ 	.word	0x00017d80


	//   ....[53]....
        /*0b2c*/ 	.word	0x00017df0


	//   ....[54]....
        /*0b30*/ 	.word	0x00018420


	//   ....[55]....
        /*0b34*/ 	.word	0x000184a0


	//   ....[56]....
        /*0b38*/ 	.word	0x0001a7b0


	//   ....[57]....
        /*0b3c*/ 	.word	0x0001a9f0


	//   ....[58]....
        /*0b40*/ 	.word	0x0001b6d0


	//   ....[59]....
        /*0b44*/ 	.word	0x0001b780


	//   ....[60]....
        /*0b48*/ 	.word	0x0001bef0


	//   ....[61]....
        /*0b4c*/ 	.word	0x0001bf50


	//   ....[62]....
        /*0b50*/ 	.word	0x0001d110


	//   ....[63]....
        /*0b54*/ 	.word	0x0001d450


	//   ....[64]....
        /*0b58*/ 	.word	0x0001d540


	//   ....[65]....
        /*0b5c*/ 	.word	0x0001d560


	//   ....[66]....
        /*0b60*/ 	.word	0x0001e590


	//   ....[67]....
        /*0b64*/ 	.word	0x0001e5b0


	//   ....[68]....
        /*0b68*/ 	.word	0x0001e5d0


	//   ....[69]....
        /*0b6c*/ 	.word	0x0001e5e0


	//   ....[70]....
        /*0b70*/ 	.word	0x0001eca0


	//   ....[71]....
        /*0b74*/ 	.word	0x0001ecb0


	//   ....[72]....
        /*0b78*/ 	.word	0x0001edb0


	//   ....[73]....
        /*0b7c*/ 	.word	0x0001edc0


	//   ....[74]....
        /*0b80*/ 	.word	0x0001eed0


	//   ....[75]....
        /*0b84*/ 	.word	0x0001eee0


	//   ....[76]....
        /*0b88*/ 	.word	0x0001eff0


	//   ....[77]....
        /*0b8c*/ 	.word	0x0001f000


	//   ....[78]....
        /*0b90*/ 	.word	0x0001f3b0


	//   ....[79]....
        /*0b94*/ 	.word	0x0001f3c0


	//   ....[80]....
        /*0b98*/ 	.word	0x0001f900


	//   ....[81]....
        /*0b9c*/ 	.word	0x0001f910


	//   ....[82]....
        /*0ba0*/ 	.word	0x00020600


	//   ....[83]....
        /*0ba4*/ 	.word	0x00020610


	//   ....[84]....
        /*0ba8*/ 	.word	0x00020720


	//   ....[85]....
        /*0bac*/ 	.word	0x00020730


	//   ....[86]....
        /*0bb0*/ 	.word	0x00020840


	//   ....[87]....
        /*0bb4*/ 	.word	0x00020850


	//   ....[88]....
        /*0bb8*/ 	.word	0x00020960


	//   ....[89]....
        /*0bbc*/ 	.word	0x00020970


	//   ....[90]....
        /*0bc0*/ 	.word	0x00020ae0


	//   ....[91]....
        /*0bc4*/ 	.word	0x00020d10


	//   ....[92]....
        /*0bc8*/ 	.word	0x00020d40


	//   ....[93]....
        /*0bcc*/ 	.word	0x00020d70


	//   ....[94]....
        /*0bd0*/ 	.word	0x00020da0


	//   ....[95]....
        /*0bd4*/ 	.word	0x00020dd0


	//   ....[96]....
        /*0bd8*/ 	.word	0x00020e00


	//   ....[97]....
        /*0bdc*/ 	.word	0x00020fa0


	//   ....[98]....
        /*0be0*/ 	.word	0x00020fd0


	//   ....[99]....
        /*0be4*/ 	.word	0x00021000


	//   ....[100]....
        /*0be8*/ 	.word	0x00021030


	//   ....[101]....
        /*0bec*/ 	.word	0x00021060


	//   ....[102]....
        /*0bf0*/ 	.word	0x00021090


	//   ....[103]....
        /*0bf4*/ 	.word	0x00021130


	//   ....[104]....
        /*0bf8*/ 	.word	0x00021160


	//   ....[105]....
        /*0bfc*/ 	.word	0x00021170


	//   ....[106]....
        /*0c00*/ 	.word	0x000211a0


	//   ....[107]....
        /*0c04*/ 	.word	0x00022b10


	//   ....[108]....
        /*0c08*/ 	.word	0x000248f0


	//   ....[109]....
        /*0c0c*/ 	.word	0x00025430


	//   ....[110]....
        /*0c10*/ 	.word	0x00025450


	//   ....[111]....
        /*0c14*/ 	.word	0x00025510


	//   ....[112]....
        /*0c18*/ 	.word	0x00025520


	//   ....[113]....
        /*0c1c*/ 	.word	0x000255b0


	//   ....[114]....
        /*0c20*/ 	.word	0x000255c0


	//   ....[115]....
        /*0c24*/ 	.word	0x00025650


	//   ....[116]....
        /*0c28*/ 	.word	0x00025660


	//   ....[117]....
        /*0c2c*/ 	.word	0x000256f0


	//   ....[118]....
        /*0c30*/ 	.word	0x00025700


	//   ....[119]....
        /*0c34*/ 	.word	0x00025790


	//   ....[120]....
        /*0c38*/ 	.word	0x000257a0


	//   ....[121]....
        /*0c3c*/ 	.word	0x00025830


	//   ....[122]....
        /*0c40*/ 	.word	0x00025840


	//   ....[123]....
        /*0c44*/ 	.word	0x00025890


	//   ....[124]....
        /*0c48*/ 	.word	0x000258c0


	//   ....[125]....
        /*0c4c*/ 	.word	0x00028210


	//   ....[126]....
        /*0c50*/ 	.word	0x00028280


	//   ....[127]....
        /*0c54*/ 	.word	0x000282b0


	//   ....[128]....
        /*0c58*/ 	.word	0x000282c0


	//   ....[129]....
        /*0c5c*/ 	.word	0x000282f0


	//   ....[130]....
        /*0c60*/ 	.word	0x00028320


	//   ....[131]....
        /*0c64*/ 	.word	0x00028350


	//   ....[132]....
        /*0c68*/ 	.word	0x00028380


	//   ....[133]....
        /*0c6c*/ 	.word	0x00028550


	//   ....[134]....
        /*0c70*/ 	.word	0x00028580


	//   ....[135]....
        /*0c74*/ 	.word	0x000285b0


	//   ....[136]....
        /*0c78*/ 	.word	0x000285e0


	//   ....[137]....
        /*0c7c*/ 	.word	0x00028610


	//   ....[138]....
        /*0c80*/ 	.word	0x00028640


	//   ....[139]....
        /*0c84*/ 	.word	0x00028710


	//   ....[140]....
        /*0c88*/ 	.word	0x00028730


	//   ....[141]....
        /*0c8c*/ 	.word	0x00028740


	//   ....[142]....
        /*0c90*/ 	.word	0x000287c0


	//   ....[143]....
        /*0c94*/ 	.word	0x000292f0


	//   ....[144]....
        /*0c98*/ 	.word	0x00029760


	//   ....[145]....
        /*0c9c*/ 	.word	0x00029810


	//   ....[146]....
        /*0ca0*/ 	.word	0x000298a0


	//   ....[147]....
        /*0ca4*/ 	.word	0x000298f0


	//   ....[148]....
        /*0ca8*/ 	.word	0x00029940


	//   ....[149]....
        /*0cac*/ 	.word	0x000299d0


	//   ....[150]....
        /*0cb0*/ 	.word	0x00029a60


	//   ....[151]....
        /*0cb4*/ 	.word	0x00029ab0


	//   ....[152]....
        /*0cb8*/ 	.word	0x00029b00


	//   ....[153]....
        /*0cbc*/ 	.word	0x00029b90


	//   ....[154]....
        /*0cc0*/ 	.word	0x00029c20


	//   ....[155]....
        /*0cc4*/ 	.word	0x00029c70


	//   ....[156]....
        /*0cc8*/ 	.word	0x00029cc0


	//   ....[157]....
        /*0ccc*/ 	.word	0x00029d50


	//   ....[158]....
        /*0cd0*/ 	.word	0x00029de0


	//   ....[159]....
        /*0cd4*/ 	.word	0x00029e30


	//   ....[160]....
        /*0cd8*/ 	.word	0x00029e80


	//   ....[161]....
        /*0cdc*/ 	.word	0x00029f80


	//   ....[162]....
        /*0ce0*/ 	.word	0x0002a030


	//   ....[163]....
        /*0ce4*/ 	.word	0x0002a0b0


	//   ....[164]....
        /*0ce8*/ 	.word	0x0002a140


	//   ....[165]....
        /*0cec*/ 	.word	0x0002a2b0


	//   ....[166]....
        /*0cf0*/ 	.word	0x0002a3e0


	//   ....[167]....
        /*0cf4*/ 	.word	0x0002a460


	//   ....[168]....
        /*0cf8*/ 	.word	0x0002a4b0


	//   ....[169]....
        /*0cfc*/ 	.word	0x0002a540


	//   ....[170]....
        /*0d00*/ 	.word	0x0002a5e0


	//   ....[171]....
        /*0d04*/ 	.word	0x0002a660


	//   ....[172]....
        /*0d08*/ 	.word	0x0002a6d0


	//   ....[173]....
        /*0d0c*/ 	.word	0x0002a820


	//   ....[174]....
        /*0d10*/ 	.word	0x0002a960


	//   ....[175]....
        /*0d14*/ 	.word	0x0002a9c0


	//   ....[176]....
        /*0d18*/ 	.word	0x0002aa10


	//   ....[177]....
        /*0d1c*/ 	.word	0x0002ad90


	//   ....[178]....
        /*0d20*/ 	.word	0x0002ade0


	//   ....[179]....
        /*0d24*/ 	.word	0x0002ae70


	//   ....[180]....
        /*0d28*/ 	.word	0x0002af00


	//   ....[181]....
        /*0d2c*/ 	.word	0x0002af90


	//   ....[182]....
        /*0d30*/ 	.word	0x0002b020


	//   ....[183]....
        /*0d34*/ 	.word	0x0002b0b0


	//   ....[184]....
        /*0d38*/ 	.word	0x0002b140


	//   ....[185]....
        /*0d3c*/ 	.word	0x0002b1c0


	//   ....[186]....
        /*0d40*/ 	.word	0x0002b210


	//   ....[187]....
        /*0d44*/ 	.word	0x0002b2a0


	//   ....[188]....
        /*0d48*/ 	.word	0x0002b330


	//   ....[189]....
        /*0d4c*/ 	.word	0x0002b3b0


	//   ....[190]....
        /*0d50*/ 	.word	0x0002b400


	//   ....[191]....
        /*0d54*/ 	.word	0x0002b490


	//   ....[192]....
        /*0d58*/ 	.word	0x0002b520


	//   ....[193]....
        /*0d5c*/ 	.word	0x0002b5b0


	//   ....[194]....
        /*0d60*/ 	.word	0x0002b640


	//   ....[195]....
        /*0d64*/ 	.word	0x0002b6d0


	//   ....[196]....
        /*0d68*/ 	.word	0x0002b760


	//   ....[197]....
        /*0d6c*/ 	.word	0x0002b820


	//   ....[198]....
        /*0d70*/ 	.word	0x0002bb10


	//   ....[199]....
        /*0d74*/ 	.word	0x0002bcd0


	//   ....[200]....
        /*0d78*/ 	.word	0x0002bd20


	//   ....[201]....
        /*0d7c*/ 	.word	0x0002bd80


	//   ....[202]....
        /*0d80*/ 	.word	0x0002be80


	//   ....[203]....
        /*0d84*/ 	.word	0x0002bee0


	//   ....[204]....
        /*0d88*/ 	.word	0x0002bfe0


	//   ....[205]....
        /*0d8c*/ 	.word	0x0002c040


	//   ....[206]....
        /*0d90*/ 	.word	0x0002c140


	//   ....[207]....
        /*0d94*/ 	.word	0x0002c1a0


	//   ....[208]....
        /*0d98*/ 	.word	0x0002c2a0


	//   ....[209]....
        /*0d9c*/ 	.word	0x0002c300


	//   ....[210]....
        /*0da0*/ 	.word	0x0002c400


	//   ....[211]....
        /*0da4*/ 	.word	0x0002c460


	//   ....[212]....
        /*0da8*/ 	.word	0x0002c560


	//   ....[213]....
        /*0dac*/ 	.word	0x0002c5c0


	//   ....[214]....
        /*0db0*/ 	.word	0x0002c6a0


	//   ....[215]....
        /*0db4*/ 	.word	0x0002c9d0


	//   ....[216]....
        /*0db8*/ 	.word	0x0002ca80


	//   ....[217]....
        /*0dbc*/ 	.word	0x0002cc00


	//   ....[218]....
        /*0dc0*/ 	.word	0x0002cc90


	//   ....[219]....
        /*0dc4*/ 	.word	0x0002cd10


	//   ....[220]....
        /*0dc8*/ 	.word	0x0002cd90


	//   ....[221]....
        /*0dcc*/ 	.word	0x0002ce10


	//   ....[222]....
        /*0dd0*/ 	.word	0x0002cea0


	//   ....[223]....
        /*0dd4*/ 	.word	0x0002cf40


	//   ....[224]....
        /*0dd8*/ 	.word	0x0002d010


	//   ....[225]....
        /*0ddc*/ 	.word	0x0002d090


	//   ....[226]....
        /*0de0*/ 	.word	0x0002d110


	//   ....[227]....
        /*0de4*/ 	.word	0x0002d190


	//   ....[228]....
        /*0de8*/ 	.word	0x0002d220


	//   ....[229]....
        /*0dec*/ 	.word	0x0002d2a0


	//   ....[230]....
        /*0df0*/ 	.word	0x0002d350


	//   ....[231]....
        /*0df4*/ 	.word	0x0002d3a0


	//   ....[232]....
        /*0df8*/ 	.word	0x0002d460


	//   ....[233]....
        /*0dfc*/ 	.word	0x0002d590


	//----- nvinfo : EIATTR_REG_RECONFIG
	.align		4
.L_1017:
        /*0e00*/ 	.byte	0x01, 0x54
	.zero		2


	//----- nvinfo : EIATTR_SYSCALL_OFFSETS
	.align		4
        /*0e04*/ 	.byte	0x04, 0x46
        /*0e06*/ 	.short	(.L_1019 - .L_1018)


	//   ....[0]....
.L_1018:
        /*0e08*/ 	.word	0x00002210


	//   ....[1]....
        /*0e0c*/ 	.word	0x00002360


	//   ....[2]....
        /*0e10*/ 	.word	0x00009e70


	//   ....[3]....
        /*0e14*/ 	.word	0x0000a160


	//   ....[4]....
        /*0e18*/ 	.word	0x00024520


	//   ....[5]....
        /*0e1c*/ 	.word	0x00024670


	//   ....[6]....
        /*0e20*/ 	.word	0x00024760


	//   ....[7]....
        /*0e24*/ 	.word	0x00024fc0


	//----- nvinfo : EIATTR_MBARRIER_INSTR_OFFSETS
	.align		4
.L_1019:
        /*0e28*/ 	.byte	0x04, 0x39
        /*0e2a*/ 	.short	(.L_1021 - .L_1020)


	//   ....[0]....
.L_1020:
        /*0e2c*/ 	.word	0x000002d0
        /*0e30*/ 	.word	0x000000ff
        /*0e34*/ 	.word	0x00028800
        /*0e38*/ 	.short	0x0100
        /*0e3a*/ 	.byte	0x08
	.zero		1


	//   ....[1]....
        /*0e3c*/ 	.word	0x000002e0
        /*0e40*/ 	.word	0x000000ff
        /*0e44*/ 	.word	0x00028820
        /*0e48*/ 	.short	0x0100
        /*0e4a*/ 	.byte	0x08
	.zero		1


	//   ....[2]....
        /*0e4c*/ 	.word	0x000003d0
        /*0e50*/ 	.word	0x000000ff
        /*0e54*/ 	.word	0x00028830
        /*0e58*/ 	.short	0x0100
        /*0e5a*/ 	.byte	0x08
	.zero		1


	//   ....[3]....
        /*0e5c*/ 	.word	0x000003e0
        /*0e60*/ 	.word	0x000000ff
        /*0e64*/ 	.word	0x00028840
        /*0e68*/ 	.short	0x0100
        /*0e6a*/ 	.byte	0x08
	.zero		1


	//   ....[4]....
        /*0e6c*/ 	.word	0x000003f0
        /*0e70*/ 	.word	0x000000ff
        /*0e74*/ 	.word	0x00028838
        /*0e78*/ 	.short	0x0100
        /*0e7a*/ 	.byte	0x08
	.zero		1


	//   ....[5]....
        /*0e7c*/ 	.word	0x00000400
        /*0e80*/ 	.word	0x000000ff
        /*0e84*/ 	.word	0x00028848
        /*0e88*/ 	.short	0x0100
        /*0e8a*/ 	.byte	0x08
	.zero		1


	//   ....[6]....
        /*0e8c*/ 	.word	0x00000530
        /*0e90*/ 	.word	0x000000ff
        /*0e94*/ 	.word	0x00028850
        /*0e98*/ 	.short	0x0100
        /*0e9a*/ 	.byte	0x08
	.zero		1


	//   ....[7]....
        /*0e9c*/ 	.word	0x00000540
        /*0ea0*/ 	.word	0x000000ff
        /*0ea4*/ 	.word	0x00028860
        /*0ea8*/ 	.short	0x0100
        /*0eaa*/ 	.byte	0x08
	.zero		1


	//   ....[8]....
        /*0eac*/ 	.word	0x00000550
        /*0eb0*/ 	.word	0x000000ff
        /*0eb4*/ 	.word	0x00028858
        /*0eb8*/ 	.short	0x0100
        /*0eba*/ 	.byte	0x08
	.zero		1


	//   ....[9]....
        /*0ebc*/ 	.word	0x00000560
        /*0ec0*/ 	.word	0x000000ff
        /*0ec4*/ 	.word	0x00028868
        /*0ec8*/ 	.short	0x0100
        /*0eca*/ 	.byte	0x08
	.zero		1


	//   ....[10]....
        /*0ecc*/ 	.word	0x00000650
        /*0ed0*/ 	.word	0x000000ff
        /*0ed4*/ 	.word	0x00028870
        /*0ed8*/ 	.short	0x0100
        /*0eda*/ 	.byte	0x06
	.zero		1


	//   ....[11]....
        /*0edc*/ 	.word	0x00000660
        /*0ee0*/ 	.word	0x000000ff
        /*0ee4*/ 	.word	0x00028880
        /*0ee8*/ 	.short	0x0100
        /*0eea*/ 	.byte	0x06
	.zero		1


	//   ....[12]....
        /*0eec*/ 	.word	0x00000670
        /*0ef0*/ 	.word	0x000000ff
        /*0ef4*/ 	.word	0x00028878
        /*0ef8*/ 	.short	0x0100
        /*0efa*/ 	.byte	0x06
	.zero		1


	//   ....[13]....
        /*0efc*/ 	.word	0x00000680
        /*0f00*/ 	.word	0x000000ff
        /*0f04*/ 	.word	0x00028888
        /*0f08*/ 	.short	0x0100
        /*0f0a*/ 	.byte	0x06
	.zero		1


	//   ....[14]....
        /*0f0c*/ 	.word	0x000007b0
        /*0f10*/ 	.word	0x000000ff
        /*0f14*/ 	.word	0x00028890
        /*0f18*/ 	.short	0x0100
        /*0f1a*/ 	.byte	0x08
	.zero		1


	//   ....[15]....
        /*0f1c*/ 	.word	0x000007c0
        /*0f20*/ 	.word	0x000000ff
        /*0f24*/ 	.word	0x000288a0
        /*0f28*/ 	.short	0x0100
        /*0f2a*/ 	.byte	0x08
	.zero		1


	//   ....[16]....
        /*0f2c*/ 	.word	0x000007d0
        /*0f30*/ 	.word	0x000000ff
        /*0f34*/ 	.word	0x00028898
        /*0f38*/ 	.short	0x0100
        /*0f3a*/ 	.byte	0x08
	.zero		1


	//   ....[17]....
        /*0f3c*/ 	.word	0x000007e0
        /*0f40*/ 	.word	0x000000ff
        /*0f44*/ 	.word	0x000288a8
        /*0f48*/ 	.short	0x0100
        /*0f4a*/ 	.byte	0x08
	.zero		1


	//   ....[18]....
        /*0f4c*/ 	.word	0x00000910
        /*0f50*/ 	.word	0x000000ff
        /*0f54*/ 	.word	0x000288b0
        /*0f58*/ 	.short	0x0100
        /*0f5a*/ 	.byte	0x08
	.zero		1


	//   ....[19]....
        /*0f5c*/ 	.word	0x00000920
        /*0f60*/ 	.word	0x000000ff
        /*0f64*/ 	.word	0x000288c0
        /*0f68*/ 	.short	0x0100
        /*0f6a*/ 	.byte	0x08
	.zero		1


	//   ....[20]....
        /*0f6c*/ 	.word	0x00000930
        /*0f70*/ 	.word	0x000000ff
        /*0f74*/ 	.word	0x000288b8
        /*0f78*/ 	.short	0x0100
        /*0f7a*/ 	.byte	0x08
	.zero		1


	//   ....[21]....
        /*0f7c*/ 	.word	0x00000940
        /*0f80*/ 	.word	0x000000ff
        /*0f84*/ 	.word	0x000288c8
        /*0f88*/ 	.short	0x0100
        /*0f8a*/ 	.byte	0x08
	.zero		1


	//   ....[22]....
        /*0f8c*/ 	.word	0x00003a60
        /*0f90*/ 	.word	0x0000006b
        /*0f94*/ 	.word	0x00028890
        /*0f98*/ 	.short	0x010a
        /*0f9a*/ 	.byte	0x3f
	.zero		1


	//   ....[23]....
        /*0f9c*/ 	.word	0x000062d0
        /*0fa0*/ 	.word	0x0000006b
        /*0fa4*/ 	.word	0x00028890
        /*0fa8*/ 	.short	0x010a
        /*0faa*/ 	.byte	0x3f
	.zero		1


	//   ....[24]....
        /*0fac*/ 	.word	0x000085e0
        /*0fb0*/ 	.word	0x0000006b
        /*0fb4*/ 	.word	0x00028890
        /*0fb8*/ 	.short	0x010a
        /*0fba*/ 	.byte	0x3f
	.zero		1


	//   ....[25]....
        /*0fbc*/ 	.word	0x00008c40
        /*0fc0*/ 	.word	0x0000002c
        /*0fc4*/ 	.word	0x00000000
        /*0fc8*/ 	.short	0x0101
        /*0fca*/ 	.byte	0x3f
	.zero		1


	//   ....[26]....
        /*0fcc*/ 	.word	0x00008c80
        /*0fd0*/ 	.word	0x0000006b
        /*0fd4*/ 	.word	0x000288b0
        /*0fd8*/ 	.short	0x010a
        /*0fda*/ 	.byte	0x3f
	.zero		1


	//   ....[27]....
        /*0fdc*/ 	.word	0x000092b0
        /*0fe0*/ 	.word	0x0000006b
        /*0fe4*/ 	.word	0x00000000
        /*0fe8*/ 	.short	0x0101
        /*0fea*/ 	.byte	0x3f
	.zero		1


	//   ....[28]....
        /*0fec*/ 	.word	0x00009ef0
        /*0ff0*/ 	.word	0x00000002
        /*0ff4*/ 	.word	0x00028800
        /*0ff8*/ 	.short	0x010a
        /*0ffa*/ 	.byte	0x3f
	.zero		1


	//   ....[29]....
        /*0ffc*/ 	.word	0x00009f40
        /*1000*/ 	.word	0x00000002
        /*1004*/ 	.word	0x00028800
        /*1008*/ 	.short	0x010a
        /*100a*/ 	.byte	0x3f
	.zero		1


	//   ....[30]....
        /*100c*/ 	.word	0x0000b040
        /*1010*/ 	.word	0x00000002
        /*1014*/ 	.word	0x00028800
        /*1018*/ 	.short	0x010a
        /*101a*/ 	.byte	0x3f
	.zero		1


	//   ....[31]....
        /*101c*/ 	.word	0x0000d6f0
        /*1020*/ 	.word	0x00000002
        /*1024*/ 	.word	0x00028800
        /*1028*/ 	.short	0x010a
        /*102a*/ 	.byte	0x3f
	.zero		1


	//   ....[32]....
        /*102c*/ 	.word	0x0000f400
        /*1030*/ 	.word	0x00000059
        /*1034*/ 	.word	0x00028830
        /*1038*/ 	.short	0x010a
        /*103a*/ 	.byte	0x3f
	.zero		1


	//   ....[33]....
        /*103c*/ 	.word	0x0000f470
        /*1040*/ 	.word	0x00000059
        /*1044*/ 	.word	0x00028830
        /*1048*/ 	.short	0x010a
        /*104a*/ 	.byte	0x3f
	.zero		1


	//   ....[34]....
        /*104c*/ 	.word	0x0000fea0
        /*1050*/ 	.word	0x00000059
        /*1054*/ 	.word	0x00000000
        /*1058*/ 	.short	0x0101
        /*105a*/ 	.byte	0x3f
	.zero		1


	//   ....[35]....
        /*105c*/ 	.word	0x00012fd0
        /*1060*/ 	.word	0x00000007
        /*1064*/ 	.word	0x00028830
        /*1068*/ 	.short	0x010a
        /*106a*/ 	.byte	0x3f
	.zero		1


	//   ....[36]....
        /*106c*/ 	.word	0x00013020
        /*1070*/ 	.word	0x00000007
        /*1074*/ 	.word	0x00028830
        /*1078*/ 	.short	0x010a
        /*107a*/ 	.byte	0x3f
	.zero		1


	//   ....[37]....
        /*107c*/ 	.word	0x00013430
        /*1080*/ 	.word	0x00000007
        /*1084*/ 	.word	0x00028850
        /*1088*/ 	.short	0x010a
        /*108a*/ 	.byte	0x3f
	.zero		1


	//   ....[38]....
        /*108c*/ 	.word	0x00013470
        /*1090*/ 	.word	0x00000007
        /*1094*/ 	.word	0x00028850
        /*1098*/ 	.short	0x010a
        /*109a*/ 	.byte	0x3f
	.zero		1


	//   ....[39]....
        /*109c*/ 	.word	0x00014180
        /*10a0*/ 	.word	0x00000007
        /*10a4*/ 	.word	0x00000000
        /*10a8*/ 	.short	0x0101
        /*10aa*/ 	.byte	0x3f
	.zero		1


	//   ....[40]....
        /*10ac*/ 	.word	0x00015ae0
        /*10b0*/ 	.word	0x0000001c
        /*10b4*/ 	.word	0x00000000
        /*10b8*/ 	.short	0x0101
        /*10ba*/ 	.byte	0x3f
	.zero		1


	//   ....[41]....
        /*10bc*/ 	.word	0x00016ca0
        /*10c0*/ 	.word	0x00000007
        /*10c4*/ 	.word	0x00028830
        /*10c8*/ 	.short	0x010a
        /*10ca*/ 	.byte	0x3f
	.zero		1


	//   ....[42]....
        /*10cc*/ 	.word	0x00016cf0
        /*10d0*/ 	.word	0x00000007
        /*10d4*/ 	.word	0x00028830
        /*10d8*/ 	.short	0x010a
        /*10da*/ 	.byte	0x3f
	.zero		1


	//   ....[43]....
        /*10dc*/ 	.word	0x00017100
        /*10e0*/ 	.word	0x00000007
        /*10e4*/ 	.word	0x00028850
        /*10e8*/ 	.short	0x010a
        /*10ea*/ 	.byte	0x3f
	.zero		1


	//   ....[44]....
        /*10ec*/ 	.word	0x00017140
        /*10f0*/ 	.word	0x00000007
        /*10f4*/ 	.word	0x00028850
        /*10f8*/ 	.short	0x010a
        /*10fa*/ 	.byte	0x3f
	.zero		1


	//   ....[45]....
        /*10fc*/ 	.word	0x00018b30
        /*1100*/ 	.word	0x00000023
        /*1104*/ 	.word	0x00000000
        /*1108*/ 	.short	0x0101
        /*110a*/ 	.byte	0x3f
	.zero		1


	//   ....[46]....
        /*110c*/ 	.word	0x00018be0
        /*1110*/ 	.word	0x00000025
        /*1114*/ 	.word	0x00000000
        /*1118*/ 	.short	0x0101
        /*111a*/ 	.byte	0x3f
	.zero		1


	//   ....[47]....
        /*111c*/ 	.word	0x00019690
        /*1120*/ 	.word	0x00000007
        /*1124*/ 	.word	0x00028830
        /*1128*/ 	.short	0x010a
        /*112a*/ 	.byte	0x3f
	.zero		1


	//   ....[48]....
        /*112c*/ 	.word	0x000196e0
        /*1130*/ 	.word	0x00000007
        /*1134*/ 	.word	0x00028830
        /*1138*/ 	.short	0x010a
        /*113a*/ 	.byte	0x3f
	.zero		1


	//   ....[49]....
        /*113c*/ 	.word	0x00019af0
        /*1140*/ 	.word	0x00000007
        /*1144*/ 	.word	0x00028850
        /*1148*/ 	.short	0x010a
        /*114a*/ 	.byte	0x3f
	.zero		1


	//   ....[50]....
        /*114c*/ 	.word	0x00019b30
        /*1150*/ 	.word	0x00000007
        /*1154*/ 	.word	0x00028850
        /*1158*/ 	.short	0x010a
        /*115a*/ 	.byte	0x3f
	.zero		1


	//   ....[51]....
        /*115c*/ 	.word	0x0001a860
        /*1160*/ 	.word	0x00000053
        /*1164*/ 	.word	0x00000000
        /*1168*/ 	.short	0x0101
        /*116a*/ 	.byte	0x3f
	.zero		1


	//   ....[52]....
        /*116c*/ 	.word	0x0001c140
        /*1170*/ 	.word	0x0000001b
        /*1174*/ 	.word	0x00000000
        /*1178*/ 	.short	0x0101
        /*117a*/ 	.byte	0x3f
	.zero		1


	//   ....[53]....
        /*117c*/ 	.word	0x0001d010
        /*1180*/ 	.word	0x00000008
        /*1184*/ 	.word	0x00028850
        /*1188*/ 	.short	0x010a
        /*118a*/ 	.byte	0x3f
	.zero		1


	//   ....[54]....
        /*118c*/ 	.word	0x0001d090
        /*1190*/ 	.word	0x00000008
        /*1194*/ 	.word	0x00028850
        /*1198*/ 	.short	0x010a
        /*119a*/ 	.byte	0x3f
	.zero		1


	//   ....[55]....
        /*119c*/ 	.word	0x0001d670
        /*11a0*/ 	.word	0x00000009
        /*11a4*/ 	.word	0x00000000
        /*11a8*/ 	.short	0x0101
        /*11aa*/ 	.byte	0x3f
	.zero		1


	//   ....[56]....
        /*11ac*/ 	.word	0x0001eba0
        /*11b0*/ 	.word	0x00000000
        /*11b4*/ 	.word	0x00000000
        /*11b8*/ 	.short	0x0101
        /*11ba*/ 	.byte	0x3f
	.zero		1


	//   ....[57]....
        /*11bc*/ 	.word	0x0001f2b0
        /*11c0*/ 	.word	0x00000006
        /*11c4*/ 	.word	0x00000000
        /*11c8*/ 	.short	0x0101
        /*11ca*/ 	.byte	0x3f
	.zero		1


	//   ....[58]....
        /*11cc*/ 	.word	0x00022bf0
        /*11d0*/ 	.word	0x00000012
        /*11d4*/ 	.word	0x00028820
        /*11d8*/ 	.short	0x010a
        /*11da*/ 	.byte	0x3f
	.zero		1


	//   ....[59]....
        /*11dc*/ 	.word	0x00022cc0
        /*11e0*/ 	.word	0x00000006
        /*11e4*/ 	.word	0x000288a0
        /*11e8*/ 	.short	0x010a
        /*11ea*/ 	.byte	0x3f
	.zero		1


	//   ....[60]....
        /*11ec*/ 	.word	0x00023000
        /*11f0*/ 	.word	0x00000006
        /*11f4*/ 	.word	0x000288c0
        /*11f8*/ 	.short	0x010a
        /*11fa*/ 	.byte	0x3f
	.zero		1


	//   ....[61]....
        /*11fc*/ 	.word	0x000234a0
        /*1200*/ 	.word	0x00000008
        /*1204*/ 	.word	0x000288a0
        /*1208*/ 	.short	0x010a
        /*120a*/ 	.byte	0x3f
	.zero		1


	//   ....[62]....
        /*120c*/ 	.word	0x000237c0
        /*1210*/ 	.word	0x00000008
        /*1214*/ 	.word	0x000288c0
        /*1218*/ 	.short	0x010a
        /*121a*/ 	.byte	0x3f
	.zero		1


	//   ....[63]....
        /*121c*/ 	.word	0x00024b60
        /*1220*/ 	.word	0x00000000
        /*1224*/ 	.word	0x00028840
        /*1228*/ 	.short	0x010a
        /*122a*/ 	.byte	0x3f
	.zero		1


	//   ....[64]....
        /*122c*/ 	.word	0x00025990
        /*1230*/ 	.word	0x00000012
        /*1234*/ 	.word	0x00028800
        /*1238*/ 	.short	0x0107
        /*123a*/ 	.byte	0x3f
	.zero		1


	//   ....[65]....
        /*123c*/ 	.word	0x00025a90
        /*1240*/ 	.word	0x00000012
        /*1244*/ 	.word	0x00028800
        /*1248*/ 	.short	0x0101
        /*124a*/ 	.byte	0x3f
	.zero		1


	//   ....[66]....
        /*124c*/ 	.word	0x00025ab0
        /*1250*/ 	.word	0x00000012
        /*1254*/ 	.word	0x00028820
        /*1258*/ 	.short	0x010a
        /*125a*/ 	.byte	0x3f
	.zero		1


	//   ....[67]....
        /*125c*/ 	.word	0x00025ed0
        /*1260*/ 	.word	0x00000003
        /*1264*/ 	.word	0x00028840
        /*1268*/ 	.short	0x010a
        /*126a*/ 	.byte	0x3f
	.zero		1


	//   ....[68]....
        /*126c*/ 	.word	0x00026260
        /*1270*/ 	.word	0x00000002
        /*1274*/ 	.word	0x00028860
        /*1278*/ 	.short	0x010a
        /*127a*/ 	.byte	0x3f
	.zero		1


	//   ....[69]....
        /*127c*/ 	.word	0x00026900
        /*1280*/ 	.word	0x00000003
        /*1284*/ 	.word	0x00028840
        /*1288*/ 	.short	0x010a
        /*128a*/ 	.byte	0x3f
	.zero		1


	//   ....[70]....
        /*128c*/ 	.word	0x00026c90
        /*1290*/ 	.word	0x00000002
        /*1294*/ 	.word	0x00028860
        /*1298*/ 	.short	0x010a
        /*129a*/ 	.byte	0x3f
	.zero		1


	//   ....[71]....
        /*129c*/ 	.word	0x000272a0
        /*12a0*/ 	.word	0x00000002
        /*12a4*/ 	.word	0x00028840
        /*12a8*/ 	.short	0x010a
        /*12aa*/ 	.byte	0x3f
	.zero		1


	//   ....[72]....
        /*12ac*/ 	.word	0x00027620
        /*12b0*/ 	.word	0x00000002
        /*12b4*/ 	.word	0x00028860
        /*12b8*/ 	.short	0x010a
        /*12ba*/ 	.byte	0x3f
	.zero		1


	//   ....[73]....
        /*12bc*/ 	.word	0x00027bd0
        /*12c0*/ 	.word	0x00000000
        /*12c4*/ 	.word	0x00028860
        /*12c8*/ 	.short	0x010a
        /*12ca*/ 	.byte	0x3f
	.zero		1


	//   ....[74]....
        /*12cc*/ 	.word	0x00029270
        /*12d0*/ 	.word	0x00000000
        /*12d4*/ 	.word	0x00028820
        /*12d8*/ 	.short	0x010a
        /*12da*/ 	.byte	0x3f
	.zero		1


	//   ....[75]....
        /*12dc*/ 	.word	0x00029450
        /*12e0*/ 	.word	0x00000006
        /*12e4*/ 	.word	0x00000000
        /*12e8*/ 	.short	0x010a
        /*12ea*/ 	.byte	0x3f
	.zero		1


	//   ....[76]....
        /*12ec*/ 	.word	0x00029480
        /*12f0*/ 	.word	0x00000007
        /*12f4*/ 	.word	0x00000000
        /*12f8*/ 	.short	0x010a
        /*12fa*/ 	.byte	0x3f
	.zero		1


	//   ....[77]....
        /*12fc*/ 	.word	0x000294e0
        /*1300*/ 	.word	0x00000004
        /*1304*/ 	.word	0x00000000
        /*1308*/ 	.short	0x010a
        /*130a*/ 	.byte	0x3f
	.zero		1


	//   ....[78]....
        /*130c*/ 	.word	0x00029510
        /*1310*/ 	.word	0x00000003
        /*1314*/ 	.word	0x00000000
        /*1318*/ 	.short	0x010a
        /*131a*/ 	.byte	0x3f
	.zero		1


	//   ....[79]....
        /*131c*/ 	.word	0x00029570
        /*1320*/ 	.word	0x0000006b
        /*1324*/ 	.word	0x00028890
        /*1328*/ 	.short	0x010a
        /*132a*/ 	.byte	0x3f
	.zero		1


	//   ....[80]....
        /*132c*/ 	.word	0x000295c0
        /*1330*/ 	.word	0x0000006b
        /*1334*/ 	.word	0x00028890
        /*1338*/ 	.short	0x010a
        /*133a*/ 	.byte	0x3f
	.zero		1


	//   ....[81]....
        /*133c*/ 	.word	0x00029610
        /*1340*/ 	.word	0x0000006b
        /*1344*/ 	.word	0x00028890
        /*1348*/ 	.short	0x010a
        /*134a*/ 	.byte	0x3f
	.zero		1


	//   ....[82]....
        /*134c*/ 	.word	0x00029660
        /*1350*/ 	.word	0x0000006b
        /*1354*/ 	.word	0x000288b0
        /*1358*/ 	.short	0x010a
        /*135a*/ 	.byte	0x3f
	.zero		1


	//   ....[83]....
        /*135c*/ 	.word	0x00029ec0
        /*1360*/ 	.word	0x00000002
        /*1364*/ 	.word	0x00028800
        /*1368*/ 	.short	0x010a
        /*136a*/ 	.byte	0x3f
	.zero		1


	//   ....[84]....
        /*136c*/ 	.word	0x0002aa70
        /*1370*/ 	.word	0x00000002
        /*1374*/ 	.word	0x00028800
        /*1378*/ 	.short	0x010a
        /*137a*/ 	.byte	0x3f
	.zero		1


	//   ....[85]....
        /*137c*/ 	.word	0x0002aac0
        /*1380*/ 	.word	0x00000059
        /*1384*/ 	.word	0x00028830
        /*1388*/ 	.short	0x010a
        /*138a*/ 	.byte	0x3f
	.zero		1


	//   ....[86]....
        /*138c*/ 	.word	0x0002ab10
        /*1390*/ 	.word	0x00000007
        /*1394*/ 	.word	0x00028830
        /*1398*/ 	.short	0x010a
        /*139a*/ 	.byte	0x3f
	.zero		1


	//   ....[87]....
        /*139c*/ 	.word	0x0002ab60
        /*13a0*/ 	.word	0x00000007
        /*13a4*/ 	.word	0x00028850
        /*13a8*/ 	.short	0x010a
        /*13aa*/ 	.byte	0x3f
	.zero		1


	//   ....[88]....
        /*13ac*/ 	.word	0x0002abb0
        /*13b0*/ 	.word	0x00000007
        /*13b4*/ 	.word	0x00028830
        /*13b8*/ 	.short	0x010a
        /*13ba*/ 	.byte	0x3f
	.zero		1


	//   ....[89]....
        /*13bc*/ 	.word	0x0002ac00
        /*13c0*/ 	.word	0x00000007
        /*13c4*/ 	.word	0x00028850
        /*13c8*/ 	.short	0x010a
        /*13ca*/ 	.byte	0x3f
	.zero		1


	//   ....[90]....
        /*13cc*/ 	.word	0x0002ac50
        /*13d0*/ 	.word	0x00000007
        /*13d4*/ 	.word	0x00028830
        /*13d8*/ 	.short	0x010a
        /*13da*/ 	.byte	0x3f
	.zero		1


	//   ....[91]....
        /*13dc*/ 	.word	0x0002aca0
        /*13e0*/ 	.word	0x00000007
        /*13e4*/ 	.word	0x00028850
        /*13e8*/ 	.short	0x010a
        /*13ea*/ 	.byte	0x3f
	.zero		1


	//   ....[92]....
        /*13ec*/ 	.word	0x0002acf0
        /*13f0*/ 	.word	0x00000008
        /*13f4*/ 	.word	0x00028850
        /*13f8*/ 	.short	0x010a
        /*13fa*/ 	.byte	0x3f
	.zero		1


	//   ....[93]....
        /*13fc*/ 	.word	0x0002b8f0
        /*1400*/ 	.word	0x00000012
        /*1404*/ 	.word	0x00028820
        /*1408*/ 	.short	0x010a
        /*140a*/ 	.byte	0x3f
	.zero		1


	//   ....[94]....
        /*140c*/ 	.word	0x0002b940
        /*1410*/ 	.word	0x00000006
        /*1414*/ 	.word	0x000288a0
        /*1418*/ 	.short	0x010a
        /*141a*/ 	.byte	0x3f
	.zero		1


	//   ....[95]....
        /*141c*/ 	.word	0x0002b990
        /*1420*/ 	.word	0x00000006
        /*1424*/ 	.word	0x000288c0
        /*1428*/ 	.short	0x010a
        /*142a*/ 	.byte	0x3f
	.zero		1


	//   ....[96]....
        /*142c*/ 	.word	0x0002b9e0
        /*1430*/ 	.word	0x00000008
        /*1434*/ 	.word	0x000288a0
        /*1438*/ 	.short	0x010a
        /*143a*/ 	.byte	0x3f
	.zero		1


	//   ....[97]....
        /*143c*/ 	.word	0x0002ba30
        /*1440*/ 	.word	0x00000008
        /*1444*/ 	.word	0x000288c0
        /*1448*/ 	.short	0x010a
        /*144a*/ 	.byte	0x3f
	.zero		1


	//   ....[98]....
        /*144c*/ 	.word	0x0002bbd0
        /*1450*/ 	.word	0x00000000
        /*1454*/ 	.word	0x00028840
        /*1458*/ 	.short	0x010a
        /*145a*/ 	.byte	0x3f
	.zero		1


	//   ....[99]....
        /*145c*/ 	.word	0x0002c6e0
        /*1460*/ 	.word	0x00000012
        /*1464*/ 	.word	0x00028820
        /*1468*/ 	.short	0x010a
        /*146a*/ 	.byte	0x3f
	.zero		1


	//   ....[100]....
        /*146c*/ 	.word	0x0002c730
        /*1470*/ 	.word	0x00000003
        /*1474*/ 	.word	0x00028840
        /*1478*/ 	.short	0x010a
        /*147a*/ 	.byte	0x3f
	.zero		1


	//   ....[101]....
        /*147c*/ 	.word	0x0002c780
        /*1480*/ 	.word	0x00000002
        /*1484*/ 	.word	0x00028860
        /*1488*/ 	.short	0x010a
        /*148a*/ 	.byte	0x3f
	.zero		1


	//   ....[102]....
        /*148c*/ 	.word	0x0002c7d0
        /*1490*/ 	.word	0x00000003
        /*1494*/ 	.word	0x00028840
        /*1498*/ 	.short	0x010a
        /*149a*/ 	.byte	0x3f
	.zero		1


	//   ....[103]....
        /*149c*/ 	.word	0x0002c820
        /*14a0*/ 	.word	0x00000002
        /*14a4*/ 	.word	0x00028860
        /*14a8*/ 	.short	0x010a
        /*14aa*/ 	.byte	0x3f
	.zero		1


	//   ....[104]....
        /*14ac*/ 	.word	0x0002c870
        /*14b0*/ 	.word	0x00000002
        /*14b4*/ 	.word	0x00028840
        /*14b8*/ 	.short	0x010a
        /*14ba*/ 	.byte	0x3f
	.zero		1


	//   ....[105]....
        /*14bc*/ 	.word	0x0002c8c0
        /*14c0*/ 	.word	0x00000002
        /*14c4*/ 	.word	0x00028860
        /*14c8*/ 	.short	0x010a
        /*14ca*/ 	.byte	0x3f
	.zero		1


	//   ....[106]....
        /*14cc*/ 	.word	0x0002c910
        /*14d0*/ 	.word	0x00000000
        /*14d4*/ 	.word	0x00028860
        /*14d8*/ 	.short	0x010a
        /*14da*/ 	.byte	0x3f
	.zero		1


	//   ....[107]....
        /*14dc*/ 	.word	0x0002d4b0
        /*14e0*/ 	.word	0x00000000
        /*14e4*/ 	.word	0x00028820
        /*14e8*/ 	.short	0x010a
        /*14ea*/ 	.byte	0x3f
	.zero		1


	//   ....[108]....
        /*14ec*/ 	.word	0x0002d650
        /*14f0*/ 	.word	0x00000006
        /*14f4*/ 	.word	0x00000000
        /*14f8*/ 	.short	0x010a
        /*14fa*/ 	.byte	0x3f
	.zero		1


	//   ....[109]....
        /*14fc*/ 	.word	0x0002d6a0
        /*1500*/ 	.word	0x00000007
        /*1504*/ 	.word	0x00000000
        /*1508*/ 	.short	0x010a
        /*150a*/ 	.byte	0x3f
	.zero		1


	//   ....[110]....
        /*150c*/ 	.word	0x0002d6f0
        /*1510*/ 	.word	0x00000004
        /*1514*/ 	.word	0x00000000
        /*1518*/ 	.short	0x010a
        /*151a*/ 	.byte	0x3f
	.zero		1


	//----- nvinfo : EIATTR_NUM_MBARRIERS
	.align		4
.L_1021:
        /*151c*/ 	.byte	0x03, 0x38
        /*151e*/ 	.short	0x0016


	//----- nvinfo : EIATTR_EXIT_INSTR_OFFSETS
	.align		4
        /*1520*/ 	.byte	0x04, 0x1c
        /*1522*/ 	.short	(.L_1023 - .L_1022)


	//   ....[0]....
.L_1022:
        /*1524*/ 	.word	0x00029560


	//----- nvinfo : EIATTR_MAX_THREADS
	.align		4
.L_1023:
        /*1528*/ 	.byte	0x04, 0x05
        /*152a*/ 	.short	(.L_1025 - .L_1024)
.L_1024:
        /*152c*/ 	.word	0x00000180
        /*1530*/ 	.word	0x00000001
        /*1534*/ 	.word	0x00000001


	//----- nvinfo : EIATTR_CRS_STACK_SIZE
	.align		4
.L_1025:
        /*1538*/ 	.byte	0x04, 0x1e
        /*153a*/ 	.short	(.L_1027 - .L_1026)
.L_1026:
        /*153c*/ 	.word	0x00000000


	//----- nvinfo : EIATTR_CBANK_PARAM_SIZE
	.align		4
.L_1027:
        /*1540*/ 	.byte	0x03, 0x19
        /*1542*/ 	.short	0x0af0


	//----- nvinfo : EIATTR_PARAM_CBANK
	.align		4
        /*1544*/ 	.byte	0x04, 0x0a
        /*1546*/ 	.short	(.L_1029 - .L_1028)
	.align		4
.L_1028:
        /*1548*/ 	.word	index@(.nv.constant0._ZN7cutlass13device_kernelIN5flash11enable_sm90INS1_16FlashAttnFwdSm90INS1_25CollectiveMainloopFwdSm90ILi2EN4cute5tupleIJNS5_1CILi1EEES8_S8_EEENS6_IJNS7_ILi128EEESA_SA_EEELi128ENS_10bfloat16_tEfNS_4arch4Sm90ELb0ELb1ELb1ELb1ELb0ELb1ELb0ELb1ELb1ELb1ELb1ELb0EEENS1_21CollectiveEpilogueFwdISB_S9_SC_SE_Li256ELb1ELb1ELb1ELb0EEENS1_36VarlenDynamicPersistentTileSchedulerILi128ELi128ELi256ELi128ELb1ELb1ELb1ELb1ELb0ELb1EEEEEEEEEvNT_6ParamsE)
        /*154c*/ 	.short	0x0210
        /*154e*/ 	.short	0x0af0


	//----- nvinfo : EIATTR_SW_WAR
	.align		4
.L_1029:
        /*1550*/ 	.byte	0x04, 0x36
        /*1552*/ 	.short	(.L_1031 - .L_1030)
.L_1030:
        /*1554*/ 	.word	0x00000008
.L_1031:


//--------------------- .nv.info._ZN7cutlass13device_kernelIN5flash11enable_sm90INS1_16FlashAttnFwdSm90INS1_25CollectiveMainloopFwdSm90ILi2EN4cute5tupleIJNS5_1CILi1EEES8_S8_EEENS6_IJNS7_ILi128EEESA_SA_EEELi128ENS_10bfloat16_tEfNS_4arch4Sm90ELb1ELb0ELb1ELb0ELb0ELb0ELb0ELb1ELb1ELb1ELb1ELb0EEENS1_21CollectiveEpilogueFwdISB_S9_SC_SE_Li256ELb0ELb1ELb1ELb0EEENS1_19SingleTileSchedulerILb0ELb1ELb1ELi128EEEEEEEEEvNT_6ParamsE --------------------------
	.section	.nv.info._ZN7cutlass13device_kernelIN5flash11enable_sm90INS1_16FlashAttnFwdSm90INS1_25CollectiveMainloopFwdSm90ILi2EN4cute5tupleIJNS5_1CILi1EEES8_S8_EEENS6_IJNS7_ILi128EEESA_SA_EEELi128ENS_10bfloat16_tEfNS_4arch4Sm90ELb1ELb0ELb1ELb0ELb0ELb0ELb0ELb1ELb1ELb1ELb1ELb0EEENS1_21CollectiveEpilogueFwdISB_S9_SC_SE_Li256ELb0ELb1ELb1ELb0EEENS1_19SingleTileSchedulerILb0ELb1ELb1ELi128EEEEEEEEEvNT_6ParamsE,"",@"SHT_CUDA_INFO"
	.sectionflags	@""
	.align	4


	//----- nvinfo : EIATTR_CUDA_API_VERSION
	.align		4
        /*0000*/ 	.byte	0x04, 0x37
        /*0002*/ 	.short	(.L_1033 - .L_1032)
.L_1032:
        /*0004*/ 	.word	0x00000082


	//----- nvinfo : EIATTR_KPARAM_INFO
	.align		4
.L_1033:
        /*0008*/ 	.byte	0x04, 0x17
        /*000a*/ 	.short	(.L_1035 - .L_1034)
.L_1034:
        /*000c*/ 	.word	0x00000000
        /*0010*/ 	.short	0x0000
        /*0012*/ 	.short	0x0070
        /*0014*/ 	.byte	0x00, 0xf0, 0x01, 0x28


	//----- nvinfo : EIATTR_SPARSE_MMA_MASK
	.align		4
.L_1035:
        /*0018*/ 	.byte	0x03, 0x50
        /*001a*/ 	.short	0x0000


	//----- nvinfo : EIATTR_MAXREG_COUNT
	.align		4
        /*001c*/ 	.byte	0x03, 0x1b
        /*001e*/ 	.short	0x00a8


	//----- nvinfo : EIATTR_NUM_BARRIERS
	.align		4
        /*0020*/ 	.byte	0x02, 0x4c
        /*0022*/ 	.byte	0x10
	.zero		1


	//----- nvinfo : EIATTR_EXTERNS
	.align		4
        /*0024*/ 	.byte	0x04, 0x0f
        /*0026*/ 	.short	(.L_1037 - .L_1036)


	//   ....[0]....
	.align		4
.L_1036:
        /*0028*/ 	.word	index@(__assertfail)


	//----- nvinfo : EIATTR_ANNOTATIONS
	.align		4
.L_1037:
        /*002c*/ 	.byte	0x04, 0x55
        /*002e*/ 	.short	(.L_1039 - .L_1038)


	//   ....[0]....
.L_1038:
        /* <DEDUP_REMOVED lines=12> */


	//----- nvinfo : EIATTR_MERCURY_ISA_VERSION
	.align		4
.L_1039:
        /*00e0*/ 	.byte	0x03, 0x5f
        /*00e2*/ 	.short	0x0101


	//----- nvinfo : EIATTR_INT_WARP_WIDE_INSTR_OFFSETS
	.align		4
        /*00e4*/ 	.byte	0x04, 0x31
        /*00e6*/ 	.short	(.L_1041 - .L_1040)


	//   ....[0]....
.L_1040:
        /*00e8*/ 	.word	0x00000120


	//   ....[1]....
        /*00ec*/ 	.word	0x000001c0


	//   ....[2]....
        /*00f0*/ 	.word	0x00000230


	//----- nvinfo : EIATTR_COOP_GROUP_MASK_REGIDS
	.align		4
.L_1041:
        /*00f4*/ 	.byte	0x04, 0x29
        /*00f6*/ 	.short	(.L_1043 - .L_1042)


	//   ....[0]....
.L_1042:
        /*00f8*/ 	.word	0xffffffff


	//   ....[1]....
        /*00fc*/ 	.word	0xffffffff


	//   ....[2]....
        /*0100*/ 	.word	0xffffffff


	//   ....[3]....
        /*0104*/ 	.word	0xffffffff


	//   ....[4]....
        /*0108*/ 	.word	0xffffffff


	//   ....[5]....
        /*010c*/ 	.word	0xffffffff


	//   ....[6]....
        /*0110*/ 	.word	0xffffffff


	//   ....[7]....
        /*0114*/ 	.word	0xffffffff


	//   ....[8]....
        /*0118*/ 	.word	0xffffffff


	//   ....[9]....
        /*011c*/ 	.word	0xffffffff


	//   ....[10]....
        /*0120*/ 	.word	0xffffffff


	//   ....[11]....
        /*0124*/ 	.word	0xffffffff


	//   ....[12]....
        /*0128*/ 	.word	0xffffffff


	//   ....[13]....
        /*012c*/ 	.word	0xffffffff


	//   ....[14]....
        /*0130*/ 	.word	0xffffffff


	//   ....[15]....
        /*0134*/ 	.word	0xffffffff


	//   ....[16]....
        /*0138*/ 	.word	0xffffffff


	//   ....[17]....
        /*013c*/ 	.word	0xffffffff


	//   ....[18]....
        /*0140*/ 	.word	0xffffffff


	//   ....[19]....
        /*0144*/ 	.word	0xffffffff


	//   ....[20]....
        /*0148*/ 	.word	0xffffffff


	//   ....[21]....
        /*014c*/ 	.word	0xffffffff


	//   ....[22]....
        /*0150*/ 	.word	0xffffffff


	//   ....[23]....
        /*0154*/ 	.word	0xffffffff


	//   ....[24]....
        /*0158*/ 	.word	0xffffffff


	//   ....[25]....
        /*015c*/ 	.word	0xffffffff


	//   ....[26]....
        /*0160*/ 	.word	0xffffffff


	//   ....[27]....
        /*0164*/ 	.word	0xffffffff


	//   ....[28]....
        /*0168*/ 	.word	0xffffffff


	//   ....[29]....
        /*016c*/ 	.word	0xffffffff


	//   ....[30]....
        /*0170*/ 	.word	0xffffffff


	//   ....[31]....
        /*0174*/ 	.word	0xffffffff


	//   ....[32]....
        /*0178*/ 	.word	0xffffffff


	//   ....[33]....
        /*017c*/ 	.word	0xffffffff


	//   ....[34]....
        /*0180*/ 	.word	0xffffffff


	//   ....[35]....
        /*0184*/ 	.word	0xffffffff


	//   ....[36]....
        /*0188*/ 	.word	0xffffffff


	//   ....[37]....
        /*018c*/ 	.word	0xffffffff


	//   ....[38]....
        /*0190*/ 	.word	0xffffffff


	//   ....[39]....
        /*0194*/ 	.word	0xffffffff


	//   ....[40]....
        /*0198*/ 	.word	0xffffffff


	//   ....[41]....
        /*019c*/ 	.word	0xffffffff


	//   ....[42]....
        /*01a0*/ 	.word	0xffffffff


	//   ....[43]....
        /*01a4*/ 	.word	0xffffffff


	//   ....[44]....
        /*01a8*/ 	.word	0xffffffff


	//   ....[45]....
        /*01ac*/ 	.word	0xffffffff


	//   ....[46]....
        /*01b0*/ 	.word	0xffffffff


	//   ....[47]....
        /*01b4*/ 	.word	0xffffffff


	//   ....[48]....
        /*01b8*/ 	.word	0xffffffff


	//   ....[49]....
        /*01bc*/ 	.word	0xffffffff


	//   ....[50]....
        /*01c0*/ 	.word	0xffffffff


	//   ....[51]....
        /*01c4*/ 	.word	0xffffffff


	//   ....[52]....
        /*01c8*/ 	.word	0xffffffff


	//   ....[53]....
        /*01cc*/ 	.word	0xffffffff


	//   ....[54]....
        /*01d0*/ 	.word	0xffffffff


	//   ....[55]....
        /*01d4*/ 	.word	0x0500000f


	//   ....[56]....
        /*01d8*/ 	.word	0x0500000f


	//   ....[57]....
        /*01dc*/ 	.word	0x0500000f


	//   ....[58]....
        /*01e0*/ 	.word	0x0500000f


	//   ....[59]....
        /*01e4*/ 	.word	0x0500000f


	//   ....[60]....
        /*01e8*/ 	.word	0x0500000f


	//   ....[61]....
        /*01ec*/ 	.word	0x0500000f


	//   ....[62]....
        /*01f0*/ 	.word	0x0500000f


	//   ....[63]....
        /*01f4*/ 	.word	0x0500000f


	//   ....[64]....
        /*01f8*/ 	.word	0x0500000f


	//   ....[65]....
        /*01fc*/ 	.word	0x0500000f


	//   ....[66]....
        /*0200*/ 	.word	0x0500000f


	//   ....[67]....
        /*0204*/ 	.word	0x0500000f


	//   ....[68]....
        /*0208*/ 	.word	0x0500000f


	//   ....[69]....
        /*020c*/ 	.word	0x0500000f


	//   ....[70]....
        /*0210*/ 	.word	0x0500000f


	//   ....[71]....
        /*0214*/ 	.word	0x0500000f


	//   ....[72]....
        /*0218*/ 	.word	0x0500000f


	//----- nvinfo : EIATTR_COOP_GROUP_INSTR_OFFSETS
	.align		4
.L_1043:
        /*021c*/ 	.byte	0x04, 0x28
        /*021e*/ 	.short	(.L_1045 - .L_1044)


	//   ....[0]....
.L_1044:
        /*0220*/ 	.word	0x00000060


	//   ....[1]....
        /*0224*/ 	.word	0x00000130


	//   ....[2]....
        /*0228*/ 	.word	0x000001e0


	//   ....[3]....
        /*022c*/ 	.word	0x000003a0


	//   ....[4]....
        /*0230*/ 	.word	0x00000500


	//   ....[5]....
        /*0234*/ 	.word	0x00000620


	//   ....[6]....
        /*0238*/ 	.word	0x00000780


	//   ....[7]....
        /*023c*/ 	.word	0x00001180


	//   ....[8]....
        /*0240*/ 	.word	0x00001eb0


	//   ....[9]....
        /*0244*/ 	.word	0x00001ef0


	//   ....[10]....
        /*0248*/ 	.word	0x000028e0


	//   ....[11]....
        /*024c*/ 	.word	0x00002930


	//   ....[12]....
        /*0250*/ 	.word	0x000033e0


	//   ....[13]....
        /*0254*/ 	.word	0x00003450


	//   ....[14]....
        /*0258*/ 	.word	0x00004fb0


	//   ....[15]....
        /*025c*/ 	.word	0x00004fd0


	//   ....[16]....
        /*0260*/ 	.word	0x00005800


	//   ....[17]....
        /*0264*/ 	.word	0x000058c0


	//   ....[18]....
        /*0268*/ 	.word	0x000061a0


	//   ....[19]....
        /*026c*/ 	.word	0x00006200


	//   ....[20]....
        /*0270*/ 	.word	0x000084c0


	//   ....[21]....
        /*0274*/ 	.word	0x000084e0


	//   ....[22]....
        /*0278*/ 	.word	0x000087c0


	//   ....[23]....
        /*027c*/ 	.word	0x00008840


	//   ....[24]....
        /*0280*/ 	.word	0x00009b60


	//   ....[25]....
        /*0284*/ 	.word	0x00009b90


	//   ....[26]....
        /*0288*/ 	.word	0x00009c50


	//   ....[27]....
        /*028c*/ 	.word	0x00009c60


	//   ....[28]....
        /*0290*/ 	.word	0x0000ab70


	//   ....[29]....
        /*0294*/ 	.word	0x0000abb0


	//   ....[30]....
        /*0298*/ 	.word	0x0000abf0


	//   ....[31]....
        /*029c*/ 	.word	0x0000ac10


	//   ....[32]....
        /*02a0*/ 	.word	0x0000ac40


	//   ....[33]....
        /*02a4*/ 	.word	0x0000ac50


	//   ....[34]....
        /*02a8*/ 	.word	0x0000b290


	//   ....[35]....
        /*02ac*/ 	.word	0x0000b2a0


	//   ....[36]....
        /*02b0*/ 	.word	0x0000bca0


	//   ....[37]....
        /*02b4*/ 	.word	0x0000c7b0


	//   ....[38]....
        /*02b8*/ 	.word	0x0000d0d0


	//   ....[39]....
        /*02bc*/ 	.word	0x0000d100


	//   ....[40]....
        /*02c0*/ 	.word	0x0000d130


	//   ....[41]....
        /*02c4*/ 	.word	0x0000d1e0


	//   ....[42]....
        /*02c8*/ 	.word	0x0000d200


	//   ....[43]....
        /*02cc*/ 	.word	0x0000d230


	//   ....[44]....
        /*02d0*/ 	.word	0x0000d2b0


	//   ....[45]....
        /*02d4*/ 	.word	0x0000d2d0


	//   ....[46]....
        /*02d8*/ 	.word	0x0000d340


	//   ....[47]....
        /*02dc*/ 	.word	0x0000d370


	//   ....[48]....
        /*02e0*/ 	.word	0x0000d3e0


	//   ....[49]....
        /*02e4*/ 	.word	0x0000d410


	//   ....[50]....
        /*02e8*/ 	.word	0x0000d480


	//   ....[51]....
        /*02ec*/ 	.word	0x0000d4b0


	//   ....[52]....
        /*02f0*/ 	.word	0x0000d530


	//   ....[53]....
        /*02f4*/ 	.word	0x0000d570


	//   ....[54]....
        /*02f8*/ 	.word	0x0000f520


	//   ....[55]....
        /*02fc*/ 	.word	0x0000fa80


	//   ....[56]....
        /*0300*/ 	.word	0x0000fbf0


	//   ....[57]....
        /*0304*/ 	.word	0x0000fc50


	//   ....[58]....
        /*0308*/ 	.word	0x0000fcf0


	//   ....[59]....
        /*030c*/ 	.word	0x0000fde0


	//   ....[60]....
        /*0310*/ 	.word	0x0000fe70


	//   ....[61]....
        /*0314*/ 	.word	0x0000ff50


	//   ....[62]....
        /*0318*/ 	.word	0x0000ffc0


	//   ....[63]....
        /*031c*/ 	.word	0x000100a0


	//   ....[64]....
        /*0320*/ 	.word	0x00010110


	//   ....[65]....
        /*0324*/ 	.word	0x000101e0


	//   ....[66]....
        /*0328*/ 	.word	0x00010260


	//   ....[67]....
        /*032c*/ 	.word	0x00010340


	//   ....[68]....
        /*0330*/ 	.word	0x000103b0


	//   ....[69]....
        /*0334*/ 	.word	0x00010470


	//   ....[70]....
        /*0338*/ 	.word	0x000104f0


	//   ....[71]....
        /*033c*/ 	.word	0x000105a0


	//   ....[72]....
        /*0340*/ 	.word	0x000109a0


	//----- nvinfo : EIATTR_REG_RECONFIG
	.align		4
.L_1045:
        /*0344*/ 	.byte	0x01, 0x54
	.zero		2


	//----- nvinfo : EIATTR_SYSCALL_OFFSETS
	.align		4
        /*0348*/ 	.byte	0x04, 0x46
        /*034a*/ 	.short	(.L_1047 - .L_1046)


	//   ....[0]....
.L_1046:
        /*034c*/ 	.word	0x00001340


	//   ....[1]....
        /*0350*/ 	.word	0x0000c440


	//   ....[2]....
        /*0354*/ 	.word	0x0000c580


	//   ....[3]....
        /*0358*/ 	.word	0x0000c670


	//   ....[4]....
        /*035c*/ 	.word	0x0000cd30


	//----- nvinfo : EIATTR_MBARRIER_INSTR_OFFSETS
	.align		4
.L_1047:
        /*0360*/ 	.byte	0x04, 0x39
        /*0362*/ 	.short	(.L_1049 - .L_1048)


	//   ....[0]....
.L_1048:
        /*0364*/ 	.word	0x00000250
        /*0368*/ 	.word	0x000000ff
        /*036c*/ 	.word	0x00028800
        /*0370*/ 	.short	0x0100
        /*0372*/ 	.byte	0x08
	.zero		1


	//   ....[1]....
        /*0374*/ 	.word	0x00000260
        /*0378*/ 	.word	0x000000ff
        /*037c*/ 	.word	0x00028820
        /*0380*/ 	.short	0x0100
        /*0382*/ 	.byte	0x08
	.zero		1


	//   ....[2]....
        /*0384*/ 	.word	0x00000350
        /*0388*/ 	.word	0x000000ff
        /*038c*/ 	.word	0x00028830
        /*0390*/ 	.short	0x0100
        /*0392*/ 	.byte	0x08
	.zero		1


	//   ....[3]....
        /*0394*/ 	.word	0x00000360
        /*0398*/ 	.word	0x000000ff
        /*039c*/ 	.word	0x00028840
        /*03a0*/ 	.short	0x0100
        /*03a2*/ 	.byte	0x08
	.zero		1


	//   ....[4]....
        /*03a4*/ 	.word	0x00000370
        /*03a8*/ 	.word	0x000000ff
        /*03ac*/ 	.word	0x00028838
        /*03b0*/ 	.short	0x0100
        /*03b2*/ 	.byte	0x08
	.zero		1


	//   ....[5]....
        /*03b4*/ 	.word	0x00000380
        /*03b8*/ 	.word	0x000000ff
        /*03bc*/ 	.word	0x00028848
        /*03c0*/ 	.short	0x0100
        /*03c2*/ 	.byte	0x08
	.zero		1


	//   ....[6]....
        /*03c4*/ 	.word	0x000004b0
        /*03c8*/ 	.word	0x000000ff
        /*03cc*/ 	.word	0x00028850
        /*03d0*/ 	.short	0x0100
        /*03d2*/ 	.byte	0x08
	.zero		1


	//   ....[7]....
        /*03d4*/ 	.word	0x000004c0
        /*03d8*/ 	.word	0x000000ff
        /*03dc*/ 	.word	0x00028860
        /*03e0*/ 	.short	0x0100
        /*03e2*/ 	.byte	0x08
	.zero		1


	//   ....[8]....
        /*03e4*/ 	.word	0x000004d0
        /*03e8*/ 	.word	0x000000ff
        /*03ec*/ 	.word	0x00028858
        /*03f0*/ 	.short	0x0100
        /*03f2*/ 	.byte	0x08
	.zero		1


	//   ....[9]....
        /*03f4*/ 	.word	0x000004e0
        /*03f8*/ 	.word	0x000000ff
        /*03fc*/ 	.word	0x00028868
        /*0400*/ 	.short	0x0100
        /*0402*/ 	.byte	0x08
	.zero		1


	//   ....[10]....
        /*0404*/ 	.word	0x000005d0
        /*0408*/ 	.word	0x000000ff
        /*040c*/ 	.word	0x00028870
        /*0410*/ 	.short	0x0100
        /*0412*/ 	.byte	0x06
	.zero		1


	//   ....[11]....
        /*0414*/ 	.word	0x000005e0
        /*0418*/ 	.word	0x000000ff
        /*041c*/ 	.word	0x00028880
        /*0420*/ 	.short	0x0100
        /*0422*/ 	.byte	0x06
	.zero		1


	//   ....[12]....
        /*0424*/ 	.word	0x000005f0
        /*0428*/ 	.word	0x000000ff
        /*042c*/ 	.word	0x00028878
        /*0430*/ 	.short	0x0100
        /*0432*/ 	.byte	0x06
	.zero		1


	//   ....[13]....
        /*0434*/ 	.word	0x00000600
        /*0438*/ 	.word	0x000000ff
        /*043c*/ 	.word	0x00028888
        /*0440*/ 	.short	0x0100
        /*0442*/ 	.byte	0x06
	.zero		1


	//   ....[14]....
        /*0444*/ 	.word	0x00000730
        /*0448*/ 	.word	0x000000ff
        /*044c*/ 	.word	0x00028890
        /*0450*/ 	.short	0x0100
        /*0452*/ 	.byte	0x08
	.zero		1


	//   ....[15]....
        /*0454*/ 	.word	0x00000740
        /*0458*/ 	.word	0x000000ff
        /*045c*/ 	.word	0x000288a0
        /*0460*/ 	.short	0x0100
        /*0462*/ 	.byte	0x08
	.zero		1


	//   ....[16]....
        /*0464*/ 	.word	0x00000750
        /*0468*/ 	.word	0x000000ff
        /*046c*/ 	.word	0x00028898
        /*0470*/ 	.short	0x0100
        /*0472*/ 	.byte	0x08
	.zero		1


	//   ....[17]....
        /*0474*/ 	.word	0x00000760
        /*0478*/ 	.word	0x000000ff
        /*047c*/ 	.word	0x000288a8
        /*0480*/ 	.short	0x0100
        /*0482*/ 	.byte	0x08
	.zero		1


	//   ....[18]....
        /*0484*/ 	.word	0x00000890
        /*0488*/ 	.word	0x000000ff
        /*048c*/ 	.word	0x000288b0
        /*0490*/ 	.short	0x0100
        /*0492*/ 	.byte	0x08
	.zero		1


	//   ....[19]....
        /*0494*/ 	.word	0x000008a0
        /*0498*/ 	.word	0x000000ff
        /*049c*/ 	.word	0x000288c0
        /*04a0*/ 	.short	0x0100
        /*04a2*/ 	.byte	0x08
	.zero		1


	//   ....[20]....
        /*04a4*/ 	.word	0x000008b0
        /*04a8*/ 	.word	0x000000ff
        /*04ac*/ 	.word	0x000288b8
        /*04b0*/ 	.short	0x0100
        /*04b2*/ 	.byte	0x08
	.zero		1


	//   ....[21]....
        /*04b4*/ 	.word	0x000008c0
        /*04b8*/ 	.word	0x000000ff
        /*04bc*/ 	.word	0x000288c8
        /*04c0*/ 	.short	0x0100
        /*04c2*/ 	.byte	0x08
	.zero		1


	//   ....[22]....
        /*04c4*/ 	.word	0x00001370
        /*04c8*/ 	.word	0x000000ff
        /*04cc*/ 	.word	0x00028800
        /*04d0*/ 	.short	0x010a
        /*04d2*/ 	.byte	0x24
	.zero		1


	//   ....[23]....
        /*04d4*/ 	.word	0x000013d0
        /*04d8*/ 	.word	0x000000ff
        /*04dc*/ 	.word	0x00028830
        /*04e0*/ 	.short	0x010a
        /*04e2*/ 	.byte	0x24
	.zero		1


	//   ....[24]....
        /*04e4*/ 	.word	0x00001460
        /*04e8*/ 	.word	0x000000ff
        /*04ec*/ 	.word	0x00028830
        /*04f0*/ 	.short	0x010a
        /*04f2*/ 	.byte	0x24
	.zero		1


	//   ....[25]....
        /*04f4*/ 	.word	0x00003730
        /*04f8*/ 	.word	0x00000000
        /*04fc*/ 	.word	0x00000000
        /*0500*/ 	.short	0x0101
        /*0502*/ 	.byte	0x3f
	.zero		1


	//   ....[26]....
        /*0504*/ 	.word	0x00004290
        /*0508*/ 	.word	0x000000ff
        /*050c*/ 	.word	0x00028830
        /*0510*/ 	.short	0x010a
        /*0512*/ 	.byte	0x07
	.zero		1


	//   ....[27]....
        /*0514*/ 	.word	0x000042d0
        /*0518*/ 	.word	0x000000ff
        /*051c*/ 	.word	0x00028830
        /*0520*/ 	.short	0x010a
        /*0522*/ 	.byte	0x07
	.zero		1


	//   ....[28]....
        /*0524*/ 	.word	0x00004600
        /*0528*/ 	.word	0x000000ff
        /*052c*/ 	.word	0x00028850
        /*0530*/ 	.short	0x010a
        /*0532*/ 	.byte	0x07
	.zero		1


	//   ....[29]....
        /*0534*/ 	.word	0x00004640
        /*0538*/ 	.word	0x000000ff
        /*053c*/ 	.word	0x00028850
        /*0540*/ 	.short	0x010a
        /*0542*/ 	.byte	0x07
	.zero		1


	//   ....[30]....
        /*0544*/ 	.word	0x00006570
        /*0548*/ 	.word	0x00000029
        /*054c*/ 	.word	0x00000000
        /*0550*/ 	.short	0x0101
        /*0552*/ 	.byte	0x3f
	.zero		1


	//   ....[31]....
        /*0554*/ 	.word	0x00006730
        /*0558*/ 	.word	0x0000002c
        /*055c*/ 	.word	0x00000000
        /*0560*/ 	.short	0x0101
        /*0562*/ 	.byte	0x3f
	.zero		1


	//   ....[32]....
        /*0564*/ 	.word	0x000073d0
        /*0568*/ 	.word	0x000000ff
        /*056c*/ 	.word	0x00028830
        /*0570*/ 	.short	0x010a
        /*0572*/ 	.byte	0x0a
	.zero		1


	//   ....[33]....
        /*0574*/ 	.word	0x00007410
        /*0578*/ 	.word	0x000000ff
        /*057c*/ 	.word	0x00028830
        /*0580*/ 	.short	0x010a
        /*0582*/ 	.byte	0x0a
	.zero		1


	//   ....[34]....
        /*0584*/ 	.word	0x00007730
        /*0588*/ 	.word	0x000000ff
        /*058c*/ 	.word	0x00028850
        /*0590*/ 	.short	0x010a
        /*0592*/ 	.byte	0x0a
	.zero		1


	//   ....[35]....
        /*0594*/ 	.word	0x00007770
        /*0598*/ 	.word	0x000000ff
        /*059c*/ 	.word	0x00028850
        /*05a0*/ 	.short	0x010a
        /*05a2*/ 	.byte	0x0a
	.zero		1


	//   ....[36]....
        /*05a4*/ 	.word	0x00009100
        /*05a8*/ 	.word	0x0000001b
        /*05ac*/ 	.word	0x00000000
        /*05b0*/ 	.short	0x0101
        /*05b2*/ 	.byte	0x3f
	.zero		1


	//   ....[37]....
        /*05b4*/ 	.word	0x000092b0
        /*05b8*/ 	.word	0x0000001d
        /*05bc*/ 	.word	0x00000000
        /*05c0*/ 	.short	0x0101
        /*05c2*/ 	.byte	0x3f
	.zero		1


	//   ....[38]....
        /*05c4*/ 	.word	0x00009ad0
        /*05c8*/ 	.word	0x000000ff
        /*05cc*/ 	.word	0x00028850
        /*05d0*/ 	.short	0x010a
        /*05d2*/ 	.byte	0x05
	.zero		1


	//   ....[39]....
        /*05d4*/ 	.word	0x00009b10
        /*05d8*/ 	.word	0x000000ff
        /*05dc*/ 	.word	0x00028850
        /*05e0*/ 	.short	0x010a
        /*05e2*/ 	.byte	0x05
	.zero		1


	//   ....[40]....
        /*05e4*/ 	.word	0x00009fd0
        /*05e8*/ 	.word	0x00000006
        /*05ec*/ 	.word	0x00000000
        /*05f0*/ 	.short	0x0101
        /*05f2*/ 	.byte	0x3f
	.zero		1


	//   ....[41]....
        /*05f4*/ 	.word	0x0000ac30
        /*05f8*/ 	.word	0x000000ff
        /*05fc*/ 	.word	0x00000000
        /*0600*/ 	.short	0x0101
        /*0602*/ 	.byte	0x04
	.zero		1


	//   ....[42]....
        /*0604*/ 	.word	0x0000c9c0
        /*0608*/ 	.word	0x000000ff
        /*060c*/ 	.word	0x00028840
        /*0610*/ 	.short	0x010a
        /*0612*/ 	.byte	0x26
	.zero		1


	//   ....[43]....
        /*0614*/ 	.word	0x0000d660
        /*0618*/ 	.word	0x000000ff
        /*061c*/ 	.word	0x00028800
        /*0620*/ 	.short	0x0107
        /*0622*/ 	.byte	0x26
	.zero		1


	//   ....[44]....
        /*0624*/ 	.word	0x0000d6d0
        /*0628*/ 	.word	0x000000ff
        /*062c*/ 	.word	0x00028800
        /*0630*/ 	.short	0x0101
        /*0632*/ 	.byte	0x26
	.zero		1


	//   ....[45]....
        /*0634*/ 	.word	0x0000d6f0
        /*0638*/ 	.word	0x000000ff
        /*063c*/ 	.word	0x00028820
        /*0640*/ 	.short	0x010a
        /*0642*/ 	.byte	0x26
	.zero		1


	//   ....[46]....
        /*0644*/ 	.word	0x0000dad0
        /*0648*/ 	.word	0x000000ff
        /*064c*/ 	.word	0x00028848
        /*0650*/ 	.short	0x010a
        /*0652*/ 	.byte	0x26
	.zero		1


	//   ....[47]....
        /*0654*/ 	.word	0x0000dd90
        /*0658*/ 	.word	0x000000ff
        /*065c*/ 	.word	0x00028860
        /*0660*/ 	.short	0x010a
        /*0662*/ 	.byte	0x26
	.zero		1


	//   ....[48]....
        /*0664*/ 	.word	0x0000e290
        /*0668*/ 	.word	0x000000ff
        /*066c*/ 	.word	0x00028840
        /*0670*/ 	.short	0x010a
        /*0672*/ 	.byte	0x26
	.zero		1


	//   ....[49]....
        /*0674*/ 	.word	0x0000e570
        /*0678*/ 	.word	0x000000ff
        /*067c*/ 	.word	0x00028868
        /*0680*/ 	.short	0x010a
        /*0682*/ 	.byte	0x26
	.zero		1


	//   ....[50]....
        /*0684*/ 	.word	0x0000eac0
        /*0688*/ 	.word	0x000000ff
        /*068c*/ 	.word	0x00028848
        /*0690*/ 	.short	0x010a
        /*0692*/ 	.byte	0x26
	.zero		1


	//   ....[51]....
        /*0694*/ 	.word	0x0000ed80
        /*0698*/ 	.word	0x000000ff
        /*069c*/ 	.word	0x00028860
        /*06a0*/ 	.short	0x010a
        /*06a2*/ 	.byte	0x26
	.zero		1


	//   ....[52]....
        /*06a4*/ 	.word	0x0000f120
        /*06a8*/ 	.word	0x00000003
        /*06ac*/ 	.word	0x00028860
        /*06b0*/ 	.short	0x010a
        /*06b2*/ 	.byte	0x3f
	.zero		1


	//   ....[53]....
        /*06b4*/ 	.word	0x0000f4b0
        /*06b8*/ 	.word	0x00000002
        /*06bc*/ 	.word	0x00028820
        /*06c0*/ 	.short	0x010a
        /*06c2*/ 	.byte	0x3f
	.zero		1


	//   ....[54]....
        /*06c4*/ 	.word	0x0000f630
        /*06c8*/ 	.word	0x00000006
        /*06cc*/ 	.word	0x00000000
        /*06d0*/ 	.short	0x010a
        /*06d2*/ 	.byte	0x3f
	.zero		1


	//   ....[55]....
        /*06d4*/ 	.word	0x0000f6a0
        /*06d8*/ 	.word	0x00000003
        /*06dc*/ 	.word	0x00000000
        /*06e0*/ 	.short	0x010a
        /*06e2*/ 	.byte	0x3f
	.zero		1


	//   ....[56]....
        /*06e4*/ 	.word	0x0000f700
        /*06e8*/ 	.word	0x00000000
        /*06ec*/ 	.word	0x00000000
        /*06f0*/ 	.short	0x010a
        /*06f2*/ 	.byte	0x3f
	.zero		1


	//   ....[57]....
        /*06f4*/ 	.word	0x0000f730
        /*06f8*/ 	.word	0x00000003
        /*06fc*/ 	.word	0x00000000
        /*0700*/ 	.short	0x010a
        /*0702*/ 	.byte	0x3f
	.zero		1


	//   ....[58]....
        /*0704*/ 	.word	0x0000f7a0
        /*0708*/ 	.word	0x00000000
        /*070c*/ 	.word	0x00028800
        /*0710*/ 	.short	0x010a
        /*0712*/ 	.byte	0x3f
	.zero		1


	//   ....[59]....
        /*0714*/ 	.word	0x0000f800
        /*0718*/ 	.word	0x00000000
        /*071c*/ 	.word	0x00028830
        /*0720*/ 	.short	0x010a
        /*0722*/ 	.byte	0x3f
	.zero		1


	//   ....[60]....
        /*0724*/ 	.word	0x0000f860
        /*0728*/ 	.word	0x0000000d
        /*072c*/ 	.word	0x00028830
        /*0730*/ 	.short	0x010a
        /*0732*/ 	.byte	0x3f
	.zero		1


	//   ....[61]....
        /*0734*/ 	.word	0x0000f8c0
        /*0738*/ 	.word	0x0000000d
        /*073c*/ 	.word	0x00028850
        /*0740*/ 	.short	0x010a
        /*0742*/ 	.byte	0x3f
	.zero		1


	//   ....[62]....
        /*0744*/ 	.word	0x0000f920
        /*0748*/ 	.word	0x0000000d
        /*074c*/ 	.word	0x00028830
        /*0750*/ 	.short	0x010a
        /*0752*/ 	.byte	0x3f
	.zero		1


	//   ....[63]....
        /*0754*/ 	.word	0x0000f980
        /*0758*/ 	.word	0x0000000a
        /*075c*/ 	.word	0x00028850
        /*0760*/ 	.short	0x010a
        /*0762*/ 	.byte	0x3f
	.zero		1


	//   ....[64]....
        /*0764*/ 	.word	0x0000f9e0
        /*0768*/ 	.word	0x00000003
        /*076c*/ 	.word	0x00028850
        /*0770*/ 	.short	0x010a
        /*0772*/ 	.byte	0x3f
	.zero		1


	//   ....[65]....
        /*0774*/ 	.word	0x0000fb40
        /*0778*/ 	.word	0x00000003
        /*077c*/ 	.word	0x00028840
        /*0780*/ 	.short	0x010a
        /*0782*/ 	.byte	0x3f
	.zero		1


	//   ....[66]....
        /*0784*/ 	.word	0x000105e0
        /*0788*/ 	.word	0x00000003
        /*078c*/ 	.word	0x00028820
        /*0790*/ 	.short	0x010a
        /*0792*/ 	.byte	0x3f
	.zero		1


	//   ....[67]....
        /*0794*/ 	.word	0x00010640
        /*0798*/ 	.word	0x00000003
        /*079c*/ 	.word	0x00028848
        /*07a0*/ 	.short	0x010a
        /*07a2*/ 	.byte	0x3f
	.zero		1


	//   ....[68]....
        /*07a4*/ 	.word	0x000106a0
        /*07a8*/ 	.word	0x00000003
        /*07ac*/ 	.word	0x00028860
        /*07b0*/ 	.short	0x010a
        /*07b2*/ 	.byte	0x3f
	.zero		1


	//   ....[69]....
        /*07b4*/ 	.word	0x00010700
        /*07b8*/ 	.word	0x00000003
        /*07bc*/ 	.word	0x00028840
        /*07c0*/ 	.short	0x010a
        /*07c2*/ 	.byte	0x3f
	.zero		1


	//   ....[70]....
        /*07c4*/ 	.word	0x00010760
        /*07c8*/ 	.word	0x00000003
        /*07cc*/ 	.word	0x00028868
        /*07d0*/ 	.short	0x010a
        /*07d2*/ 	.byte	0x3f
	.zero		1


	//   ....[71]....
        /*07d4*/ 	.word	0x000107c0
        /*07d8*/ 	.word	0x00000003
        /*07dc*/ 	.word	0x00028848
        /*07e0*/ 	.short	0x010a
        /*07e2*/ 	.byte	0x3f
	.zero		1


	//   ....[72]....
        /*07e4*/ 	.word	0x00010820
        /*07e8*/ 	.word	0x00000003
        /*07ec*/ 	.word	0x00028860
        /*07f0*/ 	.short	0x010a
        /*07f2*/ 	.byte	0x3f
	.zero		1


	//   ....[73]....
        /*07f4*/ 	.word	0x00010870
        /*07f8*/ 	.word	0x00000003
        /*07fc*/ 	.word	0x00028860
        /*0800*/ 	.short	0x010a
        /*0802*/ 	.byte	0x3f
	.zero		1


	//   ....[74]....
        /*0804*/ 	.word	0x000108c0
        /*0808*/ 	.word	0x00000002
        /*080c*/ 	.word	0x00028820
        /*0810*/ 	.short	0x010a
        /*0812*/ 	.byte	0x3f
	.zero		1


	//   ....[75]....
        /*0814*/ 	.word	0x00010a60
        /*0818*/ 	.word	0x00000006
        /*081c*/ 	.word	0x00000000
        /*0820*/ 	.short	0x010a
        /*0822*/ 	.byte	0x3f
	.zero		1


	//   ....[76]....
        /*0824*/ 	.word	0x00010ab0
        /*0828*/ 	.word	0x00000003
        /*082c*/ 	.word	0x00000000
        /*0830*/ 	.short	0x010a
        /*0832*/ 	.byte	0x3f
	.zero		1


	//   ....[77]....
        /*0834*/ 	.word	0x00010b00
        /*0838*/ 	.word	0x00000000
        /*083c*/ 	.word	0x00000000
        /*0840*/ 	.short	0x010a
        /*0842*/ 	.byte	0x3f
	.zero		1


	//----- nvinfo : EIATTR_NUM_MBARRIERS
	.align		4
.L_1049:
        /*0844*/ 	.byte	0x03, 0x38
        /*0846*/ 	.short	0x0016


	//----- nvinfo : EIATTR_EXIT_INSTR_OFFSETS
	.align		4
        /*0848*/ 	.byte	0x04, 0x1c
        /*084a*/ 	.short	(.L_1051 - .L_1050)


	//   ....[0]....
.L_1050:
        /*084c*/ 	.word	0x0000f780


	//----- nvinfo : EIATTR_MAX_THREADS
	.align		4
.L_1051:
        /*0850*/ 	.byte	0x04, 0x05
        /*0852*/ 	.short	(.L_1053 - .L_1052)
.L_1052:
        /*0854*/ 	.word	0x00000180
        /*0858*/ 	.word	0x00000001
        /*085c*/ 	.word	0x00000001


	//----- nvinfo : EIATTR_CRS_STACK_SIZE
	.align		4
.L_1053:
        /*0860*/ 	.byte	0x04, 0x1e
        /*0862*/ 	.short	(.L_1055 - .L_1054)
.L_1054:
        /*0864*/ 	.word	0x00000000


	//----- nvinfo : EIATTR_CBANK_PARAM_SIZE
	.align		4
.L_1055:
        /*0868*/ 	.byte	0x03, 0x19
        /*086a*/ 	.short	0x0a70


	//----- nvinfo : EIATTR_PARAM_CBANK
	.align		4
        /*086c*/ 	.byte	0x04, 0x0a
        /*086e*/ 	.short	(.L_1057 - .L_1056)
	.align		4
.L_1056:
        /*0870*/ 	.word	index@(.nv.constant0._ZN7cutlass13device_kernelIN5flash11enable_sm90INS1_16FlashAttnFwdSm90INS1_25CollectiveMainloopFwdSm90ILi2EN4cute5tupleIJNS5_1CILi1EEES8_S8_EEENS6_IJNS7_ILi128EEESA_SA_EEELi128ENS_10bfloat16_tEfNS_4arch4Sm90ELb1ELb0ELb1ELb0ELb0ELb0ELb0ELb1ELb1ELb1ELb1ELb0EEENS1_21CollectiveEpilogueFwdISB_S9_SC_SE_Li256ELb0ELb1ELb1ELb0EEENS1_19SingleTileSchedulerILb0ELb1ELb1ELi128EEEEEEEEEvNT_6ParamsE)
        /*0874*/ 	.short	0x0210
        /*0876*/ 	.short	0x0a70


	//----- nvinfo : EIATTR_SW_WAR
	.align		4
.L_1057:
        /*0878*/ 	.byte	0x04, 0x36
        /*087a*/ 	.short	(.L_1059 - .L_1058)
.L_1058:
        /*087c*/ 	.word	0x00000008
.L_1059:


//--------------------- .nv.info._ZN7cutlass13device_kernelIN5flash11enable_sm90INS1_16FlashAttnFwdSm90INS1_25CollectiveMainloopFwdSm90ILi2EN4cute5tupleIJNS5_1CILi1EEES8_S8_EEENS6_IJNS7_ILi128EEESA_SA_EEELi128ENS_10bfloat16_tEfNS_4arch4Sm90ELb1ELb0ELb1ELb1ELb0ELb0ELb0ELb1ELb1ELb1ELb1ELb0EEENS1_21CollectiveEpilogueFwdISB_S9_SC_SE_Li256ELb1ELb1ELb1ELb0EEENS1_36VarlenDynamicPersistentTileSchedulerILi128ELi128ELi256ELi128ELb1ELb1ELb1ELb1ELb1ELb1EEEEEEEEEvNT_6ParamsE --------------------------
	.section	.nv.info._ZN7cutlass13device_kernelIN5flash11enable_sm90INS1_16FlashAttnFwdSm90INS1_25CollectiveMainloopFwdSm90ILi2EN4cute5tupleIJNS5_1CILi1EEES8_S8_EEENS6_IJNS7_ILi128EEESA_SA_EEELi128ENS_10bfloat16_tEfNS_4arch4Sm90ELb1ELb0ELb1ELb1ELb0ELb0ELb0ELb1ELb1ELb1ELb1ELb0EEENS1_21CollectiveEpilogueFwdISB_S9_SC_SE_Li256ELb1ELb1ELb1ELb0EEENS1_36VarlenDynamicPersistentTileSchedulerILi128ELi128ELi256ELi128ELb1ELb1ELb1ELb1ELb1ELb1EEEEEEEEEvNT_6ParamsE,"",@"SHT_CUDA_INFO"
	.sectionflags	@""
	.align	4


	//----- nvinfo : EIATTR_CUDA_API_VERSION
	.align		4
        /*0000*/ 	.byte	0x04, 0x37
        /*0002*/ 	.short	(.L_1061 - .L_1060)
.L_1060:
        /*0004*/ 	.word	0x00000082


	//----- nvinfo : EIATTR_KPARAM_INFO
	.align		4
.L_1061:
        /*0008*/ 	.byte	0x04, 0x17
        /*000a*/ 	.short	(.L_1063 - .L_1062)
.L_1062:
        /*000c*/ 	.word	0x00000000
        /*0010*/ 	.short	0x0000
        /*0012*/ 	.short	0x0070
        /*0014*/ 	.byte	0x00, 0xf0, 0x01, 0x2a


	//----- nvinfo : EIATTR_SPARSE_MMA_MASK
	.align		4
.L_1063:
        /*0018*/ 	.byte	0x03, 0x50
        /*001a*/ 	.short	0x0000


	//----- nvinfo : EIATTR_MAXREG_COUNT
	.align		4
        /*001c*/ 	.byte	0x03, 0x1b
        /*001e*/ 	.short	0x00a8


	//----- nvinfo : EIATTR_NUM_BARRIERS
	.align		4
        /*0020*/ 	.byte	0x02, 0x4c
        /*0022*/ 	.byte	0x10
	.zero		1


	//----- nvinfo : EIATTR_EXTERNS
	.align		4
        /*0024*/ 	.byte	0x04, 0x0f
        /*0026*/ 	.short	(.L_1065 - .L_1064)


	//   ....[0]....
	.align		4
.L_1064:
        /*0028*/ 	.word	index@(__assertfail)


	//----- nvinfo : EIATTR_ANNOTATIONS
	.align		4
.L_1065:
        /*002c*/ 	.byte	0x04, 0x55
        /*002e*/ 	.short	(.L_1067 - .L_1066)


	//   ....[0]....
.L_1066:
        /* <DEDUP_REMOVED lines=71> */


	//----- nvinfo : EIATTR_MERCURY_ISA_VERSION
	.align		4
.L_1067:
        /*0490*/ 	.byte	0x03, 0x5f
        /*0492*/ 	.short	0x0101


	//----- nvinfo : EIATTR_UNUSED_LOAD_BYTE_OFFSET
	.align		4
        /*0494*/ 	.byte	0x04, 0x44
        /*0496*/ 	.short	(.L_1069 - .L_1068)


	//   ....[0]....
.L_1068:
        /*0498*/ 	.word	0x00000a40
        /*049c*/ 	.word	0x0000fff0


	//   ....[1]....
        /*04a0*/ 	.word	0x0000add0
        /*04a4*/ 	.word	0x0000fff0


	//----- nvinfo : EIATTR_INT_WARP_WIDE_INSTR_OFFSETS
	.align		4
.L_1069:
        /*04a8*/ 	.byte	0x04, 0x31
        /*04aa*/ 	.short	(.L_1071 - .L_1070)


	//   ....[0]....
.L_1070:
        /*04ac*/ 	.word	0x00000130


	//   ....[1]....
        /*04b0*/ 	.word	0x00000170


	//   ....[2]....
        /*04b4*/ 	.word	0x000001e0


	//   ....[3]....
        /*04b8*/ 	.word	0x0000f7a0


	//   ....[4]....
        /*04bc*/ 	.word	0x0000f830


	//   ....[5]....
        /*04c0*/ 	.word	0x00012e90


	//   ....[6]....
        /*04c4*/ 	.word	0x00012f20


	//----- nvinfo : EIATTR_COOP_GROUP_MASK_REGIDS
	.align		4
.L_1071:
        /*04c8*/ 	.byte	0x04, 0x29
        /*04ca*/ 	.short	(.L_1073 - .L_1072)


	//   ....[0]....
.L_1072:
        /*04cc*/ 	.word	0xffffffff


	//   ....[1]....
        /*04d0*/ 	.word	0xffffffff


	//   ....[2]....
        /*04d4*/ 	.word	0xffffffff


	//   ....[3]....
        /*04d8*/ 	.word	0xffffffff


	//   ....[4]....
        /*04dc*/ 	.word	0xffffffff


	//   ....[5]....
        /*04e0*/ 	.word	0xffffffff


	//   ....[6]....
        /*04e4*/ 	.word	0xffffffff


	//   ....[7]....
        /*04e8*/ 	.word	0xffffffff


	//   ....[8]....
        /*04ec*/ 	.word	0xffffffff


	//   ....[9]....
        /*04f0*/ 	.word	0xffffffff


	//   ....[10]....
        /*04f4*/ 	.word	0xffffffff


	//   ....[11]....
        /*04f8*/ 	.word	0xffffffff


	//   ....[12]....
        /*04fc*/ 	.word	0xffffffff


	//   ....[13]....
        /*0500*/ 	.word	0xffffffff


	//   ....[14]....
        /*0504*/ 	.word	0xffffffff


	//   ....[15]....
        /*0508*/ 	.word	0xffffffff


	//   ....[16]....
        /*050c*/ 	.word	0xffffffff


	//   ....[17]....
        /*0510*/ 	.word	0xffffffff


	//   ....[18]....
        /*0514*/ 	.word	0xffffffff


	//   ....[19]....
        /*0518*/ 	.word	0xffffffff


	//   ....[20]....
        /*051c*/ 	.word	0xffffffff


	//   ....[21]....
        /*0520*/ 	.word	0xffffffff


	//   ....[22]....
        /*0524*/ 	.word	0xffffffff


	//   ....[23]....
        /*0528*/ 	.word	0xffffffff


	//   ....[24]....
        /*052c*/ 	.word	0xffffffff


	//   ....[25]....
        /*0530*/ 	.word	0xffffffff


	//   ....[26]....
        /*0534*/ 	.word	0xffffffff


	//   ....[27]....
        /*0538*/ 	.word	0xffffffff


	//   ....[28]....
        /*053c*/ 	.word	0xffffffff


	//   ....[29]....
        /*0540*/ 	.word	0xffffffff


	//   ....[30]....
        /*0544*/ 	.word	0xffffffff


	//   ....[31]....
        /*0548*/ 	.word	0xffffffff


	//   ....[32]....
        /*054c*/ 	.word	0xffffffff


	//   ....[33]....
        /*0550*/ 	.word	0xffffffff


	//   ....[34]....
        /*0554*/ 	.word	0xffffffff


	//   ....[35]....
        /*0558*/ 	.word	0xffffffff


	//   ....[36]....
        /*055c*/ 	.word	0xffffffff


	//   ....[37]....
        /*0560*/ 	.word	0xffffffff


	//   ....[38]....
        /*0564*/ 	.word	0xffffffff


	//   ....[39]....
        /*0568*/ 	.word	0xffffffff


	//   ....[40]....
        /*056c*/ 	.word	0xffffffff


	//   ....[41]....
        /*0570*/ 	.word	0xffffffff


	//   ....[42]....
        /*0574*/ 	.word	0xffffffff


	//   ....[43]....
        /*0578*/ 	.word	0xffffffff


	//   ....[44]....
        /*057c*/ 	.word	0xffffffff


	//   ....[45]....
        /*0580*/ 	.word	0xffffffff


	//   ....[46]....
        /*0584*/ 	.word	0xffffffff


	//   ....[47]....
        /*0588*/ 	.word	0xffffffff


	//   ....[48]....
        /*058c*/ 	.word	0xffffffff


	//   ....[49]....
        /*0590*/ 	.word	0xffffffff


	//   ....[50]....
        /*0594*/ 	.word	0xffffffff


	//   ....[51]....
        /*0598*/ 	.word	0xffffffff


	//   ....[52]....
        /*059c*/ 	.word	0xffffffff


	//   ....[53]....
        /*05a0*/ 	.word	0xffffffff


	//   ....[54]....
        /*05a4*/ 	.word	0xffffffff


	//   ....[55]....
        /*05a8*/ 	.word	0xffffffff


	//   ....[56]....
        /*05ac*/ 	.word	0xffffffff


	//   ....[57]....
        /*05b0*/ 	.word	0xffffffff


	//   ....[58]....
        /*05b4*/ 	.word	0xffffffff


	//   ....[59]....
        /*05b8*/ 	.word	0xffffffff


	//   ....[60]....
        /*05bc*/ 	.word	0xffffffff


	//   ....[61]....
        /*05c0*/ 	.word	0xffffffff


	//   ....[62]....
        /*05c4*/ 	.word	0xffffffff


	//   ....[63]....
        /*05c8*/ 	.word	0xffffffff


	//   ....[64]....
        /*05cc*/ 	.word	0xffffffff


	//   ....[65]....
        /*05d0*/ 	.word	0xffffffff


	//   ....[66]....
        /*05d4*/ 	.word	0xffffffff


	//   ....[67]....
        /*05d8*/ 	.word	0xffffffff


	//   ....[68]....
        /*05dc*/ 	.word	0xffffffff


	//   ....[69]....
        /*05e0*/ 	.word	0xffffffff


	//   ....[70]....
        /*05e4*/ 	.word	0xffffffff


	//   ....[71]....
        /*05e8*/ 	.word	0xffffffff


	//   ....[72]....
        /*05ec*/ 	.word	0xffffffff


	//   ....[73]....
        /*05f0*/ 	.word	0xffffffff


	//   ....[74]....
        /*05f4*/ 	.word	0xffffffff


	//   ....[75]....
        /*05f8*/ 	.word	0xffffffff


	//   ....[76]....
        /*05fc*/ 	.word	0xffffffff


	//   ....[77]....
        /*0600*/ 	.word	0xffffffff


	//   ....[78]....
        /*0604*/ 	.word	0xffffffff


	//   ....[79]....
        /*0608*/ 	.word	0xffffffff


	//   ....[80]....
        /*060c*/ 	.word	0xffffffff


	//   ....[81]....
        /*0610*/ 	.word	0xffffffff


	//   ....[82]....
        /*0614*/ 	.word	0xffffffff


	//   ....[83]....
        /*0618*/ 	.word	0xffffffff


	//   ....[84]....
        /*061c*/ 	.word	0xffffffff


	//   ....[85]....
        /*0620*/ 	.word	0xffffffff


	//   ....[86]....
        /*0624*/ 	.word	0xffffffff


	//   ....[87]....
        /*0628*/ 	.word	0xffffffff


	//   ....[88]....
        /*062c*/ 	.word	0xffffffff


	//   ....[89]....
        /*0630*/ 	.word	0xffffffff


	//   ....[90]....
        /*0634*/ 	.word	0xffffffff


	//   ....[91]....
        /*0638*/ 	.word	0xffffffff


	//   ....[92]....
        /*063c*/ 	.word	0xffffffff


	//   ....[93]....
        /*0640*/ 	.word	0xffffffff


	//   ....[94]....
        /*0644*/ 	.word	0xffffffff


	//   ....[95]....
        /*0648*/ 	.word	0xffffffff


	//   ....[96]....
        /*064c*/ 	.word	0xffffffff


	//   ....[97]....
        /*0650*/ 	.word	0xffffffff


	//   ....[98]....
        /*0654*/ 	.word	0xffffffff


	//   ....[99]....
        /*0658*/ 	.word	0xffffffff


	//   ....[100]....
        /*065c*/ 	.word	0xffffffff


	//   ....[101]....
        /*0660*/ 	.word	0xffffffff


	//   ....[102]....
        /*0664*/ 	.word	0xffffffff


	//   ....[103]....
        /*0668*/ 	.word	0xffffffff


	//   ....[104]....
        /*066c*/ 	.word	0xffffffff


	//   ....[105]....
        /*0670*/ 	.word	0x0500000f


	//   ....[106]....
        /*0674*/ 	.word	0x0500000f


	//   ....[107]....
        /*0678*/ 	.word	0x0500000f


	//   ....[108]....
        /*067c*/ 	.word	0x0500000f


	//   ....[109]....
        /*0680*/ 	.word	0x0500000f


	//   ....[110]....
        /*0684*/ 	.word	0x0500000f


	//   ....[111]....
        /*0688*/ 	.word	0x0500000f


	//   ....[112]....
        /*068c*/ 	.word	0x0500000f


	//   ....[113]....
        /*0690*/ 	.word	0x0500000f


	//   ....[114]....
        /*0694*/ 	.word	0x0500000f


	//   ....[115]....
        /*0698*/ 	.word	0x0500000f


	//   ....[116]....
        /*069c*/ 	.word	0x0500000f


	//   ....[117]....
        /*06a0*/ 	.word	0x0500000f


	//   ....[118]....
        /*06a4*/ 	.word	0x0500000f


	//   ....[119]....
        /*06a8*/ 	.word	0x0500000f


	//   ....[120]....
        /*06ac*/ 	.word	0x0500000f


	//   ....[121]....
        /*06b0*/ 	.word	0x0500000f


	//   ....[122]....
        /*06b4*/ 	.word	0x0500000f


	//   ....[123]....
        /*06b8*/ 	.word	0x0500000f


	//   ....[124]....
        /*06bc*/ 	.word	0x0500000f


	//   ....[125]....
        /*06c0*/ 	.word	0x0500000f


	//   ....[126]....
        /*06c4*/ 	.word	0x0500000f


	//   ....[127]....
        /*06c8*/ 	.word	0x0500000f


	//   ....[128]....
        /*06cc*/ 	.word	0x0500000f


	//   ....[129]....
        /*06d0*/ 	.word	0x0500000f


	//   ....[130]....
        /*06d4*/ 	.word	0x0500000f


	//   ....[131]....
        /*06d8*/ 	.word	0x0500000f


	//   ....[132]....
        /*06dc*/ 	.word	0x0500000f


	//   ....[133]....
        /*06e0*/ 	.word	0x0500000f


	//   ....[134]....
        /*06e4*/ 	.word	0x0500000f


	//   ....[135]....
        /*06e8*/ 	.word	0x0500000f


	//   ....[136]....
        /*06ec*/ 	.word	0x0500000f


	//   ....[137]....
        /*06f0*/ 	.word	0x0500000f


	//   ....[138]....
        /*06f4*/ 	.word	0x0500000f


	//   ....[139]....
        /*06f8*/ 	.word	0x0500000f


	//   ....[140]....
        /*06fc*/ 	.word	0x0500000f


	//----- nvinfo : EIATTR_COOP_GROUP_INSTR_OFFSETS
	.align		4
.L_1073:
        /*0700*/ 	.byte	0x04, 0x28
        /*0702*/ 	.short	(.L_1075 - .L_1074)


	//   ....[0]....
.L_1074:
        /*0704*/ 	.word	0x00000070


	//   ....[1]....
        /*0708*/ 	.word	0x00000140


	//   ....[2]....
        /*070c*/ 	.word	0x00000190


	//   ....[3]....
        /*0710*/ 	.word	0x000003c0


	//   ....[4]....
        /*0714*/ 	.word	0x00000520


	//   ....[5]....
        /*0718*/ 	.word	0x00000640


	//   ....[6]....
        /*071c*/ 	.word	0x000007a0


	//   ....[7]....
        /*0720*/ 	.word	0x00001b50


	//   ....[8]....
        /*0724*/ 	.word	0x00002670


	//   ....[9]....
        /*0728*/ 	.word	0x00002ad0


	//   ....[10]....
        /*072c*/ 	.word	0x000032a0


	//   ....[11]....
        /*0730*/ 	.word	0x00003320


	//   ....[12]....
        /*0734*/ 	.word	0x00003d60


	//   ....[13]....
        /*0738*/ 	.word	0x00003dc0


	//   ....[14]....
        /*073c*/ 	.word	0x00005750


	//   ....[15]....
        /*0740*/ 	.word	0x00005880


	//   ....[16]....
        /*0744*/ 	.word	0x00006090


	//   ....[17]....
        /*0748*/ 	.word	0x000061a0


	//   ....[18]....
        /*074c*/ 	.word	0x00006990


	//   ....[19]....
        /*0750*/ 	.word	0x00006a00


	//   ....[20]....
        /*0754*/ 	.word	0x000089d0


	//   ....[21]....
        /*0758*/ 	.word	0x00008a40


	//   ....[22]....
        /*075c*/ 	.word	0x000091d0


	//   ....[23]....
        /*0760*/ 	.word	0x000092e0


	//   ....[24]....
        /*0764*/ 	.word	0x0000a480


	//   ....[25]....
        /*0768*/ 	.word	0x0000a4c0


	//   ....[26]....
        /*076c*/ 	.word	0x0000a5b0


	//   ....[27]....
        /*0770*/ 	.word	0x0000a5d0


	//   ....[28]....
        /*0774*/ 	.word	0x0000b8e0


	//   ....[29]....
        /*0778*/ 	.word	0x0000b920


	//   ....[30]....
        /*077c*/ 	.word	0x0000b940


	//   ....[31]....
        /*0780*/ 	.word	0x0000b970


	//   ....[32]....
        /*0784*/ 	.word	0x0000c030


	//   ....[33]....
        /*0788*/ 	.word	0x0000c050


	//   ....[34]....
        /*078c*/ 	.word	0x0000c120


	//   ....[35]....
        /*0790*/ 	.word	0x0000c140


	//   ....[36]....
        /*0794*/ 	.word	0x0000c200


	//   ....[37]....
        /*0798*/ 	.word	0x0000c220


	//   ....[38]....
        /*079c*/ 	.word	0x0000c2f0


	//   ....[39]....
        /*07a0*/ 	.word	0x0000c310


	//   ....[40]....
        /*07a4*/ 	.word	0x0000c6e0


	//   ....[41]....
        /*07a8*/ 	.word	0x0000c6f0


	//   ....[42]....
        /*07ac*/ 	.word	0x0000cb30


	//   ....[43]....
        /*07b0*/ 	.word	0x0000cb40


	//   ....[44]....
        /*07b4*/ 	.word	0x0000d830


	//   ....[45]....
        /*07b8*/ 	.word	0x0000d860


	//   ....[46]....
        /*07bc*/ 	.word	0x0000d930


	//   ....[47]....
        /*07c0*/ 	.word	0x0000d950


	//   ....[48]....
        /*07c4*/ 	.word	0x0000da10


	//   ....[49]....
        /*07c8*/ 	.word	0x0000da30


	//   ....[50]....
        /*07cc*/ 	.word	0x0000db00


	//   ....[51]....
        /*07d0*/ 	.word	0x0000db20


	//   ....[52]....
        /*07d4*/ 	.word	0x0000dc60


	//   ....[53]....
        /*07d8*/ 	.word	0x0000de90


	//   ....[54]....
        /*07dc*/ 	.word	0x0000dec0


	//   ....[55]....
        /*07e0*/ 	.word	0x0000def0


	//   ....[56]....
        /*07e4*/ 	.word	0x0000df20


	//   ....[57]....
        /*07e8*/ 	.word	0x0000df50


	//   ....[58]....
        /*07ec*/ 	.word	0x0000df80


	//   ....[59]....
        /*07f0*/ 	.word	0x0000e120


	//   ....[60]....
        /*07f4*/ 	.word	0x0000e150


	//   ....[61]....
        /*07f8*/ 	.word	0x0000e180


	//   ....[62]....
        /*07fc*/ 	.word	0x0000e1b0


	//   ....[63]....
        /*0800*/ 	.word	0x0000e1e0


	//   ....[64]....
        /*0804*/ 	.word	0x0000e210


	//   ....[65]....
        /*0808*/ 	.word	0x0000e2b0


	//   ....[66]....
        /*080c*/ 	.word	0x0000e2e0


	//   ....[67]....
        /*0810*/ 	.word	0x0000e2f0


	//   ....[68]....
        /*0814*/ 	.word	0x0000e320


	//   ....[69]....
        /*0818*/ 	.word	0x0000fd80


	//   ....[70]....
        /*081c*/ 	.word	0x00010900


	//   ....[71]....
        /*0820*/ 	.word	0x00010910


	//   ....[72]....
        /*0824*/ 	.word	0x00010940


	//   ....[73]....
        /*0828*/ 	.word	0x00010950


	//   ....[74]....
        /*082c*/ 	.word	0x00010a60


	//   ....[75]....
        /*0830*/ 	.word	0x00010a70


	//   ....[76]....
        /*0834*/ 	.word	0x00010b00


	//   ....[77]....
        /*0838*/ 	.word	0x00010b10


	//   ....[78]....
        /*083c*/ 	.word	0x00010ba0


	//   ....[79]....
        /*0840*/ 	.word	0x00010bb0


	//   ....[80]....
        /*0844*/ 	.word	0x00010c40


	//   ....[81]....
        /*0848*/ 	.word	0x00010c50


	//   ....[82]....
        /*084c*/ 	.word	0x00010ce0


	//   ....[83]....
        /*0850*/ 	.word	0x00010cf0


	//   ....[84]....
        /*0854*/ 	.word	0x00010d40


	//   ....[85]....
        /*0858*/ 	.word	0x00010d70


	//   ....[86]....
        /*085c*/ 	.word	0x000135c0


	//   ....[87]....
        /*0860*/ 	.word	0x000135f0


	//   ....[88]....
        /*0864*/ 	.word	0x00013640


	//   ....[89]....
        /*0868*/ 	.word	0x00013680


	//   ....[90]....
        /*086c*/ 	.word	0x000136b0


	//   ....[91]....
        /*0870*/ 	.word	0x000136e0


	//   ....[92]....
        /*0874*/ 	.word	0x00013710


	//   ....[93]....
        /*0878*/ 	.word	0x00013740


	//   ....[94]....
        /*087c*/ 	.word	0x00013900


	//   ....[95]....
        /*0880*/ 	.word	0x00013930


	//   ....[96]....
        /*0884*/ 	.word	0x00013960


	//   ....[97]....
        /*0888*/ 	.word	0x00013990


	//   ....[98]....
        /*088c*/ 	.word	0x000139c0


	//   ....[99]....
        /*0890*/ 	.word	0x000139f0


	//   ....[100]....
        /*0894*/ 	.word	0x00013ac0


	//   ....[101]....
        /*0898*/ 	.word	0x00013ae0


	//   ....[102]....
        /*089c*/ 	.word	0x00013af0


	//   ....[103]....
        /*08a0*/ 	.word	0x00013b70


	//   ....[104]....
        /*08a4*/ 	.word	0x000146a0


	//   ....[105]....
        /*08a8*/ 	.word	0x00014c50


	//   ....[106]....
        /*08ac*/ 	.word	0x00014e20


	//   ....[107]....
        /*08b0*/ 	.word	0x00014e70


	//   ....[108]....
        /*08b4*/ 	.word	0x00014ed0


	//   ....[109]....
        /*08b8*/ 	.word	0x00014f70


	//   ....[110]....
        /*08bc*/ 	.word	0x00015030


	//   ....[111]....
        /*08c0*/ 	.word	0x00015140


	//   ....[112]....
        /*08c4*/ 	.word	0x000151a0


	//   ....[113]....
        /*08c8*/ 	.word	0x000152a0


	//   ....[114]....
        /*08cc*/ 	.word	0x00015300


	//   ....[115]....
        /*08d0*/ 	.word	0x00015400


	//   ....[116]....
        /*08d4*/ 	.word	0x00015460


	//   ....[117]....
        /*08d8*/ 	.word	0x00015560


	//   ....[118]....
        /*08dc*/ 	.word	0x000155c0


	//   ....[119]....
        /*08e0*/ 	.word	0x000156a0


	//   ....[120]....
        /*08e4*/ 	.word	0x00015720


	//   ....[121]....
        /*08e8*/ 	.word	0x00015800


	//   ....[122]....
        /*08ec*/ 	.word	0x00015b30


	//   ....[123]....
        /*08f0*/ 	.word	0x00015bd0


	//   ....[124]....
        /*08f4*/ 	.word	0x00015d60


	//   ....[125]....
        /*08f8*/ 	.word	0x00015dd0


	//   ....[126]....
        /*08fc*/ 	.word	0x00015e40


	//   ....[127]....
        /*0900*/ 	.word	0x00015eb0


	//   ....[128]....
        /*0904*/ 	.word	0x00015f20


	//   ....[129]....
        /*0908*/ 	.word	0x00015fa0


	//   ....[130]....
        /*090c*/ 	.word	0x00016040


	//   ....[131]....
        /*0910*/ 	.word	0x000160e0


	//   ....[132]....
        /*0914*/ 	.word	0x00016150


	//   ....[133]....
        /*0918*/ 	.word	0x000161c0


	//   ....[134]....
        /*091c*/ 	.word	0x00016230


	//   ....[135]....
        /*0920*/ 	.word	0x000162b0


	//   ....[136]....
        /*0924*/ 	.word	0x00016330


	//   ....[137]....
        /*0928*/ 	.word	0x000163e0


	//   ....[138]....
        /*092c*/ 	.word	0x00016430


	//   ....[139]....
        /*0930*/ 	.word	0x000164f0


	//   ....[140]....
        /*0934*/ 	.word	0x00016620


	//----- nvinfo : EIATTR_REG_RECONFIG
	.align		4
.L_1075:
        /*0938*/ 	.byte	0x01, 0x54
	.zero		2


	//----- nvinfo : EIATTR_SYSCALL_OFFSETS
	.align		4
        /*093c*/ 	.byte	0x04, 0x46
        /*093e*/ 	.short	(.L_1077 - .L_1076)


	//   ....[0]....
.L_1076:
        /*0940*/ 	.word	0x00001d30


	//   ....[1]....
        /*0944*/ 	.word	0x0000f9a0


	//   ....[2]....
        /*0948*/ 	.word	0x0000faf0


	//   ....[3]....
        /*094c*/ 	.word	0x0000fbf0


	//   ....[4]....
        /*0950*/ 	.word	0x000104c0


	//----- nvinfo : EIATTR_MBARRIER_INSTR_OFFSETS
	.align		4
.L_1077:
        /*0954*/ 	.byte	0x04, 0x39
        /*0956*/ 	.short	(.L_1079 - .L_1078)


	//   ....[0]....
.L_1078:
        /*0958*/ 	.word	0x00000270
        /*095c*/ 	.word	0x000000ff
        /*0960*/ 	.word	0x00028800
        /*0964*/ 	.short	0x0100
        /*0966*/ 	.byte	0x08
	.zero		1


	//   ....[1]....
        /*0968*/ 	.word	0x00000280
        /*096c*/ 	.word	0x000000ff
        /*0970*/ 	.word	0x00028820
        /*0974*/ 	.short	0x0100
        /*0976*/ 	.byte	0x08
	.zero		1


	//   ....[2]....
        /*0978*/ 	.word	0x00000370
        /*097c*/ 	.word	0x000000ff
        /*0980*/ 	.word	0x00028830
        /*0984*/ 	.short	0x0100
        /*0986*/ 	.byte	0x08
	.zero		1


	//   ....[3]....
        /*0988*/ 	.word	0x00000380
        /*098c*/ 	.word	0x000000ff
        /*0990*/ 	.word	0x00028840
        /*0994*/ 	.short	0x0100
        /*0996*/ 	.byte	0x08
	.zero		1


	//   ....[4]....
        /*0998*/ 	.word	0x00000390
        /*099c*/ 	.word	0x000000ff
        /*09a0*/ 	.word	0x00028838
        /*09a4*/ 	.short	0x0100
        /*09a6*/ 	.byte	0x08
	.zero		1


	//   ....[5]....
        /*09a8*/ 	.word	0x000003a0
        /*09ac*/ 	.word	0x000000ff
        /*09b0*/ 	.word	0x00028848
        /*09b4*/ 	.short	0x0100
        /*09b6*/ 	.byte	0x08
	.zero		1


	//   ....[6]....
        /*09b8*/ 	.word	0x000004d0
        /*09bc*/ 	.word	0x000000ff
        /*09c0*/ 	.word	0x00028850
        /*09c4*/ 	.short	0x0100
        /*09c6*/ 	.byte	0x08
	.zero		1


	//   ....[7]....
        /*09c8*/ 	.word	0x000004e0
        /*09cc*/ 	.word	0x000000ff
        /*09d0*/ 	.word	0x00028860
        /*09d4*/ 	.short	0x0100
        /*09d6*/ 	.byte	0x08
	.zero		1


	//   ....[8]....
        /*09d8*/ 	.word	0x000004f0
        /*09dc*/ 	.word	0x000000ff
        /*09e0*/ 	.word	0x00028858
        /*09e4*/ 	.short	0x0100
        /*09e6*/ 	.byte	0x08
	.zero		1


	//   ....[9]....
        /*09e8*/ 	.word	0x00000500
        /*09ec*/ 	.word	0x000000ff
        /*09f0*/ 	.word	0x00028868
        /*09f4*/ 	.short	0x0100
        /*09f6*/ 	.byte	0x08
	.zero		1


	//   ....[10]....
        /*09f8*/ 	.word	0x000005f0
        /*09fc*/ 	.word	0x000000ff
        /*0a00*/ 	.word	0x00028870
        /*0a04*/ 	.short	0x0100
        /*0a06*/ 	.byte	0x06
	.zero		1


	//   ....[11]....
        /*0a08*/ 	.word	0x00000600
        /*0a0c*/ 	.word	0x000000ff
        /*0a10*/ 	.word	0x00028880
        /*0a14*/ 	.short	0x0100
        /*0a16*/ 	.byte	0x06
	.zero		1


	//   ....[12]....
        /*0a18*/ 	.word	0x00000610
        /*0a1c*/ 	.word	0x000000ff
        /*0a20*/ 	.word	0x00028878
        /*0a24*/ 	.short	0x0100
        /*0a26*/ 	.byte	0x06
	.zero		1


	//   ....[13]....
        /*0a28*/ 	.word	0x00000620
        /*0a2c*/ 	.word	0x000000ff
        /*0a30*/ 	.word	0x00028888
        /*0a34*/ 	.short	0x0100
        /*0a36*/ 	.byte	0x06
	.zero		1


	//   ....[14]....
        /*0a38*/ 	.word	0x00000750
        /*0a3c*/ 	.word	0x000000ff
        /*0a40*/ 	.word	0x00028890
        /*0a44*/ 	.short	0x0100
        /*0a46*/ 	.byte	0x08
	.zero		1


	//   ....[15]....
        /*0a48*/ 	.word	0x00000760
        /*0a4c*/ 	.word	0x000000ff
        /*0a50*/ 	.word	0x000288a0
        /*0a54*/ 	.short	0x0100
        /*0a56*/ 	.byte	0x08
	.zero		1


	//   ....[16]....
        /*0a58*/ 	.word	0x00000770
        /*0a5c*/ 	.word	0x000000ff
        /*0a60*/ 	.word	0x00028898
        /*0a64*/ 	.short	0x0100
        /*0a66*/ 	.byte	0x08
	.zero		1


	//   ....[17]....
        /*0a68*/ 	.word	0x00000780
        /*0a6c*/ 	.word	0x000000ff
        /*0a70*/ 	.word	0x000288a8
        /*0a74*/ 	.short	0x0100
        /*0a76*/ 	.byte	0x08
	.zero		1


	//   ....[18]....
        /*0a78*/ 	.word	0x000008b0
        /*0a7c*/ 	.word	0x000000ff
        /*0a80*/ 	.word	0x000288b0
        /*0a84*/ 	.short	0x0100
        /*0a86*/ 	.byte	0x08
	.zero		1


	//   ....[19]....
        /*0a88*/ 	.word	0x000008c0
        /*0a8c*/ 	.word	0x000000ff
        /*0a90*/ 	.word	0x000288c0
        /*0a94*/ 	.short	0x0100
        /*0a96*/ 	.byte	0x08
	.zero		1


	//   ....[20]....
        /*0a98*/ 	.word	0x000008d0
        /*0a9c*/ 	.word	0x000000ff
        /*0aa0*/ 	.word	0x000288b8
        /*0aa4*/ 	.short	0x0100
        /*0aa6*/ 	.byte	0x08
	.zero		1


	//   ....[21]....
        /*0aa8*/ 	.word	0x000008e0
        /*0aac*/ 	.word	0x000000ff
        /*0ab0*/ 	.word	0x000288c8
        /*0ab4*/ 	.short	0x0100
        /*0ab6*/ 	.byte	0x08
	.zero		1


	//   ....[22]....
        /*0ab8*/ 	.word	0x00001db0
        /*0abc*/ 	.word	0x000000ff
        /*0ac0*/ 	.word	0x00028800
        /*0ac4*/ 	.short	0x010a
        /*0ac6*/ 	.byte	0x29
	.zero		1


	//   ....[23]....
        /*0ac8*/ 	.word	0x00001e30
        /*0acc*/ 	.word	0x00000000
        /*0ad0*/ 	.word	0x00028830
        /*0ad4*/ 	.short	0x010a
        /*0ad6*/ 	.byte	0x3f
	.zero		1


	//   ....[24]....
        /*0ad8*/ 	.word	0x00001e90
        /*0adc*/ 	.word	0x00000000
        /*0ae0*/ 	.word	0x00028830
        /*0ae4*/ 	.short	0x010a
        /*0ae6*/ 	.byte	0x3f
	.zero		1


	//   ....[25]....
        /*0ae8*/ 	.word	0x00002c00
        /*0aec*/ 	.word	0x00000000
        /*0af0*/ 	.word	0x00000000
        /*0af4*/ 	.short	0x0101
        /*0af6*/ 	.byte	0x3f
	.zero		1


	//   ....[26]....
        /*0af8*/ 	.word	0x00004ac0
        /*0afc*/ 	.word	0x000000ff
        /*0b00*/ 	.word	0x00028830
        /*0b04*/ 	.short	0x010a
        /*0b06*/ 	.byte	0x06
	.zero		1


	//   ....[27]....
        /*0b08*/ 	.word	0x00004b00
        /*0b0c*/ 	.word	0x000000ff
        /*0b10*/ 	.word	0x00028830
        /*0b14*/ 	.short	0x010a
        /*0b16*/ 	.byte	0x06
	.zero		1


	//   ....[28]....
        /*0b18*/ 	.word	0x00004e40
        /*0b1c*/ 	.word	0x000000ff
        /*0b20*/ 	.word	0x00028850
        /*0b24*/ 	.short	0x010a
        /*0b26*/ 	.byte	0x06
	.zero		1


	//   ....[29]....
        /*0b28*/ 	.word	0x00004e80
        /*0b2c*/ 	.word	0x000000ff
        /*0b30*/ 	.word	0x00028850
        /*0b34*/ 	.short	0x010a
        /*0b36*/ 	.byte	0x06
	.zero		1


	//   ....[30]....
        /*0b38*/ 	.word	0x00006f60
        /*0b3c*/ 	.word	0x0000000a
        /*0b40*/ 	.word	0x00000000
        /*0b44*/ 	.short	0x0101
        /*0b46*/ 	.byte	0x3f
	.zero		1


	//   ....[31]....
        /*0b48*/ 	.word	0x00007100
        /*0b4c*/ 	.word	0x0000000a
        /*0b50*/ 	.word	0x00000000
        /*0b54*/ 	.short	0x0101
        /*0b56*/ 	.byte	0x3f
	.zero		1


	//   ....[32]....
        /*0b58*/ 	.word	0x00007c70
        /*0b5c*/ 	.word	0x000000ff
        /*0b60*/ 	.word	0x00028830
        /*0b64*/ 	.short	0x010a
        /*0b66*/ 	.byte	0x06
	.zero		1


	//   ....[33]....
        /*0b68*/ 	.word	0x00007cb0
        /*0b6c*/ 	.word	0x000000ff
        /*0b70*/ 	.word	0x00028830
        /*0b74*/ 	.short	0x010a
        /*0b76*/ 	.byte	0x06
	.zero		1


	//   ....[34]....
        /*0b78*/ 	.word	0x00007ff0
        /*0b7c*/ 	.word	0x000000ff
        /*0b80*/ 	.word	0x00028850
        /*0b84*/ 	.short	0x010a
        /*0b86*/ 	.byte	0x06
	.zero		1


	//   ....[35]....
        /*0b88*/ 	.word	0x00008030
        /*0b8c*/ 	.word	0x000000ff
        /*0b90*/ 	.word	0x00028850
        /*0b94*/ 	.short	0x010a
        /*0b96*/ 	.byte	0x06
	.zero		1


	//   ....[36]....
        /*0b98*/ 	.word	0x00009aa0
        /*0b9c*/ 	.word	0x0000000b
        /*0ba0*/ 	.word	0x00000000
        /*0ba4*/ 	.short	0x0101
        /*0ba6*/ 	.byte	0x3f
	.zero		1


	//   ....[37]....
        /*0ba8*/ 	.word	0x00009c50
        /*0bac*/ 	.word	0x0000000b
        /*0bb0*/ 	.word	0x00000000
        /*0bb4*/ 	.short	0x0101
        /*0bb6*/ 	.byte	0x3f
	.zero		1


	//   ....[38]....
        /*0bb8*/ 	.word	0x0000a3f0
        /*0bbc*/ 	.word	0x000000ff
        /*0bc0*/ 	.word	0x00028850
        /*0bc4*/ 	.short	0x010a
        /*0bc6*/ 	.byte	0x05
	.zero		1


	//   ....[39]....
        /*0bc8*/ 	.word	0x0000a430
        /*0bcc*/ 	.word	0x000000ff
        /*0bd0*/ 	.word	0x00028850
        /*0bd4*/ 	.short	0x010a
        /*0bd6*/ 	.byte	0x05
	.zero		1


	//   ....[40]....
        /*0bd8*/ 	.word	0x0000a970
        /*0bdc*/ 	.word	0x00000006
        /*0be0*/ 	.word	0x00000000
        /*0be4*/ 	.short	0x0101
        /*0be6*/ 	.byte	0x3f
	.zero		1


	//   ....[41]....
        /*0be8*/ 	.word	0x0000c020
        /*0bec*/ 	.word	0x00000014
        /*0bf0*/ 	.word	0x00000000
        /*0bf4*/ 	.short	0x0101
        /*0bf6*/ 	.byte	0x3f
	.zero		1


	//   ....[42]....
        /*0bf8*/ 	.word	0x0000c4d0
        /*0bfc*/ 	.word	0x00000014
        /*0c00*/ 	.word	0x00000000
        /*0c04*/ 	.short	0x0101
        /*0c06*/ 	.byte	0x3f
	.zero		1


	//   ....[43]....
        /*0c08*/ 	.word	0x0000ffd0
        /*0c0c*/ 	.word	0x00000000
        /*0c10*/ 	.word	0x00028840
        /*0c14*/ 	.short	0x010a
        /*0c16*/ 	.byte	0x3f
	.zero		1


	//   ....[44]....
        /*0c18*/ 	.word	0x00010e40
        /*0c1c*/ 	.word	0x00000012
        /*0c20*/ 	.word	0x00028800
        /*0c24*/ 	.short	0x0107
        /*0c26*/ 	.byte	0x3f
	.zero		1


	//   ....[45]....
        /*0c28*/ 	.word	0x00010f50
        /*0c2c*/ 	.word	0x00000012
        /*0c30*/ 	.word	0x00028800
        /*0c34*/ 	.short	0x0101
        /*0c36*/ 	.byte	0x3f
	.zero		1


	//   ....[46]....
        /*0c38*/ 	.word	0x00010f70
        /*0c3c*/ 	.word	0x00000012
        /*0c40*/ 	.word	0x00028820
        /*0c44*/ 	.short	0x010a
        /*0c46*/ 	.byte	0x3f
	.zero		1


	//   ....[47]....
        /*0c48*/ 	.word	0x00011330
        /*0c4c*/ 	.word	0x00000003
        /*0c50*/ 	.word	0x00028840
        /*0c54*/ 	.short	0x010a
        /*0c56*/ 	.byte	0x3f
	.zero		1


	//   ....[48]....
        /*0c58*/ 	.word	0x000116d0
        /*0c5c*/ 	.word	0x00000003
        /*0c60*/ 	.word	0x00000060
        /*0c64*/ 	.short	0x010a
        /*0c66*/ 	.byte	0x3f
	.zero		1


	//   ....[49]....
        /*0c68*/ 	.word	0x00011d60
        /*0c6c*/ 	.word	0x00000003
        /*0c70*/ 	.word	0x00028840
        /*0c74*/ 	.short	0x010a
        /*0c76*/ 	.byte	0x3f
	.zero		1


	//   ....[50]....
        /*0c78*/ 	.word	0x00012100
        /*0c7c*/ 	.word	0x00000002
        /*0c80*/ 	.word	0x00000060
        /*0c84*/ 	.short	0x010a
        /*0c86*/ 	.byte	0x3f
	.zero		1


	//   ....[51]....
        /*0c88*/ 	.word	0x000126d0
        /*0c8c*/ 	.word	0x00000002
        /*0c90*/ 	.word	0x00028840
        /*0c94*/ 	.short	0x010a
        /*0c96*/ 	.byte	0x3f
	.zero		1


	//   ....[52]....
        /*0c98*/ 	.word	0x00012a70
        /*0c9c*/ 	.word	0x00000002
        /*0ca0*/ 	.word	0x00000060
        /*0ca4*/ 	.short	0x010a
        /*0ca6*/ 	.byte	0x3f
	.zero		1


	//   ....[53]....
        /*0ca8*/ 	.word	0x00012ff0
        /*0cac*/ 	.word	0x00000000
        /*0cb0*/ 	.word	0x00028860
        /*0cb4*/ 	.short	0x010a
        /*0cb6*/ 	.byte	0x3f
	.zero		1


	//   ....[54]....
        /*0cb8*/ 	.word	0x00014620
        /*0cbc*/ 	.word	0x00000000
        /*0cc0*/ 	.word	0x00028820
        /*0cc4*/ 	.short	0x010a
        /*0cc6*/ 	.byte	0x3f
	.zero		1


	//   ....[55]....
        /*0cc8*/ 	.word	0x00014810
        /*0ccc*/ 	.word	0x00000006
        /*0cd0*/ 	.word	0x00000000
        /*0cd4*/ 	.short	0x010a
        /*0cd6*/ 	.byte	0x3f
	.zero		1


	//   ....[56]....
        /*0cd8*/ 	.word	0x00014840
        /*0cdc*/ 	.word	0x00000007
        /*0ce0*/ 	.word	0x00000000
        /*0ce4*/ 	.short	0x010a
        /*0ce6*/ 	.byte	0x3f
	.zero		1


	//   ....[57]....
        /*0ce8*/ 	.word	0x000148a0
        /*0cec*/ 	.word	0x00000004
        /*0cf0*/ 	.word	0x00000000
        /*0cf4*/ 	.short	0x010a
        /*0cf6*/ 	.byte	0x3f
	.zero		1


	//   ....[58]....
        /*0cf8*/ 	.word	0x000148d0
        /*0cfc*/ 	.word	0x00000003
        /*0d00*/ 	.word	0x00000000
        /*0d04*/ 	.short	0x010a
        /*0d06*/ 	.byte	0x3f
	.zero		1


	//   ....[59]....
        /*0d08*/ 	.word	0x00014940
        /*0d0c*/ 	.word	0x00000003
        /*0d10*/ 	.word	0x00028800
        /*0d14*/ 	.short	0x010a
        /*0d16*/ 	.byte	0x3f
	.zero		1


	//   ....[60]....
        /*0d18*/ 	.word	0x00014990
        /*0d1c*/ 	.word	0x00000000
        /*0d20*/ 	.word	0x00028830
        /*0d24*/ 	.short	0x010a
        /*0d26*/ 	.byte	0x3f
	.zero		1


	//   ....[61]....
        /*0d28*/ 	.word	0x000149f0
        /*0d2c*/ 	.word	0x00000007
        /*0d30*/ 	.word	0x00028830
        /*0d34*/ 	.short	0x010a
        /*0d36*/ 	.byte	0x3f
	.zero		1


	//   ....[62]....
        /*0d38*/ 	.word	0x00014a50
        /*0d3c*/ 	.word	0x00000007
        /*0d40*/ 	.word	0x00028850
        /*0d44*/ 	.short	0x010a
        /*0d46*/ 	.byte	0x3f
	.zero		1


	//   ....[63]....
        /*0d48*/ 	.word	0x00014ab0
        /*0d4c*/ 	.word	0x00000007
        /*0d50*/ 	.word	0x00028830
        /*0d54*/ 	.short	0x010a
        /*0d56*/ 	.byte	0x3f
	.zero		1


	//   ....[64]....
        /*0d58*/ 	.word	0x00014b10
        /*0d5c*/ 	.word	0x00000007
        /*0d60*/ 	.word	0x00028850
        /*0d64*/ 	.short	0x010a
        /*0d66*/ 	.byte	0x3f
	.zero		1


	//   ....[65]....
        /*0d68*/ 	.word	0x00014b70
        /*0d6c*/ 	.word	0x00000005
        /*0d70*/ 	.word	0x00028850
        /*0d74*/ 	.short	0x010a
        /*0d76*/ 	.byte	0x3f
	.zero		1


	//   ....[66]....
        /*0d78*/ 	.word	0x00014d10
        /*0d7c*/ 	.word	0x00000000
        /*0d80*/ 	.word	0x00028840
        /*0d84*/ 	.short	0x010a
        /*0d86*/ 	.byte	0x3f
	.zero		1


	//   ....[67]....
        /*0d88*/ 	.word	0x00015840
        /*0d8c*/ 	.word	0x00000012
        /*0d90*/ 	.word	0x00028820
        /*0d94*/ 	.short	0x010a
        /*0d96*/ 	.byte	0x3f
	.zero		1


	//   ....[68]....
        /*0d98*/ 	.word	0x00015890
        /*0d9c*/ 	.word	0x00000003
        /*0da0*/ 	.word	0x00028840
        /*0da4*/ 	.short	0x010a
        /*0da6*/ 	.byte	0x3f
	.zero		1


	//   ....[69]....
        /*0da8*/ 	.word	0x000158e0
        /*0dac*/ 	.word	0x00000003
        /*0db0*/ 	.word	0x00000060
        /*0db4*/ 	.short	0x010a
        /*0db6*/ 	.byte	0x3f
	.zero		1


	//   ....[70]....
        /*0db8*/ 	.word	0x00015930
        /*0dbc*/ 	.word	0x00000003
        /*0dc0*/ 	.word	0x00028840
        /*0dc4*/ 	.short	0x010a
        /*0dc6*/ 	.byte	0x3f
	.zero		1


	//   ....[71]....
        /*0dc8*/ 	.word	0x00015980
        /*0dcc*/ 	.word	0x00000002
        /*0dd0*/ 	.word	0x00000060
        /*0dd4*/ 	.short	0x010a
        /*0dd6*/ 	.byte	0x3f
	.zero		1


	//   ....[72]....
        /*0dd8*/ 	.word	0x000159d0
        /*0ddc*/ 	.word	0x00000002
        /*0de0*/ 	.word	0x00028840
        /*0de4*/ 	.short	0x010a
        /*0de6*/ 	.byte	0x3f
	.zero		1


	//   ....[73]....
        /*0de8*/ 	.word	0x00015a20
        /*0dec*/ 	.word	0x00000002
        /*0df0*/ 	.word	0x00000060
        /*0df4*/ 	.short	0x010a
        /*0df6*/ 	.byte	0x3f
	.zero		1


	//   ....[74]....
        /*0df8*/ 	.word	0x00015a70
        /*0dfc*/ 	.word	0x00000000
        /*0e00*/ 	.word	0x00028860
        /*0e04*/ 	.short	0x010a
        /*0e06*/ 	.byte	0x3f
	.zero		1


	//   ....[75]....
        /*0e08*/ 	.word	0x00016540
        /*0e0c*/ 	.word	0x00000000
        /*0e10*/ 	.word	0x00028820
        /*0e14*/ 	.short	0x010a
        /*0e16*/ 	.byte	0x3f
	.zero		1


	//   ....[76]....
        /*0e18*/ 	.word	0x000166e0
        /*0e1c*/ 	.word	0x00000006
        /*0e20*/ 	.word	0x00000000
        /*0e24*/ 	.short	0x010a
        /*0e26*/ 	.byte	0x3f
	.zero		1


	//   ....[77]....
        /*0e28*/ 	.word	0x00016730
        /*0e2c*/ 	.word	0x00000007
        /*0e30*/ 	.word	0x00000000
        /*0e34*/ 	.short	0x010a
        /*0e36*/ 	.byte	0x3f
	.zero		1


	//   ....[78]....
        /*0e38*/ 	.word	0x00016780
        /*0e3c*/ 	.word	0x00000004
        /*0e40*/ 	.word	0x00000000
        /*0e44*/ 	.short	0x010a
        /*0e46*/ 	.byte	0x3f
	.zero		1


	//----- nvinfo : EIATTR_NUM_MBARRIERS
	.align		4
.L_1079:
        /*0e48*/ 	.byte	0x03, 0x38
        /*0e4a*/ 	.short	0x0016


	//----- nvinfo : EIATTR_EXIT_INSTR_OFFSETS
	.align		4
        /*0e4c*/ 	.byte	0x04, 0x1c
        /*0e4e*/ 	.short	(.L_1081 - .L_1080)


	//   ....[0]....
.L_1080:
        /*0e50*/ 	.word	0x00000a80


	//   ....[1]....
        /*0e54*/ 	.word	0x0000dc10


	//   ....[2]....
        /*0e58*/ 	.word	0x00014920


	//----- nvinfo : EIATTR_MAX_THREADS
	.align		4
.L_1081:
        /*0e5c*/ 	.byte	0x04, 0x05
        /*0e5e*/ 	.short	(.L_1083 - .L_1082)
.L_1082:
        /*0e60*/ 	.word	0x00000180
        /*0e64*/ 	.word	0x00000001
        /*0e68*/ 	.word	0x00000001


	//----- nvinfo : EIATTR_CRS_STACK_SIZE
	.align		4
.L_1083:
        /*0e6c*/ 	.byte	0x04, 0x1e
        /*0e6e*/ 	.short	(.L_1085 - .L_1084)
.L_1084:
        /*0e70*/ 	.word	0x00000000


	//----- nvinfo : EIATTR_CBANK_PARAM_SIZE
	.align		4
.L_1085:
        /*0e74*/ 	.byte	0x03, 0x19
        /*0e76*/ 	.short	0x0af0


	//----- nvinfo : EIATTR_PARAM_CBANK
	.align		4
        /*0e78*/ 	.byte	0x04, 0x0a
        /*0e7a*/ 	.short	(.L_1087 - .L_1086)
	.align		4
.L_1086:
        /*0e7c*/ 	.word	index@(.nv.constant0._ZN7cutlass13device_kernelIN5flash11enable_sm90INS1_16FlashAttnFwdSm90INS1_25CollectiveMainloopFwdSm90ILi2EN4cute5tupleIJNS5_1CILi1EEES8_S8_EEENS6_IJNS7_ILi128EEESA_SA_EEELi128ENS_10bfloat16_tEfNS_4arch4Sm90ELb1ELb0ELb1ELb1ELb0ELb0ELb0ELb1ELb1ELb1ELb1ELb0EEENS1_21CollectiveEpilogueFwdISB_S9_SC_SE_Li256ELb1ELb1ELb1ELb0EEENS1_36VarlenDynamicPersistentTileSchedulerILi128ELi128ELi256ELi128ELb1ELb1ELb1ELb1ELb1ELb1EEEEEEEEEvNT_6ParamsE)
        /*0e80*/ 	.short	0x0210
        /*0e82*/ 	.short	0x0af0


	//----- nvinfo : EIATTR_SW_WAR
	.align		4
.L_1087:
        /*0e84*/ 	.byte	0x04, 0x36
        /*0e86*/ 	.short	(.L_1089 - .L_1088)
.L_1088:
        /*0e88*/ 	.word	0x00000008
.L_1089:


//--------------------- .nv.info._ZN7cutlass13device_kernelIN5flash11enable_sm90INS1_16FlashAttnFwdSm90INS1_25CollectiveMainloopFwdSm90ILi2EN4cute5tupleIJNS5_1CILi1EEES8_S8_EEENS6_IJNS7_ILi128EEESA_SA_EEELi128ENS_10bfloat16_tEfNS_4arch4Sm90ELb1ELb0ELb1ELb1ELb0ELb1ELb0ELb1ELb1ELb1ELb1ELb0EEENS1_21CollectiveEpilogueFwdISB_S9_SC_SE_Li256ELb1ELb1ELb1ELb0EEENS1_36VarlenDynamicPersistentTileSchedulerILi128ELi128ELi256ELi128ELb1ELb1ELb1ELb1ELb1ELb1EEEEEEEEEvNT_6ParamsE --------------------------
	.section	.nv.info._ZN7cutlass13device_kernelIN5flash11enable_sm90INS1_16FlashAttnFwdSm90INS1_25CollectiveMainloopFwdSm90ILi2EN4cute5tupleIJNS5_1CILi1EEES8_S8_EEENS6_IJNS7_ILi128EEESA_SA_EEELi128ENS_10bfloat16_tEfNS_4arch4Sm90ELb1ELb0ELb1ELb1ELb0ELb1ELb0ELb1ELb1ELb1ELb1ELb0EEENS1_21CollectiveEpilogueFwdISB_S9_SC_SE_Li256ELb1ELb1ELb1ELb0EEENS1_36VarlenDynamicPersistentTileSchedulerILi128ELi128ELi256ELi128ELb1ELb1ELb1ELb1ELb1ELb1EEEEEEEEEvNT_6ParamsE,"",@"SHT_CUDA_INFO"
	.sectionflags	@""
	.align	4


	//----- nvinfo : EIATTR_CUDA_API_VERSION
	.align		4
        /*0000*/ 	.byte	0x04, 0x37
        /*0002*/ 	.short	(.L_1091 - .L_1090)
.L_1090:
        /*0004*/ 	.word	0x00000082


	//----- nvinfo : EIATTR_KPARAM_INFO
	.align		4
.L_1091:
        /*0008*/ 	.byte	0x04, 0x17
        /*000a*/ 	.short	(.L_1093 - .L_1092)
.L_1092:
        /*000c*/ 	.word	0x00000000
        /*0010*/ 	.short	0x0000
        /*0012*/ 	.short	0x0070
        /*0014*/ 	.byte	0x00, 0xf0, 0x01, 0x2a


	//----- nvinfo : EIATTR_SPARSE_MMA_MASK
	.align		4
.L_1093:
        /*0018*/ 	.byte	0x03, 0x50
        /*001a*/ 	.short	0x0000


	//----- nvinfo : EIATTR_MAXREG_COUNT
	.align		4
        /*001c*/ 	.byte	0x03, 0x1b
        /*001e*/ 	.short	0x00a8


	//----- nvinfo : EIATTR_NUM_BARRIERS
	.align		4
        /*0020*/ 	.byte	0x02, 0x4c
        /*0022*/ 	.byte	0x10
	.zero		1


	//----- nvinfo : EIATTR_EXTERNS
	.align		4
        /*0024*/ 	.byte	0x04, 0x0f
        /*0026*/ 	.short	(.L_1095 - .L_1094)


	//   ....[0]....
	.align		4
.L_1094:
        /*0028*/ 	.word	index@(__assertfail)


	//----- nvinfo : EIATTR_ANNOTATIONS
	.align		4
.L_1095:
        /*002c*/ 	.byte	0x04, 0x55
        /*002e*/ 	.short	(.L_1097 - .L_1096)


	//   ....[0]....
.L_1096:
        /* <DEDUP_REMOVED lines=104> */


	//----- nvinfo : EIATTR_MERCURY_ISA_VERSION
	.align		4
.L_1097:
        /*06a0*/ 	.byte	0x03, 0x5f
        /*06a2*/ 	.short	0x0101


	//----- nvinfo : EIATTR_UNUSED_LOAD_BYTE_OFFSET
	.align		4
        /*06a4*/ 	.byte	0x04, 0x44
        /*06a6*/ 	.short	(.L_1099 - .L_1098)


	//   ....[0]....
.L_1098:
        /*06a8*/ 	.word	0x00000ad0
        /*06ac*/ 	.word	0x0000fff0


	//   ....[1]....
        /*06b0*/ 	.word	0x00018270
        /*06b4*/ 	.word	0x0000fff0


	//----- nvinfo : EIATTR_INT_WARP_WIDE_INSTR_OFFSETS
	.align		4
.L_1099:
        /*06b8*/ 	.byte	0x04, 0x31
        /*06ba*/ 	.short	(.L_1101 - .L_1100)


	//   ....[0]....
.L_1100:
        /*06bc*/ 	.word	0x00000190


	//   ....[1]....
        /*06c0*/ 	.word	0x000001d0


	//   ....[2]....
        /*06c4*/ 	.word	0x00000240


	//   ....[3]....
        /*06c8*/ 	.word	0x0001e470


	//   ....[4]....
        /*06cc*/ 	.word	0x0001e500


	//   ....[5]....
        /*06d0*/ 	.word	0x00021bc0


	//   ....[6]....
        /*06d4*/ 	.word	0x00021c20


	//----- nvinfo : EIATTR_COOP_GROUP_MASK_REGIDS
	.align		4
.L_1101:
        /*06d8*/ 	.byte	0x04, 0x29
        /*06da*/ 	.short	(.L_1103 - .L_1102)


	//   ....[0]....
.L_1102:
        /*06dc*/ 	.word	0xffffffff


	//   ....[1]....
        /*06e0*/ 	.word	0xffffffff


	//   ....[2]....
        /*06e4*/ 	.word	0xffffffff


	//   ....[3]....
        /*06e8*/ 	.word	0xffffffff


	//   ....[4]....
        /*06ec*/ 	.word	0xffffffff


	//   ....[5]....
        /*06f0*/ 	.word	0xffffffff


	//   ....[6]....
        /*06f4*/ 	.word	0xffffffff


	//   ....[7]....
        /*06f8*/ 	.word	0xffffffff


	//   ....[8]....
        /*06fc*/ 	.word	0xffffffff


	//   ....[9]....
        /*0700*/ 	.word	0xffffffff


	//   ....[10]....
        /*0704*/ 	.word	0xffffffff


	//   ....[11]....
        /*0708*/ 	.word	0xffffffff


	//   ....[12]....
        /*070c*/ 	.word	0xffffffff


	//   ....[13]....
        /*0710*/ 	.word	0xffffffff


	//   ....[14]....
        /*0714*/ 	.word	0xffffffff


	//   ....[15]....
        /*0718*/ 	.word	0xffffffff


	//   ....[16]....
        /*071c*/ 	.word	0xffffffff


	//   ....[17]....
        /*0720*/ 	.word	0xffffffff


	//   ....[18]....
        /*0724*/ 	.word	0xffffffff


	//   ....[19]....
        /*0728*/ 	.word	0xffffffff


	//   ....[20]....
        /*072c*/ 	.word	0xffffffff


	//   ....[21]....
        /*0730*/ 	.word	0xffffffff


	//   ....[22]....
        /*0734*/ 	.word	0xffffffff


	//   ....[23]....
        /*0738*/ 	.word	0xffffffff


	//   ....[24]....
        /*073c*/ 	.word	0xffffffff


	//   ....[25]....
        /*0740*/ 	.word	0xffffffff


	//   ....[26]....
        /*0744*/ 	.word	0xffffffff


	//   ....[27]....
        /*0748*/ 	.word	0xffffffff


	//   ....[28]....
        /*074c*/ 	.word	0xffffffff


	//   ....[29]....
        /*0750*/ 	.word	0xffffffff


	//   ....[30]....
        /*0754*/ 	.word	0xffffffff


	//   ....[31]....
        /*0758*/ 	.word	0xffffffff


	//   ....[32]....
        /*075c*/ 	.word	0xffffffff


	//   ....[33]....
        /*0760*/ 	.word	0xffffffff


	//   ....[34]....
        /*0764*/ 	.word	0xffffffff


	//   ....[35]....
        /*0768*/ 	.word	0xffffffff


	//   ....[36]....
        /*076c*/ 	.word	0xffffffff


	//   ....[37]....
        /*0770*/ 	.word	0xffffffff


	//   ....[38]....
        /*0774*/ 	.word	0xffffffff


	//   ....[39]....
        /*0778*/ 	.word	0xffffffff


	//   ....[40]....
        /*077c*/ 	.word	0xffffffff


	//   ....[41]....
        /*0780*/ 	.word	0xffffffff


	//   ....[42]....
        /*0784*/ 	.word	0xffffffff


	//   ....[43]....
        /*0788*/ 	.word	0xffffffff


	//   ....[44]....
        /*078c*/ 	.word	0xffffffff


	//   ....[45]....
        /*0790*/ 	.word	0xffffffff


	//   ....[46]....
        /*0794*/ 	.word	0xffffffff


	//   ....[47]....
        /*0798*/ 	.word	0xffffffff


	//   ....[48]....
        /*079c*/ 	.word	0xffffffff


	//   ....[49]....
        /*07a0*/ 	.word	0xffffffff


	//   ....[50]....
        /*07a4*/ 	.word	0xffffffff


	//   ....[51]....
        /*07a8*/ 	.word	0xffffffff


	//   ....[52]....
        /*07ac*/ 	.word	0xffffffff


	//   ....[53]....
        /*07b0*/ 	.word	0xffffffff


	//   ....[54]....
        /*07b4*/ 	.word	0xffffffff


	//   ....[55]....
        /*07b8*/ 	.word	0xffffffff


	//   ....[56]....
        /*07bc*/ 	.word	0xffffffff


	//   ....[57]....
        /*07c0*/ 	.word	0xffffffff


	//   ....[58]....
        /*07c4*/ 	.word	0xffffffff


	//   ....[59]....
        /*07c8*/ 	.word	0xffffffff


	//   ....[60]....
        /*07cc*/ 	.word	0xffffffff


	//   ....[61]....
        /*07d0*/ 	.word	0xffffffff


	//   ....[62]....
        /*07d4*/ 	.word	0xffffffff


	//   ....[63]....
        /*07d8*/ 	.word	0xffffffff


	//   ....[64]....
        /*07dc*/ 	.word	0xffffffff


	//   ....[65]....
        /*07e0*/ 	.word	0xffffffff


	//   ....[66]....
        /*07e4*/ 	.word	0xffffffff


	//   ....[67]....
        /*07e8*/ 	.word	0xffffffff


	//   ....[68]....
        /*07ec*/ 	.word	0xffffffff


	//   ....[69]....
        /*07f0*/ 	.word	0xffffffff


	//   ....[70]....
        /*07f4*/ 	.word	0xffffffff


	//   ....[71]....
        /*07f8*/ 	.word	0xffffffff


	//   ....[72]....
        /*07fc*/ 	.word	0xffffffff


	//   ....[73]....
        /*0800*/ 	.word	0xffffffff


	//   ....[74]....
        /*0804*/ 	.word	0xffffffff


	//   ....[75]....
        /*0808*/ 	.word	0xffffffff


	//   ....[76]....
        /*080c*/ 	.word	0xffffffff


	//   ....[77]....
        /*0810*/ 	.word	0xffffffff


	//   ....[78]....
        /*0814*/ 	.word	0xffffffff


	//   ....[79]....
        /*0818*/ 	.word	0xffffffff


	//   ....[80]....
        /*081c*/ 	.word	0xffffffff


	//   ....[81]....
        /*0820*/ 	.word	0xffffffff


	//   ....[82]....
        /*0824*/ 	.word	0xffffffff


	//   ....[83]....
        /*0828*/ 	.word	0xffffffff


	//   ....[84]....
        /*082c*/ 	.word	0xffffffff


	//   ....[85]....
        /*0830*/ 	.word	0xffffffff


	//   ....[86]....
        /*0834*/ 	.word	0xffffffff


	//   ....[87]....
        /*0838*/ 	.word	0xffffffff


	//   ....[88]....
        /*083c*/ 	.word	0xffffffff


	//   ....[89]....
        /*0840*/ 	.word	0xffffffff


	//   ....[90]....
        /*0844*/ 	.word	0xffffffff


	//   ....[91]....
        /*0848*/ 	.word	0xffffffff


	//   ....[92]....
        /*084c*/ 	.word	0xffffffff


	//   ....[93]....
        /*0850*/ 	.word	0xffffffff


	//   ....[94]....
        /*0854*/ 	.word	0xffffffff


	//   ....[95]....
        /*0858*/ 	.word	0xffffffff


	//   ....[96]....
        /*085c*/ 	.word	0xffffffff


	//   ....[97]....
        /*0860*/ 	.word	0xffffffff


	//   ....[98]....
        /*0864*/ 	.word	0xffffffff


	//   ....[99]....
        /*0868*/ 	.word	0xffffffff


	//   ....[100]....
        /*086c*/ 	.word	0xffffffff


	//   ....[101]....
        /*0870*/ 	.word	0xffffffff


	//   ....[102]....
        /*0874*/ 	.word	0xffffffff


	//   ....[103]....
        /*0878*/ 	.word	0xffffffff


	//   ....[104]....
        /*087c*/ 	.word	0xffffffff


	//   ....[105]....
        /*0880*/ 	.word	0xffffffff


	//   ....[106]....
        /*0884*/ 	.word	0xffffffff


	//   ....[107]....
        /*0888*/ 	.word	0xffffffff


	//   ....[108]....
        /*088c*/ 	.word	0xffffffff


	//   ....[109]....
        /*0890*/ 	.word	0xffffffff


	//   ....[110]....
        /*0894*/ 	.word	0xffffffff


	//   ....[111]....
        /*0898*/ 	.word	0xffffffff


	//   ....[112]....
        /*089c*/ 	.word	0xffffffff


	//   ....[113]....
        /*08a0*/ 	.word	0xffffffff


	//   ....[114]....
        /*08a4*/ 	.word	0xffffffff


	//   ....[115]....
        /*08a8*/ 	.word	0xffffffff


	//   ....[116]....
        /*08ac*/ 	.word	0xffffffff


	//   ....[117]....
        /*08b0*/ 	.word	0xffffffff


	//   ....[118]....
        /*08b4*/ 	.word	0xffffffff


	//   ....[119]....
        /*08b8*/ 	.word	0xffffffff


	//   ....[120]....
        /*08bc*/ 	.word	0xffffffff


	//   ....[121]....
        /*08c0*/ 	.word	0xffffffff


	//   ....[122]....
        /*08c4*/ 	.word	0xffffffff


	//   ....[123]....
        /*08c8*/ 	.word	0xffffffff


	//   ....[124]....
        /*08cc*/ 	.word	0xffffffff


	//   ....[125]....
        /*08d0*/ 	.word	0xffffffff


	//   ....[126]....
        /*08d4*/ 	.word	0xffffffff


	//   ....[127]....
        /*08d8*/ 	.word	0xffffffff


	//   ....[128]....
        /*08dc*/ 	.word	0xffffffff


	//   ....[129]....
        /*08e0*/ 	.word	0xffffffff


	//   ....[130]....
        /*08e4*/ 	.word	0xffffffff


	//   ....[131]....
        /*08e8*/ 	.word	0xffffffff


	//   ....[132]....
        /*08ec*/ 	.word	0xffffffff


	//   ....[133]....
        /*08f0*/ 	.word	0xffffffff


	//   ....[134]....
        /*08f4*/ 	.word	0xffffffff


	//   ....[135]....
        /*08f8*/ 	.word	0xffffffff


	//   ....[136]....
        /*08fc*/ 	.word	0xffffffff


	//   ....[137]....
        /*0900*/ 	.word	0xffffffff


	//   ....[138]....
        /*0904*/ 	.word	0x0500000f


	//   ....[139]....
        /*0908*/ 	.word	0x0500000f


	//   ....[140]....
        /*090c*/ 	.word	0x0500000f


	//   ....[141]....
        /*0910*/ 	.word	0x0500000f


	//   ....[142]....
        /*0914*/ 	.word	0x0500000f


	//   ....[143]....
        /*0918*/ 	.word	0x0500000f


	//   ....[144]....
        /*091c*/ 	.word	0x0500000f


	//   ....[145]....
        /*0920*/ 	.word	0x0500000f


	//   ....[146]....
        /*0924*/ 	.word	0x0500000f


	//   ....[147]....
        /*0928*/ 	.word	0x0500000f


	//   ....[148]....
        /*092c*/ 	.word	0x0500000f


	//   ....[149]....
        /*0930*/ 	.word	0x0500000f


	//   ....[150]....
        /*0934*/ 	.word	0x0500000f


	//   ....[151]....
        /*0938*/ 	.word	0x0500000f


	//   ....[152]....
        /*093c*/ 	.word	0x0500000f


	//   ....[153]....
        /*0940*/ 	.word	0x0500000f


	//   ....[154]....
        /*0944*/ 	.word	0x0500000f


	//   ....[155]....
        /*0948*/ 	.word	0x0500000f


	//   ....[156]....
        /*094c*/ 	.word	0x0500000f


	//   ....[157]....
        /*0950*/ 	.word	0x0500000f


	//   ....[158]....
        /*0954*/ 	.word	0x0500000f


	//   ....[159]....
        /*0958*/ 	.word	0x0500000f


	//   ....[160]....
        /*095c*/ 	.word	0x0500000f


	//   ....[161]....
        /*0960*/ 	.word	0x0500000f


	//   ....[162]....
        /*0964*/ 	.word	0x0500000f


	//   ....[163]....
        /*0968*/ 	.word	0x0500000f


	//   ....[164]....
        /*096c*/ 	.word	0x0500000f


	//   ....[165]....
        /*0970*/ 	.word	0x0500000f


	//   ....[166]....
        /*0974*/ 	.word	0x0500000f


	//   ....[167]....
        /*0978*/ 	.word	0x0500000f


	//   ....[168]....
        /*097c*/ 	.word	0x0500000f


	//   ....[169]....
        /*0980*/ 	.word	0x0500000f


	//   ....[170]....
        /*0984*/ 	.word	0x0500000f


	//   ....[171]....
        /*0988*/ 	.word	0x0500000f


	//   ....[172]....
        /*098c*/ 	.word	0x0500000f


	//   ....[173]....
        /*0990*/ 	.word	0x0500000f


	//   ....[174]....
        /*0994*/ 	.word	0x0500000f


	//   ....[175]....
        /*0998*/ 	.word	0x0500000f


	//   ....[176]....
        /*099c*/ 	.word	0x0500000f


	//   ....[177]....
        /*09a0*/ 	.word	0x0500000f


	//   ....[178]....
        /*09a4*/ 	.word	0x0500000f


	//   ....[179]....
        /*09a8*/ 	.word	0x0500000f


	//   ....[180]....
        /*09ac*/ 	.word	0x0500000f


	//   ....[181]....
        /*09b0*/ 	.word	0x0500000f


	//   ....[182]....
        /*09b4*/ 	.word	0x0500000f


	//   ....[183]....
        /*09b8*/ 	.word	0x0500000f


	//   ....[184]....
        /*09bc*/ 	.word	0x0500000f


	//   ....[185]....
        /*09c0*/ 	.word	0x0500000f


	//   ....[186]....
        /*09c4*/ 	.word	0x0500000f


	//   ....[187]....
        /*09c8*/ 	.word	0x0500000f


	//   ....[188]....
        /*09cc*/ 	.word	0x0500000f


	//   ....[189]....
        /*09d0*/ 	.word	0x0500000f


	//   ....[190]....
        /*09d4*/ 	.word	0x0500000f


	//   ....[191]....
        /*09d8*/ 	.word	0x0500000f


	//   ....[192]....
        /*09dc*/ 	.word	0x0500000f


	//   ....[193]....
        /*09e0*/ 	.word	0x0500000f


	//   ....[194]....
        /*09e4*/ 	.word	0x0500000f


	//   ....[195]....
        /*09e8*/ 	.word	0x0500000f


	//   ....[196]....
        /*09ec*/ 	.word	0x0500000f


	//   ....[197]....
        /*09f0*/ 	.word	0x0500000f


	//   ....[198]....
        /*09f4*/ 	.word	0x0500000f


	//   ....[199]....
        /*09f8*/ 	.word	0x0500000f


	//   ....[200]....
        /*09fc*/ 	.word	0x0500000f


	//   ....[201]....
        /*0a00*/ 	.word	0x0500000f


	//   ....[202]....
        /*0a04*/ 	.word	0x0500000f


	//   ....[203]....
        /*0a08*/ 	.word	0x0500000f


	//   ....[204]....
        /*0a0c*/ 	.word	0x0500000f


	//   ....[205]....
        /*0a10*/ 	.word	0x0500000f


	//   ....[206]....
        /*0a14*/ 	.word	0x0500000f


	//   ....[207]....
        /*0a18*/ 	.word	0x0500000f


	//   ....[208]....
        /*0a1c*/ 	.word	0x0500000f


	//   ....[209]....
        /*0a20*/ 	.word	0x0500000f


	//   ....[210]....
        /*0a24*/ 	.word	0x0500000f


	//   ....[211]....
        /*0a28*/ 	.word	0x0500000f


	//   ....[212]....
        /*0a2c*/ 	.word	0x0500000f


	//   ....[213]....
        /*0a30*/ 	.word	0x0500000f


	//   ....[214]....
        /*0a34*/ 	.word	0x0500000f


	//   ....[215]....
        /*0a38*/ 	.word	0x0500000f


	//   ....[216]....
        /*0a3c*/ 	.word	0x0500000f


	//   ....[217]....
        /*0a40*/ 	.word	0x0500000f


	//   ....[218]....
        /*0a44*/ 	.word	0x0500000f


	//   ....[219]....
        /*0a48*/ 	.word	0x0500000f


	//   ....[220]....
        /*0a4c*/ 	.word	0x0500000f


	//   ....[221]....
        /*0a50*/ 	.word	0x0500000f


	//   ....[222]....
        /*0a54*/ 	.word	0x0500000f


	//   ....[223]....
        /*0a58*/ 	.word	0x0500000f


	//   ....[224]....
        /*0a5c*/ 	.word	0x0500000f


	//   ....[225]....
        /*0a60*/ 	.word	0x0500000f


	//   ....[226]....
        /*0a64*/ 	.word	0x0500000f


	//   ....[227]....
        /*0a68*/ 	.word	0x0500000f


	//----- nvinfo : EIATTR_COOP_GROUP_INSTR_OFFSETS
	.align		4
.L_1103:
        /*0a6c*/ 	.byte	0x04, 0x28
        /*0a6e*/ 	.short	(.L_1105 - .L_1104)


	//   ....[0]....
.L_1104:
        /*0a70*/ 	.word	0x00000070


	//   ....[1]....
        /*0a74*/ 	.word	0x000001a0


	//   ....[2]....
        /*0a78*/ 	.word	0x000001f0


	//   ....[3]....
        /*0a7c*/ 	.word	0x00000420


	//   ....[4]....
        /*0a80*/ 	.word	0x00000580


	//   ....[5]....
        /*0a84*/ 	.word	0x000006a0


	//   ....[6]....
        /*0a88*/ 	.word	0x00000800


	//   ....[7]....
        /*0a8c*/ 	.word	0x000096b0


	//   ....[8]....
        /*0a90*/ 	.word	0x00009d80


	//   ....[9]....
        /*0a94*/ 	.word	0x00009d90


	//   ....[10]....
        /*0a98*/ 	.word	0x00009da0


	//   ....[11]....
        /*0a9c*/ 	.word	0x00009db0


	//   ....[12]....
        /*0aa0*/ 	.word	0x0000a0f0


	//   ....[13]....
        /*0aa4*/ 	.word	0x0000a100


	//   ....[14]....
        /*0aa8*/ 	.word	0x0000a110


	//   ....[15]....
        /*0aac*/ 	.word	0x0000a120


	//   ....[16]....
        /*0ab0*/ 	.word	0x0000a440


	//   ....[17]....
        /*0ab4*/ 	.word	0x0000a450


	//   ....[18]....
        /*0ab8*/ 	.word	0x0000a460


	//   ....[19]....
        /*0abc*/ 	.word	0x0000a470


	//   ....[20]....
        /*0ac0*/ 	.word	0x0000a7b0


	//   ....[21]....
        /*0ac4*/ 	.word	0x0000a7c0


	//   ....[22]....
        /*0ac8*/ 	.word	0x0000a7d0


	//   ....[23]....
        /*0acc*/ 	.word	0x0000a7e0


	//   ....[24]....
        /*0ad0*/ 	.word	0x0000c6d0


	//   ....[25]....
        /*0ad4*/ 	.word	0x0000c6f0


	//   ....[26]....
        /*0ad8*/ 	.word	0x0000c700


	//   ....[27]....
        /*0adc*/ 	.word	0x0000c710


	//   ....[28]....
        /*0ae0*/ 	.word	0x0000c820


	//   ....[29]....
        /*0ae4*/ 	.word	0x0000c870


	//   ....[30]....
        /*0ae8*/ 	.word	0x0000c8a0


	//   ....[31]....
        /*0aec*/ 	.word	0x0000c8e0


	//   ....[32]....
        /*0af0*/ 	.word	0x0000cc60


	//   ....[33]....
        /*0af4*/ 	.word	0x0000cc80


	//   ....[34]....
        /*0af8*/ 	.word	0x0000cca0


	//   ....[35]....
        /*0afc*/ 	.word	0x0000ccb0


	//   ....[36]....
        /*0b00*/ 	.word	0x0000cd70


	//   ....[37]....
        /*0b04*/ 	.word	0x0000cd90


	//   ....[38]....
        /*0b08*/ 	.word	0x0000cda0


	//   ....[39]....
        /*0b0c*/ 	.word	0x0000ce20


	//   ....[40]....
        /*0b10*/ 	.word	0x0000f3f0


	//   ....[41]....
        /*0b14*/ 	.word	0x0000f400


	//   ....[42]....
        /*0b18*/ 	.word	0x00010250


	//   ....[43]....
        /*0b1c*/ 	.word	0x000102b0


	//   ....[44]....
        /*0b20*/ 	.word	0x00010d30


	//   ....[45]....
        /*0b24*/ 	.word	0x00010d80


	//   ....[46]....
        /*0b28*/ 	.word	0x000129b0


	//   ....[47]....
        /*0b2c*/ 	.word	0x00013120


	//   ....[48]....
        /*0b30*/ 	.word	0x000131e0


	//   ....[49]....
        /*0b34*/ 	.word	0x00013210


	//   ....[50]....
        /*0b38*/ 	.word	0x00013c10


	//   ....[51]....
        /*0b3c*/ 	.word	0x00013c90


	//   ....[52]....
        /*0b40*/ 	.word	0x00016010


	//   ....[53]....
        /*0b44*/ 	.word	0x00016050


	//   ....[54]....
        /*0b48*/ 	.word	0x00016690


	//   ....[55]....
        /*0b4c*/ 	.word	0x000166f0


	//   ....[56]....
        /*0b50*/ 	.word	0x000178c0


	//   ....[57]....
        /*0b54*/ 	.word	0x00017c60


	//   ....[58]....
        /*0b58*/ 	.word	0x00017c90


	//   ....[59]....
        /*0b5c*/ 	.word	0x00017ca0


	//   ....[60]....
        /*0b60*/ 	.word	0x00018d00


	//   ....[61]....
        /*0b64*/ 	.word	0x00018d20


	//   ....[62]....
        /*0b68*/ 	.word	0x00018d40


	//   ....[63]....
        /*0b6c*/ 	.word	0x00018d50


	//   ....[64]....
        /*0b70*/ 	.word	0x00019410


	//   ....[65]....
        /*0b74*/ 	.word	0x00019420


	//   ....[66]....
        /*0b78*/ 	.word	0x00019520


	//   ....[67]....
        /*0b7c*/ 	.word	0x00019530


	//   ....[68]....
        /*0b80*/ 	.word	0x00019640


	//   ....[69]....
        /*0b84*/ 	.word	0x00019650


	//   ....[70]....
        /*0b88*/ 	.word	0x00019760


	//   ....[71]....
        /*0b8c*/ 	.word	0x00019770


	//   ....[72]....
        /*0b90*/ 	.word	0x00019b20


	//   ....[73]....
        /*0b94*/ 	.word	0x00019b30


	//   ....[74]....
        /*0b98*/ 	.word	0x0001a090


	//   ....[75]....
        /*0b9c*/ 	.word	0x0001a0a0


	//   ....[76]....
        /*0ba0*/ 	.word	0x0001ada0


	//   ....[77]....
        /*0ba4*/ 	.word	0x0001adb0


	//   ....[78]....
        /*0ba8*/ 	.word	0x0001aec0


	//   ....[79]....
        /*0bac*/ 	.word	0x0001aed0


	//   ....[80]....
        /*0bb0*/ 	.word	0x0001afe0


	//   ....[81]....
        /*0bb4*/ 	.word	0x0001aff0


	//   ....[82]....
        /*0bb8*/ 	.word	0x0001b100


	//   ....[83]....
        /*0bbc*/ 	.word	0x0001b110


	//   ....[84]....
        /*0bc0*/ 	.word	0x0001b280


	//   ....[85]....
        /*0bc4*/ 	.word	0x0001b4b0


	//   ....[86]....
        /*0bc8*/ 	.word	0x0001b4e0


	//   ....[87]....
        /*0bcc*/ 	.word	0x0001b510


	//   ....[88]....
        /*0bd0*/ 	.word	0x0001b540


	//   ....[89]....
        /*0bd4*/ 	.word	0x0001b570


	//   ....[90]....
        /*0bd8*/ 	.word	0x0001b5a0


	//   ....[91]....
        /*0bdc*/ 	.word	0x0001b740


	//   ....[92]....
        /*0be0*/ 	.word	0x0001b770


	//   ....[93]....
        /*0be4*/ 	.word	0x0001b7a0


	//   ....[94]....
        /*0be8*/ 	.word	0x0001b7d0


	//   ....[95]....
        /*0bec*/ 	.word	0x0001b800


	//   ....[96]....
        /*0bf0*/ 	.word	0x0001b830


	//   ....[97]....
        /*0bf4*/ 	.word	0x0001b8d0


	//   ....[98]....
        /*0bf8*/ 	.word	0x0001b900


	//   ....[99]....
        /*0bfc*/ 	.word	0x0001b910


	//   ....[100]....
        /*0c00*/ 	.word	0x0001b940


	//   ....[101]....
        /*0c04*/ 	.word	0x0001cfe0


	//   ....[102]....
        /*0c08*/ 	.word	0x0001ea50


	//   ....[103]....
        /*0c0c*/ 	.word	0x0001f5e0


	//   ....[104]....
        /*0c10*/ 	.word	0x0001f5f0


	//   ....[105]....
        /*0c14*/ 	.word	0x0001f6a0


	//   ....[106]....
        /*0c18*/ 	.word	0x0001f6b0


	//   ....[107]....
        /*0c1c*/ 	.word	0x0001f740


	//   ....[108]....
        /*0c20*/ 	.word	0x0001f750


	//   ....[109]....
        /*0c24*/ 	.word	0x0001f7e0


	//   ....[110]....
        /*0c28*/ 	.word	0x0001f7f0


	//   ....[111]....
        /*0c2c*/ 	.word	0x0001f880


	//   ....[112]....
        /*0c30*/ 	.word	0x0001f890


	//   ....[113]....
        /*0c34*/ 	.word	0x0001f920


	//   ....[114]....
        /*0c38*/ 	.word	0x0001f930


	//   ....[115]....
        /*0c3c*/ 	.word	0x0001f9c0


	//   ....[116]....
        /*0c40*/ 	.word	0x0001f9d0


	//   ....[117]....
        /*0c44*/ 	.word	0x0001fa20


	//   ....[118]....
        /*0c48*/ 	.word	0x0001fa50


	//   ....[119]....
        /*0c4c*/ 	.word	0x00022350


	//   ....[120]....
        /*0c50*/ 	.word	0x000223c0


	//   ....[121]....
        /*0c54*/ 	.word	0x000223f0


	//   ....[122]....
        /*0c58*/ 	.word	0x00022400


	//   ....[123]....
        /*0c5c*/ 	.word	0x00022430


	//   ....[124]....
        /*0c60*/ 	.word	0x00022460


	//   ....[125]....
        /*0c64*/ 	.word	0x00022490


	//   ....[126]....
        /*0c68*/ 	.word	0x000224c0


	//   ....[127]....
        /*0c6c*/ 	.word	0x00022690


	//   ....[128]....
        /*0c70*/ 	.word	0x000226c0


	//   ....[129]....
        /*0c74*/ 	.word	0x000226f0


	//   ....[130]....
        /*0c78*/ 	.word	0x00022720


	//   ....[131]....
        /*0c7c*/ 	.word	0x00022750


	//   ....[132]....
        /*0c80*/ 	.word	0x00022780


	//   ....[133]....
        /*0c84*/ 	.word	0x00022850


	//   ....[134]....
        /*0c88*/ 	.word	0x00022870


	//   ....[135]....
        /*0c8c*/ 	.word	0x00022880


	//   ....[136]....
        /*0c90*/ 	.word	0x00022900


	//   ....[137]....
        /*0c94*/ 	.word	0x00023430


	//   ....[138]....
        /*0c98*/ 	.word	0x000238a0


	//   ....[139]....
        /*0c9c*/ 	.word	0x00023950


	//   ....[140]....
        /*0ca0*/ 	.word	0x000239e0


	//   ....[141]....
        /*0ca4*/ 	.word	0x00023a30


	//   ....[142]....
        /*0ca8*/ 	.word	0x00023a80


	//   ....[143]....
        /*0cac*/ 	.word	0x00023b10


	//   ....[144]....
        /*0cb0*/ 	.word	0x00023ba0


	//   ....[145]....
        /*0cb4*/ 	.word	0x00023bf0


	//   ....[146]....
        /*0cb8*/ 	.word	0x00023c40


	//   ....[147]....
        /*0cbc*/ 	.word	0x00023cd0


	//   ....[148]....
        /*0cc0*/ 	.word	0x00023d60


	//   ....[149]....
        /*0cc4*/ 	.word	0x00023db0


	//   ....[150]....
        /*0cc8*/ 	.word	0x00023e00


	//   ....[151]....
        /*0ccc*/ 	.word	0x00023e90


	//   ....[152]....
        /*0cd0*/ 	.word	0x00023f20


	//   ....[153]....
        /*0cd4*/ 	.word	0x00023f70


	//   ....[154]....
        /*0cd8*/ 	.word	0x00023fc0


	//   ....[155]....
        /*0cdc*/ 	.word	0x000240c0


	//   ....[156]....
        /*0ce0*/ 	.word	0x00024170


	//   ....[157]....
        /*0ce4*/ 	.word	0x000241f0


	//   ....[158]....
        /*0ce8*/ 	.word	0x00024280


	//   ....[159]....
        /*0cec*/ 	.word	0x000243f0


	//   ....[160]....
        /*0cf0*/ 	.word	0x00024520


	//   ....[161]....
        /*0cf4*/ 	.word	0x000245a0


	//   ....[162]....
        /*0cf8*/ 	.word	0x000245f0


	//   ....[163]....
        /*0cfc*/ 	.word	0x00024680


	//   ....[164]....
        /*0d00*/ 	.word	0x00024720


	//   ....[165]....
        /*0d04*/ 	.word	0x000247a0


	//   ....[166]....
        /*0d08*/ 	.word	0x00024810


	//   ....[167]....
        /*0d0c*/ 	.word	0x00024960


	//   ....[168]....
        /*0d10*/ 	.word	0x00024aa0


	//   ....[169]....
        /*0d14*/ 	.word	0x00024b00


	//   ....[170]....
        /*0d18*/ 	.word	0x00024b50


	//   ....[171]....
        /*0d1c*/ 	.word	0x00024e30


	//   ....[172]....
        /*0d20*/ 	.word	0x00024e80


	//   ....[173]....
        /*0d24*/ 	.word	0x00024f10


	//   ....[174]....
        /*0d28*/ 	.word	0x00024fa0


	//   ....[175]....
        /*0d2c*/ 	.word	0x00025030


	//   ....[176]....
        /*0d30*/ 	.word	0x000250c0


	//   ....[177]....
        /*0d34*/ 	.word	0x00025150


	//   ....[178]....
        /*0d38*/ 	.word	0x000251e0


	//   ....[179]....
        /*0d3c*/ 	.word	0x00025260


	//   ....[180]....
        /*0d40*/ 	.word	0x000252b0


	//   ....[181]....
        /*0d44*/ 	.word	0x00025340


	//   ....[182]....
        /*0d48*/ 	.word	0x000253d0


	//   ....[183]....
        /*0d4c*/ 	.word	0x00025450


	//   ....[184]....
        /*0d50*/ 	.word	0x000254a0


	//   ....[185]....
        /*0d54*/ 	.word	0x00025530


	//   ....[186]....
        /*0d58*/ 	.word	0x000255c0


	//   ....[187]....
        /*0d5c*/ 	.word	0x00025650


	//   ....[188]....
        /*0d60*/ 	.word	0x000256e0


	//   ....[189]....
        /*0d64*/ 	.word	0x00025770


	//   ....[190]....
        /*0d68*/ 	.word	0x00025800


	//   ....[191]....
        /*0d6c*/ 	.word	0x000258c0


	//   ....[192]....
        /*0d70*/ 	.word	0x00025bb0


	//   ....[193]....
        /*0d74*/ 	.word	0x00025d90


	//   ....[194]....
        /*0d78*/ 	.word	0x00025de0


	//   ....[195]....
        /*0d7c*/ 	.word	0x00025e40


	//   ....[196]....
        /*0d80*/ 	.word	0x00025f40


	//   ....[197]....
        /*0d84*/ 	.word	0x00025fa0


	//   ....[198]....
        /*0d88*/ 	.word	0x000260a0


	//   ....[199]....
        /*0d8c*/ 	.word	0x00026100


	//   ....[200]....
        /*0d90*/ 	.word	0x00026200


	//   ....[201]....
        /*0d94*/ 	.word	0x00026260


	//   ....[202]....
        /*0d98*/ 	.word	0x00026360


	//   ....[203]....
        /*0d9c*/ 	.word	0x000263c0


	//   ....[204]....
        /*0da0*/ 	.word	0x000264c0


	//   ....[205]....
        /*0da4*/ 	.word	0x00026520


	//   ....[206]....
        /*0da8*/ 	.word	0x00026620


	//   ....[207]....
        /*0dac*/ 	.word	0x00026680


	//   ....[208]....
        /*0db0*/ 	.word	0x00026760


	//   ....[209]....
        /*0db4*/ 	.word	0x00026a90


	//   ....[210]....
        /*0db8*/ 	.word	0x00026b40


	//   ....[211]....
        /*0dbc*/ 	.word	0x00026cc0


	//   ....[212]....
        /*0dc0*/ 	.word	0x00026d50


	//   ....[213]....
        /*0dc4*/ 	.word	0x00026dd0


	//   ....[214]....
        /*0dc8*/ 	.word	0x00026e50


	//   ....[215]....
        /*0dcc*/ 	.word	0x00026ed0


	//   ....[216]....
        /*0dd0*/ 	.word	0x00026f60


	//   ....[217]....
        /*0dd4*/ 	.word	0x00027000


	//   ....[218]....
        /*0dd8*/ 	.word	0x000270d0


	//   ....[219]....
        /*0ddc*/ 	.word	0x00027150


	//   ....[220]....
        /*0de0*/ 	.word	0x000271d0


	//   ....[221]....
        /*0de4*/ 	.word	0x00027250


	//   ....[222]....
        /*0de8*/ 	.word	0x000272e0


	//   ....[223]....
        /*0dec*/ 	.word	0x00027360


	//   ....[224]....
        /*0df0*/ 	.word	0x00027410


	//   ....[225]....
        /*0df4*/ 	.word	0x00027460


	//   ....[226]....
        /*0df8*/ 	.word	0x00027520


	//   ....[227]....
        /*0dfc*/ 	.word	0x00027650


	//----- nvinfo : EIATTR_REG_RECONFIG
	.align		4
.L_1105:
        /*0e00*/ 	.byte	0x01, 0x54
	.zero		2


	//----- nvinfo : EIATTR_SYSCALL_OFFSETS
	.align		4
        /*0e04*/ 	.byte	0x04, 0x46
        /*0e06*/ 	.short	(.L_1107 - .L_1106)


	//   ....[0]....
.L_1106:
        /*0e08*/ 	.word	0x00001ef0


	//   ....[1]....
        /*0e0c*/ 	.word	0x00002040


	//   ....[2]....
        /*0e10*/ 	.word	0x00009850


	//   ....[3]....
        /*0e14*/ 	.word	0x00009b40


	//   ....[4]....
        /*0e18*/ 	.word	0x0001e670


	//   ....[5]....
        /*0e1c*/ 	.word	0x0001e7c0


	//   ....[6]....
        /*0e20*/ 	.word	0x0001e8b0


	//   ....[7]....
        /*0e24*/ 	.word	0x0001f1b0


	//----- nvinfo : EIATTR_MBARRIER_INSTR_OFFSETS
	.align		4
.L_1107:
        /*0e28*/ 	.byte	0x04, 0x39
        /*0e2a*/ 	.short	(.L_1109 - .L_1108)


	//   ....[0]....
.L_1108:
        /*0e2c*/ 	.word	0x000002d0
        /*0e30*/ 	.word	0x000000ff
        /*0e34*/ 	.word	0x00028800
        /*0e38*/ 	.short	0x0100
        /*0e3a*/ 	.byte	0x08
	.zero		1


	//   ....[1]....
        /*0e3c*/ 	.word	0x000002e0
        /*0e40*/ 	.word	0x000000ff
        /*0e44*/ 	.word	0x00028820
        /*0e48*/ 	.short	0x0100
        /*0e4a*/ 	.byte	0x08
	.zero		1


	//   ....[2]....
        /*0e4c*/ 	.word	0x000003d0
        /*0e50*/ 	.word	0x000000ff
        /*0e54*/ 	.word	0x00028830
        /*0e58*/ 	.short	0x0100
        /*0e5a*/ 	.byte	0x08
	.zero		1


	//   ....[3]....
        /*0e5c*/ 	.word	0x000003e0
        /*0e60*/ 	.word	0x000000ff
        /*0e64*/ 	.word	0x00028840
        /*0e68*/ 	.short	0x0100
        /*0e6a*/ 	.byte	0x08
	.zero		1


	//   ....[4]....
        /*0e6c*/ 	.word	0x000003f0
        /*0e70*/ 	.word	0x000000ff
        /*0e74*/ 	.word	0x00028838
        /*0e78*/ 	.short	0x0100
        /*0e7a*/ 	.byte	0x08
	.zero		1


	//   ....[5]....
        /*0e7c*/ 	.word	0x00000400
        /*0e80*/ 	.word	0x000000ff
        /*0e84*/ 	.word	0x00028848
        /*0e88*/ 	.short	0x0100
        /*0e8a*/ 	.byte	0x08
	.zero		1


	//   ....[6]....
        /*0e8c*/ 	.word	0x00000530
        /*0e90*/ 	.word	0x000000ff
        /*0e94*/ 	.word	0x00028850
        /*0e98*/ 	.short	0x0100
        /*0e9a*/ 	.byte	0x08
	.zero		1


	//   ....[7]....
        /*0e9c*/ 	.word	0x00000540
        /*0ea0*/ 	.word	0x000000ff
        /*0ea4*/ 	.word	0x00028860
        /*0ea8*/ 	.short	0x0100
        /*0eaa*/ 	.byte	0x08
	.zero		1


	//   ....[8]....
        /*0eac*/ 	.word	0x00000550
        /*0eb0*/ 	.word	0x000000ff
        /*0eb4*/ 	.word	0x00028858
        /*0eb8*/ 	.short	0x0100
        /*0eba*/ 	.byte	0x08
	.zero		1


	//   ....[9]....
        /*0ebc*/ 	.word	0x00000560
        /*0ec0*/ 	.word	0x000000ff
        /*0ec4*/ 	.word	0x00028868
        /*0ec8*/ 	.short	0x0100
        /*0eca*/ 	.byte	0x08
	.zero		1


	//   ....[10]....
        /*0ecc*/ 	.word	0x00000650
        /*0ed0*/ 	.word	0x000000ff
        /*0ed4*/ 	.word	0x00028870
        /*0ed8*/ 	.short	0x0100
        /*0eda*/ 	.byte	0x06
	.zero		1


	//   ....[11]....
        /*0edc*/ 	.word	0x00000660
        /*0ee0*/ 	.word	0x000000ff
        /*0ee4*/ 	.word	0x00028880
        /*0ee8*/ 	.short	0x0100
        /*0eea*/ 	.byte	0x06
	.zero		1


	//   ....[12]....
        /*0eec*/ 	.word	0x00000670
        /*0ef0*/ 	.word	0x000000ff
        /*0ef4*/ 	.word	0x00028878
        /*0ef8*/ 	.short	0x0100
        /*0efa*/ 	.byte	0x06
	.zero		1


	//   ....[13]....
        /*0efc*/ 	.word	0x00000680
        /*0f00*/ 	.word	0x000000ff
        /*0f04*/ 	.word	0x00028888
        /*0f08*/ 	.short	0x0100
        /*0f0a*/ 	.byte	0x06
	.zero		1


	//   ....[14]....
        /*0f0c*/ 	.word	0x000007b0
        /*0f10*/ 	.word	0x000000ff
        /*0f14*/ 	.word	0x00028890
        /*0f18*/ 	.short	0x0100
        /*0f1a*/ 	.byte	0x08
	.zero		1


	//   ....[15]....
        /*0f1c*/ 	.word	0x000007c0
        /*0f20*/ 	.word	0x000000ff
        /*0f24*/ 	.word	0x000288a0
        /*0f28*/ 	.short	0x0100
        /*0f2a*/ 	.byte	0x08
	.zero		1


	//   ....[16]....
        /*0f2c*/ 	.word	0x000007d0
        /*0f30*/ 	.word	0x000000ff
        /*0f34*/ 	.word	0x00028898
        /*0f38*/ 	.short	0x0100
        /*0f3a*/ 	.byte	0x08
	.zero		1


	//   ....[17]....
        /*0f3c*/ 	.word	0x000007e0
        /*0f40*/ 	.word	0x000000ff
        /*0f44*/ 	.word	0x000288a8
        /*0f48*/ 	.short	0x0100
        /*0f4a*/ 	.byte	0x08
	.zero		1


	//   ....[18]....
        /*0f4c*/ 	.word	0x00000910
        /*0f50*/ 	.word	0x000000ff
        /*0f54*/ 	.word	0x000288b0
        /*0f58*/ 	.short	0x0100
        /*0f5a*/ 	.byte	0x08
	.zero		1


	//   ....[19]....
        /*0f5c*/ 	.word	0x00000920
        /*0f60*/ 	.word	0x000000ff
        /*0f64*/ 	.word	0x000288c0
        /*0f68*/ 	.short	0x0100
        /*0f6a*/ 	.byte	0x08
	.zero		1


	//   ....[20]....
        /*0f6c*/ 	.word	0x00000930
        /*0f70*/ 	.word	0x000000ff
        /*0f74*/ 	.word	0x000288b8
        /*0f78*/ 	.short	0x0100
        /*0f7a*/ 	.byte	0x08
	.zero		1


	//   ....[21]....
        /*0f7c*/ 	.word	0x00000940
        /*0f80*/ 	.word	0x000000ff
        /*0f84*/ 	.word	0x000288c8
        /*0f88*/ 	.short	0x0100
        /*0f8a*/ 	.byte	0x08
	.zero		1


	//   ....[22]....
        /*0f8c*/ 	.word	0x00003750
        /*0f90*/ 	.word	0x0000006e
        /*0f94*/ 	.word	0x00028890
        /*0f98*/ 	.short	0x010a
        /*0f9a*/ 	.byte	0x3f
	.zero		1


	//   ....[23]....
        /*0f9c*/ 	.word	0x00005fd0
        /*0fa0*/ 	.word	0x0000006e
        /*0fa4*/ 	.word	0x00028890
        /*0fa8*/ 	.short	0x010a
        /*0faa*/ 	.byte	0x3f
	.zero		1


	//   ....[24]....
        /*0fac*/ 	.word	0x00008340
        /*0fb0*/ 	.word	0x0000006e
        /*0fb4*/ 	.word	0x00028890
        /*0fb8*/ 	.short	0x010a
        /*0fba*/ 	.byte	0x3f
	.zero		1


	//   ....[25]....
        /*0fbc*/ 	.word	0x000089a0
        /*0fc0*/ 	.word	0x00000030
        /*0fc4*/ 	.word	0x00000000
        /*0fc8*/ 	.short	0x0101
        /*0fca*/ 	.byte	0x3f
	.zero		1


	//   ....[26]....
        /*0fcc*/ 	.word	0x000089e0
        /*0fd0*/ 	.word	0x0000006e
        /*0fd4*/ 	.word	0x000288b0
        /*0fd8*/ 	.short	0x010a
        /*0fda*/ 	.byte	0x3f
	.zero		1


	//   ....[27]....
        /*0fdc*/ 	.word	0x00009030
        /*0fe0*/ 	.word	0x0000006e
        /*0fe4*/ 	.word	0x00000000
        /*0fe8*/ 	.short	0x0101
        /*0fea*/ 	.byte	0x3f
	.zero		1


	//   ....[28]....
        /*0fec*/ 	.word	0x000098d0
        /*0ff0*/ 	.word	0x00000002
        /*0ff4*/ 	.word	0x00028800
        /*0ff8*/ 	.short	0x010a
        /*0ffa*/ 	.byte	0x3f
	.zero		1


	//   ....[29]....
        /*0ffc*/ 	.word	0x00009920
        /*1000*/ 	.word	0x00000002
        /*1004*/ 	.word	0x00028800
        /*1008*/ 	.short	0x010a
        /*100a*/ 	.byte	0x3f
	.zero		1


	//   ....[30]....
        /*100c*/ 	.word	0x0000aa20
        /*1010*/ 	.word	0x00000002
        /*1014*/ 	.word	0x00028800
        /*1018*/ 	.short	0x010a
        /*101a*/ 	.byte	0x3f
	.zero		1


	//   ....[31]....
        /*101c*/ 	.word	0x0000d0d0
        /*1020*/ 	.word	0x00000002
        /*1024*/ 	.word	0x00028800
        /*1028*/ 	.short	0x010a
        /*102a*/ 	.byte	0x3f
	.zero		1


	//   ....[32]....
        /*102c*/ 	.word	0x0000ede0
        /*1030*/ 	.word	0x00000000
        /*1034*/ 	.word	0x00028830
        /*1038*/ 	.short	0x010a
        /*103a*/ 	.byte	0x3f
	.zero		1


	//   ....[33]....
        /*103c*/ 	.word	0x0000ee50
        /*1040*/ 	.word	0x00000000
        /*1044*/ 	.word	0x00028830
        /*1048*/ 	.short	0x010a
        /*104a*/ 	.byte	0x3f
	.zero		1


	//   ....[34]....
        /*104c*/ 	.word	0x0000fd10
        /*1050*/ 	.word	0x00000000
        /*1054*/ 	.word	0x00000000
        /*1058*/ 	.short	0x0101
        /*105a*/ 	.byte	0x3f
	.zero		1


	//   ....[35]....
        /*105c*/ 	.word	0x00011b70
        /*1060*/ 	.word	0x00000007
        /*1064*/ 	.word	0x00028830
        /*1068*/ 	.short	0x010a
        /*106a*/ 	.byte	0x3f
	.zero		1


	//   ....[36]....
        /*106c*/ 	.word	0x00011bc0
        /*1070*/ 	.word	0x00000007
        /*1074*/ 	.word	0x00028830
        /*1078*/ 	.short	0x010a
        /*107a*/ 	.byte	0x3f
	.zero		1


	//   ....[37]....
        /*107c*/ 	.word	0x00011fd0
        /*1080*/ 	.word	0x00000007
        /*1084*/ 	.word	0x00028850
        /*1088*/ 	.short	0x010a
        /*108a*/ 	.byte	0x3f
	.zero		1


	//   ....[38]....
        /*108c*/ 	.word	0x00012010
        /*1090*/ 	.word	0x00000007
        /*1094*/ 	.word	0x00028850
        /*1098*/ 	.short	0x010a
        /*109a*/ 	.byte	0x3f
	.zero		1


	//   ....[39]....
        /*109c*/ 	.word	0x00014270
        /*10a0*/ 	.word	0x0000002e
        /*10a4*/ 	.word	0x00000000
        /*10a8*/ 	.short	0x0101
        /*10aa*/ 	.byte	0x3f
	.zero		1


	//   ....[40]....
        /*10ac*/ 	.word	0x00014450
        /*10b0*/ 	.word	0x00000003
        /*10b4*/ 	.word	0x00000000
        /*10b8*/ 	.short	0x0101
        /*10ba*/ 	.byte	0x3f
	.zero		1


	//   ....[41]....
        /*10bc*/ 	.word	0x00014e90
        /*10c0*/ 	.word	0x00000007
        /*10c4*/ 	.word	0x00028830
        /*10c8*/ 	.short	0x010a
        /*10ca*/ 	.byte	0x3f
	.zero		1


	//   ....[42]....
        /*10cc*/ 	.word	0x00014ee0
        /*10d0*/ 	.word	0x00000007
        /*10d4*/ 	.word	0x00028830
        /*10d8*/ 	.short	0x010a
        /*10da*/ 	.byte	0x3f
	.zero		1


	//   ....[43]....
        /*10dc*/ 	.word	0x000152f0
        /*10e0*/ 	.word	0x00000007
        /*10e4*/ 	.word	0x00028850
        /*10e8*/ 	.short	0x010a
        /*10ea*/ 	.byte	0x3f
	.zero		1


	//   ....[44]....
        /*10ec*/ 	.word	0x00015330
        /*10f0*/ 	.word	0x00000007
        /*10f4*/ 	.word	0x00028850
        /*10f8*/ 	.short	0x010a
        /*10fa*/ 	.byte	0x3f
	.zero		1


	//   ....[45]....
        /*10fc*/ 	.word	0x00016d60
        /*1100*/ 	.word	0x00000024
        /*1104*/ 	.word	0x00000000
        /*1108*/ 	.short	0x0101
        /*110a*/ 	.byte	0x3f
	.zero		1


	//   ....[46]....
        /*110c*/ 	.word	0x00016df0
        /*1110*/ 	.word	0x00000005
        /*1114*/ 	.word	0x00000000
        /*1118*/ 	.short	0x0101
        /*111a*/ 	.byte	0x3f
	.zero		1


	//   ....[47]....
        /*111c*/ 	.word	0x000177c0
        /*1120*/ 	.word	0x0000000b
        /*1124*/ 	.word	0x00028850
        /*1128*/ 	.short	0x010a
        /*112a*/ 	.byte	0x3f
	.zero		1


	//   ....[48]....
        /*112c*/ 	.word	0x00017840
        /*1130*/ 	.word	0x0000000b
        /*1134*/ 	.word	0x00028850
        /*1138*/ 	.short	0x010a
        /*113a*/ 	.byte	0x3f
	.zero		1


	//   ....[49]....
        /*113c*/ 	.word	0x00017df0
        /*1140*/ 	.word	0x0000000a
        /*1144*/ 	.word	0x00000000
        /*1148*/ 	.short	0x0101
        /*114a*/ 	.byte	0x3f
	.zero		1


	//   ....[50]....
        /*114c*/ 	.word	0x00019310
        /*1150*/ 	.word	0x00000000
        /*1154*/ 	.word	0x00000000
        /*1158*/ 	.short	0x0101
        /*115a*/ 	.byte	0x3f
	.zero		1


	//   ....[51]....
        /*115c*/ 	.word	0x00019a20
        /*1160*/ 	.word	0x0000000a
        /*1164*/ 	.word	0x00000000
        /*1168*/ 	.short	0x0101
        /*116a*/ 	.byte	0x3f
	.zero		1


	//   ....[52]....
        /*116c*/ 	.word	0x0001d0c0
        /*1170*/ 	.word	0x00000012
        /*1174*/ 	.word	0x00028820
        /*1178*/ 	.short	0x010a
        /*117a*/ 	.byte	0x3f
	.zero		1


	//   ....[53]....
        /*117c*/ 	.word	0x0001d190
        /*1180*/ 	.word	0x00000005
        /*1184*/ 	.word	0x000288a0
        /*1188*/ 	.short	0x010a
        /*118a*/ 	.byte	0x3f
	.zero		1


	//   ....[54]....
        /*118c*/ 	.word	0x0001d4d0
        /*1190*/ 	.word	0x00000005
        /*1194*/ 	.word	0x000288c0
        /*1198*/ 	.short	0x010a
        /*119a*/ 	.byte	0x3f
	.zero		1


	//   ....[55]....
        /*119c*/ 	.word	0x0001d970
        /*11a0*/ 	.word	0x00000006
        /*11a4*/ 	.word	0x000288a0
        /*11a8*/ 	.short	0x010a
        /*11aa*/ 	.byte	0x3f
	.zero		1


	//   ....[56]....
        /*11ac*/ 	.word	0x0001dc90
        /*11b0*/ 	.word	0x00000006
        /*11b4*/ 	.word	0x000288c0
        /*11b8*/ 	.short	0x010a
        /*11ba*/ 	.byte	0x3f
	.zero		1


	//   ....[57]....
        /*11bc*/ 	.word	0x0001ecc0
        /*11c0*/ 	.word	0x00000000
        /*11c4*/ 	.word	0x00028840
        /*11c8*/ 	.short	0x010a
        /*11ca*/ 	.byte	0x3f
	.zero		1


	//   ....[58]....
        /*11cc*/ 	.word	0x0001fb20
        /*11d0*/ 	.word	0x00000012
        /*11d4*/ 	.word	0x00028800
        /*11d8*/ 	.short	0x0107
        /*11da*/ 	.byte	0x3f
	.zero		1


	//   ....[59]....
        /*11dc*/ 	.word	0x0001fc20
        /*11e0*/ 	.word	0x00000012
        /*11e4*/ 	.word	0x00028800
        /*11e8*/ 	.short	0x0101
        /*11ea*/ 	.byte	0x3f
	.zero		1


	//   ....[60]....
        /*11ec*/ 	.word	0x0001fc40
        /*11f0*/ 	.word	0x00000012
        /*11f4*/ 	.word	0x00028820
        /*11f8*/ 	.short	0x010a
        /*11fa*/ 	.byte	0x3f
	.zero		1


	//   ....[61]....
        /*11fc*/ 	.word	0x00020000
        /*1200*/ 	.word	0x00000003
        /*1204*/ 	.word	0x00028840
        /*1208*/ 	.short	0x010a
        /*120a*/ 	.byte	0x3f
	.zero		1


	//   ....[62]....
        /*120c*/ 	.word	0x00020390
        /*1210*/ 	.word	0x00000002
        /*1214*/ 	.word	0x00028860
        /*1218*/ 	.short	0x010a
        /*121a*/ 	.byte	0x3f
	.zero		1


	//   ....[63]....
        /*121c*/ 	.word	0x00020a40
        /*1220*/ 	.word	0x00000003
        /*1224*/ 	.word	0x00028840
        /*1228*/ 	.short	0x010a
        /*122a*/ 	.byte	0x3f
	.zero		1


	//   ....[64]....
        /*122c*/ 	.word	0x00020dd0
        /*1230*/ 	.word	0x00000002
        /*1234*/ 	.word	0x00028860
        /*1238*/ 	.short	0x010a
        /*123a*/ 	.byte	0x3f
	.zero		1


	//   ....[65]....
        /*123c*/ 	.word	0x000213e0
        /*1240*/ 	.word	0x00000002
        /*1244*/ 	.word	0x00028840
        /*1248*/ 	.short	0x010a
        /*124a*/ 	.byte	0x3f
	.zero		1


	//   ....[66]....
        /*124c*/ 	.word	0x00021760
        /*1250*/ 	.word	0x00000002
        /*1254*/ 	.word	0x00028860
        /*1258*/ 	.short	0x010a
        /*125a*/ 	.byte	0x3f
	.zero		1


	//   ....[67]....
        /*125c*/ 	.word	0x00021d10
        /*1260*/ 	.word	0x00000000
        /*1264*/ 	.word	0x00028860
        /*1268*/ 	.short	0x010a
        /*126a*/ 	.byte	0x3f
	.zero		1


	//   ....[68]....
        /*126c*/ 	.word	0x000233b0
        /*1270*/ 	.word	0x00000000
        /*1274*/ 	.word	0x00028820
        /*1278*/ 	.short	0x010a
        /*127a*/ 	.byte	0x3f
	.zero		1


	//   ....[69]....
        /*127c*/ 	.word	0x00023590
        /*1280*/ 	.word	0x00000006
        /*1284*/ 	.word	0x00000000
        /*1288*/ 	.short	0x010a
        /*128a*/ 	.byte	0x3f
	.zero		1


	//   ....[70]....
        /*128c*/ 	.word	0x000235c0
        /*1290*/ 	.word	0x00000007
        /*1294*/ 	.word	0x00000000
        /*1298*/ 	.short	0x010a
        /*129a*/ 	.byte	0x3f
	.zero		1


	//   ....[71]....
        /*129c*/ 	.word	0x00023620
        /*12a0*/ 	.word	0x00000004
        /*12a4*/ 	.word	0x00000000
        /*12a8*/ 	.short	0x010a
        /*12aa*/ 	.byte	0x3f
	.zero		1


	//   ....[72]....
        /*12ac*/ 	.word	0x00023650
        /*12b0*/ 	.word	0x00000003
        /*12b4*/ 	.word	0x00000000
        /*12b8*/ 	.short	0x010a
        /*12ba*/ 	.byte	0x3f
	.zero		1


	//   ....[73]....
        /*12bc*/ 	.word	0x000236b0
        /*12c0*/ 	.word	0x0000006e
        /*12c4*/ 	.word	0x00028890
        /*12c8*/ 	.short	0x010a
        /*12ca*/ 	.byte	0x3f
	.zero		1


	//   ....[74]....
        /*12cc*/ 	.word	0x00023700
        /*12d0*/ 	.word	0x0000006e
        /*12d4*/ 	.word	0x00028890
        /*12d8*/ 	.short	0x010a
        /*12da*/ 	.byte	0x3f
	.zero		1


	//   ....[75]....
        /*12dc*/ 	.word	0x00023750
        /*12e0*/ 	.word	0x0000006e
        /*12e4*/ 	.word	0x00028890
        /*12e8*/ 	.short	0x010a
        /*12ea*/ 	.byte	0x3f
	.zero		1


	//   ....[76]....
        /*12ec*/ 	.word	0x000237a0
        /*12f0*/ 	.word	0x0000006e
        /*12f4*/ 	.word	0x000288b0
        /*12f8*/ 	.short	0x010a
        /*12fa*/ 	.byte	0x3f
	.zero		1


	//   ....[77]....
        /*12fc*/ 	.word	0x00024000
        /*1300*/ 	.word	0x00000002
        /*1304*/ 	.word	0x00028800
        /*1308*/ 	.short	0x010a
        /*130a*/ 	.byte	0x3f
	.zero		1


	//   ....[78]....
        /*130c*/ 	.word	0x00024bb0
        /*1310*/ 	.word	0x00000002
        /*1314*/ 	.word	0x00028800
        /*1318*/ 	.short	0x010a
        /*131a*/ 	.byte	0x3f
	.zero		1


	//   ....[79]....
        /*131c*/ 	.word	0x00024c00
        /*1320*/ 	.word	0x00000000
        /*1324*/ 	.word	0x00028830
        /*1328*/ 	.short	0x010a
        /*132a*/ 	.byte	0x3f
	.zero		1


	//   ....[80]....
        /*132c*/ 	.word	0x00024c50
        /*1330*/ 	.word	0x00000007
        /*1334*/ 	.word	0x00028830
        /*1338*/ 	.short	0x010a
        /*133a*/ 	.byte	0x3f
	.zero		1


	//   ....[81]....
        /*133c*/ 	.word	0x00024ca0
        /*1340*/ 	.word	0x00000007
        /*1344*/ 	.word	0x00028850
        /*1348*/ 	.short	0x010a
        /*134a*/ 	.byte	0x3f
	.zero		1


	//   ....[82]....
        /*134c*/ 	.word	0x00024cf0
        /*1350*/ 	.word	0x00000007
        /*1354*/ 	.word	0x00028830
        /*1358*/ 	.short	0x010a
        /*135a*/ 	.byte	0x3f
	.zero		1


	//   ....[83]....
        /*135c*/ 	.word	0x00024d40
        /*1360*/ 	.word	0x00000007
        /*1364*/ 	.word	0x00028850
        /*1368*/ 	.short	0x010a
        /*136a*/ 	.byte	0x3f
	.zero		1


	//   ....[84]....
        /*136c*/ 	.word	0x00024d90
        /*1370*/ 	.word	0x0000000b
        /*1374*/ 	.word	0x00028850
        /*1378*/ 	.short	0x010a
        /*137a*/ 	.byte	0x3f
	.zero		1


	//   ....[85]....
        /*137c*/ 	.word	0x00025990
        /*1380*/ 	.word	0x00000012
        /*1384*/ 	.word	0x00028820
        /*1388*/ 	.short	0x010a
        /*138a*/ 	.byte	0x3f
	.zero		1


	//   ....[86]....
        /*138c*/ 	.word	0x000259e0
        /*1390*/ 	.word	0x00000005
        /*1394*/ 	.word	0x000288a0
        /*1398*/ 	.short	0x010a
        /*139a*/ 	.byte	0x3f
	.zero		1


	//   ....[87]....
        /*139c*/ 	.word	0x00025a30
        /*13a0*/ 	.word	0x00000005
        /*13a4*/ 	.word	0x000288c0
        /*13a8*/ 	.short	0x010a
        /*13aa*/ 	.byte	0x3f
	.zero		1


	//   ....[88]....
        /*13ac*/ 	.word	0x00025a80
        /*13b0*/ 	.word	0x00000006
        /*13b4*/ 	.word	0x000288a0
        /*13b8*/ 	.short	0x010a
        /*13ba*/ 	.byte	0x3f
	.zero		1


	//   ....[89]....
        /*13bc*/ 	.word	0x00025ad0
        /*13c0*/ 	.word	0x00000006
        /*13c4*/ 	.word	0x000288c0
        /*13c8*/ 	.short	0x010a
        /*13ca*/ 	.byte	0x3f
	.zero		1


	//   ....[90]....
        /*13cc*/ 	.word	0x00025c70
        /*13d0*/ 	.word	0x00000000
        /*13d4*/ 	.word	0x00028840
        /*13d8*/ 	.short	0x010a
        /*13da*/ 	.byte	0x3f
	.zero		1


	//   ....[91]....
        /*13dc*/ 	.word	0x000267a0
        /*13e0*/ 	.word	0x00000012
        /*13e4*/ 	.word	0x00028820
        /*13e8*/ 	.short	0x010a
        /*13ea*/ 	.byte	0x3f
	.zero		1


	//   ....[92]....
        /*13ec*/ 	.word	0x000267f0
        /*13f0*/ 	.word	0x00000003
        /*13f4*/ 	.word	0x00028840
        /*13f8*/ 	.short	0x010a
        /*13fa*/ 	.byte	0x3f
	.zero		1


	//   ....[93]....
        /*13fc*/ 	.word	0x00026840
        /*1400*/ 	.word	0x00000002
        /*1404*/ 	.word	0x00028860
        /*1408*/ 	.short	0x010a
        /*140a*/ 	.byte	0x3f
	.zero		1


	//   ....[94]....
        /*140c*/ 	.word	0x00026890
        /*1410*/ 	.word	0x00000003
        /*1414*/ 	.word	0x00028840
        /*1418*/ 	.short	0x010a
        /*141a*/ 	.byte	0x3f
	.zero		1


	//   ....[95]....
        /*141c*/ 	.word	0x000268e0
        /*1420*/ 	.word	0x00000002
        /*1424*/ 	.word	0x00028860
        /*1428*/ 	.short	0x010a
        /*142a*/ 	.byte	0x3f
	.zero		1


	//   ....[96]....
        /*142c*/ 	.word	0x00026930
        /*1430*/ 	.word	0x00000002
        /*1434*/ 	.word	0x00028840
        /*1438*/ 	.short	0x010a
        /*143a*/ 	.byte	0x3f
	.zero		1


	//   ....[97]....
        /*143c*/ 	.word	0x00026980
        /*1440*/ 	.word	0x00000002
        /*1444*/ 	.word	0x00028860
        /*1448*/ 	.short	0x010a
        /*144a*/ 	.byte	0x3f
	.zero		1


	//   ....[98]....
        /*144c*/ 	.word	0x000269d0
        /*1450*/ 	.word	0x00000000
        /*1454*/ 	.word	0x00028860
        /*1458*/ 	.short	0x010a
        /*145a*/ 	.byte	0x3f
	.zero		1


	//   ....[99]....
        /*145c*/ 	.word	0x00027570
        /*1460*/ 	.word	0x00000000
        /*1464*/ 	.word	0x00028820
        /*1468*/ 	.short	0x010a
        /*146a*/ 	.byte	0x3f
	.zero		1


	//   ....[100]....
        /*146c*/ 	.word	0x00027710
        /*1470*/ 	.word	0x00000006
        /*1474*/ 	.word	0x00000000
        /*1478*/ 	.short	0x010a
        /*147a*/ 	.byte	0x3f
	.zero		1


	//   ....[101]....
        /*147c*/ 	.word	0x00027760
        /*1480*/ 	.word	0x00000007
        /*1484*/ 	.word	0x00000000
        /*1488*/ 	.short	0x010a
        /*148a*/ 	.byte	0x3f
	.zero		1


	//   ....[102]....
        /*148c*/ 	.word	0x000277b0
        /*1490*/ 	.word	0x00000004
        /*1494*/ 	.word	0x00000000
        /*1498*/ 	.short	0x010a
        /*149a*/ 	.byte	0x3f
	.zero		1


	//----- nvinfo : EIATTR_NUM_MBARRIERS
	.align		4
.L_1109:
        /*149c*/ 	.byte	0x03, 0x38
        /*149e*/ 	.short	0x0016


	//----- nvinfo : EIATTR_EXIT_INSTR_OFFSETS
	.align		4
        /*14a0*/ 	.byte	0x04, 0x1c
        /*14a2*/ 	.short	(.L_1111 - .L_1110)


	//   ....[0]....
.L_1110:
        /*14a4*/ 	.word	0x000236a0


	//----- nvinfo : EIATTR_MAX_THREADS
	.align		4
.L_1111:
        /*14a8*/ 	.byte	0x04, 0x05
        /*14aa*/ 	.short	(.L_1113 - .L_1112)
.L_1112:
        /*14ac*/ 	.word	0x00000180
        /*14b0*/ 	.word	0x00000001
        /*14b4*/ 	.word	0x00000001


	//----- nvinfo : EIATTR_CRS_STACK_SIZE
	.align		4
.L_1113:
        /*14b8*/ 	.byte	0x04, 0x1e
        /*14ba*/ 	.short	(.L_1115 - .L_1114)
.L_1114:
        /*14bc*/ 	.word	0x00000000


	//----- nvinfo : EIATTR_CBANK_PARAM_SIZE
	.align		4
.L_1115:
        /*14c0*/ 	.byte	0x03, 0x19
        /*14c2*/ 	.short	0x0af0


	//----- nvinfo : EIATTR_PARAM_CBANK
	.align		4
        /*14c4*/ 	.byte	0x04, 0x0a
        /*14c6*/ 	.short	(.L_1117 - .L_1116)
	.align		4
.L_1116:
        /*14c8*/ 	.word	index@(.nv.constant0._ZN7cutlass13device_kernelIN5flash11enable_sm90INS1_16FlashAttnFwdSm90INS1_25CollectiveMainloopFwdSm90ILi2EN4cute5tupleIJNS5_1CILi1EEES8_S8_EEENS6_IJNS7_ILi128EEESA_SA_EEELi128ENS_10bfloat16_tEfNS_4arch4Sm90ELb1ELb0ELb1ELb1ELb0ELb1ELb0ELb1ELb1ELb1ELb1ELb0EEENS1_21CollectiveEpilogueFwdISB_S9_SC_SE_Li256ELb1ELb1ELb1ELb0EEENS1_36VarlenDynamicPersistentTileSchedulerILi128ELi128ELi256ELi128ELb1ELb1ELb1ELb1ELb1ELb1EEEEEEEEEvNT_6ParamsE)
        /*14cc*/ 	.short	0x0210
        /*14ce*/ 	.short	0x0af0


	//----- nvinfo : EIATTR_SW_WAR
	.align		4
.L_1117:
        /*14d0*/ 	.byte	0x04, 0x36
        /*14d2*/ 	.short	(.L_1119 - .L_1118)
.L_1118:
        /*14d4*/ 	.word	0x00000008
.L_1119:


//--------------------- .nv.info._ZN7cutlass13device_kernelIN5flash11enable_sm90INS1_16FlashAttnFwdSm90INS1_25CollectiveMainloopFwdSm90ILi2EN4cute5tupleIJNS5_1CILi1EEES8_S8_EEENS6_IJNS7_ILi192EEENS7_ILi144EEENS7_ILi96EEEEEELi96ENS_10bfloat16_tEfNS_4arch4Sm90ELb0ELb0ELb1ELb0ELb0ELb0ELb0ELb0ELb1ELb1ELb1ELb0EEENS1_21CollectiveEpilogueFwdINS6_IJSA_SC_SB_EEES9_SE_SG_Li384ELb0ELb1ELb1ELb0EEENS1_19SingleTileSchedulerILb0ELb1ELb1ELi192EEEEEEEEEvNT_6ParamsE --------------------------
	.section	.nv.info._ZN7cutlass13device_kernelIN5flash11enable_sm90INS1_16FlashAttnFwdSm90INS1_25CollectiveMainloopFwdSm90ILi2EN4cute5tupleIJNS5_1CILi1EEES8_S8_EEENS6_IJNS7_ILi192EEENS7_ILi144EEENS7_ILi96EEEEEELi96ENS_10bfloat16_tEfNS_4arch4Sm90ELb0ELb0ELb1ELb0ELb0ELb0ELb0ELb0ELb1ELb1ELb1ELb0EEENS1_21CollectiveEpilogueFwdINS6_IJSA_SC_SB_EEES9_SE_SG_Li384ELb0ELb1ELb1ELb0EEENS1_19SingleTileSchedulerILb0ELb1ELb1ELi192EEEEEEEEEvNT_6ParamsE,"",@"SHT_CUDA_INFO"
	.sectionflags	@""
	.align	4


	//----- nvinfo : EIATTR_CUDA_API_VERSION
	.align		4
        /*0000*/ 	.byte	0x04, 0x37
        /*0002*/ 	.short	(.L_1121 - .L_1120)
.L_1120:
        /*0004*/ 	.word	0x00000082


	//----- nvinfo : EIATTR_KPARAM_INFO
	.align		4
.L_1121:
        /*0008*/ 	.byte	0x04, 0x17
        /*000a*/ 	.short	(.L_1123 - .L_1122)
.L_1122:
        /*000c*/ 	.word	0x00000000
        /*0010*/ 	.short	0x0000
        /*0012*/ 	.short	0x0070
        /*0014*/ 	.byte	0x00, 0xf0, 0x01, 0x28


	//----- nvinfo : EIATTR_SPARSE_MMA_MASK
	.align		4
.L_1123:
        /*0018*/ 	.byte	0x03, 0x50
        /*001a*/ 	.short	0x0000


	//----- nvinfo : EIATTR_MAXREG_COUNT
	.align		4
        /*001c*/ 	.byte	0x03, 0x1b
        /*001e*/ 	.short	0x0080


	//----- nvinfo : EIATTR_NUM_BARRIERS
	.align		4
        /*0020*/ 	.byte	0x02, 0x4c
        /*0022*/ 	.byte	0x10
	.zero		1


	//----- nvinfo : EIATTR_EXTERNS
	.align		4
        /*0024*/ 	.byte	0x04, 0x0f
        /*0026*/ 	.short	(.L_1125 - .L_1124)


	//   ....[0]....
	.align		4
.L_1124:
        /*0028*/ 	.word	index@(__assertfail)


	//----- nvinfo : EIATTR_MERCURY_ISA_VERSION
	.align		4
.L_1125:
        /*002c*/ 	.byte	0x03, 0x5f
        /*002e*/ 	.short	0x0101


	//----- nvinfo : EIATTR_INT_WARP_WIDE_INSTR_OFFSETS
	.align		4
        /*0030*/ 	.byte	0x04, 0x31
        /*0032*/ 	.short	(.L_1127 - .L_1126)


	//   ....[0]....
.L_1126:
        /*0034*/ 	.word	0x00000110


	//   ....[1]....
        /*0038*/ 	.word	0x000001b0


	//   ....[2]....
        /*003c*/ 	.word	0x00000220


	//----- nvinfo : EIATTR_COOP_GROUP_MASK_REGIDS
	.align		4
.L_1127:
        /*0040*/ 	.byte	0x04, 0x29
        /*0042*/ 	.short	(.L_1129 - .L_1128)


	//   ....[0]....
.L_1128:
        /*0044*/ 	.word	0xffffffff


	//   ....[1]....
        /*0048*/ 	.word	0xffffffff


	//   ....[2]....
        /*004c*/ 	.word	0xffffffff


	//   ....[3]....
        /*0050*/ 	.word	0xffffffff


	//   ....[4]....
        /*0054*/ 	.word	0xffffffff


	//   ....[5]....
        /*0058*/ 	.word	0xffffffff


	//   ....[6]....
        /*005c*/ 	.word	0xffffffff


	//   ....[7]....
        /*0060*/ 	.word	0xffffffff


	//   ....[8]....
        /*0064*/ 	.word	0xffffffff


	//   ....[9]....
        /*0068*/ 	.word	0xffffffff


	//   ....[10]....
        /*006c*/ 	.word	0xffffffff


	//   ....[11]....
        /*0070*/ 	.word	0xffffffff


	//   ....[12]....
        /*0074*/ 	.word	0xffffffff


	//   ....[13]....
        /*0078*/ 	.word	0xffffffff


	//   ....[14]....
        /*007c*/ 	.word	0xffffffff


	//   ....[15]....
        /*0080*/ 	.word	0xffffffff


	//   ....[16]....
        /*0084*/ 	.word	0xffffffff


	//   ....[17]....
        /*0088*/ 	.word	0xffffffff


	//   ....[18]....
        /*008c*/ 	.word	0xffffffff


	//   ....[19]....
        /*0090*/ 	.word	0xffffffff


	//   ....[20]....
        /*0094*/ 	.word	0xffffffff


	//   ....[21]....
        /*0098*/ 	.word	0xffffffff


	//   ....[22]....
        /*009c*/ 	.word	0xffffffff


	//   ....[23]....
        /*00a0*/ 	.word	0xffffffff


	//   ....[24]....
        /*00a4*/ 	.word	0xffffffff


	//   ....[25]....
        /*00a8*/ 	.word	0xffffffff


	//   ....[26]....
        /*00ac*/ 	.word	0xffffffff


	//   ....[27]....
        /*00b0*/ 	.word	0xffffffff


	//   ....[28]....
        /*00b4*/ 	.word	0xffffffff


	//   ....[29]....
        /*00b8*/ 	.word	0xffffffff


	//   ....[30]....
        /*00bc*/ 	.word	0xffffffff


	//   ....[31]....
        /*00c0*/ 	.word	0xffffffff


	//   ....[32]....
        /*00c4*/ 	.word	0xffffffff


	//   ....[33]....
        /*00c8*/ 	.word	0xffffffff


	//   ....[34]....
        /*00cc*/ 	.word	0xffffffff


	//   ....[35]....
        /*00d0*/ 	.word	0xffffffff


	//   ....[36]....
        /*00d4*/ 	.word	0xffffffff


	//   ....[37]....
        /*00d8*/ 	.word	0xffffffff


	//   ....[38]....
        /*00dc*/ 	.word	0xffffffff


	//   ....[39]....
        /*00e0*/ 	.word	0xffffffff


	//   ....[40]....
        /*00e4*/ 	.word	0xffffffff


	//   ....[41]....
        /*00e8*/ 	.word	0xffffffff


	//   ....[42]....
        /*00ec*/ 	.word	0xffffffff


	//   ....[43]....
        /*00f0*/ 	.word	0xffffffff


	//   ....[44]....
        /*00f4*/ 	.word	0xffffffff


	//   ....[45]....
        /*00f8*/ 	.word	0x0500000f


	//   ....[46]....
        /*00fc*/ 	.word	0x0500000f


	//   ....[47]....
        /*0100*/ 	.word	0x0500000f


	//   ....[48]....
        /*0104*/ 	.word	0x0500000f


	//   ....[49]....
        /*0108*/ 	.word	0x0500000f


	//   ....[50]....
        /*010c*/ 	.word	0x0500000f


	//   ....[51]....
        /*0110*/ 	.word	0x0500000f


	//   ....[52]....
        /*0114*/ 	.word	0x0500000f


	//   ....[53]....
        /*0118*/ 	.word	0x0500000f


	//   ....[54]....
        /*011c*/ 	.word	0x0500000f


	//   ....[55]....
        /*0120*/ 	.word	0x0500000f


	//   ....[56]....
        /*0124*/ 	.word	0x0500000f


	//   ....[57]....
        /*0128*/ 	.word	0x0500000f


	//   ....[58]....
        /*012c*/ 	.word	0x0500000f


	//----- nvinfo : EIATTR_COOP_GROUP_INSTR_OFFSETS
	.align		4
.L_1129:
        /*0130*/ 	.byte	0x04, 0x28
        /*0132*/ 	.short	(.L_1131 - .L_1130)


	//   ....[0]....
.L_1130:
        /*0134*/ 	.word	0x00000050


	//   ....[1]....
        /*0138*/ 	.word	0x00000120


	//   ....[2]....
        /*013c*/ 	.word	0x000001d0


	//   ....[3]....
        /*0140*/ 	.word	0x00000390


	//   ....[4]....
        /*0144*/ 	.word	0x000004f0


	//   ....[5]....
        /*0148*/ 	.word	0x00000610


	//   ....[6]....
        /*014c*/ 	.word	0x00000770


	//   ....[7]....
        /*0150*/ 	.word	0x00000fe0


	//   ....[8]....
        /*0154*/ 	.word	0x00003c80


	//   ....[9]....
        /*0158*/ 	.word	0x00003cc0


	//   ....[10]....
        /*015c*/ 	.word	0x00004290


	//   ....[11]....
        /*0160*/ 	.word	0x00004300


	//   ....[12]....
        /*0164*/ 	.word	0x00005520


	//   ....[13]....
        /*0168*/ 	.word	0x00007a10


	//   ....[14]....
        /*016c*/ 	.word	0x00007ac0


	//   ....[15]....
        /*0170*/ 	.word	0x000082a0


	//   ....[16]....
        /*0174*/ 	.word	0x00008310


	//   ....[17]....
        /*0178*/ 	.word	0x000096e0


	//   ....[18]....
        /*017c*/ 	.word	0x00009800


	//   ....[19]....
        /*0180*/ 	.word	0x00009840


	//   ....[20]....
        /*0184*/ 	.word	0x00009950


	//   ....[21]....
        /*0188*/ 	.word	0x00009960


	//   ....[22]....
        /*018c*/ 	.word	0x0000a820


	//   ....[23]....
        /*0190*/ 	.word	0x0000a860


	//   ....[24]....
        /*0194*/ 	.word	0x0000a8a0


	//   ....[25]....
        /*0198*/ 	.word	0x0000a8e0


	//   ....[26]....
        /*019c*/ 	.word	0x0000a900


	//   ....[27]....
        /*01a0*/ 	.word	0x0000a930


	//   ....[28]....
        /*01a4*/ 	.word	0x0000ae00


	//   ....[29]....
        /*01a8*/ 	.word	0x0000ae10


	//   ....[30]....
        /*01ac*/ 	.word	0x0000b690


	//   ....[31]....
        /*01b0*/ 	.word	0x0000c040


	//   ....[32]....
        /*01b4*/ 	.word	0x0000cb70


	//   ....[33]....
        /*01b8*/ 	.word	0x0000cb80


	//   ....[34]....
        /*01bc*/ 	.word	0x0000cb90


	//   ....[35]....
        /*01c0*/ 	.word	0x0000cbb0


	//   ....[36]....
        /*01c4*/ 	.word	0x0000cbd0


	//   ....[37]....
        /*01c8*/ 	.word	0x0000cc90


	//   ....[38]....
        /*01cc*/ 	.word	0x0000ccc0


	//   ....[39]....
        /*01d0*/ 	.word	0x0000cd30


	//   ....[40]....
        /*01d4*/ 	.word	0x0000cd60


	//   ....[41]....
        /*01d8*/ 	.word	0x0000cd80


	//   ....[42]....
        /*01dc*/ 	.word	0x0000cde0


	//   ....[43]....
        /*01e0*/ 	.word	0x0000cdf0


	//   ....[44]....
        /*01e4*/ 	.word	0x0000f360


	//   ....[45]....
        /*01e8*/ 	.word	0x0000f7d0


	//   ....[46]....
        /*01ec*/ 	.word	0x0000f960


	//   ....[47]....
        /*01f0*/ 	.word	0x0000f9b0


	//   ....[48]....
        /*01f4*/ 	.word	0x0000fa50


	//   ....[49]....
        /*01f8*/ 	.word	0x0000fb20


	//   ....[50]....
        /*01fc*/ 	.word	0x0000fba0


	//   ....[51]....
        /*0200*/ 	.word	0x0000fc70


	//   ....[52]....
        /*0204*/ 	.word	0x0000fcf0


	//   ....[53]....
        /*0208*/ 	.word	0x0000fdb0


	//   ....[54]....
        /*020c*/ 	.word	0x0000fe60


	//   ....[55]....
        /*0210*/ 	.word	0x0000ff30


	//   ....[56]....
        /*0214*/ 	.word	0x0000ffb0


	//   ....[57]....
        /*0218*/ 	.word	0x00010090


	//   ....[58]....
        /*021c*/ 	.word	0x00010490


	//----- nvinfo : EIATTR_REG_RECONFIG
	.align		4
.L_1131:
        /*0220*/ 	.byte	0x01, 0x54
	.zero		2


	//----- nvinfo : EIATTR_SYSCALL_OFFSETS
	.align		4
        /*0224*/ 	.byte	0x04, 0x46
        /*0226*/ 	.short	(.L_1133 - .L_1132)


	//   ....[0]....
.L_1132:
        /*0228*/ 	.word	0x000011a0


	//   ....[1]....
        /*022c*/ 	.word	0x0000bd00


	//   ....[2]....
        /*0230*/ 	.word	0x0000be40


	//   ....[3]....
        /*0234*/ 	.word	0x0000bf30


	//   ....[4]....
        /*0238*/ 	.word	0x0000c670


	//----- nvinfo : EIATTR_MBARRIER_INSTR_OFFSETS
	.align		4
.L_1133:
        /*023c*/ 	.byte	0x04, 0x39
        /*023e*/ 	.short	(.L_1135 - .L_1134)


	//   ....[0]....
.L_1134:
        /*0240*/ 	.word	0x00000240
        /*0244*/ 	.word	0x000000ff
        /*0248*/ 	.word	0x00031c00
        /*024c*/ 	.short	0x0100
        /*024e*/ 	.byte	0x08
	.zero		1


	//   ....[1]....
        /*0250*/ 	.word	0x00000250
        /*0254*/ 	.word	0x000000ff
        /*0258*/ 	.word	0x00031c20
        /*025c*/ 	.short	0x0100
        /*025e*/ 	.byte	0x08
	.zero		1


	//   ....[2]....
        /*0260*/ 	.word	0x00000340
        /*0264*/ 	.word	0x000000ff
        /*0268*/ 	.word	0x00031c30
        /*026c*/ 	.short	0x0100
        /*026e*/ 	.byte	0x08
	.zero		1


	//   ....[3]....
        /*0270*/ 	.word	0x00000350
        /*0274*/ 	.word	0x000000ff
        /*0278*/ 	.word	0x00031c40
        /*027c*/ 	.short	0x0100
        /*027e*/ 	.byte	0x08
	.zero		1


	//   ....[4]....
        /*0280*/ 	.word	0x00000360
        /*0284*/ 	.word	0x000000ff
        /*0288*/ 	.word	0x00031c38
        /*028c*/ 	.short	0x0100
        /*028e*/ 	.byte	0x08
	.zero		1


	//   ....[5]....
        /*0290*/ 	.word	0x00000370
        /*0294*/ 	.word	0x000000ff
        /*0298*/ 	.word	0x00031c48
        /*029c*/ 	.short	0x0100
        /*029e*/ 	.byte	0x08
	.zero		1


	//   ....[6]....
        /*02a0*/ 	.word	0x000004a0
        /*02a4*/ 	.word	0x000000ff
        /*02a8*/ 	.word	0x00031c50
        /*02ac*/ 	.short	0x0100
        /*02ae*/ 	.byte	0x08
	.zero		1


	//   ....[7]....
        /*02b0*/ 	.word	0x000004b0
        /*02b4*/ 	.word	0x000000ff
        /*02b8*/ 	.word	0x00031c60
        /*02bc*/ 	.short	0x0100
        /*02be*/ 	.byte	0x08
	.zero		1


	//   ....[8]....
        /*02c0*/ 	.word	0x000004c0
        /*02c4*/ 	.word	0x000000ff
        /*02c8*/ 	.word	0x00031c58
        /*02cc*/ 	.short	0x0100
        /*02ce*/ 	.byte	0x08
	.zero		1


	//   ....[9]....
        /*02d0*/ 	.word	0x000004d0
        /*02d4*/ 	.word	0x000000ff
        /*02d8*/ 	.word	0x00031c68
        /*02dc*/ 	.short	0x0100
        /*02de*/ 	.byte	0x08
	.zero		1


	//   ....[10]....
        /*02e0*/ 	.word	0x000005c0
        /*02e4*/ 	.word	0x000000ff
        /*02e8*/ 	.word	0x00031c70
        /*02ec*/ 	.short	0x0100
        /*02ee*/ 	.byte	0x06
	.zero		1


	//   ....[11]....
        /*02f0*/ 	.word	0x000005d0
        /*02f4*/ 	.word	0x000000ff
        /*02f8*/ 	.word	0x00031c80
        /*02fc*/ 	.short	0x0100
        /*02fe*/ 	.byte	0x06
	.zero		1


	//   ....[12]....
        /*0300*/ 	.word	0x000005e0
        /*0304*/ 	.word	0x000000ff
        /*0308*/ 	.word	0x00031c78
        /*030c*/ 	.short	0x0100
        /*030e*/ 	.byte	0x06
	.zero		1


	//   ....[13]....
        /*0310*/ 	.word	0x000005f0
        /*0314*/ 	.word	0x000000ff
        /*0318*/ 	.word	0x00031c88
        /*031c*/ 	.short	0x0100
        /*031e*/ 	.byte	0x06
	.zero		1


	//   ....[14]....
        /*0320*/ 	.word	0x00000720
        /*0324*/ 	.word	0x000000ff
        /*0328*/ 	.word	0x00031c90
        /*032c*/ 	.short	0x0100
        /*032e*/ 	.byte	0x08
	.zero		1


	//   ....[15]....
        /*0330*/ 	.word	0x00000730
        /*0334*/ 	.word	0x000000ff
        /*0338*/ 	.word	0x00031ca0
        /*033c*/ 	.short	0x0100
        /*033e*/ 	.byte	0x08
	.zero		1


	//   ....[16]....
        /*0340*/ 	.word	0x00000740
        /*0344*/ 	.word	0x000000ff
        /*0348*/ 	.word	0x00031c98
        /*034c*/ 	.short	0x0100
        /*034e*/ 	.byte	0x08
	.zero		1


	//   ....[17]....
        /*0350*/ 	.word	0x00000750
        /*0354*/ 	.word	0x000000ff
        /*0358*/ 	.word	0x00031ca8
        /*035c*/ 	.short	0x0100
        /*035e*/ 	.byte	0x08
	.zero		1


	//   ....[18]....
        /*0360*/ 	.word	0x00000880
        /*0364*/ 	.word	0x000000ff
        /*0368*/ 	.word	0x00031cb0
        /*036c*/ 	.short	0x0100
        /*036e*/ 	.byte	0x08
	.zero		1


	//   ....[19]....
        /*0370*/ 	.word	0x00000890
        /*0374*/ 	.word	0x000000ff
        /*0378*/ 	.word	0x00031cc0
        /*037c*/ 	.short	0x0100
        /*037e*/ 	.byte	0x08
	.zero		1


	//   ....[20]....
        /*0380*/ 	.word	0x000008a0
        /*0384*/ 	.word	0x000000ff
        /*0388*/ 	.word	0x00031cb8
        /*038c*/ 	.short	0x0100
        /*038e*/ 	.byte	0x08
	.zero		1


	//   ....[21]....
        /*0390*/ 	.word	0x000008b0
        /*0394*/ 	.word	0x000000ff
        /*0398*/ 	.word	0x00031cc8
        /*039c*/ 	.short	0x0100
        /*039e*/ 	.byte	0x08
	.zero		1


	//   ....[22]....
        /*03a0*/ 	.word	0x000011d0
        /*03a4*/ 	.word	0x000000ff
        /*03a8*/ 	.word	0x00031c00
        /*03ac*/ 	.short	0x010a
        /*03ae*/ 	.byte	0x25
	.zero		1


	//   ....[23]....
        /*03b0*/ 	.word	0x00001220
        /*03b4*/ 	.word	0x000000ff
        /*03b8*/ 	.word	0x00031c30
        /*03bc*/ 	.short	0x010a
        /*03be*/ 	.byte	0x25
	.zero		1


	//   ....[24]....
        /*03c0*/ 	.word	0x00001260
        /*03c4*/ 	.word	0x000000ff
        /*03c8*/ 	.word	0x00031c30
        /*03cc*/ 	.short	0x010a
        /*03ce*/ 	.byte	0x25
	.zero		1


	//   ....[25]....
        /*03d0*/ 	.word	0x000046e0
        /*03d4*/ 	.word	0x00000009
        /*03d8*/ 	.word	0x00000000
        /*03dc*/ 	.short	0x0101
        /*03de*/ 	.byte	0x3f
	.zero		1


	//   ....[26]....
        /*03e0*/ 	.word	0x000057d0
        /*03e4*/ 	.word	0x0000000d
        /*03e8*/ 	.word	0x00031c30
        /*03ec*/ 	.short	0x010a
        /*03ee*/ 	.byte	0x3f
	.zero		1


	//   ....[27]....
        /*03f0*/ 	.word	0x00005810
        /*03f4*/ 	.word	0x0000000d
        /*03f8*/ 	.word	0x00031c30
        /*03fc*/ 	.short	0x010a
        /*03fe*/ 	.byte	0x3f
	.zero		1


	//   ....[28]....
        /*0400*/ 	.word	0x00006ea0
        /*0404*/ 	.word	0x000000ff
        /*0408*/ 	.word	0x00031c50
        /*040c*/ 	.short	0x010a
        /*040e*/ 	.byte	0x06
	.zero		1


	//   ....[29]....
        /*0410*/ 	.word	0x00006ee0
        /*0414*/ 	.word	0x000000ff
        /*0418*/ 	.word	0x00031c50
        /*041c*/ 	.short	0x010a
        /*041e*/ 	.byte	0x06
	.zero		1


	//   ....[30]....
        /*0420*/ 	.word	0x00008ab0
        /*0424*/ 	.word	0x00000077
        /*0428*/ 	.word	0x00000000
        /*042c*/ 	.short	0x0101
        /*042e*/ 	.byte	0x3f
	.zero		1


	//   ....[31]....
        /*0430*/ 	.word	0x00008b50
        /*0434*/ 	.word	0x0000007f
        /*0438*/ 	.word	0x00000000
        /*043c*/ 	.short	0x0101
        /*043e*/ 	.byte	0x3f
	.zero		1


	//   ....[32]....
        /*0440*/ 	.word	0x00009750
        /*0444*/ 	.word	0x00000007
        /*0448*/ 	.word	0x00031c50
        /*044c*/ 	.short	0x010a
        /*044e*/ 	.byte	0x3f
	.zero		1


	//   ....[33]....
        /*0450*/ 	.word	0x00009790
        /*0454*/ 	.word	0x00000007
        /*0458*/ 	.word	0x00031c50
        /*045c*/ 	.short	0x010a
        /*045e*/ 	.byte	0x3f
	.zero		1


	//   ....[34]....
        /*0460*/ 	.word	0x00009de0
        /*0464*/ 	.word	0x00000007
        /*0468*/ 	.word	0x00000000
        /*046c*/ 	.short	0x0101
        /*046e*/ 	.byte	0x3f
	.zero		1


	//   ....[35]....
        /*0470*/ 	.word	0x0000a920
        /*0474*/ 	.word	0x000000ff
        /*0478*/ 	.word	0x00000000
        /*047c*/ 	.short	0x0101
        /*047e*/ 	.byte	0x04
	.zero		1


	//   ....[36]....
        /*0480*/ 	.word	0x0000c230
        /*0484*/ 	.word	0x000000ff
        /*0488*/ 	.word	0x00031c40
        /*048c*/ 	.short	0x010a
        /*048e*/ 	.byte	0x28
	.zero		1


	//   ....[37]....
        /*0490*/ 	.word	0x0000cfe0
        /*0494*/ 	.word	0x000000ff
        /*0498*/ 	.word	0x00031c00
        /*049c*/ 	.short	0x0107
        /*049e*/ 	.byte	0x28
	.zero		1


	//   ....[38]....
        /*04a0*/ 	.word	0x0000d030
        /*04a4*/ 	.word	0x000000ff
        /*04a8*/ 	.word	0x00031c00
        /*04ac*/ 	.short	0x0101
        /*04ae*/ 	.byte	0x28
	.zero		1


	//   ....[39]....
        /*04b0*/ 	.word	0x0000d060
        /*04b4*/ 	.word	0x000000ff
        /*04b8*/ 	.word	0x00031c20
        /*04bc*/ 	.short	0x010a
        /*04be*/ 	.byte	0x28
	.zero		1


	//   ....[40]....
        /*04c0*/ 	.word	0x0000d3a0
        /*04c4*/ 	.word	0x000000ff
        /*04c8*/ 	.word	0x00031c48
        /*04cc*/ 	.short	0x010a
        /*04ce*/ 	.byte	0x28
	.zero		1


	//   ....[41]....
        /*04d0*/ 	.word	0x0000d770
        /*04d4*/ 	.word	0x000000ff
        /*04d8*/ 	.word	0x00031c60
        /*04dc*/ 	.short	0x010a
        /*04de*/ 	.byte	0x28
	.zero		1


	//   ....[42]....
        /*04e0*/ 	.word	0x0000dcf0
        /*04e4*/ 	.word	0x000000ff
        /*04e8*/ 	.word	0x00031c40
        /*04ec*/ 	.short	0x010a
        /*04ee*/ 	.byte	0x28
	.zero		1


	//   ....[43]....
        /*04f0*/ 	.word	0x0000e0d0
        /*04f4*/ 	.word	0x000000ff
        /*04f8*/ 	.word	0x00031c68
        /*04fc*/ 	.short	0x010a
        /*04fe*/ 	.byte	0x28
	.zero		1


	//   ....[44]....
        /*0500*/ 	.word	0x0000e690
        /*0504*/ 	.word	0x000000ff
        /*0508*/ 	.word	0x00031c48
        /*050c*/ 	.short	0x010a
        /*050e*/ 	.byte	0x28
	.zero		1


	//   ....[45]....
        /*0510*/ 	.word	0x0000ea50
        /*0514*/ 	.word	0x000000ff
        /*0518*/ 	.word	0x00031c60
        /*051c*/ 	.short	0x010a
        /*051e*/ 	.byte	0x28
	.zero		1


	//   ....[46]....
        /*0520*/ 	.word	0x0000ee90
        /*0524*/ 	.word	0x00000003
        /*0528*/ 	.word	0x00031c60
        /*052c*/ 	.short	0x010a
        /*052e*/ 	.byte	0x3f
	.zero		1


	//   ....[47]....
        /*0530*/ 	.word	0x0000f2f0
        /*0534*/ 	.word	0x00000007
        /*0538*/ 	.word	0x00031c20
        /*053c*/ 	.short	0x010a
        /*053e*/ 	.byte	0x3f
	.zero		1


	//   ....[48]....
        /*0540*/ 	.word	0x0000f460
        /*0544*/ 	.word	0x00000005
        /*0548*/ 	.word	0x00000000
        /*054c*/ 	.short	0x010a
        /*054e*/ 	.byte	0x3f
	.zero		1


	//   ....[49]....
        /*0550*/ 	.word	0x0000f4d0
        /*0554*/ 	.word	0x00000003
        /*0558*/ 	.word	0x00000000
        /*055c*/ 	.short	0x010a
        /*055e*/ 	.byte	0x3f
	.zero		1


	//   ....[50]....
        /*0560*/ 	.word	0x0000f530
        /*0564*/ 	.word	0x00000005
        /*0568*/ 	.word	0x00000000
        /*056c*/ 	.short	0x010a
        /*056e*/ 	.byte	0x3f
	.zero		1


	//   ....[51]....
        /*0570*/ 	.word	0x0000f560
        /*0574*/ 	.word	0x00000003
        /*0578*/ 	.word	0x00000000
        /*057c*/ 	.short	0x010a
        /*057e*/ 	.byte	0x3f
	.zero		1


	//   ....[52]....
        /*0580*/ 	.word	0x0000f5d0
        /*0584*/ 	.word	0x00000003
        /*0588*/ 	.word	0x00031c00
        /*058c*/ 	.short	0x010a
        /*058e*/ 	.byte	0x3f
	.zero		1


	//   ....[53]....
        /*0590*/ 	.word	0x0000f630
        /*0594*/ 	.word	0x00000003
        /*0598*/ 	.word	0x00031c30
        /*059c*/ 	.short	0x010a
        /*059e*/ 	.byte	0x3f
	.zero		1


	//   ....[54]....
        /*05a0*/ 	.word	0x0000f680
        /*05a4*/ 	.word	0x0000000d
        /*05a8*/ 	.word	0x00031c30
        /*05ac*/ 	.short	0x010a
        /*05ae*/ 	.byte	0x3f
	.zero		1


	//   ....[55]....
        /*05b0*/ 	.word	0x0000f6e0
        /*05b4*/ 	.word	0x0000000c
        /*05b8*/ 	.word	0x00031c50
        /*05bc*/ 	.short	0x010a
        /*05be*/ 	.byte	0x3f
	.zero		1


	//   ....[56]....
        /*05c0*/ 	.word	0x0000f730
        /*05c4*/ 	.word	0x00000007
        /*05c8*/ 	.word	0x00031c50
        /*05cc*/ 	.short	0x010a
        /*05ce*/ 	.byte	0x3f
	.zero		1


	//   ....[57]....
        /*05d0*/ 	.word	0x0000f890
        /*05d4*/ 	.word	0x00000003
        /*05d8*/ 	.word	0x00031c40
        /*05dc*/ 	.short	0x010a
        /*05de*/ 	.byte	0x3f
	.zero		1


	//   ....[58]....
        /*05e0*/ 	.word	0x000100d0
        /*05e4*/ 	.word	0x00000003
        /*05e8*/ 	.word	0x00031c20
        /*05ec*/ 	.short	0x010a
        /*05ee*/ 	.byte	0x3f
	.zero		1


	//   ....[59]....
        /*05f0*/ 	.word	0x00010130
        /*05f4*/ 	.word	0x00000003
        /*05f8*/ 	.word	0x00031c48
        /*05fc*/ 	.short	0x010a
        /*05fe*/ 	.byte	0x3f
	.zero		1


	//   ....[60]....
        /*0600*/ 	.word	0x00010190
        /*0604*/ 	.word	0x00000003
        /*0608*/ 	.word	0x00031c60
        /*060c*/ 	.short	0x010a
        /*060e*/ 	.byte	0x3f
	.zero		1


	//   ....[61]....
        /*0610*/ 	.word	0x000101f0
        /*0614*/ 	.word	0x00000003
        /*0618*/ 	.word	0x00031c40
        /*061c*/ 	.short	0x010a
        /*061e*/ 	.byte	0x3f
	.zero		1


	//   ....[62]....
        /*0620*/ 	.word	0x00010250
        /*0624*/ 	.word	0x00000003
        /*0628*/ 	.word	0x00031c68
        /*062c*/ 	.short	0x010a
        /*062e*/ 	.byte	0x3f
	.zero		1


	//   ....[63]....
        /*0630*/ 	.word	0x000102b0
        /*0634*/ 	.word	0x00000002
        /*0638*/ 	.word	0x00031c48
        /*063c*/ 	.short	0x010a
        /*063e*/ 	.byte	0x3f
	.zero		1


	//   ....[64]....
        /*0640*/ 	.word	0x00010310
        /*0644*/ 	.word	0x00000002
        /*0648*/ 	.word	0x00031c60
        /*064c*/ 	.short	0x010a
        /*064e*/ 	.byte	0x3f
	.zero		1


	//   ....[65]....
        /*0650*/ 	.word	0x00010360
        /*0654*/ 	.word	0x00000003
        /*0658*/ 	.word	0x00031c60
        /*065c*/ 	.short	0x010a
        /*065e*/ 	.byte	0x3f
	.zero		1


	//   ....[66]....
        /*0660*/ 	.word	0x000103b0
        /*0664*/ 	.word	0x00000007
        /*0668*/ 	.word	0x00031c20
        /*066c*/ 	.short	0x010a
        /*066e*/ 	.byte	0x3f
	.zero		1


	//   ....[67]....
        /*0670*/ 	.word	0x00010550
        /*0674*/ 	.word	0x00000005
        /*0678*/ 	.word	0x00000000
        /*067c*/ 	.short	0x010a
        /*067e*/ 	.byte	0x3f
	.zero		1


	//   ....[68]....
        /*0680*/ 	.word	0x000105a0
        /*0684*/ 	.word	0x00000003
        /*0688*/ 	.word	0x00000000
        /*068c*/ 	.short	0x010a
        /*068e*/ 	.byte	0x3f
	.zero		1


	//   ....[69]....
        /*0690*/ 	.word	0x000105f0
        /*0694*/ 	.word	0x00000005
        /*0698*/ 	.word	0x00000000
        /*069c*/ 	.short	0x010a
        /*069e*/ 	.byte	0x3f
	.zero		1


	//----- nvinfo : EIATTR_NUM_MBARRIERS
	.align		4
.L_1135:
        /*06a0*/ 	.byte	0x03, 0x38
        /*06a2*/ 	.short	0x0016


	//----- nvinfo : EIATTR_EXIT_INSTR_OFFSETS
	.align		4
        /*06a4*/ 	.byte	0x04, 0x1c
        /*06a6*/ 	.short	(.L_1137 - .L_1136)


	//   ....[0]....
.L_1136:
        /*06a8*/ 	.word	0x0000f5b0


	//----- nvinfo : EIATTR_MAX_THREADS
	.align		4
.L_1137:
        /*06ac*/ 	.byte	0x04, 0x05
        /*06ae*/ 	.short	(.L_1139 - .L_1138)
.L_1138:
        /*06b0*/ 	.word	0x00000200
        /*06b4*/ 	.word	0x00000001
        /*06b8*/ 	.word	0x00000001


	//----- nvinfo : EIATTR_CRS_STACK_SIZE
	.align		4
.L_1139:
        /*06bc*/ 	.byte	0x04, 0x1e
        /*06be*/ 	.short	(.L_1141 - .L_1140)
.L_1140:
        /*06c0*/ 	.word	0x00000000


	//----- nvinfo : EIATTR_CBANK_PARAM_SIZE
	.align		4
.L_1141:
        /*06c4*/ 	.byte	0x03, 0x19
        /*06c6*/ 	.short	0x0a70


	//----- nvinfo : EIATTR_PARAM_CBANK
	.align		4
        /*06c8*/ 	.byte	0x04, 0x0a
        /*06ca*/ 	.short	(.L_1143 - .L_1142)
	.align		4
.L_1142:
        /*06cc*/ 	.word	index@(.nv.constant0._ZN7cutlass13device_kernelIN5flash11enable_sm90INS1_16FlashAttnFwdSm90INS1_25CollectiveMainloopFwdSm90ILi2EN4cute5tupleIJNS5_1CILi1EEES8_S8_EEENS6_IJNS7_ILi192EEENS7_ILi144EEENS7_ILi96EEEEEELi96ENS_10bfloat16_tEfNS_4arch4Sm90ELb0ELb0ELb1ELb0ELb0ELb0ELb0ELb0ELb1ELb1ELb1ELb0EEENS1_21CollectiveEpilogueFwdINS6_IJSA_SC_SB_EEES9_SE_SG_Li384ELb0ELb1ELb1ELb0EEENS1_19SingleTileSchedulerILb0ELb1ELb1ELi192EEEEEEEEEvNT_6ParamsE)
        /*06d0*/ 	.short	0x0210
        /*06d2*/ 	.short	0x0a70


	//----- nvinfo : EIATTR_SW_WAR
	.align		4
.L_1143:
        /*06d4*/ 	.byte	0x04, 0x36
        /*06d6*/ 	.short	(.L_1145 - .L_1144)
.L_1144:
        /*06d8*/ 	.word	0x00000008
.L_1145:


//--------------------- .nv.info._ZN7cutlass13device_kernelIN5flash11enable_sm90INS1_16FlashAttnFwdSm90INS1_25CollectiveMainloopFwdSm90ILi2EN4cute5tupleIJNS5_1CILi1EEES8_S8_EEENS6_IJNS7_ILi192EEENS7_ILi144EEENS7_ILi96EEEEEELi96ENS_10bfloat16_tEfNS_4arch4Sm90ELb0ELb0ELb1ELb1ELb0ELb0ELb0ELb0ELb1ELb1ELb1ELb0EEENS1_21CollectiveEpilogueFwdINS6_IJSA_SC_SB_EEES9_SE_SG_Li384ELb1ELb1ELb1ELb0EEENS1_36VarlenDynamicPersistentTileSchedulerILi192ELi144ELi384ELi128ELb1ELb1ELb1ELb0ELb1ELb1EEEEEEEEEvNT_6ParamsE --------------------------
	.section	.nv.info._ZN7cutlass13device_kernelIN5flash11enable_sm90INS1_16FlashAttnFwdSm90INS1_25CollectiveMainloopFwdSm90ILi2EN4cute5tupleIJNS5_1CILi1EEES8_S8_EEENS6_IJNS7_ILi192EEENS7_ILi144EEENS7_ILi96EEEEEELi96ENS_10bfloat16_tEfNS_4arch4Sm90ELb0ELb0ELb1ELb1ELb0ELb0ELb0ELb0ELb1ELb1ELb1ELb0EEENS1_21CollectiveEpilogueFwdINS6_IJSA_SC_SB_EEES9_SE_SG_Li384ELb1ELb1ELb1ELb0EEENS1_36VarlenDynamicPersistentTileSchedulerILi192ELi144ELi384ELi128ELb1ELb1ELb1ELb0ELb1ELb1EEEEEEEEEvNT_6ParamsE,"",@"SHT_CUDA_INFO"
	.sectionflags	@""
	.align	4


	//----- nvinfo : EIATTR_CUDA_API_VERSION
	.align		4
        /*0000*/ 	.byte	0x04, 0x37
        /*0002*/ 	.short	(.L_1147 - .L_1146)
.L_1146:
        /*0004*/ 	.word	0x00000082


	//----- nvinfo : EIATTR_KPARAM_INFO
	.align		4
.L_1147:
        /*0008*/ 	.byte	0x04, 0x17
        /*000a*/ 	.short	(.L_1149 - .L_1148)
.L_1148:
        /*000c*/ 	.word	0x00000000
        /*0010*/ 	.short	0x0000
        /*0012*/ 	.short	0x0070
        /*0014*/ 	.byte	0x00, 0xf0, 0x01, 0x2a


	//----- nvinfo : EIATTR_SPARSE_MMA_MASK
	.align		4
.L_1149:
        /*0018*/ 	.byte	0x03, 0x50
        /*001a*/ 	.short	0x0000


	//----- nvinfo : EIATTR_MAXREG_COUNT
	.align		4
        /*001c*/ 	.byte	0x03, 0x1b
        /*001e*/ 	.short	0x0080


	//----- nvinfo : EIATTR_NUM_BARRIERS
	.align		4
        /*0020*/ 	.byte	0x02, 0x4c
        /*0022*/ 	.byte	0x10
	.zero		1


	//----- nvinfo : EIATTR_EXTERNS
	.align		4
        /*0024*/ 	.byte	0x04, 0x0f
        /*0026*/ 	.short	(.L_1151 - .L_1150)


	//   ....[0]....
	.align		4
.L_1150:
        /*0028*/ 	.word	index@(__assertfail)


	//----- nvinfo : EIATTR_ANNOTATIONS
	.align		4
.L_1151:
        /*002c*/ 	.byte	0x04, 0x55
        /*002e*/ 	.short	(.L_1153 - .L_1152)


	//   ....[0]....
.L_1152:
        /* <DEDUP_REMOVED lines=37> */


	//----- nvinfo : EIATTR_MERCURY_ISA_VERSION
	.align		4
.L_1153:
        /*0270*/ 	.byte	0x03, 0x5f
        /*0272*/ 	.short	0x0101


	//----- nvinfo : EIATTR_UNUSED_LOAD_BYTE_OFFSET
	.align		4
        /*0274*/ 	.byte	0x04, 0x44
        /*0276*/ 	.short	(.L_1155 - .L_1154)


	//   ....[0]....
.L_1154:
        /*0278*/ 	.word	0x00000a60
        /*027c*/ 	.word	0x0000fff0


	//   ....[1]....
        /*0280*/ 	.word	0x0000aa70
        /*0284*/ 	.word	0x0000fff0


	//----- nvinfo : EIATTR_INT_WARP_WIDE_INSTR_OFFSETS
	.align		4
.L_1155:
        /*0288*/ 	.byte	0x04, 0x31
        /*028a*/ 	.short	(.L_1157 - .L_1156)


	//   ....[0]....
.L_1156:
        /*028c*/ 	.word	0x00000130


	//   ....[1]....
        /*0290*/ 	.word	0x00000170


	//   ....[2]....
        /*0294*/ 	.word	0x000001e0


	//   ....[3]....
        /*0298*/ 	.word	0x0000ed60


	//   ....[4]....
        /*029c*/ 	.word	0x0000ee00


	//   ....[5]....
        /*02a0*/ 	.word	0x00012900


	//   ....[6]....
        /*02a4*/ 	.word	0x000129a0


	//----- nvinfo : EIATTR_COOP_GROUP_MASK_REGIDS
	.align		4
.L_1157:
        /*02a8*/ 	.byte	0x04, 0x29
        /*02aa*/ 	.short	(.L_1159 - .L_1158)


	//   ....[0]....
.L_1158:
        /*02ac*/ 	.word	0xffffffff


	//   ....[1]....
        /*02b0*/ 	.word	0xffffffff


	//   ....[2]....
        /*02b4*/ 	.word	0xffffffff


	//   ....[3]....
        /*02b8*/ 	.word	0xffffffff


	//   ....[4]....
        /*02bc*/ 	.word	0xffffffff


	//   ....[5]....
        /*02c0*/ 	.word	0xffffffff


	//   ....[6]....
        /*02c4*/ 	.word	0xffffffff


	//   ....[7]....
        /*02c8*/ 	.word	0xffffffff


	//   ....[8]....
        /*02cc*/ 	.word	0xffffffff


	//   ....[9]....
        /*02d0*/ 	.word	0xffffffff


	//   ....[10]....
        /*02d4*/ 	.word	0xffffffff


	//   ....[11]....
        /*02d8*/ 	.word	0xffffffff


	//   ....[12]....
        /*02dc*/ 	.word	0xffffffff


	//   ....[13]....
        /*02e0*/ 	.word	0xffffffff


	//   ....[14]....
        /*02e4*/ 	.word	0xffffffff


	//   ....[15]....
        /*02e8*/ 	.word	0xffffffff


	//   ....[16]....
        /*02ec*/ 	.word	0xffffffff


	//   ....[17]....
        /*02f0*/ 	.word	0xffffffff


	//   ....[18]....
        /*02f4*/ 	.word	0xffffffff


	//   ....[19]....
        /*02f8*/ 	.word	0xffffffff


	//   ....[20]....
        /*02fc*/ 	.word	0xffffffff


	//   ....[21]....
        /*0300*/ 	.word	0xffffffff


	//   ....[22]....
        /*0304*/ 	.word	0xffffffff


	//   ....[23]....
        /*0308*/ 	.word	0xffffffff


	//   ....[24]....
        /*030c*/ 	.word	0xffffffff


	//   ....[25]....
        /*0310*/ 	.word	0xffffffff


	//   ....[26]....
        /*0314*/ 	.word	0xffffffff


	//   ....[27]....
        /*0318*/ 	.word	0xffffffff


	//   ....[28]....
        /*031c*/ 	.word	0xffffffff


	//   ....[29]....
        /*0320*/ 	.word	0xffffffff


	//   ....[30]....
        /*0324*/ 	.word	0xffffffff


	//   ....[31]....
        /*0328*/ 	.word	0xffffffff


	//   ....[32]....
        /*032c*/ 	.word	0xffffffff


	//   ....[33]....
        /*0330*/ 	.word	0xffffffff


	//   ....[34]....
        /*0334*/ 	.word	0xffffffff


	//   ....[35]....
        /*0338*/ 	.word	0xffffffff


	//   ....[36]....
        /*033c*/ 	.word	0xffffffff


	//   ....[37]....
        /*0340*/ 	.word	0xffffffff


	//   ....[38]....
        /*0344*/ 	.word	0xffffffff


	//   ....[39]....
        /*0348*/ 	.word	0xffffffff


	//   ....[40]....
        /*034c*/ 	.word	0xffffffff


	//   ....[41]....
        /*0350*/ 	.word	0xffffffff


	//   ....[42]....
        /*0354*/ 	.word	0xffffffff


	//   ....[43]....
        /*0358*/ 	.word	0xffffffff


	//   ....[44]....
        /*035c*/ 	.word	0xffffffff


	//   ....[45]....
        /*0360*/ 	.word	0xffffffff


	//   ....[46]....
        /*0364*/ 	.word	0xffffffff


	//   ....[47]....
        /*0368*/ 	.word	0xffffffff


	//   ....[48]....
        /*036c*/ 	.word	0xffffffff


	//   ....[49]....
        /*0370*/ 	.word	0xffffffff


	//   ....[50]....
        /*0374*/ 	.word	0xffffffff


	//   ....[51]....
        /*0378*/ 	.word	0xffffffff


	//   ....[52]....
        /*037c*/ 	.word	0xffffffff


	//   ....[53]....
        /*0380*/ 	.word	0xffffffff


	//   ....[54]....
        /*0384*/ 	.word	0xffffffff


	//   ....[55]....
        /*0388*/ 	.word	0xffffffff


	//   ....[56]....
        /*038c*/ 	.word	0xffffffff


	//   ....[57]....
        /*0390*/ 	.word	0xffffffff


	//   ....[58]....
        /*0394*/ 	.word	0xffffffff


	//   ....[59]....
        /*0398*/ 	.word	0xffffffff


	//   ....[60]....
        /*039c*/ 	.word	0xffffffff


	//   ....[61]....
        /*03a0*/ 	.word	0xffffffff


	//   ....[62]....
        /*03a4*/ 	.word	0xffffffff


	//   ....[63]....
        /*03a8*/ 	.word	0xffffffff


	//   ....[64]....
        /*03ac*/ 	.word	0xffffffff


	//   ....[65]....
        /*03b0*/ 	.word	0xffffffff


	//   ....[66]....
        /*03b4*/ 	.word	0xffffffff


	//   ....[67]....
        /*03b8*/ 	.word	0xffffffff


	//   ....[68]....
        /*03bc*/ 	.word	0xffffffff


	//   ....[69]....
        /*03c0*/ 	.word	0xffffffff


	//   ....[70]....
        /*03c4*/ 	.word	0xffffffff


	//   ....[71]....
        /*03c8*/ 	.word	0xffffffff


	//   ....[72]....
        /*03cc*/ 	.word	0xffffffff


	//   ....[73]....
        /*03d0*/ 	.word	0xffffffff


	//   ....[74]....
        /*03d4*/ 	.word	0xffffffff


	//   ....[75]....
        /*03d8*/ 	.word	0xffffffff


	//   ....[76]....
        /*03dc*/ 	.word	0xffffffff


	//   ....[77]....
        /*03e0*/ 	.word	0xffffffff


	//   ....[78]....
        /*03e4*/ 	.word	0xffffffff


	//   ....[79]....
        /*03e8*/ 	.word	0xffffffff


	//   ....[80]....
        /*03ec*/ 	.word	0xffffffff


	//   ....[81]....
        /*03f0*/ 	.word	0xffffffff


	//   ....[82]....
        /*03f4*/ 	.word	0xffffffff


	//   ....[83]....
        /*03f8*/ 	.word	0xffffffff


	//   ....[84]....
        /*03fc*/ 	.word	0xffffffff


	//   ....[85]....
        /*0400*/ 	.word	0xffffffff


	//   ....[86]....
        /*0404*/ 	.word	0xffffffff


	//   ....[87]....
        /*0408*/ 	.word	0x0500000f


	//   ....[88]....
        /*040c*/ 	.word	0x0500000f


	//   ....[89]....
        /*0410*/ 	.word	0x0500000f


	//   ....[90]....
        /*0414*/ 	.word	0x0500000f


	//   ....[91]....
        /*0418*/ 	.word	0x0500000f


	//   ....[92]....
        /*041c*/ 	.word	0x0500000f


	//   ....[93]....
        /*0420*/ 	.word	0x0500000f


	//   ....[94]....
        /*0424*/ 	.word	0x0500000f


	//   ....[95]....
        /*0428*/ 	.word	0x0500000f


	//   ....[96]....
        /*042c*/ 	.word	0x0500000f


	//   ....[97]....
        /*0430*/ 	.word	0x0500000f


	//   ....[98]....
        /*0434*/ 	.word	0x0500000f


	//   ....[99]....
        /*0438*/ 	.word	0x0500000f


	//   ....[100]....
        /*043c*/ 	.word	0x0500000f


	//   ....[101]....
        /*0440*/ 	.word	0x0500000f


	//   ....[102]....
        /*0444*/ 	.word	0x0500000f


	//   ....[103]....
        /*0448*/ 	.word	0x0500000f


	//   ....[104]....
        /*044c*/ 	.word	0x0500000f


	//   ....[105]....
        /*0450*/ 	.word	0x0500000f


	//   ....[106]....
        /*0454*/ 	.word	0x0500000f


	//   ....[107]....
        /*0458*/ 	.word	0x0500000f


	//   ....[108]....
        /*045c*/ 	.word	0x0500000f


	//   ....[109]....
        /*0460*/ 	.word	0x0500000f


	//   ....[110]....
        /*0464*/ 	.word	0x0500000f


	//   ....[111]....
        /*0468*/ 	.word	0x0500000f


	//   ....[112]....
        /*046c*/ 	.word	0x0500000f


	//   ....[113]....
        /*0470*/ 	.word	0x0500000f


	//   ....[114]....
        /*0474*/ 	.word	0x0500000f


	//   ....[115]....
        /*0478*/ 	.word	0x0500000f


	//   ....[116]....
        /*047c*/ 	.word	0x0500000f


	//   ....[117]....
        /*0480*/ 	.word	0x0500000f


	//   ....[118]....
        /*0484*/ 	.word	0x0500000f


	//----- nvinfo : EIATTR_COOP_GROUP_INSTR_OFFSETS
	.align		4
.L_1159:
        /*0488*/ 	.byte	0x04, 0x28
        /*048a*/ 	.short	(.L_1161 - .L_1160)


	//   ....[0]....
.L_1160:
        /*048c*/ 	.word	0x00000070


	//   ....[1]....
        /*0490*/ 	.word	0x00000140


	//   ....[2]....
        /*0494*/ 	.word	0x00000190


	//   ....[3]....
        /*0498*/ 	.word	0x000003c0


	//   ....[4]....
        /*049c*/ 	.word	0x00000520


	//   ....[5]....
        /*04a0*/ 	.word	0x00000640


	//   ....[6]....
        /*04a4*/ 	.word	0x000007a0


	//   ....[7]....
        /*04a8*/ 	.word	0x00001ad0


	//   ....[8]....
        /*04ac*/ 	.word	0x00004650


	//   ....[9]....
        /*04b0*/ 	.word	0x000046a0


	//   ....[10]....
        /*04b4*/ 	.word	0x00004c80


	//   ....[11]....
        /*04b8*/ 	.word	0x00004cf0


	//   ....[12]....
        /*04bc*/ 	.word	0x00005d50


	//   ....[13]....
        /*04c0*/ 	.word	0x00008240


	//   ....[14]....
        /*04c4*/ 	.word	0x000082c0


	//   ....[15]....
        /*04c8*/ 	.word	0x00008bf0


	//   ....[16]....
        /*04cc*/ 	.word	0x00008c70


	//   ....[17]....
        /*04d0*/ 	.word	0x00009f70


	//   ....[18]....
        /*04d4*/ 	.word	0x0000a0a0


	//   ....[19]....
        /*04d8*/ 	.word	0x0000a2b0


	//   ....[20]....
        /*04dc*/ 	.word	0x0000a2f0


	//   ....[21]....
        /*04e0*/ 	.word	0x0000a300


	//   ....[22]....
        /*04e4*/ 	.word	0x0000b580


	//   ....[23]....
        /*04e8*/ 	.word	0x0000b590


	//   ....[24]....
        /*04ec*/ 	.word	0x0000b5a0


	//   ....[25]....
        /*04f0*/ 	.word	0x0000b5f0


	//   ....[26]....
        /*04f4*/ 	.word	0x0000bd10


	//   ....[27]....
        /*04f8*/ 	.word	0x0000bd40


	//   ....[28]....
        /*04fc*/ 	.word	0x0000be70


	//   ....[29]....
        /*0500*/ 	.word	0x0000be90


	//   ....[30]....
        /*0504*/ 	.word	0x0000c370


	//   ....[31]....
        /*0508*/ 	.word	0x0000c380


	//   ....[32]....
        /*050c*/ 	.word	0x0000c6d0


	//   ....[33]....
        /*0510*/ 	.word	0x0000c6e0


	//   ....[34]....
        /*0514*/ 	.word	0x0000d4f0


	//   ....[35]....
        /*0518*/ 	.word	0x0000d500


	//   ....[36]....
        /*051c*/ 	.word	0x0000d610


	//   ....[37]....
        /*0520*/ 	.word	0x0000d630


	//   ....[38]....
        /*0524*/ 	.word	0x0000d7c0


	//   ....[39]....
        /*0528*/ 	.word	0x0000d9e0


	//   ....[40]....
        /*052c*/ 	.word	0x0000da10


	//   ....[41]....
        /*0530*/ 	.word	0x0000da40


	//   ....[42]....
        /*0534*/ 	.word	0x0000da70


	//   ....[43]....
        /*0538*/ 	.word	0x0000daa0


	//   ....[44]....
        /*053c*/ 	.word	0x0000dad0


	//   ....[45]....
        /*0540*/ 	.word	0x0000dc60


	//   ....[46]....
        /*0544*/ 	.word	0x0000dc90


	//   ....[47]....
        /*0548*/ 	.word	0x0000dcc0


	//   ....[48]....
        /*054c*/ 	.word	0x0000dcf0


	//   ....[49]....
        /*0550*/ 	.word	0x0000dd20


	//   ....[50]....
        /*0554*/ 	.word	0x0000dd50


	//   ....[51]....
        /*0558*/ 	.word	0x0000dde0


	//   ....[52]....
        /*055c*/ 	.word	0x0000de10


	//   ....[53]....
        /*0560*/ 	.word	0x0000de20


	//   ....[54]....
        /*0564*/ 	.word	0x0000dec0


	//   ....[55]....
        /*0568*/ 	.word	0x0000f300


	//   ....[56]....
        /*056c*/ 	.word	0x0000ff90


	//   ....[57]....
        /*0570*/ 	.word	0x0000ffb0


	//   ....[58]....
        /*0574*/ 	.word	0x00010070


	//   ....[59]....
        /*0578*/ 	.word	0x00010090


	//   ....[60]....
        /*057c*/ 	.word	0x00010130


	//   ....[61]....
        /*0580*/ 	.word	0x00010150


	//   ....[62]....
        /*0584*/ 	.word	0x00010160


	//   ....[63]....
        /*0588*/ 	.word	0x000101f0


	//   ....[64]....
        /*058c*/ 	.word	0x00010240


	//   ....[65]....
        /*0590*/ 	.word	0x00010250


	//   ....[66]....
        /*0594*/ 	.word	0x00010280


	//   ....[67]....
        /*0598*/ 	.word	0x00010330


	//   ....[68]....
        /*059c*/ 	.word	0x000130a0


	//   ....[69]....
        /*05a0*/ 	.word	0x000130d0


	//   ....[70]....
        /*05a4*/ 	.word	0x00013130


	//   ....[71]....
        /*05a8*/ 	.word	0x00013160


	//   ....[72]....
        /*05ac*/ 	.word	0x00013190


	//   ....[73]....
        /*05b0*/ 	.word	0x000131c0


	//   ....[74]....
        /*05b4*/ 	.word	0x000131f0


	//   ....[75]....
        /*05b8*/ 	.word	0x00013220


	//   ....[76]....
        /*05bc*/ 	.word	0x000133d0


	//   ....[77]....
        /*05c0*/ 	.word	0x00013400


	//   ....[78]....
        /*05c4*/ 	.word	0x00013430


	//   ....[79]....
        /*05c8*/ 	.word	0x00013460


	//   ....[80]....
        /*05cc*/ 	.word	0x00013490


	//   ....[81]....
        /*05d0*/ 	.word	0x000134c0


	//   ....[82]....
        /*05d4*/ 	.word	0x00013580


	//   ....[83]....
        /*05d8*/ 	.word	0x000135a0


	//   ....[84]....
        /*05dc*/ 	.word	0x000135b0


	//   ....[85]....
        /*05e0*/ 	.word	0x00013610


	//   ....[86]....
        /*05e4*/ 	.word	0x00013c30


	//   ....[87]....
        /*05e8*/ 	.word	0x00014130


	//   ....[88]....
        /*05ec*/ 	.word	0x000142e0


	//   ....[89]....
        /*05f0*/ 	.word	0x00014330


	//   ....[90]....
        /*05f4*/ 	.word	0x00014460


	//   ....[91]....
        /*05f8*/ 	.word	0x000144b0


	//   ....[92]....
        /*05fc*/ 	.word	0x000145d0


	//   ....[93]....
        /*0600*/ 	.word	0x00014640


	//   ....[94]....
        /*0604*/ 	.word	0x00014760


	//   ....[95]....
        /*0608*/ 	.word	0x000147d0


	//   ....[96]....
        /*060c*/ 	.word	0x000148c0


	//   ....[97]....
        /*0610*/ 	.word	0x00014930


	//   ....[98]....
        /*0614*/ 	.word	0x00014a40


	//   ....[99]....
        /*0618*/ 	.word	0x00014a90


	//   ....[100]....
        /*061c*/ 	.word	0x00014db0


	//   ....[101]....
        /*0620*/ 	.word	0x00014e50


	//   ....[102]....
        /*0624*/ 	.word	0x00014fe0


	//   ....[103]....
        /*0628*/ 	.word	0x00015050


	//   ....[104]....
        /*062c*/ 	.word	0x000150c0


	//   ....[105]....
        /*0630*/ 	.word	0x00015130


	//   ....[106]....
        /*0634*/ 	.word	0x000151a0


	//   ....[107]....
        /*0638*/ 	.word	0x00015220


	//   ....[108]....
        /*063c*/ 	.word	0x000152a0


	//   ....[109]....
        /*0640*/ 	.word	0x00015330


	//   ....[110]....
        /*0644*/ 	.word	0x000153a0


	//   ....[111]....
        /*0648*/ 	.word	0x00015410


	//   ....[112]....
        /*064c*/ 	.word	0x00015480


	//   ....[113]....
        /*0650*/ 	.word	0x00015500


	//   ....[114]....
        /*0654*/ 	.word	0x00015570


	//   ....[115]....
        /*0658*/ 	.word	0x00015610


	//   ....[116]....
        /*065c*/ 	.word	0x00015660


	//   ....[117]....
        /*0660*/ 	.word	0x000156f0


	//   ....[118]....
        /*0664*/ 	.word	0x00015820


	//----- nvinfo : EIATTR_REG_RECONFIG
	.align		4
.L_1161:
        /*0668*/ 	.byte	0x01, 0x54
	.zero		2


	//----- nvinfo : EIATTR_SYSCALL_OFFSETS
	.align		4
        /*066c*/ 	.byte	0x04, 0x46
        /*066e*/ 	.short	(.L_1163 - .L_1162)


	//   ....[0]....
.L_1162:
        /*0670*/ 	.word	0x00001c90


	//   ....[1]....
        /*0674*/ 	.word	0x0000ef60


	//   ....[2]....
        /*0678*/ 	.word	0x0000f0b0


	//   ....[3]....
        /*067c*/ 	.word	0x0000f1a0


	//   ....[4]....
        /*0680*/ 	.word	0x0000fa40


	//----- nvinfo : EIATTR_MBARRIER_INSTR_OFFSETS
	.align		4
.L_1163:
        /*0684*/ 	.byte	0x04, 0x39
        /*0686*/ 	.short	(.L_1165 - .L_1164)


	//   ....[0]....
.L_1164:
        /*0688*/ 	.word	0x00000270
        /*068c*/ 	.word	0x000000ff
        /*0690*/ 	.word	0x00031c00
        /*0694*/ 	.short	0x0100
        /*0696*/ 	.byte	0x08
	.zero		1


	//   ....[1]....
        /*0698*/ 	.word	0x00000280
        /*069c*/ 	.word	0x000000ff
        /*06a0*/ 	.word	0x00031c20
        /*06a4*/ 	.short	0x0100
        /*06a6*/ 	.byte	0x08
	.zero		1


	//   ....[2]....
        /*06a8*/ 	.word	0x00000370
        /*06ac*/ 	.word	0x000000ff
        /*06b0*/ 	.word	0x00031c30
        /*06b4*/ 	.short	0x0100
        /*06b6*/ 	.byte	0x08
	.zero		1


	//   ....[3]....
        /*06b8*/ 	.word	0x00000380
        /*06bc*/ 	.word	0x000000ff
        /*06c0*/ 	.word	0x00031c40
        /*06c4*/ 	.short	0x0100
        /*06c6*/ 	.byte	0x08
	.zero		1


	//   ....[4]....
        /*06c8*/ 	.word	0x00000390
        /*06cc*/ 	.word	0x000000ff
        /*06d0*/ 	.word	0x00031c38
        /*06d4*/ 	.short	0x0100
        /*06d6*/ 	.byte	0x08
	.zero		1


	//   ....[5]....
        /*06d8*/ 	.word	0x000003a0
        /*06dc*/ 	.word	0x000000ff
        /*06e0*/ 	.word	0x00031c48
        /*06e4*/ 	.short	0x0100
        /*06e6*/ 	.byte	0x08
	.zero		1


	//   ....[6]....
        /*06e8*/ 	.word	0x000004d0
        /*06ec*/ 	.word	0x000000ff
        /*06f0*/ 	.word	0x00031c50
        /*06f4*/ 	.short	0x0100
        /*06f6*/ 	.byte	0x08
	.zero		1


	//   ....[7]....
        /*06f8*/ 	.word	0x000004e0
        /*06fc*/ 	.word	0x000000ff
        /*0700*/ 	.word	0x00031c60
        /*0704*/ 	.short	0x0100
        /*0706*/ 	.byte	0x08
	.zero		1


	//   ....[8]....
        /*0708*/ 	.word	0x000004f0
        /*070c*/ 	.word	0x000000ff
        /*0710*/ 	.word	0x00031c58
        /*0714*/ 	.short	0x0100
        /*0716*/ 	.byte	0x08
	.zero		1


	//   ....[9]....
        /*0718*/ 	.word	0x00000500
        /*071c*/ 	.word	0x000000ff
        /*0720*/ 	.word	0x00031c68
        /*0724*/ 	.short	0x0100
        /*0726*/ 	.byte	0x08
	.zero		1


	//   ....[10]....
        /*0728*/ 	.word	0x000005f0
        /*072c*/ 	.word	0x000000ff
        /*0730*/ 	.word	0x00031c70
        /*0734*/ 	.short	0x0100
        /*0736*/ 	.byte	0x06
	.zero		1


	//   ....[11]....
        /*0738*/ 	.word	0x00000600
        /*073c*/ 	.word	0x000000ff
        /*0740*/ 	.word	0x00031c80
        /*0744*/ 	.short	0x0100
        /*0746*/ 	.byte	0x06
	.zero		1


	//   ....[12]....
        /*0748*/ 	.word	0x00000610
        /*074c*/ 	.word	0x000000ff
        /*0750*/ 	.word	0x00031c78
        /*0754*/ 	.short	0x0100
        /*0756*/ 	.byte	0x06
	.zero		1


	//   ....[13]....
        /*0758*/ 	.word	0x00000620
        /*075c*/ 	.word	0x000000ff
        /*0760*/ 	.word	0x00031c88
        /*0764*/ 	.short	0x0100
        /*0766*/ 	.byte	0x06
	.zero		1


	//   ....[14]....
        /*0768*/ 	.word	0x00000750
        /*076c*/ 	.word	0x000000ff
        /*0770*/ 	.word	0x00031c90
        /*0774*/ 	.short	0x0100
        /*0776*/ 	.byte	0x08
	.zero		1


	//   ....[15]....
        /*0778*/ 	.word	0x00000760
        /*077c*/ 	.word	0x000000ff
        /*0780*/ 	.word	0x00031ca0
        /*0784*/ 	.short	0x0100
        /*0786*/ 	.byte	0x08
	.zero		1


	//   ....[16]....
        /*0788*/ 	.word	0x00000770
        /*078c*/ 	.word	0x000000ff
        /*0790*/ 	.word	0x00031c98
        /*0794*/ 	.short	0x0100
        /*0796*/ 	.byte	0x08
	.zero		1


	//   ....[17]....
        /*0798*/ 	.word	0x00000780
        /*079c*/ 	.word	0x000000ff
        /*07a0*/ 	.word	0x00031ca8
        /*07a4*/ 	.short	0x0100
        /*07a6*/ 	.byte	0x08
	.zero		1


	//   ....[18]....
        /*07a8*/ 	.word	0x000008b0
        /*07ac*/ 	.word	0x000000ff
        /*07b0*/ 	.word	0x00031cb0
        /*07b4*/ 	.short	0x0100
        /*07b6*/ 	.byte	0x08
	.zero		1


	//   ....[19]....
        /*07b8*/ 	.word	0x000008c0
        /*07bc*/ 	.word	0x000000ff
        /*07c0*/ 	.word	0x00031cc0
        /*07c4*/ 	.short	0x0100
        /*07c6*/ 	.byte	0x08
	.zero		1


	//   ....[20]....
        /*07c8*/ 	.word	0x000008d0
        /*07cc*/ 	.word	0x000000ff
        /*07d0*/ 	.word	0x00031cb8
        /*07d4*/ 	.short	0x0100
        /*07d6*/ 	.byte	0x08
	.zero		1


	//   ....[21]....
        /*07d8*/ 	.word	0x000008e0
        /*07dc*/ 	.word	0x000000ff
        /*07e0*/ 	.word	0x00031cc8
        /*07e4*/ 	.short	0x0100
        /*07e6*/ 	.byte	0x08
	.zero		1


	//   ....[22]....
        /*07e8*/ 	.word	0x00001d50
        /*07ec*/ 	.word	0x000000ff
        /*07f0*/ 	.word	0x00031c00
        /*07f4*/ 	.short	0x010a
        /*07f6*/ 	.byte	0x25
	.zero		1


	//   ....[23]....
        /*07f8*/ 	.word	0x00001dd0
        /*07fc*/ 	.word	0x00000000
        /*0800*/ 	.word	0x00031c30
        /*0804*/ 	.short	0x010a
        /*0806*/ 	.byte	0x3f
	.zero		1


	//   ....[24]....
        /*0808*/ 	.word	0x00001e40
        /*080c*/ 	.word	0x00000000
        /*0810*/ 	.word	0x00031c30
        /*0814*/ 	.short	0x010a
        /*0816*/ 	.byte	0x3f
	.zero		1


	//   ....[25]....
        /*0818*/ 	.word	0x00004fc0
        /*081c*/ 	.word	0x00000006
        /*0820*/ 	.word	0x00000000
        /*0824*/ 	.short	0x0101
        /*0826*/ 	.byte	0x3f
	.zero		1


	//   ....[26]....
        /*0828*/ 	.word	0x00006010
        /*082c*/ 	.word	0x000000ff
        /*0830*/ 	.word	0x00031c30
        /*0834*/ 	.short	0x010a
        /*0836*/ 	.byte	0x04
	.zero		1


	//   ....[27]....
        /*0838*/ 	.word	0x00006050
        /*083c*/ 	.word	0x000000ff
        /*0840*/ 	.word	0x00031c30
        /*0844*/ 	.short	0x010a
        /*0846*/ 	.byte	0x04
	.zero		1


	//   ....[28]....
        /*0848*/ 	.word	0x000076f0
        /*084c*/ 	.word	0x000000ff
        /*0850*/ 	.word	0x00031c50
        /*0854*/ 	.short	0x010a
        /*0856*/ 	.byte	0x04
	.zero		1


	//   ....[29]....
        /*0858*/ 	.word	0x00007730
        /*085c*/ 	.word	0x000000ff
        /*0860*/ 	.word	0x00031c50
        /*0864*/ 	.short	0x010a
        /*0866*/ 	.byte	0x04
	.zero		1


	//   ....[30]....
        /*0868*/ 	.word	0x00009540
        /*086c*/ 	.word	0x00000008
        /*0870*/ 	.word	0x00000000
        /*0874*/ 	.short	0x0101
        /*0876*/ 	.byte	0x3f
	.zero		1


	//   ....[31]....
        /*0878*/ 	.word	0x000096f0
        /*087c*/ 	.word	0x00000008
        /*0880*/ 	.word	0x00000000
        /*0884*/ 	.short	0x0101
        /*0886*/ 	.byte	0x3f
	.zero		1


	//   ....[32]....
        /*0888*/ 	.word	0x00009ff0
        /*088c*/ 	.word	0x000000ff
        /*0890*/ 	.word	0x00031c50
        /*0894*/ 	.short	0x010a
        /*0896*/ 	.byte	0x09
	.zero		1


	//   ....[33]....
        /*0898*/ 	.word	0x0000a030
        /*089c*/ 	.word	0x000000ff
        /*08a0*/ 	.word	0x00031c50
        /*08a4*/ 	.short	0x010a
        /*08a6*/ 	.byte	0x09
	.zero		1


	//   ....[34]....
        /*08a8*/ 	.word	0x0000a6f0
        /*08ac*/ 	.word	0x00000006
        /*08b0*/ 	.word	0x00000000
        /*08b4*/ 	.short	0x0101
        /*08b6*/ 	.byte	0x3f
	.zero		1


	//   ....[35]....
        /*08b8*/ 	.word	0x0000bd30
        /*08bc*/ 	.word	0x000000ff
        /*08c0*/ 	.word	0x00000000
        /*08c4*/ 	.short	0x0101
        /*08c6*/ 	.byte	0x04
	.zero		1


	//   ....[36]....
        /*08c8*/ 	.word	0x0000c330
        /*08cc*/ 	.word	0x000000ff
        /*08d0*/ 	.word	0x00000000
        /*08d4*/ 	.short	0x0101
        /*08d6*/ 	.byte	0x04
	.zero		1


	//   ....[37]....
        /*08d8*/ 	.word	0x0000f510
        /*08dc*/ 	.word	0x00000000
        /*08e0*/ 	.word	0x00031c40
        /*08e4*/ 	.short	0x010a
        /*08e6*/ 	.byte	0x3f
	.zero		1


	//   ....[38]....
        /*08e8*/ 	.word	0x00010410
        /*08ec*/ 	.word	0x00000011
        /*08f0*/ 	.word	0x00031c00
        /*08f4*/ 	.short	0x0107
        /*08f6*/ 	.byte	0x3f
	.zero		1


	//   ....[39]....
        /*08f8*/ 	.word	0x00010500
        /*08fc*/ 	.word	0x00000011
        /*0900*/ 	.word	0x00031c00
        /*0904*/ 	.short	0x0101
        /*0906*/ 	.byte	0x3f
	.zero		1


	//   ....[40]....
        /*0908*/ 	.word	0x00010520
        /*090c*/ 	.word	0x00000011
        /*0910*/ 	.word	0x00031c20
        /*0914*/ 	.short	0x010a
        /*0916*/ 	.byte	0x3f
	.zero		1


	//   ....[41]....
        /*0918*/ 	.word	0x000108c0
        /*091c*/ 	.word	0x00000003
        /*0920*/ 	.word	0x00031c40
        /*0924*/ 	.short	0x010a
        /*0926*/ 	.byte	0x3f
	.zero		1


	//   ....[42]....
        /*0928*/ 	.word	0x00010d40
        /*092c*/ 	.word	0x00000002
        /*0930*/ 	.word	0x00000060
        /*0934*/ 	.short	0x010a
        /*0936*/ 	.byte	0x3f
	.zero		1


	//   ....[43]....
        /*0938*/ 	.word	0x00011480
        /*093c*/ 	.word	0x00000003
        /*0940*/ 	.word	0x00031c40
        /*0944*/ 	.short	0x010a
        /*0946*/ 	.byte	0x3f
	.zero		1


	//   ....[44]....
        /*0948*/ 	.word	0x00011900
        /*094c*/ 	.word	0x0000000c
        /*0950*/ 	.word	0x00000060
        /*0954*/ 	.short	0x010a
        /*0956*/ 	.byte	0x3f
	.zero		1


	//   ....[45]....
        /*0958*/ 	.word	0x00011f80
        /*095c*/ 	.word	0x00000002
        /*0960*/ 	.word	0x00031c40
        /*0964*/ 	.short	0x010a
        /*0966*/ 	.byte	0x3f
	.zero		1


	//   ....[46]....
        /*0968*/ 	.word	0x00012410
        /*096c*/ 	.word	0x00000007
        /*0970*/ 	.word	0x00000060
        /*0974*/ 	.short	0x010a
        /*0976*/ 	.byte	0x3f
	.zero		1


	//   ....[47]....
        /*0978*/ 	.word	0x00012a50
        /*097c*/ 	.word	0x00000003
        /*0980*/ 	.word	0x00031c60
        /*0984*/ 	.short	0x010a
        /*0986*/ 	.byte	0x3f
	.zero		1


	//   ....[48]....
        /*0988*/ 	.word	0x00013bb0
        /*098c*/ 	.word	0x00000009
        /*0990*/ 	.word	0x00031c20
        /*0994*/ 	.short	0x010a
        /*0996*/ 	.byte	0x3f
	.zero		1


	//   ....[49]....
        /*0998*/ 	.word	0x00013d70
        /*099c*/ 	.word	0x00000007
        /*09a0*/ 	.word	0x00000000
        /*09a4*/ 	.short	0x010a
        /*09a6*/ 	.byte	0x3f
	.zero		1


	//   ....[50]....
        /*09a8*/ 	.word	0x00013de0
        /*09ac*/ 	.word	0x00000003
        /*09b0*/ 	.word	0x00000000
        /*09b4*/ 	.short	0x010a
        /*09b6*/ 	.byte	0x3f
	.zero		1


	//   ....[51]....
        /*09b8*/ 	.word	0x00013e40
        /*09bc*/ 	.word	0x00000005
        /*09c0*/ 	.word	0x00000000
        /*09c4*/ 	.short	0x010a
        /*09c6*/ 	.byte	0x3f
	.zero		1


	//   ....[52]....
        /*09c8*/ 	.word	0x00013e70
        /*09cc*/ 	.word	0x00000003
        /*09d0*/ 	.word	0x00000000
        /*09d4*/ 	.short	0x010a
        /*09d6*/ 	.byte	0x3f
	.zero		1


	//   ....[53]....
        /*09d8*/ 	.word	0x00013ee0
        /*09dc*/ 	.word	0x00000003
        /*09e0*/ 	.word	0x00031c00
        /*09e4*/ 	.short	0x010a
        /*09e6*/ 	.byte	0x3f
	.zero		1


	//   ....[54]....
        /*09e8*/ 	.word	0x00013f30
        /*09ec*/ 	.word	0x00000000
        /*09f0*/ 	.word	0x00031c30
        /*09f4*/ 	.short	0x010a
        /*09f6*/ 	.byte	0x3f
	.zero		1


	//   ....[55]....
        /*09f8*/ 	.word	0x00013f90
        /*09fc*/ 	.word	0x00000007
        /*0a00*/ 	.word	0x00031c30
        /*0a04*/ 	.short	0x010a
        /*0a06*/ 	.byte	0x3f
	.zero		1


	//   ....[56]....
        /*0a08*/ 	.word	0x00013ff0
        /*0a0c*/ 	.word	0x00000007
        /*0a10*/ 	.word	0x00031c50
        /*0a14*/ 	.short	0x010a
        /*0a16*/ 	.byte	0x3f
	.zero		1


	//   ....[57]....
        /*0a18*/ 	.word	0x00014050
        /*0a1c*/ 	.word	0x00000003
        /*0a20*/ 	.word	0x00031c50
        /*0a24*/ 	.short	0x010a
        /*0a26*/ 	.byte	0x3f
	.zero		1


	//   ....[58]....
        /*0a28*/ 	.word	0x000141f0
        /*0a2c*/ 	.word	0x00000000
        /*0a30*/ 	.word	0x00031c40
        /*0a34*/ 	.short	0x010a
        /*0a36*/ 	.byte	0x3f
	.zero		1


	//   ....[59]....
        /*0a38*/ 	.word	0x00014ad0
        /*0a3c*/ 	.word	0x00000011
        /*0a40*/ 	.word	0x00031c20
        /*0a44*/ 	.short	0x010a
        /*0a46*/ 	.byte	0x3f
	.zero		1


	//   ....[60]....
        /*0a48*/ 	.word	0x00014b20
        /*0a4c*/ 	.word	0x00000003
        /*0a50*/ 	.word	0x00031c40
        /*0a54*/ 	.short	0x010a
        /*0a56*/ 	.byte	0x3f
	.zero		1


	//   ....[61]....
        /*0a58*/ 	.word	0x00014b70
        /*0a5c*/ 	.word	0x00000002
        /*0a60*/ 	.word	0x00000060
        /*0a64*/ 	.short	0x010a
        /*0a66*/ 	.byte	0x3f
	.zero		1


	//   ....[62]....
        /*0a68*/ 	.word	0x00014bc0
        /*0a6c*/ 	.word	0x00000003
        /*0a70*/ 	.word	0x00031c40
        /*0a74*/ 	.short	0x010a
        /*0a76*/ 	.byte	0x3f
	.zero		1


	//   ....[63]....
        /*0a78*/ 	.word	0x00014c10
        /*0a7c*/ 	.word	0x0000000c
        /*0a80*/ 	.word	0x00000060
        /*0a84*/ 	.short	0x010a
        /*0a86*/ 	.byte	0x3f
	.zero		1


	//   ....[64]....
        /*0a88*/ 	.word	0x00014c60
        /*0a8c*/ 	.word	0x00000002
        /*0a90*/ 	.word	0x00031c40
        /*0a94*/ 	.short	0x010a
        /*0a96*/ 	.byte	0x3f
	.zero		1


	//   ....[65]....
        /*0a98*/ 	.word	0x00014cb0
        /*0a9c*/ 	.word	0x00000007
        /*0aa0*/ 	.word	0x00000060
        /*0aa4*/ 	.short	0x010a
        /*0aa6*/ 	.byte	0x3f
	.zero		1


	//   ....[66]....
        /*0aa8*/ 	.word	0x00014d00
        /*0aac*/ 	.word	0x00000003
        /*0ab0*/ 	.word	0x00031c60
        /*0ab4*/ 	.short	0x010a
        /*0ab6*/ 	.byte	0x3f
	.zero		1


	//   ....[67]....
        /*0ab8*/ 	.word	0x00015740
        /*0abc*/ 	.word	0x00000009
        /*0ac0*/ 	.word	0x00031c20
        /*0ac4*/ 	.short	0x010a
        /*0ac6*/ 	.byte	0x3f
	.zero		1


	//   ....[68]....
        /*0ac8*/ 	.word	0x000158e0
        /*0acc*/ 	.word	0x00000007
        /*0ad0*/ 	.word	0x00000000
        /*0ad4*/ 	.short	0x010a
        /*0ad6*/ 	.byte	0x3f
	.zero		1


	//   ....[69]....
        /*0ad8*/ 	.word	0x00015930
        /*0adc*/ 	.word	0x00000003
        /*0ae0*/ 	.word	0x00000000
        /*0ae4*/ 	.short	0x010a
        /*0ae6*/ 	.byte	0x3f
	.zero		1


	//   ....[70]....
        /*0ae8*/ 	.word	0x00015980
        /*0aec*/ 	.word	0x00000005
        /*0af0*/ 	.word	0x00000000
        /*0af4*/ 	.short	0x010a
        /*0af6*/ 	.byte	0x3f
	.zero		1


	//----- nvinfo : EIATTR_NUM_MBARRIERS
	.align		4
.L_1165:
        /*0af8*/ 	.byte	0x03, 0x38
        /*0afa*/ 	.short	0x0016


	//----- nvinfo : EIATTR_EXIT_INSTR_OFFSETS
	.align		4
        /*0afc*/ 	.byte	0x04, 0x1c
        /*0afe*/ 	.short	(.L_1167 - .L_1166)


	//   ....[0]....
.L_1166:
        /*0b00*/ 	.word	0x00000a90


	//   ....[1]....
        /*0b04*/ 	.word	0x0000d770


	//   ....[2]....
        /*0b08*/ 	.word	0x00013ec0


	//----- nvinfo : EIATTR_MAX_THREADS
	.align		4
.L_1167:
        /*0b0c*/ 	.byte	0x04, 0x05
        /*0b0e*/ 	.short	(.L_1169 - .L_1168)
.L_1168:
        /*0b10*/ 	.word	0x00000200
        /*0b14*/ 	.word	0x00000001
        /*0b18*/ 	.word	0x00000001


	//----- nvinfo : EIATTR_CRS_STACK_SIZE
	.align		4
.L_1169:
        /*0b1c*/ 	.byte	0x04, 0x1e
        /*0b1e*/ 	.short	(.L_1171 - .L_1170)
.L_1170:
        /*0b20*/ 	.word	0x00000000


	//----- nvinfo : EIATTR_CBANK_PARAM_SIZE
	.align		4
.L_1171:
        /*0b24*/ 	.byte	0x03, 0x19
        /*0b26*/ 	.short	0x0af0


	//----- nvinfo : EIATTR_PARAM_CBANK
	.align		4
        /*0b28*/ 	.byte	0x04, 0x0a
        /*0b2a*/ 	.short	(.L_1173 - .L_1172)
	.align		4
.L_1172:
        /*0b2c*/ 	.word	index@(.nv.constant0._ZN7cutlass13device_kernelIN5flash11enable_sm90INS1_16FlashAttnFwdSm90INS1_25CollectiveMainloopFwdSm90ILi2EN4cute5tupleIJNS5_1CILi1EEES8_S8_EEENS6_IJNS7_ILi192EEENS7_ILi144EEENS7_ILi96EEEEEELi96ENS_10bfloat16_tEfNS_4arch4Sm90ELb0ELb0ELb1ELb1ELb0ELb0ELb0ELb0ELb1ELb1ELb1ELb0EEENS1_21CollectiveEpilogueFwdINS6_IJSA_SC_SB_EEES9_SE_SG_Li384ELb1ELb1ELb1ELb0EEENS1_36VarlenDynamicPersistentTileSchedulerILi192ELi144ELi384ELi128ELb1ELb1ELb1ELb0ELb1ELb1EEEEEEEEEvNT_6ParamsE)
        /*0b30*/ 	.short	0x0210
        /*0b32*/ 	.short	0x0af0


	//----- nvinfo : EIATTR_SW_WAR
	.align		4
.L_1173:
        /*0b34*/ 	.byte	0x04, 0x36
        /*0b36*/ 	.short	(.L_1175 - .L_1174)
.L_1174:
        /*0b38*/ 	.word	0x00000008
.L_1175:


//--------------------- .nv.info._ZN7cutlass13device_kernelIN5flash11enable_sm90INS1_16FlashAttnFwdSm90INS1_25CollectiveMainloopFwdSm90ILi2EN4cute5tupleIJNS5_1CILi1EEES8_S8_EEENS6_IJNS7_ILi192EEENS7_ILi144EEENS7_ILi96EEEEEELi96ENS_10bfloat16_tEfNS_4arch4Sm90ELb0ELb0ELb1ELb1ELb0ELb1ELb0ELb0ELb1ELb1ELb1ELb0EEENS1_21CollectiveEpilogueFwdINS6_IJSA_SC_SB_EEES9_SE_SG_Li384ELb1ELb1ELb1ELb0EEENS1_36VarlenDynamicPersistentTileSchedulerILi192ELi144ELi384ELi128ELb1ELb1ELb1ELb0ELb1ELb1EEEEEEEEEvNT_6ParamsE --------------------------
	.section	.nv.info._ZN7cutlass13device_kernelIN5flash11enable_sm90INS1_16FlashAttnFwdSm90INS1_25CollectiveMainloopFwdSm90ILi2EN4cute5tupleIJNS5_1CILi1EEES8_S8_EEENS6_IJNS7_ILi192EEENS7_ILi144EEENS7_ILi96EEEEEELi96ENS_10bfloat16_tEfNS_4arch4Sm90ELb0ELb0ELb1ELb1ELb0ELb1ELb0ELb0ELb1ELb1ELb1ELb0EEENS1_21CollectiveEpilogueFwdINS6_IJSA_SC_SB_EEES9_SE_SG_Li384ELb1ELb1ELb1ELb0EEENS1_36VarlenDynamicPersistentTileSchedulerILi192ELi144ELi384ELi128ELb1ELb1ELb1ELb0ELb1ELb1EEEEEEEEEvNT_6ParamsE,"",@"SHT_CUDA_INFO"
	.sectionflags	@""
	.align	4


	//----- nvinfo : EIATTR_CUDA_API_VERSION
	.align		4
        /*0000*/ 	.byte	0x04, 0x37
        /*0002*/ 	.short	(.L_1177 - .L_1176)
.L_1176:
        /*0004*/ 	.word	0x00000082


	//----- nvinfo : EIATTR_KPARAM_INFO
	.align		4
.L_1177:
        /*0008*/ 	.byte	0x04, 0x17
        /*000a*/ 	.short	(.L_1179 - .L_1178)
.L_1178:
        /*000c*/ 	.word	0x00000000
        /*0010*/ 	.short	0x0000
        /*0012*/ 	.short	0x0070
        /*0014*/ 	.byte	0x00, 0xf0, 0x01, 0x2a


	//----- nvinfo : EIATTR_SPARSE_MMA_MASK
	.align		4
.L_1179:
        /*0018*/ 	.byte	0x03, 0x50
        /*001a*/ 	.short	0x0000


	//----- nvinfo : EIATTR_MAXREG_COUNT
	.align		4
        /*001c*/ 	.byte	0x03, 0x1b
        /*001e*/ 	.short	0x0080


	//----- nvinfo : EIATTR_NUM_BARRIERS
	.align		4
        /*0020*/ 	.byte	0x02, 0x4c
        /*0022*/ 	.byte	0x10
	.zero		1


	//----- nvinfo : EIATTR_EXTERNS
	.align		4
        /*0024*/ 	.byte	0x04, 0x0f
        /*0026*/ 	.short	(.L_1181 - .L_1180)


	//   ....[0]....
	.align		4
.L_1180:
        /*0028*/ 	.word	index@(__assertfail)


	//----- nvinfo : EIATTR_ANNOTATIONS
	.align		4
.L_1181:
        /*002c*/ 	.byte	0x04, 0x55
        /*002e*/ 	.short	(.L_1183 - .L_1182)


	//   ....[0]....
.L_1182:
        /* <DEDUP_REMOVED lines=149> */


	//----- nvinfo : EIATTR_MERCURY_ISA_VERSION
	.align		4
.L_1183:
        /*0968*/ 	.byte	0x03, 0x5f
        /*096a*/ 	.short	0x0101


	//----- nvinfo : EIATTR_UNUSED_LOAD_BYTE_OFFSET
	.align		4
        /*096c*/ 	.byte	0x04, 0x44
        /*096e*/ 	.short	(.L_1185 - .L_1184)


	//   ....[0]....
.L_1184:
        /*0970*/ 	.word	0x00000ae0
        /*0974*/ 	.word	0x0000fff0


	//   ....[1]....
        /*0978*/ 	.word	0x000164e0
        /*097c*/ 	.word	0x0000fff0


	//----- nvinfo : EIATTR_INT_WARP_WIDE_INSTR_OFFSETS
	.align		4
.L_1185:
        /*0980*/ 	.byte	0x04, 0x31
        /*0982*/ 	.short	(.L_1187 - .L_1186)


	//   ....[0]....
.L_1186:
        /*0984*/ 	.word	0x00000180


	//   ....[1]....
        /*0988*/ 	.word	0x00000220


	//   ....[2]....
        /*098c*/ 	.word	0x00000290


	//   ....[3]....
        /*0990*/ 	.word	0x0001bfc0


	//   ....[4]....
        /*0994*/ 	.word	0x0001c050


	//   ....[5]....
        /*0998*/ 	.word	0x0001fae0


	//   ....[6]....
        /*099c*/ 	.word	0x0001fb70


	//----- nvinfo : EIATTR_COOP_GROUP_MASK_REGIDS
	.align		4
.L_1187:
        /*09a0*/ 	.byte	0x04, 0x29
        /*09a2*/ 	.short	(.L_1189 - .L_1188)


	//   ....[0]....
.L_1188:
        /*09a4*/ 	.word	0xffffffff


	//   ....[1]....
        /*09a8*/ 	.word	0xffffffff


	//   ....[2]....
        /*09ac*/ 	.word	0xffffffff


	//   ....[3]....
        /*09b0*/ 	.word	0xffffffff


	//   ....[4]....
        /*09b4*/ 	.word	0xffffffff


	//   ....[5]....
        /*09b8*/ 	.word	0xffffffff


	//   ....[6]....
        /*09bc*/ 	.word	0xffffffff


	//   ....[7]....
        /*09c0*/ 	.word	0xffffffff


	//   ....[8]....
        /*09c4*/ 	.word	0xffffffff


	//   ....[9]....
        /*09c8*/ 	.word	0xffffffff


	//   ....[10]....
        /*09cc*/ 	.word	0xffffffff


	//   ....[11]....
        /*09d0*/ 	.word	0xffffffff


	//   ....[12]....
        /*09d4*/ 	.word	0xffffffff


	//   ....[13]....
        /*09d8*/ 	.word	0xffffffff


	//   ....[14]....
        /*09dc*/ 	.word	0xffffffff


	//   ....[15]....
        /*09e0*/ 	.word	0xffffffff


	//   ....[16]....
        /*09e4*/ 	.word	0xffffffff


	//   ....[17]....
        /*09e8*/ 	.word	0xffffffff


	//   ....[18]....
        /*09ec*/ 	.word	0xffffffff


	//   ....[19]....
        /*09f0*/ 	.word	0xffffffff


	//   ....[20]....
        /*09f4*/ 	.word	0xffffffff


	//   ....[21]....
        /*09f8*/ 	.word	0xffffffff


	//   ....[22]....
        /*09fc*/ 	.word	0xffffffff


	//   ....[23]....
        /*0a00*/ 	.word	0xffffffff


	//   ....[24]....
        /*0a04*/ 	.word	0xffffffff


	//   ....[25]....
        /*0a08*/ 	.word	0xffffffff


	//   ....[26]....
        /*0a0c*/ 	.word	0xffffffff


	//   ....[27]....
        /*0a10*/ 	.word	0xffffffff


	//   ....[28]....
        /*0a14*/ 	.word	0xffffffff


	//   ....[29]....
        /*0a18*/ 	.word	0xffffffff


	//   ....[30]....
        /*0a1c*/ 	.word	0xffffffff


	//   ....[31]....
        /*0a20*/ 	.word	0xffffffff


	//   ....[32]....
        /*0a24*/ 	.word	0xffffffff


	//   ....[33]....
        /*0a28*/ 	.word	0xffffffff


	//   ....[34]....
        /*0a2c*/ 	.word	0xffffffff


	//   ....[35]....
        /*0a30*/ 	.word	0xffffffff


	//   ....[36]....
        /*0a34*/ 	.word	0xffffffff


	//   ....[37]....
        /*0a38*/ 	.word	0xffffffff


	//   ....[38]....
        /*0a3c*/ 	.word	0xffffffff


	//   ....[39]....
        /*0a40*/ 	.word	0xffffffff


	//   ....[40]....
        /*0a44*/ 	.word	0xffffffff


	//   ....[41]....
        /*0a48*/ 	.word	0xffffffff


	//   ....[42]....
        /*0a4c*/ 	.word	0xffffffff


	//   ....[43]....
        /*0a50*/ 	.word	0xffffffff


	//   ....[44]....
        /*0a54*/ 	.word	0xffffffff


	//   ....[45]....
        /*0a58*/ 	.word	0xffffffff


	//   ....[46]....
        /*0a5c*/ 	.word	0xffffffff


	//   ....[47]....
        /*0a60*/ 	.word	0xffffffff


	//   ....[48]....
        /*0a64*/ 	.word	0xffffffff


	//   ....[49]....
        /*0a68*/ 	.word	0xffffffff


	//   ....[50]....
        /*0a6c*/ 	.word	0xffffffff


	//   ....[51]....
        /*0a70*/ 	.word	0xffffffff


	//   ....[52]....
        /*0a74*/ 	.word	0xffffffff


	//   ....[53]....
        /*0a78*/ 	.word	0xffffffff


	//   ....[54]....
        /*0a7c*/ 	.word	0xffffffff


	//   ....[55]....
        /*0a80*/ 	.word	0xffffffff


	//   ....[56]....
        /*0a84*/ 	.word	0xffffffff


	//   ....[57]....
        /*0a88*/ 	.word	0xffffffff


	//   ....[58]....
        /*0a8c*/ 	.word	0xffffffff


	//   ....[59]....
        /*0a90*/ 	.word	0xffffffff


	//   ....[60]....
        /*0a94*/ 	.word	0xffffffff


	//   ....[61]....
        /*0a98*/ 	.word	0xffffffff


	//   ....[62]....
        /*0a9c*/ 	.word	0xffffffff


	//   ....[63]....
        /*0aa0*/ 	.word	0xffffffff


	//   ....[64]....
        /*0aa4*/ 	.word	0xffffffff


	//   ....[65]....
        /*0aa8*/ 	.word	0xffffffff


	//   ....[66]....
        /*0aac*/ 	.word	0xffffffff


	//   ....[67]....
        /*0ab0*/ 	.word	0xffffffff


	//   ....[68]....
        /*0ab4*/ 	.word	0xffffffff


	//   ....[69]....
        /*0ab8*/ 	.word	0xffffffff


	//   ....[70]....
        /*0abc*/ 	.word	0xffffffff


	//   ....[71]....
        /*0ac0*/ 	.word	0xffffffff


	//   ....[72]....
        /*0ac4*/ 	.word	0xffffffff


	//   ....[73]....
        /*0ac8*/ 	.word	0xffffffff


	//   ....[74]....
        /*0acc*/ 	.word	0xffffffff


	//   ....[75]....
        /*0ad0*/ 	.word	0xffffffff


	//   ....[76]....
        /*0ad4*/ 	.word	0xffffffff


	//   ....[77]....
        /*0ad8*/ 	.word	0xffffffff


	//   ....[78]....
        /*0adc*/ 	.word	0xffffffff


	//   ....[79]....
        /*0ae0*/ 	.word	0xffffffff


	//   ....[80]....
        /*0ae4*/ 	.word	0xffffffff


	//   ....[81]....
        /*0ae8*/ 	.word	0xffffffff


	//   ....[82]....
        /*0aec*/ 	.word	0xffffffff


	//   ....[83]....
        /*0af0*/ 	.word	0xffffffff


	//   ....[84]....
        /*0af4*/ 	.word	0xffffffff


	//   ....[85]....
        /*0af8*/ 	.word	0xffffffff


	//   ....[86]....
        /*0afc*/ 	.word	0xffffffff


	//   ....[87]....
        /*0b00*/ 	.word	0xffffffff


	//   ....[88]....
        /*0b04*/ 	.word	0xffffffff


	//   ....[89]....
        /*0b08*/ 	.word	0xffffffff


	//   ....[90]....
        /*0b0c*/ 	.word	0xffffffff


	//   ....[91]....
        /*0b10*/ 	.word	0xffffffff


	//   ....[92]....
        /*0b14*/ 	.word	0xffffffff


	//   ....[93]....
        /*0b18*/ 	.word	0xffffffff


	//   ....[94]....
        /*0b1c*/ 	.word	0xffffffff


	//   ....[95]....
        /*0b20*/ 	.word	0xffffffff


	//   ....[96]....
        /*0b24*/ 	.word	0x0500000f


	//   ....[97]....
        /*0b28*/ 	.word	0x0500000f


	//   ....[98]....
        /*0b2c*/ 	.word	0x0500000f


	//   ....[99]....
        /*0b30*/ 	.word	0x0500000f


	//   ....[100]....
        /*0b34*/ 	.word	0x0500000f


	//   ....[101]....
        /*0b38*/ 	.word	0x0500000f


	//   ....[102]....
        /*0b3c*/ 	.word	0x0500000f


	//   ....[103]....
        /*0b40*/ 	.word	0x0500000f


	//   ....[104]....
        /*0b44*/ 	.word	0x0500000f


	//   ....[105]....
        /*0b48*/ 	.word	0x0500000f


	//   ....[106]....
        /*0b4c*/ 	.word	0x0500000f


	//   ....[107]....
        /*0b50*/ 	.word	0x0500000f


	//   ....[108]....
        /*0b54*/ 	.word	0x0500000f


	//   ....[109]....
        /*0b58*/ 	.word	0x0500000f


	//   ....[110]....
        /*0b5c*/ 	.word	0x0500000f


	//   ....[111]....
        /*0b60*/ 	.word	0x0500000f


	//   ....[112]....
        /*0b64*/ 	.word	0x0500000f


	//   ....[113]....
        /*0b68*/ 	.word	0x0500000f


	//   ....[114]....
        /*0b6c*/ 	.word	0x0500000f


	//   ....[115]....
        /*0b70*/ 	.word	0x0500000f


	//   ....[116]....
        /*0b74*/ 	.word	0x0500000f


	//   ....[117]....
        /*0b78*/ 	.word	0x0500000f


	//   ....[118]....
        /*0b7c*/ 	.word	0x0500000f


	//   ....[119]....
        /*0b80*/ 	.word	0x0500000f


	//   ....[120]....
        /*0b84*/ 	.word	0x0500000f


	//   ....[121]....
        /*0b88*/ 	.word	0x0500000f


	//   ....[122]....
        /*0b8c*/ 	.word	0x0500000f


	//   ....[123]....
        /*0b90*/ 	.word	0x0500000f


	//   ....[124]....
        /*0b94*/ 	.word	0x0500000f


	//   ....[125]....
        /*0b98*/ 	.word	0x0500000f


	//   ....[126]....
        /*0b9c*/ 	.word	0x0500000f


	//   ....[127]....
        /*0ba0*/ 	.word	0x0500000f


	//   ....[128]....
        /*0ba4*/ 	.word	0x0500000f


	//   ....[129]....
        /*0ba8*/ 	.word	0x0500000f


	//   ....[130]....
        /*0bac*/ 	.word	0x0500000f


	//   ....[131]....
        /*0bb0*/ 	.word	0x0500000f


	//   ....[132]....
        /*0bb4*/ 	.word	0x0500000f


	//   ....[133]....
        /*0bb8*/ 	.word	0x0500000f


	//   ....[134]....
        /*0bbc*/ 	.word	0x0500000f


	//   ....[135]....
        /*0bc0*/ 	.word	0x0500000f


	//   ....[136]....
        /*0bc4*/ 	.word	0x0500000f


	//   ....[137]....
        /*0bc8*/ 	.word	0x0500000f


	//   ....[138]....
        /*0bcc*/ 	.word	0x0500000f


	//   ....[139]....
        /*0bd0*/ 	.word	0x0500000f


	//   ....[140]....
        /*0bd4*/ 	.word	0x0500000f


	//   ....[141]....
        /*0bd8*/ 	.word	0x0500000f


	//   ....[142]....
        /*0bdc*/ 	.word	0x0500000f


	//   ....[143]....
        /*0be0*/ 	.word	0x0500000f


	//   ....[144]....
        /*0be4*/ 	.word	0x0500000f


	//   ....[145]....
        /*0be8*/ 	.word	0x0500000f


	//   ....[146]....
        /*0bec*/ 	.word	0x0500000f


	//   ....[147]....
        /*0bf0*/ 	.word	0x0500000f


	//   ....[148]....
        /*0bf4*/ 	.word	0x0500000f


	//   ....[149]....
        /*0bf8*/ 	.word	0x0500000f


	//----- nvinfo : EIATTR_COOP_GROUP_INSTR_OFFSETS
	.align		4
.L_1189:
        /*0bfc*/ 	.byte	0x04, 0x28
        /*0bfe*/ 	.short	(.L_1191 - .L_1190)


	//   ....[0]....
.L_1190:
        /*0c00*/ 	.word	0x00000060


	//   ....[1]....
        /*0c04*/ 	.word	0x00000190


	//   ....[2]....
        /*0c08*/ 	.word	0x00000240


	//   ....[3]....
        /*0c0c*/ 	.word	0x00000400


	//   ....[4]....
        /*0c10*/ 	.word	0x00000560


	//   ....[5]....
        /*0c14*/ 	.word	0x00000680


	//   ....[6]....
        /*0c18*/ 	.word	0x000007e0


	//   ....[7]....
        /*0c1c*/ 	.word	0x00007590


	//   ....[8]....
        /*0c20*/ 	.word	0x00007b60


	//   ....[9]....
        /*0c24*/ 	.word	0x00007b70


	//   ....[10]....
        /*0c28*/ 	.word	0x00007b80


	//   ....[11]....
        /*0c2c*/ 	.word	0x00007b90


	//   ....[12]....
        /*0c30*/ 	.word	0x00009940


	//   ....[13]....
        /*0c34*/ 	.word	0x00009950


	//   ....[14]....
        /*0c38*/ 	.word	0x00009960


	//   ....[15]....
        /*0c3c*/ 	.word	0x00009970


	//   ....[16]....
        /*0c40*/ 	.word	0x0000e9d0


	//   ....[17]....
        /*0c44*/ 	.word	0x0000e9f0


	//   ....[18]....
        /*0c48*/ 	.word	0x0000ee20


	//   ....[19]....
        /*0c4c*/ 	.word	0x0000ee70


	//   ....[20]....
        /*0c50*/ 	.word	0x000101e0


	//   ....[21]....
        /*0c54*/ 	.word	0x000133e0


	//   ....[22]....
        /*0c58*/ 	.word	0x00013440


	//   ....[23]....
        /*0c5c*/ 	.word	0x00013e20


	//   ....[24]....
        /*0c60*/ 	.word	0x00013e40


	//   ....[25]....
        /*0c64*/ 	.word	0x00015710


	//   ....[26]....
        /*0c68*/ 	.word	0x00015f10


	//   ....[27]....
        /*0c6c*/ 	.word	0x00015f20


	//   ....[28]....
        /*0c70*/ 	.word	0x00015f60


	//   ....[29]....
        /*0c74*/ 	.word	0x00015f70


	//   ....[30]....
        /*0c78*/ 	.word	0x00016eb0


	//   ....[31]....
        /*0c7c*/ 	.word	0x00016ed0


	//   ....[32]....
        /*0c80*/ 	.word	0x00016ee0


	//   ....[33]....
        /*0c84*/ 	.word	0x00016ef0


	//   ....[34]....
        /*0c88*/ 	.word	0x00017590


	//   ....[35]....
        /*0c8c*/ 	.word	0x000175a0


	//   ....[36]....
        /*0c90*/ 	.word	0x000176f0


	//   ....[37]....
        /*0c94*/ 	.word	0x00017700


	//   ....[38]....
        /*0c98*/ 	.word	0x00017af0


	//   ....[39]....
        /*0c9c*/ 	.word	0x00017b00


	//   ....[40]....
        /*0ca0*/ 	.word	0x00017ff0


	//   ....[41]....
        /*0ca4*/ 	.word	0x00018000


	//   ....[42]....
        /*0ca8*/ 	.word	0x00018dd0


	//   ....[43]....
        /*0cac*/ 	.word	0x00018de0


	//   ....[44]....
        /*0cb0*/ 	.word	0x00018f40


	//   ....[45]....
        /*0cb4*/ 	.word	0x00018f50


	//   ....[46]....
        /*0cb8*/ 	.word	0x00019100


	//   ....[47]....
        /*0cbc*/ 	.word	0x00019300


	//   ....[48]....
        /*0cc0*/ 	.word	0x00019330


	//   ....[49]....
        /*0cc4*/ 	.word	0x00019360


	//   ....[50]....
        /*0cc8*/ 	.word	0x00019390


	//   ....[51]....
        /*0ccc*/ 	.word	0x000193c0


	//   ....[52]....
        /*0cd0*/ 	.word	0x000193f0


	//   ....[53]....
        /*0cd4*/ 	.word	0x00019570


	//   ....[54]....
        /*0cd8*/ 	.word	0x000195a0


	//   ....[55]....
        /*0cdc*/ 	.word	0x000195d0


	//   ....[56]....
        /*0ce0*/ 	.word	0x00019600


	//   ....[57]....
        /*0ce4*/ 	.word	0x00019630


	//   ....[58]....
        /*0ce8*/ 	.word	0x00019660


	//   ....[59]....
        /*0cec*/ 	.word	0x000196f0


	//   ....[60]....
        /*0cf0*/ 	.word	0x00019720


	//   ....[61]....
        /*0cf4*/ 	.word	0x00019730


	//   ....[62]....
        /*0cf8*/ 	.word	0x000197d0


	//   ....[63]....
        /*0cfc*/ 	.word	0x0001a890


	//   ....[64]....
        /*0d00*/ 	.word	0x0001c560


	//   ....[65]....
        /*0d04*/ 	.word	0x0001d1b0


	//   ....[66]....
        /*0d08*/ 	.word	0x0001d1c0


	//   ....[67]....
        /*0d0c*/ 	.word	0x0001d2b0


	//   ....[68]....
        /*0d10*/ 	.word	0x0001d2c0


	//   ....[69]....
        /*0d14*/ 	.word	0x0001d370


	//   ....[70]....
        /*0d18*/ 	.word	0x0001d380


	//   ....[71]....
        /*0d1c*/ 	.word	0x0001d390


	//   ....[72]....
        /*0d20*/ 	.word	0x0001d3a0


	//   ....[73]....
        /*0d24*/ 	.word	0x0001d470


	//   ....[74]....
        /*0d28*/ 	.word	0x0001d4b0


	//   ....[75]....
        /*0d2c*/ 	.word	0x0001d4c0


	//   ....[76]....
        /*0d30*/ 	.word	0x0001d4e0


	//   ....[77]....
        /*0d34*/ 	.word	0x00020270


	//   ....[78]....
        /*0d38*/ 	.word	0x00020290


	//   ....[79]....
        /*0d3c*/ 	.word	0x000202f0


	//   ....[80]....
        /*0d40*/ 	.word	0x00020320


	//   ....[81]....
        /*0d44*/ 	.word	0x00020350


	//   ....[82]....
        /*0d48*/ 	.word	0x00020380


	//   ....[83]....
        /*0d4c*/ 	.word	0x000203b0


	//   ....[84]....
        /*0d50*/ 	.word	0x000203e0


	//   ....[85]....
        /*0d54*/ 	.word	0x00020570


	//   ....[86]....
        /*0d58*/ 	.word	0x000205b0


	//   ....[87]....
        /*0d5c*/ 	.word	0x000205e0


	//   ....[88]....
        /*0d60*/ 	.word	0x00020610


	//   ....[89]....
        /*0d64*/ 	.word	0x00020640


	//   ....[90]....
        /*0d68*/ 	.word	0x00020670


	//   ....[91]....
        /*0d6c*/ 	.word	0x00020730


	//   ....[92]....
        /*0d70*/ 	.word	0x00020750


	//   ....[93]....
        /*0d74*/ 	.word	0x00020760


	//   ....[94]....
        /*0d78*/ 	.word	0x000207c0


	//   ....[95]....
        /*0d7c*/ 	.word	0x00020dc0


	//   ....[96]....
        /*0d80*/ 	.word	0x000211c0


	//   ....[97]....
        /*0d84*/ 	.word	0x00021270


	//   ....[98]....
        /*0d88*/ 	.word	0x00021300


	//   ....[99]....
        /*0d8c*/ 	.word	0x00021350


	//   ....[100]....
        /*0d90*/ 	.word	0x000213a0


	//   ....[101]....
        /*0d94*/ 	.word	0x00021490


	//   ....[102]....
        /*0d98*/ 	.word	0x00021520


	//   ....[103]....
        /*0d9c*/ 	.word	0x00021580


	//   ....[104]....
        /*0da0*/ 	.word	0x000215e0


	//   ....[105]....
        /*0da4*/ 	.word	0x000217f0


	//   ....[106]....
        /*0da8*/ 	.word	0x00021840


	//   ....[107]....
        /*0dac*/ 	.word	0x000218d0


	//   ....[108]....
        /*0db0*/ 	.word	0x00021960


	//   ....[109]....
        /*0db4*/ 	.word	0x000219e0


	//   ....[110]....
        /*0db8*/ 	.word	0x00021a30


	//   ....[111]....
        /*0dbc*/ 	.word	0x00021ac0


	//   ....[112]....
        /*0dc0*/ 	.word	0x00021b50


	//   ....[113]....
        /*0dc4*/ 	.word	0x00021bd0


	//   ....[114]....
        /*0dc8*/ 	.word	0x00021c20


	//   ....[115]....
        /*0dcc*/ 	.word	0x00021cb0


	//   ....[116]....
        /*0dd0*/ 	.word	0x00021d40


	//   ....[117]....
        /*0dd4*/ 	.word	0x00021e00


	//   ....[118]....
        /*0dd8*/ 	.word	0x000220f0


	//   ....[119]....
        /*0ddc*/ 	.word	0x000222a0


	//   ....[120]....
        /*0de0*/ 	.word	0x000222f0


	//   ....[121]....
        /*0de4*/ 	.word	0x00022360


	//   ....[122]....
        /*0de8*/ 	.word	0x00022460


	//   ....[123]....
        /*0dec*/ 	.word	0x000224d0


	//   ....[124]....
        /*0df0*/ 	.word	0x000225d0


	//   ....[125]....
        /*0df4*/ 	.word	0x00022650


	//   ....[126]....
        /*0df8*/ 	.word	0x000226d0


	//   ....[127]....
        /*0dfc*/ 	.word	0x000227d0


	//   ....[128]....
        /*0e00*/ 	.word	0x000228d0


	//   ....[129]....
        /*0e04*/ 	.word	0x00022930


	//   ....[130]....
        /*0e08*/ 	.word	0x00022a10


	//   ....[131]....
        /*0e0c*/ 	.word	0x00022d30


	//   ....[132]....
        /*0e10*/ 	.word	0x00022de0


	//   ....[133]....
        /*0e14*/ 	.word	0x00022f30


	//   ....[134]....
        /*0e18*/ 	.word	0x00022fb0


	//   ....[135]....
        /*0e1c*/ 	.word	0x00023020


	//   ....[136]....
        /*0e20*/ 	.word	0x00023090


	//   ....[137]....
        /*0e24*/ 	.word	0x00023100


	//   ....[138]....
        /*0e28*/ 	.word	0x00023180


	//   ....[139]....
        /*0e2c*/ 	.word	0x00023200


	//   ....[140]....
        /*0e30*/ 	.word	0x000232a0


	//   ....[141]....
        /*0e34*/ 	.word	0x00023310


	//   ....[142]....
        /*0e38*/ 	.word	0x00023380


	//   ....[143]....
        /*0e3c*/ 	.word	0x000233f0


	//   ....[144]....
        /*0e40*/ 	.word	0x00023470


	//   ....[145]....
        /*0e44*/ 	.word	0x000234e0


	//   ....[146]....
        /*0e48*/ 	.word	0x00023580


	//   ....[147]....
        /*0e4c*/ 	.word	0x000235d0


	//   ....[148]....
        /*0e50*/ 	.word	0x00023660


	//   ....[149]....
        /*0e54*/ 	.word	0x00023790


	//----- nvinfo : EIATTR_REG_RECONFIG
	.align		4
.L_1191:
        /*0e58*/ 	.byte	0x01, 0x54
	.zero		2


	//----- nvinfo : EIATTR_SYSCALL_OFFSETS
	.align		4
        /*0e5c*/ 	.byte	0x04, 0x46
        /*0e5e*/ 	.short	(.L_1193 - .L_1192)


	//   ....[0]....
.L_1192:
        /*0e60*/ 	.word	0x00001e90


	//   ....[1]....
        /*0e64*/ 	.word	0x00001fe0


	//   ....[2]....
        /*0e68*/ 	.word	0x00007760


	//   ....[3]....
        /*0e6c*/ 	.word	0x00007ae0


	//   ....[4]....
        /*0e70*/ 	.word	0x0001c1b0


	//   ....[5]....
        /*0e74*/ 	.word	0x0001c300


	//   ....[6]....
        /*0e78*/ 	.word	0x0001c400


	//   ....[7]....
        /*0e7c*/ 	.word	0x0001cc80


	//----- nvinfo : EIATTR_MBARRIER_INSTR_OFFSETS
	.align		4
.L_1193:
        /*0e80*/ 	.byte	0x04, 0x39
        /*0e82*/ 	.short	(.L_1195 - .L_1194)


	//   ....[0]....
.L_1194:
        /*0e84*/ 	.word	0x000002b0
        /*0e88*/ 	.word	0x000000ff
        /*0e8c*/ 	.word	0x00031c00
        /*0e90*/ 	.short	0x0100
        /*0e92*/ 	.byte	0x08
	.zero		1


	//   ....[1]....
        /*0e94*/ 	.word	0x000002c0
        /*0e98*/ 	.word	0x000000ff
        /*0e9c*/ 	.word	0x00031c20
        /*0ea0*/ 	.short	0x0100
        /*0ea2*/ 	.byte	0x08
	.zero		1


	//   ....[2]....
        /*0ea4*/ 	.word	0x000003b0
        /*0ea8*/ 	.word	0x000000ff
        /*0eac*/ 	.word	0x00031c30
        /*0eb0*/ 	.short	0x0100
        /*0eb2*/ 	.byte	0x08
	.zero		1


	//   ....[3]....
        /*0eb4*/ 	.word	0x000003c0
        /*0eb8*/ 	.word	0x000000ff
        /*0ebc*/ 	.word	0x00031c40
        /*0ec0*/ 	.short	0x0100
        /*0ec2*/ 	.byte	0x08
	.zero		1


	//   ....[4]....
        /*0ec4*/ 	.word	0x000003d0
        /*0ec8*/ 	.word	0x000000ff
        /*0ecc*/ 	.word	0x00031c38
        /*0ed0*/ 	.short	0x0100
        /*0ed2*/ 	.byte	0x08
	.zero		1


	//   ....[5]....
        /*0ed4*/ 	.word	0x000003e0
        /*0ed8*/ 	.word	0x000000ff
        /*0edc*/ 	.word	0x00031c48
        /*0ee0*/ 	.short	0x0100
        /*0ee2*/ 	.byte	0x08
	.zero		1


	//   ....[6]....
        /*0ee4*/ 	.word	0x00000510
        /*0ee8*/ 	.word	0x000000ff
        /*0eec*/ 	.word	0x00031c50
        /*0ef0*/ 	.short	0x0100
        /*0ef2*/ 	.byte	0x08
	.zero		1


	//   ....[7]....
        /*0ef4*/ 	.word	0x00000520
        /*0ef8*/ 	.word	0x000000ff
        /*0efc*/ 	.word	0x00031c60
        /*0f00*/ 	.short	0x0100
        /*0f02*/ 	.byte	0x08
	.zero		1


	//   ....[8]....
        /*0f04*/ 	.word	0x00000530
        /*0f08*/ 	.word	0x000000ff
        /*0f0c*/ 	.word	0x00031c58
        /*0f10*/ 	.short	0x0100
        /*0f12*/ 	.byte	0x08
	.zero		1


	//   ....[9]....
        /*0f14*/ 	.word	0x00000540
        /*0f18*/ 	.word	0x000000ff
        /*0f1c*/ 	.word	0x00031c68
        /*0f20*/ 	.short	0x0100
        /*0f22*/ 	.byte	0x08
	.zero		1


	//   ....[10]....
        /*0f24*/ 	.word	0x00000630
        /*0f28*/ 	.word	0x000000ff
        /*0f2c*/ 	.word	0x00031c70
        /*0f30*/ 	.short	0x0100
        /*0f32*/ 	.byte	0x06
	.zero		1


	//   ....[11]....
        /*0f34*/ 	.word	0x00000640
        /*0f38*/ 	.word	0x000000ff
        /*0f3c*/ 	.word	0x00031c80
        /*0f40*/ 	.short	0x0100
        /*0f42*/ 	.byte	0x06
	.zero		1


	//   ....[12]....
        /*0f44*/ 	.word	0x00000650
        /*0f48*/ 	.word	0x000000ff
        /*0f4c*/ 	.word	0x00031c78
        /*0f50*/ 	.short	0x0100
        /*0f52*/ 	.byte	0x06
	.zero		1


	//   ....[13]....
        /*0f54*/ 	.word	0x00000660
        /*0f58*/ 	.word	0x000000ff
        /*0f5c*/ 	.word	0x00031c88
        /*0f60*/ 	.short	0x0100
        /*0f62*/ 	.byte	0x06
	.zero		1


	//   ....[14]....
        /*0f64*/ 	.word	0x00000790
        /*0f68*/ 	.word	0x000000ff
        /*0f6c*/ 	.word	0x00031c90
        /*0f70*/ 	.short	0x0100
        /*0f72*/ 	.byte	0x08
	.zero		1


	//   ....[15]....
        /*0f74*/ 	.word	0x000007a0
        /*0f78*/ 	.word	0x000000ff
        /*0f7c*/ 	.word	0x00031ca0
        /*0f80*/ 	.short	0x0100
        /*0f82*/ 	.byte	0x08
	.zero		1


	//   ....[16]....
        /*0f84*/ 	.word	0x000007b0
        /*0f88*/ 	.word	0x000000ff
        /*0f8c*/ 	.word	0x00031c98
        /*0f90*/ 	.short	0x0100
        /*0f92*/ 	.byte	0x08
	.zero		1


	//   ....[17]....
        /*0f94*/ 	.word	0x000007c0
        /*0f98*/ 	.word	0x000000ff
        /*0f9c*/ 	.word	0x00031ca8
        /*0fa0*/ 	.short	0x0100
        /*0fa2*/ 	.byte	0x08
	.zero		1


	//   ....[18]....
        /*0fa4*/ 	.word	0x000008f0
        /*0fa8*/ 	.word	0x000000ff
        /*0fac*/ 	.word	0x00031cb0
        /*0fb0*/ 	.short	0x0100
        /*0fb2*/ 	.byte	0x08
	.zero		1


	//   ....[19]....
        /*0fb4*/ 	.word	0x00000900
        /*0fb8*/ 	.word	0x000000ff
        /*0fbc*/ 	.word	0x00031cc0
        /*0fc0*/ 	.short	0x0100
        /*0fc2*/ 	.byte	0x08
	.zero		1


	//   ....[20]....
        /*0fc4*/ 	.word	0x00000910
        /*0fc8*/ 	.word	0x000000ff
        /*0fcc*/ 	.word	0x00031cb8
        /*0fd0*/ 	.short	0x0100
        /*0fd2*/ 	.byte	0x08
	.zero		1


	//   ....[21]....
        /*0fd4*/ 	.word	0x00000920
        /*0fd8*/ 	.word	0x000000ff
        /*0fdc*/ 	.word	0x00031cc8
        /*0fe0*/ 	.short	0x0100
        /*0fe2*/ 	.byte	0x08
	.zero		1


	//   ....[22]....
        /*0fe4*/ 	.word	0x000034d0
        /*0fe8*/ 	.word	0x00000014
        /*0fec*/ 	.word	0x00031c90
        /*0ff0*/ 	.short	0x010a
        /*0ff2*/ 	.byte	0x3f
	.zero		1


	//   ....[23]....
        /*0ff4*/ 	.word	0x00004fc0
        /*0ff8*/ 	.word	0x00000014
        /*0ffc*/ 	.word	0x00031c90
        /*1000*/ 	.short	0x010a
        /*1002*/ 	.byte	0x3f
	.zero		1


	//   ....[24]....
        /*1004*/ 	.word	0x00006a30
        /*1008*/ 	.word	0x00000014
        /*100c*/ 	.word	0x00031c90
        /*1010*/ 	.short	0x010a
        /*1012*/ 	.byte	0x3f
	.zero		1


	//   ....[25]....
        /*1014*/ 	.word	0x00006ca0
        /*1018*/ 	.word	0x00000020
        /*101c*/ 	.word	0x00000000
        /*1020*/ 	.short	0x0101
        /*1022*/ 	.byte	0x3f
	.zero		1


	//   ....[26]....
        /*1024*/ 	.word	0x00006ce0
        /*1028*/ 	.word	0x00000014
        /*102c*/ 	.word	0x00031cb0
        /*1030*/ 	.short	0x010a
        /*1032*/ 	.byte	0x3f
	.zero		1


	//   ....[27]....
        /*1034*/ 	.word	0x00007020
        /*1038*/ 	.word	0x00000014
        /*103c*/ 	.word	0x00000000
        /*1040*/ 	.short	0x0101
        /*1042*/ 	.byte	0x3f
	.zero		1


	//   ....[28]....
        /*1044*/ 	.word	0x00007800
        /*1048*/ 	.word	0x00000010
        /*104c*/ 	.word	0x00031c00
        /*1050*/ 	.short	0x010a
        /*1052*/ 	.byte	0x3f
	.zero		1


	//   ....[29]....
        /*1054*/ 	.word	0x00007850
        /*1058*/ 	.word	0x00000010
        /*105c*/ 	.word	0x00031c00
        /*1060*/ 	.short	0x010a
        /*1062*/ 	.byte	0x3f
	.zero		1


	//   ....[30]....
        /*1064*/ 	.word	0x000082c0
        /*1068*/ 	.word	0x00000010
        /*106c*/ 	.word	0x00031c00
        /*1070*/ 	.short	0x010a
        /*1072*/ 	.byte	0x3f
	.zero		1


	//   ....[31]....
        /*1074*/ 	.word	0x00009eb0
        /*1078*/ 	.word	0x00000010
        /*107c*/ 	.word	0x00031c00
        /*1080*/ 	.short	0x010a
        /*1082*/ 	.byte	0x3f
	.zero		1


	//   ....[32]....
        /*1084*/ 	.word	0x0000b850
        /*1088*/ 	.word	0x00000000
        /*108c*/ 	.word	0x00031c30
        /*1090*/ 	.short	0x010a
        /*1092*/ 	.byte	0x3f
	.zero		1


	//   ....[33]....
        /*1094*/ 	.word	0x0000b920
        /*1098*/ 	.word	0x00000000
        /*109c*/ 	.word	0x00031c30
        /*10a0*/ 	.short	0x010a
        /*10a2*/ 	.byte	0x3f
	.zero		1


	//   ....[34]....
        /*10a4*/ 	.word	0x0000f2b0
        /*10a8*/ 	.word	0x00000018
        /*10ac*/ 	.word	0x00000000
        /*10b0*/ 	.short	0x0101
        /*10b2*/ 	.byte	0x3f
	.zero		1


	//   ....[35]....
        /*10b4*/ 	.word	0x000104d0
        /*10b8*/ 	.word	0x0000000e
        /*10bc*/ 	.word	0x00031c30
        /*10c0*/ 	.short	0x010a
        /*10c2*/ 	.byte	0x3f
	.zero		1


	//   ....[36]....
        /*10c4*/ 	.word	0x00010520
        /*10c8*/ 	.word	0x0000000e
        /*10cc*/ 	.word	0x00031c30
        /*10d0*/ 	.short	0x010a
        /*10d2*/ 	.byte	0x3f
	.zero		1


	//   ....[37]....
        /*10d4*/ 	.word	0x00012b30
        /*10d8*/ 	.word	0x0000000f
        /*10dc*/ 	.word	0x00031c50
        /*10e0*/ 	.short	0x010a
        /*10e2*/ 	.byte	0x3f
	.zero		1


	//   ....[38]....
        /*10e4*/ 	.word	0x00012b70
        /*10e8*/ 	.word	0x0000000f
        /*10ec*/ 	.word	0x00031c50
        /*10f0*/ 	.short	0x010a
        /*10f2*/ 	.byte	0x3f
	.zero		1


	//   ....[39]....
        /*10f4*/ 	.word	0x000147e0
        /*10f8*/ 	.word	0x0000006f
        /*10fc*/ 	.word	0x00000000
        /*1100*/ 	.short	0x0101
        /*1102*/ 	.byte	0x3f
	.zero		1


	//   ....[40]....
        /*1104*/ 	.word	0x000147f0
        /*1108*/ 	.word	0x0000006c
        /*110c*/ 	.word	0x00000000
        /*1110*/ 	.short	0x0101
        /*1112*/ 	.byte	0x3f
	.zero		1


	//   ....[41]....
        /*1114*/ 	.word	0x00015800
        /*1118*/ 	.word	0x00000000
        /*111c*/ 	.word	0x00031c50
        /*1120*/ 	.short	0x010a
        /*1122*/ 	.byte	0x3f
	.zero		1


	//   ....[42]....
        /*1124*/ 	.word	0x000158b0
        /*1128*/ 	.word	0x00000000
        /*112c*/ 	.word	0x00031c50
        /*1130*/ 	.short	0x010a
        /*1132*/ 	.byte	0x3f
	.zero		1


	//   ....[43]....
        /*1134*/ 	.word	0x00016260
        /*1138*/ 	.word	0x00000004
        /*113c*/ 	.word	0x00000000
        /*1140*/ 	.short	0x0101
        /*1142*/ 	.byte	0x3f
	.zero		1


	//   ....[44]....
        /*1144*/ 	.word	0x000174f0
        /*1148*/ 	.word	0x00000000
        /*114c*/ 	.word	0x00000000
        /*1150*/ 	.short	0x0101
        /*1152*/ 	.byte	0x3f
	.zero		1


	//   ....[45]....
        /*1154*/ 	.word	0x000179f0
        /*1158*/ 	.word	0x0000000a
        /*115c*/ 	.word	0x00000000
        /*1160*/ 	.short	0x0101
        /*1162*/ 	.byte	0x3f
	.zero		1


	//   ....[46]....
        /*1164*/ 	.word	0x0001a970
        /*1168*/ 	.word	0x00000010
        /*116c*/ 	.word	0x00031c20
        /*1170*/ 	.short	0x010a
        /*1172*/ 	.byte	0x3f
	.zero		1


	//   ....[47]....
        /*1174*/ 	.word	0x0001aa40
        /*1178*/ 	.word	0x00000009
        /*117c*/ 	.word	0x00031ca0
        /*1180*/ 	.short	0x010a
        /*1182*/ 	.byte	0x3f
	.zero		1


	//   ....[48]....
        /*1184*/ 	.word	0x0001ae60
        /*1188*/ 	.word	0x00000009
        /*118c*/ 	.word	0x00031cc0
        /*1190*/ 	.short	0x010a
        /*1192*/ 	.byte	0x3f
	.zero		1


	//   ....[49]....
        /*1194*/ 	.word	0x0001b3a0
        /*1198*/ 	.word	0x00000009
        /*119c*/ 	.word	0x00031ca0
        /*11a0*/ 	.short	0x010a
        /*11a2*/ 	.byte	0x3f
	.zero		1


	//   ....[50]....
        /*11a4*/ 	.word	0x0001b7e0
        /*11a8*/ 	.word	0x00000009
        /*11ac*/ 	.word	0x00031cc0
        /*11b0*/ 	.short	0x010a
        /*11b2*/ 	.byte	0x3f
	.zero		1


	//   ....[51]....
        /*11b4*/ 	.word	0x0001c770
        /*11b8*/ 	.word	0x00000000
        /*11bc*/ 	.word	0x00031c40
        /*11c0*/ 	.short	0x010a
        /*11c2*/ 	.byte	0x3f
	.zero		1


	//   ....[52]....
        /*11c4*/ 	.word	0x0001d620
        /*11c8*/ 	.word	0x00000010
        /*11cc*/ 	.word	0x00031c00
        /*11d0*/ 	.short	0x0107
        /*11d2*/ 	.byte	0x3f
	.zero		1


	//   ....[53]....
        /*11d4*/ 	.word	0x0001d710
        /*11d8*/ 	.word	0x00000010
        /*11dc*/ 	.word	0x00031c00
        /*11e0*/ 	.short	0x0101
        /*11e2*/ 	.byte	0x3f
	.zero		1


	//   ....[54]....
        /*11e4*/ 	.word	0x0001d730
        /*11e8*/ 	.word	0x00000010
        /*11ec*/ 	.word	0x00031c20
        /*11f0*/ 	.short	0x010a
        /*11f2*/ 	.byte	0x3f
	.zero		1


	//   ....[55]....
        /*11f4*/ 	.word	0x0001dac0
        /*11f8*/ 	.word	0x00000003
        /*11fc*/ 	.word	0x00031c40
        /*1200*/ 	.short	0x010a
        /*1202*/ 	.byte	0x3f
	.zero		1


	//   ....[56]....
        /*1204*/ 	.word	0x0001df20
        /*1208*/ 	.word	0x00000002
        /*120c*/ 	.word	0x00031c60
        /*1210*/ 	.short	0x010a
        /*1212*/ 	.byte	0x3f
	.zero		1


	//   ....[57]....
        /*1214*/ 	.word	0x0001e660
        /*1218*/ 	.word	0x00000003
        /*121c*/ 	.word	0x00031c40
        /*1220*/ 	.short	0x010a
        /*1222*/ 	.byte	0x3f
	.zero		1


	//   ....[58]....
        /*1224*/ 	.word	0x0001eac0
        /*1228*/ 	.word	0x00000002
        /*122c*/ 	.word	0x00031c60
        /*1230*/ 	.short	0x010a
        /*1232*/ 	.byte	0x3f
	.zero		1


	//   ....[59]....
        /*1234*/ 	.word	0x0001f160
        /*1238*/ 	.word	0x00000003
        /*123c*/ 	.word	0x00031c40
        /*1240*/ 	.short	0x010a
        /*1242*/ 	.byte	0x3f
	.zero		1


	//   ....[60]....
        /*1244*/ 	.word	0x0001f5c0
        /*1248*/ 	.word	0x00000002
        /*124c*/ 	.word	0x00031c60
        /*1250*/ 	.short	0x010a
        /*1252*/ 	.byte	0x3f
	.zero		1


	//   ....[61]....
        /*1254*/ 	.word	0x0001fc00
        /*1258*/ 	.word	0x00000000
        /*125c*/ 	.word	0x00031c60
        /*1260*/ 	.short	0x010a
        /*1262*/ 	.byte	0x3f
	.zero		1


	//   ....[62]....
        /*1264*/ 	.word	0x00020d40
        /*1268*/ 	.word	0x00000009
        /*126c*/ 	.word	0x00031c20
        /*1270*/ 	.short	0x010a
        /*1272*/ 	.byte	0x3f
	.zero		1


	//   ....[63]....
        /*1274*/ 	.word	0x00020ed0
        /*1278*/ 	.word	0x00000007
        /*127c*/ 	.word	0x00000000
        /*1280*/ 	.short	0x010a
        /*1282*/ 	.byte	0x3f
	.zero		1


	//   ....[64]....
        /*1284*/ 	.word	0x00020f40
        /*1288*/ 	.word	0x00000003
        /*128c*/ 	.word	0x00000000
        /*1290*/ 	.short	0x010a
        /*1292*/ 	.byte	0x3f
	.zero		1


	//   ....[65]....
        /*1294*/ 	.word	0x00020fa0
        /*1298*/ 	.word	0x00000005
        /*129c*/ 	.word	0x00000000
        /*12a0*/ 	.short	0x010a
        /*12a2*/ 	.byte	0x3f
	.zero		1


	//   ....[66]....
        /*12a4*/ 	.word	0x00020fd0
        /*12a8*/ 	.word	0x00000003
        /*12ac*/ 	.word	0x00000000
        /*12b0*/ 	.short	0x010a
        /*12b2*/ 	.byte	0x3f
	.zero		1


	//   ....[67]....
        /*12b4*/ 	.word	0x00021030
        /*12b8*/ 	.word	0x00000014
        /*12bc*/ 	.word	0x00031c90
        /*12c0*/ 	.short	0x010a
        /*12c2*/ 	.byte	0x3f
	.zero		1


	//   ....[68]....
        /*12c4*/ 	.word	0x00021080
        /*12c8*/ 	.word	0x00000014
        /*12cc*/ 	.word	0x00031c90
        /*12d0*/ 	.short	0x010a
        /*12d2*/ 	.byte	0x3f
	.zero		1


	//   ....[69]....
        /*12d4*/ 	.word	0x000210d0
        /*12d8*/ 	.word	0x00000014
        /*12dc*/ 	.word	0x00031c90
        /*12e0*/ 	.short	0x010a
        /*12e2*/ 	.byte	0x3f
	.zero		1


	//   ....[70]....
        /*12e4*/ 	.word	0x00021120
        /*12e8*/ 	.word	0x00000014
        /*12ec*/ 	.word	0x00031cb0
        /*12f0*/ 	.short	0x010a
        /*12f2*/ 	.byte	0x3f
	.zero		1


	//   ....[71]....
        /*12f4*/ 	.word	0x000213e0
        /*12f8*/ 	.word	0x00000010
        /*12fc*/ 	.word	0x00031c00
        /*1300*/ 	.short	0x010a
        /*1302*/ 	.byte	0x3f
	.zero		1


	//   ....[72]....
        /*1304*/ 	.word	0x00021610
        /*1308*/ 	.word	0x00000010
        /*130c*/ 	.word	0x00031c00
        /*1310*/ 	.short	0x010a
        /*1312*/ 	.byte	0x3f
	.zero		1


	//   ....[73]....
        /*1314*/ 	.word	0x00021660
        /*1318*/ 	.word	0x00000000
        /*131c*/ 	.word	0x00031c30
        /*1320*/ 	.short	0x010a
        /*1322*/ 	.byte	0x3f
	.zero		1


	//   ....[74]....
        /*1324*/ 	.word	0x000216b0
        /*1328*/ 	.word	0x0000000e
        /*132c*/ 	.word	0x00031c30
        /*1330*/ 	.short	0x010a
        /*1332*/ 	.byte	0x3f
	.zero		1


	//   ....[75]....
        /*1334*/ 	.word	0x00021700
        /*1338*/ 	.word	0x0000000f
        /*133c*/ 	.word	0x00031c50
        /*1340*/ 	.short	0x010a
        /*1342*/ 	.byte	0x3f
	.zero		1


	//   ....[76]....
        /*1344*/ 	.word	0x00021750
        /*1348*/ 	.word	0x00000000
        /*134c*/ 	.word	0x00031c50
        /*1350*/ 	.short	0x010a
        /*1352*/ 	.byte	0x3f
	.zero		1


	//   ....[77]....
        /*1354*/ 	.word	0x00021ed0
        /*1358*/ 	.word	0x00000010
        /*135c*/ 	.word	0x00031c20
        /*1360*/ 	.short	0x010a
        /*1362*/ 	.byte	0x3f
	.zero		1


	//   ....[78]....
        /*1364*/ 	.word	0x00021f20
        /*1368*/ 	.word	0x00000009
        /*136c*/ 	.word	0x00031ca0
        /*1370*/ 	.short	0x010a
        /*1372*/ 	.byte	0x3f
	.zero		1


	//   ....[79]....
        /*1374*/ 	.word	0x00021f70
        /*1378*/ 	.word	0x00000009
        /*137c*/ 	.word	0x00031cc0
        /*1380*/ 	.short	0x010a
        /*1382*/ 	.byte	0x3f
	.zero		1


	//   ....[80]....
        /*1384*/ 	.word	0x00021fc0
        /*1388*/ 	.word	0x00000009
        /*138c*/ 	.word	0x00031ca0
        /*1390*/ 	.short	0x010a
        /*1392*/ 	.byte	0x3f
	.zero		1


	//   ....[81]....
        /*1394*/ 	.word	0x00022010
        /*1398*/ 	.word	0x00000009
        /*139c*/ 	.word	0x00031cc0
        /*13a0*/ 	.short	0x010a
        /*13a2*/ 	.byte	0x3f
	.zero		1


	//   ....[82]....
        /*13a4*/ 	.word	0x000221b0
        /*13a8*/ 	.word	0x00000000
        /*13ac*/ 	.word	0x00031c40
        /*13b0*/ 	.short	0x010a
        /*13b2*/ 	.byte	0x3f
	.zero		1


	//   ....[83]....
        /*13b4*/ 	.word	0x00022a50
        /*13b8*/ 	.word	0x00000010
        /*13bc*/ 	.word	0x00031c20
        /*13c0*/ 	.short	0x010a
        /*13c2*/ 	.byte	0x3f
	.zero		1


	//   ....[84]....
        /*13c4*/ 	.word	0x00022aa0
        /*13c8*/ 	.word	0x00000003
        /*13cc*/ 	.word	0x00031c40
        /*13d0*/ 	.short	0x010a
        /*13d2*/ 	.byte	0x3f
	.zero		1


	//   ....[85]....
        /*13d4*/ 	.word	0x00022af0
        /*13d8*/ 	.word	0x00000002
        /*13dc*/ 	.word	0x00031c60
        /*13e0*/ 	.short	0x010a
        /*13e2*/ 	.byte	0x3f
	.zero		1


	//   ....[86]....
        /*13e4*/ 	.word	0x00022b40
        /*13e8*/ 	.word	0x00000003
        /*13ec*/ 	.word	0x00031c40
        /*13f0*/ 	.short	0x010a
        /*13f2*/ 	.byte	0x3f
	.zero		1


	//   ....[87]....
        /*13f4*/ 	.word	0x00022b90
        /*13f8*/ 	.word	0x00000002
        /*13fc*/ 	.word	0x00031c60
        /*1400*/ 	.short	0x010a
        /*1402*/ 	.byte	0x3f
	.zero		1


	//   ....[88]....
        /*1404*/ 	.word	0x00022be0
        /*1408*/ 	.word	0x00000003
        /*140c*/ 	.word	0x00031c40
        /*1410*/ 	.short	0x010a
        /*1412*/ 	.byte	0x3f
	.zero		1


	//   ....[89]....
        /*1414*/ 	.word	0x00022c30
        /*1418*/ 	.word	0x00000002
        /*141c*/ 	.word	0x00031c60
        /*1420*/ 	.short	0x010a
        /*1422*/ 	.byte	0x3f
	.zero		1


	//   ....[90]....
        /*1424*/ 	.word	0x00022c80
        /*1428*/ 	.word	0x00000000
        /*142c*/ 	.word	0x00031c60
        /*1430*/ 	.short	0x010a
        /*1432*/ 	.byte	0x3f
	.zero		1


	//   ....[91]....
        /*1434*/ 	.word	0x000236b0
        /*1438*/ 	.word	0x00000009
        /*143c*/ 	.word	0x00031c20
        /*1440*/ 	.short	0x010a
        /*1442*/ 	.byte	0x3f
	.zero		1


	//   ....[92]....
        /*1444*/ 	.word	0x00023850
        /*1448*/ 	.word	0x00000007
        /*144c*/ 	.word	0x00000000
        /*1450*/ 	.short	0x010a
        /*1452*/ 	.byte	0x3f
	.zero		1


	//   ....[93]....
        /*1454*/ 	.word	0x000238a0
        /*1458*/ 	.word	0x00000003
        /*145c*/ 	.word	0x00000000
        /*1460*/ 	.short	0x010a
        /*1462*/ 	.byte	0x3f
	.zero		1


	//   ....[94]....
        /*1464*/ 	.word	0x000238f0
        /*1468*/ 	.word	0x00000005
        /*146c*/ 	.word	0x00000000
        /*1470*/ 	.short	0x010a
        /*1472*/ 	.byte	0x3f
	.zero		1


	//----- nvinfo : EIATTR_NUM_MBARRIERS
	.align		4
.L_1195:
        /*1474*/ 	.byte	0x03, 0x38
        /*1476*/ 	.short	0x0016


	//----- nvinfo : EIATTR_EXIT_INSTR_OFFSETS
	.align		4
        /*1478*/ 	.byte	0x04, 0x1c
        /*147a*/ 	.short	(.L_1197 - .L_1196)


	//   ....[0]....
.L_1196:
        /*147c*/ 	.word	0x00021020


	//----- nvinfo : EIATTR_MAX_THREADS
	.align		4
.L_1197:
        /*1480*/ 	.byte	0x04, 0x05
        /*1482*/ 	.short	(.L_1199 - .L_1198)
.L_1198:
        /*1484*/ 	.word	0x00000200
        /*1488*/ 	.word	0x00000001
        /*148c*/ 	.word	0x00000001


	//----- nvinfo : EIATTR_CRS_STACK_SIZE
	.align		4
.L_1199:
        /*1490*/ 	.byte	0x04, 0x1e
        /*1492*/ 	.short	(.L_1201 - .L_1200)
.L_1200:
        /*1494*/ 	.word	0x00000000


	//----- nvinfo : EIATTR_CBANK_PARAM_SIZE
	.align		4
.L_1201:
        /*1498*/ 	.byte	0x03, 0x19
        /*149a*/ 	.short	0x0af0


	//----- nvinfo : EIATTR_PARAM_CBANK
	.align		4
        /*149c*/ 	.byte	0x04, 0x0a
        /*149e*/ 	.short	(.L_1203 - .L_1202)
	.align		4
.L_1202:
        /*14a0*/ 	.word	index@(.nv.constant0._ZN7cutlass13device_kernelIN5flash11enable_sm90INS1_16FlashAttnFwdSm90INS1_25CollectiveMainloopFwdSm90ILi2EN4cute5tupleIJNS5_1CILi1EEES8_S8_EEENS6_IJNS7_ILi192EEENS7_ILi144EEENS7_ILi96EEEEEELi96ENS_10bfloat16_tEfNS_4arch4Sm90ELb0ELb0ELb1ELb1ELb0ELb1ELb0ELb0ELb1ELb1ELb1ELb0EEENS1_21CollectiveEpilogueFwdINS6_IJSA_SC_SB_EEES9_SE_SG_Li384ELb1ELb1ELb1ELb0EEENS1_36VarlenDynamicPersistentTileSchedulerILi192ELi144ELi384ELi128ELb1ELb1ELb1ELb0ELb1ELb1EEEEEEEEEvNT_6ParamsE)
        /*14a4*/ 	.short	0x0210
        /*14a6*/ 	.short	0x0af0


	//----- nvinfo : EIATTR_SW_WAR
	.align		4
.L_1203:
        /*14a8*/ 	.byte	0x04, 0x36
        /*14aa*/ 	.short	(.L_1205 - .L_1204)
.L_1204:
        /*14ac*/ 	.word	0x00000008
.L_1205:


//--------------------- .nv.info._ZN7cutlass13device_kernelIN5flash11enable_sm90INS1_16FlashAttnFwdSm90INS1_25CollectiveMainloopFwdSm90ILi2EN4cute5tupleIJNS5_1CILi1EEES8_S8_EEENS6_IJNS7_ILi192EEENS7_ILi128EEENS7_ILi96EEEEEELi96ENS_10bfloat16_tEfNS_4arch4Sm90ELb0ELb1ELb1ELb0ELb0ELb0ELb0ELb0ELb1ELb1ELb1ELb0EEENS1_21CollectiveEpilogueFwdINS6_IJSA_SC_SB_EEES9_SE_SG_Li384ELb0ELb1ELb1ELb0EEENS1_19SingleTileSchedulerILb0ELb1ELb1ELi192EEEEEEEEEvNT_6ParamsE --------------------------
	.section	.nv.info._ZN7cutlass13device_kernelIN5flash11enable_sm90INS1_16FlashAttnFwdSm90INS1_25CollectiveMainloopFwdSm90ILi2EN4cute5tupleIJNS5_1CILi1EEES8_S8_EEENS6_IJNS7_ILi192EEENS7_ILi128EEENS7_ILi96EEEEEELi96ENS_10bfloat16_tEfNS_4arch4Sm90ELb0ELb1ELb1ELb0ELb0ELb0ELb0ELb0ELb1ELb1ELb1ELb0EEENS1_21CollectiveEpilogueFwdINS6_IJSA_SC_SB_EEES9_SE_SG_Li384ELb0ELb1ELb1ELb0EEENS1_19SingleTileSchedulerILb0ELb1ELb1ELi192EEEEEEEEEvNT_6ParamsE,"",@"SHT_CUDA_INFO"
	.sectionflags	@""
	.align	4


	//----- nvinfo : EIATTR_CUDA_API_VERSION
	.align		4
        /*0000*/ 	.byte	0x04, 0x37
        /*0002*/ 	.short	(.L_1207 - .L_1206)
.L_1206:
        /*0004*/ 	.word	0x00000082


	//----- nvinfo : EIATTR_KPARAM_INFO
	.align		4
.L_1207:
        /*0008*/ 	.byte	0x04, 0x17
        /*000a*/ 	.short	(.L_1209 - .L_1208)
.L_1208:
        /*000c*/ 	.word	0x00000000
        /*0010*/ 	.short	0x0000
        /*0012*/ 	.short	0x0070
        /*0014*/ 	.byte	0x00, 0xf0, 0x01, 0x28


	//----- nvinfo : EIATTR_SPARSE_MMA_MASK
	.align		4
.L_1209:
        /*0018*/ 	.byte	0x03, 0x50
        /*001a*/ 	.short	0x0000


	//----- nvinfo : EIATTR_MAXREG_COUNT
	.align		4
        /*001c*/ 	.byte	0x03, 0x1b
        /*001e*/ 	.short	0x0080


	//----- nvinfo : EIATTR_NUM_BARRIERS
	.align		4
        /*0020*/ 	.byte	0x02, 0x4c
        /*0022*/ 	.byte	0x10
	.zero		1


	//----- nvinfo : EIATTR_EXTERNS
	.align		4
        /*0024*/ 	.byte	0x04, 0x0f
        /*0026*/ 	.short	(.L_1211 - .L_1210)


	//   ....[0]....
	.align		4
.L_1210:
        /*0028*/ 	.word	index@(__assertfail)


	//----- nvinfo : EIATTR_MERCURY_ISA_VERSION
	.align		4
.L_1211:
        /*002c*/ 	.byte	0x03, 0x5f
        /*002e*/ 	.short	0x0101


	//----- nvinfo : EIATTR_INT_WARP_WIDE_INSTR_OFFSETS
	.align		4
        /*0030*/ 	.byte	0x04, 0x31
        /*0032*/ 	.short	(.L_1213 - .L_1212)


	//   ....[0]....
.L_1212:
        /*0034*/ 	.word	0x00000120


	//   ....[1]....
        /*0038*/ 	.word	0x00000160


	//   ....[2]....
        /*003c*/ 	.word	0x000001d0


	//----- nvinfo : EIATTR_COOP_GROUP_MASK_REGIDS
	.align		4
.L_1213:
        /*0040*/ 	.byte	0x04, 0x29
        /*0042*/ 	.short	(.L_1215 - .L_1214)


	//   ....[0]....
.L_1214:
        /*0044*/ 	.word	0xffffffff


	//   ....[1]....
        /*0048*/ 	.word	0xffffffff


	//   ....[2]....
        /*004c*/ 	.word	0xffffffff


	//   ....[3]....
        /*0050*/ 	.word	0xffffffff


	//   ....[4]....
        /*0054*/ 	.word	0xffffffff


	//   ....[5]....
        /*0058*/ 	.word	0xffffffff


	//   ....[6]....
        /*005c*/ 	.word	0xffffffff


	//   ....[7]....
        /*0060*/ 	.word	0xffffffff


	//   ....[8]....
        /*0064*/ 	.word	0xffffffff


	//   ....[9]....
        /*0068*/ 	.word	0xffffffff


	//   ....[10]....
        /*006c*/ 	.word	0xffffffff


	//   ....[11]....
        /*0070*/ 	.word	0xffffffff


	//   ....[12]....
        /*0074*/ 	.word	0xffffffff


	//   ....[13]....
        /*0078*/ 	.word	0xffffffff


	//   ....[14]....
        /*007c*/ 	.word	0xffffffff


	//   ....[15]....
        /*0080*/ 	.word	0xffffffff


	//   ....[16]....
        /*0084*/ 	.word	0xffffffff


	//   ....[17]....
        /*0088*/ 	.word	0xffffffff


	//   ....[18]....
        /*008c*/ 	.word	0xffffffff


	//   ....[19]....
        /*0090*/ 	.word	0xffffffff


	//   ....[20]....
        /*0094*/ 	.word	0xffffffff


	//   ....[21]....
        /*0098*/ 	.word	0xffffffff


	//   ....[22]....
        /*009c*/ 	.word	0xffffffff


	//   ....[23]....
        /*00a0*/ 	.word	0xffffffff


	//   ....[24]....
        /*00a4*/ 	.word	0xffffffff


	//   ....[25]....
        /*00a8*/ 	.word	0xffffffff


	//   ....[26]....
        /*00ac*/ 	.word	0xffffffff


	//   ....[27]....
        /*00b0*/ 	.word	0xffffffff


	//   ....[28]....
        /*00b4*/ 	.word	0xffffffff


	//   ....[29]....
        /*00b8*/ 	.word	0xffffffff


	//   ....[30]....
        /*00bc*/ 	.word	0xffffffff


	//   ....[31]....
        /*00c0*/ 	.word	0xffffffff


	//   ....[32]....
        /*00c4*/ 	.word	0xffffffff


	//   ....[33]....
        /*00c8*/ 	.word	0xffffffff


	//   ....[34]....
        /*00cc*/ 	.word	0xffffffff


	//   ....[35]....
        /*00d0*/ 	.word	0xffffffff


	//   ....[36]....
        /*00d4*/ 	.word	0xffffffff


	//   ....[37]....
        /*00d8*/ 	.word	0xffffffff


	//   ....[38]....
        /*00dc*/ 	.word	0xffffffff


	//   ....[39]....
        /*00e0*/ 	.word	0xffffffff


	//   ....[40]....
        /*00e4*/ 	.word	0xffffffff


	//   ....[41]....
        /*00e8*/ 	.word	0xffffffff


	//   ....[42]....
        /*00ec*/ 	.word	0xffffffff


	//   ....[43]....
        /*00f0*/ 	.word	0xffffffff


	//   ....[44]....
        /*00f4*/ 	.word	0xffffffff


	//   ....[45]....
        /*00f8*/ 	.word	0xffffffff


	//   ....[46]....
        /*00fc*/ 	.word	0xffffffff


	//   ....[47]....
        /*0100*/ 	.word	0xffffffff


	//   ....[48]....
        /*0104*/ 	.word	0xffffffff


	//   ....[49]....
        /*0108*/ 	.word	0xffffffff


	//   ....[50]....
        /*010c*/ 	.word	0xffffffff


	//   ....[51]....
        /*0110*/ 	.word	0xffffffff


	//   ....[52]....
        /*0114*/ 	.word	0xffffffff


	//   ....[53]....
        /*0118*/ 	.word	0xffffffff


	//   ....[54]....
        /*011c*/ 	.word	0xffffffff


	//   ....[55]....
        /*0120*/ 	.word	0xffffffff


	//   ....[56]....
        /*0124*/ 	.word	0xffffffff


	//   ....[57]....
        /*0128*/ 	.word	0xffffffff


	//   ....[58]....
        /*012c*/ 	.word	0xffffffff


	//   ....[59]....
        /*0130*/ 	.word	0xffffffff


	//   ....[60]....
        /*0134*/ 	.word	0xffffffff


	//   ....[61]....
        /*0138*/ 	.word	0x0500000f


	//   ....[62]....
        /*013c*/ 	.word	0x0500000f


	//   ....[63]....
        /*0140*/ 	.word	0x0500000f


	//   ....[64]....
        /*0144*/ 	.word	0x0500000f


	//   ....[65]....
        /*0148*/ 	.word	0x0500000f


	//   ....[66]....
        /*014c*/ 	.word	0x0500000f


	//   ....[67]....
        /*0150*/ 	.word	0x0500000f


	//   ....[68]....
        /*0154*/ 	.word	0x0500000f


	//   ....[69]....
        /*0158*/ 	.word	0x0500000f


	//   ....[70]....
        /*015c*/ 	.word	0x0500000f


	//   ....[71]....
        /*0160*/ 	.word	0x0500000f


	//   ....[72]....
        /*0164*/ 	.word	0x0500000f


	//   ....[73]....
        /*0168*/ 	.word	0x0500000f


	//   ....[74]....
        /*016c*/ 	.word	0x0500000f


	//----- nvinfo : EIATTR_COOP_GROUP_INSTR_OFFSETS
	.align		4
.L_1215:
        /*0170*/ 	.byte	0x04, 0x28
        /*0172*/ 	.short	(.L_1217 - .L_1216)


	//   ....[0]....
.L_1216:
        /*0174*/ 	.word	0x00000060


	//   ....[1]....
        /*0178*/ 	.word	0x00000130


	//   ....[2]....
        /*017c*/ 	.word	0x00000180


	//   ....[3]....
        /*0180*/ 	.word	0x000003b0


	//   ....[4]....
        /*0184*/ 	.word	0x00000510


	//   ....[5]....
        /*0188*/ 	.word	0x00000630


	//   ....[6]....
        /*018c*/ 	.word	0x00000790


	//   ....[7]....
        /*0190*/ 	.word	0x00001540


	//   ....[8]....
        /*0194*/ 	.word	0x00001f70


	//   ....[9]....
        /*0198*/ 	.word	0x000028e0


	//   ....[10]....
        /*019c*/ 	.word	0x00003be0


	//   ....[11]....
        /*01a0*/ 	.word	0x00003ce0


	//   ....[12]....
        /*01a4*/ 	.word	0x000041a0


	//   ....[13]....
        /*01a8*/ 	.word	0x000041f0


	//   ....[14]....
        /*01ac*/ 	.word	0x00004ff0


	//   ....[15]....
        /*01b0*/ 	.word	0x000064c0


	//   ....[16]....
        /*01b4*/ 	.word	0x00006700


	//   ....[17]....
        /*01b8*/ 	.word	0x000072e0


	//   ....[18]....
        /*01bc*/ 	.word	0x00007390


	//   ....[19]....
        /*01c0*/ 	.word	0x00007c50


	//   ....[20]....
        /*01c4*/ 	.word	0x00007d10


	//   ....[21]....
        /*01c8*/ 	.word	0x00008c80


	//   ....[22]....
        /*01cc*/ 	.word	0x00009e40


	//   ....[23]....
        /*01d0*/ 	.word	0x00009ea0


	//   ....[24]....
        /*01d4*/ 	.word	0x0000a590


	//   ....[25]....
        /*01d8*/ 	.word	0x0000a670


	//   ....[26]....
        /*01dc*/ 	.word	0x0000b820


	//   ....[27]....
        /*01e0*/ 	.word	0x0000c370


	//   ....[28]....
        /*01e4*/ 	.word	0x0000ccf0


	//   ....[29]....
        /*01e8*/ 	.word	0x0000d7f0


	//   ....[30]....
        /*01ec*/ 	.word	0x0000d810


	//   ....[31]....
        /*01f0*/ 	.word	0x0000e260


	//   ....[32]....
        /*01f4*/ 	.word	0x0000e2e0


	//   ....[33]....
        /*01f8*/ 	.word	0x0000f230


	//   ....[34]....
        /*01fc*/ 	.word	0x0000f340


	//   ....[35]....
        /*0200*/ 	.word	0x0000f3a0


	//   ....[36]....
        /*0204*/ 	.word	0x0000f4b0


	//   ....[37]....
        /*0208*/ 	.word	0x0000f4c0


	//   ....[38]....
        /*020c*/ 	.word	0x000103a0


	//   ....[39]....
        /*0210*/ 	.word	0x000103e0


	//   ....[40]....
        /*0214*/ 	.word	0x00010420


	//   ....[41]....
        /*0218*/ 	.word	0x00010460


	//   ....[42]....
        /*021c*/ 	.word	0x00010480


	//   ....[43]....
        /*0220*/ 	.word	0x000104b0


	//   ....[44]....
        /*0224*/ 	.word	0x00010990


	//   ....[45]....
        /*0228*/ 	.word	0x000109a0


	//   ....[46]....
        /*022c*/ 	.word	0x00011280


	//   ....[47]....
        /*0230*/ 	.word	0x00012140


	//   ....[48]....
        /*0234*/ 	.word	0x00012c30


	//   ....[49]....
        /*0238*/ 	.word	0x00012c70


	//   ....[50]....
        /*023c*/ 	.word	0x00012ca0


	//   ....[51]....
        /*0240*/ 	.word	0x00012cc0


	//   ....[52]....
        /*0244*/ 	.word	0x00012cd0


	//   ....[53]....
        /*0248*/ 	.word	0x00012ce0


	//   ....[54]....
        /*024c*/ 	.word	0x00012d00


	//   ....[55]....
        /*0250*/ 	.word	0x00012dc0


	//   ....[56]....
        /*0254*/ 	.word	0x00012ec0


	//   ....[57]....
        /*0258*/ 	.word	0x00012ed0


	//   ....[58]....
        /*025c*/ 	.word	0x00012f00


	//   ....[59]....
        /*0260*/ 	.word	0x00012f30


	//   ....[60]....
        /*0264*/ 	.word	0x000154a0


	//   ....[61]....
        /*0268*/ 	.word	0x00015ad0


	//   ....[62]....
        /*026c*/ 	.word	0x00015c40


	//   ....[63]....
        /*0270*/ 	.word	0x00015c90


	//   ....[64]....
        /*0274*/ 	.word	0x00015de0


	//   ....[65]....
        /*0278*/ 	.word	0x00015e40


	//   ....[66]....
        /*027c*/ 	.word	0x00015f50


	//   ....[67]....
        /*0280*/ 	.word	0x00015fa0


	//   ....[68]....
        /*0284*/ 	.word	0x000160b0


	//   ....[69]....
        /*0288*/ 	.word	0x00016120


	//   ....[70]....
        /*028c*/ 	.word	0x00016250


	//   ....[71]....
        /*0290*/ 	.word	0x000162a0


	//   ....[72]....
        /*0294*/ 	.word	0x000163b0


	//   ....[73]....
        /*0298*/ 	.word	0x00016400


	//   ....[74]....
        /*029c*/ 	.word	0x000167d0


	//----- nvinfo : EIATTR_REG_RECONFIG
	.align		4
.L_1217:
        /*02a0*/ 	.byte	0x01, 0x54
	.zero		2


	//----- nvinfo : EIATTR_SYSCALL_OFFSETS
	.align		4
        /*02a4*/ 	.byte	0x04, 0x46
        /*02a6*/ 	.short	(.L_1219 - .L_1218)


	//   ....[0]....
.L_1218:
        /*02a8*/ 	.word	0x00001740


	//   ....[1]....
        /*02ac*/ 	.word	0x00011de0


	//   ....[2]....
        /*02b0*/ 	.word	0x00011f20


	//   ....[3]....
        /*02b4*/ 	.word	0x00012010


	//   ....[4]....
        /*02b8*/ 	.word	0x00012790


	//----- nvinfo : EIATTR_MBARRIER_INSTR_OFFSETS
	.align		4
.L_1219:
        /*02bc*/ 	.byte	0x04, 0x39
        /*02be*/ 	.short	(.L_1221 - .L_1220)


	//   ....[0]....
.L_1220:
        /*02c0*/ 	.word	0x00000260
        /*02c4*/ 	.word	0x000000ff
        /*02c8*/ 	.word	0x0002d800
        /*02cc*/ 	.short	0x0100
        /*02ce*/ 	.byte	0x08
	.zero		1


	//   ....[1]....
        /*02d0*/ 	.word	0x00000270
        /*02d4*/ 	.word	0x000000ff
        /*02d8*/ 	.word	0x0002d820
        /*02dc*/ 	.short	0x0100
        /*02de*/ 	.byte	0x08
	.zero		1


	//   ....[2]....
        /*02e0*/ 	.word	0x00000360
        /*02e4*/ 	.word	0x000000ff
        /*02e8*/ 	.word	0x0002d830
        /*02ec*/ 	.short	0x0100
        /*02ee*/ 	.byte	0x08
	.zero		1


	//   ....[3]....
        /*02f0*/ 	.word	0x00000370
        /*02f4*/ 	.word	0x000000ff
        /*02f8*/ 	.word	0x0002d840
        /*02fc*/ 	.short	0x0100
        /*02fe*/ 	.byte	0x08
	.zero		1


	//   ....[4]....
        /*0300*/ 	.word	0x00000380
        /*0304*/ 	.word	0x000000ff
        /*0308*/ 	.word	0x0002d838
        /*030c*/ 	.short	0x0100
        /*030e*/ 	.byte	0x08
	.zero		1


	//   ....[5]....
        /*0310*/ 	.word	0x00000390
        /*0314*/ 	.word	0x000000ff
        /*0318*/ 	.word	0x0002d848
        /*031c*/ 	.short	0x0100
        /*031e*/ 	.byte	0x08
	.zero		1


	//   ....[6]....
        /*0320*/ 	.word	0x000004c0
        /*0324*/ 	.word	0x000000ff
        /*0328*/ 	.word	0x0002d850
        /*032c*/ 	.short	0x0100
        /*032e*/ 	.byte	0x08
	.zero		1


	//   ....[7]....
        /*0330*/ 	.word	0x000004d0
        /*0334*/ 	.word	0x000000ff
        /*0338*/ 	.word	0x0002d860
        /*033c*/ 	.short	0x0100
        /*033e*/ 	.byte	0x08
	.zero		1


	//   ....[8]....
        /*0340*/ 	.word	0x000004e0
        /*0344*/ 	.word	0x000000ff
        /*0348*/ 	.word	0x0002d858
        /*034c*/ 	.short	0x0100
        /*034e*/ 	.byte	0x08
	.zero		1


	//   ....[9]....
        /*0350*/ 	.word	0x000004f0
        /*0354*/ 	.word	0x000000ff
        /*0358*/ 	.word	0x0002d868
        /*035c*/ 	.short	0x0100
        /*035e*/ 	.byte	0x08
	.zero		1


	//   ....[10]....
        /*0360*/ 	.word	0x000005e0
        /*0364*/ 	.word	0x000000ff
        /*0368*/ 	.word	0x0002d870
        /*036c*/ 	.short	0x0100
        /*036e*/ 	.byte	0x06
	.zero		1


	//   ....[11]....
        /*0370*/ 	.word	0x000005f0
        /*0374*/ 	.word	0x000000ff
        /*0378*/ 	.word	0x0002d880
        /*037c*/ 	.short	0x0100
        /*037e*/ 	.byte	0x06
	.zero		1


	//   ....[12]....
        /*0380*/ 	.word	0x00000600
        /*0384*/ 	.word	0x000000ff
        /*0388*/ 	.word	0x0002d878
        /*038c*/ 	.short	0x0100
        /*038e*/ 	.byte	0x06
	.zero		1


	//   ....[13]....
        /*0390*/ 	.word	0x00000610
        /*0394*/ 	.word	0x000000ff
        /*0398*/ 	.word	0x0002d888
        /*039c*/ 	.short	0x0100
        /*039e*/ 	.byte	0x06
	.zero		1


	//   ....[14]....
        /*03a0*/ 	.word	0x00000740
        /*03a4*/ 	.word	0x000000ff
        /*03a8*/ 	.word	0x0002d890
        /*03ac*/ 	.short	0x0100
        /*03ae*/ 	.byte	0x08
	.zero		1


	//   ....[15]....
        /*03b0*/ 	.word	0x00000750
        /*03b4*/ 	.word	0x000000ff
        /*03b8*/ 	.word	0x0002d8a0
        /*03bc*/ 	.short	0x0100
        /*03be*/ 	.byte	0x08
	.zero		1


	//   ....[16]....
        /*03c0*/ 	.word	0x00000760
        /*03c4*/ 	.word	0x000000ff
        /*03c8*/ 	.word	0x0002d898
        /*03cc*/ 	.short	0x0100
        /*03ce*/ 	.byte	0x08
	.zero		1


	//   ....[17]....
        /*03d0*/ 	.word	0x00000770
        /*03d4*/ 	.word	0x000000ff
        /*03d8*/ 	.word	0x0002d8a8
        /*03dc*/ 	.short	0x0100
        /*03de*/ 	.byte	0x08
	.zero		1


	//   ....[18]....
        /*03e0*/ 	.word	0x000008a0
        /*03e4*/ 	.word	0x000000ff
        /*03e8*/ 	.word	0x0002d8b0
        /*03ec*/ 	.short	0x0100
        /*03ee*/ 	.byte	0x08
	.zero		1


	//   ....[19]....
        /*03f0*/ 	.word	0x000008b0
        /*03f4*/ 	.word	0x000000ff
        /*03f8*/ 	.word	0x0002d8c0
        /*03fc*/ 	.short	0x0100
        /*03fe*/ 	.byte	0x08
	.zero		1


	//   ....[20]....
        /*0400*/ 	.word	0x000008c0
        /*0404*/ 	.word	0x000000ff
        /*0408*/ 	.word	0x0002d8b8
        /*040c*/ 	.short	0x0100
        /*040e*/ 	.byte	0x08
	.zero		1


	//   ....[21]....
        /*0410*/ 	.word	0x000008d0
        /*0414*/ 	.word	0x000000ff
        /*0418*/ 	.word	0x0002d8c8
        /*041c*/ 	.short	0x0100
        /*041e*/ 	.byte	0x08
	.zero		1


	//   ....[22]....
        /*0420*/ 	.word	0x00001760
        /*0424*/ 	.word	0x000000ff
        /*0428*/ 	.word	0x0002d800
        /*042c*/ 	.short	0x010a
        /*042e*/ 	.byte	0x24
	.zero		1


	//   ....[23]....
        /*0430*/ 	.word	0x000017e0
        /*0434*/ 	.word	0x000000ff
        /*0438*/ 	.word	0x0002d830
        /*043c*/ 	.short	0x010a
        /*043e*/ 	.byte	0x24
	.zero		1


	//   ....[24]....
        /*0440*/ 	.word	0x00001850
        /*0444*/ 	.word	0x000000ff
        /*0448*/ 	.word	0x0002d830
        /*044c*/ 	.short	0x010a
        /*044e*/ 	.byte	0x24
	.zero		1


	//   ....[25]....
        /*0450*/ 	.word	0x00002260
        /*0454*/ 	.word	0x0000000b
        /*0458*/ 	.word	0x00000000
        /*045c*/ 	.short	0x0101
        /*045e*/ 	.byte	0x3f
	.zero		1


	//   ....[26]....
        /*0460*/ 	.word	0x00005480
        /*0464*/ 	.word	0x000000ff
        /*0468*/ 	.word	0x0002d830
        /*046c*/ 	.short	0x010a
        /*046e*/ 	.byte	0x0a
	.zero		1


	//   ....[27]....
        /*0470*/ 	.word	0x000054c0
        /*0474*/ 	.word	0x000000ff
        /*0478*/ 	.word	0x0002d830
        /*047c*/ 	.short	0x010a
        /*047e*/ 	.byte	0x0a
	.zero		1


	//   ....[28]....
        /*0480*/ 	.word	0x00005760
        /*0484*/ 	.word	0x000000ff
        /*0488*/ 	.word	0x0002d850
        /*048c*/ 	.short	0x010a
        /*048e*/ 	.byte	0x0a
	.zero		1


	//   ....[29]....
        /*0490*/ 	.word	0x000057a0
        /*0494*/ 	.word	0x000000ff
        /*0498*/ 	.word	0x0002d850
        /*049c*/ 	.short	0x010a
        /*049e*/ 	.byte	0x0a
	.zero		1


	//   ....[30]....
        /*04a0*/ 	.word	0x00006560
        /*04a4*/ 	.word	0x00000037
        /*04a8*/ 	.word	0x00000000
        /*04ac*/ 	.short	0x0101
        /*04ae*/ 	.byte	0x3f
	.zero		1


	//   ....[31]....
        /*04b0*/ 	.word	0x00007fc0
        /*04b4*/ 	.word	0x00000020
        /*04b8*/ 	.word	0x00000000
        /*04bc*/ 	.short	0x0101
        /*04be*/ 	.byte	0x3f
	.zero		1


	//   ....[32]....
        /*04c0*/ 	.word	0x000090b0
        /*04c4*/ 	.word	0x000000ff
        /*04c8*/ 	.word	0x0002d830
        /*04cc*/ 	.short	0x010a
        /*04ce*/ 	.byte	0x0e
	.zero		1


	//   ....[33]....
        /*04d0*/ 	.word	0x000090f0
        /*04d4*/ 	.word	0x000000ff
        /*04d8*/ 	.word	0x0002d830
        /*04dc*/ 	.short	0x010a
        /*04de*/ 	.byte	0x0e
	.zero		1


	//   ....[34]....
        /*04e0*/ 	.word	0x000093c0
        /*04e4*/ 	.word	0x000000ff
        /*04e8*/ 	.word	0x0002d850
        /*04ec*/ 	.short	0x010a
        /*04ee*/ 	.byte	0x0e
	.zero		1


	//   ....[35]....
        /*04f0*/ 	.word	0x00009400
        /*04f4*/ 	.word	0x000000ff
        /*04f8*/ 	.word	0x0002d850
        /*04fc*/ 	.short	0x010a
        /*04fe*/ 	.byte	0x0e
	.zero		1


	//   ....[36]....
        /*0500*/ 	.word	0x0000ad00
        /*0504*/ 	.word	0x0000002e
        /*0508*/ 	.word	0x00000000
        /*050c*/ 	.short	0x0101
        /*050e*/ 	.byte	0x3f
	.zero		1


	//   ....[37]....
        /*0510*/ 	.word	0x0000ad80
        /*0514*/ 	.word	0x00000024
        /*0518*/ 	.word	0x00000000
        /*051c*/ 	.short	0x0101
        /*051e*/ 	.byte	0x3f
	.zero		1


	//   ....[38]....
        /*0520*/ 	.word	0x0000bae0
        /*0524*/ 	.word	0x000000ff
        /*0528*/ 	.word	0x0002d830
        /*052c*/ 	.short	0x010a
        /*052e*/ 	.byte	0x0a
	.zero		1


	//   ....[39]....
        /*0530*/ 	.word	0x0000bb20
        /*0534*/ 	.word	0x000000ff
        /*0538*/ 	.word	0x0002d830
        /*053c*/ 	.short	0x010a
        /*053e*/ 	.byte	0x0a
	.zero		1


	//   ....[40]....
        /*0540*/ 	.word	0x0000bdc0
        /*0544*/ 	.word	0x000000ff
        /*0548*/ 	.word	0x0002d850
        /*054c*/ 	.short	0x010a
        /*054e*/ 	.byte	0x0a
	.zero		1


	//   ....[41]....
        /*0550*/ 	.word	0x0000be00
        /*0554*/ 	.word	0x000000ff
        /*0558*/ 	.word	0x0002d850
        /*055c*/ 	.short	0x010a
        /*055e*/ 	.byte	0x0a
	.zero		1


	//   ....[42]....
        /*0560*/ 	.word	0x0000cab0
        /*0564*/ 	.word	0x00000054
        /*0568*/ 	.word	0x00000000
        /*056c*/ 	.short	0x0101
        /*056e*/ 	.byte	0x3f
	.zero		1


	//   ....[43]....
        /*0570*/ 	.word	0x0000e550
        /*0574*/ 	.word	0x0000001a
        /*0578*/ 	.word	0x00000000
        /*057c*/ 	.short	0x0101
        /*057e*/ 	.byte	0x3f
	.zero		1


	//   ....[44]....
        /*0580*/ 	.word	0x0000f2b0
        /*0584*/ 	.word	0x000000ff
        /*0588*/ 	.word	0x0002d850
        /*058c*/ 	.short	0x010a
        /*058e*/ 	.byte	0x09
	.zero		1


	//   ....[45]....
        /*0590*/ 	.word	0x0000f2f0
        /*0594*/ 	.word	0x000000ff
        /*0598*/ 	.word	0x0002d850
        /*059c*/ 	.short	0x010a
        /*059e*/ 	.byte	0x09
	.zero		1


	//   ....[46]....
        /*05a0*/ 	.word	0x0000f8d0
        /*05a4*/ 	.word	0x0000000a
        /*05a8*/ 	.word	0x00000000
        /*05ac*/ 	.short	0x0101
        /*05ae*/ 	.byte	0x3f
	.zero		1


	//   ....[47]....
        /*05b0*/ 	.word	0x000104a0
        /*05b4*/ 	.word	0x000000ff
        /*05b8*/ 	.word	0x00000000
        /*05bc*/ 	.short	0x0101
        /*05be*/ 	.byte	0x04
	.zero		1


	//   ....[48]....
        /*05c0*/ 	.word	0x00012350
        /*05c4*/ 	.word	0x000000ff
        /*05c8*/ 	.word	0x0002d840
        /*05cc*/ 	.short	0x010a
        /*05ce*/ 	.byte	0x26
	.zero		1


	//   ....[49]....
        /*05d0*/ 	.word	0x00013100
        /*05d4*/ 	.word	0x000000ff
        /*05d8*/ 	.word	0x0002d800
        /*05dc*/ 	.short	0x0107
        /*05de*/ 	.byte	0x26
	.zero		1


	//   ....[50]....
        /*05e0*/ 	.word	0x00013140
        /*05e4*/ 	.word	0x000000ff
        /*05e8*/ 	.word	0x0002d800
        /*05ec*/ 	.short	0x0101
        /*05ee*/ 	.byte	0x26
	.zero		1


	//   ....[51]....
        /*05f0*/ 	.word	0x00013170
        /*05f4*/ 	.word	0x000000ff
        /*05f8*/ 	.word	0x0002d820
        /*05fc*/ 	.short	0x010a
        /*05fe*/ 	.byte	0x26
	.zero		1


	//   ....[52]....
        /*0600*/ 	.word	0x00013500
        /*0604*/ 	.word	0x000000ff
        /*0608*/ 	.word	0x0002d848
        /*060c*/ 	.short	0x010a
        /*060e*/ 	.byte	0x26
	.zero		1


	//   ....[53]....
        /*0610*/ 	.word	0x000138d0
        /*0614*/ 	.word	0x000000ff
        /*0618*/ 	.word	0x0002d860
        /*061c*/ 	.short	0x010a
        /*061e*/ 	.byte	0x26
	.zero		1


	//   ....[54]....
        /*0620*/ 	.word	0x00013e60
        /*0624*/ 	.word	0x000000ff
        /*0628*/ 	.word	0x0002d840
        /*062c*/ 	.short	0x010a
        /*062e*/ 	.byte	0x26
	.zero		1


	//   ....[55]....
        /*0630*/ 	.word	0x00014240
        /*0634*/ 	.word	0x000000ff
        /*0638*/ 	.word	0x0002d868
        /*063c*/ 	.short	0x010a
        /*063e*/ 	.byte	0x26
	.zero		1


	//   ....[56]....
        /*0640*/ 	.word	0x00014810
        /*0644*/ 	.word	0x000000ff
        /*0648*/ 	.word	0x0002d848
        /*064c*/ 	.short	0x010a
        /*064e*/ 	.byte	0x26
	.zero		1


	//   ....[57]....
        /*0650*/ 	.word	0x00014bd0
        /*0654*/ 	.word	0x000000ff
        /*0658*/ 	.word	0x0002d860
        /*065c*/ 	.short	0x010a
        /*065e*/ 	.byte	0x26
	.zero		1


	//   ....[58]....
        /*0660*/ 	.word	0x00015010
        /*0664*/ 	.word	0x00000004
        /*0668*/ 	.word	0x0002d860
        /*066c*/ 	.short	0x010a
        /*066e*/ 	.byte	0x3f
	.zero		1


	//   ....[59]....
        /*0670*/ 	.word	0x00015460
        /*0674*/ 	.word	0x00000008
        /*0678*/ 	.word	0x0002d820
        /*067c*/ 	.short	0x010a
        /*067e*/ 	.byte	0x3f
	.zero		1


	//   ....[60]....
        /*0680*/ 	.word	0x000155c0
        /*0684*/ 	.word	0x00000005
        /*0688*/ 	.word	0x00000000
        /*068c*/ 	.short	0x010a
        /*068e*/ 	.byte	0x3f
	.zero		1


	//   ....[61]....
        /*0690*/ 	.word	0x00015630
        /*0694*/ 	.word	0x00000003
        /*0698*/ 	.word	0x00000000
        /*069c*/ 	.short	0x010a
        /*069e*/ 	.byte	0x3f
	.zero		1


	//   ....[62]....
        /*06a0*/ 	.word	0x00015690
        /*06a4*/ 	.word	0x00000005
        /*06a8*/ 	.word	0x00000000
        /*06ac*/ 	.short	0x010a
        /*06ae*/ 	.byte	0x3f
	.zero		1


	//   ....[63]....
        /*06b0*/ 	.word	0x000156c0
        /*06b4*/ 	.word	0x00000003
        /*06b8*/ 	.word	0x00000000
        /*06bc*/ 	.short	0x010a
        /*06be*/ 	.byte	0x3f
	.zero		1


	//   ....[64]....
        /*06c0*/ 	.word	0x00015730
        /*06c4*/ 	.word	0x00000003
        /*06c8*/ 	.word	0x0002d800
        /*06cc*/ 	.short	0x010a
        /*06ce*/ 	.byte	0x3f
	.zero		1


	//   ....[65]....
        /*06d0*/ 	.word	0x00015790
        /*06d4*/ 	.word	0x00000003
        /*06d8*/ 	.word	0x0002d830
        /*06dc*/ 	.short	0x010a
        /*06de*/ 	.byte	0x3f
	.zero		1


	//   ....[66]....
        /*06e0*/ 	.word	0x000157f0
        /*06e4*/ 	.word	0x00000015
        /*06e8*/ 	.word	0x0002d830
        /*06ec*/ 	.short	0x010a
        /*06ee*/ 	.byte	0x3f
	.zero		1


	//   ....[67]....
        /*06f0*/ 	.word	0x00015850
        /*06f4*/ 	.word	0x00000015
        /*06f8*/ 	.word	0x0002d850
        /*06fc*/ 	.short	0x010a
        /*06fe*/ 	.byte	0x3f
	.zero		1


	//   ....[68]....
        /*0700*/ 	.word	0x000158b0
        /*0704*/ 	.word	0x00000018
        /*0708*/ 	.word	0x0002d830
        /*070c*/ 	.short	0x010a
        /*070e*/ 	.byte	0x3f
	.zero		1


	//   ....[69]....
        /*0710*/ 	.word	0x00015910
        /*0714*/ 	.word	0x00000088
        /*0718*/ 	.word	0x0002d850
        /*071c*/ 	.short	0x010a
        /*071e*/ 	.byte	0x3f
	.zero		1


	//   ....[70]....
        /*0720*/ 	.word	0x00015970
        /*0724*/ 	.word	0x00000018
        /*0728*/ 	.word	0x0002d830
        /*072c*/ 	.short	0x010a
        /*072e*/ 	.byte	0x3f
	.zero		1


	//   ....[71]....
        /*0730*/ 	.word	0x000159d0
        /*0734*/ 	.word	0x00000088
        /*0738*/ 	.word	0x0002d850
        /*073c*/ 	.short	0x010a
        /*073e*/ 	.byte	0x3f
	.zero		1


	//   ....[72]....
        /*0740*/ 	.word	0x00015a30
        /*0744*/ 	.word	0x00000003
        /*0748*/ 	.word	0x0002d850
        /*074c*/ 	.short	0x010a
        /*074e*/ 	.byte	0x3f
	.zero		1


	//   ....[73]....
        /*0750*/ 	.word	0x00015b90
        /*0754*/ 	.word	0x00000003
        /*0758*/ 	.word	0x0002d840
        /*075c*/ 	.short	0x010a
        /*075e*/ 	.byte	0x3f
	.zero		1


	//   ....[74]....
        /*0760*/ 	.word	0x00016440
        /*0764*/ 	.word	0x00000005
        /*0768*/ 	.word	0x0002d820
        /*076c*/ 	.short	0x010a
        /*076e*/ 	.byte	0x3f
	.zero		1


	//   ....[75]....
        /*0770*/ 	.word	0x000164a0
        /*0774*/ 	.word	0x00000005
        /*0778*/ 	.word	0x0002d848
        /*077c*/ 	.short	0x010a
        /*077e*/ 	.byte	0x3f
	.zero		1


	//   ....[76]....
        /*0780*/ 	.word	0x00016500
        /*0784*/ 	.word	0x00000005
        /*0788*/ 	.word	0x0002d860
        /*078c*/ 	.short	0x010a
        /*078e*/ 	.byte	0x3f
	.zero		1


	//   ....[77]....
        /*0790*/ 	.word	0x00016560
        /*0794*/ 	.word	0x00000005
        /*0798*/ 	.word	0x0002d840
        /*079c*/ 	.short	0x010a
        /*079e*/ 	.byte	0x3f
	.zero		1


	//   ....[78]....
        /*07a0*/ 	.word	0x000165c0
        /*07a4*/ 	.word	0x00000005
        /*07a8*/ 	.word	0x0002d868
        /*07ac*/ 	.short	0x010a
        /*07ae*/ 	.byte	0x3f
	.zero		1


	//   ....[79]....
        /*07b0*/ 	.word	0x00016620
        /*07b4*/ 	.word	0x00000004
        /*07b8*/ 	.word	0x0002d848
        /*07bc*/ 	.short	0x010a
        /*07be*/ 	.byte	0x3f
	.zero		1


	//   ....[80]....
        /*07c0*/ 	.word	0x00016680
        /*07c4*/ 	.word	0x00000004
        /*07c8*/ 	.word	0x0002d860
        /*07cc*/ 	.short	0x010a
        /*07ce*/ 	.byte	0x3f
	.zero		1


	//   ....[81]....
        /*07d0*/ 	.word	0x000166d0
        /*07d4*/ 	.word	0x00000004
        /*07d8*/ 	.word	0x0002d860
        /*07dc*/ 	.short	0x010a
        /*07de*/ 	.byte	0x3f
	.zero		1


	//   ....[82]....
        /*07e0*/ 	.word	0x00016720
        /*07e4*/ 	.word	0x00000008
        /*07e8*/ 	.word	0x0002d820
        /*07ec*/ 	.short	0x010a
        /*07ee*/ 	.byte	0x3f
	.zero		1


	//   ....[83]....
        /*07f0*/ 	.word	0x00016890
        /*07f4*/ 	.word	0x00000005
        /*07f8*/ 	.word	0x00000000
        /*07fc*/ 	.short	0x010a
        /*07fe*/ 	.byte	0x3f
	.zero		1


	//   ....[84]....
        /*0800*/ 	.word	0x000168e0
        /*0804*/ 	.word	0x00000003
        /*0808*/ 	.word	0x00000000
        /*080c*/ 	.short	0x010a
        /*080e*/ 	.byte	0x3f
	.zero		1


	//   ....[85]....
        /*0810*/ 	.word	0x00016930
        /*0814*/ 	.word	0x00000005
        /*0818*/ 	.word	0x00000000
        /*081c*/ 	.short	0x010a
        /*081e*/ 	.byte	0x3f
	.zero		1


	//----- nvinfo : EIATTR_NUM_MBARRIERS
	.align		4
.L_1221:
        /*0820*/ 	.byte	0x03, 0x38
        /*0822*/ 	.short	0x0016


	//----- nvinfo : EIATTR_EXIT_INSTR_OFFSETS
	.align		4
        /*0824*/ 	.byte	0x04, 0x1c
        /*0826*/ 	.short	(.L_1223 - .L_1222)


	//   ....[0]....
.L_1222:
        /*0828*/ 	.word	0x00015710


	//----- nvinfo : EIATTR_MAX_THREADS
	.align		4
.L_1223:
        /*082c*/ 	.byte	0x04, 0x05
        /*082e*/ 	.short	(.L_1225 - .L_1224)
.L_1224:
        /*0830*/ 	.word	0x00000200
        /*0834*/ 	.word	0x00000001
        /*0838*/ 	.word	0x00000001


	//----- nvinfo : EIATTR_CRS_STACK_SIZE
	.align		4
.L_1225:
        /*083c*/ 	.byte	0x04, 0x1e
        /*083e*/ 	.short	(.L_1227 - .L_1226)
.L_1226:
        /*0840*/ 	.word	0x00000000


	//----- nvinfo : EIATTR_CBANK_PARAM_SIZE
	.align		4
.L_1227:
        /*0844*/ 	.byte	0x03, 0x19
        /*0846*/ 	.short	0x0a70


	//----- nvinfo : EIATTR_PARAM_CBANK
	.align		4
        /*0848*/ 	.byte	0x04, 0x0a
        /*084a*/ 	.short	(.L_1229 - .L_1228)
	.align		4
.L_1228:
        /*084c*/ 	.word	index@(.nv.constant0._ZN7cutlass13device_kernelIN5flash11enable_sm90INS1_16FlashAttnFwdSm90INS1_25CollectiveMainloopFwdSm90ILi2EN4cute5tupleIJNS5_1CILi1EEES8_S8_EEENS6_IJNS7_ILi192EEENS7_ILi128EEENS7_ILi96EEEEEELi96ENS_10bfloat16_tEfNS_4arch4Sm90ELb0ELb1ELb1ELb0ELb0ELb0ELb0ELb0ELb1ELb1ELb1ELb0EEENS1_21CollectiveEpilogueFwdINS6_IJSA_SC_SB_EEES9_SE_SG_Li384ELb0ELb1ELb1ELb0EEENS1_19SingleTileSchedulerILb0ELb1ELb1ELi192EEEEEEEEEvNT_6ParamsE)
        /*0850*/ 	.short	0x0210
        /*0852*/ 	.short	0x0a70


	//----- nvinfo : EIATTR_SW_WAR
	.align		4
.L_1229:
        /*0854*/ 	.byte	0x04, 0x36
        /*0856*/ 	.short	(.L_1231 - .L_1230)
.L_1230:
        /*0858*/ 	.word	0x00000008
.L_1231:


//--------------------- .nv.info._ZN7cutlass13device_kernelIN5flash11enable_sm90INS1_16FlashAttnFwdSm90INS1_25CollectiveMainloopFwdSm90ILi2EN4cute5tupleIJNS5_1CILi1EEES8_S8_EEENS6_IJNS7_ILi192EEENS7_ILi128EEENS7_ILi96EEEEEELi96ENS_10bfloat16_tEfNS_4arch4Sm90ELb0ELb1ELb1ELb1ELb0ELb0ELb0ELb0ELb1ELb1ELb1ELb0EEENS1_21CollectiveEpilogueFwdINS6_IJSA_SC_SB_EEES9_SE_SG_Li384ELb1ELb1ELb1ELb0EEENS1_36VarlenDynamicPersistentTileSchedulerILi192ELi128ELi384ELi128ELb1ELb1ELb1ELb1ELb0ELb1EEEEEEEEEvNT_6ParamsE --------------------------
	.section	.nv.info._ZN7cutlass13device_kernelIN5flash11enable_sm90INS1_16FlashAttnFwdSm90INS1_25CollectiveMainloopFwdSm90ILi2EN4cute5tupleIJNS5_1CILi1EEES8_S8_EEENS6_IJNS7_ILi192EEENS7_ILi128EEENS7_ILi96EEEEEELi96ENS_10bfloat16_tEfNS_4arch4Sm90ELb0ELb1ELb1ELb1ELb0ELb0ELb0ELb0ELb1ELb1ELb1ELb0EEENS1_21CollectiveEpilogueFwdINS6_IJSA_SC_SB_EEES9_SE_SG_Li384ELb1ELb1ELb1ELb0EEENS1_36VarlenDynamicPersistentTileSchedulerILi192ELi128ELi384ELi128ELb1ELb1ELb1ELb1ELb0ELb1EEEEEEEEEvNT_6ParamsE,"",@"SHT_CUDA_INFO"
	.sectionflags	@""
	.align	4


	//----- nvinfo : EIATTR_CUDA_API_VERSION
	.align		4
        /*0000*/ 	.byte	0x04, 0x37
        /*0002*/ 	.short	(.L_1233 - .L_1232)
.L_1232:
        /*0004*/ 	.word	0x00000082


	//----- nvinfo : EIATTR_KPARAM_INFO
	.align		4
.L_1233:
        /*0008*/ 	.byte	0x04, 0x17
        /*000a*/ 	.short	(.L_1235 - .L_1234)
.L_1234:
        /*000c*/ 	.word	0x00000000
        /*0010*/ 	.short	0x0000
        /*0012*/ 	.short	0x0070
        /*0014*/ 	.byte	0x00, 0xf0, 0x01, 0x2a


	//----- nvinfo : EIATTR_SPARSE_MMA_MASK
	.align		4
.L_1235:
        /*0018*/ 	.byte	0x03, 0x50
        /*001a*/ 	.short	0x0000


	//----- nvinfo : EIATTR_MAXREG_COUNT
	.align		4
        /*001c*/ 	.byte	0x03, 0x1b
        /*001e*/ 	.short	0x0080


	//----- nvinfo : EIATTR_NUM_BARRIERS
	.align		4
        /*0020*/ 	.byte	0x02, 0x4c
        /*0022*/ 	.byte	0x10
	.zero		1


	//----- nvinfo : EIATTR_EXTERNS
	.align		4
        /*0024*/ 	.byte	0x04, 0x0f
        /*0026*/ 	.short	(.L_1237 - .L_1236)


	//   ....[0]....
	.align		4
.L_1236:
        /*0028*/ 	.word	index@(__assertfail)


	//----- nvinfo : EIATTR_ANNOTATIONS
	.align		4
.L_1237:
        /*002c*/ 	.byte	0x04, 0x55
        /*002e*/ 	.short	(.L_1239 - .L_1238)


	//   ....[0]....
.L_1238:
        /* <DEDUP_REMOVED lines=29> */


	//----- nvinfo : EIATTR_MERCURY_ISA_VERSION
	.align		4
.L_1239:
        /*01e8*/ 	.byte	0x03, 0x5f
        /*01ea*/ 	.short	0x0101


	//----- nvinfo : EIATTR_UNUSED_LOAD_BYTE_OFFSET
	.align		4
        /*01ec*/ 	.byte	0x04, 0x44
        /*01ee*/ 	.short	(.L_1241 - .L_1240)


	//   ....[0]....
.L_1240:
        /*01f0*/ 	.word	0x00000a50
        /*01f4*/ 	.word	0x0000fff0


	//   ....[1]....
        /*01f8*/ 	.word	0x00010520
        /*01fc*/ 	.word	0x0000fff0


	//----- nvinfo : EIATTR_INT_WARP_WIDE_INSTR_OFFSETS
	.align		4
.L_1241:
        /*0200*/ 	.byte	0x04, 0x31
        /*0202*/ 	.short	(.L_1243 - .L_1242)


	//   ....[0]....
.L_1242:
        /*0204*/ 	.word	0x00000130


	//   ....[1]....
        /*0208*/ 	.word	0x00000170


	//   ....[2]....
        /*020c*/ 	.word	0x000001e0


	//   ....[3]....
        /*0210*/ 	.word	0x00014b30


	//   ....[4]....
        /*0214*/ 	.word	0x00014bc0


	//   ....[5]....
        /*0218*/ 	.word	0x000186f0


	//   ....[6]....
        /*021c*/ 	.word	0x00018780


	//----- nvinfo : EIATTR_COOP_GROUP_MASK_REGIDS
	.align		4
.L_1243:
        /*0220*/ 	.byte	0x04, 0x29
        /*0222*/ 	.short	(.L_1245 - .L_1244)


	//   ....[0]....
.L_1244:
        /*0224*/ 	.word	0xffffffff


	//   ....[1]....
        /*0228*/ 	.word	0xffffffff


	//   ....[2]....
        /*022c*/ 	.word	0xffffffff


	//   ....[3]....
        /*0230*/ 	.word	0xffffffff


	//   ....[4]....
        /*0234*/ 	.word	0xffffffff


	//   ....[5]....
        /*0238*/ 	.word	0xffffffff


	//   ....[6]....
        /*023c*/ 	.word	0xffffffff


	//   ....[7]....
        /*0240*/ 	.word	0xffffffff


	//   ....[8]....
        /*0244*/ 	.word	0xffffffff


	//   ....[9]....
        /*0248*/ 	.word	0xffffffff


	//   ....[10]....
        /*024c*/ 	.word	0xffffffff


	//   ....[11]....
        /*0250*/ 	.word	0xffffffff


	//   ....[12]....
        /*0254*/ 	.word	0xffffffff


	//   ....[13]....
        /*0258*/ 	.word	0xffffffff


	//   ....[14]....
        /*025c*/ 	.word	0xffffffff


	//   ....[15]....
        /*0260*/ 	.word	0xffffffff


	//   ....[16]....
        /*0264*/ 	.word	0xffffffff


	//   ....[17]....
        /*0268*/ 	.word	0xffffffff


	//   ....[18]....
        /*026c*/ 	.word	0xffffffff


	//   ....[19]....
        /*0270*/ 	.word	0xffffffff


	//   ....[20]....
        /*0274*/ 	.word	0xffffffff


	//   ....[21]....
        /*0278*/ 	.word	0xffffffff


	//   ....[22]....
        /*027c*/ 	.word	0xffffffff


	//   ....[23]....
        /*0280*/ 	.word	0xffffffff


	//   ....[24]....
        /*0284*/ 	.word	0xffffffff


	//   ....[25]....
        /*0288*/ 	.word	0xffffffff


	//   ....[26]....
        /*028c*/ 	.word	0xffffffff


	//   ....[27]....
        /*0290*/ 	.word	0xffffffff


	//   ....[28]....
        /*0294*/ 	.word	0xffffffff


	//   ....[29]....
        /*0298*/ 	.word	0xffffffff


	//   ....[30]....
        /*029c*/ 	.word	0xffffffff


	//   ....[31]....
        /*02a0*/ 	.word	0xffffffff


	//   ....[32]....
        /*02a4*/ 	.word	0xffffffff


	//   ....[33]....
        /*02a8*/ 	.word	0xffffffff


	//   ....[34]....
        /*02ac*/ 	.word	0xffffffff


	//   ....[35]....
        /*02b0*/ 	.word	0xffffffff


	//   ....[36]....
        /*02b4*/ 	.word	0xffffffff


	//   ....[37]....
        /*02b8*/ 	.word	0xffffffff


	//   ....[38]....
        /*02bc*/ 	.word	0xffffffff


	//   ....[39]....
        /*02c0*/ 	.word	0xffffffff


	//   ....[40]....
        /*02c4*/ 	.word	0xffffffff


	//   ....[41]....
        /*02c8*/ 	.word	0xffffffff


	//   ....[42]....
        /*02cc*/ 	.word	0xffffffff


	//   ....[43]....
        /*02d0*/ 	.word	0xffffffff


	//   ....[44]....
        /*02d4*/ 	.word	0xffffffff


	//   ....[45]....
        /*02d8*/ 	.word	0xffffffff


	//   ....[46]....
        /*02dc*/ 	.word	0xffffffff


	//   ....[47]....
        /*02e0*/ 	.word	0xffffffff


	//   ....[48]....
        /*02e4*/ 	.word	0xffffffff


	//   ....[49]....
        /*02e8*/ 	.word	0xffffffff


	//   ....[50]....
        /*02ec*/ 	.word	0xffffffff


	//   ....[51]....
        /*02f0*/ 	.word	0xffffffff


	//   ....[52]....
        /*02f4*/ 	.word	0xffffffff


	//   ....[53]....
        /*02f8*/ 	.word	0xffffffff


	//   ....[54]....
        /*02fc*/ 	.word	0xffffffff


	//   ....[55]....
        /*0300*/ 	.word	0xffffffff


	//   ....[56]....
        /*0304*/ 	.word	0xffffffff


	//   ....[57]....
        /*0308*/ 	.word	0xffffffff


	//   ....[58]....
        /*030c*/ 	.word	0xffffffff


	//   ....[59]....
        /*0310*/ 	.word	0xffffffff


	//   ....[60]....
        /*0314*/ 	.word	0xffffffff


	//   ....[61]....
        /*0318*/ 	.word	0xffffffff


	//   ....[62]....
        /*031c*/ 	.word	0xffffffff


	//   ....[63]....
        /*0320*/ 	.word	0xffffffff


	//   ....[64]....
        /*0324*/ 	.word	0xffffffff


	//   ....[65]....
        /*0328*/ 	.word	0xffffffff


	//   ....[66]....
        /*032c*/ 	.word	0xffffffff


	//   ....[67]....
        /*0330*/ 	.word	0xffffffff


	//   ....[68]....
        /*0334*/ 	.word	0xffffffff


	//   ....[69]....
        /*0338*/ 	.word	0xffffffff


	//   ....[70]....
        /*033c*/ 	.word	0xffffffff


	//   ....[71]....
        /*0340*/ 	.word	0xffffffff


	//   ....[72]....
        /*0344*/ 	.word	0xffffffff


	//   ....[73]....
        /*0348*/ 	.word	0xffffffff


	//   ....[74]....
        /*034c*/ 	.word	0xffffffff


	//   ....[75]....
        /*0350*/ 	.word	0xffffffff


	//   ....[76]....
        /*0354*/ 	.word	0xffffffff


	//   ....[77]....
        /*0358*/ 	.word	0xffffffff


	//   ....[78]....
        /*035c*/ 	.word	0xffffffff


	//   ....[79]....
        /*0360*/ 	.word	0xffffffff


	//   ....[80]....
        /*0364*/ 	.word	0xffffffff


	//   ....[81]....
        /*0368*/ 	.word	0xffffffff


	//   ....[82]....
        /*036c*/ 	.word	0xffffffff


	//   ....[83]....
        /*0370*/ 	.word	0xffffffff


	//   ....[84]....
        /*0374*/ 	.word	0xffffffff


	//   ....[85]....
        /*0378*/ 	.word	0xffffffff


	//   ....[86]....
        /*037c*/ 	.word	0xffffffff


	//   ....[87]....
        /*0380*/ 	.word	0xffffffff


	//   ....[88]....
        /*0384*/ 	.word	0xffffffff


	//   ....[89]....
        /*0388*/ 	.word	0xffffffff


	//   ....[90]....
        /*038c*/ 	.word	0xffffffff


	//   ....[91]....
        /*0390*/ 	.word	0xffffffff


	//   ....[92]....
        /*0394*/ 	.word	0xffffffff


	//   ....[93]....
        /*0398*/ 	.word	0xffffffff


	//   ....[94]....
        /*039c*/ 	.word	0xffffffff


	//   ....[95]....
        /*03a0*/ 	.word	0xffffffff


	//   ....[96]....
        /*03a4*/ 	.word	0xffffffff


	//   ....[97]....
        /*03a8*/ 	.word	0xffffffff


	//   ....[98]....
        /*03ac*/ 	.word	0xffffffff


	//   ....[99]....
        /*03b0*/ 	.word	0xffffffff


	//   ....[100]....
        /*03b4*/ 	.word	0xffffffff


	//   ....[101]....
        /*03b8*/ 	.word	0xffffffff


	//   ....[102]....
        /*03bc*/ 	.word	0xffffffff


	//   ....[103]....
        /*03c0*/ 	.word	0x0500000f


	//   ....[104]....
        /*03c4*/ 	.word	0x0500000f


	//   ....[105]....
        /*03c8*/ 	.word	0x0500000f


	//   ....[106]....
        /*03cc*/ 	.word	0x0500000f


	//   ....[107]....
        /*03d0*/ 	.word	0x0500000f


	//   ....[108]....
        /*03d4*/ 	.word	0x0500000f


	//   ....[109]....
        /*03d8*/ 	.word	0x0500000f


	//   ....[110]....
        /*03dc*/ 	.word	0x0500000f


	//   ....[111]....
        /*03e0*/ 	.word	0x0500000f


	//   ....[112]....
        /*03e4*/ 	.word	0x0500000f


	//   ....[113]....
        /*03e8*/ 	.word	0x0500000f


	//   ....[114]....
        /*03ec*/ 	.word	0x0500000f


	//   ....[115]....
        /*03f0*/ 	.word	0x0500000f


	//   ....[116]....
        /*03f4*/ 	.word	0x0500000f


	//   ....[117]....
        /*03f8*/ 	.word	0x0500000f


	//   ....[118]....
        /*03fc*/ 	.word	0x0500000f


	//   ....[119]....
        /*0400*/ 	.word	0x0500000f


	//   ....[120]....
        /*0404*/ 	.word	0x0500000f


	//   ....[121]....
        /*0408*/ 	.word	0x0500000f


	//   ....[122]....
        /*040c*/ 	.word	0x0500000f


	//   ....[123]....
        /*0410*/ 	.word	0x0500000f


	//   ....[124]....
        /*0414*/ 	.word	0x0500000f


	//   ....[125]....
        /*0418*/ 	.word	0x0500000f


	//   ....[126]....
        /*041c*/ 	.word	0x0500000f


	//   ....[127]....
        /*0420*/ 	.word	0x0500000f


	//   ....[128]....
        /*0424*/ 	.word	0x0500000f


	//   ....[129]....
        /*0428*/ 	.word	0x0500000f


	//   ....[130]....
        /*042c*/ 	.word	0x0500000f


	//   ....[131]....
        /*0430*/ 	.word	0x0500000f


	//   ....[132]....
        /*0434*/ 	.word	0x0500000f


	//   ....[133]....
        /*0438*/ 	.word	0x0500000f


	//   ....[134]....
        /*043c*/ 	.word	0x0500000f


	//----- nvinfo : EIATTR_COOP_GROUP_INSTR_OFFSETS
	.align		4
.L_1245:
        /*0440*/ 	.byte	0x04, 0x28
        /*0442*/ 	.short	(.L_1247 - .L_1246)


	//   ....[0]....
.L_1246:
        /*0444*/ 	.word	0x00000070


	//   ....[1]....
        /*0448*/ 	.word	0x00000140


	//   ....[2]....
        /*044c*/ 	.word	0x00000190


	//   ....[3]....
        /*0450*/ 	.word	0x000003c0


	//   ....[4]....
        /*0454*/ 	.word	0x00000520


	//   ....[5]....
        /*0458*/ 	.word	0x00000640


	//   ....[6]....
        /*045c*/ 	.word	0x000007a0


	//   ....[7]....
        /*0460*/ 	.word	0x00001ef0


	//   ....[8]....
        /*0464*/ 	.word	0x00002a10


	//   ....[9]....
        /*0468*/ 	.word	0x000030e0


	//   ....[10]....
        /*046c*/ 	.word	0x00004590


	//   ....[11]....
        /*0470*/ 	.word	0x00004630


	//   ....[12]....
        /*0474*/ 	.word	0x00004d90


	//   ....[13]....
        /*0478*/ 	.word	0x00004e00


	//   ....[14]....
        /*047c*/ 	.word	0x000059d0


	//   ....[15]....
        /*0480*/ 	.word	0x00006df0


	//   ....[16]....
        /*0484*/ 	.word	0x000070b0


	//   ....[17]....
        /*0488*/ 	.word	0x00007c90


	//   ....[18]....
        /*048c*/ 	.word	0x00007d90


	//   ....[19]....
        /*0490*/ 	.word	0x00008820


	//   ....[20]....
        /*0494*/ 	.word	0x00008890


	//   ....[21]....
        /*0498*/ 	.word	0x00009620


	//   ....[22]....
        /*049c*/ 	.word	0x0000a6e0


	//   ....[23]....
        /*04a0*/ 	.word	0x0000a750


	//   ....[24]....
        /*04a4*/ 	.word	0x0000b010


	//   ....[25]....
        /*04a8*/ 	.word	0x0000b070


	//   ....[26]....
        /*04ac*/ 	.word	0x0000c190


	//   ....[27]....
        /*04b0*/ 	.word	0x0000d2b0


	//   ....[28]....
        /*04b4*/ 	.word	0x0000d560


	//   ....[29]....
        /*04b8*/ 	.word	0x0000e130


	//   ....[30]....
        /*04bc*/ 	.word	0x0000e230


	//   ....[31]....
        /*04c0*/ 	.word	0x0000ed60


	//   ....[32]....
        /*04c4*/ 	.word	0x0000ed80


	//   ....[33]....
        /*04c8*/ 	.word	0x0000fac0


	//   ....[34]....
        /*04cc*/ 	.word	0x0000fbd0


	//   ....[35]....
        /*04d0*/ 	.word	0x0000fc30


	//   ....[36]....
        /*04d4*/ 	.word	0x0000fd40


	//   ....[37]....
        /*04d8*/ 	.word	0x0000fd60


	//   ....[38]....
        /*04dc*/ 	.word	0x00010f50


	//   ....[39]....
        /*04e0*/ 	.word	0x00010f60


	//   ....[40]....
        /*04e4*/ 	.word	0x00010f70


	//   ....[41]....
        /*04e8*/ 	.word	0x00010f80


	//   ....[42]....
        /*04ec*/ 	.word	0x00011590


	//   ....[43]....
        /*04f0*/ 	.word	0x000115b0


	//   ....[44]....
        /*04f4*/ 	.word	0x000116e0


	//   ....[45]....
        /*04f8*/ 	.word	0x00011700


	//   ....[46]....
        /*04fc*/ 	.word	0x00011b80


	//   ....[47]....
        /*0500*/ 	.word	0x00011b90


	//   ....[48]....
        /*0504*/ 	.word	0x00011ee0


	//   ....[49]....
        /*0508*/ 	.word	0x00011ef0


	//   ....[50]....
        /*050c*/ 	.word	0x00012b30


	//   ....[51]....
        /*0510*/ 	.word	0x00012b40


	//   ....[52]....
        /*0514*/ 	.word	0x00012c40


	//   ....[53]....
        /*0518*/ 	.word	0x00012c60


	//   ....[54]....
        /*051c*/ 	.word	0x00012df0


	//   ....[55]....
        /*0520*/ 	.word	0x00013010


	//   ....[56]....
        /*0524*/ 	.word	0x00013040


	//   ....[57]....
        /*0528*/ 	.word	0x00013070


	//   ....[58]....
        /*052c*/ 	.word	0x000130a0


	//   ....[59]....
        /*0530*/ 	.word	0x000130d0


	//   ....[60]....
        /*0534*/ 	.word	0x00013100


	//   ....[61]....
        /*0538*/ 	.word	0x00013290


	//   ....[62]....
        /*053c*/ 	.word	0x000132c0


	//   ....[63]....
        /*0540*/ 	.word	0x000132f0


	//   ....[64]....
        /*0544*/ 	.word	0x00013320


	//   ....[65]....
        /*0548*/ 	.word	0x00013350


	//   ....[66]....
        /*054c*/ 	.word	0x00013380


	//   ....[67]....
        /*0550*/ 	.word	0x00013410


	//   ....[68]....
        /*0554*/ 	.word	0x00013440


	//   ....[69]....
        /*0558*/ 	.word	0x00013450


	//   ....[70]....
        /*055c*/ 	.word	0x00013490


	//   ....[71]....
        /*0560*/ 	.word	0x000150b0


	//   ....[72]....
        /*0564*/ 	.word	0x00015d60


	//   ....[73]....
        /*0568*/ 	.word	0x00015d80


	//   ....[74]....
        /*056c*/ 	.word	0x00015e50


	//   ....[75]....
        /*0570*/ 	.word	0x00015e70


	//   ....[76]....
        /*0574*/ 	.word	0x00015f10


	//   ....[77]....
        /*0578*/ 	.word	0x00015f30


	//   ....[78]....
        /*057c*/ 	.word	0x00015f40


	//   ....[79]....
        /*0580*/ 	.word	0x00015fd0


	//   ....[80]....
        /*0584*/ 	.word	0x00016020


	//   ....[81]....
        /*0588*/ 	.word	0x00016030


	//   ....[82]....
        /*058c*/ 	.word	0x00016060


	//   ....[83]....
        /*0590*/ 	.word	0x00016130


	//   ....[84]....
        /*0594*/ 	.word	0x00018e70


	//   ....[85]....
        /*0598*/ 	.word	0x00018ea0


	//   ....[86]....
        /*059c*/ 	.word	0x00018f00


	//   ....[87]....
        /*05a0*/ 	.word	0x00018f30


	//   ....[88]....
        /*05a4*/ 	.word	0x00018f60


	//   ....[89]....
        /*05a8*/ 	.word	0x00018f90


	//   ....[90]....
        /*05ac*/ 	.word	0x00018fc0


	//   ....[91]....
        /*05b0*/ 	.word	0x00018ff0


	//   ....[92]....
        /*05b4*/ 	.word	0x00019190


	//   ....[93]....
        /*05b8*/ 	.word	0x000191c0


	//   ....[94]....
        /*05bc*/ 	.word	0x000191f0


	//   ....[95]....
        /*05c0*/ 	.word	0x00019220


	//   ....[96]....
        /*05c4*/ 	.word	0x00019250


	//   ....[97]....
        /*05c8*/ 	.word	0x00019280


	//   ....[98]....
        /*05cc*/ 	.word	0x00019340


	//   ....[99]....
        /*05d0*/ 	.word	0x00019360


	//   ....[100]....
        /*05d4*/ 	.word	0x00019380


	//   ....[101]....
        /*05d8*/ 	.word	0x000193e0


	//   ....[102]....
        /*05dc*/ 	.word	0x00019e00


	//   ....[103]....
        /*05e0*/ 	.word	0x0001a460


	//   ....[104]....
        /*05e4*/ 	.word	0x0001a640


	//   ....[105]....
        /*05e8*/ 	.word	0x0001a690


	//   ....[106]....
        /*05ec*/ 	.word	0x0001a6f0


	//   ....[107]....
        /*05f0*/ 	.word	0x0001a800


	//   ....[108]....
        /*05f4*/ 	.word	0x0001a860


	//   ....[109]....
        /*05f8*/ 	.word	0x0001a980


	//   ....[110]....
        /*05fc*/ 	.word	0x0001a9e0


	//   ....[111]....
        /*0600*/ 	.word	0x0001aa80


	//   ....[112]....
        /*0604*/ 	.word	0x0001ab50


	//   ....[113]....
        /*0608*/ 	.word	0x0001ac50


	//   ....[114]....
        /*060c*/ 	.word	0x0001acd0


	//   ....[115]....
        /*0610*/ 	.word	0x0001adc0


	//   ....[116]....
        /*0614*/ 	.word	0x0001b0e0


	//   ....[117]....
        /*0618*/ 	.word	0x0001b180


	//   ....[118]....
        /*061c*/ 	.word	0x0001b2f0


	//   ....[119]....
        /*0620*/ 	.word	0x0001b360


	//   ....[120]....
        /*0624*/ 	.word	0x0001b3d0


	//   ....[121]....
        /*0628*/ 	.word	0x0001b440


	//   ....[122]....
        /*062c*/ 	.word	0x0001b4b0


	//   ....[123]....
        /*0630*/ 	.word	0x0001b530


	//   ....[124]....
        /*0634*/ 	.word	0x0001b5b0


	//   ....[125]....
        /*0638*/ 	.word	0x0001b640


	//   ....[126]....
        /*063c*/ 	.word	0x0001b6b0


	//   ....[127]....
        /*0640*/ 	.word	0x0001b720


	//   ....[128]....
        /*0644*/ 	.word	0x0001b790


	//   ....[129]....
        /*0648*/ 	.word	0x0001b810


	//   ....[130]....
        /*064c*/ 	.word	0x0001b880


	//   ....[131]....
        /*0650*/ 	.word	0x0001b930


	//   ....[132]....
        /*0654*/ 	.word	0x0001b980


	//   ....[133]....
        /*0658*/ 	.word	0x0001ba10


	//   ....[134]....
        /*065c*/ 	.word	0x0001bb40


	//----- nvinfo : EIATTR_REG_RECONFIG
	.align		4
.L_1247:
        /*0660*/ 	.byte	0x01, 0x54
	.zero		2


	//----- nvinfo : EIATTR_SYSCALL_OFFSETS
	.align		4
        /*0664*/ 	.byte	0x04, 0x46
        /*0666*/ 	.short	(.L_1249 - .L_1248)


	//   ....[0]....
.L_1248:
        /*0668*/ 	.word	0x000020e0


	//   ....[1]....
        /*066c*/ 	.word	0x00014d20


	//   ....[2]....
        /*0670*/ 	.word	0x00014e70


	//   ....[3]....
        /*0674*/ 	.word	0x00014f60


	//   ....[4]....
        /*0678*/ 	.word	0x00015810


	//----- nvinfo : EIATTR_MBARRIER_INSTR_OFFSETS
	.align		4
.L_1249:
        /*067c*/ 	.byte	0x04, 0x39
        /*067e*/ 	.short	(.L_1251 - .L_1250)


	//   ....[0]....
.L_1250:
        /*0680*/ 	.word	0x00000270
        /*0684*/ 	.word	0x000000ff
        /*0688*/ 	.word	0x0002d800
        /*068c*/ 	.short	0x0100
        /*068e*/ 	.byte	0x08
	.zero		1


	//   ....[1]....
        /*0690*/ 	.word	0x00000280
        /*0694*/ 	.word	0x000000ff
        /*0698*/ 	.word	0x0002d820
        /*069c*/ 	.short	0x0100
        /*069e*/ 	.byte	0x08
	.zero		1


	//   ....[2]....
        /*06a0*/ 	.word	0x00000370
        /*06a4*/ 	.word	0x000000ff
        /*06a8*/ 	.word	0x0002d830
        /*06ac*/ 	.short	0x0100
        /*06ae*/ 	.byte	0x08
	.zero		1


	//   ....[3]....
        /*06b0*/ 	.word	0x00000380
        /*06b4*/ 	.word	0x000000ff
        /*06b8*/ 	.word	0x0002d840
        /*06bc*/ 	.short	0x0100
        /*06be*/ 	.byte	0x08
	.zero		1


	//   ....[4]....
        /*06c0*/ 	.word	0x00000390
        /*06c4*/ 	.word	0x000000ff
        /*06c8*/ 	.word	0x0002d838
        /*06cc*/ 	.short	0x0100
        /*06ce*/ 	.byte	0x08
	.zero		1


	//   ....[5]....
        /*06d0*/ 	.word	0x000003a0
        /*06d4*/ 	.word	0x000000ff
        /*06d8*/ 	.word	0x0002d848
        /*06dc*/ 	.short	0x0100
        /*06de*/ 	.byte	0x08
	.zero		1


	//   ....[6]....
        /*06e0*/ 	.word	0x000004d0
        /*06e4*/ 	.word	0x000000ff
        /*06e8*/ 	.word	0x0002d850
        /*06ec*/ 	.short	0x0100
        /*06ee*/ 	.byte	0x08
	.zero		1


	//   ....[7]....
        /*06f0*/ 	.word	0x000004e0
        /*06f4*/ 	.word	0x000000ff
        /*06f8*/ 	.word	0x0002d860
        /*06fc*/ 	.short	0x0100
        /*06fe*/ 	.byte	0x08
	.zero		1


	//   ....[8]....
        /*0700*/ 	.word	0x000004f0
        /*0704*/ 	.word	0x000000ff
        /*0708*/ 	.word	0x0002d858
        /*070c*/ 	.short	0x0100
        /*070e*/ 	.byte	0x08
	.zero		1


	//   ....[9]....
        /*0710*/ 	.word	0x00000500
        /*0714*/ 	.word	0x000000ff
        /*0718*/ 	.word	0x0002d868
        /*071c*/ 	.short	0x0100
        /*071e*/ 	.byte	0x08
	.zero		1


	//   ....[10]....
        /*0720*/ 	.word	0x000005f0
        /*0724*/ 	.word	0x000000ff
        /*0728*/ 	.word	0x0002d870
        /*072c*/ 	.short	0x0100
        /*072e*/ 	.byte	0x06
	.zero		1


	//   ....[11]....
        /*0730*/ 	.word	0x00000600
        /*0734*/ 	.word	0x000000ff
        /*0738*/ 	.word	0x0002d880
        /*073c*/ 	.short	0x0100
        /*073e*/ 	.byte	0x06
	.zero		1


	//   ....[12]....
        /*0740*/ 	.word	0x00000610
        /*0744*/ 	.word	0x000000ff
        /*0748*/ 	.word	0x0002d878
        /*074c*/ 	.short	0x0100
        /*074e*/ 	.byte	0x06
	.zero		1


	//   ....[13]....
        /*0750*/ 	.word	0x00000620
        /*0754*/ 	.word	0x000000ff
        /*0758*/ 	.word	0x0002d888
        /*075c*/ 	.short	0x0100
        /*075e*/ 	.byte	0x06
	.zero		1


	//   ....[14]....
        /*0760*/ 	.word	0x00000750
        /*0764*/ 	.word	0x000000ff
        /*0768*/ 	.word	0x0002d890
        /*076c*/ 	.short	0x0100
        /*076e*/ 	.byte	0x08
	.zero		1


	//   ....[15]....
        /*0770*/ 	.word	0x00000760
        /*0774*/ 	.word	0x000000ff
        /*0778*/ 	.word	0x0002d8a0
        /*077c*/ 	.short	0x0100
        /*077e*/ 	.byte	0x08
	.zero		1


	//   ....[16]....
        /*0780*/ 	.word	0x00000770
        /*0784*/ 	.word	0x000000ff
        /*0788*/ 	.word	0x0002d898
        /*078c*/ 	.short	0x0100
        /*078e*/ 	.byte	0x08
	.zero		1


	//   ....[17]....
        /*0790*/ 	.word	0x00000780
        /*0794*/ 	.word	0x000000ff
        /*0798*/ 	.word	0x0002d8a8
        /*079c*/ 	.short	0x0100
        /*079e*/ 	.byte	0x08
	.zero		1


	//   ....[18]....
        /*07a0*/ 	.word	0x000008b0
        /*07a4*/ 	.word	0x000000ff
        /*07a8*/ 	.word	0x0002d8b0
        /*07ac*/ 	.short	0x0100
        /*07ae*/ 	.byte	0x08
	.zero		1


	//   ....[19]....
        /*07b0*/ 	.word	0x000008c0
        /*07b4*/ 	.word	0x000000ff
        /*07b8*/ 	.word	0x0002d8c0
        /*07bc*/ 	.short	0x0100
        /*07be*/ 	.byte	0x08
	.zero		1


	//   ....[20]....
        /*07c0*/ 	.word	0x000008d0
        /*07c4*/ 	.word	0x000000ff
        /*07c8*/ 	.word	0x0002d8b8
        /*07cc*/ 	.short	0x0100
        /*07ce*/ 	.byte	0x08
	.zero		1


	//   ....[21]....
        /*07d0*/ 	.word	0x000008e0
        /*07d4*/ 	.word	0x000000ff
        /*07d8*/ 	.word	0x0002d8c8
        /*07dc*/ 	.short	0x0100
        /*07de*/ 	.byte	0x08
	.zero		1


	//   ....[22]....
        /*07e0*/ 	.word	0x00002160
        /*07e4*/ 	.word	0x000000ff
        /*07e8*/ 	.word	0x0002d800
        /*07ec*/ 	.short	0x010a
        /*07ee*/ 	.byte	0x2a
	.zero		1


	//   ....[23]....
        /*07f0*/ 	.word	0x000021e0
        /*07f4*/ 	.word	0x0000005a
        /*07f8*/ 	.word	0x0002d830
        /*07fc*/ 	.short	0x010a
        /*07fe*/ 	.byte	0x3f
	.zero		1


	//   ....[24]....
        /*0800*/ 	.word	0x00002240
        /*0804*/ 	.word	0x0000005a
        /*0808*/ 	.word	0x0002d830
        /*080c*/ 	.short	0x010a
        /*080e*/ 	.byte	0x3f
	.zero		1


	//   ....[25]....
        /*0810*/ 	.word	0x00002a90
        /*0814*/ 	.word	0x0000005a
        /*0818*/ 	.word	0x00000000
        /*081c*/ 	.short	0x0101
        /*081e*/ 	.byte	0x3f
	.zero		1


	//   ....[26]....
        /*0820*/ 	.word	0x00005e00
        /*0824*/ 	.word	0x000000ff
        /*0828*/ 	.word	0x0002d830
        /*082c*/ 	.short	0x010a
        /*082e*/ 	.byte	0x06
	.zero		1


	//   ....[27]....
        /*0830*/ 	.word	0x00005e40
        /*0834*/ 	.word	0x000000ff
        /*0838*/ 	.word	0x0002d830
        /*083c*/ 	.short	0x010a
        /*083e*/ 	.byte	0x06
	.zero		1


	//   ....[28]....
        /*0840*/ 	.word	0x000060e0
        /*0844*/ 	.word	0x000000ff
        /*0848*/ 	.word	0x0002d850
        /*084c*/ 	.short	0x010a
        /*084e*/ 	.byte	0x06
	.zero		1


	//   ....[29]....
        /*0850*/ 	.word	0x00006120
        /*0854*/ 	.word	0x000000ff
        /*0858*/ 	.word	0x0002d850
        /*085c*/ 	.short	0x010a
        /*085e*/ 	.byte	0x06
	.zero		1


	//   ....[30]....
        /*0860*/ 	.word	0x00006eb0
        /*0864*/ 	.word	0x0000002a
        /*0868*/ 	.word	0x00000000
        /*086c*/ 	.short	0x0101
        /*086e*/ 	.byte	0x3f
	.zero		1


	//   ....[31]....
        /*0870*/ 	.word	0x00008aa0
        /*0874*/ 	.word	0x00000005
        /*0878*/ 	.word	0x00000000
        /*087c*/ 	.short	0x0101
        /*087e*/ 	.byte	0x3f
	.zero		1


	//   ....[32]....
        /*0880*/ 	.word	0x00009a30
        /*0884*/ 	.word	0x000000ff
        /*0888*/ 	.word	0x0002d830
        /*088c*/ 	.short	0x010a
        /*088e*/ 	.byte	0x06
	.zero		1


	//   ....[33]....
        /*0890*/ 	.word	0x00009a70
        /*0894*/ 	.word	0x000000ff
        /*0898*/ 	.word	0x0002d830
        /*089c*/ 	.short	0x010a
        /*089e*/ 	.byte	0x06
	.zero		1


	//   ....[34]....
        /*08a0*/ 	.word	0x00009d10
        /*08a4*/ 	.word	0x000000ff
        /*08a8*/ 	.word	0x0002d850
        /*08ac*/ 	.short	0x010a
        /*08ae*/ 	.byte	0x06
	.zero		1


	//   ....[35]....
        /*08b0*/ 	.word	0x00009d50
        /*08b4*/ 	.word	0x000000ff
        /*08b8*/ 	.word	0x0002d850
        /*08bc*/ 	.short	0x010a
        /*08be*/ 	.byte	0x06
	.zero		1


	//   ....[36]....
        /*08c0*/ 	.word	0x0000b610
        /*08c4*/ 	.word	0x0000001a
        /*08c8*/ 	.word	0x00000000
        /*08cc*/ 	.short	0x0101
        /*08ce*/ 	.byte	0x3f
	.zero		1


	//   ....[37]....
        /*08d0*/ 	.word	0x0000b7c0
        /*08d4*/ 	.word	0x0000001a
        /*08d8*/ 	.word	0x00000000
        /*08dc*/ 	.short	0x0101
        /*08de*/ 	.byte	0x3f
	.zero		1


	//   ....[38]....
        /*08e0*/ 	.word	0x0000c310
        /*08e4*/ 	.word	0x000000ff
        /*08e8*/ 	.word	0x0002d830
        /*08ec*/ 	.short	0x010a
        /*08ee*/ 	.byte	0x06
	.zero		1


	//   ....[39]....
        /*08f0*/ 	.word	0x0000c350
        /*08f4*/ 	.word	0x000000ff
        /*08f8*/ 	.word	0x0002d830
        /*08fc*/ 	.short	0x010a
        /*08fe*/ 	.byte	0x06
	.zero		1


	//   ....[40]....
        /*0900*/ 	.word	0x0000c5f0
        /*0904*/ 	.word	0x000000ff
        /*0908*/ 	.word	0x0002d850
        /*090c*/ 	.short	0x010a
        /*090e*/ 	.byte	0x06
	.zero		1


	//   ....[41]....
        /*0910*/ 	.word	0x0000c630
        /*0914*/ 	.word	0x000000ff
        /*0918*/ 	.word	0x0002d850
        /*091c*/ 	.short	0x010a
        /*091e*/ 	.byte	0x06
	.zero		1


	//   ....[42]....
        /*0920*/ 	.word	0x0000d360
        /*0924*/ 	.word	0x0000002a
        /*0928*/ 	.word	0x00000000
        /*092c*/ 	.short	0x0101
        /*092e*/ 	.byte	0x3f
	.zero		1


	//   ....[43]....
        /*0930*/ 	.word	0x0000ef70
        /*0934*/ 	.word	0x0000000d
        /*0938*/ 	.word	0x00000000
        /*093c*/ 	.short	0x0101
        /*093e*/ 	.byte	0x3f
	.zero		1


	//   ....[44]....
        /*0940*/ 	.word	0x0000fb40
        /*0944*/ 	.word	0x000000ff
        /*0948*/ 	.word	0x0002d850
        /*094c*/ 	.short	0x010a
        /*094e*/ 	.byte	0x09
	.zero		1


	//   ....[45]....
        /*0950*/ 	.word	0x0000fb80
        /*0954*/ 	.word	0x000000ff
        /*0958*/ 	.word	0x0002d850
        /*095c*/ 	.short	0x010a
        /*095e*/ 	.byte	0x09
	.zero		1


	//   ....[46]....
        /*0960*/ 	.word	0x000101c0
        /*0964*/ 	.word	0x00000004
        /*0968*/ 	.word	0x00000000
        /*096c*/ 	.short	0x0101
        /*096e*/ 	.byte	0x3f
	.zero		1


	//   ....[47]....
        /*0970*/ 	.word	0x000115c0
        /*0974*/ 	.word	0x000000ff
        /*0978*/ 	.word	0x00000000
        /*097c*/ 	.short	0x0101
        /*097e*/ 	.byte	0x04
	.zero		1


	//   ....[48]....
        /*0980*/ 	.word	0x00011a90
        /*0984*/ 	.word	0x000000ff
        /*0988*/ 	.word	0x00000000
        /*098c*/ 	.short	0x0101
        /*098e*/ 	.byte	0x04
	.zero		1


	//   ....[49]....
        /*0990*/ 	.word	0x000152d0
        /*0994*/ 	.word	0x00000000
        /*0998*/ 	.word	0x0002d840
        /*099c*/ 	.short	0x010a
        /*099e*/ 	.byte	0x3f
	.zero		1


	//   ....[50]....
        /*09a0*/ 	.word	0x00016200
        /*09a4*/ 	.word	0x00000011
        /*09a8*/ 	.word	0x0002d800
        /*09ac*/ 	.short	0x0107
        /*09ae*/ 	.byte	0x3f
	.zero		1


	//   ....[51]....
        /*09b0*/ 	.word	0x000162f0
        /*09b4*/ 	.word	0x00000011
        /*09b8*/ 	.word	0x0002d800
        /*09bc*/ 	.short	0x0101
        /*09be*/ 	.byte	0x3f
	.zero		1


	//   ....[52]....
        /*09c0*/ 	.word	0x00016310
        /*09c4*/ 	.word	0x00000011
        /*09c8*/ 	.word	0x0002d820
        /*09cc*/ 	.short	0x010a
        /*09ce*/ 	.byte	0x3f
	.zero		1


	//   ....[53]....
        /*09d0*/ 	.word	0x000166f0
        /*09d4*/ 	.word	0x00000003
        /*09d8*/ 	.word	0x0002d840
        /*09dc*/ 	.short	0x010a
        /*09de*/ 	.byte	0x3f
	.zero		1


	//   ....[54]....
        /*09e0*/ 	.word	0x00016b70
        /*09e4*/ 	.word	0x00000003
        /*09e8*/ 	.word	0x00000060
        /*09ec*/ 	.short	0x010a
        /*09ee*/ 	.byte	0x3f
	.zero		1


	//   ....[55]....
        /*09f0*/ 	.word	0x00017290
        /*09f4*/ 	.word	0x00000003
        /*09f8*/ 	.word	0x0002d840
        /*09fc*/ 	.short	0x010a
        /*09fe*/ 	.byte	0x3f
	.zero		1


	//   ....[56]....
        /*0a00*/ 	.word	0x00017710
        /*0a04*/ 	.word	0x0000000c
        /*0a08*/ 	.word	0x00000060
        /*0a0c*/ 	.short	0x010a
        /*0a0e*/ 	.byte	0x3f
	.zero		1


	//   ....[57]....
        /*0a10*/ 	.word	0x00017d80
        /*0a14*/ 	.word	0x00000002
        /*0a18*/ 	.word	0x0002d840
        /*0a1c*/ 	.short	0x010a
        /*0a1e*/ 	.byte	0x3f
	.zero		1


	//   ....[58]....
        /*0a20*/ 	.word	0x00018210
        /*0a24*/ 	.word	0x00000007
        /*0a28*/ 	.word	0x00000060
        /*0a2c*/ 	.short	0x010a
        /*0a2e*/ 	.byte	0x3f
	.zero		1


	//   ....[59]....
        /*0a30*/ 	.word	0x00018830
        /*0a34*/ 	.word	0x00000003
        /*0a38*/ 	.word	0x0002d860
        /*0a3c*/ 	.short	0x010a
        /*0a3e*/ 	.byte	0x3f
	.zero		1


	//   ....[60]....
        /*0a40*/ 	.word	0x00019d80
        /*0a44*/ 	.word	0x00000009
        /*0a48*/ 	.word	0x0002d820
        /*0a4c*/ 	.short	0x010a
        /*0a4e*/ 	.byte	0x3f
	.zero		1


	//   ....[61]....
        /*0a50*/ 	.word	0x00019f20
        /*0a54*/ 	.word	0x00000007
        /*0a58*/ 	.word	0x00000000
        /*0a5c*/ 	.short	0x010a
        /*0a5e*/ 	.byte	0x3f
	.zero		1


	//   ....[62]....
        /*0a60*/ 	.word	0x00019f90
        /*0a64*/ 	.word	0x00000003
        /*0a68*/ 	.word	0x00000000
        /*0a6c*/ 	.short	0x010a
        /*0a6e*/ 	.byte	0x3f
	.zero		1


	//   ....[63]....
        /*0a70*/ 	.word	0x00019ff0
        /*0a74*/ 	.word	0x00000005
        /*0a78*/ 	.word	0x00000000
        /*0a7c*/ 	.short	0x010a
        /*0a7e*/ 	.byte	0x3f
	.zero		1


	//   ....[64]....
        /*0a80*/ 	.word	0x0001a020
        /*0a84*/ 	.word	0x00000003
        /*0a88*/ 	.word	0x00000000
        /*0a8c*/ 	.short	0x010a
        /*0a8e*/ 	.byte	0x3f
	.zero		1


	//   ....[65]....
        /*0a90*/ 	.word	0x0001a090
        /*0a94*/ 	.word	0x00000003
        /*0a98*/ 	.word	0x0002d800
        /*0a9c*/ 	.short	0x010a
        /*0a9e*/ 	.byte	0x3f
	.zero		1


	//   ....[66]....
        /*0aa0*/ 	.word	0x0001a0e0
        /*0aa4*/ 	.word	0x0000005a
        /*0aa8*/ 	.word	0x0002d830
        /*0aac*/ 	.short	0x010a
        /*0aae*/ 	.byte	0x3f
	.zero		1


	//   ....[67]....
        /*0ab0*/ 	.word	0x0001a140
        /*0ab4*/ 	.word	0x00000005
        /*0ab8*/ 	.word	0x0002d830
        /*0abc*/ 	.short	0x010a
        /*0abe*/ 	.byte	0x3f
	.zero		1


	//   ....[68]....
        /*0ac0*/ 	.word	0x0001a1a0
        /*0ac4*/ 	.word	0x00000005
        /*0ac8*/ 	.word	0x0002d850
        /*0acc*/ 	.short	0x010a
        /*0ace*/ 	.byte	0x3f
	.zero		1


	//   ....[69]....
        /*0ad0*/ 	.word	0x0001a200
        /*0ad4*/ 	.word	0x00000007
        /*0ad8*/ 	.word	0x0002d830
        /*0adc*/ 	.short	0x010a
        /*0ade*/ 	.byte	0x3f
	.zero		1


	//   ....[70]....
        /*0ae0*/ 	.word	0x0001a260
        /*0ae4*/ 	.word	0x00000007
        /*0ae8*/ 	.word	0x0002d850
        /*0aec*/ 	.short	0x010a
        /*0aee*/ 	.byte	0x3f
	.zero		1


	//   ....[71]....
        /*0af0*/ 	.word	0x0001a2c0
        /*0af4*/ 	.word	0x00000007
        /*0af8*/ 	.word	0x0002d830
        /*0afc*/ 	.short	0x010a
        /*0afe*/ 	.byte	0x3f
	.zero		1


	//   ....[72]....
        /*0b00*/ 	.word	0x0001a320
        /*0b04*/ 	.word	0x00000007
        /*0b08*/ 	.word	0x0002d850
        /*0b0c*/ 	.short	0x010a
        /*0b0e*/ 	.byte	0x3f
	.zero		1


	//   ....[73]....
        /*0b10*/ 	.word	0x0001a380
        /*0b14*/ 	.word	0x00000005
        /*0b18*/ 	.word	0x0002d850
        /*0b1c*/ 	.short	0x010a
        /*0b1e*/ 	.byte	0x3f
	.zero		1


	//   ....[74]....
        /*0b20*/ 	.word	0x0001a520
        /*0b24*/ 	.word	0x00000000
        /*0b28*/ 	.word	0x0002d840
        /*0b2c*/ 	.short	0x010a
        /*0b2e*/ 	.byte	0x3f
	.zero		1


	//   ....[75]....
        /*0b30*/ 	.word	0x0001ae00
        /*0b34*/ 	.word	0x00000011
        /*0b38*/ 	.word	0x0002d820
        /*0b3c*/ 	.short	0x010a
        /*0b3e*/ 	.byte	0x3f
	.zero		1


	//   ....[76]....
        /*0b40*/ 	.word	0x0001ae50
        /*0b44*/ 	.word	0x00000003
        /*0b48*/ 	.word	0x0002d840
        /*0b4c*/ 	.short	0x010a
        /*0b4e*/ 	.byte	0x3f
	.zero		1


	//   ....[77]....
        /*0b50*/ 	.word	0x0001aea0
        /*0b54*/ 	.word	0x00000003
        /*0b58*/ 	.word	0x00000060
        /*0b5c*/ 	.short	0x010a
        /*0b5e*/ 	.byte	0x3f
	.zero		1


	//   ....[78]....
        /*0b60*/ 	.word	0x0001aef0
        /*0b64*/ 	.word	0x00000003
        /*0b68*/ 	.word	0x0002d840
        /*0b6c*/ 	.short	0x010a
        /*0b6e*/ 	.byte	0x3f
	.zero		1


	//   ....[79]....
        /*0b70*/ 	.word	0x0001af40
        /*0b74*/ 	.word	0x0000000c
        /*0b78*/ 	.word	0x00000060
        /*0b7c*/ 	.short	0x010a
        /*0b7e*/ 	.byte	0x3f
	.zero		1


	//   ....[80]....
        /*0b80*/ 	.word	0x0001af90
        /*0b84*/ 	.word	0x00000002
        /*0b88*/ 	.word	0x0002d840
        /*0b8c*/ 	.short	0x010a
        /*0b8e*/ 	.byte	0x3f
	.zero		1


	//   ....[81]....
        /*0b90*/ 	.word	0x0001afe0
        /*0b94*/ 	.word	0x00000007
        /*0b98*/ 	.word	0x00000060
        /*0b9c*/ 	.short	0x010a
        /*0b9e*/ 	.byte	0x3f
	.zero		1


	//   ....[82]....
        /*0ba0*/ 	.word	0x0001b030
        /*0ba4*/ 	.word	0x00000003
        /*0ba8*/ 	.word	0x0002d860
        /*0bac*/ 	.short	0x010a
        /*0bae*/ 	.byte	0x3f
	.zero		1


	//   ....[83]....
        /*0bb0*/ 	.word	0x0001ba60
        /*0bb4*/ 	.word	0x00000009
        /*0bb8*/ 	.word	0x0002d820
        /*0bbc*/ 	.short	0x010a
        /*0bbe*/ 	.byte	0x3f
	.zero		1


	//   ....[84]....
        /*0bc0*/ 	.word	0x0001bc00
        /*0bc4*/ 	.word	0x00000007
        /*0bc8*/ 	.word	0x00000000
        /*0bcc*/ 	.short	0x010a
        /*0bce*/ 	.byte	0x3f
	.zero		1


	//   ....[85]....
        /*0bd0*/ 	.word	0x0001bc50
        /*0bd4*/ 	.word	0x00000003
        /*0bd8*/ 	.word	0x00000000
        /*0bdc*/ 	.short	0x010a
        /*0bde*/ 	.byte	0x3f
	.zero		1


	//   ....[86]....
        /*0be0*/ 	.word	0x0001bca0
        /*0be4*/ 	.word	0x00000005
        /*0be8*/ 	.word	0x00000000
        /*0bec*/ 	.short	0x010a
        /*0bee*/ 	.byte	0x3f
	.zero		1


	//----- nvinfo : EIATTR_NUM_MBARRIERS
	.align		4
.L_1251:
        /*0bf0*/ 	.byte	0x03, 0x38
        /*0bf2*/ 	.short	0x0016


	//----- nvinfo : EIATTR_EXIT_INSTR_OFFSETS
	.align		4
        /*0bf4*/ 	.byte	0x04, 0x1c
        /*0bf6*/ 	.short	(.L_1253 - .L_1252)


	//   ....[0]....
.L_1252:
        /*0bf8*/ 	.word	0x00000a80


	//   ....[1]....
        /*0bfc*/ 	.word	0x00012d90


	//   ....[2]....
        /*0c00*/ 	.word	0x0001a070


	//----- nvinfo : EIATTR_MAX_THREADS
	.align		4
.L_1253:
        /*0c04*/ 	.byte	0x04, 0x05
        /*0c06*/ 	.short	(.L_1255 - .L_1254)
.L_1254:
        /*0c08*/ 	.word	0x00000200
        /*0c0c*/ 	.word	0x00000001
        /*0c10*/ 	.word	0x00000001


	//----- nvinfo : EIATTR_CRS_STACK_SIZE
	.align		4
.L_1255:
        /*0c14*/ 	.byte	0x04, 0x1e
        /*0c16*/ 	.short	(.L_1257 - .L_1256)
.L_1256:
        /*0c18*/ 	.word	0x00000000


	//----- nvinfo : EIATTR_CBANK_PARAM_SIZE
	.align		4
.L_1257:
        /*0c1c*/ 	.byte	0x03, 0x19
        /*0c1e*/ 	.short	0x0af0


	//----- nvinfo : EIATTR_PARAM_CBANK
	.align		4
        /*0c20*/ 	.byte	0x04, 0x0a
        /*0c22*/ 	.short	(.L_1259 - .L_1258)
	.align		4
.L_1258:
        /*0c24*/ 	.word	index@(.nv.constant0._ZN7cutlass13device_kernelIN5flash11enable_sm90INS1_16FlashAttnFwdSm90INS1_25CollectiveMainloopFwdSm90ILi2EN4cute5tupleIJNS5_1CILi1EEES8_S8_EEENS6_IJNS7_ILi192EEENS7_ILi128EEENS7_ILi96EEEEEELi96ENS_10bfloat16_tEfNS_4arch4Sm90ELb0ELb1ELb1ELb1ELb0ELb0ELb0ELb0ELb1ELb1ELb1ELb0EEENS1_21CollectiveEpilogueFwdINS6_IJSA_SC_SB_EEES9_SE_SG_Li384ELb1ELb1ELb1ELb0EEENS1_36VarlenDynamicPersistentTileSchedulerILi192ELi128ELi384ELi128ELb1ELb1ELb1ELb1ELb0ELb1EEEEEEEEEvNT_6ParamsE)
        /*0c28*/ 	.short	0x0210
        /*0c2a*/ 	.short	0x0af0


	//----- nvinfo : EIATTR_SW_WAR
	.align		4
.L_1259:
        /*0c2c*/ 	.byte	0x04, 0x36
        /*0c2e*/ 	.short	(.L_1261 - .L_1260)
.L_1260:
        /*0c30*/ 	.word	0x00000008
.L_1261:


//--------------------- .nv.info._ZN7cutlass13device_kernelIN5flash11enable_sm90INS1_16FlashAttnFwdSm90INS1_25CollectiveMainloopFwdSm90ILi2EN4cute5tupleIJNS5_1CILi1EEES8_S8_EEENS6_IJNS7_ILi192EEENS7_ILi128EEENS7_ILi96EEEEEELi96ENS_10bfloat16_tEfNS_4arch4Sm90ELb0ELb1ELb1ELb1ELb0ELb1ELb0ELb0ELb1ELb1ELb1ELb0EEENS1_21CollectiveEpilogueFwdINS6_IJSA_SC_SB_EEES9_SE_SG_Li384ELb1ELb1ELb1ELb0EEENS1_36VarlenDynamicPersistentTileSchedulerILi192ELi128ELi384ELi128ELb1ELb1ELb1ELb1ELb0ELb1EEEEEEEEEvNT_6ParamsE --------------------------
	.section	.nv.info._ZN7cutlass13device_kernelIN5flash11enable_sm90INS1_16FlashAttnFwdSm90INS1_25CollectiveMainloopFwdSm90ILi2EN4cute5tupleIJNS5_1CILi1EEES8_S8_EEENS6_IJNS7_ILi192EEENS7_ILi128EEENS7_ILi96EEEEEELi96ENS_10bfloat16_tEfNS_4arch4Sm90ELb0ELb1ELb1ELb1ELb0ELb1ELb0ELb0ELb1ELb1ELb1ELb0EEENS1_21CollectiveEpilogueFwdINS6_IJSA_SC_SB_EEES9_SE_SG_Li384ELb1ELb1ELb1ELb0EEENS1_36VarlenDynamicPersistentTileSchedulerILi192ELi128ELi384ELi128ELb1ELb1ELb1ELb1ELb0ELb1EEEEEEEEEvNT_6ParamsE,"",@"SHT_CUDA_INFO"
	.sectionflags	@""
	.align	4


	//----- nvinfo : EIATTR_CUDA_API_VERSION
	.align		4
        /*0000*/ 	.byte	0x04, 0x37
        /*0002*/ 	.short	(.L_1263 - .L_1262)
.L_1262:
        /*0004*/ 	.word	0x00000082


	//----- nvinfo : EIATTR_KPARAM_INFO
	.align		4
.L_1263:
        /*0008*/ 	.byte	0x04, 0x17
        /*000a*/ 	.short	(.L_1265 - .L_1264)
.L_1264:
        /*000c*/ 	.word	0x00000000
        /*0010*/ 	.short	0x0000
        /*0012*/ 	.short	0x0070
        /*0014*/ 	.byte	0x00, 0xf0, 0x01, 0x2a


	//----- nvinfo : EIATTR_SPARSE_MMA_MASK
	.align		4
.L_1265:
        /*0018*/ 	.byte	0x03, 0x50
        /*001a*/ 	.short	0x0000


	//----- nvinfo : EIATTR_MAXREG_COUNT
	.align		4
        /*001c*/ 	.byte	0x03, 0x1b
        /*001e*/ 	.short	0x0080


	//----- nvinfo : EIATTR_NUM_BARRIERS
	.align		4
        /*0020*/ 	.byte	0x02, 0x4c
        /*0022*/ 	.byte	0x10
	.zero		1


	//----- nvinfo : EIATTR_EXTERNS
	.align		4
        /*0024*/ 	.byte	0x04, 0x0f
        /*0026*/ 	.short	(.L_1267 - .L_1266)


	//   ....[0]....
	.align		4
.L_1266:
        /*0028*/ 	.word	index@(__assertfail)


	//----- nvinfo : EIATTR_ANNOTATIONS
	.align		4
.L_1267:
        /*002c*/ 	.byte	0x04, 0x55
        /*002e*/ 	.short	(.L_1269 - .L_1268)


	//   ....[0]....
.L_1268:
        /* <DEDUP_REMOVED lines=95> */


	//----- nvinfo : EIATTR_MERCURY_ISA_VERSION
	.align		4
.L_1269:
        /*0610*/ 	.byte	0x03, 0x5f
        /*0612*/ 	.short	0x0101


	//----- nvinfo : EIATTR_UNUSED_LOAD_BYTE_OFFSET
	.align		4
        /*0614*/ 	.byte	0x04, 0x44
        /*0616*/ 	.short	(.L_1271 - .L_1270)


	//   ....[0]....
.L_1270:
        /*0618*/ 	.word	0x00000af0
        /*061c*/ 	.word	0x0000fff0


	//   ....[1]....
        /*0620*/ 	.word	0x0001b290
        /*0624*/ 	.word	0x0000fff0


	//----- nvinfo : EIATTR_INT_WARP_WIDE_INSTR_OFFSETS
	.align		4
.L_1271:
        /*0628*/ 	.byte	0x04, 0x31
        /*062a*/ 	.short	(.L_1273 - .L_1272)


	//   ....[0]....
.L_1272:
        /*062c*/ 	.word	0x00000190


	//   ....[1]....
        /*0630*/ 	.word	0x000001d0


	//   ....[2]....
        /*0634*/ 	.word	0x00000240


	//   ....[3]....
        /*0638*/ 	.word	0x000219a0


	//   ....[4]....
        /*063c*/ 	.word	0x00021a30


	//   ....[5]....
        /*0640*/ 	.word	0x000254e0


	//   ....[6]....
        /*0644*/ 	.word	0x00025570


	//----- nvinfo : EIATTR_COOP_GROUP_MASK_REGIDS
	.align		4
.L_1273:
        /*0648*/ 	.byte	0x04, 0x29
        /*064a*/ 	.short	(.L_1275 - .L_1274)


	//   ....[0]....
.L_1274:
        /*064c*/ 	.word	0xffffffff


	//   ....[1]....
        /*0650*/ 	.word	0xffffffff


	//   ....[2]....
        /*0654*/ 	.word	0xffffffff


	//   ....[3]....
        /*0658*/ 	.word	0xffffffff


	//   ....[4]....
        /*065c*/ 	.word	0xffffffff


	//   ....[5]....
        /*0660*/ 	.word	0xffffffff


	//   ....[6]....
        /*0664*/ 	.word	0xffffffff


	//   ....[7]....
        /*0668*/ 	.word	0xffffffff


	//   ....[8]....
        /*066c*/ 	.word	0xffffffff


	//   ....[9]....
        /*0670*/ 	.word	0xffffffff


	//   ....[10]....
        /*0674*/ 	.word	0xffffffff


	//   ....[11]....
        /*0678*/ 	.word	0xffffffff


	//   ....[12]....
        /*067c*/ 	.word	0xffffffff


	//   ....[13]....
        /*0680*/ 	.word	0xffffffff


	//   ....[14]....
        /*0684*/ 	.word	0xffffffff


	//   ....[15]....
        /*0688*/ 	.word	0xffffffff


	//   ....[16]....
        /*068c*/ 	.word	0xffffffff


	//   ....[17]....
        /*0690*/ 	.word	0xffffffff


	//   ....[18]....
        /*0694*/ 	.word	0xffffffff


	//   ....[19]....
        /*0698*/ 	.word	0xffffffff


	//   ....[20]....
        /*069c*/ 	.word	0xffffffff


	//   ....[21]....
        /*06a0*/ 	.word	0xffffffff


	//   ....[22]....
        /*06a4*/ 	.word	0xffffffff


	//   ....[23]....
        /*06a8*/ 	.word	0xffffffff


	//   ....[24]....
        /*06ac*/ 	.word	0xffffffff


	//   ....[25]....
        /*06b0*/ 	.word	0xffffffff


	//   ....[26]....
        /*06b4*/ 	.word	0xffffffff


	//   ....[27]....
        /*06b8*/ 	.word	0xffffffff


	//   ....[28]....
        /*06bc*/ 	.word	0xffffffff


	//   ....[29]....
        /*06c0*/ 	.word	0xffffffff


	//   ....[30]....
        /*06c4*/ 	.word	0xffffffff


	//   ....[31]....
        /*06c8*/ 	.word	0xffffffff


	//   ....[32]....
        /*06cc*/ 	.word	0xffffffff


	//   ....[33]....
        /*06d0*/ 	.word	0xffffffff


	//   ....[34]....
        /*06d4*/ 	.word	0xffffffff


	//   ....[35]....
        /*06d8*/ 	.word	0xffffffff


	//   ....[36]....
        /*06dc*/ 	.word	0xffffffff


	//   ....[37]....
        /*06e0*/ 	.word	0xffffffff


	//   ....[38]....
        /*06e4*/ 	.word	0xffffffff


	//   ....[39]....
        /*06e8*/ 	.word	0xffffffff


	//   ....[40]....
        /*06ec*/ 	.word	0xffffffff


	//   ....[41]....
        /*06f0*/ 	.word	0xffffffff


	//   ....[42]....
        /*06f4*/ 	.word	0xffffffff


	//   ....[43]....
        /*06f8*/ 	.word	0xffffffff


	//   ....[44]....
        /*06fc*/ 	.word	0xffffffff


	//   ....[45]....
        /*0700*/ 	.word	0xffffffff


	//   ....[46]....
        /*0704*/ 	.word	0xffffffff


	//   ....[47]....
        /*0708*/ 	.word	0xffffffff


	//   ....[48]....
        /*070c*/ 	.word	0xffffffff


	//   ....[49]....
        /*0710*/ 	.word	0xffffffff


	//   ....[50]....
        /*0714*/ 	.word	0xffffffff


	//   ....[51]....
        /*0718*/ 	.word	0xffffffff


	//   ....[52]....
        /*071c*/ 	.word	0xffffffff


	//   ....[53]....
        /*0720*/ 	.word	0xffffffff


	//   ....[54]....
        /*0724*/ 	.word	0xffffffff


	//   ....[55]....
        /*0728*/ 	.word	0xffffffff


	//   ....[56]....
        /*072c*/ 	.word	0xffffffff


	//   ....[57]....
        /*0730*/ 	.word	0xffffffff


	//   ....[58]....
        /*0734*/ 	.word	0xffffffff


	//   ....[59]....
        /*0738*/ 	.word	0xffffffff


	//   ....[60]....
        /*073c*/ 	.word	0xffffffff


	//   ....[61]....
        /*0740*/ 	.word	0xffffffff


	//   ....[62]....
        /*0744*/ 	.word	0xffffffff


	//   ....[63]....
        /*0748*/ 	.word	0xffffffff


	//   ....[64]....
        /*074c*/ 	.word	0xffffffff


	//   ....[65]....
        /*0750*/ 	.word	0xffffffff


	//   ....[66]....
        /*0754*/ 	.word	0xffffffff


	//   ....[67]....
        /*0758*/ 	.word	0xffffffff


	//   ....[68]....
        /*075c*/ 	.word	0xffffffff


	//   ....[69]....
        /*0760*/ 	.word	0xffffffff


	//   ....[70]....
        /*0764*/ 	.word	0xffffffff


	//   ....[71]....
        /*0768*/ 	.word	0xffffffff


	//   ....[72]....
        /*076c*/ 	.word	0xffffffff


	//   ....[73]....
        /*0770*/ 	.word	0xffffffff


	//   ....[74]....
        /*0774*/ 	.word	0xffffffff


	//   ....[75]....
        /*0778*/ 	.word	0xffffffff


	//   ....[76]....
        /*077c*/ 	.word	0xffffffff


	//   ....[77]....
        /*0780*/ 	.word	0xffffffff


	//   ....[78]....
        /*0784*/ 	.word	0xffffffff


	//   ....[79]....
        /*0788*/ 	.word	0xffffffff


	//   ....[80]....
        /*078c*/ 	.word	0xffffffff


	//   ....[81]....
        /*0790*/ 	.word	0xffffffff


	//   ....[82]....
        /*0794*/ 	.word	0xffffffff


	//   ....[83]....
        /*0798*/ 	.word	0xffffffff


	//   ....[84]....
        /*079c*/ 	.word	0xffffffff


	//   ....[85]....
        /*07a0*/ 	.word	0xffffffff


	//   ....[86]....
        /*07a4*/ 	.word	0xffffffff


	//   ....[87]....
        /*07a8*/ 	.word	0xffffffff


	//   ....[88]....
        /*07ac*/ 	.word	0xffffffff


	//   ....[89]....
        /*07b0*/ 	.word	0xffffffff


	//   ....[90]....
        /*07b4*/ 	.word	0xffffffff


	//   ....[91]....
        /*07b8*/ 	.word	0xffffffff


	//   ....[92]....
        /*07bc*/ 	.word	0xffffffff


	//   ....[93]....
        /*07c0*/ 	.word	0xffffffff


	//   ....[94]....
        /*07c4*/ 	.word	0xffffffff


	//   ....[95]....
        /*07c8*/ 	.word	0xffffffff


	//   ....[96]....
        /*07cc*/ 	.word	0xffffffff


	//   ....[97]....
        /*07d0*/ 	.word	0xffffffff


	//   ....[98]....
        /*07d4*/ 	.word	0xffffffff


	//   ....[99]....
        /*07d8*/ 	.word	0xffffffff


	//   ....[100]....
        /*07dc*/ 	.word	0xffffffff


	//   ....[101]....
        /*07e0*/ 	.word	0xffffffff


	//   ....[102]....
        /*07e4*/ 	.word	0xffffffff


	//   ....[103]....
        /*07e8*/ 	.word	0xffffffff


	//   ....[104]....
        /*07ec*/ 	.word	0xffffffff


	//   ....[105]....
        /*07f0*/ 	.word	0xffffffff


	//   ....[106]....
        /*07f4*/ 	.word	0xffffffff


	//   ....[107]....
        /*07f8*/ 	.word	0xffffffff


	//   ....[108]....
        /*07fc*/ 	.word	0xffffffff


	//   ....[109]....
        /*0800*/ 	.word	0xffffffff


	//   ....[110]....
        /*0804*/ 	.word	0xffffffff


	//   ....[111]....
        /*0808*/ 	.word	0xffffffff


	//   ....[112]....
        /*080c*/ 	.word	0x0500000f


	//   ....[113]....
        /*0810*/ 	.word	0x0500000f


	//   ....[114]....
        /*0814*/ 	.word	0x0500000f


	//   ....[115]....
        /*0818*/ 	.word	0x0500000f


	//   ....[116]....
        /*081c*/ 	.word	0x0500000f


	//   ....[117]....
        /*0820*/ 	.word	0x0500000f


	//   ....[118]....
        /*0824*/ 	.word	0x0500000f


	//   ....[119]....
        /*0828*/ 	.word	0x0500000f


	//   ....[120]....
        /*082c*/ 	.word	0x0500000f


	//   ....[121]....
        /*0830*/ 	.word	0x0500000f


	//   ....[122]....
        /*0834*/ 	.word	0x0500000f


	//   ....[123]....
        /*0838*/ 	.word	0x0500000f


	//   ....[124]....
        /*083c*/ 	.word	0x0500000f


	//   ....[125]....
        /*0840*/ 	.word	0x0500000f


	//   ....[126]....
        /*0844*/ 	.word	0x0500000f


	//   ....[127]....
        /*0848*/ 	.word	0x0500000f


	//   ....[128]....
        /*084c*/ 	.word	0x0500000f


	//   ....[129]....
        /*0850*/ 	.word	0x0500000f


	//   ....[130]....
        /*0854*/ 	.word	0x0500000f


	//   ....[131]....
        /*0858*/ 	.word	0x0500000f


	//   ....[132]....
        /*085c*/ 	.word	0x0500000f


	//   ....[133]....
        /*0860*/ 	.word	0x0500000f


	//   ....[134]....
        /*0864*/ 	.word	0x0500000f


	//   ....[135]....
        /*0868*/ 	.word	0x0500000f


	//   ....[136]....
        /*086c*/ 	.word	0x0500000f


	//   ....[137]....
        /*0870*/ 	.word	0x0500000f


	//   ....[138]....
        /*0874*/ 	.word	0x0500000f


	//   ....[139]....
        /*0878*/ 	.word	0x0500000f


	//   ....[140]....
        /*087c*/ 	.word	0x0500000f


	//   ....[141]....
        /*0880*/ 	.word	0x0500000f


	//   ....[142]....
        /*0884*/ 	.word	0x0500000f


	//   ....[143]....
        /*0888*/ 	.word	0x0500000f


	//   ....[144]....
        /*088c*/ 	.word	0x0500000f


	//   ....[145]....
        /*0890*/ 	.word	0x0500000f


	//   ....[146]....
        /*0894*/ 	.word	0x0500000f


	//   ....[147]....
        /*0898*/ 	.word	0x0500000f


	//   ....[148]....
        /*089c*/ 	.word	0x0500000f


	//   ....[149]....
        /*08a0*/ 	.word	0x0500000f


	//   ....[150]....
        /*08a4*/ 	.word	0x0500000f


	//   ....[151]....
        /*08a8*/ 	.word	0x0500000f


	//   ....[152]....
        /*08ac*/ 	.word	0x0500000f


	//   ....[153]....
        /*08b0*/ 	.word	0x0500000f


	//   ....[154]....
        /*08b4*/ 	.word	0x0500000f


	//   ....[155]....
        /*08b8*/ 	.word	0x0500000f


	//   ....[156]....
        /*08bc*/ 	.word	0x0500000f


	//   ....[157]....
        /*08c0*/ 	.word	0x0500000f


	//   ....[158]....
        /*08c4*/ 	.word	0x0500000f


	//   ....[159]....
        /*08c8*/ 	.word	0x0500000f


	//   ....[160]....
        /*08cc*/ 	.word	0x0500000f


	//   ....[161]....
        /*08d0*/ 	.word	0x0500000f


	//   ....[162]....
        /*08d4*/ 	.word	0x0500000f


	//   ....[163]....
        /*08d8*/ 	.word	0x0500000f


	//   ....[164]....
        /*08dc*/ 	.word	0x0500000f


	//   ....[165]....
        /*08e0*/ 	.word	0x0500000f


	//----- nvinfo : EIATTR_COOP_GROUP_INSTR_OFFSETS
	.align		4
.L_1275:
        /*08e4*/ 	.byte	0x04, 0x28
        /*08e6*/ 	.short	(.L_1277 - .L_1276)


	//   ....[0]....
.L_1276:
        /*08e8*/ 	.word	0x00000070


	//   ....[1]....
        /*08ec*/ 	.word	0x000001a0


	//   ....[2]....
        /*08f0*/ 	.word	0x000001f0


	//   ....[3]....
        /*08f4*/ 	.word	0x00000420


	//   ....[4]....
        /*08f8*/ 	.word	0x00000580


	//   ....[5]....
        /*08fc*/ 	.word	0x000006a0


	//   ....[6]....
        /*0900*/ 	.word	0x00000800


	//   ....[7]....
        /*0904*/ 	.word	0x00007ca0


	//   ....[8]....
        /*0908*/ 	.word	0x00008430


	//   ....[9]....
        /*090c*/ 	.word	0x00008440


	//   ....[10]....
        /*0910*/ 	.word	0x00008450


	//   ....[11]....
        /*0914*/ 	.word	0x00008460


	//   ....[12]....
        /*0918*/ 	.word	0x0000a3a0


	//   ....[13]....
        /*091c*/ 	.word	0x0000a3b0


	//   ....[14]....
        /*0920*/ 	.word	0x0000a3c0


	//   ....[15]....
        /*0924*/ 	.word	0x0000a3d0


	//   ....[16]....
        /*0928*/ 	.word	0x0000ca70


	//   ....[17]....
        /*092c*/ 	.word	0x0000d2b0


	//   ....[18]....
        /*0930*/ 	.word	0x0000e590


	//   ....[19]....
        /*0934*/ 	.word	0x0000e630


	//   ....[20]....
        /*0938*/ 	.word	0x0000ef10


	//   ....[21]....
        /*093c*/ 	.word	0x0000ef80


	//   ....[22]....
        /*0940*/ 	.word	0x0000fbe0


	//   ....[23]....
        /*0944*/ 	.word	0x000109d0


	//   ....[24]....
        /*0948*/ 	.word	0x000115a0


	//   ....[25]....
        /*094c*/ 	.word	0x00011fb0


	//   ....[26]....
        /*0950*/ 	.word	0x00011fd0


	//   ....[27]....
        /*0954*/ 	.word	0x00012c80


	//   ....[28]....
        /*0958*/ 	.word	0x00012cb0


	//   ....[29]....
        /*095c*/ 	.word	0x00013b30


	//   ....[30]....
        /*0960*/ 	.word	0x00014db0


	//   ....[31]....
        /*0964*/ 	.word	0x00014e10


	//   ....[32]....
        /*0968*/ 	.word	0x00015520


	//   ....[33]....
        /*096c*/ 	.word	0x00015540


	//   ....[34]....
        /*0970*/ 	.word	0x000169c0


	//   ....[35]....
        /*0974*/ 	.word	0x00017120


	//   ....[36]....
        /*0978*/ 	.word	0x00018080


	//   ....[37]....
        /*097c*/ 	.word	0x00018a80


	//   ....[38]....
        /*0980*/ 	.word	0x00018aa0


	//   ....[39]....
        /*0984*/ 	.word	0x00019810


	//   ....[40]....
        /*0988*/ 	.word	0x00019830


	//   ....[41]....
        /*098c*/ 	.word	0x0001a600


	//   ....[42]....
        /*0990*/ 	.word	0x0001a810


	//   ....[43]....
        /*0994*/ 	.word	0x0001a840


	//   ....[44]....
        /*0998*/ 	.word	0x0001ad50


	//   ....[45]....
        /*099c*/ 	.word	0x0001ad80


	//   ....[46]....
        /*09a0*/ 	.word	0x0001bc40


	//   ....[47]....
        /*09a4*/ 	.word	0x0001bc60


	//   ....[48]....
        /*09a8*/ 	.word	0x0001bc70


	//   ....[49]....
        /*09ac*/ 	.word	0x0001bc80


	//   ....[50]....
        /*09b0*/ 	.word	0x0001c330


	//   ....[51]....
        /*09b4*/ 	.word	0x0001c340


	//   ....[52]....
        /*09b8*/ 	.word	0x0001c490


	//   ....[53]....
        /*09bc*/ 	.word	0x0001c4a0


	//   ....[54]....
        /*09c0*/ 	.word	0x0001c890


	//   ....[55]....
        /*09c4*/ 	.word	0x0001c8a0


	//   ....[56]....
        /*09c8*/ 	.word	0x0001ce00


	//   ....[57]....
        /*09cc*/ 	.word	0x0001ce10


	//   ....[58]....
        /*09d0*/ 	.word	0x0001dc30


	//   ....[59]....
        /*09d4*/ 	.word	0x0001dc40


	//   ....[60]....
        /*09d8*/ 	.word	0x0001dda0


	//   ....[61]....
        /*09dc*/ 	.word	0x0001ddb0


	//   ....[62]....
        /*09e0*/ 	.word	0x0001df60


	//   ....[63]....
        /*09e4*/ 	.word	0x0001e160


	//   ....[64]....
        /*09e8*/ 	.word	0x0001e190


	//   ....[65]....
        /*09ec*/ 	.word	0x0001e1c0


	//   ....[66]....
        /*09f0*/ 	.word	0x0001e1f0


	//   ....[67]....
        /*09f4*/ 	.word	0x0001e220


	//   ....[68]....
        /*09f8*/ 	.word	0x0001e250


	//   ....[69]....
        /*09fc*/ 	.word	0x0001e3e0


	//   ....[70]....
        /*0a00*/ 	.word	0x0001e410


	//   ....[71]....
        /*0a04*/ 	.word	0x0001e440


	//   ....[72]....
        /*0a08*/ 	.word	0x0001e470


	//   ....[73]....
        /*0a0c*/ 	.word	0x0001e4a0


	//   ....[74]....
        /*0a10*/ 	.word	0x0001e4d0


	//   ....[75]....
        /*0a14*/ 	.word	0x0001e560


	//   ....[76]....
        /*0a18*/ 	.word	0x0001e590


	//   ....[77]....
        /*0a1c*/ 	.word	0x0001e5a0


	//   ....[78]....
        /*0a20*/ 	.word	0x0001e5e0


	//   ....[79]....
        /*0a24*/ 	.word	0x0001fea0


	//   ....[80]....
        /*0a28*/ 	.word	0x00021f30


	//   ....[81]....
        /*0a2c*/ 	.word	0x00022b80


	//   ....[82]....
        /*0a30*/ 	.word	0x00022ba0


	//   ....[83]....
        /*0a34*/ 	.word	0x00022c30


	//   ....[84]....
        /*0a38*/ 	.word	0x00022c50


	//   ....[85]....
        /*0a3c*/ 	.word	0x00022cf0


	//   ....[86]....
        /*0a40*/ 	.word	0x00022d10


	//   ....[87]....
        /*0a44*/ 	.word	0x00022d20


	//   ....[88]....
        /*0a48*/ 	.word	0x00022d30


	//   ....[89]....
        /*0a4c*/ 	.word	0x00022e50


	//   ....[90]....
        /*0a50*/ 	.word	0x00022e60


	//   ....[91]....
        /*0a54*/ 	.word	0x00022e70


	//   ....[92]....
        /*0a58*/ 	.word	0x00022f00


	//   ....[93]....
        /*0a5c*/ 	.word	0x00025c80


	//   ....[94]....
        /*0a60*/ 	.word	0x00025ca0


	//   ....[95]....
        /*0a64*/ 	.word	0x00025d00


	//   ....[96]....
        /*0a68*/ 	.word	0x00025d30


	//   ....[97]....
        /*0a6c*/ 	.word	0x00025d60


	//   ....[98]....
        /*0a70*/ 	.word	0x00025d90


	//   ....[99]....
        /*0a74*/ 	.word	0x00025dc0


	//   ....[100]....
        /*0a78*/ 	.word	0x00025df0


	//   ....[101]....
        /*0a7c*/ 	.word	0x00025f80


	//   ....[102]....
        /*0a80*/ 	.word	0x00025fc0


	//   ....[103]....
        /*0a84*/ 	.word	0x00025ff0


	//   ....[104]....
        /*0a88*/ 	.word	0x00026020


	//   ....[105]....
        /*0a8c*/ 	.word	0x00026050


	//   ....[106]....
        /*0a90*/ 	.word	0x00026080


	//   ....[107]....
        /*0a94*/ 	.word	0x00026140


	//   ....[108]....
        /*0a98*/ 	.word	0x00026160


	//   ....[109]....
        /*0a9c*/ 	.word	0x00026180


	//   ....[110]....
        /*0aa0*/ 	.word	0x000261e0


	//   ....[111]....
        /*0aa4*/ 	.word	0x00026c00


	//   ....[112]....
        /*0aa8*/ 	.word	0x00027000


	//   ....[113]....
        /*0aac*/ 	.word	0x000270a0


	//   ....[114]....
        /*0ab0*/ 	.word	0x00027130


	//   ....[115]....
        /*0ab4*/ 	.word	0x00027180


	//   ....[116]....
        /*0ab8*/ 	.word	0x000271d0


	//   ....[117]....
        /*0abc*/ 	.word	0x000272b0


	//   ....[118]....
        /*0ac0*/ 	.word	0x00027340


	//   ....[119]....
        /*0ac4*/ 	.word	0x00027390


	//   ....[120]....
        /*0ac8*/ 	.word	0x000273e0


	//   ....[121]....
        /*0acc*/ 	.word	0x00027740


	//   ....[122]....
        /*0ad0*/ 	.word	0x00027790


	//   ....[123]....
        /*0ad4*/ 	.word	0x00027820


	//   ....[124]....
        /*0ad8*/ 	.word	0x000278b0


	//   ....[125]....
        /*0adc*/ 	.word	0x00027930


	//   ....[126]....
        /*0ae0*/ 	.word	0x00027980


	//   ....[127]....
        /*0ae4*/ 	.word	0x00027a10


	//   ....[128]....
        /*0ae8*/ 	.word	0x00027aa0


	//   ....[129]....
        /*0aec*/ 	.word	0x00027b20


	//   ....[130]....
        /*0af0*/ 	.word	0x00027b70


	//   ....[131]....
        /*0af4*/ 	.word	0x00027c00


	//   ....[132]....
        /*0af8*/ 	.word	0x00027c90


	//   ....[133]....
        /*0afc*/ 	.word	0x00027d50


	//   ....[134]....
        /*0b00*/ 	.word	0x00028040


	//   ....[135]....
        /*0b04*/ 	.word	0x000281e0


	//   ....[136]....
        /*0b08*/ 	.word	0x00028230


	//   ....[137]....
        /*0b0c*/ 	.word	0x000282a0


	//   ....[138]....
        /*0b10*/ 	.word	0x00028370


	//   ....[139]....
        /*0b14*/ 	.word	0x00028400


	//   ....[140]....
        /*0b18*/ 	.word	0x00028510


	//   ....[141]....
        /*0b1c*/ 	.word	0x00028570


	//   ....[142]....
        /*0b20*/ 	.word	0x00028600


	//   ....[143]....
        /*0b24*/ 	.word	0x000286f0


	//   ....[144]....
        /*0b28*/ 	.word	0x000287e0


	//   ....[145]....
        /*0b2c*/ 	.word	0x00028840


	//   ....[146]....
        /*0b30*/ 	.word	0x000288b0


	//   ....[147]....
        /*0b34*/ 	.word	0x00028c60


	//   ....[148]....
        /*0b38*/ 	.word	0x00028d10


	//   ....[149]....
        /*0b3c*/ 	.word	0x00028e60


	//   ....[150]....
        /*0b40*/ 	.word	0x00028ee0


	//   ....[151]....
        /*0b44*/ 	.word	0x00028f50


	//   ....[152]....
        /*0b48*/ 	.word	0x00028fc0


	//   ....[153]....
        /*0b4c*/ 	.word	0x00029030


	//   ....[154]....
        /*0b50*/ 	.word	0x000290b0


	//   ....[155]....
        /*0b54*/ 	.word	0x00029130


	//   ....[156]....
        /*0b58*/ 	.word	0x000291d0


	//   ....[157]....
        /*0b5c*/ 	.word	0x00029240


	//   ....[158]....
        /*0b60*/ 	.word	0x000292b0


	//   ....[159]....
        /*0b64*/ 	.word	0x00029320


	//   ....[160]....
        /*0b68*/ 	.word	0x000293a0


	//   ....[161]....
        /*0b6c*/ 	.word	0x00029410


	//   ....[162]....
        /*0b70*/ 	.word	0x000294c0


	//   ....[163]....
        /*0b74*/ 	.word	0x00029510


	//   ....[164]....
        /*0b78*/ 	.word	0x000295a0


	//   ....[165]....
        /*0b7c*/ 	.word	0x000296d0


	//----- nvinfo : EIATTR_REG_RECONFIG
	.align		4
.L_1277:
        /*0b80*/ 	.byte	0x01, 0x54
	.zero		2


	//----- nvinfo : EIATTR_SYSCALL_OFFSETS
	.align		4
        /*0b84*/ 	.byte	0x04, 0x46
        /*0b86*/ 	.short	(.L_1279 - .L_1278)


	//   ....[0]....
.L_1278:
        /*0b88*/ 	.word	0x000021b0


	//   ....[1]....
        /*0b8c*/ 	.word	0x00002300


	//   ....[2]....
        /*0b90*/ 	.word	0x00007ec0


	//   ....[3]....
        /*0b94*/ 	.word	0x000081e0


	//   ....[4]....
        /*0b98*/ 	.word	0x00021b90


	//   ....[5]....
        /*0b9c*/ 	.word	0x00021ce0


	//   ....[6]....
        /*0ba0*/ 	.word	0x00021dd0


	//   ....[7]....
        /*0ba4*/ 	.word	0x00022640


	//----- nvinfo : EIATTR_MBARRIER_INSTR_OFFSETS
	.align		4
.L_1279:
        /*0ba8*/ 	.byte	0x04, 0x39
        /*0baa*/ 	.short	(.L_1281 - .L_1280)


	//   ....[0]....
.L_1280:
        /*0bac*/ 	.word	0x000002d0
        /*0bb0*/ 	.word	0x000000ff
        /*0bb4*/ 	.word	0x0002d800
        /*0bb8*/ 	.short	0x0100
        /*0bba*/ 	.byte	0x08
	.zero		1


	//   ....[1]....
        /*0bbc*/ 	.word	0x000002e0
        /*0bc0*/ 	.word	0x000000ff
        /*0bc4*/ 	.word	0x0002d820
        /*0bc8*/ 	.short	0x0100
        /*0bca*/ 	.byte	0x08
	.zero		1


	//   ....[2]....
        /*0bcc*/ 	.word	0x000003d0
        /*0bd0*/ 	.word	0x000000ff
        /*0bd4*/ 	.word	0x0002d830
        /*0bd8*/ 	.short	0x0100
        /*0bda*/ 	.byte	0x08
	.zero		1


	//   ....[3]....
        /*0bdc*/ 	.word	0x000003e0
        /*0be0*/ 	.word	0x000000ff
        /*0be4*/ 	.word	0x0002d840
        /*0be8*/ 	.short	0x0100
        /*0bea*/ 	.byte	0x08
	.zero		1


	//   ....[4]....
        /*0bec*/ 	.word	0x000003f0
        /*0bf0*/ 	.word	0x000000ff
        /*0bf4*/ 	.word	0x0002d838
        /*0bf8*/ 	.short	0x0100
        /*0bfa*/ 	.byte	0x08
	.zero		1


	//   ....[5]....
        /*0bfc*/ 	.word	0x00000400
        /*0c00*/ 	.word	0x000000ff
        /*0c04*/ 	.word	0x0002d848
        /*0c08*/ 	.short	0x0100
        /*0c0a*/ 	.byte	0x08
	.zero		1


	//   ....[6]....
        /*0c0c*/ 	.word	0x00000530
        /*0c10*/ 	.word	0x000000ff
        /*0c14*/ 	.word	0x0002d850
        /*0c18*/ 	.short	0x0100
        /*0c1a*/ 	.byte	0x08
	.zero		1


	//   ....[7]....
        /*0c1c*/ 	.word	0x00000540
        /*0c20*/ 	.word	0x000000ff
        /*0c24*/ 	.word	0x0002d860
        /*0c28*/ 	.short	0x0100
        /*0c2a*/ 	.byte	0x08
	.zero		1


	//   ....[8]....
        /*0c2c*/ 	.word	0x00000550
        /*0c30*/ 	.word	0x000000ff
        /*0c34*/ 	.word	0x0002d858
        /*0c38*/ 	.short	0x0100
        /*0c3a*/ 	.byte	0x08
	.zero		1


	//   ....[9]....
        /*0c3c*/ 	.word	0x00000560
        /*0c40*/ 	.word	0x000000ff
        /*0c44*/ 	.word	0x0002d868
        /*0c48*/ 	.short	0x0100
        /*0c4a*/ 	.byte	0x08
	.zero		1


	//   ....[10]....
        /*0c4c*/ 	.word	0x00000650
        /*0c50*/ 	.word	0x000000ff
        /*0c54*/ 	.word	0x0002d870
        /*0c58*/ 	.short	0x0100
        /*0c5a*/ 	.byte	0x06
	.zero		1


	//   ....[11]....
        /*0c5c*/ 	.word	0x00000660
        /*0c60*/ 	.word	0x000000ff
        /*0c64*/ 	.word	0x0002d880
        /*0c68*/ 	.short	0x0100
        /*0c6a*/ 	.byte	0x06
	.zero		1


	//   ....[12]....
        /*0c6c*/ 	.word	0x00000670
        /*0c70*/ 	.word	0x000000ff
        /*0c74*/ 	.word	0x0002d878
        /*0c78*/ 	.short	0x0100
        /*0c7a*/ 	.byte	0x06
	.zero		1


	//   ....[13]....
        /*0c7c*/ 	.word	0x00000680
        /*0c80*/ 	.word	0x000000ff
        /*0c84*/ 	.word	0x0002d888
        /*0c88*/ 	.short	0x0100
        /*0c8a*/ 	.byte	0x06
	.zero		1


	//   ....[14]....
        /*0c8c*/ 	.word	0x000007b0
        /*0c90*/ 	.word	0x000000ff
        /*0c94*/ 	.word	0x0002d890
        /*0c98*/ 	.short	0x0100
        /*0c9a*/ 	.byte	0x08
	.zero		1


	//   ....[15]....
        /*0c9c*/ 	.word	0x000007c0
        /*0ca0*/ 	.word	0x000000ff
        /*0ca4*/ 	.word	0x0002d8a0
        /*0ca8*/ 	.short	0x0100
        /*0caa*/ 	.byte	0x08
	.zero		1


	//   ....[16]....
        /*0cac*/ 	.word	0x000007d0
        /*0cb0*/ 	.word	0x000000ff
        /*0cb4*/ 	.word	0x0002d898
        /*0cb8*/ 	.short	0x0100
        /*0cba*/ 	.byte	0x08
	.zero		1


	//   ....[17]....
        /*0cbc*/ 	.word	0x000007e0
        /*0cc0*/ 	.word	0x000000ff
        /*0cc4*/ 	.word	0x0002d8a8
        /*0cc8*/ 	.short	0x0100
        /*0cca*/ 	.byte	0x08
	.zero		1


	//   ....[18]....
        /*0ccc*/ 	.word	0x00000910
        /*0cd0*/ 	.word	0x000000ff
        /*0cd4*/ 	.word	0x0002d8b0
        /*0cd8*/ 	.short	0x0100
        /*0cda*/ 	.byte	0x08
	.zero		1


	//   ....[19]....
        /*0cdc*/ 	.word	0x00000920
        /*0ce0*/ 	.word	0x000000ff
        /*0ce4*/ 	.word	0x0002d8c0
        /*0ce8*/ 	.short	0x0100
        /*0cea*/ 	.byte	0x08
	.zero		1


	//   ....[20]....
        /*0cec*/ 	.word	0x00000930
        /*0cf0*/ 	.word	0x000000ff
        /*0cf4*/ 	.word	0x0002d8b8
        /*0cf8*/ 	.short	0x0100
        /*0cfa*/ 	.byte	0x08
	.zero		1


	//   ....[21]....
        /*0cfc*/ 	.word	0x00000940
        /*0d00*/ 	.word	0x000000ff
        /*0d04*/ 	.word	0x0002d8c8
        /*0d08*/ 	.short	0x0100
        /*0d0a*/ 	.byte	0x08
	.zero		1


	//   ....[22]....
        /*0d0c*/ 	.word	0x00003700
        /*0d10*/ 	.word	0x0000000e
        /*0d14*/ 	.word	0x0002d890
        /*0d18*/ 	.short	0x010a
        /*0d1a*/ 	.byte	0x3f
	.zero		1


	//   ....[23]....
        /*0d1c*/ 	.word	0x00005260
        /*0d20*/ 	.word	0x0000000e
        /*0d24*/ 	.word	0x0002d890
        /*0d28*/ 	.short	0x010a
        /*0d2a*/ 	.byte	0x3f
	.zero		1


	//   ....[24]....
        /*0d2c*/ 	.word	0x00006d00
        /*0d30*/ 	.word	0x0000000e
        /*0d34*/ 	.word	0x0002d890
        /*0d38*/ 	.short	0x010a
        /*0d3a*/ 	.byte	0x3f
	.zero		1


	//   ....[25]....
        /*0d3c*/ 	.word	0x00006f70
        /*0d40*/ 	.word	0x0000001c
        /*0d44*/ 	.word	0x00000000
        /*0d48*/ 	.short	0x0101
        /*0d4a*/ 	.byte	0x3f
	.zero		1


	//   ....[26]....
        /*0d4c*/ 	.word	0x00006fb0
        /*0d50*/ 	.word	0x0000000e
        /*0d54*/ 	.word	0x0002d8b0
        /*0d58*/ 	.short	0x010a
        /*0d5a*/ 	.byte	0x3f
	.zero		1


	//   ....[27]....
        /*0d5c*/ 	.word	0x000072f0
        /*0d60*/ 	.word	0x0000000e
        /*0d64*/ 	.word	0x00000000
        /*0d68*/ 	.short	0x0101
        /*0d6a*/ 	.byte	0x3f
	.zero		1


	//   ....[28]....
        /*0d6c*/ 	.word	0x00007f60
        /*0d70*/ 	.word	0x00000002
        /*0d74*/ 	.word	0x0002d800
        /*0d78*/ 	.short	0x010a
        /*0d7a*/ 	.byte	0x3f
	.zero		1


	//   ....[29]....
        /*0d7c*/ 	.word	0x00007fb0
        /*0d80*/ 	.word	0x00000002
        /*0d84*/ 	.word	0x0002d800
        /*0d88*/ 	.short	0x010a
        /*0d8a*/ 	.byte	0x3f
	.zero		1


	//   ....[30]....
        /*0d8c*/ 	.word	0x00008b80
        /*0d90*/ 	.word	0x00000002
        /*0d94*/ 	.word	0x0002d800
        /*0d98*/ 	.short	0x010a
        /*0d9a*/ 	.byte	0x3f
	.zero		1


	//   ....[31]....
        /*0d9c*/ 	.word	0x0000a8b0
        /*0da0*/ 	.word	0x00000002
        /*0da4*/ 	.word	0x0002d800
        /*0da8*/ 	.short	0x010a
        /*0daa*/ 	.byte	0x3f
	.zero		1


	//   ....[32]....
        /*0dac*/ 	.word	0x0000c250
        /*0db0*/ 	.word	0x00000000
        /*0db4*/ 	.word	0x0002d830
        /*0db8*/ 	.short	0x010a
        /*0dba*/ 	.byte	0x3f
	.zero		1


	//   ....[33]....
        /*0dbc*/ 	.word	0x0000c2c0
        /*0dc0*/ 	.word	0x00000000
        /*0dc4*/ 	.word	0x0002d830
        /*0dc8*/ 	.short	0x010a
        /*0dca*/ 	.byte	0x3f
	.zero		1


	//   ....[34]....
        /*0dcc*/ 	.word	0x0000c840
        /*0dd0*/ 	.word	0x00000000
        /*0dd4*/ 	.word	0x00000000
        /*0dd8*/ 	.short	0x0101
        /*0dda*/ 	.byte	0x3f
	.zero		1


	//   ....[35]....
        /*0ddc*/ 	.word	0x000100d0
        /*0de0*/ 	.word	0x0000000b
        /*0de4*/ 	.word	0x0002d830
        /*0de8*/ 	.short	0x010a
        /*0dea*/ 	.byte	0x3f
	.zero		1


	//   ....[36]....
        /*0dec*/ 	.word	0x00010120
        /*0df0*/ 	.word	0x0000000b
        /*0df4*/ 	.word	0x0002d830
        /*0df8*/ 	.short	0x010a
        /*0dfa*/ 	.byte	0x3f
	.zero		1


	//   ....[37]....
        /*0dfc*/ 	.word	0x00010540
        /*0e00*/ 	.word	0x0000000b
        /*0e04*/ 	.word	0x0002d850
        /*0e08*/ 	.short	0x010a
        /*0e0a*/ 	.byte	0x3f
	.zero		1


	//   ....[38]....
        /*0e0c*/ 	.word	0x00010580
        /*0e10*/ 	.word	0x0000000b
        /*0e14*/ 	.word	0x0002d850
        /*0e18*/ 	.short	0x010a
        /*0e1a*/ 	.byte	0x3f
	.zero		1


	//   ....[39]....
        /*0e1c*/ 	.word	0x00011410
        /*0e20*/ 	.word	0x00000032
        /*0e24*/ 	.word	0x00000000
        /*0e28*/ 	.short	0x0101
        /*0e2a*/ 	.byte	0x3f
	.zero		1


	//   ....[40]....
        /*0e2c*/ 	.word	0x00011da0
        /*0e30*/ 	.word	0x0000000a
        /*0e34*/ 	.word	0x00000000
        /*0e38*/ 	.short	0x0101
        /*0e3a*/ 	.byte	0x3f
	.zero		1


	//   ....[41]....
        /*0e3c*/ 	.word	0x00013f20
        /*0e40*/ 	.word	0x0000000c
        /*0e44*/ 	.word	0x0002d830
        /*0e48*/ 	.short	0x010a
        /*0e4a*/ 	.byte	0x3f
	.zero		1


	//   ....[42]....
        /*0e4c*/ 	.word	0x00013f70
        /*0e50*/ 	.word	0x0000000c
        /*0e54*/ 	.word	0x0002d830
        /*0e58*/ 	.short	0x010a
        /*0e5a*/ 	.byte	0x3f
	.zero		1


	//   ....[43]....
        /*0e5c*/ 	.word	0x00014390
        /*0e60*/ 	.word	0x0000000d
        /*0e64*/ 	.word	0x0002d850
        /*0e68*/ 	.short	0x010a
        /*0e6a*/ 	.byte	0x3f
	.zero		1


	//   ....[44]....
        /*0e6c*/ 	.word	0x000143d0
        /*0e70*/ 	.word	0x0000000d
        /*0e74*/ 	.word	0x0002d850
        /*0e78*/ 	.short	0x010a
        /*0e7a*/ 	.byte	0x3f
	.zero		1


	//   ....[45]....
        /*0e7c*/ 	.word	0x00015c80
        /*0e80*/ 	.word	0x0000001b
        /*0e84*/ 	.word	0x00000000
        /*0e88*/ 	.short	0x0101
        /*0e8a*/ 	.byte	0x3f
	.zero		1


	//   ....[46]....
        /*0e8c*/ 	.word	0x00015ca0
        /*0e90*/ 	.word	0x0000000a
        /*0e94*/ 	.word	0x00000000
        /*0e98*/ 	.short	0x0101
        /*0e9a*/ 	.byte	0x3f
	.zero		1


	//   ....[47]....
        /*0e9c*/ 	.word	0x00016b20
        /*0ea0*/ 	.word	0x0000000c
        /*0ea4*/ 	.word	0x0002d830
        /*0ea8*/ 	.short	0x010a
        /*0eaa*/ 	.byte	0x3f
	.zero		1


	//   ....[48]....
        /*0eac*/ 	.word	0x00016b70
        /*0eb0*/ 	.word	0x0000000c
        /*0eb4*/ 	.word	0x0002d830
        /*0eb8*/ 	.short	0x010a
        /*0eba*/ 	.byte	0x3f
	.zero		1


	//   ....[49]....
        /*0ebc*/ 	.word	0x00016f90
        /*0ec0*/ 	.word	0x0000000d
        /*0ec4*/ 	.word	0x0002d850
        /*0ec8*/ 	.short	0x010a
        /*0eca*/ 	.byte	0x3f
	.zero		1


	//   ....[50]....
        /*0ecc*/ 	.word	0x00016fd0
        /*0ed0*/ 	.word	0x0000000d
        /*0ed4*/ 	.word	0x0002d850
        /*0ed8*/ 	.short	0x010a
        /*0eda*/ 	.byte	0x3f
	.zero		1


	//   ....[51]....
        /*0edc*/ 	.word	0x00017ef0
        /*0ee0*/ 	.word	0x00000032
        /*0ee4*/ 	.word	0x00000000
        /*0ee8*/ 	.short	0x0101
        /*0eea*/ 	.byte	0x3f
	.zero		1


	//   ....[52]....
        /*0eec*/ 	.word	0x00018870
        /*0ef0*/ 	.word	0x0000000b
        /*0ef4*/ 	.word	0x00000000
        /*0ef8*/ 	.short	0x0101
        /*0efa*/ 	.byte	0x3f
	.zero		1


	//   ....[53]....
        /*0efc*/ 	.word	0x0001a680
        /*0f00*/ 	.word	0x00000000
        /*0f04*/ 	.word	0x0002d850
        /*0f08*/ 	.short	0x010a
        /*0f0a*/ 	.byte	0x3f
	.zero		1


	//   ....[54]....
        /*0f0c*/ 	.word	0x0001a730
        /*0f10*/ 	.word	0x00000000
        /*0f14*/ 	.word	0x0002d850
        /*0f18*/ 	.short	0x010a
        /*0f1a*/ 	.byte	0x3f
	.zero		1


	//   ....[55]....
        /*0f1c*/ 	.word	0x0001af10
        /*0f20*/ 	.word	0x00000009
        /*0f24*/ 	.word	0x00000000
        /*0f28*/ 	.short	0x0101
        /*0f2a*/ 	.byte	0x3f
	.zero		1


	//   ....[56]....
        /*0f2c*/ 	.word	0x0001c290
        /*0f30*/ 	.word	0x00000000
        /*0f34*/ 	.word	0x00000000
        /*0f38*/ 	.short	0x0101
        /*0f3a*/ 	.byte	0x3f
	.zero		1


	//   ....[57]....
        /*0f3c*/ 	.word	0x0001c7e0
        /*0f40*/ 	.word	0x0000000a
        /*0f44*/ 	.word	0x00000000
        /*0f48*/ 	.short	0x0101
        /*0f4a*/ 	.byte	0x3f
	.zero		1


	//   ....[58]....
        /*0f4c*/ 	.word	0x0001ff80
        /*0f50*/ 	.word	0x00000010
        /*0f54*/ 	.word	0x0002d820
        /*0f58*/ 	.short	0x010a
        /*0f5a*/ 	.byte	0x3f
	.zero		1


	//   ....[59]....
        /*0f5c*/ 	.word	0x00020040
        /*0f60*/ 	.word	0x0000000b
        /*0f64*/ 	.word	0x0002d8a0
        /*0f68*/ 	.short	0x010a
        /*0f6a*/ 	.byte	0x3f
	.zero		1


	//   ....[60]....
        /*0f6c*/ 	.word	0x00020450
        /*0f70*/ 	.word	0x0000000b
        /*0f74*/ 	.word	0x0002d8c0
        /*0f78*/ 	.short	0x010a
        /*0f7a*/ 	.byte	0x3f
	.zero		1


	//   ....[61]....
        /*0f7c*/ 	.word	0x00020990
        /*0f80*/ 	.word	0x0000000a
        /*0f84*/ 	.word	0x0002d8a0
        /*0f88*/ 	.short	0x010a
        /*0f8a*/ 	.byte	0x3f
	.zero		1


	//   ....[62]....
        /*0f8c*/ 	.word	0x00020d90
        /*0f90*/ 	.word	0x0000000a
        /*0f94*/ 	.word	0x0002d8c0
        /*0f98*/ 	.short	0x010a
        /*0f9a*/ 	.byte	0x3f
	.zero		1


	//   ....[63]....
        /*0f9c*/ 	.word	0x00022140
        /*0fa0*/ 	.word	0x00000000
        /*0fa4*/ 	.word	0x0002d840
        /*0fa8*/ 	.short	0x010a
        /*0faa*/ 	.byte	0x3f
	.zero		1


	//   ....[64]....
        /*0fac*/ 	.word	0x00022fd0
        /*0fb0*/ 	.word	0x00000010
        /*0fb4*/ 	.word	0x0002d800
        /*0fb8*/ 	.short	0x0107
        /*0fba*/ 	.byte	0x3f
	.zero		1


	//   ....[65]....
        /*0fbc*/ 	.word	0x000230c0
        /*0fc0*/ 	.word	0x00000010
        /*0fc4*/ 	.word	0x0002d800
        /*0fc8*/ 	.short	0x0101
        /*0fca*/ 	.byte	0x3f
	.zero		1


	//   ....[66]....
        /*0fcc*/ 	.word	0x000230e0
        /*0fd0*/ 	.word	0x00000010
        /*0fd4*/ 	.word	0x0002d820
        /*0fd8*/ 	.short	0x010a
        /*0fda*/ 	.byte	0x3f
	.zero		1


	//   ....[67]....
        /*0fdc*/ 	.word	0x000234d0
        /*0fe0*/ 	.word	0x00000003
        /*0fe4*/ 	.word	0x0002d840
        /*0fe8*/ 	.short	0x010a
        /*0fea*/ 	.byte	0x3f
	.zero		1


	//   ....[68]....
        /*0fec*/ 	.word	0x00023930
        /*0ff0*/ 	.word	0x00000002
        /*0ff4*/ 	.word	0x0002d860
        /*0ff8*/ 	.short	0x010a
        /*0ffa*/ 	.byte	0x3f
	.zero		1


	//   ....[69]....
        /*0ffc*/ 	.word	0x00024060
        /*1000*/ 	.word	0x00000004
        /*1004*/ 	.word	0x0002d840
        /*1008*/ 	.short	0x010a
        /*100a*/ 	.byte	0x3f
	.zero		1


	//   ....[70]....
        /*100c*/ 	.word	0x000244c0
        /*1010*/ 	.word	0x00000003
        /*1014*/ 	.word	0x0002d860
        /*1018*/ 	.short	0x010a
        /*101a*/ 	.byte	0x3f
	.zero		1


	//   ....[71]....
        /*101c*/ 	.word	0x00024b60
        /*1020*/ 	.word	0x00000004
        /*1024*/ 	.word	0x0002d840
        /*1028*/ 	.short	0x010a
        /*102a*/ 	.byte	0x3f
	.zero		1


	//   ....[72]....
        /*102c*/ 	.word	0x00024fc0
        /*1030*/ 	.word	0x00000003
        /*1034*/ 	.word	0x0002d860
        /*1038*/ 	.short	0x010a
        /*103a*/ 	.byte	0x3f
	.zero		1


	//   ....[73]....
        /*103c*/ 	.word	0x00025600
        /*1040*/ 	.word	0x00000003
        /*1044*/ 	.word	0x0002d860
        /*1048*/ 	.short	0x010a
        /*104a*/ 	.byte	0x3f
	.zero		1


	//   ....[74]....
        /*104c*/ 	.word	0x00026b80
        /*1050*/ 	.word	0x00000009
        /*1054*/ 	.word	0x0002d820
        /*1058*/ 	.short	0x010a
        /*105a*/ 	.byte	0x3f
	.zero		1


	//   ....[75]....
        /*105c*/ 	.word	0x00026d10
        /*1060*/ 	.word	0x00000005
        /*1064*/ 	.word	0x00000000
        /*1068*/ 	.short	0x010a
        /*106a*/ 	.byte	0x3f
	.zero		1


	//   ....[76]....
        /*106c*/ 	.word	0x00026d80
        /*1070*/ 	.word	0x00000003
        /*1074*/ 	.word	0x00000000
        /*1078*/ 	.short	0x010a
        /*107a*/ 	.byte	0x3f
	.zero		1


	//   ....[77]....
        /*107c*/ 	.word	0x00026de0
        /*1080*/ 	.word	0x00000013
        /*1084*/ 	.word	0x00000000
        /*1088*/ 	.short	0x010a
        /*108a*/ 	.byte	0x3f
	.zero		1


	//   ....[78]....
        /*108c*/ 	.word	0x00026e10
        /*1090*/ 	.word	0x00000007
        /*1094*/ 	.word	0x00000000
        /*1098*/ 	.short	0x010a
        /*109a*/ 	.byte	0x3f
	.zero		1


	//   ....[79]....
        /*109c*/ 	.word	0x00026e70
        /*10a0*/ 	.word	0x0000000e
        /*10a4*/ 	.word	0x0002d890
        /*10a8*/ 	.short	0x010a
        /*10aa*/ 	.byte	0x3f
	.zero		1


	//   ....[80]....
        /*10ac*/ 	.word	0x00026ec0
        /*10b0*/ 	.word	0x0000000e
        /*10b4*/ 	.word	0x0002d890
        /*10b8*/ 	.short	0x010a
        /*10ba*/ 	.byte	0x3f
	.zero		1


	//   ....[81]....
        /*10bc*/ 	.word	0x00026f10
        /*10c0*/ 	.word	0x0000000e
        /*10c4*/ 	.word	0x0002d890
        /*10c8*/ 	.short	0x010a
        /*10ca*/ 	.byte	0x3f
	.zero		1


	//   ....[82]....
        /*10cc*/ 	.word	0x00026f60
        /*10d0*/ 	.word	0x0000000e
        /*10d4*/ 	.word	0x0002d8b0
        /*10d8*/ 	.short	0x010a
        /*10da*/ 	.byte	0x3f
	.zero		1


	//   ....[83]....
        /*10dc*/ 	.word	0x00027210
        /*10e0*/ 	.word	0x00000002
        /*10e4*/ 	.word	0x0002d800
        /*10e8*/ 	.short	0x010a
        /*10ea*/ 	.byte	0x3f
	.zero		1


	//   ....[84]....
        /*10ec*/ 	.word	0x00027420
        /*10f0*/ 	.word	0x00000002
        /*10f4*/ 	.word	0x0002d800
        /*10f8*/ 	.short	0x010a
        /*10fa*/ 	.byte	0x3f
	.zero		1


	//   ....[85]....
        /*10fc*/ 	.word	0x00027470
        /*1100*/ 	.word	0x00000000
        /*1104*/ 	.word	0x0002d830
        /*1108*/ 	.short	0x010a
        /*110a*/ 	.byte	0x3f
	.zero		1


	//   ....[86]....
        /*110c*/ 	.word	0x000274c0
        /*1110*/ 	.word	0x0000000b
        /*1114*/ 	.word	0x0002d830
        /*1118*/ 	.short	0x010a
        /*111a*/ 	.byte	0x3f
	.zero		1


	//   ....[87]....
        /*111c*/ 	.word	0x00027510
        /*1120*/ 	.word	0x0000000b
        /*1124*/ 	.word	0x0002d850
        /*1128*/ 	.short	0x010a
        /*112a*/ 	.byte	0x3f
	.zero		1


	//   ....[88]....
        /*112c*/ 	.word	0x00027560
        /*1130*/ 	.word	0x0000000c
        /*1134*/ 	.word	0x0002d830
        /*1138*/ 	.short	0x010a
        /*113a*/ 	.byte	0x3f
	.zero		1


	//   ....[89]....
        /*113c*/ 	.word	0x000275b0
        /*1140*/ 	.word	0x0000000d
        /*1144*/ 	.word	0x0002d850
        /*1148*/ 	.short	0x010a
        /*114a*/ 	.byte	0x3f
	.zero		1


	//   ....[90]....
        /*114c*/ 	.word	0x00027600
        /*1150*/ 	.word	0x0000000c
        /*1154*/ 	.word	0x0002d830
        /*1158*/ 	.short	0x010a
        /*115a*/ 	.byte	0x3f
	.zero		1


	//   ....[91]....
        /*115c*/ 	.word	0x00027650
        /*1160*/ 	.word	0x0000000d
        /*1164*/ 	.word	0x0002d850
        /*1168*/ 	.short	0x010a
        /*116a*/ 	.byte	0x3f
	.zero		1


	//   ....[92]....
        /*116c*/ 	.word	0x000276a0
        /*1170*/ 	.word	0x00000000
        /*1174*/ 	.word	0x0002d850
        /*1178*/ 	.short	0x010a
        /*117a*/ 	.byte	0x3f
	.zero		1


	//   ....[93]....
        /*117c*/ 	.word	0x00027e20
        /*1180*/ 	.word	0x00000010
        /*1184*/ 	.word	0x0002d820
        /*1188*/ 	.short	0x010a
        /*118a*/ 	.byte	0x3f
	.zero		1


	//   ....[94]....
        /*118c*/ 	.word	0x00027e70
        /*1190*/ 	.word	0x0000000b
        /*1194*/ 	.word	0x0002d8a0
        /*1198*/ 	.short	0x010a
        /*119a*/ 	.byte	0x3f
	.zero		1


	//   ....[95]....
        /*119c*/ 	.word	0x00027ec0
        /*11a0*/ 	.word	0x0000000b
        /*11a4*/ 	.word	0x0002d8c0
        /*11a8*/ 	.short	0x010a
        /*11aa*/ 	.byte	0x3f
	.zero		1


	//   ....[96]....
        /*11ac*/ 	.word	0x00027f10
        /*11b0*/ 	.word	0x0000000a
        /*11b4*/ 	.word	0x0002d8a0
        /*11b8*/ 	.short	0x010a
        /*11ba*/ 	.byte	0x3f
	.zero		1


	//   ....[97]....
        /*11bc*/ 	.word	0x00027f60
        /*11c0*/ 	.word	0x0000000a
        /*11c4*/ 	.word	0x0002d8c0
        /*11c8*/ 	.short	0x010a
        /*11ca*/ 	.byte	0x3f
	.zero		1


	//   ....[98]....
        /*11cc*/ 	.word	0x00028100
        /*11d0*/ 	.word	0x00000000
        /*11d4*/ 	.word	0x0002d840
        /*11d8*/ 	.short	0x010a
        /*11da*/ 	.byte	0x3f
	.zero		1


	//   ....[99]....
        /*11dc*/ 	.word	0x00028980
        /*11e0*/ 	.word	0x00000010
        /*11e4*/ 	.word	0x0002d820
        /*11e8*/ 	.short	0x010a
        /*11ea*/ 	.byte	0x3f
	.zero		1


	//   ....[100]....
        /*11ec*/ 	.word	0x000289d0
        /*11f0*/ 	.word	0x00000003
        /*11f4*/ 	.word	0x0002d840
        /*11f8*/ 	.short	0x010a
        /*11fa*/ 	.byte	0x3f
	.zero		1


	//   ....[101]....
        /*11fc*/ 	.word	0x00028a20
        /*1200*/ 	.word	0x00000002
        /*1204*/ 	.word	0x0002d860
        /*1208*/ 	.short	0x010a
        /*120a*/ 	.byte	0x3f
	.zero		1


	//   ....[102]....
        /*120c*/ 	.word	0x00028a70
        /*1210*/ 	.word	0x00000004
        /*1214*/ 	.word	0x0002d840
        /*1218*/ 	.short	0x010a
        /*121a*/ 	.byte	0x3f
	.zero		1


	//   ....[103]....
        /*121c*/ 	.word	0x00028ac0
        /*1220*/ 	.word	0x00000003
        /*1224*/ 	.word	0x0002d860
        /*1228*/ 	.short	0x010a
        /*122a*/ 	.byte	0x3f
	.zero		1


	//   ....[104]....
        /*122c*/ 	.word	0x00028b10
        /*1230*/ 	.word	0x00000004
        /*1234*/ 	.word	0x0002d840
        /*1238*/ 	.short	0x010a
        /*123a*/ 	.byte	0x3f
	.zero		1


	//   ....[105]....
        /*123c*/ 	.word	0x00028b60
        /*1240*/ 	.word	0x00000003
        /*1244*/ 	.word	0x0002d860
        /*1248*/ 	.short	0x010a
        /*124a*/ 	.byte	0x3f
	.zero		1


	//   ....[106]....
        /*124c*/ 	.word	0x00028bb0
        /*1250*/ 	.word	0x00000003
        /*1254*/ 	.word	0x0002d860
        /*1258*/ 	.short	0x010a
        /*125a*/ 	.byte	0x3f
	.zero		1


	//   ....[107]....
        /*125c*/ 	.word	0x000295f0
        /*1260*/ 	.word	0x00000009
        /*1264*/ 	.word	0x0002d820
        /*1268*/ 	.short	0x010a
        /*126a*/ 	.byte	0x3f
	.zero		1


	//   ....[108]....
        /*126c*/ 	.word	0x00029790
        /*1270*/ 	.word	0x00000005
        /*1274*/ 	.word	0x00000000
        /*1278*/ 	.short	0x010a
        /*127a*/ 	.byte	0x3f
	.zero		1


	//   ....[109]....
        /*127c*/ 	.word	0x000297e0
        /*1280*/ 	.word	0x00000003
        /*1284*/ 	.word	0x00000000
        /*1288*/ 	.short	0x010a
        /*128a*/ 	.byte	0x3f
	.zero		1


	//   ....[110]....
        /*128c*/ 	.word	0x00029830
        /*1290*/ 	.word	0x00000013
        /*1294*/ 	.word	0x00000000
        /*1298*/ 	.short	0x010a
        /*129a*/ 	.byte	0x3f
	.zero		1


	//----- nvinfo : EIATTR_NUM_MBARRIERS
	.align		4
.L_1281:
        /*129c*/ 	.byte	0x03, 0x38
        /*129e*/ 	.short	0x0016


	//----- nvinfo : EIATTR_EXIT_INSTR_OFFSETS
	.align		4
        /*12a0*/ 	.byte	0x04, 0x1c
        /*12a2*/ 	.short	(.L_1283 - .L_1282)


	//   ....[0]....
.L_1282:
        /*12a4*/ 	.word	0x00026e60


	//----- nvinfo : EIATTR_MAX_THREADS
	.align		4
.L_1283:
        /*12a8*/ 	.byte	0x04, 0x05
        /*12aa*/ 	.short	(.L_1285 - .L_1284)
.L_1284:
        /*12ac*/ 	.word	0x00000200
        /*12b0*/ 	.word	0x00000001
        /*12b4*/ 	.word	0x00000001


	//----- nvinfo : EIATTR_CRS_STACK_SIZE
	.align		4
.L_1285:
        /*12b8*/ 	.byte	0x04, 0x1e
        /*12ba*/ 	.short	(.L_1287 - .L_1286)
.L_1286:
        /*12bc*/ 	.word	0x00000000


	//----- nvinfo : EIATTR_CBANK_PARAM_SIZE
	.align		4
.L_1287:
        /*12c0*/ 	.byte	0x03, 0x19
        /*12c2*/ 	.short	0x0af0


	//----- nvinfo : EIATTR_PARAM_CBANK
	.align		4
        /*12c4*/ 	.byte	0x04, 0x0a
        /*12c6*/ 	.short	(.L_1289 - .L_1288)
	.align		4
.L_1288:
        /*12c8*/ 	.word	index@(.nv.constant0._ZN7cutlass13device_kernelIN5flash11enable_sm90INS1_16FlashAttnFwdSm90INS1_25CollectiveMainloopFwdSm90ILi2EN4cute5tupleIJNS5_1CILi1EEES8_S8_EEENS6_IJNS7_ILi192EEENS7_ILi128EEENS7_ILi96EEEEEELi96ENS_10bfloat16_tEfNS_4arch4Sm90ELb0ELb1ELb1ELb1ELb0ELb1ELb0ELb0ELb1ELb1ELb1ELb0EEENS1_21CollectiveEpilogueFwdINS6_IJSA_SC_SB_EEES9_SE_SG_Li384ELb1ELb1ELb1ELb0EEENS1_36VarlenDynamicPersistentTileSchedulerILi192ELi128ELi384ELi128ELb1ELb1ELb1ELb1ELb0ELb1EEEEEEEEEvNT_6ParamsE)
        /*12cc*/ 	.short	0x0210
        /*12ce*/ 	.short	0x0af0


	//----- nvinfo : EIATTR_SW_WAR
	.align		4
.L_1289:
        /*12d0*/ 	.byte	0x04, 0x36
        /*12d2*/ 	.short	(.L_1291 - .L_1290)
.L_1290:
        /*12d4*/ 	.word	0x00000008
.L_1291:


//--------------------- .nv.info._ZN7cutlass13device_kernelIN5flash11enable_sm90INS1_16FlashAttnFwdSm90INS1_25CollectiveMainloopFwdSm90ILi2EN4cute5tupleIJNS5_1CILi1EEES8_S8_EEENS6_IJNS7_ILi192EEENS7_ILi144EEENS7_ILi96EEEEEELi96ENS_10bfloat16_tEfNS_4arch4Sm90ELb1ELb0ELb1ELb0ELb0ELb0ELb0ELb0ELb1ELb1ELb1ELb0EEENS1_21CollectiveEpilogueFwdINS6_IJSA_SC_SB_EEES9_SE_SG_Li384ELb0ELb1ELb1ELb0EEENS1_19SingleTileSchedulerILb0ELb1ELb1ELi192EEEEEEEEEvNT_6ParamsE --------------------------
	.section	.nv.info._ZN7cutlass13device_kernelIN5flash11enable_sm90INS1_16FlashAttnFwdSm90INS1_25CollectiveMainloopFwdSm90ILi2EN4cute5tupleIJNS5_1CILi1EEES8_S8_EEENS6_IJNS7_ILi192EEENS7_ILi144EEENS7_ILi96EEEEEELi96ENS_10bfloat16_tEfNS_4arch4Sm90ELb1ELb0ELb1ELb0ELb0ELb0ELb0ELb0ELb1ELb1ELb1ELb0EEENS1_21CollectiveEpilogueFwdINS6_IJSA_SC_SB_EEES9_SE_SG_Li384ELb0ELb1ELb1ELb0EEENS1_19SingleTileSchedulerILb0ELb1ELb1ELi192EEEEEEEEEvNT_6ParamsE,"",@"SHT_CUDA_INFO"
	.sectionflags	@""
	.align	4


	//----- nvinfo : EIATTR_CUDA_API_VERSION
	.align		4
        /*0000*/ 	.byte	0x04, 0x37
        /*0002*/ 	.short	(.L_1293 - .L_1292)
.L_1292:
        /*0004*/ 	.word	0x00000082


	//----- nvinfo : EIATTR_KPARAM_INFO
	.align		4
.L_1293:
        /*0008*/ 	.byte	0x04, 0x17
        /*000a*/ 	.short	(.L_1295 - .L_1294)
.L_1294:
        /*000c*/ 	.word	0x00000000
        /*0010*/ 	.short	0x0000
        /*0012*/ 	.short	0x0070
        /*0014*/ 	.byte	0x00, 0xf0, 0x01, 0x28


	//----- nvinfo : EIATTR_SPARSE_MMA_MASK
	.align		4
.L_1295:
        /*0018*/ 	.byte	0x03, 0x50
        /*001a*/ 	.short	0x0000


	//----- nvinfo : EIATTR_MAXREG_COUNT
	.align		4
        /*001c*/ 	.byte	0x03, 0x1b
        /*001e*/ 	.short	0x0080


	//----- nvinfo : EIATTR_NUM_BARRIERS
	.align		4
        /*0020*/ 	.byte	0x02, 0x4c
        /*0022*/ 	.byte	0x10
	.zero		1


	//----- nvinfo : EIATTR_EXTERNS
	.align		4
        /*0024*/ 	.byte	0x04, 0x0f
        /*0026*/ 	.short	(.L_1297 - .L_1296)


	//   ....[0]....
	.align		4
.L_1296:
        /*0028*/ 	.word	index@(__assertfail)


	//----- nvinfo : EIATTR_ANNOTATIONS
	.align		4
.L_1297:
        /*002c*/ 	.byte	0x04, 0x55
        /*002e*/ 	.short	(.L_1299 - .L_1298)


	//   ....[0]....
.L_1298:
        /*0030*/ 	.word	0x00000001
        /*0034*/ 	.byte	0x90, 0x0a, 0x00, 0x00, 0x01, 0x00, 0x00, 0x00, 0x00, 0xf0, 0x00, 0x00, 0x01, 0x00, 0x00, 0x00
        /*0044*/ 	.byte	0xe0, 0x02, 0x01, 0x00


	//----- nvinfo : EIATTR_MERCURY_ISA_VERSION
	.align		4
.L_1299:
        /*0048*/ 	.byte	0x03, 0x5f
        /*004a*/ 	.short	0x0101


	//----- nvinfo : EIATTR_INT_WARP_WIDE_INSTR_OFFSETS
	.align		4
        /*004c*/ 	.byte	0x04, 0x31
        /*004e*/ 	.short	(.L_1301 - .L_1300)


	//   ....[0]....
.L_1300:
        /*0050*/ 	.word	0x00000120


	//   ....[1]....
        /*0054*/ 	.word	0x000001c0


	//   ....[2]....
        /*0058*/ 	.word	0x00000230


	//----- nvinfo : EIATTR_COOP_GROUP_MASK_REGIDS
	.align		4
.L_1301:
        /*005c*/ 	.byte	0x04, 0x29
        /*005e*/ 	.short	(.L_1303 - .L_1302)


	//   ....[0]....
.L_1302:
        /*0060*/ 	.word	0xffffffff


	//   ....[1]....
        /*0064*/ 	.word	0xffffffff


	//   ....[2]....
        /*0068*/ 	.word	0xffffffff


	//   ....[3]....
        /*006c*/ 	.word	0xffffffff


	//   ....[4]....
        /*0070*/ 	.word	0xffffffff


	//   ....[5]....
        /*0074*/ 	.word	0xffffffff


	//   ....[6]....
        /*0078*/ 	.word	0xffffffff


	//   ....[7]....
        /*007c*/ 	.word	0xffffffff


	//   ....[8]....
        /*0080*/ 	.word	0xffffffff


	//   ....[9]....
        /*0084*/ 	.word	0xffffffff


	//   ....[10]....
        /*0088*/ 	.word	0xffffffff


	//   ....[11]....
        /*008c*/ 	.word	0xffffffff


	//   ....[12]....
        /*0090*/ 	.word	0xffffffff


	//   ....[13]....
        /*0094*/ 	.word	0xffffffff


	//   ....[14]....
        /*0098*/ 	.word	0xffffffff


	//   ....[15]....
        /*009c*/ 	.word	0xffffffff


	//   ....[16]....
        /*00a0*/ 	.word	0xffffffff


	//   ....[17]....
        /*00a4*/ 	.word	0xffffffff


	//   ....[18]....
        /*00a8*/ 	.word	0xffffffff


	//   ....[19]....
        /*00ac*/ 	.word	0xffffffff


	//   ....[20]....
        /*00b0*/ 	.word	0xffffffff


	//   ....[21]....
        /*00b4*/ 	.word	0xffffffff


	//   ....[22]....
        /*00b8*/ 	.word	0xffffffff


	//   ....[23]....
        /*00bc*/ 	.word	0xffffffff


	//   ....[24]....
        /*00c0*/ 	.word	0xffffffff


	//   ....[25]....
        /*00c4*/ 	.word	0xffffffff


	//   ....[26]....
        /*00c8*/ 	.word	0xffffffff


	//   ....[27]....
        /*00cc*/ 	.word	0xffffffff


	//   ....[28]....
        /*00d0*/ 	.word	0xffffffff


	//   ....[29]....
        /*00d4*/ 	.word	0xffffffff


	//   ....[30]....
        /*00d8*/ 	.word	0xffffffff


	//   ....[31]....
        /*00dc*/ 	.word	0xffffffff


	//   ....[32]....
        /*00e0*/ 	.word	0xffffffff


	//   ....[33]....
        /*00e4*/ 	.word	0xffffffff


	//   ....[34]....
        /*00e8*/ 	.word	0xffffffff


	//   ....[35]....
        /*00ec*/ 	.word	0xffffffff


	//   ....[36]....
        /*00f0*/ 	.word	0xffffffff


	//   ....[37]....
        /*00f4*/ 	.word	0xffffffff


	//   ....[38]....
        /*00f8*/ 	.word	0xffffffff


	//   ....[39]....
        /*00fc*/ 	.word	0xffffffff


	//   ....[40]....
        /*0100*/ 	.word	0xffffffff


	//   ....[41]....
        /*0104*/ 	.word	0xffffffff


	//   ....[42]....
        /*0108*/ 	.word	0xffffffff


	//   ....[43]....
        /*010c*/ 	.word	0xffffffff


	//   ....[44]....
        /*0110*/ 	.word	0xffffffff


	//   ....[45]....
        /*0114*/ 	.word	0xffffffff


	//   ....[46]....
        /*0118*/ 	.word	0xffffffff


	//   ....[47]....
        /*011c*/ 	.word	0xffffffff


	//   ....[48]....
        /*0120*/ 	.word	0xffffffff


	//   ....[49]....
        /*0124*/ 	.word	0xffffffff


	//   ....[50]....
        /*0128*/ 	.word	0xffffffff


	//   ....[51]....
        /*012c*/ 	.word	0xffffffff


	//   ....[52]....
        /*0130*/ 	.word	0xffffffff


	//   ....[53]....
        /*0134*/ 	.word	0xffffffff


	//   ....[54]....
        /*0138*/ 	.word	0x0500000f


	//   ....[55]....
        /*013c*/ 	.word	0x0500000f


	//   ....[56]....
        /*0140*/ 	.word	0x0500000f


	//   ....[57]....
        /*0144*/ 	.word	0x0500000f


	//   ....[58]....
        /*0148*/ 	.word	0x0500000f


	//   ....[59]....
        /*014c*/ 	.word	0x0500000f


	//   ....[60]....
        /*0150*/ 	.word	0x0500000f


	//   ....[61]....
        /*0154*/ 	.word	0x0500000f


	//   ....[62]....
        /*0158*/ 	.word	0x0500000f


	//   ....[63]....
        /*015c*/ 	.word	0x0500000f


	//   ....[64]....
        /*0160*/ 	.word	0x0500000f


	//   ....[65]....
        /*0164*/ 	.word	0x0500000f


	//   ....[66]....
        /*0168*/ 	.word	0x0500000f


	//   ....[67]....
        /*016c*/ 	.word	0x0500000f


	//----- nvinfo : EIATTR_COOP_GROUP_INSTR_OFFSETS
	.align		4
.L_1303:
        /*0170*/ 	.byte	0x04, 0x28
        /*0172*/ 	.short	(.L_1305 - .L_1304)


	//   ....[0]....
.L_1304:
        /*0174*/ 	.word	0x00000060


	//   ....[1]....
        /*0178*/ 	.word	0x00000130


	//   ....[2]....
        /*017c*/ 	.word	0x000001e0


	//   ....[3]....
        /*0180*/ 	.word	0x000003a0


	//   ....[4]....
        /*0184*/ 	.word	0x00000500


	//   ....[5]....
        /*0188*/ 	.word	0x00000620


	//   ....[6]....
        /*018c*/ 	.word	0x00000780


	//   ....[7]....
        /*0190*/ 	.word	0x00001110


	//   ....[8]....
        /*0194*/ 	.word	0x00002e20


	//   ....[9]....
        /*0198*/ 	.word	0x00003af0


	//   ....[10]....
        /*019c*/ 	.word	0x00003b50


	//   ....[11]....
        /*01a0*/ 	.word	0x00003c00


	//   ....[12]....
        /*01a4*/ 	.word	0x000046c0


	//   ....[13]....
        /*01a8*/ 	.word	0x00004720


	//   ....[14]....
        /*01ac*/ 	.word	0x00005850


	//   ....[15]....
        /*01b0*/ 	.word	0x000073e0


	//   ....[16]....
        /*01b4*/ 	.word	0x00007580


	//   ....[17]....
        /*01b8*/ 	.word	0x00008210


	//   ....[18]....
        /*01bc*/ 	.word	0x000082e0


	//   ....[19]....
        /*01c0*/ 	.word	0x00008fb0


	//   ....[20]....
        /*01c4*/ 	.word	0x000090a0


	//   ....[21]....
        /*01c8*/ 	.word	0x0000a300


	//   ....[22]....
        /*01cc*/ 	.word	0x0000c9b0


	//   ....[23]....
        /*01d0*/ 	.word	0x0000ca90


	//   ....[24]....
        /*01d4*/ 	.word	0x0000d290


	//   ....[25]....
        /*01d8*/ 	.word	0x0000d320


	//   ....[26]....
        /*01dc*/ 	.word	0x0000e5f0


	//   ....[27]....
        /*01e0*/ 	.word	0x0000e710


	//   ....[28]....
        /*01e4*/ 	.word	0x0000e740


	//   ....[29]....
        /*01e8*/ 	.word	0x0000e860


	//   ....[30]....
        /*01ec*/ 	.word	0x0000e870


	//   ....[31]....
        /*01f0*/ 	.word	0x0000f770


	//   ....[32]....
        /*01f4*/ 	.word	0x0000f780


	//   ....[33]....
        /*01f8*/ 	.word	0x0000f790


	//   ....[34]....
        /*01fc*/ 	.word	0x0000f7a0


	//   ....[35]....
        /*0200*/ 	.word	0x0000f850


	//   ....[36]....
        /*0204*/ 	.word	0x0000f860


	//   ....[37]....
        /*0208*/ 	.word	0x0000fd50


	//   ....[38]....
        /*020c*/ 	.word	0x0000fd60


	//   ....[39]....
        /*0210*/ 	.word	0x00010620


	//   ....[40]....
        /*0214*/ 	.word	0x00011100


	//   ....[41]....
        /*0218*/ 	.word	0x00011c30


	//   ....[42]....
        /*021c*/ 	.word	0x00011c70


	//   ....[43]....
        /*0220*/ 	.word	0x00011c90


	//   ....[44]....
        /*0224*/ 	.word	0x00011ca0


	//   ....[45]....
        /*0228*/ 	.word	0x00011cc0


	//   ....[46]....
        /*022c*/ 	.word	0x00011d70


	//   ....[47]....
        /*0230*/ 	.word	0x00011da0


	//   ....[48]....
        /*0234*/ 	.word	0x00011e10


	//   ....[49]....
        /*0238*/ 	.word	0x00011e40


	//   ....[50]....
        /*023c*/ 	.word	0x00011e60


	//   ....[51]....
        /*0240*/ 	.word	0x00011ec0


	//   ....[52]....
        /*0244*/ 	.word	0x00011ed0


	//   ....[53]....
        /*0248*/ 	.word	0x00014480


	//   ....[54]....
        /*024c*/ 	.word	0x000149d0


	//   ....[55]....
        /*0250*/ 	.word	0x00014b60


	//   ....[56]....
        /*0254*/ 	.word	0x00014bb0


	//   ....[57]....
        /*0258*/ 	.word	0x00014ce0


	//   ....[58]....
        /*025c*/ 	.word	0x00014d50


	//   ....[59]....
        /*0260*/ 	.word	0x00014e40


	//   ....[60]....
        /*0264*/ 	.word	0x00014ea0


	//   ....[61]....
        /*0268*/ 	.word	0x00014f90


	//   ....[62]....
        /*026c*/ 	.word	0x00015010


	//   ....[63]....
        /*0270*/ 	.word	0x00015120


	//   ....[64]....
        /*0274*/ 	.word	0x00015170


	//   ....[65]....
        /*0278*/ 	.word	0x00015290


	//   ....[66]....
        /*027c*/ 	.word	0x000152e0


	//   ....[67]....
        /*0280*/ 	.word	0x000156e0


	//----- nvinfo : EIATTR_REG_RECONFIG
	.align		4
.L_1305:
        /*0284*/ 	.byte	0x01, 0x54
	.zero		2


	//----- nvinfo : EIATTR_SYSCALL_OFFSETS
	.align		4
        /*0288*/ 	.byte	0x04, 0x46
        /*028a*/ 	.short	(.L_1307 - .L_1306)


	//   ....[0]....
.L_1306:
        /*028c*/ 	.word	0x00001330


	//   ....[1]....
        /*0290*/ 	.word	0x00010db0


	//   ....[2]....
        /*0294*/ 	.word	0x00010ef0


	//   ....[3]....
        /*0298*/ 	.word	0x00010fe0


	//   ....[4]....
        /*029c*/ 	.word	0x00011750


	//----- nvinfo : EIATTR_MBARRIER_INSTR_OFFSETS
	.align		4
.L_1307:
        /*02a0*/ 	.byte	0x04, 0x39
        /*02a2*/ 	.short	(.L_1309 - .L_1308)


	//   ....[0]....
.L_1308:
        /*02a4*/ 	.word	0x00000250
        /*02a8*/ 	.word	0x000000ff
        /*02ac*/ 	.word	0x00031c00
        /*02b0*/ 	.short	0x0100
        /*02b2*/ 	.byte	0x08
	.zero		1


	//   ....[1]....
        /*02b4*/ 	.word	0x00000260
        /*02b8*/ 	.word	0x000000ff
        /*02bc*/ 	.word	0x00031c20
        /*02c0*/ 	.short	0x0100
        /*02c2*/ 	.byte	0x08
	.zero		1


	//   ....[2]....
        /*02c4*/ 	.word	0x00000350
        /*02c8*/ 	.word	0x000000ff
        /*02cc*/ 	.word	0x00031c30
        /*02d0*/ 	.short	0x0100
        /*02d2*/ 	.byte	0x08
	.zero		1


	//   ....[3]....
        /*02d4*/ 	.word	0x00000360
        /*02d8*/ 	.word	0x000000ff
        /*02dc*/ 	.word	0x00031c40
        /*02e0*/ 	.short	0x0100
        /*02e2*/ 	.byte	0x08
	.zero		1


	//   ....[4]....
        /*02e4*/ 	.word	0x00000370
        /*02e8*/ 	.word	0x000000ff
        /*02ec*/ 	.word	0x00031c38
        /*02f0*/ 	.short	0x0100
        /*02f2*/ 	.byte	0x08
	.zero		1


	//   ....[5]....
        /*02f4*/ 	.word	0x00000380
        /*02f8*/ 	.word	0x000000ff
        /*02fc*/ 	.word	0x00031c48
        /*0300*/ 	.short	0x0100
        /*0302*/ 	.byte	0x08
	.zero		1


	//   ....[6]....
        /*0304*/ 	.word	0x000004b0
        /*0308*/ 	.word	0x000000ff
        /*030c*/ 	.word	0x00031c50
        /*0310*/ 	.short	0x0100
        /*0312*/ 	.byte	0x08
	.zero		1


	//   ....[7]....
        /*0314*/ 	.word	0x000004c0
        /*0318*/ 	.word	0x000000ff
        /*031c*/ 	.word	0x00031c60
        /*0320*/ 	.short	0x0100
        /*0322*/ 	.byte	0x08
	.zero		1


	//   ....[8]....
        /*0324*/ 	.word	0x000004d0
        /*0328*/ 	.word	0x000000ff
        /*032c*/ 	.word	0x00031c58
        /*0330*/ 	.short	0x0100
        /*0332*/ 	.byte	0x08
	.zero		1


	//   ....[9]....
        /*0334*/ 	.word	0x000004e0
        /*0338*/ 	.word	0x000000ff
        /*033c*/ 	.word	0x00031c68
        /*0340*/ 	.short	0x0100
        /*0342*/ 	.byte	0x08
	.zero		1


	//   ....[10]....
        /*0344*/ 	.word	0x000005d0
        /*0348*/ 	.word	0x000000ff
        /*034c*/ 	.word	0x00031c70
        /*0350*/ 	.short	0x0100
        /*0352*/ 	.byte	0x06
	.zero		1


	//   ....[11]....
        /*0354*/ 	.word	0x000005e0
        /*0358*/ 	.word	0x000000ff
        /*035c*/ 	.word	0x00031c80
        /*0360*/ 	.short	0x0100
        /*0362*/ 	.byte	0x06
	.zero		1


	//   ....[12]....
        /*0364*/ 	.word	0x000005f0
        /*0368*/ 	.word	0x000000ff
        /*036c*/ 	.word	0x00031c78
        /*0370*/ 	.short	0x0100
        /*0372*/ 	.byte	0x06
	.zero		1


	//   ....[13]....
        /*0374*/ 	.word	0x00000600
        /*0378*/ 	.word	0x000000ff
        /*037c*/ 	.word	0x00031c88
        /*0380*/ 	.short	0x0100
        /*0382*/ 	.byte	0x06
	.zero		1


	//   ....[14]....
        /*0384*/ 	.word	0x00000730
        /*0388*/ 	.word	0x000000ff
        /*038c*/ 	.word	0x00031c90
        /*0390*/ 	.short	0x0100
        /*0392*/ 	.byte	0x08
	.zero		1


	//   ....[15]....
        /*0394*/ 	.word	0x00000740
        /*0398*/ 	.word	0x000000ff
        /*039c*/ 	.word	0x00031ca0
        /*03a0*/ 	.short	0x0100
        /*03a2*/ 	.byte	0x08
	.zero		1


	//   ....[16]....
        /*03a4*/ 	.word	0x00000750
        /*03a8*/ 	.word	0x000000ff
        /*03ac*/ 	.word	0x00031c98
        /*03b0*/ 	.short	0x0100
        /*03b2*/ 	.byte	0x08
	.zero		1


	//   ....[17]....
        /*03b4*/ 	.word	0x00000760
        /*03b8*/ 	.word	0x000000ff
        /*03bc*/ 	.word	0x00031ca8
        /*03c0*/ 	.short	0x0100
        /*03c2*/ 	.byte	0x08
	.zero		1


	//   ....[18]....
        /*03c4*/ 	.word	0x00000890
        /*03c8*/ 	.word	0x000000ff
        /*03cc*/ 	.word	0x00031cb0
        /*03d0*/ 	.short	0x0100
        /*03d2*/ 	.byte	0x08
	.zero		1


	//   ....[19]....
        /*03d4*/ 	.word	0x000008a0
        /*03d8*/ 	.word	0x000000ff
        /*03dc*/ 	.word	0x00031cc0
        /*03e0*/ 	.short	0x0100
        /*03e2*/ 	.byte	0x08
	.zero		1


	//   ....[20]....
        /*03e4*/ 	.word	0x000008b0
        /*03e8*/ 	.word	0x000000ff
        /*03ec*/ 	.word	0x00031cb8
        /*03f0*/ 	.short	0x0100
        /*03f2*/ 	.byte	0x08
	.zero		1


	//   ....[21]....
        /*03f4*/ 	.word	0x000008c0
        /*03f8*/ 	.word	0x000000ff
        /*03fc*/ 	.word	0x00031cc8
        /*0400*/ 	.short	0x0100
        /*0402*/ 	.byte	0x08
	.zero		1


	//   ....[22]....
        /*0404*/ 	.word	0x00001360
        /*0408*/ 	.word	0x000000ff
        /*040c*/ 	.word	0x00031c00
        /*0410*/ 	.short	0x010a
        /*0412*/ 	.byte	0x3c
	.zero		1


	//   ....[23]....
        /*0414*/ 	.word	0x000013b0
        /*0418*/ 	.word	0x000000ff
        /*041c*/ 	.word	0x00031c30
        /*0420*/ 	.short	0x010a
        /*0422*/ 	.byte	0x3c
	.zero		1


	//   ....[24]....
        /*0424*/ 	.word	0x00001420
        /*0428*/ 	.word	0x000000ff
        /*042c*/ 	.word	0x00031c30
        /*0430*/ 	.short	0x010a
        /*0432*/ 	.byte	0x3c
	.zero		1


	//   ....[25]....
        /*0434*/ 	.word	0x00004b00
        /*0438*/ 	.word	0x00000000
        /*043c*/ 	.word	0x00000000
        /*0440*/ 	.short	0x0101
        /*0442*/ 	.byte	0x3f
	.zero		1


	//   ....[26]....
        /*0444*/ 	.word	0x000059b0
        /*0448*/ 	.word	0x000000ff
        /*044c*/ 	.word	0x00031c30
        /*0450*/ 	.short	0x010a
        /*0452*/ 	.byte	0x07
	.zero		1


	//   ....[27]....
        /*0454*/ 	.word	0x000059f0
        /*0458*/ 	.word	0x000000ff
        /*045c*/ 	.word	0x00031c30
        /*0460*/ 	.short	0x010a
        /*0462*/ 	.byte	0x07
	.zero		1


	//   ....[28]....
        /*0464*/ 	.word	0x00007070
        /*0468*/ 	.word	0x000000ff
        /*046c*/ 	.word	0x00031c50
        /*0470*/ 	.short	0x010a
        /*0472*/ 	.byte	0x07
	.zero		1


	//   ....[29]....
        /*0474*/ 	.word	0x000070b0
        /*0478*/ 	.word	0x000000ff
        /*047c*/ 	.word	0x00031c50
        /*0480*/ 	.short	0x010a
        /*0482*/ 	.byte	0x07
	.zero		1


	//   ....[30]....
        /*0484*/ 	.word	0x00009600
        /*0488*/ 	.word	0x0000004f
        /*048c*/ 	.word	0x00000000
        /*0490*/ 	.short	0x0101
        /*0492*/ 	.byte	0x3f
	.zero		1


	//   ....[31]....
        /*0494*/ 	.word	0x00009690
        /*0498*/ 	.word	0x00000069
        /*049c*/ 	.word	0x00000000
        /*04a0*/ 	.short	0x0101
        /*04a2*/ 	.byte	0x3f
	.zero		1


	//   ....[32]....
        /*04a4*/ 	.word	0x0000a6d0
        /*04a8*/ 	.word	0x000000ff
        /*04ac*/ 	.word	0x00031c30
        /*04b0*/ 	.short	0x010a
        /*04b2*/ 	.byte	0x06
	.zero		1


	//   ....[33]....
        /*04b4*/ 	.word	0x0000a710
        /*04b8*/ 	.word	0x000000ff
        /*04bc*/ 	.word	0x00031c30
        /*04c0*/ 	.short	0x010a
        /*04c2*/ 	.byte	0x06
	.zero		1


	//   ....[34]....
        /*04c4*/ 	.word	0x0000bde0
        /*04c8*/ 	.word	0x000000ff
        /*04cc*/ 	.word	0x00031c50
        /*04d0*/ 	.short	0x010a
        /*04d2*/ 	.byte	0x06
	.zero		1


	//   ....[35]....
        /*04d4*/ 	.word	0x0000be20
        /*04d8*/ 	.word	0x000000ff
        /*04dc*/ 	.word	0x00031c50
        /*04e0*/ 	.short	0x010a
        /*04e2*/ 	.byte	0x06
	.zero		1


	//   ....[36]....
        /*04e4*/ 	.word	0x0000d8f0
        /*04e8*/ 	.word	0x00000077
        /*04ec*/ 	.word	0x00000000
        /*04f0*/ 	.short	0x0101
        /*04f2*/ 	.byte	0x3f
	.zero		1


	//   ....[37]....
        /*04f4*/ 	.word	0x0000d9b0
        /*04f8*/ 	.word	0x00000077
        /*04fc*/ 	.word	0x00000000
        /*0500*/ 	.short	0x0101
        /*0502*/ 	.byte	0x3f
	.zero		1


	//   ....[38]....
        /*0504*/ 	.word	0x0000e660
        /*0508*/ 	.word	0x000000ff
        /*050c*/ 	.word	0x00031c50
        /*0510*/ 	.short	0x010a
        /*0512*/ 	.byte	0x0a
	.zero		1


	//   ....[39]....
        /*0514*/ 	.word	0x0000e6a0
        /*0518*/ 	.word	0x000000ff
        /*051c*/ 	.word	0x00031c50
        /*0520*/ 	.short	0x010a
        /*0522*/ 	.byte	0x0a
	.zero		1


	//   ....[40]....
        /*0524*/ 	.word	0x0000ece0
        /*0528*/ 	.word	0x00000009
        /*052c*/ 	.word	0x00000000
        /*0530*/ 	.short	0x0101
        /*0532*/ 	.byte	0x3f
	.zero		1


	//   ....[41]....
        /*0534*/ 	.word	0x0000f870
        /*0538*/ 	.word	0x000000ff
        /*053c*/ 	.word	0x00000000
        /*0540*/ 	.short	0x0101
        /*0542*/ 	.byte	0x04
	.zero		1


	//   ....[42]....
        /*0544*/ 	.word	0x00011300
        /*0548*/ 	.word	0x000000ff
        /*054c*/ 	.word	0x00031c40
        /*0550*/ 	.short	0x010a
        /*0552*/ 	.byte	0x26
	.zero		1


	//   ....[43]....
        /*0554*/ 	.word	0x000120d0
        /*0558*/ 	.word	0x000000ff
        /*055c*/ 	.word	0x00031c00
        /*0560*/ 	.short	0x0107
        /*0562*/ 	.byte	0x26
	.zero		1


	//   ....[44]....
        /*0564*/ 	.word	0x00012120
        /*0568*/ 	.word	0x000000ff
        /*056c*/ 	.word	0x00031c00
        /*0570*/ 	.short	0x0101
        /*0572*/ 	.byte	0x26
	.zero		1


	//   ....[45]....
        /*0574*/ 	.word	0x00012150
        /*0578*/ 	.word	0x000000ff
        /*057c*/ 	.word	0x00031c20
        /*0580*/ 	.short	0x010a
        /*0582*/ 	.byte	0x26
	.zero		1


	//   ....[46]....
        /*0584*/ 	.word	0x000124a0
        /*0588*/ 	.word	0x000000ff
        /*058c*/ 	.word	0x00031c48
        /*0590*/ 	.short	0x010a
        /*0592*/ 	.byte	0x26
	.zero		1


	//   ....[47]....
        /*0594*/ 	.word	0x00012870
        /*0598*/ 	.word	0x000000ff
        /*059c*/ 	.word	0x00031c60
        /*05a0*/ 	.short	0x010a
        /*05a2*/ 	.byte	0x26
	.zero		1


	//   ....[48]....
        /*05a4*/ 	.word	0x00012e00
        /*05a8*/ 	.word	0x000000ff
        /*05ac*/ 	.word	0x00031c40
        /*05b0*/ 	.short	0x010a
        /*05b2*/ 	.byte	0x26
	.zero		1


	//   ....[49]....
        /*05b4*/ 	.word	0x000131e0
        /*05b8*/ 	.word	0x000000ff
        /*05bc*/ 	.word	0x00031c68
        /*05c0*/ 	.short	0x010a
        /*05c2*/ 	.byte	0x26
	.zero		1


	//   ....[50]....
        /*05c4*/ 	.word	0x000137b0
        /*05c8*/ 	.word	0x000000ff
        /*05cc*/ 	.word	0x00031c48
        /*05d0*/ 	.short	0x010a
        /*05d2*/ 	.byte	0x26
	.zero		1


	//   ....[51]....
        /*05d4*/ 	.word	0x00013b70
        /*05d8*/ 	.word	0x000000ff
        /*05dc*/ 	.word	0x00031c60
        /*05e0*/ 	.short	0x010a
        /*05e2*/ 	.byte	0x26
	.zero		1


	//   ....[52]....
        /*05e4*/ 	.word	0x00013fb0
        /*05e8*/ 	.word	0x00000003
        /*05ec*/ 	.word	0x00031c60
        /*05f0*/ 	.short	0x010a
        /*05f2*/ 	.byte	0x3f
	.zero		1


	//   ....[53]....
        /*05f4*/ 	.word	0x00014410
        /*05f8*/ 	.word	0x00000007
        /*05fc*/ 	.word	0x00031c20
        /*0600*/ 	.short	0x010a
        /*0602*/ 	.byte	0x3f
	.zero		1


	//   ....[54]....
        /*0604*/ 	.word	0x00014580
        /*0608*/ 	.word	0x00000005
        /*060c*/ 	.word	0x00000000
        /*0610*/ 	.short	0x010a
        /*0612*/ 	.byte	0x3f
	.zero		1


	//   ....[55]....
        /*0614*/ 	.word	0x000145f0
        /*0618*/ 	.word	0x00000003
        /*061c*/ 	.word	0x00000000
        /*0620*/ 	.short	0x010a
        /*0622*/ 	.byte	0x3f
	.zero		1


	//   ....[56]....
        /*0624*/ 	.word	0x00014650
        /*0628*/ 	.word	0x00000005
        /*062c*/ 	.word	0x00000000
        /*0630*/ 	.short	0x010a
        /*0632*/ 	.byte	0x3f
	.zero		1


	//   ....[57]....
        /*0634*/ 	.word	0x00014680
        /*0638*/ 	.word	0x00000003
        /*063c*/ 	.word	0x00000000
        /*0640*/ 	.short	0x010a
        /*0642*/ 	.byte	0x3f
	.zero		1


	//   ....[58]....
        /*0644*/ 	.word	0x000146f0
        /*0648*/ 	.word	0x00000003
        /*064c*/ 	.word	0x00031c00
        /*0650*/ 	.short	0x010a
        /*0652*/ 	.byte	0x3f
	.zero		1


	//   ....[59]....
        /*0654*/ 	.word	0x00014750
        /*0658*/ 	.word	0x00000005
        /*065c*/ 	.word	0x00031c30
        /*0660*/ 	.short	0x010a
        /*0662*/ 	.byte	0x3f
	.zero		1


	//   ....[60]....
        /*0664*/ 	.word	0x000147b0
        /*0668*/ 	.word	0x0000000f
        /*066c*/ 	.word	0x00031c30
        /*0670*/ 	.short	0x010a
        /*0672*/ 	.byte	0x3f
	.zero		1


	//   ....[61]....
        /*0674*/ 	.word	0x00014810
        /*0678*/ 	.word	0x0000000e
        /*067c*/ 	.word	0x00031c50
        /*0680*/ 	.short	0x010a
        /*0682*/ 	.byte	0x3f
	.zero		1


	//   ....[62]....
        /*0684*/ 	.word	0x00014870
        /*0688*/ 	.word	0x0000000c
        /*068c*/ 	.word	0x00031c30
        /*0690*/ 	.short	0x010a
        /*0692*/ 	.byte	0x3f
	.zero		1


	//   ....[63]....
        /*0694*/ 	.word	0x000148d0
        /*0698*/ 	.word	0x0000000b
        /*069c*/ 	.word	0x00031c50
        /*06a0*/ 	.short	0x010a
        /*06a2*/ 	.byte	0x3f
	.zero		1


	//   ....[64]....
        /*06a4*/ 	.word	0x00014930
        /*06a8*/ 	.word	0x00000003
        /*06ac*/ 	.word	0x00031c50
        /*06b0*/ 	.short	0x010a
        /*06b2*/ 	.byte	0x3f
	.zero		1


	//   ....[65]....
        /*06b4*/ 	.word	0x00014a90
        /*06b8*/ 	.word	0x00000003
        /*06bc*/ 	.word	0x00031c40
        /*06c0*/ 	.short	0x010a
        /*06c2*/ 	.byte	0x3f
	.zero		1


	//   ....[66]....
        /*06c4*/ 	.word	0x00015320
        /*06c8*/ 	.word	0x00000003
        /*06cc*/ 	.word	0x00031c20
        /*06d0*/ 	.short	0x010a
        /*06d2*/ 	.byte	0x3f
	.zero		1


	//   ....[67]....
        /*06d4*/ 	.word	0x00015380
        /*06d8*/ 	.word	0x00000003
        /*06dc*/ 	.word	0x00031c48
        /*06e0*/ 	.short	0x010a
        /*06e2*/ 	.byte	0x3f
	.zero		1


	//   ....[68]....
        /*06e4*/ 	.word	0x000153e0
        /*06e8*/ 	.word	0x00000003
        /*06ec*/ 	.word	0x00031c60
        /*06f0*/ 	.short	0x010a
        /*06f2*/ 	.byte	0x3f
	.zero		1


	//   ....[69]....
        /*06f4*/ 	.word	0x00015440
        /*06f8*/ 	.word	0x00000003
        /*06fc*/ 	.word	0x00031c40
        /*0700*/ 	.short	0x010a
        /*0702*/ 	.byte	0x3f
	.zero		1


	//   ....[70]....
        /*0704*/ 	.word	0x000154a0
        /*0708*/ 	.word	0x00000003
        /*070c*/ 	.word	0x00031c68
        /*0710*/ 	.short	0x010a
        /*0712*/ 	.byte	0x3f
	.zero		1


	//   ....[71]....
        /*0714*/ 	.word	0x00015500
        /*0718*/ 	.word	0x00000002
        /*071c*/ 	.word	0x00031c48
        /*0720*/ 	.short	0x010a
        /*0722*/ 	.byte	0x3f
	.zero		1


	//   ....[72]....
        /*0724*/ 	.word	0x00015560
        /*0728*/ 	.word	0x00000002
        /*072c*/ 	.word	0x00031c60
        /*0730*/ 	.short	0x010a
        /*0732*/ 	.byte	0x3f
	.zero		1


	//   ....[73]....
        /*0734*/ 	.word	0x000155b0
        /*0738*/ 	.word	0x00000003
        /*073c*/ 	.word	0x00031c60
        /*0740*/ 	.short	0x010a
        /*0742*/ 	.byte	0x3f
	.zero		1


	//   ....[74]....
        /*0744*/ 	.word	0x00015600
        /*0748*/ 	.word	0x00000007
        /*074c*/ 	.word	0x00031c20
        /*0750*/ 	.short	0x010a
        /*0752*/ 	.byte	0x3f
	.zero		1


	//   ....[75]....
        /*0754*/ 	.word	0x000157a0
        /*0758*/ 	.word	0x00000005
        /*075c*/ 	.word	0x00000000
        /*0760*/ 	.short	0x010a
        /*0762*/ 	.byte	0x3f
	.zero		1


	//   ....[76]....
        /*0764*/ 	.word	0x000157f0
        /*0768*/ 	.word	0x00000003
        /*076c*/ 	.word	0x00000000
        /*0770*/ 	.short	0x010a
        /*0772*/ 	.byte	0x3f
	.zero		1


	//   ....[77]....
        /*0774*/ 	.word	0x00015840
        /*0778*/ 	.word	0x00000005
        /*077c*/ 	.word	0x00000000
        /*0780*/ 	.short	0x010a
        /*0782*/ 	.byte	0x3f
	.zero		1


	//----- nvinfo : EIATTR_NUM_MBARRIERS
	.align		4
.L_1309:
        /*0784*/ 	.byte	0x03, 0x38
        /*0786*/ 	.short	0x0016


	//----- nvinfo : EIATTR_EXIT_INSTR_OFFSETS
	.align		4
        /*0788*/ 	.byte	0x04, 0x1c
        /*078a*/ 	.short	(.L_1311 - .L_1310)


	//   ....[0]....
.L_1310:
        /*078c*/ 	.word	0x000146d0


	//----- nvinfo : EIATTR_MAX_THREADS
	.align		4
.L_1311:
        /*0790*/ 	.byte	0x04, 0x05
        /*0792*/ 	.short	(.L_1313 - .L_1312)
.L_1312:
        /*0794*/ 	.word	0x00000200
        /*0798*/ 	.word	0x00000001
        /*079c*/ 	.word	0x00000001


	//----- nvinfo : EIATTR_CRS_STACK_SIZE
	.align		4
.L_1313:
        /*07a0*/ 	.byte	0x04, 0x1e
        /*07a2*/ 	.short	(.L_1315 - .L_1314)
.L_1314:
        /*07a4*/ 	.word	0x00000000


	//----- nvinfo : EIATTR_CBANK_PARAM_SIZE
	.align		4
.L_1315:
        /*07a8*/ 	.byte	0x03, 0x19
        /*07aa*/ 	.short	0x0a70


	//----- nvinfo : EIATTR_PARAM_CBANK
	.align		4
        /*07ac*/ 	.byte	0x04, 0x0a
        /*07ae*/ 	.short	(.L_1317 - .L_1316)
	.align		4
.L_1316:
        /*07b0*/ 	.word	index@(.nv.constant0._ZN7cutlass13device_kernelIN5flash11enable_sm90INS1_16FlashAttnFwdSm90INS1_25CollectiveMainloopFwdSm90ILi2EN4cute5tupleIJNS5_1CILi1EEES8_S8_EEENS6_IJNS7_ILi192EEENS7_ILi144EEENS7_ILi96EEEEEELi96ENS_10bfloat16_tEfNS_4arch4Sm90ELb1ELb0ELb1ELb0ELb0ELb0ELb0ELb0ELb1ELb1ELb1ELb0EEENS1_21CollectiveEpilogueFwdINS6_IJSA_SC_SB_EEES9_SE_SG_Li384ELb0ELb1ELb1ELb0EEENS1_19SingleTileSchedulerILb0ELb1ELb1ELi192EEEEEEEEEvNT_6ParamsE)
        /*07b4*/ 	.short	0x0210
        /*07b6*/ 	.short	0x0a70


	//----- nvinfo : EIATTR_SW_WAR
	.align		4
.L_1317:
        /*07b8*/ 	.byte	0x04, 0x36
        /*07ba*/ 	.short	(.L_1319 - .L_1318)
.L_1318:
        /*07bc*/ 	.word	0x00000008
.L_1319:


//--------------------- .nv.info._ZN7cutlass13device_kernelIN5flash11enable_sm90INS1_16FlashAttnFwdSm90INS1_25CollectiveMainloopFwdSm90ILi2EN4cute5tupleIJNS5_1CILi1EEES8_S8_EEENS6_IJNS7_ILi192EEENS7_ILi144EEENS7_ILi96EEEEEELi96ENS_10bfloat16_tEfNS_4arch4Sm90ELb1ELb0ELb1ELb1ELb0ELb0ELb0ELb0ELb1ELb1ELb1ELb0EEENS1_21CollectiveEpilogueFwdINS6_IJSA_SC_SB_EEES9_SE_SG_Li384ELb1ELb1ELb1ELb0EEENS1_36VarlenDynamicPersistentTileSchedulerILi192ELi144ELi384ELi128ELb1ELb1ELb1ELb1ELb1ELb1EEEEEEEEEvNT_6ParamsE --------------------------
	.section	.nv.info._ZN7cutlass13device_kernelIN5flash11enable_sm90INS1_16FlashAttnFwdSm90INS1_25CollectiveMainloopFwdSm90ILi2EN4cute5tupleIJNS5_1CILi1EEES8_S8_EEENS6_IJNS7_ILi192EEENS7_ILi144EEENS7_ILi96EEEEEELi96ENS_10bfloat16_tEfNS_4arch4Sm90ELb1ELb0ELb1ELb1ELb0ELb0ELb0ELb0ELb1ELb1ELb1ELb0EEENS1_21CollectiveEpilogueFwdINS6_IJSA_SC_SB_EEES9_SE_SG_Li384ELb1ELb1ELb1ELb0EEENS1_36VarlenDynamicPersistentTileSchedulerILi192ELi144ELi384ELi128ELb1ELb1ELb1ELb1ELb1ELb1EEEEEEEEEvNT_6ParamsE,"",@"SHT_CUDA_INFO"
	.sectionflags	@""
	.align	4


	//----- nvinfo : EIATTR_CUDA_API_VERSION
	.align		4
        /*0000*/ 	.byte	0x04, 0x37
        /*0002*/ 	.short	(.L_1321 - .L_1320)
.L_1320:
        /*0004*/ 	.word	0x00000082


	//----- nvinfo : EIATTR_KPARAM_INFO
	.align		4
.L_1321:
        /*0008*/ 	.byte	0x04, 0x17
        /*000a*/ 	.short	(.L_1323 - .L_1322)
.L_1322:
        /*000c*/ 	.word	0x00000000
        /*0010*/ 	.short	0x0000
        /*0012*/ 	.short	0x0070
        /*0014*/ 	.byte	0x00, 0xf0, 0x01, 0x2a


	//----- nvinfo : EIATTR_SPARSE_MMA_MASK
	.align		4
.L_1323:
        /*0018*/ 	.byte	0x03, 0x50
        /*001a*/ 	.short	0x0000


	//----- nvinfo : EIATTR_MAXREG_COUNT
	.align		4
        /*001c*/ 	.byte	0x03, 0x1b
        /*001e*/ 	.short	0x0080


	//----- nvinfo : EIATTR_NUM_BARRIERS
	.align		4
        /*0020*/ 	.byte	0x02, 0x4c
        /*0022*/ 	.byte	0x10
	.zero		1


	//----- nvinfo : EIATTR_EXTERNS
	.align		4
        /*0024*/ 	.byte	0x04, 0x0f
        /*0026*/ 	.short	(.L_1325 - .L_1324)


	//   ....[0]....
	.align		4
.L_1324:
        /*0028*/ 	.word	index@(__assertfail)


	//----- nvinfo : EIATTR_ANNOTATIONS
	.align		4
.L_1325:
        /*002c*/ 	.byte	0x04, 0x55
        /*002e*/ 	.short	(.L_1327 - .L_1326)


	//   ....[0]....
.L_1326:
        /* <DEDUP_REMOVED lines=33> */


	//----- nvinfo : EIATTR_MERCURY_ISA_VERSION
	.align		4
.L_1327:
        /*0228*/ 	.byte	0x03, 0x5f
        /*022a*/ 	.short	0x0101


	//----- nvinfo : EIATTR_UNUSED_LOAD_BYTE_OFFSET
	.align		4
        /*022c*/ 	.byte	0x04, 0x44
        /*022e*/ 	.short	(.L_1329 - .L_1328)


	//   ....[0]....
.L_1328:
        /*0230*/ 	.word	0x00000a60
        /*0234*/ 	.word	0x0000fff0


	//   ....[1]....
        /*0238*/ 	.word	0x0000fad0
        /*023c*/ 	.word	0x0000fff0


	//----- nvinfo : EIATTR_INT_WARP_WIDE_INSTR_OFFSETS
	.align		4
.L_1329:
        /*0240*/ 	.byte	0x04, 0x31
        /*0242*/ 	.short	(.L_1331 - .L_1330)


	//   ....[0]....
.L_1330:
        /*0244*/ 	.word	0x00000130


	//   ....[1]....
        /*0248*/ 	.word	0x00000170


	//   ....[2]....
        /*024c*/ 	.word	0x000001e0


	//   ....[3]....
        /*0250*/ 	.word	0x00014280


	//   ....[4]....
        /*0254*/ 	.word	0x00014320


	//   ....[5]....
        /*0258*/ 	.word	0x00017e50


	//   ....[6]....
        /*025c*/ 	.word	0x00017ef0


	//----- nvinfo : EIATTR_COOP_GROUP_MASK_REGIDS
	.align		4
.L_1331:
        /*0260*/ 	.byte	0x04, 0x29
        /*0262*/ 	.short	(.L_1333 - .L_1332)


	//   ....[0]....
.L_1332:
        /*0264*/ 	.word	0xffffffff


	//   ....[1]....
        /*0268*/ 	.word	0xffffffff


	//   ....[2]....
        /*026c*/ 	.word	0xffffffff


	//   ....[3]....
        /*0270*/ 	.word	0xffffffff


	//   ....[4]....
        /*0274*/ 	.word	0xffffffff


	//   ....[5]....
        /*0278*/ 	.word	0xffffffff


	//   ....[6]....
        /*027c*/ 	.word	0xffffffff


	//   ....[7]....
        /*0280*/ 	.word	0xffffffff


	//   ....[8]....
        /*0284*/ 	.word	0xffffffff


	//   ....[9]....
        /*0288*/ 	.word	0xffffffff


	//   ....[10]....
        /*028c*/ 	.word	0xffffffff


	//   ....[11]....
        /*0290*/ 	.word	0xffffffff


	//   ....[12]....
        /*0294*/ 	.word	0xffffffff


	//   ....[13]....
        /*0298*/ 	.word	0xffffffff


	//   ....[14]....
        /*029c*/ 	.word	0xffffffff


	//   ....[15]....
        /*02a0*/ 	.word	0xffffffff


	//   ....[16]....
        /*02a4*/ 	.word	0xffffffff


	//   ....[17]....
        /*02a8*/ 	.word	0xffffffff


	//   ....[18]....
        /*02ac*/ 	.word	0xffffffff


	//   ....[19]....
        /*02b0*/ 	.word	0xffffffff


	//   ....[20]....
        /*02b4*/ 	.word	0xffffffff


	//   ....[21]....
        /*02b8*/ 	.word	0xffffffff


	//   ....[22]....
        /*02bc*/ 	.word	0xffffffff


	//   ....[23]....
        /*02c0*/ 	.word	0xffffffff


	//   ....[24]....
        /*02c4*/ 	.word	0xffffffff


	//   ....[25]....
        /*02c8*/ 	.word	0xffffffff


	//   ....[26]....
        /*02cc*/ 	.word	0xffffffff


	//   ....[27]....
        /*02d0*/ 	.word	0xffffffff


	//   ....[28]....
        /*02d4*/ 	.word	0xffffffff


	//   ....[29]....
        /*02d8*/ 	.word	0xffffffff


	//   ....[30]....
        /*02dc*/ 	.word	0xffffffff


	//   ....[31]....
        /*02e0*/ 	.word	0xffffffff


	//   ....[32]....
        /*02e4*/ 	.word	0xffffffff


	//   ....[33]....
        /*02e8*/ 	.word	0xffffffff


	//   ....[34]....
        /*02ec*/ 	.word	0xffffffff


	//   ....[35]....
        /*02f0*/ 	.word	0xffffffff


	//   ....[36]....
        /*02f4*/ 	.word	0xffffffff


	//   ....[37]....
        /*02f8*/ 	.word	0xffffffff


	//   ....[38]....
        /*02fc*/ 	.word	0xffffffff


	//   ....[39]....
        /*0300*/ 	.word	0xffffffff


	//   ....[40]....
        /*0304*/ 	.word	0xffffffff


	//   ....[41]....
        /*0308*/ 	.word	0xffffffff


	//   ....[42]....
        /*030c*/ 	.word	0xffffffff


	//   ....[43]....
        /*0310*/ 	.word	0xffffffff


	//   ....[44]....
        /*0314*/ 	.word	0xffffffff


	//   ....[45]....
        /*0318*/ 	.word	0xffffffff


	//   ....[46]....
        /*031c*/ 	.word	0xffffffff


	//   ....[47]....
        /*0320*/ 	.word	0xffffffff


	//   ....[48]....
        /*0324*/ 	.word	0xffffffff


	//   ....[49]....
        /*0328*/ 	.word	0xffffffff


	//   ....[50]....
        /*032c*/ 	.word	0xffffffff


	//   ....[51]....
        /*0330*/ 	.word	0xffffffff


	//   ....[52]....
        /*0334*/ 	.word	0xffffffff


	//   ....[53]....
        /*0338*/ 	.word	0xffffffff


	//   ....[54]....
        /*033c*/ 	.word	0xffffffff


	//   ....[55]....
        /*0340*/ 	.word	0xffffffff


	//   ....[56]....
        /*0344*/ 	.word	0xffffffff


	//   ....[57]....
        /*0348*/ 	.word	0xffffffff


	//   ....[58]....
        /*034c*/ 	.word	0xffffffff


	//   ....[59]....
        /*0350*/ 	.word	0xffffffff


	//   ....[60]....
        /*0354*/ 	.word	0xffffffff


	//   ....[61]....
        /*0358*/ 	.word	0xffffffff


	//   ....[62]....
        /*035c*/ 	.word	0xffffffff


	//   ....[63]....
        /*0360*/ 	.word	0xffffffff


	//   ....[64]....
        /*0364*/ 	.word	0xffffffff


	//   ....[65]....
        /*0368*/ 	.word	0xffffffff


	//   ....[66]....
        /*036c*/ 	.word	0xffffffff


	//   ....[67]....
        /*0370*/ 	.word	0xffffffff


	//   ....[68]....
        /*0374*/ 	.word	0xffffffff


	//   ....[69]....
        /*0378*/ 	.word	0xffffffff


	//   ....[70]....
        /*037c*/ 	.word	0xffffffff


	//   ....[71]....
        /*0380*/ 	.word	0xffffffff


	//   ....[72]....
        /*0384*/ 	.word	0xffffffff


	//   ....[73]....
        /*0388*/ 	.word	0xffffffff


	//   ....[74]....
        /*038c*/ 	.word	0xffffffff


	//   ....[75]....
        /*0390*/ 	.word	0xffffffff


	//   ....[76]....
        /*0394*/ 	.word	0xffffffff


	//   ....[77]....
        /*0398*/ 	.word	0xffffffff


	//   ....[78]....
        /*039c*/ 	.word	0xffffffff


	//   ....[79]....
        /*03a0*/ 	.word	0xffffffff


	//   ....[80]....
        /*03a4*/ 	.word	0xffffffff


	//   ....[81]....
        /*03a8*/ 	.word	0xffffffff


	//   ....[82]....
        /*03ac*/ 	.word	0xffffffff


	//   ....[83]....
        /*03b0*/ 	.word	0xffffffff


	//   ....[84]....
        /*03b4*/ 	.word	0xffffffff


	//   ....[85]....
        /*03b8*/ 	.word	0xffffffff


	//   ....[86]....
        /*03bc*/ 	.word	0xffffffff


	//   ....[87]....
        /*03c0*/ 	.word	0xffffffff


	//   ....[88]....
        /*03c4*/ 	.word	0xffffffff


	//   ....[89]....
        /*03c8*/ 	.word	0xffffffff


	//   ....[90]....
        /*03cc*/ 	.word	0xffffffff


	//   ....[91]....
        /*03d0*/ 	.word	0xffffffff


	//   ....[92]....
        /*03d4*/ 	.word	0xffffffff


	//   ....[93]....
        /*03d8*/ 	.word	0xffffffff


	//   ....[94]....
        /*03dc*/ 	.word	0xffffffff


	//   ....[95]....
        /*03e0*/ 	.word	0xffffffff


	//   ....[96]....
        /*03e4*/ 	.word	0x0500000f


	//   ....[97]....
        /*03e8*/ 	.word	0x0500000f


	//   ....[98]....
        /*03ec*/ 	.word	0x0500000f


	//   ....[99]....
        /*03f0*/ 	.word	0x0500000f


	//   ....[100]....
        /*03f4*/ 	.word	0x0500000f


	//   ....[101]....
        /*03f8*/ 	.word	0x0500000f


	//   ....[102]....
        /*03fc*/ 	.word	0x0500000f


	//   ....[103]....
        /*0400*/ 	.word	0x0500000f


	//   ....[104]....
        /*0404*/ 	.word	0x0500000f


	//   ....[105]....
        /*0408*/ 	.word	0x0500000f


	//   ....[106]....
        /*040c*/ 	.word	0x0500000f


	//   ....[107]....
        /*0410*/ 	.word	0x0500000f


	//   ....[108]....
        /*0414*/ 	.word	0x0500000f


	//   ....[109]....
        /*0418*/ 	.word	0x0500000f


	//   ....[110]....
        /*041c*/ 	.word	0x0500000f


	//   ....[111]....
        /*0420*/ 	.word	0x0500000f


	//   ....[112]....
        /*0424*/ 	.word	0x0500000f


	//   ....[113]....
        /*0428*/ 	.word	0x0500000f


	//   ....[114]....
        /*042c*/ 	.word	0x0500000f


	//   ....[115]....
        /*0430*/ 	.word	0x0500000f


	//   ....[116]....
        /*0434*/ 	.word	0x0500000f


	//   ....[117]....
        /*0438*/ 	.word	0x0500000f


	//   ....[118]....
        /*043c*/ 	.word	0x0500000f


	//   ....[119]....
        /*0440*/ 	.word	0x0500000f


	//   ....[120]....
        /*0444*/ 	.word	0x0500000f


	//   ....[121]....
        /*0448*/ 	.word	0x0500000f


	//   ....[122]....
        /*044c*/ 	.word	0x0500000f


	//   ....[123]....
        /*0450*/ 	.word	0x0500000f


	//   ....[124]....
        /*0454*/ 	.word	0x0500000f


	//   ....[125]....
        /*0458*/ 	.word	0x0500000f


	//   ....[126]....
        /*045c*/ 	.word	0x0500000f


	//   ....[127]....
        /*0460*/ 	.word	0x0500000f


	//----- nvinfo : EIATTR_COOP_GROUP_INSTR_OFFSETS
	.align		4
.L_1333:
        /*0464*/ 	.byte	0x04, 0x28
        /*0466*/ 	.short	(.L_1335 - .L_1334)


	//   ....[0]....
.L_1334:
        /*0468*/ 	.word	0x00000070


	//   ....[1]....
        /*046c*/ 	.word	0x00000140


	//   ....[2]....
        /*0470*/ 	.word	0x00000190


	//   ....[3]....
        /*0474*/ 	.word	0x000003c0


	//   ....[4]....
        /*0478*/ 	.word	0x00000520


	//   ....[5]....
        /*047c*/ 	.word	0x00000640


	//   ....[6]....
        /*0480*/ 	.word	0x000007a0


	//   ....[7]....
        /*0484*/ 	.word	0x00001d70


	//   ....[8]....
        /*0488*/ 	.word	0x00003be0


	//   ....[9]....
        /*048c*/ 	.word	0x00003c40


	//   ....[10]....
        /*0490*/ 	.word	0x00004870


	//   ....[11]....
        /*0494*/ 	.word	0x00004900


	//   ....[12]....
        /*0498*/ 	.word	0x000053c0


	//   ....[13]....
        /*049c*/ 	.word	0x00005470


	//   ....[14]....
        /*04a0*/ 	.word	0x00006340


	//   ....[15]....
        /*04a4*/ 	.word	0x00007e10


	//   ....[16]....
        /*04a8*/ 	.word	0x00007fb0


	//   ....[17]....
        /*04ac*/ 	.word	0x00009460


	//   ....[18]....
        /*04b0*/ 	.word	0x000094f0


	//   ....[19]....
        /*04b4*/ 	.word	0x00009da0


	//   ....[20]....
        /*04b8*/ 	.word	0x00009df0


	//   ....[21]....
        /*04bc*/ 	.word	0x0000aec0


	//   ....[22]....
        /*04c0*/ 	.word	0x0000d2b0


	//   ....[23]....
        /*04c4*/ 	.word	0x0000d310


	//   ....[24]....
        /*04c8*/ 	.word	0x0000dc40


	//   ....[25]....
        /*04cc*/ 	.word	0x0000dd10


	//   ....[26]....
        /*04d0*/ 	.word	0x0000efc0


	//   ....[27]....
        /*04d4*/ 	.word	0x0000f0f0


	//   ....[28]....
        /*04d8*/ 	.word	0x0000f320


	//   ....[29]....
        /*04dc*/ 	.word	0x0000f360


	//   ....[30]....
        /*04e0*/ 	.word	0x0000f370


	//   ....[31]....
        /*04e4*/ 	.word	0x00010580


	//   ....[32]....
        /*04e8*/ 	.word	0x00010590


	//   ....[33]....
        /*04ec*/ 	.word	0x000105a0


	//   ....[34]....
        /*04f0*/ 	.word	0x000105f0


	//   ....[35]....
        /*04f4*/ 	.word	0x00010cf0


	//   ....[36]....
        /*04f8*/ 	.word	0x00010d20


	//   ....[37]....
        /*04fc*/ 	.word	0x00010e50


	//   ....[38]....
        /*0500*/ 	.word	0x00010e70


	//   ....[39]....
        /*0504*/ 	.word	0x000113b0


	//   ....[40]....
        /*0508*/ 	.word	0x000113d0


	//   ....[41]....
        /*050c*/ 	.word	0x00011720


	//   ....[42]....
        /*0510*/ 	.word	0x00011730


	//   ....[43]....
        /*0514*/ 	.word	0x00012500


	//   ....[44]....
        /*0518*/ 	.word	0x00012510


	//   ....[45]....
        /*051c*/ 	.word	0x00012620


	//   ....[46]....
        /*0520*/ 	.word	0x00012640


	//   ....[47]....
        /*0524*/ 	.word	0x000127d0


	//   ....[48]....
        /*0528*/ 	.word	0x000129e0


	//   ....[49]....
        /*052c*/ 	.word	0x00012a10


	//   ....[50]....
        /*0530*/ 	.word	0x00012a40


	//   ....[51]....
        /*0534*/ 	.word	0x00012a70


	//   ....[52]....
        /*0538*/ 	.word	0x00012aa0


	//   ....[53]....
        /*053c*/ 	.word	0x00012ad0


	//   ....[54]....
        /*0540*/ 	.word	0x00012c70


	//   ....[55]....
        /*0544*/ 	.word	0x00012ca0


	//   ....[56]....
        /*0548*/ 	.word	0x00012cd0


	//   ....[57]....
        /*054c*/ 	.word	0x00012d00


	//   ....[58]....
        /*0550*/ 	.word	0x00012d30


	//   ....[59]....
        /*0554*/ 	.word	0x00012d60


	//   ....[60]....
        /*0558*/ 	.word	0x00012df0


	//   ....[61]....
        /*055c*/ 	.word	0x00012e20


	//   ....[62]....
        /*0560*/ 	.word	0x00012e30


	//   ....[63]....
        /*0564*/ 	.word	0x00012e70


	//   ....[64]....
        /*0568*/ 	.word	0x00014840


	//   ....[65]....
        /*056c*/ 	.word	0x000154e0


	//   ....[66]....
        /*0570*/ 	.word	0x00015500


	//   ....[67]....
        /*0574*/ 	.word	0x000155c0


	//   ....[68]....
        /*0578*/ 	.word	0x000155e0


	//   ....[69]....
        /*057c*/ 	.word	0x00015680


	//   ....[70]....
        /*0580*/ 	.word	0x000156a0


	//   ....[71]....
        /*0584*/ 	.word	0x000156b0


	//   ....[72]....
        /*0588*/ 	.word	0x00015740


	//   ....[73]....
        /*058c*/ 	.word	0x00015790


	//   ....[74]....
        /*0590*/ 	.word	0x000157a0


	//   ....[75]....
        /*0594*/ 	.word	0x000157d0


	//   ....[76]....
        /*0598*/ 	.word	0x00015880


	//   ....[77]....
        /*059c*/ 	.word	0x000185d0


	//   ....[78]....
        /*05a0*/ 	.word	0x00018600


	//   ....[79]....
        /*05a4*/ 	.word	0x00018660


	//   ....[80]....
        /*05a8*/ 	.word	0x00018690


	//   ....[81]....
        /*05ac*/ 	.word	0x000186c0


	//   ....[82]....
        /*05b0*/ 	.word	0x000186f0


	//   ....[83]....
        /*05b4*/ 	.word	0x00018720


	//   ....[84]....
        /*05b8*/ 	.word	0x00018750


	//   ....[85]....
        /*05bc*/ 	.word	0x00018900


	//   ....[86]....
        /*05c0*/ 	.word	0x00018930


	//   ....[87]....
        /*05c4*/ 	.word	0x00018960


	//   ....[88]....
        /*05c8*/ 	.word	0x00018990


	//   ....[89]....
        /*05cc*/ 	.word	0x000189c0


	//   ....[90]....
        /*05d0*/ 	.word	0x000189f0


	//   ....[91]....
        /*05d4*/ 	.word	0x00018ab0


	//   ....[92]....
        /*05d8*/ 	.word	0x00018ad0


	//   ....[93]....
        /*05dc*/ 	.word	0x00018af0


	//   ....[94]....
        /*05e0*/ 	.word	0x00018b50


	//   ....[95]....
        /*05e4*/ 	.word	0x00019580


	//   ....[96]....
        /*05e8*/ 	.word	0x00019b40


	//   ....[97]....
        /*05ec*/ 	.word	0x00019cf0


	//   ....[98]....
        /*05f0*/ 	.word	0x00019d40


	//   ....[99]....
        /*05f4*/ 	.word	0x00019e70


	//   ....[100]....
        /*05f8*/ 	.word	0x00019ec0


	//   ....[101]....
        /*05fc*/ 	.word	0x00019fe0


	//   ....[102]....
        /*0600*/ 	.word	0x0001a050


	//   ....[103]....
        /*0604*/ 	.word	0x0001a170


	//   ....[104]....
        /*0608*/ 	.word	0x0001a1e0


	//   ....[105]....
        /*060c*/ 	.word	0x0001a2d0


	//   ....[106]....
        /*0610*/ 	.word	0x0001a340


	//   ....[107]....
        /*0614*/ 	.word	0x0001a450


	//   ....[108]....
        /*0618*/ 	.word	0x0001a4a0


	//   ....[109]....
        /*061c*/ 	.word	0x0001a7c0


	//   ....[110]....
        /*0620*/ 	.word	0x0001a860


	//   ....[111]....
        /*0624*/ 	.word	0x0001a9e0


	//   ....[112]....
        /*0628*/ 	.word	0x0001aa50


	//   ....[113]....
        /*062c*/ 	.word	0x0001aac0


	//   ....[114]....
        /*0630*/ 	.word	0x0001ab30


	//   ....[115]....
        /*0634*/ 	.word	0x0001aba0


	//   ....[116]....
        /*0638*/ 	.word	0x0001ac20


	//   ....[117]....
        /*063c*/ 	.word	0x0001aca0


	//   ....[118]....
        /*0640*/ 	.word	0x0001ad30


	//   ....[119]....
        /*0644*/ 	.word	0x0001ada0


	//   ....[120]....
        /*0648*/ 	.word	0x0001ae10


	//   ....[121]....
        /*064c*/ 	.word	0x0001ae80


	//   ....[122]....
        /*0650*/ 	.word	0x0001af00


	//   ....[123]....
        /*0654*/ 	.word	0x0001af70


	//   ....[124]....
        /*0658*/ 	.word	0x0001b020


	//   ....[125]....
        /*065c*/ 	.word	0x0001b070


	//   ....[126]....
        /*0660*/ 	.word	0x0001b100


	//   ....[127]....
        /*0664*/ 	.word	0x0001b230


	//----- nvinfo : EIATTR_REG_RECONFIG
	.align		4
.L_1335:
        /*0668*/ 	.byte	0x01, 0x54
	.zero		2


	//----- nvinfo : EIATTR_SYSCALL_OFFSETS
	.align		4
        /*066c*/ 	.byte	0x04, 0x46
        /*066e*/ 	.short	(.L_1337 - .L_1336)


	//   ....[0]....
.L_1336:
        /*0670*/ 	.word	0x00001f40


	//   ....[1]....
        /*0674*/ 	.word	0x00014480


	//   ....[2]....
        /*0678*/ 	.word	0x000145d0


	//   ....[3]....
        /*067c*/ 	.word	0x000146d0


	//   ....[4]....
        /*0680*/ 	.word	0x00014f90


	//----- nvinfo : EIATTR_MBARRIER_INSTR_OFFSETS
	.align		4
.L_1337:
        /*0684*/ 	.byte	0x04, 0x39
        /*0686*/ 	.short	(.L_1339 - .L_1338)


	//   ....[0]....
.L_1338:
        /*0688*/ 	.word	0x00000270
        /*068c*/ 	.word	0x000000ff
        /*0690*/ 	.word	0x00031c00
        /*0694*/ 	.short	0x0100
        /*0696*/ 	.byte	0x08
	.zero		1


	//   ....[1]....
        /*0698*/ 	.word	0x00000280
        /*069c*/ 	.word	0x000000ff
        /*06a0*/ 	.word	0x00031c20
        /*06a4*/ 	.short	0x0100
        /*06a6*/ 	.byte	0x08
	.zero		1


	//   ....[2]....
        /*06a8*/ 	.word	0x00000370
        /*06ac*/ 	.word	0x000000ff
        /*06b0*/ 	.word	0x00031c30
        /*06b4*/ 	.short	0x0100
        /*06b6*/ 	.byte	0x08
	.zero		1


	//   ....[3]....
        /*06b8*/ 	.word	0x00000380
        /*06bc*/ 	.word	0x000000ff
        /*06c0*/ 	.word	0x00031c40
        /*06c4*/ 	.short	0x0100
        /*06c6*/ 	.byte	0x08
	.zero		1


	//   ....[4]....
        /*06c8*/ 	.word	0x00000390
        /*06cc*/ 	.word	0x000000ff
        /*06d0*/ 	.word	0x00031c38
        /*06d4*/ 	.short	0x0100
        /*06d6*/ 	.byte	0x08
	.zero		1


	//   ....[5]....
        /*06d8*/ 	.word	0x000003a0
        /*06dc*/ 	.word	0x000000ff
        /*06e0*/ 	.word	0x00031c48
        /*06e4*/ 	.short	0x0100
        /*06e6*/ 	.byte	0x08
	.zero		1


	//   ....[6]....
        /*06e8*/ 	.word	0x000004d0
        /*06ec*/ 	.word	0x000000ff
        /*06f0*/ 	.word	0x00031c50
        /*06f4*/ 	.short	0x0100
        /*06f6*/ 	.byte	0x08
	.zero		1


	//   ....[7]....
        /*06f8*/ 	.word	0x000004e0
        /*06fc*/ 	.word	0x000000ff
        /*0700*/ 	.word	0x00031c60
        /*0704*/ 	.short	0x0100
        /*0706*/ 	.byte	0x08
	.zero		1


	//   ....[8]....
        /*0708*/ 	.word	0x000004f0
        /*070c*/ 	.word	0x000000ff
        /*0710*/ 	.word	0x00031c58
        /*0714*/ 	.short	0x0100
        /*0716*/ 	.byte	0x08
	.zero		1


	//   ....[9]....
        /*0718*/ 	.word	0x00000500
        /*071c*/ 	.word	0x000000ff
        /*0720*/ 	.word	0x00031c68
        /*0724*/ 	.short	0x0100
        /*0726*/ 	.byte	0x08
	.zero		1


	//   ....[10]....
        /*0728*/ 	.word	0x000005f0
        /*072c*/ 	.word	0x000000ff
        /*0730*/ 	.word	0x00031c70
        /*0734*/ 	.short	0x0100
        /*0736*/ 	.byte	0x06
	.zero		1


	//   ....[11]....
        /*0738*/ 	.word	0x00000600
        /*073c*/ 	.word	0x000000ff
        /*0740*/ 	.word	0x00031c80
        /*0744*/ 	.short	0x0100
        /*0746*/ 	.byte	0x06
	.zero		1


	//   ....[12]....
        /*0748*/ 	.word	0x00000610
        /*074c*/ 	.word	0x000000ff
        /*0750*/ 	.word	0x00031c78
        /*0754*/ 	.short	0x0100
        /*0756*/ 	.byte	0x06
	.zero		1


	//   ....[13]....
        /*0758*/ 	.word	0x00000620
        /*075c*/ 	.word	0x000000ff
        /*0760*/ 	.word	0x00031c88
        /*0764*/ 	.short	0x0100
        /*0766*/ 	.byte	0x06
	.zero		1


	//   ....[14]....
        /*0768*/ 	.word	0x00000750
        /*076c*/ 	.word	0x000000ff
        /*0770*/ 	.word	0x00031c90
        /*0774*/ 	.short	0x0100
        /*0776*/ 	.byte	0x08
	.zero		1


	//   ....[15]....
        /*0778*/ 	.word	0x00000760
        /*077c*/ 	.word	0x000000ff
        /*0780*/ 	.word	0x00031ca0
        /*0784*/ 	.short	0x0100
        /*0786*/ 	.byte	0x08
	.zero		1


	//   ....[16]....
        /*0788*/ 	.word	0x00000770
        /*078c*/ 	.word	0x000000ff
        /*0790*/ 	.word	0x00031c98
        /*0794*/ 	.short	0x0100
        /*0796*/ 	.byte	0x08
	.zero		1


	//   ....[17]....
        /*0798*/ 	.word	0x00000780
        /*079c*/ 	.word	0x000000ff
        /*07a0*/ 	.word	0x00031ca8
        /*07a4*/ 	.short	0x0100
        /*07a6*/ 	.byte	0x08
	.zero		1


	//   ....[18]....
        /*07a8*/ 	.word	0x000008b0
        /*07ac*/ 	.word	0x000000ff
        /*07b0*/ 	.word	0x00031cb0
        /*07b4*/ 	.short	0x0100
        /*07b6*/ 	.byte	0x08
	.zero		1


	//   ....[19]....
        /*07b8*/ 	.word	0x000008c0
        /*07bc*/ 	.word	0x000000ff
        /*07c0*/ 	.word	0x00031cc0
        /*07c4*/ 	.short	0x0100
        /*07c6*/ 	.byte	0x08
	.zero		1


	//   ....[20]....
        /*07c8*/ 	.word	0x000008d0
        /*07cc*/ 	.word	0x000000ff
        /*07d0*/ 	.word	0x00031cb8
        /*07d4*/ 	.short	0x0100
        /*07d6*/ 	.byte	0x08
	.zero		1


	//   ....[21]....
        /*07d8*/ 	.word	0x000008e0
        /*07dc*/ 	.word	0x000000ff
        /*07e0*/ 	.word	0x00031cc8
        /*07e4*/ 	.short	0x0100
        /*07e6*/ 	.byte	0x08
	.zero		1


	//   ....[22]....
        /*07e8*/ 	.word	0x00002000
        /*07ec*/ 	.word	0x000000ff
        /*07f0*/ 	.word	0x00031c00
        /*07f4*/ 	.short	0x010a
        /*07f6*/ 	.byte	0x25
	.zero		1


	//   ....[23]....
        /*07f8*/ 	.word	0x00002080
        /*07fc*/ 	.word	0x00000000
        /*0800*/ 	.word	0x00031c30
        /*0804*/ 	.short	0x010a
        /*0806*/ 	.byte	0x3f
	.zero		1


	//   ....[24]....
        /*0808*/ 	.word	0x000020e0
        /*080c*/ 	.word	0x00000000
        /*0810*/ 	.word	0x00031c30
        /*0814*/ 	.short	0x010a
        /*0816*/ 	.byte	0x3f
	.zero		1


	//   ....[25]....
        /*0818*/ 	.word	0x00005620
        /*081c*/ 	.word	0x00000004
        /*0820*/ 	.word	0x00000000
        /*0824*/ 	.short	0x0101
        /*0826*/ 	.byte	0x3f
	.zero		1


	//   ....[26]....
        /*0828*/ 	.word	0x00006490
        /*082c*/ 	.word	0x000000ff
        /*0830*/ 	.word	0x00031c30
        /*0834*/ 	.short	0x010a
        /*0836*/ 	.byte	0x04
	.zero		1


	//   ....[27]....
        /*0838*/ 	.word	0x000064d0
        /*083c*/ 	.word	0x000000ff
        /*0840*/ 	.word	0x00031c30
        /*0844*/ 	.short	0x010a
        /*0846*/ 	.byte	0x04
	.zero		1


	//   ....[28]....
        /*0848*/ 	.word	0x00007b70
        /*084c*/ 	.word	0x000000ff
        /*0850*/ 	.word	0x00031c50
        /*0854*/ 	.short	0x010a
        /*0856*/ 	.byte	0x04
	.zero		1


	//   ....[29]....
        /*0858*/ 	.word	0x00007bb0
        /*085c*/ 	.word	0x000000ff
        /*0860*/ 	.word	0x00031c50
        /*0864*/ 	.short	0x010a
        /*0866*/ 	.byte	0x04
	.zero		1


	//   ....[30]....
        /*0868*/ 	.word	0x0000a0e0
        /*086c*/ 	.word	0x00000050
        /*0870*/ 	.word	0x00000000
        /*0874*/ 	.short	0x0101
        /*0876*/ 	.byte	0x3f
	.zero		1


	//   ....[31]....
        /*0878*/ 	.word	0x0000a2b0
        /*087c*/ 	.word	0x00000050
        /*0880*/ 	.word	0x00000000
        /*0884*/ 	.short	0x0101
        /*0886*/ 	.byte	0x3f
	.zero		1


	//   ....[32]....
        /*0888*/ 	.word	0x0000b050
        /*088c*/ 	.word	0x000000ff
        /*0890*/ 	.word	0x00031c30
        /*0894*/ 	.short	0x010a
        /*0896*/ 	.byte	0x04
	.zero		1


	//   ....[33]....
        /*0898*/ 	.word	0x0000b090
        /*089c*/ 	.word	0x000000ff
        /*08a0*/ 	.word	0x00031c30
        /*08a4*/ 	.short	0x010a
        /*08a6*/ 	.byte	0x04
	.zero		1


	//   ....[34]....
        /*08a8*/ 	.word	0x0000c730
        /*08ac*/ 	.word	0x000000ff
        /*08b0*/ 	.word	0x00031c50
        /*08b4*/ 	.short	0x010a
        /*08b6*/ 	.byte	0x04
	.zero		1


	//   ....[35]....
        /*08b8*/ 	.word	0x0000c770
        /*08bc*/ 	.word	0x000000ff
        /*08c0*/ 	.word	0x00031c50
        /*08c4*/ 	.short	0x010a
        /*08c6*/ 	.byte	0x04
	.zero		1


	//   ....[36]....
        /*08c8*/ 	.word	0x0000e4f0
        /*08cc*/ 	.word	0x00000007
        /*08d0*/ 	.word	0x00000000
        /*08d4*/ 	.short	0x0101
        /*08d6*/ 	.byte	0x3f
	.zero		1


	//   ....[37]....
        /*08d8*/ 	.word	0x0000e6a0
        /*08dc*/ 	.word	0x00000007
        /*08e0*/ 	.word	0x00000000
        /*08e4*/ 	.short	0x0101
        /*08e6*/ 	.byte	0x3f
	.zero		1


	//   ....[38]....
        /*08e8*/ 	.word	0x0000f040
        /*08ec*/ 	.word	0x000000ff
        /*08f0*/ 	.word	0x00031c50
        /*08f4*/ 	.short	0x010a
        /*08f6*/ 	.byte	0x06
	.zero		1


	//   ....[39]....
        /*08f8*/ 	.word	0x0000f080
        /*08fc*/ 	.word	0x000000ff
        /*0900*/ 	.word	0x00031c50
        /*0904*/ 	.short	0x010a
        /*0906*/ 	.byte	0x06
	.zero		1


	//   ....[40]....
        /*0908*/ 	.word	0x0000f770
        /*090c*/ 	.word	0x00000006
        /*0910*/ 	.word	0x00000000
        /*0914*/ 	.short	0x0101
        /*0916*/ 	.byte	0x3f
	.zero		1


	//   ....[41]....
        /*0918*/ 	.word	0x00010d10
        /*091c*/ 	.word	0x000000ff
        /*0920*/ 	.word	0x00000000
        /*0924*/ 	.short	0x0101
        /*0926*/ 	.byte	0x04
	.zero		1


	//   ....[42]....
        /*0928*/ 	.word	0x00011360
        /*092c*/ 	.word	0x000000ff
        /*0930*/ 	.word	0x00000000
        /*0934*/ 	.short	0x0101
        /*0936*/ 	.byte	0x04
	.zero		1


	//   ....[43]....
        /*0938*/ 	.word	0x00014a60
        /*093c*/ 	.word	0x00000000
        /*0940*/ 	.word	0x00031c40
        /*0944*/ 	.short	0x010a
        /*0946*/ 	.byte	0x3f
	.zero		1


	//   ....[44]....
        /*0948*/ 	.word	0x00015960
        /*094c*/ 	.word	0x00000011
        /*0950*/ 	.word	0x00031c00
        /*0954*/ 	.short	0x0107
        /*0956*/ 	.byte	0x3f
	.zero		1


	//   ....[45]....
        /*0958*/ 	.word	0x00015a50
        /*095c*/ 	.word	0x00000011
        /*0960*/ 	.word	0x00031c00
        /*0964*/ 	.short	0x0101
        /*0966*/ 	.byte	0x3f
	.zero		1


	//   ....[46]....
        /*0968*/ 	.word	0x00015a70
        /*096c*/ 	.word	0x00000011
        /*0970*/ 	.word	0x00031c20
        /*0974*/ 	.short	0x010a
        /*0976*/ 	.byte	0x3f
	.zero		1


	//   ....[47]....
        /*0978*/ 	.word	0x00015e10
        /*097c*/ 	.word	0x00000003
        /*0980*/ 	.word	0x00031c40
        /*0984*/ 	.short	0x010a
        /*0986*/ 	.byte	0x3f
	.zero		1


	//   ....[48]....
        /*0988*/ 	.word	0x00016290
        /*098c*/ 	.word	0x00000003
        /*0990*/ 	.word	0x00000060
        /*0994*/ 	.short	0x010a
        /*0996*/ 	.byte	0x3f
	.zero		1


	//   ....[49]....
        /*0998*/ 	.word	0x000169d0
        /*099c*/ 	.word	0x00000003
        /*09a0*/ 	.word	0x00031c40
        /*09a4*/ 	.short	0x010a
        /*09a6*/ 	.byte	0x3f
	.zero		1


	//   ....[50]....
        /*09a8*/ 	.word	0x00016e50
        /*09ac*/ 	.word	0x0000000c
        /*09b0*/ 	.word	0x00000060
        /*09b4*/ 	.short	0x010a
        /*09b6*/ 	.byte	0x3f
	.zero		1


	//   ....[51]....
        /*09b8*/ 	.word	0x000174d0
        /*09bc*/ 	.word	0x00000002
        /*09c0*/ 	.word	0x00031c40
        /*09c4*/ 	.short	0x010a
        /*09c6*/ 	.byte	0x3f
	.zero		1


	//   ....[52]....
        /*09c8*/ 	.word	0x00017960
        /*09cc*/ 	.word	0x00000007
        /*09d0*/ 	.word	0x00000060
        /*09d4*/ 	.short	0x010a
        /*09d6*/ 	.byte	0x3f
	.zero		1


	//   ....[53]....
        /*09d8*/ 	.word	0x00017f90
        /*09dc*/ 	.word	0x00000003
        /*09e0*/ 	.word	0x00031c60
        /*09e4*/ 	.short	0x010a
        /*09e6*/ 	.byte	0x3f
	.zero		1


	//   ....[54]....
        /*09e8*/ 	.word	0x00019500
        /*09ec*/ 	.word	0x00000009
        /*09f0*/ 	.word	0x00031c20
        /*09f4*/ 	.short	0x010a
        /*09f6*/ 	.byte	0x3f
	.zero		1


	//   ....[55]....
        /*09f8*/ 	.word	0x000196c0
        /*09fc*/ 	.word	0x00000007
        /*0a00*/ 	.word	0x00000000
        /*0a04*/ 	.short	0x010a
        /*0a06*/ 	.byte	0x3f
	.zero		1


	//   ....[56]....
        /*0a08*/ 	.word	0x00019730
        /*0a0c*/ 	.word	0x00000003
        /*0a10*/ 	.word	0x00000000
        /*0a14*/ 	.short	0x010a
        /*0a16*/ 	.byte	0x3f
	.zero		1


	//   ....[57]....
        /*0a18*/ 	.word	0x00019790
        /*0a1c*/ 	.word	0x00000005
        /*0a20*/ 	.word	0x00000000
        /*0a24*/ 	.short	0x010a
        /*0a26*/ 	.byte	0x3f
	.zero		1


	//   ....[58]....
        /*0a28*/ 	.word	0x000197c0
        /*0a2c*/ 	.word	0x00000003
        /*0a30*/ 	.word	0x00000000
        /*0a34*/ 	.short	0x010a
        /*0a36*/ 	.byte	0x3f
	.zero		1


	//   ....[59]....
        /*0a38*/ 	.word	0x00019830
        /*0a3c*/ 	.word	0x00000003
        /*0a40*/ 	.word	0x00031c00
        /*0a44*/ 	.short	0x010a
        /*0a46*/ 	.byte	0x3f
	.zero		1


	//   ....[60]....
        /*0a48*/ 	.word	0x00019880
        /*0a4c*/ 	.word	0x00000000
        /*0a50*/ 	.word	0x00031c30
        /*0a54*/ 	.short	0x010a
        /*0a56*/ 	.byte	0x3f
	.zero		1


	//   ....[61]....
        /*0a58*/ 	.word	0x000198e0
        /*0a5c*/ 	.word	0x00000008
        /*0a60*/ 	.word	0x00031c30
        /*0a64*/ 	.short	0x010a
        /*0a66*/ 	.byte	0x3f
	.zero		1


	//   ....[62]....
        /*0a68*/ 	.word	0x00019940
        /*0a6c*/ 	.word	0x00000008
        /*0a70*/ 	.word	0x00031c50
        /*0a74*/ 	.short	0x010a
        /*0a76*/ 	.byte	0x3f
	.zero		1


	//   ....[63]....
        /*0a78*/ 	.word	0x000199a0
        /*0a7c*/ 	.word	0x00000007
        /*0a80*/ 	.word	0x00031c30
        /*0a84*/ 	.short	0x010a
        /*0a86*/ 	.byte	0x3f
	.zero		1


	//   ....[64]....
        /*0a88*/ 	.word	0x00019a00
        /*0a8c*/ 	.word	0x00000007
        /*0a90*/ 	.word	0x00031c50
        /*0a94*/ 	.short	0x010a
        /*0a96*/ 	.byte	0x3f
	.zero		1


	//   ....[65]....
        /*0a98*/ 	.word	0x00019a60
        /*0a9c*/ 	.word	0x00000005
        /*0aa0*/ 	.word	0x00031c50
        /*0aa4*/ 	.short	0x010a
        /*0aa6*/ 	.byte	0x3f
	.zero		1


	//   ....[66]....
        /*0aa8*/ 	.word	0x00019c00
        /*0aac*/ 	.word	0x00000000
        /*0ab0*/ 	.word	0x00031c40
        /*0ab4*/ 	.short	0x010a
        /*0ab6*/ 	.byte	0x3f
	.zero		1


	//   ....[67]....
        /*0ab8*/ 	.word	0x0001a4e0
        /*0abc*/ 	.word	0x00000011
        /*0ac0*/ 	.word	0x00031c20
        /*0ac4*/ 	.short	0x010a
        /*0ac6*/ 	.byte	0x3f
	.zero		1


	//   ....[68]....
        /*0ac8*/ 	.word	0x0001a530
        /*0acc*/ 	.word	0x00000003
        /*0ad0*/ 	.word	0x00031c40
        /*0ad4*/ 	.short	0x010a
        /*0ad6*/ 	.byte	0x3f
	.zero		1


	//   ....[69]....
        /*0ad8*/ 	.word	0x0001a580
        /*0adc*/ 	.word	0x00000003
        /*0ae0*/ 	.word	0x00000060
        /*0ae4*/ 	.short	0x010a
        /*0ae6*/ 	.byte	0x3f
	.zero		1


	//   ....[70]....
        /*0ae8*/ 	.word	0x0001a5d0
        /*0aec*/ 	.word	0x00000003
        /*0af0*/ 	.word	0x00031c40
        /*0af4*/ 	.short	0x010a
        /*0af6*/ 	.byte	0x3f
	.zero		1


	//   ....[71]....
        /*0af8*/ 	.word	0x0001a620
        /*0afc*/ 	.word	0x0000000c
        /*0b00*/ 	.word	0x00000060
        /*0b04*/ 	.short	0x010a
        /*0b06*/ 	.byte	0x3f
	.zero		1


	//   ....[72]....
        /*0b08*/ 	.word	0x0001a670
        /*0b0c*/ 	.word	0x00000002
        /*0b10*/ 	.word	0x00031c40
        /*0b14*/ 	.short	0x010a
        /*0b16*/ 	.byte	0x3f
	.zero		1


	//   ....[73]....
        /*0b18*/ 	.word	0x0001a6c0
        /*0b1c*/ 	.word	0x00000007
        /*0b20*/ 	.word	0x00000060
        /*0b24*/ 	.short	0x010a
        /*0b26*/ 	.byte	0x3f
	.zero		1


	//   ....[74]....
        /*0b28*/ 	.word	0x0001a710
        /*0b2c*/ 	.word	0x00000003
        /*0b30*/ 	.word	0x00031c60
        /*0b34*/ 	.short	0x010a
        /*0b36*/ 	.byte	0x3f
	.zero		1


	//   ....[75]....
        /*0b38*/ 	.word	0x0001b150
        /*0b3c*/ 	.word	0x00000009
        /*0b40*/ 	.word	0x00031c20
        /*0b44*/ 	.short	0x010a
        /*0b46*/ 	.byte	0x3f
	.zero		1


	//   ....[76]....
        /*0b48*/ 	.word	0x0001b2f0
        /*0b4c*/ 	.word	0x00000007
        /*0b50*/ 	.word	0x00000000
        /*0b54*/ 	.short	0x010a
        /*0b56*/ 	.byte	0x3f
	.zero		1


	//   ....[77]....
        /*0b58*/ 	.word	0x0001b340
        /*0b5c*/ 	.word	0x00000003
        /*0b60*/ 	.word	0x00000000
        /*0b64*/ 	.short	0x010a
        /*0b66*/ 	.byte	0x3f
	.zero		1


	//   ....[78]....
        /*0b68*/ 	.word	0x0001b390
        /*0b6c*/ 	.word	0x00000005
        /*0b70*/ 	.word	0x00000000
        /*0b74*/ 	.short	0x010a
        /*0b76*/ 	.byte	0x3f
	.zero		1


	//----- nvinfo : EIATTR_NUM_MBARRIERS
	.align		4
.L_1339:
        /*0b78*/ 	.byte	0x03, 0x38
        /*0b7a*/ 	.short	0x0016


	//----- nvinfo : EIATTR_EXIT_INSTR_OFFSETS
	.align		4
        /*0b7c*/ 	.byte	0x04, 0x1c
        /*0b7e*/ 	.short	(.L_1341 - .L_1340)


	//   ....[0]....
.L_1340:
        /*0b80*/ 	.word	0x00000a90


	//   ....[1]....
        /*0b84*/ 	.word	0x00012770


	//   ....[2]....
        /*0b88*/ 	.word	0x00019810


	//----- nvinfo : EIATTR_MAX_THREADS
	.align		4
.L_1341:
        /*0b8c*/ 	.byte	0x04, 0x05
        /*0b8e*/ 	.short	(.L_1343 - .L_1342)
.L_1342:
        /*0b90*/ 	.word	0x00000200
        /*0b94*/ 	.word	0x00000001
        /*0b98*/ 	.word	0x00000001


	//----- nvinfo : EIATTR_CRS_STACK_SIZE
	.align		4
.L_1343:
        /*0b9c*/ 	.byte	0x04, 0x1e
        /*0b9e*/ 	.short	(.L_1345 - .L_1344)
.L_1344:
        /*0ba0*/ 	.word	0x00000000


	//----- nvinfo : EIATTR_CBANK_PARAM_SIZE
	.align		4
.L_1345:
        /*0ba4*/ 	.byte	0x03, 0x19
        /*0ba6*/ 	.short	0x0af0


	//----- nvinfo : EIATTR_PARAM_CBANK
	.align		4
        /*0ba8*/ 	.byte	0x04, 0x0a
        /*0baa*/ 	.short	(.L_1347 - .L_1346)
	.align		4
.L_1346:
        /*0bac*/ 	.word	index@(.nv.constant0._ZN7cutlass13device_kernelIN5flash11enable_sm90INS1_16FlashAttnFwdSm90INS1_25CollectiveMainloopFwdSm90ILi2EN4cute5tupleIJNS5_1CILi1EEES8_S8_EEENS6_IJNS7_ILi192EEENS7_ILi144EEENS7_ILi96EEEEEELi96ENS_10bfloat16_tEfNS_4arch4Sm90ELb1ELb0ELb1ELb1ELb0ELb0ELb0ELb0ELb1ELb1ELb1ELb0EEENS1_21CollectiveEpilogueFwdINS6_IJSA_SC_SB_EEES9_SE_SG_Li384ELb1ELb1ELb1ELb0EEENS1_36VarlenDynamicPersistentTileSchedulerILi192ELi144ELi384ELi128ELb1ELb1ELb1ELb1ELb1ELb1EEEEEEEEEvNT_6ParamsE)
        /*0bb0*/ 	.short	0x0210
        /*0bb2*/ 	.short	0x0af0


	//----- nvinfo : EIATTR_SW_WAR
	.align		4
.L_1347:
        /*0bb4*/ 	.byte	0x04, 0x36
        /*0bb6*/ 	.short	(.L_1349 - .L_1348)
.L_1348:
        /*0bb8*/ 	.word	0x00000008
.L_1349:


//--------------------- .nv.info._ZN7cutlass13device_kernelIN5flash11enable_sm90INS1_16FlashAttnFwdSm90INS1_25CollectiveMainloopFwdSm90ILi2EN4cute5tupleIJNS5_1CILi1EEES8_S8_EEENS6_IJNS7_ILi192EEENS7_ILi144EEENS7_ILi96EEEEEELi96ENS_10bfloat16_tEfNS_4arch4Sm90ELb1ELb0ELb1ELb1ELb0ELb1ELb0ELb0ELb1ELb1ELb1ELb0EEENS1_21CollectiveEpilogueFwdINS6_IJSA_SC_SB_EEES9_SE_SG_Li384ELb1ELb1ELb1ELb0EEENS1_36VarlenDynamicPersistentTileSchedulerILi192ELi144ELi384ELi128ELb1ELb1ELb1ELb1ELb1ELb1EEEEEEEEEvNT_6ParamsE --------------------------
	.section	.nv.info._ZN7cutlass13device_kernelIN5flash11enable_sm90INS1_16FlashAttnFwdSm90INS1_25CollectiveMainloopFwdSm90ILi2EN4cute5tupleIJNS5_1CILi1EEES8_S8_EEENS6_IJNS7_ILi192EEENS7_ILi144EEENS7_ILi96EEEEEELi96ENS_10bfloat16_tEfNS_4arch4Sm90ELb1ELb0ELb1ELb1ELb0ELb1ELb0ELb0ELb1ELb1ELb1ELb0EEENS1_21CollectiveEpilogueFwdINS6_IJSA_SC_SB_EEES9_SE_SG_Li384ELb1ELb1ELb1ELb0EEENS1_36VarlenDynamicPersistentTileSchedulerILi192ELi144ELi384ELi128ELb1ELb1ELb1ELb1ELb1ELb1EEEEEEEEEvNT_6ParamsE,"",@"SHT_CUDA_INFO"
	.sectionflags	@""
	.align	4


	//----- nvinfo : EIATTR_CUDA_API_VERSION
	.align		4
        /*0000*/ 	.byte	0x04, 0x37
        /*0002*/ 	.short	(.L_1351 - .L_1350)
.L_1350:
        /*0004*/ 	.word	0x00000082


	//----- nvinfo : EIATTR_KPARAM_INFO
	.align		4
.L_1351:
        /*0008*/ 	.byte	0x04, 0x17
        /*000a*/ 	.short	(.L_1353 - .L_1352)
.L_1352:
        /*000c*/ 	.word	0x00000000
        /*0010*/ 	.short	0x0000
        /*0012*/ 	.short	0x0070
        /*0014*/ 	.byte	0x00, 0xf0, 0x01, 0x2a


	//----- nvinfo : EIATTR_SPARSE_MMA_MASK
	.align		4
.L_1353:
        /*0018*/ 	.byte	0x03, 0x50
        /*001a*/ 	.short	0x0000


	//----- nvinfo : EIATTR_MAXREG_COUNT
	.align		4
        /*001c*/ 	.byte	0x03, 0x1b
        /*001e*/ 	.short	0x0080


	//----- nvinfo : EIATTR_NUM_BARRIERS
	.align		4
        /*0020*/ 	.byte	0x02, 0x4c
        /*0022*/ 	.byte	0x10
	.zero		1


	//----- nvinfo : EIATTR_EXTERNS
	.align		4
        /*0024*/ 	.byte	0x04, 0x0f
        /*0026*/ 	.short	(.L_1355 - .L_1354)


	//   ....[0]....
	.align		4
.L_1354:
        /*0028*/ 	.word	index@(__assertfail)


	//----- nvinfo : EIATTR_ANNOTATIONS
	.align		4
.L_1355:
        /*002c*/ 	.byte	0x04, 0x55
        /*002e*/ 	.short	(.L_1357 - .L_1356)


	//   ....[0]....
.L_1356:
        /* <DEDUP_REMOVED lines=158> */


	//----- nvinfo : EIATTR_MERCURY_ISA_VERSION
	.align		4
.L_1357:
        /*0a00*/ 	.byte	0x03, 0x5f
        /*0a02*/ 	.short	0x0101


	//----- nvinfo : EIATTR_UNUSED_LOAD_BYTE_OFFSET
	.align		4
        /*0a04*/ 	.byte	0x04, 0x44
        /*0a06*/ 	.short	(.L_1359 - .L_1358)


	//   ....[0]....
.L_1358:
        /*0a08*/ 	.word	0x00000ad0
        /*0a0c*/ 	.word	0x0000fff0


	//   ....[1]....
        /*0a10*/ 	.word	0x0001c6f0
        /*0a14*/ 	.word	0x0000fff0


	//----- nvinfo : EIATTR_INT_WARP_WIDE_INSTR_OFFSETS
	.align		4
.L_1359:
        /*0a18*/ 	.byte	0x04, 0x31
        /*0a1a*/ 	.short	(.L_1361 - .L_1360)


	//   ....[0]....
.L_1360:
        /*0a1c*/ 	.word	0x00000180


	//   ....[1]....
        /*0a20*/ 	.word	0x00000220


	//   ....[2]....
        /*0a24*/ 	.word	0x00000290


	//   ....[3]....
        /*0a28*/ 	.word	0x000228f0


	//   ....[4]....
        /*0a2c*/ 	.word	0x00022990


	//   ....[5]....
        /*0a30*/ 	.word	0x00026490


	//   ....[6]....
        /*0a34*/ 	.word	0x00026530


	//----- nvinfo : EIATTR_COOP_GROUP_MASK_REGIDS
	.align		4
.L_1361:
        /*0a38*/ 	.byte	0x04, 0x29
        /*0a3a*/ 	.short	(.L_1363 - .L_1362)


	//   ....[0]....
.L_1362:
        /*0a3c*/ 	.word	0xffffffff


	//   ....[1]....
        /*0a40*/ 	.word	0xffffffff


	//   ....[2]....
        /*0a44*/ 	.word	0xffffffff


	//   ....[3]....
        /*0a48*/ 	.word	0xffffffff


	//   ....[4]....
        /*0a4c*/ 	.word	0xffffffff


	//   ....[5]....
        /*0a50*/ 	.word	0xffffffff


	//   ....[6]....
        /*0a54*/ 	.word	0xffffffff


	//   ....[7]....
        /*0a58*/ 	.word	0xffffffff


	//   ....[8]....
        /*0a5c*/ 	.word	0xffffffff


	//   ....[9]....
        /*0a60*/ 	.word	0xffffffff


	//   ....[10]....
        /*0a64*/ 	.word	0xffffffff


	//   ....[11]....
        /*0a68*/ 	.word	0xffffffff


	//   ....[12]....
        /*0a6c*/ 	.word	0xffffffff


	//   ....[13]....
        /*0a70*/ 	.word	0xffffffff


	//   ....[14]....
        /*0a74*/ 	.word	0xffffffff


	//   ....[15]....
        /*0a78*/ 	.word	0xffffffff


	//   ....[16]....
        /*0a7c*/ 	.word	0xffffffff


	//   ....[17]....
        /*0a80*/ 	.word	0xffffffff


	//   ....[18]....
        /*0a84*/ 	.word	0xffffffff


	//   ....[19]....
        /*0a88*/ 	.word	0xffffffff


	//   ....[20]....
        /*0a8c*/ 	.word	0xffffffff


	//   ....[21]....
        /*0a90*/ 	.word	0xffffffff


	//   ....[22]....
        /*0a94*/ 	.word	0xffffffff


	//   ....[23]....
        /*0a98*/ 	.word	0xffffffff


	//   ....[24]....
        /*0a9c*/ 	.word	0xffffffff


	//   ....[25]....
        /*0aa0*/ 	.word	0xffffffff


	//   ....[26]....
        /*0aa4*/ 	.word	0xffffffff


	//   ....[27]....
        /*0aa8*/ 	.word	0xffffffff


	//   ....[28]....
        /*0aac*/ 	.word	0xffffffff


	//   ....[29]....
        /*0ab0*/ 	.word	0xffffffff


	//   ....[30]....
        /*0ab4*/ 	.word	0xffffffff


	//   ....[31]....
        /*0ab8*/ 	.word	0xffffffff


	//   ....[32]....
        /*0abc*/ 	.word	0xffffffff


	//   ....[33]....
        /*0ac0*/ 	.word	0xffffffff


	//   ....[34]....
        /*0ac4*/ 	.word	0xffffffff


	//   ....[35]....
        /*0ac8*/ 	.word	0xffffffff


	//   ....[36]....
        /*0acc*/ 	.word	0xffffffff


	//   ....[37]....
        /*0ad0*/ 	.word	0xffffffff


	//   ....[38]....
        /*0ad4*/ 	.word	0xffffffff


	//   ....[39]....
        /*0ad8*/ 	.word	0xffffffff


	//   ....[40]....
        /*0adc*/ 	.word	0xffffffff


	//   ....[41]....
        /*0ae0*/ 	.word	0xffffffff


	//   ....[42]....
        /*0ae4*/ 	.word	0xffffffff


	//   ....[43]....
        /*0ae8*/ 	.word	0xffffffff


	//   ....[44]....
        /*0aec*/ 	.word	0xffffffff


	//   ....[45]....
        /*0af0*/ 	.word	0xffffffff


	//   ....[46]....
        /*0af4*/ 	.word	0xffffffff


	//   ....[47]....
        /*0af8*/ 	.word	0xffffffff


	//   ....[48]....
        /*0afc*/ 	.word	0xffffffff


	//   ....[49]....
        /*0b00*/ 	.word	0xffffffff


	//   ....[50]....
        /*0b04*/ 	.word	0xffffffff


	//   ....[51]....
        /*0b08*/ 	.word	0xffffffff


	//   ....[52]....
        /*0b0c*/ 	.word	0xffffffff


	//   ....[53]....
        /*0b10*/ 	.word	0xffffffff


	//   ....[54]....
        /*0b14*/ 	.word	0xffffffff


	//   ....[55]....
        /*0b18*/ 	.word	0xffffffff


	//   ....[56]....
        /*0b1c*/ 	.word	0xffffffff


	//   ....[57]....
        /*0b20*/ 	.word	0xffffffff


	//   ....[58]....
        /*0b24*/ 	.word	0xffffffff


	//   ....[59]....
        /*0b28*/ 	.word	0xffffffff


	//   ....[60]....
        /*0b2c*/ 	.word	0xffffffff


	//   ....[61]....
        /*0b30*/ 	.word	0xffffffff


	//   ....[62]....
        /*0b34*/ 	.word	0xffffffff


	//   ....[63]....
        /*0b38*/ 	.word	0xffffffff


	//   ....[64]....
        /*0b3c*/ 	.word	0xffffffff


	//   ....[65]....
        /*0b40*/ 	.word	0xffffffff


	//   ....[66]....
        /*0b44*/ 	.word	0xffffffff


	//   ....[67]....
        /*0b48*/ 	.word	0xffffffff


	//   ....[68]....
        /*0b4c*/ 	.word	0xffffffff


	//   ....[69]....
        /*0b50*/ 	.word	0xffffffff


	//   ....[70]....
        /*0b54*/ 	.word	0xffffffff


	//   ....[71]....
        /*0b58*/ 	.word	0xffffffff


	//   ....[72]....
        /*0b5c*/ 	.word	0xffffffff


	//   ....[73]....
        /*0b60*/ 	.word	0xffffffff


	//   ....[74]....
        /*0b64*/ 	.word	0xffffffff


	//   ....[75]....
        /*0b68*/ 	.word	0xffffffff


	//   ....[76]....
        /*0b6c*/ 	.word	0xffffffff


	//   ....[77]....
        /*0b70*/ 	.word	0xffffffff


	//   ....[78]....
        /*0b74*/ 	.word	0xffffffff


	//   ....[79]....
        /*0b78*/ 	.word	0xffffffff


	//   ....[80]....
        /*0b7c*/ 	.word	0xffffffff


	//   ....[81]....
        /*0b80*/ 	.word	0xffffffff


	//   ....[82]....
        /*0b84*/ 	.word	0xffffffff


	//   ....[83]....
        /*0b88*/ 	.word	0xffffffff


	//   ....[84]....
        /*0b8c*/ 	.word	0xffffffff


	//   ....[85]....
        /*0b90*/ 	.word	0xffffffff


	//   ....[86]....
        /*0b94*/ 	.word	0xffffffff


	//   ....[87]....
        /*0b98*/ 	.word	0xffffffff


	//   ....[88]....
        /*0b9c*/ 	.word	0xffffffff


	//   ....[89]....
        /*0ba0*/ 	.word	0xffffffff


	//   ....[90]....
        /*0ba4*/ 	.word	0xffffffff


	//   ....[91]....
        /*0ba8*/ 	.word	0xffffffff


	//   ....[92]....
        /*0bac*/ 	.word	0xffffffff


	//   ....[93]....
        /*0bb0*/ 	.word	0xffffffff


	//   ....[94]....
        /*0bb4*/ 	.word	0xffffffff


	//   ....[95]....
        /*0bb8*/ 	.word	0xffffffff


	//   ....[96]....
        /*0bbc*/ 	.word	0xffffffff


	//   ....[97]....
        /*0bc0*/ 	.word	0xffffffff


	//   ....[98]....
        /*0bc4*/ 	.word	0xffffffff


	//   ....[99]....
        /*0bc8*/ 	.word	0xffffffff


	//   ....[100]....
        /*0bcc*/ 	.word	0xffffffff


	//   ....[101]....
        /*0bd0*/ 	.word	0xffffffff


	//   ....[102]....
        /*0bd4*/ 	.word	0xffffffff


	//   ....[103]....
        /*0bd8*/ 	.word	0xffffffff


	//   ....[104]....
        /*0bdc*/ 	.word	0xffffffff


	//   ....[105]....
        /*0be0*/ 	.word	0x0500000f


	//   ....[106]....
        /*0be4*/ 	.word	0x0500000f


	//   ....[107]....
        /*0be8*/ 	.word	0x0500000f


	//   ....[108]....
        /*0bec*/ 	.word	0x0500000f


	//   ....[109]....
        /*0bf0*/ 	.word	0x0500000f


	//   ....[110]....
        /*0bf4*/ 	.word	0x0500000f


	//   ....[111]....
        /*0bf8*/ 	.word	0x0500000f


	//   ....[112]....
        /*0bfc*/ 	.word	0x0500000f


	//   ....[113]....
        /*0c00*/ 	.word	0x0500000f


	//   ....[114]....
        /*0c04*/ 	.word	0x0500000f


	//   ....[115]....
        /*0c08*/ 	.word	0x0500000f


	//   ....[116]....
        /*0c0c*/ 	.word	0x0500000f


	//   ....[117]....
        /*0c10*/ 	.word	0x0500000f


	//   ....[118]....
        /*0c14*/ 	.word	0x0500000f


	//   ....[119]....
        /*0c18*/ 	.word	0x0500000f


	//   ....[120]....
        /*0c1c*/ 	.word	0x0500000f


	//   ....[121]....
        /*0c20*/ 	.word	0x0500000f


	//   ....[122]....
        /*0c24*/ 	.word	0x0500000f


	//   ....[123]....
        /*0c28*/ 	.word	0x0500000f


	//   ....[124]....
        /*0c2c*/ 	.word	0x0500000f


	//   ....[125]....
        /*0c30*/ 	.word	0x0500000f


	//   ....[126]....
        /*0c34*/ 	.word	0x0500000f


	//   ....[127]....
        /*0c38*/ 	.word	0x0500000f


	//   ....[128]....
        /*0c3c*/ 	.word	0x0500000f


	//   ....[129]....
        /*0c40*/ 	.word	0x0500000f


	//   ....[130]....
        /*0c44*/ 	.word	0x0500000f


	//   ....[131]....
        /*0c48*/ 	.word	0x0500000f


	//   ....[132]....
        /*0c4c*/ 	.word	0x0500000f


	//   ....[133]....
        /*0c50*/ 	.word	0x0500000f


	//   ....[134]....
        /*0c54*/ 	.word	0x0500000f


	//   ....[135]....
        /*0c58*/ 	.word	0x0500000f


	//   ....[136]....
        /*0c5c*/ 	.word	0x0500000f


	//   ....[137]....
        /*0c60*/ 	.word	0x0500000f


	//   ....[138]....
        /*0c64*/ 	.word	0x0500000f


	//   ....[139]....
        /*0c68*/ 	.word	0x0500000f


	//   ....[140]....
        /*0c6c*/ 	.word	0x0500000f


	//   ....[141]....
        /*0c70*/ 	.word	0x0500000f


	//   ....[142]....
        /*0c74*/ 	.word	0x0500000f


	//   ....[143]....
        /*0c78*/ 	.word	0x0500000f


	//   ....[144]....
        /*0c7c*/ 	.word	0x0500000f


	//   ....[145]....
        /*0c80*/ 	.word	0x0500000f


	//   ....[146]....
        /*0c84*/ 	.word	0x0500000f


	//   ....[147]....
        /*0c88*/ 	.word	0x0500000f


	//   ....[148]....
        /*0c8c*/ 	.word	0x0500000f


	//   ....[149]....
        /*0c90*/ 	.word	0x0500000f


	//   ....[150]....
        /*0c94*/ 	.word	0x0500000f


	//   ....[151]....
        /*0c98*/ 	.word	0x0500000f


	//   ....[152]....
        /*0c9c*/ 	.word	0x0500000f


	//   ....[153]....
        /*0ca0*/ 	.word	0x0500000f


	//   ....[154]....
        /*0ca4*/ 	.word	0x0500000f


	//   ....[155]....
        /*0ca8*/ 	.word	0x0500000f


	//   ....[156]....
        /*0cac*/ 	.word	0x0500000f


	//   ....[157]....
        /*0cb0*/ 	.word	0x0500000f


	//   ....[158]....
        /*0cb4*/ 	.word	0x0500000f


	//----- nvinfo : EIATTR_COOP_GROUP_INSTR_OFFSETS
	.align		4
.L_1363:
        /*0cb8*/ 	.byte	0x04, 0x28
        /*0cba*/ 	.short	(.L_1365 - .L_1364)


	//   ....[0]....
.L_1364:
        /*0cbc*/ 	.word	0x00000060


	//   ....[1]....
        /*0cc0*/ 	.word	0x00000190


	//   ....[2]....
        /*0cc4*/ 	.word	0x00000240


	//   ....[3]....
        /*0cc8*/ 	.word	0x00000400


	//   ....[4]....
        /*0ccc*/ 	.word	0x00000560


	//   ....[5]....
        /*0cd0*/ 	.word	0x00000680


	//   ....[6]....
        /*0cd4*/ 	.word	0x000007e0


	//   ....[7]....
        /*0cd8*/ 	.word	0x000078d0


	//   ....[8]....
        /*0cdc*/ 	.word	0x00008050


	//   ....[9]....
        /*0ce0*/ 	.word	0x00008060


	//   ....[10]....
        /*0ce4*/ 	.word	0x00008070


	//   ....[11]....
        /*0ce8*/ 	.word	0x00008080


	//   ....[12]....
        /*0cec*/ 	.word	0x0000a000


	//   ....[13]....
        /*0cf0*/ 	.word	0x0000a010


	//   ....[14]....
        /*0cf4*/ 	.word	0x0000a020


	//   ....[15]....
        /*0cf8*/ 	.word	0x0000a030


	//   ....[16]....
        /*0cfc*/ 	.word	0x0000e3a0


	//   ....[17]....
        /*0d00*/ 	.word	0x0000ee90


	//   ....[18]....
        /*0d04*/ 	.word	0x0000eea0


	//   ....[19]....
        /*0d08*/ 	.word	0x0000eec0


	//   ....[20]....
        /*0d0c*/ 	.word	0x0000f930


	//   ....[21]....
        /*0d10*/ 	.word	0x0000f980


	//   ....[22]....
        /*0d14*/ 	.word	0x00010ba0


	//   ....[23]....
        /*0d18*/ 	.word	0x000133f0


	//   ....[24]....
        /*0d1c*/ 	.word	0x00013960


	//   ....[25]....
        /*0d20*/ 	.word	0x00014830


	//   ....[26]....
        /*0d24*/ 	.word	0x00014850


	//   ....[27]....
        /*0d28*/ 	.word	0x00014ed0


	//   ....[28]....
        /*0d2c*/ 	.word	0x00014ef0


	//   ....[29]....
        /*0d30*/ 	.word	0x000167d0


	//   ....[30]....
        /*0d34*/ 	.word	0x00019650


	//   ....[31]....
        /*0d38*/ 	.word	0x000196c0


	//   ....[32]....
        /*0d3c*/ 	.word	0x0001a080


	//   ....[33]....
        /*0d40*/ 	.word	0x0001a0a0


	//   ....[34]....
        /*0d44*/ 	.word	0x0001b980


	//   ....[35]....
        /*0d48*/ 	.word	0x0001c0e0


	//   ....[36]....
        /*0d4c*/ 	.word	0x0001c110


	//   ....[37]....
        /*0d50*/ 	.word	0x0001c150


	//   ....[38]....
        /*0d54*/ 	.word	0x0001c160


	//   ....[39]....
        /*0d58*/ 	.word	0x0001d0e0


	//   ....[40]....
        /*0d5c*/ 	.word	0x0001d100


	//   ....[41]....
        /*0d60*/ 	.word	0x0001d110


	//   ....[42]....
        /*0d64*/ 	.word	0x0001d120


	//   ....[43]....
        /*0d68*/ 	.word	0x0001d7e0


	//   ....[44]....
        /*0d6c*/ 	.word	0x0001d7f0


	//   ....[45]....
        /*0d70*/ 	.word	0x0001d950


	//   ....[46]....
        /*0d74*/ 	.word	0x0001d960


	//   ....[47]....
        /*0d78*/ 	.word	0x0001dd70


	//   ....[48]....
        /*0d7c*/ 	.word	0x0001dd80


	//   ....[49]....
        /*0d80*/ 	.word	0x0001e280


	//   ....[50]....
        /*0d84*/ 	.word	0x0001e290


	//   ....[51]....
        /*0d88*/ 	.word	0x0001f0a0


	//   ....[52]....
        /*0d8c*/ 	.word	0x0001f0b0


	//   ....[53]....
        /*0d90*/ 	.word	0x0001f220


	//   ....[54]....
        /*0d94*/ 	.word	0x0001f230


	//   ....[55]....
        /*0d98*/ 	.word	0x0001f3f0


	//   ....[56]....
        /*0d9c*/ 	.word	0x0001f600


	//   ....[57]....
        /*0da0*/ 	.word	0x0001f630


	//   ....[58]....
        /*0da4*/ 	.word	0x0001f660


	//   ....[59]....
        /*0da8*/ 	.word	0x0001f690


	//   ....[60]....
        /*0dac*/ 	.word	0x0001f6c0


	//   ....[61]....
        /*0db0*/ 	.word	0x0001f6f0


	//   ....[62]....
        /*0db4*/ 	.word	0x0001f890


	//   ....[63]....
        /*0db8*/ 	.word	0x0001f8c0


	//   ....[64]....
        /*0dbc*/ 	.word	0x0001f8f0


	//   ....[65]....
        /*0dc0*/ 	.word	0x0001f920


	//   ....[66]....
        /*0dc4*/ 	.word	0x0001f950


	//   ....[67]....
        /*0dc8*/ 	.word	0x0001f980


	//   ....[68]....
        /*0dcc*/ 	.word	0x0001fa10


	//   ....[69]....
        /*0dd0*/ 	.word	0x0001fa40


	//   ....[70]....
        /*0dd4*/ 	.word	0x0001fa50


	//   ....[71]....
        /*0dd8*/ 	.word	0x0001fa90


	//   ....[72]....
        /*0ddc*/ 	.word	0x000210e0


	//   ....[73]....
        /*0de0*/ 	.word	0x00022eb0


	//   ....[74]....
        /*0de4*/ 	.word	0x00023b30


	//   ....[75]....
        /*0de8*/ 	.word	0x00023b40


	//   ....[76]....
        /*0dec*/ 	.word	0x00023c00


	//   ....[77]....
        /*0df0*/ 	.word	0x00023c20


	//   ....[78]....
        /*0df4*/ 	.word	0x00023cc0


	//   ....[79]....
        /*0df8*/ 	.word	0x00023ce0


	//   ....[80]....
        /*0dfc*/ 	.word	0x00023cf0


	//   ....[81]....
        /*0e00*/ 	.word	0x00023d00


	//   ....[82]....
        /*0e04*/ 	.word	0x00023de0


	//   ....[83]....
        /*0e08*/ 	.word	0x00023e20


	//   ....[84]....
        /*0e0c*/ 	.word	0x00023e30


	//   ....[85]....
        /*0e10*/ 	.word	0x00023ec0


	//   ....[86]....
        /*0e14*/ 	.word	0x00026c50


	//   ....[87]....
        /*0e18*/ 	.word	0x00026c70


	//   ....[88]....
        /*0e1c*/ 	.word	0x00026cd0


	//   ....[89]....
        /*0e20*/ 	.word	0x00026d00


	//   ....[90]....
        /*0e24*/ 	.word	0x00026d30


	//   ....[91]....
        /*0e28*/ 	.word	0x00026d60


	//   ....[92]....
        /*0e2c*/ 	.word	0x00026d90


	//   ....[93]....
        /*0e30*/ 	.word	0x00026dc0


	//   ....[94]....
        /*0e34*/ 	.word	0x00026f60


	//   ....[95]....
        /*0e38*/ 	.word	0x00026fa0


	//   ....[96]....
        /*0e3c*/ 	.word	0x00026fd0


	//   ....[97]....
        /*0e40*/ 	.word	0x00027000


	//   ....[98]....
        /*0e44*/ 	.word	0x00027030


	//   ....[99]....
        /*0e48*/ 	.word	0x00027060


	//   ....[100]....
        /*0e4c*/ 	.word	0x00027120


	//   ....[101]....
        /*0e50*/ 	.word	0x00027140


	//   ....[102]....
        /*0e54*/ 	.word	0x00027160


	//   ....[103]....
        /*0e58*/ 	.word	0x000271c0


	//   ....[104]....
        /*0e5c*/ 	.word	0x00027bf0


	//   ....[105]....
        /*0e60*/ 	.word	0x00027ff0


	//   ....[106]....
        /*0e64*/ 	.word	0x00028090


	//   ....[107]....
        /*0e68*/ 	.word	0x00028120


	//   ....[108]....
        /*0e6c*/ 	.word	0x00028170


	//   ....[109]....
        /*0e70*/ 	.word	0x000281c0


	//   ....[110]....
        /*0e74*/ 	.word	0x000282a0


	//   ....[111]....
        /*0e78*/ 	.word	0x00028330


	//   ....[112]....
        /*0e7c*/ 	.word	0x00028390


	//   ....[113]....
        /*0e80*/ 	.word	0x000283f0


	//   ....[114]....
        /*0e84*/ 	.word	0x000286a0


	//   ....[115]....
        /*0e88*/ 	.word	0x000286f0


	//   ....[116]....
        /*0e8c*/ 	.word	0x00028780


	//   ....[117]....
        /*0e90*/ 	.word	0x00028810


	//   ....[118]....
        /*0e94*/ 	.word	0x00028890


	//   ....[119]....
        /*0e98*/ 	.word	0x000288e0


	//   ....[120]....
        /*0e9c*/ 	.word	0x00028970


	//   ....[121]....
        /*0ea0*/ 	.word	0x00028a00


	//   ....[122]....
        /*0ea4*/ 	.word	0x00028a80


	//   ....[123]....
        /*0ea8*/ 	.word	0x00028ad0


	//   ....[124]....
        /*0eac*/ 	.word	0x00028b60


	//   ....[125]....
        /*0eb0*/ 	.word	0x00028bf0


	//   ....[126]....
        /*0eb4*/ 	.word	0x00028cb0


	//   ....[127]....
        /*0eb8*/ 	.word	0x00028fa0


	//   ....[128]....
        /*0ebc*/ 	.word	0x00029130


	//   ....[129]....
        /*0ec0*/ 	.word	0x000291a0


	//   ....[130]....
        /*0ec4*/ 	.word	0x000292d0


	//   ....[131]....
        /*0ec8*/ 	.word	0x00029320


	//   ....[132]....
        /*0ecc*/ 	.word	0x00029440


	//   ....[133]....
        /*0ed0*/ 	.word	0x000294b0


	//   ....[134]....
        /*0ed4*/ 	.word	0x000295d0


	//   ....[135]....
        /*0ed8*/ 	.word	0x00029640


	//   ....[136]....
        /*0edc*/ 	.word	0x00029760


	//   ....[137]....
        /*0ee0*/ 	.word	0x000297b0


	//   ....[138]....
        /*0ee4*/ 	.word	0x000298b0


	//   ....[139]....
        /*0ee8*/ 	.word	0x00029900


	//   ....[140]....
        /*0eec*/ 	.word	0x00029c20


	//   ....[141]....
        /*0ef0*/ 	.word	0x00029cd0


	//   ....[142]....
        /*0ef4*/ 	.word	0x00029e30


	//   ....[143]....
        /*0ef8*/ 	.word	0x00029eb0


	//   ....[144]....
        /*0efc*/ 	.word	0x00029f20


	//   ....[145]....
        /*0f00*/ 	.word	0x00029f90


	//   ....[146]....
        /*0f04*/ 	.word	0x0002a000


	//   ....[147]....
        /*0f08*/ 	.word	0x0002a080


	//   ....[148]....
        /*0f0c*/ 	.word	0x0002a100


	//   ....[149]....
        /*0f10*/ 	.word	0x0002a1a0


	//   ....[150]....
        /*0f14*/ 	.word	0x0002a210


	//   ....[151]....
        /*0f18*/ 	.word	0x0002a280


	//   ....[152]....
        /*0f1c*/ 	.word	0x0002a2f0


	//   ....[153]....
        /*0f20*/ 	.word	0x0002a370


	//   ....[154]....
        /*0f24*/ 	.word	0x0002a3e0


	//   ....[155]....
        /*0f28*/ 	.word	0x0002a490


	//   ....[156]....
        /*0f2c*/ 	.word	0x0002a4e0


	//   ....[157]....
        /*0f30*/ 	.word	0x0002a570


	//   ....[158]....
        /*0f34*/ 	.word	0x0002a6a0


	//----- nvinfo : EIATTR_REG_RECONFIG
	.align		4
.L_1365:
        /*0f38*/ 	.byte	0x01, 0x54
	.zero		2


	//----- nvinfo : EIATTR_SYSCALL_OFFSETS
	.align		4
        /*0f3c*/ 	.byte	0x04, 0x46
        /*0f3e*/ 	.short	(.L_1367 - .L_1366)


	//   ....[0]....
.L_1366:
        /*0f40*/ 	.word	0x00001f30


	//   ....[1]....
        /*0f44*/ 	.word	0x00002080


	//   ....[2]....
        /*0f48*/ 	.word	0x00007ae0


	//   ....[3]....
        /*0f4c*/ 	.word	0x00007e00


	//   ....[4]....
        /*0f50*/ 	.word	0x00022af0


	//   ....[5]....
        /*0f54*/ 	.word	0x00022c40


	//   ....[6]....
        /*0f58*/ 	.word	0x00022d40


	//   ....[7]....
        /*0f5c*/ 	.word	0x000235e0


	//----- nvinfo : EIATTR_MBARRIER_INSTR_OFFSETS
	.align		4
.L_1367:
        /*0f60*/ 	.byte	0x04, 0x39
        /*0f62*/ 	.short	(.L_1369 - .L_1368)


	//   ....[0]....
.L_1368:
        /*0f64*/ 	.word	0x000002b0
        /*0f68*/ 	.word	0x000000ff
        /*0f6c*/ 	.word	0x00031c00
        /*0f70*/ 	.short	0x0100
        /*0f72*/ 	.byte	0x08
	.zero		1


	//   ....[1]....
        /*0f74*/ 	.word	0x000002c0
        /*0f78*/ 	.word	0x000000ff
        /*0f7c*/ 	.word	0x00031c20
        /*0f80*/ 	.short	0x0100
        /*0f82*/ 	.byte	0x08
	.zero		1


	//   ....[2]....
        /*0f84*/ 	.word	0x000003b0
        /*0f88*/ 	.word	0x000000ff
        /*0f8c*/ 	.word	0x00031c30
        /*0f90*/ 	.short	0x0100
        /*0f92*/ 	.byte	0x08
	.zero		1


	//   ....[3]....
        /*0f94*/ 	.word	0x000003c0
        /*0f98*/ 	.word	0x000000ff
        /*0f9c*/ 	.word	0x00031c40
        /*0fa0*/ 	.short	0x0100
        /*0fa2*/ 	.byte	0x08
	.zero		1


	//   ....[4]....
        /*0fa4*/ 	.word	0x000003d0
        /*0fa8*/ 	.word	0x000000ff
        /*0fac*/ 	.word	0x00031c38
        /*0fb0*/ 	.short	0x0100
        /*0fb2*/ 	.byte	0x08
	.zero		1


	//   ....[5]....
        /*0fb4*/ 	.word	0x000003e0
        /*0fb8*/ 	.word	0x000000ff
        /*0fbc*/ 	.word	0x00031c48
        /*0fc0*/ 	.short	0x0100
        /*0fc2*/ 	.byte	0x08
	.zero		1


	//   ....[6]....
        /*0fc4*/ 	.word	0x00000510
        /*0fc8*/ 	.word	0x000000ff
        /*0fcc*/ 	.word	0x00031c50
        /*0fd0*/ 	.short	0x0100
        /*0fd2*/ 	.byte	0x08
	.zero		1


	//   ....[7]....
        /*0fd4*/ 	.word	0x00000520
        /*0fd8*/ 	.word	0x000000ff
        /*0fdc*/ 	.word	0x00031c60
        /*0fe0*/ 	.short	0x0100
        /*0fe2*/ 	.byte	0x08
	.zero		1


	//   ....[8]....
        /*0fe4*/ 	.word	0x00000530
        /*0fe8*/ 	.word	0x000000ff
        /*0fec*/ 	.word	0x00031c58
        /*0ff0*/ 	.short	0x0100
        /*0ff2*/ 	.byte	0x08
	.zero		1


	//   ....[9]....
        /*0ff4*/ 	.word	0x00000540
        /*0ff8*/ 	.word	0x000000ff
        /*0ffc*/ 	.word	0x00031c68
        /*1000*/ 	.short	0x0100
        /*1002*/ 	.byte	0x08
	.zero		1


	//   ....[10]....
        /*1004*/ 	.word	0x00000630
        /*1008*/ 	.word	0x000000ff
        /*100c*/ 	.word	0x00031c70
        /*1010*/ 	.short	0x0100
        /*1012*/ 	.byte	0x06
	.zero		1


	//   ....[11]....
        /*1014*/ 	.word	0x00000640
        /*1018*/ 	.word	0x000000ff
        /*101c*/ 	.word	0x00031c80
        /*1020*/ 	.short	0x0100
        /*1022*/ 	.byte	0x06
	.zero		1


	//   ....[12]....
        /*1024*/ 	.word	0x00000650
        /*1028*/ 	.word	0x000000ff
        /*102c*/ 	.word	0x00031c78
        /*1030*/ 	.short	0x0100
        /*1032*/ 	.byte	0x06
	.zero		1


	//   ....[13]....
        /*1034*/ 	.word	0x00000660
        /*1038*/ 	.word	0x000000ff
        /*103c*/ 	.word	0x00031c88
        /*1040*/ 	.short	0x0100
        /*1042*/ 	.byte	0x06
	.zero		1


	//   ....[14]....
        /*1044*/ 	.word	0x00000790
        /*1048*/ 	.word	0x000000ff
        /*104c*/ 	.word	0x00031c90
        /*1050*/ 	.short	0x0100
        /*1052*/ 	.byte	0x08
	.zero		1


	//   ....[15]....
        /*1054*/ 	.word	0x000007a0
        /*1058*/ 	.word	0x000000ff
        /*105c*/ 	.word	0x00031ca0
        /*1060*/ 	.short	0x0100
        /*1062*/ 	.byte	0x08
	.zero		1


	//   ....[16]....
        /*1064*/ 	.word	0x000007b0
        /*1068*/ 	.word	0x000000ff
        /*106c*/ 	.word	0x00031c98
        /*1070*/ 	.short	0x0100
        /*1072*/ 	.byte	0x08
	.zero		1


	//   ....[17]....
        /*1074*/ 	.word	0x000007c0
        /*1078*/ 	.word	0x000000ff
        /*107c*/ 	.word	0x00031ca8
        /*1080*/ 	.short	0x0100
        /*1082*/ 	.byte	0x08
	.zero		1


	//   ....[18]....
        /*1084*/ 	.word	0x000008f0
        /*1088*/ 	.word	0x000000ff
        /*108c*/ 	.word	0x00031cb0
        /*1090*/ 	.short	0x0100
        /*1092*/ 	.byte	0x08
	.zero		1


	//   ....[19]....
        /*1094*/ 	.word	0x00000900
        /*1098*/ 	.word	0x000000ff
        /*109c*/ 	.word	0x00031cc0
        /*10a0*/ 	.short	0x0100
        /*10a2*/ 	.byte	0x08
	.zero		1


	//   ....[20]....
        /*10a4*/ 	.word	0x00000910
        /*10a8*/ 	.word	0x000000ff
        /*10ac*/ 	.word	0x00031cb8
        /*10b0*/ 	.short	0x0100
        /*10b2*/ 	.byte	0x08
	.zero		1


	//   ....[21]....
        /*10b4*/ 	.word	0x00000920
        /*10b8*/ 	.word	0x000000ff
        /*10bc*/ 	.word	0x00031cc8
        /*10c0*/ 	.short	0x0100
        /*10c2*/ 	.byte	0x08
	.zero		1


	//   ....[22]....
        /*10c4*/ 	.word	0x000035e0
        /*10c8*/ 	.word	0x0000001a
        /*10cc*/ 	.word	0x00031c90
        /*10d0*/ 	.short	0x010a
        /*10d2*/ 	.byte	0x3f
	.zero		1


	//   ....[23]....
        /*10d4*/ 	.word	0x00005150
        /*10d8*/ 	.word	0x0000001a
        /*10dc*/ 	.word	0x00031c90
        /*10e0*/ 	.short	0x010a
        /*10e2*/ 	.byte	0x3f
	.zero		1


	//   ....[24]....
        /*10e4*/ 	.word	0x00006c30
        /*10e8*/ 	.word	0x0000001a
        /*10ec*/ 	.word	0x00031c90
        /*10f0*/ 	.short	0x010a
        /*10f2*/ 	.byte	0x3f
	.zero		1


	//   ....[25]....
        /*10f4*/ 	.word	0x00006ea0
        /*10f8*/ 	.word	0x00000024
        /*10fc*/ 	.word	0x00000000
        /*1100*/ 	.short	0x0101
        /*1102*/ 	.byte	0x3f
	.zero		1


	//   ....[26]....
        /*1104*/ 	.word	0x00006ee0
        /*1108*/ 	.word	0x0000001a
        /*110c*/ 	.word	0x00031cb0
        /*1110*/ 	.short	0x010a
        /*1112*/ 	.byte	0x3f
	.zero		1


	//   ....[27]....
        /*1114*/ 	.word	0x00007230
        /*1118*/ 	.word	0x0000001a
        /*111c*/ 	.word	0x00000000
        /*1120*/ 	.short	0x0101
        /*1122*/ 	.byte	0x3f
	.zero		1


	//   ....[28]....
        /*1124*/ 	.word	0x00007b80
        /*1128*/ 	.word	0x00000010
        /*112c*/ 	.word	0x00031c00
        /*1130*/ 	.short	0x010a
        /*1132*/ 	.byte	0x3f
	.zero		1


	//   ....[29]....
        /*1134*/ 	.word	0x00007bd0
        /*1138*/ 	.word	0x00000010
        /*113c*/ 	.word	0x00031c00
        /*1140*/ 	.short	0x010a
        /*1142*/ 	.byte	0x3f
	.zero		1


	//   ....[30]....
        /*1144*/ 	.word	0x000087c0
        /*1148*/ 	.word	0x00000010
        /*114c*/ 	.word	0x00031c00
        /*1150*/ 	.short	0x010a
        /*1152*/ 	.byte	0x3f
	.zero		1


	//   ....[31]....
        /*1154*/ 	.word	0x0000a590
        /*1158*/ 	.word	0x00000010
        /*115c*/ 	.word	0x00031c00
        /*1160*/ 	.short	0x010a
        /*1162*/ 	.byte	0x3f
	.zero		1


	//   ....[32]....
        /*1164*/ 	.word	0x0000bf80
        /*1168*/ 	.word	0x00000000
        /*116c*/ 	.word	0x00031c30
        /*1170*/ 	.short	0x010a
        /*1172*/ 	.byte	0x3f
	.zero		1


	//   ....[33]....
        /*1174*/ 	.word	0x0000bff0
        /*1178*/ 	.word	0x00000000
        /*117c*/ 	.word	0x00031c30
        /*1180*/ 	.short	0x010a
        /*1182*/ 	.byte	0x3f
	.zero		1


	//   ....[34]....
        /*1184*/ 	.word	0x0000fc80
        /*1188*/ 	.word	0x00000018
        /*118c*/ 	.word	0x00000000
        /*1190*/ 	.short	0x0101
        /*1192*/ 	.byte	0x3f
	.zero		1


	//   ....[35]....
        /*1194*/ 	.word	0x00010cf0
        /*1198*/ 	.word	0x00000014
        /*119c*/ 	.word	0x00031c30
        /*11a0*/ 	.short	0x010a
        /*11a2*/ 	.byte	0x3f
	.zero		1


	//   ....[36]....
        /*11a4*/ 	.word	0x00010d40
        /*11a8*/ 	.word	0x00000014
        /*11ac*/ 	.word	0x00031c30
        /*11b0*/ 	.short	0x010a
        /*11b2*/ 	.byte	0x3f
	.zero		1


	//   ....[37]....
        /*11b4*/ 	.word	0x00013180
        /*11b8*/ 	.word	0x00000015
        /*11bc*/ 	.word	0x00031c50
        /*11c0*/ 	.short	0x010a
        /*11c2*/ 	.byte	0x3f
	.zero		1


	//   ....[38]....
        /*11c4*/ 	.word	0x000131d0
        /*11c8*/ 	.word	0x00000015
        /*11cc*/ 	.word	0x00031c50
        /*11d0*/ 	.short	0x010a
        /*11d2*/ 	.byte	0x3f
	.zero		1


	//   ....[39]....
        /*11d4*/ 	.word	0x000159c0
        /*11d8*/ 	.word	0x00000071
        /*11dc*/ 	.word	0x00000000
        /*11e0*/ 	.short	0x0101
        /*11e2*/ 	.byte	0x3f
	.zero		1


	//   ....[40]....
        /*11e4*/ 	.word	0x00015a00
        /*11e8*/ 	.word	0x00000070
        /*11ec*/ 	.word	0x00000000
        /*11f0*/ 	.short	0x0101
        /*11f2*/ 	.byte	0x3f
	.zero		1


	//   ....[41]....
        /*11f4*/ 	.word	0x00016960
        /*11f8*/ 	.word	0x00000014
        /*11fc*/ 	.word	0x00031c30
        /*1200*/ 	.short	0x010a
        /*1202*/ 	.byte	0x3f
	.zero		1


	//   ....[42]....
        /*1204*/ 	.word	0x000169b0
        /*1208*/ 	.word	0x00000014
        /*120c*/ 	.word	0x00031c30
        /*1210*/ 	.short	0x010a
        /*1212*/ 	.byte	0x3f
	.zero		1


	//   ....[43]....
        /*1214*/ 	.word	0x00018dd0
        /*1218*/ 	.word	0x00000015
        /*121c*/ 	.word	0x00031c50
        /*1220*/ 	.short	0x010a
        /*1222*/ 	.byte	0x3f
	.zero		1


	//   ....[44]....
        /*1224*/ 	.word	0x00018e20
        /*1228*/ 	.word	0x00000015
        /*122c*/ 	.word	0x00031c50
        /*1230*/ 	.short	0x010a
        /*1232*/ 	.byte	0x3f
	.zero		1


	//   ....[45]....
        /*1234*/ 	.word	0x0001aa00
        /*1238*/ 	.word	0x00000070
        /*123c*/ 	.word	0x00000000
        /*1240*/ 	.short	0x0101
        /*1242*/ 	.byte	0x3f
	.zero		1


	//   ....[46]....
        /*1244*/ 	.word	0x0001aa10
        /*1248*/ 	.word	0x0000006e
        /*124c*/ 	.word	0x00000000
        /*1250*/ 	.short	0x0101
        /*1252*/ 	.byte	0x3f
	.zero		1


	//   ....[47]....
        /*1254*/ 	.word	0x0001ba10
        /*1258*/ 	.word	0x00000000
        /*125c*/ 	.word	0x00031c50
        /*1260*/ 	.short	0x010a
        /*1262*/ 	.byte	0x3f
	.zero		1


	//   ....[48]....
        /*1264*/ 	.word	0x0001bac0
        /*1268*/ 	.word	0x00000000
        /*126c*/ 	.word	0x00031c50
        /*1270*/ 	.short	0x010a
        /*1272*/ 	.byte	0x3f
	.zero		1


	//   ....[49]....
        /*1274*/ 	.word	0x0001c340
        /*1278*/ 	.word	0x00000004
        /*127c*/ 	.word	0x00000000
        /*1280*/ 	.short	0x0101
        /*1282*/ 	.byte	0x3f
	.zero		1


	//   ....[50]....
        /*1284*/ 	.word	0x0001d720
        /*1288*/ 	.word	0x00000000
        /*128c*/ 	.word	0x00000000
        /*1290*/ 	.short	0x0101
        /*1292*/ 	.byte	0x3f
	.zero		1


	//   ....[51]....
        /*1294*/ 	.word	0x0001dc70
        /*1298*/ 	.word	0x00000004
        /*129c*/ 	.word	0x00000000
        /*12a0*/ 	.short	0x0101
        /*12a2*/ 	.byte	0x3f
	.zero		1


	//   ....[52]....
        /*12a4*/ 	.word	0x000211c0
        /*12a8*/ 	.word	0x00000010
        /*12ac*/ 	.word	0x00031c20
        /*12b0*/ 	.short	0x010a
        /*12b2*/ 	.byte	0x3f
	.zero		1


	//   ....[53]....
        /*12b4*/ 	.word	0x00021290
        /*12b8*/ 	.word	0x00000009
        /*12bc*/ 	.word	0x00031ca0
        /*12c0*/ 	.short	0x010a
        /*12c2*/ 	.byte	0x3f
	.zero		1


	//   ....[54]....
        /*12c4*/ 	.word	0x000216b0
        /*12c8*/ 	.word	0x00000009
        /*12cc*/ 	.word	0x00031cc0
        /*12d0*/ 	.short	0x010a
        /*12d2*/ 	.byte	0x3f
	.zero		1


	//   ....[55]....
        /*12d4*/ 	.word	0x00021c20
        /*12d8*/ 	.word	0x00000009
        /*12dc*/ 	.word	0x00031ca0
        /*12e0*/ 	.short	0x010a
        /*12e2*/ 	.byte	0x3f
	.zero		1


	//   ....[56]....
        /*12e4*/ 	.word	0x00022030
        /*12e8*/ 	.word	0x00000009
        /*12ec*/ 	.word	0x00031cc0
        /*12f0*/ 	.short	0x010a
        /*12f2*/ 	.byte	0x3f
	.zero		1


	//   ....[57]....
        /*12f4*/ 	.word	0x000230d0
        /*12f8*/ 	.word	0x00000000
        /*12fc*/ 	.word	0x00031c40
        /*1300*/ 	.short	0x010a
        /*1302*/ 	.byte	0x3f
	.zero		1


	//   ....[58]....
        /*1304*/ 	.word	0x00023fa0
        /*1308*/ 	.word	0x00000010
        /*130c*/ 	.word	0x00031c00
        /*1310*/ 	.short	0x0107
        /*1312*/ 	.byte	0x3f
	.zero		1


	//   ....[59]....
        /*1314*/ 	.word	0x00024090
        /*1318*/ 	.word	0x00000010
        /*131c*/ 	.word	0x00031c00
        /*1320*/ 	.short	0x0101
        /*1322*/ 	.byte	0x3f
	.zero		1


	//   ....[60]....
        /*1324*/ 	.word	0x000240b0
        /*1328*/ 	.word	0x00000010
        /*132c*/ 	.word	0x00031c20
        /*1330*/ 	.short	0x010a
        /*1332*/ 	.byte	0x3f
	.zero		1


	//   ....[61]....
        /*1334*/ 	.word	0x00024450
        /*1338*/ 	.word	0x00000003
        /*133c*/ 	.word	0x00031c40
        /*1340*/ 	.short	0x010a
        /*1342*/ 	.byte	0x3f
	.zero		1


	//   ....[62]....
        /*1344*/ 	.word	0x000248b0
        /*1348*/ 	.word	0x00000002
        /*134c*/ 	.word	0x00031c60
        /*1350*/ 	.short	0x010a
        /*1352*/ 	.byte	0x3f
	.zero		1


	//   ....[63]....
        /*1354*/ 	.word	0x00025000
        /*1358*/ 	.word	0x00000003
        /*135c*/ 	.word	0x00031c40
        /*1360*/ 	.short	0x010a
        /*1362*/ 	.byte	0x3f
	.zero		1


	//   ....[64]....
        /*1364*/ 	.word	0x00025460
        /*1368*/ 	.word	0x00000002
        /*136c*/ 	.word	0x00031c60
        /*1370*/ 	.short	0x010a
        /*1372*/ 	.byte	0x3f
	.zero		1


	//   ....[65]....
        /*1374*/ 	.word	0x00025b10
        /*1378*/ 	.word	0x00000003
        /*137c*/ 	.word	0x00031c40
        /*1380*/ 	.short	0x010a
        /*1382*/ 	.byte	0x3f
	.zero		1


	//   ....[66]....
        /*1384*/ 	.word	0x00025f70
        /*1388*/ 	.word	0x00000002
        /*138c*/ 	.word	0x00031c60
        /*1390*/ 	.short	0x010a
        /*1392*/ 	.byte	0x3f
	.zero		1


	//   ....[67]....
        /*1394*/ 	.word	0x000265c0
        /*1398*/ 	.word	0x00000000
        /*139c*/ 	.word	0x00031c60
        /*13a0*/ 	.short	0x010a
        /*13a2*/ 	.byte	0x3f
	.zero		1


	//   ....[68]....
        /*13a4*/ 	.word	0x00027b70
        /*13a8*/ 	.word	0x00000009
        /*13ac*/ 	.word	0x00031c20
        /*13b0*/ 	.short	0x010a
        /*13b2*/ 	.byte	0x3f
	.zero		1


	//   ....[69]....
        /*13b4*/ 	.word	0x00027d00
        /*13b8*/ 	.word	0x00000007
        /*13bc*/ 	.word	0x00000000
        /*13c0*/ 	.short	0x010a
        /*13c2*/ 	.byte	0x3f
	.zero		1


	//   ....[70]....
        /*13c4*/ 	.word	0x00027d70
        /*13c8*/ 	.word	0x00000003
        /*13cc*/ 	.word	0x00000000
        /*13d0*/ 	.short	0x010a
        /*13d2*/ 	.byte	0x3f
	.zero		1


	//   ....[71]....
        /*13d4*/ 	.word	0x00027dd0
        /*13d8*/ 	.word	0x00000005
        /*13dc*/ 	.word	0x00000000
        /*13e0*/ 	.short	0x010a
        /*13e2*/ 	.byte	0x3f
	.zero		1


	//   ....[72]....
        /*13e4*/ 	.word	0x00027e00
        /*13e8*/ 	.word	0x00000003
        /*13ec*/ 	.word	0x00000000
        /*13f0*/ 	.short	0x010a
        /*13f2*/ 	.byte	0x3f
	.zero		1


	//   ....[73]....
        /*13f4*/ 	.word	0x00027e60
        /*13f8*/ 	.word	0x0000001a
        /*13fc*/ 	.word	0x00031c90
        /*1400*/ 	.short	0x010a
        /*1402*/ 	.byte	0x3f
	.zero		1


	//   ....[74]....
        /*1404*/ 	.word	0x00027eb0
        /*1408*/ 	.word	0x0000001a
        /*140c*/ 	.word	0x00031c90
        /*1410*/ 	.short	0x010a
        /*1412*/ 	.byte	0x3f
	.zero		1


	//   ....[75]....
        /*1414*/ 	.word	0x00027f00
        /*1418*/ 	.word	0x0000001a
        /*141c*/ 	.word	0x00031c90
        /*1420*/ 	.short	0x010a
        /*1422*/ 	.byte	0x3f
	.zero		1


	//   ....[76]....
        /*1424*/ 	.word	0x00027f50
        /*1428*/ 	.word	0x0000001a
        /*142c*/ 	.word	0x00031cb0
        /*1430*/ 	.short	0x010a
        /*1432*/ 	.byte	0x3f
	.zero		1


	//   ....[77]....
        /*1434*/ 	.word	0x00028200
        /*1438*/ 	.word	0x00000010
        /*143c*/ 	.word	0x00031c00
        /*1440*/ 	.short	0x010a
        /*1442*/ 	.byte	0x3f
	.zero		1


	//   ....[78]....
        /*1444*/ 	.word	0x00028420
        /*1448*/ 	.word	0x00000010
        /*144c*/ 	.word	0x00031c00
        /*1450*/ 	.short	0x010a
        /*1452*/ 	.byte	0x3f
	.zero		1


	//   ....[79]....
        /*1454*/ 	.word	0x00028470
        /*1458*/ 	.word	0x00000000
        /*145c*/ 	.word	0x00031c30
        /*1460*/ 	.short	0x010a
        /*1462*/ 	.byte	0x3f
	.zero		1


	//   ....[80]....
        /*1464*/ 	.word	0x000284c0
        /*1468*/ 	.word	0x00000014
        /*146c*/ 	.word	0x00031c30
        /*1470*/ 	.short	0x010a
        /*1472*/ 	.byte	0x3f
	.zero		1


	//   ....[81]....
        /*1474*/ 	.word	0x00028510
        /*1478*/ 	.word	0x00000015
        /*147c*/ 	.word	0x00031c50
        /*1480*/ 	.short	0x010a
        /*1482*/ 	.byte	0x3f
	.zero		1


	//   ....[82]....
        /*1484*/ 	.word	0x00028560
        /*1488*/ 	.word	0x00000014
        /*148c*/ 	.word	0x00031c30
        /*1490*/ 	.short	0x010a
        /*1492*/ 	.byte	0x3f
	.zero		1


	//   ....[83]....
        /*1494*/ 	.word	0x000285b0
        /*1498*/ 	.word	0x00000015
        /*149c*/ 	.word	0x00031c50
        /*14a0*/ 	.short	0x010a
        /*14a2*/ 	.byte	0x3f
	.zero		1


	//   ....[84]....
        /*14a4*/ 	.word	0x00028600
        /*14a8*/ 	.word	0x00000000
        /*14ac*/ 	.word	0x00031c50
        /*14b0*/ 	.short	0x010a
        /*14b2*/ 	.byte	0x3f
	.zero		1


	//   ....[85]....
        /*14b4*/ 	.word	0x00028d80
        /*14b8*/ 	.word	0x00000010
        /*14bc*/ 	.word	0x00031c20
        /*14c0*/ 	.short	0x010a
        /*14c2*/ 	.byte	0x3f
	.zero		1


	//   ....[86]....
        /*14c4*/ 	.word	0x00028dd0
        /*14c8*/ 	.word	0x00000009
        /*14cc*/ 	.word	0x00031ca0
        /*14d0*/ 	.short	0x010a
        /*14d2*/ 	.byte	0x3f
	.zero		1


	//   ....[87]....
        /*14d4*/ 	.word	0x00028e20
        /*14d8*/ 	.word	0x00000009
        /*14dc*/ 	.word	0x00031cc0
        /*14e0*/ 	.short	0x010a
        /*14e2*/ 	.byte	0x3f
	.zero		1


	//   ....[88]....
        /*14e4*/ 	.word	0x00028e70
        /*14e8*/ 	.word	0x00000009
        /*14ec*/ 	.word	0x00031ca0
        /*14f0*/ 	.short	0x010a
        /*14f2*/ 	.byte	0x3f
	.zero		1


	//   ....[89]....
        /*14f4*/ 	.word	0x00028ec0
        /*14f8*/ 	.word	0x00000009
        /*14fc*/ 	.word	0x00031cc0
        /*1500*/ 	.short	0x010a
        /*1502*/ 	.byte	0x3f
	.zero		1


	//   ....[90]....
        /*1504*/ 	.word	0x00029060
        /*1508*/ 	.word	0x00000000
        /*150c*/ 	.word	0x00031c40
        /*1510*/ 	.short	0x010a
        /*1512*/ 	.byte	0x3f
	.zero		1


	//   ....[91]....
        /*1514*/ 	.word	0x00029940
        /*1518*/ 	.word	0x00000010
        /*151c*/ 	.word	0x00031c20
        /*1520*/ 	.short	0x010a
        /*1522*/ 	.byte	0x3f
	.zero		1


	//   ....[92]....
        /*1524*/ 	.word	0x00029990
        /*1528*/ 	.word	0x00000003
        /*152c*/ 	.word	0x00031c40
        /*1530*/ 	.short	0x010a
        /*1532*/ 	.byte	0x3f
	.zero		1


	//   ....[93]....
        /*1534*/ 	.word	0x000299e0
        /*1538*/ 	.word	0x00000002
        /*153c*/ 	.word	0x00031c60
        /*1540*/ 	.short	0x010a
        /*1542*/ 	.byte	0x3f
	.zero		1


	//   ....[94]....
        /*1544*/ 	.word	0x00029a30
        /*1548*/ 	.word	0x00000003
        /*154c*/ 	.word	0x00031c40
        /*1550*/ 	.short	0x010a
        /*1552*/ 	.byte	0x3f
	.zero		1


	//   ....[95]....
        /*1554*/ 	.word	0x00029a80
        /*1558*/ 	.word	0x00000002
        /*155c*/ 	.word	0x00031c60
        /*1560*/ 	.short	0x010a
        /*1562*/ 	.byte	0x3f
	.zero		1


	//   ....[96]....
        /*1564*/ 	.word	0x00029ad0
        /*1568*/ 	.word	0x00000003
        /*156c*/ 	.word	0x00031c40
        /*1570*/ 	.short	0x010a
        /*1572*/ 	.byte	0x3f
	.zero		1


	//   ....[97]....
        /*1574*/ 	.word	0x00029b20
        /*1578*/ 	.word	0x00000002
        /*157c*/ 	.word	0x00031c60
        /*1580*/ 	.short	0x010a
        /*1582*/ 	.byte	0x3f
	.zero		1


	//   ....[98]....
        /*1584*/ 	.word	0x00029b70
        /*1588*/ 	.word	0x00000000
        /*158c*/ 	.word	0x00031c60
        /*1590*/ 	.short	0x010a
        /*1592*/ 	.byte	0x3f
	.zero		1


	//   ....[99]....
        /*1594*/ 	.word	0x0002a5c0
        /*1598*/ 	.word	0x00000009
        /*159c*/ 	.word	0x00031c20
        /*15a0*/ 	.short	0x010a
        /*15a2*/ 	.byte	0x3f
	.zero		1


	//   ....[100]....
        /*15a4*/ 	.word	0x0002a760
        /*15a8*/ 	.word	0x00000007
        /*15ac*/ 	.word	0x00000000
        /*15b0*/ 	.short	0x010a
        /*15b2*/ 	.byte	0x3f
	.zero		1


	//   ....[101]....
        /*15b4*/ 	.word	0x0002a7b0
        /*15b8*/ 	.word	0x00000003
        /*15bc*/ 	.word	0x00000000
        /*15c0*/ 	.short	0x010a
        /*15c2*/ 	.byte	0x3f
	.zero		1


	//   ....[102]....
        /*15c4*/ 	.word	0x0002a800
        /*15c8*/ 	.word	0x00000005
        /*15cc*/ 	.word	0x00000000
        /*15d0*/ 	.short	0x010a
        /*15d2*/ 	.byte	0x3f
	.zero		1


	//----- nvinfo : EIATTR_NUM_MBARRIERS
	.align		4
.L_1369:
        /*15d4*/ 	.byte	0x03, 0x38
        /*15d6*/ 	.short	0x0016


	//----- nvinfo : EIATTR_EXIT_INSTR_OFFSETS
	.align		4
        /*15d8*/ 	.byte	0x04, 0x1c
        /*15da*/ 	.short	(.L_1371 - .L_1370)


	//   ....[0]....
.L_1370:
        /*15dc*/ 	.word	0x00027e50


	//----- nvinfo : EIATTR_MAX_THREADS
	.align		4
.L_1371:
        /*15e0*/ 	.byte	0x04, 0x05
        /*15e2*/ 	.short	(.L_1373 - .L_1372)
.L_1372:
        /*15e4*/ 	.word	0x00000200
        /*15e8*/ 	.word	0x00000001
        /*15ec*/ 	.word	0x00000001


	//----- nvinfo : EIATTR_CRS_STACK_SIZE
	.align		4
.L_1373:
        /*15f0*/ 	.byte	0x04, 0x1e
        /*15f2*/ 	.short	(.L_1375 - .L_1374)
.L_1374:
        /*15f4*/ 	.word	0x00000000


	//----- nvinfo : EIATTR_CBANK_PARAM_SIZE
	.align		4
.L_1375:
        /*15f8*/ 	.byte	0x03, 0x19
        /*15fa*/ 	.short	0x0af0


	//----- nvinfo : EIATTR_PARAM_CBANK
	.align		4
        /*15fc*/ 	.byte	0x04, 0x0a
        /*15fe*/ 	.short	(.L_1377 - .L_1376)
	.align		4
.L_1376:
        /*1600*/ 	.word	index@(.nv.constant0._ZN7cutlass13device_kernelIN5flash11enable_sm90INS1_16FlashAttnFwdSm90INS1_25CollectiveMainloopFwdSm90ILi2EN4cute5tupleIJNS5_1CILi1EEES8_S8_EEENS6_IJNS7_ILi192EEENS7_ILi144EEENS7_ILi96EEEEEELi96ENS_10bfloat16_tEfNS_4arch4Sm90ELb1ELb0ELb1ELb1ELb0ELb1ELb0ELb0ELb1ELb1ELb1ELb0EEENS1_21CollectiveEpilogueFwdINS6_IJSA_SC_SB_EEES9_SE_SG_Li384ELb1ELb1ELb1ELb0EEENS1_36VarlenDynamicPersistentTileSchedulerILi192ELi144ELi384ELi128ELb1ELb1ELb1ELb1ELb1ELb1EEEEEEEEEvNT_6ParamsE)
        /*1604*/ 	.short	0x0210
        /*1606*/ 	.short	0x0af0


	//----- nvinfo : EIATTR_SW_WAR
	.align		4
.L_1377:
        /*1608*/ 	.byte	0x04, 0x36
        /*160a*/ 	.short	(.L_1379 - .L_1378)
.L_1378:
        /*160c*/ 	.word	0x00000008
.L_1379:


//--------------------- .nv.info._ZN7cutlass13device_kernelIN5flash11enable_sm90INS1_16FlashAttnFwdSm90INS1_25CollectiveMainloopFwdSm90ILi2EN4cute5tupleIJNS5_1CILi1EEES8_S8_EEENS6_IJNS7_ILi192EEESA_NS7_ILi64EEEEEELi64ENS_10bfloat16_tEfNS_4arch4Sm90ELb0ELb0ELb1ELb0ELb0ELb0ELb0ELb0ELb1ELb1ELb1ELb0EEENS1_21CollectiveEpilogueFwdINS6_IJSA_SB_SA_EEES9_SD_SF_Li384ELb0ELb1ELb1ELb0EEENS1_19SingleTileSchedulerILb0ELb1ELb1ELi192EEEEEEEEEvNT_6ParamsE --------------------------
	.section	.nv.info._ZN7cutlass13device_kernelIN5flash11enable_sm90INS1_16FlashAttnFwdSm90INS1_25CollectiveMainloopFwdSm90ILi2EN4cute5tupleIJNS5_1CILi1EEES8_S8_EEENS6_IJNS7_ILi192EEESA_NS7_ILi64EEEEEELi64ENS_10bfloat16_tEfNS_4arch4Sm90ELb0ELb0ELb1ELb0ELb0ELb0ELb0ELb0ELb1ELb1ELb1ELb0EEENS1_21CollectiveEpilogueFwdINS6_IJSA_SB_SA_EEES9_SD_SF_Li384ELb0ELb1ELb1ELb0EEENS1_19SingleTileSchedulerILb0ELb1ELb1ELi192EEEEEEEEEvNT_6ParamsE,"",@"SHT_CUDA_INFO"
	.sectionflags	@""
	.align	4


	//----- nvinfo : EIATTR_CUDA_API_VERSION
	.align		4
        /*0000*/ 	.byte	0x04, 0x37
        /*0002*/ 	.short	(.L_1381 - .L_1380)
.L_1380:
        /*0004*/ 	.word	0x00000082


	//----- nvinfo : EIATTR_KPARAM_INFO
	.align		4
.L_1381:
        /*0008*/ 	.byte	0x04, 0x17
        /*000a*/ 	.short	(.L_1383 - .L_1382)
.L_1382:
        /*000c*/ 	.word	0x00000000
        /*0010*/ 	.short	0x0000
        /*0012*/ 	.short	0x0070
        /*0014*/ 	.byte	0x00, 0xf0, 0x01, 0x28


	//----- nvinfo : EIATTR_SPARSE_MMA_MASK
	.align		4
.L_1383:
        /*0018*/ 	.byte	0x03, 0x50
        /*001a*/ 	.short	0x0000


	//----- nvinfo : EIATTR_MAXREG_COUNT
	.align		4
        /*001c*/ 	.byte	0x03, 0x1b
        /*001e*/ 	.short	0x0080


	//----- nvinfo : EIATTR_NUM_BARRIERS
	.align		4
        /*0020*/ 	.byte	0x02, 0x4c
        /*0022*/ 	.byte	0x10
	.zero		1


	//----- nvinfo : EIATTR_EXTERNS
	.align		4
        /*0024*/ 	.byte	0x04, 0x0f
        /*0026*/ 	.short	(.L_1385 - .L_1384)


	//   ....[0]....
	.align		4
.L_1384:
        /*0028*/ 	.word	index@(__assertfail)


	//----- nvinfo : EIATTR_ANNOTATIONS
	.align		4
.L_1385:
        /*002c*/ 	.byte	0x04, 0x55
        /*002e*/ 	.short	(.L_1387 - .L_1386)


	//   ....[0]....
.L_1386:
        /* <DEDUP_REMOVED lines=10> */


	//----- nvinfo : EIATTR_MERCURY_ISA_VERSION
	.align		4
.L_1387:
        /*00c0*/ 	.byte	0x03, 0x5f
        /*00c2*/ 	.short	0x0101


	//----- nvinfo : EIATTR_INT_WARP_WIDE_INSTR_OFFSETS
	.align		4
        /*00c4*/ 	.byte	0x04, 0x31
        /*00c6*/ 	.short	(.L_1389 - .L_1388)


	//   ....[0]....
.L_1388:
        /*00c8*/ 	.word	0x00000120


	//   ....[1]....
        /*00cc*/ 	.word	0x000001c0


	//   ....[2]....
        /*00d0*/ 	.word	0x00000230


	//----- nvinfo : EIATTR_COOP_GROUP_MASK_REGIDS
	.align		4
.L_1389:
        /*00d4*/ 	.byte	0x04, 0x29
        /*00d6*/ 	.short	(.L_1391 - .L_1390)


	//   ....[0]....
.L_1390:
        /*00d8*/ 	.word	0xffffffff


	//   ....[1]....
        /*00dc*/ 	.word	0xffffffff


	//   ....[2]....
        /*00e0*/ 	.word	0xffffffff


	//   ....[3]....
        /*00e4*/ 	.word	0xffffffff


	//   ....[4]....
        /*00e8*/ 	.word	0xffffffff


	//   ....[5]....
        /*00ec*/ 	.word	0xffffffff


	//   ....[6]....
        /*00f0*/ 	.word	0xffffffff


	//   ....[7]....
        /*00f4*/ 	.word	0xffffffff


	//   ....[8]....
        /*00f8*/ 	.word	0xffffffff


	//   ....[9]....
        /*00fc*/ 	.word	0xffffffff


	//   ....[10]....
        /*0100*/ 	.word	0xffffffff


	//   ....[11]....
        /*0104*/ 	.word	0xffffffff


	//   ....[12]....
        /*0108*/ 	.word	0xffffffff


	//   ....[13]....
        /*010c*/ 	.word	0xffffffff


	//   ....[14]....
        /*0110*/ 	.word	0xffffffff


	//   ....[15]....
        /*0114*/ 	.word	0xffffffff


	//   ....[16]....
        /*0118*/ 	.word	0xffffffff


	//   ....[17]....
        /*011c*/ 	.word	0xffffffff


	//   ....[18]....
        /*0120*/ 	.word	0xffffffff


	//   ....[19]....
        /*0124*/ 	.word	0xffffffff


	//   ....[20]....
        /*0128*/ 	.word	0xffffffff


	//   ....[21]....
        /*012c*/ 	.word	0xffffffff


	//   ....[22]....
        /*0130*/ 	.word	0xffffffff


	//   ....[23]....
        /*0134*/ 	.word	0xffffffff


	//   ....[24]....
        /*0138*/ 	.word	0xffffffff


	//   ....[25]....
        /*013c*/ 	.word	0xffffffff


	//   ....[26]....
        /*0140*/ 	.word	0xffffffff


	//   ....[27]....
        /*0144*/ 	.word	0xffffffff


	//   ....[28]....
        /*0148*/ 	.word	0xffffffff


	//   ....[29]....
        /*014c*/ 	.word	0xffffffff


	//   ....[30]....
        /*0150*/ 	.word	0xffffffff


	//   ....[31]....
        /*0154*/ 	.word	0xffffffff


	//   ....[32]....
        /*0158*/ 	.word	0xffffffff


	//   ....[33]....
        /*015c*/ 	.word	0xffffffff


	//   ....[34]....
        /*0160*/ 	.word	0xffffffff


	//   ....[35]....
        /*0164*/ 	.word	0xffffffff


	//   ....[36]....
        /*0168*/ 	.word	0xffffffff


	//   ....[37]....
        /*016c*/ 	.word	0xffffffff


	//   ....[38]....
        /*0170*/ 	.word	0xffffffff


	//   ....[39]....
        /*0174*/ 	.word	0xffffffff


	//   ....[40]....
        /*0178*/ 	.word	0xffffffff


	//   ....[41]....
        /*017c*/ 	.word	0xffffffff


	//   ....[42]....
        /*0180*/ 	.word	0xffffffff


	//   ....[43]....
        /*0184*/ 	.word	0xffffffff


	//   ....[44]....
        /*0188*/ 	.word	0xffffffff


	//   ....[45]....
        /*018c*/ 	.word	0xffffffff


	//   ....[46]....
        /*0190*/ 	.word	0xffffffff


	//   ....[47]....
        /*0194*/ 	.word	0xffffffff


	//   ....[48]....
        /*0198*/ 	.word	0xffffffff


	//   ....[49]....
        /*019c*/ 	.word	0xffffffff


	//   ....[50]....
        /*01a0*/ 	.word	0xffffffff


	//   ....[51]....
        /*01a4*/ 	.word	0xffffffff


	//   ....[52]....
        /*01a8*/ 	.word	0xffffffff


	//   ....[53]....
        /*01ac*/ 	.word	0xffffffff


	//   ....[54]....
        /*01b0*/ 	.word	0xffffffff


	//   ....[55]....
        /*01b4*/ 	.word	0xffffffff


	//   ....[56]....
        /*01b8*/ 	.word	0xffffffff


	//   ....[57]....
        /*01bc*/ 	.word	0x0500000f


	//   ....[58]....
        /*01c0*/ 	.word	0x0500000f


	//   ....[59]....
        /*01c4*/ 	.word	0x0500000f


	//   ....[60]....
        /*01c8*/ 	.word	0x0500000f


	//   ....[61]....
        /*01cc*/ 	.word	0x0500000f


	//   ....[62]....
        /*01d0*/ 	.word	0x0500000f


	//   ....[63]....
        /*01d4*/ 	.word	0x0500000f


	//   ....[64]....
        /*01d8*/ 	.word	0x0500000f


	//   ....[65]....
        /*01dc*/ 	.word	0x0500000f


	//   ....[66]....
        /*01e0*/ 	.word	0x0500000f


	//   ....[67]....
        /*01e4*/ 	.word	0x0500000f


	//   ....[68]....
        /*01e8*/ 	.word	0x0500000f


	//   ....[69]....
        /*01ec*/ 	.word	0x0500000f


	//   ....[70]....
        /*01f0*/ 	.word	0x0500000f


	//   ....[71]....
        /*01f4*/ 	.word	0x0500000f


	//   ....[72]....
        /*01f8*/ 	.word	0x0500000f


	//   ....[73]....
        /*01fc*/ 	.word	0x0500000f


	//   ....[74]....
        /*0200*/ 	.word	0x0500000f


	//   ....[75]....
        /*0204*/ 	.word	0x0500000f


	//   ....[76]....
        /*0208*/ 	.word	0x0500000f


	//   ....[77]....
        /*020c*/ 	.word	0x0500000f


	//   ....[78]....
        /*0210*/ 	.word	0x0500000f


	//   ....[79]....
        /*0214*/ 	.word	0x0500000f


	//   ....[80]....
        /*0218*/ 	.word	0x0500000f


	//   ....[81]....
        /*021c*/ 	.word	0x0500000f


	//   ....[82]....
        /*0220*/ 	.word	0x0500000f


	//----- nvinfo : EIATTR_COOP_GROUP_INSTR_OFFSETS
	.align		4
.L_1391:
        /*0224*/ 	.byte	0x04, 0x28
        /*0226*/ 	.short	(.L_1393 - .L_1392)


	//   ....[0]....
.L_1392:
        /*0228*/ 	.word	0x00000060


	//   ....[1]....
        /*022c*/ 	.word	0x00000130


	//   ....[2]....
        /*0230*/ 	.word	0x000001e0


	//   ....[3]....
        /*0234*/ 	.word	0x000003a0


	//   ....[4]....
        /*0238*/ 	.word	0x00000500


	//   ....[5]....
        /*023c*/ 	.word	0x00000620


	//   ....[6]....
        /*0240*/ 	.word	0x00000780


	//   ....[7]....
        /*0244*/ 	.word	0x00000f80


	//   ....[8]....
        /*0248*/ 	.word	0x00002e20


	//   ....[9]....
        /*024c*/ 	.word	0x00002e60


	//   ....[10]....
        /*0250*/ 	.word	0x00003660


	//   ....[11]....
        /*0254*/ 	.word	0x000036d0


	//   ....[12]....
        /*0258*/ 	.word	0x00004b90


	//   ....[13]....
        /*025c*/ 	.word	0x000068a0


	//   ....[14]....
        /*0260*/ 	.word	0x000068e0


	//   ....[15]....
        /*0264*/ 	.word	0x00006970


	//   ....[16]....
        /*0268*/ 	.word	0x000069a0


	//   ....[17]....
        /*026c*/ 	.word	0x00008590


	//   ....[18]....
        /*0270*/ 	.word	0x000086d0


	//   ....[19]....
        /*0274*/ 	.word	0x00008710


	//   ....[20]....
        /*0278*/ 	.word	0x000087c0


	//   ....[21]....
        /*027c*/ 	.word	0x000087d0


	//   ....[22]....
        /*0280*/ 	.word	0x00009760


	//   ....[23]....
        /*0284*/ 	.word	0x00009770


	//   ....[24]....
        /*0288*/ 	.word	0x00009780


	//   ....[25]....
        /*028c*/ 	.word	0x00009790


	//   ....[26]....
        /*0290*/ 	.word	0x00009870


	//   ....[27]....
        /*0294*/ 	.word	0x00009880


	//   ....[28]....
        /*0298*/ 	.word	0x00009bb0


	//   ....[29]....
        /*029c*/ 	.word	0x00009bc0


	//   ....[30]....
        /*02a0*/ 	.word	0x0000a2d0


	//   ....[31]....
        /*02a4*/ 	.word	0x0000ac80


	//   ....[32]....
        /*02a8*/ 	.word	0x0000b660


	//   ....[33]....
        /*02ac*/ 	.word	0x0000b670


	//   ....[34]....
        /*02b0*/ 	.word	0x0000b680


	//   ....[35]....
        /*02b4*/ 	.word	0x0000b6a0


	//   ....[36]....
        /*02b8*/ 	.word	0x0000b710


	//   ....[37]....
        /*02bc*/ 	.word	0x0000b770


	//   ....[38]....
        /*02c0*/ 	.word	0x0000b7e0


	//   ....[39]....
        /*02c4*/ 	.word	0x0000b810


	//   ....[40]....
        /*02c8*/ 	.word	0x0000b860


	//   ....[41]....
        /*02cc*/ 	.word	0x0000b870


	//   ....[42]....
        /*02d0*/ 	.word	0x0000b8e0


	//   ....[43]....
        /*02d4*/ 	.word	0x0000b910


	//   ....[44]....
        /*02d8*/ 	.word	0x0000b960


	//   ....[45]....
        /*02dc*/ 	.word	0x0000b970


	//   ....[46]....
        /*02e0*/ 	.word	0x0000b980


	//   ....[47]....
        /*02e4*/ 	.word	0x0000b9f0


	//   ....[48]....
        /*02e8*/ 	.word	0x0000ba20


	//   ....[49]....
        /*02ec*/ 	.word	0x0000ba70


	//   ....[50]....
        /*02f0*/ 	.word	0x0000ba90


	//   ....[51]....
        /*02f4*/ 	.word	0x0000bab0


	//   ....[52]....
        /*02f8*/ 	.word	0x0000bad0


	//   ....[53]....
        /*02fc*/ 	.word	0x0000baf0


	//   ....[54]....
        /*0300*/ 	.word	0x0000bb40


	//   ....[55]....
        /*0304*/ 	.word	0x0000bbd0


	//   ....[56]....
        /*0308*/ 	.word	0x0000d460


	//   ....[57]....
        /*030c*/ 	.word	0x0000d8d0


	//   ....[58]....
        /*0310*/ 	.word	0x0000da40


	//   ....[59]....
        /*0314*/ 	.word	0x0000da90


	//   ....[60]....
        /*0318*/ 	.word	0x0000dbb0


	//   ....[61]....
        /*031c*/ 	.word	0x0000dc00


	//   ....[62]....
        /*0320*/ 	.word	0x0000dc80


	//   ....[63]....
        /*0324*/ 	.word	0x0000dd50


	//   ....[64]....
        /*0328*/ 	.word	0x0000dde0


	//   ....[65]....
        /*032c*/ 	.word	0x0000de70


	//   ....[66]....
        /*0330*/ 	.word	0x0000df00


	//   ....[67]....
        /*0334*/ 	.word	0x0000dfc0


	//   ....[68]....
        /*0338*/ 	.word	0x0000e050


	//   ....[69]....
        /*033c*/ 	.word	0x0000e0e0


	//   ....[70]....
        /*0340*/ 	.word	0x0000e170


	//   ....[71]....
        /*0344*/ 	.word	0x0000e230


	//   ....[72]....
        /*0348*/ 	.word	0x0000e290


	//   ....[73]....
        /*034c*/ 	.word	0x0000e350


	//   ....[74]....
        /*0350*/ 	.word	0x0000e3c0


	//   ....[75]....
        /*0354*/ 	.word	0x0000e490


	//   ....[76]....
        /*0358*/ 	.word	0x0000e4f0


	//   ....[77]....
        /*035c*/ 	.word	0x0000e5c0


	//   ....[78]....
        /*0360*/ 	.word	0x0000e630


	//   ....[79]....
        /*0364*/ 	.word	0x0000e6f0


	//   ....[80]....
        /*0368*/ 	.word	0x0000e760


	//   ....[81]....
        /*036c*/ 	.word	0x0000e810


	//   ....[82]....
        /*0370*/ 	.word	0x0000ec10


	//----- nvinfo : EIATTR_REG_RECONFIG
	.align		4
.L_1393:
        /*0374*/ 	.byte	0x01, 0x54
	.zero		2


	//----- nvinfo : EIATTR_SYSCALL_OFFSETS
	.align		4
        /*0378*/ 	.byte	0x04, 0x46
        /*037a*/ 	.short	(.L_1395 - .L_1394)


	//   ....[0]....
.L_1394:
        /*037c*/ 	.word	0x000010e0


	//   ....[1]....
        /*0380*/ 	.word	0x0000a940


	//   ....[2]....
        /*0384*/ 	.word	0x0000aa80


	//   ....[3]....
        /*0388*/ 	.word	0x0000ab70


	//   ....[4]....
        /*038c*/ 	.word	0x0000b1e0


	//----- nvinfo : EIATTR_MBARRIER_INSTR_OFFSETS
	.align		4
.L_1395:
        /*0390*/ 	.byte	0x04, 0x39
        /*0392*/ 	.short	(.L_1397 - .L_1396)


	//   ....[0]....
.L_1396:
        /*0394*/ 	.word	0x00000250
        /*0398*/ 	.word	0x000000ff
        /*039c*/ 	.word	0x00030800
        /*03a0*/ 	.short	0x0100
        /*03a2*/ 	.byte	0x08
	.zero		1


	//   ....[1]....
        /*03a4*/ 	.word	0x00000260
        /*03a8*/ 	.word	0x000000ff
        /*03ac*/ 	.word	0x00030820
        /*03b0*/ 	.short	0x0100
        /*03b2*/ 	.byte	0x08
	.zero		1


	//   ....[2]....
        /*03b4*/ 	.word	0x00000350
        /*03b8*/ 	.word	0x000000ff
        /*03bc*/ 	.word	0x00030830
        /*03c0*/ 	.short	0x0100
        /*03c2*/ 	.byte	0x08
	.zero		1


	//   ....[3]....
        /*03c4*/ 	.word	0x00000360
        /*03c8*/ 	.word	0x000000ff
        /*03cc*/ 	.word	0x00030840
        /*03d0*/ 	.short	0x0100
        /*03d2*/ 	.byte	0x08
	.zero		1


	//   ....[4]....
        /*03d4*/ 	.word	0x00000370
        /*03d8*/ 	.word	0x000000ff
        /*03dc*/ 	.word	0x00030838
        /*03e0*/ 	.short	0x0100
        /*03e2*/ 	.byte	0x08
	.zero		1


	//   ....[5]....
        /*03e4*/ 	.word	0x00000380
        /*03e8*/ 	.word	0x000000ff
        /*03ec*/ 	.word	0x00030848
        /*03f0*/ 	.short	0x0100
        /*03f2*/ 	.byte	0x08
	.zero		1


	//   ....[6]....
        /*03f4*/ 	.word	0x000004b0
        /*03f8*/ 	.word	0x000000ff
        /*03fc*/ 	.word	0x00030850
        /*0400*/ 	.short	0x0100
        /*0402*/ 	.byte	0x08
	.zero		1


	//   ....[7]....
        /*0404*/ 	.word	0x000004c0
        /*0408*/ 	.word	0x000000ff
        /*040c*/ 	.word	0x00030860
        /*0410*/ 	.short	0x0100
        /*0412*/ 	.byte	0x08
	.zero		1


	//   ....[8]....
        /*0414*/ 	.word	0x000004d0
        /*0418*/ 	.word	0x000000ff
        /*041c*/ 	.word	0x00030858
        /*0420*/ 	.short	0x0100
        /*0422*/ 	.byte	0x08
	.zero		1


	//   ....[9]....
        /*0424*/ 	.word	0x000004e0
        /*0428*/ 	.word	0x000000ff
        /*042c*/ 	.word	0x00030868
        /*0430*/ 	.short	0x0100
        /*0432*/ 	.byte	0x08
	.zero		1


	//   ....[10]....
        /*0434*/ 	.word	0x000005d0
        /*0438*/ 	.word	0x000000ff
        /*043c*/ 	.word	0x00030870
        /*0440*/ 	.short	0x0100
        /*0442*/ 	.byte	0x06
	.zero		1


	//   ....[11]....
        /*0444*/ 	.word	0x000005e0
        /*0448*/ 	.word	0x000000ff
        /*044c*/ 	.word	0x00030880
        /*0450*/ 	.short	0x0100
        /*0452*/ 	.byte	0x06
	.zero		1


	//   ....[12]....
        /*0454*/ 	.word	0x000005f0
        /*0458*/ 	.word	0x000000ff
        /*045c*/ 	.word	0x00030878
        /*0460*/ 	.short	0x0100
        /*0462*/ 	.byte	0x06
	.zero		1


	//   ....[13]....
        /*0464*/ 	.word	0x00000600
        /*0468*/ 	.word	0x000000ff
        /*046c*/ 	.word	0x00030888
        /*0470*/ 	.short	0x0100
        /*0472*/ 	.byte	0x06
	.zero		1


	//   ....[14]....
        /*0474*/ 	.word	0x00000730
        /*0478*/ 	.word	0x000000ff
        /*047c*/ 	.word	0x00030890
        /*0480*/ 	.short	0x0100
        /*0482*/ 	.byte	0x08
	.zero		1


	//   ....[15]....
        /*0484*/ 	.word	0x00000740
        /*0488*/ 	.word	0x000000ff
        /*048c*/ 	.word	0x000308a0
        /*0490*/ 	.short	0x0100
        /*0492*/ 	.byte	0x08
	.zero		1


	//   ....[16]....
        /*0494*/ 	.word	0x00000750
        /*0498*/ 	.word	0x000000ff
        /*049c*/ 	.word	0x00030898
        /*04a0*/ 	.short	0x0100
        /*04a2*/ 	.byte	0x08
	.zero		1


	//   ....[17]....
        /*04a4*/ 	.word	0x00000760
        /*04a8*/ 	.word	0x000000ff
        /*04ac*/ 	.word	0x000308a8
        /*04b0*/ 	.short	0x0100
        /*04b2*/ 	.byte	0x08
	.zero		1


	//   ....[18]....
        /*04b4*/ 	.word	0x00000890
        /*04b8*/ 	.word	0x000000ff
        /*04bc*/ 	.word	0x000308b0
        /*04c0*/ 	.short	0x0100
        /*04c2*/ 	.byte	0x08
	.zero		1


	//   ....[19]....
        /*04c4*/ 	.word	0x000008a0
        /*04c8*/ 	.word	0x000000ff
        /*04cc*/ 	.word	0x000308c0
        /*04d0*/ 	.short	0x0100
        /*04d2*/ 	.byte	0x08
	.zero		1


	//   ....[20]....
        /*04d4*/ 	.word	0x000008b0
        /*04d8*/ 	.word	0x000000ff
        /*04dc*/ 	.word	0x000308b8
        /*04e0*/ 	.short	0x0100
        /*04e2*/ 	.byte	0x08
	.zero		1


	//   ....[21]....
        /*04e4*/ 	.word	0x000008c0
        /*04e8*/ 	.word	0x000000ff
        /*04ec*/ 	.word	0x000308c8
        /*04f0*/ 	.short	0x0100
        /*04f2*/ 	.byte	0x08
	.zero		1


	//   ....[22]....
        /*04f4*/ 	.word	0x00001110
        /*04f8*/ 	.word	0x000000ff
        /*04fc*/ 	.word	0x00030800
        /*0500*/ 	.short	0x010a
        /*0502*/ 	.byte	0x24
	.zero		1


	//   ....[23]....
        /*0504*/ 	.word	0x00001160
        /*0508*/ 	.word	0x000000ff
        /*050c*/ 	.word	0x00030830
        /*0510*/ 	.short	0x010a
        /*0512*/ 	.byte	0x24
	.zero		1


	//   ....[24]....
        /*0514*/ 	.word	0x00001240
        /*0518*/ 	.word	0x000000ff
        /*051c*/ 	.word	0x00030830
        /*0520*/ 	.short	0x010a
        /*0522*/ 	.byte	0x24
	.zero		1


	//   ....[25]....
        /*0524*/ 	.word	0x00003af0
        /*0528*/ 	.word	0x00000005
        /*052c*/ 	.word	0x00000000
        /*0530*/ 	.short	0x0101
        /*0532*/ 	.byte	0x3f
	.zero		1


	//   ....[26]....
        /*0534*/ 	.word	0x00004e10
        /*0538*/ 	.word	0x0000000d
        /*053c*/ 	.word	0x00030830
        /*0540*/ 	.short	0x010a
        /*0542*/ 	.byte	0x3f
	.zero		1


	//   ....[27]....
        /*0544*/ 	.word	0x00004e50
        /*0548*/ 	.word	0x0000000d
        /*054c*/ 	.word	0x00030830
        /*0550*/ 	.short	0x010a
        /*0552*/ 	.byte	0x3f
	.zero		1


	//   ....[28]....
        /*0554*/ 	.word	0x00005080
        /*0558*/ 	.word	0x000000ff
        /*055c*/ 	.word	0x00030850
        /*0560*/ 	.short	0x010a
        /*0562*/ 	.byte	0x07
	.zero		1


	//   ....[29]....
        /*0564*/ 	.word	0x000050c0
        /*0568*/ 	.word	0x000000ff
        /*056c*/ 	.word	0x00030850
        /*0570*/ 	.short	0x010a
        /*0572*/ 	.byte	0x07
	.zero		1


	//   ....[30]....
        /*0574*/ 	.word	0x00006c20
        /*0578*/ 	.word	0x0000005e
        /*057c*/ 	.word	0x00000000
        /*0580*/ 	.short	0x0101
        /*0582*/ 	.byte	0x3f
	.zero		1


	//   ....[31]....
        /*0584*/ 	.word	0x00006d50
        /*0588*/ 	.word	0x00000062
        /*058c*/ 	.word	0x00000000
        /*0590*/ 	.short	0x0101
        /*0592*/ 	.byte	0x3f
	.zero		1


	//   ....[32]....
        /*0594*/ 	.word	0x00008600
        /*0598*/ 	.word	0x00000007
        /*059c*/ 	.word	0x00030850
        /*05a0*/ 	.short	0x010a
        /*05a2*/ 	.byte	0x3f
	.zero		1


	//   ....[33]....
        /*05a4*/ 	.word	0x00008640
        /*05a8*/ 	.word	0x00000007
        /*05ac*/ 	.word	0x00030850
        /*05b0*/ 	.short	0x010a
        /*05b2*/ 	.byte	0x3f
	.zero		1


	//   ....[34]....
        /*05b4*/ 	.word	0x00008de0
        /*05b8*/ 	.word	0x00000006
        /*05bc*/ 	.word	0x00000000
        /*05c0*/ 	.short	0x0101
        /*05c2*/ 	.byte	0x3f
	.zero		1


	//   ....[35]....
        /*05c4*/ 	.word	0x00009830
        /*05c8*/ 	.word	0x000000ff
        /*05cc*/ 	.word	0x00000000
        /*05d0*/ 	.short	0x0101
        /*05d2*/ 	.byte	0x04
	.zero		1


	//   ....[36]....
        /*05d4*/ 	.word	0x0000ae70
        /*05d8*/ 	.word	0x000000ff
        /*05dc*/ 	.word	0x00030840
        /*05e0*/ 	.short	0x010a
        /*05e2*/ 	.byte	0x26
	.zero		1


	//   ....[37]....
        /*05e4*/ 	.word	0x0000bcc0
        /*05e8*/ 	.word	0x000000ff
        /*05ec*/ 	.word	0x00030800
        /*05f0*/ 	.short	0x0107
        /*05f2*/ 	.byte	0x26
	.zero		1


	//   ....[38]....
        /*05f4*/ 	.word	0x0000bd00
        /*05f8*/ 	.word	0x000000ff
        /*05fc*/ 	.word	0x00030800
        /*0600*/ 	.short	0x0101
        /*0602*/ 	.byte	0x26
	.zero		1


	//   ....[39]....
        /*0604*/ 	.word	0x0000bd30
        /*0608*/ 	.word	0x000000ff
        /*060c*/ 	.word	0x00030820
        /*0610*/ 	.short	0x010a
        /*0612*/ 	.byte	0x26
	.zero		1


	//   ....[40]....
        /*0614*/ 	.word	0x0000c080
        /*0618*/ 	.word	0x000000ff
        /*061c*/ 	.word	0x00030848
        /*0620*/ 	.short	0x010a
        /*0622*/ 	.byte	0x26
	.zero		1


	//   ....[41]....
        /*0624*/ 	.word	0x0000c270
        /*0628*/ 	.word	0x000000ff
        /*062c*/ 	.word	0x00030860
        /*0630*/ 	.short	0x010a
        /*0632*/ 	.byte	0x26
	.zero		1


	//   ....[42]....
        /*0634*/ 	.word	0x0000c650
        /*0638*/ 	.word	0x000000ff
        /*063c*/ 	.word	0x00030840
        /*0640*/ 	.short	0x010a
        /*0642*/ 	.byte	0x26
	.zero		1


	//   ....[43]....
        /*0644*/ 	.word	0x0000c870
        /*0648*/ 	.word	0x000000ff
        /*064c*/ 	.word	0x00030868
        /*0650*/ 	.short	0x010a
        /*0652*/ 	.byte	0x26
	.zero		1


	//   ....[44]....
        /*0654*/ 	.word	0x0000cc90
        /*0658*/ 	.word	0x000000ff
        /*065c*/ 	.word	0x00030848
        /*0660*/ 	.short	0x010a
        /*0662*/ 	.byte	0x26
	.zero		1


	//   ....[45]....
        /*0664*/ 	.word	0x0000ce90
        /*0668*/ 	.word	0x000000ff
        /*066c*/ 	.word	0x00030860
        /*0670*/ 	.short	0x010a
        /*0672*/ 	.byte	0x26
	.zero		1


	//   ....[46]....
        /*0674*/ 	.word	0x0000d130
        /*0678*/ 	.word	0x00000003
        /*067c*/ 	.word	0x00030860
        /*0680*/ 	.short	0x010a
        /*0682*/ 	.byte	0x3f
	.zero		1


	//   ....[47]....
        /*0684*/ 	.word	0x0000d3f0
        /*0688*/ 	.word	0x00000007
        /*068c*/ 	.word	0x00030820
        /*0690*/ 	.short	0x010a
        /*0692*/ 	.byte	0x3f
	.zero		1


	//   ....[48]....
        /*0694*/ 	.word	0x0000d560
        /*0698*/ 	.word	0x00000005
        /*069c*/ 	.word	0x00000000
        /*06a0*/ 	.short	0x010a
        /*06a2*/ 	.byte	0x3f
	.zero		1


	//   ....[49]....
        /*06a4*/ 	.word	0x0000d5d0
        /*06a8*/ 	.word	0x00000003
        /*06ac*/ 	.word	0x00000000
        /*06b0*/ 	.short	0x010a
        /*06b2*/ 	.byte	0x3f
	.zero		1


	//   ....[50]....
        /*06b4*/ 	.word	0x0000d630
        /*06b8*/ 	.word	0x00000005
        /*06bc*/ 	.word	0x00000000
        /*06c0*/ 	.short	0x010a
        /*06c2*/ 	.byte	0x3f
	.zero		1


	//   ....[51]....
        /*06c4*/ 	.word	0x0000d660
        /*06c8*/ 	.word	0x00000003
        /*06cc*/ 	.word	0x00000000
        /*06d0*/ 	.short	0x010a
        /*06d2*/ 	.byte	0x3f
	.zero		1


	//   ....[52]....
        /*06d4*/ 	.word	0x0000d6d0
        /*06d8*/ 	.word	0x00000003
        /*06dc*/ 	.word	0x00030800
        /*06e0*/ 	.short	0x010a
        /*06e2*/ 	.byte	0x3f
	.zero		1


	//   ....[53]....
        /*06e4*/ 	.word	0x0000d730
        /*06e8*/ 	.word	0x00000003
        /*06ec*/ 	.word	0x00030830
        /*06f0*/ 	.short	0x010a
        /*06f2*/ 	.byte	0x3f
	.zero		1


	//   ....[54]....
        /*06f4*/ 	.word	0x0000d780
        /*06f8*/ 	.word	0x0000000d
        /*06fc*/ 	.word	0x00030830
        /*0700*/ 	.short	0x010a
        /*0702*/ 	.byte	0x3f
	.zero		1


	//   ....[55]....
        /*0704*/ 	.word	0x0000d7e0
        /*0708*/ 	.word	0x0000000c
        /*070c*/ 	.word	0x00030850
        /*0710*/ 	.short	0x010a
        /*0712*/ 	.byte	0x3f
	.zero		1


	//   ....[56]....
        /*0714*/ 	.word	0x0000d830
        /*0718*/ 	.word	0x00000007
        /*071c*/ 	.word	0x00030850
        /*0720*/ 	.short	0x010a
        /*0722*/ 	.byte	0x3f
	.zero		1


	//   ....[57]....
        /*0724*/ 	.word	0x0000d990
        /*0728*/ 	.word	0x00000003
        /*072c*/ 	.word	0x00030840
        /*0730*/ 	.short	0x010a
        /*0732*/ 	.byte	0x3f
	.zero		1


	//   ....[58]....
        /*0734*/ 	.word	0x0000e850
        /*0738*/ 	.word	0x00000003
        /*073c*/ 	.word	0x00030820
        /*0740*/ 	.short	0x010a
        /*0742*/ 	.byte	0x3f
	.zero		1


	//   ....[59]....
        /*0744*/ 	.word	0x0000e8b0
        /*0748*/ 	.word	0x00000003
        /*074c*/ 	.word	0x00030848
        /*0750*/ 	.short	0x010a
        /*0752*/ 	.byte	0x3f
	.zero		1


	//   ....[60]....
        /*0754*/ 	.word	0x0000e910
        /*0758*/ 	.word	0x00000003
        /*075c*/ 	.word	0x00030860
        /*0760*/ 	.short	0x010a
        /*0762*/ 	.byte	0x3f
	.zero		1


	//   ....[61]....
        /*0764*/ 	.word	0x0000e970
        /*0768*/ 	.word	0x00000003
        /*076c*/ 	.word	0x00030840
        /*0770*/ 	.short	0x010a
        /*0772*/ 	.byte	0x3f
	.zero		1


	//   ....[62]....
        /*0774*/ 	.word	0x0000e9d0
        /*0778*/ 	.word	0x00000003
        /*077c*/ 	.word	0x00030868
        /*0780*/ 	.short	0x010a
        /*0782*/ 	.byte	0x3f
	.zero		1


	//   ....[63]....
        /*0784*/ 	.word	0x0000ea30
        /*0788*/ 	.word	0x00000002
        /*078c*/ 	.word	0x00030848
        /*0790*/ 	.short	0x010a
        /*0792*/ 	.byte	0x3f
	.zero		1


	//   ....[64]....
        /*0794*/ 	.word	0x0000ea90
        /*0798*/ 	.word	0x00000002
        /*079c*/ 	.word	0x00030860
        /*07a0*/ 	.short	0x010a
        /*07a2*/ 	.byte	0x3f
	.zero		1


	//   ....[65]....
        /*07a4*/ 	.word	0x0000eae0
        /*07a8*/ 	.word	0x00000003
        /*07ac*/ 	.word	0x00030860
        /*07b0*/ 	.short	0x010a
        /*07b2*/ 	.byte	0x3f
	.zero		1


	//   ....[66]....
        /*07b4*/ 	.word	0x0000eb30
        /*07b8*/ 	.word	0x00000007
        /*07bc*/ 	.word	0x00030820
        /*07c0*/ 	.short	0x010a
        /*07c2*/ 	.byte	0x3f
	.zero		1


	//   ....[67]....
        /*07c4*/ 	.word	0x0000ecd0
        /*07c8*/ 	.word	0x00000005
        /*07cc*/ 	.word	0x00000000
        /*07d0*/ 	.short	0x010a
        /*07d2*/ 	.byte	0x3f
	.zero		1


	//   ....[68]....
        /*07d4*/ 	.word	0x0000ed20
        /*07d8*/ 	.word	0x00000003
        /*07dc*/ 	.word	0x00000000
        /*07e0*/ 	.short	0x010a
        /*07e2*/ 	.byte	0x3f
	.zero		1


	//   ....[69]....
        /*07e4*/ 	.word	0x0000ed70
        /*07e8*/ 	.word	0x00000005
        /*07ec*/ 	.word	0x00000000
        /*07f0*/ 	.short	0x010a
        /*07f2*/ 	.byte	0x3f
	.zero		1


	//----- nvinfo : EIATTR_NUM_MBARRIERS
	.align		4
.L_1397:
        /*07f4*/ 	.byte	0x03, 0x38
        /*07f6*/ 	.short	0x0016


	//----- nvinfo : EIATTR_EXIT_INSTR_OFFSETS
	.align		4
        /*07f8*/ 	.byte	0x04, 0x1c
        /*07fa*/ 	.short	(.L_1399 - .L_1398)


	//   ....[0]....
.L_1398:
        /*07fc*/ 	.word	0x0000d6b0


	//----- nvinfo : EIATTR_MAX_THREADS
	.align		4
.L_1399:
        /*0800*/ 	.byte	0x04, 0x05
        /*0802*/ 	.short	(.L_1401 - .L_1400)
.L_1400:
        /*0804*/ 	.word	0x00000200
        /*0808*/ 	.word	0x00000001
        /*080c*/ 	.word	0x00000001


	//----- nvinfo : EIATTR_CRS_STACK_SIZE
	.align		4
.L_1401:
        /*0810*/ 	.byte	0x04, 0x1e
        /*0812*/ 	.short	(.L_1403 - .L_1402)
.L_1402:
        /*0814*/ 	.word	0x00000000


	//----- nvinfo : EIATTR_CBANK_PARAM_SIZE
	.align		4
.L_1403:
        /*0818*/ 	.byte	0x03, 0x19
        /*081a*/ 	.short	0x0a70


	//----- nvinfo : EIATTR_PARAM_CBANK
	.align		4
        /*081c*/ 	.byte	0x04, 0x0a
        /*081e*/ 	.short	(.L_1405 - .L_1404)
	.align		4
.L_1404:
        /*0820*/ 	.word	index@(.nv.constant0._ZN7cutlass13device_kernelIN5flash11enable_sm90INS1_16FlashAttnFwdSm90INS1_25CollectiveMainloopFwdSm90ILi2EN4cute5tupleIJNS5_1CILi1EEES8_S8_EEENS6_IJNS7_ILi192EEESA_NS7_ILi64EEEEEELi64ENS_10bfloat16_tEfNS_4arch4Sm90ELb0ELb0ELb1ELb0ELb0ELb0ELb0ELb0ELb1ELb1ELb1ELb0EEENS1_21CollectiveEpilogueFwdINS6_IJSA_SB_SA_EEES9_SD_SF_Li384ELb0ELb1ELb1ELb0EEENS1_19SingleTileSchedulerILb0ELb1ELb1ELi192EEEEEEEEEvNT_6ParamsE)
        /*0824*/ 	.short	0x0210
        /*0826*/ 	.short	0x0a70


	//----- nvinfo : EIATTR_SW_WAR
	.align		4
.L_1405:
        /*0828*/ 	.byte	0x04, 0x36
        /*082a*/ 	.short	(.L_1407 - .L_1406)
.L_1406:
        /*082c*/ 	.word	0x00000008
.L_1407:


//--------------------- .nv.info._ZN7cutlass13device_kernelIN5flash11enable_sm90INS1_16FlashAttnFwdSm90INS1_25CollectiveMainloopFwdSm90ILi2EN4cute5tupleIJNS5_1CILi1EEES8_S8_EEENS6_IJNS7_ILi192EEESA_NS7_ILi64EEEEEELi64ENS_10bfloat16_tEfNS_4arch4Sm90ELb0ELb0ELb1ELb1ELb0ELb0ELb0ELb0ELb1ELb1ELb1ELb0EEENS1_21CollectiveEpilogueFwdINS6_IJSA_SB_SA_EEES9_SD_SF_Li384ELb1ELb1ELb1ELb0EEENS1_36VarlenDynamicPersistentTileSchedulerILi192ELi192ELi384ELi128ELb1ELb1ELb1ELb0ELb1ELb1EEEEEEEEEvNT_6ParamsE --------------------------
	.section	.nv.info._ZN7cutlass13device_kernelIN5flash11enable_sm90INS1_16FlashAttnFwdSm90INS1_25CollectiveMainloopFwdSm90ILi2EN4cute5tupleIJNS5_1CILi1EEES8_S8_EEENS6_IJNS7_ILi192EEESA_NS7_ILi64EEEEEELi64ENS_10bfloat16_tEfNS_4arch4Sm90ELb0ELb0ELb1ELb1ELb0ELb0ELb0ELb0ELb1ELb1ELb1ELb0EEENS1_21CollectiveEpilogueFwdINS6_IJSA_SB_SA_EEES9_SD_SF_Li384ELb1ELb1ELb1ELb0EEENS1_36VarlenDynamicPersistentTileSchedulerILi192ELi192ELi384ELi128ELb1ELb1ELb1ELb0ELb1ELb1EEEEEEEEEvNT_6ParamsE,"",@"SHT_CUDA_INFO"
	.sectionflags	@""
	.align	4


	//----- nvinfo : EIATTR_CUDA_API_VERSION
	.align		4
        /*0000*/ 	.byte	0x04, 0x37
        /*0002*/ 	.short	(.L_1409 - .L_1408)
.L_1408:
        /*0004*/ 	.word	0x00000082


	//----- nvinfo : EIATTR_KPARAM_INFO
	.align		4
.L_1409:
        /*0008*/ 	.byte	0x04, 0x17
        /*000a*/ 	.short	(.L_1411 - .L_1410)
.L_1410:
        /*000c*/ 	.word	0x00000000
        /*0010*/ 	.short	0x0000
        /*0012*/ 	.short	0x0070
        /*0014*/ 	.byte	0x00, 0xf0, 0x01, 0x2a


	//----- nvinfo : EIATTR_SPARSE_MMA_MASK
	.align		4
.L_1411:
        /*0018*/ 	.byte	0x03, 0x50
        /*001a*/ 	.short	0x0000


	//----- nvinfo : EIATTR_MAXREG_COUNT
	.align		4
        /*001c*/ 	.byte	0x03, 0x1b
        /*001e*/ 	.short	0x0080


	//----- nvinfo : EIATTR_NUM_BARRIERS
	.align		4
        /*0020*/ 	.byte	0x02, 0x4c
        /*0022*/ 	.byte	0x10
	.zero		1


	//----- nvinfo : EIATTR_EXTERNS
	.align		4
        /*0024*/ 	.byte	0x04, 0x0f
        /*0026*/ 	.short	(.L_1413 - .L_1412)


	//   ....[0]....
	.align		4
.L_1412:
        /*0028*/ 	.word	index@(__assertfail)


	//----- nvinfo : EIATTR_ANNOTATIONS
	.align		4
.L_1413:
        /*002c*/ 	.byte	0x04, 0x55
        /*002e*/ 	.short	(.L_1415 - .L_1414)


	//   ....[0]....
.L_1414:
        /* <DEDUP_REMOVED lines=67> */


	//----- nvinfo : EIATTR_MERCURY_ISA_VERSION
	.align		4
.L_1415:
        /*0450*/ 	.byte	0x03, 0x5f
        /*0452*/ 	.short	0x0101


	//----- nvinfo : EIATTR_UNUSED_LOAD_BYTE_OFFSET
	.align		4
        /*0454*/ 	.byte	0x04, 0x44
        /*0456*/ 	.short	(.L_1417 - .L_1416)


	//   ....[0]....
.L_1416:
        /*0458*/ 	.word	0x00000a40
        /*045c*/ 	.word	0x0000fff0


	//   ....[1]....
        /*0460*/ 	.word	0x000095f0
        /*0464*/ 	.word	0x0000fff0


	//----- nvinfo : EIATTR_INT_WARP_WIDE_INSTR_OFFSETS
	.align		4
.L_1417:
        /*0468*/ 	.byte	0x04, 0x31
        /*046a*/ 	.short	(.L_1419 - .L_1418)


	//   ....[0]....
.L_1418:
        /*046c*/ 	.word	0x00000120


	//   ....[1]....
        /*0470*/ 	.word	0x000001c0


	//   ....[2]....
        /*0474*/ 	.word	0x00000230


	//   ....[3]....
        /*0478*/ 	.word	0x0000cf30


	//   ....[4]....
        /*047c*/ 	.word	0x0000cfc0


	//   ....[5]....
        /*0480*/ 	.word	0x00010040


	//   ....[6]....
        /*0484*/ 	.word	0x000100d0


	//----- nvinfo : EIATTR_COOP_GROUP_MASK_REGIDS
	.align		4
.L_1419:
        /*0488*/ 	.byte	0x04, 0x29
        /*048a*/ 	.short	(.L_1421 - .L_1420)


	//   ....[0]....
.L_1420:
        /*048c*/ 	.word	0xffffffff


	//   ....[1]....
        /*0490*/ 	.word	0xffffffff


	//   ....[2]....
        /*0494*/ 	.word	0xffffffff


	//   ....[3]....
        /*0498*/ 	.word	0xffffffff


	//   ....[4]....
        /*049c*/ 	.word	0xffffffff


	//   ....[5]....
        /*04a0*/ 	.word	0xffffffff


	//   ....[6]....
        /*04a4*/ 	.word	0xffffffff


	//   ....[7]....
        /*04a8*/ 	.word	0xffffffff


	//   ....[8]....
        /*04ac*/ 	.word	0xffffffff


	//   ....[9]....
        /*04b0*/ 	.word	0xffffffff


	//   ....[10]....
        /*04b4*/ 	.word	0xffffffff


	//   ....[11]....
        /*04b8*/ 	.word	0xffffffff


	//   ....[12]....
        /*04bc*/ 	.word	0xffffffff


	//   ....[13]....
        /*04c0*/ 	.word	0xffffffff


	//   ....[14]....
        /*04c4*/ 	.word	0xffffffff


	//   ....[15]....
        /*04c8*/ 	.word	0xffffffff


	//   ....[16]....
        /*04cc*/ 	.word	0xffffffff


	//   ....[17]....
        /*04d0*/ 	.word	0xffffffff


	//   ....[18]....
        /*04d4*/ 	.word	0xffffffff


	//   ....[19]....
        /*04d8*/ 	.word	0xffffffff


	//   ....[20]....
        /*04dc*/ 	.word	0xffffffff


	//   ....[21]....
        /*04e0*/ 	.word	0xffffffff


	//   ....[22]....
        /*04e4*/ 	.word	0xffffffff


	//   ....[23]....
        /*04e8*/ 	.word	0xffffffff


	//   ....[24]....
        /*04ec*/ 	.word	0xffffffff


	//   ....[25]....
        /*04f0*/ 	.word	0xffffffff


	//   ....[26]....
        /*04f4*/ 	.word	0xffffffff


	//   ....[27]....
        /*04f8*/ 	.word	0xffffffff


	//   ....[28]....
        /*04fc*/ 	.word	0xffffffff


	//   ....[29]....
        /*0500*/ 	.word	0xffffffff


	//   ....[30]....
        /*0504*/ 	.word	0xffffffff


	//   ....[31]....
        /*0508*/ 	.word	0xffffffff


	//   ....[32]....
        /*050c*/ 	.word	0xffffffff


	//   ....[33]....
        /*0510*/ 	.word	0xffffffff


	//   ....[34]....
        /*0514*/ 	.word	0xffffffff


	//   ....[35]....
        /*0518*/ 	.word	0xffffffff


	//   ....[36]....
        /*051c*/ 	.word	0xffffffff


	//   ....[37]....
        /*0520*/ 	.word	0xffffffff


	//   ....[38]....
        /*0524*/ 	.word	0xffffffff


	//   ....[39]....
        /*0528*/ 	.word	0xffffffff


	//   ....[40]....
        /*052c*/ 	.word	0xffffffff


	//   ....[41]....
        /*0530*/ 	.word	0xffffffff


	//   ....[42]....
        /*0534*/ 	.word	0xffffffff


	//   ....[43]....
        /*0538*/ 	.word	0xffffffff


	//   ....[44]....
        /*053c*/ 	.word	0xffffffff


	//   ....[45]....
        /*0540*/ 	.word	0xffffffff


	//   ....[46]....
        /*0544*/ 	.word	0xffffffff


	//   ....[47]....
        /*0548*/ 	.word	0xffffffff


	//   ....[48]....
        /*054c*/ 	.word	0xffffffff


	//   ....[49]....
        /*0550*/ 	.word	0xffffffff


	//   ....[50]....
        /*0554*/ 	.word	0xffffffff


	//   ....[51]....
        /*0558*/ 	.word	0xffffffff


	//   ....[52]....
        /*055c*/ 	.word	0xffffffff


	//   ....[53]....
        /*0560*/ 	.word	0xffffffff


	//   ....[54]....
        /*0564*/ 	.word	0xffffffff


	//   ....[55]....
        /*0568*/ 	.word	0xffffffff


	//   ....[56]....
        /*056c*/ 	.word	0xffffffff


	//   ....[57]....
        /*0570*/ 	.word	0xffffffff


	//   ....[58]....
        /*0574*/ 	.word	0xffffffff


	//   ....[59]....
        /*0578*/ 	.word	0xffffffff


	//   ....[60]....
        /*057c*/ 	.word	0xffffffff


	//   ....[61]....
        /*0580*/ 	.word	0xffffffff


	//   ....[62]....
        /*0584*/ 	.word	0xffffffff


	//   ....[63]....
        /*0588*/ 	.word	0xffffffff


	//   ....[64]....
        /*058c*/ 	.word	0xffffffff


	//   ....[65]....
        /*0590*/ 	.word	0xffffffff


	//   ....[66]....
        /*0594*/ 	.word	0xffffffff


	//   ....[67]....
        /*0598*/ 	.word	0xffffffff


	//   ....[68]....
        /*059c*/ 	.word	0xffffffff


	//   ....[69]....
        /*05a0*/ 	.word	0xffffffff


	//   ....[70]....
        /*05a4*/ 	.word	0xffffffff


	//   ....[71]....
        /*05a8*/ 	.word	0xffffffff


	//   ....[72]....
        /*05ac*/ 	.word	0xffffffff


	//   ....[73]....
        /*05b0*/ 	.word	0xffffffff


	//   ....[74]....
        /*05b4*/ 	.word	0xffffffff


	//   ....[75]....
        /*05b8*/ 	.word	0xffffffff


	//   ....[76]....
        /*05bc*/ 	.word	0xffffffff


	//   ....[77]....
        /*05c0*/ 	.word	0xffffffff


	//   ....[78]....
        /*05c4*/ 	.word	0xffffffff


	//   ....[79]....
        /*05c8*/ 	.word	0xffffffff


	//   ....[80]....
        /*05cc*/ 	.word	0xffffffff


	//   ....[81]....
        /*05d0*/ 	.word	0xffffffff


	//   ....[82]....
        /*05d4*/ 	.word	0xffffffff


	//   ....[83]....
        /*05d8*/ 	.word	0xffffffff


	//   ....[84]....
        /*05dc*/ 	.word	0xffffffff


	//   ....[85]....
        /*05e0*/ 	.word	0xffffffff


	//   ....[86]....
        /*05e4*/ 	.word	0xffffffff


	//   ....[87]....
        /*05e8*/ 	.word	0xffffffff


	//   ....[88]....
        /*05ec*/ 	.word	0xffffffff


	//   ....[89]....
        /*05f0*/ 	.word	0xffffffff


	//   ....[90]....
        /*05f4*/ 	.word	0xffffffff


	//   ....[91]....
        /*05f8*/ 	.word	0xffffffff


	//   ....[92]....
        /*05fc*/ 	.word	0xffffffff


	//   ....[93]....
        /*0600*/ 	.word	0xffffffff


	//   ....[94]....
        /*0604*/ 	.word	0xffffffff


	//   ....[95]....
        /*0608*/ 	.word	0xffffffff


	//   ....[96]....
        /*060c*/ 	.word	0xffffffff


	//   ....[97]....
        /*0610*/ 	.word	0xffffffff


	//   ....[98]....
        /*0614*/ 	.word	0xffffffff


	//   ....[99]....
        /*0618*/ 	.word	0xffffffff


	//   ....[100]....
        /*061c*/ 	.word	0xffffffff


	//   ....[101]....
        /*0620*/ 	.word	0xffffffff


	//   ....[102]....
        /*0624*/ 	.word	0xffffffff


	//   ....[103]....
        /*0628*/ 	.word	0xffffffff


	//   ....[104]....
        /*062c*/ 	.word	0xffffffff


	//   ....[105]....
        /*0630*/ 	.word	0xffffffff


	//   ....[106]....
        /*0634*/ 	.word	0xffffffff


	//   ....[107]....
        /*0638*/ 	.word	0x0500000f


	//   ....[108]....
        /*063c*/ 	.word	0x0500000f


	//   ....[109]....
        /*0640*/ 	.word	0x0500000f


	//   ....[110]....
        /*0644*/ 	.word	0x0500000f


	//   ....[111]....
        /*0648*/ 	.word	0x0500000f


	//   ....[112]....
        /*064c*/ 	.word	0x0500000f


	//   ....[113]....
        /*0650*/ 	.word	0x0500000f


	//   ....[114]....
        /*0654*/ 	.word	0x0500000f


	//   ....[115]....
        /*0658*/ 	.word	0x0500000f


	//   ....[116]....
        /*065c*/ 	.word	0x0500000f


	//   ....[117]....
        /*0660*/ 	.word	0x0500000f


	//   ....[118]....
        /*0664*/ 	.word	0x0500000f


	//   ....[119]....
        /*0668*/ 	.word	0x0500000f


	//   ....[120]....
        /*066c*/ 	.word	0x0500000f


	//   ....[121]....
        /*0670*/ 	.word	0x0500000f


	//   ....[122]....
        /*0674*/ 	.word	0x0500000f


	//   ....[123]....
        /*0678*/ 	.word	0x0500000f


	//   ....[124]....
        /*067c*/ 	.word	0x0500000f


	//   ....[125]....
        /*0680*/ 	.word	0x0500000f


	//   ....[126]....
        /*0684*/ 	.word	0x0500000f


	//   ....[127]....
        /*0688*/ 	.word	0x0500000f


	//   ....[128]....
        /*068c*/ 	.word	0x0500000f


	//   ....[129]....
        /*0690*/ 	.word	0x0500000f


	//   ....[130]....
        /*0694*/ 	.word	0x0500000f


	//   ....[131]....
        /*0698*/ 	.word	0x0500000f


	//   ....[132]....
        /*069c*/ 	.word	0x0500000f


	//   ....[133]....
        /*06a0*/ 	.word	0x0500000f


	//   ....[134]....
        /*06a4*/ 	.word	0x0500000f


	//   ....[135]....
        /*06a8*/ 	.word	0x0500000f


	//   ....[136]....
        /*06ac*/ 	.word	0x0500000f


	//   ....[137]....
        /*06b0*/ 	.word	0x0500000f


	//   ....[138]....
        /*06b4*/ 	.word	0x0500000f


	//   ....[139]....
        /*06b8*/ 	.word	0x0500000f


	//   ....[140]....
        /*06bc*/ 	.word	0x0500000f


	//   ....[141]....
        /*06c0*/ 	.word	0x0500000f


	//   ....[142]....
        /*06c4*/ 	.word	0x0500000f


	//   ....[143]....
        /*06c8*/ 	.word	0x0500000f


	//   ....[144]....
        /*06cc*/ 	.word	0x0500000f


	//   ....[145]....
        /*06d0*/ 	.word	0x0500000f


	//   ....[146]....
        /*06d4*/ 	.word	0x0500000f


	//   ....[147]....
        /*06d8*/ 	.word	0x0500000f


	//   ....[148]....
        /*06dc*/ 	.word	0x0500000f


	//   ....[149]....
        /*06e0*/ 	.word	0x0500000f


	//   ....[150]....
        /*06e4*/ 	.word	0x0500000f


	//----- nvinfo : EIATTR_COOP_GROUP_INSTR_OFFSETS
	.align		4
.L_1421:
        /*06e8*/ 	.byte	0x04, 0x28
        /*06ea*/ 	.short	(.L_1423 - .L_1422)


	//   ....[0]....
.L_1422:
        /*06ec*/ 	.word	0x00000060


	//   ....[1]....
        /*06f0*/ 	.word	0x00000130


	//   ....[2]....
        /*06f4*/ 	.word	0x000001e0


	//   ....[3]....
        /*06f8*/ 	.word	0x000003a0


	//   ....[4]....
        /*06fc*/ 	.word	0x00000500


	//   ....[5]....
        /*0700*/ 	.word	0x00000620


	//   ....[6]....
        /*0704*/ 	.word	0x00000780


	//   ....[7]....
        /*0708*/ 	.word	0x000018f0


	//   ....[8]....
        /*070c*/ 	.word	0x000035b0


	//   ....[9]....
        /*0710*/ 	.word	0x000035d0


	//   ....[10]....
        /*0714*/ 	.word	0x00003c20


	//   ....[11]....
        /*0718*/ 	.word	0x00003c40


	//   ....[12]....
        /*071c*/ 	.word	0x000052c0


	//   ....[13]....
        /*0720*/ 	.word	0x000066d0


	//   ....[14]....
        /*0724*/ 	.word	0x00006760


	//   ....[15]....
        /*0728*/ 	.word	0x00007440


	//   ....[16]....
        /*072c*/ 	.word	0x00007490


	//   ....[17]....
        /*0730*/ 	.word	0x00008ad0


	//   ....[18]....
        /*0734*/ 	.word	0x00008bf0


	//   ....[19]....
        /*0738*/ 	.word	0x00008c30


	//   ....[20]....
        /*073c*/ 	.word	0x00008d90


	//   ....[21]....
        /*0740*/ 	.word	0x00008db0


	//   ....[22]....
        /*0744*/ 	.word	0x00009e70


	//   ....[23]....
        /*0748*/ 	.word	0x00009e80


	//   ....[24]....
        /*074c*/ 	.word	0x00009e90


	//   ....[25]....
        /*0750*/ 	.word	0x00009ed0


	//   ....[26]....
        /*0754*/ 	.word	0x0000a490


	//   ....[27]....
        /*0758*/ 	.word	0x0000a4c0


	//   ....[28]....
        /*075c*/ 	.word	0x0000a4d0


	//   ....[29]....
        /*0760*/ 	.word	0x0000a4f0


	//   ....[30]....
        /*0764*/ 	.word	0x0000a510


	//   ....[31]....
        /*0768*/ 	.word	0x0000a530


	//   ....[32]....
        /*076c*/ 	.word	0x0000a620


	//   ....[33]....
        /*0770*/ 	.word	0x0000a630


	//   ....[34]....
        /*0774*/ 	.word	0x0000aa50


	//   ....[35]....
        /*0778*/ 	.word	0x0000aa80


	//   ....[36]....
        /*077c*/ 	.word	0x0000acc0


	//   ....[37]....
        /*0780*/ 	.word	0x0000acd0


	//   ....[38]....
        /*0784*/ 	.word	0x0000b810


	//   ....[39]....
        /*0788*/ 	.word	0x0000b850


	//   ....[40]....
        /*078c*/ 	.word	0x0000b880


	//   ....[41]....
        /*0790*/ 	.word	0x0000b8b0


	//   ....[42]....
        /*0794*/ 	.word	0x0000b8d0


	//   ....[43]....
        /*0798*/ 	.word	0x0000b8e0


	//   ....[44]....
        /*079c*/ 	.word	0x0000b8f0


	//   ....[45]....
        /*07a0*/ 	.word	0x0000b910


	//   ....[46]....
        /*07a4*/ 	.word	0x0000ba60


	//   ....[47]....
        /*07a8*/ 	.word	0x0000bc70


	//   ....[48]....
        /*07ac*/ 	.word	0x0000bca0


	//   ....[49]....
        /*07b0*/ 	.word	0x0000bcd0


	//   ....[50]....
        /*07b4*/ 	.word	0x0000bd00


	//   ....[51]....
        /*07b8*/ 	.word	0x0000bd30


	//   ....[52]....
        /*07bc*/ 	.word	0x0000bd60


	//   ....[53]....
        /*07c0*/ 	.word	0x0000bee0


	//   ....[54]....
        /*07c4*/ 	.word	0x0000bf10


	//   ....[55]....
        /*07c8*/ 	.word	0x0000bf40


	//   ....[56]....
        /*07cc*/ 	.word	0x0000bf70


	//   ....[57]....
        /*07d0*/ 	.word	0x0000bfa0


	//   ....[58]....
        /*07d4*/ 	.word	0x0000bfd0


	//   ....[59]....
        /*07d8*/ 	.word	0x0000c060


	//   ....[60]....
        /*07dc*/ 	.word	0x0000c090


	//   ....[61]....
        /*07e0*/ 	.word	0x0000c0a0


	//   ....[62]....
        /*07e4*/ 	.word	0x0000c140


	//   ....[63]....
        /*07e8*/ 	.word	0x0000d4b0


	//   ....[64]....
        /*07ec*/ 	.word	0x0000e000


	//   ....[65]....
        /*07f0*/ 	.word	0x0000e010


	//   ....[66]....
        /*07f4*/ 	.word	0x0000e030


	//   ....[67]....
        /*07f8*/ 	.word	0x0000e0c0


	//   ....[68]....
        /*07fc*/ 	.word	0x0000e0e0


	//   ....[69]....
        /*0800*/ 	.word	0x0000e160


	//   ....[70]....
        /*0804*/ 	.word	0x0000e180


	//   ....[71]....
        /*0808*/ 	.word	0x0000e200


	//   ....[72]....
        /*080c*/ 	.word	0x0000e220


	//   ....[73]....
        /*0810*/ 	.word	0x0000e2a0


	//   ....[74]....
        /*0814*/ 	.word	0x0000e2c0


	//   ....[75]....
        /*0818*/ 	.word	0x0000e340


	//   ....[76]....
        /*081c*/ 	.word	0x0000e360


	//   ....[77]....
        /*0820*/ 	.word	0x0000e3e0


	//   ....[78]....
        /*0824*/ 	.word	0x0000e400


	//   ....[79]....
        /*0828*/ 	.word	0x0000e410


	//   ....[80]....
        /*082c*/ 	.word	0x0000e480


	//   ....[81]....
        /*0830*/ 	.word	0x0000e4d0


	//   ....[82]....
        /*0834*/ 	.word	0x0000e580


	//   ....[83]....
        /*0838*/ 	.word	0x0000e590


	//   ....[84]....
        /*083c*/ 	.word	0x0000e600


	//   ....[85]....
        /*0840*/ 	.word	0x0000e610


	//   ....[86]....
        /*0844*/ 	.word	0x0000e650


	//   ....[87]....
        /*0848*/ 	.word	0x0000e670


	//   ....[88]....
        /*084c*/ 	.word	0x000105e0


	//   ....[89]....
        /*0850*/ 	.word	0x00010610


	//   ....[90]....
        /*0854*/ 	.word	0x00010670


	//   ....[91]....
        /*0858*/ 	.word	0x000106a0


	//   ....[92]....
        /*085c*/ 	.word	0x000106d0


	//   ....[93]....
        /*0860*/ 	.word	0x00010700


	//   ....[94]....
        /*0864*/ 	.word	0x00010730


	//   ....[95]....
        /*0868*/ 	.word	0x00010760


	//   ....[96]....
        /*086c*/ 	.word	0x00010900


	//   ....[97]....
        /*0870*/ 	.word	0x00010930


	//   ....[98]....
        /*0874*/ 	.word	0x00010960


	//   ....[99]....
        /*0878*/ 	.word	0x00010990


	//   ....[100]....
        /*087c*/ 	.word	0x000109c0


	//   ....[101]....
        /*0880*/ 	.word	0x000109f0


	//   ....[102]....
        /*0884*/ 	.word	0x00010ab0


	//   ....[103]....
        /*0888*/ 	.word	0x00010ad0


	//   ....[104]....
        /*088c*/ 	.word	0x00010ae0


	//   ....[105]....
        /*0890*/ 	.word	0x00010b40


	//   ....[106]....
        /*0894*/ 	.word	0x00011160


	//   ....[107]....
        /*0898*/ 	.word	0x00011640


	//   ....[108]....
        /*089c*/ 	.word	0x000117f0


	//   ....[109]....
        /*08a0*/ 	.word	0x00011840


	//   ....[110]....
        /*08a4*/ 	.word	0x000118a0


	//   ....[111]....
        /*08a8*/ 	.word	0x00011990


	//   ....[112]....
        /*08ac*/ 	.word	0x000119f0


	//   ....[113]....
        /*08b0*/ 	.word	0x00011af0


	//   ....[114]....
        /*08b4*/ 	.word	0x00011b50


	//   ....[115]....
        /*08b8*/ 	.word	0x00011c50


	//   ....[116]....
        /*08bc*/ 	.word	0x00011cb0


	//   ....[117]....
        /*08c0*/ 	.word	0x00011db0


	//   ....[118]....
        /*08c4*/ 	.word	0x00011e10


	//   ....[119]....
        /*08c8*/ 	.word	0x00011f10


	//   ....[120]....
        /*08cc*/ 	.word	0x00011f70


	//   ....[121]....
        /*08d0*/ 	.word	0x00012070


	//   ....[122]....
        /*08d4*/ 	.word	0x000120d0


	//   ....[123]....
        /*08d8*/ 	.word	0x00012180


	//   ....[124]....
        /*08dc*/ 	.word	0x00012250


	//   ....[125]....
        /*08e0*/ 	.word	0x00012320


	//   ....[126]....
        /*08e4*/ 	.word	0x00012380


	//   ....[127]....
        /*08e8*/ 	.word	0x00012460


	//   ....[128]....
        /*08ec*/ 	.word	0x000124c0


	//   ....[129]....
        /*08f0*/ 	.word	0x00012590


	//   ....[130]....
        /*08f4*/ 	.word	0x000125f0


	//   ....[131]....
        /*08f8*/ 	.word	0x000126b0


	//   ....[132]....
        /*08fc*/ 	.word	0x000129d0


	//   ....[133]....
        /*0900*/ 	.word	0x00012a70


	//   ....[134]....
        /*0904*/ 	.word	0x00012bf0


	//   ....[135]....
        /*0908*/ 	.word	0x00012c60


	//   ....[136]....
        /*090c*/ 	.word	0x00012cd0


	//   ....[137]....
        /*0910*/ 	.word	0x00012d40


	//   ....[138]....
        /*0914*/ 	.word	0x00012db0


	//   ....[139]....
        /*0918*/ 	.word	0x00012e30


	//   ....[140]....
        /*091c*/ 	.word	0x00012eb0


	//   ....[141]....
        /*0920*/ 	.word	0x00012f40


	//   ....[142]....
        /*0924*/ 	.word	0x00012fb0


	//   ....[143]....
        /*0928*/ 	.word	0x00013020


	//   ....[144]....
        /*092c*/ 	.word	0x00013090


	//   ....[145]....
        /*0930*/ 	.word	0x00013110


	//   ....[146]....
        /*0934*/ 	.word	0x00013180


	//   ....[147]....
        /*0938*/ 	.word	0x00013220


	//   ....[148]....
        /*093c*/ 	.word	0x00013270


	//   ....[149]....
        /*0940*/ 	.word	0x00013300


	//   ....[150]....
        /*0944*/ 	.word	0x00013430


	//----- nvinfo : EIATTR_REG_RECONFIG
	.align		4
.L_1423:
        /*0948*/ 	.byte	0x01, 0x54
	.zero		2


	//----- nvinfo : EIATTR_SYSCALL_OFFSETS
	.align		4
        /*094c*/ 	.byte	0x04, 0x46
        /*094e*/ 	.short	(.L_1425 - .L_1424)


	//   ....[0]....
.L_1424:
        /*0950*/ 	.word	0x00001ab0


	//   ....[1]....
        /*0954*/ 	.word	0x0000d120


	//   ....[2]....
        /*0958*/ 	.word	0x0000d270


	//   ....[3]....
        /*095c*/ 	.word	0x0000d360


	//   ....[4]....
        /*0960*/ 	.word	0x0000db30


	//----- nvinfo : EIATTR_MBARRIER_INSTR_OFFSETS
	.align		4
.L_1425:
        /*0964*/ 	.byte	0x04, 0x39
        /*0966*/ 	.short	(.L_1427 - .L_1426)


	//   ....[0]....
.L_1426:
        /*0968*/ 	.word	0x00000250
        /*096c*/ 	.word	0x000000ff
        /*0970*/ 	.word	0x00030800
        /*0974*/ 	.short	0x0100
        /*0976*/ 	.byte	0x08
	.zero		1


	//   ....[1]....
        /*0978*/ 	.word	0x00000260
        /*097c*/ 	.word	0x000000ff
        /*0980*/ 	.word	0x00030820
        /*0984*/ 	.short	0x0100
        /*0986*/ 	.byte	0x08
	.zero		1


	//   ....[2]....
        /*0988*/ 	.word	0x00000350
        /*098c*/ 	.word	0x000000ff
        /*0990*/ 	.word	0x00030830
        /*0994*/ 	.short	0x0100
        /*0996*/ 	.byte	0x08
	.zero		1


	//   ....[3]....
        /*0998*/ 	.word	0x00000360
        /*099c*/ 	.word	0x000000ff
        /*09a0*/ 	.word	0x00030840
        /*09a4*/ 	.short	0x0100
        /*09a6*/ 	.byte	0x08
	.zero		1


	//   ....[4]....
        /*09a8*/ 	.word	0x00000370
        /*09ac*/ 	.word	0x000000ff
        /*09b0*/ 	.word	0x00030838
        /*09b4*/ 	.short	0x0100
        /*09b6*/ 	.byte	0x08
	.zero		1


	//   ....[5]....
        /*09b8*/ 	.word	0x00000380
        /*09bc*/ 	.word	0x000000ff
        /*09c0*/ 	.word	0x00030848
        /*09c4*/ 	.short	0x0100
        /*09c6*/ 	.byte	0x08
	.zero		1


	//   ....[6]....
        /*09c8*/ 	.word	0x000004b0
        /*09cc*/ 	.word	0x000000ff
        /*09d0*/ 	.word	0x00030850
        /*09d4*/ 	.short	0x0100
        /*09d6*/ 	.byte	0x08
	.zero		1


	//   ....[7]....
        /*09d8*/ 	.word	0x000004c0
        /*09dc*/ 	.word	0x000000ff
        /*09e0*/ 	.word	0x00030860
        /*09e4*/ 	.short	0x0100
        /*09e6*/ 	.byte	0x08
	.zero		1


	//   ....[8]....
        /*09e8*/ 	.word	0x000004d0
        /*09ec*/ 	.word	0x000000ff
        /*09f0*/ 	.word	0x00030858
        /*09f4*/ 	.short	0x0100
        /*09f6*/ 	.byte	0x08
	.zero		1


	//   ....[9]....
        /*09f8*/ 	.word	0x000004e0
        /*09fc*/ 	.word	0x000000ff
        /*0a00*/ 	.word	0x00030868
        /*0a04*/ 	.short	0x0100
        /*0a06*/ 	.byte	0x08
	.zero		1


	//   ....[10]....
        /*0a08*/ 	.word	0x000005d0
        /*0a0c*/ 	.word	0x000000ff
        /*0a10*/ 	.word	0x00030870
        /*0a14*/ 	.short	0x0100
        /*0a16*/ 	.byte	0x06
	.zero		1


	//   ....[11]....
        /*0a18*/ 	.word	0x000005e0
        /*0a1c*/ 	.word	0x000000ff
        /*0a20*/ 	.word	0x00030880
        /*0a24*/ 	.short	0x0100
        /*0a26*/ 	.byte	0x06
	.zero		1


	//   ....[12]....
        /*0a28*/ 	.word	0x000005f0
        /*0a2c*/ 	.word	0x000000ff
        /*0a30*/ 	.word	0x00030878
        /*0a34*/ 	.short	0x0100
        /*0a36*/ 	.byte	0x06
	.zero		1


	//   ....[13]....
        /*0a38*/ 	.word	0x00000600
        /*0a3c*/ 	.word	0x000000ff
        /*0a40*/ 	.word	0x00030888
        /*0a44*/ 	.short	0x0100
        /*0a46*/ 	.byte	0x06
	.zero		1


	//   ....[14]....
        /*0a48*/ 	.word	0x00000730
        /*0a4c*/ 	.word	0x000000ff
        /*0a50*/ 	.word	0x00030890
        /*0a54*/ 	.short	0x0100
        /*0a56*/ 	.byte	0x08
	.zero		1


	//   ....[15]....
        /*0a58*/ 	.word	0x00000740
        /*0a5c*/ 	.word	0x000000ff
        /*0a60*/ 	.word	0x000308a0
        /*0a64*/ 	.short	0x0100
        /*0a66*/ 	.byte	0x08
	.zero		1


	//   ....[16]....
        /*0a68*/ 	.word	0x00000750
        /*0a6c*/ 	.word	0x000000ff
        /*0a70*/ 	.word	0x00030898
        /*0a74*/ 	.short	0x0100
        /*0a76*/ 	.byte	0x08
	.zero		1


	//   ....[17]....
        /*0a78*/ 	.word	0x00000760
        /*0a7c*/ 	.word	0x000000ff
        /*0a80*/ 	.word	0x000308a8
        /*0a84*/ 	.short	0x0100
        /*0a86*/ 	.byte	0x08
	.zero		1


	//   ....[18]....
        /*0a88*/ 	.word	0x00000890
        /*0a8c*/ 	.word	0x000000ff
        /*0a90*/ 	.word	0x000308b0
        /*0a94*/ 	.short	0x0100
        /*0a96*/ 	.byte	0x08
	.zero		1


	//   ....[19]....
        /*0a98*/ 	.word	0x000008a0
        /*0a9c*/ 	.word	0x000000ff
        /*0aa0*/ 	.word	0x000308c0
        /*0aa4*/ 	.short	0x0100
        /*0aa6*/ 	.byte	0x08
	.zero		1


	//   ....[20]....
        /*0aa8*/ 	.word	0x000008b0
        /*0aac*/ 	.word	0x000000ff
        /*0ab0*/ 	.word	0x000308b8
        /*0ab4*/ 	.short	0x0100
        /*0ab6*/ 	.byte	0x08
	.zero		1


	//   ....[21]....
        /*0ab8*/ 	.word	0x000008c0
        /*0abc*/ 	.word	0x000000ff
        /*0ac0*/ 	.word	0x000308c8
        /*0ac4*/ 	.short	0x0100
        /*0ac6*/ 	.byte	0x08
	.zero		1


	//   ....[22]....
        /*0ac8*/ 	.word	0x00001b30
        /*0acc*/ 	.word	0x000000ff
        /*0ad0*/ 	.word	0x00030800
        /*0ad4*/ 	.short	0x010a
        /*0ad6*/ 	.byte	0x25
	.zero		1


	//   ....[23]....
        /*0ad8*/ 	.word	0x00001ba0
        /*0adc*/ 	.word	0x00000000
        /*0ae0*/ 	.word	0x00030830
        /*0ae4*/ 	.short	0x010a
        /*0ae6*/ 	.byte	0x3f
	.zero		1


	//   ....[24]....
        /*0ae8*/ 	.word	0x00001c10
        /*0aec*/ 	.word	0x00000000
        /*0af0*/ 	.word	0x00030830
        /*0af4*/ 	.short	0x010a
        /*0af6*/ 	.byte	0x3f
	.zero		1


	//   ....[25]....
        /*0af8*/ 	.word	0x000040e0
        /*0afc*/ 	.word	0x0000001f
        /*0b00*/ 	.word	0x00000000
        /*0b04*/ 	.short	0x0101
        /*0b06*/ 	.byte	0x3f
	.zero		1


	//   ....[26]....
        /*0b08*/ 	.word	0x000054e0
        /*0b0c*/ 	.word	0x000000ff
        /*0b10*/ 	.word	0x00030830
        /*0b14*/ 	.short	0x010a
        /*0b16*/ 	.byte	0x06
	.zero		1


	//   ....[27]....
        /*0b18*/ 	.word	0x00005520
        /*0b1c*/ 	.word	0x000000ff
        /*0b20*/ 	.word	0x00030830
        /*0b24*/ 	.short	0x010a
        /*0b26*/ 	.byte	0x06
	.zero		1


	//   ....[28]....
        /*0b28*/ 	.word	0x00005710
        /*0b2c*/ 	.word	0x000000ff
        /*0b30*/ 	.word	0x00030850
        /*0b34*/ 	.short	0x010a
        /*0b36*/ 	.byte	0x06
	.zero		1


	//   ....[29]....
        /*0b38*/ 	.word	0x00005750
        /*0b3c*/ 	.word	0x000000ff
        /*0b40*/ 	.word	0x00030850
        /*0b44*/ 	.short	0x010a
        /*0b46*/ 	.byte	0x06
	.zero		1


	//   ....[30]....
        /*0b48*/ 	.word	0x00007930
        /*0b4c*/ 	.word	0x0000001b
        /*0b50*/ 	.word	0x00000000
        /*0b54*/ 	.short	0x0101
        /*0b56*/ 	.byte	0x3f
	.zero		1


	//   ....[31]....
        /*0b58*/ 	.word	0x000079c0
        /*0b5c*/ 	.word	0x0000001b
        /*0b60*/ 	.word	0x00000000
        /*0b64*/ 	.short	0x0101
        /*0b66*/ 	.byte	0x3f
	.zero		1


	//   ....[32]....
        /*0b68*/ 	.word	0x00008b40
        /*0b6c*/ 	.word	0x000000ff
        /*0b70*/ 	.word	0x00030850
        /*0b74*/ 	.short	0x010a
        /*0b76*/ 	.byte	0x0c
	.zero		1


	//   ....[33]....
        /*0b78*/ 	.word	0x00008b80
        /*0b7c*/ 	.word	0x000000ff
        /*0b80*/ 	.word	0x00030850
        /*0b84*/ 	.short	0x010a
        /*0b86*/ 	.byte	0x0c
	.zero		1


	//   ....[34]....
        /*0b88*/ 	.word	0x00009390
        /*0b8c*/ 	.word	0x00000009
        /*0b90*/ 	.word	0x00000000
        /*0b94*/ 	.short	0x0101
        /*0b96*/ 	.byte	0x3f
	.zero		1


	//   ....[35]....
        /*0b98*/ 	.word	0x0000a5c0
        /*0b9c*/ 	.word	0x000000ff
        /*0ba0*/ 	.word	0x00000000
        /*0ba4*/ 	.short	0x0101
        /*0ba6*/ 	.byte	0x04
	.zero		1


	//   ....[36]....
        /*0ba8*/ 	.word	0x0000aa70
        /*0bac*/ 	.word	0x000000ff
        /*0bb0*/ 	.word	0x00000000
        /*0bb4*/ 	.short	0x0101
        /*0bb6*/ 	.byte	0x04
	.zero		1


	//   ....[37]....
        /*0bb8*/ 	.word	0x0000d6b0
        /*0bbc*/ 	.word	0x00000000
        /*0bc0*/ 	.word	0x00030840
        /*0bc4*/ 	.short	0x010a
        /*0bc6*/ 	.byte	0x3f
	.zero		1


	//   ....[38]....
        /*0bc8*/ 	.word	0x0000e720
        /*0bcc*/ 	.word	0x00000011
        /*0bd0*/ 	.word	0x00030800
        /*0bd4*/ 	.short	0x0107
        /*0bd6*/ 	.byte	0x3f
	.zero		1


	//   ....[39]....
        /*0bd8*/ 	.word	0x0000e810
        /*0bdc*/ 	.word	0x00000011
        /*0be0*/ 	.word	0x00030800
        /*0be4*/ 	.short	0x0101
        /*0be6*/ 	.byte	0x3f
	.zero		1


	//   ....[40]....
        /*0be8*/ 	.word	0x0000e830
        /*0bec*/ 	.word	0x00000011
        /*0bf0*/ 	.word	0x00030820
        /*0bf4*/ 	.short	0x010a
        /*0bf6*/ 	.byte	0x3f
	.zero		1


	//   ....[41]....
        /*0bf8*/ 	.word	0x0000ebc0
        /*0bfc*/ 	.word	0x00000004
        /*0c00*/ 	.word	0x00030840
        /*0c04*/ 	.short	0x010a
        /*0c06*/ 	.byte	0x3f
	.zero		1


	//   ....[42]....
        /*0c08*/ 	.word	0x0000ee40
        /*0c0c*/ 	.word	0x00000003
        /*0c10*/ 	.word	0x00000060
        /*0c14*/ 	.short	0x010a
        /*0c16*/ 	.byte	0x3f
	.zero		1


	//   ....[43]....
        /*0c18*/ 	.word	0x0000f390
        /*0c1c*/ 	.word	0x00000002
        /*0c20*/ 	.word	0x00030840
        /*0c24*/ 	.short	0x010a
        /*0c26*/ 	.byte	0x3f
	.zero		1


	//   ....[44]....
        /*0c28*/ 	.word	0x0000f610
        /*0c2c*/ 	.word	0x0000000a
        /*0c30*/ 	.word	0x00000060
        /*0c34*/ 	.short	0x010a
        /*0c36*/ 	.byte	0x3f
	.zero		1


	//   ....[45]....
        /*0c38*/ 	.word	0x0000faa0
        /*0c3c*/ 	.word	0x00000002
        /*0c40*/ 	.word	0x00030840
        /*0c44*/ 	.short	0x010a
        /*0c46*/ 	.byte	0x3f
	.zero		1


	//   ....[46]....
        /*0c48*/ 	.word	0x0000fd30
        /*0c4c*/ 	.word	0x00000007
        /*0c50*/ 	.word	0x00000060
        /*0c54*/ 	.short	0x010a
        /*0c56*/ 	.byte	0x3f
	.zero		1


	//   ....[47]....
        /*0c58*/ 	.word	0x00010180
        /*0c5c*/ 	.word	0x00000003
        /*0c60*/ 	.word	0x00030860
        /*0c64*/ 	.short	0x010a
        /*0c66*/ 	.byte	0x3f
	.zero		1


	//   ....[48]....
        /*0c68*/ 	.word	0x000110e0
        /*0c6c*/ 	.word	0x00000009
        /*0c70*/ 	.word	0x00030820
        /*0c74*/ 	.short	0x010a
        /*0c76*/ 	.byte	0x3f
	.zero		1


	//   ....[49]....
        /*0c78*/ 	.word	0x00011280
        /*0c7c*/ 	.word	0x00000007
        /*0c80*/ 	.word	0x00000000
        /*0c84*/ 	.short	0x010a
        /*0c86*/ 	.byte	0x3f
	.zero		1


	//   ....[50]....
        /*0c88*/ 	.word	0x000112f0
        /*0c8c*/ 	.word	0x00000003
        /*0c90*/ 	.word	0x00000000
        /*0c94*/ 	.short	0x010a
        /*0c96*/ 	.byte	0x3f
	.zero		1


	//   ....[51]....
        /*0c98*/ 	.word	0x00011350
        /*0c9c*/ 	.word	0x00000005
        /*0ca0*/ 	.word	0x00000000
        /*0ca4*/ 	.short	0x010a
        /*0ca6*/ 	.byte	0x3f
	.zero		1


	//   ....[52]....
        /*0ca8*/ 	.word	0x00011380
        /*0cac*/ 	.word	0x00000003
        /*0cb0*/ 	.word	0x00000000
        /*0cb4*/ 	.short	0x010a
        /*0cb6*/ 	.byte	0x3f
	.zero		1


	//   ....[53]....
        /*0cb8*/ 	.word	0x000113f0
        /*0cbc*/ 	.word	0x00000003
        /*0cc0*/ 	.word	0x00030800
        /*0cc4*/ 	.short	0x010a
        /*0cc6*/ 	.byte	0x3f
	.zero		1


	//   ....[54]....
        /*0cc8*/ 	.word	0x00011440
        /*0ccc*/ 	.word	0x00000000
        /*0cd0*/ 	.word	0x00030830
        /*0cd4*/ 	.short	0x010a
        /*0cd6*/ 	.byte	0x3f
	.zero		1


	//   ....[55]....
        /*0cd8*/ 	.word	0x000114a0
        /*0cdc*/ 	.word	0x00000008
        /*0ce0*/ 	.word	0x00030830
        /*0ce4*/ 	.short	0x010a
        /*0ce6*/ 	.byte	0x3f
	.zero		1


	//   ....[56]....
        /*0ce8*/ 	.word	0x00011500
        /*0cec*/ 	.word	0x00000007
        /*0cf0*/ 	.word	0x00030850
        /*0cf4*/ 	.short	0x010a
        /*0cf6*/ 	.byte	0x3f
	.zero		1


	//   ....[57]....
        /*0cf8*/ 	.word	0x00011560
        /*0cfc*/ 	.word	0x00000003
        /*0d00*/ 	.word	0x00030850
        /*0d04*/ 	.short	0x010a
        /*0d06*/ 	.byte	0x3f
	.zero		1


	//   ....[58]....
        /*0d08*/ 	.word	0x00011700
        /*0d0c*/ 	.word	0x00000000
        /*0d10*/ 	.word	0x00030840
        /*0d14*/ 	.short	0x010a
        /*0d16*/ 	.byte	0x3f
	.zero		1


	//   ....[59]....
        /*0d18*/ 	.word	0x000126f0
        /*0d1c*/ 	.word	0x00000011
        /*0d20*/ 	.word	0x00030820
        /*0d24*/ 	.short	0x010a
        /*0d26*/ 	.byte	0x3f
	.zero		1


	//   ....[60]....
        /*0d28*/ 	.word	0x00012740
        /*0d2c*/ 	.word	0x00000004
        /*0d30*/ 	.word	0x00030840
        /*0d34*/ 	.short	0x010a
        /*0d36*/ 	.byte	0x3f
	.zero		1


	//   ....[61]....
        /*0d38*/ 	.word	0x00012790
        /*0d3c*/ 	.word	0x00000003
        /*0d40*/ 	.word	0x00000060
        /*0d44*/ 	.short	0x010a
        /*0d46*/ 	.byte	0x3f
	.zero		1


	//   ....[62]....
        /*0d48*/ 	.word	0x000127e0
        /*0d4c*/ 	.word	0x00000002
        /*0d50*/ 	.word	0x00030840
        /*0d54*/ 	.short	0x010a
        /*0d56*/ 	.byte	0x3f
	.zero		1


	//   ....[63]....
        /*0d58*/ 	.word	0x00012830
        /*0d5c*/ 	.word	0x0000000a
        /*0d60*/ 	.word	0x00000060
        /*0d64*/ 	.short	0x010a
        /*0d66*/ 	.byte	0x3f
	.zero		1


	//   ....[64]....
        /*0d68*/ 	.word	0x00012880
        /*0d6c*/ 	.word	0x00000002
        /*0d70*/ 	.word	0x00030840
        /*0d74*/ 	.short	0x010a
        /*0d76*/ 	.byte	0x3f
	.zero		1


	//   ....[65]....
        /*0d78*/ 	.word	0x000128d0
        /*0d7c*/ 	.word	0x00000007
        /*0d80*/ 	.word	0x00000060
        /*0d84*/ 	.short	0x010a
        /*0d86*/ 	.byte	0x3f
	.zero		1


	//   ....[66]....
        /*0d88*/ 	.word	0x00012920
        /*0d8c*/ 	.word	0x00000003
        /*0d90*/ 	.word	0x00030860
        /*0d94*/ 	.short	0x010a
        /*0d96*/ 	.byte	0x3f
	.zero		1


	//   ....[67]....
        /*0d98*/ 	.word	0x00013350
        /*0d9c*/ 	.word	0x00000009
        /*0da0*/ 	.word	0x00030820
        /*0da4*/ 	.short	0x010a
        /*0da6*/ 	.byte	0x3f
	.zero		1


	//   ....[68]....
        /*0da8*/ 	.word	0x000134f0
        /*0dac*/ 	.word	0x00000007
        /*0db0*/ 	.word	0x00000000
        /*0db4*/ 	.short	0x010a
        /*0db6*/ 	.byte	0x3f
	.zero		1


	//   ....[69]....
        /*0db8*/ 	.word	0x00013540
        /*0dbc*/ 	.word	0x00000003
        /*0dc0*/ 	.word	0x00000000
        /*0dc4*/ 	.short	0x010a
        /*0dc6*/ 	.byte	0x3f
	.zero		1


	//   ....[70]....
        /*0dc8*/ 	.word	0x00013590
        /*0dcc*/ 	.word	0x00000005
        /*0dd0*/ 	.word	0x00000000
        /*0dd4*/ 	.short	0x010a
        /*0dd6*/ 	.byte	0x3f
	.zero		1


	//----- nvinfo : EIATTR_NUM_MBARRIERS
	.align		4
.L_1427:
        /*0dd8*/ 	.byte	0x03, 0x38
        /*0dda*/ 	.short	0x0016


	//----- nvinfo : EIATTR_EXIT_INSTR_OFFSETS
	.align		4
        /*0ddc*/ 	.byte	0x04, 0x1c
        /*0dde*/ 	.short	(.L_1429 - .L_1428)


	//   ....[0]....
.L_1428:
        /*0de0*/ 	.word	0x00000a70


	//   ....[1]....
        /*0de4*/ 	.word	0x0000ba10


	//   ....[2]....
        /*0de8*/ 	.word	0x000113d0


	//----- nvinfo : EIATTR_MAX_THREADS
	.align		4
.L_1429:
        /*0dec*/ 	.byte	0x04, 0x05
        /*0dee*/ 	.short	(.L_1431 - .L_1430)
.L_1430:
        /*0df0*/ 	.word	0x00000200
        /*0df4*/ 	.word	0x00000001
        /*0df8*/ 	.word	0x00000001


	//----- nvinfo : EIATTR_CRS_STACK_SIZE
	.align		4
.L_1431:
        /*0dfc*/ 	.byte	0x04, 0x1e
        /*0dfe*/ 	.short	(.L_1433 - .L_1432)
.L_1432:
        /*0e00*/ 	.word	0x00000000


	//----- nvinfo : EIATTR_CBANK_PARAM_SIZE
	.align		4
.L_1433:
        /*0e04*/ 	.byte	0x03, 0x19
        /*0e06*/ 	.short	0x0af0


	//----- nvinfo : EIATTR_PARAM_CBANK
	.align		4
        /*0e08*/ 	.byte	0x04, 0x0a
        /*0e0a*/ 	.short	(.L_1435 - .L_1434)
	.align		4
.L_1434:
        /*0e0c*/ 	.word	index@(.nv.constant0._ZN7cutlass13device_kernelIN5flash11enable_sm90INS1_16FlashAttnFwdSm90INS1_25CollectiveMainloopFwdSm90ILi2EN4cute5tupleIJNS5_1CILi1EEES8_S8_EEENS6_IJNS7_ILi192EEESA_NS7_ILi64EEEEEELi64ENS_10bfloat16_tEfNS_4arch4Sm90ELb0ELb0ELb1ELb1ELb0ELb0ELb0ELb0ELb1ELb1ELb1ELb0EEENS1_21CollectiveEpilogueFwdINS6_IJSA_SB_SA_EEES9_SD_SF_Li384ELb1ELb1ELb1ELb0EEENS1_36VarlenDynamicPersistentTileSchedulerILi192ELi192ELi384ELi128ELb1ELb1ELb1ELb0ELb1ELb1EEEEEEEEEvNT_6ParamsE)
        /*0e10*/ 	.short	0x0210
        /*0e12*/ 	.short	0x0af0


	//----- nvinfo : EIATTR_SW_WAR
	.align		4
.L_1435:
        /*0e14*/ 	.byte	0x04, 0x36
        /*0e16*/ 	.short	(.L_1437 - .L_1436)
.L_1436:
        /*0e18*/ 	.word	0x00000008
.L_1437:


//--------------------- .nv.info._ZN7cutlass13device_kernelIN5flash11enable_sm90INS1_16FlashAttnFwdSm90INS1_25CollectiveMainloopFwdSm90ILi2EN4cute5tupleIJNS5_1CILi1EEES8_S8_EEENS6_IJNS7_ILi192EEESA_NS7_ILi64EEEEEELi64ENS_10bfloat16_tEfNS_4arch4Sm90ELb0ELb0ELb1ELb1ELb0ELb1ELb0ELb0ELb1ELb1ELb1ELb0EEENS1_21CollectiveEpilogueFwdINS6_IJSA_SB_SA_EEES9_SD_SF_Li384ELb1ELb1ELb1ELb0EEENS1_36VarlenDynamicPersistentTileSchedulerILi192ELi192ELi384ELi128ELb1ELb1ELb1ELb0ELb1ELb1EEEEEEEEEvNT_6ParamsE --------------------------
	.section	.nv.info._ZN7cutlass13device_kernelIN5flash11enable_sm90INS1_16FlashAttnFwdSm90INS1_25CollectiveMainloopFwdSm90ILi2EN4cute5tupleIJNS5_1CILi1EEES8_S8_EEENS6_IJNS7_ILi192EEESA_NS7_ILi64EEEEEELi64ENS_10bfloat16_tEfNS_4arch4Sm90ELb0ELb0ELb1ELb1ELb0ELb1ELb0ELb0ELb1ELb1ELb1ELb0EEENS1_21CollectiveEpilogueFwdINS6_IJSA_SB_SA_EEES9_SD_SF_Li384ELb1ELb1ELb1ELb0EEENS1_36VarlenDynamicPersistentTileSchedulerILi192ELi192ELi384ELi128ELb1ELb1ELb1ELb0ELb1ELb1EEEEEEEEEvNT_6ParamsE,"",@"SHT_CUDA_INFO"
	.sectionflags	@""
	.align	4


	//----- nvinfo : EIATTR_CUDA_API_VERSION
	.align		4
        /*0000*/ 	.byte	0x04, 0x37
        /*0002*/ 	.short	(.L_1439 - .L_1438)
.L_1438:
        /*0004*/ 	.word	0x00000082


	//----- nvinfo : EIATTR_KPARAM_INFO
	.align		4
.L_1439:
        /*0008*/ 	.byte	0x04, 0x17
        /*000a*/ 	.short	(.L_1441 - .L_1440)
.L_1440:
        /*000c*/ 	.word	0x00000000
        /*0010*/ 	.short	0x0000
        /*0012*/ 	.short	0x0070
        /*0014*/ 	.byte	0x00, 0xf0, 0x01, 0x2a


	//----- nvinfo : EIATTR_SPARSE_MMA_MASK
	.align		4
.L_1441:
        /*0018*/ 	.byte	0x03, 0x50
        /*001a*/ 	.short	0x0000


	//----- nvinfo : EIATTR_MAXREG_COUNT
	.align		4
        /*001c*/ 	.byte	0x03, 0x1b
        /*001e*/ 	.short	0x0080


	//----- nvinfo : EIATTR_NUM_BARRIERS
	.align		4
        /*0020*/ 	.byte	0x02, 0x4c
        /*0022*/ 	.byte	0x10
	.zero		1


	//----- nvinfo : EIATTR_EXTERNS
	.align		4
        /*0024*/ 	.byte	0x04, 0x0f
        /*0026*/ 	.short	(.L_1443 - .L_1442)


	//   ....[0]....
	.align		4
.L_1442:
        /*0028*/ 	.word	index@(__assertfail)


	//----- nvinfo : EIATTR_ANNOTATIONS
	.align		4
.L_1443:
        /*002c*/ 	.byte	0x04, 0x55
        /*002e*/ 	.short	(.L_1445 - .L_1444)


	//   ....[0]....
.L_1444:
        /* <DEDUP_REMOVED lines=87> */


	//----- nvinfo : EIATTR_MERCURY_ISA_VERSION
	.align		4
.L_1445:
        /*0590*/ 	.byte	0x03, 0x5f
        /*0592*/ 	.short	0x0101


	//----- nvinfo : EIATTR_UNUSED_LOAD_BYTE_OFFSET
	.align		4
        /*0594*/ 	.byte	0x04, 0x44
        /*0596*/ 	.short	(.L_1447 - .L_1446)


	//   ....[0]....
.L_1446:
        /*0598*/ 	.word	0x00000ad0
        /*059c*/ 	.word	0x0000fff0


	//   ....[1]....
        /*05a0*/ 	.word	0x00010ad0
        /*05a4*/ 	.word	0x0000fff0


	//----- nvinfo : EIATTR_INT_WARP_WIDE_INSTR_OFFSETS
	.align		4
.L_1447:
        /*05a8*/ 	.byte	0x04, 0x31
        /*05aa*/ 	.short	(.L_1449 - .L_1448)


	//   ....[0]....
.L_1448:
        /*05ac*/ 	.word	0x00000180


	//   ....[1]....
        /*05b0*/ 	.word	0x00000220


	//   ....[2]....
        /*05b4*/ 	.word	0x00000290


	//   ....[3]....
        /*05b8*/ 	.word	0x00015520


	//   ....[4]....
        /*05bc*/ 	.word	0x000155b0


	//   ....[5]....
        /*05c0*/ 	.word	0x000186b0


	//   ....[6]....
        /*05c4*/ 	.word	0x00018740


	//----- nvinfo : EIATTR_COOP_GROUP_MASK_REGIDS
	.align		4
.L_1449:
        /*05c8*/ 	.byte	0x04, 0x29
        /*05ca*/ 	.short	(.L_1451 - .L_1450)


	//   ....[0]....
.L_1450:
        /*05cc*/ 	.word	0xffffffff


	//   ....[1]....
        /*05d0*/ 	.word	0xffffffff


	//   ....[2]....
        /*05d4*/ 	.word	0xffffffff


	//   ....[3]....
        /*05d8*/ 	.word	0xffffffff


	//   ....[4]....
        /*05dc*/ 	.word	0xffffffff


	//   ....[5]....
        /*05e0*/ 	.word	0xffffffff


	//   ....[6]....
        /*05e4*/ 	.word	0xffffffff


	//   ....[7]....
        /*05e8*/ 	.word	0xffffffff


	//   ....[8]....
        /*05ec*/ 	.word	0xffffffff


	//   ....[9]....
        /*05f0*/ 	.word	0xffffffff


	//   ....[10]....
        /*05f4*/ 	.word	0xffffffff


	//   ....[11]....
        /*05f8*/ 	.word	0xffffffff


	//   ....[12]....
        /*05fc*/ 	.word	0xffffffff


	//   ....[13]....
        /*0600*/ 	.word	0xffffffff


	//   ....[14]....
        /*0604*/ 	.word	0xffffffff


	//   ....[15]....
        /*0608*/ 	.word	0xffffffff


	//   ....[16]....
        /*060c*/ 	.word	0xffffffff


	//   ....[17]....
        /*0610*/ 	.word	0xffffffff


	//   ....[18]....
        /*0614*/ 	.word	0xffffffff


	//   ....[19]....
        /*0618*/ 	.word	0xffffffff


	//   ....[20]....
        /*061c*/ 	.word	0xffffffff


	//   ....[21]....
        /*0620*/ 	.word	0xffffffff


	//   ....[22]....
        /*0624*/ 	.word	0xffffffff


	//   ....[23]....
        /*0628*/ 	.word	0xffffffff


	//   ....[24]....
        /*062c*/ 	.word	0xffffffff


	//   ....[25]....
        /*0630*/ 	.word	0xffffffff


	//   ....[26]....
        /*0634*/ 	.word	0xffffffff


	//   ....[27]....
        /*0638*/ 	.word	0xffffffff


	//   ....[28]....
        /*063c*/ 	.word	0xffffffff


	//   ....[29]....
        /*0640*/ 	.word	0xffffffff


	//   ....[30]....
        /*0644*/ 	.word	0xffffffff


	//   ....[31]....
        /*0648*/ 	.word	0xffffffff


	//   ....[32]....
        /*064c*/ 	.word	0xffffffff


	//   ....[33]....
        /*0650*/ 	.word	0xffffffff


	//   ....[34]....
        /*0654*/ 	.word	0xffffffff


	//   ....[35]....
        /*0658*/ 	.word	0xffffffff


	//   ....[36]....
        /*065c*/ 	.word	0xffffffff


	//   ....[37]....
        /*0660*/ 	.word	0xffffffff


	//   ....[38]....
        /*0664*/ 	.word	0xffffffff


	//   ....[39]....
        /*0668*/ 	.word	0xffffffff


	//   ....[40]....
        /*066c*/ 	.word	0xffffffff


	//   ....[41]....
        /*0670*/ 	.word	0xffffffff


	//   ....[42]....
        /*0674*/ 	.word	0xffffffff


	//   ....[43]....
        /*0678*/ 	.word	0xffffffff


	//   ....[44]....
        /*067c*/ 	.word	0xffffffff


	//   ....[45]....
        /*0680*/ 	.word	0xffffffff


	//   ....[46]....
        /*0684*/ 	.word	0xffffffff


	//   ....[47]....
        /*0688*/ 	.word	0xffffffff


	//   ....[48]....
        /*068c*/ 	.word	0xffffffff


	//   ....[49]....
        /*0690*/ 	.word	0xffffffff


	//   ....[50]....
        /*0694*/ 	.word	0xffffffff


	//   ....[51]....
        /*0698*/ 	.word	0xffffffff


	//   ....[52]....
        /*069c*/ 	.word	0xffffffff


	//   ....[53]....
        /*06a0*/ 	.word	0xffffffff


	//   ....[54]....
        /*06a4*/ 	.word	0xffffffff


	//   ....[55]....
        /*06a8*/ 	.word	0xffffffff


	//   ....[56]....
        /*06ac*/ 	.word	0xffffffff


	//   ....[57]....
        /*06b0*/ 	.word	0xffffffff


	//   ....[58]....
        /*06b4*/ 	.word	0xffffffff


	//   ....[59]....
        /*06b8*/ 	.word	0xffffffff


	//   ....[60]....
        /*06bc*/ 	.word	0xffffffff


	//   ....[61]....
        /*06c0*/ 	.word	0xffffffff


	//   ....[62]....
        /*06c4*/ 	.word	0xffffffff


	//   ....[63]....
        /*06c8*/ 	.word	0xffffffff


	//   ....[64]....
        /*06cc*/ 	.word	0xffffffff


	//   ....[65]....
        /*06d0*/ 	.word	0xffffffff


	//   ....[66]....
        /*06d4*/ 	.word	0xffffffff


	//   ....[67]....
        /*06d8*/ 	.word	0xffffffff


	//   ....[68]....
        /*06dc*/ 	.word	0xffffffff


	//   ....[69]....
        /*06e0*/ 	.word	0xffffffff


	//   ....[70]....
        /*06e4*/ 	.word	0xffffffff


	//   ....[71]....
        /*06e8*/ 	.word	0xffffffff


	//   ....[72]....
        /*06ec*/ 	.word	0xffffffff


	//   ....[73]....
        /*06f0*/ 	.word	0xffffffff


	//   ....[74]....
        /*06f4*/ 	.word	0xffffffff


	//   ....[75]....
        /*06f8*/ 	.word	0xffffffff


	//   ....[76]....
        /*06fc*/ 	.word	0xffffffff


	//   ....[77]....
        /*0700*/ 	.word	0xffffffff


	//   ....[78]....
        /*0704*/ 	.word	0xffffffff


	//   ....[79]....
        /*0708*/ 	.word	0xffffffff


	//   ....[80]....
        /*070c*/ 	.word	0xffffffff


	//   ....[81]....
        /*0710*/ 	.word	0xffffffff


	//   ....[82]....
        /*0714*/ 	.word	0xffffffff


	//   ....[83]....
        /*0718*/ 	.word	0xffffffff


	//   ....[84]....
        /*071c*/ 	.word	0xffffffff


	//   ....[85]....
        /*0720*/ 	.word	0xffffffff


	//   ....[86]....
        /*0724*/ 	.word	0xffffffff


	//   ....[87]....
        /*0728*/ 	.word	0xffffffff


	//   ....[88]....
        /*072c*/ 	.word	0xffffffff


	//   ....[89]....
        /*0730*/ 	.word	0xffffffff


	//   ....[90]....
        /*0734*/ 	.word	0xffffffff


	//   ....[91]....
        /*0738*/ 	.word	0xffffffff


	//   ....[92]....
        /*073c*/ 	.word	0xffffffff


	//   ....[93]....
        /*0740*/ 	.word	0xffffffff


	//   ....[94]....
        /*0744*/ 	.word	0xffffffff


	//   ....[95]....
        /*0748*/ 	.word	0xffffffff


	//   ....[96]....
        /*074c*/ 	.word	0xffffffff


	//   ....[97]....
        /*0750*/ 	.word	0xffffffff


	//   ....[98]....
        /*0754*/ 	.word	0xffffffff


	//   ....[99]....
        /*0758*/ 	.word	0xffffffff


	//   ....[100]....
        /*075c*/ 	.word	0xffffffff


	//   ....[101]....
        /*0760*/ 	.word	0xffffffff


	//   ....[102]....
        /*0764*/ 	.word	0xffffffff


	//   ....[103]....
        /*0768*/ 	.word	0xffffffff


	//   ....[104]....
        /*076c*/ 	.word	0xffffffff


	//   ....[105]....
        /*0770*/ 	.word	0xffffffff


	//   ....[106]....
        /*0774*/ 	.word	0xffffffff


	//   ....[107]....
        /*0778*/ 	.word	0xffffffff


	//   ....[108]....
        /*077c*/ 	.word	0xffffffff


	//   ....[109]....
        /*0780*/ 	.word	0xffffffff


	//   ....[110]....
        /*0784*/ 	.word	0xffffffff


	//   ....[111]....
        /*0788*/ 	.word	0xffffffff


	//   ....[112]....
        /*078c*/ 	.word	0xffffffff


	//   ....[113]....
        /*0790*/ 	.word	0xffffffff


	//   ....[114]....
        /*0794*/ 	.word	0xffffffff


	//   ....[115]....
        /*0798*/ 	.word	0xffffffff


	//   ....[116]....
        /*079c*/ 	.word	0x0500000f


	//   ....[117]....
        /*07a0*/ 	.word	0x0500000f


	//   ....[118]....
        /*07a4*/ 	.word	0x0500000f


	//   ....[119]....
        /*07a8*/ 	.word	0x0500000f


	//   ....[120]....
        /*07ac*/ 	.word	0x0500000f


	//   ....[121]....
        /*07b0*/ 	.word	0x0500000f


	//   ....[122]....
        /*07b4*/ 	.word	0x0500000f


	//   ....[123]....
        /*07b8*/ 	.word	0x0500000f


	//   ....[124]....
        /*07bc*/ 	.word	0x0500000f


	//   ....[125]....
        /*07c0*/ 	.word	0x0500000f


	//   ....[126]....
        /*07c4*/ 	.word	0x0500000f


	//   ....[127]....
        /*07c8*/ 	.word	0x0500000f


	//   ....[128]....
        /*07cc*/ 	.word	0x0500000f


	//   ....[129]....
        /*07d0*/ 	.word	0x0500000f


	//   ....[130]....
        /*07d4*/ 	.word	0x0500000f


	//   ....[131]....
        /*07d8*/ 	.word	0x0500000f


	//   ....[132]....
        /*07dc*/ 	.word	0x0500000f


	//   ....[133]....
        /*07e0*/ 	.word	0x0500000f


	//   ....[134]....
        /*07e4*/ 	.word	0x0500000f


	//   ....[135]....
        /*07e8*/ 	.word	0x0500000f


	//   ....[136]....
        /*07ec*/ 	.word	0x0500000f


	//   ....[137]....
        /*07f0*/ 	.word	0x0500000f


	//   ....[138]....
        /*07f4*/ 	.word	0x0500000f


	//   ....[139]....
        /*07f8*/ 	.word	0x0500000f


	//   ....[140]....
        /*07fc*/ 	.word	0x0500000f


	//   ....[141]....
        /*0800*/ 	.word	0x0500000f


	//   ....[142]....
        /*0804*/ 	.word	0x0500000f


	//   ....[143]....
        /*0808*/ 	.word	0x0500000f


	//   ....[144]....
        /*080c*/ 	.word	0x0500000f


	//   ....[145]....
        /*0810*/ 	.word	0x0500000f


	//   ....[146]....
        /*0814*/ 	.word	0x0500000f


	//   ....[147]....
        /*0818*/ 	.word	0x0500000f


	//   ....[148]....
        /*081c*/ 	.word	0x0500000f


	//   ....[149]....
        /*0820*/ 	.word	0x0500000f


	//   ....[150]....
        /*0824*/ 	.word	0x0500000f


	//   ....[151]....
        /*0828*/ 	.word	0x0500000f


	//   ....[152]....
        /*082c*/ 	.word	0x0500000f


	//   ....[153]....
        /*0830*/ 	.word	0x0500000f


	//   ....[154]....
        /*0834*/ 	.word	0x0500000f


	//   ....[155]....
        /*0838*/ 	.word	0x0500000f


	//   ....[156]....
        /*083c*/ 	.word	0x0500000f


	//   ....[157]....
        /*0840*/ 	.word	0x0500000f


	//   ....[158]....
        /*0844*/ 	.word	0x0500000f


	//   ....[159]....
        /*0848*/ 	.word	0x0500000f


	//   ....[160]....
        /*084c*/ 	.word	0x0500000f


	//   ....[161]....
        /*0850*/ 	.word	0x0500000f


	//   ....[162]....
        /*0854*/ 	.word	0x0500000f


	//   ....[163]....
        /*0858*/ 	.word	0x0500000f


	//   ....[164]....
        /*085c*/ 	.word	0x0500000f


	//   ....[165]....
        /*0860*/ 	.word	0x0500000f


	//   ....[166]....
        /*0864*/ 	.word	0x0500000f


	//   ....[167]....
        /*0868*/ 	.word	0x0500000f


	//   ....[168]....
        /*086c*/ 	.word	0x0500000f


	//   ....[169]....
        /*0870*/ 	.word	0x0500000f


	//   ....[170]....
        /*0874*/ 	.word	0x0500000f


	//   ....[171]....
        /*0878*/ 	.word	0x0500000f


	//   ....[172]....
        /*087c*/ 	.word	0x0500000f


	//   ....[173]....
        /*0880*/ 	.word	0x0500000f


	//   ....[174]....
        /*0884*/ 	.word	0x0500000f


	//   ....[175]....
        /*0888*/ 	.word	0x0500000f


	//   ....[176]....
        /*088c*/ 	.word	0x0500000f


	//   ....[177]....
        /*0890*/ 	.word	0x0500000f


	//   ....[178]....
        /*0894*/ 	.word	0x0500000f


	//   ....[179]....
        /*0898*/ 	.word	0x0500000f


	//   ....[180]....
        /*089c*/ 	.word	0x0500000f


	//   ....[181]....
        /*08a0*/ 	.word	0x0500000f


	//   ....[182]....
        /*08a4*/ 	.word	0x0500000f


	//   ....[183]....
        /*08a8*/ 	.word	0x0500000f


	//   ....[184]....
        /*08ac*/ 	.word	0x0500000f


	//   ....[185]....
        /*08b0*/ 	.word	0x0500000f


	//   ....[186]....
        /*08b4*/ 	.word	0x0500000f


	//   ....[187]....
        /*08b8*/ 	.word	0x0500000f


	//   ....[188]....
        /*08bc*/ 	.word	0x0500000f


	//   ....[189]....
        /*08c0*/ 	.word	0x0500000f


	//----- nvinfo : EIATTR_COOP_GROUP_INSTR_OFFSETS
	.align		4
.L_1451:
        /*08c4*/ 	.byte	0x04, 0x28
        /*08c6*/ 	.short	(.L_1453 - .L_1452)


	//   ....[0]....
.L_1452:
        /*08c8*/ 	.word	0x00000060


	//   ....[1]....
        /*08cc*/ 	.word	0x00000190


	//   ....[2]....
        /*08d0*/ 	.word	0x00000240


	//   ....[3]....
        /*08d4*/ 	.word	0x00000400


	//   ....[4]....
        /*08d8*/ 	.word	0x00000560


	//   ....[5]....
        /*08dc*/ 	.word	0x00000680


	//   ....[6]....
        /*08e0*/ 	.word	0x000007e0


	//   ....[7]....
        /*08e4*/ 	.word	0x00005fb0


	//   ....[8]....
        /*08e8*/ 	.word	0x000065b0


	//   ....[9]....
        /*08ec*/ 	.word	0x000065c0


	//   ....[10]....
        /*08f0*/ 	.word	0x000065d0


	//   ....[11]....
        /*08f4*/ 	.word	0x000065e0


	//   ....[12]....
        /*08f8*/ 	.word	0x00007640


	//   ....[13]....
        /*08fc*/ 	.word	0x00007650


	//   ....[14]....
        /*0900*/ 	.word	0x00007660


	//   ....[15]....
        /*0904*/ 	.word	0x00007670


	//   ....[16]....
        /*0908*/ 	.word	0x0000a400


	//   ....[17]....
        /*090c*/ 	.word	0x0000a450


	//   ....[18]....
        /*0910*/ 	.word	0x0000aba0


	//   ....[19]....
        /*0914*/ 	.word	0x0000ac30


	//   ....[20]....
        /*0918*/ 	.word	0x0000c080


	//   ....[21]....
        /*091c*/ 	.word	0x0000d330


	//   ....[22]....
        /*0920*/ 	.word	0x0000d3b0


	//   ....[23]....
        /*0924*/ 	.word	0x0000df70


	//   ....[24]....
        /*0928*/ 	.word	0x0000df90


	//   ....[25]....
        /*092c*/ 	.word	0x0000fd00


	//   ....[26]....
        /*0930*/ 	.word	0x0000ff80


	//   ....[27]....
        /*0934*/ 	.word	0x000101f0


	//   ....[28]....
        /*0938*/ 	.word	0x00010500


	//   ....[29]....
        /*093c*/ 	.word	0x00010510


	//   ....[30]....
        /*0940*/ 	.word	0x000113f0


	//   ....[31]....
        /*0944*/ 	.word	0x00011410


	//   ....[32]....
        /*0948*/ 	.word	0x00011420


	//   ....[33]....
        /*094c*/ 	.word	0x00011430


	//   ....[34]....
        /*0950*/ 	.word	0x00011960


	//   ....[35]....
        /*0954*/ 	.word	0x000119a0


	//   ....[36]....
        /*0958*/ 	.word	0x000119d0


	//   ....[37]....
        /*095c*/ 	.word	0x00011a00


	//   ....[38]....
        /*0960*/ 	.word	0x00011a20


	//   ....[39]....
        /*0964*/ 	.word	0x00011a30


	//   ....[40]....
        /*0968*/ 	.word	0x00011a70


	//   ....[41]....
        /*096c*/ 	.word	0x00011aa0


	//   ....[42]....
        /*0970*/ 	.word	0x00011f90


	//   ....[43]....
        /*0974*/ 	.word	0x00011fa0


	//   ....[44]....
        /*0978*/ 	.word	0x00012220


	//   ....[45]....
        /*097c*/ 	.word	0x00012230


	//   ....[46]....
        /*0980*/ 	.word	0x00012cc0


	//   ....[47]....
        /*0984*/ 	.word	0x00012cf0


	//   ....[48]....
        /*0988*/ 	.word	0x00012d10


	//   ....[49]....
        /*098c*/ 	.word	0x00012d40


	//   ....[50]....
        /*0990*/ 	.word	0x00012d70


	//   ....[51]....
        /*0994*/ 	.word	0x00012d80


	//   ....[52]....
        /*0998*/ 	.word	0x00012db0


	//   ....[53]....
        /*099c*/ 	.word	0x00012df0


	//   ....[54]....
        /*09a0*/ 	.word	0x00012f50


	//   ....[55]....
        /*09a4*/ 	.word	0x00013170


	//   ....[56]....
        /*09a8*/ 	.word	0x000131a0


	//   ....[57]....
        /*09ac*/ 	.word	0x000131d0


	//   ....[58]....
        /*09b0*/ 	.word	0x00013200


	//   ....[59]....
        /*09b4*/ 	.word	0x00013230


	//   ....[60]....
        /*09b8*/ 	.word	0x00013260


	//   ....[61]....
        /*09bc*/ 	.word	0x000133e0


	//   ....[62]....
        /*09c0*/ 	.word	0x00013410


	//   ....[63]....
        /*09c4*/ 	.word	0x00013440


	//   ....[64]....
        /*09c8*/ 	.word	0x00013470


	//   ....[65]....
        /*09cc*/ 	.word	0x000134a0


	//   ....[66]....
        /*09d0*/ 	.word	0x000134d0


	//   ....[67]....
        /*09d4*/ 	.word	0x00013560


	//   ....[68]....
        /*09d8*/ 	.word	0x00013590


	//   ....[69]....
        /*09dc*/ 	.word	0x000135a0


	//   ....[70]....
        /*09e0*/ 	.word	0x00013640


	//   ....[71]....
        /*09e4*/ 	.word	0x000145c0


	//   ....[72]....
        /*09e8*/ 	.word	0x00015ac0


	//   ....[73]....
        /*09ec*/ 	.word	0x00016660


	//   ....[74]....
        /*09f0*/ 	.word	0x00016670


	//   ....[75]....
        /*09f4*/ 	.word	0x00016690


	//   ....[76]....
        /*09f8*/ 	.word	0x000166f0


	//   ....[77]....
        /*09fc*/ 	.word	0x00016710


	//   ....[78]....
        /*0a00*/ 	.word	0x00016790


	//   ....[79]....
        /*0a04*/ 	.word	0x000167b0


	//   ....[80]....
        /*0a08*/ 	.word	0x00016830


	//   ....[81]....
        /*0a0c*/ 	.word	0x00016850


	//   ....[82]....
        /*0a10*/ 	.word	0x000168d0


	//   ....[83]....
        /*0a14*/ 	.word	0x000168f0


	//   ....[84]....
        /*0a18*/ 	.word	0x00016970


	//   ....[85]....
        /*0a1c*/ 	.word	0x00016990


	//   ....[86]....
        /*0a20*/ 	.word	0x00016a10


	//   ....[87]....
        /*0a24*/ 	.word	0x00016a30


	//   ....[88]....
        /*0a28*/ 	.word	0x00016a40


	//   ....[89]....
        /*0a2c*/ 	.word	0x00016ab0


	//   ....[90]....
        /*0a30*/ 	.word	0x00016b00


	//   ....[91]....
        /*0a34*/ 	.word	0x00016bc0


	//   ....[92]....
        /*0a38*/ 	.word	0x00016bd0


	//   ....[93]....
        /*0a3c*/ 	.word	0x00016c40


	//   ....[94]....
        /*0a40*/ 	.word	0x00016c50


	//   ....[95]....
        /*0a44*/ 	.word	0x00016c90


	//   ....[96]....
        /*0a48*/ 	.word	0x00016cb0


	//   ....[97]....
        /*0a4c*/ 	.word	0x00018c50


	//   ....[98]....
        /*0a50*/ 	.word	0x00018c80


	//   ....[99]....
        /*0a54*/ 	.word	0x00018ce0


	//   ....[100]....
        /*0a58*/ 	.word	0x00018d10


	//   ....[101]....
        /*0a5c*/ 	.word	0x00018d40


	//   ....[102]....
        /*0a60*/ 	.word	0x00018d70


	//   ....[103]....
        /*0a64*/ 	.word	0x00018da0


	//   ....[104]....
        /*0a68*/ 	.word	0x00018dd0


	//   ....[105]....
        /*0a6c*/ 	.word	0x00018f70


	//   ....[106]....
        /*0a70*/ 	.word	0x00018fa0


	//   ....[107]....
        /*0a74*/ 	.word	0x00018fd0


	//   ....[108]....
        /*0a78*/ 	.word	0x00019000


	//   ....[109]....
        /*0a7c*/ 	.word	0x00019030


	//   ....[110]....
        /*0a80*/ 	.word	0x00019060


	//   ....[111]....
        /*0a84*/ 	.word	0x00019120


	//   ....[112]....
        /*0a88*/ 	.word	0x00019140


	//   ....[113]....
        /*0a8c*/ 	.word	0x00019150


	//   ....[114]....
        /*0a90*/ 	.word	0x000191b0


	//   ....[115]....
        /*0a94*/ 	.word	0x000197d0


	//   ....[116]....
        /*0a98*/ 	.word	0x00019c30


	//   ....[117]....
        /*0a9c*/ 	.word	0x00019ce0


	//   ....[118]....
        /*0aa0*/ 	.word	0x00019d70


	//   ....[119]....
        /*0aa4*/ 	.word	0x00019dc0


	//   ....[120]....
        /*0aa8*/ 	.word	0x00019e10


	//   ....[121]....
        /*0aac*/ 	.word	0x00019ef0


	//   ....[122]....
        /*0ab0*/ 	.word	0x00019f80


	//   ....[123]....
        /*0ab4*/ 	.word	0x00019fd0


	//   ....[124]....
        /*0ab8*/ 	.word	0x0001a020


	//   ....[125]....
        /*0abc*/ 	.word	0x0001a240


	//   ....[126]....
        /*0ac0*/ 	.word	0x0001a2a0


	//   ....[127]....
        /*0ac4*/ 	.word	0x0001a360


	//   ....[128]....
        /*0ac8*/ 	.word	0x0001a3d0


	//   ....[129]....
        /*0acc*/ 	.word	0x0001a430


	//   ....[130]....
        /*0ad0*/ 	.word	0x0001a4e0


	//   ....[131]....
        /*0ad4*/ 	.word	0x0001a540


	//   ....[132]....
        /*0ad8*/ 	.word	0x0001a5d0


	//   ....[133]....
        /*0adc*/ 	.word	0x0001a650


	//   ....[134]....
        /*0ae0*/ 	.word	0x0001a6a0


	//   ....[135]....
        /*0ae4*/ 	.word	0x0001a730


	//   ....[136]....
        /*0ae8*/ 	.word	0x0001a7c0


	//   ....[137]....
        /*0aec*/ 	.word	0x0001a860


	//   ....[138]....
        /*0af0*/ 	.word	0x0001a900


	//   ....[139]....
        /*0af4*/ 	.word	0x0001a960


	//   ....[140]....
        /*0af8*/ 	.word	0x0001a9d0


	//   ....[141]....
        /*0afc*/ 	.word	0x0001aa30


	//   ....[142]....
        /*0b00*/ 	.word	0x0001aaa0


	//   ....[143]....
        /*0b04*/ 	.word	0x0001ab60


	//   ....[144]....
        /*0b08*/ 	.word	0x0001abc0


	//   ....[145]....
        /*0b0c*/ 	.word	0x0001ac80


	//   ....[146]....
        /*0b10*/ 	.word	0x0001af60


	//   ....[147]....
        /*0b14*/ 	.word	0x0001b110


	//   ....[148]....
        /*0b18*/ 	.word	0x0001b160


	//   ....[149]....
        /*0b1c*/ 	.word	0x0001b1c0


	//   ....[150]....
        /*0b20*/ 	.word	0x0001b280


	//   ....[151]....
        /*0b24*/ 	.word	0x0001b2e0


	//   ....[152]....
        /*0b28*/ 	.word	0x0001b3e0


	//   ....[153]....
        /*0b2c*/ 	.word	0x0001b440


	//   ....[154]....
        /*0b30*/ 	.word	0x0001b540


	//   ....[155]....
        /*0b34*/ 	.word	0x0001b5a0


	//   ....[156]....
        /*0b38*/ 	.word	0x0001b6a0


	//   ....[157]....
        /*0b3c*/ 	.word	0x0001b700


	//   ....[158]....
        /*0b40*/ 	.word	0x0001b800


	//   ....[159]....
        /*0b44*/ 	.word	0x0001b860


	//   ....[160]....
        /*0b48*/ 	.word	0x0001b960


	//   ....[161]....
        /*0b4c*/ 	.word	0x0001b9c0


	//   ....[162]....
        /*0b50*/ 	.word	0x0001bad0


	//   ....[163]....
        /*0b54*/ 	.word	0x0001bb40


	//   ....[164]....
        /*0b58*/ 	.word	0x0001bc10


	//   ....[165]....
        /*0b5c*/ 	.word	0x0001bc70


	//   ....[166]....
        /*0b60*/ 	.word	0x0001bd60


	//   ....[167]....
        /*0b64*/ 	.word	0x0001bdc0


	//   ....[168]....
        /*0b68*/ 	.word	0x0001be90


	//   ....[169]....
        /*0b6c*/ 	.word	0x0001bef0


	//   ....[170]....
        /*0b70*/ 	.word	0x0001bfb0


	//   ....[171]....
        /*0b74*/ 	.word	0x0001c2d0


	//   ....[172]....
        /*0b78*/ 	.word	0x0001c370


	//   ....[173]....
        /*0b7c*/ 	.word	0x0001c4f0


	//   ....[174]....
        /*0b80*/ 	.word	0x0001c560


	//   ....[175]....
        /*0b84*/ 	.word	0x0001c5d0


	//   ....[176]....
        /*0b88*/ 	.word	0x0001c640


	//   ....[177]....
        /*0b8c*/ 	.word	0x0001c6b0


	//   ....[178]....
        /*0b90*/ 	.word	0x0001c730


	//   ....[179]....
        /*0b94*/ 	.word	0x0001c7b0


	//   ....[180]....
        /*0b98*/ 	.word	0x0001c840


	//   ....[181]....
        /*0b9c*/ 	.word	0x0001c8b0


	//   ....[182]....
        /*0ba0*/ 	.word	0x0001c920


	//   ....[183]....
        /*0ba4*/ 	.word	0x0001c990


	//   ....[184]....
        /*0ba8*/ 	.word	0x0001ca10


	//   ....[185]....
        /*0bac*/ 	.word	0x0001ca80


	//   ....[186]....
        /*0bb0*/ 	.word	0x0001cb20


	//   ....[187]....
        /*0bb4*/ 	.word	0x0001cb70


	//   ....[188]....
        /*0bb8*/ 	.word	0x0001cc00


	//   ....[189]....
        /*0bbc*/ 	.word	0x0001cd30


	//----- nvinfo : EIATTR_REG_RECONFIG
	.align		4
.L_1453:
        /*0bc0*/ 	.byte	0x01, 0x54
	.zero		2


	//----- nvinfo : EIATTR_SYSCALL_OFFSETS
	.align		4
        /*0bc4*/ 	.byte	0x04, 0x46
        /*0bc6*/ 	.short	(.L_1455 - .L_1454)


	//   ....[0]....
.L_1454:
        /*0bc8*/ 	.word	0x00001bd0


	//   ....[1]....
        /*0bcc*/ 	.word	0x00001d20


	//   ....[2]....
        /*0bd0*/ 	.word	0x00006190


	//   ....[3]....
        /*0bd4*/ 	.word	0x00006520


	//   ....[4]....
        /*0bd8*/ 	.word	0x00015710


	//   ....[5]....
        /*0bdc*/ 	.word	0x00015860


	//   ....[6]....
        /*0be0*/ 	.word	0x00015960


	//   ....[7]....
        /*0be4*/ 	.word	0x00016190


	//----- nvinfo : EIATTR_MBARRIER_INSTR_OFFSETS
	.align		4
.L_1455:
        /*0be8*/ 	.byte	0x04, 0x39
        /*0bea*/ 	.short	(.L_1457 - .L_1456)


	//   ....[0]....
.L_1456:
        /*0bec*/ 	.word	0x000002b0
        /*0bf0*/ 	.word	0x000000ff
        /*0bf4*/ 	.word	0x00030800
        /*0bf8*/ 	.short	0x0100
        /*0bfa*/ 	.byte	0x08
	.zero		1


	//   ....[1]....
        /*0bfc*/ 	.word	0x000002c0
        /*0c00*/ 	.word	0x000000ff
        /*0c04*/ 	.word	0x00030820
        /*0c08*/ 	.short	0x0100
        /*0c0a*/ 	.byte	0x08
	.zero		1


	//   ....[2]....
        /*0c0c*/ 	.word	0x000003b0
        /*0c10*/ 	.word	0x000000ff
        /*0c14*/ 	.word	0x00030830
        /*0c18*/ 	.short	0x0100
        /*0c1a*/ 	.byte	0x08
	.zero		1


	//   ....[3]....
        /*0c1c*/ 	.word	0x000003c0
        /*0c20*/ 	.word	0x000000ff
        /*0c24*/ 	.word	0x00030840
        /*0c28*/ 	.short	0x0100
        /*0c2a*/ 	.byte	0x08
	.zero		1


	//   ....[4]....
        /*0c2c*/ 	.word	0x000003d0
        /*0c30*/ 	.word	0x000000ff
        /*0c34*/ 	.word	0x00030838
        /*0c38*/ 	.short	0x0100
        /*0c3a*/ 	.byte	0x08
	.zero		1


	//   ....[5]....
        /*0c3c*/ 	.word	0x000003e0
        /*0c40*/ 	.word	0x000000ff
        /*0c44*/ 	.word	0x00030848
        /*0c48*/ 	.short	0x0100
        /*0c4a*/ 	.byte	0x08
	.zero		1


	//   ....[6]....
        /*0c4c*/ 	.word	0x00000510
        /*0c50*/ 	.word	0x000000ff
        /*0c54*/ 	.word	0x00030850
        /*0c58*/ 	.short	0x0100
        /*0c5a*/ 	.byte	0x08
	.zero		1


	//   ....[7]....
        /*0c5c*/ 	.word	0x00000520
        /*0c60*/ 	.word	0x000000ff
        /*0c64*/ 	.word	0x00030860
        /*0c68*/ 	.short	0x0100
        /*0c6a*/ 	.byte	0x08
	.zero		1


	//   ....[8]....
        /*0c6c*/ 	.word	0x00000530
        /*0c70*/ 	.word	0x000000ff
        /*0c74*/ 	.word	0x00030858
        /*0c78*/ 	.short	0x0100
        /*0c7a*/ 	.byte	0x08
	.zero		1


	//   ....[9]....
        /*0c7c*/ 	.word	0x00000540
        /*0c80*/ 	.word	0x000000ff
        /*0c84*/ 	.word	0x00030868
        /*0c88*/ 	.short	0x0100
        /*0c8a*/ 	.byte	0x08
	.zero		1


	//   ....[10]....
        /*0c8c*/ 	.word	0x00000630
        /*0c90*/ 	.word	0x000000ff
        /*0c94*/ 	.word	0x00030870
        /*0c98*/ 	.short	0x0100
        /*0c9a*/ 	.byte	0x06
	.zero		1


	//   ....[11]....
        /*0c9c*/ 	.word	0x00000640
        /*0ca0*/ 	.word	0x000000ff
        /*0ca4*/ 	.word	0x00030880
        /*0ca8*/ 	.short	0x0100
        /*0caa*/ 	.byte	0x06
	.zero		1


	//   ....[12]....
        /*0cac*/ 	.word	0x00000650
        /*0cb0*/ 	.word	0x000000ff
        /*0cb4*/ 	.word	0x00030878
        /*0cb8*/ 	.short	0x0100
        /*0cba*/ 	.byte	0x06
	.zero		1


	//   ....[13]....
        /*0cbc*/ 	.word	0x00000660
        /*0cc0*/ 	.word	0x000000ff
        /*0cc4*/ 	.word	0x00030888
        /*0cc8*/ 	.short	0x0100
        /*0cca*/ 	.byte	0x06
	.zero		1


	//   ....[14]....
        /*0ccc*/ 	.word	0x00000790
        /*0cd0*/ 	.word	0x000000ff
        /*0cd4*/ 	.word	0x00030890
        /*0cd8*/ 	.short	0x0100
        /*0cda*/ 	.byte	0x08
	.zero		1


	//   ....[15]....
        /*0cdc*/ 	.word	0x000007a0
        /*0ce0*/ 	.word	0x000000ff
        /*0ce4*/ 	.word	0x000308a0
        /*0ce8*/ 	.short	0x0100
        /*0cea*/ 	.byte	0x08
	.zero		1


	//   ....[16]....
        /*0cec*/ 	.word	0x000007b0
        /*0cf0*/ 	.word	0x000000ff
        /*0cf4*/ 	.word	0x00030898
        /*0cf8*/ 	.short	0x0100
        /*0cfa*/ 	.byte	0x08
	.zero		1


	//   ....[17]....
        /*0cfc*/ 	.word	0x000007c0
        /*0d00*/ 	.word	0x000000ff
        /*0d04*/ 	.word	0x000308a8
        /*0d08*/ 	.short	0x0100
        /*0d0a*/ 	.byte	0x08
	.zero		1


	//   ....[18]....
        /*0d0c*/ 	.word	0x000008f0
        /*0d10*/ 	.word	0x000000ff
        /*0d14*/ 	.word	0x000308b0
        /*0d18*/ 	.short	0x0100
        /*0d1a*/ 	.byte	0x08
	.zero		1


	//   ....[19]....
        /*0d1c*/ 	.word	0x00000900
        /*0d20*/ 	.word	0x000000ff
        /*0d24*/ 	.word	0x000308c0
        /*0d28*/ 	.short	0x0100
        /*0d2a*/ 	.byte	0x08
	.zero		1


	//   ....[20]....
        /*0d2c*/ 	.word	0x00000910
        /*0d30*/ 	.word	0x000000ff
        /*0d34*/ 	.word	0x000308b8
        /*0d38*/ 	.short	0x0100
        /*0d3a*/ 	.byte	0x08
	.zero		1


	//   ....[21]....
        /*0d3c*/ 	.word	0x00000920
        /*0d40*/ 	.word	0x000000ff
        /*0d44*/ 	.word	0x000308c8
        /*0d48*/ 	.short	0x0100
        /*0d4a*/ 	.byte	0x08
	.zero		1


	//   ....[22]....
        /*0d4c*/ 	.word	0x00002f30
        /*0d50*/ 	.word	0x00000053
        /*0d54*/ 	.word	0x00030890
        /*0d58*/ 	.short	0x010a
        /*0d5a*/ 	.byte	0x3f
	.zero		1


	//   ....[23]....
        /*0d5c*/ 	.word	0x000042a0
        /*0d60*/ 	.word	0x00000053
        /*0d64*/ 	.word	0x00030890
        /*0d68*/ 	.short	0x010a
        /*0d6a*/ 	.byte	0x3f
	.zero		1


	//   ....[24]....
        /*0d6c*/ 	.word	0x00005470
        /*0d70*/ 	.word	0x00000053
        /*0d74*/ 	.word	0x00030890
        /*0d78*/ 	.short	0x010a
        /*0d7a*/ 	.byte	0x3f
	.zero		1


	//   ....[25]....
        /*0d7c*/ 	.word	0x00005690
        /*0d80*/ 	.word	0x0000000c
        /*0d84*/ 	.word	0x00000000
        /*0d88*/ 	.short	0x0101
        /*0d8a*/ 	.byte	0x3f
	.zero		1


	//   ....[26]....
        /*0d8c*/ 	.word	0x000056d0
        /*0d90*/ 	.word	0x00000053
        /*0d94*/ 	.word	0x000308b0
        /*0d98*/ 	.short	0x010a
        /*0d9a*/ 	.byte	0x3f
	.zero		1


	//   ....[27]....
        /*0d9c*/ 	.word	0x00005a90
        /*0da0*/ 	.word	0x00000053
        /*0da4*/ 	.word	0x00000000
        /*0da8*/ 	.short	0x0101
        /*0daa*/ 	.byte	0x3f
	.zero		1


	//   ....[28]....
        /*0dac*/ 	.word	0x00006230
        /*0db0*/ 	.word	0x00000002
        /*0db4*/ 	.word	0x00030800
        /*0db8*/ 	.short	0x010a
        /*0dba*/ 	.byte	0x3f
	.zero		1


	//   ....[29]....
        /*0dbc*/ 	.word	0x00006280
        /*0dc0*/ 	.word	0x00000002
        /*0dc4*/ 	.word	0x00030800
        /*0dc8*/ 	.short	0x010a
        /*0dca*/ 	.byte	0x3f
	.zero		1


	//   ....[30]....
        /*0dcc*/ 	.word	0x00006890
        /*0dd0*/ 	.word	0x00000002
        /*0dd4*/ 	.word	0x00030800
        /*0dd8*/ 	.short	0x010a
        /*0dda*/ 	.byte	0x3f
	.zero		1


	//   ....[31]....
        /*0ddc*/ 	.word	0x00007850
        /*0de0*/ 	.word	0x00000002
        /*0de4*/ 	.word	0x00030800
        /*0de8*/ 	.short	0x010a
        /*0dea*/ 	.byte	0x3f
	.zero		1


	//   ....[32]....
        /*0dec*/ 	.word	0x00008720
        /*0df0*/ 	.word	0x00000000
        /*0df4*/ 	.word	0x00030830
        /*0df8*/ 	.short	0x010a
        /*0dfa*/ 	.byte	0x3f
	.zero		1


	//   ....[33]....
        /*0dfc*/ 	.word	0x000087e0
        /*0e00*/ 	.word	0x00000000
        /*0e04*/ 	.word	0x00030830
        /*0e08*/ 	.short	0x010a
        /*0e0a*/ 	.byte	0x3f
	.zero		1


	//   ....[34]....
        /*0e0c*/ 	.word	0x0000b280
        /*0e10*/ 	.word	0x00000000
        /*0e14*/ 	.word	0x00000000
        /*0e18*/ 	.short	0x0101
        /*0e1a*/ 	.byte	0x3f
	.zero		1


	//   ....[35]....
        /*0e1c*/ 	.word	0x0000c2d0
        /*0e20*/ 	.word	0x00000005
        /*0e24*/ 	.word	0x00030830
        /*0e28*/ 	.short	0x010a
        /*0e2a*/ 	.byte	0x3f
	.zero		1


	//   ....[36]....
        /*0e2c*/ 	.word	0x0000c320
        /*0e30*/ 	.word	0x00000005
        /*0e34*/ 	.word	0x00030830
        /*0e38*/ 	.short	0x010a
        /*0e3a*/ 	.byte	0x3f
	.zero		1


	//   ....[37]....
        /*0e3c*/ 	.word	0x0000c670
        /*0e40*/ 	.word	0x00000006
        /*0e44*/ 	.word	0x00030850
        /*0e48*/ 	.short	0x010a
        /*0e4a*/ 	.byte	0x3f
	.zero		1


	//   ....[38]....
        /*0e4c*/ 	.word	0x0000c6b0
        /*0e50*/ 	.word	0x00000006
        /*0e54*/ 	.word	0x00030850
        /*0e58*/ 	.short	0x010a
        /*0e5a*/ 	.byte	0x3f
	.zero		1


	//   ....[39]....
        /*0e5c*/ 	.word	0x0000ea70
        /*0e60*/ 	.word	0x0000003f
        /*0e64*/ 	.word	0x00000000
        /*0e68*/ 	.short	0x0101
        /*0e6a*/ 	.byte	0x3f
	.zero		1


	//   ....[40]....
        /*0e6c*/ 	.word	0x0000ead0
        /*0e70*/ 	.word	0x0000003e
        /*0e74*/ 	.word	0x00000000
        /*0e78*/ 	.short	0x0101
        /*0e7a*/ 	.byte	0x3f
	.zero		1


	//   ....[41]....
        /*0e7c*/ 	.word	0x0000fd90
        /*0e80*/ 	.word	0x0000000b
        /*0e84*/ 	.word	0x00030850
        /*0e88*/ 	.short	0x010a
        /*0e8a*/ 	.byte	0x3f
	.zero		1


	//   ....[42]....
        /*0e8c*/ 	.word	0x0000fe50
        /*0e90*/ 	.word	0x0000000b
        /*0e94*/ 	.word	0x00030850
        /*0e98*/ 	.short	0x010a
        /*0e9a*/ 	.byte	0x3f
	.zero		1


	//   ....[43]....
        /*0e9c*/ 	.word	0x000107a0
        /*0ea0*/ 	.word	0x0000000a
        /*0ea4*/ 	.word	0x00000000
        /*0ea8*/ 	.short	0x0101
        /*0eaa*/ 	.byte	0x3f
	.zero		1


	//   ....[44]....
        /*0eac*/ 	.word	0x00011870
        /*0eb0*/ 	.word	0x00000000
        /*0eb4*/ 	.word	0x00000000
        /*0eb8*/ 	.short	0x0101
        /*0eba*/ 	.byte	0x3f
	.zero		1


	//   ....[45]....
        /*0ebc*/ 	.word	0x00011e20
        /*0ec0*/ 	.word	0x00000008
        /*0ec4*/ 	.word	0x00000000
        /*0ec8*/ 	.short	0x0101
        /*0eca*/ 	.byte	0x3f
	.zero		1


	//   ....[46]....
        /*0ecc*/ 	.word	0x000146a0
        /*0ed0*/ 	.word	0x00000010
        /*0ed4*/ 	.word	0x00030820
        /*0ed8*/ 	.short	0x010a
        /*0eda*/ 	.byte	0x3f
	.zero		1


	//   ....[47]....
        /*0edc*/ 	.word	0x00014760
        /*0ee0*/ 	.word	0x00000007
        /*0ee4*/ 	.word	0x000308a0
        /*0ee8*/ 	.short	0x010a
        /*0eea*/ 	.byte	0x3f
	.zero		1


	//   ....[48]....
        /*0eec*/ 	.word	0x00014990
        /*0ef0*/ 	.word	0x00000007
        /*0ef4*/ 	.word	0x000308c0
        /*0ef8*/ 	.short	0x010a
        /*0efa*/ 	.byte	0x3f
	.zero		1


	//   ....[49]....
        /*0efc*/ 	.word	0x00014d10
        /*0f00*/ 	.word	0x00000006
        /*0f04*/ 	.word	0x000308a0
        /*0f08*/ 	.short	0x010a
        /*0f0a*/ 	.byte	0x3f
	.zero		1


	//   ....[50]....
        /*0f0c*/ 	.word	0x00014f30
        /*0f10*/ 	.word	0x00000006
        /*0f14*/ 	.word	0x000308c0
        /*0f18*/ 	.short	0x010a
        /*0f1a*/ 	.byte	0x3f
	.zero		1


	//   ....[51]....
        /*0f1c*/ 	.word	0x00015cf0
        /*0f20*/ 	.word	0x00000000
        /*0f24*/ 	.word	0x00030840
        /*0f28*/ 	.short	0x010a
        /*0f2a*/ 	.byte	0x3f
	.zero		1


	//   ....[52]....
        /*0f2c*/ 	.word	0x00016d60
        /*0f30*/ 	.word	0x00000010
        /*0f34*/ 	.word	0x00030800
        /*0f38*/ 	.short	0x0107
        /*0f3a*/ 	.byte	0x3f
	.zero		1


	//   ....[53]....
        /*0f3c*/ 	.word	0x00016e50
        /*0f40*/ 	.word	0x00000010
        /*0f44*/ 	.word	0x00030800
        /*0f48*/ 	.short	0x0101
        /*0f4a*/ 	.byte	0x3f
	.zero		1


	//   ....[54]....
        /*0f4c*/ 	.word	0x00016e70
        /*0f50*/ 	.word	0x00000010
        /*0f54*/ 	.word	0x00030820
        /*0f58*/ 	.short	0x010a
        /*0f5a*/ 	.byte	0x3f
	.zero		1


	//   ....[55]....
        /*0f5c*/ 	.word	0x00017210
        /*0f60*/ 	.word	0x00000002
        /*0f64*/ 	.word	0x00030840
        /*0f68*/ 	.short	0x010a
        /*0f6a*/ 	.byte	0x3f
	.zero		1


	//   ....[56]....
        /*0f6c*/ 	.word	0x00017490
        /*0f70*/ 	.word	0x00000003
        /*0f74*/ 	.word	0x00000060
        /*0f78*/ 	.short	0x010a
        /*0f7a*/ 	.byte	0x3f
	.zero		1


	//   ....[57]....
        /*0f7c*/ 	.word	0x000179f0
        /*0f80*/ 	.word	0x00000002
        /*0f84*/ 	.word	0x00030840
        /*0f88*/ 	.short	0x010a
        /*0f8a*/ 	.byte	0x3f
	.zero		1


	//   ....[58]....
        /*0f8c*/ 	.word	0x00017c70
        /*0f90*/ 	.word	0x0000000a
        /*0f94*/ 	.word	0x00000060
        /*0f98*/ 	.short	0x010a
        /*0f9a*/ 	.byte	0x3f
	.zero		1


	//   ....[59]....
        /*0f9c*/ 	.word	0x00018110
        /*0fa0*/ 	.word	0x00000002
        /*0fa4*/ 	.word	0x00030840
        /*0fa8*/ 	.short	0x010a
        /*0faa*/ 	.byte	0x3f
	.zero		1


	//   ....[60]....
        /*0fac*/ 	.word	0x000183a0
        /*0fb0*/ 	.word	0x00000003
        /*0fb4*/ 	.word	0x00000060
        /*0fb8*/ 	.short	0x010a
        /*0fba*/ 	.byte	0x3f
	.zero		1


	//   ....[61]....
        /*0fbc*/ 	.word	0x000187f0
        /*0fc0*/ 	.word	0x00000003
        /*0fc4*/ 	.word	0x00030860
        /*0fc8*/ 	.short	0x010a
        /*0fca*/ 	.byte	0x3f
	.zero		1


	//   ....[62]....
        /*0fcc*/ 	.word	0x00019750
        /*0fd0*/ 	.word	0x00000009
        /*0fd4*/ 	.word	0x00030820
        /*0fd8*/ 	.short	0x010a
        /*0fda*/ 	.byte	0x3f
	.zero		1


	//   ....[63]....
        /*0fdc*/ 	.word	0x000198e0
        /*0fe0*/ 	.word	0x00000007
        /*0fe4*/ 	.word	0x00000000
        /*0fe8*/ 	.short	0x010a
        /*0fea*/ 	.byte	0x3f
	.zero		1


	//   ....[64]....
        /*0fec*/ 	.word	0x00019950
        /*0ff0*/ 	.word	0x00000003
        /*0ff4*/ 	.word	0x00000000
        /*0ff8*/ 	.short	0x010a
        /*0ffa*/ 	.byte	0x3f
	.zero		1


	//   ....[65]....
        /*0ffc*/ 	.word	0x000199b0
        /*1000*/ 	.word	0x00000005
        /*1004*/ 	.word	0x00000000
        /*1008*/ 	.short	0x010a
        /*100a*/ 	.byte	0x3f
	.zero		1


	//   ....[66]....
        /*100c*/ 	.word	0x000199e0
        /*1010*/ 	.word	0x00000003
        /*1014*/ 	.word	0x00000000
        /*1018*/ 	.short	0x010a
        /*101a*/ 	.byte	0x3f
	.zero		1


	//   ....[67]....
        /*101c*/ 	.word	0x00019a40
        /*1020*/ 	.word	0x00000053
        /*1024*/ 	.word	0x00030890
        /*1028*/ 	.short	0x010a
        /*102a*/ 	.byte	0x3f
	.zero		1


	//   ....[68]....
        /*102c*/ 	.word	0x00019a90
        /*1030*/ 	.word	0x00000053
        /*1034*/ 	.word	0x00030890
        /*1038*/ 	.short	0x010a
        /*103a*/ 	.byte	0x3f
	.zero		1


	//   ....[69]....
        /*103c*/ 	.word	0x00019ae0
        /*1040*/ 	.word	0x00000053
        /*1044*/ 	.word	0x00030890
        /*1048*/ 	.short	0x010a
        /*104a*/ 	.byte	0x3f
	.zero		1


	//   ....[70]....
        /*104c*/ 	.word	0x00019b30
        /*1050*/ 	.word	0x00000053
        /*1054*/ 	.word	0x000308b0
        /*1058*/ 	.short	0x010a
        /*105a*/ 	.byte	0x3f
	.zero		1


	//   ....[71]....
        /*105c*/ 	.word	0x00019e40
        /*1060*/ 	.word	0x00000002
        /*1064*/ 	.word	0x00030800
        /*1068*/ 	.short	0x010a
        /*106a*/ 	.byte	0x3f
	.zero		1


	//   ....[72]....
        /*106c*/ 	.word	0x0001a050
        /*1070*/ 	.word	0x00000002
        /*1074*/ 	.word	0x00030800
        /*1078*/ 	.short	0x010a
        /*107a*/ 	.byte	0x3f
	.zero		1


	//   ....[73]....
        /*107c*/ 	.word	0x0001a0a0
        /*1080*/ 	.word	0x00000000
        /*1084*/ 	.word	0x00030830
        /*1088*/ 	.short	0x010a
        /*108a*/ 	.byte	0x3f
	.zero		1


	//   ....[74]....
        /*108c*/ 	.word	0x0001a0f0
        /*1090*/ 	.word	0x00000005
        /*1094*/ 	.word	0x00030830
        /*1098*/ 	.short	0x010a
        /*109a*/ 	.byte	0x3f
	.zero		1


	//   ....[75]....
        /*109c*/ 	.word	0x0001a140
        /*10a0*/ 	.word	0x00000006
        /*10a4*/ 	.word	0x00030850
        /*10a8*/ 	.short	0x010a
        /*10aa*/ 	.byte	0x3f
	.zero		1


	//   ....[76]....
        /*10ac*/ 	.word	0x0001a190
        /*10b0*/ 	.word	0x0000000b
        /*10b4*/ 	.word	0x00030850
        /*10b8*/ 	.short	0x010a
        /*10ba*/ 	.byte	0x3f
	.zero		1


	//   ....[77]....
        /*10bc*/ 	.word	0x0001ad40
        /*10c0*/ 	.word	0x00000010
        /*10c4*/ 	.word	0x00030820
        /*10c8*/ 	.short	0x010a
        /*10ca*/ 	.byte	0x3f
	.zero		1


	//   ....[78]....
        /*10cc*/ 	.word	0x0001ad90
        /*10d0*/ 	.word	0x00000007
        /*10d4*/ 	.word	0x000308a0
        /*10d8*/ 	.short	0x010a
        /*10da*/ 	.byte	0x3f
	.zero		1


	//   ....[79]....
        /*10dc*/ 	.word	0x0001ade0
        /*10e0*/ 	.word	0x00000007
        /*10e4*/ 	.word	0x000308c0
        /*10e8*/ 	.short	0x010a
        /*10ea*/ 	.byte	0x3f
	.zero		1


	//   ....[80]....
        /*10ec*/ 	.word	0x0001ae30
        /*10f0*/ 	.word	0x00000006
        /*10f4*/ 	.word	0x000308a0
        /*10f8*/ 	.short	0x010a
        /*10fa*/ 	.byte	0x3f
	.zero		1


	//   ....[81]....
        /*10fc*/ 	.word	0x0001ae80
        /*1100*/ 	.word	0x00000006
        /*1104*/ 	.word	0x000308c0
        /*1108*/ 	.short	0x010a
        /*110a*/ 	.byte	0x3f
	.zero		1


	//   ....[82]....
        /*110c*/ 	.word	0x0001b020
        /*1110*/ 	.word	0x00000000
        /*1114*/ 	.word	0x00030840
        /*1118*/ 	.short	0x010a
        /*111a*/ 	.byte	0x3f
	.zero		1


	//   ....[83]....
        /*111c*/ 	.word	0x0001bff0
        /*1120*/ 	.word	0x00000010
        /*1124*/ 	.word	0x00030820
        /*1128*/ 	.short	0x010a
        /*112a*/ 	.byte	0x3f
	.zero		1


	//   ....[84]....
        /*112c*/ 	.word	0x0001c040
        /*1130*/ 	.word	0x00000002
        /*1134*/ 	.word	0x00030840
        /*1138*/ 	.short	0x010a
        /*113a*/ 	.byte	0x3f
	.zero		1


	//   ....[85]....
        /*113c*/ 	.word	0x0001c090
        /*1140*/ 	.word	0x00000003
        /*1144*/ 	.word	0x00000060
        /*1148*/ 	.short	0x010a
        /*114a*/ 	.byte	0x3f
	.zero		1


	//   ....[86]....
        /*114c*/ 	.word	0x0001c0e0
        /*1150*/ 	.word	0x00000002
        /*1154*/ 	.word	0x00030840
        /*1158*/ 	.short	0x010a
        /*115a*/ 	.byte	0x3f
	.zero		1


	//   ....[87]....
        /*115c*/ 	.word	0x0001c130
        /*1160*/ 	.word	0x0000000a
        /*1164*/ 	.word	0x00000060
        /*1168*/ 	.short	0x010a
        /*116a*/ 	.byte	0x3f
	.zero		1


	//   ....[88]....
        /*116c*/ 	.word	0x0001c180
        /*1170*/ 	.word	0x00000002
        /*1174*/ 	.word	0x00030840
        /*1178*/ 	.short	0x010a
        /*117a*/ 	.byte	0x3f
	.zero		1


	//   ....[89]....
        /*117c*/ 	.word	0x0001c1d0
        /*1180*/ 	.word	0x00000003
        /*1184*/ 	.word	0x00000060
        /*1188*/ 	.short	0x010a
        /*118a*/ 	.byte	0x3f
	.zero		1


	//   ....[90]....
        /*118c*/ 	.word	0x0001c220
        /*1190*/ 	.word	0x00000003
        /*1194*/ 	.word	0x00030860
        /*1198*/ 	.short	0x010a
        /*119a*/ 	.byte	0x3f
	.zero		1


	//   ....[91]....
        /*119c*/ 	.word	0x0001cc50
        /*11a0*/ 	.word	0x00000009
        /*11a4*/ 	.word	0x00030820
        /*11a8*/ 	.short	0x010a
        /*11aa*/ 	.byte	0x3f
	.zero		1


	//   ....[92]....
        /*11ac*/ 	.word	0x0001cdf0
        /*11b0*/ 	.word	0x00000007
        /*11b4*/ 	.word	0x00000000
        /*11b8*/ 	.short	0x010a
        /*11ba*/ 	.byte	0x3f
	.zero		1


	//   ....[93]....
        /*11bc*/ 	.word	0x0001ce40
        /*11c0*/ 	.word	0x00000003
        /*11c4*/ 	.word	0x00000000
        /*11c8*/ 	.short	0x010a
        /*11ca*/ 	.byte	0x3f
	.zero		1


	//   ....[94]....
        /*11cc*/ 	.word	0x0001ce90
        /*11d0*/ 	.word	0x00000005
        /*11d4*/ 	.word	0x00000000
        /*11d8*/ 	.short	0x010a
        /*11da*/ 	.byte	0x3f
	.zero		1


	//----- nvinfo : EIATTR_NUM_MBARRIERS
	.align		4
.L_1457:
        /*11dc*/ 	.byte	0x03, 0x38
        /*11de*/ 	.short	0x0016


	//----- nvinfo : EIATTR_EXIT_INSTR_OFFSETS
	.align		4
        /*11e0*/ 	.byte	0x04, 0x1c
        /*11e2*/ 	.short	(.L_1459 - .L_1458)


	//   ....[0]....
.L_1458:
        /*11e4*/ 	.word	0x00019a30


	//----- nvinfo : EIATTR_MAX_THREADS
	.align		4
.L_1459:
        /*11e8*/ 	.byte	0x04, 0x05
        /*11ea*/ 	.short	(.L_1461 - .L_1460)
.L_1460:
        /*11ec*/ 	.word	0x00000200
        /*11f0*/ 	.word	0x00000001
        /*11f4*/ 	.word	0x00000001


	//----- nvinfo : EIATTR_CRS_STACK_SIZE
	.align		4
.L_1461:
        /*11f8*/ 	.byte	0x04, 0x1e
        /*11fa*/ 	.short	(.L_1463 - .L_1462)
.L_1462:
        /*11fc*/ 	.word	0x00000000


	//----- nvinfo : EIATTR_CBANK_PARAM_SIZE
	.align		4
.L_1463:
        /*1200*/ 	.byte	0x03, 0x19
        /*1202*/ 	.short	0x0af0


	//----- nvinfo : EIATTR_PARAM_CBANK
	.align		4
        /*1204*/ 	.byte	0x04, 0x0a
        /*1206*/ 	.short	(.L_1465 - .L_1464)
	.align		4
.L_1464:
        /*1208*/ 	.word	index@(.nv.constant0._ZN7cutlass13device_kernelIN5flash11enable_sm90INS1_16FlashAttnFwdSm90INS1_25CollectiveMainloopFwdSm90ILi2EN4cute5tupleIJNS5_1CILi1EEES8_S8_EEENS6_IJNS7_ILi192EEESA_NS7_ILi64EEEEEELi64ENS_10bfloat16_tEfNS_4arch4Sm90ELb0ELb0ELb1ELb1ELb0ELb1ELb0ELb0ELb1ELb1ELb1ELb0EEENS1_21CollectiveEpilogueFwdINS6_IJSA_SB_SA_EEES9_SD_SF_Li384ELb1ELb1ELb1ELb0EEENS1_36VarlenDynamicPersistentTileSchedulerILi192ELi192ELi384ELi128ELb1ELb1ELb1ELb0ELb1ELb1EEEEEEEEEvNT_6ParamsE)
        /*120c*/ 	.short	0x0210
        /*120e*/ 	.short	0x0af0


	//----- nvinfo : EIATTR_SW_WAR
	.align		4
.L_1465:
        /*1210*/ 	.byte	0x04, 0x36
        /*1212*/ 	.short	(.L_1467 - .L_1466)
.L_1466:
        /*1214*/ 	.word	0x00000008
.L_1467:


//--------------------- .nv.info._ZN7cutlass13device_kernelIN5flash11enable_sm90INS1_16FlashAttnFwdSm90INS1_25CollectiveMainloopFwdSm90ILi2EN4cute5tupleIJNS5_1CILi1EEES8_S8_EEENS6_IJNS7_ILi192EEENS7_ILi128EEENS7_ILi64EEEEEELi64ENS_10bfloat16_tEfNS_4arch4Sm90ELb0ELb1ELb1ELb0ELb0ELb0ELb0ELb1ELb1ELb1ELb1ELb0EEENS1_21CollectiveEpilogueFwdINS6_IJSA_SC_SB_EEES9_SE_SG_Li384ELb0ELb1ELb1ELb0EEENS1_19SingleTileSchedulerILb0ELb1ELb1ELi192EEEEEEEEEvNT_6ParamsE --------------------------
	.section	.nv.info._ZN7cutlass13device_kernelIN5flash11enable_sm90INS1_16FlashAttnFwdSm90INS1_25CollectiveMainloopFwdSm90ILi2EN4cute5tupleIJNS5_1CILi1EEES8_S8_EEENS6_IJNS7_ILi192EEENS7_ILi128EEENS7_ILi64EEEEEELi64ENS_10bfloat16_tEfNS_4arch4Sm90ELb0ELb1ELb1ELb0ELb0ELb0ELb0ELb1ELb1ELb1ELb1ELb0EEENS1_21CollectiveEpilogueFwdINS6_IJSA_SC_SB_EEES9_SE_SG_Li384ELb0ELb1ELb1ELb0EEENS1_19SingleTileSchedulerILb0ELb1ELb1ELi192EEEEEEEEEvNT_6ParamsE,"",@"SHT_CUDA_INFO"
	.sectionflags	@""
	.align	4


	//----- nvinfo : EIATTR_CUDA_API_VERSION
	.align		4
        /*0000*/ 	.byte	0x04, 0x37
        /*0002*/ 	.short	(.L_1469 - .L_1468)
.L_1468:
        /*0004*/ 	.word	0x00000082


	//----- nvinfo : EIATTR_KPARAM_INFO
	.align		4
.L_1469:
        /*0008*/ 	.byte	0x04, 0x17
        /*000a*/ 	.short	(.L_1471 - .L_1470)
.L_1470:
        /*000c*/ 	.word	0x00000000
        /*0010*/ 	.short	0x0000
        /*0012*/ 	.short	0x0070
        /*0014*/ 	.byte	0x00, 0xf0, 0x01, 0x28


	//----- nvinfo : EIATTR_SPARSE_MMA_MASK
	.align		4
.L_1471:
        /*0018*/ 	.byte	0x03, 0x50
        /*001a*/ 	.short	0x0000


	//----- nvinfo : EIATTR_MAXREG_COUNT
	.align		4
        /*001c*/ 	.byte	0x03, 0x1b
        /*001e*/ 	.short	0x0080


	//----- nvinfo : EIATTR_NUM_BARRIERS
	.align		4
        /*0020*/ 	.byte	0x02, 0x4c
        /*0022*/ 	.byte	0x10
	.zero		1


	//----- nvinfo : EIATTR_EXTERNS
	.align		4
        /*0024*/ 	.byte	0x04, 0x0f
        /*0026*/ 	.short	(.L_1473 - .L_1472)


	//   ....[0]....
	.align		4
.L_1472:
        /*0028*/ 	.word	index@(__assertfail)


	//----- nvinfo : EIATTR_MERCURY_ISA_VERSION
	.align		4
.L_1473:
        /*002c*/ 	.byte	0x03, 0x5f
        /*002e*/ 	.short	0x0101


	//----- nvinfo : EIATTR_INT_WARP_WIDE_INSTR_OFFSETS
	.align		4
        /*0030*/ 	.byte	0x04, 0x31
        /*0032*/ 	.short	(.L_1475 - .L_1474)


	//   ....[0]....
.L_1474:
        /*0034*/ 	.word	0x00000120


	//   ....[1]....
        /*0038*/ 	.word	0x00000160


	//   ....[2]....
        /*003c*/ 	.word	0x000001d0


	//----- nvinfo : EIATTR_COOP_GROUP_MASK_REGIDS
	.align		4
.L_1475:
        /*0040*/ 	.byte	0x04, 0x29
        /*0042*/ 	.short	(.L_1477 - .L_1476)


	//   ....[0]....
.L_1476:
        /*0044*/ 	.word	0xffffffff


	//   ....[1]....
        /*0048*/ 	.word	0xffffffff


	//   ....[2]....
        /*004c*/ 	.word	0xffffffff


	//   ....[3]....
        /*0050*/ 	.word	0xffffffff


	//   ....[4]....
        /*0054*/ 	.word	0xffffffff


	//   ....[5]....
        /*0058*/ 	.word	0xffffffff


	//   ....[6]....
        /*005c*/ 	.word	0xffffffff


	//   ....[7]....
        /*0060*/ 	.word	0xffffffff


	//   ....[8]....
        /*0064*/ 	.word	0xffffffff


	//   ....[9]....
        /*0068*/ 	.word	0xffffffff


	//   ....[10]....
        /*006c*/ 	.word	0xffffffff


	//   ....[11]....
        /*0070*/ 	.word	0xffffffff


	//   ....[12]....
        /*0074*/ 	.word	0xffffffff


	//   ....[13]....
        /*0078*/ 	.word	0xffffffff


	//   ....[14]....
        /*007c*/ 	.word	0xffffffff


	//   ....[15]....
        /*0080*/ 	.word	0xffffffff


	//   ....[16]....
        /*0084*/ 	.word	0xffffffff


	//   ....[17]....
        /*0088*/ 	.word	0xffffffff


	//   ....[18]....
        /*008c*/ 	.word	0xffffffff


	//   ....[19]....
        /*0090*/ 	.word	0xffffffff


	//   ....[20]....
        /*0094*/ 	.word	0xffffffff


	//   ....[21]....
        /*0098*/ 	.word	0xffffffff


	//   ....[22]....
        /*009c*/ 	.word	0xffffffff


	//   ....[23]....
        /*00a0*/ 	.word	0xffffffff


	//   ....[24]....
        /*00a4*/ 	.word	0xffffffff


	//   ....[25]....
        /*00a8*/ 	.word	0xffffffff


	//   ....[26]....
        /*00ac*/ 	.word	0xffffffff


	//   ....[27]....
        /*00b0*/ 	.word	0xffffffff


	//   ....[28]....
        /*00b4*/ 	.word	0xffffffff


	//   ....[29]....
        /*00b8*/ 	.word	0xffffffff


	//   ....[30]....
        /*00bc*/ 	.word	0xffffffff


	//   ....[31]....
        /*00c0*/ 	.word	0xffffffff


	//   ....[32]....
        /*00c4*/ 	.word	0xffffffff


	//   ....[33]....
        /*00c8*/ 	.word	0xffffffff


	//   ....[34]....
        /*00cc*/ 	.word	0xffffffff


	//   ....[35]....
        /*00d0*/ 	.word	0xffffffff


	//   ....[36]....
        /*00d4*/ 	.word	0xffffffff


	//   ....[37]....
        /*00d8*/ 	.word	0xffffffff


	//   ....[38]....
        /*00dc*/ 	.word	0xffffffff


	//   ....[39]....
        /*00e0*/ 	.word	0xffffffff


	//   ....[40]....
        /*00e4*/ 	.word	0xffffffff


	//   ....[41]....
        /*00e8*/ 	.word	0xffffffff


	//   ....[42]....
        /*00ec*/ 	.word	0xffffffff


	//   ....[43]....
        /*00f0*/ 	.word	0xffffffff


	//   ....[44]....
        /*00f4*/ 	.word	0xffffffff


	//   ....[45]....
        /*00f8*/ 	.word	0xffffffff


	//   ....[46]....
        /*00fc*/ 	.word	0xffffffff


	//   ....[47]....
        /*0100*/ 	.word	0xffffffff


	//   ....[48]....
        /*0104*/ 	.word	0xffffffff


	//   ....[49]....
        /*0108*/ 	.word	0xffffffff


	//   ....[50]....
        /*010c*/ 	.word	0xffffffff


	//   ....[51]....
        /*0110*/ 	.word	0xffffffff


	//   ....[52]....
        /*0114*/ 	.word	0xffffffff


	//   ....[53]....
        /*0118*/ 	.word	0xffffffff


	//   ....[54]....
        /*011c*/ 	.word	0xffffffff


	//   ....[55]....
        /*0120*/ 	.word	0xffffffff


	//   ....[56]....
        /*0124*/ 	.word	0xffffffff


	//   ....[57]....
        /*0128*/ 	.word	0xffffffff


	//   ....[58]....
        /*012c*/ 	.word	0xffffffff


	//   ....[59]....
        /*0130*/ 	.word	0xffffffff


	//   ....[60]....
        /*0134*/ 	.word	0xffffffff


	//   ....[61]....
        /*0138*/ 	.word	0xffffffff


	//   ....[62]....
        /*013c*/ 	.word	0xffffffff


	//   ....[63]....
        /*0140*/ 	.word	0xffffffff


	//   ....[64]....
        /*0144*/ 	.word	0xffffffff


	//   ....[65]....
        /*0148*/ 	.word	0xffffffff


	//   ....[66]....
        /*014c*/ 	.word	0xffffffff


	//   ....[67]....
        /*0150*/ 	.word	0xffffffff


	//   ....[68]....
        /*0154*/ 	.word	0xffffffff


	//   ....[69]....
        /*0158*/ 	.word	0x0500000f


	//   ....[70]....
        /*015c*/ 	.word	0x0500000f


	//   ....[71]....
        /*0160*/ 	.word	0x0500000f


	//   ....[72]....
        /*0164*/ 	.word	0x0500000f


	//   ....[73]....
        /*0168*/ 	.word	0x0500000f


	//   ....[74]....
        /*016c*/ 	.word	0x0500000f


	//   ....[75]....
        /*0170*/ 	.word	0x0500000f


	//   ....[76]....
        /*0174*/ 	.word	0x0500000f


	//   ....[77]....
        /*0178*/ 	.word	0x0500000f


	//   ....[78]....
        /*017c*/ 	.word	0x0500000f


	//   ....[79]....
        /*0180*/ 	.word	0x0500000f


	//   ....[80]....
        /*0184*/ 	.word	0x0500000f


	//   ....[81]....
        /*0188*/ 	.word	0x0500000f


	//   ....[82]....
        /*018c*/ 	.word	0x0500000f


	//   ....[83]....
        /*0190*/ 	.word	0x0500000f


	//   ....[84]....
        /*0194*/ 	.word	0x0500000f


	//   ....[85]....
        /*0198*/ 	.word	0x0500000f


	//   ....[86]....
        /*019c*/ 	.word	0x0500000f


	//   ....[87]....
        /*01a0*/ 	.word	0x0500000f


	//   ....[88]....
        /*01a4*/ 	.word	0x0500000f


	//   ....[89]....
        /*01a8*/ 	.word	0x0500000f


	//   ....[90]....
        /*01ac*/ 	.word	0x0500000f


	//   ....[91]....
        /*01b0*/ 	.word	0x0500000f


	//   ....[92]....
        /*01b4*/ 	.word	0x0500000f


	//   ....[93]....
        /*01b8*/ 	.word	0x0500000f


	//   ....[94]....
        /*01bc*/ 	.word	0x0500000f


	//----- nvinfo : EIATTR_COOP_GROUP_INSTR_OFFSETS
	.align		4
.L_1477:
        /*01c0*/ 	.byte	0x04, 0x28
        /*01c2*/ 	.short	(.L_1479 - .L_1478)


	//   ....[0]....
.L_1478:
        /*01c4*/ 	.word	0x00000060


	//   ....[1]....
        /*01c8*/ 	.word	0x00000130


	//   ....[2]....
        /*01cc*/ 	.word	0x00000180


	//   ....[3]....
        /*01d0*/ 	.word	0x000003b0


	//   ....[4]....
        /*01d4*/ 	.word	0x00000510


	//   ....[5]....
        /*01d8*/ 	.word	0x00000630


	//   ....[6]....
        /*01dc*/ 	.word	0x00000790


	//   ....[7]....
        /*01e0*/ 	.word	0x000014a0


	//   ....[8]....
        /*01e4*/ 	.word	0x00001da0


	//   ....[9]....
        /*01e8*/ 	.word	0x00002710


	//   ....[10]....
        /*01ec*/ 	.word	0x000039d0


	//   ....[11]....
        /*01f0*/ 	.word	0x00003af0


	//   ....[12]....
        /*01f4*/ 	.word	0x000044f0


	//   ....[13]....
        /*01f8*/ 	.word	0x00004550


	//   ....[14]....
        /*01fc*/ 	.word	0x00006170


	//   ....[15]....
        /*0200*/ 	.word	0x00006400


	//   ....[16]....
        /*0204*/ 	.word	0x00006fb0


	//   ....[17]....
        /*0208*/ 	.word	0x00006fd0


	//   ....[18]....
        /*020c*/ 	.word	0x00007a00


	//   ....[19]....
        /*0210*/ 	.word	0x00007ad0


	//   ....[20]....
        /*0214*/ 	.word	0x00009850


	//   ....[21]....
        /*0218*/ 	.word	0x000098b0


	//   ....[22]....
        /*021c*/ 	.word	0x00009fa0


	//   ....[23]....
        /*0220*/ 	.word	0x0000a040


	//   ....[24]....
        /*0224*/ 	.word	0x0000bec0


	//   ....[25]....
        /*0228*/ 	.word	0x0000c1e0


	//   ....[26]....
        /*022c*/ 	.word	0x0000cd60


	//   ....[27]....
        /*0230*/ 	.word	0x0000cd90


	//   ....[28]....
        /*0234*/ 	.word	0x0000d760


	//   ....[29]....
        /*0238*/ 	.word	0x0000d800


	//   ....[30]....
        /*023c*/ 	.word	0x0000e650


	//   ....[31]....
        /*0240*/ 	.word	0x0000e680


	//   ....[32]....
        /*0244*/ 	.word	0x0000e770


	//   ....[33]....
        /*0248*/ 	.word	0x0000e780


	//   ....[34]....
        /*024c*/ 	.word	0x0000f510


	//   ....[35]....
        /*0250*/ 	.word	0x0000f550


	//   ....[36]....
        /*0254*/ 	.word	0x0000f590


	//   ....[37]....
        /*0258*/ 	.word	0x0000f5b0


	//   ....[38]....
        /*025c*/ 	.word	0x0000f5d0


	//   ....[39]....
        /*0260*/ 	.word	0x0000f5e0


	//   ....[40]....
        /*0264*/ 	.word	0x0000f920


	//   ....[41]....
        /*0268*/ 	.word	0x0000f930


	//   ....[42]....
        /*026c*/ 	.word	0x00010050


	//   ....[43]....
        /*0270*/ 	.word	0x00010f00


	//   ....[44]....
        /*0274*/ 	.word	0x00011880


	//   ....[45]....
        /*0278*/ 	.word	0x000118b0


	//   ....[46]....
        /*027c*/ 	.word	0x000118e0


	//   ....[47]....
        /*0280*/ 	.word	0x00011900


	//   ....[48]....
        /*0284*/ 	.word	0x00011910


	//   ....[49]....
        /*0288*/ 	.word	0x00011960


	//   ....[50]....
        /*028c*/ 	.word	0x000119c0


	//   ....[51]....
        /*0290*/ 	.word	0x000119e0


	//   ....[52]....
        /*0294*/ 	.word	0x00011a40


	//   ....[53]....
        /*0298*/ 	.word	0x00011a70


	//   ....[54]....
        /*029c*/ 	.word	0x00011ae0


	//   ....[55]....
        /*02a0*/ 	.word	0x00011b10


	//   ....[56]....
        /*02a4*/ 	.word	0x00011b40


	//   ....[57]....
        /*02a8*/ 	.word	0x00011b70


	//   ....[58]....
        /*02ac*/ 	.word	0x00011bc0


	//   ....[59]....
        /*02b0*/ 	.word	0x00011be0


	//   ....[60]....
        /*02b4*/ 	.word	0x00011c20


	//   ....[61]....
        /*02b8*/ 	.word	0x00011c50


	//   ....[62]....
        /*02bc*/ 	.word	0x00011c80


	//   ....[63]....
        /*02c0*/ 	.word	0x00011cf0


	//   ....[64]....
        /*02c4*/ 	.word	0x00011d70


	//   ....[65]....
        /*02c8*/ 	.word	0x00011d80


	//   ....[66]....
        /*02cc*/ 	.word	0x00011db0


	//   ....[67]....
        /*02d0*/ 	.word	0x00011de0


	//   ....[68]....
        /*02d4*/ 	.word	0x000136a0


	//   ....[69]....
        /*02d8*/ 	.word	0x00013cc0


	//   ....[70]....
        /*02dc*/ 	.word	0x00013e30


	//   ....[71]....
        /*02e0*/ 	.word	0x00013e80


	//   ....[72]....
        /*02e4*/ 	.word	0x00013fa0


	//   ....[73]....
        /*02e8*/ 	.word	0x00013ff0


	//   ....[74]....
        /*02ec*/ 	.word	0x00014080


	//   ....[75]....
        /*02f0*/ 	.word	0x00014130


	//   ....[76]....
        /*02f4*/ 	.word	0x000141d0


	//   ....[77]....
        /*02f8*/ 	.word	0x00014270


	//   ....[78]....
        /*02fc*/ 	.word	0x00014300


	//   ....[79]....
        /*0300*/ 	.word	0x000143a0


	//   ....[80]....
        /*0304*/ 	.word	0x00014440


	//   ....[81]....
        /*0308*/ 	.word	0x000144d0


	//   ....[82]....
        /*030c*/ 	.word	0x00014560


	//   ....[83]....
        /*0310*/ 	.word	0x00014610


	//   ....[84]....
        /*0314*/ 	.word	0x00014670


	//   ....[85]....
        /*0318*/ 	.word	0x00014720


	//   ....[86]....
        /*031c*/ 	.word	0x000147b0


	//   ....[87]....
        /*0320*/ 	.word	0x00014890


	//   ....[88]....
        /*0324*/ 	.word	0x000148f0


	//   ....[89]....
        /*0328*/ 	.word	0x000149b0


	//   ....[90]....
        /*032c*/ 	.word	0x00014a10


	//   ....[91]....
        /*0330*/ 	.word	0x00014ad0


	//   ....[92]....
        /*0334*/ 	.word	0x00014b50


	//   ....[93]....
        /*0338*/ 	.word	0x00014c00


	//   ....[94]....
        /*033c*/ 	.word	0x00014fd0


	//----- nvinfo : EIATTR_REG_RECONFIG
	.align		4
.L_1479:
        /*0340*/ 	.byte	0x01, 0x54
	.zero		2


	//----- nvinfo : EIATTR_SYSCALL_OFFSETS
	.align		4
        /*0344*/ 	.byte	0x04, 0x46
        /*0346*/ 	.short	(.L_1481 - .L_1480)


	//   ....[0]....
.L_1480:
        /*0348*/ 	.word	0x00001660


	//   ....[1]....
        /*034c*/ 	.word	0x00010bb0


	//   ....[2]....
        /*0350*/ 	.word	0x00010cf0


	//   ....[3]....
        /*0354*/ 	.word	0x00010de0


	//   ....[4]....
        /*0358*/ 	.word	0x00011460


	//----- nvinfo : EIATTR_MBARRIER_INSTR_OFFSETS
	.align		4
.L_1481:
        /*035c*/ 	.byte	0x04, 0x39
        /*035e*/ 	.short	(.L_1483 - .L_1482)


	//   ....[0]....
.L_1482:
        /*0360*/ 	.word	0x00000260
        /*0364*/ 	.word	0x000000ff
        /*0368*/ 	.word	0x00016800
        /*036c*/ 	.short	0x0100
        /*036e*/ 	.byte	0x08
	.zero		1


	//   ....[1]....
        /*0370*/ 	.word	0x00000270
        /*0374*/ 	.word	0x000000ff
        /*0378*/ 	.word	0x00016820
        /*037c*/ 	.short	0x0100
        /*037e*/ 	.byte	0x08
	.zero		1


	//   ....[2]....
        /*0380*/ 	.word	0x00000360
        /*0384*/ 	.word	0x000000ff
        /*0388*/ 	.word	0x00016830
        /*038c*/ 	.short	0x0100
        /*038e*/ 	.byte	0x08
	.zero		1


	//   ....[3]....
        /*0390*/ 	.word	0x00000370
        /*0394*/ 	.word	0x000000ff
        /*0398*/ 	.word	0x00016840
        /*039c*/ 	.short	0x0100
        /*039e*/ 	.byte	0x08
	.zero		1


	//   ....[4]....
        /*03a0*/ 	.word	0x00000380
        /*03a4*/ 	.word	0x000000ff
        /*03a8*/ 	.word	0x00016838
        /*03ac*/ 	.short	0x0100
        /*03ae*/ 	.byte	0x08
	.zero		1


	//   ....[5]....
        /*03b0*/ 	.word	0x00000390
        /*03b4*/ 	.word	0x000000ff
        /*03b8*/ 	.word	0x00016848
        /*03bc*/ 	.short	0x0100
        /*03be*/ 	.byte	0x08
	.zero		1


	//   ....[6]....
        /*03c0*/ 	.word	0x000004c0
        /*03c4*/ 	.word	0x000000ff
        /*03c8*/ 	.word	0x00016850
        /*03cc*/ 	.short	0x0100
        /*03ce*/ 	.byte	0x08
	.zero		1


	//   ....[7]....
        /*03d0*/ 	.word	0x000004d0
        /*03d4*/ 	.word	0x000000ff
        /*03d8*/ 	.word	0x00016860
        /*03dc*/ 	.short	0x0100
        /*03de*/ 	.byte	0x08
	.zero		1


	//   ....[8]....
        /*03e0*/ 	.word	0x000004e0
        /*03e4*/ 	.word	0x000000ff
        /*03e8*/ 	.word	0x00016858
        /*03ec*/ 	.short	0x0100
        /*03ee*/ 	.byte	0x08
	.zero		1


	//   ....[9]....
        /*03f0*/ 	.word	0x000004f0
        /*03f4*/ 	.word	0x000000ff
        /*03f8*/ 	.word	0x00016868
        /*03fc*/ 	.short	0x0100
        /*03fe*/ 	.byte	0x08
	.zero		1


	//   ....[10]....
        /*0400*/ 	.word	0x000005e0
        /*0404*/ 	.word	0x000000ff
        /*0408*/ 	.word	0x00016870
        /*040c*/ 	.short	0x0100
        /*040e*/ 	.byte	0x06
	.zero		1


	//   ....[11]....
        /*0410*/ 	.word	0x000005f0
        /*0414*/ 	.word	0x000000ff
        /*0418*/ 	.word	0x00016880
        /*041c*/ 	.short	0x0100
        /*041e*/ 	.byte	0x06
	.zero		1


	//   ....[12]....
        /*0420*/ 	.word	0x00000600
        /*0424*/ 	.word	0x000000ff
        /*0428*/ 	.word	0x00016878
        /*042c*/ 	.short	0x0100
        /*042e*/ 	.byte	0x06
	.zero		1


	//   ....[13]....
        /*0430*/ 	.word	0x00000610
        /*0434*/ 	.word	0x000000ff
        /*0438*/ 	.word	0x00016888
        /*043c*/ 	.short	0x0100
        /*043e*/ 	.byte	0x06
	.zero		1


	//   ....[14]....
        /*0440*/ 	.word	0x00000740
        /*0444*/ 	.word	0x000000ff
        /*0448*/ 	.word	0x00016890
        /*044c*/ 	.short	0x0100
        /*044e*/ 	.byte	0x08
	.zero		1


	//   ....[15]....
        /*0450*/ 	.word	0x00000750
        /*0454*/ 	.word	0x000000ff
        /*0458*/ 	.word	0x000168a0
        /*045c*/ 	.short	0x0100
        /*045e*/ 	.byte	0x08
	.zero		1


	//   ....[16]....
        /*0460*/ 	.word	0x00000760
        /*0464*/ 	.word	0x000000ff
        /*0468*/ 	.word	0x00016898
        /*046c*/ 	.short	0x0100
        /*046e*/ 	.byte	0x08
	.zero		1


	//   ....[17]....
        /*0470*/ 	.word	0x00000770
        /*0474*/ 	.word	0x000000ff
        /*0478*/ 	.word	0x000168a8
        /*047c*/ 	.short	0x0100
        /*047e*/ 	.byte	0x08
	.zero		1


	//   ....[18]....
        /*0480*/ 	.word	0x000008a0
        /*0484*/ 	.word	0x000000ff
        /*0488*/ 	.word	0x000168b0
        /*048c*/ 	.short	0x0100
        /*048e*/ 	.byte	0x08
	.zero		1


	//   ....[19]....
        /*0490*/ 	.word	0x000008b0
        /*0494*/ 	.word	0x000000ff
        /*0498*/ 	.word	0x000168c0
        /*049c*/ 	.short	0x0100
        /*049e*/ 	.byte	0x08
	.zero		1


	//   ....[20]....
        /*04a0*/ 	.word	0x000008c0
        /*04a4*/ 	.word	0x000000ff
        /*04a8*/ 	.word	0x000168b8
        /*04ac*/ 	.short	0x0100
        /*04ae*/ 	.byte	0x08
	.zero		1


	//   ....[21]....
        /*04b0*/ 	.word	0x000008d0
        /*04b4*/ 	.word	0x000000ff
        /*04b8*/ 	.word	0x000168c8
        /*04bc*/ 	.short	0x0100
        /*04be*/ 	.byte	0x08
	.zero		1


	//   ....[22]....
        /*04c0*/ 	.word	0x00001680
        /*04c4*/ 	.word	0x000000ff
        /*04c8*/ 	.word	0x00016800
        /*04cc*/ 	.short	0x010a
        /*04ce*/ 	.byte	0x26
	.zero		1


	//   ....[23]....
        /*04d0*/ 	.word	0x000016f0
        /*04d4*/ 	.word	0x000000ff
        /*04d8*/ 	.word	0x00016830
        /*04dc*/ 	.short	0x010a
        /*04de*/ 	.byte	0x26
	.zero		1


	//   ....[24]....
        /*04e0*/ 	.word	0x00001760
        /*04e4*/ 	.word	0x000000ff
        /*04e8*/ 	.word	0x00016830
        /*04ec*/ 	.short	0x010a
        /*04ee*/ 	.byte	0x26
	.zero		1


	//   ....[25]....
        /*04f0*/ 	.word	0x00001df0
        /*04f4*/ 	.word	0x00000012
        /*04f8*/ 	.word	0x00000000
        /*04fc*/ 	.short	0x0101
        /*04fe*/ 	.byte	0x3f
	.zero		1


	//   ....[26]....
        /*0500*/ 	.word	0x00005350
        /*0504*/ 	.word	0x000000ff
        /*0508*/ 	.word	0x00016830
        /*050c*/ 	.short	0x010a
        /*050e*/ 	.byte	0x0a
	.zero		1


	//   ....[27]....
        /*0510*/ 	.word	0x00005390
        /*0514*/ 	.word	0x000000ff
        /*0518*/ 	.word	0x00016830
        /*051c*/ 	.short	0x010a
        /*051e*/ 	.byte	0x0a
	.zero		1


	//   ....[28]....
        /*0520*/ 	.word	0x00005590
        /*0524*/ 	.word	0x000000ff
        /*0528*/ 	.word	0x00016850
        /*052c*/ 	.short	0x010a
        /*052e*/ 	.byte	0x0a
	.zero		1


	//   ....[29]....
        /*0530*/ 	.word	0x000055d0
        /*0534*/ 	.word	0x000000ff
        /*0538*/ 	.word	0x00016850
        /*053c*/ 	.short	0x010a
        /*053e*/ 	.byte	0x0a
	.zero		1


	//   ....[30]....
        /*0540*/ 	.word	0x00006260
        /*0544*/ 	.word	0x00000023
        /*0548*/ 	.word	0x00000000
        /*054c*/ 	.short	0x0101
        /*054e*/ 	.byte	0x3f
	.zero		1


	//   ....[31]....
        /*0550*/ 	.word	0x00007a60
        /*0554*/ 	.word	0x00000024
        /*0558*/ 	.word	0x00000000
        /*055c*/ 	.short	0x0101
        /*055e*/ 	.byte	0x3f
	.zero		1


	//   ....[32]....
        /*0560*/ 	.word	0x00008be0
        /*0564*/ 	.word	0x000000ff
        /*0568*/ 	.word	0x00016830
        /*056c*/ 	.short	0x010a
        /*056e*/ 	.byte	0x0a
	.zero		1


	//   ....[33]....
        /*0570*/ 	.word	0x00008c20
        /*0574*/ 	.word	0x000000ff
        /*0578*/ 	.word	0x00016830
        /*057c*/ 	.short	0x010a
        /*057e*/ 	.byte	0x0a
	.zero		1


	//   ....[34]....
        /*0580*/ 	.word	0x00008e20
        /*0584*/ 	.word	0x000000ff
        /*0588*/ 	.word	0x00016850
        /*058c*/ 	.short	0x010a
        /*058e*/ 	.byte	0x0a
	.zero		1


	//   ....[35]....
        /*0590*/ 	.word	0x00008e60
        /*0594*/ 	.word	0x000000ff
        /*0598*/ 	.word	0x00016850
        /*059c*/ 	.short	0x010a
        /*059e*/ 	.byte	0x0a
	.zero		1


	//   ....[36]....
        /*05a0*/ 	.word	0x0000a490
        /*05a4*/ 	.word	0x0000001d
        /*05a8*/ 	.word	0x00000000
        /*05ac*/ 	.short	0x0101
        /*05ae*/ 	.byte	0x3f
	.zero		1


	//   ....[37]....
        /*05b0*/ 	.word	0x0000a650
        /*05b4*/ 	.word	0x0000001d
        /*05b8*/ 	.word	0x00000000
        /*05bc*/ 	.short	0x0101
        /*05be*/ 	.byte	0x3f
	.zero		1


	//   ....[38]....
        /*05c0*/ 	.word	0x0000b140
        /*05c4*/ 	.word	0x000000ff
        /*05c8*/ 	.word	0x00016830
        /*05cc*/ 	.short	0x010a
        /*05ce*/ 	.byte	0x0a
	.zero		1


	//   ....[39]....
        /*05d0*/ 	.word	0x0000b180
        /*05d4*/ 	.word	0x000000ff
        /*05d8*/ 	.word	0x00016830
        /*05dc*/ 	.short	0x010a
        /*05de*/ 	.byte	0x0a
	.zero		1


	//   ....[40]....
        /*05e0*/ 	.word	0x0000b370
        /*05e4*/ 	.word	0x000000ff
        /*05e8*/ 	.word	0x00016850
        /*05ec*/ 	.short	0x010a
        /*05ee*/ 	.byte	0x0a
	.zero		1


	//   ....[41]....
        /*05f0*/ 	.word	0x0000b3b0
        /*05f4*/ 	.word	0x000000ff
        /*05f8*/ 	.word	0x00016850
        /*05fc*/ 	.short	0x010a
        /*05fe*/ 	.byte	0x0a
	.zero		1


	//   ....[42]....
        /*0600*/ 	.word	0x0000bfc0
        /*0604*/ 	.word	0x0000003a
        /*0608*/ 	.word	0x00000000
        /*060c*/ 	.short	0x0101
        /*060e*/ 	.byte	0x3f
	.zero		1


	//   ....[43]....
        /*0610*/ 	.word	0x0000d7c0
        /*0614*/ 	.word	0x00000024
        /*0618*/ 	.word	0x00000000
        /*061c*/ 	.short	0x0101
        /*061e*/ 	.byte	0x3f
	.zero		1


	//   ....[44]....
        /*0620*/ 	.word	0x0000e5c0
        /*0624*/ 	.word	0x000000ff
        /*0628*/ 	.word	0x00016850
        /*062c*/ 	.short	0x010a
        /*062e*/ 	.byte	0x07
	.zero		1


	//   ....[45]....
        /*0630*/ 	.word	0x0000e600
        /*0634*/ 	.word	0x000000ff
        /*0638*/ 	.word	0x00016850
        /*063c*/ 	.short	0x010a
        /*063e*/ 	.byte	0x07
	.zero		1


	//   ....[46]....
        /*0640*/ 	.word	0x0000eb10
        /*0644*/ 	.word	0x0000000c
        /*0648*/ 	.word	0x00000000
        /*064c*/ 	.short	0x0101
        /*064e*/ 	.byte	0x3f
	.zero		1


	//   ....[47]....
        /*0650*/ 	.word	0x0000f5c0
        /*0654*/ 	.word	0x000000ff
        /*0658*/ 	.word	0x00000000
        /*065c*/ 	.short	0x0101
        /*065e*/ 	.byte	0x04
	.zero		1


	//   ....[48]....
        /*0660*/ 	.word	0x00011100
        /*0664*/ 	.word	0x000000ff
        /*0668*/ 	.word	0x00016840
        /*066c*/ 	.short	0x010a
        /*066e*/ 	.byte	0x26
	.zero		1


	//   ....[49]....
        /*0670*/ 	.word	0x00011f00
        /*0674*/ 	.word	0x000000ff
        /*0678*/ 	.word	0x00016800
        /*067c*/ 	.short	0x0107
        /*067e*/ 	.byte	0x26
	.zero		1


	//   ....[50]....
        /*0680*/ 	.word	0x00011f40
        /*0684*/ 	.word	0x000000ff
        /*0688*/ 	.word	0x00016800
        /*068c*/ 	.short	0x0101
        /*068e*/ 	.byte	0x26
	.zero		1


	//   ....[51]....
        /*0690*/ 	.word	0x00011f70
        /*0694*/ 	.word	0x000000ff
        /*0698*/ 	.word	0x00016820
        /*069c*/ 	.short	0x010a
        /*069e*/ 	.byte	0x26
	.zero		1


	//   ....[52]....
        /*06a0*/ 	.word	0x00012300
        /*06a4*/ 	.word	0x000000ff
        /*06a8*/ 	.word	0x00016848
        /*06ac*/ 	.short	0x010a
        /*06ae*/ 	.byte	0x26
	.zero		1


	//   ....[53]....
        /*06b0*/ 	.word	0x000124f0
        /*06b4*/ 	.word	0x000000ff
        /*06b8*/ 	.word	0x00016860
        /*06bc*/ 	.short	0x010a
        /*06be*/ 	.byte	0x26
	.zero		1


	//   ....[54]....
        /*06c0*/ 	.word	0x000128d0
        /*06c4*/ 	.word	0x000000ff
        /*06c8*/ 	.word	0x00016840
        /*06cc*/ 	.short	0x010a
        /*06ce*/ 	.byte	0x26
	.zero		1


	//   ....[55]....
        /*06d0*/ 	.word	0x00012af0
        /*06d4*/ 	.word	0x000000ff
        /*06d8*/ 	.word	0x00016868
        /*06dc*/ 	.short	0x010a
        /*06de*/ 	.byte	0x26
	.zero		1


	//   ....[56]....
        /*06e0*/ 	.word	0x00012f10
        /*06e4*/ 	.word	0x000000ff
        /*06e8*/ 	.word	0x00016848
        /*06ec*/ 	.short	0x010a
        /*06ee*/ 	.byte	0x26
	.zero		1


	//   ....[57]....
        /*06f0*/ 	.word	0x00013110
        /*06f4*/ 	.word	0x000000ff
        /*06f8*/ 	.word	0x00016860
        /*06fc*/ 	.short	0x010a
        /*06fe*/ 	.byte	0x26
	.zero		1


	//   ....[58]....
        /*0700*/ 	.word	0x000133b0
        /*0704*/ 	.word	0x00000004
        /*0708*/ 	.word	0x00016860
        /*070c*/ 	.short	0x010a
        /*070e*/ 	.byte	0x3f
	.zero		1


	//   ....[59]....
        /*0710*/ 	.word	0x00013660
        /*0714*/ 	.word	0x00000007
        /*0718*/ 	.word	0x00016820
        /*071c*/ 	.short	0x010a
        /*071e*/ 	.byte	0x3f
	.zero		1


	//   ....[60]....
        /*0720*/ 	.word	0x000137b0
        /*0724*/ 	.word	0x00000006
        /*0728*/ 	.word	0x00000000
        /*072c*/ 	.short	0x010a
        /*072e*/ 	.byte	0x3f
	.zero		1


	//   ....[61]....
        /*0730*/ 	.word	0x00013820
        /*0734*/ 	.word	0x00000003
        /*0738*/ 	.word	0x00000000
        /*073c*/ 	.short	0x010a
        /*073e*/ 	.byte	0x3f
	.zero		1


	//   ....[62]....
        /*0740*/ 	.word	0x00013880
        /*0744*/ 	.word	0x00000000
        /*0748*/ 	.word	0x00000000
        /*074c*/ 	.short	0x010a
        /*074e*/ 	.byte	0x3f
	.zero		1


	//   ....[63]....
        /*0750*/ 	.word	0x000138b0
        /*0754*/ 	.word	0x00000003
        /*0758*/ 	.word	0x00000000
        /*075c*/ 	.short	0x010a
        /*075e*/ 	.byte	0x3f
	.zero		1


	//   ....[64]....
        /*0760*/ 	.word	0x00013920
        /*0764*/ 	.word	0x00000003
        /*0768*/ 	.word	0x00016800
        /*076c*/ 	.short	0x010a
        /*076e*/ 	.byte	0x3f
	.zero		1


	//   ....[65]....
        /*0770*/ 	.word	0x00013980
        /*0774*/ 	.word	0x00000003
        /*0778*/ 	.word	0x00016830
        /*077c*/ 	.short	0x010a
        /*077e*/ 	.byte	0x3f
	.zero		1


	//   ....[66]....
        /*0780*/ 	.word	0x000139e0
        /*0784*/ 	.word	0x0000000d
        /*0788*/ 	.word	0x00016830
        /*078c*/ 	.short	0x010a
        /*078e*/ 	.byte	0x3f
	.zero		1


	//   ....[67]....
        /*0790*/ 	.word	0x00013a40
        /*0794*/ 	.word	0x0000000d
        /*0798*/ 	.word	0x00016850
        /*079c*/ 	.short	0x010a
        /*079e*/ 	.byte	0x3f
	.zero		1


	//   ....[68]....
        /*07a0*/ 	.word	0x00013aa0
        /*07a4*/ 	.word	0x0000000e
        /*07a8*/ 	.word	0x00016830
        /*07ac*/ 	.short	0x010a
        /*07ae*/ 	.byte	0x3f
	.zero		1


	//   ....[69]....
        /*07b0*/ 	.word	0x00013b00
        /*07b4*/ 	.word	0x0000000e
        /*07b8*/ 	.word	0x00016850
        /*07bc*/ 	.short	0x010a
        /*07be*/ 	.byte	0x3f
	.zero		1


	//   ....[70]....
        /*07c0*/ 	.word	0x00013b60
        /*07c4*/ 	.word	0x0000000e
        /*07c8*/ 	.word	0x00016830
        /*07cc*/ 	.short	0x010a
        /*07ce*/ 	.byte	0x3f
	.zero		1


	//   ....[71]....
        /*07d0*/ 	.word	0x00013bc0
        /*07d4*/ 	.word	0x0000000e
        /*07d8*/ 	.word	0x00016850
        /*07dc*/ 	.short	0x010a
        /*07de*/ 	.byte	0x3f
	.zero		1


	//   ....[72]....
        /*07e0*/ 	.word	0x00013c20
        /*07e4*/ 	.word	0x00000003
        /*07e8*/ 	.word	0x00016850
        /*07ec*/ 	.short	0x010a
        /*07ee*/ 	.byte	0x3f
	.zero		1


	//   ....[73]....
        /*07f0*/ 	.word	0x00013d80
        /*07f4*/ 	.word	0x00000003
        /*07f8*/ 	.word	0x00016840
        /*07fc*/ 	.short	0x010a
        /*07fe*/ 	.byte	0x3f
	.zero		1


	//   ....[74]....
        /*0800*/ 	.word	0x00014c40
        /*0804*/ 	.word	0x00000005
        /*0808*/ 	.word	0x00016820
        /*080c*/ 	.short	0x010a
        /*080e*/ 	.byte	0x3f
	.zero		1


	//   ....[75]....
        /*0810*/ 	.word	0x00014ca0
        /*0814*/ 	.word	0x00000005
        /*0818*/ 	.word	0x00016848
        /*081c*/ 	.short	0x010a
        /*081e*/ 	.byte	0x3f
	.zero		1


	//   ....[76]....
        /*0820*/ 	.word	0x00014d00
        /*0824*/ 	.word	0x00000005
        /*0828*/ 	.word	0x00016860
        /*082c*/ 	.short	0x010a
        /*082e*/ 	.byte	0x3f
	.zero		1


	//   ....[77]....
        /*0830*/ 	.word	0x00014d60
        /*0834*/ 	.word	0x00000005
        /*0838*/ 	.word	0x00016840
        /*083c*/ 	.short	0x010a
        /*083e*/ 	.byte	0x3f
	.zero		1


	//   ....[78]....
        /*0840*/ 	.word	0x00014dc0
        /*0844*/ 	.word	0x00000005
        /*0848*/ 	.word	0x00016868
        /*084c*/ 	.short	0x010a
        /*084e*/ 	.byte	0x3f
	.zero		1


	//   ....[79]....
        /*0850*/ 	.word	0x00014e20
        /*0854*/ 	.word	0x00000004
        /*0858*/ 	.word	0x00016848
        /*085c*/ 	.short	0x010a
        /*085e*/ 	.byte	0x3f
	.zero		1


	//   ....[80]....
        /*0860*/ 	.word	0x00014e80
        /*0864*/ 	.word	0x00000004
        /*0868*/ 	.word	0x00016860
        /*086c*/ 	.short	0x010a
        /*086e*/ 	.byte	0x3f
	.zero		1


	//   ....[81]....
        /*0870*/ 	.word	0x00014ed0
        /*0874*/ 	.word	0x00000004
        /*0878*/ 	.word	0x00016860
        /*087c*/ 	.short	0x010a
        /*087e*/ 	.byte	0x3f
	.zero		1


	//   ....[82]....
        /*0880*/ 	.word	0x00014f20
        /*0884*/ 	.word	0x00000007
        /*0888*/ 	.word	0x00016820
        /*088c*/ 	.short	0x010a
        /*088e*/ 	.byte	0x3f
	.zero		1


	//   ....[83]....
        /*0890*/ 	.word	0x00015090
        /*0894*/ 	.word	0x00000006
        /*0898*/ 	.word	0x00000000
        /*089c*/ 	.short	0x010a
        /*089e*/ 	.byte	0x3f
	.zero		1


	//   ....[84]....
        /*08a0*/ 	.word	0x000150e0
        /*08a4*/ 	.word	0x00000003
        /*08a8*/ 	.word	0x00000000
        /*08ac*/ 	.short	0x010a
        /*08ae*/ 	.byte	0x3f
	.zero		1


	//   ....[85]....
        /*08b0*/ 	.word	0x00015130
        /*08b4*/ 	.word	0x00000000
        /*08b8*/ 	.word	0x00000000
        /*08bc*/ 	.short	0x010a
        /*08be*/ 	.byte	0x3f
	.zero		1


	//----- nvinfo : EIATTR_NUM_MBARRIERS
	.align		4
.L_1483:
        /*08c0*/ 	.byte	0x03, 0x38
        /*08c2*/ 	.short	0x0016


	//----- nvinfo : EIATTR_EXIT_INSTR_OFFSETS
	.align		4
        /*08c4*/ 	.byte	0x04, 0x1c
        /*08c6*/ 	.short	(.L_1485 - .L_1484)


	//   ....[0]....
.L_1484:
        /*08c8*/ 	.word	0x00013900


	//----- nvinfo : EIATTR_MAX_THREADS
	.align		4
.L_1485:
        /*08cc*/ 	.byte	0x04, 0x05
        /*08ce*/ 	.short	(.L_1487 - .L_1486)
.L_1486:
        /*08d0*/ 	.word	0x00000200
        /*08d4*/ 	.word	0x00000001
        /*08d8*/ 	.word	0x00000001


	//----- nvinfo : EIATTR_CRS_STACK_SIZE
	.align		4
.L_1487:
        /*08dc*/ 	.byte	0x04, 0x1e
        /*08de*/ 	.short	(.L_1489 - .L_1488)
.L_1488:
        /*08e0*/ 	.word	0x00000000


	//----- nvinfo : EIATTR_CBANK_PARAM_SIZE
	.align		4
.L_1489:
        /*08e4*/ 	.byte	0x03, 0x19
        /*08e6*/ 	.short	0x0a70


	//----- nvinfo : EIATTR_PARAM_CBANK
	.align		4
        /*08e8*/ 	.byte	0x04, 0x0a
        /*08ea*/ 	.short	(.L_1491 - .L_1490)
	.align		4
.L_1490:
        /*08ec*/ 	.word	index@(.nv.constant0._ZN7cutlass13device_kernelIN5flash11enable_sm90INS1_16FlashAttnFwdSm90INS1_25CollectiveMainloopFwdSm90ILi2EN4cute5tupleIJNS5_1CILi1EEES8_S8_EEENS6_IJNS7_ILi192EEENS7_ILi128EEENS7_ILi64EEEEEELi64ENS_10bfloat16_tEfNS_4arch4Sm90ELb0ELb1ELb1ELb0ELb0ELb0ELb0ELb1ELb1ELb1ELb1ELb0EEENS1_21CollectiveEpilogueFwdINS6_IJSA_SC_SB_EEES9_SE_SG_Li384ELb0ELb1ELb1ELb0EEENS1_19SingleTileSchedulerILb0ELb1ELb1ELi192EEEEEEEEEvNT_6ParamsE)
        /*08f0*/ 	.short	0x0210
        /*08f2*/ 	.short	0x0a70


	//----- nvinfo : EIATTR_SW_WAR
	.align		4
.L_1491:
        /*08f4*/ 	.byte	0x04, 0x36
        /*08f6*/ 	.short	(.L_1493 - .L_1492)
.L_1492:
        /*08f8*/ 	.word	0x00000008
.L_1493:


//--------------------- .nv.info._ZN7cutlass13device_kernelIN5flash11enable_sm90INS1_16FlashAttnFwdSm90INS1_25CollectiveMainloopFwdSm90ILi2EN4cute5tupleIJNS5_1CILi1EEES8_S8_EEENS6_IJNS7_ILi192EEENS7_ILi128EEENS7_ILi64EEEEEELi64ENS_10bfloat16_tEfNS_4arch4Sm90ELb0ELb1ELb1ELb1ELb0ELb0ELb0ELb1ELb1ELb1ELb1ELb0EEENS1_21CollectiveEpilogueFwdINS6_IJSA_SC_SB_EEES9_SE_SG_Li384ELb1ELb1ELb1ELb0EEENS1_36VarlenDynamicPersistentTileSchedulerILi192ELi128ELi384ELi128ELb1ELb1ELb1ELb1ELb0ELb1EEEEEEEEEvNT_6ParamsE --------------------------
	.section	.nv.info._ZN7cutlass13device_kernelIN5flash11enable_sm90INS1_16FlashAttnFwdSm90INS1_25CollectiveMainloopFwdSm90ILi2EN4cute5tupleIJNS5_1CILi1EEES8_S8_EEENS6_IJNS7_ILi192EEENS7_ILi128EEENS7_ILi64EEEEEELi64ENS_10bfloat16_tEfNS_4arch4Sm90ELb0ELb1ELb1ELb1ELb0ELb0ELb0ELb1ELb1ELb1ELb1ELb0EEENS1_21CollectiveEpilogueFwdINS6_IJSA_SC_SB_EEES9_SE_SG_Li384ELb1ELb1ELb1ELb0EEENS1_36VarlenDynamicPersistentTileSchedulerILi192ELi128ELi384ELi128ELb1ELb1ELb1ELb1ELb0ELb1EEEEEEEEEvNT_6ParamsE,"",@"SHT_CUDA_INFO"
	.sectionflags	@""
	.align	4


	//----- nvinfo : EIATTR_CUDA_API_VERSION
	.align		4
        /*0000*/ 	.byte	0x04, 0x37
        /*0002*/ 	.short	(.L_1495 - .L_1494)
.L_1494:
        /*0004*/ 	.word	0x00000082


	//----- nvinfo : EIATTR_KPARAM_INFO
	.align		4
.L_1495:
        /*0008*/ 	.byte	0x04, 0x17
        /*000a*/ 	.short	(.L_1497 - .L_1496)
.L_1496:
        /*000c*/ 	.word	0x00000000
        /*0010*/ 	.short	0x0000
        /*0012*/ 	.short	0x0070
        /*0014*/ 	.byte	0x00, 0xf0, 0x01, 0x2a


	//----- nvinfo : EIATTR_SPARSE_MMA_MASK
	.align		4
.L_1497:
        /*0018*/ 	.byte	0x03, 0x50
        /*001a*/ 	.short	0x0000


	//----- nvinfo : EIATTR_MAXREG_COUNT
	.align		4
        /*001c*/ 	.byte	0x03, 0x1b
        /*001e*/ 	.short	0x0080


	//----- nvinfo : EIATTR_NUM_BARRIERS
	.align		4
        /*0020*/ 	.byte	0x02, 0x4c
        /*0022*/ 	.byte	0x10
	.zero		1


	//----- nvinfo : EIATTR_EXTERNS
	.align		4
        /*0024*/ 	.byte	0x04, 0x0f
        /*0026*/ 	.short	(.L_1499 - .L_1498)


	//   ....[0]....
	.align		4
.L_1498:
        /*0028*/ 	.word	index@(__assertfail)


	//----- nvinfo : EIATTR_ANNOTATIONS
	.align		4
.L_1499:
        /*002c*/ 	.byte	0x04, 0x55
        /*002e*/ 	.short	(.L_1501 - .L_1500)


	//   ....[0]....
.L_1500:
        /* <DEDUP_REMOVED lines=29> */


	//----- nvinfo : EIATTR_MERCURY_ISA_VERSION
	.align		4
.L_1501:
        /*01e8*/ 	.byte	0x03, 0x5f
        /*01ea*/ 	.short	0x0101


	//----- nvinfo : EIATTR_UNUSED_LOAD_BYTE_OFFSET
	.align		4
        /*01ec*/ 	.byte	0x04, 0x44
        /*01ee*/ 	.short	(.L_1503 - .L_1502)


	//   ....[0]....
.L_1502:
        /*01f0*/ 	.word	0x00000a40
        /*01f4*/ 	.word	0x0000fff0


	//   ....[1]....
        /*01f8*/ 	.word	0x0000f400
        /*01fc*/ 	.word	0x0000fff0


	//----- nvinfo : EIATTR_INT_WARP_WIDE_INSTR_OFFSETS
	.align		4
.L_1503:
        /*0200*/ 	.byte	0x04, 0x31
        /*0202*/ 	.short	(.L_1505 - .L_1504)


	//   ....[0]....
.L_1504:
        /*0204*/ 	.word	0x00000130


	//   ....[1]....
        /*0208*/ 	.word	0x00000170


	//   ....[2]....
        /*020c*/ 	.word	0x000001e0


	//   ....[3]....
        /*0210*/ 	.word	0x00013500


	//   ....[4]....
        /*0214*/ 	.word	0x00013590


	//   ....[5]....
        /*0218*/ 	.word	0x000165e0


	//   ....[6]....
        /*021c*/ 	.word	0x00016670


	//----- nvinfo : EIATTR_COOP_GROUP_MASK_REGIDS
	.align		4
.L_1505:
        /*0220*/ 	.byte	0x04, 0x29
        /*0222*/ 	.short	(.L_1507 - .L_1506)


	//   ....[0]....
.L_1506:
        /*0224*/ 	.word	0xffffffff


	//   ....[1]....
        /*0228*/ 	.word	0xffffffff


	//   ....[2]....
        /*022c*/ 	.word	0xffffffff


	//   ....[3]....
        /*0230*/ 	.word	0xffffffff


	//   ....[4]....
        /*0234*/ 	.word	0xffffffff


	//   ....[5]....
        /*0238*/ 	.word	0xffffffff


	//   ....[6]....
        /*023c*/ 	.word	0xffffffff


	//   ....[7]....
        /*0240*/ 	.word	0xffffffff


	//   ....[8]....
        /*0244*/ 	.word	0xffffffff


	//   ....[9]....
        /*0248*/ 	.word	0xffffffff


	//   ....[10]....
        /*024c*/ 	.word	0xffffffff


	//   ....[11]....
        /*0250*/ 	.word	0xffffffff


	//   ....[12]....
        /*0254*/ 	.word	0xffffffff


	//   ....[13]....
        /*0258*/ 	.word	0xffffffff


	//   ....[14]....
        /*025c*/ 	.word	0xffffffff


	//   ....[15]....
        /*0260*/ 	.word	0xffffffff


	//   ....[16]....
        /*0264*/ 	.word	0xffffffff


	//   ....[17]....
        /*0268*/ 	.word	0xffffffff


	//   ....[18]....
        /*026c*/ 	.word	0xffffffff


	//   ....[19]....
        /*0270*/ 	.word	0xffffffff


	//   ....[20]....
        /*0274*/ 	.word	0xffffffff


	//   ....[21]....
        /*0278*/ 	.word	0xffffffff


	//   ....[22]....
        /*027c*/ 	.word	0xffffffff


	//   ....[23]....
        /*0280*/ 	.word	0xffffffff


	//   ....[24]....
        /*0284*/ 	.word	0xffffffff


	//   ....[25]....
        /*0288*/ 	.word	0xffffffff


	//   ....[26]....
        /*028c*/ 	.word	0xffffffff


	//   ....[27]....
        /*0290*/ 	.word	0xffffffff


	//   ....[28]....
        /*0294*/ 	.word	0xffffffff


	//   ....[29]....
        /*0298*/ 	.word	0xffffffff


	//   ....[30]....
        /*029c*/ 	.word	0xffffffff


	//   ....[31]....
        /*02a0*/ 	.word	0xffffffff


	//   ....[32]....
        /*02a4*/ 	.word	0xffffffff


	//   ....[33]....
        /*02a8*/ 	.word	0xffffffff


	//   ....[34]....
        /*02ac*/ 	.word	0xffffffff


	//   ....[35]....
        /*02b0*/ 	.word	0xffffffff


	//   ....[36]....
        /*02b4*/ 	.word	0xffffffff


	//   ....[37]....
        /*02b8*/ 	.word	0xffffffff


	//   ....[38]....
        /*02bc*/ 	.word	0xffffffff


	//   ....[39]....
        /*02c0*/ 	.word	0xffffffff


	//   ....[40]....
        /*02c4*/ 	.word	0xffffffff


	//   ....[41]....
        /*02c8*/ 	.word	0xffffffff


	//   ....[42]....
        /*02cc*/ 	.word	0xffffffff


	//   ....[43]....
        /*02d0*/ 	.word	0xffffffff


	//   ....[44]....
        /*02d4*/ 	.word	0xffffffff


	//   ....[45]....
        /*02d8*/ 	.word	0xffffffff


	//   ....[46]....
        /*02dc*/ 	.word	0xffffffff


	//   ....[47]....
        /*02e0*/ 	.word	0xffffffff


	//   ....[48]....
        /*02e4*/ 	.word	0xffffffff


	//   ....[49]....
        /*02e8*/ 	.word	0xffffffff


	//   ....[50]....
        /*02ec*/ 	.word	0xffffffff


	//   ....[51]....
        /*02f0*/ 	.word	0xffffffff


	//   ....[52]....
        /*02f4*/ 	.word	0xffffffff


	//   ....[53]....
        /*02f8*/ 	.word	0xffffffff


	//   ....[54]....
        /*02fc*/ 	.word	0xffffffff


	//   ....[55]....
        /*0300*/ 	.word	0xffffffff


	//   ....[56]....
        /*0304*/ 	.word	0xffffffff


	//   ....[57]....
        /*0308*/ 	.word	0xffffffff


	//   ....[58]....
        /*030c*/ 	.word	0xffffffff


	//   ....[59]....
        /*0310*/ 	.word	0xffffffff


	//   ....[60]....
        /*0314*/ 	.word	0xffffffff


	//   ....[61]....
        /*0318*/ 	.word	0xffffffff


	//   ....[62]....
        /*031c*/ 	.word	0xffffffff


	//   ....[63]....
        /*0320*/ 	.word	0xffffffff


	//   ....[64]....
        /*0324*/ 	.word	0xffffffff


	//   ....[65]....
        /*0328*/ 	.word	0xffffffff


	//   ....[66]....
        /*032c*/ 	.word	0xffffffff


	//   ....[67]....
        /*0330*/ 	.word	0xffffffff


	//   ....[68]....
        /*0334*/ 	.word	0xffffffff


	//   ....[69]....
        /*0338*/ 	.word	0xffffffff


	//   ....[70]....
        /*033c*/ 	.word	0xffffffff


	//   ....[71]....
        /*0340*/ 	.word	0xffffffff


	//   ....[72]....
        /*0344*/ 	.word	0xffffffff


	//   ....[73]....
        /*0348*/ 	.word	0xffffffff


	//   ....[74]....
        /*034c*/ 	.word	0xffffffff


	//   ....[75]....
        /*0350*/ 	.word	0xffffffff


	//   ....[76]....
        /*0354*/ 	.word	0xffffffff


	//   ....[77]....
        /*0358*/ 	.word	0xffffffff


	//   ....[78]....
        /*035c*/ 	.word	0xffffffff


	//   ....[79]....
        /*0360*/ 	.word	0xffffffff


	//   ....[80]....
        /*0364*/ 	.word	0xffffffff


	//   ....[81]....
        /*0368*/ 	.word	0xffffffff


	//   ....[82]....
        /*036c*/ 	.word	0xffffffff


	//   ....[83]....
        /*0370*/ 	.word	0xffffffff


	//   ....[84]....
        /*0374*/ 	.word	0xffffffff


	//   ....[85]....
        /*0378*/ 	.word	0xffffffff


	//   ....[86]....
        /*037c*/ 	.word	0xffffffff


	//   ....[87]....
        /*0380*/ 	.word	0xffffffff


	//   ....[88]....
        /*0384*/ 	.word	0xffffffff


	//   ....[89]....
        /*0388*/ 	.word	0xffffffff


	//   ....[90]....
        /*038c*/ 	.word	0xffffffff


	//   ....[91]....
        /*0390*/ 	.word	0xffffffff


	//   ....[92]....
        /*0394*/ 	.word	0xffffffff


	//   ....[93]....
        /*0398*/ 	.word	0xffffffff


	//   ....[94]....
        /*039c*/ 	.word	0xffffffff


	//   ....[95]....
        /*03a0*/ 	.word	0xffffffff


	//   ....[96]....
        /*03a4*/ 	.word	0xffffffff


	//   ....[97]....
        /*03a8*/ 	.word	0xffffffff


	//   ....[98]....
        /*03ac*/ 	.word	0xffffffff


	//   ....[99]....
        /*03b0*/ 	.word	0xffffffff


	//   ....[100]....
        /*03b4*/ 	.word	0xffffffff


	//   ....[101]....
        /*03b8*/ 	.word	0xffffffff


	//   ....[102]....
        /*03bc*/ 	.word	0xffffffff


	//   ....[103]....
        /*03c0*/ 	.word	0xffffffff


	//   ....[104]....
        /*03c4*/ 	.word	0xffffffff


	//   ....[105]....
        /*03c8*/ 	.word	0xffffffff


	//   ....[106]....
        /*03cc*/ 	.word	0xffffffff


	//   ....[107]....
        /*03d0*/ 	.word	0xffffffff


	//   ....[108]....
        /*03d4*/ 	.word	0xffffffff


	//   ....[109]....
        /*03d8*/ 	.word	0xffffffff


	//   ....[110]....
        /*03dc*/ 	.word	0xffffffff


	//   ....[111]....
        /*03e0*/ 	.word	0xffffffff


	//   ....[112]....
        /*03e4*/ 	.word	0xffffffff


	//   ....[113]....
        /*03e8*/ 	.word	0xffffffff


	//   ....[114]....
        /*03ec*/ 	.word	0xffffffff


	//   ....[115]....
        /*03f0*/ 	.word	0xffffffff


	//   ....[116]....
        /*03f4*/ 	.word	0xffffffff


	//   ....[117]....
        /*03f8*/ 	.word	0xffffffff


	//   ....[118]....
        /*03fc*/ 	.word	0xffffffff


	//   ....[119]....
        /*0400*/ 	.word	0x0500000f


	//   ....[120]....
        /*0404*/ 	.word	0x0500000f


	//   ....[121]....
        /*0408*/ 	.word	0x0500000f


	//   ....[122]....
        /*040c*/ 	.word	0x0500000f


	//   ....[123]....
        /*0410*/ 	.word	0x0500000f


	//   ....[124]....
        /*0414*/ 	.word	0x0500000f


	//   ....[125]....
        /*0418*/ 	.word	0x0500000f


	//   ....[126]....
        /*041c*/ 	.word	0x0500000f


	//   ....[127]....
        /*0420*/ 	.word	0x0500000f


	//   ....[128]....
        /*0424*/ 	.word	0x0500000f


	//   ....[129]....
        /*0428*/ 	.word	0x0500000f


	//   ....[130]....
        /*042c*/ 	.word	0x0500000f


	//   ....[131]....
        /*0430*/ 	.word	0x0500000f


	//   ....[132]....
        /*0434*/ 	.word	0x0500000f


	//   ....[133]....
        /*0438*/ 	.word	0x0500000f


	//   ....[134]....
        /*043c*/ 	.word	0x0500000f


	//   ....[135]....
        /*0440*/ 	.word	0x0500000f


	//   ....[136]....
        /*0444*/ 	.word	0x0500000f


	//   ....[137]....
        /*0448*/ 	.word	0x0500000f


	//   ....[138]....
        /*044c*/ 	.word	0x0500000f


	//   ....[139]....
        /*0450*/ 	.word	0x0500000f


	//   ....[140]....
        /*0454*/ 	.word	0x0500000f


	//   ....[141]....
        /*0458*/ 	.word	0x0500000f


	//   ....[142]....
        /*045c*/ 	.word	0x0500000f


	//   ....[143]....
        /*0460*/ 	.word	0x0500000f


	//   ....[144]....
        /*0464*/ 	.word	0x0500000f


	//   ....[145]....
        /*0468*/ 	.word	0x0500000f


	//   ....[146]....
        /*046c*/ 	.word	0x0500000f


	//   ....[147]....
        /*0470*/ 	.word	0x0500000f


	//   ....[148]....
        /*0474*/ 	.word	0x0500000f


	//   ....[149]....
        /*0478*/ 	.word	0x0500000f


	//   ....[150]....
        /*047c*/ 	.word	0x0500000f


	//   ....[151]....
        /*0480*/ 	.word	0x0500000f


	//   ....[152]....
        /*0484*/ 	.word	0x0500000f


	//   ....[153]....
        /*0488*/ 	.word	0x0500000f


	//   ....[154]....
        /*048c*/ 	.word	0x0500000f


	//   ....[155]....
        /*0490*/ 	.word	0x0500000f


	//   ....[156]....
        /*0494*/ 	.word	0x0500000f


	//   ....[157]....
        /*0498*/ 	.word	0x0500000f


	//   ....[158]....
        /*049c*/ 	.word	0x0500000f


	//   ....[159]....
        /*04a0*/ 	.word	0x0500000f


	//   ....[160]....
        /*04a4*/ 	.word	0x0500000f


	//   ....[161]....
        /*04a8*/ 	.word	0x0500000f


	//   ....[162]....
        /*04ac*/ 	.word	0x0500000f


	//----- nvinfo : EIATTR_COOP_GROUP_INSTR_OFFSETS
	.align		4
.L_1507:
        /*04b0*/ 	.byte	0x04, 0x28
        /*04b2*/ 	.short	(.L_1509 - .L_1508)


	//   ....[0]....
.L_1508:
        /*04b4*/ 	.word	0x00000070


	//   ....[1]....
        /*04b8*/ 	.word	0x00000140


	//   ....[2]....
        /*04bc*/ 	.word	0x00000190


	//   ....[3]....
        /*04c0*/ 	.word	0x000003c0


	//   ....[4]....
        /*04c4*/ 	.word	0x00000520


	//   ....[5]....
        /*04c8*/ 	.word	0x00000640


	//   ....[6]....
        /*04cc*/ 	.word	0x000007a0


	//   ....[7]....
        /*04d0*/ 	.word	0x00001d00


	//   ....[8]....
        /*04d4*/ 	.word	0x00002710


	//   ....[9]....
        /*04d8*/ 	.word	0x00003250


	//   ....[10]....
        /*04dc*/ 	.word	0x000041a0


	//   ....[11]....
        /*04e0*/ 	.word	0x00004260


	//   ....[12]....
        /*04e4*/ 	.word	0x00004aa0


	//   ....[13]....
        /*04e8*/ 	.word	0x00004af0


	//   ....[14]....
        /*04ec*/ 	.word	0x00006830


	//   ....[15]....
        /*04f0*/ 	.word	0x00006a80


	//   ....[16]....
        /*04f4*/ 	.word	0x00007660


	//   ....[17]....
        /*04f8*/ 	.word	0x00007710


	//   ....[18]....
        /*04fc*/ 	.word	0x00007fc0


	//   ....[19]....
        /*0500*/ 	.word	0x00008050


	//   ....[20]....
        /*0504*/ 	.word	0x00009eb0


	//   ....[21]....
        /*0508*/ 	.word	0x00009f30


	//   ....[22]....
        /*050c*/ 	.word	0x0000a620


	//   ....[23]....
        /*0510*/ 	.word	0x0000a680


	//   ....[24]....
        /*0514*/ 	.word	0x0000c5a0


	//   ....[25]....
        /*0518*/ 	.word	0x0000c860


	//   ....[26]....
        /*051c*/ 	.word	0x0000d380


	//   ....[27]....
        /*0520*/ 	.word	0x0000d3a0


	//   ....[28]....
        /*0524*/ 	.word	0x0000dda0


	//   ....[29]....
        /*0528*/ 	.word	0x0000de90


	//   ....[30]....
        /*052c*/ 	.word	0x0000ecc0


	//   ....[31]....
        /*0530*/ 	.word	0x0000ed00


	//   ....[32]....
        /*0534*/ 	.word	0x0000edf0


	//   ....[33]....
        /*0538*/ 	.word	0x0000ee00


	//   ....[34]....
        /*053c*/ 	.word	0x0000fca0


	//   ....[35]....
        /*0540*/ 	.word	0x0000fcb0


	//   ....[36]....
        /*0544*/ 	.word	0x0000fcc0


	//   ....[37]....
        /*0548*/ 	.word	0x0000fd00


	//   ....[38]....
        /*054c*/ 	.word	0x000102b0


	//   ....[39]....
        /*0550*/ 	.word	0x000102f0


	//   ....[40]....
        /*0554*/ 	.word	0x00010310


	//   ....[41]....
        /*0558*/ 	.word	0x00010350


	//   ....[42]....
        /*055c*/ 	.word	0x00010370


	//   ....[43]....
        /*0560*/ 	.word	0x00010380


	//   ....[44]....
        /*0564*/ 	.word	0x000103a0


	//   ....[45]....
        /*0568*/ 	.word	0x000103c0


	//   ....[46]....
        /*056c*/ 	.word	0x000107e0


	//   ....[47]....
        /*0570*/ 	.word	0x00010810


	//   ....[48]....
        /*0574*/ 	.word	0x00010a60


	//   ....[49]....
        /*0578*/ 	.word	0x00010a70


	//   ....[50]....
        /*057c*/ 	.word	0x000115a0


	//   ....[51]....
        /*0580*/ 	.word	0x000115d0


	//   ....[52]....
        /*0584*/ 	.word	0x00011610


	//   ....[53]....
        /*0588*/ 	.word	0x00011640


	//   ....[54]....
        /*058c*/ 	.word	0x00011650


	//   ....[55]....
        /*0590*/ 	.word	0x00011660


	//   ....[56]....
        /*0594*/ 	.word	0x00011670


	//   ....[57]....
        /*0598*/ 	.word	0x00011690


	//   ....[58]....
        /*059c*/ 	.word	0x00011800


	//   ....[59]....
        /*05a0*/ 	.word	0x00011a20


	//   ....[60]....
        /*05a4*/ 	.word	0x00011a50


	//   ....[61]....
        /*05a8*/ 	.word	0x00011a80


	//   ....[62]....
        /*05ac*/ 	.word	0x00011ab0


	//   ....[63]....
        /*05b0*/ 	.word	0x00011ae0


	//   ....[64]....
        /*05b4*/ 	.word	0x00011b10


	//   ....[65]....
        /*05b8*/ 	.word	0x00011ca0


	//   ....[66]....
        /*05bc*/ 	.word	0x00011cd0


	//   ....[67]....
        /*05c0*/ 	.word	0x00011d00


	//   ....[68]....
        /*05c4*/ 	.word	0x00011d30


	//   ....[69]....
        /*05c8*/ 	.word	0x00011d60


	//   ....[70]....
        /*05cc*/ 	.word	0x00011d90


	//   ....[71]....
        /*05d0*/ 	.word	0x00011e20


	//   ....[72]....
        /*05d4*/ 	.word	0x00011e50


	//   ....[73]....
        /*05d8*/ 	.word	0x00011e60


	//   ....[74]....
        /*05dc*/ 	.word	0x00011ea0


	//   ....[75]....
        /*05e0*/ 	.word	0x00013a80


	//   ....[76]....
        /*05e4*/ 	.word	0x00014620


	//   ....[77]....
        /*05e8*/ 	.word	0x00014640


	//   ....[78]....
        /*05ec*/ 	.word	0x000146e0


	//   ....[79]....
        /*05f0*/ 	.word	0x000146f0


	//   ....[80]....
        /*05f4*/ 	.word	0x00014760


	//   ....[81]....
        /*05f8*/ 	.word	0x00014770


	//   ....[82]....
        /*05fc*/ 	.word	0x000147e0


	//   ....[83]....
        /*0600*/ 	.word	0x000147f0


	//   ....[84]....
        /*0604*/ 	.word	0x00014860


	//   ....[85]....
        /*0608*/ 	.word	0x00014870


	//   ....[86]....
        /*060c*/ 	.word	0x000148e0


	//   ....[87]....
        /*0610*/ 	.word	0x000148f0


	//   ....[88]....
        /*0614*/ 	.word	0x00014960


	//   ....[89]....
        /*0618*/ 	.word	0x00014970


	//   ....[90]....
        /*061c*/ 	.word	0x00014980


	//   ....[91]....
        /*0620*/ 	.word	0x000149c0


	//   ....[92]....
        /*0624*/ 	.word	0x000149e0


	//   ....[93]....
        /*0628*/ 	.word	0x00014a30


	//   ....[94]....
        /*062c*/ 	.word	0x00014af0


	//   ....[95]....
        /*0630*/ 	.word	0x00014b00


	//   ....[96]....
        /*0634*/ 	.word	0x00014b70


	//   ....[97]....
        /*0638*/ 	.word	0x00014b80


	//   ....[98]....
        /*063c*/ 	.word	0x00014bc0


	//   ....[99]....
        /*0640*/ 	.word	0x00014be0


	//   ....[100]....
        /*0644*/ 	.word	0x00016ba0


	//   ....[101]....
        /*0648*/ 	.word	0x00016bb0


	//   ....[102]....
        /*064c*/ 	.word	0x00016c00


	//   ....[103]....
        /*0650*/ 	.word	0x00016c40


	//   ....[104]....
        /*0654*/ 	.word	0x00016c70


	//   ....[105]....
        /*0658*/ 	.word	0x00016ca0


	//   ....[106]....
        /*065c*/ 	.word	0x00016cd0


	//   ....[107]....
        /*0660*/ 	.word	0x00016d00


	//   ....[108]....
        /*0664*/ 	.word	0x00016ea0


	//   ....[109]....
        /*0668*/ 	.word	0x00016ed0


	//   ....[110]....
        /*066c*/ 	.word	0x00016f00


	//   ....[111]....
        /*0670*/ 	.word	0x00016f30


	//   ....[112]....
        /*0674*/ 	.word	0x00016f60


	//   ....[113]....
        /*0678*/ 	.word	0x00016f90


	//   ....[114]....
        /*067c*/ 	.word	0x00017050


	//   ....[115]....
        /*0680*/ 	.word	0x00017070


	//   ....[116]....
        /*0684*/ 	.word	0x00017090


	//   ....[117]....
        /*0688*/ 	.word	0x000170f0


	//   ....[118]....
        /*068c*/ 	.word	0x00017b10


	//   ....[119]....
        /*0690*/ 	.word	0x00018170


	//   ....[120]....
        /*0694*/ 	.word	0x00018350


	//   ....[121]....
        /*0698*/ 	.word	0x000183a0


	//   ....[122]....
        /*069c*/ 	.word	0x00018400


	//   ....[123]....
        /*06a0*/ 	.word	0x000184d0


	//   ....[124]....
        /*06a4*/ 	.word	0x00018530


	//   ....[125]....
        /*06a8*/ 	.word	0x00018610


	//   ....[126]....
        /*06ac*/ 	.word	0x00018670


	//   ....[127]....
        /*06b0*/ 	.word	0x00018750


	//   ....[128]....
        /*06b4*/ 	.word	0x000187b0


	//   ....[129]....
        /*06b8*/ 	.word	0x00018890


	//   ....[130]....
        /*06bc*/ 	.word	0x000188f0


	//   ....[131]....
        /*06c0*/ 	.word	0x000189d0


	//   ....[132]....
        /*06c4*/ 	.word	0x00018a30


	//   ....[133]....
        /*06c8*/ 	.word	0x00018b10


	//   ....[134]....
        /*06cc*/ 	.word	0x00018b70


	//   ....[135]....
        /*06d0*/ 	.word	0x00018c60


	//   ....[136]....
        /*06d4*/ 	.word	0x00018cd0


	//   ....[137]....
        /*06d8*/ 	.word	0x00018da0


	//   ....[138]....
        /*06dc*/ 	.word	0x00018e00


	//   ....[139]....
        /*06e0*/ 	.word	0x00018ef0


	//   ....[140]....
        /*06e4*/ 	.word	0x00018f50


	//   ....[141]....
        /*06e8*/ 	.word	0x00019020


	//   ....[142]....
        /*06ec*/ 	.word	0x00019080


	//   ....[143]....
        /*06f0*/ 	.word	0x00019140


	//   ....[144]....
        /*06f4*/ 	.word	0x00019460


	//   ....[145]....
        /*06f8*/ 	.word	0x00019500


	//   ....[146]....
        /*06fc*/ 	.word	0x00019670


	//   ....[147]....
        /*0700*/ 	.word	0x000196e0


	//   ....[148]....
        /*0704*/ 	.word	0x00019750


	//   ....[149]....
        /*0708*/ 	.word	0x000197c0


	//   ....[150]....
        /*070c*/ 	.word	0x00019830


	//   ....[151]....
        /*0710*/ 	.word	0x000198b0


	//   ....[152]....
        /*0714*/ 	.word	0x00019930


	//   ....[153]....
        /*0718*/ 	.word	0x000199c0


	//   ....[154]....
        /*071c*/ 	.word	0x00019a30


	//   ....[155]....
        /*0720*/ 	.word	0x00019aa0


	//   ....[156]....
        /*0724*/ 	.word	0x00019b10


	//   ....[157]....
        /*0728*/ 	.word	0x00019b90


	//   ....[158]....
        /*072c*/ 	.word	0x00019c00


	//   ....[159]....
        /*0730*/ 	.word	0x00019c90


	//   ....[160]....
        /*0734*/ 	.word	0x00019cf0


	//   ....[161]....
        /*0738*/ 	.word	0x00019d80


	//   ....[162]....
        /*073c*/ 	.word	0x00019eb0


	//----- nvinfo : EIATTR_REG_RECONFIG
	.align		4
.L_1509:
        /*0740*/ 	.byte	0x01, 0x54
	.zero		2


	//----- nvinfo : EIATTR_SYSCALL_OFFSETS
	.align		4
        /*0744*/ 	.byte	0x04, 0x46
        /*0746*/ 	.short	(.L_1511 - .L_1510)


	//   ....[0]....
.L_1510:
        /*0748*/ 	.word	0x00001eb0


	//   ....[1]....
        /*074c*/ 	.word	0x000136f0


	//   ....[2]....
        /*0750*/ 	.word	0x00013840


	//   ....[3]....
        /*0754*/ 	.word	0x00013930


	//   ....[4]....
        /*0758*/ 	.word	0x00014130


	//----- nvinfo : EIATTR_MBARRIER_INSTR_OFFSETS
	.align		4
.L_1511:
        /*075c*/ 	.byte	0x04, 0x39
        /*075e*/ 	.short	(.L_1513 - .L_1512)


	//   ....[0]....
.L_1512:
        /*0760*/ 	.word	0x00000270
        /*0764*/ 	.word	0x000000ff
        /*0768*/ 	.word	0x00016800
        /*076c*/ 	.short	0x0100
        /*076e*/ 	.byte	0x08
	.zero		1


	//   ....[1]....
        /*0770*/ 	.word	0x00000280
        /*0774*/ 	.word	0x000000ff
        /*0778*/ 	.word	0x00016820
        /*077c*/ 	.short	0x0100
        /*077e*/ 	.byte	0x08
	.zero		1


	//   ....[2]....
        /*0780*/ 	.word	0x00000370
        /*0784*/ 	.word	0x000000ff
        /*0788*/ 	.word	0x00016830
        /*078c*/ 	.short	0x0100
        /*078e*/ 	.byte	0x08
	.zero		1


	//   ....[3]....
        /*0790*/ 	.word	0x00000380
        /*0794*/ 	.word	0x000000ff
        /*0798*/ 	.word	0x00016840
        /*079c*/ 	.short	0x0100
        /*079e*/ 	.byte	0x08
	.zero		1


	//   ....[4]....
        /*07a0*/ 	.word	0x00000390
        /*07a4*/ 	.word	0x000000ff
        /*07a8*/ 	.word	0x00016838
        /*07ac*/ 	.short	0x0100
        /*07ae*/ 	.byte	0x08
	.zero		1


	//   ....[5]....
        /*07b0*/ 	.word	0x000003a0
        /*07b4*/ 	.word	0x000000ff
        /*07b8*/ 	.word	0x00016848
        /*07bc*/ 	.short	0x0100
        /*07be*/ 	.byte	0x08
	.zero		1


	//   ....[6]....
        /*07c0*/ 	.word	0x000004d0
        /*07c4*/ 	.word	0x000000ff
        /*07c8*/ 	.word	0x00016850
        /*07cc*/ 	.short	0x0100
        /*07ce*/ 	.byte	0x08
	.zero		1


	//   ....[7]....
        /*07d0*/ 	.word	0x000004e0
        /*07d4*/ 	.word	0x000000ff
        /*07d8*/ 	.word	0x00016860
        /*07dc*/ 	.short	0x0100
        /*07de*/ 	.byte	0x08
	.zero		1


	//   ....[8]....
        /*07e0*/ 	.word	0x000004f0
        /*07e4*/ 	.word	0x000000ff
        /*07e8*/ 	.word	0x00016858
        /*07ec*/ 	.short	0x0100
        /*07ee*/ 	.byte	0x08
	.zero		1


	//   ....[9]....
        /*07f0*/ 	.word	0x00000500
        /*07f4*/ 	.word	0x000000ff
        /*07f8*/ 	.word	0x00016868
        /*07fc*/ 	.short	0x0100
        /*07fe*/ 	.byte	0x08
	.zero		1


	//   ....[10]....
        /*0800*/ 	.word	0x000005f0
        /*0804*/ 	.word	0x000000ff
        /*0808*/ 	.word	0x00016870
        /*080c*/ 	.short	0x0100
        /*080e*/ 	.byte	0x06
	.zero		1


	//   ....[11]....
        /*0810*/ 	.word	0x00000600
        /*0814*/ 	.word	0x000000ff
        /*0818*/ 	.word	0x00016880
        /*081c*/ 	.short	0x0100
        /*081e*/ 	.byte	0x06
	.zero		1


	//   ....[12]....
        /*0820*/ 	.word	0x00000610
        /*0824*/ 	.word	0x000000ff
        /*0828*/ 	.word	0x00016878
        /*082c*/ 	.short	0x0100
        /*082e*/ 	.byte	0x06
	.zero		1


	//   ....[13]....
        /*0830*/ 	.word	0x00000620
        /*0834*/ 	.word	0x000000ff
        /*0838*/ 	.word	0x00016888
        /*083c*/ 	.short	0x0100
        /*083e*/ 	.byte	0x06
	.zero		1


	//   ....[14]....
        /*0840*/ 	.word	0x00000750
        /*0844*/ 	.word	0x000000ff
        /*0848*/ 	.word	0x00016890
        /*084c*/ 	.short	0x0100
        /*084e*/ 	.byte	0x08
	.zero		1


	//   ....[15]....
        /*0850*/ 	.word	0x00000760
        /*0854*/ 	.word	0x000000ff
        /*0858*/ 	.word	0x000168a0
        /*085c*/ 	.short	0x0100
        /*085e*/ 	.byte	0x08
	.zero		1


	//   ....[16]....
        /*0860*/ 	.word	0x00000770
        /*0864*/ 	.word	0x000000ff
        /*0868*/ 	.word	0x00016898
        /*086c*/ 	.short	0x0100
        /*086e*/ 	.byte	0x08
	.zero		1


	//   ....[17]....
        /*0870*/ 	.word	0x00000780
        /*0874*/ 	.word	0x000000ff
        /*0878*/ 	.word	0x000168a8
        /*087c*/ 	.short	0x0100
        /*087e*/ 	.byte	0x08
	.zero		1


	//   ....[18]....
        /*0880*/ 	.word	0x000008b0
        /*0884*/ 	.word	0x000000ff
        /*0888*/ 	.word	0x000168b0
        /*088c*/ 	.short	0x0100
        /*088e*/ 	.byte	0x08
	.zero		1


	//   ....[19]....
        /*0890*/ 	.word	0x000008c0
        /*0894*/ 	.word	0x000000ff
        /*0898*/ 	.word	0x000168c0
        /*089c*/ 	.short	0x0100
        /*089e*/ 	.byte	0x08
	.zero		1


	//   ....[20]....
        /*08a0*/ 	.word	0x000008d0
        /*08a4*/ 	.word	0x000000ff
        /*08a8*/ 	.word	0x000168b8
        /*08ac*/ 	.short	0x0100
        /*08ae*/ 	.byte	0x08
	.zero		1


	//   ....[21]....
        /*08b0*/ 	.word	0x000008e0
        /*08b4*/ 	.word	0x000000ff
        /*08b8*/ 	.word	0x000168c8
        /*08bc*/ 	.short	0x0100
        /*08be*/ 	.byte	0x08
	.zero		1


	//   ....[22]....
        /*08c0*/ 	.word	0x00001f30
        /*08c4*/ 	.word	0x000000ff
        /*08c8*/ 	.word	0x00016800
        /*08cc*/ 	.short	0x010a
        /*08ce*/ 	.byte	0x2d
	.zero		1


	//   ....[23]....
        /*08d0*/ 	.word	0x00001fb0
        /*08d4*/ 	.word	0x0000005a
        /*08d8*/ 	.word	0x00016830
        /*08dc*/ 	.short	0x010a
        /*08de*/ 	.byte	0x3f
	.zero		1


	//   ....[24]....
        /*08e0*/ 	.word	0x00002010
        /*08e4*/ 	.word	0x0000005a
        /*08e8*/ 	.word	0x00016830
        /*08ec*/ 	.short	0x010a
        /*08ee*/ 	.byte	0x3f
	.zero		1


	//   ....[25]....
        /*08f0*/ 	.word	0x00002790
        /*08f4*/ 	.word	0x0000005a
        /*08f8*/ 	.word	0x00000000
        /*08fc*/ 	.short	0x0101
        /*08fe*/ 	.byte	0x3f
	.zero		1


	//   ....[26]....
        /*0900*/ 	.word	0x000059d0
        /*0904*/ 	.word	0x000000ff
        /*0908*/ 	.word	0x00016830
        /*090c*/ 	.short	0x010a
        /*090e*/ 	.byte	0x06
	.zero		1


	//   ....[27]....
        /*0910*/ 	.word	0x00005a10
        /*0914*/ 	.word	0x000000ff
        /*0918*/ 	.word	0x00016830
        /*091c*/ 	.short	0x010a
        /*091e*/ 	.byte	0x06
	.zero		1


	//   ....[28]....
        /*0920*/ 	.word	0x00005c10
        /*0924*/ 	.word	0x000000ff
        /*0928*/ 	.word	0x00016850
        /*092c*/ 	.short	0x010a
        /*092e*/ 	.byte	0x06
	.zero		1


	//   ....[29]....
        /*0930*/ 	.word	0x00005c50
        /*0934*/ 	.word	0x000000ff
        /*0938*/ 	.word	0x00016850
        /*093c*/ 	.short	0x010a
        /*093e*/ 	.byte	0x06
	.zero		1


	//   ....[30]....
        /*0940*/ 	.word	0x00006880
        /*0944*/ 	.word	0x00000021
        /*0948*/ 	.word	0x00000000
        /*094c*/ 	.short	0x0101
        /*094e*/ 	.byte	0x3f
	.zero		1


	//   ....[31]....
        /*0950*/ 	.word	0x00008440
        /*0954*/ 	.word	0x00000003
        /*0958*/ 	.word	0x00000000
        /*095c*/ 	.short	0x0101
        /*095e*/ 	.byte	0x3f
	.zero		1


	//   ....[32]....
        /*0960*/ 	.word	0x00009240
        /*0964*/ 	.word	0x000000ff
        /*0968*/ 	.word	0x00016830
        /*096c*/ 	.short	0x010a
        /*096e*/ 	.byte	0x06
	.zero		1


	//   ....[33]....
        /*0970*/ 	.word	0x00009280
        /*0974*/ 	.word	0x000000ff
        /*0978*/ 	.word	0x00016830
        /*097c*/ 	.short	0x010a
        /*097e*/ 	.byte	0x06
	.zero		1


	//   ....[34]....
        /*0980*/ 	.word	0x00009480
        /*0984*/ 	.word	0x000000ff
        /*0988*/ 	.word	0x00016850
        /*098c*/ 	.short	0x010a
        /*098e*/ 	.byte	0x06
	.zero		1


	//   ....[35]....
        /*0990*/ 	.word	0x000094c0
        /*0994*/ 	.word	0x000000ff
        /*0998*/ 	.word	0x00016850
        /*099c*/ 	.short	0x010a
        /*099e*/ 	.byte	0x06
	.zero		1


	//   ....[36]....
        /*09a0*/ 	.word	0x0000ab60
        /*09a4*/ 	.word	0x00000015
        /*09a8*/ 	.word	0x00000000
        /*09ac*/ 	.short	0x0101
        /*09ae*/ 	.byte	0x3f
	.zero		1


	//   ....[37]....
        /*09b0*/ 	.word	0x0000ad10
        /*09b4*/ 	.word	0x0000001f
        /*09b8*/ 	.word	0x00000000
        /*09bc*/ 	.short	0x0101
        /*09be*/ 	.byte	0x3f
	.zero		1


	//   ....[38]....
        /*09c0*/ 	.word	0x0000b770
        /*09c4*/ 	.word	0x000000ff
        /*09c8*/ 	.word	0x00016830
        /*09cc*/ 	.short	0x010a
        /*09ce*/ 	.byte	0x06
	.zero		1


	//   ....[39]....
        /*09d0*/ 	.word	0x0000b7b0
        /*09d4*/ 	.word	0x000000ff
        /*09d8*/ 	.word	0x00016830
        /*09dc*/ 	.short	0x010a
        /*09de*/ 	.byte	0x06
	.zero		1


	//   ....[40]....
        /*09e0*/ 	.word	0x0000b9b0
        /*09e4*/ 	.word	0x000000ff
        /*09e8*/ 	.word	0x00016850
        /*09ec*/ 	.short	0x010a
        /*09ee*/ 	.byte	0x06
	.zero		1


	//   ....[41]....
        /*09f0*/ 	.word	0x0000b9f0
        /*09f4*/ 	.word	0x000000ff
        /*09f8*/ 	.word	0x00016850
        /*09fc*/ 	.short	0x010a
        /*09fe*/ 	.byte	0x06
	.zero		1


	//   ....[42]....
        /*0a00*/ 	.word	0x0000c640
        /*0a04*/ 	.word	0x0000004b
        /*0a08*/ 	.word	0x00000000
        /*0a0c*/ 	.short	0x0101
        /*0a0e*/ 	.byte	0x3f
	.zero		1


	//   ....[43]....
        /*0a10*/ 	.word	0x0000e210
        /*0a14*/ 	.word	0x00000003
        /*0a18*/ 	.word	0x00000000
        /*0a1c*/ 	.short	0x0101
        /*0a1e*/ 	.byte	0x3f
	.zero		1


	//   ....[44]....
        /*0a20*/ 	.word	0x0000ec30
        /*0a24*/ 	.word	0x000000ff
        /*0a28*/ 	.word	0x00016850
        /*0a2c*/ 	.short	0x010a
        /*0a2e*/ 	.byte	0x05
	.zero		1


	//   ....[45]....
        /*0a30*/ 	.word	0x0000ec70
        /*0a34*/ 	.word	0x000000ff
        /*0a38*/ 	.word	0x00016850
        /*0a3c*/ 	.short	0x010a
        /*0a3e*/ 	.byte	0x05
	.zero		1


	//   ....[46]....
        /*0a40*/ 	.word	0x0000f1a0
        /*0a44*/ 	.word	0x00000006
        /*0a48*/ 	.word	0x00000000
        /*0a4c*/ 	.short	0x0101
        /*0a4e*/ 	.byte	0x3f
	.zero		1


	//   ....[47]....
        /*0a50*/ 	.word	0x00010170
        /*0a54*/ 	.word	0x00000000
        /*0a58*/ 	.word	0x00000000
        /*0a5c*/ 	.short	0x0101
        /*0a5e*/ 	.byte	0x3f
	.zero		1


	//   ....[48]....
        /*0a60*/ 	.word	0x00010800
        /*0a64*/ 	.word	0x00000006
        /*0a68*/ 	.word	0x00000000
        /*0a6c*/ 	.short	0x0101
        /*0a6e*/ 	.byte	0x3f
	.zero		1


	//   ....[49]....
        /*0a70*/ 	.word	0x00013ca0
        /*0a74*/ 	.word	0x00000000
        /*0a78*/ 	.word	0x00016840
        /*0a7c*/ 	.short	0x010a
        /*0a7e*/ 	.byte	0x3f
	.zero		1


	//   ....[50]....
        /*0a80*/ 	.word	0x00014c90
        /*0a84*/ 	.word	0x00000011
        /*0a88*/ 	.word	0x00016800
        /*0a8c*/ 	.short	0x0107
        /*0a8e*/ 	.byte	0x3f
	.zero		1


	//   ....[51]....
        /*0a90*/ 	.word	0x00014d80
        /*0a94*/ 	.word	0x00000011
        /*0a98*/ 	.word	0x00016800
        /*0a9c*/ 	.short	0x0101
        /*0a9e*/ 	.byte	0x3f
	.zero		1


	//   ....[52]....
        /*0aa0*/ 	.word	0x00014da0
        /*0aa4*/ 	.word	0x00000011
        /*0aa8*/ 	.word	0x00016820
        /*0aac*/ 	.short	0x010a
        /*0aae*/ 	.byte	0x3f
	.zero		1


	//   ....[53]....
        /*0ab0*/ 	.word	0x00015180
        /*0ab4*/ 	.word	0x00000002
        /*0ab8*/ 	.word	0x00016840
        /*0abc*/ 	.short	0x010a
        /*0abe*/ 	.byte	0x3f
	.zero		1


	//   ....[54]....
        /*0ac0*/ 	.word	0x00015400
        /*0ac4*/ 	.word	0x00000003
        /*0ac8*/ 	.word	0x00000060
        /*0acc*/ 	.short	0x010a
        /*0ace*/ 	.byte	0x3f
	.zero		1


	//   ....[55]....
        /*0ad0*/ 	.word	0x00015940
        /*0ad4*/ 	.word	0x00000002
        /*0ad8*/ 	.word	0x00016840
        /*0adc*/ 	.short	0x010a
        /*0ade*/ 	.byte	0x3f
	.zero		1


	//   ....[56]....
        /*0ae0*/ 	.word	0x00015bc0
        /*0ae4*/ 	.word	0x0000000a
        /*0ae8*/ 	.word	0x00000060
        /*0aec*/ 	.short	0x010a
        /*0aee*/ 	.byte	0x3f
	.zero		1


	//   ....[57]....
        /*0af0*/ 	.word	0x00016050
        /*0af4*/ 	.word	0x00000002
        /*0af8*/ 	.word	0x00016840
        /*0afc*/ 	.short	0x010a
        /*0afe*/ 	.byte	0x3f
	.zero		1


	//   ....[58]....
        /*0b00*/ 	.word	0x000162e0
        /*0b04*/ 	.word	0x00000007
        /*0b08*/ 	.word	0x00000060
        /*0b0c*/ 	.short	0x010a
        /*0b0e*/ 	.byte	0x3f
	.zero		1


	//   ....[59]....
        /*0b10*/ 	.word	0x00016720
        /*0b14*/ 	.word	0x00000003
        /*0b18*/ 	.word	0x00016860
        /*0b1c*/ 	.short	0x010a
        /*0b1e*/ 	.byte	0x3f
	.zero		1


	//   ....[60]....
        /*0b20*/ 	.word	0x00017a90
        /*0b24*/ 	.word	0x00000009
        /*0b28*/ 	.word	0x00016820
        /*0b2c*/ 	.short	0x010a
        /*0b2e*/ 	.byte	0x3f
	.zero		1


	//   ....[61]....
        /*0b30*/ 	.word	0x00017c30
        /*0b34*/ 	.word	0x00000007
        /*0b38*/ 	.word	0x00000000
        /*0b3c*/ 	.short	0x010a
        /*0b3e*/ 	.byte	0x3f
	.zero		1


	//   ....[62]....
        /*0b40*/ 	.word	0x00017ca0
        /*0b44*/ 	.word	0x00000003
        /*0b48*/ 	.word	0x00000000
        /*0b4c*/ 	.short	0x010a
        /*0b4e*/ 	.byte	0x3f
	.zero		1


	//   ....[63]....
        /*0b50*/ 	.word	0x00017d00
        /*0b54*/ 	.word	0x00000005
        /*0b58*/ 	.word	0x00000000
        /*0b5c*/ 	.short	0x010a
        /*0b5e*/ 	.byte	0x3f
	.zero		1


	//   ....[64]....
        /*0b60*/ 	.word	0x00017d30
        /*0b64*/ 	.word	0x00000003
        /*0b68*/ 	.word	0x00000000
        /*0b6c*/ 	.short	0x010a
        /*0b6e*/ 	.byte	0x3f
	.zero		1


	//   ....[65]....
        /*0b70*/ 	.word	0x00017da0
        /*0b74*/ 	.word	0x00000003
        /*0b78*/ 	.word	0x00016800
        /*0b7c*/ 	.short	0x010a
        /*0b7e*/ 	.byte	0x3f
	.zero		1


	//   ....[66]....
        /*0b80*/ 	.word	0x00017df0
        /*0b84*/ 	.word	0x0000005a
        /*0b88*/ 	.word	0x00016830
        /*0b8c*/ 	.short	0x010a
        /*0b8e*/ 	.byte	0x3f
	.zero		1


	//   ....[67]....
        /*0b90*/ 	.word	0x00017e50
        /*0b94*/ 	.word	0x00000006
        /*0b98*/ 	.word	0x00016830
        /*0b9c*/ 	.short	0x010a
        /*0b9e*/ 	.byte	0x3f
	.zero		1


	//   ....[68]....
        /*0ba0*/ 	.word	0x00017eb0
        /*0ba4*/ 	.word	0x00000006
        /*0ba8*/ 	.word	0x00016850
        /*0bac*/ 	.short	0x010a
        /*0bae*/ 	.byte	0x3f
	.zero		1


	//   ....[69]....
        /*0bb0*/ 	.word	0x00017f10
        /*0bb4*/ 	.word	0x00000007
        /*0bb8*/ 	.word	0x00016830
        /*0bbc*/ 	.short	0x010a
        /*0bbe*/ 	.byte	0x3f
	.zero		1


	//   ....[70]....
        /*0bc0*/ 	.word	0x00017f70
        /*0bc4*/ 	.word	0x00000007
        /*0bc8*/ 	.word	0x00016850
        /*0bcc*/ 	.short	0x010a
        /*0bce*/ 	.byte	0x3f
	.zero		1


	//   ....[71]....
        /*0bd0*/ 	.word	0x00017fd0
        /*0bd4*/ 	.word	0x00000007
        /*0bd8*/ 	.word	0x00016830
        /*0bdc*/ 	.short	0x010a
        /*0bde*/ 	.byte	0x3f
	.zero		1


	//   ....[72]....
        /*0be0*/ 	.word	0x00018030
        /*0be4*/ 	.word	0x00000007
        /*0be8*/ 	.word	0x00016850
        /*0bec*/ 	.short	0x010a
        /*0bee*/ 	.byte	0x3f
	.zero		1


	//   ....[73]....
        /*0bf0*/ 	.word	0x00018090
        /*0bf4*/ 	.word	0x00000005
        /*0bf8*/ 	.word	0x00016850
        /*0bfc*/ 	.short	0x010a
        /*0bfe*/ 	.byte	0x3f
	.zero		1


	//   ....[74]....
        /*0c00*/ 	.word	0x00018230
        /*0c04*/ 	.word	0x00000000
        /*0c08*/ 	.word	0x00016840
        /*0c0c*/ 	.short	0x010a
        /*0c0e*/ 	.byte	0x3f
	.zero		1


	//   ....[75]....
        /*0c10*/ 	.word	0x00019180
        /*0c14*/ 	.word	0x00000011
        /*0c18*/ 	.word	0x00016820
        /*0c1c*/ 	.short	0x010a
        /*0c1e*/ 	.byte	0x3f
	.zero		1


	//   ....[76]....
        /*0c20*/ 	.word	0x000191d0
        /*0c24*/ 	.word	0x00000002
        /*0c28*/ 	.word	0x00016840
        /*0c2c*/ 	.short	0x010a
        /*0c2e*/ 	.byte	0x3f
	.zero		1


	//   ....[77]....
        /*0c30*/ 	.word	0x00019220
        /*0c34*/ 	.word	0x00000003
        /*0c38*/ 	.word	0x00000060
        /*0c3c*/ 	.short	0x010a
        /*0c3e*/ 	.byte	0x3f
	.zero		1


	//   ....[78]....
        /*0c40*/ 	.word	0x00019270
        /*0c44*/ 	.word	0x00000002
        /*0c48*/ 	.word	0x00016840
        /*0c4c*/ 	.short	0x010a
        /*0c4e*/ 	.byte	0x3f
	.zero		1


	//   ....[79]....
        /*0c50*/ 	.word	0x000192c0
        /*0c54*/ 	.word	0x0000000a
        /*0c58*/ 	.word	0x00000060
        /*0c5c*/ 	.short	0x010a
        /*0c5e*/ 	.byte	0x3f
	.zero		1


	//   ....[80]....
        /*0c60*/ 	.word	0x00019310
        /*0c64*/ 	.word	0x00000002
        /*0c68*/ 	.word	0x00016840
        /*0c6c*/ 	.short	0x010a
        /*0c6e*/ 	.byte	0x3f
	.zero		1


	//   ....[81]....
        /*0c70*/ 	.word	0x00019360
        /*0c74*/ 	.word	0x00000007
        /*0c78*/ 	.word	0x00000060
        /*0c7c*/ 	.short	0x010a
        /*0c7e*/ 	.byte	0x3f
	.zero		1


	//   ....[82]....
        /*0c80*/ 	.word	0x000193b0
        /*0c84*/ 	.word	0x00000003
        /*0c88*/ 	.word	0x00016860
        /*0c8c*/ 	.short	0x010a
        /*0c8e*/ 	.byte	0x3f
	.zero		1


	//   ....[83]....
        /*0c90*/ 	.word	0x00019dd0
        /*0c94*/ 	.word	0x00000009
        /*0c98*/ 	.word	0x00016820
        /*0c9c*/ 	.short	0x010a
        /*0c9e*/ 	.byte	0x3f
	.zero		1


	//   ....[84]....
        /*0ca0*/ 	.word	0x00019f70
        /*0ca4*/ 	.word	0x00000007
        /*0ca8*/ 	.word	0x00000000
        /*0cac*/ 	.short	0x010a
        /*0cae*/ 	.byte	0x3f
	.zero		1


	//   ....[85]....
        /*0cb0*/ 	.word	0x00019fc0
        /*0cb4*/ 	.word	0x00000003
        /*0cb8*/ 	.word	0x00000000
        /*0cbc*/ 	.short	0x010a
        /*0cbe*/ 	.byte	0x3f
	.zero		1


	//   ....[86]....
        /*0cc0*/ 	.word	0x0001a010
        /*0cc4*/ 	.word	0x00000005
        /*0cc8*/ 	.word	0x00000000
        /*0ccc*/ 	.short	0x010a
        /*0cce*/ 	.byte	0x3f
	.zero		1


	//----- nvinfo : EIATTR_NUM_MBARRIERS
	.align		4
.L_1513:
        /*0cd0*/ 	.byte	0x03, 0x38
        /*0cd2*/ 	.short	0x0016


	//----- nvinfo : EIATTR_EXIT_INSTR_OFFSETS
	.align		4
        /*0cd4*/ 	.byte	0x04, 0x1c
        /*0cd6*/ 	.short	(.L_1515 - .L_1514)


	//   ....[0]....
.L_1514:
        /*0cd8*/ 	.word	0x00000a80


	//   ....[1]....
        /*0cdc*/ 	.word	0x000117a0


	//   ....[2]....
        /*0ce0*/ 	.word	0x00017d80


	//----- nvinfo : EIATTR_MAX_THREADS
	.align		4
.L_1515:
        /*0ce4*/ 	.byte	0x04, 0x05
        /*0ce6*/ 	.short	(.L_1517 - .L_1516)
.L_1516:
        /*0ce8*/ 	.word	0x00000200
        /*0cec*/ 	.word	0x00000001
        /*0cf0*/ 	.word	0x00000001


	//----- nvinfo : EIATTR_CRS_STACK_SIZE
	.align		4
.L_1517:
        /*0cf4*/ 	.byte	0x04, 0x1e
        /*0cf6*/ 	.short	(.L_1519 - .L_1518)
.L_1518:
        /*0cf8*/ 	.word	0x00000000


	//----- nvinfo : EIATTR_CBANK_PARAM_SIZE
	.align		4
.L_1519:
        /*0cfc*/ 	.byte	0x03, 0x19
        /*0cfe*/ 	.short	0x0af0


	//----- nvinfo : EIATTR_PARAM_CBANK
	.align		4
        /*0d00*/ 	.byte	0x04, 0x0a
        /*0d02*/ 	.short	(.L_1521 - .L_1520)
	.align		4
.L_1520:
        /*0d04*/ 	.word	index@(.nv.constant0._ZN7cutlass13device_kernelIN5flash11enable_sm90INS1_16FlashAttnFwdSm90INS1_25CollectiveMainloopFwdSm90ILi2EN4cute5tupleIJNS5_1CILi1EEES8_S8_EEENS6_IJNS7_ILi192EEENS7_ILi128EEENS7_ILi64EEEEEELi64ENS_10bfloat16_tEfNS_4arch4Sm90ELb0ELb1ELb1ELb1ELb0ELb0ELb0ELb1ELb1ELb1ELb1ELb0EEENS1_21CollectiveEpilogueFwdINS6_IJSA_SC_SB_EEES9_SE_SG_Li384ELb1ELb1ELb1ELb0EEENS1_36VarlenDynamicPersistentTileSchedulerILi192ELi128ELi384ELi128ELb1ELb1ELb1ELb1ELb0ELb1EEEEEEEEEvNT_6ParamsE)
        /*0d08*/ 	.short	0x0210
        /*0d0a*/ 	.short	0x0af0


	//----- nvinfo : EIATTR_SW_WAR
	.align		4
.L_1521:
        /*0d0c*/ 	.byte	0x04, 0x36
        /*0d0e*/ 	.short	(.L_1523 - .L_1522)
.L_1522:
        /*0d10*/ 	.word	0x00000008
.L_1523:


//--------------------- .nv.info._ZN7cutlass13device_kernelIN5flash11enable_sm90INS1_16FlashAttnFwdSm90INS1_25CollectiveMainloopFwdSm90ILi2EN4cute5tupleIJNS5_1CILi1EEES8_S8_EEENS6_IJNS7_ILi192EEENS7_ILi128EEENS7_ILi64EEEEEELi64ENS_10bfloat16_tEfNS_4arch4Sm90ELb0ELb1ELb1ELb1ELb0ELb1ELb0ELb1ELb1ELb1ELb1ELb0EEENS1_21CollectiveEpilogueFwdINS6_IJSA_SC_SB_EEES9_SE_SG_Li384ELb1ELb1ELb1ELb0EEENS1_36VarlenDynamicPersistentTileSchedulerILi192ELi128ELi384ELi128ELb1ELb1ELb1ELb1ELb0ELb1EEEEEEEEEvNT_6ParamsE --------------------------
	.section	.nv.info._ZN7cutlass13device_kernelIN5flash11enable_sm90INS1_16FlashAttnFwdSm90INS1_25CollectiveMainloopFwdSm90ILi2EN4cute5tupleIJNS5_1CILi1EEES8_S8_EEENS6_IJNS7_ILi192EEENS7_ILi128EEENS7_ILi64EEEEEELi64ENS_10bfloat16_tEfNS_4arch4Sm90ELb0ELb1ELb1ELb1ELb0ELb1ELb0ELb1ELb1ELb1ELb1ELb0EEENS1_21CollectiveEpilogueFwdINS6_IJSA_SC_SB_EEES9_SE_SG_Li384ELb1ELb1ELb1ELb0EEENS1_36VarlenDynamicPersistentTileSchedulerILi192ELi128ELi384ELi128ELb1ELb1ELb1ELb1ELb0ELb1EEEEEEEEEvNT_6ParamsE,"",@"SHT_CUDA_INFO"
	.sectionflags	@""
	.align	4


	//----- nvinfo : EIATTR_CUDA_API_VERSION
	.align		4
        /*0000*/ 	.byte	0x04, 0x37
        /*0002*/ 	.short	(.L_1525 - .L_1524)
.L_1524:
        /*0004*/ 	.word	0x00000082


	//----- nvinfo : EIATTR_KPARAM_INFO
	.align		4
.L_1525:
        /*0008*/ 	.byte	0x04, 0x17
        /*000a*/ 	.short	(.L_1527 - .L_1526)
.L_1526:
        /*000c*/ 	.word	0x00000000
        /*0010*/ 	.short	0x0000
        /*0012*/ 	.short	0x0070
        /*0014*/ 	.byte	0x00, 0xf0, 0x01, 0x2a


	//----- nvinfo : EIATTR_SPARSE_MMA_MASK
	.align		4
.L_1527:
        /*0018*/ 	.byte	0x03, 0x50
        /*001a*/ 	.short	0x0000


	//----- nvinfo : EIATTR_MAXREG_COUNT
	.align		4
        /*001c*/ 	.byte	0x03, 0x1b
        /*001e*/ 	.short	0x0080


	//----- nvinfo : EIATTR_NUM_BARRIERS
	.align		4
        /*0020*/ 	.byte	0x02, 0x4c
        /*0022*/ 	.byte	0x10
	.zero		1


	//----- nvinfo : EIATTR_EXTERNS
	.align		4
        /*0024*/ 	.byte	0x04, 0x0f
        /*0026*/ 	.short	(.L_1529 - .L_1528)


	//   ....[0]....
	.align		4
.L_1528:
        /*0028*/ 	.word	index@(__assertfail)


	//----- nvinfo : EIATTR_ANNOTATIONS
	.align		4
.L_1529:
        /*002c*/ 	.byte	0x04, 0x55
        /*002e*/ 	.short	(.L_1531 - .L_1530)


	//   ....[0]....
.L_1530:
        /* <DEDUP_REMOVED lines=84> */


	//----- nvinfo : EIATTR_MERCURY_ISA_VERSION
	.align		4
.L_1531:
        /*0558*/ 	.byte	0x03, 0x5f
        /*055a*/ 	.short	0x0101


	//----- nvinfo : EIATTR_UNUSED_LOAD_BYTE_OFFSET
	.align		4
        /*055c*/ 	.byte	0x04, 0x44
        /*055e*/ 	.short	(.L_1533 - .L_1532)


	//   ....[0]....
.L_1532:
        /*0560*/ 	.word	0x00000ae0
        /*0564*/ 	.word	0x0000fff0


	//   ....[1]....
        /*0568*/ 	.word	0x00017930
        /*056c*/ 	.word	0x0000fff0


	//----- nvinfo : EIATTR_INT_WARP_WIDE_INSTR_OFFSETS
	.align		4
.L_1533:
        /*0570*/ 	.byte	0x04, 0x31
        /*0572*/ 	.short	(.L_1535 - .L_1534)


	//   ....[0]....
.L_1534:
        /*0574*/ 	.word	0x00000180


	//   ....[1]....
        /*0578*/ 	.word	0x00000220


	//   ....[2]....
        /*057c*/ 	.word	0x00000290


	//   ....[3]....
        /*0580*/ 	.word	0x0001cf60


	//   ....[4]....
        /*0584*/ 	.word	0x0001cff0


	//   ....[5]....
        /*0588*/ 	.word	0x00020050


	//   ....[6]....
        /*058c*/ 	.word	0x000200e0


	//----- nvinfo : EIATTR_COOP_GROUP_MASK_REGIDS
	.align		4
.L_1535:
        /*0590*/ 	.byte	0x04, 0x29
        /*0592*/ 	.short	(.L_1537 - .L_1536)


	//   ....[0]....
.L_1536:
        /*0594*/ 	.word	0xffffffff


	//   ....[1]....
        /*0598*/ 	.word	0xffffffff


	//   ....[2]....
        /*059c*/ 	.word	0xffffffff


	//   ....[3]....
        /*05a0*/ 	.word	0xffffffff


	//   ....[4]....
        /*05a4*/ 	.word	0xffffffff


	//   ....[5]....
        /*05a8*/ 	.word	0xffffffff


	//   ....[6]....
        /*05ac*/ 	.word	0xffffffff


	//   ....[7]....
        /*05b0*/ 	.word	0xffffffff


	//   ....[8]....
        /*05b4*/ 	.word	0xffffffff


	//   ....[9]....
        /*05b8*/ 	.word	0xffffffff


	//   ....[10]....
        /*05bc*/ 	.word	0xffffffff


	//   ....[11]....
        /*05c0*/ 	.word	0xffffffff


	//   ....[12]....
        /*05c4*/ 	.word	0xffffffff


	//   ....[13]....
        /*05c8*/ 	.word	0xffffffff


	//   ....[14]....
        /*05cc*/ 	.word	0xffffffff


	//   ....[15]....
        /*05d0*/ 	.word	0xffffffff


	//   ....[16]....
        /*05d4*/ 	.word	0xffffffff


	//   ....[17]....
        /*05d8*/ 	.word	0xffffffff


	//   ....[18]....
        /*05dc*/ 	.word	0xffffffff


	//   ....[19]....
        /*05e0*/ 	.word	0xffffffff


	//   ....[20]....
        /*05e4*/ 	.word	0xffffffff


	//   ....[21]....
        /*05e8*/ 	.word	0xffffffff


	//   ....[22]....
        /*05ec*/ 	.word	0xffffffff


	//   ....[23]....
        /*05f0*/ 	.word	0xffffffff


	//   ....[24]....
        /*05f4*/ 	.word	0xffffffff


	//   ....[25]....
        /*05f8*/ 	.word	0xffffffff


	//   ....[26]....
        /*05fc*/ 	.word	0xffffffff


	//   ....[27]....
        /*0600*/ 	.word	0xffffffff


	//   ....[28]....
        /*0604*/ 	.word	0xffffffff


	//   ....[29]....
        /*0608*/ 	.word	0xffffffff


	//   ....[30]....
        /*060c*/ 	.word	0xffffffff


	//   ....[31]....
        /*0610*/ 	.word	0xffffffff


	//   ....[32]....
        /*0614*/ 	.word	0xffffffff


	//   ....[33]....
        /*0618*/ 	.word	0xffffffff


	//   ....[34]....
        /*061c*/ 	.word	0xffffffff


	//   ....[35]....
        /*0620*/ 	.word	0xffffffff


	//   ....[36]....
        /*0624*/ 	.word	0xffffffff


	//   ....[37]....
        /*0628*/ 	.word	0xffffffff


	//   ....[38]....
        /*062c*/ 	.word	0xffffffff


	//   ....[39]....
        /*0630*/ 	.word	0xffffffff


	//   ....[40]....
        /*0634*/ 	.word	0xffffffff


	//   ....[41]....
        /*0638*/ 	.word	0xffffffff


	//   ....[42]....
        /*063c*/ 	.word	0xffffffff


	//   ....[43]....
        /*0640*/ 	.word	0xffffffff


	//   ....[44]....
        /*0644*/ 	.word	0xffffffff


	//   ....[45]....
        /*0648*/ 	.word	0xffffffff


	//   ....[46]....
        /*064c*/ 	.word	0xffffffff


	//   ....[47]....
        /*0650*/ 	.word	0xffffffff


	//   ....[48]....
        /*0654*/ 	.word	0xffffffff


	//   ....[49]....
        /*0658*/ 	.word	0xffffffff


	//   ....[50]....
        /*065c*/ 	.word	0xffffffff


	//   ....[51]....
        /*0660*/ 	.word	0xffffffff


	//   ....[52]....
        /*0664*/ 	.word	0xffffffff


	//   ....[53]....
        /*0668*/ 	.word	0xffffffff


	//   ....[54]....
        /*066c*/ 	.word	0xffffffff


	//   ....[55]....
        /*0670*/ 	.word	0xffffffff


	//   ....[56]....
        /*0674*/ 	.word	0xffffffff


	//   ....[57]....
        /*0678*/ 	.word	0xffffffff


	//   ....[58]....
        /*067c*/ 	.word	0xffffffff


	//   ....[59]....
        /*0680*/ 	.word	0xffffffff


	//   ....[60]....
        /*0684*/ 	.word	0xffffffff


	//   ....[61]....
        /*0688*/ 	.word	0xffffffff


	//   ....[62]....
        /*068c*/ 	.word	0xffffffff


	//   ....[63]....
        /*0690*/ 	.word	0xffffffff


	//   ....[64]....
        /*0694*/ 	.word	0xffffffff


	//   ....[65]....
        /*0698*/ 	.word	0xffffffff


	//   ....[66]....
        /*069c*/ 	.word	0xffffffff


	//   ....[67]....
        /*06a0*/ 	.word	0xffffffff


	//   ....[68]....
        /*06a4*/ 	.word	0xffffffff


	//   ....[69]....
        /*06a8*/ 	.word	0xffffffff


	//   ....[70]....
        /*06ac*/ 	.word	0xffffffff


	//   ....[71]....
        /*06b0*/ 	.word	0xffffffff


	//   ....[72]....
        /*06b4*/ 	.word	0xffffffff


	//   ....[73]....
        /*06b8*/ 	.word	0xffffffff


	//   ....[74]....
        /*06bc*/ 	.word	0xffffffff


	//   ....[75]....
        /*06c0*/ 	.word	0xffffffff


	//   ....[76]....
        /*06c4*/ 	.word	0xffffffff


	//   ....[77]....
        /*06c8*/ 	.word	0xffffffff


	//   ....[78]....
        /*06cc*/ 	.word	0xffffffff


	//   ....[79]....
        /*06d0*/ 	.word	0xffffffff


	//   ....[80]....
        /*06d4*/ 	.word	0xffffffff


	//   ....[81]....
        /*06d8*/ 	.word	0xffffffff


	//   ....[82]....
        /*06dc*/ 	.word	0xffffffff


	//   ....[83]....
        /*06e0*/ 	.word	0xffffffff


	//   ....[84]....
        /*06e4*/ 	.word	0xffffffff


	//   ....[85]....
        /*06e8*/ 	.word	0xffffffff


	//   ....[86]....
        /*06ec*/ 	.word	0xffffffff


	//   ....[87]....
        /*06f0*/ 	.word	0xffffffff


	//   ....[88]....
        /*06f4*/ 	.word	0xffffffff


	//   ....[89]....
        /*06f8*/ 	.word	0xffffffff


	//   ....[90]....
        /*06fc*/ 	.word	0xffffffff


	//   ....[91]....
        /*0700*/ 	.word	0xffffffff


	//   ....[92]....
        /*0704*/ 	.word	0xffffffff


	//   ....[93]....
        /*0708*/ 	.word	0xffffffff


	//   ....[94]....
        /*070c*/ 	.word	0xffffffff


	//   ....[95]....
        /*0710*/ 	.word	0xffffffff


	//   ....[96]....
        /*0714*/ 	.word	0xffffffff


	//   ....[97]....
        /*0718*/ 	.word	0xffffffff


	//   ....[98]....
        /*071c*/ 	.word	0xffffffff


	//   ....[99]....
        /*0720*/ 	.word	0xffffffff


	//   ....[100]....
        /*0724*/ 	.word	0xffffffff


	//   ....[101]....
        /*0728*/ 	.word	0xffffffff


	//   ....[102]....
        /*072c*/ 	.word	0xffffffff


	//   ....[103]....
        /*0730*/ 	.word	0xffffffff


	//   ....[104]....
        /*0734*/ 	.word	0xffffffff


	//   ....[105]....
        /*0738*/ 	.word	0xffffffff


	//   ....[106]....
        /*073c*/ 	.word	0xffffffff


	//   ....[107]....
        /*0740*/ 	.word	0xffffffff


	//   ....[108]....
        /*0744*/ 	.word	0xffffffff


	//   ....[109]....
        /*0748*/ 	.word	0xffffffff


	//   ....[110]....
        /*074c*/ 	.word	0xffffffff


	//   ....[111]....
        /*0750*/ 	.word	0xffffffff


	//   ....[112]....
        /*0754*/ 	.word	0xffffffff


	//   ....[113]....
        /*0758*/ 	.word	0xffffffff


	//   ....[114]....
        /*075c*/ 	.word	0xffffffff


	//   ....[115]....
        /*0760*/ 	.word	0xffffffff


	//   ....[116]....
        /*0764*/ 	.word	0xffffffff


	//   ....[117]....
        /*0768*/ 	.word	0xffffffff


	//   ....[118]....
        /*076c*/ 	.word	0xffffffff


	//   ....[119]....
        /*0770*/ 	.word	0xffffffff


	//   ....[120]....
        /*0774*/ 	.word	0xffffffff


	//   ....[121]....
        /*0778*/ 	.word	0xffffffff


	//   ....[122]....
        /*077c*/ 	.word	0xffffffff


	//   ....[123]....
        /*0780*/ 	.word	0xffffffff


	//   ....[124]....
        /*0784*/ 	.word	0xffffffff


	//   ....[125]....
        /*0788*/ 	.word	0xffffffff


	//   ....[126]....
        /*078c*/ 	.word	0xffffffff


	//   ....[127]....
        /*0790*/ 	.word	0xffffffff


	//   ....[128]....
        /*0794*/ 	.word	0xffffffff


	//   ....[129]....
        /*0798*/ 	.word	0xffffffff


	//   ....[130]....
        /*079c*/ 	.word	0xffffffff


	//   ....[131]....
        /*07a0*/ 	.word	0xffffffff


	//   ....[132]....
        /*07a4*/ 	.word	0xffffffff


	//   ....[133]....
        /*07a8*/ 	.word	0xffffffff


	//   ....[134]....
        /*07ac*/ 	.word	0xffffffff


	//   ....[135]....
        /*07b0*/ 	.word	0xffffffff


	//   ....[136]....
        /*07b4*/ 	.word	0x0500000f


	//   ....[137]....
        /*07b8*/ 	.word	0x0500000f


	//   ....[138]....
        /*07bc*/ 	.word	0x0500000f


	//   ....[139]....
        /*07c0*/ 	.word	0x0500000f


	//   ....[140]....
        /*07c4*/ 	.word	0x0500000f


	//   ....[141]....
        /*07c8*/ 	.word	0x0500000f


	//   ....[142]....
        /*07cc*/ 	.word	0x0500000f


	//   ....[143]....
        /*07d0*/ 	.word	0x0500000f


	//   ....[144]....
        /*07d4*/ 	.word	0x0500000f


	//   ....[145]....
        /*07d8*/ 	.word	0x0500000f


	//   ....[146]....
        /*07dc*/ 	.word	0x0500000f


	//   ....[147]....
        /*07e0*/ 	.word	0x0500000f


	//   ....[148]....
        /*07e4*/ 	.word	0x0500000f


	//   ....[149]....
        /*07e8*/ 	.word	0x0500000f


	//   ....[150]....
        /*07ec*/ 	.word	0x0500000f


	//   ....[151]....
        /*07f0*/ 	.word	0x0500000f


	//   ....[152]....
        /*07f4*/ 	.word	0x0500000f


	//   ....[153]....
        /*07f8*/ 	.word	0x0500000f


	//   ....[154]....
        /*07fc*/ 	.word	0x0500000f


	//   ....[155]....
        /*0800*/ 	.word	0x0500000f


	//   ....[156]....
        /*0804*/ 	.word	0x0500000f


	//   ....[157]....
        /*0808*/ 	.word	0x0500000f


	//   ....[158]....
        /*080c*/ 	.word	0x0500000f


	//   ....[159]....
        /*0810*/ 	.word	0x0500000f


	//   ....[160]....
        /*0814*/ 	.word	0x0500000f


	//   ....[161]....
        /*0818*/ 	.word	0x0500000f


	//   ....[162]....
        /*081c*/ 	.word	0x0500000f


	//   ....[163]....
        /*0820*/ 	.word	0x0500000f


	//   ....[164]....
        /*0824*/ 	.word	0x0500000f


	//   ....[165]....
        /*0828*/ 	.word	0x0500000f


	//   ....[166]....
        /*082c*/ 	.word	0x0500000f


	//   ....[167]....
        /*0830*/ 	.word	0x0500000f


	//   ....[168]....
        /*0834*/ 	.word	0x0500000f


	//   ....[169]....
        /*0838*/ 	.word	0x0500000f


	//   ....[170]....
        /*083c*/ 	.word	0x0500000f


	//   ....[171]....
        /*0840*/ 	.word	0x0500000f


	//   ....[172]....
        /*0844*/ 	.word	0x0500000f


	//   ....[173]....
        /*0848*/ 	.word	0x0500000f


	//   ....[174]....
        /*084c*/ 	.word	0x0500000f


	//   ....[175]....
        /*0850*/ 	.word	0x0500000f


	//   ....[176]....
        /*0854*/ 	.word	0x0500000f


	//   ....[177]....
        /*0858*/ 	.word	0x0500000f


	//   ....[178]....
        /*085c*/ 	.word	0x0500000f


	//   ....[179]....
        /*0860*/ 	.word	0x0500000f


	//   ....[180]....
        /*0864*/ 	.word	0x0500000f


	//   ....[181]....
        /*0868*/ 	.word	0x0500000f


	//   ....[182]....
        /*086c*/ 	.word	0x0500000f


	//   ....[183]....
        /*0870*/ 	.word	0x0500000f


	//   ....[184]....
        /*0874*/ 	.word	0x0500000f


	//   ....[185]....
        /*0878*/ 	.word	0x0500000f


	//   ....[186]....
        /*087c*/ 	.word	0x0500000f


	//   ....[187]....
        /*0880*/ 	.word	0x0500000f


	//   ....[188]....
        /*0884*/ 	.word	0x0500000f


	//   ....[189]....
        /*0888*/ 	.word	0x0500000f


	//   ....[190]....
        /*088c*/ 	.word	0x0500000f


	//   ....[191]....
        /*0890*/ 	.word	0x0500000f


	//   ....[192]....
        /*0894*/ 	.word	0x0500000f


	//   ....[193]....
        /*0898*/ 	.word	0x0500000f


	//   ....[194]....
        /*089c*/ 	.word	0x0500000f


	//   ....[195]....
        /*08a0*/ 	.word	0x0500000f


	//   ....[196]....
        /*08a4*/ 	.word	0x0500000f


	//   ....[197]....
        /*08a8*/ 	.word	0x0500000f


	//   ....[198]....
        /*08ac*/ 	.word	0x0500000f


	//   ....[199]....
        /*08b0*/ 	.word	0x0500000f


	//   ....[200]....
        /*08b4*/ 	.word	0x0500000f


	//   ....[201]....
        /*08b8*/ 	.word	0x0500000f


	//   ....[202]....
        /*08bc*/ 	.word	0x0500000f


	//   ....[203]....
        /*08c0*/ 	.word	0x0500000f


	//   ....[204]....
        /*08c4*/ 	.word	0x0500000f


	//   ....[205]....
        /*08c8*/ 	.word	0x0500000f


	//   ....[206]....
        /*08cc*/ 	.word	0x0500000f


	//   ....[207]....
        /*08d0*/ 	.word	0x0500000f


	//   ....[208]....
        /*08d4*/ 	.word	0x0500000f


	//   ....[209]....
        /*08d8*/ 	.word	0x0500000f


	//   ....[210]....
        /*08dc*/ 	.word	0x0500000f


	//   ....[211]....
        /*08e0*/ 	.word	0x0500000f


	//   ....[212]....
        /*08e4*/ 	.word	0x0500000f


	//   ....[213]....
        /*08e8*/ 	.word	0x0500000f


	//   ....[214]....
        /*08ec*/ 	.word	0x0500000f


	//   ....[215]....
        /*08f0*/ 	.word	0x0500000f


	//   ....[216]....
        /*08f4*/ 	.word	0x0500000f


	//   ....[217]....
        /*08f8*/ 	.word	0x0500000f


	//----- nvinfo : EIATTR_COOP_GROUP_INSTR_OFFSETS
	.align		4
.L_1537:
        /*08fc*/ 	.byte	0x04, 0x28
        /*08fe*/ 	.short	(.L_1539 - .L_1538)


	//   ....[0]....
.L_1538:
        /*0900*/ 	.word	0x00000060


	//   ....[1]....
        /*0904*/ 	.word	0x00000190


	//   ....[2]....
        /*0908*/ 	.word	0x00000240


	//   ....[3]....
        /*090c*/ 	.word	0x00000400


	//   ....[4]....
        /*0910*/ 	.word	0x00000560


	//   ....[5]....
        /*0914*/ 	.word	0x00000680


	//   ....[6]....
        /*0918*/ 	.word	0x000007e0


	//   ....[7]....
        /*091c*/ 	.word	0x000066c0


	//   ....[8]....
        /*0920*/ 	.word	0x00006e90


	//   ....[9]....
        /*0924*/ 	.word	0x00006ea0


	//   ....[10]....
        /*0928*/ 	.word	0x00006eb0


	//   ....[11]....
        /*092c*/ 	.word	0x00006ec0


	//   ....[12]....
        /*0930*/ 	.word	0x00007200


	//   ....[13]....
        /*0934*/ 	.word	0x00007210


	//   ....[14]....
        /*0938*/ 	.word	0x00007220


	//   ....[15]....
        /*093c*/ 	.word	0x00007230


	//   ....[16]....
        /*0940*/ 	.word	0x00008640


	//   ....[17]....
        /*0944*/ 	.word	0x00008650


	//   ....[18]....
        /*0948*/ 	.word	0x00008660


	//   ....[19]....
        /*094c*/ 	.word	0x00008670


	//   ....[20]....
        /*0950*/ 	.word	0x00008770


	//   ....[21]....
        /*0954*/ 	.word	0x00008790


	//   ....[22]....
        /*0958*/ 	.word	0x00008820


	//   ....[23]....
        /*095c*/ 	.word	0x00008850


	//   ....[24]....
        /*0960*/ 	.word	0x0000a220


	//   ....[25]....
        /*0964*/ 	.word	0x0000aa20


	//   ....[26]....
        /*0968*/ 	.word	0x0000bc60


	//   ....[27]....
        /*096c*/ 	.word	0x0000bd10


	//   ....[28]....
        /*0970*/ 	.word	0x0000c670


	//   ....[29]....
        /*0974*/ 	.word	0x0000c6f0


	//   ....[30]....
        /*0978*/ 	.word	0x0000e6d0


	//   ....[31]....
        /*097c*/ 	.word	0x0000e920


	//   ....[32]....
        /*0980*/ 	.word	0x0000f320


	//   ....[33]....
        /*0984*/ 	.word	0x0000f340


	//   ....[34]....
        /*0988*/ 	.word	0x00010290


	//   ....[35]....
        /*098c*/ 	.word	0x000102b0


	//   ....[36]....
        /*0990*/ 	.word	0x000120e0


	//   ....[37]....
        /*0994*/ 	.word	0x00012140


	//   ....[38]....
        /*0998*/ 	.word	0x000127b0


	//   ....[39]....
        /*099c*/ 	.word	0x00012810


	//   ....[40]....
        /*09a0*/ 	.word	0x000149d0


	//   ....[41]....
        /*09a4*/ 	.word	0x00014be0


	//   ....[42]....
        /*09a8*/ 	.word	0x000158f0


	//   ....[43]....
        /*09ac*/ 	.word	0x00015a90


	//   ....[44]....
        /*09b0*/ 	.word	0x00015e70


	//   ....[45]....
        /*09b4*/ 	.word	0x00016010


	//   ....[46]....
        /*09b8*/ 	.word	0x00017120


	//   ....[47]....
        /*09bc*/ 	.word	0x00017450


	//   ....[48]....
        /*09c0*/ 	.word	0x00017480


	//   ....[49]....
        /*09c4*/ 	.word	0x00017550


	//   ....[50]....
        /*09c8*/ 	.word	0x00018240


	//   ....[51]....
        /*09cc*/ 	.word	0x00018260


	//   ....[52]....
        /*09d0*/ 	.word	0x00018270


	//   ....[53]....
        /*09d4*/ 	.word	0x00018280


	//   ....[54]....
        /*09d8*/ 	.word	0x000187a0


	//   ....[55]....
        /*09dc*/ 	.word	0x000187e0


	//   ....[56]....
        /*09e0*/ 	.word	0x00018810


	//   ....[57]....
        /*09e4*/ 	.word	0x00018840


	//   ....[58]....
        /*09e8*/ 	.word	0x00018860


	//   ....[59]....
        /*09ec*/ 	.word	0x00018870


	//   ....[60]....
        /*09f0*/ 	.word	0x000188b0


	//   ....[61]....
        /*09f4*/ 	.word	0x000188e0


	//   ....[62]....
        /*09f8*/ 	.word	0x00018d90


	//   ....[63]....
        /*09fc*/ 	.word	0x00018da0


	//   ....[64]....
        /*0a00*/ 	.word	0x00019020


	//   ....[65]....
        /*0a04*/ 	.word	0x00019030


	//   ....[66]....
        /*0a08*/ 	.word	0x00019ae0


	//   ....[67]....
        /*0a0c*/ 	.word	0x00019b10


	//   ....[68]....
        /*0a10*/ 	.word	0x00019b30


	//   ....[69]....
        /*0a14*/ 	.word	0x00019b60


	//   ....[70]....
        /*0a18*/ 	.word	0x00019b90


	//   ....[71]....
        /*0a1c*/ 	.word	0x00019ba0


	//   ....[72]....
        /*0a20*/ 	.word	0x00019bd0


	//   ....[73]....
        /*0a24*/ 	.word	0x00019c40


	//   ....[74]....
        /*0a28*/ 	.word	0x00019d70


	//   ....[75]....
        /*0a2c*/ 	.word	0x00019f70


	//   ....[76]....
        /*0a30*/ 	.word	0x00019fa0


	//   ....[77]....
        /*0a34*/ 	.word	0x00019fd0


	//   ....[78]....
        /*0a38*/ 	.word	0x0001a000


	//   ....[79]....
        /*0a3c*/ 	.word	0x0001a030


	//   ....[80]....
        /*0a40*/ 	.word	0x0001a060


	//   ....[81]....
        /*0a44*/ 	.word	0x0001a1f0


	//   ....[82]....
        /*0a48*/ 	.word	0x0001a220


	//   ....[83]....
        /*0a4c*/ 	.word	0x0001a250


	//   ....[84]....
        /*0a50*/ 	.word	0x0001a280


	//   ....[85]....
        /*0a54*/ 	.word	0x0001a2b0


	//   ....[86]....
        /*0a58*/ 	.word	0x0001a2e0


	//   ....[87]....
        /*0a5c*/ 	.word	0x0001a370


	//   ....[88]....
        /*0a60*/ 	.word	0x0001a3a0


	//   ....[89]....
        /*0a64*/ 	.word	0x0001a3b0


	//   ....[90]....
        /*0a68*/ 	.word	0x0001a3f0


	//   ....[91]....
        /*0a6c*/ 	.word	0x0001bb80


	//   ....[92]....
        /*0a70*/ 	.word	0x0001d4f0


	//   ....[93]....
        /*0a74*/ 	.word	0x0001e060


	//   ....[94]....
        /*0a78*/ 	.word	0x0001e080


	//   ....[95]....
        /*0a7c*/ 	.word	0x0001e0a0


	//   ....[96]....
        /*0a80*/ 	.word	0x0001e130


	//   ....[97]....
        /*0a84*/ 	.word	0x0001e140


	//   ....[98]....
        /*0a88*/ 	.word	0x0001e1b0


	//   ....[99]....
        /*0a8c*/ 	.word	0x0001e1c0


	//   ....[100]....
        /*0a90*/ 	.word	0x0001e230


	//   ....[101]....
        /*0a94*/ 	.word	0x0001e240


	//   ....[102]....
        /*0a98*/ 	.word	0x0001e2b0


	//   ....[103]....
        /*0a9c*/ 	.word	0x0001e2c0


	//   ....[104]....
        /*0aa0*/ 	.word	0x0001e330


	//   ....[105]....
        /*0aa4*/ 	.word	0x0001e340


	//   ....[106]....
        /*0aa8*/ 	.word	0x0001e3b0


	//   ....[107]....
        /*0aac*/ 	.word	0x0001e3c0


	//   ....[108]....
        /*0ab0*/ 	.word	0x0001e3d0


	//   ....[109]....
        /*0ab4*/ 	.word	0x0001e410


	//   ....[110]....
        /*0ab8*/ 	.word	0x0001e470


	//   ....[111]....
        /*0abc*/ 	.word	0x0001e540


	//   ....[112]....
        /*0ac0*/ 	.word	0x0001e550


	//   ....[113]....
        /*0ac4*/ 	.word	0x0001e5c0


	//   ....[114]....
        /*0ac8*/ 	.word	0x0001e5d0


	//   ....[115]....
        /*0acc*/ 	.word	0x0001e610


	//   ....[116]....
        /*0ad0*/ 	.word	0x0001e630


	//   ....[117]....
        /*0ad4*/ 	.word	0x000205d0


	//   ....[118]....
        /*0ad8*/ 	.word	0x00020600


	//   ....[119]....
        /*0adc*/ 	.word	0x00020660


	//   ....[120]....
        /*0ae0*/ 	.word	0x00020690


	//   ....[121]....
        /*0ae4*/ 	.word	0x000206c0


	//   ....[122]....
        /*0ae8*/ 	.word	0x000206f0


	//   ....[123]....
        /*0aec*/ 	.word	0x00020720


	//   ....[124]....
        /*0af0*/ 	.word	0x00020750


	//   ....[125]....
        /*0af4*/ 	.word	0x000208f0


	//   ....[126]....
        /*0af8*/ 	.word	0x00020920


	//   ....[127]....
        /*0afc*/ 	.word	0x00020950


	//   ....[128]....
        /*0b00*/ 	.word	0x00020980


	//   ....[129]....
        /*0b04*/ 	.word	0x000209b0


	//   ....[130]....
        /*0b08*/ 	.word	0x000209e0


	//   ....[131]....
        /*0b0c*/ 	.word	0x00020aa0


	//   ....[132]....
        /*0b10*/ 	.word	0x00020ac0


	//   ....[133]....
        /*0b14*/ 	.word	0x00020ae0


	//   ....[134]....
        /*0b18*/ 	.word	0x00020b40


	//   ....[135]....
        /*0b1c*/ 	.word	0x00021560


	//   ....[136]....
        /*0b20*/ 	.word	0x000219c0


	//   ....[137]....
        /*0b24*/ 	.word	0x00021a70


	//   ....[138]....
        /*0b28*/ 	.word	0x00021b00


	//   ....[139]....
        /*0b2c*/ 	.word	0x00021b50


	//   ....[140]....
        /*0b30*/ 	.word	0x00021ba0


	//   ....[141]....
        /*0b34*/ 	.word	0x00021c30


	//   ....[142]....
        /*0b38*/ 	.word	0x00021cc0


	//   ....[143]....
        /*0b3c*/ 	.word	0x00021d10


	//   ....[144]....
        /*0b40*/ 	.word	0x00021d60


	//   ....[145]....
        /*0b44*/ 	.word	0x00021e50


	//   ....[146]....
        /*0b48*/ 	.word	0x00021f00


	//   ....[147]....
        /*0b4c*/ 	.word	0x00021f50


	//   ....[148]....
        /*0b50*/ 	.word	0x00021fa0


	//   ....[149]....
        /*0b54*/ 	.word	0x00022130


	//   ....[150]....
        /*0b58*/ 	.word	0x00022280


	//   ....[151]....
        /*0b5c*/ 	.word	0x00022330


	//   ....[152]....
        /*0b60*/ 	.word	0x00022380


	//   ....[153]....
        /*0b64*/ 	.word	0x000226e0


	//   ....[154]....
        /*0b68*/ 	.word	0x00022740


	//   ....[155]....
        /*0b6c*/ 	.word	0x00022800


	//   ....[156]....
        /*0b70*/ 	.word	0x00022870


	//   ....[157]....
        /*0b74*/ 	.word	0x000228d0


	//   ....[158]....
        /*0b78*/ 	.word	0x00022980


	//   ....[159]....
        /*0b7c*/ 	.word	0x000229e0


	//   ....[160]....
        /*0b80*/ 	.word	0x00022a70


	//   ....[161]....
        /*0b84*/ 	.word	0x00022af0


	//   ....[162]....
        /*0b88*/ 	.word	0x00022b40


	//   ....[163]....
        /*0b8c*/ 	.word	0x00022bd0


	//   ....[164]....
        /*0b90*/ 	.word	0x00022c60


	//   ....[165]....
        /*0b94*/ 	.word	0x00022d00


	//   ....[166]....
        /*0b98*/ 	.word	0x00022da0


	//   ....[167]....
        /*0b9c*/ 	.word	0x00022e00


	//   ....[168]....
        /*0ba0*/ 	.word	0x00022e70


	//   ....[169]....
        /*0ba4*/ 	.word	0x00022ed0


	//   ....[170]....
        /*0ba8*/ 	.word	0x00022f40


	//   ....[171]....
        /*0bac*/ 	.word	0x00023000


	//   ....[172]....
        /*0bb0*/ 	.word	0x00023060


	//   ....[173]....
        /*0bb4*/ 	.word	0x00023120


	//   ....[174]....
        /*0bb8*/ 	.word	0x00023400


	//   ....[175]....
        /*0bbc*/ 	.word	0x000235e0


	//   ....[176]....
        /*0bc0*/ 	.word	0x00023630


	//   ....[177]....
        /*0bc4*/ 	.word	0x00023690


	//   ....[178]....
        /*0bc8*/ 	.word	0x00023770


	//   ....[179]....
        /*0bcc*/ 	.word	0x000237d0


	//   ....[180]....
        /*0bd0*/ 	.word	0x000238b0


	//   ....[181]....
        /*0bd4*/ 	.word	0x00023910


	//   ....[182]....
        /*0bd8*/ 	.word	0x000239f0


	//   ....[183]....
        /*0bdc*/ 	.word	0x00023a50


	//   ....[184]....
        /*0be0*/ 	.word	0x00023b30


	//   ....[185]....
        /*0be4*/ 	.word	0x00023b90


	//   ....[186]....
        /*0be8*/ 	.word	0x00023c70


	//   ....[187]....
        /*0bec*/ 	.word	0x00023cd0


	//   ....[188]....
        /*0bf0*/ 	.word	0x00023db0


	//   ....[189]....
        /*0bf4*/ 	.word	0x00023e10


	//   ....[190]....
        /*0bf8*/ 	.word	0x00023f00


	//   ....[191]....
        /*0bfc*/ 	.word	0x00023f70


	//   ....[192]....
        /*0c00*/ 	.word	0x00024050


	//   ....[193]....
        /*0c04*/ 	.word	0x000240b0


	//   ....[194]....
        /*0c08*/ 	.word	0x000241a0


	//   ....[195]....
        /*0c0c*/ 	.word	0x00024200


	//   ....[196]....
        /*0c10*/ 	.word	0x000242d0


	//   ....[197]....
        /*0c14*/ 	.word	0x00024330


	//   ....[198]....
        /*0c18*/ 	.word	0x000243f0


	//   ....[199]....
        /*0c1c*/ 	.word	0x00024710


	//   ....[200]....
        /*0c20*/ 	.word	0x000247b0


	//   ....[201]....
        /*0c24*/ 	.word	0x00024920


	//   ....[202]....
        /*0c28*/ 	.word	0x00024990


	//   ....[203]....
        /*0c2c*/ 	.word	0x00024a00


	//   ....[204]....
        /*0c30*/ 	.word	0x00024a70


	//   ....[205]....
        /*0c34*/ 	.word	0x00024ae0


	//   ....[206]....
        /*0c38*/ 	.word	0x00024b60


	//   ....[207]....
        /*0c3c*/ 	.word	0x00024be0


	//   ....[208]....
        /*0c40*/ 	.word	0x00024c70


	//   ....[209]....
        /*0c44*/ 	.word	0x00024ce0


	//   ....[210]....
        /*0c48*/ 	.word	0x00024d50


	//   ....[211]....
        /*0c4c*/ 	.word	0x00024dc0


	//   ....[212]....
        /*0c50*/ 	.word	0x00024e40


	//   ....[213]....
        /*0c54*/ 	.word	0x00024eb0


	//   ....[214]....
        /*0c58*/ 	.word	0x00024f60


	//   ....[215]....
        /*0c5c*/ 	.word	0x00024fb0


	//   ....[216]....
        /*0c60*/ 	.word	0x00025040


	//   ....[217]....
        /*0c64*/ 	.word	0x00025170


	//----- nvinfo : EIATTR_REG_RECONFIG
	.align		4
.L_1539:
        /*0c68*/ 	.byte	0x01, 0x54
	.zero		2


	//----- nvinfo : EIATTR_SYSCALL_OFFSETS
	.align		4
        /*0c6c*/ 	.byte	0x04, 0x46
        /*0c6e*/ 	.short	(.L_1541 - .L_1540)


	//   ....[0]....
.L_1540:
        /*0c70*/ 	.word	0x00001eb0


	//   ....[1]....
        /*0c74*/ 	.word	0x00002000


	//   ....[2]....
        /*0c78*/ 	.word	0x00006890


	//   ....[3]....
        /*0c7c*/ 	.word	0x00006bb0


	//   ....[4]....
        /*0c80*/ 	.word	0x0001d150


	//   ....[5]....
        /*0c84*/ 	.word	0x0001d2a0


	//   ....[6]....
        /*0c88*/ 	.word	0x0001d390


	//   ....[7]....
        /*0c8c*/ 	.word	0x0001db70


	//----- nvinfo : EIATTR_MBARRIER_INSTR_OFFSETS
	.align		4
.L_1541:
        /*0c90*/ 	.byte	0x04, 0x39
        /*0c92*/ 	.short	(.L_1543 - .L_1542)


	//   ....[0]....
.L_1542:
        /*0c94*/ 	.word	0x000002b0
        /*0c98*/ 	.word	0x000000ff
        /*0c9c*/ 	.word	0x00016800
        /*0ca0*/ 	.short	0x0100
        /*0ca2*/ 	.byte	0x08
	.zero		1


	//   ....[1]....
        /*0ca4*/ 	.word	0x000002c0
        /*0ca8*/ 	.word	0x000000ff
        /*0cac*/ 	.word	0x00016820
        /*0cb0*/ 	.short	0x0100
        /*0cb2*/ 	.byte	0x08
	.zero		1


	//   ....[2]....
        /*0cb4*/ 	.word	0x000003b0
        /*0cb8*/ 	.word	0x000000ff
        /*0cbc*/ 	.word	0x00016830
        /*0cc0*/ 	.short	0x0100
        /*0cc2*/ 	.byte	0x08
	.zero		1


	//   ....[3]....
        /*0cc4*/ 	.word	0x000003c0
        /*0cc8*/ 	.word	0x000000ff
        /*0ccc*/ 	.word	0x00016840
        /*0cd0*/ 	.short	0x0100
        /*0cd2*/ 	.byte	0x08
	.zero		1


	//   ....[4]....
        /*0cd4*/ 	.word	0x000003d0
        /*0cd8*/ 	.word	0x000000ff
        /*0cdc*/ 	.word	0x00016838
        /*0ce0*/ 	.short	0x0100
        /*0ce2*/ 	.byte	0x08
	.zero		1


	//   ....[5]....
        /*0ce4*/ 	.word	0x000003e0
        /*0ce8*/ 	.word	0x000000ff
        /*0cec*/ 	.word	0x00016848
        /*0cf0*/ 	.short	0x0100
        /*0cf2*/ 	.byte	0x08
	.zero		1


	//   ....[6]....
        /*0cf4*/ 	.word	0x00000510
        /*0cf8*/ 	.word	0x000000ff
        /*0cfc*/ 	.word	0x00016850
        /*0d00*/ 	.short	0x0100
        /*0d02*/ 	.byte	0x08
	.zero		1


	//   ....[7]....
        /*0d04*/ 	.word	0x00000520
        /*0d08*/ 	.word	0x000000ff
        /*0d0c*/ 	.word	0x00016860
        /*0d10*/ 	.short	0x0100
        /*0d12*/ 	.byte	0x08
	.zero		1


	//   ....[8]....
        /*0d14*/ 	.word	0x00000530
        /*0d18*/ 	.word	0x000000ff
        /*0d1c*/ 	.word	0x00016858
        /*0d20*/ 	.short	0x0100
        /*0d22*/ 	.byte	0x08
	.zero		1


	//   ....[9]....
        /*0d24*/ 	.word	0x00000540
        /*0d28*/ 	.word	0x000000ff
        /*0d2c*/ 	.word	0x00016868
        /*0d30*/ 	.short	0x0100
        /*0d32*/ 	.byte	0x08
	.zero		1


	//   ....[10]....
        /*0d34*/ 	.word	0x00000630
        /*0d38*/ 	.word	0x000000ff
        /*0d3c*/ 	.word	0x00016870
        /*0d40*/ 	.short	0x0100
        /*0d42*/ 	.byte	0x06
	.zero		1


	//   ....[11]....
        /*0d44*/ 	.word	0x00000640
        /*0d48*/ 	.word	0x000000ff
        /*0d4c*/ 	.word	0x00016880
        /*0d50*/ 	.short	0x0100
        /*0d52*/ 	.byte	0x06
	.zero		1


	//   ....[12]....
        /*0d54*/ 	.word	0x00000650
        /*0d58*/ 	.word	0x000000ff
        /*0d5c*/ 	.word	0x00016878
        /*0d60*/ 	.short	0x0100
        /*0d62*/ 	.byte	0x06
	.zero		1


	//   ....[13]....
        /*0d64*/ 	.word	0x00000660
        /*0d68*/ 	.word	0x000000ff
        /*0d6c*/ 	.word	0x00016888
        /*0d70*/ 	.short	0x0100
        /*0d72*/ 	.byte	0x06
	.zero		1


	//   ....[14]....
        /*0d74*/ 	.word	0x00000790
        /*0d78*/ 	.word	0x000000ff
        /*0d7c*/ 	.word	0x00016890
        /*0d80*/ 	.short	0x0100
        /*0d82*/ 	.byte	0x08
	.zero		1


	//   ....[15]....
        /*0d84*/ 	.word	0x000007a0
        /*0d88*/ 	.word	0x000000ff
        /*0d8c*/ 	.word	0x000168a0
        /*0d90*/ 	.short	0x0100
        /*0d92*/ 	.byte	0x08
	.zero		1


	//   ....[16]....
        /*0d94*/ 	.word	0x000007b0
        /*0d98*/ 	.word	0x000000ff
        /*0d9c*/ 	.word	0x00016898
        /*0da0*/ 	.short	0x0100
        /*0da2*/ 	.byte	0x08
	.zero		1


	//   ....[17]....
        /*0da4*/ 	.word	0x000007c0
        /*0da8*/ 	.word	0x000000ff
        /*0dac*/ 	.word	0x000168a8
        /*0db0*/ 	.short	0x0100
        /*0db2*/ 	.byte	0x08
	.zero		1


	//   ....[18]....
        /*0db4*/ 	.word	0x000008f0
        /*0db8*/ 	.word	0x000000ff
        /*0dbc*/ 	.word	0x000168b0
        /*0dc0*/ 	.short	0x0100
        /*0dc2*/ 	.byte	0x08
	.zero		1


	//   ....[19]....
        /*0dc4*/ 	.word	0x00000900
        /*0dc8*/ 	.word	0x000000ff
        /*0dcc*/ 	.word	0x000168c0
        /*0dd0*/ 	.short	0x0100
        /*0dd2*/ 	.byte	0x08
	.zero		1


	//   ....[20]....
        /*0dd4*/ 	.word	0x00000910
        /*0dd8*/ 	.word	0x000000ff
        /*0ddc*/ 	.word	0x000168b8
        /*0de0*/ 	.short	0x0100
        /*0de2*/ 	.byte	0x08
	.zero		1


	//   ....[21]....
        /*0de4*/ 	.word	0x00000920
        /*0de8*/ 	.word	0x000000ff
        /*0dec*/ 	.word	0x000168c8
        /*0df0*/ 	.short	0x0100
        /*0df2*/ 	.byte	0x08
	.zero		1


	//   ....[22]....
        /*0df4*/ 	.word	0x000031d0
        /*0df8*/ 	.word	0x0000004e
        /*0dfc*/ 	.word	0x00016890
        /*0e00*/ 	.short	0x010a
        /*0e02*/ 	.byte	0x3f
	.zero		1


	//   ....[23]....
        /*0e04*/ 	.word	0x00004580
        /*0e08*/ 	.word	0x0000004e
        /*0e0c*/ 	.word	0x00016890
        /*0e10*/ 	.short	0x010a
        /*0e12*/ 	.byte	0x3f
	.zero		1


	//   ....[24]....
        /*0e14*/ 	.word	0x00005750
        /*0e18*/ 	.word	0x0000004e
        /*0e1c*/ 	.word	0x00016890
        /*0e20*/ 	.short	0x010a
        /*0e22*/ 	.byte	0x3f
	.zero		1


	//   ....[25]....
        /*0e24*/ 	.word	0x00005960
        /*0e28*/ 	.word	0x0000000c
        /*0e2c*/ 	.word	0x00000000
        /*0e30*/ 	.short	0x0101
        /*0e32*/ 	.byte	0x3f
	.zero		1


	//   ....[26]....
        /*0e34*/ 	.word	0x000059a0
        /*0e38*/ 	.word	0x0000004e
        /*0e3c*/ 	.word	0x000168b0
        /*0e40*/ 	.short	0x010a
        /*0e42*/ 	.byte	0x3f
	.zero		1


	//   ....[27]....
        /*0e44*/ 	.word	0x00005d80
        /*0e48*/ 	.word	0x0000004e
        /*0e4c*/ 	.word	0x00000000
        /*0e50*/ 	.short	0x0101
        /*0e52*/ 	.byte	0x3f
	.zero		1


	//   ....[28]....
        /*0e54*/ 	.word	0x00006930
        /*0e58*/ 	.word	0x00000002
        /*0e5c*/ 	.word	0x00016800
        /*0e60*/ 	.short	0x010a
        /*0e62*/ 	.byte	0x3f
	.zero		1


	//   ....[29]....
        /*0e64*/ 	.word	0x00006980
        /*0e68*/ 	.word	0x00000002
        /*0e6c*/ 	.word	0x00016800
        /*0e70*/ 	.short	0x010a
        /*0e72*/ 	.byte	0x3f
	.zero		1


	//   ....[30]....
        /*0e74*/ 	.word	0x000074a0
        /*0e78*/ 	.word	0x00000002
        /*0e7c*/ 	.word	0x00016800
        /*0e80*/ 	.short	0x010a
        /*0e82*/ 	.byte	0x3f
	.zero		1


	//   ....[31]....
        /*0e84*/ 	.word	0x00008ae0
        /*0e88*/ 	.word	0x00000002
        /*0e8c*/ 	.word	0x00016800
        /*0e90*/ 	.short	0x010a
        /*0e92*/ 	.byte	0x3f
	.zero		1


	//   ....[32]....
        /*0e94*/ 	.word	0x00009b20
        /*0e98*/ 	.word	0x00000000
        /*0e9c*/ 	.word	0x00016830
        /*0ea0*/ 	.short	0x010a
        /*0ea2*/ 	.byte	0x3f
	.zero		1


	//   ....[33]....
        /*0ea4*/ 	.word	0x00009b90
        /*0ea8*/ 	.word	0x00000000
        /*0eac*/ 	.word	0x00016830
        /*0eb0*/ 	.short	0x010a
        /*0eb2*/ 	.byte	0x3f
	.zero		1


	//   ....[34]....
        /*0eb4*/ 	.word	0x0000a420
        /*0eb8*/ 	.word	0x00000004
        /*0ebc*/ 	.word	0x00000000
        /*0ec0*/ 	.short	0x0101
        /*0ec2*/ 	.byte	0x3f
	.zero		1


	//   ....[35]....
        /*0ec4*/ 	.word	0x0000d660
        /*0ec8*/ 	.word	0x00000009
        /*0ecc*/ 	.word	0x00016830
        /*0ed0*/ 	.short	0x010a
        /*0ed2*/ 	.byte	0x3f
	.zero		1


	//   ....[36]....
        /*0ed4*/ 	.word	0x0000d6b0
        /*0ed8*/ 	.word	0x00000009
        /*0edc*/ 	.word	0x00016830
        /*0ee0*/ 	.short	0x010a
        /*0ee2*/ 	.byte	0x3f
	.zero		1


	//   ....[37]....
        /*0ee4*/ 	.word	0x0000d9d0
        /*0ee8*/ 	.word	0x00000009
        /*0eec*/ 	.word	0x00016850
        /*0ef0*/ 	.short	0x010a
        /*0ef2*/ 	.byte	0x3f
	.zero		1


	//   ....[38]....
        /*0ef4*/ 	.word	0x0000da10
        /*0ef8*/ 	.word	0x00000009
        /*0efc*/ 	.word	0x00016850
        /*0f00*/ 	.short	0x010a
        /*0f02*/ 	.byte	0x3f
	.zero		1


	//   ....[39]....
        /*0f04*/ 	.word	0x0000e790
        /*0f08*/ 	.word	0x0000000d
        /*0f0c*/ 	.word	0x00000000
        /*0f10*/ 	.short	0x0101
        /*0f12*/ 	.byte	0x3f
	.zero		1


	//   ....[40]....
        /*0f14*/ 	.word	0x0000f110
        /*0f18*/ 	.word	0x0000000c
        /*0f1c*/ 	.word	0x00000000
        /*0f20*/ 	.short	0x0101
        /*0f22*/ 	.byte	0x3f
	.zero		1


	//   ....[41]....
        /*0f24*/ 	.word	0x000110f0
        /*0f28*/ 	.word	0x00000005
        /*0f2c*/ 	.word	0x00016830
        /*0f30*/ 	.short	0x010a
        /*0f32*/ 	.byte	0x3f
	.zero		1


	//   ....[42]....
        /*0f34*/ 	.word	0x00011140
        /*0f38*/ 	.word	0x00000005
        /*0f3c*/ 	.word	0x00016830
        /*0f40*/ 	.short	0x010a
        /*0f42*/ 	.byte	0x3f
	.zero		1


	//   ....[43]....
        /*0f44*/ 	.word	0x00011460
        /*0f48*/ 	.word	0x00000008
        /*0f4c*/ 	.word	0x00016850
        /*0f50*/ 	.short	0x010a
        /*0f52*/ 	.byte	0x3f
	.zero		1


	//   ....[44]....
        /*0f54*/ 	.word	0x000114a0
        /*0f58*/ 	.word	0x00000008
        /*0f5c*/ 	.word	0x00016850
        /*0f60*/ 	.short	0x010a
        /*0f62*/ 	.byte	0x3f
	.zero		1


	//   ....[45]....
        /*0f64*/ 	.word	0x00012d40
        /*0f68*/ 	.word	0x00000019
        /*0f6c*/ 	.word	0x00000000
        /*0f70*/ 	.short	0x0101
        /*0f72*/ 	.byte	0x3f
	.zero		1


	//   ....[46]....
        /*0f74*/ 	.word	0x00012d70
        /*0f78*/ 	.word	0x00000014
        /*0f7c*/ 	.word	0x00000000
        /*0f80*/ 	.short	0x0101
        /*0f82*/ 	.byte	0x3f
	.zero		1


	//   ....[47]....
        /*0f84*/ 	.word	0x00013920
        /*0f88*/ 	.word	0x00000005
        /*0f8c*/ 	.word	0x00016830
        /*0f90*/ 	.short	0x010a
        /*0f92*/ 	.byte	0x3f
	.zero		1


	//   ....[48]....
        /*0f94*/ 	.word	0x00013970
        /*0f98*/ 	.word	0x00000005
        /*0f9c*/ 	.word	0x00016830
        /*0fa0*/ 	.short	0x010a
        /*0fa2*/ 	.byte	0x3f
	.zero		1


	//   ....[49]....
        /*0fa4*/ 	.word	0x00013c90
        /*0fa8*/ 	.word	0x00000008
        /*0fac*/ 	.word	0x00016850
        /*0fb0*/ 	.short	0x010a
        /*0fb2*/ 	.byte	0x3f
	.zero		1


	//   ....[50]....
        /*0fb4*/ 	.word	0x00013cd0
        /*0fb8*/ 	.word	0x00000008
        /*0fbc*/ 	.word	0x00016850
        /*0fc0*/ 	.short	0x010a
        /*0fc2*/ 	.byte	0x3f
	.zero		1


	//   ....[51]....
        /*0fc4*/ 	.word	0x00014a10
        /*0fc8*/ 	.word	0x00000050
        /*0fcc*/ 	.word	0x00000000
        /*0fd0*/ 	.short	0x0101
        /*0fd2*/ 	.byte	0x3f
	.zero		1


	//   ....[52]....
        /*0fd4*/ 	.word	0x00015430
        /*0fd8*/ 	.word	0x0000000c
        /*0fdc*/ 	.word	0x00000000
        /*0fe0*/ 	.short	0x0101
        /*0fe2*/ 	.byte	0x3f
	.zero		1


	//   ....[53]....
        /*0fe4*/ 	.word	0x00017010
        /*0fe8*/ 	.word	0x0000000b
        /*0fec*/ 	.word	0x00016850
        /*0ff0*/ 	.short	0x010a
        /*0ff2*/ 	.byte	0x3f
	.zero		1


	//   ....[54]....
        /*0ff4*/ 	.word	0x00017080
        /*0ff8*/ 	.word	0x0000000b
        /*0ffc*/ 	.word	0x00016850
        /*1000*/ 	.short	0x010a
        /*1002*/ 	.byte	0x3f
	.zero		1


	//   ....[55]....
        /*1004*/ 	.word	0x00017660
        /*1008*/ 	.word	0x00000009
        /*100c*/ 	.word	0x00000000
        /*1010*/ 	.short	0x0101
        /*1012*/ 	.byte	0x3f
	.zero		1


	//   ....[56]....
        /*1014*/ 	.word	0x000186b0
        /*1018*/ 	.word	0x00000000
        /*101c*/ 	.word	0x00000000
        /*1020*/ 	.short	0x0101
        /*1022*/ 	.byte	0x3f
	.zero		1


	//   ....[57]....
        /*1024*/ 	.word	0x00018cd0
        /*1028*/ 	.word	0x00000008
        /*102c*/ 	.word	0x00000000
        /*1030*/ 	.short	0x0101
        /*1032*/ 	.byte	0x3f
	.zero		1


	//   ....[58]....
        /*1034*/ 	.word	0x0001bc60
        /*1038*/ 	.word	0x00000011
        /*103c*/ 	.word	0x00016820
        /*1040*/ 	.short	0x010a
        /*1042*/ 	.byte	0x3f
	.zero		1


	//   ....[59]....
        /*1044*/ 	.word	0x0001bd20
        /*1048*/ 	.word	0x00000005
        /*104c*/ 	.word	0x000168a0
        /*1050*/ 	.short	0x010a
        /*1052*/ 	.byte	0x3f
	.zero		1


	//   ....[60]....
        /*1054*/ 	.word	0x0001bf60
        /*1058*/ 	.word	0x00000005
        /*105c*/ 	.word	0x000168c0
        /*1060*/ 	.short	0x010a
        /*1062*/ 	.byte	0x3f
	.zero		1


	//   ....[61]....
        /*1064*/ 	.word	0x0001c2f0
        /*1068*/ 	.word	0x00000005
        /*106c*/ 	.word	0x000168a0
        /*1070*/ 	.short	0x010a
        /*1072*/ 	.byte	0x3f
	.zero		1


	//   ....[62]....
        /*1074*/ 	.word	0x0001c510
        /*1078*/ 	.word	0x00000005
        /*107c*/ 	.word	0x000168c0
        /*1080*/ 	.short	0x010a
        /*1082*/ 	.byte	0x3f
	.zero		1


	//   ....[63]....
        /*1084*/ 	.word	0x0001d700
        /*1088*/ 	.word	0x00000000
        /*108c*/ 	.word	0x00016840
        /*1090*/ 	.short	0x010a
        /*1092*/ 	.byte	0x3f
	.zero		1


	//   ....[64]....
        /*1094*/ 	.word	0x0001e6e0
        /*1098*/ 	.word	0x00000011
        /*109c*/ 	.word	0x00016800
        /*10a0*/ 	.short	0x0107
        /*10a2*/ 	.byte	0x3f
	.zero		1


	//   ....[65]....
        /*10a4*/ 	.word	0x0001e7d0
        /*10a8*/ 	.word	0x00000011
        /*10ac*/ 	.word	0x00016800
        /*10b0*/ 	.short	0x0101
        /*10b2*/ 	.byte	0x3f
	.zero		1


	//   ....[66]....
        /*10b4*/ 	.word	0x0001e7f0
        /*10b8*/ 	.word	0x00000011
        /*10bc*/ 	.word	0x00016820
        /*10c0*/ 	.short	0x010a
        /*10c2*/ 	.byte	0x3f
	.zero		1


	//   ....[67]....
        /*10c4*/ 	.word	0x0001ebe0
        /*10c8*/ 	.word	0x00000002
        /*10cc*/ 	.word	0x00016840
        /*10d0*/ 	.short	0x010a
        /*10d2*/ 	.byte	0x3f
	.zero		1


	//   ....[68]....
        /*10d4*/ 	.word	0x0001ee60
        /*10d8*/ 	.word	0x00000003
        /*10dc*/ 	.word	0x00000060
        /*10e0*/ 	.short	0x010a
        /*10e2*/ 	.byte	0x3f
	.zero		1


	//   ....[69]....
        /*10e4*/ 	.word	0x0001f3a0
        /*10e8*/ 	.word	0x00000002
        /*10ec*/ 	.word	0x00016840
        /*10f0*/ 	.short	0x010a
        /*10f2*/ 	.byte	0x3f
	.zero		1


	//   ....[70]....
        /*10f4*/ 	.word	0x0001f620
        /*10f8*/ 	.word	0x0000000a
        /*10fc*/ 	.word	0x00000060
        /*1100*/ 	.short	0x010a
        /*1102*/ 	.byte	0x3f
	.zero		1


	//   ....[71]....
        /*1104*/ 	.word	0x0001fab0
        /*1108*/ 	.word	0x00000002
        /*110c*/ 	.word	0x00016840
        /*1110*/ 	.short	0x010a
        /*1112*/ 	.byte	0x3f
	.zero		1


	//   ....[72]....
        /*1114*/ 	.word	0x0001fd40
        /*1118*/ 	.word	0x00000003
        /*111c*/ 	.word	0x00000060
        /*1120*/ 	.short	0x010a
        /*1122*/ 	.byte	0x3f
	.zero		1


	//   ....[73]....
        /*1124*/ 	.word	0x00020180
        /*1128*/ 	.word	0x00000003
        /*112c*/ 	.word	0x00016860
        /*1130*/ 	.short	0x010a
        /*1132*/ 	.byte	0x3f
	.zero		1


	//   ....[74]....
        /*1134*/ 	.word	0x000214e0
        /*1138*/ 	.word	0x00000009
        /*113c*/ 	.word	0x00016820
        /*1140*/ 	.short	0x010a
        /*1142*/ 	.byte	0x3f
	.zero		1


	//   ....[75]....
        /*1144*/ 	.word	0x00021670
        /*1148*/ 	.word	0x00000007
        /*114c*/ 	.word	0x00000000
        /*1150*/ 	.short	0x010a
        /*1152*/ 	.byte	0x3f
	.zero		1


	//   ....[76]....
        /*1154*/ 	.word	0x000216e0
        /*1158*/ 	.word	0x00000003
        /*115c*/ 	.word	0x00000000
        /*1160*/ 	.short	0x010a
        /*1162*/ 	.byte	0x3f
	.zero		1


	//   ....[77]....
        /*1164*/ 	.word	0x00021740
        /*1168*/ 	.word	0x00000005
        /*116c*/ 	.word	0x00000000
        /*1170*/ 	.short	0x010a
        /*1172*/ 	.byte	0x3f
	.zero		1


	//   ....[78]....
        /*1174*/ 	.word	0x00021770
        /*1178*/ 	.word	0x00000003
        /*117c*/ 	.word	0x00000000
        /*1180*/ 	.short	0x010a
        /*1182*/ 	.byte	0x3f
	.zero		1


	//   ....[79]....
        /*1184*/ 	.word	0x000217d0
        /*1188*/ 	.word	0x0000004e
        /*118c*/ 	.word	0x00016890
        /*1190*/ 	.short	0x010a
        /*1192*/ 	.byte	0x3f
	.zero		1


	//   ....[80]....
        /*1194*/ 	.word	0x00021820
        /*1198*/ 	.word	0x0000004e
        /*119c*/ 	.word	0x00016890
        /*11a0*/ 	.short	0x010a
        /*11a2*/ 	.byte	0x3f
	.zero		1


	//   ....[81]....
        /*11a4*/ 	.word	0x00021870
        /*11a8*/ 	.word	0x0000004e
        /*11ac*/ 	.word	0x00016890
        /*11b0*/ 	.short	0x010a
        /*11b2*/ 	.byte	0x3f
	.zero		1


	//   ....[82]....
        /*11b4*/ 	.word	0x000218c0
        /*11b8*/ 	.word	0x0000004e
        /*11bc*/ 	.word	0x000168b0
        /*11c0*/ 	.short	0x010a
        /*11c2*/ 	.byte	0x3f
	.zero		1


	//   ....[83]....
        /*11c4*/ 	.word	0x00021d90
        /*11c8*/ 	.word	0x00000002
        /*11cc*/ 	.word	0x00016800
        /*11d0*/ 	.short	0x010a
        /*11d2*/ 	.byte	0x3f
	.zero		1


	//   ....[84]....
        /*11d4*/ 	.word	0x000223b0
        /*11d8*/ 	.word	0x00000002
        /*11dc*/ 	.word	0x00016800
        /*11e0*/ 	.short	0x010a
        /*11e2*/ 	.byte	0x3f
	.zero		1


	//   ....[85]....
        /*11e4*/ 	.word	0x00022400
        /*11e8*/ 	.word	0x00000000
        /*11ec*/ 	.word	0x00016830
        /*11f0*/ 	.short	0x010a
        /*11f2*/ 	.byte	0x3f
	.zero		1


	//   ....[86]....
        /*11f4*/ 	.word	0x00022450
        /*11f8*/ 	.word	0x00000009
        /*11fc*/ 	.word	0x00016830
        /*1200*/ 	.short	0x010a
        /*1202*/ 	.byte	0x3f
	.zero		1


	//   ....[87]....
        /*1204*/ 	.word	0x000224a0
        /*1208*/ 	.word	0x00000009
        /*120c*/ 	.word	0x00016850
        /*1210*/ 	.short	0x010a
        /*1212*/ 	.byte	0x3f
	.zero		1


	//   ....[88]....
        /*1214*/ 	.word	0x000224f0
        /*1218*/ 	.word	0x00000005
        /*121c*/ 	.word	0x00016830
        /*1220*/ 	.short	0x010a
        /*1222*/ 	.byte	0x3f
	.zero		1


	//   ....[89]....
        /*1224*/ 	.word	0x00022540
        /*1228*/ 	.word	0x00000008
        /*122c*/ 	.word	0x00016850
        /*1230*/ 	.short	0x010a
        /*1232*/ 	.byte	0x3f
	.zero		1


	//   ....[90]....
        /*1234*/ 	.word	0x00022590
        /*1238*/ 	.word	0x00000005
        /*123c*/ 	.word	0x00016830
        /*1240*/ 	.short	0x010a
        /*1242*/ 	.byte	0x3f
	.zero		1


	//   ....[91]....
        /*1244*/ 	.word	0x000225e0
        /*1248*/ 	.word	0x00000008
        /*124c*/ 	.word	0x00016850
        /*1250*/ 	.short	0x010a
        /*1252*/ 	.byte	0x3f
	.zero		1


	//   ....[92]....
        /*1254*/ 	.word	0x00022630
        /*1258*/ 	.word	0x0000000b
        /*125c*/ 	.word	0x00016850
        /*1260*/ 	.short	0x010a
        /*1262*/ 	.byte	0x3f
	.zero		1


	//   ....[93]....
        /*1264*/ 	.word	0x000231e0
        /*1268*/ 	.word	0x00000011
        /*126c*/ 	.word	0x00016820
        /*1270*/ 	.short	0x010a
        /*1272*/ 	.byte	0x3f
	.zero		1


	//   ....[94]....
        /*1274*/ 	.word	0x00023230
        /*1278*/ 	.word	0x00000005
        /*127c*/ 	.word	0x000168a0
        /*1280*/ 	.short	0x010a
        /*1282*/ 	.byte	0x3f
	.zero		1


	//   ....[95]....
        /*1284*/ 	.word	0x00023280
        /*1288*/ 	.word	0x00000005
        /*128c*/ 	.word	0x000168c0
        /*1290*/ 	.short	0x010a
        /*1292*/ 	.byte	0x3f
	.zero		1


	//   ....[96]....
        /*1294*/ 	.word	0x000232d0
        /*1298*/ 	.word	0x00000005
        /*129c*/ 	.word	0x000168a0
        /*12a0*/ 	.short	0x010a
        /*12a2*/ 	.byte	0x3f
	.zero		1


	//   ....[97]....
        /*12a4*/ 	.word	0x00023320
        /*12a8*/ 	.word	0x00000005
        /*12ac*/ 	.word	0x000168c0
        /*12b0*/ 	.short	0x010a
        /*12b2*/ 	.byte	0x3f
	.zero		1


	//   ....[98]....
        /*12b4*/ 	.word	0x000234c0
        /*12b8*/ 	.word	0x00000000
        /*12bc*/ 	.word	0x00016840
        /*12c0*/ 	.short	0x010a
        /*12c2*/ 	.byte	0x3f
	.zero		1


	//   ....[99]....
        /*12c4*/ 	.word	0x00024430
        /*12c8*/ 	.word	0x00000011
        /*12cc*/ 	.word	0x00016820
        /*12d0*/ 	.short	0x010a
        /*12d2*/ 	.byte	0x3f
	.zero		1


	//   ....[100]....
        /*12d4*/ 	.word	0x00024480
        /*12d8*/ 	.word	0x00000002
        /*12dc*/ 	.word	0x00016840
        /*12e0*/ 	.short	0x010a
        /*12e2*/ 	.byte	0x3f
	.zero		1


	//   ....[101]....
        /*12e4*/ 	.word	0x000244d0
        /*12e8*/ 	.word	0x00000003
        /*12ec*/ 	.word	0x00000060
        /*12f0*/ 	.short	0x010a
        /*12f2*/ 	.byte	0x3f
	.zero		1


	//   ....[102]....
        /*12f4*/ 	.word	0x00024520
        /*12f8*/ 	.word	0x00000002
        /*12fc*/ 	.word	0x00016840
        /*1300*/ 	.short	0x010a
        /*1302*/ 	.byte	0x3f
	.zero		1


	//   ....[103]....
        /*1304*/ 	.word	0x00024570
        /*1308*/ 	.word	0x0000000a
        /*130c*/ 	.word	0x00000060
        /*1310*/ 	.short	0x010a
        /*1312*/ 	.byte	0x3f
	.zero		1


	//   ....[104]....
        /*1314*/ 	.word	0x000245c0
        /*1318*/ 	.word	0x00000002
        /*131c*/ 	.word	0x00016840
        /*1320*/ 	.short	0x010a
        /*1322*/ 	.byte	0x3f
	.zero		1


	//   ....[105]....
        /*1324*/ 	.word	0x00024610
        /*1328*/ 	.word	0x00000003
        /*132c*/ 	.word	0x00000060
        /*1330*/ 	.short	0x010a
        /*1332*/ 	.byte	0x3f
	.zero		1


	//   ....[106]....
        /*1334*/ 	.word	0x00024660
        /*1338*/ 	.word	0x00000003
        /*133c*/ 	.word	0x00016860
        /*1340*/ 	.short	0x010a
        /*1342*/ 	.byte	0x3f
	.zero		1


	//   ....[107]....
        /*1344*/ 	.word	0x00025090
        /*1348*/ 	.word	0x00000009
        /*134c*/ 	.word	0x00016820
        /*1350*/ 	.short	0x010a
        /*1352*/ 	.byte	0x3f
	.zero		1


	//   ....[108]....
        /*1354*/ 	.word	0x00025230
        /*1358*/ 	.word	0x00000007
        /*135c*/ 	.word	0x00000000
        /*1360*/ 	.short	0x010a
        /*1362*/ 	.byte	0x3f
	.zero		1


	//   ....[109]....
        /*1364*/ 	.word	0x00025280
        /*1368*/ 	.word	0x00000003
        /*136c*/ 	.word	0x00000000
        /*1370*/ 	.short	0x010a
        /*1372*/ 	.byte	0x3f
	.zero		1


	//   ....[110]....
        /*1374*/ 	.word	0x000252d0
        /*1378*/ 	.word	0x00000005
        /*137c*/ 	.word	0x00000000
        /*1380*/ 	.short	0x010a
        /*1382*/ 	.byte	0x3f
	.zero		1


	//----- nvinfo : EIATTR_NUM_MBARRIERS
	.align		4
.L_1543:
        /*1384*/ 	.byte	0x03, 0x38
        /*1386*/ 	.short	0x0016


	//----- nvinfo : EIATTR_EXIT_INSTR_OFFSETS
	.align		4
        /*1388*/ 	.byte	0x04, 0x1c
        /*138a*/ 	.short	(.L_1545 - .L_1544)


	//   ....[0]....
.L_1544:
        /*138c*/ 	.word	0x000217c0


	//----- nvinfo : EIATTR_MAX_THREADS
	.align		4
.L_1545:
        /*1390*/ 	.byte	0x04, 0x05
        /*1392*/ 	.short	(.L_1547 - .L_1546)
.L_1546:
        /*1394*/ 	.word	0x00000200
        /*1398*/ 	.word	0x00000001
        /*139c*/ 	.word	0x00000001


	//----- nvinfo : EIATTR_CRS_STACK_SIZE
	.align		4
.L_1547:
        /*13a0*/ 	.byte	0x04, 0x1e
        /*13a2*/ 	.short	(.L_1549 - .L_1548)
.L_1548:
        /*13a4*/ 	.word	0x00000000


	//----- nvinfo : EIATTR_CBANK_PARAM_SIZE
	.align		4
.L_1549:
        /*13a8*/ 	.byte	0x03, 0x19
        /*13aa*/ 	.short	0x0af0


	//----- nvinfo : EIATTR_PARAM_CBANK
	.align		4
        /*13ac*/ 	.byte	0x04, 0x0a
        /*13ae*/ 	.short	(.L_1551 - .L_1550)
	.align		4
.L_1550:
        /*13b0*/ 	.word	index@(.nv.constant0._ZN7cutlass13device_kernelIN5flash11enable_sm90INS1_16FlashAttnFwdSm90INS1_25CollectiveMainloopFwdSm90ILi2EN4cute5tupleIJNS5_1CILi1EEES8_S8_EEENS6_IJNS7_ILi192EEENS7_ILi128EEENS7_ILi64EEEEEELi64ENS_10bfloat16_tEfNS_4arch4Sm90ELb0ELb1ELb1ELb1ELb0ELb1ELb0ELb1ELb1ELb1ELb1ELb0EEENS1_21CollectiveEpilogueFwdINS6_IJSA_SC_SB_EEES9_SE_SG_Li384ELb1ELb1ELb1ELb0EEENS1_36VarlenDynamicPersistentTileSchedulerILi192ELi128ELi384ELi128ELb1ELb1ELb1ELb1ELb0ELb1EEEEEEEEEvNT_6ParamsE)
        /*13b4*/ 	.short	0x0210
        /*13b6*/ 	.short	0x0af0


	//----- nvinfo : EIATTR_SW_WAR
	.align		4
.L_1551:
        /*13b8*/ 	.byte	0x04, 0x36
        /*13ba*/ 	.short	(.L_1553 - .L_1552)
.L_1552:
        /*13bc*/ 	.word	0x00000008
.L_1553:


//--------------------- .nv.info._ZN7cutlass13device_kernelIN5flash11enable_sm90INS1_16FlashAttnFwdSm90INS1_25CollectiveMainloopFwdSm90ILi2EN4cute5tupleIJNS5_1CILi1EEES8_S8_EEENS6_IJNS7_ILi192EEENS7_ILi128EEENS7_ILi64EEEEEELi64ENS_10bfloat16_tEfNS_4arch4Sm90ELb1ELb0ELb1ELb0ELb0ELb0ELb0ELb1ELb1ELb1ELb1ELb0EEENS1_21CollectiveEpilogueFwdINS6_IJSA_SC_SB_EEES9_SE_SG_Li384ELb0ELb1ELb1ELb0EEENS1_19SingleTileSchedulerILb0ELb1ELb1ELi192EEEEEEEEEvNT_6ParamsE --------------------------
	.section	.nv.info._ZN7cutlass13device_kernelIN5flash11enable_sm90INS1_16FlashAttnFwdSm90INS1_25CollectiveMainloopFwdSm90ILi2EN4cute5tupleIJNS5_1CILi1EEES8_S8_EEENS6_IJNS7_ILi192EEENS7_ILi128EEENS7_ILi64EEEEEELi64ENS_10bfloat16_tEfNS_4arch4Sm90ELb1ELb0ELb1ELb0ELb0ELb0ELb0ELb1ELb1ELb1ELb1ELb0EEENS1_21CollectiveEpilogueFwdINS6_IJSA_SC_SB_EEES9_SE_SG_Li384ELb0ELb1ELb1ELb0EEENS1_19SingleTileSchedulerILb0ELb1ELb1ELi192EEEEEEEEEvNT_6ParamsE,"",@"SHT_CUDA_INFO"
	.sectionflags	@""
	.align	4


	//----- nvinfo : EIATTR_CUDA_API_VERSION
	.align		4
        /*0000*/ 	.byte	0x04, 0x37
        /*0002*/ 	.short	(.L_1555 - .L_1554)
.L_1554:
        /*0004*/ 	.word	0x00000082


	//----- nvinfo : EIATTR_KPARAM_INFO
	.align		4
.L_1555:
        /*0008*/ 	.byte	0x04, 0x17
        /*000a*/ 	.short	(.L_1557 - .L_1556)
.L_1556:
        /*000c*/ 	.word	0x00000000
        /*0010*/ 	.short	0x0000
        /*0012*/ 	.short	0x0070
        /*0014*/ 	.byte	0x00, 0xf0, 0x01, 0x28


	//----- nvinfo : EIATTR_SPARSE_MMA_MASK
	.align		4
.L_1557:
        /*0018*/ 	.byte	0x03, 0x50
        /*001a*/ 	.short	0x0000


	//----- nvinfo : EIATTR_MAXREG_COUNT
	.align		4
        /*001c*/ 	.byte	0x03, 0x1b
        /*001e*/ 	.short	0x0080


	//----- nvinfo : EIATTR_NUM_BARRIERS
	.align		4
        /*0020*/ 	.byte	0x02, 0x4c
        /*0022*/ 	.byte	0x10
	.zero		1


	//----- nvinfo : EIATTR_EXTERNS
	.align		4
        /*0024*/ 	.byte	0x04, 0x0f
        /*0026*/ 	.short	(.L_1559 - .L_1558)


	//   ....[0]....
	.align		4
.L_1558:
        /*0028*/ 	.word	index@(__assertfail)


	//----- nvinfo : EIATTR_MERCURY_ISA_VERSION
	.align		4
.L_1559:
        /*002c*/ 	.byte	0x03, 0x5f
        /*002e*/ 	.short	0x0101


	//----- nvinfo : EIATTR_INT_WARP_WIDE_INSTR_OFFSETS
	.align		4
        /*0030*/ 	.byte	0x04, 0x31
        /*0032*/ 	.short	(.L_1561 - .L_1560)


	//   ....[0]....
.L_1560:
        /*0034*/ 	.word	0x00000120


	//   ....[1]....
        /*0038*/ 	.word	0x00000160


	//   ....[2]....
        /*003c*/ 	.word	0x000001d0


	//----- nvinfo : EIATTR_COOP_GROUP_MASK_REGIDS
	.align		4
.L_1561:
        /*0040*/ 	.byte	0x04, 0x29
        /*0042*/ 	.short	(.L_1563 - .L_1562)


	//   ....[0]....
.L_1562:
        /*0044*/ 	.word	0xffffffff


	//   ....[1]....
        /*0048*/ 	.word	0xffffffff


	//   ....[2]....
        /*004c*/ 	.word	0xffffffff


	//   ....[3]....
        /*0050*/ 	.word	0xffffffff


	//   ....[4]....
        /*0054*/ 	.word	0xffffffff


	//   ....[5]....
        /*0058*/ 	.word	0xffffffff


	//   ....[6]....
        /*005c*/ 	.word	0xffffffff


	//   ....[7]....
        /*0060*/ 	.word	0xffffffff


	//   ....[8]....
        /*0064*/ 	.word	0xffffffff


	//   ....[9]....
        /*0068*/ 	.word	0xffffffff


	//   ....[10]....
        /*006c*/ 	.word	0xffffffff


	//   ....[11]....
        /*0070*/ 	.word	0xffffffff


	//   ....[12]....
        /*0074*/ 	.word	0xffffffff


	//   ....[13]....
        /*0078*/ 	.word	0xffffffff


	//   ....[14]....
        /*007c*/ 	.word	0xffffffff


	//   ....[15]....
        /*0080*/ 	.word	0xffffffff


	//   ....[16]....
        /*0084*/ 	.word	0xffffffff


	//   ....[17]....
        /*0088*/ 	.word	0xffffffff


	//   ....[18]....
        /*008c*/ 	.word	0xffffffff


	//   ....[19]....
        /*0090*/ 	.word	0xffffffff


	//   ....[20]....
        /*0094*/ 	.word	0xffffffff


	//   ....[21]....
        /*0098*/ 	.word	0xffffffff


	//   ....[22]....
        /*009c*/ 	.word	0xffffffff


	//   ....[23]....
        /*00a0*/ 	.word	0xffffffff


	//   ....[24]....
        /*00a4*/ 	.word	0xffffffff


	//   ....[25]....
        /*00a8*/ 	.word	0xffffffff


	//   ....[26]....
        /*00ac*/ 	.word	0xffffffff


	//   ....[27]....
        /*00b0*/ 	.word	0xffffffff


	//   ....[28]....
        /*00b4*/ 	.word	0xffffffff


	//   ....[29]....
        /*00b8*/ 	.word	0xffffffff


	//   ....[30]....
        /*00bc*/ 	.word	0xffffffff


	//   ....[31]....
        /*00c0*/ 	.word	0xffffffff


	//   ....[32]....
        /*00c4*/ 	.word	0xffffffff


	//   ....[33]....
        /*00c8*/ 	.word	0xffffffff


	//   ....[34]....
        /*00cc*/ 	.word	0xffffffff


	//   ....[35]....
        /*00d0*/ 	.word	0xffffffff


	//   ....[36]....
        /*00d4*/ 	.word	0xffffffff


	//   ....[37]....
        /*00d8*/ 	.word	0xffffffff


	//   ....[38]....
        /*00dc*/ 	.word	0xffffffff


	//   ....[39]....
        /*00e0*/ 	.word	0xffffffff


	//   ....[40]....
        /*00e4*/ 	.word	0xffffffff


	//   ....[41]....
        /*00e8*/ 	.word	0xffffffff


	//   ....[42]....
        /*00ec*/ 	.word	0xffffffff


	//   ....[43]....
        /*00f0*/ 	.word	0xffffffff


	//   ....[44]....
        /*00f4*/ 	.word	0xffffffff


	//   ....[45]....
        /*00f8*/ 	.word	0xffffffff


	//   ....[46]....
        /*00fc*/ 	.word	0xffffffff


	//   ....[47]....
        /*0100*/ 	.word	0xffffffff


	//   ....[48]....
        /*0104*/ 	.word	0xffffffff


	//   ....[49]....
        /*0108*/ 	.word	0xffffffff


	//   ....[50]....
        /*010c*/ 	.word	0xffffffff


	//   ....[51]....
        /*0110*/ 	.word	0xffffffff


	//   ....[52]....
        /*0114*/ 	.word	0xffffffff


	//   ....[53]....
        /*0118*/ 	.word	0xffffffff


	//   ....[54]....
        /*011c*/ 	.word	0xffffffff


	//   ....[55]....
        /*0120*/ 	.word	0xffffffff


	//   ....[56]....
        /*0124*/ 	.word	0xffffffff


	//   ....[57]....
        /*0128*/ 	.word	0xffffffff


	//   ....[58]....
        /*012c*/ 	.word	0xffffffff


	//   ....[59]....
        /*0130*/ 	.word	0xffffffff


	//   ....[60]....
        /*0134*/ 	.word	0xffffffff


	//   ....[61]....
        /*0138*/ 	.word	0xffffffff


	//   ....[62]....
        /*013c*/ 	.word	0xffffffff


	//   ....[63]....
        /*0140*/ 	.word	0x0500000f


	//   ....[64]....
        /*0144*/ 	.word	0x0500000f


	//   ....[65]....
        /*0148*/ 	.word	0x0500000f


	//   ....[66]....
        /*014c*/ 	.word	0x0500000f


	//   ....[67]....
        /*0150*/ 	.word	0x0500000f


	//   ....[68]....
        /*0154*/ 	.word	0x0500000f


	//   ....[69]....
        /*0158*/ 	.word	0x0500000f


	//   ....[70]....
        /*015c*/ 	.word	0x0500000f


	//   ....[71]....
        /*0160*/ 	.word	0x0500000f


	//   ....[72]....
        /*0164*/ 	.word	0x0500000f


	//   ....[73]....
        /*0168*/ 	.word	0x0500000f


	//   ....[74]....
        /*016c*/ 	.word	0x0500000f


	//   ....[75]....
        /*0170*/ 	.word	0x0500000f


	//   ....[76]....
        /*0174*/ 	.word	0x0500000f


	//   ....[77]....
        /*0178*/ 	.word	0x0500000f


	//   ....[78]....
        /*017c*/ 	.word	0x0500000f


	//   ....[79]....
        /*0180*/ 	.word	0x0500000f


	//   ....[80]....
        /*0184*/ 	.word	0x0500000f


	//   ....[81]....
        /*0188*/ 	.word	0x0500000f


	//   ....[82]....
        /*018c*/ 	.word	0x0500000f


	//   ....[83]....
        /*0190*/ 	.word	0x0500000f


	//   ....[84]....
        /*0194*/ 	.word	0x0500000f


	//   ....[85]....
        /*0198*/ 	.word	0x0500000f


	//   ....[86]....
        /*019c*/ 	.word	0x0500000f


	//   ....[87]....
        /*01a0*/ 	.word	0x0500000f


	//   ....[88]....
        /*01a4*/ 	.word	0x0500000f


	//----- nvinfo : EIATTR_COOP_GROUP_INSTR_OFFSETS
	.align		4
.L_1563:
        /*01a8*/ 	.byte	0x04, 0x28
        /*01aa*/ 	.short	(.L_1565 - .L_1564)


	//   ....[0]....
.L_1564:
        /*01ac*/ 	.word	0x00000060


	//   ....[1]....
        /*01b0*/ 	.word	0x00000130


	//   ....[2]....
        /*01b4*/ 	.word	0x00000180


	//   ....[3]....
        /*01b8*/ 	.word	0x000003b0


	//   ....[4]....
        /*01bc*/ 	.word	0x00000510


	//   ....[5]....
        /*01c0*/ 	.word	0x00000630


	//   ....[6]....
        /*01c4*/ 	.word	0x00000790


	//   ....[7]....
        /*01c8*/ 	.word	0x00001140


	//   ....[8]....
        /*01cc*/ 	.word	0x00001850


	//   ....[9]....
        /*01d0*/ 	.word	0x00001890


	//   ....[10]....
        /*01d4*/ 	.word	0x00002630


	//   ....[11]....
        /*01d8*/ 	.word	0x000026a0


	//   ....[12]....
        /*01dc*/ 	.word	0x00003130


	//   ....[13]....
        /*01e0*/ 	.word	0x000031d0


	//   ....[14]....
        /*01e4*/ 	.word	0x00004740


	//   ....[15]....
        /*01e8*/ 	.word	0x00004790


	//   ....[16]....
        /*01ec*/ 	.word	0x000052a0


	//   ....[17]....
        /*01f0*/ 	.word	0x00005310


	//   ....[18]....
        /*01f4*/ 	.word	0x00005da0


	//   ....[19]....
        /*01f8*/ 	.word	0x00005e40


	//   ....[20]....
        /*01fc*/ 	.word	0x00007b00


	//   ....[21]....
        /*0200*/ 	.word	0x00007b60


	//   ....[22]....
        /*0204*/ 	.word	0x00008250


	//   ....[23]....
        /*0208*/ 	.word	0x000082f0


	//   ....[24]....
        /*020c*/ 	.word	0x000092f0


	//   ....[25]....
        /*0210*/ 	.word	0x00009320


	//   ....[26]....
        /*0214*/ 	.word	0x00009410


	//   ....[27]....
        /*0218*/ 	.word	0x00009420


	//   ....[28]....
        /*021c*/ 	.word	0x0000a1b0


	//   ....[29]....
        /*0220*/ 	.word	0x0000a1f0


	//   ....[30]....
        /*0224*/ 	.word	0x0000a230


	//   ....[31]....
        /*0228*/ 	.word	0x0000a250


	//   ....[32]....
        /*022c*/ 	.word	0x0000a270


	//   ....[33]....
        /*0230*/ 	.word	0x0000a280


	//   ....[34]....
        /*0234*/ 	.word	0x0000a5c0


	//   ....[35]....
        /*0238*/ 	.word	0x0000a5d0


	//   ....[36]....
        /*023c*/ 	.word	0x0000acf0


	//   ....[37]....
        /*0240*/ 	.word	0x0000b820


	//   ....[38]....
        /*0244*/ 	.word	0x0000c180


	//   ....[39]....
        /*0248*/ 	.word	0x0000c1b0


	//   ....[40]....
        /*024c*/ 	.word	0x0000c1e0


	//   ....[41]....
        /*0250*/ 	.word	0x0000c200


	//   ....[42]....
        /*0254*/ 	.word	0x0000c210


	//   ....[43]....
        /*0258*/ 	.word	0x0000c260


	//   ....[44]....
        /*025c*/ 	.word	0x0000c2e0


	//   ....[45]....
        /*0260*/ 	.word	0x0000c300


	//   ....[46]....
        /*0264*/ 	.word	0x0000c330


	//   ....[47]....
        /*0268*/ 	.word	0x0000c370


	//   ....[48]....
        /*026c*/ 	.word	0x0000c3e0


	//   ....[49]....
        /*0270*/ 	.word	0x0000c400


	//   ....[50]....
        /*0274*/ 	.word	0x0000c430


	//   ....[51]....
        /*0278*/ 	.word	0x0000c4b0


	//   ....[52]....
        /*027c*/ 	.word	0x0000c4d0


	//   ....[53]....
        /*0280*/ 	.word	0x0000c510


	//   ....[54]....
        /*0284*/ 	.word	0x0000c530


	//   ....[55]....
        /*0288*/ 	.word	0x0000c550


	//   ....[56]....
        /*028c*/ 	.word	0x0000c580


	//   ....[57]....
        /*0290*/ 	.word	0x0000c5f0


	//   ....[58]....
        /*0294*/ 	.word	0x0000c670


	//   ....[59]....
        /*0298*/ 	.word	0x0000c680


	//   ....[60]....
        /*029c*/ 	.word	0x0000c6b0


	//   ....[61]....
        /*02a0*/ 	.word	0x0000c6e0


	//   ....[62]....
        /*02a4*/ 	.word	0x0000dfa0


	//   ....[63]....
        /*02a8*/ 	.word	0x0000e500


	//   ....[64]....
        /*02ac*/ 	.word	0x0000e680


	//   ....[65]....
        /*02b0*/ 	.word	0x0000e6d0


	//   ....[66]....
        /*02b4*/ 	.word	0x0000e790


	//   ....[67]....
        /*02b8*/ 	.word	0x0000e860


	//   ....[68]....
        /*02bc*/ 	.word	0x0000e8c0


	//   ....[69]....
        /*02c0*/ 	.word	0x0000e960


	//   ....[70]....
        /*02c4*/ 	.word	0x0000e9c0


	//   ....[71]....
        /*02c8*/ 	.word	0x0000eac0


	//   ....[72]....
        /*02cc*/ 	.word	0x0000eb30


	//   ....[73]....
        /*02d0*/ 	.word	0x0000ebd0


	//   ....[74]....
        /*02d4*/ 	.word	0x0000ec30


	//   ....[75]....
        /*02d8*/ 	.word	0x0000ed10


	//   ....[76]....
        /*02dc*/ 	.word	0x0000eda0


	//   ....[77]....
        /*02e0*/ 	.word	0x0000ee50


	//   ....[78]....
        /*02e4*/ 	.word	0x0000eeb0


	//   ....[79]....
        /*02e8*/ 	.word	0x0000ef60


	//   ....[80]....
        /*02ec*/ 	.word	0x0000eff0


	//   ....[81]....
        /*02f0*/ 	.word	0x0000f0c0


	//   ....[82]....
        /*02f4*/ 	.word	0x0000f120


	//   ....[83]....
        /*02f8*/ 	.word	0x0000f200


	//   ....[84]....
        /*02fc*/ 	.word	0x0000f260


	//   ....[85]....
        /*0300*/ 	.word	0x0000f320


	//   ....[86]....
        /*0304*/ 	.word	0x0000f380


	//   ....[87]....
        /*0308*/ 	.word	0x0000f440


	//   ....[88]....
        /*030c*/ 	.word	0x0000f810


	//----- nvinfo : EIATTR_REG_RECONFIG
	.align		4
.L_1565:
        /*0310*/ 	.byte	0x01, 0x54
	.zero		2


	//----- nvinfo : EIATTR_SYSCALL_OFFSETS
	.align		4
        /*0314*/ 	.byte	0x04, 0x46
        /*0316*/ 	.short	(.L_1567 - .L_1566)


	//   ....[0]....
.L_1566:
        /*0318*/ 	.word	0x00001300


	//   ....[1]....
        /*031c*/ 	.word	0x0000b4e0


	//   ....[2]....
        /*0320*/ 	.word	0x0000b620


	//   ....[3]....
        /*0324*/ 	.word	0x0000b710


	//   ....[4]....
        /*0328*/ 	.word	0x0000bd60


	//----- nvinfo : EIATTR_MBARRIER_INSTR_OFFSETS
	.align		4
.L_1567:
        /*032c*/ 	.byte	0x04, 0x39
        /*032e*/ 	.short	(.L_1569 - .L_1568)


	//   ....[0]....
.L_1568:
        /*0330*/ 	.word	0x00000260
        /*0334*/ 	.word	0x000000ff
        /*0338*/ 	.word	0x00016800
        /*033c*/ 	.short	0x0100
        /*033e*/ 	.byte	0x08
	.zero		1


	//   ....[1]....
        /*0340*/ 	.word	0x00000270
        /*0344*/ 	.word	0x000000ff
        /*0348*/ 	.word	0x00016820
        /*034c*/ 	.short	0x0100
        /*034e*/ 	.byte	0x08
	.zero		1


	//   ....[2]....
        /*0350*/ 	.word	0x00000360
        /*0354*/ 	.word	0x000000ff
        /*0358*/ 	.word	0x00016830
        /*035c*/ 	.short	0x0100
        /*035e*/ 	.byte	0x08
	.zero		1


	//   ....[3]....
        /*0360*/ 	.word	0x00000370
        /*0364*/ 	.word	0x000000ff
        /*0368*/ 	.word	0x00016840
        /*036c*/ 	.short	0x0100
        /*036e*/ 	.byte	0x08
	.zero		1


	//   ....[4]....
        /*0370*/ 	.word	0x00000380
        /*0374*/ 	.word	0x000000ff
        /*0378*/ 	.word	0x00016838
        /*037c*/ 	.short	0x0100
        /*037e*/ 	.byte	0x08
	.zero		1


	//   ....[5]....
        /*0380*/ 	.word	0x00000390
        /*0384*/ 	.word	0x000000ff
        /*0388*/ 	.word	0x00016848
        /*038c*/ 	.short	0x0100
        /*038e*/ 	.byte	0x08
	.zero		1


	//   ....[6]....
        /*0390*/ 	.word	0x000004c0
        /*0394*/ 	.word	0x000000ff
        /*0398*/ 	.word	0x00016850
        /*039c*/ 	.short	0x0100
        /*039e*/ 	.byte	0x08
	.zero		1


	//   ....[7]....
        /*03a0*/ 	.word	0x000004d0
        /*03a4*/ 	.word	0x000000ff
        /*03a8*/ 	.word	0x00016860
        /*03ac*/ 	.short	0x0100
        /*03ae*/ 	.byte	0x08
	.zero		1


	//   ....[8]....
        /*03b0*/ 	.word	0x000004e0
        /*03b4*/ 	.word	0x000000ff
        /*03b8*/ 	.word	0x00016858
        /*03bc*/ 	.short	0x0100
        /*03be*/ 	.byte	0x08
	.zero		1


	//   ....[9]....
        /*03c0*/ 	.word	0x000004f0
        /*03c4*/ 	.word	0x000000ff
        /*03c8*/ 	.word	0x00016868
        /*03cc*/ 	.short	0x0100
        /*03ce*/ 	.byte	0x08
	.zero		1


	//   ....[10]....
        /*03d0*/ 	.word	0x000005e0
        /*03d4*/ 	.word	0x000000ff
        /*03d8*/ 	.word	0x00016870
        /*03dc*/ 	.short	0x0100
        /*03de*/ 	.byte	0x06
	.zero		1


	//   ....[11]....
        /*03e0*/ 	.word	0x000005f0
        /*03e4*/ 	.word	0x000000ff
        /*03e8*/ 	.word	0x00016880
        /*03ec*/ 	.short	0x0100
        /*03ee*/ 	.byte	0x06
	.zero		1


	//   ....[12]....
        /*03f0*/ 	.word	0x00000600
        /*03f4*/ 	.word	0x000000ff
        /*03f8*/ 	.word	0x00016878
        /*03fc*/ 	.short	0x0100
        /*03fe*/ 	.byte	0x06
	.zero		1


	//   ....[13]....
        /*0400*/ 	.word	0x00000610
        /*0404*/ 	.word	0x000000ff
        /*0408*/ 	.word	0x00016888
        /*040c*/ 	.short	0x0100
        /*040e*/ 	.byte	0x06
	.zero		1


	//   ....[14]....
        /*0410*/ 	.word	0x00000740
        /*0414*/ 	.word	0x000000ff
        /*0418*/ 	.word	0x00016890
        /*041c*/ 	.short	0x0100
        /*041e*/ 	.byte	0x08
	.zero		1


	//   ....[15]....
        /*0420*/ 	.word	0x00000750
        /*0424*/ 	.word	0x000000ff
        /*0428*/ 	.word	0x000168a0
        /*042c*/ 	.short	0x0100
        /*042e*/ 	.byte	0x08
	.zero		1


	//   ....[16]....
        /*0430*/ 	.word	0x00000760
        /*0434*/ 	.word	0x000000ff
        /*0438*/ 	.word	0x00016898
        /*043c*/ 	.short	0x0100
        /*043e*/ 	.byte	0x08
	.zero		1


	//   ....[17]....
        /*0440*/ 	.word	0x00000770
        /*0444*/ 	.word	0x000000ff
        /*0448*/ 	.word	0x000168a8
        /*044c*/ 	.short	0x0100
        /*044e*/ 	.byte	0x08
	.zero		1


	//   ....[18]....
        /*0450*/ 	.word	0x000008a0
        /*0454*/ 	.word	0x000000ff
        /*0458*/ 	.word	0x000168b0
        /*045c*/ 	.short	0x0100
        /*045e*/ 	.byte	0x08
	.zero		1


	//   ....[19]....
        /*0460*/ 	.word	0x000008b0
        /*0464*/ 	.word	0x000000ff
        /*0468*/ 	.word	0x000168c0
        /*046c*/ 	.short	0x0100
        /*046e*/ 	.byte	0x08
	.zero		1


	//   ....[20]....
        /*0470*/ 	.word	0x000008c0
        /*0474*/ 	.word	0x000000ff
        /*0478*/ 	.word	0x000168b8
        /*047c*/ 	.short	0x0100
        /*047e*/ 	.byte	0x08
	.zero		1


	//   ....[21]....
        /*0480*/ 	.word	0x000008d0
        /*0484*/ 	.word	0x000000ff
        /*0488*/ 	.word	0x000168c8
        /*048c*/ 	.short	0x0100
        /*048e*/ 	.byte	0x08
	.zero		1


	//   ....[22]....
        /*0490*/ 	.word	0x00001320
        /*0494*/ 	.word	0x000000ff
        /*0498*/ 	.word	0x00016800
        /*049c*/ 	.short	0x010a
        /*049e*/ 	.byte	0x27
	.zero		1


	//   ....[23]....
        /*04a0*/ 	.word	0x00001390
        /*04a4*/ 	.word	0x000000ff
        /*04a8*/ 	.word	0x00016830
        /*04ac*/ 	.short	0x010a
        /*04ae*/ 	.byte	0x27
	.zero		1


	//   ....[24]....
        /*04b0*/ 	.word	0x00001400
        /*04b4*/ 	.word	0x000000ff
        /*04b8*/ 	.word	0x00016830
        /*04bc*/ 	.short	0x010a
        /*04be*/ 	.byte	0x27
	.zero		1


	//   ....[25]....
        /*04c0*/ 	.word	0x000036b0
        /*04c4*/ 	.word	0x0000001d
        /*04c8*/ 	.word	0x00000000
        /*04cc*/ 	.short	0x0101
        /*04ce*/ 	.byte	0x3f
	.zero		1


	//   ....[26]....
        /*04d0*/ 	.word	0x00003fe0
        /*04d4*/ 	.word	0x000000ff
        /*04d8*/ 	.word	0x00016830
        /*04dc*/ 	.short	0x010a
        /*04de*/ 	.byte	0x0a
	.zero		1


	//   ....[27]....
        /*04e0*/ 	.word	0x00004020
        /*04e4*/ 	.word	0x000000ff
        /*04e8*/ 	.word	0x00016830
        /*04ec*/ 	.short	0x010a
        /*04ee*/ 	.byte	0x0a
	.zero		1


	//   ....[28]....
        /*04f0*/ 	.word	0x00004220
        /*04f4*/ 	.word	0x000000ff
        /*04f8*/ 	.word	0x00016850
        /*04fc*/ 	.short	0x010a
        /*04fe*/ 	.byte	0x0a
	.zero		1


	//   ....[29]....
        /*0500*/ 	.word	0x00004260
        /*0504*/ 	.word	0x000000ff
        /*0508*/ 	.word	0x00016850
        /*050c*/ 	.short	0x010a
        /*050e*/ 	.byte	0x0a
	.zero		1


	//   ....[30]....
        /*0510*/ 	.word	0x00006100
        /*0514*/ 	.word	0x0000002b
        /*0518*/ 	.word	0x00000000
        /*051c*/ 	.short	0x0101
        /*051e*/ 	.byte	0x3f
	.zero		1


	//   ....[31]....
        /*0520*/ 	.word	0x00006230
        /*0524*/ 	.word	0x0000002d
        /*0528*/ 	.word	0x00000000
        /*052c*/ 	.short	0x0101
        /*052e*/ 	.byte	0x3f
	.zero		1


	//   ....[32]....
        /*0530*/ 	.word	0x00006e80
        /*0534*/ 	.word	0x000000ff
        /*0538*/ 	.word	0x00016830
        /*053c*/ 	.short	0x010a
        /*053e*/ 	.byte	0x0a
	.zero		1


	//   ....[33]....
        /*0540*/ 	.word	0x00006ec0
        /*0544*/ 	.word	0x000000ff
        /*0548*/ 	.word	0x00016830
        /*054c*/ 	.short	0x010a
        /*054e*/ 	.byte	0x0a
	.zero		1


	//   ....[34]....
        /*0550*/ 	.word	0x000070b0
        /*0554*/ 	.word	0x000000ff
        /*0558*/ 	.word	0x00016850
        /*055c*/ 	.short	0x010a
        /*055e*/ 	.byte	0x0a
	.zero		1


	//   ....[35]....
        /*0560*/ 	.word	0x000070f0
        /*0564*/ 	.word	0x000000ff
        /*0568*/ 	.word	0x00016850
        /*056c*/ 	.short	0x010a
        /*056e*/ 	.byte	0x0a
	.zero		1


	//   ....[36]....
        /*0570*/ 	.word	0x00008710
        /*0574*/ 	.word	0x00000019
        /*0578*/ 	.word	0x00000000
        /*057c*/ 	.short	0x0101
        /*057e*/ 	.byte	0x3f
	.zero		1


	//   ....[37]....
        /*0580*/ 	.word	0x000088e0
        /*0584*/ 	.word	0x0000001d
        /*0588*/ 	.word	0x00000000
        /*058c*/ 	.short	0x0101
        /*058e*/ 	.byte	0x3f
	.zero		1


	//   ....[38]....
        /*0590*/ 	.word	0x00009260
        /*0594*/ 	.word	0x000000ff
        /*0598*/ 	.word	0x00016850
        /*059c*/ 	.short	0x010a
        /*059e*/ 	.byte	0x07
	.zero		1


	//   ....[39]....
        /*05a0*/ 	.word	0x000092a0
        /*05a4*/ 	.word	0x000000ff
        /*05a8*/ 	.word	0x00016850
        /*05ac*/ 	.short	0x010a
        /*05ae*/ 	.byte	0x07
	.zero		1


	//   ....[40]....
        /*05b0*/ 	.word	0x000097b0
        /*05b4*/ 	.word	0x00000009
        /*05b8*/ 	.word	0x00000000
        /*05bc*/ 	.short	0x0101
        /*05be*/ 	.byte	0x3f
	.zero		1


	//   ....[41]....
        /*05c0*/ 	.word	0x0000a260
        /*05c4*/ 	.word	0x000000ff
        /*05c8*/ 	.word	0x00000000
        /*05cc*/ 	.short	0x0101
        /*05ce*/ 	.byte	0x04
	.zero		1


	//   ....[42]....
        /*05d0*/ 	.word	0x0000ba10
        /*05d4*/ 	.word	0x000000ff
        /*05d8*/ 	.word	0x00016840
        /*05dc*/ 	.short	0x010a
        /*05de*/ 	.byte	0x26
	.zero		1


	//   ....[43]....
        /*05e0*/ 	.word	0x0000c800
        /*05e4*/ 	.word	0x000000ff
        /*05e8*/ 	.word	0x00016800
        /*05ec*/ 	.short	0x0107
        /*05ee*/ 	.byte	0x26
	.zero		1


	//   ....[44]....
        /*05f0*/ 	.word	0x0000c840
        /*05f4*/ 	.word	0x000000ff
        /*05f8*/ 	.word	0x00016800
        /*05fc*/ 	.short	0x0101
        /*05fe*/ 	.byte	0x26
	.zero		1


	//   ....[45]....
        /*0600*/ 	.word	0x0000c870
        /*0604*/ 	.word	0x000000ff
        /*0608*/ 	.word	0x00016820
        /*060c*/ 	.short	0x010a
        /*060e*/ 	.byte	0x26
	.zero		1


	//   ....[46]....
        /*0610*/ 	.word	0x0000cc00
        /*0614*/ 	.word	0x000000ff
        /*0618*/ 	.word	0x00016848
        /*061c*/ 	.short	0x010a
        /*061e*/ 	.byte	0x26
	.zero		1


	//   ....[47]....
        /*0620*/ 	.word	0x0000cdf0
        /*0624*/ 	.word	0x000000ff
        /*0628*/ 	.word	0x00016860
        /*062c*/ 	.short	0x010a
        /*062e*/ 	.byte	0x26
	.zero		1


	//   ....[48]....
        /*0630*/ 	.word	0x0000d1d0
        /*0634*/ 	.word	0x000000ff
        /*0638*/ 	.word	0x00016840
        /*063c*/ 	.short	0x010a
        /*063e*/ 	.byte	0x26
	.zero		1


	//   ....[49]....
        /*0640*/ 	.word	0x0000d3f0
        /*0644*/ 	.word	0x000000ff
        /*0648*/ 	.word	0x00016868
        /*064c*/ 	.short	0x010a
        /*064e*/ 	.byte	0x26
	.zero		1


	//   ....[50]....
        /*0650*/ 	.word	0x0000d810
        /*0654*/ 	.word	0x000000ff
        /*0658*/ 	.word	0x00016848
        /*065c*/ 	.short	0x010a
        /*065e*/ 	.byte	0x26
	.zero		1


	//   ....[51]....
        /*0660*/ 	.word	0x0000da10
        /*0664*/ 	.word	0x000000ff
        /*0668*/ 	.word	0x00016860
        /*066c*/ 	.short	0x010a
        /*066e*/ 	.byte	0x26
	.zero		1


	//   ....[52]....
        /*0670*/ 	.word	0x0000dcb0
        /*0674*/ 	.word	0x00000004
        /*0678*/ 	.word	0x00016860
        /*067c*/ 	.short	0x010a
        /*067e*/ 	.byte	0x3f
	.zero		1


	//   ....[53]....
        /*0680*/ 	.word	0x0000df60
        /*0684*/ 	.word	0x00000007
        /*0688*/ 	.word	0x00016820
        /*068c*/ 	.short	0x010a
        /*068e*/ 	.byte	0x3f
	.zero		1


	//   ....[54]....
        /*0690*/ 	.word	0x0000e0b0
        /*0694*/ 	.word	0x00000006
        /*0698*/ 	.word	0x00000000
        /*069c*/ 	.short	0x010a
        /*069e*/ 	.byte	0x3f
	.zero		1


	//   ....[55]....
        /*06a0*/ 	.word	0x0000e120
        /*06a4*/ 	.word	0x00000003
        /*06a8*/ 	.word	0x00000000
        /*06ac*/ 	.short	0x010a
        /*06ae*/ 	.byte	0x3f
	.zero		1


	//   ....[56]....
        /*06b0*/ 	.word	0x0000e180
        /*06b4*/ 	.word	0x00000000
        /*06b8*/ 	.word	0x00000000
        /*06bc*/ 	.short	0x010a
        /*06be*/ 	.byte	0x3f
	.zero		1


	//   ....[57]....
        /*06c0*/ 	.word	0x0000e1b0
        /*06c4*/ 	.word	0x00000003
        /*06c8*/ 	.word	0x00000000
        /*06cc*/ 	.short	0x010a
        /*06ce*/ 	.byte	0x3f
	.zero		1


	//   ....[58]....
        /*06d0*/ 	.word	0x0000e220
        /*06d4*/ 	.word	0x00000003
        /*06d8*/ 	.word	0x00016800
        /*06dc*/ 	.short	0x010a
        /*06de*/ 	.byte	0x3f
	.zero		1


	//   ....[59]....
        /*06e0*/ 	.word	0x0000e280
        /*06e4*/ 	.word	0x00000003
        /*06e8*/ 	.word	0x00016830
        /*06ec*/ 	.short	0x010a
        /*06ee*/ 	.byte	0x3f
	.zero		1


	//   ....[60]....
        /*06f0*/ 	.word	0x0000e2e0
        /*06f4*/ 	.word	0x0000000b
        /*06f8*/ 	.word	0x00016830
        /*06fc*/ 	.short	0x010a
        /*06fe*/ 	.byte	0x3f
	.zero		1


	//   ....[61]....
        /*0700*/ 	.word	0x0000e340
        /*0704*/ 	.word	0x0000000b
        /*0708*/ 	.word	0x00016850
        /*070c*/ 	.short	0x010a
        /*070e*/ 	.byte	0x3f
	.zero		1


	//   ....[62]....
        /*0710*/ 	.word	0x0000e3a0
        /*0714*/ 	.word	0x0000000a
        /*0718*/ 	.word	0x00016830
        /*071c*/ 	.short	0x010a
        /*071e*/ 	.byte	0x3f
	.zero		1


	//   ....[63]....
        /*0720*/ 	.word	0x0000e400
        /*0724*/ 	.word	0x0000000a
        /*0728*/ 	.word	0x00016850
        /*072c*/ 	.short	0x010a
        /*072e*/ 	.byte	0x3f
	.zero		1


	//   ....[64]....
        /*0730*/ 	.word	0x0000e460
        /*0734*/ 	.word	0x00000005
        /*0738*/ 	.word	0x00016850
        /*073c*/ 	.short	0x010a
        /*073e*/ 	.byte	0x3f
	.zero		1


	//   ....[65]....
        /*0740*/ 	.word	0x0000e5c0
        /*0744*/ 	.word	0x00000003
        /*0748*/ 	.word	0x00016840
        /*074c*/ 	.short	0x010a
        /*074e*/ 	.byte	0x3f
	.zero		1


	//   ....[66]....
        /*0750*/ 	.word	0x0000f480
        /*0754*/ 	.word	0x00000005
        /*0758*/ 	.word	0x00016820
        /*075c*/ 	.short	0x010a
        /*075e*/ 	.byte	0x3f
	.zero		1


	//   ....[67]....
        /*0760*/ 	.word	0x0000f4e0
        /*0764*/ 	.word	0x00000005
        /*0768*/ 	.word	0x00016848
        /*076c*/ 	.short	0x010a
        /*076e*/ 	.byte	0x3f
	.zero		1


	//   ....[68]....
        /*0770*/ 	.word	0x0000f540
        /*0774*/ 	.word	0x00000005
        /*0778*/ 	.word	0x00016860
        /*077c*/ 	.short	0x010a
        /*077e*/ 	.byte	0x3f
	.zero		1


	//   ....[69]....
        /*0780*/ 	.word	0x0000f5a0
        /*0784*/ 	.word	0x00000005
        /*0788*/ 	.word	0x00016840
        /*078c*/ 	.short	0x010a
        /*078e*/ 	.byte	0x3f
	.zero		1


	//   ....[70]....
        /*0790*/ 	.word	0x0000f600
        /*0794*/ 	.word	0x00000005
        /*0798*/ 	.word	0x00016868
        /*079c*/ 	.short	0x010a
        /*079e*/ 	.byte	0x3f
	.zero		1


	//   ....[71]....
        /*07a0*/ 	.word	0x0000f660
        /*07a4*/ 	.word	0x00000004
        /*07a8*/ 	.word	0x00016848
        /*07ac*/ 	.short	0x010a
        /*07ae*/ 	.byte	0x3f
	.zero		1


	//   ....[72]....
        /*07b0*/ 	.word	0x0000f6c0
        /*07b4*/ 	.word	0x00000004
        /*07b8*/ 	.word	0x00016860
        /*07bc*/ 	.short	0x010a
        /*07be*/ 	.byte	0x3f
	.zero		1


	//   ....[73]....
        /*07c0*/ 	.word	0x0000f710
        /*07c4*/ 	.word	0x00000004
        /*07c8*/ 	.word	0x00016860
        /*07cc*/ 	.short	0x010a
        /*07ce*/ 	.byte	0x3f
	.zero		1


	//   ....[74]....
        /*07d0*/ 	.word	0x0000f760
        /*07d4*/ 	.word	0x00000007
        /*07d8*/ 	.word	0x00016820
        /*07dc*/ 	.short	0x010a
        /*07de*/ 	.byte	0x3f
	.zero		1


	//   ....[75]....
        /*07e0*/ 	.word	0x0000f8d0
        /*07e4*/ 	.word	0x00000006
        /*07e8*/ 	.word	0x00000000
        /*07ec*/ 	.short	0x010a
        /*07ee*/ 	.byte	0x3f
	.zero		1


	//   ....[76]....
        /*07f0*/ 	.word	0x0000f920
        /*07f4*/ 	.word	0x00000003
        /*07f8*/ 	.word	0x00000000
        /*07fc*/ 	.short	0x010a
        /*07fe*/ 	.byte	0x3f
	.zero		1


	//   ....[77]....
        /*0800*/ 	.word	0x0000f970
        /*0804*/ 	.word	0x00000000
        /*0808*/ 	.word	0x00000000
        /*080c*/ 	.short	0x010a
        /*080e*/ 	.byte	0x3f
	.zero		1


	//----- nvinfo : EIATTR_NUM_MBARRIERS
	.align		4
.L_1569:
        /*0810*/ 	.byte	0x03, 0x38
        /*0812*/ 	.short	0x0016


	//----- nvinfo : EIATTR_EXIT_INSTR_OFFSETS
	.align		4
        /*0814*/ 	.byte	0x04, 0x1c
        /*0816*/ 	.short	(.L_1571 - .L_1570)


	//   ....[0]....
.L_1570:
        /*0818*/ 	.word	0x0000e200


	//----- nvinfo : EIATTR_MAX_THREADS
	.align		4
.L_1571:
        /*081c*/ 	.byte	0x04, 0x05
        /*081e*/ 	.short	(.L_1573 - .L_1572)
.L_1572:
        /*0820*/ 	.word	0x00000200
        /*0824*/ 	.word	0x00000001
        /*0828*/ 	.word	0x00000001


	//----- nvinfo : EIATTR_CRS_STACK_SIZE
	.align		4
.L_1573:
        /*082c*/ 	.byte	0x04, 0x1e
        /*082e*/ 	.short	(.L_1575 - .L_1574)
.L_1574:
        /*0830*/ 	.word	0x00000000


	//----- nvinfo : EIATTR_CBANK_PARAM_SIZE
	.align		4
.L_1575:
        /*0834*/ 	.byte	0x03, 0x19
        /*0836*/ 	.short	0x0a70


	//----- nvinfo : EIATTR_PARAM_CBANK
	.align		4
        /*0838*/ 	.byte	0x04, 0x0a
        /*083a*/ 	.short	(.L_1577 - .L_1576)
	.align		4
.L_1576:
        /*083c*/ 	.word	index@(.nv.constant0._ZN7cutlass13device_kernelIN5flash11enable_sm90INS1_16FlashAttnFwdSm90INS1_25CollectiveMainloopFwdSm90ILi2EN4cute5tupleIJNS5_1CILi1EEES8_S8_EEENS6_IJNS7_ILi192EEENS7_ILi128EEENS7_ILi64EEEEEELi64ENS_10bfloat16_tEfNS_4arch4Sm90ELb1ELb0ELb1ELb0ELb0ELb0ELb0ELb1ELb1ELb1ELb1ELb0EEENS1_21CollectiveEpilogueFwdINS6_IJSA_SC_SB_EEES9_SE_SG_Li384ELb0ELb1ELb1ELb0EEENS1_19SingleTileSchedulerILb0ELb1ELb1ELi192EEEEEEEEEvNT_6ParamsE)
        /*0840*/ 	.short	0x0210
        /*0842*/ 	.short	0x0a70


	//----- nvinfo : EIATTR_SW_WAR
	.align		4
.L_1577:
        /*0844*/ 	.byte	0x04, 0x36
        /*0846*/ 	.short	(.L_1579 - .L_1578)
.L_1578:
        /*0848*/ 	.word	0x00000008
.L_1579:


//--------------------- .nv.info._ZN7cutlass13device_kernelIN5flash11enable_sm90INS1_16FlashAttnFwdSm90INS1_25CollectiveMainloopFwdSm90ILi2EN4cute5tupleIJNS5_1CILi1EEES8_S8_EEENS6_IJNS7_ILi192EEENS7_ILi128EEENS7_ILi64EEEEEELi64ENS_10bfloat16_tEfNS_4arch4Sm90ELb1ELb0ELb1ELb1ELb0ELb0ELb0ELb1ELb1ELb1ELb1ELb0EEENS1_21CollectiveEpilogueFwdINS6_IJSA_SC_SB_EEES9_SE_SG_Li384ELb1ELb1ELb1ELb0EEENS1_36VarlenDynamicPersistentTileSchedulerILi192ELi128ELi384ELi128ELb1ELb1ELb1ELb1ELb1ELb1EEEEEEEEEvNT_6ParamsE --------------------------
	.section	.nv.info._ZN7cutlass13device_kernelIN5flash11enable_sm90INS1_16FlashAttnFwdSm90INS1_25CollectiveMainloopFwdSm90ILi2EN4cute5tupleIJNS5_1CILi1EEES8_S8_EEENS6_IJNS7_ILi192EEENS7_ILi128EEENS7_ILi64EEEEEELi64ENS_10bfloat16_tEfNS_4arch4Sm90ELb1ELb0ELb1ELb1ELb0ELb0ELb0ELb1ELb1ELb1ELb1ELb0EEENS1_21CollectiveEpilogueFwdINS6_IJSA_SC_SB_EEES9_SE_SG_Li384ELb1ELb1ELb1ELb0EEENS1_36VarlenDynamicPersistentTileSchedulerILi192ELi128ELi384ELi128ELb1ELb1ELb1ELb1ELb1ELb1EEEEEEEEEvNT_6ParamsE,"",@"SHT_CUDA_INFO"
	.sectionflags	@""
	.align	4


	//----- nvinfo : EIATTR_CUDA_API_VERSION
	.align		4
        /*0000*/ 	.byte	0x04, 0x37
        /*0002*/ 	.short	(.L_1581 - .L_1580)
.L_1580:
        /*0004*/ 	.word	0x00000082


	//----- nvinfo : EIATTR_KPARAM_INFO
	.align		4
.L_1581:
        /*0008*/ 	.byte	0x04, 0x17
        /*000a*/ 	.short	(.L_1583 - .L_1582)
.L_1582:
        /*000c*/ 	.word	0x00000000
        /*0010*/ 	.short	0x0000
        /*0012*/ 	.short	0x0070
        /*0014*/ 	.byte	0x00, 0xf0, 0x01, 0x2a


	//----- nvinfo : EIATTR_SPARSE_MMA_MASK
	.align		4
.L_1583:
        /*0018*/ 	.byte	0x03, 0x50
        /*001a*/ 	.short	0x0000


	//----- nvinfo : EIATTR_MAXREG_COUNT
	.align		4
        /*001c*/ 	.byte	0x03, 0x1b
        /*001e*/ 	.short	0x0080


	//----- nvinfo : EIATTR_NUM_BARRIERS
	.align		4
        /*0020*/ 	.byte	0x02, 0x4c
        /*0022*/ 	.byte	0x10
	.zero		1


	//----- nvinfo : EIATTR_EXTERNS
	.align		4
        /*0024*/ 	.byte	0x04, 0x0f
        /*0026*/ 	.short	(.L_1585 - .L_1584)


	//   ....[0]....
	.align		4
.L_1584:
        /*0028*/ 	.word	index@(__assertfail)


	//----- nvinfo : EIATTR_ANNOTATIONS
	.align		4
.L_1585:
        /*002c*/ 	.byte	0x04, 0x55
        /*002e*/ 	.short	(.L_1587 - .L_1586)


	//   ....[0]....
.L_1586:
        /* <DEDUP_REMOVED lines=32> */


	//----- nvinfo : EIATTR_MERCURY_ISA_VERSION
	.align		4
.L_1587:
        /*0218*/ 	.byte	0x03, 0x5f
        /*021a*/ 	.short	0x0101


	//----- nvinfo : EIATTR_UNUSED_LOAD_BYTE_OFFSET
	.align		4
        /*021c*/ 	.byte	0x04, 0x44
        /*021e*/ 	.short	(.L_1589 - .L_1588)


	//   ....[0]....
.L_1588:
        /*0220*/ 	.word	0x00000a30
        /*0224*/ 	.word	0x0000fff0


	//   ....[1]....
        /*0228*/ 	.word	0x00009e80
        /*022c*/ 	.word	0x0000fff0


	//----- nvinfo : EIATTR_INT_WARP_WIDE_INSTR_OFFSETS
	.align		4
.L_1589:
        /*0230*/ 	.byte	0x04, 0x31
        /*0232*/ 	.short	(.L_1591 - .L_1590)


	//   ....[0]....
.L_1590:
        /*0234*/ 	.word	0x00000120


	//   ....[1]....
        /*0238*/ 	.word	0x000001c0


	//   ....[2]....
        /*023c*/ 	.word	0x00000230


	//   ....[3]....
        /*0240*/ 	.word	0x0000db70


	//   ....[4]....
        /*0244*/ 	.word	0x0000dc00


	//   ....[5]....
        /*0248*/ 	.word	0x00010c80


	//   ....[6]....
        /*024c*/ 	.word	0x00010d10


	//----- nvinfo : EIATTR_COOP_GROUP_MASK_REGIDS
	.align		4
.L_1591:
        /*0250*/ 	.byte	0x04, 0x29
        /*0252*/ 	.short	(.L_1593 - .L_1592)


	//   ....[0]....
.L_1592:
        /*0254*/ 	.word	0xffffffff


	//   ....[1]....
        /*0258*/ 	.word	0xffffffff


	//   ....[2]....
        /*025c*/ 	.word	0xffffffff


	//   ....[3]....
        /*0260*/ 	.word	0xffffffff


	//   ....[4]....
        /*0264*/ 	.word	0xffffffff


	//   ....[5]....
        /*0268*/ 	.word	0xffffffff


	//   ....[6]....
        /*026c*/ 	.word	0xffffffff


	//   ....[7]....
        /*0270*/ 	.word	0xffffffff


	//   ....[8]....
        /*0274*/ 	.word	0xffffffff


	//   ....[9]....
        /*0278*/ 	.word	0xffffffff


	//   ....[10]....
        /*027c*/ 	.word	0xffffffff


	//   ....[11]....
        /*0280*/ 	.word	0xffffffff


	//   ....[12]....
        /*0284*/ 	.word	0xffffffff


	//   ....[13]....
        /*0288*/ 	.word	0xffffffff


	//   ....[14]....
        /*028c*/ 	.word	0xffffffff


	//   ....[15]....
        /*0290*/ 	.word	0xffffffff


	//   ....[16]....
        /*0294*/ 	.word	0xffffffff


	//   ....[17]....
        /*0298*/ 	.word	0xffffffff


	//   ....[18]....
        /*029c*/ 	.word	0xffffffff


	//   ....[19]....
        /*02a0*/ 	.word	0xffffffff


	//   ....[20]....
        /*02a4*/ 	.word	0xffffffff


	//   ....[21]....
        /*02a8*/ 	.word	0xffffffff


	//   ....[22]....
        /*02ac*/ 	.word	0xffffffff


	//   ....[23]....
        /*02b0*/ 	.word	0xffffffff


	//   ....[24]....
        /*02b4*/ 	.word	0xffffffff


	//   ....[25]....
        /*02b8*/ 	.word	0xffffffff


	//   ....[26]....
        /*02bc*/ 	.word	0xffffffff


	//   ....[27]....
        /*02c0*/ 	.word	0xffffffff


	//   ....[28]....
        /*02c4*/ 	.word	0xffffffff


	//   ....[29]....
        /*02c8*/ 	.word	0xffffffff


	//   ....[30]....
        /*02cc*/ 	.word	0xffffffff


	//   ....[31]....
        /*02d0*/ 	.word	0xffffffff


	//   ....[32]....
        /*02d4*/ 	.word	0xffffffff


	//   ....[33]....
        /*02d8*/ 	.word	0xffffffff


	//   ....[34]....
        /*02dc*/ 	.word	0xffffffff


	//   ....[35]....
        /*02e0*/ 	.word	0xffffffff


	//   ....[36]....
        /*02e4*/ 	.word	0xffffffff


	//   ....[37]....
        /*02e8*/ 	.word	0xffffffff


	//   ....[38]....
        /*02ec*/ 	.word	0xffffffff


	//   ....[39]....
        /*02f0*/ 	.word	0xffffffff


	//   ....[40]....
        /*02f4*/ 	.word	0xffffffff


	//   ....[41]....
        /*02f8*/ 	.word	0xffffffff


	//   ....[42]....
        /*02fc*/ 	.word	0xffffffff


	//   ....[43]....
        /*0300*/ 	.word	0xffffffff


	//   ....[44]....
        /*0304*/ 	.word	0xffffffff


	//   ....[45]....
        /*0308*/ 	.word	0xffffffff


	//   ....[46]....
        /*030c*/ 	.word	0xffffffff


	//   ....[47]....
        /*0310*/ 	.word	0xffffffff


	//   ....[48]....
        /*0314*/ 	.word	0xffffffff


	//   ....[49]....
        /*0318*/ 	.word	0xffffffff


	//   ....[50]....
        /*031c*/ 	.word	0xffffffff


	//   ....[51]....
        /*0320*/ 	.word	0xffffffff


	//   ....[52]....
        /*0324*/ 	.word	0xffffffff


	//   ....[53]....
        /*0328*/ 	.word	0xffffffff


	//   ....[54]....
        /*032c*/ 	.word	0xffffffff


	//   ....[55]....
        /*0330*/ 	.word	0xffffffff


	//   ....[56]....
        /*0334*/ 	.word	0xffffffff


	//   ....[57]....
        /*0338*/ 	.word	0xffffffff


	//   ....[58]....
        /*033c*/ 	.word	0xffffffff


	//   ....[59]....
        /*0340*/ 	.word	0xffffffff


	//   ....[60]....
        /*0344*/ 	.word	0xffffffff


	//   ....[61]....
        /*0348*/ 	.word	0xffffffff


	//   ....[62]....
        /*034c*/ 	.word	0xffffffff


	//   ....[63]....
        /*0350*/ 	.word	0xffffffff


	//   ....[64]....
        /*0354*/ 	.word	0xffffffff


	//   ....[65]....
        /*0358*/ 	.word	0xffffffff


	//   ....[66]....
        /*035c*/ 	.word	0xffffffff


	//   ....[67]....
        /*0360*/ 	.word	0xffffffff


	//   ....[68]....
        /*0364*/ 	.word	0xffffffff


	//   ....[69]....
        /*0368*/ 	.word	0xffffffff


	//   ....[70]....
        /*036c*/ 	.word	0xffffffff


	//   ....[71]....
        /*0370*/ 	.word	0xffffffff


	//   ....[72]....
        /*0374*/ 	.word	0xffffffff


	//   ....[73]....
        /*0378*/ 	.word	0xffffffff


	//   ....[74]....
        /*037c*/ 	.word	0xffffffff


	//   ....[75]....
        /*0380*/ 	.word	0xffffffff


	//   ....[76]....
        /*0384*/ 	.word	0xffffffff


	//   ....[77]....
        /*0388*/ 	.word	0xffffffff


	//   ....[78]....
        /*038c*/ 	.word	0xffffffff


	//   ....[79]....
        /*0390*/ 	.word	0xffffffff


	//   ....[80]....
        /*0394*/ 	.word	0xffffffff


	//   ....[81]....
        /*0398*/ 	.word	0xffffffff


	//   ....[82]....
        /*039c*/ 	.word	0xffffffff


	//   ....[83]....
        /*03a0*/ 	.word	0xffffffff


	//   ....[84]....
        /*03a4*/ 	.word	0xffffffff


	//   ....[85]....
        /*03a8*/ 	.word	0xffffffff


	//   ....[86]....
        /*03ac*/ 	.word	0xffffffff


	//   ....[87]....
        /*03b0*/ 	.word	0xffffffff


	//   ....[88]....
        /*03b4*/ 	.word	0xffffffff


	//   ....[89]....
        /*03b8*/ 	.word	0xffffffff


	//   ....[90]....
        /*03bc*/ 	.word	0xffffffff


	//   ....[91]....
        /*03c0*/ 	.word	0xffffffff


	//   ....[92]....
        /*03c4*/ 	.word	0xffffffff


	//   ....[93]....
        /*03c8*/ 	.word	0xffffffff


	//   ....[94]....
        /*03cc*/ 	.word	0xffffffff


	//   ....[95]....
        /*03d0*/ 	.word	0xffffffff


	//   ....[96]....
        /*03d4*/ 	.word	0xffffffff


	//   ....[97]....
        /*03d8*/ 	.word	0xffffffff


	//   ....[98]....
        /*03dc*/ 	.word	0xffffffff


	//   ....[99]....
        /*03e0*/ 	.word	0xffffffff


	//   ....[100]....
        /*03e4*/ 	.word	0xffffffff


	//   ....[101]....
        /*03e8*/ 	.word	0xffffffff


	//   ....[102]....
        /*03ec*/ 	.word	0xffffffff


	//   ....[103]....
        /*03f0*/ 	.word	0xffffffff


	//   ....[104]....
        /*03f4*/ 	.word	0xffffffff


	//   ....[105]....
        /*03f8*/ 	.word	0xffffffff


	//   ....[106]....
        /*03fc*/ 	.word	0xffffffff


	//   ....[107]....
        /*0400*/ 	.word	0xffffffff


	//   ....[108]....
        /*0404*/ 	.word	0xffffffff


	//   ....[109]....
        /*0408*/ 	.word	0xffffffff


	//   ....[110]....
        /*040c*/ 	.word	0xffffffff


	//   ....[111]....
        /*0410*/ 	.word	0xffffffff


	//   ....[112]....
        /*0414*/ 	.word	0xffffffff


	//   ....[113]....
        /*0418*/ 	.word	0x0500000f


	//   ....[114]....
        /*041c*/ 	.word	0x0500000f


	//   ....[115]....
        /*0420*/ 	.word	0x0500000f


	//   ....[116]....
        /*0424*/ 	.word	0x0500000f


	//   ....[117]....
        /*0428*/ 	.word	0x0500000f


	//   ....[118]....
        /*042c*/ 	.word	0x0500000f


	//   ....[119]....
        /*0430*/ 	.word	0x0500000f


	//   ....[120]....
        /*0434*/ 	.word	0x0500000f


	//   ....[121]....
        /*0438*/ 	.word	0x0500000f


	//   ....[122]....
        /*043c*/ 	.word	0x0500000f


	//   ....[123]....
        /*0440*/ 	.word	0x0500000f


	//   ....[124]....
        /*0444*/ 	.word	0x0500000f


	//   ....[125]....
        /*0448*/ 	.word	0x0500000f


	//   ....[126]....
        /*044c*/ 	.word	0x0500000f


	//   ....[127]....
        /*0450*/ 	.word	0x0500000f


	//   ....[128]....
        /*0454*/ 	.word	0x0500000f


	//   ....[129]....
        /*0458*/ 	.word	0x0500000f


	//   ....[130]....
        /*045c*/ 	.word	0x0500000f


	//   ....[131]....
        /*0460*/ 	.word	0x0500000f


	//   ....[132]....
        /*0464*/ 	.word	0x0500000f


	//   ....[133]....
        /*0468*/ 	.word	0x0500000f


	//   ....[134]....
        /*046c*/ 	.word	0x0500000f


	//   ....[135]....
        /*0470*/ 	.word	0x0500000f


	//   ....[136]....
        /*0474*/ 	.word	0x0500000f


	//   ....[137]....
        /*0478*/ 	.word	0x0500000f


	//   ....[138]....
        /*047c*/ 	.word	0x0500000f


	//   ....[139]....
        /*0480*/ 	.word	0x0500000f


	//   ....[140]....
        /*0484*/ 	.word	0x0500000f


	//   ....[141]....
        /*0488*/ 	.word	0x0500000f


	//   ....[142]....
        /*048c*/ 	.word	0x0500000f


	//   ....[143]....
        /*0490*/ 	.word	0x0500000f


	//   ....[144]....
        /*0494*/ 	.word	0x0500000f


	//   ....[145]....
        /*0498*/ 	.word	0x0500000f


	//   ....[146]....
        /*049c*/ 	.word	0x0500000f


	//   ....[147]....
        /*04a0*/ 	.word	0x0500000f


	//   ....[148]....
        /*04a4*/ 	.word	0x0500000f


	//   ....[149]....
        /*04a8*/ 	.word	0x0500000f


	//   ....[150]....
        /*04ac*/ 	.word	0x0500000f


	//   ....[151]....
        /*04b0*/ 	.word	0x0500000f


	//   ....[152]....
        /*04b4*/ 	.word	0x0500000f


	//   ....[153]....
        /*04b8*/ 	.word	0x0500000f


	//   ....[154]....
        /*04bc*/ 	.word	0x0500000f


	//   ....[155]....
        /*04c0*/ 	.word	0x0500000f


	//   ....[156]....
        /*04c4*/ 	.word	0x0500000f


	//----- nvinfo : EIATTR_COOP_GROUP_INSTR_OFFSETS
	.align		4
.L_1593:
        /*04c8*/ 	.byte	0x04, 0x28
        /*04ca*/ 	.short	(.L_1595 - .L_1594)


	//   ....[0]....
.L_1594:
        /*04cc*/ 	.word	0x00000060


	//   ....[1]....
        /*04d0*/ 	.word	0x00000130


	//   ....[2]....
        /*04d4*/ 	.word	0x000001e0


	//   ....[3]....
        /*04d8*/ 	.word	0x000003a0


	//   ....[4]....
        /*04dc*/ 	.word	0x00000500


	//   ....[5]....
        /*04e0*/ 	.word	0x00000620


	//   ....[6]....
        /*04e4*/ 	.word	0x00000780


	//   ....[7]....
        /*04e8*/ 	.word	0x000017f0


	//   ....[8]....
        /*04ec*/ 	.word	0x00002030


	//   ....[9]....
        /*04f0*/ 	.word	0x00002160


	//   ....[10]....
        /*04f4*/ 	.word	0x00002ab0


	//   ....[11]....
        /*04f8*/ 	.word	0x00002b40


	//   ....[12]....
        /*04fc*/ 	.word	0x00003510


	//   ....[13]....
        /*0500*/ 	.word	0x00003570


	//   ....[14]....
        /*0504*/ 	.word	0x00004990


	//   ....[15]....
        /*0508*/ 	.word	0x00005460


	//   ....[16]....
        /*050c*/ 	.word	0x00005600


	//   ....[17]....
        /*0510*/ 	.word	0x000056d0


	//   ....[18]....
        /*0514*/ 	.word	0x00006110


	//   ....[19]....
        /*0518*/ 	.word	0x000061a0


	//   ....[20]....
        /*051c*/ 	.word	0x00007f10


	//   ....[21]....
        /*0520*/ 	.word	0x00007f70


	//   ....[22]....
        /*0524*/ 	.word	0x00008670


	//   ....[23]....
        /*0528*/ 	.word	0x000086e0


	//   ....[24]....
        /*052c*/ 	.word	0x00009770


	//   ....[25]....
        /*0530*/ 	.word	0x000097a0


	//   ....[26]....
        /*0534*/ 	.word	0x00009880


	//   ....[27]....
        /*0538*/ 	.word	0x000098a0


	//   ....[28]....
        /*053c*/ 	.word	0x0000a660


	//   ....[29]....
        /*0540*/ 	.word	0x0000a670


	//   ....[30]....
        /*0544*/ 	.word	0x0000a680


	//   ....[31]....
        /*0548*/ 	.word	0x0000a6c0


	//   ....[32]....
        /*054c*/ 	.word	0x0000ac40


	//   ....[33]....
        /*0550*/ 	.word	0x0000ac60


	//   ....[34]....
        /*0554*/ 	.word	0x0000ac70


	//   ....[35]....
        /*0558*/ 	.word	0x0000ac90


	//   ....[36]....
        /*055c*/ 	.word	0x0000acb0


	//   ....[37]....
        /*0560*/ 	.word	0x0000acd0


	//   ....[38]....
        /*0564*/ 	.word	0x0000ade0


	//   ....[39]....
        /*0568*/ 	.word	0x0000adf0


	//   ....[40]....
        /*056c*/ 	.word	0x0000b1a0


	//   ....[41]....
        /*0570*/ 	.word	0x0000b1e0


	//   ....[42]....
        /*0574*/ 	.word	0x0000b4e0


	//   ....[43]....
        /*0578*/ 	.word	0x0000b4f0


	//   ....[44]....
        /*057c*/ 	.word	0x0000bf50


	//   ....[45]....
        /*0580*/ 	.word	0x0000bf90


	//   ....[46]....
        /*0584*/ 	.word	0x0000bfc0


	//   ....[47]....
        /*0588*/ 	.word	0x0000bff0


	//   ....[48]....
        /*058c*/ 	.word	0x0000c010


	//   ....[49]....
        /*0590*/ 	.word	0x0000c020


	//   ....[50]....
        /*0594*/ 	.word	0x0000c030


	//   ....[51]....
        /*0598*/ 	.word	0x0000c050


	//   ....[52]....
        /*059c*/ 	.word	0x0000c1a0


	//   ....[53]....
        /*05a0*/ 	.word	0x0000c3b0


	//   ....[54]....
        /*05a4*/ 	.word	0x0000c3e0


	//   ....[55]....
        /*05a8*/ 	.word	0x0000c410


	//   ....[56]....
        /*05ac*/ 	.word	0x0000c440


	//   ....[57]....
        /*05b0*/ 	.word	0x0000c470


	//   ....[58]....
        /*05b4*/ 	.word	0x0000c4a0


	//   ....[59]....
        /*05b8*/ 	.word	0x0000c630


	//   ....[60]....
        /*05bc*/ 	.word	0x0000c660


	//   ....[61]....
        /*05c0*/ 	.word	0x0000c690


	//   ....[62]....
        /*05c4*/ 	.word	0x0000c6c0


	//   ....[63]....
        /*05c8*/ 	.word	0x0000c6f0


	//   ....[64]....
        /*05cc*/ 	.word	0x0000c720


	//   ....[65]....
        /*05d0*/ 	.word	0x0000c7b0


	//   ....[66]....
        /*05d4*/ 	.word	0x0000c7e0


	//   ....[67]....
        /*05d8*/ 	.word	0x0000c7f0


	//   ....[68]....
        /*05dc*/ 	.word	0x0000c830


	//   ....[69]....
        /*05e0*/ 	.word	0x0000e0f0


	//   ....[70]....
        /*05e4*/ 	.word	0x0000ec40


	//   ....[71]....
        /*05e8*/ 	.word	0x0000ec50


	//   ....[72]....
        /*05ec*/ 	.word	0x0000ec70


	//   ....[73]....
        /*05f0*/ 	.word	0x0000ed00


	//   ....[74]....
        /*05f4*/ 	.word	0x0000ed20


	//   ....[75]....
        /*05f8*/ 	.word	0x0000eda0


	//   ....[76]....
        /*05fc*/ 	.word	0x0000edc0


	//   ....[77]....
        /*0600*/ 	.word	0x0000ee40


	//   ....[78]....
        /*0604*/ 	.word	0x0000ee60


	//   ....[79]....
        /*0608*/ 	.word	0x0000eee0


	//   ....[80]....
        /*060c*/ 	.word	0x0000ef00


	//   ....[81]....
        /*0610*/ 	.word	0x0000ef80


	//   ....[82]....
        /*0614*/ 	.word	0x0000efa0


	//   ....[83]....
        /*0618*/ 	.word	0x0000f020


	//   ....[84]....
        /*061c*/ 	.word	0x0000f040


	//   ....[85]....
        /*0620*/ 	.word	0x0000f050


	//   ....[86]....
        /*0624*/ 	.word	0x0000f0c0


	//   ....[87]....
        /*0628*/ 	.word	0x0000f110


	//   ....[88]....
        /*062c*/ 	.word	0x0000f1c0


	//   ....[89]....
        /*0630*/ 	.word	0x0000f1d0


	//   ....[90]....
        /*0634*/ 	.word	0x0000f240


	//   ....[91]....
        /*0638*/ 	.word	0x0000f250


	//   ....[92]....
        /*063c*/ 	.word	0x0000f290


	//   ....[93]....
        /*0640*/ 	.word	0x0000f2b0


	//   ....[94]....
        /*0644*/ 	.word	0x00011220


	//   ....[95]....
        /*0648*/ 	.word	0x00011250


	//   ....[96]....
        /*064c*/ 	.word	0x000112b0


	//   ....[97]....
        /*0650*/ 	.word	0x000112e0


	//   ....[98]....
        /*0654*/ 	.word	0x00011310


	//   ....[99]....
        /*0658*/ 	.word	0x00011340


	//   ....[100]....
        /*065c*/ 	.word	0x00011370


	//   ....[101]....
        /*0660*/ 	.word	0x000113a0


	//   ....[102]....
        /*0664*/ 	.word	0x00011540


	//   ....[103]....
        /*0668*/ 	.word	0x00011570


	//   ....[104]....
        /*066c*/ 	.word	0x000115a0


	//   ....[105]....
        /*0670*/ 	.word	0x000115d0


	//   ....[106]....
        /*0674*/ 	.word	0x00011600


	//   ....[107]....
        /*0678*/ 	.word	0x00011630


	//   ....[108]....
        /*067c*/ 	.word	0x000116f0


	//   ....[109]....
        /*0680*/ 	.word	0x00011710


	//   ....[110]....
        /*0684*/ 	.word	0x00011730


	//   ....[111]....
        /*0688*/ 	.word	0x00011790


	//   ....[112]....
        /*068c*/ 	.word	0x000121b0


	//   ....[113]....
        /*0690*/ 	.word	0x00012750


	//   ....[114]....
        /*0694*/ 	.word	0x00012900


	//   ....[115]....
        /*0698*/ 	.word	0x00012950


	//   ....[116]....
        /*069c*/ 	.word	0x000129b0


	//   ....[117]....
        /*06a0*/ 	.word	0x00012aa0


	//   ....[118]....
        /*06a4*/ 	.word	0x00012b00


	//   ....[119]....
        /*06a8*/ 	.word	0x00012c00


	//   ....[120]....
        /*06ac*/ 	.word	0x00012c60


	//   ....[121]....
        /*06b0*/ 	.word	0x00012d60


	//   ....[122]....
        /*06b4*/ 	.word	0x00012dc0


	//   ....[123]....
        /*06b8*/ 	.word	0x00012ec0


	//   ....[124]....
        /*06bc*/ 	.word	0x00012f20


	//   ....[125]....
        /*06c0*/ 	.word	0x00013020


	//   ....[126]....
        /*06c4*/ 	.word	0x00013080


	//   ....[127]....
        /*06c8*/ 	.word	0x00013180


	//   ....[128]....
        /*06cc*/ 	.word	0x000131e0


	//   ....[129]....
        /*06d0*/ 	.word	0x00013290


	//   ....[130]....
        /*06d4*/ 	.word	0x00013360


	//   ....[131]....
        /*06d8*/ 	.word	0x00013430


	//   ....[132]....
        /*06dc*/ 	.word	0x00013490


	//   ....[133]....
        /*06e0*/ 	.word	0x00013570


	//   ....[134]....
        /*06e4*/ 	.word	0x000135d0


	//   ....[135]....
        /*06e8*/ 	.word	0x000136a0


	//   ....[136]....
        /*06ec*/ 	.word	0x00013700


	//   ....[137]....
        /*06f0*/ 	.word	0x000137c0


	//   ....[138]....
        /*06f4*/ 	.word	0x00013ae0


	//   ....[139]....
        /*06f8*/ 	.word	0x00013b80


	//   ....[140]....
        /*06fc*/ 	.word	0x00013cf0


	//   ....[141]....
        /*0700*/ 	.word	0x00013d60


	//   ....[142]....
        /*0704*/ 	.word	0x00013dd0


	//   ....[143]....
        /*0708*/ 	.word	0x00013e40


	//   ....[144]....
        /*070c*/ 	.word	0x00013eb0


	//   ....[145]....
        /*0710*/ 	.word	0x00013f30


	//   ....[146]....
        /*0714*/ 	.word	0x00013fb0


	//   ....[147]....
        /*0718*/ 	.word	0x00014040


	//   ....[148]....
        /*071c*/ 	.word	0x000140b0


	//   ....[149]....
        /*0720*/ 	.word	0x00014120


	//   ....[150]....
        /*0724*/ 	.word	0x00014190


	//   ....[151]....
        /*0728*/ 	.word	0x00014210


	//   ....[152]....
        /*072c*/ 	.word	0x00014280


	//   ....[153]....
        /*0730*/ 	.word	0x00014310


	//   ....[154]....
        /*0734*/ 	.word	0x00014370


	//   ....[155]....
        /*0738*/ 	.word	0x00014400


	//   ....[156]....
        /*073c*/ 	.word	0x00014530


	//----- nvinfo : EIATTR_REG_RECONFIG
	.align		4
.L_1595:
        /*0740*/ 	.byte	0x01, 0x54
	.zero		2


	//----- nvinfo : EIATTR_SYSCALL_OFFSETS
	.align		4
        /*0744*/ 	.byte	0x04, 0x46
        /*0746*/ 	.short	(.L_1597 - .L_1596)


	//   ....[0]....
.L_1596:
        /*0748*/ 	.word	0x000019a0


	//   ....[1]....
        /*074c*/ 	.word	0x0000dd60


	//   ....[2]....
        /*0750*/ 	.word	0x0000deb0


	//   ....[3]....
        /*0754*/ 	.word	0x0000dfa0


	//   ....[4]....
        /*0758*/ 	.word	0x0000e770


	//----- nvinfo : EIATTR_MBARRIER_INSTR_OFFSETS
	.align		4
.L_1597:
        /*075c*/ 	.byte	0x04, 0x39
        /*075e*/ 	.short	(.L_1599 - .L_1598)


	//   ....[0]....
.L_1598:
        /*0760*/ 	.word	0x00000250
        /*0764*/ 	.word	0x000000ff
        /*0768*/ 	.word	0x00016800
        /*076c*/ 	.short	0x0100
        /*076e*/ 	.byte	0x08
	.zero		1


	//   ....[1]....
        /*0770*/ 	.word	0x00000260
        /*0774*/ 	.word	0x000000ff
        /*0778*/ 	.word	0x00016820
        /*077c*/ 	.short	0x0100
        /*077e*/ 	.byte	0x08
	.zero		1


	//   ....[2]....
        /*0780*/ 	.word	0x00000350
        /*0784*/ 	.word	0x000000ff
        /*0788*/ 	.word	0x00016830
        /*078c*/ 	.short	0x0100
        /*078e*/ 	.byte	0x08
	.zero		1


	//   ....[3]....
        /*0790*/ 	.word	0x00000360
        /*0794*/ 	.word	0x000000ff
        /*0798*/ 	.word	0x00016840
        /*079c*/ 	.short	0x0100
        /*079e*/ 	.byte	0x08
	.zero		1


	//   ....[4]....
        /*07a0*/ 	.word	0x00000370
        /*07a4*/ 	.word	0x000000ff
        /*07a8*/ 	.word	0x00016838
        /*07ac*/ 	.short	0x0100
        /*07ae*/ 	.byte	0x08
	.zero		1


	//   ....[5]....
        /*07b0*/ 	.word	0x00000380
        /*07b4*/ 	.word	0x000000ff
        /*07b8*/ 	.word	0x00016848
        /*07bc*/ 	.short	0x0100
        /*07be*/ 	.byte	0x08
	.zero		1


	//   ....[6]....
        /*07c0*/ 	.word	0x000004b0
        /*07c4*/ 	.word	0x000000ff
        /*07c8*/ 	.word	0x00016850
        /*07cc*/ 	.short	0x0100
        /*07ce*/ 	.byte	0x08
	.zero		1


	//   ....[7]....
        /*07d0*/ 	.word	0x000004c0
        /*07d4*/ 	.word	0x000000ff
        /*07d8*/ 	.word	0x00016860
        /*07dc*/ 	.short	0x0100
        /*07de*/ 	.byte	0x08
	.zero		1


	//   ....[8]....
        /*07e0*/ 	.word	0x000004d0
        /*07e4*/ 	.word	0x000000ff
        /*07e8*/ 	.word	0x00016858
        /*07ec*/ 	.short	0x0100
        /*07ee*/ 	.byte	0x08
	.zero		1


	//   ....[9]....
        /*07f0*/ 	.word	0x000004e0
        /*07f4*/ 	.word	0x000000ff
        /*07f8*/ 	.word	0x00016868
        /*07fc*/ 	.short	0x0100
        /*07fe*/ 	.byte	0x08
	.zero		1


	//   ....[10]....
        /*0800*/ 	.word	0x000005d0
        /*0804*/ 	.word	0x000000ff
        /*0808*/ 	.word	0x00016870
        /*080c*/ 	.short	0x0100
        /*080e*/ 	.byte	0x06
	.zero		1


	//   ....[11]....
        /*0810*/ 	.word	0x000005e0
        /*0814*/ 	.word	0x000000ff
        /*0818*/ 	.word	0x00016880
        /*081c*/ 	.short	0x0100
        /*081e*/ 	.byte	0x06
	.zero		1


	//   ....[12]....
        /*0820*/ 	.word	0x000005f0
        /*0824*/ 	.word	0x000000ff
        /*0828*/ 	.word	0x00016878
        /*082c*/ 	.short	0x0100
        /*082e*/ 	.byte	0x06
	.zero		1


	//   ....[13]....
        /*0830*/ 	.word	0x00000600
        /*0834*/ 	.word	0x000000ff
        /*0838*/ 	.word	0x00016888
        /*083c*/ 	.short	0x0100
        /*083e*/ 	.byte	0x06
	.zero		1


	//   ....[14]....
        /*0840*/ 	.word	0x00000730
        /*0844*/ 	.word	0x000000ff
        /*0848*/ 	.word	0x00016890
        /*084c*/ 	.short	0x0100
        /*084e*/ 	.byte	0x08
	.zero		1


	//   ....[15]....
        /*0850*/ 	.word	0x00000740
        /*0854*/ 	.word	0x000000ff
        /*0858*/ 	.word	0x000168a0
        /*085c*/ 	.short	0x0100
        /*085e*/ 	.byte	0x08
	.zero		1


	//   ....[16]....
        /*0860*/ 	.word	0x00000750
        /*0864*/ 	.word	0x000000ff
        /*0868*/ 	.word	0x00016898
        /*086c*/ 	.short	0x0100
        /*086e*/ 	.byte	0x08
	.zero		1


	//   ....[17]....
        /*0870*/ 	.word	0x00000760
        /*0874*/ 	.word	0x000000ff
        /*0878*/ 	.word	0x000168a8
        /*087c*/ 	.short	0x0100
        /*087e*/ 	.byte	0x08
	.zero		1


	//   ....[18]....
        /*0880*/ 	.word	0x00000890
        /*0884*/ 	.word	0x000000ff
        /*0888*/ 	.word	0x000168b0
        /*088c*/ 	.short	0x0100
        /*088e*/ 	.byte	0x08
	.zero		1


	//   ....[19]....
        /*0890*/ 	.word	0x000008a0
        /*0894*/ 	.word	0x000000ff
        /*0898*/ 	.word	0x000168c0
        /*089c*/ 	.short	0x0100
        /*089e*/ 	.byte	0x08
	.zero		1


	//   ....[20]....
        /*08a0*/ 	.word	0x000008b0
        /*08a4*/ 	.word	0x000000ff
        /*08a8*/ 	.word	0x000168b8
        /*08ac*/ 	.short	0x0100
        /*08ae*/ 	.byte	0x08
	.zero		1


	//   ....[21]....
        /*08b0*/ 	.word	0x000008c0
        /*08b4*/ 	.word	0x000000ff
        /*08b8*/ 	.word	0x000168c8
        /*08bc*/ 	.short	0x0100
        /*08be*/ 	.byte	0x08
	.zero		1


	//   ....[22]....
        /*08c0*/ 	.word	0x00001a10
        /*08c4*/ 	.word	0x000000ff
        /*08c8*/ 	.word	0x00016800
        /*08cc*/ 	.short	0x010a
        /*08ce*/ 	.byte	0x26
	.zero		1


	//   ....[23]....
        /*08d0*/ 	.word	0x00001a90
        /*08d4*/ 	.word	0x00000000
        /*08d8*/ 	.word	0x00016830
        /*08dc*/ 	.short	0x010a
        /*08de*/ 	.byte	0x3f
	.zero		1


	//   ....[24]....
        /*08e0*/ 	.word	0x00001af0
        /*08e4*/ 	.word	0x00000000
        /*08e8*/ 	.word	0x00016830
        /*08ec*/ 	.short	0x010a
        /*08ee*/ 	.byte	0x3f
	.zero		1


	//   ....[25]....
        /*08f0*/ 	.word	0x00002480
        /*08f4*/ 	.word	0x00000000
        /*08f8*/ 	.word	0x00000000
        /*08fc*/ 	.short	0x0101
        /*08fe*/ 	.byte	0x3f
	.zero		1


	//   ....[26]....
        /*0900*/ 	.word	0x00004410
        /*0904*/ 	.word	0x000000ff
        /*0908*/ 	.word	0x00016830
        /*090c*/ 	.short	0x010a
        /*090e*/ 	.byte	0x0a
	.zero		1


	//   ....[27]....
        /*0910*/ 	.word	0x00004450
        /*0914*/ 	.word	0x000000ff
        /*0918*/ 	.word	0x00016830
        /*091c*/ 	.short	0x010a
        /*091e*/ 	.byte	0x0a
	.zero		1


	//   ....[28]....
        /*0920*/ 	.word	0x00004670
        /*0924*/ 	.word	0x000000ff
        /*0928*/ 	.word	0x00016850
        /*092c*/ 	.short	0x010a
        /*092e*/ 	.byte	0x0a
	.zero		1


	//   ....[29]....
        /*0930*/ 	.word	0x000046b0
        /*0934*/ 	.word	0x000000ff
        /*0938*/ 	.word	0x00016850
        /*093c*/ 	.short	0x010a
        /*093e*/ 	.byte	0x0a
	.zero		1


	//   ....[30]....
        /*0940*/ 	.word	0x000065d0
        /*0944*/ 	.word	0x0000002f
        /*0948*/ 	.word	0x00000000
        /*094c*/ 	.short	0x0101
        /*094e*/ 	.byte	0x3f
	.zero		1


	//   ....[31]....
        /*0950*/ 	.word	0x00006770
        /*0954*/ 	.word	0x00000002
        /*0958*/ 	.word	0x00000000
        /*095c*/ 	.short	0x0101
        /*095e*/ 	.byte	0x3f
	.zero		1


	//   ....[32]....
        /*0960*/ 	.word	0x00007270
        /*0964*/ 	.word	0x000000ff
        /*0968*/ 	.word	0x00016830
        /*096c*/ 	.short	0x010a
        /*096e*/ 	.byte	0x0a
	.zero		1


	//   ....[33]....
        /*0970*/ 	.word	0x000072b0
        /*0974*/ 	.word	0x000000ff
        /*0978*/ 	.word	0x00016830
        /*097c*/ 	.short	0x010a
        /*097e*/ 	.byte	0x0a
	.zero		1


	//   ....[34]....
        /*0980*/ 	.word	0x000074d0
        /*0984*/ 	.word	0x000000ff
        /*0988*/ 	.word	0x00016850
        /*098c*/ 	.short	0x010a
        /*098e*/ 	.byte	0x0a
	.zero		1


	//   ....[35]....
        /*0990*/ 	.word	0x00007510
        /*0994*/ 	.word	0x000000ff
        /*0998*/ 	.word	0x00016850
        /*099c*/ 	.short	0x010a
        /*099e*/ 	.byte	0x0a
	.zero		1


	//   ....[36]....
        /*09a0*/ 	.word	0x00008af0
        /*09a4*/ 	.word	0x0000001d
        /*09a8*/ 	.word	0x00000000
        /*09ac*/ 	.short	0x0101
        /*09ae*/ 	.byte	0x3f
	.zero		1


	//   ....[37]....
        /*09b0*/ 	.word	0x00008c50
        /*09b4*/ 	.word	0x00000021
        /*09b8*/ 	.word	0x00000000
        /*09bc*/ 	.short	0x0101
        /*09be*/ 	.byte	0x3f
	.zero		1


	//   ....[38]....
        /*09c0*/ 	.word	0x000096c0
        /*09c4*/ 	.word	0x000000ff
        /*09c8*/ 	.word	0x00016850
        /*09cc*/ 	.short	0x010a
        /*09ce*/ 	.byte	0x05
	.zero		1


	//   ....[39]....
        /*09d0*/ 	.word	0x00009700
        /*09d4*/ 	.word	0x000000ff
        /*09d8*/ 	.word	0x00016850
        /*09dc*/ 	.short	0x010a
        /*09de*/ 	.byte	0x05
	.zero		1


	//   ....[40]....
        /*09e0*/ 	.word	0x00009c20
        /*09e4*/ 	.word	0x00000008
        /*09e8*/ 	.word	0x00000000
        /*09ec*/ 	.short	0x0101
        /*09ee*/ 	.byte	0x3f
	.zero		1


	//   ....[41]....
        /*09f0*/ 	.word	0x0000ad60
        /*09f4*/ 	.word	0x00000011
        /*09f8*/ 	.word	0x00000000
        /*09fc*/ 	.short	0x0101
        /*09fe*/ 	.byte	0x3f
	.zero		1


	//   ....[42]....
        /*0a00*/ 	.word	0x0000afc0
        /*0a04*/ 	.word	0x00000011
        /*0a08*/ 	.word	0x00000000
        /*0a0c*/ 	.short	0x0101
        /*0a0e*/ 	.byte	0x3f
	.zero		1


	//   ....[43]....
        /*0a10*/ 	.word	0x0000e2f0
        /*0a14*/ 	.word	0x00000000
        /*0a18*/ 	.word	0x00016840
        /*0a1c*/ 	.short	0x010a
        /*0a1e*/ 	.byte	0x3f
	.zero		1


	//   ....[44]....
        /*0a20*/ 	.word	0x0000f360
        /*0a24*/ 	.word	0x00000011
        /*0a28*/ 	.word	0x00016800
        /*0a2c*/ 	.short	0x0107
        /*0a2e*/ 	.byte	0x3f
	.zero		1


	//   ....[45]....
        /*0a30*/ 	.word	0x0000f450
        /*0a34*/ 	.word	0x00000011
        /*0a38*/ 	.word	0x00016800
        /*0a3c*/ 	.short	0x0101
        /*0a3e*/ 	.byte	0x3f
	.zero		1


	//   ....[46]....
        /*0a40*/ 	.word	0x0000f470
        /*0a44*/ 	.word	0x00000011
        /*0a48*/ 	.word	0x00016820
        /*0a4c*/ 	.short	0x010a
        /*0a4e*/ 	.byte	0x3f
	.zero		1


	//   ....[47]....
        /*0a50*/ 	.word	0x0000f800
        /*0a54*/ 	.word	0x00000004
        /*0a58*/ 	.word	0x00016840
        /*0a5c*/ 	.short	0x010a
        /*0a5e*/ 	.byte	0x3f
	.zero		1


	//   ....[48]....
        /*0a60*/ 	.word	0x0000fa80
        /*0a64*/ 	.word	0x00000003
        /*0a68*/ 	.word	0x00000060
        /*0a6c*/ 	.short	0x010a
        /*0a6e*/ 	.byte	0x3f
	.zero		1


	//   ....[49]....
        /*0a70*/ 	.word	0x0000ffd0
        /*0a74*/ 	.word	0x00000002
        /*0a78*/ 	.word	0x00016840
        /*0a7c*/ 	.short	0x010a
        /*0a7e*/ 	.byte	0x3f
	.zero		1


	//   ....[50]....
        /*0a80*/ 	.word	0x00010250
        /*0a84*/ 	.word	0x0000000a
        /*0a88*/ 	.word	0x00000060
        /*0a8c*/ 	.short	0x010a
        /*0a8e*/ 	.byte	0x3f
	.zero		1


	//   ....[51]....
        /*0a90*/ 	.word	0x000106e0
        /*0a94*/ 	.word	0x00000002
        /*0a98*/ 	.word	0x00016840
        /*0a9c*/ 	.short	0x010a
        /*0a9e*/ 	.byte	0x3f
	.zero		1


	//   ....[52]....
        /*0aa0*/ 	.word	0x00010970
        /*0aa4*/ 	.word	0x00000007
        /*0aa8*/ 	.word	0x00000060
        /*0aac*/ 	.short	0x010a
        /*0aae*/ 	.byte	0x3f
	.zero		1


	//   ....[53]....
        /*0ab0*/ 	.word	0x00010dc0
        /*0ab4*/ 	.word	0x00000003
        /*0ab8*/ 	.word	0x00016860
        /*0abc*/ 	.short	0x010a
        /*0abe*/ 	.byte	0x3f
	.zero		1


	//   ....[54]....
        /*0ac0*/ 	.word	0x00012130
        /*0ac4*/ 	.word	0x00000009
        /*0ac8*/ 	.word	0x00016820
        /*0acc*/ 	.short	0x010a
        /*0ace*/ 	.byte	0x3f
	.zero		1


	//   ....[55]....
        /*0ad0*/ 	.word	0x000122d0
        /*0ad4*/ 	.word	0x00000007
        /*0ad8*/ 	.word	0x00000000
        /*0adc*/ 	.short	0x010a
        /*0ade*/ 	.byte	0x3f
	.zero		1


	//   ....[56]....
        /*0ae0*/ 	.word	0x00012340
        /*0ae4*/ 	.word	0x00000003
        /*0ae8*/ 	.word	0x00000000
        /*0aec*/ 	.short	0x010a
        /*0aee*/ 	.byte	0x3f
	.zero		1


	//   ....[57]....
        /*0af0*/ 	.word	0x000123a0
        /*0af4*/ 	.word	0x00000005
        /*0af8*/ 	.word	0x00000000
        /*0afc*/ 	.short	0x010a
        /*0afe*/ 	.byte	0x3f
	.zero		1


	//   ....[58]....
        /*0b00*/ 	.word	0x000123d0
        /*0b04*/ 	.word	0x00000003
        /*0b08*/ 	.word	0x00000000
        /*0b0c*/ 	.short	0x010a
        /*0b0e*/ 	.byte	0x3f
	.zero		1


	//   ....[59]....
        /*0b10*/ 	.word	0x00012440
        /*0b14*/ 	.word	0x00000003
        /*0b18*/ 	.word	0x00016800
        /*0b1c*/ 	.short	0x010a
        /*0b1e*/ 	.byte	0x3f
	.zero		1


	//   ....[60]....
        /*0b20*/ 	.word	0x00012490
        /*0b24*/ 	.word	0x00000000
        /*0b28*/ 	.word	0x00016830
        /*0b2c*/ 	.short	0x010a
        /*0b2e*/ 	.byte	0x3f
	.zero		1


	//   ....[61]....
        /*0b30*/ 	.word	0x000124f0
        /*0b34*/ 	.word	0x00000008
        /*0b38*/ 	.word	0x00016830
        /*0b3c*/ 	.short	0x010a
        /*0b3e*/ 	.byte	0x3f
	.zero		1


	//   ....[62]....
        /*0b40*/ 	.word	0x00012550
        /*0b44*/ 	.word	0x00000008
        /*0b48*/ 	.word	0x00016850
        /*0b4c*/ 	.short	0x010a
        /*0b4e*/ 	.byte	0x3f
	.zero		1


	//   ....[63]....
        /*0b50*/ 	.word	0x000125b0
        /*0b54*/ 	.word	0x00000007
        /*0b58*/ 	.word	0x00016830
        /*0b5c*/ 	.short	0x010a
        /*0b5e*/ 	.byte	0x3f
	.zero		1


	//   ....[64]....
        /*0b60*/ 	.word	0x00012610
        /*0b64*/ 	.word	0x00000007
        /*0b68*/ 	.word	0x00016850
        /*0b6c*/ 	.short	0x010a
        /*0b6e*/ 	.byte	0x3f
	.zero		1


	//   ....[65]....
        /*0b70*/ 	.word	0x00012670
        /*0b74*/ 	.word	0x00000004
        /*0b78*/ 	.word	0x00016850
        /*0b7c*/ 	.short	0x010a
        /*0b7e*/ 	.byte	0x3f
	.zero		1


	//   ....[66]....
        /*0b80*/ 	.word	0x00012810
        /*0b84*/ 	.word	0x00000000
        /*0b88*/ 	.word	0x00016840
        /*0b8c*/ 	.short	0x010a
        /*0b8e*/ 	.byte	0x3f
	.zero		1


	//   ....[67]....
        /*0b90*/ 	.word	0x00013800
        /*0b94*/ 	.word	0x00000011
        /*0b98*/ 	.word	0x00016820
        /*0b9c*/ 	.short	0x010a
        /*0b9e*/ 	.byte	0x3f
	.zero		1


	//   ....[68]....
        /*0ba0*/ 	.word	0x00013850
        /*0ba4*/ 	.word	0x00000004
        /*0ba8*/ 	.word	0x00016840
        /*0bac*/ 	.short	0x010a
        /*0bae*/ 	.byte	0x3f
	.zero		1


	//   ....[69]....
        /*0bb0*/ 	.word	0x000138a0
        /*0bb4*/ 	.word	0x00000003
        /*0bb8*/ 	.word	0x00000060
        /*0bbc*/ 	.short	0x010a
        /*0bbe*/ 	.byte	0x3f
	.zero		1


	//   ....[70]....
        /*0bc0*/ 	.word	0x000138f0
        /*0bc4*/ 	.word	0x00000002
        /*0bc8*/ 	.word	0x00016840
        /*0bcc*/ 	.short	0x010a
        /*0bce*/ 	.byte	0x3f
	.zero		1


	//   ....[71]....
        /*0bd0*/ 	.word	0x00013940
        /*0bd4*/ 	.word	0x0000000a
        /*0bd8*/ 	.word	0x00000060
        /*0bdc*/ 	.short	0x010a
        /*0bde*/ 	.byte	0x3f
	.zero		1


	//   ....[72]....
        /*0be0*/ 	.word	0x00013990
        /*0be4*/ 	.word	0x00000002
        /*0be8*/ 	.word	0x00016840
        /*0bec*/ 	.short	0x010a
        /*0bee*/ 	.byte	0x3f
	.zero		1


	//   ....[73]....
        /*0bf0*/ 	.word	0x000139e0
        /*0bf4*/ 	.word	0x00000007
        /*0bf8*/ 	.word	0x00000060
        /*0bfc*/ 	.short	0x010a
        /*0bfe*/ 	.byte	0x3f
	.zero		1


	//   ....[74]....
        /*0c00*/ 	.word	0x00013a30
        /*0c04*/ 	.word	0x00000003
        /*0c08*/ 	.word	0x00016860
        /*0c0c*/ 	.short	0x010a
        /*0c0e*/ 	.byte	0x3f
	.zero		1


	//   ....[75]....
        /*0c10*/ 	.word	0x00014450
        /*0c14*/ 	.word	0x00000009
        /*0c18*/ 	.word	0x00016820
        /*0c1c*/ 	.short	0x010a
        /*0c1e*/ 	.byte	0x3f
	.zero		1


	//   ....[76]....
        /*0c20*/ 	.word	0x000145f0
        /*0c24*/ 	.word	0x00000007
        /*0c28*/ 	.word	0x00000000
        /*0c2c*/ 	.short	0x010a
        /*0c2e*/ 	.byte	0x3f
	.zero		1


	//   ....[77]....
        /*0c30*/ 	.word	0x00014640
        /*0c34*/ 	.word	0x00000003
        /*0c38*/ 	.word	0x00000000
        /*0c3c*/ 	.short	0x010a
        /*0c3e*/ 	.byte	0x3f
	.zero		1


	//   ....[78]....
        /*0c40*/ 	.word	0x00014690
        /*0c44*/ 	.word	0x00000005
        /*0c48*/ 	.word	0x00000000
        /*0c4c*/ 	.short	0x010a
        /*0c4e*/ 	.byte	0x3f
	.zero		1


	//----- nvinfo : EIATTR_NUM_MBARRIERS
	.align		4
.L_1599:
        /*0c50*/ 	.byte	0x03, 0x38
        /*0c52*/ 	.short	0x0016


	//----- nvinfo : EIATTR_EXIT_INSTR_OFFSETS
	.align		4
        /*0c54*/ 	.byte	0x04, 0x1c
        /*0c56*/ 	.short	(.L_1601 - .L_1600)


	//   ....[0]....
.L_1600:
        /*0c58*/ 	.word	0x00000a70


	//   ....[1]....
        /*0c5c*/ 	.word	0x0000c150


	//   ....[2]....
        /*0c60*/ 	.word	0x00012420


	//----- nvinfo : EIATTR_MAX_THREADS
	.align		4
.L_1601:
        /*0c64*/ 	.byte	0x04, 0x05
        /*0c66*/ 	.short	(.L_1603 - .L_1602)
.L_1602:
        /*0c68*/ 	.word	0x00000200
        /*0c6c*/ 	.word	0x00000001
        /*0c70*/ 	.word	0x00000001


	//----- nvinfo : EIATTR_CRS_STACK_SIZE
	.align		4
.L_1603:
        /*0c74*/ 	.byte	0x04, 0x1e
        /*0c76*/ 	.short	(.L_1605 - .L_1604)
.L_1604:
        /*0c78*/ 	.word	0x00000000


	//----- nvinfo : EIATTR_CBANK_PARAM_SIZE
	.align		4
.L_1605:
        /*0c7c*/ 	.byte	0x03, 0x19
        /*0c7e*/ 	.short	0x0af0


	//----- nvinfo : EIATTR_PARAM_CBANK
	.align		4
        /*0c80*/ 	.byte	0x04, 0x0a
        /*0c82*/ 	.short	(.L_1607 - .L_1606)
	.align		4
.L_1606:
        /*0c84*/ 	.word	index@(.nv.constant0._ZN7cutlass13device_kernelIN5flash11enable_sm90INS1_16FlashAttnFwdSm90INS1_25CollectiveMainloopFwdSm90ILi2EN4cute5tupleIJNS5_1CILi1EEES8_S8_EEENS6_IJNS7_ILi192EEENS7_ILi128EEENS7_ILi64EEEEEELi64ENS_10bfloat16_tEfNS_4arch4Sm90ELb1ELb0ELb1ELb1ELb0ELb0ELb0ELb1ELb1ELb1ELb1ELb0EEENS1_21CollectiveEpilogueFwdINS6_IJSA_SC_SB_EEES9_SE_SG_Li384ELb1ELb1ELb1ELb0EEENS1_36VarlenDynamicPersistentTileSchedulerILi192ELi128ELi384ELi128ELb1ELb1ELb1ELb1ELb1ELb1EEEEEEEEEvNT_6ParamsE)
        /*0c88*/ 	.short	0x0210
        /*0c8a*/ 	.short	0x0af0


	//----- nvinfo : EIATTR_SW_WAR
	.align		4
.L_1607:
        /*0c8c*/ 	.byte	0x04, 0x36
        /*0c8e*/ 	.short	(.L_1609 - .L_1608)
.L_1608:
        /*0c90*/ 	.word	0x00000008
.L_1609:


//--------------------- .nv.info._ZN7cutlass13device_kernelIN5flash11enable_sm90INS1_16FlashAttnFwdSm90INS1_25CollectiveMainloopFwdSm90ILi2EN4cute5tupleIJNS5_1CILi1EEES8_S8_EEENS6_IJNS7_ILi192EEENS7_ILi128EEENS7_ILi64EEEEEELi64ENS_10bfloat16_tEfNS_4arch4Sm90ELb1ELb0ELb1ELb1ELb0ELb1ELb0ELb1ELb1ELb1ELb1ELb0EEENS1_21CollectiveEpilogueFwdINS6_IJSA_SC_SB_EEES9_SE_SG_Li384ELb1ELb1ELb1ELb0EEENS1_36VarlenDynamicPersistentTileSchedulerILi192ELi128ELi384ELi128ELb1ELb1ELb1ELb1ELb1ELb1EEEEEEEEEvNT_6ParamsE --------------------------
	.section	.nv.info._ZN7cutlass13device_kernelIN5flash11enable_sm90INS1_16FlashAttnFwdSm90INS1_25CollectiveMainloopFwdSm90ILi2EN4cute5tupleIJNS5_1CILi1EEES8_S8_EEENS6_IJNS7_ILi192EEENS7_ILi128EEENS7_ILi64EEEEEELi64ENS_10bfloat16_tEfNS_4arch4Sm90ELb1ELb0ELb1ELb1ELb0ELb1ELb0ELb1ELb1ELb1ELb1ELb0EEENS1_21CollectiveEpilogueFwdINS6_IJSA_SC_SB_EEES9_SE_SG_Li384ELb1ELb1ELb1ELb0EEENS1_36VarlenDynamicPersistentTileSchedulerILi192ELi128ELi384ELi128ELb1ELb1ELb1ELb1ELb1ELb1EEEEEEEEEvNT_6ParamsE,"",@"SHT_CUDA_INFO"
	.sectionflags	@""
	.align	4


	//----- nvinfo : EIATTR_CUDA_API_VERSION
	.align		4
        /*0000*/ 	.byte	0x04, 0x37
        /*0002*/ 	.short	(.L_1611 - .L_1610)
.L_1610:
        /*0004*/ 	.word	0x00000082


	//----- nvinfo : EIATTR_KPARAM_INFO
	.align		4
.L_1611:
        /*0008*/ 	.byte	0x04, 0x17
        /*000a*/ 	.short	(.L_1613 - .L_1612)
.L_1612:
        /*000c*/ 	.word	0x00000000
        /*0010*/ 	.short	0x0000
        /*0012*/ 	.short	0x0070
        /*0014*/ 	.byte	0x00, 0xf0, 0x01, 0x2a


	//----- nvinfo : EIATTR_SPARSE_MMA_MASK
	.align		4
.L_1613:
        /*0018*/ 	.byte	0x03, 0x50
        /*001a*/ 	.short	0x0000


	//----- nvinfo : EIATTR_MAXREG_COUNT
	.align		4
        /*001c*/ 	.byte	0x03, 0x1b
        /*001e*/ 	.short	0x0080


	//----- nvinfo : EIATTR_NUM_BARRIERS
	.align		4
        /*0020*/ 	.byte	0x02, 0x4c
        /*0022*/ 	.byte	0x10
	.zero		1


	//----- nvinfo : EIATTR_EXTERNS
	.align		4
        /*0024*/ 	.byte	0x04, 0x0f
        /*0026*/ 	.short	(.L_1615 - .L_1614)


	//   ....[0]....
	.align		4
.L_1614:
        /*0028*/ 	.word	index@(__assertfail)


	//----- nvinfo : EIATTR_ANNOTATIONS
	.align		4
.L_1615:
        /*002c*/ 	.byte	0x04, 0x55
        /*002e*/ 	.short	(.L_1617 - .L_1616)


	//   ....[0]....
.L_1616:
        /* <DEDUP_REMOVED lines=79> */


	//----- nvinfo : EIATTR_MERCURY_ISA_VERSION
	.align		4
.L_1617:
        /*0508*/ 	.byte	0x03, 0x5f
        /*050a*/ 	.short	0x0101


	//----- nvinfo : EIATTR_UNUSED_LOAD_BYTE_OFFSET
	.align		4
        /*050c*/ 	.byte	0x04, 0x44
        /*050e*/ 	.short	(.L_1619 - .L_1618)


	//   ....[0]....
.L_1618:
        /*0510*/ 	.word	0x00000ad0
        /*0514*/ 	.word	0x0000fff0


	//   ....[1]....
        /*0518*/ 	.word	0x000121c0
        /*051c*/ 	.word	0x0000fff0


	//----- nvinfo : EIATTR_INT_WARP_WIDE_INSTR_OFFSETS
	.align		4
.L_1619:
        /*0520*/ 	.byte	0x04, 0x31
        /*0522*/ 	.short	(.L_1621 - .L_1620)


	//   ....[0]....
.L_1620:
        /*0524*/ 	.word	0x00000180


	//   ....[1]....
        /*0528*/ 	.word	0x00000220


	//   ....[2]....
        /*052c*/ 	.word	0x00000290


	//   ....[3]....
        /*0530*/ 	.word	0x00017140


	//   ....[4]....
        /*0534*/ 	.word	0x000171d0


	//   ....[5]....
        /*0538*/ 	.word	0x0001a2d0


	//   ....[6]....
        /*053c*/ 	.word	0x0001a360


	//----- nvinfo : EIATTR_COOP_GROUP_MASK_REGIDS
	.align		4
.L_1621:
        /*0540*/ 	.byte	0x04, 0x29
        /*0542*/ 	.short	(.L_1623 - .L_1622)


	//   ....[0]....
.L_1622:
        /*0544*/ 	.word	0xffffffff


	//   ....[1]....
        /*0548*/ 	.word	0xffffffff


	//   ....[2]....
        /*054c*/ 	.word	0xffffffff


	//   ....[3]....
        /*0550*/ 	.word	0xffffffff


	//   ....[4]....
        /*0554*/ 	.word	0xffffffff


	//   ....[5]....
        /*0558*/ 	.word	0xffffffff


	//   ....[6]....
        /*055c*/ 	.word	0xffffffff


	//   ....[7]....
        /*0560*/ 	.word	0xffffffff


	//   ....[8]....
        /*0564*/ 	.word	0xffffffff


	//   ....[9]....
        /*0568*/ 	.word	0xffffffff


	//   ....[10]....
        /*056c*/ 	.word	0xffffffff


	//   ....[11]....
        /*0570*/ 	.word	0xffffffff


	//   ....[12]....
        /*0574*/ 	.word	0xffffffff


	//   ....[13]....
        /*0578*/ 	.word	0xffffffff


	//   ....[14]....
        /*057c*/ 	.word	0xffffffff


	//   ....[15]....
        /*0580*/ 	.word	0xffffffff


	//   ....[16]....
        /*0584*/ 	.word	0xffffffff


	//   ....[17]....
        /*0588*/ 	.word	0xffffffff


	//   ....[18]....
        /*058c*/ 	.word	0xffffffff


	//   ....[19]....
        /*0590*/ 	.word	0xffffffff


	//   ....[20]....
        /*0594*/ 	.word	0xffffffff


	//   ....[21]....
        /*0598*/ 	.word	0xffffffff


	//   ....[22]....
        /*059c*/ 	.word	0xffffffff


	//   ....[23]....
        /*05a0*/ 	.word	0xffffffff


	//   ....[24]....
        /*05a4*/ 	.word	0xffffffff


	//   ....[25]....
        /*05a8*/ 	.word	0xffffffff


	//   ....[26]....
        /*05ac*/ 	.word	0xffffffff


	//   ....[27]....
        /*05b0*/ 	.word	0xffffffff


	//   ....[28]....
        /*05b4*/ 	.word	0xffffffff


	//   ....[29]....
        /*05b8*/ 	.word	0xffffffff


	//   ....[30]....
        /*05bc*/ 	.word	0xffffffff


	//   ....[31]....
        /*05c0*/ 	.word	0xffffffff


	//   ....[32]....
        /*05c4*/ 	.word	0xffffffff


	//   ....[33]....
        /*05c8*/ 	.word	0xffffffff


	//   ....[34]....
        /*05cc*/ 	.word	0xffffffff


	//   ....[35]....
        /*05d0*/ 	.word	0xffffffff


	//   ....[36]....
        /*05d4*/ 	.word	0xffffffff


	//   ....[37]....
        /*05d8*/ 	.word	0xffffffff


	//   ....[38]....
        /*05dc*/ 	.word	0xffffffff


	//   ....[39]....
        /*05e0*/ 	.word	0xffffffff


	//   ....[40]....
        /*05e4*/ 	.word	0xffffffff


	//   ....[41]....
        /*05e8*/ 	.word	0xffffffff


	//   ....[42]....
        /*05ec*/ 	.word	0xffffffff


	//   ....[43]....
        /*05f0*/ 	.word	0xffffffff


	//   ....[44]....
        /*05f4*/ 	.word	0xffffffff


	//   ....[45]....
        /*05f8*/ 	.word	0xffffffff


	//   ....[46]....
        /*05fc*/ 	.word	0xffffffff


	//   ....[47]....
        /*0600*/ 	.word	0xffffffff


	//   ....[48]....
        /*0604*/ 	.word	0xffffffff


	//   ....[49]....
        /*0608*/ 	.word	0xffffffff


	//   ....[50]....
        /*060c*/ 	.word	0xffffffff


	//   ....[51]....
        /*0610*/ 	.word	0xffffffff


	//   ....[52]....
        /*0614*/ 	.word	0xffffffff


	//   ....[53]....
        /*0618*/ 	.word	0xffffffff


	//   ....[54]....
        /*061c*/ 	.word	0xffffffff


	//   ....[55]....
        /*0620*/ 	.word	0xffffffff


	//   ....[56]....
        /*0624*/ 	.word	0xffffffff


	//   ....[57]....
        /*0628*/ 	.word	0xffffffff


	//   ....[58]....
        /*062c*/ 	.word	0xffffffff


	//   ....[59]....
        /*0630*/ 	.word	0xffffffff


	//   ....[60]....
        /*0634*/ 	.word	0xffffffff


	//   ....[61]....
        /*0638*/ 	.word	0xffffffff


	//   ....[62]....
        /*063c*/ 	.word	0xffffffff


	//   ....[63]....
        /*0640*/ 	.word	0xffffffff


	//   ....[64]....
        /*0644*/ 	.word	0xffffffff


	//   ....[65]....
        /*0648*/ 	.word	0xffffffff


	//   ....[66]....
        /*064c*/ 	.word	0xffffffff


	//   ....[67]....
        /*0650*/ 	.word	0xffffffff


	//   ....[68]....
        /*0654*/ 	.word	0xffffffff


	//   ....[69]....
        /*0658*/ 	.word	0xffffffff


	//   ....[70]....
        /*065c*/ 	.word	0xffffffff


	//   ....[71]....
        /*0660*/ 	.word	0xffffffff


	//   ....[72]....
        /*0664*/ 	.word	0xffffffff


	//   ....[73]....
        /*0668*/ 	.word	0xffffffff


	//   ....[74]....
        /*066c*/ 	.word	0xffffffff


	//   ....[75]....
        /*0670*/ 	.word	0xffffffff


	//   ....[76]....
        /*0674*/ 	.word	0xffffffff


	//   ....[77]....
        /*0678*/ 	.word	0xffffffff


	//   ....[78]....
        /*067c*/ 	.word	0xffffffff


	//   ....[79]....
        /*0680*/ 	.word	0xffffffff


	//   ....[80]....
        /*0684*/ 	.word	0xffffffff


	//   ....[81]....
        /*0688*/ 	.word	0xffffffff


	//   ....[82]....
        /*068c*/ 	.word	0xffffffff


	//   ....[83]....
        /*0690*/ 	.word	0xffffffff


	//   ....[84]....
        /*0694*/ 	.word	0xffffffff


	//   ....[85]....
        /*0698*/ 	.word	0xffffffff


	//   ....[86]....
        /*069c*/ 	.word	0xffffffff


	//   ....[87]....
        /*06a0*/ 	.word	0xffffffff


	//   ....[88]....
        /*06a4*/ 	.word	0xffffffff


	//   ....[89]....
        /*06a8*/ 	.word	0xffffffff


	//   ....[90]....
        /*06ac*/ 	.word	0xffffffff


	//   ....[91]....
        /*06b0*/ 	.word	0xffffffff


	//   ....[92]....
        /*06b4*/ 	.word	0xffffffff


	//   ....[93]....
        /*06b8*/ 	.word	0xffffffff


	//   ....[94]....
        /*06bc*/ 	.word	0xffffffff


	//   ....[95]....
        /*06c0*/ 	.word	0xffffffff


	//   ....[96]....
        /*06c4*/ 	.word	0xffffffff


	//   ....[97]....
        /*06c8*/ 	.word	0xffffffff


	//   ....[98]....
        /*06cc*/ 	.word	0xffffffff


	//   ....[99]....
        /*06d0*/ 	.word	0xffffffff


	//   ....[100]....
        /*06d4*/ 	.word	0xffffffff


	//   ....[101]....
        /*06d8*/ 	.word	0xffffffff


	//   ....[102]....
        /*06dc*/ 	.word	0xffffffff


	//   ....[103]....
        /*06e0*/ 	.word	0xffffffff


	//   ....[104]....
        /*06e4*/ 	.word	0xffffffff


	//   ....[105]....
        /*06e8*/ 	.word	0xffffffff


	//   ....[106]....
        /*06ec*/ 	.word	0xffffffff


	//   ....[107]....
        /*06f0*/ 	.word	0xffffffff


	//   ....[108]....
        /*06f4*/ 	.word	0xffffffff


	//   ....[109]....
        /*06f8*/ 	.word	0xffffffff


	//   ....[110]....
        /*06fc*/ 	.word	0xffffffff


	//   ....[111]....
        /*0700*/ 	.word	0xffffffff


	//   ....[112]....
        /*0704*/ 	.word	0xffffffff


	//   ....[113]....
        /*0708*/ 	.word	0xffffffff


	//   ....[114]....
        /*070c*/ 	.word	0xffffffff


	//   ....[115]....
        /*0710*/ 	.word	0xffffffff


	//   ....[116]....
        /*0714*/ 	.word	0xffffffff


	//   ....[117]....
        /*0718*/ 	.word	0xffffffff


	//   ....[118]....
        /*071c*/ 	.word	0xffffffff


	//   ....[119]....
        /*0720*/ 	.word	0xffffffff


	//   ....[120]....
        /*0724*/ 	.word	0xffffffff


	//   ....[121]....
        /*0728*/ 	.word	0xffffffff


	//   ....[122]....
        /*072c*/ 	.word	0xffffffff


	//   ....[123]....
        /*0730*/ 	.word	0xffffffff


	//   ....[124]....
        /*0734*/ 	.word	0xffffffff


	//   ....[125]....
        /*0738*/ 	.word	0xffffffff


	//   ....[126]....
        /*073c*/ 	.word	0xffffffff


	//   ....[127]....
        /*0740*/ 	.word	0xffffffff


	//   ....[128]....
        /*0744*/ 	.word	0xffffffff


	//   ....[129]....
        /*0748*/ 	.word	0xffffffff


	//   ....[130]....
        /*074c*/ 	.word	0x0500000f


	//   ....[131]....
        /*0750*/ 	.word	0x0500000f


	//   ....[132]....
        /*0754*/ 	.word	0x0500000f


	//   ....[133]....
        /*0758*/ 	.word	0x0500000f


	//   ....[134]....
        /*075c*/ 	.word	0x0500000f


	//   ....[135]....
        /*0760*/ 	.word	0x0500000f


	//   ....[136]....
        /*0764*/ 	.word	0x0500000f


	//   ....[137]....
        /*0768*/ 	.word	0x0500000f


	//   ....[138]....
        /*076c*/ 	.word	0x0500000f


	//   ....[139]....
        /*0770*/ 	.word	0x0500000f


	//   ....[140]....
        /*0774*/ 	.word	0x0500000f


	//   ....[141]....
        /*0778*/ 	.word	0x0500000f


	//   ....[142]....
        /*077c*/ 	.word	0x0500000f


	//   ....[143]....
        /*0780*/ 	.word	0x0500000f


	//   ....[144]....
        /*0784*/ 	.word	0x0500000f


	//   ....[145]....
        /*0788*/ 	.word	0x0500000f


	//   ....[146]....
        /*078c*/ 	.word	0x0500000f


	//   ....[147]....
        /*0790*/ 	.word	0x0500000f


	//   ....[148]....
        /*0794*/ 	.word	0x0500000f


	//   ....[149]....
        /*0798*/ 	.word	0x0500000f


	//   ....[150]....
        /*079c*/ 	.word	0x0500000f


	//   ....[151]....
        /*07a0*/ 	.word	0x0500000f


	//   ....[152]....
        /*07a4*/ 	.word	0x0500000f


	//   ....[153]....
        /*07a8*/ 	.word	0x0500000f


	//   ....[154]....
        /*07ac*/ 	.word	0x0500000f


	//   ....[155]....
        /*07b0*/ 	.word	0x0500000f


	//   ....[156]....
        /*07b4*/ 	.word	0x0500000f


	//   ....[157]....
        /*07b8*/ 	.word	0x0500000f


	//   ....[158]....
        /*07bc*/ 	.word	0x0500000f


	//   ....[159]....
        /*07c0*/ 	.word	0x0500000f


	//   ....[160]....
        /*07c4*/ 	.word	0x0500000f


	//   ....[161]....
        /*07c8*/ 	.word	0x0500000f


	//   ....[162]....
        /*07cc*/ 	.word	0x0500000f


	//   ....[163]....
        /*07d0*/ 	.word	0x0500000f


	//   ....[164]....
        /*07d4*/ 	.word	0x0500000f


	//   ....[165]....
        /*07d8*/ 	.word	0x0500000f


	//   ....[166]....
        /*07dc*/ 	.word	0x0500000f


	//   ....[167]....
        /*07e0*/ 	.word	0x0500000f


	//   ....[168]....
        /*07e4*/ 	.word	0x0500000f


	//   ....[169]....
        /*07e8*/ 	.word	0x0500000f


	//   ....[170]....
        /*07ec*/ 	.word	0x0500000f


	//   ....[171]....
        /*07f0*/ 	.word	0x0500000f


	//   ....[172]....
        /*07f4*/ 	.word	0x0500000f


	//   ....[173]....
        /*07f8*/ 	.word	0x0500000f


	//   ....[174]....
        /*07fc*/ 	.word	0x0500000f


	//   ....[175]....
        /*0800*/ 	.word	0x0500000f


	//   ....[176]....
        /*0804*/ 	.word	0x0500000f


	//   ....[177]....
        /*0808*/ 	.word	0x0500000f


	//   ....[178]....
        /*080c*/ 	.word	0x0500000f


	//   ....[179]....
        /*0810*/ 	.word	0x0500000f


	//   ....[180]....
        /*0814*/ 	.word	0x0500000f


	//   ....[181]....
        /*0818*/ 	.word	0x0500000f


	//   ....[182]....
        /*081c*/ 	.word	0x0500000f


	//   ....[183]....
        /*0820*/ 	.word	0x0500000f


	//   ....[184]....
        /*0824*/ 	.word	0x0500000f


	//   ....[185]....
        /*0828*/ 	.word	0x0500000f


	//   ....[186]....
        /*082c*/ 	.word	0x0500000f


	//   ....[187]....
        /*0830*/ 	.word	0x0500000f


	//   ....[188]....
        /*0834*/ 	.word	0x0500000f


	//   ....[189]....
        /*0838*/ 	.word	0x0500000f


	//   ....[190]....
        /*083c*/ 	.word	0x0500000f


	//   ....[191]....
        /*0840*/ 	.word	0x0500000f


	//   ....[192]....
        /*0844*/ 	.word	0x0500000f


	//   ....[193]....
        /*0848*/ 	.word	0x0500000f


	//   ....[194]....
        /*084c*/ 	.word	0x0500000f


	//   ....[195]....
        /*0850*/ 	.word	0x0500000f


	//   ....[196]....
        /*0854*/ 	.word	0x0500000f


	//   ....[197]....
        /*0858*/ 	.word	0x0500000f


	//   ....[198]....
        /*085c*/ 	.word	0x0500000f


	//   ....[199]....
        /*0860*/ 	.word	0x0500000f


	//   ....[200]....
        /*0864*/ 	.word	0x0500000f


	//   ....[201]....
        /*0868*/ 	.word	0x0500000f


	//   ....[202]....
        /*086c*/ 	.word	0x0500000f


	//   ....[203]....
        /*0870*/ 	.word	0x0500000f


	//   ....[204]....
        /*0874*/ 	.word	0x0500000f


	//   ....[205]....
        /*0878*/ 	.word	0x0500000f


	//   ....[206]....
        /*087c*/ 	.word	0x0500000f


	//   ....[207]....
        /*0880*/ 	.word	0x0500000f


	//   ....[208]....
        /*0884*/ 	.word	0x0500000f


	//   ....[209]....
        /*0888*/ 	.word	0x0500000f


	//   ....[210]....
        /*088c*/ 	.word	0x0500000f


	//   ....[211]....
        /*0890*/ 	.word	0x0500000f


	//----- nvinfo : EIATTR_COOP_GROUP_INSTR_OFFSETS
	.align		4
.L_1623:
        /*0894*/ 	.byte	0x04, 0x28
        /*0896*/ 	.short	(.L_1625 - .L_1624)


	//   ....[0]....
.L_1624:
        /*0898*/ 	.word	0x00000060


	//   ....[1]....
        /*089c*/ 	.word	0x00000190


	//   ....[2]....
        /*08a0*/ 	.word	0x00000240


	//   ....[3]....
        /*08a4*/ 	.word	0x00000400


	//   ....[4]....
        /*08a8*/ 	.word	0x00000560


	//   ....[5]....
        /*08ac*/ 	.word	0x00000680


	//   ....[6]....
        /*08b0*/ 	.word	0x000007e0


	//   ....[7]....
        /*08b4*/ 	.word	0x00006060


	//   ....[8]....
        /*08b8*/ 	.word	0x00006820


	//   ....[9]....
        /*08bc*/ 	.word	0x00006830


	//   ....[10]....
        /*08c0*/ 	.word	0x00006840


	//   ....[11]....
        /*08c4*/ 	.word	0x00006850


	//   ....[12]....
        /*08c8*/ 	.word	0x00006b90


	//   ....[13]....
        /*08cc*/ 	.word	0x00006ba0


	//   ....[14]....
        /*08d0*/ 	.word	0x00006bb0


	//   ....[15]....
        /*08d4*/ 	.word	0x00006bc0


	//   ....[16]....
        /*08d8*/ 	.word	0x00007fb0


	//   ....[17]....
        /*08dc*/ 	.word	0x00007fc0


	//   ....[18]....
        /*08e0*/ 	.word	0x00007fd0


	//   ....[19]....
        /*08e4*/ 	.word	0x00007fe0


	//   ....[20]....
        /*08e8*/ 	.word	0x000080e0


	//   ....[21]....
        /*08ec*/ 	.word	0x00008100


	//   ....[22]....
        /*08f0*/ 	.word	0x000081a0


	//   ....[23]....
        /*08f4*/ 	.word	0x000081d0


	//   ....[24]....
        /*08f8*/ 	.word	0x000099f0


	//   ....[25]....
        /*08fc*/ 	.word	0x0000a470


	//   ....[26]....
        /*0900*/ 	.word	0x0000a490


	//   ....[27]....
        /*0904*/ 	.word	0x0000a4c0


	//   ....[28]....
        /*0908*/ 	.word	0x0000b090


	//   ....[29]....
        /*090c*/ 	.word	0x0000b0b0


	//   ....[30]....
        /*0910*/ 	.word	0x0000cad0


	//   ....[31]....
        /*0914*/ 	.word	0x0000d360


	//   ....[32]....
        /*0918*/ 	.word	0x0000d380


	//   ....[33]....
        /*091c*/ 	.word	0x0000d3a0


	//   ....[34]....
        /*0920*/ 	.word	0x0000dd70


	//   ....[35]....
        /*0924*/ 	.word	0x0000ddb0


	//   ....[36]....
        /*0928*/ 	.word	0x000100a0


	//   ....[37]....
        /*092c*/ 	.word	0x00010100


	//   ....[38]....
        /*0930*/ 	.word	0x00010770


	//   ....[39]....
        /*0934*/ 	.word	0x000107e0


	//   ....[40]....
        /*0938*/ 	.word	0x00011950


	//   ....[41]....
        /*093c*/ 	.word	0x00011c70


	//   ....[42]....
        /*0940*/ 	.word	0x00011d10


	//   ....[43]....
        /*0944*/ 	.word	0x00011d20


	//   ....[44]....
        /*0948*/ 	.word	0x00012a90


	//   ....[45]....
        /*094c*/ 	.word	0x00012ab0


	//   ....[46]....
        /*0950*/ 	.word	0x00012ac0


	//   ....[47]....
        /*0954*/ 	.word	0x00012ad0


	//   ....[48]....
        /*0958*/ 	.word	0x00012ff0


	//   ....[49]....
        /*095c*/ 	.word	0x00013030


	//   ....[50]....
        /*0960*/ 	.word	0x00013060


	//   ....[51]....
        /*0964*/ 	.word	0x00013090


	//   ....[52]....
        /*0968*/ 	.word	0x000130b0


	//   ....[53]....
        /*096c*/ 	.word	0x000130c0


	//   ....[54]....
        /*0970*/ 	.word	0x00013100


	//   ....[55]....
        /*0974*/ 	.word	0x00013130


	//   ....[56]....
        /*0978*/ 	.word	0x000135e0


	//   ....[57]....
        /*097c*/ 	.word	0x000135f0


	//   ....[58]....
        /*0980*/ 	.word	0x00013870


	//   ....[59]....
        /*0984*/ 	.word	0x00013880


	//   ....[60]....
        /*0988*/ 	.word	0x00014310


	//   ....[61]....
        /*098c*/ 	.word	0x00014340


	//   ....[62]....
        /*0990*/ 	.word	0x00014370


	//   ....[63]....
        /*0994*/ 	.word	0x00014390


	//   ....[64]....
        /*0998*/ 	.word	0x000143c0


	//   ....[65]....
        /*099c*/ 	.word	0x000143d0


	//   ....[66]....
        /*09a0*/ 	.word	0x00014400


	//   ....[67]....
        /*09a4*/ 	.word	0x00014470


	//   ....[68]....
        /*09a8*/ 	.word	0x000145a0


	//   ....[69]....
        /*09ac*/ 	.word	0x000147c0


	//   ....[70]....
        /*09b0*/ 	.word	0x000147f0


	//   ....[71]....
        /*09b4*/ 	.word	0x00014820


	//   ....[72]....
        /*09b8*/ 	.word	0x00014850


	//   ....[73]....
        /*09bc*/ 	.word	0x00014880


	//   ....[74]....
        /*09c0*/ 	.word	0x000148b0


	//   ....[75]....
        /*09c4*/ 	.word	0x00014a40


	//   ....[76]....
        /*09c8*/ 	.word	0x00014a70


	//   ....[77]....
        /*09cc*/ 	.word	0x00014aa0


	//   ....[78]....
        /*09d0*/ 	.word	0x00014ad0


	//   ....[79]....
        /*09d4*/ 	.word	0x00014b00


	//   ....[80]....
        /*09d8*/ 	.word	0x00014b30


	//   ....[81]....
        /*09dc*/ 	.word	0x00014bc0


	//   ....[82]....
        /*09e0*/ 	.word	0x00014bf0


	//   ....[83]....
        /*09e4*/ 	.word	0x00014c00


	//   ....[84]....
        /*09e8*/ 	.word	0x00014c40


	//   ....[85]....
        /*09ec*/ 	.word	0x000160e0


	//   ....[86]....
        /*09f0*/ 	.word	0x000176e0


	//   ....[87]....
        /*09f4*/ 	.word	0x00018280


	//   ....[88]....
        /*09f8*/ 	.word	0x00018290


	//   ....[89]....
        /*09fc*/ 	.word	0x000182b0


	//   ....[90]....
        /*0a00*/ 	.word	0x00018310


	//   ....[91]....
        /*0a04*/ 	.word	0x00018330


	//   ....[92]....
        /*0a08*/ 	.word	0x000183b0


	//   ....[93]....
        /*0a0c*/ 	.word	0x000183d0


	//   ....[94]....
        /*0a10*/ 	.word	0x00018450


	//   ....[95]....
        /*0a14*/ 	.word	0x00018470


	//   ....[96]....
        /*0a18*/ 	.word	0x000184f0


	//   ....[97]....
        /*0a1c*/ 	.word	0x00018510


	//   ....[98]....
        /*0a20*/ 	.word	0x00018590


	//   ....[99]....
        /*0a24*/ 	.word	0x000185b0


	//   ....[100]....
        /*0a28*/ 	.word	0x00018630


	//   ....[101]....
        /*0a2c*/ 	.word	0x00018650


	//   ....[102]....
        /*0a30*/ 	.word	0x00018660


	//   ....[103]....
        /*0a34*/ 	.word	0x000186d0


	//   ....[104]....
        /*0a38*/ 	.word	0x00018720


	//   ....[105]....
        /*0a3c*/ 	.word	0x000187e0


	//   ....[106]....
        /*0a40*/ 	.word	0x000187f0


	//   ....[107]....
        /*0a44*/ 	.word	0x00018860


	//   ....[108]....
        /*0a48*/ 	.word	0x00018870


	//   ....[109]....
        /*0a4c*/ 	.word	0x000188b0


	//   ....[110]....
        /*0a50*/ 	.word	0x000188d0


	//   ....[111]....
        /*0a54*/ 	.word	0x0001a860


	//   ....[112]....
        /*0a58*/ 	.word	0x0001a890


	//   ....[113]....
        /*0a5c*/ 	.word	0x0001a900


	//   ....[114]....
        /*0a60*/ 	.word	0x0001a930


	//   ....[115]....
        /*0a64*/ 	.word	0x0001a960


	//   ....[116]....
        /*0a68*/ 	.word	0x0001a990


	//   ....[117]....
        /*0a6c*/ 	.word	0x0001a9c0


	//   ....[118]....
        /*0a70*/ 	.word	0x0001a9f0


	//   ....[119]....
        /*0a74*/ 	.word	0x0001ab90


	//   ....[120]....
        /*0a78*/ 	.word	0x0001abc0


	//   ....[121]....
        /*0a7c*/ 	.word	0x0001abf0


	//   ....[122]....
        /*0a80*/ 	.word	0x0001ac20


	//   ....[123]....
        /*0a84*/ 	.word	0x0001ac50


	//   ....[124]....
        /*0a88*/ 	.word	0x0001ac80


	//   ....[125]....
        /*0a8c*/ 	.word	0x0001ad40


	//   ....[126]....
        /*0a90*/ 	.word	0x0001ad60


	//   ....[127]....
        /*0a94*/ 	.word	0x0001ad80


	//   ....[128]....
        /*0a98*/ 	.word	0x0001ade0


	//   ....[129]....
        /*0a9c*/ 	.word	0x0001b800


	//   ....[130]....
        /*0aa0*/ 	.word	0x0001bc60


	//   ....[131]....
        /*0aa4*/ 	.word	0x0001bd10


	//   ....[132]....
        /*0aa8*/ 	.word	0x0001bda0


	//   ....[133]....
        /*0aac*/ 	.word	0x0001bdf0


	//   ....[134]....
        /*0ab0*/ 	.word	0x0001be40


	//   ....[135]....
        /*0ab4*/ 	.word	0x0001bed0


	//   ....[136]....
        /*0ab8*/ 	.word	0x0001bf60


	//   ....[137]....
        /*0abc*/ 	.word	0x0001bfb0


	//   ....[138]....
        /*0ac0*/ 	.word	0x0001c000


	//   ....[139]....
        /*0ac4*/ 	.word	0x0001c0f0


	//   ....[140]....
        /*0ac8*/ 	.word	0x0001c1a0


	//   ....[141]....
        /*0acc*/ 	.word	0x0001c1f0


	//   ....[142]....
        /*0ad0*/ 	.word	0x0001c240


	//   ....[143]....
        /*0ad4*/ 	.word	0x0001c3d0


	//   ....[144]....
        /*0ad8*/ 	.word	0x0001c530


	//   ....[145]....
        /*0adc*/ 	.word	0x0001c5d0


	//   ....[146]....
        /*0ae0*/ 	.word	0x0001c620


	//   ....[147]....
        /*0ae4*/ 	.word	0x0001c8e0


	//   ....[148]....
        /*0ae8*/ 	.word	0x0001c940


	//   ....[149]....
        /*0aec*/ 	.word	0x0001ca00


	//   ....[150]....
        /*0af0*/ 	.word	0x0001ca70


	//   ....[151]....
        /*0af4*/ 	.word	0x0001cad0


	//   ....[152]....
        /*0af8*/ 	.word	0x0001cb80


	//   ....[153]....
        /*0afc*/ 	.word	0x0001cbe0


	//   ....[154]....
        /*0b00*/ 	.word	0x0001cc70


	//   ....[155]....
        /*0b04*/ 	.word	0x0001ccf0


	//   ....[156]....
        /*0b08*/ 	.word	0x0001cd40


	//   ....[157]....
        /*0b0c*/ 	.word	0x0001cdd0


	//   ....[158]....
        /*0b10*/ 	.word	0x0001ce60


	//   ....[159]....
        /*0b14*/ 	.word	0x0001cf00


	//   ....[160]....
        /*0b18*/ 	.word	0x0001cfa0


	//   ....[161]....
        /*0b1c*/ 	.word	0x0001d000


	//   ....[162]....
        /*0b20*/ 	.word	0x0001d070


	//   ....[163]....
        /*0b24*/ 	.word	0x0001d0d0


	//   ....[164]....
        /*0b28*/ 	.word	0x0001d140


	//   ....[165]....
        /*0b2c*/ 	.word	0x0001d200


	//   ....[166]....
        /*0b30*/ 	.word	0x0001d260


	//   ....[167]....
        /*0b34*/ 	.word	0x0001d320


	//   ....[168]....
        /*0b38*/ 	.word	0x0001d600


	//   ....[169]....
        /*0b3c*/ 	.word	0x0001d7b0


	//   ....[170]....
        /*0b40*/ 	.word	0x0001d800


	//   ....[171]....
        /*0b44*/ 	.word	0x0001d860


	//   ....[172]....
        /*0b48*/ 	.word	0x0001d920


	//   ....[173]....
        /*0b4c*/ 	.word	0x0001d980


	//   ....[174]....
        /*0b50*/ 	.word	0x0001da80


	//   ....[175]....
        /*0b54*/ 	.word	0x0001dae0


	//   ....[176]....
        /*0b58*/ 	.word	0x0001dbe0


	//   ....[177]....
        /*0b5c*/ 	.word	0x0001dc40


	//   ....[178]....
        /*0b60*/ 	.word	0x0001dd40


	//   ....[179]....
        /*0b64*/ 	.word	0x0001dda0


	//   ....[180]....
        /*0b68*/ 	.word	0x0001dea0


	//   ....[181]....
        /*0b6c*/ 	.word	0x0001df00


	//   ....[182]....
        /*0b70*/ 	.word	0x0001e000


	//   ....[183]....
        /*0b74*/ 	.word	0x0001e060


	//   ....[184]....
        /*0b78*/ 	.word	0x0001e110


	//   ....[185]....
        /*0b7c*/ 	.word	0x0001e1e0


	//   ....[186]....
        /*0b80*/ 	.word	0x0001e2b0


	//   ....[187]....
        /*0b84*/ 	.word	0x0001e310


	//   ....[188]....
        /*0b88*/ 	.word	0x0001e400


	//   ....[189]....
        /*0b8c*/ 	.word	0x0001e460


	//   ....[190]....
        /*0b90*/ 	.word	0x0001e530


	//   ....[191]....
        /*0b94*/ 	.word	0x0001e590


	//   ....[192]....
        /*0b98*/ 	.word	0x0001e650


	//   ....[193]....
        /*0b9c*/ 	.word	0x0001e970


	//   ....[194]....
        /*0ba0*/ 	.word	0x0001ea10


	//   ....[195]....
        /*0ba4*/ 	.word	0x0001eb80


	//   ....[196]....
        /*0ba8*/ 	.word	0x0001ebf0


	//   ....[197]....
        /*0bac*/ 	.word	0x0001ec60


	//   ....[198]....
        /*0bb0*/ 	.word	0x0001ecd0


	//   ....[199]....
        /*0bb4*/ 	.word	0x0001ed40


	//   ....[200]....
        /*0bb8*/ 	.word	0x0001edc0


	//   ....[201]....
        /*0bbc*/ 	.word	0x0001ee40


	//   ....[202]....
        /*0bc0*/ 	.word	0x0001eed0


	//   ....[203]....
        /*0bc4*/ 	.word	0x0001ef40


	//   ....[204]....
        /*0bc8*/ 	.word	0x0001efb0


	//   ....[205]....
        /*0bcc*/ 	.word	0x0001f020


	//   ....[206]....
        /*0bd0*/ 	.word	0x0001f0a0


	//   ....[207]....
        /*0bd4*/ 	.word	0x0001f110


	//   ....[208]....
        /*0bd8*/ 	.word	0x0001f1c0


	//   ....[209]....
        /*0bdc*/ 	.word	0x0001f210


	//   ....[210]....
        /*0be0*/ 	.word	0x0001f2a0


	//   ....[211]....
        /*0be4*/ 	.word	0x0001f3d0


	//----- nvinfo : EIATTR_REG_RECONFIG
	.align		4
.L_1625:
        /*0be8*/ 	.byte	0x01, 0x54
	.zero		2


	//----- nvinfo : EIATTR_SYSCALL_OFFSETS
	.align		4
        /*0bec*/ 	.byte	0x04, 0x46
        /*0bee*/ 	.short	(.L_1627 - .L_1626)


	//   ....[0]....
.L_1626:
        /*0bf0*/ 	.word	0x00001b90


	//   ....[1]....
        /*0bf4*/ 	.word	0x00001ce0


	//   ....[2]....
        /*0bf8*/ 	.word	0x00006230


	//   ....[3]....
        /*0bfc*/ 	.word	0x00006550


	//   ....[4]....
        /*0c00*/ 	.word	0x00017330


	//   ....[5]....
        /*0c04*/ 	.word	0x00017480


	//   ....[6]....
        /*0c08*/ 	.word	0x00017580


	//   ....[7]....
        /*0c0c*/ 	.word	0x00017db0


	//----- nvinfo : EIATTR_MBARRIER_INSTR_OFFSETS
	.align		4
.L_1627:
        /*0c10*/ 	.byte	0x04, 0x39
        /*0c12*/ 	.short	(.L_1629 - .L_1628)


	//   ....[0]....
.L_1628:
        /*0c14*/ 	.word	0x000002b0
        /*0c18*/ 	.word	0x000000ff
        /*0c1c*/ 	.word	0x00016800
        /*0c20*/ 	.short	0x0100
        /*0c22*/ 	.byte	0x08
	.zero		1


	//   ....[1]....
        /*0c24*/ 	.word	0x000002c0
        /*0c28*/ 	.word	0x000000ff
        /*0c2c*/ 	.word	0x00016820
        /*0c30*/ 	.short	0x0100
        /*0c32*/ 	.byte	0x08
	.zero		1


	//   ....[2]....
        /*0c34*/ 	.word	0x000003b0
        /*0c38*/ 	.word	0x000000ff
        /*0c3c*/ 	.word	0x00016830
        /*0c40*/ 	.short	0x0100
        /*0c42*/ 	.byte	0x08
	.zero		1


	//   ....[3]....
        /*0c44*/ 	.word	0x000003c0
        /*0c48*/ 	.word	0x000000ff
        /*0c4c*/ 	.word	0x00016840
        /*0c50*/ 	.short	0x0100
        /*0c52*/ 	.byte	0x08
	.zero		1


	//   ....[4]....
        /*0c54*/ 	.word	0x000003d0
        /*0c58*/ 	.word	0x000000ff
        /*0c5c*/ 	.word	0x00016838
        /*0c60*/ 	.short	0x0100
        /*0c62*/ 	.byte	0x08
	.zero		1


	//   ....[5]....
        /*0c64*/ 	.word	0x000003e0
        /*0c68*/ 	.word	0x000000ff
        /*0c6c*/ 	.word	0x00016848
        /*0c70*/ 	.short	0x0100
        /*0c72*/ 	.byte	0x08
	.zero		1


	//   ....[6]....
        /*0c74*/ 	.word	0x00000510
        /*0c78*/ 	.word	0x000000ff
        /*0c7c*/ 	.word	0x00016850
        /*0c80*/ 	.short	0x0100
        /*0c82*/ 	.byte	0x08
	.zero		1


	//   ....[7]....
        /*0c84*/ 	.word	0x00000520
        /*0c88*/ 	.word	0x000000ff
        /*0c8c*/ 	.word	0x00016860
        /*0c90*/ 	.short	0x0100
        /*0c92*/ 	.byte	0x08
	.zero		1


	//   ....[8]....
        /*0c94*/ 	.word	0x00000530
        /*0c98*/ 	.word	0x000000ff
        /*0c9c*/ 	.word	0x00016858
        /*0ca0*/ 	.short	0x0100
        /*0ca2*/ 	.byte	0x08
	.zero		1


	//   ....[9]....
        /*0ca4*/ 	.word	0x00000540
        /*0ca8*/ 	.word	0x000000ff
        /*0cac*/ 	.word	0x00016868
        /*0cb0*/ 	.short	0x0100
        /*0cb2*/ 	.byte	0x08
	.zero		1


	//   ....[10]....
        /*0cb4*/ 	.word	0x00000630
        /*0cb8*/ 	.word	0x000000ff
        /*0cbc*/ 	.word	0x00016870
        /*0cc0*/ 	.short	0x0100
        /*0cc2*/ 	.byte	0x06
	.zero		1


	//   ....[11]....
        /*0cc4*/ 	.word	0x00000640
        /*0cc8*/ 	.word	0x000000ff
        /*0ccc*/ 	.word	0x00016880
        /*0cd0*/ 	.short	0x0100
        /*0cd2*/ 	.byte	0x06
	.zero		1


	//   ....[12]....
        /*0cd4*/ 	.word	0x00000650
        /*0cd8*/ 	.word	0x000000ff
        /*0cdc*/ 	.word	0x00016878
        /*0ce0*/ 	.short	0x0100
        /*0ce2*/ 	.byte	0x06
	.zero		1


	//   ....[13]....
        /*0ce4*/ 	.word	0x00000660
        /*0ce8*/ 	.word	0x000000ff
        /*0cec*/ 	.word	0x00016888
        /*0cf0*/ 	.short	0x0100
        /*0cf2*/ 	.byte	0x06
	.zero		1


	//   ....[14]....
        /*0cf4*/ 	.word	0x00000790
        /*0cf8*/ 	.word	0x000000ff
        /*0cfc*/ 	.word	0x00016890
        /*0d00*/ 	.short	0x0100
        /*0d02*/ 	.byte	0x08
	.zero		1


	//   ....[15]....
        /*0d04*/ 	.word	0x000007a0
        /*0d08*/ 	.word	0x000000ff
        /*0d0c*/ 	.word	0x000168a0
        /*0d10*/ 	.short	0x0100
        /*0d12*/ 	.byte	0x08
	.zero		1


	//   ....[16]....
        /*0d14*/ 	.word	0x000007b0
        /*0d18*/ 	.word	0x000000ff
        /*0d1c*/ 	.word	0x00016898
        /*0d20*/ 	.short	0x0100
        /*0d22*/ 	.byte	0x08
	.zero		1


	//   ....[17]....
        /*0d24*/ 	.word	0x000007c0
        /*0d28*/ 	.word	0x000000ff
        /*0d2c*/ 	.word	0x000168a8
        /*0d30*/ 	.short	0x0100
        /*0d32*/ 	.byte	0x08
	.zero		1


	//   ....[18]....
        /*0d34*/ 	.word	0x000008f0
        /*0d38*/ 	.word	0x000000ff
        /*0d3c*/ 	.word	0x000168b0
        /*0d40*/ 	.short	0x0100
        /*0d42*/ 	.byte	0x08
	.zero		1


	//   ....[19]....
        /*0d44*/ 	.word	0x00000900
        /*0d48*/ 	.word	0x000000ff
        /*0d4c*/ 	.word	0x000168c0
        /*0d50*/ 	.short	0x0100
        /*0d52*/ 	.byte	0x08
	.zero		1


	//   ....[20]....
        /*0d54*/ 	.word	0x00000910
        /*0d58*/ 	.word	0x000000ff
        /*0d5c*/ 	.word	0x000168b8
        /*0d60*/ 	.short	0x0100
        /*0d62*/ 	.byte	0x08
	.zero		1


	//   ....[21]....
        /*0d64*/ 	.word	0x00000920
        /*0d68*/ 	.word	0x000000ff
        /*0d6c*/ 	.word	0x000168c8
        /*0d70*/ 	.short	0x0100
        /*0d72*/ 	.byte	0x08
	.zero		1


	//   ....[22]....
        /*0d74*/ 	.word	0x00002ef0
        /*0d78*/ 	.word	0x0000004e
        /*0d7c*/ 	.word	0x00016890
        /*0d80*/ 	.short	0x010a
        /*0d82*/ 	.byte	0x3f
	.zero		1


	//   ....[23]....
        /*0d84*/ 	.word	0x00004260
        /*0d88*/ 	.word	0x0000004e
        /*0d8c*/ 	.word	0x00016890
        /*0d90*/ 	.short	0x010a
        /*0d92*/ 	.byte	0x3f
	.zero		1


	//   ....[24]....
        /*0d94*/ 	.word	0x00005460
        /*0d98*/ 	.word	0x0000004e
        /*0d9c*/ 	.word	0x00016890
        /*0da0*/ 	.short	0x010a
        /*0da2*/ 	.byte	0x3f
	.zero		1


	//   ....[25]....
        /*0da4*/ 	.word	0x00005680
        /*0da8*/ 	.word	0x0000000c
        /*0dac*/ 	.word	0x00000000
        /*0db0*/ 	.short	0x0101
        /*0db2*/ 	.byte	0x3f
	.zero		1


	//   ....[26]....
        /*0db4*/ 	.word	0x000056c0
        /*0db8*/ 	.word	0x0000004e
        /*0dbc*/ 	.word	0x000168b0
        /*0dc0*/ 	.short	0x010a
        /*0dc2*/ 	.byte	0x3f
	.zero		1


	//   ....[27]....
        /*0dc4*/ 	.word	0x00005aa0
        /*0dc8*/ 	.word	0x0000004e
        /*0dcc*/ 	.word	0x00000000
        /*0dd0*/ 	.short	0x0101
        /*0dd2*/ 	.byte	0x3f
	.zero		1


	//   ....[28]....
        /*0dd4*/ 	.word	0x000062d0
        /*0dd8*/ 	.word	0x00000002
        /*0ddc*/ 	.word	0x00016800
        /*0de0*/ 	.short	0x010a
        /*0de2*/ 	.byte	0x3f
	.zero		1


	//   ....[29]....
        /*0de4*/ 	.word	0x00006320
        /*0de8*/ 	.word	0x00000002
        /*0dec*/ 	.word	0x00016800
        /*0df0*/ 	.short	0x010a
        /*0df2*/ 	.byte	0x3f
	.zero		1


	//   ....[30]....
        /*0df4*/ 	.word	0x00006e30
        /*0df8*/ 	.word	0x00000002
        /*0dfc*/ 	.word	0x00016800
        /*0e00*/ 	.short	0x010a
        /*0e02*/ 	.byte	0x3f
	.zero		1


	//   ....[31]....
        /*0e04*/ 	.word	0x00008450
        /*0e08*/ 	.word	0x00000002
        /*0e0c*/ 	.word	0x00016800
        /*0e10*/ 	.short	0x010a
        /*0e12*/ 	.byte	0x3f
	.zero		1


	//   ....[32]....
        /*0e14*/ 	.word	0x00009490
        /*0e18*/ 	.word	0x00000000
        /*0e1c*/ 	.word	0x00016830
        /*0e20*/ 	.short	0x010a
        /*0e22*/ 	.byte	0x3f
	.zero		1


	//   ....[33]....
        /*0e24*/ 	.word	0x00009500
        /*0e28*/ 	.word	0x00000000
        /*0e2c*/ 	.word	0x00016830
        /*0e30*/ 	.short	0x010a
        /*0e32*/ 	.byte	0x3f
	.zero		1


	//   ....[34]....
        /*0e34*/ 	.word	0x0000aa70
        /*0e38*/ 	.word	0x00000000
        /*0e3c*/ 	.word	0x00000000
        /*0e40*/ 	.short	0x0101
        /*0e42*/ 	.byte	0x3f
	.zero		1


	//   ....[35]....
        /*0e44*/ 	.word	0x0000bfe0
        /*0e48*/ 	.word	0x00000009
        /*0e4c*/ 	.word	0x00016830
        /*0e50*/ 	.short	0x010a
        /*0e52*/ 	.byte	0x3f
	.zero		1


	//   ....[36]....
        /*0e54*/ 	.word	0x0000c030
        /*0e58*/ 	.word	0x00000009
        /*0e5c*/ 	.word	0x00016830
        /*0e60*/ 	.short	0x010a
        /*0e62*/ 	.byte	0x3f
	.zero		1


	//   ....[37]....
        /*0e64*/ 	.word	0x0000c340
        /*0e68*/ 	.word	0x00000009
        /*0e6c*/ 	.word	0x00016850
        /*0e70*/ 	.short	0x010a
        /*0e72*/ 	.byte	0x3f
	.zero		1


	//   ....[38]....
        /*0e74*/ 	.word	0x0000c380
        /*0e78*/ 	.word	0x00000009
        /*0e7c*/ 	.word	0x00016850
        /*0e80*/ 	.short	0x010a
        /*0e82*/ 	.byte	0x3f
	.zero		1


	//   ....[39]....
        /*0e84*/ 	.word	0x0000e380
        /*0e88*/ 	.word	0x0000002e
        /*0e8c*/ 	.word	0x00000000
        /*0e90*/ 	.short	0x0101
        /*0e92*/ 	.byte	0x3f
	.zero		1


	//   ....[40]....
        /*0e94*/ 	.word	0x0000e410
        /*0e98*/ 	.word	0x0000000e
        /*0e9c*/ 	.word	0x00000000
        /*0ea0*/ 	.short	0x0101
        /*0ea2*/ 	.byte	0x3f
	.zero		1


	//   ....[41]....
        /*0ea4*/ 	.word	0x0000f1b0
        /*0ea8*/ 	.word	0x00000009
        /*0eac*/ 	.word	0x00016830
        /*0eb0*/ 	.short	0x010a
        /*0eb2*/ 	.byte	0x3f
	.zero		1


	//   ....[42]....
        /*0eb4*/ 	.word	0x0000f200
        /*0eb8*/ 	.word	0x00000009
        /*0ebc*/ 	.word	0x00016830
        /*0ec0*/ 	.short	0x010a
        /*0ec2*/ 	.byte	0x3f
	.zero		1


	//   ....[43]....
        /*0ec4*/ 	.word	0x0000f510
        /*0ec8*/ 	.word	0x00000009
        /*0ecc*/ 	.word	0x00016850
        /*0ed0*/ 	.short	0x010a
        /*0ed2*/ 	.byte	0x3f
	.zero		1


	//   ....[44]....
        /*0ed4*/ 	.word	0x0000f550
        /*0ed8*/ 	.word	0x00000009
        /*0edc*/ 	.word	0x00016850
        /*0ee0*/ 	.short	0x010a
        /*0ee2*/ 	.byte	0x3f
	.zero		1


	//   ....[45]....
        /*0ee4*/ 	.word	0x00010ce0
        /*0ee8*/ 	.word	0x00000019
        /*0eec*/ 	.word	0x00000000
        /*0ef0*/ 	.short	0x0101
        /*0ef2*/ 	.byte	0x3f
	.zero		1


	//   ....[46]....
        /*0ef4*/ 	.word	0x00010d10
        /*0ef8*/ 	.word	0x0000000e
        /*0efc*/ 	.word	0x00000000
        /*0f00*/ 	.short	0x0101
        /*0f02*/ 	.byte	0x3f
	.zero		1


	//   ....[47]....
        /*0f04*/ 	.word	0x00011840
        /*0f08*/ 	.word	0x0000000d
        /*0f0c*/ 	.word	0x00016850
        /*0f10*/ 	.short	0x010a
        /*0f12*/ 	.byte	0x3f
	.zero		1


	//   ....[48]....
        /*0f14*/ 	.word	0x000118b0
        /*0f18*/ 	.word	0x0000000d
        /*0f1c*/ 	.word	0x00016850
        /*0f20*/ 	.short	0x010a
        /*0f22*/ 	.byte	0x3f
	.zero		1


	//   ....[49]....
        /*0f24*/ 	.word	0x00011e90
        /*0f28*/ 	.word	0x00000007
        /*0f2c*/ 	.word	0x00000000
        /*0f30*/ 	.short	0x0101
        /*0f32*/ 	.byte	0x3f
	.zero		1


	//   ....[50]....
        /*0f34*/ 	.word	0x00012f00
        /*0f38*/ 	.word	0x00000000
        /*0f3c*/ 	.word	0x00000000
        /*0f40*/ 	.short	0x0101
        /*0f42*/ 	.byte	0x3f
	.zero		1


	//   ....[51]....
        /*0f44*/ 	.word	0x000134a0
        /*0f48*/ 	.word	0x00000008
        /*0f4c*/ 	.word	0x00000000
        /*0f50*/ 	.short	0x0101
        /*0f52*/ 	.byte	0x3f
	.zero		1


	//   ....[52]....
        /*0f54*/ 	.word	0x000161c0
        /*0f58*/ 	.word	0x00000010
        /*0f5c*/ 	.word	0x00016820
        /*0f60*/ 	.short	0x010a
        /*0f62*/ 	.byte	0x3f
	.zero		1


	//   ....[53]....
        /*0f64*/ 	.word	0x00016280
        /*0f68*/ 	.word	0x00000006
        /*0f6c*/ 	.word	0x000168a0
        /*0f70*/ 	.short	0x010a
        /*0f72*/ 	.byte	0x3f
	.zero		1


	//   ....[54]....
        /*0f74*/ 	.word	0x000164c0
        /*0f78*/ 	.word	0x00000006
        /*0f7c*/ 	.word	0x000168c0
        /*0f80*/ 	.short	0x010a
        /*0f82*/ 	.byte	0x3f
	.zero		1


	//   ....[55]....
        /*0f84*/ 	.word	0x00016850
        /*0f88*/ 	.word	0x00000006
        /*0f8c*/ 	.word	0x000168a0
        /*0f90*/ 	.short	0x010a
        /*0f92*/ 	.byte	0x3f
	.zero		1


	//   ....[56]....
        /*0f94*/ 	.word	0x00016a70
        /*0f98*/ 	.word	0x00000006
        /*0f9c*/ 	.word	0x000168c0
        /*0fa0*/ 	.short	0x010a
        /*0fa2*/ 	.byte	0x3f
	.zero		1


	//   ....[57]....
        /*0fa4*/ 	.word	0x00017910
        /*0fa8*/ 	.word	0x00000000
        /*0fac*/ 	.word	0x00016840
        /*0fb0*/ 	.short	0x010a
        /*0fb2*/ 	.byte	0x3f
	.zero		1


	//   ....[58]....
        /*0fb4*/ 	.word	0x00018980
        /*0fb8*/ 	.word	0x00000010
        /*0fbc*/ 	.word	0x00016800
        /*0fc0*/ 	.short	0x0107
        /*0fc2*/ 	.byte	0x3f
	.zero		1


	//   ....[59]....
        /*0fc4*/ 	.word	0x00018a70
        /*0fc8*/ 	.word	0x00000010
        /*0fcc*/ 	.word	0x00016800
        /*0fd0*/ 	.short	0x0101
        /*0fd2*/ 	.byte	0x3f
	.zero		1


	//   ....[60]....
        /*0fd4*/ 	.word	0x00018a90
        /*0fd8*/ 	.word	0x00000010
        /*0fdc*/ 	.word	0x00016820
        /*0fe0*/ 	.short	0x010a
        /*0fe2*/ 	.byte	0x3f
	.zero		1


	//   ....[61]....
        /*0fe4*/ 	.word	0x00018e30
        /*0fe8*/ 	.word	0x00000002
        /*0fec*/ 	.word	0x00016840
        /*0ff0*/ 	.short	0x010a
        /*0ff2*/ 	.byte	0x3f
	.zero		1


	//   ....[62]....
        /*0ff4*/ 	.word	0x000190b0
        /*0ff8*/ 	.word	0x00000003
        /*0ffc*/ 	.word	0x00000060
        /*1000*/ 	.short	0x010a
        /*1002*/ 	.byte	0x3f
	.zero		1


	//   ....[63]....
        /*1004*/ 	.word	0x00019610
        /*1008*/ 	.word	0x00000002
        /*100c*/ 	.word	0x00016840
        /*1010*/ 	.short	0x010a
        /*1012*/ 	.byte	0x3f
	.zero		1


	//   ....[64]....
        /*1014*/ 	.word	0x00019890
        /*1018*/ 	.word	0x0000000a
        /*101c*/ 	.word	0x00000060
        /*1020*/ 	.short	0x010a
        /*1022*/ 	.byte	0x3f
	.zero		1


	//   ....[65]....
        /*1024*/ 	.word	0x00019d30
        /*1028*/ 	.word	0x00000002
        /*102c*/ 	.word	0x00016840
        /*1030*/ 	.short	0x010a
        /*1032*/ 	.byte	0x3f
	.zero		1


	//   ....[66]....
        /*1034*/ 	.word	0x00019fc0
        /*1038*/ 	.word	0x00000003
        /*103c*/ 	.word	0x00000060
        /*1040*/ 	.short	0x010a
        /*1042*/ 	.byte	0x3f
	.zero		1


	//   ....[67]....
        /*1044*/ 	.word	0x0001a410
        /*1048*/ 	.word	0x00000003
        /*104c*/ 	.word	0x00016860
        /*1050*/ 	.short	0x010a
        /*1052*/ 	.byte	0x3f
	.zero		1


	//   ....[68]....
        /*1054*/ 	.word	0x0001b780
        /*1058*/ 	.word	0x00000009
        /*105c*/ 	.word	0x00016820
        /*1060*/ 	.short	0x010a
        /*1062*/ 	.byte	0x3f
	.zero		1


	//   ....[69]....
        /*1064*/ 	.word	0x0001b910
        /*1068*/ 	.word	0x00000007
        /*106c*/ 	.word	0x00000000
        /*1070*/ 	.short	0x010a
        /*1072*/ 	.byte	0x3f
	.zero		1


	//   ....[70]....
        /*1074*/ 	.word	0x0001b980
        /*1078*/ 	.word	0x00000003
        /*107c*/ 	.word	0x00000000
        /*1080*/ 	.short	0x010a
        /*1082*/ 	.byte	0x3f
	.zero		1


	//   ....[71]....
        /*1084*/ 	.word	0x0001b9e0
        /*1088*/ 	.word	0x00000005
        /*108c*/ 	.word	0x00000000
        /*1090*/ 	.short	0x010a
        /*1092*/ 	.byte	0x3f
	.zero		1


	//   ....[72]....
        /*1094*/ 	.word	0x0001ba10
        /*1098*/ 	.word	0x00000003
        /*109c*/ 	.word	0x00000000
        /*10a0*/ 	.short	0x010a
        /*10a2*/ 	.byte	0x3f
	.zero		1


	//   ....[73]....
        /*10a4*/ 	.word	0x0001ba70
        /*10a8*/ 	.word	0x0000004e
        /*10ac*/ 	.word	0x00016890
        /*10b0*/ 	.short	0x010a
        /*10b2*/ 	.byte	0x3f
	.zero		1


	//   ....[74]....
        /*10b4*/ 	.word	0x0001bac0
        /*10b8*/ 	.word	0x0000004e
        /*10bc*/ 	.word	0x00016890
        /*10c0*/ 	.short	0x010a
        /*10c2*/ 	.byte	0x3f
	.zero		1


	//   ....[75]....
        /*10c4*/ 	.word	0x0001bb10
        /*10c8*/ 	.word	0x0000004e
        /*10cc*/ 	.word	0x00016890
        /*10d0*/ 	.short	0x010a
        /*10d2*/ 	.byte	0x3f
	.zero		1


	//   ....[76]....
        /*10d4*/ 	.word	0x0001bb60
        /*10d8*/ 	.word	0x0000004e
        /*10dc*/ 	.word	0x000168b0
        /*10e0*/ 	.short	0x010a
        /*10e2*/ 	.byte	0x3f
	.zero		1


	//   ....[77]....
        /*10e4*/ 	.word	0x0001c030
        /*10e8*/ 	.word	0x00000002
        /*10ec*/ 	.word	0x00016800
        /*10f0*/ 	.short	0x010a
        /*10f2*/ 	.byte	0x3f
	.zero		1


	//   ....[78]....
        /*10f4*/ 	.word	0x0001c650
        /*10f8*/ 	.word	0x00000002
        /*10fc*/ 	.word	0x00016800
        /*1100*/ 	.short	0x010a
        /*1102*/ 	.byte	0x3f
	.zero		1


	//   ....[79]....
        /*1104*/ 	.word	0x0001c6a0
        /*1108*/ 	.word	0x00000000
        /*110c*/ 	.word	0x00016830
        /*1110*/ 	.short	0x010a
        /*1112*/ 	.byte	0x3f
	.zero		1


	//   ....[80]....
        /*1114*/ 	.word	0x0001c6f0
        /*1118*/ 	.word	0x00000009
        /*111c*/ 	.word	0x00016830
        /*1120*/ 	.short	0x010a
        /*1122*/ 	.byte	0x3f
	.zero		1


	//   ....[81]....
        /*1124*/ 	.word	0x0001c740
        /*1128*/ 	.word	0x00000009
        /*112c*/ 	.word	0x00016850
        /*1130*/ 	.short	0x010a
        /*1132*/ 	.byte	0x3f
	.zero		1


	//   ....[82]....
        /*1134*/ 	.word	0x0001c790
        /*1138*/ 	.word	0x00000009
        /*113c*/ 	.word	0x00016830
        /*1140*/ 	.short	0x010a
        /*1142*/ 	.byte	0x3f
	.zero		1


	//   ....[83]....
        /*1144*/ 	.word	0x0001c7e0
        /*1148*/ 	.word	0x00000009
        /*114c*/ 	.word	0x00016850
        /*1150*/ 	.short	0x010a
        /*1152*/ 	.byte	0x3f
	.zero		1


	//   ....[84]....
        /*1154*/ 	.word	0x0001c830
        /*1158*/ 	.word	0x0000000d
        /*115c*/ 	.word	0x00016850
        /*1160*/ 	.short	0x010a
        /*1162*/ 	.byte	0x3f
	.zero		1


	//   ....[85]....
        /*1164*/ 	.word	0x0001d3e0
        /*1168*/ 	.word	0x00000010
        /*116c*/ 	.word	0x00016820
        /*1170*/ 	.short	0x010a
        /*1172*/ 	.byte	0x3f
	.zero		1


	//   ....[86]....
        /*1174*/ 	.word	0x0001d430
        /*1178*/ 	.word	0x00000006
        /*117c*/ 	.word	0x000168a0
        /*1180*/ 	.short	0x010a
        /*1182*/ 	.byte	0x3f
	.zero		1


	//   ....[87]....
        /*1184*/ 	.word	0x0001d480
        /*1188*/ 	.word	0x00000006
        /*118c*/ 	.word	0x000168c0
        /*1190*/ 	.short	0x010a
        /*1192*/ 	.byte	0x3f
	.zero		1


	//   ....[88]....
        /*1194*/ 	.word	0x0001d4d0
        /*1198*/ 	.word	0x00000006
        /*119c*/ 	.word	0x000168a0
        /*11a0*/ 	.short	0x010a
        /*11a2*/ 	.byte	0x3f
	.zero		1


	//   ....[89]....
        /*11a4*/ 	.word	0x0001d520
        /*11a8*/ 	.word	0x00000006
        /*11ac*/ 	.word	0x000168c0
        /*11b0*/ 	.short	0x010a
        /*11b2*/ 	.byte	0x3f
	.zero		1


	//   ....[90]....
        /*11b4*/ 	.word	0x0001d6c0
        /*11b8*/ 	.word	0x00000000
        /*11bc*/ 	.word	0x00016840
        /*11c0*/ 	.short	0x010a
        /*11c2*/ 	.byte	0x3f
	.zero		1


	//   ....[91]....
        /*11c4*/ 	.word	0x0001e690
        /*11c8*/ 	.word	0x00000010
        /*11cc*/ 	.word	0x00016820
        /*11d0*/ 	.short	0x010a
        /*11d2*/ 	.byte	0x3f
	.zero		1


	//   ....[92]....
        /*11d4*/ 	.word	0x0001e6e0
        /*11d8*/ 	.word	0x00000002
        /*11dc*/ 	.word	0x00016840
        /*11e0*/ 	.short	0x010a
        /*11e2*/ 	.byte	0x3f
	.zero		1


	//   ....[93]....
        /*11e4*/ 	.word	0x0001e730
        /*11e8*/ 	.word	0x00000003
        /*11ec*/ 	.word	0x00000060
        /*11f0*/ 	.short	0x010a
        /*11f2*/ 	.byte	0x3f
	.zero		1


	//   ....[94]....
        /*11f4*/ 	.word	0x0001e780
        /*11f8*/ 	.word	0x00000002
        /*11fc*/ 	.word	0x00016840
        /*1200*/ 	.short	0x010a
        /*1202*/ 	.byte	0x3f
	.zero		1


	//   ....[95]....
        /*1204*/ 	.word	0x0001e7d0
        /*1208*/ 	.word	0x0000000a
        /*120c*/ 	.word	0x00000060
        /*1210*/ 	.short	0x010a
        /*1212*/ 	.byte	0x3f
	.zero		1


	//   ....[96]....
        /*1214*/ 	.word	0x0001e820
        /*1218*/ 	.word	0x00000002
        /*121c*/ 	.word	0x00016840
        /*1220*/ 	.short	0x010a
        /*1222*/ 	.byte	0x3f
	.zero		1


	//   ....[97]....
        /*1224*/ 	.word	0x0001e870
        /*1228*/ 	.word	0x00000003
        /*122c*/ 	.word	0x00000060
        /*1230*/ 	.short	0x010a
        /*1232*/ 	.byte	0x3f
	.zero		1


	//   ....[98]....
        /*1234*/ 	.word	0x0001e8c0
        /*1238*/ 	.word	0x00000003
        /*123c*/ 	.word	0x00016860
        /*1240*/ 	.short	0x010a
        /*1242*/ 	.byte	0x3f
	.zero		1


	//   ....[99]....
        /*1244*/ 	.word	0x0001f2f0
        /*1248*/ 	.word	0x00000009
        /*124c*/ 	.word	0x00016820
        /*1250*/ 	.short	0x010a
        /*1252*/ 	.byte	0x3f
	.zero		1


	//   ....[100]....
        /*1254*/ 	.word	0x0001f490
        /*1258*/ 	.word	0x00000007
        /*125c*/ 	.word	0x00000000
        /*1260*/ 	.short	0x010a
        /*1262*/ 	.byte	0x3f
	.zero		1


	//   ....[101]....
        /*1264*/ 	.word	0x0001f4e0
        /*1268*/ 	.word	0x00000003
        /*126c*/ 	.word	0x00000000
        /*1270*/ 	.short	0x010a
        /*1272*/ 	.byte	0x3f
	.zero		1


	//   ....[102]....
        /*1274*/ 	.word	0x0001f530
        /*1278*/ 	.word	0x00000005
        /*127c*/ 	.word	0x00000000
        /*1280*/ 	.short	0x010a
        /*1282*/ 	.byte	0x3f
	.zero		1


	//----- nvinfo : EIATTR_NUM_MBARRIERS
	.align		4
.L_1629:
        /*1284*/ 	.byte	0x03, 0x38
        /*1286*/ 	.short	0x0016


	//----- nvinfo : EIATTR_EXIT_INSTR_OFFSETS
	.align		4
        /*1288*/ 	.byte	0x04, 0x1c
        /*128a*/ 	.short	(.L_1631 - .L_1630)


	//   ....[0]....
.L_1630:
        /*128c*/ 	.word	0x0001ba60


	//----- nvinfo : EIATTR_MAX_THREADS
	.align		4
.L_1631:
        /*1290*/ 	.byte	0x04, 0x05
        /*1292*/ 	.short	(.L_1633 - .L_1632)
.L_1632:
        /*1294*/ 	.word	0x00000200
        /*1298*/ 	.word	0x00000001
        /*129c*/ 	.word	0x00000001


	//----- nvinfo : EIATTR_CRS_STACK_SIZE
	.align		4
.L_1633:
        /*12a0*/ 	.byte	0x04, 0x1e
        /*12a2*/ 	.short	(.L_1635 - .L_1634)
.L_1634:
        /*12a4*/ 	.word	0x00000000


	//----- nvinfo : EIATTR_CBANK_PARAM_SIZE
	.align		4
.L_1635:
        /*12a8*/ 	.byte	0x03, 0x19
        /*12aa*/ 	.short	0x0af0


	//----- nvinfo : EIATTR_PARAM_CBANK
	.align		4
        /*12ac*/ 	.byte	0x04, 0x0a
        /*12ae*/ 	.short	(.L_1637 - .L_1636)
	.align		4
.L_1636:
        /*12b0*/ 	.word	index@(.nv.constant0._ZN7cutlass13device_kernelIN5flash11enable_sm90INS1_16FlashAttnFwdSm90INS1_25CollectiveMainloopFwdSm90ILi2EN4cute5tupleIJNS5_1CILi1EEES8_S8_EEENS6_IJNS7_ILi192EEENS7_ILi128EEENS7_ILi64EEEEEELi64ENS_10bfloat16_tEfNS_4arch4Sm90ELb1ELb0ELb1ELb1ELb0ELb1ELb0ELb1ELb1ELb1ELb1ELb0EEENS1_21CollectiveEpilogueFwdINS6_IJSA_SC_SB_EEES9_SE_SG_Li384ELb1ELb1ELb1ELb0EEENS1_36VarlenDynamicPersistentTileSchedulerILi192ELi128ELi384ELi128ELb1ELb1ELb1ELb1ELb1ELb1EEEEEEEEEvNT_6ParamsE)
        /*12b4*/ 	.short	0x0210
        /*12b6*/ 	.short	0x0af0


	//----- nvinfo : EIATTR_SW_WAR
	.align		4
.L_1637:
        /*12b8*/ 	.byte	0x04, 0x36
        /*12ba*/ 	.short	(.L_1639 - .L_1638)
.L_1638:
        /*12bc*/ 	.word	0x00000008
.L_1639:


//--------------------- .nv.callgraph             --------------------------
	.section	.nv.callgraph,"",@"SHT_CUDA_CALLGRAPH"
	.align	4
	.sectionentsize	8
	.align		4
        /*0000*/ 	.word	0x00000000
	.align		4
        /*0004*/ 	.word	0xffffffff
	.align		4
        /*0008*/ 	.word	index@(_ZN7cutlass13device_kernelIN5flash11enable_sm90INS1_16FlashAttnFwdSm90INS1_25CollectiveMainloopFwdSm90ILi2EN4cute5tupleIJNS5_1CILi1EEES8_S8_EEENS6_IJNS7_ILi128EEENS7_ILi80EEENS7_ILi256EEEEEELi256ENS_10bfloat16_tEfNS_4arch4Sm90ELb0ELb0ELb1ELb0ELb0ELb0ELb0ELb1ELb1ELb1ELb1ELb0EEENS1_21CollectiveEpilogueFwdINS6_IJSA_SC_SB_EEES9_SE_SG_Li256ELb0ELb1ELb1ELb0EEENS1_19SingleTileSchedulerILb0ELb1ELb1ELi128EEEEEEEEEvNT_6ParamsE)
	.align		4
        /*000c*/ 	.word	index@(__assertfail)
	.align		4
        /*0010*/ 	.word	index@(_ZN7cutlass13device_kernelIN5flash11enable_sm90INS1_16FlashAttnFwdSm90INS1_25CollectiveMainloopFwdSm90ILi2EN4cute5tupleIJNS5_1CILi1EEES8_S8_EEENS6_IJNS7_ILi128EEENS7_ILi80EEENS7_ILi256EEEEEELi256ENS_10bfloat16_tEfNS_4arch4Sm90ELb0ELb0ELb1ELb1ELb0ELb0ELb0ELb1ELb1ELb1ELb1ELb0EEENS1_21CollectiveEpilogueFwdINS6_IJSA_SC_SB_EEES9_SE_SG_Li256ELb1ELb1ELb1ELb0EEENS1_36VarlenDynamicPersistentTileSchedulerILi128ELi80ELi256ELi128ELb1ELb1ELb1ELb0ELb1ELb1EEEEEEEEEvNT_6ParamsE)
	.align		4
        /*0014*/ 	.word	index@(__assertfail)
	.align		4
        /*0018*/ 	.word	index@(_ZN7cutlass13device_kernelIN5flash11enable_sm90INS1_16FlashAttnFwdSm90INS1_25CollectiveMainloopFwdSm90ILi2EN4cute5tupleIJNS5_1CILi1EEES8_S8_EEENS6_IJNS7_ILi128EEENS7_ILi80EEENS7_ILi256EEEEEELi256ENS_10bfloat16_tEfNS_4arch4Sm90ELb0ELb0ELb1ELb1ELb0ELb1ELb0ELb1ELb1ELb1ELb1ELb0EEENS1_21CollectiveEpilogueFwdINS6_IJSA_SC_SB_EEES9_SE_SG_Li256ELb1ELb1ELb1ELb0EEENS1_36VarlenDynamicPersistentTileSchedulerILi128ELi80ELi256ELi128ELb1ELb1ELb1ELb0ELb1ELb1EEEEEEEEEvNT_6ParamsE)
	.align		4
        /*001c*/ 	.word	index@(__assertfail)
	.align		4
        /*0020*/ 	.word	index@(_ZN7cutlass13device_kernelIN5flash11enable_sm90INS1_16FlashAttnFwdSm90INS1_25CollectiveMainloopFwdSm90ILi2EN4cute5tupleIJNS5_1CILi1EEES8_S8_EEENS6_IJNS7_ILi128EEENS7_ILi64EEENS7_ILi256EEEEEELi256ENS_10bfloat16_tEfNS_4arch4Sm90ELb0ELb1ELb1ELb0ELb0ELb0ELb0ELb1ELb1ELb1ELb1ELb0EEENS1_21CollectiveEpilogueFwdINS6_IJSA_SC_SB_EEES9_SE_SG_Li256ELb0ELb1ELb1ELb0EEENS1_19SingleTileSchedulerILb0ELb1ELb1ELi128EEEEEEEEEvNT_6ParamsE)
	.align		4
        /*0024*/ 	.word	index@(__assertfail)
	.align		4
        /*0028*/ 	.word	index@(_ZN7cutlass13device_kernelIN5flash11enable_sm90INS1_16FlashAttnFwdSm90INS1_25CollectiveMainloopFwdSm90ILi2EN4cute5tupleIJNS5_1CILi1EEES8_S8_EEENS6_IJNS7_ILi128EEENS7_ILi64EEENS7_ILi256EEEEEELi256ENS_10bfloat16_tEfNS_4arch4Sm90ELb0ELb1ELb1ELb1ELb0ELb0ELb0ELb1ELb1ELb1ELb1ELb0EEENS1_21CollectiveEpilogueFwdINS6_IJSA_SC_SB_EEES9_SE_SG_Li256ELb1ELb1ELb1ELb0EEENS1_36VarlenDynamicPersistentTileSchedulerILi128ELi64ELi256ELi128ELb1ELb1ELb1ELb1ELb0ELb1EEEEEEEEEvNT_6ParamsE)
	.align		4
        /*002c*/ 	.word	index@(__assertfail)
	.align		4
        /*0030*/ 	.word	index@(_ZN7cutlass13device_kernelIN5flash11enable_sm90INS1_16FlashAttnFwdSm90INS1_25CollectiveMainloopFwdSm90ILi2EN4cute5tupleIJNS5_1CILi1EEES8_S8_EEENS6_IJNS7_ILi128EEENS7_ILi64EEENS7_ILi256EEEEEELi256ENS_10bfloat16_tEfNS_4arch4Sm90ELb0ELb1ELb1ELb1ELb0ELb1ELb0ELb1ELb1ELb1ELb1ELb0EEENS1_21CollectiveEpilogueFwdINS6_IJSA_SC_SB_EEES9_SE_SG_Li256ELb1ELb1ELb1ELb0EEENS1_36VarlenDynamicPersistentTileSchedulerILi128ELi64ELi256ELi128ELb1ELb1ELb1ELb1ELb0ELb1EEEEEEEEEvNT_6ParamsE)
	.align		4
        /*0034*/ 	.word	index@(__assertfail)
	.align		4
        /*0038*/ 	.word	index@(_ZN7cutlass13device_kernelIN5flash11enable_sm90INS1_16FlashAttnFwdSm90INS1_25CollectiveMainloopFwdSm90ILi2EN4cute5tupleIJNS5_1CILi1EEES8_S8_EEENS6_IJNS7_ILi128EEENS7_ILi80EEENS7_ILi256EEEEEELi256ENS_10bfloat16_tEfNS_4arch4Sm90ELb1ELb0ELb1ELb0ELb0ELb0ELb0ELb1ELb1ELb1ELb1ELb0EEENS1_21CollectiveEpilogueFwdINS6_IJSA_SC_SB_EEES9_SE_SG_Li256ELb0ELb1ELb1ELb0EEENS1_19SingleTileSchedulerILb0ELb1ELb1ELi128EEEEEEEEEvNT_6ParamsE)
	.align		4
        /*003c*/ 	.word	index@(__assertfail)
	.align		4
        /*0040*/ 	.word	index@(_ZN7cutlass13device_kernelIN5flash11enable_sm90INS1_16FlashAttnFwdSm90INS1_25CollectiveMainloopFwdSm90ILi2EN4cute5tupleIJNS5_1CILi1EEES8_S8_EEENS6_IJNS7_ILi128EEENS7_ILi80EEENS7_ILi256EEEEEELi256ENS_10bfloat16_tEfNS_4arch4Sm90ELb1ELb0ELb1ELb1ELb0ELb0ELb0ELb1ELb1ELb1ELb1ELb0EEENS1_21CollectiveEpilogueFwdINS6_IJSA_SC_SB_EEES9_SE_SG_Li256ELb1ELb1ELb1ELb0EEENS1_36VarlenDynamicPersistentTileSchedulerILi128ELi80ELi256ELi128ELb1ELb1ELb1ELb1ELb1ELb1EEEEEEEEEvNT_6ParamsE)
	.align		4
        /*0044*/ 	.word	index@(__assertfail)
	.align		4
        /*0048*/ 	.word	index@(_ZN7cutlass13device_kernelIN5flash11enable_sm90INS1_16FlashAttnFwdSm90INS1_25CollectiveMainloopFwdSm90ILi2EN4cute5tupleIJNS5_1CILi1EEES8_S8_EEENS6_IJNS7_ILi128EEENS7_ILi80EEENS7_ILi256EEEEEELi256ENS_10bfloat16_tEfNS_4arch4Sm90ELb1ELb0ELb1ELb1ELb0ELb1ELb0ELb1ELb1ELb1ELb1ELb0EEENS1_21CollectiveEpilogueFwdINS6_IJSA_SC_SB_EEES9_SE_SG_Li256ELb1ELb1ELb1ELb0EEENS1_36VarlenDynamicPersistentTileSchedulerILi128ELi80ELi256ELi128ELb1ELb1ELb1ELb1ELb1ELb1EEEEEEEEEvNT_6ParamsE)
	.align		4
        /*004c*/ 	.word	index@(__assertfail)
	.align		4
        /*0050*/ 	.word	index@(_ZN7cutlass13device_kernelIN5flash11enable_sm90INS1_16FlashAttnFwdSm90INS1_25CollectiveMainloopFwdSm90ILi2EN4cute5tupleIJNS5_1CILi1EEES8_S8_EEENS6_IJNS7_ILi128EEENS7_ILi112EEENS7_ILi192EEEEEELi192ENS_10bfloat16_tEfNS_4arch4Sm90ELb0ELb0ELb1ELb0ELb0ELb0ELb0ELb1ELb1ELb1ELb1ELb0EEENS1_21CollectiveEpilogueFwdINS6_IJSA_SC_SB_EEES9_SE_SG_Li256ELb0ELb1ELb1ELb0EEENS1_19SingleTileSchedulerILb0ELb1ELb1ELi128EEEEEEEEEvNT_6ParamsE)
	.align		4
        /*0054*/ 	.word	index@(__assertfail)
	.align		4
        /*0058*/ 	.word	index@(_ZN7cutlass13device_kernelIN5flash11enable_sm90INS1_16FlashAttnFwdSm90INS1_25CollectiveMainloopFwdSm90ILi2EN4cute5tupleIJNS5_1CILi1EEES8_S8_EEENS6_IJNS7_ILi128EEENS7_ILi112EEENS7_ILi192EEEEEELi192ENS_10bfloat16_tEfNS_4arch4Sm90ELb0ELb0ELb1ELb1ELb0ELb0ELb0ELb1ELb1ELb1ELb1ELb0EEENS1_21CollectiveEpilogueFwdINS6_IJSA_SC_SB_EEES9_SE_SG_Li256ELb1ELb1ELb1ELb0EEENS1_36VarlenDynamicPersistentTileSchedulerILi128ELi112ELi256ELi128ELb1ELb1ELb1ELb0ELb1ELb1EEEEEEEEEvNT_6ParamsE)
	.align		4
        /*005c*/ 	.word	index@(__assertfail)
	.align		4
        /*0060*/ 	.word	index@(_ZN7cutlass13device_kernelIN5flash11enable_sm90INS1_16FlashAttnFwdSm90INS1_25CollectiveMainloopFwdSm90ILi2EN4cute5tupleIJNS5_1CILi1EEES8_S8_EEENS6_IJNS7_ILi128EEENS7_ILi112EEENS7_ILi192EEEEEELi192ENS_10bfloat16_tEfNS_4arch4Sm90ELb0ELb0ELb1ELb1ELb0ELb1ELb0ELb1ELb1ELb1ELb1ELb0EEENS1_21CollectiveEpilogueFwdINS6_IJSA_SC_SB_EEES9_SE_SG_Li256ELb1ELb1ELb1ELb0EEENS1_36VarlenDynamicPersistentTileSchedulerILi128ELi112ELi256ELi128ELb1ELb1ELb1ELb0ELb1ELb1EEEEEEEEEvNT_6ParamsE)
	.align		4
        /*0064*/ 	.word	index@(__assertfail)
	.align		4
        /*0068*/ 	.word	index@(_ZN7cutlass13device_kernelIN5flash11enable_sm90INS1_16FlashAttnFwdSm90INS1_25CollectiveMainloopFwdSm90ILi2EN4cute5tupleIJNS5_1CILi1EEES8_S8_EEENS6_IJNS7_ILi128EEENS7_ILi96EEENS7_ILi192EEEEEELi192ENS_10bfloat16_tEfNS_4arch4Sm90ELb0ELb1ELb1ELb0ELb0ELb0ELb0ELb1ELb1ELb1ELb1ELb0EEENS1_21CollectiveEpilogueFwdINS6_IJSA_SC_SB_EEES9_SE_SG_Li256ELb0ELb1ELb1ELb0EEENS1_19SingleTileSchedulerILb0ELb1ELb1ELi128EEEEEEEEEvNT_6ParamsE)
	.align		4
        /*006c*/ 	.word	index@(__assertfail)
	.align		4
        /*0070*/ 	.word	index@(_ZN7cutlass13device_kernelIN5flash11enable_sm90INS1_16FlashAttnFwdSm90INS1_25CollectiveMainloopFwdSm90ILi2EN4cute5tupleIJNS5_1CILi1EEES8_S8_EEENS6_IJNS7_ILi128EEENS7_ILi96EEENS7_ILi192EEEEEELi192ENS_10bfloat16_tEfNS_4arch4Sm90ELb0ELb1ELb1ELb1ELb0ELb0ELb0ELb1ELb1ELb1ELb1ELb0EEENS1_21CollectiveEpilogueFwdINS6_IJSA_SC_SB_EEES9_SE_SG_Li256ELb1ELb1ELb1ELb0EEENS1_36VarlenDynamicPersistentTileSchedulerILi128ELi96ELi256ELi128ELb1ELb1ELb1ELb1ELb0ELb1EEEEEEEEEvNT_6ParamsE)
	.align		4
        /*0074*/ 	.word	index@(__assertfail)
	.align		4
        /*0078*/ 	.word	index@(_ZN7cutlass13device_kernelIN5flash11enable_sm90INS1_16FlashAttnFwdSm90INS1_25CollectiveMainloopFwdSm90ILi2EN4cute5tupleIJNS5_1CILi1EEES8_S8_EEENS6_IJNS7_ILi128EEENS7_ILi96EEENS7_ILi192EEEEEELi192ENS_10bfloat16_tEfNS_4arch4Sm90ELb0ELb1ELb1ELb1ELb0ELb1ELb0ELb1ELb1ELb1ELb1ELb0EEENS1_21CollectiveEpilogueFwdINS6_IJSA_SC_SB_EEES9_SE_SG_Li256ELb1ELb1ELb1ELb0EEENS1_36VarlenDynamicPersistentTileSchedulerILi128ELi96ELi256ELi128ELb1ELb1ELb1ELb1ELb0ELb1EEEEEEEEEvNT_6ParamsE)
	.align		4
        /*007c*/ 	.word	index@(__assertfail)
	.align		4
        /*0080*/ 	.word	index@(_ZN7cutlass13device_kernelIN5flash11enable_sm90INS1_16FlashAttnFwdSm90INS1_25CollectiveMainloopFwdSm90ILi2EN4cute5tupleIJNS5_1CILi1EEES8_S8_EEENS6_IJNS7_ILi128EEENS7_ILi112EEENS7_ILi192EEEEEELi192ENS_10bfloat16_tEfNS_4arch4Sm90ELb1ELb0ELb1ELb0ELb0ELb0ELb0ELb1ELb1ELb1ELb1ELb0EEENS1_21CollectiveEpilogueFwdINS6_IJSA_SC_SB_EEES9_SE_SG_Li256ELb0ELb1ELb1ELb0EEENS1_19SingleTileSchedulerILb0ELb1ELb1ELi128EEEEEEEEEvNT_6ParamsE)
	.align		4
        /*0084*/ 	.word	index@(__assertfail)
	.align		4
        /*0088*/ 	.word	index@(_ZN7cutlass13device_kernelIN5flash11enable_sm90INS1_16FlashAttnFwdSm90INS1_25CollectiveMainloopFwdSm90ILi2EN4cute5tupleIJNS5_1CILi1EEES8_S8_EEENS6_IJNS7_ILi128EEENS7_ILi112EEENS7_ILi192EEEEEELi192ENS_10bfloat16_tEfNS_4arch4Sm90ELb1ELb0ELb1ELb1ELb0ELb0ELb0ELb1ELb1ELb1ELb1ELb0EEENS1_21CollectiveEpilogueFwdINS6_IJSA_SC_SB_EEES9_SE_SG_Li256ELb1ELb1ELb1ELb0EEENS1_36VarlenDynamicPersistentTileSchedulerILi128ELi112ELi256ELi128ELb1ELb1ELb1ELb1ELb1ELb1EEEEEEEEEvNT_6ParamsE)
	.align		4
        /*008c*/ 	.word	index@(__assertfail)
	.align		4
        /*0090*/ 	.word	index@(_ZN7cutlass13device_kernelIN5flash11enable_sm90INS1_16FlashAttnFwdSm90INS1_25CollectiveMainloopFwdSm90ILi2EN4cute5tupleIJNS5_1CILi1EEES8_S8_EEENS6_IJNS7_ILi128EEENS7_ILi112EEENS7_ILi192EEEEEELi192ENS_10bfloat16_tEfNS_4arch4Sm90ELb1ELb0ELb1ELb1ELb0ELb1ELb0ELb1ELb1ELb1ELb1ELb0EEENS1_21CollectiveEpilogueFwdINS6_IJSA_SC_SB_EEES9_SE_SG_Li256ELb1ELb1ELb1ELb0EEENS1_36VarlenDynamicPersistentTileSchedulerILi128ELi112ELi256ELi128ELb1ELb1ELb1ELb1ELb1ELb1EEEEEEEEEvNT_6ParamsE)
	.align		4
        /*0094*/ 	.word	index@(__assertfail)
	.align		4
        /*0098*/ 	.word	index@(_ZN7cutlass13device_kernelIN5flash11enable_sm90INS1_16FlashAttnFwdSm90INS1_25CollectiveMainloopFwdSm90ILi2EN4cute5tupleIJNS5_1CILi1EEES8_S8_EEENS6_IJNS7_ILi128EEENS7_ILi176EEESA_EEELi128ENS_10bfloat16_tEfNS_4arch4Sm90ELb0ELb0ELb1ELb0ELb0ELb0ELb0ELb1ELb1ELb1ELb1ELb0EEENS1_21CollectiveEpilogueFwdINS6_IJSA_SA_SB_EEES9_SD_SF_Li256ELb0ELb1ELb1ELb0EEENS1_19SingleTileSchedulerILb0ELb1ELb1ELi128EEEEEEEEEvNT_6ParamsE)
	.align		4
        /*009c*/ 	.word	index@(__assertfail)
	.align		4
        /*00a0*/ 	.word	index@(_ZN7cutlass13device_kernelIN5flash11enable_sm90INS1_16FlashAttnFwdSm90INS1_25CollectiveMainloopFwdSm90ILi2EN4cute5tupleIJNS5_1CILi1EEES8_S8_EEENS6_IJNS7_ILi128EEENS7_ILi176EEESA_EEELi128ENS_10bfloat16_tEfNS_4arch4Sm90ELb0ELb0ELb1ELb1ELb0ELb0ELb0ELb1ELb1ELb1ELb1ELb0EEENS1_21CollectiveEpilogueFwdINS6_IJSA_SA_SB_EEES9_SD_SF_Li256ELb1ELb1ELb1ELb0EEENS1_36VarlenDynamicPersistentTileSchedulerILi128ELi176ELi256ELi128ELb1ELb1ELb1ELb0ELb1ELb1EEEEEEEEEvNT_6ParamsE)
	.align		4
        /*00a4*/ 	.word	index@(__assertfail)
	.align		4
        /*00a8*/ 	.word	index@(_ZN7cutlass13device_kernelIN5flash11enable_sm90INS1_16FlashAttnFwdSm90INS1_25CollectiveMainloopFwdSm90ILi2EN4cute5tupleIJNS5_1CILi1EEES8_S8_EEENS6_IJNS7_ILi128EEENS7_ILi176EEESA_EEELi128ENS_10bfloat16_tEfNS_4arch4Sm90ELb0ELb0ELb1ELb1ELb0ELb1ELb0ELb1ELb1ELb1ELb1ELb0EEENS1_21CollectiveEpilogueFwdINS6_IJSA_SA_SB_EEES9_SD_SF_Li256ELb1ELb1ELb1ELb0EEENS1_36VarlenDynamicPersistentTileSchedulerILi128ELi176ELi256ELi128ELb1ELb1ELb1ELb0ELb1ELb1EEEEEEEEEvNT_6ParamsE)
	.align		4
        /*00ac*/ 	.word	index@(__assertfail)
	.align		4
        /*00b0*/ 	.word	index@(_ZN7cutlass13device_kernelIN5flash11enable_sm90INS1_16FlashAttnFwdSm90INS1_25CollectiveMainloopFwdSm90ILi2EN4cute5tupleIJNS5_1CILi1EEES8_S8_EEENS6_IJNS7_ILi128EEESA_SA_EEELi128ENS_10bfloat16_tEfNS_4arch4Sm90ELb0ELb1ELb1ELb0ELb0ELb0ELb0ELb1ELb1ELb1ELb1ELb0EEENS1_21CollectiveEpilogueFwdISB_S9_SC_SE_Li256ELb0ELb1ELb1ELb0EEENS1_19SingleTileSchedulerILb0ELb1ELb1ELi128EEEEEEEEEvNT_6ParamsE)
	.align		4
        /*00b4*/ 	.word	index@(__assertfail)
	.align		4
        /*00b8*/ 	.word	index@(_ZN7cutlass13device_kernelIN5flash11enable_sm90INS1_16FlashAttnFwdSm90INS1_25CollectiveMainloopFwdSm90ILi2EN4cute5tupleIJNS5_1CILi1EEES8_S8_EEENS6_IJNS7_ILi128EEESA_SA_EEELi128ENS_10bfloat16_tEfNS_4arch4Sm90ELb0ELb1ELb1ELb1ELb0ELb0ELb0ELb1ELb1ELb1ELb1ELb0EEENS1_21CollectiveEpilogueFwdISB_S9_SC_SE_Li256ELb1ELb1ELb1ELb0EEENS1_36VarlenDynamicPersistentTileSchedulerILi128ELi128ELi256ELi128ELb1ELb1ELb1ELb1ELb0ELb1EEEEEEEEEvNT_6ParamsE)
	.align		4
        /*00bc*/ 	.word	index@(__assertfail)
	.align		4
        /*00c0*/ 	.word	index@(_ZN7cutlass13device_kernelIN5flash11enable_sm90INS1_16FlashAttnFwdSm90INS1_25CollectiveMainloopFwdSm90ILi2EN4cute5tupleIJNS5_1CILi1EEES8_S8_EEENS6_IJNS7_ILi128EEESA_SA_EEELi128ENS_10bfloat16_tEfNS_4arch4Sm90ELb0ELb1ELb1ELb1ELb0ELb1ELb0ELb1ELb1ELb1ELb1ELb0EEENS1_21CollectiveEpilogueFwdISB_S9_SC_SE_Li256ELb1ELb1ELb1ELb0EEENS1_36VarlenDynamicPersistentTileSchedulerILi128ELi128ELi256ELi128ELb1ELb1ELb1ELb1ELb0ELb1EEEEEEEEEvNT_6ParamsE)
	.align		4
        /*00c4*/ 	.word	index@(__assertfail)
	.align		4
        /*00c8*/ 	.word	index@(_ZN7cutlass13device_kernelIN5flash11enable_sm90INS1_16FlashAttnFwdSm90INS1_25CollectiveMainloopFwdSm90ILi2EN4cute5tupleIJNS5_1CILi1EEES8_S8_EEENS6_IJNS7_ILi128EEESA_SA_EEELi128ENS_10bfloat16_tEfNS_4arch4Sm90ELb1ELb0ELb1ELb0ELb0ELb0ELb0ELb1ELb1ELb1ELb1ELb0EEENS1_21CollectiveEpilogueFwdISB_S9_SC_SE_Li256ELb0ELb1ELb1ELb0EEENS1_19SingleTileSchedulerILb0ELb1ELb1ELi128EEEEEEEEEvNT_6ParamsE)
	.align		4
        /*00cc*/ 	.word	index@(__assertfail)
	.align		4
        /*00d0*/ 	.word	index@(_ZN7cutlass13device_kernelIN5flash11enable_sm90INS1_16FlashAttnFwdSm90INS1_25CollectiveMainloopFwdSm90ILi2EN4cute5tupleIJNS5_1CILi1EEES8_S8_EEENS6_IJNS7_ILi128EEESA_SA_EEELi128ENS_10bfloat16_tEfNS_4arch4Sm90ELb1ELb0ELb1ELb1ELb0ELb0ELb0ELb1ELb1ELb1ELb1ELb0EEENS1_21CollectiveEpilogueFwdISB_S9_SC_SE_Li256ELb1ELb1ELb1ELb0EEENS1_36VarlenDynamicPersistentTileSchedulerILi128ELi128ELi256ELi128ELb1ELb1ELb1ELb1ELb1ELb1EEEEEEEEEvNT_6ParamsE)
	.align		4
        /*00d4*/ 	.word	index@(__assertfail)
	.align		4
        /*00d8*/ 	.word	index@(_ZN7cutlass13device_kernelIN5flash11enable_sm90INS1_16FlashAttnFwdSm90INS1_25CollectiveMainloopFwdSm90ILi2EN4cute5tupleIJNS5_1CILi1EEES8_S8_EEENS6_IJNS7_ILi128EEESA_SA_EEELi128ENS_10bfloat16_tEfNS_4arch4Sm90ELb1ELb0ELb1ELb1ELb0ELb1ELb0ELb1ELb1ELb1ELb1ELb0EEENS1_21CollectiveEpilogueFwdISB_S9_SC_SE_Li256ELb1ELb1ELb1ELb0EEENS1_36VarlenDynamicPersistentTileSchedulerILi128ELi128ELi256ELi128ELb1ELb1ELb1ELb1ELb1ELb1EEEEEEEEEvNT_6ParamsE)
	.align		4
        /*00dc*/ 	.word	index@(__assertfail)
	.align		4
        /*00e0*/ 	.word	index@(_ZN7cutlass13device_kernelIN5flash11enable_sm90INS1_16FlashAttnFwdSm90INS1_25CollectiveMainloopFwdSm90ILi2EN4cute5tupleIJNS5_1CILi1EEES8_S8_EEENS6_IJNS7_ILi192EEENS7_ILi144EEENS7_ILi96EEEEEELi96ENS_10bfloat16_tEfNS_4arch4Sm90ELb0ELb0ELb1ELb0ELb0ELb0ELb0ELb0ELb1ELb1ELb1ELb0EEENS1_21CollectiveEpilogueFwdINS6_IJSA_SC_SB_EEES9_SE_SG_Li384ELb0ELb1ELb1ELb0EEENS1_19SingleTileSchedulerILb0ELb1ELb1ELi192EEEEEEEEEvNT_6ParamsE)
	.align		4
        /*00e4*/ 	.word	index@(__assertfail)
	.align		4
        /*00e8*/ 	.word	index@(_ZN7cutlass13device_kernelIN5flash11enable_sm90INS1_16FlashAttnFwdSm90INS1_25CollectiveMainloopFwdSm90ILi2EN4cute5tupleIJNS5_1CILi1EEES8_S8_EEENS6_IJNS7_ILi192EEENS7_ILi144EEENS7_ILi96EEEEEELi96ENS_10bfloat16_tEfNS_4arch4Sm90ELb0ELb0ELb1ELb1ELb0ELb0ELb0ELb0ELb1ELb1ELb1ELb0EEENS1_21CollectiveEpilogueFwdINS6_IJSA_SC_SB_EEES9_SE_SG_Li384ELb1ELb1ELb1ELb0EEENS1_36VarlenDynamicPersistentTileSchedulerILi192ELi144ELi384ELi128ELb1ELb1ELb1ELb0ELb1ELb1EEEEEEEEEvNT_6ParamsE)
	.align		4
        /*00ec*/ 	.word	index@(__assertfail)
	.align		4
        /*00f0*/ 	.word	index@(_ZN7cutlass13device_kernelIN5flash11enable_sm90INS1_16FlashAttnFwdSm90INS1_25CollectiveMainloopFwdSm90ILi2EN4cute5tupleIJNS5_1CILi1EEES8_S8_EEENS6_IJNS7_ILi192EEENS7_ILi144EEENS7_ILi96EEEEEELi96ENS_10bfloat16_tEfNS_4arch4Sm90ELb0ELb0ELb1ELb1ELb0ELb1ELb0ELb0ELb1ELb1ELb1ELb0EEENS1_21CollectiveEpilogueFwdINS6_IJSA_SC_SB_EEES9_SE_SG_Li384ELb1ELb1ELb1ELb0EEENS1_36VarlenDynamicPersistentTileSchedulerILi192ELi144ELi384ELi128ELb1ELb1ELb1ELb0ELb1ELb1EEEEEEEEEvNT_6ParamsE)
	.align		4
        /*00f4*/ 	.word	index@(__assertfail)
	.align		4
        /*00f8*/ 	.word	index@(_ZN7cutlass13device_kernelIN5flash11enable_sm90INS1_16FlashAttnFwdSm90INS1_25CollectiveMainloopFwdSm90ILi2EN4cute5tupleIJNS5_1CILi1EEES8_S8_EEENS6_IJNS7_ILi192EEENS7_ILi128EEENS7_ILi96EEEEEELi96ENS_10bfloat16_tEfNS_4arch4Sm90ELb0ELb1ELb1ELb0ELb0ELb0ELb0ELb0ELb1ELb1ELb1ELb0EEENS1_21CollectiveEpilogueFwdINS6_IJSA_SC_SB_EEES9_SE_SG_Li384ELb0ELb1ELb1ELb0EEENS1_19SingleTileSchedulerILb0ELb1ELb1ELi192EEEEEEEEEvNT_6ParamsE)
	.align		4
        /*00fc*/ 	.word	index@(__assertfail)
	.align		4
        /*0100*/ 	.word	index@(_ZN7cutlass13device_kernelIN5flash11enable_sm90INS1_16FlashAttnFwdSm90INS1_25CollectiveMainloopFwdSm90ILi2EN4cute5tupleIJNS5_1CILi1EEES8_S8_EEENS6_IJNS7_ILi192EEENS7_ILi128EEENS7_ILi96EEEEEELi96ENS_10bfloat16_tEfNS_4arch4Sm90ELb0ELb1ELb1ELb1ELb0ELb0ELb0ELb0ELb1ELb1ELb1ELb0EEENS1_21CollectiveEpilogueFwdINS6_IJSA_SC_SB_EEES9_SE_SG_Li384ELb1ELb1ELb1ELb0EEENS1_36VarlenDynamicPersistentTileSchedulerILi192ELi128ELi384ELi128ELb1ELb1ELb1ELb1ELb0ELb1EEEEEEEEEvNT_6ParamsE)
	.align		4
        /*0104*/ 	.word	index@(__assertfail)
	.align		4
        /*0108*/ 	.word	index@(_ZN7cutlass13device_kernelIN5flash11enable_sm90INS1_16FlashAttnFwdSm90INS1_25CollectiveMainloopFwdSm90ILi2EN4cute5tupleIJNS5_1CILi1EEES8_S8_EEENS6_IJNS7_ILi192EEENS7_ILi128EEENS7_ILi96EEEEEELi96ENS_10bfloat16_tEfNS_4arch4Sm90ELb0ELb1ELb1ELb1ELb0ELb1ELb0ELb0ELb1ELb1ELb1ELb0EEENS1_21CollectiveEpilogueFwdINS6_IJSA_SC_SB_EEES9_SE_SG_Li384ELb1ELb1ELb1ELb0EEENS1_36VarlenDynamicPersistentTileSchedulerILi192ELi128ELi384ELi128ELb1ELb1ELb1ELb1ELb0ELb1EEEEEEEEEvNT_6ParamsE)
	.align		4
        /*010c*/ 	.word	index@(__assertfail)
	.align		4
        /*0110*/ 	.word	index@(_ZN7cutlass13device_kernelIN5flash11enable_sm90INS1_16FlashAttnFwdSm90INS1_25CollectiveMainloopFwdSm90ILi2EN4cute5tupleIJNS5_1CILi1EEES8_S8_EEENS6_IJNS7_ILi192EEENS7_ILi144EEENS7_ILi96EEEEEELi96ENS_10bfloat16_tEfNS_4arch4Sm90ELb1ELb0ELb1ELb0ELb0ELb0ELb0ELb0ELb1ELb1ELb1ELb0EEENS1_21CollectiveEpilogueFwdINS6_IJSA_SC_SB_EEES9_SE_SG_Li384ELb0ELb1ELb1ELb0EEENS1_19SingleTileSchedulerILb0ELb1ELb1ELi192EEEEEEEEEvNT_6ParamsE)
	.align		4
        /*0114*/ 	.word	index@(__assertfail)
	.align		4
        /*0118*/ 	.word	index@(_ZN7cutlass13device_kernelIN5flash11enable_sm90INS1_16FlashAttnFwdSm90INS1_25CollectiveMainloopFwdSm90ILi2EN4cute5tupleIJNS5_1CILi1EEES8_S8_EEENS6_IJNS7_ILi192EEENS7_ILi144EEENS7_ILi96EEEEEELi96ENS_10bfloat16_tEfNS_4arch4Sm90ELb1ELb0ELb1ELb1ELb0ELb0ELb0ELb0ELb1ELb1ELb1ELb0EEENS1_21CollectiveEpilogueFwdINS6_IJSA_SC_SB_EEES9_SE_SG_Li384ELb1ELb1ELb1ELb0EEENS1_36VarlenDynamicPersistentTileSchedulerILi192ELi144ELi384ELi128ELb1ELb1ELb1ELb1ELb1ELb1EEEEEEEEEvNT_6ParamsE)
	.align		4
        /*011c*/ 	.word	index@(__assertfail)
	.align		4
        /*0120*/ 	.word	index@(_ZN7cutlass13device_kernelIN5flash11enable_sm90INS1_16FlashAttnFwdSm90INS1_25CollectiveMainloopFwdSm90ILi2EN4cute5tupleIJNS5_1CILi1EEES8_S8_EEENS6_IJNS7_ILi192EEENS7_ILi144EEENS7_ILi96EEEEEELi96ENS_10bfloat16_tEfNS_4arch4Sm90ELb1ELb0ELb1ELb1ELb0ELb1ELb0ELb0ELb1ELb1ELb1ELb0EEENS1_21CollectiveEpilogueFwdINS6_IJSA_SC_SB_EEES9_SE_SG_Li384ELb1ELb1ELb1ELb0EEENS1_36VarlenDynamicPersistentTileSchedulerILi192ELi144ELi384ELi128ELb1ELb1ELb1ELb1ELb1ELb1EEEEEEEEEvNT_6ParamsE)
	.align		4
        /*0124*/ 	.word	index@(__assertfail)
	.align		4
        /*0128*/ 	.word	index@(_ZN7cutlass13device_kernelIN5flash11enable_sm90INS1_16FlashAttnFwdSm90INS1_25CollectiveMainloopFwdSm90ILi2EN4cute5tupleIJNS5_1CILi1EEES8_S8_EEENS6_IJNS7_ILi192EEESA_NS7_ILi64EEEEEELi64ENS_10bfloat16_tEfNS_4arch4Sm90ELb0ELb0ELb1ELb0ELb0ELb0ELb0ELb0ELb1ELb1ELb1ELb0EEENS1_21CollectiveEpilogueFwdINS6_IJSA_SB_SA_EEES9_SD_SF_Li384ELb0ELb1ELb1ELb0EEENS1_19SingleTileSchedulerILb0ELb1ELb1ELi192EEEEEEEEEvNT_6ParamsE)
	.align		4
        /*012c*/ 	.word	index@(__assertfail)
	.align		4
        /*0130*/ 	.word	index@(_ZN7cutlass13device_kernelIN5flash11enable_sm90INS1_16FlashAttnFwdSm90INS1_25CollectiveMainloopFwdSm90ILi2EN4cute5tupleIJNS5_1CILi1EEES8_S8_EEENS6_IJNS7_ILi192EEESA_NS7_ILi64EEEEEELi64ENS_10bfloat16_tEfNS_4arch4Sm90ELb0ELb0ELb1ELb1ELb0ELb0ELb0ELb0ELb1ELb1ELb1ELb0EEENS1_21CollectiveEpilogueFwdINS6_IJSA_SB_SA_EEES9_SD_SF_Li384ELb1ELb1ELb1ELb0EEENS1_36VarlenDynamicPersistentTileSchedulerILi192ELi192ELi384ELi128ELb1ELb1ELb1ELb0ELb1ELb1EEEEEEEEEvNT_6ParamsE)
	.align		4
        /*0134*/ 	.word	index@(__assertfail)
	.align		4
        /*0138*/ 	.word	index@(_ZN7cutlass13device_kernelIN5flash11enable_sm90INS1_16FlashAttnFwdSm90INS1_25CollectiveMainloopFwdSm90ILi2EN4cute5tupleIJNS5_1CILi1EEES8_S8_EEENS6_IJNS7_ILi192EEESA_NS7_ILi64EEEEEELi64ENS_10bfloat16_tEfNS_4arch4Sm90ELb0ELb0ELb1ELb1ELb0ELb1ELb0ELb0ELb1ELb1ELb1ELb0EEENS1_21CollectiveEpilogueFwdINS6_IJSA_SB_SA_EEES9_SD_SF_Li384ELb1ELb1ELb1ELb0EEENS1_36VarlenDynamicPersistentTileSchedulerILi192ELi192ELi384ELi128ELb1ELb1ELb1ELb0ELb1ELb1EEEEEEEEEvNT_6ParamsE)
	.align		4
        /*013c*/ 	.word	index@(__assertfail)
	.align		4
        /*0140*/ 	.word	index@(_ZN7cutlass13device_kernelIN5flash11enable_sm90INS1_16FlashAttnFwdSm90INS1_25CollectiveMainloopFwdSm90ILi2EN4cute5tupleIJNS5_1CILi1EEES8_S8_EEENS6_IJNS7_ILi192EEENS7_ILi128EEENS7_ILi64EEEEEELi64ENS_10bfloat16_tEfNS_4arch4Sm90ELb0ELb1ELb1ELb0ELb0ELb0ELb0ELb1ELb1ELb1ELb1ELb0EEENS1_21CollectiveEpilogueFwdINS6_IJSA_SC_SB_EEES9_SE_SG_Li384ELb0ELb1ELb1ELb0EEENS1_19SingleTileSchedulerILb0ELb1ELb1ELi192EEEEEEEEEvNT_6ParamsE)
	.align		4
        /*0144*/ 	.word	index@(__assertfail)
	.align		4
        /*0148*/ 	.word	index@(_ZN7cutlass13device_kernelIN5flash11enable_sm90INS1_16FlashAttnFwdSm90INS1_25CollectiveMainloopFwdSm90ILi2EN4cute5tupleIJNS5_1CILi1EEES8_S8_EEENS6_IJNS7_ILi192EEENS7_ILi128EEENS7_ILi64EEEEEELi64ENS_10bfloat16_tEfNS_4arch4Sm90ELb0ELb1ELb1ELb1ELb0ELb0ELb0ELb1ELb1ELb1ELb1ELb0EEENS1_21CollectiveEpilogueFwdINS6_IJSA_SC_SB_EEES9_SE_SG_Li384ELb1ELb1ELb1ELb0EEENS1_36VarlenDynamicPersistentTileSchedulerILi192ELi128ELi384ELi128ELb1ELb1ELb1ELb1ELb0ELb1EEEEEEEEEvNT_6ParamsE)
	.align		4
        /*014c*/ 	.word	index@(__assertfail)
	.align		4
        /*0150*/ 	.word	index@(_ZN7cutlass13device_kernelIN5flash11enable_sm90INS1_16FlashAttnFwdSm90INS1_25CollectiveMainloopFwdSm90ILi2EN4cute5tupleIJNS5_1CILi1EEES8_S8_EEENS6_IJNS7_ILi192EEENS7_ILi128EEENS7_ILi64EEEEEELi64ENS_10bfloat16_tEfNS_4arch4Sm90ELb0ELb1ELb1ELb1ELb0ELb1ELb0ELb1ELb1ELb1ELb1ELb0EEENS1_21CollectiveEpilogueFwdINS6_IJSA_SC_SB_EEES9_SE_SG_Li384ELb1ELb1ELb1ELb0EEENS1_36VarlenDynamicPersistentTileSchedulerILi192ELi128ELi384ELi128ELb1ELb1ELb1ELb1ELb0ELb1EEEEEEEEEvNT_6ParamsE)
	.align		4
        /*0154*/ 	.word	index@(__assertfail)
	.align		4
        /*0158*/ 	.word	index@(_ZN7cutlass13device_kernelIN5flash11enable_sm90INS1_16FlashAttnFwdSm90INS1_25CollectiveMainloopFwdSm90ILi2EN4cute5tupleIJNS5_1CILi1EEES8_S8_EEENS6_IJNS7_ILi192EEENS7_ILi128EEENS7_ILi64EEEEEELi64ENS_10bfloat16_tEfNS_4arch4Sm90ELb1ELb0ELb1ELb0ELb0ELb0ELb0ELb1ELb1ELb1ELb1ELb0EEENS1_21CollectiveEpilogueFwdINS6_IJSA_SC_SB_EEES9_SE_SG_Li384ELb0ELb1ELb1ELb0EEENS1_19SingleTileSchedulerILb0ELb1ELb1ELi192EEEEEEEEEvNT_6ParamsE)
	.align		4
        /*015c*/ 	.word	index@(__assertfail)
	.align		4
        /*0160*/ 	.word	index@(_ZN7cutlass13device_kernelIN5flash11enable_sm90INS1_16FlashAttnFwdSm90INS1_25CollectiveMainloopFwdSm90ILi2EN4cute5tupleIJNS5_1CILi1EEES8_S8_EEENS6_IJNS7_ILi192EEENS7_ILi128EEENS7_ILi64EEEEEELi64ENS_10bfloat16_tEfNS_4arch4Sm90ELb1ELb0ELb1ELb1ELb0ELb0ELb0ELb1ELb1ELb1ELb1ELb0EEENS1_21CollectiveEpilogueFwdINS6_IJSA_SC_SB_EEES9_SE_SG_Li384ELb1ELb1ELb1ELb0EEENS1_36VarlenDynamicPersistentTileSchedulerILi192ELi128ELi384ELi128ELb1ELb1ELb1ELb1ELb1ELb1EEEEEEEEEvNT_6ParamsE)
	.align		4
        /*0164*/ 	.word	index@(__assertfail)
	.align		4
        /*0168*/ 	.word	index@(_ZN7cutlass13device_kernelIN5flash11enable_sm90INS1_16FlashAttnFwdSm90INS1_25CollectiveMainloopFwdSm90ILi2EN4cute5tupleIJNS5_1CILi1EEES8_S8_EEENS6_IJNS7_ILi192EEENS7_ILi128EEENS7_ILi64EEEEEELi64ENS_10bfloat16_tEfNS_4arch4Sm90ELb1ELb0ELb1ELb1ELb0ELb1ELb0ELb1ELb1ELb1ELb1ELb0EEENS1_21CollectiveEpilogueFwdINS6_IJSA_SC_SB_EEES9_SE_SG_Li384ELb1ELb1ELb1ELb0EEENS1_36VarlenDynamicPersistentTileSchedulerILi192ELi128ELi384ELi128ELb1ELb1ELb1ELb1ELb1ELb1EEEEEEEEEvNT_6ParamsE)
	.align		4
        /*016c*/ 	.word	index@(__assertfail)
	.align		4
        /*0170*/ 	.word	0x00000000
	.align		4
        /*0174*/ 	.word	0xfffffffe
	.align		4
        /*0178*/ 	.word	0x00000000
	.align		4
        /*017c*/ 	.word	0xfffffffd
	.align		4
        /*0180*/ 	.word	0x00000000
	.align		4
        /*0184*/ 	.word	0xfffffffc


//--------------------- .nv.constant4             --------------------------
	.section	.nv.constant4,"a",@progbits
	.align	8
	.align		8
.nv.constant4:
        /*0000*/ 	.dword	__assertfail
	.align		8
        /*0008*/ 	.dword	__unnamed_1
	.align		8
        /*0010*/ 	.dword	__unnamed_2
	.align		8
        /*0018*/ 	.dword	__unnamed_3
	.align		8
        /*0020*/ 	.dword	__unnamed_4
	.align		8
        /*0028*/ 	.dword	__unnamed_5
	.align		8
        /*0030*/ 	.dword	__unnamed_6
	.align		8
        /*0038*/ 	.dword	__unnamed_7
	.align		8
        /*0040*/ 	.dword	__unnamed_8
	.align		8
        /*0048*/ 	.dword	__unnamed_9
	.align		8
        /*0050*/ 	.dword	__unnamed_10
	.align		8
        /*0058*/ 	.dword	__unnamed_11
	.align		8
        /*0060*/ 	.dword	__unnamed_12
	.align		8
        /*0068*/ 	.dword	__unnamed_13
	.align		8
        /*0070*/ 	.dword	__unnamed_14
	.align		8
        /*0078*/ 	.dword	__unnamed_15
	.align		8
        /*0080*/ 	.dword	__unnamed_16
	.align		8
        /*0088*/ 	.dword	__unnamed_17
	.align		8
        /*0090*/ 	.dword	__unnamed_18
	.align		8
        /*0098*/ 	.dword	__unnamed_19
	.align		8
        /*00a0*/ 	.dword	__unnamed_20
	.align		8
        /*00a8*/ 	.dword	__unnamed_21
	.align		8
        /*00b0*/ 	.dword	__unnamed_22
	.align		8
        /*00b8*/ 	.dword	__unnamed_23
	.align		8
        /*00c0*/ 	.dword	__unnamed_24
	.align		8
        /*00c8*/ 	.dword	__unnamed_25
	.align		8
        /*00d0*/ 	.dword	__unnamed_26
	.align		8
        /*00d8*/ 	.dword	__unnamed_27
	.align		8
        /*00e0*/ 	.dword	__unnamed_28
	.align		8
        /*00e8*/ 	.dword	__unnamed_29
	.align		8
        /*00f0*/ 	.dword	__unnamed_30
	.align		8
        /*00f8*/ 	.dword	__unnamed_31
	.align		8
        /*0100*/ 	.dword	__unnamed_32
	.align		8
        /*0108*/ 	.dword	__unnamed_33
	.align		8
        /*0110*/ 	.dword	__unnamed_34
	.align		8
        /*0118*/ 	.dword	__unnamed_35
	.align		8
        /*0120*/ 	.dword	__unnamed_36
	.align		8
        /*0128*/ 	.dword	__unnamed_37
	.align		8
        /*0130*/ 	.dword	__unnamed_38
	.align		8
        /*0138*/ 	.dword	__unnamed_39
	.align		8
        /*0140*/ 	.dword	__unnamed_40
	.align		8
        /*0148*/ 	.dword	__unnamed_41
	.align		8
        /*0150*/ 	.dword	__unnamed_42
	.align		8
        /*0158*/ 	.dword	__unnamed_43
	.align		8
        /*0160*/ 	.dword	_ZN80_INTERNAL_db2cb700_44_flash_fwd_hdimall_bf16_split_softcap_sm90_cu_ef95aea4_49514cuda3std3__45__cpo5beginE
	.align		8
        /*0168*/ 	.dword	_ZN80_INTERNAL_db2cb700_44_flash_fwd_hdimall_bf16_split_softcap_sm90_cu_ef95aea4_49514cuda3std3__45__cpo3endE
	.align		8
        /*0170*/ 	.dword	_ZN80_INTERNAL_db2cb700_44_flash_fwd_hdimall_bf16_split_softcap_sm90_cu_ef95aea4_49514cuda3std3__45__cpo6cbeginE
	.align		8
        /*0178*/ 	.dword	_ZN80_INTERNAL_db2cb700_44_flash_fwd_hdimall_bf16_split_softcap_sm90_cu_ef95aea4_49514cuda3std3__45__cpo4cendE
	.align		8
        /*0180*/ 	.dword	_ZN80_INTERNAL_db2cb700_44_flash_fwd_hdimall_bf16_split_softcap_sm90_cu_ef95aea4_49514cuda3std3__482_GLOBAL__N__db2cb700_44_flash_fwd_hdimall_bf16_split_softcap_sm90_cu_ef95aea4_49516ignoreE
	.align		8
        /*0188*/ 	.dword	_ZN80_INTERNAL_db2cb700_44_flash_fwd_hdimall_bf16_split_softcap_sm90_cu_ef95aea4_49514cuda3std3__419piecewise_constructE
	.align		8
        /*0190*/ 	.dword	_ZN80_INTERNAL_db2cb700_44_flash_fwd_hdimall_bf16_split_softcap_sm90_cu_ef95aea4_49514cuda3std3__48in_placeE
	.align		8
        /*0198*/ 	.dword	_ZN80_INTERNAL_db2cb700_44_flash_fwd_hdimall_bf16_split_softcap_sm90_cu_ef95aea4_49514cuda3std6ranges3__45__cpo4swapE
	.align		8
        /*01a0*/ 	.dword	_ZN80_INTERNAL_db2cb700_44_flash_fwd_hdimall_bf16_split_softcap_sm90_cu_ef95aea4_49514cuda3std6ranges3__45__cpo9iter_moveE
	.align		8
        /*01a8*/ 	.dword	_ZN80_INTERNAL_db2cb700_44_flash_fwd_hdimall_bf16_split_softcap_sm90_cu_ef95aea4_49514cute7productE
	.align		8
        /*01b0*/ 	.dword	_ZN80_INTERNAL_db2cb700_44_flash_fwd_hdimall_bf16_split_softcap_sm90_cu_ef95aea4_49514cute1_E
	.align		8
        /*01b8*/ 	.dword	$str$20
	.align		8
        /*01c0*/ 	.dword	$str$21


//--------------------- .text._ZN7cutlass13device_kernelIN5flash11enable_sm90INS1_16FlashAttnFwdSm90INS1_25CollectiveMainloopFwdSm90ILi2EN4cute5tupleIJNS5_1CILi1EEES8_S8_EEENS6_IJNS7_ILi128EEENS7_ILi80EEENS7_ILi256EEEEEELi256ENS_10bfloat16_tEfNS_4arch4Sm90ELb0ELb0ELb1ELb0ELb0ELb0ELb0ELb1ELb1ELb1ELb1ELb0EEENS1_21CollectiveEpilogueFwdINS6_IJSA_SC_SB_EEES9_SE_SG_Li256ELb0ELb1ELb1ELb0EEENS1_19SingleTileSchedulerILb0ELb1ELb1ELi128EEEEEEEEEvNT_6ParamsE --------------------------
	.section	.text._ZN7cutlass13device_kernelIN5flash11enable_sm90INS1_16FlashAttnFwdSm90INS1_25CollectiveMainloopFwdSm90ILi2EN4cute5tupleIJNS5_1CILi1EEES8_S8_EEENS6_IJNS7_ILi128EEENS7_ILi80EEENS7_ILi256EEEEEELi256ENS_10bfloat16_tEfNS_4arch4Sm90ELb0ELb0ELb1ELb0ELb0ELb0ELb0ELb1ELb1ELb1ELb1ELb0EEENS1_21CollectiveEpilogueFwdINS6_IJSA_SC_SB_EEES9_SE_SG_Li256ELb0ELb1ELb1ELb0EEENS1_19SingleTileSchedulerILb0ELb1ELb1ELi128EEEEEEEEEvNT_6ParamsE,"ax",@progbits
	.align	128
.text._ZN7cutlass13device_kernelIN5flash11enable_sm90INS1_16FlashAttnFwdSm90INS1_25CollectiveMainloopFwdSm90ILi2EN4cute5tupleIJNS5_1CILi1EEES8_S8_EEENS6_IJNS7_ILi128EEENS7_ILi80EEENS7_ILi256EEEEEELi256ENS_10bfloat16_tEfNS_4arch4Sm90ELb0ELb0ELb1ELb0ELb0ELb0ELb0ELb1ELb1ELb1ELb1ELb0EEENS1_21CollectiveEpilogueFwdINS6_IJSA_SC_SB_EEES9_SE_SG_Li256ELb0ELb1ELb1ELb0EEENS1_19SingleTileSchedulerILb0ELb1ELb1ELi128EEEEEEEEEvNT_6ParamsE:
        .type           _ZN7cutlass13device_kernelIN5flash11enable_sm90INS1_16FlashAttnFwdSm90INS1_25CollectiveMainloopFwdSm90ILi2EN4cute5tupleIJNS5_1CILi1EEES8_S8_EEENS6_IJNS7_ILi128EEENS7_ILi80EEENS7_ILi256EEEEEELi256ENS_10bfloat16_tEfNS_4arch4Sm90ELb0ELb0ELb1ELb0ELb0ELb0ELb0ELb1ELb1ELb1ELb1ELb0EEENS1_21CollectiveEpilogueFwdINS6_IJSA_SC_SB_EEES9_SE_SG_Li256ELb0ELb1ELb1ELb0EEENS1_19SingleTileSchedulerILb0ELb1ELb1ELi128EEEEEEEEEvNT_6ParamsE,@function
        .size           _ZN7cutlass13device_kernelIN5flash11enable_sm90INS1_16FlashAttnFwdSm90INS1_25CollectiveMainloopFwdSm90ILi2EN4cute5tupleIJNS5_1CILi1EEES8_S8_EEENS6_IJNS7_ILi128EEENS7_ILi80EEENS7_ILi256EEEEEELi256ENS_10bfloat16_tEfNS_4arch4Sm90ELb0ELb0ELb1ELb0ELb0ELb0ELb0ELb1ELb1ELb1ELb1ELb0EEENS1_21CollectiveEpilogueFwdINS6_IJSA_SC_SB_EEES9_SE_SG_Li256ELb0ELb1ELb1ELb0EEENS1_19SingleTileSchedulerILb0ELb1ELb1ELi128EEEEEEEEEvNT_6ParamsE,(.L_x_14832 - _ZN7cutlass13device_kernelIN5flash11enable_sm90INS1_16FlashAttnFwdSm90INS1_25CollectiveMainloopFwdSm90ILi2EN4cute5tupleIJNS5_1CILi1EEES8_S8_EEENS6_IJNS7_ILi128EEENS7_ILi80EEENS7_ILi256EEEEEELi256ENS_10bfloat16_tEfNS_4arch4Sm90ELb0ELb0ELb1ELb0ELb0ELb0ELb0ELb1ELb1ELb1ELb1ELb0EEENS1_21CollectiveEpilogueFwdINS6_IJSA_SC_SB_EEES9_SE_SG_Li256ELb0ELb1ELb1ELb0EEENS1_19SingleTileSchedulerILb0ELb1ELb1ELi128EEEEEEEEEvNT_6ParamsE)
        .other          _ZN7cutlass13device_kernelIN5flash11enable_sm90INS1_16FlashAttnFwdSm90INS1_25CollectiveMainloopFwdSm90ILi2EN4cute5tupleIJNS5_1CILi1EEES8_S8_EEENS6_IJNS7_ILi128EEENS7_ILi80EEENS7_ILi256EEEEEELi256ENS_10bfloat16_tEfNS_4arch4Sm90ELb0ELb0ELb1ELb0ELb0ELb0ELb0ELb1ELb1ELb1ELb1ELb0EEENS1_21CollectiveEpilogueFwdINS6_IJSA_SC_SB_EEES9_SE_SG_Li256ELb0ELb1ELb1ELb0EEENS1_19SingleTileSchedulerILb0ELb1ELb1ELi128EEEEEEEEEvNT_6ParamsE,@"STO_CUDA_ENTRY STV_DEFAULT"
_ZN7cutlass13device_kernelIN5flash11enable_sm90INS1_16FlashAttnFwdSm90INS1_25CollectiveMainloopFwdSm90ILi2EN4cute5tupleIJNS5_1CILi1EEES8_S8_EEENS6_IJNS7_ILi128EEENS7_ILi80EEENS7_ILi256EEEEEELi256ENS_10bfloat16_tEfNS_4arch4Sm90ELb0ELb0ELb1ELb0ELb0ELb0ELb0ELb1ELb1ELb1ELb1ELb0EEENS1_21CollectiveEpilogueFwdINS6_IJSA_SC_SB_EEES9_SE_SG_Li256ELb0ELb1ELb1ELb0EEENS1_19SingleTileSchedulerILb0ELb1ELb1ELi128EEEEEEEEEvNT_6ParamsE:
[----:B------:R-:W0:Y:S02]  /*0000*/  LDC R1, c[0x0][0x28] ;  /* 0x00000a00ff017b82 */ /* 0x000e240000000800 */
[----:B0-----:R-:W-:Y:S01]  /*0010*/  VIADD R1, R1, 0xffffffe8 ;  /* 0xffffffe801017836 */ /* 0x001fe20000000000 */
[----:B------:R-:W0:Y:S01]  /*0020*/  S2R R3, SR_TID.X ;  /* 0x0000000000037919 */ /* 0x000e220000002100 */
[----:B------:R-:W-:Y:S01]  /*0030*/  ELECT P0, URZ, PT ;  /* 0x00000000003f782f */ /* 0x000fe20003800000 */
[----:B------:R-:W-:Y:S01]  /*0040*/  BSSY B0, `(.L_x_0) ;  /* 0x000000d000007945 */ /* 0x000fe20003800000 */
[----:B0-----:R-:W-:-:S05]  /*0050*/  SHF.R.U32.HI R0, RZ, 0x5, R3 ;  /* 0x00000005ff007819 */ /* 0x001fca0000011603 */
[----:B------:R-:W0:Y:S02]  /*0060*/  SHFL.IDX PT, R2, R0, RZ, 0x1f ;  /* 0x00001fff00027589 */ /* 0x000e2400000e0000 */
[----:B0-----:R-:W-:-:S13]  /*0070*/  ISETP.EQ.AND P0, PT, R2, RZ, P0 ;  /* 0x000000ff0200720c */ /* 0x001fda0000702270 */
[----:B------:R-:W-:Y:S05]  /*0080*/  @!P0 BRA `(.L_x_1) ;  /* 0x0000000000208947 */ /* 0x000fea0003800000 */
[----:B------:R-:W-:Y:S02]  /*0090*/  ULDC.64 UR4, c[0x0][0x198] ;  /* 0x0000660000047ab9 */ /* 0x000fe40000000a00 */
[----:B------:R-:W-:Y:S02]  /*00a0*/  UIADD3 UR6, UP0, UR4, 0x370, URZ ;  /* 0x0000037004067890 */ /* 0x000fe4000ff1e03f */
[----:B------:R-:W-:Y:S02]  /*00b0*/  UIADD3 UR4, UP1, UR4, 0x470, URZ ;  /* 0x0000047004047890 */ /* 0x000fe4000ff3e03f */
[----:B------:R-:W-:Y:S02]  /*00c0*/  UIADD3.X UR7, URZ, UR5, URZ, UP0, !UPT ;  /* 0x000000053f077290 */ /* 0x000fe400087fe43f */
[----:B------:R-:W-:-:S07]  /*00d0*/  UIADD3.X UR5, URZ, UR5, URZ, UP1, !UPT ;  /* 0x000000053f057290 */ /* 0x000fce0008ffe43f */
[----:B------:R0:W-:Y:S02]  /*00e0*/  UTMACCTL.PF [UR6] ;  /* 0x00000000060079b9 */ /* 0x0001e40008040000 */
[----:B------:R0:W-:Y:S02]  /*00f0*/  UTMACCTL.PF [UR4] ;  /* 0x00000000040079b9 */ /* 0x0001e40008040000 */
[----:B0-----:R-:W-:Y:S01]  /*0100*/  NOP ;  /* 0x0000000000007918 */ /* 0x001fe20000000000 */
.L_x_1:
[----:B------:R-:W-:Y:S05]  /*0110*/  BSYNC B0 ;  /* 0x0000000000007941 */ /* 0x000fea0003800000 */
.L_x_0:
[----:B------:R-:W-:Y:S01]  /*0120*/  VOTEU.ANY UP0, P0 ;  /* 0x00000000003f7886 */ /* 0x000fe20000000100 */
[----:B------:R-:W0:Y:S01]  /*0130*/  SHFL.IDX PT, R2, R0, RZ, 0x1f ;  /* 0x00001fff00027589 */ /* 0x000e2200000e0000 */
[----:B------:R-:W-:Y:S01]  /*0140*/  UMOV UR4, 0x80 ;  /* 0x0000008000047882 */ /* 0x000fe20000000000 */
[----:B------:R-:W-:Y:S01]  /*0150*/  UMOV UR7, 0x100 ;  /* 0x0000010000077882 */ /* 0x000fe20000000000 */
[----:B------:R-:W-:Y:S01]  /*0160*/  VOTEU.ANY UP1, P0 ;  /* 0x00000000003f7886 */ /* 0x000fe20000020100 */
[----:B------:R-:W1:Y:S01]  /*0170*/  @UP0 S2UR UR8, SR_CgaCtaId ;  /* 0x00000000000809c3 */ /* 0x000e620000008800 */
[----:B------:R-:W-:Y:S01]  /*0180*/  @UP0 UMOV UR6, 0x400 ;  /* 0x0000040000060882 */ /* 0x000fe20000000000 */
[----:B------:R-:W-:-:S04]  /*0190*/  @UP0 UIADD3 UR4, -UR4, 0x100000, URZ ;  /* 0x0010000004040890 */ /* 0x000fc8000fffe13f */
[----:B------:R-:W-:Y:S02]  /*01a0*/  @UP0 USHF.L.U32 UR5, UR4, 0xb, URZ ;  /* 0x0000000b04050899 */ /* 0x000fe4000800063f */
[----:B------:R-:W-:Y:S01]  /*01b0*/  @UP0 USHF.L.U32 UR4, UR4, 0x1, URZ ;  /* 0x0000000104040899 */ /* 0x000fe2000800063f */
[----:B0-----:R-:W-:Y:S02]  /*01c0*/  ISETP.NE.AND P1, PT, R2, RZ, PT ;  /* 0x000000ff0200720c */ /* 0x001fe40003f25270 */
[----:B------:R-:W-:Y:S01]  /*01d0*/  SHF.R.U32.HI R2, RZ, 0x7, R3 ;  /* 0x00000007ff027819 */ /* 0x000fe20000011603 */
[----:B-1----:R-:W-:Y:S02]  /*01e0*/  @UP0 ULEA UR8, UR8, UR6, 0x18 ;  /* 0x0000000608080291 */ /* 0x002fe4000f8ec03f */
[----:B------:R-:W-:-:S04]  /*01f0*/  @UP0 UIADD3 UR6, -UR7, 0x100000, URZ ;  /* 0x0010000007060890 */ /* 0x000fc8000fffe13f */
[----:B------:R-:W-:Y:S02]  /*0200*/  @UP0 USHF.L.U32 UR7, UR6, 0xb, URZ ;  /* 0x0000000b06070899 */ /* 0x000fe4000800063f */
[----:B------:R-:W-:Y:S01]  /*0210*/  @UP0 USHF.L.U32 UR6, UR6, 0x1, URZ ;  /* 0x0000000106060899 */ /* 0x000fe2000800063f */
[----:B------:R-:W-:Y:S01]  /*0220*/  VOTEU.ANY UP0, P0 ;  /* 0x00000000003f7886 */ /* 0x000fe20000000100 */
[----:B------:R-:W0:Y:S04]  /*0230*/  SHFL.IDX PT, R2, R2, RZ, 0x1f ;  /* 0x00001fff02027589 */ /* 0x000e2800000e0000 */
[----:B------:R-:W1:Y:S02]  /*0240*/  FENCE.VIEW.ASYNC.S ;  /* 0x00000000000073c6 */ /* 0x000e640000000000 */
[----:B-1----:R1:W2:Y:S04]  /*0250*/  @UP0 SYNCS.EXCH.64 URZ, [UR8+0x38800], UR4 ;  /* 0x03880004083f05b2 */ /* 0x0022a80008000100 */
[----:B------:R1:W3:Y:S01]  /*0260*/  @UP1 SYNCS.EXCH.64 URZ, [UR8+0x38820], UR6 ;  /* 0x03882006083f15b2 */ /* 0x0002e20008000100 */
[----:B------:R-:W-:Y:S05]  /*0270*/  @P1 BRA `(.L_x_2) ;  /* 0x0000000000481947 */ /* 0x000fea0003800000 */
[----:B-1----:R-:W1:Y:S01]  /*0280*/  S2UR UR5, SR_CgaCtaId ;  /* 0x00000000000579c3 */ /* 0x002e620000008800 */
[----:B------:R-:W-:Y:S01]  /*0290*/  UMOV UR4, 0x400 ;  /* 0x0000040000047882 */ /* 0x000fe20000000000 */
[----:B------:R-:W-:Y:S01]  /*02a0*/  UMOV UR6, 0x1 ;  /* 0x0000000100067882 */ /* 0x000fe20000000000 */
[----:B------:R-:W-:Y:S01]  /*02b0*/  UMOV UR7, 0x2 ;  /* 0x0000000200077882 */ /* 0x000fe20000000000 */
[----:B------:R-:W-:Y:S01]  /*02c0*/  ELECT P0, URZ, PT ;  /* 0x00000000003f782f */ /* 0x000fe20003800000 */
[----:B-1----:R-:W-:Y:S02]  /*02d0*/  ULEA UR8, UR5, UR4, 0x18 ;  /* 0x0000000405087291 */ /* 0x002fe4000f8ec03f */
[----:B------:R-:W-:-:S04]  /*02e0*/  UIADD3 UR4, -UR6, 0x100000, URZ ;  /* 0x0010000006047890 */ /* 0x000fc8000fffe13f */
[----:B------:R-:W-:Y:S02]  /*02f0*/  USHF.L.U32 UR5, UR4, 0xb, URZ ;  /* 0x0000000b04057899 */ /* 0x000fe4000800063f */
[----:B------:R-:W-:Y:S02]  /*0300*/  USHF.L.U32 UR4, UR4, 0x1, URZ ;  /* 0x0000000104047899 */ /* 0x000fe4000800063f */
[----:B------:R-:W-:-:S04]  /*0310*/  UIADD3 UR6, -UR7, 0x100000, URZ ;  /* 0x0010000007067890 */ /* 0x000fc8000fffe13f */
[----:B------:R-:W-:Y:S02]  /*0320*/  USHF.L.U32 UR7, UR6, 0xb, URZ ;  /* 0x0000000b06077899 */ /* 0x000fe4000800063f */
[----:B------:R-:W-:Y:S01]  /*0330*/  USHF.L.U32 UR6, UR6, 0x1, URZ ;  /* 0x0000000106067899 */ /* 0x000fe2000800063f */
[----:B------:R-:W1:Y:S03]  /*0340*/  FENCE.VIEW.ASYNC.S ;  /* 0x00000000000073c6 */ /* 0x000e660000000000 */
[----:B-1----:R4:W1:Y:S08]  /*0350*/  SYNCS.EXCH.64 URZ, [UR8+0x38830], UR4 ;  /* 0x03883004083f75b2 */ /* 0x0028700008000100 */
[----:B------:R4:W0:Y:S01]  /*0360*/  SYNCS.EXCH.64 URZ, [UR8+0x38840], UR6 ;  /* 0x03884006083f75b2 */ /* 0x0008220008000100 */
[----:B------:R4:W0:Y:S01]  /*0370*/  SYNCS.EXCH.64 URZ, [UR8+0x38838], UR4 ;  /* 0x03883804083f75b2 */ /* 0x0008220008000100 */
[----:B------:R4:W0:Y:S02]  /*0380*/  SYNCS.EXCH.64 URZ, [UR8+0x38848], UR6 ;  /* 0x03884806083f75b2 */ /* 0x0008240008000100 */
[----:B----4-:R-:W-:Y:S01]  /*0390*/  NOP ;  /* 0x0000000000007918 */ /* 0x010fe20000000000 */
.L_x_2:
[----:B------:R-:W4:Y:S01]  /*03a0*/  SHFL.IDX PT, R3, R0, RZ, 0x1f ;  /* 0x00001fff00037589 */ /* 0x000f2200000e0000 */
[----:B------:R-:W-:Y:S01]  /*03b0*/  NOP ;  /* 0x0000000000007918 */ /* 0x000fe20000000000 */
[----:B----4-:R-:W-:-:S13]  /*03c0*/  ISETP.NE.AND P0, PT, R3, RZ, PT ;  /* 0x000000ff0300720c */ /* 0x010fda0003f05270 */
        /* <DEDUP_REMOVED lines=19> */
.L_x_3:
[----:B------:R-:W4:Y:S01]  /*0500*/  SHFL.IDX PT, R3, R0, RZ, 0x1f ;  /* 0x00001fff00037589 */ /* 0x000f2200000e0000 */
[----:B------:R-:W-:Y:S01]  /*0510*/  NOP ;  /* 0x0000000000007918 */ /* 0x000fe20000000000 */
[----:B----4-:R-:W-:-:S13]  /*0520*/  ISETP.NE.AND P0, PT, R3, RZ, PT ;  /* 0x000000ff0300720c */ /* 0x010fda0003f05270 */
[----:B------:R-:W-:Y:S05]  /*0530*/  @P0 BRA `(.L_x_4) ;  /* 0x0000000000380947 */ /* 0x000fea0003800000 */
[----:B-1----:R-:W1:Y:S01]  /*0540*/  S2UR UR5, SR_CgaCtaId ;  /* 0x00000000000579c3 */ /* 0x002e620000008800 */
[----:B------:R-:W-:Y:S01]  /*0550*/  UMOV UR4, 0x400 ;  /* 0x0000040000047882 */ /* 0x000fe20000000000 */
[----:B------:R-:W-:Y:S01]  /*0560*/  UMOV UR7, 0x1 ;  /* 0x0000000100077882 */ /* 0x000fe20000000000 */
[----:B------:R-:W-:Y:S01]  /*0570*/  ELECT P0, URZ, PT ;  /* 0x00000000003f782f */ /* 0x000fe20003800000 */
[----:B-1----:R-:W-:Y:S02]  /*0580*/  ULEA UR6, UR5, UR4, 0x18 ;  /* 0x0000000405067291 */ /* 0x002fe4000f8ec03f */
[----:B------:R-:W-:-:S04]  /*0590*/  UIADD3 UR4, -UR7, 0x100000, URZ ;  /* 0x0010000007047890 */ /* 0x000fc8000fffe13f */
[----:B------:R-:W-:Y:S02]  /*05a0*/  USHF.L.U32 UR5, UR4, 0xb, URZ ;  /* 0x0000000b04057899 */ /* 0x000fe4000800063f */
[----:B------:R-:W-:Y:S01]  /*05b0*/  USHF.L.U32 UR4, UR4, 0x1, URZ ;  /* 0x0000000104047899 */ /* 0x000fe2000800063f */
[----:B------:R-:W1:Y:S11]  /*05c0*/  FENCE.VIEW.ASYNC.S ;  /* 0x00000000000073c6 */ /* 0x000e760000000000 */
[----:B-1----:R4:W1:Y:S01]  /*05d0*/  SYNCS.EXCH.64 URZ, [UR6+0x38870], UR4 ;  /* 0x03887004063f75b2 */ /* 0x0028620008000100 */
[----:B------:R4:W0:Y:S01]  /*05e0*/  SYNCS.EXCH.64 URZ, [UR6+0x38880], UR4 ;  /* 0x03888004063f75b2 */ /* 0x0008220008000100 */
[----:B------:R4:W0:Y:S01]  /*05f0*/  SYNCS.EXCH.64 URZ, [UR6+0x38878], UR4 ;  /* 0x03887804063f75b2 */ /* 0x0008220008000100 */
[----:B------:R4:W0:Y:S02]  /*0600*/  SYNCS.EXCH.64 URZ, [UR6+0x38888], UR4 ;  /* 0x03888804063f75b2 */ /* 0x0008240008000100 */
[----:B----4-:R-:W-:Y:S01]  /*0610*/  NOP ;  /* 0x0000000000007918 */ /* 0x010fe20000000000 */
.L_x_4:
        /* <DEDUP_REMOVED lines=22> */
.L_x_5:
        /* <DEDUP_REMOVED lines=22> */
.L_x_6:
[----:B0-----:R-:W-:Y:S01]  /*08e0*/  ISETP.NE.AND P0, PT, R2, RZ, PT ;  /* 0x000000ff0200720c */ /* 0x001fe20003f05270 */
[----:B------:R-:W-:Y:S01]  /*08f0*/  IMAD.MOV.U32 R2, RZ, RZ, 0x1 ;  /* 0x00000001ff027424 */ /* 0x000fe200078e00ff */
[----:B------:R-:W-:Y:S01]  /*0900*/  NOP ;  /* 0x0000000000007918 */ /* 0x000fe20000000000 */
[----:B------:R-:W-:Y:S03]  /*0910*/  BSSY B6, `(.L_x_7) ;  /* 0x000110d000067945 */ /* 0x000fe60003800000 */
[----:B------:R-:W-:-:S05]  /*0920*/  SEL R2, R2, 0x2, !P0 ;  /* 0x0000000202027807 */ /* 0x000fca0004000000 */
[----:B------:R0:W-:Y:S01]  /*0930*/  STL [R1+0x14], R2 ;  /* 0x0000140201007387 */ /* 0x0001e20000100800 */
[----:B-123--:R-:W-:Y:S06]  /*0940*/  BAR.SYNC.DEFER_BLOCKING 0x0 ;  /* 0x0000000000007b1d */ /* 0x00efec0000010000 */
[----:B------:R-:W-:Y:S05]  /*0950*/  @!P0 BRA `(.L_x_8) ;  /* 0x000000c800308947 */ /* 0x000fea0003800000 */
.L_x_9:
[----:B------:R-:W-:-:S08]  /*0960*/  NOP ;  /* 0x0000000000007918 */ /* 0x000fd00000000000 */
[----:B------:R-:W1:Y:S02]  /*0970*/  USETMAXREG.TRY_ALLOC.CTAPOOL UP0, 0xf0 ;  /* 0x000000f0000079c8 */ /* 0x000e640008000600 */
[----:B-1----:R-:W-:-:S13]  /*0980*/  PLOP3.LUT P0, PT, PT, PT, UP0, 0x80, 0x0 ;  /* 0x000000000000781c */ /* 0x002fda0003f0f008 */
[----:B------:R-:W-:Y:S05]  /*0990*/  @!P0 BRA `(.L_x_9) ;  /* 0xfffffffc00f08947 */ /* 0x000fea000383ffff */
[----:B0-----:R-:W0:Y:S08]  /*09a0*/  LDC R2, c[0x0][0xc50] ;  /* 0x00031400ff027b82 */ /* 0x001e300000000800 */
[----:B------:R-:W1:Y:S08]  /*09b0*/  S2UR UR4, SR_CTAID.Y ;  /* 0x00000000000479c3 */ /* 0x000e700000002600 */
[----:B------:R-:W2:Y:S08]  /*09c0*/  S2UR UR5, SR_CTAID.Z ;  /* 0x00000000000579c3 */ /* 0x000eb00000002700 */
[----:B------:R-:W-:Y:S06]  /*09d0*/  BAR.ARV 0x8, 0x180 ;  /* 0x0206000000007b1d */ /* 0x000fec0000002000 */
[----:B0-----:R-:W-:Y:S01]  /*09e0*/  ISETP.NE.AND P0, PT, R2, 0x1, PT ;  /* 0x000000010200780c */ /* 0x001fe20003f05270 */
[----:B-1----:R-:W-:-:S12]  /*09f0*/  IMAD.U32 R19, RZ, RZ, UR4 ;  /* 0x00000004ff137e24 */ /* 0x002fd8000f8e00ff */
[----:B------:R-:W0:Y:S08]  /*0a00*/  @P0 LDC R0, c[0x0][0xc54] ;  /* 0x00031500ff000b82 */ /* 0x000e300000000800 */
[----:B------:R-:W1:Y:S01]  /*0a10*/  @P0 LDC R3, c[0x0][0xc58] ;  /* 0x00031600ff030b82 */ /* 0x000e620000000800 */
[----:B0-----:R-:W-:-:S05]  /*0a20*/  @P0 IMAD.HI.U32 R0, R0, UR4, RZ ;  /* 0x0000000400000c27 */ /* 0x001fca000f8e00ff */
[----:B-1----:R-:W-:Y:S02]  /*0a30*/  @P0 SHF.R.U32.HI R19, RZ, R3, R0 ;  /* 0x00000003ff130219 */ /* 0x002fe40000011600 */
[----:B--2---:R-:W-:-:S03]  /*0a40*/  ISETP.LE.AND P0, PT, RZ, UR5, PT ;  /* 0x00000005ff007c0c */ /* 0x004fc6000bf03270 */
[----:B------:R-:W-:-:S04]  /*0a50*/  IMAD.MOV R3, RZ, RZ, -R19 ;  /* 0x000000ffff037224 */ /* 0x000fc800078e0a13 */
[----:B------:R-:W-:-:S06]  /*0a60*/  IMAD R2, R2, R3, UR4 ;  /* 0x0000000402027e24 */ /* 0x000fcc000f8e0203 */
[----:B------:R-:W-:Y:S05]  /*0a70*/  @!P0 BRA `(.L_x_10) ;  /* 0x0000010c00d88947 */ /* 0x000fea0003800000 */
[----:B------:R-:W0:Y:S01]  /*0a80*/  LDC.64 R4, c[0x0][0x418] ;  /* 0x00010600ff047b82 */ /* 0x000e220000000a00 */
[----:B------:R-:W-:Y:S01]  /*0a90*/  LOP3.LUT R17, R2, 0xffff, RZ, 0xc0, !PT ;  /* 0x0000ffff02117812 */ /* 0x000fe200078ec0ff */
[----:B------:R-:W-:-:S06]  /*0aa0*/  IMAD.MOV.U32 R22, RZ, RZ, RZ ;  /* 0x000000ffff167224 */ /* 0x000fcc00078e00ff */
[----:B------:R-:W1:Y:S08]  /*0ab0*/  LDC R23, c[0x0][0x424] ;  /* 0x00010900ff177b82 */ /* 0x000e700000000800 */
[----:B------:R-:W2:Y:S01]  /*0ac0*/  LDC R0, c[0x0][0x2f0] ;  /* 0x0000bc00ff007b82 */ /* 0x000ea20000000800 */
[----:B0-----:R-:W-:-:S04]  /*0ad0*/  ISETP.NE.U32.AND P0, PT, R4, RZ, PT ;  /* 0x000000ff0400720c */ /* 0x001fc80003f05070 */
[----:B------:R-:W-:-:S04]  /*0ae0*/  ISETP.NE.AND.EX P0, PT, R5, RZ, PT, P0 ;  /* 0x000000ff0500720c */ /* 0x000fc80003f05300 */
[----:B-1----:R-:W-:-:S05]  /*0af0*/  SEL R23, R23, 0x1, P0 ;  /* 0x0000000117177807 */ /* 0x002fca0000000000 */
[----:B--2---:R-:W-:-:S05]  /*0b00*/  IMAD R23, R23, R0, RZ ;  /* 0x0000000017177224 */ /* 0x004fca00078e02ff */
[C---:B------:R-:W-:Y:S02]  /*0b10*/  ISETP.GE.AND P0, PT, R23.reuse, 0x1, PT ;  /* 0x000000011700780c */ /* 0x040fe40003f06270 */
[----:B------:R-:W-:-:S05]  /*0b20*/  IADD3 R0, R23, 0x4f, RZ ;  /* 0x0000004f17007810 */ /* 0x000fca0007ffe0ff */
[----:B------:R-:W-:-:S05]  /*0b30*/  IMAD.HI R0, R0, 0x66666667, RZ ;  /* 0x6666666700007827 */ /* 0x000fca00078e02ff */
[----:B------:R-:W-:-:S04]  /*0b40*/  SHF.R.U32.HI R3, RZ, 0x1f, R0 ;  /* 0x0000001fff037819 */ /* 0x000fc80000011600 */
[----:B------:R-:W-:Y:S01]  /*0b50*/  LEA.HI.SX32 R0, R0, R3, 0x1b ;  /* 0x0000000300007211 */ /* 0x000fe200078fdaff */
[----:B------:R-:W-:Y:S06]  /*0b60*/  @!P0 BRA `(.L_x_11) ;  /* 0x0000000000788947 */ /* 0x000fec0003800000 */
[----:B------:R-:W-:-:S04]  /*0b70*/  SHF.R.U32.HI R5, RZ, 0x10, R2 ;  /* 0x00000010ff057819 */ /* 0x000fc80000011602 */
[----:B------:R-:W-:-:S13]  /*0b80*/  ISETP.NE.AND P0, PT, R5, RZ, PT ;  /* 0x000000ff0500720c */ /* 0x000fda0003f05270 */
[----:B------:R-:W0:Y:S02]  /*0b90*/  @!P0 LDC R5, c[0x0][0x9f0] ;  /* 0x00027c00ff058b82 */ /* 0x000e240000000800 */
[-C--:B0-----:R-:W-:Y:S02]  /*0ba0*/  IABS R7, R5.reuse ;  /* 0x0000000500077213 */ /* 0x081fe40000000000 */
[----:B------:R-:W-:Y:S02]  /*0bb0*/  IADD3 R4, R0, -0x1, R5 ;  /* 0xffffffff00047810 */ /* 0x000fe40007ffe005 */
[----:B------:R-:W0:Y:S01]  /*0bc0*/  I2F.RP R6, R7 ;  /* 0x0000000700067306 */ /* 0x000e220000209400 */
[----:B------:R-:W-:-:S05]  /*0bd0*/  IABS R10, R5 ;  /* 0x00000005000a7213 */ /* 0x000fca0000000000 */
[----:B------:R-:W-:Y:S02]  /*0be0*/  IMAD.MOV R10, RZ, RZ, -R10 ;  /* 0x000000ffff0a7224 */ /* 0x000fe400078e0a0a */
[----:B0-----:R-:W0:Y:S02]  /*0bf0*/  MUFU.RCP R6, R6 ;  /* 0x0000000600067308 */ /* 0x001e240000001000 */
[----:B0-----:R-:W-:Y:S01]  /*0c00*/  VIADD R2, R6, 0xffffffe ;  /* 0x0ffffffe06027836 */ /* 0x001fe20000000000 */
[----:B------:R-:W-:Y:S02]  /*0c10*/  IABS R6, R4 ;  /* 0x0000000400067213 */ /* 0x000fe40000000000 */
[----:B------:R-:W-:-:S03]  /*0c20*/  LOP3.LUT R4, R4, R5, RZ, 0x3c, !PT ;  /* 0x0000000504047212 */ /* 0x000fc600078e3cff */
[----:B------:R0:W1:Y:S01]  /*0c30*/  F2I.FTZ.U32.TRUNC.NTZ R3, R2 ;  /* 0x0000000200037305 */ /* 0x000062000021f000 */
[----:B------:R-:W-:Y:S02]  /*0c40*/  ISETP.GE.AND P2, PT, R4, RZ, PT ;  /* 0x000000ff0400720c */ /* 0x000fe40003f46270 */
[----:B0-----:R-:W-:Y:S01]  /*0c50*/  MOV R2, RZ ;  /* 0x000000ff00027202 */ /* 0x001fe20000000f00 */
[----:B-1----:R-:W-:-:S04]  /*0c60*/  IMAD.MOV R8, RZ, RZ, -R3 ;  /* 0x000000ffff087224 */ /* 0x002fc800078e0a03 */
[----:B------:R-:W-:-:S04]  /*0c70*/  IMAD R9, R8, R7, RZ ;  /* 0x0000000708097224 */ /* 0x000fc800078e02ff */
[----:B------:R-:W-:-:S04]  /*0c80*/  IMAD.HI.U32 R3, R3, R9, R2 ;  /* 0x0000000903037227 */ /* 0x000fc800078e0002 */
[----:B------:R-:W-:Y:S02]  /*0c90*/  IMAD.MOV.U32 R2, RZ, RZ, R10 ;  /* 0x000000ffff027224 */ /* 0x000fe400078e000a */
[----:B------:R-:W-:-:S04]  /*0ca0*/  IMAD.HI.U32 R3, R3, R6, RZ ;  /* 0x0000000603037227 */ /* 0x000fc800078e00ff */
[----:B------:R-:W-:-:S05]  /*0cb0*/  IMAD R2, R3, R2, R6 ;  /* 0x0000000203027224 */ /* 0x000fca00078e0206 */
[----:B------:R-:W-:-:S13]  /*0cc0*/  ISETP.GT.U32.AND P1, PT, R7, R2, PT ;  /* 0x000000020700720c */ /* 0x000fda0003f24070 */
[----:B------:R-:W-:Y:S02]  /*0cd0*/  @!P1 IMAD.IADD R2, R2, 0x1, -R7 ;  /* 0x0000000102029824 */ /* 0x000fe400078e0a07 */
[----:B------:R-:W-:Y:S01]  /*0ce0*/  @!P1 VIADD R3, R3, 0x1 ;  /* 0x0000000103039836 */ /* 0x000fe20000000000 */
[----:B------:R-:W-:Y:S02]  /*0cf0*/  ISETP.NE.AND P1, PT, R5, RZ, PT ;  /* 0x000000ff0500720c */ /* 0x000fe40003f25270 */
[----:B------:R-:W-:-:S13]  /*0d00*/  ISETP.GE.U32.AND P0, PT, R2, R7, PT ;  /* 0x000000070200720c */ /* 0x000fda0003f06070 */
[----:B------:R-:W-:-:S05]  /*0d10*/  @P0 VIADD R3, R3, 0x1 ;  /* 0x0000000103030836 */ /* 0x000fca0000000000 */
[----:B------:R-:W-:Y:S02]  /*0d20*/  @!P2 IADD3 R3, -R3, RZ, RZ ;  /* 0x000000ff0303a210 */ /* 0x000fe40007ffe1ff */
[----:B------:R-:W-:-:S05]  /*0d30*/  @!P1 LOP3.LUT R3, RZ, R5, RZ, 0x33, !PT ;  /* 0x00000005ff039212 */ /* 0x000fca00078e33ff */
[----:B------:R-:W-:-:S07]  /*0d40*/  IMAD.MOV.U32 R22, RZ, RZ, R3 ;  /* 0x000000ffff167224 */ /* 0x000fce00078e0003 */
.L_x_11:
[----:B------:R-:W0:Y:S01]  /*0d50*/  S2R R2, SR_TID.X ;  /* 0x0000000000027919 */ /* 0x000e220000002100 */
[-C--:B------:R-:W-:Y:S01]  /*0d60*/  IMAD R17, R17, R22.reuse, RZ ;  /* 0x0000001611117224 */ /* 0x080fe200078e02ff */
[----:B------:R-:W-:Y:S01]  /*0d70*/  PLOP3.LUT P0, PT, PT, PT, PT, 0x80, 0x0 ;  /* 0x000000000000781c */ /* 0x000fe20003f0f070 */
[----:B------:R-:W-:Y:S01]  /*0d80*/  IMAD.MOV.U32 R3, RZ, RZ, RZ ;  /* 0x000000ffff037224 */ /* 0x000fe200078e00ff */
[----:B------:R-:W-:Y:S02]  /*0d90*/  CS2R R150, SRZ ;  /* 0x0000000000967805 */ /* 0x000fe4000001ff00 */
[----:B------:R-:W-:Y:S02]  /*0da0*/  CS2R R148, SRZ ;  /* 0x0000000000947805 */ /* 0x000fe4000001ff00 */
[----:B------:R-:W-:Y:S01]  /*0db0*/  VIADDMNMX R22, R17, R22, R0, PT ;  /* 0x0000001611167246 */ /* 0x000fe20003800100 */
[----:B------:R-:W-:Y:S01]  /*0dc0*/  IMAD.MOV.U32 R0, RZ, RZ, RZ ;  /* 0x000000ffff007224 */ /* 0x000fe200078e00ff */
[----:B------:R-:W-:-:S02]  /*0dd0*/  CS2R R146, SRZ ;  /* 0x0000000000927805 */ /* 0x000fc4000001ff00 */
[----:B------:R-:W-:Y:S02]  /*0de0*/  CS2R R144, SRZ ;  /* 0x0000000000907805 */ /* 0x000fe4000001ff00 */
[----:B------:R-:W-:Y:S02]  /*0df0*/  ISETP.GT.AND P1, PT, R22, R17, PT ;  /* 0x000000111600720c */ /* 0x000fe40003f24270 */
[----:B------:R-:W-:Y:S02]  /*0e00*/  CS2R R142, SRZ ;  /* 0x00000000008e7805 */ /* 0x000fe4000001ff00 */
[----:B------:R-:W-:Y:S02]  /*0e10*/  CS2R R140, SRZ ;  /* 0x00000000008c7805 */ /* 0x000fe4000001ff00 */
[----:B------:R-:W-:Y:S02]  /*0e20*/  CS2R R138, SRZ ;  /* 0x00000000008a7805 */ /* 0x000fe4000001ff00 */
[----:B------:R-:W-:-:S02]  /*0e30*/  CS2R R136, SRZ ;  /* 0x0000000000887805 */ /* 0x000fc4000001ff00 */
[----:B------:R-:W-:Y:S02]  /*0e40*/  CS2R R134, SRZ ;  /* 0x0000000000867805 */ /* 0x000fe4000001ff00 */
[----:B------:R-:W-:Y:S02]  /*0e50*/  CS2R R132, SRZ ;  /* 0x0000000000847805 */ /* 0x000fe4000001ff00 */
        /* <DEDUP_REMOVED lines=14> */
[----:B------:R-:W-:Y:S01]  /*0f40*/  CS2R R102, SRZ ;  /* 0x0000000000667805 */ /* 0x000fe2000001ff00 */
[----:B0-----:R-:W-:Y:S01]  /*0f50*/  VIADD R152, R2, 0xffffff80 ;  /* 0xffffff8002987836 */ /* 0x001fe20000000000 */
        /* <DEDUP_REMOVED lines=38> */
[----:B------:R-:W-:Y:S01]  /*11c0*/  CS2R R24, SRZ ;  /* 0x0000000000187805 */ /* 0x000fe2000001ff00 */
[----:B------:R-:W-:Y:S06]  /*11d0*/  @!P1 BRA `(.L_x_12) ;  /* 0x0000009800e09947 */ /* 0x000fec0003800000 */
[----:B------:R-:W-:Y:S01]  /*11e0*/  SHF.R.S32.HI R3, RZ, 0x1f, R152 ;  /* 0x0000001fff037819 */ /* 0x000fe20000011498 */
[----:B------:R-:W0:Y:S01]  /*11f0*/  S2UR UR7, SR_CgaCtaId ;  /* 0x00000000000779c3 */ /* 0x000e220000008800 */
[----:B------:R-:W-:Y:S02]  /*1200*/  UMOV UR6, 0x400 ;  /* 0x0000040000067882 */ /* 0x000fe40000000000 */
[----:B------:R-:W-:-:S04]  /*1210*/  LEA.HI R64, R3, R152, RZ, 0x7 ;  /* 0x0000009803407211 */ /* 0x000fc800078f38ff */
[----:B------:R-:W-:-:S06]  /*1220*/  SHF.R.S32.HI R0, RZ, 0x7, R64 ;  /* 0x00000007ff007819 */ /* 0x000fcc0000011440 */
[----:B------:R-:W1:Y:S01]  /*1230*/  SHFL.IDX PT, R0, R0, RZ, 0x1f ;  /* 0x00001fff00007589 */ /* 0x000e6200000e0000 */
[----:B0-----:R-:W-:-:S04]  /*1240*/  ULEA UR8, UR7, UR6, 0x18 ;  /* 0x0000000607087291 */ /* 0x001fc8000f8ec03f */
[----:B------:R-:W-:Y:S02]  /*1250*/  UIADD3 UR6, UR8, 0x14400, URZ ;  /* 0x0001440008067890 */ /* 0x000fe4000fffe03f */
[----:B------:R-:W-:Y:S02]  /*1260*/  MOV R16, UR8 ;  /* 0x0000000800107c02 */ /* 0x000fe40008000f00 */
[----:B------:R-:W-:Y:S01]  /*1270*/  ULOP3.LUT UP0, URZ, UR6, 0x9f, URZ, 0xc0, !UPT ;  /* 0x0000009f063f7892 */ /* 0x000fe2000f80c03f */
[----:B-1----:R-:W-:-:S05]  /*1280*/  R2UR UR4, R0 ;  /* 0x00000000000472ca */ /* 0x002fca00000e0000 */
[----:B------:R-:W-:-:S08]  /*1290*/  PLOP3.LUT P0, PT, PT, PT, UP0, 0x80, 0x0 ;  /* 0x000000000000781c */ /* 0x000fd00003f0f008 */
[----:B------:R-:W-:-:S04]  /*12a0*/  ULEA.HI UR5, UR4, UR4, URZ, 0x1 ;  /* 0x0000000404057291 */ /* 0x000fc8000f8f083f */
[----:B------:R-:W-:-:S04]  /*12b0*/  ULOP3.LUT UR5, UR5, 0x1e, URZ, 0xc0, !UPT ;  /* 0x0000001e05057892 */ /* 0x000fc8000f8ec03f */
[----:B------:R-:W-:-:S04]  /*12c0*/  UIADD3 UR5, UR4, -UR5, URZ ;  /* 0x8000000504057290 */ /* 0x000fc8000fffe03f */
[----:B------:R-:W-:-:S04]  /*12d0*/  ULEA UR5, UR5, UR6, 0xd ;  /* 0x0000000605057291 */ /* 0x000fc8000f8e683f */
[----:B------:R-:W-:-:S04]  /*12e0*/  USHF.R.U32.HI UR5, URZ, 0x4, UR5 ;  /* 0x000000043f057899 */ /* 0x000fc80008011605 */
[----:B------:R-:W-:Y:S01]  /*12f0*/  ULOP3.LUT UR36, UR5, 0x3fff, URZ, 0xc0, !UPT ;  /* 0x00003fff05247892 */ /* 0x000fe2000f8ec03f */
[----:B------:R-:W-:Y:S11]  /*1300*/  @!P0 BRA `(.L_x_13) ;  /* 0x0000000000408947 */ /* 0x000ff60003800000 */
[----:B------:R-:W-:Y:S01]  /*1310*/  MOV R0, 0x0 ;  /* 0x0000000000007802 */ /* 0x000fe20000000f00 */
[----:B------:R-:W-:Y:S01]  /*1320*/  ULDC.64 UR4, c[0x4][0x1b8] ;  /* 0x01006e0000047ab9 */ /* 0x000fe20000000a00 */
[----:B------:R-:W-:Y:S01]  /*1330*/  ULDC.64 UR6, c[0x4][0x138] ;  /* 0x01004e0000067ab9 */ /* 0x000fe20000000a00 */
[----:B------:R-:W-:Y:S01]  /*1340*/  IMAD.U32 R4, RZ, RZ, UR4 ;  /* 0x00000004ff047e24 */ /* 0x000fe2000f8e00ff */
[----:B------:R0:W1:Y:S01]  /*1350*/  LDC.64 R2, c[0x4][R0] ;  /* 0x0100000000027b82 */ /* 0x0000620000000a00 */
[----:B------:R-:W-:Y:S01]  /*1360*/  IMAD.U32 R5, RZ, RZ, UR5 ;  /* 0x00000005ff057e24 */ /* 0x000fe2000f8e00ff */
[----:B------:R-:W-:Y:S01]  /*1370*/  ULDC.64 UR4, c[0x4][0x1c0] ;  /* 0x0100700000047ab9 */ /* 0x000fe20000000a00 */
[----:B------:R-:W-:Y:S01]  /*1380*/  MOV R10, UR6 ;  /* 0x00000006000a7c02 */ /* 0x000fe20008000f00 */
[----:B------:R-:W-:Y:S02]  /*1390*/  IMAD.U32 R6, RZ, RZ, UR4 ;  /* 0x00000004ff067e24 */ /* 0x000fe4000f8e00ff */
[----:B------:R-:W-:-:S02]  /*13a0*/  IMAD.U32 R7, RZ, RZ, UR5 ;  /* 0x00000005ff077e24 */ /* 0x000fc4000f8e00ff */
[----:B------:R-:W-:Y:S02]  /*13b0*/  IMAD.U32 R11, RZ, RZ, UR7 ;  /* 0x00000007ff0b7e24 */ /* 0x000fe4000f8e00ff */
[----:B------:R-:W-:Y:S02]  /*13c0*/  IMAD.MOV.U32 R8, RZ, RZ, 0x70 ;  /* 0x00000070ff087424 */ /* 0x000fe400078e00ff */
[----:B------:R-:W-:Y:S02]  /*13d0*/  IMAD.MOV.U32 R12, RZ, RZ, 0x1 ;  /* 0x00000001ff0c7424 */ /* 0x000fe400078e00ff */
[----:B0-----:R-:W-:-:S07]  /*13e0*/  IMAD.MOV.U32 R13, RZ, RZ, RZ ;  /* 0x000000ffff0d7224 */ /* 0x001fce00078e00ff */
[----:B------:R-:W-:-:S07]  /*13f0*/  LEPC R20, `(.L_x_13) ;  /* 0x000000001014794e */ /* 0x000fce0000000000 */
[----:B-1----:R-:W-:Y:S05]  /*1400*/  CALL.ABS.NOINC R2 ;  /* 0x0000000002007343 */ /* 0x002fea0003c00000 */
.L_x_13:
[----:B------:R-:W2:Y:S01]  /*1410*/  LDL.LU R18, [R1+0x14] ;  /* 0x0000140001127983 */ /* 0x000ea20000300800 */
[----:B------:R-:W-:Y:S02]  /*1420*/  R2UR UR4, R16 ;  /* 0x00000000100472ca */ /* 0x000fe400000e0000 */
[----:B------:R-:W-:-:S11]  /*1430*/  SHF.L.U32 R2, RZ, 0x1f, RZ ;  /* 0x0000001fff027819 */ /* 0x000fd600000006ff */
[----:B------:R-:W0:Y:S01]  /*1440*/  SYNCS.PHASECHK.TRANS64.TRYWAIT P1, [UR4+0x38800], R2 ;  /* 0x03880002ff0075a7 */ /* 0x000e220008020144 */
[----:B--2---:R-:W-:-:S04]  /*1450*/  LOP3.LUT R0, R18, 0x1, RZ, 0xfc, !PT ;  /* 0x0000000112007812 */ /* 0x004fc800078efcff */
[----:B------:R-:W-:Y:S01]  /*1460*/  ISETP.NE.AND P0, PT, R0, 0x3, PT ;  /* 0x000000030000780c */ /* 0x000fe20003f05270 */
[----:B0-----:R-:W-:-:S12]  /*1470*/  @!P1 BRA `(.L_x_14) ;  /* 0x0000010400609947 */ /* 0x001fd80003800000 */
.L_x_132:
[----:B------:R-:W-:Y:S05]  /*1480*/  @!P0 BRA `(.L_x_15) ;  /* 0x0000000000048947 */ /* 0x000fea0003800000 */
[----:B------:R-:W-:Y:S01]  /*1490*/  BPT.TRAP 0x1 ;  /* 0x000000040000795c */ /* 0x000fe20000300000 */
.L_x_15:
[----:B------:R-:W-:-:S13]  /*14a0*/  R2UR UR4, R16 ;  /* 0x00000000100472ca */ /* 0x000fda00000e0000 */
[----:B------:R1:W2:Y:S01]  /*14b0*/  SYNCS.PHASECHK.TRANS64.TRYWAIT P2, [UR4+0x38830], R2 ;  /* 0x03883002ff0075a7 */ /* 0x0002a20008040144 */
[----:B------:R-:W-:Y:S05]  /*14c0*/  @!P0 BRA `(.L_x_16) ;  /* 0x0000000000048947 */ /* 0x000fea0003800000 */
[----:B------:R-:W-:Y:S01]  /*14d0*/  BPT.TRAP 0x1 ;  /* 0x000000040000795c */ /* 0x000fe20000300000 */
.L_x_16:
[----:B------:R-:W3:Y:S01]  /*14e0*/  S2R R0, SR_TID.X ;  /* 0x0000000000007919 */ /* 0x000ee20000002100 */
[----:B------:R-:W-:Y:S02]  /*14f0*/  MOV R4, UR36 ;  /* 0x0000002400047c02 */ /* 0x000fe40008000f00 */
[----:B---3--:R-:W-:-:S04]  /*1500*/  LOP3.LUT R0, R0, 0x7f, RZ, 0xc0, !PT ;  /* 0x0000007f00007812 */ /* 0x008fc800078ec0ff */
[----:B------:R-:W-:Y:S01]  /*1510*/  ISETP.NE.AND P1, PT, R0, RZ, PT ;  /* 0x000000ff0000720c */ /* 0x000fe20003f25270 */
[----:B--2---:R-:W-:-:S12]  /*1520*/  @P2 BRA `(.L_x_17) ;  /* 0x00000000000c2947 */ /* 0x004fd80003800000 */
[----:B------:R-:W-:-:S13]  /*1530*/  R2UR UR4, R16 ;  /* 0x00000000100472ca */ /* 0x000fda00000e0000 */
[----:B------:R-:W2:Y:S02]  /*1540*/  SYNCS.PHASECHK.TRANS64.TRYWAIT P2, [UR4+0x38830], R2 ;  /* 0x03883002ff0075a7 */ /* 0x000ea40008040144 */
[----:B--2---:R-:W-:Y:S05]  /*1550*/  @!P2 BRA `(.L_x_18) ;  /* 0x000001040044a947 */ /* 0x004fea0003800000 */
.L_x_17:
[----:B------:R-:W-:Y:S05]  /*1560*/  WARPSYNC.ALL ;  /* 0x0000000000007948 */ /* 0x000fea0003800000 */
[----:B------:R-:W-:Y:S01]  /*1570*/  IMAD.MOV.U32 R9, RZ, RZ, RZ ;  /* 0x000000ffff097224 */ /* 0x000fe200078e00ff */
[----:B------:R-:W-:Y:S01]  /*1580*/  LOP3.LUT R4, R4, 0x10000, RZ, 0xfc, !PT ;  /* 0x0001000004047812 */ /* 0x000fe200078efcff */
[----:B------:R-:W-:Y:S02]  /*1590*/  IMAD.MOV.U32 R151, RZ, RZ, RZ ;  /* 0x000000ffff977224 */ /* 0x000fe400078e00ff */
[----:B------:R-:W-:Y:S01]  /*15a0*/  IMAD.MOV.U32 R5, RZ, RZ, 0x40000040 ;  /* 0x40000040ff057424 */ /* 0x000fe200078e00ff */
[----:B------:R-:W-:Y:S01]  /*15b0*/  R2UR UR60, R16 ;  /* 0x00000000103c72ca */ /* 0x000fe200000e0000 */
[----:B------:R-:W-:Y:S01]  /*15c0*/  WARPGROUP.ARRIVE ;  /* 0x00000000000079c5 */ /* 0x000fe20000000000 */
[C---:B------:R-:W-:Y:S01]  /*15d0*/  R2UR UR8, R4.reuse ;  /* 0x00000000040872ca */ /* 0x040fe200000e0000 */
[----:B------:R-:W-:Y:S01]  /*15e0*/  UMOV UR11, 0x40000040 ;  /* 0x40000040000b7882 */ /* 0x000fe20000000000 */
        /* <DEDUP_REMOVED lines=9> */
[----:B------:R-:W-:Y:S01]  /*1680*/  UIADD3 UR4, UR60, 0x24400, URZ ;  /* 0x000244003c047890 */ /* 0x000fe2000fffe03f */
[C---:B------:R-:W-:Y:S01]  /*1690*/  R2UR UR20, R4.reuse ;  /* 0x00000000041472ca */ /* 0x040fe200000e0000 */
[----:B------:R-:W-:Y:S01]  /*16a0*/  UMOV UR29, 0x40000040 ;  /* 0x40000040001d7882 */ /* 0x000fe20000000000 */
[C---:B------:R-:W-:Y:S01]  /*16b0*/  R2UR UR21, R5.reuse ;  /* 0x00000000051572ca */ /* 0x040fe200000e0000 */
[----:B------:R-:W-:Y:S01]  /*16c0*/  USHF.R.U32.HI UR4, URZ, 0x4, UR4 ;  /* 0x000000043f047899 */ /* 0x000fe20008011604 */
[C---:B------:R-:W-:Y:S01]  /*16d0*/  R2UR UR24, R4.reuse ;  /* 0x00000000041872ca */ /* 0x040fe200000e0000 */
[----:B------:R-:W-:Y:S01]  /*16e0*/  IMAD.U32 R13, RZ, RZ, UR29 ;  /* 0x0000001dff0d7e24 */ /* 0x000fe2000f8e00ff */
[----:B------:R-:W-:Y:S01]  /*16f0*/  R2UR UR25, R5 ;  /* 0x00000000051972ca */ /* 0x000fe200000e0000 */
[----:B------:R-:W-:Y:S01]  /*1700*/  ULOP3.LUT UR4, UR4, 0x3fff, URZ, 0xc0, !UPT ;  /* 0x00003fff04047892 */ /* 0x000fe2000f8ec03f */
[----:B------:R-:W-:Y:S01]  /*1710*/  R2UR UR6, R4 ;  /* 0x00000000040672ca */ /* 0x000fe200000e0000 */
[----:B------:R-:W-:Y:S01]  /*1720*/  UMOV UR31, 0x40000040 ;  /* 0x40000040001f7882 */ /* 0x000fe20000000000 */
[----:B------:R-:W-:Y:S01]  /*1730*/  UMOV UR33, 0x40000040 ;  /* 0x4000004000217882 */ /* 0x000fe20000000000 */
[----:B------:R-:W-:Y:S01]  /*1740*/  ULOP3.LUT UR61, UR4, 0x10000, URZ, 0xfc, !UPT ;  /* 0x00010000043d7892 */ /* 0x000fe2000f8efc3f */
[----:B0-----:R-:W-:Y:S01]  /*1750*/  LOP3.LUT R3, R64, 0xffffff80, RZ, 0xc0, !PT ;  /* 0xffffff8040037812 */ /* 0x001fe200078ec0ff */
[----:B------:R-:W-:Y:S01]  /*1760*/  UMOV UR35, 0x40000040 ;  /* 0x4000004000237882 */ /* 0x000fe20000000000 */
[----:B------:R-:W-:Y:S01]  /*1770*/  UMOV UR37, 0x40000040 ;  /* 0x4000004000257882 */ /* 0x000fe20000000000 */
[----:B------:R-:W-:Y:S01]  /*1780*/  UIADD3 UR4, UR61, 0x80, URZ ;  /* 0x000000803d047890 */ /* 0x000fe2000fffe03f */
[----:B------:R-:W-:Y:S01]  /*1790*/  P2R R14, PR, RZ, 0x1 ;  /* 0x00000001ff0e7803 */ /* 0x000fe20000000000 */
[----:B------:R-:W-:Y:S01]  /*17a0*/  UIADD3 UR30, UR61, 0x500, URZ ;  /* 0x000005003d1e7890 */ /* 0x000fe2000fffe03f */
[----:B------:R-:W-:Y:S01]  /*17b0*/  IMAD.IADD R3, R152, 0x1, -R3 ;  /* 0x0000000198037824 */ /* 0x000fe200078e0a03 */
[----:B------:R-:W-:Y:S01]  /*17c0*/  UMOV UR10, UR61 ;  /* 0x0000003d000a7c82 */ /* 0x000fe20008000000 */
[----:B------:R-:W-:Y:S01]  /*17d0*/  UIADD3 UR34, UR61, 0x502, URZ ;  /* 0x000005023d227890 */ /* 0x000fe2000fffe03f */
[----:B------:R-:W-:Y:S01]  /*17e0*/  HGMMA.64x16x16.F32.BF16 R56, gdesc[UR8], RZ, !UPT, gsb0 ;  /* 0x00200000083879f0 */ /* 0x000fe2000c0018ff */
[----:B------:R-:W-:Y:S01]  /*17f0*/  UMOV UR14, UR4 ;  /* 0x00000004000e7c82 */ /* 0x000fe20008000000 */
[----:B------:R-:W-:Y:S01]  /*1800*/  UIADD3 UR8, UR61, 0x100, URZ ;  /* 0x000001003d087890 */ /* 0x000fe2000fffe03f */
[----:B------:R-:W-:Y:S01]  /*1810*/  SHF.R.S32.HI R0, RZ, 0x1f, R3 ;  /* 0x0000001fff007819 */ /* 0x000fe20000011403 */
[----:B------:R-:W-:-:S02]  /*1820*/  UIADD3 UR10, UR61, 0x180, URZ ;  /* 0x000001803d0a7890 */ /* 0x000fc4000fffe03f */
[----:B------:R-:W-:Y:S01]  /*1830*/  IMAD.U32 R18, RZ, RZ, UR61 ;  /* 0x0000003dff127e24 */ /* 0x000fe2000f8e00ff */
[----:B------:R-:W-:Y:S01]  /*1840*/  UIADD3 UR4, UR61, 0x200, URZ ;  /* 0x000002003d047890 */ /* 0x000fe2000fffe03f */
[----:B------:R-:W-:Y:S01]  /*1850*/  LEA.HI R0, R0, R3, RZ, 0x2 ;  /* 0x0000000300007211 */ /* 0x000fe200078f10ff */
[----:B------:R-:W-:Y:S01]  /*1860*/  UIADD3 UR5, UR6, 0x2, URZ ;  /* 0x0000000206057890 */ /* 0x000fe2000fffe03f */
[----:B------:R-:W-:Y:S01]  /*1870*/  MOV R150, R151 ;  /* 0x0000009700967202 */ /* 0x000fe20000000f00 */
[----:B------:R-:W-:Y:S01]  /*1880*/  UMOV UR18, UR8 ;  /* 0x0000000800127c82 */ /* 0x000fe20008000000 */
[----:B------:R-:W-:Y:S01]  /*1890*/  UMOV UR22, UR10 ;  /* 0x0000000a00167c82 */ /* 0x000fe20008000000 */
[----:B------:R-:W-:Y:S01]  /*18a0*/  UIADD3 UR10, UR61, 0x2, URZ ;  /* 0x000000023d0a7890 */ /* 0x000fe2000fffe03f */
[----:B------:R-:W-:Y:S01]  /*18b0*/  LOP3.LUT R0, R0, 0x7ffffffc, RZ, 0xc0, !PT ;  /* 0x7ffffffc00007812 */ /* 0x000fe200078ec0ff */
[----:B------:R-:W-:Y:S01]  /*18c0*/  UMOV UR26, UR4 ;  /* 0x00000004001a7c82 */ /* 0x000fe20008000000 */
[----:B------:R-:W-:Y:S01]  /*18d0*/  UMOV UR28, UR5 ;  /* 0x00000005001c7c82 */ /* 0x000fe20008000000 */
[----:B------:R-:W-:Y:S01]  /*18e0*/  UMOV UR9, UR29 ;  /* 0x0000001d00097c82 */ /* 0x000fe20008000000 */
[----:B------:R-:W-:Y:S01]  /*18f0*/  UMOV UR8, UR28 ;  /* 0x0000001c00087c82 */ /* 0x000fe20008000000 */
[----:B------:R-:W-:Y:S01]  /*1900*/  UMOV UR11, 0x40000040 ;  /* 0x40000040000b7882 */ /* 0x000fe20000000000 */
[----:B------:R-:W-:Y:S01]  /*1910*/  UIADD3 UR4, UR61, 0x102, URZ ;  /* 0x000001023d047890 */ /* 0x000fe2000fffe03f */
[----:B------:R-:W-:Y:S01]  /*1920*/  MOV R12, UR28 ;  /* 0x0000001c000c7c02 */ /* 0x000fe20008000f00 */
[----:B------:R-:W-:Y:S01]  /*1930*/  UIADD3 UR5, UR61, 0x182, URZ ;  /* 0x000001823d057890 */ /* 0x000fe2000fffe03f */
[----:B------:R-:W-:Y:S01]  /*1940*/  IADD3 R0, R3, -R0, RZ ;  /* 0x8000000003007210 */ /* 0x000fe20007ffe0ff */
[----:B------:R-:W-:Y:S01]  /*1950*/  UIADD3 UR7, UR6, 0x4, URZ ;  /* 0x0000000406077890 */ /* 0x000fe2000fffe03f */
[----:B------:R-:W-:Y:S01]  /*1960*/  IMAD.MOV.U32 R3, RZ, RZ, -0x2 ;  /* 0xfffffffeff037424 */ /* 0x000fe200078e00ff */
[----:B------:R-:W-:Y:S01]  /*1970*/  UIADD3 UR32, UR6, 0x802, URZ ;  /* 0x0000080206207890 */ /* 0x000fe2000fffe03f */
[--C-:B------:R-:W-:Y:S01]  /*1980*/  IMAD.MOV.U32 R149, RZ, RZ, R151.reuse ;  /* 0x000000ffff957224 */ /* 0x100fe200078e0097 */
[----:B------:R-:W-:Y:S01]  /*1990*/  UIADD3 UR36, UR6, 0x804, URZ ;  /* 0x0000080406247890 */ /* 0x000fe2000fffe03f */
[----:B------:R-:W-:Y:S01]  /*19a0*/  IMAD R0, R0, R3, 0x50 ;  /* 0x0000005000007424 */ /* 0x000fe200078e0203 */
[----:B------:R-:W-:Y:S01]  /*19b0*/  UIADD3 UR38, UR61, 0x504, URZ ;  /* 0x000005043d267890 */ /* 0x000fe2000fffe03f */
[--C-:B------:R-:W-:Y:S01]  /*19c0*/  IMAD.MOV.U32 R148, RZ, RZ, R151.reuse ;  /* 0x000000ffff947224 */ /* 0x100fe200078e0097 */
[----:B------:R-:W-:Y:S01]  /*19d0*/  UMOV UR39, 0x40000040 ;  /* 0x4000004000277882 */ /* 0x000fe20000000000 */
[----:B------:R-:W-:Y:S01]  /*19e0*/  UIADD3 UR40, UR6, 0x806, URZ ;  /* 0x0000080606287890 */ /* 0x000fe2000fffe03f */
[----:B------:R-:W-:Y:S01]  /*19f0*/  IMAD.IADD R23, R23, 0x1, R0 ;  /* 0x0000000117177824 */ /* 0x000fe200078e0200 */
[----:B------:R-:W-:Y:S01]  /*1a00*/  UIADD3 UR42, UR61, 0x506, URZ ;  /* 0x000005063d2a7890 */ /* 0x000fe2000fffe03f */
[----:B------:R-:W-:Y:S01]  /*1a10*/  IMAD.MOV.U32 R147, RZ, RZ, R151 ;  /* 0x000000ffff937224 */ /* 0x000fe200078e0097 */
[----:B------:R-:W-:Y:S01]  /*1a20*/  UMOV UR41, 0x40000040 ;  /* 0x4000004000297882 */ /* 0x000fe20000000000 */
[----:B------:R-:W-:Y:S01]  /*1a30*/  UMOV UR43, 0x40000040 ;  /* 0x40000040002b7882 */ /* 0x000fe20000000000 */
[----:B------:R-:W-:Y:S01]  /*1a40*/  UIADD3 UR44, UR6, 0xc00, URZ ;  /* 0x00000c00062c7890 */ /* 0x000fe2000fffe03f */
[C---:B------:R-:W-:Y:S01]  /*1a50*/  IMAD R23, R22.reuse, -0x50, R23 ;  /* 0xffffffb016177824 */ /* 0x040fe200078e0217 */
[----:B------:R-:W-:Y:S01]  /*1a60*/  UIADD3 UR46, UR61, 0x780, URZ ;  /* 0x000007803d2e7890 */ /* 0x000fe2000fffe03f */
[----:B------:R-:W-:Y:S01]  /*1a70*/  VIADD R22, R22, 0xfffffffe ;  /* 0xfffffffe16167836 */ /* 0x000fe20000000000 */
[----:B------:R-:W-:Y:S01]  /*1a80*/  UMOV UR45, 0x40000040 ;  /* 0x40000040002d7882 */ /* 0x000fe20000000000 */
[----:B------:R-:W-:Y:S01]  /*1a90*/  UMOV UR47, 0x40000040 ;  /* 0x40000040002f7882 */ /* 0x000fe20000000000 */
[----:B------:R-:W-:Y:S01]  /*1aa0*/  UIADD3 UR48, UR6, 0xc02, URZ ;  /* 0x00000c0206307890 */ /* 0x000fe2000fffe03f */
[C---:B------:R-:W-:Y:S01]  /*1ab0*/  ISETP.GT.AND P6, PT, R23.reuse, RZ, PT ;  /* 0x000000ff1700720c */ /* 0x040fe20003fc4270 */
[----:B------:R-:W-:Y:S01]  /*1ac0*/  UIADD3 UR50, UR61, 0x782, URZ ;  /* 0x000007823d327890 */ /* 0x000fe2000fffe03f */
[C---:B------:R-:W-:Y:S01]  /*1ad0*/  ISETP.GT.AND P5, PT, R23.reuse, 0x1, PT ;  /* 0x000000011700780c */ /* 0x040fe20003fa4270 */
[----:B------:R-:W-:Y:S01]  /*1ae0*/  UMOV UR49, 0x40000040 ;  /* 0x4000004000317882 */ /* 0x000fe20000000000 */
[----:B------:R-:W-:Y:S01]  /*1af0*/  UMOV UR51, 0x40000040 ;  /* 0x4000004000337882 */ /* 0x000fe20000000000 */
[----:B------:R-:W-:Y:S01]  /*1b00*/  UIADD3 UR52, UR6, 0xc04, URZ ;  /* 0x00000c0406347890 */ /* 0x000fe2000fffe03f */
[----:B------:R-:W-:Y:S01]  /*1b10*/  ISETP.GT.AND P4, PT, R23, 0x8, PT ;  /* 0x000000081700780c */ /* 0x000fe20003f84270 */
[----:B------:R-:W-:-:S02]  /*1b20*/  WARPGROUP.DEPBAR.LE gsb0, 0x0 ;  /* 0x00008000000079c5 */ /* 0x000fc40000010000 */
[----:B------:R-:W-:Y:S01]  /*1b30*/  WARPGROUP.ARRIVE ;  /* 0x00000000000079c5 */ /* 0x000fe20000000000 */
[----:B------:R-:W-:Y:S01]  /*1b40*/  UIADD3 UR54, UR61, 0x784, URZ ;  /* 0x000007843d367890 */ /* 0x000fe2000fffe03f */
[C---:B------:R-:W-:Y:S01]  /*1b50*/  ISETP.GT.AND P2, PT, R23.reuse, 0x9, PT ;  /* 0x000000091700780c */ /* 0x040fe20003f44270 */
[----:B------:R-:W-:Y:S01]  /*1b60*/  UMOV UR53, 0x40000040 ;  /* 0x4000004000357882 */ /* 0x000fe20000000000 */
[----:B------:R-:W-:Y:S01]  /*1b70*/  UMOV UR55, 0x40000040 ;  /* 0x4000004000377882 */ /* 0x000fe20000000000 */
[----:B------:R-:W-:Y:S01]  /*1b80*/  UIADD3 UR58, UR61, 0x786, URZ ;  /* 0x000007863d3a7890 */ /* 0x000fe2000fffe03f */
[----:B------:R-:W-:Y:S01]  /*1b90*/  HGMMA.64x16x16.F32.BF16 R48, gdesc[UR12], RZ, !UPT, gsb0 ;  /* 0x002000000c3079f0 */ /* 0x000fe2000c0018ff */
[----:B------:R-:W-:Y:S01]  /*1ba0*/  UIADD3 UR12, UR61, 0x4, URZ ;  /* 0x000000043d0c7890 */ /* 0x000fe2000fffe03f */
[----:B------:R-:W-:Y:S01]  /*1bb0*/  ISETP.GT.AND P3, PT, R23, 0x10, PT ;  /* 0x000000101700780c */ /* 0x000fe20003f64270 */
[----:B------:R-:W-:Y:S01]  /*1bc0*/  UIADD3 UR13, UR6, 0x6, URZ ;  /* 0x00000006060d7890 */ /* 0x000fe2000fffe03f */
[--C-:B------:R-:W-:Y:S01]  /*1bd0*/  IMAD.MOV.U32 R146, RZ, RZ, R151.reuse ;  /* 0x000000ffff927224 */ /* 0x100fe200078e0097 */
[----:B------:R-:W-:Y:S01]  /*1be0*/  UIADD3 UR14, UR6, 0x400, URZ ;  /* 0x00000400060e7890 */ /* 0x000fe2000fffe03f */
[-C--:B------:R-:W-:Y:S01]  /*1bf0*/  MOV R145, R151.reuse ;  /* 0x0000009700917202 */ /* 0x080fe20000000f00 */
[----:B------:R-:W-:Y:S01]  /*1c00*/  UMOV UR15, 0x40000040 ;  /* 0x40000040000f7882 */ /* 0x000fe20000000000 */
[----:B------:R-:W-:Y:S01]  /*1c10*/  UMOV UR59, 0x40000040 ;  /* 0x40000040003b7882 */ /* 0x000fe20000000000 */
[--C-:B------:R-:W-:Y:S01]  /*1c20*/  IMAD.MOV.U32 R144, RZ, RZ, R151.reuse ;  /* 0x000000ffff907224 */ /* 0x100fe200078e0097 */
[-C--:B------:R-:W-:Y:S01]  /*1c30*/  MOV R140, R151.reuse ;  /* 0x00000097008c7202 */ /* 0x080fe20000000f00 */
        /* <DEDUP_REMOVED lines=23> */
[----:B------:R-:W-:Y:S01]  /*1db0*/  MOV R70, R151 ;  /* 0x0000009700467202 */ /* 0x000fe20000000f00 */
[----:B------:R-:W-:-:S02]  /*1dc0*/  IMAD.MOV.U32 R128, RZ, RZ, R151 ;  /* 0x000000ffff807224 */ /* 0x000fc400078e0097 */
[--C-:B------:R-:W-:Y:S02]  /*1dd0*/  IMAD.MOV.U32 R127, RZ, RZ, R151.reuse ;  /* 0x000000ffff7f7224 */ /* 0x100fe400078e0097 */
[--C-:B------:R-:W-:Y:S02]  /*1de0*/  IMAD.MOV.U32 R126, RZ, RZ, R151.reuse ;  /* 0x000000ffff7e7224 */ /* 0x100fe400078e0097 */
[--C-:B------:R-:W-:Y:S02]  /*1df0*/  IMAD.MOV.U32 R124, RZ, RZ, R151.reuse ;  /* 0x000000ffff7c7224 */ /* 0x100fe400078e0097 */
[--C-:B------:R-:W-:Y:S02]  /*1e00*/  IMAD.MOV.U32 R123, RZ, RZ, R151.reuse ;  /* 0x000000ffff7b7224 */ /* 0x100fe400078e0097 */
[--C-:B------:R-:W-:Y:S02]  /*1e10*/  IMAD.MOV.U32 R122, RZ, RZ, R151.reuse ;  /* 0x000000ffff7a7224 */ /* 0x100fe400078e0097 */
[----:B------:R-:W-:-:S02]  /*1e20*/  IMAD.MOV.U32 R121, RZ, RZ, R151 ;  /* 0x000000ffff797224 */ /* 0x000fc400078e0097 */
[--C-:B------:R-:W-:Y:S02]  /*1e30*/  IMAD.MOV.U32 R119, RZ, RZ, R151.reuse ;  /* 0x000000ffff777224 */ /* 0x100fe400078e0097 */
[--C-:B------:R-:W-:Y:S01]  /*1e40*/  IMAD.MOV.U32 R118, RZ, RZ, R151.reuse ;  /* 0x000000ffff767224 */ /* 0x100fe200078e0097 */
[----:B------:R-:W-:Y:S02]  /*1e50*/  WARPGROUP.DEPBAR.LE gsb0, 0x0 ;  /* 0x00008000000079c5 */ /* 0x000fe40000010000 */
[----:B------:R-:W-:Y:S01]  /*1e60*/  WARPGROUP.ARRIVE ;  /* 0x00000000000079c5 */ /* 0x000fe20000000000 */
[--C-:B------:R-:W-:Y:S02]  /*1e70*/  IMAD.MOV.U32 R117, RZ, RZ, R151.reuse ;  /* 0x000000ffff757224 */ /* 0x100fe400078e0097 */
[--C-:B------:R-:W-:Y:S02]  /*1e80*/  IMAD.MOV.U32 R116, RZ, RZ, R151.reuse ;  /* 0x000000ffff747224 */ /* 0x100fe400078e0097 */
[--C-:B------:R-:W-:Y:S01]  /*1e90*/  IMAD.MOV.U32 R114, RZ, RZ, R151.reuse ;  /* 0x000000ffff727224 */ /* 0x100fe200078e0097 */
[----:B------:R-:W-:Y:S01]  /*1ea0*/  HGMMA.64x16x16.F32.BF16 R40, gdesc[UR16], RZ, !UPT, gsb0 ;  /* 0x00200000102879f0 */ /* 0x000fe2000c0018ff */
[----:B------:R-:W-:Y:S01]  /*1eb0*/  UIADD3 UR16, UR61, 0x280, URZ ;  /* 0x000002803d107890 */ /* 0x000fe2000fffe03f */
[--C-:B------:R-:W-:Y:S01]  /*1ec0*/  IMAD.MOV.U32 R113, RZ, RZ, R151.reuse ;  /* 0x000000ffff717224 */ /* 0x100fe200078e0097 */
[----:B------:R-:W-:Y:S01]  /*1ed0*/  UIADD3 UR18, UR61, 0x282, URZ ;  /* 0x000002823d127890 */ /* 0x000fe2000fffe03f */
[--C-:B------:R-:W-:Y:S01]  /*1ee0*/  IMAD.MOV.U32 R112, RZ, RZ, R151.reuse ;  /* 0x000000ffff707224 */ /* 0x100fe200078e0097 */
[----:B------:R-:W-:Y:S01]  /*1ef0*/  UMOV UR17, 0x40000040 ;  /* 0x4000004000117882 */ /* 0x000fe20000000000 */
[----:B------:R-:W-:Y:S01]  /*1f00*/  UMOV UR19, 0x40000040 ;  /* 0x4000004000137882 */ /* 0x000fe20000000000 */
        /* <DEDUP_REMOVED lines=22> */
[--C-:B------:R-:W-:Y:S01]  /*2070*/  IMAD.MOV.U32 R72, RZ, RZ, R151.reuse ;  /* 0x000000ffff487224 */ /* 0x100fe200078e0097 */
[----:B------:R-:W-:Y:S02]  /*2080*/  WARPGROUP.DEPBAR.LE gsb0, 0x0 ;  /* 0x00008000000079c5 */ /* 0x000fe40000010000 */
[----:B------:R-:W-:Y:S01]  /*2090*/  WARPGROUP.ARRIVE ;  /* 0x00000000000079c5 */ /* 0x000fe20000000000 */
[----:B------:R-:W-:-:S02]  /*20a0*/  IMAD.MOV.U32 R68, RZ, RZ, R151 ;  /* 0x000000ffff447224 */ /* 0x000fc400078e0097 */
[--C-:B------:R-:W-:Y:S02]  /*20b0*/  IMAD.MOV.U32 R66, RZ, RZ, R151.reuse ;  /* 0x000000ffff427224 */ /* 0x100fe400078e0097 */
[----:B------:R-:W-:Y:S01]  /*20c0*/  IMAD.MOV.U32 R64, RZ, RZ, R151 ;  /* 0x000000ffff407224 */ /* 0x000fe200078e0097 */
[----:B------:R-:W-:Y:S01]  /*20d0*/  HGMMA.64x16x16.F32.BF16 R32, gdesc[UR20], RZ, !UPT, gsb0 ;  /* 0x00200000142079f0 */ /* 0x000fe2000c0018ff */
[----:B------:R-:W-:Y:S02]  /*20e0*/  UIADD3 UR20, UR6, 0x404, URZ ;  /* 0x0000040406147890 */ /* 0x000fe4000fffe03f */
[----:B------:R-:W-:Y:S01]  /*20f0*/  UIADD3 UR22, UR61, 0x284, URZ ;  /* 0x000002843d167890 */ /* 0x000fe2000fffe03f */
[----:B------:R-:W-:Y:S01]  /*2100*/  UMOV UR21, 0x40000040 ;  /* 0x4000004000157882 */ /* 0x000fe20000000000 */
[----:B------:R-:W-:Y:S01]  /*2110*/  UMOV UR23, 0x40000040 ;  /* 0x4000004000177882 */ /* 0x000fe20000000000 */
[----:B------:R-:W-:Y:S02]  /*2120*/  WARPGROUP.DEPBAR.LE gsb0, 0x0 ;  /* 0x00008000000079c5 */ /* 0x000fe40000010000 */
[----:B------:R-:W-:-:S06]  /*2130*/  WARPGROUP.ARRIVE ;  /* 0x00000000000079c5 */ /* 0x000fcc0000000000 */
[----:B------:R-:W-:Y:S01]  /*2140*/  HGMMA.64x16x16.F32.BF16 R24, gdesc[UR24], RZ, !UPT, gsb0 ;  /* 0x00200000181879f0 */ /* 0x000fe2000c0018ff */
[----:B------:R-:W-:Y:S02]  /*2150*/  UIADD3 UR24, UR6, 0x406, URZ ;  /* 0x0000040606187890 */ /* 0x000fe4000fffe03f */
[----:B------:R-:W-:Y:S01]  /*2160*/  UIADD3 UR26, UR61, 0x286, URZ ;  /* 0x000002863d1a7890 */ /* 0x000fe2000fffe03f */
[----:B------:R-:W-:Y:S01]  /*2170*/  UMOV UR25, 0x40000040 ;  /* 0x4000004000197882 */ /* 0x000fe20000000000 */
[----:B------:R-:W-:Y:S01]  /*2180*/  UMOV UR27, 0x40000040 ;  /* 0x40000040001b7882 */ /* 0x000fe20000000000 */
[----:B------:R-:W-:Y:S02]  /*2190*/  WARPGROUP.DEPBAR.LE gsb0, 0x0 ;  /* 0x00008000000079c5 */ /* 0x000fe40000010000 */
[----:B------:R-:W-:-:S06]  /*21a0*/  WARPGROUP.ARRIVE ;  /* 0x00000000000079c5 */ /* 0x000fcc0000000000 */
[----:B------:R-:W-:Y:S01]  /*21b0*/  HGMMA.64x16x16.F32.BF16 R56, gdesc[UR8], R56, gsb0 ;  /* 0x00200000083879f0 */ /* 0x000fe20008001838 */
[----:B------:R-:W-:Y:S01]  /*21c0*/  UIADD3 UR10, UR61, 0x82, URZ ;  /* 0x000000823d0a7890 */ /* 0x000fe2000fffe03f */
[----:B------:R-:W-:Y:S01]  /*21d0*/  UMOV UR8, UR28 ;  /* 0x0000001c00087c82 */ /* 0x000fe20008000000 */
[----:B------:R-:W-:Y:S01]  /*21e0*/  UMOV UR9, UR29 ;  /* 0x0000001d00097c82 */ /* 0x000fe20008000000 */
[----:B------:R-:W-:Y:S01]  /*21f0*/  UMOV UR11, 0x40000040 ;  /* 0x40000040000b7882 */ /* 0x000fe20000000000 */
[----:B------:R-:W-:Y:S02]  /*2200*/  WARPGROUP.DEPBAR.LE gsb0, 0x0 ;  /* 0x00008000000079c5 */ /* 0x000fe40000010000 */
[----:B------:R-:W-:-:S06]  /*2210*/  WARPGROUP.ARRIVE ;  /* 0x00000000000079c5 */ /* 0x000fcc0000000000 */
[----:B------:R-:W-:Y:S01]  /*2220*/  HGMMA.64x16x16.F32.BF16 R48, gdesc[UR8], R48, gsb0 ;  /* 0x00200000083079f0 */ /* 0x000fe20008001830 */
[----:B------:R-:W-:Y:S01]  /*2230*/  UMOV UR8, UR28 ;  /* 0x0000001c00087c82 */ /* 0x000fe20008000000 */
[----:B------:R-:W-:Y:S01]  /*2240*/  UMOV UR9, UR29 ;  /* 0x0000001d00097c82 */ /* 0x000fe20008000000 */
[----:B------:R-:W-:Y:S01]  /*2250*/  UMOV UR10, UR4 ;  /* 0x00000004000a7c82 */ /* 0x000fe20008000000 */
[----:B------:R-:W-:Y:S01]  /*2260*/  UMOV UR11, 0x40000040 ;  /* 0x40000040000b7882 */ /* 0x000fe20000000000 */
[----:B------:R-:W-:Y:S01]  /*2270*/  UIADD3 UR4, UR61, 0x202, URZ ;  /* 0x000002023d047890 */ /* 0x000fe2000fffe03f */
[----:B------:R-:W-:Y:S02]  /*2280*/  WARPGROUP.DEPBAR.LE gsb0, 0x0 ;  /* 0x00008000000079c5 */ /* 0x000fe40000010000 */
[----:B------:R-:W-:-:S06]  /*2290*/  WARPGROUP.ARRIVE ;  /* 0x00000000000079c5 */ /* 0x000fcc0000000000 */
[----:B------:R-:W-:Y:S01]  /*22a0*/  HGMMA.64x16x16.F32.BF16 R40, gdesc[UR8], R40, gsb0 ;  /* 0x00200000082879f0 */ /* 0x000fe20008001828 */
[----:B------:R-:W-:Y:S01]  /*22b0*/  UMOV UR8, UR28 ;  /* 0x0000001c00087c82 */ /* 0x000fe20008000000 */
[----:B------:R-:W-:Y:S01]  /*22c0*/  UMOV UR9, UR29 ;  /* 0x0000001d00097c82 */ /* 0x000fe20008000000 */
[----:B------:R-:W-:Y:S01]  /*22d0*/  UMOV UR10, UR5 ;  /* 0x00000005000a7c82 */ /* 0x000fe20008000000 */
[----:B------:R-:W-:Y:S01]  /*22e0*/  UMOV UR11, 0x40000040 ;  /* 0x40000040000b7882 */ /* 0x000fe20000000000 */
        /* <DEDUP_REMOVED lines=8> */
[----:B------:R-:W-:Y:S01]  /*2370*/  UMOV UR4, UR7 ;  /* 0x0000000700047c82 */ /* 0x000fe20008000000 */
[----:B------:R-:W-:Y:S02]  /*2380*/  UIADD3 UR7, UR61, 0x104, URZ ;  /* 0x000001043d077890 */ /* 0x000fe4000fffe03f */
[----:B------:R-:W-:Y:S01]  /*2390*/  UIADD3 UR28, UR6, 0x800, URZ ;  /* 0x00000800061c7890 */ /* 0x000fe2000fffe03f */
[----:B------:R-:W-:Y:S01]  /*23a0*/  UMOV UR29, 0x40000040 ;  /* 0x40000040001d7882 */ /* 0x000fe20000000000 */
[----:B------:R-:W-:-:S02]  /*23b0*/  WARPGROUP.DEPBAR.LE gsb0, 0x0 ;  /* 0x00008000000079c5 */ /* 0x000fc40000010000 */
        /* <DEDUP_REMOVED lines=42> */
[----:B------:R-:W-:Y:S01]  /*2660*/  UMOV UR9, 0x40000040 ;  /* 0x4000004000097882 */ /* 0x000fe20000000000 */
[----:B------:R-:W-:Y:S01]  /*2670*/  UMOV UR10, UR12 ;  /* 0x0000000c000a7c82 */ /* 0x000fe20008000000 */
[----:B------:R-:W-:Y:S01]  /*2680*/  UMOV UR11, 0x40000040 ;  /* 0x40000040000b7882 */ /* 0x000fe20000000000 */
[----:B------:R-:W-:Y:S01]  /*2690*/  UIADD3 UR12, UR61, 0x186, URZ ;  /* 0x000001863d0c7890 */ /* 0x000fe2000fffe03f */
[----:B------:R-:W-:Y:S01]  /*26a0*/  UMOV UR13, 0x40000040 ;  /* 0x40000040000d7882 */ /* 0x000fe20000000000 */
[----:B------:R-:W-:Y:S02]  /*26b0*/  WARPGROUP.DEPBAR.LE gsb0, 0x0 ;  /* 0x00008000000079c5 */ /* 0x000fe40000010000 */
[----:B------:R-:W-:-:S06]  /*26c0*/  WARPGROUP.ARRIVE ;  /* 0x00000000000079c5 */ /* 0x000fcc0000000000 */
[----:B------:R-:W-:Y:S01]  /*26d0*/  HGMMA.64x16x16.F32.BF16 R56, gdesc[UR8], R56, gsb0 ;  /* 0x00200000083879f0 */ /* 0x000fe20008001838 */
[----:B------:R-:W-:Y:S01]  /*26e0*/  UIADD3 UR10, UR61, 0x86, URZ ;  /* 0x000000863d0a7890 */ /* 0x000fe2000fffe03f */
[----:B------:R-:W-:Y:S01]  /*26f0*/  UMOV UR11, 0x40000040 ;  /* 0x40000040000b7882 */ /* 0x000fe20000000000 */
[----:B------:R-:W-:Y:S02]  /*2700*/  WARPGROUP.DEPBAR.LE gsb0, 0x0 ;  /* 0x00008000000079c5 */ /* 0x000fe40000010000 */
[----:B------:R-:W-:-:S06]  /*2710*/  WARPGROUP.ARRIVE ;  /* 0x00000000000079c5 */ /* 0x000fcc0000000000 */
[----:B------:R-:W-:Y:S01]  /*2720*/  HGMMA.64x16x16.F32.BF16 R48, gdesc[UR8], R48, gsb0 ;  /* 0x00200000083079f0 */ /* 0x000fe20008001830 */
        /* <DEDUP_REMOVED lines=9> */
[----:B------:R-:W-:Y:S01]  /*27c0*/  UMOV UR14, UR16 ;  /* 0x00000010000e7c82 */ /* 0x000fe20008000000 */
[----:B------:R-:W-:Y:S01]  /*27d0*/  UIADD3 UR16, UR6, 0x402, URZ ;  /* 0x0000040206107890 */ /* 0x000fe2000fffe03f */
        /* <DEDUP_REMOVED lines=9> */
[----:B------:R-:W-:Y:S02]  /*2870*/  UIADD3 UR10, UR61, 0x400, URZ ;  /* 0x000004003d0a7890 */ /* 0x000fe4000fffe03f */
        /* <DEDUP_REMOVED lines=26> */
[----:B------:R-:W-:Y:S02]  /*2a20*/  UMOV UR15, 0x40000040 ;  /* 0x40000040000f7882 */ /* 0x000fe40000000000 */
[----:B------:R-:W-:Y:S01]  /*2a30*/  UMOV UR57, UR15 ;  /* 0x0000000f00397c82 */ /* 0x000fe20008000000 */
[----:B------:R-:W-:Y:S01]  /*2a40*/  IMAD.U32 R11, RZ, RZ, UR15 ;  /* 0x0000000fff0b7e24 */ /* 0x000fe2000f8e00ff */
        /* <DEDUP_REMOVED lines=25> */
[----:B------:R-:W-:Y:S03]  /*2be0*/  HGMMA.64x16x16.F32.BF16 R24, gdesc[UR16], R24, gsb0 ;  /* 0x00200000101879f0 */ /* 0x000fe60008001818 */
        /* <DEDUP_REMOVED lines=198> */
[----:B------:R-:W-:Y:S02]  /*3850*/  UIADD3 UR10, UR6, 0xc06, URZ ;  /* 0x00000c06060a7890 */ /* 0x000fe4000fffe03f */
[----:B------:R-:W-:-:S05]  /*3860*/  UIADD3 UR6, UR61, 0x884, URZ ;  /* 0x000008843d067890 */ /* 0x000fca000fffe03f */
[----:B------:R-:W-:Y:S02]  /*3870*/  UMOV UR14, UR10 ;  /* 0x0000000a000e7c82 */ /* 0x000fe40008000000 */
[----:B------:R-:W-:Y:S01]  /*3880*/  UMOV UR56, UR14 ;  /* 0x0000000e00387c82 */ /* 0x000fe20008000000 */
[----:B------:R-:W-:Y:S01]  /*3890*/  IMAD.U32 R10, RZ, RZ, UR14 ;  /* 0x0000000eff0a7e24 */ /* 0x000fe2000f8e00ff */
        /* <DEDUP_REMOVED lines=25> */
[----:B------:R-:W-:Y:S02]  /*3a30*/  ULDC UR7, c[0x0][0x988] ;  /* 0x0002620000077ab9 */ /* 0x000fe40000000800 */
[----:B-1----:R-:W-:Y:S01]  /*3a40*/  IMAD.U32 R2, RZ, RZ, UR7 ;  /* 0x00000007ff027e24 */ /* 0x002fe2000f8e00ff */
[----:B------:R-:W-:Y:S02]  /*3a50*/  WARPGROUP.DEPBAR.LE gsb0, 0x0 ;  /* 0x00008000000079c5 */ /* 0x000fe40000010000 */
[----:B------:R-:W-:-:S06]  /*3a60*/  WARPGROUP.ARRIVE ;  /* 0x00000000000079c5 */ /* 0x000fcc0000000000 */
[----:B------:R-:W-:Y:S01]  /*3a70*/  HGMMA.64x16x16.F32.BF16 R32, gdesc[UR52], R32, gsb0 ;  /* 0x00200000342079f0 */ /* 0x000fe20008001820 */
[----:B------:R-:W-:Y:S01]  /*3a80*/  UMOV UR54, UR6 ;  /* 0x0000000600367c82 */ /* 0x000fe20008000000 */
[----:B------:R-:W-:Y:S01]  /*3a90*/  UMOV UR55, 0x40000040 ;  /* 0x4000004000377882 */ /* 0x000fe20000000000 */
[----:B------:R-:W-:Y:S01]  /*3aa0*/  ULDC UR6, c[0x0][0x9d8] ;  /* 0x0002760000067ab9 */ /* 0x000fe20000000800 */
[----:B------:R-:W-:Y:S02]  /*3ab0*/  WARPGROUP.DEPBAR.LE gsb0, 0x0 ;  /* 0x00008000000079c5 */ /* 0x000fe40000010000 */
[----:B------:R-:W-:-:S06]  /*3ac0*/  WARPGROUP.ARRIVE ;  /* 0x00000000000079c5 */ /* 0x000fcc0000000000 */
[----:B------:R-:W-:Y:S03]  /*3ad0*/  HGMMA.64x16x16.F32.BF16 R24, gdesc[UR52], R24, gsb0 ;  /* 0x00200000341879f0 */ /* 0x000fe60008001818 */
        /* <DEDUP_REMOVED lines=8> */
[----:B------:R-:W-:Y:S01]  /*3b60*/  WARPGROUP.ARRIVE ;  /* 0x00000000000079c5 */ /* 0x000fe20000000000 */
[----:B------:R-:W-:Y:S01]  /*3b70*/  FMUL.FTZ R58, R58, UR6 ;  /* 0x000000063a3a7c20 */ /* 0x000fe20008410000 */
[----:B------:R-:W-:Y:S01]  /*3b80*/  FMUL.FTZ R59, R59, UR6 ;  /* 0x000000063b3b7c20 */ /* 0x000fe20008410000 */
[----:B------:R-:W-:Y:S01]  /*3b90*/  FMUL.FTZ R62, R62, UR6 ;  /* 0x000000063e3e7c20 */ /* 0x000fe20008410000 */
[----:B------:R-:W-:Y:S01]  /*3ba0*/  FMUL.FTZ R63, R63, UR6 ;  /* 0x000000063f3f7c20 */ /* 0x000fe20008410000 */
[----:B------:R-:W-:Y:S01]  /*3bb0*/  FMUL.FTZ R56, R56, UR6 ;  /* 0x0000000638387c20 */ /* 0x000fe20008410000 */
[----:B------:R-:W-:Y:S01]  /*3bc0*/  HGMMA.64x16x16.F32.BF16 R48, gdesc[UR56], R48, gsb0 ;  /* 0x00200000383079f0 */ /* 0x000fe20008001830 */
[----:B------:R-:W-:Y:S01]  /*3bd0*/  UIADD3 UR58, UR61, 0x886, URZ ;  /* 0x000008863d3a7890 */ /* 0x000fe2000fffe03f */
[----:B------:R-:W0:Y:S01]  /*3be0*/  MUFU.TANH R58, R58 ;  /* 0x0000003a003a7308 */ /* 0x000e220000002400 */
[----:B------:R-:W-:Y:S01]  /*3bf0*/  UMOV UR56, UR14 ;  /* 0x0000000e00387c82 */ /* 0x000fe20008000000 */
[----:B------:R-:W-:Y:S01]  /*3c00*/  UMOV UR57, UR15 ;  /* 0x0000000f00397c82 */ /* 0x000fe20008000000 */
[----:B------:R-:W-:Y:S01]  /*3c10*/  UMOV UR59, 0x40000040 ;  /* 0x40000040003b7882 */ /* 0x000fe20000000000 */
[----:B------:R-:W-:Y:S01]  /*3c20*/  FMUL.FTZ R57, R57, UR6 ;  /* 0x0000000639397c20 */ /* 0x000fe20008410000 */
[----:B------:R-:W-:Y:S01]  /*3c30*/  FMUL.FTZ R60, R60, UR6 ;  /* 0x000000063c3c7c20 */ /* 0x000fe20008410000 */
[----:B------:R-:W-:-:S02]  /*3c40*/  FMUL.FTZ R61, R61, UR6 ;  /* 0x000000063d3d7c20 */ /* 0x000fc40008410000 */
[----:B------:R-:W1:Y:S08]  /*3c50*/  MUFU.TANH R59, R59 ;  /* 0x0000003b003b7308 */ /* 0x000e700000002400 */
[----:B------:R-:W2:Y:S01]  /*3c60*/  MUFU.TANH R62, R62 ;  /* 0x0000003e003e7308 */ /* 0x000ea20000002400 */
[----:B0-----:R-:W-:Y:S01]  /*3c70*/  FSEL R15, R58, -INF , P6 ;  /* 0xff8000003a0f7808 */ /* 0x001fe20003000000 */
[----:B------:R-:W-:-:S06]  /*3c80*/  IMAD.MOV.U32 R58, RZ, RZ, R151 ;  /* 0x000000ffff3a7224 */ /* 0x000fcc00078e0097 */
[----:B------:R-:W0:Y:S01]  /*3c90*/  MUFU.TANH R63, R63 ;  /* 0x0000003f003f7308 */ /* 0x000e220000002400 */
[----:B-1----:R-:W-:-:S04]  /*3ca0*/  FSEL R59, R59, -INF , P5 ;  /* 0xff8000003b3b7808 */ /* 0x002fc80002800000 */
[----:B------:R-:W-:-:S03]  /*3cb0*/  FMNMX.FTZ R0, R15, R59, !PT ;  /* 0x0000003b0f007209 */ /* 0x000fc60007810000 */
[----:B------:R-:W1:Y:S01]  /*3cc0*/  MUFU.TANH R56, R56 ;  /* 0x0000003800387308 */ /* 0x000e620000002400 */
[----:B--2---:R-:W-:Y:S01]  /*3cd0*/  FSEL R65, R62, -INF , P4 ;  /* 0xff8000003e417808 */ /* 0x004fe20002000000 */
[----:B------:R-:W-:-:S03]  /*3ce0*/  IMAD.MOV.U32 R62, RZ, RZ, R151 ;  /* 0x000000ffff3e7224 */ /* 0x000fc600078e0097 */
[----:B------:R-:W-:-:S03]  /*3cf0*/  FMNMX.FTZ R0, R65, R0, !PT ;  /* 0x0000000041007209 */ /* 0x000fc60007810000 */
[----:B------:R-:W2:Y:S01]  /*3d00*/  MUFU.TANH R57, R57 ;  /* 0x0000003900397308 */ /* 0x000ea20000002400 */
[----:B0-----:R-:W-:-:S04]  /*3d10*/  FSEL R63, R63, -INF , P2 ;  /* 0xff8000003f3f7808 */ /* 0x001fc80001000000 */
[----:B------:R-:W-:-:S03]  /*3d20*/  FMNMX.FTZ R0, R63, R0, !PT ;  /* 0x000000003f007209 */ /* 0x000fc60007810000 */
[----:B------:R-:W0:Y:S01]  /*3d30*/  MUFU.TANH R60, R60 ;  /* 0x0000003c003c7308 */ /* 0x000e220000002400 */
[----:B-1----:R-:W-:Y:S01]  /*3d40*/  FSEL R3, R56, -INF , P6 ;  /* 0xff80000038037808 */ /* 0x002fe20003000000 */
        /* <DEDUP_REMOVED lines=9> */
[----:B------:R-:W1:Y:S01]  /*3de0*/  MUFU.TANH R50, R50 ;  /* 0x0000003200327308 */ /* 0x000e620000002400 */
[----:B------:R-:W-:Y:S01]  /*3df0*/  UMOV UR56, UR14 ;  /* 0x0000000e00387c82 */ /* 0x000fe20008000000 */
[----:B------:R-:W-:Y:S01]  /*3e00*/  UMOV UR57, UR15 ;  /* 0x0000000f00397c82 */ /* 0x000fe20008000000 */
[----:B------:R-:W-:Y:S01]  /*3e10*/  UMOV UR59, 0x40000040 ;  /* 0x40000040003b7882 */ /* 0x000fe20000000000 */
[----:B------:R-:W-:Y:S01]  /*3e20*/  FMUL.FTZ R49, R49, UR6 ;  /* 0x0000000631317c20 */ /* 0x000fe20008410000 */
[----:B------:R-:W-:Y:S01]  /*3e30*/  FMUL.FTZ R52, R52, UR6 ;  /* 0x0000000634347c20 */ /* 0x000fe20008410000 */
[----:B------:R-:W-:Y:S01]  /*3e40*/  ISETP.GT.AND P6, PT, R23, 0x11, PT ;  /* 0x000000111700780c */ /* 0x000fe20003fc4270 */
[----:B------:R-:W-:Y:S01]  /*3e50*/  FMUL.FTZ R53, R53, UR6 ;  /* 0x0000000635357c20 */ /* 0x000fe20008410000 */
[----:B------:R-:W3:Y:S01]  /*3e60*/  MUFU.TANH R51, R51 ;  /* 0x0000003300337308 */ /* 0x000ee20000002400 */
[----:B--2---:R-:W-:Y:S01]  /*3e70*/  FSEL R57, R57, -INF , P5 ;  /* 0xff80000039397808 */ /* 0x004fe20002800000 */
[----:B------:R-:W-:Y:S01]  /*3e80*/  IMAD.MOV.U32 R56, RZ, RZ, R151 ;  /* 0x000000ffff387224 */ /* 0x000fe200078e0097 */
[----:B------:R-:W-:-:S02]  /*3e90*/  ISETP.GT.AND P5, PT, R23, 0x18, PT ;  /* 0x000000181700780c */ /* 0x000fc40003fa4270 */
[----:B0-----:R-:W-:Y:S02]  /*3ea0*/  FSEL R21, R60, -INF , P4 ;  /* 0xff8000003c157808 */ /* 0x001fe40002000000 */
[----:B------:R-:W-:Y:S01]  /*3eb0*/  ISETP.GT.AND P4, PT, R23, 0x19, PT ;  /* 0x000000191700780c */ /* 0x000fe20003f84270 */
[----:B------:R-:W0:Y:S01]  /*3ec0*/  MUFU.TANH R54, R54 ;  /* 0x0000003600367308 */ /* 0x000e220000002400 */
[----:B-1----:R-:W-:Y:S02]  /*3ed0*/  FSEL R69, R50, -INF , P3 ;  /* 0xff80000032457808 */ /* 0x002fe40001800000 */
[-C--:B------:R-:W-:Y:S02]  /*3ee0*/  MOV R60, R151.reuse ;  /* 0x00000097003c7202 */ /* 0x080fe40000000f00 */
[----:B------:R-:W-:Y:S02]  /*3ef0*/  FMNMX.FTZ R0, R69, R0, !PT ;  /* 0x0000000045007209 */ /* 0x000fe40007810000 */
[----:B------:R-:W-:Y:S01]  /*3f00*/  MOV R50, R151 ;  /* 0x0000009700327202 */ /* 0x000fe20000000f00 */
[----:B------:R-:W1:Y:S01]  /*3f10*/  MUFU.TANH R61, R61 ;  /* 0x0000003d003d7308 */ /* 0x000e620000002400 */
[----:B---3--:R-:W-:-:S04]  /*3f20*/  FSEL R51, R51, -INF , P6 ;  /* 0xff80000033337808 */ /* 0x008fc80003000000 */
[----:B------:R-:W-:-:S03]  /*3f30*/  FMNMX.FTZ R0, R51, R0, !PT ;  /* 0x0000000033007209 */ /* 0x000fc60007810000 */
[----:B------:R-:W2:Y:S01]  /*3f40*/  MUFU.TANH R55, R55 ;  /* 0x0000003700377308 */ /* 0x000ea20000002400 */
[----:B0-----:R-:W-:Y:S01]  /*3f50*/  FSEL R73, R54, -INF , P5 ;  /* 0xff80000036497808 */ /* 0x001fe20002800000 */
[----:B------:R-:W-:-:S03]  /*3f60*/  IMAD.MOV.U32 R54, RZ, RZ, R151 ;  /* 0x000000ffff367224 */ /* 0x000fc600078e0097 */
[----:B------:R-:W-:-:S03]  /*3f70*/  FMNMX.FTZ R0, R73, R0, !PT ;  /* 0x0000000049007209 */ /* 0x000fc60007810000 */
[----:B------:R-:W0:Y:S01]  /*3f80*/  MUFU.TANH R48, R48 ;  /* 0x0000003000307308 */ /* 0x000e220000002400 */
[----:B-1----:R-:W-:Y:S02]  /*3f90*/  FSEL R61, R61, -INF , P2 ;  /* 0xff8000003d3d7808 */ /* 0x002fe40001000000 */
[----:B------:R-:W-:-:S05]  /*3fa0*/  ISETP.GT.AND P2, PT, R23, 0x20, PT ;  /* 0x000000201700780c */ /* 0x000fca0003f44270 */
[----:B------:R-:W1:Y:S01]  /*3fb0*/  MUFU.TANH R49, R49 ;  /* 0x0000003100317308 */ /* 0x000e620000002400 */
[----:B--2---:R-:W-:Y:S01]  /*3fc0*/  FSEL R55, R55, -INF , P4 ;  /* 0xff80000037377808 */ /* 0x004fe20002000000 */
[----:B------:R-:W-:Y:S02]  /*3fd0*/  WARPGROUP.DEPBAR.LE gsb0, 0x0 ;  /* 0x00008000000079c5 */ /* 0x000fe40000010000 */
[----:B------:R-:W-:Y:S01]  /*3fe0*/  WARPGROUP.ARRIVE ;  /* 0x00000000000079c5 */ /* 0x000fe20000000000 */
[----:B------:R-:W-:Y:S01]  /*3ff0*/  FMUL.FTZ R42, R42, UR6 ;  /* 0x000000062a2a7c20 */ /* 0x000fe20008410000 */
[----:B------:R-:W-:Y:S01]  /*4000*/  FMUL.FTZ R43, R43, UR6 ;  /* 0x000000062b2b7c20 */ /* 0x000fe20008410000 */
[----:B------:R-:W-:Y:S01]  /*4010*/  FMUL.FTZ R46, R46, UR6 ;  /* 0x000000062e2e7c20 */ /* 0x000fe20008410000 */
[----:B------:R-:W-:Y:S01]  /*4020*/  FMUL.FTZ R47, R47, UR6 ;  /* 0x000000062f2f7c20 */ /* 0x000fe20008410000 */
[----:B------:R-:W2:Y:S01]  /*4030*/  MUFU.TANH R52, R52 ;  /* 0x0000003400347308 */ /* 0x000ea20000002400 */
[----:B------:R-:W-:Y:S01]  /*4040*/  HGMMA.64x16x16.F32.BF16 R32, gdesc[UR56], R32, gsb0 ;  /* 0x00200000382079f0 */ /* 0x000fe20008001820 */
[----:B------:R-:W-:Y:S01]  /*4050*/  UIADD3 UR58, UR61, 0x986, URZ ;  /* 0x000009863d3a7890 */ /* 0x000fe2000fffe03f */
[----:B------:R-:W-:Y:S01]  /*4060*/  FMUL.FTZ R41, R41, UR6 ;  /* 0x0000000629297c20 */ /* 0x000fe20008410000 */
[----:B------:R-:W-:Y:S01]  /*4070*/  UMOV UR56, UR14 ;  /* 0x0000000e00387c82 */ /* 0x000fe20008000000 */
[----:B------:R-:W-:Y:S01]  /*4080*/  UMOV UR57, UR15 ;  /* 0x0000000f00397c82 */ /* 0x000fe20008000000 */
[----:B------:R-:W-:Y:S01]  /*4090*/  UMOV UR59, 0x40000040 ;  /* 0x40000040003b7882 */ /* 0x000fe20000000000 */
[----:B------:R-:W-:Y:S01]  /*40a0*/  FMUL.FTZ R40, R40, UR6 ;  /* 0x0000000628287c20 */ /* 0x000fe20008410000 */
[----:B------:R-:W3:Y:S01]  /*40b0*/  MUFU.TANH R42, R42 ;  /* 0x0000002a002a7308 */ /* 0x000ee20000002400 */
[----:B0-----:R-:W-:Y:S01]  /*40c0*/  FSEL R67, R48, -INF , P3 ;  /* 0xff80000030437808 */ /* 0x001fe20001800000 */
[----:B------:R-:W-:Y:S01]  /*40d0*/  FMUL.FTZ R44, R44, UR6 ;  /* 0x000000062c2c7c20 */ /* 0x000fe20008410000 */
[----:B------:R-:W-:Y:S01]  /*40e0*/  ISETP.GT.AND P3, PT, R23, 0x21, PT ;  /* 0x000000211700780c */ /* 0x000fe20003f64270 */
[----:B------:R-:W-:Y:S01]  /*40f0*/  FMUL.FTZ R45, R45, UR6 ;  /* 0x000000062d2d7c20 */ /* 0x000fe20008410000 */
[----:B------:R-:W-:Y:S01]  /*4100*/  FMNMX.FTZ R0, R55, R0, !PT ;  /* 0x0000000037007209 */ /* 0x000fe20007810000 */
[----:B------:R-:W-:Y:S01]  /*4110*/  IMAD.MOV.U32 R48, RZ, RZ, R151 ;  /* 0x000000ffff307224 */ /* 0x000fe200078e0097 */
[----:B-1----:R-:W-:Y:S01]  /*4120*/  FSEL R49, R49, -INF , P6 ;  /* 0xff80000031317808 */ /* 0x002fe20003000000 */
[----:B------:R-:W0:Y:S01]  /*4130*/  MUFU.TANH R43, R43 ;  /* 0x0000002b002b7308 */ /* 0x000e220000002400 */
[----:B------:R-:W-:-:S02]  /*4140*/  ISETP.GT.AND P6, PT, R23, 0x28, PT ;  /* 0x000000281700780c */ /* 0x000fc40003fc4270 */
[----:B--2---:R-:W-:Y:S01]  /*4150*/  FSEL R71, R52, -INF , P5 ;  /* 0xff80000034477808 */ /* 0x004fe20002800000 */
[----:B------:R-:W-:Y:S01]  /*4160*/  IMAD.MOV.U32 R52, RZ, RZ, R151 ;  /* 0x000000ffff347224 */ /* 0x000fe200078e0097 */
[----:B------:R-:W-:-:S03]  /*4170*/  ISETP.GT.AND P5, PT, R23, 0x29, PT ;  /* 0x000000291700780c */ /* 0x000fc60003fa4270 */
[----:B------:R-:W1:Y:S01]  /*4180*/  MUFU.TANH R46, R46 ;  /* 0x0000002e002e7308 */ /* 0x000e620000002400 */
[----:B---3--:R-:W-:-:S04]  /*4190*/  FSEL R77, R42, -INF , P2 ;  /* 0xff8000002a4d7808 */ /* 0x008fc80001000000 */
[----:B------:R-:W-:-:S03]  /*41a0*/  FMNMX.FTZ R0, R77, R0, !PT ;  /* 0x000000004d007209 */ /* 0x000fc60007810000 */
[----:B------:R-:W2:Y:S01]  /*41b0*/  MUFU.TANH R53, R53 ;  /* 0x0000003500357308 */ /* 0x000ea20000002400 */
[----:B0-----:R-:W-:-:S04]  /*41c0*/  FSEL R43, R43, -INF , P3 ;  /* 0xff8000002b2b7808 */ /* 0x001fc80001800000 */
[----:B------:R-:W-:-:S03]  /*41d0*/  FMNMX.FTZ R0, R43, R0, !PT ;  /* 0x000000002b007209 */ /* 0x000fc60007810000 */
[----:B------:R-:W0:Y:S01]  /*41e0*/  MUFU.TANH R47, R47 ;  /* 0x0000002f002f7308 */ /* 0x000e220000002400 */
[----:B-1----:R-:W-:Y:S01]  /*41f0*/  FSEL R79, R46, -INF , P6 ;  /* 0xff8000002e4f7808 */ /* 0x002fe20003000000 */
[----:B------:R-:W-:-:S03]  /*4200*/  IMAD.MOV.U32 R46, RZ, RZ, R151 ;  /* 0x000000ffff2e7224 */ /* 0x000fc600078e0097 */
[----:B------:R-:W-:-:S03]  /*4210*/  FMNMX.FTZ R0, R79, R0, !PT ;  /* 0x000000004f007209 */ /* 0x000fc60007810000 */
[----:B------:R-:W1:Y:S01]  /*4220*/  MUFU.TANH R41, R41 ;  /* 0x0000002900297308 */ /* 0x000e620000002400 */
[----:B--2---:R-:W-:Y:S02]  /*4230*/  FSEL R53, R53, -INF , P4 ;  /* 0xff80000035357808 */ /* 0x004fe40002000000 */
[----:B------:R-:W-:Y:S01]  /*4240*/  ISETP.GT.AND P4, PT, R23, 0x30, PT ;  /* 0x000000301700780c */ /* 0x000fe20003f84270 */
[----:B------:R-:W-:Y:S02]  /*4250*/  WARPGROUP.DEPBAR.LE gsb0, 0x0 ;  /* 0x00008000000079c5 */ /* 0x000fe40000010000 */
[----:B------:R-:W-:Y:S01]  /*4260*/  WARPGROUP.ARRIVE ;  /* 0x00000000000079c5 */ /* 0x000fe20000000000 */
[----:B------:R-:W-:Y:S01]  /*4270*/  FMUL.FTZ R34, R34, UR6 ;  /* 0x0000000622227c20 */ /* 0x000fe20008410000 */
[----:B------:R-:W-:Y:S01]  /*4280*/  FMUL.FTZ R35, R35, UR6 ;  /* 0x0000000623237c20 */ /* 0x000fe20008410000 */
[----:B------:R-:W-:Y:S01]  /*4290*/  FMUL.FTZ R38, R38, UR6 ;  /* 0x0000000626267c20 */ /* 0x000fe20008410000 */
[----:B------:R-:W2:Y:S01]  /*42a0*/  MUFU.TANH R40, R40 ;  /* 0x0000002800287308 */ /* 0x000ea20000002400 */
[----:B------:R-:W-:Y:S01]  /*42b0*/  FMUL.FTZ R39, R39, UR6 ;  /* 0x0000000627277c20 */ /* 0x000fe20008410000 */
[----:B------:R-:W-:Y:S01]  /*42c0*/  HGMMA.64x16x16.F32.BF16 R24, gdesc[UR56], R24, gsb0 ;  /* 0x00200000381879f0 */ /* 0x000fe20008001818 */
[----:B------:R-:W-:Y:S01]  /*42d0*/  FMUL.FTZ R32, R32, UR6 ;  /* 0x0000000620207c20 */ /* 0x000fe20008410000 */
[----:B------:R-:W-:Y:S01]  /*42e0*/  FMUL.FTZ R33, R33, UR6 ;  /* 0x0000000621217c20 */ /* 0x000fe20008410000 */
[----:B0-----:R-:W-:Y:S01]  /*42f0*/  FSEL R81, R47, -INF , P5 ;  /* 0xff8000002f517808 */ /* 0x001fe20002800000 */
[----:B------:R-:W-:Y:S01]  /*4300*/  FMUL.FTZ R36, R36, UR6 ;  /* 0x0000000624247c20 */ /* 0x000fe20008410000 */
[----:B-1----:R-:W-:Y:S01]  /*4310*/  FSEL R41, R41, -INF , P3 ;  /* 0xff80000029297808 */ /* 0x002fe20001800000 */
[----:B------:R-:W0:Y:S01]  /*4320*/  MUFU.TANH R34, R34 ;  /* 0x0000002200227308 */ /* 0x000e220000002400 */
[----:B------:R-:W-:Y:S01]  /*4330*/  ISETP.GT.AND P3, PT, R23, 0x31, PT ;  /* 0x000000311700780c */ /* 0x000fe20003f64270 */
[----:B------:R-:W-:Y:S01]  /*4340*/  FMUL.FTZ R37, R37, UR6 ;  /* 0x0000000625257c20 */ /* 0x000fe20008410000 */
[----:B------:R-:W-:-:S05]  /*4350*/  FMNMX.FTZ R0, R81, R0, !PT ;  /* 0x0000000051007209 */ /* 0x000fca0007810000 */
[----:B------:R-:W1:Y:S01]  /*4360*/  MUFU.TANH R35, R35 ;  /* 0x0000002300237308 */ /* 0x000e620000002400 */
[----:B--2---:R-:W-:Y:S02]  /*4370*/  FSEL R75, R40, -INF , P2 ;  /* 0xff800000284b7808 */ /* 0x004fe40001000000 */
[----:B------:R-:W-:-:S05]  /*4380*/  ISETP.GT.AND P2, PT, R23, 0x38, PT ;  /* 0x000000381700780c */ /* 0x000fca0003f44270 */
[----:B------:R-:W2:Y:S01]  /*4390*/  MUFU.TANH R44, R44 ;  /* 0x0000002c002c7308 */ /* 0x000ea20000002400 */
[----:B0-----:R-:W-:-:S04]  /*43a0*/  FSEL R83, R34, -INF , P4 ;  /* 0xff80000022537808 */ /* 0x001fc80002000000 */
[----:B------:R-:W-:-:S03]  /*43b0*/  FMNMX.FTZ R0, R83, R0, !PT ;  /* 0x0000000053007209 */ /* 0x000fc60007810000 */
[----:B------:R-:W0:Y:S01]  /*43c0*/  MUFU.TANH R38, R38 ;  /* 0x0000002600267308 */ /* 0x000e220000002400 */
[----:B-1----:R-:W-:-:S04]  /*43d0*/  FSEL R85, R35, -INF , P3 ;  /* 0xff80000023557808 */ /* 0x002fc80001800000 */
[----:B------:R-:W-:-:S03]  /*43e0*/  FMNMX.FTZ R0, R85, R0, !PT ;  /* 0x0000000055007209 */ /* 0x000fc60007810000 */
[----:B------:R-:W1:Y:S01]  /*43f0*/  MUFU.TANH R45, R45 ;  /* 0x0000002d002d7308 */ /* 0x000e620000002400 */
[----:B--2---:R-:W-:Y:S01]  /*4400*/  FSEL R47, R44, -INF , P6 ;  /* 0xff8000002c2f7808 */ /* 0x004fe20003000000 */
[----:B------:R-:W-:Y:S01]  /*4410*/  IMAD.MOV.U32 R44, RZ, RZ, R151 ;  /* 0x000000ffff2c7224 */ /* 0x000fe200078e0097 */
[----:B------:R-:W-:-:S05]  /*4420*/  ISETP.GT.AND P6, PT, R23, 0x39, PT ;  /* 0x000000391700780c */ /* 0x000fca0003fc4270 */
[----:B------:R-:W2:Y:S01]  /*4430*/  MUFU.TANH R39, R39 ;  /* 0x0000002700277308 */ /* 0x000ea20000002400 */
[----:B0-----:R-:W-:-:S04]  /*4440*/  FSEL R87, R38, -INF , P2 ;  /* 0xff80000026577808 */ /* 0x001fc80001000000 */
[----:B------:R-:W-:Y:S01]  /*4450*/  FMNMX.FTZ R0, R87, R0, !PT ;  /* 0x0000000057007209 */ /* 0x000fe20007810000 */
[----:B------:R-:W-:Y:S02]  /*4460*/  WARPGROUP.DEPBAR.LE gsb0, 0x0 ;  /* 0x00008000000079c5 */ /* 0x000fe40000010000 */
[----:B------:R-:W-:Y:S01]  /*4470*/  FMUL.FTZ R26, R26, UR6 ;  /* 0x000000061a1a7c20 */ /* 0x000fe20008410000 */
[----:B------:R-:W-:Y:S01]  /*4480*/  FMUL.FTZ R27, R27, UR6 ;  /* 0x000000061b1b7c20 */ /* 0x000fe20008410000 */
[----:B------:R-:W0:Y:S01]  /*4490*/  MUFU.TANH R32, R32 ;  /* 0x0000002000207308 */ /* 0x000e220000002400 */
[----:B------:R-:W-:Y:S01]  /*44a0*/  FMUL.FTZ R30, R30, UR6 ;  /* 0x000000061e1e7c20 */ /* 0x000fe20008410000 */
[----:B------:R-:W-:Y:S01]  /*44b0*/  FMUL.FTZ R31, R31, UR6 ;  /* 0x000000061f1f7c20 */ /* 0x000fe20008410000 */
[----:B-1----:R-:W-:Y:S01]  /*44c0*/  FSEL R45, R45, -INF , P5 ;  /* 0xff8000002d2d7808 */ /* 0x002fe20002800000 */
[----:B------:R-:W-:Y:S01]  /*44d0*/  FMUL.FTZ R24, R24, UR6 ;  /* 0x0000000618187c20 */ /* 0x000fe20008410000 */
[----:B------:R-:W-:Y:S01]  /*44e0*/  ISETP.GT.AND P5, PT, R23, 0x40, PT ;  /* 0x000000401700780c */ /* 0x000fe20003fa4270 */
[----:B------:R-:W-:Y:S01]  /*44f0*/  FMUL.FTZ R25, R25, UR6 ;  /* 0x0000000619197c20 */ /* 0x000fe20008410000 */
[----:B--2---:R-:W-:Y:S01]  /*4500*/  FSEL R39, R39, -INF , P6 ;  /* 0xff80000027277808 */ /* 0x004fe20003000000 */
[----:B------:R-:W1:Y:S01]  /*4510*/  MUFU.TANH R26, R26 ;  /* 0x0000001a001a7308 */ /* 0x000e620000002400 */
[----:B------:R-:W-:Y:S01]  /*4520*/  FMUL.FTZ R28, R28, UR6 ;  /* 0x000000061c1c7c20 */ /* 0x000fe20008410000 */
[----:B------:R-:W-:Y:S01]  /*4530*/  FMUL.FTZ R29, R29, UR6 ;  /* 0x000000061d1d7c20 */ /* 0x000fe20008410000 */
[----:B------:R-:W-:-:S05]  /*4540*/  FMNMX.FTZ R0, R39, R0, !PT ;  /* 0x0000000027007209 */ /* 0x000fca0007810000 */
[----:B------:R-:W2:Y:S01]  /*4550*/  MUFU.TANH R33, R33 ;  /* 0x0000002100217308 */ /* 0x000ea20000002400 */
[----:B0-----:R-:W-:Y:S02]  /*4560*/  FSEL R35, R32, -INF , P4 ;  /* 0xff80000020237808 */ /* 0x001fe40002000000 */
[----:B------:R-:W-:-:S05]  /*4570*/  ISETP.GT.AND P4, PT, R23, 0x41, PT ;  /* 0x000000411700780c */ /* 0x000fca0003f84270 */
[----:B------:R-:W0:Y:S01]  /*4580*/  MUFU.TANH R27, R27 ;  /* 0x0000001b001b7308 */ /* 0x000e220000002400 */
[----:B-1----:R-:W-:-:S04]  /*4590*/  FSEL R89, R26, -INF , P5 ;  /* 0xff8000001a597808 */ /* 0x002fc80002800000 */
[----:B------:R-:W-:-:S03]  /*45a0*/  FMNMX.FTZ R0, R89, R0, !PT ;  /* 0x0000000059007209 */ /* 0x000fc60007810000 */
[----:B------:R-:W1:Y:S01]  /*45b0*/  MUFU.TANH R36, R36 ;  /* 0x0000002400247308 */ /* 0x000e620000002400 */
[----:B--2---:R-:W-:Y:S02]  /*45c0*/  FSEL R33, R33, -INF , P3 ;  /* 0xff80000021217808 */ /* 0x004fe40001800000 */
[----:B------:R-:W-:-:S05]  /*45d0*/  ISETP.GT.AND P3, PT, R23, 0x48, PT ;  /* 0x000000481700780c */ /* 0x000fca0003f64270 */
[----:B------:R-:W2:Y:S01]  /*45e0*/  MUFU.TANH R30, R30 ;  /* 0x0000001e001e7308 */ /* 0x000ea20000002400 */
[----:B0-----:R-:W-:-:S04]  /*45f0*/  FSEL R91, R27, -INF , P4 ;  /* 0xff8000001b5b7808 */ /* 0x001fc80002000000 */
[----:B------:R-:W-:-:S03]  /*4600*/  FMNMX.FTZ R0, R91, R0, !PT ;  /* 0x000000005b007209 */ /* 0x000fc60007810000 */
[----:B------:R-:W0:Y:S01]  /*4610*/  MUFU.TANH R31, R31 ;  /* 0x0000001f001f7308 */ /* 0x000e220000002400 */
[----:B-1----:R-:W-:Y:S02]  /*4620*/  FSEL R27, R36, -INF , P2 ;  /* 0xff800000241b7808 */ /* 0x002fe40001000000 */
[----:B------:R-:W-:-:S05]  /*4630*/  ISETP.GT.AND P2, PT, R23, 0x49, PT ;  /* 0x000000491700780c */ /* 0x000fca0003f44270 */
[----:B------:R-:W1:Y:S01]  /*4640*/  MUFU.TANH R37, R37 ;  /* 0x0000002500257308 */ /* 0x000e620000002400 */
[----:B--2---:R-:W-:-:S04]  /*4650*/  FSEL R93, R30, -INF , P3 ;  /* 0xff8000001e5d7808 */ /* 0x004fc80001800000 */
[----:B------:R-:W-:-:S03]  /*4660*/  FMNMX.FTZ R0, R93, R0, !PT ;  /* 0x000000005d007209 */ /* 0x000fc60007810000 */
[----:B------:R-:W-:Y:S01]  /*4670*/  MUFU.TANH R24, R24 ;  /* 0x0000001800187308 */ /* 0x000fe20000002400 */
[----:B0-----:R-:W-:-:S04]  /*4680*/  FSEL R31, R31, -INF , P2 ;  /* 0xff8000001f1f7808 */ /* 0x001fc80001000000 */
[----:B------:R-:W-:-:S03]  /*4690*/  FMNMX.FTZ R0, R31, R0, !PT ;  /* 0x000000001f007209 */ /* 0x000fc60007810000 */
[----:B------:R-:W0:Y:S01]  /*46a0*/  MUFU.TANH R25, R25 ;  /* 0x0000001900197308 */ /* 0x000e220000002400 */
[----:B-1----:R-:W-:Y:S01]  /*46b0*/  FSEL R37, R37, -INF , P6 ;  /* 0xff80000025257808 */ /* 0x002fe20003000000 */
[----:B------:R-:W1:Y:S06]  /*46c0*/  SHFL.BFLY PT, R7, R0, 0x2, 0x1f ;  /* 0x0c401f0000077f89 */ /* 0x000e6c00000e0000 */
[----:B------:R-:W2:Y:S08]  /*46d0*/  MUFU.TANH R28, R28 ;  /* 0x0000001c001c7308 */ /* 0x000eb00000002400 */
[----:B------:R-:W3:Y:S01]  /*46e0*/  MUFU.TANH R29, R29 ;  /* 0x0000001d001d7308 */ /* 0x000ee20000002400 */
[----:B0-----:R-:W-:-:S02]  /*46f0*/  FSEL R25, R25, -INF , P4 ;  /* 0xff80000019197808 */ /* 0x001fc40002000000 */
[----:B--2---:R-:W-:Y:S02]  /*4700*/  FSEL R23, R28, -INF , P3 ;  /* 0xff8000001c177808 */ /* 0x004fe40001800000 */
[----:B-1----:R-:W-:Y:S02]  /*4710*/  FMNMX.FTZ R6, R0, R7, !PT ;  /* 0x0000000700067209 */ /* 0x002fe40007810000 */
[----:B------:R-:W-:-:S03]  /*4720*/  FMNMX.FTZ R0, R3, R57, !PT ;  /* 0x0000003903007209 */ /* 0x000fc60007810000 */
[----:B------:R-:W0:Y:S01]  /*4730*/  SHFL.BFLY PT, R7, R6, 0x1, 0x1f ;  /* 0x0c201f0006077f89 */ /* 0x000e2200000e0000 */
[----:B------:R-:W-:Y:S02]  /*4740*/  FMNMX.FTZ R0, R21, R0, !PT ;  /* 0x0000000015007209 */ /* 0x000fe40007810000 */
[----:B---3--:R-:W-:Y:S02]  /*4750*/  FSEL R29, R29, -INF , P2 ;  /* 0xff8000001d1d7808 */ /* 0x008fe40001000000 */
[----:B------:R-:W-:-:S04]  /*4760*/  FMNMX.FTZ R0, R61, R0, !PT ;  /* 0x000000003d007209 */ /* 0x000fc80007810000 */
[----:B------:R-:W-:-:S04]  /*4770*/  FMNMX.FTZ R0, R67, R0, !PT ;  /* 0x0000000043007209 */ /* 0x000fc80007810000 */
[----:B------:R-:W-:-:S04]  /*4780*/  FMNMX.FTZ R0, R49, R0, !PT ;  /* 0x0000000031007209 */ /* 0x000fc80007810000 */
[----:B------:R-:W-:-:S04]  /*4790*/  FMNMX.FTZ R0, R71, R0, !PT ;  /* 0x0000000047007209 */ /* 0x000fc80007810000 */
[----:B------:R-:W-:Y:S02]  /*47a0*/  FMNMX.FTZ R0, R53, R0, !PT ;  /* 0x0000000035007209 */ /* 0x000fe40007810000 */
[----:B0-----:R-:W-:Y:S02]  /*47b0*/  FMNMX.FTZ R7, R6, R7, !PT ;  /* 0x0000000706077209 */ /* 0x001fe40007810000 */
[----:B------:R-:W-:Y:S02]  /*47c0*/  FMNMX.FTZ R0, R75, R0, !PT ;  /* 0x000000004b007209 */ /* 0x000fe40007810000 */
[C---:B------:R-:W-:Y:S01]  /*47d0*/  FSETP.NEU.FTZ.AND P0, PT, R7.reuse, -INF , PT ;  /* 0xff8000000700780b */ /* 0x040fe20003f1d000 */
[----:B------:R-:W-:Y:S01]  /*47e0*/  FMUL.FTZ R8, R7, R2 ;  /* 0x0000000207087220 */ /* 0x000fe20000410000 */
[----:B------:R-:W-:-:S04]  /*47f0*/  FMNMX.FTZ R0, R41, R0, !PT ;  /* 0x0000000029007209 */ /* 0x000fc80007810000 */
[----:B------:R-:W-:Y:S02]  /*4800*/  FMNMX.FTZ R0, R47, R0, !PT ;  /* 0x000000002f007209 */ /* 0x000fe40007810000 */
[----:B------:R-:W-:Y:S02]  /*4810*/  FSEL R8, R8, RZ, P0 ;  /* 0x000000ff08087208 */ /* 0x000fe40000000000 */
[----:B------:R-:W-:Y:S02]  /*4820*/  FMNMX.FTZ R0, R45, R0, !PT ;  /* 0x000000002d007209 */ /* 0x000fe40007810000 */
[----:B------:R-:W-:Y:S01]  /*4830*/  ISETP.NE.AND P0, PT, R14, RZ, PT ;  /* 0x000000ff0e00720c */ /* 0x000fe20003f05270 */
[--C-:B------:R-:W-:Y:S01]  /*4840*/  FFMA.FTZ R15, R15, R2, -R8.reuse ;  /* 0x000000020f0f7223 */ /* 0x100fe20000010808 */
[----:B------:R-:W-:Y:S01]  /*4850*/  FMNMX.FTZ R0, R35, R0, !PT ;  /* 0x0000000023007209 */ /* 0x000fe20007810000 */
[-CC-:B------:R-:W-:Y:S01]  /*4860*/  FFMA.FTZ R6, R51, R2.reuse, -R8.reuse ;  /* 0x0000000233067223 */ /* 0x180fe20000010808 */
[--C-:B------:R-:W-:Y:S01]  /*4870*/  FFMA.FTZ R59, R59, R2, -R8.reuse ;  /* 0x000000023b3b7223 */ /* 0x100fe20000010808 */
[----:B------:R0:W-:Y:S01]  /*4880*/  MUFU.EX2 R209, R15 ;  /* 0x0000000f00d17308 */ /* 0x0001e20000000800 */
[----:B------:R-:W-:Y:S01]  /*4890*/  FMNMX.FTZ R0, R33, R0, !PT ;  /* 0x0000000021007209 */ /* 0x000fe20007810000 */
[-CC-:B------:R-:W-:Y:S01]  /*48a0*/  FFMA.FTZ R65, R65, R2.reuse, -R8.reuse ;  /* 0x0000000241417223 */ /* 0x180fe20000010808 */
[-CC-:B------:R-:W-:Y:S01]  /*48b0*/  FFMA.FTZ R63, R63, R2.reuse, -R8.reuse ;  /* 0x000000023f3f7223 */ /* 0x180fe20000010808 */
[--C-:B------:R-:W-:Y:S01]  /*48c0*/  FFMA.FTZ R69, R69, R2, -R8.reuse ;  /* 0x0000000245457223 */ /* 0x100fe20000010808 */
[----:B------:R-:W-:Y:S01]  /*48d0*/  FMNMX.FTZ R0, R27, R0, !PT ;  /* 0x000000001b007209 */ /* 0x000fe20007810000 */
[-CC-:B------:R-:W-:Y:S01]  /*48e0*/  FFMA.FTZ R73, R73, R2.reuse, -R8.reuse ;  /* 0x0000000249497223 */ /* 0x180fe20000010808 */
[-CC-:B------:R-:W-:Y:S01]  /*48f0*/  FFMA.FTZ R55, R55, R2.reuse, -R8.reuse ;  /* 0x0000000237377223 */ /* 0x180fe20000010808 */
[----:B------:R1:W-:Y:S01]  /*4900*/  MUFU.EX2 R14, R59 ;  /* 0x0000003b000e7308 */ /* 0x0003e20000000800 */
[----:B0-----:R-:W-:Y:S01]  /*4910*/  FSEL R15, R24, -INF , P5 ;  /* 0xff800000180f7808 */ /* 0x001fe20002800000 */
[--C-:B------:R-:W-:Y:S01]  /*4920*/  FFMA.FTZ R77, R77, R2, -R8.reuse ;  /* 0x000000024d4d7223 */ /* 0x100fe20000010808 */
[----:B------:R-:W-:Y:S01]  /*4930*/  FMNMX.FTZ R0, R37, R0, !PT ;  /* 0x0000000025007209 */ /* 0x000fe20007810000 */
[-CC-:B------:R-:W-:Y:S01]  /*4940*/  FFMA.FTZ R43, R43, R2.reuse, -R8.reuse ;  /* 0x000000022b2b7223 */ /* 0x180fe20000010808 */
[-CC-:B------:R-:W-:Y:S01]  /*4950*/  FFMA.FTZ R79, R79, R2.reuse, -R8.reuse ;  /* 0x000000024f4f7223 */ /* 0x180fe20000010808 */
[--C-:B------:R-:W-:Y:S01]  /*4960*/  FFMA.FTZ R81, R81, R2, -R8.reuse ;  /* 0x0000000251517223 */ /* 0x100fe20000010808 */
[----:B------:R-:W-:Y:S01]  /*4970*/  FMNMX.FTZ R0, R15, R0, !PT ;  /* 0x000000000f007209 */ /* 0x000fe20007810000 */
[----:B------:R-:W-:Y:S01]  /*4980*/  MUFU.EX2 R24, R6 ;  /* 0x0000000600187308 */ /* 0x000fe20000000800 */
[-CC-:B------:R-:W-:Y:S01]  /*4990*/  FFMA.FTZ R83, R83, R2.reuse, -R8.reuse ;  /* 0x0000000253537223 */ /* 0x180fe20000010808 */
[--C-:B------:R-:W-:Y:S01]  /*49a0*/  FFMA.FTZ R85, R85, R2, -R8.reuse ;  /* 0x0000000255557223 */ /* 0x100fe20000010808 */
[----:B------:R-:W-:Y:S01]  /*49b0*/  FMNMX.FTZ R0, R25, R0, !PT ;  /* 0x0000000019007209 */ /* 0x000fe20007810000 */
[-CC-:B------:R-:W-:Y:S01]  /*49c0*/  FFMA.FTZ R87, R87, R2.reuse, -R8.reuse ;  /* 0x0000000257577223 */ /* 0x180fe20000010808 */
[-CC-:B------:R-:W-:Y:S01]  /*49d0*/  FFMA.FTZ R39, R39, R2.reuse, -R8.reuse ;  /* 0x0000000227277223 */ /* 0x180fe20000010808 */
[--C-:B------:R-:W-:Y:S01]  /*49e0*/  FFMA.FTZ R89, R89, R2, -R8.reuse ;  /* 0x0000000259597223 */ /* 0x100fe20000010808 */
[----:B------:R-:W-:Y:S01]  /*49f0*/  FMNMX.FTZ R0, R23, R0, !PT ;  /* 0x0000000017007209 */ /* 0x000fe20007810000 */
[-CC-:B------:R-:W-:Y:S01]  /*4a00*/  FFMA.FTZ R91, R91, R2.reuse, -R8.reuse ;  /* 0x000000025b5b7223 */ /* 0x180fe20000010808 */
[-CC-:B------:R-:W-:Y:S01]  /*4a10*/  FFMA.FTZ R93, R93, R2.reuse, -R8.reuse ;  /* 0x000000025d5d7223 */ /* 0x180fe20000010808 */
[----:B------:R-:W-:Y:S01]  /*4a20*/  FFMA.FTZ R31, R31, R2, -R8 ;  /* 0x000000021f1f7223 */ /* 0x000fe20000010808 */
[----:B------:R-:W-:Y:S01]  /*4a30*/  FMNMX.FTZ R0, R29, R0, !PT ;  /* 0x000000001d007209 */ /* 0x000fe20007810000 */
[----:B------:R-:W-:Y:S01]  /*4a40*/  MUFU.EX2 R65, R65 ;  /* 0x0000004100417308 */ /* 0x000fe20000000800 */
[----:B-1----:R-:W-:-:S03]  /*4a50*/  IMAD.MOV.U32 R59, RZ, RZ, R151 ;  /* 0x000000ffff3b7224 */ /* 0x002fc600078e0097 */
[----:B------:R-:W0:Y:S04]  /*4a60*/  SHFL.BFLY PT, R51, R0, 0x2, 0x1f ;  /* 0x0c401f0000337f89 */ /* 0x000e2800000e0000 */
[----:B------:R1:W2:Y:S08]  /*4a70*/  MUFU.EX2 R20, R63 ;  /* 0x0000003f00147308 */ /* 0x0002b00000000800 */
[----:B------:R-:W3:Y:S01]  /*4a80*/  MUFU.EX2 R69, R69 ;  /* 0x0000004500457308 */ /* 0x000ee20000000800 */
[----:B-1----:R-:W-:-:S07]  /*4a90*/  IMAD.MOV.U32 R63, RZ, RZ, R151 ;  /* 0x000000ffff3f7224 */ /* 0x002fce00078e0097 */
[----:B------:R-:W-:Y:S01]  /*4aa0*/  MUFU.EX2 R73, R73 ;  /* 0x0000004900497308 */ /* 0x000fe20000000800 */
[----:B--2---:R-:W-:Y:S02]  /*4ab0*/  F2FP.BF16.F32.PACK_AB R211, R20, R65 ;  /* 0x0000004114d3723e */ /* 0x004fe400000010ff */
[----:B0-----:R-:W-:-:S05]  /*4ac0*/  FMNMX.FTZ R51, R0, R51, !PT ;  /* 0x0000003300337209 */ /* 0x001fca0007810000 */
[----:B------:R-:W-:Y:S01]  /*4ad0*/  MUFU.EX2 R38, R31 ;  /* 0x0000001f00267308 */ /* 0x000fe20000000800 */
[----:B------:R-:W0:Y:S01]  /*4ae0*/  SHFL.BFLY PT, R6, R51, 0x1, 0x1f ;  /* 0x0c201f0033067f89 */ /* 0x000e2200000e0000 */
[----:B---3--:R-:W-:-:S06]  /*4af0*/  F2FP.BF16.F32.PACK_AB R205, R24, R69 ;  /* 0x0000004518cd723e */ /* 0x008fcc00000010ff */
[----:B------:R1:W2:Y:S08]  /*4b00*/  MUFU.EX2 R26, R55 ;  /* 0x00000037001a7308 */ /* 0x0002b00000000800 */
[----:B------:R-:W-:Y:S01]  /*4b10*/  MUFU.EX2 R77, R77 ;  /* 0x0000004d004d7308 */ /* 0x000fe20000000800 */
[----:B-1----:R-:W-:-:S07]  /*4b20*/  MOV R55, R151 ;  /* 0x0000009700377202 */ /* 0x002fce0000000f00 */
[----:B------:R1:W-:Y:S01]  /*4b30*/  MUFU.EX2 R34, R39 ;  /* 0x0000002700227308 */ /* 0x0003e20000000800 */
[----:B0-----:R-:W-:Y:S01]  /*4b40*/  FMNMX.FTZ R6, R51, R6, !PT ;  /* 0x0000000633067209 */ /* 0x001fe20007810000 */
[----:B------:R-:W-:Y:S01]  /*4b50*/  IMAD.MOV.U32 R51, RZ, RZ, R151 ;  /* 0x000000ffff337224 */ /* 0x000fe200078e0097 */
[----:B--2---:R-:W-:Y:S02]  /*4b60*/  F2FP.BF16.F32.PACK_AB R207, R26, R73 ;  /* 0x000000491acf723e */ /* 0x004fe400000010ff */
[C---:B------:R-:W-:Y:S01]  /*4b70*/  FSETP.NEU.FTZ.AND P2, PT, R6.reuse, -INF , PT ;  /* 0xff8000000600780b */ /* 0x040fe20003f5d000 */
[----:B------:R-:W-:Y:S02]  /*4b80*/  FMUL.FTZ R0, R6, R2 ;  /* 0x0000000206007220 */ /* 0x000fe40000410000 */
[----:B------:R-:W-:Y:S03]  /*4b90*/  MUFU.EX2 R28, R43 ;  /* 0x0000002b001c7308 */ /* 0x000fe60000000800 */
[----:B------:R-:W-:Y:S01]  /*4ba0*/  FSEL R8, R0, RZ, P2 ;  /* 0x000000ff00087208 */ /* 0x000fe20001000000 */
[----:B------:R-:W-:Y:S01]  /*4bb0*/  FADD.FTZ R0, R209, R14 ;  /* 0x0000000ed1007221 */ /* 0x000fe20000010000 */
[----:B------:R-:W-:-:S02]  /*4bc0*/  F2FP.BF16.F32.PACK_AB R209, R14, R209 ;  /* 0x000000d10ed1723e */ /* 0x000fc400000010ff */
[----:B------:R-:W-:Y:S01]  /*4bd0*/  ISETP.GE.AND P2, PT, R22, R17, PT ;  /* 0x000000111600720c */ /* 0x000fe20003f46270 */
[-CC-:B------:R-:W-:Y:S01]  /*4be0*/  FFMA.FTZ R3, R3, R2.reuse, -R8.reuse ;  /* 0x0000000203037223 */ /* 0x180fe20000010808 */
[-CC-:B------:R-:W-:Y:S01]  /*4bf0*/  FFMA.FTZ R57, R57, R2.reuse, -R8.reuse ;  /* 0x0000000239397223 */ /* 0x180fe20000010808 */
[-CC-:B------:R-:W-:Y:S01]  /*4c00*/  FFMA.FTZ R21, R21, R2.reuse, -R8.reuse ;  /* 0x0000000215157223 */ /* 0x180fe20000010808 */
[-CC-:B------:R-:W-:Y:S01]  /*4c10*/  FFMA.FTZ R61, R61, R2.reuse, -R8.reuse ;  /* 0x000000023d3d7223 */ /* 0x180fe20000010808 */
[-C--:B------:R-:W-:Y:S01]  /*4c20*/  FFMA.FTZ R67, R67, R2.reuse, -R8 ;  /* 0x0000000243437223 */ /* 0x080fe20000010808 */
[----:B------:R-:W-:Y:S01]  /*4c30*/  MUFU.EX2 R208, R57 ;  /* 0x0000003900d07308 */ /* 0x000fe20000000800 */
[----:B------:R-:W-:Y:S01]  /*4c40*/  FADD.FTZ R31, R65, R0 ;  /* 0x00000000411f7221 */ /* 0x000fe20000010000 */
[-CC-:B------:R-:W-:Y:S01]  /*4c50*/  FFMA.FTZ R49, R49, R2.reuse, -R8.reuse ;  /* 0x0000000231317223 */ /* 0x180fe20000010808 */
[-CC-:B------:R-:W-:Y:S01]  /*4c60*/  FFMA.FTZ R71, R71, R2.reuse, -R8.reuse ;  /* 0x0000000247477223 */ /* 0x180fe20000010808 */
[-CC-:B------:R-:W-:Y:S01]  /*4c70*/  FFMA.FTZ R53, R53, R2.reuse, -R8.reuse ;  /* 0x0000000235357223 */ /* 0x180fe20000010808 */
[----:B------:R-:W-:Y:S01]  /*4c80*/  FADD.FTZ R0, R20, R31 ;  /* 0x0000001f14007221 */ /* 0x000fe20000010000 */
[-CC-:B------:R-:W-:Y:S01]  /*4c90*/  FFMA.FTZ R75, R75, R2.reuse, -R8.reuse ;  /* 0x000000024b4b7223 */ /* 0x180fe20000010808 */
[-C--:B------:R-:W-:Y:S01]  /*4ca0*/  FFMA.FTZ R41, R41, R2.reuse, -R8 ;  /* 0x0000000229297223 */ /* 0x080fe20000010808 */
[----:B------:R-:W0:Y:S01]  /*4cb0*/  MUFU.EX2 R3, R3 ;  /* 0x0000000300037308 */ /* 0x000e220000000800 */
[----:B------:R-:W-:Y:S01]  /*4cc0*/  FADD.FTZ R31, R69, R0 ;  /* 0x00000000451f7221 */ /* 0x000fe20000010000 */
[-CC-:B------:R-:W-:Y:S01]  /*4cd0*/  FFMA.FTZ R47, R47, R2.reuse, -R8.reuse ;  /* 0x000000022f2f7223 */ /* 0x180fe20000010808 */
[-CC-:B------:R-:W-:Y:S01]  /*4ce0*/  FFMA.FTZ R45, R45, R2.reuse, -R8.reuse ;  /* 0x000000022d2d7223 */ /* 0x180fe20000010808 */
[-CC-:B------:R-:W-:Y:S01]  /*4cf0*/  FFMA.FTZ R35, R35, R2.reuse, -R8.reuse ;  /* 0x0000000223237223 */ /* 0x180fe20000010808 */
[----:B------:R-:W-:Y:S01]  /*4d00*/  FADD.FTZ R40, R24, R31 ;  /* 0x0000001f18287221 */ /* 0x000fe20000010000 */
[-CC-:B------:R-:W-:Y:S01]  /*4d10*/  FFMA.FTZ R33, R33, R2.reuse, -R8.reuse ;  /* 0x0000000221217223 */ /* 0x180fe20000010808 */
[-C--:B------:R-:W-:Y:S01]  /*4d20*/  FFMA.FTZ R27, R27, R2.reuse, -R8 ;  /* 0x000000021b1b7223 */ /* 0x080fe20000010808 */
[----:B------:R-:W2:Y:S01]  /*4d30*/  MUFU.EX2 R21, R21 ;  /* 0x0000001500157308 */ /* 0x000ea20000000800 */
[----:B-1----:R-:W-:Y:S01]  /*4d40*/  FADD.FTZ R39, R73, R40 ;  /* 0x0000002849277221 */ /* 0x002fe20000010000 */
[-CC-:B------:R-:W-:Y:S01]  /*4d50*/  FFMA.FTZ R37, R37, R2.reuse, -R8.reuse ;  /* 0x0000000225257223 */ /* 0x180fe20000010808 */
[-CC-:B------:R-:W-:Y:S01]  /*4d60*/  FFMA.FTZ R15, R15, R2.reuse, -R8.reuse ;  /* 0x000000020f0f7223 */ /* 0x180fe20000010808 */
[-CC-:B------:R-:W-:Y:S01]  /*4d70*/  FFMA.FTZ R25, R25, R2.reuse, -R8.reuse ;  /* 0x0000000219197223 */ /* 0x180fe20000010808 */
[----:B------:R-:W-:Y:S01]  /*4d80*/  FADD.FTZ R40, R26, R39 ;  /* 0x000000271a287221 */ /* 0x000fe20000010000 */
[-CC-:B------:R-:W-:Y:S01]  /*4d90*/  FFMA.FTZ R23, R23, R2.reuse, -R8.reuse ;  /* 0x0000000217177223 */ /* 0x180fe20000010808 */
[----:B------:R-:W-:Y:S01]  /*4da0*/  FFMA.FTZ R8, R29, R2, -R8 ;  /* 0x000000021d087223 */ /* 0x000fe20000010808 */
[----:B------:R1:W3:Y:S01]  /*4db0*/  MUFU.EX2 R210, R61 ;  /* 0x0000003d00d27308 */ /* 0x0002e20000000800 */
[----:B0-----:R-:W-:Y:S01]  /*4dc0*/  FADD.FTZ R0, R3, R208 ;  /* 0x000000d003007221 */ /* 0x001fe20000010000 */
[----:B------:R-:W-:Y:S01]  /*4dd0*/  FADD.FTZ R39, R77, R40 ;  /* 0x000000284d277221 */ /* 0x000fe20000010000 */
[----:B------:R-:W-:Y:S01]  /*4de0*/  F2FP.BF16.F32.PACK_AB R208, R208, R3 ;  /* 0x00000003d0d0723e */ /* 0x000fe200000010ff */
[----:B------:R-:W-:Y:S01]  /*4df0*/  IMAD.MOV.U32 R73, RZ, RZ, R151 ;  /* 0x000000ffff497224 */ /* 0x000fe200078e0097 */
[C---:B------:R-:W-:Y:S01]  /*4e00*/  F2FP.BF16.F32.PACK_AB R201, R28.reuse, R77 ;  /* 0x0000004d1cc9723e */ /* 0x040fe200000010ff */
[----:B------:R-:W-:Y:S01]  /*4e10*/  FADD.FTZ R42, R28, R39 ;  /* 0x000000271c2a7221 */ /* 0x000fe20000010000 */
[--C-:B------:R-:W-:Y:S01]  /*4e20*/  IMAD.MOV.U32 R77, RZ, RZ, R151.reuse ;  /* 0x000000ffff4d7224 */ /* 0x100fe200078e0097 */
[----:B------:R-:W0:Y:S01]  /*4e30*/  MUFU.EX2 R67, R67 ;  /* 0x0000004300437308 */ /* 0x000e220000000800 */
[----:B--2---:R-:W-:Y:S01]  /*4e40*/  FADD.FTZ R31, R21, R0 ;  /* 0x00000000151f7221 */ /* 0x004fe20000010000 */
[--C-:B------:R-:W-:Y:S01]  /*4e50*/  IMAD.MOV.U32 R69, RZ, RZ, R151.reuse ;  /* 0x000000ffff457224 */ /* 0x100fe200078e0097 */
[----:B------:R-:W-:Y:S01]  /*4e60*/  MOV R65, R151 ;  /* 0x0000009700417202 */ /* 0x000fe20000000f00 */
[----:B-1----:R-:W-:-:S02]  /*4e70*/  IMAD.MOV.U32 R61, RZ, RZ, R151 ;  /* 0x000000ffff3d7224 */ /* 0x002fc400078e0097 */
[----:B------:R-:W-:Y:S02]  /*4e80*/  IMAD.MOV.U32 R57, RZ, RZ, R151 ;  /* 0x000000ffff397224 */ /* 0x000fe400078e0097 */
[----:B------:R1:W2:Y:S01]  /*4e90*/  MUFU.EX2 R204, R49 ;  /* 0x0000003100cc7308 */ /* 0x0002a20000000800 */
[C---:B---3--:R-:W-:Y:S01]  /*4ea0*/  FADD.FTZ R0, R210.reuse, R31 ;  /* 0x0000001fd2007221 */ /* 0x048fe20000010000 */
[----:B------:R-:W-:Y:S01]  /*4eb0*/  F2FP.BF16.F32.PACK_AB R210, R210, R21 ;  /* 0x00000015d2d2723e */ /* 0x000fe200000010ff */
[--C-:B------:R-:W-:Y:S02]  /*4ec0*/  IMAD.MOV.U32 R43, RZ, RZ, R151.reuse ;  /* 0x000000ffff2b7224 */ /* 0x100fe400078e0097 */
[--C-:B------:R-:W-:Y:S02]  /*4ed0*/  IMAD.MOV.U32 R39, RZ, RZ, R151.reuse ;  /* 0x000000ffff277224 */ /* 0x100fe400078e0097 */
[--C-:B------:R-:W-:Y:S01]  /*4ee0*/  IMAD.MOV.U32 R28, RZ, RZ, R151.reuse ;  /* 0x000000ffff1c7224 */ /* 0x100fe200078e0097 */
[----:B------:R-:W3:Y:S01]  /*4ef0*/  MUFU.EX2 R71, R71 ;  /* 0x0000004700477308 */ /* 0x000ee20000000800 */
[----:B0-----:R-:W-:Y:S01]  /*4f00*/  FADD.FTZ R31, R67, R0 ;  /* 0x00000000431f7221 */ /* 0x001fe20000010000 */
[----:B-1----:R-:W-:-:S02]  /*4f10*/  IMAD.MOV.U32 R49, RZ, RZ, R151 ;  /* 0x000000ffff317224 */ /* 0x002fc400078e0097 */
[--C-:B------:R-:W-:Y:S02]  /*4f20*/  IMAD.MOV.U32 R26, RZ, RZ, R151.reuse ;  /* 0x000000ffff1a7224 */ /* 0x100fe400078e0097 */
[----:B------:R-:W-:Y:S02]  /*4f30*/  IMAD.MOV.U32 R24, RZ, RZ, R151 ;  /* 0x000000ffff187224 */ /* 0x000fe400078e0097 */
[----:B------:R0:W1:Y:S01]  /*4f40*/  MUFU.EX2 R206, R53 ;  /* 0x0000003500ce7308 */ /* 0x0000620000000800 */
[C---:B--2---:R-:W-:Y:S01]  /*4f50*/  FADD.FTZ R40, R204.reuse, R31 ;  /* 0x0000001fcc287221 */ /* 0x044fe20000010000 */
[----:B------:R-:W-:Y:S01]  /*4f60*/  F2FP.BF16.F32.PACK_AB R204, R204, R67 ;  /* 0x00000043cccc723e */ /* 0x000fe200000010ff */
[----:B------:R-:W-:-:S05]  /*4f70*/  IMAD.MOV.U32 R67, RZ, RZ, R151 ;  /* 0x000000ffff437224 */ /* 0x000fca00078e0097 */
[----:B------:R2:W-:Y:S01]  /*4f80*/  MUFU.EX2 R200, R41 ;  /* 0x0000002900c87308 */ /* 0x0005e20000000800 */
[----:B---3--:R-:W-:Y:S01]  /*4f90*/  FADD.FTZ R31, R71, R40 ;  /* 0x00000028471f7221 */ /* 0x008fe20000010000 */
[----:B0-----:R-:W-:-:S06]  /*4fa0*/  IMAD.MOV.U32 R53, RZ, RZ, R151 ;  /* 0x000000ffff357224 */ /* 0x001fcc00078e0097 */
[----:B------:R-:W0:Y:S01]  /*4fb0*/  MUFU.EX2 R75, R75 ;  /* 0x0000004b004b7308 */ /* 0x000e220000000800 */
[----:B--2---:R-:W-:-:S05]  /*4fc0*/  IMAD.U32 R41, RZ, RZ, UR60 ;  /* 0x0000003cff297e24 */ /* 0x004fca000f8e00ff */
[----:B------:R-:W-:Y:S01]  /*4fd0*/  @!P1 IADD3 R0, R41, 0x38840, RZ ;  /* 0x0003884029009810 */ /* 0x000fe20007ffe0ff */
[----:B------:R-:W-:Y:S01]  /*4fe0*/  IMAD.MOV.U32 R41, RZ, RZ, R151 ;  /* 0x000000ffff297224 */ /* 0x000fe200078e0097 */
[----:B------:R-:W-:Y:S02]  /*4ff0*/  MUFU.EX2 R79, R79 ;  /* 0x0000004f004f7308 */ /* 0x000fe40000000800 */
[----:B------:R-:W-:-:S04]  /*5000*/  @!P1 PRMT R0, RZ, 0x654, R0 ;  /* 0x00000654ff009816 */ /* 0x000fc80000000000 */
[----:B------:R1:W-:Y:S02]  /*5010*/  @!P1 SYNCS.ARRIVE.TRANS64.RED.A1T0 RZ, [R0+URZ], RZ ;  /* 0x000000ff00ff99a7 */ /* 0x0003e4000810043f */
[----:B------:R-:W2:Y:S01]  /*5020*/  MUFU.EX2 R47, R47 ;  /* 0x0000002f002f7308 */ /* 0x000ea20000000800 */
[C---:B-1----:R-:W-:Y:S01]  /*5030*/  FADD.FTZ R0, R206.reuse, R31 ;  /* 0x0000001fce007221 */ /* 0x042fe20000010000 */
[----:B------:R-:W-:-:S06]  /*5040*/  F2FP.BF16.F32.PACK_AB R206, R206, R71 ;  /* 0x00000047cece723e */ /* 0x000fcc00000010ff */
[----:B------:R1:W3:Y:S01]  /*5050*/  MUFU.EX2 R30, R81 ;  /* 0x00000051001e7308 */ /* 0x0002e20000000800 */
[----:B------:R-:W-:Y:S02]  /*5060*/  IMAD.MOV.U32 R71, RZ, RZ, R151 ;  /* 0x000000ffff477224 */ /* 0x000fe400078e0097 */
[----:B0-----:R-:W-:-:S04]  /*5070*/  FADD.FTZ R31, R75, R0 ;  /* 0x000000004b1f7221 */ /* 0x001fc80000010000 */
[C---:B------:R-:W-:Y:S01]  /*5080*/  FADD.FTZ R0, R200.reuse, R31 ;  /* 0x0000001fc8007221 */ /* 0x040fe20000010000 */
[----:B------:R-:W-:Y:S01]  /*5090*/  F2FP.BF16.F32.PACK_AB R200, R200, R75 ;  /* 0x0000004bc8c8723e */ /* 0x000fe200000010ff */
[----:B------:R0:W4:Y:S01]  /*50a0*/  MUFU.EX2 R202, R45 ;  /* 0x0000002d00ca7308 */ /* 0x0001220000000800 */
[----:B-1----:R-:W-:Y:S02]  /*50b0*/  IMAD.MOV.U32 R81, RZ, RZ, R151 ;  /* 0x000000ffff517224 */ /* 0x002fe400078e0097 */
[----:B--2---:R-:W-:Y:S01]  /*50c0*/  FADD.FTZ R29, R47, R0 ;  /* 0x000000002f1d7221 */ /* 0x004fe20000010000 */
[----:B------:R-:W-:-:S04]  /*50d0*/  MOV R75, R151 ;  /* 0x00000097004b7202 */ /* 0x000fc80000000f00 */
[----:B------:R-:W-:Y:S01]  /*50e0*/  MUFU.EX2 R83, R83 ;  /* 0x0000005300537308 */ /* 0x000fe20000000800 */
[----:B---3--:R-:W-:Y:S02]  /*50f0*/  F2FP.BF16.F32.PACK_AB R203, R30, R79 ;  /* 0x0000004f1ecb723e */ /* 0x008fe400000010ff */
[----:B0-----:R-:W-:-:S05]  /*5100*/  MOV R45, R151 ;  /* 0x00000097002d7202 */ /* 0x001fca0000000f00 */
[----:B------:R-:W0:Y:S01]  /*5110*/  MUFU.EX2 R35, R35 ;  /* 0x0000002300237308 */ /* 0x000e220000000800 */
[C---:B----4-:R-:W-:Y:S01]  /*5120*/  FADD.FTZ R0, R202.reuse, R29 ;  /* 0x0000001dca007221 */ /* 0x050fe20000010000 */
[----:B------:R-:W-:Y:S01]  /*5130*/  F2FP.BF16.F32.PACK_AB R202, R202, R47 ;  /* 0x0000002fcaca723e */ /* 0x000fe200000010ff */
[----:B------:R-:W-:-:S05]  /*5140*/  IMAD.MOV.U32 R47, RZ, RZ, R151 ;  /* 0x000000ffff2f7224 */ /* 0x000fca00078e0097 */
[----:B------:R1:W2:Y:S08]  /*5150*/  MUFU.EX2 R32, R85 ;  /* 0x0000005500207308 */ /* 0x0002b00000000800 */
[----:B------:R3:W4:Y:S01]  /*5160*/  MUFU.EX2 R196, R33 ;  /* 0x0000002100c47308 */ /* 0x0007220000000800 */
[----:B0-----:R-:W-:Y:S01]  /*5170*/  FADD.FTZ R29, R35, R0 ;  /* 0x00000000231d7221 */ /* 0x001fe20000010000 */
[----:B-1----:R-:W-:-:S06]  /*5180*/  MOV R85, R151 ;  /* 0x0000009700557202 */ /* 0x002fcc0000000f00 */
[----:B------:R-:W0:Y:S01]  /*5190*/  MUFU.EX2 R87, R87 ;  /* 0x0000005700577308 */ /* 0x000e220000000800 */
[----:B---3--:R-:W-:Y:S01]  /*51a0*/  FADD.FTZ R33, R79, R42 ;  /* 0x0000002a4f217221 */ /* 0x008fe20000010000 */
[----:B--2---:R-:W-:Y:S01]  /*51b0*/  F2FP.BF16.F32.PACK_AB R197, R32, R83 ;  /* 0x0000005320c5723e */ /* 0x004fe200000010ff */
[----:B------:R-:W-:Y:S02]  /*51c0*/  IMAD.MOV.U32 R79, RZ, RZ, R151 ;  /* 0x000000ffff4f7224 */ /* 0x000fe400078e0097 */
[----:B------:R-:W-:Y:S01]  /*51d0*/  FADD.FTZ R40, R30, R33 ;  /* 0x000000211e287221 */ /* 0x000fe20000010000 */
[----:B------:R-:W-:Y:S01]  /*51e0*/  IMAD.MOV.U32 R42, RZ, RZ, R151 ;  /* 0x000000ffff2a7224 */ /* 0x000fe200078e0097 */
[----:B------:R-:W-:Y:S01]  /*51f0*/  MOV R30, R151 ;  /* 0x00000097001e7202 */ /* 0x000fe20000000f00 */
[----:B------:R-:W-:Y:S01]  /*5200*/  MUFU.EX2 R27, R27 ;  /* 0x0000001b001b7308 */ /* 0x000fe20000000800 */
[----:B------:R-:W-:Y:S01]  /*5210*/  FADD.FTZ R33, R83, R40 ;  /* 0x0000002853217221 */ /* 0x000fe20000010000 */
[C---:B----4-:R-:W-:Y:S01]  /*5220*/  FADD.FTZ R0, R196.reuse, R29 ;  /* 0x0000001dc4007221 */ /* 0x050fe20000010000 */
[----:B------:R-:W-:Y:S01]  /*5230*/  F2FP.BF16.F32.PACK_AB R196, R196, R35 ;  /* 0x00000023c4c4723e */ /* 0x000fe200000010ff */
[----:B------:R-:W-:-:S02]  /*5240*/  IMAD.MOV.U32 R83, RZ, RZ, R151 ;  /* 0x000000ffff537224 */ /* 0x000fc400078e0097 */
[----:B------:R-:W-:Y:S01]  /*5250*/  FADD.FTZ R40, R32, R33 ;  /* 0x0000002120287221 */ /* 0x000fe20000010000 */
[----:B------:R-:W-:Y:S01]  /*5260*/  MOV R35, R151 ;  /* 0x0000009700237202 */ /* 0x000fe20000000f00 */
[--C-:B------:R-:W-:Y:S01]  /*5270*/  IMAD.MOV.U32 R33, RZ, RZ, R151.reuse ;  /* 0x000000ffff217224 */ /* 0x100fe200078e0097 */
[----:B------:R1:W-:Y:S01]  /*5280*/  MUFU.EX2 R198, R37 ;  /* 0x0000002500c67308 */ /* 0x0003e20000000800 */
[----:B0-----:R-:W-:Y:S01]  /*5290*/  FADD.FTZ R31, R87, R40 ;  /* 0x00000028571f7221 */ /* 0x001fe20000010000 */
[C---:B------:R-:W-:Y:S01]  /*52a0*/  F2FP.BF16.F32.PACK_AB R199, R34.reuse, R87 ;  /* 0x0000005722c7723e */ /* 0x040fe200000010ff */
[----:B------:R-:W-:Y:S01]  /*52b0*/  IMAD.MOV.U32 R87, RZ, RZ, R151 ;  /* 0x000000ffff577224 */ /* 0x000fe200078e0097 */
[----:B------:R-:W-:Y:S01]  /*52c0*/  MOV R40, R151 ;  /* 0x0000009700287202 */ /* 0x000fe20000000f00 */
[----:B------:R-:W-:Y:S01]  /*52d0*/  FADD.FTZ R14, R34, R31 ;  /* 0x0000001f220e7221 */ /* 0x000fe20000010000 */
[--C-:B------:R-:W-:Y:S02]  /*52e0*/  IMAD.MOV.U32 R34, RZ, RZ, R151.reuse ;  /* 0x000000ffff227224 */ /* 0x100fe400078e0097 */
[----:B------:R-:W0:Y:S01]  /*52f0*/  MUFU.EX2 R89, R89 ;  /* 0x0000005900597308 */ /* 0x000e220000000800 */
[----:B-1----:R-:W-:-:S02]  /*5300*/  IMAD.MOV.U32 R37, RZ, RZ, R151 ;  /* 0x000000ffff257224 */ /* 0x002fc400078e0097 */
[----:B------:R-:W-:-:S05]  /*5310*/  IMAD.MOV.U32 R32, RZ, RZ, R151 ;  /* 0x000000ffff207224 */ /* 0x000fca00078e0097 */
[----:B------:R-:W-:Y:S08]  /*5320*/  MUFU.EX2 R15, R15 ;  /* 0x0000000f000f7308 */ /* 0x000ff00000000800 */
[----:B------:R1:W2:Y:S01]  /*5330*/  MUFU.EX2 R36, R91 ;  /* 0x0000005b00247308 */ /* 0x0002a20000000800 */
[----:B0-----:R-:W-:-:S07]  /*5340*/  FADD.FTZ R31, R89, R14 ;  /* 0x0000000e591f7221 */ /* 0x001fce0000010000 */
[----:B------:R0:W3:Y:S01]  /*5350*/  MUFU.EX2 R192, R25 ;  /* 0x0000001900c07308 */ /* 0x0000e20000000800 */
[----:B-1----:R-:W-:-:S07]  /*5360*/  IMAD.MOV.U32 R91, RZ, RZ, R151 ;  /* 0x000000ffff5b7224 */ /* 0x002fce00078e0097 */
[----:B------:R-:W1:Y:S01]  /*5370*/  MUFU.EX2 R93, R93 ;  /* 0x0000005d005d7308 */ /* 0x000e620000000800 */
[----:B0-----:R-:W-:Y:S01]  /*5380*/  FADD.FTZ R25, R27, R0 ;  /* 0x000000001b197221 */ /* 0x001fe20000010000 */
[C---:B--2---:R-:W-:Y:S01]  /*5390*/  FADD.FTZ R14, R36.reuse, R31 ;  /* 0x0000001f240e7221 */ /* 0x044fe20000010000 */
[----:B------:R-:W-:Y:S01]  /*53a0*/  F2FP.BF16.F32.PACK_AB R193, R36, R89 ;  /* 0x0000005924c1723e */ /* 0x000fe200000010ff */
[----:B------:R-:W-:Y:S02]  /*53b0*/  IMAD.MOV.U32 R89, RZ, RZ, R151 ;  /* 0x000000ffff597224 */ /* 0x000fe400078e0097 */
[C---:B------:R-:W-:Y:S01]  /*53c0*/  FADD.FTZ R0, R198.reuse, R25 ;  /* 0x00000019c6007221 */ /* 0x040fe20000010000 */
[----:B------:R-:W-:Y:S01]  /*53d0*/  F2FP.BF16.F32.PACK_AB R198, R198, R27 ;  /* 0x0000001bc6c6723e */ /* 0x000fe200000010ff */
[--C-:B------:R-:W-:Y:S01]  /*53e0*/  IMAD.MOV.U32 R36, RZ, RZ, R151.reuse ;  /* 0x000000ffff247224 */ /* 0x100fe200078e0097 */
[----:B------:R-:W0:Y:S01]  /*53f0*/  MUFU.EX2 R23, R23 ;  /* 0x0000001700177308 */ /* 0x000e220000000800 */
[----:B------:R-:W-:Y:S01]  /*5400*/  FADD.FTZ R25, R15, R0 ;  /* 0x000000000f197221 */ /* 0x000fe20000010000 */
[----:B------:R-:W-:-:S02]  /*5410*/  IMAD.MOV.U32 R31, RZ, RZ, R151 ;  /* 0x000000ffff1f7224 */ /* 0x000fc400078e0097 */
[----:B------:R-:W-:Y:S02]  /*5420*/  IMAD.MOV.U32 R27, RZ, RZ, R151 ;  /* 0x000000ffff1b7224 */ /* 0x000fe400078e0097 */
[C---:B---3--:R-:W-:Y:S01]  /*5430*/  FADD.FTZ R0, R192.reuse, R25 ;  /* 0x00000019c0007221 */ /* 0x048fe20000010000 */
[----:B------:R-:W-:Y:S01]  /*5440*/  F2FP.BF16.F32.PACK_AB R192, R192, R15 ;  /* 0x0000000fc0c0723e */ /* 0x000fe200000010ff */
[----:B------:R-:W2:Y:S01]  /*5450*/  MUFU.EX2 R8, R8 ;  /* 0x0000000800087308 */ /* 0x000ea20000000800 */
[----:B-1----:R-:W-:Y:S01]  /*5460*/  FADD.FTZ R29, R93, R14 ;  /* 0x0000000e5d1d7221 */ /* 0x002fe20000010000 */
[C---:B------:R-:W-:Y:S01]  /*5470*/  F2FP.BF16.F32.PACK_AB R195, R38.reuse, R93 ;  /* 0x0000005d26c3723e */ /* 0x040fe200000010ff */
[----:B------:R-:W-:Y:S01]  /*5480*/  IMAD.MOV.U32 R93, RZ, RZ, R151 ;  /* 0x000000ffff5d7224 */ /* 0x000fe200078e0097 */
[----:B------:R-:W-:Y:S01]  /*5490*/  MOV R25, R151 ;  /* 0x0000009700197202 */ /* 0x000fe20000000f00 */
[----:B------:R-:W-:Y:S01]  /*54a0*/  FADD.FTZ R14, R38, R29 ;  /* 0x0000001d260e7221 */ /* 0x000fe20000010000 */
[----:B------:R-:W-:-:S02]  /*54b0*/  IMAD.MOV.U32 R38, RZ, RZ, R151 ;  /* 0x000000ffff267224 */ /* 0x000fc400078e0097 */
[----:B------:R-:W-:Y:S02]  /*54c0*/  IMAD.MOV.U32 R29, RZ, RZ, R151 ;  /* 0x000000ffff1d7224 */ /* 0x000fe400078e0097 */
[----:B0-----:R-:W-:Y:S01]  /*54d0*/  FADD.FTZ R3, R23, R0 ;  /* 0x0000000017037221 */ /* 0x001fe20000010000 */
[----:B------:R-:W-:-:S03]  /*54e0*/  IMAD.MOV.U32 R0, RZ, RZ, 0x3f800000 ;  /* 0x3f800000ff007424 */ /* 0x000fc600078e00ff */
[C---:B--2---:R-:W-:Y:S01]  /*54f0*/  FADD.FTZ R15, R8.reuse, R3 ;  /* 0x00000003080f7221 */ /* 0x044fe20000010000 */
[----:B------:R-:W-:Y:S01]  /*5500*/  F2FP.BF16.F32.PACK_AB R194, R8, R23 ;  /* 0x0000001708c2723e */ /* 0x000fe200000010ff */
[----:B------:R-:W-:Y:S02]  /*5510*/  IMAD.MOV.U32 R3, RZ, RZ, 0x3f800000 ;  /* 0x3f800000ff037424 */ /* 0x000fe400078e00ff */
[----:B------:R-:W-:Y:S01]  /*5520*/  IMAD.MOV.U32 R8, RZ, RZ, RZ ;  /* 0x000000ffff087224 */ /* 0x000fe200078e00ff */
[----:B------:R-:W-:Y:S06]  /*5530*/  @!P2 BRA `(.L_x_19) ;  /* 0x0000004000dca947 */ /* 0x000fec0003800000 */
[----:B------:R-:W-:Y:S01]  /*5540*/  UMOV UR6, URZ ;  /* 0x0000003f00067c82 */ /* 0x000fe20008000000 */
[----:B------:R-:W-:Y:S01]  /*5550*/  IMAD.MOV.U32 R20, RZ, RZ, R7 ;  /* 0x000000ffff147224 */ /* 0x000fe200078e0007 */
[----:B------:R-:W-:Y:S01]  /*5560*/  MOV R0, 0x3f800000 ;  /* 0x3f80000000007802 */ /* 0x000fe20000000f00 */
[----:B------:R-:W-:Y:S01]  /*5570*/  IMAD.MOV.U32 R21, RZ, RZ, R6 ;  /* 0x000000ffff157224 */ /* 0x000fe200078e0006 */
[----:B------:R-:W-:Y:S01]  /*5580*/  CS2R R150, SRZ ;  /* 0x0000000000967805 */ /* 0x000fe2000001ff00 */
[----:B------:R-:W-:Y:S01]  /*5590*/  IMAD.MOV.U32 R23, RZ, RZ, RZ ;  /* 0x000000ffff177224 */ /* 0x000fe200078e00ff */
[----:B------:R-:W-:Y:S01]  /*55a0*/  CS2R R146, SRZ ;  /* 0x0000000000927805 */ /* 0x000fe2000001ff00 */
[----:B------:R-:W-:Y:S01]  /*55b0*/  IMAD.MOV.U32 R3, RZ, RZ, 0x3f800000 ;  /* 0x3f800000ff037424 */ /* 0x000fe200078e00ff */
        /* <DEDUP_REMOVED lines=61> */
[----:B------:R-:W-:Y:S01]  /*5990*/  CS2R R24, SRZ ;  /* 0x0000000000187805 */ /* 0x000fe2000001ff00 */
[----:B------:R-:W-:Y:S01]  /*59a0*/  IMAD.U32 R214, RZ, RZ, UR6 ;  /* 0x00000006ffd67e24 */ /* 0x000fe2000f8e00ff */
[----:B------:R-:W-:-:S06]  /*59b0*/  ULDC UR61, c[0x0][0x9d8] ;  /* 0x00027600003d7ab9 */ /* 0x000fcc0000000800 */
.L_x_28:
[----:B------:R-:W-:-:S13]  /*59c0*/  R2UR UR6, R214 ;  /* 0x00000000d60672ca */ /* 0x000fda00000e0000 */
[----:B------:R-:W-:-:S04]  /*59d0*/  UIADD3 UR6, UR6, 0x1, URZ ;  /* 0x0000000106067890 */ /* 0x000fc8000fffe03f */
[----:B------:R-:W-:-:S04]  /*59e0*/  UISETP.NE.AND UP0, UPT, UR6, 0x2, UPT ;  /* 0x000000020600788c */ /* 0x000fc8000bf05270 */
[----:B------:R-:W-:Y:S02]  /*59f0*/  USEL UR7, URZ, 0x1, UP0 ;  /* 0x000000013f077887 */ /* 0x000fe40008000000 */
[----:B------:R-:W-:-:S04]  /*5a00*/  USEL UR6, UR6, URZ, UP0 ;  /* 0x0000003f06067287 */ /* 0x000fc80008000000 */
[----:B------:R-:W-:Y:S02]  /*5a10*/  LOP3.LUT R8, R23, UR7, RZ, 0x3c, !PT ;  /* 0x0000000717087c12 */ /* 0x000fe4000f8e3cff */
[----:B------:R-:W-:Y:S01]  /*5a20*/  IMAD.U32 R9, RZ, RZ, UR6 ;  /* 0x00000006ff097e24 */ /* 0x000fe2000f8e00ff */
[----:B------:R-:W-:Y:S06]  /*5a30*/  @!P0 BRA `(.L_x_20) ;  /* 0x0000000000048947 */ /* 0x000fec0003800000 */
[----:B------:R-:W-:Y:S01]  /*5a40*/  BPT.TRAP 0x1 ;  /* 0x000000040000795c */ /* 0x000fe20000300000 */
.L_x_20:
[----:B------:R-:W-:Y:S02]  /*5a50*/  R2UR UR7, R16 ;  /* 0x00000000100772ca */ /* 0x000fe400000e0000 */
[----:B------:R-:W-:-:S11]  /*5a60*/  SHF.L.U32 R2, R8, 0x1f, RZ ;  /* 0x0000001f08027819 */ /* 0x000fd600000006ff */
[----:B------:R-:W-:-:S06]  /*5a70*/  ULEA UR6, UR6, UR7, 0x3 ;  /* 0x0000000706067291 */ /* 0x000fcc000f8e183f */
[----:B------:R-:W-:-:S03]  /*5a80*/  IMAD.U32 R215, RZ, RZ, UR6 ;  /* 0x00000006ffd77e24 */ /* 0x000fc6000f8e00ff */
[----:B------:R0:W1:Y:S01]  /*5a90*/  SYNCS.PHASECHK.TRANS64.TRYWAIT P2, [UR6+0x38830], R2 ;  /* 0x03883002ff0075a7 */ /* 0x0000620008040146 */
[----:B------:R-:W-:Y:S05]  /*5aa0*/  @!P0 BRA `(.L_x_21) ;  /* 0x0000000000048947 */ /* 0x000fea0003800000 */
[----:B------:R-:W-:Y:S01]  /*5ab0*/  BPT.TRAP 0x1 ;  /* 0x000000040000795c */ /* 0x000fe20000300000 */
.L_x_21:
[----:B-1----:R-:W-:Y:S05]  /*5ac0*/  @P2 BRA `(.L_x_22) ;  /* 0x00000000000c2947 */ /* 0x002fea0003800000 */
[----:B------:R-:W-:-:S13]  /*5ad0*/  R2UR UR6, R215 ;  /* 0x00000000d70672ca */ /* 0x000fda00000e0000 */
[----:B------:R-:W1:Y:S02]  /*5ae0*/  SYNCS.PHASECHK.TRANS64.TRYWAIT P2, [UR6+0x38830], R2 ;  /* 0x03883002ff0075a7 */ /* 0x000e640008040146 */
[----:B-1----:R-:W-:Y:S05]  /*5af0*/  @!P2 BRA `(.L_x_23) ;  /* 0x000000bc00f8a947 */ /* 0x002fea0003800000 */
.L_x_22:
[----:B------:R-:W-:Y:S01]  /*5b00*/  R2UR UR6, R18 ;  /* 0x00000000120672ca */ /* 0x000fe200000e0000 */
[----:B------:R-:W-:Y:S01]  /*5b10*/  WARPGROUP.ARRIVE ;  /* 0x00000000000079c5 */ /* 0x000fe20000000000 */
[----:B------:R-:W-:Y:S01]  /*5b20*/  R2UR UR60, R9 ;  /* 0x00000000093c72ca */ /* 0x000fe200000e0000 */
[----:B------:R-:W-:Y:S01]  /*5b30*/  UMOV UR59, 0x40000040 ;  /* 0x40000040003b7882 */ /* 0x000fe20000000000 */
[C---:B------:R-:W-:Y:S01]  /*5b40*/  R2UR UR56, R4.reuse ;  /* 0x00000000043872ca */ /* 0x040fe200000e0000 */
[----:B------:R-:W-:Y:S01]  /*5b50*/  UMOV UR43, 0x40000040 ;  /* 0x40000040002b7882 */ /* 0x000fe20000000000 */
[C---:B------:R-:W-:Y:S01]  /*5b60*/  R2UR UR57, R5.reuse ;  /* 0x00000000053972ca */ /* 0x040fe200000e0000 */
[----:B------:R-:W-:Y:S01]  /*5b70*/  UMOV UR47, 0x40000040 ;  /* 0x40000040002f7882 */ /* 0x000fe20000000000 */
[----:B01----:R-:W-:Y:S01]  /*5b80*/  MOV R2, UR41 ;  /* 0x0000002900027c02 */ /* 0x003fe20008000f00 */
[----:B------:R-:W-:Y:S01]  /*5b90*/  UMOV UR51, 0x40000040 ;  /* 0x4000004000337882 */ /* 0x000fe20000000000 */
[----:B------:R-:W-:Y:S01]  /*5ba0*/  MOV R6, UR40 ;  /* 0x0000002800067c02 */ /* 0x000fe20008000f00 */
[----:B------:R-:W-:Y:S01]  /*5bb0*/  UMOV UR55, 0x40000040 ;  /* 0x4000004000377882 */ /* 0x000fe20000000000 */
[C---:B------:R-:W-:Y:S01]  /*5bc0*/  R2UR UR40, R4.reuse ;  /* 0x00000000042872ca */ /* 0x040fe200000e0000 */
[----:B------:R-:W-:Y:S01]  /*5bd0*/  UMOV UR15, 0x40000040 ;  /* 0x40000040000f7882 */ /* 0x000fe20000000000 */
[C---:B------:R-:W-:Y:S01]  /*5be0*/  R2UR UR41, R5.reuse ;  /* 0x00000000052972ca */ /* 0x040fe200000e0000 */
[----:B------:R-:W-:Y:S01]  /*5bf0*/  UIMAD UR60, UR60, 0xa00, UR6 ;  /* 0x00000a003c3c78a4 */ /* 0x000fe2000f8e0206 */
[----:B------:R-:W-:Y:S01]  /*5c00*/  MOV R7, UR45 ;  /* 0x0000002d00077c02 */ /* 0x000fe20008000f00 */
[----:B------:R-:W-:Y:S01]  /*5c10*/  UMOV UR19, 0x40000040 ;  /* 0x4000004000137882 */ /* 0x000fe20000000000 */
[----:B------:R-:W-:Y:S01]  /*5c20*/  MOV R152, UR44 ;  /* 0x0000002c00987c02 */ /* 0x000fe20008000f00 */
[----:B------:R-:W-:Y:S01]  /*5c30*/  UIADD3 UR6, UR60, 0x80, URZ ;  /* 0x000000803c067890 */ /* 0x000fe2000fffe03f */
[C---:B------:R-:W-:Y:S01]  /*5c40*/  R2UR UR44, R4.reuse ;  /* 0x00000000042c72ca */ /* 0x040fe200000e0000 */
[----:B------:R-:W-:Y:S01]  /*5c50*/  UIADD3 UR7, UR60, 0x100, URZ ;  /* 0x000001003c077890 */ /* 0x000fe2000fffe03f */
[C---:B------:R-:W-:Y:S01]  /*5c60*/  R2UR UR45, R5.reuse ;  /* 0x00000000052d72ca */ /* 0x040fe200000e0000 */
[----:B------:R-:W-:Y:S01]  /*5c70*/  UMOV UR58, UR60 ;  /* 0x0000003c003a7c82 */ /* 0x000fe20008000000 */
[----:B------:R-:W-:Y:S01]  /*5c80*/  MOV R153, UR49 ;  /* 0x0000003100997c02 */ /* 0x000fe20008000f00 */
[----:B------:R-:W-:Y:S01]  /*5c90*/  HGMMA.64x16x16.F32.BF16 R184, gdesc[UR56], RZ, !UPT, gsb0 ;  /* 0x0020000038b879f0 */ /* 0x000fe2000c0018ff */
[----:B------:R-:W-:Y:S01]  /*5ca0*/  UMOV UR42, UR6 ;  /* 0x00000006002a7c82 */ /* 0x000fe20008000000 */
[----:B------:R-:W-:Y:S01]  /*5cb0*/  MOV R154, UR48 ;  /* 0x00000030009a7c02 */ /* 0x000fe20008000f00 */
[----:B------:R-:W-:Y:S01]  /*5cc0*/  UMOV UR46, UR7 ;  /* 0x00000007002e7c82 */ /* 0x000fe20008000000 */
[C---:B------:R-:W-:Y:S01]  /*5cd0*/  R2UR UR48, R4.reuse ;  /* 0x00000000043072ca */ /* 0x040fe200000e0000 */
[----:B------:R-:W-:Y:S01]  /*5ce0*/  UIADD3 UR6, UR60, 0x180, URZ ;  /* 0x000001803c067890 */ /* 0x000fe2000fffe03f */
[C---:B------:R-:W-:Y:S01]  /*5cf0*/  R2UR UR49, R5.reuse ;  /* 0x00000000053172ca */ /* 0x040fe200000e0000 */
[----:B------:R-:W-:Y:S01]  /*5d00*/  UIADD3 UR58, UR60, 0x200, URZ ;  /* 0x000002003c3a7890 */ /* 0x000fe2000fffe03f */
[----:B------:R-:W-:Y:S01]  /*5d10*/  R2UR UR56, R4 ;  /* 0x00000000043872ca */ /* 0x000fe200000e0000 */
[----:B------:R-:W-:Y:S01]  /*5d20*/  UMOV UR59, 0x40000040 ;  /* 0x40000040003b7882 */ /* 0x000fe20000000000 */
[----:B------:R-:W-:Y:S01]  /*5d30*/  R2UR UR57, R5 ;  /* 0x00000000053972ca */ /* 0x000fe200000e0000 */
[----:B------:R-:W-:Y:S01]  /*5d40*/  UIADD3 UR7, UR60, 0x182, URZ ;  /* 0x000001823c077890 */ /* 0x000fe2000fffe03f */
[----:B------:R-:W-:Y:S01]  /*5d50*/  MOV R212, UR53 ;  /* 0x0000003500d47c02 */ /* 0x000fe20008000f00 */
[----:B------:R-:W-:Y:S01]  /*5d60*/  UMOV UR50, UR6 ;  /* 0x0000000600327c82 */ /* 0x000fe20008000000 */
[----:B------:R-:W-:Y:S01]  /*5d70*/  MOV R213, UR52 ;  /* 0x0000003400d57c02 */ /* 0x000fe20008000f00 */
[----:B------:R-:W-:Y:S01]  /*5d80*/  UIADD3 UR6, UR60, 0x2, URZ ;  /* 0x000000023c067890 */ /* 0x000fe2000fffe03f */
[----:B------:R-:W-:Y:S01]  /*5d90*/  R2UR UR52, R12 ;  /* 0x000000000c3472ca */ /* 0x000fe200000e0000 */
[----:B------:R-:W-:Y:S01]  /*5da0*/  UIADD3 UR14, UR60, 0x280, URZ ;  /* 0x000002803c0e7890 */ /* 0x000fe2000fffe03f */
[----:B------:R-:W-:Y:S01]  /*5db0*/  R2UR UR53, R13 ;  /* 0x000000000d3572ca */ /* 0x000fe200000e0000 */
[----:B------:R-:W-:Y:S01]  /*5dc0*/  UIADD3 UR18, UR60, 0x282, URZ ;  /* 0x000002823c127890 */ /* 0x000fe2000fffe03f */
[-C--:B------:R-:W-:Y:S01]  /*5dd0*/  FMUL.FTZ R24, R24, R3.reuse ;  /* 0x0000000318187220 */ /* 0x080fe20000410000 */
[----:B------:R-:W-:Y:S01]  /*5de0*/  UIADD3 UR22, UR60, 0x284, URZ ;  /* 0x000002843c167890 */ /* 0x000fe2000fffe03f */
[-C--:B------:R-:W-:Y:S01]  /*5df0*/  FMUL.FTZ R25, R25, R3.reuse ;  /* 0x0000000319197220 */ /* 0x080fe20000410000 */
[----:B------:R-:W-:Y:S01]  /*5e00*/  UMOV UR54, UR6 ;  /* 0x0000000600367c82 */ /* 0x000fe20008000000 */
[----:B------:R-:W-:Y:S01]  /*5e10*/  UIADD3 UR6, UR60, 0x102, URZ ;  /* 0x000001023c067890 */ /* 0x000fe2000fffe03f */
[-C--:B------:R-:W-:Y:S01]  /*5e20*/  FMUL.FTZ R28, R28, R3.reuse ;  /* 0x000000031c1c7220 */ /* 0x080fe20000410000 */
[----:B------:R-:W-:Y:S01]  /*5e30*/  UMOV UR23, 0x40000040 ;  /* 0x4000004000177882 */ /* 0x000fe20000000000 */
[----:B------:R-:W-:Y:S01]  /*5e40*/  UIADD3 UR26, UR60, 0x286, URZ ;  /* 0x000002863c1a7890 */ /* 0x000fe2000fffe03f */
[-C--:B------:R-:W-:Y:S01]  /*5e50*/  FMUL.FTZ R29, R29, R3.reuse ;  /* 0x000000031d1d7220 */ /* 0x080fe20000410000 */
[----:B------:R-:W-:Y:S01]  /*5e60*/  UMOV UR10, UR52 ;  /* 0x00000034000a7c82 */ /* 0x000fe20008000000 */
[----:B------:R-:W-:Y:S01]  /*5e70*/  UMOV UR27, 0x40000040 ;  /* 0x40000040001b7882 */ /* 0x000fe20000000000 */
[----:B------:R-:W-:Y:S01]  /*5e80*/  UMOV UR11, UR53 ;  /* 0x00000035000b7c82 */ /* 0x000fe20008000000 */
[----:B------:R-:W-:Y:S01]  /*5e90*/  UIADD3 UR30, UR60, 0x500, URZ ;  /* 0x000005003c1e7890 */ /* 0x000fe2000fffe03f */
[-C--:B------:R-:W-:Y:S01]  /*5ea0*/  FMUL.FTZ R32, R32, R3.reuse ;  /* 0x0000000320207220 */ /* 0x080fe20000410000 */
[----:B------:R-:W-:Y:S01]  /*5eb0*/  UMOV UR31, 0x40000040 ;  /* 0x40000040001f7882 */ /* 0x000fe20000000000 */
[----:B------:R-:W-:Y:S01]  /*5ec0*/  UIADD3 UR34, UR60, 0x502, URZ ;  /* 0x000005023c227890 */ /* 0x000fe2000fffe03f */
[-C--:B------:R-:W-:Y:S01]  /*5ed0*/  FMUL.FTZ R33, R33, R3.reuse ;  /* 0x0000000321217220 */ /* 0x080fe20000410000 */
[----:B------:R-:W-:Y:S01]  /*5ee0*/  UMOV UR35, 0x40000040 ;  /* 0x4000004000237882 */ /* 0x000fe20000000000 */
[----:B------:R-:W-:Y:S01]  /*5ef0*/  UIADD3 UR38, UR60, 0x504, URZ ;  /* 0x000005043c267890 */ /* 0x000fe2000fffe03f */
[-C--:B------:R-:W-:Y:S01]  /*5f00*/  FMUL.FTZ R36, R36, R3.reuse ;  /* 0x0000000324247220 */ /* 0x080fe20000410000 */
[----:B------:R-:W-:Y:S01]  /*5f10*/  UMOV UR39, 0x40000040 ;  /* 0x4000004000277882 */ /* 0x000fe20000000000 */
[-C--:B------:R-:W-:Y:S01]  /*5f20*/  FMUL.FTZ R37, R37, R3.reuse ;  /* 0x0000000325257220 */ /* 0x080fe20000410000 */
        /* <DEDUP_REMOVED lines=9> */
[----:B------:R-:W-:Y:S01]  /*5fc0*/  FMUL.FTZ R57, R57, R3 ;  /* 0x0000000339397220 */ /* 0x000fe20000410000 */
[----:B------:R-:W-:-:S02]  /*5fd0*/  WARPGROUP.DEPBAR.LE gsb0, 0x0 ;  /* 0x00008000000079c5 */ /* 0x000fc40000010000 */
[----:B------:R-:W-:Y:S01]  /*5fe0*/  WARPGROUP.ARRIVE ;  /* 0x00000000000079c5 */ /* 0x000fe20000000000 */
[-C--:B------:R-:W-:Y:S01]  /*5ff0*/  FMUL.FTZ R60, R60, R3.reuse ;  /* 0x000000033c3c7220 */ /* 0x080fe20000410000 */
[-C--:B------:R-:W-:Y:S01]  /*6000*/  FMUL.FTZ R61, R61, R3.reuse ;  /* 0x000000033d3d7220 */ /* 0x080fe20000410000 */
[-C--:B------:R-:W-:Y:S01]  /*6010*/  FMUL.FTZ R64, R64, R3.reuse ;  /* 0x0000000340407220 */ /* 0x080fe20000410000 */
[-C--:B------:R-:W-:Y:S01]  /*6020*/  FMUL.FTZ R65, R65, R3.reuse ;  /* 0x0000000341417220 */ /* 0x080fe20000410000 */
[-C--:B------:R-:W-:Y:S01]  /*6030*/  FMUL.FTZ R68, R68, R3.reuse ;  /* 0x0000000344447220 */ /* 0x080fe20000410000 */
[----:B------:R-:W-:Y:S01]  /*6040*/  HGMMA.64x16x16.F32.BF16 R176, gdesc[UR40], RZ, !UPT, gsb0 ;  /* 0x0020000028b079f0 */ /* 0x000fe2000c0018ff */
[----:B------:R-:W-:Y:S01]  /*6050*/  R2UR UR41, R2 ;  /* 0x00000000022972ca */ /* 0x000fe200000e0000 */
[----:B------:R-:W-:Y:S01]  /*6060*/  UIADD3 UR42, UR60, 0x506, URZ ;  /* 0x000005063c2a7890 */ /* 0x000fe2000fffe03f */
[----:B------:R-:W-:Y:S01]  /*6070*/  R2UR UR40, R6 ;  /* 0x00000000062872ca */ /* 0x000fe200000e0000 */
[----:B------:R-:W-:Y:S01]  /*6080*/  UMOV UR43, 0x40000040 ;  /* 0x40000040002b7882 */ /* 0x000fe20000000000 */
[----:B------:R-:W-:Y:S01]  /*6090*/  MOV R2, UR9 ;  /* 0x0000000900027c02 */ /* 0x000fe20008000f00 */
[-C--:B------:R-:W-:Y:S01]  /*60a0*/  FMUL.FTZ R69, R69, R3.reuse ;  /* 0x0000000345457220 */ /* 0x080fe20000410000 */
[----:B------:R-:W-:Y:S01]  /*60b0*/  MOV R6, UR8 ;  /* 0x0000000800067c02 */ /* 0x000fe20008000f00 */
        /* <DEDUP_REMOVED lines=117> */
[----:B------:R-:W-:Y:S01]  /*6810*/  FMUL.FTZ R151, R151, R0 ;  /* 0x0000000097977220 */ /* 0x000fe20000410000 */
[----:B------:R-:W-:-:S02]  /*6820*/  WARPGROUP.DEPBAR.LE gsb0, 0x0 ;  /* 0x00008000000079c5 */ /* 0x000fc40000010000 */
[----:B------:R-:W-:-:S06]  /*6830*/  WARPGROUP.ARRIVE ;  /* 0x00000000000079c5 */ /* 0x000fcc0000000000 */
[----:B------:R-:W-:Y:S01]  /*6840*/  HGMMA.64x16x16.F32.BF16 R152, gdesc[UR56], RZ, !UPT, gsb0 ;  /* 0x00200000389879f0 */ /* 0x000fe2000c0018ff */
[----:B------:R-:W-:Y:S01]  /*6850*/  UIADD3 UR58, UR60, 0x82, URZ ;  /* 0x000000823c3a7890 */ /* 0x000fe2000fffe03f */
[----:B------:R-:W-:Y:S01]  /*6860*/  UMOV UR56, UR10 ;  /* 0x0000000a00387c82 */ /* 0x000fe20008000000 */
[----:B------:R-:W-:Y:S01]  /*6870*/  UMOV UR57, UR11 ;  /* 0x0000000b00397c82 */ /* 0x000fe20008000000 */
[----:B------:R-:W-:Y:S01]  /*6880*/  UMOV UR59, 0x40000040 ;  /* 0x40000040003b7882 */ /* 0x000fe20000000000 */
[----:B------:R-:W-:Y:S02]  /*6890*/  WARPGROUP.DEPBAR.LE gsb0, 0x0 ;  /* 0x00008000000079c5 */ /* 0x000fe40000010000 */
[----:B------:R-:W-:-:S06]  /*68a0*/  WARPGROUP.ARRIVE ;  /* 0x00000000000079c5 */ /* 0x000fcc0000000000 */
[----:B------:R-:W-:Y:S01]  /*68b0*/  HGMMA.64x16x16.F32.BF16 R184, gdesc[UR52], R184, gsb0 ;  /* 0x0020000034b879f0 */ /* 0x000fe200080018b8 */
[----:B------:R-:W-:Y:S01]  /*68c0*/  R2UR UR53, R212 ;  /* 0x00000000d43572ca */ /* 0x000fe200000e0000 */
[----:B------:R-:W-:Y:S01]  /*68d0*/  UIADD3 UR54, UR60, 0x784, URZ ;  /* 0x000007843c367890 */ /* 0x000fe2000fffe03f */
[----:B------:R-:W-:Y:S01]  /*68e0*/  R2UR UR52, R213 ;  /* 0x00000000d53472ca */ /* 0x000fe200000e0000 */
        /* <DEDUP_REMOVED lines=24> */
[----:B------:R-:W-:Y:S02]  /*6a70*/  UIADD3 UR6, UR60, 0x4, URZ ;  /* 0x000000043c067890 */ /* 0x000fe4000fffe03f */
[----:B------:R-:W-:Y:S02]  /*6a80*/  UIADD3 UR10, UR60, 0x84, URZ ;  /* 0x000000843c0a7890 */ /* 0x000fe4000fffe03f */
[----:B------:R-:W-:Y:S01]  /*6a90*/  UIADD3 UR11, UR60, 0x104, URZ ;  /* 0x000001043c0b7890 */ /* 0x000fe2000fffe03f */
[----:B------:R-:W-:-:S02]  /*6aa0*/  WARPGROUP.DEPBAR.LE gsb0, 0x0 ;  /* 0x00008000000079c5 */ /* 0x000fc40000010000 */
        /* <DEDUP_REMOVED lines=27> */
[----:B------:R-:W-:Y:S01]  /*6c60*/  UMOV UR11, 0x40000040 ;  /* 0x40000040000b7882 */ /* 0x000fe20000000000 */
[----:B------:R-:W-:Y:S02]  /*6c70*/  WARPGROUP.DEPBAR.LE gsb0, 0x0 ;  /* 0x00008000000079c5 */ /* 0x000fe40000010000 */
[----:B------:R-:W-:-:S06]  /*6c80*/  WARPGROUP.ARRIVE ;  /* 0x00000000000079c5 */ /* 0x000fcc0000000000 */
[----:B------:R-:W-:Y:S01]  /*6c90*/  HGMMA.64x16x16.F32.BF16 R152, gdesc[UR4], R152, gsb0 ;  /* 0x00200000049879f0 */ /* 0x000fe20008001898 */
[----:B------:R-:W-:Y:S02]  /*6ca0*/  UIADD3 UR6, UR60, 0x86, URZ ;  /* 0x000000863c067890 */ /* 0x000fe4000fffe03f */
        /* <DEDUP_REMOVED lines=28> */
[----:B------:R-:W-:Y:S01]  /*6e70*/  R2UR UR8, R10 ;  /* 0x000000000a0872ca */ /* 0x000fe200000e0000 */
[----:B------:R-:W-:Y:S01]  /*6e80*/  UMOV UR11, 0x40000040 ;  /* 0x40000040000b7882 */ /* 0x000fe20000000000 */
[----:B------:R-:W-:Y:S01]  /*6e90*/  R2UR UR9, R11 ;  /* 0x000000000b0972ca */ /* 0x000fe200000e0000 */
        /* <DEDUP_REMOVED lines=287> */
[----:B------:R-:W-:-:S07]  /*8090*/  UIADD3 UR6, UR60, 0x786, URZ ;  /* 0x000007863c067890 */ /* 0x000fce000fffe03f */
[----:B------:R-:W-:Y:S01]  /*80a0*/  UMOV UR10, UR6 ;  /* 0x00000006000a7c82 */ /* 0x000fe20008000000 */
[----:B------:R-:W-:Y:S01]  /*80b0*/  UIADD3 UR6, UR60, 0x886, URZ ;  /* 0x000008863c067890 */ /* 0x000fe2000fffe03f */
[----:B------:R-:W-:Y:S02]  /*80c0*/  WARPGROUP.DEPBAR.LE gsb0, 0x0 ;  /* 0x00008000000079c5 */ /* 0x000fe40000010000 */
[----:B------:R-:W-:-:S06]  /*80d0*/  WARPGROUP.ARRIVE ;  /* 0x00000000000079c5 */ /* 0x000fcc0000000000 */
[----:B------:R-:W-:Y:S01]  /*80e0*/  HGMMA.64x16x16.F32.BF16 R160, gdesc[UR52], R160, gsb0 ;  /* 0x0020000034a079f0 */ /* 0x000fe200080018a0 */
[----:B------:R-:W-:Y:S01]  /*80f0*/  UMOV UR54, UR7 ;  /* 0x0000000700367c82 */ /* 0x000fe20008000000 */
[----:B------:R-:W-:Y:S01]  /*8100*/  UMOV UR55, 0x40000040 ;  /* 0x4000004000377882 */ /* 0x000fe20000000000 */
[----:B------:R-:W-:Y:S02]  /*8110*/  UIADD3 UR7, UR60, 0x906, URZ ;  /* 0x000009063c077890 */ /* 0x000fe4000fffe03f */
        /* <DEDUP_REMOVED lines=8> */
[----:B------:R-:W-:Y:S01]  /*81a0*/  UMOV UR11, UR9 ;  /* 0x00000009000b7c82 */ /* 0x000fe20008000000 */
[----:B------:R-:W-:Y:S01]  /*81b0*/  UMOV UR56, UR10 ;  /* 0x0000000a00387c82 */ /* 0x000fe20008000000 */
[----:B------:R-:W-:Y:S01]  /*81c0*/  UMOV UR57, UR11 ;  /* 0x0000000b00397c82 */ /* 0x000fe20008000000 */
[----:B------:R-:W-:Y:S02]  /*81d0*/  R2UR UR9, R2 ;  /* 0x00000000020972ca */ /* 0x000fe400000e0000 */
[----:B------:R-:W-:Y:S01]  /*81e0*/  R2UR UR8, R6 ;  /* 0x00000000060872ca */ /* 0x000fe200000e0000 */
[----:B------:R-:W-:Y:S02]  /*81f0*/  WARPGROUP.DEPBAR.LE gsb0, 0x0 ;  /* 0x00008000000079c5 */ /* 0x000fe40000010000 */
[----:B------:R-:W-:-:S06]  /*8200*/  WARPGROUP.ARRIVE ;  /* 0x00000000000079c5 */ /* 0x000fcc0000000000 */
[----:B------:R-:W-:Y:S01]  /*8210*/  HGMMA.64x16x16.F32.BF16 R176, gdesc[UR56], R176, gsb0 ;  /* 0x0020000038b079f0 */ /* 0x000fe200080018b0 */
[----:B------:R-:W-:Y:S01]  /*8220*/  UMOV UR56, UR10 ;  /* 0x0000000a00387c82 */ /* 0x000fe20008000000 */
        /* <DEDUP_REMOVED lines=19> */
[----:B------:R-:W-:Y:S03]  /*8360*/  HGMMA.64x16x16.F32.BF16 R152, gdesc[UR56], R152, gsb0 ;  /* 0x00200000389879f0 */ /* 0x000fe60008001898 */
[----:B------:R-:W-:Y:S02]  /*8370*/  WARPGROUP.DEPBAR.LE gsb0, 0x0 ;  /* 0x00008000000079c5 */ /* 0x000fe40000010000 */
[----:B------:R-:W-:Y:S05]  /*8380*/  @!P0 BRA `(.L_x_24) ;  /* 0x0000000000048947 */ /* 0x000fea0003800000 */
[----:B------:R-:W-:Y:S01]  /*8390*/  BPT.TRAP 0x1 ;  /* 0x000000040000795c */ /* 0x000fe20000300000 */
.L_x_24:
[----:B------:R-:W-:Y:S02]  /*83a0*/  R2UR UR7, R16 ;  /* 0x00000000100772ca */ /* 0x000fe400000e0000 */
[----:B------:R-:W-:Y:S02]  /*83b0*/  R2UR UR6, R214 ;  /* 0x00000000d60672ca */ /* 0x000fe400000e0000 */
[----:B------:R-:W-:-:S11]  /*83c0*/  SHF.L.U32 R0, R23, 0x1f, RZ ;  /* 0x0000001f17007819 */ /* 0x000fd600000006ff */
[----:B------:R-:W-:-:S09]  /*83d0*/  ULEA UR7, UR6, UR7, 0x3 ;  /* 0x0000000706077291 */ /* 0x000fd2000f8e183f */
[----:B------:R0:W1:Y:S01]  /*83e0*/  SYNCS.PHASECHK.TRANS64.TRYWAIT P2, [UR7+0x38850], R0 ;  /* 0x03885000ff0075a7 */ /* 0x0000620008040147 */
[----:B------:R-:W-:Y:S05]  /*83f0*/  @!P0 BRA `(.L_x_25) ;  /* 0x0000000000048947 */ /* 0x000fea0003800000 */
[----:B------:R-:W-:Y:S01]  /*8400*/  BPT.TRAP 0x1 ;  /* 0x000000040000795c */ /* 0x000fe20000300000 */
.L_x_25:
[----:B-1----:R-:W-:Y:S05]  /*8410*/  @P2 BRA `(.L_x_26) ;  /* 0x0000000000082947 */ /* 0x002fea0003800000 */
[----:B------:R-:W1:Y:S02]  /*8420*/  SYNCS.PHASECHK.TRANS64.TRYWAIT P2, [UR7+0x38850], R0 ;  /* 0x03885000ff0075a7 */ /* 0x000e640008040147 */
[----:B-1----:R-:W-:Y:S05]  /*8430*/  @!P2 BRA `(.L_x_27) ;  /* 0x0000009400c4a947 */ /* 0x002fea0003800000 */
.L_x_26:
[----:B------:R-:W-:Y:S01]  /*8440*/  R2UR UR6, R16 ;  /* 0x00000000100672ca */ /* 0x000fe200000e0000 */
[----:B------:R-:W-:Y:S01]  /*8450*/  WARPGROUP.ARRIVE ;  /* 0x00000000000079c5 */ /* 0x000fe20000000000 */
[----:B------:R-:W-:Y:S01]  /*8460*/  R2UR UR10, R214 ;  /* 0x00000000d60a72ca */ /* 0x000fe200000e0000 */
[----:B------:R-:W-:Y:S01]  /*8470*/  UMOV UR11, 0x40000040 ;  /* 0x40000040000b7882 */ /* 0x000fe20000000000 */
[----:B01----:R-:W-:Y:S01]  /*8480*/  FMUL.FTZ R0, R184, UR61 ;  /* 0x0000003db8007c20 */ /* 0x003fe20008410000 */
[----:B------:R-:W-:Y:S01]  /*8490*/  FMUL.FTZ R7, R185, UR61 ;  /* 0x0000003db9077c20 */ /* 0x000fe20008410000 */
[----:B------:R-:W-:Y:S01]  /*84a0*/  FMUL.FTZ R213, R169, UR61 ;  /* 0x0000003da9d57c20 */ /* 0x000fe20008410000 */
[----:B------:R-:W-:Y:S01]  /*84b0*/  R2UR UR14, R215 ;  /* 0x00000000d70e72ca */ /* 0x000fe200000e0000 */
[----:B------:R-:W-:Y:S01]  /*84c0*/  FMUL.FTZ R215, R172, UR61 ;  /* 0x0000003dacd77c20 */ /* 0x000fe20008410000 */
[----:B------:R-:W-:Y:S01]  /*84d0*/  FMUL.FTZ R217, R173, UR61 ;  /* 0x0000003dadd97c20 */ /* 0x000fe20008410000 */
[----:B------:R-:W0:Y:S01]  /*84e0*/  MUFU.TANH R0, R0 ;  /* 0x0000000000007308 */ /* 0x000e220000002400 */
[----:B------:R-:W-:Y:S01]  /*84f0*/  FMUL.FTZ R219, R160, UR61 ;  /* 0x0000003da0db7c20 */ /* 0x000fe20008410000 */
[----:B------:R-:W-:Y:S01]  /*8500*/  FMUL.FTZ R221, R161, UR61 ;  /* 0x0000003da1dd7c20 */ /* 0x000fe20008410000 */
[----:B------:R-:W-:Y:S01]  /*8510*/  UIADD3 UR6, UR6, 0x400, URZ ;  /* 0x0000040006067890 */ /* 0x000fe2000fffe03f */
[----:B------:R-:W-:Y:S01]  /*8520*/  FMUL.FTZ R223, R164, UR61 ;  /* 0x0000003da4df7c20 */ /* 0x000fe20008410000 */
[----:B------:R-:W-:Y:S01]  /*8530*/  FMUL.FTZ R233, R165, UR61 ;  /* 0x0000003da5e97c20 */ /* 0x000fe20008410000 */
[----:B------:R-:W-:Y:S01]  /*8540*/  FMUL.FTZ R23, R186, UR61 ;  /* 0x0000003dba177c20 */ /* 0x000fe20008410000 */
[----:B------:R-:W-:Y:S01]  /*8550*/  USHF.R.U32.HI UR6, URZ, 0x4, UR6 ;  /* 0x000000043f067899 */ /* 0x000fe20008011606 */
[----:B------:R-:W1:Y:S01]  /*8560*/  MUFU.TANH R7, R7 ;  /* 0x0000000700077308 */ /* 0x000e620000002400 */
[----:B------:R-:W-:Y:S01]  /*8570*/  FMUL.FTZ R227, R152, UR61 ;  /* 0x0000003d98e37c20 */ /* 0x000fe20008410000 */
[----:B------:R-:W-:Y:S01]  /*8580*/  FMUL.FTZ R185, R187, UR61 ;  /* 0x0000003dbbb97c20 */ /* 0x000fe20008410000 */
[----:B------:R-:W-:Y:S01]  /*8590*/  ULOP3.LUT UR6, UR6, 0x3fff, URZ, 0xc0, !UPT ;  /* 0x00003fff06067892 */ /* 0x000fe2000f8ec03f */
[----:B------:R-:W-:Y:S01]  /*85a0*/  FMUL.FTZ R231, R153, UR61 ;  /* 0x0000003d99e77c20 */ /* 0x000fe20008410000 */
[----:B------:R-:W-:Y:S01]  /*85b0*/  FMUL.FTZ R187, R190, UR61 ;  /* 0x0000003dbebb7c20 */ /* 0x000fe20008410000 */
[----:B------:R-:W-:Y:S01]  /*85c0*/  FMUL.FTZ R229, R156, UR61 ;  /* 0x0000003d9ce57c20 */ /* 0x000fe20008410000 */
[----:B------:R-:W-:Y:S01]  /*85d0*/  ULOP3.LUT UR6, UR6, 0x2800000, URZ, 0xfc, !UPT ;  /* 0x0280000006067892 */ /* 0x000fe2000f8efc3f */
[----:B------:R-:W-:Y:S01]  /*85e0*/  MUFU.TANH R213, R213 ;  /* 0x000000d500d57308 */ /* 0x000fe20000002400 */
[----:B0-----:R-:W-:Y:S01]  /*85f0*/  FMNMX.FTZ R2, R0, R21, !PT ;  /* 0x0000001500027209 */ /* 0x001fe20007810000 */
[----:B------:R-:W-:Y:S01]  /*8600*/  FMUL.FTZ R225, R157, UR61 ;  /* 0x0000003d9de17c20 */ /* 0x000fe20008410000 */
[----:B------:R-:W-:Y:S01]  /*8610*/  UIMAD UR6, UR10, 0xa00, UR6 ;  /* 0x00000a000a0678a4 */ /* 0x000fe2000f8e0206 */
[----:B------:R-:W-:Y:S01]  /*8620*/  FMUL.FTZ R179, R179, UR61 ;  /* 0x0000003db3b37c20 */ /* 0x000fe20008410000 */
[----:B------:R-:W-:Y:S01]  /*8630*/  FMUL.FTZ R153, R183, UR61 ;  /* 0x0000003db7997c20 */ /* 0x000fe20008410000 */
[----:B------:R-:W-:Y:S01]  /*8640*/  FMUL.FTZ R169, R175, UR61 ;  /* 0x0000003dafa97c20 */ /* 0x000fe20008410000 */
[----:B------:R-:W-:Y:S01]  /*8650*/  FMUL.FTZ R175, R154, UR61 ;  /* 0x0000003d9aaf7c20 */ /* 0x000fe20008410000 */
[----:B------:R-:W-:Y:S01]  /*8660*/  MUFU.TANH R215, R215 ;  /* 0x000000d700d77308 */ /* 0x000fe20000002400 */
[----:B-1----:R-:W-:Y:S01]  /*8670*/  FMNMX.FTZ R2, R7, R2, !PT ;  /* 0x0000000207027209 */ /* 0x002fe20007810000 */
[----:B------:R-:W-:Y:S01]  /*8680*/  UMOV UR10, UR6 ;  /* 0x00000006000a7c82 */ /* 0x000fe20008000000 */
[----:B------:R-:W-:Y:S01]  /*8690*/  FMUL.FTZ R157, R170, UR61 ;  /* 0x0000003daa9d7c20 */ /* 0x000fe20008410000 */
[----:B------:R-:W-:Y:S01]  /*86a0*/  HGMMA.64x256x16.F32.BF16 R24, R208, gdesc[UR8].tnspB, R24, gsb0 ;  /* 0x43e00008d0187df0 */ /* 0x000fe20008001818 */
[----:B------:R-:W-:Y:S01]  /*86b0*/  UIADD3 UR10, UR6, 0x80, URZ ;  /* 0x00000080060a7890 */ /* 0x000fe2000fffe03f */
[----:B------:R-:W-:Y:S01]  /*86c0*/  FMUL.FTZ R161, R171, UR61 ;  /* 0x0000003daba17c20 */ /* 0x000fe20008410000 */
[----:B------:R-:W-:Y:S01]  /*86d0*/  UMOV UR11, 0x40000040 ;  /* 0x40000040000b7882 */ /* 0x000fe20000000000 */
[----:B------:R-:W-:Y:S01]  /*86e0*/  MUFU.TANH R217, R217 ;  /* 0x000000d900d97308 */ /* 0x000fe20000002400 */
[----:B------:R-:W-:Y:S01]  /*86f0*/  FMUL.FTZ R165, R174, UR61 ;  /* 0x0000003daea57c20 */ /* 0x000fe20008410000 */
[----:B------:R-:W-:Y:S01]  /*8700*/  FMUL.FTZ R171, R162, UR61 ;  /* 0x0000003da2ab7c20 */ /* 0x000fe20008410000 */
[----:B------:R-:W-:Y:S01]  /*8710*/  FMUL.FTZ R163, R163, UR61 ;  /* 0x0000003da3a37c20 */ /* 0x000fe20008410000 */
[----:B------:R-:W-:Y:S01]  /*8720*/  FMUL.FTZ R173, R166, UR61 ;  /* 0x0000003da6ad7c20 */ /* 0x000fe20008410000 */
[----:B------:R-:W-:Y:S01]  /*8730*/  FMUL.FTZ R167, R167, UR61 ;  /* 0x0000003da7a77c20 */ /* 0x000fe20008410000 */
[----:B------:R-:W-:Y:S01]  /*8740*/  FMUL.FTZ R155, R155, UR61 ;  /* 0x0000003d9b9b7c20 */ /* 0x000fe20008410000 */
[----:B------:R-:W-:Y:S01]  /*8750*/  FMUL.FTZ R183, R158, UR61 ;  /* 0x0000003d9eb77c20 */ /* 0x000fe20008410000 */
[----:B------:R-:W-:Y:S01]  /*8760*/  MUFU.TANH R219, R219 ;  /* 0x000000db00db7308 */ /* 0x000fe20000002400 */
[----:B------:R-:W-:Y:S01]  /*8770*/  FMUL.FTZ R159, R159, UR61 ;  /* 0x0000003d9f9f7c20 */ /* 0x000fe20008410000 */
[C---:B------:R-:W-:Y:S01]  /*8780*/  ISETP.GT.AND P2, PT, R22.reuse, R17, PT ;  /* 0x000000111600720c */ /* 0x040fe20003f44270 */
[----:B------:R-:W-:-:S05]  /*8790*/  VIADD R22, R22, 0xffffffff ;  /* 0xffffffff16167836 */ /* 0x000fca0000000000 */
[----:B------:R-:W-:Y:S08]  /*87a0*/  MUFU.TANH R221, R221 ;  /* 0x000000dd00dd7308 */ /* 0x000ff00000002400 */
[----:B------:R-:W-:Y:S08]  /*87b0*/  MUFU.TANH R223, R223 ;  /* 0x000000df00df7308 */ /* 0x000ff00000002400 */
[----:B------:R-:W-:Y:S08]  /*87c0*/  MUFU.TANH R233, R233 ;  /* 0x000000e900e97308 */ /* 0x000ff00000002400 */
[----:B------:R-:W0:Y:S08]  /*87d0*/  MUFU.TANH R23, R23 ;  /* 0x0000001700177308 */ /* 0x000e300000002400 */
[----:B------:R-:W-:Y:S08]  /*87e0*/  MUFU.TANH R227, R227 ;  /* 0x000000e300e37308 */ /* 0x000ff00000002400 */
[----:B------:R-:W1:Y:S01]  /*87f0*/  MUFU.TANH R185, R185 ;  /* 0x000000b900b97308 */ /* 0x000e620000002400 */
[----:B0-----:R-:W-:-:S07]  /*8800*/  FMNMX.FTZ R152, R23, R20, !PT ;  /* 0x0000001417987209 */ /* 0x001fce0007810000 */
[----:B------:R-:W-:Y:S08]  /*8810*/  MUFU.TANH R231, R231 ;  /* 0x000000e700e77308 */ /* 0x000ff00000002400 */
[----:B------:R-:W0:Y:S01]  /*8820*/  MUFU.TANH R187, R187 ;  /* 0x000000bb00bb7308 */ /* 0x000e220000002400 */
[----:B-1----:R-:W-:-:S07]  /*8830*/  FMNMX.FTZ R152, R185, R152, !PT ;  /* 0x00000098b9987209 */ /* 0x002fce0007810000 */
[----:B------:R-:W-:Y:S08]  /*8840*/  MUFU.TANH R229, R229 ;  /* 0x000000e500e57308 */ /* 0x000ff00000002400 */
[----:B------:R-:W-:Y:S01]  /*8850*/  MUFU.TANH R225, R225 ;  /* 0x000000e100e17308 */ /* 0x000fe20000002400 */
[----:B0-----:R-:W-:-:S07]  /*8860*/  FMNMX.FTZ R154, R187, R152, !PT ;  /* 0x00000098bb9a7209 */ /* 0x001fce0007810000 */
[----:B------:R-:W-:Y:S08]  /*8870*/  MUFU.TANH R179, R179 ;  /* 0x000000b300b37308 */ /* 0x000ff00000002400 */
        /* <DEDUP_REMOVED lines=12> */
[----:B------:R-:W-:Y:S01]  /*8940*/  MUFU.TANH R159, R159 ;  /* 0x0000009f009f7308 */ /* 0x000fe20000002400 */
[----:B------:R-:W-:-:S02]  /*8950*/  WARPGROUP.DEPBAR.LE gsb0, 0x0 ;  /* 0x00008000000079c5 */ /* 0x000fc40000010000 */
[----:B------:R-:W-:Y:S01]  /*8960*/  WARPGROUP.ARRIVE ;  /* 0x00000000000079c5 */ /* 0x000fe20000000000 */
[----:B------:R-:W-:Y:S01]  /*8970*/  FMUL.FTZ R209, R177, UR61 ;  /* 0x0000003db1d17c20 */ /* 0x000fe20008410000 */
[----:B------:R-:W-:Y:S01]  /*8980*/  FMUL.FTZ R211, R168, UR61 ;  /* 0x0000003da8d37c20 */ /* 0x000fe20008410000 */
[----:B------:R-:W-:-:S03]  /*8990*/  FMUL.FTZ R177, R178, UR61 ;  /* 0x0000003db2b17c20 */ /* 0x000fc60008410000 */
[----:B------:R-:W-:Y:S01]  /*89a0*/  HGMMA.64x256x16.F32.BF16 R24, R204, gdesc[UR8].tnspB, R24, gsb0 ;  /* 0x43e00008cc187df0 */ /* 0x000fe20008001818 */
[----:B------:R-:W-:Y:S01]  /*89b0*/  UIADD3 UR10, UR6, 0x100, URZ ;  /* 0x00000100060a7890 */ /* 0x000fe2000fffe03f */
[----:B------:R-:W-:Y:S01]  /*89c0*/  MUFU.TANH R209, R209 ;  /* 0x000000d100d17308 */ /* 0x000fe20000002400 */
[----:B------:R-:W-:-:S07]  /*89d0*/  UMOV UR11, 0x40000040 ;  /* 0x40000040000b7882 */ /* 0x000fce0000000000 */
[----:B------:R-:W-:Y:S08]  /*89e0*/  MUFU.TANH R211, R211 ;  /* 0x000000d300d37308 */ /* 0x000ff00000002400 */
[----:B------:R-:W-:Y:S01]  /*89f0*/  MUFU.TANH R177, R177 ;  /* 0x000000b100b17308 */ /* 0x000fe20000002400 */
[----:B------:R-:W-:Y:S02]  /*8a00*/  WARPGROUP.DEPBAR.LE gsb0, 0x0 ;  /* 0x00008000000079c5 */ /* 0x000fe40000010000 */
[----:B------:R-:W-:Y:S01]  /*8a10*/  WARPGROUP.ARRIVE ;  /* 0x00000000000079c5 */ /* 0x000fe20000000000 */
[----:B------:R-:W-:Y:S01]  /*8a20*/  FMUL.FTZ R207, R188, UR61 ;  /* 0x0000003dbccf7c20 */ /* 0x000fe20008410000 */
[----:B------:R-:W-:Y:S01]  /*8a30*/  FMUL.FTZ R205, R189, UR61 ;  /* 0x0000003dbdcd7c20 */ /* 0x000fe20008410000 */
[----:B------:R-:W-:Y:S01]  /*8a40*/  FMUL.FTZ R189, R191, UR61 ;  /* 0x0000003dbfbd7c20 */ /* 0x000fe20008410000 */
[----:B------:R-:W-:-:S03]  /*8a50*/  FMUL.FTZ R191, R176, UR61 ;  /* 0x0000003db0bf7c20 */ /* 0x000fc60008410000 */
[----:B------:R-:W-:Y:S01]  /*8a60*/  HGMMA.64x256x16.F32.BF16 R24, R200, gdesc[UR8].tnspB, R24, gsb0 ;  /* 0x43e00008c8187df0 */ /* 0x000fe20008001818 */
[----:B------:R-:W-:Y:S01]  /*8a70*/  UIADD3 UR10, UR6, 0x180, URZ ;  /* 0x00000180060a7890 */ /* 0x000fe2000fffe03f */
[----:B------:R-:W0:Y:S01]  /*8a80*/  MUFU.TANH R207, R207 ;  /* 0x000000cf00cf7308 */ /* 0x000e220000002400 */
[----:B------:R-:W-:Y:S01]  /*8a90*/  UMOV UR11, 0x40000040 ;  /* 0x40000040000b7882 */ /* 0x000fe20000000000 */
[----:B------:R-:W-:-:S06]  /*8aa0*/  UIADD3 UR6, UR6, 0x200, URZ ;  /* 0x0000020006067890 */ /* 0x000fcc000fffe03f */
[----:B------:R-:W1:Y:S08]  /*8ab0*/  MUFU.TANH R205, R205 ;  /* 0x000000cd00cd7308 */ /* 0x000e700000002400 */
[----:B------:R-:W2:Y:S01]  /*8ac0*/  MUFU.TANH R191, R191 ;  /* 0x000000bf00bf7308 */ /* 0x000ea20000002400 */
[----:B0-----:R-:W-:-:S07]  /*8ad0*/  FMNMX.FTZ R2, R207, R2, !PT ;  /* 0x00000002cf027209 */ /* 0x001fce0007810000 */
[----:B------:R-:W0:Y:S01]  /*8ae0*/  MUFU.TANH R189, R189 ;  /* 0x000000bd00bd7308 */ /* 0x000e220000002400 */
[----:B-1----:R-:W-:-:S04]  /*8af0*/  FMNMX.FTZ R2, R205, R2, !PT ;  /* 0x00000002cd027209 */ /* 0x002fc80007810000 */
[----:B--2---:R-:W-:-:S04]  /*8b00*/  FMNMX.FTZ R2, R191, R2, !PT ;  /* 0x00000002bf027209 */ /* 0x004fc80007810000 */
[----:B------:R-:W-:Y:S02]  /*8b10*/  FMNMX.FTZ R2, R209, R2, !PT ;  /* 0x00000002d1027209 */ /* 0x000fe40007810000 */
[----:B0-----:R-:W-:-:S04]  /*8b20*/  FMNMX.FTZ R154, R189, R154, !PT ;  /* 0x0000009abd9a7209 */ /* 0x001fc80007810000 */
[----:B------:R-:W-:-:S04]  /*8b30*/  FMNMX.FTZ R154, R177, R154, !PT ;  /* 0x0000009ab19a7209 */ /* 0x000fc80007810000 */
[----:B------:R-:W-:Y:S01]  /*8b40*/  FMNMX.FTZ R154, R179, R154, !PT ;  /* 0x0000009ab39a7209 */ /* 0x000fe20007810000 */
[----:B------:R-:W-:Y:S02]  /*8b50*/  WARPGROUP.DEPBAR.LE gsb0, 0x0 ;  /* 0x00008000000079c5 */ /* 0x000fe40000010000 */
[----:B------:R-:W-:Y:S01]  /*8b60*/  WARPGROUP.ARRIVE ;  /* 0x00000000000079c5 */ /* 0x000fe20000000000 */
[----:B------:R-:W-:Y:S01]  /*8b70*/  FMUL.FTZ R201, R180, UR61 ;  /* 0x0000003db4c97c20 */ /* 0x000fe20008410000 */
[----:B------:R-:W-:Y:S01]  /*8b80*/  FMUL.FTZ R203, R181, UR61 ;  /* 0x0000003db5cb7c20 */ /* 0x000fe20008410000 */
[----:B------:R-:W-:-:S03]  /*8b90*/  FMUL.FTZ R181, R182, UR61 ;  /* 0x0000003db6b57c20 */ /* 0x000fc60008410000 */
[----:B------:R-:W-:Y:S01]  /*8ba0*/  HGMMA.64x256x16.F32.BF16 R24, R196, gdesc[UR8].tnspB, R24, gsb0 ;  /* 0x43e00008c4187df0 */ /* 0x000fe20008001818 */
[----:B------:R-:W0:Y:S01]  /*8bb0*/  MUFU.TANH R201, R201 ;  /* 0x000000c900c97308 */ /* 0x000e220000002400 */
[----:B------:R-:W-:Y:S01]  /*8bc0*/  UMOV UR10, UR6 ;  /* 0x00000006000a7c82 */ /* 0x000fe20008000000 */
[----:B------:R-:W-:Y:S01]  /*8bd0*/  UMOV UR11, 0x40000040 ;  /* 0x40000040000b7882 */ /* 0x000fe20000000000 */
[----:B------:R-:W-:-:S05]  /*8be0*/  R2UR UR6, R9 ;  /* 0x00000000090672ca */ /* 0x000fca00000e0000 */
[----:B------:R-:W1:Y:S08]  /*8bf0*/  MUFU.TANH R203, R203 ;  /* 0x000000cb00cb7308 */ /* 0x000e700000002400 */
[----:B------:R-:W2:Y:S01]  /*8c00*/  MUFU.TANH R181, R181 ;  /* 0x000000b500b57308 */ /* 0x000ea20000002400 */
[----:B0-----:R-:W-:Y:S02]  /*8c10*/  FMNMX.FTZ R2, R201, R2, !PT ;  /* 0x00000002c9027209 */ /* 0x001fe40007810000 */
[----:B------:R-:W-:-:S02]  /*8c20*/  MOV R214, UR6 ;  /* 0x0000000600d67c02 */ /* 0x000fc40008000f00 */
[----:B-1----:R-:W-:-:S04]  /*8c30*/  FMNMX.FTZ R2, R203, R2, !PT ;  /* 0x00000002cb027209 */ /* 0x002fc80007810000 */
[----:B------:R-:W-:-:S04]  /*8c40*/  FMNMX.FTZ R2, R211, R2, !PT ;  /* 0x00000002d3027209 */ /* 0x000fc80007810000 */
[----:B------:R-:W-:Y:S02]  /*8c50*/  FMNMX.FTZ R2, R213, R2, !PT ;  /* 0x00000002d5027209 */ /* 0x000fe40007810000 */
[----:B--2---:R-:W-:Y:S02]  /*8c60*/  FMNMX.FTZ R154, R181, R154, !PT ;  /* 0x0000009ab59a7209 */ /* 0x004fe40007810000 */
[----:B------:R-:W-:Y:S02]  /*8c70*/  FMNMX.FTZ R2, R215, R2, !PT ;  /* 0x00000002d7027209 */ /* 0x000fe40007810000 */
[----:B------:R-:W-:Y:S02]  /*8c80*/  FMNMX.FTZ R154, R153, R154, !PT ;  /* 0x0000009a999a7209 */ /* 0x000fe40007810000 */
[----:B------:R-:W-:Y:S02]  /*8c90*/  FMNMX.FTZ R2, R217, R2, !PT ;  /* 0x00000002d9027209 */ /* 0x000fe40007810000 */
[----:B------:R-:W-:-:S02]  /*8ca0*/  FMNMX.FTZ R154, R157, R154, !PT ;  /* 0x0000009a9d9a7209 */ /* 0x000fc40007810000 */
[----:B------:R-:W-:Y:S02]  /*8cb0*/  FMNMX.FTZ R2, R219, R2, !PT ;  /* 0x00000002db027209 */ /* 0x000fe40007810000 */
[----:B------:R-:W-:Y:S02]  /*8cc0*/  FMNMX.FTZ R154, R161, R154, !PT ;  /* 0x0000009aa19a7209 */ /* 0x000fe40007810000 */
        /* <DEDUP_REMOVED lines=13> */
[----:B------:R-:W-:-:S03]  /*8da0*/  FMNMX.FTZ R154, R175, R154, !PT ;  /* 0x0000009aaf9a7209 */ /* 0x000fc60007810000 */
[----:B------:R-:W0:Y:S01]  /*8db0*/  SHFL.BFLY PT, R3, R2, 0x2, 0x1f ;  /* 0x0c401f0002037f89 */ /* 0x000e2200000e0000 */
[----:B------:R-:W-:-:S04]  /*8dc0*/  FMNMX.FTZ R154, R155, R154, !PT ;  /* 0x0000009a9b9a7209 */ /* 0x000fc80007810000 */
[----:B------:R-:W-:-:S04]  /*8dd0*/  FMNMX.FTZ R154, R183, R154, !PT ;  /* 0x0000009ab79a7209 */ /* 0x000fc80007810000 */
[----:B------:R-:W-:Y:S02]  /*8de0*/  FMNMX.FTZ R154, R159, R154, !PT ;  /* 0x0000009a9f9a7209 */ /* 0x000fe40007810000 */
[----:B0-----:R-:W-:Y:S02]  /*8df0*/  FMNMX.FTZ R3, R2, R3, !PT ;  /* 0x0000000302037209 */ /* 0x001fe40007810000 */
[----:B------:R-:W0:Y:S03]  /*8e00*/  LDC R2, c[0x0][0x988] ;  /* 0x00026200ff027b82 */ /* 0x000e260000000800 */
[----:B------:R-:W1:Y:S02]  /*8e10*/  SHFL.BFLY PT, R6, R3, 0x1, 0x1f ;  /* 0x0c201f0003067f89 */ /* 0x000e6400000e0000 */
[----:B-1----:R-:W-:-:S05]  /*8e20*/  FMNMX.FTZ R6, R3, R6, !PT ;  /* 0x0000000603067209 */ /* 0x002fca0007810000 */
[C---:B0-----:R-:W-:Y:S01]  /*8e30*/  FMUL.FTZ R152, R6.reuse, R2 ;  /* 0x0000000206987220 */ /* 0x041fe20000410000 */
[----:B------:R-:W-:-:S03]  /*8e40*/  FADD.FTZ R3, -R6, R21 ;  /* 0x0000001506037221 */ /* 0x000fc60000010100 */
[-CC-:B------:R-:W-:Y:S01]  /*8e50*/  FFMA.FTZ R21, R7, R2.reuse, -R152.reuse ;  /* 0x0000000207157223 */ /* 0x180fe20000010898 */
[-CC-:B------:R-:W-:Y:S01]  /*8e60*/  FFMA.FTZ R208, R0, R2.reuse, -R152.reuse ;  /* 0x0000000200d07223 */ /* 0x180fe20000010898 */
[----:B------:R-:W0:Y:S01]  /*8e70*/  SHFL.BFLY PT, R7, R154, 0x2, 0x1f ;  /* 0x0c401f009a077f89 */ /* 0x000e2200000e0000 */
[-C--:B------:R-:W-:Y:S01]  /*8e80*/  FMUL.FTZ R3, R3, R2.reuse ;  /* 0x0000000203037220 */ /* 0x080fe20000410000 */
[-CC-:B------:R-:W-:Y:S01]  /*8e90*/  FFMA.FTZ R204, R191, R2.reuse, -R152.reuse ;  /* 0x00000002bfcc7223 */ /* 0x180fe20000010898 */
[-CC-:B------:R-:W-:Y:S01]  /*8ea0*/  FFMA.FTZ R191, R209, R2.reuse, -R152.reuse ;  /* 0x00000002d1bf7223 */ /* 0x180fe20000010898 */
[-CC-:B------:R-:W-:Y:S01]  /*8eb0*/  FFMA.FTZ R206, R201, R2.reuse, -R152.reuse ;  /* 0x00000002c9ce7223 */ /* 0x180fe20000010898 */
[----:B------:R-:W-:Y:S01]  /*8ec0*/  MUFU.EX2 R208, R208 ;  /* 0x000000d000d07308 */ /* 0x000fe20000000800 */
[-CC-:B------:R-:W-:Y:S01]  /*8ed0*/  FFMA.FTZ R201, R213, R2.reuse, -R152.reuse ;  /* 0x00000002d5c97223 */ /* 0x180fe20000010898 */
[-CC-:B------:R-:W-:Y:S01]  /*8ee0*/  FFMA.FTZ R202, R215, R2.reuse, -R152.reuse ;  /* 0x00000002d7ca7223 */ /* 0x180fe20000010898 */
[-CC-:B------:R-:W-:Y:S01]  /*8ef0*/  FFMA.FTZ R210, R207, R2.reuse, -R152.reuse ;  /* 0x00000002cfd27223 */ /* 0x180fe20000010898 */
[-CC-:B------:R-:W-:Y:S01]  /*8f00*/  FFMA.FTZ R200, R211, R2.reuse, -R152.reuse ;  /* 0x00000002d3c87223 */ /* 0x180fe20000010898 */
[-CC-:B------:R-:W-:Y:S01]  /*8f10*/  FFMA.FTZ R213, R221, R2.reuse, -R152.reuse ;  /* 0x00000002ddd57223 */ /* 0x180fe20000010898 */
[-CC-:B------:R-:W-:Y:S01]  /*8f20*/  FFMA.FTZ R215, R233, R2.reuse, -R152.reuse ;  /* 0x00000002e9d77223 */ /* 0x180fe20000010898 */
[-CC-:B------:R-:W-:Y:S01]  /*8f30*/  FFMA.FTZ R156, R229, R2.reuse, -R152.reuse ;  /* 0x00000002e59c7223 */ /* 0x180fe20000010898 */
[----:B------:R-:W1:Y:S08]  /*8f40*/  MUFU.EX2 R3, R3 ;  /* 0x0000000300037308 */ /* 0x000e700000000800 */
[----:B------:R-:W2:Y:S01]  /*8f50*/  MUFU.EX2 R21, R21 ;  /* 0x0000001500157308 */ /* 0x000ea20000000800 */
[----:B0-----:R-:W-:Y:S01]  /*8f60*/  FMNMX.FTZ R0, R154, R7, !PT ;  /* 0x000000079a007209 */ /* 0x001fe20007810000 */
[----:B------:R-:W-:-:S04]  /*8f70*/  FFMA.FTZ R154, R227, R2, -R152 ;  /* 0x00000002e39a7223 */ /* 0x000fc80000010898 */
[----:B------:R-:W0:Y:S02]  /*8f80*/  SHFL.BFLY PT, R7, R0, 0x1, 0x1f ;  /* 0x0c201f0000077f89 */ /* 0x000e2400000e0000 */
[----:B------:R-:W-:Y:S01]  /*8f90*/  MUFU.EX2 R210, R210 ;  /* 0x000000d200d27308 */ /* 0x000fe20000000800 */
[----:B-1----:R-:W-:-:S07]  /*8fa0*/  FFMA.FTZ R168, R3, R15, R208 ;  /* 0x0000000f03a87223 */ /* 0x002fce00000100d0 */
[----:B------:R-:W-:Y:S01]  /*8fb0*/  MUFU.EX2 R204, R204 ;  /* 0x000000cc00cc7308 */ /* 0x000fe20000000800 */
[----:B--2---:R-:W-:-:S07]  /*8fc0*/  F2FP.BF16.F32.PACK_AB R208, R21, R208 ;  /* 0x000000d015d0723e */ /* 0x004fce00000010ff */
[----:B------:R-:W-:Y:S01]  /*8fd0*/  MUFU.EX2 R191, R191 ;  /* 0x000000bf00bf7308 */ /* 0x000fe20000000800 */
[----:B0-----:R-:W-:-:S07]  /*8fe0*/  FMNMX.FTZ R7, R0, R7, !PT ;  /* 0x0000000700077209 */ /* 0x001fce0007810000 */
[----:B------:R-:W-:Y:S08]  /*8ff0*/  MUFU.EX2 R206, R206 ;  /* 0x000000ce00ce7308 */ /* 0x000ff00000000800 */
[----:B------:R-:W-:Y:S08]  /*9000*/  MUFU.EX2 R200, R200 ;  /* 0x000000c800c87308 */ /* 0x000ff00000000800 */
[----:B------:R-:W-:Y:S08]  /*9010*/  MUFU.EX2 R201, R201 ;  /* 0x000000c900c97308 */ /* 0x000ff00000000800 */
[----:B------:R-:W-:Y:S08]  /*9020*/  MUFU.EX2 R202, R202 ;  /* 0x000000ca00ca7308 */ /* 0x000ff00000000800 */
[----:B------:R-:W-:Y:S08]  /*9030*/  MUFU.EX2 R213, R213 ;  /* 0x000000d500d57308 */ /* 0x000ff00000000800 */
[----:B------:R-:W-:Y:S08]  /*9040*/  MUFU.EX2 R215, R215 ;  /* 0x000000d700d77308 */ /* 0x000ff00000000800 */
[----:B------:R-:W-:Y:S08]  /*9050*/  MUFU.EX2 R154, R154 ;  /* 0x0000009a009a7308 */ /* 0x000ff00000000800 */
[----:B------:R-:W-:Y:S01]  /*9060*/  MUFU.EX2 R156, R156 ;  /* 0x0000009c009c7308 */ /* 0x000fe20000000800 */
[----:B------:R-:W-:-:S02]  /*9070*/  WARPGROUP.DEPBAR.LE gsb0, 0x0 ;  /* 0x00008000000079c5 */ /* 0x000fc40000010000 */
[----:B------:R-:W-:Y:S01]  /*9080*/  WARPGROUP.ARRIVE ;  /* 0x00000000000079c5 */ /* 0x000fe20000000000 */
[-C--:B------:R-:W-:Y:S01]  /*9090*/  FFMA.FTZ R197, R205, R2.reuse, -R152 ;  /* 0x00000002cdc57223 */ /* 0x080fe20000010898 */
[C---:B------:R-:W-:Y:S01]  /*90a0*/  FADD.FTZ R205, -R7.reuse, R20 ;  /* 0x0000001407cd7221 */ /* 0x040fe20000010100 */
[-C--:B------:R-:W-:Y:S01]  /*90b0*/  FMUL.FTZ R20, R7, R2.reuse ;  /* 0x0000000207147220 */ /* 0x080fe20000410000 */
[-CC-:B------:R-:W-:Y:S01]  /*90c0*/  FFMA.FTZ R199, R203, R2.reuse, -R152.reuse ;  /* 0x00000002cbc77223 */ /* 0x180fe20000010898 */
[-C--:B------:R-:W-:Y:S01]  /*90d0*/  FFMA.FTZ R203, R217, R2.reuse, -R152 ;  /* 0x00000002d9cb7223 */ /* 0x080fe20000010898 */
[----:B------:R-:W-:Y:S01]  /*90e0*/  HGMMA.64x256x16.F32.BF16 R24, R192, gdesc[UR8].tnspB, R24, gsb0 ;  /* 0x43e00008c0187df0 */ /* 0x000fe20008001818 */
[-C--:B------:R-:W-:Y:S01]  /*90f0*/  FMUL.FTZ R0, R205, R2.reuse ;  /* 0x00000002cd007220 */ /* 0x080fe20000410000 */
[-C--:B------:R-:W-:Y:S01]  /*9100*/  FFMA.FTZ R209, R23, R2.reuse, -R20 ;  /* 0x0000000217d17223 */ /* 0x080fe20000010814 */
[-CC-:B------:R-:W-:Y:S01]  /*9110*/  FFMA.FTZ R196, R219, R2.reuse, -R152.reuse ;  /* 0x00000002dbc47223 */ /* 0x180fe20000010898 */
[-CC-:B------:R-:W-:Y:S01]  /*9120*/  FFMA.FTZ R198, R223, R2.reuse, -R152.reuse ;  /* 0x00000002dfc67223 */ /* 0x180fe20000010898 */
[-CC-:B------:R-:W-:Y:S01]  /*9130*/  FFMA.FTZ R217, R231, R2.reuse, -R152.reuse ;  /* 0x00000002e7d97223 */ /* 0x180fe20000010898 */
[-C--:B------:R-:W-:Y:S01]  /*9140*/  FFMA.FTZ R219, R225, R2.reuse, -R152 ;  /* 0x00000002e1db7223 */ /* 0x080fe20000010898 */
[-CC-:B------:R-:W-:Y:S01]  /*9150*/  FFMA.FTZ R152, R185, R2.reuse, -R20.reuse ;  /* 0x00000002b9987223 */ /* 0x180fe20000010814 */
[----:B------:R-:W-:Y:S01]  /*9160*/  MUFU.EX2 R0, R0 ;  /* 0x0000000000007308 */ /* 0x000fe20000000800 */
[-CC-:B------:R-:W-:Y:S01]  /*9170*/  FFMA.FTZ R23, R157, R2.reuse, -R20.reuse ;  /* 0x000000029d177223 */ /* 0x180fe20000010814 */
[----:B------:R-:W-:Y:S01]  /*9180*/  MOV R157, UR14 ;  /* 0x0000000e009d7c02 */ /* 0x000fe20008000f00 */
[-CC-:B------:R-:W-:Y:S01]  /*9190*/  FFMA.FTZ R211, R187, R2.reuse, -R20.reuse ;  /* 0x00000002bbd37223 */ /* 0x180fe20000010814 */
[-CC-:B------:R-:W-:Y:S01]  /*91a0*/  FFMA.FTZ R158, R189, R2.reuse, -R20.reuse ;  /* 0x00000002bd9e7223 */ /* 0x180fe20000010814 */
[-CC-:B------:R-:W-:Y:S01]  /*91b0*/  FFMA.FTZ R164, R161, R2.reuse, -R20.reuse ;  /* 0x00000002a1a47223 */ /* 0x180fe20000010814 */
[----:B------:R-:W-:Y:S01]  /*91c0*/  FFMA.FTZ R205, R177, R2, -R20 ;  /* 0x00000002b1cd7223 */ /* 0x000fe20000010814 */
[----:B------:R-:W-:Y:S01]  /*91d0*/  @!P1 VIADD R157, R157, 0x38840 ;  /* 0x000388409d9d9836 */ /* 0x000fe20000000000 */
[----:B------:R-:W0:Y:S01]  /*91e0*/  MUFU.EX2 R209, R209 ;  /* 0x000000d100d17308 */ /* 0x000e220000000800 */
[----:B------:R-:W-:-:S02]  /*91f0*/  IMAD.U32 R161, RZ, RZ, UR7 ;  /* 0x00000007ffa17e24 */ /* 0x000fc4000f8e00ff */
[-CC-:B------:R-:W-:Y:S01]  /*9200*/  FFMA.FTZ R160, R179, R2.reuse, -R20.reuse ;  /* 0x00000002b3a07223 */ /* 0x180fe20000010814 */
[-CC-:B------:R-:W-:Y:S01]  /*9210*/  FFMA.FTZ R207, R181, R2.reuse, -R20.reuse ;  /* 0x00000002b5cf7223 */ /* 0x180fe20000010814 */
[----:B------:R-:W-:Y:S01]  /*9220*/  @!P1 PRMT R157, RZ, 0x654, R157 ;  /* 0x00000654ff9d9816 */ /* 0x000fe2000000009d */
[----:B------:R-:W-:Y:S02]  /*9230*/  @!P1 VIADD R161, R161, 0x38860 ;  /* 0x00038860a1a19836 */ /* 0x000fe40000000000 */
[-CC-:B------:R-:W-:Y:S01]  /*9240*/  FFMA.FTZ R162, R153, R2.reuse, -R20.reuse ;  /* 0x0000000299a27223 */ /* 0x180fe20000010814 */
[-CC-:B------:R-:W-:Y:S01]  /*9250*/  FFMA.FTZ R153, R165, R2.reuse, -R20.reuse ;  /* 0x00000002a5997223 */ /* 0x180fe20000010814 */
[----:B------:R-:W1:Y:S01]  /*9260*/  MUFU.EX2 R152, R152 ;  /* 0x0000009800987308 */ /* 0x000e620000000800 */
[-CC-:B------:R-:W-:Y:S01]  /*9270*/  FFMA.FTZ R166, R169, R2.reuse, -R20.reuse ;  /* 0x00000002a9a67223 */ /* 0x180fe20000010814 */
[----:B------:R-:W-:Y:S01]  /*9280*/  @!P1 PRMT R161, RZ, 0x654, R161 ;  /* 0x00000654ffa19816 */ /* 0x000fe200000000a1 */
[-CC-:B------:R-:W-:Y:S01]  /*9290*/  FFMA.FTZ R171, R171, R2.reuse, -R20.reuse ;  /* 0x00000002abab7223 */ /* 0x180fe20000010814 */
[-CC-:B------:R-:W-:Y:S01]  /*92a0*/  FFMA.FTZ R173, R173, R2.reuse, -R20.reuse ;  /* 0x00000002adad7223 */ /* 0x180fe20000010814 */
[-CC-:B------:R-:W-:Y:S01]  /*92b0*/  FFMA.FTZ R167, R167, R2.reuse, -R20.reuse ;  /* 0x00000002a7a77223 */ /* 0x180fe20000010814 */
[-CC-:B------:R-:W-:Y:S01]  /*92c0*/  FFMA.FTZ R175, R175, R2.reuse, -R20.reuse ;  /* 0x00000002afaf7223 */ /* 0x180fe20000010814 */
[--C-:B------:R-:W-:Y:S01]  /*92d0*/  FFMA.FTZ R155, R155, R2, -R20.reuse ;  /* 0x000000029b9b7223 */ /* 0x100fe20000010814 */
[----:B------:R-:W-:Y:S01]  /*92e0*/  MUFU.EX2 R197, R197 ;  /* 0x000000c500c57308 */ /* 0x000fe20000000800 */
[----:B0-----:R-:W-:Y:S01]  /*92f0*/  FFMA.FTZ R15, R0, R14, R209 ;  /* 0x0000000e000f7223 */ /* 0x001fe200000100d1 */
[----:B------:R-:W-:-:S06]  /*9300*/  FFMA.FTZ R183, R183, R2, -R20 ;  /* 0x00000002b7b77223 */ /* 0x000fcc0000010814 */
[----:B------:R-:W-:Y:S01]  /*9310*/  MUFU.EX2 R211, R211 ;  /* 0x000000d300d37308 */ /* 0x000fe20000000800 */
[----:B-1----:R-:W-:-:S07]  /*9320*/  F2FP.BF16.F32.PACK_AB R209, R152, R209 ;  /* 0x000000d198d1723e */ /* 0x002fce00000010ff */
[----:B------:R-:W-:Y:S08]  /*9330*/  MUFU.EX2 R158, R158 ;  /* 0x0000009e009e7308 */ /* 0x000ff00000000800 */
        /* <DEDUP_REMOVED lines=16> */
[----:B------:R-:W0:Y:S08]  /*9440*/  MUFU.EX2 R217, R217 ;  /* 0x000000d900d97308 */ /* 0x000e300000000800 */
[----:B------:R-:W1:Y:S08]  /*9450*/  MUFU.EX2 R155, R155 ;  /* 0x0000009b009b7308 */ /* 0x000e700000000800 */
[----:B------:R-:W-:Y:S08]  /*9460*/  MUFU.EX2 R183, R183 ;  /* 0x000000b700b77308 */ /* 0x000ff00000000800 */
[----:B------:R-:W2:Y:S01]  /*9470*/  MUFU.EX2 R219, R219 ;  /* 0x000000db00db7308 */ /* 0x000ea20000000800 */
[----:B------:R-:W-:-:S02]  /*9480*/  WARPGROUP.DEPBAR.LE gsb0, 0x0 ;  /* 0x00008000000079c5 */ /* 0x000fc40000010000 */
[----:B------:R3:W-:Y:S01]  /*9490*/  @!P1 SYNCS.ARRIVE.TRANS64.RED.A1T0 RZ, [R157+URZ], RZ ;  /* 0x000000ff9dff99a7 */ /* 0x0007e2000810043f */
[----:B0-----:R-:W-:Y:S02]  /*94a0*/  F2FP.BF16.F32.PACK_AB R192, R217, R154 ;  /* 0x0000009ad9c0723e */ /* 0x001fe400000010ff */
[----:B-1----:R-:W-:Y:S02]  /*94b0*/  F2FP.BF16.F32.PACK_AB R193, R155, R175 ;  /* 0x000000af9bc1723e */ /* 0x002fe400000010ff */
[----:B--2---:R-:W-:Y:S01]  /*94c0*/  F2FP.BF16.F32.PACK_AB R194, R219, R156 ;  /* 0x0000009cdbc2723e */ /* 0x004fe200000010ff */
[----:B---3--:R-:W-:Y:S01]  /*94d0*/  FADD.FTZ R157, R21, R168 ;  /* 0x000000a8159d7221 */ /* 0x008fe20000010000 */
[----:B------:R-:W-:Y:S01]  /*94e0*/  FADD.FTZ R168, R152, R15 ;  /* 0x0000000f98a87221 */ /* 0x000fe20000010000 */
[----:B------:R0:W-:Y:S01]  /*94f0*/  @!P1 SYNCS.ARRIVE.TRANS64.RED.A1T0 RZ, [R161+URZ], RZ ;  /* 0x000000ffa1ff99a7 */ /* 0x0001e2000810043f */
[-C--:B------:R-:W-:Y:S01]  /*9500*/  FFMA.FTZ R15, R163, R2.reuse, -R20 ;  /* 0x00000002a30f7223 */ /* 0x080fe20000010814 */
[----:B------:R-:W-:Y:S01]  /*9510*/  FADD.FTZ R170, R210, R157 ;  /* 0x0000009dd2aa7221 */ /* 0x000fe20000010000 */
[----:B------:R-:W-:Y:S01]  /*9520*/  FADD.FTZ R157, R211, R168 ;  /* 0x000000a8d39d7221 */ /* 0x000fe20000010000 */
[----:B------:R-:W-:Y:S01]  /*9530*/  FFMA.FTZ R20, R159, R2, -R20 ;  /* 0x000000029f147223 */ /* 0x000fe20000010814 */
[----:B------:R-:W-:-:S02]  /*9540*/  F2FP.BF16.F32.PACK_AB R211, R158, R211 ;  /* 0x000000d39ed3723e */ /* 0x000fc400000010ff */
[----:B------:R-:W-:Y:S01]  /*9550*/  FADD.FTZ R168, R158, R157 ;  /* 0x0000009d9ea87221 */ /* 0x000fe20000010000 */
[C---:B0-----:R-:W-:Y:S01]  /*9560*/  FADD.FTZ R161, R197.reuse, R170 ;  /* 0x000000aac5a17221 */ /* 0x041fe20000010000 */
[----:B------:R-:W0:Y:S01]  /*9570*/  MUFU.EX2 R15, R15 ;  /* 0x0000000f000f7308 */ /* 0x000e220000000800 */
[----:B------:R-:W-:Y:S01]  /*9580*/  F2FP.BF16.F32.PACK_AB R210, R197, R210 ;  /* 0x000000d2c5d2723e */ /* 0x000fe200000010ff */
[----:B------:R-:W-:Y:S01]  /*9590*/  FADD.FTZ R157, R205, R168 ;  /* 0x000000a8cd9d7221 */ /* 0x000fe20000010000 */
[----:B------:R-:W-:Y:S01]  /*95a0*/  FADD.FTZ R170, R204, R161 ;  /* 0x000000a1ccaa7221 */ /* 0x000fe20000010000 */
[C---:B------:R-:W-:Y:S02]  /*95b0*/  F2FP.BF16.F32.PACK_AB R204, R191.reuse, R204 ;  /* 0x000000ccbfcc723e */ /* 0x040fe400000010ff */
[C---:B------:R-:W-:Y:S01]  /*95c0*/  FADD.FTZ R168, R160.reuse, R157 ;  /* 0x0000009da0a87221 */ /* 0x040fe20000010000 */
[----:B------:R-:W-:Y:S01]  /*95d0*/  FADD.FTZ R161, R191, R170 ;  /* 0x000000aabfa17221 */ /* 0x000fe20000010000 */
[----:B------:R-:W1:Y:S01]  /*95e0*/  MUFU.EX2 R20, R20 ;  /* 0x0000001400147308 */ /* 0x000e620000000800 */
[----:B------:R-:W-:Y:S01]  /*95f0*/  F2FP.BF16.F32.PACK_AB R205, R160, R205 ;  /* 0x000000cda0cd723e */ /* 0x000fe200000010ff */
[----:B------:R-:W-:Y:S01]  /*9600*/  FADD.FTZ R157, R207, R168 ;  /* 0x000000a8cf9d7221 */ /* 0x000fe20000010000 */
[----:B------:R-:W-:Y:S01]  /*9610*/  FADD.FTZ R170, R206, R161 ;  /* 0x000000a1ceaa7221 */ /* 0x000fe20000010000 */
[----:B------:R-:W-:-:S02]  /*9620*/  F2FP.BF16.F32.PACK_AB R206, R199, R206 ;  /* 0x000000cec7ce723e */ /* 0x000fc400000010ff */
[C---:B------:R-:W-:Y:S01]  /*9630*/  FADD.FTZ R168, R162.reuse, R157 ;  /* 0x0000009da2a87221 */ /* 0x040fe20000010000 */
[----:B------:R-:W-:Y:S01]  /*9640*/  FADD.FTZ R161, R199, R170 ;  /* 0x000000aac7a17221 */ /* 0x000fe20000010000 */
[----:B------:R-:W-:Y:S02]  /*9650*/  F2FP.BF16.F32.PACK_AB R207, R162, R207 ;  /* 0x000000cfa2cf723e */ /* 0x000fe400000010ff */
[----:B------:R-:W-:Y:S01]  /*9660*/  FADD.FTZ R21, R23, R168 ;  /* 0x000000a817157221 */ /* 0x000fe20000010000 */
[----:B------:R-:W-:Y:S01]  /*9670*/  FADD.FTZ R170, R200, R161 ;  /* 0x000000a1c8aa7221 */ /* 0x000fe20000010000 */
[----:B0-----:R-:W-:Y:S02]  /*9680*/  F2FP.BF16.F32.PACK_AB R197, R15, R14 ;  /* 0x0000000e0fc5723e */ /* 0x001fe400000010ff */
[----:B------:R-:W-:Y:S01]  /*9690*/  FADD.FTZ R152, R164, R21 ;  /* 0x00000015a4987221 */ /* 0x000fe20000010000 */
[C---:B------:R-:W-:Y:S01]  /*96a0*/  FADD.FTZ R157, R201.reuse, R170 ;  /* 0x000000aac99d7221 */ /* 0x040fe20000010000 */
[----:B------:R-:W-:-:S02]  /*96b0*/  F2FP.BF16.F32.PACK_AB R200, R201, R200 ;  /* 0x000000c8c9c8723e */ /* 0x000fc400000010ff */
[----:B------:R-:W-:Y:S01]  /*96c0*/  FADD.FTZ R21, R153, R152 ;  /* 0x0000009899157221 */ /* 0x000fe20000010000 */
[----:B------:R-:W-:Y:S01]  /*96d0*/  FADD.FTZ R168, R202, R157 ;  /* 0x0000009dcaa87221 */ /* 0x000fe20000010000 */
[----:B------:R-:W-:Y:S01]  /*96e0*/  F2FP.BF16.F32.PACK_AB R201, R164, R23 ;  /* 0x00000017a4c9723e */ /* 0x000fe200000010ff */
[----:B------:R-:W-:Y:S02]  /*96f0*/  IMAD.MOV.U32 R23, RZ, RZ, R8 ;  /* 0x000000ffff177224 */ /* 0x000fe400078e0008 */
[----:B------:R-:W-:Y:S01]  /*9700*/  FADD.FTZ R21, R166, R21 ;  /* 0x00000015a6157221 */ /* 0x000fe20000010000 */
[C---:B------:R-:W-:Y:S01]  /*9710*/  FADD.FTZ R157, R203.reuse, R168 ;  /* 0x000000a8cb9d7221 */ /* 0x040fe20000010000 */
[----:B------:R-:W-:Y:S02]  /*9720*/  F2FP.BF16.F32.PACK_AB R202, R203, R202 ;  /* 0x000000cacbca723e */ /* 0x000fe400000010ff */
[----:B-1----:R-:W-:Y:S01]  /*9730*/  F2FP.BF16.F32.PACK_AB R195, R20, R183 ;  /* 0x000000b714c3723e */ /* 0x002fe200000010ff */
[----:B------:R-:W-:Y:S01]  /*9740*/  FADD.FTZ R152, R196, R157 ;  /* 0x0000009dc4987221 */ /* 0x000fe20000010000 */
[----:B------:R-:W-:-:S02]  /*9750*/  F2FP.BF16.F32.PACK_AB R203, R166, R153 ;  /* 0x00000099a6cb723e */ /* 0x000fc400000010ff */
[C---:B------:R-:W-:Y:S01]  /*9760*/  F2FP.BF16.F32.PACK_AB R196, R213.reuse, R196 ;  /* 0x000000c4d5c4723e */ /* 0x040fe200000010ff */
[----:B------:R-:W-:Y:S01]  /*9770*/  FADD.FTZ R157, R213, R152 ;  /* 0x00000098d59d7221 */ /* 0x000fe20000010000 */
[----:B------:R-:W-:Y:S01]  /*9780*/  FADD.FTZ R152, R14, R21 ;  /* 0x000000150e987221 */ /* 0x000fe20000010000 */
[----:B------:R-:W-:Y:S02]  /*9790*/  F2FP.BF16.F32.PACK_AB R199, R167, R173 ;  /* 0x000000ada7c7723e */ /* 0x000fe400000010ff */
[----:B------:R-:W-:Y:S01]  /*97a0*/  FADD.FTZ R158, R198, R157 ;  /* 0x0000009dc69e7221 */ /* 0x000fe20000010000 */
[----:B------:R-:W-:Y:S01]  /*97b0*/  FADD.FTZ R152, R15, R152 ;  /* 0x000000980f987221 */ /* 0x000fe20000010000 */
[C---:B------:R-:W-:Y:S02]  /*97c0*/  F2FP.BF16.F32.PACK_AB R198, R215.reuse, R198 ;  /* 0x000000c6d7c6723e */ /* 0x040fe400000010ff */
[----:B------:R-:W-:Y:S01]  /*97d0*/  FADD.FTZ R21, R215, R158 ;  /* 0x0000009ed7157221 */ /* 0x000fe20000010000 */
[----:B------:R-:W-:-:S03]  /*97e0*/  FADD.FTZ R152, R173, R152 ;  /* 0x00000098ad987221 */ /* 0x000fc60000010000 */
[----:B------:R-:W-:Y:S01]  /*97f0*/  FADD.FTZ R158, R154, R21 ;  /* 0x000000159a9e7221 */ /* 0x000fe20000010000 */
[----:B------:R-:W-:Y:S01]  /*9800*/  FADD.FTZ R152, R167, R152 ;  /* 0x00000098a7987221 */ /* 0x000fe20000010000 */
[----:B------:R-:W-:Y:S02]  /*9810*/  IMAD.MOV.U32 R21, RZ, RZ, R6 ;  /* 0x000000ffff157224 */ /* 0x000fe400078e0006 */
[----:B------:R-:W-:Y:S01]  /*9820*/  FADD.FTZ R15, R217, R158 ;  /* 0x0000009ed90f7221 */ /* 0x000fe20000010000 */
[----:B------:R-:W-:-:S03]  /*9830*/  FADD.FTZ R152, R175, R152 ;  /* 0x00000098af987221 */ /* 0x000fc60000010000 */
[----:B------:R-:W-:Y:S01]  /*9840*/  FADD.FTZ R14, R156, R15 ;  /* 0x0000000f9c0e7221 */ /* 0x000fe20000010000 */
[----:B------:R-:W-:-:S03]  /*9850*/  FADD.FTZ R152, R155, R152 ;  /* 0x000000989b987221 */ /* 0x000fc60000010000 */
[----:B------:R-:W-:Y:S01]  /*9860*/  FADD.FTZ R15, R219, R14 ;  /* 0x0000000edb0f7221 */ /* 0x000fe20000010000 */
[----:B------:R-:W-:-:S04]  /*9870*/  FADD.FTZ R152, R183, R152 ;  /* 0x00000098b7987221 */ /* 0x000fc80000010000 */
[----:B------:R-:W-:Y:S01]  /*9880*/  FADD.FTZ R14, R20, R152 ;  /* 0x00000098140e7221 */ /* 0x000fe20000010000 */
[----:B------:R-:W-:Y:S01]  /*9890*/  IMAD.MOV.U32 R20, RZ, RZ, R7 ;  /* 0x000000ffff147224 */ /* 0x000fe200078e0007 */
[----:B------:R-:W-:Y:S06]  /*98a0*/  @P2 BRA `(.L_x_28) ;  /* 0xffffffc000442947 */ /* 0x000fec000383ffff */
.L_x_19:
[----:B------:R-:W-:Y:S06]  /*98b0*/  BAR.ARV 0x8, 0x180 ;  /* 0x0206000000007b1d */ /* 0x000fec0000002000 */
        /* <DEDUP_REMOVED lines=128> */
[----:B------:R-:W-:Y:S06]  /*a0c0*/  @!P0 BRA `(.L_x_29) ;  /* 0x0000000000048947 */ /* 0x000fec0003800000 */
[----:B------:R-:W-:Y:S01]  /*a0d0*/  BPT.TRAP 0x1 ;  /* 0x000000040000795c */ /* 0x000fe20000300000 */
.L_x_29:
[----:B------:R-:W-:Y:S02]  /*a0e0*/  R2UR UR4, R16 ;  /* 0x00000000100472ca */ /* 0x000fe400000e0000 */
[----:B------:R-:W-:-:S11]  /*a0f0*/  SHF.L.U32 R8, R8, 0x1f, RZ ;  /* 0x0000001f08087819 */ /* 0x000fd600000006ff */
[----:B------:R-:W-:-:S04]  /*a100*/  LEA R11, R9, UR4, 0x3 ;  /* 0x00000004090b7c11 */ /* 0x000fc8000f8e18ff */
[----:B------:R0:W1:Y:S01]  /*a110*/  SYNCS.PHASECHK.TRANS64.TRYWAIT P2, [R11+URZ+0x38850], R8 ;  /* 0x038850080b0075a7 */ /* 0x000062000804017f */
[----:B------:R-:W-:Y:S05]  /*a120*/  @!P0 BRA `(.L_x_30) ;  /* 0x0000000000048947 */ /* 0x000fea0003800000 */
[----:B------:R-:W-:Y:S01]  /*a130*/  BPT.TRAP 0x1 ;  /* 0x000000040000795c */ /* 0x000fe20000300000 */
.L_x_30:
[----:B-1----:R-:W-:Y:S05]  /*a140*/  @P2 BRA `(.L_x_31) ;  /* 0x0000000000082947 */ /* 0x002fea0003800000 */
[----:B------:R-:W1:Y:S02]  /*a150*/  SYNCS.PHASECHK.TRANS64.TRYWAIT P0, [R11+URZ+0x38850], R8 ;  /* 0x038850080b0075a7 */ /* 0x000e64000800017f */
[----:B-1----:R-:W-:Y:S05]  /*a160*/  @!P0 BRA `(.L_x_32) ;  /* 0x0000007800908947 */ /* 0x002fea0003800000 */
.L_x_31:
[----:B------:R-:W-:Y:S01]  /*a170*/  R2UR UR4, R16 ;  /* 0x00000000100472ca */ /* 0x000fe200000e0000 */
[----:B------:R-:W-:Y:S01]  /*a180*/  WARPGROUP.ARRIVE ;  /* 0x00000000000079c5 */ /* 0x000fe20000000000 */
[----:B------:R-:W-:Y:S01]  /*a190*/  R2UR UR5, R9 ;  /* 0x00000000090572ca */ /* 0x000fe200000e0000 */
[----:B------:R-:W-:Y:S01]  /*a1a0*/  UMOV UR7, 0x40000040 ;  /* 0x4000004000077882 */ /* 0x000fe20000000000 */
[----:B------:R-:W2:Y:S01]  /*a1b0*/  SHFL.BFLY PT, R0, R15, 0x2, 0x1f ;  /* 0x0c401f000f007f89 */ /* 0x000ea200000e0000 */
[----:B01----:R-:W-:-:S03]  /*a1c0*/  @!P1 VIADD R11, R11, 0x38860 ;  /* 0x000388600b0b9836 */ /* 0x003fc60000000000 */
[----:B------:R-:W0:Y:S02]  /*a1d0*/  SHFL.BFLY PT, R3, R14, 0x2, 0x1f ;  /* 0x0c401f000e037f89 */ /* 0x000e2400000e0000 */
[----:B------:R-:W-:-:S03]  /*a1e0*/  @!P1 PRMT R11, RZ, 0x654, R11 ;  /* 0x00000654ff0b9816 */ /* 0x000fc6000000000b */
[----:B------:R-:W-:-:S04]  /*a1f0*/  UIADD3 UR4, UR4, 0x400, URZ ;  /* 0x0000040004047890 */ /* 0x000fc8000fffe03f */
[----:B------:R-:W-:-:S04]  /*a200*/  USHF.R.U32.HI UR4, URZ, 0x4, UR4 ;  /* 0x000000043f047899 */ /* 0x000fc80008011604 */
[----:B------:R-:W-:-:S04]  /*a210*/  ULOP3.LUT UR4, UR4, 0x3fff, URZ, 0xc0, !UPT ;  /* 0x00003fff04047892 */ /* 0x000fc8000f8ec03f */
[----:B------:R-:W-:Y:S01]  /*a220*/  ULOP3.LUT UR4, UR4, 0x2800000, URZ, 0xfc, !UPT ;  /* 0x0280000004047892 */ /* 0x000fe2000f8efc3f */
[----:B--2---:R-:W-:-:S03]  /*a230*/  FADD.FTZ R0, R0, R15 ;  /* 0x0000000f00007221 */ /* 0x004fc60000010000 */
[----:B------:R-:W-:Y:S01]  /*a240*/  UIMAD UR4, UR5, 0xa00, UR4 ;  /* 0x00000a00050478a4 */ /* 0x000fe2000f8e0204 */
[----:B0-----:R-:W-:Y:S02]  /*a250*/  FADD.FTZ R4, R3, R14 ;  /* 0x0000000e03047221 */ /* 0x001fe40000010000 */
[----:B------:R-:W0:Y:S04]  /*a260*/  SHFL.BFLY PT, R3, R0, 0x1, 0x1f ;  /* 0x0c201f0000037f89 */ /* 0x000e2800000e0000 */
[----:B------:R-:W-:Y:S02]  /*a270*/  UMOV UR6, UR4 ;  /* 0x0000000400067c82 */ /* 0x000fe40008000000 */
[----:B------:R-:W-:Y:S01]  /*a280*/  HGMMA.64x256x16.F32.BF16 R24, R208, gdesc[UR4].tnspB, R24, gsb0 ;  /* 0x43e00004d0187df0 */ /* 0x000fe20008001818 */
[----:B------:R-:W-:Y:S01]  /*a290*/  UIADD3 UR6, UR4, 0x80, URZ ;  /* 0x0000008004067890 */ /* 0x000fe2000fffe03f */
[----:B------:R-:W1:Y:S01]  /*a2a0*/  SHFL.BFLY PT, R5, R4, 0x1, 0x1f ;  /* 0x0c201f0004057f89 */ /* 0x000e6200000e0000 */
[----:B------:R-:W-:Y:S01]  /*a2b0*/  UMOV UR7, 0x40000040 ;  /* 0x4000004000077882 */ /* 0x000fe20000000000 */
[----:B0-----:R-:W-:Y:S01]  /*a2c0*/  FADD.FTZ R12, R0, R3 ;  /* 0x00000003000c7221 */ /* 0x001fe20000010000 */
[----:B------:R-:W-:Y:S01]  /*a2d0*/  MOV R0, 0xff800000 ;  /* 0xff80000000007802 */ /* 0x000fe20000000f00 */
[----:B------:R-:W-:-:S03]  /*a2e0*/  IMAD.MOV.U32 R3, RZ, RZ, -0x800000 ;  /* 0xff800000ff037424 */ /* 0x000fc600078e00ff */
[----:B------:R-:W-:Y:S01]  /*a2f0*/  FSETP.NE.FTZ.AND P0, PT, R12, RZ, PT ;  /* 0x000000ff0c00720b */ /* 0x000fe20003f15000 */
[----:B-1----:R-:W-:Y:S01]  /*a300*/  FADD.FTZ R13, R4, R5 ;  /* 0x00000005040d7221 */ /* 0x002fe20000010000 */
[----:B------:R-:W-:-:S04]  /*a310*/  CS2R R4, SRZ ;  /* 0x0000000000047805 */ /* 0x000fc8000001ff00 */
[----:B------:R-:W-:-:S07]  /*a320*/  FSETP.NE.FTZ.AND P2, PT, R13, RZ, PT ;  /* 0x000000ff0d00720b */ /* 0x000fce0003f55000 */
[----:B------:R-:W0:Y:S01]  /*a330*/  @P0 MUFU.LG2 R8, R12 ;  /* 0x0000000c00080308 */ /* 0x000e220000000c00 */
[----:B------:R-:W-:-:S05]  /*a340*/  @P0 FMUL.FTZ R9, R2, 0.69314718246459960938 ;  /* 0x3f31721802090820 */ /* 0x000fca0000410000 */
[----:B------:R-:W-:Y:S02]  /*a350*/  @P2 FMUL.FTZ R15, R2, 0.69314718246459960938 ;  /* 0x3f317218020f2820 */ /* 0x000fe40000410000 */
[----:B------:R-:W1:Y:S08]  /*a360*/  @P2 MUFU.LG2 R10, R13 ;  /* 0x0000000d000a2308 */ /* 0x000e700000000c00 */
[----:B------:R-:W2:Y:S01]  /*a370*/  @P0 MUFU.RCP R5, R12 ;  /* 0x0000000c00050308 */ /* 0x000ea20000001000 */
[----:B0-----:R-:W-:-:S04]  /*a380*/  @P0 FMUL.FTZ R8, R8, 0.69314718246459960938 ;  /* 0x3f31721808080820 */ /* 0x001fc80000410000 */
[----:B------:R-:W-:Y:S01]  /*a390*/  @P0 FFMA.FTZ R0, R9, R6, R8 ;  /* 0x0000000609000223 */ /* 0x000fe20000010008 */
[----:B------:R-:W-:Y:S02]  /*a3a0*/  PLOP3.LUT P0, PT, PT, PT, PT, 0x8, 0x0 ;  /* 0x000000000000781c */ /* 0x000fe40003f0e170 */
[----:B------:R-:W0:Y:S01]  /*a3b0*/  @P2 MUFU.RCP R4, R13 ;  /* 0x0000000d00042308 */ /* 0x000e220000001000 */
[----:B-1----:R-:W-:-:S04]  /*a3c0*/  @P2 FMUL.FTZ R10, R10, 0.69314718246459960938 ;  /* 0x3f3172180a0a2820 */ /* 0x002fc80000410000 */
[----:B------:R-:W-:Y:S01]  /*a3d0*/  @P2 FFMA.FTZ R3, R15, R7, R10 ;  /* 0x000000070f032223 */ /* 0x000fe2000001000a */
[----:B------:R-:W-:Y:S02]  /*a3e0*/  WARPGROUP.DEPBAR.LE gsb0, 0x0 ;  /* 0x00008000000079c5 */ /* 0x000fe40000010000 */
[----:B------:R-:W-:-:S06]  /*a3f0*/  WARPGROUP.ARRIVE ;  /* 0x00000000000079c5 */ /* 0x000fcc0000000000 */
[----:B------:R-:W-:Y:S01]  /*a400*/  HGMMA.64x256x16.F32.BF16 R24, R204, gdesc[UR4].tnspB, R24, gsb0 ;  /* 0x43e00004cc187df0 */ /* 0x000fe20008001818 */
[----:B------:R-:W-:Y:S01]  /*a410*/  UIADD3 UR6, UR4, 0x100, URZ ;  /* 0x0000010004067890 */ /* 0x000fe2000fffe03f */
[----:B------:R-:W-:Y:S01]  /*a420*/  UMOV UR7, 0x40000040 ;  /* 0x4000004000077882 */ /* 0x000fe20000000000 */
[----:B------:R-:W-:Y:S02]  /*a430*/  WARPGROUP.DEPBAR.LE gsb0, 0x0 ;  /* 0x00008000000079c5 */ /* 0x000fe40000010000 */
[----:B------:R-:W-:-:S15]  /*a440*/  WARPGROUP.ARRIVE ;  /* 0x00000000000079c5 */ /* 0x000fde0000000000 */
[----:B------:R-:W-:-:S08]  /*a450*/  NOP ;  /* 0x0000000000007918 */ /* 0x000fd00000000000 */
[----:B------:R-:W-:Y:S01]  /*a460*/  HGMMA.64x256x16.F32.BF16 R24, R200, gdesc[UR4].tnspB, R24, gsb0 ;  /* 0x43e00004c8187df0 */ /* 0x000fe20008001818 */
[----:B------:R-:W-:Y:S01]  /*a470*/  UIADD3 UR6, UR4, 0x180, URZ ;  /* 0x0000018004067890 */ /* 0x000fe2000fffe03f */
[----:B------:R-:W-:Y:S01]  /*a480*/  UMOV UR7, 0x40000040 ;  /* 0x4000004000077882 */ /* 0x000fe20000000000 */
[----:B------:R-:W-:Y:S01]  /*a490*/  UIADD3 UR4, UR4, 0x200, URZ ;  /* 0x0000020004047890 */ /* 0x000fe2000fffe03f */
[----:B------:R-:W-:Y:S02]  /*a4a0*/  WARPGROUP.DEPBAR.LE gsb0, 0x0 ;  /* 0x00008000000079c5 */ /* 0x000fe40000010000 */
[----:B------:R-:W-:-:S15]  /*a4b0*/  WARPGROUP.ARRIVE ;  /* 0x00000000000079c5 */ /* 0x000fde0000000000 */
[----:B------:R-:W-:-:S07]  /*a4c0*/  NOP ;  /* 0x0000000000007918 */ /* 0x000fce0000000000 */
[----:B------:R-:W-:Y:S01]  /*a4d0*/  HGMMA.64x256x16.F32.BF16 R24, R196, gdesc[UR4].tnspB, R24, gsb0 ;  /* 0x43e00004c4187df0 */ /* 0x000fe20008001818 */
[----:B------:R-:W-:Y:S01]  /*a4e0*/  UMOV UR6, UR4 ;  /* 0x0000000400067c82 */ /* 0x000fe20008000000 */
[----:B------:R-:W-:Y:S01]  /*a4f0*/  UMOV UR7, 0x40000040 ;  /* 0x4000004000077882 */ /* 0x000fe20000000000 */
[----:B------:R-:W-:Y:S02]  /*a500*/  WARPGROUP.DEPBAR.LE gsb0, 0x0 ;  /* 0x00008000000079c5 */ /* 0x000fe40000010000 */
[----:B------:R-:W-:-:S15]  /*a510*/  WARPGROUP.ARRIVE ;  /* 0x00000000000079c5 */ /* 0x000fde0000000000 */
[----:B------:R-:W-:-:S08]  /*a520*/  NOP ;  /* 0x0000000000007918 */ /* 0x000fd00000000000 */
[----:B------:R-:W-:Y:S03]  /*a530*/  HGMMA.64x256x16.F32.BF16 R24, R192, gdesc[UR4].tnspB, R24, gsb0 ;  /* 0x43e00004c0187df0 */ /* 0x000fe60008001818 */
[----:B------:R-:W-:Y:S02]  /*a540*/  WARPGROUP.DEPBAR.LE gsb0, 0x0 ;  /* 0x00008000000079c5 */ /* 0x000fe40000010000 */
[----:B------:R1:W-:Y:S01]  /*a550*/  @!P1 SYNCS.ARRIVE.TRANS64.RED.A1T0 RZ, [R11+URZ], RZ ;  /* 0x000000ff0bff99a7 */ /* 0x0003e2000810043f */
[-C--:B--2---:R-:W-:Y:S01]  /*a560*/  FMUL.FTZ R24, R24, R5.reuse ;  /* 0x0000000518187220 */ /* 0x084fe20000410000 */
        /* <DEDUP_REMOVED lines=63> */
[-C--:B0-----:R-:W-:Y:S01]  /*a960*/  FMUL.FTZ R26, R26, R4.reuse ;  /* 0x000000041a1a7220 */ /* 0x081fe20000410000 */
        /* <DEDUP_REMOVED lines=62> */
[----:B-1----:R-:W-:-:S07]  /*ad50*/  FMUL.FTZ R151, R151, R4 ;  /* 0x0000000497977220 */ /* 0x002fce0000410000 */
.L_x_12:
[----:B------:R-:W-:Y:S05]  /*ad60*/  @P0 BRA `(.L_x_33) ;  /* 0x0000002000440947 */ /* 0x000fea0003800000 */
[----:B------:R-:W0:Y:S01]  /*ad70*/  S2R R2, SR_TID.X ;  /* 0x0000000000027919 */ /* 0x000e220000002100 */
[----:B------:R-:W1:Y:S01]  /*ad80*/  LDC R8, c[0x0][0xbe8] ;  /* 0x0002fa00ff087b82 */ /* 0x000e620000000800 */
[----:B------:R-:W-:Y:S01]  /*ad90*/  ULDC.64 UR4, c[0x0][0xbd0] ;  /* 0x0002f40000047ab9 */ /* 0x000fe20000000a00 */
[----:B------:R-:W-:Y:S01]  /*ada0*/  ULDC.64 UR6, c[0x0][0xb38] ;  /* 0x0002ce0000067ab9 */ /* 0x000fe20000000a00 */
[----:B------:R-:W-:Y:S01]  /*adb0*/  ULDC.64 UR10, c[0x0][0x208] ;  /* 0x00008200000a7ab9 */ /* 0x000fe20000000a00 */
[----:B------:R-:W-:Y:S04]  /*adc0*/  BSSY B0, `(.L_x_34) ;  /* 0x0000145000007945 */ /* 0x000fe80003800000 */
[----:B------:R-:W2:Y:S08]  /*add0*/  S2UR UR9, SR_CTAID.Z ;  /* 0x00000000000979c3 */ /* 0x000eb00000002700 */
[----:B------:R-:W3:Y:S08]  /*ade0*/  LDC.64 R20, c[0x0][0xbd8] ;  /* 0x0002f600ff147b82 */ /* 0x000ef00000000a00 */
[----:B------:R-:W-:Y:S01]  /*adf0*/  BAR.SYNC.DEFER_BLOCKING 0x1, 0x100 ;  /* 0x0044000000007b1d */ /* 0x000fe20000010000 */
[----:B-1----:R-:W-:-:S07]  /*ae00*/  ISETP.NE.AND P0, PT, R8, 0x1, PT ;  /* 0x000000010800780c */ /* 0x002fce0003f05270 */
[----:B------:R-:W1:Y:S01]  /*ae10*/  S2UR UR8, SR_CTAID.Y ;  /* 0x00000000000879c3 */ /* 0x000e620000002600 */
[----:B0-----:R-:W-:-:S07]  /*ae20*/  VIADD R7, R2, 0xffffff80 ;  /* 0xffffff8002077836 */ /* 0x001fce0000000000 */
[----:B------:R-:W1:Y:S01]  /*ae30*/  LDC R152, c[0x0][0xc50] ;  /* 0x00031400ff987b82 */ /* 0x000e620000000800 */
[----:B------:R-:W-:-:S04]  /*ae40*/  SHF.R.S32.HI R6, RZ, 0x1f, R7 ;  /* 0x0000001fff067819 */ /* 0x000fc80000011407 */
[----:B------:R-:W-:-:S03]  /*ae50*/  LEA.HI R9, R6, R7, RZ, 0x7 ;  /* 0x0000000706097211 */ /* 0x000fc600078f38ff */
[----:B------:R-:W0:Y:S01]  /*ae60*/  @P0 LDC R18, c[0x0][0xbec] ;  /* 0x0002fb00ff120b82 */ /* 0x000e220000000800 */
[----:B------:R-:W-:Y:S02]  /*ae70*/  LEA.HI R6, R6, R7, RZ, 0x2 ;  /* 0x0000000706067211 */ /* 0x000fe400078f10ff */
[----:B------:R-:W-:Y:S02]  /*ae80*/  LOP3.LUT R2, R9, 0xffffff80, RZ, 0xc0, !PT ;  /* 0xffffff8009027812 */ /* 0x000fe400078ec0ff */
[----:B------:R-:W-:Y:S02]  /*ae90*/  LOP3.LUT R6, R6, 0xfffffffc, RZ, 0xc0, !PT ;  /* 0xfffffffc06067812 */ /* 0x000fe400078ec0ff */
[----:B------:R-:W-:Y:S01]  /*aea0*/  SHF.R.S32.HI R12, RZ, 0x7, R9 ;  /* 0x00000007ff0c7819 */ /* 0x000fe20000011409 */
[C---:B------:R-:W-:Y:S01]  /*aeb0*/  IMAD.IADD R2, R7.reuse, 0x1, -R2 ;  /* 0x0000000107027824 */ /* 0x040fe200078e0a02 */
[----:B------:R-:W4:Y:S01]  /*aec0*/  LDC.64 R22, c[0x0][0xb40] ;  /* 0x0002d000ff167b82 */ /* 0x000f220000000a00 */
[----:B------:R-:W-:-:S03]  /*aed0*/  IMAD.IADD R7, R7, 0x1, -R6 ;  /* 0x0000000107077824 */ /* 0x000fc600078e0a06 */
[----:B------:R-:W-:-:S04]  /*aee0*/  SHF.R.S32.HI R11, RZ, 0x1f, R2 ;  /* 0x0000001fff0b7819 */ /* 0x000fc80000011402 */
[----:B------:R-:W-:Y:S01]  /*aef0*/  LEA.HI R10, R11, R2, RZ, 0x2 ;  /* 0x000000020b0a7211 */ /* 0x000fe200078f10ff */
[----:B------:R-:W5:Y:S03]  /*af00*/  @P0 LDC R17, c[0x0][0xbf0] ;  /* 0x0002fc00ff110b82 */ /* 0x000f660000000800 */
[--C-:B------:R-:W-:Y:S02]  /*af10*/  SHF.R.S32.HI R4, RZ, 0x2, R10.reuse ;  /* 0x00000002ff047819 */ /* 0x100fe4000001140a */
[----:B------:R-:W-:-:S03]  /*af20*/  SHF.R.S32.HI R5, RZ, 0x1f, R10 ;  /* 0x0000001fff057819 */ /* 0x000fc6000001140a */
[----:B------:R-:W5:Y:S01]  /*af30*/  @P0 LDC R154, c[0x0][0xbec] ;  /* 0x0002fb00ff9a0b82 */ /* 0x000f620000000800 */
[----:B------:R-:W-:-:S04]  /*af40*/  LEA.HI R5, R5, R4, RZ, 0x3 ;  /* 0x0000000405057211 */ /* 0x000fc800078f18ff */
[----:B------:R-:W-:-:S03]  /*af50*/  LOP3.LUT R5, R5, 0xfffffff8, RZ, 0xc0, !PT ;  /* 0xfffffff805057812 */ /* 0x000fc600078ec0ff */
[----:B------:R-:W5:Y:S01]  /*af60*/  @P0 LDC R153, c[0x0][0xbf0] ;  /* 0x0002fc00ff990b82 */ /* 0x000f620000000800 */
[----:B------:R-:W-:Y:S02]  /*af70*/  IADD3 R6, R4, -R5, RZ ;  /* 0x8000000504067210 */ /* 0x000fe40007ffe0ff */
[----:B------:R-:W-:Y:S02]  /*af80*/  LEA.HI R4, R9, R12, RZ, 0x1 ;  /* 0x0000000c09047211 */ /* 0x000fe400078f08ff */
[----:B------:R-:W1:Y:S01]  /*af90*/  S2R R9, SR_CTAID.X ;  /* 0x0000000000097919 */ /* 0x000e620000002500 */
[----:B------:R-:W-:Y:S02]  /*afa0*/  LEA.HI R5, R11, R2, RZ, 0x5 ;  /* 0x000000020b057211 */ /* 0x000fe400078f28ff */
[----:B------:R-:W-:Y:S02]  /*afb0*/  LOP3.LUT R4, R4, 0x3fffffe, RZ, 0xc0, !PT ;  /* 0x03fffffe04047812 */ /* 0x000fe400078ec0ff */
[----:B------:R-:W-:-:S02]  /*afc0*/  LEA.HI R11, R7, R7, RZ, 0x1 ;  /* 0x00000007070b7211 */ /* 0x000fc400078f08ff */
[----:B------:R-:W-:Y:S01]  /*afd0*/  SHF.R.S32.HI R5, RZ, 0x5, R5 ;  /* 0x00000005ff057819 */ /* 0x000fe20000011405 */
[----:B------:R-:W-:Y:S01]  /*afe0*/  IMAD.IADD R4, R12, 0x1, -R4 ;  /* 0x000000010c047824 */ /* 0x000fe200078e0a04 */
[----:B------:R-:W-:-:S03]  /*aff0*/  LOP3.LUT R12, R11, 0x1ffffffe, RZ, 0xc0, !PT ;  /* 0x1ffffffe0b0c7812 */ /* 0x000fc600078ec0ff */
[----:B------:R-:W-:Y:S02]  /*b000*/  IMAD R5, R5, 0x10, R6 ;  /* 0x0000001005057824 */ /* 0x000fe400078e0206 */
[----:B------:R-:W-:Y:S01]  /*b010*/  IMAD.IADD R11, R7, 0x1, -R12 ;  /* 0x00000001070b7824 */ /* 0x000fe200078e0a0c */
[----:B------:R-:W-:Y:S02]  /*b020*/  SHF.R.S32.HI R12, RZ, 0x1f, R19 ;  /* 0x0000001fff0c7819 */ /* 0x000fe40000011413 */
[----:B------:R-:W-:Y:S01]  /*b030*/  LEA R16, R4, R5, 0x6 ;  /* 0x0000000504107211 */ /* 0x000fe200078e30ff */
[----:B------:R-:W-:-:S04]  /*b040*/  IMAD.WIDE.U32 R4, R19, UR4, RZ ;  /* 0x0000000413047c25 */ /* 0x000fc8000f8e00ff */
[C---:B------:R-:W-:Y:S01]  /*b050*/  IMAD R6, R12.reuse, UR4, RZ ;  /* 0x000000040c067c24 */ /* 0x040fe2000f8e02ff */
[----:B--2---:R-:W-:Y:S01]  /*b060*/  USHF.R.S32.HI UR4, URZ, 0x1f, UR9 ;  /* 0x0000001f3f047899 */ /* 0x004fe20008011409 */
[----:B------:R-:W-:Y:S02]  /*b070*/  IMAD R12, R12, UR6, RZ ;  /* 0x000000060c0c7c24 */ /* 0x000fe4000f8e02ff */
[C---:B------:R-:W-:Y:S02]  /*b080*/  IMAD R13, R19.reuse, UR5, R6 ;  /* 0x00000005130d7c24 */ /* 0x040fe4000f8e0206 */
[----:B------:R-:W-:-:S04]  /*b090*/  IMAD.WIDE.U32 R6, R19, UR6, RZ ;  /* 0x0000000613067c25 */ /* 0x000fc8000f8e00ff */
[----:B------:R-:W-:Y:S02]  /*b0a0*/  IMAD.IADD R5, R5, 0x1, R13 ;  /* 0x0000000105057824 */ /* 0x000fe400078e020d */
[----:B------:R-:W-:Y:S01]  /*b0b0*/  IMAD R13, R19, UR7, R12 ;  /* 0x00000007130d7c24 */ /* 0x000fe2000f8e020c */
[----:B------:R-:W-:Y:S01]  /*b0c0*/  ULDC.64 UR6, c[0x0][0xb48] ;  /* 0x0002d20000067ab9 */ /* 0x000fe20000000a00 */
[----:B------:R-:W-:Y:S02]  /*b0d0*/  IMAD R12, R11, 0x8, R16 ;  /* 0x000000080b0c7824 */ /* 0x000fe400078e0210 */
[----:B---3--:R-:W-:Y:S01]  /*b0e0*/  IMAD R14, R20, UR4, RZ ;  /* 0x00000004140e7c24 */ /* 0x008fe2000f8e02ff */
[----:B------:R-:W-:Y:S01]  /*b0f0*/  IADD3 R7, R7, R13, RZ ;  /* 0x0000000d07077210 */ /* 0x000fe20007ffe0ff */
[----:B-1----:R-:W-:Y:S02]  /*b100*/  IMAD R11, R9, 0x80, R12 ;  /* 0x00000080090b7824 */ /* 0x002fe400078e020c */
[----:B------:R-:W-:-:S02]  /*b110*/  IMAD.MOV R19, RZ, RZ, -R19 ;  /* 0x000000ffff137224 */ /* 0x000fc400078e0a13 */
[----:B0-----:R-:W-:-:S04]  /*b120*/  @P0 IMAD.HI.U32 R12, R11, R18, RZ ;  /* 0x000000120b0c0227 */ /* 0x001fc800078e00ff */
[----:B------:R-:W-:Y:S02]  /*b130*/  IMAD R15, R21, UR9, R14 ;  /* 0x00000009150f7c24 */ /* 0x000fe4000f8e020e */
[----:B----4-:R-:W-:Y:S01]  /*b140*/  IMAD R14, R22, UR4, RZ ;  /* 0x00000004160e7c24 */ /* 0x010fe2000f8e02ff */
[----:B------:R-:W-:Y:S01]  /*b150*/  ULDC.64 UR4, c[0x0][0xbe0] ;  /* 0x0002f80000047ab9 */ /* 0x000fe20000000a00 */
[----:B------:R-:W-:Y:S02]  /*b160*/  IMAD R21, R152, R19, UR8 ;  /* 0x0000000898157e24 */ /* 0x000fe4000f8e0213 */
[----:B------:R-:W-:-:S04]  /*b170*/  IMAD.WIDE.U32 R4, R20, UR9, R4 ;  /* 0x0000000914047c25 */ /* 0x000fc8000f8e0004 */
[----:B------:R-:W-:Y:S01]  /*b180*/  IMAD.MOV.U32 R13, RZ, RZ, R11 ;  /* 0x000000ffff0d7224 */ /* 0x000fe200078e000b */
[----:B-----5:R-:W-:Y:S01]  /*b190*/  @P0 SHF.R.U32.HI R13, RZ, R17, R12 ;  /* 0x00000011ff0d0219 */ /* 0x020fe2000001160c */
[----:B------:R-:W-:Y:S01]  /*b1a0*/  IMAD R17, R23, UR9, R14 ;  /* 0x0000000917117c24 */ /* 0x000fe2000f8e020e */
[----:B------:R-:W-:Y:S01]  /*b1b0*/  SHF.R.S32.HI R14, RZ, 0x1f, R21 ;  /* 0x0000001fff0e7819 */ /* 0x000fe20000011415 */
[----:B------:R-:W-:Y:S01]  /*b1c0*/  IMAD.WIDE.U32 R6, R22, UR9, R6 ;  /* 0x0000000916067c25 */ /* 0x000fe2000f8e0006 */
[----:B------:R-:W-:-:S03]  /*b1d0*/  ULDC.64 UR8, c[0x0][0xb28] ;  /* 0x0002ca0000087ab9 */ /* 0x000fc60000000a00 */
[----:B------:R-:W-:Y:S01]  /*b1e0*/  IMAD.IADD R5, R5, 0x1, R15 ;  /* 0x0000000105057824 */ /* 0x000fe200078e020f */
[----:B------:R-:W-:Y:S01]  /*b1f0*/  MOV R15, R11 ;  /* 0x0000000b000f7202 */ /* 0x000fe20000000f00 */
[----:B------:R-:W-:-:S04]  /*b200*/  @P0 IMAD.HI.U32 R154, R11, R154, RZ ;  /* 0x0000009a0b9a0227 */ /* 0x000fc800078e00ff */
[----:B------:R-:W-:Y:S01]  /*b210*/  IMAD.IADD R7, R7, 0x1, R17 ;  /* 0x0000000107077824 */ /* 0x000fe200078e0211 */
[----:B------:R-:W-:Y:S01]  /*b220*/  @P0 SHF.R.U32.HI R15, RZ, R153, R154 ;  /* 0x00000099ff0f0219 */ /* 0x000fe2000001169a */
[C---:B------:R-:W-:Y:S02]  /*b230*/  IMAD R12, R14.reuse, UR4, RZ ;  /* 0x000000040e0c7c24 */ /* 0x040fe4000f8e02ff */
[----:B------:R-:W-:Y:S02]  /*b240*/  IMAD R17, R14, UR6, RZ ;  /* 0x000000060e117c24 */ /* 0x000fe4000f8e02ff */
[----:B------:R-:W-:-:S04]  /*b250*/  IMAD.WIDE.U32 R4, R21, UR4, R4 ;  /* 0x0000000415047c25 */ /* 0x000fc8000f8e0004 */
[----:B------:R-:W-:Y:S01]  /*b260*/  IMAD R14, R21, UR5, R12 ;  /* 0x00000005150e7c24 */ /* 0x000fe2000f8e020c */
[----:B------:R-:W-:Y:S01]  /*b270*/  IADD3 R4, P0, R13, R4, RZ ;  /* 0x000000040d047210 */ /* 0x000fe20007f1e0ff */
[C---:B------:R-:W-:Y:S01]  /*b280*/  IMAD R19, R21.reuse, UR7, R17 ;  /* 0x0000000715137c24 */ /* 0x040fe2000f8e0211 */
[--C-:B------:R-:W-:Y:S01]  /*b290*/  SHF.R.S32.HI R17, RZ, 0x1f, R13.reuse ;  /* 0x0000001fff117819 */ /* 0x100fe2000001140d */
[----:B------:R-:W-:Y:S01]  /*b2a0*/  IMAD.MOV R13, RZ, RZ, -R13 ;  /* 0x000000ffff0d7224 */ /* 0x000fe200078e0a0d */
[----:B------:R-:W-:Y:S01]  /*b2b0*/  SHF.R.S32.HI R12, RZ, 0x1f, R15 ;  /* 0x0000001fff0c7819 */ /* 0x000fe2000001140f */
[----:B------:R-:W-:Y:S01]  /*b2c0*/  ULDC.64 UR4, c[0x0][0xb30] ;  /* 0x0002cc0000047ab9 */ /* 0x000fe20000000a00 */
[----:B------:R-:W-:Y:S01]  /*b2d0*/  IMAD.WIDE.U32 R6, R21, UR6, R6 ;  /* 0x0000000615067c25 */ /* 0x000fe2000f8e0006 */
[----:B------:R-:W-:Y:S01]  /*b2e0*/  IADD3.X R5, R17, R5, R14, P0, !PT ;  /* 0x0000000511057210 */ /* 0x000fe200007fe40e */
[----:B------:R-:W-:Y:S02]  /*b2f0*/  ULDC.64 UR6, c[0x0][0xbc8] ;  /* 0x0002f20000067ab9 */ /* 0x000fe40000000a00 */
[----:B------:R-:W-:Y:S01]  /*b300*/  IMAD.MOV R18, RZ, RZ, -R15 ;  /* 0x000000ffff127224 */ /* 0x000fe200078e0a0f */
[----:B------:R-:W-:Y:S01]  /*b310*/  IADD3 R7, R7, R19, RZ ;  /* 0x0000001307077210 */ /* 0x000fe20007ffe0ff */
[----:B------:R-:W-:-:S02]  /*b320*/  IMAD R12, R12, UR4, RZ ;  /* 0x000000040c0c7c24 */ /* 0x000fc4000f8e02ff */
[C-C-:B------:R-:W-:Y:S02]  /*b330*/  IMAD R13, R8.reuse, R13, R11.reuse ;  /* 0x0000000d080d7224 */ /* 0x140fe400078e020b */
[----:B------:R-:W-:Y:S02]  /*b340*/  IMAD R11, R8, R18, R11 ;  /* 0x00000012080b7224 */ /* 0x000fe400078e020b */
[C---:B------:R-:W-:Y:S01]  /*b350*/  IMAD R17, R15.reuse, UR5, R12 ;  /* 0x000000050f117c24 */ /* 0x040fe2000f8e020c */
[----:B------:R-:W-:Y:S01]  /*b360*/  SHF.R.S32.HI R12, RZ, 0x1f, R13 ;  /* 0x0000001fff0c7819 */ /* 0x000fe2000001140d */
[----:B------:R-:W-:Y:S01]  /*b370*/  IMAD.WIDE.U32 R6, R15, UR4, R6 ;  /* 0x000000040f067c25 */ /* 0x000fe2000f8e0006 */
[----:B------:R-:W-:Y:S01]  /*b380*/  SHF.R.S32.HI R14, RZ, 0x1f, R11 ;  /* 0x0000001fff0e7819 */ /* 0x000fe2000001140b */
[----:B------:R-:W0:Y:S01]  /*b390*/  S2UR UR5, SR_CgaCtaId ;  /* 0x00000000000579c3 */ /* 0x000e220000008800 */
[----:B------:R-:W-:Y:S01]  /*b3a0*/  UMOV UR4, 0x400 ;  /* 0x0000040000047882 */ /* 0x000fe20000000000 */
[----:B------:R-:W-:-:S02]  /*b3b0*/  IMAD R12, R12, UR6, RZ ;  /* 0x000000060c0c7c24 */ /* 0x000fc4000f8e02ff */
[----:B------:R-:W-:Y:S02]  /*b3c0*/  IMAD.IADD R7, R7, 0x1, R17 ;  /* 0x0000000107077824 */ /* 0x000fe400078e0211 */
[----:B------:R-:W-:Y:S02]  /*b3d0*/  IMAD R14, R14, UR8, RZ ;  /* 0x000000080e0e7c24 */ /* 0x000fe4000f8e02ff */
[C---:B------:R-:W-:Y:S02]  /*b3e0*/  IMAD R15, R13.reuse, UR7, R12 ;  /* 0x000000070d0f7c24 */ /* 0x040fe4000f8e020c */
[----:B------:R-:W-:Y:S01]  /*b3f0*/  IMAD.WIDE.U32 R4, R13, UR6, R4 ;  /* 0x000000060d047c25 */ /* 0x000fe2000f8e0004 */
[----:B------:R-:W-:-:S03]  /*b400*/  ULDC.64 UR6, c[0x0][0xba8] ;  /* 0x0002ea0000067ab9 */ /* 0x000fc60000000a00 */
[C---:B------:R-:W-:Y:S01]  /*b410*/  IMAD R17, R11.reuse, UR9, R14 ;  /* 0x000000090b117c24 */ /* 0x040fe2000f8e020e */
[----:B------:R-:W-:Y:S01]  /*b420*/  LEA R18, P0, R4, UR6, 0x2 ;  /* 0x0000000604127c11 */ /* 0x000fe2000f8010ff */
[----:B------:R-:W-:Y:S01]  /*b430*/  IMAD.WIDE.U32 R12, R11, UR8, R6 ;  /* 0x000000080b0c7c25 */ /* 0x000fe2000f8e0006 */
[----:B------:R-:W-:Y:S01]  /*b440*/  ULDC.64 UR8, c[0x0][0xb00] ;  /* 0x0002c00000087ab9 */ /* 0x000fe20000000a00 */
[----:B------:R-:W-:Y:S01]  /*b450*/  LEA R11, R9, R16, 0x7 ;  /* 0x00000010090b7211 */ /* 0x000fe200078e38ff */
[----:B------:R-:W-:Y:S01]  /*b460*/  ULDC UR6, c[0x0][0xa88] ;  /* 0x0002a20000067ab9 */ /* 0x000fe20000000800 */
[----:B------:R-:W-:Y:S01]  /*b470*/  IMAD.IADD R5, R5, 0x1, R15 ;  /* 0x0000000105057824 */ /* 0x000fe200078e020f */
[----:B------:R-:W-:Y:S01]  /*b480*/  LEA R6, P1, R12, UR8, 0x2 ;  /* 0x000000080c067c11 */ /* 0x000fe2000f8210ff */
[----:B------:R-:W-:Y:S01]  /*b490*/  IMAD.IADD R7, R13, 0x1, R17 ;  /* 0x000000010d077824 */ /* 0x000fe200078e0211 */
[----:B------:R-:W-:Y:S01]  /*b4a0*/  SHFL.IDX PT, R14, R18, 0x1, 0x1c1f ;  /* 0x003c1f00120e7f89 */ /* 0x000fe200000e0000 */
[----:B0-----:R-:W-:Y:S01]  /*b4b0*/  ULEA UR4, UR5, UR4, 0x18 ;  /* 0x0000000405047291 */ /* 0x001fe2000f8ec03f */
[----:B------:R-:W-:Y:S01]  /*b4c0*/  LEA.HI.X R17, R4, UR7, R5, 0x2, P0 ;  /* 0x0000000704117c11 */ /* 0x000fe200080f1405 */
[----:B------:R-:W-:Y:S01]  /*b4d0*/  IMAD R8, R8, UR6, RZ ;  /* 0x0000000608087c24 */ /* 0x000fe2000f8e02ff */
[----:B------:R-:W-:Y:S01]  /*b4e0*/  LEA.HI.X R7, R12, UR9, R7, 0x2, P1 ;  /* 0x000000090c077c11 */ /* 0x000fe200088f1407 */
[C---:B------:R-:W-:Y:S01]  /*b4f0*/  VIADD R9, R11.reuse, 0x8 ;  /* 0x000000080b097836 */ /* 0x040fe20000000000 */
[----:B------:R-:W-:Y:S01]  /*b500*/  SHFL.IDX PT, R12, R18, RZ, 0x1c1f ;  /* 0x001c1fff120c7589 */ /* 0x000fe200000e0000 */
[----:B------:R-:W-:Y:S01]  /*b510*/  LOP3.LUT P0, RZ, R2, 0x3, RZ, 0xc0, !PT ;  /* 0x0000000302ff7812 */ /* 0x000fe2000780c0ff */
[----:B------:R-:W-:Y:S01]  /*b520*/  UIADD3 UR4, UR4, 0x38820, URZ ;  /* 0x0003882004047890 */ /* 0x000fe2000fffe03f */
[CC--:B------:R-:W-:Y:S01]  /*b530*/  ISETP.GE.AND P2, PT, R11.reuse, R8.reuse, PT ;  /* 0x000000080b00720c */ /* 0x0c0fe20003f46270 */
[----:B------:R-:W0:Y:S01]  /*b540*/  SHFL.IDX PT, R13, R17, RZ, 0x1c1f ;  /* 0x001c1fff110d7589 */ /* 0x000e2200000e0000 */
[-C--:B------:R-:W-:Y:S01]  /*b550*/  ISETP.GE.OR P1, PT, R11, R8.reuse, P0 ;  /* 0x000000080b00720c */ /* 0x080fe20000726670 */
[----:B------:R-:W-:Y:S01]  /*b560*/  UPRMT UR4, URZ, 0x654, UR4 ;  /* 0x000006543f047896 */ /* 0x000fe20008000004 */
[----:B------:R-:W-:Y:S01]  /*b570*/  ISETP.GE.OR P0, PT, R9, R8, P0 ;  /* 0x000000080900720c */ /* 0x000fe20000706670 */
[----:B------:R1:W2:Y:S04]  /*b580*/  SHFL.IDX PT, R15, R17, 0x1, 0x1c1f ;  /* 0x003c1f00110f7f89 */ /* 0x0002a800000e0000 */
[----:B------:R3:W4:Y:S03]  /*b590*/  SHFL.IDX PT, R4, R6, RZ, 0x1c1f ;  /* 0x001c1fff06047589 */ /* 0x00072600000e0000 */
[----:B------:R-:W-:Y:S01]  /*b5a0*/  SYNCS.ARRIVE.TRANS64.RED.A1T0 RZ, [UR4], RZ ;  /* 0x000000ffffff79a7 */ /* 0x000fe20008100404 */
[----:B-1----:R-:W-:Y:S01]  /*b5b0*/  LOP3.LUT R17, R10, 0x7ffffffc, RZ, 0xc0, !PT ;  /* 0x7ffffffc0a117812 */ /* 0x002fe200078ec0ff */
[----:B------:R3:W1:Y:S04]  /*b5c0*/  SHFL.IDX PT, R5, R7, RZ, 0x1c1f ;  /* 0x001c1fff07057589 */ /* 0x00066800000e0000 */
[----:B------:R-:W-:-:S04]  /*b5d0*/  IMAD.IADD R2, R2, 0x1, -R17 ;  /* 0x0000000102027824 */ /* 0x000fc800078e0a11 */
[----:B------:R-:W-:Y:S01]  /*b5e0*/  IMAD.SHL.U32 R2, R2, 0x2, RZ ;  /* 0x0000000202027824 */ /* 0x000fe200078e00ff */
[----:B0-----:R3:W-:Y:S04]  /*b5f0*/  @!P1 ST.E desc[UR10][R12.64], R0 ;  /* 0x000000000c009985 */ /* 0x0017e8000c10190a */
[----:B--2---:R3:W-:Y:S01]  /*b600*/  @!P0 ST.E desc[UR10][R14.64], R3 ;  /* 0x000000030e008985 */ /* 0x0047e2000c10190a */
[----:B------:R-:W-:Y:S05]  /*b610*/  @P2 BRA `(.L_x_35) ;  /* 0x0000000800fc2947 */ /* 0x000fea0003800000 */
[C---:B---3--:R-:W-:Y:S01]  /*b620*/  VIADD R3, R2.reuse, 0x10 ;  /* 0x0000001002037836 */ /* 0x048fe20000000000 */
[C---:B------:R-:W-:Y:S01]  /*b630*/  IADD3 R0, R2.reuse, 0x8, RZ ;  /* 0x0000000802007810 */ /* 0x040fe20007ffe0ff */
[C---:B------:R-:W-:Y:S01]  /*b640*/  VIADD R10, R2.reuse, 0x18 ;  /* 0x00000018020a7836 */ /* 0x040fe20000000000 */
[----:B------:R-:W-:Y:S01]  /*b650*/  ULDC UR4, c[0x0][0xac8] ;  /* 0x0002b20000047ab9 */ /* 0x000fe20000000800 */
[----:B------:R-:W-:Y:S01]  /*b660*/  VIADD R18, R2, 0x20 ;  /* 0x0000002002127836 */ /* 0x000fe20000000000 */
[----:B------:R-:W-:Y:S01]  /*b670*/  ISETP.GE.AND P3, PT, R0, UR4, PT ;  /* 0x0000000400007c0c */ /* 0x000fe2000bf66270 */
[----:B------:R-:W-:Y:S01]  /*b680*/  ULDC.64 UR6, c[0x0][0x208] ;  /* 0x0000820000067ab9 */ /* 0x000fe20000000a00 */
[----:B------:R-:W-:Y:S01]  /*b690*/  ISETP.GE.AND P4, PT, R3, UR4, PT ;  /* 0x0000000403007c0c */ /* 0x000fe2000bf86270 */
[----:B------:R-:W-:Y:S01]  /*b6a0*/  VIADD R20, R2, 0x40 ;  /* 0x0000004002147836 */ /* 0x000fe20000000000 */
[----:B------:R-:W-:Y:S01]  /*b6b0*/  ISETP.GE.AND P5, PT, R10, UR4, PT ;  /* 0x000000040a007c0c */ /* 0x000fe2000bfa6270 */
[C---:B------:R-:W-:Y:S01]  /*b6c0*/  VIADD R22, R2.reuse, 0x50 ;  /* 0x0000005002167836 */ /* 0x040fe20000000000 */
[C---:B------:R-:W-:Y:S01]  /*b6d0*/  ISETP.GE.AND P2, PT, R2.reuse, UR4, PT ;  /* 0x0000000402007c0c */ /* 0x040fe2000bf46270 */
[C---:B------:R-:W-:Y:S01]  /*b6e0*/  VIADD R23, R2.reuse, 0x58 ;  /* 0x0000005802177836 */ /* 0x040fe20000000000 */
[----:B------:R-:W-:-:S02]  /*b6f0*/  IADD3 R19, R2, 0x28, RZ ;  /* 0x0000002802137810 */ /* 0x000fc40007ffe0ff */
[----:B------:R-:W-:Y:S02]  /*b700*/  ISETP.GE.AND P0, PT, R18, UR4, PT ;  /* 0x0000000412007c0c */ /* 0x000fe4000bf06270 */
[----:B------:R-:W-:Y:S02]  /*b710*/  ISETP.GE.AND P1, PT, R19, UR4, PT ;  /* 0x0000000413007c0c */ /* 0x000fe4000bf26270 */
[----:B------:R-:W-:Y:S02]  /*b720*/  @!P3 LEA.HI R0, R0, R0, RZ, 0x1 ;  /* 0x000000000000b211 */ /* 0x000fe400078f08ff */
[----:B------:R-:W-:Y:S02]  /*b730*/  @!P4 LEA.HI R3, R3, R3, RZ, 0x1 ;  /* 0x000000030303c211 */ /* 0x000fe400078f08ff */
[----:B------:R-:W-:Y:S02]  /*b740*/  @!P5 LEA.HI R10, R10, R10, RZ, 0x1 ;  /* 0x0000000a0a0ad211 */ /* 0x000fe400078f08ff */
[----:B------:R-:W-:Y:S01]  /*b750*/  @!P3 LOP3.LUT R13, R0, 0xfffffffe, RZ, 0xc0, !PT ;  /* 0xfffffffe000db812 */ /* 0x000fe200078ec0ff */
[----:B------:R-:W-:Y:S01]  /*b760*/  VIADD R0, R2, 0x30 ;  /* 0x0000003002007836 */ /* 0x000fe20000000000 */
[----:B------:R-:W-:-:S02]  /*b770*/  @!P4 LOP3.LUT R3, R3, 0xfffffffe, RZ, 0xc0, !PT ;  /* 0xfffffffe0303c812 */ /* 0x000fc400078ec0ff */
[----:B------:R-:W-:Y:S01]  /*b780*/  @!P5 LOP3.LUT R17, R10, 0xfffffffe, RZ, 0xc0, !PT ;  /* 0xfffffffe0a11d812 */ /* 0x000fe200078ec0ff */
[C-C-:B-1--4-:R-:W-:Y:S01]  /*b790*/  @!P2 IMAD.WIDE R10, R2.reuse, 0x4, R4.reuse ;  /* 0x00000004020aa825 */ /* 0x152fe200078e0204 */
[----:B------:R-:W-:Y:S02]  /*b7a0*/  IADD3 R21, R2, 0x48, RZ ;  /* 0x0000004802157810 */ /* 0x000fe40007ffe0ff */
[----:B------:R-:W-:Y:S01]  /*b7b0*/  ISETP.GE.AND P6, PT, R22, UR4, PT ;  /* 0x0000000416007c0c */ /* 0x000fe2000bfc6270 */
[--C-:B------:R-:W-:Y:S01]  /*b7c0*/  @!P3 IMAD.WIDE R12, R13, 0x4, R4.reuse ;  /* 0x000000040d0cb825 */ /* 0x100fe200078e0204 */
[----:B------:R0:W-:Y:S01]  /*b7d0*/  @!P2 ST.E.64 desc[UR6][R10.64], R24 ;  /* 0x000000180a00a985 */ /* 0x0001e2000c101b06 */
[----:B------:R-:W-:Y:S02]  /*b7e0*/  ISETP.GE.AND P2, PT, R0, UR4, PT ;  /* 0x0000000400007c0c */ /* 0x000fe4000bf46270 */
[----:B------:R-:W-:Y:S01]  /*b7f0*/  @!P4 IMAD.WIDE R14, R3, 0x4, R4 ;  /* 0x00000004030ec825 */ /* 0x000fe200078e0204 */
[----:B------:R1:W-:Y:S01]  /*b800*/  @!P3 ST.E.64 desc[UR6][R12.64], R28 ;  /* 0x0000001c0c00b985 */ /* 0x0003e2000c101b06 */
[----:B------:R-:W-:-:S02]  /*b810*/  @!P0 LEA.HI R18, R18, R18, RZ, 0x1 ;  /* 0x0000001212128211 */ /* 0x000fc400078f08ff */
[----:B------:R-:W-:Y:S01]  /*b820*/  VIADD R3, R2, 0x38 ;  /* 0x0000003802037836 */ /* 0x000fe20000000000 */
[----:B------:R2:W-:Y:S01]  /*b830*/  @!P4 ST.E.64 desc[UR6][R14.64], R32 ;  /* 0x000000200e00c985 */ /* 0x0005e2000c101b06 */
[----:B------:R-:W-:Y:S01]  /*b840*/  @!P5 IMAD.WIDE R16, R17, 0x4, R4 ;  /* 0x000000041110d825 */ /* 0x000fe200078e0204 */
[----:B------:R-:W-:Y:S02]  /*b850*/  ISETP.GE.AND P4, PT, R20, UR4, PT ;  /* 0x0000000414007c0c */ /* 0x000fe4000bf86270 */
[----:B------:R-:W-:Y:S02]  /*b860*/  ISETP.GE.AND P3, PT, R3, UR4, PT ;  /* 0x0000000403007c0c */ /* 0x000fe4000bf66270 */
[----:B------:R3:W-:Y:S01]  /*b870*/  @!P5 ST.E.64 desc[UR6][R16.64], R36 ;  /* 0x000000241000d985 */ /* 0x0007e2000c101b06 */
[----:B------:R-:W-:Y:S01]  /*b880*/  ISETP.GE.AND P5, PT, R21, UR4, PT ;  /* 0x0000000415007c0c */ /* 0x000fe2000bfa6270 */
[----:B0-----:R-:W-:Y:S01]  /*b890*/  VIADD R24, R2, 0x60 ;  /* 0x0000006002187836 */ /* 0x001fe20000000000 */
[----:B------:R-:W-:-:S02]  /*b8a0*/  @!P1 LEA.HI R19, R19, R19, RZ, 0x1 ;  /* 0x0000001313139211 */ /* 0x000fc400078f08ff */
[----:B------:R-:W-:Y:S02]  /*b8b0*/  @!P0 LOP3.LUT R11, R18, 0xfffffffe, RZ, 0xc0, !PT ;  /* 0xfffffffe120b8812 */ /* 0x000fe400078ec0ff */
[----:B-1----:R-:W-:Y:S02]  /*b8c0*/  @!P1 LOP3.LUT R13, R19, 0xfffffffe, RZ, 0xc0, !PT ;  /* 0xfffffffe130d9812 */ /* 0x002fe400078ec0ff */
[----:B------:R-:W-:Y:S01]  /*b8d0*/  @!P2 LEA.HI R0, R0, R0, RZ, 0x1 ;  /* 0x000000000000a211 */ /* 0x000fe200078f08ff */
[--C-:B------:R-:W-:Y:S01]  /*b8e0*/  @!P0 IMAD.WIDE R10, R11, 0x4, R4.reuse ;  /* 0x000000040b0a8825 */ /* 0x100fe200078e0204 */
[----:B--2---:R-:W-:Y:S02]  /*b8f0*/  @!P3 LEA.HI R14, R3, R3, RZ, 0x1 ;  /* 0x00000003030eb211 */ /* 0x004fe400078f08ff */
[----:B------:R-:W-:Y:S01]  /*b900*/  @!P4 LEA.HI R20, R20, R20, RZ, 0x1 ;  /* 0x000000141414c211 */ /* 0x000fe200078f08ff */
[----:B------:R-:W-:Y:S01]  /*b910*/  @!P1 IMAD.WIDE R12, R13, 0x4, R4 ;  /* 0x000000040d0c9825 */ /* 0x000fe200078e0204 */
[----:B------:R-:W-:Y:S01]  /*b920*/  @!P5 LEA.HI R21, R21, R21, RZ, 0x1 ;  /* 0x000000151515d211 */ /* 0x000fe200078f08ff */
[----:B------:R0:W-:Y:S01]  /*b930*/  @!P0 ST.E.64 desc[UR6][R10.64], R40 ;  /* 0x000000280a008985 */ /* 0x0001e2000c101b06 */
[----:B------:R-:W-:-:S02]  /*b940*/  @!P6 LEA.HI R22, R22, R22, RZ, 0x1 ;  /* 0x000000161616e211 */ /* 0x000fc400078f08ff */
[----:B------:R-:W-:Y:S01]  /*b950*/  @!P2 LOP3.LUT R3, R0, 0xfffffffe, RZ, 0xc0, !PT ;  /* 0xfffffffe0003a812 */ /* 0x000fe200078ec0ff */
[----:B------:R1:W-:Y:S01]  /*b960*/  @!P1 ST.E.64 desc[UR6][R12.64], R44 ;  /* 0x0000002c0c009985 */ /* 0x0003e2000c101b06 */
[----:B------:R-:W-:Y:S02]  /*b970*/  @!P3 LOP3.LUT R15, R14, 0xfffffffe, RZ, 0xc0, !PT ;  /* 0xfffffffe0e0fb812 */ /* 0x000fe400078ec0ff */
[----:B---3--:R-:W-:Y:S01]  /*b980*/  @!P4 LOP3.LUT R17, R20, 0xfffffffe, RZ, 0xc0, !PT ;  /* 0xfffffffe1411c812 */ /* 0x008fe200078ec0ff */
[----:B------:R-:W-:Y:S01]  /*b990*/  VIADD R20, R2, 0x78 ;  /* 0x0000007802147836 */ /* 0x000fe20000000000 */
[----:B------:R-:W-:Y:S02]  /*b9a0*/  @!P5 LOP3.LUT R21, R21, 0xfffffffe, RZ, 0xc0, !PT ;  /* 0xfffffffe1515d812 */ /* 0x000fe400078ec0ff */
[----:B------:R-:W-:Y:S02]  /*b9b0*/  @!P6 LOP3.LUT R19, R22, 0xfffffffe, RZ, 0xc0, !PT ;  /* 0xfffffffe1613e812 */ /* 0x000fe400078ec0ff */
[----:B------:R-:W-:Y:S01]  /*b9c0*/  ISETP.GE.AND P1, PT, R23, UR4, PT ;  /* 0x0000000417007c0c */ /* 0x000fe2000bf26270 */
[----:B0-----:R-:W-:Y:S01]  /*b9d0*/  @!P2 IMAD.WIDE R10, R3, 0x4, R4 ;  /* 0x00000004030aa825 */ /* 0x001fe200078e0204 */
[----:B------:R-:W-:-:S02]  /*b9e0*/  ISETP.GE.AND P0, PT, R24, UR4, PT ;  /* 0x0000000418007c0c */ /* 0x000fc4000bf06270 */
[C---:B------:R-:W-:Y:S01]  /*b9f0*/  IADD3 R0, R2.reuse, 0x68, RZ ;  /* 0x0000006802007810 */ /* 0x040fe20007ffe0ff */
[--C-:B-1----:R-:W-:Y:S01]  /*ba00*/  @!P3 IMAD.WIDE R12, R15, 0x4, R4.reuse ;  /* 0x000000040f0cb825 */ /* 0x102fe200078e0204 */
[----:B------:R0:W-:Y:S01]  /*ba10*/  @!P2 ST.E.64 desc[UR6][R10.64], R48 ;  /* 0x000000300a00a985 */ /* 0x0001e2000c101b06 */
[----:B------:R-:W-:Y:S02]  /*ba20*/  IADD3 R22, R2, 0x88, RZ ;  /* 0x0000008802167810 */ /* 0x000fe40007ffe0ff */
[--C-:B------:R-:W-:Y:S01]  /*ba30*/  @!P4 IMAD.WIDE R14, R17, 0x4, R4.reuse ;  /* 0x00000004110ec825 */ /* 0x100fe200078e0204 */
[----:B------:R1:W-:Y:S01]  /*ba40*/  @!P3 ST.E.64 desc[UR6][R12.64], R52 ;  /* 0x000000340c00b985 */ /* 0x0003e2000c101b06 */
[----:B------:R-:W-:Y:S02]  /*ba50*/  ISETP.GE.AND P2, PT, R0, UR4, PT ;  /* 0x0000000400007c0c */ /* 0x000fe4000bf46270 */
[----:B------:R-:W-:Y:S01]  /*ba60*/  @!P5 IMAD.WIDE R16, R21, 0x4, R4 ;  /* 0x000000041510d825 */ /* 0x000fe200078e0204 */
[----:B------:R2:W-:Y:S01]  /*ba70*/  @!P4 ST.E.64 desc[UR6][R14.64], R56 ;  /* 0x000000380e00c985 */ /* 0x0005e2000c101b06 */
[----:B------:R-:W-:-:S02]  /*ba80*/  ISETP.GE.AND P3, PT, R22, UR4, PT ;  /* 0x0000000416007c0c */ /* 0x000fc4000bf66270 */
[----:B------:R-:W-:Y:S01]  /*ba90*/  @!P6 IMAD.WIDE R18, R19, 0x4, R4 ;  /* 0x000000041312e825 */ /* 0x000fe200078e0204 */
[----:B------:R3:W-:Y:S01]  /*baa0*/  @!P5 ST.E.64 desc[UR6][R16.64], R60 ;  /* 0x0000003c1000d985 */ /* 0x0007e2000c101b06 */
[----:B------:R-:W-:Y:S02]  /*bab0*/  ISETP.GE.AND P5, PT, R20, UR4, PT ;  /* 0x0000000414007c0c */ /* 0x000fe4000bfa6270 */
[C---:B------:R-:W-:Y:S01]  /*bac0*/  VIADD R3, R2.reuse, 0x70 ;  /* 0x0000007002037836 */ /* 0x040fe20000000000 */
[----:B------:R4:W-:Y:S01]  /*bad0*/  @!P6 ST.E.64 desc[UR6][R18.64], R64 ;  /* 0x000000401200e985 */ /* 0x0009e2000c101b06 */
[----:B------:R-:W-:Y:S01]  /*bae0*/  VIADD R21, R2, 0x80 ;  /* 0x0000008002157836 */ /* 0x000fe20000000000 */
[----:B------:R-:W-:Y:S02]  /*baf0*/  @!P1 LEA.HI R23, R23, R23, RZ, 0x1 ;  /* 0x0000001717179211 */ /* 0x000fe400078f08ff */
[----:B------:R-:W-:Y:S02]  /*bb00*/  ISETP.GE.AND P6, PT, R3, UR4, PT ;  /* 0x0000000403007c0c */ /* 0x000fe4000bfc6270 */
[----:B------:R-:W-:-:S02]  /*bb10*/  ISETP.GE.AND P4, PT, R21, UR4, PT ;  /* 0x0000000415007c0c */ /* 0x000fc4000bf86270 */
[----:B------:R-:W-:Y:S02]  /*bb20*/  @!P0 LEA.HI R24, R24, R24, RZ, 0x1 ;  /* 0x0000001818188211 */ /* 0x000fe400078f08ff */
[----:B0-----:R-:W-:Y:S01]  /*bb30*/  @!P1 LOP3.LUT R11, R23, 0xfffffffe, RZ, 0xc0, !PT ;  /* 0xfffffffe170b9812 */ /* 0x001fe200078ec0ff */
[----:B------:R-:W-:Y:S01]  /*bb40*/  VIADD R23, R2, 0x90 ;  /* 0x0000009002177836 */ /* 0x000fe20000000000 */
[----:B-1----:R-:W-:Y:S01]  /*bb50*/  @!P0 LOP3.LUT R13, R24, 0xfffffffe, RZ, 0xc0, !PT ;  /* 0xfffffffe180d8812 */ /* 0x002fe200078ec0ff */
[----:B------:R-:W-:Y:S01]  /*bb60*/  VIADD R24, R2, 0x98 ;  /* 0x0000009802187836 */ /* 0x000fe20000000000 */
[----:B------:R-:W-:Y:S01]  /*bb70*/  @!P2 LEA.HI R0, R0, R0, RZ, 0x1 ;  /* 0x000000000000a211 */ /* 0x000fe200078f08ff */
[--C-:B------:R-:W-:Y:S01]  /*bb80*/  @!P1 IMAD.WIDE R10, R11, 0x4, R4.reuse ;  /* 0x000000040b0a9825 */ /* 0x100fe200078e0204 */
[----:B------:R-:W-:Y:S02]  /*bb90*/  @!P5 LEA.HI R20, R20, R20, RZ, 0x1 ;  /* 0x000000141414d211 */ /* 0x000fe400078f08ff */
[----:B--2---:R-:W-:Y:S01]  /*bba0*/  @!P6 LEA.HI R14, R3, R3, RZ, 0x1 ;  /* 0x00000003030ee211 */ /* 0x004fe200078f08ff */
[----:B------:R-:W-:Y:S01]  /*bbb0*/  @!P0 IMAD.WIDE R12, R13, 0x4, R4 ;  /* 0x000000040d0c8825 */ /* 0x000fe200078e0204 */
[----:B------:R-:W-:Y:S01]  /*bbc0*/  @!P4 LEA.HI R21, R21, R21, RZ, 0x1 ;  /* 0x000000151515c211 */ /* 0x000fe200078f08ff */
[----:B------:R0:W-:Y:S01]  /*bbd0*/  @!P1 ST.E.64 desc[UR6][R10.64], R68 ;  /* 0x000000440a009985 */ /* 0x0001e2000c101b06 */
[----:B------:R-:W-:-:S02]  /*bbe0*/  @!P3 LEA.HI R22, R22, R22, RZ, 0x1 ;  /* 0x000000161616b211 */ /* 0x000fc400078f08ff */
[----:B------:R-:W-:Y:S01]  /*bbf0*/  @!P2 LOP3.LUT R3, R0, 0xfffffffe, RZ, 0xc0, !PT ;  /* 0xfffffffe0003a812 */ /* 0x000fe200078ec0ff */
[----:B------:R1:W-:Y:S01]  /*bc00*/  @!P0 ST.E.64 desc[UR6][R12.64], R72 ;  /* 0x000000480c008985 */ /* 0x0003e2000c101b06 */
[----:B------:R-:W-:Y:S01]  /*bc10*/  @!P6 LOP3.LUT R15, R14, 0xfffffffe, RZ, 0xc0, !PT ;  /* 0xfffffffe0e0fe812 */ /* 0x000fe200078ec0ff */
[----:B------:R-:W-:Y:S01]  /*bc20*/  VIADD R0, R2, 0xa0 ;  /* 0x000000a002007836 */ /* 0x000fe20000000000 */
[----:B---3--:R-:W-:Y:S01]  /*bc30*/  @!P5 LOP3.LUT R17, R20, 0xfffffffe, RZ, 0xc0, !PT ;  /* 0xfffffffe1411d812 */ /* 0x008fe200078ec0ff */
[----:B------:R-:W-:Y:S01]  /*bc40*/  VIADD R20, R2, 0xb0 ;  /* 0x000000b002147836 */ /* 0x000fe20000000000 */
[----:B------:R-:W-:Y:S02]  /*bc50*/  @!P4 LOP3.LUT R21, R21, 0xfffffffe, RZ, 0xc0, !PT ;  /* 0xfffffffe1515c812 */ /* 0x000fe400078ec0ff */
[----:B----4-:R-:W-:Y:S01]  /*bc60*/  @!P3 LOP3.LUT R19, R22, 0xfffffffe, RZ, 0xc0, !PT ;  /* 0xfffffffe1613b812 */ /* 0x010fe200078ec0ff */
[C---:B------:R-:W-:Y:S01]  /*bc70*/  VIADD R22, R2.reuse, 0xc0 ;  /* 0x000000c002167836 */ /* 0x040fe20000000000 */
[----:B------:R-:W-:Y:S01]  /*bc80*/  ISETP.GE.AND P0, PT, R23, UR4, PT ;  /* 0x0000000417007c0c */ /* 0x000fe2000bf06270 */
[----:B0-----:R-:W-:Y:S01]  /*bc90*/  @!P2 IMAD.WIDE R10, R3, 0x4, R4 ;  /* 0x00000004030aa825 */ /* 0x001fe200078e0204 */
[----:B------:R-:W-:-:S02]  /*bca0*/  IADD3 R3, R2, 0xa8, RZ ;  /* 0x000000a802037810 */ /* 0x000fc40007ffe0ff */
[----:B------:R-:W-:Y:S01]  /*bcb0*/  ISETP.GE.AND P1, PT, R24, UR4, PT ;  /* 0x0000000418007c0c */ /* 0x000fe2000bf26270 */
[--C-:B-1----:R-:W-:Y:S01]  /*bcc0*/  @!P6 IMAD.WIDE R12, R15, 0x4, R4.reuse ;  /* 0x000000040f0ce825 */ /* 0x102fe200078e0204 */
[----:B------:R0:W-:Y:S01]  /*bcd0*/  @!P2 ST.E.64 desc[UR6][R10.64], R76 ;  /* 0x0000004c0a00a985 */ /* 0x0001e2000c101b06 */
[----:B------:R-:W-:Y:S02]  /*bce0*/  ISETP.GE.AND P2, PT, R0, UR4, PT ;  /* 0x0000000400007c0c */ /* 0x000fe4000bf46270 */
[--C-:B------:R-:W-:Y:S01]  /*bcf0*/  @!P5 IMAD.WIDE R14, R17, 0x4, R4.reuse ;  /* 0x00000004110ed825 */ /* 0x100fe200078e0204 */
[----:B------:R1:W-:Y:S01]  /*bd00*/  @!P6 ST.E.64 desc[UR6][R12.64], R80 ;  /* 0x000000500c00e985 */ /* 0x0003e2000c101b06 */
[----:B------:R-:W-:Y:S02]  /*bd10*/  ISETP.GE.AND P6, PT, R22, UR4, PT ;  /* 0x0000000416007c0c */ /* 0x000fe4000bfc6270 */
[----:B------:R-:W-:Y:S01]  /*bd20*/  @!P4 IMAD.WIDE R16, R21, 0x4, R4 ;  /* 0x000000041510c825 */ /* 0x000fe200078e0204 */
[----:B------:R2:W-:Y:S01]  /*bd30*/  @!P5 ST.E.64 desc[UR6][R14.64], R84 ;  /* 0x000000540e00d985 */ /* 0x0005e2000c101b06 */
[----:B------:R-:W-:-:S02]  /*bd40*/  @!P0 LEA.HI R23, R23, R23, RZ, 0x1 ;  /* 0x0000001717178211 */ /* 0x000fc400078f08ff */
[----:B------:R-:W-:Y:S01]  /*bd50*/  @!P3 IMAD.WIDE R18, R19, 0x4, R4 ;  /* 0x000000041312b825 */ /* 0x000fe200078e0204 */
[----:B------:R3:W-:Y:S01]  /*bd60*/  @!P4 ST.E.64 desc[UR6][R16.64], R88 ;  /* 0x000000581000c985 */ /* 0x0007e2000c101b06 */
[----:B------:R-:W-:Y:S02]  /*bd70*/  ISETP.GE.AND P4, PT, R20, UR4, PT ;  /* 0x0000000414007c0c */ /* 0x000fe4000bf86270 */
[----:B------:R-:W-:Y:S01]  /*bd80*/  VIADD R21, R2, 0xb8 ;  /* 0x000000b802157836 */ /* 0x000fe20000000000 */
[----:B------:R4:W-:Y:S01]  /*bd90*/  @!P3 ST.E.64 desc[UR6][R18.64], R92 ;  /* 0x0000005c1200b985 */ /* 0x0009e2000c101b06 */
[----:B------:R-:W-:Y:S02]  /*bda0*/  ISETP.GE.AND P3, PT, R3, UR4, PT ;  /* 0x0000000403007c0c */ /* 0x000fe4000bf66270 */
[----:B------:R-:W-:Y:S02]  /*bdb0*/  @!P1 LEA.HI R24, R24, R24, RZ, 0x1 ;  /* 0x0000001818189211 */ /* 0x000fe400078f08ff */
[----:B------:R-:W-:-:S02]  /*bdc0*/  ISETP.GE.AND P5, PT, R21, UR4, PT ;  /* 0x0000000415007c0c */ /* 0x000fc4000bfa6270 */
[----:B0-----:R-:W-:Y:S02]  /*bdd0*/  @!P0 LOP3.LUT R11, R23, 0xfffffffe, RZ, 0xc0, !PT ;  /* 0xfffffffe170b8812 */ /* 0x001fe400078ec0ff */
[----:B------:R-:W-:Y:S02]  /*bde0*/  @!P2 LEA.HI R0, R0, R0, RZ, 0x1 ;  /* 0x000000000000a211 */ /* 0x000fe400078f08ff */
[----:B-1----:R-:W-:Y:S01]  /*bdf0*/  @!P1 LOP3.LUT R13, R24, 0xfffffffe, RZ, 0xc0, !PT ;  /* 0xfffffffe180d9812 */ /* 0x002fe200078ec0ff */
[--C-:B------:R-:W-:Y:S01]  /*be00*/  @!P0 IMAD.WIDE R10, R11, 0x4, R4.reuse ;  /* 0x000000040b0a8825 */ /* 0x100fe200078e0204 */
[----:B------:R-:W-:Y:S02]  /*be10*/  @!P4 LEA.HI R20, R20, R20, RZ, 0x1 ;  /* 0x000000141414c211 */ /* 0x000fe400078f08ff */
[----:B------:R-:W-:Y:S01]  /*be20*/  @!P3 LEA.HI R3, R3, R3, RZ, 0x1 ;  /* 0x000000030303b211 */ /* 0x000fe200078f08ff */
[----:B------:R-:W-:Y:S01]  /*be30*/  @!P1 IMAD.WIDE R12, R13, 0x4, R4 ;  /* 0x000000040d0c9825 */ /* 0x000fe200078e0204 */
[----:B--2---:R-:W-:Y:S01]  /*be40*/  @!P2 LOP3.LUT R15, R0, 0xfffffffe, RZ, 0xc0, !PT ;  /* 0xfffffffe000fa812 */ /* 0x004fe200078ec0ff */
[----:B------:R0:W-:Y:S01]  /*be50*/  @!P0 ST.E.64 desc[UR6][R10.64], R96 ;  /* 0x000000600a008985 */ /* 0x0001e2000c101b06 */
[----:B------:R-:W-:-:S02]  /*be60*/  @!P5 LEA.HI R21, R21, R21, RZ, 0x1 ;  /* 0x000000151515d211 */ /* 0x000fc400078f08ff */
[----:B------:R-:W-:Y:S01]  /*be70*/  @!P3 LOP3.LUT R3, R3, 0xfffffffe, RZ, 0xc0, !PT ;  /* 0xfffffffe0303b812 */ /* 0x000fe200078ec0ff */
[--C-:B------:R-:W-:Y:S01]  /*be80*/  @!P2 IMAD.WIDE R14, R15, 0x4, R4.reuse ;  /* 0x000000040f0ea825 */ /* 0x100fe200078e0204 */
[----:B------:R-:W-:Y:S01]  /*be90*/  @!P6 LEA.HI R22, R22, R22, RZ, 0x1 ;  /* 0x000000161616e211 */ /* 0x000fe200078f08ff */
[----:B------:R1:W-:Y:S01]  /*bea0*/  @!P1 ST.E.64 desc[UR6][R12.64], R100 ;  /* 0x000000640c009985 */ /* 0x0003e2000c101b06 */
[----:B---3--:R-:W-:Y:S01]  /*beb0*/  @!P4 LOP3.LUT R17, R20, 0xfffffffe, RZ, 0xc0, !PT ;  /* 0xfffffffe1411c812 */ /* 0x008fe200078ec0ff */
[----:B------:R-:W-:Y:S01]  /*bec0*/  VIADD R20, R2, 0xd8 ;  /* 0x000000d802147836 */ /* 0x000fe20000000000 */
[----:B------:R-:W-:Y:S01]  /*bed0*/  @!P5 LOP3.LUT R21, R21, 0xfffffffe, RZ, 0xc0, !PT ;  /* 0xfffffffe1515d812 */ /* 0x000fe200078ec0ff */
[----:B------:R2:W-:Y:S01]  /*bee0*/  @!P2 ST.E.64 desc[UR6][R14.64], R104 ;  /* 0x000000680e00a985 */ /* 0x0005e2000c101b06 */
[----:B----4-:R-:W-:Y:S02]  /*bef0*/  @!P6 LOP3.LUT R19, R22, 0xfffffffe, RZ, 0xc0, !PT ;  /* 0xfffffffe1613e812 */ /* 0x010fe400078ec0ff */
[----:B------:R-:W-:Y:S01]  /*bf00*/  IADD3 R0, R2, 0xc8, RZ ;  /* 0x000000c802007810 */ /* 0x000fe20007ffe0ff */
[----:B0-----:R-:W-:Y:S01]  /*bf10*/  @!P3 IMAD.WIDE R10, R3, 0x4, R4 ;  /* 0x00000004030ab825 */ /* 0x001fe200078e0204 */
[----:B------:R-:W-:-:S02]  /*bf20*/  ISETP.GE.AND P2, PT, R20, UR4, PT ;  /* 0x0000000414007c0c */ /* 0x000fc4000bf46270 */
[----:B------:R-:W-:Y:S01]  /*bf30*/  ISETP.GE.AND P0, PT, R0, UR4, PT ;  /* 0x0000000400007c0c */ /* 0x000fe2000bf06270 */
[----:B------:R-:W-:Y:S01]  /*bf40*/  VIADD R3, R2, 0xd0 ;  /* 0x000000d002037836 */ /* 0x000fe20000000000 */
[----:B------:R0:W-:Y:S01]  /*bf50*/  @!P3 ST.E.64 desc[UR6][R10.64], R108 ;  /* 0x0000006c0a00b985 */ /* 0x0001e2000c101b06 */
[----:B-1----:R-:W-:-:S03]  /*bf60*/  @!P4 IMAD.WIDE R12, R17, 0x4, R4 ;  /* 0x00000004110cc825 */ /* 0x002fc600078e0204 */
[----:B------:R-:W-:Y:S01]  /*bf70*/  ISETP.GE.AND P1, PT, R3, UR4, PT ;  /* 0x0000000403007c0c */ /* 0x000fe2000bf26270 */
[--C-:B------:R-:W-:Y:S01]  /*bf80*/  @!P5 IMAD.WIDE R16, R21, 0x4, R4.reuse ;  /* 0x000000041510d825 */ /* 0x100fe200078e0204 */
[----:B------:R1:W-:Y:S01]  /*bf90*/  @!P4 ST.E.64 desc[UR6][R12.64], R112 ;  /* 0x000000700c00c985 */ /* 0x0003e2000c101b06 */
[----:B--2---:R-:W-:Y:S02]  /*bfa0*/  IADD3 R14, R2, 0xe8, RZ ;  /* 0x000000e8020e7810 */ /* 0x004fe40007ffe0ff */
[----:B------:R-:W-:Y:S01]  /*bfb0*/  @!P6 IMAD.WIDE R18, R19, 0x4, R4 ;  /* 0x000000041312e825 */ /* 0x000fe200078e0204 */
[----:B------:R2:W-:Y:S01]  /*bfc0*/  @!P5 ST.E.64 desc[UR6][R16.64], R116 ;  /* 0x000000741000d985 */ /* 0x0005e2000c101b06 */
[----:B------:R-:W-:Y:S02]  /*bfd0*/  ISETP.GE.AND P4, PT, R14, UR4, PT ;  /* 0x000000040e007c0c */ /* 0x000fe4000bf86270 */
[C---:B------:R-:W-:Y:S01]  /*bfe0*/  VIADD R21, R2.reuse, 0xe0 ;  /* 0x000000e002157836 */ /* 0x040fe20000000000 */
[----:B------:R3:W-:Y:S01]  /*bff0*/  @!P6 ST.E.64 desc[UR6][R18.64], R120 ;  /* 0x000000781200e985 */ /* 0x0007e2000c101b06 */
[----:B0-----:R-:W-:Y:S01]  /*c000*/  VIADD R11, R2, 0xf8 ;  /* 0x000000f8020b7836 */ /* 0x001fe20000000000 */
[----:B------:R-:W-:Y:S01]  /*c010*/  @!P0 LEA.HI R0, R0, R0, RZ, 0x1 ;  /* 0x0000000000008211 */ /* 0x000fe200078f08ff */
[----:B------:R-:W-:Y:S01]  /*c020*/  VIADD R15, R2, 0xf0 ;  /* 0x000000f0020f7836 */ /* 0x000fe20000000000 */
[----:B------:R-:W-:-:S02]  /*c030*/  ISETP.GE.AND P3, PT, R21, UR4, PT ;  /* 0x0000000415007c0c */ /* 0x000fc4000bf66270 */
[----:B------:R-:W-:Y:S02]  /*c040*/  ISETP.GE.AND P6, PT, R11, UR4, PT ;  /* 0x000000040b007c0c */ /* 0x000fe4000bfc6270 */
[----:B------:R-:W-:Y:S02]  /*c050*/  ISETP.GE.AND P5, PT, R15, UR4, PT ;  /* 0x000000040f007c0c */ /* 0x000fe4000bfa6270 */
[----:B------:R-:W-:Y:S02]  /*c060*/  @!P1 LEA.HI R3, R3, R3, RZ, 0x1 ;  /* 0x0000000303039211 */ /* 0x000fe400078f08ff */
[----:B------:R-:W-:Y:S02]  /*c070*/  @!P2 LEA.HI R20, R20, R20, RZ, 0x1 ;  /* 0x000000141414a211 */ /* 0x000fe400078f08ff */
[----:B------:R-:W-:Y:S02]  /*c080*/  @!P4 LEA.HI R14, R14, R14, RZ, 0x1 ;  /* 0x0000000e0e0ec211 */ /* 0x000fe400078f08ff */
[----:B------:R-:W-:-:S02]  /*c090*/  @!P1 LOP3.LUT R3, R3, 0xfffffffe, RZ, 0xc0, !PT ;  /* 0xfffffffe03039812 */ /* 0x000fc400078ec0ff */
[----:B------:R-:W-:Y:S02]  /*c0a0*/  @!P3 LEA.HI R21, R21, R21, RZ, 0x1 ;  /* 0x000000151515b211 */ /* 0x000fe400078f08ff */
[----:B-1----:R-:W-:Y:S02]  /*c0b0*/  @!P6 LEA.HI R12, R11, R11, RZ, 0x1 ;  /* 0x0000000b0b0ce211 */ /* 0x002fe400078f08ff */
[----:B------:R-:W-:Y:S02]  /*c0c0*/  @!P5 LEA.HI R10, R15, R15, RZ, 0x1 ;  /* 0x0000000f0f0ad211 */ /* 0x000fe400078f08ff */
[----:B------:R-:W-:Y:S02]  /*c0d0*/  @!P0 LOP3.LUT R11, R0, 0xfffffffe, RZ, 0xc0, !PT ;  /* 0xfffffffe000b8812 */ /* 0x000fe400078ec0ff */
[----:B------:R-:W-:Y:S02]  /*c0e0*/  @!P2 LOP3.LUT R15, R20, 0xfffffffe, RZ, 0xc0, !PT ;  /* 0xfffffffe140fa812 */ /* 0x000fe400078ec0ff */
[----:B--2---:R-:W-:-:S02]  /*c0f0*/  @!P3 LOP3.LUT R17, R21, 0xfffffffe, RZ, 0xc0, !PT ;  /* 0xfffffffe1511b812 */ /* 0x004fc400078ec0ff */
[----:B---3--:R-:W-:Y:S01]  /*c100*/  @!P4 LOP3.LUT R19, R14, 0xfffffffe, RZ, 0xc0, !PT ;  /* 0xfffffffe0e13c812 */ /* 0x008fe200078ec0ff */
[--C-:B------:R-:W-:Y:S01]  /*c110*/  @!P2 IMAD.WIDE R14, R15, 0x4, R4.reuse ;  /* 0x000000040f0ea825 */ /* 0x100fe200078e0204 */
[----:B------:R-:W-:Y:S02]  /*c120*/  @!P5 LOP3.LUT R21, R10, 0xfffffffe, RZ, 0xc0, !PT ;  /* 0xfffffffe0a15d812 */ /* 0x000fe400078ec0ff */
[----:B------:R-:W-:Y:S01]  /*c130*/  @!P6 LOP3.LUT R23, R12, 0xfffffffe, RZ, 0xc0, !PT ;  /* 0xfffffffe0c17e812 */ /* 0x000fe200078ec0ff */
[----:B------:R-:W-:-:S04]  /*c140*/  @!P0 IMAD.WIDE R10, R11, 0x4, R4 ;  /* 0x000000040b0a8825 */ /* 0x000fc800078e0204 */
[--C-:B------:R-:W-:Y:S01]  /*c150*/  @!P1 IMAD.WIDE R12, R3, 0x4, R4.reuse ;  /* 0x00000004030c9825 */ /* 0x100fe200078e0204 */
[----:B------:R0:W-:Y:S03]  /*c160*/  @!P0 ST.E.64 desc[UR6][R10.64], R124 ;  /* 0x0000007c0a008985 */ /* 0x0001e6000c101b06 */
[--C-:B------:R-:W-:Y:S01]  /*c170*/  @!P3 IMAD.WIDE R16, R17, 0x4, R4.reuse ;  /* 0x000000041110b825 */ /* 0x100fe200078e0204 */
[----:B------:R0:W-:Y:S03]  /*c180*/  @!P1 ST.E.64 desc[UR6][R12.64], R128 ;  /* 0x000000800c009985 */ /* 0x0001e6000c101b06 */
[--C-:B------:R-:W-:Y:S01]  /*c190*/  @!P4 IMAD.WIDE R18, R19, 0x4, R4.reuse ;  /* 0x000000041312c825 */ /* 0x100fe200078e0204 */
[----:B------:R0:W-:Y:S03]  /*c1a0*/  @!P2 ST.E.64 desc[UR6][R14.64], R132 ;  /* 0x000000840e00a985 */ /* 0x0001e6000c101b06 */
[--C-:B------:R-:W-:Y:S01]  /*c1b0*/  @!P5 IMAD.WIDE R20, R21, 0x4, R4.reuse ;  /* 0x000000041514d825 */ /* 0x100fe200078e0204 */
[----:B------:R0:W-:Y:S03]  /*c1c0*/  @!P3 ST.E.64 desc[UR6][R16.64], R136 ;  /* 0x000000881000b985 */ /* 0x0001e6000c101b06 */
[----:B------:R-:W-:Y:S01]  /*c1d0*/  @!P6 IMAD.WIDE R4, R23, 0x4, R4 ;  /* 0x000000041704e825 */ /* 0x000fe200078e0204 */
[----:B------:R0:W-:Y:S04]  /*c1e0*/  @!P4 ST.E.64 desc[UR6][R18.64], R140 ;  /* 0x0000008c1200c985 */ /* 0x0001e8000c101b06 */
[----:B------:R0:W-:Y:S04]  /*c1f0*/  @!P5 ST.E.64 desc[UR6][R20.64], R144 ;  /* 0x000000901400d985 */ /* 0x0001e8000c101b06 */
[----:B------:R0:W-:Y:S02]  /*c200*/  @!P6 ST.E.64 desc[UR6][R4.64], R148 ;  /* 0x000000940400e985 */ /* 0x0001e4000c101b06 */
.L_x_35:
[----:B------:R-:W-:Y:S05]  /*c210*/  BSYNC B0 ;  /* 0x0000000000007941 */ /* 0x000fea0003800000 */
.L_x_34:
[----:B------:R-:W-:Y:S01]  /*c220*/  ISETP.GE.AND P0, PT, R9, R8, PT ;  /* 0x000000080900720c */ /* 0x000fe20003f06270 */
[----:B01----:R0:W1:Y:S04]  /*c230*/  SHFL.IDX PT, R5, R7, 0x1, 0x1c1f ;  /* 0x003c1f0007057f89 */ /* 0x00306800000e0000 */
[----:B----4-:R0:W2:Y:S08]  /*c240*/  SHFL.IDX PT, R4, R6, 0x1, 0x1c1f ;  /* 0x003c1f0006047f89 */ /* 0x0100b000000e0000 */
[----:B0-----:R-:W-:Y:S05]  /*c250*/  @P0 BRA `(.L_x_10) ;  /* 0x0000005400e00947 */ /* 0x001fea0003800000 */
[C---:B---3--:R-:W-:Y:S01]  /*c260*/  VIADD R0, R2.reuse, 0x8 ;  /* 0x0000000802007836 */ /* 0x048fe20000000000 */
[C---:B------:R-:W-:Y:S01]  /*c270*/  IADD3 R3, R2.reuse, 0x10, RZ ;  /* 0x0000001002037810 */ /* 0x040fe20007ffe0ff */
[----:B------:R-:W-:Y:S01]  /*c280*/  ULDC UR4, c[0x0][0xac8] ;  /* 0x0002b20000047ab9 */ /* 0x000fe20000000800 */
[C---:B------:R-:W-:Y:S01]  /*c290*/  VIADD R12, R2.reuse, 0x18 ;  /* 0x00000018020c7836 */ /* 0x040fe20000000000 */
[C---:B------:R-:W-:Y:S01]  /*c2a0*/  ISETP.GE.AND P0, PT, R2.reuse, UR4, PT ;  /* 0x0000000402007c0c */ /* 0x040fe2000bf06270 */
[----:B------:R-:W-:Y:S01]  /*c2b0*/  VIADD R13, R2, 0x20 ;  /* 0x00000020020d7836 */ /* 0x000fe20000000000 */
[----:B------:R-:W-:Y:S01]  /*c2c0*/  ISETP.GE.AND P1, PT, R0, UR4, PT ;  /* 0x0000000400007c0c */ /* 0x000fe2000bf26270 */
[----:B------:R-:W-:Y:S01]  /*c2d0*/  ULDC.64 UR6, c[0x0][0x208] ;  /* 0x0000820000067ab9 */ /* 0x000fe20000000a00 */
[----:B------:R-:W-:Y:S01]  /*c2e0*/  ISETP.GE.AND P2, PT, R3, UR4, PT ;  /* 0x0000000403007c0c */ /* 0x000fe2000bf46270 */
[----:B------:R-:W-:Y:S01]  /*c2f0*/  VIADD R14, R2, 0x38 ;  /* 0x00000038020e7836 */ /* 0x000fe20000000000 */
[----:B------:R-:W-:Y:S01]  /*c300*/  ISETP.GE.AND P5, PT, R12, UR4, PT ;  /* 0x000000040c007c0c */ /* 0x000fe2000bfa6270 */
[C---:B------:R-:W-:Y:S01]  /*c310*/  VIADD R15, R2.reuse, 0x40 ;  /* 0x00000040020f7836 */ /* 0x040fe20000000000 */
[----:B------:R-:W-:Y:S01]  /*c320*/  ISETP.GE.AND P6, PT, R13, UR4, PT ;  /* 0x000000040d007c0c */ /* 0x000fe2000bfc6270 */
[C---:B------:R-:W-:Y:S01]  /*c330*/  VIADD R16, R2.reuse, 0x48 ;  /* 0x0000004802107836 */ /* 0x040fe20000000000 */
[C---:B------:R-:W-:Y:S01]  /*c340*/  IADD3 R18, R2.reuse, 0x50, RZ ;  /* 0x0000005002127810 */ /* 0x040fe20007ffe0ff */
[C---:B------:R-:W-:Y:S01]  /*c350*/  VIADD R19, R2.reuse, 0x58 ;  /* 0x0000005802137836 */ /* 0x040fe20000000000 */
[----:B------:R-:W-:Y:S01]  /*c360*/  ISETP.GE.AND P3, PT, R15, UR4, PT ;  /* 0x000000040f007c0c */ /* 0x000fe2000bf66270 */
[----:B-12---:R-:W-:Y:S01]  /*c370*/  @!P0 IMAD.WIDE R6, R2, 0x4, R4 ;  /* 0x0000000402068825 */ /* 0x006fe200078e0204 */
[----:B------:R-:W-:-:S02]  /*c380*/  ISETP.GE.AND P4, PT, R16, UR4, PT ;  /* 0x0000000410007c0c */ /* 0x000fc4000bf86270 */
[----:B------:R-:W-:Y:S01]  /*c390*/  @!P1 LEA.HI R0, R0, R0, RZ, 0x1 ;  /* 0x0000000000009211 */ /* 0x000fe200078f08ff */
[----:B------:R-:W-:Y:S01]  /*c3a0*/  VIADD R20, R2, 0x80 ;  /* 0x0000008002147836 */ /* 0x000fe20000000000 */
[----:B------:R-:W-:Y:S01]  /*c3b0*/  @!P2 LEA.HI R3, R3, R3, RZ, 0x1 ;  /* 0x000000030303a211 */ /* 0x000fe200078f08ff */
[----:B------:R0:W-:Y:S01]  /*c3c0*/  @!P0 ST.E.64 desc[UR6][R6.64], R26 ;  /* 0x0000001a06008985 */ /* 0x0001e2000c101b06 */
[----:B------:R-:W-:Y:S01]  /*c3d0*/  @!P1 LOP3.LUT R9, R0, 0xfffffffe, RZ, 0xc0, !PT ;  /* 0xfffffffe00099812 */ /* 0x000fe200078ec0ff */
[----:B------:R-:W-:Y:S01]  /*c3e0*/  VIADD R0, R2, 0x28 ;  /* 0x0000002802007836 */ /* 0x000fe20000000000 */
[----:B------:R-:W-:Y:S02]  /*c3f0*/  @!P2 LOP3.LUT R3, R3, 0xfffffffe, RZ, 0xc0, !PT ;  /* 0xfffffffe0303a812 */ /* 0x000fe400078ec0ff */
[----:B------:R-:W-:Y:S01]  /*c400*/  @!P5 LEA.HI R12, R12, R12, RZ, 0x1 ;  /* 0x0000000c0c0cd211 */ /* 0x000fe200078f08ff */
[----:B------:R-:W-:Y:S01]  /*c410*/  @!P1 IMAD.WIDE R8, R9, 0x4, R4 ;  /* 0x0000000409089825 */ /* 0x000fe200078e0204 */
[----:B------:R-:W-:-:S02]  /*c420*/  ISETP.GE.AND P0, PT, R0, UR4, PT ;  /* 0x0000000400007c0c */ /* 0x000fc4000bf06270 */
[----:B------:R-:W-:Y:S01]  /*c430*/  @!P6 LEA.HI R13, R13, R13, RZ, 0x1 ;  /* 0x0000000d0d0de211 */ /* 0x000fe200078f08ff */
[----:B------:R-:W-:Y:S01]  /*c440*/  @!P2 IMAD.WIDE R10, R3, 0x4, R4 ;  /* 0x00000004030aa825 */ /* 0x000fe200078e0204 */
[----:B------:R-:W-:Y:S01]  /*c450*/  IADD3 R3, R2, 0x30, RZ ;  /* 0x0000003002037810 */ /* 0x000fe20007ffe0ff */
[----:B------:R1:W-:Y:S01]  /*c460*/  @!P1 ST.E.64 desc[UR6][R8.64], R30 ;  /* 0x0000001e08009985 */ /* 0x0003e2000c101b06 */
[----:B------:R-:W-:Y:S02]  /*c470*/  @!P3 LEA.HI R15, R15, R15, RZ, 0x1 ;  /* 0x0000000f0f0fb211 */ /* 0x000fe400078f08ff */
[----:B------:R-:W-:Y:S01]  /*c480*/  ISETP.GE.AND P1, PT, R3, UR4, PT ;  /* 0x0000000403007c0c */ /* 0x000fe2000bf26270 */
[----:B------:R2:W-:Y:S01]  /*c490*/  @!P2 ST.E.64 desc[UR6][R10.64], R34 ;  /* 0x000000220a00a985 */ /* 0x0005e2000c101b06 */
[----:B------:R-:W-:Y:S02]  /*c4a0*/  ISETP.GE.AND P2, PT, R14, UR4, PT ;  /* 0x000000040e007c0c */ /* 0x000fe4000bf46270 */
[----:B0-----:R-:W-:-:S02]  /*c4b0*/  @!P5 LOP3.LUT R7, R12, 0xfffffffe, RZ, 0xc0, !PT ;  /* 0xfffffffe0c07d812 */ /* 0x001fc400078ec0ff */
[----:B------:R-:W-:Y:S02]  /*c4c0*/  @!P0 LEA.HI R0, R0, R0, RZ, 0x1 ;  /* 0x0000000000008211 */ /* 0x000fe400078f08ff */
[----:B------:R-:W-:Y:S01]  /*c4d0*/  @!P4 LEA.HI R16, R16, R16, RZ, 0x1 ;  /* 0x000000101010c211 */ /* 0x000fe200078f08ff */
[--C-:B------:R-:W-:Y:S01]  /*c4e0*/  @!P5 IMAD.WIDE R6, R7, 0x4, R4.reuse ;  /* 0x000000040706d825 */ /* 0x100fe200078e0204 */
[----:B------:R-:W-:Y:S02]  /*c4f0*/  @!P3 LOP3.LUT R15, R15, 0xfffffffe, RZ, 0xc0, !PT ;  /* 0xfffffffe0f0fb812 */ /* 0x000fe400078ec0ff */
[----:B-1----:R-:W-:Y:S02]  /*c500*/  @!P6 LOP3.LUT R9, R13, 0xfffffffe, RZ, 0xc0, !PT ;  /* 0xfffffffe0d09e812 */ /* 0x002fe400078ec0ff */
[----:B------:R0:W-:Y:S01]  /*c510*/  @!P5 ST.E.64 desc[UR6][R6.64], R38 ;  /* 0x000000260600d985 */ /* 0x0001e2000c101b06 */
[----:B--2---:R-:W-:Y:S02]  /*c520*/  @!P1 LEA.HI R10, R3, R3, RZ, 0x1 ;  /* 0x00000003030a9211 */ /* 0x004fe400078f08ff */
[----:B------:R-:W-:Y:S01]  /*c530*/  @!P2 LEA.HI R14, R14, R14, RZ, 0x1 ;  /* 0x0000000e0e0ea211 */ /* 0x000fe200078f08ff */
[----:B------:R-:W-:Y:S01]  /*c540*/  @!P6 IMAD.WIDE R8, R9, 0x4, R4 ;  /* 0x000000040908e825 */ /* 0x000fe200078e0204 */
[----:B------:R-:W-:-:S02]  /*c550*/  @!P0 LOP3.LUT R3, R0, 0xfffffffe, RZ, 0xc0, !PT ;  /* 0xfffffffe00038812 */ /* 0x000fc400078ec0ff */
[----:B------:R-:W-:Y:S01]  /*c560*/  @!P1 LOP3.LUT R11, R10, 0xfffffffe, RZ, 0xc0, !PT ;  /* 0xfffffffe0a0b9812 */ /* 0x000fe200078ec0ff */
[----:B------:R-:W-:Y:S01]  /*c570*/  VIADD R0, R2, 0x60 ;  /* 0x0000006002007836 */ /* 0x000fe20000000000 */
[----:B------:R-:W-:Y:S01]  /*c580*/  @!P2 LOP3.LUT R13, R14, 0xfffffffe, RZ, 0xc0, !PT ;  /* 0xfffffffe0e0da812 */ /* 0x000fe200078ec0ff */
[----:B------:R1:W-:Y:S01]  /*c590*/  @!P6 ST.E.64 desc[UR6][R8.64], R42 ;  /* 0x0000002a0800e985 */ /* 0x0003e2000c101b06 */
[----:B------:R-:W-:Y:S02]  /*c5a0*/  @!P4 LOP3.LUT R17, R16, 0xfffffffe, RZ, 0xc0, !PT ;  /* 0xfffffffe1011c812 */ /* 0x000fe400078ec0ff */
[----:B------:R-:W-:Y:S01]  /*c5b0*/  ISETP.GE.AND P5, PT, R18, UR4, PT ;  /* 0x0000000412007c0c */ /* 0x000fe2000bfa6270 */
[--C-:B0-----:R-:W-:Y:S01]  /*c5c0*/  @!P0 IMAD.WIDE R6, R3, 0x4, R4.reuse ;  /* 0x0000000403068825 */ /* 0x101fe200078e0204 */
[----:B------:R-:W-:Y:S02]  /*c5d0*/  ISETP.GE.AND P6, PT, R19, UR4, PT ;  /* 0x0000000413007c0c */ /* 0x000fe4000bfc6270 */
[C---:B------:R-:W-:Y:S01]  /*c5e0*/  IADD3 R16, R2.reuse, 0x70, RZ ;  /* 0x0000007002107810 */ /* 0x040fe20007ffe0ff */
[----:B------:R-:W-:Y:S01]  /*c5f0*/  VIADD R3, R2, 0x68 ;  /* 0x0000006802037836 */ /* 0x000fe20000000000 */
[----:B------:R0:W-:Y:S01]  /*c600*/  @!P0 ST.E.64 desc[UR6][R6.64], R46 ;  /* 0x0000002e06008985 */ /* 0x0001e2000c101b06 */
[----:B------:R-:W-:Y:S01]  /*c610*/  ISETP.GE.AND P0, PT, R20, UR4, PT ;  /* 0x0000000414007c0c */ /* 0x000fe2000bf06270 */
[----:B-1----:R-:W-:-:S05]  /*c620*/  @!P1 IMAD.WIDE R8, R11, 0x4, R4 ;  /* 0x000000040b089825 */ /* 0x002fca00078e0204 */
[----:B------:R-:W-:Y:S01]  /*c630*/  @!P5 LEA.HI R18, R18, R18, RZ, 0x1 ;  /* 0x000000121212d211 */ /* 0x000fe200078f08ff */
[--C-:B------:R-:W-:Y:S01]  /*c640*/  @!P2 IMAD.WIDE R10, R13, 0x4, R4.reuse ;  /* 0x000000040d0aa825 */ /* 0x100fe200078e0204 */
[----:B------:R1:W-:Y:S01]  /*c650*/  @!P1 ST.E.64 desc[UR6][R8.64], R50 ;  /* 0x0000003208009985 */ /* 0x0003e2000c101b06 */
[----:B------:R-:W-:Y:S02]  /*c660*/  @!P6 LEA.HI R19, R19, R19, RZ, 0x1 ;  /* 0x000000131313e211 */ /* 0x000fe400078f08ff */
[--C-:B------:R-:W-:Y:S01]  /*c670*/  @!P3 IMAD.WIDE R12, R15, 0x4, R4.reuse ;  /* 0x000000040f0cb825 */ /* 0x100fe200078e0204 */
[----:B------:R2:W-:Y:S01]  /*c680*/  @!P2 ST.E.64 desc[UR6][R10.64], R54 ;  /* 0x000000360a00a985 */ /* 0x0005e2000c101b06 */
[----:B------:R-:W-:Y:S02]  /*c690*/  ISETP.GE.AND P2, PT, R16, UR4, PT ;  /* 0x0000000410007c0c */ /* 0x000fe4000bf46270 */
[----:B------:R-:W-:Y:S01]  /*c6a0*/  @!P4 IMAD.WIDE R14, R17, 0x4, R4 ;  /* 0x00000004110ec825 */ /* 0x000fe200078e0204 */
[----:B------:R3:W-:Y:S01]  /*c6b0*/  @!P3 ST.E.64 desc[UR6][R12.64], R58 ;  /* 0x0000003a0c00b985 */ /* 0x0007e2000c101b06 */
[----:B------:R-:W-:-:S02]  /*c6c0*/  ISETP.GE.AND P3, PT, R3, UR4, PT ;  /* 0x0000000403007c0c */ /* 0x000fc4000bf66270 */
[----:B------:R-:W-:Y:S01]  /*c6d0*/  VIADD R17, R2, 0x78 ;  /* 0x0000007802117836 */ /* 0x000fe20000000000 */
[----:B------:R4:W-:Y:S01]  /*c6e0*/  @!P4 ST.E.64 desc[UR6][R14.64], R62 ;  /* 0x0000003e0e00c985 */ /* 0x0009e2000c101b06 */
[----:B------:R-:W-:Y:S02]  /*c6f0*/  ISETP.GE.AND P4, PT, R0, UR4, PT ;  /* 0x0000000400007c0c */ /* 0x000fe4000bf86270 */
[----:B0-----:R-:W-:Y:S01]  /*c700*/  @!P5 LOP3.LUT R7, R18, 0xfffffffe, RZ, 0xc0, !PT ;  /* 0xfffffffe1207d812 */ /* 0x001fe200078ec0ff */
[----:B------:R-:W-:Y:S01]  /*c710*/  VIADD R18, R2, 0x88 ;  /* 0x0000008802127836 */ /* 0x000fe20000000000 */
[----:B------:R-:W-:Y:S02]  /*c720*/  ISETP.GE.AND P1, PT, R17, UR4, PT ;  /* 0x0000000411007c0c */ /* 0x000fe4000bf26270 */
[----:B-1----:R-:W-:Y:S01]  /*c730*/  @!P6 LOP3.LUT R9, R19, 0xfffffffe, RZ, 0xc0, !PT ;  /* 0xfffffffe1309e812 */ /* 0x002fe200078ec0ff */
[----:B------:R-:W-:Y:S01]  /*c740*/  @!P5 IMAD.WIDE R6, R7, 0x4, R4 ;  /* 0x000000040706d825 */ /* 0x000fe200078e0204 */
[----:B------:R-:W-:-:S02]  /*c750*/  @!P2 LEA.HI R16, R16, R16, RZ, 0x1 ;  /* 0x000000101010a211 */ /* 0x000fc400078f08ff */
[----:B--2---:R-:W-:Y:S01]  /*c760*/  @!P3 LEA.HI R10, R3, R3, RZ, 0x1 ;  /* 0x00000003030ab211 */ /* 0x004fe200078f08ff */
[----:B------:R-:W-:Y:S01]  /*c770*/  @!P6 IMAD.WIDE R8, R9, 0x4, R4 ;  /* 0x000000040908e825 */ /* 0x000fe200078e0204 */
[----:B------:R-:W-:Y:S01]  /*c780*/  @!P0 LEA.HI R20, R20, R20, RZ, 0x1 ;  /* 0x0000001414148211 */ /* 0x000fe200078f08ff */
[----:B------:R0:W-:Y:S01]  /*c790*/  @!P5 ST.E.64 desc[UR6][R6.64], R66 ;  /* 0x000000420600d985 */ /* 0x0001e2000c101b06 */
[----:B------:R-:W-:Y:S02]  /*c7a0*/  @!P4 LEA.HI R0, R0, R0, RZ, 0x1 ;  /* 0x000000000000c211 */ /* 0x000fe400078f08ff */
[----:B------:R-:W-:Y:S01]  /*c7b0*/  @!P3 LOP3.LUT R11, R10, 0xfffffffe, RZ, 0xc0, !PT ;  /* 0xfffffffe0a0bb812 */ /* 0x000fe200078ec0ff */
[----:B------:R1:W-:Y:S01]  /*c7c0*/  @!P6 ST.E.64 desc[UR6][R8.64], R70 ;  /* 0x000000460800e985 */ /* 0x0003e2000c101b06 */
[----:B------:R-:W-:Y:S02]  /*c7d0*/  @!P1 LEA.HI R17, R17, R17, RZ, 0x1 ;  /* 0x0000001111119211 */ /* 0x000fe400078f08ff */
[----:B------:R-:W-:Y:S01]  /*c7e0*/  @!P4 LOP3.LUT R3, R0, 0xfffffffe, RZ, 0xc0, !PT ;  /* 0xfffffffe0003c812 */ /* 0x000fe200078ec0ff */
[----:B------:R-:W-:Y:S01]  /*c7f0*/  VIADD R0, R2, 0x98 ;  /* 0x0000009802007836 */ /* 0x000fe20000000000 */
[----:B---3--:R-:W-:Y:S01]  /*c800*/  @!P2 LOP3.LUT R13, R16, 0xfffffffe, RZ, 0xc0, !PT ;  /* 0xfffffffe100da812 */ /* 0x008fe200078ec0ff */
[----:B------:R-:W-:Y:S01]  /*c810*/  VIADD R16, R2, 0xa8 ;  /* 0x000000a802107836 */ /* 0x000fe20000000000 */
[----:B------:R-:W-:-:S02]  /*c820*/  @!P1 LOP3.LUT R17, R17, 0xfffffffe, RZ, 0xc0, !PT ;  /* 0xfffffffe11119812 */ /* 0x000fc400078ec0ff */
[----:B----4-:R-:W-:Y:S01]  /*c830*/  @!P0 LOP3.LUT R15, R20, 0xfffffffe, RZ, 0xc0, !PT ;  /* 0xfffffffe140f8812 */ /* 0x010fe200078ec0ff */
[--C-:B0-----:R-:W-:Y:S01]  /*c840*/  @!P4 IMAD.WIDE R6, R3, 0x4, R4.reuse ;  /* 0x000000040306c825 */ /* 0x101fe200078e0204 */
[----:B------:R-:W-:Y:S02]  /*c850*/  IADD3 R19, R2, 0x90, RZ ;  /* 0x0000009002137810 */ /* 0x000fe40007ffe0ff */
[----:B------:R-:W-:Y:S01]  /*c860*/  ISETP.GE.AND P6, PT, R18, UR4, PT ;  /* 0x0000000412007c0c */ /* 0x000fe2000bfc6270 */
[--C-:B-1----:R-:W-:Y:S01]  /*c870*/  @!P3 IMAD.WIDE R8, R11, 0x4, R4.reuse ;  /* 0x000000040b08b825 */ /* 0x102fe200078e0204 */
[----:B------:R-:W-:Y:S01]  /*c880*/  ISETP.GE.AND P5, PT, R19, UR4, PT ;  /* 0x0000000413007c0c */ /* 0x000fe2000bfa6270 */
[----:B------:R0:W-:Y:S02]  /*c890*/  @!P4 ST.E.64 desc[UR6][R6.64], R74 ;  /* 0x0000004a0600c985 */ /* 0x0001e4000c101b06 */
[--C-:B------:R-:W-:Y:S02]  /*c8a0*/  @!P2 IMAD.WIDE R10, R13, 0x4, R4.reuse ;  /* 0x000000040d0aa825 */ /* 0x100fe400078e0204 */
[----:B------:R1:W-:Y:S01]  /*c8b0*/  @!P3 ST.E.64 desc[UR6][R8.64], R78 ;  /* 0x0000004e0800b985 */ /* 0x0003e2000c101b06 */
[----:B------:R-:W-:Y:S01]  /*c8c0*/  ISETP.GE.AND P3, PT, R16, UR4, PT ;  /* 0x0000000410007c0c */ /* 0x000fe2000bf66270 */
[--C-:B------:R-:W-:Y:S01]  /*c8d0*/  @!P1 IMAD.WIDE R12, R17, 0x4, R4.reuse ;  /* 0x00000004110c9825 */ /* 0x100fe200078e0204 */
[----:B------:R-:W-:Y:S01]  /*c8e0*/  IADD3 R17, R2, 0xb0, RZ ;  /* 0x000000b002117810 */ /* 0x000fe20007ffe0ff */
[----:B------:R2:W-:Y:S02]  /*c8f0*/  @!P2 ST.E.64 desc[UR6][R10.64], R82 ;  /* 0x000000520a00a985 */ /* 0x0005e4000c101b06 */
[----:B------:R-:W-:Y:S01]  /*c900*/  @!P0 IMAD.WIDE R14, R15, 0x4, R4 ;  /* 0x000000040f0e8825 */ /* 0x000fe200078e0204 */
[----:B------:R-:W-:Y:S01]  /*c910*/  ISETP.GE.AND P2, PT, R17, UR4, PT ;  /* 0x0000000411007c0c */ /* 0x000fe2000bf46270 */
[----:B------:R3:W-:Y:S01]  /*c920*/  @!P1 ST.E.64 desc[UR6][R12.64], R86 ;  /* 0x000000560c009985 */ /* 0x0007e2000c101b06 */
[----:B------:R-:W-:Y:S01]  /*c930*/  @!P6 LEA.HI R18, R18, R18, RZ, 0x1 ;  /* 0x000000121212e211 */ /* 0x000fe200078f08ff */
[C---:B------:R-:W-:Y:S01]  /*c940*/  VIADD R3, R2.reuse, 0xa0 ;  /* 0x000000a002037836 */ /* 0x040fe20000000000 */
[----:B------:R-:W-:Y:S01]  /*c950*/  @!P5 LEA.HI R19, R19, R19, RZ, 0x1 ;  /* 0x000000131313d211 */ /* 0x000fe200078f08ff */
[----:B------:R4:W-:Y:S01]  /*c960*/  @!P0 ST.E.64 desc[UR6][R14.64], R90 ;  /* 0x0000005a0e008985 */ /* 0x0009e2000c101b06 */
[----:B------:R-:W-:Y:S01]  /*c970*/  VIADD R20, R2, 0xb8 ;  /* 0x000000b802147836 */ /* 0x000fe20000000000 */
[----:B------:R-:W-:-:S02]  /*c980*/  ISETP.GE.AND P0, PT, R0, UR4, PT ;  /* 0x0000000400007c0c */ /* 0x000fc4000bf06270 */
[----:B------:R-:W-:Y:S02]  /*c990*/  ISETP.GE.AND P4, PT, R3, UR4, PT ;  /* 0x0000000403007c0c */ /* 0x000fe4000bf86270 */
[----:B------:R-:W-:Y:S02]  /*c9a0*/  ISETP.GE.AND P1, PT, R20, UR4, PT ;  /* 0x0000000414007c0c */ /* 0x000fe4000bf26270 */
[----:B0-----:R-:W-:Y:S01]  /*c9b0*/  @!P6 LOP3.LUT R7, R18, 0xfffffffe, RZ, 0xc0, !PT ;  /* 0xfffffffe1207e812 */ /* 0x001fe200078ec0ff */
[C---:B------:R-:W-:Y:S01]  /*c9c0*/  VIADD R18, R2.reuse, 0xc0 ;  /* 0x000000c002127836 */ /* 0x040fe20000000000 */
[----:B-1----:R-:W-:Y:S01]  /*c9d0*/  @!P5 LOP3.LUT R9, R19, 0xfffffffe, RZ, 0xc0, !PT ;  /* 0xfffffffe1309d812 */ /* 0x002fe200078ec0ff */
[----:B------:R-:W-:Y:S01]  /*c9e0*/  VIADD R19, R2, 0xc8 ;  /* 0x000000c802137836 */ /* 0x000fe20000000000 */
[----:B------:R-:W-:Y:S01]  /*c9f0*/  @!P3 LEA.HI R16, R16, R16, RZ, 0x1 ;  /* 0x000000101010b211 */ /* 0x000fe200078f08ff */
[----:B------:R-:W-:Y:S01]  /*ca00*/  @!P6 IMAD.WIDE R6, R7, 0x4, R4 ;  /* 0x000000040706e825 */ /* 0x000fe200078e0204 */
[----:B------:R-:W-:-:S02]  /*ca10*/  @!P2 LEA.HI R17, R17, R17, RZ, 0x1 ;  /* 0x000000111111a211 */ /* 0x000fc400078f08ff */
[----:B------:R-:W-:Y:S01]  /*ca20*/  @!P0 LEA.HI R0, R0, R0, RZ, 0x1 ;  /* 0x0000000000008211 */ /* 0x000fe200078f08ff */
[----:B------:R-:W-:Y:S01]  /*ca30*/  @!P5 IMAD.WIDE R8, R9, 0x4, R4 ;  /* 0x000000040908d825 */ /* 0x000fe200078e0204 */
[----:B--2---:R-:W-:Y:S01]  /*ca40*/  @!P4 LEA.HI R10, R3, R3, RZ, 0x1 ;  /* 0x00000003030ac211 */ /* 0x004fe200078f08ff */
[----:B------:R0:W-:Y:S01]  /*ca50*/  @!P6 ST.E.64 desc[UR6][R6.64], R94 ;  /* 0x0000005e0600e985 */ /* 0x0001e2000c101b06 */
[----:B------:R-:W-:Y:S02]  /*ca60*/  @!P1 LEA.HI R20, R20, R20, RZ, 0x1 ;  /* 0x0000001414149211 */ /* 0x000fe400078f08ff */
[----:B------:R-:W-:Y:S01]  /*ca70*/  @!P0 LOP3.LUT R3, R0, 0xfffffffe, RZ, 0xc0, !PT ;  /* 0xfffffffe00038812 */ /* 0x000fe200078ec0ff */
[----:B------:R1:W-:Y:S01]  /*ca80*/  @!P5 ST.E.64 desc[UR6][R8.64], R98 ;  /* 0x000000620800d985 */ /* 0x0003e2000c101b06 */
[----:B------:R-:W-:Y:S02]  /*ca90*/  @!P4 LOP3.LUT R11, R10, 0xfffffffe, RZ, 0xc0, !PT ;  /* 0xfffffffe0a0bc812 */ /* 0x000fe400078ec0ff */
[----:B---3--:R-:W-:Y:S01]  /*caa0*/  @!P3 LOP3.LUT R13, R16, 0xfffffffe, RZ, 0xc0, !PT ;  /* 0xfffffffe100db812 */ /* 0x008fe200078ec0ff */
[----:B------:R-:W-:Y:S01]  /*cab0*/  VIADD R16, R2, 0xe0 ;  /* 0x000000e002107836 */ /* 0x000fe20000000000 */
[----:B------:R-:W-:-:S02]  /*cac0*/  @!P2 LOP3.LUT R17, R17, 0xfffffffe, RZ, 0xc0, !PT ;  /* 0xfffffffe1111a812 */ /* 0x000fc400078ec0ff */
[----:B----4-:R-:W-:Y:S02]  /*cad0*/  @!P1 LOP3.LUT R15, R20, 0xfffffffe, RZ, 0xc0, !PT ;  /* 0xfffffffe140f9812 */ /* 0x010fe400078ec0ff */
[----:B------:R-:W-:Y:S01]  /*cae0*/  ISETP.GE.AND P5, PT, R18, UR4, PT ;  /* 0x0000000412007c0c */ /* 0x000fe2000bfa6270 */
[--C-:B0-----:R-:W-:Y:S01]  /*caf0*/  @!P0 IMAD.WIDE R6, R3, 0x4, R4.reuse ;  /* 0x0000000403068825 */ /* 0x101fe200078e0204 */
[----:B------:R-:W-:Y:S02]  /*cb00*/  IADD3 R0, R2, 0xd0, RZ ;  /* 0x000000d002007810 */ /* 0x000fe40007ffe0ff */
[----:B------:R-:W-:Y:S01]  /*cb10*/  ISETP.GE.AND P6, PT, R19, UR4, PT ;  /* 0x0000000413007c0c */ /* 0x000fe2000bfc6270 */
[--C-:B-1----:R-:W-:Y:S01]  /*cb20*/  @!P4 IMAD.WIDE R8, R11, 0x4, R4.reuse ;  /* 0x000000040b08c825 */ /* 0x102fe200078e0204 */
[----:B------:R0:W-:Y:S01]  /*cb30*/  @!P0 ST.E.64 desc[UR6][R6.64], R102 ;  /* 0x0000006606008985 */ /* 0x0001e2000c101b06 */
[----:B------:R-:W-:Y:S02]  /*cb40*/  ISETP.GE.AND P0, PT, R0, UR4, PT ;  /* 0x0000000400007c0c */ /* 0x000fe4000bf06270 */
[----:B------:R-:W-:Y:S01]  /*cb50*/  @!P3 IMAD.WIDE R10, R13, 0x4, R4 ;  /* 0x000000040d0ab825 */ /* 0x000fe200078e0204 */
[----:B------:R1:W-:Y:S01]  /*cb60*/  @!P4 ST.E.64 desc[UR6][R8.64], R106 ;  /* 0x0000006a0800c985 */ /* 0x0003e2000c101b06 */
[----:B------:R-:W-:-:S02]  /*cb70*/  IADD3 R20, R2, 0xf0, RZ ;  /* 0x000000f002147810 */ /* 0x000fc40007ffe0ff */
[--C-:B------:R-:W-:Y:S01]  /*cb80*/  @!P2 IMAD.WIDE R12, R17, 0x4, R4.reuse ;  /* 0x00000004110ca825 */ /* 0x100fe200078e0204 */
[----:B------:R2:W-:Y:S01]  /*cb90*/  @!P3 ST.E.64 desc[UR6][R10.64], R110 ;  /* 0x0000006e0a00b985 */ /* 0x0005e2000c101b06 */
[----:B------:R-:W-:Y:S02]  /*cba0*/  @!P5 LEA.HI R18, R18, R18, RZ, 0x1 ;  /* 0x000000121212d211 */ /* 0x000fe400078f08ff */
[----:B------:R-:W-:Y:S01]  /*cbb0*/  @!P1 IMAD.WIDE R14, R15, 0x4, R4 ;  /* 0x000000040f0e9825 */ /* 0x000fe200078e0204 */
[----:B------:R-:W-:Y:S01]  /*cbc0*/  @!P2 ST.E.64 desc[UR6][R12.64], R114 ;  /* 0x000000720c00a985 */ /* 0x000fe2000c101b06 */
[----:B------:R-:W-:Y:S02]  /*cbd0*/  ISETP.GE.AND P2, PT, R16, UR4, PT ;  /* 0x0000000410007c0c */ /* 0x000fe4000bf46270 */
[C---:B------:R-:W-:Y:S01]  /*cbe0*/  VIADD R3, R2.reuse, 0xd8 ;  /* 0x000000d802037836 */ /* 0x040fe20000000000 */
[----:B------:R-:W-:Y:S01]  /*cbf0*/  @!P1 ST.E.64 desc[UR6][R14.64], R118 ;  /* 0x000000760e009985 */ /* 0x000fe2000c101b06 */
[----:B------:R-:W-:Y:S01]  /*cc00*/  VIADD R17, R2, 0xe8 ;  /* 0x000000e802117836 */ /* 0x000fe20000000000 */
[----:B0-----:R-:W-:Y:S01]  /*cc10*/  @!P5 LOP3.LUT R7, R18, 0xfffffffe, RZ, 0xc0, !PT ;  /* 0xfffffffe1207d812 */ /* 0x001fe200078ec0ff */
[----:B------:R-:W-:Y:S01]  /*cc20*/  VIADD R2, R2, 0xf8 ;  /* 0x000000f802027836 */ /* 0x000fe20000000000 */
[----:B------:R-:W-:-:S02]  /*cc30*/  ISETP.GE.AND P1, PT, R3, UR4, PT ;  /* 0x0000000403007c0c */ /* 0x000fc4000bf26270 */
[----:B------:R-:W-:Y:S01]  /*cc40*/  @!P6 LEA.HI R19, R19, R19, RZ, 0x1 ;  /* 0x000000131313e211 */ /* 0x000fe200078f08ff */
[----:B------:R-:W-:Y:S01]  /*cc50*/  @!P5 IMAD.WIDE R6, R7, 0x4, R4 ;  /* 0x000000040706d825 */ /* 0x000fe200078e0204 */
[----:B------:R-:W-:Y:S02]  /*cc60*/  ISETP.GE.AND P3, PT, R17, UR4, PT ;  /* 0x0000000411007c0c */ /* 0x000fe4000bf66270 */
[----:B------:R-:W-:Y:S02]  /*cc70*/  ISETP.GE.AND P4, PT, R20, UR4, PT ;  /* 0x0000000414007c0c */ /* 0x000fe4000bf86270 */
[----:B------:R-:W-:Y:S01]  /*cc80*/  @!P0 LEA.HI R0, R0, R0, RZ, 0x1 ;  /* 0x0000000000008211 */ /* 0x000fe200078f08ff */
[----:B------:R0:W-:Y:S01]  /*cc90*/  @!P5 ST.E.64 desc[UR6][R6.64], R122 ;  /* 0x0000007a0600d985 */ /* 0x0001e2000c101b06 */
[----:B-1----:R-:W-:Y:S02]  /*cca0*/  @!P6 LOP3.LUT R9, R19, 0xfffffffe, RZ, 0xc0, !PT ;  /* 0xfffffffe1309e812 */ /* 0x002fe400078ec0ff */
[----:B------:R-:W-:-:S02]  /*ccb0*/  @!P2 LEA.HI R16, R16, R16, RZ, 0x1 ;  /* 0x000000101010a211 */ /* 0x000fc400078f08ff */
[----:B--2---:R-:W-:Y:S01]  /*ccc0*/  @!P1 LEA.HI R10, R3, R3, RZ, 0x1 ;  /* 0x00000003030a9211 */ /* 0x004fe200078f08ff */
[--C-:B------:R-:W-:Y:S01]  /*ccd0*/  @!P6 IMAD.WIDE R8, R9, 0x4, R4.reuse ;  /* 0x000000040908e825 */ /* 0x100fe200078e0204 */
[----:B------:R-:W-:Y:S02]  /*cce0*/  @!P0 LOP3.LUT R3, R0, 0xfffffffe, RZ, 0xc0, !PT ;  /* 0xfffffffe00038812 */ /* 0x000fe400078ec0ff */
[----:B------:R-:W-:Y:S02]  /*ccf0*/  @!P3 LEA.HI R17, R17, R17, RZ, 0x1 ;  /* 0x000000111111b211 */ /* 0x000fe400078f08ff */
[----:B------:R1:W-:Y:S01]  /*cd00*/  @!P6 ST.E.64 desc[UR6][R8.64], R126 ;  /* 0x0000007e0800e985 */ /* 0x0003e2000c101b06 */
[----:B------:R-:W-:Y:S01]  /*cd10*/  @!P4 LEA.HI R20, R20, R20, RZ, 0x1 ;  /* 0x000000141414c211 */ /* 0x000fe200078f08ff */
[----:B0-----:R-:W-:Y:S01]  /*cd20*/  @!P0 IMAD.WIDE R6, R3, 0x4, R4 ;  /* 0x0000000403068825 */ /* 0x001fe200078e0204 */
[----:B------:R-:W-:Y:S02]  /*cd30*/  @!P1 LOP3.LUT R11, R10, 0xfffffffe, RZ, 0xc0, !PT ;  /* 0xfffffffe0a0b9812 */ /* 0x000fe400078ec0ff */
[----:B------:R-:W-:-:S02]  /*cd40*/  @!P2 LOP3.LUT R13, R16, 0xfffffffe, RZ, 0xc0, !PT ;  /* 0xfffffffe100da812 */ /* 0x000fc400078ec0ff */
[----:B------:R0:W-:Y:S01]  /*cd50*/  @!P0 ST.E.64 desc[UR6][R6.64], R130 ;  /* 0x0000008206008985 */ /* 0x0001e2000c101b06 */
[----:B------:R-:W-:Y:S02]  /*cd60*/  ISETP.GE.AND P0, PT, R2, UR4, PT ;  /* 0x0000000402007c0c */ /* 0x000fe4000bf06270 */
[----:B------:R-:W-:Y:S02]  /*cd70*/  @!P3 LOP3.LUT R17, R17, 0xfffffffe, RZ, 0xc0, !PT ;  /* 0xfffffffe1111b812 */ /* 0x000fe400078ec0ff */
[----:B------:R-:W-:Y:S01]  /*cd80*/  @!P4 LOP3.LUT R15, R20, 0xfffffffe, RZ, 0xc0, !PT ;  /* 0xfffffffe140fc812 */ /* 0x000fe200078ec0ff */
[----:B-1----:R-:W-:-:S04]  /*cd90*/  @!P1 IMAD.WIDE R8, R11, 0x4, R4 ;  /* 0x000000040b089825 */ /* 0x002fc800078e0204 */
[--C-:B------:R-:W-:Y:S01]  /*cda0*/  @!P2 IMAD.WIDE R10, R13, 0x4, R4.reuse ;  /* 0x000000040d0aa825 */ /* 0x100fe200078e0204 */
[----:B------:R0:W-:Y:S03]  /*cdb0*/  @!P1 ST.E.64 desc[UR6][R8.64], R134 ;  /* 0x0000008608009985 */ /* 0x0001e6000c101b06 */
[--C-:B------:R-:W-:Y:S01]  /*cdc0*/  @!P3 IMAD.WIDE R12, R17, 0x4, R4.reuse ;  /* 0x00000004110cb825 */ /* 0x100fe200078e0204 */
[----:B------:R0:W-:Y:S03]  /*cdd0*/  @!P2 ST.E.64 desc[UR6][R10.64], R138 ;  /* 0x0000008a0a00a985 */ /* 0x0001e6000c101b06 */
[----:B------:R-:W-:Y:S01]  /*cde0*/  @!P4 IMAD.WIDE R14, R15, 0x4, R4 ;  /* 0x000000040f0ec825 */ /* 0x000fe200078e0204 */
[----:B------:R0:W-:Y:S04]  /*cdf0*/  @!P3 ST.E.64 desc[UR6][R12.64], R142 ;  /* 0x0000008e0c00b985 */ /* 0x0001e8000c101b06 */
[----:B------:R0:W-:Y:S01]  /*ce00*/  @!P4 ST.E.64 desc[UR6][R14.64], R146 ;  /* 0x000000920e00c985 */ /* 0x0001e2000c101b06 */
[----:B------:R-:W-:Y:S05]  /*ce10*/  @P0 BRA `(.L_x_10) ;  /* 0x0000004800f00947 */ /* 0x000fea0003800000 */
[----:B------:R-:W-:Y:S01]  /*ce20*/  LEA.HI R2, R2, R2, RZ, 0x1 ;  /* 0x0000000202027211 */ /* 0x000fe200078f08ff */
[----:B------:R-:W-:-:S03]  /*ce30*/  ULDC.64 UR4, c[0x0][0x208] ;  /* 0x0000820000047ab9 */ /* 0x000fc60000000a00 */
[----:B------:R-:W-:-:S05]  /*ce40*/  LOP3.LUT R3, R2, 0xfffffffe, RZ, 0xc0, !PT ;  /* 0xfffffffe02037812 */ /* 0x000fca00078ec0ff */
[----:B------:R-:W-:-:S05]  /*ce50*/  IMAD.WIDE R4, R3, 0x4, R4 ;  /* 0x0000000403047825 */ /* 0x000fca00078e0204 */
[----:B------:R1:W-:Y:S01]  /*ce60*/  ST.E.64 desc[UR4][R4.64], R150 ;  /* 0x0000009604007985 */ /* 0x0003e2000c101b04 */
[----:B------:R-:W-:Y:S05]  /*ce70*/  BRA `(.L_x_10) ;  /* 0x0000004800d87947 */ /* 0x000fea0003800000 */
.L_x_33:
[----:B------:R-:W0:Y:S02]  /*ce80*/  S2R R0, SR_TID.X ;  /* 0x0000000000007919 */ /* 0x000e240000002100 */
[----:B0-----:R-:W-:-:S05]  /*ce90*/  VIADD R2, R0, 0xffffff80 ;  /* 0xffffff8000027836 */ /* 0x001fca0000000000 */
[----:B------:R-:W-:-:S13]  /*cea0*/  ISETP.GT.AND P0, PT, R2, 0x7f, PT ;  /* 0x0000007f0200780c */ /* 0x000fda0003f04270 */
[----:B------:R-:W-:Y:S05]  /*ceb0*/  @P0 BRA `(.L_x_10) ;  /* 0x0000004800c80947 */ /* 0x000fea0003800000 */
[----:B------:R-:W0:Y:S01]  /*cec0*/  S2R R3, SR_CTAID.X ;  /* 0x0000000000037919 */ /* 0x000e220000002500 */
[----:B------:R-:W1:Y:S01]  /*ced0*/  LDC R6, c[0x0][0xbe8] ;  /* 0x0002fa00ff067b82 */ /* 0x000e620000000800 */
[----:B------:R-:W-:Y:S01]  /*cee0*/  ULDC UR4, c[0x0][0xa88] ;  /* 0x0002a20000047ab9 */ /* 0x000fe20000000800 */
[----:B0-----:R-:W-:Y:S02]  /*cef0*/  IMAD R0, R3, 0x80, R0 ;  /* 0x0000008003007824 */ /* 0x001fe400078e0200 */
[----:B-1----:R-:W-:-:S03]  /*cf00*/  IMAD R3, R6, UR4, RZ ;  /* 0x0000000406037c24 */ /* 0x002fc6000f8e02ff */
[----:B------:R-:W-:-:S04]  /*cf10*/  IADD3 R0, R0, -0x80, RZ ;  /* 0xffffff8000007810 */ /* 0x000fc80007ffe0ff */
[----:B------:R-:W-:-:S13]  /*cf20*/  ISETP.GE.AND P0, PT, R0, R3, PT ;  /* 0x000000030000720c */ /* 0x000fda0003f06270 */
[----:B------:R-:W-:Y:S05]  /*cf30*/  @P0 BRA `(.L_x_10) ;  /* 0x0000004800a80947 */ /* 0x000fea0003800000 */
[----:B------:R-:W-:Y:S01]  /*cf40*/  ISETP.NE.AND P0, PT, R6, 0x1, PT ;  /* 0x000000010600780c */ /* 0x000fe20003f05270 */
[----:B------:R-:W0:Y:S01]  /*cf50*/  S2UR UR4, SR_CTAID.Z ;  /* 0x00000000000479c3 */ /* 0x000e220000002700 */
[----:B------:R-:W-:Y:S01]  /*cf60*/  SHF.R.S32.HI R4, RZ, 0x1f, R19 ;  /* 0x0000001fff047819 */ /* 0x000fe20000011413 */
[----:B------:R-:W-:Y:S01]  /*cf70*/  ULDC.64 UR6, c[0x0][0xbd0] ;  /* 0x0002f40000067ab9 */ /* 0x000fe20000000a00 */
[----:B------:R-:W-:Y:S01]  /*cf80*/  ULDC.64 UR10, c[0x0][0x208] ;  /* 0x00008200000a7ab9 */ /* 0x000fe20000000a00 */
[----:B------:R-:W-:-:S04]  /*cf90*/  IMAD.WIDE.U32 R2, R19, UR6, RZ ;  /* 0x0000000613027c25 */ /* 0x000fc8000f8e00ff */
[----:B------:R-:W1:Y:S01]  /*cfa0*/  LDC.64 R10, c[0x0][0xbd8] ;  /* 0x0002f600ff0a7b82 */ /* 0x000e620000000a00 */
[----:B------:R-:W-:-:S04]  /*cfb0*/  IMAD R4, R4, UR6, RZ ;  /* 0x0000000604047c24 */ /* 0x000fc8000f8e02ff */
[----:B------:R-:W-:Y:S02]  /*cfc0*/  IMAD R5, R19, UR7, R4 ;  /* 0x0000000713057c24 */ /* 0x000fe4000f8e0204 */
[----:B------:R-:W-:Y:S01]  /*cfd0*/  IMAD.MOV R19, RZ, RZ, -R19 ;  /* 0x000000ffff137224 */ /* 0x000fe200078e0a13 */
[----:B------:R-:W2:Y:S01]  /*cfe0*/  @P0 LDC R7, c[0x0][0xbec] ;  /* 0x0002fb00ff070b82 */ /* 0x000ea20000000800 */
[----:B------:R-:W-:Y:S02]  /*cff0*/  IMAD.IADD R3, R3, 0x1, R5 ;  /* 0x0000000103037824 */ /* 0x000fe400078e0205 */
[----:B------:R-:W-:-:S05]  /*d000*/  IMAD.MOV.U32 R5, RZ, RZ, R0 ;  /* 0x000000ffff057224 */ /* 0x000fca00078e0000 */
[----:B------:R-:W3:Y:S01]  /*d010*/  S2UR UR8, SR_CTAID.Y ;  /* 0x00000000000879c3 */ /* 0x000ee20000002600 */
[----:B0-----:R-:W-:-:S07]  /*d020*/  USHF.R.S32.HI UR5, URZ, 0x1f, UR4 ;  /* 0x0000001f3f057899 */ /* 0x001fce0008011404 */
[----:B------:R-:W3:Y:S01]  /*d030*/  LDC R8, c[0x0][0xc50] ;  /* 0x00031400ff087b82 */ /* 0x000ee20000000800 */
[C---:B-1----:R-:W-:Y:S02]  /*d040*/  IMAD R12, R10.reuse, UR5, RZ ;  /* 0x000000050a0c7c24 */ /* 0x042fe4000f8e02ff */
[----:B------:R-:W-:-:S04]  /*d050*/  IMAD.WIDE.U32 R2, R10, UR4, R2 ;  /* 0x000000040a027c25 */ /* 0x000fc8000f8e0002 */
[----:B------:R-:W-:Y:S01]  /*d060*/  IMAD R11, R11, UR4, R12 ;  /* 0x000000040b0b7c24 */ /* 0x000fe2000f8e020c */
[----:B------:R-:W0:Y:S01]  /*d070*/  @P0 LDC R9, c[0x0][0xbf0] ;  /* 0x0002fc00ff090b82 */ /* 0x000e220000000800 */
[----:B--2---:R-:W-:Y:S01]  /*d080*/  @P0 IMAD.HI.U32 R4, R0, R7, RZ ;  /* 0x0000000700040227 */ /* 0x004fe200078e00ff */
[----:B------:R-:W-:-:S03]  /*d090*/  ULDC.64 UR4, c[0x0][0xbe0] ;  /* 0x0002f80000047ab9 */ /* 0x000fc60000000a00 */
[----:B------:R-:W-:Y:S02]  /*d0a0*/  IMAD.IADD R3, R11, 0x1, R3 ;  /* 0x000000010b037824 */ /* 0x000fe400078e0203 */
[----:B---3--:R-:W-:-:S04]  /*d0b0*/  IMAD R19, R8, R19, UR8 ;  /* 0x0000000808137e24 */ /* 0x008fc8000f8e0213 */
[----:B------:R-:W-:Y:S01]  /*d0c0*/  IMAD.WIDE.U32 R2, R19, UR4, R2 ;  /* 0x0000000413027c25 */ /* 0x000fe2000f8e0002 */
[----:B0-----:R-:W-:Y:S02]  /*d0d0*/  @P0 SHF.R.U32.HI R5, RZ, R9, R4 ;  /* 0x00000009ff050219 */ /* 0x001fe40000011604 */
[----:B------:R-:W-:Y:S02]  /*d0e0*/  SHF.R.S32.HI R4, RZ, 0x1f, R19 ;  /* 0x0000001fff047819 */ /* 0x000fe40000011413 */
[C---:B------:R-:W-:Y:S02]  /*d0f0*/  IADD3 R7, -R5.reuse, RZ, RZ ;  /* 0x000000ff05077210 */ /* 0x040fe40007ffe1ff */
[----:B------:R-:W-:Y:S01]  /*d100*/  SHF.R.S32.HI R9, RZ, 0x1f, R5 ;  /* 0x0000001fff097819 */ /* 0x000fe20000011405 */
[----:B------:R-:W-:Y:S01]  /*d110*/  IMAD R4, R4, UR4, RZ ;  /* 0x0000000404047c24 */ /* 0x000fe2000f8e02ff */
[----:B------:R-:W-:Y:S01]  /*d120*/  IADD3 R2, P0, R5, R2, RZ ;  /* 0x0000000205027210 */ /* 0x000fe20007f1e0ff */
[----:B------:R-:W-:-:S02]  /*d130*/  IMAD R7, R6, R7, R0 ;  /* 0x0000000706077224 */ /* 0x000fc400078e0200 */
[----:B------:R-:W-:Y:S01]  /*d140*/  IMAD R4, R19, UR5, R4 ;  /* 0x0000000513047c24 */ /* 0x000fe2000f8e0204 */
[----:B------:R-:W-:Y:S02]  /*d150*/  ULDC.64 UR4, c[0x0][0xbc8] ;  /* 0x0002f20000047ab9 */ /* 0x000fe40000000a00 */
[----:B------:R-:W-:Y:S02]  /*d160*/  SHF.R.S32.HI R0, RZ, 0x1f, R7 ;  /* 0x0000001fff007819 */ /* 0x000fe40000011407 */
[----:B------:R-:W-:-:S03]  /*d170*/  IADD3.X R3, R9, R3, R4, P0, !PT ;  /* 0x0000000309037210 */ /* 0x000fc600007fe404 */
[----:B------:R-:W-:Y:S02]  /*d180*/  IMAD R0, R0, UR4, RZ ;  /* 0x0000000400007c24 */ /* 0x000fe4000f8e02ff */
[----:B------:R-:W-:-:S04]  /*d190*/  IMAD.WIDE.U32 R2, R7, UR4, R2 ;  /* 0x0000000407027c25 */ /* 0x000fc8000f8e0002 */
[----:B------:R-:W-:Y:S01]  /*d1a0*/  IMAD R5, R7, UR5, R0 ;  /* 0x0000000507057c24 */ /* 0x000fe2000f8e0200 */
[----:B------:R-:W-:Y:S02]  /*d1b0*/  ULDC.64 UR4, c[0x0][0xba8] ;  /* 0x0002ea0000047ab9 */ /* 0x000fe40000000a00 */
[----:B------:R-:W-:Y:S01]  /*d1c0*/  LEA R4, P0, R2, UR4, 0x2 ;  /* 0x0000000402047c11 */ /* 0x000fe2000f8010ff */
[----:B------:R-:W-:-:S05]  /*d1d0*/  IMAD.IADD R3, R3, 0x1, R5 ;  /* 0x0000000103037824 */ /* 0x000fca00078e0205 */
[----:B------:R-:W-:Y:S01]  /*d1e0*/  LEA.HI.X R5, R2, UR5, R3, 0x2, P0 ;  /* 0x0000000502057c11 */ /* 0x000fe200080f1403 */
[----:B------:R-:W-:-:S05]  /*d1f0*/  IMAD.MOV.U32 R3, RZ, RZ, -0x800000 ;  /* 0xff800000ff037424 */ /* 0x000fca00078e00ff */
[----:B------:R4:W-:Y:S01]  /*d200*/  STG.E desc[UR10][R4.64], R3 ;  /* 0x0000000304007986 */ /* 0x0009e2000c10190a */
[----:B------:R-:W-:Y:S05]  /*d210*/  BRA `(.L_x_10) ;  /* 0x0000004400f07947 */ /* 0x000fea0003800000 */
.L_x_8:
[----:B------:R-:W-:-:S08]  /*d220*/  NOP ;  /* 0x0000000000007918 */ /* 0x000fd00000000000 */
[----:B0-----:R-:W0:-:S00]  /*d230*/  USETMAXREG.DEALLOC.CTAPOOL 0x18 ;  /* 0x00000018000079c8 */ /* 0x001e0000080e0500 */
[----:B0-----:R-:W-:Y:S01]  /*d240*/  LOP3.LUT R0, R0, 0x3, RZ, 0xc0, !PT ;  /* 0x0000000300007812 */ /* 0x001fe200078ec0ff */
[----:B------:R-:W0:Y:S05]  /*d250*/  S2R R18, SR_CTAID.Z ;  /* 0x0000000000127919 */ /* 0x000e2a0000002700 */
[----:B------:R-:W1:Y:S01]  /*d260*/  S2UR UR6, SR_CTAID.Y ;  /* 0x00000000000679c3 */ /* 0x000e620000002600 */
[----:B------:R-:W2:Y:S02]  /*d270*/  SHFL.IDX PT, R0, R0, RZ, 0x1f ;  /* 0x00001fff00007589 */ /* 0x000ea400000e0000 */
[----:B--2---:R-:W-:-:S13]  /*d280*/  ISETP.NE.AND P0, PT, R0, RZ, PT ;  /* 0x000000ff0000720c */ /* 0x004fda0003f05270 */
[----:B01----:R-:W-:Y:S05]  /*d290*/  @!P0 BRA `(.L_x_36) ;  /* 0x0000000000288947 */ /* 0x003fea0003800000 */
[----:B------:R-:W-:Y:S01]  /*d2a0*/  ULDC UR7, c[0x0][0xc50] ;  /* 0x0003140000077ab9 */ /* 0x000fe20000000800 */
[----:B------:R-:W-:Y:S01]  /*d2b0*/  UMOV UR36, UR6 ;  /* 0x0000000600247c82 */ /* 0x000fe20008000000 */
[----:B------:R-:W-:-:S06]  /*d2c0*/  UISETP.NE.AND UP0, UPT, UR7, 0x1, UPT ;  /* 0x000000010700788c */ /* 0x000fcc000bf05270 */
[----:B------:R-:W-:-:S13]  /*d2d0*/  PLOP3.LUT P0, PT, PT, PT, UP0, 0x80, 0x0 ;  /* 0x000000000000781c */ /* 0x000fda0003f0f008 */
[----:B------:R-:W-:Y:S05]  /*d2e0*/  @!P0 BRA `(.L_x_37) ;  /* 0x0000000000308947 */ /* 0x000fea0003800000 */
[----:B------:R-:W-:Y:S01]  /*d2f0*/  ULDC UR4, c[0x0][0xc54] ;  /* 0x0003150000047ab9 */ /* 0x000fe20000000800 */
[----:B------:R-:W-:Y:S01]  /*d300*/  ULDC UR36, c[0x0][0xc58] ;  /* 0x0003160000247ab9 */ /* 0x000fe20000000800 */
[----:B------:R-:W-:-:S04]  /*d310*/  UIMAD.WIDE.U32 UR4, UR6, UR4, URZ ;  /* 0x00000004060472a5 */ /* 0x000fc8000f8e003f */
[----:B------:R-:W-:Y:S01]  /*d320*/  USHF.R.U32.HI UR36, URZ, UR36, UR5 ;  /* 0x000000243f247299 */ /* 0x000fe20008011605 */
[----:B------:R-:W-:Y:S11]  /*d330*/  BRA `(.L_x_37) ;  /* 0x00000000001c7947 */ /* 0x000ff60003800000 */
.L_x_36:
[----:B------:R-:W-:Y:S01]  /*d340*/  ULDC UR7, c[0x0][0xc50] ;  /* 0x0003140000077ab9 */ /* 0x000fe20000000800 */
[----:B------:R-:W-:Y:S01]  /*d350*/  UMOV UR36, UR6 ;  /* 0x0000000600247c82 */ /* 0x000fe20008000000 */
[----:B------:R-:W-:-:S11]  /*d360*/  UISETP.NE.AND UP0, UPT, UR7, 0x1, UPT ;  /* 0x000000010700788c */ /* 0x000fd6000bf05270 */
[----:B------:R-:W-:Y:S01]  /*d370*/  @UP0 ULDC UR4, c[0x0][0xc54] ;  /* 0x0003150000040ab9 */ /* 0x000fe20000000800 */
[----:B------:R-:W-:Y:S01]  /*d380*/  @UP0 ULDC UR8, c[0x0][0xc58] ;  /* 0x0003160000080ab9 */ /* 0x000fe20000000800 */
[----:B------:R-:W-:-:S04]  /*d390*/  UIMAD.WIDE.U32 UR4, UR6, UR4, URZ ;  /* 0x00000004060472a5 */ /* 0x000fc8000f8e003f */
[----:B------:R-:W-:-:S12]  /*d3a0*/  @UP0 USHF.R.U32.HI UR36, URZ, UR8, UR5 ;  /* 0x000000083f240299 */ /* 0x000fd80008011605 */
.L_x_37:
[----:B------:R-:W-:Y:S01]  /*d3b0*/  ISETP.GE.AND P0, PT, R18, RZ, PT ;  /* 0x000000ff1200720c */ /* 0x000fe20003f06270 */
[----:B------:R-:W-:Y:S01]  /*d3c0*/  UIADD3 UR4, -UR36, URZ, URZ ;  /* 0x0000003f24047290 */ /* 0x000fe2000fffe13f */
[----:B------:R-:W-:Y:S01]  /*d3d0*/  MOV R9, 0x1 ;  /* 0x0000000100097802 */ /* 0x000fe20000000f00 */
[----:B------:R-:W-:Y:S02]  /*d3e0*/  IMAD.MOV.U32 R0, RZ, RZ, RZ ;  /* 0x000000ffff007224 */ /* 0x000fe400078e00ff */
[----:B------:R-:W-:Y:S01]  /*d3f0*/  UIMAD UR6, UR7, UR4, UR6 ;  /* 0x00000004070672a4 */ /* 0x000fe2000f8e0206 */
[----:B------:R-:W-:-:S07]  /*d400*/  IMAD.MOV.U32 R3, RZ, RZ, 0x1 ;  /* 0x00000001ff037424 */ /* 0x000fce00078e00ff */
[----:B------:R-:W-:Y:S05]  /*d410*/  @!P0 BRA `(.L_x_38) ;  /* 0x0000004000b08947 */ /* 0x000fea0003800000 */
[----:B------:R-:W-:Y:S01]  /*d420*/  ULDC.64 UR4, c[0x0][0x418] ;  /* 0x0001060000047ab9 */ /* 0x000fe20000000a00 */
[----:B------:R0:W-:Y:S01]  /*d430*/  STL [R1+0xc], RZ ;  /* 0x00000cff01007387 */ /* 0x0001e20000100800 */
[----:B------:R-:W-:Y:S02]  /*d440*/  UISETP.NE.U32.AND UP0, UPT, UR4, URZ, UPT ;  /* 0x0000003f0400728c */ /* 0x000fe4000bf05070 */
[----:B------:R-:W-:Y:S02]  /*d450*/  ULOP3.LUT UR40, UR6, 0xffff, URZ, 0xc0, !UPT ;  /* 0x0000ffff06287892 */ /* 0x000fe4000f8ec03f */
[----:B------:R-:W-:Y:S01]  /*d460*/  UISETP.NE.AND.EX UP0, UPT, UR5, URZ, UPT, UP0 ;  /* 0x0000003f0500728c */ /* 0x000fe2000bf05300 */
[----:B------:R-:W-:Y:S02]  /*d470*/  ULDC UR4, c[0x0][0x424] ;  /* 0x0001090000047ab9 */ /* 0x000fe40000000800 */
[----:B------:R-:W-:Y:S01]  /*d480*/  ULDC UR5, c[0x0][0x2f0] ;  /* 0x0000bc0000057ab9 */ /* 0x000fe20000000800 */
[----:B------:R-:W-:-:S04]  /*d490*/  USEL UR4, UR4, 0x1, UP0 ;  /* 0x0000000104047887 */ /* 0x000fc80008000000 */
[----:B------:R-:W-:-:S04]  /*d4a0*/  UIMAD UR4, UR4, UR5, URZ ;  /* 0x00000005040472a4 */ /* 0x000fc8000f8e023f */
[----:B------:R-:W-:Y:S02]  /*d4b0*/  UISETP.GE.AND UP0, UPT, UR4, 0x1, UPT ;  /* 0x000000010400788c */ /* 0x000fe4000bf06270 */
[----:B------:R-:W-:-:S04]  /*d4c0*/  UIADD3 UR5, UR4, 0x4f, URZ ;  /* 0x0000004f04057890 */ /* 0x000fc8000fffe03f */
[----:B------:R-:W-:Y:S01]  /*d4d0*/  PLOP3.LUT P0, PT, PT, PT, UP0, 0x80, 0x0 ;  /* 0x000000000000781c */ /* 0x000fe20003f0f008 */
[----:B------:R-:W-:-:S04]  /*d4e0*/  UIMAD.WIDE UR4, UR5, 0x66666667, URZ ;  /* 0x66666667050478a5 */ /* 0x000fc8000f8e023f */
[----:B------:R-:W-:-:S04]  /*d4f0*/  USHF.R.U32.HI UR39, URZ, 0x1f, UR5 ;  /* 0x0000001f3f277899 */ /* 0x000fc80008011605 */
[----:B------:R-:W-:-:S04]  /*d500*/  ULEA.HI.SX32 UR39, UR5, UR39, 0x1b ;  /* 0x0000002705277291 */ /* 0x000fc8000f8fda3f */
[----:B0-----:R-:W-:Y:S08]  /*d510*/  @!P0 BRA `(.L_x_39) ;  /* 0x00000000007c8947 */ /* 0x001ff00003800000 */
[----:B------:R-:W-:-:S04]  /*d520*/  USHF.R.U32.HI UR4, URZ, 0x10, UR6 ;  /* 0x000000103f047899 */ /* 0x000fc80008011606 */
[----:B------:R-:W-:-:S11]  /*d530*/  UISETP.NE.AND UP0, UPT, UR4, URZ, UPT ;  /* 0x0000003f0400728c */ /* 0x000fd6000bf05270 */
[----:B------:R-:W-:Y:S02]  /*d540*/  @!UP0 ULDC UR4, c[0x0][0x9f0] ;  /* 0x00027c0000048ab9 */ /* 0x000fe40000000800 */
[----:B------:R-:W-:Y:S01]  /*d550*/  IMAD.U32 R6, RZ, RZ, UR4 ;  /* 0x00000004ff067e24 */ /* 0x000fe2000f8e00ff */
[----:B------:R-:W-:-:S04]  /*d560*/  UIADD3 UR5, UR39, -0x1, UR4 ;  /* 0xffffffff27057890 */ /* 0x000fc8000fffe004 */
[-C--:B------:R-:W-:Y:S02]  /*d570*/  IABS R0, R6.reuse ;  /* 0x0000000600007213 */ /* 0x080fe40000000000 */
[----:B------:R-:W-:Y:S02]  /*d580*/  IABS R6, R6 ;  /* 0x0000000600067213 */ /* 0x000fe40000000000 */
[----:B------:R-:W0:Y:S08]  /*d590*/  I2F.RP R4, R0 ;  /* 0x0000000000047306 */ /* 0x000e300000209400 */
[----:B0-----:R-:W0:Y:S02]  /*d5a0*/  MUFU.RCP R4, R4 ;  /* 0x0000000400047308 */ /* 0x001e240000001000 */
[----:B0-----:R-:W-:-:S06]  /*d5b0*/  IADD3 R2, R4, 0xffffffe, RZ ;  /* 0x0ffffffe04027810 */ /* 0x001fcc0007ffe0ff */
[----:B------:R0:W1:Y:S02]  /*d5c0*/  F2I.FTZ.U32.TRUNC.NTZ R3, R2 ;  /* 0x0000000200037305 */ /* 0x000064000021f000 */
[----:B0-----:R-:W-:Y:S02]  /*d5d0*/  IMAD.MOV.U32 R2, RZ, RZ, RZ ;  /* 0x000000ffff027224 */ /* 0x001fe400078e00ff */
[----:B-1----:R-:W-:-:S04]  /*d5e0*/  IMAD.MOV R5, RZ, RZ, -R3 ;  /* 0x000000ffff057224 */ /* 0x002fc800078e0a03 */
[----:B------:R-:W-:-:S04]  /*d5f0*/  IMAD R5, R5, R0, RZ ;  /* 0x0000000005057224 */ /* 0x000fc800078e02ff */
[----:B------:R-:W-:-:S04]  /*d600*/  IMAD.HI.U32 R3, R3, R5, R2 ;  /* 0x0000000503037227 */ /* 0x000fc800078e0002 */
[----:B------:R-:W-:Y:S01]  /*d610*/  IMAD.U32 R5, RZ, RZ, UR5 ;  /* 0x00000005ff057e24 */ /* 0x000fe2000f8e00ff */
[----:B------:R-:W-:-:S04]  /*d620*/  ULOP3.LUT UR5, UR5, UR4, URZ, 0x3c, !UPT ;  /* 0x0000000405057292 */ /* 0x000fc8000f8e3c3f */
[----:B------:R-:W-:Y:S02]  /*d630*/  IABS R2, R5 ;  /* 0x0000000500027213 */ /* 0x000fe40000000000 */
[----:B------:R-:W-:Y:S02]  /*d640*/  IADD3 R5, RZ, -R6, RZ ;  /* 0x80000006ff057210 */ /* 0x000fe40007ffe0ff */
[----:B------:R-:W-:Y:S01]  /*d650*/  ISETP.LE.AND P2, PT, RZ, UR5, PT ;  /* 0x00000005ff007c0c */ /* 0x000fe2000bf43270 */
[----:B------:R-:W-:-:S04]  /*d660*/  IMAD.HI.U32 R3, R3, R2, RZ ;  /* 0x0000000203037227 */ /* 0x000fc800078e00ff */
[----:B------:R-:W-:-:S05]  /*d670*/  IMAD R5, R3, R5, R2 ;  /* 0x0000000503057224 */ /* 0x000fca00078e0202 */
[----:B------:R-:W-:-:S13]  /*d680*/  ISETP.GT.U32.AND P1, PT, R0, R5, PT ;  /* 0x000000050000720c */ /* 0x000fda0003f24070 */
[----:B------:R-:W-:Y:S02]  /*d690*/  @!P1 IMAD.IADD R5, R5, 0x1, -R0 ;  /* 0x0000000105059824 */ /* 0x000fe400078e0a00 */
[----:B------:R-:W-:Y:S01]  /*d6a0*/  @!P1 VIADD R3, R3, 0x1 ;  /* 0x0000000103039836 */ /* 0x000fe20000000000 */
[----:B------:R-:W-:Y:S02]  /*d6b0*/  ISETP.NE.AND P1, PT, RZ, UR4, PT ;  /* 0x00000004ff007c0c */ /* 0x000fe4000bf25270 */
[----:B------:R-:W-:-:S13]  /*d6c0*/  ISETP.GE.U32.AND P0, PT, R5, R0, PT ;  /* 0x000000000500720c */ /* 0x000fda0003f06070 */
[----:B------:R-:W-:-:S05]  /*d6d0*/  @P0 VIADD R3, R3, 0x1 ;  /* 0x0000000103030836 */ /* 0x000fca0000000000 */
[----:B------:R-:W-:Y:S02]  /*d6e0*/  @!P2 IADD3 R3, -R3, RZ, RZ ;  /* 0x000000ff0303a210 */ /* 0x000fe40007ffe1ff */
[----:B------:R-:W-:-:S05]  /*d6f0*/  @!P1 LOP3.LUT R3, RZ, UR4, RZ, 0x33, !PT ;  /* 0x00000004ff039c12 */ /* 0x000fca000f8e33ff */
[----:B------:R0:W-:Y:S02]  /*d700*/  STL [R1+0xc], R3 ;  /* 0x00000c0301007387 */ /* 0x0001e40000100800 */
.L_x_39:
[----:B------:R-:W2:Y:S01]  /*d710*/  LDL R2, [R1+0xc] ;  /* 0x00000c0001027983 */ /* 0x000ea20000100800 */
[----:B0-----:R-:W-:Y:S02]  /*d720*/  IMAD.MOV.U32 R3, RZ, RZ, 0x1 ;  /* 0x00000001ff037424 */ /* 0x001fe400078e00ff */
[----:B--2---:R-:W-:-:S05]  /*d730*/  IMAD R0, R2, UR40, RZ ;  /* 0x0000002802007c24 */ /* 0x004fca000f8e02ff */
[----:B------:R-:W-:Y:S01]  /*d740*/  VIADDMNMX R17, R0, R2, UR39, PT ;  /* 0x0000002700117e46 */ /* 0x000fe2000b800102 */
[----:B------:R0:W-:Y:S03]  /*d750*/  STL [R1+0x8], R0 ;  /* 0x0000080001007387 */ /* 0x0001e60000100800 */
[----:B------:R-:W-:Y:S01]  /*d760*/  ISETP.GT.AND P0, PT, R17, R0, PT ;  /* 0x000000001100720c */ /* 0x000fe20003f04270 */
[----:B------:R1:W-:Y:S01]  /*d770*/  STL [R1+0x10], R17 ;  /* 0x0000101101007387 */ /* 0x0003e20000100800 */
[----:B0-----:R-:W-:-:S11]  /*d780*/  IMAD.MOV.U32 R0, RZ, RZ, RZ ;  /* 0x000000ffff007224 */ /* 0x001fd600078e00ff */
[----:B-1----:R-:W-:Y:S05]  /*d790*/  @!P0 BRA `(.L_x_38) ;  /* 0x0000003c00d08947 */ /* 0x002fea0003800000 */
[----:B------:R-:W0:Y:S01]  /*d7a0*/  S2UR UR4, SR_CgaCtaId ;  /* 0x00000000000479c3 */ /* 0x000e220000008800 */
[----:B------:R-:W-:Y:S02]  /*d7b0*/  UMOV UR38, 0x400 ;  /* 0x0000040000267882 */ /* 0x000fe40000000000 */
[----:B0-----:R-:W-:-:S04]  /*d7c0*/  ULEA UR38, UR4, UR38, 0x18 ;  /* 0x0000002604267291 */ /* 0x001fc8000f8ec03f */
[----:B------:R-:W-:-:S04]  /*d7d0*/  UIADD3 UR4, UR38, 0x24400, URZ ;  /* 0x0002440026047890 */ /* 0x000fc8000fffe03f */
[----:B------:R-:W-:-:S06]  /*d7e0*/  ULOP3.LUT UP0, URZ, UR4, 0x3ff, URZ, 0xc0, !UPT ;  /* 0x000003ff043f7892 */ /* 0x000fcc000f80c03f */
[----:B------:R-:W-:-:S13]  /*d7f0*/  PLOP3.LUT P0, PT, PT, PT, UP0, 0x80, 0x0 ;  /* 0x000000000000781c */ /* 0x000fda0003f0f008 */
[----:B------:R-:W-:Y:S05]  /*d800*/  @!P0 BRA `(.L_x_40) ;  /* 0x0000000000408947 */ /* 0x000fea0003800000 */
[----:B------:R-:W-:Y:S01]  /*d810*/  MOV R2, 0x0 ;  /* 0x0000000000027802 */ /* 0x000fe20000000f00 */
[----:B------:R-:W-:Y:S01]  /*d820*/  ULDC.64 UR6, c[0x4][0x1b8] ;  /* 0x01006e0000067ab9 */ /* 0x000fe20000000a00 */
[----:B------:R-:W-:Y:S01]  /*d830*/  ULDC.64 UR8, c[0x4][0x1c0] ;  /* 0x0100700000087ab9 */ /* 0x000fe20000000a00 */
[----:B------:R-:W-:Y:S01]  /*d840*/  ULDC.64 UR4, c[0x4][0x118] ;  /* 0x0100460000047ab9 */ /* 0x000fe20000000a00 */
[----:B------:R-:W-:Y:S01]  /*d850*/  IMAD.U32 R4, RZ, RZ, UR6 ;  /* 0x00000006ff047e24 */ /* 0x000fe2000f8e00ff */
[----:B------:R-:W-:Y:S01]  /*d860*/  MOV R5, UR7 ;  /* 0x0000000700057c02 */ /* 0x000fe20008000f00 */
[----:B------:R-:W0:Y:S01]  /*d870*/  LDC.64 R2, c[0x4][R2] ;  /* 0x0100000002027b82 */ /* 0x000e220000000a00 */
[----:B------:R-:W-:Y:S01]  /*d880*/  IMAD.U32 R6, RZ, RZ, UR8 ;  /* 0x00000008ff067e24 */ /* 0x000fe2000f8e00ff */
[----:B------:R-:W-:Y:S01]  /*d890*/  MOV R11, UR5 ;  /* 0x00000005000b7c02 */ /* 0x000fe20008000f00 */
[----:B------:R-:W-:Y:S02]  /*d8a0*/  IMAD.U32 R7, RZ, RZ, UR9 ;  /* 0x00000009ff077e24 */ /* 0x000fe4000f8e00ff */
[----:B------:R-:W-:-:S02]  /*d8b0*/  IMAD.U32 R10, RZ, RZ, UR4 ;  /* 0x00000004ff0a7e24 */ /* 0x000fc4000f8e00ff */
[----:B------:R-:W-:Y:S02]  /*d8c0*/  IMAD.MOV.U32 R8, RZ, RZ, 0x70 ;  /* 0x00000070ff087424 */ /* 0x000fe400078e00ff */
[----:B------:R-:W-:Y:S02]  /*d8d0*/  IMAD.MOV.U32 R12, RZ, RZ, 0x1 ;  /* 0x00000001ff0c7424 */ /* 0x000fe400078e00ff */
[----:B------:R-:W-:-:S07]  /*d8e0*/  IMAD.MOV.U32 R13, RZ, RZ, RZ ;  /* 0x000000ffff0d7224 */ /* 0x000fce00078e00ff */
[----:B------:R-:W-:-:S07]  /*d8f0*/  LEPC R20, `(.L_x_40) ;  /* 0x000000001014794e */ /* 0x000fce0000000000 */
[----:B0-----:R-:W-:Y:S05]  /*d900*/  CALL.ABS.NOINC R2 ;  /* 0x0000000002007343 */ /* 0x001fea0003c00000 */
.L_x_40:
        /* <DEDUP_REMOVED lines=8> */
[----:B------:R0:W1:Y:S01]  /*d990*/  LDC.64 R2, c[0x4][R16] ;  /* 0x0100000010027b82 */ /* 0x0000620000000a00 */
[----:B------:R-:W-:Y:S01]  /*d9a0*/  MOV R4, UR6 ;  /* 0x0000000600047c02 */ /* 0x000fe20008000f00 */
[----:B------:R-:W-:Y:S01]  /*d9b0*/  IMAD.U32 R5, RZ, RZ, UR7 ;  /* 0x00000007ff057e24 */ /* 0x000fe2000f8e00ff */
[----:B------:R-:W-:Y:S01]  /*d9c0*/  MOV R10, UR4 ;  /* 0x00000004000a7c02 */ /* 0x000fe20008000f00 */
[----:B------:R-:W-:Y:S01]  /*d9d0*/  IMAD.U32 R6, RZ, RZ, UR8 ;  /* 0x00000008ff067e24 */ /* 0x000fe2000f8e00ff */
[----:B------:R-:W-:Y:S01]  /*d9e0*/  MOV R13, RZ ;  /* 0x000000ff000d7202 */ /* 0x000fe20000000f00 */
[----:B------:R-:W-:-:S02]  /*d9f0*/  IMAD.U32 R7, RZ, RZ, UR9 ;  /* 0x00000009ff077e24 */ /* 0x000fc4000f8e00ff */
[----:B------:R-:W-:Y:S02]  /*da00*/  IMAD.U32 R11, RZ, RZ, UR5 ;  /* 0x00000005ff0b7e24 */ /* 0x000fe4000f8e00ff */
[----:B------:R-:W-:Y:S02]  /*da10*/  IMAD.MOV.U32 R8, RZ, RZ, 0x70 ;  /* 0x00000070ff087424 */ /* 0x000fe400078e00ff */
[----:B0-----:R-:W-:-:S07]  /*da20*/  IMAD.MOV.U32 R12, RZ, RZ, 0x1 ;  /* 0x00000001ff0c7424 */ /* 0x001fce00078e00ff */
[----:B------:R-:W-:-:S07]  /*da30*/  LEPC R20, `(.L_x_42) ;  /* 0x000000001014794e */ /* 0x000fce0000000000 */
[----:B-1----:R-:W-:Y:S05]  /*da40*/  CALL.ABS.NOINC R2 ;  /* 0x0000000002007343 */ /* 0x002fea0003c00000 */
.L_x_42:
[----:B------:R0:W1:Y:S01]  /*da50*/  LDC.64 R2, c[0x4][R16] ;  /* 0x0100000010027b82 */ /* 0x0000620000000a00 */
[----:B------:R-:W-:Y:S01]  /*da60*/  ULDC.64 UR6, c[0x4][0x1b8] ;  /* 0x01006e0000067ab9 */ /* 0x000fe20000000a00 */
[----:B------:R-:W-:Y:S01]  /*da70*/  ULDC.64 UR8, c[0x4][0x1c0] ;  /* 0x0100700000087ab9 */ /* 0x000fe20000000a00 */
[----:B------:R-:W-:Y:S01]  /*da80*/  ULDC.64 UR4, c[0x4][0x128] ;  /* 0x01004a0000047ab9 */ /* 0x000fe20000000a00 */
[----:B------:R-:W-:Y:S01]  /*da90*/  IMAD.U32 R4, RZ, RZ, UR6 ;  /* 0x00000006ff047e24 */ /* 0x000fe2000f8e00ff */
[----:B------:R-:W-:Y:S01]  /*daa0*/  MOV R7, UR9 ;  /* 0x0000000900077c02 */ /* 0x000fe20008000f00 */
[----:B------:R-:W-:Y:S01]  /*dab0*/  IMAD.U32 R5, RZ, RZ, UR7 ;  /* 0x00000007ff057e24 */ /* 0x000fe2000f8e00ff */
[----:B------:R-:W-:Y:S01]  /*dac0*/  MOV R12, 0x1 ;  /* 0x00000001000c7802 */ /* 0x000fe20000000f00 */
[----:B------:R-:W-:Y:S02]  /*dad0*/  IMAD.U32 R6, RZ, RZ, UR8 ;  /* 0x00000008ff067e24 */ /* 0x000fe4000f8e00ff */
[----:B------:R-:W-:-:S02]  /*dae0*/  IMAD.U32 R10, RZ, RZ, UR4 ;  /* 0x00000004ff0a7e24 */ /* 0x000fc4000f8e00ff */
[----:B------:R-:W-:Y:S02]  /*daf0*/  IMAD.U32 R11, RZ, RZ, UR5 ;  /* 0x00000005ff0b7e24 */ /* 0x000fe4000f8e00ff */
[----:B------:R-:W-:Y:S02]  /*db00*/  IMAD.MOV.U32 R8, RZ, RZ, 0x70 ;  /* 0x00000070ff087424 */ /* 0x000fe400078e00ff */
[----:B0-----:R-:W-:-:S07]  /*db10*/  IMAD.MOV.U32 R13, RZ, RZ, RZ ;  /* 0x000000ffff0d7224 */ /* 0x001fce00078e00ff */
[----:B------:R-:W-:-:S07]  /*db20*/  LEPC R20, `(.L_x_41) ;  /* 0x000000001014794e */ /* 0x000fce0000000000 */
[----:B-1----:R-:W-:Y:S05]  /*db30*/  CALL.ABS.NOINC R2 ;  /* 0x0000000002007343 */ /* 0x002fea0003c00000 */
.L_x_41:
[----:B------:R-:W0:Y:S01]  /*db40*/  LDC.64 R2, c[0x0][0x9f8] ;  /* 0x00027e00ff027b82 */ /* 0x000e220000000a00 */
[----:B------:R-:W-:Y:S01]  /*db50*/  ULDC.64 UR4, c[0x0][0x208] ;  /* 0x0000820000047ab9 */ /* 0x000fe20000000a00 */
[----:B0-----:R-:W-:-:S04]  /*db60*/  ISETP.NE.U32.AND P0, PT, R2, RZ, PT ;  /* 0x000000ff0200720c */ /* 0x001fc80003f05070 */
[----:B------:R-:W-:-:S13]  /*db70*/  ISETP.NE.AND.EX P0, PT, R3, RZ, PT, P0 ;  /* 0x000000ff0300720c */ /* 0x000fda0003f05300 */
[----:B------:R-:W0:Y:S02]  /*db80*/  @P0 LDC.64 R2, c[0x0][0x9f8] ;  /* 0x00027e00ff020b82 */ /* 0x000e240000000a00 */
[----:B0-----:R-:W-:-:S05]  /*db90*/  @P0 IMAD.WIDE R2, R18, 0x4, R2 ;  /* 0x0000000412020825 */ /* 0x001fca00078e0202 */
[----:B------:R0:W2:Y:S01]  /*dba0*/  @P0 LDG.E R18, desc[UR4][R2.64] ;  /* 0x0000000402120981 */ /* 0x0000a2000c1e1900 */
[----:B------:R-:W-:Y:S01]  /*dbb0*/  UMOV UR4, 0xffffffff ;  /* 0xffffffff00047882 */ /* 0x000fe20000000000 */
[----:B------:R-:W-:Y:S01]  /*dbc0*/  VIADD R17, R17, 0xffffffff ;  /* 0xffffffff11117836 */ /* 0x000fe20000000000 */
[----:B------:R-:W1:Y:S01]  /*dbd0*/  S2R R16, SR_TID.X ;  /* 0x0000000000107919 */ /* 0x000e620000002100 */
[----:B0-----:R-:W0:Y:S02]  /*dbe0*/  LDC.64 R2, c[0x0][0x418] ;  /* 0x00010600ff027b82 */ /* 0x001e240000000a00 */
[----:B0-----:R-:W-:Y:S02]  /*dbf0*/  ISETP.NE.U32.AND P0, PT, R2, RZ, PT ;  /* 0x000000ff0200720c */ /* 0x001fe40003f05070 */
[----:B-1----:R-:W-:Y:S02]  /*dc00*/  SHF.R.U32.HI R0, RZ, 0x5, R16 ;  /* 0x00000005ff007819 */ /* 0x002fe40000011610 */
[----:B------:R-:W-:-:S02]  /*dc10*/  ISETP.NE.AND.EX P1, PT, R3, RZ, PT, P0 ;  /* 0x000000ff0300720c */ /* 0x000fc40003f25300 */
[----:B------:R-:W-:Y:S02]  /*dc20*/  LOP3.LUT R0, R0, 0x3, RZ, 0xc0, !PT ;  /* 0x0000000300007812 */ /* 0x000fe400078ec0ff */
[----:B------:R-:W-:-:S05]  /*dc30*/  P2R R4, PR, RZ, 0x2 ;  /* 0x00000002ff047803 */ /* 0x000fca0000000000 */
[----:B------:R0:W-:Y:S01]  /*dc40*/  STL [R1+0x4], R4 ;  /* 0x0000040401007387 */ /* 0x0001e20000100800 */
[----:B--2---:R-:W-:Y:S02]  /*dc50*/  SHF.R.S32.HI R19, RZ, 0x1f, R18 ;  /* 0x0000001fff137819 */ /* 0x004fe40000011412 */
[----:B------:R-:W-:Y:S01]  /*dc60*/  SEL R16, R18, RZ, !P1 ;  /* 0x000000ff12107207 */ /* 0x000fe20004800000 */
[----:B0-----:R-:W-:Y:S06]  /*dc70*/  BRA.DIV UR4, `(.L_x_43) ;  /* 0x0000003e04e07947 */ /* 0x001fec000b800000 */
[----:B------:R0:W1:Y:S02]  /*dc80*/  SHFL.IDX PT, R14, R0, RZ, 0x1f ;  /* 0x00001fff000e7589 */ /* 0x00006400000e0000 */
.L_x_134:
[----:B------:R-:W-:Y:S02]  /*dc90*/  PLOP3.LUT P2, PT, PT, PT, PT, 0x8, 0x0 ;  /* 0x000000000000781c */ /* 0x000fe40003f4e170 */
[----:B-1----:R-:W-:Y:S02]  /*dca0*/  ISETP.NE.AND P0, PT, R14, RZ, PT ;  /* 0x000000ff0e00720c */ /* 0x002fe40003f05270 */
[----:B0-----:R-:W-:-:S05]  /*dcb0*/  P2R R0, PR, RZ, 0x4 ;  /* 0x00000004ff007803 */ /* 0x001fca0000000000 */
[----:B------:R0:W-:Y:S06]  /*dcc0*/  STL [R1], R0 ;  /* 0x0000000001007387 */ /* 0x0001ec0000100800 */
[----:B------:R-:W-:Y:S05]  /*dcd0*/  @P0 BRA `(.L_x_44) ;  /* 0x00000004002c0947 */ /* 0x000fea0003800000 */
[----:B------:R-:W-:-:S03]  /*dce0*/  UMOV UR4, 0xffffffff ;  /* 0xffffffff00047882 */ /* 0x000fc60000000000 */
[----:B------:R-:W-:Y:S05]  /*dcf0*/  BRA.DIV UR4, `(.L_x_45) ;  /* 0x0000003e04e07947 */ /* 0x000fea000b800000 */
[----:B------:R-:W-:-:S13]  /*dd00*/  ELECT P6, URZ, PT ;  /* 0x00000000003f782f */ /* 0x000fda00038c0000 */
.L_x_137:
[----:B------:R-:W-:Y:S05]  /*dd10*/  @!P6 BRA `(.L_x_44) ;  /* 0x00000004001ce947 */ /* 0x000fea0003800000 */
[----:B------:R-:W-:Y:S01]  /*dd20*/  IMAD.MOV.U32 R16, RZ, RZ, R18 ;  /* 0x000000ffff107224 */ /* 0x000fe200078e0012 */
[----:B------:R-:W-:Y:S06]  /*dd30*/  @!P1 BRA `(.L_x_46) ;  /* 0x0000000000489947 */ /* 0x000fec0003800000 */
[----:B------:R-:W1:Y:S01]  /*dd40*/  LDC R6, c[0x0][0x43c] ;  /* 0x00010f00ff067b82 */ /* 0x000e620000000800 */
[----:B------:R-:W-:Y:S01]  /*dd50*/  ULDC.64 UR4, c[0x0][0x428] ;  /* 0x00010a0000047ab9 */ /* 0x000fe20000000a00 */
[----:B------:R-:W-:Y:S01]  /*dd60*/  ULDC.64 UR6, c[0x0][0x208] ;  /* 0x0000820000067ab9 */ /* 0x000fe20000000a00 */
[----:B------:R-:W-:-:S04]  /*dd70*/  IMAD R7, R19, UR4, RZ ;  /* 0x0000000413077c24 */ /* 0x000fc8000f8e02ff */
[----:B------:R-:W-:Y:S01]  /*dd80*/  IMAD R7, R18, UR5, R7 ;  /* 0x0000000512077c24 */ /* 0x000fe2000f8e0207 */
[----:B-1----:R-:W-:-:S13]  /*dd90*/  ISETP.NE.AND P0, PT, R6, 0x1, PT ;  /* 0x000000010600780c */ /* 0x002fda0003f05270 */
[----:B------:R-:W0:Y:S02]  /*dda0*/  @P0 LDC.64 R4, c[0x0][0x440] ;  /* 0x00011000ff040b82 */ /* 0x000e240000000a00 */
[----:B0-----:R-:W-:Y:S01]  /*ddb0*/  @P0 IMAD.HI.U32 R0, R17, R4, RZ ;  /* 0x0000000411000227 */ /* 0x001fe200078e00ff */
[----:B------:R-:W-:-:S04]  /*ddc0*/  MOV R4, R17 ;  /* 0x0000001100047202 */ /* 0x000fc80000000f00 */
[----:B------:R-:W-:-:S04]  /*ddd0*/  @P0 SHF.R.U32.HI R4, RZ, R5, R0 ;  /* 0x00000005ff040219 */ /* 0x000fc80000011600 */
[--C-:B------:R-:W-:Y:S01]  /*dde0*/  SHF.R.S32.HI R5, RZ, 0x1f, R4.reuse ;  /* 0x0000001fff057819 */ /* 0x100fe20000011404 */
[--C-:B------:R-:W-:Y:S02]  /*ddf0*/  IMAD.MOV R0, RZ, RZ, -R4.reuse ;  /* 0x000000ffff007224 */ /* 0x100fe400078e0a04 */
[----:B------:R-:W-:-:S04]  /*de00*/  IMAD.WIDE.U32 R4, R18, UR4, R4 ;  /* 0x0000000412047c25 */ /* 0x000fc8000f8e0004 */
[----:B------:R-:W-:Y:S01]  /*de10*/  IMAD R17, R6, R0, R17 ;  /* 0x0000000006117224 */ /* 0x000fe200078e0211 */
[----:B------:R-:W-:Y:S01]  /*de20*/  LEA R2, P0, R4, R2, 0x2 ;  /* 0x0000000204027211 */ /* 0x000fe200078010ff */
[----:B------:R-:W-:-:S05]  /*de30*/  IMAD.IADD R0, R5, 0x1, R7 ;  /* 0x0000000105007824 */ /* 0x000fca00078e0207 */
[----:B------:R-:W-:-:S05]  /*de40*/  LEA.HI.X R3, R4, R3, R0, 0x2, P0 ;  /* 0x0000000304037211 */ /* 0x000fca00000f1400 */
[----:B------:R1:W5:Y:S02]  /*de50*/  LDG.E R16, desc[UR6][R2.64] ;  /* 0x0000000602107981 */ /* 0x000364000c1e1900 */
.L_x_46:
[----:B0-----:R-:W-:Y:S01]  /*de60*/  IMAD.MOV.U32 R0, RZ, RZ, 0x1 ;  /* 0x00000001ff007424 */ /* 0x001fe200078e00ff */
[----:B------:R-:W1:Y:S04]  /*de70*/  S2R R8, SR_TID.X ;  /* 0x0000000000087919 */ /* 0x000e680000002100 */
[----:B------:R-:W-:-:S04]  /*de80*/  SHF.L.U32 R0, R0, 0x1f, RZ ;  /* 0x0000001f00007819 */ /* 0x000fc800000006ff */
[----:B------:R-:W0:Y:S01]  /*de90*/  SYNCS.PHASECHK.TRANS64.TRYWAIT P0, [UR38+0x38840], R0 ;  /* 0x03884000ff0075a7 */ /* 0x000e220008000166 */
[----:B-1----:R-:W-:-:S04]  /*dea0*/  LOP3.LUT R2, R8, 0x7f, RZ, 0xc0, !PT ;  /* 0x0000007f08027812 */ /* 0x002fc800078ec0ff */
[----:B------:R-:W-:Y:S01]  /*deb0*/  ISETP.NE.AND P1, PT, R2, RZ, PT ;  /* 0x000000ff0200720c */ /* 0x000fe20003f25270 */
[----:B0-----:R-:W-:-:S12]  /*dec0*/  @!P0 BRA `(.L_x_47) ;  /* 0x0000003c008c8947 */ /* 0x001fd80003800000 */
.L_x_138:
[----:B------:R-:W-:Y:S05]  /*ded0*/  @P1 BRA `(.L_x_48) ;  /* 0x0000000000181947 */ /* 0x000fea0003800000 */
[----:B------:R-:W1:Y:S01]  /*dee0*/  S2R R2, SR_TID.X ;  /* 0x0000000000027919 */ /* 0x000e620000002100 */
[----:B0-----:R-:W-:-:S04]  /*def0*/  MOV R0, 0xa000 ;  /* 0x0000a00000007802 */ /* 0x001fc80000000f00 */
[----:B------:R2:W-:Y:S01]  /*df00*/  SYNCS.ARRIVE.TRANS64 RZ, [UR38+0x38830], R0 ;  /* 0x03883000ffff79a7 */ /* 0x0005e20008000026 */
[----:B-1----:R-:W-:-:S13]  /*df10*/  LOP3.LUT P0, RZ, R2, 0x1f, RZ, 0xc0, !PT ;  /* 0x0000001f02ff7812 */ /* 0x002fda000780c0ff */
[----:B--2---:R-:W-:Y:S05]  /*df20*/  @!P0 BRA `(.L_x_48) ;  /* 0x0000000000048947 */ /* 0x004fea0003800000 */
[----:B------:R-:W-:Y:S01]  /*df30*/  BPT.TRAP 0x1 ;  /* 0x000000040000795c */ /* 0x000fe20000300000 */
.L_x_48:
[----:B------:R-:W-:Y:S01]  /*df40*/  R2UR UR11, R17 ;  /* 0x00000000110b72ca */ /* 0x000fe200000e0000 */
[----:B------:R-:W-:Y:S01]  /*df50*/  ULDC.64 UR4, c[0x0][0x198] ;  /* 0x0000660000047ab9 */ /* 0x000fe20000000a00 */
[----:B-----5:R-:W-:Y:S01]  /*df60*/  R2UR UR13, R16 ;  /* 0x00000000100d72ca */ /* 0x020fe200000e0000 */
[----:B------:R-:W-:Y:S01]  /*df70*/  UIADD3 UR4, UP0, UR4, 0x370, URZ ;  /* 0x0000037004047890 */ /* 0x000fe2000ff1e03f */
[----:B------:R-:W-:Y:S01]  /*df80*/  PLOP3.LUT P0, PT, PT, PT, PT, 0x80, 0x0 ;  /* 0x000000000000781c */ /* 0x000fe20003f0f070 */
[----:B------:R-:W-:Y:S02]  /*df90*/  UIADD3 UR8, UR38, 0x24400, URZ ;  /* 0x0002440026087890 */ /* 0x000fe4000fffe03f */
[----:B------:R-:W-:Y:S01]  /*dfa0*/  UIADD3 UR9, UR38, 0x38830, URZ ;  /* 0x0003883026097890 */ /* 0x000fe2000fffe03f */
[----:B0-----:R-:W-:Y:S01]  /*dfb0*/  P2R R0, PR, RZ, 0x1 ;  /* 0x00000001ff007803 */ /* 0x001fe20000000000 */
[----:B------:R-:W-:Y:S02]  /*dfc0*/  UIADD3.X UR5, URZ, UR5, URZ, UP0, !UPT ;  /* 0x000000053f057290 */ /* 0x000fe400087fe43f */
[----:B------:R-:W-:-:S02]  /*dfd0*/  UIADD3 UR24, UR38, 0x26c00, URZ ;  /* 0x00026c0026187890 */ /* 0x000fc4000fffe03f */
[----:B------:R-:W-:Y:S01]  /*dfe0*/  UIMAD UR11, UR11, 0x50, URZ ;  /* 0x000000500b0b78a4 */ /* 0x000fe2000f8e023f */
[----:B------:R1:W-:Y:S01]  /*dff0*/  STL [R1], R0 ;  /* 0x0000000001007387 */ /* 0x0003e20000100800 */
[----:B------:R-:W-:Y:S02]  /*e000*/  UIADD3 UR16, UR38, 0x29400, URZ ;  /* 0x0002940026107890 */ /* 0x000fe4000fffe03f */
[----:B------:R-:W-:Y:S01]  /*e010*/  UIADD3 UR32, UR38, 0x2bc00, URZ ;  /* 0x0002bc0026207890 */ /* 0x000fe2000fffe03f */
[----:B------:R-:W-:Y:S01]  /*e020*/  UMOV UR6, 0x0 ;  /* 0x0000000000067882 */ /* 0x000fe20000000000 */
[----:B------:R-:W-:Y:S01]  /*e030*/  UMOV UR7, 0x14f00000 ;  /* 0x14f0000000077882 */ /* 0x000fe20000000000 */
[----:B------:R-:W-:Y:S01]  /*e040*/  UMOV UR10, URZ ;  /* 0x0000003f000a7c82 */ /* 0x000fe20008000000 */
[----:B------:R-:W-:Y:S01]  /*e050*/  UMOV UR12, UR36 ;  /* 0x00000024000c7c82 */ /* 0x000fe20008000000 */
[----:B------:R-:W-:Y:S01]  /*e060*/  UMOV UR26, 0x40 ;  /* 0x00000040001a7882 */ /* 0x000fe20000000000 */
[----:B------:R-:W-:Y:S01]  /*e070*/  UMOV UR28, UR36 ;  /* 0x00000024001c7c82 */ /* 0x000fe20008000000 */
[----:B------:R-:W-:Y:S01]  /*e080*/  UMOV UR25, UR9 ;  /* 0x0000000900197c82 */ /* 0x000fe20008000000 */
[----:B------:R-:W-:Y:S01]  /*e090*/  UMOV UR29, UR13 ;  /* 0x0000000d001d7c82 */ /* 0x000fe20008000000 */
[----:B------:R-:W-:Y:S01]  /*e0a0*/  UMOV UR27, UR11 ;  /* 0x0000000b001b7c82 */ /* 0x000fe20008000000 */
[----:B------:R-:W-:Y:S01]  /*e0b0*/  UMOV UR18, 0x80 ;  /* 0x0000008000127882 */ /* 0x000fe20000000000 */
[----:B------:R-:W-:Y:S01]  /*e0c0*/  UMOV UR20, UR36 ;  /* 0x0000002400147c82 */ /* 0x000fe20008000000 */
[----:B------:R1:W-:Y:S01]  /*e0d0*/  UTMALDG.4D [UR8], [UR4], desc[UR6] ;  /* 0x00000608040075b4 */ /* 0x0003e20008019000 */
[----:B------:R-:W-:Y:S01]  /*e0e0*/  UMOV UR17, UR9 ;  /* 0x0000000900117c82 */ /* 0x000fe20008000000 */
[----:B------:R-:W-:Y:S01]  /*e0f0*/  UMOV UR21, UR13 ;  /* 0x0000000d00157c82 */ /* 0x000fe20008000000 */
[----:B------:R-:W-:Y:S01]  /*e100*/  UMOV UR19, UR11 ;  /* 0x0000000b00137c82 */ /* 0x000fe20008000000 */
[----:B------:R-:W-:Y:S01]  /*e110*/  UMOV UR34, 0xc0 ;  /* 0x000000c000227882 */ /* 0x000fe20000000000 */
[----:B------:R-:W-:Y:S01]  /*e120*/  UMOV UR33, UR9 ;  /* 0x0000000900217c82 */ /* 0x000fe20008000000 */
[----:B------:R-:W-:Y:S01]  /*e130*/  UMOV UR37, UR13 ;  /* 0x0000000d00257c82 */ /* 0x000fe20008000000 */
[----:B------:R-:W-:Y:S01]  /*e140*/  UMOV UR35, UR11 ;  /* 0x0000000b00237c82 */ /* 0x000fe20008000000 */
[----:B------:R1:W-:Y:S01]  /*e150*/  UTMALDG.4D [UR24], [UR4], desc[UR6] ;  /* 0x00000618040075b4 */ /* 0x0003e20008019000 */
[----:B------:R1:W-:Y:S01]  /*e160*/  UTMALDG.4D [UR16], [UR4], desc[UR6] ;  /* 0x00000610040075b4 */ /* 0x0003e20008019000 */
[----:B------:R1:W-:Y:S02]  /*e170*/  UTMALDG.4D [UR32], [UR4], desc[UR6] ;  /* 0x00000620040075b4 */ /* 0x0003e40008019000 */
[----:B-1----:R-:W-:Y:S01]  /*e180*/  NOP ;  /* 0x0000000000007918 */ /* 0x002fe20000000000 */
.L_x_44:
[----:B------:R-:W-:Y:S05]  /*e190*/  WARPSYNC.ALL ;  /* 0x0000000000007948 */ /* 0x000fea0003800000 */
[----:B------:R-:W-:Y:S01]  /*e1a0*/  UIADD3 UR4, UR38, 0x14400, URZ ;  /* 0x0001440026047890 */ /* 0x000fe2000fffe03f */
[----:B------:R-:W-:Y:S03]  /*e1b0*/  BAR.SYNC.DEFER_BLOCKING 0x8, 0x180 ;  /* 0x0206000000007b1d */ /* 0x000fe60000010000 */
        /* <DEDUP_REMOVED lines=9> */
[----:B------:R-:W1:Y:S01]  /*e250*/  LDC.64 R2, c[0x4][R2] ;  /* 0x0100000002027b82 */ /* 0x000e620000000a00 */
[----:B------:R-:W-:Y:S01]  /*e260*/  IMAD.U32 R5, RZ, RZ, UR7 ;  /* 0x00000007ff057e24 */ /* 0x000fe2000f8e00ff */
[----:B------:R-:W-:Y:S01]  /*e270*/  MOV R12, 0x1 ;  /* 0x00000001000c7802 */ /* 0x000fe20000000f00 */
[----:B------:R-:W-:Y:S02]  /*e280*/  IMAD.U32 R6, RZ, RZ, UR8 ;  /* 0x00000008ff067e24 */ /* 0x000fe4000f8e00ff */
[----:B------:R-:W-:-:S02]  /*e290*/  IMAD.U32 R10, RZ, RZ, UR4 ;  /* 0x00000004ff0a7e24 */ /* 0x000fc4000f8e00ff */
[----:B------:R-:W-:Y:S02]  /*e2a0*/  IMAD.U32 R11, RZ, RZ, UR5 ;  /* 0x00000005ff0b7e24 */ /* 0x000fe4000f8e00ff */
[----:B------:R-:W-:Y:S02]  /*e2b0*/  IMAD.MOV.U32 R8, RZ, RZ, 0x70 ;  /* 0x00000070ff087424 */ /* 0x000fe400078e00ff */
[----:B------:R-:W-:-:S07]  /*e2c0*/  IMAD.MOV.U32 R13, RZ, RZ, RZ ;  /* 0x000000ffff0d7224 */ /* 0x000fce00078e00ff */
[----:B------:R-:W-:-:S07]  /*e2d0*/  LEPC R20, `(.L_x_49) ;  /* 0x000000001014794e */ /* 0x000fce0000000000 */
[----:B01----:R-:W-:Y:S05]  /*e2e0*/  CALL.ABS.NOINC R2 ;  /* 0x0000000002007343 */ /* 0x003fea0003c00000 */
.L_x_49:
[----:B------:R-:W1:Y:S01]  /*e2f0*/  S2R R4, SR_CTAID.Z ;  /* 0x0000000000047919 */ /* 0x000e620000002700 */
[----:B------:R-:W2:Y:S01]  /*e300*/  LDC R20, c[0x0][0x448] ;  /* 0x00011200ff147b82 */ /* 0x000ea20000000800 */
[----:B------:R-:W-:Y:S01]  /*e310*/  USHF.R.S32.HI UR4, URZ, 0x1f, UR36 ;  /* 0x0000001f3f047899 */ /* 0x000fe20008011424 */
[----:B------:R-:W3:Y:S01]  /*e320*/  S2R R12, SR_TID.X ;  /* 0x00000000000c7919 */ /* 0x000ee20000002100 */
[----:B------:R-:W-:Y:S02]  /*e330*/  ULDC.64 UR8, c[0x0][0x2d8] ;  /* 0x0000b60000087ab9 */ /* 0x000fe40000000a00 */
[----:B------:R-:W-:Y:S01]  /*e340*/  UIMAD UR6, UR4, UR8, URZ ;  /* 0x00000008040672a4 */ /* 0x000fe2000f8e023f */
[----:B------:R-:W4:Y:S02]  /*e350*/  S2R R11, SR_CTAID.X ;  /* 0x00000000000b7919 */ /* 0x000f240000002500 */
[----:B------:R-:W0:Y:S01]  /*e360*/  LDC.64 R2, c[0x0][0x2e0] ;  /* 0x0000b800ff027b82 */ /* 0x000e220000000a00 */
[----:B------:R-:W-:-:S02]  /*e370*/  UIMAD.WIDE.U32 UR4, UR36, UR8, URZ ;  /* 0x00000008240472a5 */ /* 0x000fc4000f8e003f */
[----:B------:R-:W-:-:S04]  /*e380*/  UIMAD UR6, UR36, UR9, UR6 ;  /* 0x00000009240672a4 */ /* 0x000fc8000f8e0206 */
[----:B------:R-:W-:Y:S01]  /*e390*/  UIADD3 UR5, UR5, UR6, URZ ;  /* 0x0000000605057290 */ /* 0x000fe2000fffe03f */
[----:B--2---:R-:W-:Y:S02]  /*e3a0*/  ISETP.NE.AND P0, PT, R20, 0x1, PT ;  /* 0x000000011400780c */ /* 0x004fe40003f05270 */
[----:B-1----:R-:W-:Y:S02]  /*e3b0*/  SHF.R.S32.HI R5, RZ, 0x1f, R4 ;  /* 0x0000001fff057819 */ /* 0x002fe40000011404 */
[----:B---3--:R-:W-:-:S03]  /*e3c0*/  LOP3.LUT R9, R12, 0x7f, RZ, 0xc0, !PT ;  /* 0x0000007f0c097812 */ /* 0x008fc600078ec0ff */
[----:B0-----:R-:W-:-:S06]  /*e3d0*/  IMAD R0, R5, R2, RZ ;  /* 0x0000000205007224 */ /* 0x001fcc00078e02ff */
[----:B------:R-:W0:Y:S01]  /*e3e0*/  @P0 LDC R6, c[0x0][0x44c] ;  /* 0x00011300ff060b82 */ /* 0x000e220000000800 */
[----:B------:R-:W-:Y:S01]  /*e3f0*/  SHF.R.U32.HI R8, RZ, 0x3, R9 ;  /* 0x00000003ff087819 */ /* 0x000fe20000011609 */
[C---:B------:R-:W-:Y:S02]  /*e400*/  IMAD R5, R4.reuse, R3, R0 ;  /* 0x0000000304057224 */ /* 0x040fe400078e0200 */
[----:B------:R-:W-:Y:S01]  /*e410*/  IMAD.WIDE.U32 R2, R4, R2, UR4 ;  /* 0x0000000404027e25 */ /* 0x000fe2000f8e0002 */
[----:B------:R-:W-:-:S03]  /*e420*/  ULDC.64 UR4, c[0x0][0x2d0] ;  /* 0x0000b40000047ab9 */ /* 0x000fc60000000a00 */
[----:B------:R-:W1:Y:S01]  /*e430*/  @P0 LDC R0, c[0x0][0x450] ;  /* 0x00011400ff000b82 */ /* 0x000e620000000800 */
[----:B------:R-:W-:Y:S02]  /*e440*/  IMAD.IADD R3, R3, 0x1, R5 ;  /* 0x0000000103037824 */ /* 0x000fe400078e0205 */
[----:B------:R-:W-:Y:S02]  /*e450*/  IMAD.SHL.U32 R5, R12, 0x10, RZ ;  /* 0x000000100c057824 */ /* 0x000fe400078e00ff */
[----:B------:R-:W-:-:S03]  /*e460*/  IMAD.SHL.U32 R9, R9, 0x8, RZ ;  /* 0x0000000809097824 */ /* 0x000fc600078e00ff */
[----:B------:R-:W-:-:S04]  /*e470*/  LOP3.LUT R5, R8, 0x70, R5, 0xf8, !PT ;  /* 0x0000007008057812 */ /* 0x000fc800078ef805 */
[----:B----4-:R-:W-:-:S05]  /*e480*/  LEA R5, R11, R5, 0x7 ;  /* 0x000000050b057211 */ /* 0x010fca00078e38ff */
[----:B0-----:R-:W-:-:S04]  /*e490*/  @P0 IMAD.HI.U32 R6, R5, R6, RZ ;  /* 0x0000000605060227 */ /* 0x001fc800078e00ff */
[----:B------:R-:W-:Y:S01]  /*e4a0*/  IMAD.MOV.U32 R4, RZ, RZ, R5 ;  /* 0x000000ffff047224 */ /* 0x000fe200078e0005 */
[----:B-1----:R-:W-:-:S05]  /*e4b0*/  @P0 SHF.R.U32.HI R4, RZ, R0, R6 ;  /* 0x00000000ff040219 */ /* 0x002fca0000011606 */
[----:B------:R-:W-:Y:S02]  /*e4c0*/  IMAD.MOV R0, RZ, RZ, -R4 ;  /* 0x000000ffff007224 */ /* 0x000fe400078e0a04 */
[----:B------:R-:W-:-:S04]  /*e4d0*/  IMAD.WIDE.U32 R2, R4, UR4, R2 ;  /* 0x0000000404027c25 */ /* 0x000fc8000f8e0002 */
[----:B------:R-:W-:Y:S01]  /*e4e0*/  IMAD R0, R20, R0, R5 ;  /* 0x0000000014007224 */ /* 0x000fe200078e0205 */
[----:B------:R-:W-:-:S05]  /*e4f0*/  SHF.R.S32.HI R5, RZ, 0x1f, R4 ;  /* 0x0000001fff057819 */ /* 0x000fca0000011404 */
[----:B------:R-:W-:-:S04]  /*e500*/  IMAD R5, R5, UR4, RZ ;  /* 0x0000000405057c24 */ /* 0x000fc8000f8e02ff */
[----:B------:R-:W-:Y:S01]  /*e510*/  IMAD R5, R4, UR5, R5 ;  /* 0x0000000504057c24 */ /* 0x000fe2000f8e0205 */
[----:B------:R-:W-:Y:S01]  /*e520*/  SHF.R.S32.HI R4, RZ, 0x1f, R0 ;  /* 0x0000001fff047819 */ /* 0x000fe20000011400 */
[----:B------:R-:W-:Y:S02]  /*e530*/  ULDC.64 UR4, c[0x0][0x2c8] ;  /* 0x0000b20000047ab9 */ /* 0x000fe40000000a00 */
[----:B------:R-:W-:Y:S02]  /*e540*/  IMAD.IADD R3, R3, 0x1, R5 ;  /* 0x0000000103037824 */ /* 0x000fe400078e0205 */
[----:B------:R-:W-:Y:S02]  /*e550*/  IMAD R5, R4, UR4, RZ ;  /* 0x0000000404057c24 */ /* 0x000fe4000f8e02ff */
[----:B------:R-:W-:-:S04]  /*e560*/  IMAD.WIDE.U32 R2, R0, UR4, R2 ;  /* 0x0000000400027c25 */ /* 0x000fc8000f8e0002 */
[----:B------:R-:W-:Y:S01]  /*e570*/  IMAD R4, R0, UR5, R5 ;  /* 0x0000000500047c24 */ /* 0x000fe2000f8e0205 */
[----:B------:R-:W-:Y:S01]  /*e580*/  ULDC.64 UR4, c[0x0][0x280] ;  /* 0x0000a00000047ab9 */ /* 0x000fe20000000a00 */
[----:B------:R-:W-:Y:S01]  /*e590*/  IMAD.SHL.U32 R0, R12, 0x8, RZ ;  /* 0x000000080c007824 */ /* 0x000fe200078e00ff */
[----:B------:R-:W-:Y:S01]  /*e5a0*/  LEA R7, P0, R2, UR4, 0x1 ;  /* 0x0000000402077c11 */ /* 0x000fe2000f8008ff */
[----:B------:R-:W-:Y:S01]  /*e5b0*/  ULDC UR4, c[0x0][0x2b8] ;  /* 0x0000ae0000047ab9 */ /* 0x000fe20000000800 */
[----:B------:R-:W-:Y:S02]  /*e5c0*/  IADD3 R3, R3, R4, RZ ;  /* 0x0000000403037210 */ /* 0x000fe40007ffe0ff */
[----:B------:R-:W-:Y:S02]  /*e5d0*/  LOP3.LUT R10, R0, 0x38, RZ, 0xc0, !PT ;  /* 0x00000038000a7812 */ /* 0x000fe400078ec0ff */
[----:B------:R-:W-:Y:S02]  /*e5e0*/  LEA.HI.X R6, R2, UR5, R3, 0x1, P0 ;  /* 0x0000000502067c11 */ /* 0x000fe400080f0c03 */
[----:B------:R-:W-:-:S02]  /*e5f0*/  LOP3.LUT R2, R10, 0x40, RZ, 0xfc, !PT ;  /* 0x000000400a027812 */ /* 0x000fc400078efcff */
[----:B------:R-:W-:Y:S02]  /*e600*/  LOP3.LUT R3, R0, 0x1c0, RZ, 0xc0, !PT ;  /* 0x000001c000037812 */ /* 0x000fe400078ec0ff */
[----:B------:R-:W-:Y:S02]  /*e610*/  ISETP.GE.AND P0, PT, R2, UR4, PT ;  /* 0x0000000402007c0c */ /* 0x000fe4000bf06270 */
[----:B------:R-:W-:Y:S02]  /*e620*/  LOP3.LUT R2, R10, 0x80, RZ, 0xfc, !PT ;  /* 0x000000800a027812 */ /* 0x000fe400078efcff */
[----:B------:R-:W-:Y:S02]  /*e630*/  LOP3.LUT R3, R3, 0x38, R0, 0xf8, !PT ;  /* 0x0000003803037812 */ /* 0x000fe400078ef800 */
[----:B------:R-:W-:Y:S02]  /*e640*/  ISETP.GE.AND P1, PT, R2, UR4, PT ;  /* 0x0000000402007c0c */ /* 0x000fe4000bf26270 */
[----:B------:R-:W-:-:S02]  /*e650*/  LOP3.LUT R2, R10, 0xc0, RZ, 0xfc, !PT ;  /* 0x000000c00a027812 */ /* 0x000fc400078efcff */
[----:B------:R-:W-:Y:S02]  /*e660*/  ISETP.GE.AND P3, PT, R10, UR4, PT ;  /* 0x000000040a007c0c */ /* 0x000fe4000bf66270 */
[----:B------:R-:W-:Y:S01]  /*e670*/  ISETP.GE.AND P2, PT, R2, UR4, PT ;  /* 0x0000000402007c0c */ /* 0x000fe2000bf46270 */
[----:B------:R-:W-:Y:S01]  /*e680*/  UMOV UR4, 0xffffffff ;  /* 0xffffffff00047882 */ /* 0x000fe20000000000 */
[----:B------:R-:W-:-:S04]  /*e690*/  LOP3.LUT R0, R3, 0x38, R12, 0x78, !PT ;  /* 0x0000003803007812 */ /* 0x000fc800078e780c */
[----:B------:R-:W-:Y:S01]  /*e6a0*/  LOP3.LUT R9, R0, 0x200, R9, 0xf8, !PT ;  /* 0x0000020000097812 */ /* 0x000fe200078ef809 */
[----:B------:R-:W-:Y:S06]  /*e6b0*/  BRA.DIV UR4, `(.L_x_50) ;  /* 0x0000003604a87947 */ /* 0x000fec000b800000 */
[----:B------:R-:W0:Y:S01]  /*e6c0*/  S2R R2, SR_CTAID.X ;  /* 0x0000000000027919 */ /* 0x000e220000002500 */
[----:B------:R-:W-:Y:S01]  /*e6d0*/  ULDC UR4, c[0x0][0x288] ;  /* 0x0000a20000047ab9 */ /* 0x000fe20000000800 */
[----:B------:R-:W-:Y:S01]  /*e6e0*/  ULDC.64 UR6, c[0x0][0x208] ;  /* 0x0000820000067ab9 */ /* 0x000fe20000000a00 */
[----:B------:R-:W-:Y:S01]  /*e6f0*/  IMAD R0, R20, UR4, RZ ;  /* 0x0000000414007c24 */ /* 0x000fe2000f8e02ff */
[----:B------:R-:W-:Y:S04]  /*e700*/  SHFL.IDX PT, R3, R7, RZ, 0x181f ;  /* 0x00181fff07037589 */ /* 0x000fe800000e0000 */
[----:B------:R-:W-:Y:S04]  /*e710*/  SHFL.IDX PT, R4, R7, 0x1, 0x181f ;  /* 0x00381f0007047f89 */ /* 0x000fe800000e0000 */
[----:B------:R-:W-:Y:S01]  /*e720*/  SHFL.IDX PT, R14, R7, 0x7, 0x181f ;  /* 0x00f81f00070e7f89 */ /* 0x000fe200000e0000 */
[----:B0-----:R-:W-:-:S03]  /*e730*/  IMAD R8, R2, 0x80, R8 ;  /* 0x0000008002087824 */ /* 0x001fc600078e0208 */
[----:B------:R-:W0:Y:S02]  /*e740*/  SHFL.IDX PT, R2, R6, RZ, 0x181f ;  /* 0x00181fff06027589 */ /* 0x000e2400000e0000 */
[C---:B------:R-:W-:Y:S02]  /*e750*/  ISETP.GE.AND P4, PT, R8.reuse, R0, PT ;  /* 0x000000000800720c */ /* 0x040fe40003f86270 */
[----:B------:R-:W-:-:S11]  /*e760*/  IADD3 R5, R8, 0x10, RZ ;  /* 0x0000001008057810 */ /* 0x000fd60007ffe0ff */
[----:B------:R-:W-:Y:S02]  /*e770*/  @!P4 LEA R21, R9, UR38, 0x1 ;  /* 0x000000260915cc11 */ /* 0x000fe4000f8e08ff */
[----:B0-----:R-:W-:-:S04]  /*e780*/  LOP3.LUT R3, R3, R2, RZ, 0x3c, !PT ;  /* 0x0000000203037212 */ /* 0x001fc800078e3cff */
[----:B------:R-:W-:-:S04]  /*e790*/  LOP3.LUT R2, R3, R2, RZ, 0x3c, !PT ;  /* 0x0000000203027212 */ /* 0x000fc800078e3cff */
[----:B------:R-:W-:-:S03]  /*e7a0*/  LOP3.LUT R3, R3, R2, RZ, 0x3c, !PT ;  /* 0x0000000203037212 */ /* 0x000fc600078e3cff */
[----:B------:R-:W-:-:S05]  /*e7b0*/  @!P4 IMAD.WIDE.U32 R2, R10, 0x2, R2 ;  /* 0x000000020a02c825 */ /* 0x000fca00078e0002 */
[----:B------:R-:W-:Y:S04]  /*e7c0*/  @!P4 LDGSTS.E.BYPASS.LTC128B.128 [R21+0x14400], desc[UR6][R2.64], !P3 ;  /* 0x144000000215cfae */ /* 0x000fe8000d901d46 */
[----:B------:R-:W-:Y:S04]  /*e7d0*/  @!P4 LDGSTS.E.BYPASS.LTC128B.128 [R21+0x18400], desc[UR6][R2.64+0x80], !P0 ;  /* 0x184000800215cfae */ /* 0x000fe8000c101d46 */
[----:B------:R-:W-:Y:S04]  /*e7e0*/  @!P4 LDGSTS.E.BYPASS.LTC128B.128 [R21+0x1c400], desc[UR6][R2.64+0x100], !P1 ;  /* 0x1c4001000215cfae */ /* 0x000fe8000c901d46 */
[----:B------:R0:W-:Y:S01]  /*e7f0*/  @!P4 LDGSTS.E.BYPASS.LTC128B.128 [R21+0x20400], desc[UR6][R2.64+0x180], !P2 ;  /* 0x204001800215cfae */ /* 0x0001e2000d101d46 */
[----:B------:R-:W-:-:S03]  /*e800*/  ISETP.GE.AND P4, PT, R5, R0, PT ;  /* 0x000000000500720c */ /* 0x000fc60003f86270 */
[----:B------:R-:W1:Y:S01]  /*e810*/  SHFL.IDX PT, R5, R6, 0x1, 0x181f ;  /* 0x00381f0006057f89 */ /* 0x000e6200000e0000 */
[----:B0-----:R-:W-:-:S03]  /*e820*/  VIADD R3, R8, 0x20 ;  /* 0x0000002008037836 */ /* 0x001fc60000000000 */
[----:B------:R-:W-:Y:S06]  /*e830*/  SHFL.IDX PT, R2, R7, 0x2, 0x181f ;  /* 0x00581f0007027f89 */ /* 0x000fec00000e0000 */
[----:B------:R-:W-:Y:S01]  /*e840*/  @!P4 LEA R20, R9, UR38, 0x1 ;  /* 0x000000260914cc11 */ /* 0x000fe2000f8e08ff */
[----:B-1----:R-:W-:-:S05]  /*e850*/  @!P4 IMAD.WIDE.U32 R4, R10, 0x2, R4 ;  /* 0x000000020a04c825 */ /* 0x002fca00078e0004 */
        /* <DEDUP_REMOVED lines=26> */
[----:B0-----:R-:W-:-:S03]  /*ea00*/  IADD3 R5, R8, 0x50, RZ ;  /* 0x0000005008057810 */ /* 0x001fc60007ffe0ff */
        /* <DEDUP_REMOVED lines=18> */
[----:B------:R-:W1:Y:S04]  /*eb30*/  SHFL.IDX PT, R3, R6, 0x6, 0x181f ;  /* 0x00d81f0006037f89 */ /* 0x000e6800000e0000 */
[----:B0-----:R0:W2:Y:S06]  /*eb40*/  SHFL.IDX PT, R4, R6, 0x7, 0x181f ;  /* 0x00f81f0006047f89 */ /* 0x0010ac00000e0000 */
[----:B------:R-:W-:Y:S01]  /*eb50*/  @!P4 LEA R21, R9, UR38, 0x1 ;  /* 0x000000260915cc11 */ /* 0x000fe2000f8e08ff */
[----:B-1----:R-:W-:-:S05]  /*eb60*/  @!P4 IMAD.WIDE.U32 R2, R10, 0x2, R2 ;  /* 0x000000020a02c825 */ /* 0x002fca00078e0002 */
[----:B------:R0:W-:Y:S04]  /*eb70*/  @!P4 LDGSTS.E.BYPASS.LTC128B.128 [R21+0x17400], desc[UR6][R2.64], !P3 ;  /* 0x174000000215cfae */ /* 0x0001e8000d901d46 */
[----:B------:R0:W-:Y:S04]  /*eb80*/  @!P4 LDGSTS.E.BYPASS.LTC128B.128 [R21+0x1b400], desc[UR6][R2.64+0x80], !P0 ;  /* 0x1b4000800215cfae */ /* 0x0001e8000c101d46 */
[----:B------:R0:W-:Y:S04]  /*eb90*/  @!P4 LDGSTS.E.BYPASS.LTC128B.128 [R21+0x1f400], desc[UR6][R2.64+0x100], !P1 ;  /* 0x1f4001000215cfae */ /* 0x0001e8000c901d46 */
[----:B--2---:R0:W-:Y:S02]  /*eba0*/  @!P4 LDGSTS.E.BYPASS.LTC128B.128 [R21+0x23400], desc[UR6][R2.64+0x180], !P2 ;  /* 0x234001800215cfae */ /* 0x0041e4000d101d46 */
.L_x_155:
[----:B0-----:R-:W-:Y:S01]  /*ebb0*/  VIADD R3, R8, 0x70 ;  /* 0x0000007008037836 */ /* 0x001fe20000000000 */
[----:B------:R-:W-:Y:S01]  /*ebc0*/  BSSY B0, `(.L_x_51) ;  /* 0x000000f000007945 */ /* 0x000fe20003800000 */
[----:B------:R-:W-:-:S03]  /*ebd0*/  IMAD.MOV.U32 R2, RZ, RZ, R14 ;  /* 0x000000ffff027224 */ /* 0x000fc600078e000e */
[----:B------:R-:W-:Y:S02]  /*ebe0*/  ISETP.GE.AND P4, PT, R3, R0, PT ;  /* 0x000000000300720c */ /* 0x000fe40003f86270 */
[----:B------:R-:W-:-:S11]  /*ebf0*/  MOV R3, R4 ;  /* 0x0000000400037202 */ /* 0x000fd60000000f00 */
[----:B------:R-:W-:Y:S05]  /*ec00*/  @P4 BRA `(.L_x_52) ;  /* 0x0000000000284947 */ /* 0x000fea0003800000 */
[----:B------:R-:W-:Y:S01]  /*ec10*/  IMAD.WIDE.U32 R10, R10, 0x2, R2 ;  /* 0x000000020a0a7825 */ /* 0x000fe200078e0002 */
[----:B------:R-:W-:Y:S01]  /*ec20*/  LEA R9, R9, UR38, 0x1 ;  /* 0x0000002609097c11 */ /* 0x000fe2000f8e08ff */
[----:B------:R-:W-:-:S04]  /*ec30*/  ULDC.64 UR4, c[0x0][0x208] ;  /* 0x0000820000047ab9 */ /* 0x000fc80000000a00 */
[----:B------:R-:W-:Y:S01]  /*ec40*/  @!PT LDS RZ, [RZ] ;  /* 0x00000000fffff984 */ /* 0x000fe20000000800 */
[----:B------:R-:W-:Y:S01]  /*ec50*/  @!PT LDS RZ, [RZ] ;  /* 0x00000000fffff984 */ /* 0x000fe20000000800 */
[----:B------:R-:W-:Y:S01]  /*ec60*/  @!PT LDS RZ, [RZ] ;  /* 0x00000000fffff984 */ /* 0x000fe20000000800 */
[----:B------:R0:W-:Y:S04]  /*ec70*/  LDGSTS.E.BYPASS.LTC128B.128 [R9+0x17c00], desc[UR4][R10.64], !P3 ;  /* 0x17c000000a097fae */ /* 0x0001e8000d901d44 */
[----:B------:R0:W-:Y:S04]  /*ec80*/  LDGSTS.E.BYPASS.LTC128B.128 [R9+0x1bc00], desc[UR4][R10.64+0x80], !P0 ;  /* 0x1bc000800a097fae */ /* 0x0001e8000c101d44 */
[----:B------:R0:W-:Y:S04]  /*ec90*/  LDGSTS.E.BYPASS.LTC128B.128 [R9+0x1fc00], desc[UR4][R10.64+0x100], !P1 ;  /* 0x1fc001000a097fae */ /* 0x0001e8000c901d44 */
[----:B------:R0:W-:Y:S02]  /*eca0*/  LDGSTS.E.BYPASS.LTC128B.128 [R9+0x23c00], desc[UR4][R10.64+0x180], !P2 ;  /* 0x23c001800a097fae */ /* 0x0001e4000d101d44 */
.L_x_52:
[----:B------:R-:W-:Y:S05]  /*ecb0*/  BSYNC B0 ;  /* 0x0000000000007941 */ /* 0x000fea0003800000 */
.L_x_51:
[----:B------:R-:W-:Y:S01]  /*ecc0*/  NOP ;  /* 0x0000000000007918 */ /* 0x000fe20000000000 */
[----:B------:R-:W-:Y:S01]  /*ecd0*/  SYNCS.ARRIVE.TRANS64.RED.A0T1 RZ, [UR38+0x38800], RZ ;  /* 0x038800ffffff79a7 */ /* 0x000fe20008200426 */
[----:B------:R-:W-:Y:S01]  /*ece0*/  IMAD.MOV.U32 R2, RZ, RZ, 0x1 ;  /* 0x00000001ff027424 */ /* 0x000fe200078e00ff */
[----:B------:R-:W-:Y:S04]  /*ecf0*/  ARRIVES.LDGSTSBAR.64.TRANSCNT [UR38+0x38800] ;  /* 0x03880000ff0079b0 */ /* 0x000fe80008000aa6 */
[----:B------:R-:W-:Y:S01]  /*ed00*/  SHF.L.U32 R2, R2, 0x1f, RZ ;  /* 0x0000001f02027819 */ /* 0x000fe200000006ff */
[----:B------:R-:W-:Y:S01]  /*ed10*/  NOP ;  /* 0x0000000000007918 */ /* 0x000fe20000000000 */
[----:B------:R-:W2:Y:S01]  /*ed20*/  LDL.LU R4, [R1+0x10] ;  /* 0x0000100001047983 */ /* 0x000ea20000300800 */
[----:B------:R-:W-:Y:S03]  /*ed30*/  SYNCS.ARRIVE.TRANS64.A1T0 RZ, [UR38+0x38800], RZ ;  /* 0x038800ffffff79a7 */ /* 0x000fe60008100026 */
[----:B------:R-:W3:Y:S01]  /*ed40*/  LDL R3, [R1+0x8] ;  /* 0x0000080001037983 */ /* 0x000ee20000100800 */
[----:B------:R-:W1:Y:S01]  /*ed50*/  SYNCS.PHASECHK.TRANS64.TRYWAIT P0, [UR38+0x38820], R2 ;  /* 0x03882002ff0075a7 */ /* 0x000e620008000166 */
[----:B--2---:R-:W-:-:S05]  /*ed60*/  VIADD R0, R4, 0xfffffffe ;  /* 0xfffffffe04007836 */ /* 0x004fca0000000000 */
[----:B---3--:R-:W-:Y:S01]  /*ed70*/  ISETP.GE.AND P1, PT, R0, R3, PT ;  /* 0x000000030000720c */ /* 0x008fe20003f26270 */
[----:B-1----:R-:W-:-:S12]  /*ed80*/  @!P0 BRA `(.L_x_53) ;  /* 0x0000003800c08947 */ /* 0x002fd80003800000 */
.L_x_156:
[----:B0-----:R-:W-:Y:S01]  /*ed90*/  IMAD.MOV.U32 R9, RZ, RZ, 0x1 ;  /* 0x00000001ff097424 */ /* 0x001fe200078e00ff */
[----:B------:R-:W-:Y:S01]  /*eda0*/  MOV R8, RZ ;  /* 0x000000ff00087202 */ /* 0x000fe20000000f00 */
[----:B------:R-:W-:Y:S06]  /*edb0*/  @!P1 BRA `(.L_x_54) ;  /* 0x0000002000e49947 */ /* 0x000fec0003800000 */
[----:B------:R-:W2:Y:S04]  /*edc0*/  LDL.LU R4, [R1+0xc] ;  /* 0x00000c0001047983 */ /* 0x000ea80000300800 */
[----:B-1----:R-:W3:Y:S01]  /*edd0*/  LDL.LU R3, [R1+0x8] ;  /* 0x0000080001037983 */ /* 0x002ee20000300800 */
[----:B------:R-:W-:Y:S01]  /*ede0*/  UIADD3 UR4, UR40, 0x1, URZ ;  /* 0x0000000128047890 */ /* 0x000fe2000fffe03f */
[----:B------:R-:W-:Y:S01]  /*edf0*/  MOV R9, 0x1 ;  /* 0x0000000100097802 */ /* 0x000fe20000000f00 */
[----:B------:R-:W0:Y:S02]  /*ee00*/  S2R R6, SR_TID.X ;  /* 0x0000000000067919 */ /* 0x000e240000002100 */
[----:B0-----:R-:W-:Y:S02]  /*ee10*/  LOP3.LUT R10, R6, 0x1f, RZ, 0xc0, !PT ;  /* 0x0000001f060a7812 */ /* 0x001fe400078ec0ff */
[----:B--2---:R-:W-:Y:S01]  /*ee20*/  IMAD R2, R4, UR4, RZ ;  /* 0x0000000404027c24 */ /* 0x004fe2000f8e02ff */
[----:B---3--:R-:W-:-:S04]  /*ee30*/  LOP3.LUT R3, RZ, R3, RZ, 0x33, !PT ;  /* 0x00000003ff037212 */ /* 0x008fc800078e33ff */
[----:B------:R-:W-:-:S05]  /*ee40*/  VIMNMX R2, R2, UR39, PT ;  /* 0x0000002702027c48 */ /* 0x000fca000bfe0100 */
[----:B------:R-:W-:-:S05]  /*ee50*/  IMAD.MOV R4, RZ, RZ, -R2 ;  /* 0x000000ffff047224 */ /* 0x000fca00078e0a02 */
[----:B------:R-:W-:Y:S02]  /*ee60*/  VIADDMNMX R5, R4, 0x1, R3, !PT ;  /* 0x0000000104057846 */ /* 0x000fe40007800103 */
[----:B------:R-:W-:-:S03]  /*ee70*/  LOP3.LUT R3, RZ, R2, RZ, 0x33, !PT ;  /* 0x00000002ff037212 */ /* 0x000fc600078e33ff */
[----:B------:R-:W-:Y:S02]  /*ee80*/  VIADD R4, R5, 0xfffffffe ;  /* 0xfffffffe05047836 */ /* 0x000fe40000000000 */
[----:B------:R-:W-:-:S03]  /*ee90*/  IMAD.IADD R5, R2, 0x1, R5 ;  /* 0x0000000102057824 */ /* 0x000fc600078e0205 */
[----:B------:R-:W-:Y:S01]  /*eea0*/  ISETP.NE.AND P0, PT, R4, R3, PT ;  /* 0x000000030400720c */ /* 0x000fe20003f05270 */
[----:B------:R-:W-:Y:S01]  /*eeb0*/  IMAD.MOV.U32 R4, RZ, RZ, R16 ;  /* 0x000000ffff047224 */ /* 0x000fe200078e0010 */
[----:B------:R-:W-:-:S11]  /*eec0*/  LOP3.LUT R12, R5, 0x1, RZ, 0xc0, !PT ;  /* 0x00000001050c7812 */ /* 0x000fd600078ec0ff */
[----:B------:R-:W-:Y:S05]  /*eed0*/  @!P0 BRA `(.L_x_55) ;  /* 0x0000001400c88947 */ /* 0x000fea0003800000 */
[----:B------:R-:W-:Y:S01]  /*eee0*/  BSSY B0, `(.L_x_55) ;  /* 0x0000171000007945 */ /* 0x000fe20003800000 */
[----:B------:R-:W-:Y:S01]  /*eef0*/  IMAD.IADD R6, R5, 0x1, -R12 ;  /* 0x0000000105067824 */ /* 0x000fe200078e0a0c */
[----:B------:R-:W-:Y:S01]  /*ef00*/  MOV R4, R16 ;  /* 0x0000001000047202 */ /* 0x000fe20000000f00 */
[----:B------:R-:W-:-:S07]  /*ef10*/  IMAD.MOV.U32 R7, RZ, RZ, 0x1 ;  /* 0x00000001ff077424 */ /* 0x000fce00078e00ff */
.L_x_94:
[----:B------:R-:W2:Y:S01]  /*ef20*/  LDL R2, [R1] ;  /* 0x0000000001027983 */ /* 0x000ea20000100800 */
[----:B------:R-:W-:Y:S01]  /*ef30*/  VIADD R6, R6, 0xfffffffe ;  /* 0xfffffffe06067836 */ /* 0x000fe20000000000 */
[----:B------:R-:W-:Y:S04]  /*ef40*/  BSSY B1, `(.L_x_56) ;  /* 0x00000b3000017945 */ /* 0x000fe80003800000 */
[----:B------:R-:W-:Y:S02]  /*ef50*/  ISETP.NE.AND P2, PT, R6, RZ, PT ;  /* 0x000000ff0600720c */ /* 0x000fe40003f45270 */
[----:B--2---:R-:W-:-:S13]  /*ef60*/  ISETP.NE.AND P0, PT, R2, RZ, PT ;  /* 0x000000ff0200720c */ /* 0x004fda0003f05270 */
[----:B------:R-:W-:Y:S05]  /*ef70*/  @!P0 BRA `(.L_x_57) ;  /* 0x0000000800bc8947 */ /* 0x000fea0003800000 */
[----:B------:R-:W2:Y:S01]  /*ef80*/  LDL R2, [R1+0x4] ;  /* 0x0000040001027983 */ /* 0x000ea20000100800 */
[----:B------:R-:W-:Y:S01]  /*ef90*/  IMAD.MOV.U32 R9, RZ, RZ, R0 ;  /* 0x000000ffff097224 */ /* 0x000fe200078e0000 */
[----:B--2---:R-:W-:-:S13]  /*efa0*/  ISETP.NE.AND P0, PT, R2, RZ, PT ;  /* 0x000000ff0200720c */ /* 0x004fda0003f05270 */
[----:B------:R-:W-:Y:S05]  /*efb0*/  @!P0 BRA `(.L_x_58) ;  /* 0x00000000004c8947 */ /* 0x000fea0003800000 */
[----:B------:R-:W0:Y:S01]  /*efc0*/  LDC R9, c[0x0][0x43c] ;  /* 0x00010f00ff097b82 */ /* 0x000e220000000800 */
[----:B------:R-:W-:Y:S01]  /*efd0*/  ULDC.64 UR4, c[0x0][0x428] ;  /* 0x00010a0000047ab9 */ /* 0x000fe20000000a00 */
[----:B------:R-:W-:Y:S01]  /*efe0*/  ULDC.64 UR6, c[0x0][0x208] ;  /* 0x0000820000067ab9 */ /* 0x000fe20000000a00 */
[----:B------:R-:W-:Y:S01]  /*eff0*/  IMAD R5, R19, UR4, RZ ;  /* 0x0000000413057c24 */ /* 0x000fe2000f8e02ff */
[----:B0-----:R-:W-:-:S13]  /*f000*/  ISETP.NE.AND P0, PT, R9, 0x1, PT ;  /* 0x000000010900780c */ /* 0x001fda0003f05270 */
[----:B------:R-:W0:Y:S02]  /*f010*/  @P0 LDC.64 R2, c[0x0][0x440] ;  /* 0x00011000ff020b82 */ /* 0x000e240000000a00 */
[----:B0-----:R-:W-:-:S04]  /*f020*/  @P0 IMAD.HI.U32 R4, R0, R2, RZ ;  /* 0x0000000200040227 */ /* 0x001fc800078e00ff */
[----:B------:R-:W-:Y:S01]  /*f030*/  IMAD.MOV.U32 R2, RZ, RZ, R0 ;  /* 0x000000ffff027224 */ /* 0x000fe200078e0000 */
[----:B------:R-:W-:Y:S01]  /*f040*/  @P0 SHF.R.U32.HI R2, RZ, R3, R4 ;  /* 0x00000003ff020219 */ /* 0x000fe20000011604 */
[----:B------:R-:W-:-:S03]  /*f050*/  IMAD R4, R18, UR5, R5 ;  /* 0x0000000512047c24 */ /* 0x000fc6000f8e0205 */
[----:B------:R-:W-:-:S05]  /*f060*/  IADD3 R3, -R2, RZ, RZ ;  /* 0x000000ff02037210 */ /* 0x000fca0007ffe1ff */
[----:B------:R-:W-:Y:S01]  /*f070*/  IMAD R9, R9, R3, R0 ;  /* 0x0000000309097224 */ /* 0x000fe200078e0200 */
[----:B------:R-:W-:-:S03]  /*f080*/  SHF.R.S32.HI R3, RZ, 0x1f, R2 ;  /* 0x0000001fff037819 */ /* 0x000fc60000011402 */
[----:B------:R-:W-:Y:S01]  /*f090*/  IMAD.WIDE.U32 R2, R18, UR4, R2 ;  /* 0x0000000412027c25 */ /* 0x000fe2000f8e0002 */
[----:B------:R-:W-:-:S03]  /*f0a0*/  ULDC.64 UR4, c[0x0][0x418] ;  /* 0x0001060000047ab9 */ /* 0x000fc60000000a00 */
[----:B------:R-:W-:Y:S01]  /*f0b0*/  IMAD.IADD R3, R4, 0x1, R3 ;  /* 0x0000000104037824 */ /* 0x000fe200078e0203 */
[----:B------:R-:W-:-:S04]  /*f0c0*/  LEA R4, P0, R2, UR4, 0x2 ;  /* 0x0000000402047c11 */ /* 0x000fc8000f8010ff */
[----:B------:R-:W-:-:S05]  /*f0d0*/  LEA.HI.X R5, R2, UR5, R3, 0x2, P0 ;  /* 0x0000000502057c11 */ /* 0x000fca00080f1403 */
[----:B------:R0:W5:Y:S04]  /*f0e0*/  LDG.E R4, desc[UR6][R4.64] ;  /* 0x0000000604047981 */ /* 0x000168000c1e1900 */
.L_x_58:
[----:B------:R-:W1:Y:S01]  /*f0f0*/  S2R R2, SR_TID.X ;  /* 0x0000000000027919 */ /* 0x000e620000002100 */
[----:B------:R-:W-:Y:S01]  /*f100*/  BSSY B2, `(.L_x_59) ;  /* 0x0000006000027945 */ /* 0x000fe20003800000 */
[----:B-1----:R-:W-:Y:S02]  /*f110*/  LOP3.LUT R3, R2, 0x7f, RZ, 0xc0, !PT ;  /* 0x0000007f02037812 */ /* 0x002fe400078ec0ff */
[----:B------:R-:W-:Y:S02]  /*f120*/  SHF.L.U32 R2, R7, 0x1f, RZ ;  /* 0x0000001f07027819 */ /* 0x000fe400000006ff */
[----:B------:R-:W-:Y:S02]  /*f130*/  ISETP.NE.AND P1, PT, R3, RZ, PT ;  /* 0x000000ff0300720c */ /* 0x000fe40003f25270 */
[----:B------:R-:W1:Y:S02]  /*f140*/  SYNCS.PHASECHK.TRANS64.TRYWAIT P0, [UR38+0x38848], R2 ;  /* 0x03884802ff0075a7 */ /* 0x000e640008000166 */
[----:B-1----:R-:W-:Y:S09]  /*f150*/  @!P0 BRA `(.L_x_60) ;  /* 0x0000003400e48947 */ /* 0x002ff20003800000 */
.L_x_157:
[----:B------:R-:W-:Y:S05]  /*f160*/  BSYNC B2 ;  /* 0x0000000000027941 */ /* 0x000fea0003800000 */
.L_x_59:
[----:B------:R-:W-:Y:S04]  /*f170*/  BSSY B2, `(.L_x_61) ;  /* 0x0000007000027945 */ /* 0x000fe80003800000 */
[----:B------:R-:W-:Y:S05]  /*f180*/  @P1 BRA `(.L_x_62) ;  /* 0x0000000000141947 */ /* 0x000fea0003800000 */
[----:B------:R-:W-:Y:S01]  /*f190*/  ISETP.NE.AND P0, PT, R10, RZ, PT ;  /* 0x000000ff0a00720c */ /* 0x000fe20003f05270 */
[----:B-1----:R-:W-:-:S04]  /*f1a0*/  IMAD.MOV.U32 R3, RZ, RZ, 0xa000 ;  /* 0x0000a000ff037424 */ /* 0x002fc800078e00ff */
[----:B------:R2:W-:Y:S08]  /*f1b0*/  SYNCS.ARRIVE.TRANS64 RZ, [UR38+0x38838], R3 ;  /* 0x03883803ffff79a7 */ /* 0x0005f00008000026 */
[----:B--2---:R-:W-:Y:S05]  /*f1c0*/  @!P0 BRA `(.L_x_62) ;  /* 0x0000000000048947 */ /* 0x004fea0003800000 */
[----:B------:R-:W-:Y:S01]  /*f1d0*/  BPT.TRAP 0x1 ;  /* 0x000000040000795c */ /* 0x000fe20000300000 */
.L_x_62:
[----:B------:R-:W-:Y:S05]  /*f1e0*/  BSYNC B2 ;  /* 0x0000000000027941 */ /* 0x000fea0003800000 */
.L_x_61:
[----:B------:R-:W-:Y:S01]  /*f1f0*/  IMAD.MOV.U32 R14, RZ, RZ, RZ ;  /* 0x000000ffff0e7224 */ /* 0x000fe200078e00ff */
[----:B------:R-:W-:Y:S01]  /*f200*/  ULDC.64 UR4, c[0x0][0x198] ;  /* 0x0000660000047ab9 */ /* 0x000fe20000000a00 */
[----:B------:R-:W-:Y:S01]  /*f210*/  PLOP3.LUT P0, PT, PT, PT, PT, 0x80, 0x0 ;  /* 0x000000000000781c */ /* 0x000fe20003f0f070 */
[----:B------:R-:W-:Y:S01]  /*f220*/  UIADD3 UR4, UP0, UR4, 0x370, URZ ;  /* 0x0000037004047890 */ /* 0x000fe2000ff1e03f */
[----:B-1----:R-:W-:Y:S01]  /*f230*/  IMAD R3, R9, 0x50, RZ ;  /* 0x0000005009037824 */ /* 0x002fe200078e02ff */
[----:B------:R-:W-:Y:S01]  /*f240*/  R2UR UR34, R14 ;  /* 0x000000000e2272ca */ /* 0x000fe200000e0000 */
[----:B------:R-:W-:Y:S02]  /*f250*/  UIADD3 UR32, UR38, 0x2e400, URZ ;  /* 0x0002e40026207890 */ /* 0x000fe4000fffe03f */
[----:B------:R-:W-:Y:S02]  /*f260*/  UIADD3 UR33, UR38, 0x38838, URZ ;  /* 0x0003883826217890 */ /* 0x000fe4000fffe03f */
[----:B------:R-:W-:Y:S01]  /*f270*/  UIADD3.X UR5, URZ, UR5, URZ, UP0, !UPT ;  /* 0x000000053f057290 */ /* 0x000fe200087fe43f */
[----:B------:R-:W-:Y:S01]  /*f280*/  UMOV UR6, 0x0 ;  /* 0x0000000000067882 */ /* 0x000fe20000000000 */
[----:B------:R-:W-:-:S10]  /*f290*/  UMOV UR7, 0x14f00000 ;  /* 0x14f0000000077882 */ /* 0x000fd40000000000 */
.L_x_63:
[----:B------:R-:W-:-:S13]  /*f2a0*/  @P0 ELECT P3, URZ, PT ;  /* 0x00000000003f082f */ /* 0x000fda0003860000 */
[----:B-----5:R-:W-:Y:S02]  /*f2b0*/  @P3 R2UR UR37, R4 ;  /* 0x00000000042532ca */ /* 0x020fe400000e0000 */
[----:B------:R-:W-:Y:S02]  /*f2c0*/  @P3 R2UR UR35, R3 ;  /* 0x00000000032332ca */ /* 0x000fe400000e0000 */
[----:B------:R-:W-:Y:S02]  /*f2d0*/  @P3 PLOP3.LUT P0, PT, P3, PT, PT, 0x8, 0x0 ;  /* 0x000000000000381c */ /* 0x000fe40001f0e170 */
[----:B------:R-:W-:-:S09]  /*f2e0*/  PLOP3.LUT P3, PT, PT, PT, PT, 0x8, 0x0 ;  /* 0x000000000000781c */ /* 0x000fd20003f6e170 */
[----:B------:R1:W-:Y:S02]  /*f2f0*/  UTMALDG.4D [UR32], [UR4], desc[UR6] ;  /* 0x00000620040075b4 */ /* 0x0003e40008019000 */
[----:B-1----:R-:W-:Y:S05]  /*f300*/  @P0 BRA.U.ANY `(.L_x_63) ;  /* 0xfffffffd00e40947 */ /* 0x002fea000393ffff */
[----:B0-----:R-:W-:Y:S01]  /*f310*/  MOV R5, 0x40 ;  /* 0x0000004000057802 */ /* 0x001fe20000000f00 */
[----:B------:R-:W-:Y:S01]  /*f320*/  UIADD3 UR8, UR38, 0x30c00, URZ ;  /* 0x00030c0026087890 */ /* 0x000fe2000fffe03f */
[----:B------:R-:W-:Y:S01]  /*f330*/  PLOP3.LUT P0, PT, PT, PT, PT, 0x80, 0x0 ;  /* 0x000000000000781c */ /* 0x000fe20003f0f070 */
[----:B------:R-:W-:Y:S01]  /*f340*/  UMOV UR6, 0x0 ;  /* 0x0000000000067882 */ /* 0x000fe20000000000 */
[----:B------:R-:W-:Y:S01]  /*f350*/  R2UR UR10, R5 ;  /* 0x00000000050a72ca */ /* 0x000fe200000e0000 */
[----:B------:R-:W-:-:S14]  /*f360*/  UMOV UR7, 0x14f00000 ;  /* 0x14f0000000077882 */ /* 0x000fdc0000000000 */
.L_x_64:
[----:B------:R-:W-:-:S13]  /*f370*/  @P0 ELECT P3, URZ, PT ;  /* 0x00000000003f082f */ /* 0x000fda0003860000 */
[----:B------:R-:W-:Y:S01]  /*f380*/  @P3 R2UR UR13, R4 ;  /* 0x00000000040d32ca */ /* 0x000fe200000e0000 */
[----:B------:R-:W-:Y:S01]  /*f390*/  UMOV UR9, UR33 ;  /* 0x0000002100097c82 */ /* 0x000fe20008000000 */
[----:B------:R-:W-:Y:S01]  /*f3a0*/  @P3 R2UR UR11, R3 ;  /* 0x00000000030b32ca */ /* 0x000fe200000e0000 */
[----:B------:R-:W-:Y:S01]  /*f3b0*/  UMOV UR12, UR36 ;  /* 0x00000024000c7c82 */ /* 0x000fe20008000000 */
[----:B------:R-:W-:Y:S02]  /*f3c0*/  @P3 PLOP3.LUT P0, PT, P3, PT, PT, 0x8, 0x0 ;  /* 0x000000000000381c */ /* 0x000fe40001f0e170 */
[----:B------:R-:W-:-:S09]  /*f3d0*/  PLOP3.LUT P3, PT, PT, PT, PT, 0x8, 0x0 ;  /* 0x000000000000781c */ /* 0x000fd20003f6e170 */
[----:B------:R0:W-:Y:S02]  /*f3e0*/  UTMALDG.4D [UR8], [UR4], desc[UR6] ;  /* 0x00000608040075b4 */ /* 0x0001e40008019000 */
[----:B0-----:R-:W-:Y:S05]  /*f3f0*/  @P0 BRA.U.ANY `(.L_x_64) ;  /* 0xfffffffd00dc0947 */ /* 0x001fea000393ffff */
[----:B------:R-:W-:Y:S01]  /*f400*/  IMAD.MOV.U32 R11, RZ, RZ, 0x80 ;  /* 0x00000080ff0b7424 */ /* 0x000fe200078e00ff */
[----:B------:R-:W-:Y:S01]  /*f410*/  PLOP3.LUT P0, PT, PT, PT, PT, 0x80, 0x0 ;  /* 0x000000000000781c */ /* 0x000fe20003f0f070 */
[----:B------:R-:W-:Y:S01]  /*f420*/  UIADD3 UR8, UR38, 0x33400, URZ ;  /* 0x0003340026087890 */ /* 0x000fe2000fffe03f */
[----:B------:R-:W-:Y:S02]  /*f430*/  UMOV UR6, 0x0 ;  /* 0x0000000000067882 */ /* 0x000fe40000000000 */
[----:B------:R-:W-:Y:S01]  /*f440*/  R2UR UR10, R11 ;  /* 0x000000000b0a72ca */ /* 0x000fe200000e0000 */
[----:B------:R-:W-:-:S14]  /*f450*/  UMOV UR7, 0x14f00000 ;  /* 0x14f0000000077882 */ /* 0x000fdc0000000000 */
.L_x_65:
        /* <DEDUP_REMOVED lines=15> */
.L_x_66:
        /* <DEDUP_REMOVED lines=9> */
[----:B------:R-:W0:Y:S01]  /*f5e0*/  SYNCS.PHASECHK.TRANS64.TRYWAIT P0, [UR38+0x38860], R2 ;  /* 0x03886002ff0075a7 */ /* 0x000e220008000166 */
[----:B------:R-:W-:Y:S04]  /*f5f0*/  BSSY B2, `(.L_x_67) ;  /* 0x0000002000027945 */ /* 0x000fe80003800000 */
[----:B0-----:R-:W-:Y:S05]  /*f600*/  @!P0 BRA `(.L_x_68) ;  /* 0x0000003000d08947 */ /* 0x001fea0003800000 */
.L_x_158:
[----:B------:R-:W-:Y:S05]  /*f610*/  BSYNC B2 ;  /* 0x0000000000027941 */ /* 0x000fea0003800000 */
.L_x_67:
[----:B------:R-:W-:Y:S01]  /*f620*/  BSSY B2, `(.L_x_69) ;  /* 0x0000009000027945 */ /* 0x000fe20003800000 */
[----:B0-----:R-:W-:Y:S01]  /*f630*/  IMAD.MOV.U32 R2, RZ, RZ, 0x0 ;  /* 0x00000000ff027424 */ /* 0x001fe200078e00ff */
[----:B------:R-:W-:Y:S02]  /*f640*/  MOV R3, 0x14f00000 ;  /* 0x14f0000000037802 */ /* 0x000fe40000000f00 */
[----:B------:R-:W-:Y:S05]  /*f650*/  @P1 BRA `(.L_x_70) ;  /* 0x0000000000141947 */ /* 0x000fea0003800000 */
[----:B------:R-:W-:Y:S01]  /*f660*/  ISETP.NE.AND P0, PT, R10, RZ, PT ;  /* 0x000000ff0a00720c */ /* 0x000fe20003f05270 */
[----:B------:R-:W-:-:S04]  /*f670*/  IMAD.MOV.U32 R15, RZ, RZ, 0xa000 ;  /* 0x0000a000ff0f7424 */ /* 0x000fc800078e00ff */
[----:B------:R0:W-:Y:S08]  /*f680*/  SYNCS.ARRIVE.TRANS64 RZ, [UR38+0x38850], R15 ;  /* 0x0388500fffff79a7 */ /* 0x0001f00008000026 */
[----:B0-----:R-:W-:Y:S05]  /*f690*/  @!P0 BRA `(.L_x_70) ;  /* 0x0000000000048947 */ /* 0x001fea0003800000 */
[----:B------:R-:W-:Y:S01]  /*f6a0*/  BPT.TRAP 0x1 ;  /* 0x000000040000795c */ /* 0x000fe20000300000 */
.L_x_70:
[----:B------:R-:W-:Y:S05]  /*f6b0*/  BSYNC B2 ;  /* 0x0000000000027941 */ /* 0x000fea0003800000 */
.L_x_69:
[----:B------:R-:W-:Y:S01]  /*f6c0*/  R2UR UR6, R2 ;  /* 0x00000000020672ca */ /* 0x000fe200000e0000 */
[----:B------:R-:W-:Y:S01]  /*f6d0*/  ULDC.64 UR4, c[0x0][0x198] ;  /* 0x0000660000047ab9 */ /* 0x000fe20000000a00 */
[----:B------:R-:W-:Y:S01]  /*f6e0*/  R2UR UR7, R3 ;  /* 0x00000000030772ca */ /* 0x000fe200000e0000 */
[----:B------:R-:W-:Y:S01]  /*f6f0*/  UIADD3 UR4, UP0, UR4, 0x470, URZ ;  /* 0x0000047004047890 */ /* 0x000fe2000ff1e03f */
[----:B------:R-:W-:Y:S01]  /*f700*/  R2UR UR10, R14 ;  /* 0x000000000e0a72ca */ /* 0x000fe200000e0000 */
[----:B------:R-:W-:Y:S01]  /*f710*/  IMAD R14, R17, 0x50, RZ ;  /* 0x00000050110e7824 */ /* 0x000fe200078e02ff */
[----:B------:R-:W-:Y:S01]  /*f720*/  PLOP3.LUT P0, PT, PT, PT, PT, 0x80, 0x0 ;  /* 0x000000000000781c */ /* 0x000fe20003f0f070 */
[----:B------:R-:W-:Y:S02]  /*f730*/  UIADD3 UR8, UR38, 0x400, URZ ;  /* 0x0000040026087890 */ /* 0x000fe4000fffe03f */
[----:B------:R-:W-:Y:S02]  /*f740*/  UIADD3 UR9, UR38, 0x38850, URZ ;  /* 0x0003885026097890 */ /* 0x000fe4000fffe03f */
[----:B------:R-:W-:-:S12]  /*f750*/  UIADD3.X UR5, URZ, UR5, URZ, UP0, !UPT ;  /* 0x000000053f057290 */ /* 0x000fd800087fe43f */
.L_x_71:
[----:B------:R-:W-:-:S13]  /*f760*/  @P0 ELECT P1, URZ, PT ;  /* 0x00000000003f082f */ /* 0x000fda0003820000 */
[----:B------:R-:W-:Y:S01]  /*f770*/  @P1 R2UR UR13, R16 ;  /* 0x00000000100d12ca */ /* 0x000fe200000e0000 */
[----:B------:R-:W-:Y:S01]  /*f780*/  UMOV UR12, UR36 ;  /* 0x00000024000c7c82 */ /* 0x000fe20008000000 */
[----:B------:R-:W-:Y:S02]  /*f790*/  @P1 R2UR UR11, R14 ;  /* 0x000000000e0b12ca */ /* 0x000fe400000e0000 */
[----:B------:R-:W-:Y:S02]  /*f7a0*/  @P1 PLOP3.LUT P0, PT, P1, PT, PT, 0x8, 0x0 ;  /* 0x000000000000181c */ /* 0x000fe40000f0e170 */
[----:B------:R-:W-:-:S09]  /*f7b0*/  PLOP3.LUT P1, PT, PT, PT, PT, 0x8, 0x0 ;  /* 0x000000000000781c */ /* 0x000fd20003f2e170 */
[----:B------:R0:W-:Y:S02]  /*f7c0*/  UTMALDG.4D [UR8], [UR4], desc[UR6] ;  /* 0x00000608040075b4 */ /* 0x0001e40008019000 */
[----:B0-----:R-:W-:Y:S05]  /*f7d0*/  @P0 BRA.U.ANY `(.L_x_71) ;  /* 0xfffffffd00e00947 */ /* 0x001fea000393ffff */
[----:B------:R-:W-:Y:S01]  /*f7e0*/  R2UR UR10, R5 ;  /* 0x00000000050a72ca */ /* 0x000fe200000e0000 */
[----:B------:R-:W-:Y:S01]  /*f7f0*/  UIADD3 UR8, UR38, 0x2c00, URZ ;  /* 0x00002c0026087890 */ /* 0x000fe2000fffe03f */
[----:B------:R-:W-:Y:S02]  /*f800*/  R2UR UR6, R2 ;  /* 0x00000000020672ca */ /* 0x000fe400000e0000 */
[----:B------:R-:W-:Y:S02]  /*f810*/  R2UR UR7, R3 ;  /* 0x00000000030772ca */ /* 0x000fe400000e0000 */
[----:B------:R-:W-:-:S13]  /*f820*/  PLOP3.LUT P0, PT, PT, PT, PT, 0x80, 0x0 ;  /* 0x000000000000781c */ /* 0x000fda0003f0f070 */
.L_x_72:
        /* <DEDUP_REMOVED lines=13> */
.L_x_73:
        /* <DEDUP_REMOVED lines=13> */
.L_x_74:
        /* <DEDUP_REMOVED lines=8> */
[----:B------:R-:W-:Y:S02]  /*fa50*/  IMAD.MOV.U32 R17, RZ, RZ, R9 ;  /* 0x000000ffff117224 */ /* 0x000fe400078e0009 */
[----:B------:R-:W-:-:S07]  /*fa60*/  IMAD.MOV.U32 R16, RZ, RZ, R4 ;  /* 0x000000ffff107224 */ /* 0x000fce00078e0004 */
.L_x_57:
[----:B------:R-:W-:Y:S05]  /*fa70*/  BSYNC B1 ;  /* 0x0000000000017941 */ /* 0x000fea0003800000 */
.L_x_56:
[----:B------:R-:W2:Y:S01]  /*fa80*/  LDL R2, [R1] ;  /* 0x0000000001027983 */ /* 0x000ea20000100800 */
[----:B------:R-:W-:Y:S01]  /*fa90*/  BSSY B1, `(.L_x_75) ;  /* 0x00000b2000017945 */ /* 0x000fe20003800000 */
[----:B------:R-:W-:Y:S02]  /*faa0*/  LOP3.LUT R9, R7, 0x1, RZ, 0x3c, !PT ;  /* 0x0000000107097812 */ /* 0x000fe400078e3cff */
[----:B--2---:R-:W-:-:S13]  /*fab0*/  ISETP.NE.AND P0, PT, R2, RZ, PT ;  /* 0x000000ff0200720c */ /* 0x004fda0003f05270 */
[----:B------:R-:W-:Y:S05]  /*fac0*/  @!P0 BRA `(.L_x_76) ;  /* 0x0000000800b88947 */ /* 0x000fea0003800000 */
[----:B------:R-:W2:Y:S01]  /*fad0*/  LDL R2, [R1+0x4] ;  /* 0x0000040001027983 */ /* 0x000ea20000100800 */
[----:B------:R-:W-:Y:S02]  /*fae0*/  IADD3 R11, R0, -0x1, RZ ;  /* 0xffffffff000b7810 */ /* 0x000fe40007ffe0ff */
[----:B--2---:R-:W-:-:S13]  /*faf0*/  ISETP.NE.AND P0, PT, R2, RZ, PT ;  /* 0x000000ff0200720c */ /* 0x004fda0003f05270 */
[----:B------:R-:W-:Y:S05]  /*fb00*/  @!P0 BRA `(.L_x_77) ;  /* 0x00000000004c8947 */ /* 0x000fea0003800000 */
[----:B------:R-:W0:Y:S01]  /*fb10*/  LDC R4, c[0x0][0x43c] ;  /* 0x00010f00ff047b82 */ /* 0x000e220000000800 */
[----:B------:R-:W-:Y:S01]  /*fb20*/  ULDC.64 UR4, c[0x0][0x428] ;  /* 0x00010a0000047ab9 */ /* 0x000fe20000000a00 */
[----:B------:R-:W-:Y:S01]  /*fb30*/  ULDC.64 UR6, c[0x0][0x208] ;  /* 0x0000820000067ab9 */ /* 0x000fe20000000a00 */
[----:B0-----:R-:W-:-:S13]  /*fb40*/  ISETP.NE.AND P0, PT, R4, 0x1, PT ;  /* 0x000000010400780c */ /* 0x001fda0003f05270 */
[----:B------:R-:W0:Y:S02]  /*fb50*/  @P0 LDC.64 R2, c[0x0][0x440] ;  /* 0x00011000ff020b82 */ /* 0x000e240000000a00 */
[----:B0-----:R-:W-:-:S04]  /*fb60*/  @P0 IMAD.HI.U32 R5, R11, R2, RZ ;  /* 0x000000020b050227 */ /* 0x001fc800078e00ff */
[----:B------:R-:W-:Y:S01]  /*fb70*/  IMAD.MOV.U32 R2, RZ, RZ, R11 ;  /* 0x000000ffff027224 */ /* 0x000fe200078e000b */
[----:B------:R-:W-:-:S05]  /*fb80*/  @P0 SHF.R.U32.HI R2, RZ, R3, R5 ;  /* 0x00000003ff020219 */ /* 0x000fca0000011605 */
[----:B------:R-:W-:-:S04]  /*fb90*/  IMAD.MOV R3, RZ, RZ, -R2 ;  /* 0x000000ffff037224 */ /* 0x000fc800078e0a02 */
[----:B------:R-:W-:Y:S01]  /*fba0*/  IMAD R11, R4, R3, R11 ;  /* 0x00000003040b7224 */ /* 0x000fe200078e020b */
[----:B------:R-:W-:Y:S01]  /*fbb0*/  SHF.R.S32.HI R3, RZ, 0x1f, R2 ;  /* 0x0000001fff037819 */ /* 0x000fe20000011402 */
[----:B------:R-:W-:-:S04]  /*fbc0*/  IMAD R4, R19, UR4, RZ ;  /* 0x0000000413047c24 */ /* 0x000fc8000f8e02ff */
[C---:B------:R-:W-:Y:S02]  /*fbd0*/  IMAD R4, R18.reuse, UR5, R4 ;  /* 0x0000000512047c24 */ /* 0x040fe4000f8e0204 */
[----:B------:R-:W-:Y:S01]  /*fbe0*/  IMAD.WIDE.U32 R2, R18, UR4, R2 ;  /* 0x0000000412027c25 */ /* 0x000fe2000f8e0002 */
[----:B------:R-:W-:-:S03]  /*fbf0*/  ULDC.64 UR4, c[0x0][0x418] ;  /* 0x0001060000047ab9 */ /* 0x000fc60000000a00 */
[----:B------:R-:W-:Y:S01]  /*fc00*/  IMAD.IADD R3, R4, 0x1, R3 ;  /* 0x0000000104037824 */ /* 0x000fe200078e0203 */
[----:B------:R-:W-:-:S04]  /*fc10*/  LEA R4, P0, R2, UR4, 0x2 ;  /* 0x0000000402047c11 */ /* 0x000fc8000f8010ff */
[----:B------:R-:W-:-:S05]  /*fc20*/  LEA.HI.X R5, R2, UR5, R3, 0x2, P0 ;  /* 0x0000000502057c11 */ /* 0x000fca00080f1403 */
[----:B------:R0:W5:Y:S04]  /*fc30*/  LDG.E R4, desc[UR6][R4.64] ;  /* 0x0000000604047981 */ /* 0x000168000c1e1900 */
.L_x_77:
[----:B------:R-:W1:Y:S01]  /*fc40*/  S2R R2, SR_TID.X ;  /* 0x0000000000027919 */ /* 0x000e620000002100 */
[----:B------:R-:W-:Y:S01]  /*fc50*/  BSSY B2, `(.L_x_78) ;  /* 0x0000006000027945 */ /* 0x000fe20003800000 */
[----:B-1----:R-:W-:Y:S02]  /*fc60*/  LOP3.LUT R3, R2, 0x7f, RZ, 0xc0, !PT ;  /* 0x0000007f02037812 */ /* 0x002fe400078ec0ff */
[----:B------:R-:W-:Y:S02]  /*fc70*/  SHF.L.U32 R2, R9, 0x1f, RZ ;  /* 0x0000001f09027819 */ /* 0x000fe400000006ff */
[----:B------:R-:W-:Y:S02]  /*fc80*/  ISETP.NE.AND P1, PT, R3, RZ, PT ;  /* 0x000000ff0300720c */ /* 0x000fe40003f25270 */
[----:B------:R-:W1:Y:S02]  /*fc90*/  SYNCS.PHASECHK.TRANS64.TRYWAIT P0, [UR38+0x38840], R2 ;  /* 0x03884002ff0075a7 */ /* 0x000e640008000166 */
[----:B-1----:R-:W-:Y:S09]  /*fca0*/  @!P0 BRA `(.L_x_79) ;  /* 0x0000002c00408947 */ /* 0x002ff20003800000 */
.L_x_159:
[----:B------:R-:W-:Y:S05]  /*fcb0*/  BSYNC B2 ;  /* 0x0000000000027941 */ /* 0x000fea0003800000 */
.L_x_78:
[----:B------:R-:W-:Y:S04]  /*fcc0*/  BSSY B2, `(.L_x_80) ;  /* 0x0000007000027945 */ /* 0x000fe80003800000 */
[----:B------:R-:W-:Y:S05]  /*fcd0*/  @P1 BRA `(.L_x_81) ;  /* 0x0000000000141947 */ /* 0x000fea0003800000 */
[----:B------:R-:W-:Y:S02]  /*fce0*/  ISETP.NE.AND P0, PT, R10, RZ, PT ;  /* 0x000000ff0a00720c */ /* 0x000fe40003f05270 */
[----:B-1----:R-:W-:-:S04]  /*fcf0*/  MOV R2, 0xa000 ;  /* 0x0000a00000027802 */ /* 0x002fc80000000f00 */
[----:B------:R2:W-:Y:S07]  /*fd00*/  SYNCS.ARRIVE.TRANS64 RZ, [UR38+0x38830], R2 ;  /* 0x03883002ffff79a7 */ /* 0x0005ee0008000026 */
[----:B------:R-:W-:Y:S05]  /*fd10*/  @!P0 BRA `(.L_x_81) ;  /* 0x0000000000048947 */ /* 0x000fea0003800000 */
[----:B------:R-:W-:Y:S01]  /*fd20*/  BPT.TRAP 0x1 ;  /* 0x000000040000795c */ /* 0x000fe20000300000 */
.L_x_81:
[----:B------:R-:W-:Y:S05]  /*fd30*/  BSYNC B2 ;  /* 0x0000000000027941 */ /* 0x000fea0003800000 */
.L_x_80:
[----:B------:R-:W-:Y:S01]  /*fd40*/  IMAD.MOV.U32 R15, RZ, RZ, RZ ;  /* 0x000000ffff0f7224 */ /* 0x000fe200078e00ff */
[----:B------:R-:W-:Y:S01]  /*fd50*/  ULDC.64 UR4, c[0x0][0x198] ;  /* 0x0000660000047ab9 */ /* 0x000fe20000000a00 */
[----:B------:R-:W-:Y:S01]  /*fd60*/  PLOP3.LUT P0, PT, PT, PT, PT, 0x80, 0x0 ;  /* 0x000000000000781c */ /* 0x000fe20003f0f070 */
[----:B------:R-:W-:Y:S01]  /*fd70*/  UIADD3 UR4, UP0, UR4, 0x370, URZ ;  /* 0x0000037004047890 */ /* 0x000fe2000ff1e03f */
[----:B-12---:R-:W-:Y:S01]  /*fd80*/  IMAD R2, R11, 0x50, RZ ;  /* 0x000000500b027824 */ /* 0x006fe200078e02ff */
[----:B------:R-:W-:Y:S01]  /*fd90*/  R2UR UR10, R15 ;  /* 0x000000000f0a72ca */ /* 0x000fe200000e0000 */
[----:B------:R-:W-:Y:S02]  /*fda0*/  UIADD3 UR8, UR38, 0x24400, URZ ;  /* 0x0002440026087890 */ /* 0x000fe4000fffe03f */
[----:B------:R-:W-:Y:S02]  /*fdb0*/  UIADD3 UR9, UR38, 0x38830, URZ ;  /* 0x0003883026097890 */ /* 0x000fe4000fffe03f */
[----:B------:R-:W-:Y:S01]  /*fdc0*/  UIADD3.X UR5, URZ, UR5, URZ, UP0, !UPT ;  /* 0x000000053f057290 */ /* 0x000fe200087fe43f */
[----:B------:R-:W-:Y:S01]  /*fdd0*/  UMOV UR6, 0x0 ;  /* 0x0000000000067882 */ /* 0x000fe20000000000 */
[----:B------:R-:W-:-:S10]  /*fde0*/  UMOV UR7, 0x14f00000 ;  /* 0x14f0000000077882 */ /* 0x000fd40000000000 */
.L_x_82:
[----:B------:R-:W-:-:S13]  /*fdf0*/  @P0 ELECT P3, URZ, PT ;  /* 0x00000000003f082f */ /* 0x000fda0003860000 */
[----:B-----5:R-:W-:Y:S01]  /*fe00*/  @P3 R2UR UR13, R4 ;  /* 0x00000000040d32ca */ /* 0x020fe200000e0000 */
[----:B------:R-:W-:Y:S01]  /*fe10*/  UMOV UR12, UR36 ;  /* 0x00000024000c7c82 */ /* 0x000fe20008000000 */
[----:B------:R-:W-:Y:S02]  /*fe20*/  @P3 R2UR UR11, R2 ;  /* 0x00000000020b32ca */ /* 0x000fe400000e0000 */
[----:B------:R-:W-:Y:S02]  /*fe30*/  @P3 PLOP3.LUT P0, PT, P3, PT, PT, 0x8, 0x0 ;  /* 0x000000000000381c */ /* 0x000fe40001f0e170 */
[----:B------:R-:W-:-:S09]  /*fe40*/  PLOP3.LUT P3, PT, PT, PT, PT, 0x8, 0x0 ;  /* 0x000000000000781c */ /* 0x000fd20003f6e170 */
[----:B------:R1:W-:Y:S02]  /*fe50*/  UTMALDG.4D [UR8], [UR4], desc[UR6] ;  /* 0x00000608040075b4 */ /* 0x0003e40008019000 */
[----:B-1----:R-:W-:Y:S05]  /*fe60*/  @P0 BRA.U.ANY `(.L_x_82) ;  /* 0xfffffffd00e00947 */ /* 0x002fea000393ffff */
[----:B------:R-:W-:Y:S01]  /*fe70*/  IMAD.MOV.U32 R14, RZ, RZ, 0x40 ;  /* 0x00000040ff0e7424 */ /* 0x000fe200078e00ff */
[----:B------:R-:W-:Y:S01]  /*fe80*/  PLOP3.LUT P0, PT, PT, PT, PT, 0x80, 0x0 ;  /* 0x000000000000781c */ /* 0x000fe20003f0f070 */
[----:B------:R-:W-:Y:S01]  /*fe90*/  UIADD3 UR8, UR38, 0x26c00, URZ ;  /* 0x00026c0026087890 */ /* 0x000fe2000fffe03f */
[----:B------:R-:W-:Y:S02]  /*fea0*/  UMOV UR6, 0x0 ;  /* 0x0000000000067882 */ /* 0x000fe40000000000 */
[----:B------:R-:W-:Y:S01]  /*feb0*/  R2UR UR10, R14 ;  /* 0x000000000e0a72ca */ /* 0x000fe200000e0000 */
[----:B------:R-:W-:-:S14]  /*fec0*/  UMOV UR7, 0x14f00000 ;  /* 0x14f0000000077882 */ /* 0x000fdc0000000000 */
.L_x_83:
[----:B------:R-:W-:-:S13]  /*fed0*/  @P0 ELECT P3, URZ, PT ;  /* 0x00000000003f082f */ /* 0x000fda0003860000 */
[----:B------:R-:W-:Y:S01]  /*fee0*/  @P3 R2UR UR13, R4 ;  /* 0x00000000040d32ca */ /* 0x000fe200000e0000 */
[----:B------:R-:W-:Y:S01]  /*fef0*/  UMOV UR12, UR36 ;  /* 0x00000024000c7c82 */ /* 0x000fe20008000000 */
[----:B------:R-:W-:Y:S02]  /*ff00*/  @P3 R2UR UR11, R2 ;  /* 0x00000000020b32ca */ /* 0x000fe400000e0000 */
[----:B------:R-:W-:Y:S02]  /*ff10*/  @P3 PLOP3.LUT P0, PT, P3, PT, PT, 0x8, 0x0 ;  /* 0x000000000000381c */ /* 0x000fe40001f0e170 */
[----:B------:R-:W-:-:S09]  /*ff20*/  PLOP3.LUT P3, PT, PT, PT, PT, 0x8, 0x0 ;  /* 0x000000000000781c */ /* 0x000fd20003f6e170 */
[----:B------:R1:W-:Y:S02]  /*ff30*/  UTMALDG.4D [UR8], [UR4], desc[UR6] ;  /* 0x00000608040075b4 */ /* 0x0003e40008019000 */
[----:B-1----:R-:W-:Y:S05]  /*ff40*/  @P0 BRA.U.ANY `(.L_x_83) ;  /* 0xfffffffd00e00947 */ /* 0x002fea000393ffff */
[----:B0-----:R-:W-:Y:S01]  /*ff50*/  IMAD.MOV.U32 R5, RZ, RZ, 0x80 ;  /* 0x00000080ff057424 */ /* 0x001fe200078e00ff */
[----:B------:R-:W-:Y:S01]  /*ff60*/  PLOP3.LUT P0, PT, PT, PT, PT, 0x80, 0x0 ;  /* 0x000000000000781c */ /* 0x000fe20003f0f070 */
[----:B------:R-:W-:Y:S01]  /*ff70*/  UIADD3 UR8, UR38, 0x29400, URZ ;  /* 0x0002940026087890 */ /* 0x000fe2000fffe03f */
[----:B------:R-:W-:Y:S02]  /*ff80*/  UMOV UR6, 0x0 ;  /* 0x0000000000067882 */ /* 0x000fe40000000000 */
[----:B------:R-:W-:Y:S01]  /*ff90*/  R2UR UR10, R5 ;  /* 0x00000000050a72ca */ /* 0x000fe200000e0000 */
[----:B------:R-:W-:-:S14]  /*ffa0*/  UMOV UR7, 0x14f00000 ;  /* 0x14f0000000077882 */ /* 0x000fdc0000000000 */
.L_x_84:
        /* <DEDUP_REMOVED lines=8> */
[----:B------:R-:W-:Y:S01]  /*10030*/  MOV R13, 0xc0 ;  /* 0x000000c0000d7802 */ /* 0x000fe20000000f00 */
[----:B------:R-:W-:Y:S01]  /*10040*/  UIADD3 UR8, UR38, 0x2bc00, URZ ;  /* 0x0002bc0026087890 */ /* 0x000fe2000fffe03f */
[----:B------:R-:W-:Y:S01]  /*10050*/  PLOP3.LUT P0, PT, PT, PT, PT, 0x80, 0x0 ;  /* 0x000000000000781c */ /* 0x000fe20003f0f070 */
[----:B------:R-:W-:Y:S01]  /*10060*/  UMOV UR6, 0x0 ;  /* 0x0000000000067882 */ /* 0x000fe20000000000 */
[----:B------:R-:W-:Y:S01]  /*10070*/  R2UR UR10, R13 ;  /* 0x000000000d0a72ca */ /* 0x000fe200000e0000 */
[----:B------:R-:W-:-:S14]  /*10080*/  UMOV UR7, 0x14f00000 ;  /* 0x14f0000000077882 */ /* 0x000fdc0000000000 */
.L_x_85:
        /* <DEDUP_REMOVED lines=8> */
[----:B------:R-:W-:Y:S01]  /*10110*/  SHF.L.U32 R2, R7, 0x1f, RZ ;  /* 0x0000001f07027819 */ /* 0x000fe200000006ff */
[----:B------:R-:W-:Y:S03]  /*10120*/  BSSY B2, `(.L_x_86) ;  /* 0x0000003000027945 */ /* 0x000fe60003800000 */
[----:B------:R-:W0:Y:S02]  /*10130*/  SYNCS.PHASECHK.TRANS64.TRYWAIT P0, [UR38+0x38868], R2 ;  /* 0x03886802ff0075a7 */ /* 0x000e240008000166 */
[----:B0-----:R-:W-:Y:S05]  /*10140*/  @!P0 BRA `(.L_x_87) ;  /* 0x0000002800308947 */ /* 0x001fea0003800000 */
.L_x_160:
[----:B------:R-:W-:Y:S05]  /*10150*/  BSYNC B2 ;  /* 0x0000000000027941 */ /* 0x000fea0003800000 */
.L_x_86:
[----:B------:R-:W-:Y:S01]  /*10160*/  BSSY B2, `(.L_x_88) ;  /* 0x0000009000027945 */ /* 0x000fe20003800000 */
[----:B0-----:R-:W-:Y:S02]  /*10170*/  IMAD.MOV.U32 R2, RZ, RZ, 0x0 ;  /* 0x00000000ff027424 */ /* 0x001fe400078e00ff */
[----:B------:R-:W-:Y:S01]  /*10180*/  IMAD.MOV.U32 R3, RZ, RZ, 0x14f00000 ;  /* 0x14f00000ff037424 */ /* 0x000fe200078e00ff */
[----:B------:R-:W-:Y:S06]  /*10190*/  @P1 BRA `(.L_x_89) ;  /* 0x0000000000141947 */ /* 0x000fec0003800000 */
[----:B------:R-:W-:Y:S01]  /*101a0*/  ISETP.NE.AND P0, PT, R10, RZ, PT ;  /* 0x000000ff0a00720c */ /* 0x000fe20003f05270 */
[----:B------:R-:W-:-:S04]  /*101b0*/  IMAD.MOV.U32 R7, RZ, RZ, 0xa000 ;  /* 0x0000a000ff077424 */ /* 0x000fc800078e00ff */
[----:B------:R0:W-:Y:S08]  /*101c0*/  SYNCS.ARRIVE.TRANS64 RZ, [UR38+0x38858], R7 ;  /* 0x03885807ffff79a7 */ /* 0x0001f00008000026 */
[----:B0-----:R-:W-:Y:S05]  /*101d0*/  @!P0 BRA `(.L_x_89) ;  /* 0x0000000000048947 */ /* 0x001fea0003800000 */
[----:B------:R-:W-:Y:S01]  /*101e0*/  BPT.TRAP 0x1 ;  /* 0x000000040000795c */ /* 0x000fe20000300000 */
.L_x_89:
[----:B------:R-:W-:Y:S05]  /*101f0*/  BSYNC B2 ;  /* 0x0000000000027941 */ /* 0x000fea0003800000 */
.L_x_88:
        /* <DEDUP_REMOVED lines=10> */
.L_x_90:
        /* <DEDUP_REMOVED lines=13> */
.L_x_91:
        /* <DEDUP_REMOVED lines=13> */
.L_x_92:
        /* <DEDUP_REMOVED lines=13> */
.L_x_93:
        /* <DEDUP_REMOVED lines=8> */
[----:B------:R-:W-:Y:S01]  /*10590*/  MOV R17, R11 ;  /* 0x0000000b00117202 */ /* 0x000fe20000000f00 */
[----:B------:R-:W-:-:S07]  /*105a0*/  IMAD.MOV.U32 R16, RZ, RZ, R4 ;  /* 0x000000ffff107224 */ /* 0x000fce00078e0004 */
.L_x_76:
[----:B------:R-:W-:Y:S05]  /*105b0*/  BSYNC B1 ;  /* 0x0000000000017941 */ /* 0x000fea0003800000 */
.L_x_75:
[----:B------:R-:W-:Y:S02]  /*105c0*/  VIADD R0, R0, 0xfffffffe ;  /* 0xfffffffe00007836 */ /* 0x000fe40000000000 */
[----:B------:R-:W-:Y:S01]  /*105d0*/  IMAD.MOV.U32 R7, RZ, RZ, R9 ;  /* 0x000000ffff077224 */ /* 0x000fe200078e0009 */
[----:B------:R-:W-:Y:S06]  /*105e0*/  @P2 BRA `(.L_x_94) ;  /* 0xffffffe8004c2947 */ /* 0x000fec000383ffff */
[----:B------:R-:W-:Y:S05]  /*105f0*/  BSYNC B0 ;  /* 0x0000000000007941 */ /* 0x000fea0003800000 */
.L_x_55:
[----:B------:R-:W-:Y:S01]  /*10600*/  ISETP.NE.AND P0, PT, R12, RZ, PT ;  /* 0x000000ff0c00720c */ /* 0x000fe20003f05270 */
[----:B------:R-:W-:-:S12]  /*10610*/  BSSY B0, `(.L_x_54) ;  /* 0x00000b3000007945 */ /* 0x000fd80003800000 */
[----:B------:R-:W-:Y:S05]  /*10620*/  @!P0 BRA `(.L_x_95) ;  /* 0x0000000800c48947 */ /* 0x000fea0003800000 */
[----:B------:R-:W2:Y:S01]  /*10630*/  LDL R2, [R1] ;  /* 0x0000000001027983 */ /* 0x000ea20000100800 */
[----:B------:R-:W-:Y:S02]  /*10640*/  MOV R8, 0x1 ;  /* 0x0000000100087802 */ /* 0x000fe40000000f00 */
[----:B--2---:R-:W-:-:S13]  /*10650*/  ISETP.NE.AND P1, PT, R2, RZ, PT ;  /* 0x000000ff0200720c */ /* 0x004fda0003f25270 */
[----:B------:R-:W-:Y:S05]  /*10660*/  @!P1 BRA `(.L_x_95) ;  /* 0x0000000800b49947 */ /* 0x000fea0003800000 */
[----:B------:R-:W2:Y:S02]  /*10670*/  LDL.LU R2, [R1+0x4] ;  /* 0x0000040001027983 */ /* 0x000ea40000300800 */
[----:B--2---:R-:W-:-:S13]  /*10680*/  ISETP.NE.AND P1, PT, R2, RZ, PT ;  /* 0x000000ff0200720c */ /* 0x004fda0003f25270 */
[----:B------:R-:W-:Y:S05]  /*10690*/  @!P1 BRA `(.L_x_96) ;  /* 0x0000000000509947 */ /* 0x000fea0003800000 */
[----:B------:R-:W0:Y:S01]  /*106a0*/  LDC R7, c[0x0][0x43c] ;  /* 0x00010f00ff077b82 */ /* 0x000e220000000800 */
[----:B------:R-:W-:Y:S01]  /*106b0*/  IMAD.MOV.U32 R6, RZ, RZ, R0 ;  /* 0x000000ffff067224 */ /* 0x000fe200078e0000 */
[----:B------:R-:W-:Y:S01]  /*106c0*/  ULDC.64 UR4, c[0x0][0x428] ;  /* 0x00010a0000047ab9 */ /* 0x000fe20000000a00 */
[----:B------:R-:W-:Y:S01]  /*106d0*/  ULDC.64 UR6, c[0x0][0x208] ;  /* 0x0000820000067ab9 */ /* 0x000fe20000000a00 */
[----:B------:R-:W-:-:S04]  /*106e0*/  IMAD R19, R19, UR4, RZ ;  /* 0x0000000413137c24 */ /* 0x000fc8000f8e02ff */
[----:B------:R-:W-:Y:S01]  /*106f0*/  IMAD R19, R18, UR5, R19 ;  /* 0x0000000512137c24 */ /* 0x000fe2000f8e0213 */
[----:B0-----:R-:W-:-:S13]  /*10700*/  ISETP.NE.AND P0, PT, R7, 0x1, PT ;  /* 0x000000010700780c */ /* 0x001fda0003f05270 */
[----:B------:R-:W0:Y:S02]  /*10710*/  @P0 LDC.64 R2, c[0x0][0x440] ;  /* 0x00011000ff020b82 */ /* 0x000e240000000a00 */
[----:B0-----:R-:W-:-:S05]  /*10720*/  @P0 IMAD.HI.U32 R2, R0, R2, RZ ;  /* 0x0000000200020227 */ /* 0x001fca00078e00ff */
[----:B------:R-:W-:-:S04]  /*10730*/  @P0 SHF.R.U32.HI R6, RZ, R3, R2 ;  /* 0x00000003ff060219 */ /* 0x000fc80000011602 */
[--C-:B------:R-:W-:Y:S01]  /*10740*/  SHF.R.S32.HI R3, RZ, 0x1f, R6.reuse ;  /* 0x0000001fff037819 */ /* 0x100fe20000011406 */
[----:B------:R-:W-:-:S04]  /*10750*/  IMAD.MOV.U32 R2, RZ, RZ, R6 ;  /* 0x000000ffff027224 */ /* 0x000fc800078e0006 */
[----:B------:R-:W-:Y:S01]  /*10760*/  IMAD.WIDE.U32 R2, R18, UR4, R2 ;  /* 0x0000000412027c25 */ /* 0x000fe2000f8e0002 */
[----:B------:R-:W-:-:S03]  /*10770*/  ULDC.64 UR4, c[0x0][0x418] ;  /* 0x0001060000047ab9 */ /* 0x000fc60000000a00 */
[----:B------:R-:W-:Y:S01]  /*10780*/  IMAD.IADD R3, R19, 0x1, R3 ;  /* 0x0000000113037824 */ /* 0x000fe200078e0203 */
[----:B------:R-:W-:-:S04]  /*10790*/  LEA R4, P0, R2, UR4, 0x2 ;  /* 0x0000000402047c11 */ /* 0x000fc8000f8010ff */
[----:B------:R-:W-:-:S05]  /*107a0*/  LEA.HI.X R5, R2, UR5, R3, 0x2, P0 ;  /* 0x0000000502057c11 */ /* 0x000fca00080f1403 */
[----:B------:R0:W5:Y:S01]  /*107b0*/  LDG.E R4, desc[UR6][R4.64] ;  /* 0x0000000604047981 */ /* 0x000162000c1e1900 */
[----:B------:R-:W-:-:S05]  /*107c0*/  IADD3 R2, -R6, RZ, RZ ;  /* 0x000000ff06027210 */ /* 0x000fca0007ffe1ff */
[----:B------:R-:W-:-:S07]  /*107d0*/  IMAD R0, R7, R2, R0 ;  /* 0x0000000207007224 */ /* 0x000fce00078e0200 */
.L_x_96:
[----:B------:R-:W1:Y:S01]  /*107e0*/  S2R R2, SR_TID.X ;  /* 0x0000000000027919 */ /* 0x000e620000002100 */
[----:B------:R-:W-:Y:S01]  /*107f0*/  BSSY B1, `(.L_x_97) ;  /* 0x0000006000017945 */ /* 0x000fe20003800000 */
[----:B-1----:R-:W-:Y:S02]  /*10800*/  LOP3.LUT R3, R2, 0x7f, RZ, 0xc0, !PT ;  /* 0x0000007f02037812 */ /* 0x002fe400078ec0ff */
[----:B------:R-:W-:Y:S02]  /*10810*/  SHF.L.U32 R2, R9, 0x1f, RZ ;  /* 0x0000001f09027819 */ /* 0x000fe400000006ff */
[----:B------:R-:W-:Y:S02]  /*10820*/  ISETP.NE.AND P1, PT, R3, RZ, PT ;  /* 0x000000ff0300720c */ /* 0x000fe40003f25270 */
[----:B------:R-:W1:Y:S02]  /*10830*/  SYNCS.PHASECHK.TRANS64.TRYWAIT P0, [UR38+0x38848], R2 ;  /* 0x03884802ff0075a7 */ /* 0x000e640008000166 */
[----:B-1----:R-:W-:Y:S09]  /*10840*/  @!P0 BRA `(.L_x_98) ;  /* 0x0000002000888947 */ /* 0x002ff20003800000 */
.L_x_161:
[----:B------:R-:W-:Y:S05]  /*10850*/  BSYNC B1 ;  /* 0x0000000000017941 */ /* 0x000fea0003800000 */
.L_x_97:
[----:B------:R-:W-:Y:S04]  /*10860*/  BSSY B1, `(.L_x_99) ;  /* 0x0000007000017945 */ /* 0x000fe80003800000 */
[----:B------:R-:W-:Y:S05]  /*10870*/  @P1 BRA `(.L_x_100) ;  /* 0x0000000000141947 */ /* 0x000fea0003800000 */
[----:B------:R-:W-:Y:S01]  /*10880*/  ISETP.NE.AND P0, PT, R10, RZ, PT ;  /* 0x000000ff0a00720c */ /* 0x000fe20003f05270 */
[----:B-1----:R-:W-:-:S04]  /*10890*/  IMAD.MOV.U32 R3, RZ, RZ, 0xa000 ;  /* 0x0000a000ff037424 */ /* 0x002fc800078e00ff */
[----:B------:R2:W-:Y:S08]  /*108a0*/  SYNCS.ARRIVE.TRANS64 RZ, [UR38+0x38838], R3 ;  /* 0x03883803ffff79a7 */ /* 0x0005f00008000026 */
[----:B--2---:R-:W-:Y:S05]  /*108b0*/  @!P0 BRA `(.L_x_100) ;  /* 0x0000000000048947 */ /* 0x004fea0003800000 */
[----:B------:R-:W-:Y:S01]  /*108c0*/  BPT.TRAP 0x1 ;  /* 0x000000040000795c */ /* 0x000fe20000300000 */
.L_x_100:
[----:B------:R-:W-:Y:S05]  /*108d0*/  BSYNC B1 ;  /* 0x0000000000017941 */ /* 0x000fea0003800000 */
.L_x_99:
[----:B0-----:R-:W-:Y:S01]  /*108e0*/  IMAD.MOV.U32 R5, RZ, RZ, RZ ;  /* 0x000000ffff057224 */ /* 0x001fe200078e00ff */
        /* <DEDUP_REMOVED lines=10> */
.L_x_101:
[----:B------:R-:W-:-:S13]  /*10990*/  @P0 ELECT P2, URZ, PT ;  /* 0x00000000003f082f */ /* 0x000fda0003840000 */
[----:B-----5:R-:W-:Y:S01]  /*109a0*/  @P2 R2UR UR13, R4 ;  /* 0x00000000040d22ca */ /* 0x020fe200000e0000 */
[----:B------:R-:W-:Y:S01]  /*109b0*/  UMOV UR12, UR36 ;  /* 0x00000024000c7c82 */ /* 0x000fe20008000000 */
[----:B------:R-:W-:Y:S02]  /*109c0*/  @P2 R2UR UR11, R3 ;  /* 0x00000000030b22ca */ /* 0x000fe400000e0000 */
        /* <DEDUP_REMOVED lines=10> */
.L_x_102:
        /* <DEDUP_REMOVED lines=14> */
.L_x_103:
        /* <DEDUP_REMOVED lines=14> */
.L_x_104:
        /* <DEDUP_REMOVED lines=8> */
[----:B------:R-:W0:Y:S01]  /*10cb0*/  SYNCS.PHASECHK.TRANS64.TRYWAIT P0, [UR38+0x38860], R2 ;  /* 0x03886002ff0075a7 */ /* 0x000e220008000166 */
[----:B------:R-:W-:Y:S04]  /*10cc0*/  BSSY B1, `(.L_x_105) ;  /* 0x0000002000017945 */ /* 0x000fe80003800000 */
[----:B0-----:R-:W-:Y:S05]  /*10cd0*/  @!P0 BRA `(.L_x_106) ;  /* 0x0000001c007c8947 */ /* 0x001fea0003800000 */
.L_x_162:
[----:B------:R-:W-:Y:S05]  /*10ce0*/  BSYNC B1 ;  /* 0x0000000000017941 */ /* 0x000fea0003800000 */
.L_x_105:
[----:B------:R-:W-:Y:S01]  /*10cf0*/  BSSY B1, `(.L_x_107) ;  /* 0x0000009000017945 */ /* 0x000fe20003800000 */
[----:B0-----:R-:W-:Y:S02]  /*10d00*/  IMAD.MOV.U32 R2, RZ, RZ, 0x0 ;  /* 0x00000000ff027424 */ /* 0x001fe400078e00ff */
[----:B------:R-:W-:Y:S01]  /*10d10*/  IMAD.MOV.U32 R3, RZ, RZ, 0x14f00000 ;  /* 0x14f00000ff037424 */ /* 0x000fe200078e00ff */
[----:B------:R-:W-:Y:S06]  /*10d20*/  @P1 BRA `(.L_x_108) ;  /* 0x0000000000141947 */ /* 0x000fec0003800000 */
[----:B------:R-:W-:Y:S02]  /*10d30*/  ISETP.NE.AND P0, PT, R10, RZ, PT ;  /* 0x000000ff0a00720c */ /* 0x000fe40003f05270 */
[----:B------:R-:W-:-:S04]  /*10d40*/  MOV R12, 0xa000 ;  /* 0x0000a000000c7802 */ /* 0x000fc80000000f00 */
[----:B------:R0:W-:Y:S07]  /*10d50*/  SYNCS.ARRIVE.TRANS64 RZ, [UR38+0x38850], R12 ;  /* 0x0388500cffff79a7 */ /* 0x0001ee0008000026 */
[----:B------:R-:W-:Y:S05]  /*10d60*/  @!P0 BRA `(.L_x_108) ;  /* 0x0000000000048947 */ /* 0x000fea0003800000 */
[----:B------:R-:W-:Y:S01]  /*10d70*/  BPT.TRAP 0x1 ;  /* 0x000000040000795c */ /* 0x000fe20000300000 */
.L_x_108:
[----:B------:R-:W-:Y:S05]  /*10d80*/  BSYNC B1 ;  /* 0x0000000000017941 */ /* 0x000fea0003800000 */
.L_x_107:
        /* <DEDUP_REMOVED lines=10> */
.L_x_109:
        /* <DEDUP_REMOVED lines=8> */
[----:B------:R-:W-:Y:S01]  /*10eb0*/  R2UR UR10, R6 ;  /* 0x00000000060a72ca */ /* 0x000fe200000e0000 */
[----:B------:R-:W-:Y:S01]  /*10ec0*/  UIADD3 UR8, UR38, 0x2c00, URZ ;  /* 0x00002c0026087890 */ /* 0x000fe2000fffe03f */
[----:B------:R-:W-:Y:S02]  /*10ed0*/  R2UR UR6, R2 ;  /* 0x00000000020672ca */ /* 0x000fe400000e0000 */
[----:B------:R-:W-:Y:S02]  /*10ee0*/  R2UR UR7, R3 ;  /* 0x00000000030772ca */ /* 0x000fe400000e0000 */
[----:B------:R-:W-:-:S13]  /*10ef0*/  PLOP3.LUT P0, PT, PT, PT, PT, 0x80, 0x0 ;  /* 0x000000000000781c */ /* 0x000fda0003f0f070 */
.L_x_110:
        /* <DEDUP_REMOVED lines=13> */
.L_x_111:
        /* <DEDUP_REMOVED lines=13> */
.L_x_112:
        /* <DEDUP_REMOVED lines=8> */
[----:B------:R-:W-:Y:S02]  /*11120*/  IMAD.MOV.U32 R17, RZ, RZ, R0 ;  /* 0x000000ffff117224 */ /* 0x000fe400078e0000 */
[----:B------:R-:W-:-:S07]  /*11130*/  IMAD.MOV.U32 R16, RZ, RZ, R4 ;  /* 0x000000ffff107224 */ /* 0x000fce00078e0004 */
.L_x_95:
[----:B------:R-:W-:Y:S05]  /*11140*/  BSYNC B0 ;  /* 0x0000000000007941 */ /* 0x000fea0003800000 */
.L_x_54:
[----:B------:R-:W2:Y:S01]  /*11150*/  LDL.LU R0, [R1] ;  /* 0x0000000001007983 */ /* 0x000ea20000300800 */
[----:B------:R-:W-:Y:S01]  /*11160*/  BSSY B0, `(.L_x_113) ;  /* 0x0000051000007945 */ /* 0x000fe20003800000 */
[----:B--2---:R-:W-:-:S13]  /*11170*/  ISETP.NE.AND P0, PT, R0, RZ, PT ;  /* 0x000000ff0000720c */ /* 0x004fda0003f05270 */
[----:B------:R-:W-:Y:S05]  /*11180*/  @!P0 BRA `(.L_x_114) ;  /* 0x0000000400388947 */ /* 0x000fea0003800000 */
[----:B------:R-:W2:Y:S01]  /*11190*/  S2R R0, SR_TID.X ;  /* 0x0000000000007919 */ /* 0x000ea20000002100 */
[----:B-1----:R-:W-:Y:S01]  /*111a0*/  LEA R3, R8, UR38, 0x3 ;  /* 0x0000002608037c11 */ /* 0x002fe2000f8e18ff */
[----:B------:R-:W-:Y:S01]  /*111b0*/  BSSY B1, `(.L_x_115) ;  /* 0x0000006000017945 */ /* 0x000fe20003800000 */
[----:B--2---:R-:W-:Y:S02]  /*111c0*/  LOP3.LUT R2, R0, 0x7f, RZ, 0xc0, !PT ;  /* 0x0000007f00027812 */ /* 0x004fe400078ec0ff */
[----:B------:R-:W-:Y:S02]  /*111d0*/  SHF.L.U32 R0, R9, 0x1f, RZ ;  /* 0x0000001f09007819 */ /* 0x000fe400000006ff */
[----:B------:R-:W-:Y:S02]  /*111e0*/  ISETP.NE.AND P1, PT, R2, RZ, PT ;  /* 0x000000ff0200720c */ /* 0x000fe40003f25270 */
[----:B------:R-:W1:Y:S02]  /*111f0*/  SYNCS.PHASECHK.TRANS64.TRYWAIT P0, [R3+URZ+0x38860], R0 ;  /* 0x03886000030075a7 */ /* 0x000e64000800017f */
[----:B-1----:R-:W-:Y:S09]  /*11200*/  @!P0 BRA `(.L_x_116) ;  /* 0x0000001800488947 */ /* 0x002ff20003800000 */
.L_x_163:
[----:B------:R-:W-:Y:S05]  /*11210*/  BSYNC B1 ;  /* 0x0000000000017941 */ /* 0x000fea0003800000 */
.L_x_115:
[----:B------:R-:W-:Y:S04]  /*11220*/  BSSY B1, `(.L_x_117) ;  /* 0x0000008000017945 */ /* 0x000fe80003800000 */
[----:B------:R-:W-:Y:S05]  /*11230*/  @P1 BRA `(.L_x_118) ;  /* 0x0000000000181947 */ /* 0x000fea0003800000 */
[----:B------:R-:W2:Y:S01]  /*11240*/  S2R R2, SR_TID.X ;  /* 0x0000000000027919 */ /* 0x000ea20000002100 */
[----:B-1----:R-:W-:-:S04]  /*11250*/  IMAD.MOV.U32 R0, RZ, RZ, 0xa000 ;  /* 0x0000a000ff007424 */ /* 0x002fc800078e00ff */
[----:B------:R3:W-:Y:S01]  /*11260*/  SYNCS.ARRIVE.TRANS64 RZ, [R3+URZ+0x38850], R0 ;  /* 0x0388500003ff79a7 */ /* 0x0007e2000800003f */
[----:B--2---:R-:W-:-:S13]  /*11270*/  LOP3.LUT P0, RZ, R2, 0x1f, RZ, 0xc0, !PT ;  /* 0x0000001f02ff7812 */ /* 0x004fda000780c0ff */
[----:B---3--:R-:W-:Y:S05]  /*11280*/  @!P0 BRA `(.L_x_118) ;  /* 0x0000000000048947 */ /* 0x008fea0003800000 */
[----:B------:R-:W-:Y:S01]  /*11290*/  BPT.TRAP 0x1 ;  /* 0x000000040000795c */ /* 0x000fe20000300000 */
.L_x_118:
[----:B------:R-:W-:Y:S05]  /*112a0*/  BSYNC B1 ;  /* 0x0000000000017941 */ /* 0x000fea0003800000 */
.L_x_117:
[----:B------:R-:W-:Y:S01]  /*112b0*/  R2UR UR4, R8 ;  /* 0x00000000080472ca */ /* 0x000fe200000e0000 */
[----:B------:R-:W-:Y:S01]  /*112c0*/  ULDC.64 UR6, c[0x0][0x198] ;  /* 0x0000660000067ab9 */ /* 0x000fe20000000a00 */
[----:B------:R-:W-:Y:S01]  /*112d0*/  R2UR UR9, R3 ;  /* 0x00000000030972ca */ /* 0x000fe200000e0000 */
[----:B------:R-:W-:Y:S01]  /*112e0*/  UIADD3 UR6, UP0, UR6, 0x470, URZ ;  /* 0x0000047006067890 */ /* 0x000fe2000ff1e03f */
[----:B------:R-:W-:Y:S01]  /*112f0*/  PLOP3.LUT P0, PT, PT, PT, PT, 0x80, 0x0 ;  /* 0x000000000000781c */ /* 0x000fe20003f0f070 */
[----:B------:R-:W-:Y:S01]  /*11300*/  IMAD R17, R17, 0x50, RZ ;  /* 0x0000005011117824 */ /* 0x000fe200078e02ff */
[----:B------:R-:W-:Y:S01]  /*11310*/  UMOV UR14, 0x0 ;  /* 0x00000000000e7882 */ /* 0x000fe20000000000 */
[----:B------:R-:W-:Y:S01]  /*11320*/  UIADD3.X UR7, URZ, UR7, URZ, UP0, !UPT ;  /* 0x000000073f077290 */ /* 0x000fe200087fe43f */
[----:B------:R-:W-:Y:S01]  /*11330*/  UMOV UR15, 0x14f00000 ;  /* 0x14f00000000f7882 */ /* 0x000fe20000000000 */
[----:B------:R-:W-:-:S04]  /*11340*/  UMOV UR10, URZ ;  /* 0x0000003f000a7c82 */ /* 0x000fc80008000000 */
[----:B------:R-:W-:Y:S02]  /*11350*/  UIMAD UR4, UR4, 0xa000, UR38 ;  /* 0x0000a000040478a4 */ /* 0x000fe4000f8e0226 */
[----:B------:R-:W-:Y:S02]  /*11360*/  UIADD3 UR9, UR9, 0x38850, URZ ;  /* 0x0003885009097890 */ /* 0x000fe4000fffe03f */
[----:B------:R-:W-:-:S12]  /*11370*/  UIADD3 UR8, UR4, 0x400, URZ ;  /* 0x0000040004087890 */ /* 0x000fd8000fffe03f */
.L_x_119:
[----:B------:R-:W-:-:S13]  /*11380*/  @P0 ELECT P1, URZ, PT ;  /* 0x00000000003f082f */ /* 0x000fda0003820000 */
[----:B------:R-:W-:Y:S01]  /*11390*/  @P1 R2UR UR13, R16 ;  /* 0x00000000100d12ca */ /* 0x000fe200000e0000 */
[----:B------:R-:W-:Y:S01]  /*113a0*/  UMOV UR12, UR36 ;  /* 0x00000024000c7c82 */ /* 0x000fe20008000000 */
[----:B------:R-:W-:Y:S02]  /*113b0*/  @P1 R2UR UR11, R17 ;  /* 0x00000000110b12ca */ /* 0x000fe400000e0000 */
[----:B------:R-:W-:Y:S02]  /*113c0*/  @P1 PLOP3.LUT P0, PT, P1, PT, PT, 0x8, 0x0 ;  /* 0x000000000000181c */ /* 0x000fe40000f0e170 */
[----:B------:R-:W-:-:S09]  /*113d0*/  PLOP3.LUT P1, PT, PT, PT, PT, 0x8, 0x0 ;  /* 0x000000000000781c */ /* 0x000fd20003f2e170 */
[----:B------:R2:W-:Y:S02]  /*113e0*/  UTMALDG.4D [UR8], [UR6], desc[UR14] ;  /* 0x00000e08060075b4 */ /* 0x0005e40008019000 */
[----:B--2---:R-:W-:Y:S05]  /*113f0*/  @P0 BRA.U.ANY `(.L_x_119) ;  /* 0xfffffffd00e00947 */ /* 0x004fea000393ffff */
[----:B------:R-:W-:Y:S01]  /*11400*/  PLOP3.LUT P0, PT, PT, PT, PT, 0x80, 0x0 ;  /* 0x000000000000781c */ /* 0x000fe20003f0f070 */
[----:B------:R-:W-:Y:S01]  /*11410*/  UIADD3 UR8, UR4, 0x2c00, URZ ;  /* 0x00002c0004087890 */ /* 0x000fe2000fffe03f */
[----:B------:R-:W-:Y:S01]  /*11420*/  UMOV UR14, 0x0 ;  /* 0x00000000000e7882 */ /* 0x000fe20000000000 */
[----:B------:R-:W-:Y:S01]  /*11430*/  UMOV UR15, 0x14f00000 ;  /* 0x14f00000000f7882 */ /* 0x000fe20000000000 */
[----:B------:R-:W-:-:S09]  /*11440*/  UMOV UR10, 0x40 ;  /* 0x00000040000a7882 */ /* 0x000fd20000000000 */
.L_x_120:
        /* <DEDUP_REMOVED lines=13> */
.L_x_121:
        /* <DEDUP_REMOVED lines=10> */
[----:B------:R-:W-:Y:S02]  /*115c0*/  UMOV UR5, 0x14f00000 ;  /* 0x14f0000000057882 */ /* 0x000fe40000000000 */
[----:B------:R-:W-:Y:S01]  /*115d0*/  UMOV UR4, 0x0 ;  /* 0x0000000000047882 */ /* 0x000fe20000000000 */
[----:B------:R-:W-:-:S08]  /*115e0*/  UMOV UR10, 0xc0 ;  /* 0x000000c0000a7882 */ /* 0x000fd00000000000 */
.L_x_122:
        /* <DEDUP_REMOVED lines=8> */
.L_x_114:
[----:B------:R-:W-:Y:S05]  /*11670*/  BSYNC B0 ;  /* 0x0000000000007941 */ /* 0x000fea0003800000 */
.L_x_113:
[----:B-1----:R-:W-:Y:S01]  /*11680*/  IADD3 R0, R8, 0x1, RZ ;  /* 0x0000000108007810 */ /* 0x002fe20007ffe0ff */
[----:B------:R-:W-:-:S03]  /*11690*/  IMAD.MOV.U32 R3, RZ, RZ, RZ ;  /* 0x000000ffff037224 */ /* 0x000fc600078e00ff */
[----:B------:R-:W-:-:S04]  /*116a0*/  ISETP.NE.AND P0, PT, R0, 0x2, PT ;  /* 0x000000020000780c */ /* 0x000fc80003f05270 */
[----:B------:R-:W-:Y:S02]  /*116b0*/  SEL R2, RZ, 0x1, P0 ;  /* 0x00000001ff027807 */ /* 0x000fe40000000000 */
[----:B------:R-:W-:Y:S02]  /*116c0*/  SEL R0, R0, RZ, P0 ;  /* 0x000000ff00007207 */ /* 0x000fe40000000000 */
[----:B------:R-:W-:-:S07]  /*116d0*/  LOP3.LUT R9, R9, R2, RZ, 0x3c, !PT ;  /* 0x0000000209097212 */ /* 0x000fce00078e3cff */
.L_x_38:
[----:B------:R-:W1:Y:S01]  /*116e0*/  S2R R5, SR_CgaCtaId ;  /* 0x0000000000057919 */ /* 0x000e620000008800 */
[----:B------:R-:W-:Y:S02]  /*116f0*/  MOV R2, 0x400 ;  /* 0x0000040000027802 */ /* 0x000fe40000000f00 */
[----:B------:R-:W-:Y:S02]  /*11700*/  SHF.L.U32 R3, R3, 0x1f, RZ ;  /* 0x0000001f03037819 */ /* 0x000fe400000006ff */
[----:B-1----:R-:W-:-:S04]  /*11710*/  LEA R2, R5, R2, 0x18 ;  /* 0x0000000205027211 */ /* 0x002fc800078ec0ff */
[----:B------:R-:W1:Y:S02]  /*11720*/  SYNCS.PHASECHK.TRANS64.TRYWAIT P0, [R2+URZ+0x38820], R3 ;  /* 0x03882003020075a7 */ /* 0x000e64000800017f */
[----:B-1----:R-:W-:Y:S05]  /*11730*/  @!P0 BRA `(.L_x_123) ;  /* 0x0000001400108947 */ /* 0x002fea0003800000 */
.L_x_164:
[----:B------:R-:W-:-:S03]  /*11740*/  UMOV UR4, 0xffffffff ;  /* 0xffffffff00047882 */ /* 0x000fc60000000000 */
[----:B------:R-:W-:Y:S05]  /*11750*/  BRA.DIV UR4, `(.L_x_124) ;  /* 0x00000016041c7947 */ /* 0x000fea000b800000 */
[----:B-1----:R-:W1:Y:S02]  /*11760*/  S2R R3, SR_TID.X ;  /* 0x0000000000037919 */ /* 0x002e640000002100 */
[----:B-1----:R-:W-:-:S04]  /*11770*/  SHF.R.U32.HI R3, RZ, 0x5, R3 ;  /* 0x00000005ff037819 */ /* 0x002fc80000011603 */
[----:B------:R-:W-:-:S05]  /*11780*/  LOP3.LUT R3, R3, 0x3, RZ, 0xc0, !PT ;  /* 0x0000000303037812 */ /* 0x000fca00078ec0ff */
[----:B------:R1:W2:Y:S02]  /*11790*/  SHFL.IDX PT, R14, R3, RZ, 0x1f ;  /* 0x00001fff030e7589 */ /* 0x0002a400000e0000 */
.L_x_167:
[----:B--2---:R-:W-:-:S13]  /*117a0*/  ISETP.NE.AND P0, PT, R14, RZ, PT ;  /* 0x000000ff0e00720c */ /* 0x004fda0003f05270 */
[----:B------:R-:W-:Y:S05]  /*117b0*/  @P0 BRA `(.L_x_10) ;  /* 0x0000000000880947 */ /* 0x000fea0003800000 */
[----:B------:R-:W-:-:S03]  /*117c0*/  UMOV UR4, 0xffffffff ;  /* 0xffffffff00047882 */ /* 0x000fc60000000000 */
[----:B------:R-:W-:Y:S05]  /*117d0*/  BRA.DIV UR4, `(.L_x_125) ;  /* 0x0000001604307947 */ /* 0x000fea000b800000 */
[----:B------:R-:W-:-:S13]  /*117e0*/  ELECT P6, URZ, PT ;  /* 0x00000000003f782f */ /* 0x000fda00038c0000 */
.L_x_170:
[----:B------:R-:W-:Y:S05]  /*117f0*/  @!P6 BRA `(.L_x_10) ;  /* 0x000000000078e947 */ /* 0x000fea0003800000 */
[----:B-1----:R-:W2:Y:S02]  /*11800*/  LDL.LU R3, [R1+0x14] ;  /* 0x0000140001037983 */ /* 0x002ea40000300800 */
[----:B--2---:R-:W-:-:S04]  /*11810*/  LOP3.LUT R3, R3, 0x2, RZ, 0xfc, !PT ;  /* 0x0000000203037812 */ /* 0x004fc800078efcff */
[----:B------:R-:W-:-:S13]  /*11820*/  ISETP.NE.AND P2, PT, R3, 0x3, PT ;  /* 0x000000030300780c */ /* 0x000fda0003f45270 */
[----:B------:R-:W-:Y:S05]  /*11830*/  @!P2 BRA `(.L_x_126) ;  /* 0x000000000004a947 */ /* 0x000fea0003800000 */
[----:B------:R-:W-:Y:S01]  /*11840*/  BPT.TRAP 0x1 ;  /* 0x000000040000795c */ /* 0x000fe20000300000 */
.L_x_126:
[----:B------:R-:W-:Y:S01]  /*11850*/  VIADD R7, R2, 0x38840 ;  /* 0x0003884002077836 */ /* 0x000fe20000000000 */
[----:B------:R-:W-:Y:S02]  /*11860*/  SHF.L.U32 R5, R9, 0x1f, RZ ;  /* 0x0000001f09057819 */ /* 0x000fe400000006ff */
[C---:B------:R-:W-:Y:S01]  /*11870*/  IADD3 R3, R0.reuse, 0x1, RZ ;  /* 0x0000000100037810 */ /* 0x040fe20007ffe0ff */
[----:B------:R-:W-:-:S03]  /*11880*/  IMAD R6, R0, 0x8, R7 ;  /* 0x0000000800067824 */ /* 0x000fc600078e0207 */
[C---:B------:R-:W-:Y:S01]  /*11890*/  ISETP.NE.AND P1, PT, R3.reuse, 0x2, PT ;  /* 0x000000020300780c */ /* 0x040fe20003f25270 */
[----:B------:R-:W1:Y:S03]  /*118a0*/  SYNCS.PHASECHK.TRANS64.TRYWAIT P0, [R6+URZ], R5 ;  /* 0x00000005060075a7 */ /* 0x000e66000800017f */
[----:B------:R-:W-:Y:S02]  /*118b0*/  SEL R4, RZ, 0x1, P1 ;  /* 0x00000001ff047807 */ /* 0x000fe40000800000 */
[----:B------:R-:W-:Y:S02]  /*118c0*/  SEL R8, R3, RZ, P1 ;  /* 0x000000ff03087207 */ /* 0x000fe40000800000 */
[----:B------:R-:W-:-:S03]  /*118d0*/  LOP3.LUT R4, R9, R4, RZ, 0x3c, !PT ;  /* 0x0000000409047212 */ /* 0x000fc600078e3cff */
[----:B------:R-:W-:Y:S01]  /*118e0*/  IMAD R3, R8, 0x8, R7 ;  /* 0x0000000808037824 */ /* 0x000fe200078e0207 */
[----:B------:R-:W-:Y:S01]  /*118f0*/  SHF.L.U32 R4, R4, 0x1f, RZ ;  /* 0x0000001f04047819 */ /* 0x000fe200000006ff */
[----:B-1----:R-:W-:Y:S06]  /*11900*/  @!P0 BRA `(.L_x_127) ;  /* 0x0000001400048947 */ /* 0x002fec0003800000 */
.L_x_171:
[----:B------:R-:W2:Y:S02]  /*11910*/  SYNCS.PHASECHK.TRANS64.TRYWAIT P0, [R3+URZ], R4 ;  /* 0x00000004030075a7 */ /* 0x000ea4000800017f */
[----:B--2---:R-:W-:Y:S05]  /*11920*/  @!P0 BRA `(.L_x_128) ;  /* 0x0000001400108947 */ /* 0x004fea0003800000 */
.L_x_172:
[----:B------:R-:W-:Y:S05]  /*11930*/  @!P2 BRA `(.L_x_129) ;  /* 0x000000000004a947 */ /* 0x000fea0003800000 */
[----:B------:R-:W-:Y:S01]  /*11940*/  BPT.TRAP 0x1 ;  /* 0x000000040000795c */ /* 0x000fe20000300000 */
.L_x_129:
[----:B--2---:R-:W-:-:S04]  /*11950*/  VIADD R3, R2, 0x38860 ;  /* 0x0003886002037836 */ /* 0x004fc80000000000 */
[----:B------:R-:W-:-:S04]  /*11960*/  IMAD R0, R0, 0x8, R3 ;  /* 0x0000000800007824 */ /* 0x000fc800078e0203 */
[----:B------:R-:W2:Y:S02]  /*11970*/  SYNCS.PHASECHK.TRANS64.TRYWAIT P0, [R0+URZ], R5 ;  /* 0x00000005000075a7 */ /* 0x000ea4000800017f */
[----:B--2---:R-:W-:Y:S05]  /*11980*/  @!P0 BRA `(.L_x_130) ;  /* 0x00000014000c8947 */ /* 0x004fea0003800000 */
.L_x_173:
[----:B------:R-:W-:-:S07]  /*11990*/  LEA R3, R8, R3, 0x3 ;  /* 0x0000000308037211 */ /* 0x000fce00078e18ff */
.L_x_131:
[----:B---3--:R3:W4:Y:S02]  /*119a0*/  SYNCS.PHASECHK.TRANS64.TRYWAIT P0, [R3+URZ], R4 ;  /* 0x00000004030075a7 */ /* 0x008724000800017f */
[----:B----4-:R-:W-:Y:S05]  /*119b0*/  @!P0 NANOSLEEP.SYNCS 0x989680 ;  /* 0x009896800000895d */ /* 0x010fea0003900000 */
[----:B------:R-:W4:Y:S02]  /*119c0*/  @!P0 SYNCS.PHASECHK.TRANS64 P0, [R3+URZ], R4 ;  /* 0x00000004030085a7 */ /* 0x000f24000800007f */
[----:B----4-:R-:W-:Y:S05]  /*119d0*/  @!P0 BRA `(.L_x_131) ;  /* 0xfffffffc00f08947 */ /* 0x010fea000383ffff */
.L_x_10:
[----:B------:R-:W-:Y:S05]  /*119e0*/  BSYNC B6 ;  /* 0x0000000000067941 */ /* 0x000fea0003800000 */
.L_x_7:
[----:B------:R-:W-:Y:S05]  /*119f0*/  EXIT ;  /* 0x000000000000794d */ /* 0x000fea0003800000 */
.L_x_14:
[----:B------:R-:W-:-:S13]  /*11a00*/  R2UR UR4, R16 ;  /* 0x00000000100472ca */ /* 0x000fda00000e0000 */
[----:B0-----:R-:W-:-:S04]  /*11a10*/  IMAD.U32 R3, RZ, RZ, UR4 ;  /* 0x00000004ff037e24 */ /* 0x001fc8000f8e00ff */
[----:B------:R0:W1:Y:S03]  /*11a20*/  SYNCS.PHASECHK.TRANS64.TRYWAIT P1, [R3+URZ+0x38800], R2 ;  /* 0x03880002030075a7 */ /* 0x000066000802017f */
[----:B-1----:R-:W-:Y:S05]  /*11a30*/  @!P1 NANOSLEEP.SYNCS 0x989680 ;  /* 0x009896800000995d */ /* 0x002fea0003900000 */
[----:B------:R-:W1:Y:S02]  /*11a40*/  @!P1 SYNCS.PHASECHK.TRANS64 P1, [R3+URZ+0x38800], R2 ;  /* 0x03880002030095a7 */ /* 0x000e64000802007f */
[----:B-1----:R-:W-:Y:S05]  /*11a50*/  @!P1 BRA `(.L_x_14) ;  /* 0xfffffffc00e89947 */ /* 0x002fea000383ffff */
[----:B------:R-:W-:Y:S05]  /*11a60*/  BRA `(.L_x_132) ;  /* 0xfffffef800847947 */ /* 0x000fea000383ffff */
.L_x_18:
[----:B------:R-:W-:-:S13]  /*11a70*/  R2UR UR4, R16 ;  /* 0x00000000100472ca */ /* 0x000fda00000e0000 */
[----:B0-----:R-:W-:-:S04]  /*11a80*/  IMAD.U32 R3, RZ, RZ, UR4 ;  /* 0x00000004ff037e24 */ /* 0x001fc8000f8e00ff */
[----:B------:R0:W2:Y:S03]  /*11a90*/  SYNCS.PHASECHK.TRANS64.TRYWAIT P2, [R3+URZ+0x38830], R2 ;  /* 0x03883002030075a7 */ /* 0x0000a6000804017f */
[----:B--2---:R-:W-:Y:S05]  /*11aa0*/  @!P2 NANOSLEEP.SYNCS 0x989680 ;  /* 0x009896800000a95d */ /* 0x004fea0003900000 */
[----:B------:R-:W2:Y:S02]  /*11ab0*/  @!P2 SYNCS.PHASECHK.TRANS64 P2, [R3+URZ+0x38830], R2 ;  /* 0x038830020300a5a7 */ /* 0x000ea4000804007f */
[----:B--2---:R-:W-:Y:S05]  /*11ac0*/  @!P2 BRA `(.L_x_18) ;  /* 0xfffffffc00e8a947 */ /* 0x004fea000383ffff */
[----:B------:R-:W-:Y:S05]  /*11ad0*/  BRA `(.L_x_17) ;  /* 0xfffffef800a07947 */ /* 0x000fea000383ffff */
.L_x_23:
[----:B------:R-:W-:-:S13]  /*11ae0*/  R2UR UR6, R215 ;  /* 0x00000000d70672ca */ /* 0x000fda00000e0000 */
[----:B-1----:R-:W-:-:S04]  /*11af0*/  IMAD.U32 R7, RZ, RZ, UR6 ;  /* 0x00000006ff077e24 */ /* 0x002fc8000f8e00ff */
[----:B------:R1:W2:Y:S03]  /*11b00*/  SYNCS.PHASECHK.TRANS64.TRYWAIT P2, [R7+URZ+0x38830], R2 ;  /* 0x03883002070075a7 */ /* 0x0002a6000804017f */
[----:B--2---:R-:W-:Y:S05]  /*11b10*/  @!P2 NANOSLEEP.SYNCS 0x989680 ;  /* 0x009896800000a95d */ /* 0x004fea0003900000 */
[----:B------:R-:W2:Y:S02]  /*11b20*/  @!P2 SYNCS.PHASECHK.TRANS64 P2, [R7+URZ+0x38830], R2 ;  /* 0x038830020700a5a7 */ /* 0x000ea4000804007f */
[----:B--2---:R-:W-:Y:S05]  /*11b30*/  @!P2 BRA `(.L_x_23) ;  /* 0xfffffffc00e8a947 */ /* 0x004fea000383ffff */
[----:B------:R-:W-:Y:S05]  /*11b40*/  BRA `(.L_x_22) ;  /* 0xffffff3c00ec7947 */ /* 0x000fea000383ffff */
.L_x_27:
[----:B-1----:R-:W-:-:S04]  /*11b50*/  MOV R3, UR7 ;  /* 0x0000000700037c02 */ /* 0x002fc80008000f00 */
[----:B------:R1:W2:Y:S03]  /*11b60*/  SYNCS.PHASECHK.TRANS64.TRYWAIT P2, [R3+URZ+0x38850], R0 ;  /* 0x03885000030075a7 */ /* 0x0002a6000804017f */
[----:B--2---:R-:W-:Y:S05]  /*11b70*/  @!P2 NANOSLEEP.SYNCS 0x989680 ;  /* 0x009896800000a95d */ /* 0x004fea0003900000 */
[----:B------:R-:W2:Y:S02]  /*11b80*/  @!P2 SYNCS.PHASECHK.TRANS64 P2, [R3+URZ+0x38850], R0 ;  /* 0x038850000300a5a7 */ /* 0x000ea4000804007f */
[----:B--2---:R-:W-:Y:S05]  /*11b90*/  @!P2 BRA `(.L_x_27) ;  /* 0xfffffffc00eca947 */ /* 0x004fea000383ffff */
[----:B------:R-:W-:Y:S05]  /*11ba0*/  BRA `(.L_x_26) ;  /* 0xffffff6800247947 */ /* 0x000fea000383ffff */
.L_x_32:
[----:B-1----:R1:W2:Y:S02]  /*11bb0*/  SYNCS.PHASECHK.TRANS64.TRYWAIT P0, [R11+URZ+0x38850], R8 ;  /* 0x038850080b0075a7 */ /* 0x0022a4000800017f */
[----:B--2---:R-:W-:Y:S05]  /*11bc0*/  @!P0 NANOSLEEP.SYNCS 0x989680 ;  /* 0x009896800000895d */ /* 0x004fea0003900000 */
[----:B------:R-:W2:Y:S02]  /*11bd0*/  @!P0 SYNCS.PHASECHK.TRANS64 P0, [R11+URZ+0x38850], R8 ;  /* 0x038850080b0085a7 */ /* 0x000ea4000800007f */
[----:B--2---:R-:W-:Y:S05]  /*11be0*/  @!P0 BRA `(.L_x_32) ;  /* 0xfffffffc00f08947 */ /* 0x004fea000383ffff */
[----:B------:R-:W-:Y:S05]  /*11bf0*/  BRA `(.L_x_31) ;  /* 0xffffff84005c7947 */ /* 0x000fea000383ffff */
.L_x_43:
[----:B------:R-:W-:Y:S01]  /*11c00*/  IMAD.MOV.U32 R13, RZ, RZ, R0 ;  /* 0x000000ffff0d7224 */ /* 0x000fe200078e0000 */
[----:B------:R-:W-:Y:S01]  /*11c10*/  MOV R15, 0xffffffff ;  /* 0xffffffff000f7802 */ /* 0x000fe20000000f00 */
[----:B------:R-:W-:Y:S02]  /*11c20*/  IMAD.MOV.U32 R12, RZ, RZ, RZ ;  /* 0x000000ffff0c7224 */ /* 0x000fe400078e00ff */
[----:B------:R-:W-:-:S07]  /*11c30*/  IMAD.MOV.U32 R11, RZ, RZ, 0x1f ;  /* 0x0000001fff0b7424 */ /* 0x000fce00078e00ff */
[----:B------:R-:W-:Y:S05]  /*11c40*/  WARPSYNC.COLLECTIVE R15, `(.L_x_133) ;  /* 0x000000000f087348 */ /* 0x000fea0003c00000 */
[----:B------:R0:W1:Y:S02]  /*11c50*/  SHFL.IDX P6, R14, R13, R12, R11 ;  /* 0x0000000c0d0e7389 */ /* 0x00006400000c000b */
[----:B01----:R-:W-:Y:S01]  /*11c60*/  ENDCOLLECTIVE ;  /* 0x000000000000791b */ /* 0x003fe20003800000 */
.L_x_133:
[----:B------:R-:W-:Y:S05]  /*11c70*/  BRA `(.L_x_134) ;  /* 0xffffffc000047947 */ /* 0x000fea000383ffff */
.L_x_45:
[----:B------:R-:W-:Y:S01]  /*11c80*/  BSSY B0, `(.L_x_135) ;  /* 0x0000006000007945 */ /* 0x000fe20003800000 */
[----:B------:R-:W-:-:S07]  /*11c90*/  IMAD.MOV.U32 R15, RZ, RZ, -0x1 ;  /* 0xffffffffff0f7424 */ /* 0x000fce00078e00ff */
[----:B0-----:R-:W-:Y:S05]  /*11ca0*/  WARPSYNC.COLLECTIVE R15, `(.L_x_136) ;  /* 0x000000000f0c7348 */ /* 0x001fea0003c00000 */
[----:B------:R-:W-:Y:S02]  /*11cb0*/  ELECT P6, UR62, PT ;  /* 0x00000000003e782f */ /* 0x000fe400038c0000 */
[----:B------:R-:W-:Y:S01]  /*11cc0*/  MOV R14, UR62 ;  /* 0x0000003e000e7c02 */ /* 0x000fe20008000f00 */
[----:B0-----:R-:W-:Y:S10]  /*11cd0*/  ENDCOLLECTIVE ;  /* 0x000000000000791b */ /* 0x001ff40003800000 */
.L_x_136:
[----:B------:R-:W-:Y:S05]  /*11ce0*/  BSYNC B0 ;  /* 0x0000000000007941 */ /* 0x000fea0003800000 */
.L_x_135:
[----:B------:R-:W-:Y:S05]  /*11cf0*/  BRA `(.L_x_137) ;  /* 0xffffffc000047947 */ /* 0x000fea000383ffff */
.L_x_47:
[----:B0-----:R-:W-:-:S04]  /*11d00*/  IMAD.U32 R3, RZ, RZ, UR38 ;  /* 0x00000026ff037e24 */ /* 0x001fc8000f8e00ff */
[----:B------:R0:W1:Y:S03]  /*11d10*/  SYNCS.PHASECHK.TRANS64.TRYWAIT P0, [R3+URZ+0x38840], R0 ;  /* 0x03884000030075a7 */ /* 0x000066000800017f */
[----:B-1----:R-:W-:Y:S05]  /*11d20*/  @!P0 NANOSLEEP.SYNCS 0x989680 ;  /* 0x009896800000895d */ /* 0x002fea0003900000 */
[----:B------:R-:W1:Y:S02]  /*11d30*/  @!P0 SYNCS.PHASECHK.TRANS64 P0, [R3+URZ+0x38840], R0 ;  /* 0x03884000030085a7 */ /* 0x000e64000800007f */
[----:B-1----:R-:W-:Y:S05]  /*11d40*/  @!P0 BRA `(.L_x_47) ;  /* 0xfffffffc00ec8947 */ /* 0x002fea000383ffff */
[----:B------:R-:W-:Y:S05]  /*11d50*/  BRA `(.L_x_138) ;  /* 0xffffffc0005c7947 */ /* 0x000fea000383ffff */
.L_x_50:
[----:B------:R-:W-:Y:S01]  /*11d60*/  IMAD R8, R11, 0x80, R8 ;  /* 0x000000800b087824 */ /* 0x000fe200078e0208 */
[----:B------:R-:W-:Y:S01]  /*11d70*/  MOV R13, R6 ;  /* 0x00000006000d7202 */ /* 0x000fe20000000f00 */
[----:B------:R-:W-:Y:S02]  /*11d80*/  IMAD.MOV.U32 R12, RZ, RZ, RZ ;  /* 0x000000ffff0c7224 */ /* 0x000fe400078e00ff */
[----:B------:R-:W-:Y:S02]  /*11d90*/  IMAD.MOV.U32 R11, RZ, RZ, 0x181f ;  /* 0x0000181fff0b7424 */ /* 0x000fe400078e00ff */
[----:B------:R-:W-:Y:S02]  /*11da0*/  IMAD.MOV.U32 R15, RZ, RZ, -0x1 ;  /* 0xffffffffff0f7424 */ /* 0x000fe400078e00ff */
[----:B------:R-:W-:-:S07]  /*11db0*/  VIADD R5, R8, 0x10 ;  /* 0x0000001008057836 */ /* 0x000fce0000000000 */
[----:B------:R-:W-:Y:S05]  /*11dc0*/  WARPSYNC.COLLECTIVE R15, `(.L_x_139) ;  /* 0x000000000f087348 */ /* 0x000fea0003c00000 */
[----:B------:R0:W1:Y:S02]  /*11dd0*/  SHFL.IDX P6, R14, R13, R12, R11 ;  /* 0x0000000c0d0e7389 */ /* 0x00006400000c000b */
[----:B01----:R-:W-:Y:S01]  /*11de0*/  ENDCOLLECTIVE ;  /* 0x000000000000791b */ /* 0x003fe20003800000 */
.L_x_139:
[----:B------:R-:W-:Y:S01]  /*11df0*/  IMAD.MOV.U32 R13, RZ, RZ, R7 ;  /* 0x000000ffff0d7224 */ /* 0x000fe200078e0007 */
[----:B------:R-:W-:-:S07]  /*11e00*/  MOV R2, R14 ;  /* 0x0000000e00027202 */ /* 0x000fce0000000f00 */
[----:B------:R-:W-:Y:S05]  /*11e10*/  WARPSYNC.COLLECTIVE R15, `(.L_x_140) ;  /* 0x000000000f087348 */ /* 0x000fea0003c00000 */
[----:B------:R0:W1:Y:S02]  /*11e20*/  SHFL.IDX P6, R14, R13, R12, R11 ;  /* 0x0000000c0d0e7389 */ /* 0x00006400000c000b */
[----:B01----:R-:W-:Y:S01]  /*11e30*/  ENDCOLLECTIVE ;  /* 0x000000000000791b */ /* 0x003fe20003800000 */
.L_x_140:
[----:B------:R-:W-:Y:S01]  /*11e40*/  ULDC UR4, c[0x0][0x288] ;  /* 0x0000a20000047ab9 */ /* 0x000fe20000000800 */
[----:B------:R-:W-:Y:S01]  /*11e50*/  ULDC.64 UR6, c[0x0][0x208] ;  /* 0x0000820000067ab9 */ /* 0x000fe20000000a00 */
[----:B------:R-:W-:-:S05]  /*11e60*/  IMAD R0, R20, UR4, RZ ;  /* 0x0000000414007c24 */ /* 0x000fca000f8e02ff */
[----:B------:R-:W-:Y:S02]  /*11e70*/  ISETP.GE.AND P4, PT, R8, R0, PT ;  /* 0x000000000800720c */ /* 0x000fe40003f86270 */
[----:B------:R-:W-:Y:S01]  /*11e80*/  MOV R13, R6 ;  /* 0x00000006000d7202 */ /* 0x000fe20000000f00 */
[----:B------:R-:W-:-:S10]  /*11e90*/  IMAD.MOV.U32 R12, RZ, RZ, 0x1 ;  /* 0x00000001ff0c7424 */ /* 0x000fd400078e00ff */
[----:B------:R-:W-:Y:S01]  /*11ea0*/  @!P4 LEA R21, R9, UR38, 0x1 ;  /* 0x000000260915cc11 */ /* 0x000fe2000f8e08ff */
[----:B------:R-:W-:-:S05]  /*11eb0*/  IMAD.MOV.U32 R3, RZ, RZ, R14 ;  /* 0x000000ffff037224 */ /* 0x000fca00078e000e */
[----:B------:R-:W-:-:S04]  /*11ec0*/  LOP3.LUT R3, R3, R2, RZ, 0x3c, !PT ;  /* 0x0000000203037212 */ /* 0x000fc800078e3cff */
[----:B------:R-:W-:-:S04]  /*11ed0*/  LOP3.LUT R2, R3, R2, RZ, 0x3c, !PT ;  /* 0x0000000203027212 */ /* 0x000fc800078e3cff */
[----:B------:R-:W-:-:S03]  /*11ee0*/  LOP3.LUT R3, R3, R2, RZ, 0x3c, !PT ;  /* 0x0000000203037212 */ /* 0x000fc600078e3cff */
[----:B------:R-:W-:-:S05]  /*11ef0*/  @!P4 IMAD.WIDE.U32 R2, R10, 0x2, R2 ;  /* 0x000000020a02c825 */ /* 0x000fca00078e0002 */
[----:B------:R-:W-:Y:S01]  /*11f00*/  @!PT LDS RZ, [RZ] ;  /* 0x00000000fffff984 */ /* 0x000fe20000000800 */
[----:B------:R-:W-:Y:S01]  /*11f10*/  @!PT LDS RZ, [RZ] ;  /* 0x00000000fffff984 */ /* 0x000fe20000000800 */
[----:B------:R-:W-:Y:S01]  /*11f20*/  @!PT LDS RZ, [RZ] ;  /* 0x00000000fffff984 */ /* 0x000fe20000000800 */
[----:B------:R0:W-:Y:S04]  /*11f30*/  @!P4 LDGSTS.E.BYPASS.LTC128B.128 [R21+0x14400], desc[UR6][R2.64], !P3 ;  /* 0x144000000215cfae */ /* 0x0001e8000d901d46 */
[----:B------:R0:W-:Y:S04]  /*11f40*/  @!P4 LDGSTS.E.BYPASS.LTC128B.128 [R21+0x18400], desc[UR6][R2.64+0x80], !P0 ;  /* 0x184000800215cfae */ /* 0x0001e8000c101d46 */
[----:B------:R0:W-:Y:S04]  /*11f50*/  @!P4 LDGSTS.E.BYPASS.LTC128B.128 [R21+0x1c400], desc[UR6][R2.64+0x100], !P1 ;  /* 0x1c4001000215cfae */ /* 0x0001e8000c901d46 */
[----:B------:R0:W-:Y:S01]  /*11f60*/  @!P4 LDGSTS.E.BYPASS.LTC128B.128 [R21+0x20400], desc[UR6][R2.64+0x180], !P2 ;  /* 0x204001800215cfae */ /* 0x0001e2000d101d46 */
[----:B------:R-:W-:-:S13]  /*11f70*/  ISETP.GE.AND P4, PT, R5, R0, PT ;  /* 0x000000000500720c */ /* 0x000fda0003f86270 */
[----:B0-----:R-:W-:Y:S05]  /*11f80*/  WARPSYNC.COLLECTIVE R15, `(.L_x_141) ;  /* 0x000000000f087348 */ /* 0x001fea0003c00000 */
[----:B------:R1:W2:Y:S02]  /*11f90*/  SHFL.IDX P6, R14, R13, R12, R11 ;  /* 0x0000000c0d0e7389 */ /* 0x0002a400000c000b */
[----:B012---:R-:W-:Y:S01]  /*11fa0*/  ENDCOLLECTIVE ;  /* 0x000000000000791b */ /* 0x007fe20003800000 */
.L_x_141:
[----:B------:R-:W-:Y:S01]  /*11fb0*/  VIADD R3, R8, 0x20 ;  /* 0x0000002008037836 */ /* 0x000fe20000000000 */
[----:B------:R-:W-:Y:S01]  /*11fc0*/  @!P4 LEA R20, R9, UR38, 0x1 ;  /* 0x000000260914cc11 */ /* 0x000fe2000f8e08ff */
[----:B------:R-:W-:Y:S02]  /*11fd0*/  IMAD.MOV.U32 R13, RZ, RZ, R7 ;  /* 0x000000ffff0d7224 */ /* 0x000fe400078e0007 */
[----:B------:R-:W-:-:S07]  /*11fe0*/  IMAD.MOV.U32 R5, RZ, RZ, R14 ;  /* 0x000000ffff057224 */ /* 0x000fce00078e000e */
[----:B------:R-:W-:Y:S05]  /*11ff0*/  WARPSYNC.COLLECTIVE R15, `(.L_x_142) ;  /* 0x000000000f087348 */ /* 0x000fea0003c00000 */
[----:B------:R0:W1:Y:S02]  /*12000*/  SHFL.IDX P6, R14, R13, R12, R11 ;  /* 0x0000000c0d0e7389 */ /* 0x00006400000c000b */
[----:B01----:R-:W-:Y:S01]  /*12010*/  ENDCOLLECTIVE ;  /* 0x000000000000791b */ /* 0x003fe20003800000 */
.L_x_142:
[----:B------:R-:W-:Y:S01]  /*12020*/  ULDC.64 UR4, c[0x0][0x208] ;  /* 0x0000820000047ab9 */ /* 0x000fe20000000a00 */
[----:B------:R-:W-:Y:S02]  /*12030*/  IMAD.MOV.U32 R13, RZ, RZ, R6 ;  /* 0x000000ffff0d7224 */ /* 0x000fe400078e0006 */
[----:B------:R-:W-:Y:S01]  /*12040*/  IMAD.MOV.U32 R12, RZ, RZ, 0x2 ;  /* 0x00000002ff0c7424 */ /* 0x000fe200078e00ff */
[----:B------:R-:W-:-:S05]  /*12050*/  MOV R4, R14 ;  /* 0x0000000e00047202 */ /* 0x000fca0000000f00 */
        /* <DEDUP_REMOVED lines=12> */
.L_x_143:
[----:B------:R-:W-:Y:S01]  /*12120*/  VIADD R5, R8, 0x30 ;  /* 0x0000003008057836 */ /* 0x000fe20000000000 */
[----:B------:R-:W-:Y:S01]  /*12130*/  @!P4 LEA R21, R9, UR38, 0x1 ;  /* 0x000000260915cc11 */ /* 0x000fe2000f8e08ff */
[----:B------:R-:W-:Y:S01]  /*12140*/  IMAD.MOV.U32 R13, RZ, RZ, R7 ;  /* 0x000000ffff0d7224 */ /* 0x000fe200078e0007 */
[----:B------:R-:W-:-:S07]  /*12150*/  MOV R3, R14 ;  /* 0x0000000e00037202 */ /* 0x000fce0000000f00 */
[----:B------:R-:W-:Y:S05]  /*12160*/  WARPSYNC.COLLECTIVE R15, `(.L_x_144) ;  /* 0x000000000f087348 */ /* 0x000fea0003c00000 */
[----:B------:R0:W1:Y:S02]  /*12170*/  SHFL.IDX P6, R14, R13, R12, R11 ;  /* 0x0000000c0d0e7389 */ /* 0x00006400000c000b */
[----:B01----:R-:W-:Y:S01]  /*12180*/  ENDCOLLECTIVE ;  /* 0x000000000000791b */ /* 0x003fe20003800000 */
.L_x_144:
[----:B------:R-:W-:Y:S01]  /*12190*/  ULDC.64 UR4, c[0x0][0x208] ;  /* 0x0000820000047ab9 */ /* 0x000fe20000000a00 */
[----:B------:R-:W-:Y:S01]  /*121a0*/  MOV R13, R6 ;  /* 0x00000006000d7202 */ /* 0x000fe20000000f00 */
[----:B------:R-:W-:Y:S02]  /*121b0*/  IMAD.MOV.U32 R12, RZ, RZ, 0x3 ;  /* 0x00000003ff0c7424 */ /* 0x000fe400078e00ff */
[----:B------:R-:W-:-:S04]  /*121c0*/  IMAD.MOV.U32 R2, RZ, RZ, R14 ;  /* 0x000000ffff027224 */ /* 0x000fc800078e000e */
        /* <DEDUP_REMOVED lines=12> */
.L_x_145:
[----:B------:R-:W-:Y:S01]  /*12290*/  VIADD R3, R8, 0x40 ;  /* 0x0000004008037836 */ /* 0x000fe20000000000 */
[----:B------:R-:W-:Y:S01]  /*122a0*/  @!P4 LEA R20, R9, UR38, 0x1 ;  /* 0x000000260914cc11 */ /* 0x000fe2000f8e08ff */
[----:B------:R-:W-:Y:S02]  /*122b0*/  IMAD.MOV.U32 R13, RZ, RZ, R7 ;  /* 0x000000ffff0d7224 */ /* 0x000fe400078e0007 */
[----:B------:R-:W-:-:S07]  /*122c0*/  IMAD.MOV.U32 R5, RZ, RZ, R14 ;  /* 0x000000ffff057224 */ /* 0x000fce00078e000e */
[----:B------:R-:W-:Y:S05]  /*122d0*/  WARPSYNC.COLLECTIVE R15, `(.L_x_146) ;  /* 0x000000000f087348 */ /* 0x000fea0003c00000 */
[----:B------:R0:W1:Y:S02]  /*122e0*/  SHFL.IDX P6, R14, R13, R12, R11 ;  /* 0x0000000c0d0e7389 */ /* 0x00006400000c000b */
[----:B01----:R-:W-:Y:S01]  /*122f0*/  ENDCOLLECTIVE ;  /* 0x000000000000791b */ /* 0x003fe20003800000 */
.L_x_146:
        /* <DEDUP_REMOVED lines=16> */
.L_x_147:
[----:B------:R-:W-:Y:S01]  /*12400*/  VIADD R5, R8, 0x50 ;  /* 0x0000005008057836 */ /* 0x000fe20000000000 */
[----:B------:R-:W-:Y:S01]  /*12410*/  @!P4 LEA R21, R9, UR38, 0x1 ;  /* 0x000000260915cc11 */ /* 0x000fe2000f8e08ff */
[----:B------:R-:W-:Y:S01]  /*12420*/  IMAD.MOV.U32 R13, RZ, RZ, R7 ;  /* 0x000000ffff0d7224 */ /* 0x000fe200078e0007 */
[----:B------:R-:W-:-:S07]  /*12430*/  MOV R3, R14 ;  /* 0x0000000e00037202 */ /* 0x000fce0000000f00 */
[----:B------:R-:W-:Y:S05]  /*12440*/  WARPSYNC.COLLECTIVE R15, `(.L_x_148) ;  /* 0x000000000f087348 */ /* 0x000fea0003c00000 */
[----:B------:R0:W1:Y:S02]  /*12450*/  SHFL.IDX P6, R14, R13, R12, R11 ;  /* 0x0000000c0d0e7389 */ /* 0x00006400000c000b */
[----:B01----:R-:W-:Y:S01]  /*12460*/  ENDCOLLECTIVE ;  /* 0x000000000000791b */ /* 0x003fe20003800000 */
.L_x_148:
        /* <DEDUP_REMOVED lines=16> */
.L_x_149:
[----:B------:R-:W-:Y:S01]  /*12570*/  VIADD R3, R8, 0x60 ;  /* 0x0000006008037836 */ /* 0x000fe20000000000 */
[----:B------:R-:W-:Y:S01]  /*12580*/  @!P4 LEA R20, R9, UR38, 0x1 ;  /* 0x000000260914cc11 */ /* 0x000fe2000f8e08ff */
[----:B------:R-:W-:Y:S02]  /*12590*/  IMAD.MOV.U32 R13, RZ, RZ, R7 ;  /* 0x000000ffff0d7224 */ /* 0x000fe400078e0007 */
[----:B------:R-:W-:-:S07]  /*125a0*/  IMAD.MOV.U32 R5, RZ, RZ, R14 ;  /* 0x000000ffff057224 */ /* 0x000fce00078e000e */
[----:B------:R-:W-:Y:S05]  /*125b0*/  WARPSYNC.COLLECTIVE R15, `(.L_x_150) ;  /* 0x000000000f087348 */ /* 0x000fea0003c00000 */
[----:B------:R0:W1:Y:S02]  /*125c0*/  SHFL.IDX P6, R14, R13, R12, R11 ;  /* 0x0000000c0d0e7389 */ /* 0x00006400000c000b */
[----:B01----:R-:W-:Y:S01]  /*125d0*/  ENDCOLLECTIVE ;  /* 0x000000000000791b */ /* 0x003fe20003800000 */
.L_x_150:
        /* <DEDUP_REMOVED lines=16> */
.L_x_151:
[----:B------:R-:W-:Y:S01]  /*126e0*/  @!P4 LEA R21, R9, UR38, 0x1 ;  /* 0x000000260915cc11 */ /* 0x000fe2000f8e08ff */
[----:B------:R-:W-:Y:S01]  /*126f0*/  IMAD.MOV.U32 R13, RZ, RZ, R7 ;  /* 0x000000ffff0d7224 */ /* 0x000fe200078e0007 */
[----:B------:R-:W-:-:S07]  /*12700*/  MOV R3, R14 ;  /* 0x0000000e00037202 */ /* 0x000fce0000000f00 */
[----:B------:R-:W-:Y:S05]  /*12710*/  WARPSYNC.COLLECTIVE R15, `(.L_x_152) ;  /* 0x000000000f087348 */ /* 0x000fea0003c00000 */
[----:B------:R0:W1:Y:S02]  /*12720*/  SHFL.IDX P6, R14, R13, R12, R11 ;  /* 0x0000000c0d0e7389 */ /* 0x00006400000c000b */
[----:B01----:R-:W-:Y:S01]  /*12730*/  ENDCOLLECTIVE ;  /* 0x000000000000791b */ /* 0x003fe20003800000 */
.L_x_152:
[----:B------:R-:W-:Y:S01]  /*12740*/  ULDC.64 UR4, c[0x0][0x208] ;  /* 0x0000820000047ab9 */ /* 0x000fe20000000a00 */
[----:B------:R-:W-:Y:S01]  /*12750*/  IMAD.MOV.U32 R13, RZ, RZ, R6 ;  /* 0x000000ffff0d7224 */ /* 0x000fe200078e0006 */
[----:B------:R-:W-:Y:S01]  /*12760*/  MOV R12, 0x7 ;  /* 0x00000007000c7802 */ /* 0x000fe20000000f00 */
        /* <DEDUP_REMOVED lines=8> */
[----:B------:R0:W-:Y:S02]  /*127f0*/  @!P4 LDGSTS.E.BYPASS.LTC128B.128 [R21+0x23400], desc[UR4][R2.64+0x180], !P2 ;  /* 0x234001800215cfae */ /* 0x0001e4000d101d44 */
[----:B0-----:R-:W-:Y:S05]  /*12800*/  WARPSYNC.COLLECTIVE R15, `(.L_x_153) ;  /* 0x000000000f087348 */ /* 0x001fea0003c00000 */
[----:B------:R1:W2:Y:S02]  /*12810*/  SHFL.IDX P6, R14, R13, R12, R11 ;  /* 0x0000000c0d0e7389 */ /* 0x0002a400000c000b */
[----:B012---:R-:W-:Y:S01]  /*12820*/  ENDCOLLECTIVE ;  /* 0x000000000000791b */ /* 0x007fe20003800000 */
.L_x_153:
[----:B------:R-:W-:Y:S02]  /*12830*/  IMAD.MOV.U32 R13, RZ, RZ, R7 ;  /* 0x000000ffff0d7224 */ /* 0x000fe400078e0007 */
[----:B------:R-:W-:-:S07]  /*12840*/  IMAD.MOV.U32 R4, RZ, RZ, R14 ;  /* 0x000000ffff047224 */ /* 0x000fce00078e000e */
[----:B------:R-:W-:Y:S05]  /*12850*/  WARPSYNC.COLLECTIVE R15, `(.L_x_154) ;  /* 0x000000000f087348 */ /* 0x000fea0003c00000 */
[----:B------:R0:W1:Y:S02]  /*12860*/  SHFL.IDX P6, R14, R13, R12, R11 ;  /* 0x0000000c0d0e7389 */ /* 0x00006400000c000b */
[----:B01----:R-:W-:Y:S01]  /*12870*/  ENDCOLLECTIVE ;  /* 0x000000000000791b */ /* 0x003fe20003800000 */
.L_x_154:
[----:B------:R-:W-:Y:S05]  /*12880*/  BRA `(.L_x_155) ;  /* 0xffffffc000c87947 */ /* 0x000fea000383ffff */
.L_x_53:
[----:B-1----:R-:W-:-:S04]  /*12890*/  IMAD.U32 R3, RZ, RZ, UR38 ;  /* 0x00000026ff037e24 */ /* 0x002fc8000f8e00ff */
[----:B------:R1:W2:Y:S03]  /*128a0*/  SYNCS.PHASECHK.TRANS64.TRYWAIT P0, [R3+URZ+0x38820], R2 ;  /* 0x03882002030075a7 */ /* 0x0002a6000800017f */
[----:B--2---:R-:W-:Y:S05]  /*128b0*/  @!P0 NANOSLEEP.SYNCS 0x989680 ;  /* 0x009896800000895d */ /* 0x004fea0003900000 */
[----:B------:R-:W2:Y:S02]  /*128c0*/  @!P0 SYNCS.PHASECHK.TRANS64 P0, [R3+URZ+0x38820], R2 ;  /* 0x03882002030085a7 */ /* 0x000ea4000800007f */
[----:B--2---:R-:W-:Y:S05]  /*128d0*/  @!P0 BRA `(.L_x_53) ;  /* 0xfffffffc00ec8947 */ /* 0x004fea000383ffff */
[----:B------:R-:W-:Y:S05]  /*128e0*/  BRA `(.L_x_156) ;  /* 0xffffffc400287947 */ /* 0x000fea000383ffff */
.L_x_60:
[----:B-1----:R-:W-:-:S04]  /*128f0*/  MOV R3, UR38 ;  /* 0x0000002600037c02 */ /* 0x002fc80008000f00 */
[----:B------:R1:W2:Y:S03]  /*12900*/  SYNCS.PHASECHK.TRANS64.TRYWAIT P0, [R3+URZ+0x38848], R2 ;  /* 0x03884802030075a7 */ /* 0x0002a6000800017f */
[----:B--2---:R-:W-:Y:S05]  /*12910*/  @!P0 NANOSLEEP.SYNCS 0x989680 ;  /* 0x009896800000895d */ /* 0x004fea0003900000 */
[----:B------:R-:W2:Y:S02]  /*12920*/  @!P0 SYNCS.PHASECHK.TRANS64 P0, [R3+URZ+0x38848], R2 ;  /* 0x03884802030085a7 */ /* 0x000ea4000800007f */
[----:B--2---:R-:W-:Y:S05]  /*12930*/  @!P0 BRA `(.L_x_60) ;  /* 0xfffffffc00ec8947 */ /* 0x004fea000383ffff */
[----:B------:R-:W-:Y:S05]  /*12940*/  BRA `(.L_x_157) ;  /* 0xffffffc800047947 */ /* 0x000fea000383ffff */
.L_x_68:
[----:B0-----:R-:W-:-:S04]  /*12950*/  IMAD.U32 R3, RZ, RZ, UR38 ;  /* 0x00000026ff037e24 */ /* 0x001fc8000f8e00ff */
[----:B------:R0:W1:Y:S03]  /*12960*/  SYNCS.PHASECHK.TRANS64.TRYWAIT P0, [R3+URZ+0x38860], R2 ;  /* 0x03886002030075a7 */ /* 0x000066000800017f */
[----:B-1----:R-:W-:Y:S05]  /*12970*/  @!P0 NANOSLEEP.SYNCS 0x989680 ;  /* 0x009896800000895d */ /* 0x002fea0003900000 */
[----:B------:R-:W1:Y:S02]  /*12980*/  @!P0 SYNCS.PHASECHK.TRANS64 P0, [R3+URZ+0x38860], R2 ;  /* 0x03886002030085a7 */ /* 0x000e64000800007f */
[----:B-1----:R-:W-:Y:S05]  /*12990*/  @!P0 BRA `(.L_x_68) ;  /* 0xfffffffc00ec8947 */ /* 0x002fea000383ffff */
[----:B------:R-:W-:Y:S05]  /*129a0*/  BRA `(.L_x_158) ;  /* 0xffffffcc00187947 */ /* 0x000fea000383ffff */
.L_x_79:
[----:B-1----:R-:W-:-:S04]  /*129b0*/  IMAD.U32 R3, RZ, RZ, UR38 ;  /* 0x00000026ff037e24 */ /* 0x002fc8000f8e00ff */
[----:B------:R1:W2:Y:S03]  /*129c0*/  SYNCS.PHASECHK.TRANS64.TRYWAIT P0, [R3+URZ+0x38840], R2 ;  /* 0x03884002030075a7 */ /* 0x0002a6000800017f */
[----:B--2---:R-:W-:Y:S05]  /*129d0*/  @!P0 NANOSLEEP.SYNCS 0x989680 ;  /* 0x009896800000895d */ /* 0x004fea0003900000 */
[----:B------:R-:W2:Y:S02]  /*129e0*/  @!P0 SYNCS.PHASECHK.TRANS64 P0, [R3+URZ+0x38840], R2 ;  /* 0x03884002030085a7 */ /* 0x000ea4000800007f */
[----:B--2---:R-:W-:Y:S05]  /*129f0*/  @!P0 BRA `(.L_x_79) ;  /* 0xfffffffc00ec8947 */ /* 0x004fea000383ffff */
[----:B------:R-:W-:Y:S05]  /*12a00*/  BRA `(.L_x_159) ;  /* 0xffffffd000a87947 */ /* 0x000fea000383ffff */
.L_x_87:
[----:B0-----:R-:W-:-:S04]  /*12a10*/  IMAD.U32 R3, RZ, RZ, UR38 ;  /* 0x00000026ff037e24 */ /* 0x001fc8000f8e00ff */
[----:B------:R0:W1:Y:S03]  /*12a20*/  SYNCS.PHASECHK.TRANS64.TRYWAIT P0, [R3+URZ+0x38868], R2 ;  /* 0x03886802030075a7 */ /* 0x000066000800017f */
[----:B-1----:R-:W-:Y:S05]  /*12a30*/  @!P0 NANOSLEEP.SYNCS 0x989680 ;  /* 0x009896800000895d */ /* 0x002fea0003900000 */
[----:B------:R-:W1:Y:S02]  /*12a40*/  @!P0 SYNCS.PHASECHK.TRANS64 P0, [R3+URZ+0x38868], R2 ;  /* 0x03886802030085a7 */ /* 0x000e64000800007f */
[----:B-1----:R-:W-:Y:S05]  /*12a50*/  @!P0 BRA `(.L_x_87) ;  /* 0xfffffffc00ec8947 */ /* 0x002fea000383ffff */
[----:B------:R-:W-:Y:S05]  /*12a60*/  BRA `(.L_x_160) ;  /* 0xffffffd400b87947 */ /* 0x000fea000383ffff */
.L_x_98:
[----:B-1----:R-:W-:-:S04]  /*12a70*/  MOV R3, UR38 ;  /* 0x0000002600037c02 */ /* 0x002fc80008000f00 */
[----:B------:R1:W2:Y:S03]  /*12a80*/  SYNCS.PHASECHK.TRANS64.TRYWAIT P0, [R3+URZ+0x38848], R2 ;  /* 0x03884802030075a7 */ /* 0x0002a6000800017f */
[----:B--2---:R-:W-:Y:S05]  /*12a90*/  @!P0 NANOSLEEP.SYNCS 0x989680 ;  /* 0x009896800000895d */ /* 0x004fea0003900000 */
[----:B------:R-:W2:Y:S02]  /*12aa0*/  @!P0 SYNCS.PHASECHK.TRANS64 P0, [R3+URZ+0x38848], R2 ;  /* 0x03884802030085a7 */ /* 0x000ea4000800007f */
[----:B--2---:R-:W-:Y:S05]  /*12ab0*/  @!P0 BRA `(.L_x_98) ;  /* 0xfffffffc00ec8947 */ /* 0x004fea000383ffff */
[----:B------:R-:W-:Y:S05]  /*12ac0*/  BRA `(.L_x_161) ;  /* 0xffffffdc00607947 */ /* 0x000fea000383ffff */
.L_x_106:
[----:B0-----:R-:W-:-:S04]  /*12ad0*/  IMAD.U32 R3, RZ, RZ, UR38 ;  /* 0x00000026ff037e24 */ /* 0x001fc8000f8e00ff */
[----:B------:R0:W1:Y:S03]  /*12ae0*/  SYNCS.PHASECHK.TRANS64.TRYWAIT P0, [R3+URZ+0x38860], R2 ;  /* 0x03886002030075a7 */ /* 0x000066000800017f */
[----:B-1----:R-:W-:Y:S05]  /*12af0*/  @!P0 NANOSLEEP.SYNCS 0x989680 ;  /* 0x009896800000895d */ /* 0x002fea0003900000 */
[----:B------:R-:W1:Y:S02]  /*12b00*/  @!P0 SYNCS.PHASECHK.TRANS64 P0, [R3+URZ+0x38860], R2 ;  /* 0x03886002030085a7 */ /* 0x000e64000800007f */
[----:B-1----:R-:W-:Y:S05]  /*12b10*/  @!P0 BRA `(.L_x_106) ;  /* 0xfffffffc00ec8947 */ /* 0x002fea000383ffff */
[----:B------:R-:W-:Y:S05]  /*12b20*/  BRA `(.L_x_162) ;  /* 0xffffffe0006c7947 */ /* 0x000fea000383ffff */
.L_x_116:
[----:B-1----:R1:W2:Y:S02]  /*12b30*/  SYNCS.PHASECHK.TRANS64.TRYWAIT P0, [R3+URZ+0x38860], R0 ;  /* 0x03886000030075a7 */ /* 0x0022a4000800017f */
[----:B--2---:R-:W-:Y:S05]  /*12b40*/  @!P0 NANOSLEEP.SYNCS 0x989680 ;  /* 0x009896800000895d */ /* 0x004fea0003900000 */
[----:B------:R-:W2:Y:S02]  /*12b50*/  @!P0 SYNCS.PHASECHK.TRANS64 P0, [R3+URZ+0x38860], R0 ;  /* 0x03886000030085a7 */ /* 0x000ea4000800007f */
[----:B--2---:R-:W-:Y:S05]  /*12b60*/  @!P0 BRA `(.L_x_116) ;  /* 0xfffffffc00f08947 */ /* 0x004fea000383ffff */
[----:B------:R-:W-:Y:S05]  /*12b70*/  BRA `(.L_x_163) ;  /* 0xffffffe400a47947 */ /* 0x000fea000383ffff */
.L_x_123:
[----:B-1----:R1:W2:Y:S02]  /*12b80*/  SYNCS.PHASECHK.TRANS64.TRYWAIT P0, [R2+URZ+0x38820], R3 ;  /* 0x03882003020075a7 */ /* 0x0022a4000800017f */
[----:B--2---:R-:W-:Y:S05]  /*12b90*/  @!P0 NANOSLEEP.SYNCS 0x989680 ;  /* 0x009896800000895d */ /* 0x004fea0003900000 */
[----:B------:R-:W2:Y:S02]  /*12ba0*/  @!P0 SYNCS.PHASECHK.TRANS64 P0, [R2+URZ+0x38820], R3 ;  /* 0x03882003020085a7 */ /* 0x000ea4000800007f */
[----:B--2---:R-:W-:Y:S05]  /*12bb0*/  @!P0 BRA `(.L_x_123) ;  /* 0xfffffffc00f08947 */ /* 0x004fea000383ffff */
[----:B------:R-:W-:Y:S05]  /*12bc0*/  BRA `(.L_x_164) ;  /* 0xffffffe800dc7947 */ /* 0x000fea000383ffff */
.L_x_124:
[----:B------:R-:W2:Y:S01]  /*12bd0*/  S2R R4, SR_TID.X ;  /* 0x0000000000047919 */ /* 0x000ea20000002100 */
[----:B------:R-:W-:Y:S01]  /*12be0*/  BSSY B0, `(.L_x_165) ;  /* 0x000000a000007945 */ /* 0x000fe20003800000 */
[----:B0-----:R-:W-:Y:S01]  /*12bf0*/  IMAD.MOV.U32 R12, RZ, RZ, RZ ;  /* 0x000000ffff0c7224 */ /* 0x001fe200078e00ff */
[----:B------:R-:W-:Y:S01]  /*12c00*/  MOV R11, 0x1f ;  /* 0x0000001f000b7802 */ /* 0x000fe20000000f00 */
[----:B------:R-:W-:Y:S01]  /*12c10*/  IMAD.MOV.U32 R15, RZ, RZ, -0x1 ;  /* 0xffffffffff0f7424 */ /* 0x000fe200078e00ff */
[----:B--2---:R-:W-:-:S04]  /*12c20*/  SHF.R.U32.HI R4, RZ, 0x5, R4 ;  /* 0x00000005ff047819 */ /* 0x004fc80000011604 */
[----:B------:R-:W-:-:S05]  /*12c30*/  LOP3.LUT R4, R4, 0x3, RZ, 0xc0, !PT ;  /* 0x0000000304047812 */ /* 0x000fca00078ec0ff */
[----:B------:R-:W-:-:S07]  /*12c40*/  IMAD.MOV.U32 R13, RZ, RZ, R4 ;  /* 0x000000ffff0d7224 */ /* 0x000fce00078e0004 */
[----:B-1----:R-:W-:Y:S05]  /*12c50*/  WARPSYNC.COLLECTIVE R15, `(.L_x_166) ;  /* 0x000000000f087348 */ /* 0x002fea0003c00000 */
[----:B------:R0:W2:Y:S02]  /*12c60*/  SHFL.IDX P6, R14, R13, R12, R11 ;  /* 0x0000000c0d0e7389 */ /* 0x0000a400000c000b */
[----:B012---:R-:W-:Y:S01]  /*12c70*/  ENDCOLLECTIVE ;  /* 0x000000000000791b */ /* 0x007fe20003800000 */
.L_x_166:
[----:B------:R-:W-:Y:S05]  /*12c80*/  BSYNC B0 ;  /* 0x0000000000007941 */ /* 0x000fea0003800000 */
.L_x_165:
[----:B------:R-:W-:Y:S05]  /*12c90*/  BRA `(.L_x_167) ;  /* 0xffffffe800c07947 */ /* 0x000fea000383ffff */
.L_x_125:
[----:B------:R-:W-:Y:S01]  /*12ca0*/  BSSY B0, `(.L_x_168) ;  /* 0x0000006000007945 */ /* 0x000fe20003800000 */
[----:B------:R-:W-:-:S07]  /*12cb0*/  IMAD.MOV.U32 R15, RZ, RZ, -0x1 ;  /* 0xffffffffff0f7424 */ /* 0x000fce00078e00ff */
[----:B01----:R-:W-:Y:S05]  /*12cc0*/  WARPSYNC.COLLECTIVE R15, `(.L_x_169) ;  /* 0x000000000f0c7348 */ /* 0x003fea0003c00000 */
[----:B------:R-:W-:Y:S02]  /*12cd0*/  ELECT P6, UR62, PT ;  /* 0x00000000003e782f */ /* 0x000fe400038c0000 */
[----:B------:R-:W-:Y:S01]  /*12ce0*/  MOV R14, UR62 ;  /* 0x0000003e000e7c02 */ /* 0x000fe20008000f00 */
[----:B01----:R-:W-:Y:S10]  /*12cf0*/  ENDCOLLECTIVE ;  /* 0x000000000000791b */ /* 0x003ff40003800000 */
.L_x_169:
[----:B------:R-:W-:Y:S05]  /*12d00*/  BSYNC B0 ;  /* 0x0000000000007941 */ /* 0x000fea0003800000 */
.L_x_168:
[----:B------:R-:W-:Y:S05]  /*12d10*/  BRA `(.L_x_170) ;  /* 0xffffffe800b47947 */ /* 0x000fea000383ffff */
.L_x_127:
[----:B-1----:R1:W2:Y:S02]  /*12d20*/  SYNCS.PHASECHK.TRANS64.TRYWAIT P0, [R6+URZ], R5 ;  /* 0x00000005060075a7 */ /* 0x0022a4000800017f */
[----:B--2---:R-:W-:Y:S05]  /*12d30*/  @!P0 NANOSLEEP.SYNCS 0x989680 ;  /* 0x009896800000895d */ /* 0x004fea0003900000 */
[----:B------:R-:W2:Y:S02]  /*12d40*/  @!P0 SYNCS.PHASECHK.TRANS64 P0, [R6+URZ], R5 ;  /* 0x00000005060085a7 */ /* 0x000ea4000800007f */
[----:B--2---:R-:W-:Y:S05]  /*12d50*/  @!P0 BRA `(.L_x_127) ;  /* 0xfffffffc00f08947 */ /* 0x004fea000383ffff */
[----:B------:R-:W-:Y:S05]  /*12d60*/  BRA `(.L_x_171) ;  /* 0xffffffe800e87947 */ /* 0x000fea000383ffff */
.L_x_128:
[----:B--2---:R2:W3:Y:S02]  /*12d70*/  SYNCS.PHASECHK.TRANS64.TRYWAIT P0, [R3+URZ], R4 ;  /* 0x00000004030075a7 */ /* 0x0044e4000800017f */
[----:B---3--:R-:W-:Y:S05]  /*12d80*/  @!P0 NANOSLEEP.SYNCS 0x989680 ;  /* 0x009896800000895d */ /* 0x008fea0003900000 */
[----:B------:R-:W3:Y:S02]  /*12d90*/  @!P0 SYNCS.PHASECHK.TRANS64 P0, [R3+URZ], R4 ;  /* 0x00000004030085a7 */ /* 0x000ee4000800007f */
[----:B---3--:R-:W-:Y:S05]  /*12da0*/  @!P0 BRA `(.L_x_128) ;  /* 0xfffffffc00f08947 */ /* 0x008fea000383ffff */
[----:B------:R-:W-:Y:S05]  /*12db0*/  BRA `(.L_x_172) ;  /* 0xffffffe800dc7947 */ /* 0x000fea000383ffff */
.L_x_130:
[----:B--2---:R2:W3:Y:S02]  /*12dc0*/  SYNCS.PHASECHK.TRANS64.TRYWAIT P0, [R0+URZ], R5 ;  /* 0x00000005000075a7 */ /* 0x0044e4000800017f */
[----:B---3--:R-:W-:Y:S05]  /*12dd0*/  @!P0 NANOSLEEP.SYNCS 0x989680 ;  /* 0x009896800000895d */ /* 0x008fea0003900000 */
[----:B------:R-:W3:Y:S02]  /*12de0*/  @!P0 SYNCS.PHASECHK.TRANS64 P0, [R0+URZ], R5 ;  /* 0x00000005000085a7 */ /* 0x000ee4000800007f */
[----:B---3--:R-:W-:Y:S05]  /*12df0*/  @!P0 BRA `(.L_x_130) ;  /* 0xfffffffc00f08947 */ /* 0x008fea000383ffff */
[----:B------:R-:W-:Y:S05]  /*12e00*/  BRA `(.L_x_173) ;  /* 0xffffffe800e07947 */ /* 0x000fea000383ffff */
.L_x_174:
[----:B------:R-:W-:-:S00]  /*12e10*/  BRA `(.L_x_174) ;  /* 0xfffffffc00fc7947 */ /* 0x000fc0000383ffff */
[----:B------:R-:W-:-:S00]  /*12e20*/  NOP ;  /* 0x0000000000007918 */ /* 0x000fc00000000000 */
        /* <DEDUP_REMOVED lines=13> */
.L_x_14832:


//--------------------- .text._ZN7cutlass13device_kernelIN5flash11enable_sm90INS1_16FlashAttnFwdSm90INS1_25CollectiveMainloopFwdSm90ILi2EN4cute5tupleIJNS5_1CILi1EEES8_S8_EEENS6_IJNS7_ILi128EEENS7_ILi80EEENS7_ILi256EEEEEELi256ENS_10bfloat16_tEfNS_4arch4Sm90ELb0ELb0ELb1ELb1ELb0ELb0ELb0ELb1ELb1ELb1ELb1ELb0EEENS1_21CollectiveEpilogueFwdINS6_IJSA_SC_SB_EEES9_SE_SG_Li256ELb1ELb1ELb1ELb0EEENS1_36VarlenDynamicPersistentTileSchedulerILi128ELi80ELi256ELi128ELb1ELb1ELb1ELb0ELb1ELb1EEEEEEEEEvNT_6ParamsE --------------------------
	.section	.text._ZN7cutlass13device_kernelIN5flash11enable_sm90INS1_16FlashAttnFwdSm90INS1_25CollectiveMainloopFwdSm90ILi2EN4cute5tupleIJNS5_1CILi1EEES8_S8_EEENS6_IJNS7_ILi128EEENS7_ILi80EEENS7_ILi256EEEEEELi256ENS_10bfloat16_tEfNS_4arch4Sm90ELb0ELb0ELb1ELb1ELb0ELb0ELb0ELb1ELb1ELb1ELb1ELb0EEENS1_21CollectiveEpilogueFwdINS6_IJSA_SC_SB_EEES9_SE_SG_Li256ELb1ELb1ELb1ELb0EEENS1_36VarlenDynamicPersistentTileSchedulerILi128ELi80ELi256ELi128ELb1ELb1ELb1ELb0ELb1ELb1EEEEEEEEEvNT_6ParamsE,"ax",@progbits
	.align	128
.text._ZN7cutlass13device_kernelIN5flash11enable_sm90INS1_16FlashAttnFwdSm90INS1_25CollectiveMainloopFwdSm90ILi2EN4cute5tupleIJNS5_1CILi1EEES8_S8_EEENS6_IJNS7_ILi128EEENS7_ILi80EEENS7_ILi256EEEEEELi256ENS_10bfloat16_tEfNS_4arch4Sm90ELb0ELb0ELb1ELb1ELb0ELb0ELb0ELb1ELb1ELb1ELb1ELb0EEENS1_21CollectiveEpilogueFwdINS6_IJSA_SC_SB_EEES9_SE_SG_Li256ELb1ELb1ELb1ELb0EEENS1_36VarlenDynamicPersistentTileSchedulerILi128ELi80ELi256ELi128ELb1ELb1ELb1ELb0ELb1ELb1EEEEEEEEEvNT_6ParamsE:
        .type           _ZN7cutlass13device_kernelIN5flash11enable_sm90INS1_16FlashAttnFwdSm90INS1_25CollectiveMainloopFwdSm90ILi2EN4cute5tupleIJNS5_1CILi1EEES8_S8_EEENS6_IJNS7_ILi128EEENS7_ILi80EEENS7_ILi256EEEEEELi256ENS_10bfloat16_tEfNS_4arch4Sm90ELb0ELb0ELb1ELb1ELb0ELb0ELb0ELb1ELb1ELb1ELb1ELb0EEENS1_21CollectiveEpilogueFwdINS6_IJSA_SC_SB_EEES9_SE_SG_Li256ELb1ELb1ELb1ELb0EEENS1_36VarlenDynamicPersistentTileSchedulerILi128ELi80ELi256ELi128ELb1ELb1ELb1ELb0ELb1ELb1EEEEEEEEEvNT_6ParamsE,@function
        .size           _ZN7cutlass13device_kernelIN5flash11enable_sm90INS1_16FlashAttnFwdSm90INS1_25CollectiveMainloopFwdSm90ILi2EN4cute5tupleIJNS5_1CILi1EEES8_S8_EEENS6_IJNS7_ILi128EEENS7_ILi80EEENS7_ILi256EEEEEELi256ENS_10bfloat16_tEfNS_4arch4Sm90ELb0ELb0ELb1ELb1ELb0ELb0ELb0ELb1ELb1ELb1ELb1ELb0EEENS1_21CollectiveEpilogueFwdINS6_IJSA_SC_SB_EEES9_SE_SG_Li256ELb1ELb1ELb1ELb0EEENS1_36VarlenDynamicPersistentTileSchedulerILi128ELi80ELi256ELi128ELb1ELb1ELb1ELb0ELb1ELb1EEEEEEEEEvNT_6ParamsE,(.L_x_14833 - _ZN7cutlass13device_kernelIN5flash11enable_sm90INS1_16FlashAttnFwdSm90INS1_25CollectiveMainloopFwdSm90ILi2EN4cute5tupleIJNS5_1CILi1EEES8_S8_EEENS6_IJNS7_ILi128EEENS7_ILi80EEENS7_ILi256EEEEEELi256ENS_10bfloat16_tEfNS_4arch4Sm90ELb0ELb0ELb1ELb1ELb0ELb0ELb0ELb1ELb1ELb1ELb1ELb0EEENS1_21CollectiveEpilogueFwdINS6_IJSA_SC_SB_EEES9_SE_SG_Li256ELb1ELb1ELb1ELb0EEENS1_36VarlenDynamicPersistentTileSchedulerILi128ELi80ELi256ELi128ELb1ELb1ELb1ELb0ELb1ELb1EEEEEEEEEvNT_6ParamsE)
        .other          _ZN7cutlass13device_kernelIN5flash11enable_sm90INS1_16FlashAttnFwdSm90INS1_25CollectiveMainloopFwdSm90ILi2EN4cute5tupleIJNS5_1CILi1EEES8_S8_EEENS6_IJNS7_ILi128EEENS7_ILi80EEENS7_ILi256EEEEEELi256ENS_10bfloat16_tEfNS_4arch4Sm90ELb0ELb0ELb1ELb1ELb0ELb0ELb0ELb1ELb1ELb1ELb1ELb0EEENS1_21CollectiveEpilogueFwdINS6_IJSA_SC_SB_EEES9_SE_SG_Li256ELb1ELb1ELb1ELb0EEENS1_36VarlenDynamicPersistentTileSchedulerILi128ELi80ELi256ELi128ELb1ELb1ELb1ELb0ELb1ELb1EEEEEEEEEvNT_6ParamsE,@"STO_CUDA_ENTRY STV_DEFAULT"
_ZN7cutlass13device_kernelIN5flash11enable_sm90INS1_16FlashAttnFwdSm90INS1_25CollectiveMainloopFwdSm90ILi2EN4cute5tupleIJNS5_1CILi1EEES8_S8_EEENS6_IJNS7_ILi128EEENS7_ILi80EEENS7_ILi256EEEEEELi256ENS_10bfloat16_tEfNS_4arch4Sm90ELb0ELb0ELb1ELb1ELb0ELb0ELb0ELb1ELb1ELb1ELb1ELb0EEENS1_21CollectiveEpilogueFwdINS6_IJSA_SC_SB_EEES9_SE_SG_Li256ELb1ELb1ELb1ELb0EEENS1_36VarlenDynamicPersistentTileSchedulerILi128ELi80ELi256ELi128ELb1ELb1ELb1ELb0ELb1ELb1EEEEEEEEEvNT_6ParamsE:
[----:B------:R-:W0:Y:S02]  /*0000*/  LDC R1, c[0x0][0x28] ;  /* 0x00000a00ff017b82 */ /* 0x000e240000000800 */
[----:B0-----:R-:W-:Y:S01]  /*0010*/  VIADD R1, R1, 0xffffff88 ;  /* 0xffffff8801017836 */ /* 0x001fe20000000000 */
[----:B------:R-:W0:Y:S01]  /*0020*/  S2R R6, SR_TID.X ;  /* 0x0000000000067919 */ /* 0x000e220000002100 */
[----:B------:R-:W-:Y:S01]  /*0030*/  ELECT P0, URZ, PT ;  /* 0x00000000003f782f */ /* 0x000fe20003800000 */
[----:B------:R-:W-:Y:S01]  /*0040*/  BSSY B0, `(.L_x_175) ;  /* 0x000000e000007945 */ /* 0x000fe20003800000 */
[----:B0-----:R-:W-:-:S05]  /*0050*/  SHF.R.U32.HI R0, RZ, 0x5, R6 ;  /* 0x00000005ff007819 */ /* 0x001fca0000011606 */
[----:B------:R-:W0:Y:S02]  /*0060*/  SHFL.IDX PT, R2, R0, RZ, 0x1f ;  /* 0x00001fff00027589 */ /* 0x000e2400000e0000 */
[----:B0-----:R-:W-:Y:S02]  /*0070*/  ISETP.EQ.AND P0, PT, R2, RZ, P0 ;  /* 0x000000ff0200720c */ /* 0x001fe40000702270 */
[----:B------:R-:W-:-:S11]  /*0080*/  SHF.R.U32.HI R2, RZ, 0x7, R6 ;  /* 0x00000007ff027819 */ /* 0x000fd60000011606 */
        /* <DEDUP_REMOVED lines=9> */
.L_x_176:
[----:B------:R-:W-:Y:S05]  /*0120*/  BSYNC B0 ;  /* 0x0000000000007941 */ /* 0x000fea0003800000 */
.L_x_175:
[----:B------:R-:W-:Y:S01]  /*0130*/  VOTEU.ANY UP0, P0 ;  /* 0x00000000003f7886 */ /* 0x000fe20000000100 */
[----:B------:R-:W0:Y:S01]  /*0140*/  SHFL.IDX PT, R2, R2, RZ, 0x1f ;  /* 0x00001fff02027589 */ /* 0x000e2200000e0000 */
[----:B------:R-:W-:Y:S01]  /*0150*/  UMOV UR4, 0x80 ;  /* 0x0000008000047882 */ /* 0x000fe20000000000 */
[----:B------:R-:W-:Y:S01]  /*0160*/  UMOV UR7, 0x100 ;  /* 0x0000010000077882 */ /* 0x000fe20000000000 */
[----:B------:R-:W-:Y:S01]  /*0170*/  VOTEU.ANY UP1, P0 ;  /* 0x00000000003f7886 */ /* 0x000fe20000020100 */
[----:B------:R-:W1:Y:S01]  /*0180*/  @UP0 S2UR UR8, SR_CgaCtaId ;  /* 0x00000000000809c3 */ /* 0x000e620000008800 */
[----:B------:R-:W2:Y:S01]  /*0190*/  SHFL.IDX PT, R3, R0, RZ, 0x1f ;  /* 0x00001fff00037589 */ /* 0x000ea200000e0000 */
[----:B------:R-:W-:Y:S01]  /*01a0*/  @UP0 UMOV UR6, 0x400 ;  /* 0x0000040000060882 */ /* 0x000fe20000000000 */
[----:B------:R-:W-:-:S04]  /*01b0*/  @UP0 UIADD3 UR4, -UR4, 0x100000, URZ ;  /* 0x0010000004040890 */ /* 0x000fc8000fffe13f */
[----:B------:R-:W-:Y:S02]  /*01c0*/  @UP0 USHF.L.U32 UR5, UR4, 0xb, URZ ;  /* 0x0000000b04050899 */ /* 0x000fe4000800063f */
[----:B------:R-:W-:Y:S01]  /*01d0*/  @UP0 USHF.L.U32 UR4, UR4, 0x1, URZ ;  /* 0x0000000104040899 */ /* 0x000fe2000800063f */
[----:B------:R-:W-:Y:S01]  /*01e0*/  VOTEU.ANY UP2, P0 ;  /* 0x00000000003f7886 */ /* 0x000fe20000040100 */
[----:B0-----:R-:W-:Y:S01]  /*01f0*/  R2UR UR9, R2 ;  /* 0x00000000020972ca */ /* 0x001fe200000e0000 */
[----:B-1----:R-:W-:Y:S01]  /*0200*/  @UP0 ULEA UR8, UR8, UR6, 0x18 ;  /* 0x0000000608080291 */ /* 0x002fe2000f8ec03f */
[----:B--2---:R-:W-:Y:S01]  /*0210*/  ISETP.NE.AND P1, PT, R3, RZ, PT ;  /* 0x000000ff0300720c */ /* 0x004fe20003f25270 */
[----:B------:R-:W-:-:S04]  /*0220*/  @UP0 UIADD3 UR6, -UR7, 0x100000, URZ ;  /* 0x0010000007060890 */ /* 0x000fc8000fffe13f */
[----:B------:R-:W-:Y:S02]  /*0230*/  @UP0 USHF.L.U32 UR7, UR6, 0xb, URZ ;  /* 0x0000000b06070899 */ /* 0x000fe4000800063f */
[----:B------:R-:W-:-:S04]  /*0240*/  @UP0 USHF.L.U32 UR6, UR6, 0x1, URZ ;  /* 0x0000000106060899 */ /* 0x000fc8000800063f */
[----:B------:R-:W-:Y:S01]  /*0250*/  UISETP.NE.AND UP0, UPT, UR9, URZ, UPT ;  /* 0x0000003f0900728c */ /* 0x000fe2000bf05270 */
[----:B------:R-:W0:Y:S02]  /*0260*/  FENCE.VIEW.ASYNC.S ;  /* 0x00000000000073c6 */ /* 0x000e240000000000 */
[----:B0-----:R0:W1:Y:S05]  /*0270*/  @UP1 SYNCS.EXCH.64 URZ, [UR8+0x38800], UR4 ;  /* 0x03880004083f15b2 */ /* 0x00106a0008000100 */
[----:B------:R0:W2:Y:S01]  /*0280*/  @UP2 SYNCS.EXCH.64 URZ, [UR8+0x38820], UR6 ;  /* 0x03882006083f25b2 */ /* 0x0000a20008000100 */
[----:B------:R-:W-:Y:S05]  /*0290*/  @P1 BRA `(.L_x_177) ;  /* 0x0000000000481947 */ /* 0x000fea0003800000 */
[----:B0-----:R-:W0:Y:S01]  /*02a0*/  S2UR UR5, SR_CgaCtaId ;  /* 0x00000000000579c3 */ /* 0x001e220000008800 */
[----:B------:R-:W-:Y:S01]  /*02b0*/  UMOV UR4, 0x400 ;  /* 0x0000040000047882 */ /* 0x000fe20000000000 */
[----:B------:R-:W-:Y:S01]  /*02c0*/  UMOV UR6, 0x1 ;  /* 0x0000000100067882 */ /* 0x000fe20000000000 */
[----:B------:R-:W-:Y:S01]  /*02d0*/  UMOV UR7, 0x2 ;  /* 0x0000000200077882 */ /* 0x000fe20000000000 */
[----:B------:R-:W-:Y:S01]  /*02e0*/  ELECT P0, URZ, PT ;  /* 0x00000000003f782f */ /* 0x000fe20003800000 */
[----:B0-----:R-:W-:Y:S02]  /*02f0*/  ULEA UR8, UR5, UR4, 0x18 ;  /* 0x0000000405087291 */ /* 0x001fe4000f8ec03f */
[----:B------:R-:W-:-:S04]  /*0300*/  UIADD3 UR4, -UR6, 0x100000, URZ ;  /* 0x0010000006047890 */ /* 0x000fc8000fffe13f */
[----:B------:R-:W-:Y:S02]  /*0310*/  USHF.L.U32 UR5, UR4, 0xb, URZ ;  /* 0x0000000b04057899 */ /* 0x000fe4000800063f */
[----:B------:R-:W-:Y:S02]  /*0320*/  USHF.L.U32 UR4, UR4, 0x1, URZ ;  /* 0x0000000104047899 */ /* 0x000fe4000800063f */
[----:B------:R-:W-:-:S04]  /*0330*/  UIADD3 UR6, -UR7, 0x100000, URZ ;  /* 0x0010000007067890 */ /* 0x000fc8000fffe13f */
[----:B------:R-:W-:Y:S02]  /*0340*/  USHF.L.U32 UR7, UR6, 0xb, URZ ;  /* 0x0000000b06077899 */ /* 0x000fe4000800063f */
[----:B------:R-:W-:Y:S01]  /*0350*/  USHF.L.U32 UR6, UR6, 0x1, URZ ;  /* 0x0000000106067899 */ /* 0x000fe2000800063f */
[----:B------:R-:W0:Y:S03]  /*0360*/  FENCE.VIEW.ASYNC.S ;  /* 0x00000000000073c6 */ /* 0x000e260000000000 */
[----:B0-----:R3:W4:Y:S08]  /*0370*/  SYNCS.EXCH.64 URZ, [UR8+0x38830], UR4 ;  /* 0x03883004083f75b2 */ /* 0x0017300008000100 */
[----:B------:R3:W0:Y:S01]  /*0380*/  SYNCS.EXCH.64 URZ, [UR8+0x38840], UR6 ;  /* 0x03884006083f75b2 */ /* 0x0006220008000100 */
[----:B------:R3:W0:Y:S01]  /*0390*/  SYNCS.EXCH.64 URZ, [UR8+0x38838], UR4 ;  /* 0x03883804083f75b2 */ /* 0x0006220008000100 */
[----:B------:R3:W0:Y:S02]  /*03a0*/  SYNCS.EXCH.64 URZ, [UR8+0x38848], UR6 ;  /* 0x03884806083f75b2 */ /* 0x0006240008000100 */
[----:B---3--:R-:W-:Y:S01]  /*03b0*/  NOP ;  /* 0x0000000000007918 */ /* 0x008fe20000000000 */
.L_x_177:
[----:B------:R-:W3:Y:S01]  /*03c0*/  SHFL.IDX PT, R2, R0, RZ, 0x1f ;  /* 0x00001fff00027589 */ /* 0x000ee200000e0000 */
[----:B------:R-:W-:Y:S01]  /*03d0*/  NOP ;  /* 0x0000000000007918 */ /* 0x000fe20000000000 */
[----:B---3--:R-:W-:-:S13]  /*03e0*/  ISETP.NE.AND P0, PT, R2, RZ, PT ;  /* 0x000000ff0200720c */ /* 0x008fda0003f05270 */
        /* <DEDUP_REMOVED lines=14> */
[----:B0-----:R3:W0:Y:S08]  /*04d0*/  SYNCS.EXCH.64 URZ, [UR8+0x38850], UR4 ;  /* 0x03885004083f75b2 */ /* 0x0016300008000100 */
[----:B------:R3:W0:Y:S01]  /*04e0*/  SYNCS.EXCH.64 URZ, [UR8+0x38860], UR6 ;  /* 0x03886006083f75b2 */ /* 0x0006220008000100 */
[----:B------:R3:W0:Y:S01]  /*04f0*/  SYNCS.EXCH.64 URZ, [UR8+0x38858], UR4 ;  /* 0x03885804083f75b2 */ /* 0x0006220008000100 */
[----:B------:R3:W0:Y:S02]  /*0500*/  SYNCS.EXCH.64 URZ, [UR8+0x38868], UR6 ;  /* 0x03886806083f75b2 */ /* 0x0006240008000100 */
[----:B---3--:R-:W-:Y:S01]  /*0510*/  NOP ;  /* 0x0000000000007918 */ /* 0x008fe20000000000 */
.L_x_178:
[----:B------:R-:W3:Y:S01]  /*0520*/  SHFL.IDX PT, R2, R0, RZ, 0x1f ;  /* 0x00001fff00027589 */ /* 0x000ee200000e0000 */
[----:B------:R-:W-:Y:S01]  /*0530*/  NOP ;  /* 0x0000000000007918 */ /* 0x000fe20000000000 */
[----:B---3--:R-:W-:-:S13]  /*0540*/  ISETP.NE.AND P0, PT, R2, RZ, PT ;  /* 0x000000ff0200720c */ /* 0x008fda0003f05270 */
[----:B------:R-:W-:Y:S05]  /*0550*/  @P0 BRA `(.L_x_179) ;  /* 0x0000000000380947 */ /* 0x000fea0003800000 */
[----:B0-----:R-:W0:Y:S01]  /*0560*/  S2UR UR5, SR_CgaCtaId ;  /* 0x00000000000579c3 */ /* 0x001e220000008800 */
[----:B------:R-:W-:Y:S01]  /*0570*/  UMOV UR4, 0x400 ;  /* 0x0000040000047882 */ /* 0x000fe20000000000 */
[----:B------:R-:W-:Y:S01]  /*0580*/  UMOV UR7, 0x1 ;  /* 0x0000000100077882 */ /* 0x000fe20000000000 */
[----:B------:R-:W-:Y:S01]  /*0590*/  ELECT P0, URZ, PT ;  /* 0x00000000003f782f */ /* 0x000fe20003800000 */
[----:B0-----:R-:W-:Y:S02]  /*05a0*/  ULEA UR6, UR5, UR4, 0x18 ;  /* 0x0000000405067291 */ /* 0x001fe4000f8ec03f */
[----:B------:R-:W-:-:S04]  /*05b0*/  UIADD3 UR4, -UR7, 0x100000, URZ ;  /* 0x0010000007047890 */ /* 0x000fc8000fffe13f */
[----:B------:R-:W-:Y:S02]  /*05c0*/  USHF.L.U32 UR5, UR4, 0xb, URZ ;  /* 0x0000000b04057899 */ /* 0x000fe4000800063f */
[----:B------:R-:W-:Y:S01]  /*05d0*/  USHF.L.U32 UR4, UR4, 0x1, URZ ;  /* 0x0000000104047899 */ /* 0x000fe2000800063f */
[----:B------:R-:W0:Y:S11]  /*05e0*/  FENCE.VIEW.ASYNC.S ;  /* 0x00000000000073c6 */ /* 0x000e360000000000 */
[----:B0-----:R3:W0:Y:S01]  /*05f0*/  SYNCS.EXCH.64 URZ, [UR6+0x38870], UR4 ;  /* 0x03887004063f75b2 */ /* 0x0016220008000100 */
[----:B------:R3:W0:Y:S01]  /*0600*/  SYNCS.EXCH.64 URZ, [UR6+0x38880], UR4 ;  /* 0x03888004063f75b2 */ /* 0x0006220008000100 */
[----:B------:R3:W0:Y:S01]  /*0610*/  SYNCS.EXCH.64 URZ, [UR6+0x38878], UR4 ;  /* 0x03887804063f75b2 */ /* 0x0006220008000100 */
[----:B------:R3:W0:Y:S02]  /*0620*/  SYNCS.EXCH.64 URZ, [UR6+0x38888], UR4 ;  /* 0x03888804063f75b2 */ /* 0x0006240008000100 */
[----:B---3--:R-:W-:Y:S01]  /*0630*/  NOP ;  /* 0x0000000000007918 */ /* 0x008fe20000000000 */
.L_x_179:
        /* <DEDUP_REMOVED lines=22> */
.L_x_180:
        /* <DEDUP_REMOVED lines=22> */
.L_x_181:
[----:B0-----:R-:W-:Y:S01]  /*0900*/  UMOV UR4, 0x1 ;  /* 0x0000000100047882 */ /* 0x001fe20000000000 */
[----:B------:R-:W-:Y:S01]  /*0910*/  PLOP3.LUT P0, PT, PT, PT, UP0, 0x80, 0x0 ;  /* 0x000000000000781c */ /* 0x000fe20003f0f008 */
[----:B------:R-:W-:Y:S01]  /*0920*/  USEL UR4, UR4, 0x2, !UP0 ;  /* 0x0000000204047887 */ /* 0x000fe2000c000000 */
[----:B------:R-:W-:-:S05]  /*0930*/  NOP ;  /* 0x0000000000007918 */ /* 0x000fca0000000000 */
[----:B------:R-:W-:-:S05]  /*0940*/  IMAD.U32 R2, RZ, RZ, UR4 ;  /* 0x00000004ff027e24 */ /* 0x000fca000f8e00ff */
[----:B------:R0:W-:Y:S01]  /*0950*/  STL [R1+0x70], R2 ;  /* 0x0000700201007387 */ /* 0x0001e20000100800 */
[----:B-12-4-:R-:W-:Y:S06]  /*0960*/  BAR.SYNC.DEFER_BLOCKING 0x0 ;  /* 0x0000000000007b1d */ /* 0x016fec0000010000 */
[----:B------:R-:W-:Y:S05]  /*0970*/  @!P0 BRA `(.L_x_182) ;  /* 0x000000fc00b48947 */ /* 0x000fea0003800000 */
.L_x_183:
[----:B------:R-:W-:-:S08]  /*0980*/  NOP ;  /* 0x0000000000007918 */ /* 0x000fd00000000000 */
[----:B------:R-:W1:Y:S02]  /*0990*/  USETMAXREG.TRY_ALLOC.CTAPOOL UP0, 0xf0 ;  /* 0x000000f0000079c8 */ /* 0x000e640008000600 */
[----:B-1----:R-:W-:-:S13]  /*09a0*/  PLOP3.LUT P0, PT, PT, PT, UP0, 0x80, 0x0 ;  /* 0x000000000000781c */ /* 0x002fda0003f0f008 */
[----:B------:R-:W-:Y:S05]  /*09b0*/  @!P0 BRA `(.L_x_183) ;  /* 0xfffffffc00f08947 */ /* 0x000fea000383ffff */
[----:B------:R-:W1:Y:S08]  /*09c0*/  S2UR UR5, SR_CgaCtaId ;  /* 0x00000000000579c3 */ /* 0x000e700000008800 */
[----:B------:R-:W-:Y:S06]  /*09d0*/  BAR.ARV 0x8, 0x180 ;  /* 0x0206000000007b1d */ /* 0x000fec0000002000 */
[----:B------:R-:W-:-:S02]  /*09e0*/  UMOV UR4, 0x400 ;  /* 0x0000040000047882 */ /* 0x000fc40000000000 */
[----:B------:R-:W-:Y:S01]  /*09f0*/  BAR.SYNC.DEFER_BLOCKING 0x5, 0x180 ;  /* 0x0146000000007b1d */ /* 0x000fe20000010000 */
[----:B-1----:R-:W-:-:S09]  /*0a00*/  ULEA UR4, UR5, UR4, 0x18 ;  /* 0x0000000405047291 */ /* 0x002fd2000f8ec03f */
[----:B------:R-:W1:Y:S01]  /*0a10*/  LDS.128 R8, [UR4+0x388d0] ;  /* 0x0388d004ff087984 */ /* 0x000e620008000c00 */
[----:B------:R-:W-:Y:S01]  /*0a20*/  ULDC UR4, c[0x0][0xc3c] ;  /* 0x00030f0000047ab9 */ /* 0x000fe20000000800 */
[----:B------:R-:W-:Y:S06]  /*0a30*/  BAR.ARV 0x4, 0x180 ;  /* 0x0106000000007b1d */ /* 0x000fec0000002000 */
[----:B-1----:R-:W-:-:S13]  /*0a40*/  ISETP.GE.AND P0, PT, R11, UR4, PT ;  /* 0x000000040b007c0c */ /* 0x002fda000bf06270 */
[----:B------:R-:W-:Y:S05]  /*0a50*/  @P0 EXIT ;  /* 0x000000000000094d */ /* 0x000fea0003800000 */
[----:B------:R-:W2:Y:S01]  /*0a60*/  LDL R0, [R1+0x70] ;  /* 0x0000700001007983 */ /* 0x000ea20000100800 */
[----:B------:R-:W-:Y:S01]  /*0a70*/  VIADD R6, R6, 0xffffff80 ;  /* 0xffffff8006067836 */ /* 0x000fe20000000000 */
[----:B------:R-:W-:Y:S02]  /*0a80*/  R2UR UR6, R9 ;  /* 0x00000000090672ca */ /* 0x000fe400000e0000 */
[----:B------:R-:W-:Y:S02]  /*0a90*/  CS2R R16, SRZ ;  /* 0x0000000000107805 */ /* 0x000fe4000001ff00 */
[----:B------:R-:W-:Y:S02]  /*0aa0*/  R2UR UR5, R10 ;  /* 0x000000000a0572ca */ /* 0x000fe400000e0000 */
[----:B------:R-:W-:Y:S02]  /*0ab0*/  SHF.R.S32.HI R3, RZ, 0x1f, R6 ;  /* 0x0000001fff037819 */ /* 0x000fe40000011406 */
[----:B------:R-:W-:-:S02]  /*0ac0*/  R2UR UR7, R11 ;  /* 0x000000000b0772ca */ /* 0x000fc400000e0000 */
[CC--:B0-----:R-:W-:Y:S02]  /*0ad0*/  LEA.HI R2, R3.reuse, R6.reuse, RZ, 0x4 ;  /* 0x0000000603027211 */ /* 0x0c1fe400078f20ff */
[----:B------:R-:W-:-:S04]  /*0ae0*/  LEA.HI R4, R3, R6, RZ, 0x2 ;  /* 0x0000000603047211 */ /* 0x000fc800078f10ff */
[----:B------:R-:W-:-:S05]  /*0af0*/  LOP3.LUT R7, R4, 0xfffffffc, RZ, 0xc0, !PT ;  /* 0xfffffffc04077812 */ /* 0x000fca00078ec0ff */
[----:B------:R-:W-:Y:S01]  /*0b00*/  IMAD.IADD R10, R6, 0x1, -R7 ;  /* 0x00000001060a7824 */ /* 0x000fe200078e0a07 */
[----:B------:R-:W-:Y:S02]  /*0b10*/  SHF.R.S32.HI R7, RZ, 0x4, R2 ;  /* 0x00000004ff077819 */ /* 0x000fe40000011402 */
[----:B--2---:R-:W-:Y:S02]  /*0b20*/  R2UR UR4, R0 ;  /* 0x00000000000472ca */ /* 0x004fe400000e0000 */
[CC--:B------:R-:W-:Y:S02]  /*0b30*/  LEA.HI R0, R3.reuse, R6.reuse, RZ, 0x7 ;  /* 0x0000000603007211 */ /* 0x0c0fe400078f38ff */
[----:B------:R-:W-:Y:S02]  /*0b40*/  LEA.HI R3, R3, R6, RZ, 0x5 ;  /* 0x0000000603037211 */ /* 0x000fe400078f28ff */
[----:B------:R-:W-:-:S03]  /*0b50*/  LOP3.LUT R5, R0, 0xffffff80, RZ, 0xc0, !PT ;  /* 0xffffff8000057812 */ /* 0x000fc600078ec0ff */
[----:B------:R-:W-:Y:S02]  /*0b60*/  IMAD.SHL.U32 R3, R3, 0x20, RZ ;  /* 0x0000002003037824 */ /* 0x000fe400078e00ff */
[----:B------:R-:W-:Y:S01]  /*0b70*/  IMAD.IADD R12, R6, 0x1, -R5 ;  /* 0x00000001060c7824 */ /* 0x000fe200078e0a05 */
[----:B------:R-:W-:Y:S01]  /*0b80*/  LOP3.LUT R5, R2, 0x3fffff0, RZ, 0xc0, !PT ;  /* 0x03fffff002057812 */ /* 0x000fe200078ec0ff */
[----:B------:R-:W-:Y:S01]  /*0b90*/  ULOP3.LUT UR4, UR4, 0x1, URZ, 0xfc, !UPT ;  /* 0x0000000104047892 */ /* 0x000fe2000f8efc3f */
[----:B------:R-:W-:Y:S02]  /*0ba0*/  LOP3.LUT R4, R3, 0xfffffc00, RZ, 0xc0, !PT ;  /* 0xfffffc0003047812 */ /* 0x000fe400078ec0ff */
[----:B------:R-:W-:Y:S01]  /*0bb0*/  SHF.R.S32.HI R8, RZ, 0x1f, R12 ;  /* 0x0000001fff087819 */ /* 0x000fe2000001140c */
[----:B------:R-:W-:Y:S01]  /*0bc0*/  IMAD.IADD R5, R6, 0x1, -R5 ;  /* 0x0000000106057824 */ /* 0x000fe200078e0a05 */
[----:B------:R-:W-:Y:S01]  /*0bd0*/  SHF.R.S32.HI R3, RZ, 0x7, R0 ;  /* 0x00000007ff037819 */ /* 0x000fe20000011400 */
[----:B------:R-:W-:Y:S01]  /*0be0*/  STL [R1+0x20], R12 ;  /* 0x0000200c01007387 */ /* 0x000fe20000100800 */
[----:B------:R-:W-:Y:S01]  /*0bf0*/  LEA.HI R9, R8, R12, RZ, 0x2 ;  /* 0x0000000c08097211 */ /* 0x000fe200078f10ff */
[----:B------:R-:W-:Y:S01]  /*0c00*/  IMAD R5, R5, 0x40, R4 ;  /* 0x0000004005057824 */ /* 0x000fe200078e0204 */
[----:B------:R-:W-:-:S02]  /*0c10*/  LEA.HI R2, R2, R7, RZ, 0x1 ;  /* 0x0000000702027211 */ /* 0x000fc400078f08ff */
[--C-:B------:R-:W-:Y:S02]  /*0c20*/  SHF.R.S32.HI R6, RZ, 0x2, R9.reuse ;  /* 0x00000002ff067819 */ /* 0x100fe40000011409 */
[----:B------:R-:W-:Y:S02]  /*0c30*/  SHF.R.S32.HI R11, RZ, 0x1f, R9 ;  /* 0x0000001fff0b7819 */ /* 0x000fe40000011409 */
[----:B------:R-:W-:Y:S02]  /*0c40*/  LEA.HI R0, R0, R3, RZ, 0x1 ;  /* 0x0000000300007211 */ /* 0x000fe400078f08ff */
[----:B------:R-:W-:Y:S02]  /*0c50*/  LEA.HI R11, R11, R6, RZ, 0x3 ;  /* 0x000000060b0b7211 */ /* 0x000fe400078f18ff */
[----:B------:R-:W-:Y:S02]  /*0c60*/  LEA.HI R8, R8, R12, RZ, 0x5 ;  /* 0x0000000c08087211 */ /* 0x000fe400078f28ff */
[----:B------:R-:W-:-:S02]  /*0c70*/  LOP3.LUT R11, R11, 0xfffffff8, RZ, 0xc0, !PT ;  /* 0xfffffff80b0b7812 */ /* 0x000fc400078ec0ff */
[----:B------:R-:W-:Y:S02]  /*0c80*/  LOP3.LUT R2, R2, 0x1ffffffe, RZ, 0xc0, !PT ;  /* 0x1ffffffe02027812 */ /* 0x000fe400078ec0ff */
[----:B------:R-:W-:Y:S01]  /*0c90*/  LOP3.LUT R0, R0, 0x3fffffe, RZ, 0xc0, !PT ;  /* 0x03fffffe00007812 */ /* 0x000fe200078ec0ff */
[----:B------:R-:W-:Y:S01]  /*0ca0*/  IMAD.IADD R11, R6, 0x1, -R11 ;  /* 0x00000001060b7824 */ /* 0x000fe200078e0a0b */
[----:B------:R-:W-:Y:S01]  /*0cb0*/  SHF.R.S32.HI R8, RZ, 0x5, R8 ;  /* 0x00000005ff087819 */ /* 0x000fe20000011408 */
[----:B------:R-:W-:Y:S01]  /*0cc0*/  IMAD.IADD R2, R7, 0x1, -R2 ;  /* 0x0000000107027824 */ /* 0x000fe200078e0a02 */
[----:B------:R-:W-:Y:S01]  /*0cd0*/  LEA.HI R4, R10, R10, RZ, 0x1 ;  /* 0x0000000a0a047211 */ /* 0x000fe200078f08ff */
[----:B------:R-:W-:Y:S01]  /*0ce0*/  IMAD.IADD R0, R3, 0x1, -R0 ;  /* 0x0000000103007824 */ /* 0x000fe200078e0a00 */
[----:B------:R-:W-:Y:S01]  /*0cf0*/  LOP3.LUT R9, R9, 0x7ffffffc, RZ, 0xc0, !PT ;  /* 0x7ffffffc09097812 */ /* 0x000fe200078ec0ff */
[----:B------:R-:W-:Y:S01]  /*0d00*/  IMAD R11, R8, 0x10, R11 ;  /* 0x00000010080b7824 */ /* 0x000fe200078e020b */
[----:B------:R-:W-:Y:S01]  /*0d10*/  LOP3.LUT R3, R4, 0x1ffffffe, RZ, 0xc0, !PT ;  /* 0x1ffffffe04037812 */ /* 0x000fe200078ec0ff */
[----:B------:R-:W-:-:S02]  /*0d20*/  IMAD R2, R2, 0x8, R5 ;  /* 0x0000000802027824 */ /* 0x000fc400078e0205 */
[----:B------:R-:W-:Y:S02]  /*0d30*/  IMAD R0, R0, 0x40, R11 ;  /* 0x0000004000007824 */ /* 0x000fe400078e020b */
[----:B------:R-:W-:Y:S01]  /*0d40*/  IMAD.IADD R3, R10, 0x1, -R3 ;  /* 0x000000010a037824 */ /* 0x000fe200078e0a03 */
[----:B------:R0:W-:Y:S01]  /*0d50*/  STL [R1+0x68], R2 ;  /* 0x0000680201007387 */ /* 0x0001e20000100800 */
[----:B------:R-:W-:-:S03]  /*0d60*/  IMAD.IADD R9, R12, 0x1, -R9 ;  /* 0x000000010c097824 */ /* 0x000fc600078e0a09 */
[----:B------:R-:W-:Y:S01]  /*0d70*/  STL [R1+0x1c], RZ ;  /* 0x00001cff01007387 */ /* 0x000fe20000100800 */
[----:B------:R-:W-:-:S03]  /*0d80*/  IMAD.SHL.U32 R19, R9, 0x2, RZ ;  /* 0x0000000209137824 */ /* 0x000fc600078e00ff */
[----:B------:R1:W-:Y:S01]  /*0d90*/  STL [R1+0x60], R0 ;  /* 0x0000600001007387 */ /* 0x0003e20000100800 */
[C---:B------:R-:W-:Y:S02]  /*0da0*/  VIADD R6, R19.reuse, 0x8 ;  /* 0x0000000813067836 */ /* 0x040fe40000000000 */
[----:B0-----:R-:W-:Y:S02]  /*0db0*/  IMAD.U32 R2, RZ, RZ, UR4 ;  /* 0x00000004ff027e24 */ /* 0x001fe4000f8e00ff */
[C---:B------:R-:W-:Y:S01]  /*0dc0*/  VIADD R5, R19.reuse, 0x10 ;  /* 0x0000001013057836 */ /* 0x040fe20000000000 */
[----:B------:R-:W-:Y:S01]  /*0dd0*/  SHF.R.S32.HI R8, RZ, 0x1f, R6 ;  /* 0x0000001fff087819 */ /* 0x000fe20000011406 */
[C---:B------:R-:W-:Y:S01]  /*0de0*/  VIADD R4, R19.reuse, 0x18 ;  /* 0x0000001813047836 */ /* 0x040fe20000000000 */
[----:B------:R0:W-:Y:S01]  /*0df0*/  STL [R1+0x6c], R2 ;  /* 0x00006c0201007387 */ /* 0x0001e20000100800 */
[----:B------:R-:W-:Y:S01]  /*0e00*/  VIADD R236, R19, 0x28 ;  /* 0x0000002813ec7836 */ /* 0x000fe20000000000 */
[----:B------:R-:W-:Y:S01]  /*0e10*/  SHF.R.S32.HI R7, RZ, 0x1f, R5 ;  /* 0x0000001fff077819 */ /* 0x000fe20000011405 */
[----:B-1----:R-:W-:Y:S01]  /*0e20*/  IMAD R0, R3, 0x8, R0 ;  /* 0x0000000803007824 */ /* 0x002fe200078e0200 */
[----:B------:R-:W-:Y:S01]  /*0e30*/  SHF.R.S32.HI R6, RZ, 0x1f, R4 ;  /* 0x0000001fff067819 */ /* 0x000fe20000011404 */
[C---:B------:R-:W-:Y:S01]  /*0e40*/  VIADD R235, R19.reuse, 0x30 ;  /* 0x0000003013eb7836 */ /* 0x040fe20000000000 */
[----:B------:R-:W-:Y:S01]  /*0e50*/  SHF.R.S32.HI R4, RZ, 0x1f, R236 ;  /* 0x0000001fff047819 */ /* 0x000fe200000114ec */
[C---:B------:R-:W-:Y:S01]  /*0e60*/  VIADD R234, R19.reuse, 0x38 ;  /* 0x0000003813ea7836 */ /* 0x040fe20000000000 */
[----:B------:R1:W-:Y:S01]  /*0e70*/  STL [R1+0x64], R0 ;  /* 0x0000640001007387 */ /* 0x0003e20000100800 */
[----:B------:R-:W-:-:S02]  /*0e80*/  VIADD R233, R19, 0x40 ;  /* 0x0000004013e97836 */ /* 0x000fc40000000000 */
[C---:B0-----:R-:W-:Y:S02]  /*0e90*/  VIADD R2, R19.reuse, 0x20 ;  /* 0x0000002013027836 */ /* 0x041fe40000000000 */
[C---:B------:R-:W-:Y:S01]  /*0ea0*/  VIADD R232, R19.reuse, 0x48 ;  /* 0x0000004813e87836 */ /* 0x040fe20000000000 */
[----:B------:R-:W-:Y:S01]  /*0eb0*/  SHF.R.S32.HI R4, RZ, 0x1f, R233 ;  /* 0x0000001fff047819 */ /* 0x000fe200000114e9 */
        /* <DEDUP_REMOVED lines=36> */
[----:B------:R-:W-:Y:S01]  /*1100*/  VIADD R23, R19, 0xe0 ;  /* 0x000000e013177836 */ /* 0x000fe20000000000 */
[----:B------:R-:W-:-:S02]  /*1110*/  SHF.R.S32.HI R2, RZ, 0x1f, R217 ;  /* 0x0000001fff027819 */ /* 0x000fc400000114d9 */
[----:B------:R-:W-:Y:S02]  /*1120*/  SHF.R.S32.HI R5, RZ, 0x1f, R216 ;  /* 0x0000001fff057819 */ /* 0x000fe400000114d8 */
[----:B------:R-:W-:Y:S02]  /*1130*/  SHF.R.S32.HI R4, RZ, 0x1f, R215 ;  /* 0x0000001fff047819 */ /* 0x000fe400000114d7 */
[----:B-1----:R-:W-:-:S07]  /*1140*/  SHF.R.S32.HI R2, RZ, 0x1f, R214 ;  /* 0x0000001fff027819 */ /* 0x002fce00000114d6 */
.L_x_230:
[----:B------:R-:W-:Y:S01]  /*1150*/  ULDC.64 UR8, c[0x0][0xc88] ;  /* 0x0003220000087ab9 */ /* 0x000fe20000000a00 */
[----:B------:R-:W-:Y:S01]  /*1160*/  ULDC.64 UR12, c[0x0][0x208] ;  /* 0x00008200000c7ab9 */ /* 0x000fe20000000a00 */
[----:B------:R-:W-:Y:S01]  /*1170*/  UIMAD.WIDE UR8, UR7, 0x4, UR8 ;  /* 0x00000004070878a5 */ /* 0x000fe2000f8e0208 */
[----:B------:R-:W-:Y:S02]  /*1180*/  ULDC.64 UR10, c[0x0][0xa20] ;  /* 0x00028800000a7ab9 */ /* 0x000fe40000000a00 */
[----:B------:R-:W-:-:S03]  /*1190*/  ULDC UR7, c[0x0][0x2f0] ;  /* 0x0000bc0000077ab9 */ /* 0x000fc60000000800 */
[----:B0-23--:R-:W-:Y:S02]  /*11a0*/  IMAD.U32 R2, RZ, RZ, UR8 ;  /* 0x00000008ff027e24 */ /* 0x00dfe4000f8e00ff */
[----:B-1----:R-:W-:Y:S01]  /*11b0*/  IMAD.U32 R3, RZ, RZ, UR9 ;  /* 0x00000009ff037e24 */ /* 0x002fe2000f8e00ff */
[----:B------:R-:W-:-:S04]  /*11c0*/  ULDC.64 UR8, c[0x0][0xa28] ;  /* 0x00028a0000087ab9 */ /* 0x000fc80000000a00 */
[----:B------:R-:W2:Y:S01]  /*11d0*/  LDG.E R2, desc[UR12][R2.64] ;  /* 0x0000000c02027981 */ /* 0x000ea2000c1e1900 */
[----:B------:R-:W-:Y:S02]  /*11e0*/  UISETP.NE.U32.AND UP0, UPT, UR8, URZ, UPT ;  /* 0x0000003f0800728c */ /* 0x000fe4000bf05070 */
[----:B------:R-:W-:Y:S02]  /*11f0*/  UISETP.NE.U32.AND UP1, UPT, UR10, URZ, UPT ;  /* 0x0000003f0a00728c */ /* 0x000fe4000bf25070 */
[----:B------:R-:W-:Y:S02]  /*1200*/  UISETP.NE.AND.EX UP0, UPT, UR9, URZ, UPT, UP0 ;  /* 0x0000003f0900728c */ /* 0x000fe4000bf05300 */
[----:B------:R-:W-:-:S04]  /*1210*/  UISETP.NE.AND.EX UP1, UPT, UR11, URZ, UPT, UP1 ;  /* 0x0000003f0b00728c */ /* 0x000fc8000bf25310 */
[----:B------:R-:W-:Y:S02]  /*1220*/  PLOP3.LUT P0, PT, PT, PT, UP0, 0x80, 0x0 ;  /* 0x000000000000781c */ /* 0x000fe40003f0f008 */
[----:B------:R-:W-:Y:S02]  /*1230*/  PLOP3.LUT P1, PT, PT, PT, UP1, 0x80, 0x0 ;  /* 0x000000000000781c */ /* 0x000fe40003f2f018 */
[----:B--2---:R-:W-:-:S13]  /*1240*/  R2UR UR4, R2 ;  /* 0x00000000020472ca */ /* 0x004fda00000e0000 */
[----:B------:R-:W-:Y:S02]  /*1250*/  USHF.R.S32.HI UR14, URZ, 0x1f, UR4 ;  /* 0x0000001f3f0e7899 */ /* 0x000fe40008011404 */
[----:B-----5:R-:W-:Y:S01]  /*1260*/  IMAD.U32 R0, RZ, RZ, UR4 ;  /* 0x00000004ff007e24 */ /* 0x020fe2000f8e00ff */
[----:B------:R-:W-:-:S04]  /*1270*/  @UP0 ULEA UR8, UP2, UR4, UR8, 0x2 ;  /* 0x0000000804080291 */ /* 0x000fc8000f84103f */
[----:B------:R-:W-:Y:S02]  /*1280*/  @UP0 ULEA.HI.X UR9, UR4, UR9, UR14, 0x2, UP2 ;  /* 0x0000000904090291 */ /* 0x000fe400090f140e */
[----:B------:R-:W-:Y:S01]  /*1290*/  IMAD.U32 R2, RZ, RZ, UR14 ;  /* 0x0000000eff027e24 */ /* 0x000fe2000f8e00ff */
[----:B------:R-:W-:Y:S01]  /*12a0*/  @UP1 ULEA UR10, UP0, UR4, UR10, 0x2 ;  /* 0x0000000a040a1291 */ /* 0x000fe2000f80103f */
[----:B------:R-:W-:Y:S03]  /*12b0*/  STL [R1+0x14], R0 ;  /* 0x0000140001007387 */ /* 0x000fe60000100800 */
[----:B------:R-:W-:Y:S01]  /*12c0*/  @UP1 ULEA.HI.X UR11, UR4, UR11, UR14, 0x2, UP0 ;  /* 0x0000000b040b1291 */ /* 0x000fe200080f140e */
[----:B------:R0:W-:Y:S01]  /*12d0*/  STL [R1+0x18], R2 ;  /* 0x0000180201007387 */ /* 0x0001e20000100800 */
[----:B------:R-:W-:Y:S01]  /*12e0*/  IMAD.U32 R4, RZ, RZ, UR10 ;  /* 0x0000000aff047e24 */ /* 0x000fe2000f8e00ff */
[----:B------:R-:W-:Y:S01]  /*12f0*/  ULDC UR4, c[0x0][0x424] ;  /* 0x0001090000047ab9 */ /* 0x000fe20000000800 */
[----:B------:R-:W-:-:S02]  /*1300*/  IMAD.U32 R3, RZ, RZ, UR9 ;  /* 0x00000009ff037e24 */ /* 0x000fc4000f8e00ff */
[----:B------:R-:W-:Y:S02]  /*1310*/  IMAD.U32 R5, RZ, RZ, UR11 ;  /* 0x0000000bff057e24 */ /* 0x000fe4000f8e00ff */
[----:B0-----:R-:W-:-:S03]  /*1320*/  IMAD.U32 R2, RZ, RZ, UR8 ;  /* 0x00000008ff027e24 */ /* 0x001fc6000f8e00ff */
[----:B------:R-:W2:Y:S01]  /*1330*/  @P1 LDG.E R4, desc[UR12][R4.64] ;  /* 0x0000000c04041981 */ /* 0x000ea2000c1e1900 */
[----:B------:R-:W-:-:S03]  /*1340*/  ULDC.64 UR8, c[0x0][0x418] ;  /* 0x0001060000087ab9 */ /* 0x000fc60000000a00 */
[----:B------:R0:W3:Y:S01]  /*1350*/  @P0 LDG.E R2, desc[UR12][R2.64] ;  /* 0x0000000c02020981 */ /* 0x0000e2000c1e1900 */
[----:B------:R-:W-:Y:S01]  /*1360*/  UISETP.NE.U32.AND UP0, UPT, UR8, URZ, UPT ;  /* 0x0000003f0800728c */ /* 0x000fe2000bf05070 */
[----:B0-----:R-:W-:-:S03]  /*1370*/  IMAD.U32 R3, RZ, RZ, UR6 ;  /* 0x00000006ff037e24 */ /* 0x001fc6000f8e00ff */
[----:B------:R-:W-:Y:S02]  /*1380*/  UISETP.NE.AND.EX UP0, UPT, UR9, URZ, UPT, UP0 ;  /* 0x0000003f0900728c */ /* 0x000fe4000bf05300 */
[----:B------:R0:W-:Y:S02]  /*1390*/  STL [R1+0x10], R3 ;  /* 0x0000100301007387 */ /* 0x0001e40000100800 */
[----:B------:R-:W-:Y:S02]  /*13a0*/  USEL UR4, UR4, 0x1, UP0 ;  /* 0x0000000104047887 */ /* 0x000fe40008000000 */
[----:B------:R-:W-:Y:S02]  /*13b0*/  ULOP3.LUT UR6, UR5, 0xffff, URZ, 0xc0, !UPT ;  /* 0x0000ffff05067892 */ /* 0x000fe4000f8ec03f */
[----:B------:R-:W-:Y:S01]  /*13c0*/  UIMAD UR4, UR4, UR7, URZ ;  /* 0x00000007040472a4 */ /* 0x000fe2000f8e023f */
[----:B------:R-:W-:Y:S01]  /*13d0*/  UMOV UR54, URZ ;  /* 0x0000003f00367c82 */ /* 0x000fe20008000000 */
[----:B------:R-:W-:-:S02]  /*13e0*/  ULOP3.LUT UR7, UR5, 0xff000000, URZ, 0xc0, !UPT ;  /* 0xff00000005077892 */ /* 0x000fc4000f8ec03f */
[----:B------:R-:W-:Y:S01]  /*13f0*/  IMAD.U32 R213, RZ, RZ, UR6 ;  /* 0x00000006ffd57e24 */ /* 0x000fe2000f8e00ff */
[----:B------:R-:W-:Y:S02]  /*1400*/  ULOP3.LUT UR6, UR5, 0xff0000, URZ, 0xc0, !UPT ;  /* 0x00ff000005067892 */ /* 0x000fe4000f8ec03f */
[----:B--2---:R-:W-:Y:S02]  /*1410*/  @P1 R2UR UR4, R4 ;  /* 0x00000000040412ca */ /* 0x004fe400000e0000 */
[----:B---3--:R-:W-:Y:S01]  /*1420*/  @P0 R2UR UR54, R2 ;  /* 0x00000000023602ca */ /* 0x008fe200000e0000 */
[----:B0---4-:R-:W-:-:S14]  /*1430*/  @P1 BRA `(.L_x_184) ;  /* 0x00000000003c1947 */ /* 0x011fdc0003800000 */
[----:B------:R-:W-:Y:S02]  /*1440*/  ULDC.64 UR8, c[0x0][0xa08] ;  /* 0x0002820000087ab9 */ /* 0x000fe40000000a00 */
[----:B------:R-:W-:-:S04]  /*1450*/  ISETP.NE.U32.AND P0, PT, RZ, UR8, PT ;  /* 0x00000008ff007c0c */ /* 0x000fc8000bf05070 */
[----:B------:R-:W-:-:S13]  /*1460*/  ISETP.NE.AND.EX P0, PT, RZ, UR9, PT, P0 ;  /* 0x00000009ff007c0c */ /* 0x000fda000bf05300 */
[----:B------:R-:W-:Y:S05]  /*1470*/  @!P0 BRA `(.L_x_184) ;  /* 0x00000000002c8947 */ /* 0x000fea0003800000 */
[----:B------:R-:W-:Y:S01]  /*1480*/  R2UR UR10, R0 ;  /* 0x00000000000a72ca */ /* 0x000fe200000e0000 */
[----:B------:R-:W-:Y:S01]  /*1490*/  ULDC.64 UR4, c[0x0][0xa08] ;  /* 0x0002820000047ab9 */ /* 0x000fe20000000a00 */
[----:B------:R-:W-:-:S11]  /*14a0*/  ULDC.64 UR8, c[0x0][0x208] ;  /* 0x0000820000087ab9 */ /* 0x000fd60000000a00 */
[----:B------:R-:W-:-:S06]  /*14b0*/  UIMAD.WIDE UR4, UR10, 0x4, UR4 ;  /* 0x000000040a0478a5 */ /* 0x000fcc000f8e0204 */
[----:B------:R-:W-:Y:S02]  /*14c0*/  IMAD.U32 R2, RZ, RZ, UR4 ;  /* 0x00000004ff027e24 */ /* 0x000fe4000f8e00ff */
[----:B------:R-:W-:-:S05]  /*14d0*/  IMAD.U32 R3, RZ, RZ, UR5 ;  /* 0x00000005ff037e24 */ /* 0x000fca000f8e00ff */
[----:B------:R-:W2:Y:S04]  /*14e0*/  LDG.E R4, desc[UR8][R2.64] ;  /* 0x0000000802047981 */ /* 0x000ea8000c1e1900 */
[----:B------:R-:W3:Y:S01]  /*14f0*/  LDG.E R0, desc[UR8][R2.64+0x4] ;  /* 0x0000040802007981 */ /* 0x000ee2000c1e1900 */
[----:B--2---:R-:W-:Y:S02]  /*1500*/  R2UR UR4, R4 ;  /* 0x00000000040472ca */ /* 0x004fe400000e0000 */
[----:B---3--:R-:W-:-:S13]  /*1510*/  R2UR UR5, R0 ;  /* 0x00000000000572ca */ /* 0x008fda00000e0000 */
[----:B------:R-:W-:-:S12]  /*1520*/  UIADD3 UR4, -UR4, UR5, URZ ;  /* 0x0000000504047290 */ /* 0x000fd8000fffe13f */
.L_x_184:
[----:B------:R-:W-:Y:S02]  /*1530*/  UIADD3 UR54, -UR54, UR4, URZ ;  /* 0x0000000436367290 */ /* 0x000fe4000fffe13f */
[----:B------:R-:W-:Y:S02]  /*1540*/  USHF.R.U32.HI UR7, URZ, 0x8, UR7 ;  /* 0x000000083f077899 */ /* 0x000fe40008011607 */
[----:B------:R-:W-:Y:S02]  /*1550*/  UISETP.GE.AND UP0, UPT, UR54, 0x1, UPT ;  /* 0x000000013600788c */ /* 0x000fe4000bf06270 */
[----:B------:R-:W-:Y:S02]  /*1560*/  UIADD3 UR4, UR54, 0x4f, URZ ;  /* 0x0000004f36047890 */ /* 0x000fe4000fffe03f */
[----:B------:R-:W-:Y:S02]  /*1570*/  ULEA.HI UR7, UR6, UR7, URZ, 0x10 ;  /* 0x0000000706077291 */ /* 0x000fe4000f8f803f */
[----:B------:R-:W-:Y:S01]  /*1580*/  PLOP3.LUT P0, PT, PT, PT, UP0, 0x80, 0x0 ;  /* 0x000000000000781c */ /* 0x000fe20003f0f008 */
[----:B------:R-:W-:-:S02]  /*1590*/  UIMAD.WIDE UR4, UR4, 0x66666667, URZ ;  /* 0x66666667040478a5 */ /* 0x000fc4000f8e023f */
[----:B------:R-:W-:Y:S02]  /*15a0*/  ULOP3.LUT UR8, UR7, 0xff, URZ, 0xc0, !UPT ;  /* 0x000000ff07087892 */ /* 0x000fe4000f8ec03f */
[----:B------:R-:W-:Y:S02]  /*15b0*/  USHF.R.U32.HI UR7, URZ, 0x10, UR7 ;  /* 0x000000103f077899 */ /* 0x000fe40008011607 */
[----:B------:R-:W-:Y:S02]  /*15c0*/  USHF.R.U32.HI UR6, URZ, 0x1f, UR5 ;  /* 0x0000001f3f067899 */ /* 0x000fe40008011605 */
[----:B------:R-:W-:Y:S01]  /*15d0*/  IMAD.U32 R212, RZ, RZ, UR8 ;  /* 0x00000008ffd47e24 */ /* 0x000fe2000f8e00ff */
[----:B------:R-:W-:Y:S01]  /*15e0*/  UMOV UR4, URZ ;  /* 0x0000003f00047c82 */ /* 0x000fe20008000000 */
[----:B------:R-:W-:Y:S01]  /*15f0*/  ULEA.HI.SX32 UR9, UR5, UR6, 0x1b ;  /* 0x0000000605097291 */ /* 0x000fe2000f8fda3f */
[----:B------:R-:W-:Y:S01]  /*1600*/  IMAD.U32 R22, RZ, RZ, UR7 ;  /* 0x00000007ff167e24 */ /* 0x000fe2000f8e00ff */
[----:B------:R-:W-:Y:S10]  /*1610*/  @!P0 BRA `(.L_x_185) ;  /* 0x0000000000948947 */ /* 0x000ff40003800000 */
[----:B------:R-:W-:Y:S01]  /*1620*/  R2UR UR5, R22 ;  /* 0x00000000160572ca */ /* 0x000fe200000e0000 */
[----:B------:R-:W-:-:S12]  /*1630*/  ULDC UR4, c[0x0][0x9f0] ;  /* 0x00027c0000047ab9 */ /* 0x000fd80000000800 */
[----:B------:R-:W-:-:S04]  /*1640*/  UISETP.NE.AND UP0, UPT, UR5, URZ, UPT ;  /* 0x0000003f0500728c */ /* 0x000fc8000bf05270 */
[----:B------:R-:W-:-:S03]  /*1650*/  USEL UR10, UR5, UR4, UP0 ;  /* 0x00000004050a7287 */ /* 0x000fc60008000000 */
[----:B------:R-:W-:Y:S01]  /*1660*/  UMOV UR4, URZ ;  /* 0x0000003f00047c82 */ /* 0x000fe20008000000 */
[----:B------:R-:W-:Y:S02]  /*1670*/  UIADD3 UR6, UR9, -0x1, UR10 ;  /* 0xffffffff09067890 */ /* 0x000fe4000fffe00a */
[----:B------:R-:W-:-:S04]  /*1680*/  IMAD.U32 R3, RZ, RZ, UR10 ;  /* 0x0000000aff037e24 */ /* 0x000fc8000f8e00ff */
[----:B------:R-:W-:Y:S01]  /*1690*/  IMAD.U32 R4, RZ, RZ, UR6 ;  /* 0x00000006ff047e24 */ /* 0x000fe2000f8e00ff */
[-C--:B------:R-:W-:Y:S01]  /*16a0*/  IABS R0, R3.reuse ;  /* 0x0000000300007213 */ /* 0x080fe20000000000 */
[----:B------:R-:W-:Y:S01]  /*16b0*/  ULOP3.LUT UR6, UR6, UR10, URZ, 0x3c, !UPT ;  /* 0x0000000a06067292 */ /* 0x000fe2000f8e3c3f */
[----:B------:R-:W-:Y:S02]  /*16c0*/  IABS R5, R3 ;  /* 0x0000000300057213 */ /* 0x000fe40000000000 */
[----:B------:R-:W-:Y:S02]  /*16d0*/  R2UR UR11, R0 ;  /* 0x00000000000b72ca */ /* 0x000fe400000e0000 */
[----:B------:R-:W-:-:S05]  /*16e0*/  IABS R4, R4 ;  /* 0x0000000400047213 */ /* 0x000fca0000000000 */
[----:B------:R-:W-:-:S05]  /*16f0*/  IMAD.MOV.U32 R3, RZ, RZ, R4 ;  /* 0x000000ffff037224 */ /* 0x000fca00078e0004 */
[----:B------:R-:W-:Y:S01]  /*1700*/  R2UR UR8, R3 ;  /* 0x00000000030872ca */ /* 0x000fe200000e0000 */
[----:B------:R-:W0:Y:S08]  /*1710*/  I2F.RP R0, UR11 ;  /* 0x0000000b00007d06 */ /* 0x000e300008209400 */
[----:B0-----:R-:W0:Y:S02]  /*1720*/  MUFU.RCP R0, R0 ;  /* 0x0000000000007308 */ /* 0x001e240000001000 */
[----:B0-----:R-:W-:-:S02]  /*1730*/  VIADD R2, R0, 0xffffffe ;  /* 0x0ffffffe00027836 */ /* 0x001fc40000000000 */
[----:B------:R-:W-:-:S04]  /*1740*/  IMAD.MOV R0, RZ, RZ, -R5 ;  /* 0x000000ffff007224 */ /* 0x000fc800078e0a05 */
[----:B------:R-:W0:Y:S02]  /*1750*/  F2I.FTZ.U32.TRUNC.NTZ R2, R2 ;  /* 0x0000000200027305 */ /* 0x000e24000021f000 */
[----:B0-----:R-:W-:-:S13]  /*1760*/  R2UR UR5, R2 ;  /* 0x00000000020572ca */ /* 0x001fda00000e0000 */
[----:B------:R-:W-:-:S04]  /*1770*/  UIADD3 UR7, URZ, -UR5, URZ ;  /* 0x800000053f077290 */ /* 0x000fc8000fffe03f */
[----:B------:R-:W-:-:S04]  /*1780*/  UIMAD UR7, UR7, UR11, URZ ;  /* 0x0000000b070772a4 */ /* 0x000fc8000f8e023f */
[----:B------:R-:W-:-:S03]  /*1790*/  UIMAD.WIDE.U32 UR4, UR5, UR7, UR4 ;  /* 0x00000007050472a5 */ /* 0x000fc6000f8e0004 */
[----:B------:R-:W-:Y:S01]  /*17a0*/  R2UR UR7, R0 ;  /* 0x00000000000772ca */ /* 0x000fe200000e0000 */
[----:B------:R-:W-:-:S12]  /*17b0*/  UIMAD.WIDE.U32 UR4, UR5, UR8, URZ ;  /* 0x00000008050472a5 */ /* 0x000fd8000f8e003f */
[----:B------:R-:W-:-:S04]  /*17c0*/  UIMAD UR4, UR5, UR7, UR8 ;  /* 0x00000007050472a4 */ /* 0x000fc8000f8e0208 */
[----:B------:R-:W-:-:S11]  /*17d0*/  UISETP.GT.U32.AND UP1, UPT, UR11, UR4, UPT ;  /* 0x000000040b00728c */ /* 0x000fd6000bf24070 */
[----:B------:R-:W-:Y:S02]  /*17e0*/  @!UP1 UIADD3 UR4, UR4, -UR11, URZ ;  /* 0x8000000b04049290 */ /* 0x000fe4000fffe03f */
[----:B------:R-:W-:Y:S02]  /*17f0*/  @!UP1 UIADD3 UR5, UR5, 0x1, URZ ;  /* 0x0000000105059890 */ /* 0x000fe4000fffe03f */
[----:B------:R-:W-:Y:S02]  /*1800*/  UISETP.GE.U32.AND UP0, UPT, UR4, UR11, UPT ;  /* 0x0000000b0400728c */ /* 0x000fe4000bf06070 */
[----:B------:R-:W-:-:S09]  /*1810*/  UISETP.GE.AND UP1, UPT, UR6, URZ, UPT ;  /* 0x0000003f0600728c */ /* 0x000fd2000bf26270 */
[----:B------:R-:W-:Y:S02]  /*1820*/  @UP0 UIADD3 UR5, UR5, 0x1, URZ ;  /* 0x0000000105050890 */ /* 0x000fe4000fffe03f */
[----:B------:R-:W-:-:S05]  /*1830*/  UISETP.NE.AND UP0, UPT, UR10, URZ, UPT ;  /* 0x0000003f0a00728c */ /* 0x000fca000bf05270 */
[----:B------:R-:W-:Y:S02]  /*1840*/  UMOV UR4, UR5 ;  /* 0x0000000500047c82 */ /* 0x000fe40008000000 */
[----:B------:R-:W-:-:S04]  /*1850*/  @!UP1 UIADD3 UR4, -UR4, URZ, URZ ;  /* 0x0000003f04049290 */ /* 0x000fc8000fffe13f */
[----:B------:R-:W-:-:S12]  /*1860*/  @!UP0 ULOP3.LUT UR4, URZ, UR10, URZ, 0x33, !UPT ;  /* 0x0000000a3f048292 */ /* 0x000fd8000f8e333f */
.L_x_185:
[----:B------:R-:W-:Y:S01]  /*1870*/  R2UR UR5, R212 ;  /* 0x00000000d40572ca */ /* 0x000fe200000e0000 */
[----:B------:R-:W-:Y:S01]  /*1880*/  IMAD.U32 R0, RZ, RZ, UR9 ;  /* 0x00000009ff007e24 */ /* 0x000fe2000f8e00ff */
[----:B------:R-:W-:Y:S01]  /*1890*/  PLOP3.LUT P0, PT, PT, PT, PT, 0x80, 0x0 ;  /* 0x000000000000781c */ /* 0x000fe20003f0f070 */
[----:B------:R-:W-:Y:S01]  /*18a0*/  IMAD.U32 R3, RZ, RZ, UR4 ;  /* 0x00000004ff037e24 */ /* 0x000fe2000f8e00ff */
[----:B------:R-:W-:Y:S01]  /*18b0*/  CS2R R150, SRZ ;  /* 0x0000000000967805 */ /* 0x000fe2000001ff00 */
[----:B------:R-:W-:Y:S01]  /*18c0*/  IMAD.MOV.U32 R2, RZ, RZ, RZ ;  /* 0x000000ffff027224 */ /* 0x000fe200078e00ff */
[----:B------:R-:W-:Y:S02]  /*18d0*/  CS2R R148, SRZ ;  /* 0x0000000000947805 */ /* 0x000fe4000001ff00 */
[----:B------:R-:W-:Y:S02]  /*18e0*/  CS2R R146, SRZ ;  /* 0x0000000000927805 */ /* 0x000fe4000001ff00 */
[----:B------:R-:W-:-:S02]  /*18f0*/  CS2R R144, SRZ ;  /* 0x0000000000907805 */ /* 0x000fc4000001ff00 */
[----:B------:R-:W-:Y:S02]  /*1900*/  CS2R R142, SRZ ;  /* 0x00000000008e7805 */ /* 0x000fe4000001ff00 */
[----:B------:R-:W-:Y:S02]  /*1910*/  CS2R R140, SRZ ;  /* 0x00000000008c7805 */ /* 0x000fe4000001ff00 */
[----:B------:R-:W-:Y:S02]  /*1920*/  CS2R R138, SRZ ;  /* 0x00000000008a7805 */ /* 0x000fe4000001ff00 */
[----:B------:R-:W-:Y:S01]  /*1930*/  CS2R R136, SRZ ;  /* 0x0000000000887805 */ /* 0x000fe2000001ff00 */
[----:B------:R-:W-:Y:S01]  /*1940*/  UIMAD UR5, UR5, UR4, URZ ;  /* 0x00000004050572a4 */ /* 0x000fe2000f8e023f */
[----:B------:R-:W-:Y:S02]  /*1950*/  CS2R R134, SRZ ;  /* 0x0000000000867805 */ /* 0x000fe4000001ff00 */
[----:B------:R-:W-:-:S02]  /*1960*/  CS2R R132, SRZ ;  /* 0x0000000000847805 */ /* 0x000fc4000001ff00 */
[----:B------:R-:W-:Y:S02]  /*1970*/  CS2R R130, SRZ ;  /* 0x0000000000827805 */ /* 0x000fe4000001ff00 */
[----:B------:R-:W-:Y:S02]  /*1980*/  CS2R R128, SRZ ;  /* 0x0000000000807805 */ /* 0x000fe4000001ff00 */
[----:B------:R-:W-:Y:S02]  /*1990*/  CS2R R126, SRZ ;  /* 0x00000000007e7805 */ /* 0x000fe4000001ff00 */
[----:B------:R-:W-:Y:S01]  /*19a0*/  VIADDMNMX R3, R3, UR5, R0, PT ;  /* 0x0000000503037c46 */ /* 0x000fe2000b800100 */
[----:B------:R-:W-:Y:S01]  /*19b0*/  IMAD.U32 R18, RZ, RZ, UR5 ;  /* 0x00000005ff127e24 */ /* 0x000fe2000f8e00ff */
[----:B------:R-:W-:Y:S01]  /*19c0*/  CS2R R124, SRZ ;  /* 0x00000000007c7805 */ /* 0x000fe2000001ff00 */
[----:B------:R-:W-:Y:S01]  /*19d0*/  IMAD.MOV.U32 R0, RZ, RZ, RZ ;  /* 0x000000ffff007224 */ /* 0x000fe200078e00ff */
[----:B------:R-:W-:-:S02]  /*19e0*/  R2UR UR60, R3 ;  /* 0x00000000033c72ca */ /* 0x000fc400000e0000 */
        /* <DEDUP_REMOVED lines=12> */
[----:B------:R-:W-:Y:S01]  /*1ab0*/  UISETP.GT.AND UP0, UPT, UR60, UR5, UPT ;  /* 0x000000053c00728c */ /* 0x000fe2000bf04270 */
[----:B------:R-:W-:-:S02]  /*1ac0*/  CS2R R98, SRZ ;  /* 0x0000000000627805 */ /* 0x000fc4000001ff00 */
[----:B------:R-:W-:Y:S02]  /*1ad0*/  CS2R R96, SRZ ;  /* 0x0000000000607805 */ /* 0x000fe4000001ff00 */
[----:B------:R-:W-:Y:S02]  /*1ae0*/  CS2R R94, SRZ ;  /* 0x00000000005e7805 */ /* 0x000fe4000001ff00 */
[----:B------:R-:W-:Y:S02]  /*1af0*/  CS2R R92, SRZ ;  /* 0x00000000005c7805 */ /* 0x000fe4000001ff00 */
[----:B------:R-:W-:Y:S02]  /*1b00*/  CS2R R90, SRZ ;  /* 0x00000000005a7805 */ /* 0x000fe4000001ff00 */
[----:B------:R-:W-:Y:S02]  /*1b10*/  PLOP3.LUT P1, PT, PT, PT, UP0, 0x80, 0x0 ;  /* 0x000000000000781c */ /* 0x000fe40003f2f008 */
        /* <DEDUP_REMOVED lines=34> */
[----:B------:R-:W0:Y:S01]  /*1d40*/  S2R R0, SR_TID.X ;  /* 0x0000000000007919 */ /* 0x000e220000002100 */
[----:B------:R-:W1:Y:S01]  /*1d50*/  S2UR UR7, SR_CgaCtaId ;  /* 0x00000000000779c3 */ /* 0x000e620000008800 */
[----:B------:R-:W-:Y:S02]  /*1d60*/  UMOV UR6, 0x400 ;  /* 0x0000040000067882 */ /* 0x000fe40000000000 */
[----:B-1----:R-:W-:-:S04]  /*1d70*/  ULEA UR6, UR7, UR6, 0x18 ;  /* 0x0000000607067291 */ /* 0x002fc8000f8ec03f */
[----:B------:R-:W-:Y:S01]  /*1d80*/  UIADD3 UR6, UR6, 0x14400, URZ ;  /* 0x0001440006067890 */ /* 0x000fe2000fffe03f */
[----:B0-----:R-:W-:-:S03]  /*1d90*/  VIADD R0, R0, 0xffffff80 ;  /* 0xffffff8000007836 */ /* 0x001fc60000000000 */
[----:B------:R-:W-:Y:S02]  /*1da0*/  ULOP3.LUT UP0, URZ, UR6, 0x9f, URZ, 0xc0, !UPT ;  /* 0x0000009f063f7892 */ /* 0x000fe4000f80c03f */
[----:B------:R-:W-:-:S04]  /*1db0*/  SHF.R.S32.HI R3, RZ, 0x1f, R0 ;  /* 0x0000001fff037819 */ /* 0x000fc80000011400 */
[----:B------:R-:W-:Y:S02]  /*1dc0*/  PLOP3.LUT P0, PT, PT, PT, UP0, 0x80, 0x0 ;  /* 0x000000000000781c */ /* 0x000fe40003f0f008 */
[----:B------:R-:W-:-:S04]  /*1dd0*/  LEA.HI R3, R3, R0, RZ, 0x7 ;  /* 0x0000000003037211 */ /* 0x000fc800078f38ff */
[----:B------:R-:W-:-:S06]  /*1de0*/  SHF.R.S32.HI R3, RZ, 0x7, R3 ;  /* 0x00000007ff037819 */ /* 0x000fcc0000011403 */
[----:B------:R-:W0:Y:S02]  /*1df0*/  SHFL.IDX PT, R3, R3, RZ, 0x1f ;  /* 0x00001fff03037589 */ /* 0x000e2400000e0000 */
[----:B0-----:R-:W-:-:S13]  /*1e00*/  R2UR UR4, R3 ;  /* 0x00000000030472ca */ /* 0x001fda00000e0000 */
        /* <DEDUP_REMOVED lines=14> */
[----:B------:R-:W-:Y:S02]  /*1ef0*/  IMAD.U32 R10, RZ, RZ, UR6 ;  /* 0x00000006ff0a7e24 */ /* 0x000fe4000f8e00ff */
        /* <DEDUP_REMOVED lines=8> */
.L_x_187:
[----:B------:R-:W2:Y:S04]  /*1f80*/  LDL R2, [R1+0x1c] ;  /* 0x00001c0001027983 */ /* 0x000ea80000100800 */
[----:B------:R-:W3:Y:S01]  /*1f90*/  LDL R20, [R1+0x6c] ;  /* 0x00006c0001147983 */ /* 0x000ee20000100800 */
[----:B------:R-:W0:Y:S01]  /*1fa0*/  S2UR UR5, SR_CgaCtaId ;  /* 0x00000000000579c3 */ /* 0x000e220000008800 */
[----:B------:R-:W-:Y:S02]  /*1fb0*/  UMOV UR4, 0x400 ;  /* 0x0000040000047882 */ /* 0x000fe40000000000 */
[----:B0-----:R-:W-:-:S06]  /*1fc0*/  ULEA UR4, UR5, UR4, 0x18 ;  /* 0x0000000405047291 */ /* 0x001fcc000f8ec03f */
[----:B------:R-:W-:Y:S01]  /*1fd0*/  IMAD.U32 R5, RZ, RZ, UR4 ;  /* 0x00000004ff057e24 */ /* 0x000fe2000f8e00ff */
[----:B------:R-:W-:Y:S01]  /*1fe0*/  BSSY B0, `(.L_x_188) ;  /* 0x000000a000007945 */ /* 0x000fe20003800000 */
[----:B--2---:R-:W-:-:S04]  /*1ff0*/  LEA.HI R0, R2, R2, RZ, 0x1 ;  /* 0x0000000202007211 */ /* 0x004fc800078f08ff */
[----:B------:R-:W-:-:S05]  /*2000*/  LOP3.LUT R0, R0, 0xfffffffe, RZ, 0xc0, !PT ;  /* 0xfffffffe00007812 */ /* 0x000fca00078ec0ff */
[----:B------:R-:W-:-:S05]  /*2010*/  IMAD.IADD R0, R2, 0x1, -R0 ;  /* 0x0000000102007824 */ /* 0x000fca00078e0a00 */
[----:B------:R-:W-:-:S04]  /*2020*/  SHF.L.U32 R0, R0, 0x1f, RZ ;  /* 0x0000001f00007819 */ /* 0x000fc800000006ff */
[----:B------:R-:W0:Y:S01]  /*2030*/  SYNCS.PHASECHK.TRANS64.TRYWAIT P1, [R5+URZ+0x38800], R0 ;  /* 0x03880000050075a7 */ /* 0x000e22000802017f */
[----:B---3--:R-:W-:-:S13]  /*2040*/  R2UR UR6, R20 ;  /* 0x00000000140672ca */ /* 0x008fda00000e0000 */
[----:B------:R-:W-:-:S05]  /*2050*/  IMAD.U32 R2, RZ, RZ, UR6 ;  /* 0x00000006ff027e24 */ /* 0x000fca000f8e00ff */
[----:B------:R-:W-:Y:S01]  /*2060*/  ISETP.NE.AND P0, PT, R2, 0x3, PT ;  /* 0x000000030200780c */ /* 0x000fe20003f05270 */
[----:B0-----:R-:W-:-:S12]  /*2070*/  @!P1 BRA `(.L_x_189) ;  /* 0x0000015c000c9947 */ /* 0x001fd80003800000 */
.L_x_364:
[----:B------:R-:W-:Y:S05]  /*2080*/  BSYNC B0 ;  /* 0x0000000000007941 */ /* 0x000fea0003800000 */
.L_x_188:
[----:B------:R-:W-:Y:S05]  /*2090*/  @!P0 BRA `(.L_x_190) ;  /* 0x0000000000048947 */ /* 0x000fea0003800000 */
[----:B------:R-:W-:Y:S01]  /*20a0*/  BPT.TRAP 0x1 ;  /* 0x000000040000795c */ /* 0x000fe20000300000 */
.L_x_190:
[----:B0-----:R-:W-:Y:S01]  /*20b0*/  IMAD R0, R16, 0x8, R5 ;  /* 0x0000000810007824 */ /* 0x001fe200078e0205 */
[----:B------:R-:W-:-:S04]  /*20c0*/  SHF.L.U32 R3, R17, 0x1f, RZ ;  /* 0x0000001f11037819 */ /* 0x000fc800000006ff */
[----:B------:R0:W1:Y:S01]  /*20d0*/  SYNCS.PHASECHK.TRANS64.TRYWAIT P2, [R0+URZ+0x38830], R3 ;  /* 0x03883003000075a7 */ /* 0x000062000804017f */
[----:B------:R-:W-:Y:S05]  /*20e0*/  @!P0 BRA `(.L_x_191) ;  /* 0x0000000000048947 */ /* 0x000fea0003800000 */
[----:B------:R-:W-:Y:S01]  /*20f0*/  BPT.TRAP 0x1 ;  /* 0x000000040000795c */ /* 0x000fe20000300000 */
.L_x_191:
[----:B------:R-:W2:Y:S01]  /*2100*/  S2R R2, SR_TID.X ;  /* 0x0000000000027919 */ /* 0x000ea20000002100 */
[----:B------:R-:W-:Y:S01]  /*2110*/  IMAD.MOV.U32 R151, RZ, RZ, RZ ;  /* 0x000000ffff977224 */ /* 0x000fe200078e00ff */
[----:B--2---:R-:W-:-:S04]  /*2120*/  LOP3.LUT R2, R2, 0x7f, RZ, 0xc0, !PT ;  /* 0x0000007f02027812 */ /* 0x004fc800078ec0ff */
[----:B------:R-:W-:Y:S01]  /*2130*/  ISETP.NE.AND P1, PT, R2, RZ, PT ;  /* 0x000000ff0200720c */ /* 0x000fe20003f25270 */
[----:B-1----:R-:W-:-:S12]  /*2140*/  @P2 BRA `(.L_x_192) ;  /* 0x0000000000082947 */ /* 0x002fd80003800000 */
[----:B------:R-:W1:Y:S02]  /*2150*/  SYNCS.PHASECHK.TRANS64.TRYWAIT P2, [R0+URZ+0x38830], R3 ;  /* 0x03883003000075a7 */ /* 0x000e64000804017f */
[----:B-1----:R-:W-:Y:S05]  /*2160*/  @!P2 BRA `(.L_x_193) ;  /* 0x0000015800e4a947 */ /* 0x002fea0003800000 */
.L_x_192:
[----:B------:R-:W-:Y:S05]  /*2170*/  WARPSYNC.ALL ;  /* 0x0000000000007948 */ /* 0x000fea0003800000 */
[----:B------:R-:W-:Y:S01]  /*2180*/  R2UR UR4, R5 ;  /* 0x00000000050472ca */ /* 0x000fe200000e0000 */
[----:B------:R-:W-:Y:S01]  /*2190*/  ULOP3.LUT UR53, UR53, 0x10000, URZ, 0xfc, !UPT ;  /* 0x0001000035357892 */ /* 0x000fe2000f8efc3f */
[----:B------:R-:W-:Y:S01]  /*21a0*/  R2UR UR52, R16 ;  /* 0x00000000103472ca */ /* 0x000fe200000e0000 */
[----:B------:R-:W-:Y:S01]  /*21b0*/  WARPGROUP.ARRIVE ;  /* 0x00000000000079c5 */ /* 0x000fe20000000000 */
[----:B------:R-:W-:Y:S01]  /*21c0*/  UMOV UR57, 0x40000040 ;  /* 0x4000004000397882 */ /* 0x000fe20000000000 */
[----:B------:R-:W-:Y:S01]  /*21d0*/  UMOV UR59, 0x40000040 ;  /* 0x40000040003b7882 */ /* 0x000fe20000000000 */
[----:B------:R-:W-:Y:S01]  /*21e0*/  UMOV UR7, 0x40000040 ;  /* 0x4000004000077882 */ /* 0x000fe20000000000 */
[----:B------:R-:W-:Y:S01]  /*21f0*/  UMOV UR9, UR57 ;  /* 0x0000003900097c82 */ /* 0x000fe20008000000 */
[----:B------:R-:W-:Y:S01]  /*2200*/  UMOV UR56, UR53 ;  /* 0x0000003500387c82 */ /* 0x000fe20008000000 */
[----:B------:R-:W-:Y:S01]  /*2210*/  UMOV UR11, 0x40000040 ;  /* 0x40000040000b7882 */ /* 0x000fe20000000000 */
[----:B------:R-:W-:Y:S01]  /*2220*/  UMOV UR8, UR56 ;  /* 0x0000003800087c82 */ /* 0x000fe20008000000 */
[----:B------:R-:W-:Y:S01]  /*2230*/  UMOV UR12, UR56 ;  /* 0x00000038000c7c82 */ /* 0x000fe20008000000 */
[----:B------:R-:W-:Y:S01]  /*2240*/  UMOV UR13, UR57 ;  /* 0x00000039000d7c82 */ /* 0x000fe20008000000 */
[----:B------:R-:W-:Y:S01]  /*2250*/  UIADD3 UR4, UR4, 0x24400, URZ ;  /* 0x0002440004047890 */ /* 0x000fe2000fffe03f */
[----:B------:R-:W-:Y:S01]  /*2260*/  MOV R4, UR57 ;  /* 0x0000003900047c02 */ /* 0x000fe20008000f00 */
[----:B------:R-:W-:Y:S01]  /*2270*/  UMOV UR15, 0x40000040 ;  /* 0x40000040000f7882 */ /* 0x000fe20000000000 */
[----:B------:R-:W-:Y:S01]  /*2280*/  UIADD3 UR16, UR53, 0x2, URZ ;  /* 0x0000000235107890 */ /* 0x000fe2000fffe03f */
[----:B------:R-:W-:Y:S01]  /*2290*/  MOV R65, UR56 ;  /* 0x0000003800417c02 */ /* 0x000fe20008000f00 */
[----:B------:R-:W-:Y:S01]  /*22a0*/  USHF.R.U32.HI UR4, URZ, 0x4, UR4 ;  /* 0x000000043f047899 */ /* 0x000fe20008011604 */
[----:B------:R-:W-:Y:S01]  /*22b0*/  P2R R64, PR, RZ, 0x1 ;  /* 0x00000001ff407803 */ /* 0x000fe20000000000 */
[----:B------:R-:W-:Y:S01]  /*22c0*/  UMOV UR21, 0x40000040 ;  /* 0x4000004000157882 */ /* 0x000fe20000000000 */
[----:B------:R-:W-:Y:S01]  /*22d0*/  UMOV UR23, 0x40000040 ;  /* 0x4000004000177882 */ /* 0x000fe20000000000 */
[----:B------:R-:W-:Y:S01]  /*22e0*/  ULOP3.LUT UR4, UR4, 0x3fff, URZ, 0xc0, !UPT ;  /* 0x00003fff04047892 */ /* 0x000fe2000f8ec03f */
[----:B------:R-:W-:Y:S01]  /*22f0*/  IMAD.U32 R11, RZ, RZ, UR21 ;  /* 0x00000015ff0b7e24 */ /* 0x000fe2000f8e00ff */
[----:B------:R-:W-:Y:S01]  /*2300*/  UMOV UR20, UR16 ;  /* 0x0000001000147c82 */ /* 0x000fe20008000000 */
[----:B------:R-:W-:Y:S01]  /*2310*/  UMOV UR19, UR21 ;  /* 0x0000001500137c82 */ /* 0x000fe20008000000 */
[----:B------:R-:W-:Y:S01]  /*2320*/  ULOP3.LUT UR5, UR4, 0x10000, URZ, 0xfc, !UPT ;  /* 0x0001000004057892 */ /* 0x000fe2000f8efc3f */
[----:B------:R-:W-:Y:S01]  /*2330*/  IMAD.U32 R10, RZ, RZ, UR20 ;  /* 0x00000014ff0a7e24 */ /* 0x000fe2000f8e00ff */
[----:B------:R-:W-:Y:S01]  /*2340*/  UMOV UR18, UR20 ;  /* 0x0000001400127c82 */ /* 0x000fe20008000000 */
[----:B------:R-:W-:Y:S01]  /*2350*/  UMOV UR4, UR56 ;  /* 0x0000003800047c82 */ /* 0x000fe20008000000 */
[----:B------:R-:W-:Y:S01]  /*2360*/  UIMAD UR52, UR52, 0xa00, UR5 ;  /* 0x00000a00343478a4 */ /* 0x000fe2000f8e0205 */
[----:B01----:R-:W-:Y:S01]  /*2370*/  @!P1 VIADD R0, R0, 0x38840 ;  /* 0x0003884000009836 */ /* 0x003fe20000000000 */
[----:B------:R-:W-:Y:S01]  /*2380*/  UIADD3 UR16, UR53, 0x4, URZ ;  /* 0x0000000435107890 */ /* 0x000fe2000fffe03f */
[----:B------:R-:W-:Y:S01]  /*2390*/  IMAD.U32 R14, RZ, RZ, UR5 ;  /* 0x00000005ff0e7e24 */ /* 0x000fe2000f8e00ff */
[----:B------:R-:W-:Y:S01]  /*23a0*/  UIADD3 UR6, UR52, 0x80, URZ ;  /* 0x0000008034067890 */ /* 0x000fe2000fffe03f */
[--C-:B------:R-:W-:Y:S01]  /*23b0*/  IMAD.MOV.U32 R150, RZ, RZ, R151.reuse ;  /* 0x000000ffff967224 */ /* 0x100fe200078e0097 */
[----:B------:R-:W-:Y:S01]  /*23c0*/  UMOV UR5, UR57 ;  /* 0x0000003900057c82 */ /* 0x000fe20008000000 */
[----:B------:R-:W-:Y:S01]  /*23d0*/  UMOV UR58, UR52 ;  /* 0x00000034003a7c82 */ /* 0x000fe20008000000 */
[----:B------:R-:W-:Y:S01]  /*23e0*/  UIADD3 UR10, UR52, 0x100, URZ ;  /* 0x00000100340a7890 */ /* 0x000fe2000fffe03f */
[----:B------:R-:W-:Y:S01]  /*23f0*/  HGMMA.64x16x16.F32.BF16 R56, gdesc[UR56], RZ, !UPT, gsb0 ;  /* 0x00200000383879f0 */ /* 0x000fe2000c0018ff */
[----:B------:R-:W-:Y:S01]  /*2400*/  UIADD3 UR14, UR52, 0x180, URZ ;  /* 0x00000180340e7890 */ /* 0x000fe2000fffe03f */
[----:B------:R-:W-:Y:S01]  /*2410*/  @!P1 PRMT R0, RZ, 0x654, R0 ;  /* 0x00000654ff009816 */ /* 0x000fe20000000000 */
[----:B------:R-:W-:Y:S01]  /*2420*/  UIADD3 UR26, UR52, 0x404, URZ ;  /* 0x00000404341a7890 */ /* 0x000fe2000fffe03f */
[--C-:B------:R-:W-:Y:S01]  /*2430*/  IMAD.MOV.U32 R149, RZ, RZ, R151.reuse ;  /* 0x000000ffff957224 */ /* 0x100fe200078e0097 */
[----:B------:R-:W-:Y:S01]  /*2440*/  UMOV UR27, 0x40000040 ;  /* 0x40000040001b7882 */ /* 0x000fe20000000000 */
        /* <DEDUP_REMOVED lines=32> */
[----:B------:R-:W-:Y:S01]  /*2650*/  IMAD.MOV.U32 R130, RZ, RZ, R151 ;  /* 0x000000ffff827224 */ /* 0x000fe200078e0097 */
[----:B------:R-:W-:-:S02]  /*2660*/  WARPGROUP.DEPBAR.LE gsb0, 0x0 ;  /* 0x00008000000079c5 */ /* 0x000fc40000010000 */
[----:B------:R-:W-:Y:S01]  /*2670*/  WARPGROUP.ARRIVE ;  /* 0x00000000000079c5 */ /* 0x000fe20000000000 */
[--C-:B------:R-:W-:Y:S02]  /*2680*/  IMAD.MOV.U32 R129, RZ, RZ, R151.reuse ;  /* 0x000000ffff817224 */ /* 0x100fe400078e0097 */
[--C-:B------:R-:W-:Y:S02]  /*2690*/  IMAD.MOV.U32 R128, RZ, RZ, R151.reuse ;  /* 0x000000ffff807224 */ /* 0x100fe400078e0097 */
[--C-:B------:R-:W-:Y:S01]  /*26a0*/  IMAD.MOV.U32 R127, RZ, RZ, R151.reuse ;  /* 0x000000ffff7f7224 */ /* 0x100fe200078e0097 */
[----:B------:R-:W-:Y:S01]  /*26b0*/  HGMMA.64x16x16.F32.BF16 R48, gdesc[UR4], RZ, !UPT, gsb0 ;  /* 0x00200000043079f0 */ /* 0x000fe2000c0018ff */
[----:B------:R-:W-:Y:S01]  /*26c0*/  UIADD3 UR6, UR52, 0x200, URZ ;  /* 0x0000020034067890 */ /* 0x000fe2000fffe03f */
[--C-:B------:R-:W-:Y:S01]  /*26d0*/  IMAD.MOV.U32 R126, RZ, RZ, R151.reuse ;  /* 0x000000ffff7e7224 */ /* 0x100fe200078e0097 */
[----:B------:R-:W-:Y:S01]  /*26e0*/  UMOV UR4, UR56 ;  /* 0x0000003800047c82 */ /* 0x000fe20008000000 */
[----:B------:R-:W-:Y:S01]  /*26f0*/  UMOV UR5, UR57 ;  /* 0x0000003900057c82 */ /* 0x000fe20008000000 */
        /* <DEDUP_REMOVED lines=28> */
[--C-:B------:R-:W-:Y:S01]  /*28c0*/  IMAD.MOV.U32 R100, RZ, RZ, R151.reuse ;  /* 0x000000ffff647224 */ /* 0x100fe200078e0097 */
[----:B------:R-:W-:Y:S01]  /*28d0*/  HGMMA.64x16x16.F32.BF16 R40, gdesc[UR8], RZ, !UPT, gsb0 ;  /* 0x00200000082879f0 */ /* 0x000fe2000c0018ff */
[----:B------:R-:W-:Y:S01]  /*28e0*/  UIADD3 UR8, UR52, 0x2, URZ ;  /* 0x0000000234087890 */ /* 0x000fe2000fffe03f */
[--C-:B------:R-:W-:Y:S01]  /*28f0*/  IMAD.MOV.U32 R99, RZ, RZ, R151.reuse ;  /* 0x000000ffff637224 */ /* 0x100fe200078e0097 */
[----:B------:R-:W-:Y:S01]  /*2900*/  UIADD3 UR10, UR52, 0x102, URZ ;  /* 0x00000102340a7890 */ /* 0x000fe2000fffe03f */
[--C-:B------:R-:W-:Y:S01]  /*2910*/  IMAD.MOV.U32 R98, RZ, RZ, R151.reuse ;  /* 0x000000ffff627224 */ /* 0x100fe200078e0097 */
[----:B------:R-:W-:Y:S01]  /*2920*/  UMOV UR9, UR19 ;  /* 0x0000001300097c82 */ /* 0x000fe20008000000 */
[----:B------:R-:W-:Y:S01]  /*2930*/  UMOV UR11, 0x40000040 ;  /* 0x40000040000b7882 */ /* 0x000fe20000000000 */
[--C-:B------:R-:W-:Y:S01]  /*2940*/  IMAD.MOV.U32 R97, RZ, RZ, R151.reuse ;  /* 0x000000ffff617224 */ /* 0x100fe200078e0097 */
[----:B------:R-:W-:Y:S01]  /*2950*/  UMOV UR22, UR8 ;  /* 0x0000000800167c82 */ /* 0x000fe20008000000 */
[----:B------:R-:W-:Y:S01]  /*2960*/  UMOV UR8, UR18 ;  /* 0x0000001200087c82 */ /* 0x000fe20008000000 */
        /* <DEDUP_REMOVED lines=37> */
[----:B------:R-:W-:Y:S01]  /*2bc0*/  IMAD.MOV.U32 R66, RZ, RZ, R151 ;  /* 0x000000ffff427224 */ /* 0x000fe200078e0097 */
[----:B------:R-:W-:Y:S02]  /*2bd0*/  WARPGROUP.DEPBAR.LE gsb0, 0x0 ;  /* 0x00008000000079c5 */ /* 0x000fe40000010000 */
        /* <DEDUP_REMOVED lines=21> */
[----:B------:R-:W-:Y:S02]  /*2d30*/  UIADD3 UR8, UR52, 0x4, URZ ;  /* 0x0000000434087890 */ /* 0x000fe4000fffe03f */
[----:B------:R-:W-:Y:S01]  /*2d40*/  UIADD3 UR10, UR52, 0x104, URZ ;  /* 0x00000104340a7890 */ /* 0x000fe2000fffe03f */
[----:B------:R-:W-:Y:S01]  /*2d50*/  UMOV UR11, 0x40000040 ;  /* 0x40000040000b7882 */ /* 0x000fe20000000000 */
[----:B------:R-:W-:Y:S02]  /*2d60*/  WARPGROUP.DEPBAR.LE gsb0, 0x0 ;  /* 0x00008000000079c5 */ /* 0x000fe40000010000 */
[----:B------:R-:W-:-:S06]  /*2d70*/  WARPGROUP.ARRIVE ;  /* 0x00000000000079c5 */ /* 0x000fcc0000000000 */
[----:B------:R-:W-:Y:S01]  /*2d80*/  HGMMA.64x16x16.F32.BF16 R32, gdesc[UR12], R32, gsb0 ;  /* 0x002000000c2079f0 */ /* 0x000fe20008001820 */
[----:B------:R-:W-:Y:S01]  /*2d90*/  UMOV UR12, UR16 ;  /* 0x00000010000c7c82 */ /* 0x000fe20008000000 */
[----:B------:R-:W-:Y:S01]  /*2da0*/  UMOV UR13, 0x40000040 ;  /* 0x40000040000d7882 */ /* 0x000fe20000000000 */
[----:B------:R-:W-:Y:S01]  /*2db0*/  UMOV UR14, UR8 ;  /* 0x00000008000e7c82 */ /* 0x000fe20008000000 */
[----:B------:R-:W-:Y:S01]  /*2dc0*/  UMOV UR15, 0x40000040 ;  /* 0x40000040000f7882 */ /* 0x000fe20000000000 */
[----:B------:R-:W-:Y:S01]  /*2dd0*/  UMOV UR18, UR12 ;  /* 0x0000000c00127c82 */ /* 0x000fe20008000000 */
[----:B------:R-:W-:Y:S01]  /*2de0*/  UMOV UR19, UR13 ;  /* 0x0000000d00137c82 */ /* 0x000fe20008000000 */
[----:B------:R-:W-:Y:S01]  /*2df0*/  UMOV UR8, UR18 ;  /* 0x0000001200087c82 */ /* 0x000fe20008000000 */
[----:B------:R-:W-:Y:S01]  /*2e00*/  UMOV UR9, UR19 ;  /* 0x0000001300097c82 */ /* 0x000fe20008000000 */
[----:B------:R-:W-:Y:S01]  /*2e10*/  IMAD.U32 R8, RZ, RZ, UR12 ;  /* 0x0000000cff087e24 */ /* 0x000fe2000f8e00ff */
[----:B------:R-:W-:Y:S01]  /*2e20*/  UIADD3 UR16, UR53, 0x6, URZ ;  /* 0x0000000635107890 */ /* 0x000fe2000fffe03f */
[----:B------:R-:W-:Y:S01]  /*2e30*/  IMAD.U32 R9, RZ, RZ, UR13 ;  /* 0x0000000dff097e24 */ /* 0x000fe2000f8e00ff */
[----:B------:R-:W-:-:S02]  /*2e40*/  WARPGROUP.DEPBAR.LE gsb0, 0x0 ;  /* 0x00008000000079c5 */ /* 0x000fc40000010000 */
        /* <DEDUP_REMOVED lines=20> */
[----:B------:R-:W-:Y:S01]  /*2f90*/  UIADD3 UR18, UR52, 0x400, URZ ;  /* 0x0000040034127890 */ /* 0x000fe2000fffe03f */
        /* <DEDUP_REMOVED lines=39> */
[----:B------:R-:W-:Y:S01]  /*3210*/  UMOV UR9, 0x40000040 ;  /* 0x4000004000097882 */ /* 0x000fe20000000000 */
[----:B------:R-:W-:Y:S01]  /*3220*/  UMOV UR11, 0x40000040 ;  /* 0x40000040000b7882 */ /* 0x000fe20000000000 */
[----:B------:R-:W-:Y:S01]  /*3230*/  UMOV UR16, UR8 ;  /* 0x0000000800107c82 */ /* 0x000fe20008000000 */
[----:B------:R-:W-:Y:S01]  /*3240*/  UMOV UR17, UR9 ;  /* 0x0000000900117c82 */ /* 0x000fe20008000000 */
        /* <DEDUP_REMOVED lines=31> */
[----:B------:R-:W-:Y:S01]  /*3440*/  UIADD3 UR6, UR53, 0x404, URZ ;  /* 0x0000040435067890 */ /* 0x000fe2000fffe03f */
[----:B------:R-:W-:Y:S02]  /*3450*/  MOV R2, UR13 ;  /* 0x0000000d00027c02 */ /* 0x000fe40008000f00 */
[----:B------:R-:W-:Y:S01]  /*3460*/  MOV R3, UR12 ;  /* 0x0000000c00037c02 */ /* 0x000fe20008000f00 */
        /* <DEDUP_REMOVED lines=41> */
[----:B------:R-:W-:Y:S02]  /*3700*/  UMOV UR15, 0x40000040 ;  /* 0x40000040000f7882 */ /* 0x000fe40000000000 */
        /* <DEDUP_REMOVED lines=177> */
[----:B------:R-:W-:Y:S02]  /*4220*/  UIADD3 UR6, UR53, 0xc02, URZ ;  /* 0x00000c0235067890 */ /* 0x000fe4000fffe03f */
[----:B------:R-:W-:Y:S01]  /*4230*/  UIADD3 UR10, UR52, 0x884, URZ ;  /* 0x00000884340a7890 */ /* 0x000fe2000fffe03f */
[----:B------:R-:W-:-:S02]  /*4240*/  WARPGROUP.DEPBAR.LE gsb0, 0x0 ;  /* 0x00008000000079c5 */ /* 0x000fc40000010000 */
        /* <DEDUP_REMOVED lines=77> */
[----:B------:R-:W-:Y:S02]  /*4720*/  R2UR UR12, R3 ;  /* 0x00000000030c72ca */ /* 0x000fe400000e0000 */
[----:B------:R-:W-:Y:S01]  /*4730*/  R2UR UR13, R2 ;  /* 0x00000000020d72ca */ /* 0x000fe200000e0000 */
        /* <DEDUP_REMOVED lines=8> */
[----:B------:R-:W-:Y:S01]  /*47c0*/  IMAD.U32 R6, RZ, RZ, UR56 ;  /* 0x00000038ff067e24 */ /* 0x000fe2000f8e00ff */
[----:B------:R-:W-:Y:S01]  /*47d0*/  UMOV UR10, UR56 ;  /* 0x00000038000a7c82 */ /* 0x000fe20008000000 */
[----:B------:R-:W-:Y:S01]  /*47e0*/  UMOV UR11, UR57 ;  /* 0x00000039000b7c82 */ /* 0x000fe20008000000 */
[----:B------:R-:W-:Y:S01]  /*47f0*/  IMAD.U32 R7, RZ, RZ, UR57 ;  /* 0x00000039ff077e24 */ /* 0x000fe2000f8e00ff */
[----:B------:R-:W-:Y:S01]  /*4800*/  UMOV UR53, UR11 ;  /* 0x0000000b00357c82 */ /* 0x000fe20008000000 */
[----:B------:R-:W-:-:S02]  /*4810*/  WARPGROUP.DEPBAR.LE gsb0, 0x0 ;  /* 0x00008000000079c5 */ /* 0x000fc40000010000 */
        /* <DEDUP_REMOVED lines=14> */
[----:B------:R-:W-:Y:S01]  /*4900*/  UMOV UR59, 0x40000040 ;  /* 0x40000040003b7882 */ /* 0x000fe20000000000 */
[----:B------:R-:W-:Y:S01]  /*4910*/  ULDC UR6, c[0x0][0x9d8] ;  /* 0x0002760000067ab9 */ /* 0x000fe20000000800 */
        /* <DEDUP_REMOVED lines=8> */
[----:B------:R-:W-:Y:S01]  /*49a0*/  UMOV UR56, UR10 ;  /* 0x0000000a00387c82 */ /* 0x000fe20008000000 */
[----:B------:R-:W-:Y:S01]  /*49b0*/  UMOV UR57, UR11 ;  /* 0x0000000b00397c82 */ /* 0x000fe20008000000 */
[----:B------:R-:W-:Y:S01]  /*49c0*/  UMOV UR58, UR7 ;  /* 0x00000007003a7c82 */ /* 0x000fe20008000000 */
[----:B------:R-:W-:Y:S01]  /*49d0*/  UMOV UR59, 0x40000040 ;  /* 0x40000040003b7882 */ /* 0x000fe20000000000 */
[----:B------:R-:W-:Y:S01]  /*49e0*/  UIADD3 UR7, UR52, 0x906, URZ ;  /* 0x0000090634077890 */ /* 0x000fe2000fffe03f */
[----:B------:R-:W0:Y:S01]  /*49f0*/  MUFU.TANH R56, R56 ;  /* 0x0000003800387308 */ /* 0x000e220000002400 */
[----:B------:R-:W-:Y:S01]  /*4a00*/  FMUL.FTZ R62, R62, UR6 ;  /* 0x000000063e3e7c20 */ /* 0x000fe20008410000 */
[----:B------:R-:W-:Y:S01]  /*4a10*/  FMUL.FTZ R59, R59, UR6 ;  /* 0x000000063b3b7c20 */ /* 0x000fe20008410000 */
[----:B------:R-:W-:-:S05]  /*4a20*/  FMUL.FTZ R63, R63, UR6 ;  /* 0x000000063f3f7c20 */ /* 0x000fca0008410000 */
[----:B------:R-:W1:Y:S08]  /*4a30*/  MUFU.TANH R57, R57 ;  /* 0x0000003900397308 */ /* 0x000e700000002400 */
[----:B------:R-:W2:Y:S08]  /*4a40*/  MUFU.TANH R60, R60 ;  /* 0x0000003c003c7308 */ /* 0x000eb00000002400 */
[----:B------:R-:W3:Y:S08]  /*4a50*/  MUFU.TANH R61, R61 ;  /* 0x0000003d003d7308 */ /* 0x000ef00000002400 */
[----:B------:R-:W4:Y:S08]  /*4a60*/  MUFU.TANH R2, R58 ;  /* 0x0000003a00027308 */ /* 0x000f300000002400 */
[----:B------:R-:W-:Y:S01]  /*4a70*/  MUFU.TANH R12, R62 ;  /* 0x0000003e000c7308 */ /* 0x000fe20000002400 */
[----:B------:R-:W-:-:S02]  /*4a80*/  WARPGROUP.DEPBAR.LE gsb0, 0x0 ;  /* 0x00008000000079c5 */ /* 0x000fc40000010000 */
[----:B------:R-:W-:Y:S01]  /*4a90*/  WARPGROUP.ARRIVE ;  /* 0x00000000000079c5 */ /* 0x000fe20000000000 */
[----:B------:R-:W-:Y:S01]  /*4aa0*/  FMUL.FTZ R50, R50, UR6 ;  /* 0x0000000632327c20 */ /* 0x000fe20008410000 */
[----:B------:R-:W-:Y:S01]  /*4ab0*/  FMUL.FTZ R51, R51, UR6 ;  /* 0x0000000633337c20 */ /* 0x000fe20008410000 */
[----:B------:R-:W-:Y:S01]  /*4ac0*/  FMUL.FTZ R48, R48, UR6 ;  /* 0x0000000630307c20 */ /* 0x000fe20008410000 */
[----:B------:R-:W-:Y:S01]  /*4ad0*/  FMUL.FTZ R49, R49, UR6 ;  /* 0x0000000631317c20 */ /* 0x000fe20008410000 */
[----:B------:R5:W-:Y:S01]  /*4ae0*/  MUFU.TANH R20, R50 ;  /* 0x0000003200147308 */ /* 0x000be20000002400 */
[----:B------:R-:W-:Y:S01]  /*4af0*/  HGMMA.64x16x16.F32.BF16 R40, gdesc[UR56], R40, gsb0 ;  /* 0x00200000382879f0 */ /* 0x000fe20008001828 */
[----:B------:R-:W-:Y:S01]  /*4b00*/  UMOV UR56, UR10 ;  /* 0x0000000a00387c82 */ /* 0x000fe20008000000 */
[----:B------:R-:W-:Y:S01]  /*4b10*/  UMOV UR57, UR11 ;  /* 0x0000000b00397c82 */ /* 0x000fe20008000000 */
[----:B------:R-:W-:Y:S01]  /*4b20*/  UMOV UR58, UR7 ;  /* 0x00000007003a7c82 */ /* 0x000fe20008000000 */
[----:B------:R-:W-:Y:S01]  /*4b30*/  UMOV UR59, 0x40000040 ;  /* 0x40000040003b7882 */ /* 0x000fe20000000000 */
[----:B------:R-:W-:Y:S01]  /*4b40*/  FMUL.FTZ R55, R55, UR6 ;  /* 0x0000000637377c20 */ /* 0x000fe20008410000 */
[----:B------:R-:W-:Y:S01]  /*4b50*/  FMUL.FTZ R52, R52, UR6 ;  /* 0x0000000634347c20 */ /* 0x000fe20008410000 */
[----:B------:R-:W-:Y:S01]  /*4b60*/  MUFU.TANH R21, R51 ;  /* 0x0000003300157308 */ /* 0x000fe20000002400 */
[----:B-----5:R-:W-:-:S02]  /*4b70*/  IMAD.U32 R50, RZ, RZ, UR60 ;  /* 0x0000003cff327e24 */ /* 0x020fc4000f8e00ff */
[----:B------:R-:W-:Y:S01]  /*4b80*/  FMUL.FTZ R53, R53, UR6 ;  /* 0x0000000635357c20 */ /* 0x000fe20008410000 */
[----:B------:R-:W-:Y:S01]  /*4b90*/  FMUL.FTZ R54, R54, UR6 ;  /* 0x0000000636367c20 */ /* 0x000fe20008410000 */
[----:B------:R-:W-:Y:S01]  /*4ba0*/  R2UR UR7, R18 ;  /* 0x00000000120772ca */ /* 0x000fe200000e0000 */
[--C-:B------:R-:W-:Y:S02]  /*4bb0*/  IMAD.MOV.U32 R62, RZ, RZ, R151.reuse ;  /* 0x000000ffff3e7224 */ /* 0x100fe400078e0097 */
[----:B------:R-:W5:Y:S08]  /*4bc0*/  MUFU.TANH R48, R48 ;  /* 0x0000003000307308 */ /* 0x000f700000002400 */
[----:B------:R0:W5:Y:S08]  /*4bd0*/  MUFU.TANH R13, R59 ;  /* 0x0000003b000d7308 */ /* 0x0001700000002400 */
[----:B------:R-:W5:Y:S01]  /*4be0*/  MUFU.TANH R49, R49 ;  /* 0x0000003100317308 */ /* 0x000f620000002400 */
[----:B0-----:R-:W-:-:S07]  /*4bf0*/  IMAD.MOV.U32 R59, RZ, RZ, R151 ;  /* 0x000000ffff3b7224 */ /* 0x001fce00078e0097 */
[----:B------:R-:W-:Y:S08]  /*4c00*/  MUFU.TANH R55, R55 ;  /* 0x0000003700377308 */ /* 0x000ff00000002400 */
[----:B------:R-:W0:Y:S01]  /*4c10*/  MUFU.TANH R52, R52 ;  /* 0x0000003400347308 */ /* 0x000e220000002400 */
[----:B------:R-:W-:Y:S02]  /*4c20*/  WARPGROUP.DEPBAR.LE gsb0, 0x0 ;  /* 0x00008000000079c5 */ /* 0x000fe40000010000 */
[----:B------:R-:W-:Y:S01]  /*4c30*/  WARPGROUP.ARRIVE ;  /* 0x00000000000079c5 */ /* 0x000fe20000000000 */
[----:B------:R-:W-:-:S04]  /*4c40*/  FMUL.FTZ R42, R42, UR6 ;  /* 0x000000062a2a7c20 */ /* 0x000fc80008410000 */
[----:B------:R1:W0:Y:S01]  /*4c50*/  MUFU.TANH R15, R63 ;  /* 0x0000003f000f7308 */ /* 0x0002220000002400 */
[----:B------:R-:W-:Y:S01]  /*4c60*/  FMUL.FTZ R40, R40, UR6 ;  /* 0x0000000628287c20 */ /* 0x000fe20008410000 */
[----:B------:R-:W-:Y:S01]  /*4c70*/  FMUL.FTZ R43, R43, UR6 ;  /* 0x000000062b2b7c20 */ /* 0x000fe20008410000 */
[----:B------:R-:W-:Y:S01]  /*4c80*/  FMUL.FTZ R41, R41, UR6 ;  /* 0x0000000629297c20 */ /* 0x000fe20008410000 */
[----:B------:R-:W-:Y:S01]  /*4c90*/  HGMMA.64x16x16.F32.BF16 R32, gdesc[UR56], R32, gsb0 ;  /* 0x00200000382079f0 */ /* 0x000fe20008001820 */
[----:B------:R-:W-:Y:S01]  /*4ca0*/  R2UR UR57, R4 ;  /* 0x00000000043972ca */ /* 0x000fe200000e0000 */
[----:B------:R-:W-:Y:S01]  /*4cb0*/  IMAD.U32 R4, RZ, RZ, UR54 ;  /* 0x00000036ff047e24 */ /* 0x000fe2000f8e00ff */
[----:B------:R-:W-:Y:S01]  /*4cc0*/  UIADD3 UR54, UR52, 0x986, URZ ;  /* 0x0000098634367890 */ /* 0x000fe2000fffe03f */
[----:B------:R-:W0:Y:S01]  /*4cd0*/  MUFU.TANH R53, R53 ;  /* 0x0000003500357308 */ /* 0x000e220000002400 */
[----:B------:R-:W-:Y:S01]  /*4ce0*/  FMUL.FTZ R44, R44, UR6 ;  /* 0x000000062c2c7c20 */ /* 0x000fe20008410000 */
[----:B------:R-:W-:Y:S01]  /*4cf0*/  UMOV UR52, UR10 ;  /* 0x0000000a00347c82 */ /* 0x000fe20008000000 */
[----:B------:R-:W-:Y:S01]  /*4d00*/  IADD3 R3, R4, 0x50, -R19 ;  /* 0x0000005004037810 */ /* 0x000fe20007ffe813 */
[----:B------:R-:W-:Y:S01]  /*4d10*/  FMUL.FTZ R45, R45, UR6 ;  /* 0x000000062d2d7c20 */ /* 0x000fe20008410000 */
[----:B------:R-:W-:Y:S01]  /*4d20*/  FMUL.FTZ R46, R46, UR6 ;  /* 0x000000062e2e7c20 */ /* 0x000fe20008410000 */
[----:B------:R-:W-:Y:S01]  /*4d30*/  FMUL.FTZ R47, R47, UR6 ;  /* 0x000000062f2f7c20 */ /* 0x000fe20008410000 */
[----:B------:R-:W-:Y:S01]  /*4d40*/  ULDC UR10, c[0x0][0x988] ;  /* 0x00026200000a7ab9 */ /* 0x000fe20000000800 */
[----:B------:R-:W-:Y:S01]  /*4d50*/  IMAD R51, R50, -0x50, R3 ;  /* 0xffffffb032337824 */ /* 0x000fe200078e0203 */
[----:B------:R-:W-:Y:S01]  /*4d60*/  MUFU.TANH R42, R42 ;  /* 0x0000002a002a7308 */ /* 0x000fe20000002400 */
[----:B------:R-:W-:Y:S01]  /*4d70*/  R2UR UR56, R65 ;  /* 0x00000000413872ca */ /* 0x000fe200000e0000 */
[----:B------:R-:W-:-:S02]  /*4d80*/  IMAD.MOV.U32 R65, RZ, RZ, R151 ;  /* 0x000000ffff417224 */ /* 0x000fc400078e0097 */
[C---:B------:R-:W-:Y:S01]  /*4d90*/  ISETP.GT.AND P6, PT, R51.reuse, RZ, PT ;  /* 0x000000ff3300720c */ /* 0x040fe20003fc4270 */
[----:B-1----:R-:W-:Y:S01]  /*4da0*/  IMAD.MOV.U32 R63, RZ, RZ, R151 ;  /* 0x000000ffff3f7224 */ /* 0x002fe200078e0097 */
[C---:B------:R-:W-:Y:S02]  /*4db0*/  ISETP.GT.AND P5, PT, R51.reuse, 0x1, PT ;  /* 0x000000013300780c */ /* 0x040fe40003fa4270 */
[----:B------:R-:W-:Y:S01]  /*4dc0*/  ISETP.GT.AND P4, PT, R51, 0x8, PT ;  /* 0x000000083300780c */ /* 0x000fe20003f84270 */
[----:B------:R-:W-:Y:S01]  /*4dd0*/  MUFU.TANH R40, R40 ;  /* 0x0000002800287308 */ /* 0x000fe20000002400 */
[----:B------:R-:W-:Y:S02]  /*4de0*/  FSEL R56, R56, -INF , P6 ;  /* 0xff80000038387808 */ /* 0x000fe40003000000 */
[----:B------:R-:W-:Y:S02]  /*4df0*/  FSEL R57, R57, -INF , P5 ;  /* 0xff80000039397808 */ /* 0x000fe40002800000 */
[----:B------:R-:W-:-:S02]  /*4e00*/  ISETP.GT.AND P2, PT, R51, 0x9, PT ;  /* 0x000000093300780c */ /* 0x000fc40003f44270 */
[----:B--2---:R-:W-:Y:S01]  /*4e10*/  FSEL R60, R60, -INF , P4 ;  /* 0xff8000003c3c7808 */ /* 0x004fe20002000000 */
[----:B------:R-:W-:Y:S01]  /*4e20*/  MUFU.TANH R54, R54 ;  /* 0x0000003600367308 */ /* 0x000fe20000002400 */
[----:B------:R-:W-:Y:S02]  /*4e30*/  ISETP.GT.AND P3, PT, R51, 0x10, PT ;  /* 0x000000103300780c */ /* 0x000fe40003f64270 */
[----:B---3--:R-:W-:Y:S02]  /*4e40*/  FSEL R61, R61, -INF , P2 ;  /* 0xff8000003d3d7808 */ /* 0x008fe40001000000 */
[----:B----4-:R-:W-:Y:S02]  /*4e50*/  FSEL R2, R2, -INF , P6 ;  /* 0xff80000002027808 */ /* 0x010fe40003000000 */
[----:B------:R-:W-:Y:S01]  /*4e60*/  ISETP.GT.AND P6, PT, R51, 0x11, PT ;  /* 0x000000113300780c */ /* 0x000fe20003fc4270 */
[----:B------:R-:W-:Y:S01]  /*4e70*/  MUFU.TANH R43, R43 ;  /* 0x0000002b002b7308 */ /* 0x000fe20000002400 */
[----:B-----5:R-:W-:-:S02]  /*4e80*/  FSEL R58, R48, -INF , P3 ;  /* 0xff800000303a7808 */ /* 0x020fc40001800000 */
[----:B------:R-:W-:Y:S02]  /*4e90*/  FSEL R12, R12, -INF , P4 ;  /* 0xff8000000c0c7808 */ /* 0x000fe40002000000 */
[----:B------:R-:W-:Y:S02]  /*4ea0*/  FSEL R13, R13, -INF , P5 ;  /* 0xff8000000d0d7808 */ /* 0x000fe40002800000 */
[C---:B------:R-:W-:Y:S01]  /*4eb0*/  ISETP.GT.AND P4, PT, R51.reuse, 0x19, PT ;  /* 0x000000193300780c */ /* 0x040fe20003f84270 */
[----:B------:R-:W-:Y:S01]  /*4ec0*/  MUFU.TANH R41, R41 ;  /* 0x0000002900297308 */ /* 0x000fe20000002400 */
[----:B------:R-:W-:Y:S02]  /*4ed0*/  ISETP.GT.AND P5, PT, R51, 0x18, PT ;  /* 0x000000183300780c */ /* 0x000fe40003fa4270 */
[----:B------:R-:W-:Y:S02]  /*4ee0*/  FSEL R49, R49, -INF , P6 ;  /* 0xff80000031317808 */ /* 0x000fe40003000000 */
[----:B0-----:R-:W-:Y:S01]  /*4ef0*/  FSEL R52, R52, -INF , P5 ;  /* 0xff80000034347808 */ /* 0x001fe20002800000 */
[----:B------:R-:W-:-:S02]  /*4f00*/  WARPGROUP.DEPBAR.LE gsb0, 0x0 ;  /* 0x00008000000079c5 */ /* 0x000fc40000010000 */
[----:B------:R-:W-:Y:S01]  /*4f10*/  WARPGROUP.ARRIVE ;  /* 0x00000000000079c5 */ /* 0x000fe20000000000 */
[----:B------:R-:W-:Y:S01]  /*4f20*/  FMUL.FTZ R33, R33, UR6 ;  /* 0x0000000621217c20 */ /* 0x000fe20008410000 */
[----:B------:R-:W-:Y:S01]  /*4f30*/  FMUL.FTZ R32, R32, UR6 ;  /* 0x0000000620207c20 */ /* 0x000fe20008410000 */
[----:B------:R-:W-:Y:S01]  /*4f40*/  FMUL.FTZ R34, R34, UR6 ;  /* 0x0000000622227c20 */ /* 0x000fe20008410000 */
[----:B------:R-:W0:Y:S01]  /*4f50*/  MUFU.TANH R44, R44 ;  /* 0x0000002c002c7308 */ /* 0x000e220000002400 */
[----:B------:R-:W-:Y:S01]  /*4f60*/  FSEL R15, R15, -INF , P2 ;  /* 0xff8000000f0f7808 */ /* 0x000fe20001000000 */
[----:B------:R-:W-:Y:S01]  /*4f70*/  HGMMA.64x16x16.F32.BF16 R24, gdesc[UR52], R24, gsb0 ;  /* 0x00200000341879f0 */ /* 0x000fe20008001818 */
[----:B------:R-:W-:Y:S01]  /*4f80*/  ISETP.GT.AND P2, PT, R51, 0x20, PT ;  /* 0x000000203300780c */ /* 0x000fe20003f44270 */
[----:B------:R-:W-:Y:S01]  /*4f90*/  FMUL.FTZ R36, R36, UR6 ;  /* 0x0000000624247c20 */ /* 0x000fe20008410000 */
[----:B------:R-:W-:Y:S01]  /*4fa0*/  FSEL R53, R53, -INF , P4 ;  /* 0xff80000035357808 */ /* 0x000fe20002000000 */
[----:B------:R-:W-:Y:S01]  /*4fb0*/  FMUL.FTZ R37, R37, UR6 ;  /* 0x0000000625257c20 */ /* 0x000fe20008410000 */
[----:B------:R-:W-:Y:S01]  /*4fc0*/  FSEL R20, R20, -INF , P3 ;  /* 0xff80000014147808 */ /* 0x000fe20001800000 */
[----:B------:R1:W-:Y:S01]  /*4fd0*/  MUFU.TANH R4, R33 ;  /* 0x0000002100047308 */ /* 0x0003e20000002400 */
[----:B------:R-:W-:Y:S01]  /*4fe0*/  ISETP.GT.AND P3, PT, R51, 0x21, PT ;  /* 0x000000213300780c */ /* 0x000fe20003f64270 */
[----:B------:R-:W-:Y:S01]  /*4ff0*/  FMUL.FTZ R35, R35, UR6 ;  /* 0x0000000623237c20 */ /* 0x000fe20008410000 */
[----:B------:R-:W-:Y:S01]  /*5000*/  FSEL R21, R21, -INF , P6 ;  /* 0xff80000015157808 */ /* 0x000fe20003000000 */
[----:B------:R-:W-:Y:S01]  /*5010*/  FMUL.FTZ R38, R38, UR6 ;  /* 0x0000000626267c20 */ /* 0x000fe20008410000 */
[----:B------:R-:W-:Y:S01]  /*5020*/  ISETP.GT.AND P6, PT, R51, 0x28, PT ;  /* 0x000000283300780c */ /* 0x000fe20003fc4270 */
[----:B------:R-:W-:-:S02]  /*5030*/  FMUL.FTZ R39, R39, UR6 ;  /* 0x0000000627277c20 */ /* 0x000fc40008410000 */
[----:B------:R2:W-:Y:S01]  /*5040*/  MUFU.TANH R3, R32 ;  /* 0x0000002000037308 */ /* 0x0005e20000002400 */
[----:B-1----:R-:W-:Y:S02]  /*5050*/  FMNMX.FTZ R33, R56, R57, !PT ;  /* 0x0000003938217209 */ /* 0x002fe40007810000 */
[----:B0-----:R-:W-:-:S05]  /*5060*/  FSEL R44, R44, -INF , P6 ;  /* 0xff8000002c2c7808 */ /* 0x001fca0003000000 */
[----:B------:R0:W-:Y:S01]  /*5070*/  MUFU.TANH R50, R34 ;  /* 0x0000002200327308 */ /* 0x0001e20000002400 */
[----:B--2---:R-:W-:-:S04]  /*5080*/  FMNMX.FTZ R32, R60, R33, !PT ;  /* 0x000000213c207209 */ /* 0x004fc80007810000 */
[----:B------:R-:W-:Y:S02]  /*5090*/  FMNMX.FTZ R33, R61, R32, !PT ;  /* 0x000000203d217209 */ /* 0x000fe40007810000 */
[----:B------:R-:W-:Y:S01]  /*50a0*/  FSEL R32, R54, -INF , P5 ;  /* 0xff80000036207808 */ /* 0x000fe20002800000 */
[----:B------:R-:W1:Y:S01]  /*50b0*/  MUFU.TANH R45, R45 ;  /* 0x0000002d002d7308 */ /* 0x000e620000002400 */
[----:B0-----:R-:W-:Y:S02]  /*50c0*/  FMNMX.FTZ R34, R58, R33, !PT ;  /* 0x000000213a227209 */ /* 0x001fe40007810000 */
[----:B------:R-:W-:Y:S02]  /*50d0*/  FSEL R33, R55, -INF , P4 ;  /* 0xff80000037217808 */ /* 0x000fe40002000000 */
[----:B------:R-:W-:Y:S02]  /*50e0*/  FMNMX.FTZ R55, R49, R34, !PT ;  /* 0x0000002231377209 */ /* 0x000fe40007810000 */
[----:B------:R-:W-:Y:S01]  /*50f0*/  ISETP.GT.AND P5, PT, R51, 0x29, PT ;  /* 0x000000293300780c */ /* 0x000fe20003fa4270 */
[----:B------:R-:W-:Y:S01]  /*5100*/  MUFU.TANH R46, R46 ;  /* 0x0000002e002e7308 */ /* 0x000fe20000002400 */
[----:B------:R-:W-:-:S02]  /*5110*/  FMNMX.FTZ R34, R52, R55, !PT ;  /* 0x0000003734227209 */ /* 0x000fc40007810000 */
[----:B------:R-:W-:Y:S02]  /*5120*/  ISETP.GT.AND P4, PT, R51, 0x30, PT ;  /* 0x000000303300780c */ /* 0x000fe40003f84270 */
[----:B------:R-:W-:Y:S02]  /*5130*/  FMNMX.FTZ R55, R53, R34, !PT ;  /* 0x0000002235377209 */ /* 0x000fe40007810000 */
[----:B------:R-:W-:Y:S01]  /*5140*/  FSEL R34, R43, -INF , P3 ;  /* 0xff8000002b227808 */ /* 0x000fe20001800000 */
[----:B------:R-:W0:Y:S01]  /*5150*/  MUFU.TANH R47, R47 ;  /* 0x0000002f002f7308 */ /* 0x000e220000002400 */
[----:B------:R-:W-:Y:S02]  /*5160*/  FSEL R43, R41, -INF , P3 ;  /* 0xff800000292b7808 */ /* 0x000fe40001800000 */
[----:B-1----:R-:W-:Y:S02]  /*5170*/  FSEL R45, R45, -INF , P5 ;  /* 0xff8000002d2d7808 */ /* 0x002fe40002800000 */
[----:B------:R-:W-:Y:S01]  /*5180*/  ISETP.GT.AND P3, PT, R51, 0x31, PT ;  /* 0x000000313300780c */ /* 0x000fe20003f64270 */
[----:B------:R-:W-:-:S02]  /*5190*/  WARPGROUP.DEPBAR.LE gsb0, 0x0 ;  /* 0x00008000000079c5 */ /* 0x000fc40000010000 */
[----:B------:R-:W-:Y:S01]  /*51a0*/  FMUL.FTZ R48, R24, UR6 ;  /* 0x0000000618307c20 */ /* 0x000fe20008410000 */
[----:B------:R-:W-:Y:S01]  /*51b0*/  FSEL R24, R42, -INF , P2 ;  /* 0xff8000002a187808 */ /* 0x000fe20001000000 */
[----:B------:R-:W1:Y:S01]  /*51c0*/  MUFU.TANH R36, R36 ;  /* 0x0000002400247308 */ /* 0x000e620000002400 */
[----:B------:R-:W-:Y:S01]  /*51d0*/  FSEL R42, R40, -INF , P2 ;  /* 0xff800000282a7808 */ /* 0x000fe20001000000 */
[----:B------:R-:W-:Y:S01]  /*51e0*/  FMUL.FTZ R40, R25, UR6 ;  /* 0x0000000619287c20 */ /* 0x000fe20008410000 */
[----:B------:R-:W-:Y:S01]  /*51f0*/  FMUL.FTZ R41, R28, UR6 ;  /* 0x000000061c297c20 */ /* 0x000fe20008410000 */
[----:B------:R-:W-:Y:S01]  /*5200*/  ISETP.GT.AND P2, PT, R51, 0x38, PT ;  /* 0x000000383300780c */ /* 0x000fe20003f44270 */
[----:B------:R-:W-:Y:S01]  /*5210*/  FMUL.FTZ R27, R27, UR6 ;  /* 0x000000061b1b7c20 */ /* 0x000fe20008410000 */
[----:B------:R-:W-:Y:S01]  /*5220*/  FMNMX.FTZ R54, R42, R55, !PT ;  /* 0x000000372a367209 */ /* 0x000fe20007810000 */
[----:B------:R-:W-:Y:S01]  /*5230*/  FMUL.FTZ R26, R26, UR6 ;  /* 0x000000061a1a7c20 */ /* 0x000fe20008410000 */
[----:B------:R-:W2:Y:S01]  /*5240*/  MUFU.TANH R37, R37 ;  /* 0x0000002500257308 */ /* 0x000ea20000002400 */
[----:B0-----:R-:W-:Y:S01]  /*5250*/  FSEL R28, R47, -INF , P5 ;  /* 0xff8000002f1c7808 */ /* 0x001fe20002800000 */
[----:B------:R-:W-:Y:S01]  /*5260*/  FMUL.FTZ R30, R30, UR6 ;  /* 0x000000061e1e7c20 */ /* 0x000fe20008410000 */
[----:B------:R-:W-:Y:S01]  /*5270*/  FMNMX.FTZ R25, R43, R54, !PT ;  /* 0x000000362b197209 */ /* 0x000fe20007810000 */
[----:B------:R-:W-:Y:S01]  /*5280*/  FMUL.FTZ R31, R31, UR6 ;  /* 0x000000061f1f7c20 */ /* 0x000fe20008410000 */
[----:B------:R-:W-:Y:S01]  /*5290*/  ISETP.GT.AND P5, PT, R51, 0x40, PT ;  /* 0x000000403300780c */ /* 0x000fe20003fa4270 */
[----:B------:R0:W-:Y:S01]  /*52a0*/  @!P1 SYNCS.ARRIVE.TRANS64.RED.A1T0 RZ, [R0+URZ], RZ ;  /* 0x000000ff00ff99a7 */ /* 0x0001e2000810043f */
[----:B------:R-:W-:Y:S01]  /*52b0*/  FMNMX.FTZ R54, R44, R25, !PT ;  /* 0x000000192c367209 */ /* 0x000fe20007810000 */
[----:B------:R-:W3:Y:S01]  /*52c0*/  MUFU.TANH R48, R48 ;  /* 0x0000003000307308 */ /* 0x000ee20000002400 */
[----:B------:R-:W-:-:S02]  /*52d0*/  FSEL R25, R46, -INF , P6 ;  /* 0xff8000002e197808 */ /* 0x000fc40003000000 */
[----:B------:R-:W-:Y:S02]  /*52e0*/  FSEL R46, R3, -INF , P4 ;  /* 0xff800000032e7808 */ /* 0x000fe40002000000 */
[----:B------:R-:W-:Y:S02]  /*52f0*/  FMNMX.FTZ R3, R45, R54, !PT ;  /* 0x000000362d037209 */ /* 0x000fe40007810000 */
[----:B------:R-:W-:Y:S01]  /*5300*/  FSEL R54, R4, -INF , P3 ;  /* 0xff80000004367808 */ /* 0x000fe20001800000 */
[----:B------:R-:W4:Y:S01]  /*5310*/  MUFU.TANH R35, R35 ;  /* 0x0000002300237308 */ /* 0x000f220000002400 */
[----:B------:R-:W-:Y:S01]  /*5320*/  FMNMX.FTZ R55, R46, R3, !PT ;  /* 0x000000032e377209 */ /* 0x000fe20007810000 */
[----:B------:R-:W-:Y:S01]  /*5330*/  FMUL.FTZ R3, R29, UR6 ;  /* 0x000000061d037c20 */ /* 0x000fe20008410000 */
[----:B------:R-:W-:Y:S01]  /*5340*/  ISETP.GT.AND P6, PT, R51, 0x39, PT ;  /* 0x000000393300780c */ /* 0x000fe20003fc4270 */
[----:B------:R-:W-:Y:S01]  /*5350*/  UIADD3 UR6, UR60, -0x2, URZ ;  /* 0xfffffffe3c067890 */ /* 0x000fe2000fffe03f */
[----:B-1----:R-:W-:-:S02]  /*5360*/  FSEL R47, R36, -INF , P2 ;  /* 0xff800000242f7808 */ /* 0x002fc40001000000 */
[----:B------:R-:W-:Y:S01]  /*5370*/  FMNMX.FTZ R4, R54, R55, !PT ;  /* 0x0000003736047209 */ /* 0x000fe20007810000 */
[----:B------:R-:W1:Y:S01]  /*5380*/  MUFU.TANH R40, R40 ;  /* 0x0000002800287308 */ /* 0x000e620000002400 */
[----:B--2---:R-:W-:Y:S01]  /*5390*/  FSEL R37, R37, -INF , P6 ;  /* 0xff80000025257808 */ /* 0x004fe20003000000 */
[----:B------:R-:W-:Y:S01]  /*53a0*/  UISETP.GE.AND UP0, UPT, UR6, UR7, UPT ;  /* 0x000000070600728c */ /* 0x000fe2000bf06270 */
[----:B------:R-:W-:Y:S02]  /*53b0*/  FMNMX.FTZ R4, R47, R4, !PT ;  /* 0x000000042f047209 */ /* 0x000fe40007810000 */
[----:B------:R-:W-:Y:S02]  /*53c0*/  FSEL R29, R50, -INF , P4 ;  /* 0xff800000321d7808 */ /* 0x000fe40002000000 */
[----:B------:R-:W-:Y:S01]  /*53d0*/  ISETP.GT.AND P4, PT, R51, 0x41, PT ;  /* 0x000000413300780c */ /* 0x000fe20003f84270 */
[----:B------:R-:W2:Y:S01]  /*53e0*/  MUFU.TANH R38, R38 ;  /* 0x0000002600267308 */ /* 0x000ea20000002400 */
[----:B---3--:R-:W-:-:S02]  /*53f0*/  FSEL R48, R48, -INF , P5 ;  /* 0xff80000030307808 */ /* 0x008fc40002800000 */
[----:B------:R-:W-:Y:S02]  /*5400*/  FMNMX.FTZ R55, R37, R4, !PT ;  /* 0x0000000425377209 */ /* 0x000fe40007810000 */
[----:B----4-:R-:W-:Y:S02]  /*5410*/  FSEL R35, R35, -INF , P3 ;  /* 0xff80000023237808 */ /* 0x010fe40001800000 */
[----:B------:R-:W-:Y:S01]  /*5420*/  ISETP.GT.AND P3, PT, R51, 0x48, PT ;  /* 0x000000483300780c */ /* 0x000fe20003f64270 */
[----:B------:R-:W3:Y:S01]  /*5430*/  MUFU.TANH R41, R41 ;  /* 0x0000002900297308 */ /* 0x000ee20000002400 */
[----:B-1----:R-:W-:Y:S02]  /*5440*/  FSEL R40, R40, -INF , P4 ;  /* 0xff80000028287808 */ /* 0x002fe40002000000 */
[----:B------:R-:W-:-:S04]  /*5450*/  FMNMX.FTZ R55, R48, R55, !PT ;  /* 0x0000003730377209 */ /* 0x000fc80007810000 */
[----:B------:R-:W-:Y:S01]  /*5460*/  FMNMX.FTZ R4, R40, R55, !PT ;  /* 0x0000003728047209 */ /* 0x000fe20007810000 */
[----:B------:R-:W1:Y:S01]  /*5470*/  MUFU.TANH R3, R3 ;  /* 0x0000000300037308 */ /* 0x000e620000002400 */
[----:B--2---:R-:W-:Y:S02]  /*5480*/  FSEL R36, R38, -INF , P2 ;  /* 0xff80000026247808 */ /* 0x004fe40001000000 */
[----:B------:R-:W-:-:S05]  /*5490*/  ISETP.GT.AND P2, PT, R51, 0x49, PT ;  /* 0x000000493300780c */ /* 0x000fca0003f44270 */
[----:B------:R-:W2:Y:S01]  /*54a0*/  MUFU.TANH R39, R39 ;  /* 0x0000002700277308 */ /* 0x000ea20000002400 */
[----:B---3--:R-:W-:-:S07]  /*54b0*/  FSEL R41, R41, -INF , P3 ;  /* 0xff80000029297808 */ /* 0x008fce0001800000 */
[----:B------:R-:W3:Y:S01]  /*54c0*/  MUFU.TANH R26, R26 ;  /* 0x0000001a001a7308 */ /* 0x000ee20000002400 */
[----:B-1----:R-:W-:Y:S02]  /*54d0*/  FSEL R50, R3, -INF , P2 ;  /* 0xff80000003327808 */ /* 0x002fe40001000000 */
[----:B------:R-:W-:-:S04]  /*54e0*/  FMNMX.FTZ R3, R41, R4, !PT ;  /* 0x0000000429037209 */ /* 0x000fc80007810000 */
[----:B------:R-:W-:Y:S01]  /*54f0*/  FMNMX.FTZ R3, R50, R3, !PT ;  /* 0x0000000332037209 */ /* 0x000fe20007810000 */
[----:B------:R-:W1:Y:S01]  /*5500*/  MUFU.TANH R30, R30 ;  /* 0x0000001e001e7308 */ /* 0x000e620000002400 */
[----:B--2---:R-:W-:-:S03]  /*5510*/  FSEL R39, R39, -INF , P6 ;  /* 0xff80000027277808 */ /* 0x004fc60003000000 */
[----:B------:R-:W2:Y:S04]  /*5520*/  SHFL.BFLY PT, R4, R3, 0x2, 0x1f ;  /* 0x0c401f0003047f89 */ /* 0x000ea800000e0000 */
[----:B------:R-:W4:Y:S01]  /*5530*/  MUFU.TANH R31, R31 ;  /* 0x0000001f001f7308 */ /* 0x000f220000002400 */
[----:B---3--:R-:W-:Y:S02]  /*5540*/  FSEL R26, R26, -INF , P5 ;  /* 0xff8000001a1a7808 */ /* 0x008fe40002800000 */
[----:B-1----:R-:W-:Y:S02]  /*5550*/  FSEL R30, R30, -INF , P3 ;  /* 0xff8000001e1e7808 */ /* 0x002fe40001800000 */
[----:B----4-:R-:W-:Y:S02]  /*5560*/  FSEL R31, R31, -INF , P2 ;  /* 0xff8000001f1f7808 */ /* 0x010fe40001000000 */
[----:B--2---:R-:W-:-:S02]  /*5570*/  FMNMX.FTZ R38, R3, R4, !PT ;  /* 0x0000000403267209 */ /* 0x004fc40007810000 */
[----:B------:R1:W2:Y:S03]  /*5580*/  MUFU.TANH R3, R27 ;  /* 0x0000001b00037308 */ /* 0x0002a60000002400 */
[----:B------:R-:W3:Y:S02]  /*5590*/  SHFL.BFLY PT, R51, R38, 0x1, 0x1f ;  /* 0x0c201f0026337f89 */ /* 0x000ee400000e0000 */
[----:B---3--:R-:W-:-:S04]  /*55a0*/  FMNMX.FTZ R4, R38, R51, !PT ;  /* 0x0000003326047209 */ /* 0x008fc80007810000 */
[C---:B------:R-:W-:Y:S01]  /*55b0*/  FSETP.NEU.FTZ.AND P0, PT, R4.reuse, -INF , PT ;  /* 0xff8000000400780b */ /* 0x040fe20003f1d000 */
[----:B------:R-:W-:-:S05]  /*55c0*/  FMUL.FTZ R51, R4, UR10 ;  /* 0x0000000a04337c20 */ /* 0x000fca0008410000 */
[----:B------:R-:W-:Y:S02]  /*55d0*/  FSEL R55, R51, RZ, P0 ;  /* 0x000000ff33377208 */ /* 0x000fe40000000000 */
[----:B------:R-:W-:Y:S02]  /*55e0*/  FMNMX.FTZ R51, R2, R13, !PT ;  /* 0x0000000d02337209 */ /* 0x000fe40007810000 */
[----:B------:R-:W-:Y:S01]  /*55f0*/  ISETP.NE.AND P0, PT, R64, RZ, PT ;  /* 0x000000ff4000720c */ /* 0x000fe20003f05270 */
[--C-:B------:R-:W-:Y:S01]  /*5600*/  FFMA.FTZ R208, R56, UR10, -R55.reuse ;  /* 0x0000000a38d07c23 */ /* 0x100fe20008010837 */
[----:B------:R-:W-:Y:S01]  /*5610*/  FMNMX.FTZ R38, R12, R51, !PT ;  /* 0x000000330c267209 */ /* 0x000fe20007810000 */
[--C-:B------:R-:W-:Y:S01]  /*5620*/  FFMA.FTZ R57, R57, UR10, -R55.reuse ;  /* 0x0000000a39397c23 */ /* 0x100fe20008010837 */
[--C-:B------:R-:W-:Y:S01]  /*5630*/  FFMA.FTZ R37, R37, UR10, -R55.reuse ;  /* 0x0000000a25257c23 */ /* 0x100fe20008010837 */
[--C-:B------:R-:W-:Y:S01]  /*5640*/  FFMA.FTZ R210, R60, UR10, -R55.reuse ;  /* 0x0000000a3cd27c23 */ /* 0x100fe20008010837 */
[----:B------:R-:W-:Y:S01]  /*5650*/  FMNMX.FTZ R51, R15, R38, !PT ;  /* 0x000000260f337209 */ /* 0x000fe20007810000 */
[----:B------:R-:W-:Y:S01]  /*5660*/  MUFU.EX2 R208, R208 ;  /* 0x000000d000d07308 */ /* 0x000fe20000000800 */
[--C-:B------:R-:W-:Y:S01]  /*5670*/  FFMA.FTZ R61, R61, UR10, -R55.reuse ;  /* 0x0000000a3d3d7c23 */ /* 0x100fe20008010837 */
        /* <DEDUP_REMOVED lines=13> */
[----:B-1----:R-:W-:Y:S01]  /*5750*/  FMNMX.FTZ R27, R33, R38, !PT ;  /* 0x00000026211b7209 */ /* 0x002fe20007810000 */
[----:B------:R-:W-:Y:S01]  /*5760*/  MUFU.EX2 R210, R210 ;  /* 0x000000d200d27308 */ /* 0x000fe20000000800 */
[--C-:B------:R-:W-:Y:S01]  /*5770*/  FFMA.FTZ R54, R54, UR10, -R55.reuse ;  /* 0x0000000a36367c23 */ /* 0x100fe20008010837 */
[--C-:B------:R-:W-:Y:S01]  /*5780*/  FFMA.FTZ R47, R47, UR10, -R55.reuse ;  /* 0x0000000a2f2f7c23 */ /* 0x100fe20008010837 */
[----:B------:R-:W-:Y:S01]  /*5790*/  FMNMX.FTZ R27, R24, R27, !PT ;  /* 0x0000001b181b7209 */ /* 0x000fe20007810000 */
[--C-:B------:R-:W-:Y:S01]  /*57a0*/  FFMA.FTZ R48, R48, UR10, -R55.reuse ;  /* 0x0000000a30307c23 */ /* 0x100fe20008010837 */
[--C-:B------:R-:W-:Y:S01]  /*57b0*/  FFMA.FTZ R41, R41, UR10, -R55.reuse ;  /* 0x0000000a29297c23 */ /* 0x100fe20008010837 */
[----:B------:R-:W-:Y:S01]  /*57c0*/  FFMA.FTZ R50, R50, UR10, -R55 ;  /* 0x0000000a32327c23 */ /* 0x000fe20008010837 */
[----:B------:R-:W-:Y:S01]  /*57d0*/  FMNMX.FTZ R38, R34, R27, !PT ;  /* 0x0000001b22267209 */ /* 0x000fe20007810000 */
[----:B------:R-:W-:Y:S01]  /*57e0*/  MUFU.EX2 R61, R61 ;  /* 0x0000003d003d7308 */ /* 0x000fe20000000800 */
[----:B------:R-:W-:-:S02]  /*57f0*/  IMAD.MOV.U32 R64, RZ, RZ, R151 ;  /* 0x000000ffff407224 */ /* 0x000fc400078e0097 */
[----:B------:R-:W-:Y:S01]  /*5800*/  FMNMX.FTZ R51, R25, R38, !PT ;  /* 0x0000002619337209 */ /* 0x000fe20007810000 */
[----:B------:R-:W-:-:S03]  /*5810*/  IMAD.MOV.U32 R60, RZ, RZ, R151 ;  /* 0x000000ffff3c7224 */ /* 0x000fc600078e0097 */
[----:B------:R-:W-:Y:S01]  /*5820*/  FMNMX.FTZ R38, R28, R51, !PT ;  /* 0x000000331c267209 */ /* 0x000fe20007810000 */
[----:B------:R-:W-:Y:S03]  /*5830*/  MUFU.EX2 R27, R57 ;  /* 0x00000039001b7308 */ /* 0x000fe60000000800 */
[----:B------:R-:W-:-:S04]  /*5840*/  FMNMX.FTZ R38, R29, R38, !PT ;  /* 0x000000261d267209 */ /* 0x000fc80007810000 */
[----:B------:R-:W-:Y:S01]  /*5850*/  FMNMX.FTZ R51, R35, R38, !PT ;  /* 0x0000002623337209 */ /* 0x000fe20007810000 */
[----:B------:R-:W-:Y:S03]  /*5860*/  MUFU.EX2 R58, R58 ;  /* 0x0000003a003a7308 */ /* 0x000fe60000000800 */
[----:B------:R-:W-:-:S04]  /*5870*/  FMNMX.FTZ R38, R36, R51, !PT ;  /* 0x0000003324267209 */ /* 0x000fc80007810000 */
[----:B------:R-:W-:Y:S01]  /*5880*/  FMNMX.FTZ R51, R39, R38, !PT ;  /* 0x0000002627337209 */ /* 0x000fe20007810000 */
[----:B------:R-:W1:Y:S01]  /*5890*/  MUFU.EX2 R49, R49 ;  /* 0x0000003100317308 */ /* 0x000e620000000800 */
[----:B--2---:R-:W-:Y:S02]  /*58a0*/  FSEL R38, R3, -INF , P4 ;  /* 0xff80000003267808 */ /* 0x004fe40002000000 */
[----:B------:R-:W-:-:S04]  /*58b0*/  FMNMX.FTZ R51, R26, R51, !PT ;  /* 0x000000331a337209 */ /* 0x000fc80007810000 */
[----:B------:R-:W-:Y:S01]  /*58c0*/  FMNMX.FTZ R51, R38, R51, !PT ;  /* 0x0000003326337209 */ /* 0x000fe20007810000 */
[----:B------:R-:W-:Y:S03]  /*58d0*/  MUFU.EX2 R200, R43 ;  /* 0x0000002b00c87308 */ /* 0x000fe60000000800 */
[----:B------:R-:W-:Y:S01]  /*58e0*/  FMNMX.FTZ R56, R30, R51, !PT ;  /* 0x000000331e387209 */ /* 0x000fe20007810000 */
[----:B------:R-:W-:-:S03]  /*58f0*/  FFMA.FTZ R51, R42, UR10, -R55 ;  /* 0x0000000a2a337c23 */ /* 0x000fc60008010837 */
[----:B------:R-:W-:Y:S01]  /*5900*/  FMNMX.FTZ R56, R31, R56, !PT ;  /* 0x000000381f387209 */ /* 0x000fe20007810000 */
[----:B------:R-:W-:Y:S01]  /*5910*/  MUFU.EX2 R52, R52 ;  /* 0x0000003400347308 */ /* 0x000fe20000000800 */
[----:B-1----:R-:W-:-:S03]  /*5920*/  F2FP.BF16.F32.PACK_AB R204, R49, R58 ;  /* 0x0000003a31cc723e */ /* 0x002fc600000010ff */
[----:B------:R-:W1:Y:S04]  /*5930*/  SHFL.BFLY PT, R3, R56, 0x2, 0x1f ;  /* 0x0c401f0038037f89 */ /* 0x000e6800000e0000 */
[----:B------:R-:W-:Y:S08]  /*5940*/  MUFU.EX2 R43, R40 ;  /* 0x00000028002b7308 */ /* 0x000ff00000000800 */
[----:B------:R-:W2:Y:S08]  /*5950*/  MUFU.EX2 R53, R53 ;  /* 0x0000003500357308 */ /* 0x000eb00000000800 */
[----:B------:R-:W-:Y:S01]  /*5960*/  MUFU.EX2 R51, R51 ;  /* 0x0000003300337308 */ /* 0x000fe20000000800 */
[----:B-1----:R-:W-:Y:S01]  /*5970*/  FMNMX.FTZ R42, R56, R3, !PT ;  /* 0x00000003382a7209 */ /* 0x002fe20007810000 */
[----:B------:R-:W-:-:S06]  /*5980*/  IMAD.MOV.U32 R56, RZ, RZ, R151 ;  /* 0x000000ffff387224 */ /* 0x000fcc00078e0097 */
[----:B------:R-:W-:Y:S01]  /*5990*/  MUFU.EX2 R44, R44 ;  /* 0x0000002c002c7308 */ /* 0x000fe20000000800 */
[----:B------:R-:W1:Y:S01]  /*59a0*/  SHFL.BFLY PT, R3, R42, 0x1, 0x1f ;  /* 0x0c201f002a037f89 */ /* 0x000e6200000e0000 */
[----:B--2---:R-:W-:-:S06]  /*59b0*/  F2FP.BF16.F32.PACK_AB R206, R53, R52 ;  /* 0x0000003435ce723e */ /* 0x004fcc00000010ff */
[----:B------:R-:W2:Y:S08]  /*59c0*/  MUFU.EX2 R45, R45 ;  /* 0x0000002d002d7308 */ /* 0x000eb00000000800 */
[----:B------:R-:W-:Y:S08]  /*59d0*/  MUFU.EX2 R46, R46 ;  /* 0x0000002e002e7308 */ /* 0x000ff00000000800 */
[----:B------:R3:W-:Y:S01]  /*59e0*/  MUFU.EX2 R57, R54 ;  /* 0x0000003600397308 */ /* 0x0007e20000000800 */
[----:B-1----:R-:W-:-:S02]  /*59f0*/  FMNMX.FTZ R3, R42, R3, !PT ;  /* 0x000000032a037209 */ /* 0x002fc40007810000 */
[----:B--2---:R-:W-:Y:S02]  /*5a00*/  F2FP.BF16.F32.PACK_AB R202, R45, R44 ;  /* 0x0000002c2dca723e */ /* 0x004fe400000010ff */
[C---:B------:R-:W-:Y:S01]  /*5a10*/  FSETP.NEU.FTZ.AND P2, PT, R3.reuse, -INF , PT ;  /* 0xff8000000300780b */ /* 0x040fe20003f5d000 */
[----:B------:R-:W-:Y:S02]  /*5a20*/  FMUL.FTZ R42, R3, UR10 ;  /* 0x0000000a032a7c20 */ /* 0x000fe40008410000 */
[----:B------:R-:W-:Y:S01]  /*5a30*/  MUFU.EX2 R47, R47 ;  /* 0x0000002f002f7308 */ /* 0x000fe20000000800 */
[----:B---3--:R-:W-:Y:S02]  /*5a40*/  IMAD.MOV.U32 R54, RZ, RZ, R151 ;  /* 0x000000ffff367224 */ /* 0x008fe400078e0097 */
[----:B------:R-:W-:Y:S02]  /*5a50*/  FSEL R37, R42, RZ, P2 ;  /* 0x000000ff2a257208 */ /* 0x000fe40001000000 */
[----:B------:R-:W-:-:S03]  /*5a60*/  PLOP3.LUT P2, PT, PT, PT, UP0, 0x80, 0x0 ;  /* 0x000000000000781c */ /* 0x000fc60003f4f008 */
[--C-:B------:R-:W-:Y:S01]  /*5a70*/  FFMA.FTZ R2, R2, UR10, -R37.reuse ;  /* 0x0000000a02027c23 */ /* 0x100fe20008010825 */
[--C-:B------:R-:W-:Y:S01]  /*5a80*/  FFMA.FTZ R13, R13, UR10, -R37.reuse ;  /* 0x0000000a0d0d7c23 */ /* 0x100fe20008010825 */
[--C-:B------:R-:W-:Y:S01]  /*5a90*/  FFMA.FTZ R12, R12, UR10, -R37.reuse ;  /* 0x0000000a0c0c7c23 */ /* 0x100fe20008010825 */
[--C-:B------:R-:W-:Y:S01]  /*5aa0*/  FFMA.FTZ R15, R15, UR10, -R37.reuse ;  /* 0x0000000a0f0f7c23 */ /* 0x100fe20008010825 */
[--C-:B------:R-:W-:Y:S01]  /*5ab0*/  FFMA.FTZ R20, R20, UR10, -R37.reuse ;  /* 0x0000000a14147c23 */ /* 0x100fe20008010825 */
[----:B------:R1:W-:Y:S01]  /*5ac0*/  MUFU.EX2 R209, R13 ;  /* 0x0000000d00d17308 */ /* 0x0003e20000000800 */
[--C-:B------:R-:W-:Y:S01]  /*5ad0*/  FFMA.FTZ R21, R21, UR10, -R37.reuse ;  /* 0x0000000a15157c23 */ /* 0x100fe20008010825 */
[--C-:B------:R-:W-:Y:S01]  /*5ae0*/  FFMA.FTZ R32, R32, UR10, -R37.reuse ;  /* 0x0000000a20207c23 */ /* 0x100fe20008010825 */
[--C-:B------:R-:W-:Y:S01]  /*5af0*/  FFMA.FTZ R33, R33, UR10, -R37.reuse ;  /* 0x0000000a21217c23 */ /* 0x100fe20008010825 */
[--C-:B------:R-:W-:Y:S01]  /*5b00*/  FFMA.FTZ R24, R24, UR10, -R37.reuse ;  /* 0x0000000a18187c23 */ /* 0x100fe20008010825 */
[--C-:B------:R-:W-:Y:S01]  /*5b10*/  FFMA.FTZ R34, R34, UR10, -R37.reuse ;  /* 0x0000000a22227c23 */ /* 0x100fe20008010825 */
[--C-:B------:R-:W-:Y:S01]  /*5b20*/  FFMA.FTZ R25, R25, UR10, -R37.reuse ;  /* 0x0000000a19197c23 */ /* 0x100fe20008010825 */
[----:B------:R-:W-:Y:S01]  /*5b30*/  FFMA.FTZ R28, R28, UR10, -R37 ;  /* 0x0000000a1c1c7c23 */ /* 0x000fe20008010825 */
[----:B------:R-:W2:Y:S01]  /*5b40*/  MUFU.EX2 R2, R2 ;  /* 0x0000000200027308 */ /* 0x000ea20000000800 */
[----:B-1----:R-:W-:Y:S01]  /*5b50*/  FADD.FTZ R13, R208, R27 ;  /* 0x0000001bd00d7221 */ /* 0x002fe20000010000 */
[--C-:B------:R-:W-:Y:S01]  /*5b60*/  FFMA.FTZ R29, R29, UR10, -R37.reuse ;  /* 0x0000000a1d1d7c23 */ /* 0x100fe20008010825 */
[--C-:B------:R-:W-:Y:S01]  /*5b70*/  FFMA.FTZ R35, R35, UR10, -R37.reuse ;  /* 0x0000000a23237c23 */ /* 0x100fe20008010825 */
[----:B------:R-:W-:Y:S01]  /*5b80*/  FFMA.FTZ R36, R36, UR10, -R37 ;  /* 0x0000000a24247c23 */ /* 0x000fe20008010825 */
[----:B------:R-:W-:Y:S01]  /*5b90*/  FADD.FTZ R40, R210, R13 ;  /* 0x0000000dd2287221 */ /* 0x000fe20000010000 */
[--C-:B------:R-:W-:Y:S01]  /*5ba0*/  FFMA.FTZ R39, R39, UR10, -R37.reuse ;  /* 0x0000000a27277c23 */ /* 0x100fe20008010825 */
[--C-:B------:R-:W-:Y:S01]  /*5bb0*/  FFMA.FTZ R26, R26, UR10, -R37.reuse ;  /* 0x0000000a1a1a7c23 */ /* 0x100fe20008010825 */
[----:B------:R-:W1:Y:S01]  /*5bc0*/  MUFU.EX2 R12, R12 ;  /* 0x0000000c000c7308 */ /* 0x000e620000000800 */
[----:B------:R-:W-:Y:S01]  /*5bd0*/  FADD.FTZ R13, R61, R40 ;  /* 0x000000283d0d7221 */ /* 0x000fe20000010000 */
[----:B------:R-:W-:Y:S01]  /*5be0*/  F2FP.BF16.F32.PACK_AB R208, R27, R208 ;  /* 0x000000d01bd0723e */ /* 0x000fe200000010ff */
[--C-:B------:R-:W-:Y:S01]  /*5bf0*/  FFMA.FTZ R38, R38, UR10, -R37.reuse ;  /* 0x0000000a26267c23 */ /* 0x100fe20008010825 */
[----:B------:R-:W-:Y:S01]  /*5c00*/  FFMA.FTZ R30, R30, UR10, -R37 ;  /* 0x0000000a1e1e7c23 */ /* 0x000fe20008010825 */
[----:B------:R-:W-:Y:S01]  /*5c10*/  FADD.FTZ R40, R58, R13 ;  /* 0x0000000d3a287221 */ /* 0x000fe20000010000 */
[----:B------:R-:W-:Y:S01]  /*5c20*/  FFMA.FTZ R31, R31, UR10, -R37 ;  /* 0x0000000a1f1f7c23 */ /* 0x000fe20008010825 */
[----:B------:R-:W-:Y:S01]  /*5c30*/  F2FP.BF16.F32.PACK_AB R210, R61, R210 ;  /* 0x000000d23dd2723e */ /* 0x000fe200000010ff */
[----:B------:R-:W3:Y:S01]  /*5c40*/  MUFU.EX2 R15, R15 ;  /* 0x0000000f000f7308 */ /* 0x000ee20000000800 */
[----:B--2---:R-:W-:Y:S01]  /*5c50*/  FADD.FTZ R13, R2, R209 ;  /* 0x000000d1020d7221 */ /* 0x004fe20000010000 */
[----:B------:R-:W-:Y:S01]  /*5c60*/  FADD.FTZ R55, R49, R40 ;  /* 0x0000002831377221 */ /* 0x000fe20000010000 */
[----:B------:R-:W-:Y:S01]  /*5c70*/  F2FP.BF16.F32.PACK_AB R196, R57, R46 ;  /* 0x0000002e39c4723e */ /* 0x000fe200000010ff */
[----:B------:R-:W-:Y:S01]  /*5c80*/  IMAD.MOV.U32 R61, RZ, RZ, R151 ;  /* 0x000000ffff3d7224 */ /* 0x000fe200078e0097 */
[----:B------:R-:W-:Y:S01]  /*5c90*/  F2FP.BF16.F32.PACK_AB R209, R209, R2 ;  /* 0x00000002d1d1723e */ /* 0x000fe200000010ff */
[----:B------:R-:W-:Y:S01]  /*5ca0*/  FADD.FTZ R42, R52, R55 ;  /* 0x00000037342a7221 */ /* 0x000fe20000010000 */
[----:B------:R-:W-:Y:S01]  /*5cb0*/  IMAD.MOV.U32 R2, RZ, RZ, 0x3f800000 ;  /* 0x3f800000ff027424 */ /* 0x000fe200078e00ff */
[----:B------:R-:W2:Y:S01]  /*5cc0*/  MUFU.EX2 R20, R20 ;  /* 0x0000001400147308 */ /* 0x000ea20000000800 */
[----:B-1----:R-:W-:Y:S01]  /*5cd0*/  FADD.FTZ R40, R12, R13 ;  /* 0x0000000d0c287221 */ /* 0x002fe20000010000 */
[----:B------:R-:W-:Y:S01]  /*5ce0*/  FADD.FTZ R42, R53, R42 ;  /* 0x0000002a352a7221 */ /* 0x000fe20000010000 */
[----:B------:R-:W-:-:S02]  /*5cf0*/  IMAD.MOV.U32 R58, RZ, RZ, R151 ;  /* 0x000000ffff3a7224 */ /* 0x000fc400078e0097 */
[--C-:B------:R-:W-:Y:S02]  /*5d00*/  IMAD.MOV.U32 R53, RZ, RZ, R151.reuse ;  /* 0x000000ffff357224 */ /* 0x100fe400078e0097 */
[----:B------:R-:W-:Y:S01]  /*5d10*/  FADD.FTZ R55, R51, R42 ;  /* 0x0000002a33377221 */ /* 0x000fe20000010000 */
[----:B------:R-:W-:Y:S01]  /*5d20*/  IMAD.MOV.U32 R52, RZ, RZ, R151 ;  /* 0x000000ffff347224 */ /* 0x000fe200078e0097 */
[----:B------:R-:W1:Y:S01]  /*5d30*/  MUFU.EX2 R21, R21 ;  /* 0x0000001500157308 */ /* 0x000e620000000800 */
[C---:B---3--:R-:W-:Y:S01]  /*5d40*/  FADD.FTZ R13, R15.reuse, R40 ;  /* 0x000000280f0d7221 */ /* 0x048fe20000010000 */
[C---:B------:R-:W-:Y:S01]  /*5d50*/  FADD.FTZ R55, R200.reuse, R55 ;  /* 0x00000037c8377221 */ /* 0x040fe20000010000 */
[----:B------:R-:W-:Y:S01]  /*5d60*/  F2FP.BF16.F32.PACK_AB R211, R15, R12 ;  /* 0x0000000c0fd3723e */ /* 0x000fe200000010ff */
[----:B------:R-:W-:Y:S01]  /*5d70*/  IMAD.MOV.U32 R49, RZ, RZ, R151 ;  /* 0x000000ffff317224 */ /* 0x000fe200078e0097 */
[----:B------:R-:W-:Y:S01]  /*5d80*/  F2FP.BF16.F32.PACK_AB R200, R200, R51 ;  /* 0x00000033c8c8723e */ /* 0x000fe200000010ff */
[----:B0-----:R-:W-:Y:S01]  /*5d90*/  FADD.FTZ R0, R44, R55 ;  /* 0x000000372c007221 */ /* 0x001fe20000010000 */
[----:B------:R-:W-:Y:S01]  /*5da0*/  IMAD.MOV.U32 R55, RZ, RZ, R151 ;  /* 0x000000ffff377224 */ /* 0x000fe200078e0097 */
[----:B------:R-:W0:Y:S01]  /*5db0*/  MUFU.EX2 R32, R32 ;  /* 0x0000002000207308 */ /* 0x000e220000000800 */
[----:B--2---:R-:W-:Y:S01]  /*5dc0*/  FADD.FTZ R40, R20, R13 ;  /* 0x0000000d14287221 */ /* 0x004fe20000010000 */
[----:B------:R-:W-:-:S02]  /*5dd0*/  IMAD.MOV.U32 R51, RZ, RZ, R151 ;  /* 0x000000ffff337224 */ /* 0x000fc400078e0097 */
[--C-:B------:R-:W-:Y:S02]  /*5de0*/  IMAD.MOV.U32 R44, RZ, RZ, R151.reuse ;  /* 0x000000ffff2c7224 */ /* 0x100fe400078e0097 */
[--C-:B------:R-:W-:Y:S02]  /*5df0*/  IMAD.MOV.U32 R42, RZ, RZ, R151.reuse ;  /* 0x000000ffff2a7224 */ /* 0x100fe400078e0097 */
[----:B------:R-:W2:Y:S01]  /*5e00*/  MUFU.EX2 R33, R33 ;  /* 0x0000002100217308 */ /* 0x000ea20000000800 */
[C---:B-1----:R-:W-:Y:S01]  /*5e10*/  FADD.FTZ R13, R21.reuse, R40 ;  /* 0x00000028150d7221 */ /* 0x042fe20000010000 */
[----:B------:R-:W-:Y:S01]  /*5e20*/  F2FP.BF16.F32.PACK_AB R205, R21, R20 ;  /* 0x0000001415cd723e */ /* 0x000fe200000010ff */
[----:B------:R-:W-:-:S05]  /*5e30*/  IMAD.MOV.U32 R37, RZ, RZ, R151 ;  /* 0x000000ffff257224 */ /* 0x000fca00078e0097 */
[----:B------:R-:W1:Y:S01]  /*5e40*/  MUFU.EX2 R24, R24 ;  /* 0x0000001800187308 */ /* 0x000e620000000800 */
[----:B0-----:R-:W-:-:S07]  /*5e50*/  FADD.FTZ R40, R32, R13 ;  /* 0x0000000d20287221 */ /* 0x001fce0000010000 */
[----:B------:R-:W-:Y:S01]  /*5e60*/  MUFU.EX2 R201, R34 ;  /* 0x0000002200c97308 */ /* 0x000fe20000000800 */
[C---:B--2---:R-:W-:Y:S01]  /*5e70*/  FADD.FTZ R13, R33.reuse, R40 ;  /* 0x00000028210d7221 */ /* 0x044fe20000010000 */
[----:B------:R-:W-:Y:S01]  /*5e80*/  F2FP.BF16.F32.PACK_AB R207, R33, R32 ;  /* 0x0000002021cf723e */ /* 0x000fe200000010ff */
[--C-:B------:R-:W-:Y:S02]  /*5e90*/  IMAD.MOV.U32 R33, RZ, RZ, R151.reuse ;  /* 0x000000ffff217224 */ /* 0x100fe400078e0097 */
[----:B------:R-:W-:-:S03]  /*5ea0*/  IMAD.MOV.U32 R32, RZ, RZ, R151 ;  /* 0x000000ffff207224 */ /* 0x000fc600078e0097 */
[----:B------:R-:W-:Y:S08]  /*5eb0*/  MUFU.EX2 R25, R25 ;  /* 0x0000001900197308 */ /* 0x000ff00000000800 */
[----:B------:R-:W0:Y:S08]  /*5ec0*/  MUFU.EX2 R28, R28 ;  /* 0x0000001c001c7308 */ /* 0x000e300000000800 */
[----:B------:R2:W-:Y:S08]  /*5ed0*/  MUFU.EX2 R34, R35 ;  /* 0x0000002300227308 */ /* 0x0005f00000000800 */
[----:B------:R-:W3:Y:S01]  /*5ee0*/  MUFU.EX2 R29, R29 ;  /* 0x0000001d001d7308 */ /* 0x000ee20000000800 */
[----:B--2---:R-:W-:Y:S01]  /*5ef0*/  FADD.FTZ R35, R45, R0 ;  /* 0x000000002d237221 */ /* 0x004fe20000010000 */
[----:B-1----:R-:W-:Y:S01]  /*5f00*/  FADD.FTZ R0, R24, R13 ;  /* 0x0000000d18007221 */ /* 0x002fe20000010000 */
[----:B0-----:R-:W-:Y:S01]  /*5f10*/  F2FP.BF16.F32.PACK_AB R203, R28, R25 ;  /* 0x000000191ccb723e */ /* 0x001fe200000010ff */
[----:B------:R-:W-:-:S02]  /*5f20*/  IMAD.MOV.U32 R45, RZ, RZ, R151 ;  /* 0x000000ffff2d7224 */ /* 0x000fc400078e0097 */
[----:B------:R-:W-:Y:S01]  /*5f30*/  FADD.FTZ R40, R46, R35 ;  /* 0x000000232e287221 */ /* 0x000fe20000010000 */
[C---:B------:R-:W-:Y:S01]  /*5f40*/  FADD.FTZ R0, R201.reuse, R0 ;  /* 0x00000000c9007221 */ /* 0x040fe20000010000 */
[----:B------:R-:W-:Y:S01]  /*5f50*/  F2FP.BF16.F32.PACK_AB R201, R201, R24 ;  /* 0x00000018c9c9723e */ /* 0x000fe200000010ff */
[----:B------:R-:W0:Y:S01]  /*5f60*/  MUFU.EX2 R48, R48 ;  /* 0x0000003000307308 */ /* 0x000e220000000800 */
[----:B------:R-:W-:Y:S01]  /*5f70*/  FADD.FTZ R40, R57, R40 ;  /* 0x0000002839287221 */ /* 0x000fe20000010000 */
[----:B------:R-:W-:Y:S01]  /*5f80*/  FADD.FTZ R13, R25, R0 ;  /* 0x00000000190d7221 */ /* 0x000fe20000010000 */
[----:B------:R-:W-:Y:S02]  /*5f90*/  IMAD.MOV.U32 R57, RZ, RZ, R151 ;  /* 0x000000ffff397224 */ /* 0x000fe400078e0097 */
[----:B------:R-:W-:Y:S01]  /*5fa0*/  FADD.FTZ R27, R47, R40 ;  /* 0x000000282f1b7221 */ /* 0x000fe20000010000 */
[----:B------:R-:W-:Y:S01]  /*5fb0*/  FADD.FTZ R0, R28, R13 ;  /* 0x0000000d1c007221 */ /* 0x000fe20000010000 */
[----:B------:R-:W-:Y:S01]  /*5fc0*/  IMAD.MOV.U32 R46, RZ, RZ, R151 ;  /* 0x000000ffff2e7224 */ /* 0x000fe200078e0097 */
[----:B------:R-:W-:Y:S01]  /*5fd0*/  MUFU.EX2 R36, R36 ;  /* 0x0000002400247308 */ /* 0x000fe20000000800 */
[C---:B------:R-:W-:Y:S01]  /*5fe0*/  FADD.FTZ R27, R198.reuse, R27 ;  /* 0x0000001bc61b7221 */ /* 0x040fe20000010000 */
[----:B---3--:R-:W-:Y:S01]  /*5ff0*/  FADD.FTZ R13, R29, R0 ;  /* 0x000000001d0d7221 */ /* 0x008fe20000010000 */
[----:B------:R-:W-:Y:S01]  /*6000*/  F2FP.BF16.F32.PACK_AB R198, R198, R47 ;  /* 0x0000002fc6c6723e */ /* 0x000fe200000010ff */
[----:B------:R-:W-:Y:S01]  /*6010*/  IMAD.MOV.U32 R47, RZ, RZ, R151 ;  /* 0x000000ffff2f7224 */ /* 0x000fe200078e0097 */
[C---:B------:R-:W-:Y:S01]  /*6020*/  F2FP.BF16.F32.PACK_AB R197, R34.reuse, R29 ;  /* 0x0000001d22c5723e */ /* 0x040fe200000010ff */
[----:B------:R-:W-:Y:S01]  /*6030*/  FADD.FTZ R13, R34, R13 ;  /* 0x0000000d220d7221 */ /* 0x000fe20000010000 */
[----:B------:R-:W-:Y:S01]  /*6040*/  IMAD.MOV.U32 R40, RZ, RZ, R151 ;  /* 0x000000ffff287224 */ /* 0x000fe200078e0097 */
[----:B------:R-:W1:Y:S01]  /*6050*/  MUFU.EX2 R39, R39 ;  /* 0x0000002700277308 */ /* 0x000e620000000800 */
[----:B0-----:R-:W-:Y:S01]  /*6060*/  FADD.FTZ R0, R48, R27 ;  /* 0x0000001b30007221 */ /* 0x001fe20000010000 */
[----:B------:R-:W-:Y:S01]  /*6070*/  F2FP.BF16.F32.PACK_AB R192, R43, R48 ;  /* 0x000000302bc0723e */ /* 0x000fe200000010ff */
[----:B------:R-:W-:-:S02]  /*6080*/  IMAD.MOV.U32 R48, RZ, RZ, R151 ;  /* 0x000000ffff307224 */ /* 0x000fc400078e0097 */
[--C-:B------:R-:W-:Y:S02]  /*6090*/  IMAD.MOV.U32 R35, RZ, RZ, R151.reuse ;  /* 0x000000ffff237224 */ /* 0x100fe400078e0097 */
[--C-:B------:R-:W-:Y:S01]  /*60a0*/  IMAD.MOV.U32 R34, RZ, RZ, R151.reuse ;  /* 0x000000ffff227224 */ /* 0x100fe200078e0097 */
[----:B------:R-:W0:Y:S01]  /*60b0*/  MUFU.EX2 R26, R26 ;  /* 0x0000001a001a7308 */ /* 0x000e220000000800 */
[--C-:B------:R-:W-:Y:S02]  /*60c0*/  IMAD.MOV.U32 R29, RZ, RZ, R151.reuse ;  /* 0x000000ffff1d7224 */ /* 0x100fe400078e0097 */
[--C-:B------:R-:W-:Y:S02]  /*60d0*/  IMAD.MOV.U32 R28, RZ, RZ, R151.reuse ;  /* 0x000000ffff1c7224 */ /* 0x100fe400078e0097 */
[--C-:B------:R-:W-:Y:S02]  /*60e0*/  IMAD.MOV.U32 R25, RZ, RZ, R151.reuse ;  /* 0x000000ffff197224 */ /* 0x100fe400078e0097 */
[----:B------:R-:W-:Y:S01]  /*60f0*/  IMAD.MOV.U32 R24, RZ, RZ, R151 ;  /* 0x000000ffff187224 */ /* 0x000fe200078e0097 */
[----:B------:R2:W3:Y:S01]  /*6100*/  MUFU.EX2 R193, R38 ;  /* 0x0000002600c17308 */ /* 0x0004e20000000800 */
[----:B-1----:R-:W-:-:S07]  /*6110*/  F2FP.BF16.F32.PACK_AB R199, R39, R36 ;  /* 0x0000002427c7723e */ /* 0x002fce00000010ff */
[----:B------:R-:W1:Y:S01]  /*6120*/  MUFU.EX2 R41, R41 ;  /* 0x0000002900297308 */ /* 0x000e620000000800 */
[----:B--2---:R-:W-:Y:S01]  /*6130*/  FADD.FTZ R38, R43, R0 ;  /* 0x000000002b267221 */ /* 0x004fe20000010000 */
[----:B------:R-:W-:Y:S01]  /*6140*/  FADD.FTZ R0, R36, R13 ;  /* 0x0000000d24007221 */ /* 0x000fe20000010000 */
[--C-:B------:R-:W-:Y:S02]  /*6150*/  IMAD.MOV.U32 R43, RZ, RZ, R151.reuse ;  /* 0x000000ffff2b7224 */ /* 0x100fe400078e0097 */
[--C-:B------:R-:W-:Y:S02]  /*6160*/  IMAD.MOV.U32 R36, RZ, RZ, R151.reuse ;  /* 0x000000ffff247224 */ /* 0x100fe400078e0097 */
[----:B------:R-:W-:Y:S01]  /*6170*/  FADD.FTZ R27, R39, R0 ;  /* 0x00000000271b7221 */ /* 0x000fe20000010000 */
[----:B------:R-:W-:Y:S01]  /*6180*/  IMAD.MOV.U32 R39, RZ, RZ, R151 ;  /* 0x000000ffff277224 */ /* 0x000fe200078e0097 */
[----:B------:R-:W2:Y:S02]  /*6190*/  MUFU.EX2 R30, R30 ;  /* 0x0000001e001e7308 */ /* 0x000ea40000000800 */
[----:B0-----:R-:W-:Y:S01]  /*61a0*/  FADD.FTZ R0, R26, R27 ;  /* 0x0000001b1a007221 */ /* 0x001fe20000010000 */
[----:B------:R-:W-:-:S03]  /*61b0*/  IMAD.MOV.U32 R27, RZ, RZ, R151 ;  /* 0x000000ffff1b7224 */ /* 0x000fc600078e0097 */
[C---:B---3--:R-:W-:Y:S01]  /*61c0*/  FADD.FTZ R15, R193.reuse, R0 ;  /* 0x00000000c10f7221 */ /* 0x048fe20000010000 */
[----:B------:R-:W-:Y:S01]  /*61d0*/  F2FP.BF16.F32.PACK_AB R193, R193, R26 ;  /* 0x0000001ac1c1723e */ /* 0x000fe200000010ff */
[----:B------:R-:W0:Y:S01]  /*61e0*/  MUFU.EX2 R50, R50 ;  /* 0x0000003200327308 */ /* 0x000e220000000800 */
[----:B-1----:R-:W-:Y:S01]  /*61f0*/  FADD.FTZ R13, R41, R38 ;  /* 0x00000026290d7221 */ /* 0x002fe20000010000 */
[----:B------:R-:W-:Y:S02]  /*6200*/  IMAD.MOV.U32 R0, RZ, RZ, 0x3f800000 ;  /* 0x3f800000ff007424 */ /* 0x000fe400078e00ff */
[--C-:B------:R-:W-:Y:S02]  /*6210*/  IMAD.MOV.U32 R38, RZ, RZ, R151.reuse ;  /* 0x000000ffff267224 */ /* 0x100fe400078e0097 */
[----:B------:R-:W-:Y:S02]  /*6220*/  IMAD.MOV.U32 R26, RZ, RZ, R151 ;  /* 0x000000ffff1a7224 */ /* 0x000fe400078e0097 */
[----:B------:R-:W1:Y:S01]  /*6230*/  MUFU.EX2 R31, R31 ;  /* 0x0000001f001f7308 */ /* 0x000e620000000800 */
[----:B--2---:R-:W-:Y:S01]  /*6240*/  FADD.FTZ R12, R30, R15 ;  /* 0x0000000f1e0c7221 */ /* 0x004fe20000010000 */
[C---:B0-----:R-:W-:Y:S01]  /*6250*/  FADD.FTZ R13, R50.reuse, R13 ;  /* 0x0000000d320d7221 */ /* 0x041fe20000010000 */
[----:B------:R-:W-:Y:S01]  /*6260*/  F2FP.BF16.F32.PACK_AB R194, R50, R41 ;  /* 0x0000002932c2723e */ /* 0x000fe200000010ff */
[----:B------:R-:W-:-:S02]  /*6270*/  IMAD.MOV.U32 R50, RZ, RZ, R151 ;  /* 0x000000ffff327224 */ /* 0x000fc400078e0097 */
[--C-:B------:R-:W-:Y:S02]  /*6280*/  IMAD.MOV.U32 R41, RZ, RZ, R151.reuse ;  /* 0x000000ffff297224 */ /* 0x100fe400078e0097 */
[C---:B-1----:R-:W-:Y:S01]  /*6290*/  FADD.FTZ R12, R31.reuse, R12 ;  /* 0x0000000c1f0c7221 */ /* 0x042fe20000010000 */
[----:B------:R-:W-:Y:S01]  /*62a0*/  F2FP.BF16.F32.PACK_AB R195, R31, R30 ;  /* 0x0000001e1fc3723e */ /* 0x000fe200000010ff */
[--C-:B------:R-:W-:Y:S02]  /*62b0*/  IMAD.MOV.U32 R31, RZ, RZ, R151.reuse ;  /* 0x000000ffff1f7224 */ /* 0x100fe400078e0097 */
[----:B------:R-:W-:Y:S01]  /*62c0*/  IMAD.MOV.U32 R30, RZ, RZ, R151 ;  /* 0x000000ffff1e7224 */ /* 0x000fe200078e0097 */
[----:B------:R-:W-:Y:S06]  /*62d0*/  @!P2 BRA `(.L_x_194) ;  /* 0x0000004000d4a947 */ /* 0x000fec0003800000 */
[----:B------:R-:W-:Y:S01]  /*62e0*/  R2UR UR60, R16 ;  /* 0x00000000103c72ca */ /* 0x000fe200000e0000 */
[----:B------:R-:W-:Y:S01]  /*62f0*/  IMAD.U32 R15, RZ, RZ, UR6 ;  /* 0x00000006ff0f7e24 */ /* 0x000fe2000f8e00ff */
[----:B------:R-:W-:Y:S01]  /*6300*/  CS2R R150, SRZ ;  /* 0x0000000000967805 */ /* 0x000fe2000001ff00 */
[----:B------:R-:W-:Y:S01]  /*6310*/  IMAD.MOV.U32 R20, RZ, RZ, R3 ;  /* 0x000000ffff147224 */ /* 0x000fe200078e0003 */
[----:B------:R-:W-:Y:S01]  /*6320*/  CS2R R146, SRZ ;  /* 0x0000000000927805 */ /* 0x000fe2000001ff00 */
[----:B------:R-:W-:Y:S01]  /*6330*/  IMAD.MOV.U32 R21, RZ, RZ, R4 ;  /* 0x000000ffff157224 */ /* 0x000fe200078e0004 */
[----:B------:R-:W-:Y:S01]  /*6340*/  CS2R R142, SRZ ;  /* 0x00000000008e7805 */ /* 0x000fe2000001ff00 */
[----:B------:R-:W-:Y:S01]  /*6350*/  IMAD.MOV.U32 R237, RZ, RZ, R17 ;  /* 0x000000ffffed7224 */ /* 0x000fe200078e0011 */
[----:B------:R-:W-:Y:S01]  /*6360*/  CS2R R138, SRZ ;  /* 0x00000000008a7805 */ /* 0x000fe2000001ff00 */
[----:B------:R-:W-:Y:S01]  /*6370*/  IMAD.MOV.U32 R0, RZ, RZ, 0x3f800000 ;  /* 0x3f800000ff007424 */ /* 0x000fe200078e00ff */
        /* <DEDUP_REMOVED lines=60> */
[----:B------:R-:W-:-:S06]  /*6740*/  ULDC UR7, c[0x0][0x9d8] ;  /* 0x0002760000077ab9 */ /* 0x000fcc0000000800 */
.L_x_203:
        /* <DEDUP_REMOVED lines=8> */
.L_x_195:
[----:B------:R-:W0:Y:S01]  /*67d0*/  S2UR UR11, SR_CgaCtaId ;  /* 0x00000000000b79c3 */ /* 0x000e220000008800 */
[----:B------:R-:W-:Y:S01]  /*67e0*/  UMOV UR10, 0x400 ;  /* 0x00000400000a7882 */ /* 0x000fe20000000000 */
[----:B------:R-:W-:Y:S01]  /*67f0*/  SHF.L.U32 R3, R17, 0x1f, RZ ;  /* 0x0000001f11037819 */ /* 0x000fe200000006ff */
[----:B0-----:R-:W-:-:S06]  /*6800*/  ULEA UR10, UR11, UR10, 0x18 ;  /* 0x0000000a0b0a7291 */ /* 0x001fcc000f8ec03f */
[----:B------:R-:W-:-:S05]  /*6810*/  IMAD.U32 R5, RZ, RZ, UR10 ;  /* 0x0000000aff057e24 */ /* 0x000fca000f8e00ff */
[----:B------:R-:W-:-:S13]  /*6820*/  R2UR UR61, R5 ;  /* 0x00000000053d72ca */ /* 0x000fda00000e0000 */
[----:B------:R-:W-:-:S09]  /*6830*/  ULEA UR61, UR6, UR61, 0x3 ;  /* 0x0000003d063d7291 */ /* 0x000fd2000f8e183f */
[----:B------:R0:W1:Y:S01]  /*6840*/  SYNCS.PHASECHK.TRANS64.TRYWAIT P2, [UR61+0x38830], R3 ;  /* 0x03883003ff0075a7 */ /* 0x000062000804017d */
[----:B------:R-:W-:Y:S05]  /*6850*/  @!P0 BRA `(.L_x_196) ;  /* 0x0000000000048947 */ /* 0x000fea0003800000 */
[----:B------:R-:W-:Y:S01]  /*6860*/  BPT.TRAP 0x1 ;  /* 0x000000040000795c */ /* 0x000fe20000300000 */
.L_x_196:
[----:B-1----:R-:W-:Y:S05]  /*6870*/  @P2 BRA `(.L_x_197) ;  /* 0x0000000000082947 */ /* 0x002fea0003800000 */
[----:B------:R-:W1:Y:S02]  /*6880*/  SYNCS.PHASECHK.TRANS64.TRYWAIT P2, [UR61+0x38830], R3 ;  /* 0x03883003ff0075a7 */ /* 0x000e64000804017d */
[----:B-1----:R-:W-:Y:S05]  /*6890*/  @!P2 BRA `(.L_x_198) ;  /* 0x00000114002ca947 */ /* 0x002fea0003800000 */
.L_x_197:
[----:B------:R-:W-:Y:S01]  /*68a0*/  R2UR UR10, R14 ;  /* 0x000000000e0a72ca */ /* 0x000fe200000e0000 */
[----:B------:R-:W-:Y:S01]  /*68b0*/  WARPGROUP.ARRIVE ;  /* 0x00000000000079c5 */ /* 0x000fe20000000000 */
[----:B------:R-:W-:Y:S01]  /*68c0*/  R2UR UR6, R16 ;  /* 0x00000000100672ca */ /* 0x000fe200000e0000 */
[----:B------:R-:W-:Y:S01]  /*68d0*/  UMOV UR52, UR56 ;  /* 0x0000003800347c82 */ /* 0x000fe20008000000 */
[----:B------:R-:W-:Y:S01]  /*68e0*/  UMOV UR53, UR57 ;  /* 0x0000003900357c82 */ /* 0x000fe20008000000 */
[----:B------:R-:W-:Y:S01]  /*68f0*/  UMOV UR55, 0x40000040 ;  /* 0x4000004000377882 */ /* 0x000fe20000000000 */
[----:B------:R-:W-:Y:S01]  /*6900*/  UMOV UR59, 0x40000040 ;  /* 0x40000040003b7882 */ /* 0x000fe20000000000 */
[----:B------:R-:W-:Y:S01]  /*6910*/  R2UR UR18, R10 ;  /* 0x000000000a1272ca */ /* 0x000fe200000e0000 */
[----:B------:R-:W-:Y:S01]  /*6920*/  UMOV UR23, 0x40000040 ;  /* 0x4000004000177882 */ /* 0x000fe20000000000 */
[----:B------:R-:W-:Y:S01]  /*6930*/  R2UR UR19, R11 ;  /* 0x000000000b1372ca */ /* 0x000fe200000e0000 */
[----:B------:R-:W-:Y:S01]  /*6940*/  UMOV UR27, 0x40000040 ;  /* 0x40000040001b7882 */ /* 0x000fe20000000000 */
[----:B------:R-:W-:Y:S01]  /*6950*/  R2UR UR14, R8 ;  /* 0x00000000080e72ca */ /* 0x000fe200000e0000 */
[----:B------:R-:W-:Y:S01]  /*6960*/  UMOV UR31, 0x40000040 ;  /* 0x40000040001f7882 */ /* 0x000fe20000000000 */
[----:B------:R-:W-:Y:S01]  /*6970*/  R2UR UR15, R9 ;  /* 0x00000000090f72ca */ /* 0x000fe200000e0000 */
[----:B------:R-:W-:Y:S01]  /*6980*/  UMOV UR35, 0x40000040 ;  /* 0x4000004000237882 */ /* 0x000fe20000000000 */
[----:B------:R-:W-:Y:S01]  /*6990*/  UIMAD UR6, UR6, 0xa00, UR10 ;  /* 0x00000a00060678a4 */ /* 0x000fe2000f8e020a */
[-C--:B------:R-:W-:Y:S01]  /*69a0*/  FMUL.FTZ R24, R24, R2.reuse ;  /* 0x0000000218187220 */ /* 0x080fe20000410000 */
[----:B------:R-:W-:Y:S01]  /*69b0*/  UMOV UR39, 0x40000040 ;  /* 0x4000004000277882 */ /* 0x000fe20000000000 */
[----:B------:R-:W-:Y:S01]  /*69c0*/  UMOV UR43, 0x40000040 ;  /* 0x40000040002b7882 */ /* 0x000fe20000000000 */
[----:B------:R-:W-:Y:S01]  /*69d0*/  UIADD3 UR58, UR6, 0x80, URZ ;  /* 0x00000080063a7890 */ /* 0x000fe2000fffe03f */
[-C--:B------:R-:W-:Y:S01]  /*69e0*/  FMUL.FTZ R25, R25, R2.reuse ;  /* 0x0000000219197220 */ /* 0x080fe20000410000 */
[----:B------:R-:W-:Y:S01]  /*69f0*/  UIADD3 UR10, UR6, 0x180, URZ ;  /* 0x00000180060a7890 */ /* 0x000fe2000fffe03f */
[-C--:B------:R-:W-:Y:S01]  /*6a00*/  FMUL.FTZ R28, R28, R2.reuse ;  /* 0x000000021c1c7220 */ /* 0x080fe20000410000 */
[----:B------:R-:W-:Y:S01]  /*6a10*/  UMOV UR54, UR6 ;  /* 0x0000000600367c82 */ /* 0x000fe20008000000 */
[----:B------:R-:W-:Y:S01]  /*6a20*/  UIADD3 UR11, UR6, 0x200, URZ ;  /* 0x00000200060b7890 */ /* 0x000fe2000fffe03f */
[----:B------:R-:W-:Y:S01]  /*6a30*/  HGMMA.64x16x16.F32.BF16 R184, gdesc[UR52], RZ, !UPT, gsb0 ;  /* 0x0020000034b879f0 */ /* 0x000fe2000c0018ff */
[----:B------:R-:W-:Y:S01]  /*6a40*/  UIADD3 UR54, UR6, 0x100, URZ ;  /* 0x0000010006367890 */ /* 0x000fe2000fffe03f */
[-C--:B------:R-:W-:Y:S01]  /*6a50*/  FMUL.FTZ R29, R29, R2.reuse ;  /* 0x000000021d1d7220 */ /* 0x080fe20000410000 */
[----:B------:R-:W-:Y:S01]  /*6a60*/  UMOV UR52, UR56 ;  /* 0x0000003800347c82 */ /* 0x000fe20008000000 */
[----:B------:R-:W-:Y:S01]  /*6a70*/  UMOV UR53, UR57 ;  /* 0x0000003900357c82 */ /* 0x000fe20008000000 */
[----:B------:R-:W-:Y:S01]  /*6a80*/  UMOV UR55, 0x40000040 ;  /* 0x4000004000377882 */ /* 0x000fe20000000000 */
[----:B------:R-:W-:Y:S01]  /*6a90*/  UIADD3 UR22, UR6, 0x286, URZ ;  /* 0x0000028606167890 */ /* 0x000fe2000fffe03f */
[-C--:B------:R-:W-:Y:S01]  /*6aa0*/  FMUL.FTZ R32, R32, R2.reuse ;  /* 0x0000000220207220 */ /* 0x080fe20000410000 */
        /* <DEDUP_REMOVED lines=52> */
[----:B------:R-:W-:Y:S01]  /*6df0*/  UMOV UR58, UR10 ;  /* 0x0000000a003a7c82 */ /* 0x000fe20008000000 */
[----:B------:R-:W-:Y:S01]  /*6e00*/  UMOV UR59, 0x40000040 ;  /* 0x40000040003b7882 */ /* 0x000fe20000000000 */
[----:B------:R-:W-:Y:S01]  /*6e10*/  UIADD3 UR10, UR6, 0x102, URZ ;  /* 0x00000102060a7890 */ /* 0x000fe2000fffe03f */
        /* <DEDUP_REMOVED lines=57> */
[----:B------:R-:W-:Y:S01]  /*71b0*/  UMOV UR53, UR57 ;  /* 0x0000003900357c82 */ /* 0x000fe20008000000 */
        /* <DEDUP_REMOVED lines=34> */
[----:B------:R-:W-:-:S06]  /*73e0*/  WARPGROUP.ARRIVE ;  /* 0x00000000000079c5 */ /* 0x000fcc0000000000 */
[----:B------:R-:W-:Y:S01]  /*73f0*/  HGMMA.64x16x16.F32.BF16 R160, gdesc[UR56], RZ, !UPT, gsb0 ;  /* 0x0020000038a079f0 */ /* 0x000fe2000c0018ff */
[----:B------:R-:W-:Y:S02]  /*7400*/  R2UR UR58, R6 ;  /* 0x00000000063a72ca */ /* 0x000fe400000e0000 */
[----:B------:R-:W-:Y:S01]  /*7410*/  R2UR UR59, R7 ;  /* 0x00000000073b72ca */ /* 0x000fe200000e0000 */
        /* <DEDUP_REMOVED lines=463> */
.L_x_199:
[----:B------:R-:W-:Y:S02]  /*9110*/  R2UR UR6, R5 ;  /* 0x00000000050672ca */ /* 0x000fe400000e0000 */
[----:B------:R-:W-:-:S11]  /*9120*/  SHF.L.U32 R0, R237, 0x1f, RZ ;  /* 0x0000001fed007819 */ /* 0x000fd600000006ff */
[----:B------:R-:W-:-:S09]  /*9130*/  ULEA UR6, UR60, UR6, 0x3 ;  /* 0x000000063c067291 */ /* 0x000fd2000f8e183f */
[----:B------:R2:W3:Y:S01]  /*9140*/  SYNCS.PHASECHK.TRANS64.TRYWAIT P2, [UR6+0x38850], R0 ;  /* 0x03885000ff0075a7 */ /* 0x0004e20008040146 */
[----:B------:R-:W-:Y:S05]  /*9150*/  @!P0 BRA `(.L_x_200) ;  /* 0x0000000000048947 */ /* 0x000fea0003800000 */
[----:B------:R-:W-:Y:S01]  /*9160*/  BPT.TRAP 0x1 ;  /* 0x000000040000795c */ /* 0x000fe20000300000 */
.L_x_200:
[----:B---3--:R-:W-:Y:S05]  /*9170*/  @P2 BRA `(.L_x_201) ;  /* 0x0000000000082947 */ /* 0x008fea0003800000 */
[----:B------:R-:W3:Y:S02]  /*9180*/  SYNCS.PHASECHK.TRANS64.TRYWAIT P2, [UR6+0x38850], R0 ;  /* 0x03885000ff0075a7 */ /* 0x000ee40008040146 */
[----:B---3--:R-:W-:Y:S05]  /*9190*/  @!P2 BRA `(.L_x_202) ;  /* 0x000000ec0004a947 */ /* 0x008fea0003800000 */
.L_x_201:
[----:B------:R-:W-:Y:S01]  /*91a0*/  R2UR UR10, R5 ;  /* 0x00000000050a72ca */ /* 0x000fe200000e0000 */
[----:B------:R-:W-:Y:S01]  /*91b0*/  WARPGROUP.ARRIVE ;  /* 0x00000000000079c5 */ /* 0x000fe20000000000 */
[----:B------:R-:W-:Y:S01]  /*91c0*/  UMOV UR11, 0x40000040 ;  /* 0x40000040000b7882 */ /* 0x000fe20000000000 */
[----:B--23--:R-:W-:Y:S01]  /*91d0*/  FMUL.FTZ R0, R184, UR7 ;  /* 0x00000007b8007c20 */ /* 0x00cfe20008410000 */
[----:B01----:R-:W-:Y:S01]  /*91e0*/  FMUL.FTZ R3, R185, UR7 ;  /* 0x00000007b9037c20 */ /* 0x003fe20008410000 */
[----:B------:R-:W-:Y:S01]  /*91f0*/  FMUL.FTZ R185, R187, UR7 ;  /* 0x00000007bbb97c20 */ /* 0x000fe20008410000 */
[----:B------:R-:W-:Y:S01]  /*9200*/  FMUL.FTZ R187, R188, UR7 ;  /* 0x00000007bcbb7c20 */ /* 0x000fe20008410000 */
[----:B------:R-:W-:Y:S01]  /*9210*/  FMUL.FTZ R188, R189, UR7 ;  /* 0x00000007bdbc7c20 */ /* 0x000fe20008410000 */
[----:B------:R-:W-:Y:S01]  /*9220*/  FMUL.FTZ R184, R186, UR7 ;  /* 0x00000007bab87c20 */ /* 0x000fe20008410000 */
[----:B------:R-:W0:Y:S01]  /*9230*/  MUFU.TANH R0, R0 ;  /* 0x0000000000007308 */ /* 0x000e220000002400 */
[----:B------:R-:W-:Y:S01]  /*9240*/  FMUL.FTZ R186, R190, UR7 ;  /* 0x00000007beba7c20 */ /* 0x000fe20008410000 */
        /* <DEDUP_REMOVED lines=15> */
[----:B------:R-:W2:Y:S01]  /*9340*/  MUFU.TANH R187, R187 ;  /* 0x000000bb00bb7308 */ /* 0x000ea20000002400 */
[----:B0-----:R-:W-:Y:S01]  /*9350*/  FMNMX.FTZ R2, R0, R21, !PT ;  /* 0x0000001500027209 */ /* 0x001fe20007810000 */
[----:B------:R-:W-:Y:S01]  /*9360*/  FMUL.FTZ R164, R164, UR7 ;  /* 0x00000007a4a47c20 */ /* 0x000fe20008410000 */
[----:B------:R-:W-:Y:S01]  /*9370*/  UIMAD UR60, UR60, 0xa00, UR10 ;  /* 0x00000a003c3c78a4 */ /* 0x000fe2000f8e020a */
[----:B------:R-:W-:Y:S01]  /*9380*/  FMUL.FTZ R165, R165, UR7 ;  /* 0x00000007a5a57c20 */ /* 0x000fe20008410000 */
[----:B------:R-:W-:Y:S01]  /*9390*/  FMUL.FTZ R152, R152, UR7 ;  /* 0x0000000798987c20 */ /* 0x000fe20008410000 */
[----:B------:R-:W-:Y:S01]  /*93a0*/  FMUL.FTZ R176, R178, UR7 ;  /* 0x00000007b2b07c20 */ /* 0x000fe20008410000 */
[----:B------:R-:W-:Y:S01]  /*93b0*/  FMUL.FTZ R178, R179, UR7 ;  /* 0x00000007b3b27c20 */ /* 0x000fe20008410000 */
[----:B------:R-:W0:Y:S01]  /*93c0*/  MUFU.TANH R188, R188 ;  /* 0x000000bc00bc7308 */ /* 0x000e220000002400 */
[----:B-1----:R-:W-:Y:S01]  /*93d0*/  FMNMX.FTZ R2, R3, R2, !PT ;  /* 0x0000000203027209 */ /* 0x002fe20007810000 */
[----:B------:R-:W-:Y:S01]  /*93e0*/  UMOV UR10, UR60 ;  /* 0x0000003c000a7c82 */ /* 0x000fe20008000000 */
[----:B------:R-:W-:Y:S01]  /*93f0*/  FMUL.FTZ R179, R182, UR7 ;  /* 0x00000007b6b37c20 */ /* 0x000fe20008410000 */
[----:B------:R-:W-:Y:S01]  /*9400*/  HGMMA.64x256x16.F32.BF16 R24, R208, gdesc[UR8].tnspB, R24, gsb0 ;  /* 0x43e00008d0187df0 */ /* 0x000fe20008001818 */
[----:B------:R-:W-:Y:S01]  /*9410*/  UIADD3 UR10, UR60, 0x80, URZ ;  /* 0x000000803c0a7890 */ /* 0x000fe2000fffe03f */
[----:B------:R-:W-:Y:S01]  /*9420*/  FMUL.FTZ R182, R153, UR7 ;  /* 0x0000000799b67c20 */ /* 0x000fe20008410000 */
[----:B------:R-:W-:Y:S01]  /*9430*/  UMOV UR11, 0x40000040 ;  /* 0x40000040000b7882 */ /* 0x000fe20000000000 */
[----:B------:R-:W1:Y:S01]  /*9440*/  MUFU.TANH R190, R190 ;  /* 0x000000be00be7308 */ /* 0x000e620000002400 */
[----:B--2---:R-:W-:Y:S01]  /*9450*/  FMNMX.FTZ R2, R187, R2, !PT ;  /* 0x00000002bb027209 */ /* 0x004fe20007810000 */
[----:B------:R-:W-:Y:S01]  /*9460*/  FMUL.FTZ R153, R156, UR7 ;  /* 0x000000079c997c20 */ /* 0x000fe20008410000 */
[----:B------:R-:W-:Y:S01]  /*9470*/  FMUL.FTZ R157, R157, UR7 ;  /* 0x000000079d9d7c20 */ /* 0x000fe20008410000 */
[----:B------:R-:W-:Y:S01]  /*9480*/  FMUL.FTZ R189, R191, UR7 ;  /* 0x00000007bfbd7c20 */ /* 0x000fe20008410000 */
[----:B------:R-:W-:Y:S01]  /*9490*/  FMUL.FTZ R156, R183, UR7 ;  /* 0x00000007b79c7c20 */ /* 0x000fe20008410000 */
[----:B------:R-:W-:Y:S01]  /*94a0*/  ULDC UR14, c[0x0][0x988] ;  /* 0x00026200000e7ab9 */ /* 0x000fe20000000800 */
[----:B------:R-:W-:Y:S01]  /*94b0*/  FMUL.FTZ R170, R170, UR7 ;  /* 0x00000007aaaa7c20 */ /* 0x000fe20008410000 */
[----:B------:R-:W2:Y:S01]  /*94c0*/  MUFU.TANH R177, R177 ;  /* 0x000000b100b17308 */ /* 0x000ea20000002400 */
[----:B0-----:R-:W-:Y:S01]  /*94d0*/  FMNMX.FTZ R2, R188, R2, !PT ;  /* 0x00000002bc027209 */ /* 0x001fe20007810000 */
[----:B------:R-:W-:Y:S01]  /*94e0*/  FMUL.FTZ R171, R171, UR7 ;  /* 0x00000007abab7c20 */ /* 0x000fe20008410000 */
[----:B------:R-:W-:Y:S01]  /*94f0*/  FMUL.FTZ R174, R174, UR7 ;  /* 0x00000007aeae7c20 */ /* 0x000fe20008410000 */
[----:B------:R-:W-:Y:S01]  /*9500*/  FMUL.FTZ R175, R175, UR7 ;  /* 0x00000007afaf7c20 */ /* 0x000fe20008410000 */
[----:B------:R-:W-:Y:S01]  /*9510*/  FMUL.FTZ R162, R162, UR7 ;  /* 0x00000007a2a27c20 */ /* 0x000fe20008410000 */
[----:B------:R-:W-:Y:S01]  /*9520*/  FMUL.FTZ R163, R163, UR7 ;  /* 0x00000007a3a37c20 */ /* 0x000fe20008410000 */
[----:B------:R-:W-:Y:S01]  /*9530*/  FMUL.FTZ R166, R166, UR7 ;  /* 0x00000007a6a67c20 */ /* 0x000fe20008410000 */
[----:B------:R-:W0:Y:S01]  /*9540*/  MUFU.TANH R180, R180 ;  /* 0x000000b400b47308 */ /* 0x000e220000002400 */
[----:B-1----:R-:W-:Y:S01]  /*9550*/  FMNMX.FTZ R2, R190, R2, !PT ;  /* 0x00000002be027209 */ /* 0x002fe20007810000 */
[----:B------:R-:W-:Y:S01]  /*9560*/  FMUL.FTZ R167, R167, UR7 ;  /* 0x00000007a7a77c20 */ /* 0x000fe20008410000 */
[----:B------:R-:W-:Y:S01]  /*9570*/  FMUL.FTZ R154, R154, UR7 ;  /* 0x000000079a9a7c20 */ /* 0x000fe20008410000 */
[----:B------:R-:W-:Y:S01]  /*9580*/  FMUL.FTZ R155, R155, UR7 ;  /* 0x000000079b9b7c20 */ /* 0x000fe20008410000 */
[----:B------:R-:W-:Y:S01]  /*9590*/  FMUL.FTZ R158, R158, UR7 ;  /* 0x000000079e9e7c20 */ /* 0x000fe20008410000 */
[----:B------:R-:W-:Y:S01]  /*95a0*/  FMUL.FTZ R159, R159, UR7 ;  /* 0x000000079f9f7c20 */ /* 0x000fe20008410000 */
[----:B------:R-:W-:Y:S01]  /*95b0*/  VOTEU.ALL UP0, P1 ;  /* 0x00000000003f7886 */ /* 0x000fe20000800000 */
[----:B------:R-:W1:Y:S01]  /*95c0*/  MUFU.TANH R181, R181 ;  /* 0x000000b500b57308 */ /* 0x000e620000002400 */
[----:B--2---:R-:W-:Y:S01]  /*95d0*/  FMNMX.FTZ R2, R177, R2, !PT ;  /* 0x00000002b1027209 */ /* 0x004fe20007810000 */
[----:B------:R-:W-:-:S02]  /*95e0*/  IMAD.MOV.U32 R237, RZ, RZ, R17 ;  /* 0x000000ffffed7224 */ /* 0x000fc400078e0011 */
[----:B------:R-:W-:Y:S02]  /*95f0*/  @!UP0 UIADD3 UR61, UR61, 0x38840, URZ ;  /* 0x000388403d3d8890 */ /* 0x000fe4000fffe03f */
[----:B------:R-:W-:Y:S02]  /*9600*/  @!UP0 UIADD3 UR6, UR6, 0x38860, URZ ;  /* 0x0003886006068890 */ /* 0x000fe4000fffe03f */
[----:B------:R-:W2:Y:S01]  /*9610*/  MUFU.TANH R168, R168 ;  /* 0x000000a800a87308 */ /* 0x000ea20000002400 */
[----:B0-----:R-:W-:Y:S01]  /*9620*/  FMNMX.FTZ R2, R180, R2, !PT ;  /* 0x00000002b4027209 */ /* 0x001fe20007810000 */
[----:B------:R-:W-:Y:S02]  /*9630*/  @!UP0 UPRMT UR61, URZ, 0x654, UR61 ;  /* 0x000006543f3d8896 */ /* 0x000fe4000800003d */
[----:B------:R-:W-:-:S04]  /*9640*/  @!UP0 UPRMT UR6, URZ, 0x654, UR6 ;  /* 0x000006543f068896 */ /* 0x000fc80008000006 */
[----:B------:R-:W0:Y:S01]  /*9650*/  MUFU.TANH R169, R169 ;  /* 0x000000a900a97308 */ /* 0x000e220000002400 */
[----:B-1----:R-:W-:-:S07]  /*9660*/  FMNMX.FTZ R2, R181, R2, !PT ;  /* 0x00000002b5027209 */ /* 0x002fce0007810000 */
[----:B------:R-:W1:Y:S01]  /*9670*/  MUFU.TANH R172, R172 ;  /* 0x000000ac00ac7308 */ /* 0x000e620000002400 */
[----:B--2---:R-:W-:-:S07]  /*9680*/  FMNMX.FTZ R2, R168, R2, !PT ;  /* 0x00000002a8027209 */ /* 0x004fce0007810000 */
[----:B------:R-:W2:Y:S01]  /*9690*/  MUFU.TANH R173, R173 ;  /* 0x000000ad00ad7308 */ /* 0x000ea20000002400 */
[----:B0-----:R-:W-:-:S07]  /*96a0*/  FMNMX.FTZ R2, R169, R2, !PT ;  /* 0x00000002a9027209 */ /* 0x001fce0007810000 */
        /* <DEDUP_REMOVED lines=19> */
[----:B-1----:R-:W-:-:S05]  /*97e0*/  FMNMX.FTZ R4, R157, R2, !PT ;  /* 0x000000029d047209 */ /* 0x002fca0007810000 */
[----:B------:R-:W1:Y:S02]  /*97f0*/  SHFL.BFLY PT, R2, R4, 0x2, 0x1f ;  /* 0x0c401f0004027f89 */ /* 0x000e6400000e0000 */
[----:B------:R-:W3:Y:S08]  /*9800*/  MUFU.TANH R186, R186 ;  /* 0x000000ba00ba7308 */ /* 0x000ef00000002400 */
[----:B------:R-:W4:Y:S08]  /*9810*/  MUFU.TANH R189, R189 ;  /* 0x000000bd00bd7308 */ /* 0x000f300000002400 */
[----:B------:R-:W5:Y:S01]  /*9820*/  MUFU.TANH R176, R176 ;  /* 0x000000b000b07308 */ /* 0x000f620000002400 */
[----:B-1----:R-:W-:-:S07]  /*9830*/  FMNMX.FTZ R4, R4, R2, !PT ;  /* 0x0000000204047209 */ /* 0x002fce0007810000 */
[----:B------:R-:W1:Y:S01]  /*9840*/  MUFU.TANH R178, R178 ;  /* 0x000000b200b27308 */ /* 0x000e620000002400 */
[----:B------:R-:W2:Y:S07]  /*9850*/  SHFL.BFLY PT, R2, R4, 0x1, 0x1f ;  /* 0x0c201f0004027f89 */ /* 0x000eae00000e0000 */
[----:B------:R-:W1:Y:S08]  /*9860*/  MUFU.TANH R179, R179 ;  /* 0x000000b300b37308 */ /* 0x000e700000002400 */
[----:B------:R-:W1:Y:S08]  /*9870*/  MUFU.TANH R156, R156 ;  /* 0x0000009c009c7308 */ /* 0x000e700000002400 */
[----:B------:R-:W1:Y:S01]  /*9880*/  MUFU.TANH R170, R170 ;  /* 0x000000aa00aa7308 */ /* 0x000e620000002400 */
[----:B--2---:R-:W-:-:S02]  /*9890*/  FMNMX.FTZ R4, R4, R2, !PT ;  /* 0x0000000204047209 */ /* 0x004fc40007810000 */
[----:B------:R-:W-:-:S03]  /*98a0*/  FMNMX.FTZ R2, R184, R20, !PT ;  /* 0x00000014b8027209 */ /* 0x000fc60007810000 */
[----:B------:R-:W-:Y:S01]  /*98b0*/  FADD.FTZ R21, -R4, R21 ;  /* 0x0000001504157221 */ /* 0x000fe20000010100 */
[----:B0-----:R-:W-:Y:S01]  /*98c0*/  FMNMX.FTZ R2, R185, R2, !PT ;  /* 0x00000002b9027209 */ /* 0x001fe20007810000 */
[----:B------:R-:W0:Y:S03]  /*98d0*/  MUFU.TANH R171, R171 ;  /* 0x000000ab00ab7308 */ /* 0x000e260000002400 */
[----:B---3--:R-:W-:-:S05]  /*98e0*/  FMNMX.FTZ R2, R186, R2, !PT ;  /* 0x00000002ba027209 */ /* 0x008fca0007810000 */
[----:B------:R-:W2:Y:S08]  /*98f0*/  MUFU.TANH R174, R174 ;  /* 0x000000ae00ae7308 */ /* 0x000eb00000002400 */
[----:B------:R-:W3:Y:S08]  /*9900*/  MUFU.TANH R175, R175 ;  /* 0x000000af00af7308 */ /* 0x000ef00000002400 */
[----:B------:R-:W3:Y:S08]  /*9910*/  MUFU.TANH R162, R162 ;  /* 0x000000a200a27308 */ /* 0x000ef00000002400 */
[----:B------:R-:W3:Y:S08]  /*9920*/  MUFU.TANH R163, R163 ;  /* 0x000000a300a37308 */ /* 0x000ef00000002400 */
[----:B------:R-:W3:Y:S08]  /*9930*/  MUFU.TANH R166, R166 ;  /* 0x000000a600a67308 */ /* 0x000ef00000002400 */
[----:B------:R-:W3:Y:S08]  /*9940*/  MUFU.TANH R167, R167 ;  /* 0x000000a700a77308 */ /* 0x000ef00000002400 */
[----:B------:R-:W3:Y:S01]  /*9950*/  MUFU.TANH R154, R154 ;  /* 0x0000009a009a7308 */ /* 0x000ee20000002400 */
[----:B------:R-:W-:-:S02]  /*9960*/  WARPGROUP.DEPBAR.LE gsb0, 0x0 ;  /* 0x00008000000079c5 */ /* 0x000fc40000010000 */
[----:B------:R-:W-:-:S05]  /*9970*/  WARPGROUP.ARRIVE ;  /* 0x00000000000079c5 */ /* 0x000fca0000000000 */
[----:B------:R-:W3:Y:S01]  /*9980*/  MUFU.TANH R155, R155 ;  /* 0x0000009b009b7308 */ /* 0x000ee20000002400 */
[----:B------:R-:W-:Y:S01]  /*9990*/  HGMMA.64x256x16.F32.BF16 R24, R204, gdesc[UR8].tnspB, R24, gsb0 ;  /* 0x43e00008cc187df0 */ /* 0x000fe20008001818 */
[----:B------:R-:W-:Y:S01]  /*99a0*/  UIADD3 UR10, UR60, 0x100, URZ ;  /* 0x000001003c0a7890 */ /* 0x000fe2000fffe03f */
[----:B------:R-:W-:-:S05]  /*99b0*/  UMOV UR11, 0x40000040 ;  /* 0x40000040000b7882 */ /* 0x000fca0000000000 */
[----:B------:R-:W3:Y:S08]  /*99c0*/  MUFU.TANH R158, R158 ;  /* 0x0000009e009e7308 */ /* 0x000ef00000002400 */
[----:B------:R-:W3:Y:S01]  /*99d0*/  MUFU.TANH R159, R159 ;  /* 0x0000009f009f7308 */ /* 0x000ee20000002400 */
[----:B------:R-:W-:Y:S02]  /*99e0*/  WARPGROUP.DEPBAR.LE gsb0, 0x0 ;  /* 0x00008000000079c5 */ /* 0x000fe40000010000 */
[----:B------:R-:W-:-:S10]  /*99f0*/  WARPGROUP.ARRIVE ;  /* 0x00000000000079c5 */ /* 0x000fd40000000000 */
        /* <DEDUP_REMOVED lines=8> */
[----:B------:R-:W-:Y:S01]  /*9a80*/  R2UR UR60, R16 ;  /* 0x00000000103c72ca */ /* 0x000fe200000e0000 */
[----:B------:R-:W-:Y:S01]  /*9a90*/  UMOV UR11, 0x40000040 ;  /* 0x40000040000b7882 */ /* 0x000fe20000000000 */
[----:B------:R-:W-:Y:S02]  /*9aa0*/  WARPGROUP.DEPBAR.LE gsb0, 0x0 ;  /* 0x00008000000079c5 */ /* 0x000fe40000010000 */
[----:B------:R-:W-:-:S15]  /*9ab0*/  WARPGROUP.ARRIVE ;  /* 0x00000000000079c5 */ /* 0x000fde0000000000 */
[----:B------:R-:W-:-:S07]  /*9ac0*/  NOP ;  /* 0x0000000000007918 */ /* 0x000fce0000000000 */
[----:B------:R-:W-:Y:S01]  /*9ad0*/  HGMMA.64x256x16.F32.BF16 R24, R192, gdesc[UR8].tnspB, R24, gsb0 ;  /* 0x43e00008c0187df0 */ /* 0x000fe20008001818 */
[----:B------:R-:W-:Y:S01]  /*9ae0*/  UMOV UR10, UR14 ;  /* 0x0000000e000a7c82 */ /* 0x000fe20008000000 */
[----:B------:R-:W-:Y:S01]  /*9af0*/  R2UR UR11, R15 ;  /* 0x000000000f0b72ca */ /* 0x000fe200000e0000 */
[----:B------:R-:W-:Y:S01]  /*9b00*/  FMUL.FTZ R15, R21, UR10 ;  /* 0x0000000a150f7c20 */ /* 0x000fe20008410000 */
[----:B----4-:R-:W-:Y:S02]  /*9b10*/  FMNMX.FTZ R21, R189, R2, !PT ;  /* 0x00000002bd157209 */ /* 0x010fe40007810000 */
[----:B------:R-:W-:Y:S01]  /*9b20*/  R2UR UR14, R18 ;  /* 0x00000000120e72ca */ /* 0x000fe200000e0000 */
[----:B------:R4:W-:Y:S01]  /*9b30*/  MUFU.EX2 R2, R15 ;  /* 0x0000000f00027308 */ /* 0x0009e20000000800 */
[----:B-----5:R-:W-:-:S04]  /*9b40*/  FMNMX.FTZ R21, R176, R21, !PT ;  /* 0x00000015b0157209 */ /* 0x020fc80007810000 */
[----:B-1----:R-:W-:Y:S01]  /*9b50*/  FMNMX.FTZ R21, R178, R21, !PT ;  /* 0x00000015b2157209 */ /* 0x002fe20007810000 */
[----:B----4-:R-:W-:-:S06]  /*9b60*/  FMUL.FTZ R15, R4, UR10 ;  /* 0x0000000a040f7c20 */ /* 0x010fcc0008410000 */
[----:B------:R-:W-:Y:S01]  /*9b70*/  UISETP.GT.AND UP0, UPT, UR11, UR14, UPT ;  /* 0x0000000e0b00728c */ /* 0x000fe2000bf04270 */
[--C-:B------:R-:W-:Y:S01]  /*9b80*/  FFMA.FTZ R208, R0, UR10, -R15.reuse ;  /* 0x0000000a00d07c23 */ /* 0x100fe2000801080f */
[----:B------:R-:W-:Y:S01]  /*9b90*/  FMNMX.FTZ R0, R179, R21, !PT ;  /* 0x00000015b3007209 */ /* 0x000fe20007810000 */
[--C-:B------:R-:W-:Y:S01]  /*9ba0*/  FFMA.FTZ R3, R3, UR10, -R15.reuse ;  /* 0x0000000a03037c23 */ /* 0x100fe2000801080f */
[--C-:B------:R-:W-:Y:S01]  /*9bb0*/  FFMA.FTZ R210, R187, UR10, -R15.reuse ;  /* 0x0000000abbd27c23 */ /* 0x100fe2000801080f */
[--C-:B------:R-:W-:Y:S01]  /*9bc0*/  FFMA.FTZ R183, R188, UR10, -R15.reuse ;  /* 0x0000000abcb77c23 */ /* 0x100fe2000801080f */
[----:B------:R-:W-:Y:S01]  /*9bd0*/  FMNMX.FTZ R0, R156, R0, !PT ;  /* 0x000000009c007209 */ /* 0x000fe20007810000 */
[----:B------:R1:W-:Y:S01]  /*9be0*/  MUFU.EX2 R21, R3 ;  /* 0x0000000300157308 */ /* 0x0003e20000000800 */
[--C-:B------:R-:W-:Y:S01]  /*9bf0*/  FFMA.FTZ R200, R168, UR10, -R15.reuse ;  /* 0x0000000aa8c87c23 */ /* 0x100fe2000801080f */
[--C-:B------:R-:W-:Y:S01]  /*9c00*/  FFMA.FTZ R196, R160, UR10, -R15.reuse ;  /* 0x0000000aa0c47c23 */ /* 0x100fe2000801080f */
[----:B------:R-:W-:Y:S01]  /*9c10*/  FMNMX.FTZ R0, R170, R0, !PT ;  /* 0x00000000aa007209 */ /* 0x000fe20007810000 */
[--C-:B------:R-:W-:Y:S01]  /*9c20*/  FFMA.FTZ R206, R180, UR10, -R15.reuse ;  /* 0x0000000ab4ce7c23 */ /* 0x100fe2000801080f */
[--C-:B------:R-:W-:Y:S01]  /*9c30*/  FFMA.FTZ R168, R169, UR10, -R15.reuse ;  /* 0x0000000aa9a87c23 */ /* 0x100fe2000801080f */
[--C-:B------:R-:W-:Y:S01]  /*9c40*/  FFMA.FTZ R160, R161, UR10, -R15.reuse ;  /* 0x0000000aa1a07c23 */ /* 0x100fe2000801080f */
[----:B0-----:R-:W-:Y:S01]  /*9c50*/  FMNMX.FTZ R0, R171, R0, !PT ;  /* 0x00000000ab007209 */ /* 0x001fe20007810000 */
[----:B------:R-:W0:Y:S01]  /*9c60*/  MUFU.EX2 R208, R208 ;  /* 0x000000d000d07308 */ /* 0x000e220000000800 */
[--C-:B------:R-:W-:Y:S01]  /*9c70*/  FFMA.FTZ R204, R190, UR10, -R15.reuse ;  /* 0x0000000abecc7c23 */ /* 0x100fe2000801080f */
[--C-:B------:R-:W-:Y:S01]  /*9c80*/  FFMA.FTZ R177, R177, UR10, -R15.reuse ;  /* 0x0000000ab1b17c23 */ /* 0x100fe2000801080f */
[----:B--2---:R-:W-:Y:S01]  /*9c90*/  FMNMX.FTZ R0, R174, R0, !PT ;  /* 0x00000000ae007209 */ /* 0x004fe20007810000 */
[--C-:B------:R-:W-:Y:S01]  /*9ca0*/  FFMA.FTZ R180, R181, UR10, -R15.reuse ;  /* 0x0000000ab5b47c23 */ /* 0x100fe2000801080f */
[--C-:B------:R-:W-:Y:S01]  /*9cb0*/  FFMA.FTZ R202, R172, UR10, -R15.reuse ;  /* 0x0000000aacca7c23 */ /* 0x100fe2000801080f */
[--C-:B------:R-:W-:Y:S01]  /*9cc0*/  FFMA.FTZ R169, R173, UR10, -R15.reuse ;  /* 0x0000000aada97c23 */ /* 0x100fe2000801080f */
[----:B---3--:R-:W-:Y:S01]  /*9cd0*/  FMNMX.FTZ R0, R175, R0, !PT ;  /* 0x00000000af007209 */ /* 0x008fe20007810000 */
[----:B------:R-:W-:Y:S01]  /*9ce0*/  MUFU.EX2 R210, R210 ;  /* 0x000000d200d27308 */ /* 0x000fe20000000800 */
[--C-:B------:R-:W-:Y:S01]  /*9cf0*/  FFMA.FTZ R198, R164, UR10, -R15.reuse ;  /* 0x0000000aa4c67c23 */ /* 0x100fe2000801080f */
[----:B------:R-:W-:Y:S01]  /*9d00*/  FFMA.FTZ R161, R165, UR10, -R15 ;  /* 0x0000000aa5a17c23 */ /* 0x000fe2000801080f */
[----:B------:R-:W-:-:S02]  /*9d10*/  FMNMX.FTZ R0, R162, R0, !PT ;  /* 0x00000000a2007209 */ /* 0x000fc40007810000 */
[----:B------:R-:W-:Y:S02]  /*9d20*/  PLOP3.LUT P2, PT, PT, PT, UP0, 0x80, 0x0 ;  /* 0x000000000000781c */ /* 0x000fe40003f4f008 */
[----:B------:R-:W-:Y:S01]  /*9d30*/  FMNMX.FTZ R0, R163, R0, !PT ;  /* 0x00000000a3007209 */ /* 0x000fe20007810000 */
[----:B------:R-:W-:Y:S03]  /*9d40*/  MUFU.EX2 R183, R183 ;  /* 0x000000b700b77308 */ /* 0x000fe60000000800 */
[----:B------:R-:W-:-:S04]  /*9d50*/  FMNMX.FTZ R0, R166, R0, !PT ;  /* 0x00000000a6007209 */ /* 0x000fc80007810000 */
[----:B------:R-:W-:Y:S01]  /*9d60*/  FMNMX.FTZ R0, R167, R0, !PT ;  /* 0x00000000a7007209 */ /* 0x000fe20007810000 */
[----:B------:R-:W-:Y:S03]  /*9d70*/  MUFU.EX2 R204, R204 ;  /* 0x000000cc00cc7308 */ /* 0x000fe60000000800 */
[----:B------:R-:W-:-:S04]  /*9d80*/  FMNMX.FTZ R0, R154, R0, !PT ;  /* 0x000000009a007209 */ /* 0x000fc80007810000 */
[----:B------:R-:W-:Y:S01]  /*9d90*/  FMNMX.FTZ R0, R155, R0, !PT ;  /* 0x000000009b007209 */ /* 0x000fe20007810000 */
[----:B------:R-:W-:Y:S03]  /*9da0*/  MUFU.EX2 R177, R177 ;  /* 0x000000b100b17308 */ /* 0x000fe60000000800 */
[----:B------:R-:W-:-:S04]  /*9db0*/  FMNMX.FTZ R0, R158, R0, !PT ;  /* 0x000000009e007209 */ /* 0x000fc80007810000 */
[----:B------:R-:W-:Y:S01]  /*9dc0*/  FMNMX.FTZ R0, R159, R0, !PT ;  /* 0x000000009f007209 */ /* 0x000fe20007810000 */
[----:B------:R-:W-:Y:S04]  /*9dd0*/  MUFU.EX2 R206, R206 ;  /* 0x000000ce00ce7308 */ /* 0x000fe80000000800 */
[----:B-1----:R-:W1:Y:S04]  /*9de0*/  SHFL.BFLY PT, R3, R0, 0x2, 0x1f ;  /* 0x0c401f0000037f89 */ /* 0x002e6800000e0000 */
[----:B------:R-:W-:Y:S08]  /*9df0*/  MUFU.EX2 R180, R180 ;  /* 0x000000b400b47308 */ /* 0x000ff00000000800 */
[----:B------:R-:W-:Y:S08]  /*9e00*/  MUFU.EX2 R200, R200 ;  /* 0x000000c800c87308 */ /* 0x000ff00000000800 */
[----:B------:R-:W-:Y:S01]  /*9e10*/  MUFU.EX2 R168, R168 ;  /* 0x000000a800a87308 */ /* 0x000fe20000000800 */
[----:B-1----:R-:W-:-:S07]  /*9e20*/  FMNMX.FTZ R0, R0, R3, !PT ;  /* 0x0000000300007209 */ /* 0x002fce0007810000 */
[----:B------:R-:W-:Y:S01]  /*9e30*/  MUFU.EX2 R202, R202 ;  /* 0x000000ca00ca7308 */ /* 0x000fe20000000800 */
[----:B------:R-:W1:Y:S07]  /*9e40*/  SHFL.BFLY PT, R3, R0, 0x1, 0x1f ;  /* 0x0c201f0000037f89 */ /* 0x000e6e00000e0000 */
[----:B------:R-:W-:Y:S08]  /*9e50*/  MUFU.EX2 R169, R169 ;  /* 0x000000a900a97308 */ /* 0x000ff00000000800 */
[----:B------:R-:W-:Y:S08]  /*9e60*/  MUFU.EX2 R196, R196 ;  /* 0x000000c400c47308 */ /* 0x000ff00000000800 */
[----:B------:R-:W-:Y:S01]  /*9e70*/  MUFU.EX2 R160, R160 ;  /* 0x000000a000a07308 */ /* 0x000fe20000000800 */
[----:B-1----:R-:W-:-:S05]  /*9e80*/  FMNMX.FTZ R3, R0, R3, !PT ;  /* 0x0000000300037209 */ /* 0x002fca0007810000 */
[----:B------:R-:W-:Y:S02]  /*9e90*/  FADD.FTZ R0, -R3, R20 ;  /* 0x0000001403007221 */ /* 0x000fe40000010100 */
[----:B------:R-:W-:Y:S02]  /*9ea0*/  MUFU.EX2 R198, R198 ;  /* 0x000000c600c67308 */ /* 0x000fe40000000800 */
[----:B------:R-:W-:-:S06]  /*9eb0*/  FMUL.FTZ R0, R0, UR10 ;  /* 0x0000000a00007c20 */ /* 0x000fcc0008410000 */
[----:B------:R-:W-:Y:S08]  /*9ec0*/  MUFU.EX2 R0, R0 ;  /* 0x0000000000007308 */ /* 0x000ff00000000800 */
[----:B------:R-:W-:Y:S01]  /*9ed0*/  MUFU.EX2 R161, R161 ;  /* 0x000000a100a17308 */ /* 0x000fe20000000800 */
[----:B------:R-:W-:Y:S02]  /*9ee0*/  WARPGROUP.DEPBAR.LE gsb0, 0x0 ;  /* 0x00008000000079c5 */ /* 0x000fe40000010000 */
[--C-:B------:R-:W-:Y:S01]  /*9ef0*/  FFMA.FTZ R194, R153, UR10, -R15.reuse ;  /* 0x0000000a99c27c23 */ /* 0x100fe2000801080f */
[----:B------:R-:W-:Y:S01]  /*9f00*/  FMUL.FTZ R153, R3, UR10 ;  /* 0x0000000a03997c20 */ /* 0x000fe20008410000 */
[--C-:B------:R-:W-:Y:S01]  /*9f10*/  FFMA.FTZ R192, R152, UR10, -R15.reuse ;  /* 0x0000000a98c07c23 */ /* 0x100fe2000801080f */
[--C-:B------:R-:W-:Y:S01]  /*9f20*/  FFMA.FTZ R152, R182, UR10, -R15.reuse ;  /* 0x0000000ab6987c23 */ /* 0x100fe2000801080f */
[----:B------:R-:W-:Y:S01]  /*9f30*/  FFMA.FTZ R15, R157, UR10, -R15 ;  /* 0x0000000a9d0f7c23 */ /* 0x000fe2000801080f */
[--C-:B------:R-:W-:Y:S01]  /*9f40*/  FFMA.FTZ R209, R184, UR10, -R153.reuse ;  /* 0x0000000ab8d17c23 */ /* 0x100fe20008010899 */
[--C-:B------:R-:W-:Y:S01]  /*9f50*/  FFMA.FTZ R20, R185, UR10, -R153.reuse ;  /* 0x0000000ab9147c23 */ /* 0x100fe20008010899 */
[--C-:B------:R-:W-:Y:S01]  /*9f60*/  FFMA.FTZ R211, R186, UR10, -R153.reuse ;  /* 0x0000000abad37c23 */ /* 0x100fe20008010899 */
[--C-:B------:R-:W-:Y:S01]  /*9f70*/  FFMA.FTZ R157, R189, UR10, -R153.reuse ;  /* 0x0000000abd9d7c23 */ /* 0x100fe20008010899 */
[--C-:B------:R-:W-:Y:S01]  /*9f80*/  FFMA.FTZ R205, R176, UR10, -R153.reuse ;  /* 0x0000000ab0cd7c23 */ /* 0x100fe20008010899 */
[--C-:B------:R-:W-:Y:S01]  /*9f90*/  FFMA.FTZ R164, R178, UR10, -R153.reuse ;  /* 0x0000000ab2a47c23 */ /* 0x100fe20008010899 */
[----:B------:R-:W1:Y:S01]  /*9fa0*/  MUFU.EX2 R209, R209 ;  /* 0x000000d100d17308 */ /* 0x000e620000000800 */
[--C-:B------:R-:W-:Y:S01]  /*9fb0*/  FFMA.FTZ R207, R179, UR10, -R153.reuse ;  /* 0x0000000ab3cf7c23 */ /* 0x100fe20008010899 */
[--C-:B------:R-:W-:Y:S01]  /*9fc0*/  FFMA.FTZ R156, R156, UR10, -R153.reuse ;  /* 0x0000000a9c9c7c23 */ /* 0x100fe20008010899 */
[--C-:B------:R-:W-:Y:S01]  /*9fd0*/  FFMA.FTZ R201, R170, UR10, -R153.reuse ;  /* 0x0000000aaac97c23 */ /* 0x100fe20008010899 */
[--C-:B------:R-:W-:Y:S01]  /*9fe0*/  FFMA.FTZ R165, R171, UR10, -R153.reuse ;  /* 0x0000000aaba57c23 */ /* 0x100fe20008010899 */
[--C-:B------:R-:W-:Y:S01]  /*9ff0*/  FFMA.FTZ R203, R174, UR10, -R153.reuse ;  /* 0x0000000aaecb7c23 */ /* 0x100fe20008010899 */
[--C-:B------:R-:W-:Y:S01]  /*a000*/  FFMA.FTZ R175, R175, UR10, -R153.reuse ;  /* 0x0000000aafaf7c23 */ /* 0x100fe20008010899 */
[--C-:B------:R-:W-:Y:S01]  /*a010*/  FFMA.FTZ R162, R162, UR10, -R153.reuse ;  /* 0x0000000aa2a27c23 */ /* 0x100fe20008010899 */
[----:B------:R-:W2:Y:S01]  /*a020*/  MUFU.EX2 R20, R20 ;  /* 0x0000001400147308 */ /* 0x000ea20000000800 */
[--C-:B------:R-:W-:Y:S01]  /*a030*/  FFMA.FTZ R163, R163, UR10, -R153.reuse ;  /* 0x0000000aa3a37c23 */ /* 0x100fe20008010899 */
[--C-:B------:R-:W-:Y:S01]  /*a040*/  FFMA.FTZ R166, R166, UR10, -R153.reuse ;  /* 0x0000000aa6a67c23 */ /* 0x100fe20008010899 */
[--C-:B------:R-:W-:Y:S01]  /*a050*/  FFMA.FTZ R167, R167, UR10, -R153.reuse ;  /* 0x0000000aa7a77c23 */ /* 0x100fe20008010899 */
[--C-:B------:R-:W-:Y:S01]  /*a060*/  FFMA.FTZ R154, R154, UR10, -R153.reuse ;  /* 0x0000000a9a9a7c23 */ /* 0x100fe20008010899 */
[--C-:B------:R-:W-:Y:S01]  /*a070*/  FFMA.FTZ R155, R155, UR10, -R153.reuse ;  /* 0x0000000a9b9b7c23 */ /* 0x100fe20008010899 */
[--C-:B------:R-:W-:Y:S01]  /*a080*/  FFMA.FTZ R158, R158, UR10, -R153.reuse ;  /* 0x0000000a9e9e7c23 */ /* 0x100fe20008010899 */
[----:B------:R-:W-:Y:S01]  /*a090*/  FFMA.FTZ R153, R159, UR10, -R153 ;  /* 0x0000000a9f997c23 */ /* 0x000fe20008010899 */
[----:B------:R-:W3:Y:S01]  /*a0a0*/  MUFU.EX2 R211, R211 ;  /* 0x000000d300d37308 */ /* 0x000ee20000000800 */
[----:B0-----:R-:W-:Y:S01]  /*a0b0*/  FFMA.FTZ R159, R2, R13, R208 ;  /* 0x0000000d029f7223 */ /* 0x001fe200000100d0 */
[----:B-1----:R-:W-:Y:S01]  /*a0c0*/  FFMA.FTZ R12, R0, R12, R209 ;  /* 0x0000000c000c7223 */ /* 0x002fe200000100d1 */
[C---:B------:R-:W-:Y:S01]  /*a0d0*/  F2FP.BF16.F32.PACK_AB R208, R21.reuse, R208 ;  /* 0x000000d015d0723e */ /* 0x040fe200000010ff */
[----:B------:R-:W-:Y:S01]  /*a0e0*/  @!P1 SYNCS.ARRIVE.TRANS64.RED.A1T0 RZ, [UR61], RZ ;  /* 0x000000ffffff99a7 */ /* 0x000fe2000810043d */
[----:B------:R-:W-:-:S03]  /*a0f0*/  FADD.FTZ R159, R21, R159 ;  /* 0x0000009f159f7221 */ /* 0x000fc60000010000 */
[----:B------:R-:W0:Y:S01]  /*a100*/  MUFU.EX2 R157, R157 ;  /* 0x0000009d009d7308 */ /* 0x000e220000000800 */
[----:B--2---:R-:W-:Y:S01]  /*a110*/  FADD.FTZ R12, R20, R12 ;  /* 0x0000000c140c7221 */ /* 0x004fe20000010000 */
[----:B------:R-:W-:Y:S01]  /*a120*/  FADD.FTZ R21, R210, R159 ;  /* 0x0000009fd2157221 */ /* 0x000fe20000010000 */
[----:B------:R-:W-:Y:S01]  /*a130*/  F2FP.BF16.F32.PACK_AB R209, R20, R209 ;  /* 0x000000d114d1723e */ /* 0x000fe200000010ff */
[----:B------:R-:W-:Y:S01]  /*a140*/  @!P1 SYNCS.ARRIVE.TRANS64.RED.A1T0 RZ, [UR6], RZ ;  /* 0x000000ffffff99a7 */ /* 0x000fe20008100406 */
[----:B------:R-:W-:Y:S01]  /*a150*/  UIADD3 UR6, UR11, -0x1, URZ ;  /* 0xffffffff0b067890 */ /* 0x000fe2000fffe03f */
[C---:B------:R-:W-:Y:S01]  /*a160*/  FADD.FTZ R21, R183.reuse, R21 ;  /* 0x00000015b7157221 */ /* 0x040fe20000010000 */
[----:B------:R-:W-:Y:S01]  /*a170*/  F2FP.BF16.F32.PACK_AB R210, R183, R210 ;  /* 0x000000d2b7d2723e */ /* 0x000fe200000010ff */
[----:B------:R-:W1:Y:S01]  /*a180*/  MUFU.EX2 R205, R205 ;  /* 0x000000cd00cd7308 */ /* 0x000e620000000800 */
[----:B---3--:R-:W-:Y:S01]  /*a190*/  FADD.FTZ R12, R211, R12 ;  /* 0x0000000cd30c7221 */ /* 0x008fe20000010000 */
[----:B------:R-:W-:Y:S01]  /*a1a0*/  FADD.FTZ R21, R204, R21 ;  /* 0x00000015cc157221 */ /* 0x000fe20000010000 */
[----:B------:R-:W-:Y:S01]  /*a1b0*/  F2FP.BF16.F32.PACK_AB R204, R177, R204 ;  /* 0x000000ccb1cc723e */ /* 0x000fe200000010ff */
[----:B------:R-:W-:-:S02]  /*a1c0*/  IMAD.MOV.U32 R20, RZ, RZ, R3 ;  /* 0x000000ffff147224 */ /* 0x000fc400078e0003 */
[----:B------:R-:W-:Y:S02]  /*a1d0*/  FADD.FTZ R21, R177, R21 ;  /* 0x00000015b1157221 */ /* 0x000fe40000010000 */
[----:B------:R-:W2:Y:S01]  /*a1e0*/  MUFU.EX2 R164, R164 ;  /* 0x000000a400a47308 */ /* 0x000ea20000000800 */
[C---:B0-----:R-:W-:Y:S01]  /*a1f0*/  FADD.FTZ R12, R157.reuse, R12 ;  /* 0x0000000c9d0c7221 */ /* 0x041fe20000010000 */
[----:B------:R-:W-:Y:S01]  /*a200*/  FADD.FTZ R21, R206, R21 ;  /* 0x00000015ce157221 */ /* 0x000fe20000010000 */
[----:B------:R-:W-:Y:S02]  /*a210*/  F2FP.BF16.F32.PACK_AB R211, R157, R211 ;  /* 0x000000d39dd3723e */ /* 0x000fe400000010ff */
[C---:B------:R-:W-:Y:S01]  /*a220*/  F2FP.BF16.F32.PACK_AB R206, R180.reuse, R206 ;  /* 0x000000ceb4ce723e */ /* 0x040fe200000010ff */
[----:B------:R-:W-:Y:S02]  /*a230*/  FADD.FTZ R21, R180, R21 ;  /* 0x00000015b4157221 */ /* 0x000fe40000010000 */
[----:B------:R-:W0:Y:S01]  /*a240*/  MUFU.EX2 R207, R207 ;  /* 0x000000cf00cf7308 */ /* 0x000e220000000800 */
[----:B-1----:R-:W-:Y:S01]  /*a250*/  FADD.FTZ R12, R205, R12 ;  /* 0x0000000ccd0c7221 */ /* 0x002fe20000010000 */
[----:B------:R-:W-:Y:S01]  /*a260*/  FADD.FTZ R21, R200, R21 ;  /* 0x00000015c8157221 */ /* 0x000fe20000010000 */
[----:B------:R-:W-:-:S03]  /*a270*/  F2FP.BF16.F32.PACK_AB R200, R168, R200 ;  /* 0x000000c8a8c8723e */ /* 0x000fc600000010ff */
[----:B------:R-:W-:Y:S02]  /*a280*/  FADD.FTZ R21, R168, R21 ;  /* 0x00000015a8157221 */ /* 0x000fe40000010000 */
[----:B------:R-:W1:Y:S01]  /*a290*/  MUFU.EX2 R156, R156 ;  /* 0x0000009c009c7308 */ /* 0x000e620000000800 */
[----:B--2---:R-:W-:Y:S01]  /*a2a0*/  FADD.FTZ R12, R164, R12 ;  /* 0x0000000ca40c7221 */ /* 0x004fe20000010000 */
[----:B------:R-:W-:Y:S01]  /*a2b0*/  FADD.FTZ R21, R202, R21 ;  /* 0x00000015ca157221 */ /* 0x000fe20000010000 */
[----:B------:R-:W-:Y:S02]  /*a2c0*/  F2FP.BF16.F32.PACK_AB R205, R164, R205 ;  /* 0x000000cda4cd723e */ /* 0x000fe400000010ff */
[C---:B------:R-:W-:Y:S01]  /*a2d0*/  F2FP.BF16.F32.PACK_AB R202, R169.reuse, R202 ;  /* 0x000000caa9ca723e */ /* 0x040fe200000010ff */
[----:B------:R-:W-:Y:S02]  /*a2e0*/  FADD.FTZ R21, R169, R21 ;  /* 0x00000015a9157221 */ /* 0x000fe40000010000 */
[----:B------:R-:W2:Y:S01]  /*a2f0*/  MUFU.EX2 R201, R201 ;  /* 0x000000c900c97308 */ /* 0x000ea20000000800 */
[----:B0-----:R-:W-:Y:S01]  /*a300*/  FADD.FTZ R12, R207, R12 ;  /* 0x0000000ccf0c7221 */ /* 0x001fe20000010000 */
[----:B------:R-:W-:Y:S01]  /*a310*/  FADD.FTZ R21, R196, R21 ;  /* 0x00000015c4157221 */ /* 0x000fe20000010000 */
[----:B------:R-:W-:-:S03]  /*a320*/  F2FP.BF16.F32.PACK_AB R196, R160, R196 ;  /* 0x000000c4a0c4723e */ /* 0x000fc600000010ff */
[----:B------:R-:W-:Y:S02]  /*a330*/  FADD.FTZ R21, R160, R21 ;  /* 0x00000015a0157221 */ /* 0x000fe40000010000 */
[----:B------:R-:W0:Y:S01]  /*a340*/  MUFU.EX2 R165, R165 ;  /* 0x000000a500a57308 */ /* 0x000e220000000800 */
[----:B-1----:R-:W-:Y:S01]  /*a350*/  FADD.FTZ R12, R156, R12 ;  /* 0x0000000c9c0c7221 */ /* 0x002fe20000010000 */
[----:B------:R-:W-:Y:S01]  /*a360*/  FADD.FTZ R21, R198, R21 ;  /* 0x00000015c6157221 */ /* 0x000fe20000010000 */
[----:B------:R-:W-:Y:S02]  /*a370*/  F2FP.BF16.F32.PACK_AB R207, R156, R207 ;  /* 0x000000cf9ccf723e */ /* 0x000fe400000010ff */
[C---:B------:R-:W-:Y:S01]  /*a380*/  F2FP.BF16.F32.PACK_AB R198, R161.reuse, R198 ;  /* 0x000000c6a1c6723e */ /* 0x040fe200000010ff */
[----:B------:R-:W-:Y:S02]  /*a390*/  FADD.FTZ R21, R161, R21 ;  /* 0x00000015a1157221 */ /* 0x000fe40000010000 */
[----:B------:R-:W1:Y:S01]  /*a3a0*/  MUFU.EX2 R203, R203 ;  /* 0x000000cb00cb7308 */ /* 0x000e620000000800 */
[----:B--2---:R-:W-:-:S07]  /*a3b0*/  FADD.FTZ R12, R201, R12 ;  /* 0x0000000cc90c7221 */ /* 0x004fce0000010000 */
[----:B------:R-:W2:Y:S01]  /*a3c0*/  MUFU.EX2 R13, R175 ;  /* 0x000000af000d7308 */ /* 0x000ea20000000800 */
[C---:B0-----:R-:W-:Y:S01]  /*a3d0*/  FADD.FTZ R12, R165.reuse, R12 ;  /* 0x0000000ca50c7221 */ /* 0x041fe20000010000 */
[----:B------:R-:W-:-:S06]  /*a3e0*/  F2FP.BF16.F32.PACK_AB R201, R165, R201 ;  /* 0x000000c9a5c9723e */ /* 0x000fcc00000010ff */
[----:B------:R-:W0:Y:S01]  /*a3f0*/  MUFU.EX2 R162, R162 ;  /* 0x000000a200a27308 */ /* 0x000e220000000800 */
[----:B-1----:R-:W-:-:S07]  /*a400*/  FADD.FTZ R12, R203, R12 ;  /* 0x0000000ccb0c7221 */ /* 0x002fce0000010000 */
[----:B------:R-:W1:Y:S01]  /*a410*/  MUFU.EX2 R163, R163 ;  /* 0x000000a300a37308 */ /* 0x000e620000000800 */
[C---:B--2---:R-:W-:Y:S01]  /*a420*/  FADD.FTZ R12, R13.reuse, R12 ;  /* 0x0000000c0d0c7221 */ /* 0x044fe20000010000 */
[----:B------:R-:W-:-:S06]  /*a430*/  F2FP.BF16.F32.PACK_AB R203, R13, R203 ;  /* 0x000000cb0dcb723e */ /* 0x000fcc00000010ff */
[----:B------:R-:W2:Y:S01]  /*a440*/  MUFU.EX2 R166, R166 ;  /* 0x000000a600a67308 */ /* 0x000ea20000000800 */
[----:B0-----:R-:W-:-:S07]  /*a450*/  FADD.FTZ R12, R162, R12 ;  /* 0x0000000ca20c7221 */ /* 0x001fce0000010000 */
[----:B------:R-:W0:Y:S01]  /*a460*/  MUFU.EX2 R192, R192 ;  /* 0x000000c000c07308 */ /* 0x000e220000000800 */
[C---:B-1----:R-:W-:Y:S01]  /*a470*/  FADD.FTZ R12, R163.reuse, R12 ;  /* 0x0000000ca30c7221 */ /* 0x042fe20000010000 */
[----:B------:R-:W-:-:S06]  /*a480*/  F2FP.BF16.F32.PACK_AB R197, R163, R162 ;  /* 0x000000a2a3c5723e */ /* 0x000fcc00000010ff */
[----:B------:R-:W1:Y:S01]  /*a490*/  MUFU.EX2 R167, R167 ;  /* 0x000000a700a77308 */ /* 0x000e620000000800 */
[----:B--2---:R-:W-:-:S07]  /*a4a0*/  FADD.FTZ R12, R166, R12 ;  /* 0x0000000ca60c7221 */ /* 0x004fce0000010000 */
[----:B------:R-:W2:Y:S01]  /*a4b0*/  MUFU.EX2 R152, R152 ;  /* 0x0000009800987308 */ /* 0x000ea20000000800 */
[----:B0-----:R-:W-:-:S07]  /*a4c0*/  FADD.FTZ R21, R192, R21 ;  /* 0x00000015c0157221 */ /* 0x001fce0000010000 */
[----:B------:R-:W0:Y:S01]  /*a4d0*/  MUFU.EX2 R154, R154 ;  /* 0x0000009a009a7308 */ /* 0x000e220000000800 */
[C---:B-1----:R-:W-:Y:S01]  /*a4e0*/  FADD.FTZ R12, R167.reuse, R12 ;  /* 0x0000000ca70c7221 */ /* 0x042fe20000010000 */
[----:B------:R-:W-:-:S06]  /*a4f0*/  F2FP.BF16.F32.PACK_AB R199, R167, R166 ;  /* 0x000000a6a7c7723e */ /* 0x000fcc00000010ff */
[----:B------:R-:W1:Y:S01]  /*a500*/  MUFU.EX2 R194, R194 ;  /* 0x000000c200c27308 */ /* 0x000e620000000800 */
[C---:B--2---:R-:W-:Y:S01]  /*a510*/  FADD.FTZ R21, R152.reuse, R21 ;  /* 0x0000001598157221 */ /* 0x044fe20000010000 */
[----:B------:R-:W-:-:S06]  /*a520*/  F2FP.BF16.F32.PACK_AB R192, R152, R192 ;  /* 0x000000c098c0723e */ /* 0x000fcc00000010ff */
[----:B------:R-:W2:Y:S01]  /*a530*/  MUFU.EX2 R155, R155 ;  /* 0x0000009b009b7308 */ /* 0x000ea20000000800 */
[----:B0-----:R-:W-:-:S07]  /*a540*/  FADD.FTZ R12, R154, R12 ;  /* 0x0000000c9a0c7221 */ /* 0x001fce0000010000 */
[----:B------:R-:W0:Y:S01]  /*a550*/  MUFU.EX2 R15, R15 ;  /* 0x0000000f000f7308 */ /* 0x000e220000000800 */
[----:B-1----:R-:W-:-:S07]  /*a560*/  FADD.FTZ R21, R194, R21 ;  /* 0x00000015c2157221 */ /* 0x002fce0000010000 */
[----:B------:R-:W1:Y:S01]  /*a570*/  MUFU.EX2 R158, R158 ;  /* 0x0000009e009e7308 */ /* 0x000e620000000800 */
[C---:B--2---:R-:W-:Y:S01]  /*a580*/  FADD.FTZ R12, R155.reuse, R12 ;  /* 0x0000000c9b0c7221 */ /* 0x044fe20000010000 */
[----:B------:R-:W-:-:S06]  /*a590*/  F2FP.BF16.F32.PACK_AB R193, R155, R154 ;  /* 0x0000009a9bc1723e */ /* 0x000fcc00000010ff */
[----:B------:R-:W2:Y:S01]  /*a5a0*/  MUFU.EX2 R153, R153 ;  /* 0x0000009900997308 */ /* 0x000ea20000000800 */
[C---:B0-----:R-:W-:Y:S01]  /*a5b0*/  FADD.FTZ R13, R15.reuse, R21 ;  /* 0x000000150f0d7221 */ /* 0x041fe20000010000 */
[----:B------:R-:W-:Y:S01]  /*a5c0*/  F2FP.BF16.F32.PACK_AB R194, R15, R194 ;  /* 0x000000c20fc2723e */ /* 0x000fe200000010ff */
[----:B------:R-:W-:Y:S02]  /*a5d0*/  IMAD.U32 R15, RZ, RZ, UR6 ;  /* 0x00000006ff0f7e24 */ /* 0x000fe4000f8e00ff */
[----:B------:R-:W-:Y:S02]  /*a5e0*/  IMAD.MOV.U32 R21, RZ, RZ, R4 ;  /* 0x000000ffff157224 */ /* 0x000fe400078e0004 */
[----:B-1----:R-:W-:-:S04]  /*a5f0*/  FADD.FTZ R12, R158, R12 ;  /* 0x0000000c9e0c7221 */ /* 0x002fc80000010000 */
[C---:B--2---:R-:W-:Y:S01]  /*a600*/  FADD.FTZ R12, R153.reuse, R12 ;  /* 0x0000000c990c7221 */ /* 0x044fe20000010000 */
[----:B------:R-:W-:Y:S01]  /*a610*/  F2FP.BF16.F32.PACK_AB R195, R153, R158 ;  /* 0x0000009e99c3723e */ /* 0x000fe200000010ff */
[----:B------:R-:W-:Y:S06]  /*a620*/  @P2 BRA `(.L_x_203) ;  /* 0xffffffc000482947 */ /* 0x000fec000383ffff */
.L_x_194:
        /* <DEDUP_REMOVED lines=131> */
.L_x_204:
[----:B------:R-:W-:Y:S01]  /*ae60*/  IMAD R0, R16, 0x8, R5 ;  /* 0x0000000810007824 */ /* 0x000fe200078e0205 */
[----:B------:R-:W-:-:S04]  /*ae70*/  SHF.L.U32 R7, R17, 0x1f, RZ ;  /* 0x0000001f11077819 */ /* 0x000fc800000006ff */
[----:B------:R0:W1:Y:S01]  /*ae80*/  SYNCS.PHASECHK.TRANS64.TRYWAIT P2, [R0+URZ+0x38850], R7 ;  /* 0x03885007000075a7 */ /* 0x000062000804017f */
[----:B------:R-:W-:Y:S05]  /*ae90*/  @!P0 BRA `(.L_x_205) ;  /* 0x0000000000048947 */ /* 0x000fea0003800000 */
[----:B------:R-:W-:Y:S01]  /*aea0*/  BPT.TRAP 0x1 ;  /* 0x000000040000795c */ /* 0x000fe20000300000 */
.L_x_205:
[----:B-1----:R-:W-:Y:S05]  /*aeb0*/  @P2 BRA `(.L_x_206) ;  /* 0x0000000000082947 */ /* 0x002fea0003800000 */
[----:B------:R-:W1:Y:S02]  /*aec0*/  SYNCS.PHASECHK.TRANS64.TRYWAIT P0, [R0+URZ+0x38850], R7 ;  /* 0x03885007000075a7 */ /* 0x000e64000800017f */
[----:B-1----:R-:W-:Y:S05]  /*aed0*/  @!P0 BRA `(.L_x_207) ;  /* 0x000000cc00cc8947 */ /* 0x002fea0003800000 */
.L_x_206:
[----:B------:R-:W-:Y:S05]  /*aee0*/  WARPSYNC.ALL ;  /* 0x0000000000007948 */ /* 0x000fea0003800000 */
[----:B------:R-:W-:Y:S01]  /*aef0*/  VIADD R5, R5, 0x400 ;  /* 0x0000040005057836 */ /* 0x000fe20000000000 */
[----:B------:R-:W2:Y:S01]  /*af00*/  LDL.LU R15, [R1+0x1c] ;  /* 0x00001c00010f7983 */ /* 0x000ea20000300800 */
[----:B01----:R-:W-:Y:S01]  /*af10*/  IMAD.MOV.U32 R7, RZ, RZ, 0x40000040 ;  /* 0x40000040ff077424 */ /* 0x003fe200078e00ff */
[----:B------:R-:W-:Y:S01]  /*af20*/  WARPGROUP.ARRIVE ;  /* 0x00000000000079c5 */ /* 0x000fe20000000000 */
[----:B------:R-:W-:Y:S01]  /*af30*/  IMAD.MOV.U32 R9, RZ, RZ, 0x40000040 ;  /* 0x40000040ff097424 */ /* 0x000fe200078e00ff */
[----:B------:R-:W-:Y:S01]  /*af40*/  SHF.R.U32.HI R5, RZ, 0x4, R5 ;  /* 0x00000004ff057819 */ /* 0x000fe20000011605 */
[----:B------:R-:W0:Y:S01]  /*af50*/  SHFL.BFLY PT, R2, R13, 0x2, 0x1f ;  /* 0x0c401f000d027f89 */ /* 0x000e2200000e0000 */
[----:B------:R-:W-:Y:S01]  /*af60*/  R2UR UR7, R7 ;  /* 0x00000000070772ca */ /* 0x000fe200000e0000 */
[----:B------:R-:W-:Y:S01]  /*af70*/  IMAD.MOV.U32 R7, RZ, RZ, 0x40000040 ;  /* 0x40000040ff077424 */ /* 0x000fe200078e00ff */
[----:B------:R-:W-:Y:S01]  /*af80*/  LOP3.LUT R5, R5, 0x3fff, RZ, 0xc0, !PT ;  /* 0x00003fff05057812 */ /* 0x000fe200078ec0ff */
[----:B------:R-:W-:-:S02]  /*af90*/  @!P1 VIADD R11, R0, 0x38860 ;  /* 0x00038860000b9836 */ /* 0x000fc40000000000 */
[----:B------:R-:W-:Y:S01]  /*afa0*/  IMAD.MOV.U32 R0, RZ, RZ, -0x800000 ;  /* 0xff800000ff007424 */ /* 0x000fe200078e00ff */
[----:B------:R-:W-:Y:S02]  /*afb0*/  LOP3.LUT R5, R5, 0x2800000, RZ, 0xfc, !PT ;  /* 0x0280000005057812 */ /* 0x000fe400078efcff */
[----:B------:R-:W-:-:S03]  /*afc0*/  @!P1 PRMT R11, RZ, 0x654, R11 ;  /* 0x00000654ff0b9816 */ /* 0x000fc6000000000b */
[C---:B------:R-:W-:Y:S02]  /*afd0*/  IMAD R6, R16.reuse, 0xa00, R5 ;  /* 0x00000a0010067824 */ /* 0x040fe400078e0205 */
[----:B------:R-:W1:Y:S01]  /*afe0*/  SHFL.BFLY PT, R5, R12, 0x2, 0x1f ;  /* 0x0c401f000c057f89 */ /* 0x000e6200000e0000 */
[----:B------:R-:W-:Y:S02]  /*aff0*/  VIADD R16, R16, 0x1 ;  /* 0x0000000110107836 */ /* 0x000fe40000000000 */
[C---:B------:R-:W-:Y:S01]  /*b000*/  R2UR UR6, R6.reuse ;  /* 0x00000000060672ca */ /* 0x040fe200000e0000 */
[----:B------:R-:W-:Y:S02]  /*b010*/  VIADD R8, R6, 0x80 ;  /* 0x0000008006087836 */ /* 0x000fe40000000000 */
[----:B------:R-:W-:Y:S01]  /*b020*/  ISETP.NE.AND P2, PT, R16, 0x2, PT ;  /* 0x000000021000780c */ /* 0x000fe20003f45270 */
[----:B0-----:R-:W-:Y:S01]  /*b030*/  FADD.FTZ R2, R2, R13 ;  /* 0x0000000d02027221 */ /* 0x001fe20000010000 */
[----:B------:R-:W-:-:S02]  /*b040*/  IMAD.U32 R13, RZ, RZ, UR10 ;  /* 0x0000000aff0d7e24 */ /* 0x000fc4000f8e00ff */
[----:B------:R-:W-:-:S06]  /*b050*/  SEL R16, R16, RZ, P2 ;  /* 0x000000ff10107207 */ /* 0x000fcc0001000000 */
[----:B------:R-:W-:Y:S01]  /*b060*/  HGMMA.64x256x16.F32.BF16 R24, R208, gdesc[UR4].tnspB, R24, gsb0 ;  /* 0x43e00004d0187df0 */ /* 0x000fe20008001818 */
[----:B------:R-:W-:Y:S01]  /*b070*/  R2UR UR6, R8 ;  /* 0x00000000080672ca */ /* 0x000fe200000e0000 */
[----:B------:R-:W-:Y:S01]  /*b080*/  VIADD R8, R6, 0x100 ;  /* 0x0000010006087836 */ /* 0x000fe20000000000 */
[----:B------:R-:W-:Y:S01]  /*b090*/  R2UR UR7, R9 ;  /* 0x00000000090772ca */ /* 0x000fe200000e0000 */
[----:B------:R-:W-:Y:S02]  /*b0a0*/  IMAD.MOV.U32 R9, RZ, RZ, 0x40000040 ;  /* 0x40000040ff097424 */ /* 0x000fe400078e00ff */
[----:B--2---:R-:W-:Y:S01]  /*b0b0*/  VIADD R15, R15, 0x1 ;  /* 0x000000010f0f7836 */ /* 0x004fe20000000000 */
[----:B------:R-:W-:Y:S02]  /*b0c0*/  WARPGROUP.DEPBAR.LE gsb0, 0x0 ;  /* 0x00008000000079c5 */ /* 0x000fe40000010000 */
[----:B------:R-:W-:Y:S02]  /*b0d0*/  WARPGROUP.ARRIVE ;  /* 0x00000000000079c5 */ /* 0x000fe40000000000 */
[----:B------:R-:W-:-:S15]  /*b0e0*/  STL [R1+0x1c], R15 ;  /* 0x00001c0f01007387 */ /* 0x000fde0000100800 */
[----:B------:R-:W-:-:S02]  /*b0f0*/  NOP ;  /* 0x0000000000007918 */ /* 0x000fc40000000000 */
[----:B------:R-:W-:Y:S01]  /*b100*/  HGMMA.64x256x16.F32.BF16 R24, R204, gdesc[UR4].tnspB, R24, gsb0 ;  /* 0x43e00004cc187df0 */ /* 0x000fe20008001818 */
[----:B------:R-:W-:Y:S01]  /*b110*/  R2UR UR6, R8 ;  /* 0x00000000080672ca */ /* 0x000fe200000e0000 */
[C---:B------:R-:W-:Y:S01]  /*b120*/  VIADD R8, R6.reuse, 0x180 ;  /* 0x0000018006087836 */ /* 0x040fe20000000000 */
[----:B------:R-:W-:Y:S01]  /*b130*/  R2UR UR7, R9 ;  /* 0x00000000090772ca */ /* 0x000fe200000e0000 */
[----:B------:R-:W-:Y:S02]  /*b140*/  IMAD.MOV.U32 R9, RZ, RZ, 0x40000040 ;  /* 0x40000040ff097424 */ /* 0x000fe400078e00ff */
[----:B------:R-:W-:Y:S01]  /*b150*/  VIADD R6, R6, 0x200 ;  /* 0x0000020006067836 */ /* 0x000fe20000000000 */
[----:B------:R-:W-:Y:S02]  /*b160*/  WARPGROUP.DEPBAR.LE gsb0, 0x0 ;  /* 0x00008000000079c5 */ /* 0x000fe40000010000 */
[----:B------:R-:W-:-:S15]  /*b170*/  WARPGROUP.ARRIVE ;  /* 0x00000000000079c5 */ /* 0x000fde0000000000 */
[----:B------:R-:W-:-:S04]  /*b180*/  NOP ;  /* 0x0000000000007918 */ /* 0x000fc80000000000 */
[----:B------:R-:W-:Y:S01]  /*b190*/  HGMMA.64x256x16.F32.BF16 R24, R200, gdesc[UR4].tnspB, R24, gsb0 ;  /* 0x43e00004c8187df0 */ /* 0x000fe20008001818 */
[----:B------:R-:W-:Y:S02]  /*b1a0*/  R2UR UR6, R8 ;  /* 0x00000000080672ca */ /* 0x000fe400000e0000 */
[----:B------:R-:W-:Y:S01]  /*b1b0*/  R2UR UR7, R9 ;  /* 0x00000000090772ca */ /* 0x000fe200000e0000 */
[----:B------:R-:W-:Y:S02]  /*b1c0*/  WARPGROUP.DEPBAR.LE gsb0, 0x0 ;  /* 0x00008000000079c5 */ /* 0x000fe40000010000 */
[----:B------:R-:W-:-:S15]  /*b1d0*/  WARPGROUP.ARRIVE ;  /* 0x00000000000079c5 */ /* 0x000fde0000000000 */
[----:B------:R-:W-:-:S07]  /*b1e0*/  NOP ;  /* 0x0000000000007918 */ /* 0x000fce0000000000 */
[----:B------:R-:W-:Y:S01]  /*b1f0*/  HGMMA.64x256x16.F32.BF16 R24, R196, gdesc[UR4].tnspB, R24, gsb0 ;  /* 0x43e00004c4187df0 */ /* 0x000fe20008001818 */
[----:B------:R-:W-:Y:S02]  /*b200*/  R2UR UR6, R6 ;  /* 0x00000000060672ca */ /* 0x000fe400000e0000 */
[----:B------:R-:W-:Y:S01]  /*b210*/  R2UR UR7, R7 ;  /* 0x00000000070772ca */ /* 0x000fe200000e0000 */
[----:B-1----:R-:W-:Y:S02]  /*b220*/  FADD.FTZ R7, R5, R12 ;  /* 0x0000000c05077221 */ /* 0x002fe40000010000 */
[----:B------:R-:W0:Y:S04]  /*b230*/  SHFL.BFLY PT, R5, R2, 0x1, 0x1f ;  /* 0x0c201f0002057f89 */ /* 0x000e2800000e0000 */
[----:B------:R-:W1:Y:S01]  /*b240*/  SHFL.BFLY PT, R6, R7, 0x1, 0x1f ;  /* 0x0c201f0007067f89 */ /* 0x000e6200000e0000 */
[----:B0-----:R-:W-:Y:S01]  /*b250*/  FADD.FTZ R10, R2, R5 ;  /* 0x00000005020a7221 */ /* 0x001fe20000010000 */
[----:B------:R-:W-:Y:S01]  /*b260*/  IMAD.MOV.U32 R5, RZ, RZ, RZ ;  /* 0x000000ffff057224 */ /* 0x000fe200078e00ff */
[----:B------:R-:W-:Y:S01]  /*b270*/  SEL R2, RZ, 0x1, P2 ;  /* 0x00000001ff027807 */ /* 0x000fe20001000000 */
[----:B-1----:R-:W-:-:S02]  /*b280*/  FADD.FTZ R14, R7, R6 ;  /* 0x00000006070e7221 */ /* 0x002fc40000010000 */
[----:B------:R-:W-:Y:S01]  /*b290*/  FSETP.NE.FTZ.AND P0, PT, R10, RZ, PT ;  /* 0x000000ff0a00720b */ /* 0x000fe20003f15000 */
[----:B------:R-:W-:Y:S01]  /*b2a0*/  IMAD.MOV.U32 R6, RZ, RZ, RZ ;  /* 0x000000ffff067224 */ /* 0x000fe200078e00ff */
[----:B------:R-:W-:Y:S01]  /*b2b0*/  LOP3.LUT R17, R17, R2, RZ, 0x3c, !PT ;  /* 0x0000000211117212 */ /* 0x000fe200078e3cff */
[----:B------:R-:W-:Y:S01]  /*b2c0*/  IMAD.U32 R7, RZ, RZ, UR10 ;  /* 0x0000000aff077e24 */ /* 0x000fe2000f8e00ff */
[----:B------:R-:W-:Y:S01]  /*b2d0*/  FSETP.NE.FTZ.AND P3, PT, R14, RZ, PT ;  /* 0x000000ff0e00720b */ /* 0x000fe20003f75000 */
[----:B------:R-:W-:-:S08]  /*b2e0*/  IMAD.MOV.U32 R2, RZ, RZ, -0x800000 ;  /* 0xff800000ff027424 */ /* 0x000fd000078e00ff */
[----:B------:R-:W0:Y:S01]  /*b2f0*/  @P0 MUFU.LG2 R8, R10 ;  /* 0x0000000a00080308 */ /* 0x000e220000000c00 */
[----:B------:R-:W-:-:S03]  /*b300*/  @P0 FMUL.FTZ R7, R7, 0.69314718246459960938 ;  /* 0x3f31721807070820 */ /* 0x000fc60000410000 */
[----:B------:R-:W-:-:S04]  /*b310*/  @P3 FMUL.FTZ R13, R13, 0.69314718246459960938 ;  /* 0x3f3172180d0d3820 */ /* 0x000fc80000410000 */
[----:B------:R-:W1:Y:S08]  /*b320*/  @P3 MUFU.LG2 R9, R14 ;  /* 0x0000000e00093308 */ /* 0x000e700000000c00 */
[----:B------:R1:W2:Y:S01]  /*b330*/  @P0 MUFU.RCP R6, R10 ;  /* 0x0000000a00060308 */ /* 0x0002a20000001000 */
        /* <DEDUP_REMOVED lines=139> */
.L_x_186:
[----:B------:R-:W0:Y:S08]  /*bbf0*/  S2UR UR4, SR_CgaCtaId ;  /* 0x00000000000479c3 */ /* 0x000e300000008800 */
[----:B------:R-:W-:Y:S06]  /*bc00*/  BAR.SYNC.DEFER_BLOCKING 0x5, 0x180 ;  /* 0x0146000000007b1d */ /* 0x000fec0000010000 */
[----:B------:R-:W-:Y:S01]  /*bc10*/  UMOV UR8, 0x400 ;  /* 0x0000040000087882 */ /* 0x000fe20000000000 */
[----:B------:R-:W-:Y:S01]  /*bc20*/  BSSY B0, `(.L_x_208) ;  /* 0x00004bd000007945 */ /* 0x000fe20003800000 */
[----:B0-----:R-:W-:-:S09]  /*bc30*/  ULEA UR8, UR4, UR8, 0x18 ;  /* 0x0000000804087291 */ /* 0x001fd2000f8ec03f */
[----:B------:R-:W0:Y:S02]  /*bc40*/  LDS.128 R4, [UR8+0x388d0] ;  /* 0x0388d008ff047984 */ /* 0x000e240008000c00 */
[----:B0-----:R-:W-:Y:S02]  /*bc50*/  R2UR UR6, R5 ;  /* 0x00000000050672ca */ /* 0x001fe400000e0000 */
[----:B------:R-:W-:Y:S02]  /*bc60*/  R2UR UR5, R6 ;  /* 0x00000000060572ca */ /* 0x000fe400000e0000 */
[----:B------:R-:W-:Y:S01]  /*bc70*/  R2UR UR7, R7 ;  /* 0x00000000070772ca */ /* 0x000fe200000e0000 */
[----:B------:R-:W-:Y:S06]  /*bc80*/  BAR.ARV 0x4, 0x180 ;  /* 0x0106000000007b1d */ /* 0x000fec0000002000 */
[----:B------:R-:W-:Y:S08]  /*bc90*/  @P0 BRA `(.L_x_209) ;  /* 0x0000003800980947 */ /* 0x000ff00003800000 */
[----:B------:R-:W2:Y:S01]  /*bca0*/  LDL.LU R9, [R1+0x14] ;  /* 0x0000140001097983 */ /* 0x000ea20000300800 */
[----:B------:R-:W0:Y:S01]  /*bcb0*/  S2UR UR4, SR_SWINHI ;  /* 0x00000000000479c3 */ /* 0x000e220000002f00 */
[----:B------:R-:W-:Y:S01]  /*bcc0*/  IMAD.MOV.U32 R12, RZ, RZ, 0x2 ;  /* 0x00000002ff0c7424 */ /* 0x000fe200078e00ff */
[----:B------:R-:W-:Y:S01]  /*bcd0*/  F2FP.BF16.F32.PACK_AB R6, R29, R28 ;  /* 0x0000001c1d06723e */ /* 0x000fe200000010ff */
[----:B------:R-:W3:Y:S01]  /*bce0*/  LDL.LU R8, [R1+0x18] ;  /* 0x0000180001087983 */ /* 0x000ee20000300800 */
[----:B------:R-:W-:Y:S01]  /*bcf0*/  F2FP.BF16.F32.PACK_AB R7, R31, R30 ;  /* 0x0000001e1f07723e */ /* 0x000fe200000010ff */
[----:B------:R-:W-:Y:S01]  /*bd00*/  ULDC.64 UR14, c[0x0][0xc00] ;  /* 0x00030000000e7ab9 */ /* 0x000fe20000000a00 */
[----:B------:R-:W-:Y:S01]  /*bd10*/  R2UR UR22, R22 ;  /* 0x00000000161672ca */ /* 0x000fe200000e0000 */
[----:B------:R-:W4:Y:S01]  /*bd20*/  LDL R3, [R1+0x68] ;  /* 0x0000680001037983 */ /* 0x000f220000100800 */
[----:B------:R-:W-:Y:S01]  /*bd30*/  ULDC.64 UR26, c[0x0][0x208] ;  /* 0x00008200001a7ab9 */ /* 0x000fe20000000a00 */
[----:B------:R-:W-:-:S02]  /*bd40*/  ULDC UR20, c[0x0][0xbe8] ;  /* 0x0002fa0000147ab9 */ /* 0x000fc40000000800 */
[----:B------:R-:W5:Y:S01]  /*bd50*/  LDL R174, [R1+0x10] ;  /* 0x0000100001ae7983 */ /* 0x000f620000100800 */
[----:B------:R-:W-:Y:S02]  /*bd60*/  R2UR UR21, R212 ;  /* 0x00000000d41572ca */ /* 0x000fe400000e0000 */
[----:B------:R-:W-:Y:S01]  /*bd70*/  R2UR UR24, R213 ;  /* 0x00000000d51872ca */ /* 0x000fe200000e0000 */
[----:B------:R-:W5:Y:S01]  /*bd80*/  LDL R175, [R1+0x64] ;  /* 0x0000640001af7983 */ /* 0x000f620000100800 */
[----:B------:R-:W-:Y:S01]  /*bd90*/  UMOV UR10, UR8 ;  /* 0x00000008000a7c82 */ /* 0x000fe20008000000 */
[----:B0-----:R-:W-:Y:S01]  /*bda0*/  UMOV UR11, UR4 ;  /* 0x00000004000b7c82 */ /* 0x001fe20008000000 */
[----:B------:R-:W-:Y:S01]  /*bdb0*/  BAR.SYNC.DEFER_BLOCKING 0x1, 0x100 ;  /* 0x0044000000007b1d */ /* 0x000fe20000010000 */
[----:B--2---:R-:W-:Y:S02]  /*bdc0*/  R2UR UR19, R9 ;  /* 0x00000000091372ca */ /* 0x004fe400000e0000 */
[----:B---3--:R-:W-:Y:S01]  /*bdd0*/  R2UR UR17, R8 ;  /* 0x00000000081172ca */ /* 0x008fe200000e0000 */
[----:B----4-:R-:W-:Y:S01]  /*bde0*/  IMAD.WIDE R12, R3, R12, UR10 ;  /* 0x0000000a030c7e25 */ /* 0x010fe2000f8e020c */
[----:B-----5:R-:W-:-:S02]  /*bdf0*/  R2UR UR18, R174 ;  /* 0x00000000ae1272ca */ /* 0x020fc400000e0000 */
[----:B------:R-:W-:-:S04]  /*be00*/  IADD3 R15, P1, R12, 0x20, RZ ;  /* 0x000000200c0f7810 */ /* 0x000fc80007f3e0ff */
[----:B------:R-:W-:-:S04]  /*be10*/  LOP3.LUT R14, R15, 0x380, RZ, 0xc0, !PT ;  /* 0x000003800f0e7812 */ /* 0x000fc800078ec0ff */
[----:B------:R-:W-:Y:S02]  /*be20*/  SHF.R.U64 R14, R14, 0x3, RZ ;  /* 0x000000030e0e7819 */ /* 0x000fe400000012ff */
[----:B------:R-:W-:Y:S02]  /*be30*/  IADD3 R157, P0, R12, 0x40, RZ ;  /* 0x000000400c9d7810 */ /* 0x000fe40007f1e0ff */
[----:B------:R-:W-:Y:S01]  /*be40*/  LOP3.LUT R14, R14, R15, RZ, 0x3c, !PT ;  /* 0x0000000f0e0e7212 */ /* 0x000fe200078e3cff */
[----:B------:R-:W-:Y:S01]  /*be50*/  IMAD.X R15, RZ, RZ, R13, P1 ;  /* 0x000000ffff0f7224 */ /* 0x000fe200008e060d */
[C---:B------:R-:W-:Y:S02]  /*be60*/  IADD3 R159, P4, R12.reuse, 0x60, RZ ;  /* 0x000000600c9f7810 */ /* 0x040fe40007f9e0ff */
[C---:B------:R-:W-:Y:S02]  /*be70*/  IADD3 R161, P3, R12.reuse, 0x4000, RZ ;  /* 0x000040000ca17810 */ /* 0x040fe40007f7e0ff */
[----:B------:R-:W-:-:S02]  /*be80*/  IADD3 R163, P6, R12, 0x4020, RZ ;  /* 0x000040200ca37810 */ /* 0x000fc40007fde0ff */
[C---:B------:R-:W-:Y:S02]  /*be90*/  IADD3 R165, P5, R12.reuse, 0x4040, RZ ;  /* 0x000040400ca57810 */ /* 0x040fe40007fbe0ff */
[C---:B------:R-:W-:Y:S02]  /*bea0*/  IADD3 R167, P2, R12.reuse, 0x4060, RZ ;  /* 0x000040600ca77810 */ /* 0x040fe40007f5e0ff */
[C---:B------:R-:W-:Y:S02]  /*beb0*/  IADD3 R169, P1, R12.reuse, 0x8000, RZ ;  /* 0x000080000ca97810 */ /* 0x040fe40007f3e0ff */
[----:B------:R-:W-:Y:S02]  /*bec0*/  LOP3.LUT R5, R12, 0x380, RZ, 0xc0, !PT ;  /* 0x000003800c057812 */ /* 0x000fe400078ec0ff */
[----:B------:R-:W-:Y:S02]  /*bed0*/  LOP3.LUT R156, R157, 0x380, RZ, 0xc0, !PT ;  /* 0x000003809d9c7812 */ /* 0x000fe400078ec0ff */
[----:B------:R-:W-:-:S02]  /*bee0*/  LOP3.LUT R158, R159, 0x380, RZ, 0xc0, !PT ;  /* 0x000003809f9e7812 */ /* 0x000fc400078ec0ff */
[----:B------:R-:W-:Y:S02]  /*bef0*/  LOP3.LUT R160, R161, 0x380, RZ, 0xc0, !PT ;  /* 0x00000380a1a07812 */ /* 0x000fe400078ec0ff */
[----:B------:R-:W-:Y:S02]  /*bf00*/  LOP3.LUT R162, R163, 0x380, RZ, 0xc0, !PT ;  /* 0x00000380a3a27812 */ /* 0x000fe400078ec0ff */
[----:B------:R-:W-:Y:S02]  /*bf10*/  LOP3.LUT R164, R165, 0x380, RZ, 0xc0, !PT ;  /* 0x00000380a5a47812 */ /* 0x000fe400078ec0ff */
[----:B------:R-:W-:Y:S02]  /*bf20*/  LOP3.LUT R166, R167, 0x380, RZ, 0xc0, !PT ;  /* 0x00000380a7a67812 */ /* 0x000fe400078ec0ff */
[----:B------:R-:W-:Y:S02]  /*bf30*/  LOP3.LUT R168, R169, 0x380, RZ, 0xc0, !PT ;  /* 0x00000380a9a87812 */ /* 0x000fe400078ec0ff */
[----:B------:R-:W-:-:S02]  /*bf40*/  SHF.R.U64 R5, R5, 0x3, RZ ;  /* 0x0000000305057819 */ /* 0x000fc400000012ff */
[----:B------:R-:W-:Y:S02]  /*bf50*/  SHF.R.U64 R156, R156, 0x3, RZ ;  /* 0x000000039c9c7819 */ /* 0x000fe400000012ff */
[----:B------:R-:W-:Y:S02]  /*bf60*/  SHF.R.U64 R158, R158, 0x3, RZ ;  /* 0x000000039e9e7819 */ /* 0x000fe400000012ff */
[----:B------:R-:W-:Y:S02]  /*bf70*/  SHF.R.U64 R160, R160, 0x3, RZ ;  /* 0x00000003a0a07819 */ /* 0x000fe400000012ff */
[----:B------:R-:W-:Y:S02]  /*bf80*/  SHF.R.U64 R162, R162, 0x3, RZ ;  /* 0x00000003a2a27819 */ /* 0x000fe400000012ff */
[----:B------:R-:W-:Y:S02]  /*bf90*/  SHF.R.U64 R164, R164, 0x3, RZ ;  /* 0x00000003a4a47819 */ /* 0x000fe400000012ff */
[----:B------:R-:W-:-:S02]  /*bfa0*/  SHF.R.U64 R166, R166, 0x3, RZ ;  /* 0x00000003a6a67819 */ /* 0x000fc400000012ff */
[----:B------:R-:W-:Y:S02]  /*bfb0*/  SHF.R.U64 R168, R168, 0x3, RZ ;  /* 0x00000003a8a87819 */ /* 0x000fe400000012ff */
[----:B------:R-:W-:Y:S01]  /*bfc0*/  LOP3.LUT R4, R5, R12, RZ, 0x3c, !PT ;  /* 0x0000000c05047212 */ /* 0x000fe200078e3cff */
[--C-:B------:R-:W-:Y:S01]  /*bfd0*/  IMAD.MOV.U32 R5, RZ, RZ, R13.reuse ;  /* 0x000000ffff057224 */ /* 0x100fe200078e000d */
[----:B------:R-:W-:Y:S01]  /*bfe0*/  LOP3.LUT R156, R156, R157, RZ, 0x3c, !PT ;  /* 0x0000009d9c9c7212 */ /* 0x000fe200078e3cff */
[--C-:B------:R-:W-:Y:S01]  /*bff0*/  IMAD.X R157, RZ, RZ, R13.reuse, P0 ;  /* 0x000000ffff9d7224 */ /* 0x100fe200000e060d */
        /* <DEDUP_REMOVED lines=11> */
[----:B------:R-:W-:Y:S01]  /*c0b0*/  IMAD.X R169, RZ, RZ, R13, P1 ;  /* 0x000000ffffa97224 */ /* 0x000fe200008e060d */
[----:B------:R-:W-:-:S02]  /*c0c0*/  IADD3 R171, P0, R12, 0x8020, RZ ;  /* 0x000080200cab7810 */ /* 0x000fc40007f1e0ff */
[C---:B------:R-:W-:Y:S02]  /*c0d0*/  IADD3 R173, P4, R12.reuse, 0x8040, RZ ;  /* 0x000080400cad7810 */ /* 0x040fe40007f9e0ff */
[C---:B------:R-:W-:Y:S02]  /*c0e0*/  IADD3 R9, P3, R12.reuse, 0x8060, RZ ;  /* 0x000080600c097810 */ /* 0x040fe40007f7e0ff */
[C---:B------:R-:W-:Y:S02]  /*c0f0*/  IADD3 R11, P6, R12.reuse, 0xc000, RZ ;  /* 0x0000c0000c0b7810 */ /* 0x040fe40007fde0ff */
[C---:B------:R-:W-:Y:S02]  /*c100*/  IADD3 R153, P5, R12.reuse, 0xc020, RZ ;  /* 0x0000c0200c997810 */ /* 0x040fe40007fbe0ff */
[C---:B------:R-:W-:Y:S02]  /*c110*/  IADD3 R155, P2, R12.reuse, 0xc040, RZ ;  /* 0x0000c0400c9b7810 */ /* 0x040fe40007f5e0ff */
[----:B------:R-:W-:-:S02]  /*c120*/  IADD3 R21, P1, R12, 0xc060, RZ ;  /* 0x0000c0600c157810 */ /* 0x000fc40007f3e0ff */
[----:B------:R-:W-:Y:S02]  /*c130*/  MOV R3, R4 ;  /* 0x0000000400037202 */ /* 0x000fe40000000f00 */
[----:B------:R-:W-:Y:S02]  /*c140*/  F2FP.BF16.F32.PACK_AB R4, R25, R24 ;  /* 0x000000181904723e */ /* 0x000fe400000010ff */
[----:B------:R-:W-:Y:S02]  /*c150*/  F2FP.BF16.F32.PACK_AB R5, R27, R26 ;  /* 0x0000001a1b05723e */ /* 0x000fe400000010ff */
[----:B------:R-:W-:Y:S02]  /*c160*/  LOP3.LUT R170, R171, 0x380, RZ, 0xc0, !PT ;  /* 0x00000380abaa7812 */ /* 0x000fe400078ec0ff */
[----:B------:R-:W-:Y:S02]  /*c170*/  LOP3.LUT R172, R173, 0x380, RZ, 0xc0, !PT ;  /* 0x00000380adac7812 */ /* 0x000fe400078ec0ff */
[----:B------:R-:W-:-:S02]  /*c180*/  LOP3.LUT R8, R9, 0x380, RZ, 0xc0, !PT ;  /* 0x0000038009087812 */ /* 0x000fc400078ec0ff */
[----:B------:R-:W-:Y:S02]  /*c190*/  LOP3.LUT R10, R11, 0x380, RZ, 0xc0, !PT ;  /* 0x000003800b0a7812 */ /* 0x000fe400078ec0ff */
[----:B------:R-:W-:Y:S02]  /*c1a0*/  LOP3.LUT R152, R153, 0x380, RZ, 0xc0, !PT ;  /* 0x0000038099987812 */ /* 0x000fe400078ec0ff */
[----:B------:R-:W-:Y:S02]  /*c1b0*/  LOP3.LUT R154, R155, 0x380, RZ, 0xc0, !PT ;  /* 0x000003809b9a7812 */ /* 0x000fe400078ec0ff */
[----:B------:R-:W-:Y:S01]  /*c1c0*/  LOP3.LUT R20, R21, 0x380, RZ, 0xc0, !PT ;  /* 0x0000038015147812 */ /* 0x000fe200078ec0ff */
[----:B------:R0:W-:Y:S01]  /*c1d0*/  STSM.16.M88.4 [R3], R4 ;  /* 0x0000000403007844 */ /* 0x0001e20000000200 */
[----:B------:R-:W-:Y:S02]  /*c1e0*/  SHF.R.U64 R170, R170, 0x3, RZ ;  /* 0x00000003aaaa7819 */ /* 0x000fe400000012ff */
[----:B------:R-:W-:-:S02]  /*c1f0*/  SHF.R.U64 R172, R172, 0x3, RZ ;  /* 0x00000003acac7819 */ /* 0x000fc400000012ff */
[----:B------:R-:W-:Y:S02]  /*c200*/  SHF.R.U64 R8, R8, 0x3, RZ ;  /* 0x0000000308087819 */ /* 0x000fe400000012ff */
[----:B------:R-:W-:Y:S02]  /*c210*/  SHF.R.U64 R10, R10, 0x3, RZ ;  /* 0x000000030a0a7819 */ /* 0x000fe400000012ff */
[----:B------:R-:W-:Y:S02]  /*c220*/  SHF.R.U64 R152, R152, 0x3, RZ ;  /* 0x0000000398987819 */ /* 0x000fe400000012ff */
[----:B------:R-:W-:Y:S02]  /*c230*/  SHF.R.U64 R154, R154, 0x3, RZ ;  /* 0x000000039a9a7819 */ /* 0x000fe400000012ff */
[----:B------:R-:W-:Y:S02]  /*c240*/  SHF.R.U64 R20, R20, 0x3, RZ ;  /* 0x0000000314147819 */ /* 0x000fe400000012ff */
[----:B------:R-:W-:-:S02]  /*c250*/  MOV R14, R14 ;  /* 0x0000000e000e7202 */ /* 0x000fc40000000f00 */
[----:B0-----:R-:W-:Y:S02]  /*c260*/  F2FP.BF16.F32.PACK_AB R4, R33, R32 ;  /* 0x000000202104723e */ /* 0x001fe400000010ff */
[----:B------:R-:W-:Y:S02]  /*c270*/  F2FP.BF16.F32.PACK_AB R5, R35, R34 ;  /* 0x000000222305723e */ /* 0x000fe400000010ff */
[----:B------:R-:W-:Y:S02]  /*c280*/  F2FP.BF16.F32.PACK_AB R6, R37, R36 ;  /* 0x000000242506723e */ /* 0x000fe400000010ff */
[----:B------:R-:W-:Y:S02]  /*c290*/  F2FP.BF16.F32.PACK_AB R7, R39, R38 ;  /* 0x000000262707723e */ /* 0x000fe400000010ff */
        /* <DEDUP_REMOVED lines=14> */
[----:B------:R0:W-:Y:S01]  /*c380*/  STSM.16.M88.4 [R14], R4 ;  /* 0x000000040e007844 */ /* 0x0001e20000000200 */
[----:B------:R-:W-:-:S02]  /*c390*/  MOV R156, R156 ;  /* 0x0000009c009c7202 */ /* 0x000fc40000000f00 */
[----:B------:R-:W-:Y:S02]  /*c3a0*/  F2FP.BF16.F32.PACK_AB R12, R41, R40 ;  /* 0x00000028290c723e */ /* 0x000fe400000010ff */
[----:B------:R-:W-:Y:S02]  /*c3b0*/  F2FP.BF16.F32.PACK_AB R13, R43, R42 ;  /* 0x0000002a2b0d723e */ /* 0x000fe400000010ff */
[----:B------:R-:W-:Y:S02]  /*c3c0*/  F2FP.BF16.F32.PACK_AB R15, R47, R46 ;  /* 0x0000002e2f0f723e */ /* 0x000fe400000010ff */
[----:B------:R-:W-:Y:S02]  /*c3d0*/  MOV R158, R158 ;  /* 0x0000009e009e7202 */ /* 0x000fe40000000f00 */
[----:B------:R-:W-:Y:S02]  /*c3e0*/  MOV R161, R160 ;  /* 0x000000a000a17202 */ /* 0x000fe40000000f00 */
[----:B0-----:R-:W-:-:S02]  /*c3f0*/  F2FP.BF16.F32.PACK_AB R14, R45, R44 ;  /* 0x0000002c2d0e723e */ /* 0x001fc400000010ff */
[----:B------:R-:W-:Y:S02]  /*c400*/  F2FP.BF16.F32.PACK_AB R4, R49, R48 ;  /* 0x000000303104723e */ /* 0x000fe400000010ff */
[----:B------:R-:W-:Y:S02]  /*c410*/  F2FP.BF16.F32.PACK_AB R5, R51, R50 ;  /* 0x000000323305723e */ /* 0x000fe400000010ff */
[----:B------:R-:W-:Y:S02]  /*c420*/  F2FP.BF16.F32.PACK_AB R6, R53, R52 ;  /* 0x000000343506723e */ /* 0x000fe400000010ff */
[----:B------:R-:W-:Y:S01]  /*c430*/  F2FP.BF16.F32.PACK_AB R7, R55, R54 ;  /* 0x000000363707723e */ /* 0x000fe200000010ff */
[----:B------:R0:W-:Y:S01]  /*c440*/  STSM.16.M88.4 [R156], R12 ;  /* 0x0000000c9c007844 */ /* 0x0001e20000000200 */
[----:B------:R-:W-:Y:S02]  /*c450*/  MOV R160, R8 ;  /* 0x0000000800a07202 */ /* 0x000fe40000000f00 */
[----:B------:R-:W-:-:S02]  /*c460*/  MOV R3, R10 ;  /* 0x0000000a00037202 */ /* 0x000fc40000000f00 */
[----:B------:R-:W-:Y:S02]  /*c470*/  F2FP.BF16.F32.PACK_AB R8, R57, R56 ;  /* 0x000000383908723e */ /* 0x000fe400000010ff */
[----:B------:R-:W-:Y:S02]  /*c480*/  F2FP.BF16.F32.PACK_AB R9, R59, R58 ;  /* 0x0000003a3b09723e */ /* 0x000fe400000010ff */
[----:B------:R-:W-:Y:S02]  /*c490*/  F2FP.BF16.F32.PACK_AB R10, R61, R60 ;  /* 0x0000003c3d0a723e */ /* 0x000fe400000010ff */
[----:B------:R-:W-:Y:S02]  /*c4a0*/  F2FP.BF16.F32.PACK_AB R11, R63, R62 ;  /* 0x0000003e3f0b723e */ /* 0x000fe400000010ff */
[----:B------:R-:W-:Y:S01]  /*c4b0*/  MOV R162, R162 ;  /* 0x000000a200a27202 */ /* 0x000fe20000000f00 */
[----:B------:R1:W-:Y:S01]  /*c4c0*/  STSM.16.M88.4 [R158], R4 ;  /* 0x000000049e007844 */ /* 0x0003e20000000200 */
[----:B------:R-:W-:-:S02]  /*c4d0*/  MOV R18, R152 ;  /* 0x0000009800127202 */ /* 0x000fc40000000f00 */
[----:B0-----:R-:W-:Y:S02]  /*c4e0*/  F2FP.BF16.F32.PACK_AB R12, R65, R64 ;  /* 0x00000040410c723e */ /* 0x001fe400000010ff */
[----:B------:R-:W-:Y:S02]  /*c4f0*/  F2FP.BF16.F32.PACK_AB R13, R67, R66 ;  /* 0x00000042430d723e */ /* 0x000fe400000010ff */
[----:B------:R-:W-:Y:S02]  /*c500*/  F2FP.BF16.F32.PACK_AB R14, R69, R68 ;  /* 0x00000044450e723e */ /* 0x000fe400000010ff */
[----:B------:R-:W-:Y:S02]  /*c510*/  F2FP.BF16.F32.PACK_AB R15, R71, R70 ;  /* 0x00000046470f723e */ /* 0x000fe400000010ff */
[----:B------:R-:W-:Y:S02]  /*c520*/  MOV R22, R154 ;  /* 0x0000009a00167202 */ /* 0x000fe40000000f00 */
[----:B------:R-:W-:-:S02]  /*c530*/  MOV R164, R164 ;  /* 0x000000a400a47202 */ /* 0x000fc40000000f00 */
[----:B------:R-:W-:Y:S02]  /*c540*/  F2FP.BF16.F32.PACK_AB R152, R73, R72 ;  /* 0x000000484998723e */ /* 0x000fe400000010ff */
[----:B------:R-:W-:Y:S02]  /*c550*/  F2FP.BF16.F32.PACK_AB R153, R75, R74 ;  /* 0x0000004a4b99723e */ /* 0x000fe400000010ff */
[----:B------:R-:W-:Y:S02]  /*c560*/  F2FP.BF16.F32.PACK_AB R154, R77, R76 ;  /* 0x0000004c4d9a723e */ /* 0x000fe400000010ff */
[----:B------:R-:W-:Y:S01]  /*c570*/  F2FP.BF16.F32.PACK_AB R155, R79, R78 ;  /* 0x0000004e4f9b723e */ /* 0x000fe200000010ff */
[----:B------:R0:W-:Y:S01]  /*c580*/  STSM.16.M88.4 [R161], R8 ;  /* 0x00000008a1007844 */ /* 0x0001e20000000200 */
[----:B------:R-:W-:Y:S02]  /*c590*/  MOV R166, R166 ;  /* 0x000000a600a67202 */ /* 0x000fe40000000f00 */
[----:B------:R-:W-:-:S02]  /*c5a0*/  F2FP.BF16.F32.PACK_AB R156, R81, R80 ;  /* 0x00000050519c723e */ /* 0x000fc400000010ff */
[----:B------:R-:W-:Y:S02]  /*c5b0*/  F2FP.BF16.F32.PACK_AB R157, R83, R82 ;  /* 0x00000052539d723e */ /* 0x000fe400000010ff */
[----:B-1----:R-:W-:Y:S02]  /*c5c0*/  F2FP.BF16.F32.PACK_AB R158, R85, R84 ;  /* 0x00000054559e723e */ /* 0x002fe400000010ff */
[----:B------:R-:W-:Y:S01]  /*c5d0*/  F2FP.BF16.F32.PACK_AB R159, R87, R86 ;  /* 0x00000056579f723e */ /* 0x000fe200000010ff */
[----:B------:R1:W-:Y:S01]  /*c5e0*/  STSM.16.M88.4 [R162], R12 ;  /* 0x0000000ca2007844 */ /* 0x0003e20000000200 */
[----:B------:R-:W-:Y:S02]  /*c5f0*/  MOV R168, R168 ;  /* 0x000000a800a87202 */ /* 0x000fe40000000f00 */
[----:B------:R-:W-:Y:S02]  /*c600*/  F2FP.BF16.F32.PACK_AB R4, R89, R88 ;  /* 0x000000585904723e */ /* 0x000fe400000010ff */
[----:B------:R-:W-:-:S02]  /*c610*/  F2FP.BF16.F32.PACK_AB R5, R91, R90 ;  /* 0x0000005a5b05723e */ /* 0x000fc400000010ff */
[----:B------:R-:W-:Y:S02]  /*c620*/  F2FP.BF16.F32.PACK_AB R6, R93, R92 ;  /* 0x0000005c5d06723e */ /* 0x000fe400000010ff */
[----:B------:R-:W-:Y:S02]  /*c630*/  F2FP.BF16.F32.PACK_AB R7, R95, R94 ;  /* 0x0000005e5f07723e */ /* 0x000fe400000010ff */
[----:B------:R-:W-:Y:S02]  /*c640*/  MOV R170, R170 ;  /* 0x000000aa00aa7202 */ /* 0x000fe40000000f00 */
[----:B0-----:R-:W-:Y:S02]  /*c650*/  F2FP.BF16.F32.PACK_AB R8, R97, R96 ;  /* 0x000000606108723e */ /* 0x001fe400000010ff */
[----:B------:R-:W-:Y:S02]  /*c660*/  F2FP.BF16.F32.PACK_AB R9, R99, R98 ;  /* 0x000000626309723e */ /* 0x000fe400000010ff */
[----:B------:R-:W-:-:S02]  /*c670*/  F2FP.BF16.F32.PACK_AB R10, R101, R100 ;  /* 0x00000064650a723e */ /* 0x000fc400000010ff */
[----:B------:R-:W-:Y:S01]  /*c680*/  F2FP.BF16.F32.PACK_AB R11, R103, R102 ;  /* 0x00000066670b723e */ /* 0x000fe200000010ff */
[----:B------:R0:W-:Y:S01]  /*c690*/  STSM.16.M88.4 [R164], R152 ;  /* 0x00000098a4007844 */ /* 0x0001e20000000200 */
[----:B------:R-:W-:Y:S02]  /*c6a0*/  MOV R172, R172 ;  /* 0x000000ac00ac7202 */ /* 0x000fe40000000f00 */
[----:B-1----:R-:W-:Y:S02]  /*c6b0*/  F2FP.BF16.F32.PACK_AB R12, R105, R104 ;  /* 0x00000068690c723e */ /* 0x002fe400000010ff */
[----:B------:R-:W-:Y:S02]  /*c6c0*/  F2FP.BF16.F32.PACK_AB R13, R107, R106 ;  /* 0x0000006a6b0d723e */ /* 0x000fe400000010ff */
[----:B------:R-:W-:Y:S02]  /*c6d0*/  F2FP.BF16.F32.PACK_AB R14, R109, R108 ;  /* 0x0000006c6d0e723e */ /* 0x000fe400000010ff */
[----:B------:R-:W-:Y:S01]  /*c6e0*/  F2FP.BF16.F32.PACK_AB R15, R111, R110 ;  /* 0x0000006e6f0f723e */ /* 0x000fe200000010ff */
[----:B------:R1:W-:Y:S01]  /*c6f0*/  STSM.16.M88.4 [R166], R156 ;  /* 0x0000009ca6007844 */ /* 0x0003e20000000200 */
[----:B------:R-:W-:-:S03]  /*c700*/  MOV R161, R20 ;  /* 0x0000001400a17202 */ /* 0x000fc60000000f00 */
[----:B------:R2:W-:Y:S01]  /*c710*/  STSM.16.M88.4 [R168], R4 ;  /* 0x00000004a8007844 */ /* 0x0005e20000000200 */
[----:B0-----:R-:W-:Y:S02]  /*c720*/  F2FP.BF16.F32.PACK_AB R152, R113, R112 ;  /* 0x000000707198723e */ /* 0x001fe400000010ff */
[----:B------:R-:W-:Y:S02]  /*c730*/  F2FP.BF16.F32.PACK_AB R153, R115, R114 ;  /* 0x000000727399723e */ /* 0x000fe400000010ff */
[----:B------:R-:W-:Y:S02]  /*c740*/  F2FP.BF16.F32.PACK_AB R154, R117, R116 ;  /* 0x00000074759a723e */ /* 0x000fe400000010ff */
[----:B------:R-:W-:Y:S01]  /*c750*/  F2FP.BF16.F32.PACK_AB R155, R119, R118 ;  /* 0x00000076779b723e */ /* 0x000fe200000010ff */
[----:B------:R0:W-:Y:S01]  /*c760*/  STSM.16.M88.4 [R170], R8 ;  /* 0x00000008aa007844 */ /* 0x0001e20000000200 */
[----:B-1----:R-:W-:Y:S02]  /*c770*/  F2FP.BF16.F32.PACK_AB R156, R121, R120 ;  /* 0x00000078799c723e */ /* 0x002fe400000010ff */
[----:B------:R-:W-:-:S02]  /*c780*/  F2FP.BF16.F32.PACK_AB R157, R123, R122 ;  /* 0x0000007a7b9d723e */ /* 0x000fc400000010ff */
[----:B------:R-:W-:Y:S02]  /*c790*/  F2FP.BF16.F32.PACK_AB R158, R125, R124 ;  /* 0x0000007c7d9e723e */ /* 0x000fe400000010ff */
[----:B------:R-:W-:Y:S01]  /*c7a0*/  F2FP.BF16.F32.PACK_AB R159, R127, R126 ;  /* 0x0000007e7f9f723e */ /* 0x000fe200000010ff */
[----:B------:R1:W-:Y:S01]  /*c7b0*/  STSM.16.M88.4 [R172], R12 ;  /* 0x0000000cac007844 */ /* 0x0003e20000000200 */
[----:B--2---:R-:W-:Y:S02]  /*c7c0*/  F2FP.BF16.F32.PACK_AB R4, R129, R128 ;  /* 0x000000808104723e */ /* 0x004fe400000010ff */
[----:B------:R-:W-:Y:S02]  /*c7d0*/  F2FP.BF16.F32.PACK_AB R5, R131, R130 ;  /* 0x000000828305723e */ /* 0x000fe400000010ff */
[----:B------:R-:W-:Y:S02]  /*c7e0*/  F2FP.BF16.F32.PACK_AB R6, R133, R132 ;  /* 0x000000848506723e */ /* 0x000fe400000010ff */
[----:B------:R-:W-:-:S02]  /*c7f0*/  F2FP.BF16.F32.PACK_AB R7, R135, R134 ;  /* 0x000000868707723e */ /* 0x000fc400000010ff */
        /* <DEDUP_REMOVED lines=9> */
[----:B------:R-:W-:Y:S04]  /*c890*/  STSM.16.M88.4 [R3], R156 ;  /* 0x0000009c03007844 */ /* 0x000fe80000000200 */
[----:B------:R1:W-:Y:S04]  /*c8a0*/  STSM.16.M88.4 [R18], R4 ;  /* 0x0000000412007844 */ /* 0x0003e80000000200 */
[----:B------:R2:W-:Y:S04]  /*c8b0*/  STSM.16.M88.4 [R22], R8 ;  /* 0x0000000816007844 */ /* 0x0005e80000000200 */
[----:B------:R3:W-:Y:S01]  /*c8c0*/  STSM.16.M88.4 [R161], R12 ;  /* 0x0000000ca1007844 */ /* 0x0007e20000000200 */
[----:B------:R-:W-:Y:S01]  /*c8d0*/  USHF.L.U32 UR4, UR19, 0x2, URZ ;  /* 0x0000000213047899 */ /* 0x000fe2000800063f */
[----:B------:R-:W-:Y:S01]  /*c8e0*/  BAR.SYNC.DEFER_BLOCKING 0x1, 0x100 ;  /* 0x0044000000007b1d */ /* 0x000fe20000010000 */
[----:B------:R-:W-:Y:S01]  /*c8f0*/  ISETP.NE.U32.AND P0, PT, RZ, UR14, PT ;  /* 0x0000000eff007c0c */ /* 0x000fe2000bf05070 */
[----:B------:R-:W-:-:S02]  /*c900*/  USHF.L.U64.HI UR16, UR19, 0x2, UR17 ;  /* 0x0000000213107899 */ /* 0x000fc40008010211 */
[----:B------:R-:W-:Y:S01]  /*c910*/  UIADD3 UR9, UP0, UR4, UR14, URZ ;  /* 0x0000000e04097290 */ /* 0x000fe2000ff1e03f */
[----:B------:R-:W-:-:S03]  /*c920*/  ISETP.NE.AND.EX P0, PT, RZ, UR15, PT, P0 ;  /* 0x0000000fff007c0c */ /* 0x000fc6000bf05300 */
[----:B------:R-:W-:Y:S02]  /*c930*/  UIADD3.X UR12, UR16, UR15, URZ, UP0, !UPT ;  /* 0x0000000f100c7290 */ /* 0x000fe400087fe43f */
[----:B------:R-:W-:-:S04]  /*c940*/  IMAD.U32 R20, RZ, RZ, UR9 ;  /* 0x00000009ff147e24 */ /* 0x000fc8000f8e00ff */
[----:B------:R-:W-:Y:S01]  /*c950*/  IMAD.U32 R21, RZ, RZ, UR12 ;  /* 0x0000000cff157e24 */ /* 0x000fe2000f8e00ff */
[----:B------:R-:W-:-:S04]  /*c960*/  ULDC.64 UR12, c[0x0][0xc08] ;  /* 0x00030200000c7ab9 */ /* 0x000fc80000000a00 */
[----:B0-----:R-:W4:Y:S01]  /*c970*/  @P0 LDG.E R152, desc[UR26][R20.64] ;  /* 0x0000001a14980981 */ /* 0x001f22000c1e1900 */
[----:B------:R-:W-:-:S04]  /*c980*/  UISETP.NE.U32.AND UP0, UPT, UR12, URZ, UPT ;  /* 0x0000003f0c00728c */ /* 0x000fc8000bf05070 */
[----:B------:R-:W-:-:S06]  /*c990*/  UISETP.NE.AND.EX UP0, UPT, UR13, URZ, UPT, UP0 ;  /* 0x0000003f0d00728c */ /* 0x000fcc000bf05300 */
[----:B------:R-:W-:-:S05]  /*c9a0*/  PLOP3.LUT P4, PT, PT, PT, UP0, 0x80, 0x0 ;  /* 0x000000000000781c */ /* 0x000fca0003f8f008 */
[----:B------:R-:W-:-:S03]  /*c9b0*/  @UP0 UIADD3 UR12, UP1, UR4, UR12, URZ ;  /* 0x0000000c040c0290 */ /* 0x000fc6000ff3e03f */
[----:B------:R-:W-:Y:S01]  /*c9c0*/  ULDC UR4, c[0x0][0xad4] ;  /* 0x0002b50000047ab9 */ /* 0x000fe20000000800 */
[----:B------:R-:W-:Y:S02]  /*c9d0*/  @UP0 UIADD3.X UR13, UR16, UR13, URZ, UP1, !UPT ;  /* 0x0000000d100d0290 */ /* 0x000fe40008ffe43f */
[----:B-1----:R-:W-:-:S04]  /*c9e0*/  IMAD.U32 R4, RZ, RZ, UR12 ;  /* 0x0000000cff047e24 */ /* 0x002fc8000f8e00ff */
[----:B------:R-:W-:-:S05]  /*c9f0*/  IMAD.U32 R5, RZ, RZ, UR13 ;  /* 0x0000000dff057e24 */ /* 0x000fca000f8e00ff */
[----:B------:R0:W5:Y:S01]  /*ca00*/  @P4 LDG.E R3, desc[UR26][R4.64] ;  /* 0x0000001a04034981 */ /* 0x000162000c1e1900 */
[----:B------:R-:W-:Y:S02]  /*ca10*/  UISETP.NE.AND UP0, UPT, UR22, URZ, UPT ;  /* 0x0000003f1600728c */ /* 0x000fe4000bf05270 */
[----:B------:R-:W-:Y:S02]  /*ca20*/  UISETP.NE.AND UP1, UPT, UR20, 0x1, UPT ;  /* 0x000000011400788c */ /* 0x000fe4000bf25270 */
[----:B------:R-:W-:Y:S01]  /*ca30*/  USEL UR4, UR22, UR4, UP0 ;  /* 0x0000000416047287 */ /* 0x000fe20008000000 */
[----:B------:R-:W-:-:S03]  /*ca40*/  UMOV UR23, 0x9b8 ;  /* 0x000009b800177882 */ /* 0x000fc60000000000 */
[----:B------:R-:W-:Y:S01]  /*ca50*/  UISETP.GT.AND UP2, UPT, UR4, 0x1, UPT ;  /* 0x000000010400788c */ /* 0x000fe2000bf44270 */
[----:B------:R-:W-:Y:S01]  /*ca60*/  PLOP3.LUT P1, PT, PT, PT, UP1, 0x80, 0x0 ;  /* 0x000000000000781c */ /* 0x000fe20003f2f018 */
[----:B------:R-:W-:Y:S02]  /*ca70*/  UISETP.NE.U32.AND UP0, UPT, UR14, URZ, UPT ;  /* 0x0000003f0e00728c */ /* 0x000fe4000bf05070 */
[----:B------:R-:W-:Y:S01]  /*ca80*/  USEL UR23, UR23, 0x978, UP2 ;  /* 0x0000097817177887 */ /* 0x000fe20009000000 */
[----:B--2---:R-:W-:Y:S01]  /*ca90*/  IMAD.U32 R8, RZ, RZ, UR18 ;  /* 0x00000012ff087e24 */ /* 0x004fe2000f8e00ff */
[----:B------:R-:W-:Y:S01]  /*caa0*/  UISETP.NE.AND.EX UP0, UPT, UR15, URZ, UPT, UP0 ;  /* 0x0000003f0f00728c */ /* 0x000fe2000bf05300 */
[----:B------:R-:W-:Y:S02]  /*cab0*/  UMOV UR4, URZ ;  /* 0x0000003f00047c82 */ /* 0x000fe40008000000 */
[----:B------:R-:W-:Y:S01]  /*cac0*/  IMAD R8, R8, 0x80, R175 ;  /* 0x0000008008087824 */ /* 0x000fe200078e02af */
[----:B------:R-:W-:Y:S01]  /*cad0*/  USEL UR9, UR19, URZ, !UP0 ;  /* 0x0000003f13097287 */ /* 0x000fe2000c000000 */
[----:B------:R-:W-:Y:S01]  /*cae0*/  @UP1 ULDC UR25, c[0x0][0xbec] ;  /* 0x0002fb0000191ab9 */ /* 0x000fe20000000800 */
[----:B------:R-:W-:-:S02]  /*caf0*/  USEL UR22, UR17, URZ, !UP0 ;  /* 0x0000003f11167287 */ /* 0x000fc4000c000000 */
[----:B0-----:R-:W-:Y:S01]  /*cb00*/  @P1 IMAD.HI.U32 R4, R8, UR25, RZ ;  /* 0x0000001908041c27 */ /* 0x001fe2000f8e00ff */
[----:B------:R-:W-:Y:S01]  /*cb10*/  USEL UR21, UR21, URZ, UP2 ;  /* 0x0000003f15157287 */ /* 0x000fe20009000000 */
[----:B------:R-:W-:Y:S01]  /*cb20*/  ULDC.64 UR16, c[0x0][UR23+0x220] ;  /* 0x0000880017107abb */ /* 0x000fe20008000a00 */
[----:B------:R-:W-:Y:S01]  /*cb30*/  ULDC.64 UR14, c[0x0][UR23+0x218] ;  /* 0x00008600170e7abb */ /* 0x000fe20008000a00 */
[----:B------:R-:W-:Y:S01]  /*cb40*/  ULDC.64 UR18, c[0x0][UR23+0x228] ;  /* 0x00008a0017127abb */ /* 0x000fe20008000a00 */
[----:B------:R-:W-:Y:S02]  /*cb50*/  UIMAD UR17, UR17, UR9, URZ ;  /* 0x00000009111172a4 */ /* 0x000fe4000f8e023f */
[----:B------:R-:W-:Y:S01]  /*cb60*/  UIMAD.WIDE.U32 UR12, UR14, UR24, URZ ;  /* 0x000000180e0c72a5 */ /* 0x000fe2000f8e003f */
[----:B------:R-:W-:Y:S01]  /*cb70*/  IMAD.MOV.U32 R5, RZ, RZ, R8 ;  /* 0x000000ffff057224 */ /* 0x000fe200078e0008 */
[----:B------:R-:W-:Y:S01]  /*cb80*/  @UP1 ULDC UR28, c[0x0][0xbf0] ;  /* 0x0002fc00001c1ab9 */ /* 0x000fe20000000800 */
[----:B------:R-:W-:-:S02]  /*cb90*/  UIMAD UR24, UR15, UR24, URZ ;  /* 0x000000180f1872a4 */ /* 0x000fc4000f8e023f */
[----:B------:R-:W-:Y:S01]  /*cba0*/  UIMAD.WIDE.U32 UR26, UR18, UR21, URZ ;  /* 0x00000015121a72a5 */ /* 0x000fe2000f8e003f */
[----:B------:R-:W-:Y:S01]  /*cbb0*/  @P1 SHF.R.U32.HI R5, RZ, UR28, R4 ;  /* 0x0000001cff051c19 */ /* 0x000fe20008011604 */
[----:B------:R-:W-:Y:S02]  /*cbc0*/  UIMAD.WIDE.U32 UR14, UR16, UR9, URZ ;  /* 0x00000009100e72a5 */ /* 0x000fe4000f8e003f */
[----:B------:R-:W-:Y:S02]  /*cbd0*/  UIMAD UR18, UR19, UR21, URZ ;  /* 0x00000015131272a4 */ /* 0x000fe4000f8e023f */
[----:B------:R-:W-:Y:S01]  /*cbe0*/  UIMAD UR17, UR16, UR22, UR17 ;  /* 0x00000016101172a4 */ /* 0x000fe2000f8e0211 */
[----:B------:R-:W-:Y:S01]  /*cbf0*/  IMAD.U32 R4, RZ, RZ, UR26 ;  /* 0x0000001aff047e24 */ /* 0x000fe2000f8e00ff */
[----:B------:R-:W-:Y:S01]  /*cc00*/  UIADD3 UR18, UR27, UR18, URZ ;  /* 0x000000121b127290 */ /* 0x000fe2000fffe03f */
[----:B------:R-:W-:Y:S01]  /*cc10*/  IMAD.MOV R7, RZ, RZ, -R5 ;  /* 0x000000ffff077224 */ /* 0x000fe200078e0a05 */
[----:B------:R-:W-:-:S02]  /*cc20*/  UIADD3 UR24, UR13, UR24, URZ ;  /* 0x000000180d187290 */ /* 0x000fc4000fffe03f */
[----:B------:R-:W-:Y:S01]  /*cc30*/  UIADD3 UR17, UR15, UR17, URZ ;  /* 0x000000110f117290 */ /* 0x000fe2000fffe03f */
[----:B------:R-:W-:Y:S02]  /*cc40*/  IMAD R7, R7, UR20, R8 ;  /* 0x0000001407077c24 */ /* 0x000fe4000f8e0208 */
[----:B------:R-:W-:-:S03]  /*cc50*/  IMAD.U32 R10, RZ, RZ, UR18 ;  /* 0x00000012ff0a7e24 */ /* 0x000fc6000f8e00ff */
[----:B------:R-:W-:Y:S02]  /*cc60*/  SHF.R.S32.HI R6, RZ, 0x1f, R7 ;  /* 0x0000001fff067819 */ /* 0x000fe40000011407 */
[----:B----4-:R-:W-:-:S13]  /*cc70*/  @P0 R2UR UR4, R152 ;  /* 0x00000000980402ca */ /* 0x010fda00000e0000 */
[----:B------:R-:W-:Y:S02]  /*cc80*/  UIADD3 UR12, UP0, UP3, UR14, UR12, UR4 ;  /* 0x0000000c0e0c7290 */ /* 0x000fe4000fb1e004 */
[----:B------:R-:W-:-:S04]  /*cc90*/  USHF.R.S32.HI UR16, URZ, 0x1f, UR4 ;  /* 0x0000001f3f107899 */ /* 0x000fc80008011404 */
[----:B------:R-:W-:Y:S01]  /*cca0*/  UIADD3.X UR14, UR17, UR24, UR16, UP0, UP3 ;  /* 0x00000018110e7290 */ /* 0x000fe200087e6410 */
[----:B------:R-:W-:Y:S02]  /*ccb0*/  IADD3 R4, P2, P3, R5, UR12, R4 ;  /* 0x0000000c05047c10 */ /* 0x000fe4000fb5e004 */
[----:B------:R-:W-:Y:S01]  /*ccc0*/  SHF.R.S32.HI R5, RZ, 0x1f, R5 ;  /* 0x0000001fff057819 */ /* 0x000fe20000011405 */
[----:B------:R-:W-:Y:S02]  /*ccd0*/  ULDC.64 UR12, c[0x0][UR23+0x210] ;  /* 0x00008400170c7abb */ /* 0x000fe40008000a00 */
[----:B------:R-:W-:Y:S01]  /*cce0*/  IMAD R9, R7, UR13, RZ ;  /* 0x0000000d07097c24 */ /* 0x000fe2000f8e02ff */
[----:B------:R-:W-:Y:S01]  /*ccf0*/  IADD3.X R5, R5, UR14, R10, P2, P3 ;  /* 0x0000000e05057c10 */ /* 0x000fe200097e640a */
[----:B------:R-:W-:Y:S01]  /*cd00*/  ULDC.64 UR14, c[0x0][0xba8] ;  /* 0x0002ea00000e7ab9 */ /* 0x000fe20000000a00 */
[----:B------:R-:W-:Y:S01]  /*cd10*/  @!UP2 ULDC UR14, c[0x0][0xb50] ;  /* 0x0002d400000eaab9 */ /* 0x000fe20000000800 */
[----:B------:R-:W-:Y:S01]  /*cd20*/  IMAD R9, R6, UR12, R9 ;  /* 0x0000000c06097c24 */ /* 0x000fe2000f8e0209 */
[----:B------:R-:W-:Y:S01]  /*cd30*/  @!UP2 ULDC UR15, c[0x0][0xb54] ;  /* 0x0002d500000faab9 */ /* 0x000fe20000000800 */
[----:B------:R-:W-:-:S04]  /*cd40*/  IMAD.WIDE.U32 R4, R7, UR12, R4 ;  /* 0x0000000c07047c25 */ /* 0x000fc8000f8e0004 */
[----:B------:R-:W-:Y:S01]  /*cd50*/  IMAD.IADD R5, R5, 0x1, R9 ;  /* 0x0000000105057824 */ /* 0x000fe200078e0209 */
[C---:B------:R-:W-:Y:S01]  /*cd60*/  LEA R9, P2, R4.reuse, UR14, 0x2 ;  /* 0x0000000e04097c11 */ /* 0x040fe2000f8410ff */
[----:B------:R-:W-:Y:S01]  /*cd70*/  ULDC UR12, c[0x0][0xa88] ;  /* 0x0002a200000c7ab9 */ /* 0x000fe20000000800 */
[----:B-----5:R-:W-:Y:S02]  /*cd80*/  @P4 R2UR UR12, R3 ;  /* 0x00000000030c42ca */ /* 0x020fe400000e0000 */
[----:B------:R-:W-:Y:S01]  /*cd90*/  LEA.HI.X R11, R4, UR15, R5, 0x2, P2 ;  /* 0x0000000f040b7c11 */ /* 0x000fe200090f1405 */
[----:B---3--:R-:W-:-:S12]  /*cda0*/  @P4 BRA `(.L_x_210) ;  /* 0x00000000001c4947 */ /* 0x008fd80003800000 */
[----:B------:R-:W-:Y:S05]  /*cdb0*/  @!P0 BRA `(.L_x_210) ;  /* 0x0000000000188947 */ /* 0x000fea0003800000 */
[----:B------:R-:W-:Y:S02]  /*cdc0*/  ULDC.64 UR12, c[0x0][0x208] ;  /* 0x00008200000c7ab9 */ /* 0x000fe40000000a00 */
[----:B------:R-:W2:Y:S04]  /*cdd0*/  LDG.E R4, desc[UR12][R20.64] ;  /* 0x0000000c14047981 */ /* 0x000ea8000c1e1900 */
[----:B------:R-:W3:Y:S01]  /*cde0*/  LDG.E R3, desc[UR12][R20.64+0x4] ;  /* 0x0000040c14037981 */ /* 0x000ee2000c1e1900 */
[----:B--2---:R-:W-:Y:S02]  /*cdf0*/  R2UR UR13, R4 ;  /* 0x00000000040d72ca */ /* 0x004fe400000e0000 */
[----:B---3--:R-:W-:-:S13]  /*ce00*/  R2UR UR12, R3 ;  /* 0x00000000030c72ca */ /* 0x008fda00000e0000 */
[----:B------:R-:W-:-:S12]  /*ce10*/  UIADD3 UR12, -UR13, UR12, URZ ;  /* 0x0000000c0d0c7290 */ /* 0x000fd8000fffe13f */
.L_x_210:
[----:B------:R-:W2:Y:S04]  /*ce20*/  LDL R10, [R1+0x60] ;  /* 0x00006000010a7983 */ /* 0x000ea80000100800 */
[----:B------:R-:W3:Y:S01]  /*ce30*/  LDL R3, [R1+0x20] ;  /* 0x0000200001037983 */ /* 0x000ee20000100800 */
[----:B------:R-:W-:Y:S01]  /*ce40*/  R2UR UR13, R174 ;  /* 0x00000000ae0d72ca */ /* 0x000fe200000e0000 */
[----:B------:R-:W-:Y:S02]  /*ce50*/  UIMAD UR12, UR12, UR20, URZ ;  /* 0x000000140c0c72a4 */ /* 0x000fe4000f8e023f */
[----:B------:R-:W-:Y:S01]  /*ce60*/  SHFL.IDX PT, R4, R9, RZ, 0x1c1f ;  /* 0x001c1fff09047589 */ /* 0x000fe200000e0000 */
[----:B------:R-:W-:-:S03]  /*ce70*/  ULDC.64 UR14, c[0x0][0x208] ;  /* 0x00008200000e7ab9 */ /* 0x000fc60000000a00 */
[----:B------:R-:W0:Y:S04]  /*ce80*/  SHFL.IDX PT, R5, R11, RZ, 0x1c1f ;  /* 0x001c1fff0b057589 */ /* 0x000e2800000e0000 */
[----:B------:R-:W-:Y:S02]  /*ce90*/  SHFL.IDX PT, R6, R9, 0x1, 0x1c1f ;  /* 0x003c1f0009067f89 */ /* 0x000fe400000e0000 */
[----:B------:R-:W-:Y:S02]  /*cea0*/  IMAD.U32 R12, RZ, RZ, UR13 ;  /* 0x0000000dff0c7e24 */ /* 0x000fe4000f8e00ff */
[----:B------:R-:W1:Y:S02]  /*ceb0*/  SHFL.IDX PT, R7, R11, 0x1, 0x1c1f ;  /* 0x003c1f000b077f89 */ /* 0x000e6400000e0000 */
[----:B--2---:R-:W-:Y:S01]  /*cec0*/  IMAD R12, R12, 0x80, R10 ;  /* 0x000000800c0c7824 */ /* 0x004fe200078e020a */
[----:B---3--:R-:W-:-:S03]  /*ced0*/  LOP3.LUT P0, RZ, R3, 0x3, RZ, 0xc0, !PT ;  /* 0x0000000303ff7812 */ /* 0x008fc6000780c0ff */
[C---:B------:R-:W-:Y:S01]  /*cee0*/  VIADD R10, R12.reuse, 0x8 ;  /* 0x000000080c0a7836 */ /* 0x040fe20000000000 */
[----:B------:R-:W-:-:S04]  /*cef0*/  ISETP.GE.OR P2, PT, R12, UR12, P0 ;  /* 0x0000000c0c007c0c */ /* 0x000fc80008746670 */
[----:B------:R-:W-:-:S09]  /*cf00*/  ISETP.GE.OR P0, PT, R10, UR12, P0 ;  /* 0x0000000c0a007c0c */ /* 0x000fd20008706670 */
[----:B0-----:R0:W-:Y:S04]  /*cf10*/  @!P2 ST.E desc[UR14][R4.64], R2 ;  /* 0x000000020400a985 */ /* 0x0011e8000c10190e */
[----:B-1----:R0:W-:Y:S01]  /*cf20*/  @!P0 ST.E desc[UR14][R6.64], R0 ;  /* 0x0000000006008985 */ /* 0x0021e2000c10190e */
[----:B------:R-:W-:-:S13]  /*cf30*/  PLOP3.LUT P0, PT, PT, PT, UP2, 0x80, 0x0 ;  /* 0x000000000000781c */ /* 0x000fda0003f0f028 */
[----:B0-----:R-:W-:Y:S05]  /*cf40*/  @P0 BRA `(.L_x_211) ;  /* 0x0000001000300947 */ /* 0x001fea0003800000 */
[----:B------:R-:W0:Y:S01]  /*cf50*/  S2R R0, SR_TID.X ;  /* 0x0000000000007919 */ /* 0x000e220000002100 */
[----:B------:R-:W-:Y:S01]  /*cf60*/  ULDC.64 UR14, c[0x0][0x208] ;  /* 0x00008200000e7ab9 */ /* 0x000fe20000000a00 */
[----:B------:R-:W-:Y:S02]  /*cf70*/  R2UR UR18, R213 ;  /* 0x00000000d51272ca */ /* 0x000fe400000e0000 */
[----:B------:R-:W-:Y:S01]  /*cf80*/  R2UR UR17, R174 ;  /* 0x00000000ae1172ca */ /* 0x000fe200000e0000 */
[----:B0-----:R-:W-:-:S05]  /*cf90*/  VIADD R0, R0, 0xffffff80 ;  /* 0xffffff8000007836 */ /* 0x001fca0000000000 */
[----:B------:R-:W-:-:S04]  /*cfa0*/  SHF.R.S32.HI R3, RZ, 0x1f, R0 ;  /* 0x0000001fff037819 */ /* 0x000fc80000011400 */
[----:B------:R-:W-:-:S04]  /*cfb0*/  LEA.HI R3, R3, R0, RZ, 0x3 ;  /* 0x0000000003037211 */ /* 0x000fc800078f18ff */
[----:B------:R-:W-:Y:S02]  /*cfc0*/  LOP3.LUT R5, R3, 0xfffffff8, RZ, 0xc0, !PT ;  /* 0xfffffff803057812 */ /* 0x000fe400078ec0ff */
[----:B------:R-:W-:Y:S01]  /*cfd0*/  SHF.R.S32.HI R79, RZ, 0x3, R3 ;  /* 0x00000003ff4f7819 */ /* 0x000fe20000011403 */
[----:B------:R-:W-:Y:S02]  /*cfe0*/  IMAD.MOV.U32 R3, RZ, RZ, 0x2 ;  /* 0x00000002ff037424 */ /* 0x000fe400078e00ff */
[----:B------:R-:W-:-:S04]  /*cff0*/  IMAD.IADD R18, R0, 0x1, -R5 ;  /* 0x0000000100127824 */ /* 0x000fc800078e0a05 */
[----:B------:R-:W-:-:S04]  /*d000*/  IMAD.SHL.U32 R0, R18, 0x8, RZ ;  /* 0x0000000812007824 */ /* 0x000fc800078e00ff */
[----:B------:R-:W-:-:S04]  /*d010*/  IMAD R2, R79, 0x40, R0 ;  /* 0x000000404f027824 */ /* 0x000fc800078e0200 */
[----:B------:R-:W-:-:S03]  /*d020*/  IMAD.WIDE R2, R2, R3, UR10 ;  /* 0x0000000a02027e25 */ /* 0x000fc6000f8e0203 */
[C---:B------:R-:W-:Y:S02]  /*d030*/  IADD3 R9, P4, R2.reuse, 0x1000, RZ ;  /* 0x0000100002097810 */ /* 0x040fe40007f9e0ff */
[C---:B------:R-:W-:Y:S02]  /*d040*/  IADD3 R13, P3, R2.reuse, 0x2000, RZ ;  /* 0x00002000020d7810 */ /* 0x040fe40007f7e0ff */
[----:B------:R-:W-:Y:S02]  /*d050*/  IADD3 R25, P2, R2, 0x3000, RZ ;  /* 0x0000300002197810 */ /* 0x000fe40007f5e0ff */
[----:B------:R-:W-:Y:S02]  /*d060*/  LOP3.LUT R8, R9, 0x380, RZ, 0xc0, !PT ;  /* 0x0000038009087812 */ /* 0x000fe400078ec0ff */
[----:B------:R-:W-:Y:S02]  /*d070*/  LOP3.LUT R12, R13, 0x380, RZ, 0xc0, !PT ;  /* 0x000003800d0c7812 */ /* 0x000fe400078ec0ff */
[----:B------:R-:W-:-:S02]  /*d080*/  LOP3.LUT R24, R25, 0x380, RZ, 0xc0, !PT ;  /* 0x0000038019187812 */ /* 0x000fc400078ec0ff */
[----:B------:R-:W-:Y:S02]  /*d090*/  SHF.R.U64 R8, R8, 0x3, RZ ;  /* 0x0000000308087819 */ /* 0x000fe400000012ff */
[----:B------:R-:W-:Y:S02]  /*d0a0*/  SHF.R.U64 R12, R12, 0x3, RZ ;  /* 0x000000030c0c7819 */ /* 0x000fe400000012ff */
[----:B------:R-:W-:Y:S02]  /*d0b0*/  SHF.R.U64 R24, R24, 0x3, RZ ;  /* 0x0000000318187819 */ /* 0x000fe400000012ff */
[----:B------:R-:W-:Y:S01]  /*d0c0*/  LOP3.LUT R8, R8, R9, RZ, 0x3c, !PT ;  /* 0x0000000908087212 */ /* 0x000fe200078e3cff */
[--C-:B------:R-:W-:Y:S01]  /*d0d0*/  IMAD.X R9, RZ, RZ, R3.reuse, P4 ;  /* 0x000000ffff097224 */ /* 0x100fe200020e0603 */
[----:B------:R-:W-:Y:S01]  /*d0e0*/  LOP3.LUT R12, R12, R13, RZ, 0x3c, !PT ;  /* 0x0000000d0c0c7212 */ /* 0x000fe200078e3cff */
[--C-:B------:R-:W-:Y:S01]  /*d0f0*/  IMAD.X R13, RZ, RZ, R3.reuse, P3 ;  /* 0x000000ffff0d7224 */ /* 0x100fe200018e0603 */
[----:B------:R-:W-:Y:S01]  /*d100*/  LOP3.LUT R24, R24, R25, RZ, 0x3c, !PT ;  /* 0x0000001918187212 */ /* 0x000fe200078e3cff */
[----:B------:R-:W-:Y:S01]  /*d110*/  IMAD.X R25, RZ, RZ, R3, P2 ;  /* 0x000000ffff197224 */ /* 0x000fe200010e0603 */
[C---:B------:R-:W-:Y:S01]  /*d120*/  IADD3 R29, P0, R2.reuse, 0x4000, RZ ;  /* 0x00004000021d7810 */ /* 0x040fe20007f1e0ff */
[----:B------:R-:W5:Y:S01]  /*d130*/  LD.E.128 R8, desc[UR14][R8.64] ;  /* 0x0000000e08087980 */ /* 0x000f62000c101d00 */
[----:B------:R-:W-:-:S02]  /*d140*/  IADD3 R33, P6, R2, 0x5000, RZ ;  /* 0x0000500002217810 */ /* 0x000fc40007fde0ff */
[C---:B------:R-:W-:Y:S01]  /*d150*/  IADD3 R37, P5, R2.reuse, 0x6000, RZ ;  /* 0x0000600002257810 */ /* 0x040fe20007fbe0ff */
[----:B------:R-:W5:Y:S01]  /*d160*/  LD.E.128 R12, desc[UR14][R12.64] ;  /* 0x0000000e0c0c7980 */ /* 0x000f62000c101d00 */
[C---:B------:R-:W-:Y:S02]  /*d170*/  IADD3 R41, P4, R2.reuse, 0x7000, RZ ;  /* 0x0000700002297810 */ /* 0x040fe40007f9e0ff */
[C---:B------:R-:W-:Y:S01]  /*d180*/  IADD3 R45, P3, R2.reuse, 0x8000, RZ ;  /* 0x00008000022d7810 */ /* 0x040fe20007f7e0ff */
[----:B------:R-:W5:Y:S01]  /*d190*/  LD.E.128 R24, desc[UR14][R24.64] ;  /* 0x0000000e18187980 */ /* 0x000f62000c101d00 */
[----:B------:R-:W-:Y:S02]  /*d1a0*/  IADD3 R49, P2, R2, 0x9000, RZ ;  /* 0x0000900002317810 */ /* 0x000fe40007f5e0ff */
[----:B------:R-:W-:Y:S02]  /*d1b0*/  LOP3.LUT R28, R29, 0x380, RZ, 0xc0, !PT ;  /* 0x000003801d1c7812 */ /* 0x000fe400078ec0ff */
[----:B------:R-:W-:-:S02]  /*d1c0*/  LOP3.LUT R32, R33, 0x380, RZ, 0xc0, !PT ;  /* 0x0000038021207812 */ /* 0x000fc400078ec0ff */
[----:B------:R-:W-:Y:S02]  /*d1d0*/  LOP3.LUT R36, R37, 0x380, RZ, 0xc0, !PT ;  /* 0x0000038025247812 */ /* 0x000fe400078ec0ff */
[----:B------:R-:W-:Y:S02]  /*d1e0*/  LOP3.LUT R40, R41, 0x380, RZ, 0xc0, !PT ;  /* 0x0000038029287812 */ /* 0x000fe400078ec0ff */
[----:B------:R-:W-:Y:S02]  /*d1f0*/  LOP3.LUT R44, R45, 0x380, RZ, 0xc0, !PT ;  /* 0x000003802d2c7812 */ /* 0x000fe400078ec0ff */
[----:B------:R-:W-:Y:S02]  /*d200*/  LOP3.LUT R48, R49, 0x380, RZ, 0xc0, !PT ;  /* 0x0000038031307812 */ /* 0x000fe400078ec0ff */
[----:B------:R-:W-:Y:S02]  /*d210*/  SHF.R.U64 R28, R28, 0x3, RZ ;  /* 0x000000031c1c7819 */ /* 0x000fe400000012ff */
[----:B------:R-:W-:-:S02]  /*d220*/  SHF.R.U64 R32, R32, 0x3, RZ ;  /* 0x0000000320207819 */ /* 0x000fc400000012ff */
[----:B------:R-:W-:Y:S02]  /*d230*/  SHF.R.U64 R36, R36, 0x3, RZ ;  /* 0x0000000324247819 */ /* 0x000fe400000012ff */
        /* <DEDUP_REMOVED lines=24> */
[----:B------:R-:W-:Y:S01]  /*d3c0*/  LOP3.LUT R52, R53, 0x380, RZ, 0xc0, !PT ;  /* 0x0000038035347812 */ /* 0x000fe200078ec0ff */
[----:B------:R-:W5:Y:S01]  /*d3d0*/  LD.E.128 R40, desc[UR14][R40.64] ;  /* 0x0000000e28287980 */ /* 0x000f62000c101d00 */
[----:B------:R-:W-:Y:S01]  /*d3e0*/  LOP3.LUT R56, R57, 0x380, RZ, 0xc0, !PT ;  /* 0x0000038039387812 */ /* 0x000fe200078ec0ff */
[----:B------:R-:W-:Y:S01]  /*d3f0*/  IMAD.X R73, RZ, RZ, R3, P2 ;  /* 0x000000ffff497224 */ /* 0x000fe200010e0603 */
[----:B------:R-:W-:Y:S01]  /*d400*/  LOP3.LUT R60, R61, 0x380, RZ, 0xc0, !PT ;  /* 0x000003803d3c7812 */ /* 0x000fe200078ec0ff */
[----:B------:R-:W5:Y:S01]  /*d410*/  LD.E.128 R44, desc[UR14][R44.64] ;  /* 0x0000000e2c2c7980 */ /* 0x000f62000c101d00 */
[----:B------:R-:W-:-:S02]  /*d420*/  LOP3.LUT R64, R65, 0x380, RZ, 0xc0, !PT ;  /* 0x0000038041407812 */ /* 0x000fc400078ec0ff */
[----:B------:R-:W-:Y:S01]  /*d430*/  LOP3.LUT R68, R69, 0x380, RZ, 0xc0, !PT ;  /* 0x0000038045447812 */ /* 0x000fe200078ec0ff */
[----:B------:R-:W5:Y:S01]  /*d440*/  LD.E.128 R48, desc[UR14][R48.64] ;  /* 0x0000000e30307980 */ /* 0x000f62000c101d00 */
[----:B------:R-:W-:Y:S02]  /*d450*/  LOP3.LUT R4, R5, 0x380, RZ, 0xc0, !PT ;  /* 0x0000038005047812 */ /* 0x000fe400078ec0ff */
[----:B------:R-:W-:Y:S02]  /*d460*/  LOP3.LUT R7, R2, 0x380, RZ, 0xc0, !PT ;  /* 0x0000038002077812 */ /* 0x000fe400078ec0ff */
[----:B------:R-:W-:Y:S02]  /*d470*/  SHF.R.U64 R52, R52, 0x3, RZ ;  /* 0x0000000334347819 */ /* 0x000fe400000012ff */
        /* <DEDUP_REMOVED lines=16> */
[----:B------:R-:W-:Y:S01]  /*d580*/  LOP3.LUT R72, R4, R5, RZ, 0x3c, !PT ;  /* 0x0000000504487212 */ /* 0x000fe200078e3cff */
[----:B------:R-:W5:Y:S01]  /*d590*/  LD.E.128 R52, desc[UR14][R52.64] ;  /* 0x0000000e34347980 */ /* 0x000f62000c101d00 */
[----:B------:R-:W-:-:S03]  /*d5a0*/  LOP3.LUT R2, R7, R2, RZ, 0x3c, !PT ;  /* 0x0000000207027212 */ /* 0x000fc600078e3cff */
[----:B------:R-:W5:Y:S04]  /*d5b0*/  LD.E.128 R56, desc[UR14][R56.64] ;  /* 0x0000000e38387980 */ /* 0x000f68000c101d00 */
[----:B------:R0:W5:Y:S04]  /*d5c0*/  LD.E.128 R4, desc[UR14][R2.64] ;  /* 0x0000000e02047980 */ /* 0x000168000c101d00 */
[----:B------:R-:W5:Y:S04]  /*d5d0*/  LD.E.128 R60, desc[UR14][R60.64] ;  /* 0x0000000e3c3c7980 */ /* 0x000f68000c101d00 */
[----:B------:R-:W5:Y:S04]  /*d5e0*/  LD.E.128 R64, desc[UR14][R64.64] ;  /* 0x0000000e40407980 */ /* 0x000f68000c101d00 */
[----:B------:R-:W5:Y:S04]  /*d5f0*/  LD.E.128 R68, desc[UR14][R68.64] ;  /* 0x0000000e44447980 */ /* 0x000f68000c101d00 */
[----:B------:R-:W5:Y:S01]  /*d600*/  LD.E.128 R72, desc[UR14][R72.64] ;  /* 0x0000000e48487980 */ /* 0x000f62000c101d00 */
[----:B------:R-:W-:-:S02]  /*d610*/  ULDC.64 UR14, c[0x0][0xaa0] ;  /* 0x0002a800000e7ab9 */ /* 0x000fc40000000a00 */
[----:B------:R-:W-:Y:S01]  /*d620*/  UIMAD UR13, UR16, UR14, URZ ;  /* 0x0000000e100d72a4 */ /* 0x000fe2000f8e023f */
[----:B0-----:R-:W-:Y:S01]  /*d630*/  IMAD.U32 R3, RZ, RZ, UR17 ;  /* 0x00000011ff037e24 */ /* 0x001fe2000f8e00ff */
[----:B------:R-:W-:Y:S01]  /*d640*/  UIMAD.WIDE.U32 UR10, UR4, UR14, URZ ;  /* 0x0000000e040a72a5 */ /* 0x000fe2000f8e003f */
[----:B------:R-:W-:Y:S01]  /*d650*/  IMAD R2, R18, 0x20, R79 ;  /* 0x0000002012027824 */ /* 0x000fe200078e024f */
[----:B------:R-:W-:Y:S01]  /*d660*/  UIMAD UR13, UR4, UR15, UR13 ;  /* 0x0000000f040d72a4 */ /* 0x000fe2000f8e020d */
[----:B------:R-:W-:Y:S01]  /*d670*/  IMAD.U32 R80, RZ, RZ, UR17 ;  /* 0x00000011ff507e24 */ /* 0x000fe2000f8e00ff */
[----:B------:R-:W-:Y:S01]  /*d680*/  @!PT LDS RZ, [RZ] ;  /* 0x00000000fffff984 */ /* 0x000fe20000000800 */
[----:B------:R-:W-:Y:S01]  /*d690*/  @!PT LDS RZ, [RZ] ;  /* 0x00000000fffff984 */ /* 0x000fe20000000800 */
[----:B------:R-:W-:Y:S01]  /*d6a0*/  @!PT LDS RZ, [RZ] ;  /* 0x00000000fffff984 */ /* 0x000fe20000000800 */
[----:B------:R-:W-:Y:S01]  /*d6b0*/  @!PT LDS RZ, [RZ] ;  /* 0x00000000fffff984 */ /* 0x000fe20000000800 */
[----:B------:R0:W-:Y:S06]  /*d6c0*/  MEMBAR.ALL.CTA ;  /* 0x0000000000007992 */ /* 0x0001ec0000008000 */
[----:B0-----:R-:W0:Y:S01]  /*d6d0*/  FENCE.VIEW.ASYNC.S ;  /* 0x00000000000073c6 */ /* 0x001e220000000000 */
[----:B------:R-:W-:Y:S01]  /*d6e0*/  ULDC.64 UR14, c[0x0][0xae8] ;  /* 0x0002ba00000e7ab9 */ /* 0x000fe20000000a00 */
[----:B------:R-:W-:-:S02]  /*d6f0*/  UIADD3 UR11, UR11, UR13, URZ ;  /* 0x0000000d0b0b7290 */ /* 0x000fc4000fffe03f */
[----:B------:R-:W-:Y:S02]  /*d700*/  USHF.R.S32.HI UR4, URZ, 0x1f, UR9 ;  /* 0x0000001f3f047899 */ /* 0x000fe40008011409 */
[----:B------:R-:W-:Y:S01]  /*d710*/  UIMAD.WIDE.U32 UR10, UR18, UR14, UR10 ;  /* 0x0000000e120a72a5 */ /* 0x000fe2000f8e000a */
[----:B------:R-:W-:Y:S01]  /*d720*/  IMAD R20, R3, 0x80, R2 ;  /* 0x0000008003147824 */ /* 0x000fe200078e0202 */
[----:B------:R-:W-:Y:S02]  /*d730*/  @UP1 ULDC UR13, c[0x0][0xbec] ;  /* 0x0002fb00000d1ab9 */ /* 0x000fe40000000800 */
[----:B------:R-:W-:-:S03]  /*d740*/  UIMAD UR11, UR18, UR15, UR11 ;  /* 0x0000000f120b72a4 */ /* 0x000fc6000f8e020b */
[----:B------:R-:W-:Y:S02]  /*d750*/  ULDC.64 UR14, c[0x0][0xaf0] ;  /* 0x0002bc00000e7ab9 */ /* 0x000fe40000000a00 */
[----:B------:R-:W-:Y:S01]  /*d760*/  UIMAD UR4, UR4, UR14, URZ ;  /* 0x0000000e040472a4 */ /* 0x000fe2000f8e023f */
[----:B------:R-:W-:Y:S01]  /*d770*/  @P1 IMAD.HI.U32 R2, R20, UR13, RZ ;  /* 0x0000000d14021c27 */ /* 0x000fe2000f8e00ff */
[----:B------:R-:W-:Y:S02]  /*d780*/  UIMAD.WIDE.U32 UR10, UR9, UR14, UR10 ;  /* 0x0000000e090a72a5 */ /* 0x000fe4000f8e000a */
[----:B------:R-:W-:Y:S01]  /*d790*/  UIMAD UR4, UR9, UR15, UR4 ;  /* 0x0000000f090472a4 */ /* 0x000fe2000f8e0204 */
[----:B------:R-:W-:Y:S02]  /*d7a0*/  IMAD.MOV.U32 R21, RZ, RZ, R20 ;  /* 0x000000ffff157224 */ /* 0x000fe400078e0014 */
[----:B------:R-:W-:Y:S02]  /*d7b0*/  @UP1 ULDC UR9, c[0x0][0xbf0] ;  /* 0x0002fc0000091ab9 */ /* 0x000fe40000000800 */
[----:B------:R-:W-:Y:S01]  /*d7c0*/  @P1 SHF.R.U32.HI R21, RZ, UR9, R2 ;  /* 0x00000009ff151c19 */ /* 0x000fe20008011602 */
[----:B------:R-:W-:Y:S01]  /*d7d0*/  UIADD3 UR4, UR11, UR4, URZ ;  /* 0x000000040b047290 */ /* 0x000fe2000fffe03f */
[----:B------:R-:W-:-:S02]  /*d7e0*/  IMAD.U32 R2, RZ, RZ, UR10 ;  /* 0x0000000aff027e24 */ /* 0x000fc4000f8e00ff */
[--C-:B------:R-:W-:Y:S01]  /*d7f0*/  SHF.R.S32.HI R18, RZ, 0x1f, R21.reuse ;  /* 0x0000001fff127819 */ /* 0x100fe20000011415 */
[----:B------:R-:W-:Y:S02]  /*d800*/  IMAD.MOV R77, RZ, RZ, -R21 ;  /* 0x000000ffff4d7224 */ /* 0x000fe400078e0a15 */
[----:B------:R-:W-:Y:S01]  /*d810*/  IMAD.U32 R3, RZ, RZ, UR11 ;  /* 0x0000000bff037e24 */ /* 0x000fe2000f8e00ff */
[----:B------:R-:W-:Y:S01]  /*d820*/  ULDC.64 UR10, c[0x0][0xae0] ;  /* 0x0002b800000a7ab9 */ /* 0x000fe20000000a00 */
[----:B------:R-:W-:Y:S02]  /*d830*/  IMAD.U32 R3, RZ, RZ, UR4 ;  /* 0x00000004ff037e24 */ /* 0x000fe4000f8e00ff */
[----:B------:R-:W-:Y:S02]  /*d840*/  IMAD R18, R18, UR10, RZ ;  /* 0x0000000a12127c24 */ /* 0x000fe4000f8e02ff */
[----:B------:R-:W-:Y:S02]  /*d850*/  IMAD R77, R77, UR20, R20 ;  /* 0x000000144d4d7c24 */ /* 0x000fe4000f8e0214 */
[----:B------:R-:W-:-:S04]  /*d860*/  IMAD.WIDE.U32 R2, R21, UR10, R2 ;  /* 0x0000000a15027c25 */ /* 0x000fc8000f8e0002 */
[----:B------:R-:W-:Y:S01]  /*d870*/  IMAD R21, R21, UR11, R18 ;  /* 0x0000000b15157c24 */ /* 0x000fe2000f8e0212 */
[----:B------:R-:W-:Y:S01]  /*d880*/  SHF.R.S32.HI R18, RZ, 0x1f, R77 ;  /* 0x0000001fff127819 */ /* 0x000fe2000001144d */
[----:B------:R-:W-:Y:S02]  /*d890*/  ULDC.64 UR10, c[0x0][0xad8] ;  /* 0x0002b600000a7ab9 */ /* 0x000fe40000000a00 */
[----:B------:R-:W-:Y:S02]  /*d8a0*/  IMAD.IADD R3, R3, 0x1, R21 ;  /* 0x0000000103037824 */ /* 0x000fe400078e0215 */
[----:B------:R-:W-:Y:S02]  /*d8b0*/  IMAD R18, R18, UR10, RZ ;  /* 0x0000000a12127c24 */ /* 0x000fe4000f8e02ff */
[----:B------:R-:W-:Y:S02]  /*d8c0*/  IMAD R80, R80, 0x80, R79 ;  /* 0x0000008050507824 */ /* 0x000fe400078e024f */
[----:B------:R-:W-:-:S02]  /*d8d0*/  IMAD R21, R77, UR11, R18 ;  /* 0x0000000b4d157c24 */ /* 0x000fc4000f8e0212 */
[----:B------:R-:W-:Y:S01]  /*d8e0*/  IMAD.WIDE.U32 R2, R77, UR10, R2 ;  /* 0x0000000a4d027c25 */ /* 0x000fe2000f8e0002 */
[----:B------:R-:W-:-:S03]  /*d8f0*/  ULDC.64 UR10, c[0x0][0xa80] ;  /* 0x0002a000000a7ab9 */ /* 0x000fc60000000a00 */
[----:B------:R-:W-:Y:S01]  /*d900*/  VIADD R22, R80, 0x40 ;  /* 0x0000004050167836 */ /* 0x000fe20000000000 */
[----:B------:R-:W-:Y:S01]  /*d910*/  LEA R18, P2, R2, UR10, 0x1 ;  /* 0x0000000a02127c11 */ /* 0x000fe2000f8408ff */
[----:B------:R-:W-:Y:S01]  /*d920*/  IMAD.IADD R3, R3, 0x1, R21 ;  /* 0x0000000103037824 */ /* 0x000fe200078e0215 */
[----:B------:R-:W-:Y:S02]  /*d930*/  UIADD3 UR8, UR8, 0x38820, URZ ;  /* 0x0003882008087890 */ /* 0x000fe4000fffe03f */
[----:B------:R-:W-:Y:S02]  /*d940*/  ISETP.GE.AND P0, PT, R22, UR12, PT ;  /* 0x0000000c16007c0c */ /* 0x000fe4000bf06270 */
[----:B------:R-:W-:Y:S02]  /*d950*/  LEA.HI.X R22, R2, UR11, R3, 0x1, P2 ;  /* 0x0000000b02167c11 */ /* 0x000fe400090f0c03 */
[C---:B------:R-:W-:Y:S01]  /*d960*/  ISETP.GE.AND P2, PT, R80.reuse, UR12, PT ;  /* 0x0000000c50007c0c */ /* 0x040fe2000bf46270 */
[----:B------:R-:W-:Y:S01]  /*d970*/  UPRMT UR8, URZ, 0x654, UR8 ;  /* 0x000006543f087896 */ /* 0x000fe20008000008 */
[----:B------:R-:W-:-:S02]  /*d980*/  VIADD R20, R80, 0x20 ;  /* 0x0000002050147836 */ /* 0x000fc40000000000 */
[C---:B------:R-:W-:Y:S02]  /*d990*/  VIADD R84, R0.reuse, 0x80 ;  /* 0x0000008000547836 */ /* 0x040fe40000000000 */
[C---:B------:R-:W-:Y:S02]  /*d9a0*/  VIADD R86, R0.reuse, 0xc0 ;  /* 0x000000c000567836 */ /* 0x040fe40000000000 */
[----:B------:R-:W-:Y:S01]  /*d9b0*/  VIADD R82, R0, 0x40 ;  /* 0x0000004000527836 */ /* 0x000fe20000000000 */
[----:B0-----:R0:W1:Y:S01]  /*d9c0*/  SHFL.IDX PT, R81, R18, RZ, 0x181f ;  /* 0x00181fff12517589 */ /* 0x00106200000e0000 */
[----:B------:R-:W-:Y:S01]  /*d9d0*/  SYNCS.ARRIVE.TRANS64.RED.A1T0 RZ, [UR8], RZ ;  /* 0x000000ffffff79a7 */ /* 0x000fe20008100408 */
[----:B------:R-:W-:Y:S02]  /*d9e0*/  BSSY B1, `(.L_x_212) ;  /* 0x000001a000017945 */ /* 0x000fe40003800000 */
[----:B------:R0:W2:Y:S01]  /*d9f0*/  SHFL.IDX PT, R79, R22, RZ, 0x181f ;  /* 0x00181fff164f7589 */ /* 0x0000a200000e0000 */
[----:B------:R-:W-:-:S02]  /*da00*/  ISETP.GE.AND P1, PT, R20, UR12, PT ;  /* 0x0000000c14007c0c */ /* 0x000fc4000bf26270 */
[----:B------:R-:W-:Y:S02]  /*da10*/  SHF.R.S32.HI R88, RZ, 0x1f, R0 ;  /* 0x0000001fff587819 */ /* 0x000fe40000011400 */
[----:B------:R-:W-:Y:S02]  /*da20*/  SHF.R.S32.HI R83, RZ, 0x1f, R84 ;  /* 0x0000001fff537819 */ /* 0x000fe40000011454 */
[----:B------:R-:W-:Y:S02]  /*da30*/  SHF.R.S32.HI R85, RZ, 0x1f, R86 ;  /* 0x0000001fff557819 */ /* 0x000fe40000011456 */
[----:B------:R-:W-:Y:S01]  /*da40*/  SHF.R.S32.HI R87, RZ, 0x1f, R82 ;  /* 0x0000001fff577819 */ /* 0x000fe20000011452 */
[----:B0-----:R-:W-:Y:S06]  /*da50*/  @P2 BRA `(.L_x_213) ;  /* 0x0000000000482947 */ /* 0x001fec0003800000 */
[----:B------:R-:W-:Y:S01]  /*da60*/  ULDC UR4, c[0x0][0xac8] ;  /* 0x0002b20000047ab9 */ /* 0x000fe20000000800 */
[----:B------:R-:W-:Y:S01]  /*da70*/  ULDC.64 UR8, c[0x0][0x208] ;  /* 0x0000820000087ab9 */ /* 0x000fe20000000a00 */
[----:B------:R-:W-:Y:S02]  /*da80*/  ISETP.GE.AND P5, PT, R0, UR4, PT ;  /* 0x0000000400007c0c */ /* 0x000fe4000bfa6270 */
[----:B------:R-:W-:Y:S02]  /*da90*/  ISETP.GE.AND P4, PT, R82, UR4, PT ;  /* 0x0000000452007c0c */ /* 0x000fe4000bf86270 */
[----:B------:R-:W-:Y:S02]  /*daa0*/  ISETP.GE.AND P3, PT, R84, UR4, PT ;  /* 0x0000000454007c0c */ /* 0x000fe4000bf66270 */
[----:B------:R-:W-:-:S07]  /*dab0*/  ISETP.GE.AND P2, PT, R86, UR4, PT ;  /* 0x0000000456007c0c */ /* 0x000fce000bf46270 */
[----:B-1----:R-:W-:-:S04]  /*dac0*/  @!P5 LEA R2, P6, R0, R81, 0x1 ;  /* 0x000000510002d211 */ /* 0x002fc800078c08ff */
[----:B--2---:R-:W-:Y:S02]  /*dad0*/  @!P5 LEA.HI.X R3, R0, R79, R88, 0x1, P6 ;  /* 0x0000004f0003d211 */ /* 0x004fe400030f0c58 */
[----:B------:R-:W-:-:S03]  /*dae0*/  @!P4 LEA R20, P6, R82, R81, 0x1 ;  /* 0x000000515214c211 */ /* 0x000fc600078c08ff */
[----:B-----5:R0:W-:Y:S01]  /*daf0*/  @!P5 ST.E.128 desc[UR8][R2.64], R4 ;  /* 0x000000040200d985 */ /* 0x0201e2000c101d08 */
[----:B------:R-:W-:Y:S02]  /*db00*/  @!P4 LEA.HI.X R21, R82, R79, R87, 0x1, P6 ;  /* 0x0000004f5215c211 */ /* 0x000fe400030f0c57 */
[----:B------:R-:W-:-:S03]  /*db10*/  @!P3 LEA R76, P6, R84, R81, 0x1 ;  /* 0x00000051544cb211 */ /* 0x000fc600078c08ff */
[----:B------:R0:W-:Y:S01]  /*db20*/  @!P4 ST.E.128 desc[UR8][R20.64], R28 ;  /* 0x0000001c1400c985 */ /* 0x0001e2000c101d08 */
[----:B------:R-:W-:Y:S02]  /*db30*/  @!P3 LEA.HI.X R77, R84, R79, R83, 0x1, P6 ;  /* 0x0000004f544db211 */ /* 0x000fe400030f0c53 */
[----:B------:R-:W-:-:S03]  /*db40*/  @!P2 LEA R78, P6, R86, R81, 0x1 ;  /* 0x00000051564ea211 */ /* 0x000fc600078c08ff */
[----:B------:R0:W-:Y:S01]  /*db50*/  @!P3 ST.E.128 desc[UR8][R76.64], R44 ;  /* 0x0000002c4c00b985 */ /* 0x0001e2000c101d08 */
[----:B------:R-:W-:-:S05]  /*db60*/  @!P2 LEA.HI.X R79, R86, R79, R85, 0x1, P6 ;  /* 0x0000004f564fa211 */ /* 0x000fca00030f0c55 */
[----:B------:R0:W-:Y:S04]  /*db70*/  @!P2 ST.E.128 desc[UR8][R78.64], R60 ;  /* 0x0000003c4e00a985 */ /* 0x0001e8000c101d08 */
.L_x_213:
[----:B------:R-:W-:Y:S05]  /*db80*/  BSYNC B1 ;  /* 0x0000000000017941 */ /* 0x000fea0003800000 */
.L_x_212:
[----:B0-----:R0:W3:Y:S01]  /*db90*/  SHFL.IDX PT, R21, R22, 0x1, 0x181f ;  /* 0x00381f0016157f89 */ /* 0x0010e200000e0000 */
[----:B------:R-:W-:Y:S03]  /*dba0*/  BSSY B1, `(.L_x_214) ;  /* 0x0000015000017945 */ /* 0x000fe60003800000 */
[----:B-----5:R0:W4:Y:S01]  /*dbb0*/  SHFL.IDX PT, R7, R18, 0x1, 0x181f ;  /* 0x00381f0012077f89 */ /* 0x02012200000e0000 */
[----:B------:R-:W-:Y:S05]  /*dbc0*/  @P1 BRA `(.L_x_215) ;  /* 0x0000000000481947 */ /* 0x000fea0003800000 */
[----:B------:R-:W-:Y:S01]  /*dbd0*/  ULDC UR4, c[0x0][0xac8] ;  /* 0x0002b20000047ab9 */ /* 0x000fe20000000800 */
[----:B------:R-:W-:Y:S01]  /*dbe0*/  ULDC.64 UR8, c[0x0][0x208] ;  /* 0x0000820000087ab9 */ /* 0x000fe20000000a00 */
[----:B------:R-:W-:Y:S02]  /*dbf0*/  ISETP.GE.AND P4, PT, R0, UR4, PT ;  /* 0x0000000400007c0c */ /* 0x000fe4000bf86270 */
[----:B------:R-:W-:Y:S02]  /*dc00*/  ISETP.GE.AND P3, PT, R82, UR4, PT ;  /* 0x0000000452007c0c */ /* 0x000fe4000bf66270 */
[----:B------:R-:W-:Y:S02]  /*dc10*/  ISETP.GE.AND P2, PT, R84, UR4, PT ;  /* 0x0000000454007c0c */ /* 0x000fe4000bf46270 */
[----:B------:R-:W-:-:S07]  /*dc20*/  ISETP.GE.AND P1, PT, R86, UR4, PT ;  /* 0x0000000456007c0c */ /* 0x000fce000bf26270 */
[-C--:B----4-:R-:W-:Y:S02]  /*dc30*/  @!P4 LEA R2, P6, R0, R7.reuse, 0x1 ;  /* 0x000000070002c211 */ /* 0x090fe400078c08ff */
[----:B------:R-:W-:Y:S02]  /*dc40*/  @!P3 LEA R4, P5, R82, R7, 0x1 ;  /* 0x000000075204b211 */ /* 0x000fe400078a08ff */
[----:B---3--:R-:W-:Y:S02]  /*dc50*/  @!P4 LEA.HI.X R3, R0, R21, R88, 0x1, P6 ;  /* 0x000000150003c211 */ /* 0x008fe400030f0c58 */
[----:B------:R-:W-:Y:S02]  /*dc60*/  @!P2 LEA R6, P6, R84, R7, 0x1 ;  /* 0x000000075406a211 */ /* 0x000fe400078c08ff */
[----:B------:R-:W-:Y:S01]  /*dc70*/  @!P3 LEA.HI.X R5, R82, R21, R87, 0x1, P5 ;  /* 0x000000155205b211 */ /* 0x000fe200028f0c57 */
[----:B------:R3:W-:Y:S01]  /*dc80*/  @!P4 ST.E.128 desc[UR8][R2.64], R8 ;  /* 0x000000080200c985 */ /* 0x0007e2000c101d08 */
[----:B------:R-:W-:-:S02]  /*dc90*/  @!P1 LEA R20, P5, R86, R7, 0x1 ;  /* 0x0000000756149211 */ /* 0x000fc400078a08ff */
[-C--:B------:R-:W-:Y:S01]  /*dca0*/  @!P2 LEA.HI.X R7, R84, R21.reuse, R83, 0x1, P6 ;  /* 0x000000155407a211 */ /* 0x080fe200030f0c53 */
[----:B------:R3:W-:Y:S01]  /*dcb0*/  @!P3 ST.E.128 desc[UR8][R4.64], R32 ;  /* 0x000000200400b985 */ /* 0x0007e2000c101d08 */
[----:B------:R-:W-:-:S03]  /*dcc0*/  @!P1 LEA.HI.X R21, R86, R21, R85, 0x1, P5 ;  /* 0x0000001556159211 */ /* 0x000fc600028f0c55 */
[----:B------:R3:W-:Y:S04]  /*dcd0*/  @!P2 ST.E.128 desc[UR8][R6.64], R48 ;  /* 0x000000300600a985 */ /* 0x0007e8000c101d08 */
[----:B------:R3:W-:Y:S02]  /*dce0*/  @!P1 ST.E.128 desc[UR8][R20.64], R64 ;  /* 0x0000004014009985 */ /* 0x0007e4000c101d08 */
.L_x_215:
[----:B------:R-:W-:Y:S05]  /*dcf0*/  BSYNC B1 ;  /* 0x0000000000017941 */ /* 0x000fea0003800000 */
.L_x_214:
[----:B---3--:R3:W0:Y:S01]  /*dd00*/  SHFL.IDX PT, R9, R22, 0x2, 0x181f ;  /* 0x00581f0016097f89 */ /* 0x00862200000e0000 */
[----:B------:R-:W-:Y:S03]  /*dd10*/  BSSY B1, `(.L_x_216) ;  /* 0x0000015000017945 */ /* 0x000fe60003800000 */
[----:B------:R3:W0:Y:S01]  /*dd20*/  SHFL.IDX PT, R5, R18, 0x2, 0x181f ;  /* 0x00581f0012057f89 */ /* 0x00062200000e0000 */
[----:B------:R-:W-:Y:S05]  /*dd30*/  @P0 BRA `(.L_x_217) ;  /* 0x0000000000480947 */ /* 0x000fea0003800000 */
[----:B------:R-:W-:Y:S01]  /*dd40*/  ULDC UR4, c[0x0][0xac8] ;  /* 0x0002b20000047ab9 */ /* 0x000fe20000000800 */
[----:B------:R-:W-:Y:S01]  /*dd50*/  ULDC.64 UR8, c[0x0][0x208] ;  /* 0x0000820000087ab9 */ /* 0x000fe20000000a00 */
[----:B------:R-:W-:Y:S02]  /*dd60*/  ISETP.GE.AND P3, PT, R0, UR4, PT ;  /* 0x0000000400007c0c */ /* 0x000fe4000bf66270 */
[----:B------:R-:W-:Y:S02]  /*dd70*/  ISETP.GE.AND P2, PT, R82, UR4, PT ;  /* 0x0000000452007c0c */ /* 0x000fe4000bf46270 */
[----:B------:R-:W-:Y:S02]  /*dd80*/  ISETP.GE.AND P1, PT, R84, UR4, PT ;  /* 0x0000000454007c0c */ /* 0x000fe4000bf26270 */
[----:B------:R-:W-:-:S07]  /*dd90*/  ISETP.GE.AND P0, PT, R86, UR4, PT ;  /* 0x0000000456007c0c */ /* 0x000fce000bf06270 */
[-C--:B0-----:R-:W-:Y:S02]  /*dda0*/  @!P3 LEA R2, P6, R0, R5.reuse, 0x1 ;  /* 0x000000050002b211 */ /* 0x081fe400078c08ff */
[-C--:B------:R-:W-:Y:S02]  /*ddb0*/  @!P2 LEA R4, P5, R82, R5.reuse, 0x1 ;  /* 0x000000055204a211 */ /* 0x080fe400078a08ff */
[----:B------:R-:W-:Y:S02]  /*ddc0*/  @!P1 LEA R6, P4, R84, R5, 0x1 ;  /* 0x0000000554069211 */ /* 0x000fe400078808ff */
[----:B------:R-:W-:Y:S02]  /*ddd0*/  @!P3 LEA.HI.X R3, R0, R9, R88, 0x1, P6 ;  /* 0x000000090003b211 */ /* 0x000fe400030f0c58 */
[----:B------:R-:W-:Y:S02]  /*dde0*/  @!P0 LEA R8, P6, R86, R5, 0x1 ;  /* 0x0000000556088211 */ /* 0x000fe400078c08ff */
[-C--:B------:R-:W-:Y:S01]  /*ddf0*/  @!P2 LEA.HI.X R5, R82, R9.reuse, R87, 0x1, P5 ;  /* 0x000000095205a211 */ /* 0x080fe200028f0c57 */
[----:B------:R0:W-:Y:S01]  /*de00*/  @!P3 ST.E.128 desc[UR8][R2.64], R12 ;  /* 0x0000000c0200b985 */ /* 0x0001e2000c101d08 */
[----:B----4-:R-:W-:-:S02]  /*de10*/  @!P1 LEA.HI.X R7, R84, R9, R83, 0x1, P4 ;  /* 0x0000000954079211 */ /* 0x010fc400020f0c53 */
[----:B------:R-:W-:Y:S01]  /*de20*/  @!P0 LEA.HI.X R9, R86, R9, R85, 0x1, P6 ;  /* 0x0000000956098211 */ /* 0x000fe200030f0c55 */
[----:B------:R0:W-:Y:S04]  /*de30*/  @!P2 ST.E.128 desc[UR8][R4.64], R36 ;  /* 0x000000240400a985 */ /* 0x0001e8000c101d08 */
[----:B------:R0:W-:Y:S04]  /*de40*/  @!P1 ST.E.128 desc[UR8][R6.64], R52 ;  /* 0x0000003406009985 */ /* 0x0001e8000c101d08 */
[----:B------:R0:W-:Y:S02]  /*de50*/  @!P0 ST.E.128 desc[UR8][R8.64], R68 ;  /* 0x0000004408008985 */ /* 0x0001e4000c101d08 */
.L_x_217:
[----:B------:R-:W-:Y:S05]  /*de60*/  BSYNC B1 ;  /* 0x0000000000017941 */ /* 0x000fea0003800000 */
.L_x_216:
[----:B0-----:R-:W-:Y:S01]  /*de70*/  VIADD R2, R80, 0x60 ;  /* 0x0000006050027836 */ /* 0x001fe20000000000 */
[----:B------:R0:W0:Y:S04]  /*de80*/  SHFL.IDX PT, R9, R22, 0x3, 0x181f ;  /* 0x00781f0016097f89 */ /* 0x00002800000e0000 */
[----:B------:R-:W-:Y:S01]  /*de90*/  ISETP.GE.AND P0, PT, R2, UR12, PT ;  /* 0x0000000c02007c0c */ /* 0x000fe2000bf06270 */
[----:B------:R0:W0:-:S12]  /*dea0*/  SHFL.IDX PT, R11, R18, 0x3, 0x181f ;  /* 0x00781f00120b7f89 */ /* 0x00001800000e0000 */
[----:B------:R-:W-:Y:S05]  /*deb0*/  @P0 BRA `(.L_x_218) ;  /* 0x00000028004c0947 */ /* 0x000fea0003800000 */
[----:B------:R-:W-:Y:S01]  /*dec0*/  ULDC UR4, c[0x0][0xac8] ;  /* 0x0002b20000047ab9 */ /* 0x000fe20000000800 */
[----:B------:R-:W-:Y:S01]  /*ded0*/  ULDC.64 UR8, c[0x0][0x208] ;  /* 0x0000820000087ab9 */ /* 0x000fe20000000a00 */
[----:B------:R-:W-:Y:S02]  /*dee0*/  ISETP.GE.AND P3, PT, R0, UR4, PT ;  /* 0x0000000400007c0c */ /* 0x000fe4000bf66270 */
[----:B------:R-:W-:Y:S02]  /*def0*/  ISETP.GE.AND P4, PT, R82, UR4, PT ;  /* 0x0000000452007c0c */ /* 0x000fe4000bf86270 */
[----:B------:R-:W-:-:S09]  /*df00*/  ISETP.GE.AND P5, PT, R84, UR4, PT ;  /* 0x0000000454007c0c */ /* 0x000fd2000bfa6270 */
[-C--:B0-----:R-:W-:Y:S02]  /*df10*/  @!P3 LEA R2, P0, R0, R11.reuse, 0x1 ;  /* 0x0000000b0002b211 */ /* 0x081fe400078008ff */
[----:B------:R-:W-:Y:S02]  /*df20*/  @!P4 LEA R4, P1, R82, R11, 0x1 ;  /* 0x0000000b5204c211 */ /* 0x000fe400078208ff */
[----:B------:R-:W-:Y:S02]  /*df30*/  @!P3 LEA.HI.X R3, R0, R9, R88, 0x1, P0 ;  /* 0x000000090003b211 */ /* 0x000fe400000f0c58 */
[----:B------:R-:W-:Y:S02]  /*df40*/  ISETP.GE.AND P0, PT, R86, UR4, PT ;  /* 0x0000000456007c0c */ /* 0x000fe4000bf06270 */
[----:B------:R-:W-:Y:S01]  /*df50*/  @!P5 LEA R6, P2, R84, R11, 0x1 ;  /* 0x0000000b5406d211 */ /* 0x000fe200078408ff */
[----:B------:R0:W-:Y:S01]  /*df60*/  @!P3 ST.E.128 desc[UR8][R2.64], R24 ;  /* 0x000000180200b985 */ /* 0x0001e2000c101d08 */
[----:B------:R-:W-:-:S02]  /*df70*/  @!P4 LEA.HI.X R5, R82, R9, R87, 0x1, P1 ;  /* 0x000000095205c211 */ /* 0x000fc400008f0c57 */
[----:B----4-:R-:W-:-:S03]  /*df80*/  @!P5 LEA.HI.X R7, R84, R9, R83, 0x1, P2 ;  /* 0x000000095407d211 */ /* 0x010fc600010f0c53 */
[----:B------:R0:W-:Y:S04]  /*df90*/  @!P4 ST.E.128 desc[UR8][R4.64], R40 ;  /* 0x000000280400c985 */ /* 0x0001e8000c101d08 */
[----:B------:R0:W-:Y:S01]  /*dfa0*/  @!P5 ST.E.128 desc[UR8][R6.64], R56 ;  /* 0x000000380600d985 */ /* 0x0001e2000c101d08 */
[----:B------:R-:W-:Y:S05]  /*dfb0*/  @P0 BRA `(.L_x_218) ;  /* 0x00000028000c0947 */ /* 0x000fea0003800000 */
[----:B0-----:R-:W-:Y:S01]  /*dfc0*/  LEA R2, P0, R86, R11, 0x1 ;  /* 0x0000000b56027211 */ /* 0x001fe200078008ff */
[----:B------:R-:W-:-:S03]  /*dfd0*/  ULDC.64 UR8, c[0x0][0x208] ;  /* 0x0000820000087ab9 */ /* 0x000fc60000000a00 */
[----:B------:R-:W-:-:S05]  /*dfe0*/  LEA.HI.X R3, R86, R9, R85, 0x1, P0 ;  /* 0x0000000956037211 */ /* 0x000fca00000f0c55 */
[----:B------:R0:W-:Y:S01]  /*dff0*/  ST.E.128 desc[UR8][R2.64], R72 ;  /* 0x0000004802007985 */ /* 0x0001e2000c101d08 */
[----:B------:R-:W-:Y:S05]  /*e000*/  BRA `(.L_x_218) ;  /* 0x0000002400f87947 */ /* 0x000fea0003800000 */
.L_x_211:
[----:B------:R-:W-:Y:S01]  /*e010*/  ULDC.64 UR14, c[0x0][0xb08] ;  /* 0x0002c200000e7ab9 */ /* 0x000fe20000000a00 */
[----:B------:R-:W-:Y:S01]  /*e020*/  R2UR UR19, R213 ;  /* 0x00000000d51372ca */ /* 0x000fe200000e0000 */
[----:B------:R-:W-:Y:S01]  /*e030*/  UIMAD UR13, UR16, UR14, URZ ;  /* 0x0000000e100d72a4 */ /* 0x000fe2000f8e023f */
[----:B------:R-:W-:Y:S01]  /*e040*/  R2UR UR18, R212 ;  /* 0x00000000d41272ca */ /* 0x000fe200000e0000 */
[----:B------:R-:W-:Y:S01]  /*e050*/  UIMAD.WIDE.U32 UR10, UR4, UR14, URZ ;  /* 0x0000000e040a72a5 */ /* 0x000fe2000f8e003f */
[----:B------:R-:W-:Y:S01]  /*e060*/  IMAD.MOV.U32 R5, RZ, RZ, R8 ;  /* 0x000000ffff057224 */ /* 0x000fe200078e0008 */
[----:B------:R-:W-:Y:S01]  /*e070*/  UIMAD UR13, UR4, UR15, UR13 ;  /* 0x0000000f040d72a4 */ /* 0x000fe2000f8e020d */
[----:B------:R-:W-:Y:S01]  /*e080*/  ISETP.GE.AND P0, PT, R12, UR12, PT ;  /* 0x0000000c0c007c0c */ /* 0x000fe2000bf06270 */
[----:B------:R-:W-:Y:S01]  /*e090*/  USHF.R.S32.HI UR4, URZ, 0x1f, UR9 ;  /* 0x0000001f3f047899 */ /* 0x000fe20008011409 */
[C---:B------:R-:W-:Y:S01]  /*e0a0*/  VIADD R175, R19.reuse, 0x20 ;  /* 0x0000002013af7836 */ /* 0x040fe20000000000 */
[----:B------:R-:W-:Y:S01]  /*e0b0*/  UIADD3 UR11, UR11, UR13, URZ ;  /* 0x0000000d0b0b7290 */ /* 0x000fe2000fffe03f */
[C---:B------:R-:W-:Y:S01]  /*e0c0*/  VIADD R177, R19.reuse, 0x18 ;  /* 0x0000001813b17836 */ /* 0x040fe20000000000 */
[----:B------:R-:W-:Y:S01]  /*e0d0*/  ULDC.64 UR14, c[0x0][0xb38] ;  /* 0x0002ce00000e7ab9 */ /* 0x000fe20000000a00 */
[----:B------:R-:W-:Y:S01]  /*e0e0*/  ULDC.64 UR16, c[0x0][0xb40] ;  /* 0x0002d00000107ab9 */ /* 0x000fe20000000a00 */
[----:B------:R-:W-:Y:S01]  /*e0f0*/  UIMAD.WIDE.U32 UR10, UR19, UR14, UR10 ;  /* 0x0000000e130a72a5 */ /* 0x000fe2000f8e000a */
[C---:B------:R-:W-:Y:S01]  /*e100*/  VIADD R179, R19.reuse, 0x10 ;  /* 0x0000001013b37836 */ /* 0x040fe20000000000 */
[----:B------:R-:W-:Y:S01]  /*e110*/  UIMAD UR4, UR4, UR16, URZ ;  /* 0x00000010040472a4 */ /* 0x000fe2000f8e023f */
[----:B------:R-:W-:Y:S01]  /*e120*/  VIADD R181, R19, 0x8 ;  /* 0x0000000813b57836 */ /* 0x000fe20000000000 */
[----:B------:R-:W-:Y:S01]  /*e130*/  UIMAD UR11, UR19, UR15, UR11 ;  /* 0x0000000f130b72a4 */ /* 0x000fe2000f8e020b */
[----:B------:R-:W-:Y:S01]  /*e140*/  BSSY B1, `(.L_x_219) ;  /* 0x00000cc000017945 */ /* 0x000fe20003800000 */
[----:B------:R-:W-:Y:S01]  /*e150*/  UIMAD UR4, UR9, UR17, UR4 ;  /* 0x00000011090472a4 */ /* 0x000fe2000f8e0204 */
[----:B------:R-:W-:Y:S01]  /*e160*/  SHF.R.S32.HI R22, RZ, 0x1f, R214 ;  /* 0x0000001fff167819 */ /* 0x000fe200000114d6 */
[----:B------:R-:W-:Y:S01]  /*e170*/  UIMAD.WIDE.U32 UR10, UR9, UR16, UR10 ;  /* 0x00000010090a72a5 */ /* 0x000fe2000f8e000a */
[----:B------:R-:W-:Y:S01]  /*e180*/  SHF.R.S32.HI R152, RZ, 0x1f, R215 ;  /* 0x0000001fff987819 */ /* 0x000fe200000114d7 */
[----:B------:R-:W-:Y:S01]  /*e190*/  ULDC.64 UR14, c[0x0][0xb48] ;  /* 0x0002d200000e7ab9 */ /* 0x000fe20000000a00 */
[----:B------:R-:W-:Y:S01]  /*e1a0*/  @UP1 ULDC UR9, c[0x0][0xbec] ;  /* 0x0002fb0000091ab9 */ /* 0x000fe20000000800 */
[----:B------:R-:W-:Y:S01]  /*e1b0*/  UIADD3 UR11, UR11, UR4, URZ ;  /* 0x000000040b0b7290 */ /* 0x000fe2000fffe03f */
[----:B------:R-:W-:Y:S01]  /*e1c0*/  @P1 IMAD.HI.U32 R0, R8, UR9, RZ ;  /* 0x0000000908001c27 */ /* 0x000fe2000f8e00ff */
[----:B------:R-:W-:Y:S01]  /*e1d0*/  UIADD3 UR8, UR8, 0x38820, URZ ;  /* 0x0003882008087890 */ /* 0x000fe2000fffe03f */
[----:B------:R-:W-:Y:S01]  /*e1e0*/  SHF.R.S32.HI R153, RZ, 0x1f, R216 ;  /* 0x0000001fff997819 */ /* 0x000fe200000114d8 */
[----:B------:R-:W-:Y:S01]  /*e1f0*/  @UP1 ULDC UR4, c[0x0][0xbf0] ;  /* 0x0002fc0000041ab9 */ /* 0x000fe20000000800 */
[----:B------:R-:W-:Y:S01]  /*e200*/  UIMAD.WIDE.U32 UR10, UR18, UR14, UR10 ;  /* 0x0000000e120a72a5 */ /* 0x000fe2000f8e000a */
[----:B------:R-:W-:Y:S01]  /*e210*/  @P1 SHF.R.U32.HI R5, RZ, UR4, R0 ;  /* 0x00000004ff051c19 */ /* 0x000fe20008011600 */
[----:B------:R-:W-:Y:S01]  /*e220*/  UPRMT UR8, URZ, 0x654, UR8 ;  /* 0x000006543f087896 */ /* 0x000fe20008000008 */
[----:B------:R-:W-:Y:S01]  /*e230*/  SHF.R.S32.HI R154, RZ, 0x1f, R217 ;  /* 0x0000001fff9a7819 */ /* 0x000fe200000114d9 */
[----:B------:R-:W-:Y:S01]  /*e240*/  UIMAD UR4, UR18, UR15, UR11 ;  /* 0x0000000f120472a4 */ /* 0x000fe2000f8e020b */
[--C-:B------:R-:W-:Y:S01]  /*e250*/  SHF.R.S32.HI R0, RZ, 0x1f, R5.reuse ;  /* 0x0000001fff007819 */ /* 0x100fe20000011405 */
[----:B------:R-:W-:Y:S01]  /*e260*/  IMAD.MOV R7, RZ, RZ, -R5 ;  /* 0x000000ffff077224 */ /* 0x000fe200078e0a05 */
[----:B------:R-:W-:Y:S01]  /*e270*/  ULDC.64 UR14, c[0x0][0xb30] ;  /* 0x0002cc00000e7ab9 */ /* 0x000fe20000000a00 */
[----:B------:R-:W-:Y:S01]  /*e280*/  IMAD.U32 R3, RZ, RZ, UR11 ;  /* 0x0000000bff037e24 */ /* 0x000fe2000f8e00ff */
[----:B------:R-:W-:Y:S01]  /*e290*/  SHF.R.S32.HI R155, RZ, 0x1f, R218 ;  /* 0x0000001fff9b7819 */ /* 0x000fe200000114da */
[----:B------:R-:W-:Y:S01]  /*e2a0*/  IMAD R7, R7, UR20, R8 ;  /* 0x0000001407077c24 */ /* 0x000fe2000f8e0208 */
[----:B------:R-:W-:Y:S01]  /*e2b0*/  SYNCS.ARRIVE.TRANS64.RED.A1T0 RZ, [UR8], RZ ;  /* 0x000000ffffff79a7 */ /* 0x000fe20008100408 */
[----:B------:R-:W-:Y:S01]  /*e2c0*/  IMAD R0, R0, UR14, RZ ;  /* 0x0000000e00007c24 */ /* 0x000fe2000f8e02ff */
[----:B------:R-:W-:Y:S01]  /*e2d0*/  SHF.R.S32.HI R156, RZ, 0x1f, R219 ;  /* 0x0000001fff9c7819 */ /* 0x000fe200000114db */
[----:B------:R-:W-:Y:S01]  /*e2e0*/  IMAD.U32 R2, RZ, RZ, UR10 ;  /* 0x0000000aff027e24 */ /* 0x000fe2000f8e00ff */
[----:B------:R-:W-:Y:S01]  /*e2f0*/  ULDC.64 UR10, c[0x0][0xb28] ;  /* 0x0002ca00000a7ab9 */ /* 0x000fe20000000a00 */
[----:B------:R-:W-:Y:S01]  /*e300*/  IMAD.U32 R3, RZ, RZ, UR4 ;  /* 0x00000004ff037e24 */ /* 0x000fe2000f8e00ff */
[----:B------:R-:W-:Y:S01]  /*e310*/  SHF.R.S32.HI R157, RZ, 0x1f, R220 ;  /* 0x0000001fff9d7819 */ /* 0x000fe200000114dc */
[C---:B------:R-:W-:Y:S01]  /*e320*/  IMAD R9, R5.reuse, UR15, R0 ;  /* 0x0000000f05097c24 */ /* 0x040fe2000f8e0200 */
[----:B------:R-:W-:Y:S01]  /*e330*/  SHF.R.S32.HI R0, RZ, 0x1f, R7 ;  /* 0x0000001fff007819 */ /* 0x000fe20000011407 */
[----:B------:R-:W-:Y:S01]  /*e340*/  IMAD.WIDE.U32 R2, R5, UR14, R2 ;  /* 0x0000000e05027c25 */ /* 0x000fe2000f8e0002 */
[----:B------:R-:W-:-:S02]  /*e350*/  SHF.R.S32.HI R158, RZ, 0x1f, R221 ;  /* 0x0000001fff9e7819 */ /* 0x000fc400000114dd */
[----:B------:R-:W-:Y:S01]  /*e360*/  SHF.R.S32.HI R159, RZ, 0x1f, R222 ;  /* 0x0000001fff9f7819 */ /* 0x000fe200000114de */
[----:B------:R-:W-:Y:S01]  /*e370*/  IMAD R0, R0, UR10, RZ ;  /* 0x0000000a00007c24 */ /* 0x000fe2000f8e02ff */
[----:B------:R-:W-:Y:S01]  /*e380*/  SHF.R.S32.HI R160, RZ, 0x1f, R223 ;  /* 0x0000001fffa07819 */ /* 0x000fe200000114df */
[----:B------:R-:W-:Y:S01]  /*e390*/  IMAD.IADD R3, R3, 0x1, R9 ;  /* 0x0000000103037824 */ /* 0x000fe200078e0209 */
[----:B------:R-:W-:Y:S01]  /*e3a0*/  SHF.R.S32.HI R161, RZ, 0x1f, R224 ;  /* 0x0000001fffa17819 */ /* 0x000fe200000114e0 */
[C---:B------:R-:W-:Y:S01]  /*e3b0*/  IMAD R11, R7.reuse, UR11, R0 ;  /* 0x0000000b070b7c24 */ /* 0x040fe2000f8e0200 */
[----:B------:R-:W-:Y:S01]  /*e3c0*/  SHF.R.S32.HI R162, RZ, 0x1f, R225 ;  /* 0x0000001fffa27819 */ /* 0x000fe200000114e1 */
[----:B------:R-:W-:Y:S01]  /*e3d0*/  IMAD.WIDE.U32 R2, R7, UR10, R2 ;  /* 0x0000000a07027c25 */ /* 0x000fe2000f8e0002 */
[----:B------:R-:W-:Y:S01]  /*e3e0*/  ULDC.64 UR10, c[0x0][0xb00] ;  /* 0x0002c000000a7ab9 */ /* 0x000fe20000000a00 */
[----:B------:R-:W-:Y:S02]  /*e3f0*/  SHF.R.S32.HI R163, RZ, 0x1f, R226 ;  /* 0x0000001fffa37819 */ /* 0x000fe400000114e2 */
[----:B------:R-:W-:Y:S01]  /*e400*/  IMAD.IADD R11, R3, 0x1, R11 ;  /* 0x00000001030b7824 */ /* 0x000fe200078e020b */
[C---:B------:R-:W-:Y:S01]  /*e410*/  LEA R0, P1, R2.reuse, UR10, 0x2 ;  /* 0x0000000a02007c11 */ /* 0x040fe2000f8210ff */
[C---:B------:R-:W-:Y:S01]  /*e420*/  VIADD R174, R19.reuse, 0x20 ;  /* 0x0000002013ae7836 */ /* 0x040fe20000000000 */
[----:B------:R-:W-:Y:S01]  /*e430*/  SHF.R.S32.HI R164, RZ, 0x1f, R227 ;  /* 0x0000001fffa47819 */ /* 0x000fe200000114e3 */
[C---:B------:R-:W-:Y:S01]  /*e440*/  VIADD R176, R19.reuse, 0x18 ;  /* 0x0000001813b07836 */ /* 0x040fe20000000000 */
[----:B------:R-:W-:Y:S01]  /*e450*/  LEA.HI.X R11, R2, UR11, R11, 0x2, P1 ;  /* 0x0000000b020b7c11 */ /* 0x000fe200088f140b */
[C---:B------:R-:W-:Y:S01]  /*e460*/  VIADD R178, R19.reuse, 0x10 ;  /* 0x0000001013b27836 */ /* 0x040fe20000000000 */
[----:B------:R0:W1:Y:S01]  /*e470*/  SHFL.IDX PT, R2, R0, RZ, 0x1c1f ;  /* 0x001c1fff00027589 */ /* 0x00006200000e0000 */
[----:B------:R-:W-:Y:S01]  /*e480*/  SHF.R.S32.HI R165, RZ, 0x1f, R228 ;  /* 0x0000001fffa57819 */ /* 0x000fe200000114e4 */
[----:B------:R-:W-:Y:S01]  /*e490*/  VIADD R180, R19, 0x8 ;  /* 0x0000000813b47836 */ /* 0x000fe20000000000 */
[----:B------:R-:W-:Y:S01]  /*e4a0*/  SHF.R.S32.HI R166, RZ, 0x1f, R229 ;  /* 0x0000001fffa67819 */ /* 0x000fe200000114e5 */
[----:B------:R0:W2:Y:S01]  /*e4b0*/  SHFL.IDX PT, R3, R11, RZ, 0x1c1f ;  /* 0x001c1fff0b037589 */ /* 0x0000a200000e0000 */
[----:B------:R-:W-:-:S02]  /*e4c0*/  SHF.R.S32.HI R167, RZ, 0x1f, R230 ;  /* 0x0000001fffa77819 */ /* 0x000fc400000114e6 */
[----:B------:R-:W-:Y:S02]  /*e4d0*/  SHF.R.S32.HI R168, RZ, 0x1f, R231 ;  /* 0x0000001fffa87819 */ /* 0x000fe400000114e7 */
[----:B------:R-:W-:Y:S02]  /*e4e0*/  SHF.R.S32.HI R169, RZ, 0x1f, R232 ;  /* 0x0000001fffa97819 */ /* 0x000fe400000114e8 */
[----:B------:R-:W-:Y:S02]  /*e4f0*/  SHF.R.S32.HI R170, RZ, 0x1f, R233 ;  /* 0x0000001fffaa7819 */ /* 0x000fe400000114e9 */
[----:B------:R-:W-:Y:S02]  /*e500*/  SHF.R.S32.HI R171, RZ, 0x1f, R234 ;  /* 0x0000001fffab7819 */ /* 0x000fe400000114ea */
[----:B------:R-:W-:Y:S02]  /*e510*/  SHF.R.S32.HI R172, RZ, 0x1f, R235 ;  /* 0x0000001fffac7819 */ /* 0x000fe400000114eb */
[----:B------:R-:W-:-:S02]  /*e520*/  SHF.R.S32.HI R173, RZ, 0x1f, R236 ;  /* 0x0000001fffad7819 */ /* 0x000fc400000114ec */
[----:B------:R-:W-:Y:S02]  /*e530*/  SHF.R.S32.HI R175, RZ, 0x1f, R175 ;  /* 0x0000001fffaf7819 */ /* 0x000fe400000114af */
[----:B------:R-:W-:Y:S02]  /*e540*/  SHF.R.S32.HI R177, RZ, 0x1f, R177 ;  /* 0x0000001fffb17819 */ /* 0x000fe400000114b1 */
[----:B------:R-:W-:Y:S02]  /*e550*/  SHF.R.S32.HI R179, RZ, 0x1f, R179 ;  /* 0x0000001fffb37819 */ /* 0x000fe400000114b3 */
[----:B------:R-:W-:Y:S01]  /*e560*/  SHF.R.S32.HI R181, RZ, 0x1f, R181 ;  /* 0x0000001fffb57819 */ /* 0x000fe200000114b5 */
[----:B01----:R-:W-:Y:S06]  /*e570*/  @P0 BRA `(.L_x_220) ;  /* 0x0000000800200947 */ /* 0x003fec0003800000 */
[----:B------:R-:W-:Y:S01]  /*e580*/  ULDC UR4, c[0x0][0xac8] ;  /* 0x0002b20000047ab9 */ /* 0x000fe20000000800 */
[----:B------:R-:W-:Y:S01]  /*e590*/  ULDC.64 UR8, c[0x0][0x208] ;  /* 0x0000820000087ab9 */ /* 0x000fe20000000a00 */
[----:B------:R-:W-:Y:S02]  /*e5a0*/  ISETP.GE.AND P4, PT, R180, UR4, PT ;  /* 0x00000004b4007c0c */ /* 0x000fe4000bf86270 */
[----:B------:R-:W-:Y:S02]  /*e5b0*/  ISETP.GE.AND P3, PT, R178, UR4, PT ;  /* 0x00000004b2007c0c */ /* 0x000fe4000bf66270 */
[----:B------:R-:W-:Y:S02]  /*e5c0*/  ISETP.GE.AND P5, PT, R19, UR4, PT ;  /* 0x0000000413007c0c */ /* 0x000fe4000bfa6270 */
[----:B------:R-:W-:Y:S02]  /*e5d0*/  ISETP.GE.AND P1, PT, R174, UR4, PT ;  /* 0x00000004ae007c0c */ /* 0x000fe4000bf26270 */
[----:B------:R-:W-:-:S05]  /*e5e0*/  ISETP.GE.AND P0, PT, R176, UR4, PT ;  /* 0x00000004b0007c0c */ /* 0x000fca000bf06270 */
[-C--:B------:R-:W-:Y:S02]  /*e5f0*/  @!P4 LEA R4, P2, R180, R2.reuse, 0x2 ;  /* 0x00000002b404c211 */ /* 0x080fe400078410ff */
[----:B------:R-:W-:Y:S02]  /*e600*/  @!P3 LEA R6, P6, R178, R2, 0x2 ;  /* 0x00000002b206b211 */ /* 0x000fe400078c10ff */
[----:B--2---:R-:W-:Y:S01]  /*e610*/  @!P5 IMAD.WIDE R8, R19, 0x4, R2 ;  /* 0x000000041308d825 */ /* 0x004fe200078e0202 */
[-C--:B------:R-:W-:Y:S02]  /*e620*/  @!P4 LEA.HI.X R5, R180, R3.reuse, R181, 0x2, P2 ;  /* 0x00000003b405c211 */ /* 0x080fe400010f14b5 */
[----:B------:R-:W-:Y:S02]  /*e630*/  ISETP.GE.AND P2, PT, R236, UR4, PT ;  /* 0x00000004ec007c0c */ /* 0x000fe4000bf46270 */
[----:B------:R-:W-:Y:S01]  /*e640*/  @!P3 LEA.HI.X R7, R178, R3, R179, 0x2, P6 ;  /* 0x00000003b207b211 */ /* 0x000fe200030f14b3 */
[----:B------:R-:W-:Y:S04]  /*e650*/  @!P5 ST.E.64 desc[UR8][R8.64], R24 ;  /* 0x000000180800d985 */ /* 0x000fe8000c101b08 */
[----:B------:R0:W-:Y:S01]  /*e660*/  @!P4 ST.E.64 desc[UR8][R4.64], R28 ;  /* 0x0000001c0400c985 */ /* 0x0001e2000c101b08 */
[----:B------:R-:W-:-:S03]  /*e670*/  ISETP.GE.AND P4, PT, R234, UR4, PT ;  /* 0x00000004ea007c0c */ /* 0x000fc6000bf86270 */
[----:B------:R1:W-:Y:S01]  /*e680*/  @!P3 ST.E.64 desc[UR8][R6.64], R32 ;  /* 0x000000200600b985 */ /* 0x0003e2000c101b08 */
[----:B------:R-:W-:Y:S02]  /*e690*/  ISETP.GE.AND P3, PT, R235, UR4, PT ;  /* 0x00000004eb007c0c */ /* 0x000fe4000bf66270 */
[-C--:B0-----:R-:W-:Y:S02]  /*e6a0*/  @!P0 LEA R4, P6, R176, R2.reuse, 0x2 ;  /* 0x00000002b0048211 */ /* 0x081fe400078c10ff */
[-C--:B-1----:R-:W-:Y:S01]  /*e6b0*/  @!P1 LEA R6, P5, R174, R2.reuse, 0x2 ;  /* 0x00000002ae069211 */ /* 0x082fe200078a10ff */
[----:B------:R-:W-:Y:S01]  /*e6c0*/  VIADD R33, R19, 0xe8 ;  /* 0x000000e813217836 */ /* 0x000fe20000000000 */
[-C--:B------:R-:W-:Y:S02]  /*e6d0*/  @!P0 LEA.HI.X R5, R176, R3.reuse, R177, 0x2, P6 ;  /* 0x00000003b0058211 */ /* 0x080fe400030f14b1 */
[----:B------:R-:W-:Y:S02]  /*e6e0*/  @!P1 LEA.HI.X R7, R174, R3, R175, 0x2, P5 ;  /* 0x00000003ae079211 */ /* 0x000fe400028f14af */
[----:B------:R-:W-:Y:S01]  /*e6f0*/  ISETP.GE.AND P5, PT, R233, UR4, PT ;  /* 0x00000004e9007c0c */ /* 0x000fe2000bfa6270 */
[----:B------:R0:W-:Y:S01]  /*e700*/  @!P0 ST.E.64 desc[UR8][R4.64], R36 ;  /* 0x0000002404008985 */ /* 0x0001e2000c101b08 */
[----:B------:R-:W-:-:S02]  /*e710*/  @!P2 LEA R8, P6, R236, R2, 0x2 ;  /* 0x00000002ec08a211 */ /* 0x000fc400078c10ff */
[----:B------:R-:W-:Y:S01]  /*e720*/  ISETP.GE.AND P0, PT, R232, UR4, PT ;  /* 0x00000004e8007c0c */ /* 0x000fe2000bf06270 */
[----:B------:R1:W-:Y:S01]  /*e730*/  @!P1 ST.E.64 desc[UR8][R6.64], R40 ;  /* 0x0000002806009985 */ /* 0x0003e2000c101b08 */
[----:B------:R-:W-:Y:S02]  /*e740*/  @!P2 LEA.HI.X R9, R236, R3, R173, 0x2, P6 ;  /* 0x00000003ec09a211 */ /* 0x000fe400030f14ad */
[----:B------:R-:W-:-:S03]  /*e750*/  ISETP.GE.AND P1, PT, R231, UR4, PT ;  /* 0x00000004e7007c0c */ /* 0x000fc6000bf26270 */
[----:B------:R2:W-:Y:S01]  /*e760*/  @!P2 ST.E.64 desc[UR8][R8.64], R44 ;  /* 0x0000002c0800a985 */ /* 0x0005e2000c101b08 */
[CC--:B0-----:R-:W-:Y:S02]  /*e770*/  @!P3 LEA R4, P6, R235.reuse, R2.reuse, 0x2 ;  /* 0x00000002eb04b211 */ /* 0x0c1fe400078c10ff */
[CC--:B-1----:R-:W-:Y:S02]  /*e780*/  @!P4 LEA R6, P2, R234.reuse, R2.reuse, 0x2 ;  /* 0x00000002ea06c211 */ /* 0x0c2fe400078410ff */
[-C--:B------:R-:W-:Y:S02]  /*e790*/  @!P3 LEA.HI.X R5, R235, R3.reuse, R172, 0x2, P6 ;  /* 0x00000003eb05b211 */ /* 0x080fe400030f14ac */
[----:B------:R-:W-:Y:S02]  /*e7a0*/  @!P4 LEA.HI.X R7, R234, R3, R171, 0x2, P2 ;  /* 0x00000003ea07c211 */ /* 0x000fe400010f14ab */
[----:B--2---:R-:W-:Y:S01]  /*e7b0*/  @!P5 LEA R8, P6, R233, R2, 0x2 ;  /* 0x00000002e908d211 */ /* 0x004fe200078c10ff */
[----:B------:R0:W-:Y:S01]  /*e7c0*/  @!P3 ST.E.64 desc[UR8][R4.64], R48 ;  /* 0x000000300400b985 */ /* 0x0001e2000c101b08 */
[----:B------:R-:W-:-:S02]  /*e7d0*/  ISETP.GE.AND P2, PT, R230, UR4, PT ;  /* 0x00000004e6007c0c */ /* 0x000fc4000bf46270 */
[----:B------:R-:W-:Y:S01]  /*e7e0*/  @!P5 LEA.HI.X R9, R233, R3, R170, 0x2, P6 ;  /* 0x00000003e909d211 */ /* 0x000fe200030f14aa */
[----:B------:R1:W-:Y:S01]  /*e7f0*/  @!P4 ST.E.64 desc[UR8][R6.64], R52 ;  /* 0x000000340600c985 */ /* 0x0003e2000c101b08 */
[----:B------:R-:W-:-:S03]  /*e800*/  ISETP.GE.AND P3, PT, R229, UR4, PT ;  /* 0x00000004e5007c0c */ /* 0x000fc6000bf66270 */
[----:B------:R2:W-:Y:S01]  /*e810*/  @!P5 ST.E.64 desc[UR8][R8.64], R56 ;  /* 0x000000380800d985 */ /* 0x0005e2000c101b08 */
[CC--:B0-----:R-:W-:Y:S02]  /*e820*/  @!P0 LEA R4, P4, R232.reuse, R2.reuse, 0x2 ;  /* 0x00000002e8048211 */ /* 0x0c1fe400078810ff */
[C---:B-1----:R-:W-:Y:S02]  /*e830*/  @!P1 LEA R6, P5, R231.reuse, R2, 0x2 ;  /* 0x00000002e7069211 */ /* 0x042fe400078a10ff */
[-C--:B------:R-:W-:Y:S02]  /*e840*/  @!P0 LEA.HI.X R5, R232, R3.reuse, R169, 0x2, P4 ;  /* 0x00000003e8058211 */ /* 0x080fe400020f14a9 */
[----:B------:R-:W-:Y:S02]  /*e850*/  ISETP.GE.AND P4, PT, R228, UR4, PT ;  /* 0x00000004e4007c0c */ /* 0x000fe4000bf86270 */
[----:B------:R-:W-:Y:S01]  /*e860*/  @!P1 LEA.HI.X R7, R231, R3, R168, 0x2, P5 ;  /* 0x00000003e7079211 */ /* 0x000fe200028f14a8 */
[----:B------:R0:W-:Y:S01]  /*e870*/  @!P0 ST.E.64 desc[UR8][R4.64], R60 ;  /* 0x0000003c04008985 */ /* 0x0001e2000c101b08 */
[----:B------:R-:W-:-:S02]  /*e880*/  ISETP.GE.AND P5, PT, R227, UR4, PT ;  /* 0x00000004e3007c0c */ /* 0x000fc4000bfa6270 */
[C---:B--2---:R-:W-:Y:S01]  /*e890*/  @!P2 LEA R8, P6, R230.reuse, R2, 0x2 ;  /* 0x00000002e608a211 */ /* 0x044fe200078c10ff */
[----:B------:R1:W-:Y:S01]  /*e8a0*/  @!P1 ST.E.64 desc[UR8][R6.64], R64 ;  /* 0x0000004006009985 */ /* 0x0003e2000c101b08 */
[----:B------:R-:W-:Y:S02]  /*e8b0*/  ISETP.GE.AND P1, PT, R225, UR4, PT ;  /* 0x00000004e1007c0c */ /* 0x000fe4000bf26270 */
[----:B------:R-:W-:Y:S02]  /*e8c0*/  @!P2 LEA.HI.X R9, R230, R3, R167, 0x2, P6 ;  /* 0x00000003e609a211 */ /* 0x000fe400030f14a7 */
[----:B------:R-:W-:-:S03]  /*e8d0*/  ISETP.GE.AND P0, PT, R226, UR4, PT ;  /* 0x00000004e2007c0c */ /* 0x000fc6000bf06270 */
[----:B------:R2:W-:Y:S01]  /*e8e0*/  @!P2 ST.E.64 desc[UR8][R8.64], R68 ;  /* 0x000000440800a985 */ /* 0x0005e2000c101b08 */
[CC--:B0-----:R-:W-:Y:S02]  /*e8f0*/  @!P3 LEA R4, P6, R229.reuse, R2.reuse, 0x2 ;  /* 0x00000002e504b211 */ /* 0x0c1fe400078c10ff */
[CC--:B-1----:R-:W-:Y:S02]  /*e900*/  @!P4 LEA R6, P2, R228.reuse, R2.reuse, 0x2 ;  /* 0x00000002e406c211 */ /* 0x0c2fe400078410ff */
[-C--:B------:R-:W-:Y:S02]  /*e910*/  @!P3 LEA.HI.X R5, R229, R3.reuse, R166, 0x2, P6 ;  /* 0x00000003e505b211 */ /* 0x080fe400030f14a6 */
[----:B------:R-:W-:Y:S02]  /*e920*/  @!P4 LEA.HI.X R7, R228, R3, R165, 0x2, P2 ;  /* 0x00000003e407c211 */ /* 0x000fe400010f14a5 */
[----:B------:R-:W-:Y:S01]  /*e930*/  ISETP.GE.AND P2, PT, R224, UR4, PT ;  /* 0x00000004e0007c0c */ /* 0x000fe2000bf46270 */
[----:B------:R0:W-:Y:S01]  /*e940*/  @!P3 ST.E.64 desc[UR8][R4.64], R72 ;  /* 0x000000480400b985 */ /* 0x0001e2000c101b08 */
[----:B--2---:R-:W-:-:S03]  /*e950*/  @!P5 LEA R8, P6, R227, R2, 0x2 ;  /* 0x00000002e308d211 */ /* 0x004fc600078c10ff */
[----:B------:R1:W-:Y:S01]  /*e960*/  @!P4 ST.E.64 desc[UR8][R6.64], R76 ;  /* 0x0000004c0600c985 */ /* 0x0003e2000c101b08 */
[----:B------:R-:W-:Y:S02]  /*e970*/  @!P5 LEA.HI.X R9, R227, R3, R164, 0x2, P6 ;  /* 0x00000003e309d211 */ /* 0x000fe400030f14a4 */
[----:B------:R-:W-:-:S03]  /*e980*/  ISETP.GE.AND P4, PT, R222, UR4, PT ;  /* 0x00000004de007c0c */ /* 0x000fc6000bf86270 */
[----:B------:R2:W-:Y:S01]  /*e990*/  @!P5 ST.E.64 desc[UR8][R8.64], R80 ;  /* 0x000000500800d985 */ /* 0x0005e2000c101b08 */
[----:B------:R-:W-:Y:S02]  /*e9a0*/  ISETP.GE.AND P5, PT, R223, UR4, PT ;  /* 0x00000004df007c0c */ /* 0x000fe4000bfa6270 */
        /* <DEDUP_REMOVED lines=8> */
[----:B------:R-:W-:-:S05]  /*ea30*/  @!P2 LEA.HI.X R9, R224, R3, R161, 0x2, P6 ;  /* 0x00000003e009a211 */ /* 0x000fca00030f14a1 */
[----:B------:R2:W-:Y:S01]  /*ea40*/  @!P2 ST.E.64 desc[UR8][R8.64], R92 ;  /* 0x0000005c0800a985 */ /* 0x0005e2000c101b08 */
[----:B------:R-:W-:Y:S02]  /*ea50*/  ISETP.GE.AND P2, PT, R220, UR4, PT ;  /* 0x00000004dc007c0c */ /* 0x000fe4000bf46270 */
[CC--:B0-----:R-:W-:Y:S02]  /*ea60*/  @!P5 LEA R4, P1, R223.reuse, R2.reuse, 0x2 ;  /* 0x00000002df04d211 */ /* 0x0c1fe400078210ff */
[CC--:B-1----:R-:W-:Y:S02]  /*ea70*/  @!P4 LEA R6, P0, R222.reuse, R2.reuse, 0x2 ;  /* 0x00000002de06c211 */ /* 0x0c2fe400078010ff */
[-C--:B------:R-:W-:Y:S02]  /*ea80*/  @!P5 LEA.HI.X R5, R223, R3.reuse, R160, 0x2, P1 ;  /* 0x00000003df05d211 */ /* 0x080fe400008f14a0 */
[----:B------:R-:W-:Y:S02]  /*ea90*/  ISETP.GE.AND P1, PT, R219, UR4, PT ;  /* 0x00000004db007c0c */ /* 0x000fe4000bf26270 */
[----:B--2---:R-:W-:Y:S01]  /*eaa0*/  @!P3 LEA R8, P6, R221, R2, 0x2 ;  /* 0x00000002dd08b211 */ /* 0x004fe200078c10ff */
[----:B------:R-:W-:Y:S01]  /*eab0*/  @!P5 ST.E.64 desc[UR8][R4.64], R96 ;  /* 0x000000600400d985 */ /* 0x000fe2000c101b08 */
[----:B------:R-:W-:-:S02]  /*eac0*/  @!P4 LEA.HI.X R7, R222, R3, R159, 0x2, P0 ;  /* 0x00000003de07c211 */ /* 0x000fc400000f149f */
[----:B------:R-:W-:Y:S02]  /*ead0*/  @!P3 LEA.HI.X R9, R221, R3, R158, 0x2, P6 ;  /* 0x00000003dd09b211 */ /* 0x000fe400030f149e */
[----:B------:R-:W-:Y:S01]  /*eae0*/  ISETP.GE.AND P0, PT, R218, UR4, PT ;  /* 0x00000004da007c0c */ /* 0x000fe2000bf06270 */
[----:B------:R-:W-:Y:S01]  /*eaf0*/  @!P4 ST.E.64 desc[UR8][R6.64], R100 ;  /* 0x000000640600c985 */ /* 0x000fe2000c101b08 */
[-C--:B------:R-:W-:Y:S02]  /*eb00*/  @!P2 LEA R12, P6, R220, R2.reuse, 0x2 ;  /* 0x00000002dc0ca211 */ /* 0x080fe400078c10ff */
[----:B------:R-:W-:Y:S01]  /*eb10*/  ISETP.GE.AND P4, PT, R216, UR4, PT ;  /* 0x00000004d8007c0c */ /* 0x000fe2000bf86270 */
[----:B------:R0:W-:Y:S01]  /*eb20*/  @!P3 ST.E.64 desc[UR8][R8.64], R104 ;  /* 0x000000680800b985 */ /* 0x0001e2000c101b08 */
[----:B------:R-:W-:Y:S02]  /*eb30*/  ISETP.GE.AND P3, PT, R217, UR4, PT ;  /* 0x00000004d9007c0c */ /* 0x000fe4000bf66270 */
[----:B------:R-:W-:-:S02]  /*eb40*/  @!P1 LEA R14, P5, R219, R2, 0x2 ;  /* 0x00000002db0e9211 */ /* 0x000fc400078a10ff */
[-C--:B------:R-:W-:Y:S02]  /*eb50*/  @!P2 LEA.HI.X R13, R220, R3.reuse, R157, 0x2, P6 ;  /* 0x00000003dc0da211 */ /* 0x080fe400030f149d */
[-C--:B------:R-:W-:Y:S02]  /*eb60*/  @!P1 LEA.HI.X R15, R219, R3.reuse, R156, 0x2, P5 ;  /* 0x00000003db0f9211 */ /* 0x080fe400028f149c */
[CC--:B------:R-:W-:Y:S01]  /*eb70*/  @!P0 LEA R20, P6, R218.reuse, R2.reuse, 0x2 ;  /* 0x00000002da148211 */ /* 0x0c0fe200078c10ff */
[----:B------:R-:W-:Y:S01]  /*eb80*/  @!P2 ST.E.64 desc[UR8][R12.64], R108 ;  /* 0x0000006c0c00a985 */ /* 0x000fe2000c101b08 */
[----:B------:R-:W-:Y:S02]  /*eb90*/  ISETP.GE.AND P2, PT, R215, UR4, PT ;  /* 0x00000004d7007c0c */ /* 0x000fe4000bf46270 */
[----:B------:R-:W-:Y:S01]  /*eba0*/  @!P0 LEA.HI.X R21, R218, R3, R155, 0x2, P6 ;  /* 0x00000003da158211 */ /* 0x000fe200030f149b */
[----:B------:R1:W-:Y:S01]  /*ebb0*/  @!P1 ST.E.64 desc[UR8][R14.64], R112 ;  /* 0x000000700e009985 */ /* 0x0003e2000c101b08 */
[----:B------:R-:W-:-:S02]  /*ebc0*/  @!P3 LEA R24, P1, R217, R2, 0x2 ;  /* 0x00000002d918b211 */ /* 0x000fc400078210ff */
[-C--:B------:R-:W-:Y:S01]  /*ebd0*/  @!P4 LEA R28, P5, R216, R2.reuse, 0x2 ;  /* 0x00000002d81cc211 */ /* 0x080fe200078a10ff */
[----:B------:R2:W-:Y:S01]  /*ebe0*/  @!P0 ST.E.64 desc[UR8][R20.64], R116 ;  /* 0x0000007414008985 */ /* 0x0005e2000c101b08 */
[-C--:B------:R-:W-:Y:S02]  /*ebf0*/  @!P3 LEA.HI.X R25, R217, R3.reuse, R154, 0x2, P1 ;  /* 0x00000003d919b211 */ /* 0x080fe400008f149a */
[----:B------:R-:W-:Y:S02]  /*ec00*/  ISETP.GE.AND P1, PT, R214, UR4, PT ;  /* 0x00000004d6007c0c */ /* 0x000fe4000bf26270 */
[-C--:B------:R-:W-:Y:S01]  /*ec10*/  @!P4 LEA.HI.X R29, R216, R3.reuse, R153, 0x2, P5 ;  /* 0x00000003d81dc211 */ /* 0x080fe200028f1499 */
[----:B------:R3:W-:Y:S01]  /*ec20*/  @!P3 ST.E.64 desc[UR8][R24.64], R120 ;  /* 0x000000781800b985 */ /* 0x0007e2000c101b08 */
[----:B------:R-:W-:Y:S02]  /*ec30*/  ISETP.GE.AND P0, PT, R23, UR4, PT ;  /* 0x0000000417007c0c */ /* 0x000fe4000bf06270 */
[----:B0-----:R-:W-:Y:S01]  /*ec40*/  @!P2 LEA R8, P5, R215, R2, 0x2 ;  /* 0x00000002d708a211 */ /* 0x001fe200078a10ff */
[----:B------:R3:W-:Y:S01]  /*ec50*/  @!P4 ST.E.64 desc[UR8][R28.64], R124 ;  /* 0x0000007c1c00c985 */ /* 0x0007e2000c101b08 */
[----:B------:R-:W-:Y:S01]  /*ec60*/  ISETP.GE.AND P4, PT, R33, UR4, PT ;  /* 0x0000000421007c0c */ /* 0x000fe2000bf86270 */
[----:B-1----:R-:W-:Y:S01]  /*ec70*/  VIADD R15, R19, 0xf0 ;  /* 0x000000f0130f7836 */ /* 0x002fe20000000000 */
[----:B------:R-:W-:Y:S01]  /*ec80*/  @!P2 LEA.HI.X R9, R215, R3, R152, 0x2, P5 ;  /* 0x00000003d709a211 */ /* 0x000fe200028f1498 */
[----:B--2---:R-:W-:Y:S01]  /*ec90*/  VIADD R21, R19, 0xf8 ;  /* 0x000000f813157836 */ /* 0x004fe20000000000 */
[----:B------:R-:W-:-:S02]  /*eca0*/  SHF.R.S32.HI R5, RZ, 0x1f, R23 ;  /* 0x0000001fff057819 */ /* 0x000fc40000011417 */
[CC--:B------:R-:W-:Y:S01]  /*ecb0*/  @!P1 LEA R6, P6, R214.reuse, R2.reuse, 0x2 ;  /* 0x00000002d6069211 */ /* 0x0c0fe200078c10ff */
[----:B------:R3:W-:Y:S01]  /*ecc0*/  @!P2 ST.E.64 desc[UR8][R8.64], R128 ;  /* 0x000000800800a985 */ /* 0x0007e2000c101b08 */
[----:B------:R-:W-:Y:S02]  /*ecd0*/  ISETP.GE.AND P3, PT, R15, UR4, PT ;  /* 0x000000040f007c0c */ /* 0x000fe4000bf66270 */
[----:B------:R-:W-:Y:S02]  /*ece0*/  @!P0 LEA R4, P5, R23, R2, 0x2 ;  /* 0x0000000217048211 */ /* 0x000fe400078a10ff */
[-C--:B------:R-:W-:Y:S02]  /*ecf0*/  @!P1 LEA.HI.X R7, R214, R3.reuse, R22, 0x2, P6 ;  /* 0x00000003d6079211 */ /* 0x080fe400030f1416 */
[----:B------:R-:W-:Y:S02]  /*ed00*/  ISETP.GE.AND P6, PT, R21, UR4, PT ;  /* 0x0000000415007c0c */ /* 0x000fe4000bfc6270 */
[----:B------:R-:W-:Y:S01]  /*ed10*/  @!P0 LEA.HI.X R5, R23, R3, R5, 0x2, P5 ;  /* 0x0000000317058211 */ /* 0x000fe200028f1405 */
[----:B------:R3:W-:Y:S01]  /*ed20*/  @!P1 ST.E.64 desc[UR8][R6.64], R132 ;  /* 0x0000008406009985 */ /* 0x0007e2000c101b08 */
[----:B------:R-:W-:-:S02]  /*ed30*/  SHF.R.S32.HI R13, RZ, 0x1f, R33 ;  /* 0x0000001fff0d7819 */ /* 0x000fc40000011421 */
[CC--:B------:R-:W-:Y:S01]  /*ed40*/  @!P4 LEA R12, P5, R33.reuse, R2.reuse, 0x2 ;  /* 0x00000002210cc211 */ /* 0x0c0fe200078a10ff */
[----:B------:R3:W-:Y:S01]  /*ed50*/  @!P0 ST.E.64 desc[UR8][R4.64], R136 ;  /* 0x0000008804008985 */ /* 0x0007e2000c101b08 */
[----:B------:R-:W-:Y:S02]  /*ed60*/  SHF.R.S32.HI R18, RZ, 0x1f, R15 ;  /* 0x0000001fff127819 */ /* 0x000fe4000001140f */
[----:B------:R-:W-:Y:S02]  /*ed70*/  @!P4 LEA.HI.X R13, R33, R3, R13, 0x2, P5 ;  /* 0x00000003210dc211 */ /* 0x000fe400028f140d */
[----:B------:R-:W-:-:S03]  /*ed80*/  @!P3 LEA R14, P5, R15, R2, 0x2 ;  /* 0x000000020f0eb211 */ /* 0x000fc600078a10ff */
[----:B------:R3:W-:Y:S01]  /*ed90*/  @!P4 ST.E.64 desc[UR8][R12.64], R140 ;  /* 0x0000008c0c00c985 */ /* 0x0007e2000c101b08 */
[-C--:B------:R-:W-:Y:S02]  /*eda0*/  @!P3 LEA.HI.X R15, R15, R3.reuse, R18, 0x2, P5 ;  /* 0x000000030f0fb211 */ /* 0x080fe400028f1412 */
[----:B------:R-:W-:Y:S02]  /*edb0*/  SHF.R.S32.HI R18, RZ, 0x1f, R21 ;  /* 0x0000001fff127819 */ /* 0x000fe40000011415 */
[C---:B------:R-:W-:Y:S01]  /*edc0*/  @!P6 LEA R2, P5, R21.reuse, R2, 0x2 ;  /* 0x000000021502e211 */ /* 0x040fe200078a10ff */
[----:B------:R3:W-:Y:S03]  /*edd0*/  @!P3 ST.E.64 desc[UR8][R14.64], R144 ;  /* 0x000000900e00b985 */ /* 0x0007e6000c101b08 */
[----:B------:R-:W-:-:S05]  /*ede0*/  @!P6 LEA.HI.X R3, R21, R3, R18, 0x2, P5 ;  /* 0x000000031503e211 */ /* 0x000fca00028f1412 */
[----:B------:R3:W-:Y:S04]  /*edf0*/  @!P6 ST.E.64 desc[UR8][R2.64], R148 ;  /* 0x000000940200e985 */ /* 0x0007e8000c101b08 */
.L_x_220:
[----:B------:R-:W-:Y:S05]  /*ee00*/  BSYNC B1 ;  /* 0x0000000000017941 */ /* 0x000fea0003800000 */
.L_x_219:
[----:B------:R-:W-:Y:S01]  /*ee10*/  ISETP.GE.AND P0, PT, R10, UR12, PT ;  /* 0x0000000c0a007c0c */ /* 0x000fe2000bf06270 */
[----:B--23--:R0:W1:Y:S04]  /*ee20*/  SHFL.IDX PT, R3, R11, 0x1, 0x1c1f ;  /* 0x003c1f000b037f89 */ /* 0x00c06800000e0000 */
[----:B------:R0:W2:Y:S08]  /*ee30*/  SHFL.IDX PT, R2, R0, 0x1, 0x1c1f ;  /* 0x003c1f0000027f89 */ /* 0x0000b000000e0000 */
[----:B0-----:R-:W-:Y:S05]  /*ee40*/  @P0 BRA `(.L_x_218) ;  /* 0x0000001800680947 */ /* 0x001fea0003800000 */
[----:B------:R-:W-:Y:S01]  /*ee50*/  ULDC UR4, c[0x0][0xac8] ;  /* 0x0002b20000047ab9 */ /* 0x000fe20000000800 */
[----:B------:R-:W-:Y:S01]  /*ee60*/  ULDC.64 UR8, c[0x0][0x208] ;  /* 0x0000820000087ab9 */ /* 0x000fe20000000a00 */
[----:B------:R-:W-:Y:S01]  /*ee70*/  ISETP.GE.AND P5, PT, R180, UR4, PT ;  /* 0x00000004b4007c0c */ /* 0x000fe2000bfa6270 */
[C---:B------:R-:W-:Y:S01]  /*ee80*/  VIADD R25, R19.reuse, 0xe8 ;  /* 0x000000e813197836 */ /* 0x040fe20000000000 */
[C---:B------:R-:W-:Y:S01]  /*ee90*/  ISETP.GE.AND P4, PT, R19.reuse, UR4, PT ;  /* 0x0000000413007c0c */ /* 0x040fe2000bf86270 */
[----:B------:R-:W-:Y:S01]  /*eea0*/  VIADD R21, R19, 0xf0 ;  /* 0x000000f013157836 */ /* 0x000fe20000000000 */
[----:B------:R-:W-:Y:S02]  /*eeb0*/  ISETP.GE.AND P2, PT, R178, UR4, PT ;  /* 0x00000004b2007c0c */ /* 0x000fe4000bf46270 */
[----:B------:R-:W-:Y:S02]  /*eec0*/  ISETP.GE.AND P1, PT, R176, UR4, PT ;  /* 0x00000004b0007c0c */ /* 0x000fe4000bf26270 */
[----:B------:R-:W-:-:S02]  /*eed0*/  ISETP.GE.AND P0, PT, R174, UR4, PT ;  /* 0x00000004ae007c0c */ /* 0x000fc4000bf06270 */
[----:B------:R-:W-:Y:S02]  /*eee0*/  SHF.R.S32.HI R0, RZ, 0x1f, R25 ;  /* 0x0000001fff007819 */ /* 0x000fe40000011419 */
[----:B------:R-:W-:Y:S02]  /*eef0*/  SHF.R.S32.HI R18, RZ, 0x1f, R23 ;  /* 0x0000001fff127819 */ /* 0x000fe40000011417 */
[-C--:B--2---:R-:W-:Y:S01]  /*ef00*/  @!P5 LEA R6, P3, R180, R2.reuse, 0x2 ;  /* 0x00000002b406d211 */ /* 0x084fe200078610ff */
[----:B-1----:R-:W-:Y:S02]  /*ef10*/  @!P4 IMAD.WIDE R4, R19, 0x4, R2 ;  /* 0x000000041304c825 */ /* 0x002fe400078e0202 */
[----:B------:R-:W-:Y:S02]  /*ef20*/  @!P2 LEA R8, P6, R178, R2, 0x2 ;  /* 0x00000002b208a211 */ /* 0x000fe400078c10ff */
[----:B------:R-:W-:Y:S01]  /*ef30*/  @!P5 LEA.HI.X R7, R180, R3, R181, 0x2, P3 ;  /* 0x00000003b407d211 */ /* 0x000fe200018f14b5 */
[----:B------:R0:W-:Y:S01]  /*ef40*/  @!P4 ST.E.64 desc[UR8][R4.64], R26 ;  /* 0x0000001a0400c985 */ /* 0x0001e2000c101b08 */
[----:B------:R-:W-:-:S02]  /*ef50*/  ISETP.GE.AND P3, PT, R236, UR4, PT ;  /* 0x00000004ec007c0c */ /* 0x000fc4000bf66270 */
[-C--:B------:R-:W-:Y:S01]  /*ef60*/  @!P2 LEA.HI.X R9, R178, R3.reuse, R179, 0x2, P6 ;  /* 0x00000003b209a211 */ /* 0x080fe200030f14b3 */
[----:B------:R1:W-:Y:S01]  /*ef70*/  @!P5 ST.E.64 desc[UR8][R6.64], R30 ;  /* 0x0000001e0600d985 */ /* 0x0003e2000c101b08 */
[-C--:B------:R-:W-:Y:S02]  /*ef80*/  @!P1 LEA R10, P5, R176, R2.reuse, 0x2 ;  /* 0x00000002b00a9211 */ /* 0x080fe400078a10ff */
[----:B------:R-:W-:Y:S01]  /*ef90*/  ISETP.GE.AND P4, PT, R235, UR4, PT ;  /* 0x00000004eb007c0c */ /* 0x000fe2000bf86270 */
[----:B------:R2:W-:Y:S01]  /*efa0*/  @!P2 ST.E.64 desc[UR8][R8.64], R34 ;  /* 0x000000220800a985 */ /* 0x0005e2000c101b08 */
[----:B------:R-:W-:Y:S02]  /*efb0*/  @!P0 LEA R12, P6, R174, R2, 0x2 ;  /* 0x00000002ae0c8211 */ /* 0x000fe400078c10ff */
[----:B------:R-:W-:Y:S02]  /*efc0*/  @!P1 LEA.HI.X R11, R176, R3, R177, 0x2, P5 ;  /* 0x00000003b00b9211 */ /* 0x000fe400028f14b1 */
[----:B------:R-:W-:-:S02]  /*efd0*/  ISETP.GE.AND P5, PT, R234, UR4, PT ;  /* 0x00000004ea007c0c */ /* 0x000fc4000bfa6270 */
[-C--:B------:R-:W-:Y:S01]  /*efe0*/  @!P0 LEA.HI.X R13, R174, R3.reuse, R175, 0x2, P6 ;  /* 0x00000003ae0d8211 */ /* 0x080fe200030f14af */
[----:B------:R3:W-:Y:S01]  /*eff0*/  @!P1 ST.E.64 desc[UR8][R10.64], R38 ;  /* 0x000000260a009985 */ /* 0x0007e2000c101b08 */
[-C--:B0-----:R-:W-:Y:S02]  /*f000*/  @!P3 LEA R4, P6, R236, R2.reuse, 0x2 ;  /* 0x00000002ec04b211 */ /* 0x081fe400078c10ff */
[----:B------:R-:W-:Y:S01]  /*f010*/  ISETP.GE.AND P1, PT, R232, UR4, PT ;  /* 0x00000004e8007c0c */ /* 0x000fe2000bf26270 */
[----:B------:R0:W-:Y:S01]  /*f020*/  @!P0 ST.E.64 desc[UR8][R12.64], R42 ;  /* 0x0000002a0c008985 */ /* 0x0001e2000c101b08 */
[----:B------:R-:W-:Y:S02]  /*f030*/  ISETP.GE.AND P0, PT, R233, UR4, PT ;  /* 0x00000004e9007c0c */ /* 0x000fe4000bf06270 */
[----:B-1----:R-:W-:Y:S02]  /*f040*/  @!P4 LEA R6, P2, R235, R2, 0x2 ;  /* 0x00000002eb06c211 */ /* 0x002fe400078410ff */
[----:B------:R-:W-:-:S02]  /*f050*/  @!P3 LEA.HI.X R5, R236, R3, R173, 0x2, P6 ;  /* 0x00000003ec05b211 */ /* 0x000fc400030f14ad */
[CC--:B------:R-:W-:Y:S02]  /*f060*/  @!P5 LEA R14, P6, R234.reuse, R2.reuse, 0x2 ;  /* 0x00000002ea0ed211 */ /* 0x0c0fe400078c10ff */
[-C--:B------:R-:W-:Y:S01]  /*f070*/  @!P4 LEA.HI.X R7, R235, R3.reuse, R172, 0x2, P2 ;  /* 0x00000003eb07c211 */ /* 0x080fe200010f14ac */
[----:B------:R1:W-:Y:S01]  /*f080*/  @!P3 ST.E.64 desc[UR8][R4.64], R46 ;  /* 0x0000002e0400b985 */ /* 0x0003e2000c101b08 */
[----:B------:R-:W-:Y:S02]  /*f090*/  ISETP.GE.AND P2, PT, R231, UR4, PT ;  /* 0x00000004e7007c0c */ /* 0x000fe4000bf46270 */
[----:B------:R-:W-:Y:S01]  /*f0a0*/  @!P5 LEA.HI.X R15, R234, R3, R171, 0x2, P6 ;  /* 0x00000003ea0fd211 */ /* 0x000fe200030f14ab */
[----:B------:R4:W-:Y:S01]  /*f0b0*/  @!P4 ST.E.64 desc[UR8][R6.64], R50 ;  /* 0x000000320600c985 */ /* 0x0009e2000c101b08 */
[-C--:B--2---:R-:W-:Y:S02]  /*f0c0*/  @!P0 LEA R8, P4, R233, R2.reuse, 0x2 ;  /* 0x00000002e9088211 */ /* 0x084fe400078810ff */
[----:B------:R-:W-:Y:S01]  /*f0d0*/  ISETP.GE.AND P3, PT, R230, UR4, PT ;  /* 0x00000004e6007c0c */ /* 0x000fe2000bf66270 */
[----:B------:R2:W-:Y:S01]  /*f0e0*/  @!P5 ST.E.64 desc[UR8][R14.64], R54 ;  /* 0x000000360e00d985 */ /* 0x0005e2000c101b08 */
[----:B---3--:R-:W-:-:S02]  /*f0f0*/  @!P1 LEA R10, P5, R232, R2, 0x2 ;  /* 0x00000002e80a9211 */ /* 0x008fc400078a10ff */
[-C--:B------:R-:W-:Y:S02]  /*f100*/  @!P0 LEA.HI.X R9, R233, R3.reuse, R170, 0x2, P4 ;  /* 0x00000003e9098211 */ /* 0x080fe400020f14aa */
[----:B------:R-:W-:Y:S02]  /*f110*/  ISETP.GE.AND P4, PT, R229, UR4, PT ;  /* 0x00000004e5007c0c */ /* 0x000fe4000bf86270 */
[CC--:B0-----:R-:W-:Y:S01]  /*f120*/  @!P2 LEA R12, P6, R231.reuse, R2.reuse, 0x2 ;  /* 0x00000002e70ca211 */ /* 0x0c1fe200078c10ff */
[----:B------:R0:W-:Y:S01]  /*f130*/  @!P0 ST.E.64 desc[UR8][R8.64], R58 ;  /* 0x0000003a08008985 */ /* 0x0001e2000c101b08 */
[-C--:B------:R-:W-:Y:S02]  /*f140*/  @!P1 LEA.HI.X R11, R232, R3.reuse, R169, 0x2, P5 ;  /* 0x00000003e80b9211 */ /* 0x080fe400028f14a9 */
[----:B------:R-:W-:Y:S02]  /*f150*/  ISETP.GE.AND P5, PT, R228, UR4, PT ;  /* 0x00000004e4007c0c */ /* 0x000fe4000bfa6270 */
[----:B------:R-:W-:Y:S01]  /*f160*/  @!P2 LEA.HI.X R13, R231, R3, R168, 0x2, P6 ;  /* 0x00000003e70da211 */ /* 0x000fe200030f14a8 */
[----:B------:R3:W-:Y:S01]  /*f170*/  @!P1 ST.E.64 desc[UR8][R10.64], R62 ;  /* 0x0000003e0a009985 */ /* 0x0007e2000c101b08 */
[----:B-1----:R-:W-:-:S02]  /*f180*/  @!P3 LEA R4, P6, R230, R2, 0x2 ;  /* 0x00000002e604b211 */ /* 0x002fc400078c10ff */
[----:B------:R-:W-:Y:S01]  /*f190*/  ISETP.GE.AND P1, PT, R226, UR4, PT ;  /* 0x00000004e2007c0c */ /* 0x000fe2000bf26270 */
[----:B------:R1:W-:Y:S01]  /*f1a0*/  @!P2 ST.E.64 desc[UR8][R12.64], R66 ;  /* 0x000000420c00a985 */ /* 0x0003e2000c101b08 */
[----:B------:R-:W-:Y:S02]  /*f1b0*/  ISETP.GE.AND P2, PT, R227, UR4, PT ;  /* 0x00000004e3007c0c */ /* 0x000fe4000bf46270 */
[CC--:B----4-:R-:W-:Y:S02]  /*f1c0*/  @!P4 LEA R6, P0, R229.reuse, R2.reuse, 0x2 ;  /* 0x00000002e506c211 */ /* 0x0d0fe400078010ff */
[-C--:B------:R-:W-:Y:S02]  /*f1d0*/  @!P3 LEA.HI.X R5, R230, R3.reuse, R167, 0x2, P6 ;  /* 0x00000003e605b211 */ /* 0x080fe400030f14a7 */
[----:B--2---:R-:W-:Y:S02]  /*f1e0*/  @!P5 LEA R14, P6, R228, R2, 0x2 ;  /* 0x00000002e40ed211 */ /* 0x004fe400078c10ff */
[----:B------:R-:W-:Y:S01]  /*f1f0*/  @!P4 LEA.HI.X R7, R229, R3, R166, 0x2, P0 ;  /* 0x00000003e507c211 */ /* 0x000fe200000f14a6 */
[----:B------:R2:W-:Y:S01]  /*f200*/  @!P3 ST.E.64 desc[UR8][R4.64], R70 ;  /* 0x000000460400b985 */ /* 0x0005e2000c101b08 */
[----:B------:R-:W-:-:S02]  /*f210*/  ISETP.GE.AND P0, PT, R225, UR4, PT ;  /* 0x00000004e1007c0c */ /* 0x000fc4000bf06270 */
[-C--:B------:R-:W-:Y:S01]  /*f220*/  @!P5 LEA.HI.X R15, R228, R3.reuse, R165, 0x2, P6 ;  /* 0x00000003e40fd211 */ /* 0x080fe200030f14a5 */
[----:B------:R4:W-:Y:S01]  /*f230*/  @!P4 ST.E.64 desc[UR8][R6.64], R74 ;  /* 0x0000004a0600c985 */ /* 0x0009e2000c101b08 */
[-C--:B0-----:R-:W-:Y:S02]  /*f240*/  @!P2 LEA R8, P6, R227, R2.reuse, 0x2 ;  /* 0x00000002e308a211 */ /* 0x081fe400078c10ff */
[----:B------:R-:W-:Y:S01]  /*f250*/  ISETP.GE.AND P4, PT, R223, UR4, PT ;  /* 0x00000004df007c0c */ /* 0x000fe2000bf86270 */
[----:B------:R0:W-:Y:S01]  /*f260*/  @!P5 ST.E.64 desc[UR8][R14.64], R78 ;  /* 0x0000004e0e00d985 */ /* 0x0001e2000c101b08 */
[----:B------:R-:W-:Y:S02]  /*f270*/  ISETP.GE.AND P5, PT, R224, UR4, PT ;  /* 0x00000004e0007c0c */ /* 0x000fe4000bfa6270 */
[----:B---3--:R-:W-:Y:S02]  /*f280*/  @!P1 LEA R10, P3, R226, R2, 0x2 ;  /* 0x00000002e20a9211 */ /* 0x008fe400078610ff */
[----:B------:R-:W-:-:S02]  /*f290*/  @!P2 LEA.HI.X R9, R227, R3, R164, 0x2, P6 ;  /* 0x00000003e309a211 */ /* 0x000fc400030f14a4 */
[CC--:B-1----:R-:W-:Y:S02]  /*f2a0*/  @!P0 LEA R12, P6, R225.reuse, R2.reuse, 0x2 ;  /* 0x00000002e10c8211 */ /* 0x0c2fe400078c10ff */
[-C--:B------:R-:W-:Y:S01]  /*f2b0*/  @!P1 LEA.HI.X R11, R226, R3.reuse, R163, 0x2, P3 ;  /* 0x00000003e20b9211 */ /* 0x080fe200018f14a3 */
[----:B------:R1:W-:Y:S01]  /*f2c0*/  @!P2 ST.E.64 desc[UR8][R8.64], R82 ;  /* 0x000000520800a985 */ /* 0x0003e2000c101b08 */
[----:B------:R-:W-:Y:S02]  /*f2d0*/  @!P0 LEA.HI.X R13, R225, R3, R162, 0x2, P6 ;  /* 0x00000003e10d8211 */ /* 0x000fe400030f14a2 */
[----:B------:R-:W-:Y:S01]  /*f2e0*/  ISETP.GE.AND P3, PT, R222, UR4, PT ;  /* 0x00000004de007c0c */ /* 0x000fe2000bf66270 */
[----:B------:R3:W-:Y:S01]  /*f2f0*/  @!P1 ST.E.64 desc[UR8][R10.64], R86 ;  /* 0x000000560a009985 */ /* 0x0007e2000c101b08 */
[-C--:B--2---:R-:W-:Y:S02]  /*f300*/  @!P5 LEA R4, P2, R224, R2.reuse, 0x2 ;  /* 0x00000002e004d211 */ /* 0x084fe400078410ff */
[----:B----4-:R-:W-:Y:S01]  /*f310*/  @!P4 LEA R6, P1, R223, R2, 0x2 ;  /* 0x00000002df06c211 */ /* 0x010fe200078210ff */
[----:B------:R2:W-:Y:S01]  /*f320*/  @!P0 ST.E.64 desc[UR8][R12.64], R90 ;  /* 0x0000005a0c008985 */ /* 0x0005e2000c101b08 */
[----:B------:R-:W-:-:S02]  /*f330*/  ISETP.GE.AND P0, PT, R221, UR4, PT ;  /* 0x00000004dd007c0c */ /* 0x000fc4000bf06270 */
[-C--:B------:R-:W-:Y:S02]  /*f340*/  @!P5 LEA.HI.X R5, R224, R3.reuse, R161, 0x2, P2 ;  /* 0x00000003e005d211 */ /* 0x080fe400010f14a1 */
[----:B------:R-:W-:Y:S02]  /*f350*/  @!P4 LEA.HI.X R7, R223, R3, R160, 0x2, P1 ;  /* 0x00000003df07c211 */ /* 0x000fe400008f14a0 */
[----:B------:R-:W-:Y:S01]  /*f360*/  ISETP.GE.AND P2, PT, R220, UR4, PT ;  /* 0x00000004dc007c0c */ /* 0x000fe2000bf46270 */
[----:B------:R4:W-:Y:S01]  /*f370*/  @!P5 ST.E.64 desc[UR8][R4.64], R94 ;  /* 0x0000005e0400d985 */ /* 0x0009e2000c101b08 */
[----:B0-----:R-:W-:Y:S02]  /*f380*/  @!P3 LEA R14, P6, R222, R2, 0x2 ;  /* 0x00000002de0eb211 */ /* 0x001fe400078c10ff */
[----:B------:R-:W-:Y:S01]  /*f390*/  ISETP.GE.AND P1, PT, R219, UR4, PT ;  /* 0x00000004db007c0c */ /* 0x000fe2000bf26270 */
[----:B------:R0:W-:Y:S01]  /*f3a0*/  @!P4 ST.E.64 desc[UR8][R6.64], R98 ;  /* 0x000000620600c985 */ /* 0x0001e2000c101b08 */
[----:B------:R-:W-:-:S02]  /*f3b0*/  ISETP.GE.AND P4, PT, R218, UR4, PT ;  /* 0x00000004da007c0c */ /* 0x000fc4000bf86270 */
[-C--:B------:R-:W-:Y:S02]  /*f3c0*/  @!P3 LEA.HI.X R15, R222, R3.reuse, R159, 0x2, P6 ;  /* 0x00000003de0fb211 */ /* 0x080fe400030f149f */
[-C--:B-1----:R-:W-:Y:S02]  /*f3d0*/  @!P0 LEA R8, P6, R221, R2.reuse, 0x2 ;  /* 0x00000002dd088211 */ /* 0x082fe400078c10ff */
[----:B------:R-:W-:Y:S01]  /*f3e0*/  ISETP.GE.AND P5, PT, R217, UR4, PT ;  /* 0x00000004d9007c0c */ /* 0x000fe2000bfa6270 */
[----:B------:R1:W-:Y:S01]  /*f3f0*/  @!P3 ST.E.64 desc[UR8][R14.64], R102 ;  /* 0x000000660e00b985 */ /* 0x0003e2000c101b08 */
[-C--:B------:R-:W-:Y:S02]  /*f400*/  @!P0 LEA.HI.X R9, R221, R3.reuse, R158, 0x2, P6 ;  /* 0x00000003dd098211 */ /* 0x080fe400030f149e */
[CC--:B---3--:R-:W-:Y:S02]  /*f410*/  @!P2 LEA R10, P3, R220.reuse, R2.reuse, 0x2 ;  /* 0x00000002dc0aa211 */ /* 0x0c8fe400078610ff */
[----:B--2---:R-:W-:Y:S01]  /*f420*/  @!P1 LEA R12, P6, R219, R2, 0x2 ;  /* 0x00000002db0c9211 */ /* 0x004fe200078c10ff */
[----:B------:R2:W-:Y:S01]  /*f430*/  @!P0 ST.E.64 desc[UR8][R8.64], R106 ;  /* 0x0000006a08008985 */ /* 0x0005e2000c101b08 */
[----:B------:R-:W-:-:S02]  /*f440*/  @!P2 LEA.HI.X R11, R220, R3, R157, 0x2, P3 ;  /* 0x00000003dc0ba211 */ /* 0x000fc400018f149d */
[----:B------:R-:W-:Y:S02]  /*f450*/  ISETP.GE.AND P3, PT, R216, UR4, PT ;  /* 0x00000004d8007c0c */ /* 0x000fe4000bf66270 */
[CC--:B----4-:R-:W-:Y:S01]  /*f460*/  @!P4 LEA R4, P0, R218.reuse, R2.reuse, 0x2 ;  /* 0x00000002da04c211 */ /* 0x0d0fe200078010ff */
[----:B------:R3:W-:Y:S01]  /*f470*/  @!P2 ST.E.64 desc[UR8][R10.64], R110 ;  /* 0x0000006e0a00a985 */ /* 0x0007e2000c101b08 */
[-C--:B------:R-:W-:Y:S02]  /*f480*/  @!P1 LEA.HI.X R13, R219, R3.reuse, R156, 0x2, P6 ;  /* 0x00000003db0d9211 */ /* 0x080fe400030f149c */
[----:B------:R-:W-:Y:S02]  /*f490*/  @!P4 LEA.HI.X R5, R218, R3, R155, 0x2, P0 ;  /* 0x00000003da05c211 */ /* 0x000fe400000f149b */
[----:B------:R-:W-:Y:S01]  /*f4a0*/  ISETP.GE.AND P0, PT, R215, UR4, PT ;  /* 0x00000004d7007c0c */ /* 0x000fe2000bf06270 */
[----:B------:R-:W-:Y:S01]  /*f4b0*/  @!P1 ST.E.64 desc[UR8][R12.64], R114 ;  /* 0x000000720c009985 */ /* 0x000fe2000c101b08 */
[----:B0-----:R-:W-:-:S02]  /*f4c0*/  @!P5 LEA R6, P6, R217, R2, 0x2 ;  /* 0x00000002d906d211 */ /* 0x001fc400078c10ff */
[----:B------:R-:W-:Y:S01]  /*f4d0*/  ISETP.GE.AND P1, PT, R25, UR4, PT ;  /* 0x0000000419007c0c */ /* 0x000fe2000bf26270 */
[----:B------:R0:W-:Y:S01]  /*f4e0*/  @!P4 ST.E.64 desc[UR8][R4.64], R118 ;  /* 0x000000760400c985 */ /* 0x0001e2000c101b08 */
[-C--:B------:R-:W-:Y:S02]  /*f4f0*/  @!P5 LEA.HI.X R7, R217, R3.reuse, R154, 0x2, P6 ;  /* 0x00000003d907d211 */ /* 0x080fe400030f149a */
[----:B-1----:R-:W-:Y:S02]  /*f500*/  @!P3 LEA R14, P2, R216, R2, 0x2 ;  /* 0x00000002d80eb211 */ /* 0x002fe400078410ff */
[----:B------:R-:W-:Y:S01]  /*f510*/  ISETP.GE.AND P4, PT, R214, UR4, PT ;  /* 0x00000004d6007c0c */ /* 0x000fe2000bf86270 */
[----:B------:R1:W-:Y:S01]  /*f520*/  @!P5 ST.E.64 desc[UR8][R6.64], R122 ;  /* 0x0000007a0600d985 */ /* 0x0003e2000c101b08 */
[----:B------:R-:W-:Y:S02]  /*f530*/  ISETP.GE.AND P5, PT, R23, UR4, PT ;  /* 0x0000000417007c0c */ /* 0x000fe4000bfa6270 */
[----:B------:R-:W-:-:S02]  /*f540*/  @!P3 LEA.HI.X R15, R216, R3, R153, 0x2, P2 ;  /* 0x00000003d80fb211 */ /* 0x000fc400010f1499 */
[----:B------:R-:W-:Y:S02]  /*f550*/  ISETP.GE.AND P2, PT, R21, UR4, PT ;  /* 0x0000000415007c0c */ /* 0x000fe4000bf46270 */
[-C--:B--2---:R-:W-:Y:S01]  /*f560*/  @!P0 LEA R8, P6, R215, R2.reuse, 0x2 ;  /* 0x00000002d7088211 */ /* 0x084fe200078c10ff */
[----:B------:R2:W-:Y:S01]  /*f570*/  @!P3 ST.E.64 desc[UR8][R14.64], R126 ;  /* 0x0000007e0e00b985 */ /* 0x0005e2000c101b08 */
[-C--:B---3--:R-:W-:Y:S02]  /*f580*/  @!P1 LEA R10, P3, R25, R2.reuse, 0x2 ;  /* 0x00000002190a9211 */ /* 0x088fe400078610ff */
[-C--:B------:R-:W-:Y:S02]  /*f590*/  @!P0 LEA.HI.X R9, R215, R3.reuse, R152, 0x2, P6 ;  /* 0x00000003d7098211 */ /* 0x080fe400030f1498 */
[-C--:B0-----:R-:W-:Y:S02]  /*f5a0*/  @!P4 LEA R4, P6, R214, R2.reuse, 0x2 ;  /* 0x00000002d604c211 */ /* 0x081fe400078c10ff */
[----:B------:R-:W-:Y:S01]  /*f5b0*/  @!P1 LEA.HI.X R11, R25, R3, R0, 0x2, P3 ;  /* 0x00000003190b9211 */ /* 0x000fe200018f1400 */
[----:B------:R0:W-:Y:S01]  /*f5c0*/  @!P0 ST.E.64 desc[UR8][R8.64], R130 ;  /* 0x0000008208008985 */ /* 0x0001e2000c101b08 */
[----:B-1----:R-:W-:-:S02]  /*f5d0*/  @!P5 LEA R6, P3, R23, R2, 0x2 ;  /* 0x000000021706d211 */ /* 0x002fc400078610ff */
[-C--:B------:R-:W-:Y:S02]  /*f5e0*/  @!P4 LEA.HI.X R5, R214, R3.reuse, R22, 0x2, P6 ;  /* 0x00000003d605c211 */ /* 0x080fe400030f1416 */
[----:B------:R-:W-:Y:S01]  /*f5f0*/  SHF.R.S32.HI R0, RZ, 0x1f, R21 ;  /* 0x0000001fff007819 */ /* 0x000fe20000011415 */
[----:B--2---:R-:W-:Y:S01]  /*f600*/  VIADD R15, R19, 0xf8 ;  /* 0x000000f8130f7836 */ /* 0x004fe20000000000 */
[----:B------:R-:W-:Y:S01]  /*f610*/  @!P2 LEA R12, P6, R21, R2, 0x2 ;  /* 0x00000002150ca211 */ /* 0x000fe200078c10ff */
[----:B------:R0:W-:Y:S01]  /*f620*/  @!P4 ST.E.64 desc[UR8][R4.64], R134 ;  /* 0x000000860400c985 */ /* 0x0001e2000c101b08 */
[-C--:B------:R-:W-:Y:S02]  /*f630*/  @!P5 LEA.HI.X R7, R23, R3.reuse, R18, 0x2, P3 ;  /* 0x000000031707d211 */ /* 0x080fe400018f1412 */
[----:B------:R-:W-:Y:S02]  /*f640*/  ISETP.GE.AND P0, PT, R15, UR4, PT ;  /* 0x000000040f007c0c */ /* 0x000fe4000bf06270 */
[----:B------:R-:W-:Y:S01]  /*f650*/  @!P2 LEA.HI.X R13, R21, R3, R0, 0x2, P6 ;  /* 0x00000003150da211 */ /* 0x000fe200030f1400 */
[----:B------:R0:W-:Y:S04]  /*f660*/  @!P5 ST.E.64 desc[UR8][R6.64], R138 ;  /* 0x0000008a0600d985 */ /* 0x0001e8000c101b08 */
[----:B------:R0:W-:Y:S04]  /*f670*/  @!P1 ST.E.64 desc[UR8][R10.64], R142 ;  /* 0x0000008e0a009985 */ /* 0x0001e8000c101b08 */
[----:B------:R0:W-:Y:S02]  /*f680*/  @!P2 ST.E.64 desc[UR8][R12.64], R146 ;  /* 0x000000920c00a985 */ /* 0x0001e4000c101b08 */
[----:B------:R-:W-:Y:S05]  /*f690*/  @P0 BRA `(.L_x_218) ;  /* 0x0000001000540947 */ /* 0x000fea0003800000 */
[----:B------:R-:W-:Y:S01]  /*f6a0*/  LEA R2, P0, R15, R2, 0x2 ;  /* 0x000000020f027211 */ /* 0x000fe200078010ff */
[----:B------:R-:W-:Y:S01]  /*f6b0*/  ULDC.64 UR8, c[0x0][0x208] ;  /* 0x0000820000087ab9 */ /* 0x000fe20000000a00 */
[----:B------:R-:W-:-:S04]  /*f6c0*/  SHF.R.S32.HI R0, RZ, 0x1f, R15 ;  /* 0x0000001fff007819 */ /* 0x000fc8000001140f */
[----:B------:R-:W-:-:S05]  /*f6d0*/  LEA.HI.X R3, R15, R3, R0, 0x2, P0 ;  /* 0x000000030f037211 */ /* 0x000fca00000f1400 */
[----:B------:R3:W-:Y:S01]  /*f6e0*/  ST.E.64 desc[UR8][R2.64], R150 ;  /* 0x0000009602007985 */ /* 0x0007e2000c101b08 */
[----:B------:R-:W-:Y:S05]  /*f6f0*/  BRA `(.L_x_218) ;  /* 0x00000010003c7947 */ /* 0x000fea0003800000 */
.L_x_209:
[----:B------:R-:W2:Y:S01]  /*f700*/  LDL R9, [R1+0x14] ;  /* 0x0000140001097983 */ /* 0x000ea20000100800 */
[----:B------:R-:W-:Y:S02]  /*f710*/  ULDC.64 UR8, c[0x0][0xc00] ;  /* 0x0003000000087ab9 */ /* 0x000fe40000000a00 */
[----:B------:R-:W-:Y:S01]  /*f720*/  UISETP.NE.U32.AND UP0, UPT, UR8, URZ, UPT ;  /* 0x0000003f0800728c */ /* 0x000fe2000bf05070 */
[----:B------:R-:W3:Y:S01]  /*f730*/  LDL R8, [R1+0x18] ;  /* 0x0000180001087983 */ /* 0x000ee20000100800 */
[----:B------:R-:W-:Y:S01]  /*f740*/  ULDC.64 UR12, c[0x0][0x208] ;  /* 0x00008200000c7ab9 */ /* 0x000fe20000000a00 */
[----:B------:R-:W-:Y:S01]  /*f750*/  R2UR UR10, R22 ;  /* 0x00000000160a72ca */ /* 0x000fe200000e0000 */
[----:B------:R-:W-:-:S03]  /*f760*/  UISETP.NE.AND.EX UP0, UPT, UR9, URZ, UPT, UP0 ;  /* 0x0000003f0900728c */ /* 0x000fc6000bf05300 */
[----:B------:R-:W-:-:S03]  /*f770*/  ULDC.64 UR8, c[0x0][0xc00] ;  /* 0x0003000000087ab9 */ /* 0x000fc60000000a00 */
[----:B------:R-:W-:Y:S02]  /*f780*/  PLOP3.LUT P1, PT, PT, PT, UP0, 0x80, 0x0 ;  /* 0x000000000000781c */ /* 0x000fe40003f2f008 */
[----:B--2---:R-:W-:Y:S01]  /*f790*/  R2UR UR4, R9 ;  /* 0x00000000090472ca */ /* 0x004fe200000e0000 */
[----:B------:R-:W0:Y:S01]  /*f7a0*/  S2R R6, SR_TID.X ;  /* 0x0000000000067919 */ /* 0x000e220000002100 */
[----:B---3--:R-:W-:-:S11]  /*f7b0*/  R2UR UR11, R8 ;  /* 0x00000000080b72ca */ /* 0x008fd600000e0000 */
[----:B------:R-:W-:-:S06]  /*f7c0*/  UIMAD.WIDE UR8, UR4, 0x4, UR8 ;  /* 0x00000004040878a5 */ /* 0x000fcc000f8e0208 */
[----:B------:R-:W-:Y:S02]  /*f7d0*/  IMAD.U32 R2, RZ, RZ, UR8 ;  /* 0x00000008ff027e24 */ /* 0x000fe4000f8e00ff */
[----:B------:R-:W-:Y:S01]  /*f7e0*/  IMAD.U32 R3, RZ, RZ, UR9 ;  /* 0x00000009ff037e24 */ /* 0x000fe2000f8e00ff */
[----:B------:R-:W-:-:S04]  /*f7f0*/  ULDC.64 UR8, c[0x0][0xc08] ;  /* 0x0003020000087ab9 */ /* 0x000fc80000000a00 */
[----:B------:R-:W2:Y:S01]  /*f800*/  @P1 LDG.E R7, desc[UR12][R2.64] ;  /* 0x0000000c02071981 */ /* 0x000ea2000c1e1900 */
[----:B------:R-:W-:-:S04]  /*f810*/  UISETP.NE.U32.AND UP1, UPT, UR8, URZ, UPT ;  /* 0x0000003f0800728c */ /* 0x000fc8000bf25070 */
[----:B------:R-:W-:-:S06]  /*f820*/  UISETP.NE.AND.EX UP1, UPT, UR9, URZ, UPT, UP1 ;  /* 0x0000003f0900728c */ /* 0x000fcc000bf25310 */
[----:B------:R-:W-:-:S05]  /*f830*/  PLOP3.LUT P2, PT, PT, PT, UP1, 0x80, 0x0 ;  /* 0x000000000000781c */ /* 0x000fca0003f4f018 */
[----:B------:R-:W-:-:S04]  /*f840*/  @UP1 ULEA UR8, UP2, UR4, UR8, 0x2 ;  /* 0x0000000804081291 */ /* 0x000fc8000f84103f */
[----:B------:R-:W-:Y:S02]  /*f850*/  @UP1 ULEA.HI.X UR9, UR4, UR9, UR11, 0x2, UP2 ;  /* 0x0000000904091291 */ /* 0x000fe400090f140b */
[----:B------:R-:W-:Y:S01]  /*f860*/  IMAD.U32 R4, RZ, RZ, UR8 ;  /* 0x00000008ff047e24 */ /* 0x000fe2000f8e00ff */
[----:B------:R-:W-:Y:S02]  /*f870*/  ULDC UR4, c[0x0][0xa88] ;  /* 0x0002a20000047ab9 */ /* 0x000fe40000000800 */
[----:B------:R-:W-:Y:S01]  /*f880*/  IMAD.U32 R0, RZ, RZ, UR4 ;  /* 0x00000004ff007e24 */ /* 0x000fe2000f8e00ff */
[----:B------:R-:W-:Y:S01]  /*f890*/  UMOV UR4, URZ ;  /* 0x0000003f00047c82 */ /* 0x000fe20008000000 */
[----:B------:R-:W-:Y:S01]  /*f8a0*/  UISETP.NE.AND UP1, UPT, UR10, URZ, UPT ;  /* 0x0000003f0a00728c */ /* 0x000fe2000bf25270 */
[----:B------:R-:W-:Y:S02]  /*f8b0*/  IMAD.U32 R5, RZ, RZ, UR9 ;  /* 0x00000009ff057e24 */ /* 0x000fe4000f8e00ff */
[----:B0-----:R-:W-:-:S03]  /*f8c0*/  VIADD R6, R6, 0xffffff80 ;  /* 0xffffff8006067836 */ /* 0x001fc60000000000 */
[----:B------:R0:W5:Y:S02]  /*f8d0*/  @P2 LDG.E R0, desc[UR12][R4.64] ;  /* 0x0000000c04002981 */ /* 0x000164000c1e1900 */
[----:B------:R-:W-:-:S03]  /*f8e0*/  ISETP.GT.AND P0, PT, R6, 0x7f, PT ;  /* 0x0000007f0600780c */ /* 0x000fc60003f04270 */
[----:B------:R-:W-:Y:S02]  /*f8f0*/  @!UP1 ULDC UR10, c[0x0][0xad4] ;  /* 0x0002b500000a9ab9 */ /* 0x000fe40000000800 */
[----:B------:R-:W-:Y:S01]  /*f900*/  IMAD.U32 R22, RZ, RZ, UR10 ;  /* 0x0000000aff167e24 */ /* 0x000fe2000f8e00ff */
[----:B--2---:R-:W-:-:S13]  /*f910*/  @P1 R2UR UR4, R7 ;  /* 0x00000000070412ca */ /* 0x004fda00000e0000 */
[----:B------:R-:W-:Y:S01]  /*f920*/  USHF.R.S32.HI UR21, URZ, 0x1f, UR4 ;  /* 0x0000001f3f157899 */ /* 0x000fe20008011404 */
[----:B0-----:R-:W-:Y:S11]  /*f930*/  @P2 BRA `(.L_x_221) ;  /* 0x0000000000142947 */ /* 0x001ff60003800000 */
[----:B------:R-:W-:Y:S05]  /*f940*/  @!P1 BRA `(.L_x_221) ;  /* 0x0000000000109947 */ /* 0x000fea0003800000 */
[----:B------:R-:W-:Y:S02]  /*f950*/  ULDC.64 UR8, c[0x0][0x208] ;  /* 0x0000820000087ab9 */ /* 0x000fe40000000a00 */
[----:B------:R-:W2:Y:S04]  /*f960*/  LDG.E R5, desc[UR8][R2.64] ;  /* 0x0000000802057981 */ /* 0x000ea8000c1e1900 */
[----:B-----5:R-:W2:Y:S02]  /*f970*/  LDG.E R0, desc[UR8][R2.64+0x4] ;  /* 0x0000040802007981 */ /* 0x020ea4000c1e1900 */
[----:B--2---:R-:W-:-:S07]  /*f980*/  IMAD.IADD R0, R0, 0x1, -R5 ;  /* 0x0000000100007824 */ /* 0x004fce00078e0a05 */
.L_x_221:
[----:B------:R-:W-:Y:S01]  /*f990*/  R2UR UR8, R9 ;  /* 0x00000000090872ca */ /* 0x000fe200000e0000 */
[----:B------:R-:W-:Y:S01]  /*f9a0*/  BSSY B1, `(.L_x_222) ;  /* 0x0000041000017945 */ /* 0x000fe20003800000 */
[----:B------:R-:W-:-:S11]  /*f9b0*/  R2UR UR9, R8 ;  /* 0x00000000080972ca */ /* 0x000fd600000e0000 */
[----:B------:R-:W-:Y:S02]  /*f9c0*/  USEL UR8, UR8, URZ, !UP0 ;  /* 0x0000003f08087287 */ /* 0x000fe4000c000000 */
[----:B------:R-:W-:Y:S01]  /*f9d0*/  USEL UR9, UR9, URZ, !UP0 ;  /* 0x0000003f09097287 */ /* 0x000fe2000c000000 */
[----:B------:R-:W-:Y:S11]  /*f9e0*/  @P0 BRA `(.L_x_223) ;  /* 0x0000000000f00947 */ /* 0x000ff60003800000 */
[----:B------:R-:W2:Y:S01]  /*f9f0*/  LDL R2, [R1+0x10] ;  /* 0x0000100001027983 */ /* 0x000ea20000100800 */
[----:B------:R-:W0:Y:S01]  /*fa00*/  LDC R9, c[0x0][0xbe8] ;  /* 0x0002fa00ff097b82 */ /* 0x000e220000000800 */
[----:B--2---:R-:W-:Y:S02]  /*fa10*/  R2UR UR10, R2 ;  /* 0x00000000020a72ca */ /* 0x004fe400000e0000 */
[----:B------:R-:W1:Y:S11]  /*fa20*/  S2R R2, SR_TID.X ;  /* 0x0000000000027919 */ /* 0x000e760000002100 */
[----:B------:R-:W-:-:S04]  /*fa30*/  IMAD.U32 R3, RZ, RZ, UR10 ;  /* 0x0000000aff037e24 */ /* 0x000fc8000f8e00ff */
[----:B-1----:R-:W-:Y:S02]  /*fa40*/  IMAD R2, R3, 0x80, R2 ;  /* 0x0000008003027824 */ /* 0x002fe400078e0202 */
[----:B0----5:R-:W-:Y:S02]  /*fa50*/  IMAD R3, R0, R9, RZ ;  /* 0x0000000900037224 */ /* 0x021fe400078e02ff */
[----:B------:R-:W-:-:S05]  /*fa60*/  VIADD R4, R2, 0xffffff80 ;  /* 0xffffff8002047836 */ /* 0x000fca0000000000 */
[----:B------:R-:W-:-:S13]  /*fa70*/  ISETP.GE.AND P0, PT, R4, R3, PT ;  /* 0x000000030400720c */ /* 0x000fda0003f06270 */
[----:B------:R-:W-:Y:S05]  /*fa80*/  @P0 BRA `(.L_x_223) ;  /* 0x0000000000c80947 */ /* 0x000fea0003800000 */
[----:B------:R-:W-:Y:S01]  /*fa90*/  ISETP.NE.AND P0, PT, R9, 0x1, PT ;  /* 0x000000010900780c */ /* 0x000fe20003f05270 */
[----:B------:R-:W-:Y:S01]  /*faa0*/  UMOV UR19, 0x9b8 ;  /* 0x000009b800137882 */ /* 0x000fe20000000000 */
[----:B------:R-:W-:Y:S01]  /*fab0*/  R2UR UR11, R22 ;  /* 0x00000000160b72ca */ /* 0x000fe200000e0000 */
[----:B------:R-:W-:Y:S01]  /*fac0*/  IMAD.MOV.U32 R5, RZ, RZ, R4 ;  /* 0x000000ffff057224 */ /* 0x000fe200078e0004 */
[----:B------:R-:W-:Y:S01]  /*fad0*/  R2UR UR10, R212 ;  /* 0x00000000d40a72ca */ /* 0x000fe200000e0000 */
[----:B------:R-:W-:Y:S01]  /*fae0*/  ULDC.64 UR24, c[0x0][0x208] ;  /* 0x0000820000187ab9 */ /* 0x000fe20000000a00 */
[----:B------:R-:W-:-:S07]  /*faf0*/  R2UR UR20, R213 ;  /* 0x00000000d51472ca */ /* 0x000fce00000e0000 */
[----:B------:R-:W0:Y:S02]  /*fb00*/  @P0 LDC R3, c[0x0][0xbec] ;  /* 0x0002fb00ff030b82 */ /* 0x000e240000000800 */
[----:B------:R-:W-:-:S04]  /*fb10*/  UISETP.GT.AND UP0, UPT, UR11, 0x1, UPT ;  /* 0x000000010b00788c */ /* 0x000fc8000bf04270 */
[----:B------:R-:W-:Y:S02]  /*fb20*/  USEL UR19, UR19, 0x978, UP0 ;  /* 0x0000097813137887 */ /* 0x000fe40008000000 */
[----:B------:R-:W1:Y:S01]  /*fb30*/  @P0 LDC R7, c[0x0][0xbf0] ;  /* 0x0002fc00ff070b82 */ /* 0x000e620000000800 */
[----:B------:R-:W-:-:S09]  /*fb40*/  USEL UR18, UR10, URZ, UP0 ;  /* 0x0000003f0a127287 */ /* 0x000fd20008000000 */
[----:B------:R-:W-:Y:S01]  /*fb50*/  ULDC.64 UR12, c[0x0][UR19+0x220] ;  /* 0x00008800130c7abb */ /* 0x000fe20008000a00 */
[----:B------:R-:W-:Y:S01]  /*fb60*/  ULDC.64 UR10, c[0x0][UR19+0x218] ;  /* 0x00008600130a7abb */ /* 0x000fe20008000a00 */
[----:B------:R-:W-:Y:S01]  /*fb70*/  ULDC.64 UR14, c[0x0][UR19+0x228] ;  /* 0x00008a00130e7abb */ /* 0x000fe20008000a00 */
[----:B------:R-:W-:Y:S02]  /*fb80*/  UIMAD UR13, UR13, UR8, URZ ;  /* 0x000000080d0d72a4 */ /* 0x000fe4000f8e023f */
[----:B------:R-:W-:Y:S01]  /*fb90*/  UIMAD.WIDE.U32 UR16, UR10, UR20, URZ ;  /* 0x000000140a1072a5 */ /* 0x000fe2000f8e003f */
[----:B0-----:R-:W-:Y:S01]  /*fba0*/  @P0 IMAD.HI.U32 R2, R4, R3, RZ ;  /* 0x0000000304020227 */ /* 0x001fe200078e00ff */
[----:B------:R-:W-:Y:S02]  /*fbb0*/  UIMAD UR20, UR11, UR20, URZ ;  /* 0x000000140b1472a4 */ /* 0x000fe4000f8e023f */
[----:B------:R-:W-:Y:S02]  /*fbc0*/  UIMAD.WIDE.U32 UR22, UR14, UR18, URZ ;  /* 0x000000120e1672a5 */ /* 0x000fe4000f8e003f */
[----:B------:R-:W-:-:S02]  /*fbd0*/  UIMAD.WIDE.U32 UR10, UR12, UR8, URZ ;  /* 0x000000080c0a72a5 */ /* 0x000fc4000f8e003f */
[----:B------:R-:W-:Y:S01]  /*fbe0*/  UIMAD UR14, UR15, UR18, URZ ;  /* 0x000000120f0e72a4 */ /* 0x000fe2000f8e023f */
[----:B-1----:R-:W-:Y:S01]  /*fbf0*/  @P0 SHF.R.U32.HI R5, RZ, R7, R2 ;  /* 0x00000007ff050219 */ /* 0x002fe20000011602 */
[----:B------:R-:W-:Y:S01]  /*fc00*/  UIMAD UR13, UR12, UR9, UR13 ;  /* 0x000000090c0d72a4 */ /* 0x000fe2000f8e020d */
[----:B------:R-:W-:Y:S01]  /*fc10*/  IMAD.U32 R2, RZ, RZ, UR22 ;  /* 0x00000016ff027e24 */ /* 0x000fe2000f8e00ff */
[----:B------:R-:W-:Y:S01]  /*fc20*/  UIADD3 UR16, UP1, UP2, UR10, UR16, UR4 ;  /* 0x000000100a107290 */ /* 0x000fe2000fa3e004 */
[----:B------:R-:W-:Y:S01]  /*fc30*/  IMAD.U32 R3, RZ, RZ, UR23 ;  /* 0x00000017ff037e24 */ /* 0x000fe2000f8e00ff */
[----:B------:R-:W-:Y:S01]  /*fc40*/  UIADD3 UR14, UR23, UR14, URZ ;  /* 0x0000000e170e7290 */ /* 0x000fe2000fffe03f */
[--C-:B------:R-:W-:Y:S01]  /*fc50*/  IMAD.MOV R7, RZ, RZ, -R5.reuse ;  /* 0x000000ffff077224 */ /* 0x100fe200078e0a05 */
[----:B------:R-:W-:Y:S02]  /*fc60*/  UIADD3 UR20, UR17, UR20, URZ ;  /* 0x0000001411147290 */ /* 0x000fe4000fffe03f */
[----:B------:R-:W-:Y:S01]  /*fc70*/  UIADD3 UR12, UR11, UR13, URZ ;  /* 0x0000000d0b0c7290 */ /* 0x000fe2000fffe03f */
[----:B------:R-:W-:Y:S01]  /*fc80*/  IMAD R7, R9, R7, R4 ;  /* 0x0000000709077224 */ /* 0x000fe200078e0204 */
[----:B------:R-:W-:Y:S01]  /*fc90*/  IADD3 R2, P0, P1, R5, UR16, R2 ;  /* 0x0000001005027c10 */ /* 0x000fe2000f91e002 */
[----:B------:R-:W-:Y:S01]  /*fca0*/  IMAD.U32 R8, RZ, RZ, UR14 ;  /* 0x0000000eff087e24 */ /* 0x000fe2000f8e00ff */
[----:B------:R-:W-:Y:S01]  /*fcb0*/  UIADD3.X UR12, UR12, UR20, UR21, UP1, UP2 ;  /* 0x000000140c0c7290 */ /* 0x000fe20008fe4415 */
[----:B------:R-:W-:Y:S01]  /*fcc0*/  SHF.R.S32.HI R5, RZ, 0x1f, R5 ;  /* 0x0000001fff057819 */ /* 0x000fe20000011405 */
[----:B------:R-:W-:Y:S01]  /*fcd0*/  ULDC.64 UR10, c[0x0][UR19+0x210] ;  /* 0x00008400130a7abb */ /* 0x000fe20008000a00 */
[----:B------:R-:W-:Y:S01]  /*fce0*/  SHF.R.S32.HI R4, RZ, 0x1f, R7 ;  /* 0x0000001fff047819 */ /* 0x000fe20000011407 */
[----:B------:R-:W-:-:S02]  /*fcf0*/  IMAD R9, R7, UR11, RZ ;  /* 0x0000000b07097c24 */ /* 0x000fc4000f8e02ff */
[----:B------:R-:W-:Y:S01]  /*fd00*/  IADD3.X R3, R5, UR12, R8, P0, P1 ;  /* 0x0000000c05037c10 */ /* 0x000fe200087e2408 */
[----:B------:R-:W-:Y:S01]  /*fd10*/  ULDC.64 UR12, c[0x0][0xba8] ;  /* 0x0002ea00000c7ab9 */ /* 0x000fe20000000a00 */
[----:B------:R-:W-:Y:S01]  /*fd20*/  IMAD R9, R4, UR10, R9 ;  /* 0x0000000a04097c24 */ /* 0x000fe2000f8e0209 */
[----:B------:R-:W-:Y:S01]  /*fd30*/  @!UP0 ULDC UR12, c[0x0][0xb50] ;  /* 0x0002d400000c8ab9 */ /* 0x000fe20000000800 */
[----:B------:R-:W-:Y:S01]  /*fd40*/  @!UP0 ULDC UR13, c[0x0][0xb54] ;  /* 0x0002d500000d8ab9 */ /* 0x000fe20000000800 */
[----:B------:R-:W-:-:S04]  /*fd50*/  IMAD.WIDE.U32 R2, R7, UR10, R2 ;  /* 0x0000000a07027c25 */ /* 0x000fc8000f8e0002 */
[----:B------:R-:W-:Y:S01]  /*fd60*/  IMAD.IADD R3, R3, 0x1, R9 ;  /* 0x0000000103037824 */ /* 0x000fe200078e0209 */
[----:B------:R-:W-:-:S04]  /*fd70*/  LEA R4, P0, R2, UR12, 0x2 ;  /* 0x0000000c02047c11 */ /* 0x000fc8000f8010ff */
[----:B------:R-:W-:Y:S01]  /*fd80*/  LEA.HI.X R5, R2, UR13, R3, 0x2, P0 ;  /* 0x0000000d02057c11 */ /* 0x000fe200080f1403 */
[----:B------:R-:W-:-:S05]  /*fd90*/  IMAD.MOV.U32 R3, RZ, RZ, -0x800000 ;  /* 0xff800000ff037424 */ /* 0x000fca00078e00ff */
[----:B------:R0:W-:Y:S03]  /*fda0*/  STG.E desc[UR24][R4.64], R3 ;  /* 0x0000000304007986 */ /* 0x0001e6000c101918 */
.L_x_223:
[----:B------:R-:W-:Y:S05]  /*fdb0*/  BSYNC B1 ;  /* 0x0000000000017941 */ /* 0x000fea0003800000 */
.L_x_222:
[----:B------:R-:W-:-:S13]  /*fdc0*/  R2UR UR10, R22 ;  /* 0x00000000160a72ca */ /* 0x000fda00000e0000 */
[----:B------:R-:W-:-:S06]  /*fdd0*/  UISETP.GT.AND UP0, UPT, UR10, 0x1, UPT ;  /* 0x000000010a00788c */ /* 0x000fcc000bf04270 */
[----:B------:R-:W-:-:S13]  /*fde0*/  PLOP3.LUT P0, PT, PT, PT, UP0, 0x80, 0x0 ;  /* 0x000000000000781c */ /* 0x000fda0003f0f008 */
[----:B------:R-:W-:Y:S05]  /*fdf0*/  @P0 BRA `(.L_x_218) ;  /* 0x00000008007c0947 */ /* 0x000fea0003800000 */
[----:B------:R-:W2:Y:S01]  /*fe00*/  LDL.LU R2, [R1+0x10] ;  /* 0x0000100001027983 */ /* 0x000ea20000300800 */
[----:B------:R-:W1:Y:S01]  /*fe10*/  LDC R11, c[0x0][0xbe8] ;  /* 0x0002fa00ff0b7b82 */ /* 0x000e620000000800 */
[----:B0-----:R-:W-:Y:S01]  /*fe20*/  SHF.R.S32.HI R3, RZ, 0x1f, R6 ;  /* 0x0000001fff037819 */ /* 0x001fe20000011406 */
[----:B------:R-:W-:Y:S01]  /*fe30*/  ULDC.64 UR12, c[0x0][0xaa0] ;  /* 0x0002a800000c7ab9 */ /* 0x000fe20000000a00 */
[----:B------:R-:W-:Y:S01]  /*fe40*/  R2UR UR15, R213 ;  /* 0x00000000d50f72ca */ /* 0x000fe200000e0000 */
[----:B------:R-:W-:Y:S01]  /*fe50*/  UIMAD.WIDE.U32 UR10, UR4, UR12, URZ ;  /* 0x0000000c040a72a5 */ /* 0x000fe2000f8e003f */
[----:B------:R-:W-:Y:S01]  /*fe60*/  BSSY B1, `(.L_x_224) ;  /* 0x0000053000017945 */ /* 0x000fe20003800000 */
[----:B------:R-:W-:-:S04]  /*fe70*/  UIMAD UR12, UR21, UR12, URZ ;  /* 0x0000000c150c72a4 */ /* 0x000fc8000f8e023f */
[----:B------:R-:W-:-:S04]  /*fe80*/  UIMAD UR12, UR4, UR13, UR12 ;  /* 0x0000000d040c72a4 */ /* 0x000fc8000f8e020c */
[----:B------:R-:W-:-:S03]  /*fe90*/  UIADD3 UR11, UR11, UR12, URZ ;  /* 0x0000000c0b0b7290 */ /* 0x000fc6000fffe03f */
[----:B------:R-:W-:Y:S02]  /*fea0*/  ULDC.64 UR12, c[0x0][0xae8] ;  /* 0x0002ba00000c7ab9 */ /* 0x000fe40000000a00 */
[----:B------:R-:W-:-:S04]  /*feb0*/  UIMAD.WIDE.U32 UR10, UR15, UR12, UR10 ;  /* 0x0000000c0f0a72a5 */ /* 0x000fc8000f8e000a */
[----:B------:R-:W-:Y:S01]  /*fec0*/  UIMAD UR11, UR15, UR13, UR11 ;  /* 0x0000000d0f0b72a4 */ /* 0x000fe2000f8e020b */
[----:B-1----:R-:W-:Y:S02]  /*fed0*/  ISETP.NE.AND P0, PT, R11, 0x1, PT ;  /* 0x000000010b00780c */ /* 0x002fe40003f05270 */
[----:B------:R-:W-:Y:S02]  /*fee0*/  ULDC.64 UR12, c[0x0][0xaf0] ;  /* 0x0002bc00000c7ab9 */ /* 0x000fe40000000a00 */
[----:B------:R-:W-:-:S04]  /*fef0*/  UIMAD UR9, UR9, UR12, URZ ;  /* 0x0000000c090972a4 */ /* 0x000fc8000f8e023f */
[----:B------:R-:W-:Y:S02]  /*ff00*/  UIMAD UR4, UR8, UR13, UR9 ;  /* 0x0000000d080472a4 */ /* 0x000fe4000f8e0209 */
[----:B------:R-:W-:-:S03]  /*ff10*/  UIMAD.WIDE.U32 UR8, UR8, UR12, UR10 ;  /* 0x0000000c080872a5 */ /* 0x000fc6000f8e000a */
[----:B------:R-:W0:Y:S01]  /*ff20*/  @P0 LDC R7, c[0x0][0xbf0] ;  /* 0x0002fc00ff070b82 */ /* 0x000e220000000800 */
[----:B------:R-:W-:Y:S01]  /*ff30*/  UIADD3 UR4, UR9, UR4, URZ ;  /* 0x0000000409047290 */ /* 0x000fe2000fffe03f */
[----:B------:R-:W-:Y:S01]  /*ff40*/  ULDC.64 UR10, c[0x0][0xae0] ;  /* 0x0002b800000a7ab9 */ /* 0x000fe20000000a00 */
[----:B--2---:R-:W-:Y:S02]  /*ff50*/  R2UR UR14, R2 ;  /* 0x00000000020e72ca */ /* 0x004fe400000e0000 */
[----:B------:R-:W-:-:S03]  /*ff60*/  LEA.HI R2, R3, R6, RZ, 0x3 ;  /* 0x0000000603027211 */ /* 0x000fc600078f18ff */
[----:B------:R-:W1:Y:S01]  /*ff70*/  @P0 LDC R3, c[0x0][0xbec] ;  /* 0x0002fb00ff030b82 */ /* 0x000e620000000800 */
[----:B------:R-:W-:Y:S02]  /*ff80*/  LOP3.LUT R5, R2, 0xfffffff8, RZ, 0xc0, !PT ;  /* 0xfffffff802057812 */ /* 0x000fe400078ec0ff */
[----:B------:R-:W-:-:S03]  /*ff90*/  SHF.R.S32.HI R13, RZ, 0x3, R2 ;  /* 0x00000003ff0d7819 */ /* 0x000fc60000011402 */
[----:B------:R-:W-:Y:S02]  /*ffa0*/  IMAD.IADD R8, R6, 0x1, -R5 ;  /* 0x0000000106087824 */ /* 0x000fe400078e0a05 */
[----:B------:R-:W-:Y:S02]  /*ffb0*/  IMAD.U32 R5, RZ, RZ, UR14 ;  /* 0x0000000eff057e24 */ /* 0x000fe4000f8e00ff */
[----:B------:R-:W-:-:S04]  /*ffc0*/  IMAD R2, R8, 0x20, R13 ;  /* 0x0000002008027824 */ /* 0x000fc800078e020d */
[----:B------:R-:W-:-:S04]  /*ffd0*/  IMAD R6, R5, 0x80, R2 ;  /* 0x0000008005067824 */ /* 0x000fc800078e0202 */
[----:B------:R-:W-:Y:S02]  /*ffe0*/  IMAD.MOV.U32 R5, RZ, RZ, R6 ;  /* 0x000000ffff057224 */ /* 0x000fe400078e0006 */
[----:B-1----:R-:W-:-:S04]  /*fff0*/  @P0 IMAD.HI.U32 R2, R6, R3, RZ ;  /* 0x0000000306020227 */ /* 0x002fc800078e00ff */
[----:B------:R-:W-:Y:S01]  /*10000*/  IMAD.U32 R3, RZ, RZ, UR9 ;  /* 0x00000009ff037e24 */ /* 0x000fe2000f8e00ff */
[----:B0-----:R-:W-:Y:S01]  /*10010*/  @P0 SHF.R.U32.HI R5, RZ, R7, R2 ;  /* 0x00000007ff050219 */ /* 0x001fe20000011602 */
[----:B------:R-:W-:Y:S01]  /*10020*/  IMAD.U32 R2, RZ, RZ, UR8 ;  /* 0x00000008ff027e24 */ /* 0x000fe2000f8e00ff */
[----:B------:R-:W-:Y:S01]  /*10030*/  ULDC.64 UR8, c[0x0][0xad8] ;  /* 0x0002b60000087ab9 */ /* 0x000fe20000000a00 */
[----:B------:R-:W-:Y:S01]  /*10040*/  IMAD.U32 R3, RZ, RZ, UR4 ;  /* 0x00000004ff037e24 */ /* 0x000fe2000f8e00ff */
[--C-:B------:R-:W-:Y:S01]  /*10050*/  SHF.R.S32.HI R4, RZ, 0x1f, R5.reuse ;  /* 0x0000001fff047819 */ /* 0x100fe20000011405 */
[----:B------:R-:W-:Y:S02]  /*10060*/  IMAD.MOV R7, RZ, RZ, -R5 ;  /* 0x000000ffff077224 */ /* 0x000fe400078e0a05 */
[----:B------:R-:W-:-:S04]  /*10070*/  IMAD.WIDE.U32 R2, R5, UR10, R2 ;  /* 0x0000000a05027c25 */ /* 0x000fc8000f8e0002 */
[----:B------:R-:W-:Y:S02]  /*10080*/  IMAD R7, R11, R7, R6 ;  /* 0x000000070b077224 */ /* 0x000fe400078e0206 */
[----:B------:R-:W-:Y:S02]  /*10090*/  IMAD R4, R4, UR10, RZ ;  /* 0x0000000a04047c24 */ /* 0x000fe4000f8e02ff */
[----:B------:R-:W-:Y:S02]  /*100a0*/  IMAD.U32 R6, RZ, RZ, UR14 ;  /* 0x0000000eff067e24 */ /* 0x000fe4000f8e00ff */
[----:B------:R-:W-:Y:S01]  /*100b0*/  IMAD R9, R5, UR11, R4 ;  /* 0x0000000b05097c24 */ /* 0x000fe2000f8e0204 */
[----:B------:R-:W-:Y:S01]  /*100c0*/  SHF.R.S32.HI R4, RZ, 0x1f, R7 ;  /* 0x0000001fff047819 */ /* 0x000fe20000011407 */
[----:B------:R-:W-:Y:S02]  /*100d0*/  IMAD R6, R6, 0x80, R13 ;  /* 0x0000008006067824 */ /* 0x000fe400078e020d */
[----:B------:R-:W-:-:S02]  /*100e0*/  IMAD.IADD R3, R3, 0x1, R9 ;  /* 0x0000000103037824 */ /* 0x000fc400078e0209 */
[----:B------:R-:W-:Y:S02]  /*100f0*/  IMAD R4, R4, UR8, RZ ;  /* 0x0000000804047c24 */ /* 0x000fe4000f8e02ff */
[----:B------:R-:W-:-:S04]  /*10100*/  IMAD.WIDE.U32 R2, R7, UR8, R2 ;  /* 0x0000000807027c25 */ /* 0x000fc8000f8e0002 */
[----:B------:R-:W-:Y:S01]  /*10110*/  IMAD R5, R7, UR9, R4 ;  /* 0x0000000907057c24 */ /* 0x000fe2000f8e0204 */
[----:B------:R-:W-:Y:S01]  /*10120*/  ULDC.64 UR8, c[0x0][0xa80] ;  /* 0x0002a00000087ab9 */ /* 0x000fe20000000a00 */
[----:B-----5:R-:W-:Y:S02]  /*10130*/  IMAD R11, R0, R11, RZ ;  /* 0x0000000b000b7224 */ /* 0x020fe400078e02ff */
[----:B------:R-:W-:Y:S02]  /*10140*/  VIADD R4, R6, 0x40 ;  /* 0x0000004006047836 */ /* 0x000fe40000000000 */
[----:B------:R-:W-:Y:S01]  /*10150*/  IMAD.IADD R3, R3, 0x1, R5 ;  /* 0x0000000103037824 */ /* 0x000fe200078e0205 */
[----:B------:R-:W-:Y:S01]  /*10160*/  LEA R5, P2, R2, UR8, 0x1 ;  /* 0x0000000802057c11 */ /* 0x000fe2000f8408ff */
[----:B------:R-:W-:Y:S01]  /*10170*/  VIADD R0, R6, 0x20 ;  /* 0x0000002006007836 */ /* 0x000fe20000000000 */
[----:B------:R-:W-:Y:S01]  /*10180*/  ISETP.GE.AND P0, PT, R4, R11, PT ;  /* 0x0000000b0400720c */ /* 0x000fe20003f06270 */
[----:B------:R-:W-:Y:S01]  /*10190*/  IMAD.SHL.U32 R7, R8, 0x8, RZ ;  /* 0x0000000808077824 */ /* 0x000fe200078e00ff */
[----:B------:R-:W-:-:S02]  /*101a0*/  LEA.HI.X R4, R2, UR9, R3, 0x1, P2 ;  /* 0x0000000902047c11 */ /* 0x000fc400090f0c03 */
[-C--:B------:R-:W-:Y:S01]  /*101b0*/  ISETP.GE.AND P2, PT, R6, R11.reuse, PT ;  /* 0x0000000b0600720c */ /* 0x080fe20003f46270 */
[C---:B------:R-:W-:Y:S01]  /*101c0*/  VIADD R15, R7.reuse, 0xc0 ;  /* 0x000000c0070f7836 */ /* 0x040fe20000000000 */
[----:B------:R-:W-:Y:S01]  /*101d0*/  ISETP.GE.AND P1, PT, R0, R11, PT ;  /* 0x0000000b0000720c */ /* 0x000fe20003f26270 */
[C---:B------:R-:W-:Y:S01]  /*101e0*/  VIADD R9, R7.reuse, 0x40 ;  /* 0x0000004007097836 */ /* 0x040fe20000000000 */
[----:B------:R0:W1:Y:S01]  /*101f0*/  SHFL.IDX PT, R2, R5, RZ, 0x181f ;  /* 0x00181fff05027589 */ /* 0x00006200000e0000 */
[----:B------:R-:W-:Y:S01]  /*10200*/  VIADD R13, R7, 0x80 ;  /* 0x00000080070d7836 */ /* 0x000fe20000000000 */
[----:B------:R-:W-:Y:S02]  /*10210*/  SHF.R.S32.HI R14, RZ, 0x1f, R7 ;  /* 0x0000001fff0e7819 */ /* 0x000fe40000011407 */
[----:B------:R0:W2:Y:S01]  /*10220*/  SHFL.IDX PT, R0, R4, RZ, 0x181f ;  /* 0x00181fff04007589 */ /* 0x0000a200000e0000 */
[----:B------:R-:W-:Y:S02]  /*10230*/  SHF.R.S32.HI R8, RZ, 0x1f, R15 ;  /* 0x0000001fff087819 */ /* 0x000fe4000001140f */
[----:B------:R-:W-:-:S02]  /*10240*/  SHF.R.S32.HI R10, RZ, 0x1f, R9 ;  /* 0x0000001fff0a7819 */ /* 0x000fc40000011409 */
[----:B------:R-:W-:Y:S01]  /*10250*/  SHF.R.S32.HI R12, RZ, 0x1f, R13 ;  /* 0x0000001fff0c7819 */ /* 0x000fe2000001140d */
[----:B------:R-:W-:Y:S06]  /*10260*/  @P2 BRA `(.L_x_225) ;  /* 0x0000000000482947 */ /* 0x000fec0003800000 */
        /* <DEDUP_REMOVED lines=9> */
[----:B------:R3:W-:Y:S01]  /*10300*/  @!P5 ST.E.128 desc[UR8][R20.64], RZ ;  /* 0x000000ff1400d985 */ /* 0x0007e2000c101d08 */
[----:B------:R-:W-:Y:S02]  /*10310*/  @!P4 LEA.HI.X R25, R9, R0, R10, 0x1, P6 ;  /* 0x000000000919c211 */ /* 0x000fe400030f0c0a */
[----:B------:R-:W-:-:S03]  /*10320*/  @!P3 LEA R26, P6, R13, R2, 0x1 ;  /* 0x000000020d1ab211 */ /* 0x000fc600078c08ff */
[----:B------:R3:W-:Y:S01]  /*10330*/  @!P4 ST.E.128 desc[UR8][R24.64], RZ ;  /* 0x000000ff1800c985 */ /* 0x0007e2000c101d08 */
[----:B------:R-:W-:Y:S02]  /*10340*/  @!P3 LEA.HI.X R27, R13, R0, R12, 0x1, P6 ;  /* 0x000000000d1bb211 */ /* 0x000fe400030f0c0c */
[----:B------:R-:W-:-:S03]  /*10350*/  @!P2 LEA R2, P6, R15, R2, 0x1 ;  /* 0x000000020f02a211 */ /* 0x000fc600078c08ff */
[----:B------:R3:W-:Y:S01]  /*10360*/  @!P3 ST.E.128 desc[UR8][R26.64], RZ ;  /* 0x000000ff1a00b985 */ /* 0x0007e2000c101d08 */
[----:B------:R-:W-:-:S05]  /*10370*/  @!P2 LEA.HI.X R3, R15, R0, R8, 0x1, P6 ;  /* 0x000000000f03a211 */ /* 0x000fca00030f0c08 */
[----:B------:R3:W-:Y:S04]  /*10380*/  @!P2 ST.E.128 desc[UR8][R2.64], RZ ;  /* 0x000000ff0200a985 */ /* 0x0007e8000c101d08 */
.L_x_225:
[----:B------:R-:W-:Y:S05]  /*10390*/  BSYNC B1 ;  /* 0x0000000000017941 */ /* 0x000fea0003800000 */
.L_x_224:
[----:B--2---:R2:W4:Y:S01]  /*103a0*/  SHFL.IDX PT, R0, R4, 0x1, 0x181f ;  /* 0x00381f0004007f89 */ /* 0x00452200000e0000 */
[----:B------:R-:W-:Y:S03]  /*103b0*/  BSSY B1, `(.L_x_226) ;  /* 0x0000015000017945 */ /* 0x000fe60003800000 */
[----:B-1-3--:R2:W1:Y:S01]  /*103c0*/  SHFL.IDX PT, R2, R5, 0x1, 0x181f ;  /* 0x00381f0005027f89 */ /* 0x00a46200000e0000 */
[----:B------:R-:W-:Y:S05]  /*103d0*/  @P1 BRA `(.L_x_227) ;  /* 0x0000000000481947 */ /* 0x000fea0003800000 */
[----:B------:R-:W-:Y:S01]  /*103e0*/  ULDC UR4, c[0x0][0xac8] ;  /* 0x0002b20000047ab9 */ /* 0x000fe20000000800 */
[----:B------:R-:W-:Y:S01]  /*103f0*/  ULDC.64 UR8, c[0x0][0x208] ;  /* 0x0000820000087ab9 */ /* 0x000fe20000000a00 */
[----:B------:R-:W-:Y:S02]  /*10400*/  ISETP.GE.AND P4, PT, R7, UR4, PT ;  /* 0x0000000407007c0c */ /* 0x000fe4000bf86270 */
[----:B------:R-:W-:Y:S02]  /*10410*/  ISETP.GE.AND P3, PT, R9, UR4, PT ;  /* 0x0000000409007c0c */ /* 0x000fe4000bf66270 */
[----:B------:R-:W-:Y:S02]  /*10420*/  ISETP.GE.AND P2, PT, R13, UR4, PT ;  /* 0x000000040d007c0c */ /* 0x000fe4000bf46270 */
[----:B------:R-:W-:-:S07]  /*10430*/  ISETP.GE.AND P1, PT, R15, UR4, PT ;  /* 0x000000040f007c0c */ /* 0x000fce000bf26270 */
[-C--:B-1----:R-:W-:Y:S02]  /*10440*/  @!P4 LEA R20, P6, R7, R2.reuse, 0x1 ;  /* 0x000000020714c211 */ /* 0x082fe400078c08ff */
[----:B------:R-:W-:Y:S02]  /*10450*/  @!P3 LEA R24, P5, R9, R2, 0x1 ;  /* 0x000000020918b211 */ /* 0x000fe400078a08ff */
[----:B----4-:R-:W-:Y:S02]  /*10460*/  @!P4 LEA.HI.X R21, R7, R0, R14, 0x1, P6 ;  /* 0x000000000715c211 */ /* 0x010fe400030f0c0e */
[----:B------:R-:W-:Y:S02]  /*10470*/  @!P2 LEA R26, P6, R13, R2, 0x1 ;  /* 0x000000020d1aa211 */ /* 0x000fe400078c08ff */
[----:B------:R-:W-:Y:S01]  /*10480*/  @!P3 LEA.HI.X R25, R9, R0, R10, 0x1, P5 ;  /* 0x000000000919b211 */ /* 0x000fe200028f0c0a */
[----:B------:R3:W-:Y:S01]  /*10490*/  @!P4 ST.E.128 desc[UR8][R20.64], RZ ;  /* 0x000000ff1400c985 */ /* 0x0007e2000c101d08 */
[----:B------:R-:W-:-:S02]  /*104a0*/  @!P1 LEA R2, P5, R15, R2, 0x1 ;  /* 0x000000020f029211 */ /* 0x000fc400078a08ff */
[-C--:B------:R-:W-:Y:S01]  /*104b0*/  @!P2 LEA.HI.X R27, R13, R0.reuse, R12, 0x1, P6 ;  /* 0x000000000d1ba211 */ /* 0x080fe200030f0c0c */
[----:B------:R3:W-:Y:S01]  /*104c0*/  @!P3 ST.E.128 desc[UR8][R24.64], RZ ;  /* 0x000000ff1800b985 */ /* 0x0007e2000c101d08 */
[----:B------:R-:W-:-:S03]  /*104d0*/  @!P1 LEA.HI.X R3, R15, R0, R8, 0x1, P5 ;  /* 0x000000000f039211 */ /* 0x000fc600028f0c08 */
[----:B------:R3:W-:Y:S04]  /*104e0*/  @!P2 ST.E.128 desc[UR8][R26.64], RZ ;  /* 0x000000ff1a00a985 */ /* 0x0007e8000c101d08 */
[----:B------:R3:W-:Y:S02]  /*104f0*/  @!P1 ST.E.128 desc[UR8][R2.64], RZ ;  /* 0x000000ff02009985 */ /* 0x0007e4000c101d08 */
.L_x_227:
[----:B------:R-:W-:Y:S05]  /*10500*/  BSYNC B1 ;  /* 0x0000000000017941 */ /* 0x000fea0003800000 */
.L_x_226:
[----:B----4-:R4:W0:Y:S01]  /*10510*/  SHFL.IDX PT, R0, R4, 0x2, 0x181f ;  /* 0x00581f0004007f89 */ /* 0x01082200000e0000 */
        /* <DEDUP_REMOVED lines=10> */
[-C--:B------:R-:W-:Y:S02]  /*105c0*/  @!P2 LEA R24, P5, R9, R2.reuse, 0x1 ;  /* 0x000000020918a211 */ /* 0x080fe400078a08ff */
[----:B------:R-:W-:Y:S02]  /*105d0*/  @!P1 LEA R26, P4, R13, R2, 0x1 ;  /* 0x000000020d1a9211 */ /* 0x000fe400078808ff */
[----:B0-----:R-:W-:Y:S02]  /*105e0*/  @!P3 LEA.HI.X R21, R7, R0, R14, 0x1, P6 ;  /* 0x000000000715b211 */ /* 0x001fe400030f0c0e */
[----:B------:R-:W-:Y:S02]  /*105f0*/  @!P0 LEA R2, P6, R15, R2, 0x1 ;  /* 0x000000020f028211 */ /* 0x000fe400078c08ff */
[-C--:B------:R-:W-:Y:S01]  /*10600*/  @!P2 LEA.HI.X R25, R9, R0.reuse, R10, 0x1, P5 ;  /* 0x000000000919a211 */ /* 0x080fe200028f0c0a */
[----:B------:R3:W-:Y:S01]  /*10610*/  @!P3 ST.E.128 desc[UR8][R20.64], RZ ;  /* 0x000000ff1400b985 */ /* 0x0007e2000c101d08 */
[----:B------:R-:W-:-:S02]  /*10620*/  @!P1 LEA.HI.X R27, R13, R0, R12, 0x1, P4 ;  /* 0x000000000d1b9211 */ /* 0x000fc400020f0c0c */
[----:B------:R-:W-:Y:S01]  /*10630*/  @!P0 LEA.HI.X R3, R15, R0, R8, 0x1, P6 ;  /* 0x000000000f038211 */ /* 0x000fe200030f0c08 */
[----:B------:R3:W-:Y:S04]  /*10640*/  @!P2 ST.E.128 desc[UR8][R24.64], RZ ;  /* 0x000000ff1800a985 */ /* 0x0007e8000c101d08 */
[----:B------:R3:W-:Y:S04]  /*10650*/  @!P1 ST.E.128 desc[UR8][R26.64], RZ ;  /* 0x000000ff1a009985 */ /* 0x0007e8000c101d08 */
[----:B------:R3:W-:Y:S02]  /*10660*/  @!P0 ST.E.128 desc[UR8][R2.64], RZ ;  /* 0x000000ff02008985 */ /* 0x0007e4000c101d08 */
.L_x_229:
[----:B------:R-:W-:Y:S05]  /*10670*/  BSYNC B1 ;  /* 0x0000000000017941 */ /* 0x000fea0003800000 */
.L_x_228:
[----:B0-----:R-:W-:Y:S01]  /*10680*/  VIADD R0, R6, 0x60 ;  /* 0x0000006006007836 */ /* 0x001fe20000000000 */
[----:B--2-4-:R-:W0:Y:S04]  /*10690*/  SHFL.IDX PT, R4, R4, 0x3, 0x181f ;  /* 0x00781f0004047f89 */ /* 0x014e2800000e0000 */
[----:B------:R-:W-:Y:S01]  /*106a0*/  ISETP.GE.AND P0, PT, R0, R11, PT ;  /* 0x0000000b0000720c */ /* 0x000fe20003f06270 */
[----:B-1-3--:R1:W2:-:S12]  /*106b0*/  SHFL.IDX PT, R2, R5, 0x3, 0x181f ;  /* 0x00781f0005027f89 */ /* 0x00a29800000e0000 */
[----:B-1----:R-:W-:Y:S05]  /*106c0*/  @P0 BRA `(.L_x_218) ;  /* 0x0000000000480947 */ /* 0x002fea0003800000 */
[----:B------:R-:W-:Y:S01]  /*106d0*/  ULDC UR4, c[0x0][0xac8] ;  /* 0x0002b20000047ab9 */ /* 0x000fe20000000800 */
[----:B------:R-:W-:Y:S01]  /*106e0*/  ULDC.64 UR8, c[0x0][0x208] ;  /* 0x0000820000087ab9 */ /* 0x000fe20000000a00 */
[----:B------:R-:W-:Y:S02]  /*106f0*/  ISETP.GE.AND P3, PT, R7, UR4, PT ;  /* 0x0000000407007c0c */ /* 0x000fe4000bf66270 */
[----:B------:R-:W-:Y:S02]  /*10700*/  ISETP.GE.AND P2, PT, R9, UR4, PT ;  /* 0x0000000409007c0c */ /* 0x000fe4000bf46270 */
[----:B------:R-:W-:Y:S02]  /*10710*/  ISETP.GE.AND P1, PT, R13, UR4, PT ;  /* 0x000000040d007c0c */ /* 0x000fe4000bf26270 */
[----:B------:R-:W-:-:S07]  /*10720*/  ISETP.GE.AND P0, PT, R15, UR4, PT ;  /* 0x000000040f007c0c */ /* 0x000fce000bf06270 */
[----:B--2---:R-:W-:-:S04]  /*10730*/  @!P3 LEA R6, P4, R7, R2, 0x1 ;  /* 0x000000020706b211 */ /* 0x004fc800078808ff */
[----:B0-----:R-:W-:Y:S02]  /*10740*/  @!P3 LEA.HI.X R7, R7, R4, R14, 0x1, P4 ;  /* 0x000000040707b211 */ /* 0x001fe400020f0c0e */
[-C--:B------:R-:W-:Y:S02]  /*10750*/  @!P2 LEA R20, P4, R9, R2.reuse, 0x1 ;  /* 0x000000020914a211 */ /* 0x080fe400078808ff */
[-C--:B------:R-:W-:Y:S01]  /*10760*/  @!P1 LEA R24, P5, R13, R2.reuse, 0x1 ;  /* 0x000000020d189211 */ /* 0x080fe200078a08ff */
[----:B------:R0:W-:Y:S01]  /*10770*/  @!P3 ST.E.128 desc[UR8][R6.64], RZ ;  /* 0x000000ff0600b985 */ /* 0x0001e2000c101d08 */
[----:B------:R-:W-:Y:S02]  /*10780*/  @!P0 LEA R2, P6, R15, R2, 0x1 ;  /* 0x000000020f028211 */ /* 0x000fe400078c08ff */
[-C--:B------:R-:W-:Y:S02]  /*10790*/  @!P2 LEA.HI.X R21, R9, R4.reuse, R10, 0x1, P4 ;  /* 0x000000040915a211 */ /* 0x080fe400020f0c0a */
[----:B------:R-:W-:-:S02]  /*107a0*/  @!P1 LEA.HI.X R25, R13, R4, R12, 0x1, P5 ;  /* 0x000000040d199211 */ /* 0x000fc400028f0c0c */
[----:B------:R-:W-:Y:S01]  /*107b0*/  @!P0 LEA.HI.X R3, R15, R4, R8, 0x1, P6 ;  /* 0x000000040f038211 */ /* 0x000fe200030f0c08 */
[----:B------:R0:W-:Y:S04]  /*107c0*/  @!P2 ST.E.128 desc[UR8][R20.64], RZ ;  /* 0x000000ff1400a985 */ /* 0x0001e8000c101d08 */
[----:B------:R0:W-:Y:S04]  /*107d0*/  @!P1 ST.E.128 desc[UR8][R24.64], RZ ;  /* 0x000000ff18009985 */ /* 0x0001e8000c101d08 */
[----:B------:R0:W-:Y:S02]  /*107e0*/  @!P0 ST.E.128 desc[UR8][R2.64], RZ ;  /* 0x000000ff02008985 */ /* 0x0001e4000c101d08 */
.L_x_218:
[----:B------:R-:W-:Y:S05]  /*107f0*/  BSYNC B0 ;  /* 0x0000000000007941 */ /* 0x000fea0003800000 */
.L_x_208:
[----:B------:R-:W-:Y:S02]  /*10800*/  ULDC UR4, c[0x0][0xc3c] ;  /* 0x00030f0000047ab9 */ /* 0x000fe40000000800 */
[----:B------:R-:W-:-:S06]  /*10810*/  UISETP.GE.AND UP0, UPT, UR7, UR4, UPT ;  /* 0x000000040700728c */ /* 0x000fcc000bf06270 */
[----:B------:R-:W-:-:S13]  /*10820*/  PLOP3.LUT P0, PT, PT, PT, UP0, 0x80, 0x0 ;  /* 0x000000000000781c */ /* 0x000fda0003f0f008 */
[----:B------:R-:W-:Y:S05]  /*10830*/  @!P0 BRA `(.L_x_230) ;  /* 0xffffff0800448947 */ /* 0x000fea000383ffff */
[----:B------:R-:W-:Y:S05]  /*10840*/  EXIT ;  /* 0x000000000000794d */ /* 0x000fea0003800000 */
.L_x_182:
[----:B------:R-:W-:-:S08]  /*10850*/  NOP ;  /* 0x0000000000007918 */ /* 0x000fd00000000000 */
[----:B0-----:R-:W0:-:S00]  /*10860*/  USETMAXREG.DEALLOC.CTAPOOL 0x18 ;  /* 0x00000018000079c8 */ /* 0x001e0000080e0500 */
[----:B0-----:R-:W-:Y:S01]  /*10870*/  LOP3.LUT R0, R0, 0x3, RZ, 0xc0, !PT ;  /* 0x0000000300007812 */ /* 0x001fe200078ec0ff */
[----:B------:R-:W-:-:S05]  /*10880*/  IMAD.MOV.U32 R7, RZ, RZ, RZ ;  /* 0x000000ffff077224 */ /* 0x000fca00078e00ff */
[----:B------:R-:W0:Y:S02]  /*10890*/  SHFL.IDX PT, R0, R0, RZ, 0x1f ;  /* 0x00001fff00007589 */ /* 0x000e2400000e0000 */
[----:B0-----:R-:W-:-:S04]  /*108a0*/  ISETP.NE.AND P0, PT, R0, RZ, PT ;  /* 0x000000ff0000720c */ /* 0x001fc80003f05270 */
[----:B------:R-:W-:-:S05]  /*108b0*/  P2R R0, PR, RZ, 0x1 ;  /* 0x00000001ff007803 */ /* 0x000fca0000000000 */
[----:B------:R0:W-:Y:S04]  /*108c0*/  STL [R1+0x5c], R0 ;  /* 0x00005c0001007387 */ /* 0x0001e80000100800 */
[----:B------:R-:W-:Y:S05]  /*108d0*/  @!P0 BRA `(.L_x_231) ;  /* 0x0000000000248947 */ /* 0x000fea0003800000 */
[----:B------:R-:W1:Y:S08]  /*108e0*/  S2UR UR5, SR_CgaCtaId ;  /* 0x00000000000579c3 */ /* 0x000e700000008800 */
[----:B------:R-:W-:Y:S06]  /*108f0*/  BAR.SYNC.DEFER_BLOCKING 0x5, 0x180 ;  /* 0x0146000000007b1d */ /* 0x000fec0000010000 */
[----:B------:R-:W-:-:S02]  /*10900*/  UMOV UR4, 0x400 ;  /* 0x0000040000047882 */ /* 0x000fc40000000000 */
[----:B-1----:R-:W-:-:S09]  /*10910*/  ULEA UR4, UR5, UR4, 0x18 ;  /* 0x0000000405047291 */ /* 0x002fd2000f8ec03f */
[----:B------:R-:W1:Y:S04]  /*10920*/  LDS.128 R8, [UR4+0x388d0] ;  /* 0x0388d004ff087984 */ /* 0x000e680008000c00 */
[----:B-1----:R2:W-:Y:S04]  /*10930*/  STL.64 [R1], R8 ;  /* 0x0000000801007387 */ /* 0x0025e80000100a00 */
[----:B------:R2:W-:Y:S01]  /*10940*/  STL.64 [R1+0x8], R10 ;  /* 0x0000080a01007387 */ /* 0x0005e20000100a00 */
[----:B------:R-:W-:Y:S06]  /*10950*/  BAR.ARV 0x4, 0x180 ;  /* 0x0106000000007b1d */ /* 0x000fec0000002000 */
[----:B------:R-:W-:Y:S05]  /*10960*/  BRA `(.L_x_232) ;  /* 0x0000000800ac7947 */ /* 0x000fea0003800000 */
.L_x_231:
[----:B0-----:R-:W-:Y:S01]  /*10970*/  LOP3.LUT R0, R6, 0x1f, RZ, 0xc0, !PT ;  /* 0x0000001f06007812 */ /* 0x001fe200078ec0ff */
[----:B------:R-:W-:Y:S01]  /*10980*/  ULDC UR4, c[0x0][0xc3c] ;  /* 0x00030f0000047ab9 */ /* 0x000fe20000000800 */
[----:B------:R-:W-:Y:S01]  /*10990*/  ULDC.64 UR6, c[0x0][0x208] ;  /* 0x0000820000067ab9 */ /* 0x000fe20000000a00 */
[----:B------:R-:W-:Y:S01]  /*109a0*/  IMAD.MOV.U32 R10, RZ, RZ, RZ ;  /* 0x000000ffff0a7224 */ /* 0x000fe200078e00ff */
[----:B------:R-:W-:Y:S01]  /*109b0*/  ISETP.NE.AND P0, PT, R0, 0x1f, PT ;  /* 0x0000001f0000780c */ /* 0x000fe20003f05270 */
[----:B------:R-:W-:-:S03]  /*109c0*/  ULDC UR5, c[0x0][0xc38] ;  /* 0x00030e0000057ab9 */ /* 0x000fc60000000800 */
[----:B------:R-:W-:-:S13]  /*109d0*/  ISETP.GE.OR P1, PT, R0, UR4, !P0 ;  /* 0x0000000400007c0c */ /* 0x000fda000c726670 */
[----:B------:R-:W0:Y:S08]  /*109e0*/  @!P1 LDC.64 R2, c[0x0][0xc80] ;  /* 0x00032000ff029b82 */ /* 0x000e300000000a00 */
[----:B------:R-:W1:Y:S01]  /*109f0*/  @!P1 LDC.64 R4, c[0x0][0xc78] ;  /* 0x00031e00ff049b82 */ /* 0x000e620000000a00 */
[----:B0-----:R-:W-:-:S05]  /*10a00*/  @!P1 IMAD.WIDE.U32 R2, R0, 0x4, R2 ;  /* 0x0000000400029825 */ /* 0x001fca00078e0002 */
[----:B------:R1:W2:Y:S02]  /*10a10*/  @!P1 LDG.E R7, desc[UR6][R2.64] ;  /* 0x0000000602079981 */ /* 0x0002a4000c1e1900 */
[----:B-1----:R-:W-:-:S05]  /*10a20*/  @!P1 IMAD.WIDE.U32 R2, R0, 0x4, R4 ;  /* 0x0000000400029825 */ /* 0x002fca00078e0004 */
[----:B------:R-:W2:Y:S01]  /*10a30*/  @!P1 LDG.E R10, desc[UR6][R2.64] ;  /* 0x00000006020a9981 */ /* 0x000ea2000c1e1900 */
[C---:B------:R-:W-:Y:S01]  /*10a40*/  ISETP.NE.AND P1, PT, R0.reuse, RZ, PT ;  /* 0x000000ff0000720c */ /* 0x040fe20003f25270 */
[----:B------:R-:W0:Y:S01]  /*10a50*/  S2UR UR6, SR_CTAID.X ;  /* 0x00000000000679c3 */ /* 0x000e220000002500 */
[C---:B------:R-:W-:Y:S01]  /*10a60*/  ISETP.GE.U32.AND P2, PT, R0.reuse, 0x2, PT ;  /* 0x000000020000780c */ /* 0x040fe20003f46070 */
[----:B------:R-:W-:Y:S01]  /*10a70*/  UMOV UR4, URZ ;  /* 0x0000003f00047c82 */ /* 0x000fe20008000000 */
[C---:B------:R-:W-:Y:S02]  /*10a80*/  ISETP.GE.U32.AND P3, PT, R0.reuse, 0x4, PT ;  /* 0x000000040000780c */ /* 0x040fe40003f66070 */
[C---:B------:R-:W-:Y:S02]  /*10a90*/  ISETP.GE.U32.AND P4, PT, R0.reuse, 0x8, PT ;  /* 0x000000080000780c */ /* 0x040fe40003f86070 */
[----:B------:R-:W-:Y:S01]  /*10aa0*/  ISETP.GE.U32.AND P5, PT, R0, 0x10, PT ;  /* 0x000000100000780c */ /* 0x000fe20003fa6070 */
[----:B--2---:R-:W-:-:S05]  /*10ab0*/  IMAD R4, R7, R10, RZ ;  /* 0x0000000a07047224 */ /* 0x004fca00078e02ff */
[----:B------:R-:W1:Y:S02]  /*10ac0*/  SHFL.UP PT, R5, R4, 0x1, RZ ;  /* 0x0420000004057989 */ /* 0x000e6400000e00ff */
[----:B-1----:R-:W-:-:S05]  /*10ad0*/  SEL R5, R5, RZ, P1 ;  /* 0x000000ff05057207 */ /* 0x002fca0000800000 */
[----:B------:R-:W-:-:S05]  /*10ae0*/  IMAD.IADD R5, R4, 0x1, R5 ;  /* 0x0000000104057824 */ /* 0x000fca00078e0205 */
        /* <DEDUP_REMOVED lines=12> */
[----:B------:R-:W1:Y:S02]  /*10bb0*/  SHFL.IDX PT, R8, R2, 0x1f, 0x1f ;  /* 0x03e01f0002087f89 */ /* 0x000e6400000e0000 */
[----:B-1----:R-:W-:-:S04]  /*10bc0*/  IMAD R8, R8, UR5, RZ ;  /* 0x0000000508087c24 */ /* 0x002fc8000f8e02ff */
[----:B------:R-:W-:Y:S01]  /*10bd0*/  IMAD.MOV.U32 R11, RZ, RZ, R8 ;  /* 0x000000ffff0b7224 */ /* 0x000fe200078e0008 */
[----:B0-----:R-:W-:-:S13]  /*10be0*/  ISETP.GT.AND P6, PT, R8, UR6, PT ;  /* 0x0000000608007c0c */ /* 0x001fda000bfc4270 */
[----:B------:R-:W-:Y:S05]  /*10bf0*/  @P6 BRA `(.L_x_233) ;  /* 0x0000000000a86947 */ /* 0x000fea0003800000 */
[----:B------:R-:W-:Y:S01]  /*10c00*/  IMAD.MOV.U32 R8, RZ, RZ, R11 ;  /* 0x000000ffff087224 */ /* 0x000fe200078e000b */
[----:B------:R-:W-:Y:S01]  /*10c10*/  UMOV UR4, URZ ;  /* 0x0000003f00047c82 */ /* 0x000fe20008000000 */
[----:B------:R-:W-:-:S05]  /*10c20*/  ULDC UR5, c[0x0][0xc38] ;  /* 0x00030e0000057ab9 */ /* 0x000fca0000000800 */
.L_x_235:
[----:B------:R-:W0:Y:S01]  /*10c30*/  LDC R2, c[0x0][0xc3c] ;  /* 0x00030f00ff027b82 */ /* 0x000e220000000800 */
[----:B------:R-:W-:Y:S01]  /*10c40*/  ULDC UR7, c[0x0][0xc3c] ;  /* 0x00030f0000077ab9 */ /* 0x000fe20000000800 */
[----:B------:R-:W-:Y:S01]  /*10c50*/  UIADD3 UR4, UR4, 0x1f, URZ ;  /* 0x0000001f04047890 */ /* 0x000fe2000fffe03f */
[----:B------:R-:W-:-:S05]  /*10c60*/  IMAD.U32 R3, RZ, RZ, UR7 ;  /* 0x00000007ff037e24 */ /* 0x000fca000f8e00ff */
[----:B------:R1:W-:Y:S01]  /*10c70*/  STL [R1+0xc], R3 ;  /* 0x00000c0301007387 */ /* 0x0003e20000100800 */
[----:B0-----:R-:W-:-:S13]  /*10c80*/  ISETP.LE.AND P6, PT, R2, UR4, PT ;  /* 0x0000000402007c0c */ /* 0x001fda000bfc3270 */
[----:B-1----:R-:W-:Y:S05]  /*10c90*/  @P6 BRA `(.L_x_234) ;  /* 0x0000000400a86947 */ /* 0x002fea0003800000 */
[----:B------:R-:W-:Y:S01]  /*10ca0*/  VIADD R9, R0, UR4 ;  /* 0x0000000400097c36 */ /* 0x000fe20008000000 */
[----:B------:R-:W-:Y:S01]  /*10cb0*/  ULDC.64 UR8, c[0x0][0x208] ;  /* 0x0000820000087ab9 */ /* 0x000fe20000000a00 */
[----:B------:R-:W-:-:S03]  /*10cc0*/  IMAD.MOV.U32 R7, RZ, RZ, RZ ;  /* 0x000000ffff077224 */ /* 0x000fc600078e00ff */
[----:B------:R-:W-:-:S13]  /*10cd0*/  ISETP.GE.OR P6, PT, R9, R2, !P0 ;  /* 0x000000020900720c */ /* 0x000fda00047c6670 */
[----:B------:R-:W0:Y:S08]  /*10ce0*/  @!P6 LDC.64 R2, c[0x0][0xc80] ;  /* 0x00032000ff02eb82 */ /* 0x000e300000000a00 */
[----:B------:R-:W1:Y:S01]  /*10cf0*/  @!P6 LDC.64 R4, c[0x0][0xc78] ;  /* 0x00031e00ff04eb82 */ /* 0x000e620000000a00 */
[----:B------:R-:W-:Y:S02]  /*10d00*/  IMAD.MOV.U32 R10, RZ, RZ, RZ ;  /* 0x000000ffff0a7224 */ /* 0x000fe400078e00ff */
[----:B0-----:R-:W-:-:S05]  /*10d10*/  @!P6 IMAD.WIDE R2, R9, 0x4, R2 ;  /* 0x000000040902e825 */ /* 0x001fca00078e0202 */
[----:B------:R1:W2:Y:S02]  /*10d20*/  @!P6 LDG.E R7, desc[UR8][R2.64] ;  /* 0x000000080207e981 */ /* 0x0002a4000c1e1900 */
[----:B-1----:R-:W-:-:S05]  /*10d30*/  @!P6 IMAD.WIDE R2, R9, 0x4, R4 ;  /* 0x000000040902e825 */ /* 0x002fca00078e0204 */
[----:B------:R-:W2:Y:S02]  /*10d40*/  @!P6 LDG.E R10, desc[UR8][R2.64] ;  /* 0x00000008020ae981 */ /* 0x000ea4000c1e1900 */
[----:B--2---:R-:W-:-:S05]  /*10d50*/  IMAD R11, R7, R10, RZ ;  /* 0x0000000a070b7224 */ /* 0x004fca00078e02ff */
[----:B------:R-:W0:Y:S02]  /*10d60*/  SHFL.UP PT, R4, R11, 0x1, RZ ;  /* 0x042000000b047989 */ /* 0x000e2400000e00ff */
[----:B0-----:R-:W-:-:S05]  /*10d70*/  SEL R4, R4, RZ, P1 ;  /* 0x000000ff04047207 */ /* 0x001fca0000800000 */
[----:B------:R-:W-:-:S05]  /*10d80*/  IMAD.IADD R4, R11, 0x1, R4 ;  /* 0x000000010b047824 */ /* 0x000fca00078e0204 */
        /* <DEDUP_REMOVED lines=12> */
[----:B------:R-:W0:Y:S02]  /*10e50*/  SHFL.IDX PT, R4, R2, 0x1f, 0x1f ;  /* 0x03e01f0002047f89 */ /* 0x000e2400000e0000 */
[----:B0-----:R-:W-:-:S04]  /*10e60*/  IMAD R11, R4, UR5, RZ ;  /* 0x00000005040b7c24 */ /* 0x001fc8000f8e02ff */
[----:B------:R-:W-:-:S05]  /*10e70*/  IMAD.IADD R8, R11, 0x1, R8 ;  /* 0x000000010b087824 */ /* 0x000fca00078e0208 */
[----:B------:R-:W-:-:S13]  /*10e80*/  ISETP.GT.AND P6, PT, R8, UR6, PT ;  /* 0x0000000608007c0c */ /* 0x000fda000bfc4270 */
[----:B------:R-:W-:Y:S05]  /*10e90*/  @!P6 BRA `(.L_x_235) ;  /* 0xfffffffc0064e947 */ /* 0x000fea000383ffff */
.L_x_233:
[----:B------:R-:W-:Y:S02]  /*10ea0*/  IMAD.IADD R11, R8, 0x1, -R11 ;  /* 0x00000001080b7824 */ /* 0x000fe400078e0a0b */
[----:B------:R-:W-:Y:S02]  /*10eb0*/  IMAD.MOV.U32 R14, RZ, RZ, RZ ;  /* 0x000000ffff0e7224 */ /* 0x000fe400078e00ff */
[----:B------:R-:W-:-:S05]  /*10ec0*/  IMAD R3, R2, UR5, R11 ;  /* 0x0000000502037c24 */ /* 0x000fca000f8e020b */
[----:B------:R-:W-:-:S13]  /*10ed0*/  ISETP.GT.AND P0, PT, R3, UR6, PT ;  /* 0x0000000603007c0c */ /* 0x000fda000bf04270 */
[----:B------:R-:W-:-:S04]  /*10ee0*/  VOTE.ANY R12, PT, !P0 ;  /* 0x00000000000c7806 */ /* 0x000fc800040e0100 */
[----:B------:R-:W0:Y:S01]  /*10ef0*/  POPC R4, R12 ;  /* 0x0000000c00047309 */ /* 0x000e220000000000 */
[----:B------:R-:W-:Y:S01]  /*10f00*/  ISETP.NE.AND P0, PT, R12, RZ, PT ;  /* 0x000000ff0c00720c */ /* 0x000fe20003f05270 */
[----:B0-----:R-:W0:Y:S04]  /*10f10*/  SHFL.IDX PT, R7, R7, R4, 0x1f ;  /* 0x00001f0407077589 */ /* 0x001e2800000e0000 */
[----:B------:R-:W1:Y:S01]  /*10f20*/  SHFL.IDX PT, R9, R10, R4, 0x1f ;  /* 0x00001f040a097589 */ /* 0x000e6200000e0000 */
[----:B0-----:R-:W-:-:S04]  /*10f30*/  IABS R5, R7 ;  /* 0x0000000700057213 */ /* 0x001fc80000000000 */
[----:B------:R-:W0:Y:S01]  /*10f40*/  I2F.RP R13, R5 ;  /* 0x00000005000d7306 */ /* 0x000e220000209400 */
[----:B-1----:R-:W-:-:S07]  /*10f50*/  IABS R8, R9 ;  /* 0x0000000900087213 */ /* 0x002fce0000000000 */
[----:B------:R-:W-:Y:S08]  /*10f60*/  I2F.RP R12, R8 ;  /* 0x00000008000c7306 */ /* 0x000ff00000209400 */
[----:B0-----:R-:W0:Y:S02]  /*10f70*/  MUFU.RCP R13, R13 ;  /* 0x0000000d000d7308 */ /* 0x001e240000001000 */
[----:B0-----:R-:W-:-:S06]  /*10f80*/  VIADD R3, R13, 0xffffffe ;  /* 0x0ffffffe0d037836 */ /* 0x001fcc0000000000 */
[----:B------:R-:W0:Y:S02]  /*10f90*/  F2I.FTZ.U32.TRUNC.NTZ R3, R3 ;  /* 0x0000000300037305 */ /* 0x000e24000021f000 */
[----:B0-----:R-:W-:Y:S01]  /*10fa0*/  IMAD.MOV R16, RZ, RZ, -R3 ;  /* 0x000000ffff107224 */ /* 0x001fe200078e0a03 */
[----:B------:R-:W-:Y:S06]  /*10fb0*/  @!P0 BRA `(.L_x_236) ;  /* 0x0000000000088947 */ /* 0x000fec0003800000 */
[----:B------:R-:W-:-:S05]  /*10fc0*/  VIADD R13, R4, 0xffffffff ;  /* 0xffffffff040d7836 */ /* 0x000fca0000000000 */
[----:B------:R0:W1:Y:S02]  /*10fd0*/  SHFL.IDX PT, R14, R2, R13, 0x1f ;  /* 0x00001f0d020e7589 */ /* 0x00006400000e0000 */
.L_x_236:
[----:B-1----:R-:W-:Y:S01]  /*10fe0*/  IMAD R10, R14, UR5, R11 ;  /* 0x000000050e0a7c24 */ /* 0x002fe2000f8e020b */
[----:B------:R-:W1:Y:S01]  /*10ff0*/  MUFU.RCP R12, R12 ;  /* 0x0000000c000c7308 */ /* 0x000e620000001000 */
[----:B------:R-:W-:Y:S02]  /*11000*/  IMAD R11, R16, R5, RZ ;  /* 0x00000005100b7224 */ /* 0x000fe400078e02ff */
[----:B0-----:R-:W-:Y:S01]  /*11010*/  IMAD.MOV.U32 R2, RZ, RZ, RZ ;  /* 0x000000ffff027224 */ /* 0x001fe200078e00ff */
[----:B------:R0:W-:Y:S03]  /*11020*/  STL [R1], R10 ;  /* 0x0000000a01007387 */ /* 0x0001e60000100800 */
[----:B------:R-:W-:Y:S01]  /*11030*/  IMAD.HI.U32 R2, R3, R11, R2 ;  /* 0x0000000b03027227 */ /* 0x000fe200078e0002 */
[----:B------:R-:W-:-:S05]  /*11040*/  IABS R11, R7 ;  /* 0x00000007000b7213 */ /* 0x000fca0000000000 */
[----:B------:R-:W-:Y:S01]  /*11050*/  IMAD.MOV R14, RZ, RZ, -R11 ;  /* 0x000000ffff0e7224 */ /* 0x000fe200078e0a0b */
[----:B0-----:R-:W-:-:S04]  /*11060*/  IADD3 R10, -R10, UR6, RZ ;  /* 0x000000060a0a7c10 */ /* 0x001fc8000fffe1ff */
[----:B------:R-:W-:-:S05]  /*11070*/  IABS R3, R10 ;  /* 0x0000000a00037213 */ /* 0x000fca0000000000 */
[----:B------:R-:W-:-:S04]  /*11080*/  IMAD.HI.U32 R11, R2, R3, RZ ;  /* 0x00000003020b7227 */ /* 0x000fc800078e00ff */
[----:B------:R-:W-:Y:S02]  /*11090*/  IMAD R2, R11, R14, R3 ;  /* 0x0000000e0b027224 */ /* 0x000fe400078e0203 */
[----:B-1----:R-:W-:-:S03]  /*110a0*/  VIADD R3, R12, 0xffffffe ;  /* 0x0ffffffe0c037836 */ /* 0x002fc60000000000 */
[----:B------:R-:W-:-:S03]  /*110b0*/  ISETP.GT.U32.AND P1, PT, R5, R2, PT ;  /* 0x000000020500720c */ /* 0x000fc60003f24070 */
[----:B------:R-:W0:Y:S10]  /*110c0*/  F2I.FTZ.U32.TRUNC.NTZ R3, R3 ;  /* 0x0000000300037305 */ /* 0x000e34000021f000 */
[----:B------:R-:W-:-:S02]  /*110d0*/  @!P1 IMAD.IADD R2, R2, 0x1, -R5 ;  /* 0x0000000102029824 */ /* 0x000fc400078e0a05 */
[----:B------:R-:W-:Y:S01]  /*110e0*/  @!P1 VIADD R11, R11, 0x1 ;  /* 0x000000010b0b9836 */ /* 0x000fe20000000000 */
[----:B------:R-:W-:Y:S02]  /*110f0*/  ISETP.NE.AND P1, PT, R7, RZ, PT ;  /* 0x000000ff0700720c */ /* 0x000fe40003f25270 */
[----:B------:R-:W-:Y:S01]  /*11100*/  ISETP.GE.U32.AND P0, PT, R2, R5, PT ;  /* 0x000000050200720c */ /* 0x000fe20003f06070 */
[----:B0-----:R-:W-:Y:S02]  /*11110*/  IMAD.MOV R5, RZ, RZ, -R3 ;  /* 0x000000ffff057224 */ /* 0x001fe400078e0a03 */
[----:B------:R-:W-:Y:S02]  /*11120*/  IMAD.MOV.U32 R2, RZ, RZ, RZ ;  /* 0x000000ffff027224 */ /* 0x000fe400078e00ff */
[----:B------:R-:W-:-:S04]  /*11130*/  IMAD R5, R5, R8, RZ ;  /* 0x0000000805057224 */ /* 0x000fc800078e02ff */
[----:B------:R-:W-:Y:S01]  /*11140*/  IMAD.HI.U32 R5, R3, R5, R2 ;  /* 0x0000000503057227 */ /* 0x000fe200078e0002 */
[----:B------:R-:W-:Y:S02]  /*11150*/  LOP3.LUT R2, R10, R7, RZ, 0x3c, !PT ;  /* 0x000000070a027212 */ /* 0x000fe400078e3cff */
[----:B------:R-:W-:Y:S01]  /*11160*/  IABS R3, R9 ;  /* 0x0000000900037213 */ /* 0x000fe20000000000 */
[----:B------:R-:W-:Y:S01]  /*11170*/  @P0 VIADD R11, R11, 0x1 ;  /* 0x000000010b0b0836 */ /* 0x000fe20000000000 */
[----:B------:R-:W-:-:S03]  /*11180*/  ISETP.GE.AND P2, PT, R2, RZ, PT ;  /* 0x000000ff0200720c */ /* 0x000fc60003f46270 */
[----:B------:R-:W-:-:S10]  /*11190*/  IMAD.MOV R3, RZ, RZ, -R3 ;  /* 0x000000ffff037224 */ /* 0x000fd400078e0a03 */
[----:B------:R-:W-:Y:S01]  /*111a0*/  @!P2 IMAD.MOV R11, RZ, RZ, -R11 ;  /* 0x000000ffff0ba224 */ /* 0x000fe200078e0a0b */
[----:B------:R-:W-:-:S04]  /*111b0*/  @!P1 LOP3.LUT R11, RZ, R7, RZ, 0x33, !PT ;  /* 0x00000007ff0b9212 */ /* 0x000fc800078e33ff */
[-C--:B------:R-:W-:Y:S01]  /*111c0*/  IABS R2, R11.reuse ;  /* 0x0000000b00027213 */ /* 0x080fe20000000000 */
[----:B------:R-:W-:-:S04]  /*111d0*/  IMAD R7, R7, R11, RZ ;  /* 0x0000000b07077224 */ /* 0x000fc800078e02ff */
[----:B------:R-:W-:-:S04]  /*111e0*/  IMAD.HI.U32 R5, R5, R2, RZ ;  /* 0x0000000205057227 */ /* 0x000fc800078e00ff */
[----:B------:R-:W-:Y:S01]  /*111f0*/  IMAD R3, R5, R3, R2 ;  /* 0x0000000305037224 */ /* 0x000fe200078e0202 */
[----:B------:R-:W-:-:S04]  /*11200*/  LOP3.LUT R2, R11, R9, RZ, 0x3c, !PT ;  /* 0x000000090b027212 */ /* 0x000fc800078e3cff */
[----:B------:R-:W-:Y:S02]  /*11210*/  ISETP.GT.U32.AND P1, PT, R8, R3, PT ;  /* 0x000000030800720c */ /* 0x000fe40003f24070 */
[----:B------:R-:W-:-:S11]  /*11220*/  ISETP.GE.AND P2, PT, R2, RZ, PT ;  /* 0x000000ff0200720c */ /* 0x000fd60003f46270 */
[----:B------:R-:W-:Y:S02]  /*11230*/  @!P1 IMAD.IADD R3, R3, 0x1, -R8 ;  /* 0x0000000103039824 */ /* 0x000fe400078e0a08 */
[----:B------:R-:W-:Y:S01]  /*11240*/  @!P1 VIADD R5, R5, 0x1 ;  /* 0x0000000105059836 */ /* 0x000fe20000000000 */
[----:B------:R-:W-:Y:S02]  /*11250*/  ISETP.NE.AND P1, PT, R9, RZ, PT ;  /* 0x000000ff0900720c */ /* 0x000fe40003f25270 */
[----:B------:R-:W-:-:S13]  /*11260*/  ISETP.GE.U32.AND P0, PT, R3, R8, PT ;  /* 0x000000080300720c */ /* 0x000fda0003f06070 */
[----:B------:R-:W-:-:S04]  /*11270*/  @P0 VIADD R5, R5, 0x1 ;  /* 0x0000000105050836 */ /* 0x000fc80000000000 */
[----:B------:R-:W-:Y:S01]  /*11280*/  @!P2 IMAD.MOV R5, RZ, RZ, -R5 ;  /* 0x000000ffff05a224 */ /* 0x000fe200078e0a05 */
[----:B------:R-:W-:-:S05]  /*11290*/  @!P1 LOP3.LUT R5, RZ, R9, RZ, 0x33, !PT ;  /* 0x00000009ff059212 */ /* 0x000fca00078e33ff */
[----:B------:R-:W-:-:S04]  /*112a0*/  IMAD.MOV R2, RZ, RZ, -R5 ;  /* 0x000000ffff027224 */ /* 0x000fc800078e0a05 */
[C---:B------:R-:W-:Y:S02]  /*112b0*/  IMAD R11, R9.reuse, R2, R11 ;  /* 0x00000002090b7224 */ /* 0x040fe400078e020b */
[----:B------:R-:W-:Y:S02]  /*112c0*/  IMAD R2, R9, 0x1000000, R5 ;  /* 0x0100000009027824 */ /* 0x000fe400078e0205 */
[----:B------:R-:W-:Y:S02]  /*112d0*/  IMAD.IADD R5, R10, 0x1, -R7 ;  /* 0x000000010a057824 */ /* 0x000fe400078e0a07 */
[----:B------:R-:W-:Y:S02]  /*112e0*/  IMAD R3, R11, 0x10000, R2 ;  /* 0x000100000b037824 */ /* 0x000fe400078e0202 */
[----:B------:R-:W-:Y:S01]  /*112f0*/  VIADD R2, R4, UR4 ;  /* 0x0000000404027c36 */ /* 0x000fe20008000000 */
[----:B------:R1:W-:Y:S04]  /*11300*/  STL [R1+0x4], R5 ;  /* 0x0000040501007387 */ /* 0x0003e80000100800 */
[----:B------:R1:W-:Y:S04]  /*11310*/  STL [R1+0xc], R2 ;  /* 0x00000c0201007387 */ /* 0x0003e80000100800 */
[----:B------:R1:W-:Y:S01]  /*11320*/  STL [R1+0x8], R3 ;  /* 0x0000080301007387 */ /* 0x0003e20000100800 */
[----:B------:R-:W-:Y:S05]  /*11330*/  BRA `(.L_x_237) ;  /* 0x0000000000107947 */ /* 0x000fea0003800000 */
.L_x_234:
[----:B------:R-:W-:Y:S01]  /*11340*/  IMAD.U32 R2, RZ, RZ, UR6 ;  /* 0x00000006ff027e24 */ /* 0x000fe2000f8e00ff */
[----:B------:R0:W-:Y:S04]  /*11350*/  STL [R1+0x4], RZ ;  /* 0x000004ff01007387 */ /* 0x0001e80000100800 */
[----:B------:R0:W-:Y:S04]  /*11360*/  STL [R1+0x8], RZ ;  /* 0x000008ff01007387 */ /* 0x0001e80000100800 */
[----:B------:R0:W-:Y:S02]  /*11370*/  STL [R1], R2 ;  /* 0x0000000201007387 */ /* 0x0001e40000100800 */
.L_x_237:
[----:B------:R-:W2:Y:S04]  /*11380*/  LDL R8, [R1] ;  /* 0x0000000001087983 */ /* 0x000ea80000100800 */
[----:B------:R-:W2:Y:S04]  /*11390*/  LDL R9, [R1+0x4] ;  /* 0x0000040001097983 */ /* 0x000ea80000100800 */
[----:B------:R-:W2:Y:S04]  /*113a0*/  LDL R10, [R1+0x8] ;  /* 0x00000800010a7983 */ /* 0x000ea80000100800 */
[----:B------:R-:W2:Y:S01]  /*113b0*/  LDL R11, [R1+0xc] ;  /* 0x00000c00010b7983 */ /* 0x000ea20000100800 */
[----:B------:R-:W-:-:S13]  /*113c0*/  ISETP.NE.AND P0, PT, R0, RZ, PT ;  /* 0x000000ff0000720c */ /* 0x000fda0003f05270 */
[----:B-1----:R-:W1:Y:S01]  /*113d0*/  @!P0 S2R R3, SR_CgaCtaId ;  /* 0x0000000000038919 */ /* 0x002e620000008800 */
[----:B------:R-:W-:-:S04]  /*113e0*/  @!P0 MOV R0, 0x400 ;  /* 0x0000040000008802 */ /* 0x000fc80000000f00 */
[----:B-1----:R-:W-:-:S05]  /*113f0*/  @!P0 LEA R0, R3, R0, 0x18 ;  /* 0x0000000003008211 */ /* 0x002fca00078ec0ff */
[----:B--2---:R1:W-:Y:S01]  /*11400*/  @!P0 STS.128 [R0+0x388d0], R8 ;  /* 0x0388d00800008388 */ /* 0x0043e20000000c00 */
[----:B------:R-:W-:Y:S06]  /*11410*/  BAR.ARV 0x5, 0x180 ;  /* 0x0146000000007b1d */ /* 0x000fec0000002000 */
.L_x_232:
[----:B01----:R-:W3:Y:S01]  /*11420*/  LDL R0, [R1+0xc] ;  /* 0x00000c0001007983 */ /* 0x003ee20000100800 */
[----:B------:R-:W-:Y:S01]  /*11430*/  ULDC UR4, c[0x0][0xc3c] ;  /* 0x00030f0000047ab9 */ /* 0x000fe20000000800 */
[----:B------:R-:W-:Y:S02]  /*11440*/  IMAD.MOV.U32 R19, RZ, RZ, RZ ;  /* 0x000000ffff137224 */ /* 0x000fe400078e00ff */
[----:B------:R0:W-:Y:S01]  /*11450*/  STL [R1+0x48], RZ ;  /* 0x000048ff01007387 */ /* 0x0001e20000100800 */
[----:B---3--:R-:W-:Y:S01]  /*11460*/  ISETP.GE.AND P0, PT, R0, UR4, PT ;  /* 0x0000000400007c0c */ /* 0x008fe2000bf06270 */
[----:B------:R-:W-:-:S05]  /*11470*/  IMAD.MOV.U32 R0, RZ, RZ, 0x1 ;  /* 0x00000001ff007424 */ /* 0x000fca00078e00ff */
[----:B------:R0:W-:Y:S07]  /*11480*/  STL [R1+0x14], R0 ;  /* 0x0000140001007387 */ /* 0x0001ee0000100800 */
[----:B------:R-:W-:Y:S05]  /*11490*/  @P0 BRA `(.L_x_238) ;  /* 0x0000006400100947 */ /* 0x000fea0003800000 */
[----:B------:R-:W1:Y:S01]  /*114a0*/  S2UR UR5, SR_CgaCtaId ;  /* 0x00000000000579c3 */ /* 0x000e620000008800 */
[C---:B0-----:R-:W-:Y:S01]  /*114b0*/  IMAD.SHL.U32 R0, R6.reuse, 0x8, RZ ;  /* 0x0000000806007824 */ /* 0x041fe200078e00ff */
[----:B------:R-:W-:Y:S01]  /*114c0*/  LOP3.LUT R4, R6, 0x7f, RZ, 0xc0, !PT ;  /* 0x0000007f06047812 */ /* 0x000fe200078ec0ff */
[----:B------:R-:W-:Y:S01]  /*114d0*/  UMOV UR4, 0x400 ;  /* 0x0000040000047882 */ /* 0x000fe20000000000 */
[----:B------:R-:W-:Y:S01]  /*114e0*/  BSSY B8, `(.L_x_238) ;  /* 0x000063f000087945 */ /* 0x000fe20003800000 */
[----:B------:R-:W-:Y:S01]  /*114f0*/  IMAD.MOV.U32 R19, RZ, RZ, RZ ;  /* 0x000000ffff137224 */ /* 0x000fe200078e00ff */
[----:B------:R-:W-:Y:S01]  /*11500*/  LOP3.LUT R3, R0, 0x1f8, RZ, 0xc0, !PT ;  /* 0x000001f800037812 */ /* 0x000fe200078ec0ff */
[----:B------:R-:W-:Y:S01]  /*11510*/  IMAD.SHL.U32 R2, R4, 0x8, RZ ;  /* 0x0000000804027824 */ /* 0x000fe200078e00ff */
[----:B------:R-:W-:Y:S01]  /*11520*/  LOP3.LUT R0, R0, 0x38, RZ, 0xc0, !PT ;  /* 0x0000003800007812 */ /* 0x000fe200078ec0ff */
[----:B------:R-:W-:Y:S01]  /*11530*/  ULDC UR38, c[0x0][0xc] ;  /* 0x0000030000267ab9 */ /* 0x000fe20000000800 */
[----:B------:R-:W-:Y:S01]  /*11540*/  LOP3.LUT R3, R3, 0x38, R6, 0x78, !PT ;  /* 0x0000003803037812 */ /* 0x000fe200078e7806 */
[----:B------:R-:W-:Y:S01]  /*11550*/  IMAD.SHL.U32 R6, R6, 0x10, RZ ;  /* 0x0000001006067824 */ /* 0x000fe200078e00ff */
[----:B------:R-:W-:-:S02]  /*11560*/  ULDC.64 UR36, c[0x0][0x198] ;  /* 0x0000660000247ab9 */ /* 0x000fc40000000a00 */
[----:B------:R-:W-:Y:S02]  /*11570*/  LOP3.LUT R3, R3, 0x200, R2, 0xf8, !PT ;  /* 0x0000020003037812 */ /* 0x000fe400078ef802 */
[----:B------:R-:W-:-:S04]  /*11580*/  SHF.R.U32.HI R2, RZ, 0x3, R4 ;  /* 0x00000003ff027819 */ /* 0x000fc80000011604 */
[----:B------:R-:W-:Y:S01]  /*11590*/  LOP3.LUT R4, R2, 0x70, R6, 0xf8, !PT ;  /* 0x0000007002047812 */ /* 0x000fe200078ef806 */
[----:B------:R-:W-:Y:S01]  /*115a0*/  IMAD.MOV.U32 R2, RZ, RZ, 0x1 ;  /* 0x00000001ff027424 */ /* 0x000fe200078e00ff */
[----:B-1----:R-:W-:-:S06]  /*115b0*/  ULEA UR4, UR5, UR4, 0x18 ;  /* 0x0000000405047291 */ /* 0x002fcc000f8ec03f */
[----:B------:R-:W-:-:S04]  /*115c0*/  IMAD.U32 R18, RZ, RZ, UR4 ;  /* 0x00000004ff127e24 */ /* 0x000fc8000f8e00ff */
[----:B------:R-:W-:-:S05]  /*115d0*/  IMAD R3, R3, 0x2, R18 ;  /* 0x0000000203037824 */ /* 0x000fca00078e0212 */
[----:B------:R0:W-:Y:S04]  /*115e0*/  STL [R1+0x24], R3 ;  /* 0x0000240301007387 */ /* 0x0001e80000100800 */
[----:B------:R1:W-:Y:S04]  /*115f0*/  STL [R1+0x14], R2 ;  /* 0x0000140201007387 */ /* 0x0003e80000100800 */
[----:B------:R3:W-:Y:S01]  /*11600*/  STL [R1+0x48], RZ ;  /* 0x000048ff01007387 */ /* 0x0007e20000100800 */
[C---:B0-----:R-:W-:Y:S02]  /*11610*/  LOP3.LUT R3, R0.reuse, 0x40, RZ, 0xfc, !PT ;  /* 0x0000004000037812 */ /* 0x041fe400078efcff */
[----:B-1----:R-:W-:-:S02]  /*11620*/  LOP3.LUT R2, R0, 0x80, RZ, 0xfc, !PT ;  /* 0x0000008000027812 */ /* 0x002fc400078efcff */
[----:B---3--:R-:W-:-:S07]  /*11630*/  LOP3.LUT R0, R0, 0xc0, RZ, 0xfc, !PT ;  /* 0x000000c000007812 */ /* 0x008fce00078efcff */
.L_x_351:
[----:B------:R-:W3:Y:S01]  /*11640*/  LDL R0, [R1+0xc] ;  /* 0x00000c0001007983 */ /* 0x000ee20000100800 */
[----:B------:R-:W3:Y:S01]  /*11650*/  LDC.64 R2, c[0x0][0xc88] ;  /* 0x00032200ff027b82 */ /* 0x000ee20000000a00 */
[----:B------:R-:W-:Y:S01]  /*11660*/  ULDC.64 UR4, c[0x0][0x208] ;  /* 0x0000820000047ab9 */ /* 0x000fe20000000a00 */
[----:B---3--:R-:W-:-:S05]  /*11670*/  IMAD.WIDE R2, R0, 0x4, R2 ;  /* 0x0000000400027825 */ /* 0x008fca00078e0202 */
[----:B--2---:R-:W2:Y:S01]  /*11680*/  LDG.E R10, desc[UR4][R2.64] ;  /* 0x00000004020a7981 */ /* 0x004ea2000c1e1900 */
[----:B------:R-:W-:Y:S05]  /*11690*/  YIELD ;  /* 0x0000000000007946 */ /* 0x000fea0003800000 */
[----:B------:R-:W-:Y:S01]  /*116a0*/  ULDC.64 UR4, c[0x0][0xa28] ;  /* 0x00028a0000047ab9 */ /* 0x000fe20000000a00 */
[----:B------:R-:W-:Y:S01]  /*116b0*/  IMAD.MOV.U32 R0, RZ, RZ, RZ ;  /* 0x000000ffff007224 */ /* 0x000fe200078e00ff */
[----:B------:R-:W-:Y:S01]  /*116c0*/  ISETP.NE.U32.AND P0, PT, RZ, UR4, PT ;  /* 0x00000004ff007c0c */ /* 0x000fe2000bf05070 */
[----:B------:R-:W-:Y:S01]  /*116d0*/  ULDC.64 UR10, c[0x0][0x208] ;  /* 0x00008200000a7ab9 */ /* 0x000fe20000000a00 */
[----:B-1----:R-:W-:Y:S01]  /*116e0*/  IMAD.MOV.U32 R6, RZ, RZ, RZ ;  /* 0x000000ffff067224 */ /* 0x002fe200078e00ff */
[----:B------:R-:W-:Y:S01]  /*116f0*/  ULDC.64 UR6, c[0x0][0xa18] ;  /* 0x0002860000067ab9 */ /* 0x000fe20000000a00 */
[----:B------:R-:W-:Y:S01]  /*11700*/  ISETP.NE.AND.EX P0, PT, RZ, UR5, PT, P0 ;  /* 0x00000005ff007c0c */ /* 0x000fe2000bf05300 */
[----:B------:R-:W-:Y:S01]  /*11710*/  ULDC.64 UR8, c[0x0][0xa08] ;  /* 0x0002820000087ab9 */ /* 0x000fe20000000a00 */
[----:B--2---:R-:W-:Y:S01]  /*11720*/  SHF.R.S32.HI R4, RZ, 0x1f, R10 ;  /* 0x0000001fff047819 */ /* 0x004fe2000001140a */
[----:B------:R-:W-:-:S10]  /*11730*/  IMAD.SHL.U32 R17, R10, 0x4, RZ ;  /* 0x000000040a117824 */ /* 0x000fd400078e00ff */
[C---:B------:R-:W-:Y:S01]  /*11740*/  @P0 LEA R2, P1, R10.reuse, UR4, 0x2 ;  /* 0x000000040a020c11 */ /* 0x040fe2000f8210ff */
[----:B------:R-:W-:Y:S03]  /*11750*/  STL [R1+0x2c], R10 ;  /* 0x00002c0a01007387 */ /* 0x000fe60000100800 */
[C-C-:B------:R-:W-:Y:S01]  /*11760*/  @P0 LEA.HI.X R3, R10.reuse, UR5, R4.reuse, 0x2, P1 ;  /* 0x000000050a030c11 */ /* 0x140fe200088f1404 */
[----:B------:R-:W-:Y:S01]  /*11770*/  ULDC.64 UR4, c[0x0][0xa00] ;  /* 0x0002800000047ab9 */ /* 0x000fe20000000a00 */
[----:B------:R-:W-:Y:S01]  /*11780*/  SHF.L.U64.HI R9, R10, 0x2, R4 ;  /* 0x000000020a097819 */ /* 0x000fe20000010204 */
[----:B0-----:R0:W-:Y:S01]  /*11790*/  STL [R1+0x3c], R4 ;  /* 0x00003c0401007387 */ /* 0x0011e20000100800 */
[----:B------:R-:W-:-:S03]  /*117a0*/  ISETP.NE.U32.AND P1, PT, RZ, UR4, PT ;  /* 0x00000004ff007c0c */ /* 0x000fc6000bf25070 */
[----:B------:R1:W5:Y:S01]  /*117b0*/  @P0 LDG.E R0, desc[UR10][R2.64] ;  /* 0x0000000a02000981 */ /* 0x000362000c1e1900 */
[----:B------:R-:W-:Y:S01]  /*117c0*/  ISETP.NE.AND.EX P1, PT, RZ, UR5, PT, P1 ;  /* 0x00000005ff007c0c */ /* 0x000fe2000bf25310 */
[----:B------:R-:W-:Y:S01]  /*117d0*/  IMAD.MOV.U32 R8, RZ, RZ, RZ ;  /* 0x000000ffff087224 */ /* 0x000fe200078e00ff */
[----:B------:R-:W-:Y:S01]  /*117e0*/  ISETP.NE.U32.AND P2, PT, RZ, UR6, PT ;  /* 0x00000006ff007c0c */ /* 0x000fe2000bf45070 */
[----:B------:R-:W-:Y:S01]  /*117f0*/  STL [R1+0x1c], R9 ;  /* 0x00001c0901007387 */ /* 0x000fe20000100800 */
[----:B------:R-:W-:Y:S02]  /*11800*/  ISETP.NE.U32.AND P0, PT, RZ, UR8, PT ;  /* 0x00000008ff007c0c */ /* 0x000fe4000bf05070 */
[C---:B0-----:R-:W-:Y:S02]  /*11810*/  IADD3 R4, P4, R17.reuse, UR8, RZ ;  /* 0x0000000811047c10 */ /* 0x041fe4000ff9e0ff */
[----:B-1----:R-:W-:Y:S02]  /*11820*/  IADD3 R2, P3, R17, UR4, RZ ;  /* 0x0000000411027c10 */ /* 0x002fe4000ff7e0ff */
[----:B------:R-:W-:-:S02]  /*11830*/  ISETP.NE.AND.EX P2, PT, RZ, UR7, PT, P2 ;  /* 0x00000007ff007c0c */ /* 0x000fc4000bf45320 */
[C---:B------:R-:W-:Y:S02]  /*11840*/  IADD3.X R3, R9.reuse, UR5, RZ, P3, !PT ;  /* 0x0000000509037c10 */ /* 0x040fe40009ffe4ff */
[----:B------:R-:W-:Y:S02]  /*11850*/  ISETP.NE.AND.EX P0, PT, RZ, UR9, PT, P0 ;  /* 0x00000009ff007c0c */ /* 0x000fe4000bf05300 */
[----:B------:R-:W-:Y:S01]  /*11860*/  IADD3.X R5, R9, UR9, RZ, P4, !PT ;  /* 0x0000000909057c10 */ /* 0x000fe2000a7fe4ff */
[----:B------:R-:W2:Y:S01]  /*11870*/  @P1 LDG.E R6, desc[UR10][R2.64] ;  /* 0x0000000a02061981 */ /* 0x000ea2000c1e1900 */
[----:B------:R-:W-:Y:S02]  /*11880*/  ULDC UR4, c[0x0][0x288] ;  /* 0x0000a20000047ab9 */ /* 0x000fe40000000800 */
[----:B------:R-:W-:Y:S01]  /*11890*/  IMAD.U32 R11, RZ, RZ, UR4 ;  /* 0x00000004ff0b7e24 */ /* 0x000fe2000f8e00ff */
[----:B------:R-:W-:-:S06]  /*118a0*/  ULDC.64 UR4, c[0x0][0x418] ;  /* 0x0001060000047ab9 */ /* 0x000fcc0000000a00 */
[----:B------:R-:W5:Y:S04]  /*118b0*/  @P0 LDG.E R8, desc[UR10][R4.64] ;  /* 0x0000000a04080981 */ /* 0x000f68000c1e1900 */
[----:B--2---:R0:W-:Y:S02]  /*118c0*/  STL [R1+0x30], R6 ;  /* 0x0000300601007387 */ /* 0x0041e40000100800 */
[----:B0-----:R-:W-:-:S04]  /*118d0*/  @P2 IADD3 R6, P3, R17, UR6, RZ ;  /* 0x0000000611062c10 */ /* 0x001fc8000ff7e0ff */
[----:B------:R-:W-:-:S05]  /*118e0*/  @P2 IADD3.X R7, R9, UR7, RZ, P3, !PT ;  /* 0x0000000709072c10 */ /* 0x000fca0009ffe4ff */
[----:B------:R0:W2:Y:S01]  /*118f0*/  @P2 LDG.E R11, desc[UR10][R6.64] ;  /* 0x0000000a060b2981 */ /* 0x0000a2000c1e1900 */
[----:B------:R-:W-:-:S03]  /*11900*/  UISETP.NE.U32.AND UP0, UPT, UR4, URZ, UPT ;  /* 0x0000003f0400728c */ /* 0x000fc6000bf05070 */
[----:B------:R-:W-:Y:S01]  /*11910*/  ULDC UR4, c[0x0][0x424] ;  /* 0x0001090000047ab9 */ /* 0x000fe20000000800 */
[----:B------:R-:W-:-:S03]  /*11920*/  UISETP.NE.AND.EX UP0, UPT, UR5, URZ, UPT, UP0 ;  /* 0x0000003f0500728c */ /* 0x000fc6000bf05300 */
[----:B------:R-:W-:Y:S01]  /*11930*/  ULDC UR5, c[0x0][0x2f0] ;  /* 0x0000bc0000057ab9 */ /* 0x000fe20000000800 */
[----:B------:R-:W-:-:S04]  /*11940*/  USEL UR4, UR4, 0x1, UP0 ;  /* 0x0000000104047887 */ /* 0x000fc80008000000 */
[----:B------:R-:W-:-:S06]  /*11950*/  UIMAD UR4, UR4, UR5, URZ ;  /* 0x00000005040472a4 */ /* 0x000fcc000f8e023f */
[----:B0-----:R-:W-:Y:S01]  /*11960*/  IMAD.U32 R6, RZ, RZ, UR4 ;  /* 0x00000004ff067e24 */ /* 0x001fe2000f8e00ff */
[----:B--2---:R0:W-:Y:S01]  /*11970*/  STL [R1+0x40], R11 ;  /* 0x0000400b01007387 */ /* 0x0041e20000100800 */
[----:B------:R-:W-:Y:S05]  /*11980*/  @P2 BRA `(.L_x_239) ;  /* 0x0000000000182947 */ /* 0x000fea0003800000 */
[----:B------:R-:W-:Y:S05]  /*11990*/  @!P1 BRA `(.L_x_239) ;  /* 0x0000000000149947 */ /* 0x000fea0003800000 */
[----:B------:R-:W-:Y:S02]  /*119a0*/  ULDC.64 UR4, c[0x0][0x208] ;  /* 0x0000820000047ab9 */ /* 0x000fe40000000a00 */
[----:B------:R-:W2:Y:S04]  /*119b0*/  LDG.E R7, desc[UR4][R2.64] ;  /* 0x0000000402077981 */ /* 0x000ea8000c1e1900 */
[----:B------:R-:W2:Y:S02]  /*119c0*/  LDG.E R2, desc[UR4][R2.64+0x4] ;  /* 0x0000040402027981 */ /* 0x000ea4000c1e1900 */
[----:B--2---:R-:W-:-:S05]  /*119d0*/  IMAD.IADD R2, R2, 0x1, -R7 ;  /* 0x0000000102027824 */ /* 0x004fca00078e0a07 */
[----:B------:R1:W-:Y:S02]  /*119e0*/  STL [R1+0x40], R2 ;  /* 0x0000400201007387 */ /* 0x0003e40000100800 */
.L_x_239:
[----:B------:R-:W1:Y:S01]  /*119f0*/  LDL.LU R7, [R1+0x8] ;  /* 0x0000080001077983 */ /* 0x000e620000300800 */
[----:B------:R-:W-:Y:S02]  /*11a00*/  ULDC.64 UR4, c[0x0][0xa20] ;  /* 0x0002880000047ab9 */ /* 0x000fe40000000a00 */
[----:B------:R-:W-:-:S04]  /*11a10*/  ISETP.NE.U32.AND P1, PT, RZ, UR4, PT ;  /* 0x00000004ff007c0c */ /* 0x000fc8000bf25070 */
[----:B------:R-:W-:Y:S02]  /*11a20*/  ISETP.NE.AND.EX P1, PT, RZ, UR5, PT, P1 ;  /* 0x00000005ff007c0c */ /* 0x000fe4000bf25310 */
[C---:B-1----:R-:W-:Y:S02]  /*11a30*/  LOP3.LUT R2, R7.reuse, 0xff000000, RZ, 0xc0, !PT ;  /* 0xff00000007027812 */ /* 0x042fe400078ec0ff */
[C---:B------:R-:W-:Y:S02]  /*11a40*/  LOP3.LUT R3, R7.reuse, 0xff0000, RZ, 0xc0, !PT ;  /* 0x00ff000007037812 */ /* 0x040fe400078ec0ff */
[----:B------:R-:W-:Y:S02]  /*11a50*/  SHF.R.U32.HI R2, RZ, 0x8, R2 ;  /* 0x00000008ff027819 */ /* 0x000fe40000011602 */
[----:B------:R-:W-:Y:S01]  /*11a60*/  LOP3.LUT R16, R7, 0xffff, RZ, 0xc0, !PT ;  /* 0x0000ffff07107812 */ /* 0x000fe200078ec0ff */
[----:B-----5:R-:W-:Y:S01]  /*11a70*/  IMAD.IADD R7, R8, 0x1, R0 ;  /* 0x0000000108077824 */ /* 0x020fe200078e0200 */
[----:B------:R-:W-:Y:S01]  /*11a80*/  LEA.HI R2, R3, R2, RZ, 0x10 ;  /* 0x0000000203027211 */ /* 0x000fe200078f80ff */
[----:B------:R-:W-:-:S05]  /*11a90*/  IMAD.MOV.U32 R3, RZ, RZ, R10 ;  /* 0x000000ffff037224 */ /* 0x000fca00078e000a */
[----:B------:R1:W-:Y:S04]  /*11aa0*/  STL [R1+0x10], R3 ;  /* 0x0000100301007387 */ /* 0x0003e80000100800 */
[----:B------:R1:W-:Y:S01]  /*11ab0*/  STL [R1+0x18], R7 ;  /* 0x0000180701007387 */ /* 0x0003e20000100800 */
[----:B------:R-:W-:Y:S05]  /*11ac0*/  @!P1 BRA `(.L_x_240) ;  /* 0x0000000000149947 */ /* 0x000fea0003800000 */
[----:B------:R-:W-:Y:S01]  /*11ad0*/  IADD3 R6, P0, R17, UR4, RZ ;  /* 0x0000000411067c10 */ /* 0x000fe2000ff1e0ff */
[----:B------:R-:W-:-:S03]  /*11ae0*/  ULDC.64 UR6, c[0x0][0x208] ;  /* 0x0000820000067ab9 */ /* 0x000fc60000000a00 */
[----:B-1----:R-:W-:-:S05]  /*11af0*/  IADD3.X R7, R9, UR5, RZ, P0, !PT ;  /* 0x0000000509077c10 */ /* 0x002fca00087fe4ff */
[----:B------:R2:W5:Y:S01]  /*11b00*/  LDG.E R6, desc[UR6][R6.64] ;  /* 0x0000000606067981 */ /* 0x000562000c1e1900 */
[----:B------:R-:W-:Y:S05]  /*11b10*/  BRA `(.L_x_241) ;  /* 0x0000000000147947 */ /* 0x000fea0003800000 */
.L_x_240:
[----:B------:R-:W-:Y:S05]  /*11b20*/  @!P0 BRA `(.L_x_241) ;  /* 0x0000000000108947 */ /* 0x000fea0003800000 */
[----:B------:R-:W-:Y:S02]  /*11b30*/  ULDC.64 UR4, c[0x0][0x208] ;  /* 0x0000820000047ab9 */ /* 0x000fe40000000a00 */
[----:B------:R-:W2:Y:S04]  /*11b40*/  LDG.E R6, desc[UR4][R4.64] ;  /* 0x0000000404067981 */ /* 0x000ea8000c1e1900 */
[----:B------:R-:W2:Y:S02]  /*11b50*/  LDG.E R4, desc[UR4][R4.64+0x4] ;  /* 0x0000040404047981 */ /* 0x000ea4000c1e1900 */
[----:B--2---:R-:W-:-:S07]  /*11b60*/  IMAD.IADD R6, R4, 0x1, -R6 ;  /* 0x0000000104067824 */ /* 0x004fce00078e0a06 */
.L_x_241:
[----:B-----5:R-:W-:Y:S01]  /*11b70*/  IMAD.IADD R6, R6, 0x1, -R0 ;  /* 0x0000000106067824 */ /* 0x020fe200078e0a00 */
[----:B------:R-:W-:Y:S01]  /*11b80*/  LOP3.LUT R9, R2, 0xff, RZ, 0xc0, !PT ;  /* 0x000000ff02097812 */ /* 0x000fe200078ec0ff */
[----:B------:R-:W-:Y:S01]  /*11b90*/  IMAD.MOV.U32 R4, RZ, RZ, RZ ;  /* 0x000000ffff047224 */ /* 0x000fe200078e00ff */
[----:B------:R-:W-:Y:S01]  /*11ba0*/  BSSY B0, `(.L_x_242) ;  /* 0x000002a000007945 */ /* 0x000fe20003800000 */
[C---:B------:R-:W-:Y:S01]  /*11bb0*/  VIADD R0, R6.reuse, 0x4f ;  /* 0x0000004f06007836 */ /* 0x040fe20000000000 */
[----:B------:R-:W-:Y:S01]  /*11bc0*/  ISETP.GE.AND P0, PT, R6, 0x1, PT ;  /* 0x000000010600780c */ /* 0x000fe20003f06270 */
[----:B------:R-:W-:Y:S01]  /*11bd0*/  IMAD.MOV.U32 R10, RZ, RZ, R4 ;  /* 0x000000ffff0a7224 */ /* 0x000fe200078e0004 */
[----:B------:R3:W-:Y:S01]  /*11be0*/  STL [R1+0x34], R4 ;  /* 0x0000340401007387 */ /* 0x0007e20000100800 */
[----:B------:R-:W-:-:S05]  /*11bf0*/  IMAD.HI R0, R0, 0x66666667, RZ ;  /* 0x6666666700007827 */ /* 0x000fca00078e02ff */
[----:B-1----:R-:W-:-:S04]  /*11c00*/  SHF.R.U32.HI R3, RZ, 0x1f, R0 ;  /* 0x0000001fff037819 */ /* 0x002fc80000011600 */
[----:B------:R-:W-:-:S05]  /*11c10*/  LEA.HI.SX32 R8, R0, R3, 0x1b ;  /* 0x0000000300087211 */ /* 0x000fca00078fdaff */
[----:B------:R3:W-:Y:S04]  /*11c20*/  STL [R1+0x44], R8 ;  /* 0x0000440801007387 */ /* 0x0007e80000100800 */
[----:B------:R3:W-:Y:S01]  /*11c30*/  STL [R1+0x58], R9 ;  /* 0x0000580901007387 */ /* 0x0007e20000100800 */
[----:B------:R-:W-:Y:S05]  /*11c40*/  @!P0 BRA `(.L_x_243) ;  /* 0x00000000007c8947 */ /* 0x000fea0003800000 */
[----:B------:R-:W-:-:S04]  /*11c50*/  SHF.R.U32.HI R0, RZ, 0x10, R2 ;  /* 0x00000010ff007819 */ /* 0x000fc80000011602 */
[----:B------:R-:W-:-:S13]  /*11c60*/  ISETP.NE.AND P0, PT, R0, RZ, PT ;  /* 0x000000ff0000720c */ /* 0x000fda0003f05270 */
[----:B------:R-:W3:Y:S02]  /*11c70*/  @!P0 LDC R0, c[0x0][0x9f0] ;  /* 0x00027c00ff008b82 */ /* 0x000ee40000000800 */
[----:B---3--:R-:W-:-:S04]  /*11c80*/  IABS R4, R0 ;  /* 0x0000000000047213 */ /* 0x008fc80000000000 */
[----:B------:R-:W1:Y:S08]  /*11c90*/  I2F.RP R2, R4 ;  /* 0x0000000400027306 */ /* 0x000e700000209400 */
[----:B-1----:R-:W1:Y:S02]  /*11ca0*/  MUFU.RCP R2, R2 ;  /* 0x0000000200027308 */ /* 0x002e640000001000 */
[----:B-1----:R-:W-:-:S06]  /*11cb0*/  VIADD R2, R2, 0xffffffe ;  /* 0x0ffffffe02027836 */ /* 0x002fcc0000000000 */
[----:B------:R-:W1:Y:S02]  /*11cc0*/  F2I.FTZ.U32.TRUNC.NTZ R3, R2 ;  /* 0x0000000200037305 */ /* 0x000e64000021f000 */
[----:B-1----:R-:W-:-:S04]  /*11cd0*/  IMAD.MOV R2, RZ, RZ, -R3 ;  /* 0x000000ffff027224 */ /* 0x002fc800078e0a03 */
[----:B------:R-:W-:Y:S02]  /*11ce0*/  IMAD R5, R2, R4, RZ ;  /* 0x0000000402057224 */ /* 0x000fe400078e02ff */
[----:B------:R-:W-:-:S04]  /*11cf0*/  IMAD.MOV.U32 R2, RZ, RZ, RZ ;  /* 0x000000ffff027224 */ /* 0x000fc800078e00ff */
[----:B--2---:R-:W-:Y:S01]  /*11d00*/  IMAD.HI.U32 R7, R3, R5, R2 ;  /* 0x0000000503077227 */ /* 0x004fe200078e0002 */
[----:B------:R-:W-:Y:S02]  /*11d10*/  IABS R2, R0 ;  /* 0x0000000000027213 */ /* 0x000fe40000000000 */
[----:B------:R-:W-:-:S03]  /*11d20*/  IADD3 R5, R0, -0x1, R8 ;  /* 0xffffffff00057810 */ /* 0x000fc60007ffe008 */
[----:B------:R-:W-:Y:S01]  /*11d30*/  IMAD.MOV R2, RZ, RZ, -R2 ;  /* 0x000000ffff027224 */ /* 0x000fe200078e0a02 */
[----:B------:R-:W-:Y:S02]  /*11d40*/  IABS R3, R5 ;  /* 0x0000000500037213 */ /* 0x000fe40000000000 */
[----:B------:R-:W-:Y:S01]  /*11d50*/  LOP3.LUT R5, R5, R0, RZ, 0x3c, !PT ;  /* 0x0000000005057212 */ /* 0x000fe200078e3cff */
[----:B------:R-:W-:Y:S02]  /*11d60*/  IMAD.MOV.U32 R6, RZ, RZ, R2 ;  /* 0x000000ffff067224 */ /* 0x000fe400078e0002 */
[----:B------:R-:W-:Y:S01]  /*11d70*/  IMAD.HI.U32 R2, R7, R3, RZ ;  /* 0x0000000307027227 */ /* 0x000fe200078e00ff */
[----:B------:R-:W-:-:S03]  /*11d80*/  ISETP.GE.AND P2, PT, R5, RZ, PT ;  /* 0x000000ff0500720c */ /* 0x000fc60003f46270 */
[----:B------:R-:W-:-:S05]  /*11d90*/  IMAD R3, R2, R6, R3 ;  /* 0x0000000602037224 */ /* 0x000fca00078e0203 */
[----:B------:R-:W-:-:S13]  /*11da0*/  ISETP.GT.U32.AND P1, PT, R4, R3, PT ;  /* 0x000000030400720c */ /* 0x000fda0003f24070 */
[----:B------:R-:W-:Y:S02]  /*11db0*/  @!P1 IMAD.IADD R3, R3, 0x1, -R4 ;  /* 0x0000000103039824 */ /* 0x000fe400078e0a04 */
[----:B------:R-:W-:Y:S01]  /*11dc0*/  @!P1 VIADD R2, R2, 0x1 ;  /* 0x0000000102029836 */ /* 0x000fe20000000000 */
[----:B------:R-:W-:Y:S02]  /*11dd0*/  ISETP.NE.AND P1, PT, R0, RZ, PT ;  /* 0x000000ff0000720c */ /* 0x000fe40003f25270 */
[----:B------:R-:W-:-:S13]  /*11de0*/  ISETP.GE.U32.AND P0, PT, R3, R4, PT ;  /* 0x000000040300720c */ /* 0x000fda0003f06070 */
[----:B------:R-:W-:-:S04]  /*11df0*/  @P0 VIADD R2, R2, 0x1 ;  /* 0x0000000102020836 */ /* 0x000fc80000000000 */
[----:B------:R-:W-:Y:S01]  /*11e00*/  @!P2 IMAD.MOV R2, RZ, RZ, -R2 ;  /* 0x000000ffff02a224 */ /* 0x000fe200078e0a02 */
[----:B------:R-:W-:-:S05]  /*11e10*/  @!P1 LOP3.LUT R2, RZ, R0, RZ, 0x33, !PT ;  /* 0x00000000ff029212 */ /* 0x000fca00078e33ff */
[----:B------:R-:W-:-:S05]  /*11e20*/  IMAD.MOV.U32 R10, RZ, RZ, R2 ;  /* 0x000000ffff0a7224 */ /* 0x000fca00078e0002 */
[----:B------:R1:W-:Y:S02]  /*11e30*/  STL [R1+0x34], R10 ;  /* 0x0000340a01007387 */ /* 0x0003e40000100800 */
.L_x_243:
[----:B------:R-:W-:Y:S05]  /*11e40*/  BSYNC B0 ;  /* 0x0000000000007941 */ /* 0x000fea0003800000 */
.L_x_242:
[----:B------:R-:W-:Y:S01]  /*11e50*/  IMAD.MOV.U32 R0, RZ, RZ, R10 ;  /* 0x000000ffff007224 */ /* 0x000fe200078e000a */
[----:B------:R-:W-:Y:S03]  /*11e60*/  BSSY B7, `(.L_x_244) ;  /* 0x00004ca000077945 */ /* 0x000fe60003800000 */
[----:B------:R-:W-:-:S05]  /*11e70*/  IMAD R2, R9, R0, RZ ;  /* 0x0000000009027224 */ /* 0x000fca00078e02ff */
[----:B------:R-:W-:Y:S01]  /*11e80*/  VIADDMNMX R0, R2, R0, R8, PT ;  /* 0x0000000002007246 */ /* 0x000fe20003800108 */
[----:B------:R4:W-:Y:S03]  /*11e90*/  STL [R1+0x28], R2 ;  /* 0x0000280201007387 */ /* 0x0009e60000100800 */
[----:B------:R-:W-:Y:S01]  /*11ea0*/  ISETP.GT.AND P0, PT, R0, R2, PT ;  /* 0x000000020000720c */ /* 0x000fe20003f04270 */
[----:B------:R4:W-:-:S12]  /*11eb0*/  STL [R1+0x38], R0 ;  /* 0x0000380001007387 */ /* 0x0009d80000100800 */
[----:B----4-:R-:W-:Y:S05]  /*11ec0*/  @P0 BRA `(.L_x_245) ;  /* 0x00000000004c0947 */ /* 0x010fea0003800000 */
[----:B------:R-:W4:Y:S02]  /*11ed0*/  S2R R0, SR_TID.X ;  /* 0x0000000000007919 */ /* 0x000f240000002100 */
[----:B----4-:R-:W-:-:S04]  /*11ee0*/  LOP3.LUT R0, R0, 0x7f, RZ, 0xc0, !PT ;  /* 0x0000007f00007812 */ /* 0x010fc800078ec0ff */
[----:B------:R-:W-:-:S13]  /*11ef0*/  ISETP.NE.AND P0, PT, R0, RZ, PT ;  /* 0x000000ff0000720c */ /* 0x000fda0003f05270 */
[----:B------:R-:W-:Y:S05]  /*11f00*/  @P0 BRA `(.L_x_246) ;  /* 0x0000004800fc0947 */ /* 0x000fea0003800000 */
[----:B------:R-:W4:Y:S01]  /*11f10*/  S2R R3, SR_LANEID ;  /* 0x0000000000037919 */ /* 0x000f220000000000 */
[----:B------:R-:W-:Y:S01]  /*11f20*/  VOTEU.ANY UR4, UPT, PT ;  /* 0x0000000000047886 */ /* 0x000fe200038e0100 */
[----:B------:R-:W-:Y:S01]  /*11f30*/  ULDC.64 UR6, c[0x0][0x208] ;  /* 0x0000820000067ab9 */ /* 0x000fe20000000a00 */
[----:B------:R-:W4:Y:S08]  /*11f40*/  FLO.U32 R0, UR4 ;  /* 0x0000000400007d00 */ /* 0x000f3000080e0000 */
[----:B------:R-:W5:Y:S01]  /*11f50*/  POPC R5, UR4 ;  /* 0x0000000400057d09 */ /* 0x000f620008000000 */
[----:B----4-:R-:W-:-:S02]  /*11f60*/  ISETP.EQ.U32.AND P0, PT, R0, R3, PT ;  /* 0x000000030000720c */ /* 0x010fc40003f02070 */
[----:B------:R-:W5:Y:S11]  /*11f70*/  LDC.64 R2, c[0x0][0xc60] ;  /* 0x00031800ff027b82 */ /* 0x000f760000000a00 */
[----:B-----5:R-:W4:Y:S01]  /*11f80*/  @P0 ATOMG.E.ADD.STRONG.GPU PT, R3, desc[UR6][R2.64], R5 ;  /* 0x00000005020309a8 */ /* 0x020f2200081ee1c6 */
[----:B---3--:R-:W3:Y:S02]  /*11f90*/  S2R R4, SR_LTMASK ;  /* 0x0000000000047919 */ /* 0x008ee40000003900 */
[----:B---3--:R-:W-:-:S04]  /*11fa0*/  LOP3.LUT R4, R4, UR4, RZ, 0xc0, !PT ;  /* 0x0000000404047c12 */ /* 0x008fc8000f8ec0ff */
[----:B--2---:R-:W2:Y:S01]  /*11fb0*/  POPC R7, R4 ;  /* 0x0000000400077309 */ /* 0x004ea20000000000 */
[----:B----4-:R-:W2:Y:S02]  /*11fc0*/  SHFL.IDX PT, R0, R3, R0, 0x1f ;  /* 0x00001f0003007589 */ /* 0x010ea400000e0000 */
[----:B--2---:R-:W-:-:S05]  /*11fd0*/  IADD3 R0, R0, UR38, R7 ;  /* 0x0000002600007c10 */ /* 0x004fca000fffe007 */
[----:B------:R4:W-:Y:S01]  /*11fe0*/  STL [R1], R0 ;  /* 0x0000000001007387 */ /* 0x0009e20000100800 */
[----:B------:R-:W-:Y:S05]  /*11ff0*/  BRA `(.L_x_246) ;  /* 0x0000004800c07947 */ /* 0x000fea0003800000 */
.L_x_245:
[----:B------:R-:W-:Y:S01]  /*12000*/  VIADD R0, R18, 0x24400 ;  /* 0x0002440012007836 */ /* 0x000fe20000000000 */
[----:B------:R-:W-:Y:S04]  /*12010*/  BSSY B6, `(.L_x_247) ;  /* 0x0000013000067945 */ /* 0x000fe80003800000 */
[----:B------:R-:W-:-:S13]  /*12020*/  LOP3.LUT P0, RZ, R0, 0x3ff, RZ, 0xc0, !PT ;  /* 0x000003ff00ff7812 */ /* 0x000fda000780c0ff */
[----:B------:R-:W-:Y:S05]  /*12030*/  @!P0 BRA `(.L_x_248) ;  /* 0x0000000000408947 */ /* 0x000fea0003800000 */
[----:B------:R-:W-:Y:S01]  /*12040*/  MOV R2, 0x0 ;  /* 0x0000000000027802 */ /* 0x000fe20000000f00 */
[----:B------:R-:W-:Y:S01]  /*12050*/  ULDC.64 UR6, c[0x4][0x1b8] ;  /* 0x01006e0000067ab9 */ /* 0x000fe20000000a00 */
[----:B------:R-:W-:Y:S01]  /*12060*/  ULDC.64 UR8, c[0x4][0x1c0] ;  /* 0x0100700000087ab9 */ /* 0x000fe20000000a00 */
[----:B------:R-:W-:Y:S01]  /*12070*/  ULDC.64 UR4, c[0x4][0x118] ;  /* 0x0100460000047ab9 */ /* 0x000fe20000000a00 */
[----:B---3--:R-:W-:Y:S02]  /*12080*/  IMAD.U32 R4, RZ, RZ, UR6 ;  /* 0x00000006ff047e24 */ /* 0x008fe4000f8e00ff */
[----:B------:R-:W3:Y:S01]  /*12090*/  LDC.64 R2, c[0x4][R2] ;  /* 0x0100000002027b82 */ /* 0x000ee20000000a00 */
[----:B------:R-:W-:Y:S02]  /*120a0*/  IMAD.U32 R5, RZ, RZ, UR7 ;  /* 0x00000007ff057e24 */ /* 0x000fe4000f8e00ff */
[----:B------:R-:W-:Y:S02]  /*120b0*/  IMAD.U32 R6, RZ, RZ, UR8 ;  /* 0x00000008ff067e24 */ /* 0x000fe4000f8e00ff */
[----:B--2---:R-:W-:-:S02]  /*120c0*/  IMAD.U32 R7, RZ, RZ, UR9 ;  /* 0x00000009ff077e24 */ /* 0x004fc4000f8e00ff */
[----:B-1----:R-:W-:Y:S02]  /*120d0*/  IMAD.U32 R10, RZ, RZ, UR4 ;  /* 0x00000004ff0a7e24 */ /* 0x002fe4000f8e00ff */
[----:B0-----:R-:W-:Y:S02]  /*120e0*/  IMAD.U32 R11, RZ, RZ, UR5 ;  /* 0x00000005ff0b7e24 */ /* 0x001fe4000f8e00ff */
[----:B------:R-:W-:Y:S02]  /*120f0*/  IMAD.MOV.U32 R8, RZ, RZ, 0x70 ;  /* 0x00000070ff087424 */ /* 0x000fe400078e00ff */
[----:B------:R-:W-:Y:S02]  /*12100*/  IMAD.MOV.U32 R12, RZ, RZ, 0x1 ;  /* 0x00000001ff0c7424 */ /* 0x000fe400078e00ff */
[----:B------:R-:W-:-:S07]  /*12110*/  IMAD.MOV.U32 R13, RZ, RZ, RZ ;  /* 0x000000ffff0d7224 */ /* 0x000fce00078e00ff */
[----:B------:R-:W-:-:S07]  /*12120*/  LEPC R20, `(.L_x_248) ;  /* 0x000000001014794e */ /* 0x000fce0000000000 */
[----:B---3--:R-:W-:Y:S05]  /*12130*/  CALL.ABS.NOINC R2 ;  /* 0x0000000002007343 */ /* 0x008fea0003c00000 */
.L_x_248:
[----:B------:R-:W-:Y:S05]  /*12140*/  BSYNC B6 ;  /* 0x0000000000067941 */ /* 0x000fea0003800000 */
.L_x_247:
        /* <DEDUP_REMOVED lines=8> */
[----:B------:R4:W4:Y:S01]  /*121d0*/  LDC.64 R2, c[0x4][R0] ;  /* 0x0100000000027b82 */ /* 0x0009220000000a00 */
[----:B---3--:R-:W-:Y:S02]  /*121e0*/  IMAD.U32 R4, RZ, RZ, UR6 ;  /* 0x00000006ff047e24 */ /* 0x008fe4000f8e00ff */
        /* <DEDUP_REMOVED lines=9> */
[----:B----4-:R-:W-:Y:S05]  /*12280*/  CALL.ABS.NOINC R2 ;  /* 0x0000000002007343 */ /* 0x010fea0003c00000 */
.L_x_251:
[----:B------:R-:W-:Y:S01]  /*12290*/  MOV R2, 0x0 ;  /* 0x0000000000027802 */ /* 0x000fe20000000f00 */
[----:B------:R-:W-:Y:S01]  /*122a0*/  ULDC.64 UR6, c[0x4][0x1b8] ;  /* 0x01006e0000067ab9 */ /* 0x000fe20000000a00 */
[----:B------:R-:W-:Y:S01]  /*122b0*/  ULDC.64 UR8, c[0x4][0x1c0] ;  /* 0x0100700000087ab9 */ /* 0x000fe20000000a00 */
[----:B------:R-:W-:Y:S01]  /*122c0*/  ULDC.64 UR4, c[0x4][0x128] ;  /* 0x01004a0000047ab9 */ /* 0x000fe20000000a00 */
[----:B------:R-:W-:Y:S02]  /*122d0*/  IMAD.U32 R4, RZ, RZ, UR6 ;  /* 0x00000006ff047e24 */ /* 0x000fe4000f8e00ff */
[----:B------:R-:W0:Y:S01]  /*122e0*/  LDC.64 R2, c[0x4][R2] ;  /* 0x0100000002027b82 */ /* 0x000e220000000a00 */
[----:B------:R-:W-:Y:S02]  /*122f0*/  IMAD.U32 R5, RZ, RZ, UR7 ;  /* 0x00000007ff057e24 */ /* 0x000fe4000f8e00ff */
[----:B------:R-:W-:Y:S02]  /*12300*/  IMAD.U32 R6, RZ, RZ, UR8 ;  /* 0x00000008ff067e24 */ /* 0x000fe4000f8e00ff */
[----:B------:R-:W-:-:S02]  /*12310*/  IMAD.U32 R7, RZ, RZ, UR9 ;  /* 0x00000009ff077e24 */ /* 0x000fc4000f8e00ff */
[----:B------:R-:W-:Y:S02]  /*12320*/  IMAD.U32 R10, RZ, RZ, UR4 ;  /* 0x00000004ff0a7e24 */ /* 0x000fe4000f8e00ff */
[----:B------:R-:W-:Y:S02]  /*12330*/  IMAD.U32 R11, RZ, RZ, UR5 ;  /* 0x00000005ff0b7e24 */ /* 0x000fe4000f8e00ff */
[----:B------:R-:W-:Y:S02]  /*12340*/  IMAD.MOV.U32 R8, RZ, RZ, 0x70 ;  /* 0x00000070ff087424 */ /* 0x000fe400078e00ff */
[----:B------:R-:W-:Y:S02]  /*12350*/  IMAD.MOV.U32 R12, RZ, RZ, 0x1 ;  /* 0x00000001ff0c7424 */ /* 0x000fe400078e00ff */
[----:B------:R-:W-:-:S07]  /*12360*/  IMAD.MOV.U32 R13, RZ, RZ, RZ ;  /* 0x000000ffff0d7224 */ /* 0x000fce00078e00ff */
[----:B------:R-:W-:-:S07]  /*12370*/  LEPC R20, `(.L_x_250) ;  /* 0x000000001014794e */ /* 0x000fce0000000000 */
[----:B0-----:R-:W-:Y:S05]  /*12380*/  CALL.ABS.NOINC R2 ;  /* 0x0000000002007343 */ /* 0x001fea0003c00000 */
.L_x_250:
[----:B------:R-:W-:Y:S05]  /*12390*/  BSYNC B6 ;  /* 0x0000000000067941 */ /* 0x000fea0003800000 */
.L_x_249:
[----:B---3--:R-:W3:Y:S01]  /*123a0*/  LDL.LU R4, [R1+0x1c] ;  /* 0x00001c0001047983 */ /* 0x008ee20000300800 */
[----:B------:R-:W-:-:S03]  /*123b0*/  ULDC.64 UR4, c[0x0][0x9f8] ;  /* 0x00027e0000047ab9 */ /* 0x000fc60000000a00 */
[----:B--2---:R-:W2:Y:S01]  /*123c0*/  LDL R7, [R1+0x10] ;  /* 0x0000100001077983 */ /* 0x004ea20000100800 */
[----:B------:R-:W-:Y:S01]  /*123d0*/  ISETP.NE.U32.AND P0, PT, RZ, UR4, PT ;  /* 0x00000004ff007c0c */ /* 0x000fe2000bf05070 */
[----:B------:R-:W-:Y:S02]  /*123e0*/  ULDC.64 UR6, c[0x0][0x208] ;  /* 0x0000820000067ab9 */ /* 0x000fe40000000a00 */
[----:B------:R-:W4:Y:S01]  /*123f0*/  LDL R0, [R1+0x38] ;  /* 0x0000380001007983 */ /* 0x000f220000100800 */
[----:B------:R-:W-:-:S13]  /*12400*/  ISETP.NE.AND.EX P0, PT, RZ, UR5, PT, P0 ;  /* 0x00000005ff007c0c */ /* 0x000fda000bf05300 */
[----:B------:R-:W-:-:S04]  /*12410*/  @P0 IADD3 R2, P1, R17, UR4, RZ ;  /* 0x0000000411020c10 */ /* 0x000fc8000ff3e0ff */
[----:B---3--:R-:W-:Y:S01]  /*12420*/  @P0 IADD3.X R3, R4, UR5, RZ, P1, !PT ;  /* 0x0000000504030c10 */ /* 0x008fe20008ffe4ff */
[----:B------:R-:W-:-:S04]  /*12430*/  ULDC.64 UR4, c[0x0][0xa08] ;  /* 0x0002820000047ab9 */ /* 0x000fc80000000a00 */
[----:B--2---:R2:W3:Y:S02]  /*12440*/  @P0 LDG.E R7, desc[UR6][R2.64] ;  /* 0x0000000602070981 */ /* 0x0044e4000c1e1900 */
[----:B--2---:R-:W2:Y:S01]  /*12450*/  LDC.64 R2, c[0x0][0x418] ;  /* 0x00010600ff027b82 */ /* 0x004ea20000000a00 */
[----:B----4-:R-:W-:Y:S01]  /*12460*/  VIADD R0, R0, 0xffffffff ;  /* 0xffffffff00007836 */ /* 0x010fe20000000000 */
[----:B---3--:R-:W-:Y:S01]  /*12470*/  SHF.R.S32.HI R8, RZ, 0x1f, R7 ;  /* 0x0000001fff087819 */ /* 0x008fe20000011407 */
[----:B------:R3:W-:Y:S04]  /*12480*/  @P0 STL [R1+0x10], R7 ;  /* 0x0000100701000387 */ /* 0x0007e80000100800 */
[----:B------:R3:W-:Y:S01]  /*12490*/  STL [R1+0x1c], R8 ;  /* 0x00001c0801007387 */ /* 0x0007e20000100800 */
[----:B--2---:R-:W-:Y:S01]  /*124a0*/  LOP3.LUT P0, RZ, R2, UR4, RZ, 0xfc, !PT ;  /* 0x0000000402ff7c12 */ /* 0x004fe2000f80fcff */
[----:B------:R-:W-:-:S03]  /*124b0*/  UMOV UR4, 0xffffffff ;  /* 0xffffffff00047882 */ /* 0x000fc60000000000 */
[----:B------:R-:W-:-:S04]  /*124c0*/  LOP3.LUT P0, RZ, R3, UR5, RZ, 0xfc, P0 ;  /* 0x0000000503ff7c12 */ /* 0x000fc8000800fcff */
[----:B------:R-:W-:Y:S01]  /*124d0*/  SEL R17, R7, RZ, !P0 ;  /* 0x000000ff07117207 */ /* 0x000fe20004000000 */
[----:B---3--:R-:W-:Y:S08]  /*124e0*/  BRA.DIV UR4, `(.L_x_252) ;  /* 0x0000005a045c7947 */ /* 0x008ff0000b800000 */
[----:B------:R-:W2:Y:S02]  /*124f0*/  S2R R4, SR_TID.X ;  /* 0x0000000000047919 */ /* 0x000ea40000002100 */
[----:B--2---:R-:W-:-:S04]  /*12500*/  SHF.R.U32.HI R4, RZ, 0x5, R4 ;  /* 0x00000005ff047819 */ /* 0x004fc80000011604 */
[----:B------:R-:W-:-:S05]  /*12510*/  LOP3.LUT R4, R4, 0x3, RZ, 0xc0, !PT ;  /* 0x0000000304047812 */ /* 0x000fca00078ec0ff */
[----:B------:R2:W3:Y:S02]  /*12520*/  SHFL.IDX PT, R14, R4, RZ, 0x1f ;  /* 0x00001fff040e7589 */ /* 0x0004e400000e0000 */
.L_x_367:
[----:B------:R-:W-:Y:S01]  /*12530*/  PLOP3.LUT P1, PT, PT, PT, PT, 0x8, 0x0 ;  /* 0x000000000000781c */ /* 0x000fe20003f2e170 */
[----:B------:R4:W-:Y:S01]  /*12540*/  STL [R1+0x8], R0 ;  /* 0x0000080001007387 */ /* 0x0009e20000100800 */
[----:B---3--:R-:W-:Y:S02]  /*12550*/  ISETP.NE.AND P0, PT, R14, RZ, PT ;  /* 0x000000ff0e00720c */ /* 0x008fe40003f05270 */
[----:B--2---:R-:W-:-:S05]  /*12560*/  P2R R4, PR, RZ, 0x2 ;  /* 0x00000002ff047803 */ /* 0x004fca0000000000 */
[----:B------:R4:W-:Y:S06]  /*12570*/  STL [R1+0x20], R4 ;  /* 0x0000200401007387 */ /* 0x0009ec0000100800 */
[----:B------:R-:W-:Y:S05]  /*12580*/  @P0 BRA `(.L_x_253) ;  /* 0x0000000400440947 */ /* 0x000fea0003800000 */
[----:B------:R-:W-:-:S03]  /*12590*/  UMOV UR4, 0xffffffff ;  /* 0xffffffff00047882 */ /* 0x000fc60000000000 */
[----:B------:R-:W-:Y:S05]  /*125a0*/  BRA.DIV UR4, `(.L_x_254) ;  /* 0x0000005a04607947 */ /* 0x000fea000b800000 */
[----:B------:R-:W-:-:S13]  /*125b0*/  ELECT P6, URZ, PT ;  /* 0x00000000003f782f */ /* 0x000fda00038c0000 */
.L_x_370:
[----:B------:R-:W-:Y:S05]  /*125c0*/  @!P6 BRA `(.L_x_253) ;  /* 0x000000040034e947 */ /* 0x000fea0003800000 */
[----:B------:R-:W-:-:S04]  /*125d0*/  ISETP.NE.U32.AND P0, PT, R2, RZ, PT ;  /* 0x000000ff0200720c */ /* 0x000fc80003f05070 */
[----:B------:R-:W-:-:S13]  /*125e0*/  ISETP.NE.AND.EX P0, PT, R3, RZ, PT, P0 ;  /* 0x000000ff0300720c */ /* 0x000fda0003f05300 */
[----:B------:R-:W-:Y:S05]  /*125f0*/  @!P0 BRA `(.L_x_255) ;  /* 0x0000000000548947 */ /* 0x000fea0003800000 */
[----:B------:R-:W2:Y:S01]  /*12600*/  LDC R6, c[0x0][0x43c] ;  /* 0x00010f00ff067b82 */ /* 0x000ea20000000800 */
[----:B------:R-:W-:Y:S01]  /*12610*/  IMAD.MOV.U32 R9, RZ, RZ, R0 ;  /* 0x000000ffff097224 */ /* 0x000fe200078e0000 */
[----:B------:R-:W-:Y:S01]  /*12620*/  ULDC.64 UR4, c[0x0][0x428] ;  /* 0x00010a0000047ab9 */ /* 0x000fe20000000a00 */
[----:B------:R-:W-:Y:S02]  /*12630*/  ULDC.64 UR6, c[0x0][0x208] ;  /* 0x0000820000067ab9 */ /* 0x000fe40000000a00 */
[----:B----4-:R-:W-:Y:S01]  /*12640*/  IMAD.MOV.U32 R0, RZ, RZ, R9 ;  /* 0x000000ffff007224 */ /* 0x010fe200078e0009 */
[----:B--2---:R-:W-:-:S13]  /*12650*/  ISETP.NE.AND P0, PT, R6, 0x1, PT ;  /* 0x000000010600780c */ /* 0x004fda0003f05270 */
[----:B------:R-:W2:Y:S02]  /*12660*/  @P0 LDC.64 R4, c[0x0][0x440] ;  /* 0x00011000ff040b82 */ /* 0x000ea40000000a00 */
[----:B--2---:R-:W-:-:S05]  /*12670*/  @P0 IMAD.HI.U32 R4, R9, R4, RZ ;  /* 0x0000000409040227 */ /* 0x004fca00078e00ff */
[----:B------:R-:W-:-:S04]  /*12680*/  @P0 SHF.R.U32.HI R0, RZ, R5, R4 ;  /* 0x00000005ff000219 */ /* 0x000fc80000011604 */
[--C-:B------:R-:W-:Y:S01]  /*12690*/  SHF.R.S32.HI R5, RZ, 0x1f, R0.reuse ;  /* 0x0000001fff057819 */ /* 0x100fe20000011400 */
[----:B------:R-:W-:-:S04]  /*126a0*/  IMAD.MOV R4, RZ, RZ, -R0 ;  /* 0x000000ffff047224 */ /* 0x000fc800078e0a00 */
[----:B------:R-:W-:Y:S02]  /*126b0*/  IMAD R9, R6, R4, R9 ;  /* 0x0000000406097224 */ /* 0x000fe400078e0209 */
[----:B------:R-:W-:Y:S02]  /*126c0*/  IMAD R6, R8, UR4, RZ ;  /* 0x0000000408067c24 */ /* 0x000fe4000f8e02ff */
[----:B------:R-:W-:Y:S01]  /*126d0*/  IMAD.MOV.U32 R4, RZ, RZ, R0 ;  /* 0x000000ffff047224 */ /* 0x000fe200078e0000 */
[----:B------:R2:W-:Y:S01]  /*126e0*/  STL [R1+0x8], R9 ;  /* 0x0000080901007387 */ /* 0x0005e20000100800 */
[C---:B------:R-:W-:Y:S02]  /*126f0*/  IMAD R0, R7.reuse, UR5, R6 ;  /* 0x0000000507007c24 */ /* 0x040fe4000f8e0206 */
[----:B------:R-:W-:-:S04]  /*12700*/  IMAD.WIDE.U32 R4, R7, UR4, R4 ;  /* 0x0000000407047c25 */ /* 0x000fc8000f8e0004 */
[----:B------:R-:W-:Y:S01]  /*12710*/  IMAD.IADD R0, R5, 0x1, R0 ;  /* 0x0000000105007824 */ /* 0x000fe200078e0200 */
[----:B------:R-:W-:-:S04]  /*12720*/  LEA R2, P0, R4, R2, 0x2 ;  /* 0x0000000204027211 */ /* 0x000fc800078010ff */
[----:B------:R-:W-:-:S05]  /*12730*/  LEA.HI.X R3, R4, R3, R0, 0x2, P0 ;  /* 0x0000000304037211 */ /* 0x000fca00000f1400 */
[----:B------:R2:W5:Y:S04]  /*12740*/  LDG.E R17, desc[UR6][R2.64] ;  /* 0x0000000602117981 */ /* 0x000568000c1e1900 */
.L_x_255:
[----:B--2---:R-:W2:Y:S01]  /*12750*/  LDL R2, [R1+0x14] ;  /* 0x0000140001027983 */ /* 0x004ea20000100800 */
[----:B----4-:R-:W-:Y:S01]  /*12760*/  IMAD R0, R19, 0x8, R18 ;  /* 0x0000000813007824 */ /* 0x010fe200078e0212 */
[----:B--2---:R-:W-:-:S04]  /*12770*/  SHF.L.U32 R2, R2, 0x1f, RZ ;  /* 0x0000001f02027819 */ /* 0x004fc800000006ff */
[----:B------:R-:W2:Y:S02]  /*12780*/  SYNCS.PHASECHK.TRANS64.TRYWAIT P0, [R0+URZ+0x38840], R2 ;  /* 0x03884002000075a7 */ /* 0x000ea4000800017f */
[----:B--2---:R-:W-:Y:S05]  /*12790*/  @!P0 BRA `(.L_x_256) ;  /* 0x0000005800048947 */ /* 0x004fea0003800000 */
.L_x_371:
[----:B------:R-:W3:Y:S02]  /*127a0*/  S2R R3, SR_TID.X ;  /* 0x0000000000037919 */ /* 0x000ee40000002100 */
[----:B---3--:R-:W-:-:S04]  /*127b0*/  LOP3.LUT R3, R3, 0x7f, RZ, 0xc0, !PT ;  /* 0x0000007f03037812 */ /* 0x008fc800078ec0ff */
[----:B------:R-:W-:-:S13]  /*127c0*/  ISETP.NE.AND P0, PT, R3, RZ, PT ;  /* 0x000000ff0300720c */ /* 0x000fda0003f05270 */
[----:B------:R-:W-:Y:S05]  /*127d0*/  @P0 BRA `(.L_x_257) ;  /* 0x00000000001c0947 */ /* 0x000fea0003800000 */
[----:B------:R-:W3:Y:S01]  /*127e0*/  S2R R3, SR_TID.X ;  /* 0x0000000000037919 */ /* 0x000ee20000002100 */
[----:B--2---:R-:W-:-:S04]  /*127f0*/  IMAD.MOV.U32 R2, RZ, RZ, 0xa000 ;  /* 0x0000a000ff027424 */ /* 0x004fc800078e00ff */
[----:B------:R4:W-:Y:S01]  /*12800*/  SYNCS.ARRIVE.TRANS64 RZ, [R0+URZ+0x38830], R2 ;  /* 0x0388300200ff79a7 */ /* 0x0009e2000800003f */
[----:B---3--:R-:W-:-:S04]  /*12810*/  LOP3.LUT R3, R3, 0x1f, RZ, 0xc0, !PT ;  /* 0x0000001f03037812 */ /* 0x008fc800078ec0ff */
[----:B------:R-:W-:-:S13]  /*12820*/  ISETP.NE.AND P0, PT, R3, RZ, PT ;  /* 0x000000ff0300720c */ /* 0x000fda0003f05270 */
[----:B----4-:R-:W-:Y:S05]  /*12830*/  @!P0 BRA `(.L_x_257) ;  /* 0x0000000000048947 */ /* 0x010fea0003800000 */
[----:B------:R-:W-:Y:S01]  /*12840*/  BPT.TRAP 0x1 ;  /* 0x000000040000795c */ /* 0x000fe20000300000 */
.L_x_257:
[----:B------:R-:W3:Y:S04]  /*12850*/  LDL R3, [R1+0x8] ;  /* 0x0000080001037983 */ /* 0x000ee80000100800 */
[----:B--2---:R-:W2:Y:S01]  /*12860*/  LDL R2, [R1+0x18] ;  /* 0x0000180001027983 */ /* 0x004ea20000100800 */
[----:B------:R-:W-:Y:S01]  /*12870*/  R2UR UR9, R0 ;  /* 0x00000000000972ca */ /* 0x000fe200000e0000 */
[----:B------:R-:W-:Y:S01]  /*12880*/  IMAD R0, R19, 0xa000, R18 ;  /* 0x0000a00013007824 */ /* 0x000fe200078e0212 */
[----:B------:R-:W-:Y:S01]  /*12890*/  UIADD3 UR4, UP0, UR36, 0x370, URZ ;  /* 0x0000037024047890 */ /* 0x000fe2000ff1e03f */
[----:B------:R-:W-:Y:S01]  /*128a0*/  R2UR UR12, R16 ;  /* 0x00000000100c72ca */ /* 0x000fe200000e0000 */
[----:B------:R-:W-:Y:S01]  /*128b0*/  UMOV UR10, URZ ;  /* 0x0000003f000a7c82 */ /* 0x000fe20008000000 */
[----:B-----5:R-:W-:Y:S01]  /*128c0*/  R2UR UR13, R17 ;  /* 0x00000000110d72ca */ /* 0x020fe200000e0000 */
[----:B------:R-:W-:Y:S01]  /*128d0*/  UMOV UR6, 0x0 ;  /* 0x0000000000067882 */ /* 0x000fe20000000000 */
[----:B------:R-:W-:Y:S01]  /*128e0*/  R2UR UR14, R0 ;  /* 0x00000000000e72ca */ /* 0x000fe200000e0000 */
[----:B------:R-:W-:Y:S01]  /*128f0*/  UMOV UR7, 0x14f00000 ;  /* 0x14f0000000077882 */ /* 0x000fe20000000000 */
[----:B------:R-:W-:Y:S01]  /*12900*/  UMOV UR16, 0x40 ;  /* 0x0000004000107882 */ /* 0x000fe20000000000 */
[----:B------:R-:W-:-:S03]  /*12910*/  PLOP3.LUT P0, PT, PT, PT, PT, 0x80, 0x0 ;  /* 0x000000000000781c */ /* 0x000fc60003f0f070 */
[----:B------:R-:W-:Y:S01]  /*12920*/  UIADD3 UR9, UR9, 0x38830, URZ ;  /* 0x0003883009097890 */ /* 0x000fe2000fffe03f */
[----:B------:R-:W-:-:S05]  /*12930*/  P2R R0, PR, RZ, 0x1 ;  /* 0x00000001ff007803 */ /* 0x000fca0000000000 */
[----:B------:R4:W-:Y:S01]  /*12940*/  STL [R1+0x20], R0 ;  /* 0x0000200001007387 */ /* 0x0009e20000100800 */
[----:B------:R-:W-:Y:S02]  /*12950*/  UIADD3 UR8, UR14, 0x24400, URZ ;  /* 0x000244000e087890 */ /* 0x000fe4000fffe03f */
[----:B------:R-:W-:Y:S02]  /*12960*/  UIADD3 UR15, UR14, 0x26c00, URZ ;  /* 0x00026c000e0f7890 */ /* 0x000fe4000fffe03f */
[----:B------:R-:W-:Y:S02]  /*12970*/  UIADD3 UR17, UR14, 0x29400, URZ ;  /* 0x000294000e117890 */ /* 0x000fe4000fffe03f */
[----:B------:R-:W-:-:S03]  /*12980*/  UIADD3 UR18, UR14, 0x2bc00, URZ ;  /* 0x0002bc000e127890 */ /* 0x000fc6000fffe03f */
[----:B------:R-:W-:Y:S01]  /*12990*/  UMOV UR14, 0x80 ;  /* 0x00000080000e7882 */ /* 0x000fe20000000000 */
[----:B---3--:R-:W-:Y:S02]  /*129a0*/  R2UR UR11, R3 ;  /* 0x00000000030b72ca */ /* 0x008fe400000e0000 */
[----:B--2---:R-:W-:-:S13]  /*129b0*/  R2UR UR5, R2 ;  /* 0x00000000020572ca */ /* 0x004fda00000e0000 */
[----:B------:R-:W-:Y:S02]  /*129c0*/  UIMAD UR11, UR11, 0x50, UR5 ;  /* 0x000000500b0b78a4 */ /* 0x000fe4000f8e0205 */
[----:B------:R-:W-:-:S09]  /*129d0*/  UIADD3.X UR5, URZ, UR37, URZ, UP0, !UPT ;  /* 0x000000253f057290 */ /* 0x000fd200087fe43f */
[----:B------:R2:W-:Y:S02]  /*129e0*/  UTMALDG.4D [UR8], [UR4], desc[UR6] ;  /* 0x00000608040075b4 */ /* 0x0005e40008019000 */
[----:B--2---:R-:W-:Y:S01]  /*129f0*/  UMOV UR8, UR15 ;  /* 0x0000000f00087c82 */ /* 0x004fe20008000000 */
[----:B------:R-:W-:Y:S02]  /*12a00*/  UMOV UR10, UR16 ;  /* 0x00000010000a7c82 */ /* 0x000fe40008000000 */
[----:B------:R2:W-:Y:S02]  /*12a10*/  UTMALDG.4D [UR8], [UR4], desc[UR6] ;  /* 0x00000608040075b4 */ /* 0x0005e40008019000 */
[----:B--2---:R-:W-:Y:S01]  /*12a20*/  UMOV UR8, UR17 ;  /* 0x0000001100087c82 */ /* 0x004fe20008000000 */
[----:B------:R-:W-:Y:S01]  /*12a30*/  UMOV UR10, UR14 ;  /* 0x0000000e000a7c82 */ /* 0x000fe20008000000 */
[----:B------:R-:W-:Y:S01]  /*12a40*/  UMOV UR14, 0xc0 ;  /* 0x000000c0000e7882 */ /* 0x000fe20000000000 */
[----:B------:R2:W-:Y:S02]  /*12a50*/  UTMALDG.4D [UR8], [UR4], desc[UR6] ;  /* 0x00000608040075b4 */ /* 0x0005e40008019000 */
[----:B--2---:R-:W-:Y:S01]  /*12a60*/  UMOV UR8, UR18 ;  /* 0x0000001200087c82 */ /* 0x004fe20008000000 */
[----:B------:R-:W-:-:S02]  /*12a70*/  UMOV UR10, UR14 ;  /* 0x0000000e000a7c82 */ /* 0x000fc40008000000 */
[----:B------:R4:W-:Y:S02]  /*12a80*/  UTMALDG.4D [UR8], [UR4], desc[UR6] ;  /* 0x00000608040075b4 */ /* 0x0009e40008019000 */
[----:B----4-:R-:W-:Y:S01]  /*12a90*/  NOP ;  /* 0x0000000000007918 */ /* 0x010fe20000000000 */
.L_x_253:
[----:B------:R-:W2:Y:S04]  /*12aa0*/  LDL.LU R3, [R1+0x30] ;  /* 0x0000300001037983 */ /* 0x000ea80000300800 */
[----:B------:R-:W3:Y:S04]  /*12ab0*/  LDL.LU R5, [R1+0x2c] ;  /* 0x00002c0001057983 */ /* 0x000ee80000300800 */
[----:B----4-:R-:W4:Y:S01]  /*12ac0*/  LDL.LU R4, [R1+0x3c] ;  /* 0x00003c0001047983 */ /* 0x010f220000300800 */
[----:B------:R-:W-:Y:S05]  /*12ad0*/  WARPSYNC.ALL ;  /* 0x0000000000007948 */ /* 0x000fea0003800000 */
[----:B------:R-:W-:Y:S01]  /*12ae0*/  ULDC.64 UR6, c[0x0][0xa00] ;  /* 0x0002800000067ab9 */ /* 0x000fe20000000a00 */
[----:B------:R-:W-:Y:S01]  /*12af0*/  ULDC.64 UR4, c[0x0][0x298] ;  /* 0x0000a60000047ab9 */ /* 0x000fe20000000a00 */
[----:B------:R-:W-:Y:S01]  /*12b00*/  BAR.SYNC.DEFER_BLOCKING 0x8, 0x180 ;  /* 0x0206000000007b1d */ /* 0x000fe20000010000 */
[----:B------:R-:W-:Y:S01]  /*12b10*/  ISETP.NE.U32.AND P0, PT, RZ, UR6, PT ;  /* 0x00000006ff007c0c */ /* 0x000fe2000bf05070 */
[----:B------:R-:W-:-:S03]  /*12b20*/  VIADD R2, R18, 0x14400 ;  /* 0x0001440012027836 */ /* 0x000fc60000000000 */
[----:B------:R-:W-:Y:S01]  /*12b30*/  ISETP.NE.AND.EX P0, PT, RZ, UR7, PT, P0 ;  /* 0x00000007ff007c0c */ /* 0x000fe2000bf05300 */
[----:B------:R-:W-:Y:S01]  /*12b40*/  BSSY B6, `(.L_x_258) ;  /* 0x000001e000067945 */ /* 0x000fe20003800000 */
[----:B------:R-:W-:Y:S02]  /*12b50*/  LOP3.LUT P1, RZ, R2, 0x3ff, RZ, 0xc0, !PT ;  /* 0x000003ff02ff7812 */ /* 0x000fe4000782c0ff */
[----:B--2---:R-:W-:Y:S02]  /*12b60*/  SHF.R.S32.HI R0, RZ, 0x1f, R3 ;  /* 0x0000001fff007819 */ /* 0x004fe40000011403 */
[----:B---3--:R-:W-:-:S03]  /*12b70*/  SEL R5, R5, RZ, !P0 ;  /* 0x000000ff05057207 */ /* 0x008fc60004000000 */
[----:B------:R-:W-:Y:S01]  /*12b80*/  IMAD R0, R0, UR4, RZ ;  /* 0x0000000400007c24 */ /* 0x000fe2000f8e02ff */
[----:B----4-:R-:W-:-:S03]  /*12b90*/  SEL R4, R4, RZ, !P0 ;  /* 0x000000ff04047207 */ /* 0x010fc60004000000 */
[C---:B------:R-:W-:Y:S02]  /*12ba0*/  IMAD R0, R3.reuse, UR5, R0 ;  /* 0x0000000503007c24 */ /* 0x040fe4000f8e0200 */
[----:B------:R-:W-:-:S04]  /*12bb0*/  IMAD.WIDE.U32 R2, R3, UR4, RZ ;  /* 0x0000000403027c25 */ /* 0x000fc8000f8e00ff */
[----:B------:R-:W-:Y:S01]  /*12bc0*/  IMAD.IADD R0, R3, 0x1, R0 ;  /* 0x0000000103007824 */ /* 0x000fe200078e0200 */
[----:B------:R2:W-:Y:S04]  /*12bd0*/  STL.64 [R1+0x50], R2 ;  /* 0x0000500201007387 */ /* 0x0005e80000100a00 */
[----:B------:R2:W-:Y:S04]  /*12be0*/  STL [R1+0x2c], R5 ;  /* 0x00002c0501007387 */ /* 0x0005e80000100800 */
[----:B------:R2:W-:Y:S04]  /*12bf0*/  STL [R1+0x3c], R4 ;  /* 0x00003c0401007387 */ /* 0x0005e80000100800 */
[----:B------:R2:W-:Y:S01]  /*12c00*/  STL [R1+0x30], R0 ;  /* 0x0000300001007387 */ /* 0x0005e20000100800 */
[----:B------:R-:W-:Y:S05]  /*12c10*/  @!P1 BRA `(.L_x_259) ;  /* 0x0000000000409947 */ /* 0x000fea0003800000 */
[----:B--2---:R-:W-:Y:S01]  /*12c20*/  MOV R2, 0x0 ;  /* 0x0000000000027802 */ /* 0x004fe20000000f00 */
[----:B------:R-:W-:Y:S01]  /*12c30*/  ULDC.64 UR6, c[0x4][0x1b8] ;  /* 0x01006e0000067ab9 */ /* 0x000fe20000000a00 */
[----:B------:R-:W-:Y:S01]  /*12c40*/  ULDC.64 UR8, c[0x4][0x1c0] ;  /* 0x0100700000087ab9 */ /* 0x000fe20000000a00 */
[----:B------:R-:W-:Y:S01]  /*12c50*/  ULDC.64 UR4, c[0x4][0x130] ;  /* 0x01004c0000047ab9 */ /* 0x000fe20000000a00 */
[----:B------:R-:W-:Y:S02]  /*12c60*/  IMAD.U32 R4, RZ, RZ, UR6 ;  /* 0x00000006ff047e24 */ /* 0x000fe4000f8e00ff */
[----:B------:R-:W2:Y:S01]  /*12c70*/  LDC.64 R2, c[0x4][R2] ;  /* 0x0100000002027b82 */ /* 0x000ea20000000a00 */
[----:B------:R-:W-:Y:S02]  /*12c80*/  IMAD.U32 R5, RZ, RZ, UR7 ;  /* 0x00000007ff057e24 */ /* 0x000fe4000f8e00ff */
[----:B------:R-:W-:Y:S02]  /*12c90*/  IMAD.U32 R6, RZ, RZ, UR8 ;  /* 0x00000008ff067e24 */ /* 0x000fe4000f8e00ff */
[----:B------:R-:W-:-:S02]  /*12ca0*/  IMAD.U32 R7, RZ, RZ, UR9 ;  /* 0x00000009ff077e24 */ /* 0x000fc4000f8e00ff */
[----:B-1----:R-:W-:Y:S02]  /*12cb0*/  IMAD.U32 R10, RZ, RZ, UR4 ;  /* 0x00000004ff0a7e24 */ /* 0x002fe4000f8e00ff */
[----:B0-----:R-:W-:Y:S02]  /*12cc0*/  IMAD.U32 R11, RZ, RZ, UR5 ;  /* 0x00000005ff0b7e24 */ /* 0x001fe4000f8e00ff */
[----:B------:R-:W-:Y:S02]  /*12cd0*/  IMAD.MOV.U32 R8, RZ, RZ, 0x70 ;  /* 0x00000070ff087424 */ /* 0x000fe400078e00ff */
[----:B------:R-:W-:Y:S02]  /*12ce0*/  IMAD.MOV.U32 R12, RZ, RZ, 0x1 ;  /* 0x00000001ff0c7424 */ /* 0x000fe400078e00ff */
[----:B------:R-:W-:-:S07]  /*12cf0*/  IMAD.MOV.U32 R13, RZ, RZ, RZ ;  /* 0x000000ffff0d7224 */ /* 0x000fce00078e00ff */
[----:B------:R-:W-:-:S07]  /*12d00*/  LEPC R20, `(.L_x_259) ;  /* 0x000000001014794e */ /* 0x000fce0000000000 */
[----:B--2---:R-:W-:Y:S05]  /*12d10*/  CALL.ABS.NOINC R2 ;  /* 0x0000000002007343 */ /* 0x004fea0003c00000 */
.L_x_259:
[----:B------:R-:W-:Y:S05]  /*12d20*/  BSYNC B6 ;  /* 0x0000000000067941 */ /* 0x000fea0003800000 */
.L_x_258:
[----:B--2---:R-:W2:Y:S01]  /*12d30*/  LDL.LU R0, [R1+0x3c] ;  /* 0x00003c0001007983 */ /* 0x004ea20000300800 */
[----:B------:R-:W-:Y:S01]  /*12d40*/  ULDC.64 UR4, c[0x0][0x2d8] ;  /* 0x0000b60000047ab9 */ /* 0x000fe20000000a00 */
[----:B------:R-:W3:Y:S01]  /*12d50*/  LDC R8, c[0x0][0x448] ;  /* 0x00011200ff087b82 */ /* 0x000ee20000000800 */
[----:B------:R-:W-:Y:S01]  /*12d60*/  ULDC.64 UR6, c[0x0][0x280] ;  /* 0x0000a00000067ab9 */ /* 0x000fe20000000a00 */
[----:B------:R-:W4:Y:S04]  /*12d70*/  LDL.LU R5, [R1+0x30] ;  /* 0x0000300001057983 */ /* 0x000f280000300800 */
[----:B------:R-:W4:Y:S04]  /*12d80*/  LDL.LU.64 R2, [R1+0x50] ;  /* 0x0000500001027983 */ /* 0x000f280000300a00 */
[----:B------:R-:W2:Y:S01]  /*12d90*/  LDL.LU R4, [R1+0x2c] ;  /* 0x00002c0001047983 */ /* 0x000ea20000300800 */
[----:B---3--:R-:W-:Y:S01]  /*12da0*/  ISETP.NE.AND P0, PT, R8, 0x1, PT ;  /* 0x000000010800780c */ /* 0x008fe20003f05270 */
[----:B------:R-:W3:-:S12]  /*12db0*/  S2R R9, SR_TID.X ;  /* 0x0000000000097919 */ /* 0x000ed80000002100 */
[----:B------:R-:W0:Y:S01]  /*12dc0*/  @P0 LDC R7, c[0x0][0x450] ;  /* 0x00011400ff070b82 */ /* 0x000e220000000800 */
[----:B----4-:R-:W-:Y:S02]  /*12dd0*/  IMAD.MOV.U32 R3, RZ, RZ, R5 ;  /* 0x000000ffff037224 */ /* 0x010fe400078e0005 */
[----:B------:R-:W4:Y:S01]  /*12de0*/  LDL.LU R5, [R1+0x4] ;  /* 0x0000040001057983 */ /* 0x000f220000300800 */
[----:B---3--:R-:W-:Y:S02]  /*12df0*/  IMAD.SHL.U32 R9, R9, 0x8, RZ ;  /* 0x0000000809097824 */ /* 0x008fe400078e00ff */
[C---:B------:R-:W-:Y:S01]  /*12e00*/  IMAD.WIDE.U32 R2, R16.reuse, UR4, R2 ;  /* 0x0000000410027c25 */ /* 0x040fe2000f8e0002 */
[----:B-1----:R-:W1:Y:S02]  /*12e10*/  S2R R10, SR_TID.X ;  /* 0x00000000000a7919 */ /* 0x002e640000002100 */
[----:B------:R-:W-:Y:S01]  /*12e20*/  LOP3.LUT R9, R9, 0x38, RZ, 0xc0, !PT ;  /* 0x0000003809097812 */ /* 0x000fe200078ec0ff */
[----:B------:R-:W-:Y:S01]  /*12e30*/  IMAD R3, R16, UR5, R3 ;  /* 0x0000000510037c24 */ /* 0x000fe2000f8e0203 */
[----:B------:R-:W-:-:S02]  /*12e40*/  ULDC.64 UR4, c[0x0][0x2e0] ;  /* 0x0000b80000047ab9 */ /* 0x000fc40000000a00 */
[----:B--2---:R-:W-:Y:S01]  /*12e50*/  IMAD R0, R0, UR4, RZ ;  /* 0x0000000400007c24 */ /* 0x004fe2000f8e02ff */
[C---:B------:R-:W-:Y:S01]  /*12e60*/  LOP3.LUT R12, R9.reuse, 0x40, RZ, 0xfc, !PT ;  /* 0x00000040090c7812 */ /* 0x040fe200078efcff */
[C---:B------:R-:W-:Y:S01]  /*12e70*/  IMAD.WIDE.U32 R2, R4.reuse, UR4, R2 ;  /* 0x0000000404027c25 */ /* 0x040fe2000f8e0002 */
[C---:B0-----:R-:W-:Y:S02]  /*12e80*/  LOP3.LUT R11, R9.reuse, 0x80, RZ, 0xfc, !PT ;  /* 0x00000080090b7812 */ /* 0x041fe400078efcff */
[----:B------:R-:W-:Y:S01]  /*12e90*/  LOP3.LUT R9, R9, 0xc0, RZ, 0xfc, !PT ;  /* 0x000000c009097812 */ /* 0x000fe200078efcff */
[----:B------:R-:W-:Y:S01]  /*12ea0*/  IMAD R0, R4, UR5, R0 ;  /* 0x0000000504007c24 */ /* 0x000fe2000f8e0200 */
[----:B------:R-:W-:Y:S01]  /*12eb0*/  ULDC.64 UR4, c[0x0][0x2d0] ;  /* 0x0000b40000047ab9 */ /* 0x000fe20000000a00 */
[----:B------:R-:W0:Y:S02]  /*12ec0*/  S2R R4, SR_TID.X ;  /* 0x0000000000047919 */ /* 0x000e240000002100 */
[----:B------:R-:W-:-:S02]  /*12ed0*/  IMAD.IADD R3, R3, 0x1, R0 ;  /* 0x0000000103037824 */ /* 0x000fc400078e0200 */
[----:B-1----:R-:W-:-:S05]  /*12ee0*/  IMAD.SHL.U32 R10, R10, 0x8, RZ ;  /* 0x000000080a0a7824 */ /* 0x002fca00078e00ff */
[----:B------:R-:W-:Y:S02]  /*12ef0*/  LOP3.LUT R10, R10, 0x38, RZ, 0xc0, !PT ;  /* 0x000000380a0a7812 */ /* 0x000fe400078ec0ff */
[----:B0-----:R-:W-:-:S04]  /*12f00*/  LOP3.LUT R4, R4, 0x7f, RZ, 0xc0, !PT ;  /* 0x0000007f04047812 */ /* 0x001fc800078ec0ff */
[----:B------:R-:W-:Y:S02]  /*12f10*/  SHF.R.U32.HI R6, RZ, 0x3, R4 ;  /* 0x00000003ff067819 */ /* 0x000fe40000011604 */
[----:B------:R-:W0:Y:S02]  /*12f20*/  S2R R4, SR_TID.X ;  /* 0x0000000000047919 */ /* 0x000e240000002100 */
[----:B0-----:R-:W-:-:S05]  /*12f30*/  IMAD.SHL.U32 R4, R4, 0x10, RZ ;  /* 0x0000001004047824 */ /* 0x001fca00078e00ff */
[----:B------:R-:W-:Y:S02]  /*12f40*/  LOP3.LUT R4, R6, 0x70, R4, 0xf8, !PT ;  /* 0x0000007006047812 */ /* 0x000fe400078ef804 */
[----:B------:R-:W0:Y:S01]  /*12f50*/  @P0 LDC R6, c[0x0][0x44c] ;  /* 0x00011300ff060b82 */ /* 0x000e220000000800 */
[----:B----4-:R-:W-:-:S05]  /*12f60*/  IMAD.SHL.U32 R5, R5, 0x80, RZ ;  /* 0x0000008005057824 */ /* 0x010fca00078e00ff */
[----:B------:R-:W-:-:S05]  /*12f70*/  LOP3.LUT R0, R4, R5, RZ, 0xfc, !PT ;  /* 0x0000000504007212 */ /* 0x000fca00078efcff */
[----:B0-----:R-:W-:-:S04]  /*12f80*/  @P0 IMAD.HI.U32 R6, R0, R6, RZ ;  /* 0x0000000600060227 */ /* 0x001fc800078e00ff */
[----:B------:R-:W-:Y:S01]  /*12f90*/  IMAD.MOV.U32 R4, RZ, RZ, R0 ;  /* 0x000000ffff047224 */ /* 0x000fe200078e0000 */
[----:B------:R-:W-:-:S05]  /*12fa0*/  @P0 SHF.R.U32.HI R4, RZ, R7, R6 ;  /* 0x00000007ff040219 */ /* 0x000fca0000011606 */
[----:B------:R-:W-:Y:S02]  /*12fb0*/  IMAD.MOV R6, RZ, RZ, -R4 ;  /* 0x000000ffff067224 */ /* 0x000fe400078e0a04 */
[----:B------:R-:W-:-:S04]  /*12fc0*/  IMAD.WIDE.U32 R2, R4, UR4, R2 ;  /* 0x0000000404027c25 */ /* 0x000fc8000f8e0002 */
[----:B------:R-:W-:Y:S01]  /*12fd0*/  IMAD R0, R8, R6, R0 ;  /* 0x0000000608007224 */ /* 0x000fe200078e0200 */
[----:B------:R-:W-:-:S05]  /*12fe0*/  SHF.R.S32.HI R6, RZ, 0x1f, R4 ;  /* 0x0000001fff067819 */ /* 0x000fca0000011404 */
[----:B------:R-:W-:-:S04]  /*12ff0*/  IMAD R6, R6, UR4, RZ ;  /* 0x0000000406067c24 */ /* 0x000fc8000f8e02ff */
[----:B------:R-:W-:Y:S01]  /*13000*/  IMAD R4, R4, UR5, R6 ;  /* 0x0000000504047c24 */ /* 0x000fe2000f8e0206 */
[----:B------:R-:W-:-:S03]  /*13010*/  ULDC.64 UR4, c[0x0][0x2c8] ;  /* 0x0000b20000047ab9 */ /* 0x000fc60000000a00 */
[----:B------:R-:W-:Y:S01]  /*13020*/  IMAD.IADD R3, R3, 0x1, R4 ;  /* 0x0000000103037824 */ /* 0x000fe200078e0204 */
[----:B------:R-:W-:Y:S01]  /*13030*/  SHF.R.S32.HI R4, RZ, 0x1f, R0 ;  /* 0x0000001fff047819 */ /* 0x000fe20000011400 */
[----:B------:R-:W-:-:S04]  /*13040*/  IMAD.WIDE.U32 R2, R0, UR4, R2 ;  /* 0x0000000400027c25 */ /* 0x000fc8000f8e0002 */
[----:B------:R-:W-:Y:S01]  /*13050*/  IMAD R4, R4, UR4, RZ ;  /* 0x0000000404047c24 */ /* 0x000fe2000f8e02ff */
[----:B------:R-:W-:Y:S02]  /*13060*/  ULDC UR4, c[0x0][0x2b8] ;  /* 0x0000ae0000047ab9 */ /* 0x000fe40000000800 */
[----:B------:R-:W-:Y:S01]  /*13070*/  ISETP.GE.AND P3, PT, R9, UR4, PT ;  /* 0x0000000409007c0c */ /* 0x000fe2000bf66270 */
[----:B------:R-:W-:Y:S01]  /*13080*/  IMAD R0, R0, UR5, R4 ;  /* 0x0000000500007c24 */ /* 0x000fe2000f8e0204 */
[----:B------:R0:W5:Y:S01]  /*13090*/  LDL R9, [R1+0x24] ;  /* 0x0000240001097983 */ /* 0x0001620000100800 */
[----:B------:R-:W-:Y:S02]  /*130a0*/  LEA R4, P4, R2, UR6, 0x1 ;  /* 0x0000000602047c11 */ /* 0x000fe4000f8808ff */
[----:B------:R-:W-:Y:S01]  /*130b0*/  IMAD.IADD R0, R3, 0x1, R0 ;  /* 0x0000000103007824 */ /* 0x000fe200078e0200 */
[----:B------:R-:W-:Y:S02]  /*130c0*/  ISETP.GE.AND P0, PT, R10, UR4, PT ;  /* 0x000000040a007c0c */ /* 0x000fe4000bf06270 */
[----:B------:R-:W-:-:S02]  /*130d0*/  ISETP.GE.AND P1, PT, R12, UR4, PT ;  /* 0x000000040c007c0c */ /* 0x000fc4000bf26270 */
[----:B------:R-:W-:Y:S01]  /*130e0*/  ISETP.GE.AND P2, PT, R11, UR4, PT ;  /* 0x000000040b007c0c */ /* 0x000fe2000bf46270 */
[----:B------:R-:W-:Y:S01]  /*130f0*/  UMOV UR4, 0xffffffff ;  /* 0xffffffff00047882 */ /* 0x000fe20000000000 */
[----:B------:R-:W-:Y:S02]  /*13100*/  LEA.HI.X R3, R2, UR7, R0, 0x1, P4 ;  /* 0x0000000702037c11 */ /* 0x000fe4000a0f0c00 */
[----:B0-----:R-:W-:Y:S09]  /*13110*/  BRA.DIV UR4, `(.L_x_260) ;  /* 0x0000004e04b87947 */ /* 0x001ff2000b800000 */
[----:B------:R-:W2:Y:S01]  /*13120*/  LDL.LU R6, [R1+0x40] ;  /* 0x0000400001067983 */ /* 0x000ea20000300800 */
[----:B------:R-:W0:Y:S02]  /*13130*/  S2R R7, SR_TID.X ;  /* 0x0000000000077919 */ /* 0x000e240000002100 */
[----:B0-----:R-:W-:-:S04]  /*13140*/  LOP3.LUT R7, R7, 0x7f, RZ, 0xc0, !PT ;  /* 0x0000007f07077812 */ /* 0x001fc800078ec0ff */
[----:B------:R-:W-:Y:S02]  /*13150*/  SHF.R.U32.HI R11, RZ, 0x3, R7 ;  /* 0x00000003ff0b7819 */ /* 0x000fe40000011607 */
[----:B------:R-:W0:Y:S03]  /*13160*/  SHFL.IDX PT, R7, R4, RZ, 0x181f ;  /* 0x00181fff04077589 */ /* 0x000e2600000e0000 */
[----:B------:R-:W-:Y:S01]  /*13170*/  IMAD.IADD R0, R11, 0x1, R5 ;  /* 0x000000010b007824 */ /* 0x000fe200078e0205 */
[----:B------:R-:W-:-:S03]  /*13180*/  ULDC.64 UR4, c[0x0][0x208] ;  /* 0x0000820000047ab9 */ /* 0x000fc60000000a00 */
[----:B------:R-:W-:Y:S02]  /*13190*/  VIADD R5, R0, 0x10 ;  /* 0x0000001000057836 */ /* 0x000fe40000000000 */
[----:B--2---:R-:W-:Y:S02]  /*131a0*/  IMAD R2, R6, R8, RZ ;  /* 0x0000000806027224 */ /* 0x004fe400078e02ff */
[----:B------:R-:W1:Y:S03]  /*131b0*/  SHFL.IDX PT, R6, R3, RZ, 0x181f ;  /* 0x00181fff03067589 */ /* 0x000e6600000e0000 */
[----:B------:R-:W-:-:S13]  /*131c0*/  ISETP.GE.AND P5, PT, R0, R2, PT ;  /* 0x000000020000720c */ /* 0x000fda0003fa6270 */
[----:B0-----:R-:W-:-:S05]  /*131d0*/  @!P5 LEA R7, P4, R10, R7, 0x1 ;  /* 0x000000070a07d211 */ /* 0x001fca00078808ff */
[----:B-1----:R-:W-:-:S05]  /*131e0*/  @!P5 IMAD.X R6, RZ, RZ, R6, P4 ;  /* 0x000000ffff06d224 */ /* 0x002fca00020e0606 */
[----:B------:R-:W-:-:S04]  /*131f0*/  @!P5 LOP3.LUT R7, R7, R6, RZ, 0x3c, !PT ;  /* 0x000000060707d212 */ /* 0x000fc800078e3cff */
[----:B------:R-:W-:-:S04]  /*13200*/  @!P5 LOP3.LUT R6, R7, R6, RZ, 0x3c, !PT ;  /* 0x000000060706d212 */ /* 0x000fc800078e3cff */
[----:B------:R-:W-:-:S05]  /*13210*/  @!P5 LOP3.LUT R7, R7, R6, RZ, 0x3c, !PT ;  /* 0x000000060707d212 */ /* 0x000fca00078e3cff */
[----:B------:R-:W-:Y:S01]  /*13220*/  @!PT LDS RZ, [RZ] ;  /* 0x00000000fffff984 */ /* 0x000fe20000000800 */
[----:B-----5:R-:W-:Y:S04]  /*13230*/  @!P5 LDGSTS.E.BYPASS.LTC128B.128 [R9+0x14400], desc[UR4][R6.64], !P0 ;  /* 0x144000000609dfae */ /* 0x020fe8000c101d44 */
[----:B------:R-:W-:Y:S04]  /*13240*/  @!P5 LDGSTS.E.BYPASS.LTC128B.128 [R9+0x18400], desc[UR4][R6.64+0x80], !P1 ;  /* 0x184000800609dfae */ /* 0x000fe8000c901d44 */
[----:B------:R-:W-:Y:S04]  /*13250*/  @!P5 LDGSTS.E.BYPASS.LTC128B.128 [R9+0x1c400], desc[UR4][R6.64+0x100], !P2 ;  /* 0x1c4001000609dfae */ /* 0x000fe8000d101d44 */
[----:B------:R0:W-:Y:S01]  /*13260*/  @!P5 LDGSTS.E.BYPASS.LTC128B.128 [R9+0x20400], desc[UR4][R6.64+0x180], !P3 ;  /* 0x204001800609dfae */ /* 0x0001e2000d901d44 */
[----:B------:R-:W-:-:S03]  /*13270*/  ISETP.GE.AND P5, PT, R5, R2, PT ;  /* 0x000000020500720c */ /* 0x000fc60003fa6270 */
[----:B------:R-:W1:Y:S04]  /*13280*/  SHFL.IDX PT, R5, R4, 0x1, 0x181f ;  /* 0x00381f0004057f89 */ /* 0x000e6800000e0000 */
[----:B0-----:R-:W0:Y:S06]  /*13290*/  SHFL.IDX PT, R6, R3, 0x1, 0x181f ;  /* 0x00381f0003067f89 */ /* 0x001e2c00000e0000 */
[----:B-1----:R-:W-:-:S05]  /*132a0*/  @!P5 LEA R5, P4, R10, R5, 0x1 ;  /* 0x000000050a05d211 */ /* 0x002fca00078808ff */
[----:B0-----:R-:W-:-:S04]  /*132b0*/  @!P5 IMAD.X R6, RZ, RZ, R6, P4 ;  /* 0x000000ffff06d224 */ /* 0x001fc800020e0606 */
[----:B------:R-:W-:Y:S02]  /*132c0*/  @!P5 IMAD.MOV.U32 R7, RZ, RZ, R6 ;  /* 0x000000ffff07d224 */ /* 0x000fe400078e0006 */
[----:B------:R-:W-:Y:S02]  /*132d0*/  @!P5 IMAD.MOV.U32 R6, RZ, RZ, R5 ;  /* 0x000000ffff06d224 */ /* 0x000fe400078e0005 */
[----:B------:R-:W-:-:S03]  /*132e0*/  VIADD R5, R0, 0x20 ;  /* 0x0000002000057836 */ /* 0x000fc60000000000 */
[----:B------:R-:W-:Y:S04]  /*132f0*/  @!P5 LDGSTS.E.BYPASS.LTC128B.128 [R9+0x14c00], desc[UR4][R6.64], !P0 ;  /* 0x14c000000609dfae */ /* 0x000fe8000c101d44 */
        /* <DEDUP_REMOVED lines=53> */
[----:B------:R-:W0:Y:S06]  /*13650*/  SHFL.IDX PT, R8, R3, 0x6, 0x181f ;  /* 0x00d81f0003087f89 */ /* 0x000e2c00000e0000 */
[----:B-1----:R-:W-:-:S05]  /*13660*/  @!P5 LEA R5, P4, R10, R5, 0x1 ;  /* 0x000000050a05d211 */ /* 0x002fca00078808ff */
[----:B0-----:R-:W-:-:S04]  /*13670*/  @!P5 IMAD.X R6, RZ, RZ, R8, P4 ;  /* 0x000000ffff06d224 */ /* 0x001fc800020e0608 */
[----:B------:R-:W-:Y:S02]  /*13680*/  @!P5 IMAD.MOV.U32 R7, RZ, RZ, R6 ;  /* 0x000000ffff07d224 */ /* 0x000fe400078e0006 */
[----:B------:R-:W-:Y:S02]  /*13690*/  @!P5 IMAD.MOV.U32 R6, RZ, RZ, R5 ;  /* 0x000000ffff06d224 */ /* 0x000fe400078e0005 */
[----:B------:R0:W1:Y:S04]  /*136a0*/  SHFL.IDX PT, R5, R3, 0x7, 0x181f ;  /* 0x00f81f0003057f89 */ /* 0x00006800000e0000 */
[----:B------:R0:W-:Y:S04]  /*136b0*/  @!P5 LDGSTS.E.BYPASS.LTC128B.128 [R9+0x17400], desc[UR4][R6.64], !P0 ;  /* 0x174000000609dfae */ /* 0x0001e8000c101d44 */
[----:B------:R0:W-:Y:S04]  /*136c0*/  @!P5 LDGSTS.E.BYPASS.LTC128B.128 [R9+0x1b400], desc[UR4][R6.64+0x80], !P1 ;  /* 0x1b4000800609dfae */ /* 0x0001e8000c901d44 */
[----:B------:R0:W-:Y:S04]  /*136d0*/  @!P5 LDGSTS.E.BYPASS.LTC128B.128 [R9+0x1f400], desc[UR4][R6.64+0x100], !P2 ;  /* 0x1f4001000609dfae */ /* 0x0001e8000d101d44 */
[----:B------:R0:W-:Y:S04]  /*136e0*/  @!P5 LDGSTS.E.BYPASS.LTC128B.128 [R9+0x23400], desc[UR4][R6.64+0x180], !P3 ;  /* 0x234001800609dfae */ /* 0x0001e8000d901d44 */
[----:B------:R0:W2:Y:S02]  /*136f0*/  SHFL.IDX PT, R3, R4, 0x7, 0x181f ;  /* 0x00f81f0004037f89 */ /* 0x0000a400000e0000 */
.L_x_388:
[----:B------:R-:W-:Y:S01]  /*13700*/  VIADD R0, R0, 0x70 ;  /* 0x0000007000007836 */ /* 0x000fe20000000000 */
[----:B------:R-:W-:Y:S04]  /*13710*/  BSSY B0, `(.L_x_261) ;  /* 0x000000d000007945 */ /* 0x000fe80003800000 */
[----:B------:R-:W-:-:S13]  /*13720*/  ISETP.GE.AND P4, PT, R0, R2, PT ;  /* 0x000000020000720c */ /* 0x000fda0003f86270 */
[----:B------:R-:W-:Y:S05]  /*13730*/  @P4 BRA `(.L_x_262) ;  /* 0x0000000000284947 */ /* 0x000fea0003800000 */
[----:B--2---:R-:W-:Y:S01]  /*13740*/  LEA R2, P4, R10, R3, 0x1 ;  /* 0x000000030a027211 */ /* 0x004fe200078808ff */
[----:B------:R-:W-:-:S04]  /*13750*/  ULDC.64 UR4, c[0x0][0x208] ;  /* 0x0000820000047ab9 */ /* 0x000fc80000000a00 */
[----:B01----:R-:W-:-:S05]  /*13760*/  IMAD.X R3, RZ, RZ, R5, P4 ;  /* 0x000000ffff037224 */ /* 0x003fca00020e0605 */
[----:B------:R-:W-:Y:S01]  /*13770*/  @!PT LDS RZ, [RZ] ;  /* 0x00000000fffff984 */ /* 0x000fe20000000800 */
[----:B------:R-:W-:Y:S01]  /*13780*/  @!PT LDS RZ, [RZ] ;  /* 0x00000000fffff984 */ /* 0x000fe20000000800 */
[----:B------:R-:W-:Y:S01]  /*13790*/  @!PT LDS RZ, [RZ] ;  /* 0x00000000fffff984 */ /* 0x000fe20000000800 */
[----:B------:R3:W-:Y:S04]  /*137a0*/  LDGSTS.E.BYPASS.LTC128B.128 [R9+0x17c00], desc[UR4][R2.64], !P0 ;  /* 0x17c0000002097fae */ /* 0x0007e8000c101d44 */
[----:B------:R3:W-:Y:S04]  /*137b0*/  LDGSTS.E.BYPASS.LTC128B.128 [R9+0x1bc00], desc[UR4][R2.64+0x80], !P1 ;  /* 0x1bc0008002097fae */ /* 0x0007e8000c901d44 */
[----:B------:R3:W-:Y:S04]  /*137c0*/  LDGSTS.E.BYPASS.LTC128B.128 [R9+0x1fc00], desc[UR4][R2.64+0x100], !P2 ;  /* 0x1fc0010002097fae */ /* 0x0007e8000d101d44 */
[----:B------:R3:W-:Y:S02]  /*137d0*/  LDGSTS.E.BYPASS.LTC128B.128 [R9+0x23c00], desc[UR4][R2.64+0x180], !P3 ;  /* 0x23c0018002097fae */ /* 0x0007e4000d901d44 */
.L_x_262:
[----:B------:R-:W-:Y:S05]  /*137e0*/  BSYNC B0 ;  /* 0x0000000000007941 */ /* 0x000fea0003800000 */
.L_x_261:
[----:B------:R-:W-:Y:S01]  /*137f0*/  NOP ;  /* 0x0000000000007918 */ /* 0x000fe20000000000 */
[----:B------:R-:W-:Y:S01]  /*13800*/  PLOP3.LUT P0, PT, PT, PT, PT, 0x80, 0x0 ;  /* 0x000000000000781c */ /* 0x000fe20003f0f070 */
[----:B0-----:R-:W-:-:S12]  /*13810*/  VIADD R6, R18, 0x38800 ;  /* 0x0003880012067836 */ /* 0x001fd80000000000 */
.L_x_263:
[----:B------:R-:W-:Y:S02]  /*13820*/  PLOP3.LUT P1, PT, P1, P0, PT, 0xa2, 0x0 ;  /* 0x000000000000781c */ /* 0x000fe40000f21472 */
[----:B------:R-:W-:-:S08]  /*13830*/  @P0 R2UR P1, UR4, R18 ;  /* 0x00000000120402ca */ /* 0x000fd00000020000 */
[----:B------:R-:W-:-:S05]  /*13840*/  @P0 PLOP3.LUT P0, PT, P1, PT, PT, 0x80, 0x0 ;  /* 0x000000000000081c */ /* 0x000fca0000f0f070 */
[----:B------:R-:W-:Y:S01]  /*13850*/  @!P1 SYNCS.ARRIVE.TRANS64.RED.A0T1 RZ, [UR4+0x38800], RZ ;  /* 0x038800ffffff99a7 */ /* 0x000fe20008200404 */
[----:B------:R-:W-:Y:S07]  /*13860*/  @!P1 ARRIVES.LDGSTSBAR.64.TRANSCNT [UR4+0x38800] ;  /* 0x03880000ff0099b0 */ /* 0x000fee0008000a84 */
[----:B------:R-:W-:Y:S05]  /*13870*/  @P0 BRA.U.ANY `(.L_x_263) ;  /* 0xfffffffd00e80947 */ /* 0x000fea000393ffff */
[----:B---3--:R-:W3:Y:S02]  /*13880*/  LDL.LU R2, [R1+0x48] ;  /* 0x0000480001027983 */ /* 0x008ee40000300800 */
[----:B---3--:R-:W-:-:S05]  /*13890*/  VIADD R2, R2, 0x1 ;  /* 0x0000000102027836 */ /* 0x008fca0000000000 */
[----:B------:R0:W-:Y:S01]  /*138a0*/  STL [R1+0x48], R2 ;  /* 0x0000480201007387 */ /* 0x0001e20000100800 */
[----:B------:R-:W-:-:S04]  /*138b0*/  LEA.HI R0, R2, R2, RZ, 0x1 ;  /* 0x0000000202007211 */ /* 0x000fc800078f08ff */
[----:B------:R-:W-:-:S05]  /*138c0*/  LOP3.LUT R0, R0, 0xfffffffe, RZ, 0xc0, !PT ;  /* 0xfffffffe00007812 */ /* 0x000fca00078ec0ff */
[----:B------:R-:W-:-:S05]  /*138d0*/  IMAD.IADD R0, R2, 0x1, -R0 ;  /* 0x0000000102007824 */ /* 0x000fca00078e0a00 */
[----:B------:R-:W-:Y:S01]  /*138e0*/  SHF.L.U32 R0, R0, 0x1f, RZ ;  /* 0x0000001f00007819 */ /* 0x000fe200000006ff */
[----:B------:R-:W-:Y:S01]  /*138f0*/  NOP ;  /* 0x0000000000007918 */ /* 0x000fe20000000000 */
[----:B------:R0:W-:Y:S01]  /*13900*/  SYNCS.ARRIVE.TRANS64.A1T0 RZ, [R18+URZ+0x38800], RZ ;  /* 0x038800ff12ff79a7 */ /* 0x0001e2000810003f */
[----:B------:R-:W-:Y:S01]  /*13910*/  BSSY B0, `(.L_x_264) ;  /* 0x0000003000007945 */ /* 0x000fe20003800000 */
[----:B------:R-:W3:Y:S03]  /*13920*/  SYNCS.PHASECHK.TRANS64.TRYWAIT P0, [R18+URZ+0x38820], R0 ;  /* 0x03882000120075a7 */ /* 0x000ee6000800017f */
[----:B0--3--:R-:W-:Y:S05]  /*13930*/  @!P0 BRA `(.L_x_265) ;  /* 0x0000005000bc8947 */ /* 0x009fea0003800000 */
.L_x_389:
[----:B------:R-:W-:Y:S05]  /*13940*/  BSYNC B0 ;  /* 0x0000000000007941 */ /* 0x000fea0003800000 */
.L_x_264:
[----:B------:R-:W0:Y:S04]  /*13950*/  LDL R2, [R1+0x38] ;  /* 0x0000380001027983 */ /* 0x000e280000100800 */
[----:B--2---:R-:W2:Y:S01]  /*13960*/  LDL R3, [R1+0x28] ;  /* 0x0000280001037983 */ /* 0x004ea20000100800 */
[----:B------:R-:W-:Y:S01]  /*13970*/  BSSY B0, `(.L_x_266) ;  /* 0x00002a3000007945 */ /* 0x000fe20003800000 */
[----:B0-----:R-:W-:-:S05]  /*13980*/  VIADD R0, R2, 0xfffffffe ;  /* 0xfffffffe02007836 */ /* 0x001fca0000000000 */
[----:B--2---:R-:W-:-:S13]  /*13990*/  ISETP.GE.AND P0, PT, R0, R3, PT ;  /* 0x000000030000720c */ /* 0x004fda0003f06270 */
[----:B------:R-:W-:Y:S05]  /*139a0*/  @!P0 BRA `(.L_x_267) ;  /* 0x00000028007c8947 */ /* 0x000fea0003800000 */
[----:B------:R-:W2:Y:S04]  /*139b0*/  LDL.LU R2, [R1+0x58] ;  /* 0x0000580001027983 */ /* 0x000ea80000300800 */
[----:B-1----:R-:W3:Y:S04]  /*139c0*/  LDL.LU R5, [R1+0x34] ;  /* 0x0000340001057983 */ /* 0x002ee80000300800 */
[----:B------:R-:W4:Y:S01]  /*139d0*/  LDL.LU R4, [R1+0x44] ;  /* 0x0000440001047983 */ /* 0x000f220000300800 */
[----:B------:R-:W-:Y:S01]  /*139e0*/  LOP3.LUT R10, RZ, R3, RZ, 0x33, !PT ;  /* 0x00000003ff0a7212 */ /* 0x000fe200078e33ff */
[----:B------:R-:W-:Y:S01]  /*139f0*/  BSSY B2, `(.L_x_268) ;  /* 0x00000e5000027945 */ /* 0x000fe20003800000 */
[----:B--2---:R-:W-:-:S04]  /*13a00*/  VIADD R2, R2, 0x1 ;  /* 0x0000000102027836 */ /* 0x004fc80000000000 */
[----:B---3--:R-:W-:-:S05]  /*13a10*/  IMAD R2, R2, R5, RZ ;  /* 0x0000000502027224 */ /* 0x008fca00078e02ff */
[----:B----4-:R-:W-:-:S05]  /*13a20*/  VIMNMX R8, R4, R2, PT ;  /* 0x0000000204087248 */ /* 0x010fca0003fe0100 */
[----:B------:R-:W-:-:S05]  /*13a30*/  IMAD.MOV R2, RZ, RZ, -R8 ;  /* 0x000000ffff027224 */ /* 0x000fca00078e0a08 */
[----:B------:R-:W-:-:S05]  /*13a40*/  VIADDMNMX R10, R2, 0x1, R10, !PT ;  /* 0x00000001020a7846 */ /* 0x000fca000780010a */
[----:B------:R-:W-:-:S05]  /*13a50*/  IMAD.IADD R2, R8, 0x1, R10 ;  /* 0x0000000108027824 */ /* 0x000fca00078e020a */
[----:B------:R-:W-:-:S04]  /*13a60*/  LOP3.LUT R2, R2, 0x1, RZ, 0xc0, !PT ;  /* 0x0000000102027812 */ /* 0x000fc800078ec0ff */
[----:B------:R-:W-:-:S13]  /*13a70*/  ISETP.NE.U32.AND P0, PT, R2, 0x1, PT ;  /* 0x000000010200780c */ /* 0x000fda0003f05070 */
[----:B------:R-:W-:Y:S05]  /*13a80*/  @P0 BRA `(.L_x_269) ;  /* 0x0000000c006c0947 */ /* 0x000fea0003800000 */
[----:B------:R-:W2:Y:S04]  /*13a90*/  LDL R4, [R1+0x20] ;  /* 0x0000200001047983 */ /* 0x000ea80000100800 */
[----:B------:R-:W3:Y:S01]  /*13aa0*/  LDL R3, [R1+0x14] ;  /* 0x0000140001037983 */ /* 0x000ee20000100800 */
[----:B------:R-:W-:Y:S01]  /*13ab0*/  VIADD R9, R19, 0x1 ;  /* 0x0000000113097836 */ /* 0x000fe20000000000 */
[----:B------:R-:W-:Y:S04]  /*13ac0*/  BSSY B1, `(.L_x_270) ;  /* 0x00000d3000017945 */ /* 0x000fe80003800000 */
[----:B------:R-:W-:-:S04]  /*13ad0*/  ISETP.NE.AND P0, PT, R9, 0x2, PT ;  /* 0x000000020900780c */ /* 0x000fc80003f05270 */
[----:B------:R-:W-:Y:S02]  /*13ae0*/  SEL R11, RZ, 0x1, P0 ;  /* 0x00000001ff0b7807 */ /* 0x000fe40000000000 */
[----:B------:R-:W-:Y:S02]  /*13af0*/  SEL R9, R9, RZ, P0 ;  /* 0x000000ff09097207 */ /* 0x000fe40000000000 */
[----:B--2---:R-:W-:Y:S02]  /*13b00*/  ISETP.NE.AND P1, PT, R4, RZ, PT ;  /* 0x000000ff0400720c */ /* 0x004fe40003f25270 */
[----:B---3--:R-:W-:-:S11]  /*13b10*/  LOP3.LUT R11, R3, R11, RZ, 0x3c, !PT ;  /* 0x0000000b030b7212 */ /* 0x008fd600078e3cff */
[----:B------:R-:W-:Y:S05]  /*13b20*/  @!P1 BRA `(.L_x_271) ;  /* 0x0000000c00309947 */ /* 0x000fea0003800000 */
[----:B------:R-:W-:Y:S01]  /*13b30*/  ULDC.64 UR4, c[0x0][0x418] ;  /* 0x0001060000047ab9 */ /* 0x000fe20000000a00 */
[----:B------:R-:W-:Y:S01]  /*13b40*/  IMAD.MOV.U32 R5, RZ, RZ, R17 ;  /* 0x000000ffff057224 */ /* 0x000fe200078e0011 */
[----:B------:R-:W-:-:S04]  /*13b50*/  ISETP.NE.U32.AND P0, PT, RZ, UR4, PT ;  /* 0x00000004ff007c0c */ /* 0x000fc8000bf05070 */
[----:B------:R-:W-:-:S13]  /*13b60*/  ISETP.NE.AND.EX P0, PT, RZ, UR5, PT, P0 ;  /* 0x00000005ff007c0c */ /* 0x000fda000bf05300 */
[----:B------:R-:W-:Y:S05]  /*13b70*/  @!P0 BRA `(.L_x_272) ;  /* 0x0000000000508947 */ /* 0x000fea0003800000 */
[----:B------:R-:W2:Y:S01]  /*13b80*/  LDL R12, [R1+0x1c] ;  /* 0x00001c00010c7983 */ /* 0x000ea20000100800 */
[----:B------:R-:W0:Y:S01]  /*13b90*/  LDC R5, c[0x0][0x43c] ;  /* 0x00010f00ff057b82 */ /* 0x000e220000000800 */
[----:B------:R-:W-:Y:S02]  /*13ba0*/  ULDC.64 UR6, c[0x0][0x428] ;  /* 0x00010a0000067ab9 */ /* 0x000fe40000000a00 */
[----:B------:R-:W3:Y:S01]  /*13bb0*/  LDL R7, [R1+0x10] ;  /* 0x0000100001077983 */ /* 0x000ee20000100800 */
        /* <DEDUP_REMOVED lines=9> */
[----:B--2---:R-:W-:-:S04]  /*13c50*/  IMAD R4, R12, UR6, RZ ;  /* 0x000000060c047c24 */ /* 0x004fc8000f8e02ff */
[C---:B---3--:R-:W-:Y:S02]  /*13c60*/  IMAD R4, R7.reuse, UR7, R4 ;  /* 0x0000000707047c24 */ /* 0x048fe4000f8e0204 */
[----:B------:R-:W-:-:S04]  /*13c70*/  IMAD.WIDE.U32 R2, R7, UR6, R2 ;  /* 0x0000000607027c25 */ /* 0x000fc8000f8e0002 */
[----:B------:R-:W-:Y:S01]  /*13c80*/  IMAD.IADD R3, R4, 0x1, R3 ;  /* 0x0000000104037824 */ /* 0x000fe200078e0203 */
[----:B------:R-:W-:-:S04]  /*13c90*/  LEA R4, P0, R2, UR4, 0x2 ;  /* 0x0000000402047c11 */ /* 0x000fc8000f8010ff */
[----:B------:R-:W-:-:S06]  /*13ca0*/  LEA.HI.X R5, R2, UR5, R3, 0x2, P0 ;  /* 0x0000000502057c11 */ /* 0x000fcc00080f1403 */
[----:B------:R0:W5:Y:S03]  /*13cb0*/  LDG.E R5, desc[UR8][R4.64] ;  /* 0x0000000804057981 */ /* 0x000166000c1e1900 */
.L_x_272:
[----:B------:R-:W-:Y:S01]  /*13cc0*/  IMAD R3, R9, 0x8, R18 ;  /* 0x0000000809037824 */ /* 0x000fe200078e0212 */
[----:B------:R-:W-:Y:S01]  /*13cd0*/  SHF.L.U32 R2, R11, 0x1f, RZ ;  /* 0x0000001f0b027819 */ /* 0x000fe200000006ff */
[----:B------:R-:W-:Y:S03]  /*13ce0*/  BSSY B3, `(.L_x_273) ;  /* 0x0000003000037945 */ /* 0x000fe60003800000 */
[----:B------:R-:W1:Y:S02]  /*13cf0*/  SYNCS.PHASECHK.TRANS64.TRYWAIT P0, [R3+URZ+0x38840], R2 ;  /* 0x03884002030075a7 */ /* 0x000e64000800017f */
[----:B-1----:R-:W-:Y:S05]  /*13d00*/  @!P0 BRA `(.L_x_274) ;  /* 0x0000004c00dc8947 */ /* 0x002fea0003800000 */
.L_x_390:
[----:B------:R-:W-:Y:S05]  /*13d10*/  BSYNC B3 ;  /* 0x0000000000037941 */ /* 0x000fea0003800000 */
.L_x_273:
[----:B0-----:R-:W0:Y:S01]  /*13d20*/  S2R R4, SR_TID.X ;  /* 0x0000000000047919 */ /* 0x001e220000002100 */
[----:B------:R-:W-:Y:S01]  /*13d30*/  BSSY B3, `(.L_x_275) ;  /* 0x000000b000037945 */ /* 0x000fe20003800000 */
[----:B0-----:R-:W-:-:S04]  /*13d40*/  LOP3.LUT R4, R4, 0x7f, RZ, 0xc0, !PT ;  /* 0x0000007f04047812 */ /* 0x001fc800078ec0ff */
[----:B------:R-:W-:-:S13]  /*13d50*/  ISETP.NE.AND P1, PT, R4, RZ, PT ;  /* 0x000000ff0400720c */ /* 0x000fda0003f25270 */
[----:B------:R-:W-:Y:S05]  /*13d60*/  @P1 BRA `(.L_x_276) ;  /* 0x00000000001c1947 */ /* 0x000fea0003800000 */
[----:B------:R-:W0:Y:S01]  /*13d70*/  S2R R4, SR_TID.X ;  /* 0x0000000000047919 */ /* 0x000e220000002100 */
[----:B-1----:R-:W-:-:S04]  /*13d80*/  IMAD.MOV.U32 R2, RZ, RZ, 0xa000 ;  /* 0x0000a000ff027424 */ /* 0x002fc800078e00ff */
[----:B------:R2:W-:Y:S01]  /*13d90*/  SYNCS.ARRIVE.TRANS64 RZ, [R3+URZ+0x38830], R2 ;  /* 0x0388300203ff79a7 */ /* 0x0005e2000800003f */
[----:B0-----:R-:W-:-:S04]  /*13da0*/  LOP3.LUT R4, R4, 0x1f, RZ, 0xc0, !PT ;  /* 0x0000001f04047812 */ /* 0x001fc800078ec0ff */
[----:B------:R-:W-:-:S13]  /*13db0*/  ISETP.NE.AND P0, PT, R4, RZ, PT ;  /* 0x000000ff0400720c */ /* 0x000fda0003f05270 */
[----:B--2---:R-:W-:Y:S05]  /*13dc0*/  @!P0 BRA `(.L_x_276) ;  /* 0x0000000000048947 */ /* 0x004fea0003800000 */
[----:B------:R-:W-:Y:S01]  /*13dd0*/  BPT.TRAP 0x1 ;  /* 0x000000040000795c */ /* 0x000fe20000300000 */
.L_x_276:
[----:B------:R-:W-:Y:S05]  /*13de0*/  BSYNC B3 ;  /* 0x0000000000037941 */ /* 0x000fea0003800000 */
.L_x_275:
[----:B-1----:R-:W2:Y:S01]  /*13df0*/  LDL R2, [R1+0x18] ;  /* 0x0000180001027983 */ /* 0x002ea20000100800 */
[----:B------:R-:W-:Y:S01]  /*13e00*/  IMAD.MOV.U32 R14, RZ, RZ, RZ ;  /* 0x000000ffff0e7224 */ /* 0x000fe200078e00ff */
[----:B------:R-:W-:Y:S01]  /*13e10*/  UIADD3 UR4, UP0, UR36, 0x370, URZ ;  /* 0x0000037024047890 */ /* 0x000fe2000ff1e03f */
[----:B------:R-:W-:Y:S01]  /*13e20*/  IMAD R4, R9, 0xa000, R18 ;  /* 0x0000a00009047824 */ /* 0x000fe200078e0212 */
[----:B------:R-:W-:Y:S01]  /*13e30*/  PLOP3.LUT P0, PT, PT, PT, PT, 0x80, 0x0 ;  /* 0x000000000000781c */ /* 0x000fe20003f0f070 */
[----:B------:R-:W-:Y:S01]  /*13e40*/  VIADD R3, R3, 0x38830 ;  /* 0x0003883003037836 */ /* 0x000fe20000000000 */
[----:B------:R-:W-:Y:S01]  /*13e50*/  R2UR UR10, R14 ;  /* 0x000000000e0a72ca */ /* 0x000fe200000e0000 */
[----:B------:R-:W-:Y:S01]  /*13e60*/  VIADD R7, R4, 0x24400 ;  /* 0x0002440004077836 */ /* 0x000fe20000000000 */
[----:B------:R-:W-:Y:S01]  /*13e70*/  UIADD3.X UR5, URZ, UR37, URZ, UP0, !UPT ;  /* 0x000000253f057290 */ /* 0x000fe200087fe43f */
[----:B------:R-:W-:Y:S01]  /*13e80*/  UMOV UR6, 0x0 ;  /* 0x0000000000067882 */ /* 0x000fe20000000000 */
[----:B------:R-:W-:Y:S01]  /*13e90*/  UMOV UR7, 0x14f00000 ;  /* 0x14f0000000077882 */ /* 0x000fe20000000000 */
[----:B--2---:R-:W-:-:S10]  /*13ea0*/  IMAD R2, R0, 0x50, R2 ;  /* 0x0000005000027824 */ /* 0x004fd400078e0202 */
.L_x_277:
[----:B------:R-:W-:-:S13]  /*13eb0*/  @P0 ELECT P2, URZ, PT ;  /* 0x00000000003f082f */ /* 0x000fda0003840000 */
[----:B-----5:R-:W-:Y:S02]  /*13ec0*/  @P2 R2UR UR13, R5 ;  /* 0x00000000050d22ca */ /* 0x020fe400000e0000 */
[----:B------:R-:W-:Y:S02]  /*13ed0*/  @P2 R2UR UR12, R16 ;  /* 0x00000000100c22ca */ /* 0x000fe400000e0000 */
[----:B------:R-:W-:Y:S02]  /*13ee0*/  @P2 R2UR UR11, R2 ;  /* 0x00000000020b22ca */ /* 0x000fe400000e0000 */
[----:B------:R-:W-:Y:S02]  /*13ef0*/  @P2 R2UR UR9, R3 ;  /* 0x00000000030922ca */ /* 0x000fe400000e0000 */
[----:B------:R-:W-:Y:S02]  /*13f00*/  @P2 R2UR UR8, R7 ;  /* 0x00000000070822ca */ /* 0x000fe400000e0000 */
[----:B------:R-:W-:-:S02]  /*13f10*/  @P2 PLOP3.LUT P0, PT, P2, PT, PT, 0x8, 0x0 ;  /* 0x000000000000281c */ /* 0x000fc4000170e170 */
[----:B------:R-:W-:-:S09]  /*13f20*/  PLOP3.LUT P2, PT, PT, PT, PT, 0x8, 0x0 ;  /* 0x000000000000781c */ /* 0x000fd20003f4e170 */
[----:B------:R0:W-:Y:S02]  /*13f30*/  UTMALDG.4D [UR8], [UR4], desc[UR6] ;  /* 0x00000608040075b4 */ /* 0x0001e40008019000 */
[----:B0-----:R-:W-:Y:S05]  /*13f40*/  @P0 BRA.U.ANY `(.L_x_277) ;  /* 0xfffffffd00d80947 */ /* 0x001fea000393ffff */
[----:B------:R-:W-:Y:S01]  /*13f50*/  IMAD.MOV.U32 R21, RZ, RZ, 0x40 ;  /* 0x00000040ff157424 */ /* 0x000fe200078e00ff */
[----:B------:R-:W-:Y:S01]  /*13f60*/  PLOP3.LUT P0, PT, PT, PT, PT, 0x80, 0x0 ;  /* 0x000000000000781c */ /* 0x000fe20003f0f070 */
[----:B------:R-:W-:Y:S01]  /*13f70*/  VIADD R7, R4, 0x26c00 ;  /* 0x00026c0004077836 */ /* 0x000fe20000000000 */
[----:B------:R-:W-:Y:S01]  /*13f80*/  UMOV UR6, 0x0 ;  /* 0x0000000000067882 */ /* 0x000fe20000000000 */
[----:B------:R-:W-:Y:S01]  /*13f90*/  UMOV UR7, 0x14f00000 ;  /* 0x14f0000000077882 */ /* 0x000fe20000000000 */
[----:B------:R-:W-:-:S15]  /*13fa0*/  R2UR UR10, R21 ;  /* 0x00000000150a72ca */ /* 0x000fde00000e0000 */
.L_x_278:
[----:B------:R-:W-:-:S13]  /*13fb0*/  @P0 ELECT P2, URZ, PT ;  /* 0x00000000003f082f */ /* 0x000fda0003840000 */
[----:B------:R-:W-:Y:S02]  /*13fc0*/  @P2 R2UR UR13, R5 ;  /* 0x00000000050d22ca */ /* 0x000fe400000e0000 */
        /* <DEDUP_REMOVED lines=14> */
.L_x_279:
        /* <DEDUP_REMOVED lines=16> */
.L_x_280:
        /* <DEDUP_REMOVED lines=10> */
[----:B------:R-:W2:Y:S01]  /*14250*/  LDL.LU R7, [R1+0x14] ;  /* 0x0000140001077983 */ /* 0x000ea20000300800 */
[----:B------:R-:W-:Y:S01]  /*14260*/  IMAD R3, R19, 0x8, R6 ;  /* 0x0000000813037824 */ /* 0x000fe200078e0206 */
[----:B------:R-:W-:Y:S01]  /*14270*/  BSSY B3, `(.L_x_281) ;  /* 0x0000004000037945 */ /* 0x000fe20003800000 */
[----:B--2---:R-:W-:-:S04]  /*14280*/  SHF.L.U32 R2, R7, 0x1f, RZ ;  /* 0x0000001f07027819 */ /* 0x004fc800000006ff */
[----:B------:R-:W0:Y:S02]  /*14290*/  SYNCS.PHASECHK.TRANS64.TRYWAIT P0, [R3+URZ+0x60], R2 ;  /* 0x00006002030075a7 */ /* 0x000e24000800017f */
[----:B0-----:R-:W-:Y:S05]  /*142a0*/  @!P0 BRA `(.L_x_282) ;  /* 0x0000004800888947 */ /* 0x001fea0003800000 */
.L_x_391:
[----:B------:R-:W-:Y:S05]  /*142b0*/  BSYNC B3 ;  /* 0x0000000000037941 */ /* 0x000fea0003800000 */
.L_x_281:
[----:B------:R-:W-:Y:S01]  /*142c0*/  BSSY B3, `(.L_x_283) ;  /* 0x000000c000037945 */ /* 0x000fe20003800000 */
[----:B------:R-:W-:Y:S02]  /*142d0*/  IMAD.MOV.U32 R12, RZ, RZ, 0x0 ;  /* 0x00000000ff0c7424 */ /* 0x000fe400078e00ff */
[----:B------:R-:W-:Y:S01]  /*142e0*/  IMAD.MOV.U32 R13, RZ, RZ, 0x14f00000 ;  /* 0x14f00000ff0d7424 */ /* 0x000fe200078e00ff */
[----:B------:R-:W-:Y:S06]  /*142f0*/  @P1 BRA `(.L_x_284) ;  /* 0x0000000000201947 */ /* 0x000fec0003800000 */
[----:B------:R-:W1:Y:S01]  /*14300*/  S2R R4, SR_TID.X ;  /* 0x0000000000047919 */ /* 0x000e620000002100 */
[----:B0-----:R-:W-:Y:S02]  /*14310*/  IMAD R2, R19, 0x8, R18 ;  /* 0x0000000813027824 */ /* 0x001fe400078e0212 */
[----:B------:R-:W-:-:S04]  /*14320*/  IMAD.MOV.U32 R3, RZ, RZ, 0xa000 ;  /* 0x0000a000ff037424 */ /* 0x000fc800078e00ff */
[----:B------:R2:W-:Y:S01]  /*14330*/  SYNCS.ARRIVE.TRANS64 RZ, [R2+URZ+0x38850], R3 ;  /* 0x0388500302ff79a7 */ /* 0x0005e2000800003f */
[----:B-1----:R-:W-:-:S04]  /*14340*/  LOP3.LUT R4, R4, 0x1f, RZ, 0xc0, !PT ;  /* 0x0000001f04047812 */ /* 0x002fc800078ec0ff */
[----:B------:R-:W-:-:S13]  /*14350*/  ISETP.NE.AND P0, PT, R4, RZ, PT ;  /* 0x000000ff0400720c */ /* 0x000fda0003f05270 */
[----:B--2---:R-:W-:Y:S05]  /*14360*/  @!P0 BRA `(.L_x_284) ;  /* 0x0000000000048947 */ /* 0x004fea0003800000 */
[----:B------:R-:W-:Y:S01]  /*14370*/  BPT.TRAP 0x1 ;  /* 0x000000040000795c */ /* 0x000fe20000300000 */
.L_x_284:
[----:B------:R-:W-:Y:S05]  /*14380*/  BSYNC B3 ;  /* 0x0000000000037941 */ /* 0x000fea0003800000 */
.L_x_283:
[----:B------:R-:W2:Y:S04]  /*14390*/  LDL R7, [R1+0x18] ;  /* 0x0000180001077983 */ /* 0x000ea80000100800 */
[----:B------:R-:W2:Y:S01]  /*143a0*/  LDL.LU R4, [R1+0x8] ;  /* 0x0000080001047983 */ /* 0x000ea20000300800 */
[----:B------:R-:W-:Y:S01]  /*143b0*/  R2UR UR10, R14 ;  /* 0x000000000e0a72ca */ /* 0x000fe200000e0000 */
[C-C-:B0-----:R-:W-:Y:S01]  /*143c0*/  IMAD R3, R19.reuse, 0x8, R18.reuse ;  /* 0x0000000813037824 */ /* 0x141fe200078e0212 */
[----:B------:R-:W-:Y:S01]  /*143d0*/  R2UR UR6, R12 ;  /* 0x000000000c0672ca */ /* 0x000fe200000e0000 */
[----:B------:R-:W-:Y:S01]  /*143e0*/  IMAD R2, R19, 0xa000, R18 ;  /* 0x0000a00013027824 */ /* 0x000fe200078e0212 */
[----:B------:R-:W-:Y:S01]  /*143f0*/  R2UR UR7, R13 ;  /* 0x000000000d0772ca */ /* 0x000fe200000e0000 */
[----:B------:R-:W-:Y:S01]  /*14400*/  UIADD3 UR4, UP0, UR36, 0x470, URZ ;  /* 0x0000047024047890 */ /* 0x000fe2000ff1e03f */
[----:B------:R-:W-:Y:S01]  /*14410*/  PLOP3.LUT P0, PT, PT, PT, PT, 0x80, 0x0 ;  /* 0x000000000000781c */ /* 0x000fe20003f0f070 */
[----:B------:R-:W-:-:S02]  /*14420*/  VIADD R3, R3, 0x38850 ;  /* 0x0003885003037836 */ /* 0x000fc40000000000 */
[----:B------:R-:W-:Y:S01]  /*14430*/  UIADD3.X UR5, URZ, UR37, URZ, UP0, !UPT ;  /* 0x000000253f057290 */ /* 0x000fe200087fe43f */
[----:B--2---:R-:W-:Y:S02]  /*14440*/  IMAD R4, R4, 0x50, R7 ;  /* 0x0000005004047824 */ /* 0x004fe400078e0207 */
[----:B------:R-:W-:-:S09]  /*14450*/  VIADD R7, R2, 0x400 ;  /* 0x0000040002077836 */ /* 0x000fd20000000000 */
.L_x_285:
        /* <DEDUP_REMOVED lines=10> */
[----:B------:R-:W-:Y:S01]  /*14500*/  R2UR UR10, R21 ;  /* 0x00000000150a72ca */ /* 0x000fe200000e0000 */
[----:B------:R-:W-:Y:S01]  /*14510*/  VIADD R7, R2, 0x2c00 ;  /* 0x00002c0002077836 */ /* 0x000fe20000000000 */
[----:B------:R-:W-:Y:S02]  /*14520*/  R2UR UR6, R12 ;  /* 0x000000000c0672ca */ /* 0x000fe400000e0000 */
[----:B------:R-:W-:Y:S02]  /*14530*/  R2UR UR7, R13 ;  /* 0x000000000d0772ca */ /* 0x000fe400000e0000 */
[----:B------:R-:W-:-:S13]  /*14540*/  PLOP3.LUT P0, PT, PT, PT, PT, 0x80, 0x0 ;  /* 0x000000000000781c */ /* 0x000fda0003f0f070 */
.L_x_286:
        /* <DEDUP_REMOVED lines=15> */
.L_x_287:
        /* <DEDUP_REMOVED lines=15> */
.L_x_288:
        /* <DEDUP_REMOVED lines=10> */
[----:B------:R0:W-:Y:S01]  /*147d0*/  STL [R1+0x8], R0 ;  /* 0x0000080001007387 */ /* 0x0001e20000100800 */
[----:B------:R-:W-:-:S07]  /*147e0*/  IMAD.MOV.U32 R17, RZ, RZ, R5 ;  /* 0x000000ffff117224 */ /* 0x000fce00078e0005 */
.L_x_271:
[----:B------:R-:W-:Y:S05]  /*147f0*/  BSYNC B1 ;  /* 0x0000000000017941 */ /* 0x000fea0003800000 */
.L_x_270:
[----:B0-----:R-:W2:Y:S01]  /*14800*/  LDL.LU R0, [R1+0x38] ;  /* 0x0000380001007983 */ /* 0x001ea20000300800 */
[----:B------:R-:W-:-:S03]  /*14810*/  IMAD.MOV.U32 R19, RZ, RZ, R9 ;  /* 0x000000ffff137224 */ /* 0x000fc600078e0009 */
[----:B------:R0:W-:Y:S02]  /*14820*/  STL [R1+0x14], R11 ;  /* 0x0000140b01007387 */ /* 0x0001e40000100800 */
[----:B0-2---:R-:W-:-:S07]  /*14830*/  VIADD R0, R0, 0xfffffffd ;  /* 0xfffffffd00007836 */ /* 0x005fce0000000000 */
.L_x_269:
[----:B------:R-:W-:Y:S05]  /*14840*/  BSYNC B2 ;  /* 0x0000000000027941 */ /* 0x000fea0003800000 */
.L_x_268:
[----:B------:R-:W-:Y:S01]  /*14850*/  VIADD R10, R10, 0xfffffffe ;  /* 0xfffffffe0a0a7836 */ /* 0x000fe20000000000 */
[----:B------:R-:W-:-:S04]  /*14860*/  LOP3.LUT R8, RZ, R8, RZ, 0x33, !PT ;  /* 0x00000008ff087212 */ /* 0x000fc800078e33ff */
[----:B------:R-:W-:-:S13]  /*14870*/  ISETP.NE.AND P0, PT, R10, R8, PT ;  /* 0x000000080a00720c */ /* 0x000fda0003f05270 */
[----:B------:R-:W-:Y:S05]  /*14880*/  @!P0 BRA `(.L_x_267) ;  /* 0x0000001800c48947 */ /* 0x000fea0003800000 */
[----:B------:R-:W-:-:S07]  /*14890*/  IMAD.MOV.U32 R9, RZ, RZ, R17 ;  /* 0x000000ffff097224 */ /* 0x000fce00078e0011 */
.L_x_327:
[----:B------:R-:W2:Y:S04]  /*148a0*/  LDL R3, [R1+0x20] ;  /* 0x0000200001037983 */ /* 0x000ea80000100800 */
[----:B------:R-:W3:Y:S01]  /*148b0*/  LDL R2, [R1+0x14] ;  /* 0x0000140001027983 */ /* 0x000ee20000100800 */
[----:B------:R-:W-:Y:S01]  /*148c0*/  VIADD R4, R19, 0x1 ;  /* 0x0000000113047836 */ /* 0x000fe20000000000 */
[----:B------:R-:W-:Y:S05]  /*148d0*/  YIELD ;  /* 0x0000000000007946 */ /* 0x000fea0003800000 */
[----:B------:R-:W-:Y:S01]  /*148e0*/  ISETP.NE.AND P0, PT, R4, 0x2, PT ;  /* 0x000000020400780c */ /* 0x000fe20003f05270 */
[----:B------:R-:W-:Y:S03]  /*148f0*/  BSSY B1, `(.L_x_289) ;  /* 0x00000d0000017945 */ /* 0x000fe60003800000 */
[----:B------:R-:W-:-:S02]  /*14900*/  SEL R5, RZ, 0x1, P0 ;  /* 0x00000001ff057807 */ /* 0x000fc40000000000 */
[----:B------:R-:W-:Y:S02]  /*14910*/  SEL R4, R4, RZ, P0 ;  /* 0x000000ff04047207 */ /* 0x000fe40000000000 */
[----:B--2---:R-:W-:Y:S02]  /*14920*/  ISETP.NE.AND P1, PT, R3, RZ, PT ;  /* 0x000000ff0300720c */ /* 0x004fe40003f25270 */
[----:B---3--:R-:W-:-:S11]  /*14930*/  LOP3.LUT R5, R2, R5, RZ, 0x3c, !PT ;  /* 0x0000000502057212 */ /* 0x008fd600078e3cff */
[----:B01----:R-:W-:Y:S05]  /*14940*/  @!P1 BRA `(.L_x_290) ;  /* 0x0000000c00289947 */ /* 0x003fea0003800000 */
        /* <DEDUP_REMOVED lines=14> */
[----:B------:R-:W-:-:S04]  /*14a30*/  @P0 SHF.R.U32.HI R2, RZ, R3, R7 ;  /* 0x00000003ff020219 */ /* 0x000fc80000011607 */
[--C-:B------:R-:W-:Y:S01]  /*14a40*/  SHF.R.S32.HI R3, RZ, 0x1f, R2.reuse ;  /* 0x0000001fff037819 */ /* 0x100fe20000011402 */
[----:B------:R-:W-:-:S04]  /*14a50*/  IMAD.MOV R7, RZ, RZ, -R2 ;  /* 0x000000ffff077224 */ /* 0x000fc800078e0a02 */
[----:B------:R-:W-:Y:S02]  /*14a60*/  IMAD R7, R8, R7, R0 ;  /* 0x0000000708077224 */ /* 0x000fe400078e0200 */
[----:B--2---:R-:W-:-:S04]  /*14a70*/  IMAD R8, R11, UR6, RZ ;  /* 0x000000060b087c24 */ /* 0x004fc8000f8e02ff */
[C---:B---3--:R-:W-:Y:S02]  /*14a80*/  IMAD R8, R10.reuse, UR7, R8 ;  /* 0x000000070a087c24 */ /* 0x048fe4000f8e0208 */
[----:B------:R-:W-:-:S04]  /*14a90*/  IMAD.WIDE.U32 R2, R10, UR6, R2 ;  /* 0x000000060a027c25 */ /* 0x000fc8000f8e0002 */
[----:B------:R-:W-:Y:S01]  /*14aa0*/  IMAD.IADD R3, R8, 0x1, R3 ;  /* 0x0000000108037824 */ /* 0x000fe200078e0203 */
[----:B------:R-:W-:-:S04]  /*14ab0*/  LEA R8, P0, R2, UR4, 0x2 ;  /* 0x0000000402087c11 */ /* 0x000fc8000f8010ff */
[----:B------:R-:W-:-:S06]  /*14ac0*/  LEA.HI.X R9, R2, UR5, R3, 0x2, P0 ;  /* 0x0000000502097c11 */ /* 0x000fcc00080f1403 */
[----:B------:R0:W5:Y:S03]  /*14ad0*/  LDG.E R9, desc[UR8][R8.64] ;  /* 0x0000000808097981 */ /* 0x000166000c1e1900 */
.L_x_291:
[----:B------:R-:W-:Y:S01]  /*14ae0*/  IMAD R3, R4, 0x8, R18 ;  /* 0x0000000804037824 */ /* 0x000fe200078e0212 */
[----:B------:R-:W-:Y:S01]  /*14af0*/  SHF.L.U32 R2, R5, 0x1f, RZ ;  /* 0x0000001f05027819 */ /* 0x000fe200000006ff */
[----:B------:R-:W-:Y:S03]  /*14b00*/  BSSY B2, `(.L_x_292) ;  /* 0x0000003000027945 */ /* 0x000fe60003800000 */
[----:B------:R-:W1:Y:S02]  /*14b10*/  SYNCS.PHASECHK.TRANS64.TRYWAIT P0, [R3+URZ+0x38840], R2 ;  /* 0x03884002030075a7 */ /* 0x000e64000800017f */
[----:B-1----:R-:W-:Y:S05]  /*14b20*/  @!P0 BRA `(.L_x_293) ;  /* 0x00000040007c8947 */ /* 0x002fea0003800000 */
.L_x_392:
[----:B------:R-:W-:Y:S05]  /*14b30*/  BSYNC B2 ;  /* 0x0000000000027941 */ /* 0x000fea0003800000 */
.L_x_292:
        /* <DEDUP_REMOVED lines=12> */
.L_x_295:
[----:B------:R-:W-:Y:S05]  /*14c00*/  BSYNC B2 ;  /* 0x0000000000027941 */ /* 0x000fea0003800000 */
.L_x_294:
        /* <DEDUP_REMOVED lines=12> */
.L_x_296:
        /* <DEDUP_REMOVED lines=16> */
.L_x_297:
        /* <DEDUP_REMOVED lines=16> */
.L_x_298:
        /* <DEDUP_REMOVED lines=16> */
.L_x_299:
        /* <DEDUP_REMOVED lines=16> */
.L_x_393:
[----:B------:R-:W-:Y:S05]  /*150d0*/  BSYNC B2 ;  /* 0x0000000000027941 */ /* 0x000fea0003800000 */
.L_x_300:
[----:B------:R-:W-:Y:S01]  /*150e0*/  BSSY B2, `(.L_x_302) ;  /* 0x000000b000027945 */ /* 0x000fe20003800000 */
[----:B------:R-:W-:Y:S02]  /*150f0*/  IMAD.MOV.U32 R10, RZ, RZ, 0x0 ;  /* 0x00000000ff0a7424 */ /* 0x000fe400078e00ff */
[----:B------:R-:W-:Y:S01]  /*15100*/  IMAD.MOV.U32 R11, RZ, RZ, 0x14f00000 ;  /* 0x14f00000ff0b7424 */ /* 0x000fe200078e00ff */
[----:B------:R-:W-:Y:S06]  /*15110*/  @P1 BRA `(.L_x_303) ;  /* 0x00000000001c1947 */ /* 0x000fec0003800000 */
[----:B------:R-:W1:Y:S01]  /*15120*/  S2R R8, SR_TID.X ;  /* 0x0000000000087919 */ /* 0x000e620000002100 */
[----:B0-----:R-:W-:-:S04]  /*15130*/  IMAD.MOV.U32 R3, RZ, RZ, 0xa000 ;  /* 0x0000a000ff037424 */ /* 0x001fc800078e00ff */
[----:B------:R2:W-:Y:S01]  /*15140*/  SYNCS.ARRIVE.TRANS64 RZ, [R2+URZ+0x50], R3 ;  /* 0x0000500302ff79a7 */ /* 0x0005e2000800003f */
[----:B-1----:R-:W-:-:S04]  /*15150*/  LOP3.LUT R8, R8, 0x1f, RZ, 0xc0, !PT ;  /* 0x0000001f08087812 */ /* 0x002fc800078ec0ff */
[----:B------:R-:W-:-:S13]  /*15160*/  ISETP.NE.AND P0, PT, R8, RZ, PT ;  /* 0x000000ff0800720c */ /* 0x000fda0003f05270 */
[----:B--2---:R-:W-:Y:S05]  /*15170*/  @!P0 BRA `(.L_x_303) ;  /* 0x0000000000048947 */ /* 0x004fea0003800000 */
[----:B------:R-:W-:Y:S01]  /*15180*/  BPT.TRAP 0x1 ;  /* 0x000000040000795c */ /* 0x000fe20000300000 */
.L_x_303:
[----:B------:R-:W-:Y:S05]  /*15190*/  BSYNC B2 ;  /* 0x0000000000027941 */ /* 0x000fea0003800000 */
.L_x_302:
[----:B------:R-:W2:Y:S04]  /*151a0*/  LDL R8, [R1+0x18] ;  /* 0x0000180001087983 */ /* 0x000ea80000100800 */
[----:B0-----:R-:W2:Y:S01]  /*151b0*/  LDL.LU R3, [R1+0x8] ;  /* 0x0000080001037983 */ /* 0x001ea20000300800 */
[----:B------:R-:W-:Y:S01]  /*151c0*/  R2UR UR10, R12 ;  /* 0x000000000c0a72ca */ /* 0x000fe200000e0000 */
[----:B------:R-:W-:Y:S01]  /*151d0*/  IMAD R19, R19, 0xa000, R18 ;  /* 0x0000a00013137824 */ /* 0x000fe200078e0212 */
[----:B------:R-:W-:Y:S01]  /*151e0*/  R2UR UR6, R10 ;  /* 0x000000000a0672ca */ /* 0x000fe200000e0000 */
[----:B------:R-:W-:Y:S01]  /*151f0*/  UIADD3 UR4, UP0, UR36, 0x470, URZ ;  /* 0x0000047024047890 */ /* 0x000fe2000ff1e03f */
[----:B------:R-:W-:Y:S01]  /*15200*/  R2UR UR7, R11 ;  /* 0x000000000b0772ca */ /* 0x000fe200000e0000 */
[----:B------:R-:W-:Y:S01]  /*15210*/  VIADD R2, R2, 0x50 ;  /* 0x0000005002027836 */ /* 0x000fe20000000000 */
[----:B------:R-:W-:Y:S01]  /*15220*/  PLOP3.LUT P0, PT, PT, PT, PT, 0x80, 0x0 ;  /* 0x000000000000781c */ /* 0x000fe20003f0f070 */
[----:B------:R-:W-:Y:S01]  /*15230*/  UIADD3.X UR5, URZ, UR37, URZ, UP0, !UPT ;  /* 0x000000253f057290 */ /* 0x000fe200087fe43f */
[----:B--2---:R-:W-:-:S02]  /*15240*/  IMAD R3, R3, 0x50, R8 ;  /* 0x0000005003037824 */ /* 0x004fc400078e0208 */
[----:B------:R-:W-:-:S09]  /*15250*/  VIADD R8, R19, 0x400 ;  /* 0x0000040013087836 */ /* 0x000fd20000000000 */
.L_x_304:
        /* <DEDUP_REMOVED lines=15> */
.L_x_305:
        /* <DEDUP_REMOVED lines=15> */
.L_x_306:
        /* <DEDUP_REMOVED lines=15> */
.L_x_307:
        /* <DEDUP_REMOVED lines=12> */
.L_x_290:
[----:B------:R-:W-:Y:S05]  /*155f0*/  BSYNC B1 ;  /* 0x0000000000017941 */ /* 0x000fea0003800000 */
.L_x_289:
[----:B------:R-:W2:Y:S01]  /*15600*/  LDL R2, [R1+0x20] ;  /* 0x0000200001027983 */ /* 0x000ea20000100800 */
[----:B------:R-:W-:Y:S01]  /*15610*/  VIADD R19, R4, 0x1 ;  /* 0x0000000104137836 */ /* 0x000fe20000000000 */
[----:B------:R-:W-:Y:S01]  /*15620*/  BSSY B1, `(.L_x_308) ;  /* 0x00000d3000017945 */ /* 0x000fe20003800000 */
[----:B0-----:R-:W-:-:S03]  /*15630*/  VIADD R7, R0, 0xffffffff ;  /* 0xffffffff00077836 */ /* 0x001fc60000000000 */
[----:B------:R-:W-:-:S04]  /*15640*/  ISETP.NE.AND P0, PT, R19, 0x2, PT ;  /* 0x000000021300780c */ /* 0x000fc80003f05270 */
[----:B------:R-:W-:Y:S02]  /*15650*/  SEL R19, R19, RZ, P0 ;  /* 0x000000ff13137207 */ /* 0x000fe40000000000 */
[----:B--2---:R-:W-:Y:S02]  /*15660*/  ISETP.NE.AND P1, PT, R2, RZ, PT ;  /* 0x000000ff0200720c */ /* 0x004fe40003f25270 */
[----:B------:R-:W-:-:S04]  /*15670*/  SEL R2, RZ, 0x1, P0 ;  /* 0x00000001ff027807 */ /* 0x000fc80000000000 */
[----:B------:R-:W-:-:S05]  /*15680*/  LOP3.LUT R12, R5, R2, RZ, 0x3c, !PT ;  /* 0x00000002050c7212 */ /* 0x000fca00078e3cff */
[----:B------:R0:W-:Y:S02]  /*15690*/  STL [R1+0x14], R12 ;  /* 0x0000140c01007387 */ /* 0x0001e40000100800 */
[----:B------:R-:W-:Y:S05]  /*156a0*/  @!P1 BRA `(.L_x_309) ;  /* 0x0000000c00289947 */ /* 0x000fea0003800000 */
[----:B------:R-:W-:Y:S01]  /*156b0*/  ULDC.64 UR4, c[0x0][0x418] ;  /* 0x0001060000047ab9 */ /* 0x000fe20000000a00 */
[----:B------:R-:W-:Y:S01]  /*156c0*/  IMAD.MOV.U32 R8, RZ, RZ, R7 ;  /* 0x000000ffff087224 */ /* 0x000fe200078e0007 */
[----:B------:R-:W-:-:S04]  /*156d0*/  ISETP.NE.U32.AND P0, PT, RZ, UR4, PT ;  /* 0x00000004ff007c0c */ /* 0x000fc8000bf05070 */
[----:B------:R-:W-:-:S13]  /*156e0*/  ISETP.NE.AND.EX P0, PT, RZ, UR5, PT, P0 ;  /* 0x00000005ff007c0c */ /* 0x000fda000bf05300 */
[----:B------:R-:W-:Y:S05]  /*156f0*/  @!P0 BRA `(.L_x_310) ;  /* 0x0000000000508947 */ /* 0x000fea0003800000 */
[----:B------:R-:W2:Y:S01]  /*15700*/  LDL R11, [R1+0x1c] ;  /* 0x00001c00010b7983 */ /* 0x000ea20000100800 */
[----:B------:R-:W1:Y:S01]  /*15710*/  LDC R9, c[0x0][0x43c] ;  /* 0x00010f00ff097b82 */ /* 0x000e620000000800 */
[----:B------:R-:W-:Y:S02]  /*15720*/  ULDC.64 UR6, c[0x0][0x428] ;  /* 0x00010a0000067ab9 */ /* 0x000fe40000000a00 */
[----:B------:R-:W3:Y:S01]  /*15730*/  LDL R10, [R1+0x10] ;  /* 0x00001000010a7983 */ /* 0x000ee20000100800 */
[----:B------:R-:W-:Y:S01]  /*15740*/  ULDC.64 UR8, c[0x0][0x208] ;  /* 0x0000820000087ab9 */ /* 0x000fe20000000a00 */
[----:B-1----:R-:W-:-:S13]  /*15750*/  ISETP.NE.AND P0, PT, R9, 0x1, PT ;  /* 0x000000010900780c */ /* 0x002fda0003f05270 */
[----:B------:R-:W1:Y:S02]  /*15760*/  @P0 LDC.64 R2, c[0x0][0x440] ;  /* 0x00011000ff020b82 */ /* 0x000e640000000a00 */
[----:B-1----:R-:W-:-:S04]  /*15770*/  @P0 IMAD.HI.U32 R8, R7, R2, RZ ;  /* 0x0000000207080227 */ /* 0x002fc800078e00ff */
        /* <DEDUP_REMOVED lines=10> */
[----:B------:R-:W-:-:S05]  /*15820*/  LEA.HI.X R11, R2, UR5, R9, 0x2, P0 ;  /* 0x00000005020b7c11 */ /* 0x000fca00080f1409 */
[----:B------:R1:W5:Y:S04]  /*15830*/  LDG.E R9, desc[UR8][R10.64] ;  /* 0x000000080a097981 */ /* 0x000368000c1e1900 */
.L_x_310:
[----:B------:R-:W-:Y:S01]  /*15840*/  IMAD R2, R19, 0x8, R18 ;  /* 0x0000000813027824 */ /* 0x000fe200078e0212 */
[----:B------:R-:W-:Y:S01]  /*15850*/  SHF.L.U32 R3, R12, 0x1f, RZ ;  /* 0x0000001f0c037819 */ /* 0x000fe200000006ff */
[----:B------:R-:W-:Y:S03]  /*15860*/  BSSY B2, `(.L_x_311) ;  /* 0x0000003000027945 */ /* 0x000fe60003800000 */
[----:B------:R-:W2:Y:S02]  /*15870*/  SYNCS.PHASECHK.TRANS64.TRYWAIT P0, [R2+URZ+0x38840], R3 ;  /* 0x03884003020075a7 */ /* 0x000ea4000800017f */
[----:B--2---:R-:W-:Y:S05]  /*15880*/  @!P0 BRA `(.L_x_312) ;  /* 0x00000034004c8947 */ /* 0x004fea0003800000 */
.L_x_394:
[----:B------:R-:W-:Y:S05]  /*15890*/  BSYNC B2 ;  /* 0x0000000000027941 */ /* 0x000fea0003800000 */
.L_x_311:
[----:B-1----:R-:W1:Y:S01]  /*158a0*/  S2R R10, SR_TID.X ;  /* 0x00000000000a7919 */ /* 0x002e620000002100 */
[----:B------:R-:W-:Y:S01]  /*158b0*/  BSSY B2, `(.L_x_313) ;  /* 0x000000b000027945 */ /* 0x000fe20003800000 */
[----:B-1----:R-:W-:-:S04]  /*158c0*/  LOP3.LUT R10, R10, 0x7f, RZ, 0xc0, !PT ;  /* 0x0000007f0a0a7812 */ /* 0x002fc800078ec0ff */
[----:B------:R-:W-:-:S13]  /*158d0*/  ISETP.NE.AND P1, PT, R10, RZ, PT ;  /* 0x000000ff0a00720c */ /* 0x000fda0003f25270 */
[----:B------:R-:W-:Y:S05]  /*158e0*/  @P1 BRA `(.L_x_314) ;  /* 0x00000000001c1947 */ /* 0x000fea0003800000 */
[----:B------:R-:W1:Y:S01]  /*158f0*/  S2R R10, SR_TID.X ;  /* 0x00000000000a7919 */ /* 0x000e620000002100 */
[----:B--2---:R-:W-:-:S04]  /*15900*/  IMAD.MOV.U32 R3, RZ, RZ, 0xa000 ;  /* 0x0000a000ff037424 */ /* 0x004fc800078e00ff */
[----:B------:R3:W-:Y:S01]  /*15910*/  SYNCS.ARRIVE.TRANS64 RZ, [R2+URZ+0x38830], R3 ;  /* 0x0388300302ff79a7 */ /* 0x0007e2000800003f */
[----:B-1----:R-:W-:-:S04]  /*15920*/  LOP3.LUT R10, R10, 0x1f, RZ, 0xc0, !PT ;  /* 0x0000001f0a0a7812 */ /* 0x002fc800078ec0ff */
[----:B------:R-:W-:-:S13]  /*15930*/  ISETP.NE.AND P0, PT, R10, RZ, PT ;  /* 0x000000ff0a00720c */ /* 0x000fda0003f05270 */
[----:B---3--:R-:W-:Y:S05]  /*15940*/  @!P0 BRA `(.L_x_314) ;  /* 0x0000000000048947 */ /* 0x008fea0003800000 */
[----:B------:R-:W-:Y:S01]  /*15950*/  BPT.TRAP 0x1 ;  /* 0x000000040000795c */ /* 0x000fe20000300000 */
.L_x_314:
[----:B------:R-:W-:Y:S05]  /*15960*/  BSYNC B2 ;  /* 0x0000000000027941 */ /* 0x000fea0003800000 */
.L_x_313:
[----:B--2---:R-:W2:Y:S01]  /*15970*/  LDL R2, [R1+0x18] ;  /* 0x0000180001027983 */ /* 0x004ea20000100800 */
[----:B0-----:R-:W-:Y:S01]  /*15980*/  IMAD.MOV.U32 R12, RZ, RZ, RZ ;  /* 0x000000ffff0c7224 */ /* 0x001fe200078e00ff */
[----:B------:R-:W-:Y:S01]  /*15990*/  UIADD3 UR4, UP0, UR36, 0x370, URZ ;  /* 0x0000037024047890 */ /* 0x000fe2000ff1e03f */
[C---:B------:R-:W-:Y:S01]  /*159a0*/  IMAD R3, R19.reuse, 0x8, R6 ;  /* 0x0000000813037824 */ /* 0x040fe200078e0206 */
[----:B------:R-:W-:Y:S01]  /*159b0*/  PLOP3.LUT P0, PT, PT, PT, PT, 0x80, 0x0 ;  /* 0x000000000000781c */ /* 0x000fe20003f0f070 */
[----:B------:R-:W-:Y:S01]  /*159c0*/  IMAD R10, R19, 0xa000, R18 ;  /* 0x0000a000130a7824 */ /* 0x000fe200078e0212 */
[----:B------:R-:W-:Y:S01]  /*159d0*/  R2UR UR10, R12 ;  /* 0x000000000c0a72ca */ /* 0x000fe200000e0000 */
[----:B------:R-:W-:Y:S01]  /*159e0*/  VIADD R3, R3, 0x30 ;  /* 0x0000003003037836 */ /* 0x000fe20000000000 */
[----:B------:R-:W-:Y:S01]  /*159f0*/  UIADD3.X UR5, URZ, UR37, URZ, UP0, !UPT ;  /* 0x000000253f057290 */ /* 0x000fe200087fe43f */
[----:B------:R-:W-:Y:S01]  /*15a00*/  VIADD R11, R10, 0x24400 ;  /* 0x000244000a0b7836 */ /* 0x000fe20000000000 */
[----:B------:R-:W-:Y:S01]  /*15a10*/  UMOV UR6, 0x0 ;  /* 0x0000000000067882 */ /* 0x000fe20000000000 */
[----:B------:R-:W-:Y:S01]  /*15a20*/  UMOV UR7, 0x14f00000 ;  /* 0x14f0000000077882 */ /* 0x000fe20000000000 */
[----:B--2---:R-:W-:-:S09]  /*15a30*/  IMAD R2, R8, 0x50, R2 ;  /* 0x0000005008027824 */ /* 0x004fd200078e0202 */
.L_x_315:
        /* <DEDUP_REMOVED lines=16> */
.L_x_316:
        /* <DEDUP_REMOVED lines=16> */
.L_x_317:
        /* <DEDUP_REMOVED lines=16> */
.L_x_318:
        /* <DEDUP_REMOVED lines=10> */
[----:B------:R-:W-:Y:S01]  /*15de0*/  SHF.L.U32 R5, R5, 0x1f, RZ ;  /* 0x0000001f05057819 */ /* 0x000fe200000006ff */
[----:B------:R-:W-:Y:S01]  /*15df0*/  IMAD R2, R4, 0x8, R6 ;  /* 0x0000000804027824 */ /* 0x000fe200078e0206 */
[----:B------:R-:W-:Y:S03]  /*15e00*/  BSSY B2, `(.L_x_319) ;  /* 0x0000003000027945 */ /* 0x000fe60003800000 */
[----:B------:R-:W0:Y:S02]  /*15e10*/  SYNCS.PHASECHK.TRANS64.TRYWAIT P0, [R2+URZ+0x60], R5 ;  /* 0x00006005020075a7 */ /* 0x000e24000800017f */
[----:B0-----:R-:W-:Y:S05]  /*15e20*/  @!P0 BRA `(.L_x_320) ;  /* 0x0000002c00f88947 */ /* 0x001fea0003800000 */
.L_x_395:
[----:B------:R-:W-:Y:S05]  /*15e30*/  BSYNC B2 ;  /* 0x0000000000027941 */ /* 0x000fea0003800000 */
.L_x_319:
[----:B------:R-:W-:Y:S01]  /*15e40*/  BSSY B2, `(.L_x_321) ;  /* 0x000000b000027945 */ /* 0x000fe20003800000 */
[----:B------:R-:W-:Y:S02]  /*15e50*/  IMAD.MOV.U32 R10, RZ, RZ, 0x0 ;  /* 0x00000000ff0a7424 */ /* 0x000fe400078e00ff */
[----:B------:R-:W-:Y:S01]  /*15e60*/  IMAD.MOV.U32 R11, RZ, RZ, 0x14f00000 ;  /* 0x14f00000ff0b7424 */ /* 0x000fe200078e00ff */
[----:B------:R-:W-:Y:S06]  /*15e70*/  @P1 BRA `(.L_x_322) ;  /* 0x00000000001c1947 */ /* 0x000fec0003800000 */
[----:B0-----:R-:W0:Y:S01]  /*15e80*/  S2R R5, SR_TID.X ;  /* 0x0000000000057919 */ /* 0x001e220000002100 */
[----:B------:R-:W-:-:S04]  /*15e90*/  IMAD.MOV.U32 R3, RZ, RZ, 0xa000 ;  /* 0x0000a000ff037424 */ /* 0x000fc800078e00ff */
[----:B------:R1:W-:Y:S01]  /*15ea0*/  SYNCS.ARRIVE.TRANS64 RZ, [R2+URZ+0x50], R3 ;  /* 0x0000500302ff79a7 */ /* 0x0003e2000800003f */
[----:B0-----:R-:W-:-:S04]  /*15eb0*/  LOP3.LUT R5, R5, 0x1f, RZ, 0xc0, !PT ;  /* 0x0000001f05057812 */ /* 0x001fc800078ec0ff */
[----:B------:R-:W-:-:S13]  /*15ec0*/  ISETP.NE.AND P0, PT, R5, RZ, PT ;  /* 0x000000ff0500720c */ /* 0x000fda0003f05270 */
[----:B-1----:R-:W-:Y:S05]  /*15ed0*/  @!P0 BRA `(.L_x_322) ;  /* 0x0000000000048947 */ /* 0x002fea0003800000 */
[----:B------:R-:W-:Y:S01]  /*15ee0*/  BPT.TRAP 0x1 ;  /* 0x000000040000795c */ /* 0x000fe20000300000 */
.L_x_322:
[----:B------:R-:W-:Y:S05]  /*15ef0*/  BSYNC B2 ;  /* 0x0000000000027941 */ /* 0x000fea0003800000 */
.L_x_321:
[----:B0-----:R-:W2:Y:S04]  /*15f00*/  LDL R5, [R1+0x18] ;  /* 0x0000180001057983 */ /* 0x001ea80000100800 */
[----:B------:R-:W2:Y:S01]  /*15f10*/  LDL.LU R3, [R1+0x8] ;  /* 0x0000080001037983 */ /* 0x000ea20000300800 */
        /* <DEDUP_REMOVED lines=10> */
.L_x_323:
        /* <DEDUP_REMOVED lines=15> */
.L_x_324:
        /* <DEDUP_REMOVED lines=15> */
.L_x_325:
        /* <DEDUP_REMOVED lines=15> */
.L_x_326:
        /* <DEDUP_REMOVED lines=12> */
.L_x_309:
[----:B------:R-:W-:Y:S05]  /*16350*/  BSYNC B1 ;  /* 0x0000000000017941 */ /* 0x000fea0003800000 */
.L_x_308:
[----:B------:R-:W2:Y:S01]  /*16360*/  LDL R2, [R1+0x28] ;  /* 0x0000280001027983 */ /* 0x000ea20000100800 */
[----:B------:R-:W-:Y:S01]  /*16370*/  VIADD R0, R0, 0xfffffffe ;  /* 0xfffffffe00007836 */ /* 0x000fe20000000000 */
[----:B--2---:R-:W-:-:S13]  /*16380*/  ISETP.GT.AND P0, PT, R7, R2, PT ;  /* 0x000000020700720c */ /* 0x004fda0003f04270 */
[----:B------:R-:W-:Y:S05]  /*16390*/  @P0 BRA `(.L_x_327) ;  /* 0xffffffe400400947 */ /* 0x000fea000383ffff */
.L_x_267:
[----:B------:R-:W-:Y:S05]  /*163a0*/  BSYNC B0 ;  /* 0x0000000000007941 */ /* 0x000fea0003800000 */
.L_x_266:
[----:B------:R-:W2:Y:S01]  /*163b0*/  S2R R3, SR_TID.X ;  /* 0x0000000000037919 */ /* 0x000ea20000002100 */
[----:B------:R-:W-:Y:S01]  /*163c0*/  BSSY B0, `(.L_x_328) ;  /* 0x0000012000007945 */ /* 0x000fe20003800000 */
[----:B--2---:R-:W-:-:S04]  /*163d0*/  LOP3.LUT R3, R3, 0x7f, RZ, 0xc0, !PT ;  /* 0x0000007f03037812 */ /* 0x004fc800078ec0ff */
[----:B------:R-:W-:-:S13]  /*163e0*/  ISETP.NE.AND P0, PT, R3, RZ, PT ;  /* 0x000000ff0300720c */ /* 0x000fda0003f05270 */
[----:B------:R-:W-:Y:S05]  /*163f0*/  @P0 BRA `(.L_x_329) ;  /* 0x0000000000380947 */ /* 0x000fea0003800000 */
[----:B------:R-:W2:Y:S01]  /*16400*/  S2R R2, SR_LANEID ;  /* 0x0000000000027919 */ /* 0x000ea20000000000 */
[----:B------:R-:W-:Y:S01]  /*16410*/  VOTEU.ANY UR4, UPT, PT ;  /* 0x0000000000047886 */ /* 0x000fe200038e0100 */
[----:B-1----:R-:W1:Y:S01]  /*16420*/  LDC.64 R4, c[0x0][0xc60] ;  /* 0x00031800ff047b82 */ /* 0x002e620000000a00 */
[----:B------:R-:W2:Y:S01]  /*16430*/  FLO.U32 R0, UR4 ;  /* 0x0000000400007d00 */ /* 0x000ea200080e0000 */
[----:B------:R-:W-:Y:S01]  /*16440*/  ULDC.64 UR6, c[0x0][0x208] ;  /* 0x0000820000067ab9 */ /* 0x000fe20000000a00 */
[----:B--2---:R-:W-:-:S06]  /*16450*/  ISETP.EQ.U32.AND P0, PT, R0, R2, PT ;  /* 0x000000020000720c */ /* 0x004fcc0003f02070 */
[----:B------:R-:W1:Y:S07]  /*16460*/  POPC R2, UR4 ;  /* 0x0000000400027d09 */ /* 0x000e6e0008000000 */
[----:B-1----:R-:W2:Y:S04]  /*16470*/  @P0 ATOMG.E.ADD.STRONG.GPU PT, R2, desc[UR6][R4.64], R2 ;  /* 0x00000002040209a8 */ /* 0x002ea800081ee1c6 */
[----:B--2---:R1:W2:Y:S02]  /*16480*/  SHFL.IDX PT, R2, R2, R0, 0x1f ;  /* 0x00001f0002027589 */ /* 0x0042a400000e0000 */
[----:B-1----:R-:W1:Y:S02]  /*16490*/  S2R R0, SR_LTMASK ;  /* 0x0000000000007919 */ /* 0x002e640000003900 */
[----:B-1----:R-:W-:-:S06]  /*164a0*/  LOP3.LUT R0, R0, UR4, RZ, 0xc0, !PT ;  /* 0x0000000400007c12 */ /* 0x002fcc000f8ec0ff */
[----:B------:R-:W2:Y:S02]  /*164b0*/  POPC R0, R0 ;  /* 0x0000000000007309 */ /* 0x000ea40000000000 */
[----:B--2---:R-:W-:-:S05]  /*164c0*/  IADD3 R0, R2, UR38, R0 ;  /* 0x0000002602007c10 */ /* 0x004fca000fffe000 */
[----:B------:R2:W-:Y:S02]  /*164d0*/  STL [R1], R0 ;  /* 0x0000000001007387 */ /* 0x0005e40000100800 */
.L_x_329:
[----:B------:R-:W-:Y:S05]  /*164e0*/  BSYNC B0 ;  /* 0x0000000000007941 */ /* 0x000fea0003800000 */
.L_x_328:
[----:B--2---:R-:W2:Y:S01]  /*164f0*/  LDL.LU R0, [R1+0x20] ;  /* 0x0000200001007983 */ /* 0x004ea20000300800 */
[----:B------:R-:W-:Y:S01]  /*16500*/  BSSY B0, `(.L_x_330) ;  /* 0x0000058000007945 */ /* 0x000fe20003800000 */
[----:B--2---:R-:W-:-:S13]  /*16510*/  ISETP.NE.AND P0, PT, R0, RZ, PT ;  /* 0x000000ff0000720c */ /* 0x004fda0003f05270 */
[----:B------:R-:W-:Y:S05]  /*16520*/  @!P0 BRA `(.L_x_331) ;  /* 0x0000000400548947 */ /* 0x000fea0003800000 */
[----:B------:R-:W2:Y:S01]  /*16530*/  LDL R2, [R1+0x14] ;  /* 0x0000140001027983 */ /* 0x000ea20000100800 */
[----:B------:R-:W-:Y:S01]  /*16540*/  IMAD R0, R19, 0x8, R18 ;  /* 0x0000000813007824 */ /* 0x000fe200078e0212 */
[----:B------:R-:W-:Y:S01]  /*16550*/  BSSY B1, `(.L_x_332) ;  /* 0x0000005000017945 */ /* 0x000fe20003800000 */
[----:B------:R-:W-:Y:S02]  /*16560*/  ISETP.NE.AND P1, PT, R3, RZ, PT ;  /* 0x000000ff0300720c */ /* 0x000fe40003f25270 */
[----:B--2---:R-:W-:-:S04]  /*16570*/  SHF.L.U32 R2, R2, 0x1f, RZ ;  /* 0x0000001f02027819 */ /* 0x004fc800000006ff */
[----:B------:R-:W2:Y:S02]  /*16580*/  SYNCS.PHASECHK.TRANS64.TRYWAIT P0, [R0+URZ+0x38860], R2 ;  /* 0x03886002000075a7 */ /* 0x000ea4000800017f */
[----:B--2---:R-:W-:Y:S05]  /*16590*/  @!P0 BRA `(.L_x_333) ;  /* 0x0000002800308947 */ /* 0x004fea0003800000 */
.L_x_396:
[----:B------:R-:W-:Y:S05]  /*165a0*/  BSYNC B1 ;  /* 0x0000000000017941 */ /* 0x000fea0003800000 */
.L_x_332:
[----:B------:R-:W-:Y:S04]  /*165b0*/  BSSY B1, `(.L_x_334) ;  /* 0x0000009000017945 */ /* 0x000fe80003800000 */
        /* <DEDUP_REMOVED lines=8> */
.L_x_335:
[----:B------:R-:W-:Y:S05]  /*16640*/  BSYNC B1 ;  /* 0x0000000000017941 */ /* 0x000fea0003800000 */
.L_x_334:
[----:B------:R-:W3:Y:S04]  /*16650*/  LDL.LU R3, [R1+0x18] ;  /* 0x0000180001037983 */ /* 0x000ee80000300800 */
[----:B--2---:R-:W3:Y:S01]  /*16660*/  LDL.LU R2, [R1+0x8] ;  /* 0x0000080001027983 */ /* 0x004ee20000300800 */
[----:B------:R-:W-:Y:S01]  /*16670*/  UIADD3 UR4, UP0, UR36, 0x470, URZ ;  /* 0x0000047024047890 */ /* 0x000fe2000ff1e03f */
[----:B------:R-:W-:Y:S01]  /*16680*/  PLOP3.LUT P0, PT, PT, PT, PT, 0x80, 0x0 ;  /* 0x000000000000781c */ /* 0x000fe20003f0f070 */
[----:B------:R-:W-:Y:S01]  /*16690*/  VIADD R0, R0, 0x38850 ;  /* 0x0003885000007836 */ /* 0x000fe20000000000 */
[----:B------:R-:W-:Y:S01]  /*166a0*/  UMOV UR6, 0x0 ;  /* 0x0000000000067882 */ /* 0x000fe20000000000 */
[----:B------:R-:W-:Y:S01]  /*166b0*/  UIADD3.X UR5, URZ, UR37, URZ, UP0, !UPT ;  /* 0x000000253f057290 */ /* 0x000fe200087fe43f */
[----:B------:R-:W-:Y:S01]  /*166c0*/  UMOV UR7, 0x14f00000 ;  /* 0x14f0000000077882 */ /* 0x000fe20000000000 */
[----:B------:R-:W-:Y:S01]  /*166d0*/  UMOV UR10, URZ ;  /* 0x0000003f000a7c82 */ /* 0x000fe20008000000 */
[----:B---3--:R-:W-:-:S02]  /*166e0*/  IMAD R3, R2, 0x50, R3 ;  /* 0x0000005002037824 */ /* 0x008fc400078e0203 */
[----:B------:R-:W-:-:S04]  /*166f0*/  IMAD R2, R19, 0xa000, R18 ;  /* 0x0000a00013027824 */ /* 0x000fc800078e0212 */
[----:B------:R-:W-:-:S07]  /*16700*/  VIADD R4, R2, 0x400 ;  /* 0x0000040002047836 */ /* 0x000fce0000000000 */
.L_x_336:
        /* <DEDUP_REMOVED lines=9> */
[----:B--2---:R-:W-:Y:S05]  /*167a0*/  @P0 BRA.U.ANY `(.L_x_336) ;  /* 0xfffffffd00d80947 */ /* 0x004fea000393ffff */
[----:B------:R-:W-:Y:S01]  /*167b0*/  PLOP3.LUT P0, PT, PT, PT, PT, 0x80, 0x0 ;  /* 0x000000000000781c */ /* 0x000fe20003f0f070 */
[----:B------:R-:W-:Y:S01]  /*167c0*/  VIADD R4, R2, 0x2c00 ;  /* 0x00002c0002047836 */ /* 0x000fe20000000000 */
[----:B------:R-:W-:Y:S01]  /*167d0*/  UMOV UR6, 0x0 ;  /* 0x0000000000067882 */ /* 0x000fe20000000000 */
[----:B------:R-:W-:Y:S01]  /*167e0*/  UMOV UR7, 0x14f00000 ;  /* 0x14f0000000077882 */ /* 0x000fe20000000000 */
[----:B------:R-:W-:-:S09]  /*167f0*/  UMOV UR10, 0x40 ;  /* 0x00000040000a7882 */ /* 0x000fd20000000000 */
.L_x_337:
        /* <DEDUP_REMOVED lines=15> */
.L_x_338:
        /* <DEDUP_REMOVED lines=15> */
.L_x_339:
        /* <DEDUP_REMOVED lines=10> */
.L_x_331:
[----:B------:R-:W-:Y:S05]  /*16a80*/  BSYNC B0 ;  /* 0x0000000000007941 */ /* 0x000fea0003800000 */
.L_x_330:
[----:B------:R-:W2:Y:S01]  /*16a90*/  LDL.LU R4, [R1+0x14] ;  /* 0x0000140001047983 */ /* 0x000ea20000300800 */
[----:B------:R-:W-:-:S05]  /*16aa0*/  VIADD R19, R19, 0x1 ;  /* 0x0000000113137836 */ /* 0x000fca0000000000 */
[----:B------:R-:W-:-:S04]  /*16ab0*/  ISETP.NE.AND P0, PT, R19, 0x2, PT ;  /* 0x000000021300780c */ /* 0x000fc80003f05270 */
[----:B------:R-:W-:Y:S02]  /*16ac0*/  SEL R0, RZ, 0x1, P0 ;  /* 0x00000001ff007807 */ /* 0x000fe40000000000 */
[----:B------:R-:W-:Y:S02]  /*16ad0*/  SEL R19, R19, RZ, P0 ;  /* 0x000000ff13137207 */ /* 0x000fe40000000000 */
[----:B--2---:R-:W-:-:S05]  /*16ae0*/  LOP3.LUT R4, R4, R0, RZ, 0x3c, !PT ;  /* 0x0000000004047212 */ /* 0x004fca00078e3cff */
[----:B------:R2:W-:Y:S02]  /*16af0*/  STL [R1+0x14], R4 ;  /* 0x0000140401007387 */ /* 0x0005e40000100800 */
.L_x_246:
[----:B------:R-:W-:Y:S05]  /*16b00*/  BSYNC B7 ;  /* 0x0000000000077941 */ /* 0x000fea0003800000 */
.L_x_244:
[----:B----4-:R-:W4:Y:S02]  /*16b10*/  LDL R0, [R1+0x5c] ;  /* 0x00005c0001007983 */ /* 0x010f240000100800 */
[----:B----4-:R-:W-:-:S13]  /*16b20*/  ISETP.NE.AND P0, PT, R0, RZ, PT ;  /* 0x000000ff0000720c */ /* 0x010fda0003f05270 */
[----:B------:R-:W-:Y:S05]  /*16b30*/  @!P0 BRA `(.L_x_340) ;  /* 0x00000000002c8947 */ /* 0x000fea0003800000 */
[----:B------:R-:W-:Y:S05]  /*16b40*/  WARPSYNC.ALL ;  /* 0x0000000000007948 */ /* 0x000fea0003800000 */
[----:B------:R-:W4:Y:S08]  /*16b50*/  S2UR UR5, SR_CgaCtaId ;  /* 0x00000000000579c3 */ /* 0x000f300000008800 */
[----:B------:R-:W-:Y:S06]  /*16b60*/  BAR.SYNC.DEFER_BLOCKING 0x5, 0x180 ;  /* 0x0146000000007b1d */ /* 0x000fec0000010000 */
[----:B------:R-:W-:-:S02]  /*16b70*/  UMOV UR4, 0x400 ;  /* 0x0000040000047882 */ /* 0x000fc40000000000 */
[----:B----4-:R-:W-:-:S06]  /*16b80*/  ULEA UR4, UR5, UR4, 0x18 ;  /* 0x0000000405047291 */ /* 0x010fcc000f8ec03f */
[----:B------:R-:W-:-:S05]  /*16b90*/  IMAD.U32 R18, RZ, RZ, UR4 ;  /* 0x00000004ff127e24 */ /* 0x000fca000f8e00ff */
[----:B-123--:R-:W1:Y:S04]  /*16ba0*/  LDS.128 R4, [R18+0x388d0] ;  /* 0x0388d00012047984 */ /* 0x00ee680000000c00 */
[----:B-1----:R1:W-:Y:S04]  /*16bb0*/  STL.64 [R1], R4 ;  /* 0x0000000401007387 */ /* 0x0023e80000100a00 */
[----:B------:R1:W-:Y:S01]  /*16bc0*/  STL.64 [R1+0x8], R6 ;  /* 0x0000080601007387 */ /* 0x0003e20000100a00 */
[----:B------:R-:W-:Y:S06]  /*16bd0*/  BAR.ARV 0x4, 0x180 ;  /* 0x0106000000007b1d */ /* 0x000fec0000002000 */
[----:B------:R-:W-:Y:S05]  /*16be0*/  BRA `(.L_x_341) ;  /* 0x0000000c00287947 */ /* 0x000fea0003800000 */
.L_x_340:
[----:B------:R-:W4:Y:S01]  /*16bf0*/  S2R R16, SR_TID.X ;  /* 0x0000000000107919 */ /* 0x000f220000002100 */
[----:B------:R-:W-:Y:S01]  /*16c00*/  UMOV UR4, 0xffffffff ;  /* 0xffffffff00047882 */ /* 0x000fe20000000000 */
[----:B----4-:R-:W-:-:S04]  /*16c10*/  LOP3.LUT R16, R16, 0x1f, RZ, 0xc0, !PT ;  /* 0x0000001f10107812 */ /* 0x010fc800078ec0ff */
[----:B------:R-:W-:Y:S01]  /*16c20*/  ISETP.NE.AND P0, PT, R16, 0x1f, PT ;  /* 0x0000001f1000780c */ /* 0x000fe20003f05270 */
[----:B------:R-:W-:-:S12]  /*16c30*/  BRA.DIV UR4, `(.L_x_342) ;  /* 0x00000022049c7947 */ /* 0x000fd8000b800000 */
[----:B------:R-:W4:Y:S01]  /*16c40*/  LDL.LU R3, [R1] ;  /* 0x0000000001037983 */ /* 0x000f220000300800 */
[----:B------:R-:W-:-:S03]  /*16c50*/  ULDC UR4, c[0x0][0xc3c] ;  /* 0x00030f0000047ab9 */ /* 0x000fc60000000800 */
[----:B-1----:R-:W5:Y:S01]  /*16c60*/  LDL R5, [R1+0xc] ;  /* 0x00000c0001057983 */ /* 0x002f620000100800 */
[----:B------:R-:W-:Y:S01]  /*16c70*/  ULDC.64 UR6, c[0x0][0x208] ;  /* 0x0000820000067ab9 */ /* 0x000fe20000000a00 */
[----:B----4-:R-:W-:Y:S02]  /*16c80*/  IMAD.MOV.U32 R10, RZ, RZ, R3 ;  /* 0x000000ffff0a7224 */ /* 0x010fe400078e0003 */
[----:B-----5:R-:W-:-:S05]  /*16c90*/  IMAD.IADD R0, R5, 0x1, R16 ;  /* 0x0000000105007824 */ /* 0x020fca00078e0210 */
[----:B------:R-:W-:-:S13]  /*16ca0*/  ISETP.GE.OR P1, PT, R0, UR4, !P0 ;  /* 0x0000000400007c0c */ /* 0x000fda000c726670 */
[----:B------:R-:W1:Y:S08]  /*16cb0*/  @!P1 LDC.64 R2, c[0x0][0xc80] ;  /* 0x00032000ff029b82 */ /* 0x000e700000000a00 */
[----:B--23--:R-:W2:Y:S01]  /*16cc0*/  @!P1 LDC.64 R4, c[0x0][0xc78] ;  /* 0x00031e00ff049b82 */ /* 0x00cea20000000a00 */
[----:B-1----:R-:W-:-:S05]  /*16cd0*/  @!P1 IMAD.WIDE R2, R0, 0x4, R2 ;  /* 0x0000000400029825 */ /* 0x002fca00078e0202 */
[----:B------:R2:W3:Y:S02]  /*16ce0*/  @!P1 LDG.E R7, desc[UR6][R2.64] ;  /* 0x0000000602079981 */ /* 0x0004e4000c1e1900 */
[----:B--2---:R-:W-:-:S06]  /*16cf0*/  @!P1 IMAD.WIDE R2, R0, 0x4, R4 ;  /* 0x0000000400029825 */ /* 0x004fcc00078e0204 */
[----:B------:R-:W2:Y:S01]  /*16d00*/  @!P1 LDG.E R2, desc[UR6][R2.64] ;  /* 0x0000000602029981 */ /* 0x000ea2000c1e1900 */
[----:B------:R-:W-:Y:S01]  /*16d10*/  IMAD.MOV.U32 R6, RZ, RZ, RZ ;  /* 0x000000ffff067224 */ /* 0x000fe200078e00ff */
[C---:B------:R-:W-:Y:S01]  /*16d20*/  ISETP.GE.U32.AND P2, PT, R16.reuse, 0x2, PT ;  /* 0x000000021000780c */ /* 0x040fe20003f46070 */
[----:B------:R-:W-:Y:S01]  /*16d30*/  IMAD.MOV.U32 R4, RZ, RZ, RZ ;  /* 0x000000ffff047224 */ /* 0x000fe200078e00ff */
[C---:B------:R-:W-:Y:S01]  /*16d40*/  ISETP.GE.U32.AND P3, PT, R16.reuse, 0x4, PT ;  /* 0x000000041000780c */ /* 0x040fe20003f66070 */
[----:B------:R-:W-:Y:S01]  /*16d50*/  SHFL.IDX PT, R0, R10, RZ, 0x1f ;  /* 0x00001fff0a007589 */ /* 0x000fe200000e0000 */
[C---:B------:R-:W-:Y:S02]  /*16d60*/  ISETP.GE.U32.AND P4, PT, R16.reuse, 0x8, PT ;  /* 0x000000081000780c */ /* 0x040fe40003f86070 */
[----:B------:R-:W-:Y:S01]  /*16d70*/  ISETP.GE.U32.AND P5, PT, R16, 0x10, PT ;  /* 0x000000101000780c */ /* 0x000fe20003fa6070 */
[----:B------:R-:W-:Y:S01]  /*16d80*/  SHFL.IDX PT, R8, R10, 0x1, 0x1f ;  /* 0x00201f000a087f89 */ /* 0x000fe200000e0000 */
[----:B---3--:R-:W-:-:S02]  /*16d90*/  @!P1 IMAD.MOV.U32 R6, RZ, RZ, R7 ;  /* 0x000000ffff069224 */ /* 0x008fc400078e0007 */
[----:B------:R-:W-:Y:S02]  /*16da0*/  IMAD.MOV.U32 R7, RZ, RZ, RZ ;  /* 0x000000ffff077224 */ /* 0x000fe400078e00ff */
[----:B--2---:R-:W-:Y:S01]  /*16db0*/  @!P1 IMAD.MOV.U32 R7, RZ, RZ, R2 ;  /* 0x000000ffff079224 */ /* 0x004fe200078e0002 */
[----:B------:R-:W-:-:S03]  /*16dc0*/  ISETP.NE.AND P1, PT, R16, RZ, PT ;  /* 0x000000ff1000720c */ /* 0x000fc60003f25270 */
[----:B------:R-:W-:-:S05]  /*16dd0*/  IMAD R2, R7, R6, RZ ;  /* 0x0000000607027224 */ /* 0x000fca00078e02ff */
        /* <DEDUP_REMOVED lines=15> */
[----:B------:R1:W2:Y:S02]  /*16ed0*/  SHFL.IDX PT, R9, R2, 0x1f, 0x1f ;  /* 0x03e01f0002097f89 */ /* 0x0002a400000e0000 */
.L_x_406:
[----:B------:R-:W-:Y:S02]  /*16ee0*/  ULDC UR4, c[0x0][0xc38] ;  /* 0x00030e0000047ab9 */ /* 0x000fe40000000800 */
[----:B------:R-:W-:-:S04]  /*16ef0*/  IMAD.U32 R3, RZ, RZ, UR4 ;  /* 0x00000004ff037e24 */ /* 0x000fc8000f8e00ff */
[----:B--2---:R-:W-:-:S04]  /*16f00*/  IMAD R9, R9, R3, RZ ;  /* 0x0000000309097224 */ /* 0x004fc800078e02ff */
[----:B------:R-:W-:-:S05]  /*16f10*/  IMAD.IADD R5, R8, 0x1, R9 ;  /* 0x0000000108057824 */ /* 0x000fca00078e0209 */
[----:B------:R-:W-:-:S13]  /*16f20*/  ISETP.GT.AND P6, PT, R5, R0, PT ;  /* 0x000000000500720c */ /* 0x000fda0003fc4270 */
[----:B------:R-:W-:Y:S05]  /*16f30*/  @P6 BRA `(.L_x_343) ;  /* 0x0000000000b06947 */ /* 0x000fea0003800000 */
.L_x_346:
[----:B------:R-:W2:Y:S01]  /*16f40*/  LDL.LU R3, [R1+0xc] ;  /* 0x00000c0001037983 */ /* 0x000ea20000300800 */
[----:B-1----:R-:W1:Y:S01]  /*16f50*/  LDC R2, c[0x0][0xc3c] ;  /* 0x00030f00ff027b82 */ /* 0x002e620000000800 */
[----:B--2---:R-:W-:-:S05]  /*16f60*/  VIADD R3, R3, 0x1f ;  /* 0x0000001f03037836 */ /* 0x004fca0000000000 */
[----:B-1----:R-:W-:-:S13]  /*16f70*/  ISETP.GE.AND P6, PT, R3, R2, PT ;  /* 0x000000020300720c */ /* 0x002fda0003fc6270 */
[----:B------:R-:W-:Y:S05]  /*16f80*/  @P6 BRA `(.L_x_344) ;  /* 0x0000000400d86947 */ /* 0x000fea0003800000 */
[----:B------:R-:W1:Y:S01]  /*16f90*/  S2R R6, SR_TID.X ;  /* 0x0000000000067919 */ /* 0x000e620000002100 */
[----:B------:R-:W-:Y:S01]  /*16fa0*/  ULDC.64 UR4, c[0x0][0x208] ;  /* 0x0000820000047ab9 */ /* 0x000fe20000000a00 */
[----:B------:R2:W-:Y:S01]  /*16fb0*/  STL [R1+0xc], R3 ;  /* 0x00000c0301007387 */ /* 0x0005e20000100800 */
[----:B-1----:R-:W-:-:S05]  /*16fc0*/  LOP3.LUT R6, R6, 0x1f, RZ, 0xc0, !PT ;  /* 0x0000001f06067812 */ /* 0x002fca00078ec0ff */
[----:B------:R-:W-:Y:S02]  /*16fd0*/  IMAD.IADD R7, R3, 0x1, R6 ;  /* 0x0000000103077824 */ /* 0x000fe400078e0206 */
[----:B------:R-:W-:-:S03]  /*16fe0*/  IMAD.MOV.U32 R6, RZ, RZ, RZ ;  /* 0x000000ffff067224 */ /* 0x000fc600078e00ff */
[----:B------:R-:W-:-:S13]  /*16ff0*/  ISETP.GE.OR P6, PT, R7, R2, !P0 ;  /* 0x000000020700720c */ /* 0x000fda00047c6670 */
[----:B--2---:R-:W1:Y:S02]  /*17000*/  @!P6 LDC.64 R2, c[0x0][0xc80] ;  /* 0x00032000ff02eb82 */ /* 0x004e640000000a00 */
[----:B-1----:R-:W-:-:S05]  /*17010*/  @!P6 IMAD.WIDE R2, R7, 0x4, R2 ;  /* 0x000000040702e825 */ /* 0x002fca00078e0202 */
[----:B------:R1:W2:Y:S02]  /*17020*/  @!P6 LDG.E R6, desc[UR4][R2.64] ;  /* 0x000000040206e981 */ /* 0x0002a4000c1e1900 */
[----:B-1----:R-:W1:Y:S02]  /*17030*/  @!P6 LDC.64 R2, c[0x0][0xc78] ;  /* 0x00031e00ff02eb82 */ /* 0x002e640000000a00 */
[----:B-1----:R-:W-:-:S04]  /*17040*/  @!P6 IMAD.WIDE R2, R7, 0x4, R2 ;  /* 0x000000040702e825 */ /* 0x002fc800078e0202 */
[----:B------:R-:W-:-:S06]  /*17050*/  IMAD.MOV.U32 R7, RZ, RZ, RZ ;  /* 0x000000ffff077224 */ /* 0x000fcc00078e00ff */
[----:B------:R-:W2:Y:S01]  /*17060*/  @!P6 LDG.E R7, desc[UR4][R2.64] ;  /* 0x000000040207e981 */ /* 0x000ea2000c1e1900 */
[----:B------:R-:W-:Y:S01]  /*17070*/  UMOV UR4, 0xffffffff ;  /* 0xffffffff00047882 */ /* 0x000fe20000000000 */
[----:B--2---:R-:W-:Y:S02]  /*17080*/  IMAD R2, R7, R6, RZ ;  /* 0x0000000607027224 */ /* 0x004fe400078e02ff */
[----:B------:R-:W-:Y:S05]  /*17090*/  BRA.DIV UR4, `(.L_x_345) ;  /* 0x0000002204e87947 */ /* 0x000fea000b800000 */
        /* <DEDUP_REMOVED lines=16> */
.L_x_414:
[----:B------:R-:W-:Y:S02]  /*171a0*/  ULDC UR4, c[0x0][0xc38] ;  /* 0x00030e0000047ab9 */ /* 0x000fe40000000800 */
[----:B------:R-:W-:-:S04]  /*171b0*/  IMAD.U32 R3, RZ, RZ, UR4 ;  /* 0x00000004ff037e24 */ /* 0x000fc8000f8e00ff */
[----:B--2---:R-:W-:-:S04]  /*171c0*/  IMAD R9, R9, R3, RZ ;  /* 0x0000000309097224 */ /* 0x004fc800078e02ff */
[----:B------:R-:W-:-:S05]  /*171d0*/  IMAD.IADD R5, R9, 0x1, R5 ;  /* 0x0000000109057824 */ /* 0x000fca00078e0205 */
[----:B------:R-:W-:-:S13]  /*171e0*/  ISETP.GT.AND P6, PT, R5, R0, PT ;  /* 0x000000000500720c */ /* 0x000fda0003fc4270 */
[----:B------:R-:W-:Y:S05]  /*171f0*/  @!P6 BRA `(.L_x_346) ;  /* 0xfffffffc0050e947 */ /* 0x000fea000383ffff */
.L_x_343:
[----:B------:R-:W-:Y:S01]  /*17200*/  IMAD.IADD R9, R5, 0x1, -R9 ;  /* 0x0000000105097824 */ /* 0x000fe200078e0a09 */
[----:B------:R-:W-:-:S03]  /*17210*/  UMOV UR4, 0xffffffff ;  /* 0xffffffff00047882 */ /* 0x000fc60000000000 */
[----:B------:R-:W-:-:S05]  /*17220*/  IMAD R5, R2, R3, R9 ;  /* 0x0000000302057224 */ /* 0x000fca00078e0209 */
[----:B------:R-:W-:Y:S01]  /*17230*/  ISETP.GT.AND P6, PT, R5, R0, PT ;  /* 0x000000000500720c */ /* 0x000fe20003fc4270 */
[----:B------:R-:W-:-:S12]  /*17240*/  BRA.DIV UR4, `(.L_x_347) ;  /* 0x0000002604547947 */ /* 0x000fd8000b800000 */
[----:B------:R-:W-:-:S04]  /*17250*/  VOTE.ANY R8, PT, !P6 ;  /* 0x0000000000087806 */ /* 0x000fc800070e0100 */
[----:B------:R-:W2:Y:S02]  /*17260*/  POPC R5, R8 ;  /* 0x0000000800057309 */ /* 0x000ea40000000000 */
[----:B--2---:R2:W3:Y:S04]  /*17270*/  SHFL.IDX PT, R6, R6, R5, 0x1f ;  /* 0x00001f0506067589 */ /* 0x0044e800000e0000 */
[----:B------:R2:W4:Y:S02]  /*17280*/  SHFL.IDX PT, R7, R7, R5, 0x1f ;  /* 0x00001f0507077589 */ /* 0x00052400000e0000 */
.L_x_419:
[----:B------:R-:W-:-:S13]  /*17290*/  ISETP.NE.AND P0, PT, R8, RZ, PT ;  /* 0x000000ff0800720c */ /* 0x000fda0003f05270 */
[----:B------:R-:W-:Y:S05]  /*172a0*/  @!P0 BRA `(.L_x_348) ;  /* 0x0000000000148947 */ /* 0x000fea0003800000 */
[----:B------:R-:W-:Y:S01]  /*172b0*/  UMOV UR4, 0xffffffff ;  /* 0xffffffff00047882 */ /* 0x000fe20000000000 */
[----:B0-----:R-:W-:Y:S02]  /*172c0*/  VIADD R12, R5, 0xffffffff ;  /* 0xffffffff050c7836 */ /* 0x001fe40000000000 */
[----:B------:R-:W-:Y:S05]  /*172d0*/  BRA.DIV UR4, `(.L_x_349) ;  /* 0x00000026048c7947 */ /* 0x000fea000b800000 */
[----:B-1----:R0:W1:Y:S02]  /*172e0*/  SHFL.IDX PT, R2, R2, R12, 0x1f ;  /* 0x00001f0c02027589 */ /* 0x00206400000e0000 */
.L_x_422:
[----:B-1----:R-:W-:-:S07]  /*172f0*/  IMAD.MOV.U32 R4, RZ, RZ, R2 ;  /* 0x000000ffff047224 */ /* 0x002fce00078e0002 */
.L_x_348:
[----:B------:R-:W5:Y:S01]  /*17300*/  LDL.LU R10, [R1+0xc] ;  /* 0x00000c00010a7983 */ /* 0x000f620000300800 */
[----:B------:R-:W-:Y:S01]  /*17310*/  IMAD R9, R4, R3, R9 ;  /* 0x0000000304097224 */ /* 0x000fe200078e0209 */
[----:B---3--:R-:W-:-:S03]  /*17320*/  IABS R4, R6 ;  /* 0x0000000600047213 */ /* 0x008fc60000000000 */
[----:B------:R-:W-:Y:S01]  /*17330*/  IMAD.IADD R0, R0, 0x1, -R9 ;  /* 0x0000000100007824 */ /* 0x000fe200078e0a09 */
[----:B-1----:R-:W1:Y:S01]  /*17340*/  I2F.RP R2, R4 ;  /* 0x0000000400027306 */ /* 0x002e620000209400 */
[----:B------:R3:W-:Y:S02]  /*17350*/  STL [R1], R9 ;  /* 0x0000000901007387 */ /* 0x0007e40000100800 */
[----:B---3--:R-:W-:-:S05]  /*17360*/  IABS R9, R6 ;  /* 0x0000000600097213 */ /* 0x008fca0000000000 */
[----:B-1----:R-:W1:Y:S01]  /*17370*/  MUFU.RCP R2, R2 ;  /* 0x0000000200027308 */ /* 0x002e620000001000 */
[----:B------:R-:W-:Y:S02]  /*17380*/  IMAD.MOV R9, RZ, RZ, -R9 ;  /* 0x000000ffff097224 */ /* 0x000fe400078e0a09 */
[----:B-1----:R-:W-:-:S05]  /*17390*/  VIADD R2, R2, 0xffffffe ;  /* 0x0ffffffe02027836 */ /* 0x002fca0000000000 */
[----:B------:R-:W1:Y:S02]  /*173a0*/  F2I.FTZ.U32.TRUNC.NTZ R3, R2 ;  /* 0x0000000200037305 */ /* 0x000e64000021f000 */
[----:B-1----:R-:W-:-:S04]  /*173b0*/  IMAD.MOV R2, RZ, RZ, -R3 ;  /* 0x000000ffff027224 */ /* 0x002fc800078e0a03 */
[----:B------:R-:W-:Y:S02]  /*173c0*/  IMAD R8, R2, R4, RZ ;  /* 0x0000000402087224 */ /* 0x000fe400078e02ff */
[----:B------:R-:W-:-:S04]  /*173d0*/  IMAD.MOV.U32 R2, RZ, RZ, RZ ;  /* 0x000000ffff027224 */ /* 0x000fc800078e00ff */
[----:B------:R-:W-:Y:S01]  /*173e0*/  IMAD.HI.U32 R2, R3, R8, R2 ;  /* 0x0000000803027227 */ /* 0x000fe200078e0002 */
[----:B------:R-:W-:-:S05]  /*173f0*/  IABS R3, R0 ;  /* 0x0000000000037213 */ /* 0x000fca0000000000 */
[----:B------:R-:W-:-:S04]  /*17400*/  IMAD.HI.U32 R8, R2, R3, RZ ;  /* 0x0000000302087227 */ /* 0x000fc800078e00ff */
[----:B------:R-:W-:-:S05]  /*17410*/  IMAD R3, R8, R9, R3 ;  /* 0x0000000908037224 */ /* 0x000fca00078e0203 */
[----:B------:R-:W-:-:S13]  /*17420*/  ISETP.GT.U32.AND P1, PT, R4, R3, PT ;  /* 0x000000030400720c */ /* 0x000fda0003f24070 */
[----:B------:R-:W-:Y:S02]  /*17430*/  @!P1 IMAD.IADD R3, R3, 0x1, -R4 ;  /* 0x0000000103039824 */ /* 0x000fe400078e0a04 */
[----:B------:R-:W-:Y:S01]  /*17440*/  @!P1 VIADD R8, R8, 0x1 ;  /* 0x0000000108089836 */ /* 0x000fe20000000000 */
[----:B------:R-:W-:Y:S02]  /*17450*/  ISETP.NE.AND P1, PT, R6, RZ, PT ;  /* 0x000000ff0600720c */ /* 0x000fe40003f25270 */
[----:B------:R-:W-:Y:S02]  /*17460*/  ISETP.GE.U32.AND P0, PT, R3, R4, PT ;  /* 0x000000040300720c */ /* 0x000fe40003f06070 */
[----:B----4-:R-:W-:-:S04]  /*17470*/  IABS R4, R7 ;  /* 0x0000000700047213 */ /* 0x010fc80000000000 */
[----:B------:R-:W1:Y:S07]  /*17480*/  I2F.RP R2, R4 ;  /* 0x0000000400027306 */ /* 0x000e6e0000209400 */
[----:B------:R-:W-:Y:S01]  /*17490*/  @P0 VIADD R8, R8, 0x1 ;  /* 0x0000000108080836 */ /* 0x000fe20000000000 */
[----:B-1----:R-:W1:Y:S02]  /*174a0*/  MUFU.RCP R2, R2 ;  /* 0x0000000200027308 */ /* 0x002e640000001000 */
[----:B-1----:R-:W-:-:S06]  /*174b0*/  VIADD R2, R2, 0xffffffe ;  /* 0x0ffffffe02027836 */ /* 0x002fcc0000000000 */
[----:B------:R-:W1:Y:S02]  /*174c0*/  F2I.FTZ.U32.TRUNC.NTZ R3, R2 ;  /* 0x0000000200037305 */ /* 0x000e64000021f000 */
[----:B-1----:R-:W-:-:S04]  /*174d0*/  IMAD.MOV R2, RZ, RZ, -R3 ;  /* 0x000000ffff027224 */ /* 0x002fc800078e0a03 */
[----:B------:R-:W-:Y:S02]  /*174e0*/  IMAD R9, R2, R4, RZ ;  /* 0x0000000402097224 */ /* 0x000fe400078e02ff */
[----:B------:R-:W-:-:S04]  /*174f0*/  IMAD.MOV.U32 R2, RZ, RZ, RZ ;  /* 0x000000ffff027224 */ /* 0x000fc800078e00ff */
[----:B------:R-:W-:Y:S01]  /*17500*/  IMAD.HI.U32 R2, R3, R9, R2 ;  /* 0x0000000903027227 */ /* 0x000fe200078e0002 */
[----:B------:R-:W-:Y:S02]  /*17510*/  LOP3.LUT R3, R0, R6, RZ, 0x3c, !PT ;  /* 0x0000000600037212 */ /* 0x000fe400078e3cff */
[----:B------:R-:W-:Y:S02]  /*17520*/  IABS R9, R7 ;  /* 0x0000000700097213 */ /* 0x000fe40000000000 */
[----:B------:R-:W-:-:S03]  /*17530*/  ISETP.GE.AND P2, PT, R3, RZ, PT ;  /* 0x000000ff0300720c */ /* 0x000fc60003f46270 */
[----:B------:R-:W-:-:S10]  /*17540*/  IMAD.MOV R9, RZ, RZ, -R9 ;  /* 0x000000ffff097224 */ /* 0x000fd400078e0a09 */
[----:B------:R-:W-:Y:S01]  /*17550*/  @!P2 IMAD.MOV R8, RZ, RZ, -R8 ;  /* 0x000000ffff08a224 */ /* 0x000fe200078e0a08 */
[----:B------:R-:W-:-:S04]  /*17560*/  @!P1 LOP3.LUT R8, RZ, R6, RZ, 0x33, !PT ;  /* 0x00000006ff089212 */ /* 0x000fc800078e33ff */
[-C--:B------:R-:W-:Y:S01]  /*17570*/  IABS R3, R8.reuse ;  /* 0x0000000800037213 */ /* 0x080fe20000000000 */
[----:B------:R-:W-:-:S04]  /*17580*/  IMAD R6, R6, R8, RZ ;  /* 0x0000000806067224 */ /* 0x000fc800078e02ff */
[----:B------:R-:W-:-:S04]  /*17590*/  IMAD.HI.U32 R2, R2, R3, RZ ;  /* 0x0000000302027227 */ /* 0x000fc800078e00ff */
[----:B------:R-:W-:-:S05]  /*175a0*/  IMAD R3, R2, R9, R3 ;  /* 0x0000000902037224 */ /* 0x000fca00078e0203 */
[----:B------:R-:W-:-:S13]  /*175b0*/  ISETP.GT.U32.AND P1, PT, R4, R3, PT ;  /* 0x000000030400720c */ /* 0x000fda0003f24070 */
[----:B------:R-:W-:Y:S02]  /*175c0*/  @!P1 IMAD.IADD R3, R3, 0x1, -R4 ;  /* 0x0000000103039824 */ /* 0x000fe400078e0a04 */
[----:B------:R-:W-:Y:S01]  /*175d0*/  @!P1 VIADD R2, R2, 0x1 ;  /* 0x0000000102029836 */ /* 0x000fe20000000000 */
[----:B------:R-:W-:Y:S02]  /*175e0*/  ISETP.NE.AND P1, PT, R7, RZ, PT ;  /* 0x000000ff0700720c */ /* 0x000fe40003f25270 */
[----:B------:R-:W-:Y:S01]  /*175f0*/  ISETP.GE.U32.AND P0, PT, R3, R4, PT ;  /* 0x000000040300720c */ /* 0x000fe20003f06070 */
[----:B------:R-:W-:Y:S01]  /*17600*/  IMAD.IADD R4, R0, 0x1, -R6 ;  /* 0x0000000100047824 */ /* 0x000fe200078e0a06 */
[----:B------:R-:W-:-:S04]  /*17610*/  LOP3.LUT R3, R8, R7, RZ, 0x3c, !PT ;  /* 0x0000000708037212 */ /* 0x000fc800078e3cff */
[----:B------:R-:W-:-:S07]  /*17620*/  ISETP.GE.AND P2, PT, R3, RZ, PT ;  /* 0x000000ff0300720c */ /* 0x000fce0003f46270 */
[----:B------:R-:W-:-:S06]  /*17630*/  @P0 VIADD R2, R2, 0x1 ;  /* 0x0000000102020836 */ /* 0x000fcc0000000000 */
[----:B------:R-:W-:Y:S01]  /*17640*/  @!P2 IMAD.MOV R2, RZ, RZ, -R2 ;  /* 0x000000ffff02a224 */ /* 0x000fe200078e0a02 */
[----:B------:R-:W-:-:S05]  /*17650*/  @!P1 LOP3.LUT R2, RZ, R7, RZ, 0x33, !PT ;  /* 0x00000007ff029212 */ /* 0x000fca00078e33ff */
[--C-:B------:R-:W-:Y:S02]  /*17660*/  IMAD.MOV R3, RZ, RZ, -R2.reuse ;  /* 0x000000ffff037224 */ /* 0x100fe400078e0a02 */
[C---:B------:R-:W-:Y:S02]  /*17670*/  IMAD R2, R7.reuse, 0x1000000, R2 ;  /* 0x0100000007027824 */ /* 0x040fe400078e0202 */
[----:B------:R-:W-:-:S04]  /*17680*/  IMAD R3, R7, R3, R8 ;  /* 0x0000000307037224 */ /* 0x000fc800078e0208 */
[----:B------:R-:W-:-:S05]  /*17690*/  IMAD R0, R3, 0x10000, R2 ;  /* 0x0001000003007824 */ /* 0x000fca00078e0202 */
[----:B------:R1:W-:Y:S01]  /*176a0*/  STL [R1+0x8], R0 ;  /* 0x0000080001007387 */ /* 0x0003e20000100800 */
[----:B-----5:R-:W-:-:S05]  /*176b0*/  IMAD.IADD R10, R5, 0x1, R10 ;  /* 0x00000001050a7824 */ /* 0x020fca00078e020a */
[----:B------:R1:W-:Y:S04]  /*176c0*/  STL [R1+0xc], R10 ;  /* 0x00000c0a01007387 */ /* 0x0003e80000100800 */
[----:B------:R1:W-:Y:S01]  /*176d0*/  STL [R1+0x4], R4 ;  /* 0x0000040401007387 */ /* 0x0003e20000100800 */
[----:B------:R-:W-:Y:S05]  /*176e0*/  BRA `(.L_x_350) ;  /* 0x0000000000287947 */ /* 0x000fea0003800000 */
.L_x_344:
[----:B------:R-:W-:Y:S01]  /*176f0*/  UMOV UR4, URZ ;  /* 0x0000003f00047c82 */ /* 0x000fe20008000000 */
[----:B------:R-:W-:Y:S01]  /*17700*/  ULDC UR6, c[0x0][0xc3c] ;  /* 0x00030f0000067ab9 */ /* 0x000fe20000000800 */
[----:B------:R-:W-:Y:S01]  /*17710*/  UMOV UR5, URZ ;  /* 0x0000003f00057c82 */ /* 0x000fe20008000000 */
[----:B------:R1:W-:Y:S01]  /*17720*/  STL [R1], R0 ;  /* 0x0000000001007387 */ /* 0x0003e20000100800 */
[----:B------:R-:W-:Y:S02]  /*17730*/  IMAD.U32 R3, RZ, RZ, UR4 ;  /* 0x00000004ff037e24 */ /* 0x000fe4000f8e00ff */
[----:B------:R-:W-:-:S03]  /*17740*/  IMAD.U32 R2, RZ, RZ, UR5 ;  /* 0x00000005ff027e24 */ /* 0x000fc6000f8e00ff */
[----:B------:R2:W-:Y:S01]  /*17750*/  STL [R1+0x4], R3 ;  /* 0x0000040301007387 */ /* 0x0005e20000100800 */
[----:B-1----:R-:W-:-:S05]  /*17760*/  IMAD.U32 R0, RZ, RZ, UR6 ;  /* 0x00000006ff007e24 */ /* 0x002fca000f8e00ff */
[----:B------:R2:W-:Y:S04]  /*17770*/  STL [R1+0xc], R0 ;  /* 0x00000c0001007387 */ /* 0x0005e80000100800 */
[----:B------:R2:W-:Y:S02]  /*17780*/  STL [R1+0x8], R2 ;  /* 0x0000080201007387 */ /* 0x0005e40000100800 */
.L_x_350:
[----:B--2---:R-:W2:Y:S04]  /*17790*/  LDL R2, [R1+0xc] ;  /* 0x00000c0001027983 */ /* 0x004ea80000100800 */
[----:B------:R-:W3:Y:S04]  /*177a0*/  LDL R3, [R1+0x8] ;  /* 0x0000080001037983 */ /* 0x000ee80000100800 */
[----:B------:R-:W4:Y:S04]  /*177b0*/  LDL R5, [R1+0x4] ;  /* 0x0000040001057983 */ /* 0x000f280000100800 */
[----:B-1----:R-:W4:Y:S01]  /*177c0*/  LDL R4, [R1] ;  /* 0x0000000001047983 */ /* 0x002f220000100800 */
[----:B------:R-:W1:Y:S01]  /*177d0*/  S2R R0, SR_TID.X ;  /* 0x0000000000007919 */ /* 0x000e620000002100 */
[----:B------:R-:W-:Y:S05]  /*177e0*/  WARPSYNC.ALL ;  /* 0x0000000000007948 */ /* 0x000fea0003800000 */
[----:B-1----:R-:W-:Y:S01]  /*177f0*/  LOP3.LUT R0, R0, 0x1f, RZ, 0xc0, !PT ;  /* 0x0000001f00007812 */ /* 0x002fe200078ec0ff */
[----:B------:R-:W-:Y:S03]  /*17800*/  BAR.SYNC.DEFER_BLOCKING 0x4, 0x180 ;  /* 0x0106000000007b1d */ /* 0x000fe60000010000 */
[----:B------:R-:W-:-:S13]  /*17810*/  ISETP.NE.AND P0, PT, R0, RZ, PT ;  /* 0x000000ff0000720c */ /* 0x000fda0003f05270 */
[----:B------:R-:W1:Y:S01]  /*17820*/  @!P0 S2R R0, SR_CgaCtaId ;  /* 0x0000000000008919 */ /* 0x000e620000008800 */
[----:B--2---:R-:W-:Y:S01]  /*17830*/  IMAD.MOV.U32 R7, RZ, RZ, R2 ;  /* 0x000000ffff077224 */ /* 0x004fe200078e0002 */
[----:B------:R-:W-:Y:S01]  /*17840*/  @!P0 MOV R2, 0x400 ;  /* 0x0000040000028802 */ /* 0x000fe20000000f00 */
[----:B---3--:R-:W-:-:S03]  /*17850*/  IMAD.MOV.U32 R6, RZ, RZ, R3 ;  /* 0x000000ffff067224 */ /* 0x008fc600078e0003 */
[----:B-1----:R-:W-:-:S05]  /*17860*/  @!P0 LEA R18, R0, R2, 0x18 ;  /* 0x0000000200128211 */ /* 0x002fca00078ec0ff */
[----:B----4-:R2:W-:Y:S01]  /*17870*/  @!P0 STS.128 [R18+0x388d0], R4 ;  /* 0x0388d00412008388 */ /* 0x0105e20000000c00 */
[----:B------:R-:W-:Y:S06]  /*17880*/  BAR.ARV 0x5, 0x180 ;  /* 0x0146000000007b1d */ /* 0x000fec0000002000 */
.L_x_341:
[----:B------:R-:W3:Y:S01]  /*17890*/  LDL R0, [R1+0xc] ;  /* 0x00000c0001007983 */ /* 0x000ee20000100800 */
[----:B------:R-:W-:Y:S02]  /*178a0*/  ULDC UR4, c[0x0][0xc3c] ;  /* 0x00030f0000047ab9 */ /* 0x000fe40000000800 */
[----:B---3--:R-:W-:-:S13]  /*178b0*/  ISETP.GE.AND P0, PT, R0, UR4, PT ;  /* 0x0000000400007c0c */ /* 0x008fda000bf06270 */
[----:B------:R-:W-:Y:S05]  /*178c0*/  @!P0 BRA `(.L_x_351) ;  /* 0xffffff9c005c8947 */ /* 0x000fea000383ffff */
[----:B------:R-:W-:Y:S05]  /*178d0*/  BSYNC B8 ;  /* 0x0000000000087941 */ /* 0x000fea0003800000 */
.L_x_238:
[----:B0-----:R-:W3:Y:S01]  /*178e0*/  LDL.LU R0, [R1+0x48] ;  /* 0x0000480001007983 */ /* 0x001ee20000300800 */
[----:B------:R-:W-:Y:S01]  /*178f0*/  BSSY B0, `(.L_x_352) ;  /* 0x000000b000007945 */ /* 0x000fe20003800000 */
[----:B-12---:R-:W0:Y:S01]  /*17900*/  S2R R5, SR_CgaCtaId ;  /* 0x0000000000057919 */ /* 0x006e220000008800 */
[----:B---3--:R-:W-:-:S05]  /*17910*/  VIADD R0, R0, 0x1 ;  /* 0x0000000100007836 */ /* 0x008fca0000000000 */
[----:B------:R-:W-:-:S04]  /*17920*/  LEA.HI R2, R0, R0, RZ, 0x1 ;  /* 0x0000000000027211 */ /* 0x000fc800078f08ff */
[----:B------:R-:W-:-:S05]  /*17930*/  LOP3.LUT R3, R2, 0xfffffffe, RZ, 0xc0, !PT ;  /* 0xfffffffe02037812 */ /* 0x000fca00078ec0ff */
[----:B------:R-:W-:Y:S01]  /*17940*/  IMAD.IADD R3, R0, 0x1, -R3 ;  /* 0x0000000100037824 */ /* 0x000fe200078e0a03 */
[----:B------:R-:W-:-:S04]  /*17950*/  MOV R0, 0x400 ;  /* 0x0000040000007802 */ /* 0x000fc80000000f00 */
[----:B0-----:R-:W-:Y:S02]  /*17960*/  LEA R0, R5, R0, 0x18 ;  /* 0x0000000005007211 */ /* 0x001fe400078ec0ff */
[----:B------:R-:W-:-:S04]  /*17970*/  SHF.L.U32 R3, R3, 0x1f, RZ ;  /* 0x0000001f03037819 */ /* 0x000fc800000006ff */
[----:B------:R-:W0:Y:S02]  /*17980*/  SYNCS.PHASECHK.TRANS64.TRYWAIT P0, [R0+URZ+0x38820], R3 ;  /* 0x03882003000075a7 */ /* 0x000e24000800017f */
[----:B0-----:R-:W-:Y:S05]  /*17990*/  @!P0 BRA `(.L_x_353) ;  /* 0x0000002000048947 */ /* 0x001fea0003800000 */
.L_x_423:
[----:B------:R-:W-:Y:S05]  /*179a0*/  BSYNC B0 ;  /* 0x0000000000007941 */ /* 0x000fea0003800000 */
.L_x_352:
[----:B------:R-:W-:-:S03]  /*179b0*/  UMOV UR4, 0xffffffff ;  /* 0xffffffff00047882 */ /* 0x000fc60000000000 */
[----:B------:R-:W-:Y:S05]  /*179c0*/  BRA.DIV UR4, `(.L_x_354) ;  /* 0x00000022040c7947 */ /* 0x000fea000b800000 */
[----:B------:R-:W1:Y:S02]  /*179d0*/  S2R R2, SR_TID.X ;  /* 0x0000000000027919 */ /* 0x000e640000002100 */
[----:B-1----:R-:W-:-:S04]  /*179e0*/  SHF.R.U32.HI R2, RZ, 0x5, R2 ;  /* 0x00000005ff027819 */ /* 0x002fc80000011602 */
[----:B------:R-:W-:-:S05]  /*179f0*/  LOP3.LUT R2, R2, 0x3, RZ, 0xc0, !PT ;  /* 0x0000000302027812 */ /* 0x000fca00078ec0ff */
[----:B------:R1:W2:Y:S02]  /*17a00*/  SHFL.IDX PT, R14, R2, RZ, 0x1f ;  /* 0x00001fff020e7589 */ /* 0x0002a400000e0000 */
.L_x_426:
[----:B--2---:R-:W-:Y:S01]  /*17a10*/  ISETP.NE.AND P0, PT, R14, RZ, PT ;  /* 0x000000ff0e00720c */ /* 0x004fe20003f05270 */
[----:B------:R-:W-:-:S12]  /*17a20*/  BSSY B0, `(.L_x_355) ;  /* 0x0000027000007945 */ /* 0x000fd80003800000 */
[----:B------:R-:W-:Y:S05]  /*17a30*/  @P0 BRA `(.L_x_356) ;  /* 0x0000000000940947 */ /* 0x000fea0003800000 */
[----:B------:R-:W-:-:S03]  /*17a40*/  UMOV UR4, 0xffffffff ;  /* 0xffffffff00047882 */ /* 0x000fc60000000000 */
[----:B------:R-:W-:Y:S05]  /*17a50*/  BRA.DIV UR4, `(.L_x_357) ;  /* 0x00000022041c7947 */ /* 0x000fea000b800000 */
[----:B------:R-:W-:-:S13]  /*17a60*/  ELECT P6, URZ, PT ;  /* 0x00000000003f782f */ /* 0x000fda00038c0000 */
.L_x_429:
[----:B------:R-:W-:Y:S05]  /*17a70*/  @!P6 BRA `(.L_x_356) ;  /* 0x000000000084e947 */ /* 0x000fea0003800000 */
[----:B-1----:R-:W2:Y:S02]  /*17a80*/  LDL R2, [R1+0x70] ;  /* 0x0000700001027983 */ /* 0x002ea40000100800 */
[----:B--2---:R-:W-:-:S13]  /*17a90*/  R2UR UR4, R2 ;  /* 0x00000000020472ca */ /* 0x004fda00000e0000 */
[----:B------:R-:W-:-:S06]  /*17aa0*/  ULOP3.LUT UR4, UR4, 0x2, URZ, 0xfc, !UPT ;  /* 0x0000000204047892 */ /* 0x000fcc000f8efc3f */
[----:B------:R-:W-:-:S05]  /*17ab0*/  IMAD.U32 R2, RZ, RZ, UR4 ;  /* 0x00000004ff027e24 */ /* 0x000fca000f8e00ff */
[----:B------:R-:W-:-:S13]  /*17ac0*/  ISETP.NE.AND P2, PT, R2, 0x3, PT ;  /* 0x000000030200780c */ /* 0x000fda0003f45270 */
[----:B------:R-:W-:Y:S05]  /*17ad0*/  @!P2 BRA `(.L_x_358) ;  /* 0x000000000004a947 */ /* 0x000fea0003800000 */
[----:B------:R-:W-:Y:S01]  /*17ae0*/  BPT.TRAP 0x1 ;  /* 0x000000040000795c */ /* 0x000fe20000300000 */
.L_x_358:
[----:B------:R-:W2:Y:S01]  /*17af0*/  LDL.LU R7, [R1+0x14] ;  /* 0x0000140001077983 */ /* 0x000ea20000300800 */
[----:B------:R-:W-:Y:S02]  /*17b00*/  VIADD R2, R0, 0x38840 ;  /* 0x0003884000027836 */ /* 0x000fe40000000000 */
[C---:B0-----:R-:W-:Y:S02]  /*17b10*/  VIADD R3, R19.reuse, 0x1 ;  /* 0x0000000113037836 */ /* 0x041fe40000000000 */
[----:B------:R-:W-:-:S03]  /*17b20*/  IMAD R6, R19, 0x8, R2 ;  /* 0x0000000813067824 */ /* 0x000fc600078e0202 */
[----:B------:R-:W-:-:S04]  /*17b30*/  ISETP.NE.AND P1, PT, R3, 0x2, PT ;  /* 0x000000020300780c */ /* 0x000fc80003f25270 */
[----:B------:R-:W-:Y:S02]  /*17b40*/  SEL R4, RZ, 0x1, P1 ;  /* 0x00000001ff047807 */ /* 0x000fe40000800000 */
[----:B------:R-:W-:Y:S02]  /*17b50*/  SEL R3, R3, RZ, P1 ;  /* 0x000000ff03037207 */ /* 0x000fe40000800000 */
[C---:B--2---:R-:W-:Y:S02]  /*17b60*/  SHF.L.U32 R5, R7.reuse, 0x1f, RZ ;  /* 0x0000001f07057819 */ /* 0x044fe400000006ff */
[----:B------:R-:W-:Y:S01]  /*17b70*/  LOP3.LUT R4, R7, R4, RZ, 0x3c, !PT ;  /* 0x0000000407047212 */ /* 0x000fe200078e3cff */
[----:B------:R-:W-:Y:S01]  /*17b80*/  IMAD R7, R3, 0x8, R2 ;  /* 0x0000000803077824 */ /* 0x000fe200078e0202 */
[----:B------:R-:W0:Y:S02]  /*17b90*/  SYNCS.PHASECHK.TRANS64.TRYWAIT P0, [R6+URZ], R5 ;  /* 0x00000005060075a7 */ /* 0x000e24000800017f */
[----:B------:R-:W-:Y:S01]  /*17ba0*/  SHF.L.U32 R2, R4, 0x1f, RZ ;  /* 0x0000001f04027819 */ /* 0x000fe200000006ff */
[----:B0-----:R-:W-:Y:S06]  /*17bb0*/  @!P0 BRA `(.L_x_359) ;  /* 0x0000001c00e48947 */ /* 0x001fec0003800000 */
.L_x_430:
[----:B------:R-:W1:Y:S02]  /*17bc0*/  SYNCS.PHASECHK.TRANS64.TRYWAIT P0, [R7+URZ], R2 ;  /* 0x00000002070075a7 */ /* 0x000e64000800017f */
[----:B-1----:R-:W-:Y:S05]  /*17bd0*/  @!P0 BRA `(.L_x_360) ;  /* 0x0000001c00f08947 */ /* 0x002fea0003800000 */
.L_x_431:
[----:B------:R-:W-:Y:S05]  /*17be0*/  @!P2 BRA `(.L_x_361) ;  /* 0x000000000004a947 */ /* 0x000fea0003800000 */
[----:B------:R-:W-:Y:S01]  /*17bf0*/  BPT.TRAP 0x1 ;  /* 0x000000040000795c */ /* 0x000fe20000300000 */
.L_x_361:
[----:B------:R-:W-:-:S04]  /*17c00*/  VIADD R0, R0, 0x38860 ;  /* 0x0003886000007836 */ /* 0x000fc80000000000 */
[----:B------:R-:W-:-:S04]  /*17c10*/  IMAD R4, R19, 0x8, R0 ;  /* 0x0000000813047824 */ /* 0x000fc800078e0200 */
[----:B------:R-:W2:Y:S02]  /*17c20*/  SYNCS.PHASECHK.TRANS64.TRYWAIT P0, [R4+URZ], R5 ;  /* 0x00000005040075a7 */ /* 0x000ea4000800017f */
[----:B--2---:R-:W-:Y:S05]  /*17c30*/  @!P0 BRA `(.L_x_362) ;  /* 0x0000001c00ec8947 */ /* 0x004fea0003800000 */
.L_x_432:
[----:B------:R-:W-:-:S07]  /*17c40*/  IMAD R3, R3, 0x8, R0 ;  /* 0x0000000803037824 */ /* 0x000fce00078e0200 */
.L_x_363:
[----:B---3--:R3:W4:Y:S02]  /*17c50*/  SYNCS.PHASECHK.TRANS64.TRYWAIT P0, [R3+URZ], R2 ;  /* 0x00000002030075a7 */ /* 0x008724000800017f */
[----:B----4-:R-:W-:Y:S05]  /*17c60*/  @!P0 NANOSLEEP.SYNCS 0x989680 ;  /* 0x009896800000895d */ /* 0x010fea0003900000 */
[----:B------:R-:W4:Y:S02]  /*17c70*/  @!P0 SYNCS.PHASECHK.TRANS64 P0, [R3+URZ], R2 ;  /* 0x00000002030085a7 */ /* 0x000f24000800007f */
[----:B----4-:R-:W-:Y:S05]  /*17c80*/  @!P0 BRA `(.L_x_363) ;  /* 0xfffffffc00f08947 */ /* 0x010fea000383ffff */
.L_x_356:
[----:B------:R-:W-:Y:S05]  /*17c90*/  BSYNC B0 ;  /* 0x0000000000007941 */ /* 0x000fea0003800000 */
.L_x_355:
[----:B------:R-:W-:Y:S05]  /*17ca0*/  EXIT ;  /* 0x000000000000794d */ /* 0x000fea0003800000 */
.L_x_189:
[----:B0-----:R0:W1:Y:S02]  /*17cb0*/  SYNCS.PHASECHK.TRANS64.TRYWAIT P1, [R5+URZ+0x38800], R0 ;  /* 0x03880000050075a7 */ /* 0x001064000802017f */
[----:B-1----:R-:W-:Y:S05]  /*17cc0*/  @!P1 NANOSLEEP.SYNCS 0x989680 ;  /* 0x009896800000995d */ /* 0x002fea0003900000 */
[----:B------:R-:W1:Y:S02]  /*17cd0*/  @!P1 SYNCS.PHASECHK.TRANS64 P1, [R5+URZ+0x38800], R0 ;  /* 0x03880000050095a7 */ /* 0x000e64000802007f */
[----:B-1----:R-:W-:Y:S05]  /*17ce0*/  @!P1 BRA `(.L_x_189) ;  /* 0xfffffffc00f09947 */ /* 0x002fea000383ffff */
[----:B------:R-:W-:Y:S05]  /*17cf0*/  BRA `(.L_x_364) ;  /* 0xfffffea000e07947 */ /* 0x000fea000383ffff */
.L_x_193:
[----:B-1----:R1:W2:Y:S02]  /*17d00*/  SYNCS.PHASECHK.TRANS64.TRYWAIT P2, [R0+URZ+0x38830], R3 ;  /* 0x03883003000075a7 */ /* 0x0022a4000804017f */
[----:B--2---:R-:W-:Y:S05]  /*17d10*/  @!P2 NANOSLEEP.SYNCS 0x989680 ;  /* 0x009896800000a95d */ /* 0x004fea0003900000 */
[----:B------:R-:W2:Y:S02]  /*17d20*/  @!P2 SYNCS.PHASECHK.TRANS64 P2, [R0+URZ+0x38830], R3 ;  /* 0x038830030000a5a7 */ /* 0x000ea4000804007f */
[----:B--2---:R-:W-:Y:S05]  /*17d30*/  @!P2 BRA `(.L_x_193) ;  /* 0xfffffffc00f0a947 */ /* 0x004fea000383ffff */
[----:B------:R-:W-:Y:S05]  /*17d40*/  BRA `(.L_x_192) ;  /* 0xfffffea400087947 */ /* 0x000fea000383ffff */
.L_x_198:
[----:B-1----:R-:W-:-:S04]  /*17d50*/  IMAD.U32 R4, RZ, RZ, UR61 ;  /* 0x0000003dff047e24 */ /* 0x002fc8000f8e00ff */
[----:B------:R1:W2:Y:S03]  /*17d60*/  SYNCS.PHASECHK.TRANS64.TRYWAIT P2, [R4+URZ+0x38830], R3 ;  /* 0x03883003040075a7 */ /* 0x0002a6000804017f */
[----:B--2---:R-:W-:Y:S05]  /*17d70*/  @!P2 NANOSLEEP.SYNCS 0x989680 ;  /* 0x009896800000a95d */ /* 0x004fea0003900000 */
[----:B------:R-:W2:Y:S02]  /*17d80*/  @!P2 SYNCS.PHASECHK.TRANS64 P2, [R4+URZ+0x38830], R3 ;  /* 0x038830030400a5a7 */ /* 0x000ea4000804007f */
[----:B--2---:R-:W-:Y:S05]  /*17d90*/  @!P2 BRA `(.L_x_198) ;  /* 0xfffffffc00eca947 */ /* 0x004fea000383ffff */
[----:B------:R-:W-:Y:S05]  /*17da0*/  BRA `(.L_x_197) ;  /* 0xfffffee800bc7947 */ /* 0x000fea000383ffff */
.L_x_202:
[----:B---3--:R-:W-:-:S04]  /*17db0*/  IMAD.U32 R2, RZ, RZ, UR6 ;  /* 0x00000006ff027e24 */ /* 0x008fc8000f8e00ff */
[----:B------:R3:W4:Y:S03]  /*17dc0*/  SYNCS.PHASECHK.TRANS64.TRYWAIT P2, [R2+URZ+0x38850], R0 ;  /* 0x03885000020075a7 */ /* 0x000726000804017f */
[----:B----4-:R-:W-:Y:S05]  /*17dd0*/  @!P2 NANOSLEEP.SYNCS 0x989680 ;  /* 0x009896800000a95d */ /* 0x010fea0003900000 */
[----:B------:R-:W4:Y:S02]  /*17de0*/  @!P2 SYNCS.PHASECHK.TRANS64 P2, [R2+URZ+0x38850], R0 ;  /* 0x038850000200a5a7 */ /* 0x000f24000804007f */
[----:B----4-:R-:W-:Y:S05]  /*17df0*/  @!P2 BRA `(.L_x_202) ;  /* 0xfffffffc00eca947 */ /* 0x010fea000383ffff */
[----:B------:R-:W-:Y:S05]  /*17e00*/  BRA `(.L_x_201) ;  /* 0xffffff1000e47947 */ /* 0x000fea000383ffff */
.L_x_207:
[----:B-1----:R1:W2:Y:S02]  /*17e10*/  SYNCS.PHASECHK.TRANS64.TRYWAIT P0, [R0+URZ+0x38850], R7 ;  /* 0x03885007000075a7 */ /* 0x0022a4000800017f */
[----:B--2---:R-:W-:Y:S05]  /*17e20*/  @!P0 NANOSLEEP.SYNCS 0x989680 ;  /* 0x009896800000895d */ /* 0x004fea0003900000 */
[----:B------:R-:W2:Y:S02]  /*17e30*/  @!P0 SYNCS.PHASECHK.TRANS64 P0, [R0+URZ+0x38850], R7 ;  /* 0x03885007000085a7 */ /* 0x000ea4000800007f */
[----:B--2---:R-:W-:Y:S05]  /*17e40*/  @!P0 BRA `(.L_x_207) ;  /* 0xfffffffc00f08947 */ /* 0x004fea000383ffff */
[----:B------:R-:W-:Y:S05]  /*17e50*/  BRA `(.L_x_206) ;  /* 0xffffff3000207947 */ /* 0x000fea000383ffff */
.L_x_252:
[----:B------:R-:W2:Y:S01]  /*17e60*/  S2R R4, SR_TID.X ;  /* 0x0000000000047919 */ /* 0x000ea20000002100 */
[----:B------:R-:W-:Y:S01]  /*17e70*/  BSSY B0, `(.L_x_365) ;  /* 0x000000a000007945 */ /* 0x000fe20003800000 */
[----:B------:R-:W-:Y:S02]  /*17e80*/  IMAD.MOV.U32 R12, RZ, RZ, RZ ;  /* 0x000000ffff0c7224 */ /* 0x000fe400078e00ff */
[----:B0-----:R-:W-:Y:S02]  /*17e90*/  IMAD.MOV.U32 R11, RZ, RZ, 0x1f ;  /* 0x0000001fff0b7424 */ /* 0x001fe400078e00ff */
[----:B------:R-:W-:Y:S01]  /*17ea0*/  IMAD.MOV.U32 R15, RZ, RZ, -0x1 ;  /* 0xffffffffff0f7424 */ /* 0x000fe200078e00ff */
[----:B--2---:R-:W-:-:S04]  /*17eb0*/  SHF.R.U32.HI R4, RZ, 0x5, R4 ;  /* 0x00000005ff047819 */ /* 0x004fc80000011604 */
[----:B------:R-:W-:-:S05]  /*17ec0*/  LOP3.LUT R4, R4, 0x3, RZ, 0xc0, !PT ;  /* 0x0000000304047812 */ /* 0x000fca00078ec0ff */
[----:B------:R-:W-:-:S07]  /*17ed0*/  IMAD.MOV.U32 R13, RZ, RZ, R4 ;  /* 0x000000ffff0d7224 */ /* 0x000fce00078e0004 */
[----:B-1----:R-:W-:Y:S05]  /*17ee0*/  WARPSYNC.COLLECTIVE R15, `(.L_x_366) ;  /* 0x000000000f087348 */ /* 0x002fea0003c00000 */
[----:B------:R0:W2:Y:S02]  /*17ef0*/  SHFL.IDX P6, R14, R13, R12, R11 ;  /* 0x0000000c0d0e7389 */ /* 0x0000a400000c000b */
[----:B012---:R-:W-:Y:S01]  /*17f00*/  ENDCOLLECTIVE ;  /* 0x000000000000791b */ /* 0x007fe20003800000 */
.L_x_366:
[----:B------:R-:W-:Y:S05]  /*17f10*/  BSYNC B0 ;  /* 0x0000000000007941 */ /* 0x000fea0003800000 */
.L_x_365:
[----:B------:R-:W-:Y:S05]  /*17f20*/  BRA `(.L_x_367) ;  /* 0xffffffa400807947 */ /* 0x000fea000383ffff */
.L_x_254:
[----:B------:R-:W-:Y:S01]  /*17f30*/  BSSY B0, `(.L_x_368) ;  /* 0x0000006000007945 */ /* 0x000fe20003800000 */
[----:B------:R-:W-:-:S07]  /*17f40*/  IMAD.MOV.U32 R15, RZ, RZ, -0x1 ;  /* 0xffffffffff0f7424 */ /* 0x000fce00078e00ff */
[----:B01--4-:R-:W-:Y:S05]  /*17f50*/  WARPSYNC.COLLECTIVE R15, `(.L_x_369) ;  /* 0x000000000f0c7348 */ /* 0x013fea0003c00000 */
[----:B------:R-:W-:Y:S02]  /*17f60*/  ELECT P6, UR62, PT ;  /* 0x00000000003e782f */ /* 0x000fe400038c0000 */
[----:B------:R-:W-:Y:S01]  /*17f70*/  MOV R14, UR62 ;  /* 0x0000003e000e7c02 */ /* 0x000fe20008000f00 */
[----:B01--4-:R-:W-:Y:S10]  /*17f80*/  ENDCOLLECTIVE ;  /* 0x000000000000791b */ /* 0x013ff40003800000 */
.L_x_369:
[----:B------:R-:W-:Y:S05]  /*17f90*/  BSYNC B0 ;  /* 0x0000000000007941 */ /* 0x000fea0003800000 */
.L_x_368:
[----:B------:R-:W-:Y:S05]  /*17fa0*/  BRA `(.L_x_370) ;  /* 0xffffffa400847947 */ /* 0x000fea000383ffff */
.L_x_256:
[----:B--2---:R2:W3:Y:S02]  /*17fb0*/  SYNCS.PHASECHK.TRANS64.TRYWAIT P0, [R0+URZ+0x38840], R2 ;  /* 0x03884002000075a7 */ /* 0x0044e4000800017f */
[----:B---3--:R-:W-:Y:S05]  /*17fc0*/  @!P0 NANOSLEEP.SYNCS 0x989680 ;  /* 0x009896800000895d */ /* 0x008fea0003900000 */
[----:B------:R-:W3:Y:S02]  /*17fd0*/  @!P0 SYNCS.PHASECHK.TRANS64 P0, [R0+URZ+0x38840], R2 ;  /* 0x03884002000085a7 */ /* 0x000ee4000800007f */
[----:B---3--:R-:W-:Y:S05]  /*17fe0*/  @!P0 BRA `(.L_x_256) ;  /* 0xfffffffc00f08947 */ /* 0x008fea000383ffff */
[----:B------:R-:W-:Y:S05]  /*17ff0*/  BRA `(.L_x_371) ;  /* 0xffffffa400e87947 */ /* 0x000fea000383ffff */
.L_x_260:
[----:B------:R-:W2:Y:S01]  /*18000*/  LDL.LU R11, [R1+0x40] ;  /* 0x00004000010b7983 */ /* 0x000ea20000300800 */
[----:B------:R-:W-:Y:S02]  /*18010*/  IMAD.MOV.U32 R13, RZ, RZ, R3 ;  /* 0x000000ffff0d7224 */ /* 0x000fe400078e0003 */
[----:B------:R-:W-:Y:S01]  /*18020*/  IMAD.MOV.U32 R12, RZ, RZ, RZ ;  /* 0x000000ffff0c7224 */ /* 0x000fe200078e00ff */
[----:B------:R-:W0:Y:S01]  /*18030*/  S2R R7, SR_TID.X ;  /* 0x0000000000077919 */ /* 0x000e220000002100 */
[----:B------:R-:W-:Y:S01]  /*18040*/  IMAD.MOV.U32 R15, RZ, RZ, -0x1 ;  /* 0xffffffffff0f7424 */ /* 0x000fe200078e00ff */
[----:B0-----:R-:W-:-:S04]  /*18050*/  LOP3.LUT R7, R7, 0x7f, RZ, 0xc0, !PT ;  /* 0x0000007f07077812 */ /* 0x001fc800078ec0ff */
[----:B------:R-:W-:-:S05]  /*18060*/  SHF.R.U32.HI R0, RZ, 0x3, R7 ;  /* 0x00000003ff007819 */ /* 0x000fca0000011607 */
[----:B------:R-:W-:-:S04]  /*18070*/  IMAD.IADD R0, R0, 0x1, R5 ;  /* 0x0000000100007824 */ /* 0x000fc800078e0205 */
[----:B------:R-:W-:Y:S02]  /*18080*/  VIADD R5, R0, 0x10 ;  /* 0x0000001000057836 */ /* 0x000fe40000000000 */
[----:B--2---:R-:W-:Y:S02]  /*18090*/  IMAD R2, R11, R8, RZ ;  /* 0x000000080b027224 */ /* 0x004fe400078e02ff */
[----:B------:R-:W-:-:S03]  /*180a0*/  IMAD.MOV.U32 R11, RZ, RZ, 0x181f ;  /* 0x0000181fff0b7424 */ /* 0x000fc600078e00ff */
[----:B------:R-:W-:-:S13]  /*180b0*/  ISETP.GE.AND P5, PT, R0, R2, PT ;  /* 0x000000020000720c */ /* 0x000fda0003fa6270 */
[----:B-----5:R-:W-:Y:S05]  /*180c0*/  WARPSYNC.COLLECTIVE R15, `(.L_x_372) ;  /* 0x000000000f087348 */ /* 0x020fea0003c00000 */
[----:B------:R0:W1:Y:S02]  /*180d0*/  SHFL.IDX P6, R14, R13, R12, R11 ;  /* 0x0000000c0d0e7389 */ /* 0x00006400000c000b */
[----:B01---5:R-:W-:Y:S01]  /*180e0*/  ENDCOLLECTIVE ;  /* 0x000000000000791b */ /* 0x023fe20003800000 */
.L_x_372:
[----:B------:R-:W-:Y:S02]  /*180f0*/  IMAD.MOV.U32 R13, RZ, RZ, R4 ;  /* 0x000000ffff0d7224 */ /* 0x000fe400078e0004 */
[----:B------:R-:W-:-:S07]  /*18100*/  IMAD.MOV.U32 R6, RZ, RZ, R14 ;  /* 0x000000ffff067224 */ /* 0x000fce00078e000e */
[----:B------:R-:W-:Y:S05]  /*18110*/  WARPSYNC.COLLECTIVE R15, `(.L_x_373) ;  /* 0x000000000f087348 */ /* 0x000fea0003c00000 */
[----:B------:R0:W1:Y:S02]  /*18120*/  SHFL.IDX P6, R14, R13, R12, R11 ;  /* 0x0000000c0d0e7389 */ /* 0x00006400000c000b */
[----:B01----:R-:W-:Y:S01]  /*18130*/  ENDCOLLECTIVE ;  /* 0x000000000000791b */ /* 0x003fe20003800000 */
.L_x_373:
[----:B------:R-:W-:Y:S01]  /*18140*/  ULDC.64 UR4, c[0x0][0x208] ;  /* 0x0000820000047ab9 */ /* 0x000fe20000000a00 */
[----:B------:R-:W-:Y:S02]  /*18150*/  IMAD.MOV.U32 R13, RZ, RZ, R3 ;  /* 0x000000ffff0d7224 */ /* 0x000fe400078e0003 */
[----:B------:R-:W-:Y:S02]  /*18160*/  IMAD.MOV.U32 R12, RZ, RZ, 0x1 ;  /* 0x00000001ff0c7424 */ /* 0x000fe400078e00ff */
[----:B------:R-:W-:-:S05]  /*18170*/  IMAD.MOV.U32 R7, RZ, RZ, R14 ;  /* 0x000000ffff077224 */ /* 0x000fca00078e000e */
[----:B------:R-:W-:-:S05]  /*18180*/  @!P5 LEA R7, P4, R10, R7, 0x1 ;  /* 0x000000070a07d211 */ /* 0x000fca00078808ff */
[----:B------:R-:W-:-:S05]  /*18190*/  @!P5 IMAD.X R6, RZ, RZ, R6, P4 ;  /* 0x000000ffff06d224 */ /* 0x000fca00020e0606 */
[----:B------:R-:W-:-:S04]  /*181a0*/  @!P5 LOP3.LUT R7, R7, R6, RZ, 0x3c, !PT ;  /* 0x000000060707d212 */ /* 0x000fc800078e3cff */
[----:B------:R-:W-:-:S04]  /*181b0*/  @!P5 LOP3.LUT R6, R7, R6, RZ, 0x3c, !PT ;  /* 0x000000060706d212 */ /* 0x000fc800078e3cff */
[----:B------:R-:W-:-:S05]  /*181c0*/  @!P5 LOP3.LUT R7, R7, R6, RZ, 0x3c, !PT ;  /* 0x000000060707d212 */ /* 0x000fca00078e3cff */
        /* <DEDUP_REMOVED lines=11> */
.L_x_374:
[----:B------:R-:W-:Y:S02]  /*18280*/  IMAD.MOV.U32 R13, RZ, RZ, R4 ;  /* 0x000000ffff0d7224 */ /* 0x000fe400078e0004 */
[----:B------:R-:W-:-:S07]  /*18290*/  IMAD.MOV.U32 R6, RZ, RZ, R14 ;  /* 0x000000ffff067224 */ /* 0x000fce00078e000e */
[----:B------:R-:W-:Y:S05]  /*182a0*/  WARPSYNC.COLLECTIVE R15, `(.L_x_375) ;  /* 0x000000000f087348 */ /* 0x000fea0003c00000 */
[----:B------:R0:W1:Y:S02]  /*182b0*/  SHFL.IDX P6, R14, R13, R12, R11 ;  /* 0x0000000c0d0e7389 */ /* 0x00006400000c000b */
[----:B01----:R-:W-:Y:S01]  /*182c0*/  ENDCOLLECTIVE ;  /* 0x000000000000791b */ /* 0x003fe20003800000 */
.L_x_375:
[----:B------:R-:W-:Y:S01]  /*182d0*/  ULDC.64 UR4, c[0x0][0x208] ;  /* 0x0000820000047ab9 */ /* 0x000fe20000000a00 */
[----:B------:R-:W-:Y:S02]  /*182e0*/  IMAD.MOV.U32 R13, RZ, RZ, R3 ;  /* 0x000000ffff0d7224 */ /* 0x000fe400078e0003 */
[----:B------:R-:W-:Y:S02]  /*182f0*/  IMAD.MOV.U32 R12, RZ, RZ, 0x2 ;  /* 0x00000002ff0c7424 */ /* 0x000fe400078e00ff */
[----:B------:R-:W-:-:S05]  /*18300*/  IMAD.MOV.U32 R5, RZ, RZ, R14 ;  /* 0x000000ffff057224 */ /* 0x000fca00078e000e */
[----:B------:R-:W-:-:S05]  /*18310*/  @!P5 LEA R5, P4, R10, R5, 0x1 ;  /* 0x000000050a05d211 */ /* 0x000fca00078808ff */
[----:B------:R-:W-:-:S04]  /*18320*/  @!P5 IMAD.X R6, RZ, RZ, R6, P4 ;  /* 0x000000ffff06d224 */ /* 0x000fc800020e0606 */
[----:B------:R-:W-:Y:S02]  /*18330*/  @!P5 IMAD.MOV.U32 R7, RZ, RZ, R6 ;  /* 0x000000ffff07d224 */ /* 0x000fe400078e0006 */
[----:B------:R-:W-:Y:S02]  /*18340*/  @!P5 IMAD.MOV.U32 R6, RZ, RZ, R5 ;  /* 0x000000ffff06d224 */ /* 0x000fe400078e0005 */
[----:B------:R-:W-:-:S03]  /*18350*/  VIADD R5, R0, 0x20 ;  /* 0x0000002000057836 */ /* 0x000fc60000000000 */
        /* <DEDUP_REMOVED lines=11> */
.L_x_376:
[----:B------:R-:W-:Y:S02]  /*18410*/  IMAD.MOV.U32 R13, RZ, RZ, R4 ;  /* 0x000000ffff0d7224 */ /* 0x000fe400078e0004 */
[----:B------:R-:W-:-:S07]  /*18420*/  IMAD.MOV.U32 R6, RZ, RZ, R14 ;  /* 0x000000ffff067224 */ /* 0x000fce00078e000e */
[----:B------:R-:W-:Y:S05]  /*18430*/  WARPSYNC.COLLECTIVE R15, `(.L_x_377) ;  /* 0x000000000f087348 */ /* 0x000fea0003c00000 */
[----:B------:R0:W1:Y:S02]  /*18440*/  SHFL.IDX P6, R14, R13, R12, R11 ;  /* 0x0000000c0d0e7389 */ /* 0x00006400000c000b */
[----:B01----:R-:W-:Y:S01]  /*18450*/  ENDCOLLECTIVE ;  /* 0x000000000000791b */ /* 0x003fe20003800000 */
.L_x_377:
        /* <DEDUP_REMOVED lines=20> */
.L_x_378:
[----:B------:R-:W-:Y:S02]  /*185a0*/  IMAD.MOV.U32 R13, RZ, RZ, R4 ;  /* 0x000000ffff0d7224 */ /* 0x000fe400078e0004 */
[----:B------:R-:W-:-:S07]  /*185b0*/  IMAD.MOV.U32 R6, RZ, RZ, R14 ;  /* 0x000000ffff067224 */ /* 0x000fce00078e000e */
[----:B------:R-:W-:Y:S05]  /*185c0*/  WARPSYNC.COLLECTIVE R15, `(.L_x_379) ;  /* 0x000000000f087348 */ /* 0x000fea0003c00000 */
[----:B------:R0:W1:Y:S02]  /*185d0*/  SHFL.IDX P6, R14, R13, R12, R11 ;  /* 0x0000000c0d0e7389 */ /* 0x00006400000c000b */
[----:B01----:R-:W-:Y:S01]  /*185e0*/  ENDCOLLECTIVE ;  /* 0x000000000000791b */ /* 0x003fe20003800000 */
.L_x_379:
        /* <DEDUP_REMOVED lines=20> */
.L_x_380:
[----:B------:R-:W-:Y:S02]  /*18730*/  IMAD.MOV.U32 R13, RZ, RZ, R4 ;  /* 0x000000ffff0d7224 */ /* 0x000fe400078e0004 */
[----:B------:R-:W-:-:S07]  /*18740*/  IMAD.MOV.U32 R6, RZ, RZ, R14 ;  /* 0x000000ffff067224 */ /* 0x000fce00078e000e */
[----:B------:R-:W-:Y:S05]  /*18750*/  WARPSYNC.COLLECTIVE R15, `(.L_x_381) ;  /* 0x000000000f087348 */ /* 0x000fea0003c00000 */
[----:B------:R0:W1:Y:S02]  /*18760*/  SHFL.IDX P6, R14, R13, R12, R11 ;  /* 0x0000000c0d0e7389 */ /* 0x00006400000c000b */
[----:B01----:R-:W-:Y:S01]  /*18770*/  ENDCOLLECTIVE ;  /* 0x000000000000791b */ /* 0x003fe20003800000 */
.L_x_381:
        /* <DEDUP_REMOVED lines=20> */
.L_x_382:
[----:B------:R-:W-:Y:S02]  /*188c0*/  IMAD.MOV.U32 R13, RZ, RZ, R4 ;  /* 0x000000ffff0d7224 */ /* 0x000fe400078e0004 */
[----:B------:R-:W-:-:S07]  /*188d0*/  IMAD.MOV.U32 R6, RZ, RZ, R14 ;  /* 0x000000ffff067224 */ /* 0x000fce00078e000e */
[----:B------:R-:W-:Y:S05]  /*188e0*/  WARPSYNC.COLLECTIVE R15, `(.L_x_383) ;  /* 0x000000000f087348 */ /* 0x000fea0003c00000 */
[----:B------:R0:W1:Y:S02]  /*188f0*/  SHFL.IDX P6, R14, R13, R12, R11 ;  /* 0x0000000c0d0e7389 */ /* 0x00006400000c000b */
[----:B01----:R-:W-:Y:S01]  /*18900*/  ENDCOLLECTIVE ;  /* 0x000000000000791b */ /* 0x003fe20003800000 */
.L_x_383:
[----:B------:R-:W-:Y:S01]  /*18910*/  ULDC.64 UR4, c[0x0][0x208] ;  /* 0x0000820000047ab9 */ /* 0x000fe20000000a00 */
[----:B------:R-:W-:Y:S02]  /*18920*/  IMAD.MOV.U32 R13, RZ, RZ, R3 ;  /* 0x000000ffff0d7224 */ /* 0x000fe400078e0003 */
[----:B------:R-:W-:Y:S02]  /*18930*/  IMAD.MOV.U32 R12, RZ, RZ, 0x6 ;  /* 0x00000006ff0c7424 */ /* 0x000fe400078e00ff */
[----:B------:R-:W-:-:S05]  /*18940*/  IMAD.MOV.U32 R5, RZ, RZ, R14 ;  /* 0x000000ffff057224 */ /* 0x000fca00078e000e */
[----:B------:R-:W-:-:S05]  /*18950*/  @!P5 LEA R5, P4, R10, R5, 0x1 ;  /* 0x000000050a05d211 */ /* 0x000fca00078808ff */
[----:B------:R-:W-:-:S04]  /*18960*/  @!P5 IMAD.X R6, RZ, RZ, R6, P4 ;  /* 0x000000ffff06d224 */ /* 0x000fc800020e0606 */
[----:B------:R-:W-:Y:S02]  /*18970*/  @!P5 IMAD.MOV.U32 R7, RZ, RZ, R6 ;  /* 0x000000ffff07d224 */ /* 0x000fe400078e0006 */
[----:B------:R-:W-:-:S05]  /*18980*/  @!P5 IMAD.MOV.U32 R6, RZ, RZ, R5 ;  /* 0x000000ffff06d224 */ /* 0x000fca00078e0005 */
        /* <DEDUP_REMOVED lines=10> */
.L_x_384:
[----:B------:R-:W-:-:S05]  /*18a30*/  VIADD R7, R0, 0x60 ;  /* 0x0000006000077836 */ /* 0x000fca0000000000 */
[----:B------:R-:W-:Y:S01]  /*18a40*/  ISETP.GE.AND P5, PT, R7, R2, PT ;  /* 0x000000020700720c */ /* 0x000fe20003fa6270 */
[----:B------:R-:W-:Y:S02]  /*18a50*/  IMAD.MOV.U32 R13, RZ, RZ, R4 ;  /* 0x000000ffff0d7224 */ /* 0x000fe400078e0004 */
[----:B------:R-:W-:-:S10]  /*18a60*/  IMAD.MOV.U32 R8, RZ, RZ, R14 ;  /* 0x000000ffff087224 */ /* 0x000fd400078e000e */
[----:B------:R-:W-:Y:S05]  /*18a70*/  WARPSYNC.COLLECTIVE R15, `(.L_x_385) ;  /* 0x000000000f087348 */ /* 0x000fea0003c00000 */
[----:B------:R0:W1:Y:S02]  /*18a80*/  SHFL.IDX P6, R14, R13, R12, R11 ;  /* 0x0000000c0d0e7389 */ /* 0x00006400000c000b */
[----:B01----:R-:W-:Y:S01]  /*18a90*/  ENDCOLLECTIVE ;  /* 0x000000000000791b */ /* 0x003fe20003800000 */
.L_x_385:
        /* <DEDUP_REMOVED lines=18> */
.L_x_386:
[----:B------:R-:W-:Y:S02]  /*18bc0*/  IMAD.MOV.U32 R13, RZ, RZ, R4 ;  /* 0x000000ffff0d7224 */ /* 0x000fe400078e0004 */
[----:B------:R-:W-:-:S07]  /*18bd0*/  IMAD.MOV.U32 R5, RZ, RZ, R14 ;  /* 0x000000ffff057224 */ /* 0x000fce00078e000e */
[----:B------:R-:W-:Y:S05]  /*18be0*/  WARPSYNC.COLLECTIVE R15, `(.L_x_387) ;  /* 0x000000000f087348 */ /* 0x000fea0003c00000 */
[----:B------:R0:W1:Y:S02]  /*18bf0*/  SHFL.IDX P6, R14, R13, R12, R11 ;  /* 0x0000000c0d0e7389 */ /* 0x00006400000c000b */
[----:B01----:R-:W-:Y:S01]  /*18c00*/  ENDCOLLECTIVE ;  /* 0x000000000000791b */ /* 0x003fe20003800000 */
.L_x_387:
[----:B------:R-:W-:Y:S01]  /*18c10*/  IMAD.MOV.U32 R3, RZ, RZ, R14 ;  /* 0x000000ffff037224 */ /* 0x000fe200078e000e */
[----:B------:R-:W-:Y:S06]  /*18c20*/  BRA `(.L_x_388) ;  /* 0xffffffa800b47947 */ /* 0x000fec000383ffff */
.L_x_265:
[----:B0-----:R0:W3:Y:S02]  /*18c30*/  SYNCS.PHASECHK.TRANS64.TRYWAIT P0, [R18+URZ+0x38820], R0 ;  /* 0x03882000120075a7 */ /* 0x0010e4000800017f */
[----:B---3--:R-:W-:Y:S05]  /*18c40*/  @!P0 NANOSLEEP.SYNCS 0x989680 ;  /* 0x009896800000895d */ /* 0x008fea0003900000 */
[----:B------:R-:W3:Y:S02]  /*18c50*/  @!P0 SYNCS.PHASECHK.TRANS64 P0, [R18+URZ+0x38820], R0 ;  /* 0x03882000120085a7 */ /* 0x000ee4000800007f */
[----:B---3--:R-:W-:Y:S05]  /*18c60*/  @!P0 BRA `(.L_x_265) ;  /* 0xfffffffc00f08947 */ /* 0x008fea000383ffff */
[----:B------:R-:W-:Y:S05]  /*18c70*/  BRA `(.L_x_389) ;  /* 0xffffffac00307947 */ /* 0x000fea000383ffff */
.L_x_274:
[----:B-1----:R1:W2:Y:S02]  /*18c80*/  SYNCS.PHASECHK.TRANS64.TRYWAIT P0, [R3+URZ+0x38840], R2 ;  /* 0x03884002030075a7 */ /* 0x0022a4000800017f */
[----:B--2---:R-:W-:Y:S05]  /*18c90*/  @!P0 NANOSLEEP.SYNCS 0x989680 ;  /* 0x009896800000895d */ /* 0x004fea0003900000 */
[----:B------:R-:W2:Y:S02]  /*18ca0*/  @!P0 SYNCS.PHASECHK.TRANS64 P0, [R3+URZ+0x38840], R2 ;  /* 0x03884002030085a7 */ /* 0x000ea4000800007f */
[----:B--2---:R-:W-:Y:S05]  /*18cb0*/  @!P0 BRA `(.L_x_274) ;  /* 0xfffffffc00f08947 */ /* 0x004fea000383ffff */
[----:B------:R-:W-:Y:S05]  /*18cc0*/  BRA `(.L_x_390) ;  /* 0xffffffb000107947 */ /* 0x000fea000383ffff */
.L_x_282:
[----:B0-----:R0:W1:Y:S02]  /*18cd0*/  SYNCS.PHASECHK.TRANS64.TRYWAIT P0, [R3+URZ+0x60], R2 ;  /* 0x00006002030075a7 */ /* 0x001064000800017f */
[----:B-1----:R-:W-:Y:S05]  /*18ce0*/  @!P0 NANOSLEEP.SYNCS 0x989680 ;  /* 0x009896800000895d */ /* 0x002fea0003900000 */
[----:B------:R-:W1:Y:S02]  /*18cf0*/  @!P0 SYNCS.PHASECHK.TRANS64 P0, [R3+URZ+0x60], R2 ;  /* 0x00006002030085a7 */ /* 0x000e64000800007f */
[----:B-1----:R-:W-:Y:S05]  /*18d00*/  @!P0 BRA `(.L_x_282) ;  /* 0xfffffffc00f08947 */ /* 0x002fea000383ffff */
[----:B------:R-:W-:Y:S05]  /*18d10*/  BRA `(.L_x_391) ;  /* 0xffffffb400647947 */ /* 0x000fea000383ffff */
.L_x_293:
[----:B-1----:R1:W2:Y:S02]  /*18d20*/  SYNCS.PHASECHK.TRANS64.TRYWAIT P0, [R3+URZ+0x38840], R2 ;  /* 0x03884002030075a7 */ /* 0x0022a4000800017f */
[----:B--2---:R-:W-:Y:S05]  /*18d30*/  @!P0 NANOSLEEP.SYNCS 0x989680 ;  /* 0x009896800000895d */ /* 0x004fea0003900000 */
[----:B------:R-:W2:Y:S02]  /*18d40*/  @!P0 SYNCS.PHASECHK.TRANS64 P0, [R3+URZ+0x38840], R2 ;  /* 0x03884002030085a7 */ /* 0x000ea4000800007f */
[----:B--2---:R-:W-:Y:S05]  /*18d50*/  @!P0 BRA `(.L_x_293) ;  /* 0xfffffffc00f08947 */ /* 0x004fea000383ffff */
[----:B------:R-:W-:Y:S05]  /*18d60*/  BRA `(.L_x_392) ;  /* 0xffffffbc00707947 */ /* 0x000fea000383ffff */
.L_x_301:
[----:B0-----:R0:W1:Y:S02]  /*18d70*/  SYNCS.PHASECHK.TRANS64.TRYWAIT P0, [R2+URZ+0x60], R3 ;  /* 0x00006003020075a7 */ /* 0x001064000800017f */
[----:B-1----:R-:W-:Y:S05]  /*18d80*/  @!P0 NANOSLEEP.SYNCS 0x989680 ;  /* 0x009896800000895d */ /* 0x002fea0003900000 */
[----:B------:R-:W1:Y:S02]  /*18d90*/  @!P0 SYNCS.PHASECHK.TRANS64 P0, [R2+URZ+0x60], R3 ;  /* 0x00006003020085a7 */ /* 0x000e64000800007f */
[----:B-1----:R-:W-:Y:S05]  /*18da0*/  @!P0 BRA `(.L_x_301) ;  /* 0xfffffffc00f08947 */ /* 0x002fea000383ffff */
[----:B------:R-:W-:Y:S05]  /*18db0*/  BRA `(.L_x_393) ;  /* 0xffffffc000c47947 */ /* 0x000fea000383ffff */
.L_x_312:
[----:B--2---:R2:W3:Y:S02]  /*18dc0*/  SYNCS.PHASECHK.TRANS64.TRYWAIT P0, [R2+URZ+0x38840], R3 ;  /* 0x03884003020075a7 */ /* 0x0044e4000800017f */
[----:B---3--:R-:W-:Y:S05]  /*18dd0*/  @!P0 NANOSLEEP.SYNCS 0x989680 ;  /* 0x009896800000895d */ /* 0x008fea0003900000 */
[----:B------:R-:W3:Y:S02]  /*18de0*/  @!P0 SYNCS.PHASECHK.TRANS64 P0, [R2+URZ+0x38840], R3 ;  /* 0x03884003020085a7 */ /* 0x000ee4000800007f */
[----:B---3--:R-:W-:Y:S05]  /*18df0*/  @!P0 BRA `(.L_x_312) ;  /* 0xfffffffc00f08947 */ /* 0x008fea000383ffff */
[----:B------:R-:W-:Y:S05]  /*18e00*/  BRA `(.L_x_394) ;  /* 0xffffffc800a07947 */ /* 0x000fea000383ffff */
.L_x_320:
[----:B0-----:R0:W1:Y:S02]  /*18e10*/  SYNCS.PHASECHK.TRANS64.TRYWAIT P0, [R2+URZ+0x60], R5 ;  /* 0x00006005020075a7 */ /* 0x001064000800017f */
[----:B-1----:R-:W-:Y:S05]  /*18e20*/  @!P0 NANOSLEEP.SYNCS 0x989680 ;  /* 0x009896800000895d */ /* 0x002fea0003900000 */
[----:B------:R-:W1:Y:S02]  /*18e30*/  @!P0 SYNCS.PHASECHK.TRANS64 P0, [R2+URZ+0x60], R5 ;  /* 0x00006005020085a7 */ /* 0x000e64000800007f */
[----:B-1----:R-:W-:Y:S05]  /*18e40*/  @!P0 BRA `(.L_x_320) ;  /* 0xfffffffc00f08947 */ /* 0x002fea000383ffff */
[----:B------:R-:W-:Y:S05]  /*18e50*/  BRA `(.L_x_395) ;  /* 0xffffffcc00f47947 */ /* 0x000fea000383ffff */
.L_x_333:
[----:B--2---:R2:W3:Y:S02]  /*18e60*/  SYNCS.PHASECHK.TRANS64.TRYWAIT P0, [R0+URZ+0x38860], R2 ;  /* 0x03886002000075a7 */ /* 0x0044e4000800017f */
[----:B---3--:R-:W-:Y:S05]  /*18e70*/  @!P0 NANOSLEEP.SYNCS 0x989680 ;  /* 0x009896800000895d */ /* 0x008fea0003900000 */
[----:B------:R-:W3:Y:S02]  /*18e80*/  @!P0 SYNCS.PHASECHK.TRANS64 P0, [R0+URZ+0x38860], R2 ;  /* 0x03886002000085a7 */ /* 0x000ee4000800007f */
[----:B---3--:R-:W-:Y:S05]  /*18e90*/  @!P0 BRA `(.L_x_333) ;  /* 0xfffffffc00f08947 */ /* 0x008fea000383ffff */
[----:B------:R-:W-:Y:S05]  /*18ea0*/  BRA `(.L_x_396) ;  /* 0xffffffd400bc7947 */ /* 0x000fea000383ffff */
.L_x_342:
[----:B------:R-:W4:Y:S01]  /*18eb0*/  LDL R3, [R1] ;  /* 0x0000000001037983 */ /* 0x000f220000100800 */
[----:B------:R-:W-:Y:S01]  /*18ec0*/  BSSY B0, `(.L_x_397) ;  /* 0x0000008000007945 */ /* 0x000fe20003800000 */
[----:B0-----:R-:W-:Y:S02]  /*18ed0*/  IMAD.MOV.U32 R12, RZ, RZ, RZ ;  /* 0x000000ffff0c7224 */ /* 0x001fe400078e00ff */
[----:B------:R-:W-:Y:S02]  /*18ee0*/  IMAD.MOV.U32 R11, RZ, RZ, 0x1f ;  /* 0x0000001fff0b7424 */ /* 0x000fe400078e00ff */
[----:B------:R-:W-:Y:S02]  /*18ef0*/  IMAD.MOV.U32 R15, RZ, RZ, -0x1 ;  /* 0xffffffffff0f7424 */ /* 0x000fe400078e00ff */
[----:B----4-:R-:W-:-:S07]  /*18f00*/  IMAD.MOV.U32 R13, RZ, RZ, R3 ;  /* 0x000000ffff0d7224 */ /* 0x010fce00078e0003 */
[----:B-123--:R-:W-:Y:S05]  /*18f10*/  WARPSYNC.COLLECTIVE R15, `(.L_x_398) ;  /* 0x000000000f087348 */ /* 0x00efea0003c00000 */
[----:B------:R0:W4:Y:S02]  /*18f20*/  SHFL.IDX P6, R14, R13, R12, R11 ;  /* 0x0000000c0d0e7389 */ /* 0x00012400000c000b */
[----:B01234-:R-:W-:Y:S01]  /*18f30*/  ENDCOLLECTIVE ;  /* 0x000000000000791b */ /* 0x01ffe20003800000 */
.L_x_398:
[----:B------:R-:W-:Y:S05]  /*18f40*/  BSYNC B0 ;  /* 0x0000000000007941 */ /* 0x000fea0003800000 */
.L_x_397:
[----:B------:R0:W5:Y:S01]  /*18f50*/  LDL R2, [R1+0xc] ;  /* 0x00000c0001027983 */ /* 0x0001620000100800 */
[----:B------:R-:W-:Y:S02]  /*18f60*/  IMAD.MOV.U32 R13, RZ, RZ, R3 ;  /* 0x000000ffff0d7224 */ /* 0x000fe400078e0003 */
[----:B------:R-:W-:Y:S02]  /*18f70*/  IMAD.MOV.U32 R12, RZ, RZ, 0x1 ;  /* 0x00000001ff0c7424 */ /* 0x000fe400078e00ff */
[----:B------:R-:W-:Y:S02]  /*18f80*/  IMAD.MOV.U32 R11, RZ, RZ, 0x1f ;  /* 0x0000001fff0b7424 */ /* 0x000fe400078e00ff */
[----:B------:R-:W-:Y:S02]  /*18f90*/  IMAD.MOV.U32 R15, RZ, RZ, -0x1 ;  /* 0xffffffffff0f7424 */ /* 0x000fe400078e00ff */
[----:B0-----:R-:W-:-:S07]  /*18fa0*/  IMAD.MOV.U32 R0, RZ, RZ, R14 ;  /* 0x000000ffff007224 */ /* 0x001fce00078e000e */
[----:B-----5:R-:W-:Y:S05]  /*18fb0*/  WARPSYNC.COLLECTIVE R15, `(.L_x_399) ;  /* 0x000000000f087348 */ /* 0x020fea0003c00000 */
[----:B------:R0:W1:Y:S02]  /*18fc0*/  SHFL.IDX P6, R14, R13, R12, R11 ;  /* 0x0000000c0d0e7389 */ /* 0x00006400000c000b */
[----:B01---5:R-:W-:Y:S01]  /*18fd0*/  ENDCOLLECTIVE ;  /* 0x000000000000791b */ /* 0x023fe20003800000 */
.L_x_399:
[----:B------:R-:W-:Y:S01]  /*18fe0*/  ULDC UR4, c[0x0][0xc3c] ;  /* 0x00030f0000047ab9 */ /* 0x000fe20000000800 */
[----:B------:R-:W-:Y:S01]  /*18ff0*/  ULDC.64 UR6, c[0x0][0x208] ;  /* 0x0000820000067ab9 */ /* 0x000fe20000000a00 */
[----:B------:R-:W-:Y:S02]  /*19000*/  IMAD.IADD R6, R2, 0x1, R16 ;  /* 0x0000000102067824 */ /* 0x000fe400078e0210 */
[----:B------:R-:W-:Y:S02]  /*19010*/  IMAD.MOV.U32 R11, RZ, RZ, RZ ;  /* 0x000000ffff0b7224 */ /* 0x000fe400078e00ff */
[----:B------:R-:W-:Y:S01]  /*19020*/  IMAD.MOV.U32 R8, RZ, RZ, R14 ;  /* 0x000000ffff087224 */ /* 0x000fe200078e000e */
[----:B------:R-:W-:-:S13]  /*19030*/  ISETP.GE.OR P1, PT, R6, UR4, !P0 ;  /* 0x0000000406007c0c */ /* 0x000fda000c726670 */
[----:B------:R-:W0:Y:S08]  /*19040*/  @!P1 LDC.64 R2, c[0x0][0xc80] ;  /* 0x00032000ff029b82 */ /* 0x000e300000000a00 */
[----:B------:R-:W1:Y:S01]  /*19050*/  @!P1 LDC.64 R4, c[0x0][0xc78] ;  /* 0x00031e00ff049b82 */ /* 0x000e620000000a00 */
[----:B0-----:R-:W-:-:S05]  /*19060*/  @!P1 IMAD.WIDE R2, R6, 0x4, R2 ;  /* 0x0000000406029825 */ /* 0x001fca00078e0202 */
[----:B------:R1:W2:Y:S02]  /*19070*/  @!P1 LDG.E R7, desc[UR6][R2.64] ;  /* 0x0000000602079981 */ /* 0x0002a4000c1e1900 */
[----:B-1----:R-:W-:-:S06]  /*19080*/  @!P1 IMAD.WIDE R2, R6, 0x4, R4 ;  /* 0x0000000406029825 */ /* 0x002fcc00078e0204 */
[----:B------:R-:W3:Y:S01]  /*19090*/  @!P1 LDG.E R2, desc[UR6][R2.64] ;  /* 0x0000000602029981 */ /* 0x000ee2000c1e1900 */
[----:B------:R-:W-:Y:S01]  /*190a0*/  IMAD.MOV.U32 R6, RZ, RZ, RZ ;  /* 0x000000ffff067224 */ /* 0x000fe200078e00ff */
[C---:B------:R-:W-:Y:S01]  /*190b0*/  ISETP.GE.U32.AND P2, PT, R16.reuse, 0x2, PT ;  /* 0x000000021000780c */ /* 0x040fe20003f46070 */
[----:B------:R-:W-:Y:S01]  /*190c0*/  IMAD.MOV.U32 R4, RZ, RZ, RZ ;  /* 0x000000ffff047224 */ /* 0x000fe200078e00ff */
[C---:B------:R-:W-:Y:S02]  /*190d0*/  ISETP.GE.U32.AND P3, PT, R16.reuse, 0x4, PT ;  /* 0x000000041000780c */ /* 0x040fe40003f66070 */
[C---:B------:R-:W-:Y:S02]  /*190e0*/  ISETP.GE.U32.AND P4, PT, R16.reuse, 0x8, PT ;  /* 0x000000081000780c */ /* 0x040fe40003f86070 */
[----:B------:R-:W-:Y:S01]  /*190f0*/  ISETP.GE.U32.AND P5, PT, R16, 0x10, PT ;  /* 0x000000101000780c */ /* 0x000fe20003fa6070 */
[----:B--2---:R-:W-:Y:S02]  /*19100*/  @!P1 IMAD.MOV.U32 R6, RZ, RZ, R7 ;  /* 0x000000ffff069224 */ /* 0x004fe400078e0007 */
[----:B------:R-:W-:-:S02]  /*19110*/  IMAD.MOV.U32 R7, RZ, RZ, RZ ;  /* 0x000000ffff077224 */ /* 0x000fc400078e00ff */
[----:B---3--:R-:W-:Y:S01]  /*19120*/  @!P1 IMAD.MOV.U32 R7, RZ, RZ, R2 ;  /* 0x000000ffff079224 */ /* 0x008fe200078e0002 */
[----:B------:R-:W-:-:S03]  /*19130*/  ISETP.NE.AND P1, PT, R16, RZ, PT ;  /* 0x000000ff1000720c */ /* 0x000fc60003f25270 */
[----:B------:R-:W-:-:S04]  /*19140*/  IMAD R2, R7, R6, RZ ;  /* 0x0000000607027224 */ /* 0x000fc800078e02ff */
[----:B------:R-:W-:-:S07]  /*19150*/  IMAD.MOV.U32 R13, RZ, RZ, R2 ;  /* 0x000000ffff0d7224 */ /* 0x000fce00078e0002 */
[----:B------:R-:W-:Y:S05]  /*19160*/  WARPSYNC.COLLECTIVE R15, `(.L_x_400) ;  /* 0x000000000f087348 */ /* 0x000fea0003c00000 */
[----:B------:R0:W1:Y:S02]  /*19170*/  SHFL.UP P6, R14, R13, R12, R11 ;  /* 0x0400000c0d0e7389 */ /* 0x00006400000c000b */
[----:B01----:R-:W-:Y:S01]  /*19180*/  ENDCOLLECTIVE ;  /* 0x000000000000791b */ /* 0x003fe20003800000 */
.L_x_400:
[----:B------:R-:W-:Y:S02]  /*19190*/  IMAD.MOV.U32 R12, RZ, RZ, 0x2 ;  /* 0x00000002ff0c7424 */ /* 0x000fe400078e00ff */
[----:B------:R-:W-:-:S05]  /*191a0*/  IMAD.MOV.U32 R3, RZ, RZ, R14 ;  /* 0x000000ffff037224 */ /* 0x000fca00078e000e */
[----:B------:R-:W-:-:S05]  /*191b0*/  SEL R3, R3, RZ, P1 ;  /* 0x000000ff03037207 */ /* 0x000fca0000800000 */
[----:B------:R-:W-:-:S04]  /*191c0*/  IMAD.IADD R2, R2, 0x1, R3 ;  /* 0x0000000102027824 */ /* 0x000fc800078e0203 */
[----:B------:R-:W-:-:S07]  /*191d0*/  IMAD.MOV.U32 R13, RZ, RZ, R2 ;  /* 0x000000ffff0d7224 */ /* 0x000fce00078e0002 */
[----:B------:R-:W-:Y:S05]  /*191e0*/  WARPSYNC.COLLECTIVE R15, `(.L_x_401) ;  /* 0x000000000f087348 */ /* 0x000fea0003c00000 */
[----:B------:R0:W1:Y:S02]  /*191f0*/  SHFL.UP P6, R14, R13, R12, R11 ;  /* 0x0400000c0d0e7389 */ /* 0x00006400000c000b */
[----:B01----:R-:W-:Y:S01]  /*19200*/  ENDCOLLECTIVE ;  /* 0x000000000000791b */ /* 0x003fe20003800000 */
.L_x_401:
        /* <DEDUP_REMOVED lines=8> */
.L_x_402:
        /* <DEDUP_REMOVED lines=8> */
.L_x_403:
        /* <DEDUP_REMOVED lines=8> */
.L_x_404:
[----:B------:R-:W-:Y:S02]  /*19390*/  IMAD.MOV.U32 R12, RZ, RZ, 0x1f ;  /* 0x0000001fff0c7424 */ /* 0x000fe400078e00ff */
[----:B------:R-:W-:Y:S02]  /*193a0*/  IMAD.MOV.U32 R11, RZ, RZ, 0x1f ;  /* 0x0000001fff0b7424 */ /* 0x000fe400078e00ff */
[----:B------:R-:W-:-:S05]  /*193b0*/  IMAD.MOV.U32 R3, RZ, RZ, R14 ;  /* 0x000000ffff037224 */ /* 0x000fca00078e000e */
[----:B------:R-:W-:-:S05]  /*193c0*/  SEL R3, R3, RZ, P5 ;  /* 0x000000ff03037207 */ /* 0x000fca0002800000 */
[----:B------:R-:W-:-:S04]  /*193d0*/  IMAD.IADD R2, R2, 0x1, R3 ;  /* 0x0000000102027824 */ /* 0x000fc800078e0203 */
[----:B------:R-:W-:-:S07]  /*193e0*/  IMAD.MOV.U32 R13, RZ, RZ, R2 ;  /* 0x000000ffff0d7224 */ /* 0x000fce00078e0002 */
[----:B------:R-:W-:Y:S05]  /*193f0*/  WARPSYNC.COLLECTIVE R15, `(.L_x_405) ;  /* 0x000000000f087348 */ /* 0x000fea0003c00000 */
[----:B------:R0:W1:Y:S02]  /*19400*/  SHFL.IDX P6, R14, R13, R12, R11 ;  /* 0x0000000c0d0e7389 */ /* 0x00006400000c000b */
[----:B01----:R-:W-:Y:S01]  /*19410*/  ENDCOLLECTIVE ;  /* 0x000000000000791b */ /* 0x003fe20003800000 */
.L_x_405:
[----:B------:R-:W-:Y:S01]  /*19420*/  IMAD.MOV.U32 R9, RZ, RZ, R14 ;  /* 0x000000ffff097224 */ /* 0x000fe200078e000e */
[----:B------:R-:W-:Y:S06]  /*19430*/  BRA `(.L_x_406) ;  /* 0xffffffd800a87947 */ /* 0x000fec000383ffff */
.L_x_345:
[----:B------:R-:W-:Y:S01]  /*19440*/  BSSY B0, `(.L_x_407) ;  /* 0x0000008000007945 */ /* 0x000fe20003800000 */
[----:B------:R-:W-:Y:S02]  /*19450*/  IMAD.MOV.U32 R13, RZ, RZ, R2 ;  /* 0x000000ffff0d7224 */ /* 0x000fe400078e0002 */
[----:B0-----:R-:W-:Y:S02]  /*19460*/  IMAD.MOV.U32 R12, RZ, RZ, 0x1 ;  /* 0x00000001ff0c7424 */ /* 0x001fe400078e00ff */
[----:B------:R-:W-:Y:S02]  /*19470*/  IMAD.MOV.U32 R11, RZ, RZ, RZ ;  /* 0x000000ffff0b7224 */ /* 0x000fe400078e00ff */
[----:B------:R-:W-:-:S07]  /*19480*/  IMAD.MOV.U32 R15, RZ, RZ, -0x1 ;  /* 0xffffffffff0f7424 */ /* 0x000fce00078e00ff */
[----:B------:R-:W-:Y:S05]  /*19490*/  WARPSYNC.COLLECTIVE R15, `(.L_x_408) ;  /* 0x000000000f087348 */ /* 0x000fea0003c00000 */
[----:B------:R0:W1:Y:S02]  /*194a0*/  SHFL.UP P6, R14, R13, R12, R11 ;  /* 0x0400000c0d0e7389 */ /* 0x00006400000c000b */
[----:B01----:R-:W-:Y:S01]  /*194b0*/  ENDCOLLECTIVE ;  /* 0x000000000000791b */ /* 0x003fe20003800000 */
.L_x_408:
[----:B------:R-:W-:Y:S05]  /*194c0*/  BSYNC B0 ;  /* 0x0000000000007941 */ /* 0x000fea0003800000 */
.L_x_407:
[----:B------:R-:W-:Y:S02]  /*194d0*/  IMAD.MOV.U32 R3, RZ, RZ, R14 ;  /* 0x000000ffff037224 */ /* 0x000fe400078e000e */
[----:B------:R-:W-:Y:S02]  /*194e0*/  IMAD.MOV.U32 R12, RZ, RZ, 0x2 ;  /* 0x00000002ff0c7424 */ /* 0x000fe400078e00ff */
[----:B------:R-:W-:Y:S01]  /*194f0*/  IMAD.MOV.U32 R11, RZ, RZ, RZ ;  /* 0x000000ffff0b7224 */ /* 0x000fe200078e00ff */
[----:B------:R-:W-:Y:S01]  /*19500*/  SEL R3, R3, RZ, P1 ;  /* 0x000000ff03037207 */ /* 0x000fe20000800000 */
[----:B------:R-:W-:-:S04]  /*19510*/  IMAD.MOV.U32 R15, RZ, RZ, -0x1 ;  /* 0xffffffffff0f7424 */ /* 0x000fc800078e00ff */
[----:B------:R-:W-:-:S04]  /*19520*/  IMAD.IADD R2, R2, 0x1, R3 ;  /* 0x0000000102027824 */ /* 0x000fc800078e0203 */
[----:B------:R-:W-:-:S07]  /*19530*/  IMAD.MOV.U32 R13, RZ, RZ, R2 ;  /* 0x000000ffff0d7224 */ /* 0x000fce00078e0002 */
[----:B------:R-:W-:Y:S05]  /*19540*/  WARPSYNC.COLLECTIVE R15, `(.L_x_409) ;  /* 0x000000000f087348 */ /* 0x000fea0003c00000 */
[----:B------:R0:W1:Y:S02]  /*19550*/  SHFL.UP P6, R14, R13, R12, R11 ;  /* 0x0400000c0d0e7389 */ /* 0x00006400000c000b */
[----:B01----:R-:W-:Y:S01]  /*19560*/  ENDCOLLECTIVE ;  /* 0x000000000000791b */ /* 0x003fe20003800000 */
.L_x_409:
        /* <DEDUP_REMOVED lines=8> */
.L_x_410:
        /* <DEDUP_REMOVED lines=8> */
.L_x_411:
        /* <DEDUP_REMOVED lines=8> */
.L_x_412:
        /* <DEDUP_REMOVED lines=9> */
.L_x_413:
[----:B------:R-:W-:Y:S01]  /*19780*/  IMAD.MOV.U32 R9, RZ, RZ, R14 ;  /* 0x000000ffff097224 */ /* 0x000fe200078e000e */
[----:B------:R-:W-:Y:S06]  /*19790*/  BRA `(.L_x_414) ;  /* 0xffffffd800807947 */ /* 0x000fec000383ffff */
.L_x_347:
[----:B------:R-:W-:Y:S01]  /*197a0*/  BSSY B0, `(.L_x_415) ;  /* 0x0000006000007945 */ /* 0x000fe20003800000 */
[----:B------:R-:W-:Y:S01]  /*197b0*/  PLOP3.LUT P6, PT, P6, PT, PT, 0x8, 0x0 ;  /* 0x000000000000781c */ /* 0x000fe200037ce170 */
[----:B------:R-:W-:-:S12]  /*197c0*/  IMAD.MOV.U32 R15, RZ, RZ, -0x1 ;  /* 0xffffffffff0f7424 */ /* 0x000fd800078e00ff */
[----:B01----:R-:W-:Y:S05]  /*197d0*/  WARPSYNC.COLLECTIVE R15, `(.L_x_416) ;  /* 0x000000000f087348 */ /* 0x003fea0003c00000 */
[----:B------:R-:W-:Y:S01]  /*197e0*/  VOTE.ANY R14, PT, P6 ;  /* 0x00000000000e7806 */ /* 0x000fe200030e0100 */
[----:B01----:R-:W-:Y:S06]  /*197f0*/  ENDCOLLECTIVE ;  /* 0x000000000000791b */ /* 0x003fec0003800000 */
.L_x_416:
[----:B------:R-:W-:Y:S05]  /*19800*/  BSYNC B0 ;  /* 0x0000000000007941 */ /* 0x000fea0003800000 */
.L_x_415:
[----:B------:R-:W-:Y:S02]  /*19810*/  IMAD.MOV.U32 R8, RZ, RZ, R14 ;  /* 0x000000ffff087224 */ /* 0x000fe400078e000e */
[----:B------:R-:W-:Y:S02]  /*19820*/  IMAD.MOV.U32 R13, RZ, RZ, R6 ;  /* 0x000000ffff0d7224 */ /* 0x000fe400078e0006 */
[----:B------:R-:W0:Y:S01]  /*19830*/  POPC R5, R8 ;  /* 0x0000000800057309 */ /* 0x000e220000000000 */
[----:B------:R-:W-:Y:S02]  /*19840*/  IMAD.MOV.U32 R11, RZ, RZ, 0x1f ;  /* 0x0000001fff0b7424 */ /* 0x000fe400078e00ff */
[----:B------:R-:W-:Y:S02]  /*19850*/  IMAD.MOV.U32 R15, RZ, RZ, -0x1 ;  /* 0xffffffffff0f7424 */ /* 0x000fe400078e00ff */
[----:B0-----:R-:W-:-:S07]  /*19860*/  IMAD.MOV.U32 R12, RZ, RZ, R5 ;  /* 0x000000ffff0c7224 */ /* 0x001fce00078e0005 */
[----:B------:R-:W-:Y:S05]  /*19870*/  WARPSYNC.COLLECTIVE R15, `(.L_x_417) ;  /* 0x000000000f087348 */ /* 0x000fea0003c00000 */
[----:B------:R0:W1:Y:S02]  /*19880*/  SHFL.IDX P6, R14, R13, R12, R11 ;  /* 0x0000000c0d0e7389 */ /* 0x00006400000c000b */
[----:B01----:R-:W-:Y:S01]  /*19890*/  ENDCOLLECTIVE ;  /* 0x000000000000791b */ /* 0x003fe20003800000 */
.L_x_417:
[----:B------:R-:W-:Y:S02]  /*198a0*/  IMAD.MOV.U32 R13, RZ, RZ, R7 ;  /* 0x000000ffff0d7224 */ /* 0x000fe400078e0007 */
[----:B------:R-:W-:-:S07]  /*198b0*/  IMAD.MOV.U32 R6, RZ, RZ, R14 ;  /* 0x000000ffff067224 */ /* 0x000fce00078e000e */
[----:B------:R-:W-:Y:S05]  /*198c0*/  WARPSYNC.COLLECTIVE R15, `(.L_x_418) ;  /* 0x000000000f087348 */ /* 0x000fea0003c00000 */
[----:B------:R0:W1:Y:S02]  /*198d0*/  SHFL.IDX P6, R14, R13, R12, R11 ;  /* 0x0000000c0d0e7389 */ /* 0x00006400000c000b */
[----:B01----:R-:W-:Y:S01]  /*198e0*/  ENDCOLLECTIVE ;  /* 0x000000000000791b */ /* 0x003fe20003800000 */
.L_x_418:
[----:B------:R-:W-:Y:S01]  /*198f0*/  IMAD.MOV.U32 R7, RZ, RZ, R14 ;  /* 0x000000ffff077224 */ /* 0x000fe200078e000e */
[----:B------:R-:W-:Y:S06]  /*19900*/  BRA `(.L_x_419) ;  /* 0xffffffd800607947 */ /* 0x000fec000383ffff */
.L_x_349:
[----:B------:R-:W-:Y:S01]  /*19910*/  BSSY B0, `(.L_x_420) ;  /* 0x0000007000007945 */ /* 0x000fe20003800000 */
[----:B------:R-:W-:Y:S02]  /*19920*/  IMAD.MOV.U32 R13, RZ, RZ, R2 ;  /* 0x000000ffff0d7224 */ /* 0x000fe400078e0002 */
[----:B------:R-:W-:Y:S02]  /*19930*/  IMAD.MOV.U32 R11, RZ, RZ, 0x1f ;  /* 0x0000001fff0b7424 */ /* 0x000fe400078e00ff */
[----:B------:R-:W-:-:S07]  /*19940*/  IMAD.MOV.U32 R15, RZ, RZ, -0x1 ;  /* 0xffffffffff0f7424 */ /* 0x000fce00078e00ff */
[----:B-1234-:R-:W-:Y:S05]  /*19950*/  WARPSYNC.COLLECTIVE R15, `(.L_x_421) ;  /* 0x000000000f087348 */ /* 0x01efea0003c00000 */
[----:B------:R0:W0:Y:S02]  /*19960*/  SHFL.IDX P6, R14, R13, R12, R11 ;  /* 0x0000000c0d0e7389 */ /* 0x00002400000c000b */
[----:B01234-:R-:W-:Y:S01]  /*19970*/  ENDCOLLECTIVE ;  /* 0x000000000000791b */ /* 0x01ffe20003800000 */
.L_x_421:
[----:B------:R-:W-:Y:S05]  /*19980*/  BSYNC B0 ;  /* 0x0000000000007941 */ /* 0x000fea0003800000 */
.L_x_420:
[----:B------:R-:W-:Y:S01]  /*19990*/  IMAD.MOV.U32 R2, RZ, RZ, R14 ;  /* 0x000000ffff027224 */ /* 0x000fe200078e000e */
[----:B------:R-:W-:Y:S06]  /*199a0*/  BRA `(.L_x_422) ;  /* 0xffffffd800507947 */ /* 0x000fec000383ffff */
.L_x_353:
[----:B0-----:R0:W1:Y:S02]  /*199b0*/  SYNCS.PHASECHK.TRANS64.TRYWAIT P0, [R0+URZ+0x38820], R3 ;  /* 0x03882003000075a7 */ /* 0x001064000800017f */
[----:B-1----:R-:W-:Y:S05]  /*199c0*/  @!P0 NANOSLEEP.SYNCS 0x989680 ;  /* 0x009896800000895d */ /* 0x002fea0003900000 */
[----:B------:R-:W1:Y:S02]  /*199d0*/  @!P0 SYNCS.PHASECHK.TRANS64 P0, [R0+URZ+0x38820], R3 ;  /* 0x03882003000085a7 */ /* 0x000e64000800007f */
[----:B-1----:R-:W-:Y:S05]  /*199e0*/  @!P0 BRA `(.L_x_353) ;  /* 0xfffffffc00f08947 */ /* 0x002fea000383ffff */
[----:B------:R-:W-:Y:S05]  /*199f0*/  BRA `(.L_x_423) ;  /* 0xffffffdc00e87947 */ /* 0x000fea000383ffff */
.L_x_354:
[----:B------:R-:W1:Y:S01]  /*19a00*/  S2R R2, SR_TID.X ;  /* 0x0000000000027919 */ /* 0x000e620000002100 */
[----:B------:R-:W-:Y:S01]  /*19a10*/  BSSY B0, `(.L_x_424) ;  /* 0x000000a000007945 */ /* 0x000fe20003800000 */
[----:B------:R-:W-:Y:S02]  /*19a20*/  IMAD.MOV.U32 R12, RZ, RZ, RZ ;  /* 0x000000ffff0c7224 */ /* 0x000fe400078e00ff */
[----:B------:R-:W-:Y:S02]  /*19a30*/  IMAD.MOV.U32 R11, RZ, RZ, 0x1f ;  /* 0x0000001fff0b7424 */ /* 0x000fe400078e00ff */
[----:B------:R-:W-:Y:S01]  /*19a40*/  IMAD.MOV.U32 R15, RZ, RZ, -0x1 ;  /* 0xffffffffff0f7424 */ /* 0x000fe200078e00ff */
[----:B-1----:R-:W-:-:S04]  /*19a50*/  SHF.R.U32.HI R2, RZ, 0x5, R2 ;  /* 0x00000005ff027819 */ /* 0x002fc80000011602 */
[----:B------:R-:W-:-:S05]  /*19a60*/  LOP3.LUT R2, R2, 0x3, RZ, 0xc0, !PT ;  /* 0x0000000302027812 */ /* 0x000fca00078ec0ff */
[----:B------:R-:W-:-:S07]  /*19a70*/  IMAD.MOV.U32 R13, RZ, RZ, R2 ;  /* 0x000000ffff0d7224 */ /* 0x000fce00078e0002 */
[----:B0-----:R-:W-:Y:S05]  /*19a80*/  WARPSYNC.COLLECTIVE R15, `(.L_x_425) ;  /* 0x000000000f087348 */ /* 0x001fea0003c00000 */
[----:B------:R1:W2:Y:S02]  /*19a90*/  SHFL.IDX P6, R14, R13, R12, R11 ;  /* 0x0000000c0d0e7389 */ /* 0x0002a400000c000b */
[----:B012---:R-:W-:Y:S01]  /*19aa0*/  ENDCOLLECTIVE ;  /* 0x000000000000791b */ /* 0x007fe20003800000 */
.L_x_425:
[----:B------:R-:W-:Y:S05]  /*19ab0*/  BSYNC B0 ;  /* 0x0000000000007941 */ /* 0x000fea0003800000 */
.L_x_424:
[----:B------:R-:W-:Y:S05]  /*19ac0*/  BRA `(.L_x_426) ;  /* 0xffffffdc00d07947 */ /* 0x000fea000383ffff */
.L_x_357:
[----:B------:R-:W-:Y:S01]  /*19ad0*/  BSSY B1, `(.L_x_427) ;  /* 0x0000006000017945 */ /* 0x000fe20003800000 */
[----:B------:R-:W-:-:S07]  /*19ae0*/  IMAD.MOV.U32 R15, RZ, RZ, -0x1 ;  /* 0xffffffffff0f7424 */ /* 0x000fce00078e00ff */
[----:B01----:R-:W-:Y:S05]  /*19af0*/  WARPSYNC.COLLECTIVE R15, `(.L_x_428) ;  /* 0x000000000f0c7348 */ /* 0x003fea0003c00000 */
[----:B------:R-:W-:Y:S02]  /*19b00*/  ELECT P6, UR62, PT ;  /* 0x00000000003e782f */ /* 0x000fe400038c0000 */
[----:B------:R-:W-:Y:S01]  /*19b10*/  MOV R14, UR62 ;  /* 0x0000003e000e7c02 */ /* 0x000fe20008000f00 */
[----:B01----:R-:W-:Y:S10]  /*19b20*/  ENDCOLLECTIVE ;  /* 0x000000000000791b */ /* 0x003ff40003800000 */
.L_x_428:
[----:B------:R-:W-:Y:S05]  /*19b30*/  BSYNC B1 ;  /* 0x0000000000017941 */ /* 0x000fea0003800000 */
.L_x_427:
[----:B------:R-:W-:Y:S05]  /*19b40*/  BRA `(.L_x_429) ;  /* 0xffffffdc00c87947 */ /* 0x000fea000383ffff */
.L_x_359:
[----:B0-----:R0:W1:Y:S02]  /*19b50*/  SYNCS.PHASECHK.TRANS64.TRYWAIT P0, [R6+URZ], R5 ;  /* 0x00000005060075a7 */ /* 0x001064000800017f */
[----:B-1----:R-:W-:Y:S05]  /*19b60*/  @!P0 NANOSLEEP.SYNCS 0x989680 ;  /* 0x009896800000895d */ /* 0x002fea0003900000 */
[----:B------:R-:W1:Y:S02]  /*19b70*/  @!P0 SYNCS.PHASECHK.TRANS64 P0, [R6+URZ], R5 ;  /* 0x00000005060085a7 */ /* 0x000e64000800007f */
[----:B-1----:R-:W-:Y:S05]  /*19b80*/  @!P0 BRA `(.L_x_359) ;  /* 0xfffffffc00f08947 */ /* 0x002fea000383ffff */
[----:B------:R-:W-:Y:S05]  /*19b90*/  BRA `(.L_x_430) ;  /* 0xffffffe000087947 */ /* 0x000fea000383ffff */
.L_x_360:
[----:B-1----:R1:W2:Y:S02]  /*19ba0*/  SYNCS.PHASECHK.TRANS64.TRYWAIT P0, [R7+URZ], R2 ;  /* 0x00000002070075a7 */ /* 0x0022a4000800017f */
[----:B--2---:R-:W-:Y:S05]  /*19bb0*/  @!P0 NANOSLEEP.SYNCS 0x989680 ;  /* 0x009896800000895d */ /* 0x004fea0003900000 */
[----:B------:R-:W2:Y:S02]  /*19bc0*/  @!P0 SYNCS.PHASECHK.TRANS64 P0, [R7+URZ], R2 ;  /* 0x00000002070085a7 */ /* 0x000ea4000800007f */
[----:B--2---:R-:W-:Y:S05]  /*19bd0*/  @!P0 BRA `(.L_x_360) ;  /* 0xfffffffc00f08947 */ /* 0x004fea000383ffff */
[----:B------:R-:W-:Y:S05]  /*19be0*/  BRA `(.L_x_431) ;  /* 0xffffffdc00fc7947 */ /* 0x000fea000383ffff */
.L_x_362:
[----:B--2---:R2:W3:Y:S02]  /*19bf0*/  SYNCS.PHASECHK.TRANS64.TRYWAIT P0, [R4+URZ], R5 ;  /* 0x00000005040075a7 */ /* 0x0044e4000800017f */
[----:B---3--:R-:W-:Y:S05]  /*19c00*/  @!P0 NANOSLEEP.SYNCS 0x989680 ;  /* 0x009896800000895d */ /* 0x008fea0003900000 */
[----:B------:R-:W3:Y:S02]  /*19c10*/  @!P0 SYNCS.PHASECHK.TRANS64 P0, [R4+URZ], R5 ;  /* 0x00000005040085a7 */ /* 0x000ee4000800007f */
[----:B---3--:R-:W-:Y:S05]  /*19c20*/  @!P0 BRA `(.L_x_362) ;  /* 0xfffffffc00f08947 */ /* 0x008fea000383ffff */
[----:B------:R-:W-:Y:S05]  /*19c30*/  BRA `(.L_x_432) ;  /* 0xffffffe000007947 */ /* 0x000fea000383ffff */
.L_x_433:
        /* <DEDUP_REMOVED lines=12> */
.L_x_14833:


//--------------------- .text._ZN7cutlass13device_kernelIN5flash11enable_sm90INS1_16FlashAttnFwdSm90INS1_25CollectiveMainloopFwdSm90ILi2EN4cute5tupleIJNS5_1CILi1EEES8_S8_EEENS6_IJNS7_ILi128EEENS7_ILi80EEENS7_ILi256EEEEEELi256ENS_10bfloat16_tEfNS_4arch4Sm90ELb0ELb0ELb1ELb1ELb0ELb1ELb0ELb1ELb1ELb1ELb1ELb0EEENS1_21CollectiveEpilogueFwdINS6_IJSA_SC_SB_EEES9_SE_SG_Li256ELb1ELb1ELb1ELb0EEENS1_36VarlenDynamicPersistentTileSchedulerILi128ELi80ELi256ELi128ELb1ELb1ELb1ELb0ELb1ELb1EEEEEEEEEvNT_6ParamsE --------------------------
	.section	.text._ZN7cutlass13device_kernelIN5flash11enable_sm90INS1_16FlashAttnFwdSm90INS1_25CollectiveMainloopFwdSm90ILi2EN4cute5tupleIJNS5_1CILi1EEES8_S8_EEENS6_IJNS7_ILi128EEENS7_ILi80EEENS7_ILi256EEEEEELi256ENS_10bfloat16_tEfNS_4arch4Sm90ELb0ELb0ELb1ELb1ELb0ELb1ELb0ELb1ELb1ELb1ELb1ELb0EEENS1_21CollectiveEpilogueFwdINS6_IJSA_SC_SB_EEES9_SE_SG_Li256ELb1ELb1ELb1ELb0EEENS1_36VarlenDynamicPersistentTileSchedulerILi128ELi80ELi256ELi128ELb1ELb1ELb1ELb0ELb1ELb1EEEEEEEEEvNT_6ParamsE,"ax",@progbits
	.align	128
.text._ZN7cutlass13device_kernelIN5flash11enable_sm90INS1_16FlashAttnFwdSm90INS1_25CollectiveMainloopFwdSm90ILi2EN4cute5tupleIJNS5_1CILi1EEES8_S8_EEENS6_IJNS7_ILi128EEENS7_ILi80EEENS7_ILi256EEEEEELi256ENS_10bfloat16_tEfNS_4arch4Sm90ELb0ELb0ELb1ELb1ELb0ELb1ELb0ELb1ELb1ELb1ELb1ELb0EEENS1_21CollectiveEpilogueFwdINS6_IJSA_SC_SB_EEES9_SE_SG_Li256ELb1ELb1ELb1ELb0EEENS1_36VarlenDynamicPersistentTileSchedulerILi128ELi80ELi256ELi128ELb1ELb1ELb1ELb0ELb1ELb1EEEEEEEEEvNT_6ParamsE:
        .type           _ZN7cutlass13device_kernelIN5flash11enable_sm90INS1_16FlashAttnFwdSm90INS1_25CollectiveMainloopFwdSm90ILi2EN4cute5tupleIJNS5_1CILi1EEES8_S8_EEENS6_IJNS7_ILi128EEENS7_ILi80EEENS7_ILi256EEEEEELi256ENS_10bfloat16_tEfNS_4arch4Sm90ELb0ELb0ELb1ELb1ELb0ELb1ELb0ELb1ELb1ELb1ELb1ELb0EEENS1_21CollectiveEpilogueFwdINS6_IJSA_SC_SB_EEES9_SE_SG_Li256ELb1ELb1ELb1ELb0EEENS1_36VarlenDynamicPersistentTileSchedulerILi128ELi80ELi256ELi128ELb1ELb1ELb1ELb0ELb1ELb1EEEEEEEEEvNT_6ParamsE,@function
        .size           _ZN7cutlass13device_kernelIN5flash11enable_sm90INS1_16FlashAttnFwdSm90INS1_25CollectiveMainloopFwdSm90ILi2EN4cute5tupleIJNS5_1CILi1EEES8_S8_EEENS6_IJNS7_ILi128EEENS7_ILi80EEENS7_ILi256EEEEEELi256ENS_10bfloat16_tEfNS_4arch4Sm90ELb0ELb0ELb1ELb1ELb0ELb1ELb0ELb1ELb1ELb1ELb1ELb0EEENS1_21CollectiveEpilogueFwdINS6_IJSA_SC_SB_EEES9_SE_SG_Li256ELb1ELb1ELb1ELb0EEENS1_36VarlenDynamicPersistentTileSchedulerILi128ELi80ELi256ELi128ELb1ELb1ELb1ELb0ELb1ELb1EEEEEEEEEvNT_6ParamsE,(.L_x_14834 - _ZN7cutlass13device_kernelIN5flash11enable_sm90INS1_16FlashAttnFwdSm90INS1_25CollectiveMainloopFwdSm90ILi2EN4cute5tupleIJNS5_1CILi1EEES8_S8_EEENS6_IJNS7_ILi128EEENS7_ILi80EEENS7_ILi256EEEEEELi256ENS_10bfloat16_tEfNS_4arch4Sm90ELb0ELb0ELb1ELb1ELb0ELb1ELb0ELb1ELb1ELb1ELb1ELb0EEENS1_21CollectiveEpilogueFwdINS6_IJSA_SC_SB_EEES9_SE_SG_Li256ELb1ELb1ELb1ELb0EEENS1_36VarlenDynamicPersistentTileSchedulerILi128ELi80ELi256ELi128ELb1ELb1ELb1ELb0ELb1ELb1EEEEEEEEEvNT_6ParamsE)
        .other          _ZN7cutlass13device_kernelIN5flash11enable_sm90INS1_16FlashAttnFwdSm90INS1_25CollectiveMainloopFwdSm90ILi2EN4cute5tupleIJNS5_1CILi1EEES8_S8_EEENS6_IJNS7_ILi128EEENS7_ILi80EEENS7_ILi256EEEEEELi256ENS_10bfloat16_tEfNS_4arch4Sm90ELb0ELb0ELb1ELb1ELb0ELb1ELb0ELb1ELb1ELb1ELb1ELb0EEENS1_21CollectiveEpilogueFwdINS6_IJSA_SC_SB_EEES9_SE_SG_Li256ELb1ELb1ELb1ELb0EEENS1_36VarlenDynamicPersistentTileSchedulerILi128ELi80ELi256ELi128ELb1ELb1ELb1ELb0ELb1ELb1EEEEEEEEEvNT_6ParamsE,@"STO_CUDA_ENTRY STV_DEFAULT"
_ZN7cutlass13device_kernelIN5flash11enable_sm90INS1_16FlashAttnFwdSm90INS1_25CollectiveMainloopFwdSm90ILi2EN4cute5tupleIJNS5_1CILi1EEES8_S8_EEENS6_IJNS7_ILi128EEENS7_ILi80EEENS7_ILi256EEEEEELi256ENS_10bfloat16_tEfNS_4arch4Sm90ELb0ELb0ELb1ELb1ELb0ELb1ELb0ELb1ELb1ELb1ELb1ELb0EEENS1_21CollectiveEpilogueFwdINS6_IJSA_SC_SB_EEES9_SE_SG_Li256ELb1ELb1ELb1ELb0EEENS1_36VarlenDynamicPersistentTileSchedulerILi128ELi80ELi256ELi128ELb1ELb1ELb1ELb0ELb1ELb1EEEEEEEEEvNT_6ParamsE:
        /* <DEDUP_REMOVED lines=13> */
[----:B------:R-:W-:Y:S02]  /*00d0*/  UIADD3 UR10, UP2, UR4, 0x570, URZ ;  /* 0x00000570040a7890 */ /* 0x000fe4000ff5e03f */
[----:B------:R-:W-:Y:S02]  /*00e0*/  UIADD3 UR4, UP3, UR4, 0x670, URZ ;  /* 0x0000067004047890 */ /* 0x000fe4000ff7e03f */
[----:B------:R-:W-:-:S02]  /*00f0*/  UIADD3.X UR7, URZ, UR5, URZ, UP0, !UPT ;  /* 0x000000053f077290 */ /* 0x000fc400087fe43f */
[----:B------:R-:W-:Y:S02]  /*0100*/  UIADD3.X UR9, URZ, UR5, URZ, UP1, !UPT ;  /* 0x000000053f097290 */ /* 0x000fe40008ffe43f */
[----:B------:R-:W-:Y:S02]  /*0110*/  UIADD3.X UR11, URZ, UR5, URZ, UP2, !UPT ;  /* 0x000000053f0b7290 */ /* 0x000fe400097fe43f */
[----:B------:R-:W-:-:S03]  /*0120*/  UIADD3.X UR5, URZ, UR5, URZ, UP3, !UPT ;  /* 0x000000053f057290 */ /* 0x000fc60009ffe43f */
[----:B------:R0:W-:Y:S02]  /*0130*/  UTMACCTL.PF [UR6] ;  /* 0x00000000060079b9 */ /* 0x0001e40008040000 */
[----:B------:R0:W-:Y:S02]  /*0140*/  UTMACCTL.PF [UR8] ;  /* 0x00000000080079b9 */ /* 0x0001e40008040000 */
[----:B------:R0:W-:Y:S02]  /*0150*/  UTMACCTL.PF [UR10] ;  /* 0x000000000a0079b9 */ /* 0x0001e40008040000 */
[----:B------:R0:W-:Y:S02]  /*0160*/  UTMACCTL.PF [UR4] ;  /* 0x00000000040079b9 */ /* 0x0001e40008040000 */
[----:B0-----:R-:W-:Y:S01]  /*0170*/  NOP ;  /* 0x0000000000007918 */ /* 0x001fe20000000000 */
.L_x_435:
[----:B------:R-:W-:Y:S05]  /*0180*/  BSYNC B0 ;  /* 0x0000000000007941 */ /* 0x000fea0003800000 */
.L_x_434:
        /* <DEDUP_REMOVED lines=41> */
.L_x_436:
        /* <DEDUP_REMOVED lines=22> */
.L_x_437:
        /* <DEDUP_REMOVED lines=18> */
.L_x_438:
        /* <DEDUP_REMOVED lines=22> */
.L_x_439:
        /* <DEDUP_REMOVED lines=22> */
.L_x_440:
[----:B------:R-:W-:Y:S01]  /*0960*/  PLOP3.LUT P0, PT, PT, PT, UP0, 0x80, 0x0 ;  /* 0x000000000000781c */ /* 0x000fe20003f0f008 */
[----:B------:R-:W-:Y:S01]  /*0970*/  UMOV UR60, 0x1 ;  /* 0x00000001003c7882 */ /* 0x000fe20000000000 */
[----:B------:R-:W-:Y:S01]  /*0980*/  NOP ;  /* 0x0000000000007918 */ /* 0x000fe20000000000 */
[----:B------:R-:W-:Y:S01]  /*0990*/  USEL UR60, UR60, 0x2, !UP0 ;  /* 0x000000023c3c7887 */ /* 0x000fe2000c000000 */
[----:B------:R-:W-:Y:S01]  /*09a0*/  BSSY B9, `(.L_x_441) ;  /* 0x0002bb0000097945 */ /* 0x000fe20003800000 */
[----:B012-4-:R-:W-:Y:S08]  /*09b0*/  BAR.SYNC.DEFER_BLOCKING 0x0 ;  /* 0x0000000000007b1d */ /* 0x017ff00000010000 */
[----:B------:R-:W-:Y:S05]  /*09c0*/  @!P0 BRA `(.L_x_442) ;  /* 0x0000022400f88947 */ /* 0x000fea0003800000 */
.L_x_443:
[----:B------:R-:W-:-:S08]  /*09d0*/  NOP ;  /* 0x0000000000007918 */ /* 0x000fd00000000000 */
[----:B------:R-:W0:Y:S02]  /*09e0*/  USETMAXREG.TRY_ALLOC.CTAPOOL UP0, 0xf0 ;  /* 0x000000f0000079c8 */ /* 0x000e240008000600 */
[----:B0-----:R-:W-:-:S13]  /*09f0*/  PLOP3.LUT P0, PT, PT, PT, UP0, 0x80, 0x0 ;  /* 0x000000000000781c */ /* 0x001fda0003f0f008 */
[----:B------:R-:W-:Y:S05]  /*0a00*/  @!P0 BRA `(.L_x_443) ;  /* 0xfffffffc00f08947 */ /* 0x000fea000383ffff */
[----:B------:R-:W0:Y:S08]  /*0a10*/  S2UR UR5, SR_CgaCtaId ;  /* 0x00000000000579c3 */ /* 0x000e300000008800 */
[----:B------:R-:W-:Y:S06]  /*0a20*/  BAR.ARV 0x8, 0x180 ;  /* 0x0206000000007b1d */ /* 0x000fec0000002000 */
[----:B------:R-:W-:-:S02]  /*0a30*/  UMOV UR4, 0x400 ;  /* 0x0000040000047882 */ /* 0x000fc40000000000 */
[----:B------:R-:W-:Y:S01]  /*0a40*/  BAR.SYNC.DEFER_BLOCKING 0x5, 0x180 ;  /* 0x0146000000007b1d */ /* 0x000fe20000010000 */
[----:B0-----:R-:W-:-:S06]  /*0a50*/  ULEA UR4, UR5, UR4, 0x18 ;  /* 0x0000000405047291 */ /* 0x001fcc000f8ec03f */
[----:B------:R-:W-:Y:S01]  /*0a60*/  IMAD.U32 R18, RZ, RZ, UR4 ;  /* 0x00000004ff127e24 */ /* 0x000fe2000f8e00ff */
[----:B------:R-:W-:-:S04]  /*0a70*/  ULDC UR4, c[0x0][0xc3c] ;  /* 0x00030f0000047ab9 */ /* 0x000fc80000000800 */
[----:B------:R-:W0:Y:S01]  /*0a80*/  LDS.128 R140, [R18+0x388d0] ;  /* 0x0388d000128c7984 */ /* 0x000e220000000c00 */
[----:B------:R-:W-:Y:S06]  /*0a90*/  BAR.ARV 0x4, 0x180 ;  /* 0x0106000000007b1d */ /* 0x000fec0000002000 */
[----:B0-----:R-:W-:-:S13]  /*0aa0*/  ISETP.GE.AND P0, PT, R143, UR4, PT ;  /* 0x000000048f007c0c */ /* 0x001fda000bf06270 */
[----:B------:R-:W-:Y:S05]  /*0ab0*/  @P0 BRA `(.L_x_444) ;  /* 0x000002b800780947 */ /* 0x000fea0003800000 */
[----:B------:R-:W-:Y:S01]  /*0ac0*/  VIADD R6, R6, 0xffffff80 ;  /* 0xffffff8006067836 */ /* 0x000fe20000000000 */
[----:B------:R-:W-:Y:S01]  /*0ad0*/  ULOP3.LUT UR5, UR60, 0x1, URZ, 0xfc, !UPT ;  /* 0x000000013c057892 */ /* 0x000fe2000f8efc3f */
[----:B------:R-:W-:Y:S01]  /*0ae0*/  R2UR UR4, R18 ;  /* 0x00000000120472ca */ /* 0x000fe200000e0000 */
[----:B------:R-:W-:Y:S01]  /*0af0*/  IMAD.MOV.U32 R236, RZ, RZ, RZ ;  /* 0x000000ffffec7224 */ /* 0x000fe200078e00ff */
[----:B------:R-:W-:Y:S02]  /*0b00*/  CS2R R220, SRZ ;  /* 0x0000000000dc7805 */ /* 0x000fe4000001ff00 */
[----:B------:R-:W-:Y:S01]  /*0b10*/  SHF.R.S32.HI R3, RZ, 0x1f, R6 ;  /* 0x0000001fff037819 */ /* 0x000fe20000011406 */
[----:B------:R-:W-:Y:S02]  /*0b20*/  IMAD.MOV.U32 R19, RZ, RZ, RZ ;  /* 0x000000ffff137224 */ /* 0x000fe400078e00ff */
[----:B------:R-:W-:Y:S01]  /*0b30*/  IMAD.MOV.U32 R217, RZ, RZ, RZ ;  /* 0x000000ffffd97224 */ /* 0x000fe200078e00ff */
[----:B------:R-:W-:-:S02]  /*0b40*/  LEA.HI R0, R3, R6, RZ, 0x7 ;  /* 0x0000000603007211 */ /* 0x000fc400078f38ff */
[CC--:B------:R-:W-:Y:S02]  /*0b50*/  LEA.HI R2, R3.reuse, R6.reuse, RZ, 0x4 ;  /* 0x0000000603027211 */ /* 0x0c0fe400078f20ff */
[----:B------:R-:W-:Y:S02]  /*0b60*/  LOP3.LUT R5, R0, 0xffffff80, RZ, 0xc0, !PT ;  /* 0xffffff8000057812 */ /* 0x000fe400078ec0ff */
[CC--:B------:R-:W-:Y:S01]  /*0b70*/  LEA.HI R4, R3.reuse, R6.reuse, RZ, 0x5 ;  /* 0x0000000603047211 */ /* 0x0c0fe200078f28ff */
[----:B------:R-:W-:Y:S01]  /*0b80*/  UIADD3 UR4, UR4, 0x14400, URZ ;  /* 0x0001440004047890 */ /* 0x000fe2000fffe03f */
[CC--:B------:R-:W-:Y:S01]  /*0b90*/  LEA.HI R213, R3.reuse, R6.reuse, RZ, 0x3 ;  /* 0x0000000603d57211 */ /* 0x0c0fe200078f18ff */
[----:B------:R-:W-:Y:S01]  /*0ba0*/  IMAD.IADD R14, R6, 0x1, -R5 ;  /* 0x00000001060e7824 */ /* 0x000fe200078e0a05 */
[CC--:B------:R-:W-:Y:S01]  /*0bb0*/  LEA.HI R8, R3.reuse, R6.reuse, RZ, 0x6 ;  /* 0x0000000603087211 */ /* 0x0c0fe200078f30ff */
[----:B------:R-:W-:Y:S01]  /*0bc0*/  IMAD.SHL.U32 R5, R4, 0x20, RZ ;  /* 0x0000002004057824 */ /* 0x000fe200078e00ff */
[----:B------:R-:W-:-:S02]  /*0bd0*/  LEA.HI R13, R3, R6, RZ, 0x2 ;  /* 0x00000006030d7211 */ /* 0x000fc400078f10ff */
[----:B------:R-:W-:Y:S01]  /*0be0*/  SHF.R.S32.HI R9, RZ, 0x1f, R14 ;  /* 0x0000001fff097819 */ /* 0x000fe2000001140e */
[----:B------:R-:W-:Y:S01]  /*0bf0*/  STL [R1+0x100], R14 ;  /* 0x0001000e01007387 */ /* 0x000fe20000100800 */
[----:B------:R-:W-:Y:S01]  /*0c00*/  LOP3.LUT R3, R2, 0x3fffff0, RZ, 0xc0, !PT ;  /* 0x03fffff002037812 */ /* 0x000fe200078ec0ff */
[----:B------:R-:W-:Y:S01]  /*0c10*/  IMAD.SHL.U32 R8, R8, 0x8, RZ ;  /* 0x0000000808087824 */ /* 0x000fe200078e00ff */
[----:B------:R-:W-:Y:S02]  /*0c20*/  LEA.HI R10, R9, R14, RZ, 0x2 ;  /* 0x0000000e090a7211 */ /* 0x000fe400078f10ff */
[----:B------:R-:W-:Y:S01]  /*0c30*/  LOP3.LUT R7, R213, 0xfffffff8, RZ, 0xc0, !PT ;  /* 0xfffffff8d5077812 */ /* 0x000fe200078ec0ff */
[C---:B------:R-:W-:Y:S01]  /*0c40*/  IMAD.IADD R4, R6.reuse, 0x1, -R3 ;  /* 0x0000000106047824 */ /* 0x040fe200078e0a03 */
[--C-:B------:R-:W-:Y:S02]  /*0c50*/  SHF.R.S32.HI R11, RZ, 0x2, R10.reuse ;  /* 0x00000002ff0b7819 */ /* 0x100fe4000001140a */
[----:B------:R-:W-:Y:S01]  /*0c60*/  SHF.R.S32.HI R12, RZ, 0x1f, R10 ;  /* 0x0000001fff0c7819 */ /* 0x000fe2000001140a */
[----:B------:R-:W-:Y:S01]  /*0c70*/  IMAD.IADD R22, R6, 0x1, -R7 ;  /* 0x0000000106167824 */ /* 0x000fe200078e0a07 */
[----:B------:R-:W-:-:S02]  /*0c80*/  SHF.R.S32.HI R3, RZ, 0x7, R0 ;  /* 0x00000007ff037819 */ /* 0x000fc40000011400 */
[----:B------:R-:W-:Y:S01]  /*0c90*/  LEA.HI R12, R12, R11, RZ, 0x3 ;  /* 0x0000000b0c0c7211 */ /* 0x000fe200078f18ff */
[C---:B------:R-:W-:Y:S01]  /*0ca0*/  IMAD.SHL.U32 R16, R22.reuse, 0x8, RZ ;  /* 0x0000000816107824 */ /* 0x040fe200078e00ff */
[----:B------:R-:W-:Y:S01]  /*0cb0*/  LOP3.LUT R7, R5, 0xfffffc00, RZ, 0xc0, !PT ;  /* 0xfffffc0005077812 */ /* 0x000fe200078ec0ff */
[----:B------:R-:W-:Y:S01]  /*0cc0*/  IMAD.SHL.U32 R22, R22, 0x4, RZ ;  /* 0x0000000416167824 */ /* 0x000fe200078e00ff */
[----:B------:R-:W-:Y:S01]  /*0cd0*/  SHF.R.S32.HI R5, RZ, 0x4, R2 ;  /* 0x00000004ff057819 */ /* 0x000fe20000011402 */
[----:B------:R-:W-:Y:S01]  /*0ce0*/  VIADD R218, R16, 0x80 ;  /* 0x0000008010da7836 */ /* 0x000fe20000000000 */
[----:B------:R-:W-:Y:S01]  /*0cf0*/  LOP3.LUT R12, R12, 0xfffffff8, RZ, 0xc0, !PT ;  /* 0xfffffff80c0c7812 */ /* 0x000fe200078ec0ff */
[----:B------:R-:W-:Y:S01]  /*0d00*/  VIADD R214, R22, 0x40 ;  /* 0x0000004016d67836 */ /* 0x000fe20000000000 */
[----:B------:R-:W-:Y:S01]  /*0d10*/  LEA.HI R0, R0, R3, RZ, 0x1 ;  /* 0x0000000300007211 */ /* 0x000fe200078f08ff */
[----:B------:R-:W-:Y:S01]  /*0d20*/  IMAD R7, R4, 0x40, R7 ;  /* 0x0000004004077824 */ /* 0x000fe200078e0207 */
[----:B------:R-:W-:Y:S01]  /*0d30*/  LEA.HI R9, R9, R14, RZ, 0x5 ;  /* 0x0000000e09097211 */ /* 0x000fe200078f28ff */
[----:B------:R-:W-:Y:S01]  /*0d40*/  IMAD.IADD R12, R11, 0x1, -R12 ;  /* 0x000000010b0c7824 */ /* 0x000fe200078e0a0c */
[----:B------:R-:W-:Y:S01]  /*0d50*/  LEA.HI R2, R2, R5, RZ, 0x1 ;  /* 0x0000000502027211 */ /* 0x000fe200078f08ff */
[----:B------:R-:W-:Y:S01]  /*0d60*/  IMAD.IADD R212, R22, 0x1, R214 ;  /* 0x0000000116d47824 */ /* 0x000fe200078e02d6 */
[----:B------:R-:W-:Y:S01]  /*0d70*/  LOP3.LUT R0, R0, 0x3fffffe, RZ, 0xc0, !PT ;  /* 0x03fffffe00007812 */ /* 0x000fe200078ec0ff */
[----:B------:R-:W-:Y:S01]  /*0d80*/  VIADD R219, R16, 0xc0 ;  /* 0x000000c010db7836 */ /* 0x000fe20000000000 */
[----:B------:R-:W-:Y:S01]  /*0d90*/  SHF.R.S32.HI R9, RZ, 0x5, R9 ;  /* 0x00000005ff097819 */ /* 0x000fe20000011409 */
[----:B------:R-:W-:Y:S01]  /*0da0*/  VIADD R215, R22, 0x20 ;  /* 0x0000002016d77836 */ /* 0x000fe20000000000 */
[----:B------:R-:W-:Y:S01]  /*0db0*/  LOP3.LUT R2, R2, 0x1ffffffe, RZ, 0xc0, !PT ;  /* 0x1ffffffe02027812 */ /* 0x000fe200078ec0ff */
[----:B------:R-:W-:Y:S01]  /*0dc0*/  IMAD.IADD R0, R3, 0x1, -R0 ;  /* 0x0000000103007824 */ /* 0x000fe200078e0a00 */
[----:B------:R-:W-:Y:S01]  /*0dd0*/  LOP3.LUT R13, R13, 0xfffffffc, RZ, 0xc0, !PT ;  /* 0xfffffffc0d0d7812 */ /* 0x000fe200078ec0ff */
[----:B------:R-:W-:Y:S01]  /*0de0*/  IMAD R9, R9, 0x10, R12 ;  /* 0x0000001009097824 */ /* 0x000fe200078e020c */
[----:B------:R-:W-:Y:S01]  /*0df0*/  SHF.R.S32.HI R213, RZ, 0x3, R213 ;  /* 0x00000003ffd57819 */ /* 0x000fe200000114d5 */
[----:B------:R-:W-:Y:S01]  /*0e00*/  IMAD.IADD R2, R5, 0x1, -R2 ;  /* 0x0000000105027824 */ /* 0x000fe200078e0a02 */
[----:B------:R-:W-:Y:S01]  /*0e10*/  LOP3.LUT R10, R10, 0x7ffffffc, RZ, 0xc0, !PT ;  /* 0x7ffffffc0a0a7812 */ /* 0x000fe200078ec0ff */
[----:B------:R-:W-:Y:S01]  /*0e20*/  IMAD R5, R0, 0x40, R9 ;  /* 0x0000004000057824 */ /* 0x000fe200078e0209 */
[----:B------:R-:W-:Y:S01]  /*0e30*/  LOP3.LUT R229, R8, 0xfffffe00, RZ, 0xc0, !PT ;  /* 0xfffffe0008e57812 */ /* 0x000fe200078ec0ff */
[----:B------:R-:W-:Y:S01]  /*0e40*/  IMAD.U32 R0, RZ, RZ, UR5 ;  /* 0x00000005ff007e24 */ /* 0x000fe2000f8e00ff */
[----:B------:R-:W-:Y:S01]  /*0e50*/  SHF.R.S32.HI R17, RZ, 0x1f, R16 ;  /* 0x0000001fff117819 */ /* 0x000fe20000011410 */
[----:B------:R-:W-:-:S02]  /*0e60*/  IMAD.IADD R13, R6, 0x1, -R13 ;  /* 0x00000001060d7824 */ /* 0x000fc400078e0a0d */
[C---:B------:R-:W-:Y:S02]  /*0e70*/  IMAD.SHL.U32 R0, R213.reuse, 0x40, RZ ;  /* 0x00000040d5007824 */ /* 0x040fe400078e00ff */
[----:B------:R-:W-:Y:S01]  /*0e80*/  VIADD R6, R213, 0x20 ;  /* 0x00000020d5067836 */ /* 0x000fe20000000000 */
[----:B------:R-:W-:Y:S01]  /*0e90*/  LEA.HI R4, R13, R13, RZ, 0x1 ;  /* 0x0000000d0d047211 */ /* 0x000fe200078f08ff */
[----:B------:R-:W-:Y:S01]  /*0ea0*/  VIADD R237, R213, 0x40 ;  /* 0x00000040d5ed7836 */ /* 0x000fe20000000000 */
[----:B------:R-:W-:Y:S01]  /*0eb0*/  LOP3.LUT R3, R0, 0x1c0, RZ, 0xc0, !PT ;  /* 0x000001c000037812 */ /* 0x000fe200078ec0ff */
[----:B------:R-:W-:Y:S01]  /*0ec0*/  IMAD.SHL.U32 R223, R6, 0x40, RZ ;  /* 0x0000004006df7824 */ /* 0x000fe200078e00ff */
[----:B------:R-:W-:Y:S01]  /*0ed0*/  SHF.R.S32.HI R0, RZ, 0x1f, R6 ;  /* 0x0000001fff007819 */ /* 0x000fe20000011406 */
[----:B------:R-:W-:Y:S01]  /*0ee0*/  IMAD.SHL.U32 R222, R237, 0x40, RZ ;  /* 0x00000040edde7824 */ /* 0x000fe200078e00ff */
[----:B------:R-:W-:Y:S01]  /*0ef0*/  LOP3.LUT R230, R3, 0x38, R16, 0xf8, !PT ;  /* 0x0000003803e67812 */ /* 0x000fe200078ef810 */
[----:B------:R-:W-:Y:S01]  /*0f00*/  IMAD R2, R2, 0x8, R7 ;  /* 0x0000000802027824 */ /* 0x000fe200078e0207 */
[----:B------:R-:W-:Y:S01]  /*0f10*/  SHF.R.U32.HI R228, RZ, 0x3, R3 ;  /* 0x00000003ffe47819 */ /* 0x000fe20000011603 */
[----:B------:R-:W-:Y:S01]  /*0f20*/  IMAD.IADD R10, R14, 0x1, -R10 ;  /* 0x000000010e0a7824 */ /* 0x000fe200078e0a0a */
[----:B------:R-:W-:Y:S01]  /*0f30*/  LOP3.LUT R223, R223, 0x1c0, RZ, 0xc0, !PT ;  /* 0x000001c0dfdf7812 */ /* 0x000fe200078ec0ff */
[----:B------:R-:W-:Y:S01]  /*0f40*/  VIADD R216, R22, 0x60 ;  /* 0x0000006016d87836 */ /* 0x000fe20000000000 */
[----:B------:R-:W-:Y:S01]  /*0f50*/  SHF.R.S32.HI R3, RZ, 0x1f, R212 ;  /* 0x0000001fff037819 */ /* 0x000fe200000114d4 */
[----:B------:R0:W-:Y:S01]  /*0f60*/  STL [R1+0x188], R2 ;  /* 0x0001880201007387 */ /* 0x0001e20000100800 */
[----:B------:R-:W-:Y:S01]  /*0f70*/  LOP3.LUT R222, R222, 0x1c0, RZ, 0xc0, !PT ;  /* 0x000001c0dede7812 */ /* 0x000fe200078ec0ff */
[----:B------:R-:W-:Y:S01]  /*0f80*/  IMAD.SHL.U32 R10, R10, 0x2, RZ ;  /* 0x000000020a0a7824 */ /* 0x000fe200078e00ff */
[----:B------:R-:W-:Y:S01]  /*0f90*/  LEA.HI R0, R0, R6, RZ, 0x3 ;  /* 0x0000000600007211 */ /* 0x000fe200078f18ff */
[----:B------:R-:W-:Y:S01]  /*0fa0*/  STL [R1+0x180], R5 ;  /* 0x0001800501007387 */ /* 0x000fe20000100800 */
[----:B------:R-:W-:Y:S01]  /*0fb0*/  SHF.R.U32.HI R7, RZ, 0x3, R223 ;  /* 0x00000003ff077819 */ /* 0x000fe200000116df */
[C---:B------:R-:W-:Y:S01]  /*0fc0*/  VIADD R43, R10.reuse, 0x8 ;  /* 0x000000080a2b7836 */ /* 0x040fe20000000000 */
[----:B------:R-:W-:Y:S01]  /*0fd0*/  LEA.HI R3, R3, R212, RZ, 0x3 ;  /* 0x000000d403037211 */ /* 0x000fe200078f18ff */
[C---:B------:R-:W-:Y:S01]  /*0fe0*/  VIADD R41, R10.reuse, 0x10 ;  /* 0x000000100a297836 */ /* 0x040fe20000000000 */
[----:B------:R-:W-:Y:S01]  /*0ff0*/  SHF.R.U32.HI R6, RZ, 0x3, R222 ;  /* 0x00000003ff067819 */ /* 0x000fe200000116de */
[----:B0-----:R-:W-:Y:S01]  /*1000*/  IMAD.U32 R2, RZ, RZ, UR4 ;  /* 0x00000004ff027e24 */ /* 0x001fe2000f8e00ff */
[----:B------:R-:W-:Y:S01]  /*1010*/  SHF.R.S32.HI R7, RZ, 0x1f, R218 ;  /* 0x0000001fff077819 */ /* 0x000fe200000114da */
[C---:B------:R-:W-:Y:S01]  /*1020*/  VIADD R40, R10.reuse, 0x18 ;  /* 0x000000180a287836 */ /* 0x040fe20000000000 */
[----:B------:R-:W-:Y:S01]  /*1030*/  SHF.R.S32.HI R6, RZ, 0x1f, R219 ;  /* 0x0000001fff067819 */ /* 0x000fe200000114db */
[C---:B------:R-:W-:Y:S01]  /*1040*/  VIADD R39, R10.reuse, 0x20 ;  /* 0x000000200a277836 */ /* 0x040fe20000000000 */
[----:B------:R-:W-:Y:S01]  /*1050*/  LOP3.LUT R42, R3, 0xfffffff8, RZ, 0xc0, !PT ;  /* 0xfffffff8032a7812 */ /* 0x000fe200078ec0ff */
[----:B------:R0:W-:Y:S01]  /*1060*/  STL [R1+0x14], R2 ;  /* 0x0000140201007387 */ /* 0x0001e20000100800 */
[----:B------:R-:W-:Y:S01]  /*1070*/  VIADD R38, R10, 0x28 ;  /* 0x000000280a267836 */ /* 0x000fe20000000000 */
[----:B------:R-:W-:Y:S01]  /*1080*/  LOP3.LUT R4, R4, 0x1ffffffe, RZ, 0xc0, !PT ;  /* 0x1ffffffe04047812 */ /* 0x000fe200078ec0ff */
[C---:B------:R-:W-:Y:S01]  /*1090*/  VIADD R37, R10.reuse, 0x30 ;  /* 0x000000300a257836 */ /* 0x040fe20000000000 */
[----:B------:R1:W-:Y:S01]  /*10a0*/  STL [R1+0x6c], R7 ;  /* 0x00006c0701007387 */ /* 0x0003e20000100800 */
[C---:B------:R-:W-:Y:S01]  /*10b0*/  VIADD R36, R10.reuse, 0x38 ;  /* 0x000000380a247836 */ /* 0x040fe20000000000 */
[----:B------:R-:W-:Y:S01]  /*10c0*/  SHF.R.S32.HI R3, RZ, 0x1f, R42 ;  /* 0x0000001fff037819 */ /* 0x000fe2000001142a */
[C---:B------:R-:W-:Y:S01]  /*10d0*/  VIADD R35, R10.reuse, 0x40 ;  /* 0x000000400a237836 */ /* 0x040fe20000000000 */
[----:B------:R2:W-:Y:S01]  /*10e0*/  STL [R1+0x68], R6 ;  /* 0x0000680601007387 */ /* 0x0005e20000100800 */
[C---:B------:R-:W-:Y:S01]  /*10f0*/  VIADD R34, R10.reuse, 0x48 ;  /* 0x000000480a227836 */ /* 0x040fe20000000000 */
[----:B0-----:R-:W-:Y:S01]  /*1100*/  SHF.R.S32.HI R2, RZ, 0x1f, R213 ;  /* 0x0000001fff027819 */ /* 0x001fe200000114d5 */
[C---:B------:R-:W-:Y:S01]  /*1110*/  VIADD R33, R10.reuse, 0x50 ;  /* 0x000000500a217836 */ /* 0x040fe20000000000 */
[----:B------:R0:W-:Y:S01]  /*1120*/  STL [R1+0x78], R10 ;  /* 0x0000780a01007387 */ /* 0x0001e20000100800 */
[C---:B------:R-:W-:Y:S01]  /*1130*/  VIADD R32, R10.reuse, 0x58 ;  /* 0x000000580a207836 */ /* 0x040fe20000000000 */
[----:B------:R-:W-:Y:S01]  /*1140*/  SHF.R.S32.HI R2, RZ, 0x1f, R237 ;  /* 0x0000001fff027819 */ /* 0x000fe200000114ed */
[C---:B------:R-:W-:Y:S01]  /*1150*/  VIADD R31, R10.reuse, 0x60 ;  /* 0x000000600a1f7836 */ /* 0x040fe20000000000 */
[----:B------:R-:W-:Y:S01]  /*1160*/  STL [R1+0x64], R42 ;  /* 0x0000642a01007387 */ /* 0x000fe20000100800 */
[----:B------:R-:W-:Y:S01]  /*1170*/  VIADD R30, R10, 0x68 ;  /* 0x000000680a1e7836 */ /* 0x000fe20000000000 */
[----:B------:R-:W-:Y:S01]  /*1180*/  LEA.HI R2, R2, R237, RZ, 0x3 ;  /* 0x000000ed02027211 */ /* 0x000fe200078f18ff */
[C---:B------:R-:W-:Y:S01]  /*1190*/  VIADD R29, R10.reuse, 0x70 ;  /* 0x000000700a1d7836 */ /* 0x040fe20000000000 */
[----:B------:R-:W-:Y:S01]  /*11a0*/  STL [R1+0xf4], R43 ;  /* 0x0000f42b01007387 */ /* 0x000fe20000100800 */
[C---:B------:R-:W-:Y:S01]  /*11b0*/  VIADD R28, R10.reuse, 0x78 ;  /* 0x000000780a1c7836 */ /* 0x040fe20000000000 */
[----:B------:R-:W-:Y:S01]  /*11c0*/  LOP3.LUT R230, R229, R230, R228, 0xf6, !PT ;  /* 0x000000e6e5e67212 */ /* 0x000fe200078ef6e4 */
[C---:B------:R-:W-:Y:S01]  /*11d0*/  VIADD R27, R10.reuse, 0x80 ;  /* 0x000000800a1b7836 */ /* 0x040fe20000000000 */
[----:B------:R-:W-:Y:S01]  /*11e0*/  STL [R1+0xf0], R41 ;  /* 0x0000f02901007387 */ /* 0x000fe20000100800 */
[----:B------:R-:W-:-:S02]  /*11f0*/  VIADD R26, R10, 0x88 ;  /* 0x000000880a1a7836 */ /* 0x000fc40000000000 */
[C---:B------:R-:W-:Y:S01]  /*1200*/  VIADD R25, R10.reuse, 0x90 ;  /* 0x000000900a197836 */ /* 0x040fe20000000000 */
[----:B------:R-:W-:Y:S01]  /*1210*/  STL [R1+0xec], R40 ;  /* 0x0000ec2801007387 */ /* 0x000fe20000100800 */
[C---:B------:R-:W-:Y:S02]  /*1220*/  VIADD R24, R10.reuse, 0x98 ;  /* 0x000000980a187836 */ /* 0x040fe40000000000 */
[C---:B------:R-:W-:Y:S01]  /*1230*/  VIADD R21, R10.reuse, 0xa0 ;  /* 0x000000a00a157836 */ /* 0x040fe20000000000 */
[----:B------:R-:W-:Y:S01]  /*1240*/  STL [R1+0xe8], R39 ;  /* 0x0000e82701007387 */ /* 0x000fe20000100800 */
[C---:B------:R-:W-:Y:S02]  /*1250*/  VIADD R20, R10.reuse, 0xa8 ;  /* 0x000000a80a147836 */ /* 0x040fe40000000000 */
[----:B------:R-:W-:Y:S01]  /*1260*/  VIADD R15, R10, 0xb0 ;  /* 0x000000b00a0f7836 */ /* 0x000fe20000000000 */
[----:B------:R-:W-:Y:S01]  /*1270*/  STL [R1+0xe4], R38 ;  /* 0x0000e42601007387 */ /* 0x000fe20000100800 */
[----:B------:R-:W-:-:S02]  /*1280*/  IMAD.IADD R4, R13, 0x1, -R4 ;  /* 0x000000010d047824 */ /* 0x000fc400078e0a04 */
[----:B------:R-:W-:Y:S01]  /*1290*/  VIADD R14, R10, 0xb8 ;  /* 0x000000b80a0e7836 */ /* 0x000fe20000000000 */
[----:B------:R-:W-:Y:S01]  /*12a0*/  STL [R1+0xe0], R37 ;  /* 0x0000e02501007387 */ /* 0x000fe20000100800 */
[----:B------:R-:W-:Y:S02]  /*12b0*/  IMAD.SHL.U32 R2, R2, 0x40, RZ ;  /* 0x0000004002027824 */ /* 0x000fe400078e00ff */
[C---:B------:R-:W-:Y:S01]  /*12c0*/  VIADD R13, R10.reuse, 0xc0 ;  /* 0x000000c00a0d7836 */ /* 0x040fe20000000000 */
[----:B------:R-:W-:Y:S01]  /*12d0*/  STL [R1+0xdc], R36 ;  /* 0x0000dc2401007387 */ /* 0x000fe20000100800 */
[----:B------:R-:W-:Y:S01]  /*12e0*/  VIADD R12, R10, 0xc8 ;  /* 0x000000c80a0c7836 */ /* 0x000fe20000000000 */
[----:B------:R-:W-:Y:S01]  /*12f0*/  LOP3.LUT R225, R2, 0xfffffe00, RZ, 0xc0, !PT ;  /* 0xfffffe0002e17812 */ /* 0x000fe200078ec0ff */
[C---:B------:R-:W-:Y:S01]  /*1300*/  VIADD R11, R10.reuse, 0xd0 ;  /* 0x000000d00a0b7836 */ /* 0x040fe20000000000 */
[----:B------:R-:W-:Y:S01]  /*1310*/  STL [R1+0xd8], R35 ;  /* 0x0000d82301007387 */ /* 0x000fe20000100800 */
[C---:B------:R-:W-:Y:S01]  /*1320*/  VIADD R9, R10.reuse, 0xd8 ;  /* 0x000000d80a097836 */ /* 0x040fe20000000000 */
[----:B------:R-:W-:Y:S01]  /*1330*/  SHF.R.S32.HI R2, RZ, 0x1f, R43 ;  /* 0x0000001fff027819 */ /* 0x000fe2000001142b */
[----:B------:R-:W-:Y:S01]  /*1340*/  VIADD R8, R10, 0xe0 ;  /* 0x000000e00a087836 */ /* 0x000fe20000000000 */
[----:B------:R-:W-:Y:S01]  /*1350*/  STL [R1+0xd4], R34 ;  /* 0x0000d42201007387 */ /* 0x000fe20000100800 */
[----:B------:R-:W-:-:S02]  /*1360*/  IMAD.SHL.U32 R0, R0, 0x40, RZ ;  /* 0x0000004000007824 */ /* 0x000fc400078e00ff */
[C---:B-1----:R-:W-:Y:S01]  /*1370*/  VIADD R7, R10.reuse, 0xe8 ;  /* 0x000000e80a077836 */ /* 0x042fe20000000000 */
[----:B------:R-:W-:Y:S01]  /*1380*/  STL [R1+0xd0], R33 ;  /* 0x0000d02101007387 */ /* 0x000fe20000100800 */
[----:B--2---:R-:W-:Y:S01]  /*1390*/  VIADD R6, R10, 0xf0 ;  /* 0x000000f00a067836 */ /* 0x004fe20000000000 */
[----:B------:R-:W-:Y:S01]  /*13a0*/  LOP3.LUT R226, R0, 0xfffffe00, RZ, 0xc0, !PT ;  /* 0xfffffe0000e27812 */ /* 0x000fe200078ec0ff */
[----:B------:R-:W-:Y:S01]  /*13b0*/  VIADD R0, R10, 0xf8 ;  /* 0x000000f80a007836 */ /* 0x000fe20000000000 */
[----:B------:R-:W-:Y:S01]  /*13c0*/  STL [R1+0xcc], R32 ;  /* 0x0000cc2001007387 */ /* 0x000fe20000100800 */
[----:B0-----:R-:W-:-:S03]  /*13d0*/  SHF.R.S32.HI R10, RZ, 0x1f, R38 ;  /* 0x0000001fff0a7819 */ /* 0x001fc60000011426 */
[----:B------:R-:W-:Y:S04]  /*13e0*/  STL [R1+0xc8], R31 ;  /* 0x0000c81f01007387 */ /* 0x000fe80000100800 */
        /* <DEDUP_REMOVED lines=16> */
[----:B------:R0:W-:Y:S04]  /*14f0*/  STL [R1+0x84], R7 ;  /* 0x0000840701007387 */ /* 0x0001e80000100800 */
[----:B------:R1:W-:Y:S04]  /*1500*/  STL [R1+0x17c], R2 ;  /* 0x00017c0201007387 */ /* 0x0003e80000100800 */
[----:B------:R-:W-:Y:S01]  /*1510*/  STL [R1+0x80], R6 ;  /* 0x0000800601007387 */ /* 0x000fe20000100800 */
[----:B0-----:R-:W-:-:S03]  /*1520*/  SHF.R.S32.HI R7, RZ, 0x1f, R7 ;  /* 0x0000001fff077819 */ /* 0x001fc60000011407 */
[----:B------:R0:W-:Y:S01]  /*1530*/  STL [R1+0xfc], R3 ;  /* 0x0000fc0301007387 */ /* 0x0001e20000100800 */
[----:B-1----:R-:W-:-:S03]  /*1540*/  SHF.R.S32.HI R2, RZ, 0x1f, R41 ;  /* 0x0000001fff027819 */ /* 0x002fc60000011429 */
[----:B------:R-:W-:Y:S04]  /*1550*/  STL [R1+0x7c], R0 ;  /* 0x00007c0001007387 */ /* 0x000fe80000100800 */
[----:B------:R1:W-:Y:S01]  /*1560*/  STL [R1+0x178], R2 ;  /* 0x0001780201007387 */ /* 0x0003e20000100800 */
[----:B0-----:R-:W-:-:S05]  /*1570*/  SHF.R.S32.HI R3, RZ, 0x1f, R40 ;  /* 0x0000001fff037819 */ /* 0x001fca0000011428 */
[----:B------:R0:W-:Y:S01]  /*1580*/  STL [R1+0x174], R3 ;  /* 0x0001740301007387 */ /* 0x0001e20000100800 */
[----:B-1----:R-:W-:-:S05]  /*1590*/  SHF.R.S32.HI R2, RZ, 0x1f, R39 ;  /* 0x0000001fff027819 */ /* 0x002fca0000011427 */
[----:B------:R1:W-:Y:S01]  /*15a0*/  STL [R1+0x170], R2 ;  /* 0x0001700201007387 */ /* 0x0003e20000100800 */
[----:B0-----:R-:W-:-:S03]  /*15b0*/  SHF.R.S32.HI R3, RZ, 0x1f, R37 ;  /* 0x0000001fff037819 */ /* 0x001fc60000011425 */
[----:B------:R0:W-:Y:S04]  /*15c0*/  STL [R1+0x16c], R10 ;  /* 0x00016c0a01007387 */ /* 0x0001e80000100800 */
[----:B------:R2:W-:Y:S01]  /*15d0*/  STL [R1+0x168], R3 ;  /* 0x0001680301007387 */ /* 0x0005e20000100800 */
[----:B-1----:R-:W-:Y:S02]  /*15e0*/  SHF.R.S32.HI R2, RZ, 0x1f, R36 ;  /* 0x0000001fff027819 */ /* 0x002fe40000011424 */
[----:B0-----:R-:W-:-:S03]  /*15f0*/  SHF.R.S32.HI R10, RZ, 0x1f, R35 ;  /* 0x0000001fff0a7819 */ /* 0x001fc60000011423 */
[----:B------:R0:W-:Y:S01]  /*1600*/  STL [R1+0x164], R2 ;  /* 0x0001640201007387 */ /* 0x0001e20000100800 */
[----:B--2---:R-:W-:-:S03]  /*1610*/  SHF.R.S32.HI R3, RZ, 0x1f, R34 ;  /* 0x0000001fff037819 */ /* 0x004fc60000011422 */
[----:B------:R1:W-:Y:S04]  /*1620*/  STL [R1+0x160], R10 ;  /* 0x0001600a01007387 */ /* 0x0003e80000100800 */
[----:B------:R2:W-:Y:S01]  /*1630*/  STL [R1+0x15c], R3 ;  /* 0x00015c0301007387 */ /* 0x0005e20000100800 */
[----:B0-----:R-:W-:Y:S02]  /*1640*/  SHF.R.S32.HI R2, RZ, 0x1f, R33 ;  /* 0x0000001fff027819 */ /* 0x001fe40000011421 */
[----:B-1----:R-:W-:-:S03]  /*1650*/  SHF.R.S32.HI R10, RZ, 0x1f, R32 ;  /* 0x0000001fff0a7819 */ /* 0x002fc60000011420 */
        /* <DEDUP_REMOVED lines=32> */
[----:B------:R-:W-:Y:S04]  /*1860*/  STL [R1+0x118], R10 ;  /* 0x0001180a01007387 */ /* 0x000fe80000100800 */
[----:B------:R1:W-:Y:S01]  /*1870*/  STL [R1+0x114], R3 ;  /* 0x0001140301007387 */ /* 0x0003e20000100800 */
[----:B0-----:R-:W-:-:S05]  /*1880*/  SHF.R.S32.HI R2, RZ, 0x1f, R8 ;  /* 0x0000001fff027819 */ /* 0x001fca0000011408 */
[----:B------:R0:W-:Y:S01]  /*1890*/  STL [R1+0x110], R2 ;  /* 0x0001100201007387 */ /* 0x0001e20000100800 */
[----:B-1----:R-:W-:-:S03]  /*18a0*/  SHF.R.S32.HI R3, RZ, 0x1f, R6 ;  /* 0x0000001fff037819 */ /* 0x002fc60000011406 */
[----:B------:R1:W-:Y:S04]  /*18b0*/  STL [R1+0x10c], R7 ;  /* 0x00010c0701007387 */ /* 0x0003e80000100800 */
[----:B------:R1:W-:Y:S01]  /*18c0*/  STL [R1+0x108], R3 ;  /* 0x0001080301007387 */ /* 0x0003e20000100800 */
[----:B0-----:R-:W-:Y:S01]  /*18d0*/  SHF.R.S32.HI R2, RZ, 0x1f, R0 ;  /* 0x0000001fff027819 */ /* 0x001fe20000011400 */
[----:B------:R-:W-:-:S05]  /*18e0*/  IMAD R0, R4, 0x8, R5 ;  /* 0x0000000804007824 */ /* 0x000fca00078e0205 */
[----:B------:R1:W-:Y:S04]  /*18f0*/  STL [R1+0x184], R0 ;  /* 0x0001840001007387 */ /* 0x0003e80000100800 */
[----:B------:R1:W-:Y:S02]  /*1900*/  STL [R1+0x104], R2 ;  /* 0x0001040201007387 */ /* 0x0003e40000100800 */
.L_x_676:
[----:B01234-:R-:W0:Y:S01]  /*1910*/  LDC.64 R2, c[0x0][0xc88] ;  /* 0x00032200ff027b82 */ /* 0x01fe220000000a00 */
[----:B------:R-:W-:Y:S01]  /*1920*/  ULDC.64 UR10, c[0x0][0x208] ;  /* 0x00008200000a7ab9 */ /* 0x000fe20000000a00 */
[----:B------:R-:W-:Y:S01]  /*1930*/  ULDC.64 UR4, c[0x0][0xa28] ;  /* 0x00028a0000047ab9 */ /* 0x000fe20000000a00 */
[----:B------:R-:W-:Y:S01]  /*1940*/  ULDC.64 UR8, c[0x0][0xa18] ;  /* 0x0002860000087ab9 */ /* 0x000fe20000000a00 */
[----:B------:R-:W-:Y:S01]  /*1950*/  ULDC.64 UR6, c[0x0][0xa08] ;  /* 0x0002820000067ab9 */ /* 0x000fe20000000a00 */
[----:B0-----:R-:W-:-:S05]  /*1960*/  IMAD.WIDE R2, R143, 0x4, R2 ;  /* 0x000000048f027825 */ /* 0x001fca00078e0202 */
[----:B------:R-:W2:Y:S01]  /*1970*/  LDG.E R233, desc[UR10][R2.64] ;  /* 0x0000000a02e97981 */ /* 0x000ea2000c1e1900 */
[----:B------:R-:W-:Y:S01]  /*1980*/  ISETP.NE.U32.AND P2, PT, RZ, UR4, PT ;  /* 0x00000004ff007c0c */ /* 0x000fe2000bf45070 */
[----:B------:R-:W-:Y:S01]  /*1990*/  IMAD.MOV.U32 R7, RZ, RZ, RZ ;  /* 0x000000ffff077224 */ /* 0x000fe200078e00ff */
[----:B------:R-:W-:Y:S01]  /*19a0*/  ISETP.NE.U32.AND P1, PT, RZ, UR8, PT ;  /* 0x00000008ff007c0c */ /* 0x000fe2000bf25070 */
[----:B------:R-:W-:Y:S01]  /*19b0*/  IMAD.MOV.U32 R112, RZ, RZ, RZ ;  /* 0x000000ffff707224 */ /* 0x000fe200078e00ff */
[----:B------:R-:W-:Y:S02]  /*19c0*/  ISETP.NE.AND.EX P2, PT, RZ, UR5, PT, P2 ;  /* 0x00000005ff007c0c */ /* 0x000fe4000bf45320 */
[----:B------:R-:W-:Y:S02]  /*19d0*/  ISETP.NE.AND.EX P1, PT, RZ, UR9, PT, P1 ;  /* 0x00000009ff007c0c */ /* 0x000fe4000bf25310 */
[----:B------:R-:W-:-:S04]  /*19e0*/  ISETP.NE.U32.AND P0, PT, RZ, UR6, PT ;  /* 0x00000006ff007c0c */ /* 0x000fc8000bf05070 */
[----:B------:R-:W-:Y:S02]  /*19f0*/  ISETP.NE.AND.EX P0, PT, RZ, UR7, PT, P0 ;  /* 0x00000007ff007c0c */ /* 0x000fe4000bf05300 */
[C---:B------:R-:W-:Y:S02]  /*1a00*/  LOP3.LUT R6, R142.reuse, 0xff000000, RZ, 0xc0, !PT ;  /* 0xff0000008e067812 */ /* 0x040fe400078ec0ff */
[----:B------:R-:W-:Y:S02]  /*1a10*/  LOP3.LUT R231, R142, 0xffff, RZ, 0xc0, !PT ;  /* 0x0000ffff8ee77812 */ /* 0x000fe400078ec0ff */
[----:B--2---:R-:W-:Y:S01]  /*1a20*/  SHF.R.S32.HI R0, RZ, 0x1f, R233 ;  /* 0x0000001fff007819 */ /* 0x004fe200000114e9 */
[C---:B------:R-:W-:Y:S01]  /*1a30*/  IMAD.SHL.U32 R234, R233.reuse, 0x4, RZ ;  /* 0x00000004e9ea7824 */ /* 0x040fe200078e00ff */
[C---:B------:R-:W-:Y:S01]  /*1a40*/  @P2 LEA R4, P3, R233.reuse, UR4, 0x2 ;  /* 0x00000004e9042c11 */ /* 0x040fe2000f8610ff */
[----:B------:R-:W-:Y:S01]  /*1a50*/  ULDC UR4, c[0x0][0x288] ;  /* 0x0000a20000047ab9 */ /* 0x000fe20000000800 */
[C-C-:B------:R-:W-:Y:S01]  /*1a60*/  SHF.L.U64.HI R235, R233.reuse, 0x2, R0.reuse ;  /* 0x00000002e9eb7819 */ /* 0x140fe20000010200 */
[----:B------:R0:W-:Y:S01]  /*1a70*/  STL [R1+0xf8], R0 ;  /* 0x0000f80001007387 */ /* 0x0001e20000100800 */
[----:B------:R-:W-:Y:S01]  /*1a80*/  @P2 LEA.HI.X R5, R233, UR5, R0, 0x2, P3 ;  /* 0x00000005e9052c11 */ /* 0x000fe200098f1400 */
[----:B-----5:R-:W-:Y:S01]  /*1a90*/  IMAD.U32 R146, RZ, RZ, UR4 ;  /* 0x00000004ff927e24 */ /* 0x020fe2000f8e00ff */
[----:B------:R-:W-:Y:S01]  /*1aa0*/  ULDC.64 UR4, c[0x0][0x418] ;  /* 0x0001060000047ab9 */ /* 0x000fe20000000a00 */
[----:B------:R1:W-:Y:S01]  /*1ab0*/  STL [R1+0x70], R141 ;  /* 0x0000708d01007387 */ /* 0x0003e20000100800 */
[----:B------:R-:W-:Y:S01]  /*1ac0*/  UISETP.NE.U32.AND UP0, UPT, UR4, URZ, UPT ;  /* 0x0000003f0400728c */ /* 0x000fe2000bf05070 */
[----:B------:R-:W-:-:S02]  /*1ad0*/  IADD3 R2, P4, R234, UR6, RZ ;  /* 0x00000006ea027c10 */ /* 0x000fc4000ff9e0ff */
[----:B------:R2:W5:Y:S01]  /*1ae0*/  @P2 LDG.E R7, desc[UR10][R4.64] ;  /* 0x0000000a04072981 */ /* 0x000562000c1e1900 */
[----:B------:R-:W-:Y:S01]  /*1af0*/  UISETP.NE.AND.EX UP0, UPT, UR5, URZ, UPT, UP0 ;  /* 0x0000003f0500728c */ /* 0x000fe2000bf05300 */
[C---:B------:R-:W-:Y:S01]  /*1b00*/  IADD3.X R3, R235.reuse, UR7, RZ, P4, !PT ;  /* 0x00000007eb037c10 */ /* 0x040fe2000a7fe4ff */
[----:B------:R-:W-:Y:S01]  /*1b10*/  ULDC UR4, c[0x0][0x424] ;  /* 0x0001090000047ab9 */ /* 0x000fe20000000800 */
[----:B------:R-:W-:Y:S01]  /*1b20*/  ULDC.64 UR6, c[0x0][0xa20] ;  /* 0x0002880000067ab9 */ /* 0x000fe20000000a00 */
[----:B--2---:R-:W-:Y:S01]  /*1b30*/  @P1 IADD3 R4, P2, R234, UR8, RZ ;  /* 0x00000008ea041c10 */ /* 0x004fe2000ff5e0ff */
[----:B------:R-:W-:Y:S01]  /*1b40*/  USEL UR4, UR4, 0x1, UP0 ;  /* 0x0000000104047887 */ /* 0x000fe20008000000 */
[----:B0-----:R-:W-:Y:S01]  /*1b50*/  LOP3.LUT R0, R142, 0xff0000, RZ, 0xc0, !PT ;  /* 0x00ff00008e007812 */ /* 0x001fe200078ec0ff */
[----:B------:R-:W-:Y:S01]  /*1b60*/  ULDC UR5, c[0x0][0x2f0] ;  /* 0x0000bc0000057ab9 */ /* 0x000fe20000000800 */
[----:B------:R-:W-:Y:S01]  /*1b70*/  @P1 IADD3.X R5, R235, UR9, RZ, P2, !PT ;  /* 0x00000009eb051c10 */ /* 0x000fe200097fe4ff */
[----:B------:R-:W5:Y:S01]  /*1b80*/  @P0 LDG.E R112, desc[UR10][R2.64] ;  /* 0x0000000a02700981 */ /* 0x000f62000c1e1900 */
[----:B------:R-:W-:Y:S01]  /*1b90*/  ISETP.NE.U32.AND P2, PT, RZ, UR6, PT ;  /* 0x00000006ff007c0c */ /* 0x000fe2000bf45070 */
[----:B------:R-:W-:-:S02]  /*1ba0*/  UIMAD UR4, UR4, UR5, URZ ;  /* 0x00000005040472a4 */ /* 0x000fc4000f8e023f */
[----:B------:R0:W5:Y:S01]  /*1bb0*/  @P1 LDG.E R146, desc[UR10][R4.64] ;  /* 0x0000000a04921981 */ /* 0x000162000c1e1900 */
[----:B------:R-:W-:Y:S01]  /*1bc0*/  ISETP.NE.AND.EX P2, PT, RZ, UR7, PT, P2 ;  /* 0x00000007ff007c0c */ /* 0x000fe2000bf45320 */
[----:B------:R-:W-:Y:S01]  /*1bd0*/  ULDC UR5, c[0x0][0x348] ;  /* 0x0000d20000057ab9 */ /* 0x000fe20000000800 */
[----:B0-----:R-:W-:-:S04]  /*1be0*/  SHF.R.U32.HI R5, RZ, 0x8, R6 ;  /* 0x00000008ff057819 */ /* 0x001fc80000011606 */
[----:B------:R-:W-:Y:S01]  /*1bf0*/  LEA.HI R232, R0, R5, RZ, 0x10 ;  /* 0x0000000500e87211 */ /* 0x000fe200078f80ff */
[----:B-1----:R-:W-:Y:S06]  /*1c00*/  @P1 BRA `(.L_x_445) ;  /* 0x0000000000281947 */ /* 0x002fec0003800000 */
[----:B------:R-:W-:Y:S02]  /*1c10*/  ULDC.64 UR8, c[0x0][0xa00] ;  /* 0x0002800000087ab9 */ /* 0x000fe40000000a00 */
[----:B------:R-:W-:-:S04]  /*1c20*/  ISETP.NE.U32.AND P1, PT, RZ, UR8, PT ;  /* 0x00000008ff007c0c */ /* 0x000fc8000bf25070 */
[----:B------:R-:W-:-:S13]  /*1c30*/  ISETP.NE.AND.EX P1, PT, RZ, UR9, PT, P1 ;  /* 0x00000009ff007c0c */ /* 0x000fda000bf25310 */
[----:B------:R-:W-:Y:S05]  /*1c40*/  @!P1 BRA `(.L_x_445) ;  /* 0x0000000000189947 */ /* 0x000fea0003800000 */
[----:B------:R-:W0:Y:S01]  /*1c50*/  LDC.64 R4, c[0x0][0xa00] ;  /* 0x00028000ff047b82 */ /* 0x000e220000000a00 */
[----:B------:R-:W-:Y:S01]  /*1c60*/  ULDC.64 UR8, c[0x0][0x208] ;  /* 0x0000820000087ab9 */ /* 0x000fe20000000a00 */
[----:B0-----:R-:W-:-:S05]  /*1c70*/  IMAD.WIDE R4, R233, 0x4, R4 ;  /* 0x00000004e9047825 */ /* 0x001fca00078e0204 */
[----:B-----5:R-:W2:Y:S04]  /*1c80*/  LDG.E R146, desc[UR8][R4.64] ;  /* 0x0000000804927981 */ /* 0x020ea8000c1e1900 */
[----:B------:R-:W2:Y:S02]  /*1c90*/  LDG.E R9, desc[UR8][R4.64+0x4] ;  /* 0x0000040804097981 */ /* 0x000ea4000c1e1900 */
[----:B--2---:R-:W-:-:S07]  /*1ca0*/  IMAD.IADD R146, R9, 0x1, -R146 ;  /* 0x0000000109927824 */ /* 0x004fce00078e0a92 */
.L_x_445:
[----:B------:R-:W-:Y:S02]  /*1cb0*/  IMAD.U32 R24, RZ, RZ, UR5 ;  /* 0x00000005ff187e24 */ /* 0x000fe4000f8e00ff */
[----:B------:R-:W-:Y:S01]  /*1cc0*/  IMAD.U32 R25, RZ, RZ, UR4 ;  /* 0x00000004ff197e24 */ /* 0x000fe2000f8e00ff */
[----:B------:R-:W-:Y:S06]  /*1cd0*/  @!P2 BRA `(.L_x_446) ;  /* 0x000000000014a947 */ /* 0x000fec0003800000 */
[----:B------:R-:W-:Y:S01]  /*1ce0*/  IADD3 R2, P0, R234, UR6, RZ ;  /* 0x00000006ea027c10 */ /* 0x000fe2000ff1e0ff */
[----:B------:R-:W-:-:S03]  /*1cf0*/  ULDC.64 UR4, c[0x0][0x208] ;  /* 0x0000820000047ab9 */ /* 0x000fc60000000a00 */
[----:B------:R-:W-:-:S05]  /*1d00*/  IADD3.X R3, R235, UR7, RZ, P0, !PT ;  /* 0x00000007eb037c10 */ /* 0x000fca00087fe4ff */
[----:B------:R0:W5:Y:S01]  /*1d10*/  LDG.E R25, desc[UR4][R2.64] ;  /* 0x0000000402197981 */ /* 0x000162000c1e1900 */
[----:B------:R-:W-:Y:S05]  /*1d20*/  BRA `(.L_x_447) ;  /* 0x0000000000147947 */ /* 0x000fea0003800000 */
.L_x_446:
[----:B------:R-:W-:Y:S05]  /*1d30*/  @!P0 BRA `(.L_x_447) ;  /* 0x0000000000108947 */ /* 0x000fea0003800000 */
[----:B------:R-:W-:Y:S02]  /*1d40*/  ULDC.64 UR4, c[0x0][0x208] ;  /* 0x0000820000047ab9 */ /* 0x000fe40000000a00 */
[----:B------:R-:W2:Y:S04]  /*1d50*/  LDG.E R0, desc[UR4][R2.64] ;  /* 0x0000000402007981 */ /* 0x000ea8000c1e1900 */
[----:B------:R-:W2:Y:S02]  /*1d60*/  LDG.E R25, desc[UR4][R2.64+0x4] ;  /* 0x0000040402197981 */ /* 0x000ea4000c1e1900 */
[----:B--2---:R-:W-:-:S07]  /*1d70*/  IMAD.IADD R25, R25, 0x1, -R0 ;  /* 0x0000000119197824 */ /* 0x004fce00078e0a00 */
.L_x_447:
[----:B------:R-:W-:Y:S01]  /*1d80*/  ULDC.64 UR4, c[0x0][0xa10] ;  /* 0x0002840000047ab9 */ /* 0x000fe20000000a00 */
[----:B------:R-:W2:Y:S01]  /*1d90*/  LDL.LU R4, [R1+0x10] ;  /* 0x0000100001047983 */ /* 0x000ea20000300800 */
[----:B------:R-:W-:Y:S01]  /*1da0*/  ISETP.NE.U32.AND P0, PT, RZ, UR4, PT ;  /* 0x00000004ff007c0c */ /* 0x000fe2000bf05070 */
[----:B------:R-:W-:-:S03]  /*1db0*/  ULDC.64 UR6, c[0x0][0x208] ;  /* 0x0000820000067ab9 */ /* 0x000fc60000000a00 */
[----:B------:R-:W-:Y:S01]  /*1dc0*/  ISETP.NE.AND.EX P0, PT, RZ, UR5, PT, P0 ;  /* 0x00000005ff007c0c */ /* 0x000fe2000bf05300 */
[----:B-----5:R-:W-:Y:S01]  /*1dd0*/  IMAD.IADD R9, R25, 0x1, -R7 ;  /* 0x0000000119097824 */ /* 0x020fe200078e0a07 */
[----:B------:R-:W-:-:S11]  /*1de0*/  ULDC.64 UR4, c[0x0][0xa30] ;  /* 0x00028c0000047ab9 */ /* 0x000fd60000000a00 */
[----:B0-----:R-:W0:Y:S02]  /*1df0*/  @P0 LDC.64 R2, c[0x0][0xa10] ;  /* 0x00028400ff020b82 */ /* 0x001e240000000a00 */
[----:B0-----:R-:W-:-:S05]  /*1e00*/  @P0 IMAD.WIDE R2, R233, 0x4, R2 ;  /* 0x00000004e9020825 */ /* 0x001fca00078e0202 */
[----:B------:R-:W3:Y:S04]  /*1e10*/  @P0 LDG.E R0, desc[UR6][R2.64] ;  /* 0x0000000602000981 */ /* 0x000ee8000c1e1900 */
[----:B------:R0:W3:Y:S01]  /*1e20*/  @P0 LDG.E R5, desc[UR6][R2.64+0x4] ;  /* 0x0000040602050981 */ /* 0x0000e2000c1e1900 */
[----:B------:R-:W-:Y:S01]  /*1e30*/  ISETP.NE.U32.AND P1, PT, RZ, UR4, PT ;  /* 0x00000004ff007c0c */ /* 0x000fe2000bf25070 */
[----:B------:R-:W-:Y:S01]  /*1e40*/  IMAD.MOV.U32 R139, RZ, RZ, R25 ;  /* 0x000000ffff8b7224 */ /* 0x000fe200078e0019 */
[----:B------:R-:W-:Y:S02]  /*1e50*/  LOP3.LUT R10, R232, 0xff, RZ, 0xc0, !PT ;  /* 0x000000ffe80a7812 */ /* 0x000fe400078ec0ff */
[----:B------:R-:W-:-:S03]  /*1e60*/  ISETP.NE.AND.EX P1, PT, RZ, UR5, PT, P1 ;  /* 0x00000005ff007c0c */ /* 0x000fc6000bf25310 */
[----:B------:R1:W-:Y:S01]  /*1e70*/  STL [R1+0x74], R10 ;  /* 0x0000740a01007387 */ /* 0x0003e20000100800 */
[----:B------:R-:W-:Y:S09]  /*1e80*/  BSSY B0, `(.L_x_448) ;  /* 0x000002e000007945 */ /* 0x000ff20003800000 */
[----:B0-----:R-:W-:-:S04]  /*1e90*/  @P1 IADD3 R2, P2, R234, UR4, RZ ;  /* 0x00000004ea021c10 */ /* 0x001fc8000ff5e0ff */
[----:B------:R-:W-:Y:S02]  /*1ea0*/  @P1 IADD3.X R3, R235, UR5, RZ, P2, !PT ;  /* 0x00000005eb031c10 */ /* 0x000fe400097fe4ff */
[----:B------:R-:W-:-:S03]  /*1eb0*/  SHF.R.U32.HI R232, RZ, 0x10, R232 ;  /* 0x00000010ffe87819 */ /* 0x000fc600000116e8 */
[----:B------:R0:W5:Y:S02]  /*1ec0*/  @P1 LDG.E R139, desc[UR6][R2.64] ;  /* 0x00000006028b1981 */ /* 0x000164000c1e1900 */
[----:B0-----:R-:W-:Y:S01]  /*1ed0*/  IMAD.MOV.U32 R3, RZ, RZ, RZ ;  /* 0x000000ffff037224 */ /* 0x001fe200078e00ff */
[----:B--2---:R-:W-:Y:S01]  /*1ee0*/  LOP3.LUT R4, R4, 0xfffffffb, RZ, 0xc0, !PT ;  /* 0xfffffffb04047812 */ /* 0x004fe200078ec0ff */
[----:B---3--:R-:W-:-:S04]  /*1ef0*/  @P0 IMAD.IADD R24, R5, 0x1, -R0 ;  /* 0x0000000105180824 */ /* 0x008fc800078e0a00 */
[----:B------:R-:W-:-:S04]  /*1f00*/  IMAD.IADD R147, R9, 0x1, R24 ;  /* 0x0000000109937824 */ /* 0x000fc800078e0218 */
[C---:B------:R-:W-:Y:S01]  /*1f10*/  VIADD R0, R147.reuse, 0x4f ;  /* 0x0000004f93007836 */ /* 0x040fe20000000000 */
[----:B------:R-:W-:-:S03]  /*1f20*/  ISETP.GE.AND P3, PT, R147, 0x1, PT ;  /* 0x000000019300780c */ /* 0x000fc60003f66270 */
[----:B------:R-:W-:-:S05]  /*1f30*/  IMAD.HI R0, R0, 0x66666667, RZ ;  /* 0x6666666700007827 */ /* 0x000fca00078e02ff */
[----:B------:R-:W-:-:S04]  /*1f40*/  SHF.R.U32.HI R5, RZ, 0x1f, R0 ;  /* 0x0000001fff057819 */ /* 0x000fc80000011600 */
[----:B------:R-:W-:Y:S02]  /*1f50*/  LEA.HI.SX32 R144, R0, R5, 0x1b ;  /* 0x0000000500907211 */ /* 0x000fe400078fdaff */
[----:B------:R-:W-:-:S05]  /*1f60*/  @P3 LOP3.LUT R4, R4, 0x4, RZ, 0xfc, !PT ;  /* 0x0000000404043812 */ /* 0x000fca00078efcff */
[----:B------:R1:W-:Y:S01]  /*1f70*/  STL [R1+0x10], R4 ;  /* 0x0000100401007387 */ /* 0x0003e20000100800 */
[----:B------:R-:W-:Y:S05]  /*1f80*/  @!P3 BRA `(.L_x_449) ;  /* 0x000000000074b947 */ /* 0x000fea0003800000 */
[----:B------:R-:W-:Y:S01]  /*1f90*/  ISETP.NE.AND P0, PT, R232, RZ, PT ;  /* 0x000000ffe800720c */ /* 0x000fe20003f05270 */
[----:B------:R-:W-:-:S03]  /*1fa0*/  ULDC UR4, c[0x0][0x9f0] ;  /* 0x00027c0000047ab9 */ /* 0x000fc60000000800 */
[----:B------:R-:W-:-:S04]  /*1fb0*/  SEL R11, R232, UR4, P0 ;  /* 0x00000004e80b7c07 */ /* 0x000fc80008000000 */
[-C--:B------:R-:W-:Y:S02]  /*1fc0*/  IABS R5, R11.reuse ;  /* 0x0000000b00057213 */ /* 0x080fe40000000000 */
[----:B------:R-:W-:Y:S02]  /*1fd0*/  IADD3 R0, R144, -0x1, R11 ;  /* 0xffffffff90007810 */ /* 0x000fe40007ffe00b */
[----:B-1----:R-:W0:Y:S01]  /*1fe0*/  I2F.RP R4, R5 ;  /* 0x0000000500047306 */ /* 0x002e220000209400 */
[----:B------:R-:W-:-:S05]  /*1ff0*/  IABS R8, R11 ;  /* 0x0000000b00087213 */ /* 0x000fca0000000000 */
[----:B------:R-:W-:Y:S02]  /*2000*/  IMAD.MOV R8, RZ, RZ, -R8 ;  /* 0x000000ffff087224 */ /* 0x000fe400078e0a08 */
[----:B0-----:R-:W0:Y:S02]  /*2010*/  MUFU.RCP R4, R4 ;  /* 0x0000000400047308 */ /* 0x001e240000001000 */
[----:B0-----:R-:W-:Y:S01]  /*2020*/  VIADD R2, R4, 0xffffffe ;  /* 0x0ffffffe04027836 */ /* 0x001fe20000000000 */
[----:B------:R-:W-:Y:S02]  /*2030*/  IABS R4, R0 ;  /* 0x0000000000047213 */ /* 0x000fe40000000000 */
[----:B------:R-:W-:-:S03]  /*2040*/  LOP3.LUT R0, R0, R11, RZ, 0x3c, !PT ;  /* 0x0000000b00007212 */ /* 0x000fc600078e3cff */
[----:B------:R0:W1:Y:S01]  /*2050*/  F2I.FTZ.U32.TRUNC.NTZ R3, R2 ;  /* 0x0000000200037305 */ /* 0x000062000021f000 */
[----:B------:R-:W-:Y:S01]  /*2060*/  ISETP.GE.AND P2, PT, R0, RZ, PT ;  /* 0x000000ff0000720c */ /* 0x000fe20003f46270 */
[----:B0-----:R-:W-:Y:S02]  /*2070*/  IMAD.MOV.U32 R2, RZ, RZ, RZ ;  /* 0x000000ffff027224 */ /* 0x001fe400078e00ff */
        /* <DEDUP_REMOVED lines=13> */
[----:B------:R-:W-:-:S07]  /*2150*/  @!P1 LOP3.LUT R3, RZ, R11, RZ, 0x33, !PT ;  /* 0x0000000bff039212 */ /* 0x000fce00078e33ff */
.L_x_449:
[----:B------:R-:W-:Y:S05]  /*2160*/  BSYNC B0 ;  /* 0x0000000000007941 */ /* 0x000fea0003800000 */
.L_x_448:
[----:B------:R-:W-:Y:S01]  /*2170*/  IMAD R0, R10, R3, RZ ;  /* 0x000000030a007224 */ /* 0x000fe200078e02ff */
[----:B------:R-:W-:-:S04]  /*2180*/  PLOP3.LUT P2, PT, PT, PT, PT, 0x80, 0x0 ;  /* 0x000000000000781c */ /* 0x000fc80003f4f070 */
[C---:B------:R-:W-:Y:S01]  /*2190*/  VIADDMNMX R3, R0.reuse, R3, R144, PT ;  /* 0x0000000300037246 */ /* 0x040fe20003800190 */
[----:B------:R-:W-:-:S04]  /*21a0*/  IMAD R0, R0, 0x50, -R9 ;  /* 0x0000005000007824 */ /* 0x000fc800078e0a09 */
[----:B------:R-:W-:Y:S01]  /*21b0*/  IMAD R3, R3, 0x50, -R9 ;  /* 0x0000005003037824 */ /* 0x000fe200078e0a09 */
[----:B------:R-:W-:-:S04]  /*21c0*/  VIMNMX R0, RZ, R0, !PT ;  /* 0x00000000ff007248 */ /* 0x000fc80007fe0100 */
[----:B------:R-:W-:Y:S01]  /*21d0*/  VIMNMX R5, R3, R24, PT ;  /* 0x0000001803057248 */ /* 0x000fe20003fe0100 */
[----:B------:R-:W-:-:S03]  /*21e0*/  IMAD.WIDE.U32 R2, R0, -0x33333333, RZ ;  /* 0xcccccccd00027825 */ /* 0x000fc600078e00ff */
[----:B------:R-:W-:Y:S02]  /*21f0*/  ISETP.GT.AND P0, PT, R5, R0, PT ;  /* 0x000000000500720c */ /* 0x000fe40003f04270 */
[----:B------:R-:W-:-:S05]  /*2200*/  SHF.R.U32.HI R119, RZ, 0x6, R3 ;  /* 0x00000006ff777819 */ /* 0x000fca0000011603 */
[----:B------:R-:W-:-:S06]  /*2210*/  IMAD.MOV.U32 R2, RZ, RZ, R119 ;  /* 0x000000ffff027224 */ /* 0x000fcc00078e0077 */
[----:B------:R-:W-:-:S04]  /*2220*/  @P0 VIADD R0, R5, 0x4f ;  /* 0x0000004f05000836 */ /* 0x000fc80000000000 */
[----:B------:R-:W-:-:S05]  /*2230*/  @P0 IMAD.HI R0, R0, 0x66666667, RZ ;  /* 0x6666666700000827 */ /* 0x000fca00078e02ff */
[----:B------:R-:W-:-:S04]  /*2240*/  @P0 SHF.R.U32.HI R3, RZ, 0x1f, R0 ;  /* 0x0000001fff030819 */ /* 0x000fc80000011600 */
[----:B------:R-:W-:-:S04]  /*2250*/  @P0 LEA.HI.SX32 R2, R0, R3, 0x1b ;  /* 0x0000000300020211 */ /* 0x000fc800078fdaff */
[----:B------:R-:W-:-:S13]  /*2260*/  ISETP.GT.AND P0, PT, R2, R119, PT ;  /* 0x000000770200720c */ /* 0x000fda0003f04270 */
[----:B------:R-:W-:Y:S05]  /*2270*/  @!P0 BRA `(.L_x_450) ;  /* 0x0000009400108947 */ /* 0x000fea0003800000 */
[----:B------:R-:W-:Y:S01]  /*2280*/  VIADD R0, R18, 0x24400 ;  /* 0x0002440012007836 */ /* 0x000fe20000000000 */
[----:B------:R-:W-:Y:S04]  /*2290*/  BSSY B6, `(.L_x_451) ;  /* 0x0000013000067945 */ /* 0x000fe80003800000 */
[----:B------:R-:W-:-:S13]  /*22a0*/  LOP3.LUT P0, RZ, R0, 0x3ff, RZ, 0xc0, !PT ;  /* 0x000003ff00ff7812 */ /* 0x000fda000780c0ff */
[----:B------:R-:W-:Y:S05]  /*22b0*/  @!P0 BRA `(.L_x_452) ;  /* 0x0000000000408947 */ /* 0x000fea0003800000 */
[----:B------:R-:W-:Y:S01]  /*22c0*/  MOV R14, 0x0 ;  /* 0x00000000000e7802 */ /* 0x000fe20000000f00 */
[----:B------:R-:W-:Y:S01]  /*22d0*/  ULDC.64 UR4, c[0x4][0x1b8] ;  /* 0x01006e0000047ab9 */ /* 0x000fe20000000a00 */
[----:B------:R-:W-:Y:S01]  /*22e0*/  ULDC.64 UR6, c[0x4][0x128] ;  /* 0x01004a0000067ab9 */ /* 0x000fe20000000a00 */
[----:B-1----:R-:W-:Y:S02]  /*22f0*/  IMAD.U32 R4, RZ, RZ, UR4 ;  /* 0x00000004ff047e24 */ /* 0x002fe4000f8e00ff */
[----:B------:R-:W-:Y:S01]  /*2300*/  IMAD.U32 R5, RZ, RZ, UR5 ;  /* 0x00000005ff057e24 */ /* 0x000fe2000f8e00ff */
[----:B------:R-:W0:Y:S01]  /*2310*/  LDC.64 R14, c[0x4][R14] ;  /* 0x010000000e0e7b82 */ /* 0x000e220000000a00 */
[----:B------:R-:W-:Y:S01]  /*2320*/  ULDC.64 UR4, c[0x4][0x1c0] ;  /* 0x0100700000047ab9 */ /* 0x000fe20000000a00 */
        /* <DEDUP_REMOVED lines=8> */
[----:B0----5:R-:W-:Y:S05]  /*23b0*/  CALL.ABS.NOINC R14 ;  /* 0x000000000e007343 */ /* 0x021fea0003c00000 */
.L_x_452:
[----:B------:R-:W-:Y:S05]  /*23c0*/  BSYNC B6 ;  /* 0x0000000000067941 */ /* 0x000fea0003800000 */
.L_x_451:
        /* <DEDUP_REMOVED lines=20> */
.L_x_454:
[----:B------:R-:W-:Y:S05]  /*2510*/  BSYNC B6 ;  /* 0x0000000000067941 */ /* 0x000fea0003800000 */
.L_x_453:
[----:B------:R-:W-:Y:S01]  /*2520*/  ULDC.64 UR4, c[0x0][0x9f8] ;  /* 0x00027e0000047ab9 */ /* 0x000fe20000000a00 */
[----:B------:R-:W-:Y:S01]  /*2530*/  IMAD.MOV.U32 R0, RZ, RZ, R233 ;  /* 0x000000ffff007224 */ /* 0x000fe200078e00e9 */
[----:B------:R-:W-:Y:S01]  /*2540*/  ISETP.NE.U32.AND P0, PT, RZ, UR4, PT ;  /* 0x00000004ff007c0c */ /* 0x000fe2000bf05070 */
[----:B------:R-:W-:Y:S01]  /*2550*/  ULDC.64 UR6, c[0x0][0x208] ;  /* 0x0000820000067ab9 */ /* 0x000fe20000000a00 */
[----:B------:R-:W0:Y:S01]  /*2560*/  LDC.64 R98, c[0x0][0x300] ;  /* 0x0000c000ff627b82 */ /* 0x000e220000000a00 */
[----:B------:R-:W-:Y:S01]  /*2570*/  IMAD.IADD R112, R112, 0x1, R25 ;  /* 0x0000000170707824 */ /* 0x000fe200078e0219 */
[----:B------:R-:W-:Y:S01]  /*2580*/  ISETP.NE.AND.EX P0, PT, RZ, UR5, PT, P0 ;  /* 0x00000005ff007c0c */ /* 0x000fe2000bf05300 */
[----:B------:R-:W-:-:S05]  /*2590*/  ULDC.64 UR8, c[0x0][0xa08] ;  /* 0x0002820000087ab9 */ /* 0x000fca0000000a00 */
[----:B------:R-:W2:Y:S07]  /*25a0*/  LDC R9, c[0x0][0x3f4] ;  /* 0x0000fd00ff097b82 */ /* 0x000eae0000000800 */
[----:B-1----:R-:W-:Y:S01]  /*25b0*/  @P0 IADD3 R4, P1, R234, UR4, RZ ;  /* 0x00000004ea040c10 */ /* 0x002fe2000ff3e0ff */
[----:B------:R-:W1:Y:S03]  /*25c0*/  LDC.64 R104, c[0x0][0x3f8] ;  /* 0x0000fe00ff687b82 */ /* 0x000e660000000a00 */
[----:B------:R-:W-:Y:S01]  /*25d0*/  @P0 IADD3.X R5, R235, UR5, RZ, P1, !PT ;  /* 0x00000005eb050c10 */ /* 0x000fe20008ffe4ff */
[----:B------:R-:W-:-:S04]  /*25e0*/  ULDC.64 UR4, c[0x0][0x330] ;  /* 0x0000cc0000047ab9 */ /* 0x000fc80000000a00 */
[----:B------:R3:W4:Y:S01]  /*25f0*/  @P0 LDG.E R0, desc[UR6][R4.64] ;  /* 0x0000000604000981 */ /* 0x000722000c1e1900 */
[----:B------:R-:W-:Y:S01]  /*2600*/  ULDC UR6, c[0x0][0x2f4] ;  /* 0x0000bd0000067ab9 */ /* 0x000fe20000000800 */
[----:B------:R-:W-:Y:S01]  /*2610*/  SHF.R.S32.HI R7, RZ, 0x1f, R112 ;  /* 0x0000001fff077819 */ /* 0x000fe20000011470 */
[-C--:B0-----:R-:W-:Y:S01]  /*2620*/  IMAD.WIDE.U32 R96, R112, R98.reuse, RZ ;  /* 0x0000006270607225 */ /* 0x081fe200078e00ff */
[----:B------:R-:W-:Y:S01]  /*2630*/  ISETP.GE.AND P1, PT, R212, UR6, PT ;  /* 0x00000006d4007c0c */ /* 0x000fe2000bf26270 */
[----:B------:R-:W0:Y:S01]  /*2640*/  LDC.64 R110, c[0x0][0x408] ;  /* 0x00010200ff6e7b82 */ /* 0x000e220000000a00 */
[----:B------:R-:W-:Y:S01]  /*2650*/  ISETP.GE.AND P0, PT, R16, UR6, PT ;  /* 0x0000000610007c0c */ /* 0x000fe2000bf06270 */
[----:B------:R-:W-:Y:S01]  /*2660*/  IMAD R3, R7, R98, RZ ;  /* 0x0000006207037224 */ /* 0x000fe200078e02ff */
[----:B------:R-:W-:Y:S01]  /*2670*/  SHF.R.S32.HI R20, RZ, 0x1f, R213 ;  /* 0x0000001fff147819 */ /* 0x000fe200000114d5 */
[----:B------:R-:W-:Y:S01]  /*2680*/  IMAD.WIDE.U32 R94, R231, UR4, R16 ;  /* 0x00000004e75e7c25 */ /* 0x000fe2000f8e0010 */
[----:B---3--:R-:W-:Y:S01]  /*2690*/  SEL R4, RZ, 0xffffffff, P1 ;  /* 0xffffffffff047807 */ /* 0x008fe20000800000 */
[----:B------:R-:W3:Y:S01]  /*26a0*/  S2R R171, SR_TID.X ;  /* 0x0000000000ab7919 */ /* 0x000ee20000002100 */
[----:B------:R-:W-:Y:S01]  /*26b0*/  ISETP.GE.AND P1, PT, R218, UR6, PT ;  /* 0x00000006da007c0c */ /* 0x000fe2000bf26270 */
[----:B------:R-:W-:Y:S01]  /*26c0*/  IMAD R5, R112, R99, R3 ;  /* 0x0000006370057224 */ /* 0x000fe200078e0203 */
[----:B------:R-:W-:Y:S01]  /*26d0*/  SEL R3, RZ, 0x1, P0 ;  /* 0x00000001ff037807 */ /* 0x000fe20000000000 */
[----:B------:R-:W-:Y:S01]  /*26e0*/  IMAD.SHL.U32 R4, R4, 0x2, RZ ;  /* 0x0000000204047824 */ /* 0x000fe200078e00ff */
[----:B------:R-:W-:Y:S01]  /*26f0*/  ISETP.NE.U32.AND P0, PT, RZ, UR8, PT ;  /* 0x00000008ff007c0c */ /* 0x000fe2000bf05070 */
[----:B------:R-:W-:Y:S01]  /*2700*/  IMAD.IADD R97, R97, 0x1, R5 ;  /* 0x0000000161617824 */ /* 0x000fe200078e0205 */
[----:B------:R-:W-:Y:S01]  /*2710*/  SHF.R.S32.HI R23, RZ, 0x1f, R22 ;  /* 0x0000001fff177819 */ /* 0x000fe20000011416 */
[C---:B------:R-:W-:Y:S01]  /*2720*/  IMAD R95, R231.reuse, UR5, R95 ;  /* 0x00000005e75f7c24 */ /* 0x040fe2000f8e025f */
[----:B------:R-:W-:Y:S01]  /*2730*/  LOP3.LUT R3, R4, 0x2, R3, 0xe2, !PT ;  /* 0x0000000204037812 */ /* 0x000fe200078ee203 */
[----:B------:R-:W-:Y:S01]  /*2740*/  ULDC.64 UR4, c[0x0][0x308] ;  /* 0x0000c20000047ab9 */ /* 0x000fe20000000a00 */
[----:B------:R-:W-:Y:S01]  /*2750*/  SEL R4, RZ, 0x4, P1 ;  /* 0x00000004ff047807 */ /* 0x000fe20000800000 */
[----:B------:R-:W-:Y:S01]  /*2760*/  IMAD.WIDE.U32 R96, R231, UR4, R96 ;  /* 0x00000004e7607c25 */ /* 0x000fe2000f8e0060 */
[----:B------:R-:W-:Y:S01]  /*2770*/  ISETP.NE.AND.EX P0, PT, RZ, UR9, PT, P0 ;  /* 0x00000009ff007c0c */ /* 0x000fe2000bf05300 */
[----:B------:R-:W-:Y:S01]  /*2780*/  ULDC.64 UR8, c[0x0][0x338] ;  /* 0x0000ce0000087ab9 */ /* 0x000fe20000000a00 */
[----:B------:R-:W-:Y:S01]  /*2790*/  LOP3.LUT R27, R3, R4, RZ, 0xfc, !PT ;  /* 0x00000004031b7212 */ /* 0x000fe200078efcff */
[----:B------:R-:W-:Y:S01]  /*27a0*/  IMAD R97, R231, UR5, R97 ;  /* 0x00000005e7617c24 */ /* 0x000fe2000f8e0261 */
[----:B------:R-:W-:Y:S01]  /*27b0*/  ULDC.64 UR4, c[0x0][0x310] ;  /* 0x0000c40000047ab9 */ /* 0x000fe20000000a00 */
[----:B------:R-:W-:Y:S01]  /*27c0*/  IMAD R6, R20, R98, RZ ;  /* 0x0000006214067224 */ /* 0x000fe200078e02ff */
[----:B------:R-:W-:Y:S01]  /*27d0*/  SHF.R.U32.HI R26, RZ, 0x3, R223 ;  /* 0x00000003ff1a7819 */ /* 0x000fe200000116df */
[----:B-1----:R-:W-:Y:S01]  /*27e0*/  IMAD.WIDE.U32 R100, R213, R104, R22 ;  /* 0x00000068d5647225 */ /* 0x002fe200078e0016 */
[----:B------:R-:W-:-:S02]  /*27f0*/  SHF.R.U32.HI R21, RZ, 0x3, R222 ;  /* 0x00000003ff157819 */ /* 0x000fc400000116de */
[C---:B------:R-:W-:Y:S01]  /*2800*/  IADD3 R112, P3, R213.reuse, R112, RZ ;  /* 0x00000070d5707210 */ /* 0x040fe20007f7e0ff */
[----:B------:R-:W-:Y:S01]  /*2810*/  IMAD R6, R213, R99, R6 ;  /* 0x00000063d5067224 */ /* 0x000fe200078e0206 */
[----:B------:R-:W-:Y:S01]  /*2820*/  ISETP.GE.AND P2, PT, R219, UR6, PT ;  /* 0x00000006db007c0c */ /* 0x000fe2000bf46270 */
[C---:B------:R-:W-:Y:S01]  /*2830*/  IMAD.WIDE.U32 R102, R213.reuse, R104, R16 ;  /* 0x00000068d5667225 */ /* 0x040fe200078e0010 */
[C-C-:B------:R-:W-:Y:S02]  /*2840*/  SHF.L.U64.HI R127, R98.reuse, 0x5, R99.reuse ;  /* 0x00000005627f7819 */ /* 0x140fe40000010263 */
[----:B------:R-:W-:Y:S01]  /*2850*/  SHF.L.U64.HI R129, R98, 0x6, R99 ;  /* 0x0000000662817819 */ /* 0x000fe20000010263 */
[CC--:B0-----:R-:W-:Y:S01]  /*2860*/  IMAD.WIDE.U32 R106, R213.reuse, R110.reuse, R22 ;  /* 0x0000006ed56a7225 */ /* 0x0c1fe200078e0016 */
[C-C-:B------:R-:W-:Y:S02]  /*2870*/  SHF.L.U64.HI R35, R104.reuse, 0x5, R105.reuse ;  /* 0x0000000568237819 */ /* 0x140fe40000010269 */
[----:B------:R-:W-:Y:S01]  /*2880*/  SHF.L.U64.HI R34, R104, 0x6, R105 ;  /* 0x0000000668227819 */ /* 0x000fe20000010269 */
[----:B------:R-:W-:Y:S01]  /*2890*/  IMAD.WIDE.U32 R108, R213, R110, R16 ;  /* 0x0000006ed56c7225 */ /* 0x000fe200078e0010 */
[----:B------:R-:W-:-:S02]  /*28a0*/  SHF.L.U64.HI R31, R110, 0x5, R111 ;  /* 0x000000056e1f7819 */ /* 0x000fc4000001026f */
[----:B------:R-:W-:Y:S01]  /*28b0*/  SHF.L.U64.HI R30, R110, 0x6, R111 ;  /* 0x000000066e1e7819 */ /* 0x000fe2000001026f */
[----:B------:R-:W-:Y:S01]  /*28c0*/  IMAD.SHL.U32 R28, R213, 0x40, RZ ;  /* 0x00000040d51c7824 */ /* 0x000fe200078e00ff */
[----:B------:R-:W-:Y:S01]  /*28d0*/  SHF.R.S32.HI R140, RZ, 0x1f, R237 ;  /* 0x0000001fff8c7819 */ /* 0x000fe200000114ed */
[----:B------:R-:W-:Y:S01]  /*28e0*/  IMAD.X R113, R20, 0x1, R7, P3 ;  /* 0x0000000114717824 */ /* 0x000fe200018e0607 */
[----:B---3--:R-:W-:Y:S01]  /*28f0*/  LEA.HI R171, R171, 0x8, RZ, 0x19 ;  /* 0x00000008abab7811 */ /* 0x008fe200078fc8ff */
[C---:B------:R-:W-:Y:S02]  /*2900*/  IMAD.SHL.U32 R128, R98.reuse, 0x20, RZ ;  /* 0x0000002062807824 */ /* 0x040fe400078e00ff */
[----:B------:R-:W-:Y:S02]  /*2910*/  IMAD.SHL.U32 R130, R98, 0x40, RZ ;  /* 0x0000004062827824 */ /* 0x000fe400078e00ff */
[----:B------:R-:W-:Y:S02]  /*2920*/  IMAD R121, R105, 0x50, RZ ;  /* 0x0000005069797824 */ /* 0x000fe400078e02ff */
[----:B------:R-:W-:-:S02]  /*2930*/  IMAD.SHL.U32 R33, R104, 0x20, RZ ;  /* 0x0000002068217824 */ /* 0x000fc400078e00ff */
[----:B------:R-:W-:Y:S02]  /*2940*/  IMAD.SHL.U32 R32, R104, 0x40, RZ ;  /* 0x0000004068207824 */ /* 0x000fe400078e00ff */
[----:B------:R-:W-:Y:S02]  /*2950*/  IMAD.SHL.U32 R29, R110, 0x20, RZ ;  /* 0x000000206e1d7824 */ /* 0x000fe400078e00ff */
[----:B--2---:R-:W-:Y:S01]  /*2960*/  IMAD.SHL.U32 R118, R9, 0x2, RZ ;  /* 0x0000000209767824 */ /* 0x004fe200078e00ff */
[----:B----4-:R-:W-:-:S04]  /*2970*/  SHF.R.S32.HI R5, RZ, 0x1f, R0 ;  /* 0x0000001fff057819 */ /* 0x010fc80000011400 */
[----:B------:R-:W-:Y:S02]  /*2980*/  SEL R3, R5, RZ, !P0 ;  /* 0x000000ff05037207 */ /* 0x000fe40004000000 */
[----:B------:R-:W-:Y:S02]  /*2990*/  SEL R5, R0, RZ, !P0 ;  /* 0x000000ff00057207 */ /* 0x000fe40004000000 */
[----:B------:R-:W-:Y:S01]  /*29a0*/  ISETP.GE.AND P0, PT, R16, R9, PT ;  /* 0x000000091000720c */ /* 0x000fe20003f06270 */
[C---:B------:R-:W-:Y:S02]  /*29b0*/  IMAD R4, R3.reuse, UR8, RZ ;  /* 0x0000000803047c24 */ /* 0x040fe4000f8e02ff */
[----:B------:R-:W-:Y:S02]  /*29c0*/  IMAD R0, R3, UR4, RZ ;  /* 0x0000000403007c24 */ /* 0x000fe4000f8e02ff */
[----:B------:R-:W-:-:S04]  /*29d0*/  IMAD.WIDE.U32 R94, R5, UR8, R94 ;  /* 0x00000008055e7c25 */ /* 0x000fc8000f8e005e */
[C---:B------:R-:W-:Y:S02]  /*29e0*/  IMAD R3, R5.reuse, UR9, R4 ;  /* 0x0000000905037c24 */ /* 0x040fe4000f8e0204 */
[C---:B------:R-:W-:Y:S02]  /*29f0*/  IMAD R93, R5.reuse, UR5, R0 ;  /* 0x00000005055d7c24 */ /* 0x040fe4000f8e0200 */
[----:B------:R-:W-:-:S04]  /*2a00*/  IMAD.WIDE.U32 R96, R5, UR4, R96 ;  /* 0x0000000405607c25 */ /* 0x000fc8000f8e0060 */
[----:B------:R-:W-:-:S04]  /*2a10*/  IMAD.WIDE.U32 R4, R213, R98, R16 ;  /* 0x00000062d5047225 */ /* 0x000fc800078e0010 */
[----:B------:R-:W-:Y:S01]  /*2a20*/  IMAD.IADD R93, R97, 0x1, R93 ;  /* 0x00000001615d7824 */ /* 0x000fe200078e025d */
[----:B------:R-:W-:Y:S01]  /*2a30*/  IADD3 R114, P1, R96, R4, RZ ;  /* 0x0000000460727210 */ /* 0x000fe20007f3e0ff */
[----:B------:R-:W-:-:S03]  /*2a40*/  IMAD R0, R20, R104, RZ ;  /* 0x0000006814007224 */ /* 0x000fc600078e02ff */
[----:B------:R-:W-:Y:S01]  /*2a50*/  IADD3.X R92, R93, R5, R6, P1, !PT ;  /* 0x000000055d5c7210 */ /* 0x000fe20000ffe406 */
[----:B------:R-:W-:Y:S01]  /*2a60*/  IMAD R11, R213, R105, R0 ;  /* 0x00000069d50b7224 */ /* 0x000fe200078e0200 */
[----:B------:R-:W-:Y:S01]  /*2a70*/  SEL R5, R9, RZ, P0 ;  /* 0x000000ff09057207 */ /* 0x000fe20000000000 */
[-C--:B------:R-:W-:Y:S01]  /*2a80*/  IMAD R0, R20, R110.reuse, RZ ;  /* 0x0000006e14007224 */ /* 0x080fe200078e02ff */
[----:B------:R-:W-:Y:S01]  /*2a90*/  ISETP.GE.AND P1, PT, R212, R9, PT ;  /* 0x00000009d400720c */ /* 0x000fe20003f26270 */
[----:B------:R-:W-:Y:S02]  /*2aa0*/  IMAD.IADD R101, R101, 0x1, R11 ;  /* 0x0000000165657824 */ /* 0x000fe400078e020b */
[----:B------:R-:W-:Y:S02]  /*2ab0*/  IMAD.IADD R5, R16, 0x1, R5 ;  /* 0x0000000110057824 */ /* 0x000fe400078e0205 */
[----:B------:R-:W-:Y:S02]  /*2ac0*/  IMAD R13, R213, R111, R0 ;  /* 0x0000006fd50d7224 */ /* 0x000fe400078e0200 */
[----:B------:R-:W-:Y:S01]  /*2ad0*/  IMAD.IADD R103, R11, 0x1, R103 ;  /* 0x000000010b677824 */ /* 0x000fe200078e0267 */
[----:B------:R-:W-:Y:S01]  /*2ae0*/  SHF.R.S32.HI R0, RZ, 0x1f, R5 ;  /* 0x0000001fff007819 */ /* 0x000fe20000011405 */
[----:B------:R-:W-:Y:S01]  /*2af0*/  IMAD.IADD R107, R107, 0x1, R13 ;  /* 0x000000016b6b7824 */ /* 0x000fe200078e020d */
[----:B------:R-:W-:Y:S01]  /*2b00*/  SEL R11, R9, RZ, P1 ;  /* 0x000000ff090b7207 */ /* 0x000fe20000800000 */
[----:B------:R-:W-:Y:S01]  /*2b10*/  IMAD.IADD R109, R13, 0x1, R109 ;  /* 0x000000010d6d7824 */ /* 0x000fe200078e026d */
[CC--:B------:R-:W-:Y:S01]  /*2b20*/  LEA.HI R14, R0.reuse, R5.reuse, RZ, 0x3 ;  /* 0x00000005000e7211 */ /* 0x0c0fe200078f18ff */
[----:B-----5:R-:W-:Y:S01]  /*2b30*/  IMAD.WIDE.U32 R106, R139, R110, R106 ;  /* 0x0000006e8b6a7225 */ /* 0x020fe200078e006a */
[----:B------:R-:W-:-:S02]  /*2b40*/  LEA.HI R0, R0, R5, RZ, 0x6 ;  /* 0x0000000500007211 */ /* 0x000fc400078f30ff */
[----:B------:R-:W-:Y:S01]  /*2b50*/  LOP3.LUT R6, R222, 0x38, R14, 0xf8, !PT ;  /* 0x00000038de067812 */ /* 0x000fe200078ef80e */
[----:B------:R-:W-:Y:S01]  /*2b60*/  IMAD.IADD R11, R212, 0x1, R11 ;  /* 0x00000001d40b7824 */ /* 0x000fe200078e020b */
[----:B------:R-:W-:Y:S01]  /*2b70*/  SHF.R.S32.HI R4, RZ, 0x6, R0 ;  /* 0x00000006ff047819 */ /* 0x000fe20000011400 */
[----:B------:R-:W-:Y:S01]  /*2b80*/  IMAD.WIDE.U32 R108, R139, R110, R108 ;  /* 0x0000006e8b6c7225 */ /* 0x000fe200078e006c */
[----:B------:R-:W-:Y:S02]  /*2b90*/  LOP3.LUT R0, R223, 0x38, R14, 0xf8, !PT ;  /* 0x00000038df007812 */ /* 0x000fe400078ef80e */
[----:B------:R-:W-:Y:S01]  /*2ba0*/  SHF.R.S32.HI R12, RZ, 0x1f, R11 ;  /* 0x0000001fff0c7819 */ /* 0x000fe2000001140b */
[----:B------:R-:W-:Y:S01]  /*2bb0*/  IMAD R136, R4, 0x1400, R226 ;  /* 0x0000140004887824 */ /* 0x000fe200078e02e2 */
[----:B------:R-:W-:Y:S01]  /*2bc0*/  LOP3.LUT R5, R0, R26, RZ, 0x3c, !PT ;  /* 0x0000001a00057212 */ /* 0x000fe200078e3cff */
[----:B------:R-:W-:Y:S01]  /*2bd0*/  IMAD R138, R4, 0x1400, R229 ;  /* 0x00001400048a7824 */ /* 0x000fe200078e02e5 */
[-C--:B------:R-:W-:Y:S01]  /*2be0*/  LEA.HI R0, R12, R11.reuse, RZ, 0x6 ;  /* 0x0000000b0c007211 */ /* 0x080fe200078f30ff */
[----:B------:R-:W-:Y:S01]  /*2bf0*/  IMAD R132, R4, 0x1400, R225 ;  /* 0x0000140004847824 */ /* 0x000fe200078e02e1 */
[----:B------:R-:W-:Y:S01]  /*2c00*/  LEA.HI R12, R12, R11, RZ, 0x3 ;  /* 0x0000000b0c0c7211 */ /* 0x000fe200078f18ff */
[----:B------:R-:W-:Y:S01]  /*2c10*/  IMAD.IADD R136, R136, 0x1, R5 ;  /* 0x0000000188887824 */ /* 0x000fe200078e0205 */
[----:B------:R-:W-:Y:S01]  /*2c20*/  SHF.R.S32.HI R8, RZ, 0x6, R0 ;  /* 0x00000006ff087819 */ /* 0x000fe20000011400 */
[----:B------:R-:W-:Y:S01]  /*2c30*/  IMAD.WIDE.U32 R100, R139, R104, R100 ;  /* 0x000000688b647225 */ /* 0x000fe200078e0064 */
[----:B------:R-:W-:-:S02]  /*2c40*/  LOP3.LUT R0, R14, 0x38, RZ, 0xc0, !PT ;  /* 0x000000380e007812 */ /* 0x000fc400078ec0ff */
[-C--:B------:R-:W-:Y:S01]  /*2c50*/  LOP3.LUT R13, R6, R21.reuse, RZ, 0x3c, !PT ;  /* 0x00000015060d7212 */ /* 0x080fe200078e3cff */
[----:B------:R-:W-:Y:S01]  /*2c60*/  IMAD R137, R8, 0x1400, R229 ;  /* 0x0000140008897824 */ /* 0x000fe200078e02e5 */
[----:B------:R-:W-:Y:S01]  /*2c70*/  LOP3.LUT R5, R0, 0x1c0, R28, 0xf8, !PT ;  /* 0x000001c000057812 */ /* 0x000fe200078ef81c */
[----:B------:R-:W-:Y:S01]  /*2c80*/  IMAD R133, R8, 0x1400, R226 ;  /* 0x0000140008857824 */ /* 0x000fe200078e02e2 */
[----:B------:R-:W-:Y:S01]  /*2c90*/  LOP3.LUT R6, R12, 0x38, RZ, 0xc0, !PT ;  /* 0x000000380c067812 */ /* 0x000fe200078ec0ff */
[----:B------:R-:W-:Y:S01]  /*2ca0*/  IMAD.IADD R132, R132, 0x1, R13 ;  /* 0x0000000184847824 */ /* 0x000fe200078e020d */
[----:B------:R-:W-:Y:S01]  /*2cb0*/  LOP3.LUT R5, R5, R228, RZ, 0x3c, !PT ;  /* 0x000000e405057212 */ /* 0x000fe200078e3cff */
[----:B------:R-:W-:Y:S01]  /*2cc0*/  IMAD.WIDE.U32 R102, R139, R104, R102 ;  /* 0x000000688b667225 */ /* 0x000fe200078e0066 */
[----:B------:R-:W-:Y:S02]  /*2cd0*/  LOP3.LUT R11, R6, 0x1c0, R28, 0xf8, !PT ;  /* 0x000001c0060b7812 */ /* 0x000fe400078ef81c */
[----:B------:R-:W-:Y:S01]  /*2ce0*/  LOP3.LUT R13, R222, 0x38, R12, 0xf8, !PT ;  /* 0x00000038de0d7812 */ /* 0x000fe200078ef80c */
[----:B------:R-:W-:Y:S01]  /*2cf0*/  IMAD.IADD R138, R138, 0x1, R5 ;  /* 0x000000018a8a7824 */ /* 0x000fe200078e0205 */
[----:B------:R-:W-:Y:S01]  /*2d00*/  LOP3.LUT R0, R11, R228, RZ, 0x3c, !PT ;  /* 0x000000e40b007212 */ /* 0x000fe200078e3cff */
[----:B------:R-:W-:Y:S01]  /*2d10*/  IMAD R11, R99, 0x50, RZ ;  /* 0x00000050630b7824 */ /* 0x000fe200078e02ff */
[----:B------:R-:W-:Y:S01]  /*2d20*/  SHF.R.S32.HI R5, RZ, 0x1f, R139 ;  /* 0x0000001fff057819 */ /* 0x000fe2000001148b */
[----:B------:R-:W-:Y:S01]  /*2d30*/  VIADD R6, R213, 0x20 ;  /* 0x00000020d5067836 */ /* 0x000fe20000000000 */
[----:B------:R-:W-:Y:S01]  /*2d40*/  LOP3.LUT R4, R13, R21, RZ, 0x3c, !PT ;  /* 0x000000150d047212 */ /* 0x000fe200078e3cff */
[----:B------:R-:W-:Y:S01]  /*2d50*/  IMAD.IADD R137, R137, 0x1, R0 ;  /* 0x0000000189897824 */ /* 0x000fe200078e0200 */
[----:B------:R-:W-:Y:S01]  /*2d60*/  LOP3.LUT R10, R223, 0x38, R12, 0xf8, !PT ;  /* 0x00000038df0a7812 */ /* 0x000fe200078ef80c */
[----:B------:R-:W-:Y:S01]  /*2d70*/  IMAD R0, R5, R104, RZ ;  /* 0x0000006805007224 */ /* 0x000fe200078e02ff */
[----:B------:R-:W-:Y:S01]  /*2d80*/  SHF.R.S32.HI R15, RZ, 0x3, R14 ;  /* 0x00000003ff0f7819 */ /* 0x000fe2000001140e */
[----:B------:R-:W-:Y:S01]  /*2d90*/  IMAD.WIDE.U32 R98, R98, 0x50, RZ ;  /* 0x0000005062627825 */ /* 0x000fe200078e00ff */
[----:B------:R-:W-:-:S02]  /*2da0*/  LOP3.LUT R10, R10, R26, RZ, 0x3c, !PT ;  /* 0x0000001a0a0a7212 */ /* 0x000fc400078e3cff */
[----:B------:R-:W-:Y:S01]  /*2db0*/  LOP3.LUT R14, R14, 0xfffffff8, RZ, 0xc0, !PT ;  /* 0xfffffff80e0e7812 */ /* 0x000fe200078ec0ff */
[----:B------:R-:W-:Y:S01]  /*2dc0*/  IMAD R25, R139, R105, R0 ;  /* 0x000000698b197224 */ /* 0x000fe200078e0200 */
[----:B------:R-:W-:Y:S01]  /*2dd0*/  SHF.R.S32.HI R142, RZ, 0x1f, R6 ;  /* 0x0000001fff8e7819 */ /* 0x000fe20000011406 */
[----:B------:R-:W-:Y:S02]  /*2de0*/  IMAD R0, R5, R110, RZ ;  /* 0x0000006e05007224 */ /* 0x000fe400078e02ff */
[----:B------:R-:W-:Y:S02]  /*2df0*/  IMAD R5, R111, 0x50, RZ ;  /* 0x000000506f057824 */ /* 0x000fe400078e02ff */
[----:B------:R-:W-:Y:S01]  /*2e00*/  IMAD R13, R139, R111, R0 ;  /* 0x0000006f8b0d7224 */ /* 0x000fe200078e0200 */
[----:B------:R-:W-:Y:S01]  /*2e10*/  SEL R0, RZ, 0x8, P2 ;  /* 0x00000008ff007807 */ /* 0x000fe20001000000 */
[----:B------:R-:W-:Y:S02]  /*2e20*/  IMAD.SHL.U32 R28, R110, 0x40, RZ ;  /* 0x000000406e1c7824 */ /* 0x000fe400078e00ff */
[----:B------:R-:W-:Y:S01]  /*2e30*/  IMAD.IADD R21, R107, 0x1, R13 ;  /* 0x000000016b157824 */ /* 0x000fe200078e020d */
[----:B------:R-:W-:Y:S01]  /*2e40*/  LOP3.LUT R0, R27, R0, RZ, 0xfc, !PT ;  /* 0x000000001b007212 */ /* 0x000fe200078efcff */
[----:B------:R-:W-:Y:S01]  /*2e50*/  IMAD.IADD R20, R13, 0x1, R109 ;  /* 0x000000010d147824 */ /* 0x000fe200078e026d */
[----:B------:R-:W-:Y:S01]  /*2e60*/  SHF.R.S32.HI R13, RZ, 0x3, R12 ;  /* 0x00000003ff0d7819 */ /* 0x000fe2000001140c */
[----:B------:R-:W-:Y:S01]  /*2e70*/  IMAD R131, R8, 0x1400, R225 ;  /* 0x0000140008837824 */ /* 0x000fe200078e02e1 */
[----:B------:R-:W-:Y:S01]  /*2e80*/  LOP3.LUT R12, R12, 0xfffffff8, RZ, 0xc0, !PT ;  /* 0xfffffff80c0c7812 */ /* 0x000fe200078ec0ff */
[----:B------:R-:W-:Y:S01]  /*2e90*/  IMAD.WIDE.U32 R104, R104, 0x50, RZ ;  /* 0x0000005068687825 */ /* 0x000fe200078e00ff */
[----:B------:R-:W-:-:S02]  /*2ea0*/  LOP3.LUT R27, R27, 0x1, RZ, 0xc0, !PT ;  /* 0x000000011b1b7812 */ /* 0x000fc400078ec0ff */
[----:B------:R-:W-:Y:S01]  /*2eb0*/  LOP3.LUT R9, R0, 0x8, RZ, 0xc0, !PT ;  /* 0x0000000800097812 */ /* 0x000fe200078ec0ff */
[----:B------:R-:W-:Y:S01]  /*2ec0*/  IMAD.WIDE.U32 R110, R110, 0x50, RZ ;  /* 0x000000506e6e7825 */ /* 0x000fe200078e00ff */
[----:B------:R-:W-:Y:S02]  /*2ed0*/  SHF.R.S32.HI R8, RZ, 0x1f, R14 ;  /* 0x0000001fff087819 */ /* 0x000fe4000001140e */
[----:B------:R-:W-:Y:S01]  /*2ee0*/  SHF.R.S32.HI R7, RZ, 0x1f, R12 ;  /* 0x0000001fff077819 */ /* 0x000fe2000001140c */
[----:B------:R-:W-:Y:S01]  /*2ef0*/  IMAD.IADD R133, R133, 0x1, R10 ;  /* 0x0000000185857824 */ /* 0x000fe200078e020a */
[C---:B------:R-:W-:Y:S01]  /*2f00*/  LOP3.LUT R10, R0.reuse, 0x4, RZ, 0xc0, !PT ;  /* 0x00000004000a7812 */ /* 0x040fe200078ec0ff */
[----:B------:R-:W-:Y:S01]  /*2f10*/  IMAD.IADD R120, R99, 0x1, R11 ;  /* 0x0000000163787824 */ /* 0x000fe200078e020b */
[----:B------:R-:W-:Y:S01]  /*2f20*/  LOP3.LUT R11, R0, 0x2, RZ, 0xc0, !PT ;  /* 0x00000002000b7812 */ /* 0x000fe200078ec0ff */
[----:B------:R-:W-:Y:S02]  /*2f30*/  IMAD.IADD R26, R101, 0x1, R25 ;  /* 0x00000001651a7824 */ /* 0x000fe400078e0219 */
[----:B------:R-:W-:-:S02]  /*2f40*/  IMAD.IADD R131, R131, 0x1, R4 ;  /* 0x0000000183837824 */ /* 0x000fc400078e0204 */
[----:B------:R-:W-:Y:S02]  /*2f50*/  IMAD.IADD R121, R105, 0x1, R121 ;  /* 0x0000000169797824 */ /* 0x000fe400078e0279 */
[----:B------:R-:W-:Y:S02]  /*2f60*/  IMAD.IADD R126, R111, 0x1, R5 ;  /* 0x000000016f7e7824 */ /* 0x000fe400078e0205 */
[----:B------:R-:W-:Y:S02]  /*2f70*/  IMAD.IADD R25, R25, 0x1, R103 ;  /* 0x0000000119197824 */ /* 0x000fe400078e0267 */
[----:B------:R-:W-:-:S07]  /*2f80*/  IMAD.IADD R6, R95, 0x1, R3 ;  /* 0x000000015f067824 */ /* 0x000fce00078e0203 */
.L_x_562:
[----:B--234-:R-:W2:Y:S01]  /*2f90*/  LDL.LU R37, [R1+0x10] ;  /* 0x0000100001257983 */ /* 0x01cea20000300800 */
[----:B------:R-:W-:Y:S01]  /*2fa0*/  VIADD R39, R2, 0xffffffff ;  /* 0xffffffff02277836 */ /* 0x000fe20000000000 */
[----:B0-----:R-:W0:Y:S01]  /*2fb0*/  LDC.64 R116, c[0x0][0x2e8] ;  /* 0x0000ba00ff747b82 */ /* 0x001e220000000a00 */
[----:B------:R-:W-:Y:S05]  /*2fc0*/  YIELD ;  /* 0x0000000000007946 */ /* 0x000fea0003800000 */
[----:B------:R-:W-:Y:S01]  /*2fd0*/  SHF.R.S32.HI R38, RZ, 0x1f, R39 ;  /* 0x0000001fff267819 */ /* 0x000fe20000011427 */
[-C--:B------:R-:W-:Y:S01]  /*2fe0*/  IMAD R3, R120, R39.reuse, RZ ;  /* 0x0000002778037224 */ /* 0x080fe200078e02ff */
[----:B------:R-:W1:Y:S01]  /*2ff0*/  LDC R115, c[0x0][0x3f4] ;  /* 0x0000fd00ff737b82 */ /* 0x000e620000000800 */
[----:B------:R-:W-:Y:S01]  /*3000*/  IMAD.WIDE.U32 R122, R98, R39, RZ ;  /* 0x00000027627a7225 */ /* 0x000fe200078e00ff */
[----:B------:R-:W-:Y:S03]  /*3010*/  BSSY B0, `(.L_x_455) ;  /* 0x00007ed000007945 */ /* 0x000fe60003800000 */
[----:B------:R-:W-:Y:S01]  /*3020*/  IMAD R5, R38, R98, R3 ;  /* 0x0000006226057224 */ /* 0x000fe200078e0203 */
[----:B------:R-:W-:-:S03]  /*3030*/  IADD3 R3, P2, P3, R114, R122, R128 ;  /* 0x0000007a72037210 */ /* 0x000fc60007b5e080 */
[----:B------:R-:W-:Y:S01]  /*3040*/  IMAD.IADD R88, R123, 0x1, R5 ;  /* 0x000000017b587824 */ /* 0x000fe200078e0205 */
[----:B------:R-:W-:-:S04]  /*3050*/  IADD3 R5, P5, R114, R122, RZ ;  /* 0x0000007a72057210 */ /* 0x000fc80007fbe0ff */
[----:B------:R-:W-:Y:S01]  /*3060*/  IADD3.X R4, R92, R88, R127, P2, P3 ;  /* 0x000000585c047210 */ /* 0x000fe200017e647f */
[----:B------:R-:W-:Y:S01]  /*3070*/  IMAD.X R36, R88, 0x1, R92, P5 ;  /* 0x0000000158247824 */ /* 0x000fe200028e065c */
[----:B------:R-:W-:Y:S02]  /*3080*/  IADD3 R0, P3, P4, R114, R122, R130 ;  /* 0x0000007a72007210 */ /* 0x000fe40007c7e082 */
[C---:B0-----:R-:W-:Y:S02]  /*3090*/  LEA R60, P2, R5.reuse, R116, 0x1 ;  /* 0x00000074053c7211 */ /* 0x041fe400078408ff */
[----:B------:R-:W-:Y:S02]  /*30a0*/  IADD3.X R2, R92, R88, R129, P3, P4 ;  /* 0x000000585c027210 */ /* 0x000fe40001fe8481 */
[C---:B------:R-:W-:Y:S02]  /*30b0*/  LEA R44, P3, R0.reuse, R116, 0x1 ;  /* 0x00000074002c7211 */ /* 0x040fe400078608ff */
[-C--:B------:R-:W-:Y:S01]  /*30c0*/  LEA.HI.X R61, R5, R117.reuse, R36, 0x1, P2 ;  /* 0x00000075053d7211 */ /* 0x080fe200010f0c24 */
[----:B------:R-:W-:Y:S01]  /*30d0*/  IMAD R5, R19, 0x5000, R230 ;  /* 0x0000500013057824 */ /* 0x000fe200078e02e6 */
[----:B------:R-:W-:Y:S01]  /*30e0*/  LEA.HI.X R45, R0, R117, R2, 0x1, P3 ;  /* 0x00000075002d7211 */ /* 0x000fe200018f0c02 */
[----:B------:R-:W-:Y:S01]  /*30f0*/  IMAD.MOV.U32 R2, RZ, RZ, R39 ;  /* 0x000000ffff027224 */ /* 0x000fe200078e0027 */
[----:B------:R-:W-:Y:S01]  /*3100*/  ISETP.GT.AND P3, PT, R39, R119, PT ;  /* 0x000000772700720c */ /* 0x000fe20003f64270 */
[----:B------:R-:W-:Y:S01]  /*3110*/  IMAD R5, R5, 0x2, R18 ;  /* 0x0000000205057824 */ /* 0x000fe200078e0212 */
[----:B-1----:R-:W-:-:S02]  /*3120*/  ISETP.GE.AND P2, PT, R115, 0x1, PT ;  /* 0x000000017300780c */ /* 0x002fc40003f46270 */
[----:B------:R-:W-:-:S04]  /*3130*/  LEA R46, P5, R3, R116, 0x1 ;  /* 0x00000074032e7211 */ /* 0x000fc800078a08ff */
[----:B------:R-:W-:Y:S02]  /*3140*/  LEA.HI.X R47, R3, R117, R4, 0x1, P5 ;  /* 0x00000075032f7211 */ /* 0x000fe400028f0c04 */
[----:B--2---:R-:W-:-:S04]  /*3150*/  LOP3.LUT R37, R37, 0xfffffffd, RZ, 0xc0, !PT ;  /* 0xfffffffd25257812 */ /* 0x004fc800078ec0ff */
[----:B------:R-:W-:-:S05]  /*3160*/  @P3 LOP3.LUT R37, R37, 0x2, RZ, 0xfc, !PT ;  /* 0x0000000225253812 */ /* 0x000fca00078efcff */
[----:B------:R0:W-:Y:S01]  /*3170*/  STL [R1+0x10], R37 ;  /* 0x0000102501007387 */ /* 0x0001e20000100800 */
[----:B------:R-:W-:Y:S05]  /*3180*/  @!P2 BRA `(.L_x_456) ;  /* 0x000000780058a947 */ /* 0x000fea0003800000 */
[----:B------:R-:W-:Y:S01]  /*3190*/  ULDC.U8 UR4, c[0x0][0x410] ;  /* 0x0001040000047ab9 */ /* 0x000fe20000000000 */
[-C--:B------:R-:W-:Y:S01]  /*31a0*/  IMAD R3, R121, R39.reuse, RZ ;  /* 0x0000002779037224 */ /* 0x080fe200078e02ff */
[----:B------:R-:W-:Y:S01]  /*31b0*/  ISETP.NE.AND P2, PT, RZ, UR4, PT ;  /* 0x00000004ff007c0c */ /* 0x000fe2000bf45270 */
[-C--:B0-----:R-:W-:Y:S02]  /*31c0*/  IMAD R37, R126, R39.reuse, RZ ;  /* 0x000000277e257224 */ /* 0x081fe400078e02ff */
[----:B------:R-:W-:Y:S02]  /*31d0*/  IMAD R3, R38, R104, R3 ;  /* 0x0000006826037224 */ /* 0x000fe400078e0203 */
[----:B------:R-:W-:Y:S02]  /*31e0*/  IMAD R4, R2, -0x50, R24 ;  /* 0xffffffb002047824 */ /* 0x000fe400078e0218 */
[----:B------:R-:W-:-:S03]  /*31f0*/  IMAD.WIDE.U32 R86, R104, R39, RZ ;  /* 0x0000002768567225 */ /* 0x000fc600078e00ff */
[----:B------:R-:W-:Y:S01]  /*3200*/  VIMNMX R4, R4, 0x50, PT ;  /* 0x0000005004047848 */ /* 0x000fe20003fe0100 */
[----:B------:R-:W-:Y:S02]  /*3210*/  IMAD R37, R38, R110, R37 ;  /* 0x0000006e26257224 */ /* 0x000fe400078e0225 */
[----:B------:R-:W-:-:S04]  /*3220*/  IMAD.WIDE.U32 R84, R110, R39, RZ ;  /* 0x000000276e547225 */ /* 0x000fc800078e00ff */
[----:B------:R-:W-:Y:S02]  /*3230*/  IMAD.IADD R0, R87, 0x1, R3 ;  /* 0x0000000157007824 */ /* 0x000fe400078e0203 */
[----:B------:R-:W-:Y:S01]  /*3240*/  IMAD.IADD R3, R85, 0x1, R37 ;  /* 0x0000000155037824 */ /* 0x000fe200078e0225 */
[----:B------:R-:W-:Y:S06]  /*3250*/  @!P2 BRA `(.L_x_457) ;  /* 0x000000380038a947 */ /* 0x000fec0003800000 */
[----:B------:R-:W-:Y:S01]  /*3260*/  ISETP.GE.AND P3, PT, R213, R4, PT ;  /* 0x00000004d500720c */ /* 0x000fe20003f66270 */
[----:B------:R-:W-:Y:S01]  /*3270*/  BSSY B1, `(.L_x_458) ;  /* 0x000002a000017945 */ /* 0x000fe20003800000 */
        /* <DEDUP_REMOVED lines=8> */
[----:B------:R-:W-:Y:S01]  /*3300*/  CS2R R124, SRZ ;  /* 0x00000000007c7805 */ /* 0x000fe2000001ff00 */
[----:B------:R-:W-:Y:S06]  /*3310*/  @P3 BRA `(.L_x_459) ;  /* 0x00000000007c3947 */ /* 0x000fec0003800000 */
[----:B------:R-:W-:Y:S01]  /*3320*/  IADD3 R37, P4, R100, R86, RZ ;  /* 0x0000005664257210 */ /* 0x000fe20007f9e0ff */
[----:B------:R-:W-:Y:S01]  /*3330*/  ULDC.64 UR4, c[0x0][0x3e8] ;  /* 0x0000fa0000047ab9 */ /* 0x000fe20000000a00 */
[----:B------:R-:W-:Y:S01]  /*3340*/  IADD3 R39, P2, R106, R84, RZ ;  /* 0x000000546a277210 */ /* 0x000fe20007f5e0ff */
[----:B------:R-:W-:Y:S01]  /*3350*/  ULDC.64 UR6, c[0x0][0x400] ;  /* 0x0001000000067ab9 */ /* 0x000fe20000000a00 */
[----:B------:R-:W-:Y:S01]  /*3360*/  CS2R R122, SRZ ;  /* 0x00000000007a7805 */ /* 0x000fe2000001ff00 */
[----:B------:R-:W-:Y:S01]  /*3370*/  IMAD.X R38, R0, 0x1, R26, P4 ;  /* 0x0000000100267824 */ /* 0x000fe200020e061a */
[----:B------:R-:W-:Y:S01]  /*3380*/  LEA R36, P4, R37, UR4, 0x1 ;  /* 0x0000000425247c11 */ /* 0x000fe2000f8808ff */
[----:B------:R-:W-:Y:S01]  /*3390*/  IMAD.X R40, R3, 0x1, R21, P2 ;  /* 0x0000000103287824 */ /* 0x000fe200010e0615 */
[----:B------:R-:W-:Y:S02]  /*33a0*/  CS2R R90, SRZ ;  /* 0x00000000005a7805 */ /* 0x000fe4000001ff00 */
[----:B------:R-:W-:-:S02]  /*33b0*/  CS2R R124, SRZ ;  /* 0x00000000007c7805 */ /* 0x000fc4000001ff00 */
[----:B------:R-:W-:Y:S02]  /*33c0*/  LEA.HI.X R37, R37, UR5, R38, 0x1, P4 ;  /* 0x0000000525257c11 */ /* 0x000fe4000a0f0c26 */
[----:B------:R-:W-:Y:S02]  /*33d0*/  CS2R R116, SRZ ;  /* 0x0000000000747805 */ /* 0x000fe4000001ff00 */
[C---:B------:R-:W-:Y:S01]  /*33e0*/  LEA R38, P2, R39.reuse, UR6, 0x1 ;  /* 0x0000000627267c11 */ /* 0x040fe2000f8408ff */
[----:B------:R-:W-:Y:S01]  /*33f0*/  ULDC.64 UR8, c[0x0][0x208] ;  /* 0x0000820000087ab9 */ /* 0x000fe20000000a00 */
[-C--:B------:R-:W-:Y:S02]  /*3400*/  ISETP.GE.AND P4, PT, R22, R115.reuse, PT ;  /* 0x000000731600720c */ /* 0x080fe40003f86270 */
[----:B------:R-:W-:Y:S02]  /*3410*/  LEA.HI.X R39, R39, UR7, R40, 0x1, P2 ;  /* 0x0000000727277c11 */ /* 0x000fe400090f0c28 */
[----:B------:R-:W-:-:S02]  /*3420*/  ISETP.GE.AND P2, PT, R215, R115, PT ;  /* 0x00000073d700720c */ /* 0x000fc40003f46270 */
[----:B------:R-:W-:-:S07]  /*3430*/  CS2R R82, SRZ ;  /* 0x0000000000527805 */ /* 0x000fce000001ff00 */
[----:B------:R0:W5:Y:S04]  /*3440*/  @!P4 LDG.E.64 R122, desc[UR8][R36.64] ;  /* 0x00000008247ac981 */ /* 0x000168000c1e1b00 */
[----:B------:R0:W5:Y:S01]  /*3450*/  @!P4 LDG.E.64 R124, desc[UR8][R38.64] ;  /* 0x00000008267cc981 */ /* 0x000162000c1e1b00 */
[----:B------:R-:W-:-:S03]  /*3460*/  ISETP.GE.AND P4, PT, R214, R115, PT ;  /* 0x00000073d600720c */ /* 0x000fc60003f86270 */
[----:B------:R0:W5:Y:S04]  /*3470*/  @!P2 LDG.E.64 R90, desc[UR8][R36.64+0x40] ;  /* 0x00004008245aa981 */ /* 0x000168000c1e1b00 */
[----:B------:R0:W5:Y:S01]  /*3480*/  @!P2 LDG.E.64 R116, desc[UR8][R38.64+0x40] ;  /* 0x000040082674a981 */ /* 0x000162000c1e1b00 */
[----:B------:R-:W-:Y:S02]  /*3490*/  ISETP.GE.AND P2, PT, R216, R115, PT ;  /* 0x00000073d800720c */ /* 0x000fe40003f46270 */
[----:B------:R-:W-:Y:S02]  /*34a0*/  CS2R R78, SRZ ;  /* 0x00000000004e7805 */ /* 0x000fe4000001ff00 */
[----:B------:R-:W-:Y:S02]  /*34b0*/  CS2R R88, SRZ ;  /* 0x0000000000587805 */ /* 0x000fe4000001ff00 */
[----:B------:R-:W-:Y:S01]  /*34c0*/  CS2R R80, SRZ ;  /* 0x0000000000507805 */ /* 0x000fe2000001ff00 */
[----:B------:R0:W5:Y:S04]  /*34d0*/  @!P4 LDG.E.64 R82, desc[UR8][R36.64+0x80] ;  /* 0x000080082452c981 */ /* 0x000168000c1e1b00 */
[----:B------:R0:W5:Y:S04]  /*34e0*/  @!P4 LDG.E.64 R88, desc[UR8][R38.64+0x80] ;  /* 0x000080082658c981 */ /* 0x000168000c1e1b00 */
[----:B------:R0:W5:Y:S04]  /*34f0*/  @!P2 LDG.E.64 R78, desc[UR8][R36.64+0xc0] ;  /* 0x0000c008244ea981 */ /* 0x000168000c1e1b00 */
[----:B------:R0:W5:Y:S02]  /*3500*/  @!P2 LDG.E.64 R80, desc[UR8][R38.64+0xc0] ;  /* 0x0000c0082650a981 */ /* 0x000164000c1e1b00 */
.L_x_459:
[----:B------:R-:W-:Y:S05]  /*3510*/  BSYNC B1 ;  /* 0x0000000000017941 */ /* 0x000fea0003800000 */
.L_x_458:
[----:B0----5:R-:W-:Y:S01]  /*3520*/  IMAD.MOV.U32 R36, RZ, RZ, R78 ;  /* 0x000000ffff247224 */ /* 0x021fe200078e004e */
[----:B------:R-:W-:Y:S01]  /*3530*/  BSSY B1, `(.L_x_460) ;  /* 0x0000044000017945 */ /* 0x000fe20003800000 */
[----:B------:R-:W-:Y:S01]  /*3540*/  IMAD.MOV.U32 R38, RZ, RZ, R79 ;  /* 0x000000ffff267224 */ /* 0x000fe200078e004f */
[----:B------:R-:W-:Y:S01]  /*3550*/  CS2R R66, SRZ ;  /* 0x0000000000427805 */ /* 0x000fe2000001ff00 */
[----:B------:R-:W-:Y:S01]  /*3560*/  IMAD.MOV.U32 R37, RZ, RZ, R82 ;  /* 0x000000ffff257224 */ /* 0x000fe200078e0052 */
[----:B------:R-:W-:Y:S01]  /*3570*/  CS2R R70, SRZ ;  /* 0x0000000000467805 */ /* 0x000fe2000001ff00 */
[----:B------:R-:W-:Y:S01]  /*3580*/  VIADD R39, R213, 0x20 ;  /* 0x00000020d5277836 */ /* 0x000fe20000000000 */
[----:B------:R-:W-:Y:S01]  /*3590*/  PRMT R162, R38, 0x5410, R36 ;  /* 0x0000541026a27816 */ /* 0x000fe20000000024 */
[----:B------:R-:W-:Y:S01]  /*35a0*/  IMAD.MOV.U32 R36, RZ, RZ, R83 ;  /* 0x000000ffff247224 */ /* 0x000fe200078e0053 */
[----:B------:R-:W-:Y:S01]  /*35b0*/  PRMT R164, R164, 0x5410, R37 ;  /* 0x00005410a4a47816 */ /* 0x000fe20000000025 */
[----:B------:R-:W-:Y:S01]  /*35c0*/  IMAD.MOV.U32 R37, RZ, RZ, R90 ;  /* 0x000000ffff257224 */ /* 0x000fe200078e005a */
[----:B------:R-:W-:Y:S01]  /*35d0*/  ISETP.GE.AND P4, PT, R39, R4, PT ;  /* 0x000000042700720c */ /* 0x000fe20003f86270 */
[----:B------:R-:W-:Y:S01]  /*35e0*/  IMAD.MOV.U32 R38, RZ, RZ, R122 ;  /* 0x000000ffff267224 */ /* 0x000fe200078e007a */
[----:B------:R-:W-:Y:S01]  /*35f0*/  PRMT R163, R163, 0x5410, R36 ;  /* 0x00005410a3a37816 */ /* 0x000fe20000000024 */
[----:B------:R-:W-:Y:S01]  /*3600*/  IMAD.MOV.U32 R36, RZ, RZ, R91 ;  /* 0x000000ffff247224 */ /* 0x000fe200078e005b */
[----:B------:R-:W-:-:S02]  /*3610*/  CS2R R74, SRZ ;  /* 0x00000000004a7805 */ /* 0x000fc4000001ff00 */
[----:B------:R-:W-:Y:S02]  /*3620*/  CS2R R64, SRZ ;  /* 0x0000000000407805 */ /* 0x000fe4000001ff00 */
[----:B------:R-:W-:Y:S02]  /*3630*/  CS2R R68, SRZ ;  /* 0x0000000000447805 */ /* 0x000fe4000001ff00 */
[----:B------:R-:W-:Y:S02]  /*3640*/  CS2R R72, SRZ ;  /* 0x0000000000487805 */ /* 0x000fe4000001ff00 */
[----:B------:R-:W-:Y:S01]  /*3650*/  PRMT R165, R36, 0x5410, R37 ;  /* 0x0000541024a57816 */ /* 0x000fe20000000025 */
[----:B------:R-:W-:Y:S01]  /*3660*/  IMAD.MOV.U32 R37, RZ, RZ, R123 ;  /* 0x000000ffff257224 */ /* 0x000fe200078e007b */
[----:B------:R-:W-:Y:S01]  /*3670*/  CS2R R76, SRZ ;  /* 0x00000000004c7805 */ /* 0x000fe2000001ff00 */
[----:B------:R-:W-:-:S03]  /*3680*/  IMAD.MOV.U32 R36, RZ, RZ, R80 ;  /* 0x000000ffff247224 */ /* 0x000fc600078e0050 */
[----:B------:R-:W-:Y:S01]  /*3690*/  PRMT R134, R37, 0x5410, R38 ;  /* 0x0000541025867816 */ /* 0x000fe20000000026 */
[----:B------:R-:W-:Y:S02]  /*36a0*/  IMAD.MOV.U32 R38, RZ, RZ, R81 ;  /* 0x000000ffff267224 */ /* 0x000fe400078e0051 */
[----:B------:R-:W-:-:S03]  /*36b0*/  IMAD.MOV.U32 R37, RZ, RZ, R88 ;  /* 0x000000ffff257224 */ /* 0x000fc600078e0058 */
[----:B------:R-:W-:Y:S01]  /*36c0*/  PRMT R161, R38, 0x5410, R36 ;  /* 0x0000541026a17816 */ /* 0x000fe20000000024 */
[----:B------:R-:W-:Y:S01]  /*36d0*/  IMAD.MOV.U32 R36, RZ, RZ, R89 ;  /* 0x000000ffff247224 */ /* 0x000fe200078e0059 */
[----:B------:R-:W-:Y:S01]  /*36e0*/  PRMT R164, R37, 0x7610, R164 ;  /* 0x0000761025a47816 */ /* 0x000fe200000000a4 */
[----:B------:R-:W-:Y:S02]  /*36f0*/  IMAD.MOV.U32 R38, RZ, RZ, R116 ;  /* 0x000000ffff267224 */ /* 0x000fe400078e0074 */
[----:B------:R-:W-:Y:S01]  /*3700*/  IMAD.MOV.U32 R37, RZ, RZ, R117 ;  /* 0x000000ffff257224 */ /* 0x000fe200078e0075 */
[----:B------:R-:W-:Y:S01]  /*3710*/  PRMT R163, R36, 0x7610, R163 ;  /* 0x0000761024a37816 */ /* 0x000fe200000000a3 */
[----:B------:R-:W-:-:S03]  /*3720*/  IMAD.MOV.U32 R36, RZ, RZ, R124 ;  /* 0x000000ffff247224 */ /* 0x000fc600078e007c */
[----:B------:R-:W-:Y:S02]  /*3730*/  PRMT R167, R167, 0x5410, R37 ;  /* 0x00005410a7a77816 */ /* 0x000fe40000000025 */
[----:B------:R-:W-:Y:S01]  /*3740*/  PRMT R166, R36, 0x5410, R38 ;  /* 0x0000541024a67816 */ /* 0x000fe20000000026 */
[----:B------:R-:W-:-:S05]  /*3750*/  IMAD.MOV.U32 R38, RZ, RZ, R125 ;  /* 0x000000ffff267224 */ /* 0x000fca00078e007d */
[----:B------:R-:W-:Y:S01]  /*3760*/  PRMT R168, R168, 0x5410, R38 ;  /* 0x00005410a8a87816 */ /* 0x000fe20000000026 */
[----:B------:R-:W-:Y:S06]  /*3770*/  @P4 BRA `(.L_x_461) ;  /* 0x00000000007c4947 */ /* 0x000fec0003800000 */
[----:B------:R-:W-:Y:S01]  /*3780*/  IADD3 R36, P2, P5, R100, R86, R33 ;  /* 0x0000005664247210 */ /* 0x000fe20007d5e021 */
[----:B------:R-:W-:Y:S01]  /*3790*/  ULDC.64 UR4, c[0x0][0x3e8] ;  /* 0x0000fa0000047ab9 */ /* 0x000fe20000000a00 */
[----:B------:R-:W-:Y:S01]  /*37a0*/  ULDC.64 UR6, c[0x0][0x400] ;  /* 0x0001000000067ab9 */ /* 0x000fe20000000a00 */
[----:B------:R-:W-:Y:S02]  /*37b0*/  CS2R R74, SRZ ;  /* 0x00000000004a7805 */ /* 0x000fe4000001ff00 */
[----:B------:R-:W-:Y:S02]  /*37c0*/  IADD3.X R39, R26, R0, R35, P2, P5 ;  /* 0x000000001a277210 */ /* 0x000fe400017ea423 */
[----:B------:R-:W-:Y:S02]  /*37d0*/  CS2R R76, SRZ ;  /* 0x00000000004c7805 */ /* 0x000fe4000001ff00 */
[----:B------:R-:W-:Y:S01]  /*37e0*/  IADD3 R37, P2, P5, R106, R84, R29 ;  /* 0x000000546a257210 */ /* 0x000fe20007d5e01d */
[----:B------:R-:W-:-:S03]  /*37f0*/  ULDC.64 UR8, c[0x0][0x208] ;  /* 0x0000820000087ab9 */ /* 0x000fc60000000a00 */
[----:B------:R-:W-:Y:S02]  /*3800*/  IADD3.X R40, R21, R3, R31, P2, P5 ;  /* 0x0000000315287210 */ /* 0x000fe400017ea41f */
[----:B------:R-:W-:-:S04]  /*3810*/  LEA R38, P2, R36, UR4, 0x1 ;  /* 0x0000000424267c11 */ /* 0x000fc8000f8408ff */
[----:B------:R-:W-:Y:S02]  /*3820*/  LEA.HI.X R39, R36, UR5, R39, 0x1, P2 ;  /* 0x0000000524277c11 */ /* 0x000fe400090f0c27 */
[----:B------:R-:W-:-:S04]  /*3830*/  LEA R36, P2, R37, UR6, 0x1 ;  /* 0x0000000625247c11 */ /* 0x000fc8000f8408ff */
[----:B------:R-:W-:Y:S02]  /*3840*/  LEA.HI.X R37, R37, UR7, R40, 0x1, P2 ;  /* 0x0000000725257c11 */ /* 0x000fe400090f0c28 */
[----:B------:R-:W-:Y:S02]  /*3850*/  ISETP.GE.AND P2, PT, R22, R115, PT ;  /* 0x000000731600720c */ /* 0x000fe40003f46270 */
[----:B------:R-:W-:Y:S02]  /*3860*/  CS2R R70, SRZ ;  /* 0x0000000000467805 */ /* 0x000fe4000001ff00 */
[----:B------:R-:W-:-:S09]  /*3870*/  CS2R R72, SRZ ;  /* 0x0000000000487805 */ /* 0x000fd2000001ff00 */
[----:B------:R0:W5:Y:S04]  /*3880*/  @!P2 LDG.E.64 R74, desc[UR8][R38.64] ;  /* 0x00000008264aa981 */ /* 0x000168000c1e1b00 */
[----:B------:R0:W5:Y:S01]  /*3890*/  @!P2 LDG.E.64 R76, desc[UR8][R36.64] ;  /* 0x00000008244ca981 */ /* 0x000162000c1e1b00 */
        /* <DEDUP_REMOVED lines=10> */
[----:B------:R-:W-:-:S13]  /*3940*/  ISETP.GE.AND P2, PT, R216, R115, PT ;  /* 0x00000073d800720c */ /* 0x000fda0003f46270 */
[----:B------:R0:W5:Y:S04]  /*3950*/  @!P2 LDG.E.64 R62, desc[UR8][R38.64+0xc0] ;  /* 0x0000c008263ea981 */ /* 0x000168000c1e1b00 */
[----:B------:R0:W5:Y:S02]  /*3960*/  @!P2 LDG.E.64 R64, desc[UR8][R36.64+0xc0] ;  /* 0x0000c0082440a981 */ /* 0x000164000c1e1b00 */
.L_x_461:
[----:B------:R-:W-:Y:S05]  /*3970*/  BSYNC B1 ;  /* 0x0000000000017941 */ /* 0x000fea0003800000 */
.L_x_460:
[----:B0----5:R-:W-:Y:S01]  /*3980*/  IMAD.MOV.U32 R37, RZ, RZ, R66 ;  /* 0x000000ffff257224 */ /* 0x021fe200078e0042 */
[----:B------:R-:W-:Y:S01]  /*3990*/  ISETP.GE.AND P5, PT, R237, R4, PT ;  /* 0x00000004ed00720c */ /* 0x000fe20003fa6270 */
[----:B------:R-:W-:Y:S01]  /*39a0*/  IMAD.MOV.U32 R36, RZ, RZ, R67 ;  /* 0x000000ffff247224 */ /* 0x000fe200078e0043 */
[----:B------:R-:W-:Y:S01]  /*39b0*/  BSSY B1, `(.L_x_462) ;  /* 0x0000041000017945 */ /* 0x000fe20003800000 */
[----:B------:R-:W-:Y:S01]  /*39c0*/  IMAD.MOV.U32 R39, RZ, RZ, R62 ;  /* 0x000000ffff277224 */ /* 0x000fe200078e003e */
[----:B------:R-:W-:Y:S01]  /*39d0*/  CS2R R42, SRZ ;  /* 0x00000000002a7805 */ /* 0x000fe2000001ff00 */
[----:B------:R-:W-:Y:S01]  /*39e0*/  IMAD.MOV.U32 R38, RZ, RZ, R63 ;  /* 0x000000ffff267224 */ /* 0x000fe200078e003f */
[----:B------:R-:W-:Y:S01]  /*39f0*/  PRMT R153, R36, 0x5410, R37 ;  /* 0x0000541024997816 */ /* 0x000fe20000000025 */
        /* <DEDUP_REMOVED lines=9> */
[----:B------:R-:W-:Y:S01]  /*3a90*/  PRMT R156, R38, 0x7610, R156 ;  /* 0x00007610269c7816 */ /* 0x000fe2000000009c */
        /* <DEDUP_REMOVED lines=9> */
[----:B------:R-:W-:-:S02]  /*3b30*/  PRMT R149, R38, 0x5410, R39 ;  /* 0x0000541026957816 */ /* 0x000fc40000000027 */
[----:B------:R-:W-:Y:S02]  /*3b40*/  CS2R R50, SRZ ;  /* 0x0000000000327805 */ /* 0x000fe4000001ff00 */
[----:B------:R-:W-:Y:S01]  /*3b50*/  PRMT R156, R156, 0x5410, R37 ;  /* 0x000054109c9c7816 */ /* 0x000fe20000000025 */
[----:B------:R-:W-:Y:S01]  /*3b60*/  IMAD.MOV.U32 R37, RZ, RZ, R76 ;  /* 0x000000ffff257224 */ /* 0x000fe200078e004c */
[----:B------:R-:W-:Y:S01]  /*3b70*/  PRMT R157, R36, 0x7610, R157 ;  /* 0x00007610249d7816 */ /* 0x000fe2000000009d */
[----:B------:R-:W-:Y:S01]  /*3b80*/  IMAD.MOV.U32 R36, RZ, RZ, R77 ;  /* 0x000000ffff247224 */ /* 0x000fe200078e004d */
[----:B------:R-:W-:Y:S02]  /*3b90*/  CS2R R52, SRZ ;  /* 0x0000000000347805 */ /* 0x000fe4000001ff00 */
[----:B------:R-:W-:Y:S02]  /*3ba0*/  CS2R R58, SRZ ;  /* 0x00000000003a7805 */ /* 0x000fe4000001ff00 */
[----:B------:R-:W-:Y:S01]  /*3bb0*/  PRMT R159, R36, 0x5410, R37 ;  /* 0x00005410249f7816 */ /* 0x000fe20000000025 */
[----:B------:R-:W-:Y:S06]  /*3bc0*/  @P5 BRA `(.L_x_463) ;  /* 0x00000000007c5947 */ /* 0x000fec0003800000 */
[----:B------:R-:W-:Y:S01]  /*3bd0*/  IADD3 R86, P2, P6, R100, R32, R86 ;  /* 0x0000002064567210 */ /* 0x000fe20007e5e056 */
[----:B------:R-:W-:Y:S01]  /*3be0*/  ULDC.64 UR4, c[0x0][0x3e8] ;  /* 0x0000fa0000047ab9 */ /* 0x000fe20000000a00 */
[----:B------:R-:W-:Y:S02]  /*3bf0*/  CS2R R56, SRZ ;  /* 0x0000000000387805 */ /* 0x000fe4000001ff00 */
[----:B------:R-:W-:Y:S02]  /*3c00*/  CS2R R58, SRZ ;  /* 0x00000000003a7805 */ /* 0x000fe4000001ff00 */
[----:B------:R-:W-:Y:S01]  /*3c10*/  IADD3.X R0, R26, R34, R0, P2, P6 ;  /* 0x000000221a007210 */ /* 0x000fe200017ec400 */
[----:B------:R-:W-:Y:S01]  /*3c20*/  ULDC.64 UR6, c[0x0][0x208] ;  /* 0x0000820000067ab9 */ /* 0x000fe20000000a00 */
[----:B------:R-:W-:-:S04]  /*3c30*/  IADD3 R84, P2, P6, R106, R28, R84 ;  /* 0x0000001c6a547210 */ /* 0x000fc80007e5e054 */
[----:B------:R-:W-:Y:S02]  /*3c40*/  IADD3.X R3, R21, R30, R3, P2, P6 ;  /* 0x0000001e15037210 */ /* 0x000fe400017ec403 */
[----:B------:R-:W-:-:S04]  /*3c50*/  LEA R38, P2, R86, UR4, 0x1 ;  /* 0x0000000456267c11 */ /* 0x000fc8000f8408ff */
[----:B------:R-:W-:Y:S01]  /*3c60*/  LEA.HI.X R39, R86, UR5, R0, 0x1, P2 ;  /* 0x0000000556277c11 */ /* 0x000fe200090f0c00 */
[----:B------:R-:W-:Y:S02]  /*3c70*/  ULDC.64 UR4, c[0x0][0x400] ;  /* 0x0001000000047ab9 */ /* 0x000fe40000000a00 */
        /* <DEDUP_REMOVED lines=20> */
.L_x_463:
[----:B------:R-:W-:Y:S05]  /*3dc0*/  BSYNC B1 ;  /* 0x0000000000017941 */ /* 0x000fea0003800000 */
.L_x_462:
[----:B-----5:R-:W-:Y:S01]  /*3dd0*/  IMAD.MOV.U32 R3, RZ, RZ, R42 ;  /* 0x000000ffff037224 */ /* 0x020fe200078e002a */
[----:B------:R-:W-:Y:S01]  /*3de0*/  ULOP3.LUT UR4, UR60, 0x1, URZ, 0xfc, !UPT ;  /* 0x000000013c047892 */ /* 0x000fe2000f8efc3f */
[----:B------:R-:W-:-:S03]  /*3df0*/  IMAD.MOV.U32 R0, RZ, RZ, R43 ;  /* 0x000000ffff007224 */ /* 0x000fc600078e002b */
[----:B------:R-:W-:Y:S02]  /*3e00*/  UISETP.NE.AND UP0, UPT, UR4, 0x3, UPT ;  /* 0x000000030400788c */ /* 0x000fe4000bf05270 */
[----:B------:R-:W-:Y:S01]  /*3e10*/  PRMT R135, R3, 0x5410, R0 ;  /* 0x0000541003877816 */ /* 0x000fe20000000000 */
[----:B------:R-:W-:Y:S02]  /*3e20*/  IMAD.MOV.U32 R3, RZ, RZ, R48 ;  /* 0x000000ffff037224 */ /* 0x000fe400078e0030 */
[----:B------:R-:W-:Y:S01]  /*3e30*/  IMAD.MOV.U32 R0, RZ, RZ, R49 ;  /* 0x000000ffff007224 */ /* 0x000fe200078e0031 */
[----:B------:R-:W-:-:S04]  /*3e40*/  PLOP3.LUT P2, PT, PT, PT, UP0, 0x80, 0x0 ;  /* 0x000000000000781c */ /* 0x000fc80003f4f008 */
[----:B------:R-:W-:Y:S01]  /*3e50*/  PRMT R145, R3, 0x5410, R0 ;  /* 0x0000541003917816 */ /* 0x000fe20000000000 */
[----:B------:R-:W-:Y:S02]  /*3e60*/  IMAD.MOV.U32 R3, RZ, RZ, R54 ;  /* 0x000000ffff037224 */ /* 0x000fe400078e0036 */
[----:B------:R-:W-:-:S05]  /*3e70*/  IMAD.MOV.U32 R0, RZ, RZ, R55 ;  /* 0x000000ffff007224 */ /* 0x000fca00078e0037 */
[----:B------:R-:W-:Y:S01]  /*3e80*/  PRMT R151, R3, 0x5410, R0 ;  /* 0x0000541003977816 */ /* 0x000fe20000000000 */
[----:B------:R-:W-:Y:S02]  /*3e90*/  IMAD.MOV.U32 R3, RZ, RZ, R56 ;  /* 0x000000ffff037224 */ /* 0x000fe400078e0038 */
[----:B------:R-:W-:-:S05]  /*3ea0*/  IMAD.MOV.U32 R0, RZ, RZ, R57 ;  /* 0x000000ffff007224 */ /* 0x000fca00078e0039 */
[----:B------:R-:W-:Y:S01]  /*3eb0*/  PRMT R154, R0, 0x5410, R3 ;  /* 0x00005410009a7816 */ /* 0x000fe20000000003 */
[----:B------:R-:W-:Y:S02]  /*3ec0*/  IMAD.MOV.U32 R3, RZ, RZ, R40 ;  /* 0x000000ffff037224 */ /* 0x000fe400078e0028 */
[----:B------:R-:W-:-:S05]  /*3ed0*/  IMAD.MOV.U32 R0, RZ, RZ, R41 ;  /* 0x000000ffff007224 */ /* 0x000fca00078e0029 */
[----:B------:R-:W-:Y:S01]  /*3ee0*/  PRMT R143, R3, 0x5410, R0 ;  /* 0x00005410038f7816 */ /* 0x000fe20000000000 */
        /* <DEDUP_REMOVED lines=12> */
[----:B------:R-:W-:Y:S06]  /*3fb0*/  @!P2 BRA `(.L_x_464) ;  /* 0x000000000004a947 */ /* 0x000fec0003800000 */
[----:B------:R-:W-:Y:S01]  /*3fc0*/  BPT.TRAP 0x1 ;  /* 0x000000040000795c */ /* 0x000fe20000300000 */
.L_x_464:
[----:B------:R-:W-:Y:S01]  /*3fd0*/  IMAD R3, R19, 0x8, R18 ;  /* 0x0000000813037824 */ /* 0x000fe200078e0212 */
[----:B------:R-:W-:Y:S01]  /*3fe0*/  SHF.L.U32 R0, R217, 0x1f, RZ ;  /* 0x0000001fd9007819 */ /* 0x000fe200000006ff */
[----:B------:R-:W-:Y:S03]  /*3ff0*/  BSSY B1, `(.L_x_465) ;  /* 0x0000003000017945 */ /* 0x000fe60003800000 */
[----:B------:R-:W1:Y:S02]  /*4000*/  SYNCS.PHASECHK.TRANS64.TRYWAIT P6, [R3+URZ+0x38890], R0 ;  /* 0x03889000030075a7 */ /* 0x000e6400080c017f */
[----:B-1----:R-:W-:Y:S05]  /*4010*/  @!P6 BRA `(.L_x_466) ;  /* 0x000002840028e947 */ /* 0x002fea0003800000 */
.L_x_858:
[----:B------:R-:W-:Y:S05]  /*4020*/  BSYNC B1 ;  /* 0x0000000000017941 */ /* 0x000fea0003800000 */
.L_x_465:
[----:B------:R-:W-:Y:S04]  /*4030*/  BSSY B1, `(.L_x_467) ;  /* 0x00000e5000017945 */ /* 0x000fe80003800000 */
[----:B------:R-:W-:Y:S05]  /*4040*/  @P3 BRA `(.L_x_468) ;  /* 0x0000000c008c3947 */ /* 0x000fea0003800000 */
[----:B------:R-:W-:Y:S01]  /*4050*/  ISETP.NE.AND P3, PT, R27, RZ, PT ;  /* 0x000000ff1b00720c */ /* 0x000fe20003f65270 */
[----:B------:R-:W-:-:S12]  /*4060*/  BSSY B2, `(.L_x_469) ;  /* 0x0000036000027945 */ /* 0x000fd80003800000 */
[----:B------:R-:W-:Y:S05]  /*4070*/  @!P3 BRA `(.L_x_470) ;  /* 0x0000000000d0b947 */ /* 0x000fea0003800000 */
[----:B0-----:R0:W2:Y:S01]  /*4080*/  LDS.128 R36, [R5+0x24400] ;  /* 0x0244000005247984 */ /* 0x0010a20000000c00 */
[----:B------:R-:W-:Y:S01]  /*4090*/  ISETP.GE.AND P3, PT, R22, R115, PT ;  /* 0x000000731600720c */ /* 0x000fe20003f66270 */
[----:B------:R-:W-:-:S12]  /*40a0*/  BSSY B3, `(.L_x_471) ;  /* 0x000002f000037945 */ /* 0x000fd80003800000 */
[----:B0-----:R-:W-:Y:S05]  /*40b0*/  @P3 BRA `(.L_x_472) ;  /* 0x0000000000b43947 */ /* 0x001fea0003800000 */
[----:B------:R-:W-:Y:S02]  /*40c0*/  SHF.R.U64 R85, R124, 0x10, R125 ;  /* 0x000000107c557819 */ /* 0x000fe4000000127d */
[----:B------:R-:W-:Y:S02]  /*40d0*/  SHF.R.U64 R84, R122, 0x10, R123 ;  /* 0x000000107a547819 */ /* 0x000fe4000000127b */
[----:B------:R-:W-:Y:S02]  /*40e0*/  PRMT R85, R166, 0x5410, R85 ;  /* 0x00005410a6557816 */ /* 0x000fe40000000055 */
[----:B------:R-:W-:Y:S02]  /*40f0*/  PRMT R84, R134, 0x5432, R84 ;  /* 0x0000543286547816 */ /* 0x000fe40000000054 */
[----:B------:R-:W-:Y:S02]  /*4100*/  SHF.R.U32.HI R122, RZ, 0x10, R125 ;  /* 0x00000010ff7a7819 */ /* 0x000fe4000001167d */
[----:B--2---:R-:W-:-:S02]  /*4110*/  LOP3.LUT R124, R37, 0xffff0000, RZ, 0xc0, !PT ;  /* 0xffff0000257c7812 */ /* 0x004fc400078ec0ff */
[C---:B------:R-:W-:Y:S01]  /*4120*/  LOP3.LUT R86, R85.reuse, 0xffff0000, RZ, 0xc0, !PT ;  /* 0xffff000055567812 */ /* 0x040fe200078ec0ff */
[----:B------:R-:W-:Y:S01]  /*4130*/  IMAD.U32 R85, R85, 0x10000, RZ ;  /* 0x0001000055557824 */ /* 0x000fe200078e00ff */
[C---:B------:R-:W-:Y:S01]  /*4140*/  LOP3.LUT R125, R84.reuse, 0xffff0000, RZ, 0xc0, !PT ;  /* 0xffff0000547d7812 */ /* 0x040fe200078ec0ff */
[----:B------:R-:W-:Y:S01]  /*4150*/  IMAD.U32 R84, R84, 0x10000, RZ ;  /* 0x0001000054547824 */ /* 0x000fe200078e00ff */
[----:B------:R-:W-:Y:S01]  /*4160*/  SHF.R.U32.HI R87, RZ, 0x10, R123 ;  /* 0x00000010ff577819 */ /* 0x000fe2000001167b */
[----:B------:R-:W-:Y:S02]  /*4170*/  IMAD.U32 R123, R37, 0x10000, RZ ;  /* 0x00010000257b7824 */ /* 0x000fe400078e00ff */
[-C--:B------:R-:W-:Y:S01]  /*4180*/  FMUL.FTZ R37, R124, R86.reuse ;  /* 0x000000567c257220 */ /* 0x080fe20000410000 */
[----:B------:R-:W-:Y:S01]  /*4190*/  PRMT R122, R168, 0x5432, R122 ;  /* 0x00005432a87a7816 */ /* 0x000fe2000000007a */
[-C--:B------:R-:W-:Y:S01]  /*41a0*/  FMUL.FTZ R124, R124, R125.reuse ;  /* 0x0000007d7c7c7220 */ /* 0x080fe20000410000 */
[----:B------:R-:W-:Y:S01]  /*41b0*/  PRMT R87, R134, 0x5410, R87 ;  /* 0x0000541086577816 */ /* 0x000fe20000000057 */
[C---:B------:R-:W-:Y:S01]  /*41c0*/  FFMA.FTZ R37, R123.reuse, R125, -R37 ;  /* 0x0000007d7b257223 */ /* 0x040fe20000010825 */
[----:B------:R-:W-:Y:S01]  /*41d0*/  LOP3.LUT R125, R38, 0xffff0000, RZ, 0xc0, !PT ;  /* 0xffff0000267d7812 */ /* 0x000fe200078ec0ff */
[----:B------:R-:W-:Y:S01]  /*41e0*/  FFMA.FTZ R86, R123, R86, R124 ;  /* 0x000000567b567223 */ /* 0x000fe2000001007c */
[C---:B------:R-:W-:Y:S01]  /*41f0*/  IMAD.U32 R123, R122.reuse, 0x10000, RZ ;  /* 0x000100007a7b7824 */ /* 0x040fe200078e00ff */
[----:B------:R-:W-:Y:S01]  /*4200*/  LOP3.LUT R122, R122, 0xffff0000, RZ, 0xc0, !PT ;  /* 0xffff00007a7a7812 */ /* 0x000fe200078ec0ff */
[C---:B------:R-:W-:Y:S01]  /*4210*/  IMAD.U32 R134, R87.reuse, 0x10000, RZ ;  /* 0x0001000057867824 */ /* 0x040fe200078e00ff */
[----:B------:R-:W-:Y:S01]  /*4220*/  LOP3.LUT R87, R87, 0xffff0000, RZ, 0xc0, !PT ;  /* 0xffff000057577812 */ /* 0x000fe200078ec0ff */
[----:B------:R-:W-:-:S02]  /*4230*/  IMAD.U32 R124, R38, 0x10000, RZ ;  /* 0x00010000267c7824 */ /* 0x000fc400078e00ff */
[C---:B------:R-:W-:Y:S01]  /*4240*/  FMUL.FTZ R38, R125.reuse, R123 ;  /* 0x0000007b7d267220 */ /* 0x040fe20000410000 */
[-C--:B------:R-:W-:Y:S01]  /*4250*/  FMUL.FTZ R125, R125, R134.reuse ;  /* 0x000000867d7d7220 */ /* 0x080fe20000410000 */
[----:B------:R-:W-:Y:S02]  /*4260*/  F2FP.BF16.F32.PACK_AB R37, R86, R37 ;  /* 0x000000255625723e */ /* 0x000fe400000010ff */
[C---:B------:R-:W-:Y:S01]  /*4270*/  FFMA.FTZ R38, R124.reuse, R134, -R38 ;  /* 0x000000867c267223 */ /* 0x040fe20000010826 */
[----:B------:R-:W-:Y:S01]  /*4280*/  FFMA.FTZ R123, R124, R123, R125 ;  /* 0x0000007b7c7b7223 */ /* 0x000fe2000001007d */
[C---:B------:R-:W-:Y:S01]  /*4290*/  LOP3.LUT R124, R39.reuse, 0xffff0000, RZ, 0xc0, !PT ;  /* 0xffff0000277c7812 */ /* 0x040fe200078ec0ff */
[----:B------:R-:W-:-:S03]  /*42a0*/  IMAD.U32 R125, R39, 0x10000, RZ ;  /* 0x00010000277d7824 */ /* 0x000fc600078e00ff */
[----:B------:R-:W-:Y:S01]  /*42b0*/  F2FP.BF16.F32.PACK_AB R38, R123, R38 ;  /* 0x000000267b26723e */ /* 0x000fe200000010ff */
[----:B------:R-:W-:-:S04]  /*42c0*/  FMUL.FTZ R39, R124, R122 ;  /* 0x0000007a7c277220 */ /* 0x000fc80000410000 */
[-C--:B------:R-:W-:Y:S01]  /*42d0*/  FFMA.FTZ R39, R125, R87.reuse, -R39 ;  /* 0x000000577d277223 */ /* 0x080fe20000010827 */
[----:B------:R-:W-:-:S04]  /*42e0*/  FMUL.FTZ R87, R124, R87 ;  /* 0x000000577c577220 */ /* 0x000fc80000410000 */
[----:B------:R-:W-:Y:S01]  /*42f0*/  FFMA.FTZ R122, R125, R122, R87 ;  /* 0x0000007a7d7a7223 */ /* 0x000fe20000010057 */
[C---:B------:R-:W-:Y:S01]  /*4300*/  LOP3.LUT R87, R36.reuse, 0xffff0000, RZ, 0xc0, !PT ;  /* 0xffff000024577812 */ /* 0x040fe200078ec0ff */
[----:B------:R-:W-:-:S03]  /*4310*/  IMAD.U32 R36, R36, 0x10000, RZ ;  /* 0x0001000024247824 */ /* 0x000fc600078e00ff */
[----:B------:R-:W-:Y:S01]  /*4320*/  F2FP.BF16.F32.PACK_AB R39, R122, R39 ;  /* 0x000000277a27723e */ /* 0x000fe200000010ff */
[C---:B------:R-:W-:Y:S01]  /*4330*/  FMUL.FTZ R124, R87.reuse, R85 ;  /* 0x00000055577c7220 */ /* 0x040fe20000410000 */
[----:B------:R-:W-:-:S03]  /*4340*/  FMUL.FTZ R87, R87, R84 ;  /* 0x0000005457577220 */ /* 0x000fc60000410000 */
[C---:B------:R-:W-:Y:S01]  /*4350*/  FFMA.FTZ R124, R36.reuse, R84, -R124 ;  /* 0x00000054247c7223 */ /* 0x040fe2000001087c */
[----:B------:R-:W-:-:S05]  /*4360*/  FFMA.FTZ R87, R36, R85, R87 ;  /* 0x0000005524577223 */ /* 0x000fca0000010057 */
[----:B------:R-:W-:-:S05]  /*4370*/  F2FP.BF16.F32.PACK_AB R87, R87, R124 ;  /* 0x0000007c5757723e */ /* 0x000fca00000010ff */
[----:B------:R-:W-:-:S07]  /*4380*/  IMAD.MOV.U32 R36, RZ, RZ, R87 ;  /* 0x000000ffff247224 */ /* 0x000fce00078e0057 */
.L_x_472:
[----:B------:R-:W-:Y:S05]  /*4390*/  BSYNC B3 ;  /* 0x0000000000037941 */ /* 0x000fea0003800000 */
.L_x_471:
[----:B------:R-:W-:Y:S02]  /*43a0*/  ULDC.64 UR4, c[0x0][0x208] ;  /* 0x0000820000047ab9 */ /* 0x000fe40000000a00 */
[----:B--2---:R2:W-:Y:S03]  /*43b0*/  STG.E.128 desc[UR4][R60.64], R36 ;  /* 0x000000243c007986 */ /* 0x0045e6000c101d04 */
.L_x_470:
[----:B------:R-:W-:Y:S05]  /*43c0*/  BSYNC B2 ;  /* 0x0000000000027941 */ /* 0x000fea0003800000 */
.L_x_469:
[----:B------:R-:W-:Y:S01]  /*43d0*/  ISETP.NE.AND P3, PT, R11, RZ, PT ;  /* 0x000000ff0b00720c */ /* 0x000fe20003f65270 */
[----:B------:R-:W-:-:S12]  /*43e0*/  BSSY B2, `(.L_x_473) ;  /* 0x0000037000027945 */ /* 0x000fd80003800000 */
[----:B------:R-:W-:Y:S05]  /*43f0*/  @!P3 BRA `(.L_x_474) ;  /* 0x0000000000d4b947 */ /* 0x000fea0003800000 */
[----:B0-2---:R0:W2:Y:S01]  /*4400*/  LDS.128 R36, [R5+0x26c00] ;  /* 0x026c000005247984 */ /* 0x0050a20000000c00 */
[----:B------:R-:W-:Y:S01]  /*4410*/  ISETP.GE.AND P3, PT, R215, R115, PT ;  /* 0x00000073d700720c */ /* 0x000fe20003f66270 */
[----:B------:R-:W-:-:S12]  /*4420*/  BSSY B3, `(.L_x_475) ;  /* 0x0000030000037945 */ /* 0x000fd80003800000 */
[----:B0-----:R-:W-:Y:S05]  /*4430*/  @P3 BRA `(.L_x_476) ;  /* 0x0000000000b83947 */ /* 0x001fea0003800000 */
[----:B------:R-:W-:Y:S02]  /*4440*/  SHF.R.U64 R86, R116, 0x10, R117 ;  /* 0x0000001074567819 */ /* 0x000fe40000001275 */
[--C-:B------:R-:W-:Y:S02]  /*4450*/  SHF.R.U64 R84, R90, 0x10, R91.reuse ;  /* 0x000000105a547819 */ /* 0x100fe4000000125b */
[----:B------:R-:W-:Y:S02]  /*4460*/  PRMT R86, R166, 0x5432, R86 ;  /* 0x00005432a6567816 */ /* 0x000fe40000000056 */
[----:B------:R-:W-:Y:S02]  /*4470*/  PRMT R84, R165, 0x5432, R84 ;  /* 0x00005432a5547816 */ /* 0x000fe40000000054 */
[----:B------:R-:W-:Y:S02]  /*4480*/  SHF.R.U32.HI R87, RZ, 0x10, R91 ;  /* 0x00000010ff577819 */ /* 0x000fe4000001165b */
[----:B------:R-:W-:-:S02]  /*4490*/  SHF.R.U32.HI R90, RZ, 0x10, R117 ;  /* 0x00000010ff5a7819 */ /* 0x000fc40000011675 */
[C---:B--2---:R-:W-:Y:S01]  /*44a0*/  LOP3.LUT R91, R37.reuse, 0xffff0000, RZ, 0xc0, !PT ;  /* 0xffff0000255b7812 */ /* 0x044fe200078ec0ff */
[----:B------:R-:W-:Y:S01]  /*44b0*/  IMAD.U32 R37, R37, 0x10000, RZ ;  /* 0x0001000025257824 */ /* 0x000fe200078e00ff */
[C---:B------:R-:W-:Y:S01]  /*44c0*/  LOP3.LUT R116, R86.reuse, 0xffff0000, RZ, 0xc0, !PT ;  /* 0xffff000056747812 */ /* 0x040fe200078ec0ff */
[----:B------:R-:W-:Y:S01]  /*44d0*/  IMAD.U32 R86, R86, 0x10000, RZ ;  /* 0x0001000056567824 */ /* 0x000fe200078e00ff */
[C---:B------:R-:W-:Y:S01]  /*44e0*/  LOP3.LUT R117, R84.reuse, 0xffff0000, RZ, 0xc0, !PT ;  /* 0xffff000054757812 */ /* 0x040fe200078ec0ff */
[----:B------:R-:W-:Y:S01]  /*44f0*/  IMAD.U32 R84, R84, 0x10000, RZ ;  /* 0x0001000054547824 */ /* 0x000fe200078e00ff */
[----:B------:R-:W-:Y:S01]  /*4500*/  PRMT R90, R167, 0x5432, R90 ;  /* 0x00005432a75a7816 */ /* 0x000fe2000000005a */
[----:B------:R-:W-:Y:S01]  /*4510*/  FMUL.FTZ R85, R91, R116 ;  /* 0x000000745b557220 */ /* 0x000fe20000410000 */
[----:B------:R-:W-:Y:S01]  /*4520*/  PRMT R87, R165, 0x5410, R87 ;  /* 0x00005410a5577816 */ /* 0x000fe20000000057 */
[-C--:B------:R-:W-:Y:S02]  /*4530*/  FMUL.FTZ R91, R91, R117.reuse ;  /* 0x000000755b5b7220 */ /* 0x080fe40000410000 */
[----:B------:R-:W-:Y:S01]  /*4540*/  FFMA.FTZ R85, R37, R117, -R85 ;  /* 0x0000007525557223 */ /* 0x000fe20000010855 */
[----:B------:R-:W-:-:S02]  /*4550*/  IMAD.U32 R117, R38, 0x10000, RZ ;  /* 0x0001000026757824 */ /* 0x000fc400078e00ff */
[----:B------:R-:W-:Y:S01]  /*4560*/  FFMA.FTZ R37, R37, R116, R91 ;  /* 0x0000007425257223 */ /* 0x000fe2000001005b */
[----:B------:R-:W-:Y:S01]  /*4570*/  LOP3.LUT R91, R38, 0xffff0000, RZ, 0xc0, !PT ;  /* 0xffff0000265b7812 */ /* 0x000fe200078ec0ff */
[C---:B------:R-:W-:Y:S01]  /*4580*/  IMAD.U32 R116, R90.reuse, 0x10000, RZ ;  /* 0x000100005a747824 */ /* 0x040fe200078e00ff */
[----:B------:R-:W-:Y:S01]  /*4590*/  LOP3.LUT R90, R90, 0xffff0000, RZ, 0xc0, !PT ;  /* 0xffff00005a5a7812 */ /* 0x000fe200078ec0ff */
[C---:B------:R-:W-:Y:S01]  /*45a0*/  IMAD.U32 R122, R87.reuse, 0x10000, RZ ;  /* 0x00010000577a7824 */ /* 0x040fe200078e00ff */
[----:B------:R-:W-:Y:S01]  /*45b0*/  LOP3.LUT R87, R87, 0xffff0000, RZ, 0xc0, !PT ;  /* 0xffff000057577812 */ /* 0x000fe200078ec0ff */
[----:B------:R-:W-:Y:S01]  /*45c0*/  FMUL.FTZ R38, R91, R116 ;  /* 0x000000745b267220 */ /* 0x000fe20000410000 */
[----:B------:R-:W-:Y:S01]  /*45d0*/  F2FP.BF16.F32.PACK_AB R37, R37, R85 ;  /* 0x000000552525723e */ /* 0x000fe200000010ff */
[-C--:B------:R-:W-:Y:S02]  /*45e0*/  FMUL.FTZ R91, R91, R122.reuse ;  /* 0x0000007a5b5b7220 */ /* 0x080fe40000410000 */
[----:B------:R-:W-:-:S02]  /*45f0*/  FFMA.FTZ R38, R117, R122, -R38 ;  /* 0x0000007a75267223 */ /* 0x000fc40000010826 */
        /* <DEDUP_REMOVED lines=15> */
[----:B------:R-:W-:Y:S01]  /*46f0*/  F2FP.BF16.F32.PACK_AB R90, R39, R90 ;  /* 0x0000005a275a723e */ /* 0x000fe200000010ff */
[----:B------:R-:W-:-:S04]  /*4700*/  IMAD.MOV.U32 R39, RZ, RZ, R87 ;  /* 0x000000ffff277224 */ /* 0x000fc800078e0057 */
[----:B------:R-:W-:-:S07]  /*4710*/  IMAD.MOV.U32 R36, RZ, RZ, R90 ;  /* 0x000000ffff247224 */ /* 0x000fce00078e005a */
.L_x_476:
[----:B------:R-:W-:Y:S05]  /*4720*/  BSYNC B3 ;  /* 0x0000000000037941 */ /* 0x000fea0003800000 */
.L_x_475:
[----:B------:R-:W-:Y:S02]  /*4730*/  ULDC.64 UR4, c[0x0][0x208] ;  /* 0x0000820000047ab9 */ /* 0x000fe40000000a00 */
[----:B--2---:R3:W-:Y:S03]  /*4740*/  STG.E.128 desc[UR4][R60.64+0x80], R36 ;  /* 0x000080243c007986 */ /* 0x0047e6000c101d04 */
.L_x_474:
[----:B------:R-:W-:Y:S05]  /*4750*/  BSYNC B2 ;  /* 0x0000000000027941 */ /* 0x000fea0003800000 */
.L_x_473:
[----:B------:R-:W-:Y:S01]  /*4760*/  ISETP.NE.AND P3, PT, R10, RZ, PT ;  /* 0x000000ff0a00720c */ /* 0x000fe20003f65270 */
[----:B------:R-:W-:-:S12]  /*4770*/  BSSY B2, `(.L_x_477) ;  /* 0x0000038000027945 */ /* 0x000fd80003800000 */
[----:B------:R-:W-:Y:S05]  /*4780*/  @!P3 BRA `(.L_x_478) ;  /* 0x0000000000d8b947 */ /* 0x000fea0003800000 */
[----:B0-23--:R0:W2:Y:S01]  /*4790*/  LDS.128 R36, [R5+0x29400] ;  /* 0x0294000005247984 */ /* 0x00d0a20000000c00 */
[----:B------:R-:W-:Y:S01]  /*47a0*/  ISETP.GE.AND P3, PT, R214, R115, PT ;  /* 0x00000073d600720c */ /* 0x000fe20003f66270 */
[----:B------:R-:W-:-:S12]  /*47b0*/  BSSY B3, `(.L_x_479) ;  /* 0x0000031000037945 */ /* 0x000fd80003800000 */
[----:B0-----:R-:W-:Y:S05]  /*47c0*/  @P3 BRA `(.L_x_480) ;  /* 0x0000000000bc3947 */ /* 0x001fea0003800000 */
[----:B------:R-:W-:Y:S01]  /*47d0*/  SHF.R.U64 R85, R88, 0x10, R89 ;  /* 0x0000001058557819 */ /* 0x000fe20000001259 */
[----:B--2---:R-:W-:Y:S01]  /*47e0*/  IMAD.U32 R87, R37, 0x10000, RZ ;  /* 0x0001000025577824 */ /* 0x004fe200078e00ff */
[----:B------:R-:W-:Y:S02]  /*47f0*/  SHF.R.U64 R82, R82, 0x10, R83 ;  /* 0x0000001052527819 */ /* 0x000fe40000001253 */
[C---:B------:R-:W-:Y:S02]  /*4800*/  PRMT R85, R164.reuse, 0x5410, R85 ;  /* 0x00005410a4557816 */ /* 0x040fe40000000055 */
[----:B------:R-:W-:Y:S02]  /*4810*/  SHF.R.U32.HI R86, RZ, 0x10, R83 ;  /* 0x00000010ff567819 */ /* 0x000fe40000011653 */
[----:B------:R-:W-:Y:S02]  /*4820*/  SHF.R.U32.HI R83, RZ, 0x10, R89 ;  /* 0x00000010ff537819 */ /* 0x000fe40000011659 */
[----:B------:R-:W-:-:S02]  /*4830*/  PRMT R82, R164, 0x5432, R82 ;  /* 0x00005432a4527816 */ /* 0x000fc40000000052 */
[----:B------:R-:W-:Y:S02]  /*4840*/  LOP3.LUT R89, R37, 0xffff0000, RZ, 0xc0, !PT ;  /* 0xffff000025597812 */ /* 0x000fe400078ec0ff */
[C---:B------:R-:W-:Y:S01]  /*4850*/  LOP3.LUT R88, R85.reuse, 0xffff0000, RZ, 0xc0, !PT ;  /* 0xffff000055587812 */ /* 0x040fe200078ec0ff */
[----:B------:R-:W-:Y:S01]  /*4860*/  IMAD.U32 R85, R85, 0x10000, RZ ;  /* 0x0001000055557824 */ /* 0x000fe200078e00ff */
[C---:B------:R-:W-:Y:S01]  /*4870*/  LOP3.LUT R37, R82.reuse, 0xffff0000, RZ, 0xc0, !PT ;  /* 0xffff000052257812 */ /* 0x040fe200078ec0ff */
[----:B------:R-:W-:Y:S01]  /*4880*/  IMAD.U32 R82, R82, 0x10000, RZ ;  /* 0x0001000052527824 */ /* 0x000fe200078e00ff */
[----:B------:R-:W-:Y:S01]  /*4890*/  PRMT R83, R163, 0x5410, R83 ;  /* 0x00005410a3537816 */ /* 0x000fe20000000053 */
[----:B------:R-:W-:Y:S01]  /*48a0*/  FMUL.FTZ R84, R89, R88 ;  /* 0x0000005859547220 */ /* 0x000fe20000410000 */
[----:B------:R-:W-:-:S03]  /*48b0*/  PRMT R86, R163, 0x5432, R86 ;  /* 0x00005432a3567816 */ /* 0x000fc60000000056 */
[-C--:B------:R-:W-:Y:S01]  /*48c0*/  FFMA.FTZ R84, R87, R37.reuse, -R84 ;  /* 0x0000002557547223 */ /* 0x080fe20000010854 */
[----:B------:R-:W-:Y:S01]  /*48d0*/  FMUL.FTZ R37, R89, R37 ;  /* 0x0000002559257220 */ /* 0x000fe20000410000 */
[C---:B------:R-:W-:Y:S01]  /*48e0*/  IMAD.U32 R89, R86.reuse, 0x10000, RZ ;  /* 0x0001000056597824 */ /* 0x040fe200078e00ff */
[----:B------:R-:W-:Y:S02]  /*48f0*/  LOP3.LUT R86, R86, 0xffff0000, RZ, 0xc0, !PT ;  /* 0xffff000056567812 */ /* 0x000fe400078ec0ff */
[----:B------:R-:W-:Y:S01]  /*4900*/  FFMA.FTZ R37, R87, R88, R37 ;  /* 0x0000005857257223 */ /* 0x000fe20000010025 */
[C---:B------:R-:W-:Y:S01]  /*4910*/  LOP3.LUT R88, R38.reuse, 0xffff0000, RZ, 0xc0, !PT ;  /* 0xffff000026587812 */ /* 0x040fe200078ec0ff */
[C---:B------:R-:W-:Y:S01]  /*4920*/  IMAD.U32 R87, R83.reuse, 0x10000, RZ ;  /* 0x0001000053577824 */ /* 0x040fe200078e00ff */
[----:B------:R-:W-:Y:S01]  /*4930*/  LOP3.LUT R83, R83, 0xffff0000, RZ, 0xc0, !PT ;  /* 0xffff000053537812 */ /* 0x000fe200078ec0ff */
[----:B------:R-:W-:Y:S01]  /*4940*/  IMAD.U32 R38, R38, 0x10000, RZ ;  /* 0x0001000026267824 */ /* 0x000fe200078e00ff */
[----:B------:R-:W-:Y:S01]  /*4950*/  F2FP.BF16.F32.PACK_AB R37, R37, R84 ;  /* 0x000000542525723e */ /* 0x000fe200000010ff */
[C---:B------:R-:W-:Y:S01]  /*4960*/  FMUL.FTZ R90, R88.reuse, R87 ;  /* 0x00000057585a7220 */ /* 0x040fe20000410000 */
[----:B------:R-:W-:-:S03]  /*4970*/  FMUL.FTZ R88, R88, R89 ;  /* 0x0000005958587220 */ /* 0x000fc60000410000 */
[C---:B------:R-:W-:Y:S01]  /*4980*/  FFMA.FTZ R90, R38.reuse, R89, -R90 ;  /* 0x00000059265a7223 */ /* 0x040fe2000001085a */
[----:B------:R-:W-:Y:S01]  /*4990*/  FFMA.FTZ R88, R38, R87, R88 ;  /* 0x0000005726587223 */ /* 0x000fe20000010058 */
[C---:B------:R-:W-:Y:S01]  /*49a0*/  LOP3.LUT R38, R39.reuse, 0xffff0000, RZ, 0xc0, !PT ;  /* 0xffff000027267812 */ /* 0x040fe200078ec0ff */
[----:B------:R-:W-:-:S03]  /*49b0*/  IMAD.U32 R39, R39, 0x10000, RZ ;  /* 0x0001000027277824 */ /* 0x000fc600078e00ff */
        /* <DEDUP_REMOVED lines=13> */
[----:B------:R-:W-:Y:S02]  /*4a90*/  IMAD.MOV.U32 R39, RZ, RZ, R38 ;  /* 0x000000ffff277224 */ /* 0x000fe400078e0026 */
[----:B------:R-:W-:Y:S02]  /*4aa0*/  IMAD.MOV.U32 R38, RZ, RZ, R88 ;  /* 0x000000ffff267224 */ /* 0x000fe400078e0058 */
[----:B------:R-:W-:-:S07]  /*4ab0*/  IMAD.MOV.U32 R36, RZ, RZ, R83 ;  /* 0x000000ffff247224 */ /* 0x000fce00078e0053 */
.L_x_480:
[----:B------:R-:W-:Y:S05]  /*4ac0*/  BSYNC B3 ;  /* 0x0000000000037941 */ /* 0x000fea0003800000 */
.L_x_479:
[----:B------:R-:W-:Y:S02]  /*4ad0*/  ULDC.64 UR4, c[0x0][0x208] ;  /* 0x0000820000047ab9 */ /* 0x000fe40000000a00 */
[----:B--2---:R4:W-:Y:S03]  /*4ae0*/  STG.E.128 desc[UR4][R60.64+0x100], R36 ;  /* 0x000100243c007986 */ /* 0x0049e6000c101d04 */
.L_x_478:
[----:B------:R-:W-:Y:S05]  /*4af0*/  BSYNC B2 ;  /* 0x0000000000027941 */ /* 0x000fea0003800000 */
.L_x_477:
[----:B------:R-:W-:-:S13]  /*4b00*/  ISETP.NE.AND P3, PT, R9, RZ, PT ;  /* 0x000000ff0900720c */ /* 0x000fda0003f65270 */
[----:B------:R-:W-:Y:S05]  /*4b10*/  @!P3 BRA `(.L_x_468) ;  /* 0x0000000000d8b947 */ /* 0x000fea0003800000 */
[----:B0-234-:R0:W2:Y:S01]  /*4b20*/  LDS.128 R36, [R5+0x2bc00] ;  /* 0x02bc000005247984 */ /* 0x01d0a20000000c00 */
[----:B------:R-:W-:Y:S01]  /*4b30*/  ISETP.GE.AND P3, PT, R216, R115, PT ;  /* 0x00000073d800720c */ /* 0x000fe20003f66270 */
[----:B------:R-:W-:-:S12]  /*4b40*/  BSSY B2, `(.L_x_481) ;  /* 0x0000031000027945 */ /* 0x000fd80003800000 */
[----:B0-----:R-:W-:Y:S05]  /*4b50*/  @P3 BRA `(.L_x_482) ;  /* 0x0000000000bc3947 */ /* 0x001fea0003800000 */
[--C-:B------:R-:W-:Y:S01]  /*4b60*/  SHF.R.U64 R78, R78, 0x10, R79.reuse ;  /* 0x000000104e4e7819 */ /* 0x100fe2000000124f */
[----:B--2---:R-:W-:Y:S01]  /*4b70*/  IMAD.U32 R83, R37, 0x10000, RZ ;  /* 0x0001000025537824 */ /* 0x004fe200078e00ff */
[----:B------:R-:W-:Y:S02]  /*4b80*/  SHF.R.U32.HI R82, RZ, 0x10, R79 ;  /* 0x00000010ff527819 */ /* 0x000fe4000001164f */
[--C-:B------:R-:W-:Y:S02]  /*4b90*/  SHF.R.U64 R79, R80, 0x10, R81.reuse ;  /* 0x00000010504f7819 */ /* 0x100fe40000001251 */
[----:B------:R-:W-:Y:S02]  /*4ba0*/  SHF.R.U32.HI R80, RZ, 0x10, R81 ;  /* 0x00000010ff507819 */ /* 0x000fe40000011651 */
[----:B------:R-:W-:Y:S02]  /*4bb0*/  PRMT R81, R161, 0x5432, R79 ;  /* 0x00005432a1517816 */ /* 0x000fe4000000004f */
[----:B------:R-:W-:-:S02]  /*4bc0*/  PRMT R78, R162, 0x5432, R78 ;  /* 0x00005432a24e7816 */ /* 0x000fc4000000004e */
[----:B------:R-:W-:Y:S02]  /*4bd0*/  LOP3.LUT R85, R37, 0xffff0000, RZ, 0xc0, !PT ;  /* 0xffff000025557812 */ /* 0x000fe400078ec0ff */
[C---:B------:R-:W-:Y:S01]  /*4be0*/  LOP3.LUT R84, R81.reuse, 0xffff0000, RZ, 0xc0, !PT ;  /* 0xffff000051547812 */ /* 0x040fe200078ec0ff */
[----:B------:R-:W-:Y:S01]  /*4bf0*/  IMAD.U32 R81, R81, 0x10000, RZ ;  /* 0x0001000051517824 */ /* 0x000fe200078e00ff */
[----:B------:R-:W-:Y:S02]  /*4c00*/  PRMT R79, R161, 0x5410, R80 ;  /* 0x00005410a14f7816 */ /* 0x000fe40000000050 */
[----:B------:R-:W-:Y:S01]  /*4c10*/  LOP3.LUT R37, R78, 0xffff0000, RZ, 0xc0, !PT ;  /* 0xffff00004e257812 */ /* 0x000fe200078ec0ff */
[----:B------:R-:W-:Y:S01]  /*4c20*/  FMUL.FTZ R80, R85, R84 ;  /* 0x0000005455507220 */ /* 0x000fe20000410000 */
[----:B------:R-:W-:Y:S01]  /*4c30*/  PRMT R82, R162, 0x5410, R82 ;  /* 0x00005410a2527816 */ /* 0x000fe20000000052 */
[----:B------:R-:W-:Y:S02]  /*4c40*/  IMAD.U32 R78, R78, 0x10000, RZ ;  /* 0x000100004e4e7824 */ /* 0x000fe400078e00ff */
[-C--:B------:R-:W-:Y:S01]  /*4c50*/  FFMA.FTZ R80, R83, R37.reuse, -R80 ;  /* 0x0000002553507223 */ /* 0x080fe20000010850 */
[----:B------:R-:W-:Y:S01]  /*4c60*/  FMUL.FTZ R37, R85, R37 ;  /* 0x0000002555257220 */ /* 0x000fe20000410000 */
[C---:B------:R-:W-:Y:S01]  /*4c70*/  IMAD.U32 R85, R82.reuse, 0x10000, RZ ;  /* 0x0001000052557824 */ /* 0x040fe200078e00ff */
[----:B------:R-:W-:-:S02]  /*4c80*/  LOP3.LUT R82, R82, 0xffff0000, RZ, 0xc0, !PT ;  /* 0xffff000052527812 */ /* 0x000fc400078ec0ff */
        /* <DEDUP_REMOVED lines=28> */
.L_x_482:
[----:B------:R-:W-:Y:S05]  /*4e50*/  BSYNC B2 ;  /* 0x0000000000027941 */ /* 0x000fea0003800000 */
.L_x_481:
[----:B------:R-:W-:Y:S02]  /*4e60*/  ULDC.64 UR4, c[0x0][0x208] ;  /* 0x0000820000047ab9 */ /* 0x000fe40000000a00 */
[----:B--2---:R0:W-:Y:S03]  /*4e70*/  STG.E.128 desc[UR4][R60.64+0x180], R36 ;  /* 0x000180243c007986 */ /* 0x0041e6000c101d04 */
.L_x_468:
[----:B------:R-:W-:Y:S05]  /*4e80*/  BSYNC B1 ;  /* 0x0000000000017941 */ /* 0x000fea0003800000 */
.L_x_467:
[----:B------:R-:W-:Y:S04]  /*4e90*/  BSSY B1, `(.L_x_483) ;  /* 0x00000e8000017945 */ /* 0x000fe80003800000 */
[----:B------:R-:W-:Y:S05]  /*4ea0*/  @P4 BRA `(.L_x_484) ;  /* 0x0000000c00984947 */ /* 0x000fea0003800000 */
[----:B------:R-:W-:Y:S01]  /*4eb0*/  ISETP.NE.AND P3, PT, R27, RZ, PT ;  /* 0x000000ff1b00720c */ /* 0x000fe20003f65270 */
[----:B------:R-:W-:-:S12]  /*4ec0*/  BSSY B2, `(.L_x_485) ;  /* 0x0000038000027945 */ /* 0x000fd80003800000 */
[----:B------:R-:W-:Y:S05]  /*4ed0*/  @!P3 BRA `(.L_x_486) ;  /* 0x0000000000d8b947 */ /* 0x000fea0003800000 */
[----:B0-234-:R0:W2:Y:S01]  /*4ee0*/  LDS.128 R36, [R5+0x25400] ;  /* 0x0254000005247984 */ /* 0x01d0a20000000c00 */
[----:B------:R-:W-:Y:S01]  /*4ef0*/  ISETP.GE.AND P3, PT, R22, R115, PT ;  /* 0x000000731600720c */ /* 0x000fe20003f66270 */
[----:B------:R-:W-:-:S12]  /*4f00*/  BSSY B3, `(.L_x_487) ;  /* 0x0000031000037945 */ /* 0x000fd80003800000 */
[----:B0-----:R-:W-:Y:S05]  /*4f10*/  @P3 BRA `(.L_x_488) ;  /* 0x0000000000bc3947 */ /* 0x001fea0003800000 */
[--C-:B------:R-:W-:Y:S02]  /*4f20*/  SHF.R.U64 R60, R74, 0x10, R75.reuse ;  /* 0x000000104a3c7819 */ /* 0x100fe4000000124b */
[----:B------:R-:W-:Y:S02]  /*4f30*/  SHF.R.U32.HI R74, RZ, 0x10, R75 ;  /* 0x00000010ff4a7819 */ /* 0x000fe4000001164b */
[----:B------:R-:W-:Y:S02]  /*4f40*/  SHF.R.U64 R75, R76, 0x10, R77 ;  /* 0x000000104c4b7819 */ /* 0x000fe4000000124d */
[----:B------:R-:W-:Y:S02]  /*4f50*/  PRMT R60, R160, 0x5432, R60 ;  /* 0x00005432a03c7816 */ /* 0x000fe4000000003c */
[----:B------:R-:W-:Y:S02]  /*4f60*/  PRMT R75, R159, 0x5432, R75 ;  /* 0x000054329f4b7816 */ /* 0x000fe4000000004b */
[----:B--2---:R-:W-:-:S02]  /*4f70*/  LOP3.LUT R79, R37, 0xffff0000, RZ, 0xc0, !PT ;  /* 0xffff0000254f7812 */ /* 0x004fc400078ec0ff */
[C---:B------:R-:W-:Y:S01]  /*4f80*/  LOP3.LUT R78, R75.reuse, 0xffff0000, RZ, 0xc0, !PT ;  /* 0xffff00004b4e7812 */ /* 0x040fe200078ec0ff */
[----:B------:R-:W-:Y:S01]  /*4f90*/  IMAD.U32 R75, R75, 0x10000, RZ ;  /* 0x000100004b4b7824 */ /* 0x000fe200078e00ff */
[----:B------:R-:W-:Y:S01]  /*4fa0*/  SHF.R.U32.HI R61, RZ, 0x10, R77 ;  /* 0x00000010ff3d7819 */ /* 0x000fe2000001164d */
[----:B------:R-:W-:Y:S01]  /*4fb0*/  IMAD.U32 R77, R37, 0x10000, RZ ;  /* 0x00010000254d7824 */ /* 0x000fe200078e00ff */
[----:B------:R-:W-:Y:S01]  /*4fc0*/  PRMT R76, R160, 0x5410, R74 ;  /* 0x00005410a04c7816 */ /* 0x000fe2000000004a */
[----:B------:R-:W-:Y:S01]  /*4fd0*/  FMUL.FTZ R74, R79, R78 ;  /* 0x0000004e4f4a7220 */ /* 0x000fe20000410000 */
[C---:B------:R-:W-:Y:S01]  /*4fe0*/  LOP3.LUT R37, R60.reuse, 0xffff0000, RZ, 0xc0, !PT ;  /* 0xffff00003c257812 */ /* 0x040fe200078ec0ff */
[----:B------:R-:W-:Y:S01]  /*4ff0*/  IMAD.U32 R60, R60, 0x10000, RZ ;  /* 0x000100003c3c7824 */ /* 0x000fe200078e00ff */
        /* <DEDUP_REMOVED lines=33> */
.L_x_488:
[----:B------:R-:W-:Y:S05]  /*5210*/  BSYNC B3 ;  /* 0x0000000000037941 */ /* 0x000fea0003800000 */
.L_x_487:
[----:B------:R-:W-:Y:S02]  /*5220*/  ULDC.64 UR4, c[0x0][0x208] ;  /* 0x0000820000047ab9 */ /* 0x000fe40000000a00 */
[----:B--2---:R0:W-:Y:S03]  /*5230*/  STG.E.128 desc[UR4][R46.64], R36 ;  /* 0x000000242e007986 */ /* 0x0041e6000c101d04 */
.L_x_486:
[----:B------:R-:W-:Y:S05]  /*5240*/  BSYNC B2 ;  /* 0x0000000000027941 */ /* 0x000fea0003800000 */
.L_x_485:
[----:B------:R-:W-:Y:S01]  /*5250*/  ISETP.NE.AND P3, PT, R11, RZ, PT ;  /* 0x000000ff0b00720c */ /* 0x000fe20003f65270 */
[----:B------:R-:W-:-:S12]  /*5260*/  BSSY B2, `(.L_x_489) ;  /* 0x0000038000027945 */ /* 0x000fd80003800000 */
[----:B------:R-:W-:Y:S05]  /*5270*/  @!P3 BRA `(.L_x_490) ;  /* 0x0000000000d8b947 */ /* 0x000fea0003800000 */
[----:B0-234-:R0:W2:Y:S01]  /*5280*/  LDS.128 R36, [R5+0x27c00] ;  /* 0x027c000005247984 */ /* 0x01d0a20000000c00 */
[----:B------:R-:W-:Y:S01]  /*5290*/  ISETP.GE.AND P3, PT, R215, R115, PT ;  /* 0x00000073d700720c */ /* 0x000fe20003f66270 */
[----:B------:R-:W-:-:S12]  /*52a0*/  BSSY B3, `(.L_x_491) ;  /* 0x0000031000037945 */ /* 0x000fd80003800000 */
[----:B0-----:R-:W-:Y:S05]  /*52b0*/  @P3 BRA `(.L_x_492) ;  /* 0x0000000000bc3947 */ /* 0x001fea0003800000 */
[----:B------:R-:W-:Y:S02]  /*52c0*/  SHF.R.U64 R61, R72, 0x10, R73 ;  /* 0x00000010483d7819 */ /* 0x000fe40000001249 */
[----:B------:R-:W-:Y:S02]  /*52d0*/  SHF.R.U64 R60, R70, 0x10, R71 ;  /* 0x00000010463c7819 */ /* 0x000fe40000001247 */
[----:B------:R-:W-:Y:S02]  /*52e0*/  PRMT R61, R156, 0x5432, R61 ;  /* 0x000054329c3d7816 */ /* 0x000fe4000000003d */
[----:B------:R-:W-:Y:S02]  /*52f0*/  PRMT R60, R155, 0x5432, R60 ;  /* 0x000054329b3c7816 */ /* 0x000fe4000000003c */
[----:B--2---:R-:W-:Y:S02]  /*5300*/  LOP3.LUT R75, R37, 0xffff0000, RZ, 0xc0, !PT ;  /* 0xffff0000254b7812 */ /* 0x004fe400078ec0ff */
[C---:B------:R-:W-:Y:S01]  /*5310*/  LOP3.LUT R74, R61.reuse, 0xffff0000, RZ, 0xc0, !PT ;  /* 0xffff00003d4a7812 */ /* 0x040fe200078ec0ff */
[----:B------:R-:W-:Y:S01]  /*5320*/  IMAD.U32 R61, R61, 0x10000, RZ ;  /* 0x000100003d3d7824 */ /* 0x000fe200078e00ff */
[----:B------:R-:W-:Y:S01]  /*5330*/  SHF.R.U32.HI R72, RZ, 0x10, R73 ;  /* 0x00000010ff487819 */ /* 0x000fe20000011649 */
[----:B------:R-:W-:Y:S01]  /*5340*/  IMAD.U32 R73, R37, 0x10000, RZ ;  /* 0x0001000025497824 */ /* 0x000fe200078e00ff */
[----:B------:R-:W-:Y:S01]  /*5350*/  SHF.R.U32.HI R70, RZ, 0x10, R71 ;  /* 0x00000010ff467819 */ /* 0x000fe20000011647 */
[----:B------:R-:W-:Y:S01]  /*5360*/  FMUL.FTZ R71, R75, R74 ;  /* 0x0000004a4b477220 */ /* 0x000fe20000410000 */
[C---:B------:R-:W-:Y:S01]  /*5370*/  LOP3.LUT R37, R60.reuse, 0xffff0000, RZ, 0xc0, !PT ;  /* 0xffff00003c257812 */ /* 0x040fe200078ec0ff */
[----:B------:R-:W-:Y:S01]  /*5380*/  IMAD.U32 R60, R60, 0x10000, RZ ;  /* 0x000100003c3c7824 */ /* 0x000fe200078e00ff */
[----:B------:R-:W-:-:S02]  /*5390*/  PRMT R72, R157, 0x5410, R72 ;  /* 0x000054109d487816 */ /* 0x000fc40000000048 */
[----:B------:R-:W-:Y:S01]  /*53a0*/  PRMT R70, R156, 0x5410, R70 ;  /* 0x000054109c467816 */ /* 0x000fe20000000046 */
[-C--:B------:R-:W-:Y:S01]  /*53b0*/  FFMA.FTZ R71, R73, R37.reuse, -R71 ;  /* 0x0000002549477223 */ /* 0x080fe20000010847 */
[----:B------:R-:W-:-:S03]  /*53c0*/  FMUL.FTZ R37, R75, R37 ;  /* 0x000000254b257220 */ /* 0x000fc60000410000 */
[----:B------:R-:W-:Y:S02]  /*53d0*/  IMAD.U32 R75, R70, 0x10000, RZ ;  /* 0x00010000464b7824 */ /* 0x000fe400078e00ff */
[----:B------:R-:W-:Y:S01]  /*53e0*/  FFMA.FTZ R37, R73, R74, R37 ;  /* 0x0000004a49257223 */ /* 0x000fe20000010025 */
[----:B------:R-:W-:Y:S01]  /*53f0*/  LOP3.LUT R74, R38, 0xffff0000, RZ, 0xc0, !PT ;  /* 0xffff0000264a7812 */ /* 0x000fe200078ec0ff */
[C---:B------:R-:W-:Y:S01]  /*5400*/  IMAD.U32 R73, R72.reuse, 0x10000, RZ ;  /* 0x0001000048497824 */ /* 0x040fe200078e00ff */
[----:B------:R-:W-:Y:S01]  /*5410*/  LOP3.LUT R72, R72, 0xffff0000, RZ, 0xc0, !PT ;  /* 0xffff000048487812 */ /* 0x000fe200078ec0ff */
[----:B------:R-:W-:Y:S01]  /*5420*/  IMAD.U32 R38, R38, 0x10000, RZ ;  /* 0x0001000026267824 */ /* 0x000fe200078e00ff */
[----:B------:R-:W-:Y:S01]  /*5430*/  LOP3.LUT R70, R70, 0xffff0000, RZ, 0xc0, !PT ;  /* 0xffff000046467812 */ /* 0x000fe200078ec0ff */
[C---:B------:R-:W-:Y:S01]  /*5440*/  FMUL.FTZ R76, R74.reuse, R73 ;  /* 0x000000494a4c7220 */ /* 0x040fe20000410000 */
[----:B------:R-:W-:Y:S01]  /*5450*/  FMUL.FTZ R74, R74, R75 ;  /* 0x0000004b4a4a7220 */ /* 0x000fe20000410000 */
[----:B------:R-:W-:-:S02]  /*5460*/  F2FP.BF16.F32.PACK_AB R37, R37, R71 ;  /* 0x000000472525723e */ /* 0x000fc400000010ff */
        /* <DEDUP_REMOVED lines=20> */
.L_x_492:
[----:B------:R-:W-:Y:S05]  /*55b0*/  BSYNC B3 ;  /* 0x0000000000037941 */ /* 0x000fea0003800000 */
.L_x_491:
[----:B------:R-:W-:Y:S02]  /*55c0*/  ULDC.64 UR4, c[0x0][0x208] ;  /* 0x0000820000047ab9 */ /* 0x000fe40000000a00 */
[----:B--2---:R0:W-:Y:S03]  /*55d0*/  STG.E.128 desc[UR4][R46.64+0x80], R36 ;  /* 0x000080242e007986 */ /* 0x0041e6000c101d04 */
.L_x_490:
[----:B------:R-:W-:Y:S05]  /*55e0*/  BSYNC B2 ;  /* 0x0000000000027941 */ /* 0x000fea0003800000 */
.L_x_489:
        /* <DEDUP_REMOVED lines=22> */
[-C--:B------:R-:W-:Y:S01]  /*5750*/  FMUL.FTZ R71, R71, R69.reuse ;  /* 0x0000004547477220 */ /* 0x080fe20000410000 */
[----:B------:R-:W-:Y:S01]  /*5760*/  LOP3.LUT R72, R38, 0xffff0000, RZ, 0xc0, !PT ;  /* 0xffff000026487812 */ /* 0x000fe200078ec0ff */
[----:B------:R-:W-:-:S02]  /*5770*/  FFMA.FTZ R70, R37, R69, -R70 ;  /* 0x0000004525467223 */ /* 0x000fc40000010846 */
[----:B------:R-:W-:Y:S01]  /*5780*/  FFMA.FTZ R71, R37, R67, R71 ;  /* 0x0000004325477223 */ /* 0x000fe20000010047 */
[C---:B------:R-:W-:Y:S01]  /*5790*/  IMAD.U32 R67, R68.reuse, 0x10000, RZ ;  /* 0x0001000044437824 */ /* 0x040fe200078e00ff */
[----:B------:R-:W-:Y:S01]  /*57a0*/  LOP3.LUT R68, R68, 0xffff0000, RZ, 0xc0, !PT ;  /* 0xffff000044447812 */ /* 0x000fe200078ec0ff */
[C---:B------:R-:W-:Y:S01]  /*57b0*/  IMAD.U32 R69, R66.reuse, 0x10000, RZ ;  /* 0x0001000042457824 */ /* 0x040fe200078e00ff */
[----:B------:R-:W-:Y:S01]  /*57c0*/  LOP3.LUT R66, R66, 0xffff0000, RZ, 0xc0, !PT ;  /* 0xffff000042427812 */ /* 0x000fe200078ec0ff */
[----:B------:R-:W-:Y:S02]  /*57d0*/  IMAD.U32 R37, R38, 0x10000, RZ ;  /* 0x0001000026257824 */ /* 0x000fe400078e00ff */
        /* <DEDUP_REMOVED lines=23> */
.L_x_496:
[----:B------:R-:W-:Y:S05]  /*5950*/  BSYNC B3 ;  /* 0x0000000000037941 */ /* 0x000fea0003800000 */
.L_x_495:
[----:B------:R-:W-:Y:S02]  /*5960*/  ULDC.64 UR4, c[0x0][0x208] ;  /* 0x0000820000047ab9 */ /* 0x000fe40000000a00 */
[----:B--2---:R0:W-:Y:S03]  /*5970*/  STG.E.128 desc[UR4][R46.64+0x100], R36 ;  /* 0x000100242e007986 */ /* 0x0041e6000c101d04 */
.L_x_494:
[----:B------:R-:W-:Y:S05]  /*5980*/  BSYNC B2 ;  /* 0x0000000000027941 */ /* 0x000fea0003800000 */
.L_x_493:
[----:B------:R-:W-:-:S13]  /*5990*/  ISETP.NE.AND P3, PT, R9, RZ, PT ;  /* 0x000000ff0900720c */ /* 0x000fda0003f65270 */
        /* <DEDUP_REMOVED lines=18> */
[C---:B------:R-:W-:Y:S01]  /*5ac0*/  FMUL.FTZ R66, R67.reuse, R63 ;  /* 0x0000003f43427220 */ /* 0x040fe20000410000 */
        /* <DEDUP_REMOVED lines=33> */
.L_x_498:
[----:B------:R-:W-:Y:S05]  /*5ce0*/  BSYNC B2 ;  /* 0x0000000000027941 */ /* 0x000fea0003800000 */
.L_x_497:
[----:B------:R-:W-:Y:S02]  /*5cf0*/  ULDC.64 UR4, c[0x0][0x208] ;  /* 0x0000820000047ab9 */ /* 0x000fe40000000a00 */
[----:B--2---:R0:W-:Y:S03]  /*5d00*/  STG.E.128 desc[UR4][R46.64+0x180], R36 ;  /* 0x000180242e007986 */ /* 0x0041e6000c101d04 */
.L_x_484:
[----:B------:R-:W-:Y:S05]  /*5d10*/  BSYNC B1 ;  /* 0x0000000000017941 */ /* 0x000fea0003800000 */
.L_x_483:
        /* <DEDUP_REMOVED lines=8> */
[----:B------:R-:W-:Y:S01]  /*5da0*/  SHF.R.U64 R47, R56, 0x10, R57 ;  /* 0x00000010382f7819 */ /* 0x000fe20000001239 */
[C---:B--2---:R-:W-:Y:S01]  /*5db0*/  IMAD.U32 R61, R37.reuse, 0x10000, RZ ;  /* 0x00010000253d7824 */ /* 0x044fe200078e00ff */
[----:B------:R-:W-:Y:S02]  /*5dc0*/  SHF.R.U64 R56, R58, 0x10, R59 ;  /* 0x000000103a387819 */ /* 0x000fe4000000123b */
[----:B------:R-:W-:Y:S02]  /*5dd0*/  LOP3.LUT R46, R37, 0xffff0000, RZ, 0xc0, !PT ;  /* 0xffff0000252e7812 */ /* 0x000fe400078ec0ff */
[----:B------:R-:W-:Y:S02]  /*5de0*/  PRMT R56, R158, 0x5410, R56 ;  /* 0x000054109e387816 */ /* 0x000fe40000000038 */
[----:B------:R-:W-:Y:S02]  /*5df0*/  PRMT R47, R154, 0x5432, R47 ;  /* 0x000054329a2f7816 */ /* 0x000fe4000000002f */
[C---:B------:R-:W-:Y:S01]  /*5e00*/  LOP3.LUT R60, R56.reuse, 0xffff0000, RZ, 0xc0, !PT ;  /* 0xffff0000383c7812 */ /* 0x040fe200078ec0ff */
[----:B------:R-:W-:Y:S01]  /*5e10*/  IMAD.U32 R56, R56, 0x10000, RZ ;  /* 0x0001000038387824 */ /* 0x000fe200078e00ff */
[----:B------:R-:W-:-:S02]  /*5e20*/  SHF.R.U32.HI R59, RZ, 0x10, R59 ;  /* 0x00000010ff3b7819 */ /* 0x000fc4000001163b */
[----:B------:R-:W-:Y:S01]  /*5e30*/  SHF.R.U32.HI R57, RZ, 0x10, R57 ;  /* 0x00000010ff397819 */ /* 0x000fe20000011639 */
[----:B------:R-:W-:Y:S01]  /*5e40*/  FMUL.FTZ R37, R46, R60 ;  /* 0x0000003c2e257220 */ /* 0x000fe20000410000 */
[C---:B------:R-:W-:Y:S01]  /*5e50*/  LOP3.LUT R58, R47.reuse, 0xffff0000, RZ, 0xc0, !PT ;  /* 0xffff00002f3a7812 */ /* 0x040fe200078ec0ff */
[----:B------:R-:W-:Y:S01]  /*5e60*/  IMAD.U32 R47, R47, 0x10000, RZ ;  /* 0x000100002f2f7824 */ /* 0x000fe200078e00ff */
[----:B------:R-:W-:Y:S02]  /*5e70*/  PRMT R59, R158, 0x5432, R59 ;  /* 0x000054329e3b7816 */ /* 0x000fe4000000003b */
[----:B------:R-:W-:Y:S01]  /*5e80*/  PRMT R57, R154, 0x5410, R57 ;  /* 0x000054109a397816 */ /* 0x000fe20000000039 */
[-C--:B------:R-:W-:Y:S01]  /*5e90*/  FMUL.FTZ R46, R46, R58.reuse ;  /* 0x0000003a2e2e7220 */ /* 0x080fe20000410000 */
[----:B------:R-:W-:Y:S01]  /*5ea0*/  FFMA.FTZ R37, R61, R58, -R37 ;  /* 0x0000003a3d257223 */ /* 0x000fe20000010825 */
[----:B------:R-:W-:Y:S01]  /*5eb0*/  LOP3.LUT R58, R38, 0xffff0000, RZ, 0xc0, !PT ;  /* 0xffff0000263a7812 */ /* 0x000fe200078ec0ff */
[----:B------:R-:W-:-:S02]  /*5ec0*/  IMAD.U32 R62, R59, 0x10000, RZ ;  /* 0x000100003b3e7824 */ /* 0x000fc400078e00ff */
[----:B------:R-:W-:Y:S01]  /*5ed0*/  FFMA.FTZ R46, R61, R60, R46 ;  /* 0x0000003c3d2e7223 */ /* 0x000fe2000001002e */
[----:B------:R-:W-:Y:S01]  /*5ee0*/  IMAD.U32 R63, R57, 0x10000, RZ ;  /* 0x00010000393f7824 */ /* 0x000fe200078e00ff */
[----:B------:R-:W-:Y:S01]  /*5ef0*/  LOP3.LUT R59, R59, 0xffff0000, RZ, 0xc0, !PT ;  /* 0xffff00003b3b7812 */ /* 0x000fe200078ec0ff */
[----:B------:R-:W-:Y:S02]  /*5f00*/  IMAD.U32 R60, R38, 0x10000, RZ ;  /* 0x00010000263c7824 */ /* 0x000fe400078e00ff */
[CC--:B------:R-:W-:Y:S01]  /*5f10*/  FMUL.FTZ R64, R58.reuse, R62.reuse ;  /* 0x0000003e3a407220 */ /* 0x0c0fe20000410000 */
[----:B------:R-:W-:Y:S01]  /*5f20*/  LOP3.LUT R38, R39, 0xffff0000, RZ, 0xc0, !PT ;  /* 0xffff000027267812 */ /* 0x000fe200078ec0ff */
[-C--:B------:R-:W-:Y:S01]  /*5f30*/  FMUL.FTZ R58, R58, R63.reuse ;  /* 0x0000003f3a3a7220 */ /* 0x080fe20000410000 */
[----:B------:R-:W-:Y:S01]  /*5f40*/  LOP3.LUT R57, R57, 0xffff0000, RZ, 0xc0, !PT ;  /* 0xffff000039397812 */ /* 0x000fe200078ec0ff */
[----:B------:R-:W-:Y:S02]  /*5f50*/  IMAD.U32 R61, R39, 0x10000, RZ ;  /* 0x00010000273d7824 */ /* 0x000fe400078e00ff */
[----:B------:R-:W-:Y:S01]  /*5f60*/  FFMA.FTZ R64, R60, R63, -R64 ;  /* 0x0000003f3c407223 */ /* 0x000fe20000010840 */
[C---:B------:R-:W-:Y:S01]  /*5f70*/  IMAD.U32 R39, R36.reuse, 0x10000, RZ ;  /* 0x0001000024277824 */ /* 0x040fe200078e00ff */
[----:B------:R-:W-:Y:S01]  /*5f80*/  LOP3.LUT R36, R36, 0xffff0000, RZ, 0xc0, !PT ;  /* 0xffff000024247812 */ /* 0x000fe200078ec0ff */
[----:B------:R-:W-:Y:S01]  /*5f90*/  FFMA.FTZ R58, R60, R62, R58 ;  /* 0x0000003e3c3a7223 */ /* 0x000fe2000001003a */
[C---:B------:R-:W-:Y:S01]  /*5fa0*/  FMUL.FTZ R60, R38.reuse, R59 ;  /* 0x0000003b263c7220 */ /* 0x040fe20000410000 */
[----:B------:R-:W-:Y:S01]  /*5fb0*/  FMUL.FTZ R62, R38, R57 ;  /* 0x00000039263e7220 */ /* 0x000fe20000410000 */
[----:B------:R-:W-:Y:S01]  /*5fc0*/  F2FP.BF16.F32.PACK_AB R37, R46, R37 ;  /* 0x000000252e25723e */ /* 0x000fe200000010ff */
[CC--:B------:R-:W-:Y:S01]  /*5fd0*/  FMUL.FTZ R38, R36.reuse, R56.reuse ;  /* 0x0000003824267220 */ /* 0x0c0fe20000410000 */
[----:B------:R-:W-:Y:S01]  /*5fe0*/  FMUL.FTZ R36, R36, R47 ;  /* 0x0000002f24247220 */ /* 0x000fe20000410000 */
[C---:B------:R-:W-:Y:S01]  /*5ff0*/  FFMA.FTZ R60, R61.reuse, R57, -R60 ;  /* 0x000000393d3c7223 */ /* 0x040fe2000001083c */
[----:B------:R-:W-:Y:S01]  /*6000*/  FFMA.FTZ R62, R61, R59, R62 ;  /* 0x0000003b3d3e7223 */ /* 0x000fe2000001003e */
[C---:B------:R-:W-:Y:S01]  /*6010*/  FFMA.FTZ R38, R39.reuse, R47, -R38 ;  /* 0x0000002f27267223 */ /* 0x040fe20000010826 */
[----:B------:R-:W-:Y:S01]  /*6020*/  FFMA.FTZ R36, R39, R56, R36 ;  /* 0x0000003827247223 */ /* 0x000fe20000010024 */
[----:B------:R-:W-:-:S02]  /*6030*/  F2FP.BF16.F32.PACK_AB R58, R58, R64 ;  /* 0x000000403a3a723e */ /* 0x000fc400000010ff */
[----:B------:R-:W-:Y:S02]  /*6040*/  F2FP.BF16.F32.PACK_AB R60, R62, R60 ;  /* 0x0000003c3e3c723e */ /* 0x000fe400000010ff */
[----:B------:R-:W-:Y:S01]  /*6050*/  F2FP.BF16.F32.PACK_AB R36, R36, R38 ;  /* 0x000000262424723e */ /* 0x000fe200000010ff */
[----:B------:R-:W-:Y:S02]  /*6060*/  IMAD.MOV.U32 R38, RZ, RZ, R58 ;  /* 0x000000ffff267224 */ /* 0x000fe400078e003a */
[----:B------:R-:W-:-:S07]  /*6070*/  IMAD.MOV.U32 R39, RZ, RZ, R60 ;  /* 0x000000ffff277224 */ /* 0x000fce00078e003c */
.L_x_503:
[----:B------:R-:W-:Y:S05]  /*6080*/  BSYNC B2 ;  /* 0x0000000000027941 */ /* 0x000fea0003800000 */
.L_x_502:
[----:B------:R-:W-:Y:S02]  /*6090*/  ULDC.64 UR4, c[0x0][0x208] ;  /* 0x0000820000047ab9 */ /* 0x000fe40000000a00 */
[----:B--2---:R0:W-:Y:S03]  /*60a0*/  STG.E.128 desc[UR4][R44.64], R36 ;  /* 0x000000242c007986 */ /* 0x0041e6000c101d04 */
.L_x_501:
[----:B------:R-:W-:Y:S05]  /*60b0*/  BSYNC B1 ;  /* 0x0000000000017941 */ /* 0x000fea0003800000 */
.L_x_500:
[----:B------:R-:W-:Y:S01]  /*60c0*/  ISETP.NE.AND P3, PT, R11, RZ, PT ;  /* 0x000000ff0b00720c */ /* 0x000fe20003f65270 */
[----:B------:R-:W-:-:S12]  /*60d0*/  BSSY B1, `(.L_x_504) ;  /* 0x0000036000017945 */ /* 0x000fd80003800000 */
        /* <DEDUP_REMOVED lines=9> */
[----:B------:R-:W-:Y:S01]  /*6170*/  SHF.R.U32.HI R55, RZ, 0x10, R53 ;  /* 0x00000010ff377819 */ /* 0x000fe20000011635 */
[----:B------:R-:W-:Y:S01]  /*6180*/  IMAD.U32 R53, R38, 0x10000, RZ ;  /* 0x0001000026357824 */ /* 0x000fe200078e00ff */
[----:B------:R-:W-:Y:S02]  /*6190*/  PRMT R47, R155, 0x5410, R47 ;  /* 0x000054109b2f7816 */ /* 0x000fe4000000002f */
[----:B------:R-:W-:Y:S01]  /*61a0*/  PRMT R157, R157, 0x5432, R55 ;  /* 0x000054329d9d7816 */ /* 0x000fe20000000037 */
[----:B------:R-:W-:Y:S01]  /*61b0*/  IMAD.U32 R55, R37, 0x10000, RZ ;  /* 0x0001000025377824 */ /* 0x000fe200078e00ff */
[----:B------:R-:W-:-:S02]  /*61c0*/  PRMT R46, R151, 0x5410, R46 ;  /* 0x00005410972e7816 */ /* 0x000fc4000000002e */
[----:B------:R-:W-:Y:S01]  /*61d0*/  PRMT R54, R151, 0x5432, R54 ;  /* 0x0000543297367816 */ /* 0x000fe20000000036 */
[----:B------:R-:W-:Y:S01]  /*61e0*/  IMAD.U32 R58, R157, 0x10000, RZ ;  /* 0x000100009d3a7824 */ /* 0x000fe200078e00ff */
[----:B------:R-:W-:Y:S02]  /*61f0*/  LOP3.LUT R61, R37, 0xffff0000, RZ, 0xc0, !PT ;  /* 0xffff0000253d7812 */ /* 0x000fe400078ec0ff */
[----:B------:R-:W-:Y:S01]  /*6200*/  LOP3.LUT R38, R38, 0xffff0000, RZ, 0xc0, !PT ;  /* 0xffff000026267812 */ /* 0x000fe200078ec0ff */
[----:B------:R-:W-:Y:S01]  /*6210*/  IMAD.U32 R59, R54, 0x10000, RZ ;  /* 0x00010000363b7824 */ /* 0x000fe200078e00ff */
[C---:B------:R-:W-:Y:S01]  /*6220*/  LOP3.LUT R37, R47.reuse, 0xffff0000, RZ, 0xc0, !PT ;  /* 0xffff00002f257812 */ /* 0x040fe200078ec0ff */
[----:B------:R-:W-:Y:S01]  /*6230*/  IMAD.U32 R47, R47, 0x10000, RZ ;  /* 0x000100002f2f7824 */ /* 0x000fe200078e00ff */
[----:B------:R-:W-:Y:S01]  /*6240*/  LOP3.LUT R56, R46, 0xffff0000, RZ, 0xc0, !PT ;  /* 0xffff00002e387812 */ /* 0x000fe200078ec0ff */
[C---:B------:R-:W-:Y:S01]  /*6250*/  FMUL.FTZ R62, R38.reuse, R58 ;  /* 0x0000003a263e7220 */ /* 0x040fe20000410000 */
[----:B------:R-:W-:Y:S01]  /*6260*/  LOP3.LUT R52, R39, 0xffff0000, RZ, 0xc0, !PT ;  /* 0xffff000027347812 */ /* 0x000fe200078ec0ff */
[C---:B------:R-:W-:Y:S01]  /*6270*/  FMUL.FTZ R60, R61.reuse, R37 ;  /* 0x000000253d3c7220 */ /* 0x040fe20000410000 */
[----:B------:R-:W-:Y:S01]  /*6280*/  FMUL.FTZ R38, R38, R59 ;  /* 0x0000003b26267220 */ /* 0x000fe20000410000 */
[----:B------:R-:W-:Y:S01]  /*6290*/  FMUL.FTZ R61, R61, R56 ;  /* 0x000000383d3d7220 */ /* 0x000fe20000410000 */
[----:B------:R-:W-:Y:S01]  /*62a0*/  LOP3.LUT R157, R157, 0xffff0000, RZ, 0xc0, !PT ;  /* 0xffff00009d9d7812 */ /* 0x000fe200078ec0ff */
[----:B------:R-:W-:Y:S01]  /*62b0*/  IMAD.U32 R46, R46, 0x10000, RZ ;  /* 0x000100002e2e7824 */ /* 0x000fe200078e00ff */
[----:B------:R-:W-:Y:S01]  /*62c0*/  LOP3.LUT R54, R54, 0xffff0000, RZ, 0xc0, !PT ;  /* 0xffff000036367812 */ /* 0x000fe200078ec0ff */
[----:B------:R-:W-:Y:S01]  /*62d0*/  FFMA.FTZ R61, R55, R37, R61 ;  /* 0x00000025373d7223 */ /* 0x000fe2000001003d */
[----:B------:R-:W-:Y:S01]  /*62e0*/  LOP3.LUT R36, R36, 0xffff0000, RZ, 0xc0, !PT ;  /* 0xffff000024247812 */ /* 0x000fe200078ec0ff */
[C---:B------:R-:W-:Y:S01]  /*62f0*/  FFMA.FTZ R62, R53.reuse, R59, -R62 ;  /* 0x0000003b353e7223 */ /* 0x040fe2000001083e */
[----:B------:R-:W-:Y:S01]  /*6300*/  FFMA.FTZ R38, R53, R58, R38 ;  /* 0x0000003a35267223 */ /* 0x000fe20000010026 */
[C---:B------:R-:W-:Y:S01]  /*6310*/  FMUL.FTZ R37, R52.reuse, R157 ;  /* 0x0000009d34257220 */ /* 0x040fe20000410000 */
[----:B------:R-:W-:Y:S01]  /*6320*/  FMUL.FTZ R53, R52, R54 ;  /* 0x0000003634357220 */ /* 0x000fe20000410000 */
[----:B------:R-:W-:-:S02]  /*6330*/  IMAD.U32 R39, R39, 0x10000, RZ ;  /* 0x0001000027277824 */ /* 0x000fc400078e00ff */
[----:B------:R-:W-:Y:S01]  /*6340*/  FFMA.FTZ R60, R55, R56, -R60 ;  /* 0x00000038373c7223 */ /* 0x000fe2000001083c */
[C---:B------:R-:W-:Y:S01]  /*6350*/  FMUL.FTZ R52, R36.reuse, R47 ;  /* 0x0000002f24347220 */ /* 0x040fe20000410000 */
[----:B------:R-:W-:Y:S01]  /*6360*/  FMUL.FTZ R36, R36, R46 ;  /* 0x0000002e24247220 */ /* 0x000fe20000410000 */
[C---:B------:R-:W-:Y:S01]  /*6370*/  FFMA.FTZ R37, R39.reuse, R54, -R37 ;  /* 0x0000003627257223 */ /* 0x040fe20000010825 */
[----:B------:R-:W-:Y:S01]  /*6380*/  FFMA.FTZ R53, R39, R157, R53 ;  /* 0x0000009d27357223 */ /* 0x000fe20000010035 */
[C---:B------:R-:W-:Y:S01]  /*6390*/  FFMA.FTZ R52, R57.reuse, R46, -R52 ;  /* 0x0000002e39347223 */ /* 0x040fe20000010834 */
[----:B------:R-:W-:Y:S01]  /*63a0*/  FFMA.FTZ R36, R57, R47, R36 ;  /* 0x0000002f39247223 */ /* 0x000fe20000010024 */
[----:B------:R-:W-:Y:S02]  /*63b0*/  F2FP.BF16.F32.PACK_AB R60, R61, R60 ;  /* 0x0000003c3d3c723e */ /* 0x000fe400000010ff */
[----:B------:R-:W-:Y:S02]  /*63c0*/  F2FP.BF16.F32.PACK_AB R39, R53, R37 ;  /* 0x000000253527723e */ /* 0x000fe400000010ff */
[----:B------:R-:W-:Y:S01]  /*63d0*/  F2FP.BF16.F32.PACK_AB R38, R38, R62 ;  /* 0x0000003e2626723e */ /* 0x000fe200000010ff */
[----:B------:R-:W-:Y:S01]  /*63e0*/  IMAD.MOV.U32 R37, RZ, RZ, R60 ;  /* 0x000000ffff257224 */ /* 0x000fe200078e003c */
[----:B------:R-:W-:-:S07]  /*63f0*/  F2FP.BF16.F32.PACK_AB R36, R36, R52 ;  /* 0x000000342424723e */ /* 0x000fce00000010ff */
.L_x_507:
[----:B------:R-:W-:Y:S05]  /*6400*/  BSYNC B2 ;  /* 0x0000000000027941 */ /* 0x000fea0003800000 */
.L_x_506:
[----:B------:R-:W-:Y:S02]  /*6410*/  ULDC.64 UR4, c[0x0][0x208] ;  /* 0x0000820000047ab9 */ /* 0x000fe40000000a00 */
[----:B--2---:R0:W-:Y:S03]  /*6420*/  STG.E.128 desc[UR4][R44.64+0x80], R36 ;  /* 0x000080242c007986 */ /* 0x0041e6000c101d04 */
.L_x_505:
[----:B------:R-:W-:Y:S05]  /*6430*/  BSYNC B1 ;  /* 0x0000000000017941 */ /* 0x000fea0003800000 */
.L_x_504:
        /* <DEDUP_REMOVED lines=8> */
[----:B--2---:R-:W-:Y:S01]  /*64c0*/  IMAD.U32 R50, R38, 0x10000, RZ ;  /* 0x0001000026327824 */ /* 0x004fe200078e00ff */
[----:B------:R-:W-:Y:S01]  /*64d0*/  SHF.R.U64 R46, R48, 0x10, R49 ;  /* 0x00000010302e7819 */ /* 0x000fe20000001231 */
[----:B------:R-:W-:Y:S01]  /*64e0*/  IMAD.U32 R53, R36, 0x10000, RZ ;  /* 0x0001000024357824 */ /* 0x000fe200078e00ff */
[----:B------:R-:W-:Y:S02]  /*64f0*/  SHF.R.U32.HI R51, RZ, 0x10, R51 ;  /* 0x00000010ff337819 */ /* 0x000fe40000011633 */
[----:B------:R-:W-:Y:S02]  /*6500*/  PRMT R47, R148, 0x5410, R47 ;  /* 0x00005410942f7816 */ /* 0x000fe4000000002f */
[----:B------:R-:W-:Y:S02]  /*6510*/  PRMT R46, R145, 0x5410, R46 ;  /* 0x00005410912e7816 */ /* 0x000fe4000000002e */
[----:B------:R-:W-:-:S02]  /*6520*/  SHF.R.U32.HI R48, RZ, 0x10, R49 ;  /* 0x00000010ff307819 */ /* 0x000fc40000011631 */
[----:B------:R-:W-:Y:S01]  /*6530*/  PRMT R148, R148, 0x5432, R51 ;  /* 0x0000543294947816 */ /* 0x000fe20000000033 */
[C---:B------:R-:W-:Y:S01]  /*6540*/  IMAD.U32 R51, R37.reuse, 0x10000, RZ ;  /* 0x0001000025337824 */ /* 0x040fe200078e00ff */
[----:B------:R-:W-:Y:S02]  /*6550*/  LOP3.LUT R57, R37, 0xffff0000, RZ, 0xc0, !PT ;  /* 0xffff000025397812 */ /* 0x000fe400078ec0ff */
[C---:B------:R-:W-:Y:S01]  /*6560*/  LOP3.LUT R37, R47.reuse, 0xffff0000, RZ, 0xc0, !PT ;  /* 0xffff00002f257812 */ /* 0x040fe200078ec0ff */
[----:B------:R-:W-:Y:S01]  /*6570*/  IMAD.U32 R54, R148, 0x10000, RZ ;  /* 0x0001000094367824 */ /* 0x000fe200078e00ff */
[----:B------:R-:W-:Y:S01]  /*6580*/  LOP3.LUT R52, R46, 0xffff0000, RZ, 0xc0, !PT ;  /* 0xffff00002e347812 */ /* 0x000fe200078ec0ff */
[----:B------:R-:W-:Y:S01]  /*6590*/  IMAD.U32 R47, R47, 0x10000, RZ ;  /* 0x000100002f2f7824 */ /* 0x000fe200078e00ff */
[----:B------:R-:W-:Y:S01]  /*65a0*/  PRMT R48, R145, 0x5432, R48 ;  /* 0x0000543291307816 */ /* 0x000fe20000000030 */
[CC--:B------:R-:W-:Y:S01]  /*65b0*/  FMUL.FTZ R56, R57.reuse, R37.reuse ;  /* 0x0000002539387220 */ /* 0x0c0fe20000410000 */
[----:B------:R-:W-:Y:S01]  /*65c0*/  LOP3.LUT R38, R38, 0xffff0000, RZ, 0xc0, !PT ;  /* 0xffff000026267812 */ /* 0x000fe200078ec0ff */
[----:B------:R-:W-:Y:S01]  /*65d0*/  FMUL.FTZ R57, R57, R52 ;  /* 0x0000003439397220 */ /* 0x000fe20000410000 */
[----:B------:R-:W-:Y:S01]  /*65e0*/  LOP3.LUT R36, R36, 0xffff0000, RZ, 0xc0, !PT ;  /* 0xffff000024247812 */ /* 0x000fe200078ec0ff */
[----:B------:R-:W-:Y:S01]  /*65f0*/  IMAD.U32 R55, R48, 0x10000, RZ ;  /* 0x0001000030377824 */ /* 0x000fe200078e00ff */
[----:B------:R-:W-:Y:S01]  /*6600*/  LOP3.LUT R49, R39, 0xffff0000, RZ, 0xc0, !PT ;  /* 0xffff000027317812 */ /* 0x000fe200078ec0ff */
[C---:B------:R-:W-:Y:S01]  /*6610*/  FFMA.FTZ R57, R51.reuse, R37, R57 ;  /* 0x0000002533397223 */ /* 0x040fe20000010039 */
[CC--:B------:R-:W-:Y:S01]  /*6620*/  FMUL.FTZ R58, R38.reuse, R54.reuse ;  /* 0x00000036263a7220 */ /* 0x0c0fe20000410000 */
[-C--:B------:R-:W-:Y:S01]  /*6630*/  FMUL.FTZ R37, R38, R55.reuse ;  /* 0x0000003726257220 */ /* 0x080fe20000410000 */
[----:B------:R-:W-:Y:S01]  /*6640*/  LOP3.LUT R148, R148, 0xffff0000, RZ, 0xc0, !PT ;  /* 0xffff000094947812 */ /* 0x000fe200078ec0ff */
[----:B------:R-:W-:Y:S01]  /*6650*/  IMAD.U32 R46, R46, 0x10000, RZ ;  /* 0x000100002e2e7824 */ /* 0x000fe200078e00ff */
[----:B------:R-:W-:Y:S01]  /*6660*/  LOP3.LUT R48, R48, 0xffff0000, RZ, 0xc0, !PT ;  /* 0xffff000030307812 */ /* 0x000fe200078ec0ff */
[C---:B------:R-:W-:Y:S01]  /*6670*/  FFMA.FTZ R58, R50.reuse, R55, -R58 ;  /* 0x00000037323a7223 */ /* 0x040fe2000001083a */
[----:B------:R-:W-:Y:S01]  /*6680*/  FFMA.FTZ R37, R50, R54, R37 ;  /* 0x0000003632257223 */ /* 0x000fe20000010025 */
[C---:B------:R-:W-:Y:S01]  /*6690*/  FMUL.FTZ R38, R36.reuse, R47 ;  /* 0x0000002f24267220 */ /* 0x040fe20000410000 */
[----:B------:R-:W-:Y:S01]  /*66a0*/  FFMA.FTZ R56, R51, R52, -R56 ;  /* 0x0000003433387223 */ /* 0x000fe20000010838 */
[----:B------:R-:W-:Y:S01]  /*66b0*/  FMUL.FTZ R50, R49, R148 ;  /* 0x0000009431327220 */ /* 0x000fe20000410000 */
[----:B------:R-:W-:Y:S01]  /*66c0*/  FMUL.FTZ R36, R36, R46 ;  /* 0x0000002e24247220 */ /* 0x000fe20000410000 */
[----:B------:R-:W-:-:S02]  /*66d0*/  IMAD.U32 R39, R39, 0x10000, RZ ;  /* 0x0001000027277824 */ /* 0x000fc400078e00ff */
        /* <DEDUP_REMOVED lines=9> */
[----:B------:R-:W-:Y:S01]  /*6770*/  F2FP.BF16.F32.PACK_AB R39, R49, R48 ;  /* 0x000000303127723e */ /* 0x000fe200000010ff */
[----:B------:R-:W-:-:S07]  /*6780*/  IMAD.MOV.U32 R38, RZ, RZ, R58 ;  /* 0x000000ffff267224 */ /* 0x000fce00078e003a */
.L_x_511:
[----:B------:R-:W-:Y:S05]  /*6790*/  BSYNC B2 ;  /* 0x0000000000027941 */ /* 0x000fea0003800000 */
.L_x_510:
[----:B------:R-:W-:Y:S02]  /*67a0*/  ULDC.64 UR4, c[0x0][0x208] ;  /* 0x0000820000047ab9 */ /* 0x000fe40000000a00 */
[----:B--2---:R0:W-:Y:S03]  /*67b0*/  STG.E.128 desc[UR4][R44.64+0x100], R36 ;  /* 0x000100242c007986 */ /* 0x0041e6000c101d04 */
.L_x_509:
[----:B------:R-:W-:Y:S05]  /*67c0*/  BSYNC B1 ;  /* 0x0000000000017941 */ /* 0x000fea0003800000 */
.L_x_508:
[----:B------:R-:W-:-:S13]  /*67d0*/  ISETP.NE.AND P3, PT, R9, RZ, PT ;  /* 0x000000ff0900720c */ /* 0x000fda0003f65270 */
        /* <DEDUP_REMOVED lines=13> */
[----:B------:R-:W-:Y:S02]  /*68b0*/  PRMT R143, R143, 0x5432, R48 ;  /* 0x000054328f8f7816 */ /* 0x000fe40000000030 */
[----:B------:R-:W-:Y:S01]  /*68c0*/  LOP3.LUT R47, R37, 0xffff0000, RZ, 0xc0, !PT ;  /* 0xffff0000252f7812 */ /* 0x000fe200078ec0ff */
[----:B------:R-:W-:Y:S01]  /*68d0*/  IMAD.U32 R37, R36, 0x10000, RZ ;  /* 0x0001000024257824 */ /* 0x000fe200078e00ff */
[----:B------:R-:W-:Y:S01]  /*68e0*/  LOP3.LUT R52, R46, 0xffff0000, RZ, 0xc0, !PT ;  /* 0xffff00002e347812 */ /* 0x000fe200078ec0ff */
[----:B------:R-:W-:Y:S01]  /*68f0*/  IMAD.U32 R43, R143, 0x10000, RZ ;  /* 0x000100008f2b7824 */ /* 0x000fe200078e00ff */
[----:B------:R-:W-:Y:S01]  /*6900*/  LOP3.LUT R48, R42, 0xffff0000, RZ, 0xc0, !PT ;  /* 0xffff00002a307812 */ /* 0x000fe200078ec0ff */
[----:B------:R-:W-:Y:S01]  /*6910*/  IMAD.U32 R46, R46, 0x10000, RZ ;  /* 0x000100002e2e7824 */ /* 0x000fe200078e00ff */
[----:B------:R-:W-:Y:S01]  /*6920*/  PRMT R135, R135, 0x5432, R50 ;  /* 0x0000543287877816 */ /* 0x000fe20000000032 */
[C---:B------:R-:W-:Y:S01]  /*6930*/  FMUL.FTZ R54, R47.reuse, R52 ;  /* 0x000000342f367220 */ /* 0x040fe20000410000 */
[----:B------:R-:W-:Y:S01]  /*6940*/  LOP3.LUT R41, R38, 0xffff0000, RZ, 0xc0, !PT ;  /* 0xffff000026297812 */ /* 0x000fe200078ec0ff */
[-C--:B------:R-:W-:Y:S01]  /*6950*/  FMUL.FTZ R51, R47, R48.reuse ;  /* 0x000000302f337220 */ /* 0x080fe20000410000 */
[----:B------:R-:W-:Y:S01]  /*6960*/  LOP3.LUT R38, R39, 0xffff0000, RZ, 0xc0, !PT ;  /* 0xffff000027267812 */ /* 0x000fe200078ec0ff */
[----:B------:R-:W-:Y:S01]  /*6970*/  IMAD.U32 R50, R135, 0x10000, RZ ;  /* 0x0001000087327824 */ /* 0x000fe200078e00ff */
[----:B------:R-:W-:Y:S01]  /*6980*/  LOP3.LUT R47, R36, 0xffff0000, RZ, 0xc0, !PT ;  /* 0xffff0000242f7812 */ /* 0x000fe200078ec0ff */
[----:B------:R-:W-:Y:S01]  /*6990*/  FMUL.FTZ R53, R41, R43 ;  /* 0x0000002b29357220 */ /* 0x000fe20000410000 */
[----:B------:R-:W-:Y:S01]  /*69a0*/  LOP3.LUT R143, R143, 0xffff0000, RZ, 0xc0, !PT ;  /* 0xffff00008f8f7812 */ /* 0x000fe200078ec0ff */
[----:B------:R-:W-:Y:S01]  /*69b0*/  FFMA.FTZ R36, R49, R48, -R54 ;  /* 0x0000003031247223 */ /* 0x000fe20000010836 */
[----:B------:R-:W-:Y:S01]  /*69c0*/  LOP3.LUT R135, R135, 0xffff0000, RZ, 0xc0, !PT ;  /* 0xffff000087877812 */ /* 0x000fe200078ec0ff */
[----:B------:R-:W-:Y:S01]  /*69d0*/  FFMA.FTZ R49, R49, R52, R51 ;  /* 0x0000003431317223 */ /* 0x000fe20000010033 */
[----:B------:R-:W-:Y:S01]  /*69e0*/  FMUL.FTZ R51, R41, R50 ;  /* 0x0000003229337220 */ /* 0x000fe20000410000 */
[----:B------:R-:W-:-:S02]  /*69f0*/  IMAD.U32 R42, R42, 0x10000, RZ ;  /* 0x000100002a2a7824 */ /* 0x000fc400078e00ff */
[----:B------:R-:W-:Y:S01]  /*6a00*/  FFMA.FTZ R41, R40, R50, -R53 ;  /* 0x0000003228297223 */ /* 0x000fe20000010835 */
[C---:B------:R-:W-:Y:S01]  /*6a10*/  FMUL.FTZ R48, R38.reuse, R143 ;  /* 0x0000008f26307220 */ /* 0x040fe20000410000 */
[----:B------:R-:W-:Y:S01]  /*6a20*/  FMUL.FTZ R50, R38, R135 ;  /* 0x0000008726327220 */ /* 0x000fe20000410000 */
[----:B------:R-:W-:Y:S01]  /*6a30*/  FMUL.FTZ R38, R47, R46 ;  /* 0x0000002e2f267220 */ /* 0x000fe20000410000 */
[----:B------:R-:W-:Y:S02]  /*6a40*/  IMAD.U32 R39, R39, 0x10000, RZ ;  /* 0x0001000027277824 */ /* 0x000fe400078e00ff */
[----:B------:R-:W-:Y:S01]  /*6a50*/  FFMA.FTZ R40, R40, R43, R51 ;  /* 0x0000002b28287223 */ /* 0x000fe20000010033 */
[-C--:B------:R-:W-:Y:S01]  /*6a60*/  FMUL.FTZ R47, R47, R42.reuse ;  /* 0x0000002a2f2f7220 */ /* 0x080fe20000410000 */
[----:B------:R-:W-:Y:S01]  /*6a70*/  FFMA.FTZ R38, R37, R42, -R38 ;  /* 0x0000002a25267223 */ /* 0x000fe20000010826 */
[C---:B------:R-:W-:Y:S01]  /*6a80*/  FFMA.FTZ R48, R39.reuse, R135, -R48 ;  /* 0x0000008727307223 */ /* 0x040fe20000010830 */
[----:B------:R-:W-:Y:S01]  /*6a90*/  FFMA.FTZ R39, R39, R143, R50 ;  /* 0x0000008f27277223 */ /* 0x000fe20000010032 */
[----:B------:R-:W-:Y:S01]  /*6aa0*/  FFMA.FTZ R47, R37, R46, R47 ;  /* 0x0000002e252f7223 */ /* 0x000fe2000001002f */
[----:B------:R-:W-:-:S02]  /*6ab0*/  F2FP.BF16.F32.PACK_AB R40, R40, R41 ;  /* 0x000000292828723e */ /* 0x000fc400000010ff */
[----:B------:R-:W-:Y:S02]  /*6ac0*/  F2FP.BF16.F32.PACK_AB R37, R49, R36 ;  /* 0x000000243125723e */ /* 0x000fe400000010ff */
[----:B------:R-:W-:Y:S01]  /*6ad0*/  F2FP.BF16.F32.PACK_AB R36, R47, R38 ;  /* 0x000000262f24723e */ /* 0x000fe200000010ff */
[----:B------:R-:W-:Y:S01]  /*6ae0*/  IMAD.MOV.U32 R38, RZ, RZ, R40 ;  /* 0x000000ffff267224 */ /* 0x000fe200078e0028 */
[----:B------:R-:W-:-:S07]  /*6af0*/  F2FP.BF16.F32.PACK_AB R39, R39, R48 ;  /* 0x000000302727723e */ /* 0x000fce00000010ff */
.L_x_513:
[----:B------:R-:W-:Y:S05]  /*6b00*/  BSYNC B1 ;  /* 0x0000000000017941 */ /* 0x000fea0003800000 */
.L_x_512:
[----:B------:R-:W-:Y:S02]  /*6b10*/  ULDC.64 UR4, c[0x0][0x208] ;  /* 0x0000820000047ab9 */ /* 0x000fe40000000a00 */
[----:B--2---:R0:W-:Y:S01]  /*6b20*/  STG.E.128 desc[UR4][R44.64+0x180], R36 ;  /* 0x000180242c007986 */ /* 0x0041e2000c101d04 */
[----:B------:R-:W-:Y:S05]  /*6b30*/  BRA `(.L_x_499) ;  /* 0x0000004000e87947 */ /* 0x000fea0003800000 */
.L_x_457:
        /* <DEDUP_REMOVED lines=20> */
[----:B------:R-:W-:Y:S02]  /*6c80*/  ISETP.GE.AND P2, PT, R16, R115, PT ;  /* 0x000000731000720c */ /* 0x000fe40003f46270 */
[----:B------:R-:W-:-:S02]  /*6c90*/  CS2R R40, SRZ ;  /* 0x0000000000287805 */ /* 0x000fc4000001ff00 */
[----:B------:R-:W-:Y:S02]  /*6ca0*/  LEA.HI.X R53, R38, UR5, R39, 0x1, P3 ;  /* 0x0000000526357c11 */ /* 0x000fe400098f0c27 */
[----:B------:R-:W-:Y:S02]  /*6cb0*/  CS2R R38, SRZ ;  /* 0x0000000000267805 */ /* 0x000fe4000001ff00 */
[----:B------:R-:W-:Y:S02]  /*6cc0*/  LEA R56, P3, R36, UR6, 0x1 ;  /* 0x0000000624387c11 */ /* 0x000fe4000f8608ff */
[----:B------:R-:W-:Y:S02]  /*6cd0*/  CS2R R50, SRZ ;  /* 0x0000000000327805 */ /* 0x000fe4000001ff00 */
[----:B------:R-:W-:Y:S02]  /*6ce0*/  CS2R R48, SRZ ;  /* 0x0000000000307805 */ /* 0x000fe4000001ff00 */
[----:B------:R-:W-:-:S02]  /*6cf0*/  CS2R R46, SRZ ;  /* 0x00000000002e7805 */ /* 0x000fc4000001ff00 */
[----:B------:R-:W-:Y:S02]  /*6d00*/  LEA.HI.X R57, R36, UR7, R37, 0x1, P3 ;  /* 0x0000000724397c11 */ /* 0x000fe400098f0c25 */
[----:B------:R-:W-:Y:S02]  /*6d10*/  CS2R R36, SRZ ;  /* 0x0000000000247805 */ /* 0x000fe4000001ff00 */
[----:B------:R-:W-:Y:S02]  /*6d20*/  ISETP.GE.AND P3, PT, R212, R115, PT ;  /* 0x00000073d400720c */ /* 0x000fe40003f66270 */
[----:B------:R-:W-:Y:S01]  /*6d30*/  CS2R R44, SRZ ;  /* 0x00000000002c7805 */ /* 0x000fe2000001ff00 */
[----:B------:R-:W-:Y:S02]  /*6d40*/  ULDC.64 UR8, c[0x0][0x208] ;  /* 0x0000820000087ab9 */ /* 0x000fe40000000a00 */
[----:B------:R0:W5:Y:S04]  /*6d50*/  @!P2 LDG.E.128 R40, desc[UR8][R52.64] ;  /* 0x000000083428a981 */ /* 0x000168000c1e1d00 */
[----:B------:R0:W5:Y:S04]  /*6d60*/  @!P2 LDG.E.128 R48, desc[UR8][R56.64] ;  /* 0x000000083830a981 */ /* 0x000168000c1e1d00 */
[----:B------:R0:W5:Y:S04]  /*6d70*/  @!P3 LDG.E.128 R36, desc[UR8][R52.64+0x80] ;  /* 0x000080083424b981 */ /* 0x000168000c1e1d00 */
[----:B------:R0:W5:Y:S02]  /*6d80*/  @!P3 LDG.E.128 R44, desc[UR8][R56.64+0x80] ;  /* 0x00008008382cb981 */ /* 0x000164000c1e1d00 */
.L_x_515:
[----:B------:R-:W-:Y:S05]  /*6d90*/  BSYNC B1 ;  /* 0x0000000000017941 */ /* 0x000fea0003800000 */
.L_x_514:
[----:B0-----:R-:W2:Y:S01]  /*6da0*/  LDL.LU R57, [R1+0x10] ;  /* 0x0000100001397983 */ /* 0x001ea20000300800 */
[----:B-----5:R-:W-:Y:S01]  /*6db0*/  IMAD.MOV.U32 R52, RZ, RZ, R38 ;  /* 0x000000ffff347224 */ /* 0x020fe200078e0026 */
        /* <DEDUP_REMOVED lines=8> */
[----:B------:R-:W-:Y:S01]  /*6e40*/  CS2R R66, SRZ ;  /* 0x0000000000427805 */ /* 0x000fe2000001ff00 */
[----:B------:R-:W-:Y:S01]  /*6e50*/  IMAD.MOV.U32 R56, RZ, RZ, R40 ;  /* 0x000000ffff387224 */ /* 0x000fe200078e0028 */
[----:B------:R-:W-:-:S02]  /*6e60*/  ISETP.GE.AND P2, PT, R58, R4, PT ;  /* 0x000000043a00720c */ /* 0x000fc40003f46270 */
[----:B------:R-:W-:Y:S02]  /*6e70*/  CS2R R58, SRZ ;  /* 0x00000000003a7805 */ /* 0x000fe4000001ff00 */
[----:B------:R-:W-:Y:S01]  /*6e80*/  PRMT R175, R52, 0x5410, R53 ;  /* 0x0000541034af7816 */ /* 0x000fe20000000035 */
[----:B------:R-:W-:Y:S01]  /*6e90*/  IMAD.MOV.U32 R53, RZ, RZ, R42 ;  /* 0x000000ffff357224 */ /* 0x000fe200078e002a */
        /* <DEDUP_REMOVED lines=11> */
[----:B------:R-:W-:-:S03]  /*6f50*/  IMAD.MOV.U32 R56, RZ, RZ, R50 ;  /* 0x000000ffff387224 */ /* 0x000fc600078e0032 */
[----:B------:R-:W-:Y:S01]  /*6f60*/  PRMT R173, R52, 0x5410, R53 ;  /* 0x0000541034ad7816 */ /* 0x000fe20000000035 */
[----:B------:R-:W-:Y:S02]  /*6f70*/  IMAD.MOV.U32 R53, RZ, RZ, R51 ;  /* 0x000000ffff357224 */ /* 0x000fe400078e0033 */
[----:B------:R-:W-:-:S03]  /*6f80*/  IMAD.MOV.U32 R52, RZ, RZ, R48 ;  /* 0x000000ffff347224 */ /* 0x000fc600078e0030 */
[----:B------:R-:W-:Y:S01]  /*6f90*/  PRMT R154, R53, 0x5410, R56 ;  /* 0x00005410359a7816 */ /* 0x000fe20000000038 */
[----:B------:R-:W-:-:S05]  /*6fa0*/  IMAD.MOV.U32 R56, RZ, RZ, R49 ;  /* 0x000000ffff387224 */ /* 0x000fca00078e0031 */
[----:B------:R-:W-:Y:S02]  /*6fb0*/  PRMT R176, R56, 0x5410, R52 ;  /* 0x0000541038b07816 */ /* 0x000fe40000000034 */
[----:B------:R-:W-:Y:S02]  /*6fc0*/  CS2R R52, SRZ ;  /* 0x0000000000347805 */ /* 0x000fe4000001ff00 */
[----:B--2---:R-:W-:-:S04]  /*6fd0*/  LOP3.LUT R57, R57, 0xfffffffe, RZ, 0xc0, !PT ;  /* 0xfffffffe39397812 */ /* 0x004fc800078ec0ff */
[----:B------:R-:W-:-:S05]  /*6fe0*/  @P2 LOP3.LUT R57, R57, 0x1, RZ, 0xfc, !PT ;  /* 0x0000000139392812 */ /* 0x000fca00078efcff */
[----:B------:R0:W-:Y:S02]  /*6ff0*/  STL [R1+0x10], R57 ;  /* 0x0000103901007387 */ /* 0x0001e40000100800 */
[----:B0-----:R-:W-:Y:S01]  /*7000*/  CS2R R56, SRZ ;  /* 0x0000000000387805 */ /* 0x001fe2000001ff00 */
[----:B------:R-:W-:Y:S06]  /*7010*/  @P2 BRA `(.L_x_517) ;  /* 0x0000000000642947 */ /* 0x000fec0003800000 */
[----:B------:R-:W-:Y:S01]  /*7020*/  IADD3 R54, P2, P3, R102, R86, R33 ;  /* 0x0000005666367210 */ /* 0x000fe20007b5e021 */
[----:B------:R-:W-:Y:S01]  /*7030*/  ULDC.64 UR4, c[0x0][0x3e8] ;  /* 0x0000fa0000047ab9 */ /* 0x000fe20000000a00 */
[----:B------:R-:W-:Y:S02]  /*7040*/  CS2R R58, SRZ ;  /* 0x00000000003a7805 */ /* 0x000fe4000001ff00 */
[----:B------:R-:W-:Y:S02]  /*7050*/  CS2R R56, SRZ ;  /* 0x0000000000387805 */ /* 0x000fe4000001ff00 */
[----:B------:R-:W-:Y:S02]  /*7060*/  IADD3.X R55, R25, R0, R35, P2, P3 ;  /* 0x0000000019377210 */ /* 0x000fe400017e6423 */
[----:B------:R-:W-:Y:S02]  /*7070*/  CS2R R66, SRZ ;  /* 0x0000000000427805 */ /* 0x000fe4000001ff00 */
[----:B------:R-:W-:-:S02]  /*7080*/  IADD3 R52, P2, P3, R108, R84, R29 ;  /* 0x000000546c347210 */ /* 0x000fc40007b5e01d */
[----:B------:R-:W-:Y:S01]  /*7090*/  CS2R R64, SRZ ;  /* 0x0000000000407805 */ /* 0x000fe2000001ff00 */
[----:B------:R-:W-:Y:S01]  /*70a0*/  ULDC.64 UR6, c[0x0][0x208] ;  /* 0x0000820000067ab9 */ /* 0x000fe20000000a00 */
        /* <DEDUP_REMOVED lines=9> */
[----:B------:R-:W5:Y:S04]  /*7140*/  @!P2 LDG.E.128 R56, desc[UR6][R60.64] ;  /* 0x000000063c38a981 */ /* 0x000f68000c1e1d00 */
[----:B------:R-:W5:Y:S01]  /*7150*/  @!P2 LDG.E.128 R64, desc[UR6][R68.64] ;  /* 0x000000064440a981 */ /* 0x000f62000c1e1d00 */
[----:B------:R-:W-:Y:S02]  /*7160*/  ISETP.GE.AND P2, PT, R212, R115, PT ;  /* 0x00000073d400720c */ /* 0x000fe40003f46270 */
[----:B------:R-:W-:-:S11]  /*7170*/  CS2R R62, SRZ ;  /* 0x00000000003e7805 */ /* 0x000fd6000001ff00 */
[----:B------:R0:W5:Y:S02]  /*7180*/  @!P2 LDG.E.128 R52, desc[UR6][R60.64+0x80] ;  /* 0x000080063c34a981 */ /* 0x000164000c1e1d00 */
[----:B0-----:R-:W-:-:S06]  /*7190*/  CS2R R60, SRZ ;  /* 0x00000000003c7805 */ /* 0x001fcc000001ff00 */
[----:B------:R0:W5:Y:S02]  /*71a0*/  @!P2 LDG.E.128 R60, desc[UR6][R68.64+0x80] ;  /* 0x00008006443ca981 */ /* 0x000164000c1e1d00 */
.L_x_517:
[----:B------:R-:W-:Y:S05]  /*71b0*/  BSYNC B1 ;  /* 0x0000000000017941 */ /* 0x000fea0003800000 */
.L_x_516:
        /* <DEDUP_REMOVED lines=30> */
[----:B------:R-:W-:Y:S02]  /*73a0*/  IMAD.MOV.U32 R69, RZ, RZ, R64 ;  /* 0x000000ffff457224 */ /* 0x000fe400078e0040 */
[----:B------:R-:W-:-:S05]  /*73b0*/  IMAD.MOV.U32 R68, RZ, RZ, R65 ;  /* 0x000000ffff447224 */ /* 0x000fca00078e0041 */
[----:B------:R-:W-:Y:S02]  /*73c0*/  PRMT R170, R69, 0x5410, R68 ;  /* 0x0000541045aa7816 */ /* 0x000fe40000000044 */
[----:B------:R-:W-:Y:S01]  /*73d0*/  CS2R R68, SRZ ;  /* 0x0000000000447805 */ /* 0x000fe2000001ff00 */
[----:B------:R-:W-:Y:S06]  /*73e0*/  @P3 BRA `(.L_x_519) ;  /* 0x0000000000543947 */ /* 0x000fec0003800000 */
[----:B------:R-:W-:Y:S01]  /*73f0*/  IADD3 R86, P2, P5, R102, R32, R86 ;  /* 0x0000002066567210 */ /* 0x000fe20007d5e056 */
[----:B------:R-:W-:Y:S01]  /*7400*/  ULDC.64 UR4, c[0x0][0x3e8] ;  /* 0x0000fa0000047ab9 */ /* 0x000fe20000000a00 */
[----:B------:R-:W-:Y:S02]  /*7410*/  ULDC.64 UR6, c[0x0][0x208] ;  /* 0x0000820000067ab9 */ /* 0x000fe40000000a00 */
[----:B------:R-:W-:Y:S02]  /*7420*/  IADD3.X R0, R25, R34, R0, P2, P5 ;  /* 0x0000002219007210 */ /* 0x000fe400017ea400 */
        /* <DEDUP_REMOVED lines=17> */
.L_x_519:
[----:B------:R-:W-:Y:S05]  /*7540*/  BSYNC B1 ;  /* 0x0000000000017941 */ /* 0x000fea0003800000 */
.L_x_518:
        /* <DEDUP_REMOVED lines=32> */
.L_x_520:
[----:B------:R-:W-:Y:S01]  /*7750*/  IMAD R3, R19, 0x8, R18 ;  /* 0x0000000813037824 */ /* 0x000fe200078e0212 */
[----:B------:R-:W-:Y:S01]  /*7760*/  SHF.L.U32 R0, R217, 0x1f, RZ ;  /* 0x0000001fd9007819 */ /* 0x000fe200000006ff */
[----:B------:R-:W1:Y:S01]  /*7770*/  LDC R143, c[0x0][0x2f4] ;  /* 0x0000bd00ff8f7b82 */ /* 0x000e620000000800 */
[----:B------:R-:W-:Y:S01]  /*7780*/  BSSY B1, `(.L_x_521) ;  /* 0x0000004000017945 */ /* 0x000fe20003800000 */
[----:B------:R-:W-:Y:S01]  /*7790*/  IMAD.MOV.U32 R123, RZ, RZ, R88 ;  /* 0x000000ffff7b7224 */ /* 0x000fe200078e0058 */
[----:B------:R-:W2:Y:S02]  /*77a0*/  SYNCS.PHASECHK.TRANS64.TRYWAIT P5, [R3+URZ+0x38890], R0 ;  /* 0x03889000030075a7 */ /* 0x000ea400080a017f */
[----:B--2---:R-:W-:Y:S05]  /*77b0*/  @!P5 BRA `(.L_x_522) ;  /* 0x0000024c0054d947 */ /* 0x004fea0003800000 */
.L_x_859:
[----:B------:R-:W-:Y:S05]  /*77c0*/  BSYNC B1 ;  /* 0x0000000000017941 */ /* 0x000fea0003800000 */
.L_x_521:
[----:B------:R-:W3:Y:S01]  /*77d0*/  LDC.64 R124, c[0x0][0x300] ;  /* 0x0000c000ff7c7b82 */ /* 0x000ee20000000a00 */
[----:B------:R-:W-:Y:S01]  /*77e0*/  BSSY B1, `(.L_x_523) ;  /* 0x0000111000017945 */ /* 0x000fe20003800000 */
[----:B-1----:R-:W-:-:S03]  /*77f0*/  IMAD.IADD R145, R143, 0x1, -R118 ;  /* 0x000000018f917824 */ /* 0x002fc600078e0a76 */
[----:B------:R-:W-:Y:S05]  /*7800*/  @P4 BRA `(.L_x_524) ;  /* 0x0000001000384947 */ /* 0x000fea0003800000 */
[----:B------:R-:W-:Y:S01]  /*7810*/  ISETP.NE.AND P4, PT, R27, RZ, PT ;  /* 0x000000ff1b00720c */ /* 0x000fe20003f85270 */
[-C--:B---3--:R-:W-:Y:S01]  /*7820*/  IMAD.WIDE.U32 R134, R213, R124.reuse, R122 ;  /* 0x0000007cd5867225 */ /* 0x088fe200078e007a */
[----:B0-----:R-:W-:Y:S01]  /*7830*/  SHF.R.S32.HI R84, RZ, 0x1f, R213 ;  /* 0x0000001fff547819 */ /* 0x001fe200000114d5 */
[----:B------:R-:W-:Y:S04]  /*7840*/  BSSY B2, `(.L_x_525) ;  /* 0x0000087000027945 */ /* 0x000fe80003800000 */
[----:B------:R-:W-:-:S04]  /*7850*/  IMAD R148, R84, R124, RZ ;  /* 0x0000007c54947224 */ /* 0x000fc800078e02ff */
[----:B------:R-:W-:-:S04]  /*7860*/  IMAD R148, R213, R125, R148 ;  /* 0x0000007dd5947224 */ /* 0x000fc800078e0294 */
[----:B------:R-:W-:Y:S01]  /*7870*/  IMAD.IADD R148, R148, 0x1, R135 ;  /* 0x0000000194947824 */ /* 0x000fe200078e0287 */
[----:B------:R-:W-:Y:S06]  /*7880*/  @!P4 BRA `(.L_x_526) ;  /* 0x000000080008c947 */ /* 0x000fec0003800000 */
[----:B------:R-:W-:Y:S01]  /*7890*/  SEL R84, R118, R145, !P0 ;  /* 0x0000009176547207 */ /* 0x000fe20004000000 */
[----:B------:R-:W-:Y:S01]  /*78a0*/  IMAD.SHL.U32 R86, R213, 0x40, RZ ;  /* 0x00000040d5567824 */ /* 0x000fe200078e00ff */
[----:B------:R-:W-:Y:S01]  /*78b0*/  ISETP.GE.AND P4, PT, R16, R115, PT ;  /* 0x000000731000720c */ /* 0x000fe20003f86270 */
[----:B------:R-:W-:Y:S01]  /*78c0*/  BSSY B3, `(.L_x_527) ;  /* 0x0000071000037945 */ /* 0x000fe20003800000 */
[----:B------:R-:W-:-:S04]  /*78d0*/  SHF.R.S32.HI R85, RZ, 0x1f, R84 ;  /* 0x0000001fff557819 */ /* 0x000fc80000011454 */
[----:B------:R-:W-:-:S04]  /*78e0*/  LEA.HI R84, R85, R84, RZ, 0x4 ;  /* 0x0000005455547211 */ /* 0x000fc800078f20ff */
[----:B------:R-:W-:-:S04]  /*78f0*/  LEA.HI.SX32 R84, R84, R15, 0x1c ;  /* 0x0000000f54547211 */ /* 0x000fc800078fe2ff */
[----:B------:R-:W-:Y:S01]  /*7900*/  SHF.R.S32.HI R85, RZ, 0x1f, R84 ;  /* 0x0000001fff557819 */ /* 0x000fe20000011454 */
[----:B------:R-:W-:-:S03]  /*7910*/  IMAD.SHL.U32 R149, R84, 0x8, RZ ;  /* 0x0000000854957824 */ /* 0x000fc600078e00ff */
[----:B------:R-:W-:Y:S02]  /*7920*/  LEA.HI R84, R85, R84, RZ, 0x3 ;  /* 0x0000005455547211 */ /* 0x000fe400078f18ff */
[----:B------:R-:W-:Y:S02]  /*7930*/  LOP3.LUT R85, R149, 0x38, RZ, 0xc0, !PT ;  /* 0x0000003895557812 */ /* 0x000fe400078ec0ff */
[----:B------:R-:W-:Y:S02]  /*7940*/  SHF.R.S32.HI R84, RZ, 0x3, R84 ;  /* 0x00000003ff547819 */ /* 0x000fe40000011454 */
[----:B------:R-:W-:-:S03]  /*7950*/  LOP3.LUT R85, R85, 0x1c0, R86, 0xf8, !PT ;  /* 0x000001c055557812 */ /* 0x000fc600078ef856 */
[----:B------:R-:W-:Y:S01]  /*7960*/  IMAD R84, R84, 0x1400, R229 ;  /* 0x0000140054547824 */ /* 0x000fe200078e02e5 */
[----:B------:R-:W-:-:S05]  /*7970*/  LOP3.LUT R85, R85, R228, RZ, 0x3c, !PT ;  /* 0x000000e455557212 */ /* 0x000fca00078e3cff */
[----:B------:R-:W-:-:S04]  /*7980*/  IMAD.IADD R84, R84, 0x1, R85 ;  /* 0x0000000154547824 */ /* 0x000fc800078e0255 */
[C---:B------:R-:W-:Y:S02]  /*7990*/  IMAD R88, R19.reuse, 0x5000, R84 ;  /* 0x0000500013587824 */ /* 0x040fe400078e0254 */
[----:B------:R-:W-:Y:S02]  /*79a0*/  IMAD R84, R19, 0x5000, R138 ;  /* 0x0000500013547824 */ /* 0x000fe400078e028a */
[--C-:B------:R-:W-:Y:S02]  /*79b0*/  IMAD R88, R88, 0x2, R18.reuse ;  /* 0x0000000258587824 */ /* 0x100fe400078e0212 */
[----:B------:R-:W-:-:S04]  /*79c0*/  IMAD R84, R84, 0x2, R18 ;  /* 0x0000000254547824 */ /* 0x000fc800078e0212 */
[----:B------:R-:W0:Y:S04]  /*79d0*/  LDS.128 R88, [R88+0x24400] ;  /* 0x0244000058587984 */ /* 0x000e280000000c00 */
[----:B------:R-:W1:Y:S01]  /*79e0*/  LDS.128 R84, [R84+0x24400] ;  /* 0x0244000054547984 */ /* 0x000e620000000c00 */
[----:B------:R-:W-:Y:S05]  /*79f0*/  @P4 BRA `(.L_x_528) ;  /* 0x0000000400744947 */ /* 0x000fea0003800000 */
[--C-:B------:R-:W-:Y:S02]  /*7a00*/  SHF.R.U64 R40, R40, 0x10, R41.reuse ;  /* 0x0000001028287819 */ /* 0x100fe40000001229 */
[----:B------:R-:W-:Y:S02]  /*7a10*/  SHF.R.U32.HI R152, RZ, 0x10, R41 ;  /* 0x00000010ff987819 */ /* 0x000fe40000011629 */
[----:B------:R-:W-:Y:S02]  /*7a20*/  SHF.R.U64 R41, R42, 0x10, R43 ;  /* 0x000000102a297819 */ /* 0x000fe4000000122b */
[--C-:B------:R-:W-:Y:S02]  /*7a30*/  SHF.R.U64 R42, R48, 0x10, R49.reuse ;  /* 0x00000010302a7819 */ /* 0x100fe40000001231 */
[----:B------:R-:W-:Y:S02]  /*7a40*/  SHF.R.U32.HI R49, RZ, 0x10, R49 ;  /* 0x00000010ff317819 */ /* 0x000fe40000011631 */
[----:B------:R-:W-:-:S02]  /*7a50*/  SHF.R.U64 R48, R50, 0x10, R51 ;  /* 0x0000001032307819 */ /* 0x000fc40000001233 */
[----:B------:R-:W-:Y:S02]  /*7a60*/  PRMT R40, R150, 0x5432, R40 ;  /* 0x0000543296287816 */ /* 0x000fe40000000028 */
[----:B------:R-:W-:Y:S02]  /*7a70*/  PRMT R152, R151, 0x5432, R152 ;  /* 0x0000543297987816 */ /* 0x000fe40000000098 */
[----:B------:R-:W-:Y:S02]  /*7a80*/  PRMT R50, R176, 0x5410, R49 ;  /* 0x00005410b0327816 */ /* 0x000fe40000000031 */
[----:B------:R-:W-:Y:S02]  /*7a90*/  SHF.R.U32.HI R150, RZ, 0x10, R43 ;  /* 0x00000010ff967819 */ /* 0x000fe4000001162b */
[----:B------:R-:W-:Y:S01]  /*7aa0*/  SHF.R.U32.HI R151, RZ, 0x10, R51 ;  /* 0x00000010ff977819 */ /* 0x000fe20000011633 */
[----:B------:R-:W-:Y:S01]  /*7ab0*/  IMAD.U32 R51, R50, 0x10000, RZ ;  /* 0x0001000032337824 */ /* 0x000fe200078e00ff */
[----:B------:R-:W-:-:S02]  /*7ac0*/  PRMT R43, R153, 0x5410, R41 ;  /* 0x00005410992b7816 */ /* 0x000fc40000000029 */
[----:B------:R-:W-:Y:S02]  /*7ad0*/  PRMT R41, R176, 0x5432, R42 ;  /* 0x00005432b0297816 */ /* 0x000fe4000000002a */
[C---:B------:R-:W-:Y:S01]  /*7ae0*/  PRMT R42, R154.reuse, 0x5432, R48 ;  /* 0x000054329a2a7816 */ /* 0x040fe20000000030 */
[----:B0-----:R-:W-:Y:S01]  /*7af0*/  IMAD.U32 R48, R89, 0x10000, RZ ;  /* 0x0001000059307824 */ /* 0x001fe200078e00ff */
[----:B------:R-:W-:Y:S01]  /*7b00*/  PRMT R151, R154, 0x5410, R151 ;  /* 0x000054109a977816 */ /* 0x000fe20000000097 */
[----:B------:R-:W-:Y:S01]  /*7b10*/  IMAD.U32 R154, R152, 0x10000, RZ ;  /* 0x00010000989a7824 */ /* 0x000fe200078e00ff */
[----:B------:R-:W-:Y:S01]  /*7b20*/  PRMT R150, R153, 0x5432, R150 ;  /* 0x0000543299967816 */ /* 0x000fe20000000096 */
[C---:B------:R-:W-:Y:S01]  /*7b30*/  FMUL.FTZ R49, R48.reuse, R51 ;  /* 0x0000003330317220 */ /* 0x040fe20000410000 */
[----:B-1----:R-:W-:Y:S02]  /*7b40*/  IMAD.U32 R153, R85, 0x10000, RZ ;  /* 0x0001000055997824 */ /* 0x002fe400078e00ff */
[----:B------:R-:W-:Y:S01]  /*7b50*/  FMUL.FTZ R48, R48, R154 ;  /* 0x0000009a30307220 */ /* 0x000fe20000410000 */
[----:B------:R-:W-:-:S02]  /*7b60*/  LOP3.LUT R50, R50, 0xffff0000, RZ, 0xc0, !PT ;  /* 0xffff000032327812 */ /* 0x000fc400078ec0ff */
[----:B------:R-:W-:Y:S01]  /*7b70*/  LOP3.LUT R152, R152, 0xffff0000, RZ, 0xc0, !PT ;  /* 0xffff000098987812 */ /* 0x000fe200078ec0ff */
[----:B------:R-:W-:Y:S01]  /*7b80*/  FFMA.FTZ R48, R153, R51, R48 ;  /* 0x0000003399307223 */ /* 0x000fe20000010030 */
[----:B------:R-:W-:Y:S01]  /*7b90*/  LOP3.LUT R51, R89, 0xffff0000, RZ, 0xc0, !PT ;  /* 0xffff000059337812 */ /* 0x000fe200078ec0ff */
[----:B------:R-:W-:Y:S01]  /*7ba0*/  FFMA.FTZ R49, R153, R154, -R49 ;  /* 0x0000009a99317223 */ /* 0x000fe20000010831 */
[----:B------:R-:W-:Y:S01]  /*7bb0*/  LOP3.LUT R89, R85, 0xffff0000, RZ, 0xc0, !PT ;  /* 0xffff000055597812 */ /* 0x000fe200078ec0ff */
[C---:B------:R-:W-:Y:S01]  /*7bc0*/  IMAD.U32 R154, R91.reuse, 0x10000, RZ ;  /* 0x000100005b9a7824 */ /* 0x040fe200078e00ff */
[----:B------:R-:W-:Y:S01]  /*7bd0*/  LOP3.LUT R91, R91, 0xffff0000, RZ, 0xc0, !PT ;  /* 0xffff00005b5b7812 */ /* 0x000fe200078ec0ff */
[C---:B------:R-:W-:Y:S01]  /*7be0*/  FMUL.FTZ R85, R51.reuse, R50 ;  /* 0x0000003233557220 */ /* 0x040fe20000410000 */
[-C--:B------:R-:W-:Y:S01]  /*7bf0*/  FMUL.FTZ R51, R51, R152.reuse ;  /* 0x0000009833337220 */ /* 0x080fe20000410000 */
[C---:B------:R-:W-:Y:S01]  /*7c00*/  IMAD.U32 R153, R151.reuse, 0x10000, RZ ;  /* 0x0001000097997824 */ /* 0x040fe200078e00ff */
[----:B------:R-:W-:Y:S01]  /*7c10*/  LOP3.LUT R151, R151, 0xffff0000, RZ, 0xc0, !PT ;  /* 0xffff000097977812 */ /* 0x000fe200078ec0ff */
[C---:B------:R-:W-:Y:S01]  /*7c20*/  FFMA.FTZ R85, R89.reuse, R152, -R85 ;  /* 0x0000009859557223 */ /* 0x040fe20000010855 */
[----:B------:R-:W-:Y:S01]  /*7c30*/  FFMA.FTZ R50, R89, R50, R51 ;  /* 0x0000003259327223 */ /* 0x000fe20000010033 */
[----:B------:R-:W-:-:S02]  /*7c40*/  IMAD.U32 R152, R87, 0x10000, RZ ;  /* 0x0001000057987824 */ /* 0x000fc400078e00ff */
[----:B------:R-:W-:Y:S01]  /*7c50*/  FMUL.FTZ R51, R154, R153 ;  /* 0x000000999a337220 */ /* 0x000fe20000410000 */
[C---:B------:R-:W-:Y:S01]  /*7c60*/  IMAD.U32 R89, R150.reuse, 0x10000, RZ ;  /* 0x0001000096597824 */ /* 0x040fe200078e00ff */
[----:B------:R-:W-:Y:S02]  /*7c70*/  LOP3.LUT R150, R150, 0xffff0000, RZ, 0xc0, !PT ;  /* 0xffff000096967812 */ /* 0x000fe400078ec0ff */
[----:B------:R-:W-:Y:S01]  /*7c80*/  F2FP.BF16.F32.PACK_AB R85, R85, R49 ;  /* 0x000000315555723e */ /* 0x000fe200000010ff */
[-C--:B------:R-:W-:Y:S01]  /*7c90*/  FFMA.FTZ R51, R152, R89.reuse, -R51 ;  /* 0x0000005998337223 */ /* 0x080fe20000010833 */
[----:B------:R-:W-:Y:S01]  /*7ca0*/  FMUL.FTZ R89, R154, R89 ;  /* 0x000000599a597220 */ /* 0x000fe20000410000 */
[----:B------:R-:W-:Y:S01]  /*7cb0*/  F2FP.BF16.F32.PACK_AB R48, R50, R48 ;  /* 0x000000303230723e */ /* 0x000fe200000010ff */
[----:B------:R-:W-:Y:S02]  /*7cc0*/  IMAD.U32 R49, R88, 0x10000, RZ ;  /* 0x0001000058317824 */ /* 0x000fe400078e00ff */
[----:B------:R-:W-:Y:S01]  /*7cd0*/  FFMA.FTZ R89, R152, R153, R89 ;  /* 0x0000009998597223 */ /* 0x000fe20000010059 */
[----:B------:R-:W-:Y:S01]  /*7ce0*/  LOP3.LUT R152, R87, 0xffff0000, RZ, 0xc0, !PT ;  /* 0xffff000057987812 */ /* 0x000fe200078ec0ff */
[CC--:B------:R-:W-:Y:S01]  /*7cf0*/  FMUL.FTZ R87, R91.reuse, R151.reuse ;  /* 0x000000975b577220 */ /* 0x0c0fe20000410000 */
[-C--:B------:R-:W-:Y:S01]  /*7d00*/  FMUL.FTZ R91, R91, R150.reuse ;  /* 0x000000965b5b7220 */ /* 0x080fe20000410000 */
[C---:B------:R-:W-:Y:S01]  /*7d10*/  IMAD.U32 R50, R41.reuse, 0x10000, RZ ;  /* 0x0001000029327824 */ /* 0x040fe200078e00ff */
[----:B------:R-:W-:Y:S01]  /*7d20*/  LOP3.LUT R41, R41, 0xffff0000, RZ, 0xc0, !PT ;  /* 0xffff000029297812 */ /* 0x000fe200078ec0ff */
[C---:B------:R-:W-:Y:S01]  /*7d30*/  FFMA.FTZ R87, R152.reuse, R150, -R87 ;  /* 0x0000009698577223 */ /* 0x040fe20000010857 */
[----:B------:R-:W-:Y:S01]  /*7d40*/  FFMA.FTZ R151, R152, R151, R91 ;  /* 0x0000009798977223 */ /* 0x000fe2000001005b */
[----:B------:R-:W-:-:S03]  /*7d50*/  FMUL.FTZ R91, R49, R50 ;  /* 0x00000032315b7220 */ /* 0x000fc60000410000 */
[----:B------:R-:W-:Y:S01]  /*7d60*/  F2FP.BF16.F32.PACK_AB R87, R87, R51 ;  /* 0x000000335757723e */ /* 0x000fe200000010ff */
[----:B------:R-:W-:Y:S01]  /*7d70*/  IMAD.U32 R51, R84, 0x10000, RZ ;  /* 0x0001000054337824 */ /* 0x000fe200078e00ff */
[----:B------:R-:W-:Y:S01]  /*7d80*/  F2FP.BF16.F32.PACK_AB R151, R151, R89 ;  /* 0x000000599797723e */ /* 0x000fe200000010ff */
[C---:B------:R-:W-:Y:S01]  /*7d90*/  IMAD.U32 R89, R40.reuse, 0x10000, RZ ;  /* 0x0001000028597824 */ /* 0x040fe200078e00ff */
[----:B------:R-:W-:-:S03]  /*7da0*/  LOP3.LUT R40, R40, 0xffff0000, RZ, 0xc0, !PT ;  /* 0xffff000028287812 */ /* 0x000fc600078ec0ff */
[-C--:B------:R-:W-:Y:S01]  /*7db0*/  FMUL.FTZ R49, R49, R89.reuse ;  /* 0x0000005931317220 */ /* 0x080fe20000410000 */
[C---:B------:R-:W-:Y:S01]  /*7dc0*/  FFMA.FTZ R91, R51.reuse, R89, -R91 ;  /* 0x00000059335b7223 */ /* 0x040fe2000001085b */
[----:B------:R-:W-:Y:S02]  /*7dd0*/  IMAD.U32 R89, R90, 0x10000, RZ ;  /* 0x000100005a597824 */ /* 0x000fe400078e00ff */
[----:B------:R-:W-:Y:S01]  /*7de0*/  FFMA.FTZ R49, R51, R50, R49 ;  /* 0x0000003233317223 */ /* 0x000fe20000010031 */
[----:B------:R-:W-:Y:S02]  /*7df0*/  LOP3.LUT R50, R88, 0xffff0000, RZ, 0xc0, !PT ;  /* 0xffff000058327812 */ /* 0x000fe400078ec0ff */
[----:B------:R-:W-:-:S03]  /*7e00*/  LOP3.LUT R51, R84, 0xffff0000, RZ, 0xc0, !PT ;  /* 0xffff000054337812 */ /* 0x000fc600078ec0ff */
[C---:B------:R-:W-:Y:S01]  /*7e10*/  FMUL.FTZ R84, R50.reuse, R41 ;  /* 0x0000002932547220 */ /* 0x040fe20000410000 */
[----:B------:R-:W-:-:S03]  /*7e20*/  FMUL.FTZ R50, R50, R40 ;  /* 0x0000002832327220 */ /* 0x000fc60000410000 */
[C---:B------:R-:W-:Y:S01]  /*7e30*/  FFMA.FTZ R40, R51.reuse, R40, -R84 ;  /* 0x0000002833287223 */ /* 0x040fe20000010854 */
[----:B------:R-:W-:Y:S01]  /*7e40*/  FFMA.FTZ R41, R51, R41, R50 ;  /* 0x0000002933297223 */ /* 0x000fe20000010032 */
[C---:B------:R-:W-:Y:S01]  /*7e50*/  IMAD.U32 R51, R42.reuse, 0x10000, RZ ;  /* 0x000100002a337824 */ /* 0x040fe200078e00ff */
[----:B------:R-:W-:Y:S01]  /*7e60*/  LOP3.LUT R42, R42, 0xffff0000, RZ, 0xc0, !PT ;  /* 0xffff00002a2a7812 */ /* 0x000fe200078ec0ff */
[C---:B------:R-:W-:Y:S01]  /*7e70*/  IMAD.U32 R84, R43.reuse, 0x10000, RZ ;  /* 0x000100002b547824 */ /* 0x040fe200078e00ff */
[----:B------:R-:W-:Y:S01]  /*7e80*/  LOP3.LUT R43, R43, 0xffff0000, RZ, 0xc0, !PT ;  /* 0xffff00002b2b7812 */ /* 0x000fe200078ec0ff */
[C---:B------:R-:W-:Y:S01]  /*7e90*/  FMUL.FTZ R88, R89.reuse, R51 ;  /* 0x0000003359587220 */ /* 0x040fe20000410000 */
[----:B------:R-:W-:Y:S02]  /*7ea0*/  IMAD.U32 R50, R86, 0x10000, RZ ;  /* 0x0001000056327824 */ /* 0x000fe400078e00ff */
[----:B------:R-:W-:Y:S01]  /*7eb0*/  FMUL.FTZ R89, R89, R84 ;  /* 0x0000005459597220 */ /* 0x000fe20000410000 */
[----:B------:R-:W-:Y:S01]  /*7ec0*/  F2FP.BF16.F32.PACK_AB R40, R40, R91 ;  /* 0x0000005b2828723e */ /* 0x000fe200000010ff */
[----:B------:R-:W-:-:S02]  /*7ed0*/  IMAD.MOV.U32 R91, RZ, RZ, R151 ;  /* 0x000000ffff5b7224 */ /* 0x000fc400078e0097 */
[C---:B------:R-:W-:Y:S01]  /*7ee0*/  FFMA.FTZ R88, R50.reuse, R84, -R88 ;  /* 0x0000005432587223 */ /* 0x040fe20000010858 */
[----:B------:R-:W-:Y:S01]  /*7ef0*/  FFMA.FTZ R89, R50, R51, R89 ;  /* 0x0000003332597223 */ /* 0x000fe20000010059 */
[----:B------:R-:W-:Y:S02]  /*7f00*/  LOP3.LUT R50, R90, 0xffff0000, RZ, 0xc0, !PT ;  /* 0xffff00005a327812 */ /* 0x000fe400078ec0ff */
[----:B------:R-:W-:Y:S02]  /*7f10*/  LOP3.LUT R51, R86, 0xffff0000, RZ, 0xc0, !PT ;  /* 0xffff000056337812 */ /* 0x000fe400078ec0ff */
[----:B------:R-:W-:Y:S01]  /*7f20*/  F2FP.BF16.F32.PACK_AB R41, R41, R49 ;  /* 0x000000312929723e */ /* 0x000fe200000010ff */
[C---:B------:R-:W-:Y:S01]  /*7f30*/  FMUL.FTZ R84, R50.reuse, R42 ;  /* 0x0000002a32547220 */ /* 0x040fe20000410000 */
[----:B------:R-:W-:-:S03]  /*7f40*/  FMUL.FTZ R50, R50, R43 ;  /* 0x0000002b32327220 */ /* 0x000fc60000410000 */
[C---:B------:R-:W-:Y:S01]  /*7f50*/  FFMA.FTZ R84, R51.reuse, R43, -R84 ;  /* 0x0000002b33547223 */ /* 0x040fe20000010854 */
[----:B------:R-:W-:-:S04]  /*7f60*/  FFMA.FTZ R50, R51, R42, R50 ;  /* 0x0000002a33327223 */ /* 0x000fc80000010032 */
[----:B------:R-:W-:Y:S01]  /*7f70*/  F2FP.BF16.F32.PACK_AB R86, R84, R88 ;  /* 0x000000585456723e */ /* 0x000fe200000010ff */
[----:B------:R-:W-:Y:S01]  /*7f80*/  IMAD.MOV.U32 R84, RZ, RZ, R40 ;  /* 0x000000ffff547224 */ /* 0x000fe200078e0028 */
[----:B------:R-:W-:Y:S01]  /*7f90*/  F2FP.BF16.F32.PACK_AB R50, R50, R89 ;  /* 0x000000593232723e */ /* 0x000fe200000010ff */
[----:B------:R-:W-:Y:S02]  /*7fa0*/  IMAD.MOV.U32 R88, RZ, RZ, R41 ;  /* 0x000000ffff587224 */ /* 0x000fe400078e0029 */
[----:B------:R-:W-:Y:S02]  /*7fb0*/  IMAD.MOV.U32 R89, RZ, RZ, R48 ;  /* 0x000000ffff597224 */ /* 0x000fe400078e0030 */
[----:B------:R-:W-:-:S07]  /*7fc0*/  IMAD.MOV.U32 R90, RZ, RZ, R50 ;  /* 0x000000ffff5a7224 */ /* 0x000fce00078e0032 */
.L_x_528:
[----:B------:R-:W-:Y:S05]  /*7fd0*/  BSYNC B3 ;  /* 0x0000000000037941 */ /* 0x000fea0003800000 */
.L_x_527:
[----:B------:R-:W-:Y:S01]  /*7fe0*/  ISETP.GE.AND P4, PT, R149, R143, PT ;  /* 0x0000008f9500720c */ /* 0x000fe20003f86270 */
[----:B------:R-:W-:-:S12]  /*7ff0*/  ULDC.64 UR4, c[0x0][0x208] ;  /* 0x0000820000047ab9 */ /* 0x000fd80000000a00 */
[--C-:B------:R-:W-:Y:S02]  /*8000*/  @!P4 SHF.R.S32.HI R43, RZ, 0x1f, R149.reuse ;  /* 0x0000001fff2bc819 */ /* 0x100fe40000011495 */
[----:B------:R-:W-:-:S04]  /*8010*/  @!P4 IADD3 R149, P5, P6, R96, R134, R149 ;  /* 0x000000866095c210 */ /* 0x000fc80007ebe095 */
[----:B------:R-:W-:Y:S02]  /*8020*/  @!P4 IADD3.X R43, R93, R148, R43, P5, P6 ;  /* 0x000000945d2bc210 */ /* 0x000fe40002fec42b */
[----:B------:R-:W-:-:S04]  /*8030*/  IADD3 R41, P5, P6, R96, R134, R14 ;  /* 0x0000008660297210 */ /* 0x000fc80007ebe00e */
[----:B------:R-:W-:Y:S02]  /*8040*/  IADD3.X R42, R93, R148, R8, P5, P6 ;  /* 0x000000945d2a7210 */ /* 0x000fe40002fec408 */
[----:B------:R-:W-:-:S04]  /*8050*/  LEA R40, P5, R41, R116, 0x1 ;  /* 0x0000007429287211 */ /* 0x000fc800078a08ff */
[----:B------:R-:W-:Y:S02]  /*8060*/  LEA.HI.X R41, R41, R117, R42, 0x1, P5 ;  /* 0x0000007529297211 */ /* 0x000fe400028f0c2a */
[----:B------:R-:W-:-:S03]  /*8070*/  @!P4 LEA R42, P5, R149, R116, 0x1 ;  /* 0x00000074952ac211 */ /* 0x000fc600078a08ff */
[----:B-1----:R1:W-:Y:S01]  /*8080*/  STG.E.128 desc[UR4][R40.64], R84 ;  /* 0x0000005428007986 */ /* 0x0023e2000c101d04 */
[----:B------:R-:W-:-:S05]  /*8090*/  @!P4 LEA.HI.X R43, R149, R117, R43, 0x1, P5 ;  /* 0x00000075952bc211 */ /* 0x000fca00028f0c2b */
[----:B0-----:R1:W-:Y:S04]  /*80a0*/  @!P4 STG.E.128 desc[UR4][R42.64], R88 ;  /* 0x000000582a00c986 */ /* 0x0013e8000c101d04 */
.L_x_526:
[----:B------:R-:W-:Y:S05]  /*80b0*/  BSYNC B2 ;  /* 0x0000000000027941 */ /* 0x000fea0003800000 */
.L_x_525:
[----:B------:R-:W-:-:S13]  /*80c0*/  ISETP.NE.AND P4, PT, R11, RZ, PT ;  /* 0x000000ff0b00720c */ /* 0x000fda0003f85270 */
[----:B------:R-:W-:Y:S05]  /*80d0*/  @!P4 BRA `(.L_x_524) ;  /* 0x000000080004c947 */ /* 0x000fea0003800000 */
[----:B-1----:R-:W-:Y:S01]  /*80e0*/  SEL R40, R118, R145, !P1 ;  /* 0x0000009176287207 */ /* 0x002fe20004800000 */
        /* <DEDUP_REMOVED lines=22> */
[----:B------:R-:W-:Y:S01]  /*8250*/  SHF.R.U64 R38, R38, 0x10, R39 ;  /* 0x0000001026267819 */ /* 0x000fe20000001227 */
[----:B0-----:R-:W-:Y:S01]  /*8260*/  IMAD.U32 R89, R49, 0x10000, RZ ;  /* 0x0001000031597824 */ /* 0x001fe200078e00ff */
[--C-:B------:R-:W-:Y:S01]  /*8270*/  SHF.R.U32.HI R85, RZ, 0x10, R45.reuse ;  /* 0x00000010ff557819 */ /* 0x100fe2000001162d */
[----:B-1----:R-:W-:Y:S01]  /*8280*/  IMAD.U32 R87, R41, 0x10000, RZ ;  /* 0x0001000029577824 */ /* 0x002fe200078e00ff */
[----:B------:R-:W-:Y:S02]  /*8290*/  SHF.R.U64 R44, R44, 0x10, R45 ;  /* 0x000000102c2c7819 */ /* 0x000fe4000000122d */
[----:B------:R-:W-:Y:S02]  /*82a0*/  SHF.R.U64 R45, R46, 0x10, R47 ;  /* 0x000000102e2d7819 */ /* 0x000fe4000000122f */
[----:B------:R-:W-:Y:S02]  /*82b0*/  SHF.R.U64 R36, R36, 0x10, R37 ;  /* 0x0000001024247819 */ /* 0x000fe40000001225 */
[----:B------:R-:W-:-:S02]  /*82c0*/  PRMT R46, R174, 0x5432, R38 ;  /* 0x00005432ae2e7816 */ /* 0x000fc40000000026 */
[----:B------:R-:W-:Y:S02]  /*82d0*/  SHF.R.U32.HI R37, RZ, 0x10, R37 ;  /* 0x00000010ff257819 */ /* 0x000fe40000011625 */
[----:B------:R-:W-:Y:S02]  /*82e0*/  PRMT R38, R173, 0x5410, R85 ;  /* 0x00005410ad267816 */ /* 0x000fe40000000055 */
[----:B------:R-:W-:Y:S02]  /*82f0*/  PRMT R37, R175, 0x5410, R37 ;  /* 0x00005410af257816 */ /* 0x000fe40000000025 */
[----:B------:R-:W-:Y:S01]  /*8300*/  SHF.R.U32.HI R47, RZ, 0x10, R47 ;  /* 0x00000010ff2f7819 */ /* 0x000fe2000001162f */
[C---:B------:R-:W-:Y:S01]  /*8310*/  IMAD.U32 R88, R38.reuse, 0x10000, RZ ;  /* 0x0001000026587824 */ /* 0x040fe200078e00ff */
[----:B------:R-:W-:Y:S01]  /*8320*/  LOP3.LUT R38, R38, 0xffff0000, RZ, 0xc0, !PT ;  /* 0xffff000026267812 */ /* 0x000fe200078ec0ff */
[----:B------:R-:W-:Y:S01]  /*8330*/  IMAD.U32 R85, R37, 0x10000, RZ ;  /* 0x0001000025557824 */ /* 0x000fe200078e00ff */
[----:B------:R-:W-:Y:S01]  /*8340*/  LOP3.LUT R49, R49, 0xffff0000, RZ, 0xc0, !PT ;  /* 0xffff000031317812 */ /* 0x000fe200078ec0ff */
[----:B------:R-:W-:Y:S01]  /*8350*/  FMUL.FTZ R86, R89, R88 ;  /* 0x0000005859567220 */ /* 0x000fe20000410000 */
[----:B------:R-:W-:-:S02]  /*8360*/  SHF.R.U32.HI R39, RZ, 0x10, R39 ;  /* 0x00000010ff277819 */ /* 0x000fc40000011627 */
[----:B------:R-:W-:Y:S01]  /*8370*/  PRMT R47, R172, 0x5410, R47 ;  /* 0x00005410ac2f7816 */ /* 0x000fe2000000002f */
[-C--:B------:R-:W-:Y:S01]  /*8380*/  FFMA.FTZ R86, R87, R85.reuse, -R86 ;  /* 0x0000005557567223 */ /* 0x080fe20000010856 */
[----:B------:R-:W-:Y:S01]  /*8390*/  FMUL.FTZ R85, R89, R85 ;  /* 0x0000005559557220 */ /* 0x000fe20000410000 */
[----:B------:R-:W-:Y:S01]  /*83a0*/  LOP3.LUT R41, R41, 0xffff0000, RZ, 0xc0, !PT ;  /* 0xffff000029297812 */ /* 0x000fe200078ec0ff */
[----:B------:R-:W-:Y:S01]  /*83b0*/  IMAD.U32 R89, R51, 0x10000, RZ ;  /* 0x0001000033597824 */ /* 0x000fe200078e00ff */
[----:B------:R-:W-:Y:S01]  /*83c0*/  PRMT R39, R174, 0x5410, R39 ;  /* 0x00005410ae277816 */ /* 0x000fe20000000027 */
[----:B------:R-:W-:Y:S01]  /*83d0*/  FFMA.FTZ R85, R87, R88, R85 ;  /* 0x0000005857557223 */ /* 0x000fe20000010055 */
[----:B------:R-:W-:Y:S01]  /*83e0*/  LOP3.LUT R87, R37, 0xffff0000, RZ, 0xc0, !PT ;  /* 0xffff000025577812 */ /* 0x000fe200078ec0ff */
[----:B------:R-:W-:Y:S01]  /*83f0*/  FMUL.FTZ R37, R49, R38 ;  /* 0x0000002631257220 */ /* 0x000fe20000410000 */
[C---:B------:R-:W-:Y:S01]  /*8400*/  IMAD.U32 R88, R47.reuse, 0x10000, RZ ;  /* 0x000100002f587824 */ /* 0x040fe200078e00ff */
[----:B------:R-:W-:-:S02]  /*8410*/  LOP3.LUT R47, R47, 0xffff0000, RZ, 0xc0, !PT ;  /* 0xffff00002f2f7812 */ /* 0x000fc400078ec0ff */
[-C--:B------:R-:W-:Y:S01]  /*8420*/  FMUL.FTZ R49, R49, R87.reuse ;  /* 0x0000005731317220 */ /* 0x080fe20000410000 */
[----:B------:R-:W-:Y:S01]  /*8430*/  FFMA.FTZ R37, R41, R87, -R37 ;  /* 0x0000005729257223 */ /* 0x000fe20000010825 */
[----:B------:R-:W-:Y:S01]  /*8440*/  IMAD.U32 R87, R43, 0x10000, RZ ;  /* 0x000100002b577824 */ /* 0x000fe200078e00ff */
[----:B------:R-:W-:Y:S01]  /*8450*/  LOP3.LUT R51, R51, 0xffff0000, RZ, 0xc0, !PT ;  /* 0xffff000033337812 */ /* 0x000fe200078ec0ff */
[----:B------:R-:W-:Y:S01]  /*8460*/  FFMA.FTZ R38, R41, R38, R49 ;  /* 0x0000002629267223 */ /* 0x000fe20000010031 */
[----:B------:R-:W-:Y:S02]  /*8470*/  IMAD.U32 R49, R39, 0x10000, RZ ;  /* 0x0001000027317824 */ /* 0x000fe400078e00ff */
[----:B------:R-:W-:Y:S01]  /*8480*/  FMUL.FTZ R41, R89, R88 ;  /* 0x0000005859297220 */ /* 0x000fe20000410000 */
[----:B------:R-:W-:Y:S02]  /*8490*/  PRMT R44, R173, 0x5432, R44 ;  /* 0x00005432ad2c7816 */ /* 0x000fe4000000002c */
[----:B------:R-:W-:Y:S01]  /*84a0*/  PRMT R36, R175, 0x5432, R36 ;  /* 0x00005432af247816 */ /* 0x000fe20000000024 */
[-C--:B------:R-:W-:Y:S01]  /*84b0*/  FFMA.FTZ R41, R87, R49.reuse, -R41 ;  /* 0x0000003157297223 */ /* 0x080fe20000010829 */
[----:B------:R-:W-:Y:S01]  /*84c0*/  FMUL.FTZ R49, R89, R49 ;  /* 0x0000003159317220 */ /* 0x000fe20000410000 */
[----:B------:R-:W-:-:S02]  /*84d0*/  F2FP.BF16.F32.PACK_AB R38, R38, R85 ;  /* 0x000000552626723e */ /* 0x000fc400000010ff */
[----:B------:R-:W-:Y:S01]  /*84e0*/  PRMT R45, R172, 0x5432, R45 ;  /* 0x00005432ac2d7816 */ /* 0x000fe2000000002d */
[----:B------:R-:W-:Y:S01]  /*84f0*/  FFMA.FTZ R49, R87, R88, R49 ;  /* 0x0000005857317223 */ /* 0x000fe20000010031 */
[----:B------:R-:W-:Y:S02]  /*8500*/  LOP3.LUT R87, R39, 0xffff0000, RZ, 0xc0, !PT ;  /* 0xffff000027577812 */ /* 0x000fe400078ec0ff */
[----:B------:R-:W-:Y:S01]  /*8510*/  LOP3.LUT R39, R43, 0xffff0000, RZ, 0xc0, !PT ;  /* 0xffff00002b277812 */ /* 0x000fe200078ec0ff */
[----:B------:R-:W-:Y:S01]  /*8520*/  FMUL.FTZ R43, R51, R47 ;  /* 0x0000002f332b7220 */ /* 0x000fe20000410000 */
[----:B------:R-:W-:Y:S01]  /*8530*/  F2FP.BF16.F32.PACK_AB R37, R37, R86 ;  /* 0x000000562525723e */ /* 0x000fe200000010ff */
[-C--:B------:R-:W-:Y:S02]  /*8540*/  FMUL.FTZ R51, R51, R87.reuse ;  /* 0x0000005733337220 */ /* 0x080fe40000410000 */
[C---:B------:R-:W-:Y:S02]  /*8550*/  FFMA.FTZ R43, R39.reuse, R87, -R43 ;  /* 0x00000057272b7223 */ /* 0x040fe4000001082b */
[----:B------:R-:W-:Y:S01]  /*8560*/  FFMA.FTZ R51, R39, R47, R51 ;  /* 0x0000002f27337223 */ /* 0x000fe20000010033 */
[----:B------:R-:W-:-:S02]  /*8570*/  IMAD.U32 R47, R48, 0x10000, RZ ;  /* 0x00010000302f7824 */ /* 0x000fc400078e00ff */
[----:B------:R-:W-:Y:S01]  /*8580*/  F2FP.BF16.F32.PACK_AB R43, R43, R41 ;  /* 0x000000292b2b723e */ /* 0x000fe200000010ff */
[----:B------:R-:W-:Y:S01]  /*8590*/  IMAD.U32 R41, R44, 0x10000, RZ ;  /* 0x000100002c297824 */ /* 0x000fe200078e00ff */
[----:B------:R-:W-:Y:S01]  /*85a0*/  F2FP.BF16.F32.PACK_AB R51, R51, R49 ;  /* 0x000000313333723e */ /* 0x000fe200000010ff */
[----:B------:R-:W-:Y:S01]  /*85b0*/  IMAD.U32 R49, R36, 0x10000, RZ ;  /* 0x0001000024317824 */ /* 0x000fe200078e00ff */
[----:B------:R-:W-:Y:S01]  /*85c0*/  LOP3.LUT R44, R44, 0xffff0000, RZ, 0xc0, !PT ;  /* 0xffff00002c2c7812 */ /* 0x000fe200078ec0ff */
[C---:B------:R-:W-:Y:S01]  /*85d0*/  FMUL.FTZ R85, R47.reuse, R41 ;  /* 0x000000292f557220 */ /* 0x040fe20000410000 */
[----:B------:R-:W-:Y:S02]  /*85e0*/  IMAD.U32 R39, R40, 0x10000, RZ ;  /* 0x0001000028277824 */ /* 0x000fe400078e00ff */
[-C--:B------:R-:W-:Y:S01]  /*85f0*/  FMUL.FTZ R47, R47, R49.reuse ;  /* 0x000000312f2f7220 */ /* 0x080fe20000410000 */
[----:B------:R-:W-:Y:S01]  /*8600*/  LOP3.LUT R36, R36, 0xffff0000, RZ, 0xc0, !PT ;  /* 0xffff000024247812 */ /* 0x000fe200078ec0ff */
[----:B------:R-:W-:-:S02]  /*8610*/  FFMA.FTZ R85, R39, R49, -R85 ;  /* 0x0000003127557223 */ /* 0x000fc40000010855 */
[----:B------:R-:W-:Y:S01]  /*8620*/  FFMA.FTZ R47, R39, R41, R47 ;  /* 0x00000029272f7223 */ /* 0x000fe2000001002f */
[----:B------:R-:W-:Y:S01]  /*8630*/  LOP3.LUT R39, R48, 0xffff0000, RZ, 0xc0, !PT ;  /* 0xffff000030277812 */ /* 0x000fe200078ec0ff */
[----:B------:R-:W-:Y:S01]  /*8640*/  IMAD.U32 R49, R50, 0x10000, RZ ;  /* 0x0001000032317824 */ /* 0x000fe200078e00ff */
        /* <DEDUP_REMOVED lines=11> */
[-C--:B------:R-:W-:Y:S01]  /*8700*/  FMUL.FTZ R49, R49, R44.reuse ;  /* 0x0000002c31317220 */ /* 0x080fe20000410000 */
[----:B------:R-:W-:Y:S01]  /*8710*/  F2FP.BF16.F32.PACK_AB R36, R36, R85 ;  /* 0x000000552424723e */ /* 0x000fe200000010ff */
[----:B------:R-:W-:-:S02]  /*8720*/  FFMA.FTZ R48, R40, R44, -R48 ;  /* 0x0000002c28307223 */ /* 0x000fc40000010830 */
[----:B------:R-:W-:Y:S01]  /*8730*/  FFMA.FTZ R49, R40, R41, R49 ;  /* 0x0000002928317223 */ /* 0x000fe20000010031 */
[----:B------:R-:W-:Y:S02]  /*8740*/  LOP3.LUT R40, R50, 0xffff0000, RZ, 0xc0, !PT ;  /* 0xffff000032287812 */ /* 0x000fe400078ec0ff */
[----:B------:R-:W-:Y:S02]  /*8750*/  LOP3.LUT R41, R42, 0xffff0000, RZ, 0xc0, !PT ;  /* 0xffff00002a297812 */ /* 0x000fe400078ec0ff */
[----:B------:R-:W-:Y:S01]  /*8760*/  F2FP.BF16.F32.PACK_AB R39, R39, R47 ;  /* 0x0000002f2727723e */ /* 0x000fe200000010ff */
[C---:B------:R-:W-:Y:S01]  /*8770*/  FMUL.FTZ R42, R40.reuse, R45 ;  /* 0x0000002d282a7220 */ /* 0x040fe20000410000 */
[----:B------:R-:W-:-:S03]  /*8780*/  FMUL.FTZ R40, R40, R46 ;  /* 0x0000002e28287220 */ /* 0x000fc60000410000 */
[C---:B------:R-:W-:Y:S01]  /*8790*/  FFMA.FTZ R42, R41.reuse, R46, -R42 ;  /* 0x0000002e292a7223 */ /* 0x040fe2000001082a */
[----:B------:R-:W-:Y:S01]  /*87a0*/  FFMA.FTZ R40, R41, R45, R40 ;  /* 0x0000002d29287223 */ /* 0x000fe20000010028 */
[----:B------:R-:W-:-:S03]  /*87b0*/  IMAD.MOV.U32 R41, RZ, RZ, R37 ;  /* 0x000000ffff297224 */ /* 0x000fc600078e0025 */
[----:B------:R-:W-:Y:S01]  /*87c0*/  F2FP.BF16.F32.PACK_AB R42, R42, R48 ;  /* 0x000000302a2a723e */ /* 0x000fe200000010ff */
[----:B------:R-:W-:Y:S01]  /*87d0*/  IMAD.MOV.U32 R48, RZ, RZ, R39 ;  /* 0x000000ffff307224 */ /* 0x000fe200078e0027 */
[----:B------:R-:W-:Y:S01]  /*87e0*/  F2FP.BF16.F32.PACK_AB R50, R40, R49 ;  /* 0x000000312832723e */ /* 0x000fe200000010ff */
[----:B------:R-:W-:Y:S02]  /*87f0*/  IMAD.MOV.U32 R40, RZ, RZ, R36 ;  /* 0x000000ffff287224 */ /* 0x000fe400078e0024 */
[----:B------:R-:W-:-:S07]  /*8800*/  IMAD.MOV.U32 R49, RZ, RZ, R38 ;  /* 0x000000ffff317224 */ /* 0x000fce00078e0026 */
.L_x_530:
[----:B------:R-:W-:Y:S05]  /*8810*/  BSYNC B2 ;  /* 0x0000000000027941 */ /* 0x000fea0003800000 */
.L_x_529:
        /* <DEDUP_REMOVED lines=13> */
.L_x_524:
[----:B------:R-:W-:Y:S05]  /*88f0*/  BSYNC B1 ;  /* 0x0000000000017941 */ /* 0x000fea0003800000 */
.L_x_523:
[----:B----4-:R-:W4:Y:S01]  /*8900*/  LDL R36, [R1+0x10] ;  /* 0x0000100001247983 */ /* 0x010f220000100800 */
[----:B------:R-:W-:Y:S01]  /*8910*/  BSSY B1, `(.L_x_531) ;  /* 0x000010e000017945 */ /* 0x000fe20003800000 */
[----:B----4-:R-:W-:-:S13]  /*8920*/  LOP3.LUT P4, RZ, R36, 0x1, RZ, 0xc0, !PT ;  /* 0x0000000124ff7812 */ /* 0x010fda000788c0ff */
[----:B------:R-:W-:Y:S05]  /*8930*/  @P4 BRA `(.L_x_532) ;  /* 0x00000010002c4947 */ /* 0x000fea0003800000 */
[----:B------:R-:W-:Y:S01]  /*8940*/  ISETP.NE.AND P4, PT, R27, RZ, PT ;  /* 0x000000ff1b00720c */ /* 0x000fe20003f85270 */
[----:B------:R-:W-:Y:S01]  /*8950*/  VIADD R36, R213, 0x20 ;  /* 0x00000020d5247836 */ /* 0x000fe20000000000 */
[----:B------:R-:W-:Y:S01]  /*8960*/  BSSY B2, `(.L_x_533) ;  /* 0x0000086000027945 */ /* 0x000fe20003800000 */
[-C--:B---3--:R-:W-:Y:S02]  /*8970*/  IMAD R50, R142, R124.reuse, RZ ;  /* 0x0000007c8e327224 */ /* 0x088fe400078e02ff */
[----:B------:R-:W-:-:S04]  /*8980*/  IMAD.WIDE.U32 R44, R36, R124, R122 ;  /* 0x0000007c242c7225 */ /* 0x000fc800078e007a */
[----:B------:R-:W-:-:S04]  /*8990*/  IMAD R50, R36, R125, R50 ;  /* 0x0000007d24327224 */ /* 0x000fc800078e0232 */
[----:B------:R-:W-:Y:S01]  /*89a0*/  IMAD.IADD R50, R45, 0x1, R50 ;  /* 0x000000012d327824 */ /* 0x000fe200078e0232 */
[----:B------:R-:W-:Y:S06]  /*89b0*/  @!P4 BRA `(.L_x_534) ;  /* 0x000000080000c947 */ /* 0x000fec0003800000 */
[----:B------:R-:W-:Y:S01]  /*89c0*/  SEL R36, R118, R145, !P0 ;  /* 0x0000009176247207 */ /* 0x000fe20004000000 */
[----:B------:R-:W-:Y:S01]  /*89d0*/  BSSY B3, `(.L_x_535) ;  /* 0x0000071000037945 */ /* 0x000fe20003800000 */
[----:B------:R-:W-:Y:S02]  /*89e0*/  SHF.R.U32.HI R38, RZ, 0x3, R223 ;  /* 0x00000003ff267819 */ /* 0x000fe400000116df */
[----:B------:R-:W-:Y:S02]  /*89f0*/  SHF.R.S32.HI R37, RZ, 0x1f, R36 ;  /* 0x0000001fff257819 */ /* 0x000fe40000011424 */
[----:B------:R-:W-:Y:S02]  /*8a00*/  ISETP.GE.AND P4, PT, R16, R115, PT ;  /* 0x000000731000720c */ /* 0x000fe40003f86270 */
[----:B------:R-:W-:-:S04]  /*8a10*/  LEA.HI R37, R37, R36, RZ, 0x4 ;  /* 0x0000002425257211 */ /* 0x000fc800078f20ff */
[----:B------:R-:W-:-:S04]  /*8a20*/  LEA.HI.SX32 R46, R37, R15, 0x1c ;  /* 0x0000000f252e7211 */ /* 0x000fc800078fe2ff */
[----:B------:R-:W-:-:S04]  /*8a30*/  SHF.R.S32.HI R37, RZ, 0x1f, R46 ;  /* 0x0000001fff257819 */ /* 0x000fc8000001142e */
[----:B------:R-:W-:Y:S01]  /*8a40*/  LEA.HI R37, R37, R46, RZ, 0x3 ;  /* 0x0000002e25257211 */ /* 0x000fe200078f18ff */
[----:B------:R-:W-:-:S03]  /*8a50*/  IMAD.SHL.U32 R46, R46, 0x8, RZ ;  /* 0x000000082e2e7824 */ /* 0x000fc600078e00ff */
[----:B------:R-:W-:Y:S02]  /*8a60*/  SHF.R.S32.HI R37, RZ, 0x3, R37 ;  /* 0x00000003ff257819 */ /* 0x000fe40000011425 */
[----:B------:R-:W-:-:S03]  /*8a70*/  LOP3.LUT R36, R223, 0x38, R46, 0xf8, !PT ;  /* 0x00000038df247812 */ /* 0x000fc600078ef82e */
[----:B------:R-:W-:Y:S01]  /*8a80*/  IMAD R37, R37, 0x1400, R226 ;  /* 0x0000140025257824 */ /* 0x000fe200078e02e2 */
[----:B------:R-:W-:-:S05]  /*8a90*/  LOP3.LUT R36, R36, R38, RZ, 0x3c, !PT ;  /* 0x0000002624247212 */ /* 0x000fca00078e3cff */
[----:B------:R-:W-:-:S04]  /*8aa0*/  IMAD.IADD R36, R37, 0x1, R36 ;  /* 0x0000000125247824 */ /* 0x000fc800078e0224 */
[C---:B-1----:R-:W-:Y:S02]  /*8ab0*/  IMAD R40, R19.reuse, 0x5000, R36 ;  /* 0x0000500013287824 */ /* 0x042fe400078e0224 */
[----:B------:R-:W-:Y:S02]  /*8ac0*/  IMAD R36, R19, 0x5000, R136 ;  /* 0x0000500013247824 */ /* 0x000fe400078e0288 */
[--C-:B------:R-:W-:Y:S02]  /*8ad0*/  IMAD R40, R40, 0x2, R18.reuse ;  /* 0x0000000228287824 */ /* 0x100fe400078e0212 */
[----:B------:R-:W-:-:S04]  /*8ae0*/  IMAD R36, R36, 0x2, R18 ;  /* 0x0000000224247824 */ /* 0x000fc800078e0212 */
[----:B------:R-:W1:Y:S04]  /*8af0*/  LDS.128 R40, [R40+0x24400] ;  /* 0x0244000028287984 */ /* 0x000e680000000c00 */
[----:B------:R-:W3:Y:S01]  /*8b00*/  LDS.128 R36, [R36+0x24400] ;  /* 0x0244000024247984 */ /* 0x000ee20000000c00 */
[----:B------:R-:W-:Y:S05]  /*8b10*/  @P4 BRA `(.L_x_536) ;  /* 0x0000000400704947 */ /* 0x000fea0003800000 */
[--C-:B------:R-:W-:Y:S01]  /*8b20*/  SHF.R.U64 R49, R64, 0x10, R65.reuse ;  /* 0x0000001040317819 */ /* 0x100fe20000001241 */
[----:B01----:R-:W-:Y:S01]  /*8b30*/  IMAD.U32 R84, R41, 0x10000, RZ ;  /* 0x0001000029547824 */ /* 0x003fe200078e00ff */
[----:B------:R-:W-:Y:S01]  /*8b40*/  SHF.R.U32.HI R64, RZ, 0x10, R65 ;  /* 0x00000010ff407819 */ /* 0x000fe20000011641 */
[----:B---3--:R-:W-:Y:S01]  /*8b50*/  IMAD.U32 R65, R37, 0x10000, RZ ;  /* 0x0001000025417824 */ /* 0x008fe200078e00ff */
[--C-:B------:R-:W-:Y:S02]  /*8b60*/  SHF.R.U64 R47, R56, 0x10, R57.reuse ;  /* 0x00000010382f7819 */ /* 0x100fe40000001239 */
[----:B------:R-:W-:Y:S02]  /*8b70*/  SHF.R.U32.HI R56, RZ, 0x10, R57 ;  /* 0x00000010ff387819 */ /* 0x000fe40000011639 */
[----:B------:R-:W-:Y:S02]  /*8b80*/  PRMT R64, R170, 0x5432, R64 ;  /* 0x00005432aa407816 */ /* 0x000fe40000000040 */
[----:B------:R-:W-:-:S02]  /*8b90*/  SHF.R.U64 R51, R66, 0x10, R67 ;  /* 0x0000001042337819 */ /* 0x000fc40000001243 */
[----:B------:R-:W-:Y:S02]  /*8ba0*/  PRMT R56, R168, 0x5432, R56 ;  /* 0x00005432a8387816 */ /* 0x000fe40000000038 */
[----:B------:R-:W-:Y:S01]  /*8bb0*/  SHF.R.U32.HI R66, RZ, 0x10, R67 ;  /* 0x00000010ff427819 */ /* 0x000fe20000011643 */
[----:B------:R-:W-:Y:S01]  /*8bc0*/  IMAD.U32 R67, R64, 0x10000, RZ ;  /* 0x0001000040437824 */ /* 0x000fe200078e00ff */
[--C-:B------:R-:W-:Y:S01]  /*8bd0*/  SHF.R.U64 R48, R58, 0x10, R59.reuse ;  /* 0x000000103a307819 */ /* 0x100fe2000000123b */
[----:B------:R-:W-:Y:S01]  /*8be0*/  IMAD.U32 R57, R56, 0x10000, RZ ;  /* 0x0001000038397824 */ /* 0x000fe200078e00ff */
[----:B------:R-:W-:Y:S01]  /*8bf0*/  SHF.R.U32.HI R58, RZ, 0x10, R59 ;  /* 0x00000010ff3a7819 */ /* 0x000fe2000001163b */
[----:B------:R-:W-:Y:S01]  /*8c00*/  FMUL.FTZ R59, R84, R67 ;  /* 0x00000043543b7220 */ /* 0x000fe20000410000 */
[----:B------:R-:W-:Y:S02]  /*8c10*/  LOP3.LUT R64, R64, 0xffff0000, RZ, 0xc0, !PT ;  /* 0xffff000040407812 */ /* 0x000fe400078ec0ff */
[----:B------:R-:W-:Y:S01]  /*8c20*/  LOP3.LUT R41, R41, 0xffff0000, RZ, 0xc0, !PT ;  /* 0xffff000029297812 */ /* 0x000fe200078ec0ff */
[-C--:B------:R-:W-:Y:S01]  /*8c30*/  FFMA.FTZ R59, R65, R57.reuse, -R59 ;  /* 0x00000039413b7223 */ /* 0x080fe2000001083b */
[----:B------:R-:W-:Y:S01]  /*8c40*/  FMUL.FTZ R57, R84, R57 ;  /* 0x0000003954397220 */ /* 0x000fe20000410000 */
[----:B------:R-:W-:-:S02]  /*8c50*/  LOP3.LUT R56, R56, 0xffff0000, RZ, 0xc0, !PT ;  /* 0xffff000038387812 */ /* 0x000fc400078ec0ff */
[----:B------:R-:W-:Y:S01]  /*8c60*/  PRMT R66, R169, 0x5432, R66 ;  /* 0x00005432a9427816 */ /* 0x000fe20000000042 */
[----:B------:R-:W-:Y:S01]  /*8c70*/  FFMA.FTZ R57, R65, R67, R57 ;  /* 0x0000004341397223 */ /* 0x000fe20000010039 */
[----:B------:R-:W-:Y:S01]  /*8c80*/  LOP3.LUT R65, R37, 0xffff0000, RZ, 0xc0, !PT ;  /* 0xffff000025417812 */ /* 0x000fe200078ec0ff */
[C---:B------:R-:W-:Y:S01]  /*8c90*/  FMUL.FTZ R37, R41.reuse, R64 ;  /* 0x0000004029257220 */ /* 0x040fe20000410000 */
[-C--:B------:R-:W-:Y:S01]  /*8ca0*/  FMUL.FTZ R41, R41, R56.reuse ;  /* 0x0000003829297220 */ /* 0x080fe20000410000 */
[----:B------:R-:W-:Y:S01]  /*8cb0*/  PRMT R58, R167, 0x5432, R58 ;  /* 0x00005432a73a7816 */ /* 0x000fe2000000003a */
[----:B------:R-:W-:Y:S02]  /*8cc0*/  IMAD.U32 R67, R43, 0x10000, RZ ;  /* 0x000100002b437824 */ /* 0x000fe400078e00ff */
[C---:B------:R-:W-:Y:S01]  /*8cd0*/  FFMA.FTZ R37, R65.reuse, R56, -R37 ;  /* 0x0000003841257223 */ /* 0x040fe20000010825 */
[----:B------:R-:W-:Y:S01]  /*8ce0*/  FFMA.FTZ R41, R65, R64, R41 ;  /* 0x0000004041297223 */ /* 0x000fe20000010029 */
[C---:B------:R-:W-:Y:S01]  /*8cf0*/  IMAD.U32 R65, R66.reuse, 0x10000, RZ ;  /* 0x0001000042417824 */ /* 0x040fe200078e00ff */
[----:B------:R-:W-:Y:S01]  /*8d00*/  LOP3.LUT R66, R66, 0xffff0000, RZ, 0xc0, !PT ;  /* 0xffff000042427812 */ /* 0x000fe200078ec0ff */
[----:B------:R-:W-:Y:S01]  /*8d10*/  IMAD.U32 R64, R39, 0x10000, RZ ;  /* 0x0001000027407824 */ /* 0x000fe200078e00ff */
[----:B------:R-:W-:Y:S01]  /*8d20*/  LOP3.LUT R43, R43, 0xffff0000, RZ, 0xc0, !PT ;  /* 0xffff00002b2b7812 */ /* 0x000fe200078ec0ff */
[----:B------:R-:W-:-:S02]  /*8d30*/  IMAD.U32 R56, R58, 0x10000, RZ ;  /* 0x000100003a387824 */ /* 0x000fc400078e00ff */
[-C--:B------:R-:W-:Y:S01]  /*8d40*/  FMUL.FTZ R84, R67, R65.reuse ;  /* 0x0000004143547220 */ /* 0x080fe20000410000 */
[----:B------:R-:W-:Y:S02]  /*8d50*/  LOP3.LUT R58, R58, 0xffff0000, RZ, 0xc0, !PT ;  /* 0xffff00003a3a7812 */ /* 0x000fe400078ec0ff */
[----:B------:R-:W-:Y:S01]  /*8d60*/  LOP3.LUT R39, R39, 0xffff0000, RZ, 0xc0, !PT ;  /* 0xffff000027277812 */ /* 0x000fe200078ec0ff */
[-C--:B------:R-:W-:Y:S01]  /*8d70*/  FFMA.FTZ R84, R64, R56.reuse, -R84 ;  /* 0x0000003840547223 */ /* 0x080fe20000010854 */
[----:B------:R-:W-:Y:S01]  /*8d80*/  FMUL.FTZ R56, R67, R56 ;  /* 0x0000003843387220 */ /* 0x000fe20000410000 */
[----:B------:R-:W-:Y:S02]  /*8d90*/  PRMT R49, R170, 0x5410, R49 ;  /* 0x00005410aa317816 */ /* 0x000fe40000000031 */
[----:B------:R-:W-:Y:S01]  /*8da0*/  PRMT R47, R168, 0x5410, R47 ;  /* 0x00005410a82f7816 */ /* 0x000fe2000000002f */
[----:B------:R-:W-:Y:S01]  /*8db0*/  FFMA.FTZ R64, R64, R65, R56 ;  /* 0x0000004140407223 */ /* 0x000fe20000010038 */
[C---:B------:R-:W-:Y:S01]  /*8dc0*/  FMUL.FTZ R56, R43.reuse, R66 ;  /* 0x000000422b387220 */ /* 0x040fe20000410000 */
[----:B------:R-:W-:Y:S01]  /*8dd0*/  FMUL.FTZ R43, R43, R58 ;  /* 0x0000003a2b2b7220 */ /* 0x000fe20000410000 */
[----:B------:R-:W-:Y:S01]  /*8de0*/  F2FP.BF16.F32.PACK_AB R41, R41, R57 ;  /* 0x000000392929723e */ /* 0x000fe200000010ff */
[----:B------:R-:W-:-:S02]  /*8df0*/  IMAD.U32 R57, R49, 0x10000, RZ ;  /* 0x0001000031397824 */ /* 0x000fc400078e00ff */
[C---:B------:R-:W-:Y:S01]  /*8e00*/  FFMA.FTZ R56, R39.reuse, R58, -R56 ;  /* 0x0000003a27387223 */ /* 0x040fe20000010838 */
[----:B------:R-:W-:Y:S01]  /*8e10*/  FFMA.FTZ R43, R39, R66, R43 ;  /* 0x00000042272b7223 */ /* 0x000fe2000001002b */
[----:B------:R-:W-:Y:S01]  /*8e20*/  F2FP.BF16.F32.PACK_AB R37, R37, R59 ;  /* 0x0000003b2525723e */ /* 0x000fe200000010ff */
[----:B------:R-:W-:Y:S01]  /*8e30*/  IMAD.U32 R58, R40, 0x10000, RZ ;  /* 0x00010000283a7824 */ /* 0x000fe200078e00ff */
[----:B------:R-:W-:Y:S01]  /*8e40*/  LOP3.LUT R49, R49, 0xffff0000, RZ, 0xc0, !PT ;  /* 0xffff000031317812 */ /* 0x000fe200078ec0ff */
[----:B------:R-:W-:Y:S01]  /*8e50*/  IMAD.U32 R59, R47, 0x10000, RZ ;  /* 0x000100002f3b7824 */ /* 0x000fe200078e00ff */
[----:B------:R-:W-:Y:S01]  /*8e60*/  F2FP.BF16.F32.PACK_AB R43, R43, R64 ;  /* 0x000000402b2b723e */ /* 0x000fe200000010ff */
[----:B------:R-:W-:Y:S01]  /*8e70*/  FMUL.FTZ R64, R58, R57 ;  /* 0x000000393a407220 */ /* 0x000fe20000410000 */
[----:B------:R-:W-:Y:S02]  /*8e80*/  IMAD.U32 R39, R36, 0x10000, RZ ;  /* 0x0001000024277824 */ /* 0x000fe400078e00ff */
[-C--:B------:R-:W-:Y:S01]  /*8e90*/  FMUL.FTZ R58, R58, R59.reuse ;  /* 0x0000003b3a3a7220 */ /* 0x080fe20000410000 */
[----:B------:R-:W-:Y:S01]  /*8ea0*/  LOP3.LUT R47, R47, 0xffff0000, RZ, 0xc0, !PT ;  /* 0xffff00002f2f7812 */ /* 0x000fe200078ec0ff */
[----:B------:R-:W-:-:S02]  /*8eb0*/  FFMA.FTZ R64, R39, R59, -R64 ;  /* 0x0000003b27407223 */ /* 0x000fc40000010840 */
[----:B------:R-:W-:Y:S01]  /*8ec0*/  FFMA.FTZ R58, R39, R57, R58 ;  /* 0x00000039273a7223 */ /* 0x000fe2000001003a */
[----:B------:R-:W-:Y:S01]  /*8ed0*/  LOP3.LUT R39, R40, 0xffff0000, RZ, 0xc0, !PT ;  /* 0xffff000028277812 */ /* 0x000fe200078ec0ff */
[----:B------:R-:W-:Y:S01]  /*8ee0*/  IMAD.U32 R59, R42, 0x10000, RZ ;  /* 0x000100002a3b7824 */ /* 0x000fe200078e00ff */
[----:B------:R-:W-:Y:S02]  /*8ef0*/  LOP3.LUT R40, R36, 0xffff0000, RZ, 0xc0, !PT ;  /* 0xffff000024287812 */ /* 0x000fe400078ec0ff */
[----:B------:R-:W-:Y:S01]  /*8f00*/  PRMT R51, R169, 0x5410, R51 ;  /* 0x00005410a9337816 */ /* 0x000fe20000000033 */
[----:B------:R-:W-:Y:S01]  /*8f10*/  FMUL.FTZ R36, R39, R49 ;  /* 0x0000003127247220 */ /* 0x000fe20000410000 */
[----:B------:R-:W-:Y:S01]  /*8f20*/  PRMT R48, R167, 0x5410, R48 ;  /* 0x00005410a7307816 */ /* 0x000fe20000000030 */
[-C--:B------:R-:W-:Y:S01]  /*8f30*/  FMUL.FTZ R39, R39, R47.reuse ;  /* 0x0000002f27277220 */ /* 0x080fe20000410000 */
[----:B------:R-:W-:Y:S01]  /*8f40*/  F2FP.BF16.F32.PACK_AB R56, R56, R84 ;  /* 0x000000543838723e */ /* 0x000fe200000010ff */
[----:B------:R-:W-:Y:S01]  /*8f50*/  FFMA.FTZ R36, R40, R47, -R36 ;  /* 0x0000002f28247223 */ /* 0x000fe20000010824 */
[----:B------:R-:W-:-:S02]  /*8f60*/  IMAD.U32 R47, R51, 0x10000, RZ ;  /* 0x00010000332f7824 */ /* 0x000fc400078e00ff */
[----:B------:R-:W-:Y:S01]  /*8f70*/  FFMA.FTZ R39, R40, R49, R39 ;  /* 0x0000003128277223 */ /* 0x000fe20000010027 */
[----:B------:R-:W-:Y:S01]  /*8f80*/  IMAD.U32 R49, R48, 0x10000, RZ ;  /* 0x0001000030317824 */ /* 0x000fe200078e00ff */
[----:B------:R-:W-:Y:S01]  /*8f90*/  LOP3.LUT R51, R51, 0xffff0000, RZ, 0xc0, !PT ;  /* 0xffff000033337812 */ /* 0x000fe200078ec0ff */
[C---:B------:R-:W-:Y:S01]  /*8fa0*/  FMUL.FTZ R57, R59.reuse, R47 ;  /* 0x0000002f3b397220 */ /* 0x040fe20000410000 */
[----:B------:R-:W-:Y:S02]  /*8fb0*/  IMAD.U32 R40, R38, 0x10000, RZ ;  /* 0x0001000026287824 */ /* 0x000fe400078e00ff */
[-C--:B------:R-:W-:Y:S01]  /*8fc0*/  FMUL.FTZ R59, R59, R49.reuse ;  /* 0x000000313b3b7220 */ /* 0x080fe20000410000 */
[----:B------:R-:W-:Y:S01]  /*8fd0*/  LOP3.LUT R48, R48, 0xffff0000, RZ, 0xc0, !PT ;  /* 0xffff000030307812 */ /* 0x000fe200078ec0ff */
[C---:B------:R-:W-:Y:S02]  /*8fe0*/  FFMA.FTZ R57, R40.reuse, R49, -R57 ;  /* 0x0000003128397223 */ /* 0x040fe40000010839 */
[----:B------:R-:W-:Y:S01]  /*8ff0*/  FFMA.FTZ R59, R40, R47, R59 ;  /* 0x0000002f283b7223 */ /* 0x000fe2000001003b */
[----:B------:R-:W-:-:S02]  /*9000*/  LOP3.LUT R40, R42, 0xffff0000, RZ, 0xc0, !PT ;  /* 0xffff00002a287812 */ /* 0x000fc400078ec0ff */
[----:B------:R-:W-:Y:S02]  /*9010*/  LOP3.LUT R38, R38, 0xffff0000, RZ, 0xc0, !PT ;  /* 0xffff000026267812 */ /* 0x000fe400078ec0ff */
[----:B------:R-:W-:Y:S01]  /*9020*/  F2FP.BF16.F32.PACK_AB R39, R39, R58 ;  /* 0x0000003a2727723e */ /* 0x000fe200000010ff */
[CC--:B------:R-:W-:Y:S01]  /*9030*/  FMUL.FTZ R42, R40.reuse, R51.reuse ;  /* 0x00000033282a7220 */ /* 0x0c0fe20000410000 */
[----:B------:R-:W-:Y:S01]  /*9040*/  FMUL.FTZ R40, R40, R48 ;  /* 0x0000003028287220 */ /* 0x000fe20000410000 */
[----:B------:R-:W-:Y:S02]  /*9050*/  F2FP.BF16.F32.PACK_AB R36, R36, R64 ;  /* 0x000000402424723e */ /* 0x000fe400000010ff */
[C---:B------:R-:W-:Y:S01]  /*9060*/  FFMA.FTZ R42, R38.reuse, R48, -R42 ;  /* 0x00000030262a7223 */ /* 0x040fe2000001082a */
[----:B------:R-:W-:-:S04]  /*9070*/  FFMA.FTZ R40, R38, R51, R40 ;  /* 0x0000003326287223 */ /* 0x000fc80000010028 */
[----:B------:R-:W-:Y:S02]  /*9080*/  F2FP.BF16.F32.PACK_AB R42, R42, R57 ;  /* 0x000000392a2a723e */ /* 0x000fe400000010ff */
[----:B------:R-:W-:Y:S01]  /*9090*/  F2FP.BF16.F32.PACK_AB R59, R40, R59 ;  /* 0x0000003b283b723e */ /* 0x000fe200000010ff */
[----:B------:R-:W-:Y:S02]  /*90a0*/  IMAD.MOV.U32 R40, RZ, RZ, R39 ;  /* 0x000000ffff287224 */ /* 0x000fe400078e0027 */
[----:B------:R-:W-:Y:S02]  /*90b0*/  IMAD.MOV.U32 R38, RZ, RZ, R42 ;  /* 0x000000ffff267224 */ /* 0x000fe400078e002a */
[----:B------:R-:W-:Y:S02]  /*90c0*/  IMAD.MOV.U32 R39, RZ, RZ, R56 ;  /* 0x000000ffff277224 */ /* 0x000fe400078e0038 */
[----:B------:R-:W-:-:S07]  /*90d0*/  IMAD.MOV.U32 R42, RZ, RZ, R59 ;  /* 0x000000ffff2a7224 */ /* 0x000fce00078e003b */
.L_x_536:
[----:B------:R-:W-:Y:S05]  /*90e0*/  BSYNC B3 ;  /* 0x0000000000037941 */ /* 0x000fea0003800000 */
.L_x_535:
        /* <DEDUP_REMOVED lines=10> */
[----:B---3--:R3:W-:Y:S01]  /*9190*/  STG.E.128 desc[UR4][R46.64], R36 ;  /* 0x000000242e007986 */ /* 0x0087e2000c101d04 */
[----:B------:R-:W-:-:S05]  /*91a0*/  @!P4 LEA.HI.X R49, R51, R117, R49, 0x1, P5 ;  /* 0x000000753331c211 */ /* 0x000fca00028f0c31 */
[----:B-1----:R3:W-:Y:S04]  /*91b0*/  @!P4 STG.E.128 desc[UR4][R48.64], R40 ;  /* 0x000000283000c986 */ /* 0x0027e8000c101d04 */
.L_x_534:
[----:B------:R-:W-:Y:S05]  /*91c0*/  BSYNC B2 ;  /* 0x0000000000027941 */ /* 0x000fea0003800000 */
.L_x_533:
[----:B------:R-:W-:-:S13]  /*91d0*/  ISETP.NE.AND P4, PT, R11, RZ, PT ;  /* 0x000000ff0b00720c */ /* 0x000fda0003f85270 */
[----:B------:R-:W-:Y:S05]  /*91e0*/  @!P4 BRA `(.L_x_532) ;  /* 0x000000080000c947 */ /* 0x000fea0003800000 */
[----:B---3--:R-:W-:Y:S01]  /*91f0*/  SEL R36, R118, R145, !P1 ;  /* 0x0000009176247207 */ /* 0x008fe20004800000 */
        /* <DEDUP_REMOVED lines=22> */
[----:B-1----:R-:W-:Y:S01]  /*9360*/  IMAD.U32 R58, R41, 0x10000, RZ ;  /* 0x00010000293a7824 */ /* 0x002fe200078e00ff */
[----:B------:R-:W-:Y:S01]  /*9370*/  SHF.R.U32.HI R60, RZ, 0x10, R61 ;  /* 0x00000010ff3c7819 */ /* 0x000fe2000001163d */
[----:B---3--:R-:W-:Y:S01]  /*9380*/  IMAD.U32 R56, R37, 0x10000, RZ ;  /* 0x0001000025387824 */ /* 0x008fe200078e00ff */
[--C-:B------:R-:W-:Y:S02]  /*9390*/  SHF.R.U64 R47, R52, 0x10, R53.reuse ;  /* 0x00000010342f7819 */ /* 0x100fe40000001235 */
[----:B------:R-:W-:Y:S02]  /*93a0*/  SHF.R.U32.HI R52, RZ, 0x10, R53 ;  /* 0x00000010ff347819 */ /* 0x000fe40000011635 */
[----:B------:R-:W-:Y:S02]  /*93b0*/  PRMT R60, R166, 0x5432, R60 ;  /* 0x00005432a63c7816 */ /* 0x000fe4000000003c */
[----:B------:R-:W-:-:S02]  /*93c0*/  PRMT R52, R164, 0x5432, R52 ;  /* 0x00005432a4347816 */ /* 0x000fc40000000034 */
[--C-:B------:R-:W-:Y:S01]  /*93d0*/  SHF.R.U64 R48, R54, 0x10, R55.reuse ;  /* 0x0000001036307819 */ /* 0x100fe20000001237 */
[----:B------:R-:W-:Y:S01]  /*93e0*/  IMAD.U32 R57, R60, 0x10000, RZ ;  /* 0x000100003c397824 */ /* 0x000fe200078e00ff */
[----:B------:R-:W-:Y:S01]  /*93f0*/  SHF.R.U32.HI R54, RZ, 0x10, R55 ;  /* 0x00000010ff367819 */ /* 0x000fe20000011637 */
[----:B------:R-:W-:Y:S01]  /*9400*/  IMAD.U32 R53, R52, 0x10000, RZ ;  /* 0x0001000034357824 */ /* 0x000fe200078e00ff */
[--C-:B------:R-:W-:Y:S01]  /*9410*/  SHF.R.U64 R51, R62, 0x10, R63.reuse ;  /* 0x000000103e337819 */ /* 0x100fe2000000123f */
[----:B------:R-:W-:Y:S01]  /*9420*/  FMUL.FTZ R55, R58, R57 ;  /* 0x000000393a377220 */ /* 0x000fe20000410000 */
[----:B------:R-:W-:Y:S02]  /*9430*/  SHF.R.U32.HI R62, RZ, 0x10, R63 ;  /* 0x00000010ff3e7819 */ /* 0x000fe4000001163f */
[----:B------:R-:W-:Y:S01]  /*9440*/  LOP3.LUT R60, R60, 0xffff0000, RZ, 0xc0, !PT ;  /* 0xffff00003c3c7812 */ /* 0x000fe200078ec0ff */
[-C--:B------:R-:W-:Y:S01]  /*9450*/  FFMA.FTZ R55, R56, R53.reuse, -R55 ;  /* 0x0000003538377223 */ /* 0x080fe20000010837 */
[----:B------:R-:W-:Y:S01]  /*9460*/  FMUL.FTZ R53, R58, R53 ;  /* 0x000000353a357220 */ /* 0x000fe20000410000 */
[----:B------:R-:W-:Y:S01]  /*9470*/  LOP3.LUT R41, R41, 0xffff0000, RZ, 0xc0, !PT ;  /* 0xffff000029297812 */ /* 0x000fe200078ec0ff */
[----:B------:R-:W-:Y:S01]  /*9480*/  IMAD.U32 R58, R43, 0x10000, RZ ;  /* 0x000100002b3a7824 */ /* 0x000fe200078e00ff */
[----:B------:R-:W-:Y:S01]  /*9490*/  LOP3.LUT R52, R52, 0xffff0000, RZ, 0xc0, !PT ;  /* 0xffff000034347812 */ /* 0x000fe200078ec0ff */
[----:B------:R-:W-:Y:S01]  /*94a0*/  FFMA.FTZ R53, R56, R57, R53 ;  /* 0x0000003938357223 */ /* 0x000fe20000010035 */
[----:B------:R-:W-:-:S02]  /*94b0*/  PRMT R62, R165, 0x5432, R62 ;  /* 0x00005432a53e7816 */ /* 0x000fc4000000003e */
[----:B------:R-:W-:Y:S01]  /*94c0*/  LOP3.LUT R56, R37, 0xffff0000, RZ, 0xc0, !PT ;  /* 0xffff000025387812 */ /* 0x000fe200078ec0ff */
[----:B------:R-:W-:Y:S01]  /*94d0*/  FMUL.FTZ R37, R41, R60 ;  /* 0x0000003c29257220 */ /* 0x000fe20000410000 */
[----:B------:R-:W-:Y:S01]  /*94e0*/  PRMT R54, R163, 0x5432, R54 ;  /* 0x00005432a3367816 */ /* 0x000fe20000000036 */
[-C--:B------:R-:W-:Y:S01]  /*94f0*/  FMUL.FTZ R41, R41, R52.reuse ;  /* 0x0000003429297220 */ /* 0x080fe20000410000 */
[----:B------:R-:W-:Y:S02]  /*9500*/  IMAD.U32 R57, R62, 0x10000, RZ ;  /* 0x000100003e397824 */ /* 0x000fe400078e00ff */
[----:B------:R-:W-:Y:S01]  /*9510*/  FFMA.FTZ R37, R56, R52, -R37 ;  /* 0x0000003438257223 */ /* 0x000fe20000010825 */
[----:B------:R-:W-:Y:S01]  /*9520*/  LOP3.LUT R62, R62, 0xffff0000, RZ, 0xc0, !PT ;  /* 0xffff00003e3e7812 */ /* 0x000fe200078ec0ff */
[----:B------:R-:W-:Y:S01]  /*9530*/  FFMA.FTZ R41, R56, R60, R41 ;  /* 0x0000003c38297223 */ /* 0x000fe20000010029 */
[----:B------:R-:W-:Y:S02]  /*9540*/  IMAD.U32 R56, R39, 0x10000, RZ ;  /* 0x0001000027387824 */ /* 0x000fe400078e00ff */
[----:B------:R-:W-:Y:S01]  /*9550*/  FMUL.FTZ R59, R58, R57 ;  /* 0x000000393a3b7220 */ /* 0x000fe20000410000 */
[----:B------:R-:W-:Y:S01]  /*9560*/  IMAD.U32 R52, R54, 0x10000, RZ ;  /* 0x0001000036347824 */ /* 0x000fe200078e00ff */
[----:B------:R-:W-:-:S02]  /*9570*/  LOP3.LUT R43, R43, 0xffff0000, RZ, 0xc0, !PT ;  /* 0xffff00002b2b7812 */ /* 0x000fc400078ec0ff */
[----:B------:R-:W-:Y:S01]  /*9580*/  LOP3.LUT R54, R54, 0xffff0000, RZ, 0xc0, !PT ;  /* 0xffff000036367812 */ /* 0x000fe200078ec0ff */
[-C--:B------:R-:W-:Y:S01]  /*9590*/  FFMA.FTZ R59, R56, R52.reuse, -R59 ;  /* 0x00000034383b7223 */ /* 0x080fe2000001083b */
[----:B------:R-:W-:Y:S01]  /*95a0*/  FMUL.FTZ R52, R58, R52 ;  /* 0x000000343a347220 */ /* 0x000fe20000410000 */
[----:B------:R-:W-:Y:S02]  /*95b0*/  LOP3.LUT R39, R39, 0xffff0000, RZ, 0xc0, !PT ;  /* 0xffff000027277812 */ /* 0x000fe400078ec0ff */
[----:B------:R-:W-:Y:S01]  /*95c0*/  PRMT R49, R166, 0x5410, R49 ;  /* 0x00005410a6317816 */ /* 0x000fe20000000031 */
[----:B------:R-:W-:Y:S01]  /*95d0*/  FFMA.FTZ R56, R56, R57, R52 ;  /* 0x0000003938387223 */ /* 0x000fe20000010034 */
[C---:B------:R-:W-:Y:S01]  /*95e0*/  FMUL.FTZ R52, R43.reuse, R62 ;  /* 0x0000003e2b347220 */ /* 0x040fe20000410000 */
[-C--:B------:R-:W-:Y:S01]  /*95f0*/  FMUL.FTZ R43, R43, R54.reuse ;  /* 0x000000362b2b7220 */ /* 0x080fe20000410000 */
[----:B------:R-:W-:Y:S02]  /*9600*/  PRMT R47, R164, 0x5410, R47 ;  /* 0x00005410a42f7816 */ /* 0x000fe4000000002f */
[C---:B------:R-:W-:Y:S01]  /*9610*/  FFMA.FTZ R52, R39.reuse, R54, -R52 ;  /* 0x0000003627347223 */ /* 0x040fe20000010834 */
[----:B------:R-:W-:Y:S01]  /*9620*/  FFMA.FTZ R43, R39, R62, R43 ;  /* 0x0000003e272b7223 */ /* 0x000fe2000001002b */
[----:B------:R-:W-:Y:S01]  /*9630*/  F2FP.BF16.F32.PACK_AB R41, R41, R53 ;  /* 0x000000352929723e */ /* 0x000fe200000010ff */
[----:B------:R-:W-:Y:S01]  /*9640*/  IMAD.U32 R54, R40, 0x10000, RZ ;  /* 0x0001000028367824 */ /* 0x000fe200078e00ff */
[----:B------:R-:W-:Y:S01]  /*9650*/  F2FP.BF16.F32.PACK_AB R37, R37, R55 ;  /* 0x000000372525723e */ /* 0x000fe200000010ff */
[----:B------:R-:W-:Y:S01]  /*9660*/  IMAD.U32 R53, R49, 0x10000, RZ ;  /* 0x0001000031357824 */ /* 0x000fe200078e00ff */
[----:B------:R-:W-:Y:S01]  /*9670*/  F2FP.BF16.F32.PACK_AB R43, R43, R56 ;  /* 0x000000382b2b723e */ /* 0x000fe200000010ff */
[----:B------:R-:W-:Y:S01]  /*9680*/  IMAD.U32 R55, R47, 0x10000, RZ ;  /* 0x000100002f377824 */ /* 0x000fe200078e00ff */
[----:B------:R-:W-:Y:S01]  /*9690*/  LOP3.LUT R49, R49, 0xffff0000, RZ, 0xc0, !PT ;  /* 0xffff000031317812 */ /* 0x000fe200078ec0ff */
[----:B------:R-:W-:Y:S01]  /*96a0*/  FMUL.FTZ R56, R54, R53 ;  /* 0x0000003536387220 */ /* 0x000fe20000410000 */
[----:B------:R-:W-:-:S02]  /*96b0*/  IMAD.U32 R39, R36, 0x10000, RZ ;  /* 0x0001000024277824 */ /* 0x000fc400078e00ff */
[-C--:B------:R-:W-:Y:S01]  /*96c0*/  FMUL.FTZ R54, R54, R55.reuse ;  /* 0x0000003736367220 */ /* 0x080fe20000410000 */
[----:B------:R-:W-:Y:S01]  /*96d0*/  LOP3.LUT R47, R47, 0xffff0000, RZ, 0xc0, !PT ;  /* 0xffff00002f2f7812 */ /* 0x000fe200078ec0ff */
[C---:B------:R-:W-:Y:S02]  /*96e0*/  FFMA.FTZ R56, R39.reuse, R55, -R56 ;  /* 0x0000003727387223 */ /* 0x040fe40000010838 */
[----:B------:R-:W-:Y:S01]  /*96f0*/  FFMA.FTZ R54, R39, R53, R54 ;  /* 0x0000003527367223 */ /* 0x000fe20000010036 */
[----:B------:R-:W-:Y:S01]  /*9700*/  LOP3.LUT R39, R40, 0xffff0000, RZ, 0xc0, !PT ;  /* 0xffff000028277812 */ /* 0x000fe200078ec0ff */
[----:B------:R-:W-:Y:S01]  /*9710*/  IMAD.U32 R55, R42, 0x10000, RZ ;  /* 0x000100002a377824 */ /* 0x000fe200078e00ff */
[----:B------:R-:W-:Y:S02]  /*9720*/  LOP3.LUT R40, R36, 0xffff0000, RZ, 0xc0, !PT ;  /* 0xffff000024287812 */ /* 0x000fe400078ec0ff */
[----:B------:R-:W-:Y:S01]  /*9730*/  PRMT R51, R165, 0x5410, R51 ;  /* 0x00005410a5337816 */ /* 0x000fe20000000033 */
[----:B------:R-:W-:Y:S01]  /*9740*/  FMUL.FTZ R36, R39, R49 ;  /* 0x0000003127247220 */ /* 0x000fe20000410000 */
[----:B------:R-:W-:Y:S01]  /*9750*/  PRMT R48, R163, 0x5410, R48 ;  /* 0x00005410a3307816 */ /* 0x000fe20000000030 */
[----:B------:R-:W-:Y:S01]  /*9760*/  FMUL.FTZ R39, R39, R47 ;  /* 0x0000002f27277220 */ /* 0x000fe20000410000 */
        /* <DEDUP_REMOVED lines=26> */
.L_x_538:
[----:B------:R-:W-:Y:S05]  /*9910*/  BSYNC B2 ;  /* 0x0000000000027941 */ /* 0x000fea0003800000 */
.L_x_537:
        /* <DEDUP_REMOVED lines=13> */
.L_x_532:
[----:B------:R-:W-:Y:S05]  /*99f0*/  BSYNC B1 ;  /* 0x0000000000017941 */ /* 0x000fea0003800000 */
.L_x_531:
[-C--:B---34-:R-:W-:Y:S02]  /*9a00*/  IMAD R36, R140, R124.reuse, RZ ;  /* 0x0000007c8c247224 */ /* 0x098fe400078e02ff */
[----:B------:R-:W-:-:S04]  /*9a10*/  IMAD.WIDE.U32 R122, R237, R124, R122 ;  /* 0x0000007ced7a7225 */ /* 0x000fc800078e007a */
[----:B------:R-:W-:Y:S01]  /*9a20*/  IMAD R36, R237, R125, R36 ;  /* 0x0000007ded247224 */ /* 0x000fe200078e0224 */
[----:B------:R-:W-:Y:S06]  /*9a30*/  @P3 BRA `(.L_x_499) ;  /* 0x0000001400283947 */ /* 0x000fec0003800000 */
[----:B------:R-:W-:Y:S01]  /*9a40*/  ISETP.NE.AND P3, PT, R27, RZ, PT ;  /* 0x000000ff1b00720c */ /* 0x000fe20003f65270 */
[----:B------:R-:W-:Y:S01]  /*9a50*/  BSSY B1, `(.L_x_539) ;  /* 0x0000085000017945 */ /* 0x000fe20003800000 */
[----:B------:R-:W-:-:S11]  /*9a60*/  IMAD.IADD R48, R123, 0x1, R36 ;  /* 0x000000017b307824 */ /* 0x000fd600078e0224 */
[----:B------:R-:W-:Y:S05]  /*9a70*/  @!P3 BRA `(.L_x_540) ;  /* 0x000000080008b947 */ /* 0x000fea0003800000 */
[----:B------:R-:W-:Y:S01]  /*9a80*/  SEL R36, R118, R145, !P0 ;  /* 0x0000009176247207 */ /* 0x000fe20004000000 */
[----:B------:R-:W-:Y:S01]  /*9a90*/  BSSY B2, `(.L_x_541) ;  /* 0x0000079000027945 */ /* 0x000fe20003800000 */
[----:B------:R-:W-:Y:S02]  /*9aa0*/  SHF.R.U32.HI R39, RZ, 0x3, R222 ;  /* 0x00000003ff277819 */ /* 0x000fe400000116de */
[----:B------:R-:W-:-:S04]  /*9ab0*/  SHF.R.S32.HI R37, RZ, 0x1f, R36 ;  /* 0x0000001fff257819 */ /* 0x000fc80000011424 */
[----:B------:R-:W-:-:S04]  /*9ac0*/  LEA.HI R36, R37, R36, RZ, 0x4 ;  /* 0x0000002425247211 */ /* 0x000fc800078f20ff */
[----:B------:R-:W-:-:S04]  /*9ad0*/  LEA.HI.SX32 R36, R36, R15, 0x1c ;  /* 0x0000000f24247211 */ /* 0x000fc800078fe2ff */
[----:B------:R-:W-:Y:S01]  /*9ae0*/  SHF.R.S32.HI R38, RZ, 0x1f, R36 ;  /* 0x0000001fff267819 */ /* 0x000fe20000011424 */
[----:B------:R-:W-:-:S03]  /*9af0*/  IMAD.SHL.U32 R37, R36, 0x8, RZ ;  /* 0x0000000824257824 */ /* 0x000fc600078e00ff */
[----:B------:R-:W-:Y:S02]  /*9b00*/  LEA.HI R36, R38, R36, RZ, 0x3 ;  /* 0x0000002426247211 */ /* 0x000fe400078f18ff */
[----:B------:R-:W-:Y:S02]  /*9b10*/  ISETP.GE.AND P3, PT, R37, R143, PT ;  /* 0x0000008f2500720c */ /* 0x000fe40003f66270 */
[----:B------:R-:W-:-:S05]  /*9b20*/  SHF.R.S32.HI R36, RZ, 0x3, R36 ;  /* 0x00000003ff247819 */ /* 0x000fca0000011424 */
[----:B------:R-:W-:-:S06]  /*9b30*/  IMAD R36, R36, 0x1400, R225 ;  /* 0x0000140024247824 */ /* 0x000fcc00078e02e1 */
[--C-:B------:R-:W-:Y:S02]  /*9b40*/  @!P3 SHF.R.S32.HI R49, RZ, 0x1f, R37.reuse ;  /* 0x0000001fff31b819 */ /* 0x100fe40000011425 */
[--C-:B------:R-:W-:Y:S02]  /*9b50*/  @!P3 IADD3 R47, P4, P5, R96, R122, R37.reuse ;  /* 0x0000007a602fb210 */ /* 0x100fe40007d9e025 */
[----:B------:R-:W-:Y:S02]  /*9b60*/  LOP3.LUT R37, R222, 0x38, R37, 0xf8, !PT ;  /* 0x00000038de257812 */ /* 0x000fe400078ef825 */
[----:B------:R-:W-:Y:S02]  /*9b70*/  @!P3 IADD3.X R49, R93, R48, R49, P4, P5 ;  /* 0x000000305d31b210 */ /* 0x000fe400027ea431 */
[----:B------:R-:W-:Y:S02]  /*9b80*/  LOP3.LUT R37, R37, R39, RZ, 0x3c, !PT ;  /* 0x0000002725257212 */ /* 0x000fe400078e3cff */
[----:B------:R-:W-:-:S03]  /*9b90*/  IADD3 R45, P4, P5, R96, R122, R14 ;  /* 0x0000007a602d7210 */ /* 0x000fc60007d9e00e */
[----:B------:R-:W-:Y:S01]  /*9ba0*/  IMAD.IADD R36, R36, 0x1, R37 ;  /* 0x0000000124247824 */ /* 0x000fe200078e0225 */
[----:B------:R-:W-:Y:S02]  /*9bb0*/  IADD3.X R46, R93, R48, R8, P4, P5 ;  /* 0x000000305d2e7210 */ /* 0x000fe400027ea408 */
[----:B------:R-:W-:Y:S01]  /*9bc0*/  ISETP.GE.AND P4, PT, R16, R115, PT ;  /* 0x000000731000720c */ /* 0x000fe20003f86270 */
[C---:B-1----:R-:W-:Y:S02]  /*9bd0*/  IMAD R40, R19.reuse, 0x5000, R36 ;  /* 0x0000500013287824 */ /* 0x042fe400078e0224 */
[----:B------:R-:W-:Y:S02]  /*9be0*/  IMAD R36, R19, 0x5000, R132 ;  /* 0x0000500013247824 */ /* 0x000fe400078e0284 */
[--C-:B------:R-:W-:Y:S02]  /*9bf0*/  IMAD R40, R40, 0x2, R18.reuse ;  /* 0x0000000228287824 */ /* 0x100fe400078e0212 */
[----:B------:R-:W-:-:S04]  /*9c00*/  IMAD R36, R36, 0x2, R18 ;  /* 0x0000000224247824 */ /* 0x000fc800078e0212 */
[----:B------:R-:W1:Y:S04]  /*9c10*/  LDS.128 R40, [R40+0x24400] ;  /* 0x0244000028287984 */ /* 0x000e680000000c00 */
[----:B------:R-:W3:Y:S01]  /*9c20*/  LDS.128 R36, [R36+0x24400] ;  /* 0x0244000024247984 */ /* 0x000ee20000000c00 */
[----:B------:R-:W-:Y:S05]  /*9c30*/  @P4 BRA `(.L_x_542) ;  /* 0x0000000400784947 */ /* 0x000fea0003800000 */
[----:B------:R-:W-:Y:S01]  /*9c40*/  SHF.R.U32.HI R50, RZ, 0x10, R81 ;  /* 0x00000010ff327819 */ /* 0x000fe20000011651 */
[----:B-1----:R-:W-:Y:S01]  /*9c50*/  IMAD.U32 R55, R41, 0x10000, RZ ;  /* 0x0001000029377824 */ /* 0x002fe200078e00ff */
[----:B------:R-:W-:Y:S01]  /*9c60*/  SHF.R.U32.HI R44, RZ, 0x10, R73 ;  /* 0x00000010ff2c7819 */ /* 0x000fe20000011649 */
[----:B---3--:R-:W-:Y:S01]  /*9c70*/  IMAD.U32 R53, R37, 0x10000, RZ ;  /* 0x0001000025357824 */ /* 0x008fe200078e00ff */
[----:B------:R-:W-:Y:S01]  /*9c80*/  PRMT R50, R162, 0x5432, R50 ;  /* 0x00005432a2327816 */ /* 0x000fe20000000032 */
[----:B------:R-:W-:Y:S01]  /*9c90*/  IMAD.U32 R56, R43, 0x10000, RZ ;  /* 0x000100002b387824 */ /* 0x000fe200078e00ff */
[----:B------:R-:W-:Y:S01]  /*9ca0*/  PRMT R44, R160, 0x5432, R44 ;  /* 0x00005432a02c7816 */ /* 0x000fe2000000002c */
[----:B------:R-:W-:Y:S01]  /*9cb0*/  IMAD.U32 R59, R42, 0x10000, RZ ;  /* 0x000100002a3b7824 */ /* 0x000fe200078e00ff */
[----:B------:R-:W-:Y:S01]  /*9cc0*/  LOP3.LUT R37, R37, 0xffff0000, RZ, 0xc0, !PT ;  /* 0xffff000025257812 */ /* 0x000fe200078ec0ff */
[C---:B------:R-:W-:Y:S01]  /*9cd0*/  IMAD.U32 R51, R50.reuse, 0x10000, RZ ;  /* 0x0001000032337824 */ /* 0x040fe200078e00ff */
[----:B------:R-:W-:Y:S01]  /*9ce0*/  LOP3.LUT R50, R50, 0xffff0000, RZ, 0xc0, !PT ;  /* 0xffff000032327812 */ /* 0x000fe200078ec0ff */
[C---:B------:R-:W-:Y:S01]  /*9cf0*/  IMAD.U32 R52, R44.reuse, 0x10000, RZ ;  /* 0x000100002c347824 */ /* 0x040fe200078e00ff */
[----:B------:R-:W-:Y:S01]  /*9d00*/  LOP3.LUT R44, R44, 0xffff0000, RZ, 0xc0, !PT ;  /* 0xffff00002c2c7812 */ /* 0x000fe200078ec0ff */
[CC--:B------:R-:W-:Y:S01]  /*9d10*/  FMUL.FTZ R54, R55.reuse, R51.reuse ;  /* 0x0000003337367220 */ /* 0x0c0fe20000410000 */
[----:B------:R-:W-:Y:S01]  /*9d20*/  SHF.R.U64 R80, R80, 0x10, R81 ;  /* 0x0000001050507819 */ /* 0x000fe20000001251 */
[-C--:B------:R-:W-:Y:S01]  /*9d30*/  FMUL.FTZ R55, R55, R52.reuse ;  /* 0x0000003437377220 */ /* 0x080fe20000410000 */
[----:B------:R-:W-:Y:S01]  /*9d40*/  SHF.R.U64 R72, R72, 0x10, R73 ;  /* 0x0000001048487819 */ /* 0x000fe20000001249 */
[C---:B------:R-:W-:Y:S01]  /*9d50*/  FFMA.FTZ R54, R53.reuse, R52, -R54 ;  /* 0x0000003435367223 */ /* 0x040fe20000010836 */
[----:B------:R-:W-:Y:S01]  /*9d60*/  PRMT R162, R162, 0x5410, R80 ;  /* 0x00005410a2a27816 */ /* 0x000fe20000000050 */
[----:B------:R-:W-:Y:S01]  /*9d70*/  FFMA.FTZ R55, R53, R51, R55 ;  /* 0x0000003335377223 */ /* 0x000fe20000010037 */
[----:B------:R-:W-:-:S02]  /*9d80*/  LOP3.LUT R51, R41, 0xffff0000, RZ, 0xc0, !PT ;  /* 0xffff000029337812 */ /* 0x000fc400078ec0ff */
[----:B------:R-:W-:Y:S02]  /*9d90*/  SHF.R.U32.HI R53, RZ, 0x10, R75 ;  /* 0x00000010ff357819 */ /* 0x000fe4000001164b */
[----:B------:R-:W-:Y:S01]  /*9da0*/  PRMT R160, R160, 0x5410, R72 ;  /* 0x00005410a0a07816 */ /* 0x000fe20000000048 */
[C---:B------:R-:W-:Y:S01]  /*9db0*/  FMUL.FTZ R41, R51.reuse, R50 ;  /* 0x0000003233297220 */ /* 0x040fe20000410000 */
[-C--:B------:R-:W-:Y:S01]  /*9dc0*/  FMUL.FTZ R51, R51, R44.reuse ;  /* 0x0000002c33337220 */ /* 0x080fe20000410000 */
[----:B------:R-:W-:Y:S02]  /*9dd0*/  PRMT R53, R159, 0x5432, R53 ;  /* 0x000054329f357816 */ /* 0x000fe40000000035 */
[C---:B------:R-:W-:Y:S01]  /*9de0*/  FFMA.FTZ R41, R37.reuse, R44, -R41 ;  /* 0x0000002c25297223 */ /* 0x040fe20000010829 */
[----:B------:R-:W-:Y:S01]  /*9df0*/  FFMA.FTZ R37, R37, R50, R51 ;  /* 0x0000003225257223 */ /* 0x000fe20000010033 */
[----:B------:R-:W-:Y:S01]  /*9e00*/  SHF.R.U32.HI R51, RZ, 0x10, R83 ;  /* 0x00000010ff337819 */ /* 0x000fe20000011653 */
[C---:B------:R-:W-:Y:S01]  /*9e10*/  IMAD.U32 R50, R53.reuse, 0x10000, RZ ;  /* 0x0001000035327824 */ /* 0x040fe200078e00ff */
[----:B------:R-:W-:Y:S01]  /*9e20*/  LOP3.LUT R53, R53, 0xffff0000, RZ, 0xc0, !PT ;  /* 0xffff000035357812 */ /* 0x000fe200078ec0ff */
[----:B------:R-:W-:Y:S01]  /*9e30*/  IMAD.U32 R44, R39, 0x10000, RZ ;  /* 0x00010000272c7824 */ /* 0x000fe200078e00ff */
[----:B------:R-:W-:-:S02]  /*9e40*/  PRMT R51, R161, 0x5432, R51 ;  /* 0x00005432a1337816 */ /* 0x000fc40000000033 */
[----:B------:R-:W-:Y:S02]  /*9e50*/  LOP3.LUT R39, R39, 0xffff0000, RZ, 0xc0, !PT ;  /* 0xffff000027277812 */ /* 0x000fe400078ec0ff */
[----:B------:R-:W-:Y:S01]  /*9e60*/  SHF.R.U64 R82, R82, 0x10, R83 ;  /* 0x0000001052527819 */ /* 0x000fe20000001253 */
[C---:B------:R-:W-:Y:S01]  /*9e70*/  IMAD.U32 R52, R51.reuse, 0x10000, RZ ;  /* 0x0001000033347824 */ /* 0x040fe200078e00ff */
[----:B------:R-:W-:Y:S02]  /*9e80*/  LOP3.LUT R51, R51, 0xffff0000, RZ, 0xc0, !PT ;  /* 0xffff000033337812 */ /* 0x000fe400078ec0ff */
[----:B------:R-:W-:Y:S01]  /*9e90*/  SHF.R.U64 R74, R74, 0x10, R75 ;  /* 0x000000104a4a7819 */ /* 0x000fe2000000124b */
[C---:B------:R-:W-:Y:S01]  /*9ea0*/  FMUL.FTZ R57, R56.reuse, R52 ;  /* 0x0000003438397220 */ /* 0x040fe20000410000 */
[-C--:B------:R-:W-:Y:S01]  /*9eb0*/  FMUL.FTZ R56, R56, R50.reuse ;  /* 0x0000003238387220 */ /* 0x080fe20000410000 */
[----:B------:R-:W-:Y:S02]  /*9ec0*/  PRMT R82, R161, 0x5410, R82 ;  /* 0x00005410a1527816 */ /* 0x000fe40000000052 */
[C---:B------:R-:W-:Y:S01]  /*9ed0*/  FFMA.FTZ R50, R44.reuse, R50, -R57 ;  /* 0x000000322c327223 */ /* 0x040fe20000010839 */
[----:B------:R-:W-:Y:S01]  /*9ee0*/  FFMA.FTZ R44, R44, R52, R56 ;  /* 0x000000342c2c7223 */ /* 0x000fe20000010038 */
[----:B------:R-:W-:Y:S01]  /*9ef0*/  LOP3.LUT R52, R43, 0xffff0000, RZ, 0xc0, !PT ;  /* 0xffff00002b347812 */ /* 0x000fe200078ec0ff */
[C---:B------:R-:W-:Y:S01]  /*9f00*/  IMAD.U32 R56, R160.reuse, 0x10000, RZ ;  /* 0x00010000a0387824 */ /* 0x040fe200078e00ff */
[----:B------:R-:W-:-:S02]  /*9f10*/  LOP3.LUT R160, R160, 0xffff0000, RZ, 0xc0, !PT ;  /* 0xffff0000a0a07812 */ /* 0x000fc400078ec0ff */
[----:B------:R-:W-:Y:S01]  /*9f20*/  PRMT R74, R159, 0x5410, R74 ;  /* 0x000054109f4a7816 */ /* 0x000fe2000000004a */
[C---:B------:R-:W-:Y:S01]  /*9f30*/  FMUL.FTZ R43, R52.reuse, R51 ;  /* 0x00000033342b7220 */ /* 0x040fe20000410000 */
[-C--:B------:R-:W-:Y:S01]  /*9f40*/  FMUL.FTZ R52, R52, R53.reuse ;  /* 0x0000003534347220 */ /* 0x080fe20000410000 */
[----:B------:R-:W-:Y:S02]  /*9f50*/  LOP3.LUT R42, R42, 0xffff0000, RZ, 0xc0, !PT ;  /* 0xffff00002a2a7812 */ /* 0x000fe400078ec0ff */
[C---:B------:R-:W-:Y:S01]  /*9f60*/  FFMA.FTZ R43, R39.reuse, R53, -R43 ;  /* 0x00000035272b7223 */ /* 0x040fe2000001082b */
[----:B------:R-:W-:Y:S01]  /*9f70*/  FFMA.FTZ R39, R39, R51, R52 ;  /* 0x0000003327277223 */ /* 0x000fe20000010034 */
[C---:B------:R-:W-:Y:S01]  /*9f80*/  IMAD.U32 R53, R40.reuse, 0x10000, RZ ;  /* 0x0001000028357824 */ /* 0x040fe200078e00ff */
[----:B------:R-:W-:Y:S01]  /*9f90*/  LOP3.LUT R40, R40, 0xffff0000, RZ, 0xc0, !PT ;  /* 0xffff000028287812 */ /* 0x000fe200078ec0ff */
[C---:B------:R-:W-:Y:S01]  /*9fa0*/  IMAD.U32 R52, R162.reuse, 0x10000, RZ ;  /* 0x00010000a2347824 */ /* 0x040fe200078e00ff */
[----:B------:R-:W-:Y:S01]  /*9fb0*/  LOP3.LUT R162, R162, 0xffff0000, RZ, 0xc0, !PT ;  /* 0xffff0000a2a27812 */ /* 0x000fe200078ec0ff */
[C---:B------:R-:W-:Y:S01]  /*9fc0*/  IMAD.U32 R51, R36.reuse, 0x10000, RZ ;  /* 0x0001000024337824 */ /* 0x040fe200078e00ff */
[----:B------:R-:W-:Y:S01]  /*9fd0*/  LOP3.LUT R36, R36, 0xffff0000, RZ, 0xc0, !PT ;  /* 0xffff000024247812 */ /* 0x000fe200078ec0ff */
[C---:B------:R-:W-:Y:S01]  /*9fe0*/  FMUL.FTZ R57, R53.reuse, R52 ;  /* 0x0000003435397220 */ /* 0x040fe20000410000 */
[----:B------:R-:W-:Y:S01]  /*9ff0*/  FMUL.FTZ R53, R53, R56 ;  /* 0x0000003835357220 */ /* 0x000fe20000410000 */
[----:B------:R-:W-:-:S02]  /*a000*/  F2FP.BF16.F32.PACK_AB R41, R41, R54 ;  /* 0x000000362929723e */ /* 0x000fc400000010ff */
[C---:B------:R-:W-:Y:S01]  /*a010*/  FFMA.FTZ R57, R51.reuse, R56, -R57 ;  /* 0x0000003833397223 */ /* 0x040fe20000010839 */
[----:B------:R-:W-:Y:S01]  /*a020*/  FFMA.FTZ R53, R51, R52, R53 ;  /* 0x0000003433357223 */ /* 0x000fe20000010035 */
[C---:B------:R-:W-:Y:S01]  /*a030*/  FMUL.FTZ R51, R40.reuse, R162 ;  /* 0x000000a228337220 */ /* 0x040fe20000410000 */
[-C--:B------:R-:W-:Y:S01]  /*a040*/  FMUL.FTZ R40, R40, R160.reuse ;  /* 0x000000a028287220 */ /* 0x080fe20000410000 */
[C---:B------:R-:W-:Y:S01]  /*a050*/  IMAD.U32 R52, R82.reuse, 0x10000, RZ ;  /* 0x0001000052347824 */ /* 0x040fe200078e00ff */
[----:B------:R-:W-:Y:S01]  /*a060*/  LOP3.LUT R82, R82, 0xffff0000, RZ, 0xc0, !PT ;  /* 0xffff000052527812 */ /* 0x000fe200078ec0ff */
[----:B------:R-:W-:Y:S02]  /*a070*/  IMAD.U32 R56, R74, 0x10000, RZ ;  /* 0x000100004a387824 */ /* 0x000fe400078e00ff */
[C---:B------:R-:W-:Y:S01]  /*a080*/  FFMA.FTZ R51, R36.reuse, R160, -R51 ;  /* 0x000000a024337223 */ /* 0x040fe20000010833 */
[----:B------:R-:W-:Y:S01]  /*a090*/  FFMA.FTZ R40, R36, R162, R40 ;  /* 0x000000a224287223 */ /* 0x000fe20000010028 */
[----:B------:R-:W-:Y:S01]  /*a0a0*/  FMUL.FTZ R58, R59, R52 ;  /* 0x000000343b3a7220 */ /* 0x000fe20000410000 */
[----:B------:R-:W-:-:S02]  /*a0b0*/  IMAD.U32 R36, R38, 0x10000, RZ ;  /* 0x0001000026247824 */ /* 0x000fc400078e00ff */
[-C--:B------:R-:W-:Y:S01]  /*a0c0*/  FMUL.FTZ R59, R59, R56.reuse ;  /* 0x000000383b3b7220 */ /* 0x080fe20000410000 */
[----:B------:R-:W-:Y:S01]  /*a0d0*/  LOP3.LUT R74, R74, 0xffff0000, RZ, 0xc0, !PT ;  /* 0xffff00004a4a7812 */ /* 0x000fe200078ec0ff */
[C---:B------:R-:W-:Y:S02]  /*a0e0*/  FFMA.FTZ R58, R36.reuse, R56, -R58 ;  /* 0x00000038243a7223 */ /* 0x040fe4000001083a */
[----:B------:R-:W-:Y:S01]  /*a0f0*/  FFMA.FTZ R59, R36, R52, R59 ;  /* 0x00000034243b7223 */ /* 0x000fe2000001003b */
[----:B------:R-:W-:Y:S01]  /*a100*/  LOP3.LUT R38, R38, 0xffff0000, RZ, 0xc0, !PT ;  /* 0xffff000026267812 */ /* 0x000fe200078ec0ff */
[C---:B------:R-:W-:Y:S01]  /*a110*/  FMUL.FTZ R36, R42.reuse, R82 ;  /* 0x000000522a247220 */ /* 0x040fe20000410000 */
[----:B------:R-:W-:Y:S01]  /*a120*/  FMUL.FTZ R42, R42, R74 ;  /* 0x0000004a2a2a7220 */ /* 0x000fe20000410000 */
[----:B------:R-:W-:Y:S02]  /*a130*/  F2FP.BF16.F32.PACK_AB R43, R43, R50 ;  /* 0x000000322b2b723e */ /* 0x000fe400000010ff */
[C---:B------:R-:W-:Y:S01]  /*a140*/  FFMA.FTZ R36, R38.reuse, R74, -R36 ;  /* 0x0000004a26247223 */ /* 0x040fe20000010824 */
[----:B------:R-:W-:Y:S01]  /*a150*/  FFMA.FTZ R42, R38, R82, R42 ;  /* 0x00000052262a7223 */ /* 0x000fe2000001002a */
[----:B------:R-:W-:Y:S01]  /*a160*/  F2FP.BF16.F32.PACK_AB R55, R37, R55 ;  /* 0x000000372537723e */ /* 0x000fe200000010ff */
[----:B------:R-:W-:Y:S01]  /*a170*/  IMAD.MOV.U32 R37, RZ, RZ, R41 ;  /* 0x000000ffff257224 */ /* 0x000fe200078e0029 */
        /* <DEDUP_REMOVED lines=9> */
[----:B------:R-:W-:-:S07]  /*a210*/  IMAD.MOV.U32 R38, RZ, RZ, R58 ;  /* 0x000000ffff267224 */ /* 0x000fce00078e003a */
.L_x_542:
[----:B------:R-:W-:Y:S05]  /*a220*/  BSYNC B2 ;  /* 0x0000000000027941 */ /* 0x000fea0003800000 */
.L_x_541:
[----:B------:R-:W-:Y:S01]  /*a230*/  LEA R44, P4, R45, R116, 0x1 ;  /* 0x000000742d2c7211 */ /* 0x000fe200078808ff */
[----:B------:R-:W-:-:S03]  /*a240*/  ULDC.64 UR4, c[0x0][0x208] ;  /* 0x0000820000047ab9 */ /* 0x000fc60000000a00 */
[----:B------:R-:W-:Y:S02]  /*a250*/  LEA.HI.X R45, R45, R117, R46, 0x1, P4 ;  /* 0x000000752d2d7211 */ /* 0x000fe400020f0c2e */
[----:B------:R-:W-:-:S03]  /*a260*/  @!P3 LEA R46, P4, R47, R116, 0x1 ;  /* 0x000000742f2eb211 */ /* 0x000fc600078808ff */
[----:B---3--:R3:W-:Y:S01]  /*a270*/  STG.E.128 desc[UR4][R44.64], R36 ;  /* 0x000000242c007986 */ /* 0x0087e2000c101d04 */
[----:B------:R-:W-:-:S05]  /*a280*/  @!P3 LEA.HI.X R47, R47, R117, R49, 0x1, P4 ;  /* 0x000000752f2fb211 */ /* 0x000fca00020f0c31 */
[----:B-1----:R3:W-:Y:S04]  /*a290*/  @!P3 STG.E.128 desc[UR4][R46.64], R40 ;  /* 0x000000282e00b986 */ /* 0x0027e8000c101d04 */
.L_x_540:
[----:B------:R-:W-:Y:S05]  /*a2a0*/  BSYNC B1 ;  /* 0x0000000000017941 */ /* 0x000fea0003800000 */
.L_x_539:
[----:B------:R-:W-:-:S13]  /*a2b0*/  ISETP.NE.AND P3, PT, R11, RZ, PT ;  /* 0x000000ff0b00720c */ /* 0x000fda0003f65270 */
[----:B------:R-:W-:Y:S05]  /*a2c0*/  @!P3 BRA `(.L_x_499) ;  /* 0x0000000c0004b947 */ /* 0x000fea0003800000 */
[----:B------:R-:W-:Y:S01]  /*a2d0*/  SEL R145, R118, R145, !P1 ;  /* 0x0000009176917207 */ /* 0x000fe20004800000 */
[----:B------:R-:W-:Y:S01]  /*a2e0*/  BSSY B1, `(.L_x_543) ;  /* 0x0000074000017945 */ /* 0x000fe20003800000 */
[----:B---3--:R-:W-:Y:S02]  /*a2f0*/  SHF.R.U32.HI R39, RZ, 0x3, R222 ;  /* 0x00000003ff277819 */ /* 0x008fe400000116de */
[----:B------:R-:W-:Y:S02]  /*a300*/  SHF.R.S32.HI R36, RZ, 0x1f, R145 ;  /* 0x0000001fff247819 */ /* 0x000fe40000011491 */
[----:B------:R-:W-:Y:S02]  /*a310*/  IADD3 R45, P3, P4, R96, R122, R12 ;  /* 0x0000007a602d7210 */ /* 0x000fe40007c7e00c */
[----:B------:R-:W-:Y:S02]  /*a320*/  LEA.HI R36, R36, R145, RZ, 0x4 ;  /* 0x0000009124247211 */ /* 0x000fe400078f20ff */
[----:B------:R-:W-:-:S02]  /*a330*/  IADD3.X R47, R93, R48, R7, P3, P4 ;  /* 0x000000305d2f7210 */ /* 0x000fc40001fe8407 */
[----:B------:R-:W-:Y:S02]  /*a340*/  LEA.HI.SX32 R36, R36, R13, 0x1c ;  /* 0x0000000d24247211 */ /* 0x000fe400078fe2ff */
[----:B------:R-:W-:Y:S02]  /*a350*/  ISETP.GE.AND P4, PT, R212, R115, PT ;  /* 0x00000073d400720c */ /* 0x000fe40003f86270 */
[----:B------:R-:W-:Y:S01]  /*a360*/  SHF.R.S32.HI R37, RZ, 0x1f, R36 ;  /* 0x0000001fff257819 */ /* 0x000fe20000011424 */
[----:B------:R-:W-:Y:S01]  /*a370*/  IMAD.SHL.U32 R46, R36, 0x8, RZ ;  /* 0x00000008242e7824 */ /* 0x000fe200078e00ff */
[----:B------:R-:W-:Y:S02]  /*a380*/  LEA R44, P3, R45, R116, 0x1 ;  /* 0x000000742d2c7211 */ /* 0x000fe400078608ff */
[----:B------:R-:W-:Y:S02]  /*a390*/  LEA.HI R37, R37, R36, RZ, 0x3 ;  /* 0x0000002425257211 */ /* 0x000fe400078f18ff */
[----:B------:R-:W-:-:S02]  /*a3a0*/  LOP3.LUT R36, R222, 0x38, R46, 0xf8, !PT ;  /* 0x00000038de247812 */ /* 0x000fc400078ef82e */
[----:B------:R-:W-:Y:S02]  /*a3b0*/  SHF.R.S32.HI R38, RZ, 0x3, R37 ;  /* 0x00000003ff267819 */ /* 0x000fe40000011425 */
[----:B------:R-:W-:Y:S01]  /*a3c0*/  LOP3.LUT R36, R36, R39, RZ, 0x3c, !PT ;  /* 0x0000002724247212 */ /* 0x000fe200078e3cff */
[----:B------:R-:W-:Y:S01]  /*a3d0*/  IMAD R39, R19, 0x5000, R131 ;  /* 0x0000500013277824 */ /* 0x000fe200078e0283 */
[----:B------:R-:W-:Y:S01]  /*a3e0*/  LEA.HI.X R45, R45, R117, R47, 0x1, P3 ;  /* 0x000000752d2d7211 */ /* 0x000fe200018f0c2f */
[----:B------:R-:W-:-:S04]  /*a3f0*/  IMAD R37, R38, 0x1400, R225 ;  /* 0x0000140026257824 */ /* 0x000fc800078e02e1 */
[----:B------:R-:W-:-:S04]  /*a400*/  IMAD.IADD R36, R37, 0x1, R36 ;  /* 0x0000000125247824 */ /* 0x000fc800078e0224 */
[----:B------:R-:W-:Y:S02]  /*a410*/  IMAD R37, R19, 0x5000, R36 ;  /* 0x0000500013257824 */ /* 0x000fe400078e0224 */
[--C-:B------:R-:W-:Y:S02]  /*a420*/  IMAD R36, R39, 0x2, R18.reuse ;  /* 0x0000000227247824 */ /* 0x100fe400078e0212 */
[----:B-1----:R-:W-:-:S04]  /*a430*/  IMAD R40, R37, 0x2, R18 ;  /* 0x0000000225287824 */ /* 0x002fc800078e0212 */
[----:B------:R-:W1:Y:S04]  /*a440*/  LDS.128 R36, [R36+0x24400] ;  /* 0x0244000024247984 */ /* 0x000e680000000c00 */
[----:B------:R-:W3:Y:S01]  /*a450*/  LDS.128 R40, [R40+0x24400] ;  /* 0x0244000028287984 */ /* 0x000ee20000000c00 */
[----:B------:R-:W-:Y:S05]  /*a460*/  @P4 BRA `(.L_x_544) ;  /* 0x00000004006c4947 */ /* 0x000fea0003800000 */
[----:B------:R-:W-:Y:S01]  /*a470*/  SHF.R.U32.HI R52, RZ, 0x10, R77 ;  /* 0x00000010ff347819 */ /* 0x000fe2000001164d */
[----:B---3--:R-:W-:Y:S01]  /*a480*/  IMAD.U32 R57, R41, 0x10000, RZ ;  /* 0x0001000029397824 */ /* 0x008fe200078e00ff */
[----:B------:R-:W-:Y:S01]  /*a490*/  SHF.R.U32.HI R51, RZ, 0x10, R69 ;  /* 0x00000010ff337819 */ /* 0x000fe20000011645 */
[----:B-1----:R-:W-:Y:S01]  /*a4a0*/  IMAD.U32 R54, R37, 0x10000, RZ ;  /* 0x0001000025367824 */ /* 0x002fe200078e00ff */
[----:B------:R-:W-:Y:S01]  /*a4b0*/  PRMT R52, R158, 0x5432, R52 ;  /* 0x000054329e347816 */ /* 0x000fe20000000034 */
[----:B------:R-:W-:Y:S01]  /*a4c0*/  IMAD.U32 R53, R36, 0x10000, RZ ;  /* 0x0001000024357824 */ /* 0x000fe200078e00ff */
[----:B------:R-:W-:Y:S01]  /*a4d0*/  PRMT R51, R156, 0x5432, R51 ;  /* 0x000054329c337816 */ /* 0x000fe20000000033 */
[----:B------:R-:W-:Y:S01]  /*a4e0*/  IMAD.U32 R60, R42, 0x10000, RZ ;  /* 0x000100002a3c7824 */ /* 0x000fe200078e00ff */
[----:B------:R-:W-:Y:S01]  /*a4f0*/  LOP3.LUT R41, R41, 0xffff0000, RZ, 0xc0, !PT ;  /* 0xffff000029297812 */ /* 0x000fe200078ec0ff */
[C---:B------:R-:W-:Y:S01]  /*a500*/  IMAD.U32 R55, R52.reuse, 0x10000, RZ ;  /* 0x0001000034377824 */ /* 0x040fe200078e00ff */
[----:B------:R-:W-:Y:S01]  /*a510*/  LOP3.LUT R52, R52, 0xffff0000, RZ, 0xc0, !PT ;  /* 0xffff000034347812 */ /* 0x000fe200078ec0ff */
[----:B------:R-:W-:Y:S01]  /*a520*/  IMAD.U32 R56, R51, 0x10000, RZ ;  /* 0x0001000033387824 */ /* 0x000fe200078e00ff */
[----:B------:R-:W-:Y:S01]  /*a530*/  SHF.R.U64 R50, R78, 0x10, R79 ;  /* 0x000000104e327819 */ /* 0x000fe2000000124f */
[----:B------:R-:W-:Y:S01]  /*a540*/  FMUL.FTZ R58, R57, R55 ;  /* 0x00000037393a7220 */ /* 0x000fe20000410000 */
[----:B------:R-:W-:Y:S01]  /*a550*/  LOP3.LUT R51, R51, 0xffff0000, RZ, 0xc0, !PT ;  /* 0xffff000033337812 */ /* 0x000fe200078ec0ff */
[----:B------:R-:W-:Y:S01]  /*a560*/  FMUL.FTZ R61, R41, R52 ;  /* 0x00000034293d7220 */ /* 0x000fe20000410000 */
[----:B------:R-:W-:Y:S01]  /*a570*/  SHF.R.U64 R49, R70, 0x10, R71 ;  /* 0x0000001046317819 */ /* 0x000fe20000001247 */
[-C--:B------:R-:W-:Y:S01]  /*a580*/  FMUL.FTZ R59, R57, R56.reuse ;  /* 0x00000038393b7220 */ /* 0x080fe20000410000 */
[----:B------:R-:W-:Y:S01]  /*a590*/  SHF.R.U32.HI R78, RZ, 0x10, R79 ;  /* 0x00000010ff4e7819 */ /* 0x000fe2000001164f */
[----:B------:R-:W-:Y:S01]  /*a5a0*/  FMUL.FTZ R41, R41, R51 ;  /* 0x0000003329297220 */ /* 0x000fe20000410000 */
[----:B------:R-:W-:Y:S01]  /*a5b0*/  SHF.R.U32.HI R70, RZ, 0x10, R71 ;  /* 0x00000010ff467819 */ /* 0x000fe20000011647 */
[C---:B------:R-:W-:Y:S01]  /*a5c0*/  FFMA.FTZ R58, R54.reuse, R56, -R58 ;  /* 0x00000038363a7223 */ /* 0x040fe2000001083a */
[----:B------:R-:W-:Y:S01]  /*a5d0*/  LOP3.LUT R37, R37, 0xffff0000, RZ, 0xc0, !PT ;  /* 0xffff000025257812 */ /* 0x000fe200078ec0ff */
[----:B------:R-:W-:Y:S01]  /*a5e0*/  IMAD.U32 R56, R43, 0x10000, RZ ;  /* 0x000100002b387824 */ /* 0x000fe200078e00ff */
[----:B------:R-:W-:Y:S01]  /*a5f0*/  PRMT R78, R157, 0x5432, R78 ;  /* 0x000054329d4e7816 */ /* 0x000fe2000000004e */
[----:B------:R-:W-:Y:S01]  /*a600*/  FFMA.FTZ R59, R54, R55, R59 ;  /* 0x00000037363b7223 */ /* 0x000fe2000001003b */
[----:B------:R-:W-:Y:S01]  /*a610*/  PRMT R70, R155, 0x5432, R70 ;  /* 0x000054329b467816 */ /* 0x000fe20000000046 */
[C---:B------:R-:W-:Y:S01]  /*a620*/  FFMA.FTZ R61, R37.reuse, R51, -R61 ;  /* 0x00000033253d7223 */ /* 0x040fe2000001083d */
[----:B------:R-:W-:Y:S01]  /*a630*/  FFMA.FTZ R41, R37, R52, R41 ;  /* 0x0000003425297223 */ /* 0x000fe20000010029 */
[----:B------:R-:W-:Y:S01]  /*a640*/  SHF.R.U64 R76, R76, 0x10, R77 ;  /* 0x000000104c4c7819 */ /* 0x000fe2000000124d */
[----:B------:R-:W-:Y:S01]  /*a650*/  IMAD.U32 R37, R78, 0x10000, RZ ;  /* 0x000100004e257824 */ /* 0x000fe200078e00ff */
[----:B------:R-:W-:Y:S01]  /*a660*/  SHF.R.U64 R47, R68, 0x10, R69 ;  /* 0x00000010442f7819 */ /* 0x000fe20000001245 */
[----:B------:R-:W-:Y:S01]  /*a670*/  IMAD.U32 R51, R70, 0x10000, RZ ;  /* 0x0001000046337824 */ /* 0x000fe200078e00ff */
[----:B------:R-:W-:Y:S01]  /*a680*/  PRMT R76, R158, 0x5410, R76 ;  /* 0x000054109e4c7816 */ /* 0x000fe2000000004c */
[----:B------:R-:W-:-:S02]  /*a690*/  IMAD.U32 R55, R39, 0x10000, RZ ;  /* 0x0001000027377824 */ /* 0x000fc400078e00ff */
[----:B------:R-:W-:Y:S01]  /*a6a0*/  FMUL.FTZ R52, R56, R37 ;  /* 0x0000002538347220 */ /* 0x000fe20000410000 */
[----:B------:R-:W-:Y:S01]  /*a6b0*/  PRMT R47, R156, 0x5410, R47 ;  /* 0x000054109c2f7816 */ /* 0x000fe2000000002f */
[-C--:B------:R-:W-:Y:S01]  /*a6c0*/  FMUL.FTZ R56, R56, R51.reuse ;  /* 0x0000003338387220 */ /* 0x080fe20000410000 */
[----:B------:R-:W-:Y:S01]  /*a6d0*/  LOP3.LUT R43, R43, 0xffff0000, RZ, 0xc0, !PT ;  /* 0xffff00002b2b7812 */ /* 0x000fe200078ec0ff */
[C---:B------:R-:W-:Y:S01]  /*a6e0*/  FFMA.FTZ R52, R55.reuse, R51, -R52 ;  /* 0x0000003337347223 */ /* 0x040fe20000010834 */
[----:B------:R-:W-:Y:S01]  /*a6f0*/  LOP3.LUT R78, R78, 0xffff0000, RZ, 0xc0, !PT ;  /* 0xffff00004e4e7812 */ /* 0x000fe200078ec0ff */
[----:B------:R-:W-:Y:S01]  /*a700*/  IMAD.U32 R57, R40, 0x10000, RZ ;  /* 0x0001000028397824 */ /* 0x000fe200078e00ff */
[----:B------:R-:W-:Y:S01]  /*a710*/  LOP3.LUT R70, R70, 0xffff0000, RZ, 0xc0, !PT ;  /* 0xffff000046467812 */ /* 0x000fe200078ec0ff */
[----:B------:R-:W-:Y:S01]  /*a720*/  FFMA.FTZ R56, R55, R37, R56 ;  /* 0x0000002537387223 */ /* 0x000fe20000010038 */
[----:B------:R-:W-:Y:S01]  /*a730*/  IMAD.U32 R51, R76, 0x10000, RZ ;  /* 0x000100004c337824 */ /* 0x000fe200078e00ff */
[----:B------:R-:W-:Y:S01]  /*a740*/  LOP3.LUT R39, R39, 0xffff0000, RZ, 0xc0, !PT ;  /* 0xffff000027277812 */ /* 0x000fe200078ec0ff */
[----:B------:R-:W-:-:S02]  /*a750*/  IMAD.U32 R37, R47, 0x10000, RZ ;  /* 0x000100002f257824 */ /* 0x000fc400078e00ff */
[C---:B------:R-:W-:Y:S01]  /*a760*/  FMUL.FTZ R55, R43.reuse, R78 ;  /* 0x0000004e2b377220 */ /* 0x040fe20000410000 */
[----:B------:R-:W-:Y:S01]  /*a770*/  LOP3.LUT R40, R40, 0xffff0000, RZ, 0xc0, !PT ;  /* 0xffff000028287812 */ /* 0x000fe200078ec0ff */
[-C--:B------:R-:W-:Y:S01]  /*a780*/  FMUL.FTZ R43, R43, R70.reuse ;  /* 0x000000462b2b7220 */ /* 0x080fe20000410000 */
[----:B------:R-:W-:Y:S01]  /*a790*/  LOP3.LUT R76, R76, 0xffff0000, RZ, 0xc0, !PT ;  /* 0xffff00004c4c7812 */ /* 0x000fe200078ec0ff */
[----:B------:R-:W-:Y:S01]  /*a7a0*/  FFMA.FTZ R55, R39, R70, -R55 ;  /* 0x0000004627377223 */ /* 0x000fe20000010837 */
[----:B------:R-:W-:Y:S01]  /*a7b0*/  LOP3.LUT R62, R47, 0xffff0000, RZ, 0xc0, !PT ;  /* 0xffff00002f3e7812 */ /* 0x000fe200078ec0ff */
[----:B------:R-:W-:Y:S01]  /*a7c0*/  FMUL.FTZ R47, R57, R51 ;  /* 0x00000033392f7220 */ /* 0x000fe20000410000 */
[----:B------:R-:W-:Y:S01]  /*a7d0*/  PRMT R50, R157, 0x5410, R50 ;  /* 0x000054109d327816 */ /* 0x000fe20000000032 */
[-C--:B------:R-:W-:Y:S01]  /*a7e0*/  FMUL.FTZ R57, R57, R37.reuse ;  /* 0x0000002539397220 */ /* 0x080fe20000410000 */
[----:B------:R-:W-:Y:S01]  /*a7f0*/  PRMT R49, R155, 0x5410, R49 ;  /* 0x000054109b317816 */ /* 0x000fe20000000031 */
[----:B------:R-:W-:Y:S01]  /*a800*/  FFMA.FTZ R43, R39, R78, R43 ;  /* 0x0000004e272b7223 */ /* 0x000fe2000001002b */
[----:B------:R-:W-:Y:S01]  /*a810*/  LOP3.LUT R36, R36, 0xffff0000, RZ, 0xc0, !PT ;  /* 0xffff000024247812 */ /* 0x000fe200078ec0ff */
[C---:B------:R-:W-:Y:S01]  /*a820*/  FMUL.FTZ R39, R40.reuse, R76 ;  /* 0x0000004c28277220 */ /* 0x040fe20000410000 */
[C---:B------:R-:W-:Y:S01]  /*a830*/  FFMA.FTZ R47, R53.reuse, R37, -R47 ;  /* 0x00000025352f7223 */ /* 0x040fe2000001082f */
[----:B------:R-:W-:Y:S01]  /*a840*/  FFMA.FTZ R57, R53, R51, R57 ;  /* 0x0000003335397223 */ /* 0x000fe20000010039 */
[-C--:B------:R-:W-:Y:S01]  /*a850*/  FMUL.FTZ R40, R40, R62.reuse ;  /* 0x0000003e28287220 */ /* 0x080fe20000410000 */
[----:B------:R-:W-:Y:S01]  /*a860*/  IMAD.U32 R37, R50, 0x10000, RZ ;  /* 0x0001000032257824 */ /* 0x000fe200078e00ff */
[----:B------:R-:W-:Y:S01]  /*a870*/  LOP3.LUT R42, R42, 0xffff0000, RZ, 0xc0, !PT ;  /* 0xffff00002a2a7812 */ /* 0x000fe200078ec0ff */
[C---:B------:R-:W-:Y:S01]  /*a880*/  IMAD.U32 R51, R49.reuse, 0x10000, RZ ;  /* 0x0001000031337824 */ /* 0x040fe200078e00ff */
[----:B------:R-:W-:Y:S01]  /*a890*/  LOP3.LUT R50, R50, 0xffff0000, RZ, 0xc0, !PT ;  /* 0xffff000032327812 */ /* 0x000fe200078ec0ff */
[----:B------:R-:W-:Y:S01]  /*a8a0*/  IMAD.U32 R54, R38, 0x10000, RZ ;  /* 0x0001000026367824 */ /* 0x000fe200078e00ff */
[----:B------:R-:W-:Y:S01]  /*a8b0*/  LOP3.LUT R49, R49, 0xffff0000, RZ, 0xc0, !PT ;  /* 0xffff000031317812 */ /* 0x000fe200078ec0ff */
[C---:B------:R-:W-:Y:S01]  /*a8c0*/  FFMA.FTZ R39, R36.reuse, R62, -R39 ;  /* 0x0000003e24277223 */ /* 0x040fe20000010827 */
[----:B------:R-:W-:Y:S01]  /*a8d0*/  FFMA.FTZ R40, R36, R76, R40 ;  /* 0x0000004c24287223 */ /* 0x000fe20000010028 */
[----:B------:R-:W-:Y:S01]  /*a8e0*/  LOP3.LUT R38, R38, 0xffff0000, RZ, 0xc0, !PT ;  /* 0xffff000026267812 */ /* 0x000fe200078ec0ff */
[C---:B------:R-:W-:Y:S01]  /*a8f0*/  FMUL.FTZ R36, R60.reuse, R37 ;  /* 0x000000253c247220 */ /* 0x040fe20000410000 */
[----:B------:R-:W-:Y:S01]  /*a900*/  FMUL.FTZ R60, R60, R51 ;  /* 0x000000333c3c7220 */ /* 0x000fe20000410000 */
        /* <DEDUP_REMOVED lines=8> */
[----:B------:R-:W-:Y:S02]  /*a990*/  F2FP.BF16.F32.PACK_AB R52, R55, R52 ;  /* 0x000000343734723e */ /* 0x000fe400000010ff */
[----:B------:R-:W-:Y:S01]  /*a9a0*/  F2FP.BF16.F32.PACK_AB R38, R53, R36 ;  /* 0x000000243526723e */ /* 0x000fe200000010ff */
[----:B------:R-:W-:Y:S01]  /*a9b0*/  IMAD.MOV.U32 R36, RZ, RZ, R39 ;  /* 0x000000ffff247224 */ /* 0x000fe200078e0027 */
[----:B------:R-:W-:Y:S01]  /*a9c0*/  F2FP.BF16.F32.PACK_AB R42, R37, R60 ;  /* 0x0000003c252a723e */ /* 0x000fe200000010ff */
[----:B------:R-:W-:Y:S01]  /*a9d0*/  IMAD.MOV.U32 R37, RZ, RZ, R58 ;  /* 0x000000ffff257224 */ /* 0x000fe200078e003a */
[----:B------:R-:W-:Y:S01]  /*a9e0*/  F2FP.BF16.F32.PACK_AB R41, R41, R59 ;  /* 0x0000003b2929723e */ /* 0x000fe200000010ff */
[----:B------:R-:W-:Y:S01]  /*a9f0*/  IMAD.MOV.U32 R39, RZ, RZ, R52 ;  /* 0x000000ffff277224 */ /* 0x000fe200078e0034 */
[----:B------:R-:W-:-:S02]  /*aa00*/  F2FP.BF16.F32.PACK_AB R43, R43, R56 ;  /* 0x000000382b2b723e */ /* 0x000fc400000010ff */
[----:B------:R-:W-:-:S07]  /*aa10*/  F2FP.BF16.F32.PACK_AB R40, R40, R57 ;  /* 0x000000392828723e */ /* 0x000fce00000010ff */
.L_x_544:
[----:B------:R-:W-:Y:S05]  /*aa20*/  BSYNC B1 ;  /* 0x0000000000017941 */ /* 0x000fea0003800000 */
.L_x_543:
[----:B------:R-:W-:Y:S01]  /*aa30*/  ISETP.GE.AND P3, PT, R46, R143, PT ;  /* 0x0000008f2e00720c */ /* 0x000fe20003f66270 */
[----:B------:R-:W-:Y:S02]  /*aa40*/  ULDC.64 UR4, c[0x0][0x208] ;  /* 0x0000820000047ab9 */ /* 0x000fe40000000a00 */
[----:B-1----:R4:W-:Y:S10]  /*aa50*/  STG.E.128 desc[UR4][R44.64], R36 ;  /* 0x000000242c007986 */ /* 0x0029f4000c101d04 */
[----:B------:R-:W-:Y:S05]  /*aa60*/  @P3 BRA `(.L_x_499) ;  /* 0x00000004001c3947 */ /* 0x000fea0003800000 */
[--C-:B------:R-:W-:Y:S01]  /*aa70*/  IADD3 R122, P3, P4, R96, R122, R46.reuse ;  /* 0x0000007a607a7210 */ /* 0x100fe20007c7e02e */
[----:B------:R-:W-:Y:S01]  /*aa80*/  ULDC.64 UR4, c[0x0][0x208] ;  /* 0x0000820000047ab9 */ /* 0x000fe20000000a00 */
[----:B------:R-:W-:-:S04]  /*aa90*/  SHF.R.S32.HI R46, RZ, 0x1f, R46 ;  /* 0x0000001fff2e7819 */ /* 0x000fc8000001142e */
[----:B------:R-:W-:Y:S02]  /*aaa0*/  IADD3.X R48, R93, R48, R46, P3, P4 ;  /* 0x000000305d307210 */ /* 0x000fe40001fe842e */
[----:B------:R-:W-:-:S04]  /*aab0*/  LEA R116, P3, R122, R116, 0x1 ;  /* 0x000000747a747211 */ /* 0x000fc800078608ff */
[----:B------:R-:W-:-:S05]  /*aac0*/  LEA.HI.X R117, R122, R117, R48, 0x1, P3 ;  /* 0x000000757a757211 */ /* 0x000fca00018f0c30 */
[----:B---3--:R1:W-:Y:S01]  /*aad0*/  STG.E.128 desc[UR4][R116.64], R40 ;  /* 0x0000002874007986 */ /* 0x0083e2000c101d04 */
[----:B------:R-:W-:Y:S05]  /*aae0*/  BRA `(.L_x_499) ;  /* 0x0000000000fc7947 */ /* 0x000fea0003800000 */
.L_x_456:
[----:B------:R-:W-:-:S04]  /*aaf0*/  ULOP3.LUT UR4, UR60, 0x1, URZ, 0xfc, !UPT ;  /* 0x000000013c047892 */ /* 0x000fc8000f8efc3f */
[----:B------:R-:W-:-:S06]  /*ab00*/  UISETP.NE.AND UP0, UPT, UR4, 0x3, UPT ;  /* 0x000000030400788c */ /* 0x000fcc000bf05270 */
[----:B------:R-:W-:-:S13]  /*ab10*/  PLOP3.LUT P2, PT, PT, PT, UP0, 0x80, 0x0 ;  /* 0x000000000000781c */ /* 0x000fda0003f4f008 */
[----:B------:R-:W-:Y:S05]  /*ab20*/  @!P2 BRA `(.L_x_545) ;  /* 0x000000000004a947 */ /* 0x000fea0003800000 */
[----:B------:R-:W-:Y:S01]  /*ab30*/  BPT.TRAP 0x1 ;  /* 0x000000040000795c */ /* 0x000fe20000300000 */
.L_x_545:
[----:B------:R-:W-:Y:S01]  /*ab40*/  IMAD R3, R19, 0x8, R18 ;  /* 0x0000000813037824 */ /* 0x000fe200078e0212 */
[----:B------:R-:W-:Y:S01]  /*ab50*/  SHF.L.U32 R0, R217, 0x1f, RZ ;  /* 0x0000001fd9007819 */ /* 0x000fe200000006ff */
[----:B------:R-:W-:Y:S01]  /*ab60*/  IMAD R4, R2, -0x50, R24 ;  /* 0xffffffb002047824 */ /* 0x000fe200078e0218 */
[----:B------:R-:W-:Y:S02]  /*ab70*/  BSSY B1, `(.L_x_546) ;  /* 0x0000005000017945 */ /* 0x000fe40003800000 */
[----:B------:R-:W1:Y:S02]  /*ab80*/  SYNCS.PHASECHK.TRANS64.TRYWAIT P4, [R3+URZ+0x38890], R0 ;  /* 0x03889000030075a7 */ /* 0x000e64000808017f */
[----:B------:R-:W-:-:S04]  /*ab90*/  VIMNMX R4, R4, 0x50, PT ;  /* 0x0000005004047848 */ /* 0x000fc80003fe0100 */
[----:B------:R-:W-:Y:S01]  /*aba0*/  ISETP.GE.AND P3, PT, R213, R4, PT ;  /* 0x00000004d500720c */ /* 0x000fe20003f66270 */
[----:B-1----:R-:W-:-:S12]  /*abb0*/  @!P4 BRA `(.L_x_547) ;  /* 0x000002180068c947 */ /* 0x002fd80003800000 */
.L_x_860:
[----:B------:R-:W-:Y:S05]  /*abc0*/  BSYNC B1 ;  /* 0x0000000000017941 */ /* 0x000fea0003800000 */
.L_x_546:
[----:B------:R-:W-:Y:S04]  /*abd0*/  BSSY B1, `(.L_x_548) ;  /* 0x000000f000017945 */ /* 0x000fe80003800000 */
[----:B------:R-:W-:Y:S05]  /*abe0*/  @P3 BRA `(.L_x_549) ;  /* 0x0000000000343947 */ /* 0x000fea0003800000 */
[----:B------:R-:W-:Y:S01]  /*abf0*/  ISETP.NE.AND P4, PT, R27, RZ, PT ;  /* 0x000000ff1b00720c */ /* 0x000fe20003f85270 */
[----:B------:R-:W-:Y:S01]  /*ac00*/  ULDC.64 UR4, c[0x0][0x208] ;  /* 0x0000820000047ab9 */ /* 0x000fe20000000a00 */
[----:B------:R-:W-:-:S11]  /*ac10*/  ISETP.NE.AND P3, PT, R11, RZ, PT ;  /* 0x000000ff0b00720c */ /* 0x000fd60003f65270 */
[----:B0-----:R-:W0:Y:S04]  /*ac20*/  @P4 LDS.128 R36, [R5+0x24400] ;  /* 0x0244000005244984 */ /* 0x001e280000000c00 */
[----:B------:R-:W2:Y:S04]  /*ac30*/  @P3 LDS.128 R40, [R5+0x26c00] ;  /* 0x026c000005283984 */ /* 0x000ea80000000c00 */
[----:B0-----:R-:W-:Y:S01]  /*ac40*/  @P4 STG.E.128 desc[UR4][R60.64], R36 ;  /* 0x000000243c004986 */ /* 0x001fe2000c101d04 */
[----:B------:R-:W-:-:S03]  /*ac50*/  ISETP.NE.AND P4, PT, R10, RZ, PT ;  /* 0x000000ff0a00720c */ /* 0x000fc60003f85270 */
[----:B--2---:R-:W-:Y:S01]  /*ac60*/  @P3 STG.E.128 desc[UR4][R60.64+0x80], R40 ;  /* 0x000080283c003986 */ /* 0x004fe2000c101d04 */
[----:B------:R-:W-:-:S09]  /*ac70*/  ISETP.NE.AND P3, PT, R9, RZ, PT ;  /* 0x000000ff0900720c */ /* 0x000fd20003f65270 */
[----:B------:R-:W0:Y:S04]  /*ac80*/  @P4 LDS.128 R36, [R5+0x29400] ;  /* 0x0294000005244984 */ /* 0x000e280000000c00 */
[----:B------:R-:W2:Y:S04]  /*ac90*/  @P3 LDS.128 R40, [R5+0x2bc00] ;  /* 0x02bc000005283984 */ /* 0x000ea80000000c00 */
[----:B0-----:R3:W-:Y:S04]  /*aca0*/  @P4 STG.E.128 desc[UR4][R60.64+0x100], R36 ;  /* 0x000100243c004986 */ /* 0x0017e8000c101d04 */
[----:B--2---:R3:W-:Y:S02]  /*acb0*/  @P3 STG.E.128 desc[UR4][R60.64+0x180], R40 ;  /* 0x000180283c003986 */ /* 0x0047e4000c101d04 */
.L_x_549:
[----:B------:R-:W-:Y:S05]  /*acc0*/  BSYNC B1 ;  /* 0x0000000000017941 */ /* 0x000fea0003800000 */
.L_x_548:
[----:B---3--:R-:W-:Y:S01]  /*acd0*/  VIADD R36, R213, 0x20 ;  /* 0x00000020d5247836 */ /* 0x008fe20000000000 */
[----:B------:R-:W-:Y:S04]  /*ace0*/  BSSY B1, `(.L_x_550) ;  /* 0x0000010000017945 */ /* 0x000fe80003800000 */
[----:B------:R-:W-:-:S13]  /*acf0*/  ISETP.GE.AND P3, PT, R36, R4, PT ;  /* 0x000000042400720c */ /* 0x000fda0003f66270 */
        /* <DEDUP_REMOVED lines=14> */
.L_x_551:
[----:B------:R-:W-:Y:S05]  /*ade0*/  BSYNC B1 ;  /* 0x0000000000017941 */ /* 0x000fea0003800000 */
.L_x_550:
[----:B------:R-:W-:-:S13]  /*adf0*/  ISETP.GE.AND P3, PT, R237, R4, PT ;  /* 0x00000004ed00720c */ /* 0x000fda0003f66270 */
[----:B------:R-:W-:Y:S05]  /*ae00*/  @P3 BRA `(.L_x_499) ;  /* 0x0000000000343947 */ /* 0x000fea0003800000 */
[----:B------:R-:W-:Y:S01]  /*ae10*/  ISETP.NE.AND P4, PT, R27, RZ, PT ;  /* 0x000000ff1b00720c */ /* 0x000fe20003f85270 */
[----:B------:R-:W-:Y:S01]  /*ae20*/  ULDC.64 UR4, c[0x0][0x208] ;  /* 0x0000820000047ab9 */ /* 0x000fe20000000a00 */
[----:B------:R-:W-:-:S11]  /*ae30*/  ISETP.NE.AND P3, PT, R11, RZ, PT ;  /* 0x000000ff0b00720c */ /* 0x000fd60003f65270 */
[----:B0--3--:R-:W0:Y:S04]  /*ae40*/  @P4 LDS.128 R36, [R5+0x26400] ;  /* 0x0264000005244984 */ /* 0x009e280000000c00 */
        /* <DEDUP_REMOVED lines=9> */
.L_x_499:
[----:B------:R-:W-:Y:S05]  /*aee0*/  BSYNC B0 ;  /* 0x0000000000007941 */ /* 0x000fea0003800000 */
.L_x_455:
[----:B0-234-:R-:W0:Y:S01]  /*aef0*/  S2R R36, SR_TID.X ;  /* 0x0000000000247919 */ /* 0x01de220000002100 */
[----:B------:R-:W-:Y:S01]  /*af00*/  @!PT LDS RZ, [RZ] ;  /* 0x00000000fffff984 */ /* 0x000fe20000000800 */
[----:B------:R-:W-:Y:S01]  /*af10*/  @!PT LDS RZ, [RZ] ;  /* 0x00000000fffff984 */ /* 0x000fe20000000800 */
[----:B------:R-:W-:Y:S01]  /*af20*/  @!PT LDS RZ, [RZ] ;  /* 0x00000000fffff984 */ /* 0x000fe20000000800 */
[----:B------:R-:W-:Y:S01]  /*af30*/  @!PT LDS RZ, [RZ] ;  /* 0x00000000fffff984 */ /* 0x000fe20000000800 */
[----:B------:R2:W-:Y:S06]  /*af40*/  MEMBAR.ALL.CTA ;  /* 0x0000000000007992 */ /* 0x0005ec0000008000 */
[----:B--2---:R-:W2:Y:S01]  /*af50*/  FENCE.VIEW.ASYNC.S ;  /* 0x00000000000073c6 */ /* 0x004ea20000000000 */
[----:B------:R-:W-:Y:S05]  /*af60*/  WARPSYNC.ALL ;  /* 0x0000000000007948 */ /* 0x000fea0003800000 */
[----:B------:R-:W-:Y:S01]  /*af70*/  BSSY B0, `(.L_x_552) ;  /* 0x0000009000007945 */ /* 0x000fe20003800000 */
[----:B0-----:R-:W-:Y:S01]  /*af80*/  LOP3.LUT R36, R36, 0x7f, RZ, 0xc0, !PT ;  /* 0x0000007f24247812 */ /* 0x001fe200078ec0ff */
[----:B--2---:R0:W-:Y:S03]  /*af90*/  BAR.SYNC.DEFER_BLOCKING R171, 0x80 ;  /* 0x000200ab0000751d */ /* 0x0041e60000010000 */
[----:B------:R-:W-:-:S13]  /*afa0*/  ISETP.NE.AND P3, PT, R36, RZ, PT ;  /* 0x000000ff2400720c */ /* 0x000fda0003f65270 */
[----:B------:R-:W-:-:S05]  /*afb0*/  @!P3 VIADD R36, R3, 0x388a0 ;  /* 0x000388a00324b836 */ /* 0x000fca0000000000 */
[----:B------:R-:W-:-:S04]  /*afc0*/  @!P3 PRMT R36, RZ, 0x654, R36 ;  /* 0x00000654ff24b816 */ /* 0x000fc80000000024 */
[----:B------:R0:W-:Y:S01]  /*afd0*/  @!P3 SYNCS.ARRIVE.TRANS64.RED.A1T0 RZ, [R36+URZ], RZ ;  /* 0x000000ff24ffb9a7 */ /* 0x0001e2000810043f */
[----:B------:R-:W-:Y:S05]  /*afe0*/  @!P2 BRA `(.L_x_553) ;  /* 0x000000000004a947 */ /* 0x000fea0003800000 */
[----:B------:R-:W-:Y:S01]  /*aff0*/  BPT.TRAP 0x1 ;  /* 0x000000040000795c */ /* 0x000fe20000300000 */
.L_x_553:
[----:B------:R-:W-:Y:S05]  /*b000*/  BSYNC B0 ;  /* 0x0000000000007941 */ /* 0x000fea0003800000 */
.L_x_552:
[----:B------:R-:W2:Y:S01]  /*b010*/  SYNCS.PHASECHK.TRANS64.TRYWAIT P4, [R3+URZ+0x388b0], R0 ;  /* 0x0388b000030075a7 */ /* 0x000ea2000808017f */
[----:B------:R-:W-:Y:S01]  /*b020*/  ULDC UR61, c[0x0][0x2f4] ;  /* 0x0000bd00003d7ab9 */ /* 0x000fe20000000800 */
[----:B------:R-:W-:Y:S01]  /*b030*/  ULDC.64 UR56, c[0x0][0x328] ;  /* 0x0000ca0000387ab9 */ /* 0x000fe20000000a00 */
[----:B------:R-:W-:Y:S01]  /*b040*/  ULDC.64 UR58, c[0x0][0x318] ;  /* 0x0000c600003a7ab9 */ /* 0x000fe20000000a00 */
[----:B------:R-:W-:Y:S01]  /*b050*/  BSSY B0, `(.L_x_554) ;  /* 0x0000004000007945 */ /* 0x000fe20003800000 */
[----:B------:R-:W-:Y:S01]  /*b060*/  ISETP.GE.AND P2, PT, R213, R4, PT ;  /* 0x00000004d500720c */ /* 0x000fe20003f46270 */
[----:B------:R-:W-:Y:S02]  /*b070*/  IMAD.WIDE R44, R2, 0x50, R112 ;  /* 0x00000050022c7825 */ /* 0x000fe400078e0270 */
[----:B--2---:R-:W-:Y:S10]  /*b080*/  @!P4 BRA `(.L_x_555) ;  /* 0x000002140048c947 */ /* 0x004ff40003800000 */
.L_x_861:
[----:B------:R-:W-:Y:S05]  /*b090*/  BSYNC B0 ;  /* 0x0000000000007941 */ /* 0x000fea0003800000 */
.L_x_554:
[----:B------:R-:W-:Y:S04]  /*b0a0*/  BSSY B0, `(.L_x_556) ;  /* 0x0000017000007945 */ /* 0x000fe80003800000 */
[----:B------:R-:W-:Y:S05]  /*b0b0*/  @P2 BRA `(.L_x_557) ;  /* 0x0000000000542947 */ /* 0x000fea0003800000 */
[----:B------:R-:W-:Y:S01]  /*b0c0*/  IMAD R39, R45, UR56, RZ ;  /* 0x000000382d277c24 */ /* 0x000fe2000f8e02ff */
[----:B------:R-:W-:Y:S01]  /*b0d0*/  ISETP.GE.AND P4, PT, R16, UR61, PT ;  /* 0x0000003d10007c0c */ /* 0x000fe2000bf86270 */
[----:B0-----:R-:W-:Y:S01]  /*b0e0*/  IMAD.MOV.U32 R36, RZ, RZ, R94 ;  /* 0x000000ffff247224 */ /* 0x001fe200078e005e */
[----:B------:R-:W-:Y:S01]  /*b0f0*/  ULDC.64 UR4, c[0x0][0x208] ;  /* 0x0000820000047ab9 */ /* 0x000fe20000000a00 */
[----:B------:R-:W-:Y:S02]  /*b100*/  IMAD.MOV.U32 R37, RZ, RZ, R6 ;  /* 0x000000ffff257224 */ /* 0x000fe400078e0006 */
[C---:B------:R-:W-:Y:S02]  /*b110*/  IMAD R39, R44.reuse, UR57, R39 ;  /* 0x000000392c277c24 */ /* 0x040fe4000f8e0227 */
[----:B------:R-:W-:-:S04]  /*b120*/  IMAD.WIDE.U32 R36, R44, UR56, R36 ;  /* 0x000000382c247c25 */ /* 0x000fc8000f8e0024 */
[----:B------:R-:W-:Y:S01]  /*b130*/  IMAD.IADD R37, R37, 0x1, R39 ;  /* 0x0000000125257824 */ /* 0x000fe200078e0227 */
[----:B------:R-:W-:-:S04]  /*b140*/  LEA R46, P2, R36, UR58, 0x1 ;  /* 0x0000003a242e7c11 */ /* 0x000fc8000f8408ff */
[----:B------:R-:W-:Y:S02]  /*b150*/  LEA.HI.X R47, R36, UR59, R37, 0x1, P2 ;  /* 0x0000003b242f7c11 */ /* 0x000fe400090f0c25 */
[----:B------:R-:W-:Y:S01]  /*b160*/  ISETP.GE.AND P2, PT, R212, UR61, PT ;  /* 0x0000003dd4007c0c */ /* 0x000fe2000bf46270 */
[----:B------:R-:W0:-:S12]  /*b170*/  @!P4 LDS.128 R36, [R5+0x400] ;  /* 0x000400000524c984 */ /* 0x000e180000000c00 */
[----:B-1----:R-:W1:Y:S04]  /*b180*/  @!P2 LDS.128 R40, [R5+0x2c00] ;  /* 0x002c00000528a984 */ /* 0x002e680000000c00 */
[----:B0-----:R-:W-:Y:S01]  /*b190*/  @!P4 STG.E.128 desc[UR4][R46.64], R36 ;  /* 0x000000242e00c986 */ /* 0x001fe2000c101d04 */
[----:B------:R-:W-:-:S03]  /*b1a0*/  ISETP.GE.AND P4, PT, R218, UR61, PT ;  /* 0x0000003dda007c0c */ /* 0x000fc6000bf86270 */
[----:B-1----:R-:W-:Y:S01]  /*b1b0*/  @!P2 STG.E.128 desc[UR4][R46.64+0x80], R40 ;  /* 0x000080282e00a986 */ /* 0x002fe2000c101d04 */
[----:B------:R-:W-:-:S09]  /*b1c0*/  ISETP.GE.AND P2, PT, R219, UR61, PT ;  /* 0x0000003ddb007c0c */ /* 0x000fd2000bf46270 */
[----:B------:R-:W0:Y:S04]  /*b1d0*/  @!P4 LDS.128 R36, [R5+0x5400] ;  /* 0x005400000524c984 */ /* 0x000e280000000c00 */
[----:B------:R-:W1:Y:S04]  /*b1e0*/  @!P2 LDS.128 R40, [R5+0x7c00] ;  /* 0x007c00000528a984 */ /* 0x000e680000000c00 */
[----:B0-----:R3:W-:Y:S04]  /*b1f0*/  @!P4 STG.E.128 desc[UR4][R46.64+0x100], R36 ;  /* 0x000100242e00c986 */ /* 0x0017e8000c101d04 */
[----:B-1----:R3:W-:Y:S02]  /*b200*/  @!P2 STG.E.128 desc[UR4][R46.64+0x180], R40 ;  /* 0x000180282e00a986 */ /* 0x0027e4000c101d04 */
.L_x_557:
[----:B------:R-:W-:Y:S05]  /*b210*/  BSYNC B0 ;  /* 0x0000000000007941 */ /* 0x000fea0003800000 */
.L_x_556:
[----:B-12---:R-:W-:Y:S01]  /*b220*/  VIADD R0, R213, 0x20 ;  /* 0x00000020d5007836 */ /* 0x006fe20000000000 */
[----:B------:R-:W-:Y:S04]  /*b230*/  BSSY B0, `(.L_x_558) ;  /* 0x000001a000007945 */ /* 0x000fe80003800000 */
[----:B------:R-:W-:-:S13]  /*b240*/  ISETP.GE.AND P2, PT, R0, R4, PT ;  /* 0x000000040000720c */ /* 0x000fda0003f46270 */
[----:B------:R-:W-:Y:S05]  /*b250*/  @P2 BRA `(.L_x_559) ;  /* 0x00000000005c2947 */ /* 0x000fea0003800000 */
[----:B---3--:R-:W-:Y:S01]  /*b260*/  IADD3 R39, P2, R44, 0x20, RZ ;  /* 0x000000202c277810 */ /* 0x008fe20007f5e0ff */
[----:B0-----:R-:W-:Y:S01]  /*b270*/  IMAD.MOV.U32 R36, RZ, RZ, R94 ;  /* 0x000000ffff247224 */ /* 0x001fe200078e005e */
[----:B------:R-:W-:Y:S01]  /*b280*/  ISETP.GE.AND P4, PT, R16, UR61, PT ;  /* 0x0000003d10007c0c */ /* 0x000fe2000bf86270 */
[----:B------:R-:W-:Y:S01]  /*b290*/  IMAD.MOV.U32 R37, RZ, RZ, R6 ;  /* 0x000000ffff257224 */ /* 0x000fe200078e0006 */
[----:B------:R-:W-:Y:S01]  /*b2a0*/  ULDC.64 UR4, c[0x0][0x208] ;  /* 0x0000820000047ab9 */ /* 0x000fe20000000a00 */
[----:B------:R-:W-:Y:S02]  /*b2b0*/  IMAD.X R0, RZ, RZ, R45, P2 ;  /* 0x000000ffff007224 */ /* 0x000fe400010e062d */
[----:B------:R-:W-:-:S04]  /*b2c0*/  IMAD.WIDE.U32 R36, R39, UR56, R36 ;  /* 0x0000003827247c25 */ /* 0x000fc8000f8e0024 */
[----:B------:R-:W-:Y:S01]  /*b2d0*/  IMAD R0, R0, UR56, RZ ;  /* 0x0000003800007c24 */ /* 0x000fe2000f8e02ff */
[----:B------:R-:W-:-:S03]  /*b2e0*/  LEA R46, P2, R36, UR58, 0x1 ;  /* 0x0000003a242e7c11 */ /* 0x000fc6000f8408ff */
[----:B------:R-:W-:-:S04]  /*b2f0*/  IMAD R39, R39, UR57, R0 ;  /* 0x0000003927277c24 */ /* 0x000fc8000f8e0200 */
[----:B------:R-:W-:-:S05]  /*b300*/  IMAD.IADD R37, R37, 0x1, R39 ;  /* 0x0000000125257824 */ /* 0x000fca00078e0227 */
[----:B------:R-:W-:Y:S02]  /*b310*/  LEA.HI.X R47, R36, UR59, R37, 0x1, P2 ;  /* 0x0000003b242f7c11 */ /* 0x000fe400090f0c25 */
[----:B------:R-:W-:Y:S01]  /*b320*/  ISETP.GE.AND P2, PT, R212, UR61, PT ;  /* 0x0000003dd4007c0c */ /* 0x000fe2000bf46270 */
[----:B------:R-:W0:-:S12]  /*b330*/  @!P4 LDS.128 R36, [R5+0x1400] ;  /* 0x001400000524c984 */ /* 0x000e180000000c00 */
[----:B------:R-:W1:Y:S04]  /*b340*/  @!P2 LDS.128 R40, [R5+0x3c00] ;  /* 0x003c00000528a984 */ /* 0x000e680000000c00 */
        /* <DEDUP_REMOVED lines=8> */
.L_x_559:
[----:B------:R-:W-:Y:S05]  /*b3d0*/  BSYNC B0 ;  /* 0x0000000000007941 */ /* 0x000fea0003800000 */
.L_x_558:
[----:B------:R-:W-:Y:S01]  /*b3e0*/  ISETP.GE.AND P2, PT, R237, R4, PT ;  /* 0x00000004ed00720c */ /* 0x000fe20003f46270 */
[----:B------:R-:W-:-:S12]  /*b3f0*/  BSSY B0, `(.L_x_560) ;  /* 0x0000019000007945 */ /* 0x000fd80003800000 */
[----:B------:R-:W-:Y:S05]  /*b400*/  @P2 BRA `(.L_x_561) ;  /* 0x00000000005c2947 */ /* 0x000fea0003800000 */
[----:B--23--:R-:W-:Y:S01]  /*b410*/  IADD3 R39, P2, R44, 0x40, RZ ;  /* 0x000000402c277810 */ /* 0x00cfe20007f5e0ff */
[----:B0-----:R-:W-:Y:S01]  /*b420*/  IMAD.MOV.U32 R36, RZ, RZ, R94 ;  /* 0x000000ffff247224 */ /* 0x001fe200078e005e */
[----:B------:R-:W-:Y:S01]  /*b430*/  ISETP.GE.AND P4, PT, R16, UR61, PT ;  /* 0x0000003d10007c0c */ /* 0x000fe2000bf86270 */
[----:B------:R-:W-:Y:S01]  /*b440*/  IMAD.MOV.U32 R37, RZ, RZ, R6 ;  /* 0x000000ffff257224 */ /* 0x000fe200078e0006 */
[----:B------:R-:W-:Y:S01]  /*b450*/  ULDC.64 UR4, c[0x0][0x208] ;  /* 0x0000820000047ab9 */ /* 0x000fe20000000a00 */
[----:B------:R-:W-:Y:S02]  /*b460*/  IMAD.X R44, RZ, RZ, R45, P2 ;  /* 0x000000ffff2c7224 */ /* 0x000fe400010e062d */
[----:B------:R-:W-:-:S04]  /*b470*/  IMAD.WIDE.U32 R36, R39, UR56, R36 ;  /* 0x0000003827247c25 */ /* 0x000fc8000f8e0024 */
[----:B------:R-:W-:-:S04]  /*b480*/  IMAD R44, R44, UR56, RZ ;  /* 0x000000382c2c7c24 */ /* 0x000fc8000f8e02ff */
[----:B------:R-:W-:Y:S01]  /*b490*/  IMAD R39, R39, UR57, R44 ;  /* 0x0000003927277c24 */ /* 0x000fe2000f8e022c */
[----:B------:R-:W-:-:S03]  /*b4a0*/  LEA R44, P2, R36, UR58, 0x1 ;  /* 0x0000003a242c7c11 */ /* 0x000fc6000f8408ff */
        /* <DEDUP_REMOVED lines=13> */
.L_x_561:
[----:B------:R-:W-:Y:S05]  /*b580*/  BSYNC B0 ;  /* 0x0000000000007941 */ /* 0x000fea0003800000 */
.L_x_560:
[----:B------:R-:W5:Y:S01]  /*b590*/  LDL R0, [R1+0x10] ;  /* 0x0000100001007983 */ /* 0x000f620000100800 */
[----:B------:R-:W-:Y:S01]  /*b5a0*/  @!P3 VIADD R3, R3, 0x388c0 ;  /* 0x000388c00303b836 */ /* 0x000fe20000000000 */
[----:B------:R-:W-:Y:S01]  /*b5b0*/  PLOP3.LUT P2, PT, PT, PT, PT, 0x8, 0x0 ;  /* 0x000000000000781c */ /* 0x000fe20003f4e170 */
[----:B------:R-:W-:Y:S01]  /*b5c0*/  VIADD R19, R19, 0x1 ;  /* 0x0000000113137836 */ /* 0x000fe20000000000 */
[----:B------:R-:W-:Y:S01]  /*b5d0*/  @!PT LDS RZ, [RZ] ;  /* 0x00000000fffff984 */ /* 0x000fe20000000800 */
[----:B------:R-:W-:Y:S01]  /*b5e0*/  @!PT LDS RZ, [RZ] ;  /* 0x00000000fffff984 */ /* 0x000fe20000000800 */
[----:B------:R-:W-:Y:S01]  /*b5f0*/  @!PT LDS RZ, [RZ] ;  /* 0x00000000fffff984 */ /* 0x000fe20000000800 */
[----:B------:R-:W-:Y:S01]  /*b600*/  @!PT LDS RZ, [RZ] ;  /* 0x00000000fffff984 */ /* 0x000fe20000000800 */
[----:B------:R1:W-:Y:S06]  /*b610*/  MEMBAR.ALL.CTA ;  /* 0x0000000000007992 */ /* 0x0003ec0000008000 */
[----:B-1----:R-:W1:Y:S01]  /*b620*/  FENCE.VIEW.ASYNC.S ;  /* 0x00000000000073c6 */ /* 0x002e620000000000 */
[----:B------:R-:W-:Y:S01]  /*b630*/  @!P3 PRMT R3, RZ, 0x654, R3 ;  /* 0x00000654ff03b816 */ /* 0x000fe20000000003 */
[----:B-1----:R1:W-:Y:S06]  /*b640*/  BAR.SYNC.DEFER_BLOCKING R171, 0x80 ;  /* 0x000200ab0000751d */ /* 0x0023ec0000010000 */
[----:B------:R1:W-:Y:S01]  /*b650*/  @!P3 SYNCS.ARRIVE.TRANS64.RED.A1T0 RZ, [R3+URZ], RZ ;  /* 0x000000ff03ffb9a7 */ /* 0x0003e2000810043f */
[----:B------:R-:W-:-:S04]  /*b660*/  ISETP.NE.AND P3, PT, R19, 0x2, PT ;  /* 0x000000021300780c */ /* 0x000fc80003f65270 */
[----:B------:R-:W-:Y:S02]  /*b670*/  SEL R19, R19, RZ, P3 ;  /* 0x000000ff13137207 */ /* 0x000fe40001800000 */
[----:B-----5:R-:W-:Y:S02]  /*b680*/  LOP3.LUT P4, RZ, R0, 0x2, RZ, 0xc0, !PT ;  /* 0x0000000200ff7812 */ /* 0x020fe4000788c0ff */
[----:B------:R-:W-:-:S04]  /*b690*/  SEL R0, RZ, 0x1, P3 ;  /* 0x00000001ff007807 */ /* 0x000fc80001800000 */
[----:B------:R-:W-:-:S07]  /*b6a0*/  LOP3.LUT R217, R217, R0, RZ, 0x3c, !PT ;  /* 0x00000000d9d97212 */ /* 0x000fce00078e3cff */
[----:B-1----:R-:W-:Y:S05]  /*b6b0*/  @P4 BRA `(.L_x_562) ;  /* 0xffffff7800344947 */ /* 0x002fea000383ffff */
.L_x_450:
[----:B------:R-:W-:Y:S01]  /*b6c0*/  BSSY B0, `(.L_x_563) ;  /* 0x0000005000007945 */ /* 0x000fe20003800000 */
[----:B------:R-:W-:-:S03]  /*b6d0*/  IMAD.MOV.U32 R92, RZ, RZ, RZ ;  /* 0x000000ffff5c7224 */ /* 0x000fc600078e00ff */
[----:B------:R-:W-:Y:S05]  /*b6e0*/  @P2 BRA `(.L_x_564) ;  /* 0x0000000000082947 */ /* 0x000fea0003800000 */
[----:B------:R-:W0:Y:S02]  /*b6f0*/  FENCE.VIEW.ASYNC.G ;  /* 0x00000000000073c6 */ /* 0x000e240000000100 */
[----:B0-----:R-:W-:Y:S06]  /*b700*/  BAR.ARV 0xc, 0x180 ;  /* 0x0306000000007b1d */ /* 0x001fec0000002000 */
.L_x_564:
[----:B------:R-:W-:Y:S05]  /*b710*/  BSYNC B0 ;  /* 0x0000000000007941 */ /* 0x000fea0003800000 */
.L_x_563:
[----:B------:R-:W2:Y:S01]  /*b720*/  LDL R0, [R1+0x10] ;  /* 0x0000100001007983 */ /* 0x000ea20000100800 */
[----:B------:R-:W-:Y:S01]  /*b730*/  BSSY B0, `(.L_x_565) ;  /* 0x0000021000007945 */ /* 0x000fe20003800000 */
[----:B--2---:R-:W-:-:S13]  /*b740*/  LOP3.LUT P0, RZ, R0, 0x4, RZ, 0xc0, !PT ;  /* 0x0000000400ff7812 */ /* 0x004fda000780c0ff */
[----:B------:R-:W-:Y:S05]  /*b750*/  @!P0 BRA `(.L_x_566) ;  /* 0x0000000000788947 */ /* 0x000fea0003800000 */
[----:B------:R-:W-:Y:S01]  /*b760*/  ISETP.NE.AND P0, PT, R232, RZ, PT ;  /* 0x000000ffe800720c */ /* 0x000fe20003f05270 */
[----:B------:R-:W-:-:S03]  /*b770*/  ULDC UR4, c[0x0][0x9f0] ;  /* 0x00027c0000047ab9 */ /* 0x000fc60000000800 */
[----:B------:R-:W-:-:S04]  /*b780*/  SEL R9, R232, UR4, P0 ;  /* 0x00000004e8097c07 */ /* 0x000fc80008000000 */
[-C--:B------:R-:W-:Y:S02]  /*b790*/  IABS R5, R9.reuse ;  /* 0x0000000900057213 */ /* 0x080fe40000000000 */
[----:B------:R-:W-:Y:S02]  /*b7a0*/  IADD3 R0, R144, -0x1, R9 ;  /* 0xffffffff90007810 */ /* 0x000fe40007ffe009 */
[----:B-1----:R-:W1:Y:S01]  /*b7b0*/  I2F.RP R4, R5 ;  /* 0x0000000500047306 */ /* 0x002e620000209400 */
[----:B------:R-:W-:-:S05]  /*b7c0*/  IABS R8, R9 ;  /* 0x0000000900087213 */ /* 0x000fca0000000000 */
[----:B------:R-:W-:Y:S02]  /*b7d0*/  IMAD.MOV R8, RZ, RZ, -R8 ;  /* 0x000000ffff087224 */ /* 0x000fe400078e0a08 */
[----:B-1----:R-:W1:Y:S02]  /*b7e0*/  MUFU.RCP R4, R4 ;  /* 0x0000000400047308 */ /* 0x002e640000001000 */
[----:B-1----:R-:W-:Y:S01]  /*b7f0*/  VIADD R2, R4, 0xffffffe ;  /* 0x0ffffffe04027836 */ /* 0x002fe20000000000 */
[----:B------:R-:W-:Y:S02]  /*b800*/  IABS R4, R0 ;  /* 0x0000000000047213 */ /* 0x000fe40000000000 */
[----:B------:R-:W-:-:S03]  /*b810*/  LOP3.LUT R0, R0, R9, RZ, 0x3c, !PT ;  /* 0x0000000900007212 */ /* 0x000fc600078e3cff */
[----:B------:R1:W2:Y:S01]  /*b820*/  F2I.FTZ.U32.TRUNC.NTZ R3, R2 ;  /* 0x0000000200037305 */ /* 0x0002a2000021f000 */
[----:B------:R-:W-:Y:S01]  /*b830*/  ISETP.GE.AND P2, PT, R0, RZ, PT ;  /* 0x000000ff0000720c */ /* 0x000fe20003f46270 */
[----:B-1----:R-:W-:Y:S02]  /*b840*/  IMAD.MOV.U32 R2, RZ, RZ, RZ ;  /* 0x000000ffff027224 */ /* 0x002fe400078e00ff */
[----:B--2---:R-:W-:-:S04]  /*b850*/  IMAD.MOV R6, RZ, RZ, -R3 ;  /* 0x000000ffff067224 */ /* 0x004fc800078e0a03 */
        /* <DEDUP_REMOVED lines=13> */
[----:B------:R-:W-:-:S07]  /*b930*/  IMAD.MOV.U32 R92, RZ, RZ, R3 ;  /* 0x000000ffff5c7224 */ /* 0x000fce00078e0003 */
.L_x_566:
[----:B------:R-:W-:Y:S05]  /*b940*/  BSYNC B0 ;  /* 0x0000000000007941 */ /* 0x000fea0003800000 */
.L_x_565:
[----:B------:R-:W2:Y:S01]  /*b950*/  LDL R0, [R1+0x74] ;  /* 0x0000740001007983 */ /* 0x000ea20000100800 */
[----:B------:R-:W-:Y:S02]  /*b960*/  PLOP3.LUT P0, PT, PT, PT, PT, 0x80, 0x0 ;  /* 0x000000000000781c */ /* 0x000fe40003f0f070 */
        /* <DEDUP_REMOVED lines=24> */
[----:B----4-:R-:W-:Y:S02]  /*baf0*/  CS2R R44, SRZ ;  /* 0x00000000002c7805 */ /* 0x010fe4000001ff00 */
[----:B------:R-:W-:Y:S02]  /*bb00*/  CS2R R102, SRZ ;  /* 0x0000000000667805 */ /* 0x000fe4000001ff00 */
[----:B---3--:R-:W-:Y:S02]  /*bb10*/  CS2R R40, SRZ ;  /* 0x0000000000287805 */ /* 0x008fe4000001ff00 */
[----:B------:R-:W-:Y:S02]  /*bb20*/  CS2R R104, SRZ ;  /* 0x0000000000687805 */ /* 0x000fe4000001ff00 */
[----:B0-----:R-:W-:-:S02]  /*bb30*/  CS2R R36, SRZ ;  /* 0x0000000000247805 */ /* 0x001fc4000001ff00 */
        /* <DEDUP_REMOVED lines=13> */
[----:B-1----:R-:W-:Y:S02]  /*bc10*/  CS2R R10, SRZ ;  /* 0x00000000000a7805 */ /* 0x002fe4000001ff00 */
        /* <DEDUP_REMOVED lines=22> */
[----:B--2---:R-:W-:-:S05]  /*bd80*/  IMAD R227, R0, R92, RZ ;  /* 0x0000005c00e37224 */ /* 0x004fca00078e02ff */
[----:B------:R-:W-:-:S04]  /*bd90*/  VIADDMNMX R92, R227, R92, R144, PT ;  /* 0x0000005ce35c7246 */ /* 0x000fc80003800190 */
[----:B------:R-:W-:-:S13]  /*bda0*/  ISETP.GT.AND P1, PT, R92, R227, PT ;  /* 0x000000e35c00720c */ /* 0x000fda0003f24270 */
[----:B------:R-:W-:Y:S05]  /*bdb0*/  @!P1 BRA `(.L_x_567) ;  /* 0x0000012800dc9947 */ /* 0x000fea0003800000 */
[----:B------:R-:W2:Y:S01]  /*bdc0*/  LDL R0, [R1+0x14] ;  /* 0x0000140001007983 */ /* 0x000ea20000100800 */
[----:B------:R-:W0:Y:S02]  /*bdd0*/  S2R R28, SR_TID.X ;  /* 0x00000000001c7919 */ /* 0x000e240000002100 */
[----:B0-----:R-:W-:-:S05]  /*bde0*/  VIADD R28, R28, 0xffffff80 ;  /* 0xffffff801c1c7836 */ /* 0x001fca0000000000 */
[----:B------:R-:W-:Y:S02]  /*bdf0*/  SHF.R.S32.HI R29, RZ, 0x1f, R28 ;  /* 0x0000001fff1d7819 */ /* 0x000fe4000001141c */
[----:B--2---:R-:W-:Y:S02]  /*be00*/  R2UR UR4, R0 ;  /* 0x00000000000472ca */ /* 0x004fe400000e0000 */
[----:B------:R-:W-:-:S04]  /*be10*/  LEA.HI R0, R29, R28, RZ, 0x7 ;  /* 0x0000001c1d007211 */ /* 0x000fc800078f38ff */
[----:B------:R-:W-:-:S06]  /*be20*/  SHF.R.S32.HI R0, RZ, 0x7, R0 ;  /* 0x00000007ff007819 */ /* 0x000fcc0000011400 */
[----:B------:R-:W0:Y:S01]  /*be30*/  SHFL.IDX PT, R0, R0, RZ, 0x1f ;  /* 0x00001fff00007589 */ /* 0x000e2200000e0000 */
[----:B------:R-:W-:-:S06]  /*be40*/  ULOP3.LUT UP0, URZ, UR4, 0x9f, URZ, 0xc0, !UPT ;  /* 0x0000009f043f7892 */ /* 0x000fcc000f80c03f */
[----:B------:R-:W-:Y:S02]  /*be50*/  PLOP3.LUT P0, PT, PT, PT, UP0, 0x80, 0x0 ;  /* 0x000000000000781c */ /* 0x000fe40003f0f008 */
[----:B0-----:R-:W-:-:S04]  /*be60*/  LEA.HI R2, R0, R0, RZ, 0x1 ;  /* 0x0000000000027211 */ /* 0x001fc800078f08ff */
[----:B------:R-:W-:-:S05]  /*be70*/  LOP3.LUT R3, R2, 0x1e, RZ, 0xc0, !PT ;  /* 0x0000001e02037812 */ /* 0x000fca00078ec0ff */
[----:B------:R-:W-:-:S05]  /*be80*/  IMAD.IADD R3, R0, 0x1, -R3 ;  /* 0x0000000100037824 */ /* 0x000fca00078e0a03 */
[----:B------:R-:W-:-:S04]  /*be90*/  LEA R3, R3, UR4, 0xd ;  /* 0x0000000403037c11 */ /* 0x000fc8000f8e68ff */
[----:B------:R-:W-:-:S04]  /*bea0*/  SHF.R.U32.HI R2, RZ, 0x4, R3 ;  /* 0x00000004ff027819 */ /* 0x000fc80000011603 */
[----:B------:R-:W-:Y:S01]  /*beb0*/  LOP3.LUT R2, R2, 0x3fff, RZ, 0xc0, !PT ;  /* 0x00003fff02027812 */ /* 0x000fe200078ec0ff */
[----:B------:R-:W-:Y:S06]  /*bec0*/  @!P0 BRA `(.L_x_568) ;  /* 0x0000000000408947 */ /* 0x000fec0003800000 */
[----:B------:R-:W-:Y:S01]  /*bed0*/  MOV R14, 0x0 ;  /* 0x00000000000e7802 */ /* 0x000fe20000000f00 */
[----:B------:R-:W-:Y:S01]  /*bee0*/  ULDC.64 UR4, c[0x4][0x1b8] ;  /* 0x01006e0000047ab9 */ /* 0x000fe20000000a00 */
[----:B------:R-:W-:Y:S01]  /*bef0*/  ULDC.64 UR6, c[0x4][0x1c0] ;  /* 0x0100700000067ab9 */ /* 0x000fe20000000a00 */
[----:B------:R-:W-:Y:S02]  /*bf00*/  IMAD.U32 R4, RZ, RZ, UR4 ;  /* 0x00000004ff047e24 */ /* 0x000fe4000f8e00ff */
        /* <DEDUP_REMOVED lines=12> */
.L_x_568:
[----:B------:R-:W-:Y:S02]  /*bfd0*/  ULDC UR4, c[0x0][0x3f4] ;  /* 0x0000fd0000047ab9 */ /* 0x000fe40000000800 */
[----:B------:R-:W-:-:S13]  /*bfe0*/  ISETP.LT.AND P0, PT, RZ, UR4, PT ;  /* 0x00000004ff007c0c */ /* 0x000fda000bf01270 */
[----:B------:R-:W-:Y:S05]  /*bff0*/  @P0 BRA `(.L_x_569) ;  /* 0x00000000003c0947 */ /* 0x000fea0003800000 */
[----:B------:R-:W-:-:S04]  /*c000*/  LEA.HI R0, R236, R236, RZ, 0x1 ;  /* 0x000000ecec007211 */ /* 0x000fc800078f08ff */
[----:B------:R-:W-:-:S05]  /*c010*/  LOP3.LUT R3, R0, 0xfffffffe, RZ, 0xc0, !PT ;  /* 0xfffffffe00037812 */ /* 0x000fca00078ec0ff */
[----:B------:R-:W-:-:S05]  /*c020*/  IMAD.IADD R3, R236, 0x1, -R3 ;  /* 0x00000001ec037824 */ /* 0x000fca00078e0a03 */
[----:B------:R-:W-:-:S04]  /*c030*/  SHF.L.U32 R3, R3, 0x1f, RZ ;  /* 0x0000001f03037819 */ /* 0x000fc800000006ff */
[----:B------:R0:W1:Y:S03]  /*c040*/  SYNCS.PHASECHK.TRANS64.TRYWAIT P0, [R18+URZ+0x38800], R3 ;  /* 0x03880003120075a7 */ /* 0x000066000800017f */
[----:B-1----:R-:W-:Y:S05]  /*c050*/  @!P0 NANOSLEEP.SYNCS 0x989680 ;  /* 0x009896800000895d */ /* 0x002fea0003900000 */
[----:B------:R-:W1:Y:S01]  /*c060*/  @!P0 SYNCS.PHASECHK.TRANS64 P0, [R18+URZ+0x38800], R3 ;  /* 0x03880003120085a7 */ /* 0x000e62000800007f */
[----:B------:R-:W-:Y:S04]  /*c070*/  BSSY B0, `(.L_x_570) ;  /* 0x0000006000007945 */ /* 0x000fe80003800000 */
[----:B-1----:R-:W-:Y:S05]  /*c080*/  @P0 BRA `(.L_x_571) ;  /* 0x0000000000100947 */ /* 0x002fea0003800000 */
.L_x_572:
[----:B-1----:R1:W2:Y:S02]  /*c090*/  SYNCS.PHASECHK.TRANS64.TRYWAIT P0, [R18+URZ+0x38800], R3 ;  /* 0x03880003120075a7 */ /* 0x0022a4000800017f */
[----:B--2---:R-:W-:Y:S05]  /*c0a0*/  @!P0 NANOSLEEP.SYNCS 0x989680 ;  /* 0x009896800000895d */ /* 0x004fea0003900000 */
[----:B------:R-:W2:Y:S02]  /*c0b0*/  @!P0 SYNCS.PHASECHK.TRANS64 P0, [R18+URZ+0x38800], R3 ;  /* 0x03880003120085a7 */ /* 0x000ea4000800007f */
[----:B--2---:R-:W-:Y:S05]  /*c0c0*/  @!P0 BRA `(.L_x_572) ;  /* 0xfffffffc00f08947 */ /* 0x004fea000383ffff */
.L_x_571:
[----:B------:R-:W-:Y:S05]  /*c0d0*/  BSYNC B0 ;  /* 0x0000000000007941 */ /* 0x000fea0003800000 */
.L_x_570:
[----:B------:R-:W-:Y:S05]  /*c0e0*/  BRA `(.L_x_573) ;  /* 0x0000007000807947 */ /* 0x000fea0003800000 */
.L_x_569:
[----:B------:R-:W2:Y:S01]  /*c0f0*/  LDL R0, [R1+0x14] ;  /* 0x0000140001007983 */ /* 0x000ea20000100800 */
[----:B------:R-:W-:Y:S01]  /*c100*/  ULDC.64 UR4, c[0x0][0x3f8] ;  /* 0x0000fe0000047ab9 */ /* 0x000fe20000000a00 */
[----:B------:R-:W-:Y:S01]  /*c110*/  ULDC.64 UR6, c[0x0][0x408] ;  /* 0x0001020000067ab9 */ /* 0x000fe20000000a00 */
[----:B-----5:R-:W-:Y:S01]  /*c120*/  IMAD.WIDE.U32 R4, R139, UR4, RZ ;  /* 0x000000048b047c25 */ /* 0x020fe2000f8e00ff */
[----:B--2---:R-:W-:Y:S02]  /*c130*/  R2UR UR8, R0 ;  /* 0x00000000000872ca */ /* 0x004fe400000e0000 */
[----:B------:R-:W-:-:S05]  /*c140*/  SHF.R.S32.HI R0, RZ, 0x1f, R139 ;  /* 0x0000001fff007819 */ /* 0x000fca000001148b */
[C---:B------:R-:W-:Y:S02]  /*c150*/  IMAD R6, R0.reuse, UR4, RZ ;  /* 0x0000000400067c24 */ /* 0x040fe4000f8e02ff */
[----:B------:R-:W-:Y:S02]  /*c160*/  IMAD R0, R0, UR6, RZ ;  /* 0x0000000600007c24 */ /* 0x000fe4000f8e02ff */
[C---:B------:R-:W-:Y:S01]  /*c170*/  IMAD R25, R139.reuse, UR5, R6 ;  /* 0x000000058b197c24 */ /* 0x040fe2000f8e0206 */
[----:B------:R-:W-:Y:S01]  /*c180*/  ULDC.64 UR4, c[0x0][0x3e8] ;  /* 0x0000fa0000047ab9 */ /* 0x000fe20000000a00 */
[----:B------:R-:W-:Y:S01]  /*c190*/  ULOP3.LUT UP0, URZ, UR8, 0x3ff, URZ, 0xc0, !UPT ;  /* 0x000003ff083f7892 */ /* 0x000fe2000f80c03f */
[C---:B------:R-:W-:Y:S01]  /*c1a0*/  IMAD R27, R139.reuse, UR7, R0 ;  /* 0x000000078b1b7c24 */ /* 0x040fe2000f8e0200 */
[----:B------:R-:W-:Y:S01]  /*c1b0*/  LEA R24, P0, R4, UR4, 0x1 ;  /* 0x0000000404187c11 */ /* 0x000fe2000f8008ff */
[----:B------:R-:W-:Y:S01]  /*c1c0*/  IMAD.WIDE.U32 R6, R139, UR6, RZ ;  /* 0x000000068b067c25 */ /* 0x000fe2000f8e00ff */
[----:B------:R-:W-:-:S02]  /*c1d0*/  ULDC.64 UR6, c[0x0][0x400] ;  /* 0x0001000000067ab9 */ /* 0x000fc40000000a00 */
[----:B------:R-:W-:Y:S01]  /*c1e0*/  PLOP3.LUT P2, PT, PT, PT, UP0, 0x80, 0x0 ;  /* 0x000000000000781c */ /* 0x000fe20003f4f008 */
[----:B------:R-:W-:Y:S01]  /*c1f0*/  IMAD.IADD R25, R25, 0x1, R5 ;  /* 0x0000000119197824 */ /* 0x000fe200078e0205 */
[----:B------:R-:W-:Y:S01]  /*c200*/  LEA R32, P1, R6, UR6, 0x1 ;  /* 0x0000000606207c11 */ /* 0x000fe2000f8208ff */
[----:B------:R-:W-:-:S03]  /*c210*/  IMAD.IADD R27, R27, 0x1, R7 ;  /* 0x000000011b1b7824 */ /* 0x000fc600078e0207 */
[----:B------:R-:W-:Y:S02]  /*c220*/  LEA.HI.X R25, R4, UR5, R25, 0x1, P0 ;  /* 0x0000000504197c11 */ /* 0x000fe400080f0c19 */
[----:B------:R-:W-:-:S05]  /*c230*/  LEA.HI.X R27, R6, UR7, R27, 0x1, P1 ;  /* 0x00000007061b7c11 */ /* 0x000fca00088f0c1b */
[----:B------:R-:W-:Y:S05]  /*c240*/  @!P2 BRA `(.L_x_574) ;  /* 0x000000000040a947 */ /* 0x000fea0003800000 */
        /* <DEDUP_REMOVED lines=16> */
.L_x_574:
[----:B------:R-:W-:Y:S01]  /*c350*/  ULDC.U8 UR4, c[0x0][0x410] ;  /* 0x0001040000047ab9 */ /* 0x000fe20000000000 */
[----:B------:R-:W-:Y:S01]  /*c360*/  BSSY B0, `(.L_x_575) ;  /* 0x00006f0000007945 */ /* 0x000fe20003800000 */
[----:B------:R-:W-:Y:S01]  /*c370*/  ISETP.NE.AND P0, PT, RZ, UR4, PT ;  /* 0x00000004ff007c0c */ /* 0x000fe2000bf05270 */
[----:B------:R-:W-:-:S12]  /*c380*/  IMAD R4, R141, 0x80, R213 ;  /* 0x000000808d047824 */ /* 0x000fd800078e02d5 */
[----:B------:R-:W-:Y:S05]  /*c390*/  @!P0 BRA `(.L_x_576) ;  /* 0x0000003400288947 */ /* 0x000fea0003800000 */
[----:B------:R-:W-:-:S03]  /*c3a0*/  UMOV UR4, 0xffffffff ;  /* 0xffffffff00047882 */ /* 0x000fc60000000000 */
[----:B------:R-:W-:Y:S05]  /*c3b0*/  BRA.DIV UR4, `(.L_x_577) ;  /* 0x0000020204907947 */ /* 0x000fea000b800000 */
[----:B------:R0:W1:Y:S04]  /*c3c0*/  SHFL.IDX PT, R0, R25, RZ, 0x181f ;  /* 0x00181fff19007589 */ /* 0x00006800000e0000 */
[----:B------:R0:W2:Y:S04]  /*c3d0*/  SHFL.IDX PT, R3, R24, RZ, 0x181f ;  /* 0x00181fff18037589 */ /* 0x0000a800000e0000 */
[----:B------:R-:W3:Y:S04]  /*c3e0*/  SHFL.IDX PT, R27, R27, RZ, 0x181f ;  /* 0x00181fff1b1b7589 */ /* 0x000ee800000e0000 */
[----:B0-----:R-:W4:Y:S02]  /*c3f0*/  SHFL.IDX PT, R32, R32, RZ, 0x181f ;  /* 0x00181fff20207589 */ /* 0x001f2400000e0000 */
.L_x_867:
[----:B------:R-:W-:Y:S01]  /*c400*/  ULDC UR4, c[0x0][0x448] ;  /* 0x0001120000047ab9 */ /* 0x000fe20000000800 */
[----:B------:R-:W-:Y:S01]  /*c410*/  LEA.HI R5, R236, R236, RZ, 0x1 ;  /* 0x000000ecec057211 */ /* 0x000fe200078f08ff */
[----:B------:R-:W-:Y:S01]  /*c420*/  IMAD R33, R146, UR4, RZ ;  /* 0x0000000492217c24 */ /* 0x000fe2000f8e02ff */
[----:B------:R-:W-:Y:S01]  /*c430*/  BSSY B1, `(.L_x_578) ;  /* 0x000003f000017945 */ /* 0x000fe20003800000 */
[----:B------:R-:W-:Y:S02]  /*c440*/  CS2R R28, SRZ ;  /* 0x00000000001c7805 */ /* 0x000fe4000001ff00 */
[----:B------:R-:W-:Y:S02]  /*c450*/  LOP3.LUT R13, R5, 0xfffffffe, RZ, 0xc0, !PT ;  /* 0xfffffffe050d7812 */ /* 0x000fe400078ec0ff */
[----:B------:R-:W-:Y:S02]  /*c460*/  CS2R R8, SRZ ;  /* 0x0000000000087805 */ /* 0x000fe4000001ff00 */
[----:B------:R-:W-:Y:S01]  /*c470*/  ISETP.GE.AND P0, PT, R4, R33, PT ;  /* 0x000000210400720c */ /* 0x000fe20003f06270 */
[----:B------:R-:W-:Y:S01]  /*c480*/  IMAD R33, R141, -0x80, R33 ;  /* 0xffffff808d217824 */ /* 0x000fe200078e0221 */
[----:B------:R-:W-:Y:S01]  /*c490*/  CS2R R10, SRZ ;  /* 0x00000000000a7805 */ /* 0x000fe2000001ff00 */
[----:B------:R-:W-:Y:S01]  /*c4a0*/  IMAD.IADD R35, R236, 0x1, -R13 ;  /* 0x00000001ec237824 */ /* 0x000fe200078e0a0d */
[----:B------:R-:W-:-:S02]  /*c4b0*/  CS2R R14, SRZ ;  /* 0x00000000000e7805 */ /* 0x000fc4000001ff00 */
[----:B------:R-:W-:Y:S02]  /*c4c0*/  CS2R R30, SRZ ;  /* 0x00000000001e7805 */ /* 0x000fe4000001ff00 */
[----:B------:R-:W-:Y:S02]  /*c4d0*/  CS2R R4, SRZ ;  /* 0x0000000000047805 */ /* 0x000fe4000001ff00 */
[----:B------:R-:W-:Y:S02]  /*c4e0*/  CS2R R6, SRZ ;  /* 0x0000000000067805 */ /* 0x000fe4000001ff00 */
[----:B------:R-:W-:Y:S01]  /*c4f0*/  CS2R R12, SRZ ;  /* 0x00000000000c7805 */ /* 0x000fe2000001ff00 */
[----:B------:R-:W-:Y:S06]  /*c500*/  @P0 BRA `(.L_x_579) ;  /* 0x0000000000c40947 */ /* 0x000fec0003800000 */
[----:B------:R-:W-:Y:S01]  /*c510*/  ULDC UR4, c[0x0][0x3f4] ;  /* 0x0000fd0000047ab9 */ /* 0x000fe20000000800 */
[----:B------:R-:W-:Y:S01]  /*c520*/  SHF.R.S32.HI R4, RZ, 0x1f, R215 ;  /* 0x0000001fff047819 */ /* 0x000fe200000114d7 */
[C---:B------:R-:W-:Y:S01]  /*c530*/  IMAD.SHL.U32 R6, R215.reuse, 0x2, RZ ;  /* 0x00000002d7067824 */ /* 0x040fe200078e00ff */
[----:B------:R-:W-:Y:S01]  /*c540*/  ISETP.GE.AND P3, PT, R22, UR4, PT ;  /* 0x0000000416007c0c */ /* 0x000fe2000bf66270 */
[C---:B------:R-:W-:Y:S01]  /*c550*/  IMAD.SHL.U32 R20, R214.reuse, 0x2, RZ ;  /* 0x00000002d6147824 */ /* 0x040fe200078e00ff */
[C---:B------:R-:W-:Y:S02]  /*c560*/  ISETP.GE.AND P2, PT, R215.reuse, UR4, PT ;  /* 0x00000004d7007c0c */ /* 0x040fe4000bf46270 */
[----:B------:R-:W-:Y:S02]  /*c570*/  CS2R R14, SRZ ;  /* 0x00000000000e7805 */ /* 0x000fe4000001ff00 */
[----:B------:R-:W-:Y:S01]  /*c580*/  ISETP.GE.AND P1, PT, R214, UR4, PT ;  /* 0x00000004d6007c0c */ /* 0x000fe2000bf26270 */
[----:B------:R-:W-:Y:S01]  /*c590*/  IMAD.SHL.U32 R26, R216, 0x2, RZ ;  /* 0x00000002d81a7824 */ /* 0x000fe200078e00ff */
[----:B------:R-:W-:Y:S01]  /*c5a0*/  SHF.R.S32.HI R7, RZ, 0x1f, R216 ;  /* 0x0000001fff077819 */ /* 0x000fe200000114d8 */
[----:B------:R-:W-:Y:S01]  /*c5b0*/  ULDC.64 UR6, c[0x0][0x208] ;  /* 0x0000820000067ab9 */ /* 0x000fe20000000a00 */
[----:B------:R-:W-:-:S02]  /*c5c0*/  SHF.L.U64.HI R5, R215, 0x1, R4 ;  /* 0x00000001d7057819 */ /* 0x000fc40000010204 */
[----:B------:R-:W-:Y:S02]  /*c5d0*/  CS2R R12, SRZ ;  /* 0x00000000000c7805 */ /* 0x000fe4000001ff00 */
[----:B------:R-:W-:Y:S02]  /*c5e0*/  SHF.R.S32.HI R9, RZ, 0x1f, R214 ;  /* 0x0000001fff097819 */ /* 0x000fe400000114d6 */
[C---:B------:R-:W-:Y:S01]  /*c5f0*/  ISETP.GE.AND P0, PT, R216.reuse, UR4, PT ;  /* 0x00000004d8007c0c */ /* 0x040fe2000bf06270 */
[----:B----4-:R-:W-:Y:S01]  /*c600*/  @!P3 IMAD.MOV.U32 R10, RZ, RZ, R32 ;  /* 0x000000ffff0ab224 */ /* 0x010fe200078e0020 */
[----:B------:R-:W-:Y:S01]  /*c610*/  SHF.L.U64.HI R34, R216, 0x1, R7 ;  /* 0x00000001d8227819 */ /* 0x000fe20000010207 */
[----:B---3--:R-:W-:Y:S01]  /*c620*/  @!P3 IMAD.MOV.U32 R11, RZ, RZ, R27 ;  /* 0x000000ffff0bb224 */ /* 0x008fe200078e001b */
[-C--:B--2---:R-:W-:Y:S01]  /*c630*/  @!P2 IADD3 R8, P4, R3, R6.reuse, RZ ;  /* 0x000000060308a210 */ /* 0x084fe20007f9e0ff */
[----:B-1----:R-:W-:Y:S01]  /*c640*/  @!P3 IMAD.MOV.U32 R7, RZ, RZ, R0 ;  /* 0x000000ffff07b224 */ /* 0x002fe200078e0000 */
[----:B------:R-:W-:Y:S01]  /*c650*/  @!P2 IADD3 R4, P6, R32, R6, RZ ;  /* 0x000000062004a210 */ /* 0x000fe20007fde0ff */
[----:B------:R-:W-:Y:S01]  /*c660*/  @!P3 IMAD.MOV.U32 R6, RZ, RZ, R3 ;  /* 0x000000ffff06b224 */ /* 0x000fe200078e0003 */
[----:B------:R-:W-:Y:S01]  /*c670*/  SHF.L.U64.HI R21, R214, 0x1, R9 ;  /* 0x00000001d6157819 */ /* 0x000fe20000010209 */
[----:B------:R-:W-:Y:S01]  /*c680*/  @!P3 IMAD.WIDE R30, R22, 0x2, R10 ;  /* 0x00000002161eb825 */ /* 0x000fe200078e020a */
[----:B------:R-:W-:-:S02]  /*c690*/  CS2R R10, SRZ ;  /* 0x00000000000a7805 */ /* 0x000fc4000001ff00 */
[-C--:B------:R-:W-:Y:S01]  /*c6a0*/  @!P1 IADD3 R28, P5, R3, R20.reuse, RZ ;  /* 0x00000014031c9210 */ /* 0x080fe20007fbe0ff */
[----:B------:R-:W-:Y:S01]  /*c6b0*/  @!P2 IMAD.X R9, R0, 0x1, R5, P4 ;  /* 0x000000010009a824 */ /* 0x000fe200020e0605 */
[----:B------:R-:W-:Y:S01]  /*c6c0*/  @!P1 IADD3 R20, P4, R32, R20, RZ ;  /* 0x0000001420149210 */ /* 0x000fe20007f9e0ff */
[----:B------:R-:W-:Y:S01]  /*c6d0*/  @!P3 IMAD.WIDE R6, R22, 0x2, R6 ;  /* 0x000000021606b825 */ /* 0x000fe200078e0206 */
[----:B------:R0:W5:Y:S03]  /*c6e0*/  @!P3 LD.E.64 R12, desc[UR6][R30.64] ;  /* 0x000000061e0cb980 */ /* 0x000166000c101b00 */
[----:B------:R-:W-:Y:S01]  /*c6f0*/  @!P2 IMAD.X R5, R27, 0x1, R5, P6 ;  /* 0x000000011b05a824 */ /* 0x000fe200030e0605 */
[----:B------:R1:W5:Y:S01]  /*c700*/  @!P3 LD.E.64 R14, desc[UR6][R6.64] ;  /* 0x00000006060eb980 */ /* 0x000362000c101b00 */
[--C-:B------:R-:W-:Y:S01]  /*c710*/  @!P1 IMAD.X R29, R0, 0x1, R21.reuse, P5 ;  /* 0x00000001001d9824 */ /* 0x100fe200028e0615 */
[-C--:B------:R-:W-:Y:S01]  /*c720*/  @!P0 IADD3 R24, P6, R3, R26.reuse, RZ ;  /* 0x0000001a03188210 */ /* 0x080fe20007fde0ff */
[----:B------:R-:W-:Y:S01]  /*c730*/  @!P1 IMAD.X R21, R27, 0x1, R21, P4 ;  /* 0x000000011b159824 */ /* 0x000fe200020e0615 */
[----:B------:R2:W5:Y:S01]  /*c740*/  @!P2 LD.E.64 R10, desc[UR6][R8.64] ;  /* 0x00000006080aa980 */ /* 0x000562000c101b00 */
[----:B------:R-:W-:-:S02]  /*c750*/  @!P0 IADD3 R26, P5, R32, R26, RZ ;  /* 0x0000001a201a8210 */ /* 0x000fc40007fbe0ff */
[----:B0-----:R-:W-:Y:S01]  /*c760*/  CS2R R30, SRZ ;  /* 0x00000000001e7805 */ /* 0x001fe2000001ff00 */
[--C-:B------:R-:W-:Y:S01]  /*c770*/  @!P0 IMAD.X R25, R0, 0x1, R34.reuse, P6 ;  /* 0x0000000100198824 */ /* 0x100fe200030e0622 */
[----:B-1----:R-:W-:Y:S01]  /*c780*/  CS2R R6, SRZ ;  /* 0x0000000000067805 */ /* 0x002fe2000001ff00 */
[----:B------:R-:W-:Y:S01]  /*c790*/  @!P0 IMAD.X R27, R27, 0x1, R34, P5 ;  /* 0x000000011b1b8824 */ /* 0x000fe200028e0622 */
[----:B--2---:R-:W-:-:S04]  /*c7a0*/  CS2R R8, SRZ ;  /* 0x0000000000087805 */ /* 0x004fc8000001ff00 */
[----:B------:R0:W5:Y:S04]  /*c7b0*/  @!P2 LD.E.64 R6, desc[UR6][R4.64] ;  /* 0x000000060406a980 */ /* 0x000168000c101b00 */
[----:B------:R1:W5:Y:S04]  /*c7c0*/  @!P1 LD.E.64 R8, desc[UR6][R28.64] ;  /* 0x000000061c089980 */ /* 0x000368000c101b00 */
[----:B------:R2:W5:Y:S01]  /*c7d0*/  @!P0 LD.E.64 R30, desc[UR6][R26.64] ;  /* 0x000000061a1e8980 */ /* 0x000562000c101b00 */
[----:B0-----:R-:W-:Y:S02]  /*c7e0*/  CS2R R4, SRZ ;  /* 0x0000000000047805 */ /* 0x001fe4000001ff00 */
[----:B-1----:R-:W-:-:S04]  /*c7f0*/  CS2R R28, SRZ ;  /* 0x00000000001c7805 */ /* 0x002fc8000001ff00 */
[----:B------:R2:W5:Y:S04]  /*c800*/  @!P1 LD.E.64 R4, desc[UR6][R20.64] ;  /* 0x0000000614049980 */ /* 0x000568000c101b00 */
[----:B------:R2:W5:Y:S02]  /*c810*/  @!P0 LD.E.64 R28, desc[UR6][R24.64] ;  /* 0x00000006181c8980 */ /* 0x000564000c101b00 */
.L_x_579:
[----:B------:R-:W-:Y:S05]  /*c820*/  BSYNC B1 ;  /* 0x0000000000017941 */ /* 0x000fea0003800000 */
.L_x_578:
[----:B------:R-:W-:Y:S01]  /*c830*/  SHF.L.U32 R35, R35, 0x1f, RZ ;  /* 0x0000001f23237819 */ /* 0x000fe200000006ff */
[----:B--2--5:R-:W-:Y:S01]  /*c840*/  IMAD.MOV.U32 R24, RZ, RZ, R14 ;  /* 0x000000ffff187224 */ /* 0x024fe200078e000e */
[--C-:B------:R-:W-:Y:S01]  /*c850*/  SHF.R.U64 R45, R14, 0x10, R15.reuse ;  /* 0x000000100e2d7819 */ /* 0x100fe2000000120f */
[--C-:B------:R-:W-:Y:S01]  /*c860*/  IMAD.MOV.U32 R25, RZ, RZ, R15.reuse ;  /* 0x000000ffff197224 */ /* 0x100fe200078e000f */
[----:B------:R-:W0:Y:S01]  /*c870*/  SYNCS.PHASECHK.TRANS64.TRYWAIT P0, [R18+URZ+0x38800], R35 ;  /* 0x03880023120075a7 */ /* 0x000e22000800017f */
[----:B------:R-:W-:Y:S01]  /*c880*/  SHF.R.U32.HI R42, RZ, 0x10, R15 ;  /* 0x00000010ff2a7819 */ /* 0x000fe2000001160f */
[----:B------:R-:W-:Y:S01]  /*c890*/  IMAD.MOV.U32 R14, RZ, RZ, R10 ;  /* 0x000000ffff0e7224 */ /* 0x000fe200078e000a */
[--C-:B------:R-:W-:Y:S01]  /*c8a0*/  SHF.R.U64 R43, R10, 0x10, R11.reuse ;  /* 0x000000100a2b7819 */ /* 0x100fe2000000120b */
[--C-:B------:R-:W-:Y:S01]  /*c8b0*/  IMAD.MOV.U32 R15, RZ, RZ, R11.reuse ;  /* 0x000000ffff0f7224 */ /* 0x100fe200078e000b */
[----:B------:R-:W-:Y:S01]  /*c8c0*/  SHF.R.U32.HI R40, RZ, 0x10, R11 ;  /* 0x00000010ff287819 */ /* 0x000fe2000001160b */
[----:B------:R-:W-:Y:S01]  /*c8d0*/  IMAD.MOV.U32 R10, RZ, RZ, R8 ;  /* 0x000000ffff0a7224 */ /* 0x000fe200078e0008 */
[----:B------:R-:W-:Y:S01]  /*c8e0*/  SHF.R.U64 R39, R28, 0x10, R29 ;  /* 0x000000101c277819 */ /* 0x000fe2000000121d */
[----:B------:R-:W-:Y:S01]  /*c8f0*/  IMAD.MOV.U32 R11, RZ, RZ, R9 ;  /* 0x000000ffff0b7224 */ /* 0x000fe200078e0009 */
[----:B------:R-:W-:Y:S01]  /*c900*/  SHF.R.U32.HI R36, RZ, 0x10, R29 ;  /* 0x00000010ff247819 */ /* 0x000fe2000001161d */
[----:B-1----:R-:W-:Y:S01]  /*c910*/  IMAD.MOV.U32 R0, RZ, RZ, R28 ;  /* 0x000000ffff007224 */ /* 0x002fe200078e001c */
[----:B------:R-:W-:Y:S01]  /*c920*/  SHF.R.U64 R41, R8, 0x10, R9 ;  /* 0x0000001008297819 */ /* 0x000fe20000001209 */
[----:B------:R-:W-:Y:S01]  /*c930*/  IMAD.MOV.U32 R3, RZ, RZ, R29 ;  /* 0x000000ffff037224 */ /* 0x000fe200078e001d */
[----:B------:R-:W-:Y:S01]  /*c940*/  SHF.R.U32.HI R38, RZ, 0x10, R9 ;  /* 0x00000010ff267819 */ /* 0x000fe20000011609 */
[----:B------:R-:W-:Y:S01]  /*c950*/  IMAD.MOV.U32 R26, RZ, RZ, R12 ;  /* 0x000000ffff1a7224 */ /* 0x000fe200078e000c */
[--C-:B------:R-:W-:Y:S01]  /*c960*/  SHF.R.U64 R37, R12, 0x10, R13.reuse ;  /* 0x000000100c257819 */ /* 0x100fe2000000120d */
[--C-:B---3--:R-:W-:Y:S01]  /*c970*/  IMAD.MOV.U32 R27, RZ, RZ, R13.reuse ;  /* 0x000000ffff1b7224 */ /* 0x108fe200078e000d */
[----:B------:R-:W-:Y:S01]  /*c980*/  SHF.R.U32.HI R34, RZ, 0x10, R13 ;  /* 0x00000010ff227819 */ /* 0x000fe2000001160d */
[----:B------:R-:W-:Y:S01]  /*c990*/  IMAD.MOV.U32 R20, RZ, RZ, R6 ;  /* 0x000000ffff147224 */ /* 0x000fe200078e0006 */
[--C-:B------:R-:W-:Y:S01]  /*c9a0*/  SHF.R.U64 R29, R6, 0x10, R7.reuse ;  /* 0x00000010061d7819 */ /* 0x100fe20000001207 */
[--C-:B------:R-:W-:Y:S01]  /*c9b0*/  IMAD.MOV.U32 R21, RZ, RZ, R7.reuse ;  /* 0x000000ffff157224 */ /* 0x100fe200078e0007 */
[----:B----4-:R-:W-:Y:S01]  /*c9c0*/  SHF.R.U32.HI R32, RZ, 0x10, R7 ;  /* 0x00000010ff207819 */ /* 0x010fe20000011607 */
[----:B------:R-:W-:Y:S01]  /*c9d0*/  BSSY B1, `(.L_x_580) ;  /* 0x0000018000017945 */ /* 0x000fe20003800000 */
[----:B------:R-:W-:Y:S01]  /*c9e0*/  VIMNMX R28, R33, 0x80, PT ;  /* 0x00000080211c7848 */ /* 0x000fe20003fe0100 */
[----:B------:R-:W-:Y:S01]  /*c9f0*/  IMAD.MOV.U32 R12, RZ, RZ, R4 ;  /* 0x000000ffff0c7224 */ /* 0x000fe200078e0004 */
[--C-:B------:R-:W-:Y:S01]  /*ca00*/  SHF.R.U64 R7, R4, 0x10, R5.reuse ;  /* 0x0000001004077819 */ /* 0x100fe20000001205 */
[--C-:B------:R-:W-:Y:S01]  /*ca10*/  IMAD.MOV.U32 R13, RZ, RZ, R5.reuse ;  /* 0x000000ffff0d7224 */ /* 0x100fe200078e0005 */
[----:B------:R-:W-:Y:S01]  /*ca20*/  SHF.R.U32.HI R6, RZ, 0x10, R5 ;  /* 0x00000010ff067819 */ /* 0x000fe20000011605 */
[----:B------:R-:W-:Y:S01]  /*ca30*/  IMAD.MOV.U32 R8, RZ, RZ, R30 ;  /* 0x000000ffff087224 */ /* 0x000fe200078e001e */
[--C-:B------:R-:W-:Y:S01]  /*ca40*/  SHF.R.U64 R5, R30, 0x10, R31.reuse ;  /* 0x000000101e057819 */ /* 0x100fe2000000121f */
[--C-:B------:R-:W-:Y:S01]  /*ca50*/  IMAD.MOV.U32 R9, RZ, RZ, R31.reuse ;  /* 0x000000ffff097224 */ /* 0x100fe200078e001f */
[----:B------:R-:W-:-:S02]  /*ca60*/  SHF.R.U32.HI R4, RZ, 0x10, R31 ;  /* 0x00000010ff047819 */ /* 0x000fc4000001161f */
[----:B------:R-:W-:Y:S02]  /*ca70*/  PRMT R24, R24, 0x5410, R45 ;  /* 0x0000541018187816 */ /* 0x000fe4000000002d */
[----:B------:R-:W-:Y:S02]  /*ca80*/  PRMT R25, R25, 0x5410, R42 ;  /* 0x0000541019197816 */ /* 0x000fe4000000002a */
[----:B------:R-:W-:Y:S02]  /*ca90*/  PRMT R14, R14, 0x5410, R43 ;  /* 0x000054100e0e7816 */ /* 0x000fe4000000002b */
[----:B------:R-:W-:Y:S02]  /*caa0*/  PRMT R15, R15, 0x5410, R40 ;  /* 0x000054100f0f7816 */ /* 0x000fe40000000028 */
[----:B------:R-:W-:Y:S02]  /*cab0*/  PRMT R10, R10, 0x5410, R41 ;  /* 0x000054100a0a7816 */ /* 0x000fe40000000029 */
[----:B------:R-:W-:-:S02]  /*cac0*/  ISETP.GE.AND P1, PT, R213, R28, PT ;  /* 0x0000001cd500720c */ /* 0x000fc40003f26270 */
[----:B------:R-:W-:Y:S02]  /*cad0*/  PRMT R11, R11, 0x5410, R38 ;  /* 0x000054100b0b7816 */ /* 0x000fe40000000026 */
[----:B------:R-:W-:Y:S02]  /*cae0*/  PRMT R0, R0, 0x5410, R39 ;  /* 0x0000541000007816 */ /* 0x000fe40000000027 */
[----:B------:R-:W-:Y:S02]  /*caf0*/  PRMT R3, R3, 0x5410, R36 ;  /* 0x0000541003037816 */ /* 0x000fe40000000024 */
[----:B------:R-:W-:Y:S02]  /*cb00*/  PRMT R26, R26, 0x5410, R37 ;  /* 0x000054101a1a7816 */ /* 0x000fe40000000025 */
[----:B------:R-:W-:Y:S02]  /*cb10*/  PRMT R27, R27, 0x5410, R34 ;  /* 0x000054101b1b7816 */ /* 0x000fe40000000022 */
[----:B------:R-:W-:-:S02]  /*cb20*/  PRMT R20, R20, 0x5410, R29 ;  /* 0x0000541014147816 */ /* 0x000fc4000000001d */
[----:B------:R-:W-:Y:S01]  /*cb30*/  PRMT R21, R21, 0x5410, R32 ;  /* 0x0000541015157816 */ /* 0x000fe20000000020 */
[----:B0-----:R-:W-:Y:S06]  /*cb40*/  @!P0 BRA `(.L_x_581) ;  /* 0x000001fc00208947 */ /* 0x001fec0003800000 */
.L_x_868:
[----:B------:R-:W-:Y:S05]  /*cb50*/  BSYNC B1 ;  /* 0x0000000000017941 */ /* 0x000fea0003800000 */
.L_x_580:
[----:B------:R-:W-:Y:S01]  /*cb60*/  BSSY B1, `(.L_x_582) ;  /* 0x00000b6000017945 */ /* 0x000fe20003800000 */
[----:B------:R-:W-:Y:S02]  /*cb70*/  PRMT R12, R12, 0x5410, R7 ;  /* 0x000054100c0c7816 */ /* 0x000fe40000000007 */
[----:B------:R-:W-:Y:S02]  /*cb80*/  PRMT R13, R13, 0x5410, R6 ;  /* 0x000054100d0d7816 */ /* 0x000fe40000000006 */
[----:B------:R-:W-:Y:S02]  /*cb90*/  PRMT R8, R8, 0x5410, R5 ;  /* 0x0000541008087816 */ /* 0x000fe40000000005 */
[----:B------:R-:W-:Y:S01]  /*cba0*/  PRMT R9, R9, 0x5410, R4 ;  /* 0x0000541009097816 */ /* 0x000fe20000000004 */
[----:B------:R-:W-:Y:S06]  /*cbb0*/  @P1 BRA `(.L_x_583) ;  /* 0x0000000800c01947 */ /* 0x000fec0003800000 */
[----:B------:R1:W5:Y:S01]  /*cbc0*/  LDL R42, [R1+0x14] ;  /* 0x00001400012a7983 */ /* 0x0003620000100800 */
[----:B------:R-:W2:Y:S01]  /*cbd0*/  LDC R5, c[0x0][0x3f4] ;  /* 0x0000fd00ff057b82 */ /* 0x000ea20000000800 */
[----:B------:R-:W-:Y:S01]  /*cbe0*/  BSSY B2, `(.L_x_584) ;  /* 0x000002e000027945 */ /* 0x000fe20003800000 */
[-C--:B--2---:R-:W-:Y:S02]  /*cbf0*/  ISETP.GE.AND P0, PT, R22, R5.reuse, PT ;  /* 0x000000051600720c */ /* 0x084fe40003f06270 */
[-C--:B------:R-:W-:Y:S02]  /*cc00*/  ISETP.GE.AND P1, PT, R215, R5.reuse, PT ;  /* 0x00000005d700720c */ /* 0x080fe40003f26270 */
[-C--:B------:R-:W-:Y:S02]  /*cc10*/  ISETP.GE.AND P2, PT, R214, R5.reuse, PT ;  /* 0x00000005d600720c */ /* 0x080fe40003f46270 */
[----:B------:R-:W-:-:S07]  /*cc20*/  ISETP.GE.AND P3, PT, R216, R5, PT ;  /* 0x00000005d800720c */ /* 0x000fce0003f66270 */
[----:B-1----:R-:W-:Y:S06]  /*cc30*/  @P0 BRA `(.L_x_585) ;  /* 0x0000000000a00947 */ /* 0x002fec0003800000 */
[----:B-----5:R-:W-:Y:S01]  /*cc40*/  R2UR UR4, R42 ;  /* 0x000000002a0472ca */ /* 0x020fe200000e0000 */
[----:B0-----:R-:W-:Y:S01]  /*cc50*/  IMAD.U32 R35, R26, 0x10000, RZ ;  /* 0x000100001a237824 */ /* 0x001fe200078e00ff */
[C---:B------:R-:W-:Y:S01]  /*cc60*/  LOP3.LUT R34, R24.reuse, 0xffff0000, RZ, 0xc0, !PT ;  /* 0xffff000018227812 */ /* 0x040fe200078ec0ff */
[----:B------:R-:W-:Y:S01]  /*cc70*/  IMAD.U32 R33, R24, 0x10000, RZ ;  /* 0x0001000018217824 */ /* 0x000fe200078e00ff */
[----:B------:R-:W-:-:S09]  /*cc80*/  LOP3.LUT R36, R26, 0xffff0000, RZ, 0xc0, !PT ;  /* 0xffff00001a247812 */ /* 0x000fd200078ec0ff */
[----:B------:R-:W-:-:S05]  /*cc90*/  LEA R41, R230, UR4, 0x1 ;  /* 0x00000004e6297c11 */ /* 0x000fca000f8e08ff */
[----:B------:R-:W0:Y:S02]  /*cca0*/  LDS.128 R4, [R41] ;  /* 0x0000000029047984 */ /* 0x000e240000000c00 */
[C---:B0-----:R-:W-:Y:S01]  /*ccb0*/  IMAD.U32 R29, R4.reuse, 0x10000, RZ ;  /* 0x00010000041d7824 */ /* 0x041fe200078e00ff */
[----:B------:R-:W-:Y:S01]  /*ccc0*/  LOP3.LUT R4, R4, 0xffff0000, RZ, 0xc0, !PT ;  /* 0xffff000004047812 */ /* 0x000fe200078ec0ff */
[C---:B------:R-:W-:Y:S01]  /*ccd0*/  IMAD.U32 R30, R5.reuse, 0x10000, RZ ;  /* 0x00010000051e7824 */ /* 0x040fe200078e00ff */
[----:B------:R-:W-:Y:S01]  /*cce0*/  LOP3.LUT R5, R5, 0xffff0000, RZ, 0xc0, !PT ;  /* 0xffff000005057812 */ /* 0x000fe200078ec0ff */
[C---:B------:R-:W-:Y:S01]  /*ccf0*/  IMAD.U32 R31, R6.reuse, 0x10000, RZ ;  /* 0x00010000061f7824 */ /* 0x040fe200078e00ff */
[----:B------:R-:W-:Y:S01]  /*cd00*/  LOP3.LUT R6, R6, 0xffff0000, RZ, 0xc0, !PT ;  /* 0xffff000006067812 */ /* 0x000fe200078ec0ff */
[C---:B------:R-:W-:Y:S01]  /*cd10*/  FMUL.FTZ R38, R4.reuse, R35 ;  /* 0x0000002304267220 */ /* 0x040fe20000410000 */
[----:B------:R-:W-:Y:S01]  /*cd20*/  FMUL.FTZ R4, R4, R33 ;  /* 0x0000002104047220 */ /* 0x000fe20000410000 */
[----:B------:R-:W-:-:S02]  /*cd30*/  IMAD.U32 R32, R7, 0x10000, RZ ;  /* 0x0001000007207824 */ /* 0x000fc400078e00ff */
[----:B------:R-:W-:Y:S01]  /*cd40*/  FMUL.FTZ R37, R5, R36 ;  /* 0x0000002405257220 */ /* 0x000fe20000410000 */
[----:B------:R-:W-:Y:S01]  /*cd50*/  FFMA.FTZ R38, R29, R33, -R38 ;  /* 0x000000211d267223 */ /* 0x000fe20000010826 */
[-C--:B------:R-:W-:Y:S01]  /*cd60*/  FMUL.FTZ R39, R5, R34.reuse ;  /* 0x0000002205277220 */ /* 0x080fe20000410000 */
[----:B------:R-:W-:Y:S01]  /*cd70*/  LOP3.LUT R7, R7, 0xffff0000, RZ, 0xc0, !PT ;  /* 0xffff000007077812 */ /* 0x000fe200078ec0ff */
[----:B------:R-:W-:Y:S01]  /*cd80*/  FFMA.FTZ R35, R29, R35, R4 ;  /* 0x000000231d237223 */ /* 0x000fe20000010004 */
[C---:B------:R-:W-:Y:S01]  /*cd90*/  LOP3.LUT R33, R27.reuse, 0xffff0000, RZ, 0xc0, !PT ;  /* 0xffff00001b217812 */ /* 0x040fe200078ec0ff */
[----:B------:R-:W-:Y:S01]  /*cda0*/  IMAD.U32 R29, R27, 0x10000, RZ ;  /* 0x000100001b1d7824 */ /* 0x000fe200078e00ff */
[C---:B------:R-:W-:Y:S01]  /*cdb0*/  LOP3.LUT R5, R25.reuse, 0xffff0000, RZ, 0xc0, !PT ;  /* 0xffff000019057812 */ /* 0x040fe200078ec0ff */
[----:B------:R-:W-:Y:S02]  /*cdc0*/  IMAD.U32 R4, R25, 0x10000, RZ ;  /* 0x0001000019047824 */ /* 0x000fe400078e00ff */
[C---:B------:R-:W-:Y:S01]  /*cdd0*/  FFMA.FTZ R37, R30.reuse, R34, -R37 ;  /* 0x000000221e257223 */ /* 0x040fe20000010825 */
[----:B------:R-:W-:Y:S01]  /*cde0*/  FFMA.FTZ R30, R30, R36, R39 ;  /* 0x000000241e1e7223 */ /* 0x000fe20000010027 */
[C---:B------:R-:W-:Y:S01]  /*cdf0*/  FMUL.FTZ R34, R6.reuse, R29 ;  /* 0x0000001d06227220 */ /* 0x040fe20000410000 */
[-C--:B------:R-:W-:Y:S01]  /*ce00*/  FMUL.FTZ R36, R6, R4.reuse ;  /* 0x0000000406247220 */ /* 0x080fe20000410000 */
[C---:B------:R-:W-:Y:S01]  /*ce10*/  FMUL.FTZ R39, R7.reuse, R33 ;  /* 0x0000002107277220 */ /* 0x040fe20000410000 */
        /* <DEDUP_REMOVED lines=8> */
[----:B------:R-:W-:-:S05]  /*cea0*/  F2FP.BF16.F32.PACK_AB R7, R40, R7 ;  /* 0x000000072807723e */ /* 0x000fca00000010ff */
[----:B------:R1:W-:Y:S02]  /*ceb0*/  STS.128 [R41], R4 ;  /* 0x0000000429007388 */ /* 0x0003e40000000c00 */
.L_x_585:
[----:B------:R-:W-:Y:S05]  /*cec0*/  BSYNC B2 ;  /* 0x0000000000027941 */ /* 0x000fea0003800000 */
.L_x_584:
[----:B------:R-:W-:Y:S04]  /*ced0*/  BSSY B2, `(.L_x_586) ;  /* 0x000002a000027945 */ /* 0x000fe80003800000 */
[----:B------:R-:W-:Y:S05]  /*cee0*/  @P1 BRA `(.L_x_587) ;  /* 0x0000000000a01947 */ /* 0x000fea0003800000 */
[----:B-----5:R-:W-:Y:S01]  /*cef0*/  R2UR UR4, R42 ;  /* 0x000000002a0472ca */ /* 0x020fe200000e0000 */
[----:B0-----:R-:W-:Y:S01]  /*cf00*/  IMAD.U32 R35, R20, 0x10000, RZ ;  /* 0x0001000014237824 */ /* 0x001fe200078e00ff */
[C---:B------:R-:W-:Y:S01]  /*cf10*/  LOP3.LUT R34, R14.reuse, 0xffff0000, RZ, 0xc0, !PT ;  /* 0xffff00000e227812 */ /* 0x040fe200078ec0ff */
[----:B------:R-:W-:Y:S01]  /*cf20*/  IMAD.U32 R33, R14, 0x10000, RZ ;  /* 0x000100000e217824 */ /* 0x000fe200078e00ff */
[----:B------:R-:W-:-:S09]  /*cf30*/  LOP3.LUT R36, R20, 0xffff0000, RZ, 0xc0, !PT ;  /* 0xffff000014247812 */ /* 0x000fd200078ec0ff */
[----:B-1----:R-:W-:-:S05]  /*cf40*/  LEA R41, R230, UR4, 0x1 ;  /* 0x00000004e6297c11 */ /* 0x002fca000f8e08ff */
[----:B------:R-:W0:Y:S02]  /*cf50*/  LDS.128 R4, [R41+0x4000] ;  /* 0x0040000029047984 */ /* 0x000e240000000c00 */
        /* <DEDUP_REMOVED lines=32> */
[----:B------:R2:W-:Y:S02]  /*d160*/  STS.128 [R41+0x4000], R4 ;  /* 0x0040000429007388 */ /* 0x0005e40000000c00 */
.L_x_587:
[----:B------:R-:W-:Y:S05]  /*d170*/  BSYNC B2 ;  /* 0x0000000000027941 */ /* 0x000fea0003800000 */
.L_x_586:
[----:B------:R-:W-:Y:S04]  /*d180*/  BSSY B2, `(.L_x_588) ;  /* 0x000002a000027945 */ /* 0x000fe80003800000 */
[----:B------:R-:W-:Y:S05]  /*d190*/  @P2 BRA `(.L_x_589) ;  /* 0x0000000000a02947 */ /* 0x000fea0003800000 */
[----:B-----5:R-:W-:Y:S01]  /*d1a0*/  R2UR UR4, R42 ;  /* 0x000000002a0472ca */ /* 0x020fe200000e0000 */
[----:B0-----:R-:W-:Y:S01]  /*d1b0*/  IMAD.U32 R35, R12, 0x10000, RZ ;  /* 0x000100000c237824 */ /* 0x001fe200078e00ff */
[C---:B------:R-:W-:Y:S01]  /*d1c0*/  LOP3.LUT R34, R10.reuse, 0xffff0000, RZ, 0xc0, !PT ;  /* 0xffff00000a227812 */ /* 0x040fe200078ec0ff */
[----:B------:R-:W-:Y:S01]  /*d1d0*/  IMAD.U32 R33, R10, 0x10000, RZ ;  /* 0x000100000a217824 */ /* 0x000fe200078e00ff */
[----:B------:R-:W-:-:S09]  /*d1e0*/  LOP3.LUT R36, R12, 0xffff0000, RZ, 0xc0, !PT ;  /* 0xffff00000c247812 */ /* 0x000fd200078ec0ff */
[----:B-12---:R-:W-:-:S05]  /*d1f0*/  LEA R41, R230, UR4, 0x1 ;  /* 0x00000004e6297c11 */ /* 0x006fca000f8e08ff */
        /* <DEDUP_REMOVED lines=34> */
.L_x_589:
[----:B------:R-:W-:Y:S05]  /*d420*/  BSYNC B2 ;  /* 0x0000000000027941 */ /* 0x000fea0003800000 */
.L_x_588:
[----:B------:R-:W-:Y:S05]  /*d430*/  @P3 BRA `(.L_x_583) ;  /* 0x0000000000a03947 */ /* 0x000fea0003800000 */
[----:B-----5:R-:W-:Y:S01]  /*d440*/  R2UR UR4, R42 ;  /* 0x000000002a0472ca */ /* 0x020fe200000e0000 */
[----:B0-----:R-:W-:Y:S01]  /*d450*/  IMAD.U32 R35, R8, 0x10000, RZ ;  /* 0x0001000008237824 */ /* 0x001fe200078e00ff */
[C---:B------:R-:W-:Y:S01]  /*d460*/  LOP3.LUT R34, R0.reuse, 0xffff0000, RZ, 0xc0, !PT ;  /* 0xffff000000227812 */ /* 0x040fe200078ec0ff */
[----:B------:R-:W-:Y:S01]  /*d470*/  IMAD.U32 R33, R0, 0x10000, RZ ;  /* 0x0001000000217824 */ /* 0x000fe200078e00ff */
[----:B------:R-:W-:-:S09]  /*d480*/  LOP3.LUT R36, R8, 0xffff0000, RZ, 0xc0, !PT ;  /* 0xffff000008247812 */ /* 0x000fd200078ec0ff */
[----:B-123--:R-:W-:-:S05]  /*d490*/  LEA R41, R230, UR4, 0x1 ;  /* 0x00000004e6297c11 */ /* 0x00efca000f8e08ff */
        /* <DEDUP_REMOVED lines=34> */
.L_x_583:
[----:B------:R-:W-:Y:S05]  /*d6c0*/  BSYNC B1 ;  /* 0x0000000000017941 */ /* 0x000fea0003800000 */
.L_x_582:
[----:B-1234-:R-:W-:Y:S01]  /*d6d0*/  VIADD R4, R213, 0x20 ;  /* 0x00000020d5047836 */ /* 0x01efe20000000000 */
[----:B------:R-:W-:Y:S04]  /*d6e0*/  BSSY B1, `(.L_x_590) ;  /* 0x00000b3000017945 */ /* 0x000fe80003800000 */
[----:B------:R-:W-:-:S13]  /*d6f0*/  ISETP.GE.AND P0, PT, R4, R28, PT ;  /* 0x0000001c0400720c */ /* 0x000fda0003f06270 */
[----:B------:R-:W-:Y:S05]  /*d700*/  @P0 BRA `(.L_x_591) ;  /* 0x0000000800c00947 */ /* 0x000fea0003800000 */
        /* <DEDUP_REMOVED lines=9> */
[C---:B------:R-:W-:Y:S01]  /*d7a0*/  IMAD.U32 R37, R26.reuse, 0x10000, RZ ;  /* 0x000100001a257824 */ /* 0x040fe200078e00ff */
[----:B------:R-:W-:Y:S01]  /*d7b0*/  LOP3.LUT R40, R26, 0xffff0000, RZ, 0xc0, !PT ;  /* 0xffff00001a287812 */ /* 0x000fe200078ec0ff */
[C---:B0-----:R-:W-:Y:S01]  /*d7c0*/  IMAD.U32 R35, R24.reuse, 0x10000, RZ ;  /* 0x0001000018237824 */ /* 0x041fe200078e00ff */
[----:B------:R-:W-:Y:S01]  /*d7d0*/  LOP3.LUT R38, R24, 0xffff0000, RZ, 0xc0, !PT ;  /* 0xffff000018267812 */ /* 0x000fe200078ec0ff */
[C---:B------:R-:W-:Y:S01]  /*d7e0*/  IMAD.U32 R39, R27.reuse, 0x10000, RZ ;  /* 0x000100001b277824 */ /* 0x040fe200078e00ff */
[----:B------:R-:W-:-:S07]  /*d7f0*/  LOP3.LUT R42, R27, 0xffff0000, RZ, 0xc0, !PT ;  /* 0xffff00001b2a7812 */ /* 0x000fce00078ec0ff */
[----:B------:R-:W-:-:S05]  /*d800*/  LEA R41, R230, UR4, 0x1 ;  /* 0x00000004e6297c11 */ /* 0x000fca000f8e08ff */
[----:B------:R-:W0:Y:S02]  /*d810*/  LDS.128 R4, [R41+0x1000] ;  /* 0x0010000029047984 */ /* 0x000e240000000c00 */
[C---:B0-----:R-:W-:Y:S01]  /*d820*/  IMAD.U32 R29, R4.reuse, 0x10000, RZ ;  /* 0x00010000041d7824 */ /* 0x041fe200078e00ff */
[----:B------:R-:W-:Y:S01]  /*d830*/  LOP3.LUT R4, R4, 0xffff0000, RZ, 0xc0, !PT ;  /* 0xffff000004047812 */ /* 0x000fe200078ec0ff */
[C---:B------:R-:W-:Y:S01]  /*d840*/  IMAD.U32 R30, R5.reuse, 0x10000, RZ ;  /* 0x00010000051e7824 */ /* 0x040fe200078e00ff */
[----:B------:R-:W-:Y:S01]  /*d850*/  LOP3.LUT R5, R5, 0xffff0000, RZ, 0xc0, !PT ;  /* 0xffff000005057812 */ /* 0x000fe200078ec0ff */
[C---:B------:R-:W-:Y:S01]  /*d860*/  IMAD.U32 R31, R6.reuse, 0x10000, RZ ;  /* 0x00010000061f7824 */ /* 0x040fe200078e00ff */
[----:B------:R-:W-:Y:S01]  /*d870*/  LOP3.LUT R6, R6, 0xffff0000, RZ, 0xc0, !PT ;  /* 0xffff000006067812 */ /* 0x000fe200078ec0ff */
[-C--:B------:R-:W-:Y:S01]  /*d880*/  FMUL.FTZ R34, R37, R4.reuse ;  /* 0x0000000425227220 */ /* 0x080fe20000410000 */
[----:B------:R-:W-:Y:S01]  /*d890*/  FMUL.FTZ R36, R35, R4 ;  /* 0x0000000423247220 */ /* 0x000fe20000410000 */
[----:B------:R-:W-:Y:S01]  /*d8a0*/  FMUL.FTZ R33, R40, R5 ;  /* 0x0000000528217220 */ /* 0x000fe20000410000 */
[----:B------:R-:W-:-:S02]  /*d8b0*/  IMAD.U32 R32, R7, 0x10000, RZ ;  /* 0x0001000007207824 */ /* 0x000fc400078e00ff */
[----:B------:R-:W-:Y:S01]  /*d8c0*/  FFMA.FTZ R4, R35, R29, -R34 ;  /* 0x0000001d23047223 */ /* 0x000fe20000010822 */
[C---:B------:R-:W-:Y:S01]  /*d8d0*/  FMUL.FTZ R35, R38.reuse, R5 ;  /* 0x0000000526237220 */ /* 0x040fe20000410000 */
[----:B------:R-:W-:Y:S01]  /*d8e0*/  LOP3.LUT R7, R7, 0xffff0000, RZ, 0xc0, !PT ;  /* 0xffff000007077812 */ /* 0x000fe200078ec0ff */
[-C--:B------:R-:W-:Y:S01]  /*d8f0*/  FFMA.FTZ R5, R38, R30.reuse, -R33 ;  /* 0x0000001e26057223 */ /* 0x080fe20000010821 */
[----:B------:R-:W-:Y:S01]  /*d900*/  FFMA.FTZ R29, R37, R29, R36 ;  /* 0x0000001d251d7223 */ /* 0x000fe20000010024 */
[C---:B------:R-:W-:Y:S01]  /*d910*/  LOP3.LUT R38, R25.reuse, 0xffff0000, RZ, 0xc0, !PT ;  /* 0xffff000019267812 */ /* 0x040fe200078ec0ff */
[----:B------:R-:W-:Y:S02]  /*d920*/  IMAD.U32 R37, R25, 0x10000, RZ ;  /* 0x0001000019257824 */ /* 0x000fe400078e00ff */
[----:B------:R-:W-:Y:S01]  /*d930*/  FFMA.FTZ R30, R40, R30, R35 ;  /* 0x0000001e281e7223 */ /* 0x000fe20000010023 */
[-C--:B------:R-:W-:Y:S01]  /*d940*/  FMUL.FTZ R34, R39, R6.reuse ;  /* 0x0000000627227220 */ /* 0x080fe20000410000 */
[-C--:B------:R-:W-:Y:S01]  /*d950*/  FMUL.FTZ R33, R42, R7.reuse ;  /* 0x000000072a217220 */ /* 0x080fe20000410000 */
[C---:B------:R-:W-:Y:S01]  /*d960*/  FMUL.FTZ R36, R37.reuse, R6 ;  /* 0x0000000625247220 */ /* 0x040fe20000410000 */
[C---:B------:R-:W-:Y:S01]  /*d970*/  FMUL.FTZ R35, R38.reuse, R7 ;  /* 0x0000000726237220 */ /* 0x040fe20000410000 */
[-C--:B------:R-:W-:Y:S01]  /*d980*/  FFMA.FTZ R6, R37, R31.reuse, -R34 ;  /* 0x0000001f25067223 */ /* 0x080fe20000010822 */
[-C--:B------:R-:W-:Y:S01]  /*d990*/  FFMA.FTZ R7, R38, R32.reuse, -R33 ;  /* 0x0000002026077223 */ /* 0x080fe20000010821 */
[----:B------:R-:W-:Y:S01]  /*d9a0*/  FFMA.FTZ R31, R39, R31, R36 ;  /* 0x0000001f271f7223 */ /* 0x000fe20000010024 */
[----:B------:R-:W-:Y:S01]  /*d9b0*/  FFMA.FTZ R32, R42, R32, R35 ;  /* 0x000000202a207223 */ /* 0x000fe20000010023 */
[----:B------:R-:W-:-:S02]  /*d9c0*/  F2FP.BF16.F32.PACK_AB R4, R29, R4 ;  /* 0x000000041d04723e */ /* 0x000fc400000010ff */
[----:B------:R-:W-:Y:S02]  /*d9d0*/  F2FP.BF16.F32.PACK_AB R5, R30, R5 ;  /* 0x000000051e05723e */ /* 0x000fe400000010ff */
[----:B------:R-:W-:Y:S02]  /*d9e0*/  F2FP.BF16.F32.PACK_AB R6, R31, R6 ;  /* 0x000000061f06723e */ /* 0x000fe400000010ff */
[----:B------:R-:W-:-:S05]  /*d9f0*/  F2FP.BF16.F32.PACK_AB R7, R32, R7 ;  /* 0x000000072007723e */ /* 0x000fca00000010ff */
[----:B------:R1:W-:Y:S02]  /*da00*/  STS.128 [R41+0x1000], R4 ;  /* 0x0010000429007388 */ /* 0x0003e40000000c00 */
.L_x_593:
[----:B------:R-:W-:Y:S05]  /*da10*/  BSYNC B2 ;  /* 0x0000000000027941 */ /* 0x000fea0003800000 */
.L_x_592:
[----:B------:R-:W-:Y:S04]  /*da20*/  BSSY B2, `(.L_x_594) ;  /* 0x000002a000027945 */ /* 0x000fe80003800000 */
[----:B------:R-:W-:Y:S05]  /*da30*/  @P1 BRA `(.L_x_595) ;  /* 0x0000000000a01947 */ /* 0x000fea0003800000 */
[----:B-----5:R-:W-:Y:S01]  /*da40*/  R2UR UR4, R43 ;  /* 0x000000002b0472ca */ /* 0x020fe200000e0000 */
[C---:B------:R-:W-:Y:S01]  /*da50*/  IMAD.U32 R37, R20.reuse, 0x10000, RZ ;  /* 0x0001000014257824 */ /* 0x040fe200078e00ff */
[----:B------:R-:W-:Y:S01]  /*da60*/  LOP3.LUT R40, R20, 0xffff0000, RZ, 0xc0, !PT ;  /* 0xffff000014287812 */ /* 0x000fe200078ec0ff */
[C---:B0-----:R-:W-:Y:S01]  /*da70*/  IMAD.U32 R35, R14.reuse, 0x10000, RZ ;  /* 0x000100000e237824 */ /* 0x041fe200078e00ff */
[----:B------:R-:W-:Y:S01]  /*da80*/  LOP3.LUT R38, R14, 0xffff0000, RZ, 0xc0, !PT ;  /* 0xffff00000e267812 */ /* 0x000fe200078ec0ff */
[C---:B------:R-:W-:Y:S01]  /*da90*/  IMAD.U32 R39, R21.reuse, 0x10000, RZ ;  /* 0x0001000015277824 */ /* 0x040fe200078e00ff */
[----:B------:R-:W-:-:S07]  /*daa0*/  LOP3.LUT R42, R21, 0xffff0000, RZ, 0xc0, !PT ;  /* 0xffff0000152a7812 */ /* 0x000fce00078ec0ff */
        /* <DEDUP_REMOVED lines=33> */
.L_x_595:
[----:B------:R-:W-:Y:S05]  /*dcc0*/  BSYNC B2 ;  /* 0x0000000000027941 */ /* 0x000fea0003800000 */
.L_x_594:
        /* <DEDUP_REMOVED lines=42> */
.L_x_597:
[----:B------:R-:W-:Y:S05]  /*df70*/  BSYNC B2 ;  /* 0x0000000000027941 */ /* 0x000fea0003800000 */
.L_x_596:
        /* <DEDUP_REMOVED lines=41> */
.L_x_591:
[----:B------:R-:W-:Y:S05]  /*e210*/  BSYNC B1 ;  /* 0x0000000000017941 */ /* 0x000fea0003800000 */
.L_x_590:
[----:B------:R-:W-:Y:S01]  /*e220*/  ISETP.GE.AND P0, PT, R237, R28, PT ;  /* 0x0000001ced00720c */ /* 0x000fe20003f06270 */
[----:B------:R-:W-:-:S12]  /*e230*/  BSSY B1, `(.L_x_598) ;  /* 0x00000b2000017945 */ /* 0x000fd80003800000 */
[----:B------:R-:W-:Y:S05]  /*e240*/  @P0 BRA `(.L_x_599) ;  /* 0x0000000800c00947 */ /* 0x000fea0003800000 */
[----:B-----5:R0:W5:Y:S01]  /*e250*/  LDL R43, [R1+0x14] ;  /* 0x00001400012b7983 */ /* 0x0201620000100800 */
[----:B-1234-:R-:W1:Y:S01]  /*e260*/  LDC R5, c[0x0][0x3f4] ;  /* 0x0000fd00ff057b82 */ /* 0x01ee620000000800 */
[----:B------:R-:W-:Y:S01]  /*e270*/  BSSY B2, `(.L_x_600) ;  /* 0x000002e000027945 */ /* 0x000fe20003800000 */
[-C--:B-1----:R-:W-:Y:S02]  /*e280*/  ISETP.GE.AND P0, PT, R22, R5.reuse, PT ;  /* 0x000000051600720c */ /* 0x082fe40003f06270 */
[-C--:B------:R-:W-:Y:S02]  /*e290*/  ISETP.GE.AND P1, PT, R215, R5.reuse, PT ;  /* 0x00000005d700720c */ /* 0x080fe40003f26270 */
[-C--:B------:R-:W-:Y:S02]  /*e2a0*/  ISETP.GE.AND P2, PT, R214, R5.reuse, PT ;  /* 0x00000005d600720c */ /* 0x080fe40003f46270 */
[----:B------:R-:W-:-:S07]  /*e2b0*/  ISETP.GE.AND P3, PT, R216, R5, PT ;  /* 0x00000005d800720c */ /* 0x000fce0003f66270 */
[----:B0-----:R-:W-:Y:S06]  /*e2c0*/  @P0 BRA `(.L_x_601) ;  /* 0x0000000000a00947 */ /* 0x001fec0003800000 */
[----:B-----5:R-:W-:Y:S01]  /*e2d0*/  R2UR UR4, R43 ;  /* 0x000000002b0472ca */ /* 0x020fe200000e0000 */
[C---:B------:R-:W-:Y:S01]  /*e2e0*/  IMAD.U32 R37, R26.reuse, 0x10000, RZ ;  /* 0x000100001a257824 */ /* 0x040fe200078e00ff */
[----:B------:R-:W-:Y:S01]  /*e2f0*/  LOP3.LUT R40, R26, 0xffff0000, RZ, 0xc0, !PT ;  /* 0xffff00001a287812 */ /* 0x000fe200078ec0ff */
[C---:B------:R-:W-:Y:S01]  /*e300*/  IMAD.U32 R35, R24.reuse, 0x10000, RZ ;  /* 0x0001000018237824 */ /* 0x040fe200078e00ff */
        /* <DEDUP_REMOVED lines=36> */
.L_x_601:
[----:B------:R-:W-:Y:S05]  /*e550*/  BSYNC B2 ;  /* 0x0000000000027941 */ /* 0x000fea0003800000 */
.L_x_600:
[----:B------:R-:W-:Y:S04]  /*e560*/  BSSY B2, `(.L_x_602) ;  /* 0x000002a000027945 */ /* 0x000fe80003800000 */
[----:B------:R-:W-:Y:S05]  /*e570*/  @P1 BRA `(.L_x_603) ;  /* 0x0000000000a01947 */ /* 0x000fea0003800000 */
[----:B-----5:R-:W-:Y:S01]  /*e580*/  R2UR UR4, R43 ;  /* 0x000000002b0472ca */ /* 0x020fe200000e0000 */
[C---:B------:R-:W-:Y:S01]  /*e590*/  IMAD.U32 R37, R20.reuse, 0x10000, RZ ;  /* 0x0001000014257824 */ /* 0x040fe200078e00ff */
[----:B------:R-:W-:Y:S01]  /*e5a0*/  LOP3.LUT R40, R20, 0xffff0000, RZ, 0xc0, !PT ;  /* 0xffff000014287812 */ /* 0x000fe200078ec0ff */
[C---:B------:R-:W-:Y:S01]  /*e5b0*/  IMAD.U32 R35, R14.reuse, 0x10000, RZ ;  /* 0x000100000e237824 */ /* 0x040fe200078e00ff */
[----:B------:R-:W-:Y:S01]  /*e5c0*/  LOP3.LUT R38, R14, 0xffff0000, RZ, 0xc0, !PT ;  /* 0xffff00000e267812 */ /* 0x000fe200078ec0ff */
[C---:B------:R-:W-:Y:S01]  /*e5d0*/  IMAD.U32 R39, R21.reuse, 0x10000, RZ ;  /* 0x0001000015277824 */ /* 0x040fe200078e00ff */
[----:B------:R-:W-:-:S07]  /*e5e0*/  LOP3.LUT R42, R21, 0xffff0000, RZ, 0xc0, !PT ;  /* 0xffff0000152a7812 */ /* 0x000fce00078ec0ff */
[----:B0-----:R-:W-:-:S05]  /*e5f0*/  LEA R41, R230, UR4, 0x1 ;  /* 0x00000004e6297c11 */ /* 0x001fca000f8e08ff */
        /* <DEDUP_REMOVED lines=32> */
.L_x_603:
[----:B------:R-:W-:Y:S05]  /*e800*/  BSYNC B2 ;  /* 0x0000000000027941 */ /* 0x000fea0003800000 */
.L_x_602:
        /* <DEDUP_REMOVED lines=9> */
[----:B01----:R-:W-:-:S05]  /*e8a0*/  LEA R41, R230, UR4, 0x1 ;  /* 0x00000004e6297c11 */ /* 0x003fca000f8e08ff */
        /* <DEDUP_REMOVED lines=32> */
.L_x_605:
[----:B------:R-:W-:Y:S05]  /*eab0*/  BSYNC B2 ;  /* 0x0000000000027941 */ /* 0x000fea0003800000 */
.L_x_604:
        /* <DEDUP_REMOVED lines=8> */
[----:B012---:R-:W-:-:S05]  /*eb40*/  LEA R41, R230, UR4, 0x1 ;  /* 0x00000004e6297c11 */ /* 0x007fca000f8e08ff */
        /* <DEDUP_REMOVED lines=32> */
.L_x_599:
[----:B------:R-:W-:Y:S05]  /*ed50*/  BSYNC B1 ;  /* 0x0000000000017941 */ /* 0x000fea0003800000 */
.L_x_598:
[----:B01234-:R-:W-:-:S05]  /*ed60*/  VIADD R5, R213, 0x60 ;  /* 0x00000060d5057836 */ /* 0x01ffca0000000000 */
[----:B------:R-:W-:-:S13]  /*ed70*/  ISETP.GE.AND P0, PT, R5, R28, PT ;  /* 0x0000001c0500720c */ /* 0x000fda0003f06270 */
[----:B------:R-:W-:Y:S05]  /*ed80*/  @P0 BRA `(.L_x_606) ;  /* 0x0000004400340947 */ /* 0x000fea0003800000 */
[----:B------:R-:W2:Y:S01]  /*ed90*/  LDL R4, [R1+0x14] ;  /* 0x0000140001047983 */ /* 0x000ea20000100800 */
[----:B------:R-:W0:Y:S01]  /*eda0*/  LDC R5, c[0x0][0x3f4] ;  /* 0x0000fd00ff057b82 */ /* 0x000e220000000800 */
[----:B------:R-:W-:Y:S01]  /*edb0*/  BSSY B1, `(.L_x_607) ;  /* 0x000002e000017945 */ /* 0x000fe20003800000 */
[-C--:B0-----:R-:W-:Y:S02]  /*edc0*/  ISETP.GE.AND P0, PT, R22, R5.reuse, PT ;  /* 0x000000051600720c */ /* 0x081fe40003f06270 */
[-C--:B------:R-:W-:Y:S02]  /*edd0*/  ISETP.GE.AND P1, PT, R215, R5.reuse, PT ;  /* 0x00000005d700720c */ /* 0x080fe40003f26270 */
[-C--:B------:R-:W-:Y:S02]  /*ede0*/  ISETP.GE.AND P2, PT, R214, R5.reuse, PT ;  /* 0x00000005d600720c */ /* 0x080fe40003f46270 */
[----:B------:R-:W-:Y:S02]  /*edf0*/  ISETP.GE.AND P3, PT, R216, R5, PT ;  /* 0x00000005d800720c */ /* 0x000fe40003f66270 */
[----:B--2---:R-:W-:-:S13]  /*ee00*/  R2UR UR4, R4 ;  /* 0x00000000040472ca */ /* 0x004fda00000e0000 */
[----:B------:R-:W-:Y:S01]  /*ee10*/  LEA R28, R230, UR4, 0x1 ;  /* 0x00000004e61c7c11 */ /* 0x000fe2000f8e08ff */
[----:B------:R-:W-:Y:S06]  /*ee20*/  @P0 BRA `(.L_x_608) ;  /* 0x0000000000980947 */ /* 0x000fec0003800000 */
[----:B------:R-:W0:Y:S01]  /*ee30*/  LDS.128 R4, [R28+0x3000] ;  /* 0x003000001c047984 */ /* 0x000e220000000c00 */
[C---:B------:R-:W-:Y:S01]  /*ee40*/  IMAD.U32 R35, R26.reuse, 0x10000, RZ ;  /* 0x000100001a237824 */ /* 0x040fe200078e00ff */
[----:B------:R-:W-:Y:S01]  /*ee50*/  LOP3.LUT R38, R26, 0xffff0000, RZ, 0xc0, !PT ;  /* 0xffff00001a267812 */ /* 0x000fe200078ec0ff */
[C---:B------:R-:W-:Y:S01]  /*ee60*/  IMAD.U32 R33, R24.reuse, 0x10000, RZ ;  /* 0x0001000018217824 */ /* 0x040fe200078e00ff */
[----:B------:R-:W-:Y:S02]  /*ee70*/  LOP3.LUT R36, R24, 0xffff0000, RZ, 0xc0, !PT ;  /* 0xffff000018247812 */ /* 0x000fe400078ec0ff */
[----:B------:R-:W-:Y:S01]  /*ee80*/  LOP3.LUT R40, R27, 0xffff0000, RZ, 0xc0, !PT ;  /* 0xffff00001b287812 */ /* 0x000fe200078ec0ff */
        /* <DEDUP_REMOVED lines=10> */
[-C--:B------:R-:W-:Y:S01]  /*ef30*/  FFMA.FTZ R4, R33, R29.reuse, -R32 ;  /* 0x0000001d21047223 */ /* 0x080fe20000010820 */
[----:B------:R-:W-:Y:S01]  /*ef40*/  FFMA.FTZ R29, R35, R29, R34 ;  /* 0x0000001d231d7223 */ /* 0x000fe20000010022 */
[----:B------:R-:W-:Y:S01]  /*ef50*/  FMUL.FTZ R33, R36, R5 ;  /* 0x0000000524217220 */ /* 0x000fe20000410000 */
[----:B------:R-:W-:Y:S01]  /*ef60*/  LOP3.LUT R6, R6, 0xffff0000, RZ, 0xc0, !PT ;  /* 0xffff000006067812 */ /* 0x000fe200078ec0ff */
[-C--:B------:R-:W-:Y:S01]  /*ef70*/  FFMA.FTZ R5, R36, R30.reuse, -R31 ;  /* 0x0000001e24057223 */ /* 0x080fe2000001081f */
[----:B------:R-:W-:Y:S01]  /*ef80*/  LOP3.LUT R34, R25, 0xffff0000, RZ, 0xc0, !PT ;  /* 0xffff000019227812 */ /* 0x000fe200078ec0ff */
[----:B------:R-:W-:Y:S02]  /*ef90*/  IMAD.U32 R36, R27, 0x10000, RZ ;  /* 0x000100001b247824 */ /* 0x000fe400078e00ff */
[----:B------:R-:W-:Y:S01]  /*efa0*/  FFMA.FTZ R30, R38, R30, R33 ;  /* 0x0000001e261e7223 */ /* 0x000fe20000010021 */
[----:B------:R-:W-:Y:S02]  /*efb0*/  IMAD.U32 R32, R25, 0x10000, RZ ;  /* 0x0001000019207824 */ /* 0x000fe400078e00ff */
[-C--:B------:R-:W-:Y:S01]  /*efc0*/  FMUL.FTZ R31, R40, R7.reuse ;  /* 0x00000007281f7220 */ /* 0x080fe20000410000 */
[-C--:B------:R-:W-:Y:S01]  /*efd0*/  FMUL.FTZ R25, R36, R6.reuse ;  /* 0x0000000624197220 */ /* 0x080fe20000410000 */
[----:B------:R-:W-:Y:S01]  /*efe0*/  FMUL.FTZ R33, R34, R7 ;  /* 0x0000000722217220 */ /* 0x000fe20000410000 */
[----:B------:R-:W-:Y:S01]  /*eff0*/  FMUL.FTZ R27, R32, R6 ;  /* 0x00000006201b7220 */ /* 0x000fe20000410000 */
[----:B------:R-:W-:Y:S01]  /*f000*/  FFMA.FTZ R7, R34, R26, -R31 ;  /* 0x0000001a22077223 */ /* 0x000fe2000001081f */
[----:B------:R-:W-:Y:S01]  /*f010*/  FFMA.FTZ R6, R32, R24, -R25 ;  /* 0x0000001820067223 */ /* 0x000fe20000010819 */
[----:B------:R-:W-:Y:S01]  /*f020*/  FFMA.FTZ R26, R40, R26, R33 ;  /* 0x0000001a281a7223 */ /* 0x000fe20000010021 */
[----:B------:R-:W-:Y:S01]  /*f030*/  FFMA.FTZ R27, R36, R24, R27 ;  /* 0x00000018241b7223 */ /* 0x000fe2000001001b */
[----:B------:R-:W-:-:S02]  /*f040*/  F2FP.BF16.F32.PACK_AB R4, R29, R4 ;  /* 0x000000041d04723e */ /* 0x000fc400000010ff */
[----:B------:R-:W-:Y:S02]  /*f050*/  F2FP.BF16.F32.PACK_AB R5, R30, R5 ;  /* 0x000000051e05723e */ /* 0x000fe400000010ff */
[----:B------:R-:W-:Y:S02]  /*f060*/  F2FP.BF16.F32.PACK_AB R6, R27, R6 ;  /* 0x000000061b06723e */ /* 0x000fe400000010ff */
[----:B------:R-:W-:-:S05]  /*f070*/  F2FP.BF16.F32.PACK_AB R7, R26, R7 ;  /* 0x000000071a07723e */ /* 0x000fca00000010ff */
[----:B------:R0:W-:Y:S02]  /*f080*/  STS.128 [R28+0x3000], R4 ;  /* 0x003000041c007388 */ /* 0x0001e40000000c00 */
.L_x_608:
[----:B------:R-:W-:Y:S05]  /*f090*/  BSYNC B1 ;  /* 0x0000000000017941 */ /* 0x000fea0003800000 */
.L_x_607:
[----:B------:R-:W-:Y:S04]  /*f0a0*/  BSSY B1, `(.L_x_609) ;  /* 0x0000028000017945 */ /* 0x000fe80003800000 */
[----:B------:R-:W-:Y:S05]  /*f0b0*/  @P1 BRA `(.L_x_610) ;  /* 0x0000000000981947 */ /* 0x000fea0003800000 */
[----:B0-----:R-:W0:Y:S01]  /*f0c0*/  LDS.128 R4, [R28+0x7000] ;  /* 0x007000001c047984 */ /* 0x001e220000000c00 */
[----:B------:R-:W-:Y:S01]  /*f0d0*/  IMAD.U32 R30, R14, 0x10000, RZ ;  /* 0x000100000e1e7824 */ /* 0x000fe200078e00ff */
[C---:B------:R-:W-:Y:S01]  /*f0e0*/  LOP3.LUT R33, R20.reuse, 0xffff0000, RZ, 0xc0, !PT ;  /* 0xffff000014217812 */ /* 0x040fe200078ec0ff */
[----:B------:R-:W-:Y:S01]  /*f0f0*/  IMAD.U32 R32, R20, 0x10000, RZ ;  /* 0x0001000014207824 */ /* 0x000fe200078e00ff */
        /* <DEDUP_REMOVED lines=14> */
[C---:B------:R-:W-:Y:S01]  /*f1e0*/  FMUL.FTZ R24, R31.reuse, R5 ;  /* 0x000000051f187220 */ /* 0x040fe20000410000 */
        /* <DEDUP_REMOVED lines=19> */
.L_x_610:
[----:B------:R-:W-:Y:S05]  /*f320*/  BSYNC B1 ;  /* 0x0000000000017941 */ /* 0x000fea0003800000 */
.L_x_609:
[----:B------:R-:W-:Y:S04]  /*f330*/  BSSY B1, `(.L_x_611) ;  /* 0x0000028000017945 */ /* 0x000fe80003800000 */
[----:B------:R-:W-:Y:S05]  /*f340*/  @P2 BRA `(.L_x_612) ;  /* 0x0000000000982947 */ /* 0x000fea0003800000 */
[----:B01----:R-:W0:Y:S01]  /*f350*/  LDS.128 R4, [R28+0xb000] ;  /* 0x00b000001c047984 */ /* 0x003e220000000c00 */
        /* <DEDUP_REMOVED lines=37> */
.L_x_612:
[----:B------:R-:W-:Y:S05]  /*f5b0*/  BSYNC B1 ;  /* 0x0000000000017941 */ /* 0x000fea0003800000 */
.L_x_611:
[----:B------:R-:W-:Y:S05]  /*f5c0*/  @P3 BRA `(.L_x_606) ;  /* 0x0000003c00243947 */ /* 0x000fea0003800000 */
[----:B012---:R-:W0:Y:S01]  /*f5d0*/  LDS.128 R4, [R28+0xf000] ;  /* 0x00f000001c047984 */ /* 0x007e220000000c00 */
        /* <DEDUP_REMOVED lines=36> */
[----:B------:R3:W-:Y:S01]  /*f820*/  STS.128 [R28+0xf000], R4 ;  /* 0x00f000041c007388 */ /* 0x0007e20000000c00 */
[----:B------:R-:W-:Y:S05]  /*f830*/  BRA `(.L_x_606) ;  /* 0x0000003800887947 */ /* 0x000fea0003800000 */
.L_x_576:
[----:B------:R-:W-:-:S03]  /*f840*/  UMOV UR4, 0xffffffff ;  /* 0xffffffff00047882 */ /* 0x000fc60000000000 */
[----:B------:R-:W-:Y:S05]  /*f850*/  BRA.DIV UR4, `(.L_x_613) ;  /* 0x000001ce04f07947 */ /* 0x000fea000b800000 */
[----:B------:R0:W1:Y:S04]  /*f860*/  SHFL.IDX PT, R0, R25, RZ, 0x181f ;  /* 0x00181fff19007589 */ /* 0x00006800000e0000 */
[----:B------:R0:W2:Y:S04]  /*f870*/  SHFL.IDX PT, R3, R24, RZ, 0x181f ;  /* 0x00181fff18037589 */ /* 0x0000a800000e0000 */
[----:B------:R0:W3:Y:S04]  /*f880*/  SHFL.IDX PT, R31, R27, RZ, 0x181f ;  /* 0x00181fff1b1f7589 */ /* 0x0000e800000e0000 */
[----:B------:R-:W4:Y:S02]  /*f890*/  SHFL.IDX PT, R32, R32, RZ, 0x181f ;  /* 0x00181fff20207589 */ /* 0x000f2400000e0000 */
.L_x_874:
        /* <DEDUP_REMOVED lines=9> */
[----:B------:R-:W-:-:S02]  /*f930*/  CS2R R4, SRZ ;  /* 0x0000000000047805 */ /* 0x000fc4000001ff00 */
[----:B------:R-:W-:Y:S02]  /*f940*/  CS2R R8, SRZ ;  /* 0x0000000000087805 */ /* 0x000fe4000001ff00 */
[----:B------:R-:W-:Y:S02]  /*f950*/  CS2R R14, SRZ ;  /* 0x00000000000e7805 */ /* 0x000fe4000001ff00 */
[----:B------:R-:W-:Y:S02]  /*f960*/  CS2R R12, SRZ ;  /* 0x00000000000c7805 */ /* 0x000fe4000001ff00 */
[----:B0-----:R-:W-:Y:S01]  /*f970*/  CS2R R26, SRZ ;  /* 0x00000000001a7805 */ /* 0x001fe2000001ff00 */
[----:B------:R-:W-:Y:S01]  /*f980*/  IMAD.IADD R37, R236, 0x1, -R21 ;  /* 0x00000001ec257824 */ /* 0x000fe200078e0a15 */
[----:B------:R-:W-:Y:S01]  /*f990*/  CS2R R24, SRZ ;  /* 0x0000000000187805 */ /* 0x000fe2000001ff00 */
[----:B------:R-:W-:Y:S06]  /*f9a0*/  @P0 BRA `(.L_x_615) ;  /* 0x0000000000700947 */ /* 0x000fec0003800000 */
[----:B------:R-:W-:Y:S01]  /*f9b0*/  ULDC UR4, c[0x0][0x3f4] ;  /* 0x0000fd0000047ab9 */ /* 0x000fe20000000800 */
[----:B------:R-:W-:Y:S01]  /*f9c0*/  SHF.R.S32.HI R5, RZ, 0x1f, R212 ;  /* 0x0000001fff057819 */ /* 0x000fe200000114d4 */
[----:B--2---:R-:W-:Y:S01]  /*f9d0*/  IMAD.MOV.U32 R6, RZ, RZ, R3 ;  /* 0x000000ffff067224 */ /* 0x004fe200078e0003 */
[----:B------:R-:W-:Y:S01]  /*f9e0*/  ISETP.GE.AND P2, PT, R16, UR4, PT ;  /* 0x0000000410007c0c */ /* 0x000fe2000bf46270 */
[----:B-1----:R-:W-:Y:S01]  /*f9f0*/  IMAD.MOV.U32 R7, RZ, RZ, R0 ;  /* 0x000000ffff077224 */ /* 0x002fe200078e0000 */
[----:B------:R-:W-:Y:S01]  /*fa00*/  ISETP.GE.AND P3, PT, R212, UR4, PT ;  /* 0x00000004d4007c0c */ /* 0x000fe2000bf66270 */
[----:B----4-:R-:W-:Y:S01]  /*fa10*/  IMAD.MOV.U32 R4, RZ, RZ, R32 ;  /* 0x000000ffff047224 */ /* 0x010fe200078e0020 */
[----:B------:R-:W-:Y:S02]  /*fa20*/  LEA.HI R5, R5, R212, RZ, 0x3 ;  /* 0x000000d405057211 */ /* 0x000fe400078f18ff */
[----:B------:R-:W-:Y:S02]  /*fa30*/  CS2R R14, SRZ ;  /* 0x00000000000e7805 */ /* 0x000fe4000001ff00 */
[----:B------:R-:W-:Y:S01]  /*fa40*/  CS2R R12, SRZ ;  /* 0x00000000000c7805 */ /* 0x000fe2000001ff00 */
[----:B------:R-:W-:Y:S01]  /*fa50*/  ULDC.64 UR6, c[0x0][0x208] ;  /* 0x0000820000067ab9 */ /* 0x000fe20000000a00 */
[----:B------:R-:W-:-:S03]  /*fa60*/  SHF.R.S32.HI R5, RZ, 0x3, R5 ;  /* 0x00000003ff057819 */ /* 0x000fc60000011405 */
[----:B------:R-:W-:Y:S02]  /*fa70*/  @!P2 IMAD.SHL.U32 R30, R16, 0x2, RZ ;  /* 0x00000002101ea824 */ /* 0x000fe400078e00ff */
[----:B------:R-:W-:Y:S02]  /*fa80*/  @!P3 IMAD.SHL.U32 R35, R5, 0x8, RZ ;  /* 0x000000080523b824 */ /* 0x000fe400078e00ff */
[----:B---3--:R-:W-:Y:S01]  /*fa90*/  IMAD.MOV.U32 R5, RZ, RZ, R31 ;  /* 0x000000ffff057224 */ /* 0x008fe200078e001f */
[-C--:B------:R-:W-:Y:S02]  /*faa0*/  @!P2 IADD3 R20, P0, R3, R30.reuse, RZ ;  /* 0x0000001e0314a210 */ /* 0x080fe40007f1e0ff */
[----:B------:R-:W-:Y:S01]  /*fab0*/  @!P2 IADD3 R30, P1, R32, R30, RZ ;  /* 0x0000001e201ea210 */ /* 0x000fe20007f3e0ff */
[C---:B------:R-:W-:Y:S01]  /*fac0*/  @!P3 IMAD.WIDE R32, R35.reuse, 0x2, R6 ;  /* 0x000000022320b825 */ /* 0x040fe200078e0206 */
[----:B------:R-:W-:Y:S02]  /*fad0*/  @!P2 SHF.L.U64.HI R3, R16, 0x1, R17 ;  /* 0x000000011003a819 */ /* 0x000fe40000010211 */
[----:B------:R-:W-:Y:S01]  /*fae0*/  CS2R R6, SRZ ;  /* 0x0000000000067805 */ /* 0x000fe2000001ff00 */
[----:B------:R-:W-:Y:S01]  /*faf0*/  @!P3 IMAD.WIDE R34, R35, 0x2, R4 ;  /* 0x000000022322b825 */ /* 0x000fe200078e0204 */
[----:B------:R-:W-:-:S03]  /*fb00*/  CS2R R4, SRZ ;  /* 0x0000000000047805 */ /* 0x000fc6000001ff00 */
[--C-:B------:R-:W-:Y:S01]  /*fb10*/  @!P2 IMAD.X R21, R0, 0x1, R3.reuse, P0 ;  /* 0x000000010015a824 */ /* 0x100fe200000e0603 */
[----:B------:R0:W5:Y:S01]  /*fb20*/  @!P3 LD.E.128 R12, desc[UR6][R34.64] ;  /* 0x00000006220cb980 */ /* 0x000162000c101d00 */
[----:B------:R-:W-:-:S03]  /*fb30*/  @!P2 IMAD.X R31, R31, 0x1, R3, P1 ;  /* 0x000000011f1fa824 */ /* 0x000fc600008e0603 */
[----:B------:R0:W5:Y:S04]  /*fb40*/  @!P3 LD.E.128 R4, desc[UR6][R32.64] ;  /* 0x000000062004b980 */ /* 0x000168000c101d00 */
[----:B------:R0:W5:Y:S04]  /*fb50*/  @!P2 LD.E.128 R8, desc[UR6][R20.64] ;  /* 0x000000061408a980 */ /* 0x000168000c101d00 */
[----:B------:R0:W5:Y:S02]  /*fb60*/  @!P2 LD.E.128 R24, desc[UR6][R30.64] ;  /* 0x000000061e18a980 */ /* 0x000164000c101d00 */
.L_x_615:
[----:B------:R-:W-:Y:S05]  /*fb70*/  BSYNC B1 ;  /* 0x0000000000017941 */ /* 0x000fea0003800000 */
.L_x_614:
[--C-:B0----5:R-:W-:Y:S01]  /*fb80*/  SHF.R.U64 R34, R8, 0x10, R9.reuse ;  /* 0x0000001008227819 */ /* 0x121fe20000001209 */
[--C-:B------:R-:W-:Y:S01]  /*fb90*/  IMAD.MOV.U32 R30, RZ, RZ, R9.reuse ;  /* 0x000000ffff1e7224 */ /* 0x100fe200078e0009 */
[----:B------:R-:W-:Y:S01]  /*fba0*/  SHF.R.U32.HI R51, RZ, 0x10, R9 ;  /* 0x00000010ff337819 */ /* 0x000fe20000011609 */
[----:B------:R-:W-:Y:S01]  /*fbb0*/  IMAD.MOV.U32 R21, RZ, RZ, R8 ;  /* 0x000000ffff157224 */ /* 0x000fe200078e0008 */
[----:B------:R-:W-:Y:S01]  /*fbc0*/  SHF.L.U32 R9, R37, 0x1f, RZ ;  /* 0x0000001f25097819 */ /* 0x000fe200000006ff */
[----:B-1----:R-:W-:Y:S01]  /*fbd0*/  IMAD.MOV.U32 R0, RZ, RZ, R4 ;  /* 0x000000ffff007224 */ /* 0x002fe200078e0004 */
[--C-:B------:R-:W-:Y:S01]  /*fbe0*/  SHF.R.U64 R45, R4, 0x10, R5.reuse ;  /* 0x00000010042d7819 */ /* 0x100fe20000001205 */
[--C-:B--2---:R-:W-:Y:S01]  /*fbf0*/  IMAD.MOV.U32 R3, RZ, RZ, R5.reuse ;  /* 0x000000ffff037224 */ /* 0x104fe200078e0005 */
[----:B------:R-:W0:Y:S01]  /*fc00*/  SYNCS.PHASECHK.TRANS64.TRYWAIT P0, [R18+URZ+0x38800], R9 ;  /* 0x03880009120075a7 */ /* 0x000e22000800017f */
[----:B------:R-:W-:Y:S01]  /*fc10*/  SHF.R.U32.HI R50, RZ, 0x10, R5 ;  /* 0x00000010ff327819 */ /* 0x000fe20000011605 */
[----:B---3--:R-:W-:Y:S01]  /*fc20*/  IMAD.MOV.U32 R31, RZ, RZ, R24 ;  /* 0x000000ffff1f7224 */ /* 0x008fe200078e0018 */
[----:B------:R-:W-:Y:S01]  /*fc30*/  SHF.R.U64 R46, R24, 0x10, R25 ;  /* 0x00000010182e7819 */ /* 0x000fe20000001219 */
[----:B------:R-:W-:Y:S01]  /*fc40*/  IMAD.MOV.U32 R8, RZ, RZ, R10 ;  /* 0x000000ffff087224 */ /* 0x000fe200078e000a */
[----:B------:R-:W-:Y:S01]  /*fc50*/  PRMT R24, R21, 0x5410, R34 ;  /* 0x0000541015187816 */ /* 0x000fe20000000022 */
[--C-:B------:R-:W-:Y:S01]  /*fc60*/  IMAD.MOV.U32 R20, RZ, RZ, R11.reuse ;  /* 0x000000ffff147224 */ /* 0x100fe200078e000b */
[--C-:B------:R-:W-:Y:S01]  /*fc70*/  SHF.R.U64 R49, R10, 0x10, R11.reuse ;  /* 0x000000100a317819 */ /* 0x100fe2000000120b */
[----:B------:R-:W-:Y:S01]  /*fc80*/  IMAD.MOV.U32 R4, RZ, RZ, R6 ;  /* 0x000000ffff047224 */ /* 0x000fe200078e0006 */
[----:B------:R-:W-:Y:S01]  /*fc90*/  SHF.R.U32.HI R47, RZ, 0x10, R11 ;  /* 0x00000010ff2f7819 */ /* 0x000fe2000001160b */
[--C-:B------:R-:W-:Y:S01]  /*fca0*/  IMAD.MOV.U32 R5, RZ, RZ, R7.reuse ;  /* 0x000000ffff057224 */ /* 0x100fe200078e0007 */
[----:B------:R-:W-:Y:S01]  /*fcb0*/  SHF.R.U64 R43, R6, 0x10, R7 ;  /* 0x00000010062b7819 */ /* 0x000fe20000001207 */
[----:B------:R-:W-:Y:S01]  /*fcc0*/  IMAD.MOV.U32 R35, RZ, RZ, R25 ;  /* 0x000000ffff237224 */ /* 0x000fe200078e0019 */
[----:B------:R-:W-:Y:S01]  /*fcd0*/  SHF.R.U32.HI R48, RZ, 0x10, R7 ;  /* 0x00000010ff307819 */ /* 0x000fe20000011607 */
[----:B----4-:R-:W-:Y:S01]  /*fce0*/  IMAD.MOV.U32 R32, RZ, RZ, R26 ;  /* 0x000000ffff207224 */ /* 0x010fe200078e001a */
[----:B------:R-:W-:Y:S01]  /*fcf0*/  SHF.R.U32.HI R44, RZ, 0x10, R25 ;  /* 0x00000010ff2c7819 */ /* 0x000fe20000011619 */
[--C-:B------:R-:W-:Y:S01]  /*fd00*/  IMAD.MOV.U32 R33, RZ, RZ, R27.reuse ;  /* 0x000000ffff217224 */ /* 0x100fe200078e001b */
[--C-:B------:R-:W-:Y:S01]  /*fd10*/  SHF.R.U64 R41, R26, 0x10, R27.reuse ;  /* 0x000000101a297819 */ /* 0x100fe2000000121b */
[----:B------:R-:W-:Y:S01]  /*fd20*/  BSSY B1, `(.L_x_616) ;  /* 0x0000018000017945 */ /* 0x000fe20003800000 */
[----:B------:R-:W-:Y:S01]  /*fd30*/  SHF.R.U32.HI R42, RZ, 0x10, R27 ;  /* 0x00000010ff2a7819 */ /* 0x000fe2000001161b */
[----:B------:R-:W-:Y:S01]  /*fd40*/  IMAD.MOV.U32 R10, RZ, RZ, R12 ;  /* 0x000000ffff0a7224 */ /* 0x000fe200078e000c */
[----:B------:R-:W-:Y:S01]  /*fd50*/  VIMNMX R34, R36, 0x80, PT ;  /* 0x0000008024227848 */ /* 0x000fe20003fe0100 */
[----:B------:R-:W-:Y:S01]  /*fd60*/  IMAD.MOV.U32 R11, RZ, RZ, R13 ;  /* 0x000000ffff0b7224 */ /* 0x000fe200078e000d */
[----:B------:R-:W-:Y:S01]  /*fd70*/  PRMT R25, R30, 0x5410, R51 ;  /* 0x000054101e197816 */ /* 0x000fe20000000033 */
[----:B------:R-:W-:Y:S01]  /*fd80*/  IMAD.MOV.U32 R6, RZ, RZ, R14 ;  /* 0x000000ffff067224 */ /* 0x000fe200078e000e */
[----:B------:R-:W-:Y:S01]  /*fd90*/  SHF.R.U64 R39, R12, 0x10, R13 ;  /* 0x000000100c277819 */ /* 0x000fe2000000120d */
[----:B------:R-:W-:Y:S01]  /*fda0*/  IMAD.MOV.U32 R7, RZ, RZ, R15 ;  /* 0x000000ffff077224 */ /* 0x000fe200078e000f */
[----:B------:R-:W-:-:S02]  /*fdb0*/  SHF.R.U32.HI R40, RZ, 0x10, R13 ;  /* 0x00000010ff287819 */ /* 0x000fc4000001160d */
[----:B------:R-:W-:Y:S02]  /*fdc0*/  PRMT R30, R31, 0x5410, R46 ;  /* 0x000054101f1e7816 */ /* 0x000fe4000000002e */
[--C-:B------:R-:W-:Y:S02]  /*fdd0*/  SHF.R.U64 R37, R14, 0x10, R15.reuse ;  /* 0x000000100e257819 */ /* 0x100fe4000000120f */
[----:B------:R-:W-:Y:S02]  /*fde0*/  SHF.R.U32.HI R38, RZ, 0x10, R15 ;  /* 0x00000010ff267819 */ /* 0x000fe4000001160f */
[----:B------:R-:W-:Y:S02]  /*fdf0*/  PRMT R26, R8, 0x5410, R49 ;  /* 0x00005410081a7816 */ /* 0x000fe40000000031 */
[----:B------:R-:W-:Y:S02]  /*fe00*/  PRMT R27, R20, 0x5410, R47 ;  /* 0x00005410141b7816 */ /* 0x000fe4000000002f */
[----:B------:R-:W-:-:S02]  /*fe10*/  PRMT R0, R0, 0x5410, R45 ;  /* 0x0000541000007816 */ /* 0x000fc4000000002d */
[----:B------:R-:W-:Y:S02]  /*fe20*/  ISETP.GE.AND P1, PT, R213, R34, PT ;  /* 0x00000022d500720c */ /* 0x000fe40003f26270 */
[----:B------:R-:W-:Y:S02]  /*fe30*/  PRMT R3, R3, 0x5410, R50 ;  /* 0x0000541003037816 */ /* 0x000fe40000000032 */
[----:B------:R-:W-:Y:S02]  /*fe40*/  PRMT R12, R4, 0x5410, R43 ;  /* 0x00005410040c7816 */ /* 0x000fe4000000002b */
[----:B------:R-:W-:Y:S02]  /*fe50*/  PRMT R13, R5, 0x5410, R48 ;  /* 0x00005410050d7816 */ /* 0x000fe40000000030 */
[----:B------:R-:W-:Y:S02]  /*fe60*/  PRMT R31, R35, 0x5410, R44 ;  /* 0x00005410231f7816 */ /* 0x000fe4000000002c */
[----:B------:R-:W-:-:S02]  /*fe70*/  PRMT R32, R32, 0x5410, R41 ;  /* 0x0000541020207816 */ /* 0x000fc40000000029 */
[----:B------:R-:W-:Y:S01]  /*fe80*/  PRMT R33, R33, 0x5410, R42 ;  /* 0x0000541021217816 */ /* 0x000fe2000000002a */
[----:B0-----:R-:W-:Y:S06]  /*fe90*/  @!P0 BRA `(.L_x_617) ;  /* 0x000001c800d48947 */ /* 0x001fec0003800000 */
.L_x_875:
[----:B------:R-:W-:Y:S05]  /*fea0*/  BSYNC B1 ;  /* 0x0000000000017941 */ /* 0x000fea0003800000 */
.L_x_616:
        /* <DEDUP_REMOVED lines=9> */
[----:B------:R-:W-:Y:S01]  /*ff40*/  IMAD.SHL.U32 R54, R213, 0x40, RZ ;  /* 0x00000040d5367824 */ /* 0x000fe200078e00ff */
[-C--:B--2---:R-:W-:Y:S02]  /*ff50*/  ISETP.GE.AND P0, PT, R16, R35.reuse, PT ;  /* 0x000000231000720c */ /* 0x084fe40003f06270 */
[----:B------:R-:W-:-:S11]  /*ff60*/  ISETP.GE.AND P1, PT, R212, R35, PT ;  /* 0x00000023d400720c */ /* 0x000fd60003f26270 */
[----:B-1----:R-:W-:Y:S05]  /*ff70*/  @P0 BRA `(.L_x_621) ;  /* 0x0000000400700947 */ /* 0x002fea0003800000 */
[----:B------:R-:W-:Y:S01]  /*ff80*/  LEA.HI R4, R29, R28, RZ, 0x3 ;  /* 0x0000001c1d047211 */ /* 0x000fe200078f18ff */
[----:B------:R-:W-:Y:S01]  /*ff90*/  IMAD.U32 R49, R30, 0x10000, RZ ;  /* 0x000100001e317824 */ /* 0x000fe200078e00ff */
[----:B-----5:R-:W-:Y:S01]  /*ffa0*/  R2UR UR4, R56 ;  /* 0x00000000380472ca */ /* 0x020fe200000e0000 */
[----:B------:R-:W-:Y:S01]  /*ffb0*/  IMAD.U32 R47, R24, 0x10000, RZ ;  /* 0x00010000182f7824 */ /* 0x000fe200078e00ff */
[----:B------:R-:W-:Y:S02]  /*ffc0*/  LOP3.LUT R5, R4, 0xfffffff8, RZ, 0xc0, !PT ;  /* 0xfffffff804057812 */ /* 0x000fe400078ec0ff */
[----:B------:R-:W-:-:S03]  /*ffd0*/  LOP3.LUT R51, R30, 0xffff0000, RZ, 0xc0, !PT ;  /* 0xffff00001e337812 */ /* 0x000fc600078ec0ff */
[----:B------:R-:W-:-:S05]  /*ffe0*/  IMAD.IADD R4, R28, 0x1, -R5 ;  /* 0x000000011c047824 */ /* 0x000fca00078e0a05 */
[----:B------:R-:W-:Y:S02]  /*fff0*/  LEA.HI R4, R35, R4, RZ, 0x1d ;  /* 0x0000000423047211 */ /* 0x000fe400078fe8ff */
[----:B------:R-:W-:Y:S02]  /*10000*/  LEA R36, R230, UR4, 0x1 ;  /* 0x00000004e6247c11 */ /* 0x000fe4000f8e08ff */
[----:B------:R-:W-:Y:S01]  /*10010*/  SHF.R.S32.HI R7, RZ, 0x1f, R4 ;  /* 0x0000001fff077819 */ /* 0x000fe20000011404 */
[----:B------:R-:W-:-:S03]  /*10020*/  IMAD.SHL.U32 R5, R4, 0x8, RZ ;  /* 0x0000000804057824 */ /* 0x000fc600078e00ff */
[----:B------:R-:W-:Y:S02]  /*10030*/  LEA.HI R7, R7, R4, RZ, 0x3 ;  /* 0x0000000407077211 */ /* 0x000fe400078f18ff */
[----:B------:R-:W-:-:S03]  /*10040*/  LOP3.LUT R5, R5, 0x38, RZ, 0xc0, !PT ;  /* 0x0000003805057812 */ /* 0x000fc600078ec0ff */
[----:B------:R-:W-:Y:S01]  /*10050*/  IMAD.SHL.U32 R7, R7, 0x400, RZ ;  /* 0x0000040007077824 */ /* 0x000fe200078e00ff */
[----:B------:R-:W-:-:S04]  /*10060*/  LOP3.LUT R5, R5, 0x1c0, R54, 0xf8, !PT ;  /* 0x000001c005057812 */ /* 0x000fc800078ef836 */
[----:B------:R-:W-:Y:S02]  /*10070*/  LOP3.LUT R5, R5, R228, RZ, 0x3c, !PT ;  /* 0x000000e405057212 */ /* 0x000fe400078e3cff */
[----:B------:R-:W-:-:S04]  /*10080*/  LOP3.LUT R4, R7, 0x7fffe000, RZ, 0xc0, !PT ;  /* 0x7fffe00007047812 */ /* 0x000fc800078ec0ff */
[----:B------:R-:W-:Y:S02]  /*10090*/  IADD3 R37, R5, R4, R229 ;  /* 0x0000000405257210 */ /* 0x000fe40007ffe0e5 */
[----:B------:R-:W1:Y:S03]  /*100a0*/  LDS.128 R4, [R36] ;  /* 0x0000000024047984 */ /* 0x000e660000000c00 */
[----:B------:R-:W-:-:S05]  /*100b0*/  IMAD R37, R37, 0x2, R18 ;  /* 0x0000000225257824 */ /* 0x000fca00078e0212 */
[----:B0-----:R-:W0:Y:S01]  /*100c0*/  LDS.128 R8, [R37+0x14400] ;  /* 0x0144000025087984 */ /* 0x001e220000000c00 */
[C---:B-1----:R-:W-:Y:S01]  /*100d0*/  IMAD.U32 R38, R4.reuse, 0x10000, RZ ;  /* 0x0001000004267824 */ /* 0x042fe200078e00ff */
[----:B------:R-:W-:Y:S01]  /*100e0*/  LOP3.LUT R4, R4, 0xffff0000, RZ, 0xc0, !PT ;  /* 0xffff000004047812 */ /* 0x000fe200078ec0ff */
[C---:B------:R-:W-:Y:S01]  /*100f0*/  IMAD.U32 R39, R5.reuse, 0x10000, RZ ;  /* 0x0001000005277824 */ /* 0x040fe200078e00ff */
[----:B------:R-:W-:Y:S01]  /*10100*/  LOP3.LUT R5, R5, 0xffff0000, RZ, 0xc0, !PT ;  /* 0xffff000005057812 */ /* 0x000fe200078ec0ff */
[C---:B------:R-:W-:Y:S01]  /*10110*/  IMAD.U32 R40, R6.reuse, 0x10000, RZ ;  /* 0x0001000006287824 */ /* 0x040fe200078e00ff */
[----:B------:R-:W-:Y:S01]  /*10120*/  LOP3.LUT R6, R6, 0xffff0000, RZ, 0xc0, !PT ;  /* 0xffff000006067812 */ /* 0x000fe200078ec0ff */
[C---:B------:R-:W-:Y:S01]  /*10130*/  IMAD.U32 R41, R7.reuse, 0x10000, RZ ;  /* 0x0001000007297824 */ /* 0x040fe200078e00ff */
[----:B------:R-:W-:Y:S01]  /*10140*/  LOP3.LUT R7, R7, 0xffff0000, RZ, 0xc0, !PT ;  /* 0xffff000007077812 */ /* 0x000fe200078ec0ff */
[C---:B0-----:R-:W-:Y:S01]  /*10150*/  IMAD.U32 R42, R8.reuse, 0x10000, RZ ;  /* 0x00010000082a7824 */ /* 0x041fe200078e00ff */
[----:B------:R-:W-:Y:S01]  /*10160*/  LOP3.LUT R8, R8, 0xffff0000, RZ, 0xc0, !PT ;  /* 0xffff000008087812 */ /* 0x000fe200078ec0ff */
[C---:B------:R-:W-:Y:S01]  /*10170*/  IMAD.U32 R43, R9.reuse, 0x10000, RZ ;  /* 0x00010000092b7824 */ /* 0x040fe200078e00ff */
[----:B------:R-:W-:Y:S01]  /*10180*/  LOP3.LUT R9, R9, 0xffff0000, RZ, 0xc0, !PT ;  /* 0xffff000009097812 */ /* 0x000fe200078ec0ff */
[C---:B------:R-:W-:Y:S01]  /*10190*/  FMUL.FTZ R53, R42.reuse, R49 ;  /* 0x000000312a357220 */ /* 0x040fe20000410000 */
[----:B------:R-:W-:Y:S01]  /*101a0*/  FMUL.FTZ R55, R42, R47 ;  /* 0x0000002f2a377220 */ /* 0x000fe20000410000 */
[----:B------:R-:W-:Y:S01]  /*101b0*/  FMUL.FTZ R57, R8, R51 ;  /* 0x0000003308397220 */ /* 0x000fe20000410000 */
[----:B------:R-:W-:-:S02]  /*101c0*/  IMAD.U32 R42, R31, 0x10000, RZ ;  /* 0x000100001f2a7824 */ /* 0x000fc400078e00ff */
[----:B------:R-:W-:Y:S01]  /*101d0*/  FFMA.FTZ R53, R38, R47, -R53 ;  /* 0x0000002f26357223 */ /* 0x000fe20000010835 */
[----:B------:R-:W-:Y:S01]  /*101e0*/  LOP3.LUT R47, R24, 0xffff0000, RZ, 0xc0, !PT ;  /* 0xffff0000182f7812 */ /* 0x000fe200078ec0ff */
[----:B------:R-:W-:Y:S01]  /*101f0*/  FFMA.FTZ R55, R38, R49, R55 ;  /* 0x0000003126377223 */ /* 0x000fe20000010037 */
[----:B------:R-:W-:Y:S02]  /*10200*/  IMAD.U32 R38, R25, 0x10000, RZ ;  /* 0x0001000019267824 */ /* 0x000fe400078e00ff */
[----:B------:R-:W-:Y:S02]  /*10210*/  IMAD.U32 R44, R10, 0x10000, RZ ;  /* 0x000100000a2c7824 */ /* 0x000fe400078e00ff */
[-C--:B------:R-:W-:Y:S01]  /*10220*/  FMUL.FTZ R49, R8, R47.reuse ;  /* 0x0000002f08317220 */ /* 0x080fe20000410000 */
[----:B------:R-:W-:Y:S01]  /*10230*/  FFMA.FTZ R46, R4, R47, -R57 ;  /* 0x0000002f042e7223 */ /* 0x000fe20000010839 */
[----:B------:R-:W-:Y:S01]  /*10240*/  FMUL.FTZ R8, R43, R42 ;  /* 0x0000002a2b087220 */ /* 0x000fe20000410000 */
[----:B------:R-:W-:-:S02]  /*10250*/  IMAD.U32 R47, R32, 0x10000, RZ ;  /* 0x00010000202f7824 */ /* 0x000fc400078e00ff */
[-C--:B------:R-:W-:Y:S01]  /*10260*/  FMUL.FTZ R57, R43, R38.reuse ;  /* 0x000000262b397220 */ /* 0x080fe20000410000 */
[----:B------:R-:W-:Y:S01]  /*10270*/  FFMA.FTZ R48, R4, R51, R49 ;  /* 0x0000003304307223 */ /* 0x000fe20000010031 */
[----:B------:R-:W-:Y:S01]  /*10280*/  LOP3.LUT R10, R10, 0xffff0000, RZ, 0xc0, !PT ;  /* 0xffff00000a0a7812 */ /* 0x000fe200078ec0ff */
[C---:B------:R-:W-:Y:S01]  /*10290*/  FFMA.FTZ R50, R39.reuse, R38, -R8 ;  /* 0x0000002627327223 */ /* 0x040fe20000010808 */
[----:B------:R-:W-:Y:S02]  /*102a0*/  IMAD.U32 R43, R26, 0x10000, RZ ;  /* 0x000100001a2b7824 */ /* 0x000fe400078e00ff */
[----:B------:R-:W-:Y:S01]  /*102b0*/  FFMA.FTZ R57, R39, R42, R57 ;  /* 0x0000002a27397223 */ /* 0x000fe20000010039 */
[----:B------:R-:W-:Y:S01]  /*102c0*/  FMUL.FTZ R51, R44, R47 ;  /* 0x0000002f2c337220 */ /* 0x000fe20000410000 */
[----:B------:R-:W-:Y:S01]  /*102d0*/  LOP3.LUT R49, R32, 0xffff0000, RZ, 0xc0, !PT ;  /* 0xffff000020317812 */ /* 0x000fe200078ec0ff */
[----:B------:R-:W-:Y:S01]  /*102e0*/  IMAD.U32 R45, R11, 0x10000, RZ ;  /* 0x000100000b2d7824 */ /* 0x000fe200078e00ff */
[----:B------:R-:W-:Y:S01]  /*102f0*/  LOP3.LUT R39, R26, 0xffff0000, RZ, 0xc0, !PT ;  /* 0xffff00001a277812 */ /* 0x000fe200078ec0ff */
[----:B------:R-:W-:-:S02]  /*10300*/  IMAD.U32 R38, R33, 0x10000, RZ ;  /* 0x0001000021267824 */ /* 0x000fc400078e00ff */
[-C--:B------:R-:W-:Y:S01]  /*10310*/  FMUL.FTZ R59, R44, R43.reuse ;  /* 0x0000002b2c3b7220 */ /* 0x080fe20000410000 */
[----:B------:R-:W-:Y:S01]  /*10320*/  FFMA.FTZ R51, R40, R43, -R51 ;  /* 0x0000002b28337223 */ /* 0x000fe20000010833 */
[C---:B------:R-:W-:Y:S01]  /*10330*/  FMUL.FTZ R43, R10.reuse, R49 ;  /* 0x000000310a2b7220 */ /* 0x040fe20000410000 */
[----:B------:R-:W-:Y:S02]  /*10340*/  IMAD.U32 R4, R27, 0x10000, RZ ;  /* 0x000100001b047824 */ /* 0x000fe400078e00ff */
[----:B------:R-:W-:Y:S01]  /*10350*/  FMUL.FTZ R10, R10, R39 ;  /* 0x000000270a0a7220 */ /* 0x000fe20000410000 */
[----:B------:R-:W-:Y:S01]  /*10360*/  FMUL.FTZ R8, R45, R38 ;  /* 0x000000262d087220 */ /* 0x000fe20000410000 */
[----:B------:R-:W-:Y:S01]  /*10370*/  FFMA.FTZ R59, R40, R47, R59 ;  /* 0x0000002f283b7223 */ /* 0x000fe2000001003b */
[C---:B------:R-:W-:Y:S01]  /*10380*/  FFMA.FTZ R40, R6.reuse, R39, -R43 ;  /* 0x0000002706287223 */ /* 0x040fe2000001082b */
[----:B------:R-:W-:Y:S01]  /*10390*/  FFMA.FTZ R42, R6, R49, R10 ;  /* 0x00000031062a7223 */ /* 0x000fe2000001000a */
[-C--:B------:R-:W-:Y:S01]  /*103a0*/  FFMA.FTZ R43, R41, R4.reuse, -R8 ;  /* 0x00000004292b7223 */ /* 0x080fe20000010808 */
[----:B------:R-:W-:Y:S01]  /*103b0*/  LOP3.LUT R11, R11, 0xffff0000, RZ, 0xc0, !PT ;  /* 0xffff00000b0b7812 */ /* 0x000fe200078ec0ff */
[----:B------:R-:W-:Y:S01]  /*103c0*/  FMUL.FTZ R44, R45, R4 ;  /* 0x000000042d2c7220 */ /* 0x000fe20000410000 */
[----:B------:R-:W-:-:S02]  /*103d0*/  LOP3.LUT R8, R31, 0xffff0000, RZ, 0xc0, !PT ;  /* 0xffff00001f087812 */ /* 0x000fc400078ec0ff */
[----:B------:R-:W-:Y:S01]  /*103e0*/  LOP3.LUT R10, R33, 0xffff0000, RZ, 0xc0, !PT ;  /* 0xffff0000210a7812 */ /* 0x000fe200078ec0ff */
[----:B------:R-:W-:Y:S01]  /*103f0*/  FFMA.FTZ R44, R41, R38, R44 ;  /* 0x00000026292c7223 */ /* 0x000fe2000001002c */
[----:B------:R-:W-:Y:S01]  /*10400*/  LOP3.LUT R4, R25, 0xffff0000, RZ, 0xc0, !PT ;  /* 0xffff000019047812 */ /* 0x000fe200078ec0ff */
[----:B------:R-:W-:Y:S01]  /*10410*/  FMUL.FTZ R38, R9, R8 ;  /* 0x0000000809267220 */ /* 0x000fe20000410000 */
[----:B------:R-:W-:Y:S01]  /*10420*/  LOP3.LUT R6, R27, 0xffff0000, RZ, 0xc0, !PT ;  /* 0xffff00001b067812 */ /* 0x000fe200078ec0ff */
[----:B------:R-:W-:Y:S02]  /*10430*/  FMUL.FTZ R52, R11, R10 ;  /* 0x0000000a0b347220 */ /* 0x000fe40000410000 */
[-C--:B------:R-:W-:Y:S01]  /*10440*/  FMUL.FTZ R39, R9, R4.reuse ;  /* 0x0000000409277220 */ /* 0x080fe20000410000 */
[----:B------:R-:W-:Y:S01]  /*10450*/  FFMA.FTZ R9, R5, R4, -R38 ;  /* 0x0000000405097223 */ /* 0x000fe20000010826 */
[-C--:B------:R-:W-:Y:S01]  /*10460*/  FMUL.FTZ R11, R11, R6.reuse ;  /* 0x000000060b0b7220 */ /* 0x080fe20000410000 */
[----:B------:R-:W-:Y:S01]  /*10470*/  FFMA.FTZ R52, R7, R6, -R52 ;  /* 0x0000000607347223 */ /* 0x000fe20000010834 */
[----:B------:R-:W-:Y:S01]  /*10480*/  FFMA.FTZ R38, R5, R8, R39 ;  /* 0x0000000805267223 */ /* 0x000fe20000010027 */
[----:B------:R-:W-:Y:S01]  /*10490*/  F2FP.BF16.F32.PACK_AB R6, R40, R51 ;  /* 0x000000332806723e */ /* 0x000fe200000010ff */
[----:B------:R-:W-:Y:S01]  /*104a0*/  FFMA.FTZ R11, R7, R10, R11 ;  /* 0x0000000a070b7223 */ /* 0x000fe2000001000b */
[----:B------:R-:W-:-:S02]  /*104b0*/  F2FP.BF16.F32.PACK_AB R4, R46, R53 ;  /* 0x000000352e04723e */ /* 0x000fc400000010ff */
[----:B------:R-:W-:Y:S02]  /*104c0*/  F2FP.BF16.F32.PACK_AB R5, R9, R50 ;  /* 0x000000320905723e */ /* 0x000fe400000010ff */
[----:B------:R-:W-:Y:S02]  /*104d0*/  F2FP.BF16.F32.PACK_AB R7, R52, R43 ;  /* 0x0000002b3407723e */ /* 0x000fe400000010ff */
[----:B------:R-:W-:Y:S02]  /*104e0*/  F2FP.BF16.F32.PACK_AB R10, R42, R59 ;  /* 0x0000003b2a0a723e */ /* 0x000fe400000010ff */
[----:B------:R-:W-:Y:S01]  /*104f0*/  F2FP.BF16.F32.PACK_AB R8, R48, R55 ;  /* 0x000000373008723e */ /* 0x000fe200000010ff */
[----:B------:R1:W-:Y:S01]  /*10500*/  STS.128 [R36], R4 ;  /* 0x0000000424007388 */ /* 0x0003e20000000c00 */
[----:B------:R-:W-:Y:S02]  /*10510*/  F2FP.BF16.F32.PACK_AB R9, R38, R57 ;  /* 0x000000392609723e */ /* 0x000fe400000010ff */
[----:B------:R-:W-:-:S05]  /*10520*/  F2FP.BF16.F32.PACK_AB R11, R11, R44 ;  /* 0x0000002c0b0b723e */ /* 0x000fca00000010ff */
[----:B------:R1:W-:Y:S02]  /*10530*/  STS.128 [R37+0x14400], R8 ;  /* 0x0144000825007388 */ /* 0x0003e40000000c00 */
.L_x_621:
[----:B------:R-:W-:Y:S05]  /*10540*/  BSYNC B2 ;  /* 0x0000000000027941 */ /* 0x000fea0003800000 */
.L_x_620:
[----:B------:R-:W-:Y:S05]  /*10550*/  @P1 BRA `(.L_x_619) ;  /* 0x00000004008c1947 */ /* 0x000fea0003800000 */
[----:B-1----:R-:W-:Y:S01]  /*10560*/  SHF.R.S32.HI R5, RZ, 0x1f, R212 ;  /* 0x0000001fff057819 */ /* 0x002fe200000114d4 */
[----:B------:R-:W-:Y:S01]  /*10570*/  IMAD.U32 R48, R14, 0x10000, RZ ;  /* 0x000100000e307824 */ /* 0x000fe200078e00ff */
[----:B-----5:R-:W-:Y:S01]  /*10580*/  R2UR UR4, R56 ;  /* 0x00000000380472ca */ /* 0x020fe200000e0000 */
[----:B------:R-:W-:Y:S01]  /*10590*/  IMAD.U32 R46, R0, 0x10000, RZ ;  /* 0x00010000002e7824 */ /* 0x000fe200078e00ff */
[CC--:B------:R-:W-:Y:S02]  /*105a0*/  LEA.HI R4, R5.reuse, R212.reuse, RZ, 0x3 ;  /* 0x000000d405047211 */ /* 0x0c0fe400078f18ff */
[----:B------:R-:W-:Y:S02]  /*105b0*/  LEA.HI R5, R5, R212, RZ, 0x6 ;  /* 0x000000d405057211 */ /* 0x000fe400078f30ff */
[----:B------:R-:W-:Y:S02]  /*105c0*/  SHF.R.S32.HI R6, RZ, 0x3, R4 ;  /* 0x00000003ff067819 */ /* 0x000fe40000011404 */
[----:B------:R-:W-:Y:S01]  /*105d0*/  LOP3.LUT R4, R4, 0x38, RZ, 0xc0, !PT ;  /* 0x0000003804047812 */ /* 0x000fe200078ec0ff */
[----:B------:R-:W-:Y:S01]  /*105e0*/  IMAD.SHL.U32 R7, R5, 0x80, RZ ;  /* 0x0000008005077824 */ /* 0x000fe200078e00ff */
[----:B------:R-:W-:-:S02]  /*105f0*/  LEA.HI R35, R35, R6, RZ, 0x1d ;  /* 0x0000000623237211 */ /* 0x000fc400078fe8ff */
[----:B------:R-:W-:Y:S02]  /*10600*/  LOP3.LUT R5, R4, 0x1c0, R54, 0xf8, !PT ;  /* 0x000001c004057812 */ /* 0x000fe400078ef836 */
[----:B------:R-:W-:Y:S01]  /*10610*/  SHF.R.S32.HI R6, RZ, 0x1f, R35 ;  /* 0x0000001fff067819 */ /* 0x000fe20000011423 */
[----:B------:R-:W-:Y:S01]  /*10620*/  IMAD.SHL.U32 R4, R35, 0x8, RZ ;  /* 0x0000000823047824 */ /* 0x000fe200078e00ff */
[----:B------:R-:W-:Y:S02]  /*10630*/  LOP3.LUT R8, R7, 0xffffe000, RZ, 0xc0, !PT ;  /* 0xffffe00007087812 */ /* 0x000fe400078ec0ff */
[----:B------:R-:W-:Y:S02]  /*10640*/  LEA.HI R6, R6, R35, RZ, 0x3 ;  /* 0x0000002306067211 */ /* 0x000fe400078f18ff */
[----:B------:R-:W-:Y:S02]  /*10650*/  LOP3.LUT R5, R5, R228, RZ, 0x3c, !PT ;  /* 0x000000e405057212 */ /* 0x000fe400078e3cff */
[----:B------:R-:W-:Y:S01]  /*10660*/  LOP3.LUT R4, R4, 0x38, RZ, 0xc0, !PT ;  /* 0x0000003804047812 */ /* 0x000fe200078ec0ff */
[----:B------:R-:W-:Y:S01]  /*10670*/  IMAD.SHL.U32 R6, R6, 0x400, RZ ;  /* 0x0000040006067824 */ /* 0x000fe200078e00ff */
[----:B------:R-:W-:-:S02]  /*10680*/  IADD3 R8, R5, R8, R229 ;  /* 0x0000000805087210 */ /* 0x000fc40007ffe0e5 */
[----:B------:R-:W-:Y:S02]  /*10690*/  LOP3.LUT R5, R4, 0x1c0, R54, 0xf8, !PT ;  /* 0x000001c004057812 */ /* 0x000fe400078ef836 */
[----:B------:R-:W-:Y:S02]  /*106a0*/  LOP3.LUT R6, R6, 0x7fffe000, RZ, 0xc0, !PT ;  /* 0x7fffe00006067812 */ /* 0x000fe400078ec0ff */
[----:B------:R-:W-:Y:S02]  /*106b0*/  LOP3.LUT R5, R5, R228, RZ, 0x3c, !PT ;  /* 0x000000e405057212 */ /* 0x000fe400078e3cff */
[----:B------:R-:W-:Y:S02]  /*106c0*/  LEA R35, R8, UR4, 0x1 ;  /* 0x0000000408237c11 */ /* 0x000fe4000f8e08ff */
[----:B0-----:R-:W-:Y:S02]  /*106d0*/  IADD3 R9, R5, R6, R229 ;  /* 0x0000000605097210 */ /* 0x001fe40007ffe0e5 */
[----:B------:R-:W-:Y:S01]  /*106e0*/  LOP3.LUT R45, R14, 0xffff0000, RZ, 0xc0, !PT ;  /* 0xffff00000e2d7812 */ /* 0x000fe200078ec0ff */
[----:B------:R-:W0:Y:S02]  /*106f0*/  LDS.128 R4, [R35] ;  /* 0x0000000023047984 */ /* 0x000e240000000c00 */
[----:B------:R-:W-:-:S05]  /*10700*/  IMAD R36, R9, 0x2, R18 ;  /* 0x0000000209247824 */ /* 0x000fca00078e0212 */
[----:B------:R-:W1:Y:S01]  /*10710*/  LDS.128 R8, [R36+0x14400] ;  /* 0x0144000024087984 */ /* 0x000e620000000c00 */
[C---:B0-----:R-:W-:Y:S01]  /*10720*/  IMAD.U32 R37, R4.reuse, 0x10000, RZ ;  /* 0x0001000004257824 */ /* 0x041fe200078e00ff */
[----:B------:R-:W-:Y:S01]  /*10730*/  LOP3.LUT R4, R4, 0xffff0000, RZ, 0xc0, !PT ;  /* 0xffff000004047812 */ /* 0x000fe200078ec0ff */
[C---:B------:R-:W-:Y:S01]  /*10740*/  IMAD.U32 R39, R6.reuse, 0x10000, RZ ;  /* 0x0001000006277824 */ /* 0x040fe200078e00ff */
[----:B------:R-:W-:Y:S01]  /*10750*/  LOP3.LUT R6, R6, 0xffff0000, RZ, 0xc0, !PT ;  /* 0xffff000006067812 */ /* 0x000fe200078ec0ff */
[C---:B------:R-:W-:Y:S01]  /*10760*/  IMAD.U32 R38, R5.reuse, 0x10000, RZ ;  /* 0x0001000005267824 */ /* 0x040fe200078e00ff */
[----:B------:R-:W-:Y:S01]  /*10770*/  LOP3.LUT R5, R5, 0xffff0000, RZ, 0xc0, !PT ;  /* 0xffff000005057812 */ /* 0x000fe200078ec0ff */
[C---:B------:R-:W-:Y:S01]  /*10780*/  IMAD.U32 R40, R7.reuse, 0x10000, RZ ;  /* 0x0001000007287824 */ /* 0x040fe200078e00ff */
[----:B------:R-:W-:Y:S01]  /*10790*/  LOP3.LUT R7, R7, 0xffff0000, RZ, 0xc0, !PT ;  /* 0xffff000007077812 */ /* 0x000fe200078ec0ff */
[C---:B-1----:R-:W-:Y:S01]  /*107a0*/  IMAD.U32 R41, R8.reuse, 0x10000, RZ ;  /* 0x0001000008297824 */ /* 0x042fe200078e00ff */
[----:B------:R-:W-:Y:S01]  /*107b0*/  LOP3.LUT R8, R8, 0xffff0000, RZ, 0xc0, !PT ;  /* 0xffff000008087812 */ /* 0x000fe200078ec0ff */
[C---:B------:R-:W-:Y:S01]  /*107c0*/  IMAD.U32 R43, R10.reuse, 0x10000, RZ ;  /* 0x000100000a2b7824 */ /* 0x040fe200078e00ff */
[----:B------:R-:W-:Y:S01]  /*107d0*/  LOP3.LUT R10, R10, 0xffff0000, RZ, 0xc0, !PT ;  /* 0xffff00000a0a7812 */ /* 0x000fe200078ec0ff */
[C---:B------:R-:W-:Y:S01]  /*107e0*/  FMUL.FTZ R50, R41.reuse, R48 ;  /* 0x0000003029327220 */ /* 0x040fe20000410000 */
[-C--:B------:R-:W-:Y:S01]  /*107f0*/  FMUL.FTZ R52, R41, R46.reuse ;  /* 0x0000002e29347220 */ /* 0x080fe20000410000 */
[----:B------:R-:W-:Y:S01]  /*10800*/  LOP3.LUT R41, R0, 0xffff0000, RZ, 0xc0, !PT ;  /* 0xffff000000297812 */ /* 0x000fe200078ec0ff */
[----:B------:R-:W-:Y:S01]  /*10810*/  FMUL.FTZ R47, R8, R45 ;  /* 0x0000002d082f7220 */ /* 0x000fe20000410000 */
[----:B------:R-:W-:Y:S01]  /*10820*/  FFMA.FTZ R49, R37, R46, -R50 ;  /* 0x0000002e25317223 */ /* 0x000fe20000010832 */
[----:B------:R-:W-:-:S02]  /*10830*/  IMAD.U32 R50, R20, 0x10000, RZ ;  /* 0x0001000014327824 */ /* 0x000fc400078e00ff */
[----:B------:R-:W-:Y:S01]  /*10840*/  FFMA.FTZ R52, R37, R48, R52 ;  /* 0x0000003025347223 */ /* 0x000fe20000010034 */
[----:B------:R-:W-:Y:S02]  /*10850*/  IMAD.U32 R46, R12, 0x10000, RZ ;  /* 0x000100000c2e7824 */ /* 0x000fe400078e00ff */
[-C--:B------:R-:W-:Y:S01]  /*10860*/  FMUL.FTZ R37, R8, R41.reuse ;  /* 0x0000002908257220 */ /* 0x080fe20000410000 */
[----:B------:R-:W-:Y:S01]  /*10870*/  FFMA.FTZ R48, R4, R41, -R47 ;  /* 0x0000002904307223 */ /* 0x000fe2000001082f */
[C---:B------:R-:W-:Y:S01]  /*10880*/  FMUL.FTZ R8, R43.reuse, R50 ;  /* 0x000000322b087220 */ /* 0x040fe20000410000 */
[----:B------:R-:W-:Y:S01]  /*10890*/  LOP3.LUT R47, R20, 0xffff0000, RZ, 0xc0, !PT ;  /* 0xffff0000142f7812 */ /* 0x000fe200078ec0ff */
[-C--:B------:R-:W-:Y:S01]  /*108a0*/  FMUL.FTZ R43, R43, R46.reuse ;  /* 0x0000002e2b2b7220 */ /* 0x080fe20000410000 */
[----:B------:R-:W-:Y:S01]  /*108b0*/  LOP3.LUT R41, R12, 0xffff0000, RZ, 0xc0, !PT ;  /* 0xffff00000c297812 */ /* 0x000fe200078ec0ff */
[----:B------:R-:W-:Y:S01]  /*108c0*/  FFMA.FTZ R46, R39, R46, -R8 ;  /* 0x0000002e272e7223 */ /* 0x000fe20000010808 */
[----:B------:R-:W-:-:S02]  /*108d0*/  IMAD.U32 R42, R9, 0x10000, RZ ;  /* 0x00010000092a7824 */ /* 0x000fc400078e00ff */
[----:B------:R-:W-:Y:S01]  /*108e0*/  FFMA.FTZ R50, R39, R50, R43 ;  /* 0x0000003227327223 */ /* 0x000fe2000001002b */
[----:B------:R-:W-:Y:S01]  /*108f0*/  FMUL.FTZ R39, R10, R47 ;  /* 0x0000002f0a277220 */ /* 0x000fe20000410000 */
[----:B------:R-:W-:Y:S02]  /*10900*/  IMAD.U32 R43, R15, 0x10000, RZ ;  /* 0x000100000f2b7824 */ /* 0x000fe400078e00ff */
[----:B------:R-:W-:Y:S01]  /*10910*/  FFMA.FTZ R45, R4, R45, R37 ;  /* 0x0000002d042d7223 */ /* 0x000fe20000010025 */
[----:B------:R-:W-:Y:S02]  /*10920*/  IMAD.U32 R37, R3, 0x10000, RZ ;  /* 0x0001000003257824 */ /* 0x000fe400078e00ff */
[-C--:B------:R-:W-:Y:S01]  /*10930*/  FMUL.FTZ R55, R10, R41.reuse ;  /* 0x000000290a377220 */ /* 0x080fe20000410000 */
[----:B------:R-:W-:Y:S01]  /*10940*/  FFMA.FTZ R53, R6, R41, -R39 ;  /* 0x0000002906357223 */ /* 0x000fe20000010827 */
[----:B------:R-:W-:Y:S01]  /*10950*/  FMUL.FTZ R51, R42, R43 ;  /* 0x0000002b2a337220 */ /* 0x000fe20000410000 */
[----:B------:R-:W-:-:S02]  /*10960*/  IMAD.U32 R44, R11, 0x10000, RZ ;  /* 0x000100000b2c7824 */ /* 0x000fc400078e00ff */
[----:B------:R-:W-:Y:S01]  /*10970*/  FMUL.FTZ R42, R42, R37 ;  /* 0x000000252a2a7220 */ /* 0x000fe20000410000 */
[----:B------:R-:W-:Y:S02]  /*10980*/  IMAD.U32 R41, R21, 0x10000, RZ ;  /* 0x0001000015297824 */ /* 0x000fe400078e00ff */
[----:B------:R-:W-:Y:S01]  /*10990*/  FFMA.FTZ R55, R6, R47, R55 ;  /* 0x0000002f06377223 */ /* 0x000fe20000010037 */
[----:B------:R-:W-:Y:S02]  /*109a0*/  IMAD.U32 R39, R13, 0x10000, RZ ;  /* 0x000100000d277824 */ /* 0x000fe400078e00ff */
[----:B------:R-:W-:Y:S01]  /*109b0*/  FFMA.FTZ R51, R38, R37, -R51 ;  /* 0x0000002526337223 */ /* 0x000fe20000010833 */
[----:B------:R-:W-:Y:S01]  /*109c0*/  LOP3.LUT R9, R9, 0xffff0000, RZ, 0xc0, !PT ;  /* 0xffff000009097812 */ /* 0x000fe200078ec0ff */
[C---:B------:R-:W-:Y:S01]  /*109d0*/  FMUL.FTZ R47, R44.reuse, R41 ;  /* 0x000000292c2f7220 */ /* 0x040fe20000410000 */
[----:B------:R-:W-:Y:S01]  /*109e0*/  LOP3.LUT R11, R11, 0xffff0000, RZ, 0xc0, !PT ;  /* 0xffff00000b0b7812 */ /* 0x000fe200078ec0ff */
[----:B------:R-:W-:Y:S01]  /*109f0*/  FMUL.FTZ R37, R44, R39 ;  /* 0x000000272c257220 */ /* 0x000fe20000410000 */
[----:B------:R-:W-:Y:S01]  /*10a00*/  LOP3.LUT R8, R15, 0xffff0000, RZ, 0xc0, !PT ;  /* 0xffff00000f087812 */ /* 0x000fe200078ec0ff */
[----:B------:R-:W-:Y:S01]  /*10a10*/  FFMA.FTZ R42, R38, R43, R42 ;  /* 0x0000002b262a7223 */ /* 0x000fe2000001002a */
[----:B------:R-:W-:Y:S01]  /*10a20*/  LOP3.LUT R10, R21, 0xffff0000, RZ, 0xc0, !PT ;  /* 0xffff0000150a7812 */ /* 0x000fe200078ec0ff */
[C---:B------:R-:W-:Y:S01]  /*10a30*/  FFMA.FTZ R47, R40.reuse, R39, -R47 ;  /* 0x00000027282f7223 */ /* 0x040fe2000001082f */
[----:B------:R-:W-:Y:S01]  /*10a40*/  LOP3.LUT R4, R3, 0xffff0000, RZ, 0xc0, !PT ;  /* 0xffff000003047812 */ /* 0x000fe200078ec0ff */
[----:B------:R-:W-:Y:S01]  /*10a50*/  FFMA.FTZ R37, R40, R41, R37 ;  /* 0x0000002928257223 */ /* 0x000fe20000010025 */
[----:B------:R-:W-:Y:S01]  /*10a60*/  LOP3.LUT R6, R13, 0xffff0000, RZ, 0xc0, !PT ;  /* 0xffff00000d067812 */ /* 0x000fe200078ec0ff */
[----:B------:R-:W-:Y:S01]  /*10a70*/  FMUL.FTZ R38, R9, R8 ;  /* 0x0000000809267220 */ /* 0x000fe20000410000 */
[----:B------:R-:W-:Y:S01]  /*10a80*/  FMUL.FTZ R40, R11, R10 ;  /* 0x0000000a0b287220 */ /* 0x000fe20000410000 */
[----:B------:R-:W-:-:S02]  /*10a90*/  FMUL.FTZ R9, R9, R4 ;  /* 0x0000000409097220 */ /* 0x000fc40000410000 */
[----:B------:R-:W-:Y:S01]  /*10aa0*/  FMUL.FTZ R11, R11, R6 ;  /* 0x000000060b0b7220 */ /* 0x000fe20000410000 */
[----:B------:R-:W-:Y:S01]  /*10ab0*/  FFMA.FTZ R38, R5, R4, -R38 ;  /* 0x0000000405267223 */ /* 0x000fe20000010826 */
[----:B------:R-:W-:Y:S01]  /*10ac0*/  FFMA.FTZ R40, R7, R6, -R40 ;  /* 0x0000000607287223 */ /* 0x000fe20000010828 */
[----:B------:R-:W-:Y:S01]  /*10ad0*/  FFMA.FTZ R9, R5, R8, R9 ;  /* 0x0000000805097223 */ /* 0x000fe20000010009 */
[----:B------:R-:W-:Y:S01]  /*10ae0*/  FFMA.FTZ R44, R7, R10, R11 ;  /* 0x0000000a072c7223 */ /* 0x000fe2000001000b */
[----:B------:R-:W-:Y:S02]  /*10af0*/  F2FP.BF16.F32.PACK_AB R4, R48, R49 ;  /* 0x000000313004723e */ /* 0x000fe400000010ff */
[----:B------:R-:W-:Y:S02]  /*10b00*/  F2FP.BF16.F32.PACK_AB R6, R53, R46 ;  /* 0x0000002e3506723e */ /* 0x000fe400000010ff */
[----:B------:R-:W-:Y:S02]  /*10b10*/  F2FP.BF16.F32.PACK_AB R5, R38, R51 ;  /* 0x000000332605723e */ /* 0x000fe400000010ff */
[----:B------:R-:W-:-:S02]  /*10b20*/  F2FP.BF16.F32.PACK_AB R7, R40, R47 ;  /* 0x0000002f2807723e */ /* 0x000fc400000010ff */
[----:B------:R-:W-:Y:S02]  /*10b30*/  F2FP.BF16.F32.PACK_AB R8, R45, R52 ;  /* 0x000000342d08723e */ /* 0x000fe400000010ff */
[----:B------:R-:W-:Y:S01]  /*10b40*/  F2FP.BF16.F32.PACK_AB R10, R55, R50 ;  /* 0x00000032370a723e */ /* 0x000fe200000010ff */
[----:B------:R2:W-:Y:S01]  /*10b50*/  STS.128 [R35], R4 ;  /* 0x0000000423007388 */ /* 0x0005e20000000c00 */
[----:B------:R-:W-:Y:S02]  /*10b60*/  F2FP.BF16.F32.PACK_AB R9, R9, R42 ;  /* 0x0000002a0909723e */ /* 0x000fe400000010ff */
[----:B------:R-:W-:-:S05]  /*10b70*/  F2FP.BF16.F32.PACK_AB R11, R44, R37 ;  /* 0x000000252c0b723e */ /* 0x000fca00000010ff */
[----:B------:R2:W-:Y:S02]  /*10b80*/  STS.128 [R36+0x14400], R8 ;  /* 0x0144000824007388 */ /* 0x0005e40000000c00 */
.L_x_619:
[----:B------:R-:W-:Y:S05]  /*10b90*/  BSYNC B1 ;  /* 0x0000000000017941 */ /* 0x000fea0003800000 */
.L_x_618:
[----:B-12---:R-:W-:Y:S01]  /*10ba0*/  VIADD R4, R213, 0x20 ;  /* 0x00000020d5047836 */ /* 0x006fe20000000000 */
[----:B------:R-:W-:Y:S04]  /*10bb0*/  BSSY B1, `(.L_x_622) ;  /* 0x00000ca000017945 */ /* 0x000fe80003800000 */
[----:B------:R-:W-:-:S13]  /*10bc0*/  ISETP.GE.AND P0, PT, R4, R34, PT ;  /* 0x000000220400720c */ /* 0x000fda0003f06270 */
[----:B------:R-:W-:Y:S05]  /*10bd0*/  @P0 BRA `(.L_x_623) ;  /* 0x0000000c001c0947 */ /* 0x000fea0003800000 */
[----:B-----5:R1:W5:Y:S01]  /*10be0*/  LDL R56, [R1+0x14] ;  /* 0x0000140001387983 */ /* 0x0203620000100800 */
[----:B------:R-:W2:Y:S01]  /*10bf0*/  LDC R35, c[0x0][0x3f4] ;  /* 0x0000fd00ff237b82 */ /* 0x000ea20000000800 */
[----:B------:R-:W-:Y:S01]  /*10c00*/  BSSY B2, `(.L_x_624) ;  /* 0x0000062000027945 */ /* 0x000fe20003800000 */
[----:B------:R-:W-:Y:S02]  /*10c10*/  SHF.R.U32.HI R54, RZ, 0x3, R223 ;  /* 0x00000003ff367819 */ /* 0x000fe400000116df */
[-C--:B--2---:R-:W-:Y:S02]  /*10c20*/  ISETP.GE.AND P0, PT, R16, R35.reuse, PT ;  /* 0x000000231000720c */ /* 0x084fe40003f06270 */
[----:B------:R-:W-:-:S11]  /*10c30*/  ISETP.GE.AND P1, PT, R212, R35, PT ;  /* 0x00000023d400720c */ /* 0x000fd60003f26270 */
[----:B-1----:R-:W-:Y:S05]  /*10c40*/  @P0 BRA `(.L_x_625) ;  /* 0x0000000400740947 */ /* 0x002fea0003800000 */
[----:B------:R-:W-:Y:S01]  /*10c50*/  LEA.HI R4, R29, R28, RZ, 0x3 ;  /* 0x0000001c1d047211 */ /* 0x000fe200078f18ff */
[----:B------:R-:W-:Y:S01]  /*10c60*/  IMAD.U32 R48, R30, 0x10000, RZ ;  /* 0x000100001e307824 */ /* 0x000fe200078e00ff */
[----:B-----5:R-:W-:Y:S01]  /*10c70*/  R2UR UR4, R56 ;  /* 0x00000000380472ca */ /* 0x020fe200000e0000 */
[----:B------:R-:W-:Y:S01]  /*10c80*/  IMAD.U32 R46, R24, 0x10000, RZ ;  /* 0x00010000182e7824 */ /* 0x000fe200078e00ff */
[----:B------:R-:W-:Y:S01]  /*10c90*/  LOP3.LUT R5, R4, 0xfffffff8, RZ, 0xc0, !PT ;  /* 0xfffffff804057812 */ /* 0x000fe200078ec0ff */
[----:B------:R-:W-:Y:S01]  /*10ca0*/  IMAD.U32 R57, R31, 0x10000, RZ ;  /* 0x000100001f397824 */ /* 0x000fe200078e00ff */
[----:B------:R-:W-:Y:S01]  /*10cb0*/  LOP3.LUT R7, R223, 0x38, R16, 0xf8, !PT ;  /* 0x00000038df077812 */ /* 0x000fe200078ef810 */
[----:B------:R-:W-:Y:S01]  /*10cc0*/  IMAD.U32 R55, R25, 0x10000, RZ ;  /* 0x0001000019377824 */ /* 0x000fe200078e00ff */
[----:B------:R-:W-:Y:S01]  /*10cd0*/  LOP3.LUT R50, R30, 0xffff0000, RZ, 0xc0, !PT ;  /* 0xffff00001e327812 */ /* 0x000fe200078ec0ff */
[----:B------:R-:W-:Y:S01]  /*10ce0*/  IMAD.IADD R4, R28, 0x1, -R5 ;  /* 0x000000011c047824 */ /* 0x000fe200078e0a05 */
[----:B------:R-:W-:Y:S01]  /*10cf0*/  LOP3.LUT R7, R226, R7, R54, 0xf6, !PT ;  /* 0x00000007e2077212 */ /* 0x000fe200078ef636 */
[----:B------:R-:W-:Y:S01]  /*10d00*/  IMAD.U32 R52, R32, 0x10000, RZ ;  /* 0x0001000020347824 */ /* 0x000fe200078e00ff */
[----:B------:R-:W-:-:S02]  /*10d10*/  LOP3.LUT R59, R33, 0xffff0000, RZ, 0xc0, !PT ;  /* 0xffff0000213b7812 */ /* 0x000fc400078ec0ff */
[----:B------:R-:W-:Y:S02]  /*10d20*/  LEA.HI R4, R35, R4, RZ, 0x1d ;  /* 0x0000000423047211 */ /* 0x000fe400078fe8ff */
[----:B------:R-:W-:Y:S02]  /*10d30*/  LEA R36, R7, UR4, 0x1 ;  /* 0x0000000407247c11 */ /* 0x000fe4000f8e08ff */
[----:B------:R-:W-:Y:S01]  /*10d40*/  SHF.R.S32.HI R5, RZ, 0x1f, R4 ;  /* 0x0000001fff057819 */ /* 0x000fe20000011404 */
[----:B------:R-:W-:-:S03]  /*10d50*/  IMAD.SHL.U32 R6, R4, 0x8, RZ ;  /* 0x0000000804067824 */ /* 0x000fc600078e00ff */
[----:B------:R-:W-:Y:S02]  /*10d60*/  LEA.HI R5, R5, R4, RZ, 0x3 ;  /* 0x0000000405057211 */ /* 0x000fe400078f18ff */
[----:B------:R-:W-:-:S03]  /*10d70*/  LOP3.LUT R4, R223, 0x38, R6, 0xf8, !PT ;  /* 0x00000038df047812 */ /* 0x000fc600078ef806 */
[----:B------:R-:W-:Y:S01]  /*10d80*/  IMAD.SHL.U32 R6, R5, 0x400, RZ ;  /* 0x0000040005067824 */ /* 0x000fe200078e00ff */
[----:B------:R-:W-:-:S04]  /*10d90*/  LOP3.LUT R5, R4, R54, RZ, 0x3c, !PT ;  /* 0x0000003604057212 */ /* 0x000fc800078e3cff */
        /* <DEDUP_REMOVED lines=17> */
[-C--:B------:R-:W-:Y:S01]  /*10eb0*/  FMUL.FTZ R47, R48, R42.reuse ;  /* 0x0000002a302f7220 */ /* 0x080fe20000410000 */
[----:B------:R-:W-:Y:S01]  /*10ec0*/  FMUL.FTZ R49, R46, R42 ;  /* 0x0000002a2e317220 */ /* 0x000fe20000410000 */
[----:B------:R-:W-:Y:S01]  /*10ed0*/  LOP3.LUT R42, R24, 0xffff0000, RZ, 0xc0, !PT ;  /* 0xffff0000182a7812 */ /* 0x000fe200078ec0ff */
[----:B------:R-:W-:Y:S01]  /*10ee0*/  FMUL.FTZ R51, R50, R8 ;  /* 0x0000000832337220 */ /* 0x000fe20000410000 */
[----:B------:R-:W-:Y:S01]  /*10ef0*/  FFMA.FTZ R47, R46, R38, -R47 ;  /* 0x000000262e2f7223 */ /* 0x000fe2000001082f */
[----:B------:R-:W-:Y:S01]  /*10f00*/  FMUL.FTZ R46, R55, R43 ;  /* 0x0000002b372e7220 */ /* 0x000fe20000410000 */
[----:B------:R-:W-:-:S02]  /*10f10*/  IMAD.U32 R44, R10, 0x10000, RZ ;  /* 0x000100000a2c7824 */ /* 0x000fc400078e00ff */
[C---:B------:R-:W-:Y:S01]  /*10f20*/  FMUL.FTZ R53, R42.reuse, R8 ;  /* 0x000000082a357220 */ /* 0x040fe20000410000 */
[----:B------:R-:W-:Y:S01]  /*10f30*/  FFMA.FTZ R8, R42, R4, -R51 ;  /* 0x000000042a087223 */ /* 0x000fe20000010833 */
[----:B------:R-:W-:Y:S01]  /*10f40*/  FMUL.FTZ R42, R57, R43 ;  /* 0x0000002b392a7220 */ /* 0x000fe20000410000 */
[----:B------:R-:W-:Y:S01]  /*10f50*/  FFMA.FTZ R49, R48, R38, R49 ;  /* 0x0000002630317223 */ /* 0x000fe20000010031 */
[----:B------:R-:W-:Y:S01]  /*10f60*/  FFMA.FTZ R38, R50, R4, R53 ;  /* 0x0000000432267223 */ /* 0x000fe20000010035 */
[----:B------:R-:W-:Y:S01]  /*10f70*/  LOP3.LUT R10, R10, 0xffff0000, RZ, 0xc0, !PT ;  /* 0xffff00000a0a7812 */ /* 0x000fe200078ec0ff */
[-C--:B------:R-:W-:Y:S01]  /*10f80*/  FFMA.FTZ R42, R55, R39.reuse, -R42 ;  /* 0x00000027372a7223 */ /* 0x080fe2000001082a */
[C---:B------:R-:W-:Y:S02]  /*10f90*/  IMAD.U32 R4, R26.reuse, 0x10000, RZ ;  /* 0x000100001a047824 */ /* 0x040fe400078e00ff */
[----:B------:R-:W-:Y:S01]  /*10fa0*/  FFMA.FTZ R46, R57, R39, R46 ;  /* 0x00000027392e7223 */ /* 0x000fe2000001002e */
[----:B------:R-:W-:Y:S01]  /*10fb0*/  LOP3.LUT R48, R26, 0xffff0000, RZ, 0xc0, !PT ;  /* 0xffff00001a307812 */ /* 0x000fe200078ec0ff */
[----:B------:R-:W-:Y:S01]  /*10fc0*/  FMUL.FTZ R39, R52, R44 ;  /* 0x0000002c34277220 */ /* 0x000fe20000410000 */
[----:B------:R-:W-:Y:S01]  /*10fd0*/  LOP3.LUT R50, R32, 0xffff0000, RZ, 0xc0, !PT ;  /* 0xffff000020327812 */ /* 0x000fe200078ec0ff */
[----:B------:R-:W-:-:S02]  /*10fe0*/  IMAD.U32 R45, R11, 0x10000, RZ ;  /* 0x000100000b2d7824 */ /* 0x000fc400078e00ff */
[C---:B------:R-:W-:Y:S01]  /*10ff0*/  FMUL.FTZ R43, R4.reuse, R44 ;  /* 0x0000002c042b7220 */ /* 0x040fe20000410000 */
[----:B------:R-:W-:Y:S02]  /*11000*/  IMAD.U32 R57, R33, 0x10000, RZ ;  /* 0x0001000021397824 */ /* 0x000fe400078e00ff */
[----:B------:R-:W-:Y:S01]  /*11010*/  FFMA.FTZ R39, R4, R40, -R39 ;  /* 0x0000002804277223 */ /* 0x000fe20000010827 */
[-C--:B------:R-:W-:Y:S01]  /*11020*/  FMUL.FTZ R51, R50, R10.reuse ;  /* 0x0000000a32337220 */ /* 0x080fe20000410000 */
[----:B------:R-:W-:Y:S01]  /*11030*/  FMUL.FTZ R53, R48, R10 ;  /* 0x0000000a30357220 */ /* 0x000fe20000410000 */
[----:B------:R-:W-:Y:S02]  /*11040*/  IMAD.U32 R55, R27, 0x10000, RZ ;  /* 0x000100001b377824 */ /* 0x000fe400078e00ff */
[-C--:B------:R-:W-:Y:S01]  /*11050*/  FMUL.FTZ R4, R57, R45.reuse ;  /* 0x0000002d39047220 */ /* 0x080fe20000410000 */
[----:B------:R-:W-:Y:S01]  /*11060*/  FFMA.FTZ R10, R52, R40, R43 ;  /* 0x00000028340a7223 */ /* 0x000fe2000001002b */
[-C--:B------:R-:W-:Y:S01]  /*11070*/  FFMA.FTZ R40, R48, R6.reuse, -R51 ;  /* 0x0000000630287223 */ /* 0x080fe20000010833 */
[----:B------:R-:W-:Y:S01]  /*11080*/  FFMA.FTZ R53, R50, R6, R53 ;  /* 0x0000000632357223 */ /* 0x000fe20000010035 */
[C---:B------:R-:W-:Y:S01]  /*11090*/  FMUL.FTZ R6, R55.reuse, R45 ;  /* 0x0000002d37067220 */ /* 0x040fe20000410000 */
[----:B------:R-:W-:Y:S01]  /*110a0*/  FFMA.FTZ R43, R55, R41, -R4 ;  /* 0x00000029372b7223 */ /* 0x000fe20000010804 */
[----:B------:R-:W-:-:S02]  /*110b0*/  LOP3.LUT R55, R31, 0xffff0000, RZ, 0xc0, !PT ;  /* 0xffff00001f377812 */ /* 0x000fc400078ec0ff */
[----:B------:R-:W-:Y:S01]  /*110c0*/  LOP3.LUT R11, R11, 0xffff0000, RZ, 0xc0, !PT ;  /* 0xffff00000b0b7812 */ /* 0x000fe200078ec0ff */
[----:B------:R-:W-:Y:S01]  /*110d0*/  FFMA.FTZ R41, R57, R41, R6 ;  /* 0x0000002939297223 */ /* 0x000fe20000010006 */
[----:B------:R-:W-:Y:S01]  /*110e0*/  LOP3.LUT R45, R25, 0xffff0000, RZ, 0xc0, !PT ;  /* 0xffff0000192d7812 */ /* 0x000fe200078ec0ff */
[----:B------:R-:W-:Y:S01]  /*110f0*/  FMUL.FTZ R4, R55, R9 ;  /* 0x0000000937047220 */ /* 0x000fe20000410000 */
[----:B------:R-:W-:Y:S01]  /*11100*/  LOP3.LUT R51, R27, 0xffff0000, RZ, 0xc0, !PT ;  /* 0xffff00001b337812 */ /* 0x000fe200078ec0ff */
[----:B------:R-:W-:Y:S01]  /*11110*/  FMUL.FTZ R44, R59, R11 ;  /* 0x0000000b3b2c7220 */ /* 0x000fe20000410000 */
[----:B------:R-:W-:Y:S01]  /*11120*/  F2FP.BF16.F32.PACK_AB R10, R53, R10 ;  /* 0x0000000a350a723e */ /* 0x000fe200000010ff */
[C---:B------:R-:W-:Y:S01]  /*11130*/  FMUL.FTZ R6, R45.reuse, R9 ;  /* 0x000000092d067220 */ /* 0x040fe20000410000 */
[----:B------:R-:W-:Y:S01]  /*11140*/  FFMA.FTZ R9, R45, R5, -R4 ;  /* 0x000000052d097223 */ /* 0x000fe20000010804 */
[C---:B------:R-:W-:Y:S01]  /*11150*/  FMUL.FTZ R48, R51.reuse, R11 ;  /* 0x0000000b33307220 */ /* 0x040fe20000410000 */
        /* <DEDUP_REMOVED lines=8> */
[----:B------:R-:W-:Y:S02]  /*111e0*/  F2FP.BF16.F32.PACK_AB R8, R38, R49 ;  /* 0x000000312608723e */ /* 0x000fe400000010ff */
[----:B------:R-:W-:Y:S01]  /*111f0*/  F2FP.BF16.F32.PACK_AB R11, R48, R41 ;  /* 0x00000029300b723e */ /* 0x000fe200000010ff */
[----:B------:R1:W-:Y:S04]  /*11200*/  STS.128 [R36], R4 ;  /* 0x0000000424007388 */ /* 0x0003e80000000c00 */
[----:B------:R1:W-:Y:S02]  /*11210*/  STS.128 [R37+0x14400], R8 ;  /* 0x0144000825007388 */ /* 0x0003e40000000c00 */
.L_x_625:
[----:B------:R-:W-:Y:S05]  /*11220*/  BSYNC B2 ;  /* 0x0000000000027941 */ /* 0x000fea0003800000 */
.L_x_624:
[----:B------:R-:W-:Y:S05]  /*11230*/  @P1 BRA `(.L_x_623) ;  /* 0x0000000400841947 */ /* 0x000fea0003800000 */
[----:B-1----:R-:W-:Y:S01]  /*11240*/  SHF.R.S32.HI R5, RZ, 0x1f, R212 ;  /* 0x0000001fff057819 */ /* 0x002fe200000114d4 */
[----:B------:R-:W-:Y:S01]  /*11250*/  IMAD.U32 R47, R14, 0x10000, RZ ;  /* 0x000100000e2f7824 */ /* 0x000fe200078e00ff */
[----:B-----5:R-:W-:Y:S01]  /*11260*/  R2UR UR4, R56 ;  /* 0x00000000380472ca */ /* 0x020fe200000e0000 */
[----:B------:R-:W-:Y:S01]  /*11270*/  IMAD.U32 R45, R0, 0x10000, RZ ;  /* 0x00010000002d7824 */ /* 0x000fe200078e00ff */
[CC--:B------:R-:W-:Y:S01]  /*11280*/  LEA.HI R4, R5.reuse, R212.reuse, RZ, 0x3 ;  /* 0x000000d405047211 */ /* 0x0c0fe200078f18ff */
[----:B------:R-:W-:Y:S01]  /*11290*/  IMAD.U32 R49, R20, 0x10000, RZ ;  /* 0x0001000014317824 */ /* 0x000fe200078e00ff */
[----:B------:R-:W-:Y:S01]  /*112a0*/  LEA.HI R5, R5, R212, RZ, 0x6 ;  /* 0x000000d405057211 */ /* 0x000fe200078f30ff */
[----:B------:R-:W-:Y:S01]  /*112b0*/  IMAD.U32 R56, R21, 0x10000, RZ ;  /* 0x0001000015387824 */ /* 0x000fe200078e00ff */
[--C-:B------:R-:W-:Y:S02]  /*112c0*/  SHF.R.S32.HI R6, RZ, 0x3, R4.reuse ;  /* 0x00000003ff067819 */ /* 0x100fe40000011404 */
[----:B------:R-:W-:Y:S01]  /*112d0*/  LOP3.LUT R4, R223, 0x38, R4, 0xf8, !PT ;  /* 0x00000038df047812 */ /* 0x000fe200078ef804 */
[----:B------:R-:W-:Y:S01]  /*112e0*/  IMAD.SHL.U32 R5, R5, 0x80, RZ ;  /* 0x0000008005057824 */ /* 0x000fe200078e00ff */
[----:B------:R-:W-:-:S02]  /*112f0*/  LEA.HI R35, R35, R6, RZ, 0x1d ;  /* 0x0000000623237211 */ /* 0x000fc400078fe8ff */
[----:B------:R-:W-:Y:S02]  /*11300*/  LOP3.LUT R7, R4, R54, RZ, 0x3c, !PT ;  /* 0x0000003604077212 */ /* 0x000fe400078e3cff */
[----:B------:R-:W-:Y:S01]  /*11310*/  SHF.R.S32.HI R6, RZ, 0x1f, R35 ;  /* 0x0000001fff067819 */ /* 0x000fe20000011423 */
[----:B------:R-:W-:Y:S01]  /*11320*/  IMAD.SHL.U32 R4, R35, 0x8, RZ ;  /* 0x0000000823047824 */ /* 0x000fe200078e00ff */
[----:B------:R-:W-:Y:S02]  /*11330*/  LOP3.LUT R5, R5, 0xffffe000, RZ, 0xc0, !PT ;  /* 0xffffe00005057812 */ /* 0x000fe400078ec0ff */
[----:B------:R-:W-:Y:S02]  /*11340*/  LEA.HI R6, R6, R35, RZ, 0x3 ;  /* 0x0000002306067211 */ /* 0x000fe400078f18ff */
[----:B------:R-:W-:Y:S02]  /*11350*/  IADD3 R5, R7, R5, R226 ;  /* 0x0000000507057210 */ /* 0x000fe40007ffe0e2 */
[----:B------:R-:W-:Y:S01]  /*11360*/  LOP3.LUT R4, R223, 0x38, R4, 0xf8, !PT ;  /* 0x00000038df047812 */ /* 0x000fe200078ef804 */
[----:B------:R-:W-:Y:S01]  /*11370*/  IMAD.SHL.U32 R6, R6, 0x400, RZ ;  /* 0x0000040006067824 */ /* 0x000fe200078e00ff */
[----:B------:R-:W-:-:S02]  /*11380*/  LEA R35, R5, UR4, 0x1 ;  /* 0x0000000405237c11 */ /* 0x000fc4000f8e08ff */
[----:B------:R-:W-:Y:S02]  /*11390*/  LOP3.LUT R5, R4, R54, RZ, 0x3c, !PT ;  /* 0x0000003604057212 */ /* 0x000fe400078e3cff */
[----:B------:R-:W-:Y:S02]  /*113a0*/  LOP3.LUT R6, R6, 0x7fffe000, RZ, 0xc0, !PT ;  /* 0x7fffe00006067812 */ /* 0x000fe400078ec0ff */
[----:B------:R-:W-:Y:S02]  /*113b0*/  LOP3.LUT R52, R14, 0xffff0000, RZ, 0xc0, !PT ;  /* 0xffff00000e347812 */ /* 0x000fe400078ec0ff */
[----:B0-----:R-:W-:Y:S02]  /*113c0*/  IADD3 R9, R5, R6, R226 ;  /* 0x0000000605097210 */ /* 0x001fe40007ffe0e2 */
[----:B------:R-:W0:Y:S01]  /*113d0*/  LDS.128 R4, [R35] ;  /* 0x0000000023047984 */ /* 0x000e220000000c00 */
[----:B------:R-:W-:Y:S02]  /*113e0*/  LOP3.LUT R50, R0, 0xffff0000, RZ, 0xc0, !PT ;  /* 0xffff000000327812 */ /* 0x000fe400078ec0ff */
[----:B------:R-:W-:Y:S01]  /*113f0*/  IMAD R36, R9, 0x2, R18 ;  /* 0x0000000209247824 */ /* 0x000fe200078e0212 */
[----:B------:R-:W-:-:S02]  /*11400*/  LOP3.LUT R54, R20, 0xffff0000, RZ, 0xc0, !PT ;  /* 0xffff000014367812 */ /* 0x000fc400078ec0ff */
[----:B------:R-:W-:Y:S02]  /*11410*/  LOP3.LUT R57, R15, 0xffff0000, RZ, 0xc0, !PT ;  /* 0xffff00000f397812 */ /* 0x000fe400078ec0ff */
[----:B------:R-:W1:Y:S01]  /*11420*/  LDS.128 R8, [R36+0x14400] ;  /* 0x0144000024087984 */ /* 0x000e620000000c00 */
[----:B------:R-:W-:Y:S02]  /*11430*/  LOP3.LUT R59, R21, 0xffff0000, RZ, 0xc0, !PT ;  /* 0xffff0000153b7812 */ /* 0x000fe400078ec0ff */
        /* <DEDUP_REMOVED lines=20> */
[----:B------:R-:W-:Y:S02]  /*11580*/  IMAD.U32 R45, R12, 0x10000, RZ ;  /* 0x000100000c2d7824 */ /* 0x000fe400078e00ff */
[C---:B------:R-:W-:Y:S01]  /*11590*/  FMUL.FTZ R37, R50.reuse, R8 ;  /* 0x0000000832257220 */ /* 0x040fe20000410000 */
[-C--:B------:R-:W-:Y:S01]  /*115a0*/  FMUL.FTZ R8, R49, R43.reuse ;  /* 0x0000002b31087220 */ /* 0x080fe20000410000 */
[-C--:B------:R-:W-:Y:S01]  /*115b0*/  FFMA.FTZ R41, R50, R4.reuse, -R41 ;  /* 0x0000000432297223 */ /* 0x080fe20000010829 */
[C---:B------:R-:W-:Y:S01]  /*115c0*/  FMUL.FTZ R50, R45.reuse, R43 ;  /* 0x0000002b2d327220 */ /* 0x040fe20000410000 */
[----:B------:R-:W-:Y:S01]  /*115d0*/  FFMA.FTZ R37, R52, R4, R37 ;  /* 0x0000000434257223 */ /* 0x000fe20000010025 */
[-C--:B------:R-:W-:Y:S01]  /*115e0*/  FFMA.FTZ R45, R45, R39.reuse, -R8 ;  /* 0x000000272d2d7223 */ /* 0x080fe20000010808 */
[----:B------:R-:W-:Y:S01]  /*115f0*/  LOP3.LUT R8, R12, 0xffff0000, RZ, 0xc0, !PT ;  /* 0xffff00000c087812 */ /* 0x000fe200078ec0ff */
[----:B------:R-:W-:Y:S01]  /*11600*/  FFMA.FTZ R50, R49, R39, R50 ;  /* 0x0000002731327223 */ /* 0x000fe20000010032 */
[----:B------:R-:W-:Y:S01]  /*11610*/  FMUL.FTZ R39, R54, R10 ;  /* 0x0000000a36277220 */ /* 0x000fe20000410000 */
[----:B------:R-:W-:Y:S01]  /*11620*/  IMAD.U32 R44, R11, 0x10000, RZ ;  /* 0x000100000b2c7824 */ /* 0x000fe200078e00ff */
[----:B------:R-:W-:Y:S01]  /*11630*/  LOP3.LUT R9, R9, 0xffff0000, RZ, 0xc0, !PT ;  /* 0xffff000009097812 */ /* 0x000fe200078ec0ff */
[----:B------:R-:W-:-:S02]  /*11640*/  IMAD.U32 R52, R15, 0x10000, RZ ;  /* 0x000100000f347824 */ /* 0x000fc400078e00ff */
[C---:B------:R-:W-:Y:S01]  /*11650*/  FMUL.FTZ R47, R8.reuse, R10 ;  /* 0x0000000a082f7220 */ /* 0x040fe20000410000 */
[----:B------:R-:W-:Y:S01]  /*11660*/  FFMA.FTZ R10, R8, R6, -R39 ;  /* 0x00000006080a7223 */ /* 0x000fe20000010827 */
[----:B------:R-:W-:Y:S01]  /*11670*/  LOP3.LUT R11, R11, 0xffff0000, RZ, 0xc0, !PT ;  /* 0xffff00000b0b7812 */ /* 0x000fe200078ec0ff */
[----:B------:R-:W-:Y:S02]  /*11680*/  IMAD.U32 R4, R3, 0x10000, RZ ;  /* 0x0001000003047824 */ /* 0x000fe400078e00ff */
[----:B------:R-:W-:Y:S01]  /*11690*/  FMUL.FTZ R39, R52, R42 ;  /* 0x0000002a34277220 */ /* 0x000fe20000410000 */
[----:B------:R-:W-:Y:S02]  /*116a0*/  IMAD.U32 R8, R13, 0x10000, RZ ;  /* 0x000100000d087824 */ /* 0x000fe400078e00ff */
[----:B------:R-:W-:Y:S01]  /*116b0*/  FMUL.FTZ R49, R56, R44 ;  /* 0x0000002c38317220 */ /* 0x000fe20000410000 */
[C---:B------:R-:W-:Y:S01]  /*116c0*/  FMUL.FTZ R43, R4.reuse, R42 ;  /* 0x0000002a042b7220 */ /* 0x040fe20000410000 */
[----:B------:R-:W-:Y:S01]  /*116d0*/  FFMA.FTZ R39, R4, R38, -R39 ;  /* 0x0000002604277223 */ /* 0x000fe20000010827 */
[C---:B------:R-:W-:Y:S01]  /*116e0*/  FMUL.FTZ R51, R8.reuse, R44 ;  /* 0x0000002c08337220 */ /* 0x040fe20000410000 */
[----:B------:R-:W-:Y:S01]  /*116f0*/  FFMA.FTZ R49, R8, R40, -R49 ;  /* 0x0000002808317223 */ /* 0x000fe20000010831 */
[----:B------:R-:W-:Y:S01]  /*11700*/  FFMA.FTZ R47, R54, R6, R47 ;  /* 0x00000006362f7223 */ /* 0x000fe2000001002f */
[----:B------:R-:W-:Y:S01]  /*11710*/  FMUL.FTZ R4, R57, R9 ;  /* 0x0000000939047220 */ /* 0x000fe20000410000 */
[----:B------:R-:W-:Y:S01]  /*11720*/  FMUL.FTZ R8, R59, R11 ;  /* 0x0000000b3b087220 */ /* 0x000fe20000410000 */
[----:B------:R-:W-:Y:S01]  /*11730*/  FMUL.FTZ R6, R53, R9 ;  /* 0x0000000935067220 */ /* 0x000fe20000410000 */
[----:B------:R-:W-:Y:S01]  /*11740*/  FMUL.FTZ R44, R55, R11 ;  /* 0x0000000b372c7220 */ /* 0x000fe20000410000 */
[----:B------:R-:W-:Y:S01]  /*11750*/  FFMA.FTZ R43, R52, R38, R43 ;  /* 0x00000026342b7223 */ /* 0x000fe2000001002b */
[----:B------:R-:W-:Y:S01]  /*11760*/  FFMA.FTZ R51, R56, R40, R51 ;  /* 0x0000002838337223 */ /* 0x000fe20000010033 */
[----:B------:R-:W-:Y:S01]  /*11770*/  FFMA.FTZ R38, R53, R5, -R4 ;  /* 0x0000000535267223 */ /* 0x000fe20000010804 */
[----:B------:R-:W-:Y:S01]  /*11780*/  FFMA.FTZ R42, R55, R7, -R8 ;  /* 0x00000007372a7223 */ /* 0x000fe20000010808 */
[----:B------:R-:W-:Y:S01]  /*11790*/  FFMA.FTZ R40, R57, R5, R6 ;  /* 0x0000000539287223 */ /* 0x000fe20000010006 */
[----:B------:R-:W-:Y:S01]  /*117a0*/  FFMA.FTZ R44, R59, R7, R44 ;  /* 0x000000073b2c7223 */ /* 0x000fe2000001002c */
[----:B------:R-:W-:-:S02]  /*117b0*/  F2FP.BF16.F32.PACK_AB R4, R41, R46 ;  /* 0x0000002e2904723e */ /* 0x000fc400000010ff */
[----:B------:R-:W-:Y:S02]  /*117c0*/  F2FP.BF16.F32.PACK_AB R6, R10, R45 ;  /* 0x0000002d0a06723e */ /* 0x000fe400000010ff */
[----:B------:R-:W-:Y:S02]  /*117d0*/  F2FP.BF16.F32.PACK_AB R5, R38, R39 ;  /* 0x000000272605723e */ /* 0x000fe400000010ff */
[----:B------:R-:W-:Y:S02]  /*117e0*/  F2FP.BF16.F32.PACK_AB R7, R42, R49 ;  /* 0x000000312a07723e */ /* 0x000fe400000010ff */
[----:B------:R-:W-:Y:S02]  /*117f0*/  F2FP.BF16.F32.PACK_AB R8, R37, R48 ;  /* 0x000000302508723e */ /* 0x000fe400000010ff */
[----:B------:R-:W-:Y:S01]  /*11800*/  F2FP.BF16.F32.PACK_AB R10, R47, R50 ;  /* 0x000000322f0a723e */ /* 0x000fe200000010ff */
[----:B------:R2:W-:Y:S01]  /*11810*/  STS.128 [R35], R4 ;  /* 0x0000000423007388 */ /* 0x0005e20000000c00 */
[----:B------:R-:W-:-:S02]  /*11820*/  F2FP.BF16.F32.PACK_AB R9, R40, R43 ;  /* 0x0000002b2809723e */ /* 0x000fc400000010ff */
[----:B------:R-:W-:-:S05]  /*11830*/  F2FP.BF16.F32.PACK_AB R11, R44, R51 ;  /* 0x000000332c0b723e */ /* 0x000fca00000010ff */
[----:B------:R2:W-:Y:S02]  /*11840*/  STS.128 [R36+0x14400], R8 ;  /* 0x0144000824007388 */ /* 0x0005e40000000c00 */
.L_x_623:
[----:B------:R-:W-:Y:S05]  /*11850*/  BSYNC B1 ;  /* 0x0000000000017941 */ /* 0x000fea0003800000 */
.L_x_622:
[----:B------:R-:W-:Y:S01]  /*11860*/  ISETP.GE.AND P0, PT, R237, R34, PT ;  /* 0x00000022ed00720c */ /* 0x000fe20003f06270 */
[----:B------:R-:W-:-:S12]  /*11870*/  BSSY B1, `(.L_x_626) ;  /* 0x00000c9000017945 */ /* 0x000fd80003800000 */
[----:B------:R-:W-:Y:S05]  /*11880*/  @P0 BRA `(.L_x_627) ;  /* 0x0000000c001c0947 */ /* 0x000fea0003800000 */
[----:B-----5:R3:W5:Y:S01]  /*11890*/  LDL R56, [R1+0x14] ;  /* 0x0000140001387983 */ /* 0x0207620000100800 */
[----:B--2---:R-:W2:Y:S01]  /*118a0*/  LDC R35, c[0x0][0x3f4] ;  /* 0x0000fd00ff237b82 */ /* 0x004ea20000000800 */
[----:B------:R-:W-:Y:S01]  /*118b0*/  BSSY B2, `(.L_x_628) ;  /* 0x0000062000027945 */ /* 0x000fe20003800000 */
[----:B------:R-:W-:Y:S02]  /*118c0*/  SHF.R.U32.HI R54, RZ, 0x3, R222 ;  /* 0x00000003ff367819 */ /* 0x000fe400000116de */
[-C--:B--2---:R-:W-:Y:S02]  /*118d0*/  ISETP.GE.AND P0, PT, R16, R35.reuse, PT ;  /* 0x000000231000720c */ /* 0x084fe40003f06270 */
[----:B------:R-:W-:-:S11]  /*118e0*/  ISETP.GE.AND P1, PT, R212, R35, PT ;  /* 0x00000023d400720c */ /* 0x000fd60003f26270 */
[----:B---3--:R-:W-:Y:S05]  /*118f0*/  @P0 BRA `(.L_x_629) ;  /* 0x0000000400740947 */ /* 0x008fea0003800000 */
[----:B-1----:R-:W-:Y:S01]  /*11900*/  LEA.HI R4, R29, R28, RZ, 0x3 ;  /* 0x0000001c1d047211 */ /* 0x002fe200078f18ff */
        /* <DEDUP_REMOVED lines=92> */
.L_x_629:
[----:B------:R-:W-:Y:S05]  /*11ed0*/  BSYNC B2 ;  /* 0x0000000000027941 */ /* 0x000fea0003800000 */
.L_x_628:
[----:B------:R-:W-:Y:S05]  /*11ee0*/  @P1 BRA `(.L_x_627) ;  /* 0x0000000400841947 */ /* 0x000fea0003800000 */
[----:B-12---:R-:W-:Y:S01]  /*11ef0*/  SHF.R.S32.HI R5, RZ, 0x1f, R212 ;  /* 0x0000001fff057819 */ /* 0x006fe200000114d4 */
        /* <DEDUP_REMOVED lines=12> */
[----:B------:R-:W-:Y:S02]  /*11fc0*/  SHF.R.S32.HI R4, RZ, 0x1f, R35 ;  /* 0x0000001fff047819 */ /* 0x000fe40000011423 */
[----:B------:R-:W-:Y:S01]  /*11fd0*/  LOP3.LUT R6, R5, 0xffffe000, RZ, 0xc0, !PT ;  /* 0xffffe00005067812 */ /* 0x000fe200078ec0ff */
[----:B------:R-:W-:Y:S01]  /*11fe0*/  IMAD.SHL.U32 R5, R35, 0x8, RZ ;  /* 0x0000000823057824 */ /* 0x000fe200078e00ff */
        /* <DEDUP_REMOVED lines=81> */
.L_x_627:
[----:B------:R-:W-:Y:S05]  /*12500*/  BSYNC B1 ;  /* 0x0000000000017941 */ /* 0x000fea0003800000 */
.L_x_626:
[----:B--23--:R-:W-:-:S05]  /*12510*/  VIADD R35, R213, 0x60 ;  /* 0x00000060d5237836 */ /* 0x00cfca0000000000 */
[----:B------:R-:W-:-:S13]  /*12520*/  ISETP.GE.AND P0, PT, R35, R34, PT ;  /* 0x000000222300720c */ /* 0x000fda0003f06270 */
[----:B------:R-:W-:Y:S05]  /*12530*/  @P0 BRA `(.L_x_606) ;  /* 0x0000000c00480947 */ /* 0x000fea0003800000 */
[----:B------:R2:W5:Y:S01]  /*12540*/  LDL R52, [R1+0x14] ;  /* 0x0000140001347983 */ /* 0x0005620000100800 */
[----:B-1----:R-:W1:Y:S01]  /*12550*/  LDC R37, c[0x0][0x3f4] ;  /* 0x0000fd00ff257b82 */ /* 0x002e620000000800 */
[----:B------:R-:W-:Y:S01]  /*12560*/  IMAD.SHL.U32 R39, R35, 0x40, RZ ;  /* 0x0000004023277824 */ /* 0x000fe200078e00ff */
[----:B------:R-:W-:Y:S04]  /*12570*/  BSSY B1, `(.L_x_630) ;  /* 0x0000067000017945 */ /* 0x000fe80003800000 */
[----:B------:R-:W-:Y:S02]  /*12580*/  LOP3.LUT R39, R39, 0x1c0, RZ, 0xc0, !PT ;  /* 0x000001c027277812 */ /* 0x000fe400078ec0ff */
[-C--:B-1----:R-:W-:Y:S02]  /*12590*/  ISETP.GE.AND P0, PT, R16, R37.reuse, PT ;  /* 0x000000251000720c */ /* 0x082fe40003f06270 */
[----:B------:R-:W-:-:S11]  /*125a0*/  ISETP.GE.AND P1, PT, R212, R37, PT ;  /* 0x00000025d400720c */ /* 0x000fd60003f26270 */
[----:B--2---:R-:W-:Y:S05]  /*125b0*/  @P0 BRA `(.L_x_631) ;  /* 0x0000000400880947 */ /* 0x004fea0003800000 */
[----:B------:R-:W-:Y:S01]  /*125c0*/  LEA.HI R29, R29, R28, RZ, 0x3 ;  /* 0x0000001c1d1d7211 */ /* 0x000fe200078f18ff */
[----:B------:R-:W-:Y:S01]  /*125d0*/  IMAD.U32 R48, R30, 0x10000, RZ ;  /* 0x000100001e307824 */ /* 0x000fe200078e00ff */
[----:B------:R-:W-:Y:S01]  /*125e0*/  SHF.R.S32.HI R6, RZ, 0x1f, R35 ;  /* 0x0000001fff067819 */ /* 0x000fe20000011423 */
[----:B------:R-:W-:Y:S01]  /*125f0*/  IMAD.U32 R46, R24, 0x10000, RZ ;  /* 0x00010000182e7824 */ /* 0x000fe200078e00ff */
[----:B------:R-:W-:Y:S02]  /*12600*/  LOP3.LUT R29, R29, 0xfffffff8, RZ, 0xc0, !PT ;  /* 0xfffffff81d1d7812 */ /* 0x000fe400078ec0ff */
[----:B------:R-:W-:Y:S02]  /*12610*/  LEA.HI R6, R6, R35, RZ, 0x3 ;  /* 0x0000002306067211 */ /* 0x000fe400078f18ff */
[----:B------:R-:W-:Y:S01]  /*12620*/  SHF.R.U32.HI R7, RZ, 0x3, R39 ;  /* 0x00000003ff077819 */ /* 0x000fe20000011627 */
[----:B------:R-:W-:Y:S01]  /*12630*/  IMAD.IADD R4, R28, 0x1, -R29 ;  /* 0x000000011c047824 */ /* 0x000fe200078e0a1d */
[----:B-----5:R-:W-:Y:S01]  /*12640*/  R2UR UR4, R52 ;  /* 0x00000000340472ca */ /* 0x020fe200000e0000 */
[----:B------:R-:W-:Y:S01]  /*12650*/  IMAD.SHL.U32 R6, R6, 0x40, RZ ;  /* 0x0000004006067824 */ /* 0x000fe200078e00ff */
[----:B0-----:R-:W-:-:S02]  /*12660*/  LOP3.LUT R9, R39, 0x38, R16, 0xf8, !PT ;  /* 0x0000003827097812 */ /* 0x001fc400078ef810 */
[----:B------:R-:W-:Y:S02]  /*12670*/  LEA.HI R4, R37, R4, RZ, 0x1d ;  /* 0x0000000425047211 */ /* 0x000fe400078fe8ff */
[----:B------:R-:W-:Y:S02]  /*12680*/  LOP3.LUT R8, R6, 0xfffffe00, RZ, 0xc0, !PT ;  /* 0xfffffe0006087812 */ /* 0x000fe400078ec0ff */
[----:B------:R-:W-:Y:S01]  /*12690*/  SHF.R.S32.HI R5, RZ, 0x1f, R4 ;  /* 0x0000001fff057819 */ /* 0x000fe20000011404 */
[----:B------:R-:W-:Y:S01]  /*126a0*/  IMAD.SHL.U32 R6, R4, 0x8, RZ ;  /* 0x0000000804067824 */ /* 0x000fe200078e00ff */
[----:B------:R-:W-:Y:S02]  /*126b0*/  LOP3.LUT R9, R8, R9, R7, 0xf6, !PT ;  /* 0x0000000908097212 */ /* 0x000fe400078ef607 */
[----:B------:R-:W-:Y:S02]  /*126c0*/  LEA.HI R5, R5, R4, RZ, 0x3 ;  /* 0x0000000405057211 */ /* 0x000fe400078f18ff */
[----:B------:R-:W-:-:S02]  /*126d0*/  LOP3.LUT R4, R39, 0x38, R6, 0xf8, !PT ;  /* 0x0000003827047812 */ /* 0x000fc400078ef806 */
[----:B------:R-:W-:Y:S01]  /*126e0*/  LEA R28, R9, UR4, 0x1 ;  /* 0x00000004091c7c11 */ /* 0x000fe2000f8e08ff */
[----:B------:R-:W-:Y:S01]  /*126f0*/  IMAD.SHL.U32 R5, R5, 0x400, RZ ;  /* 0x0000040005057824 */ /* 0x000fe200078e00ff */
[----:B------:R-:W-:Y:S02]  /*12700*/  LOP3.LUT R4, R4, R7, RZ, 0x3c, !PT ;  /* 0x0000000704047212 */ /* 0x000fe400078e3cff */
[----:B------:R-:W-:Y:S01]  /*12710*/  LOP3.LUT R50, R30, 0xffff0000, RZ, 0xc0, !PT ;  /* 0xffff00001e327812 */ /* 0x000fe200078ec0ff */
[----:B------:R-:W-:Y:S01]  /*12720*/  IMAD.U32 R30, R26, 0x10000, RZ ;  /* 0x000100001a1e7824 */ /* 0x000fe200078e00ff */
[----:B------:R-:W-:Y:S02]  /*12730*/  LOP3.LUT R5, R5, 0x7fffe000, RZ, 0xc0, !PT ;  /* 0x7fffe00005057812 */ /* 0x000fe400078ec0ff */
[----:B------:R-:W-:Y:S02]  /*12740*/  LOP3.LUT R24, R24, 0xffff0000, RZ, 0xc0, !PT ;  /* 0xffff000018187812 */ /* 0x000fe400078ec0ff */
[----:B------:R-:W-:-:S02]  /*12750*/  IADD3 R29, R4, R5, R8 ;  /* 0x00000005041d7210 */ /* 0x000fc40007ffe008 */
[----:B------:R-:W0:Y:S01]  /*12760*/  LDS.128 R4, [R28] ;  /* 0x000000001c047984 */ /* 0x000e220000000c00 */
[----:B------:R-:W-:Y:S02]  /*12770*/  LOP3.LUT R26, R26, 0xffff0000, RZ, 0xc0, !PT ;  /* 0xffff00001a1a7812 */ /* 0x000fe400078ec0ff */
        /* <DEDUP_REMOVED lines=16> */
[-C--:B------:R-:W-:Y:S01]  /*12880*/  FMUL.FTZ R47, R50, R8.reuse ;  /* 0x00000008322f7220 */ /* 0x080fe20000410000 */
[----:B------:R-:W-:Y:S01]  /*12890*/  FMUL.FTZ R49, R24, R8 ;  /* 0x0000000818317220 */ /* 0x000fe20000410000 */
[----:B------:R-:W-:Y:S01]  /*128a0*/  FFMA.FTZ R45, R46, R34, -R45 ;  /* 0x000000222e2d7223 */ /* 0x000fe2000001082d */
[----:B------:R-:W-:-:S02]  /*128b0*/  IMAD.U32 R46, R32, 0x10000, RZ ;  /* 0x00010000202e7824 */ /* 0x000fc400078e00ff */
[----:B------:R-:W-:Y:S01]  /*128c0*/  FFMA.FTZ R8, R24, R4, -R47 ;  /* 0x0000000418087223 */ /* 0x000fe2000001082f */
[----:B------:R-:W-:Y:S01]  /*128d0*/  FFMA.FTZ R41, R48, R34, R41 ;  /* 0x0000002230297223 */ /* 0x000fe20000010029 */
[----:B------:R-:W-:Y:S01]  /*128e0*/  LOP3.LUT R34, R32, 0xffff0000, RZ, 0xc0, !PT ;  /* 0xffff000020227812 */ /* 0x000fe200078ec0ff */
[-C--:B------:R-:W-:Y:S01]  /*128f0*/  FMUL.FTZ R47, R46, R43.reuse ;  /* 0x0000002b2e2f7220 */ /* 0x080fe20000410000 */
[----:B------:R-:W-:Y:S01]  /*12900*/  FMUL.FTZ R43, R30, R43 ;  /* 0x0000002b1e2b7220 */ /* 0x000fe20000410000 */
[----:B------:R-:W-:Y:S01]  /*12910*/  FFMA.FTZ R24, R50, R4, R49 ;  /* 0x0000000432187223 */ /* 0x000fe20000010031 */
[----:B------:R-:W-:Y:S01]  /*12920*/  FMUL.FTZ R51, R26, R10 ;  /* 0x0000000a1a337220 */ /* 0x000fe20000410000 */
[-C--:B------:R-:W-:Y:S01]  /*12930*/  FFMA.FTZ R32, R30, R38.reuse, -R47 ;  /* 0x000000261e207223 */ /* 0x080fe2000001082f */
[----:B------:R-:W-:Y:S01]  /*12940*/  FFMA.FTZ R38, R46, R38, R43 ;  /* 0x000000262e267223 */ /* 0x000fe2000001002b */
[----:B------:R-:W-:Y:S01]  /*12950*/  FMUL.FTZ R43, R34, R10 ;  /* 0x0000000a222b7220 */ /* 0x000fe20000410000 */
[C---:B------:R-:W-:Y:S01]  /*12960*/  IMAD.U32 R42, R9.reuse, 0x10000, RZ ;  /* 0x00010000092a7824 */ /* 0x040fe200078e00ff */
[----:B------:R-:W-:Y:S01]  /*12970*/  LOP3.LUT R9, R9, 0xffff0000, RZ, 0xc0, !PT ;  /* 0xffff000009097812 */ /* 0x000fe200078ec0ff */
[----:B------:R-:W-:-:S02]  /*12980*/  IMAD.U32 R44, R11, 0x10000, RZ ;  /* 0x000100000b2c7824 */ /* 0x000fc400078e00ff */
[----:B------:R-:W-:Y:S01]  /*12990*/  FFMA.FTZ R49, R26, R6, -R43 ;  /* 0x000000061a317223 */ /* 0x000fe2000001082b */
[----:B------:R-:W-:Y:S01]  /*129a0*/  IMAD.U32 R30, R31, 0x10000, RZ ;  /* 0x000100001f1e7824 */ /* 0x000fe200078e00ff */
[----:B------:R-:W-:Y:S01]  /*129b0*/  LOP3.LUT R11, R11, 0xffff0000, RZ, 0xc0, !PT ;  /* 0xffff00000b0b7812 */ /* 0x000fe200078ec0ff */
[----:B------:R-:W-:Y:S01]  /*129c0*/  IMAD.U32 R26, R33, 0x10000, RZ ;  /* 0x00010000211a7824 */ /* 0x000fe200078e00ff */
[----:B------:R-:W-:Y:S01]  /*129d0*/  LOP3.LUT R31, R31, 0xffff0000, RZ, 0xc0, !PT ;  /* 0xffff00001f1f7812 */ /* 0x000fe200078ec0ff */
[----:B------:R-:W-:Y:S02]  /*129e0*/  IMAD.U32 R4, R25, 0x10000, RZ ;  /* 0x0001000019047824 */ /* 0x000fe400078e00ff */
[----:B------:R-:W-:Y:S01]  /*129f0*/  FMUL.FTZ R43, R30, R42 ;  /* 0x0000002a1e2b7220 */ /* 0x000fe20000410000 */
[----:B------:R-:W-:Y:S02]  /*12a00*/  IMAD.U32 R10, R27, 0x10000, RZ ;  /* 0x000100001b0a7824 */ /* 0x000fe400078e00ff */
[----:B------:R-:W-:Y:S01]  /*12a10*/  FMUL.FTZ R53, R26, R44 ;  /* 0x0000002c1a357220 */ /* 0x000fe20000410000 */
[----:B------:R-:W-:Y:S01]  /*12a20*/  LOP3.LUT R33, R33, 0xffff0000, RZ, 0xc0, !PT ;  /* 0xffff000021217812 */ /* 0x000fe200078ec0ff */
[C---:B------:R-:W-:Y:S01]  /*12a30*/  FMUL.FTZ R47, R4.reuse, R42 ;  /* 0x0000002a042f7220 */ /* 0x040fe20000410000 */
[----:B------:R-:W-:Y:S01]  /*12a40*/  LOP3.LUT R25, R25, 0xffff0000, RZ, 0xc0, !PT ;  /* 0xffff000019197812 */ /* 0x000fe200078ec0ff */
[----:B------:R-:W-:Y:S01]  /*12a50*/  FFMA.FTZ R43, R4, R36, -R43 ;  /* 0x00000024042b7223 */ /* 0x000fe2000001082b */
[----:B------:R-:W-:Y:S01]  /*12a60*/  LOP3.LUT R27, R27, 0xffff0000, RZ, 0xc0, !PT ;  /* 0xffff00001b1b7812 */ /* 0x000fe200078ec0ff */
[C---:B------:R-:W-:Y:S01]  /*12a70*/  FMUL.FTZ R55, R10.reuse, R44 ;  /* 0x0000002c0a377220 */ /* 0x040fe20000410000 */
[----:B------:R-:W-:Y:S01]  /*12a80*/  FFMA.FTZ R53, R10, R40, -R53 ;  /* 0x000000280a357223 */ /* 0x000fe20000010835 */
[----:B------:R-:W-:Y:S01]  /*12a90*/  FFMA.FTZ R51, R34, R6, R51 ;  /* 0x0000000622337223 */ /* 0x000fe20000010033 */
[----:B------:R-:W-:Y:S01]  /*12aa0*/  FFMA.FTZ R47, R30, R36, R47 ;  /* 0x000000241e2f7223 */ /* 0x000fe2000001002f */
[----:B------:R-:W-:Y:S01]  /*12ab0*/  FMUL.FTZ R4, R31, R9 ;  /* 0x000000091f047220 */ /* 0x000fe20000410000 */
[----:B------:R-:W-:Y:S01]  /*12ac0*/  FMUL.FTZ R10, R33, R11 ;  /* 0x0000000b210a7220 */ /* 0x000fe20000410000 */
[----:B------:R-:W-:Y:S01]  /*12ad0*/  FMUL.FTZ R6, R25, R9 ;  /* 0x0000000919067220 */ /* 0x000fe20000410000 */
[----:B------:R-:W-:Y:S01]  /*12ae0*/  FMUL.FTZ R36, R27, R11 ;  /* 0x0000000b1b247220 */ /* 0x000fe20000410000 */
        /* <DEDUP_REMOVED lines=15> */
.L_x_631:
[----:B------:R-:W-:Y:S05]  /*12be0*/  BSYNC B1 ;  /* 0x0000000000017941 */ /* 0x000fea0003800000 */
.L_x_630:
[----:B------:R-:W-:Y:S05]  /*12bf0*/  @P1 BRA `(.L_x_606) ;  /* 0x0000000400981947 */ /* 0x000fea0003800000 */
[----:B-1----:R-:W-:Y:S01]  /*12c00*/  SHF.R.S32.HI R5, RZ, 0x1f, R212 ;  /* 0x0000001fff057819 */ /* 0x002fe200000114d4 */
[----:B------:R-:W-:Y:S01]  /*12c10*/  IMAD.U32 R34, R14, 0x10000, RZ ;  /* 0x000100000e227824 */ /* 0x000fe200078e00ff */
[----:B------:R-:W-:Y:S01]  /*12c20*/  SHF.R.S32.HI R4, RZ, 0x1f, R35 ;  /* 0x0000001fff047819 */ /* 0x000fe20000011423 */
[----:B------:R-:W-:Y:S01]  /*12c30*/  IMAD.U32 R32, R0, 0x10000, RZ ;  /* 0x0001000000207824 */ /* 0x000fe200078e00ff */
[-C--:B------:R-:W-:Y:S01]  /*12c40*/  LEA.HI R6, R5, R212.reuse, RZ, 0x3 ;  /* 0x000000d405067211 */ /* 0x080fe200078f18ff */
[----:B------:R-:W-:Y:S01]  /*12c50*/  IMAD.U32 R49, R15, 0x10000, RZ ;  /* 0x000100000f317824 */ /* 0x000fe200078e00ff */
[----:B------:R-:W-:Y:S01]  /*12c60*/  LEA.HI R4, R4, R35, RZ, 0x3 ;  /* 0x0000002304047211 */ /* 0x000fe200078f18ff */
[----:B------:R-:W-:Y:S01]  /*12c70*/  IMAD.U32 R47, R3, 0x10000, RZ ;  /* 0x00010000032f7824 */ /* 0x000fe200078e00ff */
[----:B------:R-:W-:Y:S01]  /*12c80*/  SHF.R.S32.HI R8, RZ, 0x3, R6 ;  /* 0x00000003ff087819 */ /* 0x000fe20000011406 */
[----:B------:R-:W-:Y:S01]  /*12c90*/  IMAD.U32 R51, R21, 0x10000, RZ ;  /* 0x0001000015337824 */ /* 0x000fe200078e00ff */
[----:B------:R-:W-:Y:S01]  /*12ca0*/  LEA.HI R5, R5, R212, RZ, 0x6 ;  /* 0x000000d405057211 */ /* 0x000fe200078f30ff */
[----:B------:R-:W-:Y:S01]  /*12cb0*/  IMAD.SHL.U32 R4, R4, 0x40, RZ ;  /* 0x0000004004047824 */ /* 0x000fe200078e00ff */
[----:B------:R-:W-:-:S02]  /*12cc0*/  LEA.HI R37, R37, R8, RZ, 0x1d ;  /* 0x0000000825257211 */ /* 0x000fc400078fe8ff */
[----:B0-----:R-:W-:Y:S01]  /*12cd0*/  LOP3.LUT R9, R39, 0x38, R6, 0xf8, !PT ;  /* 0x0000003827097812 */ /* 0x001fe200078ef806 */
[----:B------:R-:W-:Y:S01]  /*12ce0*/  IMAD.SHL.U32 R7, R5, 0x80, RZ ;  /* 0x0000008005077824 */ /* 0x000fe200078e00ff */
[----:B------:R-:W-:Y:S02]  /*12cf0*/  SHF.R.S32.HI R6, RZ, 0x1f, R37 ;  /* 0x0000001fff067819 */ /* 0x000fe40000011425 */
[----:B------:R-:W-:Y:S01]  /*12d00*/  LOP3.LUT R5, R4, 0xfffffe00, RZ, 0xc0, !PT ;  /* 0xfffffe0004057812 */ /* 0x000fe200078ec0ff */
[----:B------:R-:W-:Y:S01]  /*12d10*/  IMAD.SHL.U32 R4, R37, 0x8, RZ ;  /* 0x0000000825047824 */ /* 0x000fe200078e00ff */
[----:B------:R-:W-:Y:S02]  /*12d20*/  LEA.HI R6, R6, R37, RZ, 0x3 ;  /* 0x0000002506067211 */ /* 0x000fe400078f18ff */
[----:B------:R-:W-:Y:S02]  /*12d30*/  SHF.R.U32.HI R8, RZ, 0x3, R39 ;  /* 0x00000003ff087819 */ /* 0x000fe40000011627 */
[----:B------:R-:W-:Y:S01]  /*12d40*/  LOP3.LUT R39, R39, 0x38, R4, 0xf8, !PT ;  /* 0x0000003827277812 */ /* 0x000fe200078ef804 */
[----:B------:R-:W-:Y:S01]  /*12d50*/  IMAD.SHL.U32 R6, R6, 0x400, RZ ;  /* 0x0000040006067824 */ /* 0x000fe200078e00ff */
[----:B-----5:R-:W-:-:S02]  /*12d60*/  R2UR UR4, R52 ;  /* 0x00000000340472ca */ /* 0x020fc400000e0000 */
[-C--:B------:R-:W-:Y:S02]  /*12d70*/  LOP3.LUT R39, R39, R8.reuse, RZ, 0x3c, !PT ;  /* 0x0000000827277212 */ /* 0x080fe400078e3cff */
[----:B------:R-:W-:Y:S02]  /*12d80*/  LOP3.LUT R6, R6, 0x7fffe000, RZ, 0xc0, !PT ;  /* 0x7fffe00006067812 */ /* 0x000fe400078ec0ff */
[----:B------:R-:W-:Y:S02]  /*12d90*/  LOP3.LUT R10, R7, 0xffffe000, RZ, 0xc0, !PT ;  /* 0xffffe000070a7812 */ /* 0x000fe400078ec0ff */
[----:B------:R-:W-:Y:S02]  /*12da0*/  LOP3.LUT R9, R9, R8, RZ, 0x3c, !PT ;  /* 0x0000000809097212 */ /* 0x000fe400078e3cff */
[--C-:B------:R-:W-:Y:S02]  /*12db0*/  IADD3 R39, R39, R6, R5.reuse ;  /* 0x0000000627277210 */ /* 0x100fe40007ffe005 */
[----:B------:R-:W-:-:S02]  /*12dc0*/  IADD3 R9, R9, R10, R5 ;  /* 0x0000000a09097210 */ /* 0x000fc40007ffe005 */
[----:B------:R-:W-:Y:S01]  /*12dd0*/  LOP3.LUT R0, R0, 0xffff0000, RZ, 0xc0, !PT ;  /* 0xffff000000007812 */ /* 0x000fe200078ec0ff */
[----:B------:R-:W-:Y:S01]  /*12de0*/  IMAD R39, R39, 0x2, R18 ;  /* 0x0000000227277824 */ /* 0x000fe200078e0212 */
[----:B------:R-:W-:Y:S02]  /*12df0*/  LEA R38, R9, UR4, 0x1 ;  /* 0x0000000409267c11 */ /* 0x000fe4000f8e08ff */
[----:B------:R-:W-:Y:S01]  /*12e00*/  LOP3.LUT R36, R14, 0xffff0000, RZ, 0xc0, !PT ;  /* 0xffff00000e247812 */ /* 0x000fe200078ec0ff */
[C---:B------:R-:W-:Y:S01]  /*12e10*/  IMAD.U32 R14, R12.reuse, 0x10000, RZ ;  /* 0x000100000c0e7824 */ /* 0x040fe200078e00ff */
[----:B------:R-:W0:Y:S01]  /*12e20*/  LDS.128 R8, [R39+0x14400] ;  /* 0x0144000027087984 */ /* 0x000e220000000c00 */
[----:B------:R-:W-:Y:S02]  /*12e30*/  LOP3.LUT R12, R12, 0xffff0000, RZ, 0xc0, !PT ;  /* 0xffff00000c0c7812 */ /* 0x000fe400078ec0ff */
[----:B------:R-:W-:Y:S01]  /*12e40*/  LOP3.LUT R15, R15, 0xffff0000, RZ, 0xc0, !PT ;  /* 0xffff00000f0f7812 */ /* 0x000fe200078ec0ff */
[----:B------:R-:W1:Y:S01]  /*12e50*/  LDS.128 R4, [R38] ;  /* 0x0000000026047984 */ /* 0x000e620000000c00 */
[----:B------:R-:W-:-:S02]  /*12e60*/  LOP3.LUT R21, R21, 0xffff0000, RZ, 0xc0, !PT ;  /* 0xffff000015157812 */ /* 0x000fc400078ec0ff */
[----:B------:R-:W-:Y:S01]  /*12e70*/  LOP3.LUT R3, R3, 0xffff0000, RZ, 0xc0, !PT ;  /* 0xffff000003037812 */ /* 0x000fe200078ec0ff */
[C---:B0-----:R-:W-:Y:S01]  /*12e80*/  IMAD.U32 R28, R8.reuse, 0x10000, RZ ;  /* 0x00010000081c7824 */ /* 0x041fe200078e00ff */
[----:B------:R-:W-:Y:S01]  /*12e90*/  LOP3.LUT R8, R8, 0xffff0000, RZ, 0xc0, !PT ;  /* 0xffff000008087812 */ /* 0x000fe200078ec0ff */
[C---:B------:R-:W-:Y:S01]  /*12ea0*/  IMAD.U32 R30, R10.reuse, 0x10000, RZ ;  /* 0x000100000a1e7824 */ /* 0x040fe200078e00ff */
[----:B------:R-:W-:Y:S01]  /*12eb0*/  LOP3.LUT R10, R10, 0xffff0000, RZ, 0xc0, !PT ;  /* 0xffff00000a0a7812 */ /* 0x000fe200078ec0ff */
[----:B-1----:R-:W-:Y:S02]  /*12ec0*/  IMAD.U32 R24, R4, 0x10000, RZ ;  /* 0x0001000004187824 */ /* 0x002fe400078e00ff */
[-C--:B------:R-:W-:Y:S01]  /*12ed0*/  FMUL.FTZ R33, R34, R28.reuse ;  /* 0x0000001c22217220 */ /* 0x080fe20000410000 */
[----:B------:R-:W-:Y:S01]  /*12ee0*/  FMUL.FTZ R35, R32, R28 ;  /* 0x0000001c20237220 */ /* 0x000fe20000410000 */
[----:B------:R-:W-:Y:S01]  /*12ef0*/  LOP3.LUT R4, R4, 0xffff0000, RZ, 0xc0, !PT ;  /* 0xffff000004047812 */ /* 0x000fe200078ec0ff */
[----:B------:R-:W-:Y:S01]  /*12f00*/  FMUL.FTZ R41, R0, R8 ;  /* 0x0000000800297220 */ /* 0x000fe20000410000 */
[-C--:B------:R-:W-:Y:S01]  /*12f10*/  FFMA.FTZ R33, R32, R24.reuse, -R33 ;  /* 0x0000001820217223 */ /* 0x080fe20000010821 */
[----:B------:R-:W-:Y:S01]  /*12f20*/  FFMA.FTZ R35, R34, R24, R35 ;  /* 0x0000001822237223 */ /* 0x000fe20000010023 */
[----:B------:R-:W-:Y:S01]  /*12f30*/  LOP3.LUT R24, R20, 0xffff0000, RZ, 0xc0, !PT ;  /* 0xffff000014187812 */ /* 0x000fe200078ec0ff */
[----:B------:R-:W-:-:S02]  /*12f40*/  IMAD.U32 R26, R6, 0x10000, RZ ;  /* 0x00010000061a7824 */ /* 0x000fc400078e00ff */
[----:B------:R-:W-:Y:S01]  /*12f50*/  FMUL.FTZ R37, R36, R8 ;  /* 0x0000000824257220 */ /* 0x000fe20000410000 */
[----:B------:R-:W-:Y:S01]  /*12f60*/  LOP3.LUT R6, R6, 0xffff0000, RZ, 0xc0, !PT ;  /* 0xffff000006067812 */ /* 0x000fe200078ec0ff */
[----:B------:R-:W-:Y:S01]  /*12f70*/  FFMA.FTZ R8, R36, R4, R41 ;  /* 0x0000000424087223 */ /* 0x000fe20000010029 */
[----:B------:R-:W-:Y:S02]  /*12f80*/  IMAD.U32 R29, R9, 0x10000, RZ ;  /* 0x00010000091d7824 */ /* 0x000fe400078e00ff */
[----:B------:R-:W-:Y:S01]  /*12f90*/  FMUL.FTZ R41, R24, R10 ;  /* 0x0000000a18297220 */ /* 0x000fe20000410000 */
[----:B------:R-:W-:Y:S02]  /*12fa0*/  IMAD.U32 R28, R20, 0x10000, RZ ;  /* 0x00010000141c7824 */ /* 0x000fe400078e00ff */
[----:B------:R-:W-:Y:S01]  /*12fb0*/  FFMA.FTZ R0, R0, R4, -R37 ;  /* 0x0000000400007223 */ /* 0x000fe20000010825 */
[----:B------:R-:W-:Y:S01]  /*12fc0*/  FMUL.FTZ R45, R12, R10 ;  /* 0x0000000a0c2d7220 */ /* 0x000fe20000410000 */
[----:B------:R-:W-:-:S02]  /*12fd0*/  IMAD.U32 R25, R5, 0x10000, RZ ;  /* 0x0001000005197824 */ /* 0x000fc400078e00ff */
[----:B------:R-:W-:Y:S01]  /*12fe0*/  FFMA.FTZ R20, R12, R6, -R41 ;  /* 0x000000060c147223 */ /* 0x000fe20000010829 */
[----:B------:R-:W-:Y:S02]  /*12ff0*/  IMAD.U32 R31, R11, 0x10000, RZ ;  /* 0x000100000b1f7824 */ /* 0x000fe400078e00ff */
[----:B------:R-:W-:Y:S01]  /*13000*/  FMUL.FTZ R4, R49, R29 ;  /* 0x0000001d31047220 */ /* 0x000fe20000410000 */
[----:B------:R-:W-:Y:S02]  /*13010*/  IMAD.U32 R41, R13, 0x10000, RZ ;  /* 0x000100000d297824 */ /* 0x000fe400078e00ff */
[-C--:B------:R-:W-:Y:S01]  /*13020*/  FMUL.FTZ R37, R28, R30.reuse ;  /* 0x0000001e1c257220 */ /* 0x080fe20000410000 */
[----:B------:R-:W-:Y:S01]  /*13030*/  FMUL.FTZ R43, R14, R30 ;  /* 0x0000001e0e2b7220 */ /* 0x000fe20000410000 */
[----:B------:R-:W-:Y:S01]  /*13040*/  FFMA.FTZ R24, R24, R6, R45 ;  /* 0x0000000618187223 */ /* 0x000fe2000001002d */
[----:B------:R-:W-:Y:S02]  /*13050*/  IMAD.U32 R27, R7, 0x10000, RZ ;  /* 0x00010000071b7824 */ /* 0x000fe400078e00ff */
[----:B------:R-:W-:Y:S01]  /*13060*/  FMUL.FTZ R6, R51, R31 ;  /* 0x0000001f33067220 */ /* 0x000fe20000410000 */
[----:B------:R-:W-:Y:S01]  /*13070*/  FFMA.FTZ R12, R47, R25, -R4 ;  /* 0x000000192f0c7223 */ /* 0x000fe20000010804 */
[----:B------:R-:W-:Y:S01]  /*13080*/  LOP3.LUT R9, R9, 0xffff0000, RZ, 0xc0, !PT ;  /* 0xffff000009097812 */ /* 0x000fe200078ec0ff */
[----:B------:R-:W-:Y:S01]  /*13090*/  FMUL.FTZ R10, R47, R29 ;  /* 0x0000001d2f0a7220 */ /* 0x000fe20000410000 */
[----:B------:R-:W-:Y:S01]  /*130a0*/  LOP3.LUT R11, R11, 0xffff0000, RZ, 0xc0, !PT ;  /* 0xffff00000b0b7812 */ /* 0x000fe200078ec0ff */
[----:B------:R-:W-:Y:S01]  /*130b0*/  FMUL.FTZ R4, R41, R31 ;  /* 0x0000001f29047220 */ /* 0x000fe20000410000 */
[----:B------:R-:W-:Y:S01]  /*130c0*/  LOP3.LUT R13, R13, 0xffff0000, RZ, 0xc0, !PT ;  /* 0xffff00000d0d7812 */ /* 0x000fe200078ec0ff */
[-C--:B------:R-:W-:Y:S01]  /*130d0*/  FFMA.FTZ R37, R14, R26.reuse, -R37 ;  /* 0x0000001a0e257223 */ /* 0x080fe20000010825 */
[----:B------:R-:W-:Y:S01]  /*130e0*/  FFMA.FTZ R43, R28, R26, R43 ;  /* 0x0000001a1c2b7223 */ /* 0x000fe2000001002b */
[----:B------:R-:W-:Y:S01]  /*130f0*/  FFMA.FTZ R26, R41, R27, -R6 ;  /* 0x0000001b291a7223 */ /* 0x000fe20000010806 */
[----:B------:R-:W-:Y:S01]  /*13100*/  LOP3.LUT R5, R5, 0xffff0000, RZ, 0xc0, !PT ;  /* 0xffff000005057812 */ /* 0x000fe200078ec0ff */
[----:B------:R-:W-:Y:S01]  /*13110*/  FFMA.FTZ R25, R49, R25, R10 ;  /* 0x0000001931197223 */ /* 0x000fe2000001000a */
[----:B------:R-:W-:Y:S01]  /*13120*/  LOP3.LUT R7, R7, 0xffff0000, RZ, 0xc0, !PT ;  /* 0xffff000007077812 */ /* 0x000fe200078ec0ff */
[----:B------:R-:W-:Y:S01]  /*13130*/  FFMA.FTZ R27, R51, R27, R4 ;  /* 0x0000001b331b7223 */ /* 0x000fe20000010004 */
[----:B------:R-:W-:Y:S01]  /*13140*/  FMUL.FTZ R4, R15, R9 ;  /* 0x000000090f047220 */ /* 0x000fe20000410000 */
[----:B------:R-:W-:Y:S01]  /*13150*/  FMUL.FTZ R10, R21, R11 ;  /* 0x0000000b150a7220 */ /* 0x000fe20000410000 */
        /* <DEDUP_REMOVED lines=16> */
.L_x_606:
[----:B------:R-:W-:Y:S05]  /*13260*/  BSYNC B0 ;  /* 0x0000000000007941 */ /* 0x000fea0003800000 */
.L_x_575:
[----:B------:R-:W-:Y:S01]  /*13270*/  @!PT LDS RZ, [RZ] ;  /* 0x00000000fffff984 */ /* 0x000fe20000000800 */
[----:B------:R-:W-:Y:S01]  /*13280*/  @!PT LDS RZ, [RZ] ;  /* 0x00000000fffff984 */ /* 0x000fe20000000800 */
[----:B------:R-:W-:Y:S01]  /*13290*/  @!PT LDS RZ, [RZ] ;  /* 0x00000000fffff984 */ /* 0x000fe20000000800 */
[----:B------:R-:W-:Y:S01]  /*132a0*/  @!PT LDS RZ, [RZ] ;  /* 0x00000000fffff984 */ /* 0x000fe20000000800 */
[----:B------:R4:W-:Y:S06]  /*132b0*/  MEMBAR.ALL.CTA ;  /* 0x0000000000007992 */ /* 0x0009ec0000008000 */
[----:B----4-:R-:W4:Y:S01]  /*132c0*/  FENCE.VIEW.ASYNC.S ;  /* 0x00000000000073c6 */ /* 0x010f220000000000 */
[----:B------:R-:W-:Y:S05]  /*132d0*/  WARPSYNC.ALL ;  /* 0x0000000000007948 */ /* 0x000fea0003800000 */
[----:B----4-:R-:W-:Y:S06]  /*132e0*/  BAR.SYNC.DEFER_BLOCKING 0xd, 0x100 ;  /* 0x0344000000007b1d */ /* 0x010fec0000010000 */
.L_x_573:
[----:B------:R-:W-:-:S06]  /*132f0*/  ULOP3.LUT UR4, UR60, 0x1, URZ, 0xfc, !UPT ;  /* 0x000000013c047892 */ /* 0x000fcc000f8efc3f */
[----:B------:R-:W-:-:S05]  /*13300*/  IMAD.U32 R0, RZ, RZ, UR4 ;  /* 0x00000004ff007e24 */ /* 0x000fca000f8e00ff */
[----:B------:R-:W-:-:S13]  /*13310*/  ISETP.NE.AND P0, PT, R0, 0x3, PT ;  /* 0x000000030000780c */ /* 0x000fda0003f05270 */
[----:B------:R-:W-:Y:S05]  /*13320*/  @!P0 BRA `(.L_x_632) ;  /* 0x0000000000048947 */ /* 0x000fea0003800000 */
[----:B------:R-:W-:Y:S01]  /*13330*/  BPT.TRAP 0x1 ;  /* 0x000000040000795c */ /* 0x000fe20000300000 */
.L_x_632:
[----:B------:R-:W-:Y:S01]  /*13340*/  IMAD R0, R220, 0x8, R18 ;  /* 0x00000008dc007824 */ /* 0x000fe200078e0212 */
[----:B01----:R-:W-:-:S04]  /*13350*/  SHF.L.U32 R3, R221, 0x1f, RZ ;  /* 0x0000001fdd037819 */ /* 0x003fc800000006ff */
[----:B------:R0:W1:Y:S01]  /*13360*/  SYNCS.PHASECHK.TRANS64.TRYWAIT P2, [R0+URZ+0x38830], R3 ;  /* 0x03883003000075a7 */ /* 0x000062000804017f */
[----:B------:R-:W-:Y:S05]  /*13370*/  @!P0 BRA `(.L_x_633) ;  /* 0x0000000000048947 */ /* 0x000fea0003800000 */
[----:B------:R-:W-:Y:S01]  /*13380*/  BPT.TRAP 0x1 ;  /* 0x000000040000795c */ /* 0x000fe20000300000 */
.L_x_633:
[----:B--23--:R-:W2:Y:S01]  /*13390*/  S2R R4, SR_TID.X ;  /* 0x0000000000047919 */ /* 0x00cea20000002100 */
[----:B------:R-:W-:Y:S01]  /*133a0*/  IMAD.MOV.U32 R151, RZ, RZ, RZ ;  /* 0x000000ffff977224 */ /* 0x000fe200078e00ff */
[----:B--2---:R-:W-:-:S04]  /*133b0*/  LOP3.LUT R4, R4, 0x7f, RZ, 0xc0, !PT ;  /* 0x0000007f04047812 */ /* 0x004fc800078ec0ff */
[----:B------:R-:W-:Y:S01]  /*133c0*/  ISETP.NE.AND P1, PT, R4, RZ, PT ;  /* 0x000000ff0400720c */ /* 0x000fe20003f25270 */
[----:B-1----:R-:W-:-:S12]  /*133d0*/  @P2 BRA `(.L_x_634) ;  /* 0x0000000000082947 */ /* 0x002fd80003800000 */
[----:B------:R-:W1:Y:S02]  /*133e0*/  SYNCS.PHASECHK.TRANS64.TRYWAIT P2, [R0+URZ+0x38830], R3 ;  /* 0x03883003000075a7 */ /* 0x000e64000804017f */
[----:B-1----:R-:W-:Y:S05]  /*133f0*/  @!P2 BRA `(.L_x_635) ;  /* 0x000001940090a947 */ /* 0x002fea0003800000 */
.L_x_634:
[----:B------:R-:W-:Y:S05]  /*13400*/  WARPSYNC.ALL ;  /* 0x0000000000007948 */ /* 0x000fea0003800000 */
[----:B01----:R-:W-:Y:S01]  /*13410*/  VIADD R3, R18, 0x24400 ;  /* 0x0002440012037836 */ /* 0x003fe20000000000 */
[----:B------:R-:W-:Y:S01]  /*13420*/  R2UR UR20, R2 ;  /* 0x00000000021472ca */ /* 0x000fe200000e0000 */
[----:B-----5:R-:W-:Y:S01]  /*13430*/  WARPGROUP.ARRIVE ;  /* 0x00000000000079c5 */ /* 0x020fe20000000000 */
[----:B------:R-:W-:Y:S01]  /*13440*/  UMOV UR5, 0x40000040 ;  /* 0x4000004000057882 */ /* 0x000fe20000000000 */
[----:B------:R-:W-:Y:S01]  /*13450*/  IMAD.MOV.U32 R5, RZ, RZ, 0x40000040 ;  /* 0x40000040ff057424 */ /* 0x000fe200078e00ff */
[----:B------:R-:W-:Y:S01]  /*13460*/  SHF.R.U32.HI R3, RZ, 0x4, R3 ;  /* 0x00000004ff037819 */ /* 0x000fe20000011603 */
[----:B------:R-:W-:Y:S01]  /*13470*/  UMOV UR17, UR5 ;  /* 0x0000000500117c82 */ /* 0x000fe20008000000 */
[----:B------:R-:W-:Y:S01]  /*13480*/  IMAD.U32 R13, RZ, RZ, UR5 ;  /* 0x00000005ff0d7e24 */ /* 0x000fe2000f8e00ff */
[----:B------:R-:W-:Y:S01]  /*13490*/  UMOV UR9, UR17 ;  /* 0x0000001100097c82 */ /* 0x000fe20008000000 */
[----:B------:R-:W-:Y:S01]  /*134a0*/  LOP3.LUT R3, R3, 0x3fff, RZ, 0xc0, !PT ;  /* 0x00003fff03037812 */ /* 0x000fe200078ec0ff */
[----:B------:R-:W-:Y:S01]  /*134b0*/  IMAD.MOV.U32 R7, RZ, RZ, 0x40000040 ;  /* 0x40000040ff077424 */ /* 0x000fe200078e00ff */
[----:B------:R-:W-:Y:S01]  /*134c0*/  UMOV UR13, UR17 ;  /* 0x00000011000d7c82 */ /* 0x000fe20008000000 */
[----:B------:R-:W-:Y:S01]  /*134d0*/  IMAD.MOV.U32 R9, RZ, RZ, 0x40000040 ;  /* 0x40000040ff097424 */ /* 0x000fe200078e00ff */
[----:B------:R-:W-:Y:S01]  /*134e0*/  LOP3.LUT R224, R3, 0x10000, RZ, 0xfc, !PT ;  /* 0x0001000003e07812 */ /* 0x000fe200078efcff */
[----:B------:R-:W-:Y:S01]  /*134f0*/  IMAD.MOV.U32 R3, RZ, RZ, 0x40000040 ;  /* 0x40000040ff037424 */ /* 0x000fe200078e00ff */
[----:B------:R-:W-:Y:S01]  /*13500*/  ULOP3.LUT UR20, UR20, 0x10000, URZ, 0xfc, !UPT ;  /* 0x0001000014147892 */ /* 0x000fe2000f8efc3f */
[----:B------:R-:W-:Y:S01]  /*13510*/  R2UR UR11, R7 ;  /* 0x00000000070b72ca */ /* 0x000fe200000e0000 */
[----:B------:R-:W-:Y:S01]  /*13520*/  IMAD.MOV.U32 R7, RZ, RZ, 0x40000040 ;  /* 0x40000040ff077424 */ /* 0x000fe200078e00ff */
[----:B------:R-:W-:Y:S01]  /*13530*/  R2UR UR27, R9 ;  /* 0x00000000091b72ca */ /* 0x000fe200000e0000 */
[----:B------:R-:W-:Y:S01]  /*13540*/  IMAD R2, R220, 0xa00, R224 ;  /* 0x00000a00dc027824 */ /* 0x000fe200078e02e0 */
[----:B------:R-:W-:Y:S01]  /*13550*/  R2UR UR7, R3 ;  /* 0x00000000030772ca */ /* 0x000fe200000e0000 */
[----:B------:R-:W-:Y:S01]  /*13560*/  UMOV UR25, 0x40000040 ;  /* 0x4000004000197882 */ /* 0x000fe20000000000 */
[----:B------:R-:W-:Y:S01]  /*13570*/  UMOV UR4, UR20 ;  /* 0x0000001400047c82 */ /* 0x000fe20008000000 */
[C---:B------:R-:W-:Y:S01]  /*13580*/  VIADD R4, R2.reuse, 0x80 ;  /* 0x0000008002047836 */ /* 0x040fe20000000000 */
[C---:B------:R-:W-:Y:S01]  /*13590*/  R2UR UR6, R2.reuse ;  /* 0x00000000020672ca */ /* 0x040fe200000e0000 */
[----:B------:R-:W-:Y:S01]  /*135a0*/  UMOV UR16, UR4 ;  /* 0x0000000400107c82 */ /* 0x000fe20008000000 */
[----:B------:R-:W-:Y:S01]  /*135b0*/  IMAD.U32 R12, RZ, RZ, UR4 ;  /* 0x00000004ff0c7e24 */ /* 0x000fe2000f8e00ff */
[----:B------:R-:W-:Y:S01]  /*135c0*/  UMOV UR8, UR16 ;  /* 0x0000001000087c82 */ /* 0x000fe20008000000 */
[C---:B------:R-:W-:Y:S01]  /*135d0*/  VIADD R6, R2.reuse, 0x100 ;  /* 0x0000010002067836 */ /* 0x040fe20000000000 */
[----:B------:R-:W-:Y:S01]  /*135e0*/  UMOV UR12, UR16 ;  /* 0x00000010000c7c82 */ /* 0x000fe20008000000 */
[----:B------:R-:W-:Y:S01]  /*135f0*/  R2UR UR19, R7 ;  /* 0x00000000071372ca */ /* 0x000fe200000e0000 */
[----:B------:R-:W-:Y:S01]  /*13600*/  VIADD R8, R2, 0x2 ;  /* 0x0000000202087836 */ /* 0x000fe20000000000 */
[----:B------:R0:W-:Y:S01]  /*13610*/  STL.64 [R1+0x58], R12 ;  /* 0x0000580c01007387 */ /* 0x0001e20000100a00 */
[----:B------:R-:W-:Y:S01]  /*13620*/  R2UR UR10, R6 ;  /* 0x00000000060a72ca */ /* 0x000fe200000e0000 */
[----:B------:R-:W-:Y:S01]  /*13630*/  VIADD R6, R2, 0x200 ;  /* 0x0000020002067836 */ /* 0x000fe20000000000 */
[----:B------:R-:W-:Y:S01]  /*13640*/  P2R R10, PR, RZ, 0x1 ;  /* 0x00000001ff0a7803 */ /* 0x000fe20000000000 */
[----:B------:R-:W-:Y:S01]  /*13650*/  IMAD.MOV.U32 R7, RZ, RZ, 0x40000040 ;  /* 0x40000040ff077424 */ /* 0x000fe200078e00ff */
[----:B------:R-:W-:Y:S01]  /*13660*/  HGMMA.64x16x16.F32.BF16 R56, gdesc[UR4], RZ, !UPT, gsb0 ;  /* 0x00200000043879f0 */ /* 0x000fe2000c0018ff */
[----:B------:R-:W-:Y:S01]  /*13670*/  R2UR UR6, R4 ;  /* 0x00000000040672ca */ /* 0x000fe200000e0000 */
[----:B------:R-:W-:Y:S01]  /*13680*/  UMOV UR4, UR16 ;  /* 0x0000001000047c82 */ /* 0x000fe20008000000 */
[----:B------:R-:W-:Y:S01]  /*13690*/  R2UR UR7, R5 ;  /* 0x00000000050772ca */ /* 0x000fe200000e0000 */
[----:B------:R-:W-:Y:S01]  /*136a0*/  UMOV UR5, UR17 ;  /* 0x0000001100057c82 */ /* 0x000fe20008000000 */
[----:B------:R-:W-:Y:S01]  /*136b0*/  VIADD R4, R2, 0x180 ;  /* 0x0000018002047836 */ /* 0x000fe20000000000 */
[----:B------:R-:W-:Y:S01]  /*136c0*/  R2UR UR18, R6 ;  /* 0x00000000061272ca */ /* 0x000fe200000e0000 */
[----:B------:R-:W-:Y:S01]  /*136d0*/  IMAD.MOV.U32 R5, RZ, RZ, 0x40000040 ;  /* 0x40000040ff057424 */ /* 0x000fe200078e00ff */
[----:B------:R-:W-:Y:S01]  /*136e0*/  R2UR UR26, R8 ;  /* 0x00000000081a72ca */ /* 0x000fe200000e0000 */
[----:B------:R-:W-:Y:S01]  /*136f0*/  VIADD R6, R2, 0x102 ;  /* 0x0000010202067836 */ /* 0x000fe20000000000 */
[----:B------:R-:W-:Y:S01]  /*13700*/  R2UR UR14, R4 ;  /* 0x00000000040e72ca */ /* 0x000fe200000e0000 */
[----:B------:R-:W-:Y:S01]  /*13710*/  VIADD R4, R2, 0x82 ;  /* 0x0000008202047836 */ /* 0x000fe20000000000 */
[----:B------:R-:W-:Y:S01]  /*13720*/  R2UR UR15, R5 ;  /* 0x00000000050f72ca */ /* 0x000fe200000e0000 */
[----:B------:R-:W-:-:S02]  /*13730*/  IMAD.MOV.U32 R5, RZ, RZ, 0x40000040 ;  /* 0x40000040ff057424 */ /* 0x000fc400078e00ff */
[----:B------:R-:W-:Y:S02]  /*13740*/  VIADD R8, R2, 0x4 ;  /* 0x0000000402087836 */ /* 0x000fe40000000000 */
[----:B------:R-:W-:Y:S02]  /*13750*/  IMAD.MOV.U32 R9, RZ, RZ, 0x40000040 ;  /* 0x40000040ff097424 */ /* 0x000fe400078e00ff */
[----:B0-----:R-:W-:Y:S01]  /*13760*/  IMAD.U32 R13, RZ, RZ, UR25 ;  /* 0x00000019ff0d7e24 */ /* 0x001fe2000f8e00ff */
[----:B------:R-:W-:Y:S02]  /*13770*/  WARPGROUP.DEPBAR.LE gsb0, 0x0 ;  /* 0x00008000000079c5 */ /* 0x000fe40000010000 */
[----:B------:R-:W-:-:S06]  /*13780*/  WARPGROUP.ARRIVE ;  /* 0x00000000000079c5 */ /* 0x000fcc0000000000 */
[----:B------:R-:W-:Y:S01]  /*13790*/  HGMMA.64x16x16.F32.BF16 R48, gdesc[UR4], RZ, !UPT, gsb0 ;  /* 0x00200000043079f0 */ /* 0x000fe2000c0018ff */
[----:B------:R-:W-:-:S07]  /*137a0*/  UIADD3 UR4, UR20, 0x2, URZ ;  /* 0x0000000214047890 */ /* 0x000fce000fffe03f */
[----:B------:R-:W-:Y:S02]  /*137b0*/  UMOV UR24, UR4 ;  /* 0x0000000400187c82 */ /* 0x000fe40008000000 */
[----:B------:R-:W-:-:S05]  /*137c0*/  IMAD.U32 R12, RZ, RZ, UR24 ;  /* 0x00000018ff0c7e24 */ /* 0x000fca000f8e00ff */
[----:B------:R0:W-:Y:S01]  /*137d0*/  STL.64 [R1+0x50], R12 ;  /* 0x0000500c01007387 */ /* 0x0001e20000100a00 */
[----:B------:R-:W-:Y:S02]  /*137e0*/  WARPGROUP.DEPBAR.LE gsb0, 0x0 ;  /* 0x00008000000079c5 */ /* 0x000fe40000010000 */
[----:B------:R-:W-:-:S06]  /*137f0*/  WARPGROUP.ARRIVE ;  /* 0x00000000000079c5 */ /* 0x000fcc0000000000 */
[----:B------:R-:W-:Y:S01]  /*13800*/  HGMMA.64x16x16.F32.BF16 R40, gdesc[UR8], RZ, !UPT, gsb0 ;  /* 0x00200000082879f0 */ /* 0x000fe2000c0018ff */
[----:B------:R-:W-:Y:S01]  /*13810*/  UMOV UR8, UR24 ;  /* 0x0000001800087c82 */ /* 0x000fe20008000000 */
[----:B------:R-:W-:Y:S01]  /*13820*/  UMOV UR9, UR25 ;  /* 0x0000001900097c82 */ /* 0x000fe20008000000 */
[----:B------:R-:W-:Y:S01]  /*13830*/  UMOV UR4, UR8 ;  /* 0x0000000800047c82 */ /* 0x000fe20008000000 */
[----:B------:R-:W-:Y:S01]  /*13840*/  UMOV UR5, UR9 ;  /* 0x0000000900057c82 */ /* 0x000fe20008000000 */
[----:B------:R-:W-:Y:S02]  /*13850*/  WARPGROUP.DEPBAR.LE gsb0, 0x0 ;  /* 0x00008000000079c5 */ /* 0x000fe40000010000 */
[----:B------:R-:W-:-:S06]  /*13860*/  WARPGROUP.ARRIVE ;  /* 0x00000000000079c5 */ /* 0x000fcc0000000000 */
[----:B------:R-:W-:Y:S01]  /*13870*/  HGMMA.64x16x16.F32.BF16 R32, gdesc[UR12], RZ, !UPT, gsb0 ;  /* 0x002000000c2079f0 */ /* 0x000fe2000c0018ff */
[----:B------:R-:W-:Y:S01]  /*13880*/  R2UR UR14, R4 ;  /* 0x00000000040e72ca */ /* 0x000fe200000e0000 */
[----:B------:R-:W-:Y:S01]  /*13890*/  UMOV UR12, UR8 ;  /* 0x00000008000c7c82 */ /* 0x000fe20008000000 */
[----:B------:R-:W-:Y:S01]  /*138a0*/  R2UR UR15, R5 ;  /* 0x00000000050f72ca */ /* 0x000fe200000e0000 */
[----:B------:R-:W-:Y:S01]  /*138b0*/  UMOV UR13, UR9 ;  /* 0x00000009000d7c82 */ /* 0x000fe20008000000 */
[----:B------:R-:W-:Y:S02]  /*138c0*/  VIADD R4, R2, 0x182 ;  /* 0x0000018202047836 */ /* 0x000fe40000000000 */
[----:B------:R-:W-:-:S03]  /*138d0*/  IMAD.MOV.U32 R5, RZ, RZ, 0x40000040 ;  /* 0x40000040ff057424 */ /* 0x000fc600078e00ff */
[----:B------:R-:W-:Y:S01]  /*138e0*/  R2UR UR6, R4 ;  /* 0x00000000040672ca */ /* 0x000fe200000e0000 */
[----:B------:R-:W-:Y:S01]  /*138f0*/  VIADD R4, R2, 0x84 ;  /* 0x0000008402047836 */ /* 0x000fe20000000000 */
[----:B------:R-:W-:Y:S01]  /*13900*/  R2UR UR7, R5 ;  /* 0x00000000050772ca */ /* 0x000fe200000e0000 */
[----:B------:R-:W-:Y:S01]  /*13910*/  IMAD.MOV.U32 R5, RZ, RZ, 0x40000040 ;  /* 0x40000040ff057424 */ /* 0x000fe200078e00ff */
        /* <DEDUP_REMOVED lines=15> */
[----:B------:R-:W-:Y:S01]  /*13a10*/  HGMMA.64x16x16.F32.BF16 R56, gdesc[UR24], R56, gsb0 ;  /* 0x00200000183879f0 */ /* 0x000fe20008001838 */
[----:B------:R-:W-:Y:S01]  /*13a20*/  R2UR UR26, R8 ;  /* 0x00000000081a72ca */ /* 0x000fe200000e0000 */
[----:B------:R-:W-:Y:S01]  /*13a30*/  UMOV UR25, 0x40000040 ;  /* 0x4000004000197882 */ /* 0x000fe20000000000 */
[----:B------:R-:W-:Y:S01]  /*13a40*/  R2UR UR27, R9 ;  /* 0x00000000091b72ca */ /* 0x000fe200000e0000 */
[----:B------:R-:W-:Y:S02]  /*13a50*/  VIADD R8, R2, 0x6 ;  /* 0x0000000602087836 */ /* 0x000fe40000000000 */
[----:B------:R-:W-:Y:S02]  /*13a60*/  IMAD.MOV.U32 R9, RZ, RZ, 0x40000040 ;  /* 0x40000040ff097424 */ /* 0x000fe400078e00ff */
[----:B0-----:R-:W-:Y:S01]  /*13a70*/  IMAD.U32 R13, RZ, RZ, UR25 ;  /* 0x00000019ff0d7e24 */ /* 0x001fe2000f8e00ff */
[----:B------:R-:W-:Y:S02]  /*13a80*/  WARPGROUP.DEPBAR.LE gsb0, 0x0 ;  /* 0x00008000000079c5 */ /* 0x000fe40000010000 */
[----:B------:R-:W-:-:S06]  /*13a90*/  WARPGROUP.ARRIVE ;  /* 0x00000000000079c5 */ /* 0x000fcc0000000000 */
[----:B------:R-:W-:Y:S01]  /*13aa0*/  HGMMA.64x16x16.F32.BF16 R48, gdesc[UR12], R48, gsb0 ;  /* 0x002000000c3079f0 */ /* 0x000fe20008001830 */
[----:B------:R-:W-:-:S07]  /*13ab0*/  UIADD3 UR12, UR20, 0x4, URZ ;  /* 0x00000004140c7890 */ /* 0x000fce000fffe03f */
[----:B------:R-:W-:Y:S02]  /*13ac0*/  UMOV UR24, UR12 ;  /* 0x0000000c00187c82 */ /* 0x000fe40008000000 */
[----:B------:R-:W-:-:S05]  /*13ad0*/  IMAD.U32 R12, RZ, RZ, UR24 ;  /* 0x00000018ff0c7e24 */ /* 0x000fca000f8e00ff */
[----:B------:R0:W-:Y:S01]  /*13ae0*/  STL.64 [R1+0x48], R12 ;  /* 0x0000480c01007387 */ /* 0x0001e20000100a00 */
[----:B------:R-:W-:Y:S02]  /*13af0*/  WARPGROUP.DEPBAR.LE gsb0, 0x0 ;  /* 0x00008000000079c5 */ /* 0x000fe40000010000 */
[----:B------:R-:W-:-:S06]  /*13b00*/  WARPGROUP.ARRIVE ;  /* 0x00000000000079c5 */ /* 0x000fcc0000000000 */
[----:B------:R-:W-:Y:S01]  /*13b10*/  HGMMA.64x16x16.F32.BF16 R40, gdesc[UR16], R40, gsb0 ;  /* 0x00200000102879f0 */ /* 0x000fe20008001828 */
[----:B------:R-:W-:Y:S01]  /*13b20*/  UMOV UR16, UR24 ;  /* 0x0000001800107c82 */ /* 0x000fe20008000000 */
[----:B------:R-:W-:Y:S01]  /*13b30*/  UMOV UR17, UR25 ;  /* 0x0000001900117c82 */ /* 0x000fe20008000000 */
[----:B------:R-:W-:Y:S01]  /*13b40*/  UMOV UR12, UR16 ;  /* 0x00000010000c7c82 */ /* 0x000fe20008000000 */
[----:B------:R-:W-:Y:S01]  /*13b50*/  UMOV UR13, UR17 ;  /* 0x00000011000d7c82 */ /* 0x000fe20008000000 */
[----:B------:R-:W-:Y:S02]  /*13b60*/  WARPGROUP.DEPBAR.LE gsb0, 0x0 ;  /* 0x00008000000079c5 */ /* 0x000fe40000010000 */
[----:B------:R-:W-:-:S06]  /*13b70*/  WARPGROUP.ARRIVE ;  /* 0x00000000000079c5 */ /* 0x000fcc0000000000 */
[----:B------:R-:W-:Y:S01]  /*13b80*/  HGMMA.64x16x16.F32.BF16 R32, gdesc[UR4], R32, gsb0 ;  /* 0x00200000042079f0 */ /* 0x000fe20008001820 */
        /* <DEDUP_REMOVED lines=35> */
[----:B------:R-:W-:Y:S01]  /*13dc0*/  UIADD3 UR4, UR20, 0x6, URZ ;  /* 0x0000000614047890 */ /* 0x000fe2000fffe03f */
[----:B------:R-:W-:Y:S01]  /*13dd0*/  R2UR UR6, R4 ;  /* 0x00000000040672ca */ /* 0x000fe200000e0000 */
[----:B------:R-:W-:Y:S01]  /*13de0*/  VIADD R4, R2, 0x186 ;  /* 0x0000018602047836 */ /* 0x000fe20000000000 */
[----:B------:R-:W-:Y:S01]  /*13df0*/  R2UR UR7, R5 ;  /* 0x00000000050772ca */ /* 0x000fe200000e0000 */
[----:B------:R-:W-:-:S03]  /*13e00*/  IMAD.MOV.U32 R5, RZ, RZ, 0x40000040 ;  /* 0x40000040ff057424 */ /* 0x000fc600078e00ff */
[----:B------:R-:W-:Y:S02]  /*13e10*/  UMOV UR24, UR4 ;  /* 0x0000000400187c82 */ /* 0x000fe40008000000 */
[----:B------:R-:W-:-:S05]  /*13e20*/  IMAD.U32 R12, RZ, RZ, UR24 ;  /* 0x00000018ff0c7e24 */ /* 0x000fca000f8e00ff */
[----:B------:R0:W-:Y:S01]  /*13e30*/  STL.64 [R1+0x40], R12 ;  /* 0x0000400c01007387 */ /* 0x0001e20000100a00 */
[----:B------:R-:W-:Y:S02]  /*13e40*/  WARPGROUP.DEPBAR.LE gsb0, 0x0 ;  /* 0x00008000000079c5 */ /* 0x000fe40000010000 */
[----:B------:R-:W-:-:S06]  /*13e50*/  WARPGROUP.ARRIVE ;  /* 0x00000000000079c5 */ /* 0x000fcc0000000000 */
[----:B------:R-:W-:Y:S01]  /*13e60*/  HGMMA.64x16x16.F32.BF16 R40, gdesc[UR8], R40, gsb0 ;  /* 0x00200000082879f0 */ /* 0x000fe20008001828 */
        /* <DEDUP_REMOVED lines=14> */
[----:B------:R-:W-:Y:S01]  /*13f50*/  UMOV UR16, UR24 ;  /* 0x0000001800107c82 */ /* 0x000fe20008000000 */
[----:B------:R-:W-:Y:S01]  /*13f60*/  UMOV UR17, UR25 ;  /* 0x0000001900117c82 */ /* 0x000fe20008000000 */
[----:B------:R-:W-:Y:S01]  /*13f70*/  UMOV UR4, UR16 ;  /* 0x0000001000047c82 */ /* 0x000fe20008000000 */
[----:B------:R-:W-:Y:S01]  /*13f80*/  UMOV UR5, UR17 ;  /* 0x0000001100057c82 */ /* 0x000fe20008000000 */
[----:B------:R-:W-:Y:S01]  /*13f90*/  UMOV UR8, UR16 ;  /* 0x0000001000087c82 */ /* 0x000fe20008000000 */
[----:B------:R-:W-:Y:S01]  /*13fa0*/  UMOV UR9, UR17 ;  /* 0x0000001100097c82 */ /* 0x000fe20008000000 */
[----:B------:R-:W-:Y:S01]  /*13fb0*/  UMOV UR12, UR16 ;  /* 0x00000010000c7c82 */ /* 0x000fe20008000000 */
[----:B------:R-:W-:Y:S01]  /*13fc0*/  UMOV UR13, UR17 ;  /* 0x00000011000d7c82 */ /* 0x000fe20008000000 */
[----:B------:R-:W-:Y:S01]  /*13fd0*/  R2UR UR18, R6 ;  /* 0x00000000061272ca */ /* 0x000fe200000e0000 */
[----:B------:R-:W-:Y:S01]  /*13fe0*/  VIADD R6, R2, 0x380 ;  /* 0x0000038002067836 */ /* 0x000fe20000000000 */
[----:B------:R-:W-:Y:S01]  /*13ff0*/  R2UR UR19, R7 ;  /* 0x00000000071372ca */ /* 0x000fe200000e0000 */
[----:B------:R-:W-:Y:S01]  /*14000*/  IMAD.MOV.U32 R7, RZ, RZ, 0x40000040 ;  /* 0x40000040ff077424 */ /* 0x000fe200078e00ff */
[----:B------:R-:W-:-:S02]  /*14010*/  WARPGROUP.DEPBAR.LE gsb0, 0x0 ;  /* 0x00008000000079c5 */ /* 0x000fc40000010000 */
        /* <DEDUP_REMOVED lines=263> */
[----:B------:R-:W-:Y:S01]  /*15090*/  UIADD3 UR4, UR20, 0x802, URZ ;  /* 0x0000080214047890 */ /* 0x000fe2000fffe03f */
[----:B------:R-:W-:Y:S02]  /*150a0*/  R2UR UR6, R4 ;  /* 0x00000000040672ca */ /* 0x000fe400000e0000 */
[----:B------:R-:W-:-:S04]  /*150b0*/  R2UR UR7, R5 ;  /* 0x00000000050772ca */ /* 0x000fc800000e0000 */
[----:B------:R-:W-:Y:S02]  /*150c0*/  UMOV UR24, UR4 ;  /* 0x0000000400187c82 */ /* 0x000fe40008000000 */
[----:B------:R-:W-:Y:S01]  /*150d0*/  IMAD.U32 R12, RZ, RZ, UR24 ;  /* 0x00000018ff0c7e24 */ /* 0x000fe2000f8e00ff */
[----:B------:R-:W-:Y:S02]  /*150e0*/  WARPGROUP.DEPBAR.LE gsb0, 0x0 ;  /* 0x00008000000079c5 */ /* 0x000fe40000010000 */
[----:B------:R-:W-:Y:S01]  /*150f0*/  WARPGROUP.ARRIVE ;  /* 0x00000000000079c5 */ /* 0x000fe20000000000 */
[----:B------:R-:W-:Y:S01]  /*15100*/  VIADD R4, R2, 0x584 ;  /* 0x0000058402047836 */ /* 0x000fe20000000000 */
[----:B------:R-:W-:Y:S01]  /*15110*/  UIADD3 UR52, UR20, 0x806, URZ ;  /* 0x0000080614347890 */ /* 0x000fe2000fffe03f */
[----:B------:R-:W-:Y:S01]  /*15120*/  IMAD.MOV.U32 R5, RZ, RZ, 0x40000040 ;  /* 0x40000040ff057424 */ /* 0x000fe200078e00ff */
[----:B------:R-:W-:Y:S01]  /*15130*/  UMOV UR53, 0x40000040 ;  /* 0x4000004000357882 */ /* 0x000fe20000000000 */
[----:B------:R-:W-:Y:S01]  /*15140*/  UIADD3 UR48, UR20, 0xc00, URZ ;  /* 0x00000c0014307890 */ /* 0x000fe2000fffe03f */
[----:B------:R-:W-:Y:S01]  /*15150*/  HGMMA.64x16x16.F32.BF16 R32, gdesc[UR8], R32, gsb0 ;  /* 0x00200000082079f0 */ /* 0x000fe20008001820 */
[----:B------:R-:W-:Y:S01]  /*15160*/  UMOV UR8, UR24 ;  /* 0x0000001800087c82 */ /* 0x000fe20008000000 */
[----:B------:R-:W-:Y:S01]  /*15170*/  UMOV UR9, UR25 ;  /* 0x0000001900097c82 */ /* 0x000fe20008000000 */
[----:B------:R-:W-:Y:S01]  /*15180*/  UMOV UR16, UR8 ;  /* 0x0000000800107c82 */ /* 0x000fe20008000000 */
[----:B------:R-:W-:Y:S01]  /*15190*/  UMOV UR17, UR9 ;  /* 0x0000000900117c82 */ /* 0x000fe20008000000 */
[----:B------:R-:W-:Y:S01]  /*151a0*/  UMOV UR4, UR8 ;  /* 0x0000000800047c82 */ /* 0x000fe20008000000 */
[----:B------:R-:W-:Y:S01]  /*151b0*/  UMOV UR5, UR9 ;  /* 0x0000000900057c82 */ /* 0x000fe20008000000 */
[----:B------:R-:W-:Y:S01]  /*151c0*/  UMOV UR49, 0x40000040 ;  /* 0x4000004000317882 */ /* 0x000fe20000000000 */
[----:B------:R-:W-:Y:S01]  /*151d0*/  UIADD3 UR44, UR20, 0xc02, URZ ;  /* 0x00000c02142c7890 */ /* 0x000fe2000fffe03f */
[----:B------:R0:W-:Y:S01]  /*151e0*/  STL.64 [R1+0x8], R12 ;  /* 0x0000080c01007387 */ /* 0x0001e20000100a00 */
[----:B------:R-:W-:Y:S01]  /*151f0*/  UMOV UR45, 0x40000040 ;  /* 0x40000040002d7882 */ /* 0x000fe20000000000 */
[----:B------:R-:W-:Y:S01]  /*15200*/  UIADD3 UR40, UR20, 0xc04, URZ ;  /* 0x00000c0414287890 */ /* 0x000fe2000fffe03f */
[----:B------:R-:W-:Y:S01]  /*15210*/  UMOV UR41, 0x40000040 ;  /* 0x4000004000297882 */ /* 0x000fe20000000000 */
[----:B------:R-:W2:Y:S01]  /*15220*/  LDL R64, [R1+0x78] ;  /* 0x0000780001407983 */ /* 0x000ea20000100800 */
        /* <DEDUP_REMOVED lines=9> */
[----:B------:R-:W-:Y:S02]  /*152c0*/  R2UR UR10, R6 ;  /* 0x00000000060a72ca */ /* 0x000fe400000e0000 */
[----:B------:R-:W-:Y:S01]  /*152d0*/  R2UR UR11, R7 ;  /* 0x00000000070b72ca */ /* 0x000fe200000e0000 */
[----:B------:R-:W-:Y:S02]  /*152e0*/  WARPGROUP.DEPBAR.LE gsb0, 0x0 ;  /* 0x00008000000079c5 */ /* 0x000fe40000010000 */
[----:B------:R-:W-:-:S06]  /*152f0*/  WARPGROUP.ARRIVE ;  /* 0x00000000000079c5 */ /* 0x000fcc0000000000 */
[----:B------:R-:W-:Y:S01]  /*15300*/  HGMMA.64x16x16.F32.BF16 R56, gdesc[UR24], R56, gsb0 ;  /* 0x00200000183879f0 */ /* 0x000fe20008001838 */
[----:B------:R-:W-:Y:S01]  /*15310*/  R2UR UR26, R8 ;  /* 0x00000000081a72ca */ /* 0x000fe200000e0000 */
[----:B------:R-:W-:Y:S01]  /*15320*/  UMOV UR25, 0x40000040 ;  /* 0x4000004000197882 */ /* 0x000fe20000000000 */
[----:B------:R-:W-:Y:S01]  /*15330*/  R2UR UR27, R9 ;  /* 0x00000000091b72ca */ /* 0x000fe200000e0000 */
[----:B------:R-:W-:Y:S02]  /*15340*/  WARPGROUP.DEPBAR.LE gsb0, 0x0 ;  /* 0x00008000000079c5 */ /* 0x000fe40000010000 */
[----:B------:R-:W-:Y:S01]  /*15350*/  WARPGROUP.ARRIVE ;  /* 0x00000000000079c5 */ /* 0x000fe20000000000 */
[C---:B------:R-:W-:Y:S02]  /*15360*/  VIADD R6, R2.reuse, 0x604 ;  /* 0x0000060402067836 */ /* 0x040fe40000000000 */
[----:B------:R-:W-:Y:S02]  /*15370*/  IMAD.MOV.U32 R7, RZ, RZ, 0x40000040 ;  /* 0x40000040ff077424 */ /* 0x000fe400078e00ff */
[----:B------:R-:W-:Y:S01]  /*15380*/  VIADD R8, R2, 0x506 ;  /* 0x0000050602087836 */ /* 0x000fe20000000000 */
[----:B------:R-:W-:Y:S01]  /*15390*/  HGMMA.64x16x16.F32.BF16 R48, gdesc[UR16], R48, gsb0 ;  /* 0x00200000103079f0 */ /* 0x000fe20008001830 */
[----:B------:R-:W-:Y:S01]  /*153a0*/  UIADD3 UR36, UR20, 0xc06, URZ ;  /* 0x00000c0614247890 */ /* 0x000fe2000fffe03f */
[----:B------:R-:W-:Y:S01]  /*153b0*/  UMOV UR37, 0x40000040 ;  /* 0x4000004000257882 */ /* 0x000fe20000000000 */
[----:B------:R-:W-:-:S02]  /*153c0*/  IMAD.MOV.U32 R3, RZ, RZ, 0x40000040 ;  /* 0x40000040ff037424 */ /* 0x000fc400078e00ff */
[----:B0-----:R-:W-:Y:S01]  /*153d0*/  IMAD.U32 R13, RZ, RZ, UR25 ;  /* 0x00000019ff0d7e24 */ /* 0x001fe2000f8e00ff */
[----:B------:R-:W-:Y:S02]  /*153e0*/  WARPGROUP.DEPBAR.LE gsb0, 0x0 ;  /* 0x00008000000079c5 */ /* 0x000fe40000010000 */
[----:B------:R-:W-:-:S06]  /*153f0*/  WARPGROUP.ARRIVE ;  /* 0x00000000000079c5 */ /* 0x000fcc0000000000 */
[----:B------:R-:W-:Y:S01]  /*15400*/  HGMMA.64x16x16.F32.BF16 R40, gdesc[UR12], R40, gsb0 ;  /* 0x002000000c2879f0 */ /* 0x000fe20008001828 */
[----:B------:R-:W-:-:S07]  /*15410*/  UIADD3 UR12, UR20, 0x804, URZ ;  /* 0x00000804140c7890 */ /* 0x000fce000fffe03f */
[----:B------:R-:W-:Y:S01]  /*15420*/  UMOV UR24, UR12 ;  /* 0x0000000c00187c82 */ /* 0x000fe20008000000 */
[----:B------:R-:W-:Y:S01]  /*15430*/  R2UR UR18, R4 ;  /* 0x00000000041272ca */ /* 0x000fe200000e0000 */
[----:B------:R-:W-:Y:S02]  /*15440*/  WARPGROUP.DEPBAR.LE gsb0, 0x0 ;  /* 0x00008000000079c5 */ /* 0x000fe40000010000 */
[----:B------:R-:W-:Y:S01]  /*15450*/  WARPGROUP.ARRIVE ;  /* 0x00000000000079c5 */ /* 0x000fe20000000000 */
[----:B------:R-:W-:Y:S01]  /*15460*/  R2UR UR19, R5 ;  /* 0x00000000051372ca */ /* 0x000fe200000e0000 */
[----:B------:R-:W-:Y:S01]  /*15470*/  IMAD.MOV.U32 R9, RZ, RZ, 0x40000040 ;  /* 0x40000040ff097424 */ /* 0x000fe200078e00ff */
[----:B------:R-:W-:Y:S01]  /*15480*/  R2UR UR14, R6 ;  /* 0x00000000060e72ca */ /* 0x000fe200000e0000 */
[----:B------:R-:W-:Y:S02]  /*15490*/  IMAD.U32 R12, RZ, RZ, UR24 ;  /* 0x00000018ff0c7e24 */ /* 0x000fe4000f8e00ff */
[----:B------:R-:W-:Y:S03]  /*154a0*/  HGMMA.64x16x16.F32.BF16 R32, gdesc[UR4], R32, gsb0 ;  /* 0x00200000042079f0 */ /* 0x000fe60008001820 */
[----:B------:R-:W-:-:S02]  /*154b0*/  WARPGROUP.DEPBAR.LE gsb0, 0x0 ;  /* 0x00008000000079c5 */ /* 0x000fc40000010000 */
        /* <DEDUP_REMOVED lines=14> */
[----:B------:R-:W-:Y:S01]  /*155a0*/  UMOV UR13, UR5 ;  /* 0x00000005000d7c82 */ /* 0x000fe20008000000 */
[----:B------:R-:W-:Y:S01]  /*155b0*/  VIADD R4, R2, 0x684 ;  /* 0x0000068402047836 */ /* 0x000fe20000000000 */
[----:B------:R-:W-:Y:S02]  /*155c0*/  WARPGROUP.DEPBAR.LE gsb0, 0x0 ;  /* 0x00008000000079c5 */ /* 0x000fe40000010000 */
[----:B------:R-:W-:-:S07]  /*155d0*/  WARPGROUP.ARRIVE ;  /* 0x00000000000079c5 */ /* 0x000fce0000000000 */
[----:B------:R-:W-:Y:S01]  /*155e0*/  HGMMA.64x16x16.F32.BF16 R40, gdesc[UR12], R40, gsb0 ;  /* 0x002000000c2879f0 */ /* 0x000fe20008001828 */
[----:B------:R-:W-:Y:S01]  /*155f0*/  IMAD.MOV.U32 R5, RZ, RZ, 0x40000040 ;  /* 0x40000040ff057424 */ /* 0x000fe200078e00ff */
[----:B------:R-:W-:-:S04]  /*15600*/  R2UR UR10, R4 ;  /* 0x00000000040a72ca */ /* 0x000fc800000e0000 */
[----:B------:R-:W-:Y:S01]  /*15610*/  R2UR UR11, R5 ;  /* 0x00000000050b72ca */ /* 0x000fe200000e0000 */
[----:B------:R-:W-:Y:S01]  /*15620*/  UMOV UR8, UR4 ;  /* 0x0000000400087c82 */ /* 0x000fe20008000000 */
[----:B------:R-:W-:Y:S01]  /*15630*/  UMOV UR9, UR5 ;  /* 0x0000000500097c82 */ /* 0x000fe20008000000 */
[----:B------:R-:W-:Y:S02]  /*15640*/  WARPGROUP.DEPBAR.LE gsb0, 0x0 ;  /* 0x00008000000079c5 */ /* 0x000fe40000010000 */
[----:B------:R-:W-:-:S08]  /*15650*/  WARPGROUP.ARRIVE ;  /* 0x00000000000079c5 */ /* 0x000fd00000000000 */
[----:B------:R-:W-:Y:S01]  /*15660*/  HGMMA.64x16x16.F32.BF16 R32, gdesc[UR8], R32, gsb0 ;  /* 0x00200000082079f0 */ /* 0x000fe20008001820 */
[----:B------:R-:W-:Y:S02]  /*15670*/  VIADD R6, R2, 0x704 ;  /* 0x0000070402067836 */ /* 0x000fe40000000000 */
[----:B------:R-:W-:-:S03]  /*15680*/  IMAD.MOV.U32 R7, RZ, RZ, 0x40000040 ;  /* 0x40000040ff077424 */ /* 0x000fc600078e00ff */
[----:B------:R-:W-:Y:S02]  /*15690*/  R2UR UR6, R6 ;  /* 0x00000000060672ca */ /* 0x000fe400000e0000 */
[----:B------:R-:W-:Y:S01]  /*156a0*/  R2UR UR7, R7 ;  /* 0x00000000070772ca */ /* 0x000fe200000e0000 */
[----:B------:R-:W-:Y:S02]  /*156b0*/  WARPGROUP.DEPBAR.LE gsb0, 0x0 ;  /* 0x00008000000079c5 */ /* 0x000fe40000010000 */
[----:B------:R-:W-:-:S10]  /*156c0*/  WARPGROUP.ARRIVE ;  /* 0x00000000000079c5 */ /* 0x000fd40000000000 */
[----:B------:R-:W-:Y:S01]  /*156d0*/  HGMMA.64x16x16.F32.BF16 R24, gdesc[UR4], R24, gsb0 ;  /* 0x00200000041879f0 */ /* 0x000fe20008001818 */
[----:B------:R-:W-:Y:S02]  /*156e0*/  R2UR UR54, R8 ;  /* 0x00000000083672ca */ /* 0x000fe400000e0000 */
[----:B------:R-:W-:Y:S01]  /*156f0*/  R2UR UR55, R9 ;  /* 0x00000000093772ca */ /* 0x000fe200000e0000 */
[----:B------:R-:W-:Y:S01]  /*15700*/  VIADD R4, R2, 0x586 ;  /* 0x0000058602047836 */ /* 0x000fe20000000000 */
[----:B------:R-:W-:Y:S02]  /*15710*/  WARPGROUP.DEPBAR.LE gsb0, 0x0 ;  /* 0x00008000000079c5 */ /* 0x000fe40000010000 */
[----:B------:R-:W-:-:S09]  /*15720*/  WARPGROUP.ARRIVE ;  /* 0x00000000000079c5 */ /* 0x000fd20000000000 */
        /* <DEDUP_REMOVED lines=156> */
[C---:B------:R-:W-:Y:S01]  /*160f0*/  VIADD R6, R2.reuse, 0x984 ;  /* 0x0000098402067836 */ /* 0x040fe20000000000 */
[----:B------:R-:W-:Y:S01]  /*16100*/  UMOV UR4, UR40 ;  /* 0x0000002800047c82 */ /* 0x000fe20008000000 */
[----:B------:R-:W-:Y:S01]  /*16110*/  IMAD.MOV.U32 R7, RZ, RZ, 0x40000040 ;  /* 0x40000040ff077424 */ /* 0x000fe200078e00ff */
[----:B------:R-:W-:Y:S01]  /*16120*/  UMOV UR5, UR41 ;  /* 0x0000002900057c82 */ /* 0x000fe20008000000 */
[----:B------:R-:W-:Y:S01]  /*16130*/  VIADD R8, R2, 0x786 ;  /* 0x0000078602087836 */ /* 0x000fe20000000000 */
[----:B------:R-:W-:Y:S01]  /*16140*/  R2UR UR6, R6 ;  /* 0x00000000060672ca */ /* 0x000fe200000e0000 */
[----:B------:R-:W-:Y:S01]  /*16150*/  IMAD.MOV.U32 R9, RZ, RZ, 0x40000040 ;  /* 0x40000040ff097424 */ /* 0x000fe200078e00ff */
[----:B------:R-:W-:Y:S01]  /*16160*/  R2UR UR7, R7 ;  /* 0x00000000070772ca */ /* 0x000fe200000e0000 */
[----:B------:R-:W-:Y:S01]  /*16170*/  VIADD R4, R2, 0x806 ;  /* 0x0000080602047836 */ /* 0x000fe20000000000 */
[----:B------:R-:W-:Y:S01]  /*16180*/  ULDC UR8, c[0x0][0x9d8] ;  /* 0x0002760000087ab9 */ /* 0x000fe20000000800 */
[----:B------:R-:W-:-:S02]  /*16190*/  WARPGROUP.DEPBAR.LE gsb0, 0x0 ;  /* 0x00008000000079c5 */ /* 0x000fc40000010000 */
[----:B------:R-:W-:-:S08]  /*161a0*/  WARPGROUP.ARRIVE ;  /* 0x00000000000079c5 */ /* 0x000fd00000000000 */
[----:B------:R-:W-:Y:S01]  /*161b0*/  HGMMA.64x16x16.F32.BF16 R24, gdesc[UR4], R24, gsb0 ;  /* 0x00200000041879f0 */ /* 0x000fe20008001818 */
[----:B------:R-:W-:Y:S02]  /*161c0*/  R2UR UR38, R8 ;  /* 0x00000000082672ca */ /* 0x000fe400000e0000 */
[----:B------:R-:W-:Y:S01]  /*161d0*/  R2UR UR39, R9 ;  /* 0x00000000092772ca */ /* 0x000fe200000e0000 */
[----:B------:R-:W-:Y:S01]  /*161e0*/  IMAD.MOV.U32 R5, RZ, RZ, 0x40000040 ;  /* 0x40000040ff057424 */ /* 0x000fe200078e00ff */
[----:B------:R-:W-:Y:S02]  /*161f0*/  WARPGROUP.DEPBAR.LE gsb0, 0x0 ;  /* 0x00008000000079c5 */ /* 0x000fe40000010000 */
[----:B------:R-:W-:-:S09]  /*16200*/  WARPGROUP.ARRIVE ;  /* 0x00000000000079c5 */ /* 0x000fd20000000000 */
[----:B------:R-:W-:Y:S01]  /*16210*/  HGMMA.64x16x16.F32.BF16 R56, gdesc[UR36], R56, gsb0 ;  /* 0x00200000243879f0 */ /* 0x000fe20008001838 */
[----:B------:R-:W-:Y:S02]  /*16220*/  R2UR UR6, R4 ;  /* 0x00000000040672ca */ /* 0x000fe400000e0000 */
[----:B------:R-:W-:Y:S01]  /*16230*/  R2UR UR7, R5 ;  /* 0x00000000050772ca */ /* 0x000fe200000e0000 */
[----:B------:R-:W-:Y:S01]  /*16240*/  UMOV UR4, UR36 ;  /* 0x0000002400047c82 */ /* 0x000fe20008000000 */
[----:B------:R-:W-:Y:S01]  /*16250*/  UMOV UR5, UR37 ;  /* 0x0000002500057c82 */ /* 0x000fe20008000000 */
[----:B--2---:R-:W-:Y:S01]  /*16260*/  IADD3 R147, R147, 0x50, -R64 ;  /* 0x0000005093937810 */ /* 0x004fe20007ffe840 */
[----:B------:R0:W-:Y:S01]  /*16270*/  STL.64 [R1], R12 ;  /* 0x0000000c01007387 */ /* 0x0001e20000100a00 */
[----:B------:R-:W-:Y:S01]  /*16280*/  @!P1 VIADD R0, R0, 0x38840 ;  /* 0x0003884000009836 */ /* 0x000fe20000000000 */
[----:B------:R-:W-:Y:S01]  /*16290*/  ULDC UR39, c[0x0][0x9d8] ;  /* 0x0002760000277ab9 */ /* 0x000fe20000000800 */
[----:B------:R-:W-:Y:S01]  /*162a0*/  ULDC UR38, c[0x0][0x988] ;  /* 0x0002620000267ab9 */ /* 0x000fe20000000800 */
[----:B------:R-:W-:-:S02]  /*162b0*/  WARPGROUP.DEPBAR.LE gsb0, 0x0 ;  /* 0x00008000000079c5 */ /* 0x000fc40000010000 */
[----:B------:R-:W-:-:S06]  /*162c0*/  WARPGROUP.ARRIVE ;  /* 0x00000000000079c5 */ /* 0x000fcc0000000000 */
        /* <DEDUP_REMOVED lines=19> */
[----:B------:R-:W-:Y:S01]  /*16400*/  VIADD R2, R2, 0x986 ;  /* 0x0000098602027836 */ /* 0x000fe20000000000 */
[----:B------:R-:W-:-:S04]  /*16410*/  R2UR UR7, R3 ;  /* 0x00000000030772ca */ /* 0x000fc800000e0000 */
[----:B------:R-:W-:Y:S01]  /*16420*/  R2UR UR6, R2 ;  /* 0x00000000020672ca */ /* 0x000fe200000e0000 */
[----:B------:R-:W-:Y:S01]  /*16430*/  FMUL.FTZ R6, R56, UR8 ;  /* 0x0000000838067c20 */ /* 0x000fe20008410000 */
[----:B------:R-:W-:Y:S01]  /*16440*/  FMUL.FTZ R7, R57, UR8 ;  /* 0x0000000839077c20 */ /* 0x000fe20008410000 */
[----:B------:R-:W-:Y:S01]  /*16450*/  FMUL.FTZ R8, R60, UR8 ;  /* 0x000000083c087c20 */ /* 0x000fe20008410000 */
[----:B------:R-:W-:Y:S01]  /*16460*/  UMOV UR4, UR36 ;  /* 0x0000002400047c82 */ /* 0x000fe20008000000 */
[----:B------:R-:W-:Y:S02]  /*16470*/  UMOV UR5, UR37 ;  /* 0x0000002500057c82 */ /* 0x000fe40008000000 */
[----:B------:R-:W1:Y:S01]  /*16480*/  MUFU.TANH R6, R6 ;  /* 0x0000000600067308 */ /* 0x000e620000002400 */
[----:B------:R-:W-:Y:S01]  /*16490*/  FMUL.FTZ R11, R61, UR8 ;  /* 0x000000083d0b7c20 */ /* 0x000fe20008410000 */
[----:B0-----:R-:W-:-:S06]  /*164a0*/  FMUL.FTZ R13, R58, UR8 ;  /* 0x000000083a0d7c20 */ /* 0x001fcc0008410000 */
[----:B------:R-:W-:Y:S01]  /*164b0*/  MUFU.TANH R7, R7 ;  /* 0x0000000700077308 */ /* 0x000fe20000002400 */
[----:B------:R-:W-:Y:S01]  /*164c0*/  FMUL.FTZ R14, R48, UR8 ;  /* 0x00000008300e7c20 */ /* 0x000fe20008410000 */
[----:B------:R-:W-:-:S06]  /*164d0*/  IMAD R2, R92, -0x50, R147 ;  /* 0xffffffb05c027824 */ /* 0x000fcc00078e0293 */
[----:B------:R-:W-:Y:S01]  /*164e0*/  MUFU.TANH R8, R8 ;  /* 0x0000000800087308 */ /* 0x000fe20000002400 */
[----:B------:R-:W-:Y:S01]  /*164f0*/  FMUL.FTZ R9, R59, UR8 ;  /* 0x000000083b097c20 */ /* 0x000fe20008410000 */
[----:B------:R-:W-:Y:S01]  /*16500*/  FMUL.FTZ R12, R49, UR8 ;  /* 0x00000008310c7c20 */ /* 0x000fe20008410000 */
[----:B------:R-:W-:-:S05]  /*16510*/  FMUL.FTZ R4, R42, UR8 ;  /* 0x000000082a047c20 */ /* 0x000fca0008410000 */
[----:B------:R-:W0:Y:S01]  /*16520*/  MUFU.TANH R11, R11 ;  /* 0x0000000b000b7308 */ /* 0x000e220000002400 */
[----:B------:R-:W-:Y:S02]  /*16530*/  WARPGROUP.DEPBAR.LE gsb0, 0x0 ;  /* 0x00008000000079c5 */ /* 0x000fe40000010000 */
[----:B------:R-:W-:-:S06]  /*16540*/  WARPGROUP.ARRIVE ;  /* 0x00000000000079c5 */ /* 0x000fcc0000000000 */
[----:B------:R-:W-:Y:S01]  /*16550*/  HGMMA.64x16x16.F32.BF16 R24, gdesc[UR4], R24, gsb0 ;  /* 0x00200000041879f0 */ /* 0x000fe20008001818 */
[----:B------:R-:W-:Y:S01]  /*16560*/  MUFU.TANH R13, R13 ;  /* 0x0000000d000d7308 */ /* 0x000fe20000002400 */
[----:B------:R-:W-:Y:S01]  /*16570*/  FMUL.FTZ R62, R62, UR8 ;  /* 0x000000083e3e7c20 */ /* 0x000fe20008410000 */
[----:B------:R-:W-:Y:S01]  /*16580*/  FMUL.FTZ R54, R54, UR8 ;  /* 0x0000000836367c20 */ /* 0x000fe20008410000 */
[----:B------:R-:W-:Y:S01]  /*16590*/  ISETP.GT.AND P6, PT, R2, RZ, PT ;  /* 0x000000ff0200720c */ /* 0x000fe20003fc4270 */
[----:B------:R-:W-:Y:S01]  /*165a0*/  FMUL.FTZ R20, R52, UR8 ;  /* 0x0000000834147c20 */ /* 0x000fe20008410000 */
[----:B------:R-:W-:-:S03]  /*165b0*/  ISETP.GT.AND P5, PT, R2, 0x1, PT ;  /* 0x000000010200780c */ /* 0x000fc60003fa4270 */
[----:B------:R-:W2:Y:S01]  /*165c0*/  MUFU.TANH R14, R14 ;  /* 0x0000000e000e7308 */ /* 0x000ea20000002400 */
[----:B------:R-:W-:Y:S01]  /*165d0*/  FMUL.FTZ R48, R40, UR8 ;  /* 0x0000000828307c20 */ /* 0x000fe20008410000 */
[----:B------:R-:W-:Y:S01]  /*165e0*/  FMUL.FTZ R43, R43, UR8 ;  /* 0x000000082b2b7c20 */ /* 0x000fe20008410000 */
[----:B------:R-:W-:Y:S01]  /*165f0*/  FMUL.FTZ R40, R41, UR8 ;  /* 0x0000000829287c20 */ /* 0x000fe20008410000 */
[----:B------:R-:W-:Y:S01]  /*16600*/  ISETP.GT.AND P4, PT, R2, 0x8, PT ;  /* 0x000000080200780c */ /* 0x000fe20003f84270 */
[----:B------:R-:W-:Y:S01]  /*16610*/  FMUL.FTZ R63, R63, UR8 ;  /* 0x000000083f3f7c20 */ /* 0x000fe20008410000 */
[----:B-1----:R-:W-:Y:S02]  /*16620*/  FSEL R41, R6, -INF , P6 ;  /* 0xff80000006297808 */ /* 0x002fe40003000000 */
[----:B------:R-:W1:Y:S01]  /*16630*/  MUFU.TANH R9, R9 ;  /* 0x0000000900097308 */ /* 0x000e620000002400 */
[----:B------:R-:W-:Y:S01]  /*16640*/  FMUL.FTZ R5, R53, UR8 ;  /* 0x0000000835057c20 */ /* 0x000fe20008410000 */
[----:B------:R-:W-:Y:S01]  /*16650*/  FMUL.FTZ R50, R50, UR8 ;  /* 0x0000000832327c20 */ /* 0x000fe20008410000 */
[----:B------:R-:W-:-:S05]  /*16660*/  ISETP.GT.AND P2, PT, R2, 0x9, PT ;  /* 0x000000090200780c */ /* 0x000fca0003f44270 */
[----:B------:R-:W3:Y:S01]  /*16670*/  MUFU.TANH R12, R12 ;  /* 0x0000000c000c7308 */ /* 0x000ee20000002400 */
[----:B------:R-:W-:Y:S01]  /*16680*/  FMUL.FTZ R3, R46, UR8 ;  /* 0x000000082e037c20 */ /* 0x000fe20008410000 */
[----:B------:R-:W-:Y:S01]  /*16690*/  FMUL.FTZ R51, R51, UR8 ;  /* 0x0000000833337c20 */ /* 0x000fe20008410000 */
[----:B------:R-:W-:Y:S01]  /*166a0*/  ISETP.GT.AND P3, PT, R2, 0x10, PT ;  /* 0x000000100200780c */ /* 0x000fe20003f64270 */
[----:B------:R-:W-:Y:S01]  /*166b0*/  FMUL.FTZ R42, R44, UR8 ;  /* 0x000000082c2a7c20 */ /* 0x000fe20008410000 */
[----:B------:R-:W-:Y:S01]  /*166c0*/  FMUL.FTZ R55, R55, UR8 ;  /* 0x0000000837377c20 */ /* 0x000fe20008410000 */
[----:B------:R-:W-:Y:S01]  /*166d0*/  FMUL.FTZ R32, R32, UR8 ;  /* 0x0000000820207c20 */ /* 0x000fe20008410000 */
[----:B------:R-:W-:Y:S01]  /*166e0*/  FMUL.FTZ R33, R33, UR8 ;  /* 0x0000000821217c20 */ /* 0x000fe20008410000 */
[----:B------:R4:W-:Y:S01]  /*166f0*/  MUFU.TANH R52, R4 ;  /* 0x0000000400347308 */ /* 0x0009e20000002400 */
[----:B0-----:R-:W-:Y:S01]  /*16700*/  FSEL R49, R11, -INF , P2 ;  /* 0xff8000000b317808 */ /* 0x001fe20001000000 */
[----:B------:R-:W-:Y:S01]  /*16710*/  FMUL.FTZ R36, R36, UR8 ;  /* 0x0000000824247c20 */ /* 0x000fe20008410000 */
[----:B------:R-:W-:Y:S01]  /*16720*/  FMUL.FTZ R37, R37, UR8 ;  /* 0x0000000825257c20 */ /* 0x000fe20008410000 */
[----:B------:R-:W-:Y:S01]  /*16730*/  FMUL.FTZ R34, R34, UR8 ;  /* 0x0000000822227c20 */ /* 0x000fe20008410000 */
[----:B------:R-:W-:Y:S01]  /*16740*/  FMUL.FTZ R35, R35, UR8 ;  /* 0x0000000823237c20 */ /* 0x000fe20008410000 */
[----:B------:R-:W-:Y:S01]  /*16750*/  FMUL.FTZ R38, R38, UR8 ;  /* 0x0000000826267c20 */ /* 0x000fe20008410000 */
[----:B------:R-:W-:Y:S01]  /*16760*/  FMUL.FTZ R39, R39, UR8 ;  /* 0x0000000827277c20 */ /* 0x000fe20008410000 */
[----:B------:R-:W-:Y:S01]  /*16770*/  MUFU.TANH R15, R54 ;  /* 0x00000036000f7308 */ /* 0x000fe20000002400 */
[----:B----4-:R-:W-:Y:S01]  /*16780*/  FSEL R4, R7, -INF , P5 ;  /* 0xff80000007047808 */ /* 0x010fe20002800000 */
[----:B------:R-:W-:-:S06]  /*16790*/  ULDC UR4, c[0x0][0x988] ;  /* 0x0002620000047ab9 */ /* 0x000fcc0000000800 */
[----:B------:R-:W0:Y:S08]  /*167a0*/  MUFU.TANH R62, R62 ;  /* 0x0000003e003e7308 */ /* 0x000e300000002400 */
[----:B------:R4:W-:Y:S08]  /*167b0*/  MUFU.TANH R54, R43 ;  /* 0x0000002b00367308 */ /* 0x0009f00000002400 */
[----:B------:R-:W-:Y:S01]  /*167c0*/  MUFU.TANH R20, R20 ;  /* 0x0000001400147308 */ /* 0x000fe20000002400 */
[----:B----4-:R-:W-:-:S02]  /*167d0*/  FSEL R43, R8, -INF , P4 ;  /* 0xff800000082b7808 */ /* 0x010fc40002000000 */
[----:B------:R-:W-:-:S05]  /*167e0*/  FMNMX.FTZ R8, R41, R4, !PT ;  /* 0x0000000429087209 */ /* 0x000fca0007810000 */
[----:B------:R-:W4:Y:S01]  /*167f0*/  MUFU.TANH R63, R63 ;  /* 0x0000003f003f7308 */ /* 0x000f220000002400 */
[----:B------:R-:W-:Y:S01]  /*16800*/  FMNMX.FTZ R8, R43, R8, !PT ;  /* 0x000000082b087209 */ /* 0x000fe20007810000 */
[----:B------:R-:W-:Y:S01]  /*16810*/  FMUL.FTZ R44, R45, UR8 ;  /* 0x000000082d2c7c20 */ /* 0x000fe20008410000 */
[----:B--2---:R-:W-:-:S05]  /*16820*/  FSEL R45, R14, -INF , P3 ;  /* 0xff8000000e2d7808 */ /* 0x004fca0001800000 */
[----:B------:R-:W2:Y:S01]  /*16830*/  MUFU.TANH R5, R5 ;  /* 0x0000000500057308 */ /* 0x000ea20000002400 */
[----:B------:R-:W-:Y:S02]  /*16840*/  FMNMX.FTZ R8, R49, R8, !PT ;  /* 0x0000000831087209 */ /* 0x000fe40007810000 */
[----:B-1----:R-:W-:-:S05]  /*16850*/  FSEL R6, R9, -INF , P5 ;  /* 0xff80000009067808 */ /* 0x002fca0002800000 */
[----:B------:R-:W1:Y:S01]  /*16860*/  MUFU.TANH R50, R50 ;  /* 0x0000003200327308 */ /* 0x000e620000002400 */
[----:B------:R-:W-:-:S07]  /*16870*/  ISETP.GT.AND P5, PT, R2, 0x18, PT ;  /* 0x000000180200780c */ /* 0x000fce0003fa4270 */
[----:B------:R3:W-:Y:S01]  /*16880*/  MUFU.TANH R56, R3 ;  /* 0x0000000300387308 */ /* 0x0007e20000002400 */
[----:B------:R-:W-:-:S07]  /*16890*/  FMNMX.FTZ R8, R45, R8, !PT ;  /* 0x000000082d087209 */ /* 0x000fce0007810000 */
[----:B------:R-:W1:Y:S01]  /*168a0*/  MUFU.TANH R48, R48 ;  /* 0x0000003000307308 */ /* 0x000e620000002400 */
[----:B---3--:R-:W-:Y:S02]  /*168b0*/  FSEL R3, R13, -INF , P6 ;  /* 0xff8000000d037808 */ /* 0x008fe40003000000 */
[----:B------:R-:W-:-:S05]  /*168c0*/  ISETP.GT.AND P6, PT, R2, 0x11, PT ;  /* 0x000000110200780c */ /* 0x000fca0003fc4270 */
[----:B------:R-:W3:Y:S01]  /*168d0*/  MUFU.TANH R51, R51 ;  /* 0x0000003300337308 */ /* 0x000ee20000002400 */
[----:B------:R-:W-:Y:S02]  /*168e0*/  FSEL R53, R12, -INF , P6 ;  /* 0xff8000000c357808 */ /* 0x000fe40003000000 */
[----:B0-----:R-:W-:-:S05]  /*168f0*/  FSEL R7, R62, -INF , P4 ;  /* 0xff8000003e077808 */ /* 0x001fca0002000000 */
[----:B------:R-:W0:Y:S01]  /*16900*/  MUFU.TANH R40, R40 ;  /* 0x0000002800287308 */ /* 0x000e220000002400 */
[----:B------:R-:W-:Y:S02]  /*16910*/  ISETP.GT.AND P4, PT, R2, 0x19, PT ;  /* 0x000000190200780c */ /* 0x000fe40003f84270 */
[----:B------:R-:W-:-:S05]  /*16920*/  FMNMX.FTZ R8, R53, R8, !PT ;  /* 0x0000000835087209 */ /* 0x000fca0007810000 */
[----:B------:R2:W-:Y:S01]  /*16930*/  MUFU.TANH R21, R55 ;  /* 0x0000003700157308 */ /* 0x0005e20000002400 */
[----:B----4-:R-:W-:Y:S02]  /*16940*/  FSEL R9, R63, -INF , P2 ;  /* 0xff8000003f097808 */ /* 0x010fe40001000000 */
[----:B------:R-:W-:-:S05]  /*16950*/  ISETP.GT.AND P2, PT, R2, 0x20, PT ;  /* 0x000000200200780c */ /* 0x000fca0003f44270 */
[----:B------:R-:W4:Y:S01]  /*16960*/  MUFU.TANH R42, R42 ;  /* 0x0000002a002a7308 */ /* 0x000f220000002400 */
[----:B--2---:R-:W-:Y:S02]  /*16970*/  FSEL R55, R20, -INF , P5 ;  /* 0xff80000014377808 */ /* 0x004fe40002800000 */
[----:B------:R-:W-:Y:S02]  /*16980*/  FSEL R57, R5, -INF , P4 ;  /* 0xff80000005397808 */ /* 0x000fe40002000000 */
[----:B------:R-:W-:-:S03]  /*16990*/  FMNMX.FTZ R8, R55, R8, !PT ;  /* 0x0000000837087209 */ /* 0x000fc60007810000 */
[----:B------:R-:W2:Y:S01]  /*169a0*/  MUFU.TANH R44, R44 ;  /* 0x0000002c002c7308 */ /* 0x000ea20000002400 */
[----:B-1----:R-:W-:Y:S02]  /*169b0*/  FSEL R11, R50, -INF , P3 ;  /* 0xff800000320b7808 */ /* 0x002fe40001800000 */
[----:B------:R-:W-:Y:S02]  /*169c0*/  ISETP.GT.AND P3, PT, R2, 0x21, PT ;  /* 0x000000210200780c */ /* 0x000fe40003f64270 */
[----:B------:R-:W-:Y:S02]  /*169d0*/  FSEL R59, R48, -INF , P2 ;  /* 0xff800000303b7808 */ /* 0x000fe40001000000 */
[----:B------:R-:W-:Y:S01]  /*169e0*/  FMNMX.FTZ R8, R57, R8, !PT ;  /* 0x0000000839087209 */ /* 0x000fe20007810000 */
[----:B------:R-:W1:Y:S01]  /*169f0*/  MUFU.TANH R32, R32 ;  /* 0x0000002000207308 */ /* 0x000e620000002400 */
[----:B---3--:R-:W-:Y:S01]  /*16a00*/  FSEL R13, R51, -INF , P6 ;  /* 0xff800000330d7808 */ /* 0x008fe20003000000 */
[----:B------:R-:W-:Y:S01]  /*16a10*/  FMUL.FTZ R46, R47, UR8 ;  /* 0x000000082f2e7c20 */ /* 0x000fe20008410000 */
[----:B------:R-:W-:-:S02]  /*16a20*/  ISETP.GT.AND P6, PT, R2, 0x28, PT ;  /* 0x000000280200780c */ /* 0x000fc40003fc4270 */
[----:B0-----:R-:W-:Y:S02]  /*16a30*/  FSEL R61, R40, -INF , P3 ;  /* 0xff800000283d7808 */ /* 0x001fe40001800000 */
[----:B------:R-:W-:Y:S01]  /*16a40*/  FMNMX.FTZ R8, R59, R8, !PT ;  /* 0x000000083b087209 */ /* 0x000fe20007810000 */
[----:B------:R0:W3:Y:S01]  /*16a50*/  MUFU.TANH R69, R33 ;  /* 0x0000002100457308 */ /* 0x0000e20000002400 */
[----:B------:R-:W-:Y:S01]  /*16a60*/  FSEL R15, R15, -INF , P5 ;  /* 0xff8000000f0f7808 */ /* 0x000fe20002800000 */
[----:B------:R-:W-:Y:S02]  /*16a70*/  WARPGROUP.DEPBAR.LE gsb0, 0x0 ;  /* 0x00008000000079c5 */ /* 0x000fe40000010000 */
[----:B------:R-:W-:Y:S01]  /*16a80*/  ISETP.GT.AND P5, PT, R2, 0x29, PT ;  /* 0x000000290200780c */ /* 0x000fe20003fa4270 */
[----:B------:R-:W-:Y:S01]  /*16a90*/  FMUL.FTZ R24, R24, UR8 ;  /* 0x0000000818187c20 */ /* 0x000fe20008410000 */
[----:B----4-:R-:W-:Y:S02]  /*16aa0*/  FSEL R63, R42, -INF , P6 ;  /* 0xff8000002a3f7808 */ /* 0x010fe40003000000 */
[----:B------:R-:W4:Y:S01]  /*16ab0*/  MUFU.TANH R36, R36 ;  /* 0x0000002400247308 */ /* 0x000f220000002400 */
[----:B------:R-:W-:-:S02]  /*16ac0*/  FMNMX.FTZ R8, R61, R8, !PT ;  /* 0x000000083d087209 */ /* 0x000fc40007810000 */
[----:B------:R-:W-:Y:S01]  /*16ad0*/  FSEL R21, R21, -INF , P4 ;  /* 0xff80000015157808 */ /* 0x000fe20002000000 */
[----:B------:R-:W-:Y:S01]  /*16ae0*/  FMUL.FTZ R5, R25, UR8 ;  /* 0x0000000819057c20 */ /* 0x000fe20008410000 */
[----:B------:R-:W-:-:S03]  /*16af0*/  ISETP.GT.AND P4, PT, R2, 0x30, PT ;  /* 0x000000300200780c */ /* 0x000fc60003f84270 */
[----:B------:R-:W4:Y:S01]  /*16b00*/  MUFU.TANH R46, R46 ;  /* 0x0000002e002e7308 */ /* 0x000f220000002400 */
[----:B--2---:R-:W-:Y:S02]  /*16b10*/  FSEL R65, R44, -INF , P5 ;  /* 0xff8000002c417808 */ /* 0x004fe40002800000 */
[----:B------:R-:W-:-:S05]  /*16b20*/  FMNMX.FTZ R8, R63, R8, !PT ;  /* 0x000000083f087209 */ /* 0x000fca0007810000 */
[----:B------:R-:W2:Y:S01]  /*16b30*/  MUFU.TANH R37, R37 ;  /* 0x0000002500257308 */ /* 0x000ea20000002400 */
[----:B-1----:R-:W-:Y:S01]  /*16b40*/  FSEL R67, R32, -INF , P4 ;  /* 0xff80000020437808 */ /* 0x002fe20002000000 */
[----:B------:R-:W-:Y:S01]  /*16b50*/  FMUL.FTZ R28, R28, UR8 ;  /* 0x000000081c1c7c20 */ /* 0x000fe20008410000 */
[----:B------:R-:W-:-:S05]  /*16b60*/  FMNMX.FTZ R8, R65, R8, !PT ;  /* 0x0000000841087209 */ /* 0x000fca0007810000 */
[----:B------:R-:W1:Y:S01]  /*16b70*/  MUFU.TANH R34, R34 ;  /* 0x0000002200227308 */ /* 0x000e620000002400 */
[----:B0-----:R-:W-:-:S07]  /*16b80*/  FSEL R33, R52, -INF , P2 ;  /* 0xff80000034217808 */ /* 0x001fce0001000000 */
[----:B------:R0:W-:Y:S01]  /*16b90*/  MUFU.TANH R47, R35 ;  /* 0x00000023002f7308 */ /* 0x0001e20000002400 */
[----:B------:R-:W-:Y:S02]  /*16ba0*/  ISETP.GT.AND P2, PT, R2, 0x38, PT ;  /* 0x000000380200780c */ /* 0x000fe40003f44270 */
[----:B------:R-:W-:-:S05]  /*16bb0*/  FMNMX.FTZ R12, R67, R8, !PT ;  /* 0x00000008430c7209 */ /* 0x000fca0007810000 */
[----:B------:R-:W1:Y:S01]  /*16bc0*/  MUFU.TANH R24, R24 ;  /* 0x0000001800187308 */ /* 0x000e620000002400 */
[----:B0-----:R-:W-:Y:S02]  /*16bd0*/  FSEL R35, R54, -INF , P3 ;  /* 0xff80000036237808 */ /* 0x001fe40001800000 */
[----:B------:R-:W-:Y:S01]  /*16be0*/  ISETP.GT.AND P3, PT, R2, 0x31, PT ;  /* 0x000000310200780c */ /* 0x000fe20003f64270 */
[----:B------:R-:W-:-:S03]  /*16bf0*/  FMUL.FTZ R8, R29, UR8 ;  /* 0x000000081d087c20 */ /* 0x000fc60008410000 */
[----:B---3--:R-:W-:Y:S01]  /*16c00*/  FSEL R69, R69, -INF , P3 ;  /* 0xff80000045457808 */ /* 0x008fe20001800000 */
[----:B------:R-:W0:Y:S01]  /*16c10*/  MUFU.TANH R5, R5 ;  /* 0x0000000500057308 */ /* 0x000e220000002400 */
[----:B------:R-:W-:Y:S02]  /*16c20*/  FSEL R25, R56, -INF , P6 ;  /* 0xff80000038197808 */ /* 0x000fe40003000000 */
[----:B------:R-:W-:Y:S02]  /*16c30*/  ISETP.GT.AND P6, PT, R2, 0x39, PT ;  /* 0x000000390200780c */ /* 0x000fe40003fc4270 */
[----:B----4-:R-:W-:-:S03]  /*16c40*/  FSEL R71, R36, -INF , P2 ;  /* 0xff80000024477808 */ /* 0x010fc60001000000 */
[----:B------:R-:W3:Y:S01]  /*16c50*/  MUFU.TANH R38, R38 ;  /* 0x0000002600267308 */ /* 0x000ee20000002400 */
[----:B------:R-:W-:Y:S02]  /*16c60*/  FMNMX.FTZ R12, R69, R12, !PT ;  /* 0x0000000c450c7209 */ /* 0x000fe40007810000 */
[----:B------:R-:W-:-:S05]  /*16c70*/  FSEL R29, R46, -INF , P5 ;  /* 0xff8000002e1d7808 */ /* 0x000fca0002800000 */
[----:B------:R-:W4:Y:S01]  /*16c80*/  MUFU.TANH R28, R28 ;  /* 0x0000001c001c7308 */ /* 0x000f220000002400 */
[----:B------:R-:W-:Y:S02]  /*16c90*/  ISETP.GT.AND P5, PT, R2, 0x40, PT ;  /* 0x000000400200780c */ /* 0x000fe40003fa4270 */
[----:B--2---:R-:W-:Y:S02]  /*16ca0*/  FSEL R73, R37, -INF , P6 ;  /* 0xff80000025497808 */ /* 0x004fe40003000000 */
[----:B------:R-:W-:-:S03]  /*16cb0*/  FMNMX.FTZ R12, R71, R12, !PT ;  /* 0x0000000c470c7209 */ /* 0x000fc60007810000 */
[----:B------:R-:W2:Y:S01]  /*16cc0*/  MUFU.TANH R8, R8 ;  /* 0x0000000800087308 */ /* 0x000ea20000002400 */
[----:B-1----:R-:W-:Y:S02]  /*16cd0*/  FSEL R37, R34, -INF , P4 ;  /* 0xff80000022257808 */ /* 0x002fe40002000000 */
[----:B------:R-:W-:Y:S02]  /*16ce0*/  ISETP.GT.AND P4, PT, R2, 0x41, PT ;  /* 0x000000410200780c */ /* 0x000fe40003f84270 */
[----:B------:R-:W-:Y:S02]  /*16cf0*/  FSEL R75, R24, -INF , P5 ;  /* 0xff800000184b7808 */ /* 0x000fe40002800000 */
[----:B------:R-:W-:Y:S02]  /*16d00*/  FMNMX.FTZ R12, R73, R12, !PT ;  /* 0x0000000c490c7209 */ /* 0x000fe40007810000 */
[----:B------:R-:W-:Y:S02]  /*16d10*/  FSEL R47, R47, -INF , P3 ;  /* 0xff8000002f2f7808 */ /* 0x000fe40001800000 */
[----:B------:R-:W-:-:S02]  /*16d20*/  ISETP.GT.AND P3, PT, R2, 0x48, PT ;  /* 0x000000480200780c */ /* 0x000fc40003f64270 */
[----:B0-----:R-:W-:Y:S02]  /*16d30*/  FSEL R77, R5, -INF , P4 ;  /* 0xff800000054d7808 */ /* 0x001fe40002000000 */
[----:B------:R-:W-:Y:S02]  /*16d40*/  FMNMX.FTZ R12, R75, R12, !PT ;  /* 0x0000000c4b0c7209 */ /* 0x000fe40007810000 */
[----:B---3--:R-:W-:Y:S02]  /*16d50*/  FSEL R51, R38, -INF , P2 ;  /* 0xff80000026337808 */ /* 0x008fe40001000000 */
[----:B------:R-:W-:Y:S02]  /*16d60*/  ISETP.GT.AND P2, PT, R2, 0x49, PT ;  /* 0x000000490200780c */ /* 0x000fe40003f44270 */
[----:B----4-:R-:W-:Y:S02]  /*16d70*/  FSEL R79, R28, -INF , P3 ;  /* 0xff8000001c4f7808 */ /* 0x010fe40001800000 */
[----:B------:R-:W-:-:S02]  /*16d80*/  FMNMX.FTZ R12, R77, R12, !PT ;  /* 0x0000000c4d0c7209 */ /* 0x000fc40007810000 */
[----:B--2---:R-:W-:Y:S02]  /*16d90*/  FSEL R81, R8, -INF , P2 ;  /* 0xff80000008517808 */ /* 0x004fe40001000000 */
[----:B------:R-:W-:-:S04]  /*16da0*/  FMNMX.FTZ R12, R79, R12, !PT ;  /* 0x0000000c4f0c7209 */ /* 0x000fc80007810000 */
[----:B------:R-:W-:-:S05]  /*16db0*/  FMNMX.FTZ R12, R81, R12, !PT ;  /* 0x0000000c510c7209 */ /* 0x000fca0007810000 */
[----:B------:R-:W0:Y:S02]  /*16dc0*/  SHFL.BFLY PT, R5, R12, 0x2, 0x1f ;  /* 0x0c401f000c057f89 */ /* 0x000e2400000e0000 */
[----:B0-----:R-:W-:-:S05]  /*16dd0*/  FMNMX.FTZ R14, R12, R5, !PT ;  /* 0x000000050c0e7209 */ /* 0x001fca0007810000 */
[----:B------:R-:W0:Y:S01]  /*16de0*/  SHFL.BFLY PT, R5, R14, 0x1, 0x1f ;  /* 0x0c201f000e057f89 */ /* 0x000e2200000e0000 */
[----:B------:R-:W-:-:S04]  /*16df0*/  FMNMX.FTZ R12, R3, R6, !PT ;  /* 0x00000006030c7209 */ /* 0x000fc80007810000 */
[----:B------:R-:W-:-:S04]  /*16e00*/  FMNMX.FTZ R12, R7, R12, !PT ;  /* 0x0000000c070c7209 */ /* 0x000fc80007810000 */
[----:B------:R-:W-:-:S04]  /*16e10*/  FMNMX.FTZ R12, R9, R12, !PT ;  /* 0x0000000c090c7209 */ /* 0x000fc80007810000 */
[----:B------:R-:W-:Y:S02]  /*16e20*/  FMNMX.FTZ R12, R11, R12, !PT ;  /* 0x0000000c0b0c7209 */ /* 0x000fe40007810000 */
[----:B0-----:R-:W-:Y:S02]  /*16e30*/  FMNMX.FTZ R5, R14, R5, !PT ;  /* 0x000000050e057209 */ /* 0x001fe40007810000 */
[----:B------:R-:W-:-:S04]  /*16e40*/  FMNMX.FTZ R14, R13, R12, !PT ;  /* 0x0000000c0d0e7209 */ /* 0x000fc80007810000 */
[----:B------:R-:W-:-:S04]  /*16e50*/  FMNMX.FTZ R14, R15, R14, !PT ;  /* 0x0000000e0f0e7209 */ /* 0x000fc80007810000 */
[----:B------:R-:W-:-:S04]  /*16e60*/  FMNMX.FTZ R14, R21, R14, !PT ;  /* 0x0000000e150e7209 */ /* 0x000fc80007810000 */
[----:B------:R-:W-:Y:S01]  /*16e70*/  FMNMX.FTZ R14, R33, R14, !PT ;  /* 0x0000000e210e7209 */ /* 0x000fe20007810000 */
[----:B------:R-:W-:Y:S02]  /*16e80*/  IMAD.U32 R2, RZ, RZ, UR4 ;  /* 0x00000004ff027e24 */ /* 0x000fe4000f8e00ff */
[----:B------:R-:W-:Y:S01]  /*16e90*/  FMUL.FTZ R26, R26, UR8 ;  /* 0x000000081a1a7c20 */ /* 0x000fe20008410000 */
[----:B------:R-:W-:Y:S01]  /*16ea0*/  FMNMX.FTZ R14, R35, R14, !PT ;  /* 0x0000000e230e7209 */ /* 0x000fe20007810000 */
[----:B------:R-:W0:Y:S01]  /*16eb0*/  MUFU.TANH R39, R39 ;  /* 0x0000002700277308 */ /* 0x000e220000002400 */
[C---:B------:R-:W-:Y:S01]  /*16ec0*/  FMUL.FTZ R8, R5.reuse, R2 ;  /* 0x0000000205087220 */ /* 0x040fe20000410000 */
[----:B------:R-:W-:Y:S02]  /*16ed0*/  FSETP.NEU.FTZ.AND P0, PT, R5, -INF , PT ;  /* 0xff8000000500780b */ /* 0x000fe40003f1d000 */
[----:B------:R-:W-:Y:S01]  /*16ee0*/  FMNMX.FTZ R14, R25, R14, !PT ;  /* 0x0000000e190e7209 */ /* 0x000fe20007810000 */
[----:B------:R-:W-:Y:S01]  /*16ef0*/  FMUL.FTZ R27, R27, UR8 ;  /* 0x000000081b1b7c20 */ /* 0x000fe20008410000 */
[----:B------:R-:W-:-:S02]  /*16f00*/  FSEL R8, R8, RZ, P0 ;  /* 0x000000ff08087208 */ /* 0x000fc40000000000 */
[----:B------:R-:W1:Y:S01]  /*16f10*/  MUFU.TANH R26, R26 ;  /* 0x0000001a001a7308 */ /* 0x000e620000002400 */
[----:B------:R-:W-:Y:S01]  /*16f20*/  FMNMX.FTZ R14, R29, R14, !PT ;  /* 0x0000000e1d0e7209 */ /* 0x000fe20007810000 */
[----:B------:R-:W-:Y:S01]  /*16f30*/  FMUL.FTZ R30, R30, UR8 ;  /* 0x000000081e1e7c20 */ /* 0x000fe20008410000 */
[----:B------:R-:W-:Y:S02]  /*16f40*/  ISETP.NE.AND P0, PT, R10, RZ, PT ;  /* 0x000000ff0a00720c */ /* 0x000fe40003f05270 */
[----:B------:R-:W-:-:S03]  /*16f50*/  FMNMX.FTZ R14, R37, R14, !PT ;  /* 0x0000000e250e7209 */ /* 0x000fc60007810000 */
[----:B------:R-:W2:Y:S01]  /*16f60*/  MUFU.TANH R10, R27 ;  /* 0x0000001b000a7308 */ /* 0x000ea20000002400 */
[----:B------:R-:W-:Y:S01]  /*16f70*/  FMUL.FTZ R31, R31, UR8 ;  /* 0x000000081f1f7c20 */ /* 0x000fe20008410000 */
[----:B------:R-:W-:-:S06]  /*16f80*/  FMNMX.FTZ R14, R47, R14, !PT ;  /* 0x0000000e2f0e7209 */ /* 0x000fcc0007810000 */
[----:B------:R-:W3:Y:S01]  /*16f90*/  MUFU.TANH R30, R30 ;  /* 0x0000001e001e7308 */ /* 0x000ee20000002400 */
[----:B0-----:R-:W-:Y:S02]  /*16fa0*/  FSEL R39, R39, -INF , P6 ;  /* 0xff80000027277808 */ /* 0x001fe40003000000 */
[----:B------:R-:W-:Y:S01]  /*16fb0*/  FMNMX.FTZ R14, R51, R14, !PT ;  /* 0x0000000e330e7209 */ /* 0x000fe20007810000 */
[----:B------:R-:W-:-:S04]  /*16fc0*/  FFMA.FTZ R208, R41, R2, -R8 ;  /* 0x0000000229d07223 */ /* 0x000fc80000010808 */
[----:B------:R0:W4:Y:S01]  /*16fd0*/  MUFU.TANH R12, R31 ;  /* 0x0000001f000c7308 */ /* 0x0001220000002400 */
[----:B-1----:R-:W-:Y:S02]  /*16fe0*/  FSEL R41, R26, -INF , P5 ;  /* 0xff8000001a297808 */ /* 0x002fe40002800000 */
[----:B------:R-:W-:Y:S01]  /*16ff0*/  FMNMX.FTZ R14, R39, R14, !PT ;  /* 0x0000000e270e7209 */ /* 0x000fe20007810000 */
[--C-:B------:R-:W-:Y:S01]  /*17000*/  FFMA.FTZ R210, R43, R2, -R8.reuse ;  /* 0x000000022bd27223 */ /* 0x100fe20000010808 */
[----:B--2---:R-:W-:Y:S02]  /*17010*/  FSEL R43, R10, -INF , P4 ;  /* 0xff8000000a2b7808 */ /* 0x004fe40002000000 */
[----:B------:R-:W-:Y:S01]  /*17020*/  FMNMX.FTZ R14, R41, R14, !PT ;  /* 0x0000000e290e7209 */ /* 0x000fe20007810000 */
[--C-:B------:R-:W-:Y:S01]  /*17030*/  FFMA.FTZ R204, R45, R2, -R8.reuse ;  /* 0x000000022dcc7223 */ /* 0x100fe20000010808 */
[----:B---3--:R-:W-:Y:S02]  /*17040*/  FSEL R45, R30, -INF , P3 ;  /* 0xff8000001e2d7808 */ /* 0x008fe40001800000 */
[----:B------:R-:W-:Y:S01]  /*17050*/  FMNMX.FTZ R14, R43, R14, !PT ;  /* 0x0000000e2b0e7209 */ /* 0x000fe20007810000 */
[-CC-:B0-----:R-:W-:Y:S01]  /*17060*/  FFMA.FTZ R31, R49, R2.reuse, -R8.reuse ;  /* 0x00000002311f7223 */ /* 0x181fe20000010808 */
[----:B------:R-:W-:-:S02]  /*17070*/  FFMA.FTZ R49, R53, R2, -R8 ;  /* 0x0000000235317223 */ /* 0x000fc40000010808 */
[----:B------:R-:W-:Y:S02]  /*17080*/  FMNMX.FTZ R14, R45, R14, !PT ;  /* 0x0000000e2d0e7209 */ /* 0x000fe40007810000 */
[----:B----4-:R-:W-:-:S04]  /*17090*/  FSEL R53, R12, -INF , P2 ;  /* 0xff8000000c357808 */ /* 0x010fc80001000000 */
[----:B------:R-:W-:-:S05]  /*170a0*/  FMNMX.FTZ R14, R53, R14, !PT ;  /* 0x0000000e350e7209 */ /* 0x000fca0007810000 */
[----:B------:R-:W0:Y:S01]  /*170b0*/  SHFL.BFLY PT, R83, R14, 0x2, 0x1f ;  /* 0x0c401f000e537f89 */ /* 0x000e2200000e0000 */
[----:B------:R-:W-:Y:S01]  /*170c0*/  FFMA.FTZ R27, R4, R2, -R8 ;  /* 0x00000002041b7223 */ /* 0x000fe20000010808 */
[----:B0-----:R-:W-:-:S05]  /*170d0*/  FMNMX.FTZ R83, R14, R83, !PT ;  /* 0x000000530e537209 */ /* 0x001fca0007810000 */
[----:B------:R-:W0:Y:S01]  /*170e0*/  SHFL.BFLY PT, R4, R83, 0x1, 0x1f ;  /* 0x0c201f0053047f89 */ /* 0x000e2200000e0000 */
[----:B------:R-:W-:Y:S01]  /*170f0*/  MUFU.EX2 R208, R208 ;  /* 0x000000d000d07308 */ /* 0x000fe20000000800 */
[----:B------:R-:W-:-:S07]  /*17100*/  FFMA.FTZ R206, R55, R2, -R8 ;  /* 0x0000000237ce7223 */ /* 0x000fce0000010808 */
[----:B------:R-:W1:Y:S01]  /*17110*/  MUFU.EX2 R27, R27 ;  /* 0x0000001b001b7308 */ /* 0x000e620000000800 */
[----:B0-----:R-:W-:-:S04]  /*17120*/  FMNMX.FTZ R4, R83, R4, !PT ;  /* 0x0000000453047209 */ /* 0x001fc80007810000 */
[C---:B------:R-:W-:Y:S01]  /*17130*/  FSETP.NEU.FTZ.AND P2, PT, R4.reuse, -INF , PT ;  /* 0xff8000000400780b */ /* 0x040fe20003f5d000 */
[----:B------:R-:W-:-:S05]  /*17140*/  FMUL.FTZ R14, R4, R2 ;  /* 0x00000002040e7220 */ /* 0x000fca0000410000 */
[----:B------:R-:W-:Y:S01]  /*17150*/  FSEL R14, R14, RZ, P2 ;  /* 0x000000ff0e0e7208 */ /* 0x000fe20001000000 */
[----:B------:R-:W0:Y:S04]  /*17160*/  MUFU.EX2 R210, R210 ;  /* 0x000000d200d27308 */ /* 0x000e280000000800 */
[-CC-:B------:R-:W-:Y:S01]  /*17170*/  FFMA.FTZ R209, R3, R2.reuse, -R14.reuse ;  /* 0x0000000203d17223 */ /* 0x180fe2000001080e */
[-CC-:B------:R-:W-:Y:S01]  /*17180*/  FFMA.FTZ R6, R6, R2.reuse, -R14.reuse ;  /* 0x0000000206067223 */ /* 0x180fe2000001080e */
[-C--:B------:R-:W-:Y:S01]  /*17190*/  FFMA.FTZ R211, R7, R2.reuse, -R14 ;  /* 0x0000000207d37223 */ /* 0x080fe2000001080e */
[-CC-:B------:R-:W-:Y:S01]  /*171a0*/  FFMA.FTZ R55, R57, R2.reuse, -R8.reuse ;  /* 0x0000000239377223 */ /* 0x180fe20000010808 */
[----:B------:R-:W2:Y:S01]  /*171b0*/  MUFU.EX2 R31, R31 ;  /* 0x0000001f001f7308 */ /* 0x000ea20000000800 */
[-CC-:B------:R-:W-:Y:S01]  /*171c0*/  FFMA.FTZ R200, R59, R2.reuse, -R8.reuse ;  /* 0x000000023bc87223 */ /* 0x180fe20000010808 */
[-CC-:B------:R-:W-:Y:S01]  /*171d0*/  FFMA.FTZ R57, R61, R2.reuse, -R8.reuse ;  /* 0x000000023d397223 */ /* 0x180fe20000010808 */
[-CC-:B------:R-:W-:Y:S01]  /*171e0*/  FFMA.FTZ R202, R63, R2.reuse, -R8.reuse ;  /* 0x000000023fca7223 */ /* 0x180fe20000010808 */
[-CC-:B------:R-:W-:Y:S01]  /*171f0*/  FFMA.FTZ R59, R65, R2.reuse, -R8.reuse ;  /* 0x00000002413b7223 */ /* 0x180fe20000010808 */
        /* <DEDUP_REMOVED lines=8> */
[-C--:B------:R-:W-:Y:S01]  /*17280*/  FFMA.FTZ R67, R81, R2.reuse, -R8 ;  /* 0x0000000251437223 */ /* 0x080fe20000010808 */
[----:B------:R-:W-:-:S02]  /*17290*/  FFMA.FTZ R8, R9, R2, -R14 ;  /* 0x0000000209087223 */ /* 0x000fc4000001080e */
[----:B------:R-:W3:Y:S01]  /*172a0*/  MUFU.EX2 R6, R6 ;  /* 0x0000000600067308 */ /* 0x000ee20000000800 */
[----:B------:R-:W-:Y:S01]  /*172b0*/  FFMA.FTZ R205, R11, R2, -R14 ;  /* 0x000000020bcd7223 */ /* 0x000fe2000001080e */
[----:B-1----:R-:W-:-:S06]  /*172c0*/  FADD.FTZ R3, R208, R27 ;  /* 0x0000001bd0037221 */ /* 0x002fcc0000010000 */
[----:B------:R-:W1:Y:S01]  /*172d0*/  MUFU.EX2 R204, R204 ;  /* 0x000000cc00cc7308 */ /* 0x000e620000000800 */
[----:B------:R-:W-:-:S07]  /*172e0*/  FFMA.FTZ R10, R13, R2, -R14 ;  /* 0x000000020d0a7223 */ /* 0x000fce000001080e */
[----:B------:R-:W4:Y:S01]  /*172f0*/  MUFU.EX2 R211, R211 ;  /* 0x000000d300d37308 */ /* 0x000f220000000800 */
[----:B0-----:R-:W-:-:S07]  /*17300*/  FADD.FTZ R26, R210, R3 ;  /* 0x00000003d21a7221 */ /* 0x001fce0000010000 */
[----:B------:R-:W0:Y:S01]  /*17310*/  MUFU.EX2 R49, R49 ;  /* 0x0000003100317308 */ /* 0x000e220000000800 */
[----:B------:R-:W-:-:S07]  /*17320*/  FFMA.FTZ R207, R15, R2, -R14 ;  /* 0x000000020fcf7223 */ /* 0x000fce000001080e */
[----:B------:R-:W0:Y:S01]  /*17330*/  MUFU.EX2 R8, R8 ;  /* 0x0000000800087308 */ /* 0x000e220000000800 */
[----:B--2---:R-:W-:Y:S01]  /*17340*/  FADD.FTZ R3, R31, R26 ;  /* 0x0000001a1f037221 */ /* 0x004fe20000010000 */
[----:B---3--:R-:W-:-:S06]  /*17350*/  FADD.FTZ R28, R209, R6 ;  /* 0x00000006d11c7221 */ /* 0x008fcc0000010000 */
[----:B------:R-:W2:Y:S01]  /*17360*/  MUFU.EX2 R206, R206 ;  /* 0x000000ce00ce7308 */ /* 0x000ea20000000800 */
[----:B------:R-:W-:-:S07]  /*17370*/  FFMA.FTZ R12, R21, R2, -R14 ;  /* 0x00000002150c7223 */ /* 0x000fce000001080e */
[----:B------:R-:W3:Y:S01]  /*17380*/  MUFU.EX2 R205, R205 ;  /* 0x000000cd00cd7308 */ /* 0x000ee20000000800 */
[----:B-1----:R-:W-:Y:S01]  /*17390*/  FADD.FTZ R26, R204, R3 ;  /* 0x00000003cc1a7221 */ /* 0x002fe20000010000 */
[----:B----4-:R-:W-:-:S06]  /*173a0*/  FADD.FTZ R3, R211, R28 ;  /* 0x0000001cd3037221 */ /* 0x010fcc0000010000 */
[----:B------:R-:W1:Y:S01]  /*173b0*/  MUFU.EX2 R55, R55 ;  /* 0x0000003700377308 */ /* 0x000e620000000800 */
[----:B------:R-:W-:-:S07]  /*173c0*/  FFMA.FTZ R201, R33, R2, -R14 ;  /* 0x0000000221c97223 */ /* 0x000fce000001080e */
[----:B------:R-:W4:Y:S01]  /*173d0*/  MUFU.EX2 R10, R10 ;  /* 0x0000000a000a7308 */ /* 0x000f220000000800 */
[----:B0-----:R-:W-:Y:S01]  /*173e0*/  FADD.FTZ R7, R49, R26 ;  /* 0x0000001a31077221 */ /* 0x001fe20000010000 */
[----:B------:R-:W-:-:S06]  /*173f0*/  FADD.FTZ R28, R8, R3 ;  /* 0x00000003081c7221 */ /* 0x000fcc0000010000 */
        /* <DEDUP_REMOVED lines=31> */
[----:B------:R-:W-:-:S07]  /*175f0*/  @!P1 PRMT R0, RZ, 0x654, R0 ;  /* 0x00000654ff009816 */ /* 0x000fce0000000000 */
[----:B------:R-:W0:Y:S01]  /*17600*/  MUFU.EX2 R197, R197 ;  /* 0x000000c500c57308 */ /* 0x000e220000000800 */
[----:B------:R-:W-:Y:S01]  /*17610*/  FFMA.FTZ R39, R39, R2, -R14 ;  /* 0x0000000227277223 */ /* 0x000fe2000001080e */
[----:B--2---:R-:W-:-:S06]  /*17620*/  FADD.FTZ R30, R196, R7 ;  /* 0x00000007c41e7221 */ /* 0x004fcc0000010000 */
[----:B------:R-:W2:Y:S01]  /*17630*/  MUFU.EX2 R63, R63 ;  /* 0x0000003f003f7308 */ /* 0x000ea20000000800 */
[----:B---3--:R-:W-:Y:S01]  /*17640*/  FADD.FTZ R3, R203, R28 ;  /* 0x0000001ccb037221 */ /* 0x008fe20000010000 */
[----:B------:R-:W-:Y:S01]  /*17650*/  FFMA.FTZ R41, R41, R2, -R14 ;  /* 0x0000000229297223 */ /* 0x000fe2000001080e */
[----:B------:R3:W-:Y:S05]  /*17660*/  @!P1 SYNCS.ARRIVE.TRANS64.RED.A1T0 RZ, [R0+URZ], RZ ;  /* 0x000000ff00ff99a7 */ /* 0x0007ea000810043f */
[----:B------:R-:W2:Y:S01]  /*17670*/  MUFU.EX2 R26, R26 ;  /* 0x0000001a001a7308 */ /* 0x000ea20000000800 */
[----:B-1----:R-:W-:Y:S01]  /*17680*/  FADD.FTZ R7, R61, R30 ;  /* 0x0000001e3d077221 */ /* 0x002fe20000010000 */
[----:B----4-:R-:W-:-:S06]  /*17690*/  FADD.FTZ R28, R24, R3 ;  /* 0x00000003181c7221 */ /* 0x010fcc0000010000 */
[----:B------:R-:W1:Y:S08]  /*176a0*/  MUFU.EX2 R192, R192 ;  /* 0x000000c000c07308 */ /* 0x000e700000000800 */
[----:B------:R-:W4:Y:S01]  /*176b0*/  MUFU.EX2 R199, R199 ;  /* 0x000000c700c77308 */ /* 0x000f220000000800 */
[----:B------:R-:W-:Y:S01]  /*176c0*/  FFMA.FTZ R43, R43, R2, -R14 ;  /* 0x000000022b2b7223 */ /* 0x000fe2000001080e */
[----:B0-----:R-:W-:-:S06]  /*176d0*/  FADD.FTZ R30, R198, R7 ;  /* 0x00000007c61e7221 */ /* 0x001fcc0000010000 */
[----:B------:R-:W0:Y:S01]  /*176e0*/  MUFU.EX2 R65, R65 ;  /* 0x0000004100417308 */ /* 0x000e220000000800 */
[----:B------:R-:W-:Y:S01]  /*176f0*/  FADD.FTZ R3, R197, R28 ;  /* 0x0000001cc5037221 */ /* 0x000fe20000010000 */
[----:B------:R-:W-:-:S06]  /*17700*/  FFMA.FTZ R45, R45, R2, -R14 ;  /* 0x000000022d2d7223 */ /* 0x000fcc000001080e */
[----:B---3--:R-:W3:Y:S01]  /*17710*/  MUFU.EX2 R0, R39 ;  /* 0x0000002700007308 */ /* 0x008ee20000000800 */
[----:B------:R-:W-:Y:S01]  /*17720*/  FFMA.FTZ R53, R53, R2, -R14 ;  /* 0x0000000235357223 */ /* 0x000fe2000001080e */
[----:B--2---:R-:W-:Y:S01]  /*17730*/  FADD.FTZ R7, R63, R30 ;  /* 0x0000001e3f077221 */ /* 0x004fe20000010000 */
[----:B------:R-:W-:-:S05]  /*17740*/  FADD.FTZ R28, R26, R3 ;  /* 0x000000031a1c7221 */ /* 0x000fca0000010000 */
[----:B------:R-:W2:Y:S01]  /*17750*/  MUFU.EX2 R41, R41 ;  /* 0x0000002900297308 */ /* 0x000ea20000000800 */
[----:B-1----:R-:W-:Y:S01]  /*17760*/  FADD.FTZ R30, R192, R7 ;  /* 0x00000007c01e7221 */ /* 0x002fe20000010000 */
[----:B----4-:R-:W-:-:S06]  /*17770*/  FADD.FTZ R3, R199, R28 ;  /* 0x0000001cc7037221 */ /* 0x010fcc0000010000 */
[----:B------:R-:W1:Y:S01]  /*17780*/  MUFU.EX2 R14, R43 ;  /* 0x0000002b000e7308 */ /* 0x000e620000000800 */
[----:B0-----:R-:W-:Y:S01]  /*17790*/  FADD.FTZ R7, R65, R30 ;  /* 0x0000001e41077221 */ /* 0x001fe20000010000 */
[----:B---3--:R-:W-:-:S06]  /*177a0*/  FADD.FTZ R30, R0, R3 ;  /* 0x00000003001e7221 */ /* 0x008fcc0000010000 */
[----:B------:R-:W0:Y:S01]  /*177b0*/  MUFU.EX2 R45, R45 ;  /* 0x0000002d002d7308 */ /* 0x000e220000000800 */
[----:B--2---:R-:W-:Y:S01]  /*177c0*/  FADD.FTZ R3, R41, R30 ;  /* 0x0000001e29037221 */ /* 0x004fe20000010000 */
[----:B------:R-:W-:-:S03]  /*177d0*/  F2FP.BF16.F32.PACK_AB R209, R6, R209 ;  /* 0x000000d106d1723e */ /* 0x000fc600000010ff */
[----:B-1----:R-:W-:-:S03]  /*177e0*/  FADD.FTZ R6, R14, R3 ;  /* 0x000000030e067221 */ /* 0x002fc60000010000 */
[----:B------:R-:W1:Y:S01]  /*177f0*/  MUFU.EX2 R194, R194 ;  /* 0x000000c200c27308 */ /* 0x000e620000000800 */
[----:B0-----:R-:W-:Y:S01]  /*17800*/  FADD.FTZ R3, R45, R6 ;  /* 0x000000062d037221 */ /* 0x001fe20000010000 */
[----:B------:R-:W-:-:S06]  /*17810*/  VIADD R6, R92, 0xfffffffe ;  /* 0xfffffffe5c067836 */ /* 0x000fcc0000000000 */
[----:B------:R-:W0:Y:S01]  /*17820*/  MUFU.EX2 R67, R67 ;  /* 0x0000004300437308 */ /* 0x000e220000000800 */
[----:B------:R-:W-:-:S07]  /*17830*/  ISETP.GE.AND P2, PT, R6, R227, PT ;  /* 0x000000e30600720c */ /* 0x000fce0003f46270 */
[----:B------:R-:W2:Y:S01]  /*17840*/  MUFU.EX2 R28, R53 ;  /* 0x00000035001c7308 */ /* 0x000ea20000000800 */
[----:B-1----:R-:W-:Y:S01]  /*17850*/  FADD.FTZ R32, R194, R7 ;  /* 0x00000007c2207221 */ /* 0x002fe20000010000 */
[----:B------:R-:W-:Y:S01]  /*17860*/  BSSY B0, `(.L_x_636) ;  /* 0x00005b3000007945 */ /* 0x000fe20003800000 */
[----:B------:R-:W-:Y:S01]  /*17870*/  F2FP.BF16.F32.PACK_AB R201, R20, R201 ;  /* 0x000000c914c9723e */ /* 0x000fe200000010ff */
[--C-:B------:R-:W-:Y:S01]  /*17880*/  IMAD.MOV.U32 R150, RZ, RZ, R151.reuse ;  /* 0x000000ffff967224 */ /* 0x100fe200078e0097 */
[----:B------:R-:W-:Y:S01]  /*17890*/  F2FP.BF16.F32.PACK_AB R208, R27, R208 ;  /* 0x000000d01bd0723e */ /* 0x000fe200000010ff */
[--C-:B------:R-:W-:Y:S01]  /*178a0*/  IMAD.MOV.U32 R149, RZ, RZ, R151.reuse ;  /* 0x000000ffff957224 */ /* 0x100fe200078e0097 */
[----:B------:R-:W-:Y:S01]  /*178b0*/  F2FP.BF16.F32.PACK_AB R210, R31, R210 ;  /* 0x000000d21fd2723e */ /* 0x000fe200000010ff */
[--C-:B------:R-:W-:Y:S01]  /*178c0*/  IMAD.MOV.U32 R148, RZ, RZ, R151.reuse ;  /* 0x000000ffff947224 */ /* 0x100fe200078e0097 */
[----:B------:R-:W-:Y:S01]  /*178d0*/  F2FP.BF16.F32.PACK_AB R204, R49, R204 ;  /* 0x000000cc31cc723e */ /* 0x000fe200000010ff */
[----:B0-----:R-:W-:Y:S01]  /*178e0*/  FADD.FTZ R21, R67, R32 ;  /* 0x0000002043157221 */ /* 0x001fe20000010000 */
[----:B------:R-:W-:Y:S01]  /*178f0*/  F2FP.BF16.F32.PACK_AB R206, R55, R206 ;  /* 0x000000ce37ce723e */ /* 0x000fe200000010ff */
[--C-:B------:R-:W-:Y:S01]  /*17900*/  IMAD.MOV.U32 R147, RZ, RZ, R151.reuse ;  /* 0x000000ffff937224 */ /* 0x100fe200078e0097 */
[----:B------:R-:W-:Y:S01]  /*17910*/  F2FP.BF16.F32.PACK_AB R200, R57, R200 ;  /* 0x000000c839c8723e */ /* 0x000fe200000010ff */
[--C-:B------:R-:W-:Y:S01]  /*17920*/  IMAD.MOV.U32 R146, RZ, RZ, R151.reuse ;  /* 0x000000ffff927224 */ /* 0x100fe200078e0097 */
[----:B------:R-:W-:Y:S01]  /*17930*/  F2FP.BF16.F32.PACK_AB R202, R59, R202 ;  /* 0x000000ca3bca723e */ /* 0x000fe200000010ff */
[----:B------:R-:W-:Y:S01]  /*17940*/  IMAD.MOV.U32 R145, RZ, RZ, R151 ;  /* 0x000000ffff917224 */ /* 0x000fe200078e0097 */
[----:B------:R-:W-:Y:S01]  /*17950*/  F2FP.BF16.F32.PACK_AB R196, R61, R196 ;  /* 0x000000c43dc4723e */ /* 0x000fe200000010ff */
[----:B--2---:R-:W-:Y:S01]  /*17960*/  FADD.FTZ R20, R28, R3 ;  /* 0x000000031c147221 */ /* 0x004fe20000010000 */
[----:B------:R-:W-:Y:S01]  /*17970*/  F2FP.BF16.F32.PACK_AB R198, R63, R198 ;  /* 0x000000c63fc6723e */ /* 0x000fe200000010ff */
[----:B------:R-:W-:Y:S01]  /*17980*/  IMAD.MOV.U32 R3, RZ, RZ, 0x3f800000 ;  /* 0x3f800000ff037424 */ /* 0x000fe200078e00ff */
[----:B------:R-:W-:Y:S01]  /*17990*/  F2FP.BF16.F32.PACK_AB R192, R65, R192 ;  /* 0x000000c041c0723e */ /* 0x000fe200000010ff */
[--C-:B------:R-:W-:Y:S01]  /*179a0*/  IMAD.MOV.U32 R144, RZ, RZ, R151.reuse ;  /* 0x000000ffff907224 */ /* 0x100fe200078e0097 */
[----:B------:R-:W-:Y:S01]  /*179b0*/  F2FP.BF16.F32.PACK_AB R194, R67, R194 ;  /* 0x000000c243c2723e */ /* 0x000fe200000010ff */
[--C-:B------:R-:W-:Y:S01]  /*179c0*/  IMAD.MOV.U32 R143, RZ, RZ, R151.reuse ;  /* 0x000000ffff8f7224 */ /* 0x100fe200078e0097 */
[----:B------:R-:W-:Y:S01]  /*179d0*/  F2FP.BF16.F32.PACK_AB R203, R24, R203 ;  /* 0x000000cb18cb723e */ /* 0x000fe200000010ff */
[--C-:B------:R-:W-:Y:S01]  /*179e0*/  IMAD.MOV.U32 R142, RZ, RZ, R151.reuse ;  /* 0x000000ffff8e7224 */ /* 0x100fe200078e0097 */
[----:B------:R-:W-:Y:S01]  /*179f0*/  F2FP.BF16.F32.PACK_AB R197, R26, R197 ;  /* 0x000000c51ac5723e */ /* 0x000fe200000010ff */
[--C-:B------:R-:W-:Y:S01]  /*17a00*/  IMAD.MOV.U32 R141, RZ, RZ, R151.reuse ;  /* 0x000000ffff8d7224 */ /* 0x100fe200078e0097 */
        /* <DEDUP_REMOVED lines=123> */
[----:B------:R-:W-:Y:S01]  /*181c0*/  IMAD.MOV.U32 R24, RZ, RZ, R151 ;  /* 0x000000ffff187224 */ /* 0x000fe200078e0097 */
[----:B------:R-:W-:Y:S06]  /*181d0*/  @!P2 BRA `(.L_x_637) ;  /* 0x00000050006ca947 */ /* 0x000fec0003800000 */
[----:B------:R-:W-:Y:S01]  /*181e0*/  IMAD.MOV.U32 R7, RZ, RZ, R4 ;  /* 0x000000ffff077224 */ /* 0x000fe200078e0004 */
        /* <DEDUP_REMOVED lines=67> */
[----:B------:R-:W-:-:S07]  /*18620*/  CS2R R24, SRZ ;  /* 0x0000000000187805 */ /* 0x000fce000001ff00 */
.L_x_648:
[----:B------:R-:W-:-:S05]  /*18630*/  VIADD R2, R10, 0x1 ;  /* 0x000000010a027836 */ /* 0x000fca0000000000 */
[----:B------:R-:W-:-:S04]  /*18640*/  ISETP.NE.AND P2, PT, R2, 0x2, PT ;  /* 0x000000020200780c */ /* 0x000fc80003f45270 */
[----:B------:R-:W-:Y:S02]  /*18650*/  SEL R2, R2, RZ, P2 ;  /* 0x000000ff02027207 */ /* 0x000fe40001000000 */
[----:B------:R-:W-:-:S03]  /*18660*/  SEL R221, RZ, 0x1, P2 ;  /* 0x00000001ffdd7807 */ /* 0x000fc60001000000 */
[----:B------:R-:W-:Y:S01]  /*18670*/  IMAD.MOV.U32 R220, RZ, RZ, R2 ;  /* 0x000000ffffdc7224 */ /* 0x000fe200078e0002 */
[----:B------:R-:W-:Y:S01]  /*18680*/  LOP3.LUT R221, R9, R221, RZ, 0x3c, !PT ;  /* 0x000000dd09dd7212 */ /* 0x000fe200078e3cff */
[----:B------:R-:W-:Y:S06]  /*18690*/  @!P0 BRA `(.L_x_638) ;  /* 0x0000000000048947 */ /* 0x000fec0003800000 */
[----:B------:R-:W-:Y:S01]  /*186a0*/  BPT.TRAP 0x1 ;  /* 0x000000040000795c */ /* 0x000fe20000300000 */
.L_x_638:
[----:B------:R-:W-:Y:S01]  /*186b0*/  IMAD R11, R2, 0x8, R18 ;  /* 0x00000008020b7824 */ /* 0x000fe200078e0212 */
[----:B------:R-:W-:-:S04]  /*186c0*/  SHF.L.U32 R4, R221, 0x1f, RZ ;  /* 0x0000001fdd047819 */ /* 0x000fc800000006ff */
[----:B------:R0:W1:Y:S01]  /*186d0*/  SYNCS.PHASECHK.TRANS64.TRYWAIT P2, [R11+URZ+0x38830], R4 ;  /* 0x038830040b0075a7 */ /* 0x000062000804017f */
[----:B------:R-:W-:Y:S05]  /*186e0*/  @!P0 BRA `(.L_x_639) ;  /* 0x0000000000048947 */ /* 0x000fea0003800000 */
[----:B------:R-:W-:Y:S01]  /*186f0*/  BPT.TRAP 0x1 ;  /* 0x000000040000795c */ /* 0x000fe20000300000 */
.L_x_639:
[----:B------:R-:W-:Y:S01]  /*18700*/  IMAD R2, R220, 0xa00, R224 ;  /* 0x00000a00dc027824 */ /* 0x000fe200078e02e0 */
[----:B------:R-:W-:Y:S03]  /*18710*/  BSSY B1, `(.L_x_640) ;  /* 0x0000006000017945 */ /* 0x000fe60003800000 */
[C---:B------:R-:W-:Y:S02]  /*18720*/  VIADD R12, R2.reuse, 0x80 ;  /* 0x00000080020c7836 */ /* 0x040fe40000000000 */
[----:B------:R-:W-:Y:S01]  /*18730*/  VIADD R14, R2, 0x100 ;  /* 0x00000100020e7836 */ /* 0x000fe20000000000 */
[----:B-1----:R-:W-:Y:S06]  /*18740*/  @P2 BRA `(.L_x_641) ;  /* 0x0000000000082947 */ /* 0x002fec0003800000 */
[----:B------:R-:W1:Y:S02]  /*18750*/  SYNCS.PHASECHK.TRANS64.TRYWAIT P2, [R11+URZ+0x38830], R4 ;  /* 0x038830040b0075a7 */ /* 0x000e64000804017f */
[----:B-1----:R-:W-:Y:S05]  /*18760*/  @!P2 BRA `(.L_x_642) ;  /* 0x0000014000c8a947 */ /* 0x002fea0003800000 */
.L_x_641:
[----:B------:R-:W-:Y:S05]  /*18770*/  BSYNC B1 ;  /* 0x0000000000017941 */ /* 0x000fea0003800000 */
.L_x_640:
[----:B------:R-:W2:Y:S04]  /*18780*/  LDL.64 R152, [R1+0x50] ;  /* 0x0000500001987983 */ /* 0x000ea80000100a00 */
[----:B------:R-:W3:Y:S01]  /*18790*/  LDL.64 R154, [R1+0x58] ;  /* 0x00005800019a7983 */ /* 0x000ee20000100a00 */
[----:B01----:R-:W-:Y:S02]  /*187a0*/  IMAD.MOV.U32 R4, RZ, RZ, R2 ;  /* 0x000000ffff047224 */ /* 0x003fe400078e0002 */
[----:B------:R-:W-:-:S03]  /*187b0*/  IMAD.MOV.U32 R5, RZ, RZ, 0x40000040 ;  /* 0x40000040ff057424 */ /* 0x000fc600078e00ff */
[----:B------:R-:W-:Y:S02]  /*187c0*/  R2UR UR14, R4 ;  /* 0x00000000040e72ca */ /* 0x000fe400000e0000 */
[----:B------:R-:W-:Y:S01]  /*187d0*/  R2UR UR15, R5 ;  /* 0x00000000050f72ca */ /* 0x000fe200000e0000 */
[----:B------:R-:W-:Y:S01]  /*187e0*/  WARPGROUP.ARRIVE ;  /* 0x00000000000079c5 */ /* 0x000fe20000000000 */
[----:B------:R-:W-:Y:S01]  /*187f0*/  IMAD.MOV.U32 R13, RZ, RZ, 0x40000040 ;  /* 0x40000040ff0d7424 */ /* 0x000fe200078e00ff */
[----:B------:R-:W-:-:S04]  /*18800*/  R2UR UR10, R12 ;  /* 0x000000000c0a72ca */ /* 0x000fc800000e0000 */
[----:B------:R-:W-:Y:S01]  /*18810*/  R2UR UR11, R13 ;  /* 0x000000000d0b72ca */ /* 0x000fe200000e0000 */
[----:B------:R-:W-:Y:S01]  /*18820*/  IMAD.MOV.U32 R15, RZ, RZ, 0x40000040 ;  /* 0x40000040ff0f7424 */ /* 0x000fe200078e00ff */
[----:B------:R-:W-:-:S04]  /*18830*/  R2UR UR6, R14 ;  /* 0x000000000e0672ca */ /* 0x000fc800000e0000 */
[----:B------:R-:W-:Y:S01]  /*18840*/  R2UR UR7, R15 ;  /* 0x000000000f0772ca */ /* 0x000fe200000e0000 */
[----:B------:R-:W-:Y:S01]  /*18850*/  VIADD R4, R2, 0x180 ;  /* 0x0000018002047836 */ /* 0x000fe20000000000 */
[----:B------:R-:W-:-:S04]  /*18860*/  R2UR UR23, R5 ;  /* 0x00000000051772ca */ /* 0x000fc800000e0000 */
[----:B------:R-:W-:Y:S02]  /*18870*/  R2UR UR22, R4 ;  /* 0x00000000041672ca */ /* 0x000fe400000e0000 */
[----:B--2---:R-:W-:Y:S02]  /*18880*/  R2UR UR30, R152 ;  /* 0x00000000981e72ca */ /* 0x004fe400000e0000 */
[----:B------:R-:W-:Y:S02]  /*18890*/  R2UR UR31, R153 ;  /* 0x00000000991f72ca */ /* 0x000fe400000e0000 */
[----:B------:R-:W2:Y:S01]  /*188a0*/  LDL.64 R152, [R1+0x48] ;  /* 0x0000480001987983 */ /* 0x000ea20000100a00 */
[----:B---3--:R-:W-:Y:S02]  /*188b0*/  R2UR UR16, R154 ;  /* 0x000000009a1072ca */ /* 0x008fe400000e0000 */
[----:B------:R-:W-:-:S11]  /*188c0*/  R2UR UR17, R155 ;  /* 0x000000009b1172ca */ /* 0x000fd600000e0000 */
[----:B------:R-:W-:Y:S02]  /*188d0*/  UMOV UR12, UR16 ;  /* 0x00000010000c7c82 */ /* 0x000fe40008000000 */
[----:B------:R-:W-:Y:S02]  /*188e0*/  UMOV UR13, UR17 ;  /* 0x00000011000d7c82 */ /* 0x000fe40008000000 */
[----:B------:R-:W-:Y:S01]  /*188f0*/  HGMMA.64x16x16.F32.BF16 R184, gdesc[UR12], RZ, !UPT, gsb0 ;  /* 0x002000000cb879f0 */ /* 0x000fe2000c0018ff */
[----:B------:R-:W-:Y:S01]  /*18900*/  UMOV UR8, UR16 ;  /* 0x0000001000087c82 */ /* 0x000fe20008000000 */
[----:B------:R-:W-:Y:S01]  /*18910*/  UMOV UR9, UR17 ;  /* 0x0000001100097c82 */ /* 0x000fe20008000000 */
[----:B------:R-:W-:Y:S02]  /*18920*/  WARPGROUP.DEPBAR.LE gsb0, 0x0 ;  /* 0x00008000000079c5 */ /* 0x000fe40000010000 */
[----:B------:R-:W-:-:S06]  /*18930*/  WARPGROUP.ARRIVE ;  /* 0x00000000000079c5 */ /* 0x000fcc0000000000 */
        /* <DEDUP_REMOVED lines=8> */
[----:B------:R-:W-:Y:S01]  /*189c0*/  VIADD R12, R2, 0x200 ;  /* 0x00000200020c7836 */ /* 0x000fe20000000000 */
[----:B------:R-:W-:Y:S02]  /*189d0*/  WARPGROUP.DEPBAR.LE gsb0, 0x0 ;  /* 0x00008000000079c5 */ /* 0x000fe40000010000 */
[----:B------:R-:W-:-:S06]  /*189e0*/  WARPGROUP.ARRIVE ;  /* 0x00000000000079c5 */ /* 0x000fcc0000000000 */
[----:B------:R-:W-:Y:S01]  /*189f0*/  HGMMA.64x16x16.F32.BF16 R160, gdesc[UR20], RZ, !UPT, gsb0 ;  /* 0x0020000014a079f0 */ /* 0x000fe2000c0018ff */
[----:B------:R-:W-:Y:S02]  /*18a00*/  R2UR UR18, R12 ;  /* 0x000000000c1272ca */ /* 0x000fe400000e0000 */
[----:B------:R-:W-:Y:S01]  /*18a10*/  R2UR UR19, R13 ;  /* 0x000000000d1372ca */ /* 0x000fe200000e0000 */
[----:B------:R-:W-:Y:S01]  /*18a20*/  VIADD R4, R2, 0x2 ;  /* 0x0000000202047836 */ /* 0x000fe20000000000 */
[----:B------:R-:W-:Y:S02]  /*18a30*/  WARPGROUP.DEPBAR.LE gsb0, 0x0 ;  /* 0x00008000000079c5 */ /* 0x000fe40000010000 */
[----:B------:R-:W-:Y:S01]  /*18a40*/  IMAD.MOV.U32 R5, RZ, RZ, 0x40000040 ;  /* 0x40000040ff057424 */ /* 0x000fe200078e00ff */
[----:B--2---:R-:W-:Y:S02]  /*18a50*/  R2UR UR28, R152 ;  /* 0x00000000981c72ca */ /* 0x004fe400000e0000 */
[----:B------:R-:W-:-:S02]  /*18a60*/  R2UR UR29, R153 ;  /* 0x00000000991d72ca */ /* 0x000fc400000e0000 */
[----:B------:R-:W-:-:S06]  /*18a70*/  WARPGROUP.ARRIVE ;  /* 0x00000000000079c5 */ /* 0x000fcc0000000000 */
[----:B------:R-:W-:Y:S01]  /*18a80*/  HGMMA.64x16x16.F32.BF16 R152, gdesc[UR16], RZ, !UPT, gsb0 ;  /* 0x00200000109879f0 */ /* 0x000fe2000c0018ff */
        /* <DEDUP_REMOVED lines=13> */
[----:B------:R-:W-:Y:S02]  /*18b60*/  VIADD R14, R2, 0x102 ;  /* 0x00000102020e7836 */ /* 0x000fe40000000000 */
[----:B------:R-:W-:Y:S01]  /*18b70*/  IMAD.MOV.U32 R15, RZ, RZ, 0x40000040 ;  /* 0x40000040ff0f7424 */ /* 0x000fe200078e00ff */
[----:B------:R-:W-:Y:S01]  /*18b80*/  UMOV UR8, UR30 ;  /* 0x0000001e00087c82 */ /* 0x000fe20008000000 */
[----:B------:R-:W-:Y:S01]  /*18b90*/  UMOV UR9, UR31 ;  /* 0x0000001f00097c82 */ /* 0x000fe20008000000 */
[----:B------:R-:W-:-:S02]  /*18ba0*/  WARPGROUP.DEPBAR.LE gsb0, 0x0 ;  /* 0x00008000000079c5 */ /* 0x000fc40000010000 */
[----:B------:R-:W-:Y:S01]  /*18bb0*/  WARPGROUP.ARRIVE ;  /* 0x00000000000079c5 */ /* 0x000fe20000000000 */
[----:B------:R-:W-:Y:S02]  /*18bc0*/  VIADD R4, R2, 0x182 ;  /* 0x0000018202047836 */ /* 0x000fe40000000000 */
[----:B------:R-:W-:Y:S01]  /*18bd0*/  IMAD.MOV.U32 R5, RZ, RZ, 0x40000040 ;  /* 0x40000040ff057424 */ /* 0x000fe200078e00ff */
[----:B------:R-:W-:Y:S01]  /*18be0*/  UMOV UR4, UR30 ;  /* 0x0000001e00047c82 */ /* 0x000fe20008000000 */
[----:B------:R-:W-:Y:S01]  /*18bf0*/  UMOV UR5, UR31 ;  /* 0x0000001f00057c82 */ /* 0x000fe20008000000 */
[----:B------:R-:W-:Y:S01]  /*18c00*/  HGMMA.64x16x16.F32.BF16 R176, gdesc[UR24], R176, gsb0 ;  /* 0x0020000018b079f0 */ /* 0x000fe200080018b0 */
[----:B------:R-:W-:Y:S01]  /*18c10*/  R2UR UR10, R14 ;  /* 0x000000000e0a72ca */ /* 0x000fe200000e0000 */
[----:B------:R-:W-:Y:S01]  /*18c20*/  UMOV UR20, UR30 ;  /* 0x0000001e00147c82 */ /* 0x000fe20008000000 */
[----:B------:R-:W-:Y:S01]  /*18c30*/  R2UR UR11, R15 ;  /* 0x000000000f0b72ca */ /* 0x000fe200000e0000 */
[----:B------:R-:W-:Y:S01]  /*18c40*/  UMOV UR21, UR31 ;  /* 0x0000001f00157c82 */ /* 0x000fe20008000000 */
[----:B------:R-:W-:Y:S01]  /*18c50*/  R2UR UR6, R4 ;  /* 0x00000000040672ca */ /* 0x000fe200000e0000 */
[----:B------:R-:W-:Y:S01]  /*18c60*/  UMOV UR16, UR28 ;  /* 0x0000001c00107c82 */ /* 0x000fe20008000000 */
[----:B------:R-:W-:Y:S01]  /*18c70*/  UMOV UR17, UR29 ;  /* 0x0000001d00117c82 */ /* 0x000fe20008000000 */
[----:B------:R-:W-:Y:S01]  /*18c80*/  UMOV UR12, UR28 ;  /* 0x0000001c000c7c82 */ /* 0x000fe20008000000 */
[----:B------:R-:W-:Y:S01]  /*18c90*/  UMOV UR13, UR29 ;  /* 0x0000001d000d7c82 */ /* 0x000fe20008000000 */
[----:B------:R-:W2:Y:S01]  /*18ca0*/  LDL.64 R12, [R1+0x38] ;  /* 0x00003800010c7983 */ /* 0x000ea20000100a00 */
[----:B------:R-:W-:-:S02]  /*18cb0*/  WARPGROUP.DEPBAR.LE gsb0, 0x0 ;  /* 0x00008000000079c5 */ /* 0x000fc40000010000 */
[----:B------:R-:W-:Y:S01]  /*18cc0*/  WARPGROUP.ARRIVE ;  /* 0x00000000000079c5 */ /* 0x000fe20000000000 */
[----:B------:R-:W-:Y:S01]  /*18cd0*/  R2UR UR7, R5 ;  /* 0x00000000050772ca */ /* 0x000fe200000e0000 */
[----:B------:R-:W3:Y:S04]  /*18ce0*/  LDL.64 R14, [R1+0x40] ;  /* 0x00004000010e7983 */ /* 0x000ee80000100a00 */
[----:B------:R-:W-:Y:S01]  /*18cf0*/  HGMMA.64x16x16.F32.BF16 R168, gdesc[UR8], R168, gsb0 ;  /* 0x0020000008a879f0 */ /* 0x000fe200080018a8 */
[----:B------:R-:W-:Y:S02]  /*18d00*/  VIADD R4, R2, 0x202 ;  /* 0x0000020202047836 */ /* 0x000fe40000000000 */
[----:B------:R-:W-:Y:S01]  /*18d10*/  IMAD.MOV.U32 R5, RZ, RZ, 0x40000040 ;  /* 0x40000040ff057424 */ /* 0x000fe200078e00ff */
[----:B------:R-:W-:-:S02]  /*18d20*/  WARPGROUP.DEPBAR.LE gsb0, 0x0 ;  /* 0x00008000000079c5 */ /* 0x000fc40000010000 */
[----:B------:R-:W-:-:S06]  /*18d30*/  WARPGROUP.ARRIVE ;  /* 0x00000000000079c5 */ /* 0x000fcc0000000000 */
        /* <DEDUP_REMOVED lines=48> */
[----:B------:R-:W-:Y:S01]  /*19040*/  IMAD.MOV.U32 R5, RZ, RZ, 0x40000040 ;  /* 0x40000040ff057424 */ /* 0x000fe200078e00ff */
[----:B---3--:R-:W-:Y:S02]  /*19050*/  R2UR UR30, R14 ;  /* 0x000000000e1e72ca */ /* 0x008fe400000e0000 */
[----:B------:R-:W-:Y:S02]  /*19060*/  R2UR UR31, R15 ;  /* 0x000000000f1f72ca */ /* 0x000fe400000e0000 */
[----:B------:R-:W-:Y:S01]  /*19070*/  R2UR UR22, R4 ;  /* 0x00000000041672ca */ /* 0x000fe200000e0000 */
[----:B------:R-:W3:Y:S01]  /*19080*/  LDL.64 R14, [R1+0x30] ;  /* 0x00003000010e7983 */ /* 0x000ee20000100a00 */
[----:B------:R-:W-:-:S07]  /*19090*/  R2UR UR23, R5 ;  /* 0x00000000051772ca */ /* 0x000fce00000e0000 */
[----:B------:R-:W-:Y:S02]  /*190a0*/  UMOV UR20, UR30 ;  /* 0x0000001e00147c82 */ /* 0x000fe40008000000 */
[----:B------:R-:W-:Y:S01]  /*190b0*/  UMOV UR21, UR31 ;  /* 0x0000001f00157c82 */ /* 0x000fe20008000000 */
[----:B------:R-:W-:Y:S02]  /*190c0*/  WARPGROUP.DEPBAR.LE gsb0, 0x0 ;  /* 0x00008000000079c5 */ /* 0x000fe40000010000 */
        /* <DEDUP_REMOVED lines=40> */
[----:B--2---:R-:W-:Y:S02]  /*19350*/  R2UR UR28, R12 ;  /* 0x000000000c1c72ca */ /* 0x004fe400000e0000 */
[----:B------:R-:W-:Y:S02]  /*19360*/  R2UR UR29, R13 ;  /* 0x000000000d1d72ca */ /* 0x000fe400000e0000 */
[----:B------:R-:W-:Y:S01]  /*19370*/  R2UR UR26, R4 ;  /* 0x00000000041a72ca */ /* 0x000fe200000e0000 */
[----:B------:R-:W2:Y:S01]  /*19380*/  LDL.64 R12, [R1+0x28] ;  /* 0x00002800010c7983 */ /* 0x000ea20000100a00 */
        /* <DEDUP_REMOVED lines=191> */
[----:B------:R-:W2:Y:S01]  /*19f80*/  LDL.64 R12, [R1] ;  /* 0x00000000010c7983 */ /* 0x000ea20000100a00 */
        /* <DEDUP_REMOVED lines=46> */
[----:B------:R-:W-:Y:S02]  /*1a270*/  R2UR UR14, R4 ;  /* 0x00000000040e72ca */ /* 0x000fe400000e0000 */
        /* <DEDUP_REMOVED lines=445> */
.L_x_643:
[----:B------:R-:W-:Y:S01]  /*1be50*/  SHF.L.U32 R0, R9, 0x1f, RZ ;  /* 0x0000001f09007819 */ /* 0x000fe200000006ff */
[----:B------:R-:W-:-:S04]  /*1be60*/  IMAD R9, R10, 0x8, R18 ;  /* 0x000000080a097824 */ /* 0x000fc800078e0212 */
[----:B------:R0:W1:Y:S01]  /*1be70*/  SYNCS.PHASECHK.TRANS64.TRYWAIT P2, [R9+URZ+0x38850], R0 ;  /* 0x03885000090075a7 */ /* 0x000062000804017f */
[----:B------:R-:W-:Y:S05]  /*1be80*/  @!P0 BRA `(.L_x_644) ;  /* 0x0000000000048947 */ /* 0x000fea0003800000 */
[----:B------:R-:W-:Y:S01]  /*1be90*/  BPT.TRAP 0x1 ;  /* 0x000000040000795c */ /* 0x000fe20000300000 */
.L_x_644:
[----:B------:R-:W-:Y:S04]  /*1bea0*/  BSSY B1, `(.L_x_645) ;  /* 0x0000004000017945 */ /* 0x000fe80003800000 */
[----:B-1----:R-:W-:Y:S05]  /*1beb0*/  @P2 BRA `(.L_x_646) ;  /* 0x0000000000082947 */ /* 0x002fea0003800000 */
[----:B------:R-:W1:Y:S02]  /*1bec0*/  SYNCS.PHASECHK.TRANS64.TRYWAIT P2, [R9+URZ+0x38850], R0 ;  /* 0x03885000090075a7 */ /* 0x000e64000804017f */
[----:B-1----:R-:W-:Y:S05]  /*1bed0*/  @!P2 BRA `(.L_x_647) ;  /* 0x0000010c0000a947 */ /* 0x002fea0003800000 */
.L_x_646:
[----:B------:R-:W-:Y:S05]  /*1bee0*/  BSYNC B1 ;  /* 0x0000000000017941 */ /* 0x000fea0003800000 */
.L_x_645:
[----:B01----:R-:W-:Y:S01]  /*1bef0*/  VIADD R0, R18, 0x400 ;  /* 0x0000040012007836 */ /* 0x003fe20000000000 */
[----:B------:R-:W-:Y:S01]  /*1bf00*/  WARPGROUP.ARRIVE ;  /* 0x00000000000079c5 */ /* 0x000fe20000000000 */
[----:B------:R-:W-:Y:S02]  /*1bf10*/  IMAD.MOV.U32 R3, RZ, RZ, 0x40000040 ;  /* 0x40000040ff037424 */ /* 0x000fe400078e00ff */
[----:B------:R-:W-:Y:S01]  /*1bf20*/  FMUL.FTZ R14, R188, UR39 ;  /* 0x00000027bc0e7c20 */ /* 0x000fe20008410000 */
[----:B------:R-:W-:Y:S01]  /*1bf30*/  IMAD.MOV.U32 R5, RZ, RZ, 0x40000040 ;  /* 0x40000040ff057424 */ /* 0x000fe200078e00ff */
[----:B------:R-:W-:Y:S01]  /*1bf40*/  SHF.R.U32.HI R0, RZ, 0x4, R0 ;  /* 0x00000004ff007819 */ /* 0x000fe20000011600 */
[----:B------:R-:W-:Y:S01]  /*1bf50*/  FMUL.FTZ R15, R189, UR39 ;  /* 0x00000027bd0f7c20 */ /* 0x000fe20008410000 */
[----:B------:R-:W-:Y:S01]  /*1bf60*/  R2UR UR7, R3 ;  /* 0x00000000030772ca */ /* 0x000fe200000e0000 */
[----:B------:R-:W-:Y:S01]  /*1bf70*/  FMUL.FTZ R177, R177, UR39 ;  /* 0x00000027b1b17c20 */ /* 0x000fe20008410000 */
[----:B------:R-:W-:Y:S01]  /*1bf80*/  LOP3.LUT R0, R0, 0x3fff, RZ, 0xc0, !PT ;  /* 0x00003fff00007812 */ /* 0x000fe200078ec0ff */
[----:B------:R-:W-:Y:S01]  /*1bf90*/  MUFU.TANH R14, R14 ;  /* 0x0000000e000e7308 */ /* 0x000fe20000002400 */
[----:B------:R-:W-:Y:S01]  /*1bfa0*/  FMUL.FTZ R180, R180, UR39 ;  /* 0x00000027b4b47c20 */ /* 0x000fe20008410000 */
[----:B------:R-:W-:Y:S01]  /*1bfb0*/  FMUL.FTZ R181, R181, UR39 ;  /* 0x00000027b5b57c20 */ /* 0x000fe20008410000 */
[----:B------:R-:W-:Y:S01]  /*1bfc0*/  LOP3.LUT R0, R0, 0x2800000, RZ, 0xfc, !PT ;  /* 0x0280000000007812 */ /* 0x000fe200078efcff */
[----:B------:R-:W-:Y:S01]  /*1bfd0*/  FMUL.FTZ R168, R168, UR39 ;  /* 0x00000027a8a87c20 */ /* 0x000fe20008410000 */
[----:B------:R-:W-:Y:S01]  /*1bfe0*/  FMUL.FTZ R169, R169, UR39 ;  /* 0x00000027a9a97c20 */ /* 0x000fe20008410000 */
[----:B------:R-:W-:Y:S01]  /*1bff0*/  FMUL.FTZ R172, R172, UR39 ;  /* 0x00000027acac7c20 */ /* 0x000fe20008410000 */
[----:B------:R-:W-:Y:S01]  /*1c000*/  FMUL.FTZ R173, R173, UR39 ;  /* 0x00000027adad7c20 */ /* 0x000fe20008410000 */
[----:B------:R-:W-:-:S02]  /*1c010*/  IMAD R2, R10, 0xa00, R0 ;  /* 0x00000a000a027824 */ /* 0x000fc400078e0200 */
[----:B------:R-:W-:Y:S01]  /*1c020*/  FMUL.FTZ R0, R184, UR39 ;  /* 0x00000027b8007c20 */ /* 0x000fe20008410000 */
[----:B------:R-:W-:Y:S01]  /*1c030*/  MUFU.TANH R15, R15 ;  /* 0x0000000f000f7308 */ /* 0x000fe20000002400 */
[----:B------:R-:W-:Y:S01]  /*1c040*/  FMUL.FTZ R160, R160, UR39 ;  /* 0x00000027a0a07c20 */ /* 0x000fe20008410000 */
[C---:B------:R-:W-:Y:S01]  /*1c050*/  VIADD R4, R2.reuse, 0x80 ;  /* 0x0000008002047836 */ /* 0x040fe20000000000 */
[----:B------:R-:W-:Y:S01]  /*1c060*/  R2UR UR6, R2 ;  /* 0x00000000020672ca */ /* 0x000fe200000e0000 */
[----:B------:R-:W-:Y:S01]  /*1c070*/  FMUL.FTZ R161, R161, UR39 ;  /* 0x00000027a1a17c20 */ /* 0x000fe20008410000 */
[----:B------:R-:W-:Y:S01]  /*1c080*/  FMUL.FTZ R164, R164, UR39 ;  /* 0x00000027a4a47c20 */ /* 0x000fe20008410000 */
[----:B------:R-:W-:Y:S01]  /*1c090*/  FMUL.FTZ R165, R165, UR39 ;  /* 0x00000027a5a57c20 */ /* 0x000fe20008410000 */
[----:B------:R-:W-:Y:S01]  /*1c0a0*/  FMUL.FTZ R152, R152, UR39 ;  /* 0x0000002798987c20 */ /* 0x000fe20008410000 */
[----:B------:R-:W0:Y:S01]  /*1c0b0*/  MUFU.TANH R0, R0 ;  /* 0x0000000000007308 */ /* 0x000e220000002400 */
[----:B------:R-:W-:Y:S01]  /*1c0c0*/  FMUL.FTZ R157, R157, UR39 ;  /* 0x000000279d9d7c20 */ /* 0x000fe20008410000 */
[----:B------:R-:W-:-:S02]  /*1c0d0*/  IMAD.MOV.U32 R3, RZ, RZ, 0x40000040 ;  /* 0x40000040ff037424 */ /* 0x000fc400078e00ff */
[----:B------:R-:W-:Y:S01]  /*1c0e0*/  FMUL.FTZ R10, R186, UR39 ;  /* 0x00000027ba0a7c20 */ /* 0x000fe20008410000 */
[----:B------:R-:W-:Y:S01]  /*1c0f0*/  FMUL.FTZ R12, R187, UR39 ;  /* 0x00000027bb0c7c20 */ /* 0x000fe20008410000 */
[----:B------:R-:W-:Y:S01]  /*1c100*/  FMUL.FTZ R13, R190, UR39 ;  /* 0x00000027be0d7c20 */ /* 0x000fe20008410000 */
[----:B------:R-:W-:Y:S01]  /*1c110*/  FMUL.FTZ R184, R191, UR39 ;  /* 0x00000027bfb87c20 */ /* 0x000fe20008410000 */
[----:B------:R-:W-:Y:S01]  /*1c120*/  FMUL.FTZ R170, R170, UR39 ;  /* 0x00000027aaaa7c20 */ /* 0x000fe20008410000 */
[----:B------:R-:W-:Y:S01]  /*1c130*/  HGMMA.64x256x16.F32.BF16 R24, R208, gdesc[UR4].tnspB, R24, gsb0 ;  /* 0x43e00004d0187df0 */ /* 0x000fe20008001818 */
[----:B------:R-:W-:Y:S01]  /*1c140*/  R2UR UR6, R4 ;  /* 0x00000000040672ca */ /* 0x000fe200000e0000 */
[----:B------:R-:W-:Y:S01]  /*1c150*/  VIADD R4, R2, 0x100 ;  /* 0x0000010002047836 */ /* 0x000fe20000000000 */
[----:B------:R-:W-:Y:S01]  /*1c160*/  R2UR UR7, R5 ;  /* 0x00000000050772ca */ /* 0x000fe200000e0000 */
[----:B------:R-:W-:Y:S01]  /*1c170*/  IMAD.MOV.U32 R5, RZ, RZ, 0x40000040 ;  /* 0x40000040ff057424 */ /* 0x000fe200078e00ff */
        /* <DEDUP_REMOVED lines=10> */
[----:B------:R-:W-:Y:S01]  /*1c220*/  FMUL.FTZ R155, R155, UR39 ;  /* 0x000000279b9b7c20 */ /* 0x000fe20008410000 */
[----:B------:R-:W-:Y:S01]  /*1c230*/  FMUL.FTZ R158, R158, UR39 ;  /* 0x000000279e9e7c20 */ /* 0x000fe20008410000 */
[----:B------:R-:W-:Y:S01]  /*1c240*/  FMUL.FTZ R159, R159, UR39 ;  /* 0x000000279f9f7c20 */ /* 0x000fe20008410000 */
[----:B------:R-:W-:Y:S01]  /*1c250*/  @!P1 VIADD R11, R11, 0x38840 ;  /* 0x000388400b0b9836 */ /* 0x000fe20000000000 */
[C---:B------:R-:W-:Y:S01]  /*1c260*/  ISETP.GT.AND P2, PT, R6.reuse, R227, PT ;  /* 0x000000e30600720c */ /* 0x040fe20003f44270 */
[----:B------:R-:W-:Y:S01]  /*1c270*/  @!P1 VIADD R9, R9, 0x38860 ;  /* 0x0003886009099836 */ /* 0x000fe20000000000 */
[----:B------:R-:W-:Y:S01]  /*1c280*/  MUFU.TANH R181, R181 ;  /* 0x000000b500b57308 */ /* 0x000fe20000002400 */
[----:B------:R-:W-:-:S03]  /*1c290*/  VIADD R6, R6, 0xffffffff ;  /* 0xffffffff06067836 */ /* 0x000fc60000000000 */
[----:B------:R-:W-:-:S04]  /*1c2a0*/  @!P1 PRMT R9, RZ, 0x654, R9 ;  /* 0x00000654ff099816 */ /* 0x000fc80000000009 */
        /* <DEDUP_REMOVED lines=27> */
[----:B------:R-:W-:-:S06]  /*1c460*/  WARPGROUP.ARRIVE ;  /* 0x00000000000079c5 */ /* 0x000fcc0000000000 */
        /* <DEDUP_REMOVED lines=10> */
[----:B------:R-:W-:Y:S01]  /*1c510*/  R2UR UR6, R4 ;  /* 0x00000000040672ca */ /* 0x000fe200000e0000 */
[----:B------:R-:W-:Y:S01]  /*1c520*/  FMUL.FTZ R4, R185, UR39 ;  /* 0x00000027b9047c20 */ /* 0x000fe20008410000 */
[----:B------:R-:W-:Y:S01]  /*1c530*/  R2UR UR7, R5 ;  /* 0x00000000050772ca */ /* 0x000fe200000e0000 */
[----:B------:R-:W-:Y:S01]  /*1c540*/  FMUL.FTZ R185, R176, UR39 ;  /* 0x00000027b0b97c20 */ /* 0x000fe20008410000 */
[----:B------:R-:W-:Y:S01]  /*1c550*/  FMUL.FTZ R176, R178, UR39 ;  /* 0x00000027b2b07c20 */ /* 0x000fe20008410000 */
[----:B------:R-:W-:Y:S01]  /*1c560*/  FMUL.FTZ R178, R179, UR39 ;  /* 0x00000027b3b27c20 */ /* 0x000fe20008410000 */
[----:B------:R-:W-:Y:S01]  /*1c570*/  FMUL.FTZ R179, R182, UR39 ;  /* 0x00000027b6b37c20 */ /* 0x000fe20008410000 */
[----:B------:R-:W1:Y:S01]  /*1c580*/  MUFU.TANH R4, R4 ;  /* 0x0000000400047308 */ /* 0x000e620000002400 */
[----:B------:R-:W-:Y:S01]  /*1c590*/  FMUL.FTZ R182, R153, UR39 ;  /* 0x0000002799b67c20 */ /* 0x000fe20008410000 */
[----:B------:R-:W-:Y:S01]  /*1c5a0*/  FMUL.FTZ R153, R156, UR39 ;  /* 0x000000279c997c20 */ /* 0x000fe20008410000 */
[----:B------:R-:W-:-:S05]  /*1c5b0*/  FMUL.FTZ R156, R183, UR39 ;  /* 0x00000027b79c7c20 */ /* 0x000fca0008410000 */
[----:B------:R-:W2:Y:S08]  /*1c5c0*/  MUFU.TANH R185, R185 ;  /* 0x000000b900b97308 */ /* 0x000eb00000002400 */
[----:B------:R-:W3:Y:S08]  /*1c5d0*/  MUFU.TANH R182, R182 ;  /* 0x000000b600b67308 */ /* 0x000ef00000002400 */
[----:B------:R-:W4:Y:S08]  /*1c5e0*/  MUFU.TANH R153, R153 ;  /* 0x0000009900997308 */ /* 0x000f300000002400 */
[----:B------:R-:W5:Y:S08]  /*1c5f0*/  MUFU.TANH R176, R176 ;  /* 0x000000b000b07308 */ /* 0x000f700000002400 */
[----:B------:R-:W5:Y:S08]  /*1c600*/  MUFU.TANH R178, R178 ;  /* 0x000000b200b27308 */ /* 0x000f700000002400 */
[----:B------:R-:W5:Y:S08]  /*1c610*/  MUFU.TANH R179, R179 ;  /* 0x000000b300b37308 */ /* 0x000f700000002400 */
[----:B------:R-:W5:Y:S01]  /*1c620*/  MUFU.TANH R156, R156 ;  /* 0x0000009c009c7308 */ /* 0x000f620000002400 */
[----:B------:R-:W-:-:S02]  /*1c630*/  WARPGROUP.DEPBAR.LE gsb0, 0x0 ;  /* 0x00008000000079c5 */ /* 0x000fc40000010000 */
[----:B------:R-:W-:-:S06]  /*1c640*/  WARPGROUP.ARRIVE ;  /* 0x00000000000079c5 */ /* 0x000fcc0000000000 */
[----:B------:R-:W-:Y:S01]  /*1c650*/  HGMMA.64x256x16.F32.BF16 R24, R196, gdesc[UR4].tnspB, R24, gsb0 ;  /* 0x43e00004c4187df0 */ /* 0x000fe20008001818 */
[----:B------:R-:W-:Y:S02]  /*1c660*/  R2UR UR6, R2 ;  /* 0x00000000020672ca */ /* 0x000fe400000e0000 */
[----:B0-----:R-:W-:Y:S02]  /*1c670*/  FMNMX.FTZ R2, R0, R8, !PT ;  /* 0x0000000800027209 */ /* 0x001fe40007810000 */
[----:B------:R-:W-:Y:S02]  /*1c680*/  R2UR UR7, R3 ;  /* 0x00000000030772ca */ /* 0x000fe400000e0000 */
[----:B-1----:R-:W-:Y:S02]  /*1c690*/  FMNMX.FTZ R2, R4, R2, !PT ;  /* 0x0000000204027209 */ /* 0x002fe40007810000 */
[----:B------:R-:W-:Y:S02]  /*1c6a0*/  FMNMX.FTZ R3, R10, R7, !PT ;  /* 0x000000070a037209 */ /* 0x000fe40007810000 */
[----:B------:R-:W-:-:S02]  /*1c6b0*/  FMNMX.FTZ R2, R14, R2, !PT ;  /* 0x000000020e027209 */ /* 0x000fc40007810000 */
[----:B------:R-:W-:Y:S02]  /*1c6c0*/  FMNMX.FTZ R3, R12, R3, !PT ;  /* 0x000000030c037209 */ /* 0x000fe40007810000 */
[----:B------:R-:W-:Y:S02]  /*1c6d0*/  FMNMX.FTZ R2, R15, R2, !PT ;  /* 0x000000020f027209 */ /* 0x000fe40007810000 */
[----:B------:R-:W-:Y:S02]  /*1c6e0*/  FMNMX.FTZ R3, R13, R3, !PT ;  /* 0x000000030d037209 */ /* 0x000fe40007810000 */
[----:B--2---:R-:W-:-:S04]  /*1c6f0*/  FMNMX.FTZ R2, R185, R2, !PT ;  /* 0x00000002b9027209 */ /* 0x004fc80007810000 */
[----:B------:R-:W-:-:S04]  /*1c700*/  FMNMX.FTZ R2, R177, R2, !PT ;  /* 0x00000002b1027209 */ /* 0x000fc80007810000 */
        /* <DEDUP_REMOVED lines=11> */
[----:B---3--:R-:W-:-:S04]  /*1c7c0*/  FMNMX.FTZ R2, R182, R2, !PT ;  /* 0x00000002b6027209 */ /* 0x008fc80007810000 */
[----:B----4-:R-:W-:-:S04]  /*1c7d0*/  FMNMX.FTZ R2, R153, R2, !PT ;  /* 0x0000000299027209 */ /* 0x010fc80007810000 */
[----:B------:R-:W-:-:S05]  /*1c7e0*/  FMNMX.FTZ R5, R157, R2, !PT ;  /* 0x000000029d057209 */ /* 0x000fca0007810000 */
[----:B------:R-:W0:Y:S02]  /*1c7f0*/  SHFL.BFLY PT, R2, R5, 0x2, 0x1f ;  /* 0x0c401f0005027f89 */ /* 0x000e2400000e0000 */
[----:B0-----:R-:W-:-:S05]  /*1c800*/  FMNMX.FTZ R5, R5, R2, !PT ;  /* 0x0000000205057209 */ /* 0x001fca0007810000 */
[----:B------:R-:W0:Y:S02]  /*1c810*/  SHFL.BFLY PT, R2, R5, 0x1, 0x1f ;  /* 0x0c201f0005027f89 */ /* 0x000e2400000e0000 */
[----:B0-----:R-:W-:Y:S01]  /*1c820*/  FMNMX.FTZ R5, R5, R2, !PT ;  /* 0x0000000205057209 */ /* 0x001fe20007810000 */
[----:B------:R-:W-:-:S04]  /*1c830*/  IMAD.U32 R2, RZ, RZ, UR38 ;  /* 0x00000026ff027e24 */ /* 0x000fc8000f8e00ff */
[----:B------:R-:W-:-:S04]  /*1c840*/  FADD.FTZ R8, -R5, R8 ;  /* 0x0000000805087221 */ /* 0x000fc80000010100 */
[----:B------:R-:W-:Y:S01]  /*1c850*/  FMUL.FTZ R183, R8, R2 ;  /* 0x0000000208b77220 */ /* 0x000fe20000410000 */
[----:B------:R-:W-:-:S03]  /*1c860*/  FMNMX.FTZ R8, R184, R3, !PT ;  /* 0x00000003b8087209 */ /* 0x000fc60007810000 */
[----:B------:R0:W-:Y:S01]  /*1c870*/  MUFU.EX2 R3, R183 ;  /* 0x000000b700037308 */ /* 0x0001e20000000800 */
[----:B-----5:R-:W-:-:S04]  /*1c880*/  FMNMX.FTZ R8, R176, R8, !PT ;  /* 0x00000008b0087209 */ /* 0x020fc80007810000 */
[----:B------:R-:W-:Y:S01]  /*1c890*/  FMNMX.FTZ R8, R178, R8, !PT ;  /* 0x00000008b2087209 */ /* 0x000fe20007810000 */
[----:B0-----:R-:W-:-:S04]  /*1c8a0*/  FMUL.FTZ R183, R5, R2 ;  /* 0x0000000205b77220 */ /* 0x001fc80000410000 */
        /* <DEDUP_REMOVED lines=14> */
[----:B------:R-:W0:Y:S01]  /*1c990*/  MUFU.EX2 R208, R208 ;  /* 0x000000d000d07308 */ /* 0x000e220000000800 */
[-CC-:B------:R-:W-:Y:S01]  /*1c9a0*/  FFMA.FTZ R200, R168, R2.reuse, -R183.reuse ;  /* 0x00000002a8c87223 */ /* 0x180fe200000108b7 */
[--C-:B------:R-:W-:Y:S01]  /*1c9b0*/  FFMA.FTZ R168, R169, R2, -R183.reuse ;  /* 0x00000002a9a87223 */ /* 0x100fe200000108b7 */
[----:B------:R-:W-:Y:S01]  /*1c9c0*/  FMNMX.FTZ R0, R174, R0, !PT ;  /* 0x00000000ae007209 */ /* 0x000fe20007810000 */
[-CC-:B------:R-:W-:Y:S01]  /*1c9d0*/  FFMA.FTZ R202, R172, R2.reuse, -R183.reuse ;  /* 0x00000002acca7223 */ /* 0x180fe200000108b7 */
[----:B------:R-:W-:-:S02]  /*1c9e0*/  FFMA.FTZ R169, R173, R2, -R183 ;  /* 0x00000002ada97223 */ /* 0x000fc400000108b7 */
[----:B------:R-:W-:Y:S01]  /*1c9f0*/  FMNMX.FTZ R0, R175, R0, !PT ;  /* 0x00000000af007209 */ /* 0x000fe20007810000 */
[----:B------:R-:W1:Y:S03]  /*1ca00*/  MUFU.EX2 R210, R210 ;  /* 0x000000d200d27308 */ /* 0x000e660000000800 */
[----:B------:R-:W-:-:S04]  /*1ca10*/  FMNMX.FTZ R0, R162, R0, !PT ;  /* 0x00000000a2007209 */ /* 0x000fc80007810000 */
[----:B------:R-:W-:Y:S01]  /*1ca20*/  FMNMX.FTZ R0, R163, R0, !PT ;  /* 0x00000000a3007209 */ /* 0x000fe20007810000 */
[----:B------:R-:W2:Y:S01]  /*1ca30*/  MUFU.EX2 R186, R186 ;  /* 0x000000ba00ba7308 */ /* 0x000ea20000000800 */
[----:B0-----:R-:W-:Y:S01]  /*1ca40*/  FFMA.FTZ R21, R3, R21, R208 ;  /* 0x0000001503157223 */ /* 0x001fe200000100d0 */
[----:B------:R-:W-:Y:S02]  /*1ca50*/  F2FP.BF16.F32.PACK_AB R208, R8, R208 ;  /* 0x000000d008d0723e */ /* 0x000fe400000010ff */
[----:B------:R-:W-:Y:S01]  /*1ca60*/  FMNMX.FTZ R0, R166, R0, !PT ;  /* 0x00000000a6007209 */ /* 0x000fe20007810000 */
[----:B------:R-:W-:Y:S01]  /*1ca70*/  FADD.FTZ R21, R8, R21 ;  /* 0x0000001508157221 */ /* 0x000fe20000010000 */
[----:B------:R-:W-:Y:S02]  /*1ca80*/  IMAD.MOV.U32 R8, RZ, RZ, R5 ;  /* 0x000000ffff087224 */ /* 0x000fe400078e0005 */
[----:B------:R-:W-:Y:S01]  /*1ca90*/  FMNMX.FTZ R0, R167, R0, !PT ;  /* 0x00000000a7007209 */ /* 0x000fe20007810000 */
[----:B------:R-:W-:Y:S01]  /*1caa0*/  MUFU.EX2 R204, R204 ;  /* 0x000000cc00cc7308 */ /* 0x000fe20000000800 */
[----:B-1----:R-:W-:-:S02]  /*1cab0*/  FADD.FTZ R21, R210, R21 ;  /* 0x00000015d2157221 */ /* 0x002fc40000010000 */
[----:B------:R-:W-:-:S04]  /*1cac0*/  FMNMX.FTZ R0, R154, R0, !PT ;  /* 0x000000009a007209 */ /* 0x000fc80007810000 */
[----:B------:R-:W-:Y:S01]  /*1cad0*/  FMNMX.FTZ R0, R155, R0, !PT ;  /* 0x000000009b007209 */ /* 0x000fe20007810000 */
[----:B------:R-:W-:Y:S01]  /*1cae0*/  MUFU.EX2 R14, R14 ;  /* 0x0000000e000e7308 */ /* 0x000fe20000000800 */
[----:B--2---:R-:W-:Y:S02]  /*1caf0*/  F2FP.BF16.F32.PACK_AB R210, R186, R210 ;  /* 0x000000d2bad2723e */ /* 0x004fe400000010ff */
[----:B------:R-:W-:-:S04]  /*1cb00*/  FMNMX.FTZ R0, R158, R0, !PT ;  /* 0x000000009e007209 */ /* 0x000fc80007810000 */
[----:B------:R-:W-:Y:S01]  /*1cb10*/  FMNMX.FTZ R0, R159, R0, !PT ;  /* 0x000000009f007209 */ /* 0x000fe20007810000 */
[----:B------:R-:W-:Y:S04]  /*1cb20*/  MUFU.EX2 R206, R206 ;  /* 0x000000ce00ce7308 */ /* 0x000fe80000000800 */
[----:B------:R-:W0:Y:S04]  /*1cb30*/  SHFL.BFLY PT, R4, R0, 0x2, 0x1f ;  /* 0x0c401f0000047f89 */ /* 0x000e2800000e0000 */
[----:B------:R-:W-:Y:S08]  /*1cb40*/  MUFU.EX2 R15, R15 ;  /* 0x0000000f000f7308 */ /* 0x000ff00000000800 */
[----:B------:R-:W-:Y:S08]  /*1cb50*/  MUFU.EX2 R200, R200 ;  /* 0x000000c800c87308 */ /* 0x000ff00000000800 */
[----:B------:R-:W-:Y:S01]  /*1cb60*/  MUFU.EX2 R168, R168 ;  /* 0x000000a800a87308 */ /* 0x000fe20000000800 */
[----:B0-----:R-:W-:-:S07]  /*1cb70*/  FMNMX.FTZ R0, R0, R4, !PT ;  /* 0x0000000400007209 */ /* 0x001fce0007810000 */
[----:B------:R-:W-:Y:S01]  /*1cb80*/  MUFU.EX2 R202, R202 ;  /* 0x000000ca00ca7308 */ /* 0x000fe20000000800 */
[----:B------:R-:W0:Y:S07]  /*1cb90*/  SHFL.BFLY PT, R4, R0, 0x1, 0x1f ;  /* 0x0c201f0000047f89 */ /* 0x000e2e00000e0000 */
[----:B------:R-:W-:Y:S01]  /*1cba0*/  MUFU.EX2 R169, R169 ;  /* 0x000000a900a97308 */ /* 0x000fe20000000800 */
[----:B------:R-:W-:Y:S02]  /*1cbb0*/  WARPGROUP.DEPBAR.LE gsb0, 0x0 ;  /* 0x00008000000079c5 */ /* 0x000fe40000010000 */
[----:B------:R-:W-:Y:S01]  /*1cbc0*/  WARPGROUP.ARRIVE ;  /* 0x00000000000079c5 */ /* 0x000fe20000000000 */
[-CC-:B------:R-:W-:Y:S01]  /*1cbd0*/  FFMA.FTZ R196, R160, R2.reuse, -R183.reuse ;  /* 0x00000002a0c47223 */ /* 0x180fe200000108b7 */
[--C-:B------:R-:W-:Y:S01]  /*1cbe0*/  FFMA.FTZ R160, R161, R2, -R183.reuse ;  /* 0x00000002a1a07223 */ /* 0x100fe200000108b7 */
[----:B0-----:R-:W-:Y:S01]  /*1cbf0*/  FMNMX.FTZ R4, R0, R4, !PT ;  /* 0x0000000400047209 */ /* 0x001fe20007810000 */
[-CC-:B------:R-:W-:Y:S01]  /*1cc00*/  FFMA.FTZ R198, R164, R2.reuse, -R183.reuse ;  /* 0x00000002a4c67223 */ /* 0x180fe200000108b7 */
[----:B------:R-:W-:Y:S01]  /*1cc10*/  FFMA.FTZ R161, R165, R2, -R183 ;  /* 0x00000002a5a17223 */ /* 0x000fe200000108b7 */
[----:B------:R-:W-:Y:S01]  /*1cc20*/  HGMMA.64x256x16.F32.BF16 R24, R192, gdesc[UR4].tnspB, R24, gsb0 ;  /* 0x43e00004c0187df0 */ /* 0x000fe20008001818 */
[----:B------:R-:W-:Y:S01]  /*1cc30*/  MUFU.EX2 R196, R196 ;  /* 0x000000c400c47308 */ /* 0x000fe20000000800 */
[----:B------:R-:W-:-:S04]  /*1cc40*/  FADD.FTZ R0, -R4, R7 ;  /* 0x0000000704007221 */ /* 0x000fc80000010100 */
[----:B------:R-:W-:-:S03]  /*1cc50*/  FMUL.FTZ R0, R0, R2 ;  /* 0x0000000200007220 */ /* 0x000fc60000410000 */
[----:B------:R0:W-:Y:S08]  /*1cc60*/  MUFU.EX2 R7, R157 ;  /* 0x0000009d00077308 */ /* 0x0001f00000000800 */
[----:B------:R-:W-:Y:S08]  /*1cc70*/  MUFU.EX2 R0, R0 ;  /* 0x0000000000007308 */ /* 0x000ff00000000800 */
[----:B------:R-:W-:Y:S08]  /*1cc80*/  MUFU.EX2 R160, R160 ;  /* 0x000000a000a07308 */ /* 0x000ff00000000800 */
[----:B------:R-:W-:Y:S08]  /*1cc90*/  MUFU.EX2 R198, R198 ;  /* 0x000000c600c67308 */ /* 0x000ff00000000800 */
[----:B------:R-:W-:Y:S01]  /*1cca0*/  MUFU.EX2 R161, R161 ;  /* 0x000000a100a17308 */ /* 0x000fe20000000800 */
[----:B------:R-:W-:-:S02]  /*1ccb0*/  WARPGROUP.DEPBAR.LE gsb0, 0x0 ;  /* 0x00008000000079c5 */ /* 0x000fc40000010000 */
[-CC-:B------:R-:W-:Y:S01]  /*1ccc0*/  FFMA.FTZ R194, R153, R2.reuse, -R183.reuse ;  /* 0x0000000299c27223 */ /* 0x180fe200000108b7 */
[-C--:B------:R-:W-:Y:S01]  /*1ccd0*/  FMUL.FTZ R153, R4, R2.reuse ;  /* 0x0000000204997220 */ /* 0x080fe20000410000 */
[-CC-:B------:R-:W-:Y:S01]  /*1cce0*/  FFMA.FTZ R192, R152, R2.reuse, -R183.reuse ;  /* 0x0000000298c07223 */ /* 0x180fe200000108b7 */
[-C--:B------:R-:W-:Y:S02]  /*1ccf0*/  FFMA.FTZ R152, R182, R2.reuse, -R183 ;  /* 0x00000002b6987223 */ /* 0x080fe400000108b7 */
[-CC-:B------:R-:W-:Y:S01]  /*1cd00*/  FFMA.FTZ R209, R10, R2.reuse, -R153.reuse ;  /* 0x000000020ad17223 */ /* 0x180fe20000010899 */
[-CC-:B------:R-:W-:Y:S01]  /*1cd10*/  FFMA.FTZ R10, R12, R2.reuse, -R153.reuse ;  /* 0x000000020c0a7223 */ /* 0x180fe20000010899 */
[-CC-:B------:R-:W-:Y:S01]  /*1cd20*/  FFMA.FTZ R211, R13, R2.reuse, -R153.reuse ;  /* 0x000000020dd37223 */ /* 0x180fe20000010899 */
[-CC-:B------:R-:W-:Y:S01]  /*1cd30*/  FFMA.FTZ R13, R184, R2.reuse, -R153.reuse ;  /* 0x00000002b80d7223 */ /* 0x180fe20000010899 */
[-CC-:B------:R-:W-:Y:S01]  /*1cd40*/  FFMA.FTZ R205, R176, R2.reuse, -R153.reuse ;  /* 0x00000002b0cd7223 */ /* 0x180fe20000010899 */
[-CC-:B0-----:R-:W-:Y:S01]  /*1cd50*/  FFMA.FTZ R157, R178, R2.reuse, -R153.reuse ;  /* 0x00000002b29d7223 */ /* 0x181fe20000010899 */
[----:B------:R-:W0:Y:S01]  /*1cd60*/  MUFU.EX2 R209, R209 ;  /* 0x000000d100d17308 */ /* 0x000e220000000800 */
[-CC-:B------:R-:W-:Y:S01]  /*1cd70*/  FFMA.FTZ R207, R179, R2.reuse, -R153.reuse ;  /* 0x00000002b3cf7223 */ /* 0x180fe20000010899 */
[-CC-:B------:R-:W-:Y:S01]  /*1cd80*/  FFMA.FTZ R197, R162, R2.reuse, -R153.reuse ;  /* 0x00000002a2c57223 */ /* 0x180fe20000010899 */
[-C--:B------:R-:W-:Y:S01]  /*1cd90*/  FFMA.FTZ R12, R156, R2.reuse, -R153 ;  /* 0x000000029c0c7223 */ /* 0x080fe20000010899 */
[----:B------:R-:W-:Y:S01]  /*1cda0*/  @!P1 PRMT R156, RZ, 0x654, R11 ;  /* 0x00000654ff9c9816 */ /* 0x000fe2000000000b */
[-CC-:B------:R-:W-:Y:S01]  /*1cdb0*/  FFMA.FTZ R201, R170, R2.reuse, -R153.reuse ;  /* 0x00000002aac97223 */ /* 0x180fe20000010899 */
[-CC-:B------:R-:W-:Y:S01]  /*1cdc0*/  FFMA.FTZ R171, R171, R2.reuse, -R153.reuse ;  /* 0x00000002abab7223 */ /* 0x180fe20000010899 */
[-CC-:B------:R-:W-:Y:S01]  /*1cdd0*/  FFMA.FTZ R193, R154, R2.reuse, -R153.reuse ;  /* 0x000000029ac17223 */ /* 0x180fe20000010899 */
[----:B------:R-:W1:Y:S01]  /*1cde0*/  MUFU.EX2 R10, R10 ;  /* 0x0000000a000a7308 */ /* 0x000e620000000800 */
[----:B------:R2:W-:Y:S01]  /*1cdf0*/  @!P1 SYNCS.ARRIVE.TRANS64.RED.A1T0 RZ, [R156+URZ], RZ ;  /* 0x000000ff9cff99a7 */ /* 0x0005e2000810043f */
[-CC-:B------:R-:W-:Y:S01]  /*1ce00*/  FFMA.FTZ R203, R174, R2.reuse, -R153.reuse ;  /* 0x00000002aecb7223 */ /* 0x180fe20000010899 */
[-CC-:B------:R-:W-:Y:S01]  /*1ce10*/  FFMA.FTZ R175, R175, R2.reuse, -R153.reuse ;  /* 0x00000002afaf7223 */ /* 0x180fe20000010899 */
[-CC-:B------:R-:W-:Y:S01]  /*1ce20*/  FFMA.FTZ R199, R166, R2.reuse, -R153.reuse ;  /* 0x00000002a6c77223 */ /* 0x180fe20000010899 */
[-CC-:B------:R-:W-:Y:S01]  /*1ce30*/  FFMA.FTZ R155, R155, R2.reuse, -R153.reuse ;  /* 0x000000029b9b7223 */ /* 0x180fe20000010899 */
[----:B------:R-:W-:-:S02]  /*1ce40*/  FFMA.FTZ R158, R158, R2, -R153 ;  /* 0x000000029e9e7223 */ /* 0x000fc40000010899 */
[----:B------:R-:W3:Y:S01]  /*1ce50*/  MUFU.EX2 R211, R211 ;  /* 0x000000d300d37308 */ /* 0x000ee20000000800 */
[----:B0-----:R-:W-:Y:S01]  /*1ce60*/  FFMA.FTZ R20, R0, R20, R209 ;  /* 0x0000001400147223 */ /* 0x001fe200000100d1 */
[----:B--2---:R-:W-:Y:S01]  /*1ce70*/  FADD.FTZ R156, R186, R21 ;  /* 0x00000015ba9c7221 */ /* 0x004fe20000010000 */
[----:B------:R0:W-:Y:S01]  /*1ce80*/  @!P1 SYNCS.ARRIVE.TRANS64.RED.A1T0 RZ, [R9+URZ], RZ ;  /* 0x000000ff09ff99a7 */ /* 0x0001e2000810043f */
[--C-:B------:R-:W-:Y:S02]  /*1ce90*/  FFMA.FTZ R21, R167, R2, -R153.reuse ;  /* 0x00000002a7157223 */ /* 0x100fe40000010899 */
[----:B------:R-:W-:Y:S01]  /*1cea0*/  FADD.FTZ R156, R204, R156 ;  /* 0x0000009ccc9c7221 */ /* 0x000fe20000010000 */
[----:B------:R-:W-:Y:S01]  /*1ceb0*/  F2FP.BF16.F32.PACK_AB R204, R14, R204 ;  /* 0x000000cc0ecc723e */ /* 0x000fe200000010ff */
[----:B------:R-:W2:Y:S01]  /*1cec0*/  MUFU.EX2 R13, R13 ;  /* 0x0000000d000d7308 */ /* 0x000ea20000000800 */
[----:B-1----:R-:W-:Y:S01]  /*1ced0*/  FADD.FTZ R162, R10, R20 ;  /* 0x000000140aa27221 */ /* 0x002fe20000010000 */
[----:B------:R-:W-:Y:S01]  /*1cee0*/  FADD.FTZ R156, R14, R156 ;  /* 0x0000009c0e9c7221 */ /* 0x000fe20000010000 */
[-CC-:B------:R-:W-:Y:S01]  /*1cef0*/  FFMA.FTZ R20, R163, R2.reuse, -R153.reuse ;  /* 0x00000002a3147223 */ /* 0x180fe20000010899 */
[----:B------:R-:W-:Y:S01]  /*1cf00*/  FFMA.FTZ R153, R159, R2, -R153 ;  /* 0x000000029f997223 */ /* 0x000fe20000010899 */
[----:B------:R-:W-:Y:S01]  /*1cf10*/  F2FP.BF16.F32.PACK_AB R209, R10, R209 ;  /* 0x000000d10ad1723e */ /* 0x000fe200000010ff */
[----:B------:R-:W-:Y:S01]  /*1cf20*/  FADD.FTZ R156, R206, R156 ;  /* 0x0000009cce9c7221 */ /* 0x000fe20000010000 */
[----:B------:R-:W-:Y:S01]  /*1cf30*/  F2FP.BF16.F32.PACK_AB R206, R15, R206 ;  /* 0x000000ce0fce723e */ /* 0x000fe200000010ff */
[----:B------:R-:W1:Y:S01]  /*1cf40*/  MUFU.EX2 R205, R205 ;  /* 0x000000cd00cd7308 */ /* 0x000e620000000800 */
[----:B---3--:R-:W-:Y:S01]  /*1cf50*/  FADD.FTZ R162, R211, R162 ;  /* 0x000000a2d3a27221 */ /* 0x008fe20000010000 */
[----:B------:R-:W-:Y:S01]  /*1cf60*/  FADD.FTZ R156, R15, R156 ;  /* 0x0000009c0f9c7221 */ /* 0x000fe20000010000 */
[----:B------:R-:W-:-:S03]  /*1cf70*/  IMAD.MOV.U32 R10, RZ, RZ, R220 ;  /* 0x000000ffff0a7224 */ /* 0x000fc600078e00dc */
[----:B------:R-:W-:Y:S01]  /*1cf80*/  FADD.FTZ R156, R200, R156 ;  /* 0x0000009cc89c7221 */ /* 0x000fe20000010000 */
[C---:B------:R-:W-:Y:S01]  /*1cf90*/  F2FP.BF16.F32.PACK_AB R200, R168.reuse, R200 ;  /* 0x000000c8a8c8723e */ /* 0x040fe200000010ff */
[----:B------:R-:W3:Y:S01]  /*1cfa0*/  MUFU.EX2 R157, R157 ;  /* 0x0000009d009d7308 */ /* 0x000ee20000000800 */
[C---:B--2---:R-:W-:Y:S01]  /*1cfb0*/  FADD.FTZ R162, R13.reuse, R162 ;  /* 0x000000a20da27221 */ /* 0x044fe20000010000 */
[----:B------:R-:W-:Y:S01]  /*1cfc0*/  FADD.FTZ R156, R168, R156 ;  /* 0x0000009ca89c7221 */ /* 0x000fe20000010000 */
[----:B------:R-:W-:-:S03]  /*1cfd0*/  F2FP.BF16.F32.PACK_AB R211, R13, R211 ;  /* 0x000000d30dd3723e */ /* 0x000fc600000010ff */
[----:B------:R-:W-:Y:S01]  /*1cfe0*/  FADD.FTZ R156, R202, R156 ;  /* 0x0000009cca9c7221 */ /* 0x000fe20000010000 */
[----:B------:R-:W-:Y:S01]  /*1cff0*/  F2FP.BF16.F32.PACK_AB R202, R169, R202 ;  /* 0x000000caa9ca723e */ /* 0x000fe200000010ff */
[----:B------:R-:W2:Y:S01]  /*1d000*/  MUFU.EX2 R207, R207 ;  /* 0x000000cf00cf7308 */ /* 0x000ea20000000800 */
[----:B-1----:R-:W-:Y:S01]  /*1d010*/  FADD.FTZ R154, R205, R162 ;  /* 0x000000a2cd9a7221 */ /* 0x002fe20000010000 */
[----:B------:R-:W-:-:S04]  /*1d020*/  FADD.FTZ R156, R169, R156 ;  /* 0x0000009ca99c7221 */ /* 0x000fc80000010000 */
[----:B------:R-:W-:Y:S01]  /*1d030*/  FADD.FTZ R156, R196, R156 ;  /* 0x0000009cc49c7221 */ /* 0x000fe20000010000 */
[C---:B------:R-:W-:Y:S01]  /*1d040*/  F2FP.BF16.F32.PACK_AB R196, R160.reuse, R196 ;  /* 0x000000c4a0c4723e */ /* 0x040fe200000010ff */
[----:B------:R-:W1:Y:S01]  /*1d050*/  MUFU.EX2 R12, R12 ;  /* 0x0000000c000c7308 */ /* 0x000e620000000800 */
[C---:B---3--:R-:W-:Y:S01]  /*1d060*/  FADD.FTZ R154, R157.reuse, R154 ;  /* 0x0000009a9d9a7221 */ /* 0x048fe20000010000 */
[----:B------:R-:W-:Y:S01]  /*1d070*/  FADD.FTZ R156, R160, R156 ;  /* 0x0000009ca09c7221 */ /* 0x000fe20000010000 */
[----:B------:R-:W-:-:S03]  /*1d080*/  F2FP.BF16.F32.PACK_AB R205, R157, R205 ;  /* 0x000000cd9dcd723e */ /* 0x000fc600000010ff */
[----:B------:R-:W-:Y:S01]  /*1d090*/  FADD.FTZ R156, R198, R156 ;  /* 0x0000009cc69c7221 */ /* 0x000fe20000010000 */
[----:B------:R-:W-:Y:S01]  /*1d0a0*/  F2FP.BF16.F32.PACK_AB R198, R161, R198 ;  /* 0x000000c6a1c6723e */ /* 0x000fe200000010ff */
[----:B------:R-:W3:Y:S01]  /*1d0b0*/  MUFU.EX2 R201, R201 ;  /* 0x000000c900c97308 */ /* 0x000ee20000000800 */
[----:B--2---:R-:W-:Y:S01]  /*1d0c0*/  FADD.FTZ R154, R207, R154 ;  /* 0x0000009acf9a7221 */ /* 0x004fe20000010000 */
[----:B------:R-:W-:-:S06]  /*1d0d0*/  FADD.FTZ R156, R161, R156 ;  /* 0x0000009ca19c7221 */ /* 0x000fcc0000010000 */
[----:B------:R-:W2:Y:S01]  /*1d0e0*/  MUFU.EX2 R11, R171 ;  /* 0x000000ab000b7308 */ /* 0x000ea20000000800 */
[C---:B-1----:R-:W-:Y:S01]  /*1d0f0*/  FADD.FTZ R154, R12.reuse, R154 ;  /* 0x0000009a0c9a7221 */ /* 0x042fe20000010000 */
[----:B------:R-:W-:-:S06]  /*1d100*/  F2FP.BF16.F32.PACK_AB R207, R12, R207 ;  /* 0x000000cf0ccf723e */ /* 0x000fcc00000010ff */
[----:B------:R-:W1:Y:S01]  /*1d110*/  MUFU.EX2 R203, R203 ;  /* 0x000000cb00cb7308 */ /* 0x000e620000000800 */
[----:B---3--:R-:W-:-:S07]  /*1d120*/  FADD.FTZ R154, R201, R154 ;  /* 0x0000009ac99a7221 */ /* 0x008fce0000010000 */
[----:B0-----:R-:W0:Y:S01]  /*1d130*/  MUFU.EX2 R9, R175 ;  /* 0x000000af00097308 */ /* 0x001e220000000800 */
[C---:B--2---:R-:W-:Y:S01]  /*1d140*/  FADD.FTZ R154, R11.reuse, R154 ;  /* 0x0000009a0b9a7221 */ /* 0x044fe20000010000 */
[----:B------:R-:W-:-:S06]  /*1d150*/  F2FP.BF16.F32.PACK_AB R201, R11, R201 ;  /* 0x000000c90bc9723e */ /* 0x000fcc00000010ff */
[----:B------:R-:W2:Y:S01]  /*1d160*/  MUFU.EX2 R197, R197 ;  /* 0x000000c500c57308 */ /* 0x000ea20000000800 */
[----:B-1----:R-:W-:-:S07]  /*1d170*/  FADD.FTZ R154, R203, R154 ;  /* 0x0000009acb9a7221 */ /* 0x002fce0000010000 */
[----:B------:R-:W1:Y:S01]  /*1d180*/  MUFU.EX2 R20, R20 ;  /* 0x0000001400147308 */ /* 0x000e620000000800 */
[C---:B0-----:R-:W-:Y:S01]  /*1d190*/  FADD.FTZ R154, R9.reuse, R154 ;  /* 0x0000009a099a7221 */ /* 0x041fe20000010000 */
[----:B------:R-:W-:Y:S01]  /*1d1a0*/  F2FP.BF16.F32.PACK_AB R203, R9, R203 ;  /* 0x000000cb09cb723e */ /* 0x000fe200000010ff */
[----:B------:R-:W-:-:S05]  /*1d1b0*/  IMAD.MOV.U32 R9, RZ, RZ, R221 ;  /* 0x000000ffff097224 */ /* 0x000fca00078e00dd */
[----:B------:R-:W0:Y:S01]  /*1d1c0*/  MUFU.EX2 R199, R199 ;  /* 0x000000c700c77308 */ /* 0x000e220000000800 */
[----:B--2---:R-:W-:-:S07]  /*1d1d0*/  FADD.FTZ R154, R197, R154 ;  /* 0x0000009ac59a7221 */ /* 0x004fce0000010000 */
[----:B------:R-:W2:Y:S01]  /*1d1e0*/  MUFU.EX2 R21, R21 ;  /* 0x0000001500157308 */ /* 0x000ea20000000800 */
[C---:B-1----:R-:W-:Y:S01]  /*1d1f0*/  FADD.FTZ R154, R20.reuse, R154 ;  /* 0x0000009a149a7221 */ /* 0x042fe20000010000 */
[----:B------:R-:W-:-:S06]  /*1d200*/  F2FP.BF16.F32.PACK_AB R197, R20, R197 ;  /* 0x000000c514c5723e */ /* 0x000fcc00000010ff */
[----:B------:R-:W1:Y:S01]  /*1d210*/  MUFU.EX2 R192, R192 ;  /* 0x000000c000c07308 */ /* 0x000e620000000800 */
[----:B0-----:R-:W-:-:S07]  /*1d220*/  FADD.FTZ R154, R199, R154 ;  /* 0x0000009ac79a7221 */ /* 0x001fce0000010000 */
[----:B------:R-:W0:Y:S01]  /*1d230*/  MUFU.EX2 R193, R193 ;  /* 0x000000c100c17308 */ /* 0x000e220000000800 */
[C---:B--2---:R-:W-:Y:S01]  /*1d240*/  FADD.FTZ R154, R21.reuse, R154 ;  /* 0x0000009a159a7221 */ /* 0x044fe20000010000 */
[----:B------:R-:W-:-:S06]  /*1d250*/  F2FP.BF16.F32.PACK_AB R199, R21, R199 ;  /* 0x000000c715c7723e */ /* 0x000fcc00000010ff */
[----:B------:R-:W2:Y:S01]  /*1d260*/  MUFU.EX2 R152, R152 ;  /* 0x0000009800987308 */ /* 0x000ea20000000800 */
[----:B-1----:R-:W-:-:S07]  /*1d270*/  FADD.FTZ R156, R192, R156 ;  /* 0x0000009cc09c7221 */ /* 0x002fce0000010000 */
[----:B------:R-:W1:Y:S01]  /*1d280*/  MUFU.EX2 R155, R155 ;  /* 0x0000009b009b7308 */ /* 0x000e620000000800 */
[----:B0-----:R-:W-:-:S07]  /*1d290*/  FADD.FTZ R154, R193, R154 ;  /* 0x0000009ac19a7221 */ /* 0x001fce0000010000 */
[----:B------:R-:W0:Y:S01]  /*1d2a0*/  MUFU.EX2 R194, R194 ;  /* 0x000000c200c27308 */ /* 0x000e220000000800 */
[C---:B--2---:R-:W-:Y:S01]  /*1d2b0*/  FADD.FTZ R156, R152.reuse, R156 ;  /* 0x0000009c989c7221 */ /* 0x044fe20000010000 */
[----:B------:R-:W-:-:S06]  /*1d2c0*/  F2FP.BF16.F32.PACK_AB R192, R152, R192 ;  /* 0x000000c098c0723e */ /* 0x000fcc00000010ff */
[----:B------:R-:W2:Y:S01]  /*1d2d0*/  MUFU.EX2 R158, R158 ;  /* 0x0000009e009e7308 */ /* 0x000ea20000000800 */
[C---:B-1----:R-:W-:Y:S01]  /*1d2e0*/  FADD.FTZ R154, R155.reuse, R154 ;  /* 0x0000009a9b9a7221 */ /* 0x042fe20000010000 */
[----:B------:R-:W-:-:S06]  /*1d2f0*/  F2FP.BF16.F32.PACK_AB R193, R155, R193 ;  /* 0x000000c19bc1723e */ /* 0x000fcc00000010ff */
[----:B------:R-:W1:Y:S01]  /*1d300*/  MUFU.EX2 R153, R153 ;  /* 0x0000009900997308 */ /* 0x000e620000000800 */
[----:B0-----:R-:W-:Y:S01]  /*1d310*/  FADD.FTZ R156, R194, R156 ;  /* 0x0000009cc29c7221 */ /* 0x001fe20000010000 */
[----:B------:R-:W-:-:S03]  /*1d320*/  F2FP.BF16.F32.PACK_AB R194, R7, R194 ;  /* 0x000000c207c2723e */ /* 0x000fc600000010ff */
[----:B------:R-:W-:Y:S01]  /*1d330*/  FADD.FTZ R21, R7, R156 ;  /* 0x0000009c07157221 */ /* 0x000fe20000010000 */
[----:B------:R-:W-:Y:S02]  /*1d340*/  IMAD.MOV.U32 R7, RZ, RZ, R4 ;  /* 0x000000ffff077224 */ /* 0x000fe400078e0004 */
[----:B--2---:R-:W-:-:S04]  /*1d350*/  FADD.FTZ R154, R158, R154 ;  /* 0x0000009a9e9a7221 */ /* 0x004fc80000010000 */
[C---:B-1----:R-:W-:Y:S01]  /*1d360*/  FADD.FTZ R20, R153.reuse, R154 ;  /* 0x0000009a99147221 */ /* 0x042fe20000010000 */
[----:B------:R-:W-:Y:S01]  /*1d370*/  F2FP.BF16.F32.PACK_AB R195, R153, R158 ;  /* 0x0000009e99c3723e */ /* 0x000fe200000010ff */
[----:B------:R-:W-:Y:S06]  /*1d380*/  @P2 BRA `(.L_x_648) ;  /* 0xffffffb000a82947 */ /* 0x000fec000383ffff */
.L_x_637:
[----:B------:R-:W-:Y:S05]  /*1d390*/  BSYNC B0 ;  /* 0x0000000000007941 */ /* 0x000fea0003800000 */
.L_x_636:
        /* <DEDUP_REMOVED lines=131> */
.L_x_649:
[----:B------:R-:W-:Y:S01]  /*1dbd0*/  IMAD R0, R220, 0x8, R18 ;  /* 0x00000008dc007824 */ /* 0x000fe200078e0212 */
[----:B------:R-:W-:-:S04]  /*1dbe0*/  SHF.L.U32 R3, R221, 0x1f, RZ ;  /* 0x0000001fdd037819 */ /* 0x000fc800000006ff */
[----:B------:R0:W1:Y:S01]  /*1dbf0*/  SYNCS.PHASECHK.TRANS64.TRYWAIT P2, [R0+URZ+0x38850], R3 ;  /* 0x03885003000075a7 */ /* 0x000062000804017f */
[----:B------:R-:W-:Y:S05]  /*1dc00*/  @!P0 BRA `(.L_x_650) ;  /* 0x0000000000048947 */ /* 0x000fea0003800000 */
[----:B------:R-:W-:Y:S01]  /*1dc10*/  BPT.TRAP 0x1 ;  /* 0x000000040000795c */ /* 0x000fe20000300000 */
.L_x_650:
[----:B------:R-:W-:Y:S04]  /*1dc20*/  BSSY B0, `(.L_x_651) ;  /* 0x0000004000007945 */ /* 0x000fe80003800000 */
[----:B-1----:R-:W-:Y:S05]  /*1dc30*/  @P2 BRA `(.L_x_652) ;  /* 0x0000000000082947 */ /* 0x002fea0003800000 */
[----:B------:R-:W1:Y:S02]  /*1dc40*/  SYNCS.PHASECHK.TRANS64.TRYWAIT P0, [R0+URZ+0x38850], R3 ;  /* 0x03885003000075a7 */ /* 0x000e64000800017f */
[----:B-1----:R-:W-:Y:S05]  /*1dc50*/  @!P0 BRA `(.L_x_653) ;  /* 0x000000ec00b48947 */ /* 0x002fea0003800000 */
.L_x_652:
[----:B------:R-:W-:Y:S05]  /*1dc60*/  BSYNC B0 ;  /* 0x0000000000007941 */ /* 0x000fea0003800000 */
.L_x_651:
[----:B------:R-:W-:Y:S01]  /*1dc70*/  VIADD R18, R18, 0x400 ;  /* 0x0000040012127836 */ /* 0x000fe20000000000 */
[----:B------:R-:W-:Y:S01]  /*1dc80*/  WARPGROUP.ARRIVE ;  /* 0x00000000000079c5 */ /* 0x000fe20000000000 */
[----:B------:R-:W-:Y:S01]  /*1dc90*/  IMAD.MOV.U32 R7, RZ, RZ, 0x40000040 ;  /* 0x40000040ff077424 */ /* 0x000fe200078e00ff */
[----:B01----:R-:W0:Y:S01]  /*1dca0*/  SHFL.BFLY PT, R3, R20, 0x2, 0x1f ;  /* 0x0c401f0014037f89 */ /* 0x003e2200000e0000 */
[----:B------:R-:W-:Y:S01]  /*1dcb0*/  IMAD.MOV.U32 R9, RZ, RZ, 0x40000040 ;  /* 0x40000040ff097424 */ /* 0x000fe200078e00ff */
[----:B------:R-:W-:Y:S01]  /*1dcc0*/  SHF.R.U32.HI R18, RZ, 0x4, R18 ;  /* 0x00000004ff127819 */ /* 0x000fe20000011612 */
[----:B------:R-:W-:Y:S01]  /*1dcd0*/  IMAD.MOV.U32 R167, RZ, RZ, -0x800000 ;  /* 0xff800000ffa77424 */ /* 0x000fe200078e00ff */
[----:B------:R-:W-:Y:S01]  /*1dce0*/  R2UR UR7, R7 ;  /* 0x00000000070772ca */ /* 0x000fe200000e0000 */
[----:B------:R-:W-:Y:S01]  /*1dcf0*/  IMAD.MOV.U32 R7, RZ, RZ, 0x40000040 ;  /* 0x40000040ff077424 */ /* 0x000fe200078e00ff */
[----:B------:R-:W-:Y:S01]  /*1dd00*/  LOP3.LUT R18, R18, 0x3fff, RZ, 0xc0, !PT ;  /* 0x00003fff12127812 */ /* 0x000fe200078ec0ff */
[----:B------:R-:W-:-:S02]  /*1dd10*/  IMAD.MOV.U32 R166, RZ, RZ, -0x800000 ;  /* 0xff800000ffa67424 */ /* 0x000fc400078e00ff */
[----:B------:R-:W-:Y:S01]  /*1dd20*/  VIADD R236, R236, 0x1 ;  /* 0x00000001ecec7836 */ /* 0x000fe20000000000 */
[----:B------:R-:W-:-:S05]  /*1dd30*/  LOP3.LUT R18, R18, 0x2800000, RZ, 0xfc, !PT ;  /* 0x0280000012127812 */ /* 0x000fca00078efcff */
[----:B------:R-:W-:Y:S02]  /*1dd40*/  IMAD R6, R220, 0xa00, R18 ;  /* 0x00000a00dc067824 */ /* 0x000fe400078e0212 */
[----:B------:R-:W-:Y:S02]  /*1dd50*/  IMAD.MOV.U32 R18, RZ, RZ, RZ ;  /* 0x000000ffff127224 */ /* 0x000fe400078e00ff */
[C---:B------:R-:W-:Y:S01]  /*1dd60*/  VIADD R8, R6.reuse, 0x80 ;  /* 0x0000008006087836 */ /* 0x040fe20000000000 */
[----:B------:R-:W-:Y:S01]  /*1dd70*/  R2UR UR6, R6 ;  /* 0x00000000060672ca */ /* 0x000fe200000e0000 */
[----:B------:R-:W-:Y:S02]  /*1dd80*/  VIADD R220, R220, 0x1 ;  /* 0x00000001dcdc7836 */ /* 0x000fe40000000000 */
[----:B0-----:R-:W-:-:S03]  /*1dd90*/  FADD.FTZ R3, R3, R20 ;  /* 0x0000001403037221 */ /* 0x001fc60000010000 */
[----:B------:R-:W-:-:S04]  /*1dda0*/  ISETP.NE.AND P2, PT, R220, 0x2, PT ;  /* 0x00000002dc00780c */ /* 0x000fc80003f45270 */
[----:B------:R-:W-:-:S03]  /*1ddb0*/  SEL R220, R220, RZ, P2 ;  /* 0x000000ffdcdc7207 */ /* 0x000fc60001000000 */
[----:B------:R-:W-:Y:S01]  /*1ddc0*/  HGMMA.64x256x16.F32.BF16 R24, R208, gdesc[UR4].tnspB, R24, gsb0 ;  /* 0x43e00004d0187df0 */ /* 0x000fe20008001818 */
[----:B------:R-:W-:Y:S01]  /*1ddd0*/  R2UR UR6, R8 ;  /* 0x00000000080672ca */ /* 0x000fe200000e0000 */
[----:B------:R-:W-:Y:S01]  /*1dde0*/  VIADD R8, R6, 0x100 ;  /* 0x0000010006087836 */ /* 0x000fe20000000000 */
[----:B------:R-:W-:Y:S01]  /*1ddf0*/  R2UR UR7, R9 ;  /* 0x00000000090772ca */ /* 0x000fe200000e0000 */
[----:B------:R-:W-:Y:S01]  /*1de00*/  IMAD.MOV.U32 R9, RZ, RZ, 0x40000040 ;  /* 0x40000040ff097424 */ /* 0x000fe200078e00ff */
[----:B------:R-:W-:Y:S02]  /*1de10*/  WARPGROUP.DEPBAR.LE gsb0, 0x0 ;  /* 0x00008000000079c5 */ /* 0x000fe40000010000 */
[----:B------:R-:W-:-:S15]  /*1de20*/  WARPGROUP.ARRIVE ;  /* 0x00000000000079c5 */ /* 0x000fde0000000000 */
[----:B------:R-:W-:-:S06]  /*1de30*/  NOP ;  /* 0x0000000000007918 */ /* 0x000fcc0000000000 */
        /* <DEDUP_REMOVED lines=12> */
[----:B------:R-:W0:Y:S02]  /*1df00*/  SHFL.BFLY PT, R8, R21, 0x2, 0x1f ;  /* 0x0c401f0015087f89 */ /* 0x000e2400000e0000 */
[----:B0-----:R-:W-:Y:S01]  /*1df10*/  FADD.FTZ R8, R8, R21 ;  /* 0x0000001508087221 */ /* 0x001fe20000010000 */
[----:B------:R-:W-:Y:S02]  /*1df20*/  WARPGROUP.DEPBAR.LE gsb0, 0x0 ;  /* 0x00008000000079c5 */ /* 0x000fe40000010000 */
[----:B------:R-:W-:-:S15]  /*1df30*/  WARPGROUP.ARRIVE ;  /* 0x00000000000079c5 */ /* 0x000fde0000000000 */
[----:B------:R-:W-:-:S04]  /*1df40*/  NOP ;  /* 0x0000000000007918 */ /* 0x000fc80000000000 */
[----:B------:R-:W-:Y:S01]  /*1df50*/  HGMMA.64x256x16.F32.BF16 R24, R196, gdesc[UR4].tnspB, R24, gsb0 ;  /* 0x43e00004c4187df0 */ /* 0x000fe20008001818 */
[----:B------:R-:W-:Y:S02]  /*1df60*/  R2UR UR6, R6 ;  /* 0x00000000060672ca */ /* 0x000fe400000e0000 */
[----:B------:R-:W-:Y:S01]  /*1df70*/  R2UR UR7, R7 ;  /* 0x00000000070772ca */ /* 0x000fe200000e0000 */
[----:B------:R-:W0:Y:S04]  /*1df80*/  SHFL.BFLY PT, R6, R8, 0x1, 0x1f ;  /* 0x0c201f0008067f89 */ /* 0x000e2800000e0000 */
[----:B------:R-:W1:Y:S01]  /*1df90*/  SHFL.BFLY PT, R7, R3, 0x1, 0x1f ;  /* 0x0c201f0003077f89 */ /* 0x000e6200000e0000 */
[----:B0-----:R-:W-:Y:S01]  /*1dfa0*/  FADD.FTZ R8, R8, R6 ;  /* 0x0000000608087221 */ /* 0x001fe20000010000 */
[----:B-1----:R-:W-:-:S04]  /*1dfb0*/  FADD.FTZ R3, R3, R7 ;  /* 0x0000000703037221 */ /* 0x002fc80000010000 */
[----:B------:R-:W-:Y:S02]  /*1dfc0*/  FSETP.NE.FTZ.AND P0, PT, R8, RZ, PT ;  /* 0x000000ff0800720b */ /* 0x000fe40003f15000 */
[----:B------:R-:W-:-:S11]  /*1dfd0*/  FSETP.NE.FTZ.AND P3, PT, R3, RZ, PT ;  /* 0x000000ff0300720b */ /* 0x000fd60003f75000 */
[----:B------:R-:W0:Y:S08]  /*1dfe0*/  @P0 MUFU.LG2 R7, R8 ;  /* 0x0000000800070308 */ /* 0x000e300000000c00 */
[----:B------:R1:W-:Y:S08]  /*1dff0*/  @P0 MUFU.RCP R18, R8 ;  /* 0x0000000800120308 */ /* 0x0003f00000001000 */
[----:B------:R-:W2:Y:S01]  /*1e000*/  @P3 MUFU.LG2 R6, R3 ;  /* 0x0000000300063308 */ /* 0x000ea20000000c00 */
[----:B0-----:R-:W-:Y:S01]  /*1e010*/  @P0 FMUL.FTZ R7, R7, 0.69314718246459960938 ;  /* 0x3f31721807070820 */ /* 0x001fe20000410000 */
[C---:B-1----:R-:W-:Y:S01]  /*1e020*/  @P0 FMUL.FTZ R8, R2.reuse, 0.69314718246459960938 ;  /* 0x3f31721802080820 */ /* 0x042fe20000410000 */
[----:B------:R-:W-:-:S03]  /*1e030*/  @P3 FMUL.FTZ R2, R2, 0.69314718246459960938 ;  /* 0x3f31721802023820 */ /* 0x000fc60000410000 */
[----:B------:R-:W-:Y:S01]  /*1e040*/  @P0 FFMA.FTZ R167, R8, R5, R7 ;  /* 0x0000000508a70223 */ /* 0x000fe20000010007 */
[----:B------:R-:W-:Y:S01]  /*1e050*/  @!P1 VIADD R7, R0, 0x38860 ;  /* 0x0003886000079836 */ /* 0x000fe20000000000 */
[----:B------:R-:W-:Y:S01]  /*1e060*/  SEL R5, RZ, 0x1, P2 ;  /* 0x00000001ff057807 */ /* 0x000fe20001000000 */
[----:B------:R-:W-:Y:S01]  /*1e070*/  IMAD.MOV.U32 R0, RZ, RZ, RZ ;  /* 0x000000ffff007224 */ /* 0x000fe200078e00ff */
[----:B------:R-:W-:Y:S02]  /*1e080*/  PLOP3.LUT P0, PT, PT, PT, PT, 0x8, 0x0 ;  /* 0x000000000000781c */ /* 0x000fe40003f0e170 */
[----:B------:R-:W-:Y:S02]  /*1e090*/  @!P1 PRMT R7, RZ, 0x654, R7 ;  /* 0x00000654ff079816 */ /* 0x000fe40000000007 */
[----:B------:R-:W-:Y:S01]  /*1e0a0*/  LOP3.LUT R221, R221, R5, RZ, 0x3c, !PT ;  /* 0x00000005dddd7212 */ /* 0x000fe200078e3cff */
[----:B------:R0:W1:Y:S01]  /*1e0b0*/  @P3 MUFU.RCP R0, R3 ;  /* 0x0000000300003308 */ /* 0x0000620000001000 */
[----:B--2---:R-:W-:-:S04]  /*1e0c0*/  @P3 FMUL.FTZ R6, R6, 0.69314718246459960938 ;  /* 0x3f31721806063820 */ /* 0x004fc80000410000 */
[----:B------:R-:W-:Y:S01]  /*1e0d0*/  @P3 FFMA.FTZ R166, R2, R4, R6 ;  /* 0x0000000402a63223 */ /* 0x000fe20000010006 */
[----:B------:R-:W-:Y:S02]  /*1e0e0*/  WARPGROUP.DEPBAR.LE gsb0, 0x0 ;  /* 0x00008000000079c5 */ /* 0x000fe40000010000 */
[----:B------:R-:W-:-:S06]  /*1e0f0*/  WARPGROUP.ARRIVE ;  /* 0x00000000000079c5 */ /* 0x000fcc0000000000 */
[----:B------:R-:W-:Y:S03]  /*1e100*/  HGMMA.64x256x16.F32.BF16 R24, R192, gdesc[UR4].tnspB, R24, gsb0 ;  /* 0x43e00004c0187df0 */ /* 0x000fe60008001818 */
[----:B------:R-:W-:Y:S02]  /*1e110*/  WARPGROUP.DEPBAR.LE gsb0, 0x0 ;  /* 0x00008000000079c5 */ /* 0x000fe40000010000 */
[-C--:B------:R-:W-:Y:S01]  /*1e120*/  FMUL.FTZ R152, R48, R18.reuse ;  /* 0x0000001230987220 */ /* 0x080fe20000410000 */
[-C--:B------:R-:W-:Y:S01]  /*1e130*/  FMUL.FTZ R153, R49, R18.reuse ;  /* 0x0000001231997220 */ /* 0x080fe20000410000 */
[----:B------:R2:W-:Y:S01]  /*1e140*/  @!P1 SYNCS.ARRIVE.TRANS64.RED.A1T0 RZ, [R7+URZ], RZ ;  /* 0x000000ff07ff99a7 */ /* 0x0005e2000810043f */
[-C--:B------:R-:W-:Y:S01]  /*1e150*/  FMUL.FTZ R2, R52, R18.reuse ;  /* 0x0000001234027220 */ /* 0x080fe20000410000 */
        /* <DEDUP_REMOVED lines=23> */
[-C--:B-1----:R-:W-:Y:S01]  /*1e2d0*/  FMUL.FTZ R108, R114, R0.reuse ;  /* 0x00000000726c7220 */ /* 0x082fe20000410000 */
        /* <DEDUP_REMOVED lines=100> */
[----:B------:R-:W-:-:S07]  /*1e920*/  FMUL.FTZ R129, R151, R0 ;  /* 0x0000000097817220 */ /* 0x000fce0000410000 */
.L_x_567:
[----:B------:R-:W0:Y:S08]  /*1e930*/  S2UR UR5, SR_CgaCtaId ;  /* 0x00000000000579c3 */ /* 0x000e300000008800 */
[----:B------:R-:W-:Y:S06]  /*1e940*/  BAR.SYNC.DEFER_BLOCKING 0x5, 0x180 ;  /* 0x0146000000007b1d */ /* 0x000fec0000010000 */
[----:B------:R-:W-:Y:S01]  /*1e950*/  UMOV UR4, 0x400 ;  /* 0x0000040000047882 */ /* 0x000fe20000000000 */
[----:B------:R-:W-:Y:S01]  /*1e960*/  BSSY B0, `(.L_x_654) ;  /* 0x0000480000007945 */ /* 0x000fe20003800000 */
[----:B0-----:R-:W-:-:S06]  /*1e970*/  ULEA UR4, UR5, UR4, 0x18 ;  /* 0x0000000405047291 */ /* 0x001fcc000f8ec03f */
[----:B------:R-:W-:-:S05]  /*1e980*/  IMAD.U32 R18, RZ, RZ, UR4 ;  /* 0x00000004ff127e24 */ /* 0x000fca000f8e00ff */
[----:B------:R0:W1:Y:S01]  /*1e990*/  LDS.128 R140, [R18+0x388d0] ;  /* 0x0388d000128c7984 */ /* 0x0000620000000c00 */
[----:B------:R-:W-:Y:S06]  /*1e9a0*/  BAR.ARV 0x4, 0x180 ;  /* 0x0106000000007b1d */ /* 0x000fec0000002000 */
[----:B------:R-:W-:Y:S05]  /*1e9b0*/  @P0 BRA `(.L_x_655) ;  /* 0x0000003800300947 */ /* 0x000fea0003800000 */
[----:B------:R-:W2:Y:S01]  /*1e9c0*/  LDL R92, [R1+0x188] ;  /* 0x00018800015c7983 */ /* 0x000ea20000100800 */
[----:B------:R-:W-:Y:S01]  /*1e9d0*/  F2FP.BF16.F32.PACK_AB R94, R163, R162 ;  /* 0x000000a2a35e723e */ /* 0x000fe200000010ff */
[----:B------:R-:W-:Y:S01]  /*1e9e0*/  ULDC.64 UR6, c[0x0][0xc00] ;  /* 0x0003000000067ab9 */ /* 0x000fe20000000a00 */
[----:B------:R-:W-:Y:S01]  /*1e9f0*/  F2FP.BF16.F32.PACK_AB R95, R31, R30 ;  /* 0x0000001e1f5f723e */ /* 0x000fe200000010ff */
[----:B------:R-:W3:Y:S01]  /*1ea00*/  S2R R0, SR_SWINHI ;  /* 0x0000000000007919 */ /* 0x000ee20000002f00 */
[----:B------:R-:W-:Y:S01]  /*1ea10*/  F2FP.BF16.F32.PACK_AB R96, R161, R160 ;  /* 0x000000a0a160723e */ /* 0x000fe200000010ff */
[----:B------:R-:W-:Y:S01]  /*1ea20*/  ULDC.64 UR4, c[0x0][0xc08] ;  /* 0x0003020000047ab9 */ /* 0x000fe20000000a00 */
[----:B------:R-:W-:Y:S01]  /*1ea30*/  F2FP.BF16.F32.PACK_AB R97, R35, R34 ;  /* 0x000000222361723e */ /* 0x000fe200000010ff */
[----:B------:R-:W-:Y:S01]  /*1ea40*/  ULDC.64 UR8, c[0x0][0x208] ;  /* 0x0000820000087ab9 */ /* 0x000fe20000000a00 */
[----:B------:R-:W-:Y:S02]  /*1ea50*/  F2FP.BF16.F32.PACK_AB R98, R159, R158 ;  /* 0x0000009e9f62723e */ /* 0x000fe400000010ff */
[----:B------:R-:W-:Y:S01]  /*1ea60*/  F2FP.BF16.F32.PACK_AB R99, R39, R38 ;  /* 0x000000262763723e */ /* 0x000fe200000010ff */
[----:B------:R-:W-:Y:S01]  /*1ea70*/  BAR.SYNC.DEFER_BLOCKING 0x1, 0x100 ;  /* 0x0044000000007b1d */ /* 0x000fe20000010000 */
[----:B------:R-:W-:-:S04]  /*1ea80*/  ISETP.NE.U32.AND P1, PT, RZ, UR6, PT ;  /* 0x00000006ff007c0c */ /* 0x000fc8000bf25070 */
[----:B------:R-:W-:Y:S02]  /*1ea90*/  ISETP.NE.AND.EX P1, PT, RZ, UR7, PT, P1 ;  /* 0x00000007ff007c0c */ /* 0x000fe4000bf25310 */
[----:B------:R-:W-:Y:S02]  /*1eaa0*/  MOV R130, R18 ;  /* 0x0000001200827202 */ /* 0x000fe40000000f00 */
[----:B---3--:R-:W-:-:S03]  /*1eab0*/  MOV R131, R0 ;  /* 0x0000000000837202 */ /* 0x008fc60000000f00 */
[----:B--2---:R-:W-:-:S04]  /*1eac0*/  IMAD.WIDE R132, R92, 0x2, R130 ;  /* 0x000000025c847825 */ /* 0x004fc800078e0282 */
[----:B------:R-:W-:Y:S01]  /*1ead0*/  IMAD.MOV.U32 R93, RZ, RZ, R133 ;  /* 0x000000ffff5d7224 */ /* 0x000fe200078e0085 */
[----:B------:R-:W-:-:S04]  /*1eae0*/  LOP3.LUT R0, R132, 0x380, RZ, 0xc0, !PT ;  /* 0x0000038084007812 */ /* 0x000fc800078ec0ff */
[----:B------:R-:W-:-:S04]  /*1eaf0*/  SHF.R.U64 R0, R0, 0x3, RZ ;  /* 0x0000000300007819 */ /* 0x000fc800000012ff */
[----:B------:R-:W-:-:S04]  /*1eb00*/  LOP3.LUT R92, R0, R132, RZ, 0x3c, !PT ;  /* 0x00000084005c7212 */ /* 0x000fc800078e3cff */
[----:B------:R-:W-:Y:S02]  /*1eb10*/  MOV R0, R92 ;  /* 0x0000005c00007202 */ /* 0x000fe40000000f00 */
[----:B------:R-:W-:Y:S02]  /*1eb20*/  F2FP.BF16.F32.PACK_AB R92, R165, R164 ;  /* 0x000000a4a55c723e */ /* 0x000fe400000010ff */
[----:B------:R-:W-:-:S05]  /*1eb30*/  F2FP.BF16.F32.PACK_AB R93, R27, R26 ;  /* 0x0000001a1b5d723e */ /* 0x000fca00000010ff */
[----:B------:R2:W-:Y:S02]  /*1eb40*/  STSM.16.M88.4 [R0], R92 ;  /* 0x0000005c00007844 */ /* 0x0005e40000000200 */
[----:B--2---:R-:W-:Y:S02]  /*1eb50*/  IADD3 R92, P0, R132, 0x20, RZ ;  /* 0x00000020845c7810 */ /* 0x004fe40007f1e0ff */
[----:B------:R-:W-:Y:S02]  /*1eb60*/  F2FP.BF16.F32.PACK_AB R94, R155, R154 ;  /* 0x0000009a9b5e723e */ /* 0x000fe400000010ff */
[----:B------:R-:W-:Y:S01]  /*1eb70*/  LOP3.LUT R0, R92, 0x380, RZ, 0xc0, !PT ;  /* 0x000003805c007812 */ /* 0x000fe200078ec0ff */
[----:B------:R-:W-:Y:S01]  /*1eb80*/  IMAD.X R93, RZ, RZ, R133, P0 ;  /* 0x000000ffff5d7224 */ /* 0x000fe200000e0685 */
[----:B------:R-:W-:Y:S02]  /*1eb90*/  F2FP.BF16.F32.PACK_AB R95, R47, R46 ;  /* 0x0000002e2f5f723e */ /* 0x000fe400000010ff */
[----:B------:R-:W-:-:S04]  /*1eba0*/  SHF.R.U64 R0, R0, 0x3, RZ ;  /* 0x0000000300007819 */ /* 0x000fc800000012ff */
[----:B------:R-:W-:-:S04]  /*1ebb0*/  LOP3.LUT R92, R0, R92, RZ, 0x3c, !PT ;  /* 0x0000005c005c7212 */ /* 0x000fc800078e3cff */
[----:B------:R-:W-:-:S05]  /*1ebc0*/  MOV R92, R92 ;  /* 0x0000005c005c7202 */ /* 0x000fca0000000f00 */
[----:B------:R2:W-:Y:S02]  /*1ebd0*/  STSM.16.M88.4 [R92], R96 ;  /* 0x000000605c007844 */ /* 0x0005e40000000200 */
[----:B--2---:R-:W-:Y:S02]  /*1ebe0*/  IADD3 R92, P0, R132, 0x40, RZ ;  /* 0x00000040845c7810 */ /* 0x004fe40007f1e0ff */
[----:B------:R-:W-:Y:S02]  /*1ebf0*/  F2FP.BF16.F32.PACK_AB R96, R153, R152 ;  /* 0x000000989960723e */ /* 0x000fe400000010ff */
[----:B------:R-:W-:Y:S01]  /*1ec00*/  LOP3.LUT R0, R92, 0x380, RZ, 0xc0, !PT ;  /* 0x000003805c007812 */ /* 0x000fe200078ec0ff */
[----:B------:R-:W-:Y:S01]  /*1ec10*/  IMAD.X R93, RZ, RZ, R133, P0 ;  /* 0x000000ffff5d7224 */ /* 0x000fe200000e0685 */
[----:B------:R-:W-:Y:S02]  /*1ec20*/  F2FP.BF16.F32.PACK_AB R97, R51, R50 ;  /* 0x000000323361723e */ /* 0x000fe400000010ff */
[----:B------:R-:W-:-:S02]  /*1ec30*/  SHF.R.U64 R0, R0, 0x3, RZ ;  /* 0x0000000300007819 */ /* 0x000fc400000012ff */
[----:B------:R-:W-:Y:S02]  /*1ec40*/  F2FP.BF16.F32.PACK_AB R98, R3, R2 ;  /* 0x000000020362723e */ /* 0x000fe400000010ff */
[----:B------:R-:W-:Y:S02]  /*1ec50*/  LOP3.LUT R92, R0, R92, RZ, 0x3c, !PT ;  /* 0x0000005c005c7212 */ /* 0x000fe400078e3cff */
[----:B------:R-:W-:Y:S02]  /*1ec60*/  F2FP.BF16.F32.PACK_AB R99, R55, R54 ;  /* 0x000000363763723e */ /* 0x000fe400000010ff */
        /* <DEDUP_REMOVED lines=136> */
[----:B--2---:R-:W-:-:S04]  /*1f4f0*/  IADD3 R0, P0, R132, 0xc060, RZ ;  /* 0x0000c06084007810 */ /* 0x004fc80007f1e0ff */
[----:B------:R-:W-:Y:S01]  /*1f500*/  LOP3.LUT R92, R0, 0x380, RZ, 0xc0, !PT ;  /* 0x00000380005c7812 */ /* 0x000fe200078ec0ff */
[----:B------:R-:W-:-:S03]  /*1f510*/  IMAD.X R133, RZ, RZ, R133, P0 ;  /* 0x000000ffff857224 */ /* 0x000fc600000e0685 */
[----:B------:R-:W-:-:S04]  /*1f520*/  SHF.R.U64 R92, R92, 0x3, RZ ;  /* 0x000000035c5c7819 */ /* 0x000fc800000012ff */
[----:B------:R-:W-:Y:S01]  /*1f530*/  LOP3.LUT R132, R92, R0, RZ, 0x3c, !PT ;  /* 0x000000005c847212 */ /* 0x000fe200078e3cff */
[----:B------:R-:W-:Y:S01]  /*1f540*/  IMAD.MOV.U32 R0, RZ, RZ, RZ ;  /* 0x000000ffff007224 */ /* 0x000fe200078e00ff */
[----:B------:R-:W-:Y:S02]  /*1f550*/  IADD3 R92, P0, R234, UR6, RZ ;  /* 0x00000006ea5c7c10 */ /* 0x000fe4000ff1e0ff */
[----:B------:R-:W-:Y:S02]  /*1f560*/  MOV R132, R132 ;  /* 0x0000008400847202 */ /* 0x000fe40000000f00 */
[----:B------:R-:W-:Y:S02]  /*1f570*/  IADD3.X R93, R235, UR7, RZ, P0, !PT ;  /* 0x00000007eb5d7c10 */ /* 0x000fe400087fe4ff */
[----:B------:R-:W-:Y:S01]  /*1f580*/  ISETP.NE.U32.AND P0, PT, RZ, UR4, PT ;  /* 0x00000004ff007c0c */ /* 0x000fe2000bf05070 */
[----:B------:R2:W-:Y:S01]  /*1f590*/  STSM.16.M88.4 [R132], R96 ;  /* 0x0000006084007844 */ /* 0x0005e20000000200 */
[----:B------:R-:W-:Y:S02]  /*1f5a0*/  BAR.SYNC.DEFER_BLOCKING 0x1, 0x100 ;  /* 0x0044000000007b1d */ /* 0x000fe40000010000 */
[----:B------:R-:W-:-:S13]  /*1f5b0*/  ISETP.NE.AND.EX P0, PT, RZ, UR5, PT, P0 ;  /* 0x00000005ff007c0c */ /* 0x000fda000bf05300 */
[----:B------:R-:W-:Y:S01]  /*1f5c0*/  @P0 IADD3 R234, P2, R234, UR4, RZ ;  /* 0x00000004eaea0c10 */ /* 0x000fe2000ff5e0ff */
[----:B------:R-:W-:-:S03]  /*1f5d0*/  ULDC UR4, c[0x0][0xa88] ;  /* 0x0002a20000047ab9 */ /* 0x000fc60000000800 */
[----:B------:R-:W-:Y:S01]  /*1f5e0*/  @P0 IADD3.X R235, R235, UR5, RZ, P2, !PT ;  /* 0x00000005ebeb0c10 */ /* 0x000fe200097fe4ff */
[----:B--2---:R-:W-:Y:S01]  /*1f5f0*/  IMAD.U32 R132, RZ, RZ, UR4 ;  /* 0x00000004ff847e24 */ /* 0x004fe2000f8e00ff */
[----:B------:R-:W-:Y:S01]  /*1f600*/  ISETP.NE.AND P2, PT, R232, RZ, PT ;  /* 0x000000ffe800720c */ /* 0x000fe20003f45270 */
[----:B------:R-:W-:-:S03]  /*1f610*/  ULDC UR4, c[0x0][0xad4] ;  /* 0x0002b50000047ab9 */ /* 0x000fc60000000800 */
[----:B------:R-:W-:Y:S01]  /*1f620*/  SEL R232, R232, UR4, P2 ;  /* 0x00000004e8e87c07 */ /* 0x000fe20009000000 */
[----:B------:R-:W-:Y:S01]  /*1f630*/  IMAD.MOV.U32 R98, RZ, RZ, 0x9b8 ;  /* 0x000009b8ff627424 */ /* 0x000fe200078e00ff */
[----:B------:R2:W5:Y:S02]  /*1f640*/  @P1 LDG.E R0, desc[UR8][R92.64] ;  /* 0x000000085c001981 */ /* 0x000564000c1e1900 */
[----:B------:R-:W-:Y:S02]  /*1f650*/  ISETP.GT.AND P2, PT, R232, 0x1, PT ;  /* 0x00000001e800780c */ /* 0x000fe40003f44270 */
[----:B------:R2:W5:Y:S02]  /*1f660*/  @P0 LDG.E R132, desc[UR8][R234.64] ;  /* 0x00000008ea840981 */ /* 0x000564000c1e1900 */
[----:B------:R-:W-:-:S04]  /*1f670*/  SEL R98, R98, 0x978, P2 ;  /* 0x0000097862627807 */ /* 0x000fc80001000000 */
[----:B------:R2:W3:Y:S08]  /*1f680*/  LDC.64 R96, c[0x0][R98+0x220] ;  /* 0x0000880062607b82 */ /* 0x0004f00000000a00 */
[----:B------:R2:W4:Y:S01]  /*1f690*/  LDC.64 R94, c[0x0][R98+0x218] ;  /* 0x00008600625e7b82 */ /* 0x0005220000000a00 */
[----:B------:R-:W-:Y:S05]  /*1f6a0*/  @P0 BRA `(.L_x_656) ;  /* 0x0000000000140947 */ /* 0x000fea0003800000 */
[----:B------:R-:W-:Y:S05]  /*1f6b0*/  @!P1 BRA `(.L_x_656) ;  /* 0x0000000000109947 */ /* 0x000fea0003800000 */
[----:B------:R-:W-:Y:S02]  /*1f6c0*/  ULDC.64 UR4, c[0x0][0x208] ;  /* 0x0000820000047ab9 */ /* 0x000fe40000000a00 */
[----:B-----5:R-:W3:Y:S04]  /*1f6d0*/  LDG.E R132, desc[UR4][R92.64] ;  /* 0x000000045c847981 */ /* 0x020ee8000c1e1900 */
[----:B--2---:R-:W3:Y:S02]  /*1f6e0*/  LDG.E R92, desc[UR4][R92.64+0x4] ;  /* 0x000004045c5c7981 */ /* 0x004ee4000c1e1900 */
[----:B---3--:R-:W-:-:S07]  /*1f6f0*/  IMAD.IADD R132, R92, 0x1, -R132 ;  /* 0x000000015c847824 */ /* 0x008fce00078e0a84 */
.L_x_656:
[----:B------:R-:W3:Y:S01]  /*1f700*/  LDL.LU R99, [R1+0xf8] ;  /* 0x0000f80001637983 */ /* 0x000ee20000300800 */
[----:B------:R-:W0:Y:S03]  /*1f710*/  LDC R136, c[0x0][0xbe8] ;  /* 0x0002fa00ff887b82 */ /* 0x000e260000000800 */
[----:B------:R-:W3:Y:S04]  /*1f720*/  LDL R137, [R1+0x74] ;  /* 0x0000740001897983 */ /* 0x000ee80000100800 */
[----:B------:R-:W3:Y:S04]  /*1f730*/  LDL R144, [R1+0x184] ;  /* 0x0001840001907983 */ /* 0x000ee80000100800 */
[----:B------:R-:W3:Y:S04]  /*1f740*/  LDL R138, [R1+0x70] ;  /* 0x00007000018a7983 */ /* 0x000ee80000100800 */
[----:B-1----:R-:W3:Y:S04]  /*1f750*/  LDL R140, [R1+0x180] ;  /* 0x00018000018c7983 */ /* 0x002ee80000100800 */
[----:B-----5:R-:W3:Y:S01]  /*1f760*/  LDL R139, [R1+0x100] ;  /* 0x00010000018b7983 */ /* 0x020ee20000100800 */
[----:B--2---:R-:W1:Y:S01]  /*1f770*/  LDC.64 R92, c[0x0][R98+0x228] ;  /* 0x00008a00625c7b82 */ /* 0x004e620000000a00 */
[----:B------:R-:W-:-:S04]  /*1f780*/  ISETP.NE.U32.AND P0, PT, RZ, UR6, PT ;  /* 0x00000006ff007c0c */ /* 0x000fc8000bf05070 */
[----:B------:R-:W-:Y:S02]  /*1f790*/  ISETP.NE.AND.EX P0, PT, RZ, UR7, PT, P0 ;  /* 0x00000007ff007c0c */ /* 0x000fe4000bf05300 */
[----:B0-----:R-:W-:Y:S02]  /*1f7a0*/  ISETP.NE.AND P1, PT, R136, 0x1, PT ;  /* 0x000000018800780c */ /* 0x001fe40003f25270 */
[----:B------:R-:W-:Y:S01]  /*1f7b0*/  SEL R233, R233, RZ, !P0 ;  /* 0x000000ffe9e97207 */ /* 0x000fe20004000000 */
[-C--:B----4-:R-:W-:Y:S02]  /*1f7c0*/  IMAD R134, R95, R231.reuse, RZ ;  /* 0x000000e75f867224 */ /* 0x090fe400078e02ff */
[----:B------:R-:W-:-:S04]  /*1f7d0*/  IMAD.WIDE.U32 R94, R94, R231, RZ ;  /* 0x000000e75e5e7225 */ /* 0x000fc800078e00ff */
[----:B---3--:R-:W-:Y:S02]  /*1f7e0*/  IMAD R97, R97, R233, RZ ;  /* 0x000000e961617224 */ /* 0x008fe400078e02ff */
[----:B------:R-:W-:Y:S02]  /*1f7f0*/  IMAD.IADD R135, R95, 0x1, R134 ;  /* 0x000000015f877824 */ /* 0x000fe400078e0286 */
[----:B------:R-:W0:Y:S01]  /*1f800*/  @P1 LDC R95, c[0x0][0xbec] ;  /* 0x0002fb00ff5f1b82 */ /* 0x000e220000000800 */
[----:B------:R-:W-:Y:S01]  /*1f810*/  ULDC.64 UR4, c[0x0][0x208] ;  /* 0x0000820000047ab9 */ /* 0x000fe20000000a00 */
[----:B------:R-:W-:-:S05]  /*1f820*/  SEL R133, R99, RZ, !P0 ;  /* 0x000000ff63857207 */ /* 0x000fca0004000000 */
[C---:B------:R-:W-:Y:S02]  /*1f830*/  IMAD R133, R96.reuse, R133, R97 ;  /* 0x0000008560857224 */ /* 0x040fe400078e0261 */
[----:B------:R-:W-:-:S03]  /*1f840*/  IMAD.WIDE.U32 R96, R96, R233, RZ ;  /* 0x000000e960607225 */ /* 0x000fc600078e00ff */
[----:B------:R-:W-:Y:S02]  /*1f850*/  IADD3 R99, P0, P3, R96, R94, R0 ;  /* 0x0000005e60637210 */ /* 0x000fe40007b1e000 */
[----:B------:R-:W2:Y:S01]  /*1f860*/  @P1 LDC R94, c[0x0][0xbf0] ;  /* 0x0002fc00ff5e1b82 */ /* 0x000ea20000000800 */
[----:B------:R-:W-:Y:S01]  /*1f870*/  SEL R96, R137, RZ, P2 ;  /* 0x000000ff89607207 */ /* 0x000fe20001000000 */
[----:B------:R-:W-:-:S04]  /*1f880*/  IMAD.IADD R133, R97, 0x1, R133 ;  /* 0x0000000161857824 */ /* 0x000fc800078e0285 */
[-C--:B-1----:R-:W-:Y:S01]  /*1f890*/  IMAD R134, R93, R96.reuse, RZ ;  /* 0x000000605d867224 */ /* 0x082fe200078e02ff */
[----:B------:R-:W-:Y:S01]  /*1f8a0*/  SHF.R.S32.HI R93, RZ, 0x1f, R0 ;  /* 0x0000001fff5d7819 */ /* 0x000fe20000011400 */
[----:B------:R-:W-:-:S03]  /*1f8b0*/  IMAD.WIDE.U32 R96, R92, R96, RZ ;  /* 0x000000605c607225 */ /* 0x000fc600078e00ff */
[----:B------:R-:W-:Y:S01]  /*1f8c0*/  IADD3.X R92, R133, R135, R93, P0, P3 ;  /* 0x00000087855c7210 */ /* 0x000fe200007e645d */
[----:B------:R-:W-:-:S04]  /*1f8d0*/  IMAD R133, R138, 0x80, R144 ;  /* 0x000000808a857824 */ /* 0x000fc800078e0290 */
[----:B0-----:R-:W-:-:S04]  /*1f8e0*/  @P1 IMAD.HI.U32 R95, R133, R95, RZ ;  /* 0x0000005f855f1227 */ /* 0x001fc800078e00ff */
[----:B------:R-:W-:Y:S01]  /*1f8f0*/  IMAD.MOV.U32 R135, RZ, RZ, R133 ;  /* 0x000000ffff877224 */ /* 0x000fe200078e0085 */
[----:B--2---:R-:W-:Y:S02]  /*1f900*/  @P1 SHF.R.U32.HI R135, RZ, R94, R95 ;  /* 0x0000005eff871219 */ /* 0x004fe4000001165f */
[----:B------:R0:W1:Y:S02]  /*1f910*/  LDC.64 R94, c[0x0][R98+0x210] ;  /* 0x00008400625e7b82 */ /* 0x0000640000000a00 */
[----:B------:R-:W-:-:S06]  /*1f920*/  IADD3 R96, P0, P3, R135, R99, R96 ;  /* 0x0000006387607210 */ /* 0x000fcc0007b1e060 */
[----:B0-----:R-:W0:Y:S01]  /*1f930*/  LDC.64 R98, c[0x0][0xba8] ;  /* 0x0002ea00ff627b82 */ /* 0x001e220000000a00 */
[----:B------:R-:W-:Y:S01]  /*1f940*/  IMAD.IADD R134, R97, 0x1, R134 ;  /* 0x0000000161867824 */ /* 0x000fe200078e0286 */
[----:B------:R-:W-:-:S04]  /*1f950*/  SHF.R.S32.HI R97, RZ, 0x1f, R135 ;  /* 0x0000001fff617819 */ /* 0x000fc80000011487 */
[----:B------:R-:W-:Y:S01]  /*1f960*/  IADD3.X R97, R97, R92, R134, P0, P3 ;  /* 0x0000005c61617210 */ /* 0x000fe200007e6486 */
[----:B------:R-:W-:-:S04]  /*1f970*/  IMAD.MOV R134, RZ, RZ, -R135 ;  /* 0x000000ffff867224 */ /* 0x000fc800078e0a87 */
[----:B------:R-:W-:Y:S01]  /*1f980*/  IMAD R134, R136, R134, R133 ;  /* 0x0000008688867224 */ /* 0x000fe200078e0285 */
[----:B0-----:R-:W0:Y:S08]  /*1f990*/  @!P2 LDC R98, c[0x0][0xb50] ;  /* 0x0002d400ff62ab82 */ /* 0x001e300000000800 */
[----:B------:R-:W2:Y:S01]  /*1f9a0*/  @!P2 LDC R99, c[0x0][0xb54] ;  /* 0x0002d500ff63ab82 */ /* 0x000ea20000000800 */
[----:B------:R-:W-:Y:S01]  /*1f9b0*/  SHF.R.S32.HI R92, RZ, 0x1f, R134 ;  /* 0x0000001fff5c7819 */ /* 0x000fe20000011486 */
[----:B-1----:R-:W-:-:S02]  /*1f9c0*/  IMAD R95, R95, R134, RZ ;  /* 0x000000865f5f7224 */ /* 0x002fc400078e02ff */
[----:B------:R-:W-:-:S04]  /*1f9d0*/  IMAD.WIDE.U32 R96, R94, R134, R96 ;  /* 0x000000865e607225 */ /* 0x000fc800078e0060 */
[----:B------:R-:W-:Y:S01]  /*1f9e0*/  IMAD R92, R94, R92, R95 ;  /* 0x0000005c5e5c7224 */ /* 0x000fe200078e025f */
[----:B0-----:R-:W-:-:S03]  /*1f9f0*/  LEA R98, P0, R96, R98, 0x2 ;  /* 0x0000006260627211 */ /* 0x001fc600078010ff */
[----:B------:R-:W-:-:S05]  /*1fa00*/  IMAD.IADD R92, R97, 0x1, R92 ;  /* 0x00000001615c7824 */ /* 0x000fca00078e025c */
[----:B--2---:R-:W-:Y:S01]  /*1fa10*/  LEA.HI.X R92, R96, R99, R92, 0x2, P0 ;  /* 0x00000063605c7211 */ /* 0x004fe200000f145c */
[----:B------:R-:W-:Y:S01]  /*1fa20*/  SHFL.IDX PT, R94, R98, RZ, 0x1c1f ;  /* 0x001c1fff625e7589 */ /* 0x000fe200000e0000 */
[----:B------:R-:W-:-:S03]  /*1fa30*/  IMAD R99, R138, 0x80, R140 ;  /* 0x000000808a637824 */ /* 0x000fc600078e028c */
[----:B------:R-:W0:Y:S04]  /*1fa40*/  SHFL.IDX PT, R95, R92, RZ, 0x1c1f ;  /* 0x001c1fff5c5f7589 */ /* 0x000e2800000e0000 */
[----:B------:R1:W-:Y:S04]  /*1fa50*/  SHFL.IDX PT, R96, R98, 0x1, 0x1c1f ;  /* 0x003c1f0062607f89 */ /* 0x0003e800000e0000 */
[----:B------:R2:W3:Y:S01]  /*1fa60*/  SHFL.IDX PT, R97, R92, 0x1, 0x1c1f ;  /* 0x003c1f005c617f89 */ /* 0x0004e200000e0000 */
[----:B------:R-:W-:Y:S01]  /*1fa70*/  LOP3.LUT P0, RZ, R139, 0x3, RZ, 0xc0, !PT ;  /* 0x000000038bff7812 */ /* 0x000fe2000780c0ff */
[----:B-1----:R-:W-:-:S02]  /*1fa80*/  VIADD R98, R99, 0x8 ;  /* 0x0000000863627836 */ /* 0x002fc40000000000 */
[----:B--2---:R-:W-:-:S05]  /*1fa90*/  IMAD R92, R132, R136, RZ ;  /* 0x00000088845c7224 */ /* 0x004fca00078e02ff */
[-C--:B------:R-:W-:Y:S02]  /*1faa0*/  ISETP.GE.OR P3, PT, R99, R92.reuse, P0 ;  /* 0x0000005c6300720c */ /* 0x080fe40000766670 */
[----:B------:R-:W-:-:S11]  /*1fab0*/  ISETP.GE.OR P0, PT, R98, R92, P0 ;  /* 0x0000005c6200720c */ /* 0x000fd60000706670 */
[----:B0-----:R0:W-:Y:S04]  /*1fac0*/  @!P3 ST.E desc[UR4][R94.64], R167 ;  /* 0x000000a75e00b985 */ /* 0x0011e8000c101904 */
[----:B---3--:R0:W-:Y:S01]  /*1fad0*/  @!P0 ST.E desc[UR4][R96.64], R166 ;  /* 0x000000a660008985 */ /* 0x0081e2000c101904 */
[----:B------:R-:W-:Y:S05]  /*1fae0*/  @P2 BRA `(.L_x_657) ;  /* 0x0000001000042947 */ /* 0x000fea0003800000 */
[----:B------:R1:W5:Y:S01]  /*1faf0*/  LDL R87, [R1+0xfc] ;  /* 0x0000fc0001577983 */ /* 0x0003620000100800 */
[----:B------:R-:W-:Y:S01]  /*1fb00*/  IMAD.SHL.U32 R139, R213, 0x40, RZ ;  /* 0x00000040d58b7824 */ /* 0x000fe200078e00ff */
[----:B------:R-:W2:Y:S01]  /*1fb10*/  @P1 LDC R21, c[0x0][0xbec] ;  /* 0x0002fb00ff151b82 */ /* 0x000ea20000000800 */
[----:B------:R-:W-:Y:S01]  /*1fb20*/  ULDC.64 UR4, c[0x0][0x208] ;  /* 0x0000820000047ab9 */ /* 0x000fe20000000a00 */
[----:B------:R1:W5:Y:S04]  /*1fb30*/  LDL R86, [R1+0x64] ;  /* 0x0000640001567983 */ /* 0x0003680000100800 */
[----:B------:R1:W5:Y:S02]  /*1fb40*/  LDL R85, [R1+0x6c] ;  /* 0x00006c0001557983 */ /* 0x0003640000100800 */
[----:B------:R-:W3:Y:S02]  /*1fb50*/  @P1 LDC R77, c[0x0][0xbf0] ;  /* 0x0002fc00ff4d1b82 */ /* 0x000ee40000000800 */
[----:B------:R1:W5:Y:S01]  /*1fb60*/  LDL R84, [R1+0x68] ;  /* 0x0000680001547983 */ /* 0x0003620000100800 */
[----:B------:R-:W4:Y:S02]  /*1fb70*/  S2R R2, SR_TID.X ;  /* 0x0000000000027919 */ /* 0x000f240000002100 */
[----:B----4-:R-:W-:-:S05]  /*1fb80*/  VIADD R2, R2, 0xffffff80 ;  /* 0xffffff8002027836 */ /* 0x010fca0000000000 */
[----:B------:R-:W-:-:S04]  /*1fb90*/  SHF.R.S32.HI R3, RZ, 0x1f, R2 ;  /* 0x0000001fff037819 */ /* 0x000fc80000011402 */
[----:B------:R-:W-:-:S04]  /*1fba0*/  LEA.HI R3, R3, R2, RZ, 0x3 ;  /* 0x0000000203037211 */ /* 0x000fc800078f18ff */
[----:B------:R-:W-:-:S05]  /*1fbb0*/  LOP3.LUT R3, R3, 0xfffffff8, RZ, 0xc0, !PT ;  /* 0xfffffff803037812 */ /* 0x000fca00078ec0ff */
[----:B------:R-:W-:-:S04]  /*1fbc0*/  IMAD.IADD R20, R2, 0x1, -R3 ;  /* 0x0000000102147824 */ /* 0x000fc800078e0a03 */
[----:B------:R-:W-:-:S04]  /*1fbd0*/  IMAD R3, R20, 0x8, R139 ;  /* 0x0000000814037824 */ /* 0x000fc800078e028b */
[----:B------:R-:W-:-:S03]  /*1fbe0*/  IMAD.WIDE R130, R3, 0x2, R130 ;  /* 0x0000000203827825 */ /* 0x000fc600078e0282 */
        /* <DEDUP_REMOVED lines=86> */
[----:B------:R-:W-:Y:S01]  /*20150*/  IMAD.MOV.U32 R5, RZ, RZ, R131 ;  /* 0x000000ffff057224 */ /* 0x000fe200078e0083 */
[----:B------:R-:W-:Y:S01]  /*20160*/  LOP3.LUT R72, R2, R3, RZ, 0x3c, !PT ;  /* 0x0000000302487212 */ /* 0x000fe200078e3cff */
[----:B------:R-:W5:Y:S04]  /*20170*/  LD.E.128 R52, desc[UR4][R52.64] ;  /* 0x0000000434347980 */ /* 0x000f68000c101d00 */
[----:B------:R-:W5:Y:S04]  /*20180*/  LD.E.128 R4, desc[UR4][R4.64] ;  /* 0x0000000404047980 */ /* 0x000f68000c101d00 */
[----:B------:R-:W5:Y:S04]  /*20190*/  LD.E.128 R56, desc[UR4][R56.64] ;  /* 0x0000000438387980 */ /* 0x000f68000c101d00 */
[----:B------:R-:W5:Y:S04]  /*201a0*/  LD.E.128 R60, desc[UR4][R60.64] ;  /* 0x000000043c3c7980 */ /* 0x000f68000c101d00 */
[----:B------:R-:W5:Y:S04]  /*201b0*/  LD.E.128 R64, desc[UR4][R64.64] ;  /* 0x0000000440407980 */ /* 0x000f68000c101d00 */
[----:B------:R-:W5:Y:S04]  /*201c0*/  LD.E.128 R68, desc[UR4][R68.64] ;  /* 0x0000000444447980 */ /* 0x000f68000c101d00 */
[----:B------:R-:W5:Y:S01]  /*201d0*/  LD.E.128 R72, desc[UR4][R72.64] ;  /* 0x0000000448487980 */ /* 0x000f62000c101d00 */
[----:B------:R-:W-:-:S02]  /*201e0*/  ULDC.64 UR4, c[0x0][0xaa0] ;  /* 0x0002a80000047ab9 */ /* 0x000fc40000000a00 */
[----:B------:R-:W-:Y:S01]  /*201f0*/  IMAD R93, R93, UR4, RZ ;  /* 0x000000045d5d7c24 */ /* 0x000fe2000f8e02ff */
[----:B------:R-:W-:Y:S01]  /*20200*/  @!PT LDS RZ, [RZ] ;  /* 0x00000000fffff984 */ /* 0x000fe20000000800 */
[----:B------:R-:W-:Y:S01]  /*20210*/  @!PT LDS RZ, [RZ] ;  /* 0x00000000fffff984 */ /* 0x000fe20000000800 */
[----:B------:R-:W-:Y:S01]  /*20220*/  @!PT LDS RZ, [RZ] ;  /* 0x00000000fffff984 */ /* 0x000fe20000000800 */
[----:B------:R-:W-:Y:S01]  /*20230*/  @!PT LDS RZ, [RZ] ;  /* 0x00000000fffff984 */ /* 0x000fe20000000800 */
[----:B------:R4:W-:Y:S06]  /*20240*/  MEMBAR.ALL.CTA ;  /* 0x0000000000007992 */ /* 0x0009ec0000008000 */
[----:B----4-:R-:W4:Y:S01]  /*20250*/  FENCE.VIEW.ASYNC.S ;  /* 0x00000000000073c6 */ /* 0x010f220000000000 */
[----:B------:R-:W-:-:S04]  /*20260*/  IMAD.WIDE.U32 R2, R0, UR4, RZ ;  /* 0x0000000400027c25 */ /* 0x000fc8000f8e00ff */
[----:B------:R-:W-:Y:S01]  /*20270*/  IMAD R93, R0, UR5, R93 ;  /* 0x00000005005d7c24 */ /* 0x000fe2000f8e025d */
[----:B------:R-:W-:Y:S01]  /*20280*/  ULDC.64 UR4, c[0x0][0xae8] ;  /* 0x0002ba0000047ab9 */ /* 0x000fe20000000a00 */
[----:B------:R-:W-:Y:S02]  /*20290*/  IMAD R20, R20, 0x20, R213 ;  /* 0x0000002014147824 */ /* 0x000fe400078e02d5 */
[----:B------:R-:W-:Y:S02]  /*202a0*/  IMAD.IADD R3, R3, 0x1, R93 ;  /* 0x0000000103037824 */ /* 0x000fe400078e025d */
[----:B------:R-:W-:Y:S02]  /*202b0*/  IMAD R76, R138, 0x80, R20 ;  /* 0x000000808a4c7824 */ /* 0x000fe400078e0214 */
[----:B------:R-:W-:Y:S01]  /*202c0*/  IMAD.WIDE.U32 R2, R231, UR4, R2 ;  /* 0x00000004e7027c25 */ /* 0x000fe2000f8e0002 */
[----:B------:R-:W-:-:S03]  /*202d0*/  SHF.R.S32.HI R20, RZ, 0x1f, R233 ;  /* 0x0000001fff147819 */ /* 0x000fc600000114e9 */
[----:B--2---:R-:W-:-:S04]  /*202e0*/  @P1 IMAD.HI.U32 R0, R76, R21, RZ ;  /* 0x000000154c001227 */ /* 0x004fc800078e00ff */
[----:B------:R-:W-:Y:S01]  /*202f0*/  IMAD R3, R231, UR5, R3 ;  /* 0x00000005e7037c24 */ /* 0x000fe2000f8e0203 */
[----:B------:R-:W-:Y:S01]  /*20300*/  ULDC.64 UR4, c[0x0][0xaf0] ;  /* 0x0002bc0000047ab9 */ /* 0x000fe20000000a00 */
[----:B------:R-:W-:Y:S01]  /*20310*/  IMAD.MOV.U32 R21, RZ, RZ, R76 ;  /* 0x000000ffff157224 */ /* 0x000fe200078e004c */
[----:B---3--:R-:W-:Y:S01]  /*20320*/  @P1 SHF.R.U32.HI R21, RZ, R77, R0 ;  /* 0x0000004dff151219 */ /* 0x008fe20000011600 */
[----:B------:R-:W-:Y:S02]  /*20330*/  IMAD R20, R20, UR4, RZ ;  /* 0x0000000414147c24 */ /* 0x000fe4000f8e02ff */
[----:B------:R-:W-:Y:S01]  /*20340*/  IMAD.WIDE.U32 R2, R233, UR4, R2 ;  /* 0x00000004e9027c25 */ /* 0x000fe2000f8e0002 */
[----:B------:R-:W-:-:S03]  /*20350*/  SHF.R.S32.HI R0, RZ, 0x1f, R21 ;  /* 0x0000001fff007819 */ /* 0x000fc60000011415 */
[----:B------:R-:W-:Y:S01]  /*20360*/  IMAD R77, R233, UR5, R20 ;  /* 0x00000005e94d7c24 */ /* 0x000fe2000f8e0214 */
[----:B------:R-:W-:Y:S01]  /*20370*/  ULDC.64 UR4, c[0x0][0xae0] ;  /* 0x0002b80000047ab9 */ /* 0x000fe20000000a00 */
[----:B------:R-:W-:Y:S02]  /*20380*/  IMAD.MOV R79, RZ, RZ, -R21 ;  /* 0x000000ffff4f7224 */ /* 0x000fe400078e0a15 */
[----:B------:R-:W-:Y:S02]  /*20390*/  IMAD.IADD R3, R3, 0x1, R77 ;  /* 0x0000000103037824 */ /* 0x000fe400078e024d */
[----:B------:R-:W-:Y:S02]  /*203a0*/  IMAD R0, R0, UR4, RZ ;  /* 0x0000000400007c24 */ /* 0x000fe4000f8e02ff */
[----:B------:R-:W-:Y:S02]  /*203b0*/  IMAD R77, R136, R79, R76 ;  /* 0x0000004f884d7224 */ /* 0x000fe400078e024c */
[----:B------:R-:W-:-:S04]  /*203c0*/  IMAD.WIDE.U32 R2, R21, UR4, R2 ;  /* 0x0000000415027c25 */ /* 0x000fc8000f8e0002 */
[----:B------:R-:W-:Y:S01]  /*203d0*/  IMAD R21, R21, UR5, R0 ;  /* 0x0000000515157c24 */ /* 0x000fe2000f8e0200 */
[----:B------:R-:W-:Y:S01]  /*203e0*/  SHF.R.S32.HI R0, RZ, 0x1f, R77 ;  /* 0x0000001fff007819 */ /* 0x000fe2000001144d */
[----:B------:R-:W-:Y:S01]  /*203f0*/  ULDC.64 UR4, c[0x0][0xad8] ;  /* 0x0002b60000047ab9 */ /* 0x000fe20000000a00 */
[----:B------:R-:W-:Y:S02]  /*20400*/  IMAD R81, R138, 0x80, R213 ;  /* 0x000000808a517824 */ /* 0x000fe400078e02d5 */
[----:B------:R-:W-:Y:S02]  /*20410*/  IMAD.IADD R3, R3, 0x1, R21 ;  /* 0x0000000103037824 */ /* 0x000fe400078e0215 */
[----:B------:R-:W-:Y:S02]  /*20420*/  IMAD R0, R0, UR4, RZ ;  /* 0x0000000400007c24 */ /* 0x000fe4000f8e02ff */
[----:B------:R-:W-:Y:S01]  /*20430*/  IMAD.WIDE.U32 R2, R77, UR4, R2 ;  /* 0x000000044d027c25 */ /* 0x000fe2000f8e0002 */
[----:B------:R-:W-:-:S03]  /*20440*/  ISETP.GE.AND P2, PT, R81, R92, PT ;  /* 0x0000005c5100720c */ /* 0x000fc60003f46270 */
[----:B------:R-:W-:Y:S01]  /*20450*/  IMAD R79, R77, UR5, R0 ;  /* 0x000000054d4f7c24 */ /* 0x000fe2000f8e0200 */
[----:B------:R-:W-:Y:S01]  /*20460*/  ULDC.64 UR4, c[0x0][0xa80] ;  /* 0x0002a00000047ab9 */ /* 0x000fe20000000a00 */
[----:B------:R-:W-:Y:S01]  /*20470*/  VIADD R0, R18, 0x38820 ;  /* 0x0003882012007836 */ /* 0x000fe20000000000 */
[C---:B------:R-:W-:Y:S01]  /*20480*/  LEA R80, P3, R2.reuse, UR4, 0x1 ;  /* 0x0000000402507c11 */ /* 0x040fe2000f8608ff */
[----:B------:R-:W-:Y:S02]  /*20490*/  IMAD.IADD R3, R3, 0x1, R79 ;  /* 0x0000000103037824 */ /* 0x000fe400078e024f */
[----:B------:R-:W-:Y:S01]  /*204a0*/  VIADD R21, R81, 0x20 ;  /* 0x0000002051157836 */ /* 0x000fe20000000000 */
[----:B------:R-:W-:Y:S02]  /*204b0*/  PRMT R0, RZ, 0x654, R0 ;  /* 0x00000654ff007816 */ /* 0x000fe40000000000 */
[----:B------:R-:W-:Y:S02]  /*204c0*/  LEA.HI.X R82, R2, UR5, R3, 0x1, P3 ;  /* 0x0000000502527c11 */ /* 0x000fe400098f0c03 */
[-C--:B------:R-:W-:Y:S01]  /*204d0*/  ISETP.GE.AND P1, PT, R21, R92.reuse, PT ;  /* 0x0000005c1500720c */ /* 0x080fe20003f26270 */
[----:B------:R-:W-:Y:S01]  /*204e0*/  VIADD R21, R81, 0x40 ;  /* 0x0000004051157836 */ /* 0x000fe20000000000 */
[----:B----4-:R1:W-:Y:S01]  /*204f0*/  SYNCS.ARRIVE.TRANS64.RED.A1T0 RZ, [R0+URZ], RZ ;  /* 0x000000ff00ff79a7 */ /* 0x0103e2000810043f */
[----:B------:R1:W2:Y:S01]  /*20500*/  SHFL.IDX PT, R83, R80, RZ, 0x181f ;  /* 0x00181fff50537589 */ /* 0x0002a200000e0000 */
[----:B------:R-:W-:Y:S03]  /*20510*/  BSSY B1, `(.L_x_658) ;  /* 0x0000016000017945 */ /* 0x000fe60003800000 */
[----:B------:R1:W3:Y:S01]  /*20520*/  SHFL.IDX PT, R79, R82, RZ, 0x181f ;  /* 0x00181fff524f7589 */ /* 0x0002e200000e0000 */
[----:B------:R-:W-:Y:S01]  /*20530*/  ISETP.GE.AND P0, PT, R21, R92, PT ;  /* 0x0000005c1500720c */ /* 0x000fe20003f06270 */
[----:B------:R-:W-:-:S12]  /*20540*/  @P2 BRA `(.L_x_659) ;  /* 0x0000000000482947 */ /* 0x000fd80003800000 */
[----:B------:R-:W-:Y:S01]  /*20550*/  ULDC UR4, c[0x0][0xac8] ;  /* 0x0002b20000047ab9 */ /* 0x000fe20000000800 */
[----:B------:R-:W-:Y:S01]  /*20560*/  ULDC.64 UR6, c[0x0][0x208] ;  /* 0x0000820000067ab9 */ /* 0x000fe20000000a00 */
[----:B------:R-:W-:Y:S02]  /*20570*/  ISETP.GE.AND P5, PT, R16, UR4, PT ;  /* 0x0000000410007c0c */ /* 0x000fe4000bfa6270 */
[----:B------:R-:W-:Y:S02]  /*20580*/  ISETP.GE.AND P4, PT, R212, UR4, PT ;  /* 0x00000004d4007c0c */ /* 0x000fe4000bf86270 */
[----:B------:R-:W-:Y:S02]  /*20590*/  ISETP.GE.AND P3, PT, R218, UR4, PT ;  /* 0x00000004da007c0c */ /* 0x000fe4000bf66270 */
[----:B------:R-:W-:-:S07]  /*205a0*/  ISETP.GE.AND P2, PT, R219, UR4, PT ;  /* 0x00000004db007c0c */ /* 0x000fce000bf46270 */
[----:B--2---:R-:W-:-:S04]  /*205b0*/  @!P5 LEA R2, P6, R16, R83, 0x1 ;  /* 0x000000531002d211 */ /* 0x004fc800078c08ff */
[----:B---3--:R-:W-:Y:S02]  /*205c0*/  @!P5 LEA.HI.X R3, R16, R79, R17, 0x1, P6 ;  /* 0x0000004f1003d211 */ /* 0x008fe400030f0c11 */
[----:B-----5:R-:W-:-:S03]  /*205d0*/  @!P4 LEA R20, P6, R86, R83, 0x1 ;  /* 0x000000535614c211 */ /* 0x020fc600078c08ff */
[----:B------:R4:W-:Y:S01]  /*205e0*/  @!P5 ST.E.128 desc[UR6][R2.64], R4 ;  /* 0x000000040200d985 */ /* 0x0009e2000c101d06 */
        /* <DEDUP_REMOVED lines=8> */
.L_x_659:
[----:B------:R-:W-:Y:S05]  /*20670*/  BSYNC B1 ;  /* 0x0000000000017941 */ /* 0x000fea0003800000 */
.L_x_658:
[----:B----4-:R4:W0:Y:S01]  /*20680*/  SHFL.IDX PT, R21, R82, 0x1, 0x181f ;  /* 0x00381f0052157f89 */ /* 0x01082200000e0000 */
[----:B------:R-:W-:Y:S03]  /*20690*/  BSSY B1, `(.L_x_660) ;  /* 0x0000015000017945 */ /* 0x000fe60003800000 */
[----:B-----5:R4:W0:Y:S01]  /*206a0*/  SHFL.IDX PT, R7, R80, 0x1, 0x181f ;  /* 0x00381f0050077f89 */ /* 0x02082200000e0000 */
        /* <DEDUP_REMOVED lines=8> */
[----:B------:R-:W-:Y:S02]  /*20730*/  @!P3 LEA R4, P5, R86, R7, 0x1 ;  /* 0x000000075604b211 */ /* 0x000fe400078a08ff */
[----:B------:R-:W-:Y:S02]  /*20740*/  @!P4 LEA.HI.X R3, R16, R21, R17, 0x1, P6 ;  /* 0x000000151003c211 */ /* 0x000fe400030f0c11 */
        /* <DEDUP_REMOVED lines=9> */
.L_x_661:
[----:B------:R-:W-:Y:S05]  /*207e0*/  BSYNC B1 ;  /* 0x0000000000017941 */ /* 0x000fea0003800000 */
.L_x_660:
[----:B0-----:R0:W0:Y:S01]  /*207f0*/  SHFL.IDX PT, R9, R82, 0x2, 0x181f ;  /* 0x00581f0052097f89 */ /* 0x00102200000e0000 */
        /* <DEDUP_REMOVED lines=16> */
[----:B------:R-:W-:-:S02]  /*20900*/  @!P1 LEA.HI.X R7, R218, R9, R85, 0x1, P4 ;  /* 0x00000009da079211 */ /* 0x000fc400020f0c55 */
[----:B------:R-:W-:Y:S01]  /*20910*/  @!P0 LEA.HI.X R9, R219, R9, R84, 0x1, P6 ;  /* 0x00000009db098211 */ /* 0x000fe200030f0c54 */
[----:B------:R0:W-:Y:S04]  /*20920*/  @!P2 ST.E.128 desc[UR6][R4.64], R36 ;  /* 0x000000240400a985 */ /* 0x0001e8000c101d06 */
[----:B------:R0:W-:Y:S04]  /*20930*/  @!P1 ST.E.128 desc[UR6][R6.64], R52 ;  /* 0x0000003406009985 */ /* 0x0001e8000c101d06 */
[----:B------:R0:W-:Y:S02]  /*20940*/  @!P0 ST.E.128 desc[UR6][R8.64], R68 ;  /* 0x0000004408008985 */ /* 0x0001e4000c101d06 */
.L_x_663:
[----:B------:R-:W-:Y:S05]  /*20950*/  BSYNC B1 ;  /* 0x0000000000017941 */ /* 0x000fea0003800000 */
.L_x_662:
[----:B------:R-:W-:Y:S01]  /*20960*/  VIADD R81, R81, 0x60 ;  /* 0x0000006051517836 */ /* 0x000fe20000000000 */
[----:B0-----:R0:W0:Y:S04]  /*20970*/  SHFL.IDX PT, R9, R82, 0x3, 0x181f ;  /* 0x00781f0052097f89 */ /* 0x00102800000e0000 */
[----:B------:R-:W-:Y:S01]  /*20980*/  ISETP.GE.AND P0, PT, R81, R92, PT ;  /* 0x0000005c5100720c */ /* 0x000fe20003f06270 */
        /* <DEDUP_REMOVED lines=14> */
[----:B------:R-:W-:-:S03]  /*20a70*/  @!P5 LEA.HI.X R7, R218, R9, R85, 0x1, P2 ;  /* 0x00000009da07d211 */ /* 0x000fc600010f0c55 */
        /* <DEDUP_REMOVED lines=8> */
.L_x_657:
[----:B0-----:R-:W0:Y:S01]  /*20b00*/  @P1 LDC R95, c[0x0][0xbec] ;  /* 0x0002fb00ff5f1b82 */ /* 0x001e220000000800 */
[----:B------:R-:W-:Y:S01]  /*20b10*/  ULDC.64 UR4, c[0x0][0xb08] ;  /* 0x0002c20000047ab9 */ /* 0x000fe20000000a00 */
[----:B------:R-:W-:Y:S01]  /*20b20*/  IMAD.MOV.U32 R96, RZ, RZ, R133 ;  /* 0x000000ffff607224 */ /* 0x000fe200078e0085 */
[----:B------:R1:W5:Y:S01]  /*20b30*/  LDL R209, [R1+0x78] ;  /* 0x0000780001d17983 */ /* 0x0003620000100800 */
[----:B------:R-:W-:-:S03]  /*20b40*/  IMAD R93, R93, UR4, RZ ;  /* 0x000000045d5d7c24 */ /* 0x000fc6000f8e02ff */
[----:B------:R1:W5:Y:S01]  /*20b50*/  LDL R208, [R1+0x17c] ;  /* 0x00017c0001d07983 */ /* 0x0003620000100800 */
[----:B------:R-:W2:Y:S01]  /*20b60*/  @P1 LDC R94, c[0x0][0xbf0] ;  /* 0x0002fc00ff5e1b82 */ /* 0x000ea20000000800 */
[----:B------:R-:W-:Y:S02]  /*20b70*/  IMAD R93, R0, UR5, R93 ;  /* 0x00000005005d7c24 */ /* 0x000fe4000f8e025d */
[----:B------:R1:W5:Y:S04]  /*20b80*/  LDL R207, [R1+0xf4] ;  /* 0x0000f40001cf7983 */ /* 0x0003680000100800 */
[----:B------:R1:W5:Y:S04]  /*20b90*/  LDL R206, [R1+0x178] ;  /* 0x0001780001ce7983 */ /* 0x0003680000100800 */
[----:B------:R1:W5:Y:S04]  /*20ba0*/  LDL R205, [R1+0xf0] ;  /* 0x0000f00001cd7983 */ /* 0x0003680000100800 */
[----:B------:R1:W5:Y:S01]  /*20bb0*/  LDL R204, [R1+0x174] ;  /* 0x0001740001cc7983 */ /* 0x0003620000100800 */
[----:B0-----:R-:W-:-:S03]  /*20bc0*/  @P1 IMAD.HI.U32 R95, R133, R95, RZ ;  /* 0x0000005f855f1227 */ /* 0x001fc600078e00ff */
[----:B------:R1:W5:Y:S04]  /*20bd0*/  LDL R203, [R1+0xec] ;  /* 0x0000ec0001cb7983 */ /* 0x0003680000100800 */
[----:B------:R1:W5:Y:S01]  /*20be0*/  LDL R202, [R1+0x170] ;  /* 0x0001700001ca7983 */ /* 0x0003620000100800 */
[----:B--2---:R-:W-:Y:S01]  /*20bf0*/  @P1 SHF.R.U32.HI R96, RZ, R94, R95 ;  /* 0x0000005eff601219 */ /* 0x004fe2000001165f */
[----:B------:R-:W-:Y:S01]  /*20c00*/  IMAD.WIDE.U32 R94, R0, UR4, RZ ;  /* 0x00000004005e7c25 */ /* 0x000fe2000f8e00ff */
[----:B------:R-:W-:Y:S01]  /*20c10*/  ULDC.64 UR4, c[0x0][0xb38] ;  /* 0x0002ce0000047ab9 */ /* 0x000fe20000000a00 */
[----:B------:R-:W-:Y:S01]  /*20c20*/  SHF.R.S32.HI R0, RZ, 0x1f, R233 ;  /* 0x0000001fff007819 */ /* 0x000fe200000114e9 */
[----:B------:R1:W5:Y:S01]  /*20c30*/  LDL R201, [R1+0xe8] ;  /* 0x0000e80001c97983 */ /* 0x0003620000100800 */
[----:B------:R-:W-:Y:S01]  /*20c40*/  IMAD.IADD R95, R95, 0x1, R93 ;  /* 0x000000015f5f7824 */ /* 0x000fe200078e025d */
[----:B------:R-:W-:-:S02]  /*20c50*/  SHF.R.S32.HI R93, RZ, 0x1f, R96 ;  /* 0x0000001fff5d7819 */ /* 0x000fc40000011460 */
[----:B------:R1:W5:Y:S01]  /*20c60*/  LDL R200, [R1+0x16c] ;  /* 0x00016c0001c87983 */ /* 0x0003620000100800 */
[----:B------:R-:W-:-:S03]  /*20c70*/  IMAD.WIDE.U32 R94, R231, UR4, R94 ;  /* 0x00000004e75e7c25 */ /* 0x000fc6000f8e005e */
[----:B------:R1:W5:Y:S01]  /*20c80*/  LDL R199, [R1+0xe4] ;  /* 0x0000e40001c77983 */ /* 0x0003620000100800 */
[----:B------:R-:W-:Y:S01]  /*20c90*/  IMAD R95, R231, UR5, R95 ;  /* 0x00000005e75f7c24 */ /* 0x000fe2000f8e025f */
[----:B------:R-:W-:Y:S02]  /*20ca0*/  ULDC.64 UR4, c[0x0][0xb40] ;  /* 0x0002d00000047ab9 */ /* 0x000fe40000000a00 */
[----:B------:R-:W-:Y:S01]  /*20cb0*/  IMAD R0, R0, UR4, RZ ;  /* 0x0000000400007c24 */ /* 0x000fe2000f8e02ff */
[----:B------:R1:W5:Y:S01]  /*20cc0*/  LDL R198, [R1+0x168] ;  /* 0x0001680001c67983 */ /* 0x0003620000100800 */
[----:B------:R-:W-:-:S03]  /*20cd0*/  IMAD.WIDE.U32 R94, R233, UR4, R94 ;  /* 0x00000004e95e7c25 */ /* 0x000fc6000f8e005e */
[----:B------:R1:W5:Y:S01]  /*20ce0*/  LDL R197, [R1+0xe0] ;  /* 0x0000e00001c57983 */ /* 0x0003620000100800 */
[----:B------:R-:W-:Y:S01]  /*20cf0*/  IMAD R0, R233, UR5, R0 ;  /* 0x00000005e9007c24 */ /* 0x000fe2000f8e0200 */
[----:B------:R-:W-:Y:S02]  /*20d00*/  ULDC.64 UR4, c[0x0][0xb48] ;  /* 0x0002d20000047ab9 */ /* 0x000fe40000000a00 */
[----:B------:R1:W5:Y:S01]  /*20d10*/  LDL R196, [R1+0x164] ;  /* 0x0001640001c47983 */ /* 0x0003620000100800 */
[----:B------:R-:W-:Y:S02]  /*20d20*/  IMAD.IADD R95, R95, 0x1, R0 ;  /* 0x000000015f5f7824 */ /* 0x000fe400078e0200 */
[----:B------:R-:W-:Y:S01]  /*20d30*/  IMAD.MOV R0, RZ, RZ, -R96 ;  /* 0x000000ffff007224 */ /* 0x000fe200078e0a60 */
[----:B------:R1:W5:Y:S01]  /*20d40*/  LDL R195, [R1+0xdc] ;  /* 0x0000dc0001c37983 */ /* 0x0003620000100800 */
[----:B------:R-:W-:-:S03]  /*20d50*/  IMAD.WIDE.U32 R94, R137, UR4, R94 ;  /* 0x00000004895e7c25 */ /* 0x000fc6000f8e005e */
[----:B------:R1:W5:Y:S01]  /*20d60*/  LDL R194, [R1+0x160] ;  /* 0x0001600001c27983 */ /* 0x0003620000100800 */
[----:B------:R-:W-:Y:S02]  /*20d70*/  IMAD R0, R136, R0, R133 ;  /* 0x0000000088007224 */ /* 0x000fe400078e0285 */
[----:B------:R-:W-:Y:S01]  /*20d80*/  IMAD R95, R137, UR5, R95 ;  /* 0x00000005895f7c24 */ /* 0x000fe2000f8e025f */
[----:B------:R1:W5:Y:S01]  /*20d90*/  LDL R193, [R1+0xd8] ;  /* 0x0000d80001c17983 */ /* 0x0003620000100800 */
[----:B------:R-:W-:-:S03]  /*20da0*/  ULDC.64 UR4, c[0x0][0xb30] ;  /* 0x0002cc0000047ab9 */ /* 0x000fc60000000a00 */
[----:B------:R1:W5:Y:S04]  /*20db0*/  LDL R192, [R1+0x15c] ;  /* 0x00015c0001c07983 */ /* 0x0003680000100800 */
        /* <DEDUP_REMOVED lines=44> */
[----:B------:R1:W5:Y:S01]  /*21080*/  LDL R130, [R1+0x7c] ;  /* 0x00007c0001827983 */ /* 0x0003620000100800 */
[----:B------:R-:W-:-:S02]  /*21090*/  IMAD R93, R93, UR4, RZ ;  /* 0x000000045d5d7c24 */ /* 0x000fc4000f8e02ff */
[----:B------:R-:W-:-:S04]  /*210a0*/  IMAD.WIDE.U32 R94, R96, UR4, R94 ;  /* 0x00000004605e7c25 */ /* 0x000fc8000f8e005e */
[----:B------:R-:W-:Y:S01]  /*210b0*/  IMAD R93, R96, UR5, R93 ;  /* 0x00000005605d7c24 */ /* 0x000fe2000f8e025d */
[----:B------:R-:W-:Y:S01]  /*210c0*/  SHF.R.S32.HI R96, RZ, 0x1f, R0 ;  /* 0x0000001fff607819 */ /* 0x000fe20000011400 */
[----:B------:R-:W-:Y:S02]  /*210d0*/  ULDC.64 UR4, c[0x0][0xb28] ;  /* 0x0002ca0000047ab9 */ /* 0x000fe40000000a00 */
[----:B------:R-:W-:Y:S02]  /*210e0*/  IMAD.IADD R95, R95, 0x1, R93 ;  /* 0x000000015f5f7824 */ /* 0x000fe400078e025d */
[----:B------:R-:W-:Y:S02]  /*210f0*/  IMAD R96, R96, UR4, RZ ;  /* 0x0000000460607c24 */ /* 0x000fe4000f8e02ff */
[----:B------:R-:W-:-:S04]  /*21100*/  IMAD.WIDE.U32 R94, R0, UR4, R94 ;  /* 0x00000004005e7c25 */ /* 0x000fc8000f8e005e */
[----:B------:R-:W-:Y:S01]  /*21110*/  IMAD R96, R0, UR5, R96 ;  /* 0x0000000500607c24 */ /* 0x000fe2000f8e0260 */
[----:B------:R-:W-:Y:S02]  /*21120*/  ULDC.64 UR4, c[0x0][0xb00] ;  /* 0x0002c00000047ab9 */ /* 0x000fe40000000a00 */
[----:B------:R-:W-:Y:S01]  /*21130*/  LEA R0, P0, R94, UR4, 0x2 ;  /* 0x000000045e007c11 */ /* 0x000fe2000f8010ff */
[----:B------:R-:W-:-:S05]  /*21140*/  IMAD.IADD R93, R95, 0x1, R96 ;  /* 0x000000015f5d7824 */ /* 0x000fca00078e0260 */
[----:B------:R-:W-:Y:S01]  /*21150*/  LEA.HI.X R93, R94, UR5, R93, 0x2, P0 ;  /* 0x000000055e5d7c11 */ /* 0x000fe200080f145d */
[----:B------:R-:W-:Y:S01]  /*21160*/  VIADD R94, R18, 0x38820 ;  /* 0x00038820125e7836 */ /* 0x000fe20000000000 */
[----:B------:R-:W-:-:S04]  /*21170*/  ISETP.GE.AND P0, PT, R99, R92, PT ;  /* 0x0000005c6300720c */ /* 0x000fc80003f06270 */
[----:B------:R-:W-:Y:S01]  /*21180*/  PRMT R94, RZ, 0x654, R94 ;  /* 0x00000654ff5e7816 */ /* 0x000fe2000000005e */
[----:B------:R1:W0:Y:S01]  /*21190*/  SHFL.IDX PT, R95, R93, RZ, 0x1c1f ;  /* 0x001c1fff5d5f7589 */ /* 0x00022200000e0000 */
[----:B------:R-:W-:Y:S02]  /*211a0*/  BSSY B1, `(.L_x_665) ;  /* 0x0000085000017945 */ /* 0x000fe40003800000 */
[----:B------:R2:W-:Y:S02]  /*211b0*/  SYNCS.ARRIVE.TRANS64.RED.A1T0 RZ, [R94+URZ], RZ ;  /* 0x000000ff5eff79a7 */ /* 0x0005e4000810043f */
[----:B--2---:R1:W2:Y:S03]  /*211c0*/  SHFL.IDX PT, R94, R0, RZ, 0x1c1f ;  /* 0x001c1fff005e7589 */ /* 0x0042a600000e0000 */
[----:B------:R-:W-:Y:S05]  /*211d0*/  @P0 BRA `(.L_x_666) ;  /* 0x0000000800040947 */ /* 0x000fea0003800000 */
[----:B------:R-:W-:Y:S01]  /*211e0*/  ULDC UR4, c[0x0][0xac8] ;  /* 0x0002b20000047ab9 */ /* 0x000fe20000000800 */
[----:B------:R-:W-:Y:S01]  /*211f0*/  ULDC.64 UR6, c[0x0][0x208] ;  /* 0x0000820000067ab9 */ /* 0x000fe20000000a00 */
[----:B-----5:R-:W-:Y:S02]  /*21200*/  ISETP.GE.AND P0, PT, R209, UR4, PT ;  /* 0x00000004d1007c0c */ /* 0x020fe4000bf06270 */
[----:B------:R-:W-:Y:S02]  /*21210*/  ISETP.GE.AND P5, PT, R187, UR4, PT ;  /* 0x00000004bb007c0c */ /* 0x000fe4000bfa6270 */
[----:B------:R-:W-:Y:S02]  /*21220*/  ISETP.GE.AND P4, PT, R185, UR4, PT ;  /* 0x00000004b9007c0c */ /* 0x000fe4000bf86270 */
[----:B------:R-:W-:-:S07]  /*21230*/  ISETP.GE.AND P3, PT, R183, UR4, PT ;  /* 0x00000004b7007c0c */ /* 0x000fce000bf66270 */
[----:B0-2---:R-:W-:-:S05]  /*21240*/  @!P0 IMAD.WIDE R96, R209, 0x4, R94 ;  /* 0x00000004d1608825 */ /* 0x005fca00078e025e */
[----:B------:R0:W-:Y:S01]  /*21250*/  @!P0 ST.E.64 desc[UR6][R96.64], R164 ;  /* 0x000000a460008985 */ /* 0x0001e2000c101b06 */
[----:B------:R-:W-:-:S13]  /*21260*/  ISETP.GE.AND P0, PT, R207, UR4, PT ;  /* 0x00000004cf007c0c */ /* 0x000fda000bf06270 */
[----:B0-----:R-:W-:-:S04]  /*21270*/  @!P0 LEA R96, P1, R207, R94, 0x2 ;  /* 0x0000005ecf608211 */ /* 0x001fc800078210ff */
[----:B------:R-:W-:Y:S02]  /*21280*/  @!P0 LEA.HI.X R97, R207, R95, R208, 0x2, P1 ;  /* 0x0000005fcf618211 */ /* 0x000fe400008f14d0 */
[----:B------:R-:W-:-:S03]  /*21290*/  ISETP.GE.AND P1, PT, R203, UR4, PT ;  /* 0x00000004cb007c0c */ /* 0x000fc6000bf26270 */
[----:B------:R0:W-:Y:S01]  /*212a0*/  @!P0 ST.E.64 desc[UR6][R96.64], R162 ;  /* 0x000000a260008985 */ /* 0x0001e2000c101b06 */
[----:B------:R-:W-:-:S13]  /*212b0*/  ISETP.GE.AND P0, PT, R205, UR4, PT ;  /* 0x00000004cd007c0c */ /* 0x000fda000bf06270 */
[----:B0-----:R-:W-:-:S04]  /*212c0*/  @!P0 LEA R96, P2, R205, R94, 0x2 ;  /* 0x0000005ecd608211 */ /* 0x001fc800078410ff */
[----:B------:R-:W-:-:S05]  /*212d0*/  @!P0 LEA.HI.X R97, R205, R95, R206, 0x2, P2 ;  /* 0x0000005fcd618211 */ /* 0x000fca00010f14ce */
[----:B------:R0:W-:Y:S01]  /*212e0*/  @!P0 ST.E.64 desc[UR6][R96.64], R160 ;  /* 0x000000a060008985 */ /* 0x0001e2000c101b06 */
[----:B------:R-:W-:Y:S02]  /*212f0*/  ISETP.GE.AND P0, PT, R201, UR4, PT ;  /* 0x00000004c9007c0c */ /* 0x000fe4000bf06270 */
        /* <DEDUP_REMOVED lines=25> */
[----:B------:R-:W-:Y:S02]  /*21490*/  @!P1 LEA.HI.X R3, R191, R95, R192, 0x2, P2 ;  /* 0x0000005fbf039211 */ /* 0x000fe400010f14c0 */
[----:B------:R-:W-:-:S03]  /*214a0*/  @!P4 LEA R4, P2, R185, R94, 0x2 ;  /* 0x0000005eb904c211 */ /* 0x000fc600078410ff */
[----:B------:R0:W-:Y:S01]  /*214b0*/  @!P1 ST.E.64 desc[UR6][R2.64], R6 ;  /* 0x0000000602009985 */ /* 0x0001e2000c101b06 */
[----:B------:R-:W-:Y:S02]  /*214c0*/  @!P4 LEA.HI.X R5, R185, R95, R186, 0x2, P2 ;  /* 0x0000005fb905c211 */ /* 0x000fe400010f14ba */
[----:B------:R-:W-:Y:S02]  /*214d0*/  ISETP.GE.AND P2, PT, R177, UR4, PT ;  /* 0x00000004b1007c0c */ /* 0x000fe4000bf46270 */
[----:B0-----:R-:W-:-:S04]  /*214e0*/  @!P0 LEA R2, P1, R189, R94, 0x2 ;  /* 0x0000005ebd028211 */ /* 0x001fc800078210ff */
[----:B------:R-:W-:Y:S02]  /*214f0*/  @!P0 LEA.HI.X R3, R189, R95, R190, 0x2, P1 ;  /* 0x0000005fbd038211 */ /* 0x000fe400008f14be */
[----:B------:R-:W-:-:S03]  /*21500*/  ISETP.GE.AND P1, PT, R179, UR4, PT ;  /* 0x00000004b3007c0c */ /* 0x000fc6000bf26270 */
[----:B------:R0:W-:Y:S01]  /*21510*/  @!P0 ST.E.64 desc[UR6][R2.64], R8 ;  /* 0x0000000802008985 */ /* 0x0001e2000c101b06 */
[----:B------:R-:W-:Y:S02]  /*21520*/  ISETP.GE.AND P0, PT, R181, UR4, PT ;  /* 0x00000004b5007c0c */ /* 0x000fe4000bf06270 */
[----:B0-----:R-:W-:-:S04]  /*21530*/  @!P5 LEA R2, P6, R187, R94, 0x2 ;  /* 0x0000005ebb02d211 */ /* 0x001fc800078c10ff */
[----:B------:R-:W-:Y:S02]  /*21540*/  @!P5 LEA.HI.X R3, R187, R95, R188, 0x2, P6 ;  /* 0x0000005fbb03d211 */ /* 0x000fe400030f14bc */
[----:B------:R-:W-:-:S03]  /*21550*/  @!P3 LEA R6, P6, R183, R94, 0x2 ;  /* 0x0000005eb706b211 */ /* 0x000fc600078c10ff */
[----:B------:R0:W-:Y:S01]  /*21560*/  @!P5 ST.E.64 desc[UR6][R2.64], R10 ;  /* 0x0000000a0200d985 */ /* 0x0001e2000c101b06 */
[----:B------:R-:W-:-:S03]  /*21570*/  @!P3 LEA.HI.X R7, R183, R95, R184, 0x2, P6 ;  /* 0x0000005fb707b211 */ /* 0x000fc600030f14b8 */
[----:B------:R2:W-:Y:S04]  /*21580*/  @!P4 ST.E.64 desc[UR6][R4.64], R12 ;  /* 0x0000000c0400c985 */ /* 0x0005e8000c101b06 */
[----:B------:R3:W-:Y:S01]  /*21590*/  @!P3 ST.E.64 desc[UR6][R6.64], R14 ;  /* 0x0000000e0600b985 */ /* 0x0007e2000c101b06 */
[----:B------:R-:W-:Y:S02]  /*215a0*/  ISETP.GE.AND P3, PT, R175, UR4, PT ;  /* 0x00000004af007c0c */ /* 0x000fe4000bf66270 */
[----:B0-----:R-:W-:-:S04]  /*215b0*/  @!P0 LEA R2, P4, R181, R94, 0x2 ;  /* 0x0000005eb5028211 */ /* 0x001fc800078810ff */
[-C--:B------:R-:W-:Y:S02]  /*215c0*/  @!P0 LEA.HI.X R3, R181, R95.reuse, R182, 0x2, P4 ;  /* 0x0000005fb5038211 */ /* 0x080fe400020f14b6 */
[----:B------:R-:W-:Y:S02]  /*215d0*/  ISETP.GE.AND P4, PT, R173, UR4, PT ;  /* 0x00000004ad007c0c */ /* 0x000fe4000bf86270 */
[-C--:B--2---:R-:W-:Y:S01]  /*215e0*/  @!P1 LEA R4, P5, R179, R94.reuse, 0x2 ;  /* 0x0000005eb3049211 */ /* 0x084fe200078a10ff */
[----:B------:R0:W-:Y:S01]  /*215f0*/  @!P0 ST.E.64 desc[UR6][R2.64], R20 ;  /* 0x0000001402008985 */ /* 0x0001e2000c101b06 */
[----:B---3--:R-:W-:Y:S02]  /*21600*/  @!P2 LEA R6, P6, R177, R94, 0x2 ;  /* 0x0000005eb106a211 */ /* 0x008fe400078c10ff */
[----:B------:R-:W-:Y:S02]  /*21610*/  @!P1 LEA.HI.X R5, R179, R95, R180, 0x2, P5 ;  /* 0x0000005fb3059211 */ /* 0x000fe400028f14b4 */
[----:B------:R-:W-:-:S02]  /*21620*/  ISETP.GE.AND P5, PT, R171, UR4, PT ;  /* 0x00000004ab007c0c */ /* 0x000fc4000bfa6270 */
[----:B------:R-:W-:Y:S01]  /*21630*/  @!P2 LEA.HI.X R7, R177, R95, R178, 0x2, P6 ;  /* 0x0000005fb107a211 */ /* 0x000fe200030f14b2 */
[----:B------:R2:W-:Y:S01]  /*21640*/  @!P1 ST.E.64 desc[UR6][R4.64], R24 ;  /* 0x0000001804009985 */ /* 0x0005e2000c101b06 */
[----:B------:R-:W-:-:S03]  /*21650*/  ISETP.GE.AND P1, PT, R167, UR4, PT ;  /* 0x00000004a7007c0c */ /* 0x000fc6000bf26270 */
[----:B------:R3:W-:Y:S01]  /*21660*/  @!P2 ST.E.64 desc[UR6][R6.64], R28 ;  /* 0x0000001c0600a985 */ /* 0x0007e2000c101b06 */
[----:B------:R-:W-:Y:S02]  /*21670*/  ISETP.GE.AND P2, PT, R169, UR4, PT ;  /* 0x00000004a9007c0c */ /* 0x000fe4000bf46270 */
[----:B0-----:R-:W-:-:S04]  /*21680*/  @!P3 LEA R2, P6, R175, R94, 0x2 ;  /* 0x0000005eaf02b211 */ /* 0x001fc800078c10ff */
[----:B------:R-:W-:Y:S02]  /*21690*/  @!P3 LEA.HI.X R3, R175, R95, R176, 0x2, P6 ;  /* 0x0000005faf03b211 */ /* 0x000fe400030f14b0 */
[----:B--2---:R-:W-:-:S03]  /*216a0*/  @!P4 LEA R4, P0, R173, R94, 0x2 ;  /* 0x0000005ead04c211 */ /* 0x004fc600078010ff */
[----:B------:R0:W-:Y:S01]  /*216b0*/  @!P3 ST.E.64 desc[UR6][R2.64], R32 ;  /* 0x000000200200b985 */ /* 0x0001e2000c101b06 */
[-C--:B------:R-:W-:Y:S02]  /*216c0*/  @!P4 LEA.HI.X R5, R173, R95.reuse, R174, 0x2, P0 ;  /* 0x0000005fad05c211 */ /* 0x080fe400000f14ae */
[----:B------:R-:W-:Y:S02]  /*216d0*/  ISETP.GE.AND P0, PT, R151, UR4, PT ;  /* 0x0000000497007c0c */ /* 0x000fe4000bf06270 */
[-C--:B---3--:R-:W-:Y:S01]  /*216e0*/  @!P5 LEA R6, P6, R171, R94.reuse, 0x2 ;  /* 0x0000005eab06d211 */ /* 0x088fe200078c10ff */
[----:B------:R2:W-:Y:S01]  /*216f0*/  @!P4 ST.E.64 desc[UR6][R4.64], R36 ;  /* 0x000000240400c985 */ /* 0x0005e2000c101b06 */
[----:B------:R-:W-:Y:S02]  /*21700*/  ISETP.GE.AND P4, PT, R147, UR4, PT ;  /* 0x0000000493007c0c */ /* 0x000fe4000bf86270 */
[----:B------:R-:W-:Y:S02]  /*21710*/  @!P5 LEA.HI.X R7, R171, R95, R172, 0x2, P6 ;  /* 0x0000005fab07d211 */ /* 0x000fe400030f14ac */
[----:B0-----:R-:W-:-:S03]  /*21720*/  @!P2 LEA R2, P6, R169, R94, 0x2 ;  /* 0x0000005ea902a211 */ /* 0x001fc600078c10ff */
[----:B------:R0:W-:Y:S01]  /*21730*/  @!P5 ST.E.64 desc[UR6][R6.64], R40 ;  /* 0x000000280600d985 */ /* 0x0001e2000c101b06 */
[----:B------:R-:W-:Y:S02]  /*21740*/  ISETP.GE.AND P5, PT, R149, UR4, PT ;  /* 0x0000000495007c0c */ /* 0x000fe4000bfa6270 */
[----:B------:R-:W-:Y:S02]  /*21750*/  @!P2 LEA.HI.X R3, R169, R95, R170, 0x2, P6 ;  /* 0x0000005fa903a211 */ /* 0x000fe400030f14aa */
[----:B--2---:R-:W-:-:S03]  /*21760*/  @!P1 LEA R4, P3, R167, R94, 0x2 ;  /* 0x0000005ea7049211 */ /* 0x004fc600078610ff */
[----:B------:R2:W-:Y:S01]  /*21770*/  @!P2 ST.E.64 desc[UR6][R2.64], R44 ;  /* 0x0000002c0200a985 */ /* 0x0005e2000c101b06 */
[-C--:B------:R-:W-:Y:S02]  /*21780*/  @!P1 LEA.HI.X R5, R167, R95.reuse, R168, 0x2, P3 ;  /* 0x0000005fa7059211 */ /* 0x080fe400018f14a8 */
[----:B------:R-:W-:Y:S02]  /*21790*/  ISETP.GE.AND P3, PT, R145, UR4, PT ;  /* 0x0000000491007c0c */ /* 0x000fe4000bf66270 */
[CC--:B0-----:R-:W-:Y:S01]  /*217a0*/  @!P0 LEA R6, P6, R151.reuse, R94.reuse, 0x2 ;  /* 0x0000005e97068211 */ /* 0x0c1fe200078c10ff */
[----:B------:R0:W-:Y:S03]  /*217b0*/  @!P1 ST.E.64 desc[UR6][R4.64], R48 ;  /* 0x0000003004009985 */ /* 0x0001e6000c101b06 */
[----:B------:R-:W-:Y:S02]  /*217c0*/  @!P0 LEA.HI.X R7, R151, R95, R166, 0x2, P6 ;  /* 0x0000005f97078211 */ /* 0x000fe400030f14a6 */
[----:B--2---:R-:W-:-:S03]  /*217d0*/  @!P5 LEA R2, P1, R149, R94, 0x2 ;  /* 0x0000005e9502d211 */ /* 0x004fc600078210ff */
[----:B------:R2:W-:Y:S01]  /*217e0*/  @!P0 ST.E.64 desc[UR6][R6.64], R52 ;  /* 0x0000003406008985 */ /* 0x0005e2000c101b06 */
[----:B------:R-:W-:Y:S02]  /*217f0*/  ISETP.GE.AND P0, PT, R140, UR4, PT ;  /* 0x000000048c007c0c */ /* 0x000fe4000bf06270 */
[-C--:B------:R-:W-:Y:S02]  /*21800*/  @!P5 LEA.HI.X R3, R149, R95.reuse, R150, 0x2, P1 ;  /* 0x0000005f9503d211 */ /* 0x080fe400008f1496 */
[----:B------:R-:W-:Y:S02]  /*21810*/  ISETP.GE.AND P1, PT, R138, UR4, PT ;  /* 0x000000048a007c0c */ /* 0x000fe4000bf26270 */
[C---:B0-----:R-:W-:Y:S01]  /*21820*/  @!P4 LEA R4, P2, R147.reuse, R94, 0x2 ;  /* 0x0000005e9304c211 */ /* 0x041fe200078410ff */
[----:B------:R0:W-:Y:S03]  /*21830*/  @!P5 ST.E.64 desc[UR6][R2.64], R56 ;  /* 0x000000380200d985 */ /* 0x0001e6000c101b06 */
[----:B------:R-:W-:-:S02]  /*21840*/  @!P4 LEA.HI.X R5, R147, R95, R148, 0x2, P2 ;  /* 0x0000005f9305c211 */ /* 0x000fc400010f1494 */
[----:B------:R-:W-:Y:S02]  /*21850*/  ISETP.GE.AND P2, PT, R132, UR4, PT ;  /* 0x0000000484007c0c */ /* 0x000fe4000bf46270 */
[CC--:B--2---:R-:W-:Y:S01]  /*21860*/  @!P3 LEA R6, P6, R145.reuse, R94.reuse, 0x2 ;  /* 0x0000005e9106b211 */ /* 0x0c4fe200078c10ff */
[----:B------:R2:W-:Y:S01]  /*21870*/  @!P4 ST.E.64 desc[UR6][R4.64], R60 ;  /* 0x0000003c0400c985 */ /* 0x0005e2000c101b06 */
[----:B------:R-:W-:Y:S02]  /*21880*/  ISETP.GE.AND P4, PT, R136, UR4, PT ;  /* 0x0000000488007c0c */ /* 0x000fe4000bf86270 */
[----:B------:R-:W-:Y:S02]  /*21890*/  @!P3 LEA.HI.X R7, R145, R95, R146, 0x2, P6 ;  /* 0x0000005f9107b211 */ /* 0x000fe400030f1492 */
[----:B0-----:R-:W-:-:S03]  /*218a0*/  @!P0 LEA R2, P5, R140, R94, 0x2 ;  /* 0x0000005e8c028211 */ /* 0x001fc600078a10ff */
[----:B------:R0:W-:Y:S01]  /*218b0*/  @!P3 ST.E.64 desc[UR6][R6.64], R64 ;  /* 0x000000400600b985 */ /* 0x0001e2000c101b06 */
[----:B------:R-:W-:Y:S02]  /*218c0*/  ISETP.GE.AND P3, PT, R134, UR4, PT ;  /* 0x0000000486007c0c */ /* 0x000fe4000bf66270 */
[-C--:B------:R-:W-:Y:S02]  /*218d0*/  @!P0 LEA.HI.X R3, R140, R95.reuse, R144, 0x2, P5 ;  /* 0x0000005f8c038211 */ /* 0x080fe400028f1490 */
[----:B------:R-:W-:Y:S02]  /*218e0*/  ISETP.GE.AND P5, PT, R130, UR4, PT ;  /* 0x0000000482007c0c */ /* 0x000fe4000bfa6270 */
[C---:B--2---:R-:W-:Y:S01]  /*218f0*/  @!P1 LEA R4, P6, R138.reuse, R94, 0x2 ;  /* 0x0000005e8a049211 */ /* 0x044fe200078c10ff */
[----:B------:R2:W-:Y:S03]  /*21900*/  @!P0 ST.E.64 desc[UR6][R2.64], R68 ;  /* 0x0000004402008985 */ /* 0x0005e6000c101b06 */
[----:B------:R-:W-:-:S03]  /*21910*/  @!P1 LEA.HI.X R5, R138, R95, R139, 0x2, P6 ;  /* 0x0000005f8a059211 */ /* 0x000fc600030f148b */
[CC--:B0-----:R-:W-:Y:S02]  /*21920*/  @!P3 LEA R6, P6, R134.reuse, R94.reuse, 0x2 ;  /* 0x0000005e8606b211 */ /* 0x0c1fe400078c10ff */
[----:B------:R0:W-:Y:S02]  /*21930*/  @!P1 ST.E.64 desc[UR6][R4.64], R72 ;  /* 0x0000004804009985 */ /* 0x0001e4000c101b06 */
[----:B------:R-:W-:Y:S02]  /*21940*/  @!P3 LEA.HI.X R7, R134, R95, R135, 0x2, P6 ;  /* 0x0000005f8607b211 */ /* 0x000fe400030f1487 */
[----:B--2---:R-:W-:-:S04]  /*21950*/  @!P4 LEA R2, P0, R136, R94, 0x2 ;  /* 0x0000005e8802c211 */ /* 0x004fc800078010ff */
[-C--:B------:R-:W-:Y:S02]  /*21960*/  @!P4 LEA.HI.X R3, R136, R95.reuse, R137, 0x2, P0 ;  /* 0x0000005f8803c211 */ /* 0x080fe400000f1489 */
[-C--:B------:R-:W-:Y:S02]  /*21970*/  @!P5 LEA R8, P0, R130, R94.reuse, 0x2 ;  /* 0x0000005e8208d211 */ /* 0x080fe400078010ff */
[----:B0-----:R-:W-:Y:S01]  /*21980*/  @!P2 LEA R4, P1, R132, R94, 0x2 ;  /* 0x0000005e8404a211 */ /* 0x001fe200078210ff */
[----:B------:R3:W-:Y:S01]  /*21990*/  @!P4 ST.E.64 desc[UR6][R2.64], R76 ;  /* 0x0000004c0200c985 */ /* 0x0007e2000c101b06 */
[-C--:B------:R-:W-:Y:S02]  /*219a0*/  @!P5 LEA.HI.X R9, R130, R95.reuse, R131, 0x2, P0 ;  /* 0x0000005f8209d211 */ /* 0x080fe400000f1483 */
[----:B------:R-:W-:Y:S01]  /*219b0*/  @!P2 LEA.HI.X R5, R132, R95, R133, 0x2, P1 ;  /* 0x0000005f8405a211 */ /* 0x000fe200008f1485 */
[----:B------:R3:W-:Y:S04]  /*219c0*/  @!P3 ST.E.64 desc[UR6][R6.64], R80 ;  /* 0x000000500600b985 */ /* 0x0007e8000c101b06 */
[----:B------:R3:W-:Y:S04]  /*219d0*/  @!P2 ST.E.64 desc[UR6][R4.64], R84 ;  /* 0x000000540400a985 */ /* 0x0007e8000c101b06 */
[----:B------:R3:W-:Y:S02]  /*219e0*/  @!P5 ST.E.64 desc[UR6][R8.64], R88 ;  /* 0x000000580800d985 */ /* 0x0007e4000c101b06 */
.L_x_666:
[----:B------:R-:W-:Y:S05]  /*219f0*/  BSYNC B1 ;  /* 0x0000000000017941 */ /* 0x000fea0003800000 */
.L_x_665:
[----:B------:R-:W-:Y:S01]  /*21a00*/  ISETP.GE.AND P0, PT, R98, R92, PT ;  /* 0x0000005c6200720c */ /* 0x000fe20003f06270 */
[----:B---3--:R3:W4:Y:S04]  /*21a10*/  SHFL.IDX PT, R3, R93, 0x1, 0x1c1f ;  /* 0x003c1f005d037f89 */ /* 0x00872800000e0000 */
[----:B------:R3:W0:Y:S08]  /*21a20*/  SHFL.IDX PT, R2, R0, 0x1, 0x1c1f ;  /* 0x003c1f0000027f89 */ /* 0x00063000000e0000 */
[----:B---3--:R-:W-:Y:S05]  /*21a30*/  @P0 BRA `(.L_x_664) ;  /* 0x0000001400c80947 */ /* 0x008fea0003800000 */
[----:B------:R-:W-:Y:S01]  /*21a40*/  ULDC UR4, c[0x0][0xac8] ;  /* 0x0002b20000047ab9 */ /* 0x000fe20000000800 */
[----:B------:R-:W-:Y:S01]  /*21a50*/  ULDC.64 UR6, c[0x0][0x208] ;  /* 0x0000820000067ab9 */ /* 0x000fe20000000a00 */
[----:B-----5:R-:W-:Y:S02]  /*21a60*/  ISETP.GE.AND P3, PT, R209, UR4, PT ;  /* 0x00000004d1007c0c */ /* 0x020fe4000bf66270 */
[----:B------:R-:W-:Y:S02]  /*21a70*/  ISETP.GE.AND P2, PT, R207, UR4, PT ;  /* 0x00000004cf007c0c */ /* 0x000fe4000bf46270 */
[----:B------:R-:W-:Y:S02]  /*21a80*/  ISETP.GE.AND P1, PT, R205, UR4, PT ;  /* 0x00000004cd007c0c */ /* 0x000fe4000bf26270 */
[----:B------:R-:W-:Y:S02]  /*21a90*/  ISETP.GE.AND P0, PT, R203, UR4, PT ;  /* 0x00000004cb007c0c */ /* 0x000fe4000bf06270 */
[----:B------:R-:W-:-:S05]  /*21aa0*/  ISETP.GE.AND P4, PT, R199, UR4, PT ;  /* 0x00000004c7007c0c */ /* 0x000fca000bf86270 */
[----:B0---4-:R-:W-:-:S04]  /*21ab0*/  @!P3 IMAD.WIDE R4, R209, 0x4, R2 ;  /* 0x00000004d104b825 */ /* 0x011fc800078e0202 */
[-C--:B------:R-:W-:Y:S01]  /*21ac0*/  @!P1 LEA R6, P5, R205, R2.reuse, 0x2 ;  /* 0x00000002cd069211 */ /* 0x080fe200078a10ff */
[----:B------:R0:W-:Y:S01]  /*21ad0*/  @!P3 ST.E.64 desc[UR6][R4.64], R26 ;  /* 0x0000001a0400b985 */ /* 0x0001e2000c101b06 */
[----:B------:R-:W-:Y:S02]  /*21ae0*/  ISETP.GE.AND P3, PT, R201, UR4, PT ;  /* 0x00000004c9007c0c */ /* 0x000fe4000bf66270 */
[----:B------:R-:W-:Y:S02]  /*21af0*/  @!P1 LEA.HI.X R7, R205, R3, R206, 0x2, P5 ;  /* 0x00000003cd079211 */ /* 0x000fe400028f14ce */
        /* <DEDUP_REMOVED lines=9> */
[-C--:B0-----:R-:W-:Y:S02]  /*21b90*/  @!P3 LEA R4, P1, R201, R2.reuse, 0x2 ;  /* 0x00000002c904b211 */ /* 0x081fe400078210ff */
[----:B---3--:R-:W-:Y:S02]  /*21ba0*/  @!P4 LEA R6, P2, R199, R2, 0x2 ;  /* 0x00000002c706c211 */ /* 0x008fe400078410ff */
[----:B------:R-:W-:-:S02]  /*21bb0*/  @!P3 LEA.HI.X R5, R201, R3, R202, 0x2, P1 ;  /* 0x00000003c905b211 */ /* 0x000fc400008f14ca */
[----:B------:R-:W-:Y:S02]  /*21bc0*/  ISETP.GE.AND P1, PT, R193, UR4, PT ;  /* 0x00000004c1007c0c */ /* 0x000fe4000bf26270 */
[-C--:B------:R-:W-:Y:S01]  /*21bd0*/  @!P4 LEA.HI.X R7, R199, R3.reuse, R200, 0x2, P2 ;  /* 0x00000003c707c211 */ /* 0x080fe200010f14c8 */
[----:B------:R0:W-:Y:S01]  /*21be0*/  @!P3 ST.E.64 desc[UR6][R4.64], R42 ;  /* 0x0000002a0400b985 */ /* 0x0001e2000c101b06 */
[----:B------:R-:W-:Y:S02]  /*21bf0*/  ISETP.GE.AND P2, PT, R191, UR4, PT ;  /* 0x00000004bf007c0c */ /* 0x000fe4000bf46270 */
[----:B----4-:R-:W-:Y:S01]  /*21c00*/  @!P5 LEA R8, P6, R197, R2, 0x2 ;  /* 0x00000002c508d211 */ /* 0x010fe200078c10ff */
[----:B------:R3:W-:Y:S01]  /*21c10*/  @!P4 ST.E.64 desc[UR6][R6.64], R46 ;  /* 0x0000002e0600c985 */ /* 0x0007e2000c101b06 */
[----:B------:R-:W-:Y:S02]  /*21c20*/  ISETP.GE.AND P3, PT, R189, UR4, PT ;  /* 0x00000004bd007c0c */ /* 0x000fe4000bf66270 */
[----:B------:R-:W-:-:S02]  /*21c30*/  @!P5 LEA.HI.X R9, R197, R3, R198, 0x2, P6 ;  /* 0x00000003c509d211 */ /* 0x000fc400030f14c6 */
[----:B------:R-:W-:-:S03]  /*21c40*/  ISETP.GE.AND P4, PT, R187, UR4, PT ;  /* 0x00000004bb007c0c */ /* 0x000fc6000bf86270 */
[----:B------:R4:W-:Y:S01]  /*21c50*/  @!P5 ST.E.64 desc[UR6][R8.64], R50 ;  /* 0x000000320800d985 */ /* 0x0009e2000c101b06 */
[-C--:B0-----:R-:W-:Y:S02]  /*21c60*/  @!P0 LEA R4, P6, R195, R2.reuse, 0x2 ;  /* 0x00000002c3048211 */ /* 0x081fe400078c10ff */
[-C--:B---3--:R-:W-:Y:S02]  /*21c70*/  @!P1 LEA R6, P5, R193, R2.reuse, 0x2 ;  /* 0x00000002c1069211 */ /* 0x088fe400078a10ff */
[-C--:B------:R-:W-:Y:S02]  /*21c80*/  @!P0 LEA.HI.X R5, R195, R3.reuse, R196, 0x2, P6 ;  /* 0x00000003c3058211 */ /* 0x080fe400030f14c4 */
[----:B------:R-:W-:Y:S02]  /*21c90*/  @!P1 LEA.HI.X R7, R193, R3, R194, 0x2, P5 ;  /* 0x00000003c1079211 */ /* 0x000fe400028f14c2 */
[----:B------:R-:W-:Y:S01]  /*21ca0*/  ISETP.GE.AND P5, PT, R185, UR4, PT ;  /* 0x00000004b9007c0c */ /* 0x000fe2000bfa6270 */
[----:B------:R0:W-:Y:S01]  /*21cb0*/  @!P0 ST.E.64 desc[UR6][R4.64], R54 ;  /* 0x0000003604008985 */ /* 0x0001e2000c101b06 */
[----:B----4-:R-:W-:-:S02]  /*21cc0*/  @!P2 LEA R8, P6, R191, R2, 0x2 ;  /* 0x00000002bf08a211 */ /* 0x010fc400078c10ff */
[----:B------:R-:W-:Y:S01]  /*21cd0*/  ISETP.GE.AND P0, PT, R183, UR4, PT ;  /* 0x00000004b7007c0c */ /* 0x000fe2000bf06270 */
[----:B------:R3:W-:Y:S01]  /*21ce0*/  @!P1 ST.E.64 desc[UR6][R6.64], R58 ;  /* 0x0000003a06009985 */ /* 0x0007e2000c101b06 */
[----:B------:R-:W-:Y:S02]  /*21cf0*/  @!P2 LEA.HI.X R9, R191, R3, R192, 0x2, P6 ;  /* 0x00000003bf09a211 */ /* 0x000fe400030f14c0 */
        /* <DEDUP_REMOVED lines=8> */
[----:B----4-:R-:W-:-:S03]  /*21d80*/  @!P5 LEA R8, P6, R185, R2, 0x2 ;  /* 0x00000002b908d211 */ /* 0x010fc600078c10ff */
[----:B------:R3:W-:Y:S01]  /*21d90*/  @!P4 ST.E.64 desc[UR6][R6.64], R70 ;  /* 0x000000460600c985 */ /* 0x0007e2000c101b06 */
[----:B------:R-:W-:-:S05]  /*21da0*/  @!P5 LEA.HI.X R9, R185, R3, R186, 0x2, P6 ;  /* 0x00000003b909d211 */ /* 0x000fca00030f14ba */
[----:B------:R4:W-:Y:S01]  /*21db0*/  @!P5 ST.E.64 desc[UR6][R8.64], R74 ;  /* 0x0000004a0800d985 */ /* 0x0009e2000c101b06 */
[----:B------:R-:W-:Y:S02]  /*21dc0*/  ISETP.GE.AND P5, PT, R177, UR4, PT ;  /* 0x00000004b1007c0c */ /* 0x000fe4000bfa6270 */
[----:B0-----:R-:W-:-:S04]  /*21dd0*/  @!P0 LEA R4, P4, R183, R2, 0x2 ;  /* 0x00000002b7048211 */ /* 0x001fc800078810ff */
[-C--:B------:R-:W-:Y:S02]  /*21de0*/  @!P0 LEA.HI.X R5, R183, R3.reuse, R184, 0x2, P4 ;  /* 0x00000003b7058211 */ /* 0x080fe400020f14b8 */
[----:B------:R-:W-:Y:S02]  /*21df0*/  ISETP.GE.AND P4, PT, R175, UR4, PT ;  /* 0x00000004af007c0c */ /* 0x000fe4000bf86270 */
[-C--:B---3--:R-:W-:Y:S01]  /*21e00*/  @!P1 LEA R6, P3, R181, R2.reuse, 0x2 ;  /* 0x00000002b5069211 */ /* 0x088fe200078610ff */
[----:B------:R0:W-:Y:S01]  /*21e10*/  @!P0 ST.E.64 desc[UR6][R4.64], R78 ;  /* 0x0000004e04008985 */ /* 0x0001e2000c101b06 */
[----:B----4-:R-:W-:Y:S02]  /*21e20*/  @!P2 LEA R8, P6, R179, R2, 0x2 ;  /* 0x00000002b308a211 */ /* 0x010fe400078c10ff */
        /* <DEDUP_REMOVED lines=9> */
[----:B---3--:R-:W-:-:S03]  /*21ec0*/  @!P4 LEA R6, P0, R175, R2, 0x2 ;  /* 0x00000002af06c211 */ /* 0x008fc600078010ff */
[----:B------:R0:W-:Y:S01]  /*21ed0*/  @!P5 ST.E.64 desc[UR6][R4.64], R90 ;  /* 0x0000005a0400d985 */ /* 0x0001e2000c101b06 */
[----:B------:R-:W-:Y:S02]  /*21ee0*/  ISETP.GE.AND P5, PT, R151, UR4, PT ;  /* 0x0000000497007c0c */ /* 0x000fe4000bfa6270 */
[-C--:B------:R-:W-:Y:S02]  /*21ef0*/  @!P4 LEA.HI.X R7, R175, R3.reuse, R176, 0x2, P0 ;  /* 0x00000003af07c211 */ /* 0x080fe400000f14b0 */
[----:B------:R-:W-:Y:S02]  /*21f00*/  ISETP.GE.AND P0, PT, R167, UR4, PT ;  /* 0x00000004a7007c0c */ /* 0x000fe4000bf06270 */
[----:B----4-:R-:W-:Y:S01]  /*21f10*/  @!P3 LEA R8, P6, R173, R2, 0x2 ;  /* 0x00000002ad08b211 */ /* 0x010fe200078c10ff */
[----:B------:R3:W-:Y:S01]  /*21f20*/  @!P4 ST.E.64 desc[UR6][R6.64], R100 ;  /* 0x000000640600c985 */ /* 0x0007e2000c101b06 */
[----:B------:R-:W-:Y:S02]  /*21f30*/  ISETP.GE.AND P4, PT, R149, UR4, PT ;  /* 0x0000000495007c0c */ /* 0x000fe4000bf86270 */
[----:B------:R-:W-:-:S02]  /*21f40*/  @!P3 LEA.HI.X R9, R173, R3, R174, 0x2, P6 ;  /* 0x00000003ad09b211 */ /* 0x000fc400030f14ae */
[----:B0-----:R-:W-:-:S03]  /*21f50*/  @!P2 LEA R4, P6, R171, R2, 0x2 ;  /* 0x00000002ab04a211 */ /* 0x001fc600078c10ff */
[----:B------:R0:W-:Y:S01]  /*21f60*/  @!P3 ST.E.64 desc[UR6][R8.64], R104 ;  /* 0x000000680800b985 */ /* 0x0001e2000c101b06 */
[----:B------:R-:W-:Y:S02]  /*21f70*/  @!P2 LEA.HI.X R5, R171, R3, R172, 0x2, P6 ;  /* 0x00000003ab05a211 */ /* 0x000fe400030f14ac */
[----:B---3--:R-:W-:-:S03]  /*21f80*/  @!P1 LEA R6, P3, R169, R2, 0x2 ;  /* 0x00000002a9069211 */ /* 0x008fc600078610ff */
[----:B------:R3:W-:Y:S01]  /*21f90*/  @!P2 ST.E.64 desc[UR6][R4.64], R102 ;  /* 0x000000660400a985 */ /* 0x0007e2000c101b06 */
[-C--:B------:R-:W-:Y:S02]  /*21fa0*/  @!P1 LEA.HI.X R7, R169, R3.reuse, R170, 0x2, P3 ;  /* 0x00000003a9079211 */ /* 0x080fe400018f14aa */
[----:B------:R-:W-:Y:S02]  /*21fb0*/  ISETP.GE.AND P3, PT, R147, UR4, PT ;  /* 0x0000000493007c0c */ /* 0x000fe4000bf66270 */
[CC--:B0-----:R-:W-:Y:S01]  /*21fc0*/  @!P0 LEA R8, P6, R167.reuse, R2.reuse, 0x2 ;  /* 0x00000002a7088211 */ /* 0x0c1fe200078c10ff */
[----:B------:R0:W-:Y:S03]  /*21fd0*/  @!P1 ST.E.64 desc[UR6][R6.64], R106 ;  /* 0x0000006a06009985 */ /* 0x0001e6000c101b06 */
[----:B------:R-:W-:Y:S02]  /*21fe0*/  @!P0 LEA.HI.X R9, R167, R3, R168, 0x2, P6 ;  /* 0x00000003a7098211 */ /* 0x000fe400030f14a8 */
[----:B---3--:R-:W-:-:S03]  /*21ff0*/  @!P5 LEA R4, P1, R151, R2, 0x2 ;  /* 0x000000029704d211 */ /* 0x008fc600078210ff */
        /* <DEDUP_REMOVED lines=8> */
[CC--:B---3--:R-:W-:Y:S01]  /*22080*/  @!P3 LEA R8, P6, R147.reuse, R2.reuse, 0x2 ;  /* 0x000000029308b211 */ /* 0x0c8fe200078c10ff */
[----:B------:R3:W-:Y:S01]  /*22090*/  @!P4 ST.E.64 desc[UR6][R6.64], R112 ;  /* 0x000000700600c985 */ /* 0x0007e2000c101b06 */
[----:B------:R-:W-:Y:S02]  /*220a0*/  ISETP.GE.AND P4, PT, R138, UR4, PT ;  /* 0x000000048a007c0c */ /* 0x000fe4000bf86270 */
[----:B------:R-:W-:Y:S02]  /*220b0*/  @!P3 LEA.HI.X R9, R147, R3, R148, 0x2, P6 ;  /* 0x000000039309b211 */ /* 0x000fe400030f1494 */
[----:B0-----:R-:W-:-:S03]  /*220c0*/  @!P1 LEA R4, P6, R140, R2, 0x2 ;  /* 0x000000028c049211 */ /* 0x001fc600078c10ff */
[----:B------:R0:W-:Y:S01]  /*220d0*/  @!P3 ST.E.64 desc[UR6][R8.64], R114 ;  /* 0x000000720800b985 */ /* 0x0001e2000c101b06 */
[----:B------:R-:W-:Y:S02]  /*220e0*/  ISETP.GE.AND P3, PT, R136, UR4, PT ;  /* 0x0000000488007c0c */ /* 0x000fe4000bf66270 */
[----:B------:R-:W-:Y:S02]  /*220f0*/  @!P1 LEA.HI.X R5, R140, R3, R144, 0x2, P6 ;  /* 0x000000038c059211 */ /* 0x000fe400030f1490 */
[----:B---3--:R-:W-:-:S04]  /*22100*/  @!P0 LEA R6, P5, R145, R2, 0x2 ;  /* 0x0000000291068211 */ /* 0x008fc800078a10ff */
[----:B------:R-:W-:Y:S02]  /*22110*/  @!P0 LEA.HI.X R7, R145, R3, R146, 0x2, P5 ;  /* 0x0000000391078211 */ /* 0x000fe400028f1492 */
[----:B------:R-:W-:-:S03]  /*22120*/  ISETP.GE.AND P5, PT, R132, UR4, PT ;  /* 0x0000000484007c0c */ /* 0x000fc6000bfa6270 */
[----:B------:R3:W-:Y:S04]  /*22130*/  @!P0 ST.E.64 desc[UR6][R6.64], R116 ;  /* 0x0000007406008985 */ /* 0x0007e8000c101b06 */
[----:B------:R4:W-:Y:S01]  /*22140*/  @!P1 ST.E.64 desc[UR6][R4.64], R118 ;  /* 0x0000007604009985 */ /* 0x0009e2000c101b06 */
[----:B0-----:R-:W-:-:S04]  /*22150*/  @!P2 LEA R8, P1, R134, R2, 0x2 ;  /* 0x000000028608a211 */ /* 0x001fc800078210ff */
[----:B------:R-:W-:Y:S02]  /*22160*/  @!P2 LEA.HI.X R9, R134, R3, R135, 0x2, P1 ;  /* 0x000000038609a211 */ /* 0x000fe400008f1487 */
[----:B---3--:R-:W-:-:S04]  /*22170*/  @!P4 LEA R6, P0, R138, R2, 0x2 ;  /* 0x000000028a06c211 */ /* 0x008fc800078010ff */
[-C--:B------:R-:W-:Y:S02]  /*22180*/  @!P4 LEA.HI.X R7, R138, R3.reuse, R139, 0x2, P0 ;  /* 0x000000038a07c211 */ /* 0x080fe400000f148b */
[-C--:B------:R-:W-:Y:S02]  /*22190*/  @!P5 LEA R10, P0, R132, R2.reuse, 0x2 ;  /* 0x00000002840ad211 */ /* 0x080fe400078010ff */
[----:B----4-:R-:W-:Y:S01]  /*221a0*/  @!P3 LEA R4, P6, R136, R2, 0x2 ;  /* 0x000000028804b211 */ /* 0x010fe200078c10ff */
[----:B------:R0:W-:Y:S01]  /*221b0*/  @!P4 ST.E.64 desc[UR6][R6.64], R120 ;  /* 0x000000780600c985 */ /* 0x0001e2000c101b06 */
[-C--:B------:R-:W-:Y:S02]  /*221c0*/  @!P5 LEA.HI.X R11, R132, R3.reuse, R133, 0x2, P0 ;  /* 0x00000003840bd211 */ /* 0x080fe400000f1485 */
[----:B------:R-:W-:Y:S02]  /*221d0*/  ISETP.GE.AND P0, PT, R130, UR4, PT ;  /* 0x0000000482007c0c */ /* 0x000fe4000bf06270 */
[----:B------:R-:W-:-:S05]  /*221e0*/  @!P3 LEA.HI.X R5, R136, R3, R137, 0x2, P6 ;  /* 0x000000038805b211 */ /* 0x000fca00030f1489 */
[----:B------:R0:W-:Y:S04]  /*221f0*/  @!P3 ST.E.64 desc[UR6][R4.64], R122 ;  /* 0x0000007a0400b985 */ /* 0x0001e8000c101b06 */
[----:B------:R0:W-:Y:S04]  /*22200*/  @!P2 ST.E.64 desc[UR6][R8.64], R124 ;  /* 0x0000007c0800a985 */ /* 0x0001e8000c101b06 */
[----:B------:R0:W-:Y:S01]  /*22210*/  @!P5 ST.E.64 desc[UR6][R10.64], R126 ;  /* 0x0000007e0a00d985 */ /* 0x0001e2000c101b06 */
[----:B------:R-:W-:Y:S05]  /*22220*/  @P0 BRA `(.L_x_664) ;  /* 0x0000000c00cc0947 */ /* 0x000fea0003800000 */
[----:B------:R-:W-:Y:S01]  /*22230*/  LEA R2, P0, R130, R2, 0x2 ;  /* 0x0000000282027211 */ /* 0x000fe200078010ff */
[----:B------:R-:W-:-:S03]  /*22240*/  ULDC.64 UR4, c[0x0][0x208] ;  /* 0x0000820000047ab9 */ /* 0x000fc60000000a00 */
[----:B------:R-:W-:-:S05]  /*22250*/  LEA.HI.X R3, R130, R3, R131, 0x2, P0 ;  /* 0x0000000382037211 */ /* 0x000fca00000f1483 */
[----:B------:R3:W-:Y:S01]  /*22260*/  ST.E.64 desc[UR4][R2.64], R128 ;  /* 0x0000008002007985 */ /* 0x0007e2000c101b04 */
[----:B------:R-:W-:Y:S05]  /*22270*/  BRA `(.L_x_664) ;  /* 0x0000000c00b87947 */ /* 0x000fea0003800000 */
.L_x_655:
[----:B------:R-:W-:Y:S01]  /*22280*/  ULDC.64 UR6, c[0x0][0xc08] ;  /* 0x0003020000067ab9 */ /* 0x000fe20000000a00 */
[----:B------:R-:W-:Y:S01]  /*22290*/  ULDC.64 UR4, c[0x0][0xc00] ;  /* 0x0003000000047ab9 */ /* 0x000fe20000000a00 */
[----:B------:R-:W-:Y:S01]  /*222a0*/  ISETP.NE.U32.AND P1, PT, RZ, UR6, PT ;  /* 0x00000006ff007c0c */ /* 0x000fe2000bf25070 */
[----:B------:R-:W-:Y:S01]  /*222b0*/  IMAD.MOV.U32 R15, RZ, RZ, RZ ;  /* 0x000000ffff0f7224 */ /* 0x000fe200078e00ff */
[----:B------:R-:W-:Y:S01]  /*222c0*/  IADD3 R2, P2, R234, UR4, RZ ;  /* 0x00000004ea027c10 */ /* 0x000fe2000ff5e0ff */
[----:B------:R-:W-:Y:S01]  /*222d0*/  ULDC.64 UR8, c[0x0][0x208] ;  /* 0x0000820000087ab9 */ /* 0x000fe20000000a00 */
[----:B------:R-:W-:Y:S02]  /*222e0*/  ISETP.NE.AND.EX P1, PT, RZ, UR7, PT, P1 ;  /* 0x00000007ff007c0c */ /* 0x000fe4000bf25310 */
[----:B------:R-:W-:Y:S01]  /*222f0*/  IADD3.X R3, R235, UR5, RZ, P2, !PT ;  /* 0x00000005eb037c10 */ /* 0x000fe200097fe4ff */
[----:B------:R-:W2:Y:S01]  /*22300*/  S2R R4, SR_TID.X ;  /* 0x0000000000047919 */ /* 0x000ea20000002100 */
[----:B------:R-:W-:-:S04]  /*22310*/  ISETP.NE.U32.AND P0, PT, RZ, UR4, PT ;  /* 0x00000004ff007c0c */ /* 0x000fc8000bf05070 */
[----:B------:R-:W-:-:S05]  /*22320*/  ISETP.NE.AND.EX P0, PT, RZ, UR5, PT, P0 ;  /* 0x00000005ff007c0c */ /* 0x000fca000bf05300 */
[----:B------:R-:W-:-:S04]  /*22330*/  @P1 IADD3 R234, P2, R234, UR6, RZ ;  /* 0x00000006eaea1c10 */ /* 0x000fc8000ff5e0ff */
[----:B------:R-:W-:Y:S02]  /*22340*/  @P1 IADD3.X R235, R235, UR7, RZ, P2, !PT ;  /* 0x00000007ebeb1c10 */ /* 0x000fe400097fe4ff */
[----:B------:R-:W-:Y:S01]  /*22350*/  ISETP.NE.AND P2, PT, R232, RZ, PT ;  /* 0x000000ffe800720c */ /* 0x000fe20003f45270 */
[----:B------:R-:W-:Y:S01]  /*22360*/  ULDC UR4, c[0x0][0xa88] ;  /* 0x0002a20000047ab9 */ /* 0x000fe20000000800 */
[----:B------:R3:W5:Y:S01]  /*22370*/  @P0 LDG.E R15, desc[UR8][R2.64] ;  /* 0x00000008020f0981 */ /* 0x000762000c1e1900 */
[----:B------:R-:W-:-:S06]  /*22380*/  IMAD.U32 R0, RZ, RZ, UR4 ;  /* 0x00000004ff007e24 */ /* 0x000fcc000f8e00ff */
[----:B------:R3:W5:Y:S04]  /*22390*/  @P1 LDG.E R0, desc[UR8][R234.64] ;  /* 0x00000008ea001981 */ /* 0x000768000c1e1900 */
[----:B------:R-:W4:Y:S01]  /*223a0*/  @!P2 LDC R232, c[0x0][0xad4] ;  /* 0x0002b500ffe8ab82 */ /* 0x000f220000000800 */
[----:B--2---:R-:W-:-:S05]  /*223b0*/  VIADD R5, R4, 0xffffff80 ;  /* 0xffffff8004057836 */ /* 0x004fca0000000000 */
[----:B------:R-:W-:Y:S02]  /*223c0*/  ISETP.GT.AND P3, PT, R5, 0x7f, PT ;  /* 0x0000007f0500780c */ /* 0x000fe40003f64270 */
[----:B----4-:R-:W-:Y:S01]  /*223d0*/  ISETP.GT.AND P2, PT, R232, 0x1, PT ;  /* 0x00000001e800780c */ /* 0x010fe20003f44270 */
[----:B---3--:R-:W-:-:S12]  /*223e0*/  @P1 BRA `(.L_x_667) ;  /* 0x0000000000141947 */ /* 0x008fd80003800000 */
[----:B------:R-:W-:Y:S05]  /*223f0*/  @!P0 BRA `(.L_x_667) ;  /* 0x0000000000108947 */ /* 0x000fea0003800000 */
[----:B------:R-:W-:Y:S02]  /*22400*/  ULDC.64 UR4, c[0x0][0x208] ;  /* 0x0000820000047ab9 */ /* 0x000fe40000000a00 */
[----:B------:R-:W2:Y:S04]  /*22410*/  LDG.E R5, desc[UR4][R2.64] ;  /* 0x0000000402057981 */ /* 0x000ea8000c1e1900 */
[----:B-----5:R-:W2:Y:S02]  /*22420*/  LDG.E R0, desc[UR4][R2.64+0x4] ;  /* 0x0000040402007981 */ /* 0x020ea4000c1e1900 */
[----:B--2---:R-:W-:-:S07]  /*22430*/  IMAD.IADD R0, R0, 0x1, -R5 ;  /* 0x0000000100007824 */ /* 0x004fce00078e0a05 */
.L_x_667:
[----:B------:R-:W2:Y:S01]  /*22440*/  LDL.LU R2, [R1+0xf8] ;  /* 0x0000f80001027983 */ /* 0x000ea20000300800 */
[----:B------:R-:W-:Y:S01]  /*22450*/  BSSY B1, `(.L_x_668) ;  /* 0x0000039000017945 */ /* 0x000fe20003800000 */
[----:B------:R-:W-:Y:S02]  /*22460*/  SEL R233, R233, RZ, !P0 ;  /* 0x000000ffe9e97207 */ /* 0x000fe40004000000 */
[----:B-----5:R-:W-:Y:S02]  /*22470*/  SHF.R.S32.HI R24, RZ, 0x1f, R15 ;  /* 0x0000001fff187819 */ /* 0x020fe4000001140f */
[----:B--2---:R-:W-:Y:S01]  /*22480*/  SEL R26, R2, RZ, !P0 ;  /* 0x000000ff021a7207 */ /* 0x004fe20004000000 */
[----:B------:R-:W-:Y:S06]  /*22490*/  @P3 BRA `(.L_x_669) ;  /* 0x0000000000d03947 */ /* 0x000fec0003800000 */
[----:B------:R-:W2:Y:S01]  /*224a0*/  LDL R2, [R1+0x70] ;  /* 0x0000700001027983 */ /* 0x000ea20000100800 */
[----:B------:R-:W3:Y:S02]  /*224b0*/  LDC R29, c[0x0][0xbe8] ;  /* 0x0002fa00ff1d7b82 */ /* 0x000ee40000000800 */
[----:B---3--:R-:W-:Y:S02]  /*224c0*/  IMAD R3, R0, R29, RZ ;  /* 0x0000001d00037224 */ /* 0x008fe400078e02ff */
[----:B--2---:R-:W-:-:S04]  /*224d0*/  IMAD R2, R2, 0x80, R4 ;  /* 0x0000008002027824 */ /* 0x004fc800078e0204 */
[----:B------:R-:W-:-:S05]  /*224e0*/  VIADD R28, R2, 0xffffff80 ;  /* 0xffffff80021c7836 */ /* 0x000fca0000000000 */
[----:B------:R-:W-:-:S13]  /*224f0*/  ISETP.GE.AND P0, PT, R28, R3, PT ;  /* 0x000000031c00720c */ /* 0x000fda0003f06270 */
[----:B------:R-:W-:Y:S05]  /*22500*/  @P0 BRA `(.L_x_669) ;  /* 0x0000000000b40947 */ /* 0x000fea0003800000 */
[----:B------:R-:W2:Y:S01]  /*22510*/  LDL.LU R30, [R1+0x74] ;  /* 0x00007400011e7983 */ /* 0x000ea20000300800 */
[----:B------:R-:W-:Y:S01]  /*22520*/  IMAD.MOV.U32 R20, RZ, RZ, 0x9b8 ;  /* 0x000009b8ff147424 */ /* 0x000fe200078e00ff */
[----:B------:R-:W-:Y:S01]  /*22530*/  ISETP.GT.AND P0, PT, R232, 0x1, PT ;  /* 0x00000001e800780c */ /* 0x000fe20003f04270 */
[----:B------:R-:W3:Y:S01]  /*22540*/  LDC.64 R8, c[0x0][0xba8] ;  /* 0x0002ea00ff087b82 */ /* 0x000ee20000000a00 */
[----:B------:R-:W-:Y:S01]  /*22550*/  ISETP.NE.AND P1, PT, R29, 0x1, PT ;  /* 0x000000011d00780c */ /* 0x000fe20003f25270 */
[----:B------:R-:W-:Y:S01]  /*22560*/  IMAD.MOV.U32 R21, RZ, RZ, R28 ;  /* 0x000000ffff157224 */ /* 0x000fe200078e001c */
[----:B------:R-:W-:Y:S01]  /*22570*/  SEL R20, R20, 0x978, P0 ;  /* 0x0000097814147807 */ /* 0x000fe20000000000 */
[----:B------:R-:W-:-:S04]  /*22580*/  ULDC.64 UR4, c[0x0][0x208] ;  /* 0x0000820000047ab9 */ /* 0x000fc80000000a00 */
[----:B------:R-:W4:Y:S08]  /*22590*/  LDC.64 R2, c[0x0][R20+0x220] ;  /* 0x0000880014027b82 */ /* 0x000f300000000a00 */
[----:B------:R-:W5:Y:S08]  /*225a0*/  LDC.64 R10, c[0x0][R20+0x218] ;  /* 0x00008600140a7b82 */ /* 0x000f700000000a00 */
[----:B------:R-:W0:Y:S08]  /*225b0*/  LDC.64 R4, c[0x0][R20+0x228] ;  /* 0x00008a0014047b82 */ /* 0x000e300000000a00 */
[----:B------:R-:W1:Y:S08]  /*225c0*/  @P1 LDC R13, c[0x0][0xbec] ;  /* 0x0002fb00ff0d1b82 */ /* 0x000e700000000800 */
[----:B------:R-:W0:Y:S08]  /*225d0*/  LDC.64 R6, c[0x0][R20+0x210] ;  /* 0x0000840014067b82 */ /* 0x000e300000000a00 */
[----:B------:R-:W0:Y:S01]  /*225e0*/  @P1 LDC R27, c[0x0][0xbf0] ;  /* 0x0002fc00ff1b1b82 */ /* 0x000e220000000800 */
[----:B-1----:R-:W-:-:S07]  /*225f0*/  @P1 IMAD.HI.U32 R14, R28, R13, RZ ;  /* 0x0000000d1c0e1227 */ /* 0x002fce00078e00ff */
[----:B---3--:R-:W1:Y:S01]  /*22600*/  @!P0 LDC R8, c[0x0][0xb50] ;  /* 0x0002d400ff088b82 */ /* 0x008e620000000800 */
[-C--:B----4-:R-:W-:Y:S02]  /*22610*/  IMAD R3, R3, R233.reuse, RZ ;  /* 0x000000e903037224 */ /* 0x090fe400078e02ff */
[----:B------:R-:W-:-:S05]  /*22620*/  IMAD.WIDE.U32 R12, R2, R233, RZ ;  /* 0x000000e9020c7225 */ /* 0x000fca00078e00ff */
[----:B------:R-:W3:Y:S01]  /*22630*/  @!P0 LDC R9, c[0x0][0xb54] ;  /* 0x0002d500ff098b82 */ /* 0x000ee20000000800 */
[-C--:B-----5:R-:W-:Y:S02]  /*22640*/  IMAD R25, R11, R231.reuse, RZ ;  /* 0x000000e70b197224 */ /* 0x0a0fe400078e02ff */
[----:B------:R-:W-:Y:S01]  /*22650*/  IMAD.WIDE.U32 R10, R10, R231, RZ ;  /* 0x000000e70a0a7225 */ /* 0x000fe200078e00ff */
[----:B0-----:R-:W-:-:S03]  /*22660*/  @P1 SHF.R.U32.HI R21, RZ, R27, R14 ;  /* 0x0000001bff151219 */ /* 0x001fc6000001160e */
[----:B------:R-:W-:Y:S01]  /*22670*/  IMAD R27, R2, R26, R3 ;  /* 0x0000001a021b7224 */ /* 0x000fe200078e0203 */
[----:B------:R-:W-:Y:S01]  /*22680*/  IADD3 R10, P1, P3, R12, R10, R15 ;  /* 0x0000000a0c0a7210 */ /* 0x000fe20007b3e00f */
[----:B------:R-:W-:Y:S02]  /*22690*/  IMAD.IADD R25, R11, 0x1, R25 ;  /* 0x000000010b197824 */ /* 0x000fe400078e0219 */
[----:B------:R-:W-:Y:S02]  /*226a0*/  IMAD.MOV R2, RZ, RZ, -R21 ;  /* 0x000000ffff027224 */ /* 0x000fe400078e0a15 */
[----:B------:R-:W-:Y:S01]  /*226b0*/  IMAD.IADD R27, R13, 0x1, R27 ;  /* 0x000000010d1b7824 */ /* 0x000fe200078e021b */
[----:B--2---:R-:W-:-:S05]  /*226c0*/  SEL R3, R30, RZ, P0 ;  /* 0x000000ff1e037207 */ /* 0x004fca0000000000 */
[-C--:B------:R-:W-:Y:S02]  /*226d0*/  IMAD R11, R5, R3.reuse, RZ ;  /* 0x00000003050b7224 */ /* 0x080fe400078e02ff */
[----:B------:R-:W-:-:S04]  /*226e0*/  IMAD.WIDE.U32 R4, R4, R3, RZ ;  /* 0x0000000304047225 */ /* 0x000fc800078e00ff */
[----:B------:R-:W-:Y:S01]  /*226f0*/  IMAD R3, R29, R2, R28 ;  /* 0x000000021d037224 */ /* 0x000fe200078e021c */
[----:B------:R-:W-:Y:S01]  /*22700*/  IADD3.X R2, R27, R25, R24, P1, P3 ;  /* 0x000000191b027210 */ /* 0x000fe20000fe6418 */
[----:B------:R-:W-:Y:S01]  /*22710*/  IMAD.IADD R11, R5, 0x1, R11 ;  /* 0x00000001050b7824 */ /* 0x000fe200078e020b */
[----:B------:R-:W-:Y:S02]  /*22720*/  IADD3 R4, P0, P1, R21, R10, R4 ;  /* 0x0000000a15047210 */ /* 0x000fe4000791e004 */
[----:B------:R-:W-:-:S04]  /*22730*/  SHF.R.S32.HI R21, RZ, 0x1f, R21 ;  /* 0x0000001fff157819 */ /* 0x000fc80000011415 */
[----:B------:R-:W-:Y:S01]  /*22740*/  IADD3.X R5, R21, R2, R11, P0, P1 ;  /* 0x0000000215057210 */ /* 0x000fe200007e240b */
[-C--:B------:R-:W-:Y:S01]  /*22750*/  IMAD R2, R7, R3.reuse, RZ ;  /* 0x0000000307027224 */ /* 0x080fe200078e02ff */
[----:B------:R-:W-:Y:S01]  /*22760*/  SHF.R.S32.HI R11, RZ, 0x1f, R3 ;  /* 0x0000001fff0b7819 */ /* 0x000fe20000011403 */
[----:B------:R-:W-:-:S04]  /*22770*/  IMAD.WIDE.U32 R4, R6, R3, R4 ;  /* 0x0000000306047225 */ /* 0x000fc800078e0004 */
[----:B------:R-:W-:Y:S01]  /*22780*/  IMAD R11, R6, R11, R2 ;  /* 0x0000000b060b7224 */ /* 0x000fe200078e0202 */
[----:B-1----:R-:W-:Y:S01]  /*22790*/  LEA R8, P0, R4, R8, 0x2 ;  /* 0x0000000804087211 */ /* 0x002fe200078010ff */
[----:B------:R-:W-:Y:S02]  /*227a0*/  IMAD.MOV.U32 R3, RZ, RZ, -0x800000 ;  /* 0xff800000ff037424 */ /* 0x000fe400078e00ff */
[----:B------:R-:W-:-:S05]  /*227b0*/  IMAD.IADD R2, R5, 0x1, R11 ;  /* 0x0000000105027824 */ /* 0x000fca00078e020b */
[----:B---3--:R-:W-:-:S05]  /*227c0*/  LEA.HI.X R9, R4, R9, R2, 0x2, P0 ;  /* 0x0000000904097211 */ /* 0x008fca00000f1402 */
[----:B------:R2:W-:Y:S02]  /*227d0*/  STG.E desc[UR4][R8.64], R3 ;  /* 0x0000000308007986 */ /* 0x0005e4000c101904 */
.L_x_669:
[----:B------:R-:W-:Y:S05]  /*227e0*/  BSYNC B1 ;  /* 0x0000000000017941 */ /* 0x000fea0003800000 */
.L_x_668:
[----:B------:R-:W-:Y:S05]  /*227f0*/  @P2 BRA `(.L_x_664) ;  /* 0x0000000800582947 */ /* 0x000fea0003800000 */
[----:B------:R-:W3:Y:S01]  /*22800*/  LDL.LU R10, [R1+0x70] ;  /* 0x00007000010a7983 */ /* 0x000ee20000300800 */
[----:B------:R-:W4:Y:S01]  /*22810*/  LDC R11, c[0x0][0xbe8] ;  /* 0x0002fa00ff0b7b82 */ /* 0x000f220000000800 */
[----:B------:R-:W-:Y:S01]  /*22820*/  ULDC.64 UR4, c[0x0][0xaa0] ;  /* 0x0002a80000047ab9 */ /* 0x000fe20000000a00 */
[----:B------:R-:W-:Y:S01]  /*22830*/  ULDC.64 UR6, c[0x0][0xaf0] ;  /* 0x0002bc0000067ab9 */ /* 0x000fe20000000a00 */
[----:B------:R0:W5:Y:S04]  /*22840*/  LDL R21, [R1+0x6c] ;  /* 0x00006c0001157983 */ /* 0x0001680000100800 */
[----:B------:R0:W5:Y:S01]  /*22850*/  LDL R20, [R1+0x68] ;  /* 0x0000680001147983 */ /* 0x0001620000100800 */
[----:B------:R-:W1:Y:S01]  /*22860*/  S2R R2, SR_TID.X ;  /* 0x0000000000027919 */ /* 0x000e620000002100 */
[----:B----4-:R-:W-:-:S13]  /*22870*/  ISETP.NE.AND P0, PT, R11, 0x1, PT ;  /* 0x000000010b00780c */ /* 0x010fda0003f05270 */
[----:B--2---:R-:W2:Y:S01]  /*22880*/  @P0 LDC R8, c[0x0][0xbec] ;  /* 0x0002fb00ff080b82 */ /* 0x004ea20000000800 */
[----:B-1----:R-:W-:-:S07]  /*22890*/  VIADD R4, R2, 0xffffff80 ;  /* 0xffffff8002047836 */ /* 0x002fce0000000000 */
[----:B------:R-:W1:Y:S01]  /*228a0*/  @P0 LDC R13, c[0x0][0xbf0] ;  /* 0x0002fc00ff0d0b82 */ /* 0x000e620000000800 */
[----:B------:R-:W-:Y:S01]  /*228b0*/  IMAD R2, R24, UR4, RZ ;  /* 0x0000000418027c24 */ /* 0x000fe2000f8e02ff */
[----:B------:R-:W-:-:S03]  /*228c0*/  SHF.R.S32.HI R3, RZ, 0x1f, R4 ;  /* 0x0000001fff037819 */ /* 0x000fc60000011404 */
[----:B------:R-:W-:Y:S01]  /*228d0*/  IMAD R5, R15, UR5, R2 ;  /* 0x000000050f057c24 */ /* 0x000fe2000f8e0202 */
[----:B------:R-:W-:Y:S01]  /*228e0*/  LEA.HI R6, R3, R4, RZ, 0x3 ;  /* 0x0000000403067211 */ /* 0x000fe200078f18ff */
[----:B------:R-:W-:Y:S01]  /*228f0*/  IMAD.WIDE.U32 R2, R15, UR4, RZ ;  /* 0x000000040f027c25 */ /* 0x000fe2000f8e00ff */
[----:B------:R-:W-:Y:S02]  /*22900*/  ULDC.64 UR4, c[0x0][0xae8] ;  /* 0x0002ba0000047ab9 */ /* 0x000fe40000000a00 */
[----:B------:R-:W-:Y:S01]  /*22910*/  LOP3.LUT R7, R6, 0xfffffff8, RZ, 0xc0, !PT ;  /* 0xfffffff806077812 */ /* 0x000fe200078ec0ff */
[----:B------:R-:W-:Y:S02]  /*22920*/  IMAD.IADD R3, R3, 0x1, R5 ;  /* 0x0000000103037824 */ /* 0x000fe400078e0205 */
[----:B------:R-:W-:Y:S02]  /*22930*/  IMAD R6, R26, UR6, RZ ;  /* 0x000000061a067c24 */ /* 0x000fe4000f8e02ff */
[----:B------:R-:W-:-:S02]  /*22940*/  IMAD.IADD R4, R4, 0x1, -R7 ;  /* 0x0000000104047824 */ /* 0x000fc400078e0a07 */
[----:B------:R-:W-:-:S04]  /*22950*/  IMAD.WIDE.U32 R2, R231, UR4, R2 ;  /* 0x00000004e7027c25 */ /* 0x000fc8000f8e0002 */
[----:B------:R-:W-:Y:S02]  /*22960*/  IMAD R4, R4, 0x20, R213 ;  /* 0x0000002004047824 */ /* 0x000fe400078e02d5 */
[----:B------:R-:W-:Y:S01]  /*22970*/  IMAD R3, R231, UR5, R3 ;  /* 0x00000005e7037c24 */ /* 0x000fe2000f8e0203 */
[----:B------:R-:W-:Y:S01]  /*22980*/  ULDC.64 UR4, c[0x0][0xae0] ;  /* 0x0002b80000047ab9 */ /* 0x000fe20000000a00 */
[C---:B------:R-:W-:Y:S02]  /*22990*/  IMAD R7, R233.reuse, UR7, R6 ;  /* 0x00000007e9077c24 */ /* 0x040fe4000f8e0206 */
[----:B------:R-:W-:-:S04]  /*229a0*/  IMAD.WIDE.U32 R2, R233, UR6, R2 ;  /* 0x00000006e9027c25 */ /* 0x000fc8000f8e0002 */
[----:B------:R-:W-:Y:S01]  /*229b0*/  IMAD.IADD R3, R3, 0x1, R7 ;  /* 0x0000000103037824 */ /* 0x000fe200078e0207 */
[----:B------:R-:W-:Y:S01]  /*229c0*/  BSSY B1, `(.L_x_670) ;  /* 0x0000034000017945 */ /* 0x000fe20003800000 */
[C---:B---3--:R-:W-:Y:S02]  /*229d0*/  IMAD R9, R10.reuse, 0x80, R4 ;  /* 0x000000800a097824 */ /* 0x048fe400078e0204 */
[----:B------:R-:W-:Y:S02]  /*229e0*/  IMAD R12, R10, 0x80, R213 ;  /* 0x000000800a0c7824 */ /* 0x000fe400078e02d5 */
[----:B--2---:R-:W-:-:S04]  /*229f0*/  @P0 IMAD.HI.U32 R4, R9, R8, RZ ;  /* 0x0000000809040227 */ /* 0x004fc800078e00ff */
[----:B------:R-:W-:Y:S01]  /*22a00*/  IMAD.MOV.U32 R5, RZ, RZ, R9 ;  /* 0x000000ffff057224 */ /* 0x000fe200078e0009 */
[----:B-1----:R-:W-:-:S04]  /*22a10*/  @P0 SHF.R.U32.HI R5, RZ, R13, R4 ;  /* 0x0000000dff050219 */ /* 0x002fc80000011604 */
[--C-:B------:R-:W-:Y:S01]  /*22a20*/  SHF.R.S32.HI R4, RZ, 0x1f, R5.reuse ;  /* 0x0000001fff047819 */ /* 0x100fe20000011405 */
[----:B------:R-:W-:Y:S02]  /*22a30*/  IMAD.MOV R6, RZ, RZ, -R5 ;  /* 0x000000ffff067224 */ /* 0x000fe400078e0a05 */
[----:B------:R-:W-:-:S04]  /*22a40*/  IMAD.WIDE.U32 R2, R5, UR4, R2 ;  /* 0x0000000405027c25 */ /* 0x000fc8000f8e0002 */
[----:B------:R-:W-:Y:S02]  /*22a50*/  IMAD R4, R4, UR4, RZ ;  /* 0x0000000404047c24 */ /* 0x000fe4000f8e02ff */
[----:B------:R-:W-:Y:S02]  /*22a60*/  IMAD R7, R11, R6, R9 ;  /* 0x000000060b077224 */ /* 0x000fe400078e0209 */
[----:B------:R-:W-:Y:S01]  /*22a70*/  IMAD R5, R5, UR5, R4 ;  /* 0x0000000505057c24 */ /* 0x000fe2000f8e0204 */
[----:B------:R-:W-:Y:S02]  /*22a80*/  ULDC.64 UR4, c[0x0][0xad8] ;  /* 0x0002b60000047ab9 */ /* 0x000fe40000000a00 */
[----:B------:R-:W-:Y:S01]  /*22a90*/  SHF.R.S32.HI R4, RZ, 0x1f, R7 ;  /* 0x0000001fff047819 */ /* 0x000fe20000011407 */
[----:B------:R-:W-:Y:S02]  /*22aa0*/  IMAD.IADD R3, R3, 0x1, R5 ;  /* 0x0000000103037824 */ /* 0x000fe400078e0205 */
[----:B------:R-:W-:-:S02]  /*22ab0*/  IMAD R13, R0, R11, RZ ;  /* 0x0000000b000d7224 */ /* 0x000fc400078e02ff */
[----:B------:R-:W-:Y:S02]  /*22ac0*/  IMAD R4, R4, UR4, RZ ;  /* 0x0000000404047c24 */ /* 0x000fe4000f8e02ff */
[----:B------:R-:W-:Y:S01]  /*22ad0*/  IMAD.WIDE.U32 R2, R7, UR4, R2 ;  /* 0x0000000407027c25 */ /* 0x000fe2000f8e0002 */
[----:B------:R-:W-:-:S03]  /*22ae0*/  ISETP.GE.AND P2, PT, R12, R13, PT ;  /* 0x0000000d0c00720c */ /* 0x000fc60003f46270 */
[----:B------:R-:W-:Y:S01]  /*22af0*/  IMAD R5, R7, UR5, R4 ;  /* 0x0000000507057c24 */ /* 0x000fe2000f8e0204 */
[----:B------:R-:W-:Y:S01]  /*22b00*/  ULDC.64 UR4, c[0x0][0xa80] ;  /* 0x0002a00000047ab9 */ /* 0x000fe20000000a00 */
[----:B------:R-:W-:Y:S01]  /*22b10*/  VIADD R0, R12, 0x20 ;  /* 0x000000200c007836 */ /* 0x000fe20000000000 */
[----:B------:R-:W-:Y:S01]  /*22b20*/  LEA R10, P3, R2, UR4, 0x1 ;  /* 0x00000004020a7c11 */ /* 0x000fe2000f8608ff */
[----:B------:R-:W-:Y:S01]  /*22b30*/  IMAD.IADD R3, R3, 0x1, R5 ;  /* 0x0000000103037824 */ /* 0x000fe200078e0205 */
[----:B------:R-:W-:Y:S02]  /*22b40*/  SHF.R.S32.HI R7, RZ, 0x1f, R212 ;  /* 0x0000001fff077819 */ /* 0x000fe400000114d4 */
[-C--:B------:R-:W-:Y:S02]  /*22b50*/  ISETP.GE.AND P1, PT, R0, R13.reuse, PT ;  /* 0x0000000d0000720c */ /* 0x080fe40003f26270 */
[----:B------:R-:W-:Y:S01]  /*22b60*/  LEA.HI.X R11, R2, UR5, R3, 0x1, P3 ;  /* 0x00000005020b7c11 */ /* 0x000fe200098f0c03 */
[----:B------:R-:W-:Y:S01]  /*22b70*/  VIADD R0, R12, 0x40 ;  /* 0x000000400c007836 */ /* 0x000fe20000000000 */
[----:B------:R-:W-:Y:S01]  /*22b80*/  LEA.HI R7, R7, R212, RZ, 0x3 ;  /* 0x000000d407077211 */ /* 0x000fe200078f18ff */
[----:B------:R0:W1:Y:S04]  /*22b90*/  SHFL.IDX PT, R8, R10, RZ, 0x181f ;  /* 0x00181fff0a087589 */ /* 0x00006800000e0000 */
[----:B------:R0:W2:Y:S01]  /*22ba0*/  SHFL.IDX PT, R9, R11, RZ, 0x181f ;  /* 0x00181fff0b097589 */ /* 0x0000a200000e0000 */
[----:B------:R-:W-:-:S02]  /*22bb0*/  ISETP.GE.AND P0, PT, R0, R13, PT ;  /* 0x0000000d0000720c */ /* 0x000fc40003f06270 */
[----:B------:R-:W-:Y:S01]  /*22bc0*/  SHF.R.S32.HI R14, RZ, 0x3, R7 ;  /* 0x00000003ff0e7819 */ /* 0x000fe20000011407 */
[----:B------:R-:W-:Y:S10]  /*22bd0*/  @P2 BRA `(.L_x_671) ;  /* 0x0000000000482947 */ /* 0x000ff40003800000 */
[----:B------:R-:W-:Y:S01]  /*22be0*/  ULDC UR4, c[0x0][0xac8] ;  /* 0x0002b20000047ab9 */ /* 0x000fe20000000800 */
[----:B------:R-:W-:Y:S01]  /*22bf0*/  ULDC.64 UR6, c[0x0][0x208] ;  /* 0x0000820000067ab9 */ /* 0x000fe20000000a00 */
[----:B------:R-:W-:Y:S02]  /*22c00*/  ISETP.GE.AND P5, PT, R16, UR4, PT ;  /* 0x0000000410007c0c */ /* 0x000fe4000bfa6270 */
[----:B------:R-:W-:Y:S02]  /*22c10*/  ISETP.GE.AND P3, PT, R218, UR4, PT ;  /* 0x00000004da007c0c */ /* 0x000fe4000bf66270 */
[----:B------:R-:W-:Y:S02]  /*22c20*/  ISETP.GE.AND P2, PT, R219, UR4, PT ;  /* 0x00000004db007c0c */ /* 0x000fe4000bf46270 */
[----:B------:R-:W-:-:S07]  /*22c30*/  ISETP.GE.AND P4, PT, R212, UR4, PT ;  /* 0x00000004d4007c0c */ /* 0x000fce000bf86270 */
[----:B-1----:R-:W-:-:S04]  /*22c40*/  @!P5 LEA R6, P6, R16, R8, 0x1 ;  /* 0x000000081006d211 */ /* 0x002fc800078c08ff */
[-C--:B--2---:R-:W-:Y:S02]  /*22c50*/  @!P5 LEA.HI.X R7, R16, R9.reuse, R17, 0x1, P6 ;  /* 0x000000091007d211 */ /* 0x084fe400030f0c11 */
[-C--:B------:R-:W-:Y:S01]  /*22c60*/  @!P3 LEA R4, P6, R218, R8.reuse, 0x1 ;  /* 0x00000008da04b211 */ /* 0x080fe200078c08ff */
[----:B------:R-:W-:Y:S02]  /*22c70*/  @!P4 IMAD.SHL.U32 R15, R14, 0x8, RZ ;  /* 0x000000080e0fc824 */ /* 0x000fe400078e00ff */
[----:B------:R3:W-:Y:S01]  /*22c80*/  @!P5 ST.E.128 desc[UR6][R6.64], RZ ;  /* 0x000000ff0600d985 */ /* 0x0007e2000c101d06 */
[----:B-----5:R-:W-:Y:S02]  /*22c90*/  @!P3 LEA.HI.X R5, R218, R9, R21, 0x1, P6 ;  /* 0x00000009da05b211 */ /* 0x020fe400030f0c15 */
[----:B------:R-:W-:-:S04]  /*22ca0*/  @!P2 LEA R2, P6, R219, R8, 0x1 ;  /* 0x00000008db02a211 */ /* 0x000fc800078c08ff */
[----:B------:R-:W-:Y:S01]  /*22cb0*/  @!P2 LEA.HI.X R3, R219, R9, R20, 0x1, P6 ;  /* 0x00000009db03a211 */ /* 0x000fe200030f0c14 */
[----:B------:R-:W-:-:S05]  /*22cc0*/  @!P4 IMAD.WIDE R8, R15, 0x2, R8 ;  /* 0x000000020f08c825 */ /* 0x000fca00078e0208 */
[----:B------:R3:W-:Y:S04]  /*22cd0*/  @!P4 ST.E.128 desc[UR6][R8.64], RZ ;  /* 0x000000ff0800c985 */ /* 0x0007e8000c101d06 */
[----:B------:R3:W-:Y:S04]  /*22ce0*/  @!P3 ST.E.128 desc[UR6][R4.64], RZ ;  /* 0x000000ff0400b985 */ /* 0x0007e8000c101d06 */
[----:B------:R3:W-:Y:S02]  /*22cf0*/  @!P2 ST.E.128 desc[UR6][R2.64], RZ ;  /* 0x000000ff0200a985 */ /* 0x0007e4000c101d06 */
.L_x_671:
[----:B------:R-:W-:Y:S05]  /*22d00*/  BSYNC B1 ;  /* 0x0000000000017941 */ /* 0x000fea0003800000 */
.L_x_670:
[----:B--23--:R2:W3:Y:S01]  /*22d10*/  SHFL.IDX PT, R9, R11, 0x1, 0x181f ;  /* 0x00381f000b097f89 */ /* 0x00c4e200000e0000 */
[----:B------:R-:W-:Y:S03]  /*22d20*/  BSSY B1, `(.L_x_672) ;  /* 0x0000015000017945 */ /* 0x000fe60003800000 */
[----:B-1----:R2:W1:Y:S01]  /*22d30*/  SHFL.IDX PT, R8, R10, 0x1, 0x181f ;  /* 0x00381f000a087f89 */ /* 0x00246200000e0000 */
        /* <DEDUP_REMOVED lines=9> */
[-C--:B---3--:R-:W-:Y:S02]  /*22dd0*/  @!P4 LEA.HI.X R7, R16, R9.reuse, R17, 0x1, P6 ;  /* 0x000000091007c211 */ /* 0x088fe400030f0c11 */
[C---:B------:R-:W-:Y:S01]  /*22de0*/  @!P1 LEA R2, P6, R219.reuse, R8, 0x1 ;  /* 0x00000008db029211 */ /* 0x040fe200078c08ff */
[----:B------:R-:W-:Y:S01]  /*22df0*/  @!P3 IMAD.SHL.U32 R15, R14, 0x8, RZ ;  /* 0x000000080e0fb824 */ /* 0x000fe200078e00ff */
[-C--:B-----5:R-:W-:Y:S01]  /*22e00*/  @!P2 LEA.HI.X R5, R218, R9.reuse, R21, 0x1, P5 ;  /* 0x00000009da05a211 */ /* 0x0a0fe200028f0c15 */
[----:B------:R4:W-:Y:S01]  /*22e10*/  @!P4 ST.E.128 desc[UR6][R6.64], RZ ;  /* 0x000000ff0600c985 */ /* 0x0009e2000c101d06 */
[----:B------:R-:W-:Y:S01]  /*22e20*/  @!P1 LEA.HI.X R3, R219, R9, R20, 0x1, P6 ;  /* 0x00000009db039211 */ /* 0x000fe200030f0c14 */
[----:B------:R-:W-:-:S05]  /*22e30*/  @!P3 IMAD.WIDE R8, R15, 0x2, R8 ;  /* 0x000000020f08b825 */ /* 0x000fca00078e0208 */
[----:B------:R4:W-:Y:S04]  /*22e40*/  @!P3 ST.E.128 desc[UR6][R8.64], RZ ;  /* 0x000000ff0800b985 */ /* 0x0009e8000c101d06 */
[----:B------:R4:W-:Y:S04]  /*22e50*/  @!P2 ST.E.128 desc[UR6][R4.64], RZ ;  /* 0x000000ff0400a985 */ /* 0x0009e8000c101d06 */
[----:B------:R4:W-:Y:S02]  /*22e60*/  @!P1 ST.E.128 desc[UR6][R2.64], RZ ;  /* 0x000000ff02009985 */ /* 0x0009e4000c101d06 */
.L_x_673:
[----:B------:R-:W-:Y:S05]  /*22e70*/  BSYNC B1 ;  /* 0x0000000000017941 */ /* 0x000fea0003800000 */
.L_x_672:
[----:B---34-:R3:W4:Y:S01]  /*22e80*/  SHFL.IDX PT, R9, R11, 0x2, 0x181f ;  /* 0x00581f000b097f89 */ /* 0x01872200000e0000 */
        /* <DEDUP_REMOVED lines=11> */
[C---:B------:R-:W-:Y:S02]  /*22f40*/  @!P6 LEA R2, P2, R219.reuse, R8, 0x1 ;  /* 0x00000008db02e211 */ /* 0x040fe400078408ff */
[----:B------:R-:W-:Y:S01]  /*22f50*/  @!P4 IMAD.SHL.U32 R15, R14, 0x8, RZ ;  /* 0x000000080e0fc824 */ /* 0x000fe200078e00ff */
[-C--:B----4-:R-:W-:Y:S02]  /*22f60*/  @!P3 LEA.HI.X R7, R16, R9.reuse, R17, 0x1, P0 ;  /* 0x000000091007b211 */ /* 0x090fe400000f0c11 */
[-C--:B-----5:R-:W-:Y:S02]  /*22f70*/  @!P5 LEA.HI.X R5, R218, R9.reuse, R21, 0x1, P1 ;  /* 0x00000009da05d211 */ /* 0x0a0fe400008f0c15 */
[----:B------:R-:W-:Y:S01]  /*22f80*/  @!P6 LEA.HI.X R3, R219, R9, R20, 0x1, P2 ;  /* 0x00000009db03e211 */ /* 0x000fe200010f0c14 */
[----:B------:R-:W-:Y:S01]  /*22f90*/  @!P4 IMAD.WIDE R8, R15, 0x2, R8 ;  /* 0x000000020f08c825 */ /* 0x000fe200078e0208 */
[----:B------:R1:W-:Y:S04]  /*22fa0*/  @!P3 ST.E.128 desc[UR6][R6.64], RZ ;  /* 0x000000ff0600b985 */ /* 0x0003e8000c101d06 */
[----:B------:R1:W-:Y:S04]  /*22fb0*/  @!P4 ST.E.128 desc[UR6][R8.64], RZ ;  /* 0x000000ff0800c985 */ /* 0x0003e8000c101d06 */
[----:B------:R1:W-:Y:S04]  /*22fc0*/  @!P5 ST.E.128 desc[UR6][R4.64], RZ ;  /* 0x000000ff0400d985 */ /* 0x0003e8000c101d06 */
[----:B------:R1:W-:Y:S02]  /*22fd0*/  @!P6 ST.E.128 desc[UR6][R2.64], RZ ;  /* 0x000000ff0200e985 */ /* 0x0003e4000c101d06 */
.L_x_675:
[----:B------:R-:W-:Y:S05]  /*22fe0*/  BSYNC B1 ;  /* 0x0000000000017941 */ /* 0x000fea0003800000 */
.L_x_674:
[----:B------:R-:W-:Y:S01]  /*22ff0*/  VIADD R0, R12, 0x60 ;  /* 0x000000600c007836 */ /* 0x000fe20000000000 */
[----:B-1--4-:R4:W1:Y:S04]  /*23000*/  SHFL.IDX PT, R9, R11, 0x3, 0x181f ;  /* 0x00781f000b097f89 */ /* 0x01286800000e0000 */
[----:B------:R-:W-:Y:S01]  /*23010*/  ISETP.GE.AND P0, PT, R0, R13, PT ;  /* 0x0000000d0000720c */ /* 0x000fe20003f06270 */
[----:B------:R4:W0:-:S12]  /*23020*/  SHFL.IDX PT, R8, R10, 0x3, 0x181f ;  /* 0x00781f000a087f89 */ /* 0x00081800000e0000 */
[----:B----4-:R-:W-:Y:S05]  /*23030*/  @P0 BRA `(.L_x_664) ;  /* 0x0000000000480947 */ /* 0x010fea0003800000 */
        /* <DEDUP_REMOVED lines=8> */
[C---:B------:R-:W-:Y:S02]  /*230c0*/  @!P6 LEA R2, P2, R219.reuse, R8, 0x1 ;  /* 0x00000008db02e211 */ /* 0x040fe400078408ff */
[----:B--23--:R-:W-:Y:S01]  /*230d0*/  @!P4 IMAD.SHL.U32 R11, R14, 0x8, RZ ;  /* 0x000000080e0bc824 */ /* 0x00cfe200078e00ff */
[-C--:B-1----:R-:W-:Y:S02]  /*230e0*/  @!P3 LEA.HI.X R7, R16, R9.reuse, R17, 0x1, P0 ;  /* 0x000000091007b211 */ /* 0x082fe400000f0c11 */
[-C--:B-----5:R-:W-:Y:S02]  /*230f0*/  @!P5 LEA.HI.X R5, R218, R9.reuse, R21, 0x1, P1 ;  /* 0x00000009da05d211 */ /* 0x0a0fe400008f0c15 */
[----:B------:R-:W-:Y:S01]  /*23100*/  @!P6 LEA.HI.X R3, R219, R9, R20, 0x1, P2 ;  /* 0x00000009db03e211 */ /* 0x000fe200010f0c14 */
[----:B------:R-:W-:Y:S01]  /*23110*/  @!P4 IMAD.WIDE R8, R11, 0x2, R8 ;  /* 0x000000020b08c825 */ /* 0x000fe200078e0208 */
[----:B------:R4:W-:Y:S04]  /*23120*/  @!P3 ST.E.128 desc[UR6][R6.64], RZ ;  /* 0x000000ff0600b985 */ /* 0x0009e8000c101d06 */
[----:B------:R4:W-:Y:S04]  /*23130*/  @!P4 ST.E.128 desc[UR6][R8.64], RZ ;  /* 0x000000ff0800c985 */ /* 0x0009e8000c101d06 */
[----:B------:R4:W-:Y:S04]  /*23140*/  @!P5 ST.E.128 desc[UR6][R4.64], RZ ;  /* 0x000000ff0400d985 */ /* 0x0009e8000c101d06 */
[----:B------:R4:W-:Y:S02]  /*23150*/  @!P6 ST.E.128 desc[UR6][R2.64], RZ ;  /* 0x000000ff0200e985 */ /* 0x0009e4000c101d06 */
.L_x_664:
[----:B------:R-:W-:Y:S05]  /*23160*/  BSYNC B0 ;  /* 0x0000000000007941 */ /* 0x000fea0003800000 */
.L_x_654:
[----:B------:R-:W-:Y:S02]  /*23170*/  ULDC UR4, c[0x0][0xc3c] ;  /* 0x00030f0000047ab9 */ /* 0x000fe40000000800 */
[----:B-1----:R-:W-:-:S13]  /*23180*/  ISETP.GE.AND P0, PT, R143, UR4, PT ;  /* 0x000000048f007c0c */ /* 0x002fda000bf06270 */
[----:B------:R-:W-:Y:S05]  /*23190*/  @!P0 BRA `(.L_x_676) ;  /* 0xfffffde400dc8947 */ /* 0x000fea000383ffff */
[----:B------:R-:W-:Y:S05]  /*231a0*/  BRA `(.L_x_444) ;  /* 0x0000009000bc7947 */ /* 0x000fea0003800000 */
.L_x_442:
[----:B------:R-:W-:-:S08]  /*231b0*/  NOP ;  /* 0x0000000000007918 */ /* 0x000fd00000000000 */
[----:B------:R-:W0:-:S00]  /*231c0*/  USETMAXREG.DEALLOC.CTAPOOL 0x18 ;  /* 0x00000018000079c8 */ /* 0x000e0000080e0500 */
[----:B0-----:R-:W2:Y:S01]  /*231d0*/  LDL.LU R2, [R1+0x10] ;  /* 0x0000100001027983 */ /* 0x001ea20000300800 */
[----:B------:R-:W-:Y:S01]  /*231e0*/  LOP3.LUT R0, R0, 0x3, RZ, 0xc0, !PT ;  /* 0x0000000300007812 */ /* 0x000fe200078ec0ff */
[----:B------:R-:W-:-:S05]  /*231f0*/  IMAD.MOV.U32 R7, RZ, RZ, RZ ;  /* 0x000000ffff077224 */ /* 0x000fca00078e00ff */
[----:B------:R-:W0:Y:S02]  /*23200*/  SHFL.IDX PT, R0, R0, RZ, 0x1f ;  /* 0x00001fff00007589 */ /* 0x000e2400000e0000 */
[----:B0-----:R-:W-:Y:S02]  /*23210*/  ISETP.NE.AND P0, PT, R0, RZ, PT ;  /* 0x000000ff0000720c */ /* 0x001fe40003f05270 */
[----:B--2---:R-:W-:-:S11]  /*23220*/  LOP3.LUT R2, R2, 0xffffffef, RZ, 0xc0, !PT ;  /* 0xffffffef02027812 */ /* 0x004fd600078ec0ff */
[----:B------:R-:W-:-:S05]  /*23230*/  @P0 LOP3.LUT R2, R2, 0x10, RZ, 0xfc, !PT ;  /* 0x0000001002020812 */ /* 0x000fca00078efcff */
[----:B------:R0:W-:Y:S01]  /*23240*/  STL [R1+0x10], R2 ;  /* 0x0000100201007387 */ /* 0x0001e20000100800 */
        /* <DEDUP_REMOVED lines=10> */
.L_x_677:
[----:B------:R-:W-:Y:S01]  /*232f0*/  LOP3.LUT R0, R6, 0x1f, RZ, 0xc0, !PT ;  /* 0x0000001f06007812 */ /* 0x000fe200078ec0ff */
[----:B------:R-:W-:Y:S01]  /*23300*/  ULDC UR4, c[0x0][0xc3c] ;  /* 0x00030f0000047ab9 */ /* 0x000fe20000000800 */
[----:B------:R-:W-:Y:S01]  /*23310*/  ULDC.64 UR6, c[0x0][0x208] ;  /* 0x0000820000067ab9 */ /* 0x000fe20000000a00 */
[----:B------:R-:W-:Y:S01]  /*23320*/  IMAD.MOV.U32 R10, RZ, RZ, RZ ;  /* 0x000000ffff0a7224 */ /* 0x000fe200078e00ff */
[----:B------:R-:W-:Y:S01]  /*23330*/  ISETP.NE.AND P0, PT, R0, 0x1f, PT ;  /* 0x0000001f0000780c */ /* 0x000fe20003f05270 */
[----:B------:R-:W-:-:S03]  /*23340*/  ULDC UR5, c[0x0][0xc38] ;  /* 0x00030e0000057ab9 */ /* 0x000fc60000000800 */
[----:B------:R-:W-:-:S13]  /*23350*/  ISETP.GE.OR P1, PT, R0, UR4, !P0 ;  /* 0x0000000400007c0c */ /* 0x000fda000c726670 */
[----:B0-----:R-:W0:Y:S08]  /*23360*/  @!P1 LDC.64 R2, c[0x0][0xc80] ;  /* 0x00032000ff029b82 */ /* 0x001e300000000a00 */
        /* <DEDUP_REMOVED lines=36> */
.L_x_681:
        /* <DEDUP_REMOVED lines=39> */
.L_x_679:
        /* <DEDUP_REMOVED lines=20> */
.L_x_682:
        /* <DEDUP_REMOVED lines=54> */
.L_x_680:
[----:B------:R-:W-:Y:S01]  /*23cc0*/  IMAD.U32 R2, RZ, RZ, UR6 ;  /* 0x00000006ff027e24 */ /* 0x000fe2000f8e00ff */
[----:B------:R0:W-:Y:S04]  /*23cd0*/  STL [R1+0x4], RZ ;  /* 0x000004ff01007387 */ /* 0x0001e80000100800 */
[----:B------:R0:W-:Y:S04]  /*23ce0*/  STL [R1+0x8], RZ ;  /* 0x000008ff01007387 */ /* 0x0001e80000100800 */
[----:B------:R0:W-:Y:S02]  /*23cf0*/  STL [R1], R2 ;  /* 0x0000000201007387 */ /* 0x0001e40000100800 */
.L_x_683:
        /* <DEDUP_REMOVED lines=10> */
.L_x_678:
[----:B-1----:R-:W3:Y:S01]  /*23da0*/  LDL R0, [R1+0xc] ;  /* 0x00000c0001007983 */ /* 0x002ee20000100800 */
[----:B------:R-:W-:Y:S01]  /*23db0*/  ULDC UR4, c[0x0][0xc3c] ;  /* 0x00030f0000047ab9 */ /* 0x000fe20000000800 */
[----:B------:R-:W-:Y:S01]  /*23dc0*/  IMAD.MOV.U32 R19, RZ, RZ, RZ ;  /* 0x000000ffff137224 */ /* 0x000fe200078e00ff */
[----:B---3--:R-:W-:Y:S01]  /*23dd0*/  ISETP.GE.AND P0, PT, R0, UR4, PT ;  /* 0x0000000400007c0c */ /* 0x008fe2000bf06270 */
[----:B------:R-:W-:-:S05]  /*23de0*/  IMAD.MOV.U32 R0, RZ, RZ, 0x1 ;  /* 0x00000001ff007424 */ /* 0x000fca00078e00ff */
[----:B------:R1:W-:Y:S04]  /*23df0*/  STL [R1+0x18], R0 ;  /* 0x0000180001007387 */ /* 0x0003e80000100800 */
[----:B------:R1:W-:Y:S03]  /*23e00*/  STL [R1+0x64], RZ ;  /* 0x000064ff01007387 */ /* 0x0003e60000100800 */
[----:B------:R-:W-:Y:S05]  /*23e10*/  @P0 BRA `(.L_x_684) ;  /* 0x0000008000c00947 */ /* 0x000fea0003800000 */
[----:B------:R-:W3:Y:S01]  /*23e20*/  LDL.LU R4, [R1+0x10] ;  /* 0x0000100001047983 */ /* 0x000ee20000300800 */
[C---:B-1----:R-:W-:Y:S01]  /*23e30*/  IMAD.SHL.U32 R0, R6.reuse, 0x8, RZ ;  /* 0x0000000806007824 */ /* 0x042fe200078e00ff */
[----:B------:R-:W-:Y:S01]  /*23e40*/  LOP3.LUT R5, R6, 0x7f, RZ, 0xc0, !PT ;  /* 0x0000007f06057812 */ /* 0x000fe200078ec0ff */
[----:B------:R-:W1:Y:S01]  /*23e50*/  S2UR UR5, SR_CgaCtaId ;  /* 0x00000000000579c3 */ /* 0x000e620000008800 */
[----:B------:R-:W-:Y:S01]  /*23e60*/  UMOV UR4, 0x400 ;  /* 0x0000040000047882 */ /* 0x000fe20000000000 */
[----:B------:R-:W-:Y:S01]  /*23e70*/  BSSY B8, `(.L_x_684) ;  /* 0x000082a000087945 */ /* 0x000fe20003800000 */
[C---:B------:R-:W-:Y:S01]  /*23e80*/  LOP3.LUT R3, R0.reuse, 0x1f8, RZ, 0xc0, !PT ;  /* 0x000001f800037812 */ /* 0x040fe200078ec0ff */
[C---:B0-----:R-:W-:Y:S01]  /*23e90*/  IMAD.SHL.U32 R2, R5.reuse, 0x8, RZ ;  /* 0x0000000805027824 */ /* 0x041fe200078e00ff */
[----:B------:R-:W-:Y:S01]  /*23ea0*/  ISETP.NE.AND P1, PT, R5, RZ, PT ;  /* 0x000000ff0500720c */ /* 0x000fe20003f25270 */
[----:B------:R-:W-:Y:S01]  /*23eb0*/  IMAD.MOV.U32 R19, RZ, RZ, RZ ;  /* 0x000000ffff137224 */ /* 0x000fe200078e00ff */
[----:B------:R-:W-:Y:S01]  /*23ec0*/  LOP3.LUT R3, R3, 0x38, R6, 0x78, !PT ;  /* 0x0000003803037812 */ /* 0x000fe200078e7806 */
[----:B------:R-:W-:Y:S01]  /*23ed0*/  ULDC.64 UR38, c[0x0][0x198] ;  /* 0x0000660000267ab9 */ /* 0x000fe20000000a00 */
[----:B------:R-:W-:Y:S01]  /*23ee0*/  LOP3.LUT R0, R0, 0x38, RZ, 0xc0, !PT ;  /* 0x0000003800007812 */ /* 0x000fe200078ec0ff */
[----:B------:R-:W-:Y:S01]  /*23ef0*/  ULOP3.LUT UR37, UR60, 0x2, URZ, 0xfc, !UPT ;  /* 0x000000023c257892 */ /* 0x000fe2000f8efc3f */
[----:B------:R-:W-:Y:S01]  /*23f00*/  LOP3.LUT R3, R3, 0x200, R2, 0xf8, !PT ;  /* 0x0000020003037812 */ /* 0x000fe200078ef802 */
[----:B------:R-:W-:Y:S01]  /*23f10*/  ULDC UR36, c[0x0][0xc] ;  /* 0x0000030000247ab9 */ /* 0x000fe20000000800 */
[C---:B------:R-:W-:Y:S01]  /*23f20*/  LOP3.LUT P0, R2, R6.reuse, 0x1f, RZ, 0xc0, !PT ;  /* 0x0000001f06027812 */ /* 0x040fe2000780c0ff */
[----:B------:R-:W-:-:S04]  /*23f30*/  IMAD.SHL.U32 R6, R6, 0x10, RZ ;  /* 0x0000001006067824 */ /* 0x000fc800078e00ff */
[----:B------:R0:W-:Y:S01]  /*23f40*/  STL [R1+0x30], R2 ;  /* 0x0000300201007387 */ /* 0x0001e20000100800 */
[----:B-1----:R-:W-:Y:S01]  /*23f50*/  ULEA UR4, UR5, UR4, 0x18 ;  /* 0x0000000405047291 */ /* 0x002fe2000f8ec03f */
[----:B0-----:R-:W-:-:S05]  /*23f60*/  SHF.R.U32.HI R2, RZ, 0x3, R5 ;  /* 0x00000003ff027819 */ /* 0x001fca0000011605 */
[----:B------:R-:W-:Y:S01]  /*23f70*/  IMAD.U32 R18, RZ, RZ, UR4 ;  /* 0x00000004ff127e24 */ /* 0x000fe2000f8e00ff */
[----:B---3--:R-:W-:-:S04]  /*23f80*/  LOP3.LUT R4, R4, 0xfffffffd, RZ, 0xc0, !PT ;  /* 0xfffffffd04047812 */ /* 0x008fc800078ec0ff */
[----:B------:R-:W-:-:S04]  /*23f90*/  @P1 LOP3.LUT R4, R4, 0x2, RZ, 0xfc, !PT ;  /* 0x0000000204041812 */ /* 0x000fc800078efcff */
[----:B------:R-:W-:-:S04]  /*23fa0*/  LOP3.LUT R4, R4, 0xfffffffe, RZ, 0xc0, !PT ;  /* 0xfffffffe04047812 */ /* 0x000fc800078ec0ff */
[----:B------:R-:W-:Y:S02]  /*23fb0*/  @P0 LOP3.LUT R4, R4, 0x1, RZ, 0xfc, !PT ;  /* 0x0000000104040812 */ /* 0x000fe400078efcff */
[----:B------:R-:W-:Y:S02]  /*23fc0*/  ISETP.NE.OR P0, PT, R5, RZ, !P0 ;  /* 0x000000ff0500720c */ /* 0x000fe40004705670 */
[----:B------:R-:W-:Y:S02]  /*23fd0*/  LOP3.LUT R4, R4, 0xfffffff7, RZ, 0xc0, !PT ;  /* 0xfffffff704047812 */ /* 0x000fe400078ec0ff */
[----:B------:R-:W-:Y:S01]  /*23fe0*/  LOP3.LUT R5, R2, 0x70, R6, 0xf8, !PT ;  /* 0x0000007002057812 */ /* 0x000fe200078ef806 */
[----:B------:R-:W-:Y:S01]  /*23ff0*/  IMAD R2, R3, 0x2, R18 ;  /* 0x0000000203027824 */ /* 0x000fe200078e0212 */
[----:B------:R-:W-:-:S04]  /*24000*/  LOP3.LUT R3, R0, 0x40, RZ, 0xfc, !PT ;  /* 0x0000004000037812 */ /* 0x000fc800078efcff */
[----:B------:R0:W-:Y:S03]  /*24010*/  STL [R1+0x2c], R2 ;  /* 0x00002c0201007387 */ /* 0x0001e60000100800 */
[----:B------:R-:W-:Y:S01]  /*24020*/  @P0 LOP3.LUT R4, R4, 0x8, RZ, 0xfc, !PT ;  /* 0x0000000804040812 */ /* 0x000fe200078efcff */
[----:B------:R-:W-:Y:S04]  /*24030*/  STL [R1+0x64], RZ ;  /* 0x000064ff01007387 */ /* 0x000fe80000100800 */
[----:B------:R1:W-:Y:S01]  /*24040*/  STL [R1+0x10], R4 ;  /* 0x0000100401007387 */ /* 0x0003e20000100800 */
[----:B0-----:R-:W-:-:S05]  /*24050*/  IMAD.MOV.U32 R2, RZ, RZ, 0x1 ;  /* 0x00000001ff027424 */ /* 0x001fca00078e00ff */
[----:B------:R0:W-:Y:S01]  /*24060*/  STL [R1+0x24], R2 ;  /* 0x0000240201007387 */ /* 0x0001e20000100800 */
[----:B-1----:R-:W-:-:S03]  /*24070*/  IMAD.MOV.U32 R4, RZ, RZ, 0x1 ;  /* 0x00000001ff047424 */ /* 0x002fc600078e00ff */
[----:B------:R1:W-:Y:S04]  /*24080*/  STL [R1+0x20], RZ ;  /* 0x000020ff01007387 */ /* 0x0003e80000100800 */
[----:B------:R1:W-:Y:S01]  /*24090*/  STL [R1+0x18], R4 ;  /* 0x0000180401007387 */ /* 0x0003e20000100800 */
[C---:B0-----:R-:W-:Y:S02]  /*240a0*/  LOP3.LUT R2, R0.reuse, 0x80, RZ, 0xfc, !PT ;  /* 0x0000008000027812 */ /* 0x041fe400078efcff */
[----:B------:R-:W-:-:S07]  /*240b0*/  LOP3.LUT R0, R0, 0xc0, RZ, 0xfc, !PT ;  /* 0x000000c000007812 */ /* 0x000fce00078efcff */
.L_x_847:
[----:B------:R-:W3:Y:S01]  /*240c0*/  LDL R0, [R1+0xc] ;  /* 0x00000c0001007983 */ /* 0x000ee20000100800 */
[----:B------:R-:W3:Y:S01]  /*240d0*/  LDC.64 R2, c[0x0][0xc88] ;  /* 0x00032200ff027b82 */ /* 0x000ee20000000a00 */
[----:B------:R-:W-:Y:S01]  /*240e0*/  ULDC.64 UR4, c[0x0][0x208] ;  /* 0x0000820000047ab9 */ /* 0x000fe20000000a00 */
[----:B---3--:R-:W-:-:S05]  /*240f0*/  IMAD.WIDE R2, R0, 0x4, R2 ;  /* 0x0000000400027825 */ /* 0x008fca00078e0202 */
[----:B-1----:R-:W1:Y:S01]  /*24100*/  LDG.E R15, desc[UR4][R2.64] ;  /* 0x00000004020f7981 */ /* 0x002e62000c1e1900 */
[----:B------:R-:W-:Y:S05]  /*24110*/  YIELD ;  /* 0x0000000000007946 */ /* 0x000fea0003800000 */
[----:B------:R-:W-:Y:S01]  /*24120*/  ULDC.64 UR4, c[0x0][0xa28] ;  /* 0x00028a0000047ab9 */ /* 0x000fe20000000a00 */
[----:B------:R-:W-:Y:S01]  /*24130*/  ULDC.64 UR10, c[0x0][0xa18] ;  /* 0x00028600000a7ab9 */ /* 0x000fe20000000a00 */
[----:B------:R-:W-:Y:S01]  /*24140*/  ISETP.NE.U32.AND P0, PT, RZ, UR4, PT ;  /* 0x00000004ff007c0c */ /* 0x000fe2000bf05070 */
[----:B------:R-:W-:Y:S01]  /*24150*/  ULDC.64 UR6, c[0x0][0xa08] ;  /* 0x0002820000067ab9 */ /* 0x000fe20000000a00 */
[----:B------:R-:W-:Y:S01]  /*24160*/  ISETP.NE.U32.AND P3, PT, RZ, UR10, PT ;  /* 0x0000000aff007c0c */ /* 0x000fe2000bf65070 */
[----:B------:R-:W-:Y:S01]  /*24170*/  IMAD.MOV.U32 R0, RZ, RZ, RZ ;  /* 0x000000ffff007224 */ /* 0x000fe200078e00ff */
[----:B------:R-:W-:Y:S01]  /*24180*/  ISETP.NE.AND.EX P0, PT, RZ, UR5, PT, P0 ;  /* 0x00000005ff007c0c */ /* 0x000fe2000bf05300 */
[----:B------:R-:W-:Y:S01]  /*24190*/  ULDC.64 UR12, c[0x0][0x208] ;  /* 0x00008200000c7ab9 */ /* 0x000fe20000000a00 */
[----:B------:R-:W-:Y:S01]  /*241a0*/  ISETP.NE.AND.EX P3, PT, RZ, UR11, PT, P3 ;  /* 0x0000000bff007c0c */ /* 0x000fe2000bf65330 */
[----:B------:R-:W-:Y:S01]  /*241b0*/  IMAD.MOV.U32 R12, RZ, RZ, RZ ;  /* 0x000000ffff0c7224 */ /* 0x000fe200078e00ff */
[----:B------:R-:W-:Y:S01]  /*241c0*/  ULDC.64 UR8, c[0x0][0xa10] ;  /* 0x0002840000087ab9 */ /* 0x000fe20000000a00 */
[----:B-1----:R-:W-:Y:S01]  /*241d0*/  SHF.R.S32.HI R4, RZ, 0x1f, R15 ;  /* 0x0000001fff047819 */ /* 0x002fe2000001140f */
[----:B------:R-:W-:-:S07]  /*241e0*/  IMAD.SHL.U32 R14, R15, 0x4, RZ ;  /* 0x000000040f0e7824 */ /* 0x000fce00078e00ff */
[C---:B------:R-:W-:Y:S01]  /*241f0*/  @P0 LEA R2, P1, R15.reuse, UR4, 0x2 ;  /* 0x000000040f020c11 */ /* 0x040fe2000f8210ff */
[----:B------:R-:W-:Y:S01]  /*24200*/  STL [R1+0x38], R15 ;  /* 0x0000380f01007387 */ /* 0x000fe20000100800 */
[C-C-:B------:R-:W-:Y:S02]  /*24210*/  SHF.L.U64.HI R13, R15.reuse, 0x2, R4.reuse ;  /* 0x000000020f0d7819 */ /* 0x140fe40000010204 */
[----:B------:R-:W-:Y:S01]  /*24220*/  @P0 LEA.HI.X R3, R15, UR5, R4, 0x2, P1 ;  /* 0x000000050f030c11 */ /* 0x000fe200088f1404 */
[----:B------:R-:W-:Y:S01]  /*24230*/  ULDC.64 UR4, c[0x0][0xa00] ;  /* 0x0002800000047ab9 */ /* 0x000fe20000000a00 */
[C---:B--2---:R-:W-:Y:S01]  /*24240*/  @P3 IADD3 R8, P1, R14.reuse, UR10, RZ ;  /* 0x0000000a0e083c10 */ /* 0x044fe2000ff3e0ff */
[----:B------:R0:W-:Y:S03]  /*24250*/  STL [R1+0x58], R4 ;  /* 0x0000580401007387 */ /* 0x0001e60000100800 */
[----:B------:R-:W-:Y:S01]  /*24260*/  @P3 IADD3.X R9, R13, UR11, RZ, P1, !PT ;  /* 0x0000000b0d093c10 */ /* 0x000fe20008ffe4ff */
[----:B------:R1:W5:Y:S01]  /*24270*/  @P0 LDG.E R0, desc[UR12][R2.64] ;  /* 0x0000000c02000981 */ /* 0x000362000c1e1900 */
[----:B------:R-:W-:-:S02]  /*24280*/  IADD3 R6, P1, R14, UR6, RZ ;  /* 0x000000060e067c10 */ /* 0x000fc4000ff3e0ff */
[----:B------:R-:W-:Y:S02]  /*24290*/  CS2R R10, SRZ ;  /* 0x00000000000a7805 */ /* 0x000fe4000001ff00 */
[----:B------:R-:W-:Y:S01]  /*242a0*/  ISETP.NE.U32.AND P2, PT, RZ, UR6, PT ;  /* 0x00000006ff007c0c */ /* 0x000fe2000bf45070 */
[----:B------:R-:W-:Y:S01]  /*242b0*/  STL [R1+0x28], R14 ;  /* 0x0000280e01007387 */ /* 0x000fe20000100800 */
[----:B------:R-:W-:Y:S02]  /*242c0*/  IADD3.X R7, R13, UR7, RZ, P1, !PT ;  /* 0x000000070d077c10 */ /* 0x000fe40008ffe4ff */
[----:B------:R-:W-:Y:S01]  /*242d0*/  ISETP.NE.U32.AND P1, PT, RZ, UR4, PT ;  /* 0x00000004ff007c0c */ /* 0x000fe2000bf25070 */
[----:B------:R-:W-:Y:S01]  /*242e0*/  STL [R1+0x3c], R13 ;  /* 0x00003c0d01007387 */ /* 0x000fe20000100800 */
[----:B------:R-:W-:Y:S02]  /*242f0*/  ISETP.NE.AND.EX P2, PT, RZ, UR7, PT, P2 ;  /* 0x00000007ff007c0c */ /* 0x000fe4000bf45320 */
[----:B------:R-:W-:-:S02]  /*24300*/  ISETP.NE.AND.EX P1, PT, RZ, UR5, PT, P1 ;  /* 0x00000005ff007c0c */ /* 0x000fc4000bf25310 */
[----:B-1----:R-:W-:-:S04]  /*24310*/  IADD3 R2, P0, R14, UR4, RZ ;  /* 0x000000040e027c10 */ /* 0x002fc8000ff1e0ff */
[----:B------:R-:W-:Y:S01]  /*24320*/  IADD3.X R3, R13, UR5, RZ, P0, !PT ;  /* 0x000000050d037c10 */ /* 0x000fe200087fe4ff */
[----:B------:R-:W-:Y:S01]  /*24330*/  ULDC UR4, c[0x0][0x288] ;  /* 0x0000a20000047ab9 */ /* 0x000fe20000000800 */
[----:B0-----:R-:W-:-:S03]  /*24340*/  IADD3 R4, P0, R14, UR8, RZ ;  /* 0x000000080e047c10 */ /* 0x001fc6000ff1e0ff */
[----:B------:R-:W5:Y:S01]  /*24350*/  @P2 LDG.E R11, desc[UR12][R6.64] ;  /* 0x0000000c060b2981 */ /* 0x000f62000c1e1900 */
[----:B------:R-:W-:Y:S02]  /*24360*/  IADD3.X R5, R13, UR9, RZ, P0, !PT ;  /* 0x000000090d057c10 */ /* 0x000fe400087fe4ff */
[----:B------:R-:W-:Y:S01]  /*24370*/  ISETP.NE.U32.AND P0, PT, RZ, UR8, PT ;  /* 0x00000008ff007c0c */ /* 0x000fe2000bf05070 */
[----:B------:R-:W2:Y:S03]  /*24380*/  @P1 LDG.E R12, desc[UR12][R2.64] ;  /* 0x0000000c020c1981 */ /* 0x000ea6000c1e1900 */
[----:B------:R-:W-:-:S13]  /*24390*/  ISETP.NE.AND.EX P0, PT, RZ, UR9, PT, P0 ;  /* 0x00000009ff007c0c */ /* 0x000fda000bf05300 */
[----:B------:R-:W5:Y:S04]  /*243a0*/  @P0 LDG.E R10, desc[UR12][R4.64] ;  /* 0x0000000c040a0981 */ /* 0x000f68000c1e1900 */
[----:B--2---:R0:W-:Y:S02]  /*243b0*/  STL [R1+0x4c], R12 ;  /* 0x00004c0c01007387 */ /* 0x0041e40000100800 */
[----:B0-----:R-:W-:Y:S01]  /*243c0*/  IMAD.U32 R12, RZ, RZ, UR4 ;  /* 0x00000004ff0c7e24 */ /* 0x001fe2000f8e00ff */
[----:B------:R-:W-:-:S05]  /*243d0*/  ULDC.64 UR4, c[0x0][0x418] ;  /* 0x0001060000047ab9 */ /* 0x000fca0000000a00 */
[----:B------:R0:W2:Y:S01]  /*243e0*/  @P3 LDG.E R12, desc[UR12][R8.64] ;  /* 0x0000000c080c3981 */ /* 0x0000a2000c1e1900 */
[----:B------:R-:W-:-:S03]  /*243f0*/  UISETP.NE.U32.AND UP0, UPT, UR4, URZ, UPT ;  /* 0x0000003f0400728c */ /* 0x000fc6000bf05070 */
[----:B------:R-:W-:Y:S01]  /*24400*/  ULDC UR4, c[0x0][0x424] ;  /* 0x0001090000047ab9 */ /* 0x000fe20000000800 */
[----:B------:R-:W-:-:S03]  /*24410*/  UISETP.NE.AND.EX UP0, UPT, UR5, URZ, UPT, UP0 ;  /* 0x0000003f0500728c */ /* 0x000fc6000bf05300 */
[----:B------:R-:W-:Y:S01]  /*24420*/  ULDC UR5, c[0x0][0x2f0] ;  /* 0x0000bc0000057ab9 */ /* 0x000fe20000000800 */
[----:B------:R-:W-:-:S04]  /*24430*/  USEL UR4, UR4, 0x1, UP0 ;  /* 0x0000000104047887 */ /* 0x000fc80008000000 */
[----:B------:R-:W-:-:S03]  /*24440*/  UIMAD UR4, UR4, UR5, URZ ;  /* 0x00000005040472a4 */ /* 0x000fc6000f8e023f */
[----:B------:R-:W-:Y:S02]  /*24450*/  ULDC UR5, c[0x0][0x348] ;  /* 0x0000d20000057ab9 */ /* 0x000fe40000000800 */
[----:B0-----:R-:W-:Y:S02]  /*24460*/  IMAD.U32 R9, RZ, RZ, UR5 ;  /* 0x00000005ff097e24 */ /* 0x001fe4000f8e00ff */
[----:B------:R-:W-:Y:S01]  /*24470*/  IMAD.U32 R8, RZ, RZ, UR4 ;  /* 0x00000004ff087e24 */ /* 0x000fe2000f8e00ff */
[----:B--2---:R0:W-:Y:S01]  /*24480*/  STL [R1+0x5c], R12 ;  /* 0x00005c0c01007387 */ /* 0x0041e20000100800 */
[----:B------:R-:W-:Y:S05]  /*24490*/  @P3 BRA `(.L_x_685) ;  /* 0x0000000000183947 */ /* 0x000fea0003800000 */
[----:B------:R-:W-:Y:S05]  /*244a0*/  @!P1 BRA `(.L_x_685) ;  /* 0x0000000000149947 */ /* 0x000fea0003800000 */
[----:B------:R-:W-:Y:S02]  /*244b0*/  ULDC.64 UR4, c[0x0][0x208] ;  /* 0x0000820000047ab9 */ /* 0x000fe40000000a00 */
[----:B0-----:R-:W2:Y:S04]  /*244c0*/  LDG.E R12, desc[UR4][R2.64] ;  /* 0x00000004020c7981 */ /* 0x001ea8000c1e1900 */
[----:B------:R-:W2:Y:S02]  /*244d0*/  LDG.E R2, desc[UR4][R2.64+0x4] ;  /* 0x0000040402027981 */ /* 0x000ea4000c1e1900 */
[----:B--2---:R-:W-:-:S05]  /*244e0*/  IMAD.IADD R2, R2, 0x1, -R12 ;  /* 0x0000000102027824 */ /* 0x004fca00078e0a0c */
[----:B------:R1:W-:Y:S02]  /*244f0*/  STL [R1+0x5c], R2 ;  /* 0x00005c0201007387 */ /* 0x0003e40000100800 */
.L_x_685:
[----:B------:R-:W2:Y:S01]  /*24500*/  LDL.LU R3, [R1+0x8] ;  /* 0x0000080001037983 */ /* 0x000ea20000300800 */
[----:B0-----:R-:W-:Y:S01]  /*24510*/  IMAD.MOV.U32 R12, RZ, RZ, R15 ;  /* 0x000000ffff0c7224 */ /* 0x001fe200078e000f */
[----:B------:R-:W-:Y:S02]  /*24520*/  ULDC.64 UR4, c[0x0][0xa20] ;  /* 0x0002880000047ab9 */ /* 0x000fe40000000a00 */
[----:B------:R-:W-:Y:S02]  /*24530*/  ISETP.NE.U32.AND P1, PT, RZ, UR4, PT ;  /* 0x00000004ff007c0c */ /* 0x000fe4000bf25070 */
[----:B------:R0:W-:Y:S02]  /*24540*/  STL [R1+0x14], R12 ;  /* 0x0000140c01007387 */ /* 0x0001e40000100800 */
[----:B------:R-:W-:Y:S02]  /*24550*/  ISETP.NE.AND.EX P1, PT, RZ, UR5, PT, P1 ;  /* 0x00000005ff007c0c */ /* 0x000fe4000bf25310 */
[----:B--2---:R-:W-:-:S02]  /*24560*/  LOP3.LUT R17, R3, 0xff000000, RZ, 0xc0, !PT ;  /* 0xff00000003117812 */ /* 0x004fc400078ec0ff */
[C---:B-1----:R-:W-:Y:S02]  /*24570*/  LOP3.LUT R2, R3.reuse, 0xff0000, RZ, 0xc0, !PT ;  /* 0x00ff000003027812 */ /* 0x042fe400078ec0ff */
[----:B------:R-:W-:Y:S02]  /*24580*/  SHF.R.U32.HI R17, RZ, 0x8, R17 ;  /* 0x00000008ff117819 */ /* 0x000fe40000011611 */
[----:B------:R-:W-:Y:S02]  /*24590*/  LOP3.LUT R16, R3, 0xffff, RZ, 0xc0, !PT ;  /* 0x0000ffff03107812 */ /* 0x000fe400078ec0ff */
[----:B------:R-:W-:Y:S01]  /*245a0*/  LEA.HI R17, R2, R17, RZ, 0x10 ;  /* 0x0000001102117211 */ /* 0x000fe200078f80ff */
[----:B-----5:R-:W-:-:S05]  /*245b0*/  IMAD.IADD R2, R11, 0x1, R0 ;  /* 0x000000010b027824 */ /* 0x020fca00078e0200 */
[----:B------:R0:W-:Y:S01]  /*245c0*/  STL [R1+0x1c], R2 ;  /* 0x00001c0201007387 */ /* 0x0001e20000100800 */
[----:B------:R-:W-:Y:S05]  /*245d0*/  @!P1 BRA `(.L_x_686) ;  /* 0x0000000000149947 */ /* 0x000fea0003800000 */
[----:B0-----:R-:W-:Y:S01]  /*245e0*/  IADD3 R2, P1, R14, UR4, RZ ;  /* 0x000000040e027c10 */ /* 0x001fe2000ff3e0ff */
[----:B------:R-:W-:-:S03]  /*245f0*/  ULDC.64 UR6, c[0x0][0x208] ;  /* 0x0000820000067ab9 */ /* 0x000fc60000000a00 */
[----:B------:R-:W-:-:S05]  /*24600*/  IADD3.X R3, R13, UR5, RZ, P1, !PT ;  /* 0x000000050d037c10 */ /* 0x000fca0008ffe4ff */
[----:B------:R1:W5:Y:S01]  /*24610*/  LDG.E R8, desc[UR6][R2.64] ;  /* 0x0000000602087981 */ /* 0x000362000c1e1900 */
[----:B------:R-:W-:Y:S05]  /*24620*/  BRA `(.L_x_687) ;  /* 0x0000000000147947 */ /* 0x000fea0003800000 */
.L_x_686:
[----:B------:R-:W-:Y:S05]  /*24630*/  @!P2 BRA `(.L_x_687) ;  /* 0x000000000010a947 */ /* 0x000fea0003800000 */
[----:B------:R-:W-:Y:S02]  /*24640*/  ULDC.64 UR4, c[0x0][0x208] ;  /* 0x0000820000047ab9 */ /* 0x000fe40000000a00 */
[----:B------:R-:W2:Y:S04]  /*24650*/  LDG.E R8, desc[UR4][R6.64] ;  /* 0x0000000406087981 */ /* 0x000ea8000c1e1900 */
[----:B------:R-:W2:Y:S02]  /*24660*/  LDG.E R6, desc[UR4][R6.64+0x4] ;  /* 0x0000040406067981 */ /* 0x000ea4000c1e1900 */
[----:B--2---:R-:W-:-:S07]  /*24670*/  IMAD.IADD R8, R6, 0x1, -R8 ;  /* 0x0000000106087824 */ /* 0x004fce00078e0a08 */
.L_x_687:
[----:B------:R-:W-:Y:S01]  /*24680*/  ULDC.64 UR4, c[0x0][0x208] ;  /* 0x0000820000047ab9 */ /* 0x000fe20000000a00 */
[----:B-----5:R-:W-:Y:S01]  /*24690*/  IMAD.IADD R6, R8, 0x1, -R0 ;  /* 0x0000000108067824 */ /* 0x020fe200078e0a00 */
[----:B-1----:R-:W2:Y:S04]  /*246a0*/  LDL.LU R3, [R1+0x10] ;  /* 0x0000100001037983 */ /* 0x002ea80000300800 */
[----:B------:R-:W3:Y:S04]  /*246b0*/  @P0 LDG.E R0, desc[UR4][R4.64] ;  /* 0x0000000404000981 */ /* 0x000ee8000c1e1900 */
[----:B------:R-:W3:Y:S01]  /*246c0*/  @P0 LDG.E R4, desc[UR4][R4.64+0x4] ;  /* 0x0000040404040981 */ /* 0x000ee2000c1e1900 */
[----:B------:R-:W-:Y:S01]  /*246d0*/  LOP3.LUT R13, R17, 0xff, RZ, 0xc0, !PT ;  /* 0x000000ff110d7812 */ /* 0x000fe200078ec0ff */
[----:B------:R-:W-:Y:S01]  /*246e0*/  BSSY B0, `(.L_x_688) ;  /* 0x000002d000007945 */ /* 0x000fe20003800000 */
[----:B------:R-:W-:-:S02]  /*246f0*/  SHF.R.U32.HI R17, RZ, 0x10, R17 ;  /* 0x00000010ff117819 */ /* 0x000fc40000011611 */
[----:B--2---:R-:W-:Y:S01]  /*24700*/  LOP3.LUT R3, R3, 0xfffffffb, RZ, 0xc0, !PT ;  /* 0xfffffffb03037812 */ /* 0x004fe200078ec0ff */
[----:B---3--:R-:W-:-:S04]  /*24710*/  @P0 IMAD.IADD R9, R4, 0x1, -R0 ;  /* 0x0000000104090824 */ /* 0x008fc800078e0a00 */
[----:B0-----:R-:W-:-:S04]  /*24720*/  IMAD.IADD R2, R6, 0x1, R9 ;  /* 0x0000000106027824 */ /* 0x001fc800078e0209 */
[C---:B------:R-:W-:Y:S01]  /*24730*/  VIADD R0, R2.reuse, 0x4f ;  /* 0x0000004f02007836 */ /* 0x040fe20000000000 */
[----:B------:R-:W-:-:S03]  /*24740*/  ISETP.GE.AND P1, PT, R2, 0x1, PT ;  /* 0x000000010200780c */ /* 0x000fc60003f26270 */
[----:B------:R-:W-:-:S05]  /*24750*/  IMAD.HI R0, R0, 0x66666667, RZ ;  /* 0x6666666700007827 */ /* 0x000fca00078e02ff */
[----:B------:R-:W-:-:S04]  /*24760*/  SHF.R.U32.HI R2, RZ, 0x1f, R0 ;  /* 0x0000001fff027819 */ /* 0x000fc80000011600 */
[----:B------:R-:W-:Y:S01]  /*24770*/  LEA.HI.SX32 R11, R0, R2, 0x1b ;  /* 0x00000002000b7211 */ /* 0x000fe200078fdaff */
[----:B------:R-:W-:Y:S01]  /*24780*/  IMAD.MOV.U32 R0, RZ, RZ, RZ ;  /* 0x000000ffff007224 */ /* 0x000fe200078e00ff */
[----:B------:R-:W-:-:S03]  /*24790*/  @P1 LOP3.LUT R3, R3, 0x4, RZ, 0xfc, !PT ;  /* 0x0000000403031812 */ /* 0x000fc600078efcff */
[----:B------:R0:W-:Y:S04]  /*247a0*/  STL [R1+0x40], R11 ;  /* 0x0000400b01007387 */ /* 0x0001e80000100800 */
[----:B------:R0:W-:Y:S04]  /*247b0*/  STL [R1+0x60], R13 ;  /* 0x0000600d01007387 */ /* 0x0001e80000100800 */
[----:B------:R0:W-:Y:S01]  /*247c0*/  STL [R1+0x10], R3 ;  /* 0x0000100301007387 */ /* 0x0001e20000100800 */
[----:B------:R-:W-:Y:S05]  /*247d0*/  @!P1 BRA `(.L_x_689) ;  /* 0x0000000000749947 */ /* 0x000fea0003800000 */
[----:B------:R-:W-:Y:S01]  /*247e0*/  ISETP.NE.AND P1, PT, R17, RZ, PT ;  /* 0x000000ff1100720c */ /* 0x000fe20003f25270 */
[----:B------:R-:W-:-:S03]  /*247f0*/  ULDC UR4, c[0x0][0x9f0] ;  /* 0x00027c0000047ab9 */ /* 0x000fc60000000800 */
[----:B------:R-:W-:-:S04]  /*24800*/  SEL R2, R17, UR4, P1 ;  /* 0x0000000411027c07 */ /* 0x000fc80008800000 */
[----:B0-----:R-:W-:-:S04]  /*24810*/  IABS R3, R2 ;  /* 0x0000000200037213 */ /* 0x001fc80000000000 */
[----:B------:R-:W0:Y:S08]  /*24820*/  I2F.RP R4, R3 ;  /* 0x0000000300047306 */ /* 0x000e300000209400 */
[----:B0-----:R-:W0:Y:S02]  /*24830*/  MUFU.RCP R4, R4 ;  /* 0x0000000400047308 */ /* 0x001e240000001000 */
[----:B0-----:R-:W-:-:S06]  /*24840*/  VIADD R4, R4, 0xffffffe ;  /* 0x0ffffffe04047836 */ /* 0x001fcc0000000000 */
[----:B------:R0:W1:Y:S02]  /*24850*/  F2I.FTZ.U32.TRUNC.NTZ R5, R4 ;  /* 0x0000000400057305 */ /* 0x000064000021f000 */
[----:B0-----:R-:W-:Y:S02]  /*24860*/  IMAD.MOV.U32 R4, RZ, RZ, RZ ;  /* 0x000000ffff047224 */ /* 0x001fe400078e00ff */
[----:B-1----:R-:W-:-:S04]  /*24870*/  IMAD.MOV R0, RZ, RZ, -R5 ;  /* 0x000000ffff007224 */ /* 0x002fc800078e0a05 */
[----:B------:R-:W-:-:S04]  /*24880*/  IMAD R0, R0, R3, RZ ;  /* 0x0000000300007224 */ /* 0x000fc800078e02ff */
[----:B------:R-:W-:Y:S01]  /*24890*/  IMAD.HI.U32 R8, R5, R0, R4 ;  /* 0x0000000005087227 */ /* 0x000fe200078e0004 */
[----:B------:R-:W-:Y:S02]  /*248a0*/  IABS R0, R2 ;  /* 0x0000000200007213 */ /* 0x000fe40000000000 */
[----:B------:R-:W-:-:S03]  /*248b0*/  IADD3 R5, R2, -0x1, R11 ;  /* 0xffffffff02057810 */ /* 0x000fc60007ffe00b */
[----:B------:R-:W-:Y:S01]  /*248c0*/  IMAD.MOV R0, RZ, RZ, -R0 ;  /* 0x000000ffff007224 */ /* 0x000fe200078e0a00 */
[----:B------:R-:W-:Y:S02]  /*248d0*/  IABS R4, R5 ;  /* 0x0000000500047213 */ /* 0x000fe40000000000 */
[----:B------:R-:W-:Y:S01]  /*248e0*/  LOP3.LUT R5, R5, R2, RZ, 0x3c, !PT ;  /* 0x0000000205057212 */ /* 0x000fe200078e3cff */
[----:B------:R-:W-:Y:S02]  /*248f0*/  IMAD.MOV.U32 R7, RZ, RZ, R0 ;  /* 0x000000ffff077224 */ /* 0x000fe400078e0000 */
[----:B------:R-:W-:-:S04]  /*24900*/  IMAD.HI.U32 R0, R8, R4, RZ ;  /* 0x0000000408007227 */ /* 0x000fc800078e00ff */
[----:B------:R-:W-:-:S05]  /*24910*/  IMAD R4, R0, R7, R4 ;  /* 0x0000000700047224 */ /* 0x000fca00078e0204 */
[----:B------:R-:W-:-:S13]  /*24920*/  ISETP.GT.U32.AND P1, PT, R3, R4, PT ;  /* 0x000000040300720c */ /* 0x000fda0003f24070 */
[----:B------:R-:W-:Y:S02]  /*24930*/  @!P1 IMAD.IADD R4, R4, 0x1, -R3 ;  /* 0x0000000104049824 */ /* 0x000fe400078e0a03 */
[----:B------:R-:W-:-:S03]  /*24940*/  @!P1 VIADD R0, R0, 0x1 ;  /* 0x0000000100009836 */ /* 0x000fc60000000000 */
[----:B------:R-:W-:-:S13]  /*24950*/  ISETP.GE.U32.AND P1, PT, R4, R3, PT ;  /* 0x000000030400720c */ /* 0x000fda0003f26070 */
[----:B------:R-:W-:Y:S01]  /*24960*/  @P1 VIADD R0, R0, 0x1 ;  /* 0x0000000100001836 */ /* 0x000fe20000000000 */
[----:B------:R-:W-:-:S13]  /*24970*/  ISETP.GE.AND P1, PT, R5, RZ, PT ;  /* 0x000000ff0500720c */ /* 0x000fda0003f26270 */
[----:B------:R-:W-:Y:S01]  /*24980*/  @!P1 IMAD.MOV R0, RZ, RZ, -R0 ;  /* 0x000000ffff009224 */ /* 0x000fe200078e0a00 */
[----:B------:R-:W-:-:S13]  /*24990*/  ISETP.NE.AND P1, PT, R2, RZ, PT ;  /* 0x000000ff0200720c */ /* 0x000fda0003f25270 */
[----:B------:R-:W-:-:S07]  /*249a0*/  @!P1 LOP3.LUT R0, RZ, R2, RZ, 0x33, !PT ;  /* 0x00000002ff009212 */ /* 0x000fce00078e33ff */
.L_x_689:
[----:B------:R-:W-:Y:S05]  /*249b0*/  BSYNC B0 ;  /* 0x0000000000007941 */ /* 0x000fea0003800000 */
.L_x_688:
[----:B------:R-:W-:Y:S01]  /*249c0*/  IMAD R2, R13, R0, RZ ;  /* 0x000000000d027224 */ /* 0x000fe200078e02ff */
[----:B------:R-:W-:Y:S01]  /*249d0*/  BSSY B0, `(.L_x_690) ;  /* 0x0000199000007945 */ /* 0x000fe20003800000 */
[----:B------:R-:W-:-:S03]  /*249e0*/  PLOP3.LUT P5, PT, PT, PT, PT, 0x80, 0x0 ;  /* 0x000000000000781c */ /* 0x000fc60003faf070 */
[C---:B------:R-:W-:Y:S01]  /*249f0*/  VIADDMNMX R0, R2.reuse, R0, R11, PT ;  /* 0x0000000002007246 */ /* 0x040fe2000380010b */
[----:B------:R-:W-:-:S04]  /*24a00*/  IMAD R2, R2, 0x50, -R6 ;  /* 0x0000005002027824 */ /* 0x000fc800078e0a06 */
[----:B------:R-:W-:Y:S01]  /*24a10*/  IMAD R6, R0, 0x50, -R6 ;  /* 0x0000005000067824 */ /* 0x000fe200078e0a06 */
[----:B------:R-:W-:-:S04]  /*24a20*/  VIMNMX R0, RZ, R2, !PT ;  /* 0x00000002ff007248 */ /* 0x000fc80007fe0100 */
[----:B------:R-:W-:Y:S01]  /*24a30*/  VIMNMX R9, R6, R9, PT ;  /* 0x0000000906097248 */ /* 0x000fe20003fe0100 */
[----:B0-----:R-:W-:-:S03]  /*24a40*/  IMAD.WIDE.U32 R2, R0, -0x33333333, RZ ;  /* 0xcccccccd00027825 */ /* 0x001fc600078e00ff */
[----:B------:R-:W-:-:S13]  /*24a50*/  ISETP.GT.AND P1, PT, R9, R0, PT ;  /* 0x000000000900720c */ /* 0x000fda0003f24270 */
[----:B------:R-:W-:Y:S01]  /*24a60*/  @P1 VIADD R4, R9, 0x4f ;  /* 0x0000004f09041836 */ /* 0x000fe20000000000 */
[----:B------:R-:W-:-:S03]  /*24a70*/  SHF.R.U32.HI R9, RZ, 0x6, R3 ;  /* 0x00000006ff097819 */ /* 0x000fc60000011603 */
[----:B------:R-:W-:-:S04]  /*24a80*/  @P1 IMAD.HI R0, R4, 0x66666667, RZ ;  /* 0x6666666704001827 */ /* 0x000fc800078e02ff */
[----:B------:R-:W-:Y:S01]  /*24a90*/  IMAD.MOV.U32 R7, RZ, RZ, R9 ;  /* 0x000000ffff077224 */ /* 0x000fe200078e0009 */
[----:B------:R-:W-:-:S04]  /*24aa0*/  @P1 SHF.R.U32.HI R2, RZ, 0x1f, R0 ;  /* 0x0000001fff021819 */ /* 0x000fc80000011600 */
[----:B------:R-:W-:-:S04]  /*24ab0*/  @P1 LEA.HI.SX32 R7, R0, R2, 0x1b ;  /* 0x0000000200071211 */ /* 0x000fc800078fdaff */
[----:B------:R-:W-:-:S13]  /*24ac0*/  ISETP.GT.AND P1, PT, R7, R9, PT ;  /* 0x000000090700720c */ /* 0x000fda0003f24270 */
[----:B------:R-:W-:Y:S05]  /*24ad0*/  @!P1 BRA `(.L_x_691) ;  /* 0x0000001800209947 */ /* 0x000fea0003800000 */
[----:B------:R-:W-:Y:S01]  /*24ae0*/  UMOV UR4, 0xffffffff ;  /* 0xffffffff00047882 */ /* 0x000fe20000000000 */
[----:B------:R-:W-:Y:S02]  /*24af0*/  SEL R0, R12, RZ, !P0 ;  /* 0x000000ff0c007207 */ /* 0x000fe40004000000 */
[----:B------:R-:W-:Y:S05]  /*24b00*/  BRA.DIV UR4, `(.L_x_692) ;  /* 0x00000082041c7947 */ /* 0x000fea000b800000 */
[----:B------:R-:W0:Y:S02]  /*24b10*/  S2R R2, SR_TID.X ;  /* 0x0000000000027919 */ /* 0x000e240000002100 */
[----:B0-----:R-:W-:-:S04]  /*24b20*/  SHF.R.U32.HI R2, RZ, 0x5, R2 ;  /* 0x00000005ff027819 */ /* 0x001fc80000011602 */
[----:B------:R-:W-:-:S05]  /*24b30*/  LOP3.LUT R2, R2, 0x3, RZ, 0xc0, !PT ;  /* 0x0000000302027812 */ /* 0x000fca00078ec0ff */
[----:B------:R0:W1:Y:S02]  /*24b40*/  SHFL.IDX PT, R14, R2, RZ, 0x1f ;  /* 0x00001fff020e7589 */ /* 0x00006400000e0000 */
.L_x_878:
[----:B-1----:R-:W-:Y:S02]  /*24b50*/  ISETP.NE.AND P0, PT, R14, RZ, PT ;  /* 0x000000ff0e00720c */ /* 0x002fe40003f05270 */
[----:B------:R-:W-:-:S11]  /*24b60*/  PLOP3.LUT P2, PT, PT, PT, PT, 0x8, 0x0 ;  /* 0x000000000000781c */ /* 0x000fd60003f4e170 */
[----:B------:R-:W-:Y:S05]  /*24b70*/  @P0 BRA `(.L_x_693) ;  /* 0x00000000000c0947 */ /* 0x000fea0003800000 */
[----:B------:R-:W-:-:S03]  /*24b80*/  UMOV UR4, 0xffffffff ;  /* 0xffffffff00047882 */ /* 0x000fc60000000000 */
[----:B------:R-:W-:Y:S05]  /*24b90*/  BRA.DIV UR4, `(.L_x_694) ;  /* 0x00000082042c7947 */ /* 0x000fea000b800000 */
[----:B------:R-:W-:-:S13]  /*24ba0*/  ELECT P2, URZ, PT ;  /* 0x00000000003f782f */ /* 0x000fda0003840000 */
.L_x_693:
[----:B0-----:R-:W2:Y:S01]  /*24bb0*/  LDL R2, [R1+0x64] ;  /* 0x0000640001027983 */ /* 0x001ea20000100800 */
[----:B------:R-:W-:Y:S01]  /*24bc0*/  BSSY B1, `(.L_x_695) ;  /* 0x0000008000017945 */ /* 0x000fe20003800000 */
[----:B--2---:R-:W-:-:S05]  /*24bd0*/  VIADD R2, R2, 0x1 ;  /* 0x0000000102027836 */ /* 0x004fca0000000000 */
[----:B------:R-:W-:-:S04]  /*24be0*/  LEA.HI R3, R2, R2, RZ, 0x1 ;  /* 0x0000000202037211 */ /* 0x000fc800078f08ff */
[----:B------:R-:W-:-:S05]  /*24bf0*/  LOP3.LUT R3, R3, 0xfffffffe, RZ, 0xc0, !PT ;  /* 0xfffffffe03037812 */ /* 0x000fca00078ec0ff */
[----:B------:R-:W-:-:S05]  /*24c00*/  IMAD.IADD R2, R2, 0x1, -R3 ;  /* 0x0000000102027824 */ /* 0x000fca00078e0a03 */
[----:B------:R-:W-:-:S04]  /*24c10*/  SHF.L.U32 R2, R2, 0x1f, RZ ;  /* 0x0000001f02027819 */ /* 0x000fc800000006ff */
[----:B------:R-:W0:Y:S02]  /*24c20*/  SYNCS.PHASECHK.TRANS64.TRYWAIT P0, [R18+URZ+0x38820], R2 ;  /* 0x03882002120075a7 */ /* 0x000e24000800017f */
[----:B0-----:R-:W-:Y:S05]  /*24c30*/  @!P0 BRA `(.L_x_696) ;  /* 0x0000008000288947 */ /* 0x001fea0003800000 */
.L_x_881:
[----:B------:R-:W-:Y:S05]  /*24c40*/  BSYNC B1 ;  /* 0x0000000000017941 */ /* 0x000fea0003800000 */
.L_x_695:
[----:B------:R-:W-:Y:S04]  /*24c50*/  BSSY B1, `(.L_x_697) ;  /* 0x00000ab000017945 */ /* 0x000fe80003800000 */
[----:B------:R-:W-:Y:S05]  /*24c60*/  @!P2 BRA `(.L_x_698) ;  /* 0x0000000800a4a947 */ /* 0x000fea0003800000 */
[----:B------:R-:W2:Y:S04]  /*24c70*/  LDL R5, [R1+0x20] ;  /* 0x0000200001057983 */ /* 0x000ea80000100800 */
[----:B------:R-:W3:Y:S01]  /*24c80*/  LDL R4, [R1+0x24] ;  /* 0x0000240001047983 */ /* 0x000ee20000100800 */
[----:B------:R-:W-:Y:S01]  /*24c90*/  BSSY B2, `(.L_x_699) ;  /* 0x0000008000027945 */ /* 0x000fe20003800000 */
[----:B------:R-:W1:Y:S02]  /*24ca0*/  S2R R3, SR_TID.X ;  /* 0x0000000000037919 */ /* 0x000e640000002100 */
[----:B-1----:R-:W-:-:S04]  /*24cb0*/  LOP3.LUT R3, R3, 0x7f, RZ, 0xc0, !PT ;  /* 0x0000007f03037812 */ /* 0x002fc800078ec0ff */
[----:B------:R-:W-:Y:S01]  /*24cc0*/  ISETP.NE.AND P4, PT, R3, RZ, PT ;  /* 0x000000ff0300720c */ /* 0x000fe20003f85270 */
[----:B--2---:R-:W-:Y:S01]  /*24cd0*/  IMAD R6, R5, 0x8, R18 ;  /* 0x0000000805067824 */ /* 0x004fe200078e0212 */
[----:B---3--:R-:W-:-:S04]  /*24ce0*/  SHF.L.U32 R8, R4, 0x1f, RZ ;  /* 0x0000001f04087819 */ /* 0x008fc800000006ff */
[----:B------:R-:W1:Y:S02]  /*24cf0*/  SYNCS.PHASECHK.TRANS64.TRYWAIT P0, [R6+URZ+0x388a0], R8 ;  /* 0x0388a008060075a7 */ /* 0x000e64000800017f */
[----:B-1----:R-:W-:Y:S05]  /*24d00*/  @!P0 BRA `(.L_x_700) ;  /* 0x0000008000088947 */ /* 0x002fea0003800000 */
.L_x_882:
[----:B------:R-:W-:Y:S05]  /*24d10*/  BSYNC B2 ;  /* 0x0000000000027941 */ /* 0x000fea0003800000 */
.L_x_699:
[----:B------:R-:W-:Y:S04]  /*24d20*/  BSSY B2, `(.L_x_701) ;  /* 0x0000008000027945 */ /* 0x000fe80003800000 */
[----:B------:R-:W-:Y:S05]  /*24d30*/  @P4 BRA `(.L_x_702) ;  /* 0x0000000000184947 */ /* 0x000fea0003800000 */
[----:B0-----:R-:W2:Y:S02]  /*24d40*/  LDL R2, [R1+0x10] ;  /* 0x0000100001027983 */ /* 0x001ea40000100800 */
[----:B--2---:R-:W-:Y:S01]  /*24d50*/  LOP3.LUT P0, RZ, R2, 0x1, RZ, 0xc0, !PT ;  /* 0x0000000102ff7812 */ /* 0x004fe2000780c0ff */
[----:B------:R-:W-:-:S04]  /*24d60*/  IMAD.MOV.U32 R2, RZ, RZ, 0xa000 ;  /* 0x0000a000ff027424 */ /* 0x000fc800078e00ff */
[----:B------:R2:W-:Y:S08]  /*24d70*/  SYNCS.ARRIVE.TRANS64 RZ, [R6+URZ+0x38890], R2 ;  /* 0x0388900206ff79a7 */ /* 0x0005f0000800003f */
[----:B------:R-:W-:Y:S05]  /*24d80*/  @!P0 BRA `(.L_x_702) ;  /* 0x0000000000048947 */ /* 0x000fea0003800000 */
[----:B------:R-:W-:Y:S01]  /*24d90*/  BPT.TRAP 0x1 ;  /* 0x000000040000795c */ /* 0x000fe20000300000 */
.L_x_702:
[----:B------:R-:W-:Y:S05]  /*24da0*/  BSYNC B2 ;  /* 0x0000000000027941 */ /* 0x000fea0003800000 */
.L_x_701:
[----:B0-2---:R-:W2:Y:S01]  /*24db0*/  LDL R2, [R1+0x20] ;  /* 0x0000200001027983 */ /* 0x005ea20000100800 */
[----:B------:R-:W-:Y:S01]  /*24dc0*/  IMAD.MOV.U32 R11, RZ, RZ, RZ ;  /* 0x000000ffff0b7224 */ /* 0x000fe200078e00ff */
[----:B------:R-:W-:Y:S01]  /*24dd0*/  UIADD3 UR4, UP0, UR38, 0x570, URZ ;  /* 0x0000057026047890 */ /* 0x000fe2000ff1e03f */
[----:B------:R-:W-:Y:S01]  /*24de0*/  IMAD R3, R7, 0x50, R10 ;  /* 0x0000005007037824 */ /* 0x000fe200078e020a */
[----:B------:R-:W-:Y:S01]  /*24df0*/  PLOP3.LUT P0, PT, PT, PT, PT, 0x80, 0x0 ;  /* 0x000000000000781c */ /* 0x000fe20003f0f070 */
[----:B------:R-:W-:Y:S01]  /*24e00*/  UMOV UR6, 0x0 ;  /* 0x0000000000067882 */ /* 0x000fe20000000000 */
[----:B------:R-:W-:Y:S01]  /*24e10*/  R2UR UR10, R11 ;  /* 0x000000000b0a72ca */ /* 0x000fe200000e0000 */
[----:B------:R-:W-:Y:S01]  /*24e20*/  VIADD R3, R3, 0xffffffb0 ;  /* 0xffffffb003037836 */ /* 0x000fe20000000000 */
[----:B------:R-:W-:Y:S01]  /*24e30*/  UMOV UR7, 0x12f00000 ;  /* 0x12f0000000077882 */ /* 0x000fe20000000000 */
[----:B------:R-:W-:Y:S01]  /*24e40*/  UIADD3.X UR5, URZ, UR39, URZ, UP0, !UPT ;  /* 0x000000273f057290 */ /* 0x000fe200087fe43f */
[----:B--2---:R-:W-:-:S02]  /*24e50*/  IMAD R5, R2, 0xa000, R18 ;  /* 0x0000a00002057824 */ /* 0x004fc400078e0212 */
[----:B------:R-:W-:Y:S02]  /*24e60*/  VIADD R2, R6, 0x38890 ;  /* 0x0003889006027836 */ /* 0x000fe40000000000 */
[----:B------:R-:W-:-:S07]  /*24e70*/  VIADD R4, R5, 0x24400 ;  /* 0x0002440005047836 */ /* 0x000fce0000000000 */
.L_x_703:
        /* <DEDUP_REMOVED lines=16> */
.L_x_704:
        /* <DEDUP_REMOVED lines=16> */
.L_x_705:
        /* <DEDUP_REMOVED lines=16> */
.L_x_706:
        /* <DEDUP_REMOVED lines=10> */
[----:B------:R-:W0:Y:S01]  /*25220*/  SYNCS.PHASECHK.TRANS64.TRYWAIT P0, [R6+URZ+0x388c0], R8 ;  /* 0x0388c008060075a7 */ /* 0x000e22000800017f */
[----:B------:R-:W-:Y:S04]  /*25230*/  BSSY B2, `(.L_x_707) ;  /* 0x0000002000027945 */ /* 0x000fe80003800000 */
[----:B0-----:R-:W-:Y:S05]  /*25240*/  @!P0 BRA `(.L_x_708) ;  /* 0x0000007800cc8947 */ /* 0x001fea0003800000 */
.L_x_883:
[----:B------:R-:W-:Y:S05]  /*25250*/  BSYNC B2 ;  /* 0x0000000000027941 */ /* 0x000fea0003800000 */
.L_x_707:
[----:B------:R-:W-:Y:S01]  /*25260*/  BSSY B2, `(.L_x_709) ;  /* 0x000000a000027945 */ /* 0x000fe20003800000 */
[----:B------:R-:W-:Y:S02]  /*25270*/  IMAD.MOV.U32 R12, RZ, RZ, 0x0 ;  /* 0x00000000ff0c7424 */ /* 0x000fe400078e00ff */
[----:B------:R-:W-:Y:S01]  /*25280*/  IMAD.MOV.U32 R13, RZ, RZ, 0x12f00000 ;  /* 0x12f00000ff0d7424 */ /* 0x000fe200078e00ff */
[----:B------:R-:W-:Y:S06]  /*25290*/  @P4 BRA `(.L_x_710) ;  /* 0x0000000000184947 */ /* 0x000fec0003800000 */
[----:B------:R-:W2:Y:S02]  /*252a0*/  LDL R2, [R1+0x10] ;  /* 0x0000100001027983 */ /* 0x000ea40000100800 */
[----:B--2---:R-:W-:Y:S01]  /*252b0*/  LOP3.LUT P0, RZ, R2, 0x1, RZ, 0xc0, !PT ;  /* 0x0000000102ff7812 */ /* 0x004fe2000780c0ff */
[----:B------:R-:W-:-:S04]  /*252c0*/  IMAD.MOV.U32 R2, RZ, RZ, 0xa000 ;  /* 0x0000a000ff027424 */ /* 0x000fc800078e00ff */
[----:B------:R2:W-:Y:S08]  /*252d0*/  SYNCS.ARRIVE.TRANS64 RZ, [R6+URZ+0x388b0], R2 ;  /* 0x0388b00206ff79a7 */ /* 0x0005f0000800003f */
[----:B------:R-:W-:Y:S05]  /*252e0*/  @!P0 BRA `(.L_x_710) ;  /* 0x0000000000048947 */ /* 0x000fea0003800000 */
[----:B------:R-:W-:Y:S01]  /*252f0*/  BPT.TRAP 0x1 ;  /* 0x000000040000795c */ /* 0x000fe20000300000 */
.L_x_710:
[----:B------:R-:W-:Y:S05]  /*25300*/  BSYNC B2 ;  /* 0x0000000000027941 */ /* 0x000fea0003800000 */
.L_x_709:
[----:B------:R-:W-:Y:S01]  /*25310*/  R2UR UR10, R11 ;  /* 0x000000000b0a72ca */ /* 0x000fe200000e0000 */
[----:B------:R-:W-:Y:S01]  /*25320*/  UIADD3 UR4, UP0, UR38, 0x670, URZ ;  /* 0x0000067026047890 */ /* 0x000fe2000ff1e03f */
[----:B------:R-:W-:Y:S01]  /*25330*/  R2UR UR6, R12 ;  /* 0x000000000c0672ca */ /* 0x000fe200000e0000 */
[----:B--2---:R-:W-:Y:S01]  /*25340*/  VIADD R2, R6, 0x388b0 ;  /* 0x000388b006027836 */ /* 0x004fe20000000000 */
[----:B------:R-:W-:Y:S01]  /*25350*/  R2UR UR7, R13 ;  /* 0x000000000d0772ca */ /* 0x000fe200000e0000 */
[----:B------:R-:W-:Y:S01]  /*25360*/  VIADD R4, R5, 0x400 ;  /* 0x0000040005047836 */ /* 0x000fe20000000000 */
[----:B------:R-:W-:Y:S01]  /*25370*/  PLOP3.LUT P0, PT, PT, PT, PT, 0x80, 0x0 ;  /* 0x000000000000781c */ /* 0x000fe20003f0f070 */
[----:B------:R-:W-:-:S12]  /*25380*/  UIADD3.X UR5, URZ, UR39, URZ, UP0, !UPT ;  /* 0x000000273f057290 */ /* 0x000fd800087fe43f */
.L_x_711:
        /* <DEDUP_REMOVED lines=10> */
[----:B------:R-:W-:Y:S01]  /*25430*/  R2UR UR10, R20 ;  /* 0x00000000140a72ca */ /* 0x000fe200000e0000 */
[----:B------:R-:W-:Y:S01]  /*25440*/  VIADD R4, R5, 0x2c00 ;  /* 0x00002c0005047836 */ /* 0x000fe20000000000 */
[----:B------:R-:W-:Y:S02]  /*25450*/  R2UR UR6, R12 ;  /* 0x000000000c0672ca */ /* 0x000fe400000e0000 */
[----:B------:R-:W-:Y:S02]  /*25460*/  R2UR UR7, R13 ;  /* 0x000000000d0772ca */ /* 0x000fe400000e0000 */
[----:B------:R-:W-:-:S13]  /*25470*/  PLOP3.LUT P0, PT, PT, PT, PT, 0x80, 0x0 ;  /* 0x000000000000781c */ /* 0x000fda0003f0f070 */
.L_x_712:
        /* <DEDUP_REMOVED lines=15> */
.L_x_713:
        /* <DEDUP_REMOVED lines=15> */
.L_x_714:
        /* <DEDUP_REMOVED lines=10> */
.L_x_698:
[----:B------:R-:W-:Y:S05]  /*25700*/  BSYNC B1 ;  /* 0x0000000000017941 */ /* 0x000fea0003800000 */
.L_x_697:
[----:B01----:R-:W2:Y:S04]  /*25710*/  LDL.LU R6, [R1+0x20] ;  /* 0x0000200001067983 */ /* 0x003ea80000300800 */
[----:B------:R-:W3:Y:S01]  /*25720*/  LDL.LU R4, [R1+0x24] ;  /* 0x0000240001047983 */ /* 0x000ee20000300800 */
[----:B------:R-:W-:Y:S01]  /*25730*/  VIADD R7, R7, 0xfffffffe ;  /* 0xfffffffe07077836 */ /* 0x000fe20000000000 */
[----:B------:R-:W-:Y:S01]  /*25740*/  PLOP3.LUT P5, PT, PT, PT, PT, 0x8, 0x0 ;  /* 0x000000000000781c */ /* 0x000fe20003fae170 */
[----:B--2---:R-:W-:-:S05]  /*25750*/  VIADD R2, R6, 0x1 ;  /* 0x0000000106027836 */ /* 0x004fca0000000000 */
[----:B------:R-:W-:-:S04]  /*25760*/  ISETP.NE.AND P0, PT, R2, 0x2, PT ;  /* 0x000000020200780c */ /* 0x000fc80003f05270 */
[----:B------:R-:W-:Y:S02]  /*25770*/  SEL R3, RZ, 0x1, P0 ;  /* 0x00000001ff037807 */ /* 0x000fe40000000000 */
[----:B------:R-:W-:Y:S02]  /*25780*/  SEL R2, R2, RZ, P0 ;  /* 0x000000ff02027207 */ /* 0x000fe40000000000 */
[----:B---3--:R-:W-:Y:S02]  /*25790*/  LOP3.LUT R4, R4, R3, RZ, 0x3c, !PT ;  /* 0x0000000304047212 */ /* 0x008fe400078e3cff */
[----:B------:R-:W-:-:S03]  /*257a0*/  ISETP.GE.AND P0, PT, R7, R9, PT ;  /* 0x000000090700720c */ /* 0x000fc60003f06270 */
[----:B------:R0:W-:Y:S04]  /*257b0*/  STL [R1+0x24], R4 ;  /* 0x0000240401007387 */ /* 0x0001e80000100800 */
[----:B------:R0:W-:Y:S06]  /*257c0*/  STL [R1+0x20], R2 ;  /* 0x0000200201007387 */ /* 0x0001ec0000100800 */
[----:B------:R-:W-:Y:S05]  /*257d0*/  @!P0 BRA `(.L_x_691) ;  /* 0x0000000800e08947 */ /* 0x000fea0003800000 */
.L_x_733:
[----:B------:R-:W-:Y:S05]  /*257e0*/  YIELD ;  /* 0x0000000000007946 */ /* 0x000fea0003800000 */
[----:B------:R-:W-:Y:S04]  /*257f0*/  BSSY B1, `(.L_x_715) ;  /* 0x00000aa000017945 */ /* 0x000fe80003800000 */
[----:B-1----:R-:W-:Y:S05]  /*25800*/  @!P2 BRA `(.L_x_716) ;  /* 0x0000000800a0a947 */ /* 0x002fea0003800000 */
[----:B------:R-:W2:Y:S04]  /*25810*/  LDL R3, [R1+0x20] ;  /* 0x0000200001037983 */ /* 0x000ea80000100800 */
[----:B0-----:R-:W3:Y:S01]  /*25820*/  LDL R2, [R1+0x24] ;  /* 0x0000240001027983 */ /* 0x001ee20000100800 */
[----:B------:R-:W-:Y:S01]  /*25830*/  BSSY B2, `(.L_x_717) ;  /* 0x0000005000027945 */ /* 0x000fe20003800000 */
[----:B--2---:R-:W-:Y:S01]  /*25840*/  IMAD R6, R3, 0x8, R18 ;  /* 0x0000000803067824 */ /* 0x004fe200078e0212 */
[----:B---3--:R-:W-:-:S04]  /*25850*/  SHF.L.U32 R5, R2, 0x1f, RZ ;  /* 0x0000001f02057819 */ /* 0x008fc800000006ff */
[----:B------:R-:W0:Y:S02]  /*25860*/  SYNCS.PHASECHK.TRANS64.TRYWAIT P0, [R6+URZ+0x388a0], R5 ;  /* 0x0388a005060075a7 */ /* 0x000e24000800017f */
[----:B0-----:R-:W-:Y:S05]  /*25870*/  @!P0 BRA `(.L_x_718) ;  /* 0x0000007400548947 */ /* 0x001fea0003800000 */
.L_x_884:
[----:B------:R-:W-:Y:S05]  /*25880*/  BSYNC B2 ;  /* 0x0000000000027941 */ /* 0x000fea0003800000 */
.L_x_717:
[----:B------:R-:W1:Y:S01]  /*25890*/  S2R R2, SR_TID.X ;  /* 0x0000000000027919 */ /* 0x000e620000002100 */
[----:B------:R-:W-:Y:S01]  /*258a0*/  BSSY B2, `(.L_x_719) ;  /* 0x000000a000027945 */ /* 0x000fe20003800000 */
[----:B-1----:R-:W-:-:S04]  /*258b0*/  LOP3.LUT R2, R2, 0x7f, RZ, 0xc0, !PT ;  /* 0x0000007f02027812 */ /* 0x002fc800078ec0ff */
[----:B------:R-:W-:-:S13]  /*258c0*/  ISETP.NE.AND P1, PT, R2, RZ, PT ;  /* 0x000000ff0200720c */ /* 0x000fda0003f25270 */
[----:B------:R-:W-:Y:S05]  /*258d0*/  @P1 BRA `(.L_x_720) ;  /* 0x0000000000181947 */ /* 0x000fea0003800000 */
[----:B------:R-:W2:Y:S02]  /*258e0*/  LDL R2, [R1+0x10] ;  /* 0x0000100001027983 */ /* 0x000ea40000100800 */
[----:B--2---:R-:W-:Y:S01]  /*258f0*/  LOP3.LUT P0, RZ, R2, 0x1, RZ, 0xc0, !PT ;  /* 0x0000000102ff7812 */ /* 0x004fe2000780c0ff */
[----:B------:R-:W-:-:S04]  /*25900*/  IMAD.MOV.U32 R2, RZ, RZ, 0xa000 ;  /* 0x0000a000ff027424 */ /* 0x000fc800078e00ff */
[----:B------:R1:W-:Y:S08]  /*25910*/  SYNCS.ARRIVE.TRANS64 RZ, [R6+URZ+0x38890], R2 ;  /* 0x0388900206ff79a7 */ /* 0x0003f0000800003f */
[----:B------:R-:W-:Y:S05]  /*25920*/  @!P0 BRA `(.L_x_720) ;  /* 0x0000000000048947 */ /* 0x000fea0003800000 */
[----:B------:R-:W-:Y:S01]  /*25930*/  BPT.TRAP 0x1 ;  /* 0x000000040000795c */ /* 0x000fe20000300000 */
.L_x_720:
[----:B------:R-:W-:Y:S05]  /*25940*/  BSYNC B2 ;  /* 0x0000000000027941 */ /* 0x000fea0003800000 */
.L_x_719:
[----:B-1----:R-:W2:Y:S01]  /*25950*/  LDL R2, [R1+0x20] ;  /* 0x0000200001027983 */ /* 0x002ea20000100800 */
[----:B------:R-:W-:Y:S01]  /*25960*/  IMAD.MOV.U32 R11, RZ, RZ, RZ ;  /* 0x000000ffff0b7224 */ /* 0x000fe200078e00ff */
[----:B------:R-:W-:Y:S01]  /*25970*/  UIADD3 UR4, UP0, UR38, 0x570, URZ ;  /* 0x0000057026047890 */ /* 0x000fe2000ff1e03f */
[----:B------:R-:W-:Y:S01]  /*25980*/  IMAD R3, R7, 0x50, R10 ;  /* 0x0000005007037824 */ /* 0x000fe200078e020a */
[----:B------:R-:W-:Y:S01]  /*25990*/  PLOP3.LUT P0, PT, PT, PT, PT, 0x80, 0x0 ;  /* 0x000000000000781c */ /* 0x000fe20003f0f070 */
[----:B------:R-:W-:Y:S01]  /*259a0*/  UMOV UR6, 0x0 ;  /* 0x0000000000067882 */ /* 0x000fe20000000000 */
[----:B------:R-:W-:Y:S01]  /*259b0*/  R2UR UR10, R11 ;  /* 0x000000000b0a72ca */ /* 0x000fe200000e0000 */
[----:B------:R-:W-:Y:S01]  /*259c0*/  UIADD3.X UR5, URZ, UR39, URZ, UP0, !UPT ;  /* 0x000000273f057290 */ /* 0x000fe200087fe43f */
[----:B------:R-:W-:Y:S01]  /*259d0*/  UMOV UR7, 0x12f00000 ;  /* 0x12f0000000077882 */ /* 0x000fe20000000000 */
[----:B--2---:R-:W-:Y:S02]  /*259e0*/  IMAD R4, R2, 0xa000, R18 ;  /* 0x0000a00002047824 */ /* 0x004fe400078e0212 */
[----:B------:R-:W-:-:S02]  /*259f0*/  VIADD R2, R6, 0x38890 ;  /* 0x0003889006027836 */ /* 0x000fc40000000000 */
[----:B------:R-:W-:-:S08]  /*25a00*/  VIADD R8, R4, 0x24400 ;  /* 0x0002440004087836 */ /* 0x000fd00000000000 */
.L_x_721:
        /* <DEDUP_REMOVED lines=9> */
[----:B-1----:R-:W-:Y:S05]  /*25aa0*/  @P0 BRA.U.ANY `(.L_x_721) ;  /* 0xfffffffd00d80947 */ /* 0x002fea000393ffff */
[----:B------:R-:W-:Y:S01]  /*25ab0*/  IMAD.MOV.U32 R20, RZ, RZ, 0x40 ;  /* 0x00000040ff147424 */ /* 0x000fe200078e00ff */
[----:B------:R-:W-:Y:S01]  /*25ac0*/  PLOP3.LUT P0, PT, PT, PT, PT, 0x80, 0x0 ;  /* 0x000000000000781c */ /* 0x000fe20003f0f070 */
[----:B------:R-:W-:Y:S01]  /*25ad0*/  VIADD R8, R4, 0x26c00 ;  /* 0x00026c0004087836 */ /* 0x000fe20000000000 */
[----:B------:R-:W-:Y:S01]  /*25ae0*/  UMOV UR6, 0x0 ;  /* 0x0000000000067882 */ /* 0x000fe20000000000 */
[----:B------:R-:W-:Y:S01]  /*25af0*/  UMOV UR7, 0x12f00000 ;  /* 0x12f0000000077882 */ /* 0x000fe20000000000 */
[----:B------:R-:W-:-:S15]  /*25b00*/  R2UR UR10, R20 ;  /* 0x00000000140a72ca */ /* 0x000fde00000e0000 */
.L_x_722:
        /* <DEDUP_REMOVED lines=16> */
.L_x_723:
        /* <DEDUP_REMOVED lines=16> */
.L_x_724:
        /* <DEDUP_REMOVED lines=10> */
[----:B------:R-:W1:Y:S01]  /*25db0*/  SYNCS.PHASECHK.TRANS64.TRYWAIT P0, [R6+URZ+0x388c0], R5 ;  /* 0x0388c005060075a7 */ /* 0x000e62000800017f */
[----:B------:R-:W-:Y:S04]  /*25dc0*/  BSSY B2, `(.L_x_725) ;  /* 0x0000002000027945 */ /* 0x000fe80003800000 */
[----:B-1----:R-:W-:Y:S05]  /*25dd0*/  @!P0 BRA `(.L_x_726) ;  /* 0x0000007000108947 */ /* 0x002fea0003800000 */
.L_x_885:
[----:B------:R-:W-:Y:S05]  /*25de0*/  BSYNC B2 ;  /* 0x0000000000027941 */ /* 0x000fea0003800000 */
.L_x_725:
        /* <DEDUP_REMOVED lines=10> */
.L_x_728:
[----:B------:R-:W-:Y:S05]  /*25e90*/  BSYNC B2 ;  /* 0x0000000000027941 */ /* 0x000fea0003800000 */
.L_x_727:
[----:B------:R-:W-:Y:S01]  /*25ea0*/  R2UR UR10, R11 ;  /* 0x000000000b0a72ca */ /* 0x000fe200000e0000 */
[----:B------:R-:W-:Y:S01]  /*25eb0*/  UIADD3 UR4, UP0, UR38, 0x670, URZ ;  /* 0x0000067026047890 */ /* 0x000fe2000ff1e03f */
[----:B------:R-:W-:Y:S01]  /*25ec0*/  R2UR UR6, R12 ;  /* 0x000000000c0672ca */ /* 0x000fe200000e0000 */
[----:B012---:R-:W-:Y:S01]  /*25ed0*/  VIADD R6, R6, 0x388b0 ;  /* 0x000388b006067836 */ /* 0x007fe20000000000 */
[----:B------:R-:W-:Y:S01]  /*25ee0*/  R2UR UR7, R13 ;  /* 0x000000000d0772ca */ /* 0x000fe200000e0000 */
[----:B------:R-:W-:Y:S01]  /*25ef0*/  VIADD R2, R4, 0x400 ;  /* 0x0000040004027836 */ /* 0x000fe20000000000 */
[----:B------:R-:W-:Y:S01]  /*25f00*/  PLOP3.LUT P0, PT, PT, PT, PT, 0x80, 0x0 ;  /* 0x000000000000781c */ /* 0x000fe20003f0f070 */
[----:B------:R-:W-:-:S12]  /*25f10*/  UIADD3.X UR5, URZ, UR39, URZ, UP0, !UPT ;  /* 0x000000273f057290 */ /* 0x000fd800087fe43f */
.L_x_729:
        /* <DEDUP_REMOVED lines=15> */
.L_x_730:
        /* <DEDUP_REMOVED lines=15> */
.L_x_731:
        /* <DEDUP_REMOVED lines=15> */
.L_x_732:
        /* <DEDUP_REMOVED lines=10> */
.L_x_716:
[----:B------:R-:W-:Y:S05]  /*26290*/  BSYNC B1 ;  /* 0x0000000000017941 */ /* 0x000fea0003800000 */
.L_x_715:
[----:B0-----:R-:W2:Y:S04]  /*262a0*/  LDL.LU R2, [R1+0x20] ;  /* 0x0000200001027983 */ /* 0x001ea80000300800 */
[----:B------:R-:W3:Y:S01]  /*262b0*/  LDL.LU R5, [R1+0x24] ;  /* 0x0000240001057983 */ /* 0x000ee20000300800 */
[----:B--2---:R-:W-:-:S05]  /*262c0*/  VIADD R2, R2, 0x1 ;  /* 0x0000000102027836 */ /* 0x004fca0000000000 */
[----:B------:R-:W-:-:S04]  /*262d0*/  ISETP.NE.AND P0, PT, R2, 0x2, PT ;  /* 0x000000020200780c */ /* 0x000fc80003f05270 */
[----:B------:R-:W-:Y:S02]  /*262e0*/  SEL R3, RZ, 0x1, P0 ;  /* 0x00000001ff037807 */ /* 0x000fe40000000000 */
[----:B------:R-:W-:Y:S02]  /*262f0*/  SEL R2, R2, RZ, P0 ;  /* 0x000000ff02027207 */ /* 0x000fe40000000000 */
[----:B---3--:R-:W-:Y:S02]  /*26300*/  LOP3.LUT R5, R5, R3, RZ, 0x3c, !PT ;  /* 0x0000000305057212 */ /* 0x008fe400078e3cff */
[C---:B------:R-:W-:Y:S01]  /*26310*/  ISETP.GT.AND P0, PT, R7.reuse, R9, PT ;  /* 0x000000090700720c */ /* 0x040fe20003f04270 */
[----:B------:R-:W-:Y:S02]  /*26320*/  VIADD R7, R7, 0xffffffff ;  /* 0xffffffff07077836 */ /* 0x000fe40000000000 */
[----:B------:R1:W-:Y:S04]  /*26330*/  STL [R1+0x24], R5 ;  /* 0x0000240501007387 */ /* 0x0003e80000100800 */
[----:B------:R1:W-:Y:S06]  /*26340*/  STL [R1+0x20], R2 ;  /* 0x0000200201007387 */ /* 0x0003ec0000100800 */
[----:B------:R-:W-:Y:S05]  /*26350*/  @P0 BRA `(.L_x_733) ;  /* 0xfffffff400200947 */ /* 0x000fea000383ffff */
.L_x_691:
[----:B------:R-:W-:Y:S05]  /*26360*/  BSYNC B0 ;  /* 0x0000000000007941 */ /* 0x000fea0003800000 */
.L_x_690:
[----:B01----:R-:W2:Y:S04]  /*26370*/  LDL R2, [R1+0x10] ;  /* 0x0000100001027983 */ /* 0x003ea80000100800 */
[----:B------:R0:W5:Y:S01]  /*26380*/  LDL R8, [R1+0x40] ;  /* 0x0000400001087983 */ /* 0x0001620000100800 */
[----:B------:R-:W-:Y:S05]  /*26390*/  @!P5 WARPSYNC.ALL ;  /* 0x000000000000d948 */ /* 0x000fea0003800000 */
[----:B------:R0:W-:Y:S01]  /*263a0*/  STL [R1+0x44], RZ ;  /* 0x000044ff01007387 */ /* 0x0001e20000100800 */
[----:B------:R-:W-:Y:S01]  /*263b0*/  BSSY B0, `(.L_x_734) ;  /* 0x0000021000007945 */ /* 0x000fe20003800000 */
[----:B------:R-:W-:Y:S01]  /*263c0*/  @!P5 BAR.SYNC.DEFER_BLOCKING 0xc, 0x180 ;  /* 0x030600000000db1d */ /* 0x000fe20000010000 */
[----:B--2---:R-:W-:-:S13]  /*263d0*/  LOP3.LUT P0, RZ, R2, 0x4, RZ, 0xc0, !PT ;  /* 0x0000000402ff7812 */ /* 0x004fda000780c0ff */
[----:B0-----:R-:W-:Y:S05]  /*263e0*/  @!P0 BRA `(.L_x_735) ;  /* 0x0000000000748947 */ /* 0x001fea0003800000 */
[----:B------:R-:W-:-:S13]  /*263f0*/  ISETP.NE.AND P0, PT, R17, RZ, PT ;  /* 0x000000ff1100720c */ /* 0x000fda0003f05270 */
[----:B------:R-:W0:Y:S02]  /*26400*/  @!P0 LDC R17, c[0x0][0x9f0] ;  /* 0x00027c00ff118b82 */ /* 0x000e240000000800 */
[----:B0-----:R-:W-:-:S04]  /*26410*/  IABS R0, R17 ;  /* 0x0000001100007213 */ /* 0x001fc80000000000 */
[----:B------:R-:W0:Y:S08]  /*26420*/  I2F.RP R2, R0 ;  /* 0x0000000000027306 */ /* 0x000e300000209400 */
[----:B0-----:R-:W0:Y:S02]  /*26430*/  MUFU.RCP R2, R2 ;  /* 0x0000000200027308 */ /* 0x001e240000001000 */
[----:B0-----:R-:W-:-:S06]  /*26440*/  VIADD R2, R2, 0xffffffe ;  /* 0x0ffffffe02027836 */ /* 0x001fcc0000000000 */
[----:B------:R-:W0:Y:S02]  /*26450*/  F2I.FTZ.U32.TRUNC.NTZ R3, R2 ;  /* 0x0000000200037305 */ /* 0x000e24000021f000 */
[----:B0-----:R-:W-:-:S04]  /*26460*/  IMAD.MOV R2, RZ, RZ, -R3 ;  /* 0x000000ffff027224 */ /* 0x001fc800078e0a03 */
[----:B------:R-:W-:Y:S02]  /*26470*/  IMAD R4, R2, R0, RZ ;  /* 0x0000000002047224 */ /* 0x000fe400078e02ff */
[----:B------:R-:W-:-:S04]  /*26480*/  IMAD.MOV.U32 R2, RZ, RZ, RZ ;  /* 0x000000ffff027224 */ /* 0x000fc800078e00ff */
[----:B------:R-:W-:Y:S01]  /*26490*/  IMAD.HI.U32 R6, R3, R4, R2 ;  /* 0x0000000403067227 */ /* 0x000fe200078e0002 */
[----:B------:R-:W-:Y:S02]  /*264a0*/  IABS R2, R17 ;  /* 0x0000001100027213 */ /* 0x000fe40000000000 */
[----:B-----5:R-:W-:-:S03]  /*264b0*/  IADD3 R4, R8, -0x1, R17 ;  /* 0xffffffff08047810 */ /* 0x020fc60007ffe011 */
        /* <DEDUP_REMOVED lines=15> */
[----:B------:R0:W-:Y:S02]  /*265b0*/  STL [R1+0x44], R2 ;  /* 0x0000440201007387 */ /* 0x0001e40000100800 */
.L_x_735:
[----:B------:R-:W-:Y:S05]  /*265c0*/  BSYNC B0 ;  /* 0x0000000000007941 */ /* 0x000fea0003800000 */
.L_x_734:
[----:B------:R-:W2:Y:S04]  /*265d0*/  LDL R0, [R1+0x44] ;  /* 0x0000440001007983 */ /* 0x000ea80000100800 */
[----:B0-----:R-:W2:Y:S01]  /*265e0*/  LDL R2, [R1+0x60] ;  /* 0x0000600001027983 */ /* 0x001ea20000100800 */
[----:B------:R-:W-:Y:S01]  /*265f0*/  BSSY B7, `(.L_x_736) ;  /* 0x00004d6000077945 */ /* 0x000fe20003800000 */
[----:B--2---:R-:W-:-:S05]  /*26600*/  IMAD R2, R2, R0, RZ ;  /* 0x0000000002027224 */ /* 0x004fca00078e02ff */
[----:B-----5:R-:W-:Y:S01]  /*26610*/  VIADDMNMX R0, R2, R0, R8, PT ;  /* 0x0000000002007246 */ /* 0x020fe20003800108 */
[----:B------:R0:W-:Y:S03]  /*26620*/  STL [R1+0x34], R2 ;  /* 0x0000340201007387 */ /* 0x0001e60000100800 */
[----:B------:R-:W-:Y:S01]  /*26630*/  ISETP.GT.AND P0, PT, R0, R2, PT ;  /* 0x000000020000720c */ /* 0x000fe20003f04270 */
[----:B------:R0:W-:-:S12]  /*26640*/  STL [R1+0x48], R0 ;  /* 0x0000480001007387 */ /* 0x0001d80000100800 */
[----:B0-----:R-:W-:Y:S05]  /*26650*/  @P0 BRA `(.L_x_737) ;  /* 0x00000000004c0947 */ /* 0x001fea0003800000 */
[----:B------:R-:W0:Y:S02]  /*26660*/  S2R R0, SR_TID.X ;  /* 0x0000000000007919 */ /* 0x000e240000002100 */
[----:B0-----:R-:W-:-:S04]  /*26670*/  LOP3.LUT R0, R0, 0x7f, RZ, 0xc0, !PT ;  /* 0x0000007f00007812 */ /* 0x001fc800078ec0ff */
[----:B------:R-:W-:-:S13]  /*26680*/  ISETP.NE.AND P1, PT, R0, RZ, PT ;  /* 0x000000ff0000720c */ /* 0x000fda0003f25270 */
[----:B------:R-:W-:Y:S05]  /*26690*/  @P1 BRA `(.L_x_738) ;  /* 0x0000004c002c1947 */ /* 0x000fea0003800000 */
[----:B------:R-:W0:Y:S01]  /*266a0*/  S2R R3, SR_LANEID ;  /* 0x0000000000037919 */ /* 0x000e220000000000 */
[----:B------:R-:W-:Y:S01]  /*266b0*/  VOTEU.ANY UR4, UPT, PT ;  /* 0x0000000000047886 */ /* 0x000fe200038e0100 */
[----:B------:R-:W1:Y:S01]  /*266c0*/  LDC.64 R4, c[0x0][0xc60] ;  /* 0x00031800ff047b82 */ /* 0x000e620000000a00 */
[----:B------:R-:W0:Y:S01]  /*266d0*/  FLO.U32 R0, UR4 ;  /* 0x0000000400007d00 */ /* 0x000e2200080e0000 */
[----:B------:R-:W-:-:S07]  /*266e0*/  ULDC.64 UR6, c[0x0][0x208] ;  /* 0x0000820000067ab9 */ /* 0x000fce0000000a00 */
[----:B------:R-:W1:Y:S01]  /*266f0*/  POPC R2, UR4 ;  /* 0x0000000400027d09 */ /* 0x000e620008000000 */
[----:B0-----:R-:W-:-:S13]  /*26700*/  ISETP.EQ.U32.AND P0, PT, R0, R3, PT ;  /* 0x000000030000720c */ /* 0x001fda0003f02070 */
[----:B-1----:R-:W2:Y:S01]  /*26710*/  @P0 ATOMG.E.ADD.STRONG.GPU PT, R5, desc[UR6][R4.64], R2 ;  /* 0x00000002040509a8 */ /* 0x002ea200081ee1c6 */
[----:B------:R-:W0:Y:S02]  /*26720*/  S2R R3, SR_LTMASK ;  /* 0x0000000000037919 */ /* 0x000e240000003900 */
[----:B0-----:R-:W-:-:S06]  /*26730*/  LOP3.LUT R3, R3, UR4, RZ, 0xc0, !PT ;  /* 0x0000000403037c12 */ /* 0x001fcc000f8ec0ff */
[----:B------:R-:W0:Y:S01]  /*26740*/  POPC R3, R3 ;  /* 0x0000000300037309 */ /* 0x000e220000000000 */
[----:B--2---:R-:W0:Y:S02]  /*26750*/  SHFL.IDX PT, R0, R5, R0, 0x1f ;  /* 0x00001f0005007589 */ /* 0x004e2400000e0000 */
[----:B0-----:R-:W-:-:S05]  /*26760*/  IADD3 R0, R0, UR36, R3 ;  /* 0x0000002400007c10 */ /* 0x001fca000fffe003 */
[----:B------:R0:W-:Y:S01]  /*26770*/  STL [R1], R0 ;  /* 0x0000000001007387 */ /* 0x0001e20000100800 */
[----:B------:R-:W-:Y:S05]  /*26780*/  BRA `(.L_x_738) ;  /* 0x0000004800f07947 */ /* 0x000fea0003800000 */
.L_x_737:
        /* <DEDUP_REMOVED lines=20> */
.L_x_740:
[----:B------:R-:W-:Y:S05]  /*268d0*/  BSYNC B6 ;  /* 0x0000000000067941 */ /* 0x000fea0003800000 */
.L_x_739:
        /* <DEDUP_REMOVED lines=8> */
[----:B------:R0:W1:Y:S01]  /*26960*/  LDC.64 R2, c[0x4][R17] ;  /* 0x0100000011027b82 */ /* 0x0000620000000a00 */
[----:B------:R-:W-:Y:S02]  /*26970*/  IMAD.U32 R4, RZ, RZ, UR6 ;  /* 0x00000006ff047e24 */ /* 0x000fe4000f8e00ff */
[----:B------:R-:W-:Y:S02]  /*26980*/  IMAD.U32 R5, RZ, RZ, UR7 ;  /* 0x00000007ff057e24 */ /* 0x000fe4000f8e00ff */
[----:B------:R-:W-:Y:S02]  /*26990*/  IMAD.U32 R6, RZ, RZ, UR8 ;  /* 0x00000008ff067e24 */ /* 0x000fe4000f8e00ff */
[----:B------:R-:W-:-:S02]  /*269a0*/  IMAD.U32 R7, RZ, RZ, UR9 ;  /* 0x00000009ff077e24 */ /* 0x000fc4000f8e00ff */
[----:B------:R-:W-:Y:S02]  /*269b0*/  IMAD.U32 R10, RZ, RZ, UR4 ;  /* 0x00000004ff0a7e24 */ /* 0x000fe4000f8e00ff */
[----:B------:R-:W-:Y:S02]  /*269c0*/  IMAD.U32 R11, RZ, RZ, UR5 ;  /* 0x00000005ff0b7e24 */ /* 0x000fe4000f8e00ff */
[----:B------:R-:W-:Y:S02]  /*269d0*/  IMAD.MOV.U32 R8, RZ, RZ, 0x70 ;  /* 0x00000070ff087424 */ /* 0x000fe400078e00ff */
[----:B------:R-:W-:Y:S02]  /*269e0*/  IMAD.MOV.U32 R12, RZ, RZ, 0x1 ;  /* 0x00000001ff0c7424 */ /* 0x000fe400078e00ff */
[----:B0-----:R-:W-:-:S07]  /*269f0*/  IMAD.MOV.U32 R13, RZ, RZ, RZ ;  /* 0x000000ffff0d7224 */ /* 0x001fce00078e00ff */
[----:B------:R-:W-:-:S07]  /*26a00*/  LEPC R20, `(.L_x_743) ;  /* 0x000000001014794e */ /* 0x000fce0000000000 */
[----:B-1----:R-:W-:Y:S05]  /*26a10*/  CALL.ABS.NOINC R2 ;  /* 0x0000000002007343 */ /* 0x002fea0003c00000 */
.L_x_743:
[----:B------:R0:W1:Y:S01]  /*26a20*/  LDC.64 R2, c[0x4][R17] ;  /* 0x0100000011027b82 */ /* 0x0000620000000a00 */
[----:B------:R-:W-:Y:S01]  /*26a30*/  ULDC.64 UR4, c[0x4][0x1b8] ;  /* 0x01006e0000047ab9 */ /* 0x000fe20000000a00 */
[----:B------:R-:W-:Y:S01]  /*26a40*/  ULDC.64 UR6, c[0x4][0x1c0] ;  /* 0x0100700000067ab9 */ /* 0x000fe20000000a00 */
[----:B------:R-:W-:Y:S01]  /*26a50*/  ULDC.64 UR8, c[0x4][0x128] ;  /* 0x01004a0000087ab9 */ /* 0x000fe20000000a00 */
        /* <DEDUP_REMOVED lines=11> */
.L_x_742:
[----:B------:R-:W-:Y:S05]  /*26b10*/  BSYNC B6 ;  /* 0x0000000000067941 */ /* 0x000fea0003800000 */
.L_x_741:
[----:B------:R-:W2:Y:S01]  /*26b20*/  LDL.LU R2, [R1+0x28] ;  /* 0x0000280001027983 */ /* 0x000ea20000300800 */
[----:B------:R-:W-:-:S03]  /*26b30*/  ULDC.64 UR4, c[0x0][0x9f8] ;  /* 0x00027e0000047ab9 */ /* 0x000fc60000000a00 */
[----:B------:R-:W3:Y:S04]  /*26b40*/  LDL.LU R0, [R1+0x3c] ;  /* 0x00003c0001007983 */ /* 0x000ee80000300800 */
[----:B------:R-:W4:Y:S01]  /*26b50*/  LDL R7, [R1+0x14] ;  /* 0x0000140001077983 */ /* 0x000f220000100800 */
[----:B------:R-:W-:Y:S01]  /*26b60*/  ISETP.NE.U32.AND P0, PT, RZ, UR4, PT ;  /* 0x00000004ff007c0c */ /* 0x000fe2000bf05070 */
[----:B------:R-:W-:Y:S02]  /*26b70*/  ULDC.64 UR6, c[0x0][0x208] ;  /* 0x0000820000067ab9 */ /* 0x000fe40000000a00 */
[----:B------:R-:W5:Y:S01]  /*26b80*/  LDL R17, [R1+0x48] ;  /* 0x0000480001117983 */ /* 0x000f620000100800 */
[----:B------:R-:W-:-:S13]  /*26b90*/  ISETP.NE.AND.EX P0, PT, RZ, UR5, PT, P0 ;  /* 0x00000005ff007c0c */ /* 0x000fda000bf05300 */
[----:B--2---:R-:W-:-:S04]  /*26ba0*/  @P0 IADD3 R2, P1, R2, UR4, RZ ;  /* 0x0000000402020c10 */ /* 0x004fc8000ff3e0ff */
[----:B---3--:R-:W-:Y:S01]  /*26bb0*/  @P0 IADD3.X R3, R0, UR5, RZ, P1, !PT ;  /* 0x0000000500030c10 */ /* 0x008fe20008ffe4ff */
[----:B------:R-:W-:-:S04]  /*26bc0*/  ULDC.64 UR4, c[0x0][0xa08] ;  /* 0x0002820000047ab9 */ /* 0x000fc80000000a00 */
[----:B----4-:R0:W2:Y:S02]  /*26bd0*/  @P0 LDG.E R7, desc[UR6][R2.64] ;  /* 0x0000000602070981 */ /* 0x0100a4000c1e1900 */
[----:B0-----:R-:W0:Y:S01]  /*26be0*/  LDC.64 R2, c[0x0][0x418] ;  /* 0x00010600ff027b82 */ /* 0x001e220000000a00 */
[----:B-----5:R-:W-:Y:S01]  /*26bf0*/  VIADD R0, R17, 0xffffffff ;  /* 0xffffffff11007836 */ /* 0x020fe20000000000 */
[----:B--2---:R-:W-:Y:S01]  /*26c00*/  SHF.R.S32.HI R8, RZ, 0x1f, R7 ;  /* 0x0000001fff087819 */ /* 0x004fe20000011407 */
[----:B------:R1:W-:Y:S04]  /*26c10*/  @P0 STL [R1+0x14], R7 ;  /* 0x0000140701000387 */ /* 0x0003e80000100800 */
[----:B------:R1:W-:Y:S01]  /*26c20*/  STL [R1+0x28], R8 ;  /* 0x0000280801007387 */ /* 0x0003e20000100800 */
[----:B0-----:R-:W-:Y:S01]  /*26c30*/  LOP3.LUT P0, RZ, R2, UR4, RZ, 0xfc, !PT ;  /* 0x0000000402ff7c12 */ /* 0x001fe2000f80fcff */
[----:B------:R-:W-:-:S03]  /*26c40*/  UMOV UR4, 0xffffffff ;  /* 0xffffffff00047882 */ /* 0x000fc60000000000 */
[----:B------:R-:W-:-:S04]  /*26c50*/  LOP3.LUT P0, RZ, R3, UR5, RZ, 0xfc, P0 ;  /* 0x0000000503ff7c12 */ /* 0x000fc8000800fcff */
[----:B------:R-:W-:Y:S01]  /*26c60*/  SEL R17, R7, RZ, !P0 ;  /* 0x000000ff07117207 */ /* 0x000fe20004000000 */
[----:B-1----:R-:W-:Y:S08]  /*26c70*/  BRA.DIV UR4, `(.L_x_744) ;  /* 0x00000062047c7947 */ /* 0x002ff0000b800000 */
[----:B------:R-:W0:Y:S02]  /*26c80*/  S2R R4, SR_TID.X ;  /* 0x0000000000047919 */ /* 0x000e240000002100 */
[----:B0-----:R-:W-:-:S04]  /*26c90*/  SHF.R.U32.HI R4, RZ, 0x5, R4 ;  /* 0x00000005ff047819 */ /* 0x001fc80000011604 */
[----:B------:R-:W-:-:S05]  /*26ca0*/  LOP3.LUT R4, R4, 0x3, RZ, 0xc0, !PT ;  /* 0x0000000304047812 */ /* 0x000fca00078ec0ff */
[----:B------:R0:W1:Y:S02]  /*26cb0*/  SHFL.IDX PT, R14, R4, RZ, 0x1f ;  /* 0x00001fff040e7589 */ /* 0x00006400000e0000 */
.L_x_888:
[----:B0-----:R-:W2:Y:S01]  /*26cc0*/  LDL.LU R4, [R1+0x10] ;  /* 0x0000100001047983 */ /* 0x001ea20000300800 */
[----:B------:R-:W-:Y:S02]  /*26cd0*/  PLOP3.LUT P1, PT, PT, PT, PT, 0x8, 0x0 ;  /* 0x000000000000781c */ /* 0x000fe40003f2e170 */
[----:B-1----:R-:W-:Y:S01]  /*26ce0*/  ISETP.NE.AND P0, PT, R14, RZ, PT ;  /* 0x000000ff0e00720c */ /* 0x002fe20003f05270 */
[----:B------:R0:W-:Y:S01]  /*26cf0*/  STL [R1+0x8], R0 ;  /* 0x0000080001007387 */ /* 0x0001e20000100800 */
[----:B--2---:R-:W-:-:S09]  /*26d00*/  LOP3.LUT R4, R4, 0xfffffffb, RZ, 0xc0, !PT ;  /* 0xfffffffb04047812 */ /* 0x004fd200078ec0ff */
[----:B------:R-:W-:-:S05]  /*26d10*/  @P1 LOP3.LUT R4, R4, 0x4, RZ, 0xfc, !PT ;  /* 0x0000000404041812 */ /* 0x000fca00078efcff */
[----:B------:R0:W-:Y:S01]  /*26d20*/  STL [R1+0x10], R4 ;  /* 0x0000100401007387 */ /* 0x0001e20000100800 */
[----:B------:R-:W-:Y:S05]  /*26d30*/  @P0 BRA `(.L_x_745) ;  /* 0x0000000400440947 */ /* 0x000fea0003800000 */
[----:B------:R-:W-:-:S03]  /*26d40*/  UMOV UR4, 0xffffffff ;  /* 0xffffffff00047882 */ /* 0x000fc60000000000 */
[----:B------:R-:W-:Y:S05]  /*26d50*/  BRA.DIV UR4, `(.L_x_746) ;  /* 0x0000006204787947 */ /* 0x000fea000b800000 */
[----:B------:R-:W-:-:S13]  /*26d60*/  ELECT P6, URZ, PT ;  /* 0x00000000003f782f */ /* 0x000fda00038c0000 */
.L_x_891:
[----:B------:R-:W-:Y:S05]  /*26d70*/  @!P6 BRA `(.L_x_745) ;  /* 0x000000040034e947 */ /* 0x000fea0003800000 */
[----:B------:R-:W-:-:S04]  /*26d80*/  ISETP.NE.U32.AND P0, PT, R2, RZ, PT ;  /* 0x000000ff0200720c */ /* 0x000fc80003f05070 */
[----:B------:R-:W-:-:S13]  /*26d90*/  ISETP.NE.AND.EX P0, PT, R3, RZ, PT, P0 ;  /* 0x000000ff0300720c */ /* 0x000fda0003f05300 */
[----:B------:R-:W-:Y:S05]  /*26da0*/  @!P0 BRA `(.L_x_747) ;  /* 0x0000000000548947 */ /* 0x000fea0003800000 */
[----:B------:R-:W1:Y:S01]  /*26db0*/  LDC R6, c[0x0][0x43c] ;  /* 0x00010f00ff067b82 */ /* 0x000e620000000800 */
[----:B------:R-:W-:Y:S01]  /*26dc0*/  IMAD.MOV.U32 R9, RZ, RZ, R0 ;  /* 0x000000ffff097224 */ /* 0x000fe200078e0000 */
[----:B------:R-:W-:Y:S01]  /*26dd0*/  ULDC.64 UR4, c[0x0][0x428] ;  /* 0x00010a0000047ab9 */ /* 0x000fe20000000a00 */
[----:B------:R-:W-:Y:S02]  /*26de0*/  ULDC.64 UR6, c[0x0][0x208] ;  /* 0x0000820000067ab9 */ /* 0x000fe40000000a00 */
[----:B0-----:R-:W-:Y:S01]  /*26df0*/  IMAD.MOV.U32 R0, RZ, RZ, R9 ;  /* 0x000000ffff007224 */ /* 0x001fe200078e0009 */
[----:B-1----:R-:W-:-:S13]  /*26e00*/  ISETP.NE.AND P0, PT, R6, 0x1, PT ;  /* 0x000000010600780c */ /* 0x002fda0003f05270 */
[----:B------:R-:W0:Y:S02]  /*26e10*/  @P0 LDC.64 R4, c[0x0][0x440] ;  /* 0x00011000ff040b82 */ /* 0x000e240000000a00 */
[----:B0-----:R-:W-:-:S05]  /*26e20*/  @P0 IMAD.HI.U32 R4, R9, R4, RZ ;  /* 0x0000000409040227 */ /* 0x001fca00078e00ff */
        /* <DEDUP_REMOVED lines=13> */
.L_x_747:
[----:B-1----:R-:W2:Y:S01]  /*26f00*/  LDL R2, [R1+0x18] ;  /* 0x0000180001027983 */ /* 0x002ea20000100800 */
[----:B0-----:R-:W-:Y:S01]  /*26f10*/  IMAD R0, R19, 0x8, R18 ;  /* 0x0000000813007824 */ /* 0x001fe200078e0212 */
[----:B--2---:R-:W-:-:S04]  /*26f20*/  SHF.L.U32 R2, R2, 0x1f, RZ ;  /* 0x0000001f02027819 */ /* 0x004fc800000006ff */
[----:B------:R-:W0:Y:S02]  /*26f30*/  SYNCS.PHASECHK.TRANS64.TRYWAIT P0, [R0+URZ+0x38840], R2 ;  /* 0x03884002000075a7 */ /* 0x000e24000800017f */
[----:B0-----:R-:W-:Y:S05]  /*26f40*/  @!P0 BRA `(.L_x_748) ;  /* 0x00000060001c8947 */ /* 0x001fea0003800000 */
.L_x_892:
[----:B------:R1:W5:Y:S01]  /*26f50*/  LDL R3, [R1+0x10] ;  /* 0x0000100001037983 */ /* 0x0003620000100800 */
[----:B------:R-:W2:Y:S02]  /*26f60*/  S2R R4, SR_TID.X ;  /* 0x0000000000047919 */ /* 0x000ea40000002100 */
[----:B--2---:R-:W-:-:S04]  /*26f70*/  LOP3.LUT R4, R4, 0x7f, RZ, 0xc0, !PT ;  /* 0x0000007f04047812 */ /* 0x004fc800078ec0ff */
[----:B------:R-:W-:-:S13]  /*26f80*/  ISETP.NE.AND P0, PT, R4, RZ, PT ;  /* 0x000000ff0400720c */ /* 0x000fda0003f05270 */
[----:B-1----:R-:W-:Y:S05]  /*26f90*/  @P0 BRA `(.L_x_749) ;  /* 0x0000000000140947 */ /* 0x002fea0003800000 */
[----:B-----5:R-:W-:Y:S01]  /*26fa0*/  LOP3.LUT P1, RZ, R3, 0x1, RZ, 0xc0, !PT ;  /* 0x0000000103ff7812 */ /* 0x020fe2000782c0ff */
[----:B0-----:R-:W-:-:S04]  /*26fb0*/  IMAD.MOV.U32 R2, RZ, RZ, 0xa000 ;  /* 0x0000a000ff027424 */ /* 0x001fc800078e00ff */
[----:B------:R1:W-:Y:S08]  /*26fc0*/  SYNCS.ARRIVE.TRANS64 RZ, [R0+URZ+0x38830], R2 ;  /* 0x0388300200ff79a7 */ /* 0x0003f0000800003f */
[----:B------:R-:W-:Y:S05]  /*26fd0*/  @!P1 BRA `(.L_x_749) ;  /* 0x0000000000049947 */ /* 0x000fea0003800000 */
[----:B------:R-:W-:Y:S01]  /*26fe0*/  BPT.TRAP 0x1 ;  /* 0x000000040000795c */ /* 0x000fe20000300000 */
.L_x_749:
[----:B------:R-:W2:Y:S04]  /*26ff0*/  LDL R4, [R1+0x8] ;  /* 0x0000080001047983 */ /* 0x000ea80000100800 */
[----:B01----:R-:W3:Y:S01]  /*27000*/  LDL R2, [R1+0x1c] ;  /* 0x00001c0001027983 */ /* 0x003ee20000100800 */
        /* <DEDUP_REMOVED lines=9> */
[----:B------:R-:W-:Y:S01]  /*270a0*/  PLOP3.LUT P0, PT, PT, PT, PT, 0x80, 0x0 ;  /* 0x000000000000781c */ /* 0x000fe20003f0f070 */
[----:B------:R-:W-:Y:S01]  /*270b0*/  UMOV UR17, 0x40 ;  /* 0x0000004000117882 */ /* 0x000fe20000000000 */
[----:B------:R-:W-:-:S02]  /*270c0*/  LOP3.LUT R3, R3, 0xfffffffb, RZ, 0xc0, !PT ;  /* 0xfffffffb03037812 */ /* 0x000fc400078ec0ff */
[----:B------:R-:W-:-:S07]  /*270d0*/  UIADD3 UR9, UR9, 0x38830, URZ ;  /* 0x0003883009097890 */ /* 0x000fce000fffe03f */
[----:B------:R-:W-:Y:S02]  /*270e0*/  UIADD3 UR8, UR14, 0x24400, URZ ;  /* 0x000244000e087890 */ /* 0x000fe4000fffe03f */
[----:B------:R-:W-:Y:S01]  /*270f0*/  UIADD3 UR15, UR14, 0x26c00, URZ ;  /* 0x00026c000e0f7890 */ /* 0x000fe2000fffe03f */
[----:B------:R-:W-:Y:S01]  /*27100*/  @P0 LOP3.LUT R3, R3, 0x4, RZ, 0xfc, !PT ;  /* 0x0000000403030812 */ /* 0x000fe200078efcff */
[----:B------:R-:W-:Y:S02]  /*27110*/  UIADD3 UR16, UR14, 0x29400, URZ ;  /* 0x000294000e107890 */ /* 0x000fe4000fffe03f */
[----:B------:R-:W-:Y:S02]  /*27120*/  UIADD3 UR14, UR14, 0x2bc00, URZ ;  /* 0x0002bc000e0e7890 */ /* 0x000fe4000fffe03f */
[----:B------:R1:W-:Y:S01]  /*27130*/  STL [R1+0x10], R3 ;  /* 0x0000100301007387 */ /* 0x0003e20000100800 */
[----:B--2---:R-:W-:Y:S02]  /*27140*/  R2UR UR11, R4 ;  /* 0x00000000040b72ca */ /* 0x004fe400000e0000 */
[----:B---3--:R-:W-:-:S13]  /*27150*/  R2UR UR5, R2 ;  /* 0x00000000020572ca */ /* 0x008fda00000e0000 */
[----:B------:R-:W-:Y:S02]  /*27160*/  UIMAD UR11, UR11, 0x50, UR5 ;  /* 0x000000500b0b78a4 */ /* 0x000fe4000f8e0205 */
[----:B------:R-:W-:-:S09]  /*27170*/  UIADD3.X UR5, URZ, UR39, URZ, UP0, !UPT ;  /* 0x000000273f057290 */ /* 0x000fd200087fe43f */
[----:B------:R0:W-:Y:S02]  /*27180*/  UTMALDG.4D [UR8], [UR4], desc[UR6] ;  /* 0x00000608040075b4 */ /* 0x0001e40008019000 */
[----:B0-----:R-:W-:Y:S01]  /*27190*/  UMOV UR8, UR15 ;  /* 0x0000000f00087c82 */ /* 0x001fe20008000000 */
[----:B------:R-:W-:Y:S01]  /*271a0*/  UMOV UR10, UR17 ;  /* 0x00000011000a7c82 */ /* 0x000fe20008000000 */
[----:B------:R-:W-:Y:S01]  /*271b0*/  UMOV UR15, 0x80 ;  /* 0x00000080000f7882 */ /* 0x000fe20000000000 */
[----:B------:R0:W-:Y:S02]  /*271c0*/  UTMALDG.4D [UR8], [UR4], desc[UR6] ;  /* 0x00000608040075b4 */ /* 0x0001e40008019000 */
[----:B0-----:R-:W-:Y:S01]  /*271d0*/  UMOV UR8, UR16 ;  /* 0x0000001000087c82 */ /* 0x001fe20008000000 */
[----:B------:R-:W-:Y:S01]  /*271e0*/  UMOV UR10, UR15 ;  /* 0x0000000f000a7c82 */ /* 0x000fe20008000000 */
[----:B------:R-:W-:Y:S01]  /*271f0*/  UMOV UR15, 0xc0 ;  /* 0x000000c0000f7882 */ /* 0x000fe20000000000 */
[----:B------:R0:W-:Y:S02]  /*27200*/  UTMALDG.4D [UR8], [UR4], desc[UR6] ;  /* 0x00000608040075b4 */ /* 0x0001e40008019000 */
[----:B0-----:R-:W-:Y:S01]  /*27210*/  UMOV UR8, UR14 ;  /* 0x0000000e00087c82 */ /* 0x001fe20008000000 */
[----:B------:R-:W-:-:S02]  /*27220*/  UMOV UR10, UR15 ;  /* 0x0000000f000a7c82 */ /* 0x000fc40008000000 */
[----:B------:R1:W-:Y:S02]  /*27230*/  UTMALDG.4D [UR8], [UR4], desc[UR6] ;  /* 0x00000608040075b4 */ /* 0x0003e40008019000 */
[----:B-1----:R-:W-:Y:S01]  /*27240*/  NOP ;  /* 0x0000000000007918 */ /* 0x002fe20000000000 */
.L_x_745:
[----:B------:R-:W2:Y:S04]  /*27250*/  LDL.LU R3, [R1+0x4c] ;  /* 0x00004c0001037983 */ /* 0x000ea80000300800 */
[----:B------:R-:W3:Y:S04]  /*27260*/  LDL.LU R5, [R1+0x38] ;  /* 0x0000380001057983 */ /* 0x000ee80000300800 */
[----:B0-----:R-:W4:Y:S01]  /*27270*/  LDL.LU R4, [R1+0x58] ;  /* 0x0000580001047983 */ /* 0x001f220000300800 */
        /* <DEDUP_REMOVED lines=21> */
[----:B0-----:R-:W-:Y:S01]  /*273d0*/  MOV R2, 0x0 ;  /* 0x0000000000027802 */ /* 0x001fe20000000f00 */
        /* <DEDUP_REMOVED lines=15> */
.L_x_751:
[----:B------:R-:W-:Y:S05]  /*274d0*/  BSYNC B6 ;  /* 0x0000000000067941 */ /* 0x000fea0003800000 */
.L_x_750:
[----:B0-----:R-:W2:Y:S01]  /*274e0*/  LDL.LU R0, [R1+0x4c] ;  /* 0x00004c0001007983 */ /* 0x001ea20000300800 */
[----:B------:R-:W-:Y:S01]  /*274f0*/  ULDC.64 UR4, c[0x0][0x2d8] ;  /* 0x0000b60000047ab9 */ /* 0x000fe20000000a00 */
[----:B------:R-:W0:Y:S02]  /*27500*/  LDC R8, c[0x0][0x448] ;  /* 0x00011200ff087b82 */ /* 0x000e240000000800 */
[----:B------:R-:W3:Y:S04]  /*27510*/  LDL.LU R5, [R1+0x3c] ;  /* 0x00003c0001057983 */ /* 0x000ee80000300800 */
[----:B------:R-:W3:Y:S04]  /*27520*/  LDL.LU.64 R2, [R1+0x50] ;  /* 0x0000500001027983 */ /* 0x000ee80000300a00 */
[----:B------:R-:W4:Y:S01]  /*27530*/  LDL.LU R4, [R1+0x38] ;  /* 0x0000380001047983 */ /* 0x000f220000300800 */
[----:B0-----:R-:W-:-:S13]  /*27540*/  ISETP.NE.AND P0, PT, R8, 0x1, PT ;  /* 0x000000010800780c */ /* 0x001fda0003f05270 */
[----:B------:R-:W0:Y:S01]  /*27550*/  @P0 LDC R7, c[0x0][0x450] ;  /* 0x00011400ff070b82 */ /* 0x000e220000000800 */
[----:B---3--:R-:W-:Y:S02]  /*27560*/  IMAD.MOV.U32 R3, RZ, RZ, R5 ;  /* 0x000000ffff037224 */ /* 0x008fe400078e0005 */
[----:B------:R-:W3:Y:S01]  /*27570*/  LDL.LU R5, [R1+0x4] ;  /* 0x0000040001057983 */ /* 0x000ee20000300800 */
[C---:B------:R-:W-:Y:S01]  /*27580*/  IMAD.WIDE.U32 R2, R16.reuse, UR4, R2 ;  /* 0x0000000410027c25 */ /* 0x040fe2000f8e0002 */
[----:B------:R-:W1:Y:S03]  /*27590*/  S2R R10, SR_TID.X ;  /* 0x00000000000a7919 */ /* 0x000e660000002100 */
[----:B------:R-:W-:Y:S01]  /*275a0*/  IMAD R3, R16, UR5, R3 ;  /* 0x0000000510037c24 */ /* 0x000fe2000f8e0203 */
[----:B------:R-:W-:Y:S01]  /*275b0*/  ULDC.64 UR4, c[0x0][0x2e0] ;  /* 0x0000b80000047ab9 */ /* 0x000fe20000000a00 */
[----:B------:R-:W5:Y:S01]  /*275c0*/  S2R R9, SR_TID.X ;  /* 0x0000000000097919 */ /* 0x000f620000002100 */
[----:B--2---:R-:W-:-:S02]  /*275d0*/  IMAD R0, R0, UR4, RZ ;  /* 0x0000000400007c24 */ /* 0x004fc4000f8e02ff */
[----:B----4-:R-:W-:-:S04]  /*275e0*/  IMAD.WIDE.U32 R2, R4, UR4, R2 ;  /* 0x0000000404027c25 */ /* 0x010fc8000f8e0002 */
[----:B------:R-:W-:Y:S01]  /*275f0*/  IMAD R0, R4, UR5, R0 ;  /* 0x0000000504007c24 */ /* 0x000fe2000f8e0200 */
[----:B------:R-:W-:Y:S01]  /*27600*/  ULDC.64 UR4, c[0x0][0x2d0] ;  /* 0x0000b40000047ab9 */ /* 0x000fe20000000a00 */
[----:B------:R-:W2:Y:S02]  /*27610*/  S2R R4, SR_TID.X ;  /* 0x0000000000047919 */ /* 0x000ea40000002100 */
[----:B------:R-:W-:Y:S02]  /*27620*/  IMAD.IADD R3, R3, 0x1, R0 ;  /* 0x0000000103037824 */ /* 0x000fe400078e0200 */
[----:B-1----:R-:W-:Y:S02]  /*27630*/  IMAD.SHL.U32 R10, R10, 0x8, RZ ;  /* 0x000000080a0a7824 */ /* 0x002fe400078e00ff */
[----:B-----5:R-:W-:-:S03]  /*27640*/  IMAD.SHL.U32 R9, R9, 0x8, RZ ;  /* 0x0000000809097824 */ /* 0x020fc600078e00ff */
[----:B------:R-:W-:-:S04]  /*27650*/  LOP3.LUT R10, R10, 0x38, RZ, 0xc0, !PT ;  /* 0x000000380a0a7812 */ /* 0x000fc800078ec0ff */
[C---:B------:R-:W-:Y:S02]  /*27660*/  LOP3.LUT R12, R10.reuse, 0x40, RZ, 0xfc, !PT ;  /* 0x000000400a0c7812 */ /* 0x040fe400078efcff */
[----:B------:R-:W-:Y:S02]  /*27670*/  LOP3.LUT R11, R10, 0x80, RZ, 0xfc, !PT ;  /* 0x000000800a0b7812 */ /* 0x000fe400078efcff */
[----:B--2---:R-:W-:Y:S02]  /*27680*/  LOP3.LUT R4, R4, 0x7f, RZ, 0xc0, !PT ;  /* 0x0000007f04047812 */ /* 0x004fe400078ec0ff */
[----:B------:R-:W-:Y:S02]  /*27690*/  LOP3.LUT R9, R9, 0x38, RZ, 0xc0, !PT ;  /* 0x0000003809097812 */ /* 0x000fe400078ec0ff */
[----:B------:R-:W-:Y:S02]  /*276a0*/  SHF.R.U32.HI R6, RZ, 0x3, R4 ;  /* 0x00000003ff067819 */ /* 0x000fe40000011604 */
[----:B------:R-:W1:Y:S01]  /*276b0*/  S2R R4, SR_TID.X ;  /* 0x0000000000047919 */ /* 0x000e620000002100 */
[----:B------:R-:W-:Y:S01]  /*276c0*/  LOP3.LUT R10, R10, 0xc0, RZ, 0xfc, !PT ;  /* 0x000000c00a0a7812 */ /* 0x000fe200078efcff */
[----:B-1----:R-:W-:-:S05]  /*276d0*/  IMAD.SHL.U32 R4, R4, 0x10, RZ ;  /* 0x0000001004047824 */ /* 0x002fca00078e00ff */
[----:B------:R-:W-:Y:S02]  /*276e0*/  LOP3.LUT R4, R6, 0x70, R4, 0xf8, !PT ;  /* 0x0000007006047812 */ /* 0x000fe400078ef804 */
[----:B------:R-:W1:Y:S01]  /*276f0*/  @P0 LDC R6, c[0x0][0x44c] ;  /* 0x00011300ff060b82 */ /* 0x000e620000000800 */
[----:B---3--:R-:W-:-:S05]  /*27700*/  IMAD.SHL.U32 R5, R5, 0x80, RZ ;  /* 0x0000008005057824 */ /* 0x008fca00078e00ff */
[----:B------:R-:W-:-:S05]  /*27710*/  LOP3.LUT R4, R4, R5, RZ, 0xfc, !PT ;  /* 0x0000000504047212 */ /* 0x000fca00078efcff */
[----:B-1----:R-:W-:-:S04]  /*27720*/  @P0 IMAD.HI.U32 R6, R4, R6, RZ ;  /* 0x0000000604060227 */ /* 0x002fc800078e00ff */
[----:B------:R-:W-:Y:S01]  /*27730*/  IMAD.MOV.U32 R0, RZ, RZ, R4 ;  /* 0x000000ffff007224 */ /* 0x000fe200078e0004 */
[----:B0-----:R-:W-:-:S05]  /*27740*/  @P0 SHF.R.U32.HI R0, RZ, R7, R6 ;  /* 0x00000007ff000219 */ /* 0x001fca0000011606 */
        /* <DEDUP_REMOVED lines=10> */
[----:B------:R-:W-:-:S04]  /*277f0*/  IMAD R0, R0, UR4, RZ ;  /* 0x0000000400007c24 */ /* 0x000fc8000f8e02ff */
[----:B------:R-:W-:Y:S01]  /*27800*/  IMAD R4, R4, UR5, R0 ;  /* 0x0000000504047c24 */ /* 0x000fe2000f8e0200 */
[----:B------:R-:W-:-:S03]  /*27810*/  ULDC.64 UR4, c[0x0][0x280] ;  /* 0x0000a00000047ab9 */ /* 0x000fc60000000a00 */
[----:B------:R-:W-:Y:S01]  /*27820*/  IMAD.IADD R3, R3, 0x1, R4 ;  /* 0x0000000103037824 */ /* 0x000fe200078e0204 */
[C---:B------:R-:W-:Y:S01]  /*27830*/  LEA R4, P0, R2.reuse, UR4, 0x1 ;  /* 0x0000000402047c11 */ /* 0x040fe2000f8008ff */
[----:B------:R-:W-:Y:S02]  /*27840*/  ULDC UR4, c[0x0][0x2b8] ;  /* 0x0000ae0000047ab9 */ /* 0x000fe40000000800 */
[----:B------:R-:W-:Y:S02]  /*27850*/  ISETP.GE.AND P4, PT, R9, UR4, PT ;  /* 0x0000000409007c0c */ /* 0x000fe4000bf86270 */
[----:B------:R-:W-:Y:S01]  /*27860*/  LEA.HI.X R3, R2, UR5, R3, 0x1, P0 ;  /* 0x0000000502037c11 */ /* 0x000fe200080f0c03 */
[----:B------:R-:W-:Y:S01]  /*27870*/  UMOV UR5, 0xffffffff ;  /* 0xffffffff00057882 */ /* 0x000fe20000000000 */
[----:B------:R-:W-:Y:S02]  /*27880*/  ISETP.GE.AND P3, PT, R12, UR4, PT ;  /* 0x000000040c007c0c */ /* 0x000fe4000bf66270 */
[----:B------:R-:W-:-:S02]  /*27890*/  ISETP.GE.AND P0, PT, R11, UR4, PT ;  /* 0x000000040b007c0c */ /* 0x000fc4000bf06270 */
[----:B------:R-:W-:Y:S01]  /*278a0*/  ISETP.GE.AND P1, PT, R10, UR4, PT ;  /* 0x000000040a007c0c */ /* 0x000fe2000bf26270 */
[----:B------:R-:W-:-:S12]  /*278b0*/  BRA.DIV UR5, `(.L_x_752) ;  /* 0x0000005605d47947 */ /* 0x000fd8000b800000 */
[----:B------:R-:W2:Y:S04]  /*278c0*/  LDL.LU R6, [R1+0x5c] ;  /* 0x00005c0001067983 */ /* 0x000ea80000300800 */
[----:B------:R-:W3:Y:S01]  /*278d0*/  LDL R10, [R1+0x2c] ;  /* 0x00002c00010a7983 */ /* 0x000ee20000100800 */
[----:B------:R-:W0:Y:S02]  /*278e0*/  S2R R7, SR_TID.X ;  /* 0x0000000000077919 */ /* 0x000e240000002100 */
[----:B0-----:R-:W-:-:S04]  /*278f0*/  LOP3.LUT R7, R7, 0x7f, RZ, 0xc0, !PT ;  /* 0x0000007f07077812 */ /* 0x001fc800078ec0ff */
[----:B------:R-:W-:Y:S02]  /*27900*/  SHF.R.U32.HI R11, RZ, 0x3, R7 ;  /* 0x00000003ff0b7819 */ /* 0x000fe40000011607 */
[----:B------:R-:W0:Y:S03]  /*27910*/  SHFL.IDX PT, R7, R4, RZ, 0x181f ;  /* 0x00181fff04077589 */ /* 0x000e2600000e0000 */
[----:B------:R-:W-:Y:S01]  /*27920*/  IMAD.IADD R0, R11, 0x1, R5 ;  /* 0x000000010b007824 */ /* 0x000fe200078e0205 */
[----:B------:R-:W-:Y:S01]  /*27930*/  ULDC.64 UR4, c[0x0][0x208] ;  /* 0x0000820000047ab9 */ /* 0x000fe20000000a00 */
[----:B------:R-:W-:Y:S01]  /*27940*/  SHFL.IDX PT, R5, R4, 0x1, 0x181f ;  /* 0x00381f0004057f89 */ /* 0x000fe200000e0000 */
[----:B--2---:R-:W-:-:S03]  /*27950*/  IMAD R2, R6, R8, RZ ;  /* 0x0000000806027224 */ /* 0x004fc600078e02ff */
[----:B------:R-:W1:Y:S02]  /*27960*/  SHFL.IDX PT, R6, R3, RZ, 0x181f ;  /* 0x00181fff03067589 */ /* 0x000e6400000e0000 */
[----:B------:R-:W-:-:S13]  /*27970*/  ISETP.GE.AND P2, PT, R0, R2, PT ;  /* 0x000000020000720c */ /* 0x000fda0003f46270 */
[----:B0-----:R-:W-:-:S05]  /*27980*/  @!P2 LEA R7, P5, R9, R7, 0x1 ;  /* 0x000000070907a211 */ /* 0x001fca00078a08ff */
[----:B-1----:R-:W-:-:S05]  /*27990*/  @!P2 IMAD.X R6, RZ, RZ, R6, P5 ;  /* 0x000000ffff06a224 */ /* 0x002fca00028e0606 */
[----:B------:R-:W-:-:S04]  /*279a0*/  @!P2 LOP3.LUT R7, R7, R6, RZ, 0x3c, !PT ;  /* 0x000000060707a212 */ /* 0x000fc800078e3cff */
[----:B------:R-:W-:-:S04]  /*279b0*/  @!P2 LOP3.LUT R6, R7, R6, RZ, 0x3c, !PT ;  /* 0x000000060706a212 */ /* 0x000fc800078e3cff */
[----:B------:R-:W-:-:S05]  /*279c0*/  @!P2 LOP3.LUT R7, R7, R6, RZ, 0x3c, !PT ;  /* 0x000000060707a212 */ /* 0x000fca00078e3cff */
[----:B---3--:R-:W-:Y:S04]  /*279d0*/  @!P2 LDGSTS.E.BYPASS.LTC128B.128 [R10+0x14400], desc[UR4][R6.64], !P4 ;  /* 0x14400000060aafae */ /* 0x008fe8000e101d44 */
[----:B------:R-:W-:Y:S04]  /*279e0*/  @!P2 LDGSTS.E.BYPASS.LTC128B.128 [R10+0x18400], desc[UR4][R6.64+0x80], !P3 ;  /* 0x18400080060aafae */ /* 0x000fe8000d901d44 */
[----:B------:R-:W-:Y:S04]  /*279f0*/  @!P2 LDGSTS.E.BYPASS.LTC128B.128 [R10+0x1c400], desc[UR4][R6.64+0x100], !P0 ;  /* 0x1c400100060aafae */ /* 0x000fe8000c101d44 */
[----:B------:R0:W-:Y:S04]  /*27a00*/  @!P2 LDGSTS.E.BYPASS.LTC128B.128 [R10+0x20400], desc[UR4][R6.64+0x180], !P1 ;  /* 0x20400180060aafae */ /* 0x0001e8000c901d44 */
[----:B0-----:R-:W0:Y:S01]  /*27a10*/  SHFL.IDX PT, R7, R3, 0x1, 0x181f ;  /* 0x00381f0003077f89 */ /* 0x001e2200000e0000 */
[----:B------:R-:W-:-:S05]  /*27a20*/  VIADD R6, R0, 0x10 ;  /* 0x0000001000067836 */ /* 0x000fca0000000000 */
[----:B------:R-:W-:-:S13]  /*27a30*/  ISETP.GE.AND P2, PT, R6, R2, PT ;  /* 0x000000020600720c */ /* 0x000fda0003f46270 */
[----:B------:R-:W-:-:S05]  /*27a40*/  @!P2 LEA R5, P5, R9, R5, 0x1 ;  /* 0x000000050905a211 */ /* 0x000fca00078a08ff */
[----:B0-----:R-:W-:-:S04]  /*27a50*/  @!P2 IMAD.X R6, RZ, RZ, R7, P5 ;  /* 0x000000ffff06a224 */ /* 0x001fc800028e0607 */
[----:B------:R-:W-:Y:S02]  /*27a60*/  @!P2 IMAD.MOV.U32 R7, RZ, RZ, R6 ;  /* 0x000000ffff07a224 */ /* 0x000fe400078e0006 */
[----:B------:R-:W-:Y:S02]  /*27a70*/  @!P2 IMAD.MOV.U32 R6, RZ, RZ, R5 ;  /* 0x000000ffff06a224 */ /* 0x000fe400078e0005 */
[----:B------:R-:W0:Y:S04]  /*27a80*/  SHFL.IDX PT, R5, R4, 0x2, 0x181f ;  /* 0x00581f0004057f89 */ /* 0x000e2800000e0000 */
[----:B------:R-:W-:Y:S04]  /*27a90*/  @!P2 LDGSTS.E.BYPASS.LTC128B.128 [R10+0x14c00], desc[UR4][R6.64], !P4 ;  /* 0x14c00000060aafae */ /* 0x000fe8000e101d44 */
[----:B------:R-:W-:Y:S04]  /*27aa0*/  @!P2 LDGSTS.E.BYPASS.LTC128B.128 [R10+0x18c00], desc[UR4][R6.64+0x80], !P3 ;  /* 0x18c00080060aafae */ /* 0x000fe8000d901d44 */
[----:B------:R-:W-:Y:S04]  /*27ab0*/  @!P2 LDGSTS.E.BYPASS.LTC128B.128 [R10+0x1cc00], desc[UR4][R6.64+0x100], !P0 ;  /* 0x1cc00100060aafae */ /* 0x000fe8000c101d44 */
[----:B------:R1:W-:Y:S04]  /*27ac0*/  @!P2 LDGSTS.E.BYPASS.LTC128B.128 [R10+0x20c00], desc[UR4][R6.64+0x180], !P1 ;  /* 0x20c00180060aafae */ /* 0x0003e8000c901d44 */
[----:B-1----:R-:W1:Y:S01]  /*27ad0*/  SHFL.IDX PT, R7, R3, 0x2, 0x181f ;  /* 0x00581f0003077f89 */ /* 0x002e6200000e0000 */
[----:B------:R-:W-:-:S05]  /*27ae0*/  VIADD R6, R0, 0x20 ;  /* 0x0000002000067836 */ /* 0x000fca0000000000 */
[----:B------:R-:W-:-:S13]  /*27af0*/  ISETP.GE.AND P2, PT, R6, R2, PT ;  /* 0x000000020600720c */ /* 0x000fda0003f46270 */
[----:B0-----:R-:W-:-:S05]  /*27b00*/  @!P2 LEA R5, P5, R9, R5, 0x1 ;  /* 0x000000050905a211 */ /* 0x001fca00078a08ff */
[----:B-1----:R-:W-:-:S04]  /*27b10*/  @!P2 IMAD.X R6, RZ, RZ, R7, P5 ;  /* 0x000000ffff06a224 */ /* 0x002fc800028e0607 */
        /* <DEDUP_REMOVED lines=56> */
.L_x_909:
[----:B------:R-:W-:Y:S01]  /*27ea0*/  VIADD R0, R0, 0x70 ;  /* 0x0000007000007836 */ /* 0x000fe20000000000 */
[----:B------:R-:W-:Y:S04]  /*27eb0*/  BSSY B0, `(.L_x_753) ;  /* 0x000000e000007945 */ /* 0x000fe80003800000 */
[----:B------:R-:W-:-:S13]  /*27ec0*/  ISETP.GE.AND P2, PT, R0, R2, PT ;  /* 0x000000020000720c */ /* 0x000fda0003f46270 */
[----:B------:R-:W-:Y:S05]  /*27ed0*/  @P2 BRA `(.L_x_754) ;  /* 0x00000000002c2947 */ /* 0x000fea0003800000 */
[----:B0-----:R-:W3:Y:S01]  /*27ee0*/  LDL R4, [R1+0x2c] ;  /* 0x00002c0001047983 */ /* 0x001ee20000100800 */
[----:B--2---:R-:W-:Y:S01]  /*27ef0*/  LEA R2, P2, R9, R3, 0x1 ;  /* 0x0000000309027211 */ /* 0x004fe200078408ff */
[----:B------:R-:W-:-:S04]  /*27f00*/  ULDC.64 UR4, c[0x0][0x208] ;  /* 0x0000820000047ab9 */ /* 0x000fc80000000a00 */
[----:B-1----:R-:W-:-:S05]  /*27f10*/  IMAD.X R3, RZ, RZ, R5, P2 ;  /* 0x000000ffff037224 */ /* 0x002fca00010e0605 */
[----:B------:R-:W-:Y:S01]  /*27f20*/  @!PT LDS RZ, [RZ] ;  /* 0x00000000fffff984 */ /* 0x000fe20000000800 */
[----:B------:R-:W-:Y:S01]  /*27f30*/  @!PT LDS RZ, [RZ] ;  /* 0x00000000fffff984 */ /* 0x000fe20000000800 */
[----:B------:R-:W-:Y:S01]  /*27f40*/  @!PT LDS RZ, [RZ] ;  /* 0x00000000fffff984 */ /* 0x000fe20000000800 */
[----:B---3--:R3:W-:Y:S04]  /*27f50*/  LDGSTS.E.BYPASS.LTC128B.128 [R4+0x17c00], desc[UR4][R2.64], !P4 ;  /* 0x17c0000002047fae */ /* 0x0087e8000e101d44 */
[----:B------:R3:W-:Y:S04]  /*27f60*/  LDGSTS.E.BYPASS.LTC128B.128 [R4+0x1bc00], desc[UR4][R2.64+0x80], !P3 ;  /* 0x1bc0008002047fae */ /* 0x0007e8000d901d44 */
[----:B------:R3:W-:Y:S04]  /*27f70*/  LDGSTS.E.BYPASS.LTC128B.128 [R4+0x1fc00], desc[UR4][R2.64+0x100], !P0 ;  /* 0x1fc0010002047fae */ /* 0x0007e8000c101d44 */
[----:B------:R3:W-:Y:S02]  /*27f80*/  LDGSTS.E.BYPASS.LTC128B.128 [R4+0x23c00], desc[UR4][R2.64+0x180], !P1 ;  /* 0x23c0018002047fae */ /* 0x0007e4000c901d44 */
.L_x_754:
[----:B------:R-:W-:Y:S05]  /*27f90*/  BSYNC B0 ;  /* 0x0000000000007941 */ /* 0x000fea0003800000 */
.L_x_753:
[----:B------:R-:W-:Y:S01]  /*27fa0*/  NOP ;  /* 0x0000000000007918 */ /* 0x000fe20000000000 */
[----:B------:R-:W-:-:S13]  /*27fb0*/  PLOP3.LUT P0, PT, PT, PT, PT, 0x80, 0x0 ;  /* 0x000000000000781c */ /* 0x000fda0003f0f070 */
.L_x_755:
        /* <DEDUP_REMOVED lines=16> */
[----:B------:R-:W4:Y:S03]  /*280c0*/  SYNCS.PHASECHK.TRANS64.TRYWAIT P0, [R18+URZ+0x38820], R0 ;  /* 0x03882000120075a7 */ /* 0x000f26000800017f */
[----:B---34-:R-:W-:Y:S05]  /*280d0*/  @!P0 BRA `(.L_x_757) ;  /* 0x0000005800dc8947 */ /* 0x018fea0003800000 */
.L_x_910:
[----:B------:R-:W-:Y:S05]  /*280e0*/  BSYNC B0 ;  /* 0x0000000000007941 */ /* 0x000fea0003800000 */
.L_x_756:
[----:B------:R-:W3:Y:S04]  /*280f0*/  LDL R2, [R1+0x48] ;  /* 0x0000480001027983 */ /* 0x000ee80000100800 */
[----:B0-2---:R-:W2:Y:S01]  /*28100*/  LDL R3, [R1+0x34] ;  /* 0x0000340001037983 */ /* 0x005ea20000100800 */
[----:B------:R-:W-:Y:S01]  /*28110*/  BSSY B0, `(.L_x_758) ;  /* 0x00002a9000007945 */ /* 0x000fe20003800000 */
[----:B---3--:R-:W-:-:S05]  /*28120*/  VIADD R0, R2, 0xfffffffe ;  /* 0xfffffffe02007836 */ /* 0x008fca0000000000 */
[----:B--2---:R-:W-:-:S13]  /*28130*/  ISETP.GE.AND P0, PT, R0, R3, PT ;  /* 0x000000030000720c */ /* 0x004fda0003f06270 */
[----:B------:R-:W-:Y:S05]  /*28140*/  @!P0 BRA `(.L_x_759) ;  /* 0x0000002800948947 */ /* 0x000fea0003800000 */
[----:B------:R-:W2:Y:S04]  /*28150*/  LDL.LU R2, [R1+0x60] ;  /* 0x0000600001027983 */ /* 0x000ea80000300800 */
[----:B-1----:R-:W3:Y:S04]  /*28160*/  LDL.LU R5, [R1+0x44] ;  /* 0x0000440001057983 */ /* 0x002ee80000300800 */
[----:B------:R-:W4:Y:S01]  /*28170*/  LDL.LU R4, [R1+0x40] ;  /* 0x0000400001047983 */ /* 0x000f220000300800 */
[----:B------:R-:W-:Y:S01]  /*28180*/  BSSY B2, `(.L_x_760) ;  /* 0x00000e7000027945 */ /* 0x000fe20003800000 */
[----:B--2---:R-:W-:-:S04]  /*28190*/  VIADD R2, R2, 0x1 ;  /* 0x0000000102027836 */ /* 0x004fc80000000000 */
[----:B---3--:R-:W-:-:S05]  /*281a0*/  IMAD R2, R2, R5, RZ ;  /* 0x0000000502027224 */ /* 0x008fca00078e02ff */
[----:B----4-:R-:W-:Y:S02]  /*281b0*/  VIMNMX R7, R4, R2, PT ;  /* 0x0000000204077248 */ /* 0x010fe40003fe0100 */
[----:B------:R-:W-:-:S03]  /*281c0*/  LOP3.LUT R2, RZ, R3, RZ, 0x33, !PT ;  /* 0x00000003ff027212 */ /* 0x000fc600078e33ff */
        /* <DEDUP_REMOVED lines=13> */
[----:B--2---:R-:W-:Y:S02]  /*282a0*/  LOP3.LUT P1, RZ, R4, 0x4, RZ, 0xc0, !PT ;  /* 0x0000000404ff7812 */ /* 0x004fe4000782c0ff */
        /* <DEDUP_REMOVED lines=25> */
[----:B------:R-:W-:-:S05]  /*28440*/  LEA.HI.X R5, R2, UR5, R3, 0x2, P0 ;  /* 0x0000000502057c11 */ /* 0x000fca00080f1403 */
[----:B------:R0:W5:Y:S04]  /*28450*/  LDG.E R4, desc[UR8][R4.64] ;  /* 0x0000000804047981 */ /* 0x000168000c1e1900 */
.L_x_764:
[----:B------:R-:W-:Y:S01]  /*28460*/  IMAD R3, R8, 0x8, R18 ;  /* 0x0000000808037824 */ /* 0x000fe200078e0212 */
[----:B------:R-:W-:Y:S01]  /*28470*/  SHF.L.U32 R2, R10, 0x1f, RZ ;  /* 0x0000001f0a027819 */ /* 0x000fe200000006ff */
[----:B------:R-:W-:Y:S03]  /*28480*/  BSSY B3, `(.L_x_765) ;  /* 0x0000003000037945 */ /* 0x000fe60003800000 */
[----:B------:R-:W1:Y:S02]  /*28490*/  SYNCS.PHASECHK.TRANS64.TRYWAIT P0, [R3+URZ+0x38840], R2 ;  /* 0x03884002030075a7 */ /* 0x000e64000800017f */
[----:B-1----:R-:W-:Y:S05]  /*284a0*/  @!P0 BRA `(.L_x_766) ;  /* 0x0000005400fc8947 */ /* 0x002fea0003800000 */
.L_x_911:
[----:B------:R-:W-:Y:S05]  /*284b0*/  BSYNC B3 ;  /* 0x0000000000037941 */ /* 0x000fea0003800000 */
.L_x_765:
[----:B0-----:R-:W0:Y:S01]  /*284c0*/  S2R R5, SR_TID.X ;  /* 0x0000000000057919 */ /* 0x001e220000002100 */
[----:B------:R-:W-:Y:S01]  /*284d0*/  BSSY B3, `(.L_x_767) ;  /* 0x000000a000037945 */ /* 0x000fe20003800000 */
[----:B0-----:R-:W-:-:S04]  /*284e0*/  LOP3.LUT R5, R5, 0x7f, RZ, 0xc0, !PT ;  /* 0x0000007f05057812 */ /* 0x001fc800078ec0ff */
[----:B------:R-:W-:-:S13]  /*284f0*/  ISETP.NE.AND P0, PT, R5, RZ, PT ;  /* 0x000000ff0500720c */ /* 0x000fda0003f05270 */
[----:B------:R-:W-:Y:S05]  /*28500*/  @P0 BRA `(.L_x_768) ;  /* 0x0000000000180947 */ /* 0x000fea0003800000 */
[----:B------:R-:W2:Y:S01]  /*28510*/  LDL R5, [R1+0x10] ;  /* 0x0000100001057983 */ /* 0x000ea20000100800 */
[----:B-1----:R-:W-:-:S04]  /*28520*/  IMAD.MOV.U32 R2, RZ, RZ, 0xa000 ;  /* 0x0000a000ff027424 */ /* 0x002fc800078e00ff */
[----:B------:R0:W-:Y:S01]  /*28530*/  SYNCS.ARRIVE.TRANS64 RZ, [R3+URZ+0x38830], R2 ;  /* 0x0388300203ff79a7 */ /* 0x0001e2000800003f */
[----:B--2---:R-:W-:-:S13]  /*28540*/  LOP3.LUT P1, RZ, R5, 0x1, RZ, 0xc0, !PT ;  /* 0x0000000105ff7812 */ /* 0x004fda000782c0ff */
[----:B0-----:R-:W-:Y:S05]  /*28550*/  @!P1 BRA `(.L_x_768) ;  /* 0x0000000000049947 */ /* 0x001fea0003800000 */
[----:B------:R-:W-:Y:S01]  /*28560*/  BPT.TRAP 0x1 ;  /* 0x000000040000795c */ /* 0x000fe20000300000 */
.L_x_768:
[----:B------:R-:W-:Y:S05]  /*28570*/  BSYNC B3 ;  /* 0x0000000000037941 */ /* 0x000fea0003800000 */
.L_x_767:
        /* <DEDUP_REMOVED lines=12> */
.L_x_769:
        /* <DEDUP_REMOVED lines=16> */
.L_x_770:
        /* <DEDUP_REMOVED lines=16> */
.L_x_771:
        /* <DEDUP_REMOVED lines=16> */
.L_x_772:
        /* <DEDUP_REMOVED lines=16> */
.L_x_912:
[----:B------:R-:W-:Y:S05]  /*28a40*/  BSYNC B3 ;  /* 0x0000000000037941 */ /* 0x000fea0003800000 */
.L_x_773:
[----:B------:R-:W1:Y:S01]  /*28a50*/  S2R R5, SR_TID.X ;  /* 0x0000000000057919 */ /* 0x000e620000002100 */
[----:B------:R-:W-:-:S04]  /*28a60*/  UPRMT UR4, UR37, 0x9910, URZ ;  /* 0x0000991025047896 */ /* 0x000fc8000800003f */
[----:B------:R-:W-:Y:S01]  /*28a70*/  UISETP.NE.AND UP0, UPT, UR4, 0x2, UPT ;  /* 0x000000020400788c */ /* 0x000fe2000bf05270 */
[----:B-1----:R-:W-:-:S04]  /*28a80*/  LOP3.LUT R5, R5, 0x7f, RZ, 0xc0, !PT ;  /* 0x0000007f05057812 */ /* 0x002fc800078ec0ff */
[----:B------:R-:W-:-:S13]  /*28a90*/  ISETP.NE.AND P0, PT, R5, RZ, PT ;  /* 0x000000ff0500720c */ /* 0x000fda0003f05270 */
[----:B0-----:R-:W-:-:S04]  /*28aa0*/  @!P0 IMAD.MOV.U32 R3, RZ, RZ, 0xa000 ;  /* 0x0000a000ff038424 */ /* 0x001fc800078e00ff */
[----:B------:R0:W-:Y:S01]  /*28ab0*/  @!P0 SYNCS.ARRIVE.TRANS64 RZ, [R2+URZ+0x38850], R3 ;  /* 0x0388500302ff89a7 */ /* 0x0001e2000800003f */
[----:B------:R-:W-:-:S13]  /*28ac0*/  PLOP3.LUT P0, PT, PT, PT, UP0, 0x80, 0x0 ;  /* 0x000000000000781c */ /* 0x000fda0003f0f008 */
[----:B0-----:R-:W-:Y:S05]  /*28ad0*/  @P0 BRA `(.L_x_775) ;  /* 0x0000000000040947 */ /* 0x001fea0003800000 */
[----:B------:R-:W-:Y:S01]  /*28ae0*/  BPT.TRAP 0x1 ;  /* 0x000000040000795c */ /* 0x000fe20000300000 */
.L_x_775:
[----:B------:R-:W2:Y:S01]  /*28af0*/  LDL R3, [R1+0x10] ;  /* 0x0000100001037983 */ /* 0x000ea20000100800 */
[----:B------:R-:W-:Y:S01]  /*28b00*/  BSSY B3, `(.L_x_776) ;  /* 0x0000004000037945 */ /* 0x000fe20003800000 */
[----:B--2---:R-:W-:-:S13]  /*28b10*/  LOP3.LUT P0, RZ, R3, 0x8, RZ, 0xc0, !PT ;  /* 0x0000000803ff7812 */ /* 0x004fda000780c0ff */
[----:B------:R-:W-:Y:S05]  /*28b20*/  @P0 BRA `(.L_x_777) ;  /* 0x0000000000040947 */ /* 0x000fea0003800000 */
[----:B------:R-:W-:Y:S01]  /*28b30*/  BPT.TRAP 0x1 ;  /* 0x000000040000795c */ /* 0x000fe20000300000 */
.L_x_777:
[----:B------:R-:W-:Y:S05]  /*28b40*/  BSYNC B3 ;  /* 0x0000000000037941 */ /* 0x000fea0003800000 */
.L_x_776:
[----:B------:R-:W2:Y:S04]  /*28b50*/  LDL R6, [R1+0x1c] ;  /* 0x00001c0001067983 */ /* 0x000ea80000100800 */
[----:B------:R-:W2:Y:S01]  /*28b60*/  LDL.LU R5, [R1+0x8] ;  /* 0x0000080001057983 */ /* 0x000ea20000300800 */
[----:B------:R-:W-:Y:S01]  /*28b70*/  R2UR UR10, R11 ;  /* 0x000000000b0a72ca */ /* 0x000fe200000e0000 */
[----:B------:R-:W-:Y:S01]  /*28b80*/  IMAD R3, R19, 0xa000, R18 ;  /* 0x0000a00013037824 */ /* 0x000fe200078e0212 */
[----:B------:R-:W-:Y:S01]  /*28b90*/  UIADD3 UR4, UP0, UR38, 0x470, URZ ;  /* 0x0000047026047890 */ /* 0x000fe2000ff1e03f */
[----:B------:R-:W-:Y:S01]  /*28ba0*/  PLOP3.LUT P0, PT, PT, PT, PT, 0x80, 0x0 ;  /* 0x000000000000781c */ /* 0x000fe20003f0f070 */
[----:B------:R-:W-:Y:S01]  /*28bb0*/  VIADD R2, R2, 0x38850 ;  /* 0x0003885002027836 */ /* 0x000fe20000000000 */
[----:B------:R-:W-:Y:S01]  /*28bc0*/  UMOV UR6, 0x0 ;  /* 0x0000000000067882 */ /* 0x000fe20000000000 */
[----:B------:R-:W-:Y:S01]  /*28bd0*/  UIADD3.X UR5, URZ, UR39, URZ, UP0, !UPT ;  /* 0x000000273f057290 */ /* 0x000fe200087fe43f */
[----:B------:R-:W-:Y:S01]  /*28be0*/  UMOV UR7, 0x14f00000 ;  /* 0x14f0000000077882 */ /* 0x000fe20000000000 */
[----:B--2---:R-:W-:-:S02]  /*28bf0*/  IMAD R5, R5, 0x50, R6 ;  /* 0x0000005005057824 */ /* 0x004fc400078e0206 */
[----:B------:R-:W-:-:S08]  /*28c00*/  VIADD R6, R3, 0x400 ;  /* 0x0000040003067836 */ /* 0x000fd00000000000 */
.L_x_778:
        /* <DEDUP_REMOVED lines=12> */
[----:B------:R-:W-:Y:S01]  /*28cd0*/  PLOP3.LUT P0, PT, PT, PT, PT, 0x80, 0x0 ;  /* 0x000000000000781c */ /* 0x000fe20003f0f070 */
[----:B------:R-:W-:Y:S01]  /*28ce0*/  UMOV UR6, 0x0 ;  /* 0x0000000000067882 */ /* 0x000fe20000000000 */
[----:B------:R-:W-:-:S11]  /*28cf0*/  UMOV UR7, 0x14f00000 ;  /* 0x14f0000000077882 */ /* 0x000fd60000000000 */
.L_x_779:
        /* <DEDUP_REMOVED lines=15> */
.L_x_780:
        /* <DEDUP_REMOVED lines=15> */
.L_x_781:
        /* <DEDUP_REMOVED lines=12> */
.L_x_763:
[----:B------:R-:W-:Y:S05]  /*28fa0*/  BSYNC B1 ;  /* 0x0000000000017941 */ /* 0x000fea0003800000 */
.L_x_762:
[----:B0-----:R-:W2:Y:S01]  /*28fb0*/  LDL.LU R0, [R1+0x48] ;  /* 0x0000480001007983 */ /* 0x001ea20000300800 */
[----:B------:R-:W-:-:S03]  /*28fc0*/  IMAD.MOV.U32 R19, RZ, RZ, R8 ;  /* 0x000000ffff137224 */ /* 0x000fc600078e0008 */
[----:B------:R0:W-:Y:S02]  /*28fd0*/  STL [R1+0x18], R10 ;  /* 0x0000180a01007387 */ /* 0x0001e40000100800 */
[----:B0-2---:R-:W-:-:S07]  /*28fe0*/  VIADD R0, R0, 0xfffffffd ;  /* 0xfffffffd00007836 */ /* 0x005fce0000000000 */
.L_x_761:
[----:B------:R-:W-:Y:S05]  /*28ff0*/  BSYNC B2 ;  /* 0x0000000000027941 */ /* 0x000fea0003800000 */
.L_x_760:
[----:B------:R-:W-:Y:S01]  /*29000*/  VIADD R9, R9, 0xfffffffe ;  /* 0xfffffffe09097836 */ /* 0x000fe20000000000 */
[----:B------:R-:W-:-:S04]  /*29010*/  LOP3.LUT R7, RZ, R7, RZ, 0x33, !PT ;  /* 0x00000007ff077212 */ /* 0x000fc800078e33ff */
[----:B------:R-:W-:-:S13]  /*29020*/  ISETP.NE.AND P0, PT, R9, R7, PT ;  /* 0x000000070900720c */ /* 0x000fda0003f05270 */
[----:B------:R-:W-:Y:S05]  /*29030*/  @!P0 BRA `(.L_x_759) ;  /* 0x0000001800d88947 */ /* 0x000fea0003800000 */
[----:B------:R-:W-:-:S07]  /*29040*/  IMAD.MOV.U32 R9, RZ, RZ, R17 ;  /* 0x000000ffff097224 */ /* 0x000fce00078e0011 */
.L_x_822:
        /* <DEDUP_REMOVED lines=8> */
[----:B--2---:R-:W-:Y:S02]  /*290d0*/  LOP3.LUT P1, RZ, R3, 0x4, RZ, 0xc0, !PT ;  /* 0x0000000403ff7812 */ /* 0x004fe4000782c0ff */
        /* <DEDUP_REMOVED lines=27> */
.L_x_784:
[----:B------:R-:W-:Y:S01]  /*29290*/  IMAD R3, R4, 0x8, R18 ;  /* 0x0000000804037824 */ /* 0x000fe200078e0212 */
[----:B------:R-:W-:Y:S01]  /*292a0*/  SHF.L.U32 R2, R5, 0x1f, RZ ;  /* 0x0000001f05027819 */ /* 0x000fe200000006ff */
[----:B------:R-:W-:Y:S03]  /*292b0*/  BSSY B2, `(.L_x_785) ;  /* 0x0000003000027945 */ /* 0x000fe60003800000 */
[----:B------:R-:W1:Y:S02]  /*292c0*/  SYNCS.PHASECHK.TRANS64.TRYWAIT P0, [R3+URZ+0x38840], R2 ;  /* 0x03884002030075a7 */ /* 0x000e64000800017f */
[----:B-1----:R-:W-:Y:S05]  /*292d0*/  @!P0 BRA `(.L_x_786) ;  /* 0x0000004800988947 */ /* 0x002fea0003800000 */
.L_x_913:
[----:B------:R-:W-:Y:S05]  /*292e0*/  BSYNC B2 ;  /* 0x0000000000027941 */ /* 0x000fea0003800000 */
.L_x_785:
[----:B------:R-:W2:Y:S01]  /*292f0*/  S2R R7, SR_TID.X ;  /* 0x0000000000077919 */ /* 0x000ea20000002100 */
[----:B------:R-:W-:Y:S01]  /*29300*/  BSSY B2, `(.L_x_787) ;  /* 0x000000a000027945 */ /* 0x000fe20003800000 */
[----:B--2---:R-:W-:-:S04]  /*29310*/  LOP3.LUT R7, R7, 0x7f, RZ, 0xc0, !PT ;  /* 0x0000007f07077812 */ /* 0x004fc800078ec0ff */
[----:B------:R-:W-:-:S13]  /*29320*/  ISETP.NE.AND P0, PT, R7, RZ, PT ;  /* 0x000000ff0700720c */ /* 0x000fda0003f05270 */
[----:B------:R-:W-:Y:S05]  /*29330*/  @P0 BRA `(.L_x_788) ;  /* 0x0000000000180947 */ /* 0x000fea0003800000 */
[----:B------:R-:W2:Y:S01]  /*29340*/  LDL R7, [R1+0x10] ;  /* 0x0000100001077983 */ /* 0x000ea20000100800 */
[----:B-1----:R-:W-:-:S04]  /*29350*/  IMAD.MOV.U32 R2, RZ, RZ, 0xa000 ;  /* 0x0000a000ff027424 */ /* 0x002fc800078e00ff */
[----:B------:R3:W-:Y:S01]  /*29360*/  SYNCS.ARRIVE.TRANS64 RZ, [R3+URZ+0x38830], R2 ;  /* 0x0388300203ff79a7 */ /* 0x0007e2000800003f */
[----:B--2---:R-:W-:-:S13]  /*29370*/  LOP3.LUT P1, RZ, R7, 0x1, RZ, 0xc0, !PT ;  /* 0x0000000107ff7812 */ /* 0x004fda000782c0ff */
[----:B---3--:R-:W-:Y:S05]  /*29380*/  @!P1 BRA `(.L_x_788) ;  /* 0x0000000000049947 */ /* 0x008fea0003800000 */
[----:B------:R-:W-:Y:S01]  /*29390*/  BPT.TRAP 0x1 ;  /* 0x000000040000795c */ /* 0x000fe20000300000 */
.L_x_788:
[----:B------:R-:W-:Y:S05]  /*293a0*/  BSYNC B2 ;  /* 0x0000000000027941 */ /* 0x000fea0003800000 */
.L_x_787:
[----:B-1----:R-:W2:Y:S01]  /*293b0*/  LDL R2, [R1+0x1c] ;  /* 0x00001c0001027983 */ /* 0x002ea20000100800 */
[----:B------:R-:W-:Y:S01]  /*293c0*/  IMAD.MOV.U32 R10, RZ, RZ, RZ ;  /* 0x000000ffff0a7224 */ /* 0x000fe200078e00ff */
[----:B------:R-:W-:Y:S01]  /*293d0*/  UIADD3 UR4, UP0, UR38, 0x370, URZ ;  /* 0x0000037026047890 */ /* 0x000fe2000ff1e03f */
[----:B------:R-:W-:Y:S01]  /*293e0*/  IMAD R7, R4, 0xa000, R18 ;  /* 0x0000a00004077824 */ /* 0x000fe200078e0212 */
[----:B------:R-:W-:Y:S01]  /*293f0*/  PLOP3.LUT P0, PT, PT, PT, PT, 0x80, 0x0 ;  /* 0x000000000000781c */ /* 0x000fe20003f0f070 */
[----:B------:R-:W-:Y:S01]  /*29400*/  VIADD R3, R3, 0x38830 ;  /* 0x0003883003037836 */ /* 0x000fe20000000000 */
[----:B------:R-:W-:Y:S01]  /*29410*/  R2UR UR10, R10 ;  /* 0x000000000a0a72ca */ /* 0x000fe200000e0000 */
[----:B0-----:R-:W-:Y:S01]  /*29420*/  VIADD R8, R7, 0x24400 ;  /* 0x0002440007087836 */ /* 0x001fe20000000000 */
[----:B------:R-:W-:Y:S01]  /*29430*/  UIADD3.X UR5, URZ, UR39, URZ, UP0, !UPT ;  /* 0x000000273f057290 */ /* 0x000fe200087fe43f */
[----:B------:R-:W-:Y:S01]  /*29440*/  UMOV UR6, 0x0 ;  /* 0x0000000000067882 */ /* 0x000fe20000000000 */
[----:B------:R-:W-:Y:S01]  /*29450*/  UMOV UR7, 0x14f00000 ;  /* 0x14f0000000077882 */ /* 0x000fe20000000000 */
[----:B--2---:R-:W-:-:S10]  /*29460*/  IMAD R2, R6, 0x50, R2 ;  /* 0x0000005006027824 */ /* 0x004fd400078e0202 */
.L_x_789:
        /* <DEDUP_REMOVED lines=16> */
.L_x_790:
        /* <DEDUP_REMOVED lines=16> */
.L_x_791:
        /* <DEDUP_REMOVED lines=16> */
.L_x_792:
        /* <DEDUP_REMOVED lines=16> */
.L_x_914:
[----:B------:R-:W-:Y:S05]  /*29870*/  BSYNC B2 ;  /* 0x0000000000027941 */ /* 0x000fea0003800000 */
.L_x_793:
        /* <DEDUP_REMOVED lines=10> */
.L_x_795:
[----:B------:R-:W2:Y:S01]  /*29920*/  LDL R3, [R1+0x10] ;  /* 0x0000100001037983 */ /* 0x000ea20000100800 */
[----:B------:R-:W-:Y:S01]  /*29930*/  BSSY B2, `(.L_x_796) ;  /* 0x0000004000027945 */ /* 0x000fe20003800000 */
[----:B--2---:R-:W-:-:S13]  /*29940*/  LOP3.LUT P0, RZ, R3, 0x8, RZ, 0xc0, !PT ;  /* 0x0000000803ff7812 */ /* 0x004fda000780c0ff */
[----:B------:R-:W-:Y:S05]  /*29950*/  @P0 BRA `(.L_x_797) ;  /* 0x0000000000040947 */ /* 0x000fea0003800000 */
[----:B------:R-:W-:Y:S01]  /*29960*/  BPT.TRAP 0x1 ;  /* 0x000000040000795c */ /* 0x000fe20000300000 */
.L_x_797:
[----:B------:R-:W-:Y:S05]  /*29970*/  BSYNC B2 ;  /* 0x0000000000027941 */ /* 0x000fea0003800000 */
.L_x_796:
        /* <DEDUP_REMOVED lines=12> */
.L_x_798:
        /* <DEDUP_REMOVED lines=15> */
.L_x_799:
        /* <DEDUP_REMOVED lines=15> */
.L_x_800:
        /* <DEDUP_REMOVED lines=15> */
.L_x_801:
        /* <DEDUP_REMOVED lines=12> */
.L_x_783:
[----:B------:R-:W-:Y:S05]  /*29dd0*/  BSYNC B1 ;  /* 0x0000000000017941 */ /* 0x000fea0003800000 */
.L_x_782:
[----:B------:R-:W2:Y:S01]  /*29de0*/  LDL R2, [R1+0x10] ;  /* 0x0000100001027983 */ /* 0x000ea20000100800 */
[----:B------:R-:W-:Y:S01]  /*29df0*/  VIADD R19, R4, 0x1 ;  /* 0x0000000104137836 */ /* 0x000fe20000000000 */
[----:B------:R-:W-:Y:S01]  /*29e00*/  BSSY B1, `(.L_x_802) ;  /* 0x00000d5000017945 */ /* 0x000fe20003800000 */
[----:B0-----:R-:W-:-:S03]  /*29e10*/  VIADD R6, R0, 0xffffffff ;  /* 0xffffffff00067836 */ /* 0x001fc60000000000 */
[----:B------:R-:W-:-:S04]  /*29e20*/  ISETP.NE.AND P0, PT, R19, 0x2, PT ;  /* 0x000000021300780c */ /* 0x000fc80003f05270 */
[----:B------:R-:W-:Y:S02]  /*29e30*/  SEL R19, R19, RZ, P0 ;  /* 0x000000ff13137207 */ /* 0x000fe40000000000 */
[----:B--2---:R-:W-:Y:S02]  /*29e40*/  LOP3.LUT P1, RZ, R2, 0x4, RZ, 0xc0, !PT ;  /* 0x0000000402ff7812 */ /* 0x004fe4000782c0ff */
        /* <DEDUP_REMOVED lines=29> */
.L_x_804:
[----:B------:R-:W-:Y:S01]  /*2a020*/  IMAD R3, R19, 0x8, R18 ;  /* 0x0000000813037824 */ /* 0x000fe200078e0212 */
[----:B------:R-:W-:Y:S01]  /*2a030*/  SHF.L.U32 R2, R10, 0x1f, RZ ;  /* 0x0000001f0a027819 */ /* 0x000fe200000006ff */
[----:B------:R-:W-:Y:S03]  /*2a040*/  BSSY B2, `(.L_x_805) ;  /* 0x0000003000027945 */ /* 0x000fe60003800000 */
[----:B------:R-:W2:Y:S02]  /*2a050*/  SYNCS.PHASECHK.TRANS64.TRYWAIT P0, [R3+URZ+0x38840], R2 ;  /* 0x03884002030075a7 */ /* 0x000ea4000800017f */
[----:B--2---:R-:W-:Y:S05]  /*2a060*/  @!P0 BRA `(.L_x_806) ;  /* 0x0000003c005c8947 */ /* 0x004fea0003800000 */
.L_x_915:
[----:B------:R-:W-:Y:S05]  /*2a070*/  BSYNC B2 ;  /* 0x0000000000027941 */ /* 0x000fea0003800000 */
.L_x_805:
[----:B-1----:R-:W1:Y:S01]  /*2a080*/  S2R R8, SR_TID.X ;  /* 0x0000000000087919 */ /* 0x002e620000002100 */
[----:B------:R-:W-:Y:S01]  /*2a090*/  BSSY B2, `(.L_x_807) ;  /* 0x000000a000027945 */ /* 0x000fe20003800000 */
[----:B-1----:R-:W-:-:S04]  /*2a0a0*/  LOP3.LUT R8, R8, 0x7f, RZ, 0xc0, !PT ;  /* 0x0000007f08087812 */ /* 0x002fc800078ec0ff */
[----:B------:R-:W-:-:S13]  /*2a0b0*/  ISETP.NE.AND P0, PT, R8, RZ, PT ;  /* 0x000000ff0800720c */ /* 0x000fda0003f05270 */
[----:B------:R-:W-:Y:S05]  /*2a0c0*/  @P0 BRA `(.L_x_808) ;  /* 0x0000000000180947 */ /* 0x000fea0003800000 */
[----:B------:R-:W3:Y:S01]  /*2a0d0*/  LDL R8, [R1+0x10] ;  /* 0x0000100001087983 */ /* 0x000ee20000100800 */
[----:B--2---:R-:W-:-:S04]  /*2a0e0*/  IMAD.MOV.U32 R2, RZ, RZ, 0xa000 ;  /* 0x0000a000ff027424 */ /* 0x004fc800078e00ff */
[----:B------:R1:W-:Y:S01]  /*2a0f0*/  SYNCS.ARRIVE.TRANS64 RZ, [R3+URZ+0x38830], R2 ;  /* 0x0388300203ff79a7 */ /* 0x0003e2000800003f */
[----:B---3--:R-:W-:-:S13]  /*2a100*/  LOP3.LUT P1, RZ, R8, 0x1, RZ, 0xc0, !PT ;  /* 0x0000000108ff7812 */ /* 0x008fda000782c0ff */
[----:B-1----:R-:W-:Y:S05]  /*2a110*/  @!P1 BRA `(.L_x_808) ;  /* 0x0000000000049947 */ /* 0x002fea0003800000 */
[----:B------:R-:W-:Y:S01]  /*2a120*/  BPT.TRAP 0x1 ;  /* 0x000000040000795c */ /* 0x000fe20000300000 */
.L_x_808:
[----:B------:R-:W-:Y:S05]  /*2a130*/  BSYNC B2 ;  /* 0x0000000000027941 */ /* 0x000fea0003800000 */
.L_x_807:
[----:B--2---:R-:W2:Y:S01]  /*2a140*/  LDL R2, [R1+0x1c] ;  /* 0x00001c0001027983 */ /* 0x004ea20000100800 */
        /* <DEDUP_REMOVED lines=11> */
.L_x_809:
        /* <DEDUP_REMOVED lines=16> */
.L_x_810:
        /* <DEDUP_REMOVED lines=16> */
.L_x_811:
        /* <DEDUP_REMOVED lines=16> */
.L_x_812:
        /* <DEDUP_REMOVED lines=15> */
.L_x_916:
[----:B------:R-:W-:Y:S05]  /*2a5f0*/  BSYNC B2 ;  /* 0x0000000000027941 */ /* 0x000fea0003800000 */
.L_x_813:
[----:B------:R-:W1:Y:S01]  /*2a600*/  S2R R3, SR_TID.X ;  /* 0x0000000000037919 */ /* 0x000e620000002100 */
[----:B------:R-:W-:-:S04]  /*2a610*/  UPRMT UR4, UR37, 0x9910, URZ ;  /* 0x0000991025047896 */ /* 0x000fc8000800003f */
[----:B------:R-:W-:Y:S01]  /*2a620*/  UISETP.NE.AND UP0, UPT, UR4, 0x2, UPT ;  /* 0x000000020400788c */ /* 0x000fe2000bf05270 */
[----:B-1----:R-:W-:-:S04]  /*2a630*/  LOP3.LUT R3, R3, 0x7f, RZ, 0xc0, !PT ;  /* 0x0000007f03037812 */ /* 0x002fc800078ec0ff */
[----:B------:R-:W-:-:S13]  /*2a640*/  ISETP.NE.AND P0, PT, R3, RZ, PT ;  /* 0x000000ff0300720c */ /* 0x000fda0003f05270 */
[----:B------:R-:W-:-:S04]  /*2a650*/  @!P0 IMAD.MOV.U32 R3, RZ, RZ, 0xa000 ;  /* 0x0000a000ff038424 */ /* 0x000fc800078e00ff */
[----:B------:R1:W-:Y:S01]  /*2a660*/  @!P0 SYNCS.ARRIVE.TRANS64 RZ, [R2+URZ+0x38850], R3 ;  /* 0x0388500302ff89a7 */ /* 0x0003e2000800003f */
[----:B------:R-:W-:-:S13]  /*2a670*/  PLOP3.LUT P0, PT, PT, PT, UP0, 0x80, 0x0 ;  /* 0x000000000000781c */ /* 0x000fda0003f0f008 */
[----:B-1----:R-:W-:Y:S05]  /*2a680*/  @P0 BRA `(.L_x_815) ;  /* 0x0000000000040947 */ /* 0x002fea0003800000 */
[----:B------:R-:W-:Y:S01]  /*2a690*/  BPT.TRAP 0x1 ;  /* 0x000000040000795c */ /* 0x000fe20000300000 */
.L_x_815:
[----:B------:R-:W2:Y:S01]  /*2a6a0*/  LDL R3, [R1+0x10] ;  /* 0x0000100001037983 */ /* 0x000ea20000100800 */
[----:B------:R-:W-:Y:S01]  /*2a6b0*/  BSSY B2, `(.L_x_816) ;  /* 0x0000004000027945 */ /* 0x000fe20003800000 */
[----:B--2---:R-:W-:-:S13]  /*2a6c0*/  LOP3.LUT P0, RZ, R3, 0x8, RZ, 0xc0, !PT ;  /* 0x0000000803ff7812 */ /* 0x004fda000780c0ff */
[----:B------:R-:W-:Y:S05]  /*2a6d0*/  @P0 BRA `(.L_x_817) ;  /* 0x0000000000040947 */ /* 0x000fea0003800000 */
[----:B------:R-:W-:Y:S01]  /*2a6e0*/  BPT.TRAP 0x1 ;  /* 0x000000040000795c */ /* 0x000fe20000300000 */
.L_x_817:
[----:B------:R-:W-:Y:S05]  /*2a6f0*/  BSYNC B2 ;  /* 0x0000000000027941 */ /* 0x000fea0003800000 */
.L_x_816:
[----:B0-----:R-:W2:Y:S04]  /*2a700*/  LDL R5, [R1+0x1c] ;  /* 0x00001c0001057983 */ /* 0x001ea80000100800 */
        /* <DEDUP_REMOVED lines=11> */
.L_x_818:
        /* <DEDUP_REMOVED lines=15> */
.L_x_819:
        /* <DEDUP_REMOVED lines=15> */
.L_x_820:
        /* <DEDUP_REMOVED lines=15> */
.L_x_821:
        /* <DEDUP_REMOVED lines=12> */
.L_x_803:
[----:B------:R-:W-:Y:S05]  /*2ab50*/  BSYNC B1 ;  /* 0x0000000000017941 */ /* 0x000fea0003800000 */
.L_x_802:
[----:B------:R-:W2:Y:S01]  /*2ab60*/  LDL R2, [R1+0x34] ;  /* 0x0000340001027983 */ /* 0x000ea20000100800 */
[----:B------:R-:W-:Y:S01]  /*2ab70*/  VIADD R0, R0, 0xfffffffe ;  /* 0xfffffffe00007836 */ /* 0x000fe20000000000 */
[----:B--2---:R-:W-:-:S13]  /*2ab80*/  ISETP.GT.AND P0, PT, R6, R2, PT ;  /* 0x000000020600720c */ /* 0x004fda0003f04270 */
[----:B------:R-:W-:Y:S05]  /*2ab90*/  @P0 BRA `(.L_x_822) ;  /* 0xffffffe4002c0947 */ /* 0x000fea000383ffff */
.L_x_759:
[----:B------:R-:W-:Y:S05]  /*2aba0*/  BSYNC B0 ;  /* 0x0000000000007941 */ /* 0x000fea0003800000 */
.L_x_758:
        /* <DEDUP_REMOVED lines=19> */
.L_x_824:
[----:B------:R-:W-:Y:S05]  /*2ace0*/  BSYNC B0 ;  /* 0x0000000000007941 */ /* 0x000fea0003800000 */
.L_x_823:
[----:B--2---:R-:W2:Y:S01]  /*2acf0*/  LDL R0, [R1+0x10] ;  /* 0x0000100001007983 */ /* 0x004ea20000100800 */
[----:B------:R-:W-:Y:S01]  /*2ad00*/  BSSY B0, `(.L_x_825) ;  /* 0x000005d000007945 */ /* 0x000fe20003800000 */
[----:B--2---:R-:W-:-:S13]  /*2ad10*/  LOP3.LUT P0, RZ, R0, 0x4, RZ, 0xc0, !PT ;  /* 0x0000000400ff7812 */ /* 0x004fda000780c0ff */
[----:B------:R-:W-:Y:S05]  /*2ad20*/  @!P0 BRA `(.L_x_826) ;  /* 0x0000000400688947 */ /* 0x000fea0003800000 */
[----:B------:R-:W2:Y:S01]  /*2ad30*/  LDL R2, [R1+0x18] ;  /* 0x0000180001027983 */ /* 0x000ea20000100800 */
[----:B------:R-:W-:Y:S01]  /*2ad40*/  IMAD R0, R19, 0x8, R18 ;  /* 0x0000000813007824 */ /* 0x000fe200078e0212 */
[----:B------:R-:W-:Y:S01]  /*2ad50*/  BSSY B1, `(.L_x_827) ;  /* 0x0000004000017945 */ /* 0x000fe20003800000 */
[----:B--2---:R-:W-:-:S04]  /*2ad60*/  SHF.L.U32 R2, R2, 0x1f, RZ ;  /* 0x0000001f02027819 */ /* 0x004fc800000006ff */
[----:B------:R-:W2:Y:S02]  /*2ad70*/  SYNCS.PHASECHK.TRANS64.TRYWAIT P0, [R0+URZ+0x38860], R2 ;  /* 0x03886002000075a7 */ /* 0x000ea4000800017f */
[----:B--2---:R-:W-:Y:S05]  /*2ad80*/  @!P0 BRA `(.L_x_828) ;  /* 0x00000030003c8947 */ /* 0x004fea0003800000 */
.L_x_917:
[----:B------:R-:W-:Y:S05]  /*2ad90*/  BSYNC B1 ;  /* 0x0000000000017941 */ /* 0x000fea0003800000 */
.L_x_827:
[----:B------:R-:W3:Y:S01]  /*2ada0*/  S2R R3, SR_TID.X ;  /* 0x0000000000037919 */ /* 0x000ee20000002100 */
[----:B------:R-:W-:-:S04]  /*2adb0*/  UPRMT UR4, UR37, 0x9910, URZ ;  /* 0x0000991025047896 */ /* 0x000fc8000800003f */
[----:B------:R-:W-:Y:S01]  /*2adc0*/  UISETP.NE.AND UP0, UPT, UR4, 0x2, UPT ;  /* 0x000000020400788c */ /* 0x000fe2000bf05270 */
[----:B---3--:R-:W-:-:S04]  /*2add0*/  LOP3.LUT R3, R3, 0x7f, RZ, 0xc0, !PT ;  /* 0x0000007f03037812 */ /* 0x008fc800078ec0ff */
[----:B------:R-:W-:-:S13]  /*2ade0*/  ISETP.NE.AND P0, PT, R3, RZ, PT ;  /* 0x000000ff0300720c */ /* 0x000fda0003f05270 */
[----:B--2---:R-:W-:-:S04]  /*2adf0*/  @!P0 IMAD.MOV.U32 R2, RZ, RZ, 0xa000 ;  /* 0x0000a000ff028424 */ /* 0x004fc800078e00ff */
[----:B------:R2:W-:Y:S01]  /*2ae00*/  @!P0 SYNCS.ARRIVE.TRANS64 RZ, [R0+URZ+0x38850], R2 ;  /* 0x0388500200ff89a7 */ /* 0x0005e2000800003f */
[----:B------:R-:W-:-:S13]  /*2ae10*/  PLOP3.LUT P0, PT, PT, PT, UP0, 0x80, 0x0 ;  /* 0x000000000000781c */ /* 0x000fda0003f0f008 */
[----:B--2---:R-:W-:Y:S05]  /*2ae20*/  @P0 BRA `(.L_x_829) ;  /* 0x0000000000040947 */ /* 0x004fea0003800000 */
[----:B------:R-:W-:Y:S01]  /*2ae30*/  BPT.TRAP 0x1 ;  /* 0x000000040000795c */ /* 0x000fe20000300000 */
.L_x_829:
[----:B------:R-:W2:Y:S01]  /*2ae40*/  LDL R2, [R1+0x10] ;  /* 0x0000100001027983 */ /* 0x000ea20000100800 */
[----:B------:R-:W-:Y:S01]  /*2ae50*/  BSSY B1, `(.L_x_830) ;  /* 0x0000004000017945 */ /* 0x000fe20003800000 */
[----:B--2---:R-:W-:-:S13]  /*2ae60*/  LOP3.LUT P0, RZ, R2, 0x8, RZ, 0xc0, !PT ;  /* 0x0000000802ff7812 */ /* 0x004fda000780c0ff */
[----:B------:R-:W-:Y:S05]  /*2ae70*/  @P0 BRA `(.L_x_831) ;  /* 0x0000000000040947 */ /* 0x000fea0003800000 */
[----:B------:R-:W-:Y:S01]  /*2ae80*/  BPT.TRAP 0x1 ;  /* 0x000000040000795c */ /* 0x000fe20000300000 */
.L_x_831:
[----:B------:R-:W-:Y:S05]  /*2ae90*/  BSYNC B1 ;  /* 0x0000000000017941 */ /* 0x000fea0003800000 */
.L_x_830:
[----:B------:R-:W2:Y:S04]  /*2aea0*/  LDL.LU R3, [R1+0x1c] ;  /* 0x00001c0001037983 */ /* 0x000ea80000300800 */
[----:B------:R-:W2:Y:S01]  /*2aeb0*/  LDL.LU R2, [R1+0x8] ;  /* 0x0000080001027983 */ /* 0x000ea20000300800 */
[----:B------:R-:W-:Y:S01]  /*2aec0*/  UIADD3 UR4, UP0, UR38, 0x470, URZ ;  /* 0x0000047026047890 */ /* 0x000fe2000ff1e03f */
[----:B------:R-:W-:Y:S01]  /*2aed0*/  PLOP3.LUT P0, PT, PT, PT, PT, 0x80, 0x0 ;  /* 0x000000000000781c */ /* 0x000fe20003f0f070 */
[----:B------:R-:W-:Y:S01]  /*2aee0*/  VIADD R0, R0, 0x38850 ;  /* 0x0003885000007836 */ /* 0x000fe20000000000 */
[----:B------:R-:W-:Y:S01]  /*2aef0*/  UMOV UR6, 0x0 ;  /* 0x0000000000067882 */ /* 0x000fe20000000000 */
[----:B------:R-:W-:Y:S01]  /*2af00*/  UIADD3.X UR5, URZ, UR39, URZ, UP0, !UPT ;  /* 0x000000273f057290 */ /* 0x000fe200087fe43f */
[----:B------:R-:W-:Y:S01]  /*2af10*/  UMOV UR7, 0x14f00000 ;  /* 0x14f0000000077882 */ /* 0x000fe20000000000 */
[----:B------:R-:W-:Y:S01]  /*2af20*/  UMOV UR10, URZ ;  /* 0x0000003f000a7c82 */ /* 0x000fe20008000000 */
[----:B--2---:R-:W-:-:S02]  /*2af30*/  IMAD R3, R2, 0x50, R3 ;  /* 0x0000005002037824 */ /* 0x004fc400078e0203 */
[----:B------:R-:W-:-:S04]  /*2af40*/  IMAD R2, R19, 0xa000, R18 ;  /* 0x0000a00013027824 */ /* 0x000fc800078e0212 */
[----:B------:R-:W-:-:S07]  /*2af50*/  VIADD R4, R2, 0x400 ;  /* 0x0000040002047836 */ /* 0x000fce0000000000 */
.L_x_832:
        /* <DEDUP_REMOVED lines=15> */
.L_x_833:
        /* <DEDUP_REMOVED lines=15> */
.L_x_834:
        /* <DEDUP_REMOVED lines=15> */
.L_x_835:
        /* <DEDUP_REMOVED lines=10> */
.L_x_826:
[----:B------:R-:W-:Y:S05]  /*2b2d0*/  BSYNC B0 ;  /* 0x0000000000007941 */ /* 0x000fea0003800000 */
.L_x_825:
[----:B------:R-:W2:Y:S01]  /*2b2e0*/  LDL.LU R4, [R1+0x18] ;  /* 0x0000180001047983 */ /* 0x000ea20000300800 */
[----:B------:R-:W-:-:S05]  /*2b2f0*/  VIADD R19, R19, 0x1 ;  /* 0x0000000113137836 */ /* 0x000fca0000000000 */
[----:B------:R-:W-:-:S04]  /*2b300*/  ISETP.NE.AND P0, PT, R19, 0x2, PT ;  /* 0x000000021300780c */ /* 0x000fc80003f05270 */
[----:B------:R-:W-:Y:S02]  /*2b310*/  SEL R0, RZ, 0x1, P0 ;  /* 0x00000001ff007807 */ /* 0x000fe40000000000 */
[----:B------:R-:W-:Y:S02]  /*2b320*/  SEL R19, R19, RZ, P0 ;  /* 0x000000ff13137207 */ /* 0x000fe40000000000 */
[----:B--2---:R-:W-:-:S05]  /*2b330*/  LOP3.LUT R4, R4, R0, RZ, 0x3c, !PT ;  /* 0x0000000004047212 */ /* 0x004fca00078e3cff */
[----:B------:R2:W-:Y:S02]  /*2b340*/  STL [R1+0x18], R4 ;  /* 0x0000180401007387 */ /* 0x0005e40000100800 */
.L_x_738:
[----:B------:R-:W-:Y:S05]  /*2b350*/  BSYNC B7 ;  /* 0x0000000000077941 */ /* 0x000fea0003800000 */
.L_x_736:
[----:B------:R-:W3:Y:S02]  /*2b360*/  LDL R9, [R1+0x10] ;  /* 0x0000100001097983 */ /* 0x000ee40000100800 */
[----:B---3--:R-:W-:-:S13]  /*2b370*/  LOP3.LUT P0, RZ, R9, 0x10, RZ, 0xc0, !PT ;  /* 0x0000001009ff7812 */ /* 0x008fda000780c0ff */
[----:B------:R-:W-:Y:S05]  /*2b380*/  @!P0 BRA `(.L_x_836) ;  /* 0x00000000002c8947 */ /* 0x000fea0003800000 */
[----:B------:R-:W-:Y:S05]  /*2b390*/  WARPSYNC.ALL ;  /* 0x0000000000007948 */ /* 0x000fea0003800000 */
[----:B------:R-:W3:Y:S08]  /*2b3a0*/  S2UR UR5, SR_CgaCtaId ;  /* 0x00000000000579c3 */ /* 0x000ef00000008800 */
[----:B------:R-:W-:Y:S06]  /*2b3b0*/  BAR.SYNC.DEFER_BLOCKING 0x5, 0x180 ;  /* 0x0146000000007b1d */ /* 0x000fec0000010000 */
[----:B------:R-:W-:-:S02]  /*2b3c0*/  UMOV UR4, 0x400 ;  /* 0x0000040000047882 */ /* 0x000fc40000000000 */
[----:B---3--:R-:W-:-:S06]  /*2b3d0*/  ULEA UR4, UR5, UR4, 0x18 ;  /* 0x0000000405047291 */ /* 0x008fcc000f8ec03f */
[----:B------:R-:W-:-:S05]  /*2b3e0*/  IMAD.U32 R18, RZ, RZ, UR4 ;  /* 0x00000004ff127e24 */ /* 0x000fca000f8e00ff */
[----:B-12---:R-:W1:Y:S04]  /*2b3f0*/  LDS.128 R4, [R18+0x388d0] ;  /* 0x0388d00012047984 */ /* 0x006e680000000c00 */
[----:B-1----:R1:W-:Y:S04]  /*2b400*/  STL.64 [R1], R4 ;  /* 0x0000000401007387 */ /* 0x0023e80000100a00 */
[----:B------:R1:W-:Y:S01]  /*2b410*/  STL.64 [R1+0x8], R6 ;  /* 0x0000080601007387 */ /* 0x0003e20000100a00 */
[----:B------:R-:W-:Y:S06]  /*2b420*/  BAR.ARV 0x4, 0x180 ;  /* 0x0106000000007b1d */ /* 0x000fec0000002000 */
[----:B------:R-:W-:Y:S05]  /*2b430*/  BRA `(.L_x_837) ;  /* 0x0000000c00247947 */ /* 0x000fea0003800000 */
.L_x_836:
[----:B------:R-:W3:Y:S01]  /*2b440*/  LDL R17, [R1+0x30] ;  /* 0x0000300001117983 */ /* 0x000ee20000100800 */
[----:B------:R-:W-:Y:S01]  /*2b450*/  UMOV UR4, 0xffffffff ;  /* 0xffffffff00047882 */ /* 0x000fe20000000000 */
[----:B---3--:R-:W-:Y:S02]  /*2b460*/  ISETP.NE.AND P5, PT, R17, 0x1f, PT ;  /* 0x0000001f1100780c */ /* 0x008fe40003fa5270 */
[----:B------:R-:W-:Y:S11]  /*2b470*/  BRA.DIV UR4, `(.L_x_838) ;  /* 0x0000002a04947947 */ /* 0x000ff6000b800000 */
[----:B------:R-:W0:Y:S01]  /*2b480*/  LDL R3, [R1+0xc] ;  /* 0x00000c0001037983 */ /* 0x000e220000100800 */
[----:B------:R-:W-:-:S03]  /*2b490*/  ULDC UR4, c[0x0][0xc3c] ;  /* 0x00030f0000047ab9 */ /* 0x000fc60000000800 */
[----:B------:R-:W3:Y:S01]  /*2b4a0*/  LDL.LU R2, [R1] ;  /* 0x0000000001027983 */ /* 0x000ee20000300800 */
[----:B------:R-:W-:Y:S01]  /*2b4b0*/  LOP3.LUT P4, RZ, R9, 0x1, RZ, 0xc0, !PT ;  /* 0x0000000109ff7812 */ /* 0x000fe2000788c0ff */
[----:B------:R-:W-:Y:S01]  /*2b4c0*/  ULDC.64 UR6, c[0x0][0x208] ;  /* 0x0000820000067ab9 */ /* 0x000fe20000000a00 */
[----:B0-----:R-:W-:Y:S02]  /*2b4d0*/  IMAD.IADD R0, R3, 0x1, R17 ;  /* 0x0000000103007824 */ /* 0x001fe400078e0211 */
[----:B---3--:R-:W-:-:S03]  /*2b4e0*/  IMAD.MOV.U32 R9, RZ, RZ, R2 ;  /* 0x000000ffff097224 */ /* 0x008fc600078e0002 */
[----:B------:R-:W-:-:S13]  /*2b4f0*/  ISETP.GE.OR P0, PT, R0, UR4, !P5 ;  /* 0x0000000400007c0c */ /* 0x000fda000ef06670 */
[----:B------:R-:W0:Y:S08]  /*2b500*/  @!P0 LDC.64 R2, c[0x0][0xc80] ;  /* 0x00032000ff028b82 */ /* 0x000e300000000a00 */
[----:B-1----:R-:W1:Y:S01]  /*2b510*/  @!P0 LDC.64 R6, c[0x0][0xc78] ;  /* 0x00031e00ff068b82 */ /* 0x002e620000000a00 */
[----:B0-----:R-:W-:-:S05]  /*2b520*/  @!P0 IMAD.WIDE R2, R0, 0x4, R2 ;  /* 0x0000000400028825 */ /* 0x001fca00078e0202 */
[----:B------:R1:W3:Y:S02]  /*2b530*/  @!P0 LDG.E R8, desc[UR6][R2.64] ;  /* 0x0000000602088981 */ /* 0x0002e4000c1e1900 */
[----:B-1----:R-:W-:-:S06]  /*2b540*/  @!P0 IMAD.WIDE R2, R0, 0x4, R6 ;  /* 0x0000000400028825 */ /* 0x002fcc00078e0206 */
[----:B------:R-:W4:Y:S01]  /*2b550*/  @!P0 LDG.E R2, desc[UR6][R2.64] ;  /* 0x0000000602028981 */ /* 0x000f22000c1e1900 */
[----:B--2---:R-:W-:Y:S01]  /*2b560*/  IMAD.MOV.U32 R4, RZ, RZ, RZ ;  /* 0x000000ffff047224 */ /* 0x004fe200078e00ff */
[C---:B------:R-:W-:Y:S01]  /*2b570*/  ISETP.GE.U32.AND P1, PT, R17.reuse, 0x4, PT ;  /* 0x000000041100780c */ /* 0x040fe20003f26070 */
[----:B------:R-:W-:Y:S01]  /*2b580*/  IMAD.MOV.U32 R6, RZ, RZ, RZ ;  /* 0x000000ffff067224 */ /* 0x000fe200078e00ff */
[C---:B------:R-:W-:Y:S01]  /*2b590*/  ISETP.GE.U32.AND P2, PT, R17.reuse, 0x8, PT ;  /* 0x000000081100780c */ /* 0x040fe20003f46070 */
[----:B------:R-:W-:Y:S01]  /*2b5a0*/  SHFL.IDX PT, R5, R9, RZ, 0x1f ;  /* 0x00001fff09057589 */ /* 0x000fe200000e0000 */
[----:B------:R-:W-:Y:S01]  /*2b5b0*/  ISETP.GE.U32.AND P3, PT, R17, 0x10, PT ;  /* 0x000000101100780c */ /* 0x000fe20003f66070 */
[----:B------:R-:W-:Y:S02]  /*2b5c0*/  IMAD.MOV.U32 R10, RZ, RZ, RZ ;  /* 0x000000ffff0a7224 */ /* 0x000fe400078e00ff */
[----:B------:R-:W-:Y:S01]  /*2b5d0*/  SHFL.IDX PT, R0, R9, 0x1, 0x1f ;  /* 0x00201f0009007f89 */ /* 0x000fe200000e0000 */
[----:B---3--:R-:W-:-:S02]  /*2b5e0*/  @!P0 IMAD.MOV.U32 R4, RZ, RZ, R8 ;  /* 0x000000ffff048224 */ /* 0x008fc400078e0008 */
[----:B----4-:R-:W-:Y:S01]  /*2b5f0*/  @!P0 IMAD.MOV.U32 R6, RZ, RZ, R2 ;  /* 0x000000ffff068224 */ /* 0x010fe200078e0002 */
[----:B------:R-:W-:-:S03]  /*2b600*/  ISETP.GE.U32.AND P0, PT, R17, 0x2, PT ;  /* 0x000000021100780c */ /* 0x000fc60003f06070 */
[----:B------:R-:W-:-:S05]  /*2b610*/  IMAD R2, R6, R4, RZ ;  /* 0x0000000406027224 */ /* 0x000fca00078e02ff */
        /* <DEDUP_REMOVED lines=15> */
[----:B------:R0:W1:Y:S02]  /*2b710*/  SHFL.IDX PT, R16, R7, 0x1f, 0x1f ;  /* 0x03e01f0007107f89 */ /* 0x00006400000e0000 */
.L_x_927:
[----:B------:R-:W-:Y:S02]  /*2b720*/  ULDC UR4, c[0x0][0xc38] ;  /* 0x00030e0000047ab9 */ /* 0x000fe40000000800 */
[----:B------:R-:W-:-:S04]  /*2b730*/  IMAD.U32 R2, RZ, RZ, UR4 ;  /* 0x00000004ff027e24 */ /* 0x000fc8000f8e00ff */
[----:B-1----:R-:W-:-:S04]  /*2b740*/  IMAD R16, R16, R2, RZ ;  /* 0x0000000210107224 */ /* 0x002fc800078e02ff */
[----:B------:R-:W-:-:S05]  /*2b750*/  IMAD.IADD R0, R0, 0x1, R16 ;  /* 0x0000000100007824 */ /* 0x000fca00078e0210 */
[----:B------:R-:W-:-:S13]  /*2b760*/  ISETP.GT.AND P4, PT, R0, R5, PT ;  /* 0x000000050000720c */ /* 0x000fda0003f84270 */
[----:B------:R-:W-:Y:S05]  /*2b770*/  @P4 BRA `(.L_x_839) ;  /* 0x0000000000b44947 */ /* 0x000fea0003800000 */
.L_x_842:
[----:B------:R-:W2:Y:S01]  /*2b780*/  LDL.LU R3, [R1+0xc] ;  /* 0x00000c0001037983 */ /* 0x000ea20000300800 */
[----:B------:R-:W1:Y:S01]  /*2b790*/  LDC R2, c[0x0][0xc3c] ;  /* 0x00030f00ff027b82 */ /* 0x000e620000000800 */
[----:B--2---:R-:W-:-:S05]  /*2b7a0*/  VIADD R3, R3, 0x1f ;  /* 0x0000001f03037836 */ /* 0x004fca0000000000 */
[----:B-1----:R-:W-:-:S13]  /*2b7b0*/  ISETP.GE.AND P4, PT, R3, R2, PT ;  /* 0x000000020300720c */ /* 0x002fda0003f86270 */
[----:B------:R-:W-:Y:S05]  /*2b7c0*/  @P4 BRA `(.L_x_840) ;  /* 0x0000000400dc4947 */ /* 0x000fea0003800000 */
[----:B------:R-:W2:Y:S01]  /*2b7d0*/  LDL R4, [R1+0x30] ;  /* 0x0000300001047983 */ /* 0x000ea20000100800 */
[----:B------:R-:W-:-:S03]  /*2b7e0*/  ULDC.64 UR4, c[0x0][0x208] ;  /* 0x0000820000047ab9 */ /* 0x000fc60000000a00 */
[----:B------:R1:W-:Y:S01]  /*2b7f0*/  STL [R1+0xc], R3 ;  /* 0x00000c0301007387 */ /* 0x0003e20000100800 */
[----:B--2---:R-:W-:Y:S02]  /*2b800*/  IMAD.IADD R6, R3, 0x1, R4 ;  /* 0x0000000103067824 */ /* 0x004fe400078e0204 */
[----:B------:R-:W-:-:S03]  /*2b810*/  IMAD.MOV.U32 R4, RZ, RZ, RZ ;  /* 0x000000ffff047224 */ /* 0x000fc600078e00ff */
[----:B------:R-:W-:-:S13]  /*2b820*/  ISETP.GE.OR P4, PT, R6, R2, !P5 ;  /* 0x000000020600720c */ /* 0x000fda0006f86670 */
[----:B-1----:R-:W1:Y:S02]  /*2b830*/  @!P4 LDC.64 R2, c[0x0][0xc80] ;  /* 0x00032000ff02cb82 */ /* 0x002e640000000a00 */
        /* <DEDUP_REMOVED lines=9> */
[----:B------:R-:W2:Y:S02]  /*2b8d0*/  LDL R3, [R1+0x10] ;  /* 0x0000100001037983 */ /* 0x000ea40000100800 */
[----:B--2---:R-:W-:Y:S02]  /*2b8e0*/  LOP3.LUT P4, RZ, R3, 0x1, RZ, 0xc0, !PT ;  /* 0x0000000103ff7812 */ /* 0x004fe4000788c0ff */
        /* <DEDUP_REMOVED lines=14> */
[----:B0-----:R-:W-:-:S05]  /*2b9d0*/  IMAD.IADD R7, R2, 0x1, R3 ;  /* 0x0000000102077824 */ /* 0x001fca00078e0203 */
[----:B------:R0:W1:Y:S02]  /*2b9e0*/  SHFL.IDX PT, R16, R7, 0x1f, 0x1f ;  /* 0x03e01f0007107f89 */ /* 0x00006400000e0000 */
.L_x_935:
[----:B------:R-:W-:Y:S02]  /*2b9f0*/  ULDC UR4, c[0x0][0xc38] ;  /* 0x00030e0000047ab9 */ /* 0x000fe40000000800 */
[----:B------:R-:W-:-:S04]  /*2ba00*/  IMAD.U32 R2, RZ, RZ, UR4 ;  /* 0x00000004ff027e24 */ /* 0x000fc8000f8e00ff */
[----:B-1----:R-:W-:-:S04]  /*2ba10*/  IMAD R16, R16, R2, RZ ;  /* 0x0000000210107224 */ /* 0x002fc800078e02ff */
[----:B------:R-:W-:-:S05]  /*2ba20*/  IMAD.IADD R0, R16, 0x1, R0 ;  /* 0x0000000110007824 */ /* 0x000fca00078e0200 */
[----:B------:R-:W-:-:S13]  /*2ba30*/  ISETP.GT.AND P4, PT, R0, R5, PT ;  /* 0x000000050000720c */ /* 0x000fda0003f84270 */
[----:B------:R-:W-:Y:S05]  /*2ba40*/  @!P4 BRA `(.L_x_842) ;  /* 0xfffffffc004cc947 */ /* 0x000fea000383ffff */
.L_x_839:
[----:B------:R-:W-:Y:S01]  /*2ba50*/  IMAD.IADD R16, R0, 0x1, -R16 ;  /* 0x0000000100107824 */ /* 0x000fe200078e0a10 */
[----:B------:R-:W-:-:S03]  /*2ba60*/  UMOV UR4, 0xffffffff ;  /* 0xffffffff00047882 */ /* 0x000fc60000000000 */
[----:B------:R-:W-:-:S05]  /*2ba70*/  IMAD R0, R7, R2, R16 ;  /* 0x0000000207007224 */ /* 0x000fca00078e0210 */
[----:B------:R-:W-:Y:S01]  /*2ba80*/  ISETP.GT.AND P6, PT, R0, R5, PT ;  /* 0x000000050000720c */ /* 0x000fe20003fc4270 */
[----:B------:R-:W-:-:S12]  /*2ba90*/  BRA.DIV UR4, `(.L_x_843) ;  /* 0x0000002e044c7947 */ /* 0x000fd8000b800000 */
[----:B------:R-:W-:-:S04]  /*2baa0*/  VOTE.ANY R3, PT, !P6 ;  /* 0x0000000000037806 */ /* 0x000fc800070e0100 */
[----:B------:R-:W1:Y:S02]  /*2bab0*/  POPC R0, R3 ;  /* 0x0000000300007309 */ /* 0x000e640000000000 */
[----:B-1----:R1:W2:Y:S04]  /*2bac0*/  SHFL.IDX PT, R4, R4, R0, 0x1f ;  /* 0x00001f0004047589 */ /* 0x0022a800000e0000 */
[----:B------:R1:W3:Y:S02]  /*2bad0*/  SHFL.IDX PT, R6, R6, R0, 0x1f ;  /* 0x00001f0006067589 */ /* 0x0002e400000e0000 */
.L_x_940:
[----:B------:R-:W-:-:S13]  /*2bae0*/  ISETP.NE.AND P0, PT, R3, RZ, PT ;  /* 0x000000ff0300720c */ /* 0x000fda0003f05270 */
[----:B------:R-:W-:Y:S05]  /*2baf0*/  @!P0 BRA `(.L_x_844) ;  /* 0x0000000000148947 */ /* 0x000fea0003800000 */
[----:B------:R-:W-:Y:S01]  /*2bb00*/  UMOV UR4, 0xffffffff ;  /* 0xffffffff00047882 */ /* 0x000fe20000000000 */
[----:B------:R-:W-:Y:S02]  /*2bb10*/  VIADD R12, R0, 0xffffffff ;  /* 0xffffffff000c7836 */ /* 0x000fe40000000000 */
[----:B------:R-:W-:Y:S05]  /*2bb20*/  BRA.DIV UR4, `(.L_x_845) ;  /* 0x0000002e04847947 */ /* 0x000fea000b800000 */
[----:B0-----:R0:W4:Y:S02]  /*2bb30*/  SHFL.IDX PT, R7, R7, R12, 0x1f ;  /* 0x00001f0c07077589 */ /* 0x00112400000e0000 */
.L_x_943:
[----:B----4-:R-:W-:-:S07]  /*2bb40*/  IMAD.MOV.U32 R10, RZ, RZ, R7 ;  /* 0x000000ffff0a7224 */ /* 0x010fce00078e0007 */
.L_x_844:
[----:B------:R-:W4:Y:S01]  /*2bb50*/  LDL.LU R11, [R1+0xc] ;  /* 0x00000c00010b7983 */ /* 0x000f220000300800 */
[----:B--2---:R-:W-:Y:S01]  /*2bb60*/  IABS R3, R4 ;  /* 0x0000000400037213 */ /* 0x004fe20000000000 */
[----:B------:R-:W-:Y:S02]  /*2bb70*/  IMAD R2, R10, R2, R16 ;  /* 0x000000020a027224 */ /* 0x000fe400078e0210 */
[----:B------:R-:W-:Y:S01]  /*2bb80*/  IMAD.MOV.U32 R8, RZ, RZ, RZ ;  /* 0x000000ffff087224 */ /* 0x000fe200078e00ff */
[----:B0-----:R-:W0:Y:S01]  /*2bb90*/  I2F.RP R7, R3 ;  /* 0x0000000300077306 */ /* 0x001e220000209400 */
[----:B------:R-:W-:Y:S01]  /*2bba0*/  IMAD.IADD R5, R5, 0x1, -R2 ;  /* 0x0000000105057824 */ /* 0x000fe200078e0a02 */
[----:B------:R2:W-:Y:S04]  /*2bbb0*/  STL [R1], R2 ;  /* 0x0000000201007387 */ /* 0x0005e80000100800 */
[----:B--2---:R-:W-:-:S02]  /*2bbc0*/  IABS R2, R5 ;  /* 0x0000000500027213 */ /* 0x004fc40000000000 */
[----:B0-----:R-:W0:Y:S02]  /*2bbd0*/  MUFU.RCP R7, R7 ;  /* 0x0000000700077308 */ /* 0x001e240000001000 */
[----:B0-----:R-:W-:-:S06]  /*2bbe0*/  VIADD R7, R7, 0xffffffe ;  /* 0x0ffffffe07077836 */ /* 0x001fcc0000000000 */
[----:B------:R-:W0:Y:S02]  /*2bbf0*/  F2I.FTZ.U32.TRUNC.NTZ R9, R7 ;  /* 0x0000000700097305 */ /* 0x000e24000021f000 */
[----:B0-----:R-:W-:-:S04]  /*2bc00*/  IMAD.MOV R7, RZ, RZ, -R9 ;  /* 0x000000ffff077224 */ /* 0x001fc800078e0a09 */
[----:B------:R-:W-:-:S04]  /*2bc10*/  IMAD R7, R7, R3, RZ ;  /* 0x0000000307077224 */ /* 0x000fc800078e02ff */
[----:B------:R-:W-:Y:S01]  /*2bc20*/  IMAD.HI.U32 R7, R9, R7, R8 ;  /* 0x0000000709077227 */ /* 0x000fe200078e0008 */
[----:B------:R-:W-:-:S05]  /*2bc30*/  IABS R8, R4 ;  /* 0x0000000400087213 */ /* 0x000fca0000000000 */
[----:B------:R-:W-:Y:S02]  /*2bc40*/  IMAD.MOV R8, RZ, RZ, -R8 ;  /* 0x000000ffff087224 */ /* 0x000fe400078e0a08 */
[----:B------:R-:W-:-:S04]  /*2bc50*/  IMAD.HI.U32 R7, R7, R2, RZ ;  /* 0x0000000207077227 */ /* 0x000fc800078e00ff */
[----:B------:R-:W-:Y:S01]  /*2bc60*/  IMAD R2, R7, R8, R2 ;  /* 0x0000000807027224 */ /* 0x000fe200078e0202 */
[----:B---3--:R-:W-:-:S04]  /*2bc70*/  IABS R8, R6 ;  /* 0x0000000600087213 */ /* 0x008fc80000000000 */
[----:B------:R-:W-:-:S13]  /*2bc80*/  ISETP.GT.U32.AND P2, PT, R3, R2, PT ;  /* 0x000000020300720c */ /* 0x000fda0003f44070 */
[----:B------:R-:W-:Y:S02]  /*2bc90*/  @!P2 IMAD.IADD R2, R2, 0x1, -R3 ;  /* 0x000000010202a824 */ /* 0x000fe400078e0a03 */
[----:B------:R-:W-:Y:S01]  /*2bca0*/  @!P2 VIADD R7, R7, 0x1 ;  /* 0x000000010707a836 */ /* 0x000fe20000000000 */
[----:B------:R-:W-:Y:S02]  /*2bcb0*/  ISETP.NE.AND P2, PT, R4, RZ, PT ;  /* 0x000000ff0400720c */ /* 0x000fe40003f45270 */
[----:B------:R-:W-:Y:S02]  /*2bcc0*/  ISETP.GE.U32.AND P0, PT, R2, R3, PT ;  /* 0x000000030200720c */ /* 0x000fe40003f06070 */
[----:B------:R-:W0:Y:S11]  /*2bcd0*/  I2F.RP R2, R8 ;  /* 0x0000000800027306 */ /* 0x000e360000209400 */
[----:B------:R-:W-:Y:S01]  /*2bce0*/  @P0 VIADD R7, R7, 0x1 ;  /* 0x0000000107070836 */ /* 0x000fe20000000000 */
[----:B0-----:R-:W0:Y:S02]  /*2bcf0*/  MUFU.RCP R2, R2 ;  /* 0x0000000200027308 */ /* 0x001e240000001000 */
[----:B0-----:R-:W-:-:S06]  /*2bd00*/  VIADD R2, R2, 0xffffffe ;  /* 0x0ffffffe02027836 */ /* 0x001fcc0000000000 */
[----:B------:R-:W0:Y:S02]  /*2bd10*/  F2I.FTZ.U32.TRUNC.NTZ R3, R2 ;  /* 0x0000000200037305 */ /* 0x000e24000021f000 */
[----:B0-----:R-:W-:-:S04]  /*2bd20*/  IMAD.MOV R2, RZ, RZ, -R3 ;  /* 0x000000ffff027224 */ /* 0x001fc800078e0a03 */
        /* <DEDUP_REMOVED lines=12> */
[----:B------:R-:W-:Y:S02]  /*2bdf0*/  IMAD R3, R2, R9, R3 ;  /* 0x0000000902037224 */ /* 0x000fe400078e0203 */
[----:B------:R-:W-:-:S03]  /*2be00*/  IMAD.IADD R4, R5, 0x1, -R4 ;  /* 0x0000000105047824 */ /* 0x000fc600078e0a04 */
[----:B------:R-:W-:-:S13]  /*2be10*/  ISETP.GT.U32.AND P2, PT, R8, R3, PT ;  /* 0x000000030800720c */ /* 0x000fda0003f44070 */
[----:B------:R-:W-:Y:S02]  /*2be20*/  @!P2 IMAD.IADD R3, R3, 0x1, -R8 ;  /* 0x000000010303a824 */ /* 0x000fe400078e0a08 */
[----:B------:R-:W-:Y:S01]  /*2be30*/  @!P2 VIADD R2, R2, 0x1 ;  /* 0x000000010202a836 */ /* 0x000fe20000000000 */
[----:B------:R-:W-:Y:S02]  /*2be40*/  ISETP.NE.AND P2, PT, R6, RZ, PT ;  /* 0x000000ff0600720c */ /* 0x000fe40003f45270 */
[----:B------:R-:W-:Y:S02]  /*2be50*/  ISETP.GE.U32.AND P0, PT, R3, R8, PT ;  /* 0x000000080300720c */ /* 0x000fe40003f06070 */
[----:B------:R-:W-:-:S04]  /*2be60*/  LOP3.LUT R3, R7, R6, RZ, 0x3c, !PT ;  /* 0x0000000607037212 */ /* 0x000fc800078e3cff */
[----:B------:R-:W-:-:S07]  /*2be70*/  ISETP.GE.AND P1, PT, R3, RZ, PT ;  /* 0x000000ff0300720c */ /* 0x000fce0003f26270 */
[----:B------:R-:W-:-:S06]  /*2be80*/  @P0 VIADD R2, R2, 0x1 ;  /* 0x0000000102020836 */ /* 0x000fcc0000000000 */
[----:B------:R-:W-:Y:S01]  /*2be90*/  @!P1 IMAD.MOV R2, RZ, RZ, -R2 ;  /* 0x000000ffff029224 */ /* 0x000fe200078e0a02 */
[----:B------:R-:W-:-:S05]  /*2bea0*/  @!P2 LOP3.LUT R2, RZ, R6, RZ, 0x33, !PT ;  /* 0x00000006ff02a212 */ /* 0x000fca00078e33ff */
[--C-:B------:R-:W-:Y:S02]  /*2beb0*/  IMAD.MOV R3, RZ, RZ, -R2.reuse ;  /* 0x000000ffff037224 */ /* 0x100fe400078e0a02 */
[C---:B------:R-:W-:Y:S02]  /*2bec0*/  IMAD R2, R6.reuse, 0x1000000, R2 ;  /* 0x0100000006027824 */ /* 0x040fe400078e0202 */
[----:B------:R-:W-:Y:S02]  /*2bed0*/  IMAD R3, R6, R3, R7 ;  /* 0x0000000306037224 */ /* 0x000fe400078e0207 */
[----:B----4-:R-:W-:Y:S02]  /*2bee0*/  IMAD.IADD R11, R0, 0x1, R11 ;  /* 0x00000001000b7824 */ /* 0x010fe400078e020b */
[----:B-1----:R-:W-:-:S05]  /*2bef0*/  IMAD R0, R3, 0x10000, R2 ;  /* 0x0001000003007824 */ /* 0x002fca00078e0202 */
[----:B------:R2:W-:Y:S04]  /*2bf00*/  STL [R1+0x8], R0 ;  /* 0x0000080001007387 */ /* 0x0005e80000100800 */
[----:B------:R2:W-:Y:S04]  /*2bf10*/  STL [R1+0xc], R11 ;  /* 0x00000c0b01007387 */ /* 0x0005e80000100800 */
[----:B------:R2:W-:Y:S01]  /*2bf20*/  STL [R1+0x4], R4 ;  /* 0x0000040401007387 */ /* 0x0005e20000100800 */
[----:B------:R-:W-:Y:S05]  /*2bf30*/  BRA `(.L_x_846) ;  /* 0x0000000000287947 */ /* 0x000fea0003800000 */
.L_x_840:
[----:B------:R-:W-:Y:S01]  /*2bf40*/  UMOV UR4, URZ ;  /* 0x0000003f00047c82 */ /* 0x000fe20008000000 */
[----:B------:R-:W-:Y:S01]  /*2bf50*/  ULDC UR6, c[0x0][0xc3c] ;  /* 0x00030f0000067ab9 */ /* 0x000fe20000000800 */
[----:B------:R-:W-:Y:S01]  /*2bf60*/  UMOV UR5, URZ ;  /* 0x0000003f00057c82 */ /* 0x000fe20008000000 */
[----:B------:R-:W-:Y:S01]  /*2bf70*/  IMAD.U32 R3, RZ, RZ, UR4 ;  /* 0x00000004ff037e24 */ /* 0x000fe2000f8e00ff */
[----:B------:R1:W-:Y:S01]  /*2bf80*/  STL [R1], R5 ;  /* 0x0000000501007387 */ /* 0x0003e20000100800 */
[----:B------:R-:W-:Y:S02]  /*2bf90*/  IMAD.U32 R0, RZ, RZ, UR6 ;  /* 0x00000006ff007e24 */ /* 0x000fe4000f8e00ff */
[----:B------:R-:W-:Y:S01]  /*2bfa0*/  IMAD.U32 R2, RZ, RZ, UR5 ;  /* 0x00000005ff027e24 */ /* 0x000fe2000f8e00ff */
[----:B------:R1:W-:Y:S04]  /*2bfb0*/  STL [R1+0x4], R3 ;  /* 0x0000040301007387 */ /* 0x0003e80000100800 */
[----:B------:R1:W-:Y:S04]  /*2bfc0*/  STL [R1+0xc], R0 ;  /* 0x00000c0001007387 */ /* 0x0003e80000100800 */
[----:B------:R1:W-:Y:S02]  /*2bfd0*/  STL [R1+0x8], R2 ;  /* 0x0000080201007387 */ /* 0x0003e40000100800 */
.L_x_846:
[----:B-12---:R-:W2:Y:S04]  /*2bfe0*/  LDL R0, [R1+0x30] ;  /* 0x0000300001007983 */ /* 0x006ea80000100800 */
[----:B------:R-:W0:Y:S04]  /*2bff0*/  LDL R2, [R1+0xc] ;  /* 0x00000c0001027983 */ /* 0x000e280000100800 */
[----:B------:R-:W3:Y:S04]  /*2c000*/  LDL R3, [R1+0x8] ;  /* 0x0000080001037983 */ /* 0x000ee80000100800 */
[----:B------:R-:W4:Y:S04]  /*2c010*/  LDL R4, [R1] ;  /* 0x0000000001047983 */ /* 0x000f280000100800 */
[----:B------:R-:W4:Y:S01]  /*2c020*/  LDL R5, [R1+0x4] ;  /* 0x0000040001057983 */ /* 0x000f220000100800 */
[----:B------:R-:W-:Y:S05]  /*2c030*/  WARPSYNC.ALL ;  /* 0x0000000000007948 */ /* 0x000fea0003800000 */
[----:B------:R-:W-:Y:S01]  /*2c040*/  BAR.SYNC.DEFER_BLOCKING 0x4, 0x180 ;  /* 0x0106000000007b1d */ /* 0x000fe20000010000 */
[----:B--2---:R-:W-:-:S13]  /*2c050*/  ISETP.NE.AND P0, PT, R0, RZ, PT ;  /* 0x000000ff0000720c */ /* 0x004fda0003f05270 */
[----:B------:R-:W1:Y:S01]  /*2c060*/  @!P0 S2R R0, SR_CgaCtaId ;  /* 0x0000000000008919 */ /* 0x000e620000008800 */
[----:B0-----:R-:W-:Y:S01]  /*2c070*/  IMAD.MOV.U32 R7, RZ, RZ, R2 ;  /* 0x000000ffff077224 */ /* 0x001fe200078e0002 */
[----:B------:R-:W-:Y:S01]  /*2c080*/  @!P0 MOV R2, 0x400 ;  /* 0x0000040000028802 */ /* 0x000fe20000000f00 */
[----:B---3--:R-:W-:-:S03]  /*2c090*/  IMAD.MOV.U32 R6, RZ, RZ, R3 ;  /* 0x000000ffff067224 */ /* 0x008fc600078e0003 */
[----:B-1----:R-:W-:-:S05]  /*2c0a0*/  @!P0 LEA R18, R0, R2, 0x18 ;  /* 0x0000000200128211 */ /* 0x002fca00078ec0ff */
[----:B----4-:R0:W-:Y:S01]  /*2c0b0*/  @!P0 STS.128 [R18+0x388d0], R4 ;  /* 0x0388d00412008388 */ /* 0x0101e20000000c00 */
[----:B------:R-:W-:Y:S06]  /*2c0c0*/  BAR.ARV 0x5, 0x180 ;  /* 0x0146000000007b1d */ /* 0x000fec0000002000 */
.L_x_837:
[----:B0-----:R-:W2:Y:S01]  /*2c0d0*/  LDL R0, [R1+0xc] ;  /* 0x00000c0001007983 */ /* 0x001ea20000100800 */
[----:B------:R-:W-:Y:S02]  /*2c0e0*/  ULDC UR4, c[0x0][0xc3c] ;  /* 0x00030f0000047ab9 */ /* 0x000fe40000000800 */
[----:B--2---:R-:W-:-:S13]  /*2c0f0*/  ISETP.GE.AND P0, PT, R0, UR4, PT ;  /* 0x0000000400007c0c */ /* 0x004fda000bf06270 */
[----:B------:R-:W-:Y:S05]  /*2c100*/  @!P0 BRA `(.L_x_847) ;  /* 0xffffff7c00ec8947 */ /* 0x000fea000383ffff */
[----:B------:R-:W-:Y:S05]  /*2c110*/  BSYNC B8 ;  /* 0x0000000000087941 */ /* 0x000fea0003800000 */
.L_x_684:
[----:B-1----:R-:W3:Y:S01]  /*2c120*/  LDL.LU R0, [R1+0x64] ;  /* 0x0000640001007983 */ /* 0x002ee20000300800 */
[----:B------:R-:W-:Y:S01]  /*2c130*/  BSSY B0, `(.L_x_848) ;  /* 0x000000b000007945 */ /* 0x000fe20003800000 */
[----:B------:R-:W1:Y:S01]  /*2c140*/  S2R R5, SR_CgaCtaId ;  /* 0x0000000000057919 */ /* 0x000e620000008800 */
[----:B---3--:R-:W-:-:S05]  /*2c150*/  VIADD R0, R0, 0x1 ;  /* 0x0000000100007836 */ /* 0x008fca0000000000 */
[----:B0-----:R-:W-:-:S04]  /*2c160*/  LEA.HI R2, R0, R0, RZ, 0x1 ;  /* 0x0000000000027211 */ /* 0x001fc800078f08ff */
[----:B------:R-:W-:-:S05]  /*2c170*/  LOP3.LUT R3, R2, 0xfffffffe, RZ, 0xc0, !PT ;  /* 0xfffffffe02037812 */ /* 0x000fca00078ec0ff */
[----:B------:R-:W-:Y:S01]  /*2c180*/  IMAD.IADD R3, R0, 0x1, -R3 ;  /* 0x0000000100037824 */ /* 0x000fe200078e0a03 */
[----:B------:R-:W-:-:S04]  /*2c190*/  MOV R0, 0x400 ;  /* 0x0000040000007802 */ /* 0x000fc80000000f00 */
[----:B-1----:R-:W-:Y:S02]  /*2c1a0*/  LEA R0, R5, R0, 0x18 ;  /* 0x0000000005007211 */ /* 0x002fe400078ec0ff */
[----:B------:R-:W-:-:S04]  /*2c1b0*/  SHF.L.U32 R3, R3, 0x1f, RZ ;  /* 0x0000001f03037819 */ /* 0x000fc800000006ff */
[----:B------:R-:W0:Y:S02]  /*2c1c0*/  SYNCS.PHASECHK.TRANS64.TRYWAIT P0, [R0+URZ+0x38820], R3 ;  /* 0x03882003000075a7 */ /* 0x000e24000800017f */
[----:B0-----:R-:W-:Y:S05]  /*2c1d0*/  @!P0 BRA `(.L_x_849) ;  /* 0x0000002800008947 */ /* 0x001fea0003800000 */
.L_x_944:
[----:B------:R-:W-:Y:S05]  /*2c1e0*/  BSYNC B0 ;  /* 0x0000000000007941 */ /* 0x000fea0003800000 */
.L_x_848:
[----:B------:R-:W-:-:S03]  /*2c1f0*/  UMOV UR4, 0xffffffff ;  /* 0xffffffff00047882 */ /* 0x000fc60000000000 */
[----:B------:R-:W-:Y:S05]  /*2c200*/  BRA.DIV UR4, `(.L_x_850) ;  /* 0x0000002a04087947 */ /* 0x000fea000b800000 */
[----:B------:R-:W1:Y:S02]  /*2c210*/  S2R R2, SR_TID.X ;  /* 0x0000000000027919 */ /* 0x000e640000002100 */
[----:B-1----:R-:W-:-:S04]  /*2c220*/  SHF.R.U32.HI R2, RZ, 0x5, R2 ;  /* 0x00000005ff027819 */ /* 0x002fc80000011602 */
[----:B------:R-:W-:-:S05]  /*2c230*/  LOP3.LUT R2, R2, 0x3, RZ, 0xc0, !PT ;  /* 0x0000000302027812 */ /* 0x000fca00078ec0ff */
[----:B------:R1:W3:Y:S02]  /*2c240*/  SHFL.IDX PT, R14, R2, RZ, 0x1f ;  /* 0x00001fff020e7589 */ /* 0x0002e400000e0000 */
.L_x_947:
[----:B---3--:R-:W-:-:S13]  /*2c250*/  ISETP.NE.AND P0, PT, R14, RZ, PT ;  /* 0x000000ff0e00720c */ /* 0x008fda0003f05270 */
[----:B------:R-:W-:Y:S05]  /*2c260*/  @P0 BRA `(.L_x_444) ;  /* 0x00000000008c0947 */ /* 0x000fea0003800000 */
[----:B------:R-:W-:-:S03]  /*2c270*/  UMOV UR4, 0xffffffff ;  /* 0xffffffff00047882 */ /* 0x000fc60000000000 */
[----:B------:R-:W-:Y:S05]  /*2c280*/  BRA.DIV UR4, `(.L_x_851) ;  /* 0x0000002a041c7947 */ /* 0x000fea000b800000 */
[----:B------:R-:W-:-:S13]  /*2c290*/  ELECT P6, URZ, PT ;  /* 0x00000000003f782f */ /* 0x000fda00038c0000 */
.L_x_950:
[----:B------:R-:W-:Y:S05]  /*2c2a0*/  @!P6 BRA `(.L_x_444) ;  /* 0x00000000007ce947 */ /* 0x000fea0003800000 */
[----:B------:R-:W-:-:S06]  /*2c2b0*/  ULOP3.LUT UR4, UR60, 0x2, URZ, 0xfc, !UPT ;  /* 0x000000023c047892 */ /* 0x000fcc000f8efc3f */
[----:B-1----:R-:W-:-:S05]  /*2c2c0*/  IMAD.U32 R2, RZ, RZ, UR4 ;  /* 0x00000004ff027e24 */ /* 0x002fca000f8e00ff */
[----:B------:R-:W-:-:S13]  /*2c2d0*/  ISETP.NE.AND P2, PT, R2, 0x3, PT ;  /* 0x000000030200780c */ /* 0x000fda0003f45270 */
[----:B------:R-:W-:Y:S05]  /*2c2e0*/  @!P2 BRA `(.L_x_852) ;  /* 0x000000000004a947 */ /* 0x000fea0003800000 */
[----:B------:R-:W-:Y:S01]  /*2c2f0*/  BPT.TRAP 0x1 ;  /* 0x000000040000795c */ /* 0x000fe20000300000 */
.L_x_852:
[----:B------:R-:W3:Y:S01]  /*2c300*/  LDL.LU R7, [R1+0x18] ;  /* 0x0000180001077983 */ /* 0x000ee20000300800 */
[----:B------:R-:W-:Y:S02]  /*2c310*/  VIADD R2, R0, 0x38840 ;  /* 0x0003884000027836 */ /* 0x000fe40000000000 */
[C---:B0-----:R-:W-:Y:S02]  /*2c320*/  VIADD R3, R19.reuse, 0x1 ;  /* 0x0000000113037836 */ /* 0x041fe40000000000 */
[----:B------:R-:W-:-:S03]  /*2c330*/  IMAD R6, R19, 0x8, R2 ;  /* 0x0000000813067824 */ /* 0x000fc600078e0202 */
[----:B------:R-:W-:-:S04]  /*2c340*/  ISETP.NE.AND P1, PT, R3, 0x2, PT ;  /* 0x000000020300780c */ /* 0x000fc80003f25270 */
[----:B------:R-:W-:Y:S02]  /*2c350*/  SEL R4, RZ, 0x1, P1 ;  /* 0x00000001ff047807 */ /* 0x000fe40000800000 */
[----:B------:R-:W-:Y:S02]  /*2c360*/  SEL R3, R3, RZ, P1 ;  /* 0x000000ff03037207 */ /* 0x000fe40000800000 */
[C---:B---3--:R-:W-:Y:S02]  /*2c370*/  SHF.L.U32 R5, R7.reuse, 0x1f, RZ ;  /* 0x0000001f07057819 */ /* 0x048fe400000006ff */
[----:B------:R-:W-:Y:S01]  /*2c380*/  LOP3.LUT R4, R7, R4, RZ, 0x3c, !PT ;  /* 0x0000000407047212 */ /* 0x000fe200078e3cff */
[----:B------:R-:W-:Y:S01]  /*2c390*/  IMAD R7, R3, 0x8, R2 ;  /* 0x0000000803077824 */ /* 0x000fe200078e0202 */
[----:B------:R-:W0:Y:S02]  /*2c3a0*/  SYNCS.PHASECHK.TRANS64.TRYWAIT P0, [R6+URZ], R5 ;  /* 0x00000005060075a7 */ /* 0x000e24000800017f */
[----:B------:R-:W-:Y:S01]  /*2c3b0*/  SHF.L.U32 R2, R4, 0x1f, RZ ;  /* 0x0000001f04027819 */ /* 0x000fe200000006ff */
[----:B0-----:R-:W-:Y:S06]  /*2c3c0*/  @!P0 BRA `(.L_x_853) ;  /* 0x0000002400ec8947 */ /* 0x001fec0003800000 */
.L_x_951:
[----:B------:R-:W1:Y:S02]  /*2c3d0*/  SYNCS.PHASECHK.TRANS64.TRYWAIT P0, [R7+URZ], R2 ;  /* 0x00000002070075a7 */ /* 0x000e64000800017f */
[----:B-1----:R-:W-:Y:S05]  /*2c3e0*/  @!P0 BRA `(.L_x_854) ;  /* 0x0000002400f88947 */ /* 0x002fea0003800000 */
.L_x_952:
[----:B------:R-:W-:Y:S05]  /*2c3f0*/  @!P2 BRA `(.L_x_855) ;  /* 0x000000000004a947 */ /* 0x000fea0003800000 */
[----:B------:R-:W-:Y:S01]  /*2c400*/  BPT.TRAP 0x1 ;  /* 0x000000040000795c */ /* 0x000fe20000300000 */
.L_x_855:
[----:B------:R-:W-:-:S04]  /*2c410*/  VIADD R0, R0, 0x38860 ;  /* 0x0003886000007836 */ /* 0x000fc80000000000 */
[----:B------:R-:W-:-:S04]  /*2c420*/  IMAD R4, R19, 0x8, R0 ;  /* 0x0000000813047824 */ /* 0x000fc800078e0200 */
[----:B------:R-:W3:Y:S02]  /*2c430*/  SYNCS.PHASECHK.TRANS64.TRYWAIT P0, [R4+URZ], R5 ;  /* 0x00000005040075a7 */ /* 0x000ee4000800017f */
[----:B---3--:R-:W-:Y:S05]  /*2c440*/  @!P0 BRA `(.L_x_856) ;  /* 0x0000002400f48947 */ /* 0x008fea0003800000 */
.L_x_953:
[----:B------:R-:W-:-:S07]  /*2c450*/  IMAD R3, R3, 0x8, R0 ;  /* 0x0000000803037824 */ /* 0x000fce00078e0200 */
.L_x_857:
[----:B----4-:R4:W0:Y:S02]  /*2c460*/  SYNCS.PHASECHK.TRANS64.TRYWAIT P0, [R3+URZ], R2 ;  /* 0x00000002030075a7 */ /* 0x010824000800017f */
[----:B0-----:R-:W-:Y:S05]  /*2c470*/  @!P0 NANOSLEEP.SYNCS 0x989680 ;  /* 0x009896800000895d */ /* 0x001fea0003900000 */
[----:B------:R-:W0:Y:S02]  /*2c480*/  @!P0 SYNCS.PHASECHK.TRANS64 P0, [R3+URZ], R2 ;  /* 0x00000002030085a7 */ /* 0x000e24000800007f */
[----:B0-----:R-:W-:Y:S05]  /*2c490*/  @!P0 BRA `(.L_x_857) ;  /* 0xfffffffc00f08947 */ /* 0x001fea000383ffff */
.L_x_444:
[----:B------:R-:W-:Y:S05]  /*2c4a0*/  BSYNC B9 ;  /* 0x0000000000097941 */ /* 0x000fea0003800000 */
.L_x_441:
[----:B------:R-:W-:Y:S05]  /*2c4b0*/  EXIT ;  /* 0x000000000000794d */ /* 0x000fea0003800000 */
.L_x_466:
[----:B-1----:R1:W2:Y:S02]  /*2c4c0*/  SYNCS.PHASECHK.TRANS64.TRYWAIT P6, [R3+URZ+0x38890], R0 ;  /* 0x03889000030075a7 */ /* 0x0022a400080c017f */
[----:B--2---:R-:W-:Y:S05]  /*2c4d0*/  @!P6 NANOSLEEP.SYNCS 0x989680 ;  /* 0x009896800000e95d */ /* 0x004fea0003900000 */
[----:B------:R-:W2:Y:S02]  /*2c4e0*/  @!P6 SYNCS.PHASECHK.TRANS64 P6, [R3+URZ+0x38890], R0 ;  /* 0x038890000300e5a7 */ /* 0x000ea400080c007f */
[----:B--2---:R-:W-:Y:S05]  /*2c4f0*/  @!P6 BRA `(.L_x_466) ;  /* 0xfffffffc00f0e947 */ /* 0x004fea000383ffff */
[----:B------:R-:W-:Y:S05]  /*2c500*/  BRA `(.L_x_858) ;  /* 0xfffffd7800c47947 */ /* 0x000fea000383ffff */
.L_x_522:
[----:B--2---:R2:W3:Y:S02]  /*2c510*/  SYNCS.PHASECHK.TRANS64.TRYWAIT P5, [R3+URZ+0x38890], R0 ;  /* 0x03889000030075a7 */ /* 0x0044e400080a017f */
[----:B---3--:R-:W-:Y:S05]  /*2c520*/  @!P5 NANOSLEEP.SYNCS 0x989680 ;  /* 0x009896800000d95d */ /* 0x008fea0003900000 */
[----:B------:R-:W3:Y:S02]  /*2c530*/  @!P5 SYNCS.PHASECHK.TRANS64 P5, [R3+URZ+0x38890], R0 ;  /* 0x038890000300d5a7 */ /* 0x000ee400080a007f */
[----:B---3--:R-:W-:Y:S05]  /*2c540*/  @!P5 BRA `(.L_x_522) ;  /* 0xfffffffc00f0d947 */ /* 0x008fea000383ffff */
[----:B------:R-:W-:Y:S05]  /*2c550*/  BRA `(.L_x_859) ;  /* 0xfffffdb000987947 */ /* 0x000fea000383ffff */
.L_x_547:
[----:B-1----:R1:W2:Y:S02]  /*2c560*/  SYNCS.PHASECHK.TRANS64.TRYWAIT P4, [R3+URZ+0x38890], R0 ;  /* 0x03889000030075a7 */ /* 0x0022a4000808017f */
[----:B--2---:R-:W-:Y:S05]  /*2c570*/  @!P4 NANOSLEEP.SYNCS 0x989680 ;  /* 0x009896800000c95d */ /* 0x004fea0003900000 */
[----:B------:R-:W2:Y:S02]  /*2c580*/  @!P4 SYNCS.PHASECHK.TRANS64 P4, [R3+URZ+0x38890], R0 ;  /* 0x038890000300c5a7 */ /* 0x000ea4000808007f */
[----:B--2---:R-:W-:Y:S05]  /*2c590*/  @!P4 BRA `(.L_x_547) ;  /* 0xfffffffc00f0c947 */ /* 0x004fea000383ffff */
[----:B------:R-:W-:Y:S05]  /*2c5a0*/  BRA `(.L_x_860) ;  /* 0xfffffde400847947 */ /* 0x000fea000383ffff */
.L_x_555:
[----:B--2---:R2:W3:Y:S02]  /*2c5b0*/  SYNCS.PHASECHK.TRANS64.TRYWAIT P4, [R3+URZ+0x388b0], R0 ;  /* 0x0388b000030075a7 */ /* 0x0044e4000808017f */
[----:B---3--:R-:W-:Y:S05]  /*2c5c0*/  @!P4 NANOSLEEP.SYNCS 0x989680 ;  /* 0x009896800000c95d */ /* 0x008fea0003900000 */
[----:B------:R-:W3:Y:S02]  /*2c5d0*/  @!P4 SYNCS.PHASECHK.TRANS64 P4, [R3+URZ+0x388b0], R0 ;  /* 0x0388b0000300c5a7 */ /* 0x000ee4000808007f */
[----:B---3--:R-:W-:Y:S05]  /*2c5e0*/  @!P4 BRA `(.L_x_555) ;  /* 0xfffffffc00f0c947 */ /* 0x008fea000383ffff */
[----:B------:R-:W-:Y:S05]  /*2c5f0*/  BRA `(.L_x_861) ;  /* 0xfffffde800a47947 */ /* 0x000fea000383ffff */
.L_x_577:
[----:B------:R-:W-:Y:S01]  /*2c600*/  BSSY B1, `(.L_x_862) ;  /* 0x0000008000017945 */ /* 0x000fe20003800000 */
[----:B------:R-:W-:Y:S02]  /*2c610*/  IMAD.MOV.U32 R13, RZ, RZ, R25 ;  /* 0x000000ffff0d7224 */ /* 0x000fe400078e0019 */
[----:B------:R-:W-:Y:S02]  /*2c620*/  IMAD.MOV.U32 R12, RZ, RZ, RZ ;  /* 0x000000ffff0c7224 */ /* 0x000fe400078e00ff */
[----:B------:R-:W-:Y:S02]  /*2c630*/  IMAD.MOV.U32 R11, RZ, RZ, 0x181f ;  /* 0x0000181fff0b7424 */ /* 0x000fe400078e00ff */
[----:B------:R-:W-:-:S07]  /*2c640*/  IMAD.MOV.U32 R15, RZ, RZ, -0x1 ;  /* 0xffffffffff0f7424 */ /* 0x000fce00078e00ff */
[----:B------:R-:W-:Y:S05]  /*2c650*/  WARPSYNC.COLLECTIVE R15, `(.L_x_863) ;  /* 0x000000000f087348 */ /* 0x000fea0003c00000 */
[----:B------:R0:W1:Y:S02]  /*2c660*/  SHFL.IDX P6, R14, R13, R12, R11 ;  /* 0x0000000c0d0e7389 */ /* 0x00006400000c000b */
[----:B01----:R-:W-:Y:S01]  /*2c670*/  ENDCOLLECTIVE ;  /* 0x000000000000791b */ /* 0x003fe20003800000 */
.L_x_863:
[----:B------:R-:W-:Y:S05]  /*2c680*/  BSYNC B1 ;  /* 0x0000000000017941 */ /* 0x000fea0003800000 */
.L_x_862:
[----:B------:R-:W-:Y:S02]  /*2c690*/  IMAD.MOV.U32 R13, RZ, RZ, R24 ;  /* 0x000000ffff0d7224 */ /* 0x000fe400078e0018 */
[----:B------:R-:W-:Y:S02]  /*2c6a0*/  IMAD.MOV.U32 R12, RZ, RZ, RZ ;  /* 0x000000ffff0c7224 */ /* 0x000fe400078e00ff */
[----:B------:R-:W-:Y:S02]  /*2c6b0*/  IMAD.MOV.U32 R11, RZ, RZ, 0x181f ;  /* 0x0000181fff0b7424 */ /* 0x000fe400078e00ff */
[----:B------:R-:W-:Y:S02]  /*2c6c0*/  IMAD.MOV.U32 R15, RZ, RZ, -0x1 ;  /* 0xffffffffff0f7424 */ /* 0x000fe400078e00ff */
[----:B------:R-:W-:-:S07]  /*2c6d0*/  IMAD.MOV.U32 R0, RZ, RZ, R14 ;  /* 0x000000ffff007224 */ /* 0x000fce00078e000e */
[----:B------:R-:W-:Y:S05]  /*2c6e0*/  WARPSYNC.COLLECTIVE R15, `(.L_x_864) ;  /* 0x000000000f087348 */ /* 0x000fea0003c00000 */
[----:B------:R0:W1:Y:S02]  /*2c6f0*/  SHFL.IDX P6, R14, R13, R12, R11 ;  /* 0x0000000c0d0e7389 */ /* 0x00006400000c000b */
[----:B01----:R-:W-:Y:S01]  /*2c700*/  ENDCOLLECTIVE ;  /* 0x000000000000791b */ /* 0x003fe20003800000 */
.L_x_864:
[----:B------:R-:W-:Y:S02]  /*2c710*/  IMAD.MOV.U32 R13, RZ, RZ, R27 ;  /* 0x000000ffff0d7224 */ /* 0x000fe400078e001b */
[----:B------:R-:W-:-:S07]  /*2c720*/  IMAD.MOV.U32 R3, RZ, RZ, R14 ;  /* 0x000000ffff037224 */ /* 0x000fce00078e000e */
[----:B------:R-:W-:Y:S05]  /*2c730*/  WARPSYNC.COLLECTIVE R15, `(.L_x_865) ;  /* 0x000000000f087348 */ /* 0x000fea0003c00000 */
[----:B------:R0:W1:Y:S02]  /*2c740*/  SHFL.IDX P6, R14, R13, R12, R11 ;  /* 0x0000000c0d0e7389 */ /* 0x00006400000c000b */
[----:B01----:R-:W-:Y:S01]  /*2c750*/  ENDCOLLECTIVE ;  /* 0x000000000000791b */ /* 0x003fe20003800000 */
.L_x_865:
[----:B------:R-:W-:Y:S02]  /*2c760*/  IMAD.MOV.U32 R13, RZ, RZ, R32 ;  /* 0x000000ffff0d7224 */ /* 0x000fe400078e0020 */
[----:B------:R-:W-:-:S07]  /*2c770*/  IMAD.MOV.U32 R27, RZ, RZ, R14 ;  /* 0x000000ffff1b7224 */ /* 0x000fce00078e000e */
[----:B------:R-:W-:Y:S05]  /*2c780*/  WARPSYNC.COLLECTIVE R15, `(.L_x_866) ;  /* 0x000000000f087348 */ /* 0x000fea0003c00000 */
[----:B------:R0:W1:Y:S02]  /*2c790*/  SHFL.IDX P6, R14, R13, R12, R11 ;  /* 0x0000000c0d0e7389 */ /* 0x00006400000c000b */
[----:B01----:R-:W-:Y:S01]  /*2c7a0*/  ENDCOLLECTIVE ;  /* 0x000000000000791b */ /* 0x003fe20003800000 */
.L_x_866:
[----:B------:R-:W-:Y:S01]  /*2c7b0*/  IMAD.MOV.U32 R32, RZ, RZ, R14 ;  /* 0x000000ffff207224 */ /* 0x000fe200078e000e */
[----:B------:R-:W-:Y:S06]  /*2c7c0*/  BRA `(.L_x_867) ;  /* 0xfffffdfc000c7947 */ /* 0x000fec000383ffff */
.L_x_581:
[----:B0-----:R0:W1:Y:S02]  /*2c7d0*/  SYNCS.PHASECHK.TRANS64.TRYWAIT P0, [R18+URZ+0x38800], R35 ;  /* 0x03880023120075a7 */ /* 0x001064000800017f */
[----:B-1----:R-:W-:Y:S05]  /*2c7e0*/  @!P0 NANOSLEEP.SYNCS 0x989680 ;  /* 0x009896800000895d */ /* 0x002fea0003900000 */
[----:B------:R-:W1:Y:S02]  /*2c7f0*/  @!P0 SYNCS.PHASECHK.TRANS64 P0, [R18+URZ+0x38800], R35 ;  /* 0x03880023120085a7 */ /* 0x000e64000800007f */
[----:B-1----:R-:W-:Y:S05]  /*2c800*/  @!P0 BRA `(.L_x_581) ;  /* 0xfffffffc00f08947 */ /* 0x002fea000383ffff */
[----:B------:R-:W-:Y:S05]  /*2c810*/  BRA `(.L_x_868) ;  /* 0xfffffe0000cc7947 */ /* 0x000fea000383ffff */
.L_x_613:
        /* <DEDUP_REMOVED lines=8> */
.L_x_870:
[----:B------:R-:W-:Y:S05]  /*2c8a0*/  BSYNC B1 ;  /* 0x0000000000017941 */ /* 0x000fea0003800000 */
.L_x_869:
        /* <DEDUP_REMOVED lines=8> */
.L_x_871:
[----:B------:R-:W-:Y:S02]  /*2c930*/  IMAD.MOV.U32 R13, RZ, RZ, R27 ;  /* 0x000000ffff0d7224 */ /* 0x000fe400078e001b */
[----:B------:R-:W-:-:S07]  /*2c940*/  IMAD.MOV.U32 R3, RZ, RZ, R14 ;  /* 0x000000ffff037224 */ /* 0x000fce00078e000e */
[----:B------:R-:W-:Y:S05]  /*2c950*/  WARPSYNC.COLLECTIVE R15, `(.L_x_872) ;  /* 0x000000000f087348 */ /* 0x000fea0003c00000 */
[----:B------:R0:W1:Y:S02]  /*2c960*/  SHFL.IDX P6, R14, R13, R12, R11 ;  /* 0x0000000c0d0e7389 */ /* 0x00006400000c000b */
[----:B01----:R-:W-:Y:S01]  /*2c970*/  ENDCOLLECTIVE ;  /* 0x000000000000791b */ /* 0x003fe20003800000 */
.L_x_872:
[----:B------:R-:W-:Y:S02]  /*2c980*/  IMAD.MOV.U32 R13, RZ, RZ, R32 ;  /* 0x000000ffff0d7224 */ /* 0x000fe400078e0020 */
[----:B------:R-:W-:-:S07]  /*2c990*/  IMAD.MOV.U32 R31, RZ, RZ, R14 ;  /* 0x000000ffff1f7224 */ /* 0x000fce00078e000e */
[----:B------:R-:W-:Y:S05]  /*2c9a0*/  WARPSYNC.COLLECTIVE R15, `(.L_x_873) ;  /* 0x000000000f087348 */ /* 0x000fea0003c00000 */
[----:B------:R0:W1:Y:S02]  /*2c9b0*/  SHFL.IDX P6, R14, R13, R12, R11 ;  /* 0x0000000c0d0e7389 */ /* 0x00006400000c000b */
[----:B01----:R-:W-:Y:S01]  /*2c9c0*/  ENDCOLLECTIVE ;  /* 0x000000000000791b */ /* 0x003fe20003800000 */
.L_x_873:
[----:B------:R-:W-:Y:S01]  /*2c9d0*/  IMAD.MOV.U32 R32, RZ, RZ, R14 ;  /* 0x000000ffff207224 */ /* 0x000fe200078e000e */
[----:B------:R-:W-:Y:S06]  /*2c9e0*/  BRA `(.L_x_874) ;  /* 0xfffffe2c00ac7947 */ /* 0x000fec000383ffff */
.L_x_617:
[----:B0-----:R0:W1:Y:S02]  /*2c9f0*/  SYNCS.PHASECHK.TRANS64.TRYWAIT P0, [R18+URZ+0x38800], R9 ;  /* 0x03880009120075a7 */ /* 0x001064000800017f */
[----:B-1----:R-:W-:Y:S05]  /*2ca00*/  @!P0 NANOSLEEP.SYNCS 0x989680 ;  /* 0x009896800000895d */ /* 0x002fea0003900000 */
[----:B------:R-:W1:Y:S02]  /*2ca10*/  @!P0 SYNCS.PHASECHK.TRANS64 P0, [R18+URZ+0x38800], R9 ;  /* 0x03880009120085a7 */ /* 0x000e64000800007f */
[----:B-1----:R-:W-:Y:S05]  /*2ca20*/  @!P0 BRA `(.L_x_617) ;  /* 0xfffffffc00f08947 */ /* 0x002fea000383ffff */
[----:B------:R-:W-:Y:S05]  /*2ca30*/  BRA `(.L_x_875) ;  /* 0xfffffe3400187947 */ /* 0x000fea000383ffff */
.L_x_635:
[----:B-1----:R1:W2:Y:S02]  /*2ca40*/  SYNCS.PHASECHK.TRANS64.TRYWAIT P2, [R0+URZ+0x38830], R3 ;  /* 0x03883003000075a7 */ /* 0x0022a4000804017f */
[----:B--2---:R-:W-:Y:S05]  /*2ca50*/  @!P2 NANOSLEEP.SYNCS 0x989680 ;  /* 0x009896800000a95d */ /* 0x004fea0003900000 */
[----:B------:R-:W2:Y:S02]  /*2ca60*/  @!P2 SYNCS.PHASECHK.TRANS64 P2, [R0+URZ+0x38830], R3 ;  /* 0x038830030000a5a7 */ /* 0x000ea4000804007f */
[----:B--2---:R-:W-:Y:S05]  /*2ca70*/  @!P2 BRA `(.L_x_635) ;  /* 0xfffffffc00f0a947 */ /* 0x004fea000383ffff */
[----:B------:R-:W-:Y:S05]  /*2ca80*/  BRA `(.L_x_634) ;  /* 0xfffffe68005c7947 */ /* 0x000fea000383ffff */
.L_x_642:
[----:B-1----:R1:W2:Y:S02]  /*2ca90*/  SYNCS.PHASECHK.TRANS64.TRYWAIT P2, [R11+URZ+0x38830], R4 ;  /* 0x038830040b0075a7 */ /* 0x0022a4000804017f */
[----:B--2---:R-:W-:Y:S05]  /*2caa0*/  @!P2 NANOSLEEP.SYNCS 0x989680 ;  /* 0x009896800000a95d */ /* 0x004fea0003900000 */
[----:B------:R-:W2:Y:S02]  /*2cab0*/  @!P2 SYNCS.PHASECHK.TRANS64 P2, [R11+URZ+0x38830], R4 ;  /* 0x038830040b00a5a7 */ /* 0x000ea4000804007f */
[----:B--2---:R-:W-:Y:S05]  /*2cac0*/  @!P2 BRA `(.L_x_642) ;  /* 0xfffffffc00f0a947 */ /* 0x004fea000383ffff */
[----:B------:R-:W-:Y:S05]  /*2cad0*/  BRA `(.L_x_641) ;  /* 0xfffffebc00247947 */ /* 0x000fea000383ffff */
.L_x_647:
[----:B-1----:R1:W2:Y:S02]  /*2cae0*/  SYNCS.PHASECHK.TRANS64.TRYWAIT P2, [R9+URZ+0x38850], R0 ;  /* 0x03885000090075a7 */ /* 0x0022a4000804017f */
[----:B--2---:R-:W-:Y:S05]  /*2caf0*/  @!P2 NANOSLEEP.SYNCS 0x989680 ;  /* 0x009896800000a95d */ /* 0x004fea0003900000 */
[----:B------:R-:W2:Y:S02]  /*2cb00*/  @!P2 SYNCS.PHASECHK.TRANS64 P2, [R9+URZ+0x38850], R0 ;  /* 0x038850000900a5a7 */ /* 0x000ea4000804007f */
[----:B--2---:R-:W-:Y:S05]  /*2cb10*/  @!P2 BRA `(.L_x_647) ;  /* 0xfffffffc00f0a947 */ /* 0x004fea000383ffff */
[----:B------:R-:W-:Y:S05]  /*2cb20*/  BRA `(.L_x_646) ;  /* 0xfffffef000ec7947 */ /* 0x000fea000383ffff */
.L_x_653:
[----:B-1----:R1:W2:Y:S02]  /*2cb30*/  SYNCS.PHASECHK.TRANS64.TRYWAIT P0, [R0+URZ+0x38850], R3 ;  /* 0x03885003000075a7 */ /* 0x0022a4000800017f */
[----:B--2---:R-:W-:Y:S05]  /*2cb40*/  @!P0 NANOSLEEP.SYNCS 0x989680 ;  /* 0x009896800000895d */ /* 0x004fea0003900000 */
[----:B------:R-:W2:Y:S02]  /*2cb50*/  @!P0 SYNCS.PHASECHK.TRANS64 P0, [R0+URZ+0x38850], R3 ;  /* 0x03885003000085a7 */ /* 0x000ea4000800007f */
[----:B--2---:R-:W-:Y:S05]  /*2cb60*/  @!P0 BRA `(.L_x_653) ;  /* 0xfffffffc00f08947 */ /* 0x004fea000383ffff */
[----:B------:R-:W-:Y:S05]  /*2cb70*/  BRA `(.L_x_652) ;  /* 0xffffff1000387947 */ /* 0x000fea000383ffff */
.L_x_692:
[----:B------:R-:W0:Y:S01]  /*2cb80*/  S2R R5, SR_TID.X ;  /* 0x0000000000057919 */ /* 0x000e220000002100 */
[----:B------:R-:W-:Y:S01]  /*2cb90*/  BSSY B1, `(.L_x_876) ;  /* 0x000000a000017945 */ /* 0x000fe20003800000 */
[----:B------:R-:W-:Y:S02]  /*2cba0*/  IMAD.MOV.U32 R12, RZ, RZ, RZ ;  /* 0x000000ffff0c7224 */ /* 0x000fe400078e00ff */
[----:B------:R-:W-:Y:S02]  /*2cbb0*/  IMAD.MOV.U32 R11, RZ, RZ, 0x1f ;  /* 0x0000001fff0b7424 */ /* 0x000fe400078e00ff */
[----:B------:R-:W-:Y:S01]  /*2cbc0*/  IMAD.MOV.U32 R15, RZ, RZ, -0x1 ;  /* 0xffffffffff0f7424 */ /* 0x000fe200078e00ff */
[----:B0-----:R-:W-:-:S04]  /*2cbd0*/  SHF.R.U32.HI R5, RZ, 0x5, R5 ;  /* 0x00000005ff057819 */ /* 0x001fc80000011605 */
[----:B------:R-:W-:-:S05]  /*2cbe0*/  LOP3.LUT R5, R5, 0x3, RZ, 0xc0, !PT ;  /* 0x0000000305057812 */ /* 0x000fca00078ec0ff */
[----:B------:R-:W-:-:S07]  /*2cbf0*/  IMAD.MOV.U32 R13, RZ, RZ, R5 ;  /* 0x000000ffff0d7224 */ /* 0x000fce00078e0005 */
[----:B------:R-:W-:Y:S05]  /*2cc00*/  WARPSYNC.COLLECTIVE R15, `(.L_x_877) ;  /* 0x000000000f087348 */ /* 0x000fea0003c00000 */
[----:B------:R0:W1:Y:S02]  /*2cc10*/  SHFL.IDX P6, R14, R13, R12, R11 ;  /* 0x0000000c0d0e7389 */ /* 0x00006400000c000b */
[----:B01----:R-:W-:Y:S01]  /*2cc20*/  ENDCOLLECTIVE ;  /* 0x000000000000791b */ /* 0x003fe20003800000 */
.L_x_877:
[----:B------:R-:W-:Y:S05]  /*2cc30*/  BSYNC B1 ;  /* 0x0000000000017941 */ /* 0x000fea0003800000 */
.L_x_876:
[----:B------:R-:W-:Y:S05]  /*2cc40*/  BRA `(.L_x_878) ;  /* 0xffffff7c00c07947 */ /* 0x000fea000383ffff */
.L_x_694:
[----:B------:R-:W-:Y:S01]  /*2cc50*/  BSSY B1, `(.L_x_879) ;  /* 0x0000006000017945 */ /* 0x000fe20003800000 */
[----:B------:R-:W-:-:S07]  /*2cc60*/  IMAD.MOV.U32 R15, RZ, RZ, -0x1 ;  /* 0xffffffffff0f7424 */ /* 0x000fce00078e00ff */
[----:B0-----:R-:W-:Y:S05]  /*2cc70*/  WARPSYNC.COLLECTIVE R15, `(.L_x_880) ;  /* 0x000000000f0c7348 */ /* 0x001fea0003c00000 */
[----:B------:R-:W-:Y:S02]  /*2cc80*/  ELECT P6, UR62, PT ;  /* 0x00000000003e782f */ /* 0x000fe400038c0000 */
[----:B------:R-:W-:Y:S01]  /*2cc90*/  MOV R14, UR62 ;  /* 0x0000003e000e7c02 */ /* 0x000fe20008000f00 */
[----:B0-----:R-:W-:Y:S10]  /*2cca0*/  ENDCOLLECTIVE ;  /* 0x000000000000791b */ /* 0x001ff40003800000 */
.L_x_880:
[----:B------:R-:W-:Y:S05]  /*2ccb0*/  BSYNC B1 ;  /* 0x0000000000017941 */ /* 0x000fea0003800000 */
.L_x_879:
[----:B------:R-:W-:Y:S01]  /*2ccc0*/  PLOP3.LUT P2, PT, P6, PT, PT, 0x80, 0x0 ;  /* 0x000000000000781c */ /* 0x000fe2000374f070 */
[----:B------:R-:W-:-:S12]  /*2ccd0*/  BRA `(.L_x_693) ;  /* 0xffffff7c00b47947 */ /* 0x000fd8000383ffff */
.L_x_696:
[----:B0-----:R0:W1:Y:S02]  /*2cce0*/  SYNCS.PHASECHK.TRANS64.TRYWAIT P0, [R18+URZ+0x38820], R2 ;  /* 0x03882002120075a7 */ /* 0x001064000800017f */
[----:B-1----:R-:W-:Y:S05]  /*2ccf0*/  @!P0 NANOSLEEP.SYNCS 0x989680 ;  /* 0x009896800000895d */ /* 0x002fea0003900000 */
[----:B------:R-:W1:Y:S02]  /*2cd00*/  @!P0 SYNCS.PHASECHK.TRANS64 P0, [R18+URZ+0x38820], R2 ;  /* 0x03882002120085a7 */ /* 0x000e64000800007f */
[----:B-1----:R-:W-:Y:S05]  /*2cd10*/  @!P0 BRA `(.L_x_696) ;  /* 0xfffffffc00f08947 */ /* 0x002fea000383ffff */
[----:B------:R-:W-:Y:S05]  /*2cd20*/  BRA `(.L_x_881) ;  /* 0xffffff7c00c47947 */ /* 0x000fea000383ffff */
.L_x_700:
[----:B-1----:R1:W2:Y:S02]  /*2cd30*/  SYNCS.PHASECHK.TRANS64.TRYWAIT P0, [R6+URZ+0x388a0], R8 ;  /* 0x0388a008060075a7 */ /* 0x0022a4000800017f */
[----:B--2---:R-:W-:Y:S05]  /*2cd40*/  @!P0 NANOSLEEP.SYNCS 0x989680 ;  /* 0x009896800000895d */ /* 0x004fea0003900000 */
[----:B------:R-:W2:Y:S02]  /*2cd50*/  @!P0 SYNCS.PHASECHK.TRANS64 P0, [R6+URZ+0x388a0], R8 ;  /* 0x0388a008060085a7 */ /* 0x000ea4000800007f */
[----:B--2---:R-:W-:Y:S05]  /*2cd60*/  @!P0 BRA `(.L_x_700) ;  /* 0xfffffffc00f08947 */ /* 0x004fea000383ffff */
[----:B------:R-:W-:Y:S05]  /*2cd70*/  BRA `(.L_x_882) ;  /* 0xffffff7c00e47947 */ /* 0x000fea000383ffff */
.L_x_708:
[----:B0-----:R0:W2:Y:S02]  /*2cd80*/  SYNCS.PHASECHK.TRANS64.TRYWAIT P0, [R6+URZ+0x388c0], R8 ;  /* 0x0388c008060075a7 */ /* 0x0010a4000800017f */
[----:B--2---:R-:W-:Y:S05]  /*2cd90*/  @!P0 NANOSLEEP.SYNCS 0x989680 ;  /* 0x009896800000895d */ /* 0x004fea0003900000 */
[----:B------:R-:W2:Y:S02]  /*2cda0*/  @!P0 SYNCS.PHASECHK.TRANS64 P0, [R6+URZ+0x388c0], R8 ;  /* 0x0388c008060085a7 */ /* 0x000ea4000800007f */
[----:B--2---:R-:W-:Y:S05]  /*2cdb0*/  @!P0 BRA `(.L_x_708) ;  /* 0xfffffffc00f08947 */ /* 0x004fea000383ffff */
[----:B------:R-:W-:Y:S05]  /*2cdc0*/  BRA `(.L_x_883) ;  /* 0xffffff8400207947 */ /* 0x000fea000383ffff */
.L_x_718:
[----:B0-----:R0:W1:Y:S02]  /*2cdd0*/  SYNCS.PHASECHK.TRANS64.TRYWAIT P0, [R6+URZ+0x388a0], R5 ;  /* 0x0388a005060075a7 */ /* 0x001064000800017f */
[----:B-1----:R-:W-:Y:S05]  /*2cde0*/  @!P0 NANOSLEEP.SYNCS 0x989680 ;  /* 0x009896800000895d */ /* 0x002fea0003900000 */
[----:B------:R-:W1:Y:S02]  /*2cdf0*/  @!P0 SYNCS.PHASECHK.TRANS64 P0, [R6+URZ+0x388a0], R5 ;  /* 0x0388a005060085a7 */ /* 0x000e64000800007f */
[----:B-1----:R-:W-:Y:S05]  /*2ce00*/  @!P0 BRA `(.L_x_718) ;  /* 0xfffffffc00f08947 */ /* 0x002fea000383ffff */
[----:B------:R-:W-:Y:S05]  /*2ce10*/  BRA `(.L_x_884) ;  /* 0xffffff8800987947 */ /* 0x000fea000383ffff */
.L_x_726:
[----:B-1----:R1:W2:Y:S02]  /*2ce20*/  SYNCS.PHASECHK.TRANS64.TRYWAIT P0, [R6+URZ+0x388c0], R5 ;  /* 0x0388c005060075a7 */ /* 0x0022a4000800017f */
[----:B--2---:R-:W-:Y:S05]  /*2ce30*/  @!P0 NANOSLEEP.SYNCS 0x989680 ;  /* 0x009896800000895d */ /* 0x004fea0003900000 */
[----:B------:R-:W2:Y:S02]  /*2ce40*/  @!P0 SYNCS.PHASECHK.TRANS64 P0, [R6+URZ+0x388c0], R5 ;  /* 0x0388c005060085a7 */ /* 0x000ea4000800007f */
[----:B--2---:R-:W-:Y:S05]  /*2ce50*/  @!P0 BRA `(.L_x_726) ;  /* 0xfffffffc00f08947 */ /* 0x004fea000383ffff */
[----:B------:R-:W-:Y:S05]  /*2ce60*/  BRA `(.L_x_885) ;  /* 0xffffff8c00dc7947 */ /* 0x000fea000383ffff */
.L_x_744:
        /* <DEDUP_REMOVED lines=11> */
.L_x_887:
[----:B------:R-:W-:Y:S05]  /*2cf20*/  BSYNC B0 ;  /* 0x0000000000007941 */ /* 0x000fea0003800000 */
.L_x_886:
[----:B------:R-:W-:Y:S05]  /*2cf30*/  BRA `(.L_x_888) ;  /* 0xffffff9c00607947 */ /* 0x000fea000383ffff */
.L_x_746:
[----:B------:R-:W-:Y:S01]  /*2cf40*/  BSSY B0, `(.L_x_889) ;  /* 0x0000006000007945 */ /* 0x000fe20003800000 */
[----:B------:R-:W-:-:S07]  /*2cf50*/  IMAD.MOV.U32 R15, RZ, RZ, -0x1 ;  /* 0xffffffffff0f7424 */ /* 0x000fce00078e00ff */
[----:B0-----:R-:W-:Y:S05]  /*2cf60*/  WARPSYNC.COLLECTIVE R15, `(.L_x_890) ;  /* 0x000000000f0c7348 */ /* 0x001fea0003c00000 */
[----:B------:R-:W-:Y:S02]  /*2cf70*/  ELECT P6, UR62, PT ;  /* 0x00000000003e782f */ /* 0x000fe400038c0000 */
[----:B------:R-:W-:Y:S01]  /*2cf80*/  MOV R14, UR62 ;  /* 0x0000003e000e7c02 */ /* 0x000fe20008000f00 */
[----:B0-----:R-:W-:Y:S10]  /*2cf90*/  ENDCOLLECTIVE ;  /* 0x000000000000791b */ /* 0x001ff40003800000 */
.L_x_890:
[----:B------:R-:W-:Y:S05]  /*2cfa0*/  BSYNC B0 ;  /* 0x0000000000007941 */ /* 0x000fea0003800000 */
.L_x_889:
[----:B------:R-:W-:Y:S05]  /*2cfb0*/  BRA `(.L_x_891) ;  /* 0xffffff9c006c7947 */ /* 0x000fea000383ffff */
.L_x_748:
[----:B0-----:R0:W1:Y:S02]  /*2cfc0*/  SYNCS.PHASECHK.TRANS64.TRYWAIT P0, [R0+URZ+0x38840], R2 ;  /* 0x03884002000075a7 */ /* 0x001064000800017f */
[----:B-1----:R-:W-:Y:S05]  /*2cfd0*/  @!P0 NANOSLEEP.SYNCS 0x989680 ;  /* 0x009896800000895d */ /* 0x002fea0003900000 */
[----:B------:R-:W1:Y:S02]  /*2cfe0*/  @!P0 SYNCS.PHASECHK.TRANS64 P0, [R0+URZ+0x38840], R2 ;  /* 0x03884002000085a7 */ /* 0x000e64000800007f */
[----:B-1----:R-:W-:Y:S05]  /*2cff0*/  @!P0 BRA `(.L_x_748) ;  /* 0xfffffffc00f08947 */ /* 0x002fea000383ffff */
[----:B------:R-:W-:Y:S05]  /*2d000*/  BRA `(.L_x_892) ;  /* 0xffffff9c00d07947 */ /* 0x000fea000383ffff */
.L_x_752:
[----:B------:R0:W5:Y:S01]  /*2d010*/  LDL.LU R10, [R1+0x5c] ;  /* 0x00005c00010a7983 */ /* 0x0001620000300800 */
[----:B------:R-:W-:Y:S02]  /*2d020*/  IMAD.MOV.U32 R13, RZ, RZ, R3 ;  /* 0x000000ffff0d7224 */ /* 0x000fe400078e0003 */
[----:B------:R-:W-:Y:S01]  /*2d030*/  IMAD.MOV.U32 R12, RZ, RZ, RZ ;  /* 0x000000ffff0c7224 */ /* 0x000fe200078e00ff */
[----:B------:R-:W1:Y:S01]  /*2d040*/  S2R R7, SR_TID.X ;  /* 0x0000000000077919 */ /* 0x000e620000002100 */
[----:B------:R-:W-:Y:S02]  /*2d050*/  IMAD.MOV.U32 R11, RZ, RZ, 0x181f ;  /* 0x0000181fff0b7424 */ /* 0x000fe400078e00ff */
[----:B------:R-:W-:-:S07]  /*2d060*/  IMAD.MOV.U32 R15, RZ, RZ, -0x1 ;  /* 0xffffffffff0f7424 */ /* 0x000fce00078e00ff */
[----:B01---5:R-:W-:Y:S05]  /*2d070*/  WARPSYNC.COLLECTIVE R15, `(.L_x_893) ;  /* 0x000000000f087348 */ /* 0x023fea0003c00000 */
[----:B------:R2:W3:Y:S02]  /*2d080*/  SHFL.IDX P6, R14, R13, R12, R11 ;  /* 0x0000000c0d0e7389 */ /* 0x0004e400000c000b */
[----:B0123-5:R-:W-:Y:S01]  /*2d090*/  ENDCOLLECTIVE ;  /* 0x000000000000791b */ /* 0x02ffe20003800000 */
.L_x_893:
[----:B------:R-:W-:Y:S02]  /*2d0a0*/  IMAD.MOV.U32 R13, RZ, RZ, R4 ;  /* 0x000000ffff0d7224 */ /* 0x000fe400078e0004 */
[----:B------:R-:W-:-:S07]  /*2d0b0*/  IMAD.MOV.U32 R6, RZ, RZ, R14 ;  /* 0x000000ffff067224 */ /* 0x000fce00078e000e */
[----:B------:R-:W-:Y:S05]  /*2d0c0*/  WARPSYNC.COLLECTIVE R15, `(.L_x_894) ;  /* 0x000000000f087348 */ /* 0x000fea0003c00000 */
[----:B------:R0:W1:Y:S02]  /*2d0d0*/  SHFL.IDX P6, R14, R13, R12, R11 ;  /* 0x0000000c0d0e7389 */ /* 0x00006400000c000b */
[----:B01----:R-:W-:Y:S01]  /*2d0e0*/  ENDCOLLECTIVE ;  /* 0x000000000000791b */ /* 0x003fe20003800000 */
.L_x_894:
[----:B------:R-:W-:-:S04]  /*2d0f0*/  LOP3.LUT R7, R7, 0x7f, RZ, 0xc0, !PT ;  /* 0x0000007f07077812 */ /* 0x000fc800078ec0ff */
[----:B------:R-:W-:Y:S01]  /*2d100*/  SHF.R.U32.HI R0, RZ, 0x3, R7 ;  /* 0x00000003ff007819 */ /* 0x000fe20000011607 */
[----:B------:R-:W-:Y:S02]  /*2d110*/  IMAD R2, R10, R8, RZ ;  /* 0x000000080a027224 */ /* 0x000fe400078e02ff */
[----:B------:R-:W2:Y:S02]  /*2d120*/  LDL R10, [R1+0x2c] ;  /* 0x00002c00010a7983 */ /* 0x000ea40000100800 */
[----:B------:R-:W-:Y:S01]  /*2d130*/  IMAD.IADD R0, R0, 0x1, R5 ;  /* 0x0000000100007824 */ /* 0x000fe200078e0205 */
[----:B------:R-:W-:Y:S01]  /*2d140*/  ULDC.64 UR4, c[0x0][0x208] ;  /* 0x0000820000047ab9 */ /* 0x000fe20000000a00 */
[----:B------:R-:W-:Y:S02]  /*2d150*/  IMAD.MOV.U32 R7, RZ, RZ, R14 ;  /* 0x000000ffff077224 */ /* 0x000fe400078e000e */
[----:B------:R-:W-:Y:S01]  /*2d160*/  IMAD.MOV.U32 R13, RZ, RZ, R3 ;  /* 0x000000ffff0d7224 */ /* 0x000fe200078e0003 */
[----:B------:R-:W-:Y:S01]  /*2d170*/  ISETP.GE.AND P2, PT, R0, R2, PT ;  /* 0x000000020000720c */ /* 0x000fe20003f46270 */
[----:B------:R-:W-:-:S02]  /*2d180*/  IMAD.MOV.U32 R12, RZ, RZ, 0x1 ;  /* 0x00000001ff0c7424 */ /* 0x000fc400078e00ff */
[----:B------:R-:W-:-:S10]  /*2d190*/  VIADD R5, R0, 0x10 ;  /* 0x0000001000057836 */ /* 0x000fd40000000000 */
        /* <DEDUP_REMOVED lines=8> */
[----:B--2---:R0:W-:Y:S04]  /*2d220*/  @!P2 LDGSTS.E.BYPASS.LTC128B.128 [R10+0x14400], desc[UR4][R6.64], !P4 ;  /* 0x14400000060aafae */ /* 0x0041e8000e101d44 */
[----:B------:R0:W-:Y:S04]  /*2d230*/  @!P2 LDGSTS.E.BYPASS.LTC128B.128 [R10+0x18400], desc[UR4][R6.64+0x80], !P3 ;  /* 0x18400080060aafae */ /* 0x0001e8000d901d44 */
[----:B------:R0:W-:Y:S04]  /*2d240*/  @!P2 LDGSTS.E.BYPASS.LTC128B.128 [R10+0x1c400], desc[UR4][R6.64+0x100], !P0 ;  /* 0x1c400100060aafae */ /* 0x0001e8000c101d44 */
[----:B------:R0:W-:Y:S01]  /*2d250*/  @!P2 LDGSTS.E.BYPASS.LTC128B.128 [R10+0x20400], desc[UR4][R6.64+0x180], !P1 ;  /* 0x20400180060aafae */ /* 0x0001e2000c901d44 */
[----:B------:R-:W-:-:S13]  /*2d260*/  ISETP.GE.AND P2, PT, R5, R2, PT ;  /* 0x000000020500720c */ /* 0x000fda0003f46270 */
[----:B0-----:R-:W-:Y:S05]  /*2d270*/  WARPSYNC.COLLECTIVE R15, `(.L_x_895) ;  /* 0x000000000f087348 */ /* 0x001fea0003c00000 */
[----:B------:R1:W2:Y:S02]  /*2d280*/  SHFL.IDX P6, R14, R13, R12, R11 ;  /* 0x0000000c0d0e7389 */ /* 0x0002a400000c000b */
[----:B012---:R-:W-:Y:S01]  /*2d290*/  ENDCOLLECTIVE ;  /* 0x000000000000791b */ /* 0x007fe20003800000 */
.L_x_895:
[----:B------:R-:W-:Y:S02]  /*2d2a0*/  IMAD.MOV.U32 R13, RZ, RZ, R4 ;  /* 0x000000ffff0d7224 */ /* 0x000fe400078e0004 */
[----:B------:R-:W-:-:S07]  /*2d2b0*/  IMAD.MOV.U32 R7, RZ, RZ, R14 ;  /* 0x000000ffff077224 */ /* 0x000fce00078e000e */
[----:B------:R-:W-:Y:S05]  /*2d2c0*/  WARPSYNC.COLLECTIVE R15, `(.L_x_896) ;  /* 0x000000000f087348 */ /* 0x000fea0003c00000 */
[----:B------:R0:W1:Y:S02]  /*2d2d0*/  SHFL.IDX P6, R14, R13, R12, R11 ;  /* 0x0000000c0d0e7389 */ /* 0x00006400000c000b */
[----:B01----:R-:W-:Y:S01]  /*2d2e0*/  ENDCOLLECTIVE ;  /* 0x000000000000791b */ /* 0x003fe20003800000 */
.L_x_896:
        /* <DEDUP_REMOVED lines=20> */
.L_x_897:
[----:B------:R-:W-:Y:S02]  /*2d430*/  IMAD.MOV.U32 R13, RZ, RZ, R4 ;  /* 0x000000ffff0d7224 */ /* 0x000fe400078e0004 */
[----:B------:R-:W-:-:S07]  /*2d440*/  IMAD.MOV.U32 R7, RZ, RZ, R14 ;  /* 0x000000ffff077224 */ /* 0x000fce00078e000e */
[----:B------:R-:W-:Y:S05]  /*2d450*/  WARPSYNC.COLLECTIVE R15, `(.L_x_898) ;  /* 0x000000000f087348 */ /* 0x000fea0003c00000 */
[----:B------:R0:W1:Y:S02]  /*2d460*/  SHFL.IDX P6, R14, R13, R12, R11 ;  /* 0x0000000c0d0e7389 */ /* 0x00006400000c000b */
[----:B01----:R-:W-:Y:S01]  /*2d470*/  ENDCOLLECTIVE ;  /* 0x000000000000791b */ /* 0x003fe20003800000 */
.L_x_898:
        /* <DEDUP_REMOVED lines=20> */
.L_x_899:
[----:B------:R-:W-:Y:S02]  /*2d5c0*/  IMAD.MOV.U32 R13, RZ, RZ, R4 ;  /* 0x000000ffff0d7224 */ /* 0x000fe400078e0004 */
[----:B------:R-:W-:-:S07]  /*2d5d0*/  IMAD.MOV.U32 R7, RZ, RZ, R14 ;  /* 0x000000ffff077224 */ /* 0x000fce00078e000e */
[----:B------:R-:W-:Y:S05]  /*2d5e0*/  WARPSYNC.COLLECTIVE R15, `(.L_x_900) ;  /* 0x000000000f087348 */ /* 0x000fea0003c00000 */
[----:B------:R0:W1:Y:S02]  /*2d5f0*/  SHFL.IDX P6, R14, R13, R12, R11 ;  /* 0x0000000c0d0e7389 */ /* 0x00006400000c000b */
[----:B01----:R-:W-:Y:S01]  /*2d600*/  ENDCOLLECTIVE ;  /* 0x000000000000791b */ /* 0x003fe20003800000 */
.L_x_900:
        /* <DEDUP_REMOVED lines=20> */
.L_x_901:
[----:B------:R-:W-:Y:S02]  /*2d750*/  IMAD.MOV.U32 R13, RZ, RZ, R4 ;  /* 0x000000ffff0d7224 */ /* 0x000fe400078e0004 */
[----:B------:R-:W-:-:S07]  /*2d760*/  IMAD.MOV.U32 R7, RZ, RZ, R14 ;  /* 0x000000ffff077224 */ /* 0x000fce00078e000e */
[----:B------:R-:W-:Y:S05]  /*2d770*/  WARPSYNC.COLLECTIVE R15, `(.L_x_902) ;  /* 0x000000000f087348 */ /* 0x000fea0003c00000 */
[----:B------:R0:W1:Y:S02]  /*2d780*/  SHFL.IDX P6, R14, R13, R12, R11 ;  /* 0x0000000c0d0e7389 */ /* 0x00006400000c000b */
[----:B01----:R-:W-:Y:S01]  /*2d790*/  ENDCOLLECTIVE ;  /* 0x000000000000791b */ /* 0x003fe20003800000 */
.L_x_902:
        /* <DEDUP_REMOVED lines=20> */
.L_x_903:
[----:B------:R-:W-:Y:S02]  /*2d8e0*/  IMAD.MOV.U32 R13, RZ, RZ, R4 ;  /* 0x000000ffff0d7224 */ /* 0x000fe400078e0004 */
[----:B------:R-:W-:-:S07]  /*2d8f0*/  IMAD.MOV.U32 R7, RZ, RZ, R14 ;  /* 0x000000ffff077224 */ /* 0x000fce00078e000e */
[----:B------:R-:W-:Y:S05]  /*2d900*/  WARPSYNC.COLLECTIVE R15, `(.L_x_904) ;  /* 0x000000000f087348 */ /* 0x000fea0003c00000 */
[----:B------:R0:W1:Y:S02]  /*2d910*/  SHFL.IDX P6, R14, R13, R12, R11 ;  /* 0x0000000c0d0e7389 */ /* 0x00006400000c000b */
[----:B01----:R-:W-:Y:S01]  /*2d920*/  ENDCOLLECTIVE ;  /* 0x000000000000791b */ /* 0x003fe20003800000 */
.L_x_904:
        /* <DEDUP_REMOVED lines=20> */
.L_x_905:
[----:B------:R-:W-:Y:S02]  /*2da70*/  IMAD.MOV.U32 R13, RZ, RZ, R4 ;  /* 0x000000ffff0d7224 */ /* 0x000fe400078e0004 */
[----:B------:R-:W-:-:S07]  /*2da80*/  IMAD.MOV.U32 R7, RZ, RZ, R14 ;  /* 0x000000ffff077224 */ /* 0x000fce00078e000e */
[----:B------:R-:W-:Y:S05]  /*2da90*/  WARPSYNC.COLLECTIVE R15, `(.L_x_906) ;  /* 0x000000000f087348 */ /* 0x000fea0003c00000 */
[----:B------:R0:W1:Y:S02]  /*2daa0*/  SHFL.IDX P6, R14, R13, R12, R11 ;  /* 0x0000000c0d0e7389 */ /* 0x00006400000c000b */
[----:B01----:R-:W-:Y:S01]  /*2dab0*/  ENDCOLLECTIVE ;  /* 0x000000000000791b */ /* 0x003fe20003800000 */
.L_x_906:
        /* <DEDUP_REMOVED lines=18> */
.L_x_907:
[----:B------:R-:W-:Y:S02]  /*2dbe0*/  IMAD.MOV.U32 R13, RZ, RZ, R4 ;  /* 0x000000ffff0d7224 */ /* 0x000fe400078e0004 */
[----:B------:R-:W-:-:S07]  /*2dbf0*/  IMAD.MOV.U32 R5, RZ, RZ, R14 ;  /* 0x000000ffff057224 */ /* 0x000fce00078e000e */
[----:B------:R-:W-:Y:S05]  /*2dc00*/  WARPSYNC.COLLECTIVE R15, `(.L_x_908) ;  /* 0x000000000f087348 */ /* 0x000fea0003c00000 */
[----:B------:R0:W1:Y:S02]  /*2dc10*/  SHFL.IDX P6, R14, R13, R12, R11 ;  /* 0x0000000c0d0e7389 */ /* 0x00006400000c000b */
[----:B01----:R-:W-:Y:S01]  /*2dc20*/  ENDCOLLECTIVE ;  /* 0x000000000000791b */ /* 0x003fe20003800000 */
.L_x_908:
[----:B------:R-:W-:Y:S01]  /*2dc30*/  IMAD.MOV.U32 R3, RZ, RZ, R14 ;  /* 0x000000ffff037224 */ /* 0x000fe200078e000e */
[----:B------:R-:W-:Y:S06]  /*2dc40*/  BRA `(.L_x_909) ;  /* 0xffffffa000947947 */ /* 0x000fec000383ffff */
.L_x_757:
[----:B---3--:R3:W4:Y:S02]  /*2dc50*/  SYNCS.PHASECHK.TRANS64.TRYWAIT P0, [R18+URZ+0x38820], R0 ;  /* 0x03882000120075a7 */ /* 0x008724000800017f */
[----:B----4-:R-:W-:Y:S05]  /*2dc60*/  @!P0 NANOSLEEP.SYNCS 0x989680 ;  /* 0x009896800000895d */ /* 0x010fea0003900000 */
[----:B------:R-:W4:Y:S02]  /*2dc70*/  @!P0 SYNCS.PHASECHK.TRANS64 P0, [R18+URZ+0x38820], R0 ;  /* 0x03882000120085a7 */ /* 0x000f24000800007f */
[----:B----4-:R-:W-:Y:S05]  /*2dc80*/  @!P0 BRA `(.L_x_757) ;  /* 0xfffffffc00f08947 */ /* 0x010fea000383ffff */
[----:B------:R-:W-:Y:S05]  /*2dc90*/  BRA `(.L_x_910) ;  /* 0xffffffa400107947 */ /* 0x000fea000383ffff */
.L_x_766:
[----:B-1----:R1:W2:Y:S02]  /*2dca0*/  SYNCS.PHASECHK.TRANS64.TRYWAIT P0, [R3+URZ+0x38840], R2 ;  /* 0x03884002030075a7 */ /* 0x0022a4000800017f */
[----:B--2---:R-:W-:Y:S05]  /*2dcb0*/  @!P0 NANOSLEEP.SYNCS 0x989680 ;  /* 0x009896800000895d */ /* 0x004fea0003900000 */
[----:B------:R-:W2:Y:S02]  /*2dcc0*/  @!P0 SYNCS.PHASECHK.TRANS64 P0, [R3+URZ+0x38840], R2 ;  /* 0x03884002030085a7 */ /* 0x000ea4000800007f */
[----:B--2---:R-:W-:Y:S05]  /*2dcd0*/  @!P0 BRA `(.L_x_766) ;  /* 0xfffffffc00f08947 */ /* 0x004fea000383ffff */
[----:B------:R-:W-:Y:S05]  /*2dce0*/  BRA `(.L_x_911) ;  /* 0xffffffa400f07947 */ /* 0x000fea000383ffff */
.L_x_774:
[----:B0-----:R0:W1:Y:S02]  /*2dcf0*/  SYNCS.PHASECHK.TRANS64.TRYWAIT P0, [R2+URZ+0x38860], R3 ;  /* 0x03886003020075a7 */ /* 0x001064000800017f */
[----:B-1----:R-:W-:Y:S05]  /*2dd00*/  @!P0 NANOSLEEP.SYNCS 0x989680 ;  /* 0x009896800000895d */ /* 0x002fea0003900000 */
[----:B------:R-:W1:Y:S02]  /*2dd10*/  @!P0 SYNCS.PHASECHK.TRANS64 P0, [R2+URZ+0x38860], R3 ;  /* 0x03886003020085a7 */ /* 0x000e64000800007f */
[----:B-1----:R-:W-:Y:S05]  /*2dd20*/  @!P0 BRA `(.L_x_774) ;  /* 0xfffffffc00f08947 */ /* 0x002fea000383ffff */
[----:B------:R-:W-:Y:S05]  /*2dd30*/  BRA `(.L_x_912) ;  /* 0xffffffac00407947 */ /* 0x000fea000383ffff */
.L_x_786:
[----:B-1----:R1:W2:Y:S02]  /*2dd40*/  SYNCS.PHASECHK.TRANS64.TRYWAIT P0, [R3+URZ+0x38840], R2 ;  /* 0x03884002030075a7 */ /* 0x0022a4000800017f */
[----:B--2---:R-:W-:Y:S05]  /*2dd50*/  @!P0 NANOSLEEP.SYNCS 0x989680 ;  /* 0x009896800000895d */ /* 0x004fea0003900000 */
[----:B------:R-:W2:Y:S02]  /*2dd60*/  @!P0 SYNCS.PHASECHK.TRANS64 P0, [R3+URZ+0x38840], R2 ;  /* 0x03884002030085a7 */ /* 0x000ea4000800007f */
[----:B--2---:R-:W-:Y:S05]  /*2dd70*/  @!P0 BRA `(.L_x_786) ;  /* 0xfffffffc00f08947 */ /* 0x004fea000383ffff */
[----:B------:R-:W-:Y:S05]  /*2dd80*/  BRA `(.L_x_913) ;  /* 0xffffffb400547947 */ /* 0x000fea000383ffff */
.L_x_794:
[----:B0-----:R0:W1:Y:S02]  /*2dd90*/  SYNCS.PHASECHK.TRANS64.TRYWAIT P0, [R2+URZ+0x38860], R3 ;  /* 0x03886003020075a7 */ /* 0x001064000800017f */
[----:B-1----:R-:W-:Y:S05]  /*2dda0*/  @!P0 NANOSLEEP.SYNCS 0x989680 ;  /* 0x009896800000895d */ /* 0x002fea0003900000 */
[----:B------:R-:W1:Y:S02]  /*2ddb0*/  @!P0 SYNCS.PHASECHK.TRANS64 P0, [R2+URZ+0x38860], R3 ;  /* 0x03886003020085a7 */ /* 0x000e64000800007f */
[----:B-1----:R-:W-:Y:S05]  /*2ddc0*/  @!P0 BRA `(.L_x_794) ;  /* 0xfffffffc00f08947 */ /* 0x002fea000383ffff */
[----:B------:R-:W-:Y:S05]  /*2ddd0*/  BRA `(.L_x_914) ;  /* 0xffffffb800a47947 */ /* 0x000fea000383ffff */
.L_x_806:
[----:B--2---:R2:W3:Y:S02]  /*2dde0*/  SYNCS.PHASECHK.TRANS64.TRYWAIT P0, [R3+URZ+0x38840], R2 ;  /* 0x03884002030075a7 */ /* 0x0044e4000800017f */
[----:B---3--:R-:W-:Y:S05]  /*2ddf0*/  @!P0 NANOSLEEP.SYNCS 0x989680 ;  /* 0x009896800000895d */ /* 0x008fea0003900000 */
[----:B------:R-:W3:Y:S02]  /*2de00*/  @!P0 SYNCS.PHASECHK.TRANS64 P0, [R3+URZ+0x38840], R2 ;  /* 0x03884002030085a7 */ /* 0x000ee4000800007f */
[----:B---3--:R-:W-:Y:S05]  /*2de10*/  @!P0 BRA `(.L_x_806) ;  /* 0xfffffffc00f08947 */ /* 0x008fea000383ffff */
[----:B------:R-:W-:Y:S05]  /*2de20*/  BRA `(.L_x_915) ;  /* 0xffffffc000907947 */ /* 0x000fea000383ffff */
.L_x_814:
[----:B0-----:R0:W1:Y:S02]  /*2de30*/  SYNCS.PHASECHK.TRANS64.TRYWAIT P0, [R2+URZ+0x38860], R5 ;  /* 0x03886005020075a7 */ /* 0x001064000800017f */
[----:B-1----:R-:W-:Y:S05]  /*2de40*/  @!P0 NANOSLEEP.SYNCS 0x989680 ;  /* 0x009896800000895d */ /* 0x002fea0003900000 */
[----:B------:R-:W1:Y:S02]  /*2de50*/  @!P0 SYNCS.PHASECHK.TRANS64 P0, [R2+URZ+0x38860], R5 ;  /* 0x03886005020085a7 */ /* 0x000e64000800007f */
[----:B-1----:R-:W-:Y:S05]  /*2de60*/  @!P0 BRA `(.L_x_814) ;  /* 0xfffffffc00f08947 */ /* 0x002fea000383ffff */
[----:B------:R-:W-:Y:S05]  /*2de70*/  BRA `(.L_x_916) ;  /* 0xffffffc400dc7947 */ /* 0x000fea000383ffff */
.L_x_828:
[----:B--2---:R2:W3:Y:S02]  /*2de80*/  SYNCS.PHASECHK.TRANS64.TRYWAIT P0, [R0+URZ+0x38860], R2 ;  /* 0x03886002000075a7 */ /* 0x0044e4000800017f */
[----:B---3--:R-:W-:Y:S05]  /*2de90*/  @!P0 NANOSLEEP.SYNCS 0x989680 ;  /* 0x009896800000895d */ /* 0x008fea0003900000 */
[----:B------:R-:W3:Y:S02]  /*2dea0*/  @!P0 SYNCS.PHASECHK.TRANS64 P0, [R0+URZ+0x38860], R2 ;  /* 0x03886002000085a7 */ /* 0x000ee4000800007f */
[----:B---3--:R-:W-:Y:S05]  /*2deb0*/  @!P0 BRA `(.L_x_828) ;  /* 0xfffffffc00f08947 */ /* 0x008fea000383ffff */
[----:B------:R-:W-:Y:S05]  /*2dec0*/  BRA `(.L_x_917) ;  /* 0xffffffcc00b07947 */ /* 0x000fea000383ffff */
.L_x_838:
[----:B0-----:R-:W3:Y:S01]  /*2ded0*/  LDL R0, [R1] ;  /* 0x0000000001007983 */ /* 0x001ee20000100800 */
[----:B------:R-:W-:Y:S01]  /*2dee0*/  BSSY B0, `(.L_x_918) ;  /* 0x0000008000007945 */ /* 0x000fe20003800000 */
[----:B------:R-:W-:Y:S02]  /*2def0*/  IMAD.MOV.U32 R12, RZ, RZ, RZ ;  /* 0x000000ffff0c7224 */ /* 0x000fe400078e00ff */
[----:B------:R-:W-:Y:S02]  /*2df00*/  IMAD.MOV.U32 R11, RZ, RZ, 0x1f ;  /* 0x0000001fff0b7424 */ /* 0x000fe400078e00ff */
[----:B------:R-:W-:Y:S02]  /*2df10*/  IMAD.MOV.U32 R15, RZ, RZ, -0x1 ;  /* 0xffffffffff0f7424 */ /* 0x000fe400078e00ff */
[----:B---3--:R-:W-:-:S07]  /*2df20*/  IMAD.MOV.U32 R13, RZ, RZ, R0 ;  /* 0x000000ffff0d7224 */ /* 0x008fce00078e0000 */
[----:B-12---:R-:W-:Y:S05]  /*2df30*/  WARPSYNC.COLLECTIVE R15, `(.L_x_919) ;  /* 0x000000000f087348 */ /* 0x006fea0003c00000 */
[----:B------:R0:W3:Y:S02]  /*2df40*/  SHFL.IDX P6, R14, R13, R12, R11 ;  /* 0x0000000c0d0e7389 */ /* 0x0000e400000c000b */
[----:B0123--:R-:W-:Y:S01]  /*2df50*/  ENDCOLLECTIVE ;  /* 0x000000000000791b */ /* 0x00ffe20003800000 */
.L_x_919:
[----:B------:R-:W-:Y:S05]  /*2df60*/  BSYNC B0 ;  /* 0x0000000000007941 */ /* 0x000fea0003800000 */
.L_x_918:
[----:B------:R0:W5:Y:S01]  /*2df70*/  LDL R2, [R1+0xc] ;  /* 0x00000c0001027983 */ /* 0x0001620000100800 */
[----:B------:R-:W-:Y:S01]  /*2df80*/  IMAD.MOV.U32 R13, RZ, RZ, R0 ;  /* 0x000000ffff0d7224 */ /* 0x000fe200078e0000 */
[----:B------:R-:W-:Y:S01]  /*2df90*/  LOP3.LUT P1, RZ, R9, 0x1, RZ, 0xc0, !PT ;  /* 0x0000000109ff7812 */ /* 0x000fe2000782c0ff */
[----:B------:R-:W-:Y:S02]  /*2dfa0*/  IMAD.MOV.U32 R12, RZ, RZ, 0x1 ;  /* 0x00000001ff0c7424 */ /* 0x000fe400078e00ff */
[----:B------:R-:W-:Y:S02]  /*2dfb0*/  IMAD.MOV.U32 R11, RZ, RZ, 0x1f ;  /* 0x0000001fff0b7424 */ /* 0x000fe400078e00ff */
[----:B------:R-:W-:Y:S02]  /*2dfc0*/  IMAD.MOV.U32 R15, RZ, RZ, -0x1 ;  /* 0xffffffffff0f7424 */ /* 0x000fe400078e00ff */
[----:B0-----:R-:W-:-:S07]  /*2dfd0*/  IMAD.MOV.U32 R5, RZ, RZ, R14 ;  /* 0x000000ffff057224 */ /* 0x001fce00078e000e */
[----:B-----5:R-:W-:Y:S05]  /*2dfe0*/  WARPSYNC.COLLECTIVE R15, `(.L_x_920) ;  /* 0x000000000f087348 */ /* 0x020fea0003c00000 */
[----:B------:R0:W1:Y:S02]  /*2dff0*/  SHFL.IDX P6, R14, R13, R12, R11 ;  /* 0x0000000c0d0e7389 */ /* 0x00006400000c000b */
[----:B01---5:R-:W-:Y:S01]  /*2e000*/  ENDCOLLECTIVE ;  /* 0x000000000000791b */ /* 0x023fe20003800000 */
.L_x_920:
[----:B------:R-:W-:Y:S01]  /*2e010*/  ULDC UR4, c[0x0][0xc3c] ;  /* 0x00030f0000047ab9 */ /* 0x000fe20000000800 */
[----:B------:R-:W-:Y:S01]  /*2e020*/  ULDC.64 UR6, c[0x0][0x208] ;  /* 0x0000820000067ab9 */ /* 0x000fe20000000a00 */
[----:B------:R-:W-:Y:S01]  /*2e030*/  IMAD.IADD R4, R2, 0x1, R17 ;  /* 0x0000000102047824 */ /* 0x000fe200078e0211 */
[----:B------:R-:W-:Y:S01]  /*2e040*/  CS2R R10, SRZ ;  /* 0x00000000000a7805 */ /* 0x000fe2000001ff00 */
[----:B------:R-:W-:-:S03]  /*2e050*/  IMAD.MOV.U32 R0, RZ, RZ, R14 ;  /* 0x000000ffff007224 */ /* 0x000fc600078e000e */
        /* <DEDUP_REMOVED lines=10> */
[C---:B------:R-:W-:Y:S01]  /*2e100*/  ISETP.GE.U32.AND P3, PT, R17.reuse, 0x10, PT ;  /* 0x000000101100780c */ /* 0x040fe20003f66070 */
[----:B--2---:R-:W-:Y:S02]  /*2e110*/  @!P0 IMAD.MOV.U32 R4, RZ, RZ, R8 ;  /* 0x000000ffff048224 */ /* 0x004fe400078e0008 */
[----:B---3--:R-:W-:Y:S01]  /*2e120*/  @!P0 IMAD.MOV.U32 R6, RZ, RZ, R2 ;  /* 0x000000ffff068224 */ /* 0x008fe200078e0002 */
[----:B------:R-:W-:-:S03]  /*2e130*/  ISETP.GE.U32.AND P0, PT, R17, 0x2, PT ;  /* 0x000000021100780c */ /* 0x000fc60003f06070 */
[----:B------:R-:W-:-:S04]  /*2e140*/  IMAD R2, R6, R4, RZ ;  /* 0x0000000406027224 */ /* 0x000fc800078e02ff */
[----:B------:R-:W-:-:S07]  /*2e150*/  IMAD.MOV.U32 R13, RZ, RZ, R2 ;  /* 0x000000ffff0d7224 */ /* 0x000fce00078e0002 */
[----:B------:R-:W-:Y:S05]  /*2e160*/  WARPSYNC.COLLECTIVE R15, `(.L_x_921) ;  /* 0x000000000f087348 */ /* 0x000fea0003c00000 */
[----:B------:R0:W1:Y:S02]  /*2e170*/  SHFL.UP P6, R14, R13, R12, R11 ;  /* 0x0400000c0d0e7389 */ /* 0x00006400000c000b */
[----:B01----:R-:W-:Y:S01]  /*2e180*/  ENDCOLLECTIVE ;  /* 0x000000000000791b */ /* 0x003fe20003800000 */
.L_x_921:
[----:B------:R-:W-:Y:S02]  /*2e190*/  IMAD.MOV.U32 R12, RZ, RZ, 0x2 ;  /* 0x00000002ff0c7424 */ /* 0x000fe400078e00ff */
[----:B------:R-:W-:-:S05]  /*2e1a0*/  IMAD.MOV.U32 R3, RZ, RZ, R14 ;  /* 0x000000ffff037224 */ /* 0x000fca00078e000e */
[----:B------:R-:W-:Y:S02]  /*2e1b0*/  SEL R3, R3, RZ, P1 ;  /* 0x000000ff03037207 */ /* 0x000fe40000800000 */
[----:B------:R-:W-:-:S03]  /*2e1c0*/  ISETP.GE.U32.AND P1, PT, R17, 0x4, PT ;  /* 0x000000041100780c */ /* 0x000fc60003f26070 */
[----:B------:R-:W-:-:S04]  /*2e1d0*/  IMAD.IADD R2, R2, 0x1, R3 ;  /* 0x0000000102027824 */ /* 0x000fc800078e0203 */
[----:B------:R-:W-:-:S07]  /*2e1e0*/  IMAD.MOV.U32 R13, RZ, RZ, R2 ;  /* 0x000000ffff0d7224 */ /* 0x000fce00078e0002 */
[----:B------:R-:W-:Y:S05]  /*2e1f0*/  WARPSYNC.COLLECTIVE R15, `(.L_x_922) ;  /* 0x000000000f087348 */ /* 0x000fea0003c00000 */
[----:B------:R0:W1:Y:S02]  /*2e200*/  SHFL.UP P6, R14, R13, R12, R11 ;  /* 0x0400000c0d0e7389 */ /* 0x00006400000c000b */
[----:B01----:R-:W-:Y:S01]  /*2e210*/  ENDCOLLECTIVE ;  /* 0x000000000000791b */ /* 0x003fe20003800000 */
.L_x_922:
        /* <DEDUP_REMOVED lines=8> */
.L_x_923:
        /* <DEDUP_REMOVED lines=8> */
.L_x_924:
        /* <DEDUP_REMOVED lines=8> */
.L_x_925:
        /* <DEDUP_REMOVED lines=9> */
.L_x_926:
[----:B------:R-:W-:Y:S01]  /*2e430*/  IMAD.MOV.U32 R16, RZ, RZ, R14 ;  /* 0x000000ffff107224 */ /* 0x000fe200078e000e */
[----:B------:R-:W-:Y:S06]  /*2e440*/  BRA `(.L_x_927) ;  /* 0xffffffd000b47947 */ /* 0x000fec000383ffff */
.L_x_841:
[----:B------:R-:W-:Y:S01]  /*2e450*/  BSSY B0, `(.L_x_928) ;  /* 0x0000008000007945 */ /* 0x000fe20003800000 */
[----:B------:R-:W-:Y:S02]  /*2e460*/  IMAD.MOV.U32 R13, RZ, RZ, R2 ;  /* 0x000000ffff0d7224 */ /* 0x000fe400078e0002 */
[----:B------:R-:W-:Y:S02]  /*2e470*/  IMAD.MOV.U32 R12, RZ, RZ, 0x1 ;  /* 0x00000001ff0c7424 */ /* 0x000fe400078e00ff */
[----:B------:R-:W-:Y:S02]  /*2e480*/  IMAD.MOV.U32 R11, RZ, RZ, RZ ;  /* 0x000000ffff0b7224 */ /* 0x000fe400078e00ff */
[----:B------:R-:W-:-:S07]  /*2e490*/  IMAD.MOV.U32 R15, RZ, RZ, -0x1 ;  /* 0xffffffffff0f7424 */ /* 0x000fce00078e00ff */
[----:B0-----:R-:W-:Y:S05]  /*2e4a0*/  WARPSYNC.COLLECTIVE R15, `(.L_x_929) ;  /* 0x000000000f087348 */ /* 0x001fea0003c00000 */
[----:B------:R1:W2:Y:S02]  /*2e4b0*/  SHFL.UP P6, R14, R13, R12, R11 ;  /* 0x0400000c0d0e7389 */ /* 0x0002a400000c000b */
[----:B012---:R-:W-:Y:S01]  /*2e4c0*/  ENDCOLLECTIVE ;  /* 0x000000000000791b */ /* 0x007fe20003800000 */
.L_x_929:
[----:B------:R-:W-:Y:S05]  /*2e4d0*/  BSYNC B0 ;  /* 0x0000000000007941 */ /* 0x000fea0003800000 */
.L_x_928:
[----:B------:R-:W2:Y:S01]  /*2e4e0*/  LDL R7, [R1+0x10] ;  /* 0x0000100001077983 */ /* 0x000ea20000100800 */
[----:B------:R-:W-:Y:S02]  /*2e4f0*/  IMAD.MOV.U32 R3, RZ, RZ, R14 ;  /* 0x000000ffff037224 */ /* 0x000fe400078e000e */
[----:B------:R-:W-:Y:S02]  /*2e500*/  IMAD.MOV.U32 R12, RZ, RZ, 0x2 ;  /* 0x00000002ff0c7424 */ /* 0x000fe400078e00ff */
[----:B------:R-:W-:Y:S02]  /*2e510*/  IMAD.MOV.U32 R11, RZ, RZ, RZ ;  /* 0x000000ffff0b7224 */ /* 0x000fe400078e00ff */
[----:B------:R-:W-:Y:S01]  /*2e520*/  IMAD.MOV.U32 R15, RZ, RZ, -0x1 ;  /* 0xffffffffff0f7424 */ /* 0x000fe200078e00ff */
[----:B--2---:R-:W-:-:S04]  /*2e530*/  LOP3.LUT P4, RZ, R7, 0x1, RZ, 0xc0, !PT ;  /* 0x0000000107ff7812 */ /* 0x004fc8000788c0ff */
[----:B------:R-:W-:-:S05]  /*2e540*/  SEL R3, R3, RZ, P4 ;  /* 0x000000ff03037207 */ /* 0x000fca0002000000 */
[----:B------:R-:W-:-:S04]  /*2e550*/  IMAD.IADD R2, R2, 0x1, R3 ;  /* 0x0000000102027824 */ /* 0x000fc800078e0203 */
[----:B------:R-:W-:-:S07]  /*2e560*/  IMAD.MOV.U32 R13, RZ, RZ, R2 ;  /* 0x000000ffff0d7224 */ /* 0x000fce00078e0002 */
[----:B------:R-:W-:Y:S05]  /*2e570*/  WARPSYNC.COLLECTIVE R15, `(.L_x_930) ;  /* 0x000000000f087348 */ /* 0x000fea0003c00000 */
[----:B------:R0:W1:Y:S02]  /*2e580*/  SHFL.UP P6, R14, R13, R12, R11 ;  /* 0x0400000c0d0e7389 */ /* 0x00006400000c000b */
[----:B01----:R-:W-:Y:S01]  /*2e590*/  ENDCOLLECTIVE ;  /* 0x000000000000791b */ /* 0x003fe20003800000 */
.L_x_930:
        /* <DEDUP_REMOVED lines=8> */
.L_x_931:
        /* <DEDUP_REMOVED lines=8> */
.L_x_932:
        /* <DEDUP_REMOVED lines=8> */
.L_x_933:
        /* <DEDUP_REMOVED lines=9> */
.L_x_934:
[----:B------:R-:W-:Y:S01]  /*2e7b0*/  IMAD.MOV.U32 R16, RZ, RZ, R14 ;  /* 0x000000ffff107224 */ /* 0x000fe200078e000e */
[----:B------:R-:W-:Y:S06]  /*2e7c0*/  BRA `(.L_x_935) ;  /* 0xffffffd000887947 */ /* 0x000fec000383ffff */
.L_x_843:
[----:B------:R-:W-:Y:S01]  /*2e7d0*/  BSSY B0, `(.L_x_936) ;  /* 0x0000006000007945 */ /* 0x000fe20003800000 */
[----:B------:R-:W-:Y:S01]  /*2e7e0*/  PLOP3.LUT P6, PT, P6, PT, PT, 0x8, 0x0 ;  /* 0x000000000000781c */ /* 0x000fe200037ce170 */
[----:B------:R-:W-:-:S12]  /*2e7f0*/  IMAD.MOV.U32 R15, RZ, RZ, -0x1 ;  /* 0xffffffffff0f7424 */ /* 0x000fd800078e00ff */
[----:B0-----:R-:W-:Y:S05]  /*2e800*/  WARPSYNC.COLLECTIVE R15, `(.L_x_937) ;  /* 0x000000000f087348 */ /* 0x001fea0003c00000 */
[----:B------:R-:W-:Y:S01]  /*2e810*/  VOTE.ANY R14, PT, P6 ;  /* 0x00000000000e7806 */ /* 0x000fe200030e0100 */
[----:B0-----:R-:W-:Y:S06]  /*2e820*/  ENDCOLLECTIVE ;  /* 0x000000000000791b */ /* 0x001fec0003800000 */
.L_x_937:
[----:B------:R-:W-:Y:S05]  /*2e830*/  BSYNC B0 ;  /* 0x0000000000007941 */ /* 0x000fea0003800000 */
.L_x_936:
        /* <DEDUP_REMOVED lines=9> */
.L_x_938:
[----:B------:R-:W-:Y:S02]  /*2e8d0*/  IMAD.MOV.U32 R13, RZ, RZ, R6 ;  /* 0x000000ffff0d7224 */ /* 0x000fe400078e0006 */
[----:B------:R-:W-:-:S07]  /*2e8e0*/  IMAD.MOV.U32 R4, RZ, RZ, R14 ;  /* 0x000000ffff047224 */ /* 0x000fce00078e000e */
[----:B------:R-:W-:Y:S05]  /*2e8f0*/  WARPSYNC.COLLECTIVE R15, `(.L_x_939) ;  /* 0x000000000f087348 */ /* 0x000fea0003c00000 */
[----:B------:R0:W1:Y:S02]  /*2e900*/  SHFL.IDX P6, R14, R13, R12, R11 ;  /* 0x0000000c0d0e7389 */ /* 0x00006400000c000b */
[----:B01----:R-:W-:Y:S01]  /*2e910*/  ENDCOLLECTIVE ;  /* 0x000000000000791b */ /* 0x003fe20003800000 */
.L_x_939:
[----:B------:R-:W-:Y:S01]  /*2e920*/  IMAD.MOV.U32 R6, RZ, RZ, R14 ;  /* 0x000000ffff067224 */ /* 0x000fe200078e000e */
[----:B------:R-:W-:Y:S06]  /*2e930*/  BRA `(.L_x_940) ;  /* 0xffffffd000687947 */ /* 0x000fec000383ffff */
.L_x_845:
[----:B------:R-:W-:Y:S01]  /*2e940*/  BSSY B0, `(.L_x_941) ;  /* 0x0000007000007945 */ /* 0x000fe20003800000 */
[----:B------:R-:W-:Y:S02]  /*2e950*/  IMAD.MOV.U32 R13, RZ, RZ, R7 ;  /* 0x000000ffff0d7224 */ /* 0x000fe400078e0007 */
[----:B------:R-:W-:Y:S02]  /*2e960*/  IMAD.MOV.U32 R11, RZ, RZ, 0x1f ;  /* 0x0000001fff0b7424 */ /* 0x000fe400078e00ff */
[----:B------:R-:W-:-:S07]  /*2e970*/  IMAD.MOV.U32 R15, RZ, RZ, -0x1 ;  /* 0xffffffffff0f7424 */ /* 0x000fce00078e00ff */
[----:B0123--:R-:W-:Y:S05]  /*2e980*/  WARPSYNC.COLLECTIVE R15, `(.L_x_942) ;  /* 0x000000000f087348 */ /* 0x00ffea0003c00000 */
[----:B------:R4:W0:Y:S02]  /*2e990*/  SHFL.IDX P6, R14, R13, R12, R11 ;  /* 0x0000000c0d0e7389 */ /* 0x00082400000c000b */
[----:B01234-:R-:W-:Y:S01]  /*2e9a0*/  ENDCOLLECTIVE ;  /* 0x000000000000791b */ /* 0x01ffe20003800000 */
.L_x_942:
[----:B------:R-:W-:Y:S05]  /*2e9b0*/  BSYNC B0 ;  /* 0x0000000000007941 */ /* 0x000fea0003800000 */
.L_x_941:
[----:B------:R-:W-:Y:S01]  /*2e9c0*/  IMAD.MOV.U32 R7, RZ, RZ, R14 ;  /* 0x000000ffff077224 */ /* 0x000fe200078e000e */
[----:B------:R-:W-:Y:S06]  /*2e9d0*/  BRA `(.L_x_943) ;  /* 0xffffffd000587947 */ /* 0x000fec000383ffff */
.L_x_849:
[----:B0-----:R0:W1:Y:S02]  /*2e9e0*/  SYNCS.PHASECHK.TRANS64.TRYWAIT P0, [R0+URZ+0x38820], R3 ;  /* 0x03882003000075a7 */ /* 0x001064000800017f */
[----:B-1----:R-:W-:Y:S05]  /*2e9f0*/  @!P0 NANOSLEEP.SYNCS 0x989680 ;  /* 0x009896800000895d */ /* 0x002fea0003900000 */
[----:B------:R-:W1:Y:S02]  /*2ea00*/  @!P0 SYNCS.PHASECHK.TRANS64 P0, [R0+URZ+0x38820], R3 ;  /* 0x03882003000085a7 */ /* 0x000e64000800007f */
[----:B-1----:R-:W-:Y:S05]  /*2ea10*/  @!P0 BRA `(.L_x_849) ;  /* 0xfffffffc00f08947 */ /* 0x002fea000383ffff */
[----:B------:R-:W-:Y:S05]  /*2ea20*/  BRA `(.L_x_944) ;  /* 0xffffffd400ec7947 */ /* 0x000fea000383ffff */
.L_x_850:
[----:B------:R-:W1:Y:S01]  /*2ea30*/  S2R R2, SR_TID.X ;  /* 0x0000000000027919 */ /* 0x000e620000002100 */
[----:B------:R-:W-:Y:S01]  /*2ea40*/  BSSY B0, `(.L_x_945) ;  /* 0x000000a000007945 */ /* 0x000fe20003800000 */
[----:B------:R-:W-:Y:S02]  /*2ea50*/  IMAD.MOV.U32 R12, RZ, RZ, RZ ;  /* 0x000000ffff0c7224 */ /* 0x000fe400078e00ff */
[----:B--2---:R-:W-:Y:S02]  /*2ea60*/  IMAD.MOV.U32 R11, RZ, RZ, 0x1f ;  /* 0x0000001fff0b7424 */ /* 0x004fe400078e00ff */
[----:B------:R-:W-:Y:S01]  /*2ea70*/  IMAD.MOV.U32 R15, RZ, RZ, -0x1 ;  /* 0xffffffffff0f7424 */ /* 0x000fe200078e00ff */
[----:B-1----:R-:W-:-:S04]  /*2ea80*/  SHF.R.U32.HI R2, RZ, 0x5, R2 ;  /* 0x00000005ff027819 */ /* 0x002fc80000011602 */
[----:B------:R-:W-:-:S05]  /*2ea90*/  LOP3.LUT R2, R2, 0x3, RZ, 0xc0, !PT ;  /* 0x0000000302027812 */ /* 0x000fca00078ec0ff */
[----:B------:R-:W-:-:S07]  /*2eaa0*/  IMAD.MOV.U32 R13, RZ, RZ, R2 ;  /* 0x000000ffff0d7224 */ /* 0x000fce00078e0002 */
[----:B0-----:R-:W-:Y:S05]  /*2eab0*/  WARPSYNC.COLLECTIVE R15, `(.L_x_946) ;  /* 0x000000000f087348 */ /* 0x001fea0003c00000 */
[----:B------:R1:W2:Y:S02]  /*2eac0*/  SHFL.IDX P6, R14, R13, R12, R11 ;  /* 0x0000000c0d0e7389 */ /* 0x0002a400000c000b */
[----:B012---:R-:W-:Y:S01]  /*2ead0*/  ENDCOLLECTIVE ;  /* 0x000000000000791b */ /* 0x007fe20003800000 */
.L_x_946:
[----:B------:R-:W-:Y:S05]  /*2eae0*/  BSYNC B0 ;  /* 0x0000000000007941 */ /* 0x000fea0003800000 */
.L_x_945:
[----:B------:R-:W-:Y:S05]  /*2eaf0*/  BRA `(.L_x_947) ;  /* 0xffffffd400d47947 */ /* 0x000fea000383ffff */
.L_x_851:
[----:B------:R-:W-:Y:S01]  /*2eb00*/  BSSY B0, `(.L_x_948) ;  /* 0x0000006000007945 */ /* 0x000fe20003800000 */
[----:B------:R-:W-:-:S07]  /*2eb10*/  IMAD.MOV.U32 R15, RZ, RZ, -0x1 ;  /* 0xffffffffff0f7424 */ /* 0x000fce00078e00ff */
[----:B012---:R-:W-:Y:S05]  /*2eb20*/  WARPSYNC.COLLECTIVE R15, `(.L_x_949) ;  /* 0x000000000f0c7348 */ /* 0x007fea0003c00000 */
[----:B------:R-:W-:Y:S02]  /*2eb30*/  ELECT P6, UR62, PT ;  /* 0x00000000003e782f */ /* 0x000fe400038c0000 */
[----:B------:R-:W-:Y:S01]  /*2eb40*/  MOV R14, UR62 ;  /* 0x0000003e000e7c02 */ /* 0x000fe20008000f00 */
[----:B012---:R-:W-:Y:S10]  /*2eb50*/  ENDCOLLECTIVE ;  /* 0x000000000000791b */ /* 0x007ff40003800000 */
.L_x_949:
[----:B------:R-:W-:Y:S05]  /*2eb60*/  BSYNC B0 ;  /* 0x0000000000007941 */ /* 0x000fea0003800000 */
.L_x_948:
[----:B------:R-:W-:Y:S05]  /*2eb70*/  BRA `(.L_x_950) ;  /* 0xffffffd400c87947 */ /* 0x000fea000383ffff */
.L_x_853:
[----:B0-----:R0:W1:Y:S02]  /*2eb80*/  SYNCS.PHASECHK.TRANS64.TRYWAIT P0, [R6+URZ], R5 ;  /* 0x00000005060075a7 */ /* 0x001064000800017f */
[----:B-1----:R-:W-:Y:S05]  /*2eb90*/  @!P0 NANOSLEEP.SYNCS 0x989680 ;  /* 0x009896800000895d */ /* 0x002fea0003900000 */
[----:B------:R-:W1:Y:S02]  /*2eba0*/  @!P0 SYNCS.PHASECHK.TRANS64 P0, [R6+URZ], R5 ;  /* 0x00000005060085a7 */ /* 0x000e64000800007f */
[----:B-1----:R-:W-:Y:S05]  /*2ebb0*/  @!P0 BRA `(.L_x_853) ;  /* 0xfffffffc00f08947 */ /* 0x002fea000383ffff */
[----:B------:R-:W-:Y:S05]  /*2ebc0*/  BRA `(.L_x_951) ;  /* 0xffffffd800007947 */ /* 0x000fea000383ffff */
.L_x_854:
[----:B-1----:R1:W3:Y:S02]  /*2ebd0*/  SYNCS.PHASECHK.TRANS64.TRYWAIT P0, [R7+URZ], R2 ;  /* 0x00000002070075a7 */ /* 0x0022e4000800017f */
[----:B---3--:R-:W-:Y:S05]  /*2ebe0*/  @!P0 NANOSLEEP.SYNCS 0x989680 ;  /* 0x009896800000895d */ /* 0x008fea0003900000 */
[----:B------:R-:W3:Y:S02]  /*2ebf0*/  @!P0 SYNCS.PHASECHK.TRANS64 P0, [R7+URZ], R2 ;  /* 0x00000002070085a7 */ /* 0x000ee4000800007f */
[----:B---3--:R-:W-:Y:S05]  /*2ec00*/  @!P0 BRA `(.L_x_854) ;  /* 0xfffffffc00f08947 */ /* 0x008fea000383ffff */
[----:B------:R-:W-:Y:S05]  /*2ec10*/  BRA `(.L_x_952) ;  /* 0xffffffd400f47947 */ /* 0x000fea000383ffff */
.L_x_856:
[----:B---3--:R3:W4:Y:S02]  /*2ec20*/  SYNCS.PHASECHK.TRANS64.TRYWAIT P0, [R4+URZ], R5 ;  /* 0x00000005040075a7 */ /* 0x008724000800017f */
[----:B----4-:R-:W-:Y:S05]  /*2ec30*/  @!P0 NANOSLEEP.SYNCS 0x989680 ;  /* 0x009896800000895d */ /* 0x010fea0003900000 */
[----:B------:R-:W4:Y:S02]  /*2ec40*/  @!P0 SYNCS.PHASECHK.TRANS64 P0, [R4+URZ], R5 ;  /* 0x00000005040085a7 */ /* 0x000f24000800007f */
[----:B----4-:R-:W-:Y:S05]  /*2ec50*/  @!P0 BRA `(.L_x_856) ;  /* 0xfffffffc00f08947 */ /* 0x010fea000383ffff */
[----:B------:R-:W-:Y:S05]  /*2ec60*/  BRA `(.L_x_953) ;  /* 0xffffffd400f87947 */ /* 0x000fea000383ffff */
.L_x_954:
        /* <DEDUP_REMOVED lines=9> */
.L_x_14834:


//--------------------- .text._ZN7cutlass13device_kernelIN5flash11enable_sm90INS1_16FlashAttnFwdSm90INS1_25CollectiveMainloopFwdSm90ILi2EN4cute5tupleIJNS5_1CILi1EEES8_S8_EEENS6_IJNS7_ILi128EEENS7_ILi64EEENS7_ILi256EEEEEELi256ENS_10bfloat16_tEfNS_4arch4Sm90ELb0ELb1ELb1ELb0ELb0ELb0ELb0ELb1ELb1ELb1ELb1ELb0EEENS1_21CollectiveEpilogueFwdINS6_IJSA_SC_SB_EEES9_SE_SG_Li256ELb0ELb1ELb1ELb0EEENS1_19SingleTileSchedulerILb0ELb1ELb1ELi128EEEEEEEEEvNT_6ParamsE --------------------------
	.section	.text._ZN7cutlass13device_kernelIN5flash11enable_sm90INS1_16FlashAttnFwdSm90INS1_25CollectiveMainloopFwdSm90ILi2EN4cute5tupleIJNS5_1CILi1EEES8_S8_EEENS6_IJNS7_ILi128EEENS7_ILi64EEENS7_ILi256EEEEEELi256ENS_10bfloat16_tEfNS_4arch4Sm90ELb0ELb1ELb1ELb0ELb0ELb0ELb0ELb1ELb1ELb1ELb1ELb0EEENS1_21CollectiveEpilogueFwdINS6_IJSA_SC_SB_EEES9_SE_SG_Li256ELb0ELb1ELb1ELb0EEENS1_19SingleTileSchedulerILb0ELb1ELb1ELi128EEEEEEEEEvNT_6ParamsE,"ax",@progbits
	.align	128
.text._ZN7cutlass13device_kernelIN5flash11enable_sm90INS1_16FlashAttnFwdSm90INS1_25CollectiveMainloopFwdSm90ILi2EN4cute5tupleIJNS5_1CILi1EEES8_S8_EEENS6_IJNS7_ILi128EEENS7_ILi64EEENS7_ILi256EEEEEELi256ENS_10bfloat16_tEfNS_4arch4Sm90ELb0ELb1ELb1ELb0ELb0ELb0ELb0ELb1ELb1ELb1ELb1ELb0EEENS1_21CollectiveEpilogueFwdINS6_IJSA_SC_SB_EEES9_SE_SG_Li256ELb0ELb1ELb1ELb0EEENS1_19SingleTileSchedulerILb0ELb1ELb1ELi128EEEEEEEEEvNT_6ParamsE:
        .type           _ZN7cutlass13device_kernelIN5flash11enable_sm90INS1_16FlashAttnFwdSm90INS1_25CollectiveMainloopFwdSm90ILi2EN4cute5tupleIJNS5_1CILi1EEES8_S8_EEENS6_IJNS7_ILi128EEENS7_ILi64EEENS7_ILi256EEEEEELi256ENS_10bfloat16_tEfNS_4arch4Sm90ELb0ELb1ELb1ELb0ELb0ELb0ELb0ELb1ELb1ELb1ELb1ELb0EEENS1_21CollectiveEpilogueFwdINS6_IJSA_SC_SB_EEES9_SE_SG_Li256ELb0ELb1ELb1ELb0EEENS1_19SingleTileSchedulerILb0ELb1ELb1ELi128EEEEEEEEEvNT_6ParamsE,@function
        .size           _ZN7cutlass13device_kernelIN5flash11enable_sm90INS1_16FlashAttnFwdSm90INS1_25CollectiveMainloopFwdSm90ILi2EN4cute5tupleIJNS5_1CILi1EEES8_S8_EEENS6_IJNS7_ILi128EEENS7_ILi64EEENS7_ILi256EEEEEELi256ENS_10bfloat16_tEfNS_4arch4Sm90ELb0ELb1ELb1ELb0ELb0ELb0ELb0ELb1ELb1ELb1ELb1ELb0EEENS1_21CollectiveEpilogueFwdINS6_IJSA_SC_SB_EEES9_SE_SG_Li256ELb0ELb1ELb1ELb0EEENS1_19SingleTileSchedulerILb0ELb1ELb1ELi128EEEEEEEEEvNT_6ParamsE,(.L_x_14835 - _ZN7cutlass13device_kernelIN5flash11enable_sm90INS1_16FlashAttnFwdSm90INS1_25CollectiveMainloopFwdSm90ILi2EN4cute5tupleIJNS5_1CILi1EEES8_S8_EEENS6_IJNS7_ILi128EEENS7_ILi64EEENS7_ILi256EEEEEELi256ENS_10bfloat16_tEfNS_4arch4Sm90ELb0ELb1ELb1ELb0ELb0ELb0ELb0ELb1ELb1ELb1ELb1ELb0EEENS1_21CollectiveEpilogueFwdINS6_IJSA_SC_SB_EEES9_SE_SG_Li256ELb0ELb1ELb1ELb0EEENS1_19SingleTileSchedulerILb0ELb1ELb1ELi128EEEEEEEEEvNT_6ParamsE)
        .other          _ZN7cutlass13device_kernelIN5flash11enable_sm90INS1_16FlashAttnFwdSm90INS1_25CollectiveMainloopFwdSm90ILi2EN4cute5tupleIJNS5_1CILi1EEES8_S8_EEENS6_IJNS7_ILi128EEENS7_ILi64EEENS7_ILi256EEEEEELi256ENS_10bfloat16_tEfNS_4arch4Sm90ELb0ELb1ELb1ELb0ELb0ELb0ELb0ELb1ELb1ELb1ELb1ELb0EEENS1_21CollectiveEpilogueFwdINS6_IJSA_SC_SB_EEES9_SE_SG_Li256ELb0ELb1ELb1ELb0EEENS1_19SingleTileSchedulerILb0ELb1ELb1ELi128EEEEEEEEEvNT_6ParamsE,@"STO_CUDA_ENTRY STV_DEFAULT"
_ZN7cutlass13device_kernelIN5flash11enable_sm90INS1_16FlashAttnFwdSm90INS1_25CollectiveMainloopFwdSm90ILi2EN4cute5tupleIJNS5_1CILi1EEES8_S8_EEENS6_IJNS7_ILi128EEENS7_ILi64EEENS7_ILi256EEEEEELi256ENS_10bfloat16_tEfNS_4arch4Sm90ELb0ELb1ELb1ELb0ELb0ELb0ELb0ELb1ELb1ELb1ELb1ELb0EEENS1_21CollectiveEpilogueFwdINS6_IJSA_SC_SB_EEES9_SE_SG_Li256ELb0ELb1ELb1ELb0EEENS1_19SingleTileSchedulerILb0ELb1ELb1ELi128EEEEEEEEEvNT_6ParamsE:
        /* <DEDUP_REMOVED lines=18> */
.L_x_956:
[----:B------:R-:W-:Y:S05]  /*0120*/  BSYNC B0 ;  /* 0x0000000000007941 */ /* 0x000fea0003800000 */
.L_x_955:
        /* <DEDUP_REMOVED lines=41> */
.L_x_957:
        /* <DEDUP_REMOVED lines=22> */
.L_x_958:
        /* <DEDUP_REMOVED lines=18> */
.L_x_959:
        /* <DEDUP_REMOVED lines=22> */
.L_x_960:
        /* <DEDUP_REMOVED lines=22> */
.L_x_961:
[----:B0-----:R-:W-:Y:S01]  /*0900*/  UMOV UR4, 0x1 ;  /* 0x0000000100047882 */ /* 0x001fe20000000000 */
[----:B------:R-:W-:Y:S01]  /*0910*/  PLOP3.LUT P0, PT, PT, PT, UP0, 0x80, 0x0 ;  /* 0x000000000000781c */ /* 0x000fe20003f0f008 */
[----:B------:R-:W-:Y:S01]  /*0920*/  USEL UR4, UR4, 0x2, !UP0 ;  /* 0x0000000204047887 */ /* 0x000fe2000c000000 */
[----:B------:R-:W-:Y:S01]  /*0930*/  NOP ;  /* 0x0000000000007918 */ /* 0x000fe20000000000 */
[----:B------:R-:W-:Y:S04]  /*0940*/  BSSY B6, `(.L_x_962) ;  /* 0x0001474000067945 */ /* 0x000fe80003800000 */
[----:B------:R-:W-:-:S05]  /*0950*/  IMAD.U32 R2, RZ, RZ, UR4 ;  /* 0x00000004ff027e24 */ /* 0x000fca000f8e00ff */
[----:B------:R0:W-:Y:S01]  /*0960*/  STL [R1+0xc], R2 ;  /* 0x00000c0201007387 */ /* 0x0001e20000100800 */
[----:B-12-4-:R-:W-:Y:S06]  /*0970*/  BAR.SYNC.DEFER_BLOCKING 0x0 ;  /* 0x0000000000007b1d */ /* 0x016fec0000010000 */
[----:B------:R-:W-:Y:S05]  /*0980*/  @!P0 BRA `(.L_x_963) ;  /* 0x000000f800908947 */ /* 0x000fea0003800000 */
.L_x_964:
[----:B------:R-:W-:-:S08]  /*0990*/  NOP ;  /* 0x0000000000007918 */ /* 0x000fd00000000000 */
[----:B------:R-:W1:Y:S02]  /*09a0*/  USETMAXREG.TRY_ALLOC.CTAPOOL UP0, 0xf0 ;  /* 0x000000f0000079c8 */ /* 0x000e640008000600 */
[----:B-1----:R-:W-:-:S13]  /*09b0*/  PLOP3.LUT P0, PT, PT, PT, UP0, 0x80, 0x0 ;  /* 0x000000000000781c */ /* 0x002fda0003f0f008 */
[----:B------:R-:W-:Y:S05]  /*09c0*/  @!P0 BRA `(.L_x_964) ;  /* 0xfffffffc00f08947 */ /* 0x000fea000383ffff */
[----:B------:R-:W1:Y:S01]  /*09d0*/  S2UR UR6, SR_CTAID.Y ;  /* 0x00000000000679c3 */ /* 0x000e620000002600 */
[----:B------:R-:W-:Y:S02]  /*09e0*/  ULDC UR7, c[0x0][0xc50] ;  /* 0x0003140000077ab9 */ /* 0x000fe40000000800 */
[----:B------:R-:W-:-:S05]  /*09f0*/  UISETP.NE.AND UP0, UPT, UR7, 0x1, UPT ;  /* 0x000000010700788c */ /* 0x000fca000bf05270 */
[----:B------:R-:W2:Y:S06]  /*0a00*/  S2UR UR8, SR_CTAID.Z ;  /* 0x00000000000879c3 */ /* 0x000eac0000002700 */
[----:B------:R-:W-:Y:S01]  /*0a10*/  @UP0 ULDC UR4, c[0x0][0xc54] ;  /* 0x0003150000040ab9 */ /* 0x000fe20000000800 */
[----:B------:R-:W-:Y:S01]  /*0a20*/  @UP0 ULDC UR9, c[0x0][0xc58] ;  /* 0x0003160000090ab9 */ /* 0x000fe20000000800 */
[----:B-1----:R-:W-:Y:S02]  /*0a30*/  UIMAD.WIDE.U32 UR4, UR6, UR4, URZ ;  /* 0x00000004060472a5 */ /* 0x002fe4000f8e003f */
[----:B------:R-:W-:-:S02]  /*0a40*/  UMOV UR10, UR6 ;  /* 0x00000006000a7c82 */ /* 0x000fc40008000000 */
[----:B------:R-:W-:Y:S01]  /*0a50*/  @UP0 USHF.R.U32.HI UR10, URZ, UR9, UR5 ;  /* 0x000000093f0a0299 */ /* 0x000fe20008011605 */
[----:B------:R-:W-:Y:S06]  /*0a60*/  BAR.ARV 0x8, 0x180 ;  /* 0x0206000000007b1d */ /* 0x000fec0000002000 */
[----:B------:R-:W-:Y:S01]  /*0a70*/  IMAD.U32 R0, RZ, RZ, UR10 ;  /* 0x0000000aff007e24 */ /* 0x000fe2000f8e00ff */
[----:B--2---:R-:W-:Y:S01]  /*0a80*/  ISETP.LE.AND P0, PT, RZ, UR8, PT ;  /* 0x00000008ff007c0c */ /* 0x004fe2000bf03270 */
[----:B------:R-:W-:-:S03]  /*0a90*/  UIADD3 UR4, -UR10, URZ, URZ ;  /* 0x0000003f0a047290 */ /* 0x000fc6000fffe13f */
[----:B------:R3:W-:Y:S01]  /*0aa0*/  STL [R1], R0 ;  /* 0x0000000001007387 */ /* 0x0007e20000100800 */
[----:B------:R-:W-:-:S08]  /*0ab0*/  UIMAD UR6, UR7, UR4, UR6 ;  /* 0x00000004070672a4 */ /* 0x000fd0000f8e0206 */
[----:B------:R-:W-:Y:S05]  /*0ac0*/  @!P0 BRA `(.L_x_965) ;  /* 0x00000144006c8947 */ /* 0x000fea0003800000 */
[----:B------:R-:W1:Y:S01]  /*0ad0*/  S2UR UR38, SR_CTAID.X ;  /* 0x00000000002679c3 */ /* 0x000e620000002500 */
[----:B------:R-:W-:Y:S01]  /*0ae0*/  ULDC UR7, c[0x0][0x448] ;  /* 0x0001120000077ab9 */ /* 0x000fe20000000800 */
[----:B------:R-:W-:Y:S01]  /*0af0*/  ULDC.64 UR4, c[0x0][0x418] ;  /* 0x0001060000047ab9 */ /* 0x000fe20000000a00 */
[----:B---3--:R-:W2:Y:S01]  /*0b00*/  S2R R0, SR_TID.X ;  /* 0x0000000000007919 */ /* 0x008ea20000002100 */
[----:B------:R-:W-:Y:S02]  /*0b10*/  UISETP.NE.AND UP1, UPT, UR7, 0x1, UPT ;  /* 0x000000010700788c */ /* 0x000fe4000bf25270 */
[----:B------:R-:W-:Y:S01]  /*0b20*/  UISETP.NE.U32.AND UP0, UPT, UR4, URZ, UPT ;  /* 0x0000003f0400728c */ /* 0x000fe2000bf05070 */
[----:B------:R-:W-:Y:S01]  /*0b30*/  ULDC UR7, c[0x0][0x424] ;  /* 0x0001090000077ab9 */ /* 0x000fe20000000800 */
[----:B------:R-:W-:Y:S02]  /*0b40*/  ULDC UR42, c[0x0][0x288] ;  /* 0x0000a200002a7ab9 */ /* 0x000fe40000000800 */
[----:B------:R-:W-:-:S02]  /*0b50*/  UISETP.NE.AND.EX UP0, UPT, UR5, URZ, UPT, UP0 ;  /* 0x0000003f0500728c */ /* 0x000fc4000bf05300 */
[----:B------:R-:W-:Y:S01]  /*0b60*/  UIADD3 UR10, -UR42, 0x1, URZ ;  /* 0x000000012a0a7890 */ /* 0x000fe2000fffe13f */
[----:B------:R-:W-:Y:S01]  /*0b70*/  ULDC.64 UR4, c[0x0][0x9e0] ;  /* 0x0002780000047ab9 */ /* 0x000fe20000000a00 */
[----:B------:R-:W-:Y:S02]  /*0b80*/  USEL UR12, UR7, 0x1, UP0 ;  /* 0x00000001070c7887 */ /* 0x000fe40008000000 */
[----:B------:R-:W-:Y:S01]  /*0b90*/  UISETP.GE.AND UP0, UPT, UR5, 0x1, UPT ;  /* 0x000000010500788c */ /* 0x000fe2000bf06270 */
[----:B------:R-:W-:Y:S01]  /*0ba0*/  @UP1 ULDC UR9, c[0x0][0x44c] ;  /* 0x0001130000091ab9 */ /* 0x000fe20000000800 */
[----:B------:R-:W-:Y:S01]  /*0bb0*/  ULDC UR13, c[0x0][0x2f0] ;  /* 0x0000bc00000d7ab9 */ /* 0x000fe20000000800 */
[----:B------:R-:W-:Y:S01]  /*0bc0*/  @UP1 ULDC UR11, c[0x0][0x450] ;  /* 0x00011400000b1ab9 */ /* 0x000fe20000000800 */
[----:B------:R-:W-:Y:S02]  /*0bd0*/  UIMAD UR10, UR12, UR13, UR10 ;  /* 0x0000000d0c0a72a4 */ /* 0x000fe4000f8e020a */
[----:B------:R-:W-:Y:S01]  /*0be0*/  PLOP3.LUT P1, PT, PT, PT, UP0, 0x80, 0x0 ;  /* 0x000000000000781c */ /* 0x000fe20003f2f008 */
[----:B-1----:R-:W-:Y:S01]  /*0bf0*/  USHF.L.U32 UR38, UR38, 0x7, URZ ;  /* 0x0000000726267899 */ /* 0x002fe2000800063f */
[----:B------:R-:W-:-:S03]  /*0c00*/  IMAD.U32 R17, RZ, RZ, UR12 ;  /* 0x0000000cff117e24 */ /* 0x000fc6000f8e00ff */
[----:B------:R-:W-:Y:S02]  /*0c10*/  @UP1 UIADD3 UR8, UR38, 0x7f, URZ ;  /* 0x0000007f26081890 */ /* 0x000fe4000fffe03f */
[----:B------:R-:W-:Y:S02]  /*0c20*/  UIADD3 UR7, UR38, 0x7f, URZ ;  /* 0x0000007f26077890 */ /* 0x000fe4000fffe03f */
[----:B------:R-:W-:Y:S01]  /*0c30*/  UIMAD.WIDE.U32 UR8, UR8, UR9, URZ ;  /* 0x00000009080872a5 */ /* 0x000fe2000f8e003f */
[----:B--2---:R-:W-:-:S03]  /*0c40*/  VIADD R18, R0, 0xffffff80 ;  /* 0xffffff8000127836 */ /* 0x004fc60000000000 */
[----:B------:R-:W-:-:S04]  /*0c50*/  @UP1 USHF.R.U32.HI UR7, URZ, UR11, UR9 ;  /* 0x0000000b3f071299 */ /* 0x000fc80008011609 */
[----:B------:R-:W-:-:S04]  /*0c60*/  UIADD3 UR10, UR10, UR7, URZ ;  /* 0x000000070a0a7290 */ /* 0x000fc8000fffe03f */
[----:B------:R-:W-:Y:S01]  /*0c70*/  UIADD3 UR4, UR10, UR4, URZ ;  /* 0x000000040a047290 */ /* 0x000fe2000fffe03f */
[----:B------:R-:W-:Y:S11]  /*0c80*/  @!P1 BRA `(.L_x_966) ;  /* 0x0000000000449947 */ /* 0x000ff60003800000 */
[----:B------:R-:W-:Y:S01]  /*0c90*/  ISETP.LT.AND P0, PT, RZ, UR10, PT ;  /* 0x0000000aff007c0c */ /* 0x000fe2000bf01270 */
[----:B------:R-:W-:-:S12]  /*0ca0*/  UIADD3 UR7, UR10, -0x1, URZ ;  /* 0xffffffff0a077890 */ /* 0x000fd8000fffe03f */
[----:B------:R-:W-:Y:S05]  /*0cb0*/  @P0 BRA `(.L_x_967) ;  /* 0x00000000001c0947 */ /* 0x000fea0003800000 */
[----:B------:R-:W-:Y:S02]  /*0cc0*/  UISETP.NE.AND UP0, UPT, UR5, 0x1, UPT ;  /* 0x000000010500788c */ /* 0x000fe4000bf05270 */
[----:B------:R-:W-:-:S09]  /*0cd0*/  UIADD3 UR7, -UR10, URZ, URZ ;  /* 0x0000003f0a077290 */ /* 0x000fd2000fffe13f */
[----:B------:R-:W-:Y:S02]  /*0ce0*/  @UP0 ULDC.64 UR10, c[0x0][0x9e8] ;  /* 0x00027a00000a0ab9 */ /* 0x000fe40000000a00 */
[----:B------:R-:W-:-:S04]  /*0cf0*/  UIMAD.WIDE.U32 UR8, UR7, UR10, URZ ;  /* 0x0000000a070872a5 */ /* 0x000fc8000f8e003f */
[----:B------:R-:W-:-:S04]  /*0d00*/  @UP0 USHF.R.U32.HI UR7, URZ, UR11, UR9 ;  /* 0x0000000b3f070299 */ /* 0x000fc80008011609 */
[----:B------:R-:W-:Y:S01]  /*0d10*/  ULOP3.LUT UR7, URZ, UR7, URZ, 0x33, !UPT ;  /* 0x000000073f077292 */ /* 0x000fe2000f8e333f */
[----:B------:R-:W-:Y:S11]  /*0d20*/  BRA `(.L_x_968) ;  /* 0x0000000000107947 */ /* 0x000ff60003800000 */
.L_x_967:
[----:B------:R-:W-:-:S11]  /*0d30*/  UISETP.NE.AND UP0, UPT, UR5, 0x1, UPT ;  /* 0x000000010500788c */ /* 0x000fd6000bf05270 */
[----:B------:R-:W-:Y:S02]  /*0d40*/  @UP0 ULDC.64 UR10, c[0x0][0x9e8] ;  /* 0x00027a00000a0ab9 */ /* 0x000fe40000000a00 */
[----:B------:R-:W-:-:S04]  /*0d50*/  UIMAD.WIDE.U32 UR8, UR7, UR10, URZ ;  /* 0x0000000a070872a5 */ /* 0x000fc8000f8e003f */
[----:B------:R-:W-:-:S12]  /*0d60*/  @UP0 USHF.R.U32.HI UR7, URZ, UR11, UR9 ;  /* 0x0000000b3f070299 */ /* 0x000fd80008011609 */
.L_x_968:
[----:B------:R-:W-:-:S04]  /*0d70*/  UIMAD UR7, UR7, UR5, UR5 ;  /* 0x00000005070772a4 */ /* 0x000fc8000f8e0205 */
[----:B------:R-:W-:-:S04]  /*0d80*/  UISETP.LT.AND UP0, UPT, UR4, UR7, UPT ;  /* 0x000000070400728c */ /* 0x000fc8000bf01270 */
[----:B------:R-:W-:-:S12]  /*0d90*/  USEL UR4, UR4, UR7, UP0 ;  /* 0x0000000704047287 */ /* 0x000fd80008000000 */
.L_x_966:
[----:B------:R-:W-:Y:S01]  /*0da0*/  R2UR UR15, R17 ;  /* 0x00000000110f72ca */ /* 0x000fe200000e0000 */
[----:B------:R-:W-:Y:S01]  /*0db0*/  UIADD3 UR10, UR4, 0x3f, URZ ;  /* 0x0000003f040a7890 */ /* 0x000fe2000fffe03f */
[----:B------:R-:W-:Y:S01]  /*0dc0*/  @UP1 ULDC UR8, c[0x0][0x44c] ;  /* 0x0001130000081ab9 */ /* 0x000fe20000000800 */
[----:B------:R-:W-:Y:S02]  /*0dd0*/  @UP1 ULDC UR14, c[0x0][0x450] ;  /* 0x00011400000e1ab9 */ /* 0x000fe40000000800 */
[----:B------:R-:W-:Y:S02]  /*0de0*/  USHF.R.S32.HI UR11, URZ, 0x1f, UR10 ;  /* 0x0000001f3f0b7899 */ /* 0x000fe4000801140a */
[----:B------:R-:W-:Y:S02]  /*0df0*/  UIMAD.WIDE.U32 UR8, UR38, UR8, URZ ;  /* 0x00000008260872a5 */ /* 0x000fe4000f8e003f */
[----:B------:R-:W-:Y:S01]  /*0e00*/  ULEA.HI UR11, UR11, UR10, URZ, 0x6 ;  /* 0x0000000a0b0b7291 */ /* 0x000fe2000f8f303f */
[----:B------:R-:W-:Y:S01]  /*0e10*/  UMOV UR12, UR38 ;  /* 0x00000026000c7c82 */ /* 0x000fe20008000000 */
[----:B------:R-:W-:-:S02]  /*0e20*/  @UP1 USHF.R.U32.HI UR12, URZ, UR14, UR9 ;  /* 0x0000000e3f0c1299 */ /* 0x000fc40008011609 */
[----:B------:R-:W-:Y:S02]  /*0e30*/  UIMAD UR7, UR15, UR13, 0x3f ;  /* 0x0000003f0f0774a4 */ /* 0x000fe4000f8e020d */
[----:B------:R-:W-:Y:S02]  /*0e40*/  USHF.R.S32.HI UR11, URZ, 0x6, UR11 ;  /* 0x000000063f0b7899 */ /* 0x000fe4000801140b */
[----:B------:R-:W-:Y:S02]  /*0e50*/  USHF.R.S32.HI UR4, URZ, 0x1f, UR7 ;  /* 0x0000001f3f047899 */ /* 0x000fe40008011407 */
[----:B------:R-:W-:Y:S02]  /*0e60*/  UIMAD UR42, UR15, UR13, -UR42 ;  /* 0x0000000d0f2a72a4 */ /* 0x000fe4000f8e0a2a */
[----:B------:R-:W-:Y:S02]  /*0e70*/  ULEA.HI UR4, UR4, UR7, URZ, 0x6 ;  /* 0x0000000704047291 */ /* 0x000fe4000f8f303f */
[----:B------:R-:W-:-:S02]  /*0e80*/  UIADD3 UR7, UR42, UR12, URZ ;  /* 0x0000000c2a077290 */ /* 0x000fc4000fffe03f */
[----:B------:R-:W-:Y:S01]  /*0e90*/  USHF.R.S32.HI UR4, URZ, 0x6, UR4 ;  /* 0x000000063f047899 */ /* 0x000fe20008011404 */
[----:B------:R-:W-:-:S03]  /*0ea0*/  ULDC UR8, c[0x0][0x9dc] ;  /* 0x0002770000087ab9 */ /* 0x000fc60000000800 */
[----:B------:R-:W-:-:S04]  /*0eb0*/  UISETP.LT.AND UP0, UPT, UR4, UR11, UPT ;  /* 0x0000000b0400728c */ /* 0x000fc8000bf01270 */
[----:B------:R-:W-:Y:S02]  /*0ec0*/  USEL UR11, UR4, UR11, UP0 ;  /* 0x0000000b040b7287 */ /* 0x000fe40008000000 */
[----:B------:R-:W-:Y:S01]  /*0ed0*/  UIADD3 UR4, UR7, -UR8, URZ ;  /* 0x8000000807047290 */ /* 0x000fe2000fffe03f */
[----:B------:R-:W-:Y:S11]  /*0ee0*/  @!P1 BRA `(.L_x_969) ;  /* 0x0000000000449947 */ /* 0x000ff60003800000 */
[----:B------:R-:W-:-:S06]  /*0ef0*/  UISETP.GT.AND UP0, UPT, UR7, -0x1, UPT ;  /* 0xffffffff0700788c */ /* 0x000fcc000bf04270 */
[----:B------:R-:W-:-:S13]  /*0f00*/  PLOP3.LUT P0, PT, PT, PT, UP0, 0x80, 0x0 ;  /* 0x000000000000781c */ /* 0x000fda0003f0f008 */
[----:B------:R-:W-:Y:S05]  /*0f10*/  @P0 BRA `(.L_x_970) ;  /* 0x00000000001c0947 */ /* 0x000fea0003800000 */
[----:B------:R-:W-:Y:S02]  /*0f20*/  UISETP.NE.AND UP0, UPT, UR5, 0x1, UPT ;  /* 0x000000010500788c */ /* 0x000fe4000bf05270 */
[----:B------:R-:W-:-:S09]  /*0f30*/  ULOP3.LUT UR7, URZ, UR7, URZ, 0x33, !UPT ;  /* 0x000000073f077292 */ /* 0x000fd2000f8e333f */
[----:B------:R-:W-:Y:S02]  /*0f40*/  @UP0 ULDC.64 UR12, c[0x0][0x9e8] ;  /* 0x00027a00000c0ab9 */ /* 0x000fe40000000a00 */
[----:B------:R-:W-:-:S04]  /*0f50*/  UIMAD.WIDE.U32 UR8, UR7, UR12, URZ ;  /* 0x0000000c070872a5 */ /* 0x000fc8000f8e003f */
[----:B------:R-:W-:-:S04]  /*0f60*/  @UP0 USHF.R.U32.HI UR7, URZ, UR13, UR9 ;  /* 0x0000000d3f070299 */ /* 0x000fc80008011609 */
[----:B------:R-:W-:Y:S01]  /*0f70*/  ULOP3.LUT UR7, URZ, UR7, URZ, 0x33, !UPT ;  /* 0x000000073f077292 */ /* 0x000fe2000f8e333f */
[----:B------:R-:W-:Y:S11]  /*0f80*/  BRA `(.L_x_971) ;  /* 0x0000000000107947 */ /* 0x000ff60003800000 */
.L_x_970:
[----:B------:R-:W-:-:S11]  /*0f90*/  UISETP.NE.AND UP0, UPT, UR5, 0x1, UPT ;  /* 0x000000010500788c */ /* 0x000fd6000bf05270 */
[----:B------:R-:W-:Y:S02]  /*0fa0*/  @UP0 ULDC.64 UR12, c[0x0][0x9e8] ;  /* 0x00027a00000c0ab9 */ /* 0x000fe40000000a00 */
[----:B------:R-:W-:-:S04]  /*0fb0*/  UIMAD.WIDE.U32 UR8, UR7, UR12, URZ ;  /* 0x0000000c070872a5 */ /* 0x000fc8000f8e003f */
[----:B------:R-:W-:-:S12]  /*0fc0*/  @UP0 USHF.R.U32.HI UR7, URZ, UR13, UR9 ;  /* 0x0000000d3f070299 */ /* 0x000fd80008011609 */
.L_x_971:
[----:B------:R-:W-:-:S04]  /*0fd0*/  UIMAD UR5, UR7, UR5, URZ ;  /* 0x00000005070572a4 */ /* 0x000fc8000f8e023f */
[----:B------:R-:W-:-:S04]  /*0fe0*/  UISETP.LT.AND UP0, UPT, UR4, UR5, UPT ;  /* 0x000000050400728c */ /* 0x000fc8000bf01270 */
[----:B------:R-:W-:-:S12]  /*0ff0*/  USEL UR4, UR4, UR5, !UP0 ;  /* 0x0000000504047287 */ /* 0x000fd8000c000000 */
.L_x_969:
[----:B------:R-:W-:Y:S02]  /*1000*/  USHF.R.S32.HI UR5, URZ, 0x1f, UR4 ;  /* 0x0000001f3f057899 */ /* 0x000fe40008011404 */
[----:B------:R-:W-:Y:S02]  /*1010*/  USHF.R.U32.HI UR12, URZ, 0x10, UR6 ;  /* 0x000000103f0c7899 */ /* 0x000fe40008011606 */
[----:B------:R-:W-:Y:S02]  /*1020*/  ULEA.HI UR5, UR5, UR4, URZ, 0x6 ;  /* 0x0000000405057291 */ /* 0x000fe4000f8f303f */
[----:B------:R-:W-:Y:S02]  /*1030*/  ULOP3.LUT UR7, UR6, 0xffff, URZ, 0xc0, !UPT ;  /* 0x0000ffff06077892 */ /* 0x000fe4000f8ec03f */
[----:B------:R-:W-:Y:S01]  /*1040*/  USHF.R.S32.HI UR5, URZ, 0x6, UR5 ;  /* 0x000000063f057899 */ /* 0x000fe20008011405 */
[----:B------:R-:W-:-:S03]  /*1050*/  UMOV UR4, URZ ;  /* 0x0000003f00047c82 */ /* 0x000fc60008000000 */
[----:B------:R-:W-:-:S04]  /*1060*/  UISETP.LT.AND UP0, UPT, URZ, UR5, UPT ;  /* 0x000000053f00728c */ /* 0x000fc8000bf01270 */
[----:B------:R-:W-:Y:S02]  /*1070*/  USEL UR10, URZ, UR5, !UP0 ;  /* 0x000000053f0a7287 */ /* 0x000fe4000c000000 */
[----:B------:R-:W-:Y:S02]  /*1080*/  UISETP.NE.AND UP0, UPT, UR12, URZ, UPT ;  /* 0x0000003f0c00728c */ /* 0x000fe4000bf05270 */
[----:B------:R-:W-:-:S06]  /*1090*/  UISETP.GT.AND UP1, UPT, UR11, UR10, UPT ;  /* 0x0000000a0b00728c */ /* 0x000fcc000bf24270 */
[----:B------:R-:W-:-:S03]  /*10a0*/  PLOP3.LUT P0, PT, PT, PT, UP1, 0x80, 0x0 ;  /* 0x000000000000781c */ /* 0x000fc60003f0f018 */
[----:B------:R-:W-:-:S10]  /*10b0*/  @!UP0 ULDC UR12, c[0x0][0x9f0] ;  /* 0x00027c00000c8ab9 */ /* 0x000fd40000000800 */
[----:B------:R-:W-:Y:S05]  /*10c0*/  @!P0 BRA `(.L_x_972) ;  /* 0x0000000000888947 */ /* 0x000fea0003800000 */
[----:B------:R-:W-:Y:S01]  /*10d0*/  MOV R3, UR12 ;  /* 0x0000000c00037c02 */ /* 0x000fe20008000f00 */
[----:B------:R-:W-:-:S03]  /*10e0*/  UIADD3 UR4, UR12, -0x1, UR11 ;  /* 0xffffffff0c047890 */ /* 0x000fc6000fffe00b */
[-C--:B------:R-:W-:Y:S01]  /*10f0*/  IABS R0, R3.reuse ;  /* 0x0000000300007213 */ /* 0x080fe20000000000 */
[----:B------:R-:W-:Y:S01]  /*1100*/  UIADD3 UR6, -UR10, UR4, URZ ;  /* 0x000000040a067290 */ /* 0x000fe2000fffe13f */
[----:B------:R-:W-:Y:S02]  /*1110*/  IABS R5, R3 ;  /* 0x0000000300057213 */ /* 0x000fe40000000000 */
[----:B------:R-:W-:Y:S01]  /*1120*/  R2UR UR13, R0 ;  /* 0x00000000000d72ca */ /* 0x000fe200000e0000 */
[----:B------:R-:W-:Y:S02]  /*1130*/  UMOV UR4, URZ ;  /* 0x0000003f00047c82 */ /* 0x000fe40008000000 */
[----:B------:R-:W-:Y:S01]  /*1140*/  IMAD.U32 R4, RZ, RZ, UR6 ;  /* 0x00000006ff047e24 */ /* 0x000fe2000f8e00ff */
[----:B------:R-:W-:-:S04]  /*1150*/  ULOP3.LUT UR6, UR6, UR12, URZ, 0x3c, !UPT ;  /* 0x0000000c06067292 */ /* 0x000fc8000f8e3c3f */
[----:B------:R-:W-:-:S05]  /*1160*/  IABS R4, R4 ;  /* 0x0000000400047213 */ /* 0x000fca0000000000 */
[----:B------:R-:W1:Y:S01]  /*1170*/  I2F.RP R0, UR13 ;  /* 0x0000000d00007d06 */ /* 0x000e620008209400 */
[----:B------:R-:W-:-:S05]  /*1180*/  IMAD.MOV.U32 R3, RZ, RZ, R4 ;  /* 0x000000ffff037224 */ /* 0x000fca00078e0004 */
[----:B------:R-:W-:Y:S02]  /*1190*/  R2UR UR9, R3 ;  /* 0x00000000030972ca */ /* 0x000fe400000e0000 */
[----:B-1----:R-:W0:Y:S02]  /*11a0*/  MUFU.RCP R0, R0 ;  /* 0x0000000000007308 */ /* 0x002e240000001000 */
[----:B0-----:R-:W-:Y:S02]  /*11b0*/  VIADD R2, R0, 0xffffffe ;  /* 0x0ffffffe00027836 */ /* 0x001fe40000000000 */
        /* <DEDUP_REMOVED lines=19> */
.L_x_972:
[----:B------:R-:W-:Y:S01]  /*12f0*/  UIMAD UR5, UR7, UR4, UR10 ;  /* 0x00000004070572a4 */ /* 0x000fe2000f8e020a */
[----:B------:R-:W-:Y:S01]  /*1300*/  IMAD.U32 R0, RZ, RZ, UR11 ;  /* 0x0000000bff007e24 */ /* 0x000fe2000f8e00ff */
[----:B------:R-:W-:Y:S01]  /*1310*/  MOV R3, UR4 ;  /* 0x0000000400037c02 */ /* 0x000fe20008000f00 */
[----:B0-----:R-:W-:Y:S01]  /*1320*/  IMAD.MOV.U32 R2, RZ, RZ, RZ ;  /* 0x000000ffff027224 */ /* 0x001fe200078e00ff */
[----:B------:R-:W-:Y:S02]  /*1330*/  PLOP3.LUT P0, PT, PT, PT, PT, 0x80, 0x0 ;  /* 0x000000000000781c */ /* 0x000fe40003f0f070 */
[----:B------:R-:W-:Y:S02]  /*1340*/  CS2R R150, SRZ ;  /* 0x0000000000967805 */ /* 0x000fe4000001ff00 */
[----:B------:R-:W-:Y:S01]  /*1350*/  VIADDMNMX R0, R3, UR5, R0, PT ;  /* 0x0000000503007c46 */ /* 0x000fe2000b800100 */
[----:B------:R-:W-:Y:S01]  /*1360*/  IMAD.U32 R22, RZ, RZ, UR5 ;  /* 0x00000005ff167e24 */ /* 0x000fe2000f8e00ff */
[----:B------:R-:W-:-:S02]  /*1370*/  CS2R R148, SRZ ;  /* 0x0000000000947805 */ /* 0x000fc4000001ff00 */
[----:B------:R-:W-:Y:S02]  /*1380*/  CS2R R146, SRZ ;  /* 0x0000000000927805 */ /* 0x000fe4000001ff00 */
[----:B------:R-:W-:Y:S01]  /*1390*/  R2UR UR39, R0 ;  /* 0x00000000002772ca */ /* 0x000fe200000e0000 */
[----:B------:R-:W-:Y:S01]  /*13a0*/  IMAD.MOV.U32 R0, RZ, RZ, RZ ;  /* 0x000000ffff007224 */ /* 0x000fe200078e00ff */
        /* <DEDUP_REMOVED lines=10> */
[----:B------:R-:W-:Y:S01]  /*1450*/  CS2R R124, SRZ ;  /* 0x00000000007c7805 */ /* 0x000fe2000001ff00 */
[----:B------:R-:W-:Y:S01]  /*1460*/  UISETP.GT.AND UP0, UPT, UR39, UR5, UPT ;  /* 0x000000052700728c */ /* 0x000fe2000bf04270 */
[----:B------:R-:W-:Y:S02]  /*1470*/  CS2R R122, SRZ ;  /* 0x00000000007a7805 */ /* 0x000fe4000001ff00 */
[----:B------:R-:W-:Y:S02]  /*1480*/  CS2R R120, SRZ ;  /* 0x0000000000787805 */ /* 0x000fe4000001ff00 */
[----:B------:R-:W-:Y:S02]  /*1490*/  CS2R R118, SRZ ;  /* 0x0000000000767805 */ /* 0x000fe4000001ff00 */
[----:B------:R-:W-:Y:S02]  /*14a0*/  CS2R R116, SRZ ;  /* 0x0000000000747805 */ /* 0x000fe4000001ff00 */
[----:B------:R-:W-:-:S02]  /*14b0*/  CS2R R114, SRZ ;  /* 0x0000000000727805 */ /* 0x000fc4000001ff00 */
[----:B------:R-:W-:Y:S02]  /*14c0*/  PLOP3.LUT P1, PT, PT, PT, UP0, 0x80, 0x0 ;  /* 0x000000000000781c */ /* 0x000fe40003f2f008 */
        /* <DEDUP_REMOVED lines=45> */
[----:B------:R-:W-:Y:S06]  /*17a0*/  @!P1 BRA `(.L_x_973) ;  /* 0x000000c400a49947 */ /* 0x000fec0003800000 */
[----:B------:R-:W-:Y:S01]  /*17b0*/  SHF.R.S32.HI R19, RZ, 0x1f, R18 ;  /* 0x0000001fff137819 */ /* 0x000fe20000011412 */
[----:B------:R-:W0:Y:S01]  /*17c0*/  S2UR UR7, SR_CgaCtaId ;  /* 0x00000000000779c3 */ /* 0x000e220000008800 */
[----:B------:R-:W-:Y:S02]  /*17d0*/  UMOV UR6, 0x400 ;  /* 0x0000040000067882 */ /* 0x000fe40000000000 */
[----:B------:R-:W-:-:S04]  /*17e0*/  LEA.HI R23, R19, R18, RZ, 0x7 ;  /* 0x0000001213177211 */ /* 0x000fc800078f38ff */
[----:B------:R-:W-:-:S05]  /*17f0*/  SHF.R.S32.HI R56, RZ, 0x7, R23 ;  /* 0x00000007ff387819 */ /* 0x000fca0000011417 */
[----:B------:R-:W1:Y:S01]  /*1800*/  SHFL.IDX PT, R0, R56, RZ, 0x1f ;  /* 0x00001fff38007589 */ /* 0x000e6200000e0000 */
[----:B0-----:R-:W-:-:S04]  /*1810*/  ULEA UR8, UR7, UR6, 0x18 ;  /* 0x0000000607087291 */ /* 0x001fc8000f8ec03f */
[----:B------:R-:W-:Y:S02]  /*1820*/  UIADD3 UR6, UR8, 0x10400, URZ ;  /* 0x0001040008067890 */ /* 0x000fe4000fffe03f */
[----:B------:R-:W-:Y:S02]  /*1830*/  IMAD.U32 R16, RZ, RZ, UR8 ;  /* 0x00000008ff107e24 */ /* 0x000fe4000f8e00ff */
        /* <DEDUP_REMOVED lines=15> */
[----:B------:R-:W-:Y:S01]  /*1930*/  MOV R5, UR5 ;  /* 0x0000000500057c02 */ /* 0x000fe20008000f00 */
[----:B------:R-:W-:Y:S01]  /*1940*/  ULDC.64 UR4, c[0x4][0x1c0] ;  /* 0x0100700000047ab9 */ /* 0x000fe20000000a00 */
        /* <DEDUP_REMOVED lines=9> */
.L_x_974:
[----:B------:R-:W-:Y:S02]  /*19e0*/  R2UR UR4, R16 ;  /* 0x00000000100472ca */ /* 0x000fe400000e0000 */
[----:B------:R-:W-:-:S11]  /*19f0*/  SHF.L.U32 R0, RZ, 0x1f, RZ ;  /* 0x0000001fff007819 */ /* 0x000fd600000006ff */
[----:B------:R-:W0:Y:S02]  /*1a00*/  SYNCS.PHASECHK.TRANS64.TRYWAIT P0, [UR4+0x30800], R0 ;  /* 0x03080000ff0075a7 */ /* 0x000e240008000144 */
[----:B0-----:R-:W-:Y:S05]  /*1a10*/  @!P0 BRA `(.L_x_975) ;  /* 0x0000013400a08947 */ /* 0x001fea0003800000 */
.L_x_1149:
[----:B------:R-:W2:Y:S02]  /*1a20*/  LDL R2, [R1+0xc] ;  /* 0x00000c0001027983 */ /* 0x000ea40000100800 */
[----:B--2---:R-:W-:-:S13]  /*1a30*/  R2UR UR4, R2 ;  /* 0x00000000020472ca */ /* 0x004fda00000e0000 */
[----:B------:R-:W-:-:S06]  /*1a40*/  ULOP3.LUT UR4, UR4, 0x1, URZ, 0xfc, !UPT ;  /* 0x0000000104047892 */ /* 0x000fcc000f8efc3f */
[----:B------:R-:W-:-:S05]  /*1a50*/  IMAD.U32 R2, RZ, RZ, UR4 ;  /* 0x00000004ff027e24 */ /* 0x000fca000f8e00ff */
[----:B------:R-:W-:-:S13]  /*1a60*/  ISETP.NE.AND P4, PT, R2, 0x3, PT ;  /* 0x000000030200780c */ /* 0x000fda0003f85270 */
[----:B------:R-:W-:Y:S05]  /*1a70*/  @!P4 BRA `(.L_x_976) ;  /* 0x000000000004c947 */ /* 0x000fea0003800000 */
[----:B------:R-:W-:Y:S01]  /*1a80*/  BPT.TRAP 0x1 ;  /* 0x000000040000795c */ /* 0x000fe20000300000 */
.L_x_976:
[----:B------:R-:W-:-:S13]  /*1a90*/  R2UR UR4, R16 ;  /* 0x00000000100472ca */ /* 0x000fda00000e0000 */
[----:B------:R1:W2:Y:S01]  /*1aa0*/  SYNCS.PHASECHK.TRANS64.TRYWAIT P0, [UR4+0x30830], R0 ;  /* 0x03083000ff0075a7 */ /* 0x0002a20008000144 */
[----:B------:R-:W-:Y:S05]  /*1ab0*/  @!P4 BRA `(.L_x_977) ;  /* 0x000000000004c947 */ /* 0x000fea0003800000 */
[----:B------:R-:W-:Y:S01]  /*1ac0*/  BPT.TRAP 0x1 ;  /* 0x000000040000795c */ /* 0x000fe20000300000 */
.L_x_977:
[----:B------:R-:W3:Y:S01]  /*1ad0*/  S2R R2, SR_TID.X ;  /* 0x0000000000027919 */ /* 0x000ee20000002100 */
[----:B------:R-:W-:-:S05]  /*1ae0*/  IMAD.U32 R6, RZ, RZ, UR36 ;  /* 0x00000024ff067e24 */ /* 0x000fca000f8e00ff */
[----:B------:R-:W-:Y:S02]  /*1af0*/  LOP3.LUT R6, R6, 0x10000, RZ, 0xfc, !PT ;  /* 0x0001000006067812 */ /* 0x000fe400078efcff */
[----:B---3--:R-:W-:-:S04]  /*1b00*/  LOP3.LUT R2, R2, 0x7f, RZ, 0xc0, !PT ;  /* 0x0000007f02027812 */ /* 0x008fc800078ec0ff */
[----:B------:R-:W-:Y:S01]  /*1b10*/  ISETP.NE.AND P5, PT, R2, RZ, PT ;  /* 0x000000ff0200720c */ /* 0x000fe20003fa5270 */
[----:B--2---:R-:W-:-:S12]  /*1b20*/  @P0 BRA `(.L_x_978) ;  /* 0x00000000000c0947 */ /* 0x004fd80003800000 */
[----:B------:R-:W-:-:S13]  /*1b30*/  R2UR UR4, R16 ;  /* 0x00000000100472ca */ /* 0x000fda00000e0000 */
[----:B------:R-:W2:Y:S02]  /*1b40*/  SYNCS.PHASECHK.TRANS64.TRYWAIT P0, [UR4+0x30830], R0 ;  /* 0x03083000ff0075a7 */ /* 0x000ea40008000144 */
[----:B--2---:R-:W-:Y:S05]  /*1b50*/  @!P0 BRA `(.L_x_979) ;  /* 0x00000134006c8947 */ /* 0x004fea0003800000 */
.L_x_978:
[----:B------:R-:W-:Y:S05]  /*1b60*/  WARPSYNC.ALL ;  /* 0x0000000000007948 */ /* 0x000fea0003800000 */
[----:B------:R-:W-:Y:S01]  /*1b70*/  IMAD.MOV.U32 R7, RZ, RZ, 0x40000040 ;  /* 0x40000040ff077424 */ /* 0x000fe200078e00ff */
[----:B------:R-:W-:Y:S01]  /*1b80*/  R2UR UR14, R16 ;  /* 0x00000000100e72ca */ /* 0x000fe200000e0000 */
[----:B------:R-:W-:Y:S01]  /*1b90*/  WARPGROUP.ARRIVE ;  /* 0x00000000000079c5 */ /* 0x000fe20000000000 */
[----:B------:R-:W-:Y:S01]  /*1ba0*/  R2UR UR8, R6 ;  /* 0x00000000060872ca */ /* 0x000fe200000e0000 */
[----:B------:R-:W-:Y:S01]  /*1bb0*/  UMOV UR11, 0x40000040 ;  /* 0x40000040000b7882 */ /* 0x000fe20000000000 */
[----:B------:R-:W-:Y:S01]  /*1bc0*/  R2UR UR9, R7 ;  /* 0x00000000070972ca */ /* 0x000fe200000e0000 */
[----:B------:R-:W-:Y:S01]  /*1bd0*/  UMOV UR13, 0x40000040 ;  /* 0x40000040000d7882 */ /* 0x000fe20000000000 */
[----:B------:R-:W-:Y:S01]  /*1be0*/  UMOV UR7, 0x40000040 ;  /* 0x4000004000077882 */ /* 0x000fe20000000000 */
[----:B------:R-:W-:Y:S01]  /*1bf0*/  UMOV UR5, UR13 ;  /* 0x0000000d00057c82 */ /* 0x000fe20008000000 */
[----:B------:R-:W-:Y:S01]  /*1c00*/  IMAD.U32 R11, RZ, RZ, UR13 ;  /* 0x0000000dff0b7e24 */ /* 0x000fe2000f8e00ff */
[----:B------:R-:W-:Y:S01]  /*1c10*/  UMOV UR13, 0x40000040 ;  /* 0x40000040000d7882 */ /* 0x000fe20000000000 */
[----:B------:R-:W-:Y:S01]  /*1c20*/  UMOV UR17, 0x40000040 ;  /* 0x4000004000117882 */ /* 0x000fe20000000000 */
[----:B------:R-:W-:Y:S01]  /*1c30*/  UMOV UR21, 0x40000040 ;  /* 0x4000004000157882 */ /* 0x000fe20000000000 */
[----:B------:R-:W-:Y:S01]  /*1c40*/  UMOV UR25, 0x40000040 ;  /* 0x4000004000197882 */ /* 0x000fe20000000000 */
[----:B------:R-:W-:Y:S01]  /*1c50*/  UIADD3 UR4, UR14, 0x20400, URZ ;  /* 0x000204000e047890 */ /* 0x000fe2000fffe03f */
[----:B------:R-:W-:Y:S01]  /*1c60*/  LOP3.LUT R23, R23, 0xffffff80, RZ, 0xc0, !PT ;  /* 0xffffff8017177812 */ /* 0x000fe200078ec0ff */
[----:B------:R-:W-:Y:S01]  /*1c70*/  UMOV UR29, 0x40000040 ;  /* 0x40000040001d7882 */ /* 0x000fe20000000000 */
[----:B------:R-:W-:Y:S01]  /*1c80*/  UMOV UR33, 0x40000040 ;  /* 0x4000004000217882 */ /* 0x000fe20000000000 */
[----:B------:R-:W-:Y:S01]  /*1c90*/  USHF.R.U32.HI UR4, URZ, 0x4, UR4 ;  /* 0x000000043f047899 */ /* 0x000fe20008011604 */
[----:B------:R-:W-:Y:S01]  /*1ca0*/  IADD3 R23, R18, -R23, RZ ;  /* 0x8000001712177210 */ /* 0x000fe20007ffe0ff */
[----:B------:R-:W-:Y:S01]  /*1cb0*/  UMOV UR37, 0x40000040 ;  /* 0x4000004000257882 */ /* 0x000fe20000000000 */
[----:B------:R-:W-:Y:S01]  /*1cc0*/  UMOV UR41, 0x40000040 ;  /* 0x4000004000297882 */ /* 0x000fe20000000000 */
[----:B------:R-:W-:Y:S01]  /*1cd0*/  ULOP3.LUT UR4, UR4, 0x3fff, URZ, 0xc0, !UPT ;  /* 0x00003fff04047892 */ /* 0x000fe2000f8ec03f */
[----:B01----:R-:W-:Y:S01]  /*1ce0*/  SHF.R.S32.HI R0, RZ, 0x1f, R23 ;  /* 0x0000001fff007819 */ /* 0x003fe20000011417 */
[----:B------:R-:W-:Y:S01]  /*1cf0*/  UMOV UR45, 0x40000040 ;  /* 0x40000040002d7882 */ /* 0x000fe20000000000 */
[----:B------:R-:W-:Y:S01]  /*1d00*/  UMOV UR49, 0x40000040 ;  /* 0x4000004000317882 */ /* 0x000fe20000000000 */
[----:B------:R-:W-:Y:S01]  /*1d10*/  ULOP3.LUT UR15, UR4, 0x10000, URZ, 0xfc, !UPT ;  /* 0x00010000040f7892 */ /* 0x000fe2000f8efc3f */
[----:B------:R-:W-:Y:S01]  /*1d20*/  LEA.HI R19, R19, R18, RZ, 0x2 ;  /* 0x0000001213137211 */ /* 0x000fe200078f10ff */
[----:B------:R-:W-:Y:S01]  /*1d30*/  UMOV UR53, 0x40000040 ;  /* 0x4000004000357882 */ /* 0x000fe20000000000 */
[----:B------:R-:W-:Y:S01]  /*1d40*/  LEA.HI R3, R56, R56, RZ, 0x1 ;  /* 0x0000003838037211 */ /* 0x000fe200078f08ff */
[----:B------:R-:W-:Y:S01]  /*1d50*/  UIADD3 UR6, UR15, 0x2, URZ ;  /* 0x000000020f067890 */ /* 0x000fe2000fffe03f */
[-C--:B------:R-:W-:Y:S01]  /*1d60*/  LEA.HI R2, R0, R23.reuse, RZ, 0x2 ;  /* 0x0000001700027211 */ /* 0x080fe200078f10ff */
[----:B------:R-:W-:Y:S01]  /*1d70*/  IMAD.U32 R20, RZ, RZ, UR15 ;  /* 0x0000000fff147e24 */ /* 0x000fe2000f8e00ff */
[----:B------:R-:W-:Y:S01]  /*1d80*/  UMOV UR10, UR15 ;  /* 0x0000000f000a7c82 */ /* 0x000fe20008000000 */
[----:B------:R-:W-:Y:S01]  /*1d90*/  LOP3.LUT R19, R19, 0xfffffffc, RZ, 0xc0, !PT ;  /* 0xfffffffc13137812 */ /* 0x000fe200078ec0ff */
[----:B------:R-:W-:Y:S01]  /*1da0*/  HGMMA.64x64x16.F32.BF16 R24, gdesc[UR8], RZ, !UPT, gsb0 ;  /* 0x00e00000081879f0 */ /* 0x000fe2000c0018ff */
[----:B------:R-:W-:Y:S01]  /*1db0*/  R2UR UR10, R6 ;  /* 0x00000000060a72ca */ /* 0x000fe200000e0000 */
[----:B------:R-:W-:Y:S01]  /*1dc0*/  UMOV UR9, 0x40000040 ;  /* 0x4000004000097882 */ /* 0x000fe20000000000 */
[----:B------:R-:W-:Y:S01]  /*1dd0*/  LOP3.LUT R9, R3, 0x3fffffe, RZ, 0xc0, !PT ;  /* 0x03fffffe03097812 */ /* 0x000fe200078ec0ff */
[----:B------:R-:W-:Y:S01]  /*1de0*/  IMAD.U32 R15, RZ, RZ, UR9 ;  /* 0x00000009ff0f7e24 */ /* 0x000fe2000f8e00ff */
[----:B------:R-:W-:Y:S01]  /*1df0*/  LEA.HI R3, R0, R23, RZ, 0x5 ;  /* 0x0000001700037211 */ /* 0x000fe200078f28ff */
[----:B------:R-:W-:Y:S01]  /*1e00*/  IMAD.IADD R19, R18, 0x1, -R19 ;  /* 0x0000000112137824 */ /* 0x000fe200078e0a13 */
[--C-:B------:R-:W-:Y:S01]  /*1e10*/  SHF.R.S32.HI R0, RZ, 0x2, R2.reuse ;  /* 0x00000002ff007819 */ /* 0x100fe20000011402 */
[----:B------:R-:W-:Y:S01]  /*1e20*/  IMAD.IADD R9, R56, 0x1, -R9 ;  /* 0x0000000138097824 */ /* 0x000fe200078e0a09 */
[----:B------:R-:W-:Y:S01]  /*1e30*/  SHF.R.S32.HI R5, RZ, 0x1f, R2 ;  /* 0x0000001fff057819 */ /* 0x000fe20000011402 */
[----:B------:R-:W-:Y:S01]  /*1e40*/  ULEA UR27, UR39, 0xffffffc0, 0x6 ;  /* 0xffffffc0271b7891 */ /* 0x000fe2000f8e303f */
[----:B------:R-:W-:-:S02]  /*1e50*/  SHF.R.S32.HI R3, RZ, 0x5, R3 ;  /* 0x00000005ff037819 */ /* 0x000fc40000011403 */
[-C--:B------:R-:W-:Y:S01]  /*1e60*/  LEA.HI R5, R5, R0.reuse, RZ, 0x3 ;  /* 0x0000000005057211 */ /* 0x080fe200078f18ff */
[----:B------:R-:W-:Y:S01]  /*1e70*/  UIADD3 UR4, UR10, 0x2, URZ ;  /* 0x000000020a047890 */ /* 0x000fe2000fffe03f */
[----:B------:R-:W-:Y:S01]  /*1e80*/  LEA.HI R4, R19, R19, RZ, 0x1 ;  /* 0x0000001313047211 */ /* 0x000fe200078f08ff */
[----:B------:R-:W-:Y:S01]  /*1e90*/  UIADD3 UR16, UR10, 0x402, URZ ;  /* 0x000004020a107890 */ /* 0x000fe2000fffe03f */
[----:B------:R-:W-:Y:S01]  /*1ea0*/  LEA R3, R3, UR38, 0x4 ;  /* 0x0000002603037c11 */ /* 0x000fe2000f8e20ff */
[----:B------:R-:W-:Y:S01]  /*1eb0*/  UIADD3 UR20, UR10, 0x404, URZ ;  /* 0x000004040a147890 */ /* 0x000fe2000fffe03f */
[----:B------:R-:W-:Y:S01]  /*1ec0*/  LOP3.LUT R5, R5, 0xfffffff8, RZ, 0xc0, !PT ;  /* 0xfffffff805057812 */ /* 0x000fe200078ec0ff */
[----:B------:R-:W-:Y:S01]  /*1ed0*/  UIADD3 UR24, UR10, 0x406, URZ ;  /* 0x000004060a187890 */ /* 0x000fe2000fffe03f */
[----:B------:R-:W-:Y:S01]  /*1ee0*/  LOP3.LUT R4, R4, 0x1ffffffe, RZ, 0xc0, !PT ;  /* 0x1ffffffe04047812 */ /* 0x000fe200078ec0ff */
[----:B------:R-:W-:Y:S01]  /*1ef0*/  UMOV UR12, UR4 ;  /* 0x00000004000c7c82 */ /* 0x000fe20008000000 */
[----:B------:R-:W-:Y:S01]  /*1f00*/  UIADD3 UR28, UR10, 0x800, URZ ;  /* 0x000008000a1c7890 */ /* 0x000fe2000fffe03f */
[----:B------:R-:W-:Y:S01]  /*1f10*/  MOV R10, UR12 ;  /* 0x0000000c000a7c02 */ /* 0x000fe20008000f00 */
[----:B------:R-:W-:Y:S01]  /*1f20*/  UMOV UR4, UR12 ;  /* 0x0000000c00047c82 */ /* 0x000fe20008000000 */
[----:B------:R-:W-:Y:S01]  /*1f30*/  UIADD3 UR12, UR10, 0x400, URZ ;  /* 0x000004000a0c7890 */ /* 0x000fe2000fffe03f */
[----:B------:R-:W-:Y:S01]  /*1f40*/  IADD3 R0, R3, R0, -R5 ;  /* 0x0000000003007210 */ /* 0x000fe20007ffe805 */
[----:B------:R-:W-:Y:S01]  /*1f50*/  UIADD3 UR32, UR10, 0x802, URZ ;  /* 0x000008020a207890 */ /* 0x000fe2000fffe03f */
[----:B------:R-:W-:Y:S01]  /*1f60*/  IMAD.IADD R19, R19, 0x1, -R4 ;  /* 0x0000000113137824 */ /* 0x000fe200078e0a04 */
[----:B------:R-:W-:Y:S01]  /*1f70*/  UIADD3 UR36, UR10, 0x804, URZ ;  /* 0x000008040a247890 */ /* 0x000fe2000fffe03f */
[----:B------:R-:W-:Y:S01]  /*1f80*/  R2UR UR11, R17 ;  /* 0x00000000110b72ca */ /* 0x000fe200000e0000 */
[----:B------:R-:W-:Y:S01]  /*1f90*/  UIADD3 UR40, UR10, 0x806, URZ ;  /* 0x000008060a287890 */ /* 0x000fe2000fffe03f */
[----:B------:R-:W-:Y:S01]  /*1fa0*/  IMAD R0, R9, 0x40, R0 ;  /* 0x0000004009007824 */ /* 0x000fe200078e0200 */
[----:B------:R-:W-:Y:S01]  /*1fb0*/  UIADD3 UR44, UR10, 0xc00, URZ ;  /* 0x00000c000a2c7890 */ /* 0x000fe2000fffe03f */
[----:B------:R-:W-:Y:S01]  /*1fc0*/  LOP3.LUT R2, R2, 0x7ffffffc, RZ, 0xc0, !PT ;  /* 0x7ffffffc02027812 */ /* 0x000fe200078ec0ff */
[----:B------:R-:W-:Y:S01]  /*1fd0*/  UIADD3 UR48, UR10, 0xc02, URZ ;  /* 0x00000c020a307890 */ /* 0x000fe2000fffe03f */
[----:B------:R-:W-:Y:S01]  /*1fe0*/  IMAD R19, R19, 0x8, R0 ;  /* 0x0000000813137824 */ /* 0x000fe200078e0200 */
[----:B------:R-:W-:-:S02]  /*1ff0*/  UIADD3 UR52, UR10, 0xc04, URZ ;  /* 0x00000c040a347890 */ /* 0x000fc4000fffe03f */
[----:B------:R-:W-:Y:S02]  /*2000*/  IMAD.IADD R5, R23, 0x1, -R2 ;  /* 0x0000000117057824 */ /* 0x000fe400078e0a02 */
[----:B------:R-:W-:Y:S01]  /*2010*/  MOV R3, R19 ;  /* 0x0000001300037202 */ /* 0x000fe20000000f00 */
[----:B------:R-:W-:Y:S02]  /*2020*/  WARPGROUP.DEPBAR.LE gsb0, 0x0 ;  /* 0x00008000000079c5 */ /* 0x000fe40000010000 */
[----:B------:R-:W-:-:S06]  /*2030*/  WARPGROUP.ARRIVE ;  /* 0x00000000000079c5 */ /* 0x000fcc0000000000 */
[----:B------:R-:W-:Y:S01]  /*2040*/  HGMMA.64x64x16.F32.BF16 R24, gdesc[UR4], R24, gsb0 ;  /* 0x00e00000041879f0 */ /* 0x000fe20008001818 */
[----:B------:R-:W-:Y:S02]  /*2050*/  UIADD3 UR4, UR10, 0x4, URZ ;  /* 0x000000040a047890 */ /* 0x000fe4000fffe03f */
[----:B------:R-:W-:Y:S01]  /*2060*/  UIADD3 UR6, UR15, 0x4, URZ ;  /* 0x000000040f067890 */ /* 0x000fe2000fffe03f */
[----:B------:R-:W-:Y:S01]  /*2070*/  UMOV UR5, UR9 ;  /* 0x0000000900057c82 */ /* 0x000fe20008000000 */
[----:B------:R-:W-:Y:S01]  /*2080*/  UMOV UR7, 0x40000040 ;  /* 0x4000004000077882 */ /* 0x000fe20000000000 */
[----:B------:R-:W-:Y:S02]  /*2090*/  UMOV UR9, 0x40000040 ;  /* 0x4000004000097882 */ /* 0x000fe40000000000 */
[----:B------:R-:W-:Y:S02]  /*20a0*/  UMOV UR8, UR4 ;  /* 0x0000000400087c82 */ /* 0x000fe40008000000 */
[----:B------:R-:W-:Y:S01]  /*20b0*/  UMOV UR4, UR8 ;  /* 0x0000000800047c82 */ /* 0x000fe20008000000 */
[----:B------:R-:W-:Y:S01]  /*20c0*/  IMAD.U32 R14, RZ, RZ, UR8 ;  /* 0x00000008ff0e7e24 */ /* 0x000fe2000f8e00ff */
[----:B------:R-:W-:-:S02]  /*20d0*/  UIADD3 UR8, UR10, 0x6, URZ ;  /* 0x000000060a087890 */ /* 0x000fc4000fffe03f */
[----:B------:R-:W-:Y:S01]  /*20e0*/  UIADD3 UR10, UR10, 0xc06, URZ ;  /* 0x00000c060a0a7890 */ /* 0x000fe2000fffe03f */
[----:B------:R-:W-:Y:S02]  /*20f0*/  WARPGROUP.DEPBAR.LE gsb0, 0x0 ;  /* 0x00008000000079c5 */ /* 0x000fe40000010000 */
[----:B------:R-:W-:-:S06]  /*2100*/  WARPGROUP.ARRIVE ;  /* 0x00000000000079c5 */ /* 0x000fcc0000000000 */
[----:B------:R-:W-:Y:S01]  /*2110*/  HGMMA.64x64x16.F32.BF16 R24, gdesc[UR4], R24, gsb0 ;  /* 0x00e00000041879f0 */ /* 0x000fe20008001818 */
[----:B------:R-:W-:Y:S01]  /*2120*/  UIADD3 UR6, UR15, 0x6, URZ ;  /* 0x000000060f067890 */ /* 0x000fe2000fffe03f */
[----:B------:R-:W-:Y:S01]  /*2130*/  UMOV UR4, UR8 ;  /* 0x0000000800047c82 */ /* 0x000fe20008000000 */
[----:B------:R-:W-:Y:S01]  /*2140*/  UMOV UR5, UR9 ;  /* 0x0000000900057c82 */ /* 0x000fe20008000000 */
[----:B------:R-:W-:Y:S01]  /*2150*/  UMOV UR7, 0x40000040 ;  /* 0x4000004000077882 */ /* 0x000fe20000000000 */
        /* <DEDUP_REMOVED lines=82> */
[----:B------:R-:W-:Y:S01]  /*2680*/  UMOV UR5, 0x40000040 ;  /* 0x4000004000057882 */ /* 0x000fe20000000000 */
[----:B------:R-:W-:Y:S01]  /*2690*/  UMOV UR7, 0x40000040 ;  /* 0x4000004000077882 */ /* 0x000fe20000000000 */
[----:B------:R-:W-:Y:S01]  /*26a0*/  IMAD.U32 R12, RZ, RZ, UR4 ;  /* 0x00000004ff0c7e24 */ /* 0x000fe2000f8e00ff */
[----:B------:R-:W-:Y:S01]  /*26b0*/  ULDC UR10, c[0x0][0x2f0] ;  /* 0x0000bc00000a7ab9 */ /* 0x000fe20000000800 */
[----:B------:R-:W-:Y:S02]  /*26c0*/  IMAD.U32 R13, RZ, RZ, UR5 ;  /* 0x00000005ff0d7e24 */ /* 0x000fe4000f8e00ff */
[----:B------:R-:W-:Y:S01]  /*26d0*/  IMAD.U32 R9, RZ, RZ, UR10 ;  /* 0x0000000aff097e24 */ /* 0x000fe2000f8e00ff */
[----:B------:R-:W-:-:S02]  /*26e0*/  WARPGROUP.DEPBAR.LE gsb0, 0x0 ;  /* 0x00008000000079c5 */ /* 0x000fc40000010000 */
[----:B------:R-:W-:-:S06]  /*26f0*/  WARPGROUP.ARRIVE ;  /* 0x00000000000079c5 */ /* 0x000fcc0000000000 */
[----:B------:R-:W-:Y:S01]  /*2700*/  HGMMA.64x64x16.F32.BF16 R24, gdesc[UR4], R24, gsb0 ;  /* 0x00e00000041879f0 */ /* 0x000fe20008001818 */
[----:B------:R-:W-:Y:S01]  /*2710*/  ULDC UR4, c[0x0][0x448] ;  /* 0x0001120000047ab9 */ /* 0x000fe20000000800 */
[----:B------:R-:W-:Y:S01]  /*2720*/  ULDC UR7, c[0x0][0x9d8] ;  /* 0x0002760000077ab9 */ /* 0x000fe20000000800 */
[----:B------:R-:W-:-:S03]  /*2730*/  UISETP.NE.AND UP0, UPT, UR4, 0x1, UPT ;  /* 0x000000010400788c */ /* 0x000fc6000bf05270 */
[----:B------:R-:W-:Y:S02]  /*2740*/  UMOV UR4, 0xffffffc0 ;  /* 0xffffffc000047882 */ /* 0x000fe40000000000 */
[----:B------:R-:W-:Y:S01]  /*2750*/  UIMAD UR4, UR39, UR4, 0x40 ;  /* 0x00000040270474a4 */ /* 0x000fe2000f8e0204 */
[----:B------:R-:W-:Y:S02]  /*2760*/  PLOP3.LUT P0, PT, PT, PT, UP0, 0x80, 0x0 ;  /* 0x000000000000781c */ /* 0x000fe40003f0f008 */
[----:B------:R-:W-:Y:S01]  /*2770*/  PLOP3.LUT P1, PT, PT, PT, UP0, 0x80, 0x0 ;  /* 0x000000000000781c */ /* 0x000fe20003f2f008 */
[----:B------:R-:W-:Y:S02]  /*2780*/  UIMAD UR6, UR11, UR10, UR4 ;  /* 0x0000000a0b0672a4 */ /* 0x000fe4000f8e0204 */
[----:B------:R-:W-:-:S04]  /*2790*/  @UP0 ULDC UR5, c[0x0][0x44c] ;  /* 0x0001130000050ab9 */ /* 0x000fc80000000800 */
[----:B------:R-:W-:-:S04]  /*27a0*/  MOV R18, UR6 ;  /* 0x0000000600127c02 */ /* 0x000fc80008000f00 */
[----:B------:R-:W-:Y:S01]  /*27b0*/  @P0 IMAD.HI.U32 R0, R19, UR5, RZ ;  /* 0x0000000513000c27 */ /* 0x000fe2000f8e00ff */
[----:B------:R-:W-:-:S03]  /*27c0*/  @UP0 ULDC UR5, c[0x0][0x450] ;  /* 0x0001140000050ab9 */ /* 0x000fc60000000800 */
[----:B------:R-:W-:Y:S01]  /*27d0*/  IMAD R18, R5, -0x2, R18 ;  /* 0xfffffffe05127824 */ /* 0x000fe200078e0212 */
[----:B------:R-:W-:Y:S01]  /*27e0*/  @P1 SHF.R.U32.HI R3, RZ, UR5, R0 ;  /* 0x00000005ff031c19 */ /* 0x000fe20008011600 */
[----:B------:R-:W-:Y:S01]  /*27f0*/  UIADD3 UR5, UR4, 0x1, URZ ;  /* 0x0000000104057890 */ /* 0x000fe2000fffe03f */
[----:B------:R-:W-:-:S03]  /*2800*/  IMAD.U32 R0, RZ, RZ, UR14 ;  /* 0x0000000eff007e24 */ /* 0x000fc6000f8e00ff */
[----:B------:R-:W0:Y:S01]  /*2810*/  SHFL.IDX PT, R61, R3, RZ, 0x1c1f ;  /* 0x001c1fff033d7589 */ /* 0x000e2200000e0000 */
[----:B------:R-:W-:Y:S02]  /*2820*/  @!P5 VIADD R0, R0, 0x30840 ;  /* 0x000308400000d836 */ /* 0x000fe40000000000 */
[----:B------:R-:W-:Y:S01]  /*2830*/  IMAD.U32 R2, RZ, RZ, UR5 ;  /* 0x00000005ff027e24 */ /* 0x000fe2000f8e00ff */
[----:B------:R-:W-:Y:S02]  /*2840*/  ULDC UR5, c[0x0][0x9dc] ;  /* 0x0002770000057ab9 */ /* 0x000fe40000000800 */
[----:B------:R-:W-:Y:S01]  /*2850*/  ULOP3.LUT UR14, URZ, UR5, URZ, 0x33, !UPT ;  /* 0x000000053f0e7292 */ /* 0x000fe2000f8e333f */
[----:B------:R-:W-:Y:S01]  /*2860*/  IMAD R2, R5, -0x2, R2 ;  /* 0xfffffffe05027824 */ /* 0x000fe200078e0202 */
[----:B------:R-:W-:-:S03]  /*2870*/  @!P5 PRMT R0, RZ, 0x654, R0 ;  /* 0x00000654ff00d816 */ /* 0x000fc60000000000 */
[----:B------:R-:W-:Y:S01]  /*2880*/  IMAD R2, R9, UR11, R2 ;  /* 0x0000000b09027c24 */ /* 0x000fe2000f8e0202 */
[----:B------:R-:W-:Y:S01]  /*2890*/  ULDC UR11, c[0x0][0x288] ;  /* 0x0000a200000b7ab9 */ /* 0x000fe20000000800 */
[----:B------:R-:W-:Y:S02]  /*28a0*/  IMAD.U32 R21, RZ, RZ, UR14 ;  /* 0x0000000eff157e24 */ /* 0x000fe4000f8e00ff */
[----:B------:R-:W-:Y:S01]  /*28b0*/  VIADD R9, R2, -UR11 ;  /* 0x8000000b02097c36 */ /* 0x000fe20008000000 */
[----:B------:R-:W-:Y:S02]  /*28c0*/  WARPGROUP.DEPBAR.LE gsb0, 0x0 ;  /* 0x00008000000079c5 */ /* 0x000fe40000010000 */
[----:B------:R-:W-:Y:S01]  /*28d0*/  FMUL.FTZ R24, R24, UR7 ;  /* 0x0000000718187c20 */ /* 0x000fe20008410000 */
[----:B------:R-:W-:Y:S01]  /*28e0*/  FMUL.FTZ R25, R25, UR7 ;  /* 0x0000000719197c20 */ /* 0x000fe20008410000 */
[----:B------:R-:W-:Y:S01]  /*28f0*/  FMUL.FTZ R26, R26, UR7 ;  /* 0x000000071a1a7c20 */ /* 0x000fe20008410000 */
[----:B------:R-:W-:Y:S01]  /*2900*/  FMUL.FTZ R27, R27, UR7 ;  /* 0x000000071b1b7c20 */ /* 0x000fe20008410000 */
[----:B------:R-:W1:Y:S01]  /*2910*/  MUFU.TANH R57, R24 ;  /* 0x0000001800397308 */ /* 0x000e620000002400 */
[----:B------:R-:W-:Y:S01]  /*2920*/  FMUL.FTZ R28, R28, UR7 ;  /* 0x000000071c1c7c20 */ /* 0x000fe20008410000 */
[----:B------:R-:W-:Y:S01]  /*2930*/  FMUL.FTZ R29, R29, UR7 ;  /* 0x000000071d1d7c20 */ /* 0x000fe20008410000 */
[----:B------:R-:W-:Y:S01]  /*2940*/  FMUL.FTZ R30, R30, UR7 ;  /* 0x000000071e1e7c20 */ /* 0x000fe20008410000 */
[----:B------:R-:W-:Y:S01]  /*2950*/  FMUL.FTZ R31, R31, UR7 ;  /* 0x000000071f1f7c20 */ /* 0x000fe20008410000 */
[----:B------:R-:W-:Y:S01]  /*2960*/  FMUL.FTZ R32, R32, UR7 ;  /* 0x0000000720207c20 */ /* 0x000fe20008410000 */
[----:B------:R-:W-:Y:S01]  /*2970*/  FMUL.FTZ R33, R33, UR7 ;  /* 0x0000000721217c20 */ /* 0x000fe20008410000 */
[----:B------:R-:W-:Y:S01]  /*2980*/  FMUL.FTZ R34, R34, UR7 ;  /* 0x0000000722227c20 */ /* 0x000fe20008410000 */
[----:B------:R2:W3:Y:S01]  /*2990*/  MUFU.TANH R58, R25 ;  /* 0x00000019003a7308 */ /* 0x0004e20000002400 */
[----:B------:R-:W-:Y:S01]  /*29a0*/  FMUL.FTZ R35, R35, UR7 ;  /* 0x0000000723237c20 */ /* 0x000fe20008410000 */
[----:B------:R-:W-:Y:S01]  /*29b0*/  FMUL.FTZ R36, R36, UR7 ;  /* 0x0000000724247c20 */ /* 0x000fe20008410000 */
[----:B------:R-:W-:Y:S01]  /*29c0*/  FMUL.FTZ R37, R37, UR7 ;  /* 0x0000000725257c20 */ /* 0x000fe20008410000 */
[----:B------:R-:W-:Y:S01]  /*29d0*/  FMUL.FTZ R39, R39, UR7 ;  /* 0x0000000727277c20 */ /* 0x000fe20008410000 */
[----:B------:R-:W-:Y:S01]  /*29e0*/  FMUL.FTZ R40, R40, UR7 ;  /* 0x0000000728287c20 */ /* 0x000fe20008410000 */
[----:B------:R-:W-:Y:S01]  /*29f0*/  FMUL.FTZ R41, R41, UR7 ;  /* 0x0000000729297c20 */ /* 0x000fe20008410000 */
[----:B------:R-:W-:Y:S01]  /*2a00*/  FMUL.FTZ R42, R42, UR7 ;  /* 0x000000072a2a7c20 */ /* 0x000fe20008410000 */
[----:B------:R-:W-:Y:S01]  /*2a10*/  FMUL.FTZ R43, R43, UR7 ;  /* 0x000000072b2b7c20 */ /* 0x000fe20008410000 */
[----:B--2---:R-:W2:Y:S01]  /*2a20*/  LDC.64 R24, c[0x0][0x9e0] ;  /* 0x00027800ff187b82 */ /* 0x004ea20000000a00 */
        /* <DEDUP_REMOVED lines=12> */
[----:B------:R-:W4:Y:S01]  /*2af0*/  MUFU.TANH R26, R26 ;  /* 0x0000001a001a7308 */ /* 0x000f220000002400 */
[----:B------:R-:W-:Y:S01]  /*2b00*/  FMUL.FTZ R38, R38, UR7 ;  /* 0x0000000726267c20 */ /* 0x000fe20008410000 */
[----:B------:R0:W-:Y:S06]  /*2b10*/  @!P5 SYNCS.ARRIVE.TRANS64.RED.A1T0 RZ, [R0+URZ], RZ ;  /* 0x000000ff00ffd9a7 */ /* 0x0001ec000810043f */
[----:B------:R-:W0:Y:S01]  /*2b20*/  MUFU.TANH R27, R27 ;  /* 0x0000001b001b7308 */ /* 0x000e220000002400 */
[----:B--2---:R-:W-:Y:S01]  /*2b30*/  ISETP.GE.AND P6, PT, R25, 0x1, PT ;  /* 0x000000011900780c */ /* 0x004fe20003fc6270 */
[----:B------:R-:W-:-:S06]  /*2b40*/  IMAD.IADD R23, R9, 0x1, R24 ;  /* 0x0000000109177824 */ /* 0x000fcc00078e0218 */
[----:B------:R-:W2:Y:S01]  /*2b50*/  MUFU.TANH R28, R28 ;  /* 0x0000001c001c7308 */ /* 0x000ea20000002400 */
[----:B0-----:R-:W-:-:S07]  /*2b60*/  VIADDMNMX R0, R61, R23, R18, PT ;  /* 0x000000173d007246 */ /* 0x001fce0003800112 */
[----:B------:R-:W0:Y:S08]  /*2b70*/  MUFU.TANH R29, R29 ;  /* 0x0000001d001d7308 */ /* 0x000e300000002400 */
        /* <DEDUP_REMOVED lines=25> */
[----:B------:R5:W0:Y:S02]  /*2d10*/  MUFU.TANH R59, R38 ;  /* 0x00000026003b7308 */ /* 0x000a240000002400 */
[----:B-----5:R-:W-:-:S04]  /*2d20*/  VIADD R38, R9, UR14 ;  /* 0x0000000e09267c36 */ /* 0x020fc80008000000 */
[----:B------:R-:W-:Y:S01]  /*2d30*/  IMAD.IADD R2, R38, 0x1, R61 ;  /* 0x0000000126027824 */ /* 0x000fe200078e023d */
[----:B-1234-:R-:W-:Y:S06]  /*2d40*/  @!P6 BRA `(.L_x_980) ;  /* 0x00000000005ce947 */ /* 0x01efec0003800000 */
[----:B------:R-:W-:Y:S01]  /*2d50*/  R2UR UR5, R17 ;  /* 0x00000000110572ca */ /* 0x000fe200000e0000 */
[----:B------:R-:W-:Y:S01]  /*2d60*/  BSSY B0, `(.L_x_981) ;  /* 0x0000011000007945 */ /* 0x000fe20003800000 */
[----:B------:R-:W-:-:S11]  /*2d70*/  MOV R4, UR10 ;  /* 0x0000000a00047c02 */ /* 0x000fd60008000f00 */
[----:B------:R-:W-:-:S04]  /*2d80*/  IMAD R4, R4, UR5, R61 ;  /* 0x0000000504047c24 */ /* 0x000fc8000f8e023d */
[----:B------:R-:W-:-:S05]  /*2d90*/  VIADD R4, R4, -UR11 ;  /* 0x8000000b04047c36 */ /* 0x000fca0008000000 */
[----:B------:R-:W-:-:S13]  /*2da0*/  ISETP.GT.AND P0, PT, R4, -0x1, PT ;  /* 0xffffffff0400780c */ /* 0x000fda0003f04270 */
[----:B------:R-:W-:Y:S05]  /*2db0*/  @P0 BRA `(.L_x_982) ;  /* 0x00000000001c0947 */ /* 0x000fea0003800000 */
[----:B------:R-:W-:Y:S02]  /*2dc0*/  ISETP.NE.AND P0, PT, R25, 0x1, PT ;  /* 0x000000011900780c */ /* 0x000fe40003f05270 */
[----:B------:R-:W-:-:S11]  /*2dd0*/  LOP3.LUT R9, RZ, R4, RZ, 0x33, !PT ;  /* 0x00000004ff097212 */ /* 0x000fd600078e33ff */
[----:B------:R-:W1:Y:S02]  /*2de0*/  @P0 LDC.64 R60, c[0x0][0x9e8] ;  /* 0x00027a00ff3c0b82 */ /* 0x000e640000000a00 */
[----:B-1----:R-:W-:-:S05]  /*2df0*/  @P0 IMAD.HI.U32 R4, R9, R60, RZ ;  /* 0x0000003c09040227 */ /* 0x002fca00078e00ff */
[----:B------:R-:W-:-:S04]  /*2e00*/  @P0 SHF.R.U32.HI R9, RZ, R61, R4 ;  /* 0x0000003dff090219 */ /* 0x000fc80000011604 */
[----:B------:R-:W-:Y:S01]  /*2e10*/  LOP3.LUT R4, RZ, R9, RZ, 0x33, !PT ;  /* 0x00000009ff047212 */ /* 0x000fe200078e33ff */
[----:B------:R-:W-:Y:S06]  /*2e20*/  BRA `(.L_x_983) ;  /* 0x0000000000107947 */ /* 0x000fec0003800000 */
.L_x_982:
[----:B------:R-:W-:-:S13]  /*2e30*/  ISETP.NE.AND P0, PT, R25, 0x1, PT ;  /* 0x000000011900780c */ /* 0x000fda0003f05270 */
[----:B------:R-:W1:Y:S02]  /*2e40*/  @P0 LDC.64 R8, c[0x0][0x9e8] ;  /* 0x00027a00ff080b82 */ /* 0x000e640000000a00 */
[----:B-1----:R-:W-:-:S05]  /*2e50*/  @P0 IMAD.HI.U32 R8, R4, R8, RZ ;  /* 0x0000000804080227 */ /* 0x002fca00078e00ff */
[----:B------:R-:W-:-:S07]  /*2e60*/  @P0 SHF.R.U32.HI R4, RZ, R9, R8 ;  /* 0x00000009ff040219 */ /* 0x000fce0000011608 */
.L_x_983:
[----:B------:R-:W-:Y:S05]  /*2e70*/  BSYNC B0 ;  /* 0x0000000000007941 */ /* 0x000fea0003800000 */
.L_x_981:
[----:B------:R-:W-:-:S04]  /*2e80*/  IMAD R4, R4, R25, -UR27 ;  /* 0x8000001b04047e24 */ /* 0x000fc8000f8e0219 */
[----:B------:R-:W-:-:S05]  /*2e90*/  IMAD R9, R5, -0x2, R4 ;  /* 0xfffffffe05097824 */ /* 0x000fca00078e0204 */
[----:B------:R-:W-:Y:S02]  /*2ea0*/  VIMNMX R2, R2, R9, !PT ;  /* 0x0000000902027248 */ /* 0x000fe40007fe0100 */
[----:B------:R-:W-:-:S07]  /*2eb0*/  VIADDMNMX R0, R9, R25, R0, PT ;  /* 0x0000001909007246 */ /* 0x000fce0003800100 */
.L_x_980:
[----:B------:R-:W-:Y:S01]  /*2ec0*/  UISETP.GE.AND UP1, UPT, UR4, 0x2, UPT ;  /* 0x000000020400788c */ /* 0x000fe2000bf26270 */
[----:B------:R-:W1:Y:S01]  /*2ed0*/  SHFL.IDX PT, R3, R3, 0x1, 0x1c1f ;  /* 0x003c1f0003037f89 */ /* 0x000e6200000e0000 */
[----:B------:R-:W-:Y:S02]  /*2ee0*/  UISETP.GE.AND UP4, UPT, UR4, 0x9, UPT ;  /* 0x000000090400788c */ /* 0x000fe4000bf86270 */
[----:B------:R-:W-:Y:S02]  /*2ef0*/  UISETP.GE.AND UP2, UPT, UR4, 0x1, UPT ;  /* 0x000000010400788c */ /* 0x000fe4000bf46270 */
[----:B------:R-:W-:Y:S01]  /*2f00*/  PLOP3.LUT P1, PT, PT, PT, UP1, 0x40, 0x0 ;  /* 0x000000000000781c */ /* 0x000fe20003f2e818 */
[----:B------:R-:W-:Y:S01]  /*2f10*/  UP2UR UR26, UPR, URZ, 0x2 ;  /* 0x000000023f1a7883 */ /* 0x000fe20008000000 */
[----:B------:R-:W-:Y:S01]  /*2f20*/  PLOP3.LUT P0, PT, PT, PT, UP4, 0x40, 0x0 ;  /* 0x000000000000781c */ /* 0x000fe20003f0e848 */
[----:B------:R-:W-:Y:S01]  /*2f30*/  UISETP.GE.AND UP1, UPT, UR4, 0x12, UPT ;  /* 0x000000120400788c */ /* 0x000fe2000bf26270 */
[----:B------:R-:W-:Y:S01]  /*2f40*/  ISETP.GT.AND P1, PT, R2, 0x1, P1 ;  /* 0x000000010200780c */ /* 0x000fe20000f24270 */
[----:B------:R-:W-:Y:S01]  /*2f50*/  UISETP.GE.AND UP3, UPT, UR4, 0xa, UPT ;  /* 0x0000000a0400788c */ /* 0x000fe2000bf66270 */
[----:B------:R-:W-:Y:S01]  /*2f60*/  PLOP3.LUT P2, PT, PT, PT, UP2, 0x40, 0x0 ;  /* 0x000000000000781c */ /* 0x000fe20003f4e828 */
[----:B------:R-:W-:Y:S01]  /*2f70*/  UP2UR UR18, UPR, URZ, 0x2 ;  /* 0x000000023f127883 */ /* 0x000fe20008000000 */
[----:B------:R-:W-:Y:S01]  /*2f80*/  ISETP.LT.OR P1, PT, R0, 0x2, P1 ;  /* 0x000000020000780c */ /* 0x000fe20000f21670 */
[----:B------:R-:W-:Y:S01]  /*2f90*/  UP2UR UR23, UPR, URZ, 0x4 ;  /* 0x000000043f177883 */ /* 0x000fe20008000000 */
[C---:B------:R-:W-:Y:S01]  /*2fa0*/  ISETP.GT.AND P0, PT, R2.reuse, 0x8, P0 ;  /* 0x000000080200780c */ /* 0x040fe20000704270 */
[----:B------:R-:W-:Y:S01]  /*2fb0*/  UISETP.GE.AND UP2, UPT, UR4, 0x11, UPT ;  /* 0x000000110400788c */ /* 0x000fe2000bf46270 */
[----:B------:R-:W-:Y:S01]  /*2fc0*/  ISETP.GT.AND P2, PT, R2, RZ, P2 ;  /* 0x000000ff0200720c */ /* 0x000fe20001744270 */
[----:B------:R-:W-:Y:S01]  /*2fd0*/  UP2UR UR22, UPR, URZ, 0x10 ;  /* 0x000000103f167883 */ /* 0x000fe20008000000 */
[----:B------:R-:W-:Y:S01]  /*2fe0*/  FSEL R61, R58, -INF , !P1 ;  /* 0xff8000003a3d7808 */ /* 0x000fe20004800000 */
[----:B------:R-:W-:Y:S01]  /*2ff0*/  UP2UR UR15, UPR, URZ, 0x4 ;  /* 0x000000043f0f7883 */ /* 0x000fe20008000000 */
[----:B------:R-:W-:Y:S01]  /*3000*/  PLOP3.LUT P1, PT, PT, PT, UP1, 0x40, 0x0 ;  /* 0x000000000000781c */ /* 0x000fe20003f2e818 */
[----:B------:R-:W-:Y:S01]  /*3010*/  UISETP.GE.AND UP1, UPT, UR4, 0x19, UPT ;  /* 0x000000190400788c */ /* 0x000fe2000bf26270 */
[----:B------:R-:W-:Y:S01]  /*3020*/  PLOP3.LUT P3, PT, PT, PT, UP3, 0x40, 0x0 ;  /* 0x000000000000781c */ /* 0x000fe20003f6e838 */
[----:B------:R-:W-:Y:S01]  /*3030*/  UP2UR UR5, UPR, URZ, 0x8 ;  /* 0x000000083f057883 */ /* 0x000fe20008000000 */
[C---:B------:R-:W-:Y:S01]  /*3040*/  ISETP.LT.OR P0, PT, R0.reuse, 0x9, P0 ;  /* 0x000000090000780c */ /* 0x040fe20000701670 */
[----:B------:R-:W-:Y:S01]  /*3050*/  UP2UR UR19, UPR, URZ, 0x2 ;  /* 0x000000023f137883 */ /* 0x000fe20008000000 */
[----:B------:R-:W-:Y:S01]  /*3060*/  ISETP.LT.OR P2, PT, R0, 0x1, P2 ;  /* 0x000000010000780c */ /* 0x000fe20001741670 */
[----:B------:R-:W-:Y:S01]  /*3070*/  UISETP.GE.AND UP3, UPT, UR4, 0x31, UPT ;  /* 0x000000310400788c */ /* 0x000fe2000bf66270 */
[----:B------:R-:W-:Y:S01]  /*3080*/  ISETP.GT.AND P3, PT, R2, 0x9, P3 ;  /* 0x000000090200780c */ /* 0x000fe20001f64270 */
[----:B------:R-:W-:Y:S01]  /*3090*/  UISETP.GE.AND UP4, UPT, UR4, 0x32, UPT ;  /* 0x000000320400788c */ /* 0x000fe2000bf86270 */
[----:B------:R-:W-:Y:S01]  /*30a0*/  FSEL R63, R28, -INF , !P0 ;  /* 0xff8000001c3f7808 */ /* 0x000fe20004000000 */
[----:B------:R-:W-:Y:S01]  /*30b0*/  UISETP.GE.AND UP5, UPT, UR4, 0x39, UPT ;  /* 0x000000390400788c */ /* 0x000fe2000bfa6270 */
[----:B------:R-:W-:Y:S01]  /*30c0*/  FSEL R57, R57, -INF , !P2 ;  /* 0xff80000039397808 */ /* 0x000fe20005000000 */
[----:B------:R-:W-:Y:S01]  /*30d0*/  UISETP.GE.AND UP6, UPT, UR4, 0x3a, UPT ;  /* 0x0000003a0400788c */ /* 0x000fe2000bfc6270 */
[----:B------:R-:W-:Y:S01]  /*30e0*/  PLOP3.LUT P0, PT, PT, PT, UP1, 0x40, 0x0 ;  /* 0x000000000000781c */ /* 0x000fe20003f0e818 */
[----:B------:R-:W-:Y:S01]  /*30f0*/  UISETP.GE.AND UP1, UPT, UR4, 0x1a, UPT ;  /* 0x0000001a0400788c */ /* 0x000fe2000bf26270 */
[----:B------:R-:W-:Y:S01]  /*3100*/  PLOP3.LUT P2, PT, PT, PT, UP2, 0x40, 0x0 ;  /* 0x000000000000781c */ /* 0x000fe20003f4e828 */
[----:B------:R-:W-:Y:S01]  /*3110*/  UISETP.GE.AND UP2, UPT, UR4, 0x2a, UPT ;  /* 0x0000002a0400788c */ /* 0x000fe2000bf46270 */
[----:B------:R-:W-:Y:S01]  /*3120*/  ISETP.LT.OR P3, PT, R0, 0xa, P3 ;  /* 0x0000000a0000780c */ /* 0x000fe20001f61670 */
[----:B------:R-:W-:Y:S01]  /*3130*/  UP2UR UR6, UPR, URZ, 0x2 ;  /* 0x000000023f067883 */ /* 0x000fe20008000000 */
[----:B------:R-:W-:-:S02]  /*3140*/  ISETP.GT.AND P2, PT, R2, 0x10, P2 ;  /* 0x000000100200780c */ /* 0x000fc40001744270 */
[----:B0-----:R-:W-:Y:S02]  /*3150*/  FSEL R65, R29, -INF , !P3 ;  /* 0xff8000001d417808 */ /* 0x001fe40005800000 */
[----:B------:R-:W-:Y:S01]  /*3160*/  PLOP3.LUT P3, PT, PT, PT, UP1, 0x40, 0x0 ;  /* 0x000000000000781c */ /* 0x000fe20003f6e818 */
[----:B------:R-:W-:Y:S01]  /*3170*/  UISETP.GE.AND UP1, UPT, UR4, 0x21, UPT ;  /* 0x000000210400788c */ /* 0x000fe2000bf26270 */
[----:B------:R-:W-:Y:S02]  /*3180*/  ISETP.LT.OR P2, PT, R0, 0x11, P2 ;  /* 0x000000110000780c */ /* 0x000fe40001741670 */
[----:B------:R-:W-:Y:S01]  /*3190*/  ISETP.GT.AND P1, PT, R2, 0x11, P1 ;  /* 0x000000110200780c */ /* 0x000fe20000f24270 */
[----:B------:R-:W-:Y:S01]  /*31a0*/  UP2UR UR14, UPR, URZ, 0x2 ;  /* 0x000000023f0e7883 */ /* 0x000fe20008000000 */
[----:B------:R-:W-:Y:S02]  /*31b0*/  FSEL R67, R32, -INF , !P2 ;  /* 0xff80000020437808 */ /* 0x000fe40005000000 */
[----:B------:R-:W-:Y:S01]  /*31c0*/  PLOP3.LUT P2, PT, PT, PT, UP1, 0x40, 0x0 ;  /* 0x000000000000781c */ /* 0x000fe20003f4e818 */
[----:B------:R-:W-:Y:S01]  /*31d0*/  UISETP.GE.AND UP1, UPT, UR4, 0x22, UPT ;  /* 0x000000220400788c */ /* 0x000fe2000bf26270 */
[----:B------:R-:W-:-:S02]  /*31e0*/  ISETP.LT.OR P1, PT, R0, 0x12, P1 ;  /* 0x000000120000780c */ /* 0x000fc40000f21670 */
[C---:B------:R-:W-:Y:S01]  /*31f0*/  ISETP.GT.AND P0, PT, R2.reuse, 0x18, P0 ;  /* 0x000000180200780c */ /* 0x040fe20000704270 */
[----:B------:R-:W-:Y:S01]  /*3200*/  UP2UR UR7, UPR, URZ, 0x2 ;  /* 0x000000023f077883 */ /* 0x000fe20008000000 */
[----:B------:R-:W-:Y:S02]  /*3210*/  ISETP.GT.AND P3, PT, R2, 0x19, P3 ;  /* 0x000000190200780c */ /* 0x000fe40001f64270 */
[----:B------:R-:W-:Y:S02]  /*3220*/  FSEL R69, R33, -INF , !P1 ;  /* 0xff80000021457808 */ /* 0x000fe40004800000 */
[----:B------:R-:W-:Y:S01]  /*3230*/  PLOP3.LUT P1, PT, PT, PT, UP1, 0x40, 0x0 ;  /* 0x000000000000781c */ /* 0x000fe20003f2e818 */
[----:B------:R-:W-:Y:S01]  /*3240*/  UISETP.GE.AND UP1, UPT, UR4, 0x29, UPT ;  /* 0x000000290400788c */ /* 0x000fe2000bf26270 */
[C---:B------:R-:W-:Y:S02]  /*3250*/  ISETP.LT.OR P0, PT, R0.reuse, 0x19, P0 ;  /* 0x000000190000780c */ /* 0x040fe40000701670 */
[----:B------:R-:W-:-:S02]  /*3260*/  ISETP.LT.OR P3, PT, R0, 0x1a, P3 ;  /* 0x0000001a0000780c */ /* 0x000fc40001f61670 */
[----:B------:R-:W-:Y:S02]  /*3270*/  FSEL R71, R36, -INF , !P0 ;  /* 0xff80000024477808 */ /* 0x000fe40004000000 */
[----:B------:R-:W-:Y:S02]  /*3280*/  FSEL R73, R37, -INF , !P3 ;  /* 0xff80000025497808 */ /* 0x000fe40005800000 */
[----:B------:R-:W-:Y:S02]  /*3290*/  PLOP3.LUT P0, PT, PT, PT, UP1, 0x40, 0x0 ;  /* 0x000000000000781c */ /* 0x000fe40003f0e818 */
[----:B------:R-:W-:Y:S02]  /*32a0*/  PLOP3.LUT P3, PT, PT, PT, UP2, 0x40, 0x0 ;  /* 0x000000000000781c */ /* 0x000fe40003f6e828 */
[C---:B------:R-:W-:Y:S02]  /*32b0*/  ISETP.GT.AND P2, PT, R2.reuse, 0x20, P2 ;  /* 0x000000200200780c */ /* 0x040fe40001744270 */
[----:B------:R-:W-:-:S02]  /*32c0*/  ISETP.GT.AND P1, PT, R2, 0x21, P1 ;  /* 0x000000210200780c */ /* 0x000fc40000f24270 */
[C---:B------:R-:W-:Y:S02]  /*32d0*/  ISETP.GT.AND P0, PT, R2.reuse, 0x28, P0 ;  /* 0x000000280200780c */ /* 0x040fe40000704270 */
[----:B------:R-:W-:Y:S02]  /*32e0*/  ISETP.GT.AND P3, PT, R2, 0x29, P3 ;  /* 0x000000290200780c */ /* 0x000fe40001f64270 */
[C---:B------:R-:W-:Y:S02]  /*32f0*/  ISETP.LT.OR P2, PT, R0.reuse, 0x21, P2 ;  /* 0x000000210000780c */ /* 0x040fe40001741670 */
[C---:B------:R-:W-:Y:S02]  /*3300*/  ISETP.LT.OR P1, PT, R0.reuse, 0x22, P1 ;  /* 0x000000220000780c */ /* 0x040fe40000f21670 */
[C---:B------:R-:W-:Y:S02]  /*3310*/  ISETP.LT.OR P0, PT, R0.reuse, 0x29, P0 ;  /* 0x000000290000780c */ /* 0x040fe40000701670 */
[----:B------:R-:W-:-:S02]  /*3320*/  ISETP.LT.OR P3, PT, R0, 0x2a, P3 ;  /* 0x0000002a0000780c */ /* 0x000fc40001f61670 */
[----:B------:R-:W-:Y:S02]  /*3330*/  FSEL R75, R40, -INF , !P2 ;  /* 0xff800000284b7808 */ /* 0x000fe40005000000 */
[----:B------:R-:W-:Y:S02]  /*3340*/  FSEL R77, R41, -INF , !P1 ;  /* 0xff800000294d7808 */ /* 0x000fe40004800000 */
[----:B------:R-:W-:Y:S02]  /*3350*/  FSEL R79, R44, -INF , !P0 ;  /* 0xff8000002c4f7808 */ /* 0x000fe40004000000 */
[----:B------:R-:W-:Y:S02]  /*3360*/  FSEL R81, R45, -INF , !P3 ;  /* 0xff8000002d517808 */ /* 0x000fe40005800000 */
[----:B------:R-:W-:Y:S02]  /*3370*/  PLOP3.LUT P2, PT, PT, PT, UP3, 0x40, 0x0 ;  /* 0x000000000000781c */ /* 0x000fe40003f4e838 */
[----:B------:R-:W-:-:S02]  /*3380*/  PLOP3.LUT P1, PT, PT, PT, UP4, 0x40, 0x0 ;  /* 0x000000000000781c */ /* 0x000fc40003f2e848 */
[----:B------:R-:W-:Y:S02]  /*3390*/  PLOP3.LUT P0, PT, PT, PT, UP5, 0x40, 0x0 ;  /* 0x000000000000781c */ /* 0x000fe40003f0e858 */
[----:B------:R-:W-:Y:S02]  /*33a0*/  PLOP3.LUT P3, PT, PT, PT, UP6, 0x40, 0x0 ;  /* 0x000000000000781c */ /* 0x000fe40003f6e868 */
[C---:B------:R-:W-:Y:S02]  /*33b0*/  ISETP.GT.AND P2, PT, R2.reuse, 0x30, P2 ;  /* 0x000000300200780c */ /* 0x040fe40001744270 */
[C---:B------:R-:W-:Y:S02]  /*33c0*/  ISETP.GT.AND P1, PT, R2.reuse, 0x31, P1 ;  /* 0x000000310200780c */ /* 0x040fe40000f24270 */
[C---:B------:R-:W-:Y:S02]  /*33d0*/  ISETP.GT.AND P0, PT, R2.reuse, 0x38, P0 ;  /* 0x000000380200780c */ /* 0x040fe40000704270 */
[----:B------:R-:W-:Y:S01]  /*33e0*/  ISETP.GT.AND P3, PT, R2, 0x39, P3 ;  /* 0x000000390200780c */ /* 0x000fe20001f64270 */
[----:B-1----:R-:W-:Y:S01]  /*33f0*/  IMAD.IADD R2, R38, 0x1, R3 ;  /* 0x0000000126027824 */ /* 0x002fe200078e0203 */
[----:B------:R-:W-:-:S02]  /*3400*/  ISETP.LT.OR P2, PT, R0, 0x31, P2 ;  /* 0x000000310000780c */ /* 0x000fc40001741670 */
[C---:B------:R-:W-:Y:S02]  /*3410*/  ISETP.LT.OR P1, PT, R0.reuse, 0x32, P1 ;  /* 0x000000320000780c */ /* 0x040fe40000f21670 */
[C---:B------:R-:W-:Y:S02]  /*3420*/  ISETP.LT.OR P0, PT, R0.reuse, 0x39, P0 ;  /* 0x000000390000780c */ /* 0x040fe40000701670 */
[----:B------:R-:W-:Y:S02]  /*3430*/  ISETP.LT.OR P3, PT, R0, 0x3a, P3 ;  /* 0x0000003a0000780c */ /* 0x000fe40001f61670 */
[----:B------:R-:W-:Y:S02]  /*3440*/  VIADDMNMX R0, R3, R23, R18, PT ;  /* 0x0000001703007246 */ /* 0x000fe40003800112 */
[----:B------:R-:W-:Y:S02]  /*3450*/  FSEL R83, R48, -INF , !P2 ;  /* 0xff80000030537808 */ /* 0x000fe40005000000 */
[----:B------:R-:W-:-:S02]  /*3460*/  FSEL R85, R49, -INF , !P1 ;  /* 0xff80000031557808 */ /* 0x000fc40004800000 */
[----:B------:R-:W-:Y:S02]  /*3470*/  FSEL R87, R52, -INF , !P0 ;  /* 0xff80000034577808 */ /* 0x000fe40004000000 */
[----:B------:R-:W-:Y:S01]  /*3480*/  FSEL R53, R53, -INF , !P3 ;  /* 0xff80000035357808 */ /* 0x000fe20005800000 */
[----:B------:R-:W-:Y:S06]  /*3490*/  @!P6 BRA `(.L_x_984) ;  /* 0x00000000005ce947 */ /* 0x000fec0003800000 */
[----:B------:R-:W-:Y:S01]  /*34a0*/  R2UR UR4, R17 ;  /* 0x00000000110472ca */ /* 0x000fe200000e0000 */
[----:B------:R-:W-:Y:S01]  /*34b0*/  IMAD.U32 R4, RZ, RZ, UR10 ;  /* 0x0000000aff047e24 */ /* 0x000fe2000f8e00ff */
[----:B------:R-:W-:Y:S11]  /*34c0*/  BSSY B0, `(.L_x_985) ;  /* 0x0000010000007945 */ /* 0x000ff60003800000 */
[----:B------:R-:W-:-:S04]  /*34d0*/  IMAD R3, R4, UR4, R3 ;  /* 0x0000000404037c24 */ /* 0x000fc8000f8e0203 */
[----:B------:R-:W-:-:S05]  /*34e0*/  VIADD R3, R3, -UR11 ;  /* 0x8000000b03037c36 */ /* 0x000fca0008000000 */
[----:B------:R-:W-:-:S13]  /*34f0*/  ISETP.GT.AND P0, PT, R3, -0x1, PT ;  /* 0xffffffff0300780c */ /* 0x000fda0003f04270 */
[----:B------:R-:W-:Y:S05]  /*3500*/  @P0 BRA `(.L_x_986) ;  /* 0x00000000001c0947 */ /* 0x000fea0003800000 */
[----:B------:R-:W-:Y:S02]  /*3510*/  ISETP.NE.AND P0, PT, R25, 0x1, PT ;  /* 0x000000011900780c */ /* 0x000fe40003f05270 */
[----:B------:R-:W-:-:S11]  /*3520*/  LOP3.LUT R3, RZ, R3, RZ, 0x33, !PT ;  /* 0x00000003ff037212 */ /* 0x000fd600078e33ff */
[----:B------:R-:W0:Y:S02]  /*3530*/  @P0 LDC.64 R8, c[0x0][0x9e8] ;  /* 0x00027a00ff080b82 */ /* 0x000e240000000a00 */
[----:B0-----:R-:W-:-:S05]  /*3540*/  @P0 IMAD.HI.U32 R4, R3, R8, RZ ;  /* 0x0000000803040227 */ /* 0x001fca00078e00ff */
[----:B------:R-:W-:-:S04]  /*3550*/  @P0 SHF.R.U32.HI R3, RZ, R9, R4 ;  /* 0x00000009ff030219 */ /* 0x000fc80000011604 */
[----:B------:R-:W-:Y:S01]  /*3560*/  LOP3.LUT R3, RZ, R3, RZ, 0x33, !PT ;  /* 0x00000003ff037212 */ /* 0x000fe200078e33ff */
[----:B------:R-:W-:Y:S06]  /*3570*/  BRA `(.L_x_987) ;  /* 0x0000000000107947 */ /* 0x000fec0003800000 */
.L_x_986:
[----:B------:R-:W-:-:S13]  /*3580*/  ISETP.NE.AND P0, PT, R25, 0x1, PT ;  /* 0x000000011900780c */ /* 0x000fda0003f05270 */
[----:B------:R-:W0:Y:S02]  /*3590*/  @P0 LDC.64 R8, c[0x0][0x9e8] ;  /* 0x00027a00ff080b82 */ /* 0x000e240000000a00 */
[----:B0-----:R-:W-:-:S05]  /*35a0*/  @P0 IMAD.HI.U32 R4, R3, R8, RZ ;  /* 0x0000000803040227 */ /* 0x001fca00078e00ff */
[----:B------:R-:W-:-:S07]  /*35b0*/  @P0 SHF.R.U32.HI R3, RZ, R9, R4 ;  /* 0x00000009ff030219 */ /* 0x000fce0000011604 */
.L_x_987:
[----:B------:R-:W-:Y:S05]  /*35c0*/  BSYNC B0 ;  /* 0x0000000000007941 */ /* 0x000fea0003800000 */
.L_x_985:
[----:B------:R-:W-:-:S04]  /*35d0*/  IMAD R4, R3, R25, -UR27 ;  /* 0x8000001b03047e24 */ /* 0x000fc8000f8e0219 */
[----:B------:R-:W-:-:S05]  /*35e0*/  IMAD R3, R5, -0x2, R4 ;  /* 0xfffffffe05037824 */ /* 0x000fca00078e0204 */
[----:B------:R-:W-:Y:S02]  /*35f0*/  VIMNMX R2, R2, R3, !PT ;  /* 0x0000000302027248 */ /* 0x000fe40007fe0100 */
[----:B------:R-:W-:-:S07]  /*3600*/  VIADDMNMX R0, R3, R25, R0, PT ;  /* 0x0000001903007246 */ /* 0x000fce0003800100 */
.L_x_984:
[----:B------:R-:W-:Y:S01]  /*3610*/  FMNMX.FTZ R3, R57, R61, !PT ;  /* 0x0000003d39037209 */ /* 0x000fe20007810000 */
[----:B------:R-:W-:Y:S02]  /*3620*/  UP2UR UR4, UPR, URZ, 0x8 ;  /* 0x000000083f047883 */ /* 0x000fe40008000000 */
[----:B------:R-:W-:Y:S01]  /*3630*/  UISETP.NE.AND UP3, UPT, UR22, URZ, UPT ;  /* 0x0000003f1600728c */ /* 0x000fe2000bf65270 */
[----:B------:R-:W-:Y:S01]  /*3640*/  FMNMX.FTZ R3, R63, R3, !PT ;  /* 0x000000033f037209 */ /* 0x000fe20007810000 */
[----:B------:R-:W-:Y:S02]  /*3650*/  UP2UR UR22, UPR, URZ, 0x10 ;  /* 0x000000103f167883 */ /* 0x000fe40008000000 */
[----:B------:R-:W-:Y:S01]  /*3660*/  UISETP.NE.AND UP4, UPT, UR26, URZ, UPT ;  /* 0x0000003f1a00728c */ /* 0x000fe2000bf85270 */
[----:B------:R-:W-:Y:S01]  /*3670*/  FMNMX.FTZ R3, R65, R3, !PT ;  /* 0x0000000341037209 */ /* 0x000fe20007810000 */
[----:B------:R-:W-:Y:S01]  /*3680*/  UP2UR UR26, UPR, URZ, 0x20 ;  /* 0x000000203f1a7883 */ /* 0x000fe20008000000 */
[----:B------:R-:W-:Y:S01]  /*3690*/  PLOP3.LUT P2, PT, PT, PT, UP3, 0x40, 0x0 ;  /* 0x000000000000781c */ /* 0x000fe20003f4e838 */
[----:B------:R-:W-:Y:S01]  /*36a0*/  UISETP.NE.AND UP5, UPT, UR23, URZ, UPT ;  /* 0x0000003f1700728c */ /* 0x000fe2000bfa5270 */
[----:B------:R-:W-:Y:S01]  /*36b0*/  FMNMX.FTZ R3, R67, R3, !PT ;  /* 0x0000000343037209 */ /* 0x000fe20007810000 */
[----:B------:R-:W-:Y:S01]  /*36c0*/  UP2UR UR27, UPR, URZ, 0x1 ;  /* 0x000000013f1b7883 */ /* 0x000fe20008000000 */
[----:B------:R-:W-:Y:S01]  /*36d0*/  PLOP3.LUT P1, PT, PT, PT, UP4, 0x40, 0x0 ;  /* 0x000000000000781c */ /* 0x000fe20003f2e848 */
[----:B------:R-:W-:Y:S01]  /*36e0*/  UISETP.NE.AND UP0, UPT, UR15, URZ, UPT ;  /* 0x0000003f0f00728c */ /* 0x000fe2000bf05270 */
[----:B------:R-:W-:Y:S01]  /*36f0*/  FMNMX.FTZ R3, R69, R3, !PT ;  /* 0x0000000345037209 */ /* 0x000fe20007810000 */
[----:B------:R-:W-:Y:S01]  /*3700*/  UISETP.NE.AND UP3, UPT, UR18, URZ, UPT ;  /* 0x0000003f1200728c */ /* 0x000fe2000bf65270 */
[----:B------:R-:W-:Y:S01]  /*3710*/  PLOP3.LUT P3, PT, PT, PT, UP5, 0x40, 0x0 ;  /* 0x000000000000781c */ /* 0x000fe20003f6e858 */
[----:B------:R-:W-:Y:S01]  /*3720*/  UISETP.NE.AND UP5, UPT, UR5, URZ, UPT ;  /* 0x0000003f0500728c */ /* 0x000fe2000bfa5270 */
[----:B------:R-:W-:Y:S01]  /*3730*/  FMNMX.FTZ R3, R71, R3, !PT ;  /* 0x0000000347037209 */ /* 0x000fe20007810000 */
[----:B------:R-:W-:Y:S01]  /*3740*/  UISETP.NE.AND UP4, UPT, UR19, URZ, UPT ;  /* 0x0000003f1300728c */ /* 0x000fe2000bf85270 */
[C---:B------:R-:W-:Y:S01]  /*3750*/  ISETP.GT.AND P3, PT, R2.reuse, RZ, P3 ;  /* 0x000000ff0200720c */ /* 0x040fe20001f64270 */
[----:B------:R-:W-:Y:S01]  /*3760*/  ULDC UR5, c[0x0][0x988] ;  /* 0x0002620000057ab9 */ /* 0x000fe20000000800 */
[----:B------:R-:W-:Y:S01]  /*3770*/  FMNMX.FTZ R3, R73, R3, !PT ;  /* 0x0000000349037209 */ /* 0x000fe20007810000 */
[----:B------:R-:W-:Y:S01]  /*3780*/  UP2UR UR23, UPR, URZ, 0x40 ;  /* 0x000000403f177883 */ /* 0x000fe20008000000 */
[----:B------:R-:W-:Y:S01]  /*3790*/  ISETP.GT.AND P1, PT, R2, 0x1, P1 ;  /* 0x000000010200780c */ /* 0x000fe20000f24270 */
[----:B------:R-:W-:Y:S01]  /*37a0*/  UISETP.NE.AND UP6, UPT, UR14, URZ, UPT ;  /* 0x0000003f0e00728c */ /* 0x000fe2000bfc5270 */
[----:B------:R-:W-:-:S02]  /*37b0*/  FMNMX.FTZ R3, R75, R3, !PT ;  /* 0x000000034b037209 */ /* 0x000fc40007810000 */
[C---:B------:R-:W-:Y:S02]  /*37c0*/  ISETP.LT.OR P3, PT, R0.reuse, 0x1, P3 ;  /* 0x000000010000780c */ /* 0x040fe40001f61670 */
[----:B------:R-:W-:Y:S02]  /*37d0*/  FMNMX.FTZ R3, R77, R3, !PT ;  /* 0x000000034d037209 */ /* 0x000fe40007810000 */
[----:B------:R-:W-:Y:S02]  /*37e0*/  ISETP.LT.OR P1, PT, R0, 0x2, P1 ;  /* 0x000000020000780c */ /* 0x000fe40000f21670 */
[----:B------:R-:W-:Y:S02]  /*37f0*/  FMNMX.FTZ R3, R79, R3, !PT ;  /* 0x000000034f037209 */ /* 0x000fe40007810000 */
[----:B------:R-:W-:Y:S02]  /*3800*/  ISETP.GT.AND P2, PT, R2, 0x8, P2 ;  /* 0x000000080200780c */ /* 0x000fe40001744270 */
[----:B------:R-:W-:-:S02]  /*3810*/  FMNMX.FTZ R3, R81, R3, !PT ;  /* 0x0000000351037209 */ /* 0x000fc40007810000 */
[----:B------:R-:W-:Y:S02]  /*3820*/  ISETP.LT.OR P2, PT, R0, 0x9, P2 ;  /* 0x000000090000780c */ /* 0x000fe40001741670 */
[----:B------:R-:W-:Y:S02]  /*3830*/  FMNMX.FTZ R3, R83, R3, !PT ;  /* 0x0000000353037209 */ /* 0x000fe40007810000 */
[----:B------:R-:W-:Y:S02]  /*3840*/  FSEL R18, R30, -INF , !P2 ;  /* 0xff8000001e127808 */ /* 0x000fe40005000000 */
[----:B------:R-:W-:Y:S02]  /*3850*/  FMNMX.FTZ R3, R85, R3, !PT ;  /* 0x0000000355037209 */ /* 0x000fe40007810000 */
[----:B------:R-:W-:Y:S01]  /*3860*/  PLOP3.LUT P2, PT, PT, PT, UP4, 0x40, 0x0 ;  /* 0x000000000000781c */ /* 0x000fe20003f4e848 */
[----:B------:R-:W-:Y:S01]  /*3870*/  UISETP.NE.AND UP4, UPT, UR22, URZ, UPT ;  /* 0x0000003f1600728c */ /* 0x000fe2000bf85270 */
[----:B------:R-:W-:-:S02]  /*3880*/  FMNMX.FTZ R3, R87, R3, !PT ;  /* 0x0000000357037209 */ /* 0x000fc40007810000 */
[----:B------:R-:W-:Y:S02]  /*3890*/  ISETP.GT.AND P2, PT, R2, 0x18, P2 ;  /* 0x000000180200780c */ /* 0x000fe40001744270 */
[----:B------:R-:W-:Y:S02]  /*38a0*/  FMNMX.FTZ R3, R53, R3, !PT ;  /* 0x0000000335037209 */ /* 0x000fe40007810000 */
[----:B------:R-:W-:-:S03]  /*38b0*/  ISETP.LT.OR P2, PT, R0, 0x19, P2 ;  /* 0x000000190000780c */ /* 0x000fc60001741670 */
[----:B------:R-:W0:Y:S01]  /*38c0*/  SHFL.BFLY PT, R4, R3, 0x2, 0x1f ;  /* 0x0c401f0003047f89 */ /* 0x000e2200000e0000 */
[----:B------:R-:W-:Y:S02]  /*38d0*/  FSEL R28, R59, -INF , !P2 ;  /* 0xff8000003b1c7808 */ /* 0x000fe40005000000 */
[----:B------:R-:W-:-:S04]  /*38e0*/  PLOP3.LUT P2, PT, PT, PT, UP1, 0x40, 0x0 ;  /* 0x000000000000781c */ /* 0x000fc80003f4e818 */
[----:B------:R-:W-:-:S04]  /*38f0*/  ISETP.GT.AND P2, PT, R2, 0x28, P2 ;  /* 0x000000280200780c */ /* 0x000fc80001744270 */
[----:B------:R-:W-:Y:S02]  /*3900*/  ISETP.LT.OR P2, PT, R0, 0x29, P2 ;  /* 0x000000290000780c */ /* 0x000fe40001741670 */
[----:B0-----:R-:W-:-:S05]  /*3910*/  FMNMX.FTZ R9, R3, R4, !PT ;  /* 0x0000000403097209 */ /* 0x001fca0007810000 */
[----:B------:R-:W0:Y:S02]  /*3920*/  SHFL.BFLY PT, R4, R9, 0x1, 0x1f ;  /* 0x0c201f0009047f89 */ /* 0x000e2400000e0000 */
[----:B0-----:R-:W-:Y:S02]  /*3930*/  FMNMX.FTZ R4, R9, R4, !PT ;  /* 0x0000000409047209 */ /* 0x001fe40007810000 */
[----:B------:R-:W-:Y:S02]  /*3940*/  FSEL R9, R27, -INF , !P1 ;  /* 0xff8000001b097808 */ /* 0x000fe40004800000 */
[C---:B------:R-:W-:Y:S01]  /*3950*/  FSETP.NEU.FTZ.AND P0, PT, R4.reuse, -INF , PT ;  /* 0xff8000000400780b */ /* 0x040fe20003f1d000 */
[----:B------:R-:W-:Y:S01]  /*3960*/  FMUL.FTZ R8, R4, UR5 ;  /* 0x0000000504087c20 */ /* 0x000fe20008410000 */
[----:B------:R-:W-:Y:S01]  /*3970*/  PLOP3.LUT P1, PT, PT, PT, UP3, 0x40, 0x0 ;  /* 0x000000000000781c */ /* 0x000fe20003f2e838 */
[----:B------:R-:W-:-:S03]  /*3980*/  UISETP.NE.AND UP3, UPT, UR4, URZ, UPT ;  /* 0x0000003f0400728c */ /* 0x000fc6000bf65270 */
[----:B------:R-:W-:Y:S02]  /*3990*/  FSEL R38, R8, RZ, P0 ;  /* 0x000000ff08267208 */ /* 0x000fe40000000000 */
[----:B------:R-:W-:Y:S01]  /*39a0*/  PLOP3.LUT P0, PT, PT, PT, UP5, 0x40, 0x0 ;  /* 0x000000000000781c */ /* 0x000fe20003f0e858 */
[----:B------:R-:W-:Y:S01]  /*39b0*/  UISETP.NE.AND UP5, UPT, UR6, URZ, UPT ;  /* 0x0000003f0600728c */ /* 0x000fe2000bfa5270 */
[----:B------:R-:W-:Y:S01]  /*39c0*/  FSEL R8, R26, -INF , !P3 ;  /* 0xff8000001a087808 */ /* 0x000fe20005800000 */
[--C-:B------:R-:W-:Y:S01]  /*39d0*/  FFMA.FTZ R36, R57, UR5, -R38.reuse ;  /* 0x0000000539247c23 */ /* 0x100fe20008010826 */
[----:B------:R-:W-:Y:S01]  /*39e0*/  PLOP3.LUT P3, PT, PT, PT, UP0, 0x40, 0x0 ;  /* 0x000000000000781c */ /* 0x000fe20003f6e808 */
[----:B------:R-:W-:Y:S01]  /*39f0*/  UISETP.NE.AND UP0, UPT, UR7, URZ, UPT ;  /* 0x0000003f0700728c */ /* 0x000fe2000bf05270 */
[C---:B------:R-:W-:Y:S01]  /*3a00*/  ISETP.GT.AND P0, PT, R2.reuse, 0x9, P0 ;  /* 0x000000090200780c */ /* 0x040fe20000704270 */
[----:B------:R-:W-:Y:S01]  /*3a10*/  MUFU.EX2 R196, R36 ;  /* 0x0000002400c47308 */ /* 0x000fe20000000800 */
[----:B------:R-:W-:Y:S01]  /*3a20*/  ISETP.GT.AND P3, PT, R2, 0x10, P3 ;  /* 0x000000100200780c */ /* 0x000fe20001f64270 */
[--C-:B------:R-:W-:Y:S01]  /*3a30*/  FFMA.FTZ R37, R61, UR5, -R38.reuse ;  /* 0x000000053d257c23 */ /* 0x100fe20008010826 */
[----:B------:R-:W-:Y:S01]  /*3a40*/  ISETP.LT.OR P0, PT, R0, 0xa, P0 ;  /* 0x0000000a0000780c */ /* 0x000fe20000701670 */
[--C-:B------:R-:W-:Y:S01]  /*3a50*/  FFMA.FTZ R40, R63, UR5, -R38.reuse ;  /* 0x000000053f287c23 */ /* 0x100fe20008010826 */
[----:B------:R-:W-:Y:S01]  /*3a60*/  FMNMX.FTZ R3, R8, R9, !PT ;  /* 0x0000000908037209 */ /* 0x000fe20007810000 */
[--C-:B------:R-:W-:Y:S01]  /*3a70*/  FFMA.FTZ R41, R65, UR5, -R38.reuse ;  /* 0x0000000541297c23 */ /* 0x100fe20008010826 */
[----:B------:R-:W-:Y:S01]  /*3a80*/  FSEL R23, R31, -INF , !P0 ;  /* 0xff8000001f177808 */ /* 0x000fe20004000000 */
[--C-:B------:R-:W-:Y:S01]  /*3a90*/  FFMA.FTZ R44, R71, UR5, -R38.reuse ;  /* 0x00000005472c7c23 */ /* 0x100fe20008010826 */
[----:B------:R-:W-:Y:S01]  /*3aa0*/  ISETP.LT.OR P3, PT, R0, 0x11, P3 ;  /* 0x000000110000780c */ /* 0x000fe20001f61670 */
[----:B------:R-:W-:Y:S01]  /*3ab0*/  MUFU.EX2 R40, R40 ;  /* 0x0000002800287308 */ /* 0x000fe20000000800 */
[----:B------:R-:W-:Y:S01]  /*3ac0*/  ISETP.GT.AND P1, PT, R2, 0x11, P1 ;  /* 0x000000110200780c */ /* 0x000fe20000f24270 */
[--C-:B------:R-:W-:Y:S01]  /*3ad0*/  FFMA.FTZ R45, R73, UR5, -R38.reuse ;  /* 0x00000005492d7c23 */ /* 0x100fe20008010826 */
[----:B------:R-:W-:Y:S01]  /*3ae0*/  FMNMX.FTZ R30, R18, R3, !PT ;  /* 0x00000003121e7209 */ /* 0x000fe20007810000 */
[--C-:B------:R-:W-:Y:S01]  /*3af0*/  FFMA.FTZ R48, R79, UR5, -R38.reuse ;  /* 0x000000054f307c23 */ /* 0x100fe20008010826 */
[----:B------:R-:W-:Y:S01]  /*3b00*/  PLOP3.LUT P0, PT, PT, PT, UP5, 0x40, 0x0 ;  /* 0x000000000000781c */ /* 0x000fe20003f0e858 */
[----:B------:R-:W-:Y:S01]  /*3b10*/  UISETP.NE.AND UP5, UPT, UR26, URZ, UPT ;  /* 0x0000003f1a00728c */ /* 0x000fe2000bfa5270 */
[----:B------:R-:W-:Y:S01]  /*3b20*/  FSEL R26, R34, -INF , !P3 ;  /* 0xff800000221a7808 */ /* 0x000fe20005800000 */
[----:B------:R-:W-:Y:S01]  /*3b30*/  FFMA.FTZ R49, R81, UR5, -R38 ;  /* 0x0000000551317c23 */ /* 0x000fe20008010826 */
[----:B------:R-:W-:Y:S01]  /*3b40*/  ISETP.LT.OR P1, PT, R0, 0x12, P1 ;  /* 0x000000120000780c */ /* 0x000fe20000f21670 */
[----:B------:R-:W-:Y:S01]  /*3b50*/  MUFU.EX2 R41, R41 ;  /* 0x0000002900297308 */ /* 0x000fe20000000800 */
[----:B------:R-:W-:-:S02]  /*3b60*/  FMNMX.FTZ R3, R23, R30, !PT ;  /* 0x0000001e17037209 */ /* 0x000fc40007810000 */
[----:B------:R-:W-:Y:S01]  /*3b70*/  PLOP3.LUT P3, PT, PT, PT, UP6, 0x40, 0x0 ;  /* 0x000000000000781c */ /* 0x000fe20003f6e868 */
[----:B------:R-:W-:Y:S01]  /*3b80*/  UISETP.NE.AND UP6, UPT, UR23, URZ, UPT ;  /* 0x0000003f1700728c */ /* 0x000fe2000bfc5270 */
[----:B------:R-:W-:Y:S02]  /*3b90*/  FSEL R27, R35, -INF , !P1 ;  /* 0xff800000231b7808 */ /* 0x000fe40004800000 */
[----:B------:R-:W-:Y:S01]  /*3ba0*/  ISETP.GT.AND P0, PT, R2, 0x19, P0 ;  /* 0x000000190200780c */ /* 0x000fe20000704270 */
[----:B------:R-:W-:Y:S01]  /*3bb0*/  MUFU.EX2 R44, R44 ;  /* 0x0000002c002c7308 */ /* 0x000fe20000000800 */
[----:B------:R-:W-:Y:S02]  /*3bc0*/  FMNMX.FTZ R32, R26, R3, !PT ;  /* 0x000000031a207209 */ /* 0x000fe40007810000 */
[----:B------:R-:W-:Y:S01]  /*3bd0*/  PLOP3.LUT P1, PT, PT, PT, UP0, 0x40, 0x0 ;  /* 0x000000000000781c */ /* 0x000fe20003f2e808 */
[----:B------:R-:W-:Y:S01]  /*3be0*/  UISETP.NE.AND UP0, UPT, UR27, URZ, UPT ;  /* 0x0000003f1b00728c */ /* 0x000fe2000bf05270 */
[----:B------:R-:W-:-:S02]  /*3bf0*/  ISETP.GT.AND P3, PT, R2, 0x20, P3 ;  /* 0x000000200200780c */ /* 0x000fc40001f64270 */
[C---:B------:R-:W-:Y:S01]  /*3c00*/  ISETP.LT.OR P0, PT, R0.reuse, 0x1a, P0 ;  /* 0x0000001a0000780c */ /* 0x040fe20000701670 */
[----:B------:R-:W-:Y:S01]  /*3c10*/  MUFU.EX2 R45, R45 ;  /* 0x0000002d002d7308 */ /* 0x000fe20000000800 */
[----:B------:R-:W-:Y:S02]  /*3c20*/  FMNMX.FTZ R3, R27, R32, !PT ;  /* 0x000000201b037209 */ /* 0x000fe40007810000 */
[----:B------:R-:W-:Y:S02]  /*3c30*/  ISETP.LT.OR P3, PT, R0, 0x21, P3 ;  /* 0x000000210000780c */ /* 0x000fe40001f61670 */
[----:B------:R-:W-:Y:S02]  /*3c40*/  FSEL R29, R39, -INF , !P0 ;  /* 0xff800000271d7808 */ /* 0x000fe40004000000 */
[----:B------:R-:W-:Y:S01]  /*3c50*/  ISETP.GT.AND P1, PT, R2, 0x21, P1 ;  /* 0x000000210200780c */ /* 0x000fe20000f24270 */
[----:B------:R-:W0:Y:S01]  /*3c60*/  MUFU.EX2 R39, R37 ;  /* 0x0000002500277308 */ /* 0x000e220000000800 */
[----:B------:R-:W-:Y:S01]  /*3c70*/  FMNMX.FTZ R34, R28, R3, !PT ;  /* 0x000000031c227209 */ /* 0x000fe20007810000 */
[----:B------:R-:W-:Y:S01]  /*3c80*/  @UP0 ULDC UR6, c[0x0][0x44c] ;  /* 0x0001130000060ab9 */ /* 0x000fe20000000800 */
[----:B------:R-:W-:Y:S01]  /*3c90*/  PLOP3.LUT P0, PT, PT, PT, UP2, 0x40, 0x0 ;  /* 0x000000000000781c */ /* 0x000fe20003f0e828 */
[----:B------:R-:W-:Y:S01]  /*3ca0*/  UIMAD.WIDE.U32 UR6, UR38, UR6, URZ ;  /* 0x00000006260672a5 */ /* 0x000fe2000f8e003f */
[----:B------:R-:W-:Y:S01]  /*3cb0*/  FSEL R30, R42, -INF , !P3 ;  /* 0xff8000002a1e7808 */ /* 0x000fe20005800000 */
[--C-:B------:R-:W-:Y:S01]  /*3cc0*/  FFMA.FTZ R42, R67, UR5, -R38.reuse ;  /* 0x00000005432a7c23 */ /* 0x100fe20008010826 */
[----:B------:R-:W-:Y:S01]  /*3cd0*/  ISETP.LT.OR P1, PT, R0, 0x22, P1 ;  /* 0x000000220000780c */ /* 0x000fe20000f21670 */
[----:B------:R-:W-:Y:S01]  /*3ce0*/  MUFU.EX2 R48, R48 ;  /* 0x0000003000307308 */ /* 0x000fe20000000800 */
[----:B------:R-:W-:Y:S01]  /*3cf0*/  FMNMX.FTZ R3, R29, R34, !PT ;  /* 0x000000221d037209 */ /* 0x000fe20007810000 */
[----:B------:R-:W-:Y:S01]  /*3d00*/  @UP0 ULDC UR4, c[0x0][0x450] ;  /* 0x0001140000040ab9 */ /* 0x000fe20000000800 */
[----:B------:R-:W-:Y:S01]  /*3d10*/  ISETP.GT.AND P0, PT, R2, 0x29, P0 ;  /* 0x000000290200780c */ /* 0x000fe20000704270 */
[----:B------:R-:W-:Y:S01]  /*3d20*/  @UP0 USHF.R.U32.HI UR38, URZ, UR4, UR7 ;  /* 0x000000043f260299 */ /* 0x000fe20008011607 */
[----:B------:R-:W-:Y:S01]  /*3d30*/  PLOP3.LUT P3, PT, PT, PT, UP3, 0x40, 0x0 ;  /* 0x000000000000781c */ /* 0x000fe20003f6e838 */
[----:B------:R-:W-:Y:S01]  /*3d40*/  UIADD3 UR6, UR39, -0x2, URZ ;  /* 0xfffffffe27067890 */ /* 0x000fe2000fffe03f */
[----:B------:R-:W-:Y:S01]  /*3d50*/  FSEL R31, R43, -INF , !P1 ;  /* 0xff8000002b1f7808 */ /* 0x000fe20004800000 */
[----:B------:R-:W-:Y:S01]  /*3d60*/  FFMA.FTZ R43, R69, UR5, -R38 ;  /* 0x00000005452b7c23 */ /* 0x000fe20008010826 */
[----:B------:R-:W-:Y:S01]  /*3d70*/  FMNMX.FTZ R34, R30, R3, !PT ;  /* 0x000000031e227209 */ /* 0x000fe20007810000 */
[----:B------:R-:W-:Y:S01]  /*3d80*/  MUFU.EX2 R42, R42 ;  /* 0x0000002a002a7308 */ /* 0x000fe20000000800 */
[----:B------:R-:W-:Y:S01]  /*3d90*/  ISETP.LT.OR P0, PT, R0, 0x2a, P0 ;  /* 0x0000002a0000780c */ /* 0x000fe20000701670 */
[----:B------:R-:W-:Y:S01]  /*3da0*/  UIADD3 UR38, UR42, UR38, URZ ;  /* 0x000000262a267290 */ /* 0x000fe2000fffe03f */
[----:B------:R-:W-:-:S02]  /*3db0*/  PLOP3.LUT P1, PT, PT, PT, UP4, 0x40, 0x0 ;  /* 0x000000000000781c */ /* 0x000fc40003f2e848 */
[----:B------:R-:W-:Y:S01]  /*3dc0*/  FSEL R32, R46, -INF , !P2 ;  /* 0xff8000002e207808 */ /* 0x000fe20005000000 */
[--C-:B------:R-:W-:Y:S01]  /*3dd0*/  FFMA.FTZ R46, R75, UR5, -R38.reuse ;  /* 0x000000054b2e7c23 */ /* 0x100fe20008010826 */
[----:B------:R-:W-:Y:S01]  /*3de0*/  ISETP.GT.AND P3, PT, R2, 0x30, P3 ;  /* 0x000000300200780c */ /* 0x000fe20001f64270 */
[----:B------:R-:W1:Y:S01]  /*3df0*/  MUFU.EX2 R43, R43 ;  /* 0x0000002b002b7308 */ /* 0x000e620000000800 */
[----:B------:R-:W-:Y:S01]  /*3e00*/  FMNMX.FTZ R3, R31, R34, !PT ;  /* 0x000000221f037209 */ /* 0x000fe20007810000 */
[----:B------:R-:W-:Y:S01]  /*3e10*/  VIADD R24, R24, UR38 ;  /* 0x0000002618187c36 */ /* 0x000fe20008000000 */
[----:B------:R-:W-:Y:S01]  /*3e20*/  FSEL R33, R47, -INF , !P0 ;  /* 0xff8000002f217808 */ /* 0x000fe20004000000 */
[----:B------:R-:W-:Y:S01]  /*3e30*/  FFMA.FTZ R47, R77, UR5, -R38 ;  /* 0x000000054d2f7c23 */ /* 0x000fe20008010826 */
[----:B------:R-:W-:Y:S02]  /*3e40*/  PLOP3.LUT P2, PT, PT, PT, UP5, 0x40, 0x0 ;  /* 0x000000000000781c */ /* 0x000fe40003f4e858 */
[----:B------:R-:W-:Y:S01]  /*3e50*/  PLOP3.LUT P0, PT, PT, PT, UP6, 0x40, 0x0 ;  /* 0x000000000000781c */ /* 0x000fe20003f0e868 */
[----:B------:R-:W-:Y:S01]  /*3e60*/  MUFU.EX2 R46, R46 ;  /* 0x0000002e002e7308 */ /* 0x000fe20000000800 */
[----:B------:R-:W-:-:S02]  /*3e70*/  ISETP.GT.AND P1, PT, R2, 0x31, P1 ;  /* 0x000000310200780c */ /* 0x000fc40000f24270 */
[----:B------:R-:W-:Y:S02]  /*3e80*/  ISETP.LT.OR P3, PT, R0, 0x31, P3 ;  /* 0x000000310000780c */ /* 0x000fe40001f61670 */
[----:B------:R-:W-:Y:S02]  /*3e90*/  FMNMX.FTZ R34, R32, R3, !PT ;  /* 0x0000000320227209 */ /* 0x000fe40007810000 */
[C---:B------:R-:W-:Y:S01]  /*3ea0*/  ISETP.GT.AND P2, PT, R2.reuse, 0x38, P2 ;  /* 0x000000380200780c */ /* 0x040fe20001744270 */
[----:B------:R-:W2:Y:S01]  /*3eb0*/  MUFU.EX2 R47, R47 ;  /* 0x0000002f002f7308 */ /* 0x000ea20000000800 */
[----:B------:R-:W-:Y:S02]  /*3ec0*/  ISETP.GT.AND P0, PT, R2, 0x39, P0 ;  /* 0x000000390200780c */ /* 0x000fe40000704270 */
[----:B------:R-:W-:Y:S02]  /*3ed0*/  ISETP.LT.OR P1, PT, R0, 0x32, P1 ;  /* 0x000000320000780c */ /* 0x000fe40000f21670 */
[----:B------:R-:W-:Y:S01]  /*3ee0*/  FSEL R2, R50, -INF , !P3 ;  /* 0xff80000032027808 */ /* 0x000fe20005800000 */
[----:B------:R-:W-:Y:S01]  /*3ef0*/  FFMA.FTZ R50, R83, UR5, -R38 ;  /* 0x0000000553327c23 */ /* 0x000fe20008010826 */
[----:B------:R-:W-:Y:S01]  /*3f00*/  FMNMX.FTZ R3, R33, R34, !PT ;  /* 0x0000002221037209 */ /* 0x000fe20007810000 */
[----:B------:R-:W3:Y:S01]  /*3f10*/  MUFU.EX2 R49, R49 ;  /* 0x0000003100317308 */ /* 0x000ee20000000800 */
[----:B------:R-:W-:-:S02]  /*3f20*/  ISETP.LT.OR P2, PT, R0, 0x39, P2 ;  /* 0x000000390000780c */ /* 0x000fc40001741670 */
[----:B------:R-:W-:Y:S01]  /*3f30*/  FSEL R34, R51, -INF , !P1 ;  /* 0xff80000033227808 */ /* 0x000fe20004800000 */
[----:B------:R-:W-:Y:S01]  /*3f40*/  FFMA.FTZ R51, R85, UR5, -R38 ;  /* 0x0000000555337c23 */ /* 0x000fe20008010826 */
[----:B------:R-:W-:Y:S02]  /*3f50*/  FMNMX.FTZ R3, R2, R3, !PT ;  /* 0x0000000302037209 */ /* 0x000fe40007810000 */
[----:B------:R-:W-:Y:S01]  /*3f60*/  ISETP.LT.OR P0, PT, R0, 0x3a, P0 ;  /* 0x0000003a0000780c */ /* 0x000fe20000701670 */
[----:B------:R-:W-:Y:S01]  /*3f70*/  MUFU.EX2 R50, R50 ;  /* 0x0000003200327308 */ /* 0x000fe20000000800 */
[----:B------:R-:W-:Y:S02]  /*3f80*/  FSEL R0, R54, -INF , !P2 ;  /* 0xff80000036007808 */ /* 0x000fe40005000000 */
[----:B------:R-:W-:Y:S02]  /*3f90*/  FMNMX.FTZ R3, R34, R3, !PT ;  /* 0x0000000322037209 */ /* 0x000fe40007810000 */
[----:B------:R-:W-:Y:S01]  /*3fa0*/  FSEL R35, R55, -INF , !P0 ;  /* 0xff80000037237808 */ /* 0x000fe20004000000 */
[----:B0-----:R-:W-:Y:S01]  /*3fb0*/  FADD.FTZ R55, R196, R39 ;  /* 0x00000027c4377221 */ /* 0x001fe20000010000 */
[----:B------:R-:W-:Y:S01]  /*3fc0*/  FMNMX.FTZ R36, R0, R3, !PT ;  /* 0x0000000300247209 */ /* 0x000fe20007810000 */
[----:B------:R-:W0:Y:S01]  /*3fd0*/  MUFU.EX2 R51, R51 ;  /* 0x0000003300337308 */ /* 0x000e220000000800 */
[----:B------:R-:W-:-:S02]  /*3fe0*/  F2FP.BF16.F32.PACK_AB R196, R39, R196 ;  /* 0x000000c427c4723e */ /* 0x000fc400000010ff */
[----:B------:R-:W-:Y:S02]  /*3ff0*/  FMNMX.FTZ R36, R35, R36, !PT ;  /* 0x0000002423247209 */ /* 0x000fe40007810000 */
[----:B------:R-:W-:Y:S02]  /*4000*/  F2FP.BF16.F32.PACK_AB R198, R41, R40 ;  /* 0x0000002829c6723e */ /* 0x000fe400000010ff */
[----:B-1----:R-:W-:Y:S01]  /*4010*/  F2FP.BF16.F32.PACK_AB R192, R43, R42 ;  /* 0x0000002a2bc0723e */ /* 0x002fe200000010ff */
[----:B------:R-:W1:Y:S01]  /*4020*/  SHFL.BFLY PT, R3, R36, 0x2, 0x1f ;  /* 0x0c401f0024037f89 */ /* 0x000e6200000e0000 */
[----:B------:R-:W-:Y:S02]  /*4030*/  F2FP.BF16.F32.PACK_AB R194, R45, R44 ;  /* 0x0000002c2dc2723e */ /* 0x000fe400000010ff */
[----:B--2---:R-:W-:Y:S02]  /*4040*/  F2FP.BF16.F32.PACK_AB R188, R47, R46 ;  /* 0x0000002e2fbc723e */ /* 0x004fe400000010ff */
[----:B---3--:R-:W-:-:S02]  /*4050*/  F2FP.BF16.F32.PACK_AB R190, R49, R48 ;  /* 0x0000003031be723e */ /* 0x008fc400000010ff */
[----:B0-----:R-:W-:Y:S02]  /*4060*/  F2FP.BF16.F32.PACK_AB R184, R51, R50 ;  /* 0x0000003233b8723e */ /* 0x001fe400000010ff */
[----:B-1----:R-:W-:-:S05]  /*4070*/  FMNMX.FTZ R37, R36, R3, !PT ;  /* 0x0000000324257209 */ /* 0x002fca0007810000 */
[----:B------:R-:W0:Y:S02]  /*4080*/  SHFL.BFLY PT, R36, R37, 0x1, 0x1f ;  /* 0x0c201f0025247f89 */ /* 0x000e2400000e0000 */
[----:B0-----:R-:W-:Y:S01]  /*4090*/  FMNMX.FTZ R3, R37, R36, !PT ;  /* 0x0000002425037209 */ /* 0x001fe20007810000 */
[--C-:B------:R-:W-:Y:S01]  /*40a0*/  FFMA.FTZ R36, R87, UR5, -R38.reuse ;  /* 0x0000000557247c23 */ /* 0x100fe20008010826 */
[----:B------:R-:W-:Y:S02]  /*40b0*/  FFMA.FTZ R38, R53, UR5, -R38 ;  /* 0x0000000535267c23 */ /* 0x000fe40008010826 */
[C---:B------:R-:W-:Y:S01]  /*40c0*/  FSETP.NEU.FTZ.AND P0, PT, R3.reuse, -INF , PT ;  /* 0xff8000000300780b */ /* 0x040fe20003f1d000 */
[----:B------:R-:W-:Y:S02]  /*40d0*/  FMUL.FTZ R37, R3, UR5 ;  /* 0x0000000503257c20 */ /* 0x000fe40008410000 */
[----:B------:R-:W-:Y:S03]  /*40e0*/  MUFU.EX2 R36, R36 ;  /* 0x0000002400247308 */ /* 0x000fe60000000800 */
[----:B------:R-:W-:-:S05]  /*40f0*/  FSEL R53, R37, RZ, P0 ;  /* 0x000000ff25357208 */ /* 0x000fca0000000000 */
[--C-:B------:R-:W-:Y:S01]  /*4100*/  FFMA.FTZ R8, R8, UR5, -R53.reuse ;  /* 0x0000000508087c23 */ /* 0x100fe20008010835 */
[--C-:B------:R-:W-:Y:S01]  /*4110*/  FFMA.FTZ R9, R9, UR5, -R53.reuse ;  /* 0x0000000509097c23 */ /* 0x100fe20008010835 */
[--C-:B------:R-:W-:Y:S01]  /*4120*/  FFMA.FTZ R18, R18, UR5, -R53.reuse ;  /* 0x0000000512127c23 */ /* 0x100fe20008010835 */
[--C-:B------:R-:W-:Y:S01]  /*4130*/  FFMA.FTZ R23, R23, UR5, -R53.reuse ;  /* 0x0000000517177c23 */ /* 0x100fe20008010835 */
[--C-:B------:R-:W-:Y:S01]  /*4140*/  FFMA.FTZ R26, R26, UR5, -R53.reuse ;  /* 0x000000051a1a7c23 */ /* 0x100fe20008010835 */
[--C-:B------:R-:W-:Y:S01]  /*4150*/  FFMA.FTZ R27, R27, UR5, -R53.reuse ;  /* 0x000000051b1b7c23 */ /* 0x100fe20008010835 */
[----:B------:R-:W-:Y:S01]  /*4160*/  MUFU.EX2 R8, R8 ;  /* 0x0000000800087308 */ /* 0x000fe20000000800 */
[--C-:B------:R-:W-:Y:S01]  /*4170*/  FFMA.FTZ R28, R28, UR5, -R53.reuse ;  /* 0x000000051c1c7c23 */ /* 0x100fe20008010835 */
[--C-:B------:R-:W-:Y:S01]  /*4180*/  FFMA.FTZ R29, R29, UR5, -R53.reuse ;  /* 0x000000051d1d7c23 */ /* 0x100fe20008010835 */
[--C-:B------:R-:W-:Y:S01]  /*4190*/  FFMA.FTZ R30, R30, UR5, -R53.reuse ;  /* 0x000000051e1e7c23 */ /* 0x100fe20008010835 */
[--C-:B------:R-:W-:Y:S01]  /*41a0*/  FFMA.FTZ R31, R31, UR5, -R53.reuse ;  /* 0x000000051f1f7c23 */ /* 0x100fe20008010835 */
[--C-:B------:R-:W-:Y:S01]  /*41b0*/  FFMA.FTZ R32, R32, UR5, -R53.reuse ;  /* 0x0000000520207c23 */ /* 0x100fe20008010835 */
[--C-:B------:R-:W-:Y:S01]  /*41c0*/  FFMA.FTZ R33, R33, UR5, -R53.reuse ;  /* 0x0000000521217c23 */ /* 0x100fe20008010835 */
[--C-:B------:R-:W-:Y:S01]  /*41d0*/  FFMA.FTZ R2, R2, UR5, -R53.reuse ;  /* 0x0000000502027c23 */ /* 0x100fe20008010835 */
[----:B------:R-:W0:Y:S01]  /*41e0*/  MUFU.EX2 R9, R9 ;  /* 0x0000000900097308 */ /* 0x000e220000000800 */
[--C-:B------:R-:W-:Y:S01]  /*41f0*/  FFMA.FTZ R34, R34, UR5, -R53.reuse ;  /* 0x0000000522227c23 */ /* 0x100fe20008010835 */
[--C-:B------:R-:W-:Y:S01]  /*4200*/  FFMA.FTZ R0, R0, UR5, -R53.reuse ;  /* 0x0000000500007c23 */ /* 0x100fe20008010835 */
[----:B------:R-:W-:-:S05]  /*4210*/  FFMA.FTZ R35, R35, UR5, -R53 ;  /* 0x0000000523237c23 */ /* 0x000fca0008010835 */
[----:B------:R1:W2:Y:S08]  /*4220*/  MUFU.EX2 R199, R18 ;  /* 0x0000001200c77308 */ /* 0x0002b00000000800 */
[----:B------:R3:W4:Y:S01]  /*4230*/  MUFU.EX2 R52, R23 ;  /* 0x0000001700347308 */ /* 0x0007220000000800 */
[----:B-1----:R-:W-:Y:S01]  /*4240*/  FADD.FTZ R18, R40, R55 ;  /* 0x0000003728127221 */ /* 0x002fe20000010000 */
[----:B0-----:R-:W-:-:S06]  /*4250*/  F2FP.BF16.F32.PACK_AB R197, R9, R8 ;  /* 0x0000000809c5723e */ /* 0x001fcc00000010ff */
[----:B------:R-:W-:Y:S01]  /*4260*/  MUFU.EX2 R26, R26 ;  /* 0x0000001a001a7308 */ /* 0x000fe20000000800 */
[----:B---3--:R-:W-:-:S04]  /*4270*/  FADD.FTZ R23, R41, R18 ;  /* 0x0000001229177221 */ /* 0x008fc80000010000 */
[----:B------:R-:W-:-:S03]  /*4280*/  FADD.FTZ R18, R42, R23 ;  /* 0x000000172a127221 */ /* 0x000fc60000010000 */
[----:B------:R-:W0:Y:S01]  /*4290*/  MUFU.EX2 R27, R27 ;  /* 0x0000001b001b7308 */ /* 0x000e220000000800 */
[----:B------:R-:W-:Y:S01]  /*42a0*/  FADD.FTZ R23, R43, R18 ;  /* 0x000000122b177221 */ /* 0x000fe20000010000 */
[----:B------:R-:W-:-:S06]  /*42b0*/  FADD.FTZ R18, R8, R9 ;  /* 0x0000000908127221 */ /* 0x000fcc0000010000 */
[----:B------:R1:W3:Y:S08]  /*42c0*/  MUFU.EX2 R37, R38 ;  /* 0x0000002600257308 */ /* 0x0002f00000000800 */
[----:B------:R-:W5:Y:S01]  /*42d0*/  MUFU.EX2 R28, R28 ;  /* 0x0000001c001c7308 */ /* 0x000f620000000800 */
[----:B-1----:R-:W-:Y:S01]  /*42e0*/  FADD.FTZ R38, R44, R23 ;  /* 0x000000172c267221 */ /* 0x002fe20000010000 */
[----:B--2---:R-:W-:Y:S01]  /*42f0*/  FADD.FTZ R23, R199, R18 ;  /* 0x00000012c7177221 */ /* 0x004fe20000010000 */
[----:B----4-:R-:W-:-:S02]  /*4300*/  F2FP.BF16.F32.PACK_AB R199, R52, R199 ;  /* 0x000000c734c7723e */ /* 0x010fc400000010ff */
[----:B------:R-:W-:Y:S01]  /*4310*/  FADD.FTZ R55, R45, R38 ;  /* 0x000000262d377221 */ /* 0x000fe20000010000 */
[----:B------:R-:W-:Y:S01]  /*4320*/  FADD.FTZ R23, R52, R23 ;  /* 0x0000001734177221 */ /* 0x000fe20000010000 */
[----:B0-----:R-:W-:Y:S01]  /*4330*/  F2FP.BF16.F32.PACK_AB R193, R27, R26 ;  /* 0x0000001a1bc1723e */ /* 0x001fe200000010ff */
[----:B------:R-:W0:Y:S01]  /*4340*/  MUFU.EX2 R29, R29 ;  /* 0x0000001d001d7308 */ /* 0x000e220000000800 */
[----:B------:R-:W-:Y:S01]  /*4350*/  FADD.FTZ R38, R46, R55 ;  /* 0x000000372e267221 */ /* 0x000fe20000010000 */
[----:B------:R-:W-:Y:S01]  /*4360*/  FADD.FTZ R18, R26, R23 ;  /* 0x000000171a127221 */ /* 0x000fe20000010000 */
[----:B---3--:R-:W-:Y:S02]  /*4370*/  F2FP.BF16.F32.PACK_AB R186, R37, R36 ;  /* 0x0000002425ba723e */ /* 0x008fe400000010ff */
[----:B------:R-:W-:Y:S01]  /*4380*/  FADD.FTZ R55, R47, R38 ;  /* 0x000000262f377221 */ /* 0x000fe20000010000 */
[----:B------:R-:W-:Y:S02]  /*4390*/  FADD.FTZ R23, R27, R18 ;  /* 0x000000121b177221 */ /* 0x000fe40000010000 */
[----:B------:R-:W1:Y:S01]  /*43a0*/  MUFU.EX2 R30, R30 ;  /* 0x0000001e001e7308 */ /* 0x000e620000000800 */
[----:B------:R-:W-:Y:S01]  /*43b0*/  FADD.FTZ R38, R48, R55 ;  /* 0x0000003730267221 */ /* 0x000fe20000010000 */
[----:B-----5:R-:W-:-:S03]  /*43c0*/  FADD.FTZ R18, R28, R23 ;  /* 0x000000171c127221 */ /* 0x020fc60000010000 */
[----:B------:R-:W-:-:S03]  /*43d0*/  FADD.FTZ R39, R49, R38 ;  /* 0x0000002631277221 */ /* 0x000fc60000010000 */
[----:B------:R-:W2:Y:S01]  /*43e0*/  MUFU.EX2 R31, R31 ;  /* 0x0000001f001f7308 */ /* 0x000ea20000000800 */
[C---:B0-----:R-:W-:Y:S01]  /*43f0*/  FADD.FTZ R23, R29.reuse, R18 ;  /* 0x000000121d177221 */ /* 0x041fe20000010000 */
[----:B------:R-:W-:Y:S01]  /*4400*/  FADD.FTZ R38, R50, R39 ;  /* 0x0000002732267221 */ /* 0x000fe20000010000 */
[----:B------:R-:W-:-:S03]  /*4410*/  F2FP.BF16.F32.PACK_AB R195, R29, R28 ;  /* 0x0000001c1dc3723e */ /* 0x000fc600000010ff */
[----:B------:R-:W-:Y:S02]  /*4420*/  FADD.FTZ R39, R51, R38 ;  /* 0x0000002633277221 */ /* 0x000fe40000010000 */
[----:B------:R-:W-:Y:S01]  /*4430*/  MUFU.EX2 R32, R32 ;  /* 0x0000002000207308 */ /* 0x000fe20000000800 */
[----:B-1----:R-:W-:-:S07]  /*4440*/  FADD.FTZ R18, R30, R23 ;  /* 0x000000171e127221 */ /* 0x002fce0000010000 */
[----:B------:R-:W0:Y:S01]  /*4450*/  MUFU.EX2 R33, R33 ;  /* 0x0000002100217308 */ /* 0x000e220000000800 */
[C---:B--2---:R-:W-:Y:S01]  /*4460*/  FADD.FTZ R23, R31.reuse, R18 ;  /* 0x000000121f177221 */ /* 0x044fe20000010000 */
[----:B------:R-:W-:Y:S01]  /*4470*/  FADD.FTZ R18, R36, R39 ;  /* 0x0000002724127221 */ /* 0x000fe20000010000 */
[----:B------:R-:W-:-:S03]  /*4480*/  F2FP.BF16.F32.PACK_AB R189, R31, R30 ;  /* 0x0000001e1fbd723e */ /* 0x000fc600000010ff */
[----:B------:R-:W-:Y:S02]  /*4490*/  FADD.FTZ R18, R37, R18 ;  /* 0x0000001225127221 */ /* 0x000fe40000010000 */
[----:B------:R-:W1:Y:S08]  /*44a0*/  MUFU.EX2 R2, R2 ;  /* 0x0000000200027308 */ /* 0x000e700000000800 */
[----:B------:R2:W3:Y:S01]  /*44b0*/  MUFU.EX2 R185, R34 ;  /* 0x0000002200b97308 */ /* 0x0004e20000000800 */
[----:B0-----:R-:W-:-:S07]  /*44c0*/  F2FP.BF16.F32.PACK_AB R191, R33, R32 ;  /* 0x0000002021bf723e */ /* 0x001fce00000010ff */
[----:B------:R-:W0:Y:S01]  /*44d0*/  MUFU.EX2 R0, R0 ;  /* 0x0000000000007308 */ /* 0x000e220000000800 */
[----:B--2---:R-:W-:-:S04]  /*44e0*/  FADD.FTZ R34, R32, R23 ;  /* 0x0000001720227221 */ /* 0x004fc80000010000 */
[----:B------:R-:W-:-:S03]  /*44f0*/  FADD.FTZ R23, R33, R34 ;  /* 0x0000002221177221 */ /* 0x000fc60000010000 */
[----:B------:R-:W2:Y:S01]  /*4500*/  MUFU.EX2 R35, R35 ;  /* 0x0000002300237308 */ /* 0x000ea20000000800 */
[----:B-1----:R-:W-:-:S04]  /*4510*/  FADD.FTZ R8, R2, R23 ;  /* 0x0000001702087221 */ /* 0x002fc80000010000 */
[C---:B---3--:R-:W-:Y:S01]  /*4520*/  FADD.FTZ R9, R185.reuse, R8 ;  /* 0x00000008b9097221 */ /* 0x048fe20000010000 */
[----:B------:R-:W-:-:S03]  /*4530*/  F2FP.BF16.F32.PACK_AB R185, R185, R2 ;  /* 0x00000002b9b9723e */ /* 0x000fc600000010ff */
[----:B0-----:R-:W-:-:S04]  /*4540*/  FADD.FTZ R8, R0, R9 ;  /* 0x0000000900087221 */ /* 0x001fc80000010000 */
[C---:B--2---:R-:W-:Y:S01]  /*4550*/  FADD.FTZ R9, R35.reuse, R8 ;  /* 0x0000000823097221 */ /* 0x044fe20000010000 */
[----:B------:R-:W-:Y:S01]  /*4560*/  F2FP.BF16.F32.PACK_AB R187, R35, R0 ;  /* 0x0000000023bb723e */ /* 0x000fe200000010ff */
[----:B------:R-:W-:Y:S06]  /*4570*/  @!P6 BRA `(.L_x_988) ;  /* 0x000000000044e947 */ /* 0x000fec0003800000 */
[----:B------:R-:W-:Y:S01]  /*4580*/  ISETP.LT.AND P0, PT, RZ, UR38, PT ;  /* 0x00000026ff007c0c */ /* 0x000fe2000bf01270 */
[----:B------:R-:W-:-:S06]  /*4590*/  UIADD3 UR4, UR38, -0x1, URZ ;  /* 0xffffffff26047890 */ /* 0x000fcc000fffe03f */
[----:B------:R-:W-:-:S06]  /*45a0*/  MOV R0, UR4 ;  /* 0x0000000400007c02 */ /* 0x000fcc0008000f00 */
[----:B------:R-:W-:Y:S05]  /*45b0*/  @P0 BRA `(.L_x_989) ;  /* 0x00000000001c0947 */ /* 0x000fea0003800000 */
[----:B------:R-:W-:Y:S01]  /*45c0*/  ISETP.NE.AND P0, PT, R25, 0x1, PT ;  /* 0x000000011900780c */ /* 0x000fe20003f05270 */
[----:B------:R-:W-:-:S12]  /*45d0*/  IMAD R23, RZ, RZ, -UR38 ;  /* 0x80000026ff177e24 */ /* 0x000fd8000f8e02ff */
[----:B------:R-:W0:Y:S02]  /*45e0*/  @P0 LDC.64 R26, c[0x0][0x9e8] ;  /* 0x00027a00ff1a0b82 */ /* 0x000e240000000a00 */
[----:B0-----:R-:W-:-:S05]  /*45f0*/  @P0 IMAD.HI.U32 R0, R23, R26, RZ ;  /* 0x0000001a17000227 */ /* 0x001fca00078e00ff */
[----:B------:R-:W-:-:S04]  /*4600*/  @P0 SHF.R.U32.HI R23, RZ, R27, R0 ;  /* 0x0000001bff170219 */ /* 0x000fc80000011600 */
[----:B------:R-:W-:Y:S01]  /*4610*/  LOP3.LUT R0, RZ, R23, RZ, 0x33, !PT ;  /* 0x00000017ff007212 */ /* 0x000fe200078e33ff */
[----:B------:R-:W-:Y:S06]  /*4620*/  BRA `(.L_x_990) ;  /* 0x0000000000107947 */ /* 0x000fec0003800000 */
.L_x_989:
[----:B------:R-:W-:-:S13]  /*4630*/  ISETP.NE.AND P0, PT, R25, 0x1, PT ;  /* 0x000000011900780c */ /* 0x000fda0003f05270 */
[----:B------:R-:W0:Y:S02]  /*4640*/  @P0 LDC.64 R26, c[0x0][0x9e8] ;  /* 0x00027a00ff1a0b82 */ /* 0x000e240000000a00 */
[----:B0-----:R-:W-:-:S05]  /*4650*/  @P0 IMAD.HI.U32 R2, R0, R26, RZ ;  /* 0x0000001a00020227 */ /* 0x001fca00078e00ff */
[----:B------:R-:W-:-:S07]  /*4660*/  @P0 SHF.R.U32.HI R0, RZ, R27, R2 ;  /* 0x0000001bff000219 */ /* 0x000fce0000011602 */
.L_x_990:
[----:B------:R-:W-:-:S05]  /*4670*/  IMAD R25, R0, R25, R25 ;  /* 0x0000001900197224 */ /* 0x000fca00078e0219 */
[----:B------:R-:W-:-:S07]  /*4680*/  VIMNMX R24, R24, R25, PT ;  /* 0x0000001918187248 */ /* 0x000fce0003fe0100 */
.L_x_988:
[----:B------:R-:W-:Y:S01]  /*4690*/  R2UR UR4, R22 ;  /* 0x00000000160472ca */ /* 0x000fe200000e0000 */
[----:B------:R-:W-:Y:S01]  /*46a0*/  UMOV UR7, URZ ;  /* 0x0000003f00077c82 */ /* 0x000fe20008000000 */
[----:B------:R-:W-:Y:S01]  /*46b0*/  SHF.R.S32.HI R23, RZ, 0x1f, R24 ;  /* 0x0000001fff177819 */ /* 0x000fe20000011418 */
[----:B------:R-:W-:Y:S01]  /*46c0*/  IMAD.U32 R8, RZ, RZ, UR7 ;  /* 0x00000007ff087e24 */ /* 0x000fe2000f8e00ff */
[----:B------:R-:W-:Y:S01]  /*46d0*/  CS2R R150, SRZ ;  /* 0x0000000000967805 */ /* 0x000fe2000001ff00 */
[----:B------:R-:W-:Y:S01]  /*46e0*/  IMAD.MOV.U32 R0, RZ, RZ, 0x3f800000 ;  /* 0x3f800000ff007424 */ /* 0x000fe200078e00ff */
[----:B------:R-:W-:Y:S01]  /*46f0*/  LEA.HI R23, R23, R24, RZ, 0x6 ;  /* 0x0000001817177211 */ /* 0x000fe200078f30ff */
[----:B------:R-:W-:Y:S01]  /*4700*/  IMAD.MOV.U32 R2, RZ, RZ, 0x3f800000 ;  /* 0x3f800000ff027424 */ /* 0x000fe200078e00ff */
[----:B------:R-:W-:Y:S02]  /*4710*/  CS2R R148, SRZ ;  /* 0x0000000000947805 */ /* 0x000fe4000001ff00 */
[----:B------:R-:W-:-:S02]  /*4720*/  CS2R R146, SRZ ;  /* 0x0000000000927805 */ /* 0x000fc4000001ff00 */
[----:B------:R-:W-:Y:S02]  /*4730*/  SHF.R.S32.HI R23, RZ, 0x6, R23 ;  /* 0x00000006ff177819 */ /* 0x000fe40000011417 */
[----:B------:R-:W-:Y:S02]  /*4740*/  CS2R R144, SRZ ;  /* 0x0000000000907805 */ /* 0x000fe4000001ff00 */
[----:B------:R-:W-:Y:S02]  /*4750*/  CS2R R142, SRZ ;  /* 0x00000000008e7805 */ /* 0x000fe4000001ff00 */
[----:B------:R-:W-:Y:S02]  /*4760*/  CS2R R140, SRZ ;  /* 0x00000000008c7805 */ /* 0x000fe4000001ff00 */
[----:B------:R-:W-:Y:S01]  /*4770*/  VIMNMX R23, R23, UR4, !PT ;  /* 0x0000000417177c48 */ /* 0x000fe2000ffe0100 */
[----:B------:R-:W-:Y:S01]  /*4780*/  UMOV UR4, URZ ;  /* 0x0000003f00047c82 */ /* 0x000fe20008000000 */
[----:B------:R-:W-:-:S02]  /*4790*/  CS2R R138, SRZ ;  /* 0x00000000008a7805 */ /* 0x000fc4000001ff00 */
[----:B------:R-:W-:Y:S02]  /*47a0*/  CS2R R136, SRZ ;  /* 0x0000000000887805 */ /* 0x000fe4000001ff00 */
[----:B------:R-:W-:Y:S02]  /*47b0*/  ISETP.LE.AND P0, PT, R23, UR6, PT ;  /* 0x0000000617007c0c */ /* 0x000fe4000bf03270 */
        /* <DEDUP_REMOVED lines=57> */
[----:B------:R-:W-:Y:S01]  /*4b50*/  UMOV UR4, URZ ;  /* 0x0000003f00047c82 */ /* 0x000fe20008000000 */
[----:B------:R-:W-:Y:S01]  /*4b60*/  MOV R2, 0x3f800000 ;  /* 0x3f80000000027802 */ /* 0x000fe20000000f00 */
[----:B------:R-:W-:Y:S01]  /*4b70*/  IMAD.U32 R202, RZ, RZ, UR4 ;  /* 0x00000004ffca7e24 */ /* 0x000fe2000f8e00ff */
[----:B------:R-:W-:Y:S01]  /*4b80*/  UMOV UR60, URZ ;  /* 0x0000003f003c7c82 */ /* 0x000fe20008000000 */
[----:B------:R-:W-:Y:S01]  /*4b90*/  IMAD.MOV.U32 R0, RZ, RZ, 0x3f800000 ;  /* 0x3f800000ff007424 */ /* 0x000fe200078e00ff */
[----:B------:R-:W-:Y:S01]  /*4ba0*/  ULDC UR7, c[0x0][0x9d8] ;  /* 0x0002760000077ab9 */ /* 0x000fe20000000800 */
[----:B------:R-:W-:-:S07]  /*4bb0*/  IMAD.MOV.U32 R151, RZ, RZ, RZ ;  /* 0x000000ffff977224 */ /* 0x000fce00078e00ff */
.L_x_1008:
[----:B------:R-:W-:Y:S01]  /*4bc0*/  R2UR UR10, R202 ;  /* 0x00000000ca0a72ca */ /* 0x000fe200000e0000 */
[----:B------:R-:W-:-:S04]  /*4bd0*/  UIADD3 UR4, UR60, 0x1, URZ ;  /* 0x000000013c047890 */ /* 0x000fc8000fffe03f */
[----:B------:R-:W-:-:S04]  /*4be0*/  UISETP.NE.AND UP1, UPT, UR4, 0x2, UPT ;  /* 0x000000020400788c */ /* 0x000fc8000bf25270 */
[----:B------:R-:W-:Y:S02]  /*4bf0*/  USEL UR5, URZ, 0x1, UP1 ;  /* 0x000000013f057887 */ /* 0x000fe40008800000 */
[----:B------:R-:W-:Y:S02]  /*4c00*/  USEL UR4, UR4, URZ, UP1 ;  /* 0x0000003f04047287 */ /* 0x000fe40008800000 */
[----:B------:R-:W-:-:S06]  /*4c10*/  ULOP3.LUT UR5, UR10, UR5, URZ, 0x3c, !UPT ;  /* 0x000000050a057292 */ /* 0x000fcc000f8e3c3f */
[----:B------:R-:W-:Y:S01]  /*4c20*/  IMAD.U32 R8, RZ, RZ, UR5 ;  /* 0x00000005ff087e24 */ /* 0x000fe2000f8e00ff */
[----:B------:R-:W-:Y:S06]  /*4c30*/  @!P4 BRA `(.L_x_992) ;  /* 0x000000000004c947 */ /* 0x000fec0003800000 */
[----:B------:R-:W-:Y:S01]  /*4c40*/  BPT.TRAP 0x1 ;  /* 0x000000040000795c */ /* 0x000fe20000300000 */
.L_x_992:
[----:B------:R-:W-:Y:S02]  /*4c50*/  R2UR UR10, R16 ;  /* 0x00000000100a72ca */ /* 0x000fe400000e0000 */
[----:B------:R-:W-:-:S11]  /*4c60*/  R2UR UR5, R8 ;  /* 0x00000000080572ca */ /* 0x000fd600000e0000 */
[----:B------:R-:W-:Y:S02]  /*4c70*/  ULEA UR61, UR4, UR10, 0x3 ;  /* 0x0000000a043d7291 */ /* 0x000fe4000f8e183f */
[----:B------:R-:W-:-:S05]  /*4c80*/  IMAD.U32 R152, RZ, RZ, UR5 ;  /* 0x00000005ff987e24 */ /* 0x000fca000f8e00ff */
[----:B------:R-:W-:-:S04]  /*4c90*/  SHF.L.U32 R152, R152, 0x1f, RZ ;  /* 0x0000001f98987819 */ /* 0x000fc800000006ff */
[----:B------:R0:W1:Y:S01]  /*4ca0*/  SYNCS.PHASECHK.TRANS64.TRYWAIT P0, [UR61+0x30830], R152 ;  /* 0x03083098ff0075a7 */ /* 0x000062000800017d */
[----:B------:R-:W-:Y:S05]  /*4cb0*/  @!P4 BRA `(.L_x_993) ;  /* 0x000000000004c947 */ /* 0x000fea0003800000 */
[----:B------:R-:W-:Y:S01]  /*4cc0*/  BPT.TRAP 0x1 ;  /* 0x000000040000795c */ /* 0x000fe20000300000 */
.L_x_993:
[----:B-1----:R-:W-:Y:S05]  /*4cd0*/  @P0 BRA `(.L_x_994) ;  /* 0x0000000000080947 */ /* 0x002fea0003800000 */
[----:B------:R-:W1:Y:S02]  /*4ce0*/  SYNCS.PHASECHK.TRANS64.TRYWAIT P0, [UR61+0x30830], R152 ;  /* 0x03083098ff0075a7 */ /* 0x000e64000800017d */
[----:B-1----:R-:W-:Y:S05]  /*4cf0*/  @!P0 BRA `(.L_x_995) ;  /* 0x0000010400208947 */ /* 0x002fea0003800000 */
.L_x_994:
[----:B------:R-:W-:Y:S01]  /*4d00*/  R2UR UR5, R20 ;  /* 0x00000000140572ca */ /* 0x000fe200000e0000 */
[----:B01----:R-:W-:Y:S01]  /*4d10*/  WARPGROUP.ARRIVE ;  /* 0x00000000000079c5 */ /* 0x003fe20000000000 */
[----:B------:R-:W-:Y:S01]  /*4d20*/  R2UR UR56, R6 ;  /* 0x00000000063872ca */ /* 0x000fe200000e0000 */
[----:B------:R-:W-:Y:S01]  /*4d30*/  UMOV UR59, 0x40000040 ;  /* 0x40000040003b7882 */ /* 0x000fe20000000000 */
[----:B------:R-:W-:Y:S01]  /*4d40*/  R2UR UR57, R7 ;  /* 0x00000000073972ca */ /* 0x000fe200000e0000 */
[----:B------:R-:W-:Y:S01]  /*4d50*/  UMOV UR55, 0x40000040 ;  /* 0x4000004000377882 */ /* 0x000fe20000000000 */
[----:B------:R-:W-:Y:S01]  /*4d60*/  MOV R200, UR53 ;  /* 0x0000003500c87c02 */ /* 0x000fe20008000f00 */
[----:B------:R-:W-:Y:S01]  /*4d70*/  UMOV UR11, 0x40000040 ;  /* 0x40000040000b7882 */ /* 0x000fe20000000000 */
[----:B------:R-:W-:Y:S01]  /*4d80*/  MOV R201, UR52 ;  /* 0x0000003400c97c02 */ /* 0x000fe20008000f00 */
[----:B------:R-:W-:Y:S01]  /*4d90*/  UMOV UR15, 0x40000040 ;  /* 0x40000040000f7882 */ /* 0x000fe20000000000 */
[----:B------:R-:W-:Y:S01]  /*4da0*/  R2UR UR52, R10 ;  /* 0x000000000a3472ca */ /* 0x000fe200000e0000 */
[----:B------:R-:W-:Y:S01]  /*4db0*/  UMOV UR19, 0x40000040 ;  /* 0x4000004000137882 */ /* 0x000fe20000000000 */
[----:B------:R-:W-:Y:S01]  /*4dc0*/  R2UR UR53, R11 ;  /* 0x000000000b3572ca */ /* 0x000fe200000e0000 */
[----:B------:R-:W-:Y:S01]  /*4dd0*/  ULEA UR5, UR4, UR5, 0xb ;  /* 0x0000000504057291 */ /* 0x000fe2000f8e583f */
        /* <DEDUP_REMOVED lines=9> */
[----:B------:R-:W-:Y:S01]  /*4e70*/  HGMMA.64x64x16.F32.BF16 R152, gdesc[UR56], RZ, !UPT, gsb0 ;  /* 0x00e00000389879f0 */ /* 0x000fe2000c0018ff */
[----:B------:R-:W-:Y:S01]  /*4e80*/  UMOV UR54, UR10 ;  /* 0x0000000a00367c82 */ /* 0x000fe20008000000 */
[----:B------:R-:W-:Y:S01]  /*4e90*/  R2UR UR56, R14 ;  /* 0x000000000e3872ca */ /* 0x000fe200000e0000 */
[----:B------:R-:W-:Y:S01]  /*4ea0*/  UIADD3 UR10, UR5, 0x4, URZ ;  /* 0x00000004050a7890 */ /* 0x000fe2000fffe03f */
[----:B------:R-:W-:Y:S01]  /*4eb0*/  R2UR UR57, R15 ;  /* 0x000000000f3972ca */ /* 0x000fe200000e0000 */
[----:B------:R-:W-:Y:S01]  /*4ec0*/  UMOV UR59, 0x40000040 ;  /* 0x40000040003b7882 */ /* 0x000fe20000000000 */
[----:B------:R-:W-:Y:S01]  /*4ed0*/  UIADD3 UR22, UR5, 0x204, URZ ;  /* 0x0000020405167890 */ /* 0x000fe2000fffe03f */
[-C--:B------:R-:W-:Y:S01]  /*4ee0*/  FMUL.FTZ R29, R29, R0.reuse ;  /* 0x000000001d1d7220 */ /* 0x080fe20000410000 */
[----:B------:R-:W-:Y:S01]  /*4ef0*/  UIADD3 UR26, UR5, 0x206, URZ ;  /* 0x00000206051a7890 */ /* 0x000fe2000fffe03f */
[-C--:B------:R-:W-:Y:S01]  /*4f00*/  FMUL.FTZ R32, R32, R0.reuse ;  /* 0x0000000020207220 */ /* 0x080fe20000410000 */
[----:B------:R-:W-:Y:S01]  /*4f10*/  UMOV UR58, UR10 ;  /* 0x0000000a003a7c82 */ /* 0x000fe20008000000 */
        /* <DEDUP_REMOVED lines=72> */
[----:B------:R-:W-:Y:S01]  /*53a0*/  HGMMA.64x64x16.F32.BF16 R152, gdesc[UR52], R152, gsb0 ;  /* 0x00e00000349879f0 */ /* 0x000fe20008001898 */
[----:B------:R-:W-:Y:S01]  /*53b0*/  R2UR UR53, R200 ;  /* 0x00000000c83572ca */ /* 0x000fe200000e0000 */
[----:B------:R-:W-:Y:S01]  /*53c0*/  UIADD3 UR54, UR5, 0x604, URZ ;  /* 0x0000060405367890 */ /* 0x000fe2000fffe03f */
[----:B------:R-:W-:Y:S01]  /*53d0*/  R2UR UR52, R201 ;  /* 0x00000000c93472ca */ /* 0x000fe200000e0000 */
[----:B------:R-:W-:Y:S01]  /*53e0*/  UMOV UR55, 0x40000040 ;  /* 0x4000004000377882 */ /* 0x000fe20000000000 */
[----:B------:R-:W-:Y:S01]  /*53f0*/  UIADD3 UR5, UR5, 0x606, URZ ;  /* 0x0000060605057890 */ /* 0x000fe2000fffe03f */
        /* <DEDUP_REMOVED lines=68> */
[----:B------:R-:W-:Y:S01]  /*5840*/  HGMMA.64x64x16.F32.BF16 R152, gdesc[UR56], R152, gsb0 ;  /* 0x00e00000389879f0 */ /* 0x000fe20008001898 */
[----:B------:R-:W-:Y:S01]  /*5850*/  R2UR UR56, R12 ;  /* 0x000000000c3872ca */ /* 0x000fe200000e0000 */
[----:B------:R-:W-:Y:S01]  /*5860*/  UMOV UR58, UR5 ;  /* 0x00000005003a7c82 */ /* 0x000fe20008000000 */
[----:B------:R-:W-:Y:S01]  /*5870*/  R2UR UR57, R13 ;  /* 0x000000000d3972ca */ /* 0x000fe200000e0000 */
[----:B------:R-:W-:Y:S01]  /*5880*/  UMOV UR59, 0x40000040 ;  /* 0x40000040003b7882 */ /* 0x000fe20000000000 */
[----:B------:R-:W-:Y:S02]  /*5890*/  WARPGROUP.DEPBAR.LE gsb0, 0x0 ;  /* 0x00008000000079c5 */ /* 0x000fe40000010000 */
[----:B------:R-:W-:-:S06]  /*58a0*/  WARPGROUP.ARRIVE ;  /* 0x00000000000079c5 */ /* 0x000fcc0000000000 */
[----:B------:R-:W-:Y:S03]  /*58b0*/  HGMMA.64x64x16.F32.BF16 R152, gdesc[UR8], R152, gsb0 ;  /* 0x00e00000089879f0 */ /* 0x000fe60008001898 */
        /* <DEDUP_REMOVED lines=37> */
[----:B------:R-:W-:Y:S05]  /*5b10*/  @!P4 BRA `(.L_x_996) ;  /* 0x000000000004c947 */ /* 0x000fea0003800000 */
[----:B------:R-:W-:Y:S01]  /*5b20*/  BPT.TRAP 0x1 ;  /* 0x000000040000795c */ /* 0x000fe20000300000 */
.L_x_996:
        /* <DEDUP_REMOVED lines=8> */
.L_x_997:
[----:B-1----:R-:W-:Y:S05]  /*5bb0*/  @P0 BRA `(.L_x_998) ;  /* 0x0000000000080947 */ /* 0x002fea0003800000 */
[----:B------:R-:W1:Y:S02]  /*5bc0*/  SYNCS.PHASECHK.TRANS64.TRYWAIT P0, [UR14+0x30850], R0 ;  /* 0x03085000ff0075a7 */ /* 0x000e64000800014e */
[----:B-1----:R-:W-:Y:S05]  /*5bd0*/  @!P0 BRA `(.L_x_999) ;  /* 0x000000f400808947 */ /* 0x002fea0003800000 */
.L_x_998:
[----:B------:R-:W-:Y:S01]  /*5be0*/  R2UR UR5, R16 ;  /* 0x00000000100572ca */ /* 0x000fe200000e0000 */
[----:B------:R-:W-:Y:S01]  /*5bf0*/  WARPGROUP.ARRIVE ;  /* 0x00000000000079c5 */ /* 0x000fe20000000000 */
[----:B------:R-:W-:Y:S01]  /*5c00*/  UMOV UR11, 0x40000040 ;  /* 0x40000040000b7882 */ /* 0x000fe20000000000 */
[----:B------:R-:W-:Y:S01]  /*5c10*/  PLOP3.LUT P0, PT, PT, PT, UP0, 0x80, 0x0 ;  /* 0x000000000000781c */ /* 0x000fe20003f0f008 */
[----:B------:R-:W-:Y:S01]  /*5c20*/  FMUL.FTZ R157, R157, UR7 ;  /* 0x000000079d9d7c20 */ /* 0x000fe20008410000 */
[----:B------:R-:W-:Y:S01]  /*5c30*/  PLOP3.LUT P1, PT, PT, PT, UP0, 0x80, 0x0 ;  /* 0x000000000000781c */ /* 0x000fe20003f2f008 */
[----:B------:R-:W-:Y:S01]  /*5c40*/  FMUL.FTZ R2, R155, UR7 ;  /* 0x000000079b027c20 */ /* 0x000fe20008410000 */
[----:B------:R-:W-:Y:S01]  /*5c50*/  FMUL.FTZ R155, R162, UR7 ;  /* 0x00000007a29b7c20 */ /* 0x000fe20008410000 */
[----:B------:R-:W-:Y:S01]  /*5c60*/  FMUL.FTZ R162, R175, UR7 ;  /* 0x00000007afa27c20 */ /* 0x000fe20008410000 */
[----:B------:R-:W-:Y:S01]  /*5c70*/  MOV R175, R19 ;  /* 0x0000001300af7202 */ /* 0x000fe20000000f00 */
[----:B------:R-:W-:Y:S01]  /*5c80*/  USHF.L.U32 UR15, UR6, 0x6, URZ ;  /* 0x00000006060f7899 */ /* 0x000fe2000800063f */
[----:B------:R-:W-:Y:S01]  /*5c90*/  R2UR UR19, R17 ;  /* 0x00000000111372ca */ /* 0x000fe200000e0000 */
[----:B01----:R-:W-:Y:S01]  /*5ca0*/  FMUL.FTZ R0, R154, UR7 ;  /* 0x000000079a007c20 */ /* 0x003fe20008410000 */
[----:B------:R-:W-:Y:S01]  /*5cb0*/  UIADD3 UR5, UR5, 0x400, URZ ;  /* 0x0000040005057890 */ /* 0x000fe2000fffe03f */
[----:B------:R-:W-:Y:S01]  /*5cc0*/  FMUL.FTZ R154, R159, UR7 ;  /* 0x000000079f9a7c20 */ /* 0x000fe20008410000 */
[----:B------:R-:W-:Y:S01]  /*5cd0*/  ULDC UR22, c[0x0][0x2f0] ;  /* 0x0000bc0000167ab9 */ /* 0x000fe20000000800 */
[----:B------:R-:W-:Y:S01]  /*5ce0*/  FMUL.FTZ R159, R170, UR7 ;  /* 0x00000007aa9f7c20 */ /* 0x000fe20008410000 */
[----:B------:R-:W-:Y:S01]  /*5cf0*/  USHF.R.U32.HI UR5, URZ, 0x4, UR5 ;  /* 0x000000043f057899 */ /* 0x000fe20008011605 */
[----:B------:R-:W-:Y:S01]  /*5d00*/  FMUL.FTZ R170, R173, UR7 ;  /* 0x00000007adaa7c20 */ /* 0x000fe20008410000 */
[----:B------:R-:W-:Y:S01]  /*5d10*/  FMUL.FTZ R152, R152, UR7 ;  /* 0x0000000798987c20 */ /* 0x000fe20008410000 */
[----:B------:R-:W-:Y:S01]  /*5d20*/  FMUL.FTZ R165, R165, UR7 ;  /* 0x00000007a5a57c20 */ /* 0x000fe20008410000 */
[----:B------:R-:W-:Y:S01]  /*5d30*/  ULOP3.LUT UR5, UR5, 0x3fff, URZ, 0xc0, !UPT ;  /* 0x00003fff05057892 */ /* 0x000fe2000f8ec03f */
[----:B------:R-:W-:Y:S01]  /*5d40*/  FMUL.FTZ R172, R172, UR7 ;  /* 0x00000007acac7c20 */ /* 0x000fe20008410000 */
[----:B------:R-:W-:Y:S01]  /*5d50*/  FMUL.FTZ R180, R180, UR7 ;  /* 0x00000007b4b47c20 */ /* 0x000fe20008410000 */
[----:B------:R-:W-:Y:S01]  /*5d60*/  FMUL.FTZ R181, R181, UR7 ;  /* 0x00000007b5b57c20 */ /* 0x000fe20008410000 */
[----:B------:R-:W-:Y:S01]  /*5d70*/  ULOP3.LUT UR5, UR5, 0x2000000, URZ, 0xfc, !UPT ;  /* 0x0200000005057892 */ /* 0x000fe2000f8efc3f */
[----:B------:R-:W-:Y:S01]  /*5d80*/  R2UR UR18, R21 ;  /* 0x00000000151272ca */ /* 0x000fe200000e0000 */
[----:B------:R-:W-:Y:S01]  /*5d90*/  FMUL.FTZ R182, R182, UR7 ;  /* 0x00000007b6b67c20 */ /* 0x000fe20008410000 */
[----:B------:R-:W0:Y:S01]  /*5da0*/  MUFU.TANH R152, R152 ;  /* 0x0000009800987308 */ /* 0x000e220000002400 */
[----:B------:R-:W-:-:S07]  /*5db0*/  ULEA UR5, UR60, UR5, 0xb ;  /* 0x000000053c057291 */ /* 0x000fce000f8e583f */
[----:B------:R-:W-:Y:S01]  /*5dc0*/  UMOV UR10, UR5 ;  /* 0x00000005000a7c82 */ /* 0x000fe20008000000 */
[----:B------:R-:W1:Y:S01]  /*5dd0*/  MUFU.TANH R0, R0 ;  /* 0x0000000000007308 */ /* 0x000e620000002400 */
[----:B------:R-:W-:Y:S01]  /*5de0*/  HGMMA.64x256x16.F32.BF16 R24, R196, gdesc[UR8].tnspB, R24, gsb0 ;  /* 0x43e00008c4187df0 */ /* 0x000fe20008001818 */
[----:B------:R-:W-:Y:S01]  /*5df0*/  UIADD3 UR10, UR5, 0x80, URZ ;  /* 0x00000080050a7890 */ /* 0x000fe2000fffe03f */
[----:B------:R-:W-:-:S05]  /*5e00*/  UMOV UR11, 0x40000040 ;  /* 0x40000040000b7882 */ /* 0x000fca0000000000 */
[----:B------:R-:W2:Y:S08]  /*5e10*/  MUFU.TANH R2, R2 ;  /* 0x0000000200027308 */ /* 0x000eb00000002400 */
[----:B------:R-:W3:Y:S08]  /*5e20*/  MUFU.TANH R154, R154 ;  /* 0x0000009a009a7308 */ /* 0x000ef00000002400 */
[----:B------:R-:W4:Y:S08]  /*5e30*/  MUFU.TANH R155, R155 ;  /* 0x0000009b009b7308 */ /* 0x000f300000002400 */
[----:B------:R-:W0:Y:S08]  /*5e40*/  MUFU.TANH R165, R165 ;  /* 0x000000a500a57308 */ /* 0x000e300000002400 */
[----:B------:R-:W0:Y:S08]  /*5e50*/  MUFU.TANH R159, R159 ;  /* 0x0000009f009f7308 */ /* 0x000e300000002400 */
[----:B------:R-:W0:Y:S08]  /*5e60*/  MUFU.TANH R172, R172 ;  /* 0x000000ac00ac7308 */ /* 0x000e300000002400 */
[----:B------:R-:W0:Y:S08]  /*5e70*/  MUFU.TANH R170, R170 ;  /* 0x000000aa00aa7308 */ /* 0x000e300000002400 */
[----:B------:R-:W0:Y:S08]  /*5e80*/  MUFU.TANH R162, R162 ;  /* 0x000000a200a27308 */ /* 0x000e300000002400 */
[----:B------:R-:W0:Y:S08]  /*5e90*/  MUFU.TANH R180, R180 ;  /* 0x000000b400b47308 */ /* 0x000e300000002400 */
[----:B------:R-:W0:Y:S01]  /*5ea0*/  MUFU.TANH R181, R181 ;  /* 0x000000b500b57308 */ /* 0x000e220000002400 */
[----:B------:R-:W-:-:S02]  /*5eb0*/  WARPGROUP.DEPBAR.LE gsb0, 0x0 ;  /* 0x00008000000079c5 */ /* 0x000fc40000010000 */
        /* <DEDUP_REMOVED lines=9> */
[----:B------:R-:W-:Y:S02]  /*5f50*/  UMOV UR11, 0x40000040 ;  /* 0x40000040000b7882 */ /* 0x000fe40000000000 */
[----:B------:R-:W-:Y:S01]  /*5f60*/  @UP0 ULDC UR5, c[0x0][0x44c] ;  /* 0x0001130000050ab9 */ /* 0x000fe20000000800 */
[----:B------:R-:W-:Y:S02]  /*5f70*/  WARPGROUP.DEPBAR.LE gsb0, 0x0 ;  /* 0x00008000000079c5 */ /* 0x000fe40000010000 */
[----:B------:R-:W-:Y:S01]  /*5f80*/  WARPGROUP.ARRIVE ;  /* 0x00000000000079c5 */ /* 0x000fe20000000000 */
[----:B------:R-:W-:Y:S01]  /*5f90*/  FMUL.FTZ R188, R153, UR7 ;  /* 0x0000000799bc7c20 */ /* 0x000fe20008410000 */
[----:B------:R-:W-:Y:S01]  /*5fa0*/  FMUL.FTZ R153, R158, UR7 ;  /* 0x000000079e997c20 */ /* 0x000fe20008410000 */
[----:B------:R-:W-:Y:S01]  /*5fb0*/  FMUL.FTZ R191, R169, UR7 ;  /* 0x00000007a9bf7c20 */ /* 0x000fe20008410000 */
[----:B------:R-:W-:Y:S01]  /*5fc0*/  FMUL.FTZ R158, R167, UR7 ;  /* 0x00000007a79e7c20 */ /* 0x000fe20008410000 */
[----:B------:R-:W-:-:S15]  /*5fd0*/  FMUL.FTZ R190, R168, UR7 ;  /* 0x00000007a8be7c20 */ /* 0x000fde0008410000 */
[----:B------:R-:W-:-:S01]  /*5fe0*/  NOP ;  /* 0x0000000000007918 */ /* 0x000fc20000000000 */
[----:B------:R-:W-:Y:S01]  /*5ff0*/  HGMMA.64x256x16.F32.BF16 R24, R184, gdesc[UR8].tnspB, R24, gsb0 ;  /* 0x43e00008b8187df0 */ /* 0x000fe20008001818 */
[----:B------:R-:W-:Y:S01]  /*6000*/  FMUL.FTZ R189, R156, UR7 ;  /* 0x000000079cbd7c20 */ /* 0x000fe20008410000 */
[----:B------:R-:W-:Y:S01]  /*6010*/  UMOV UR10, UR22 ;  /* 0x00000016000a7c82 */ /* 0x000fe20008000000 */
[----:B------:R-:W-:Y:S01]  /*6020*/  FMUL.FTZ R156, R163, UR7 ;  /* 0x00000007a39c7c20 */ /* 0x000fe20008410000 */
[----:B------:R-:W-:Y:S01]  /*6030*/  FMUL.FTZ R163, R178, UR7 ;  /* 0x00000007b2a37c20 */ /* 0x000fe20008410000 */
[----:B------:R-:W-:Y:S01]  /*6040*/  IMAD.U32 R173, RZ, RZ, UR10 ;  /* 0x0000000affad7e24 */ /* 0x000fe2000f8e00ff */
[----:B------:R-:W-:Y:S01]  /*6050*/  ULDC UR22, c[0x0][0x288] ;  /* 0x0000a20000167ab9 */ /* 0x000fe20000000800 */
[----:B------:R-:W0:Y:S01]  /*6060*/  MUFU.TANH R188, R188 ;  /* 0x000000bc00bc7308 */ /* 0x000e220000002400 */
[----:B------:R-:W-:-:S07]  /*6070*/  UMOV UR11, UR22 ;  /* 0x00000016000b7c82 */ /* 0x000fce0008000000 */
[----:B------:R-:W0:Y:S08]  /*6080*/  MUFU.TANH R189, R189 ;  /* 0x000000bd00bd7308 */ /* 0x000e300000002400 */
[----:B------:R-:W0:Y:S08]  /*6090*/  MUFU.TANH R153, R153 ;  /* 0x0000009900997308 */ /* 0x000e300000002400 */
[----:B------:R-:W0:Y:S08]  /*60a0*/  MUFU.TANH R156, R156 ;  /* 0x0000009c009c7308 */ /* 0x000e300000002400 */
[----:B------:R-:W0:Y:S08]  /*60b0*/  MUFU.TANH R158, R158 ;  /* 0x0000009e009e7308 */ /* 0x000e300000002400 */
[----:B------:R-:W0:Y:S08]  /*60c0*/  MUFU.TANH R190, R190 ;  /* 0x000000be00be7308 */ /* 0x000e300000002400 */
[----:B------:R-:W0:Y:S08]  /*60d0*/  MUFU.TANH R191, R191 ;  /* 0x000000bf00bf7308 */ /* 0x000e300000002400 */
[----:B------:R-:W0:Y:S01]  /*60e0*/  MUFU.TANH R163, R163 ;  /* 0x000000a300a37308 */ /* 0x000e220000002400 */
[----:B------:R-:W-:-:S07]  /*60f0*/  WARPGROUP.DEPBAR.LE gsb0, 0x0 ;  /* 0x00008000000079c5 */ /* 0x000fce0000010000 */
[----:B------:R5:W0:Y:S01]  /*6100*/  MUFU.TANH R184, R157 ;  /* 0x0000009d00b87308 */ /* 0x000a220000002400 */
        /* <DEDUP_REMOVED lines=8> */
[----:B-----5:R-:W-:Y:S01]  /*6190*/  FMUL.FTZ R157, R166, UR7 ;  /* 0x00000007a69d7c20 */ /* 0x020fe20008410000 */
[----:B------:R-:W-:Y:S01]  /*61a0*/  @P0 IMAD.HI.U32 R166, R19, UR5, RZ ;  /* 0x0000000513a60c27 */ /* 0x000fe2000f8e00ff */
[----:B------:R-:W-:Y:S01]  /*61b0*/  @UP0 ULDC UR5, c[0x0][0x450] ;  /* 0x0001140000050ab9 */ /* 0x000fe20000000800 */
[----:B------:R-:W0:Y:S03]  /*61c0*/  MUFU.TANH R185, R185 ;  /* 0x000000b900b97308 */ /* 0x000e260000002400 */
[----:B------:R-:W-:Y:S01]  /*61d0*/  @P1 SHF.R.U32.HI R175, RZ, UR5, R166 ;  /* 0x00000005ffaf1c19 */ /* 0x000fe200080116a6 */
[----:B------:R-:W-:Y:S01]  /*61e0*/  IMAD.U32 R166, RZ, RZ, UR61 ;  /* 0x0000003dffa67e24 */ /* 0x000fe2000f8e00ff */
[----:B------:R-:W-:-:S03]  /*61f0*/  UIADD3 UR5, -UR15, 0x1, URZ ;  /* 0x000000010f057890 */ /* 0x000fc6000fffe13f */
[----:B------:R-:W-:Y:S01]  /*6200*/  @!P5 VIADD R166, R166, 0x30840 ;  /* 0x00030840a6a6d836 */ /* 0x000fe20000000000 */
[----:B------:R-:W5:Y:S01]  /*6210*/  SHFL.IDX PT, R169, R175, RZ, 0x1c1f ;  /* 0x001c1fffafa97589 */ /* 0x000f6200000e0000 */
[----:B------:R-:W0:Y:S01]  /*6220*/  MUFU.TANH R186, R186 ;  /* 0x000000ba00ba7308 */ /* 0x000e220000002400 */
[----:B------:R-:W-:Y:S02]  /*6230*/  IMAD.U32 R168, RZ, RZ, UR5 ;  /* 0x00000005ffa87e24 */ /* 0x000fe4000f8e00ff */
[----:B------:R-:W-:Y:S02]  /*6240*/  @!P5 PRMT R167, RZ, 0x654, R166 ;  /* 0x00000654ffa7d816 */ /* 0x000fe400000000a6 */
[----:B------:R-:W-:Y:S02]  /*6250*/  IMAD R168, R5, -0x2, R168 ;  /* 0xfffffffe05a87824 */ /* 0x000fe400078e02a8 */
[----:B------:R1:W-:Y:S01]  /*6260*/  @!P5 SYNCS.ARRIVE.TRANS64.RED.A1T0 RZ, [R167+URZ], RZ ;  /* 0x000000ffa7ffd9a7 */ /* 0x0003e2000810043f */
[----:B------:R-:W0:Y:S01]  /*6270*/  MUFU.TANH R187, R187 ;  /* 0x000000bb00bb7308 */ /* 0x000e220000002400 */
[----:B------:R-:W-:Y:S01]  /*6280*/  IMAD R168, R173, UR19, R168 ;  /* 0x00000013ada87c24 */ /* 0x000fe2000f8e02a8 */
[----:B------:R-:W-:-:S03]  /*6290*/  ULDC UR19, c[0x0][0x9e0] ;  /* 0x0002780000137ab9 */ /* 0x000fc60000000800 */
[----:B------:R-:W-:Y:S02]  /*62a0*/  VIADD R168, R168, -UR11 ;  /* 0x8000000ba8a87c36 */ /* 0x000fe40008000000 */
[----:B-1----:R-:W-:Y:S01]  /*62b0*/  FMUL.FTZ R167, R183, UR7 ;  /* 0x00000007b7a77c20 */ /* 0x002fe20008410000 */
[----:B------:R-:W1:Y:S01]  /*62c0*/  MUFU.TANH R157, R157 ;  /* 0x0000009d009d7308 */ /* 0x000e620000002400 */
[C---:B------:R-:W-:Y:S01]  /*62d0*/  VIADD R192, R168.reuse, UR18 ;  /* 0x00000012a8c07c36 */ /* 0x040fe20008000000 */
[----:B------:R-:W-:-:S05]  /*62e0*/  IADD3 R183, R168, UR19, RZ ;  /* 0x00000013a8b77c10 */ /* 0x000fca000fffe0ff */
[--C-:B-----5:R-:W-:Y:S01]  /*62f0*/  IMAD.IADD R178, R183, 0x1, R169.reuse ;  /* 0x00000001b7b27824 */ /* 0x120fe200078e02a9 */
[----:B------:R-:W0:Y:S01]  /*6300*/  MUFU.TANH R160, R160 ;  /* 0x000000a000a07308 */ /* 0x000e220000002400 */
[----:B------:R-:W-:-:S07]  /*6310*/  IMAD.IADD R179, R192, 0x1, R169 ;  /* 0x00000001c0b37824 */ /* 0x000fce00078e02a9 */
[----:B------:R-:W0:Y:S08]  /*6320*/  MUFU.TANH R161, R161 ;  /* 0x000000a100a17308 */ /* 0x000e300000002400 */
[----:B------:R-:W0:Y:S08]  /*6330*/  MUFU.TANH R171, R171 ;  /* 0x000000ab00ab7308 */ /* 0x000e300000002400 */
[----:B------:R-:W0:Y:S08]  /*6340*/  MUFU.TANH R176, R176 ;  /* 0x000000b000b07308 */ /* 0x000e300000002400 */
[----:B------:R-:W0:Y:S08]  /*6350*/  MUFU.TANH R164, R164 ;  /* 0x000000a400a47308 */ /* 0x000e300000002400 */
[----:B------:R0:W0:Y:S08]  /*6360*/  MUFU.TANH R166, R182 ;  /* 0x000000b600a67308 */ /* 0x0000300000002400 */
[----:B------:R-:W0:Y:S01]  /*6370*/  MUFU.TANH R167, R167 ;  /* 0x000000a700a77308 */ /* 0x000e220000002400 */
[----:B-1234-:R-:W-:Y:S05]  /*6380*/  @!P6 BRA `(.L_x_1000) ;  /* 0x00000000006ce947 */ /* 0x01efea0003800000 */
[----:B------:R-:W-:Y:S01]  /*6390*/  R2UR UR5, R17 ;  /* 0x00000000110572ca */ /* 0x000fe200000e0000 */
[----:B------:R-:W-:Y:S01]  /*63a0*/  IMAD.U32 R168, RZ, RZ, UR10 ;  /* 0x0000000affa87e24 */ /* 0x000fe2000f8e00ff */
[----:B------:R-:W-:Y:S11]  /*63b0*/  BSSY B0, `(.L_x_1001) ;  /* 0x0000014000007945 */ /* 0x000ff60003800000 */
[----:B------:R-:W-:-:S04]  /*63c0*/  IMAD R168, R168, UR5, R169 ;  /* 0x00000005a8a87c24 */ /* 0x000fc8000f8e02a9 */
[----:B------:R-:W-:-:S05]  /*63d0*/  VIADD R173, R168, -UR11 ;  /* 0x8000000ba8ad7c36 */ /* 0x000fca0008000000 */
[----:B------:R-:W-:-:S13]  /*63e0*/  ISETP.GT.AND P0, PT, R173, -0x1, PT ;  /* 0xffffffffad00780c */ /* 0x000fda0003f04270 */
[----:B------:R-:W-:Y:S05]  /*63f0*/  @P0 BRA `(.L_x_1002) ;  /* 0x0000000000240947 */ /* 0x000fea0003800000 */
[----:B------:R-:W-:Y:S01]  /*6400*/  ULDC UR5, c[0x0][0x9e4] ;  /* 0x0002790000057ab9 */ /* 0x000fe20000000800 */
[----:B------:R-:W-:Y:S02]  /*6410*/  LOP3.LUT R173, RZ, R173, RZ, 0x33, !PT ;  /* 0x000000adffad7212 */ /* 0x000fe400078e33ff */
[----:B------:R-:W-:-:S04]  /*6420*/  MOV R177, UR5 ;  /* 0x0000000500b17c02 */ /* 0x000fc80008000f00 */
[----:B------:R-:W-:-:S13]  /*6430*/  ISETP.NE.AND P0, PT, R177, 0x1, PT ;  /* 0x00000001b100780c */ /* 0x000fda0003f05270 */
[----:B------:R-:W1:Y:S02]  /*6440*/  @P0 LDC.64 R168, c[0x0][0x9e8] ;  /* 0x00027a00ffa80b82 */ /* 0x000e640000000a00 */
[----:B-1----:R-:W-:-:S05]  /*6450*/  @P0 IMAD.HI.U32 R168, R173, R168, RZ ;  /* 0x000000a8ada80227 */ /* 0x002fca00078e00ff */
[----:B------:R-:W-:-:S04]  /*6460*/  @P0 SHF.R.U32.HI R173, RZ, R169, R168 ;  /* 0x000000a9ffad0219 */ /* 0x000fc800000116a8 */
[----:B------:R-:W-:Y:S01]  /*6470*/  LOP3.LUT R173, RZ, R173, RZ, 0x33, !PT ;  /* 0x000000adffad7212 */ /* 0x000fe200078e33ff */
[----:B------:R-:W-:Y:S06]  /*6480*/  BRA `(.L_x_1003) ;  /* 0x0000000000187947 */ /* 0x000fec0003800000 */
.L_x_1002:
[----:B------:R-:W-:Y:S02]  /*6490*/  ULDC UR5, c[0x0][0x9e4] ;  /* 0x0002790000057ab9 */ /* 0x000fe40000000800 */
[----:B------:R-:W-:-:S05]  /*64a0*/  IMAD.U32 R177, RZ, RZ, UR5 ;  /* 0x00000005ffb17e24 */ /* 0x000fca000f8e00ff */
[----:B------:R-:W-:-:S13]  /*64b0*/  ISETP.NE.AND P0, PT, R177, 0x1, PT ;  /* 0x00000001b100780c */ /* 0x000fda0003f05270 */
[----:B------:R-:W1:Y:S02]  /*64c0*/  @P0 LDC.64 R168, c[0x0][0x9e8] ;  /* 0x00027a00ffa80b82 */ /* 0x000e640000000a00 */
[----:B-1----:R-:W-:-:S05]  /*64d0*/  @P0 IMAD.HI.U32 R168, R173, R168, RZ ;  /* 0x000000a8ada80227 */ /* 0x002fca00078e00ff */
[----:B------:R-:W-:-:S07]  /*64e0*/  @P0 SHF.R.U32.HI R173, RZ, R169, R168 ;  /* 0x000000a9ffad0219 */ /* 0x000fce00000116a8 */
.L_x_1003:
[----:B------:R-:W-:Y:S05]  /*64f0*/  BSYNC B0 ;  /* 0x0000000000007941 */ /* 0x000fea0003800000 */
.L_x_1001:
[----:B------:R-:W-:-:S04]  /*6500*/  IMAD R168, R173, R177, -UR15 ;  /* 0x8000000fada87e24 */ /* 0x000fc8000f8e02b1 */
[----:B------:R-:W-:-:S05]  /*6510*/  IMAD R168, R5, -0x2, R168 ;  /* 0xfffffffe05a87824 */ /* 0x000fca00078e02a8 */
[----:B------:R-:W-:Y:S02]  /*6520*/  VIADDMNMX R178, R168, R177, R178, PT ;  /* 0x000000b1a8b27246 */ /* 0x000fe400038001b2 */
[----:B------:R-:W-:-:S07]  /*6530*/  VIMNMX R179, R179, R168, !PT ;  /* 0x000000a8b3b37248 */ /* 0x000fce0007fe0100 */
.L_x_1000:
[----:B------:R-:W-:-:S06]  /*6540*/  UISETP.GT.AND UP1, UPT, UR6, -0x1, UPT ;  /* 0xffffffff0600788c */ /* 0x000fcc000bf24270 */
[----:B------:R-:W-:-:S04]  /*6550*/  PLOP3.LUT P0, PT, PT, PT, UP1, 0x80, 0x0 ;  /* 0x000000000000781c */ /* 0x000fc80003f0f018 */
[C---:B------:R-:W-:Y:S02]  /*6560*/  ISETP.GT.AND P1, PT, R179.reuse, RZ, P0 ;  /* 0x000000ffb300720c */ /* 0x040fe40000724270 */
[C---:B------:R-:W-:Y:S02]  /*6570*/  ISETP.GT.AND P3, PT, R179.reuse, 0x1, P0 ;  /* 0x00000001b300780c */ /* 0x040fe40000764270 */
[----:B------:R-:W-:Y:S02]  /*6580*/  ISETP.LT.OR P2, PT, R178, 0x1, P1 ;  /* 0x00000001b200780c */ /* 0x000fe40000f41670 */
[C---:B------:R-:W-:Y:S02]  /*6590*/  ISETP.GT.AND P1, PT, R179.reuse, 0x8, P0 ;  /* 0x00000008b300780c */ /* 0x040fe40000724270 */
[----:B0-----:R-:W-:Y:S02]  /*65a0*/  FSEL R177, R152, -INF , !P2 ;  /* 0xff80000098b17808 */ /* 0x001fe40005000000 */
[----:B------:R-:W-:Y:S01]  /*65b0*/  ISETP.GT.AND P2, PT, R179, 0x9, P0 ;  /* 0x00000009b300780c */ /* 0x000fe20000744270 */
[----:B------:R-:W0:Y:S01]  /*65c0*/  SHFL.IDX PT, R152, R175, 0x1, 0x1c1f ;  /* 0x003c1f00af987f89 */ /* 0x000e2200000e0000 */
[----:B------:R-:W-:-:S02]  /*65d0*/  ISETP.LT.OR P1, PT, R178, 0x9, P1 ;  /* 0x00000009b200780c */ /* 0x000fc40000f21670 */
[C---:B------:R-:W-:Y:S02]  /*65e0*/  ISETP.LT.OR P3, PT, R178.reuse, 0x2, P3 ;  /* 0x00000002b200780c */ /* 0x040fe40001f61670 */
[----:B------:R-:W-:Y:S02]  /*65f0*/  ISETP.LT.OR P2, PT, R178, 0xa, P2 ;  /* 0x0000000ab200780c */ /* 0x000fe40001741670 */
[----:B------:R-:W-:Y:S02]  /*6600*/  FSEL R189, R189, -INF , !P1 ;  /* 0xff800000bdbd7808 */ /* 0x000fe40004800000 */
[----:B------:R-:W-:Y:S02]  /*6610*/  FSEL R188, R188, -INF , !P3 ;  /* 0xff800000bcbc7808 */ /* 0x000fe40005800000 */
[----:B------:R-:W-:Y:S02]  /*6620*/  ISETP.GT.AND P1, PT, R179, 0x11, P0 ;  /* 0x00000011b300780c */ /* 0x000fe40000724270 */
[----:B------:R-:W-:-:S02]  /*6630*/  FSEL R184, R184, -INF , !P2 ;  /* 0xff800000b8b87808 */ /* 0x000fc40005000000 */
[C---:B------:R-:W-:Y:S02]  /*6640*/  ISETP.GT.AND P3, PT, R179.reuse, 0x10, P0 ;  /* 0x00000010b300780c */ /* 0x040fe40000764270 */
[----:B------:R-:W-:Y:S02]  /*6650*/  ISETP.GT.AND P2, PT, R179, 0x18, P0 ;  /* 0x00000018b300780c */ /* 0x000fe40000744270 */
[C---:B------:R-:W-:Y:S02]  /*6660*/  ISETP.LT.OR P1, PT, R178.reuse, 0x12, P1 ;  /* 0x00000012b200780c */ /* 0x040fe40000f21670 */
[C---:B------:R-:W-:Y:S02]  /*6670*/  ISETP.LT.OR P3, PT, R178.reuse, 0x11, P3 ;  /* 0x00000011b200780c */ /* 0x040fe40001f61670 */
[----:B------:R-:W-:Y:S02]  /*6680*/  ISETP.LT.OR P2, PT, R178, 0x19, P2 ;  /* 0x00000019b200780c */ /* 0x000fe40001741670 */
[----:B------:R-:W-:-:S02]  /*6690*/  FSEL R186, R186, -INF , !P1 ;  /* 0xff800000baba7808 */ /* 0x000fc40004800000 */
[----:B------:R-:W-:Y:S02]  /*66a0*/  FSEL R185, R185, -INF , !P3 ;  /* 0xff800000b9b97808 */ /* 0x000fe40005800000 */
[----:B------:R-:W-:Y:S02]  /*66b0*/  ISETP.GT.AND P1, PT, R179, 0x20, P0 ;  /* 0x00000020b300780c */ /* 0x000fe40000724270 */
[----:B------:R-:W-:Y:S02]  /*66c0*/  FSEL R187, R187, -INF , !P2 ;  /* 0xff800000bbbb7808 */ /* 0x000fe40005000000 */
[C---:B------:R-:W-:Y:S02]  /*66d0*/  ISETP.GT.AND P3, PT, R179.reuse, 0x19, P0 ;  /* 0x00000019b300780c */ /* 0x040fe40000764270 */
[----:B------:R-:W-:Y:S02]  /*66e0*/  ISETP.GT.AND P2, PT, R179, 0x21, P0 ;  /* 0x00000021b300780c */ /* 0x000fe40000744270 */
        /* <DEDUP_REMOVED lines=14> */
[----:B------:R-:W-:Y:S02]  /*67d0*/  FSEL R170, R171, -INF , !P2 ;  /* 0xff800000abaa7808 */ /* 0x000fe40005000000 */
[C---:B------:R-:W-:Y:S02]  /*67e0*/  ISETP.GT.AND P3, PT, R179.reuse, 0x31, P0 ;  /* 0x00000031b300780c */ /* 0x040fe40000764270 */
[C---:B------:R-:W-:Y:S02]  /*67f0*/  ISETP.GT.AND P1, PT, R179.reuse, 0x38, P0 ;  /* 0x00000038b300780c */ /* 0x040fe40000724270 */
[----:B------:R-:W-:Y:S01]  /*6800*/  ISETP.GT.AND P2, PT, R179, 0x39, P0 ;  /* 0x00000039b300780c */ /* 0x000fe20000744270 */
[----:B0-----:R-:W-:Y:S01]  /*6810*/  IMAD.IADD R179, R192, 0x1, R152 ;  /* 0x00000001c0b37824 */ /* 0x001fe200078e0298 */
[----:B------:R-:W-:-:S02]  /*6820*/  ISETP.LT.OR P3, PT, R178, 0x32, P3 ;  /* 0x00000032b200780c */ /* 0x000fc40001f61670 */
[C---:B------:R-:W-:Y:S02]  /*6830*/  ISETP.LT.OR P1, PT, R178.reuse, 0x39, P1 ;  /* 0x00000039b200780c */ /* 0x040fe40000f21670 */
[----:B------:R-:W-:Y:S01]  /*6840*/  ISETP.LT.OR P2, PT, R178, 0x3a, P2 ;  /* 0x0000003ab200780c */ /* 0x000fe20001741670 */
[----:B------:R-:W-:Y:S01]  /*6850*/  IMAD.IADD R178, R183, 0x1, R152 ;  /* 0x00000001b7b27824 */ /* 0x000fe200078e0298 */
[----:B------:R-:W-:Y:S02]  /*6860*/  FSEL R176, R176, -INF , !P3 ;  /* 0xff800000b0b07808 */ /* 0x000fe40005800000 */
        /* <DEDUP_REMOVED lines=14> */
[----:B------:R-:W0:Y:S02]  /*6950*/  @P1 LDC.64 R168, c[0x0][0x9e8] ;  /* 0x00027a00ffa81b82 */ /* 0x000e240000000a00 */
[----:B0-----:R-:W-:-:S05]  /*6960*/  @P1 IMAD.HI.U32 R168, R181, R168, RZ ;  /* 0x000000a8b5a81227 */ /* 0x001fca00078e00ff */
[----:B------:R-:W-:-:S04]  /*6970*/  @P1 SHF.R.U32.HI R181, RZ, R169, R168 ;  /* 0x000000a9ffb51219 */ /* 0x000fc800000116a8 */
[----:B------:R-:W-:Y:S01]  /*6980*/  LOP3.LUT R181, RZ, R181, RZ, 0x33, !PT ;  /* 0x000000b5ffb57212 */ /* 0x000fe200078e33ff */
[----:B------:R-:W-:Y:S06]  /*6990*/  BRA `(.L_x_1007) ;  /* 0x0000000000187947 */ /* 0x000fec0003800000 */
.L_x_1006:
[----:B------:R-:W-:Y:S02]  /*69a0*/  ULDC UR5, c[0x0][0x9e4] ;  /* 0x0002790000057ab9 */ /* 0x000fe40000000800 */
[----:B------:R-:W-:-:S05]  /*69b0*/  IMAD.U32 R183, RZ, RZ, UR5 ;  /* 0x00000005ffb77e24 */ /* 0x000fca000f8e00ff */
[----:B------:R-:W-:-:S13]  /*69c0*/  ISETP.NE.AND P1, PT, R183, 0x1, PT ;  /* 0x00000001b700780c */ /* 0x000fda0003f25270 */
[----:B------:R-:W0:Y:S02]  /*69d0*/  @P1 LDC.64 R168, c[0x0][0x9e8] ;  /* 0x00027a00ffa81b82 */ /* 0x000e240000000a00 */
[----:B0-----:R-:W-:-:S05]  /*69e0*/  @P1 IMAD.HI.U32 R168, R181, R168, RZ ;  /* 0x000000a8b5a81227 */ /* 0x001fca00078e00ff */
[----:B------:R-:W-:-:S07]  /*69f0*/  @P1 SHF.R.U32.HI R181, RZ, R169, R168 ;  /* 0x000000a9ffb51219 */ /* 0x000fce00000116a8 */
.L_x_1007:
[----:B------:R-:W-:Y:S05]  /*6a00*/  BSYNC B0 ;  /* 0x0000000000007941 */ /* 0x000fea0003800000 */
.L_x_1005:
[----:B------:R-:W-:-:S04]  /*6a10*/  IMAD R152, R181, R183, -UR15 ;  /* 0x8000000fb5987e24 */ /* 0x000fc8000f8e02b7 */
[----:B------:R-:W-:-:S05]  /*6a20*/  IMAD R152, R5, -0x2, R152 ;  /* 0xfffffffe05987824 */ /* 0x000fca00078e0298 */
[----:B------:R-:W-:Y:S02]  /*6a30*/  VIADDMNMX R178, R152, R183, R178, PT ;  /* 0x000000b798b27246 */ /* 0x000fe400038001b2 */
[----:B------:R-:W-:-:S07]  /*6a40*/  VIMNMX R179, R179, R152, !PT ;  /* 0x00000098b3b37248 */ /* 0x000fce0007fe0100 */
.L_x_1004:
[----:B------:R-:W-:Y:S01]  /*6a50*/  FMNMX.FTZ R169, R177, R4, !PT ;  /* 0x00000004b1a97209 */ /* 0x000fe20007810000 */
[----:B------:R-:W-:Y:S01]  /*6a60*/  ULDC UR5, c[0x0][0x988] ;  /* 0x0002620000057ab9 */ /* 0x000fe20000000800 */
[----:B------:R-:W-:Y:S01]  /*6a70*/  ISETP.GT.AND P1, PT, R179, 0x1, P0 ;  /* 0x00000001b300780c */ /* 0x000fe20000724270 */
[----:B------:R-:W-:Y:S01]  /*6a80*/  UMOV UR60, UR4 ;  /* 0x00000004003c7c82 */ /* 0x000fe20008000000 */
[----:B------:R-:W-:Y:S02]  /*6a90*/  FMNMX.FTZ R152, R188, R169, !PT ;  /* 0x000000a9bc987209 */ /* 0x000fe40007810000 */
[----:B------:R-:W-:Y:S02]  /*6aa0*/  ISETP.LT.OR P1, PT, R178, 0x2, P1 ;  /* 0x00000002b200780c */ /* 0x000fe40000f21670 */
[----:B------:R-:W-:Y:S02]  /*6ab0*/  FMNMX.FTZ R169, R189, R152, !PT ;  /* 0x00000098bda97209 */ /* 0x000fe40007810000 */
[----:B------:R-:W-:-:S02]  /*6ac0*/  FSEL R2, R2, -INF , !P1 ;  /* 0xff80000002027808 */ /* 0x000fc40004800000 */
[----:B------:R-:W-:Y:S02]  /*6ad0*/  FMNMX.FTZ R152, R184, R169, !PT ;  /* 0x000000a9b8987209 */ /* 0x000fe40007810000 */
[----:B------:R-:W-:Y:S02]  /*6ae0*/  ISETP.GT.AND P1, PT, R179, RZ, P0 ;  /* 0x000000ffb300720c */ /* 0x000fe40000724270 */
[----:B------:R-:W-:Y:S02]  /*6af0*/  FMNMX.FTZ R169, R185, R152, !PT ;  /* 0x00000098b9a97209 */ /* 0x000fe40007810000 */
[----:B------:R-:W-:Y:S02]  /*6b00*/  ISETP.LT.OR P1, PT, R178, 0x1, P1 ;  /* 0x00000001b200780c */ /* 0x000fe40000f21670 */
[----:B------:R-:W-:Y:S02]  /*6b10*/  FMNMX.FTZ R152, R186, R169, !PT ;  /* 0x000000a9ba987209 */ /* 0x000fe40007810000 */
[----:B------:R-:W-:-:S02]  /*6b20*/  ISETP.GT.AND P2, PT, R179, 0x8, P0 ;  /* 0x00000008b300780c */ /* 0x000fc40000744270 */
[----:B------:R-:W-:Y:S02]  /*6b30*/  FMNMX.FTZ R169, R187, R152, !PT ;  /* 0x00000098bba97209 */ /* 0x000fe40007810000 */
[----:B------:R-:W-:Y:S02]  /*6b40*/  ISETP.GT.AND P3, PT, R179, 0x9, P0 ;  /* 0x00000009b300780c */ /* 0x000fe40000764270 */
[----:B------:R-:W-:Y:S02]  /*6b50*/  FMNMX.FTZ R169, R174, R169, !PT ;  /* 0x000000a9aea97209 */ /* 0x000fe40007810000 */
[----:B------:R-:W-:Y:S02]  /*6b60*/  ISETP.LT.OR P2, PT, R178, 0x9, P2 ;  /* 0x00000009b200780c */ /* 0x000fe40001741670 */
[----:B------:R-:W-:Y:S02]  /*6b70*/  FMNMX.FTZ R152, R190, R169, !PT ;  /* 0x000000a9be987209 */ /* 0x000fe40007810000 */
[----:B------:R-:W-:-:S02]  /*6b80*/  ISETP.LT.OR P3, PT, R178, 0xa, P3 ;  /* 0x0000000ab200780c */ /* 0x000fc40001f61670 */
[----:B------:R-:W-:Y:S02]  /*6b90*/  FMNMX.FTZ R169, R173, R152, !PT ;  /* 0x00000098ada97209 */ /* 0x000fe40007810000 */
[----:B------:R-:W-:Y:S02]  /*6ba0*/  FSEL R153, R153, -INF , !P2 ;  /* 0xff80000099997808 */ /* 0x000fe40005000000 */
[----:B------:R-:W-:Y:S02]  /*6bb0*/  FMNMX.FTZ R152, R172, R169, !PT ;  /* 0x000000a9ac987209 */ /* 0x000fe40007810000 */
[----:B------:R-:W-:Y:S02]  /*6bc0*/  FSEL R154, R154, -INF , !P3 ;  /* 0xff8000009a9a7808 */ /* 0x000fe40005800000 */
[----:B------:R-:W-:Y:S02]  /*6bd0*/  FMNMX.FTZ R169, R165, R152, !PT ;  /* 0x00000098a5a97209 */ /* 0x000fe40007810000 */
[----:B------:R-:W-:-:S02]  /*6be0*/  ISETP.GT.AND P2, PT, R179, 0x10, P0 ;  /* 0x00000010b300780c */ /* 0x000fc40000744270 */
[----:B------:R-:W-:Y:S02]  /*6bf0*/  FMNMX.FTZ R169, R170, R169, !PT ;  /* 0x000000a9aaa97209 */ /* 0x000fe40007810000 */
[----:B------:R-:W-:Y:S02]  /*6c00*/  ISETP.GT.AND P3, PT, R179, 0x11, P0 ;  /* 0x00000011b300780c */ /* 0x000fe40000764270 */
[----:B------:R-:W-:Y:S02]  /*6c10*/  FMNMX.FTZ R152, R176, R169, !PT ;  /* 0x000000a9b0987209 */ /* 0x000fe40007810000 */
[C---:B------:R-:W-:Y:S02]  /*6c20*/  ISETP.LT.OR P2, PT, R178.reuse, 0x11, P2 ;  /* 0x00000011b200780c */ /* 0x040fe40001741670 */
[----:B------:R-:W-:Y:S02]  /*6c30*/  FMNMX.FTZ R152, R175, R152, !PT ;  /* 0x00000098af987209 */ /* 0x000fe40007810000 */
[----:B------:R-:W-:-:S02]  /*6c40*/  ISETP.LT.OR P3, PT, R178, 0x12, P3 ;  /* 0x00000012b200780c */ /* 0x000fc40001f61670 */
[----:B------:R-:W-:Y:S02]  /*6c50*/  FMNMX.FTZ R168, R171, R152, !PT ;  /* 0x00000098aba87209 */ /* 0x000fe40007810000 */
[----:B------:R-:W-:Y:S02]  /*6c60*/  FSEL R155, R155, -INF , !P2 ;  /* 0xff8000009b9b7808 */ /* 0x000fe40005000000 */
[----:B------:R-:W-:Y:S01]  /*6c70*/  FSEL R156, R156, -INF , !P3 ;  /* 0xff8000009c9c7808 */ /* 0x000fe20005800000 */
[----:B------:R-:W0:Y:S01]  /*6c80*/  SHFL.BFLY PT, R169, R168, 0x2, 0x1f ;  /* 0x0c401f00a8a97f89 */ /* 0x000e2200000e0000 */
[C---:B------:R-:W-:Y:S02]  /*6c90*/  ISETP.GT.AND P3, PT, R179.reuse, 0x20, P0 ;  /* 0x00000020b300780c */ /* 0x040fe40000764270 */
[----:B------:R-:W-:Y:S02]  /*6ca0*/  ISETP.GT.AND P2, PT, R179, 0x19, P0 ;  /* 0x00000019b300780c */ /* 0x000fe40000744270 */
[----:B------:R-:W-:-:S02]  /*6cb0*/  ISETP.LT.OR P3, PT, R178, 0x21, P3 ;  /* 0x00000021b200780c */ /* 0x000fc40001f61670 */
[----:B------:R-:W-:Y:S02]  /*6cc0*/  ISETP.LT.OR P2, PT, R178, 0x1a, P2 ;  /* 0x0000001ab200780c */ /* 0x000fe40001741670 */
[----:B------:R-:W-:Y:S02]  /*6cd0*/  FSEL R159, R159, -INF , !P3 ;  /* 0xff8000009f9f7808 */ /* 0x000fe40005800000 */
[----:B------:R-:W-:Y:S02]  /*6ce0*/  FSEL R158, R158, -INF , !P2 ;  /* 0xff8000009e9e7808 */ /* 0x000fe40005000000 */
[----:B------:R-:W-:-:S04]  /*6cf0*/  ISETP.GT.AND P2, PT, R179, 0x28, P0 ;  /* 0x00000028b300780c */ /* 0x000fc80000744270 */
[----:B------:R-:W-:-:S04]  /*6d00*/  ISETP.LT.OR P2, PT, R178, 0x29, P2 ;  /* 0x00000029b200780c */ /* 0x000fc80001741670 */
[----:B------:R-:W-:Y:S02]  /*6d10*/  FSEL R161, R161, -INF , !P2 ;  /* 0xff800000a1a17808 */ /* 0x000fe40005000000 */
[C---:B------:R-:W-:Y:S02]  /*6d20*/  ISETP.GT.AND P2, PT, R179.reuse, 0x30, P0 ;  /* 0x00000030b300780c */ /* 0x040fe40000744270 */
[----:B0-----:R-:W-:Y:S02]  /*6d30*/  FMNMX.FTZ R169, R168, R169, !PT ;  /* 0x000000a9a8a97209 */ /* 0x001fe40007810000 */
[----:B------:R-:W-:Y:S02]  /*6d40*/  FSEL R168, R0, -INF , !P1 ;  /* 0xff80000000a87808 */ /* 0x000fe40004800000 */
[----:B------:R-:W-:Y:S01]  /*6d50*/  ISETP.GT.AND P1, PT, R179, 0x18, P0 ;  /* 0x00000018b300780c */ /* 0x000fe20000724270 */
[----:B------:R-:W0:Y:S01]  /*6d60*/  SHFL.BFLY PT, R152, R169, 0x1, 0x1f ;  /* 0x0c201f00a9987f89 */ /* 0x000e2200000e0000 */
[----:B------:R-:W-:-:S02]  /*6d70*/  ISETP.LT.OR P2, PT, R178, 0x31, P2 ;  /* 0x00000031b200780c */ /* 0x000fc40001741670 */
[C---:B------:R-:W-:Y:S02]  /*6d80*/  ISETP.LT.OR P1, PT, R178.reuse, 0x19, P1 ;  /* 0x00000019b200780c */ /* 0x040fe40000f21670 */
[----:B------:R-:W-:Y:S02]  /*6d90*/  FSEL R163, R163, -INF , !P2 ;  /* 0xff800000a3a37808 */ /* 0x000fe40005000000 */
[----:B------:R-:W-:Y:S02]  /*6da0*/  FSEL R157, R157, -INF , !P1 ;  /* 0xff8000009d9d7808 */ /* 0x000fe40004800000 */
[C---:B------:R-:W-:Y:S02]  /*6db0*/  ISETP.GT.AND P1, PT, R179.reuse, 0x21, P0 ;  /* 0x00000021b300780c */ /* 0x040fe40000724270 */
[----:B------:R-:W-:Y:S02]  /*6dc0*/  ISETP.GT.AND P2, PT, R179, 0x38, P0 ;  /* 0x00000038b300780c */ /* 0x000fe40000744270 */
[----:B------:R-:W-:-:S02]  /*6dd0*/  ISETP.LT.OR P1, PT, R178, 0x22, P1 ;  /* 0x00000022b200780c */ /* 0x000fc40000f21670 */
[----:B------:R-:W-:Y:S02]  /*6de0*/  ISETP.LT.OR P2, PT, R178, 0x39, P2 ;  /* 0x00000039b200780c */ /* 0x000fe40001741670 */
[----:B------:R-:W-:Y:S02]  /*6df0*/  FSEL R160, R160, -INF , !P1 ;  /* 0xff800000a0a07808 */ /* 0x000fe40004800000 */
[----:B------:R-:W-:Y:S02]  /*6e00*/  ISETP.GT.AND P1, PT, R179, 0x29, P0 ;  /* 0x00000029b300780c */ /* 0x000fe40000724270 */
[----:B------:R-:W-:Y:S02]  /*6e10*/  FSEL R166, R166, -INF , !P2 ;  /* 0xff800000a6a67808 */ /* 0x000fe40005000000 */
[----:B------:R-:W-:Y:S02]  /*6e20*/  ISETP.LT.OR P1, PT, R178, 0x2a, P1 ;  /* 0x0000002ab200780c */ /* 0x000fe40000f21670 */
[----:B0-----:R-:W-:-:S02]  /*6e30*/  FMNMX.FTZ R152, R169, R152, !PT ;  /* 0x00000098a9987209 */ /* 0x001fc40007810000 */
[----:B------:R-:W-:Y:S02]  /*6e40*/  FMNMX.FTZ R169, R168, R3, !PT ;  /* 0x00000003a8a97209 */ /* 0x000fe40007810000 */
[----:B------:R-:W-:Y:S02]  /*6e50*/  FSETP.NEU.FTZ.AND P3, PT, R152, -INF , PT ;  /* 0xff8000009800780b */ /* 0x000fe40003f7d000 */
[----:B------:R-:W-:Y:S02]  /*6e60*/  FMNMX.FTZ R0, R2, R169, !PT ;  /* 0x000000a902007209 */ /* 0x000fe40007810000 */
[----:B------:R-:W-:Y:S02]  /*6e70*/  FSEL R162, R162, -INF , !P1 ;  /* 0xff800000a2a27808 */ /* 0x000fe40004800000 */
[----:B------:R-:W-:Y:S02]  /*6e80*/  FMNMX.FTZ R169, R153, R0, !PT ;  /* 0x0000000099a97209 */ /* 0x000fe40007810000 */
[----:B------:R-:W-:-:S02]  /*6e90*/  ISETP.GT.AND P1, PT, R179, 0x31, P0 ;  /* 0x00000031b300780c */ /* 0x000fc40000724270 */
[----:B------:R-:W-:Y:S02]  /*6ea0*/  FMNMX.FTZ R0, R154, R169, !PT ;  /* 0x000000a99a007209 */ /* 0x000fe40007810000 */
[----:B------:R-:W-:Y:S02]  /*6eb0*/  ISETP.LT.OR P1, PT, R178, 0x32, P1 ;  /* 0x00000032b200780c */ /* 0x000fe40000f21670 */
[----:B------:R-:W-:Y:S01]  /*6ec0*/  FMNMX.FTZ R169, R155, R0, !PT ;  /* 0x000000009ba97209 */ /* 0x000fe20007810000 */
[----:B------:R-:W-:Y:S01]  /*6ed0*/  FMUL.FTZ R0, R152, UR5 ;  /* 0x0000000598007c20 */ /* 0x000fe20008410000 */
[----:B------:R-:W-:Y:S02]  /*6ee0*/  ISETP.GT.AND P0, PT, R179, 0x39, P0 ;  /* 0x00000039b300780c */ /* 0x000fe40000704270 */
[----:B------:R-:W-:Y:S02]  /*6ef0*/  FMNMX.FTZ R180, R156, R169, !PT ;  /* 0x000000a99cb47209 */ /* 0x000fe40007810000 */
[----:B------:R-:W-:-:S02]  /*6f00*/  FSEL R0, R0, RZ, P3 ;  /* 0x000000ff00007208 */ /* 0x000fc40001800000 */
[----:B------:R-:W-:Y:S02]  /*6f10*/  FMNMX.FTZ R169, R157, R180, !PT ;  /* 0x000000b49da97209 */ /* 0x000fe40007810000 */
[----:B------:R-:W-:Y:S01]  /*6f20*/  FSEL R164, R164, -INF , !P1 ;  /* 0xff800000a4a47808 */ /* 0x000fe20004800000 */
[--C-:B------:R-:W-:Y:S01]  /*6f30*/  FFMA.FTZ R181, R177, UR5, -R0.reuse ;  /* 0x00000005b1b57c23 */ /* 0x100fe20008010800 */
[----:B------:R-:W-:Y:S01]  /*6f40*/  FMNMX.FTZ R180, R158, R169, !PT ;  /* 0x000000a99eb47209 */ /* 0x000fe20007810000 */
[--C-:B------:R-:W-:Y:S01]  /*6f50*/  FFMA.FTZ R194, R187, UR5, -R0.reuse ;  /* 0x00000005bbc27c23 */ /* 0x100fe20008010800 */
[----:B------:R-:W-:Y:S01]  /*6f60*/  ISETP.LT.OR P0, PT, R178, 0x3a, P0 ;  /* 0x0000003ab200780c */ /* 0x000fe20000701670 */
[----:B------:R0:W-:Y:S01]  /*6f70*/  MUFU.EX2 R169, R181 ;  /* 0x000000b500a97308 */ /* 0x0001e20000000800 */
[----:B------:R-:W-:Y:S01]  /*6f80*/  FMNMX.FTZ R177, R159, R180, !PT ;  /* 0x000000b49fb17209 */ /* 0x000fe20007810000 */
[--C-:B------:R-:W-:Y:S01]  /*6f90*/  FFMA.FTZ R184, R184, UR5, -R0.reuse ;  /* 0x00000005b8b87c23 */ /* 0x100fe20008010800 */
[--C-:B------:R-:W-:Y:S01]  /*6fa0*/  FFMA.FTZ R196, R188, UR5, -R0.reuse ;  /* 0x00000005bcc47c23 */ /* 0x100fe20008010800 */
[--C-:B------:R-:W-:Y:S01]  /*6fb0*/  FFMA.FTZ R192, R185, UR5, -R0.reuse ;  /* 0x00000005b9c07c23 */ /* 0x100fe20008010800 */
[----:B------:R-:W-:Y:S01]  /*6fc0*/  FMNMX.FTZ R180, R160, R177, !PT ;  /* 0x000000b1a0b47209 */ /* 0x000fe20007810000 */
[--C-:B------:R-:W-:Y:S01]  /*6fd0*/  FFMA.FTZ R188, R190, UR5, -R0.reuse ;  /* 0x00000005bebc7c23 */ /* 0x100fe20008010800 */
[--C-:B------:R-:W-:Y:S01]  /*6fe0*/  FFMA.FTZ R198, R189, UR5, -R0.reuse ;  /* 0x00000005bdc67c23 */ /* 0x100fe20008010800 */
[--C-:B------:R-:W-:Y:S01]  /*6ff0*/  FFMA.FTZ R173, R173, UR5, -R0.reuse ;  /* 0x00000005adad7c23 */ /* 0x100fe20008010800 */
[----:B------:R-:W-:Y:S01]  /*7000*/  FMNMX.FTZ R177, R161, R180, !PT ;  /* 0x000000b4a1b17209 */ /* 0x000fe20007810000 */
[--C-:B0-----:R-:W-:Y:S01]  /*7010*/  FFMA.FTZ R181, R174, UR5, -R0.reuse ;  /* 0x00000005aeb57c23 */ /* 0x101fe20008010800 */
[--C-:B------:R-:W-:Y:S01]  /*7020*/  FFMA.FTZ R190, R172, UR5, -R0.reuse ;  /* 0x00000005acbe7c23 */ /* 0x100fe20008010800 */
[--C-:B------:R-:W-:Y:S01]  /*7030*/  FFMA.FTZ R185, R176, UR5, -R0.reuse ;  /* 0x00000005b0b97c23 */ /* 0x100fe20008010800 */
[----:B------:R-:W-:Y:S01]  /*7040*/  FMNMX.FTZ R180, R162, R177, !PT ;  /* 0x000000b1a2b47209 */ /* 0x000fe20007810000 */
[----:B------:R-:W-:Y:S01]  /*7050*/  FFMA.FTZ R171, R171, UR5, -R0 ;  /* 0x00000005abab7c23 */ /* 0x000fe20008010800 */
[----:B------:R-:W-:Y:S02]  /*7060*/  MUFU.EX2 R196, R196 ;  /* 0x000000c400c47308 */ /* 0x000fe40000000800 */
[----:B------:R-:W-:-:S04]  /*7070*/  FMNMX.FTZ R177, R163, R180, !PT ;  /* 0x000000b4a3b17209 */ /* 0x000fc80007810000 */
[----:B------:R-:W-:Y:S02]  /*7080*/  FMNMX.FTZ R179, R164, R177, !PT ;  /* 0x000000b1a4b37209 */ /* 0x000fe40007810000 */
[----:B------:R-:W-:Y:S01]  /*7090*/  FSEL R177, R167, -INF , !P0 ;  /* 0xff800000a7b17808 */ /* 0x000fe20004000000 */
[----:B------:R-:W-:Y:S01]  /*70a0*/  MUFU.EX2 R198, R198 ;  /* 0x000000c600c67308 */ /* 0x000fe20000000800 */
[----:B------:R-:W-:Y:S01]  /*70b0*/  FMNMX.FTZ R178, R166, R179, !PT ;  /* 0x000000b3a6b27209 */ /* 0x000fe20007810000 */
[--C-:B------:R-:W-:Y:S01]  /*70c0*/  FFMA.FTZ R179, R186, UR5, -R0.reuse ;  /* 0x00000005bab37c23 */ /* 0x100fe20008010800 */
[----:B------:R-:W-:Y:S01]  /*70d0*/  FFMA.FTZ R186, R175, UR5, -R0 ;  /* 0x00000005afba7c23 */ /* 0x000fe20008010800 */
[----:B------:R-:W-:Y:S02]  /*70e0*/  FSEL R175, R152, RZ, P3 ;  /* 0x000000ff98af7208 */ /* 0x000fe40001800000 */
[----:B------:R-:W-:Y:S02]  /*70f0*/  FMNMX.FTZ R178, R177, R178, !PT ;  /* 0x000000b2b1b27209 */ /* 0x000fe40007810000 */
[----:B------:R0:W-:Y:S01]  /*7100*/  MUFU.EX2 R167, R184 ;  /* 0x000000b800a77308 */ /* 0x0001e20000000800 */
[----:B------:R-:W-:-:S02]  /*7110*/  FADD.FTZ R175, -R175, R4 ;  /* 0x00000004afaf7221 */ /* 0x000fc40000010100 */
[----:B------:R-:W1:Y:S05]  /*7120*/  SHFL.BFLY PT, R183, R178, 0x2, 0x1f ;  /* 0x0c401f00b2b77f89 */ /* 0x000e6a00000e0000 */
[----:B------:R-:W-:Y:S01]  /*7130*/  MUFU.EX2 R192, R192 ;  /* 0x000000c000c07308 */ /* 0x000fe20000000800 */
[----:B0-----:R-:W-:-:S07]  /*7140*/  FFMA.FTZ R184, R170, UR5, -R0 ;  /* 0x00000005aab87c23 */ /* 0x001fce0008010800 */
[----:B------:R-:W-:Y:S08]  /*7150*/  MUFU.EX2 R179, R179 ;  /* 0x000000b300b37308 */ /* 0x000ff00000000800 */
[----:B------:R-:W-:Y:S01]  /*7160*/  MUFU.EX2 R194, R194 ;  /* 0x000000c200c27308 */ /* 0x000fe20000000800 */
[----:B-1----:R-:W-:Y:S01]  /*7170*/  FMNMX.FTZ R174, R178, R183, !PT ;  /* 0x000000b7b2ae7209 */ /* 0x002fe20007810000 */
[----:B------:R-:W-:Y:S01]  /*7180*/  FFMA.FTZ R183, R165, UR5, -R0 ;  /* 0x00000005a5b77c23 */ /* 0x000fe20008010800 */
[----:B------:R-:W-:-:S03]  /*7190*/  FMUL.FTZ R0, R175, UR5 ;  /* 0x00000005af007c20 */ /* 0x000fc60008410000 */
[----:B------:R-:W0:Y:S02]  /*71a0*/  SHFL.BFLY PT, R187, R174, 0x1, 0x1f ;  /* 0x0c201f00aebb7f89 */ /* 0x000e2400000e0000 */
[----:B------:R-:W-:Y:S08]  /*71b0*/  MUFU.EX2 R181, R181 ;  /* 0x000000b500b57308 */ /* 0x000ff00000000800 */
[----:B------:R-:W1:Y:S08]  /*71c0*/  MUFU.EX2 R0, R0 ;  /* 0x0000000000007308 */ /* 0x000e700000000800 */
[----:B------:R-:W-:Y:S01]  /*71d0*/  MUFU.EX2 R188, R188 ;  /* 0x000000bc00bc7308 */ /* 0x000fe20000000800 */
[----:B0-----:R-:W-:-:S07]  /*71e0*/  FMNMX.FTZ R165, R174, R187, !PT ;  /* 0x000000bbaea57209 */ /* 0x001fce0007810000 */
[----:B------:R-:W-:Y:S01]  /*71f0*/  MUFU.EX2 R173, R173 ;  /* 0x000000ad00ad7308 */ /* 0x000fe20000000800 */
[C---:B------:R-:W-:Y:S01]  /*7200*/  FSETP.NEU.FTZ.AND P0, PT, R165.reuse, -INF , PT ;  /* 0xff800000a500780b */ /* 0x040fe20003f1d000 */
[----:B------:R-:W-:-:S06]  /*7210*/  FMUL.FTZ R4, R165, UR5 ;  /* 0x00000005a5047c20 */ /* 0x000fcc0008410000 */
[----:B------:R-:W-:Y:S01]  /*7220*/  MUFU.EX2 R190, R190 ;  /* 0x000000be00be7308 */ /* 0x000fe20000000800 */
[----:B------:R-:W-:-:S05]  /*7230*/  FSEL R175, R4, RZ, P0 ;  /* 0x000000ff04af7208 */ /* 0x000fca0000000000 */
[--C-:B------:R-:W-:Y:S01]  /*7240*/  FFMA.FTZ R4, R2, UR5, -R175.reuse ;  /* 0x0000000502047c23 */ /* 0x100fe200080108af */
[----:B------:R-:W-:Y:S01]  /*7250*/  FSEL R2, R165, RZ, P0 ;  /* 0x000000ffa5027208 */ /* 0x000fe20000000000 */
[--C-:B------:R-:W-:Y:S01]  /*7260*/  FFMA.FTZ R197, R168, UR5, -R175.reuse ;  /* 0x00000005a8c57c23 */ /* 0x100fe200080108af */
[--C-:B------:R-:W-:Y:S01]  /*7270*/  FFMA.FTZ R199, R153, UR5, -R175.reuse ;  /* 0x0000000599c77c23 */ /* 0x100fe200080108af */
[--C-:B------:R-:W-:Y:S01]  /*7280*/  FFMA.FTZ R154, R154, UR5, -R175.reuse ;  /* 0x000000059a9a7c23 */ /* 0x100fe200080108af */
[----:B------:R-:W-:Y:S01]  /*7290*/  FFMA.FTZ R193, R155, UR5, -R175 ;  /* 0x000000059bc17c23 */ /* 0x000fe200080108af */
[----:B------:R-:W-:Y:S01]  /*72a0*/  FADD.FTZ R2, -R2, R3 ;  /* 0x0000000302027221 */ /* 0x000fe20000010100 */
[----:B------:R-:W-:Y:S01]  /*72b0*/  MUFU.EX2 R4, R4 ;  /* 0x0000000400047308 */ /* 0x000fe20000000800 */
[----:B-1----:R-:W-:Y:S01]  /*72c0*/  FFMA.FTZ R3, R0, R18, R169 ;  /* 0x0000001200037223 */ /* 0x002fe200000100a9 */
[--C-:B------:R-:W-:Y:S01]  /*72d0*/  FFMA.FTZ R156, R156, UR5, -R175.reuse ;  /* 0x000000059c9c7c23 */ /* 0x100fe200080108af */
[----:B------:R-:W-:Y:S01]  /*72e0*/  FMUL.FTZ R2, R2, UR5 ;  /* 0x0000000502027c20 */ /* 0x000fe20008410000 */
[----:B------:R-:W-:Y:S01]  /*72f0*/  FFMA.FTZ R195, R157, UR5, -R175 ;  /* 0x000000059dc37c23 */ /* 0x000fe200080108af */
[----:B------:R-:W-:Y:S01]  /*7300*/  FADD.FTZ R3, R196, R3 ;  /* 0x00000003c4037221 */ /* 0x000fe20000010000 */
[--C-:B------:R-:W-:Y:S01]  /*7310*/  FFMA.FTZ R158, R158, UR5, -R175.reuse ;  /* 0x000000059e9e7c23 */ /* 0x100fe200080108af */
[----:B------:R-:W-:Y:S01]  /*7320*/  FFMA.FTZ R189, R159, UR5, -R175 ;  /* 0x000000059fbd7c23 */ /* 0x000fe200080108af */
[----:B------:R-:W-:Y:S01]  /*7330*/  MUFU.EX2 R197, R197 ;  /* 0x000000c500c57308 */ /* 0x000fe20000000800 */
[----:B------:R-:W-:Y:S01]  /*7340*/  FADD.FTZ R18, R198, R3 ;  /* 0x00000003c6127221 */ /* 0x000fe20000010000 */
[--C-:B------:R-:W-:Y:S01]  /*7350*/  FFMA.FTZ R160, R160, UR5, -R175.reuse ;  /* 0x00000005a0a07c23 */ /* 0x100fe200080108af */
[--C-:B------:R-:W-:Y:S01]  /*7360*/  FFMA.FTZ R161, R161, UR5, -R175.reuse ;  /* 0x00000005a1a17c23 */ /* 0x100fe200080108af */
[--C-:B------:R-:W-:Y:S01]  /*7370*/  FFMA.FTZ R162, R162, UR5, -R175.reuse ;  /* 0x00000005a2a27c23 */ /* 0x100fe200080108af */
[----:B------:R-:W-:Y:S01]  /*7380*/  FADD.FTZ R3, R167, R18 ;  /* 0x00000012a7037221 */ /* 0x000fe20000010000 */
[--C-:B------:R-:W-:Y:S01]  /*7390*/  FFMA.FTZ R163, R163, UR5, -R175.reuse ;  /* 0x00000005a3a37c23 */ /* 0x100fe200080108af */
[----:B------:R-:W-:Y:S01]  /*73a0*/  FFMA.FTZ R164, R164, UR5, -R175 ;  /* 0x00000005a4a47c23 */ /* 0x000fe200080108af */
[----:B------:R-:W0:Y:S01]  /*73b0*/  MUFU.EX2 R2, R2 ;  /* 0x0000000200027308 */ /* 0x000e220000000800 */
[----:B------:R-:W-:Y:S01]  /*73c0*/  FADD.FTZ R168, R192, R3 ;  /* 0x00000003c0a87221 */ /* 0x000fe20000010000 */
[--C-:B------:R-:W-:Y:S01]  /*73d0*/  FFMA.FTZ R166, R166, UR5, -R175.reuse ;  /* 0x00000005a6a67c23 */ /* 0x100fe200080108af */
[----:B------:R-:W-:Y:S01]  /*73e0*/  FFMA.FTZ R175, R177, UR5, -R175 ;  /* 0x00000005b1af7c23 */ /* 0x000fe200080108af */
[----:B------:R-:W-:Y:S01]  /*73f0*/  IMAD.U32 R153, RZ, RZ, UR14 ;  /* 0x0000000eff997e24 */ /* 0x000fe2000f8e00ff */
[----:B------:R-:W-:-:S02]  /*7400*/  R2UR UR14, R8 ;  /* 0x00000000080e72ca */ /* 0x000fc400000e0000 */
[----:B------:R-:W-:Y:S01]  /*7410*/  ISETP.LT.AND P0, PT, R23, UR6, PT ;  /* 0x0000000617007c0c */ /* 0x000fe2000bf01270 */
[----:B------:R-:W1:Y:S01]  /*7420*/  MUFU.EX2 R199, R199 ;  /* 0x000000c700c77308 */ /* 0x000e620000000800 */
[----:B------:R-:W-:Y:S01]  /*7430*/  @!P5 VIADD R153, R153, 0x30860 ;  /* 0x000308609999d836 */ /* 0x000fe20000000000 */
[----:B------:R-:W-:Y:S01]  /*7440*/  UIADD3 UR6, UR6, -0x1, URZ ;  /* 0xffffffff06067890 */ /* 0x000fe2000fffe03f */
[----:B------:R-:W-:Y:S02]  /*7450*/  F2FP.BF16.F32.PACK_AB R196, R196, R169 ;  /* 0x000000a9c4c4723e */ /* 0x000fe400000010ff */
[----:B------:R-:W-:Y:S02]  /*7460*/  F2FP.BF16.F32.PACK_AB R198, R167, R198 ;  /* 0x000000c6a7c6723e */ /* 0x000fe400000010ff */
[----:B------:R-:W-:Y:S01]  /*7470*/  @!P5 PRMT R153, RZ, 0x654, R153 ;  /* 0x00000654ff99d816 */ /* 0x000fe20000000099 */
[----:B------:R-:W2:Y:S01]  /*7480*/  MUFU.EX2 R154, R154 ;  /* 0x0000009a009a7308 */ /* 0x000ea20000000800 */
[----:B0-----:R-:W-:Y:S01]  /*7490*/  FFMA.FTZ R9, R2, R9, R197 ;  /* 0x0000000902097223 */ /* 0x001fe200000100c5 */
[----:B------:R-:W-:Y:S01]  /*74a0*/  MOV R202, UR14 ;  /* 0x0000000e00ca7c02 */ /* 0x000fe20008000f00 */
[----:B------:R0:W-:Y:S01]  /*74b0*/  @!P5 SYNCS.ARRIVE.TRANS64.RED.A1T0 RZ, [R153+URZ], RZ ;  /* 0x000000ff99ffd9a7 */ /* 0x0001e2000810043f */
[C---:B------:R-:W-:Y:S01]  /*74c0*/  F2FP.BF16.F32.PACK_AB R197, R4.reuse, R197 ;  /* 0x000000c504c5723e */ /* 0x040fe200000010ff */
[----:B------:R-:W-:Y:S01]  /*74d0*/  FADD.FTZ R18, R4, R9 ;  /* 0x0000000904127221 */ /* 0x000fe20000010000 */
[C---:B------:R-:W-:Y:S01]  /*74e0*/  FADD.FTZ R9, R179.reuse, R168 ;  /* 0x000000a8b3097221 */ /* 0x040fe20000010000 */
[----:B------:R-:W-:Y:S01]  /*74f0*/  F2FP.BF16.F32.PACK_AB R192, R179, R192 ;  /* 0x000000c0b3c0723e */ /* 0x000fe200000010ff */
[----:B------:R-:W3:Y:S01]  /*7500*/  MUFU.EX2 R193, R193 ;  /* 0x000000c100c17308 */ /* 0x000ee20000000800 */
[----:B-1----:R-:W-:Y:S01]  /*7510*/  FADD.FTZ R3, R199, R18 ;  /* 0x00000012c7037221 */ /* 0x002fe20000010000 */
[----:B------:R-:W-:Y:S01]  /*7520*/  FADD.FTZ R168, R194, R9 ;  /* 0x00000009c2a87221 */ /* 0x000fe20000010000 */
[----:B------:R-:W-:Y:S01]  /*7530*/  F2FP.BF16.F32.PACK_AB R194, R181, R194 ;  /* 0x000000c2b5c2723e */ /* 0x000fe200000010ff */
[----:B------:R-:W-:-:S02]  /*7540*/  IMAD.MOV.U32 R4, RZ, RZ, R152 ;  /* 0x000000ffff047224 */ /* 0x000fc400078e0098 */
[----:B------:R-:W-:Y:S02]  /*7550*/  FADD.FTZ R9, R181, R168 ;  /* 0x000000a8b5097221 */ /* 0x000fe40000010000 */
[----:B------:R-:W1:Y:S01]  /*7560*/  MUFU.EX2 R156, R156 ;  /* 0x0000009c009c7308 */ /* 0x000e620000000800 */
[----:B--2---:R-:W-:Y:S01]  /*7570*/  FADD.FTZ R18, R154, R3 ;  /* 0x000000039a127221 */ /* 0x004fe20000010000 */
[----:B------:R-:W-:Y:S01]  /*7580*/  FADD.FTZ R168, R188, R9 ;  /* 0x00000009bca87221 */ /* 0x000fe20000010000 */
[C---:B------:R-:W-:Y:S02]  /*7590*/  F2FP.BF16.F32.PACK_AB R188, R173.reuse, R188 ;  /* 0x000000bcadbc723e */ /* 0x040fe400000010ff */
[----:B------:R-:W-:Y:S01]  /*75a0*/  F2FP.BF16.F32.PACK_AB R199, R154, R199 ;  /* 0x000000c79ac7723e */ /* 0x000fe200000010ff */
[----:B------:R-:W-:Y:S02]  /*75b0*/  FADD.FTZ R9, R173, R168 ;  /* 0x000000a8ad097221 */ /* 0x000fe40000010000 */
[----:B------:R-:W2:Y:S01]  /*75c0*/  MUFU.EX2 R195, R195 ;  /* 0x000000c300c37308 */ /* 0x000ea20000000800 */
[----:B---3--:R-:W-:-:S07]  /*75d0*/  FADD.FTZ R3, R193, R18 ;  /* 0x00000012c1037221 */ /* 0x008fce0000010000 */
[----:B------:R-:W3:Y:S01]  /*75e0*/  MUFU.EX2 R158, R158 ;  /* 0x0000009e009e7308 */ /* 0x000ee20000000800 */
[C---:B-1----:R-:W-:Y:S01]  /*75f0*/  FADD.FTZ R18, R156.reuse, R3 ;  /* 0x000000039c127221 */ /* 0x042fe20000010000 */
[----:B------:R-:W-:-:S06]  /*7600*/  F2FP.BF16.F32.PACK_AB R193, R156, R193 ;  /* 0x000000c19cc1723e */ /* 0x000fcc00000010ff */
[----:B------:R-:W1:Y:S01]  /*7610*/  MUFU.EX2 R189, R189 ;  /* 0x000000bd00bd7308 */ /* 0x000e620000000800 */
[----:B--2---:R-:W-:-:S07]  /*7620*/  FADD.FTZ R3, R195, R18 ;  /* 0x00000012c3037221 */ /* 0x004fce0000010000 */
[----:B------:R-:W2:Y:S01]  /*7630*/  MUFU.EX2 R160, R160 ;  /* 0x000000a000a07308 */ /* 0x000ea20000000800 */
[C---:B---3--:R-:W-:Y:S01]  /*7640*/  FADD.FTZ R18, R158.reuse, R3 ;  /* 0x000000039e127221 */ /* 0x048fe20000010000 */
[----:B------:R-:W-:-:S06]  /*7650*/  F2FP.BF16.F32.PACK_AB R195, R158, R195 ;  /* 0x000000c39ec3723e */ /* 0x000fcc00000010ff */
[----:B------:R-:W3:Y:S01]  /*7660*/  MUFU.EX2 R170, R161 ;  /* 0x000000a100aa7308 */ /* 0x000ee20000000800 */
[----:B-1----:R-:W-:-:S07]  /*7670*/  FADD.FTZ R3, R189, R18 ;  /* 0x00000012bd037221 */ /* 0x002fce0000010000 */
[----:B------:R1:W4:Y:S01]  /*7680*/  MUFU.EX2 R191, R162 ;  /* 0x000000a200bf7308 */ /* 0x0003220000000800 */
[C---:B--2---:R-:W-:Y:S01]  /*7690*/  FADD.FTZ R3, R160.reuse, R3 ;  /* 0x00000003a0037221 */ /* 0x044fe20000010000 */
[----:B------:R-:W-:-:S06]  /*76a0*/  F2FP.BF16.F32.PACK_AB R189, R160, R189 ;  /* 0x000000bda0bd723e */ /* 0x000fcc00000010ff */
[----:B------:R-:W2:Y:S01]  /*76b0*/  MUFU.EX2 R183, R183 ;  /* 0x000000b700b77308 */ /* 0x000ea20000000800 */
[----:B---3--:R-:W-:Y:S01]  /*76c0*/  FADD.FTZ R3, R170, R3 ;  /* 0x00000003aa037221 */ /* 0x008fe20000010000 */
[----:B-1----:R-:W-:-:S06]  /*76d0*/  FADD.FTZ R162, R190, R9 ;  /* 0x00000009bea27221 */ /* 0x002fcc0000010000 */
[----:B------:R-:W1:Y:S01]  /*76e0*/  MUFU.EX2 R172, R163 ;  /* 0x000000a300ac7308 */ /* 0x000e620000000800 */
[C---:B----4-:R-:W-:Y:S01]  /*76f0*/  FADD.FTZ R3, R191.reuse, R3 ;  /* 0x00000003bf037221 */ /* 0x050fe20000010000 */
[----:B------:R-:W-:-:S06]  /*7700*/  F2FP.BF16.F32.PACK_AB R191, R191, R170 ;  /* 0x000000aabfbf723e */ /* 0x000fcc00000010ff */
[----:B------:R-:W3:Y:S01]  /*7710*/  MUFU.EX2 R184, R184 ;  /* 0x000000b800b87308 */ /* 0x000ee20000000800 */
[C---:B--2---:R-:W-:Y:S01]  /*7720*/  FADD.FTZ R9, R183.reuse, R162 ;  /* 0x000000a2b7097221 */ /* 0x044fe20000010000 */
[----:B------:R-:W-:-:S06]  /*7730*/  F2FP.BF16.F32.PACK_AB R190, R183, R190 ;  /* 0x000000beb7be723e */ /* 0x000fcc00000010ff */
[----:B------:R-:W2:Y:S01]  /*7740*/  MUFU.EX2 R164, R164 ;  /* 0x000000a400a47308 */ /* 0x000ea20000000800 */
[----:B-1----:R-:W-:-:S07]  /*7750*/  FADD.FTZ R3, R172, R3 ;  /* 0x00000003ac037221 */ /* 0x002fce0000010000 */
[----:B------:R-:W1:Y:S01]  /*7760*/  MUFU.EX2 R185, R185 ;  /* 0x000000b900b97308 */ /* 0x000e620000000800 */
[----:B---3--:R-:W-:-:S07]  /*7770*/  FADD.FTZ R18, R184, R9 ;  /* 0x00000009b8127221 */ /* 0x008fce0000010000 */
[----:B------:R-:W3:Y:S01]  /*7780*/  MUFU.EX2 R166, R166 ;  /* 0x000000a600a67308 */ /* 0x000ee20000000800 */
[----:B--2---:R-:W-:-:S07]  /*7790*/  FADD.FTZ R3, R164, R3 ;  /* 0x00000003a4037221 */ /* 0x004fce0000010000 */
[----:B------:R-:W2:Y:S01]  /*77a0*/  MUFU.EX2 R186, R186 ;  /* 0x000000ba00ba7308 */ /* 0x000ea20000000800 */
[C---:B-1----:R-:W-:Y:S01]  /*77b0*/  FADD.FTZ R9, R185.reuse, R18 ;  /* 0x00000012b9097221 */ /* 0x042fe20000010000 */
[----:B------:R-:W-:Y:S02]  /*77c0*/  F2FP.BF16.F32.PACK_AB R184, R185, R184 ;  /* 0x000000b8b9b8723e */ /* 0x000fe400000010ff */
[----:B------:R-:W-:-:S04]  /*77d0*/  F2FP.BF16.F32.PACK_AB R185, R164, R172 ;  /* 0x000000aca4b9723e */ /* 0x000fc800000010ff */
[----:B------:R-:W1:Y:S01]  /*77e0*/  MUFU.EX2 R175, R175 ;  /* 0x000000af00af7308 */ /* 0x000e620000000800 */
[----:B---3--:R-:W-:-:S07]  /*77f0*/  FADD.FTZ R3, R166, R3 ;  /* 0x00000003a6037221 */ /* 0x008fce0000010000 */
[----:B------:R-:W3:Y:S01]  /*7800*/  MUFU.EX2 R171, R171 ;  /* 0x000000ab00ab7308 */ /* 0x000ee20000000800 */
[----:B--2---:R-:W-:Y:S01]  /*7810*/  FADD.FTZ R18, R186, R9 ;  /* 0x00000009ba127221 */ /* 0x004fe20000010000 */
[C---:B-1----:R-:W-:Y:S01]  /*7820*/  FADD.FTZ R9, R175.reuse, R3 ;  /* 0x00000003af097221 */ /* 0x042fe20000010000 */
[----:B------:R-:W-:Y:S01]  /*7830*/  F2FP.BF16.F32.PACK_AB R187, R175, R166 ;  /* 0x000000a6afbb723e */ /* 0x000fe200000010ff */
[----:B------:R-:W-:Y:S02]  /*7840*/  IMAD.MOV.U32 R3, RZ, RZ, R165 ;  /* 0x000000ffff037224 */ /* 0x000fe400078e00a5 */
[C---:B---3--:R-:W-:Y:S01]  /*7850*/  FADD.FTZ R18, R171.reuse, R18 ;  /* 0x00000012ab127221 */ /* 0x048fe20000010000 */
[----:B------:R-:W-:Y:S01]  /*7860*/  F2FP.BF16.F32.PACK_AB R186, R171, R186 ;  /* 0x000000baabba723e */ /* 0x000fe200000010ff */
[----:B0-----:R-:W-:Y:S06]  /*7870*/  @P0 BRA `(.L_x_1008) ;  /* 0xffffffd000d00947 */ /* 0x001fec000383ffff */
[----:B------:R-:W-:Y:S02]  /*7880*/  IMAD.MOV.U32 R3, RZ, RZ, R165 ;  /* 0x000000ffff037224 */ /* 0x000fe400078e00a5 */
[----:B------:R-:W-:-:S07]  /*7890*/  IMAD.MOV.U32 R4, RZ, RZ, R152 ;  /* 0x000000ffff047224 */ /* 0x000fce00078e0098 */
.L_x_991:
[----:B------:R-:W0:Y:S01]  /*78a0*/  S2UR UR7, SR_CTAID.X ;  /* 0x00000000000779c3 */ /* 0x000e220000002500 */
[----:B------:R-:W-:Y:S01]  /*78b0*/  ULDC UR14, c[0x0][0x448] ;  /* 0x00011200000e7ab9 */ /* 0x000fe20000000800 */
[----:B------:R-:W-:Y:S01]  /*78c0*/  R2UR UR19, R17 ;  /* 0x00000000111372ca */ /* 0x000fe200000e0000 */
[----:B------:R-:W-:Y:S02]  /*78d0*/  UISETP.NE.AND UP0, UPT, UR14, 0x1, UPT ;  /* 0x000000010e00788c */ /* 0x000fe4000bf05270 */
[----:B------:R-:W-:-:S09]  /*78e0*/  UIADD3 UR11, -UR11, 0x1, URZ ;  /* 0x000000010b0b7890 */ /* 0x000fd2000fffe13f */
[----:B------:R-:W-:Y:S01]  /*78f0*/  @UP0 ULDC UR14, c[0x0][0x44c] ;  /* 0x00011300000e0ab9 */ /* 0x000fe20000000800 */
[----:B------:R-:W-:Y:S02]  /*7900*/  UIMAD UR11, UR19, UR10, UR11 ;  /* 0x0000000a130b72a4 */ /* 0x000fe4000f8e020b */
[----:B0-----:R-:W-:-:S03]  /*7910*/  ULEA UR18, UR7, 0x7f, 0x7 ;  /* 0x0000007f07127891 */ /* 0x001fc6000f8e383f */
[----:B------:R-:W-:Y:S01]  /*7920*/  ULDC UR7, c[0x0][0x9e4] ;  /* 0x0002790000077ab9 */ /* 0x000fe20000000800 */
[----:B------:R-:W-:Y:S02]  /*7930*/  UIMAD.WIDE.U32 UR14, UR18, UR14, URZ ;  /* 0x0000000e120e72a5 */ /* 0x000fe4000f8e003f */
[----:B------:R-:W-:Y:S01]  /*7940*/  UISETP.GE.AND UP1, UPT, UR7, 0x1, UPT ;  /* 0x000000010700788c */ /* 0x000fe2000bf26270 */
[----:B------:R-:W-:Y:S01]  /*7950*/  UMOV UR10, UR18 ;  /* 0x00000012000a7c82 */ /* 0x000fe20008000000 */
[----:B------:R-:W-:Y:S02]  /*7960*/  @UP0 ULDC UR18, c[0x0][0x450] ;  /* 0x0001140000120ab9 */ /* 0x000fe40000000800 */
[----:B------:R-:W-:Y:S02]  /*7970*/  @UP0 USHF.R.U32.HI UR10, URZ, UR18, UR15 ;  /* 0x000000123f0a0299 */ /* 0x000fe4000801160f */
[----:B------:R-:W-:Y:S01]  /*7980*/  PLOP3.LUT P6, PT, PT, PT, UP1, 0x80, 0x0 ;  /* 0x000000000000781c */ /* 0x000fe20003fcf018 */
[----:B------:R-:W-:Y:S01]  /*7990*/  ULDC UR18, c[0x0][0x9dc] ;  /* 0x0002770000127ab9 */ /* 0x000fe20000000800 */
[----:B------:R-:W-:-:S04]  /*79a0*/  UIADD3 UR10, UR11, UR10, URZ ;  /* 0x0000000a0b0a7290 */ /* 0x000fc8000fffe03f */
[----:B------:R-:W-:-:S07]  /*79b0*/  UIADD3 UR18, UR10, -UR18, URZ ;  /* 0x800000120a127290 */ /* 0x000fce000fffe03f */
[----:B------:R-:W-:Y:S05]  /*79c0*/  @!P6 BRA `(.L_x_1009) ;  /* 0x000000000048e947 */ /* 0x000fea0003800000 */
[----:B------:R-:W-:Y:S02]  /*79d0*/  UMOV UR19, UR10 ;  /* 0x0000000a00137c82 */ /* 0x000fe40008000000 */
        /* <DEDUP_REMOVED lines=10> */
.L_x_1010:
[----:B------:R-:W-:-:S11]  /*7a80*/  UISETP.NE.AND UP1, UPT, UR7, 0x1, UPT ;  /* 0x000000010700788c */ /* 0x000fd6000bf25270 */
[----:B------:R-:W-:Y:S02]  /*7a90*/  @UP1 ULDC.64 UR10, c[0x0][0x9e8] ;  /* 0x00027a00000a1ab9 */ /* 0x000fe40000000a00 */
[----:B------:R-:W-:-:S04]  /*7aa0*/  UIMAD.WIDE.U32 UR14, UR19, UR10, URZ ;  /* 0x0000000a130e72a5 */ /* 0x000fc8000f8e003f */
[----:B------:R-:W-:-:S12]  /*7ab0*/  @UP1 USHF.R.U32.HI UR19, URZ, UR11, UR15 ;  /* 0x0000000b3f131299 */ /* 0x000fd8000801160f */
.L_x_1011:
[----:B------:R-:W-:-:S04]  /*7ac0*/  UIMAD UR7, UR19, UR7, URZ ;  /* 0x00000007130772a4 */ /* 0x000fc8000f8e023f */
[----:B------:R-:W-:-:S04]  /*7ad0*/  UISETP.LT.AND UP1, UPT, UR18, UR7, UPT ;  /* 0x000000071200728c */ /* 0x000fc8000bf21270 */
[----:B------:R-:W-:-:S12]  /*7ae0*/  USEL UR18, UR18, UR7, !UP1 ;  /* 0x0000000712127287 */ /* 0x000fd8000c800000 */
.L_x_1009:
[----:B------:R-:W-:Y:S01]  /*7af0*/  UIADD3 UR18, UR18, 0x3f, URZ ;  /* 0x0000003f12127890 */ /* 0x000fe2000fffe03f */
[----:B------:R-:W-:-:S03]  /*7b00*/  R2UR UR10, R22 ;  /* 0x00000000160a72ca */ /* 0x000fc600000e0000 */
[----:B------:R-:W-:-:S04]  /*7b10*/  USHF.R.S32.HI UR7, URZ, 0x1f, UR18 ;  /* 0x0000001f3f077899 */ /* 0x000fc80008011412 */
[----:B------:R-:W-:-:S04]  /*7b20*/  ULEA.HI UR7, UR7, UR18, URZ, 0x6 ;  /* 0x0000001207077291 */ /* 0x000fc8000f8f303f */
[----:B------:R-:W-:-:S04]  /*7b30*/  USHF.R.S32.HI UR7, URZ, 0x6, UR7 ;  /* 0x000000063f077899 */ /* 0x000fc80008011407 */
[----:B------:R-:W-:-:S04]  /*7b40*/  UISETP.LT.AND UP1, UPT, UR10, UR7, UPT ;  /* 0x000000070a00728c */ /* 0x000fc8000bf21270 */
[----:B------:R-:W-:-:S04]  /*7b50*/  USEL UR10, UR10, UR7, !UP1 ;  /* 0x000000070a0a7287 */ /* 0x000fc8000c800000 */
[----:B------:R-:W-:Y:S02]  /*7b60*/  UISETP.GE.AND UP1, UPT, UR6, UR10, UPT ;  /* 0x0000000a0600728c */ /* 0x000fe4000bf26270 */
[----:B------:R-:W-:-:S04]  /*7b70*/  IMAD.U32 R202, RZ, RZ, UR10 ;  /* 0x0000000affca7e24 */ /* 0x000fc8000f8e00ff */
[----:B------:R-:W-:-:S13]  /*7b80*/  PLOP3.LUT P0, PT, PT, PT, UP1, 0x80, 0x0 ;  /* 0x000000000000781c */ /* 0x000fda0003f0f018 */
[----:B------:R-:W-:Y:S05]  /*7b90*/  @!P0 BRA `(.L_x_1012) ;  /* 0x0000002000448947 */ /* 0x000fea0003800000 */
[----:B------:R-:W-:Y:S01]  /*7ba0*/  R2UR UR61, R8 ;  /* 0x00000000083d72ca */ /* 0x000fe200000e0000 */
[----:B------:R-:W-:Y:S01]  /*7bb0*/  IMAD.MOV.U32 R200, RZ, RZ, R3 ;  /* 0x000000ffffc87224 */ /* 0x000fe200078e0003 */
[----:B------:R-:W-:Y:S01]  /*7bc0*/  MOV R203, UR6 ;  /* 0x0000000600cb7c02 */ /* 0x000fe20008000f00 */
[----:B------:R-:W-:Y:S01]  /*7bd0*/  IMAD.MOV.U32 R201, RZ, RZ, R4 ;  /* 0x000000ffffc97224 */ /* 0x000fe200078e0004 */
[----:B------:R-:W-:Y:S01]  /*7be0*/  UMOV UR7, UR4 ;  /* 0x0000000400077c82 */ /* 0x000fe20008000000 */
[----:B------:R-:W-:-:S10]  /*7bf0*/  ULDC UR6, c[0x0][0x9d8] ;  /* 0x0002760000067ab9 */ /* 0x000fd40000000800 */
.L_x_1021:
        /* <DEDUP_REMOVED lines=8> */
.L_x_1013:
        /* <DEDUP_REMOVED lines=8> */
.L_x_1014:
[----:B-1----:R-:W-:Y:S05]  /*7d00*/  @P0 BRA `(.L_x_1015) ;  /* 0x0000000000080947 */ /* 0x002fea0003800000 */
[----:B------:R-:W1:Y:S02]  /*7d10*/  SYNCS.PHASECHK.TRANS64.TRYWAIT P0, [UR60+0x30830], R3 ;  /* 0x03083003ff0075a7 */ /* 0x000e64000800017c */
[----:B-1----:R-:W-:Y:S05]  /*7d20*/  @!P0 BRA `(.L_x_1016) ;  /* 0x000000d400448947 */ /* 0x002fea0003800000 */
.L_x_1015:
[----:B------:R-:W-:Y:S01]  /*7d30*/  R2UR UR5, R20 ;  /* 0x00000000140572ca */ /* 0x000fe200000e0000 */
[----:B------:R-:W-:Y:S01]  /*7d40*/  WARPGROUP.ARRIVE ;  /* 0x00000000000079c5 */ /* 0x000fe20000000000 */
[----:B------:R-:W-:Y:S01]  /*7d50*/  R2UR UR56, R6 ;  /* 0x00000000063872ca */ /* 0x000fe200000e0000 */
[----:B------:R-:W-:Y:S01]  /*7d60*/  UMOV UR59, 0x40000040 ;  /* 0x40000040003b7882 */ /* 0x000fe20000000000 */
[----:B------:R-:W-:Y:S01]  /*7d70*/  R2UR UR57, R7 ;  /* 0x00000000073972ca */ /* 0x000fe200000e0000 */
[----:B------:R-:W-:Y:S01]  /*7d80*/  UMOV UR11, 0x40000040 ;  /* 0x40000040000b7882 */ /* 0x000fe20000000000 */
[----:B------:R-:W-:Y:S01]  /*7d90*/  UMOV UR15, 0x40000040 ;  /* 0x40000040000f7882 */ /* 0x000fe20000000000 */
[----:B------:R-:W-:Y:S01]  /*7da0*/  UMOV UR19, 0x40000040 ;  /* 0x4000004000137882 */ /* 0x000fe20000000000 */
[----:B------:R-:W-:Y:S01]  /*7db0*/  UMOV UR23, 0x40000040 ;  /* 0x4000004000177882 */ /* 0x000fe20000000000 */
[----:B------:R-:W-:Y:S01]  /*7dc0*/  UMOV UR27, 0x40000040 ;  /* 0x40000040001b7882 */ /* 0x000fe20000000000 */
[----:B------:R-:W-:Y:S01]  /*7dd0*/  UMOV UR31, 0x40000040 ;  /* 0x40000040001f7882 */ /* 0x000fe20000000000 */
[----:B------:R-:W-:Y:S01]  /*7de0*/  UMOV UR35, 0x40000040 ;  /* 0x4000004000237882 */ /* 0x000fe20000000000 */
[----:B------:R-:W-:Y:S01]  /*7df0*/  UMOV UR39, 0x40000040 ;  /* 0x4000004000277882 */ /* 0x000fe20000000000 */
        /* <DEDUP_REMOVED lines=88> */
[----:B------:R-:W-:Y:S01]  /*8380*/  FMUL.FTZ R149, R149, R0 ;  /* 0x0000000095957220 */ /* 0x000fe20000410000 */
        /* <DEDUP_REMOVED lines=73> */
[----:B------:R-:W-:Y:S01]  /*8820*/  UIADD3 UR58, UR5, 0x606, URZ ;  /* 0x00000606053a7890 */ /* 0x000fe2000fffe03f */
        /* <DEDUP_REMOVED lines=44> */
.L_x_1017:
[----:B------:R-:W-:Y:S01]  /*8af0*/  R2UR UR5, R16 ;  /* 0x00000000100572ca */ /* 0x000fe200000e0000 */
[----:B------:R-:W-:-:S05]  /*8b00*/  IMAD.U32 R0, RZ, RZ, UR61 ;  /* 0x0000003dff007e24 */ /* 0x000fca000f8e00ff */
[----:B------:R-:W-:-:S07]  /*8b10*/  SHF.L.U32 R0, R0, 0x1f, RZ ;  /* 0x0000001f00007819 */ /* 0x000fce00000006ff */
[----:B------:R-:W-:-:S09]  /*8b20*/  ULEA UR14, UR7, UR5, 0x3 ;  /* 0x00000005070e7291 */ /* 0x000fd2000f8e183f */
[----:B------:R2:W3:Y:S01]  /*8b30*/  SYNCS.PHASECHK.TRANS64.TRYWAIT P0, [UR14+0x30850], R0 ;  /* 0x03085000ff0075a7 */ /* 0x0004e2000800014e */
[----:B------:R-:W-:Y:S05]  /*8b40*/  @!P4 BRA `(.L_x_1018) ;  /* 0x000000000004c947 */ /* 0x000fea0003800000 */
[----:B------:R-:W-:Y:S01]  /*8b50*/  BPT.TRAP 0x1 ;  /* 0x000000040000795c */ /* 0x000fe20000300000 */
.L_x_1018:
[----:B---3--:R-:W-:Y:S05]  /*8b60*/  @P0 BRA `(.L_x_1019) ;  /* 0x0000000000080947 */ /* 0x008fea0003800000 */
[----:B------:R-:W3:Y:S02]  /*8b70*/  SYNCS.PHASECHK.TRANS64.TRYWAIT P0, [UR14+0x30850], R0 ;  /* 0x03085000ff0075a7 */ /* 0x000ee4000800014e */
[----:B---3--:R-:W-:Y:S05]  /*8b80*/  @!P0 BRA `(.L_x_1020) ;  /* 0x000000c400c48947 */ /* 0x008fea0003800000 */
.L_x_1019:
[----:B------:R-:W-:Y:S01]  /*8b90*/  R2UR UR5, R16 ;  /* 0x00000000100572ca */ /* 0x000fe200000e0000 */
[----:B------:R-:W-:Y:S01]  /*8ba0*/  WARPGROUP.ARRIVE ;  /* 0x00000000000079c5 */ /* 0x000fe20000000000 */
[----:B------:R-:W-:Y:S01]  /*8bb0*/  UMOV UR11, 0x40000040 ;  /* 0x40000040000b7882 */ /* 0x000fe20000000000 */
[----:B------:R-:W-:Y:S01]  /*8bc0*/  FMUL.FTZ R2, R152, UR6 ;  /* 0x0000000698027c20 */ /* 0x000fe20008410000 */
[----:B01----:R-:W-:Y:S01]  /*8bd0*/  FMUL.FTZ R3, R153, UR6 ;  /* 0x0000000699037c20 */ /* 0x003fe20008410000 */
[----:B------:R-:W-:Y:S01]  /*8be0*/  FMUL.FTZ R152, R155, UR6 ;  /* 0x000000069b987c20 */ /* 0x000fe20008410000 */
[----:B------:R-:W-:Y:S01]  /*8bf0*/  FMUL.FTZ R155, R156, UR6 ;  /* 0x000000069c9b7c20 */ /* 0x000fe20008410000 */
[----:B------:R-:W-:Y:S01]  /*8c00*/  FMUL.FTZ R156, R157, UR6 ;  /* 0x000000069d9c7c20 */ /* 0x000fe20008410000 */
[----:B------:R-:W-:Y:S01]  /*8c10*/  FMUL.FTZ R157, R160, UR6 ;  /* 0x00000006a09d7c20 */ /* 0x000fe20008410000 */
[----:B------:R-:W2:Y:S01]  /*8c20*/  MUFU.TANH R2, R2 ;  /* 0x0000000200027308 */ /* 0x000ea20000002400 */
        /* <DEDUP_REMOVED lines=8> */
[----:B------:R-:W0:Y:S01]  /*8cb0*/  MUFU.TANH R3, R3 ;  /* 0x0000000300037308 */ /* 0x000e220000002400 */
[----:B------:R-:W-:Y:S01]  /*8cc0*/  FMUL.FTZ R161, R168, UR6 ;  /* 0x00000006a8a17c20 */ /* 0x000fe20008410000 */
[----:B------:R-:W-:Y:S01]  /*8cd0*/  FMUL.FTZ R168, R173, UR6 ;  /* 0x00000006ada87c20 */ /* 0x000fe20008410000 */
[----:B------:R-:W-:Y:S01]  /*8ce0*/  ULOP3.LUT UR5, UR5, 0x3fff, URZ, 0xc0, !UPT ;  /* 0x00003fff05057892 */ /* 0x000fe2000f8ec03f */
[----:B------:R-:W-:Y:S01]  /*8cf0*/  FMUL.FTZ R164, R169, UR6 ;  /* 0x00000006a9a47c20 */ /* 0x000fe20008410000 */
[----:B------:R-:W-:Y:S01]  /*8d00*/  FMUL.FTZ R165, R172, UR6 ;  /* 0x00000006aca57c20 */ /* 0x000fe20008410000 */
[----:B------:R-:W-:Y:S01]  /*8d10*/  FMUL.FTZ R172, R177, UR6 ;  /* 0x00000006b1ac7c20 */ /* 0x000fe20008410000 */
[----:B------:R-:W-:Y:S01]  /*8d20*/  ULOP3.LUT UR5, UR5, 0x2000000, URZ, 0xfc, !UPT ;  /* 0x0200000005057892 */ /* 0x000fe2000f8efc3f */
[----:B------:R-:W1:Y:S01]  /*8d30*/  MUFU.TANH R155, R155 ;  /* 0x0000009b009b7308 */ /* 0x000e620000002400 */
[----:B--2---:R-:W-:Y:S01]  /*8d40*/  FMNMX.FTZ R0, R2, R201, !PT ;  /* 0x000000c902007209 */ /* 0x004fe20007810000 */
[----:B------:R-:W-:Y:S01]  /*8d50*/  FMUL.FTZ R169, R176, UR6 ;  /* 0x00000006b0a97c20 */ /* 0x000fe20008410000 */
[----:B------:R-:W-:Y:S01]  /*8d60*/  ULEA UR7, UR7, UR5, 0xb ;  /* 0x0000000507077291 */ /* 0x000fe2000f8e583f */
[----:B------:R-:W-:Y:S01]  /*8d70*/  FMUL.FTZ R176, R181, UR6 ;  /* 0x00000006b5b07c20 */ /* 0x000fe20008410000 */
[----:B------:R-:W-:Y:S01]  /*8d80*/  FMUL.FTZ R162, R162, UR6 ;  /* 0x00000006a2a27c20 */ /* 0x000fe20008410000 */
[----:B------:R-:W-:Y:S01]  /*8d90*/  FMUL.FTZ R163, R163, UR6 ;  /* 0x00000006a3a37c20 */ /* 0x000fe20008410000 */
[----:B------:R-:W-:Y:S01]  /*8da0*/  FMUL.FTZ R166, R166, UR6 ;  /* 0x00000006a6a67c20 */ /* 0x000fe20008410000 */
[----:B------:R-:W2:Y:S01]  /*8db0*/  MUFU.TANH R156, R156 ;  /* 0x0000009c009c7308 */ /* 0x000ea20000002400 */
[----:B0-----:R-:W-:Y:S01]  /*8dc0*/  FMNMX.FTZ R0, R3, R0, !PT ;  /* 0x0000000003007209 */ /* 0x001fe20007810000 */
[----:B------:R-:W-:Y:S01]  /*8dd0*/  UMOV UR10, UR7 ;  /* 0x00000007000a7c82 */ /* 0x000fe20008000000 */
[----:B------:R-:W-:Y:S01]  /*8de0*/  FMUL.FTZ R167, R167, UR6 ;  /* 0x00000006a7a77c20 */ /* 0x000fe20008410000 */
[----:B------:R-:W-:Y:S01]  /*8df0*/  HGMMA.64x256x16.F32.BF16 R24, R196, gdesc[UR8].tnspB, R24, gsb0 ;  /* 0x43e00008c4187df0 */ /* 0x000fe20008001818 */
[----:B------:R-:W-:Y:S01]  /*8e00*/  UIADD3 UR10, UR7, 0x80, URZ ;  /* 0x00000080070a7890 */ /* 0x000fe2000fffe03f */
[----:B------:R-:W-:Y:S01]  /*8e10*/  FMUL.FTZ R170, R170, UR6 ;  /* 0x00000006aaaa7c20 */ /* 0x000fe20008410000 */
[----:B------:R-:W-:Y:S01]  /*8e20*/  UMOV UR11, 0x40000040 ;  /* 0x40000040000b7882 */ /* 0x000fe20000000000 */
[----:B------:R-:W0:Y:S01]  /*8e30*/  MUFU.TANH R157, R157 ;  /* 0x0000009d009d7308 */ /* 0x000e220000002400 */
[----:B-1----:R-:W-:Y:S01]  /*8e40*/  FMNMX.FTZ R173, R155, R0, !PT ;  /* 0x000000009bad7209 */ /* 0x002fe20007810000 */
[----:B------:R-:W-:Y:S01]  /*8e50*/  FMUL.FTZ R171, R171, UR6 ;  /* 0x00000006abab7c20 */ /* 0x000fe20008410000 */
[----:B------:R-:W-:Y:S01]  /*8e60*/  FMUL.FTZ R174, R174, UR6 ;  /* 0x00000006aeae7c20 */ /* 0x000fe20008410000 */
[----:B------:R-:W-:Y:S01]  /*8e70*/  FMUL.FTZ R175, R175, UR6 ;  /* 0x00000006afaf7c20 */ /* 0x000fe20008410000 */
[----:B------:R-:W-:Y:S01]  /*8e80*/  ULDC UR15, c[0x0][0x988] ;  /* 0x00026200000f7ab9 */ /* 0x000fe20000000800 */
[----:B------:R-:W-:Y:S01]  /*8e90*/  R2UR UR18, R202 ;  /* 0x00000000ca1272ca */ /* 0x000fe200000e0000 */
[----:B------:R-:W-:Y:S01]  /*8ea0*/  UMOV UR5, UR15 ;  /* 0x0000000f00057c82 */ /* 0x000fe20008000000 */
[----:B------:R-:W1:Y:S01]  /*8eb0*/  MUFU.TANH R158, R158 ;  /* 0x0000009e009e7308 */ /* 0x000e620000002400 */
[----:B--2---:R-:W-:-:S02]  /*8ec0*/  FMNMX.FTZ R0, R156, R173, !PT ;  /* 0x000000ad9c007209 */ /* 0x004fc40007810000 */
[----:B------:R-:W-:Y:S02]  /*8ed0*/  R2UR UR15, R203 ;  /* 0x00000000cb0f72ca */ /* 0x000fe400000e0000 */
[----:B------:R-:W-:-:S03]  /*8ee0*/  R2UR UR61, R8 ;  /* 0x00000000083d72ca */ /* 0x000fc600000e0000 */
[----:B------:R-:W2:Y:S01]  /*8ef0*/  MUFU.TANH R159, R159 ;  /* 0x0000009f009f7308 */ /* 0x000ea20000002400 */
[----:B0-----:R-:W-:-:S07]  /*8f00*/  FMNMX.FTZ R173, R157, R0, !PT ;  /* 0x000000009dad7209 */ /* 0x001fce0007810000 */
[----:B------:R-:W0:Y:S01]  /*8f10*/  MUFU.TANH R160, R160 ;  /* 0x000000a000a07308 */ /* 0x000e220000002400 */
[----:B-1----:R-:W-:Y:S01]  /*8f20*/  FMNMX.FTZ R0, R158, R173, !PT ;  /* 0x000000ad9e007209 */ /* 0x002fe20007810000 */
[----:B------:R-:W-:Y:S01]  /*8f30*/  FMUL.FTZ R173, R180, UR6 ;  /* 0x00000006b4ad7c20 */ /* 0x000fe20008410000 */
[----:B------:R-:W-:Y:S01]  /*8f40*/  FMUL.FTZ R180, R183, UR6 ;  /* 0x00000006b7b47c20 */ /* 0x000fe20008410000 */
[----:B------:R-:W-:-:S04]  /*8f50*/  UISETP.GT.AND UP1, UPT, UR15, UR18, UPT ;  /* 0x000000120f00728c */ /* 0x000fc8000bf24270 */
[----:B------:R-:W1:Y:S01]  /*8f60*/  MUFU.TANH R161, R161 ;  /* 0x000000a100a17308 */ /* 0x000e620000002400 */
[----:B--2---:R-:W-:Y:S02]  /*8f70*/  FMNMX.FTZ R177, R159, R0, !PT ;  /* 0x000000009fb17209 */ /* 0x004fe40007810000 */
[----:B------:R-:W-:-:S05]  /*8f80*/  PLOP3.LUT P0, PT, PT, PT, UP1, 0x80, 0x0 ;  /* 0x000000000000781c */ /* 0x000fca0003f0f018 */
        /* <DEDUP_REMOVED lines=17> */
[----:B--2---:R-:W-:-:S05]  /*90a0*/  FMNMX.FTZ R177, R176, R177, !PT ;  /* 0x000000b1b0b17209 */ /* 0x004fca0007810000 */
[----:B------:R-:W2:Y:S02]  /*90b0*/  SHFL.BFLY PT, R0, R177, 0x2, 0x1f ;  /* 0x0c401f00b1007f89 */ /* 0x000ea400000e0000 */
[----:B------:R-:W3:Y:S01]  /*90c0*/  MUFU.TANH R153, R153 ;  /* 0x0000009900997308 */ /* 0x000ee20000002400 */
[----:B0-----:R-:W-:-:S07]  /*90d0*/  FMNMX.FTZ R181, R23, R200, !PT ;  /* 0x000000c817b57209 */ /* 0x001fce0007810000 */
[----:B------:R-:W0:Y:S08]  /*90e0*/  MUFU.TANH R154, R154 ;  /* 0x0000009a009a7308 */ /* 0x000e300000002400 */
[----:B------:R-:W4:Y:S01]  /*90f0*/  MUFU.TANH R162, R162 ;  /* 0x000000a200a27308 */ /* 0x000f220000002400 */
[----:B--2---:R-:W-:Y:S01]  /*9100*/  FMNMX.FTZ R4, R177, R0, !PT ;  /* 0x00000000b1047209 */ /* 0x004fe20007810000 */
[----:B------:R-:W-:-:S06]  /*9110*/  FMUL.FTZ R177, R178, UR6 ;  /* 0x00000006b2b17c20 */ /* 0x000fcc0008410000 */
[----:B------:R-:W2:Y:S01]  /*9120*/  MUFU.TANH R163, R163 ;  /* 0x000000a300a37308 */ /* 0x000ea20000002400 */
[----:B-1----:R-:W-:Y:S01]  /*9130*/  FMNMX.FTZ R0, R152, R181, !PT ;  /* 0x000000b598007209 */ /* 0x002fe20007810000 */
[----:B------:R-:W-:Y:S01]  /*9140*/  FMUL.FTZ R178, R179, UR6 ;  /* 0x00000006b3b27c20 */ /* 0x000fe20008410000 */
[----:B------:R-:W-:Y:S02]  /*9150*/  FMUL.FTZ R179, R182, UR6 ;  /* 0x00000006b6b37c20 */ /* 0x000fe40008410000 */
[----:B---3--:R-:W-:-:S03]  /*9160*/  FMNMX.FTZ R181, R153, R0, !PT ;  /* 0x0000000099b57209 */ /* 0x008fc60007810000 */
[----:B------:R-:W1:Y:S01]  /*9170*/  MUFU.TANH R166, R166 ;  /* 0x000000a600a67308 */ /* 0x000e620000002400 */
[----:B0-----:R-:W-:-:S04]  /*9180*/  FMNMX.FTZ R181, R154, R181, !PT ;  /* 0x000000b59ab57209 */ /* 0x001fc80007810000 */
[----:B----4-:R-:W-:-:S03]  /*9190*/  FMNMX.FTZ R0, R162, R181, !PT ;  /* 0x000000b5a2007209 */ /* 0x010fc60007810000 */
[----:B------:R-:W0:Y:S01]  /*91a0*/  MUFU.TANH R167, R167 ;  /* 0x000000a700a77308 */ /* 0x000e220000002400 */
[----:B--2---:R-:W-:-:S07]  /*91b0*/  FMNMX.FTZ R181, R163, R0, !PT ;  /* 0x00000000a3b57209 */ /* 0x004fce0007810000 */
[----:B------:R-:W2:Y:S01]  /*91c0*/  MUFU.TANH R170, R170 ;  /* 0x000000aa00aa7308 */ /* 0x000ea20000002400 */
[----:B-1----:R-:W-:-:S07]  /*91d0*/  FMNMX.FTZ R0, R166, R181, !PT ;  /* 0x000000b5a6007209 */ /* 0x002fce0007810000 */
[----:B------:R-:W1:Y:S01]  /*91e0*/  MUFU.TANH R171, R171 ;  /* 0x000000ab00ab7308 */ /* 0x000e620000002400 */
[----:B0-----:R-:W-:-:S07]  /*91f0*/  FMNMX.FTZ R181, R167, R0, !PT ;  /* 0x00000000a7b57209 */ /* 0x001fce0007810000 */
[----:B------:R-:W0:Y:S08]  /*9200*/  MUFU.TANH R174, R174 ;  /* 0x000000ae00ae7308 */ /* 0x000e300000002400 */
[----:B------:R-:W3:Y:S08]  /*9210*/  MUFU.TANH R175, R175 ;  /* 0x000000af00af7308 */ /* 0x000ef00000002400 */
[----:B------:R-:W4:Y:S08]  /*9220*/  MUFU.TANH R177, R177 ;  /* 0x000000b100b17308 */ /* 0x000f300000002400 */
[----:B------:R-:W5:Y:S08]  /*9230*/  MUFU.TANH R178, R178 ;  /* 0x000000b200b27308 */ /* 0x000f700000002400 */
[----:B------:R-:W5:Y:S08]  /*9240*/  MUFU.TANH R179, R179 ;  /* 0x000000b300b37308 */ /* 0x000f700000002400 */
[----:B------:R-:W5:Y:S01]  /*9250*/  MUFU.TANH R180, R180 ;  /* 0x000000b400b47308 */ /* 0x000f620000002400 */
        /* <DEDUP_REMOVED lines=11> */
[----:B------:R-:W-:Y:S01]  /*9310*/  UMOV UR7, UR4 ;  /* 0x0000000400077c82 */ /* 0x000fe20008000000 */
[----:B------:R-:W-:Y:S02]  /*9320*/  WARPGROUP.DEPBAR.LE gsb0, 0x0 ;  /* 0x00008000000079c5 */ /* 0x000fe40000010000 */
[----:B------:R-:W-:Y:S01]  /*9330*/  WARPGROUP.ARRIVE ;  /* 0x00000000000079c5 */ /* 0x000fe20000000000 */
[----:B------:R-:W2:-:S15]  /*9340*/  SHFL.BFLY PT, R189, R4, 0x1, 0x1f ;  /* 0x0c201f0004bd7f89 */ /* 0x000e9e00000e0000 */
[----:B------:R-:W-:-:S05]  /*9350*/  NOP ;  /* 0x0000000000007918 */ /* 0x000fca0000000000 */
[----:B------:R-:W-:Y:S01]  /*9360*/  HGMMA.64x256x16.F32.BF16 R24, R184, gdesc[UR8].tnspB, R24, gsb0 ;  /* 0x43e00008b8187df0 */ /* 0x000fe20008001818 */
[----:B------:R-:W-:-:S06]  /*9370*/  UIADD3 UR10, UR15, -0x1, URZ ;  /* 0xffffffff0f0a7890 */ /* 0x000fcc000fffe03f */
[----:B------:R-:W-:Y:S01]  /*9380*/  IMAD.U32 R203, RZ, RZ, UR10 ;  /* 0x0000000affcb7e24 */ /* 0x000fe2000f8e00ff */
[----:B--2---:R-:W-:-:S05]  /*9390*/  FMNMX.FTZ R4, R4, R189, !PT ;  /* 0x000000bd04047209 */ /* 0x004fca0007810000 */
[C---:B------:R-:W-:Y:S01]  /*93a0*/  FADD.FTZ R182, -R4.reuse, R201 ;  /* 0x000000c904b67221 */ /* 0x040fe20000010100 */
[----:B------:R-:W-:Y:S01]  /*93b0*/  FMUL.FTZ R189, R4, UR5 ;  /* 0x0000000504bd7c20 */ /* 0x000fe20008410000 */
[----:B------:R-:W-:Y:S02]  /*93c0*/  IMAD.MOV.U32 R201, RZ, RZ, R4 ;  /* 0x000000ffffc97224 */ /* 0x000fe400078e0004 */
[----:B------:R-:W-:Y:S01]  /*93d0*/  FMUL.FTZ R188, R182, UR5 ;  /* 0x00000005b6bc7c20 */ /* 0x000fe20008410000 */
[----:B------:R-:W-:Y:S01]  /*93e0*/  FMNMX.FTZ R182, R170, R181, !PT ;  /* 0x000000b5aab67209 */ /* 0x000fe20007810000 */
[--C-:B------:R-:W-:Y:S01]  /*93f0*/  FFMA.FTZ R181, R2, UR5, -R189.reuse ;  /* 0x0000000502b57c23 */ /* 0x100fe200080108bd */
[--C-:B------:R-:W-:Y:S01]  /*9400*/  FFMA.FTZ R196, R3, UR5, -R189.reuse ;  /* 0x0000000503c47c23 */ /* 0x100fe200080108bd */
[--C-:B------:R-:W-:Y:S01]  /*9410*/  FFMA.FTZ R198, R155, UR5, -R189.reuse ;  /* 0x000000059bc67c23 */ /* 0x100fe200080108bd */
[----:B-1----:R-:W-:Y:S01]  /*9420*/  FMNMX.FTZ R183, R171, R182, !PT ;  /* 0x000000b6abb77209 */ /* 0x002fe20007810000 */
[--C-:B------:R-:W-:Y:S01]  /*9430*/  FFMA.FTZ R155, R156, UR5, -R189.reuse ;  /* 0x000000059c9b7c23 */ /* 0x100fe200080108bd */
[----:B------:R1:W-:Y:S01]  /*9440*/  MUFU.EX2 R0, R188 ;  /* 0x000000bc00007308 */ /* 0x0003e20000000800 */
[--C-:B------:R-:W-:Y:S01]  /*9450*/  FFMA.FTZ R192, R157, UR5, -R189.reuse ;  /* 0x000000059dc07c23 */ /* 0x100fe200080108bd */
[----:B0-----:R-:W-:Y:S01]  /*9460*/  FMNMX.FTZ R2, R174, R183, !PT ;  /* 0x000000b7ae027209 */ /* 0x001fe20007810000 */
[--C-:B------:R-:W-:Y:S01]  /*9470*/  FFMA.FTZ R157, R158, UR5, -R189.reuse ;  /* 0x000000059e9d7c23 */ /* 0x100fe200080108bd */
[--C-:B------:R-:W-:Y:S01]  /*9480*/  FFMA.FTZ R194, R159, UR5, -R189.reuse ;  /* 0x000000059fc27c23 */ /* 0x100fe200080108bd */
[--C-:B------:R-:W-:Y:S01]  /*9490*/  FFMA.FTZ R159, R160, UR5, -R189.reuse ;  /* 0x00000005a09f7c23 */ /* 0x100fe200080108bd */
[----:B---3--:R-:W-:Y:S01]  /*94a0*/  FMNMX.FTZ R2, R175, R2, !PT ;  /* 0x00000002af027209 */ /* 0x008fe20007810000 */
[--C-:B------:R-:W-:Y:S01]  /*94b0*/  FFMA.FTZ R190, R165, UR5, -R189.reuse ;  /* 0x00000005a5be7c23 */ /* 0x100fe200080108bd */
[----:B------:R-:W-:Y:S01]  /*94c0*/  MUFU.EX2 R181, R181 ;  /* 0x000000b500b57308 */ /* 0x000fe20000000800 */
[--C-:B-1----:R-:W-:Y:S01]  /*94d0*/  FFMA.FTZ R188, R161, UR5, -R189.reuse ;  /* 0x00000005a1bc7c23 */ /* 0x102fe200080108bd */
[----:B----4-:R-:W-:Y:S01]  /*94e0*/  FMNMX.FTZ R3, R177, R2, !PT ;  /* 0x00000002b1037209 */ /* 0x010fe20007810000 */
[--C-:B------:R-:W-:Y:S01]  /*94f0*/  FFMA.FTZ R161, R164, UR5, -R189.reuse ;  /* 0x00000005a4a17c23 */ /* 0x100fe200080108bd */
[----:B------:R-:W-:-:S02]  /*9500*/  FFMA.FTZ R165, R168, UR5, -R189 ;  /* 0x00000005a8a57c23 */ /* 0x000fc400080108bd */
[----:B-----5:R-:W-:Y:S02]  /*9510*/  FMNMX.FTZ R2, R178, R3, !PT ;  /* 0x00000003b2027209 */ /* 0x020fe40007810000 */
[----:B------:R-:W-:Y:S02]  /*9520*/  MUFU.EX2 R196, R196 ;  /* 0x000000c400c47308 */ /* 0x000fe40000000800 */
[----:B------:R-:W-:-:S04]  /*9530*/  FMNMX.FTZ R3, R179, R2, !PT ;  /* 0x00000002b3037209 */ /* 0x000fc80007810000 */
[----:B------:R-:W-:Y:S02]  /*9540*/  FMNMX.FTZ R3, R180, R3, !PT ;  /* 0x00000003b4037209 */ /* 0x000fe40007810000 */
[----:B------:R-:W-:Y:S03]  /*9550*/  MUFU.EX2 R198, R198 ;  /* 0x000000c600c67308 */ /* 0x000fe60000000800 */
[----:B------:R-:W0:Y:S05]  /*9560*/  SHFL.BFLY PT, R2, R3, 0x2, 0x1f ;  /* 0x0c401f0003027f89 */ /* 0x000e2a00000e0000 */
[----:B------:R-:W-:Y:S08]  /*9570*/  MUFU.EX2 R155, R155 ;  /* 0x0000009b009b7308 */ /* 0x000ff00000000800 */
[----:B------:R-:W-:Y:S08]  /*9580*/  MUFU.EX2 R192, R192 ;  /* 0x000000c000c07308 */ /* 0x000ff00000000800 */
[----:B------:R-:W-:Y:S01]  /*9590*/  MUFU.EX2 R157, R157 ;  /* 0x0000009d009d7308 */ /* 0x000fe20000000800 */
[----:B0-----:R-:W-:-:S05]  /*95a0*/  FMNMX.FTZ R2, R3, R2, !PT ;  /* 0x0000000203027209 */ /* 0x001fca0007810000 */
[----:B------:R-:W0:Y:S02]  /*95b0*/  SHFL.BFLY PT, R3, R2, 0x1, 0x1f ;  /* 0x0c201f0002037f89 */ /* 0x000e2400000e0000 */
[----:B------:R-:W-:Y:S08]  /*95c0*/  MUFU.EX2 R194, R194 ;  /* 0x000000c200c27308 */ /* 0x000ff00000000800 */
[----:B------:R-:W-:Y:S08]  /*95d0*/  MUFU.EX2 R159, R159 ;  /* 0x0000009f009f7308 */ /* 0x000ff00000000800 */
[----:B------:R-:W-:Y:S01]  /*95e0*/  MUFU.EX2 R188, R188 ;  /* 0x000000bc00bc7308 */ /* 0x000fe20000000800 */
[----:B0-----:R-:W-:-:S07]  /*95f0*/  FMNMX.FTZ R3, R2, R3, !PT ;  /* 0x0000000302037209 */ /* 0x001fce0007810000 */
[----:B------:R-:W-:Y:S01]  /*9600*/  MUFU.EX2 R161, R161 ;  /* 0x000000a100a17308 */ /* 0x000fe20000000800 */
[C---:B------:R-:W-:Y:S01]  /*9610*/  FADD.FTZ R2, -R3.reuse, R200 ;  /* 0x000000c803027221 */ /* 0x040fe20000010100 */
[----:B------:R-:W-:Y:S01]  /*9620*/  FMUL.FTZ R156, R3, UR5 ;  /* 0x00000005039c7c20 */ /* 0x000fe20008410000 */
[----:B------:R-:W-:Y:S02]  /*9630*/  IMAD.MOV.U32 R200, RZ, RZ, R3 ;  /* 0x000000ffffc87224 */ /* 0x000fe400078e0003 */
[----:B------:R-:W-:Y:S01]  /*9640*/  FMUL.FTZ R2, R2, UR5 ;  /* 0x0000000502027c20 */ /* 0x000fe20008410000 */
        /* <DEDUP_REMOVED lines=12> */
[----:B------:R-:W1:Y:S01]  /*9710*/  MUFU.EX2 R2, R2 ;  /* 0x0000000200027308 */ /* 0x000e620000000800 */
[----:B0-----:R-:W-:-:S02]  /*9720*/  IMAD.U32 R23, RZ, RZ, UR60 ;  /* 0x0000003cff177e24 */ /* 0x001fc4000f8e00ff */
[--C-:B------:R-:W-:Y:S01]  /*9730*/  FFMA.FTZ R175, R175, UR5, -R156.reuse ;  /* 0x00000005afaf7c23 */ /* 0x100fe2000801089c */
[--C-:B------:R-:W-:Y:S01]  /*9740*/  FFMA.FTZ R177, R177, UR5, -R156.reuse ;  /* 0x00000005b1b17c23 */ /* 0x100fe2000801089c */
[--C-:B------:R-:W-:Y:S01]  /*9750*/  FFMA.FTZ R178, R178, UR5, -R156.reuse ;  /* 0x00000005b2b27c23 */ /* 0x100fe2000801089c */
[----:B------:R-:W-:Y:S02]  /*9760*/  @!P5 VIADD R23, R23, 0x30840 ;  /* 0x000308401717d836 */ /* 0x000fe40000000000 */
[--C-:B------:R-:W-:Y:S01]  /*9770*/  FFMA.FTZ R179, R179, UR5, -R156.reuse ;  /* 0x00000005b3b37c23 */ /* 0x100fe2000801089c */
[----:B------:R-:W-:Y:S01]  /*9780*/  FFMA.FTZ R156, R180, UR5, -R156 ;  /* 0x00000005b49c7c23 */ /* 0x000fe2000801089c */
[----:B------:R0:W2:Y:S01]  /*9790*/  MUFU.EX2 R158, R152 ;  /* 0x00000098009e7308 */ /* 0x0000a20000000800 */
[----:B------:R-:W-:-:S07]  /*97a0*/  @!P5 PRMT R23, RZ, 0x654, R23 ;  /* 0x00000654ff17d816 */ /* 0x000fce0000000017 */
[----:B------:R-:W3:Y:S01]  /*97b0*/  MUFU.EX2 R160, R153 ;  /* 0x0000009900a07308 */ /* 0x000ee20000000800 */
[----:B-1----:R-:W-:Y:S01]  /*97c0*/  FFMA.FTZ R9, R2, R9, R197 ;  /* 0x0000000902097223 */ /* 0x002fe200000100c5 */
[----:B0-----:R-:W-:-:S05]  /*97d0*/  MOV R152, UR14 ;  /* 0x0000000e00987c02 */ /* 0x001fca0008000f00 */
[----:B------:R-:W-:Y:S01]  /*97e0*/  @!P5 VIADD R152, R152, 0x30860 ;  /* 0x000308609898d836 */ /* 0x000fe20000000000 */
[----:B------:R-:W0:Y:S01]  /*97f0*/  MUFU.EX2 R154, R154 ;  /* 0x0000009a009a7308 */ /* 0x000e220000000800 */
[C---:B--2---:R-:W-:Y:S01]  /*9800*/  FADD.FTZ R9, R158.reuse, R9 ;  /* 0x000000099e097221 */ /* 0x044fe20000010000 */
[----:B------:R-:W-:Y:S02]  /*9810*/  F2FP.BF16.F32.PACK_AB R197, R158, R197 ;  /* 0x000000c59ec5723e */ /* 0x000fe400000010ff */
[----:B------:R-:W-:-:S04]  /*9820*/  @!P5 PRMT R152, RZ, 0x654, R152 ;  /* 0x00000654ff98d816 */ /* 0x000fc80000000098 */
[----:B------:R-:W1:Y:S01]  /*9830*/  MUFU.EX2 R162, R162 ;  /* 0x000000a200a27308 */ /* 0x000e620000000800 */
[----:B---3--:R-:W-:-:S07]  /*9840*/  FADD.FTZ R9, R160, R9 ;  /* 0x00000009a0097221 */ /* 0x008fce0000010000 */
        /* <DEDUP_REMOVED lines=13> */
[----:B------:R-:W-:Y:S01]  /*9920*/  MUFU.EX2 R190, R190 ;  /* 0x000000be00be7308 */ /* 0x000fe20000000800 */
[----:B--2---:R-:W-:-:S07]  /*9930*/  FADD.FTZ R9, R170, R9 ;  /* 0x00000009aa097221 */ /* 0x004fce0000010000 */
[----:B------:R-:W1:Y:S01]  /*9940*/  MUFU.EX2 R174, R174 ;  /* 0x000000ae00ae7308 */ /* 0x000e620000000800 */
[----:B0-----:R-:W-:-:S07]  /*9950*/  FADD.FTZ R9, R171, R9 ;  /* 0x00000009ab097221 */ /* 0x001fce0000010000 */
[----:B------:R-:W-:Y:S08]  /*9960*/  MUFU.EX2 R165, R165 ;  /* 0x000000a500a57308 */ /* 0x000ff00000000800 */
[----:B------:R-:W0:Y:S01]  /*9970*/  MUFU.EX2 R175, R175 ;  /* 0x000000af00af7308 */ /* 0x000e220000000800 */
[----:B-1----:R-:W-:-:S07]  /*9980*/  FADD.FTZ R9, R174, R9 ;  /* 0x00000009ae097221 */ /* 0x002fce0000010000 */
[----:B------:R-:W-:Y:S08]  /*9990*/  MUFU.EX2 R178, R178 ;  /* 0x000000b200b27308 */ /* 0x000ff00000000800 */
[----:B------:R-:W-:Y:S01]  /*99a0*/  MUFU.EX2 R154, R179 ;  /* 0x000000b3009a7308 */ /* 0x000fe20000000800 */
[C---:B0-----:R-:W-:Y:S01]  /*99b0*/  FADD.FTZ R9, R175.reuse, R9 ;  /* 0x00000009af097221 */ /* 0x041fe20000010000 */
[----:B------:R-:W-:-:S06]  /*99c0*/  F2FP.BF16.F32.PACK_AB R191, R175, R174 ;  /* 0x000000aeafbf723e */ /* 0x000fcc00000010ff */
[----:B------:R-:W0:Y:S01]  /*99d0*/  MUFU.EX2 R156, R156 ;  /* 0x0000009c009c7308 */ /* 0x000e220000000800 */
[----:B------:R-:W-:Y:S02]  /*99e0*/  WARPGROUP.DEPBAR.LE gsb0, 0x0 ;  /* 0x00008000000079c5 */ /* 0x000fe40000010000 */
[----:B------:R1:W-:Y:S01]  /*99f0*/  @!P5 SYNCS.ARRIVE.TRANS64.RED.A1T0 RZ, [R23+URZ], RZ ;  /* 0x000000ff17ffd9a7 */ /* 0x0003e2000810043f */
[--C-:B------:R-:W-:Y:S01]  /*9a00*/  FFMA.FTZ R184, R169, UR5, -R189.reuse ;  /* 0x00000005a9b87c23 */ /* 0x100fe200080108bd */
[--C-:B------:R-:W-:Y:S01]  /*9a10*/  FFMA.FTZ R169, R172, UR5, -R189.reuse ;  /* 0x00000005aca97c23 */ /* 0x100fe200080108bd */
[--C-:B------:R-:W-:Y:S01]  /*9a20*/  FFMA.FTZ R186, R173, UR5, -R189.reuse ;  /* 0x00000005adba7c23 */ /* 0x100fe200080108bd */
[----:B------:R-:W-:Y:S01]  /*9a30*/  FFMA.FTZ R173, R176, UR5, -R189 ;  /* 0x00000005b0ad7c23 */ /* 0x000fe200080108bd */
[----:B------:R-:W-:Y:S02]  /*9a40*/  F2FP.BF16.F32.PACK_AB R189, R171, R170 ;  /* 0x000000aaabbd723e */ /* 0x000fe400000010ff */
[----:B------:R-:W-:Y:S01]  /*9a50*/  MUFU.EX2 R184, R184 ;  /* 0x000000b800b87308 */ /* 0x000fe20000000800 */
[----:B-1----:R-:W-:Y:S01]  /*9a60*/  FFMA.FTZ R23, R0, R18, R181 ;  /* 0x0000001200177223 */ /* 0x002fe200000100b5 */
[----:B------:R1:W-:Y:S01]  /*9a70*/  @!P5 SYNCS.ARRIVE.TRANS64.RED.A1T0 RZ, [R152+URZ], RZ ;  /* 0x000000ff98ffd9a7 */ /* 0x0003e2000810043f */
[----:B0-----:R-:W-:-:S02]  /*9a80*/  F2FP.BF16.F32.PACK_AB R187, R156, R154 ;  /* 0x0000009a9cbb723e */ /* 0x001fc400000010ff */
[C---:B------:R-:W-:Y:S01]  /*9a90*/  FADD.FTZ R23, R196.reuse, R23 ;  /* 0x00000017c4177221 */ /* 0x040fe20000010000 */
[----:B------:R-:W-:Y:S02]  /*9aa0*/  F2FP.BF16.F32.PACK_AB R196, R196, R181 ;  /* 0x000000b5c4c4723e */ /* 0x000fe400000010ff */
[----:B------:R-:W-:Y:S01]  /*9ab0*/  MUFU.EX2 R169, R169 ;  /* 0x000000a900a97308 */ /* 0x000fe20000000800 */
[----:B------:R-:W-:Y:S01]  /*9ac0*/  FADD.FTZ R18, R198, R23 ;  /* 0x00000017c6127221 */ /* 0x000fe20000010000 */
[----:B------:R-:W-:-:S03]  /*9ad0*/  F2FP.BF16.F32.PACK_AB R198, R155, R198 ;  /* 0x000000c69bc6723e */ /* 0x000fc600000010ff */
[----:B------:R-:W-:-:S03]  /*9ae0*/  FADD.FTZ R23, R155, R18 ;  /* 0x000000129b177221 */ /* 0x000fc60000010000 */
[----:B-1----:R-:W0:Y:S01]  /*9af0*/  MUFU.EX2 R152, R177 ;  /* 0x000000b100987308 */ /* 0x002e220000000800 */
[----:B------:R-:W-:Y:S01]  /*9b00*/  FADD.FTZ R18, R192, R23 ;  /* 0x00000017c0127221 */ /* 0x000fe20000010000 */
[----:B------:R-:W-:-:S03]  /*9b10*/  F2FP.BF16.F32.PACK_AB R192, R157, R192 ;  /* 0x000000c09dc0723e */ /* 0x000fc600000010ff */
[----:B------:R-:W-:-:S03]  /*9b20*/  FADD.FTZ R23, R157, R18 ;  /* 0x000000129d177221 */ /* 0x000fc60000010000 */
[----:B------:R-:W1:Y:S01]  /*9b30*/  MUFU.EX2 R186, R186 ;  /* 0x000000ba00ba7308 */ /* 0x000e620000000800 */
[----:B------:R-:W-:Y:S01]  /*9b40*/  FADD.FTZ R18, R194, R23 ;  /* 0x00000017c2127221 */ /* 0x000fe20000010000 */
[----:B------:R-:W-:-:S03]  /*9b50*/  F2FP.BF16.F32.PACK_AB R194, R159, R194 ;  /* 0x000000c29fc2723e */ /* 0x000fc600000010ff */
[----:B------:R-:W-:-:S03]  /*9b60*/  FADD.FTZ R23, R159, R18 ;  /* 0x000000129f177221 */ /* 0x000fc60000010000 */
[----:B------:R-:W2:Y:S01]  /*9b70*/  MUFU.EX2 R173, R173 ;  /* 0x000000ad00ad7308 */ /* 0x000ea20000000800 */
[----:B------:R-:W-:Y:S01]  /*9b80*/  FADD.FTZ R18, R188, R23 ;  /* 0x00000017bc127221 */ /* 0x000fe20000010000 */
[----:B0-----:R-:W-:Y:S01]  /*9b90*/  FADD.FTZ R9, R152, R9 ;  /* 0x0000000998097221 */ /* 0x001fe20000010000 */
[C---:B------:R-:W-:Y:S02]  /*9ba0*/  F2FP.BF16.F32.PACK_AB R188, R161.reuse, R188 ;  /* 0x000000bca1bc723e */ /* 0x040fe400000010ff */
[----:B------:R-:W-:Y:S01]  /*9bb0*/  FADD.FTZ R23, R161, R18 ;  /* 0x00000012a1177221 */ /* 0x000fe20000010000 */
[C---:B------:R-:W-:Y:S01]  /*9bc0*/  FADD.FTZ R9, R178.reuse, R9 ;  /* 0x00000009b2097221 */ /* 0x040fe20000010000 */
[----:B------:R-:W-:Y:S02]  /*9bd0*/  F2FP.BF16.F32.PACK_AB R185, R178, R152 ;  /* 0x00000098b2b9723e */ /* 0x000fe400000010ff */
[----:B------:R-:W-:Y:S01]  /*9be0*/  FADD.FTZ R18, R190, R23 ;  /* 0x00000017be127221 */ /* 0x000fe20000010000 */
[----:B------:R-:W-:Y:S01]  /*9bf0*/  FADD.FTZ R9, R154, R9 ;  /* 0x000000099a097221 */ /* 0x000fe20000010000 */
[----:B------:R-:W-:-:S02]  /*9c00*/  F2FP.BF16.F32.PACK_AB R190, R165, R190 ;  /* 0x000000bea5be723e */ /* 0x000fc400000010ff */
[----:B------:R-:W-:Y:S01]  /*9c10*/  FADD.FTZ R23, R165, R18 ;  /* 0x00000012a5177221 */ /* 0x000fe20000010000 */
[----:B------:R-:W-:-:S03]  /*9c20*/  FADD.FTZ R9, R156, R9 ;  /* 0x000000099c097221 */ /* 0x000fc60000010000 */
[----:B------:R-:W-:Y:S01]  /*9c30*/  FADD.FTZ R18, R184, R23 ;  /* 0x00000017b8127221 */ /* 0x000fe20000010000 */
[----:B------:R-:W-:-:S03]  /*9c40*/  F2FP.BF16.F32.PACK_AB R184, R169, R184 ;  /* 0x000000b8a9b8723e */ /* 0x000fc600000010ff */
[----:B------:R-:W-:-:S04]  /*9c50*/  FADD.FTZ R23, R169, R18 ;  /* 0x00000012a9177221 */ /* 0x000fc80000010000 */
[----:B-1----:R-:W-:Y:S01]  /*9c60*/  FADD.FTZ R18, R186, R23 ;  /* 0x00000017ba127221 */ /* 0x002fe20000010000 */
[----:B--2---:R-:W-:-:S03]  /*9c70*/  F2FP.BF16.F32.PACK_AB R186, R173, R186 ;  /* 0x000000baadba723e */ /* 0x004fc600000010ff */
[----:B------:R-:W-:Y:S01]  /*9c80*/  FADD.FTZ R18, R173, R18 ;  /* 0x00000012ad127221 */ /* 0x000fe20000010000 */
[----:B------:R-:W-:Y:S06]  /*9c90*/  @P0 BRA `(.L_x_1021) ;  /* 0xffffffdc00d80947 */ /* 0x000fec000383ffff */
[----:B------:R-:W-:-:S05]  /*9ca0*/  UMOV UR6, UR10 ;  /* 0x0000000a00067c82 */ /* 0x000fca0008000000 */
.L_x_1012:
[----:B------:R-:W-:-:S13]  /*9cb0*/  R2UR UR7, R22 ;  /* 0x00000000160772ca */ /* 0x000fda00000e0000 */
[----:B------:R-:W-:-:S06]  /*9cc0*/  UISETP.GE.AND UP1, UPT, UR6, UR7, UPT ;  /* 0x000000070600728c */ /* 0x000fcc000bf26270 */
[----:B------:R-:W-:-:S13]  /*9cd0*/  PLOP3.LUT P0, PT, PT, PT, UP1, 0x80, 0x0 ;  /* 0x000000000000781c */ /* 0x000fda0003f0f018 */
[----:B------:R-:W-:Y:S05]  /*9ce0*/  @!P0 BRA `(.L_x_1022) ;  /* 0x0000002c00248947 */ /* 0x000fea0003800000 */
[----:B------:R-:W-:Y:S01]  /*9cf0*/  R2UR UR5, R8 ;  /* 0x00000000080572ca */ /* 0x000fe200000e0000 */
[----:B------:R-:W-:Y:S01]  /*9d00*/  IMAD.MOV.U32 R200, RZ, RZ, R3 ;  /* 0x000000ffffc87224 */ /* 0x000fe200078e0003 */
[----:B------:R-:W-:Y:S01]  /*9d10*/  MOV R23, R4 ;  /* 0x0000000400177202 */ /* 0x000fe20000000f00 */
[----:B------:R-:W-:Y:S01]  /*9d20*/  UMOV UR60, UR4 ;  /* 0x00000004003c7c82 */ /* 0x000fe20008000000 */
[----:B------:R-:W-:-:S09]  /*9d30*/  ULDC UR7, c[0x0][0x9d8] ;  /* 0x0002760000077ab9 */ /* 0x000fd20000000800 */
[----:B------:R-:W-:-:S07]  /*9d40*/  IMAD.U32 R201, RZ, RZ, UR5 ;  /* 0x00000005ffc97e24 */ /* 0x000fce000f8e00ff */
.L_x_1039:
        /* <DEDUP_REMOVED lines=9> */
.L_x_1023:
        /* <DEDUP_REMOVED lines=8> */
.L_x_1024:
[----:B-1----:R-:W-:Y:S05]  /*9e60*/  @P0 BRA `(.L_x_1025) ;  /* 0x0000000000080947 */ /* 0x002fea0003800000 */
[----:B------:R-:W1:Y:S02]  /*9e70*/  SYNCS.PHASECHK.TRANS64.TRYWAIT P0, [UR61+0x30830], R3 ;  /* 0x03083003ff0075a7 */ /* 0x000e64000800017d */
[----:B-1----:R-:W-:Y:S05]  /*9e80*/  @!P0 BRA `(.L_x_1026) ;  /* 0x000000b4001c8947 */ /* 0x002fea0003800000 */
.L_x_1025:
        /* <DEDUP_REMOVED lines=220> */
.L_x_1027:
[----:B------:R-:W-:Y:S02]  /*ac50*/  R2UR UR10, R16 ;  /* 0x00000000100a72ca */ /* 0x000fe400000e0000 */
[----:B------:R-:W-:-:S11]  /*ac60*/  R2UR UR5, R201 ;  /* 0x00000000c90572ca */ /* 0x000fd600000e0000 */
[----:B------:R-:W-:Y:S02]  /*ac70*/  ULEA UR14, UR60, UR10, 0x3 ;  /* 0x0000000a3c0e7291 */ /* 0x000fe4000f8e183f */
[----:B------:R-:W-:-:S05]  /*ac80*/  IMAD.U32 R0, RZ, RZ, UR5 ;  /* 0x00000005ff007e24 */ /* 0x000fca000f8e00ff */
[----:B------:R-:W-:-:S04]  /*ac90*/  SHF.L.U32 R0, R0, 0x1f, RZ ;  /* 0x0000001f00007819 */ /* 0x000fc800000006ff */
[----:B------:R2:W3:Y:S01]  /*aca0*/  SYNCS.PHASECHK.TRANS64.TRYWAIT P0, [UR14+0x30850], R0 ;  /* 0x03085000ff0075a7 */ /* 0x0004e2000800014e */
[----:B------:R-:W-:Y:S05]  /*acb0*/  @!P4 BRA `(.L_x_1028) ;  /* 0x000000000004c947 */ /* 0x000fea0003800000 */
[----:B------:R-:W-:Y:S01]  /*acc0*/  BPT.TRAP 0x1 ;  /* 0x000000040000795c */ /* 0x000fe20000300000 */
.L_x_1028:
[----:B---3--:R-:W-:Y:S05]  /*acd0*/  @P0 BRA `(.L_x_1029) ;  /* 0x0000000000080947 */ /* 0x008fea0003800000 */
[----:B------:R-:W3:Y:S02]  /*ace0*/  SYNCS.PHASECHK.TRANS64.TRYWAIT P0, [UR14+0x30850], R0 ;  /* 0x03085000ff0075a7 */ /* 0x000ee4000800014e */
[----:B---3--:R-:W-:Y:S05]  /*acf0*/  @!P0 BRA `(.L_x_1030) ;  /* 0x000000a400988947 */ /* 0x008fea0003800000 */
.L_x_1029:
[----:B------:R-:W-:Y:S01]  /*ad00*/  R2UR UR5, R16 ;  /* 0x00000000100572ca */ /* 0x000fe200000e0000 */
[----:B------:R-:W-:Y:S01]  /*ad10*/  WARPGROUP.ARRIVE ;  /* 0x00000000000079c5 */ /* 0x000fe20000000000 */
[----:B------:R-:W-:Y:S01]  /*ad20*/  UMOV UR11, 0x40000040 ;  /* 0x40000040000b7882 */ /* 0x000fe20000000000 */
[----:B------:R-:W-:Y:S01]  /*ad30*/  PLOP3.LUT P0, PT, PT, PT, UP0, 0x80, 0x0 ;  /* 0x000000000000781c */ /* 0x000fe20003f0f008 */
[----:B------:R-:W-:Y:S01]  /*ad40*/  FMUL.FTZ R2, R155, UR7 ;  /* 0x000000079b027c20 */ /* 0x000fe20008410000 */
[----:B------:R-:W-:Y:S01]  /*ad50*/  FMUL.FTZ R155, R166, UR7 ;  /* 0x00000007a69b7c20 */ /* 0x000fe20008410000 */
[----:B-1----:R-:W-:Y:S01]  /*ad60*/  FMUL.FTZ R4, R152, UR7 ;  /* 0x0000000798047c20 */ /* 0x002fe20008410000 */
[----:B------:R-:W-:Y:S01]  /*ad70*/  FMUL.FTZ R152, R159, UR7 ;  /* 0x000000079f987c20 */ /* 0x000fe20008410000 */
[----:B------:R-:W-:Y:S01]  /*ad80*/  FMUL.FTZ R159, R174, UR7 ;  /* 0x00000007ae9f7c20 */ /* 0x000fe20008410000 */
[----:B------:R-:W-:Y:S02]  /*ad90*/  IMAD.MOV.U32 R174, RZ, RZ, R19 ;  /* 0x000000ffffae7224 */ /* 0x000fe400078e0013 */
[----:B------:R-:W-:Y:S01]  /*ada0*/  FMUL.FTZ R176, R176, UR7 ;  /* 0x00000007b0b07c20 */ /* 0x000fe20008410000 */
[----:B------:R-:W-:Y:S01]  /*adb0*/  R2UR UR22, R17 ;  /* 0x00000000111672ca */ /* 0x000fe200000e0000 */
[----:B------:R-:W-:Y:S01]  /*adc0*/  FMUL.FTZ R157, R157, UR7 ;  /* 0x000000079d9d7c20 */ /* 0x000fe20008410000 */
[----:B------:R-:W-:Y:S01]  /*add0*/  UIADD3 UR5, UR5, 0x400, URZ ;  /* 0x0000040005057890 */ /* 0x000fe2000fffe03f */
[----:B0-2---:R-:W-:Y:S01]  /*ade0*/  FMUL.FTZ R0, R154, UR7 ;  /* 0x000000079a007c20 */ /* 0x005fe20008410000 */
[----:B------:R-:W-:Y:S01]  /*adf0*/  ULDC UR18, c[0x0][0x2f0] ;  /* 0x0000bc0000127ab9 */ /* 0x000fe20000000800 */
[----:B------:R-:W-:Y:S01]  /*ae00*/  FMUL.FTZ R3, R158, UR7 ;  /* 0x000000079e037c20 */ /* 0x000fe20008410000 */
[----:B------:R-:W-:Y:S01]  /*ae10*/  USHF.R.U32.HI UR5, URZ, 0x4, UR5 ;  /* 0x000000043f057899 */ /* 0x000fe20008011605 */
[----:B------:R-:W-:Y:S01]  /*ae20*/  FMUL.FTZ R154, R163, UR7 ;  /* 0x00000007a39a7c20 */ /* 0x000fe20008410000 */
[----:B------:R-:W-:Y:S01]  /*ae30*/  R2UR UR15, R21 ;  /* 0x00000000150f72ca */ /* 0x000fe200000e0000 */
[----:B------:R-:W-:Y:S01]  /*ae40*/  FMUL.FTZ R161, R161, UR7 ;  /* 0x00000007a1a17c20 */ /* 0x000fe20008410000 */
[----:B------:R-:W-:Y:S01]  /*ae50*/  ULOP3.LUT UR5, UR5, 0x3fff, URZ, 0xc0, !UPT ;  /* 0x00003fff05057892 */ /* 0x000fe2000f8ec03f */
[----:B------:R-:W-:Y:S01]  /*ae60*/  FMUL.FTZ R164, R164, UR7 ;  /* 0x00000007a4a47c20 */ /* 0x000fe20008410000 */
[----:B------:R-:W-:Y:S01]  /*ae70*/  FMUL.FTZ R165, R165, UR7 ;  /* 0x00000007a5a57c20 */ /* 0x000fe20008410000 */
[----:B------:R-:W-:Y:S01]  /*ae80*/  FMUL.FTZ R158, R171, UR7 ;  /* 0x00000007ab9e7c20 */ /* 0x000fe20008410000 */
[----:B------:R-:W-:Y:S01]  /*ae90*/  ULOP3.LUT UR5, UR5, 0x2000000, URZ, 0xfc, !UPT ;  /* 0x0200000005057892 */ /* 0x000fe2000f8efc3f */
[----:B------:R-:W-:Y:S01]  /*aea0*/  FMUL.FTZ R163, R178, UR7 ;  /* 0x00000007b2a37c20 */ /* 0x000fe20008410000 */
[----:B------:R-:W-:Y:S01]  /*aeb0*/  FMUL.FTZ R181, R181, UR7 ;  /* 0x00000007b5b57c20 */ /* 0x000fe20008410000 */
[----:B------:R-:W-:Y:S01]  /*aec0*/  FMUL.FTZ R177, R177, UR7 ;  /* 0x00000007b1b17c20 */ /* 0x000fe20008410000 */
[----:B------:R-:W-:Y:S01]  /*aed0*/  ULEA UR5, UR60, UR5, 0xb ;  /* 0x000000053c057291 */ /* 0x000fe2000f8e583f */
[----:B------:R-:W-:Y:S01]  /*aee0*/  FMUL.FTZ R182, R182, UR7 ;  /* 0x00000007b6b67c20 */ /* 0x000fe20008410000 */
[----:B------:R-:W0:Y:S01]  /*aef0*/  MUFU.TANH R4, R4 ;  /* 0x0000000400047308 */ /* 0x000e220000002400 */
[----:B------:R-:W-:Y:S01]  /*af00*/  ULDC UR19, c[0x0][0x288] ;  /* 0x0000a20000137ab9 */ /* 0x000fe20000000800 */
[----:B------:R-:W-:-:S03]  /*af10*/  FMUL.FTZ R180, R180, UR7 ;  /* 0x00000007b4b47c20 */ /* 0x000fc60008410000 */
[----:B------:R-:W-:Y:S02]  /*af20*/  UMOV UR10, UR5 ;  /* 0x00000005000a7c82 */ /* 0x000fe40008000000 */
[----:B------:R-:W-:Y:S01]  /*af30*/  HGMMA.64x256x16.F32.BF16 R24, R196, gdesc[UR8].tnspB, R24, gsb0 ;  /* 0x43e00008c4187df0 */ /* 0x000fe20008001818 */
[----:B------:R-:W-:Y:S01]  /*af40*/  UIADD3 UR10, UR5, 0x80, URZ ;  /* 0x00000080050a7890 */ /* 0x000fe2000fffe03f */
[----:B------:R-:W1:Y:S01]  /*af50*/  MUFU.TANH R0, R0 ;  /* 0x0000000000007308 */ /* 0x000e620000002400 */
[----:B------:R-:W-:-:S07]  /*af60*/  UMOV UR11, 0x40000040 ;  /* 0x40000040000b7882 */ /* 0x000fce0000000000 */
        /* <DEDUP_REMOVED lines=18> */
[----:B------:R-:W-:Y:S01]  /*b090*/  WARPGROUP.ARRIVE ;  /* 0x00000000000079c5 */ /* 0x000fe20000000000 */
[----:B------:R-:W-:Y:S01]  /*b0a0*/  IMAD.U32 R195, RZ, RZ, UR18 ;  /* 0x00000012ffc37e24 */ /* 0x000fe2000f8e00ff */
[----:B------:R-:W-:Y:S01]  /*b0b0*/  ULDC UR18, c[0x0][0x9e0] ;  /* 0x0002780000127ab9 */ /* 0x000fe20000000800 */
[----:B------:R-:W0:-:S15]  /*b0c0*/  MUFU.TANH R192, R180 ;  /* 0x000000b400c07308 */ /* 0x000e1e0000002400 */
[----:B------:R-:W-:-:S05]  /*b0d0*/  NOP ;  /* 0x0000000000007918 */ /* 0x000fca0000000000 */
[----:B------:R-:W-:Y:S01]  /*b0e0*/  HGMMA.64x256x16.F32.BF16 R24, R188, gdesc[UR8].tnspB, R24, gsb0 ;  /* 0x43e00008bc187df0 */ /* 0x000fe20008001818 */
[----:B------:R-:W-:Y:S01]  /*b0f0*/  UIADD3 UR10, UR5, 0x180, URZ ;  /* 0x00000180050a7890 */ /* 0x000fe2000fffe03f */
[----:B------:R-:W-:Y:S02]  /*b100*/  UMOV UR11, 0x40000040 ;  /* 0x40000040000b7882 */ /* 0x000fe40000000000 */
[----:B------:R-:W-:Y:S02]  /*b110*/  @UP0 ULDC UR5, c[0x0][0x44c] ;  /* 0x0001130000050ab9 */ /* 0x000fe40000000800 */
[----:B------:R-:W-:Y:S01]  /*b120*/  @P0 IMAD.HI.U32 R166, R19, UR5, RZ ;  /* 0x0000000513a60c27 */ /* 0x000fe2000f8e00ff */
[----:B------:R-:W-:-:S04]  /*b130*/  @UP0 ULDC UR5, c[0x0][0x450] ;  /* 0x0001140000050ab9 */ /* 0x000fc80000000800 */
[----:B------:R-:W-:Y:S02]  /*b140*/  @P0 SHF.R.U32.HI R174, RZ, UR5, R166 ;  /* 0x00000005ffae0c19 */ /* 0x000fe400080116a6 */
[----:B------:R-:W-:-:S05]  /*b150*/  MOV R166, UR61 ;  /* 0x0000003d00a67c02 */ /* 0x000fca0008000f00 */
[----:B------:R-:W-:Y:S01]  /*b160*/  @!P5 VIADD R166, R166, 0x30840 ;  /* 0x00030840a6a6d836 */ /* 0x000fe20000000000 */
[----:B------:R-:W-:Y:S02]  /*b170*/  WARPGROUP.DEPBAR.LE gsb0, 0x0 ;  /* 0x00008000000079c5 */ /* 0x000fe40000010000 */
[----:B------:R-:W-:Y:S01]  /*b180*/  WARPGROUP.ARRIVE ;  /* 0x00000000000079c5 */ /* 0x000fe20000000000 */
[----:B------:R-:W-:Y:S01]  /*b190*/  FMUL.FTZ R189, R156, UR7 ;  /* 0x000000079cbd7c20 */ /* 0x000fe20008410000 */
[----:B------:R5:W0:Y:S01]  /*b1a0*/  MUFU.TANH R190, R176 ;  /* 0x000000b000be7308 */ /* 0x000a220000002400 */
[----:B------:R-:W-:Y:S01]  /*b1b0*/  FMUL.FTZ R156, R167, UR7 ;  /* 0x00000007a79c7c20 */ /* 0x000fe20008410000 */
[----:B------:R-:W-:Y:S01]  /*b1c0*/  @!P5 PRMT R167, RZ, 0x654, R166 ;  /* 0x00000654ffa7d816 */ /* 0x000fe200000000a6 */
[----:B------:R-:W-:Y:S02]  /*b1d0*/  FMUL.FTZ R188, R153, UR7 ;  /* 0x0000000799bc7c20 */ /* 0x000fe40008410000 */
[----:B------:R-:W-:Y:S01]  /*b1e0*/  HGMMA.64x256x16.F32.BF16 R24, R184, gdesc[UR8].tnspB, R24, gsb0 ;  /* 0x43e00008b8187df0 */ /* 0x000fe20008001818 */
[----:B------:R-:W-:Y:S01]  /*b1f0*/  USHF.L.U32 UR10, UR6, 0x6, URZ ;  /* 0x00000006060a7899 */ /* 0x000fe2000800063f */
[----:B------:R-:W-:Y:S01]  /*b200*/  FMUL.FTZ R153, R162, UR7 ;  /* 0x00000007a2997c20 */ /* 0x000fe20008410000 */
[----:B------:R-:W-:Y:S01]  /*b210*/  FMUL.FTZ R162, R179, UR7 ;  /* 0x00000007b3a27c20 */ /* 0x000fe20008410000 */
[----:B------:R-:W0:Y:S01]  /*b220*/  MUFU.TANH R189, R189 ;  /* 0x000000bd00bd7308 */ /* 0x000e220000002400 */
[----:B------:R-:W-:Y:S01]  /*b230*/  UIADD3 UR5, -UR10, 0x1, URZ ;  /* 0x000000010a057890 */ /* 0x000fe2000fffe13f */
[----:B-----5:R-:W5:Y:S06]  /*b240*/  SHFL.IDX PT, R176, R174, RZ, 0x1c1f ;  /* 0x001c1fffaeb07589 */ /* 0x020f6c00000e0000 */
[----:B------:R-:W0:Y:S08]  /*b250*/  MUFU.TANH R188, R188 ;  /* 0x000000bc00bc7308 */ /* 0x000e300000002400 */
[----:B------:R-:W0:Y:S08]  /*b260*/  MUFU.TANH R153, R153 ;  /* 0x0000009900997308 */ /* 0x000e300000002400 */
[----:B------:R-:W0:Y:S08]  /*b270*/  MUFU.TANH R156, R156 ;  /* 0x0000009c009c7308 */ /* 0x000e300000002400 */
[----:B------:R-:W0:Y:S08]  /*b280*/  MUFU.TANH R191, R177 ;  /* 0x000000b100bf7308 */ /* 0x000e300000002400 */
[----:B------:R-:W0:Y:S08]  /*b290*/  MUFU.TANH R162, R162 ;  /* 0x000000a200a27308 */ /* 0x000e300000002400 */
[----:B------:R-:W0:Y:S01]  /*b2a0*/  MUFU.TANH R166, R182 ;  /* 0x000000b600a67308 */ /* 0x000e220000002400 */
[----:B------:R-:W-:-:S02]  /*b2b0*/  WARPGROUP.DEPBAR.LE gsb0, 0x0 ;  /* 0x00008000000079c5 */ /* 0x000fc40000010000 */
[----:B------:R-:W-:Y:S01]  /*b2c0*/  FMUL.FTZ R186, R168, UR7 ;  /* 0x00000007a8ba7c20 */ /* 0x000fe20008410000 */
[----:B------:R-:W-:-:S04]  /*b2d0*/  IMAD.U32 R168, RZ, RZ, UR5 ;  /* 0x00000005ffa87e24 */ /* 0x000fc8000f8e00ff */
[----:B------:R1:W0:Y:S01]  /*b2e0*/  MUFU.TANH R184, R157 ;  /* 0x0000009d00b87308 */ /* 0x0002220000002400 */
[----:B------:R-:W-:Y:S01]  /*b2f0*/  FMUL.FTZ R185, R160, UR7 ;  /* 0x00000007a0b97c20 */ /* 0x000fe20008410000 */
[----:B------:R2:W-:Y:S01]  /*b300*/  @!P5 SYNCS.ARRIVE.TRANS64.RED.A1T0 RZ, [R167+URZ], RZ ;  /* 0x000000ffa7ffd9a7 */ /* 0x0005e2000810043f */
[----:B------:R-:W-:Y:S01]  /*b310*/  FMUL.FTZ R187, R169, UR7 ;  /* 0x00000007a9bb7c20 */ /* 0x000fe20008410000 */
[----:B------:R-:W-:Y:S01]  /*b320*/  FMUL.FTZ R160, R175, UR7 ;  /* 0x00000007afa07c20 */ /* 0x000fe20008410000 */
[----:B------:R-:W-:-:S03]  /*b330*/  IMAD R168, R5, -0x2, R168 ;  /* 0xfffffffe05a87824 */ /* 0x000fc600078e02a8 */
[----:B------:R-:W0:Y:S01]  /*b340*/  MUFU.TANH R185, R185 ;  /* 0x000000b900b97308 */ /* 0x000e220000002400 */
[----:B-1----:R-:W-:Y:S01]  /*b350*/  FMUL.FTZ R157, R170, UR7 ;  /* 0x00000007aa9d7c20 */ /* 0x002fe20008410000 */
[----:B------:R-:W-:Y:S01]  /*b360*/  FMUL.FTZ R170, R172, UR7 ;  /* 0x00000007acaa7c20 */ /* 0x000fe20008410000 */
[----:B------:R-:W-:Y:S01]  /*b370*/  FMUL.FTZ R172, R173, UR7 ;  /* 0x00000007adac7c20 */ /* 0x000fe20008410000 */
[----:B--2---:R-:W-:Y:S01]  /*b380*/  FMUL.FTZ R167, R183, UR7 ;  /* 0x00000007b7a77c20 */ /* 0x004fe20008410000 */
[----:B------:R-:W-:-:S03]  /*b390*/  IMAD R168, R195, UR22, R168 ;  /* 0x00000016c3a87c24 */ /* 0x000fc6000f8e02a8 */
[----:B------:R-:W1:Y:S01]  /*b3a0*/  MUFU.TANH R186, R186 ;  /* 0x000000ba00ba7308 */ /* 0x000e620000002400 */
[----:B------:R-:W-:-:S04]  /*b3b0*/  VIADD R168, R168, -UR19 ;  /* 0x80000013a8a87c36 */ /* 0x000fc80008000000 */
[C---:B------:R-:W-:Y:S01]  /*b3c0*/  VIADD R183, R168.reuse, UR18 ;  /* 0x00000012a8b77c36 */ /* 0x040fe20008000000 */
[----:B------:R-:W-:Y:S02]  /*b3d0*/  IADD3 R193, R168, UR15, RZ ;  /* 0x0000000fa8c17c10 */ /* 0x000fe4000fffe0ff */
[----:B------:R-:W2:Y:S01]  /*b3e0*/  MUFU.TANH R187, R187 ;  /* 0x000000bb00bb7308 */ /* 0x000ea20000002400 */
[--C-:B-----5:R-:W-:Y:S02]  /*b3f0*/  IMAD.IADD R179, R183, 0x1, R176.reuse ;  /* 0x00000001b7b37824 */ /* 0x120fe400078e02b0 */
[----:B------:R-:W-:-:S05]  /*b400*/  IMAD.IADD R180, R193, 0x1, R176 ;  /* 0x00000001c1b47824 */ /* 0x000fca00078e02b0 */
[----:B------:R-:W0:Y:S08]  /*b410*/  MUFU.TANH R157, R157 ;  /* 0x0000009d009d7308 */ /* 0x000e300000002400 */
[----:B------:R-:W0:Y:S08]  /*b420*/  MUFU.TANH R170, R170 ;  /* 0x000000aa00aa7308 */ /* 0x000e300000002400 */
[----:B------:R-:W0:Y:S08]  /*b430*/  MUFU.TANH R172, R172 ;  /* 0x000000ac00ac7308 */ /* 0x000e300000002400 */
[----:B------:R-:W0:Y:S08]  /*b440*/  MUFU.TANH R160, R160 ;  /* 0x000000a000a07308 */ /* 0x000e300000002400 */
[----:B------:R-:W0:Y:S01]  /*b450*/  MUFU.TANH R167, R167 ;  /* 0x000000a700a77308 */ /* 0x000e220000002400 */
[----:B-1234-:R-:W-:Y:S05]  /*b460*/  @!P6 BRA `(.L_x_1031) ;  /* 0x00000000006ce947 */ /* 0x01efea0003800000 */
[----:B------:R-:W-:Y:S01]  /*b470*/  R2UR UR11, R17 ;  /* 0x00000000110b72ca */ /* 0x000fe200000e0000 */
[----:B------:R-:W-:Y:S01]  /*b480*/  ULDC UR5, c[0x0][0x288] ;  /* 0x0000a20000057ab9 */ /* 0x000fe20000000800 */
[----:B------:R-:W-:Y:S11]  /*b490*/  BSSY B0, `(.L_x_1032) ;  /* 0x0000014000007945 */ /* 0x000ff60003800000 */
[----:B------:R-:W-:-:S04]  /*b4a0*/  IMAD R168, R195, UR11, R176 ;  /* 0x0000000bc3a87c24 */ /* 0x000fc8000f8e02b0 */
[----:B------:R-:W-:-:S05]  /*b4b0*/  VIADD R171, R168, -UR5 ;  /* 0x80000005a8ab7c36 */ /* 0x000fca0008000000 */
[----:B------:R-:W-:-:S13]  /*b4c0*/  ISETP.GT.AND P0, PT, R171, -0x1, PT ;  /* 0xffffffffab00780c */ /* 0x000fda0003f04270 */
[----:B------:R-:W-:Y:S05]  /*b4d0*/  @P0 BRA `(.L_x_1033) ;  /* 0x0000000000240947 */ /* 0x000fea0003800000 */
[----:B------:R-:W-:Y:S01]  /*b4e0*/  ULDC UR5, c[0x0][0x9e4] ;  /* 0x0002790000057ab9 */ /* 0x000fe20000000800 */
[----:B------:R-:W-:Y:S01]  /*b4f0*/  LOP3.LUT R171, RZ, R171, RZ, 0x33, !PT ;  /* 0x000000abffab7212 */ /* 0x000fe200078e33ff */
[----:B------:R-:W-:-:S05]  /*b500*/  IMAD.U32 R176, RZ, RZ, UR5 ;  /* 0x00000005ffb07e24 */ /* 0x000fca000f8e00ff */
[----:B------:R-:W-:-:S13]  /*b510*/  ISETP.NE.AND P0, PT, R176, 0x1, PT ;  /* 0x00000001b000780c */ /* 0x000fda0003f05270 */
[----:B------:R-:W1:Y:S02]  /*b520*/  @P0 LDC.64 R168, c[0x0][0x9e8] ;  /* 0x00027a00ffa80b82 */ /* 0x000e640000000a00 */
[----:B-1----:R-:W-:-:S05]  /*b530*/  @P0 IMAD.HI.U32 R168, R171, R168, RZ ;  /* 0x000000a8aba80227 */ /* 0x002fca00078e00ff */
[----:B------:R-:W-:-:S04]  /*b540*/  @P0 SHF.R.U32.HI R171, RZ, R169, R168 ;  /* 0x000000a9ffab0219 */ /* 0x000fc800000116a8 */
[----:B------:R-:W-:Y:S01]  /*b550*/  LOP3.LUT R171, RZ, R171, RZ, 0x33, !PT ;  /* 0x000000abffab7212 */ /* 0x000fe200078e33ff */
[----:B------:R-:W-:Y:S06]  /*b560*/  BRA `(.L_x_1034) ;  /* 0x0000000000187947 */ /* 0x000fec0003800000 */
.L_x_1033:
[----:B------:R-:W-:Y:S02]  /*b570*/  ULDC UR5, c[0x0][0x9e4] ;  /* 0x0002790000057ab9 */ /* 0x000fe40000000800 */
[----:B------:R-:W-:-:S05]  /*b580*/  IMAD.U32 R176, RZ, RZ, UR5 ;  /* 0x00000005ffb07e24 */ /* 0x000fca000f8e00ff */
[----:B------:R-:W-:-:S13]  /*b590*/  ISETP.NE.AND P0, PT, R176, 0x1, PT ;  /* 0x00000001b000780c */ /* 0x000fda0003f05270 */
[----:B------:R-:W1:Y:S02]  /*b5a0*/  @P0 LDC.64 R168, c[0x0][0x9e8] ;  /* 0x00027a00ffa80b82 */ /* 0x000e640000000a00 */
[----:B-1----:R-:W-:-:S05]  /*b5b0*/  @P0 IMAD.HI.U32 R168, R171, R168, RZ ;  /* 0x000000a8aba80227 */ /* 0x002fca00078e00ff */
[----:B------:R-:W-:-:S07]  /*b5c0*/  @P0 SHF.R.U32.HI R171, RZ, R169, R168 ;  /* 0x000000a9ffab0219 */ /* 0x000fce00000116a8 */
.L_x_1034:
[----:B------:R-:W-:Y:S05]  /*b5d0*/  BSYNC B0 ;  /* 0x0000000000007941 */ /* 0x000fea0003800000 */
.L_x_1032:
[----:B------:R-:W-:-:S04]  /*b5e0*/  IMAD R168, R171, R176, -UR10 ;  /* 0x8000000aaba87e24 */ /* 0x000fc8000f8e02b0 */
[----:B------:R-:W-:-:S05]  /*b5f0*/  IMAD R168, R5, -0x2, R168 ;  /* 0xfffffffe05a87824 */ /* 0x000fca00078e02a8 */
[----:B------:R-:W-:Y:S02]  /*b600*/  VIADDMNMX R179, R168, R176, R179, PT ;  /* 0x000000b0a8b37246 */ /* 0x000fe400038001b3 */
[----:B------:R-:W-:-:S07]  /*b610*/  VIMNMX R180, R180, R168, !PT ;  /* 0x000000a8b4b47248 */ /* 0x000fce0007fe0100 */
.L_x_1031:
[----:B------:R-:W-:-:S06]  /*b620*/  UISETP.GT.AND UP1, UPT, UR6, -0x1, UPT ;  /* 0xffffffff0600788c */ /* 0x000fcc000bf24270 */
[----:B------:R-:W-:-:S04]  /*b630*/  PLOP3.LUT P0, PT, PT, PT, UP1, 0x80, 0x0 ;  /* 0x000000000000781c */ /* 0x000fc80003f0f018 */
[C---:B------:R-:W-:Y:S02]  /*b640*/  ISETP.GT.AND P1, PT, R180.reuse, RZ, P0 ;  /* 0x000000ffb400720c */ /* 0x040fe40000724270 */
[C---:B------:R-:W-:Y:S02]  /*b650*/  ISETP.GT.AND P3, PT, R180.reuse, 0x1, P0 ;  /* 0x00000001b400780c */ /* 0x040fe40000764270 */
[C---:B------:R-:W-:Y:S02]  /*b660*/  ISETP.LT.OR P2, PT, R179.reuse, 0x1, P1 ;  /* 0x00000001b300780c */ /* 0x040fe40000f41670 */
[----:B------:R-:W-:Y:S02]  /*b670*/  ISETP.GT.AND P1, PT, R180, 0x8, P0 ;  /* 0x00000008b400780c */ /* 0x000fe40000724270 */
        /* <DEDUP_REMOVED lines=8> */
[----:B------:R-:W-:Y:S02]  /*b700*/  FSEL R184, R184, -INF , !P2 ;  /* 0xff800000b8b87808 */ /* 0x000fe40005000000 */
[----:B------:R-:W-:-:S02]  /*b710*/  ISETP.GT.AND P3, PT, R180, 0x10, P0 ;  /* 0x00000010b400780c */ /* 0x000fc40000764270 */
        /* <DEDUP_REMOVED lines=10> */
[----:B------:R-:W-:Y:S02]  /*b7c0*/  ISETP.GT.AND P2, PT, R180, 0x21, P0 ;  /* 0x00000021b400780c */ /* 0x000fe40000744270 */
        /* <DEDUP_REMOVED lines=21> */
[----:B------:R-:W-:Y:S02]  /*b920*/  ISETP.LT.OR P2, PT, R179, 0x3a, P2 ;  /* 0x0000003ab300780c */ /* 0x000fe40001741670 */
[----:B------:R-:W-:Y:S02]  /*b930*/  IADD3 R179, R183, R4, RZ ;  /* 0x00000004b7b37210 */ /* 0x000fe40007ffe0ff */
[----:B------:R-:W-:Y:S02]  /*b940*/  FSEL R174, R191, -INF , !P3 ;  /* 0xff800000bfae7808 */ /* 0x000fe40005800000 */
[----:B------:R-:W-:Y:S02]  /*b950*/  FSEL R170, R192, -INF , !P1 ;  /* 0xff800000c0aa7808 */ /* 0x000fe40004800000 */
[----:B------:R-:W-:Y:S01]  /*b960*/  FSEL R161, R181, -INF , !P2 ;  /* 0xff800000b5a17808 */ /* 0x000fe20005000000 */
[----:B------:R-:W-:Y:S06]  /*b970*/  @!P6 BRA `(.L_x_1035) ;  /* 0x00000000006ce947 */ /* 0x000fec0003800000 */
        /* <DEDUP_REMOVED lines=11> */
[----:B------:R-:W0:Y:S02]  /*ba30*/  @P1 LDC.64 R164, c[0x0][0x9e8] ;  /* 0x00027a00ffa41b82 */ /* 0x000e240000000a00 */
[----:B0-----:R-:W-:-:S05]  /*ba40*/  @P1 IMAD.HI.U32 R164, R181, R164, RZ ;  /* 0x000000a4b5a41227 */ /* 0x001fca00078e00ff */
[----:B------:R-:W-:-:S04]  /*ba50*/  @P1 SHF.R.U32.HI R181, RZ, R165, R164 ;  /* 0x000000a5ffb51219 */ /* 0x000fc800000116a4 */
[----:B------:R-:W-:Y:S01]  /*ba60*/  LOP3.LUT R181, RZ, R181, RZ, 0x33, !PT ;  /* 0x000000b5ffb57212 */ /* 0x000fe200078e33ff */
[----:B------:R-:W-:Y:S06]  /*ba70*/  BRA `(.L_x_1038) ;  /* 0x0000000000187947 */ /* 0x000fec0003800000 */
.L_x_1037:
[----:B------:R-:W-:Y:S02]  /*ba80*/  ULDC UR5, c[0x0][0x9e4] ;  /* 0x0002790000057ab9 */ /* 0x000fe40000000800 */
[----:B------:R-:W-:-:S05]  /*ba90*/  IMAD.U32 R182, RZ, RZ, UR5 ;  /* 0x00000005ffb67e24 */ /* 0x000fca000f8e00ff */
[----:B------:R-:W-:-:S13]  /*baa0*/  ISETP.NE.AND P1, PT, R182, 0x1, PT ;  /* 0x00000001b600780c */ /* 0x000fda0003f25270 */
[----:B------:R-:W0:Y:S02]  /*bab0*/  @P1 LDC.64 R164, c[0x0][0x9e8] ;  /* 0x00027a00ffa41b82 */ /* 0x000e240000000a00 */
[----:B0-----:R-:W-:-:S05]  /*bac0*/  @P1 IMAD.HI.U32 R164, R181, R164, RZ ;  /* 0x000000a4b5a41227 */ /* 0x001fca00078e00ff */
[----:B------:R-:W-:-:S07]  /*bad0*/  @P1 SHF.R.U32.HI R181, RZ, R165, R164 ;  /* 0x000000a5ffb51219 */ /* 0x000fce00000116a4 */
.L_x_1038:
[----:B------:R-:W-:Y:S05]  /*bae0*/  BSYNC B0 ;  /* 0x0000000000007941 */ /* 0x000fea0003800000 */
.L_x_1036:
[----:B------:R-:W-:-:S04]  /*baf0*/  IMAD R4, R181, R182, -UR10 ;  /* 0x8000000ab5047e24 */ /* 0x000fc8000f8e02b6 */
[----:B------:R-:W-:-:S05]  /*bb00*/  IMAD R4, R5, -0x2, R4 ;  /* 0xfffffffe05047824 */ /* 0x000fca00078e0204 */
[----:B------:R-:W-:Y:S02]  /*bb10*/  VIADDMNMX R179, R4, R182, R179, PT ;  /* 0x000000b604b37246 */ /* 0x000fe400038001b3 */
[----:B------:R-:W-:-:S07]  /*bb20*/  VIMNMX R180, R180, R4, !PT ;  /* 0x00000004b4b47248 */ /* 0x000fce0007fe0100 */
.L_x_1035:
        /* <DEDUP_REMOVED lines=9> */
[C---:B------:R-:W-:Y:S02]  /*bbc0*/  ISETP.GT.AND P1, PT, R180.reuse, RZ, P0 ;  /* 0x000000ffb400720c */ /* 0x040fe40000724270 */
[----:B------:R-:W-:Y:S02]  /*bbd0*/  FMNMX.FTZ R4, R185, R4, !PT ;  /* 0x00000004b9047209 */ /* 0x000fe40007810000 */
[----:B------:R-:W-:Y:S02]  /*bbe0*/  ISETP.GT.AND P2, PT, R180, 0x8, P0 ;  /* 0x00000008b400780c */ /* 0x000fe40000744270 */
[----:B------:R-:W-:Y:S02]  /*bbf0*/  FMNMX.FTZ R165, R171, R4, !PT ;  /* 0x00000004aba57209 */ /* 0x000fe40007810000 */
[----:B------:R-:W-:-:S02]  /*bc00*/  ISETP.LT.OR P1, PT, R179, 0x1, P1 ;  /* 0x00000001b300780c */ /* 0x000fc40000f21670 */
[----:B------:R-:W-:Y:S02]  /*bc10*/  FMNMX.FTZ R4, R168, R165, !PT ;  /* 0x000000a5a8047209 */ /* 0x000fe40007810000 */
[----:B------:R-:W-:Y:S02]  /*bc20*/  ISETP.LT.OR P2, PT, R179, 0x9, P2 ;  /* 0x00000009b300780c */ /* 0x000fe40001741670 */
[----:B------:R-:W-:Y:S02]  /*bc30*/  FMNMX.FTZ R4, R177, R4, !PT ;  /* 0x00000004b1047209 */ /* 0x000fe40007810000 */
[----:B------:R-:W-:Y:S02]  /*bc40*/  ISETP.GT.AND P3, PT, R180, 0x9, P0 ;  /* 0x00000009b400780c */ /* 0x000fe40000764270 */
[----:B------:R-:W-:Y:S02]  /*bc50*/  FMNMX.FTZ R165, R173, R4, !PT ;  /* 0x00000004ada57209 */ /* 0x000fe40007810000 */
[----:B------:R-:W-:-:S02]  /*bc60*/  FSEL R2, R3, -INF , !P2 ;  /* 0xff80000003027808 */ /* 0x000fc40005000000 */
        /* <DEDUP_REMOVED lines=13> */
[C---:B------:R-:W-:Y:S02]  /*bd40*/  ISETP.LT.OR P3, PT, R179.reuse, 0x12, P3 ;  /* 0x00000012b300780c */ /* 0x040fe40001f61670 */
[----:B------:R-:W-:Y:S01]  /*bd50*/  ISETP.GT.AND P2, PT, R180, 0x19, P0 ;  /* 0x00000019b400780c */ /* 0x000fe20000744270 */
[----:B------:R-:W0:Y:S01]  /*bd60*/  SHFL.BFLY PT, R4, R165, 0x2, 0x1f ;  /* 0x0c401f00a5047f89 */ /* 0x000e2200000e0000 */
[----:B------:R-:W-:Y:S02]  /*bd70*/  FSEL R154, R154, -INF , !P3 ;  /* 0xff8000009a9a7808 */ /* 0x000fe40005800000 */
[----:B------:R-:W-:Y:S02]  /*bd80*/  ISETP.GT.AND P3, PT, R180, 0x20, P0 ;  /* 0x00000020b400780c */ /* 0x000fe40000764270 */
[----:B------:R-:W-:-:S02]  /*bd90*/  ISETP.LT.OR P2, PT, R179, 0x1a, P2 ;  /* 0x0000001ab300780c */ /* 0x000fc40001741670 */
[----:B------:R-:W-:Y:S02]  /*bda0*/  ISETP.LT.OR P3, PT, R179, 0x21, P3 ;  /* 0x00000021b300780c */ /* 0x000fe40001f61670 */
[----:B------:R-:W-:Y:S02]  /*bdb0*/  FSEL R156, R156, -INF , !P2 ;  /* 0xff8000009c9c7808 */ /* 0x000fe40005000000 */
[----:B------:R-:W-:Y:S02]  /*bdc0*/  ISETP.GT.AND P2, PT, R180, 0x28, P0 ;  /* 0x00000028b400780c */ /* 0x000fe40000744270 */
[----:B------:R-:W-:Y:S02]  /*bdd0*/  FSEL R157, R157, -INF , !P3 ;  /* 0xff8000009d9d7808 */ /* 0x000fe40005800000 */
[----:B------:R-:W-:Y:S02]  /*bde0*/  ISETP.LT.OR P2, PT, R179, 0x29, P2 ;  /* 0x00000029b300780c */ /* 0x000fe40001741670 */
[----:B------:R-:W-:-:S02]  /*bdf0*/  R2UR UR10, R22 ;  /* 0x00000000160a72ca */ /* 0x000fc400000e0000 */
[----:B------:R-:W-:Y:S02]  /*be00*/  FSEL R159, R159, -INF , !P2 ;  /* 0xff8000009f9f7808 */ /* 0x000fe40005000000 */
[----:B------:R-:W-:Y:S02]  /*be10*/  ISETP.GT.AND P2, PT, R180, 0x30, P0 ;  /* 0x00000030b400780c */ /* 0x000fe40000744270 */
[----:B0-----:R-:W-:Y:S02]  /*be20*/  FMNMX.FTZ R181, R165, R4, !PT ;  /* 0x00000004a5b57209 */ /* 0x001fe40007810000 */
[----:B------:R-:W-:Y:S02]  /*be30*/  FSEL R165, R0, -INF , !P1 ;  /* 0xff80000000a57808 */ /* 0x000fe40004800000 */
[----:B------:R-:W-:Y:S01]  /*be40*/  ISETP.GT.AND P1, PT, R180, 0x18, P0 ;  /* 0x00000018b400780c */ /* 0x000fe20000724270 */
[----:B------:R-:W0:Y:S01]  /*be50*/  SHFL.BFLY PT, R4, R181, 0x1, 0x1f ;  /* 0x0c201f00b5047f89 */ /* 0x000e2200000e0000 */
[----:B------:R-:W-:Y:S01]  /*be60*/  FMNMX.FTZ R3, R165, R200, !PT ;  /* 0x000000c8a5037209 */ /* 0x000fe20007810000 */
[----:B------:R-:W-:Y:S01]  /*be70*/  UISETP.GT.AND UP1, UPT, UR6, UR10, UPT ;  /* 0x0000000a0600728c */ /* 0x000fe2000bf24270 */
[----:B------:R-:W-:Y:S01]  /*be80*/  ISETP.LT.OR P1, PT, R179, 0x19, P1 ;  /* 0x00000019b300780c */ /* 0x000fe20000f21670 */
[----:B------:R-:W-:Y:S01]  /*be90*/  UIADD3 UR6, UR6, -0x1, URZ ;  /* 0xffffffff06067890 */ /* 0x000fe2000fffe03f */
[----:B------:R-:W-:-:S02]  /*bea0*/  FMNMX.FTZ R3, R164, R3, !PT ;  /* 0x00000003a4037209 */ /* 0x000fc40007810000 */
[----:B------:R-:W-:Y:S02]  /*beb0*/  FSEL R155, R155, -INF , !P1 ;  /* 0xff8000009b9b7808 */ /* 0x000fe40004800000 */
[----:B------:R-:W-:Y:S02]  /*bec0*/  FMNMX.FTZ R3, R2, R3, !PT ;  /* 0x0000000302037209 */ /* 0x000fe40007810000 */
[----:B------:R-:W-:Y:S02]  /*bed0*/  ISETP.GT.AND P1, PT, R180, 0x21, P0 ;  /* 0x00000021b400780c */ /* 0x000fe40000724270 */
[----:B------:R-:W-:Y:S02]  /*bee0*/  FMNMX.FTZ R0, R152, R3, !PT ;  /* 0x0000000398007209 */ /* 0x000fe40007810000 */
[----:B------:R-:W-:Y:S02]  /*bef0*/  ISETP.LT.OR P1, PT, R179, 0x22, P1 ;  /* 0x00000022b300780c */ /* 0x000fe40000f21670 */
[----:B------:R-:W-:-:S02]  /*bf00*/  FMNMX.FTZ R3, R153, R0, !PT ;  /* 0x0000000099037209 */ /* 0x000fc40007810000 */
[----:B------:R-:W-:Y:S02]  /*bf10*/  FSEL R158, R158, -INF , !P1 ;  /* 0xff8000009e9e7808 */ /* 0x000fe40004800000 */
[----:B------:R-:W-:Y:S02]  /*bf20*/  FMNMX.FTZ R0, R154, R3, !PT ;  /* 0x000000039a007209 */ /* 0x000fe40007810000 */
[----:B------:R-:W-:Y:S02]  /*bf30*/  ISETP.GT.AND P1, PT, R180, 0x29, P0 ;  /* 0x00000029b400780c */ /* 0x000fe40000724270 */
[----:B------:R-:W-:Y:S02]  /*bf40*/  FMNMX.FTZ R3, R155, R0, !PT ;  /* 0x000000009b037209 */ /* 0x000fe40007810000 */
[----:B------:R-:W-:Y:S02]  /*bf50*/  ISETP.LT.OR P1, PT, R179, 0x2a, P1 ;  /* 0x0000002ab300780c */ /* 0x000fe40000f21670 */
[----:B------:R-:W-:-:S02]  /*bf60*/  FMNMX.FTZ R0, R156, R3, !PT ;  /* 0x000000039c007209 */ /* 0x000fc40007810000 */
[----:B------:R-:W-:Y:S02]  /*bf70*/  ISETP.LT.OR P2, PT, R179, 0x31, P2 ;  /* 0x00000031b300780c */ /* 0x000fe40001741670 */
[----:B------:R-:W-:Y:S02]  /*bf80*/  FMNMX.FTZ R3, R157, R0, !PT ;  /* 0x000000009d037209 */ /* 0x000fe40007810000 */
[----:B------:R-:W-:Y:S02]  /*bf90*/  FSEL R160, R160, -INF , !P1 ;  /* 0xff800000a0a07808 */ /* 0x000fe40004800000 */
[----:B------:R-:W-:Y:S02]  /*bfa0*/  FMNMX.FTZ R0, R158, R3, !PT ;  /* 0x000000039e007209 */ /* 0x000fe40007810000 */
[----:B0-----:R-:W-:Y:S02]  /*bfb0*/  FMNMX.FTZ R4, R181, R4, !PT ;  /* 0x00000004b5047209 */ /* 0x001fe40007810000 */
[----:B------:R-:W-:-:S02]  /*bfc0*/  ISETP.GT.AND P1, PT, R180, 0x31, P0 ;  /* 0x00000031b400780c */ /* 0x000fc40000724270 */
[----:B------:R-:W-:Y:S01]  /*bfd0*/  FMNMX.FTZ R3, R159, R0, !PT ;  /* 0x000000009f037209 */ /* 0x000fe20007810000 */
[----:B------:R-:W-:Y:S01]  /*bfe0*/  FMUL.FTZ R181, R4, UR5 ;  /* 0x0000000504b57c20 */ /* 0x000fe20008410000 */
[----:B------:R-:W-:Y:S02]  /*bff0*/  FSEL R163, R163, -INF , !P2 ;  /* 0xff800000a3a37808 */ /* 0x000fe40005000000 */
[----:B------:R-:W-:Y:S02]  /*c000*/  ISETP.GT.AND P2, PT, R180, 0x38, P0 ;  /* 0x00000038b400780c */ /* 0x000fe40000744270 */
[----:B------:R-:W-:Y:S02]  /*c010*/  ISETP.LT.OR P1, PT, R179, 0x32, P1 ;  /* 0x00000032b300780c */ /* 0x000fe40000f21670 */
[----:B------:R-:W-:Y:S02]  /*c020*/  FMNMX.FTZ R0, R160, R3, !PT ;  /* 0x00000003a0007209 */ /* 0x000fe40007810000 */
[----:B------:R-:W-:-:S02]  /*c030*/  FSETP.NEU.FTZ.AND P3, PT, R4, -INF , PT ;  /* 0xff8000000400780b */ /* 0x000fc40003f7d000 */
[----:B------:R-:W-:Y:S02]  /*c040*/  ISETP.GT.AND P0, PT, R180, 0x39, P0 ;  /* 0x00000039b400780c */ /* 0x000fe40000704270 */
[----:B------:R-:W-:Y:S02]  /*c050*/  ISETP.LT.OR P2, PT, R179, 0x39, P2 ;  /* 0x00000039b300780c */ /* 0x000fe40001741670 */
[----:B------:R-:W-:Y:S02]  /*c060*/  FSEL R162, R162, -INF , !P1 ;  /* 0xff800000a2a27808 */ /* 0x000fe40004800000 */
[----:B------:R-:W-:Y:S02]  /*c070*/  FMNMX.FTZ R3, R163, R0, !PT ;  /* 0x00000000a3037209 */ /* 0x000fe40007810000 */
[----:B------:R-:W-:Y:S02]  /*c080*/  FSEL R182, R181, RZ, P3 ;  /* 0x000000ffb5b67208 */ /* 0x000fe40001800000 */
[----:B------:R-:W-:-:S02]  /*c090*/  ISETP.LT.OR P0, PT, R179, 0x3a, P0 ;  /* 0x0000003ab300780c */ /* 0x000fc40000701670 */
[----:B------:R-:W-:Y:S01]  /*c0a0*/  FSEL R166, R166, -INF , !P2 ;  /* 0xff800000a6a67808 */ /* 0x000fe20005000000 */
[--C-:B------:R-:W-:Y:S01]  /*c0b0*/  FFMA.FTZ R181, R178, UR5, -R182.reuse ;  /* 0x00000005b2b57c23 */ /* 0x100fe200080108b6 */
[----:B------:R-:W-:Y:S01]  /*c0c0*/  FMNMX.FTZ R3, R162, R3, !PT ;  /* 0x00000003a2037209 */ /* 0x000fe20007810000 */
[--C-:B------:R-:W-:Y:S01]  /*c0d0*/  FFMA.FTZ R194, R168, UR5, -R182.reuse ;  /* 0x00000005a8c27c23 */ /* 0x100fe200080108b6 */
[----:B------:R-:W-:Y:S01]  /*c0e0*/  FSEL R178, R167, -INF , !P0 ;  /* 0xff800000a7b27808 */ /* 0x000fe20004000000 */
[--C-:B------:R-:W-:Y:S01]  /*c0f0*/  FFMA.FTZ R196, R188, UR5, -R182.reuse ;  /* 0x00000005bcc47c23 */ /* 0x100fe200080108b6 */
[----:B------:R-:W-:Y:S01]  /*c100*/  FMNMX.FTZ R3, R166, R3, !PT ;  /* 0x00000003a6037209 */ /* 0x000fe20007810000 */
[----:B------:R-:W-:Y:S01]  /*c110*/  MUFU.EX2 R181, R181 ;  /* 0x000000b500b57308 */ /* 0x000fe20000000800 */
[----:B------:R-:W-:Y:S01]  /*c120*/  FSEL R168, R4, RZ, P3 ;  /* 0x000000ff04a87208 */ /* 0x000fe20001800000 */
[--C-:B------:R-:W-:Y:S01]  /*c130*/  FFMA.FTZ R198, R189, UR5, -R182.reuse ;  /* 0x00000005bdc67c23 */ /* 0x100fe200080108b6 */
[----:B------:R-:W-:Y:S01]  /*c140*/  FMNMX.FTZ R3, R178, R3, !PT ;  /* 0x00000003b2037209 */ /* 0x000fe20007810000 */
[--C-:B------:R-:W-:Y:S01]  /*c150*/  FFMA.FTZ R184, R184, UR5, -R182.reuse ;  /* 0x00000005b8b87c23 */ /* 0x100fe200080108b6 */
[--C-:B------:R-:W-:Y:S01]  /*c160*/  FFMA.FTZ R192, R185, UR5, -R182.reuse ;  /* 0x00000005b9c07c23 */ /* 0x100fe200080108b6 */
[----:B------:R-:W-:Y:S01]  /*c170*/  FADD.FTZ R168, -R168, R23 ;  /* 0x00000017a8a87221 */ /* 0x000fe20000010100 */
[--C-:B------:R-:W-:Y:S01]  /*c180*/  FFMA.FTZ R171, R171, UR5, -R182.reuse ;  /* 0x00000005abab7c23 */ /* 0x100fe200080108b6 */
[----:B------:R-:W0:Y:S01]  /*c190*/  SHFL.BFLY PT, R0, R3, 0x2, 0x1f ;  /* 0x0c401f0003007f89 */ /* 0x000e2200000e0000 */
[----:B------:R-:W-:Y:S01]  /*c1a0*/  MUFU.EX2 R196, R196 ;  /* 0x000000c400c47308 */ /* 0x000fe20000000800 */
[----:B------:R-:W-:Y:S01]  /*c1b0*/  FMUL.FTZ R168, R168, UR5 ;  /* 0x00000005a8a87c20 */ /* 0x000fe20008410000 */
[--C-:B------:R-:W-:Y:S01]  /*c1c0*/  FFMA.FTZ R177, R177, UR5, -R182.reuse ;  /* 0x00000005b1b17c23 */ /* 0x100fe200080108b6 */
[--C-:B------:R-:W-:Y:S01]  /*c1d0*/  FFMA.FTZ R188, R173, UR5, -R182.reuse ;  /* 0x00000005adbc7c23 */ /* 0x100fe200080108b6 */
[--C-:B------:R-:W-:Y:S01]  /*c1e0*/  FFMA.FTZ R173, R176, UR5, -R182.reuse ;  /* 0x00000005b0ad7c23 */ /* 0x100fe200080108b6 */
[--C-:B------:R-:W-:Y:S01]  /*c1f0*/  FFMA.FTZ R190, R175, UR5, -R182.reuse ;  /* 0x00000005afbe7c23 */ /* 0x100fe200080108b6 */
[--C-:B------:R-:W-:Y:S01]  /*c200*/  FFMA.FTZ R175, R172, UR5, -R182.reuse ;  /* 0x00000005acaf7c23 */ /* 0x100fe200080108b6 */
[--C-:B------:R-:W-:Y:S01]  /*c210*/  FFMA.FTZ R186, R170, UR5, -R182.reuse ;  /* 0x00000005aaba7c23 */ /* 0x100fe200080108b6 */
[----:B------:R-:W-:Y:S01]  /*c220*/  MUFU.EX2 R198, R198 ;  /* 0x000000c600c67308 */ /* 0x000fe20000000800 */
[----:B------:R-:W-:Y:S01]  /*c230*/  FFMA.FTZ R161, R161, UR5, -R182 ;  /* 0x00000005a1a17c23 */ /* 0x000fe200080108b6 */
[----:B------:R-:W-:-:S06]  /*c240*/  R2UR UR10, R8 ;  /* 0x00000000080a72ca */ /* 0x000fcc00000e0000 */
[----:B------:R1:W-:Y:S01]  /*c250*/  MUFU.EX2 R167, R184 ;  /* 0x000000b800a77308 */ /* 0x0003e20000000800 */
[----:B0-----:R-:W-:-:S07]  /*c260*/  FMNMX.FTZ R0, R3, R0, !PT ;  /* 0x0000000003007209 */ /* 0x001fce0007810000 */
[----:B------:R-:W-:Y:S01]  /*c270*/  MUFU.EX2 R192, R192 ;  /* 0x000000c000c07308 */ /* 0x000fe20000000800 */
[--C-:B-1----:R-:W-:Y:S01]  /*c280*/  FFMA.FTZ R184, R169, UR5, -R182.reuse ;  /* 0x00000005a9b87c23 */ /* 0x102fe200080108b6 */
[----:B------:R-:W-:Y:S01]  /*c290*/  FFMA.FTZ R169, R174, UR5, -R182 ;  /* 0x00000005aea97c23 */ /* 0x000fe200080108b6 */
[----:B------:R-:W-:Y:S01]  /*c2a0*/  IMAD.U32 R201, RZ, RZ, UR10 ;  /* 0x0000000affc97e24 */ /* 0x000fe2000f8e00ff */
[----:B------:R-:W0:Y:S04]  /*c2b0*/  SHFL.BFLY PT, R3, R0, 0x1, 0x1f ;  /* 0x0c201f0000037f89 */ /* 0x000e2800000e0000 */
[----:B------:R-:W-:Y:S08]  /*c2c0*/  MUFU.EX2 R171, R171 ;  /* 0x000000ab00ab7308 */ /* 0x000ff00000000800 */
[----:B------:R-:W-:Y:S08]  /*c2d0*/  MUFU.EX2 R194, R194 ;  /* 0x000000c200c27308 */ /* 0x000ff00000000800 */
[----:B------:R-:W-:Y:S01]  /*c2e0*/  MUFU.EX2 R177, R177 ;  /* 0x000000b100b17308 */ /* 0x000fe20000000800 */
[----:B0-----:R-:W-:-:S04]  /*c2f0*/  FMNMX.FTZ R3, R0, R3, !PT ;  /* 0x0000000300037209 */ /* 0x001fc80007810000 */
[C---:B------:R-:W-:Y:S01]  /*c300*/  FSETP.NEU.FTZ.AND P0, PT, R3.reuse, -INF , PT ;  /* 0xff8000000300780b */ /* 0x040fe20003f1d000 */
[----:B------:R-:W-:Y:S02]  /*c310*/  FMUL.FTZ R0, R3, UR5 ;  /* 0x0000000503007c20 */ /* 0x000fe40008410000 */
[----:B------:R-:W-:Y:S03]  /*c320*/  MUFU.EX2 R188, R188 ;  /* 0x000000bc00bc7308 */ /* 0x000fe60000000800 */
[----:B------:R-:W-:-:S05]  /*c330*/  FSEL R179, R0, RZ, P0 ;  /* 0x000000ff00b37208 */ /* 0x000fca0000000000 */
[----:B------:R-:W0:Y:S01]  /*c340*/  MUFU.EX2 R0, R168 ;  /* 0x000000a800007308 */ /* 0x000e220000000800 */
[--C-:B------:R-:W-:Y:S01]  /*c350*/  FFMA.FTZ R193, R153, UR5, -R179.reuse ;  /* 0x0000000599c17c23 */ /* 0x100fe200080108b3 */
[----:B------:R-:W-:Y:S01]  /*c360*/  FSEL R153, R3, RZ, P0 ;  /* 0x000000ff03997208 */ /* 0x000fe20000000000 */
[--C-:B------:R-:W-:Y:S01]  /*c370*/  FFMA.FTZ R197, R165, UR5, -R179.reuse ;  /* 0x00000005a5c57c23 */ /* 0x100fe200080108b3 */
[--C-:B------:R-:W-:Y:S01]  /*c380*/  FFMA.FTZ R164, R164, UR5, -R179.reuse ;  /* 0x00000005a4a47c23 */ /* 0x100fe200080108b3 */
[--C-:B------:R-:W-:Y:S01]  /*c390*/  FFMA.FTZ R199, R2, UR5, -R179.reuse ;  /* 0x0000000502c77c23 */ /* 0x100fe200080108b3 */
[--C-:B------:R-:W-:Y:S01]  /*c3a0*/  FFMA.FTZ R152, R152, UR5, -R179.reuse ;  /* 0x0000000598987c23 */ /* 0x100fe200080108b3 */
[----:B------:R-:W-:Y:S01]  /*c3b0*/  FADD.FTZ R153, -R153, R200 ;  /* 0x000000c899997221 */ /* 0x000fe20000010100 */
[--C-:B------:R-:W-:Y:S01]  /*c3c0*/  FFMA.FTZ R195, R155, UR5, -R179.reuse ;  /* 0x000000059bc37c23 */ /* 0x100fe200080108b3 */
[----:B------:R-:W-:Y:S01]  /*c3d0*/  MUFU.EX2 R197, R197 ;  /* 0x000000c500c57308 */ /* 0x000fe20000000800 */
[--C-:B------:R-:W-:Y:S01]  /*c3e0*/  FFMA.FTZ R154, R154, UR5, -R179.reuse ;  /* 0x000000059a9a7c23 */ /* 0x100fe200080108b3 */
[----:B------:R-:W-:Y:S01]  /*c3f0*/  FMUL.FTZ R153, R153, UR5 ;  /* 0x0000000599997c20 */ /* 0x000fe20008410000 */
[--C-:B------:R-:W-:Y:S01]  /*c400*/  FFMA.FTZ R156, R156, UR5, -R179.reuse ;  /* 0x000000059c9c7c23 */ /* 0x100fe200080108b3 */
[--C-:B------:R-:W-:Y:S01]  /*c410*/  FFMA.FTZ R189, R157, UR5, -R179.reuse ;  /* 0x000000059dbd7c23 */ /* 0x100fe200080108b3 */
[--C-:B------:R-:W-:Y:S01]  /*c420*/  FFMA.FTZ R158, R158, UR5, -R179.reuse ;  /* 0x000000059e9e7c23 */ /* 0x100fe200080108b3 */
[--C-:B------:R-:W-:Y:S01]  /*c430*/  FFMA.FTZ R159, R159, UR5, -R179.reuse ;  /* 0x000000059f9f7c23 */ /* 0x100fe200080108b3 */
[----:B------:R-:W-:Y:S01]  /*c440*/  FFMA.FTZ R160, R160, UR5, -R179 ;  /* 0x00000005a0a07c23 */ /* 0x000fe200080108b3 */
[----:B------:R-:W1:Y:S01]  /*c450*/  MUFU.EX2 R2, R153 ;  /* 0x0000009900027308 */ /* 0x000e620000000800 */
[----:B0-----:R-:W-:Y:S01]  /*c460*/  FFMA.FTZ R155, R0, R18, R181 ;  /* 0x00000012009b7223 */ /* 0x001fe200000100b5 */
[--C-:B------:R-:W-:Y:S01]  /*c470*/  FFMA.FTZ R163, R163, UR5, -R179.reuse ;  /* 0x00000005a3a37c23 */ /* 0x100fe200080108b3 */
[--C-:B------:R-:W-:Y:S01]  /*c480*/  FFMA.FTZ R162, R162, UR5, -R179.reuse ;  /* 0x00000005a2a27c23 */ /* 0x100fe200080108b3 */
[----:B------:R-:W-:Y:S01]  /*c490*/  FFMA.FTZ R166, R166, UR5, -R179 ;  /* 0x00000005a6a67c23 */ /* 0x000fe200080108b3 */
[----:B------:R-:W-:Y:S01]  /*c4a0*/  FADD.FTZ R155, R196, R155 ;  /* 0x0000009bc49b7221 */ /* 0x000fe20000010000 */
[----:B------:R-:W-:Y:S01]  /*c4b0*/  FFMA.FTZ R178, R178, UR5, -R179 ;  /* 0x00000005b2b27c23 */ /* 0x000fe200080108b3 */
[----:B------:R-:W-:Y:S01]  /*c4c0*/  PLOP3.LUT P0, PT, PT, PT, UP1, 0x80, 0x0 ;  /* 0x000000000000781c */ /* 0x000fe20003f0f018 */
[----:B------:R-:W0:Y:S01]  /*c4d0*/  MUFU.EX2 R164, R164 ;  /* 0x000000a400a47308 */ /* 0x000e220000000800 */
[----:B------:R-:W-:Y:S01]  /*c4e0*/  FADD.FTZ R18, R198, R155 ;  /* 0x0000009bc6127221 */ /* 0x000fe20000010000 */
[----:B------:R-:W-:Y:S01]  /*c4f0*/  F2FP.BF16.F32.PACK_AB R196, R196, R181 ;  /* 0x000000b5c4c4723e */ /* 0x000fe200000010ff */
[----:B------:R-:W-:Y:S01]  /*c500*/  IMAD.MOV.U32 R200, RZ, RZ, R3 ;  /* 0x000000ffffc87224 */ /* 0x000fe200078e0003 */
[C---:B------:R-:W-:Y:S01]  /*c510*/  F2FP.BF16.F32.PACK_AB R198, R167.reuse, R198 ;  /* 0x000000c6a7c6723e */ /* 0x040fe200000010ff */
[----:B------:R-:W-:-:S03]  /*c520*/  FADD.FTZ R155, R167, R18 ;  /* 0x00000012a79b7221 */ /* 0x000fc60000010000 */
[----:B------:R-:W2:Y:S01]  /*c530*/  MUFU.EX2 R199, R199 ;  /* 0x000000c700c77308 */ /* 0x000ea20000000800 */
[----:B-1----:R-:W-:Y:S01]  /*c540*/  FFMA.FTZ R9, R2, R9, R197 ;  /* 0x0000000902097223 */ /* 0x002fe200000100c5 */
[----:B------:R-:W-:Y:S01]  /*c550*/  FADD.FTZ R168, R192, R155 ;  /* 0x0000009bc0a87221 */ /* 0x000fe20000010000 */
[----:B------:R-:W-:Y:S01]  /*c560*/  IMAD.U32 R155, RZ, RZ, UR14 ;  /* 0x0000000eff9b7e24 */ /* 0x000fe2000f8e00ff */
[C---:B------:R-:W-:Y:S02]  /*c570*/  F2FP.BF16.F32.PACK_AB R192, R171.reuse, R192 ;  /* 0x000000c0abc0723e */ /* 0x040fe400000010ff */
[----:B------:R-:W-:Y:S02]  /*c580*/  FADD.FTZ R153, R171, R168 ;  /* 0x000000a8ab997221 */ /* 0x000fe40000010000 */
[----:B------:R-:W1:Y:S01]  /*c590*/  MUFU.EX2 R152, R152 ;  /* 0x0000009800987308 */ /* 0x000e620000000800 */
[----:B0-----:R-:W-:Y:S01]  /*c5a0*/  FADD.FTZ R18, R164, R9 ;  /* 0x00000009a4127221 */ /* 0x001fe20000010000 */
[----:B------:R-:W-:Y:S01]  /*c5b0*/  FADD.FTZ R168, R194, R153 ;  /* 0x00000099c2a87221 */ /* 0x000fe20000010000 */
[----:B------:R-:W-:-:S02]  /*c5c0*/  @!P5 IADD3 R155, R155, 0x30860, RZ ;  /* 0x000308609b9bd810 */ /* 0x000fc40007ffe0ff */
[C---:B------:R-:W-:Y:S01]  /*c5d0*/  F2FP.BF16.F32.PACK_AB R194, R177.reuse, R194 ;  /* 0x000000c2b1c2723e */ /* 0x040fe200000010ff */
[----:B------:R-:W-:Y:S01]  /*c5e0*/  FADD.FTZ R153, R177, R168 ;  /* 0x000000a8b1997221 */ /* 0x000fe20000010000 */
[----:B------:R-:W-:Y:S01]  /*c5f0*/  @!P5 PRMT R155, RZ, 0x654, R155 ;  /* 0x00000654ff9bd816 */ /* 0x000fe2000000009b */
[----:B------:R-:W0:Y:S01]  /*c600*/  MUFU.EX2 R193, R193 ;  /* 0x000000c100c17308 */ /* 0x000e220000000800 */
[----:B--2---:R-:W-:Y:S01]  /*c610*/  FADD.FTZ R9, R199, R18 ;  /* 0x00000012c7097221 */ /* 0x004fe20000010000 */
[----:B------:R-:W-:Y:S01]  /*c620*/  FADD.FTZ R168, R188, R153 ;  /* 0x00000099bca87221 */ /* 0x000fe20000010000 */
[----:B------:R2:W-:Y:S01]  /*c630*/  @!P5 SYNCS.ARRIVE.TRANS64.RED.A1T0 RZ, [R155+URZ], RZ ;  /* 0x000000ff9bffd9a7 */ /* 0x0005e2000810043f */
[----:B------:R-:W-:-:S04]  /*c640*/  F2FP.BF16.F32.PACK_AB R197, R164, R197 ;  /* 0x000000c5a4c5723e */ /* 0x000fc800000010ff */
[----:B------:R-:W3:Y:S01]  /*c650*/  MUFU.EX2 R154, R154 ;  /* 0x0000009a009a7308 */ /* 0x000ee20000000800 */
[C---:B-1----:R-:W-:Y:S01]  /*c660*/  FADD.FTZ R18, R152.reuse, R9 ;  /* 0x0000000998127221 */ /* 0x042fe20000010000 */
[----:B------:R-:W-:-:S06]  /*c670*/  F2FP.BF16.F32.PACK_AB R199, R152, R199 ;  /* 0x000000c798c7723e */ /* 0x000fcc00000010ff */
[----:B------:R-:W1:Y:S01]  /*c680*/  MUFU.EX2 R195, R195 ;  /* 0x000000c300c37308 */ /* 0x000e620000000800 */
[----:B0-----:R-:W-:-:S07]  /*c690*/  FADD.FTZ R9, R193, R18 ;  /* 0x00000012c1097221 */ /* 0x001fce0000010000 */
[----:B------:R-:W0:Y:S01]  /*c6a0*/  MUFU.EX2 R156, R156 ;  /* 0x0000009c009c7308 */ /* 0x000e220000000800 */
[C---:B---3--:R-:W-:Y:S01]  /*c6b0*/  FADD.FTZ R18, R154.reuse, R9 ;  /* 0x000000099a127221 */ /* 0x048fe20000010000 */
[----:B------:R-:W-:-:S06]  /*c6c0*/  F2FP.BF16.F32.PACK_AB R193, R154, R193 ;  /* 0x000000c19ac1723e */ /* 0x000fcc00000010ff */
[----:B------:R-:W3:Y:S01]  /*c6d0*/  MUFU.EX2 R189, R189 ;  /* 0x000000bd00bd7308 */ /* 0x000ee20000000800 */
[----:B-1----:R-:W-:-:S07]  /*c6e0*/  FADD.FTZ R9, R195, R18 ;  /* 0x00000012c3097221 */ /* 0x002fce0000010000 */
[----:B------:R-:W1:Y:S01]  /*c6f0*/  MUFU.EX2 R173, R173 ;  /* 0x000000ad00ad7308 */ /* 0x000e620000000800 */
[C---:B0-----:R-:W-:Y:S01]  /*c700*/  FADD.FTZ R18, R156.reuse, R9 ;  /* 0x000000099c127221 */ /* 0x041fe20000010000 */
[----:B------:R-:W-:-:S06]  /*c710*/  F2FP.BF16.F32.PACK_AB R195, R156, R195 ;  /* 0x000000c39cc3723e */ /* 0x000fcc00000010ff */
[----:B------:R-:W0:Y:S01]  /*c720*/  MUFU.EX2 R158, R158 ;  /* 0x0000009e009e7308 */ /* 0x000e220000000800 */
[----:B---3--:R-:W-:-:S07]  /*c730*/  FADD.FTZ R9, R189, R18 ;  /* 0x00000012bd097221 */ /* 0x008fce0000010000 */
[----:B------:R-:W-:Y:S01]  /*c740*/  MUFU.EX2 R190, R190 ;  /* 0x000000be00be7308 */ /* 0x000fe20000000800 */
[C---:B-1----:R-:W-:Y:S01]  /*c750*/  FADD.FTZ R153, R173.reuse, R168 ;  /* 0x000000a8ad997221 */ /* 0x042fe20000010000 */
[----:B------:R-:W-:-:S06]  /*c760*/  F2FP.BF16.F32.PACK_AB R188, R173, R188 ;  /* 0x000000bcadbc723e */ /* 0x000fcc00000010ff */
[----:B------:R-:W1:Y:S01]  /*c770*/  MUFU.EX2 R170, R159 ;  /* 0x0000009f00aa7308 */ /* 0x000e620000000800 */
[C---:B0-----:R-:W-:Y:S01]  /*c780*/  FADD.FTZ R9, R158.reuse, R9 ;  /* 0x000000099e097221 */ /* 0x041fe20000010000 */
[----:B------:R-:W-:-:S06]  /*c790*/  F2FP.BF16.F32.PACK_AB R189, R158, R189 ;  /* 0x000000bd9ebd723e */ /* 0x000fcc00000010ff */
[----:B------:R-:W0:Y:S08]  /*c7a0*/  MUFU.EX2 R175, R175 ;  /* 0x000000af00af7308 */ /* 0x000e300000000800 */
[----:B------:R3:W4:Y:S01]  /*c7b0*/  MUFU.EX2 R191, R160 ;  /* 0x000000a000bf7308 */ /* 0x0007220000000800 */
[----:B-1----:R-:W-:-:S07]  /*c7c0*/  FADD.FTZ R9, R170, R9 ;  /* 0x00000009aa097221 */ /* 0x002fce0000010000 */
[----:B------:R-:W1:Y:S01]  /*c7d0*/  MUFU.EX2 R184, R184 ;  /* 0x000000b800b87308 */ /* 0x000e620000000800 */
[----:B---3--:R-:W-:Y:S01]  /*c7e0*/  FADD.FTZ R160, R190, R153 ;  /* 0x00000099bea07221 */ /* 0x008fe20000010000 */
[----:B0-----:R-:W-:-:S03]  /*c7f0*/  F2FP.BF16.F32.PACK_AB R190, R175, R190 ;  /* 0x000000beafbe723e */ /* 0x001fc600000010ff */
[----:B------:R-:W-:-:S03]  /*c800*/  FADD.FTZ R153, R175, R160 ;  /* 0x000000a0af997221 */ /* 0x000fc60000010000 */
[----:B------:R-:W0:Y:S01]  /*c810*/  MUFU.EX2 R172, R163 ;  /* 0x000000a300ac7308 */ /* 0x000e220000000800 */
[C---:B----4-:R-:W-:Y:S01]  /*c820*/  FADD.FTZ R9, R191.reuse, R9 ;  /* 0x00000009bf097221 */ /* 0x050fe20000010000 */
[----:B------:R-:W-:-:S06]  /*c830*/  F2FP.BF16.F32.PACK_AB R191, R191, R170 ;  /* 0x000000aabfbf723e */ /* 0x000fcc00000010ff */
[----:B------:R-:W3:Y:S01]  /*c840*/  MUFU.EX2 R169, R169 ;  /* 0x000000a900a97308 */ /* 0x000ee20000000800 */
[----:B-1----:R-:W-:-:S07]  /*c850*/  FADD.FTZ R18, R184, R153 ;  /* 0x00000099b8127221 */ /* 0x002fce0000010000 */
[----:B------:R-:W1:Y:S01]  /*c860*/  MUFU.EX2 R162, R162 ;  /* 0x000000a200a27308 */ /* 0x000e620000000800 */
[----:B0-----:R-:W-:-:S07]  /*c870*/  FADD.FTZ R9, R172, R9 ;  /* 0x00000009ac097221 */ /* 0x001fce0000010000 */
[----:B------:R-:W0:Y:S01]  /*c880*/  MUFU.EX2 R186, R186 ;  /* 0x000000ba00ba7308 */ /* 0x000e220000000800 */
[C---:B---3--:R-:W-:Y:S01]  /*c890*/  FADD.FTZ R153, R169.reuse, R18 ;  /* 0x00000012a9997221 */ /* 0x048fe20000010000 */
[----:B------:R-:W-:-:S06]  /*c8a0*/  F2FP.BF16.F32.PACK_AB R184, R169, R184 ;  /* 0x000000b8a9b8723e */ /* 0x000fcc00000010ff */
[----:B------:R-:W3:Y:S01]  /*c8b0*/  MUFU.EX2 R166, R166 ;  /* 0x000000a600a67308 */ /* 0x000ee20000000800 */
[C---:B-1----:R-:W-:Y:S01]  /*c8c0*/  FADD.FTZ R9, R162.reuse, R9 ;  /* 0x00000009a2097221 */ /* 0x042fe20000010000 */
[----:B------:R-:W-:-:S06]  /*c8d0*/  F2FP.BF16.F32.PACK_AB R185, R162, R172 ;  /* 0x000000aca2b9723e */ /* 0x000fcc00000010ff */
[----:B------:R-:W1:Y:S01]  /*c8e0*/  MUFU.EX2 R23, R161 ;  /* 0x000000a100177308 */ /* 0x000e620000000800 */
[----:B0-----:R-:W-:-:S07]  /*c8f0*/  FADD.FTZ R18, R186, R153 ;  /* 0x00000099ba127221 */ /* 0x001fce0000010000 */
[----:B------:R-:W0:Y:S01]  /*c900*/  MUFU.EX2 R178, R178 ;  /* 0x000000b200b27308 */ /* 0x000e220000000800 */
[----:B---3--:R-:W-:Y:S01]  /*c910*/  FADD.FTZ R9, R166, R9 ;  /* 0x00000009a6097221 */ /* 0x008fe20000010000 */
[C---:B-1----:R-:W-:Y:S01]  /*c920*/  FADD.FTZ R18, R23.reuse, R18 ;  /* 0x0000001217127221 */ /* 0x042fe20000010000 */
[----:B------:R-:W-:Y:S01]  /*c930*/  F2FP.BF16.F32.PACK_AB R186, R23, R186 ;  /* 0x000000ba17ba723e */ /* 0x000fe200000010ff */
[----:B------:R-:W-:Y:S02]  /*c940*/  IMAD.MOV.U32 R23, RZ, RZ, R4 ;  /* 0x000000ffff177224 */ /* 0x000fe400078e0004 */
[C---:B0-----:R-:W-:Y:S01]  /*c950*/  FADD.FTZ R9, R178.reuse, R9 ;  /* 0x00000009b2097221 */ /* 0x041fe20000010000 */
[----:B------:R-:W-:Y:S01]  /*c960*/  F2FP.BF16.F32.PACK_AB R187, R178, R166 ;  /* 0x000000a6b2bb723e */ /* 0x000fe200000010ff */
[----:B--2---:R-:W-:Y:S06]  /*c970*/  @P0 BRA `(.L_x_1039) ;  /* 0xffffffd000f40947 */ /* 0x004fec000383ffff */
.L_x_1022:
        /* <DEDUP_REMOVED lines=131> */
.L_x_1040:
        /* <DEDUP_REMOVED lines=8> */
.L_x_1041:
[----:B-1----:R-:W-:Y:S05]  /*d230*/  @P0 BRA `(.L_x_1042) ;  /* 0x0000000000080947 */ /* 0x002fea0003800000 */
[----:B------:R-:W1:Y:S02]  /*d240*/  SYNCS.PHASECHK.TRANS64.TRYWAIT P0, [UR7+0x30850], R0 ;  /* 0x03085000ff0075a7 */ /* 0x000e640008000147 */
[----:B-1----:R-:W-:Y:S05]  /*d250*/  @!P0 BRA `(.L_x_1043) ;  /* 0x0000008000588947 */ /* 0x002fea0003800000 */
.L_x_1042:
[----:B------:R-:W-:Y:S01]  /*d260*/  R2UR UR6, R16 ;  /* 0x00000000100672ca */ /* 0x000fe200000e0000 */
[----:B------:R-:W-:Y:S01]  /*d270*/  WARPGROUP.ARRIVE ;  /* 0x00000000000079c5 */ /* 0x000fe20000000000 */
[----:B------:R-:W-:Y:S01]  /*d280*/  UMOV UR11, 0x40000040 ;  /* 0x40000040000b7882 */ /* 0x000fe20000000000 */
[----:B-1----:R-:W1:Y:S01]  /*d290*/  SHFL.BFLY PT, R5, R18, 0x2, 0x1f ;  /* 0x0c401f0012057f89 */ /* 0x002e6200000e0000 */
[----:B------:R-:W-:Y:S02]  /*d2a0*/  IMAD.MOV.U32 R6, RZ, RZ, RZ ;  /* 0x000000ffff067224 */ /* 0x000fe400078e00ff */
[----:B------:R-:W-:Y:S01]  /*d2b0*/  IMAD.U32 R13, RZ, RZ, UR5 ;  /* 0x00000005ff0d7e24 */ /* 0x000fe2000f8e00ff */
[----:B0-----:R-:W0:Y:S06]  /*d2c0*/  SHFL.BFLY PT, R0, R9, 0x2, 0x1f ;  /* 0x0c401f0009007f89 */ /* 0x001e2c00000e0000 */
[----:B------:R-:W-:-:S04]  /*d2d0*/  UIADD3 UR6, UR6, 0x400, URZ ;  /* 0x0000040006067890 */ /* 0x000fc8000fffe03f */
[----:B------:R-:W-:-:S04]  /*d2e0*/  USHF.R.U32.HI UR6, URZ, 0x4, UR6 ;  /* 0x000000043f067899 */ /* 0x000fc80008011606 */
[----:B------:R-:W-:-:S04]  /*d2f0*/  ULOP3.LUT UR6, UR6, 0x3fff, URZ, 0xc0, !UPT ;  /* 0x00003fff06067892 */ /* 0x000fc8000f8ec03f */
[----:B------:R-:W-:Y:S01]  /*d300*/  ULOP3.LUT UR6, UR6, 0x2000000, URZ, 0xfc, !UPT ;  /* 0x0200000006067892 */ /* 0x000fe2000f8efc3f */
[----:B-1----:R-:W-:-:S03]  /*d310*/  FADD.FTZ R5, R5, R18 ;  /* 0x0000001205057221 */ /* 0x002fc60000010000 */
[----:B------:R-:W-:Y:S01]  /*d320*/  ULEA UR4, UR4, UR6, 0xb ;  /* 0x0000000604047291 */ /* 0x000fe2000f8e583f */
[----:B0-----:R-:W-:Y:S01]  /*d330*/  FADD.FTZ R2, R0, R9 ;  /* 0x0000000900027221 */ /* 0x001fe20000010000 */
[----:B------:R-:W-:Y:S02]  /*d340*/  IMAD.U32 R9, RZ, RZ, UR7 ;  /* 0x00000007ff097e24 */ /* 0x000fe4000f8e00ff */
[----:B------:R-:W-:Y:S01]  /*d350*/  UIADD3 UR6, UR4, 0x80, URZ ;  /* 0x0000008004067890 */ /* 0x000fe2000fffe03f */
[----:B------:R-:W0:Y:S02]  /*d360*/  SHFL.BFLY PT, R0, R5, 0x1, 0x1f ;  /* 0x0c201f0005007f89 */ /* 0x000e2400000e0000 */
[----:B------:R-:W-:Y:S01]  /*d370*/  UMOV UR10, UR4 ;  /* 0x00000004000a7c82 */ /* 0x000fe20008000000 */
[----:B------:R-:W-:Y:S01]  /*d380*/  @!P5 IADD3 R9, R9, 0x30860, RZ ;  /* 0x000308600909d810 */ /* 0x000fe20007ffe0ff */
[----:B------:R-:W-:Y:S01]  /*d390*/  HGMMA.64x256x16.F32.BF16 R24, R196, gdesc[UR8].tnspB, R24, gsb0 ;  /* 0x43e00008c4187df0 */ /* 0x000fe20008001818 */
[----:B------:R-:W-:Y:S01]  /*d3a0*/  UMOV UR11, 0x40000040 ;  /* 0x40000040000b7882 */ /* 0x000fe20000000000 */
[----:B------:R-:W-:Y:S01]  /*d3b0*/  UMOV UR10, UR6 ;  /* 0x00000006000a7c82 */ /* 0x000fe20008000000 */
[----:B------:R-:W-:Y:S01]  /*d3c0*/  UIADD3 UR6, UR4, 0x100, URZ ;  /* 0x0000010004067890 */ /* 0x000fe2000fffe03f */
[----:B------:R-:W1:Y:S01]  /*d3d0*/  SHFL.BFLY PT, R7, R2, 0x1, 0x1f ;  /* 0x0c201f0002077f89 */ /* 0x000e6200000e0000 */
[----:B------:R-:W-:Y:S01]  /*d3e0*/  UIADD3 UR4, UR4, 0x180, URZ ;  /* 0x0000018004047890 */ /* 0x000fe2000fffe03f */
[----:B------:R-:W-:Y:S01]  /*d3f0*/  @!P5 PRMT R9, RZ, 0x654, R9 ;  /* 0x00000654ff09d816 */ /* 0x000fe20000000009 */
[----:B0-----:R-:W-:Y:S01]  /*d400*/  FADD.FTZ R11, R5, R0 ;  /* 0x00000000050b7221 */ /* 0x001fe20000010000 */
[----:B------:R-:W-:-:S02]  /*d410*/  IMAD.MOV.U32 R5, RZ, RZ, RZ ;  /* 0x000000ffff057224 */ /* 0x000fc400078e00ff */
[----:B------:R-:W-:Y:S02]  /*d420*/  IMAD.MOV.U32 R0, RZ, RZ, -0x800000 ;  /* 0xff800000ff007424 */ /* 0x000fe400078e00ff */
[----:B------:R-:W-:Y:S01]  /*d430*/  FSETP.NE.FTZ.AND P0, PT, R11, RZ, PT ;  /* 0x000000ff0b00720b */ /* 0x000fe20003f15000 */
[----:B-1----:R-:W-:Y:S01]  /*d440*/  FADD.FTZ R12, R2, R7 ;  /* 0x00000007020c7221 */ /* 0x002fe20000010000 */
[----:B------:R-:W-:Y:S01]  /*d450*/  MOV R7, UR5 ;  /* 0x0000000500077c02 */ /* 0x000fe20008000f00 */
[----:B------:R-:W-:-:S03]  /*d460*/  IMAD.MOV.U32 R2, RZ, RZ, -0x800000 ;  /* 0xff800000ff027424 */ /* 0x000fc600078e00ff */
[----:B------:R-:W-:-:S07]  /*d470*/  FSETP.NE.FTZ.AND P1, PT, R12, RZ, PT ;  /* 0x000000ff0c00720b */ /* 0x000fce0003f35000 */
[----:B------:R-:W0:Y:S01]  /*d480*/  @P0 MUFU.LG2 R8, R11 ;  /* 0x0000000b00080308 */ /* 0x000e220000000c00 */
[----:B------:R-:W-:-:S07]  /*d490*/  @P0 FMUL.FTZ R7, R7, 0.69314718246459960938 ;  /* 0x3f31721807070820 */ /* 0x000fce0000410000 */
[----:B------:R-:W1:Y:S01]  /*d4a0*/  @P1 MUFU.LG2 R10, R12 ;  /* 0x0000000c000a1308 */ /* 0x000e620000000c00 */
[----:B------:R-:W-:-:S07]  /*d4b0*/  @P1 FMUL.FTZ R13, R13, 0.69314718246459960938 ;  /* 0x3f3172180d0d1820 */ /* 0x000fce0000410000 */
        /* <DEDUP_REMOVED lines=10> */
[----:B------:R-:W-:Y:S01]  /*d560*/  UMOV UR10, UR6 ;  /* 0x00000006000a7c82 */ /* 0x000fe20008000000 */
[----:B------:R-:W-:Y:S01]  /*d570*/  UMOV UR11, 0x40000040 ;  /* 0x40000040000b7882 */ /* 0x000fe20000000000 */
[----:B------:R-:W-:Y:S02]  /*d580*/  WARPGROUP.DEPBAR.LE gsb0, 0x0 ;  /* 0x00008000000079c5 */ /* 0x000fe40000010000 */
[----:B------:R-:W-:-:S15]  /*d590*/  WARPGROUP.ARRIVE ;  /* 0x00000000000079c5 */ /* 0x000fde0000000000 */
[----:B------:R-:W-:-:S08]  /*d5a0*/  NOP ;  /* 0x0000000000007918 */ /* 0x000fd00000000000 */
        /* <DEDUP_REMOVED lines=137> */
.L_x_973:
[----:B------:R-:W-:Y:S05]  /*de40*/  @P0 BRA `(.L_x_1044) ;  /* 0x0000002000640947 */ /* 0x000fea0003800000 */
[----:B------:R-:W2:Y:S01]  /*de50*/  LDL R3, [R1] ;  /* 0x0000000001037983 */ /* 0x000ea20000100800 */
[----:B------:R-:W0:Y:S01]  /*de60*/  S2UR UR12, SR_CTAID.Z ;  /* 0x00000000000c79c3 */ /* 0x000e220000002700 */
[----:B------:R-:W-:Y:S01]  /*de70*/  ULDC.64 UR8, c[0x0][0xbd0] ;  /* 0x0002f40000087ab9 */ /* 0x000fe20000000a00 */
[----:B------:R-:W-:Y:S01]  /*de80*/  ULDC.64 UR14, c[0x0][0x208] ;  /* 0x00008200000e7ab9 */ /* 0x000fe20000000a00 */
[----:B------:R-:W1:Y:S01]  /*de90*/  S2R R22, SR_CTAID.X ;  /* 0x0000000000167919 */ /* 0x000e620000002500 */
[----:B------:R-:W-:Y:S04]  /*dea0*/  BSSY B0, `(.L_x_1045) ;  /* 0x000014d000007945 */ /* 0x000fe80003800000 */
[----:B------:R-:W3:Y:S08]  /*deb0*/  LDC.64 R18, c[0x0][0xbd8] ;  /* 0x0002f600ff127b82 */ /* 0x000ef00000000a00 */
[----:B------:R-:W4:Y:S08]  /*dec0*/  S2UR UR11, SR_CTAID.Y ;  /* 0x00000000000b79c3 */ /* 0x000f300000002600 */
[----:B------:R-:W4:Y:S01]  /*ded0*/  LDC R23, c[0x0][0xc50] ;  /* 0x00031400ff177b82 */ /* 0x000f220000000800 */
[----:B0-----:R-:W-:-:S07]  /*dee0*/  USHF.R.S32.HI UR10, URZ, 0x1f, UR12 ;  /* 0x0000001f3f0a7899 */ /* 0x001fce000801140c */
[----:B------:R-:W0:Y:S08]  /*def0*/  LDC.64 R20, c[0x0][0xb40] ;  /* 0x0002d000ff147b82 */ /* 0x000e300000000a00 */
[----:B------:R-:W-:Y:S01]  /*df00*/  BAR.SYNC.DEFER_BLOCKING 0x1, 0x100 ;  /* 0x0044000000007b1d */ /* 0x000fe20000010000 */
[----:B--2---:R-:W-:-:S05]  /*df10*/  R2UR UR13, R3 ;  /* 0x00000000030d72ca */ /* 0x004fca00000e0000 */
[----:B------:R-:W2:Y:S08]  /*df20*/  S2R R3, SR_TID.X ;  /* 0x0000000000037919 */ /* 0x000eb00000002100 */
[----:B------:R-:W-:Y:S02]  /*df30*/  USHF.R.S32.HI UR7, URZ, 0x1f, UR13 ;  /* 0x0000001f3f077899 */ /* 0x000fe4000801140d */
[----:B------:R-:W-:-:S02]  /*df40*/  UIMAD.WIDE.U32 UR4, UR13, UR8, URZ ;  /* 0x000000080d0472a5 */ /* 0x000fc4000f8e003f */
[----:B------:R-:W-:-:S04]  /*df50*/  UIMAD UR6, UR7, UR8, URZ ;  /* 0x00000008070672a4 */ /* 0x000fc8000f8e023f */
[----:B------:R-:W-:-:S03]  /*df60*/  UIMAD UR6, UR13, UR9, UR6 ;  /* 0x000000090d0672a4 */ /* 0x000fc6000f8e0206 */
[----:B------:R-:W-:Y:S01]  /*df70*/  ULDC.64 UR8, c[0x0][0xb38] ;  /* 0x0002ce0000087ab9 */ /* 0x000fe20000000a00 */
[----:B------:R-:W-:Y:S02]  /*df80*/  UIADD3 UR6, UR5, UR6, URZ ;  /* 0x0000000605067290 */ /* 0x000fe4000fffe03f */
[----:B------:R-:W-:Y:S01]  /*df90*/  UIMAD UR7, UR7, UR8, URZ ;  /* 0x00000008070772a4 */ /* 0x000fe2000f8e023f */
[----:B--2---:R-:W-:-:S05]  /*dfa0*/  VIADD R5, R3, 0xffffff80 ;  /* 0xffffff8003057836 */ /* 0x004fca0000000000 */
[----:B------:R-:W-:-:S04]  /*dfb0*/  SHF.R.S32.HI R4, RZ, 0x1f, R5 ;  /* 0x0000001fff047819 */ /* 0x000fc80000011405 */
[CC--:B------:R-:W-:Y:S02]  /*dfc0*/  LEA.HI R6, R4.reuse, R5.reuse, RZ, 0x7 ;  /* 0x0000000504067211 */ /* 0x0c0fe400078f38ff */
[----:B------:R-:W-:Y:S02]  /*dfd0*/  LEA.HI R11, R4, R5, RZ, 0x2 ;  /* 0x00000005040b7211 */ /* 0x000fe400078f10ff */
[----:B------:R-:W-:Y:S02]  /*dfe0*/  LOP3.LUT R8, R6, 0xffffff80, RZ, 0xc0, !PT ;  /* 0xffffff8006087812 */ /* 0x000fe400078ec0ff */
[----:B------:R-:W-:-:S03]  /*dff0*/  SHF.R.S32.HI R7, RZ, 0x7, R6 ;  /* 0x00000007ff077819 */ /* 0x000fc60000011406 */
[----:B------:R-:W-:Y:S01]  /*e000*/  IMAD.IADD R3, R5, 0x1, -R8 ;  /* 0x0000000105037824 */ /* 0x000fe200078e0a08 */
[----:B------:R-:W-:Y:S01]  /*e010*/  LEA.HI R4, R6, R7, RZ, 0x1 ;  /* 0x0000000706047211 */ /* 0x000fe200078f08ff */
[----:B------:R-:W2:Y:S01]  /*e020*/  LDC R8, c[0x0][0xbe8] ;  /* 0x0002fa00ff087b82 */ /* 0x000ea20000000800 */
[----:B------:R-:W-:Y:S02]  /*e030*/  LOP3.LUT R6, R11, 0xfffffffc, RZ, 0xc0, !PT ;  /* 0xfffffffc0b067812 */ /* 0x000fe400078ec0ff */
[----:B------:R-:W-:Y:S02]  /*e040*/  SHF.R.S32.HI R12, RZ, 0x1f, R3 ;  /* 0x0000001fff0c7819 */ /* 0x000fe40000011403 */
[----:B------:R-:W-:Y:S01]  /*e050*/  LOP3.LUT R4, R4, 0x3fffffe, RZ, 0xc0, !PT ;  /* 0x03fffffe04047812 */ /* 0x000fe200078ec0ff */
[----:B------:R-:W-:Y:S01]  /*e060*/  IMAD.IADD R5, R5, 0x1, -R6 ;  /* 0x0000000105057824 */ /* 0x000fe200078e0a06 */
[CC--:B------:R-:W-:Y:S02]  /*e070*/  LEA.HI R10, R12.reuse, R3.reuse, RZ, 0x2 ;  /* 0x000000030c0a7211 */ /* 0x0c0fe400078f10ff */
[----:B------:R-:W-:Y:S01]  /*e080*/  LEA.HI R12, R12, R3, RZ, 0x5 ;  /* 0x000000030c0c7211 */ /* 0x000fe200078f28ff */
[----:B------:R-:W-:Y:S01]  /*e090*/  IMAD.IADD R6, R7, 0x1, -R4 ;  /* 0x0000000107067824 */ /* 0x000fe200078e0a04 */
[----:B------:R-:W-:-:S02]  /*e0a0*/  SHF.R.S32.HI R9, RZ, 0x2, R10 ;  /* 0x00000002ff097819 */ /* 0x000fc4000001140a */
[----:B------:R-:W-:Y:S02]  /*e0b0*/  SHF.R.S32.HI R14, RZ, 0x1f, R10 ;  /* 0x0000001fff0e7819 */ /* 0x000fe4000001140a */
[----:B------:R-:W-:Y:S02]  /*e0c0*/  LEA.HI R7, R5, R5, RZ, 0x1 ;  /* 0x0000000505077211 */ /* 0x000fe400078f08ff */
[----:B------:R-:W-:Y:S02]  /*e0d0*/  LEA.HI R14, R14, R9, RZ, 0x3 ;  /* 0x000000090e0e7211 */ /* 0x000fe400078f18ff */
[----:B------:R-:W-:Y:S02]  /*e0e0*/  LOP3.LUT R10, R10, 0x7ffffffc, RZ, 0xc0, !PT ;  /* 0x7ffffffc0a0a7812 */ /* 0x000fe400078ec0ff */
[----:B------:R-:W-:Y:S02]  /*e0f0*/  LOP3.LUT R14, R14, 0xfffffff8, RZ, 0xc0, !PT ;  /* 0xfffffff80e0e7812 */ /* 0x000fe400078ec0ff */
[----:B--2---:R-:W-:-:S03]  /*e100*/  ISETP.NE.AND P0, PT, R8, 0x1, PT ;  /* 0x000000010800780c */ /* 0x004fc60003f05270 */
[----:B------:R-:W-:Y:S01]  /*e110*/  IMAD.IADD R4, R9, 0x1, -R14 ;  /* 0x0000000109047824 */ /* 0x000fe200078e0a0e */
[----:B------:R-:W-:Y:S02]  /*e120*/  LOP3.LUT R14, R7, 0x1ffffffe, RZ, 0xc0, !PT ;  /* 0x1ffffffe070e7812 */ /* 0x000fe400078ec0ff */
[----:B------:R-:W-:Y:S01]  /*e130*/  SHF.R.S32.HI R7, RZ, 0x5, R12 ;  /* 0x00000005ff077819 */ /* 0x000fe2000001140c */
[----:B---3--:R-:W-:Y:S01]  /*e140*/  IMAD R12, R18, UR10, RZ ;  /* 0x0000000a120c7c24 */ /* 0x008fe2000f8e02ff */
[----:B------:R-:W-:Y:S01]  /*e150*/  IADD3 R16, R5, -R14, RZ ;  /* 0x8000000e05107210 */ /* 0x000fe20007ffe0ff */
[----:B------:R-:W-:Y:S02]  /*e160*/  IMAD.U32 R5, RZ, RZ, UR5 ;  /* 0x00000005ff057e24 */ /* 0x000fe4000f8e00ff */
[----:B------:R-:W-:Y:S02]  /*e170*/  IMAD R7, R7, 0x10, R4 ;  /* 0x0000001007077824 */ /* 0x000fe400078e0204 */
[----:B------:R-:W-:Y:S01]  /*e180*/  IMAD.U32 R4, RZ, RZ, UR4 ;  /* 0x00000004ff047e24 */ /* 0x000fe2000f8e00ff */
[----:B------:R-:W2:Y:S01]  /*e190*/  @P0 LDC R14, c[0x0][0xbec] ;  /* 0x0002fb00ff0e0b82 */ /* 0x000ea20000000800 */
[----:B------:R-:W-:Y:S01]  /*e1a0*/  IMAD R9, R6, 0x40, R7 ;  /* 0x0000004006097824 */ /* 0x000fe200078e0207 */
[----:B------:R-:W-:Y:S01]  /*e1b0*/  UIMAD.WIDE.U32 UR4, UR13, UR8, URZ ;  /* 0x000000080d0472a5 */ /* 0x000fe2000f8e003f */
[----:B------:R-:W-:Y:S01]  /*e1c0*/  IMAD.U32 R5, RZ, RZ, UR6 ;  /* 0x00000006ff057e24 */ /* 0x000fe2000f8e00ff */
[----:B------:R-:W-:Y:S01]  /*e1d0*/  UIMAD UR6, UR13, UR9, UR7 ;  /* 0x000000090d0672a4 */ /* 0x000fe2000f8e0207 */
[----:B------:R-:W-:Y:S01]  /*e1e0*/  IMAD R15, R19, UR12, R12 ;  /* 0x0000000c130f7c24 */ /* 0x000fe2000f8e020c */
[----:B------:R-:W-:Y:S01]  /*e1f0*/  LEA R6, R16, R9, 0x3 ;  /* 0x0000000910067211 */ /* 0x000fe200078e18ff */
[----:B------:R-:W-:Y:S01]  /*e200*/  IMAD R16, RZ, RZ, -UR13 ;  /* 0x8000000dff107e24 */ /* 0x000fe2000f8e02ff */
[----:B------:R-:W3:Y:S01]  /*e210*/  @P0 LDC R152, c[0x0][0xbec] ;  /* 0x0002fb00ff980b82 */ /* 0x000ee20000000800 */
[----:B------:R-:W-:Y:S01]  /*e220*/  UIADD3 UR6, UR5, UR6, URZ ;  /* 0x0000000605067290 */ /* 0x000fe2000fffe03f */
[----:B------:R-:W-:Y:S01]  /*e230*/  IMAD.WIDE.U32 R4, R18, UR12, R4 ;  /* 0x0000000c12047c25 */ /* 0x000fe2000f8e0004 */
[----:B------:R-:W-:-:S03]  /*e240*/  ULDC.64 UR8, c[0x0][0xb28] ;  /* 0x0002ca0000087ab9 */ /* 0x000fc60000000a00 */
[----:B-1----:R-:W-:Y:S02]  /*e250*/  IMAD R11, R22, 0x80, R6 ;  /* 0x00000080160b7824 */ /* 0x002fe400078e0206 */
[----:B------:R-:W1:Y:S01]  /*e260*/  @P0 LDC R17, c[0x0][0xbf0] ;  /* 0x0002fc00ff110b82 */ /* 0x000e620000000800 */
[----:B----4-:R-:W-:Y:S02]  /*e270*/  IMAD R23, R23, R16, UR11 ;  /* 0x0000000b17177e24 */ /* 0x010fe4000f8e0210 */
[----:B------:R-:W-:Y:S01]  /*e280*/  IMAD.U32 R7, RZ, RZ, UR5 ;  /* 0x00000005ff077e24 */ /* 0x000fe2000f8e00ff */
[----:B------:R-:W-:Y:S01]  /*e290*/  MOV R13, R11 ;  /* 0x0000000b000d7202 */ /* 0x000fe20000000f00 */
[----:B------:R-:W-:Y:S01]  /*e2a0*/  IMAD.U32 R6, RZ, RZ, UR4 ;  /* 0x00000004ff067e24 */ /* 0x000fe2000f8e00ff */
[----:B------:R-:W-:Y:S01]  /*e2b0*/  SHF.R.S32.HI R16, RZ, 0x1f, R23 ;  /* 0x0000001fff107819 */ /* 0x000fe20000011417 */
[----:B------:R-:W-:Y:S01]  /*e2c0*/  IMAD.U32 R7, RZ, RZ, UR6 ;  /* 0x00000006ff077e24 */ /* 0x000fe2000f8e00ff */
[----:B------:R-:W4:Y:S01]  /*e2d0*/  @P0 LDC R153, c[0x0][0xbf0] ;  /* 0x0002fc00ff990b82 */ /* 0x000f220000000800 */
[----:B--2---:R-:W-:Y:S01]  /*e2e0*/  @P0 IMAD.HI.U32 R12, R11, R14, RZ ;  /* 0x0000000e0b0c0227 */ /* 0x004fe200078e00ff */
[----:B------:R-:W-:Y:S01]  /*e2f0*/  ULDC.64 UR4, c[0x0][0xbe0] ;  /* 0x0002f80000047ab9 */ /* 0x000fe20000000a00 */
[----:B------:R-:W-:-:S02]  /*e300*/  ULDC.64 UR6, c[0x0][0xb48] ;  /* 0x0002d20000067ab9 */ /* 0x000fc40000000a00 */
[----:B------:R-:W-:Y:S02]  /*e310*/  IMAD.IADD R5, R5, 0x1, R15 ;  /* 0x0000000105057824 */ /* 0x000fe400078e020f */
[----:B0-----:R-:W-:Y:S02]  /*e320*/  IMAD R14, R20, UR10, RZ ;  /* 0x0000000a140e7c24 */ /* 0x001fe4000f8e02ff */
[----:B---3--:R-:W-:-:S04]  /*e330*/  @P0 IMAD.HI.U32 R152, R11, R152, RZ ;  /* 0x000000980b980227 */ /* 0x008fc800078e00ff */
[----:B------:R-:W-:Y:S01]  /*e340*/  IMAD.WIDE.U32 R6, R20, UR12, R6 ;  /* 0x0000000c14067c25 */ /* 0x000fe2000f8e0006 */
[----:B-1----:R-:W-:-:S03]  /*e350*/  @P0 SHF.R.U32.HI R13, RZ, R17, R12 ;  /* 0x00000011ff0d0219 */ /* 0x002fc6000001160c */
[----:B------:R-:W-:Y:S02]  /*e360*/  IMAD R17, R21, UR12, R14 ;  /* 0x0000000c15117c24 */ /* 0x000fe4000f8e020e */
[----:B------:R-:W-:Y:S02]  /*e370*/  IMAD.MOV.U32 R15, RZ, RZ, R11 ;  /* 0x000000ffff0f7224 */ /* 0x000fe400078e000b */
[----:B------:R-:W-:Y:S02]  /*e380*/  IMAD R12, R16, UR4, RZ ;  /* 0x00000004100c7c24 */ /* 0x000fe4000f8e02ff */
[----:B------:R-:W-:Y:S01]  /*e390*/  IMAD.WIDE.U32 R4, R23, UR4, R4 ;  /* 0x0000000417047c25 */ /* 0x000fe2000f8e0004 */
[----:B----4-:R-:W-:-:S03]  /*e3a0*/  @P0 SHF.R.U32.HI R15, RZ, R153, R152 ;  /* 0x00000099ff0f0219 */ /* 0x010fc60000011698 */
[----:B------:R-:W-:Y:S01]  /*e3b0*/  IMAD.IADD R7, R7, 0x1, R17 ;  /* 0x0000000107077824 */ /* 0x000fe200078e0211 */
[----:B------:R-:W-:Y:S01]  /*e3c0*/  SHF.R.S32.HI R17, RZ, 0x1f, R13 ;  /* 0x0000001fff117819 */ /* 0x000fe2000001140d */
[----:B------:R-:W-:Y:S01]  /*e3d0*/  IMAD R14, R23, UR5, R12 ;  /* 0x00000005170e7c24 */ /* 0x000fe2000f8e020c */
[----:B------:R-:W-:Y:S01]  /*e3e0*/  IADD3 R4, P0, R13, R4, RZ ;  /* 0x000000040d047210 */ /* 0x000fe20007f1e0ff */
[----:B------:R-:W-:Y:S01]  /*e3f0*/  IMAD R16, R16, UR6, RZ ;  /* 0x0000000610107c24 */ /* 0x000fe2000f8e02ff */
[----:B------:R-:W-:Y:S01]  /*e400*/  SHF.R.S32.HI R12, RZ, 0x1f, R15 ;  /* 0x0000001fff0c7819 */ /* 0x000fe2000001140f */
[----:B------:R-:W-:Y:S01]  /*e410*/  IMAD.MOV R13, RZ, RZ, -R13 ;  /* 0x000000ffff0d7224 */ /* 0x000fe200078e0a0d */
[----:B------:R-:W-:Y:S01]  /*e420*/  ULDC.64 UR4, c[0x0][0xb30] ;  /* 0x0002cc0000047ab9 */ /* 0x000fe20000000a00 */
[----:B------:R-:W-:Y:S01]  /*e430*/  IMAD R19, R23, UR7, R16 ;  /* 0x0000000717137c24 */ /* 0x000fe2000f8e0210 */
[----:B------:R-:W-:Y:S01]  /*e440*/  IADD3.X R5, R17, R5, R14, P0, !PT ;  /* 0x0000000511057210 */ /* 0x000fe200007fe40e */
[----:B------:R-:W-:Y:S01]  /*e450*/  IMAD.WIDE.U32 R6, R23, UR6, R6 ;  /* 0x0000000617067c25 */ /* 0x000fe2000f8e0006 */
[----:B------:R-:W-:-:S03]  /*e460*/  ULDC.64 UR6, c[0x0][0xbc8] ;  /* 0x0002f20000067ab9 */ /* 0x000fc60000000a00 */
[----:B------:R-:W-:Y:S01]  /*e470*/  IMAD.MOV R16, RZ, RZ, -R15 ;  /* 0x000000ffff107224 */ /* 0x000fe200078e0a0f */
[----:B------:R-:W-:Y:S01]  /*e480*/  IADD3 R7, R7, R19, RZ ;  /* 0x0000001307077210 */ /* 0x000fe20007ffe0ff */
[----:B------:R-:W-:Y:S02]  /*e490*/  IMAD R12, R12, UR4, RZ ;  /* 0x000000040c0c7c24 */ /* 0x000fe4000f8e02ff */
        /* <DEDUP_REMOVED lines=18> */
[----:B------:R-:W-:Y:S02]  /*e5c0*/  ULDC UR6, c[0x0][0xa88] ;  /* 0x0002a20000067ab9 */ /* 0x000fe40000000800 */
[----:B------:R-:W-:Y:S01]  /*e5d0*/  IMAD.IADD R5, R5, 0x1, R15 ;  /* 0x0000000105057824 */ /* 0x000fe200078e020f */
[----:B------:R-:W-:Y:S01]  /*e5e0*/  LEA R6, P1, R12, UR8, 0x2 ;  /* 0x000000080c067c11 */ /* 0x000fe2000f8210ff */
[----:B------:R-:W-:Y:S01]  /*e5f0*/  IMAD.IADD R7, R13, 0x1, R17 ;  /* 0x000000010d077824 */ /* 0x000fe200078e0211 */
[----:B------:R-:W-:Y:S01]  /*e600*/  SHFL.IDX PT, R14, R16, 0x1, 0x1c1f ;  /* 0x003c1f00100e7f89 */ /* 0x000fe200000e0000 */
[----:B------:R-:W-:Y:S01]  /*e610*/  IMAD R11, R22, 0x80, R9 ;  /* 0x00000080160b7824 */ /* 0x000fe200078e0209 */
[----:B------:R-:W-:Y:S01]  /*e620*/  LEA.HI.X R17, R4, UR7, R5, 0x2, P0 ;  /* 0x0000000704117c11 */ /* 0x000fe200080f1405 */
[----:B0-----:R-:W-:Y:S01]  /*e630*/  ULEA UR4, UR5, UR4, 0x18 ;  /* 0x0000000405047291 */ /* 0x001fe2000f8ec03f */
[----:B------:R-:W-:Y:S01]  /*e640*/  LEA.HI.X R7, R12, UR9, R7, 0x2, P1 ;  /* 0x000000090c077c11 */ /* 0x000fe200088f1407 */
[----:B------:R-:W-:Y:S01]  /*e650*/  IMAD R8, R8, UR6, RZ ;  /* 0x0000000608087c24 */ /* 0x000fe2000f8e02ff */
[----:B------:R-:W-:Y:S01]  /*e660*/  SHFL.IDX PT, R12, R16, RZ, 0x1c1f ;  /* 0x001c1fff100c7589 */ /* 0x000fe200000e0000 */
[----:B------:R-:W-:Y:S01]  /*e670*/  LOP3.LUT P0, RZ, R3, 0x3, RZ, 0xc0, !PT ;  /* 0x0000000303ff7812 */ /* 0x000fe2000780c0ff */
[C---:B------:R-:W-:Y:S01]  /*e680*/  VIADD R9, R11.reuse, 0x8 ;  /* 0x000000080b097836 */ /* 0x040fe20000000000 */
[----:B------:R-:W-:Y:S01]  /*e690*/  UIADD3 UR4, UR4, 0x30820, URZ ;  /* 0x0003082004047890 */ /* 0x000fe2000fffe03f */
[----:B------:R-:W0:Y:S01]  /*e6a0*/  SHFL.IDX PT, R13, R17, RZ, 0x1c1f ;  /* 0x001c1fff110d7589 */ /* 0x000e2200000e0000 */
[----:B------:R-:W-:-:S02]  /*e6b0*/  ISETP.GE.OR P1, PT, R11, R8, P0 ;  /* 0x000000080b00720c */ /* 0x000fc40000726670 */
[-C--:B------:R-:W-:Y:S01]  /*e6c0*/  ISETP.GE.OR P0, PT, R9, R8.reuse, P0 ;  /* 0x000000080900720c */ /* 0x080fe20000706670 */
[----:B------:R-:W1:Y:S01]  /*e6d0*/  SHFL.IDX PT, R15, R17, 0x1, 0x1c1f ;  /* 0x003c1f00110f7f89 */ /* 0x000e6200000e0000 */
[----:B------:R-:W-:Y:S01]  /*e6e0*/  ISETP.GE.AND P2, PT, R11, R8, PT ;  /* 0x000000080b00720c */ /* 0x000fe20003f46270 */
[----:B------:R-:W-:Y:S01]  /*e6f0*/  UPRMT UR4, URZ, 0x654, UR4 ;  /* 0x000006543f047896 */ /* 0x000fe20008000004 */
[----:B------:R-:W-:Y:S01]  /*e700*/  IADD3 R3, R3, -R10, RZ ;  /* 0x8000000a03037210 */ /* 0x000fe20007ffe0ff */
[----:B------:R2:W3:Y:S04]  /*e710*/  SHFL.IDX PT, R4, R6, RZ, 0x1c1f ;  /* 0x001c1fff06047589 */ /* 0x0004e800000e0000 */
[----:B------:R2:W4:Y:S01]  /*e720*/  SHFL.IDX PT, R5, R7, RZ, 0x1c1f ;  /* 0x001c1fff07057589 */ /* 0x00052200000e0000 */
[----:B------:R-:W-:-:S02]  /*e730*/  IMAD.SHL.U32 R3, R3, 0x2, RZ ;  /* 0x0000000203037824 */ /* 0x000fc400078e00ff */
[----:B------:R-:W-:Y:S01]  /*e740*/  SYNCS.ARRIVE.TRANS64.RED.A1T0 RZ, [UR4], RZ ;  /* 0x000000ffffff79a7 */ /* 0x000fe20008100404 */
[----:B0-----:R2:W-:Y:S04]  /*e750*/  @!P1 ST.E desc[UR14][R12.64], R0 ;  /* 0x000000000c009985 */ /* 0x0015e8000c10190e */
[----:B-1----:R2:W-:Y:S01]  /*e760*/  @!P0 ST.E desc[UR14][R14.64], R2 ;  /* 0x000000020e008985 */ /* 0x0025e2000c10190e */
[----:B------:R-:W-:Y:S05]  /*e770*/  @P2 BRA `(.L_x_1046) ;  /* 0x0000000800fc2947 */ /* 0x000fea0003800000 */
[C---:B--2---:R-:W-:Y:S01]  /*e780*/  VIADD R0, R3.reuse, 0x8 ;  /* 0x0000000803007836 */ /* 0x044fe20000000000 */
[----:B------:R-:W-:Y:S01]  /*e790*/  ULDC UR4, c[0x0][0xac8] ;  /* 0x0002b20000047ab9 */ /* 0x000fe20000000800 */
[C---:B------:R-:W-:Y:S01]  /*e7a0*/  VIADD R2, R3.reuse, 0x10 ;  /* 0x0000001003027836 */ /* 0x040fe20000000000 */
[C---:B------:R-:W-:Y:S01]  /*e7b0*/  ISETP.GE.AND P2, PT, R3.reuse, UR4, PT ;  /* 0x0000000403007c0c */ /* 0x040fe2000bf46270 */
[C---:B------:R-:W-:Y:S01]  /*e7c0*/  VIADD R10, R3.reuse, 0x18 ;  /* 0x00000018030a7836 */ /* 0x040fe20000000000 */
[----:B------:R-:W-:Y:S01]  /*e7d0*/  ISETP.GE.AND P3, PT, R0, UR4, PT ;  /* 0x0000000400007c0c */ /* 0x000fe2000bf66270 */
[C---:B------:R-:W-:Y:S01]  /*e7e0*/  VIADD R18, R3.reuse, 0x20 ;  /* 0x0000002003127836 */ /* 0x040fe20000000000 */
[----:B------:R-:W-:Y:S01]  /*e7f0*/  ISETP.GE.AND P4, PT, R2, UR4, PT ;  /* 0x0000000402007c0c */ /* 0x000fe2000bf86270 */
[----:B------:R-:W-:Y:S01]  /*e800*/  ULDC.64 UR6, c[0x0][0x208] ;  /* 0x0000820000067ab9 */ /* 0x000fe20000000a00 */
[----:B------:R-:W-:Y:S01]  /*e810*/  ISETP.GE.AND P5, PT, R10, UR4, PT ;  /* 0x000000040a007c0c */ /* 0x000fe2000bfa6270 */
[C---:B------:R-:W-:Y:S01]  /*e820*/  VIADD R20, R3.reuse, 0x40 ;  /* 0x0000004003147836 */ /* 0x040fe20000000000 */
[C---:B------:R-:W-:Y:S01]  /*e830*/  IADD3 R19, R3.reuse, 0x28, RZ ;  /* 0x0000002803137810 */ /* 0x040fe20007ffe0ff */
[C---:B------:R-:W-:Y:S01]  /*e840*/  VIADD R21, R3.reuse, 0x48 ;  /* 0x0000004803157836 */ /* 0x040fe20000000000 */
[----:B------:R-:W-:Y:S01]  /*e850*/  ISETP.GE.AND P0, PT, R18, UR4, PT ;  /* 0x0000000412007c0c */ /* 0x000fe2000bf06270 */
[----:B------:R-:W-:Y:S01]  /*e860*/  VIADD R22, R3, 0x50 ;  /* 0x0000005003167836 */ /* 0x000fe20000000000 */
[----:B------:R-:W-:-:S03]  /*e870*/  ISETP.GE.AND P1, PT, R19, UR4, PT ;  /* 0x0000000413007c0c */ /* 0x000fc6000bf26270 */
[----:B------:R-:W-:Y:S02]  /*e880*/  @!P3 LEA.HI R0, R0, R0, RZ, 0x1 ;  /* 0x000000000000b211 */ /* 0x000fe400078f08ff */
[----:B------:R-:W-:Y:S02]  /*e890*/  @!P4 LEA.HI R2, R2, R2, RZ, 0x1 ;  /* 0x000000020202c211 */ /* 0x000fe400078f08ff */
[----:B------:R-:W-:Y:S02]  /*e8a0*/  @!P5 LEA.HI R10, R10, R10, RZ, 0x1 ;  /* 0x0000000a0a0ad211 */ /* 0x000fe400078f08ff */
[----:B------:R-:W-:Y:S01]  /*e8b0*/  @!P3 LOP3.LUT R13, R0, 0xfffffffe, RZ, 0xc0, !PT ;  /* 0xfffffffe000db812 */ /* 0x000fe200078ec0ff */
[C---:B------:R-:W-:Y:S01]  /*e8c0*/  VIADD R0, R3.reuse, 0x30 ;  /* 0x0000003003007836 */ /* 0x040fe20000000000 */
[----:B------:R-:W-:Y:S01]  /*e8d0*/  @!P4 LOP3.LUT R15, R2, 0xfffffffe, RZ, 0xc0, !PT ;  /* 0xfffffffe020fc812 */ /* 0x000fe200078ec0ff */
[C---:B------:R-:W-:Y:S01]  /*e8e0*/  VIADD R2, R3.reuse, 0x38 ;  /* 0x0000003803027836 */ /* 0x040fe20000000000 */
[----:B------:R-:W-:Y:S01]  /*e8f0*/  @!P5 LOP3.LUT R17, R10, 0xfffffffe, RZ, 0xc0, !PT ;  /* 0xfffffffe0a11d812 */ /* 0x000fe200078ec0ff */
[----:B---34-:R-:W-:Y:S01]  /*e900*/  @!P2 IMAD.WIDE R10, R3, 0x4, R4 ;  /* 0x00000004030aa825 */ /* 0x018fe200078e0204 */
[----:B------:R-:W-:-:S02]  /*e910*/  ISETP.GE.AND P6, PT, R22, UR4, PT ;  /* 0x0000000416007c0c */ /* 0x000fc4000bfc6270 */
[----:B------:R-:W-:Y:S01]  /*e920*/  @!P0 LEA.HI R18, R18, R18, RZ, 0x1 ;  /* 0x0000001212128211 */ /* 0x000fe200078f08ff */
[--C-:B------:R-:W-:Y:S01]  /*e930*/  @!P3 IMAD.WIDE R12, R13, 0x4, R4.reuse ;  /* 0x000000040d0cb825 */ /* 0x100fe200078e0204 */
[----:B------:R0:W-:Y:S01]  /*e940*/  @!P2 ST.E.64 desc[UR6][R10.64], R24 ;  /* 0x000000180a00a985 */ /* 0x0001e2000c101b06 */
[----:B------:R-:W-:Y:S02]  /*e950*/  ISETP.GE.AND P2, PT, R0, UR4, PT ;  /* 0x0000000400007c0c */ /* 0x000fe4000bf46270 */
[--C-:B------:R-:W-:Y:S01]  /*e960*/  @!P4 IMAD.WIDE R14, R15, 0x4, R4.reuse ;  /* 0x000000040f0ec825 */ /* 0x100fe200078e0204 */
[----:B------:R1:W-:Y:S01]  /*e970*/  @!P3 ST.E.64 desc[UR6][R12.64], R28 ;  /* 0x0000001c0c00b985 */ /* 0x0003e2000c101b06 */
[----:B------:R-:W-:Y:S02]  /*e980*/  ISETP.GE.AND P3, PT, R2, UR4, PT ;  /* 0x0000000402007c0c */ /* 0x000fe4000bf66270 */
[----:B------:R-:W-:Y:S01]  /*e990*/  @!P5 IMAD.WIDE R16, R17, 0x4, R4 ;  /* 0x000000041110d825 */ /* 0x000fe200078e0204 */
[----:B------:R2:W-:Y:S01]  /*e9a0*/  @!P4 ST.E.64 desc[UR6][R14.64], R32 ;  /* 0x000000200e00c985 */ /* 0x0005e2000c101b06 */
[----:B------:R-:W-:-:S02]  /*e9b0*/  ISETP.GE.AND P4, PT, R20, UR4, PT ;  /* 0x0000000414007c0c */ /* 0x000fc4000bf86270 */
[----:B------:R-:W-:Y:S01]  /*e9c0*/  @!P1 LEA.HI R19, R19, R19, RZ, 0x1 ;  /* 0x0000001313139211 */ /* 0x000fe200078f08ff */
[----:B------:R3:W-:Y:S01]  /*e9d0*/  @!P5 ST.E.64 desc[UR6][R16.64], R36 ;  /* 0x000000241000d985 */ /* 0x0007e2000c101b06 */
[----:B------:R-:W-:Y:S01]  /*e9e0*/  ISETP.GE.AND P5, PT, R21, UR4, PT ;  /* 0x0000000415007c0c */ /* 0x000fe2000bfa6270 */
[----:B0-----:R-:W-:Y:S01]  /*e9f0*/  VIADD R25, R3, 0x60 ;  /* 0x0000006003197836 */ /* 0x001fe20000000000 */
[----:B------:R-:W-:Y:S02]  /*ea00*/  @!P0 LOP3.LUT R11, R18, 0xfffffffe, RZ, 0xc0, !PT ;  /* 0xfffffffe120b8812 */ /* 0x000fe400078ec0ff */
[----:B------:R-:W-:Y:S02]  /*ea10*/  @!P2 LEA.HI R0, R0, R0, RZ, 0x1 ;  /* 0x000000000000a211 */ /* 0x000fe400078f08ff */
[----:B-1----:R-:W-:Y:S01]  /*ea20*/  @!P1 LOP3.LUT R13, R19, 0xfffffffe, RZ, 0xc0, !PT ;  /* 0xfffffffe130d9812 */ /* 0x002fe200078ec0ff */
[----:B------:R-:W-:Y:S01]  /*ea30*/  @!P0 IMAD.WIDE R10, R11, 0x4, R4 ;  /* 0x000000040b0a8825 */ /* 0x000fe200078e0204 */
[----:B------:R-:W-:-:S02]  /*ea40*/  @!P3 LEA.HI R2, R2, R2, RZ, 0x1 ;  /* 0x000000020202b211 */ /* 0x000fc400078f08ff */
[----:B------:R-:W-:Y:S01]  /*ea50*/  @!P4 LEA.HI R20, R20, R20, RZ, 0x1 ;  /* 0x000000141414c211 */ /* 0x000fe200078f08ff */
[----:B------:R-:W-:Y:S01]  /*ea60*/  @!P1 IMAD.WIDE R12, R13, 0x4, R4 ;  /* 0x000000040d0c9825 */ /* 0x000fe200078e0204 */
[----:B------:R-:W-:Y:S01]  /*ea70*/  @!P6 LEA.HI R22, R22, R22, RZ, 0x1 ;  /* 0x000000161616e211 */ /* 0x000fe200078f08ff */
[----:B------:R0:W-:Y:S01]  /*ea80*/  @!P0 ST.E.64 desc[UR6][R10.64], R40 ;  /* 0x000000280a008985 */ /* 0x0001e2000c101b06 */
[----:B------:R-:W-:Y:S02]  /*ea90*/  @!P5 LEA.HI R21, R21, R21, RZ, 0x1 ;  /* 0x000000151515d211 */ /* 0x000fe400078f08ff */
[----:B--2---:R-:W-:Y:S01]  /*eaa0*/  @!P2 LOP3.LUT R15, R0, 0xfffffffe, RZ, 0xc0, !PT ;  /* 0xfffffffe000fa812 */ /* 0x004fe200078ec0ff */
[----:B------:R1:W-:Y:S01]  /*eab0*/  @!P1 ST.E.64 desc[UR6][R12.64], R44 ;  /* 0x0000002c0c009985 */ /* 0x0003e2000c101b06 */
[----:B---3--:R-:W-:Y:S01]  /*eac0*/  @!P3 LOP3.LUT R17, R2, 0xfffffffe, RZ, 0xc0, !PT ;  /* 0xfffffffe0211b812 */ /* 0x008fe200078ec0ff */
[C---:B------:R-:W-:Y:S01]  /*ead0*/  VIADD R0, R3.reuse, 0x68 ;  /* 0x0000006803007836 */ /* 0x040fe20000000000 */
[----:B------:R-:W-:Y:S01]  /*eae0*/  @!P4 LOP3.LUT R19, R20, 0xfffffffe, RZ, 0xc0, !PT ;  /* 0xfffffffe1413c812 */ /* 0x000fe200078ec0ff */
[----:B------:R-:W-:Y:S01]  /*eaf0*/  VIADD R2, R3, 0x70 ;  /* 0x0000007003027836 */ /* 0x000fe20000000000 */
[----:B------:R-:W-:Y:S01]  /*eb00*/  @!P5 LOP3.LUT R21, R21, 0xfffffffe, RZ, 0xc0, !PT ;  /* 0xfffffffe1515d812 */ /* 0x000fe200078ec0ff */
[C---:B------:R-:W-:Y:S01]  /*eb10*/  VIADD R20, R3.reuse, 0x78 ;  /* 0x0000007803147836 */ /* 0x040fe20000000000 */
[----:B------:R-:W-:-:S02]  /*eb20*/  IADD3 R24, R3, 0x58, RZ ;  /* 0x0000005803187810 */ /* 0x000fc40007ffe0ff */
[----:B------:R-:W-:Y:S01]  /*eb30*/  @!P6 LOP3.LUT R23, R22, 0xfffffffe, RZ, 0xc0, !PT ;  /* 0xfffffffe1617e812 */ /* 0x000fe200078ec0ff */
[--C-:B0-----:R-:W-:Y:S01]  /*eb40*/  @!P2 IMAD.WIDE R10, R15, 0x4, R4.reuse ;  /* 0x000000040f0aa825 */ /* 0x101fe200078e0204 */
[----:B------:R-:W-:Y:S02]  /*eb50*/  ISETP.GE.AND P1, PT, R24, UR4, PT ;  /* 0x0000000418007c0c */ /* 0x000fe4000bf26270 */
[----:B------:R-:W-:Y:S01]  /*eb60*/  ISETP.GE.AND P0, PT, R25, UR4, PT ;  /* 0x0000000419007c0c */ /* 0x000fe2000bf06270 */
[--C-:B-1----:R-:W-:Y:S01]  /*eb70*/  @!P3 IMAD.WIDE R12, R17, 0x4, R4.reuse ;  /* 0x00000004110cb825 */ /* 0x102fe200078e0204 */
[----:B------:R0:W-:Y:S01]  /*eb80*/  @!P2 ST.E.64 desc[UR6][R10.64], R48 ;  /* 0x000000300a00a985 */ /* 0x0001e2000c101b06 */
[----:B------:R-:W-:Y:S02]  /*eb90*/  IADD3 R22, R3, 0x88, RZ ;  /* 0x0000008803167810 */ /* 0x000fe40007ffe0ff */
[----:B------:R-:W-:Y:S01]  /*eba0*/  @!P4 IMAD.WIDE R14, R19, 0x4, R4 ;  /* 0x00000004130ec825 */ /* 0x000fe200078e0204 */
[----:B------:R1:W-:Y:S01]  /*ebb0*/  @!P3 ST.E.64 desc[UR6][R12.64], R52 ;  /* 0x000000340c00b985 */ /* 0x0003e2000c101b06 */
[----:B------:R-:W-:-:S02]  /*ebc0*/  ISETP.GE.AND P2, PT, R0, UR4, PT ;  /* 0x0000000400007c0c */ /* 0x000fc4000bf46270 */
[--C-:B------:R-:W-:Y:S01]  /*ebd0*/  @!P5 IMAD.WIDE R16, R21, 0x4, R4.reuse ;  /* 0x000000041510d825 */ /* 0x100fe200078e0204 */
[----:B------:R2:W-:Y:S01]  /*ebe0*/  @!P4 ST.E.64 desc[UR6][R14.64], R56 ;  /* 0x000000380e00c985 */ /* 0x0005e2000c101b06 */
[----:B------:R-:W-:Y:S02]  /*ebf0*/  ISETP.GE.AND P3, PT, R22, UR4, PT ;  /* 0x0000000416007c0c */ /* 0x000fe4000bf66270 */
[----:B------:R-:W-:Y:S01]  /*ec00*/  @!P6 IMAD.WIDE R18, R23, 0x4, R4 ;  /* 0x000000041712e825 */ /* 0x000fe200078e0204 */
[----:B------:R3:W-:Y:S01]  /*ec10*/  @!P5 ST.E.64 desc[UR6][R16.64], R60 ;  /* 0x0000003c1000d985 */ /* 0x0007e2000c101b06 */
[----:B------:R-:W-:Y:S02]  /*ec20*/  ISETP.GE.AND P5, PT, R20, UR4, PT ;  /* 0x0000000414007c0c */ /* 0x000fe4000bfa6270 */
[----:B------:R-:W-:Y:S01]  /*ec30*/  VIADD R21, R3, 0x80 ;  /* 0x0000008003157836 */ /* 0x000fe20000000000 */
[----:B------:R4:W-:Y:S01]  /*ec40*/  @!P6 ST.E.64 desc[UR6][R18.64], R64 ;  /* 0x000000401200e985 */ /* 0x0009e2000c101b06 */
[----:B------:R-:W-:-:S02]  /*ec50*/  ISETP.GE.AND P6, PT, R2, UR4, PT ;  /* 0x0000000402007c0c */ /* 0x000fc4000bfc6270 */
[----:B------:R-:W-:Y:S02]  /*ec60*/  @!P1 LEA.HI R24, R24, R24, RZ, 0x1 ;  /* 0x0000001818189211 */ /* 0x000fe400078f08ff */
[----:B------:R-:W-:Y:S02]  /*ec70*/  ISETP.GE.AND P4, PT, R21, UR4, PT ;  /* 0x0000000415007c0c */ /* 0x000fe4000bf86270 */
[----:B------:R-:W-:Y:S02]  /*ec80*/  @!P0 LEA.HI R25, R25, R25, RZ, 0x1 ;  /* 0x0000001919198211 */ /* 0x000fe400078f08ff */
[----:B0-----:R-:W-:Y:S01]  /*ec90*/  @!P1 LOP3.LUT R11, R24, 0xfffffffe, RZ, 0xc0, !PT ;  /* 0xfffffffe180b9812 */ /* 0x001fe200078ec0ff */
[----:B------:R-:W-:Y:S01]  /*eca0*/  VIADD R24, R3, 0x90 ;  /* 0x0000009003187836 */ /* 0x000fe20000000000 */
[----:B-1----:R-:W-:Y:S01]  /*ecb0*/  @!P0 LOP3.LUT R13, R25, 0xfffffffe, RZ, 0xc0, !PT ;  /* 0xfffffffe190d8812 */ /* 0x002fe200078ec0ff */
[----:B------:R-:W-:Y:S01]  /*ecc0*/  VIADD R25, R3, 0x98 ;  /* 0x0000009803197836 */ /* 0x000fe20000000000 */
[----:B------:R-:W-:Y:S01]  /*ecd0*/  @!P2 LEA.HI R0, R0, R0, RZ, 0x1 ;  /* 0x000000000000a211 */ /* 0x000fe200078f08ff */
[----:B------:R-:W-:Y:S01]  /*ece0*/  @!P1 IMAD.WIDE R10, R11, 0x4, R4 ;  /* 0x000000040b0a9825 */ /* 0x000fe200078e0204 */
[----:B------:R-:W-:-:S02]  /*ecf0*/  @!P6 LEA.HI R2, R2, R2, RZ, 0x1 ;  /* 0x000000020202e211 */ /* 0x000fc400078f08ff */
[----:B------:R-:W-:Y:S01]  /*ed00*/  @!P5 LEA.HI R20, R20, R20, RZ, 0x1 ;  /* 0x000000141414d211 */ /* 0x000fe200078f08ff */
[--C-:B------:R-:W-:Y:S01]  /*ed10*/  @!P0 IMAD.WIDE R12, R13, 0x4, R4.reuse ;  /* 0x000000040d0c8825 */ /* 0x100fe200078e0204 */
[----:B------:R-:W-:Y:S01]  /*ed20*/  @!P4 LEA.HI R21, R21, R21, RZ, 0x1 ;  /* 0x000000151515c211 */ /* 0x000fe200078f08ff */
[----:B------:R0:W-:Y:S01]  /*ed30*/  @!P1 ST.E.64 desc[UR6][R10.64], R68 ;  /* 0x000000440a009985 */ /* 0x0001e2000c101b06 */
[----:B------:R-:W-:Y:S02]  /*ed40*/  @!P3 LEA.HI R22, R22, R22, RZ, 0x1 ;  /* 0x000000161616b211 */ /* 0x000fe400078f08ff */
[----:B--2---:R-:W-:Y:S01]  /*ed50*/  @!P2 LOP3.LUT R15, R0, 0xfffffffe, RZ, 0xc0, !PT ;  /* 0xfffffffe000fa812 */ /* 0x004fe200078ec0ff */
[----:B------:R1:W-:Y:S01]  /*ed60*/  @!P0 ST.E.64 desc[UR6][R12.64], R72 ;  /* 0x000000480c008985 */ /* 0x0003e2000c101b06 */
[----:B---3--:R-:W-:Y:S01]  /*ed70*/  @!P6 LOP3.LUT R17, R2, 0xfffffffe, RZ, 0xc0, !PT ;  /* 0xfffffffe0211e812 */ /* 0x008fe200078ec0ff */
[C---:B------:R-:W-:Y:S01]  /*ed80*/  VIADD R0, R3.reuse, 0xa0 ;  /* 0x000000a003007836 */ /* 0x040fe20000000000 */
[----:B----4-:R-:W-:Y:S01]  /*ed90*/  @!P5 LOP3.LUT R19, R20, 0xfffffffe, RZ, 0xc0, !PT ;  /* 0xfffffffe1413d812 */ /* 0x010fe200078ec0ff */
[----:B------:R-:W-:Y:S01]  /*eda0*/  VIADD R2, R3, 0xa8 ;  /* 0x000000a803027836 */ /* 0x000fe20000000000 */
[----:B------:R-:W-:Y:S01]  /*edb0*/  @!P4 LOP3.LUT R21, R21, 0xfffffffe, RZ, 0xc0, !PT ;  /* 0xfffffffe1515c812 */ /* 0x000fe200078ec0ff */
[C---:B------:R-:W-:Y:S01]  /*edc0*/  VIADD R20, R3.reuse, 0xb0 ;  /* 0x000000b003147836 */ /* 0x040fe20000000000 */
[----:B------:R-:W-:Y:S01]  /*edd0*/  @!P3 LOP3.LUT R23, R22, 0xfffffffe, RZ, 0xc0, !PT ;  /* 0xfffffffe1617b812 */ /* 0x000fe200078ec0ff */
[----:B------:R-:W-:Y:S01]  /*ede0*/  VIADD R22, R3, 0xc0 ;  /* 0x000000c003167836 */ /* 0x000fe20000000000 */
[----:B------:R-:W-:Y:S01]  /*edf0*/  ISETP.GE.AND P0, PT, R24, UR4, PT ;  /* 0x0000000418007c0c */ /* 0x000fe2000bf06270 */
[----:B0-----:R-:W-:Y:S01]  /*ee00*/  @!P2 IMAD.WIDE R10, R15, 0x4, R4 ;  /* 0x000000040f0aa825 */ /* 0x001fe200078e0204 */
[----:B------:R-:W-:-:S03]  /*ee10*/  ISETP.GE.AND P1, PT, R25, UR4, PT ;  /* 0x0000000419007c0c */ /* 0x000fc6000bf26270 */
        /* <DEDUP_REMOVED lines=8> */
[----:B------:R-:W-:-:S02]  /*eea0*/  IADD3 R21, R3, 0xb8, RZ ;  /* 0x000000b803157810 */ /* 0x000fc40007ffe0ff */
[----:B------:R-:W-:Y:S01]  /*eeb0*/  @!P3 IMAD.WIDE R18, R23, 0x4, R4 ;  /* 0x000000041712b825 */ /* 0x000fe200078e0204 */
[----:B------:R3:W-:Y:S01]  /*eec0*/  @!P4 ST.E.64 desc[UR6][R16.64], R88 ;  /* 0x000000581000c985 */ /* 0x0007e2000c101b06 */
[----:B------:R-:W-:Y:S02]  /*eed0*/  ISETP.GE.AND P4, PT, R20, UR4, PT ;  /* 0x0000000414007c0c */ /* 0x000fe4000bf86270 */
[----:B------:R-:W-:Y:S01]  /*eee0*/  ISETP.GE.AND P5, PT, R21, UR4, PT ;  /* 0x0000000415007c0c */ /* 0x000fe2000bfa6270 */
[----:B------:R4:W-:Y:S01]  /*eef0*/  @!P3 ST.E.64 desc[UR6][R18.64], R92 ;  /* 0x0000005c1200b985 */ /* 0x0009e2000c101b06 */
[----:B------:R-:W-:Y:S02]  /*ef00*/  ISETP.GE.AND P3, PT, R2, UR4, PT ;  /* 0x0000000402007c0c */ /* 0x000fe4000bf66270 */
[----:B------:R-:W-:Y:S02]  /*ef10*/  @!P0 LEA.HI R24, R24, R24, RZ, 0x1 ;  /* 0x0000001818188211 */ /* 0x000fe400078f08ff */
[----:B------:R-:W-:-:S02]  /*ef20*/  @!P1 LEA.HI R25, R25, R25, RZ, 0x1 ;  /* 0x0000001919199211 */ /* 0x000fc400078f08ff */
[----:B0-----:R-:W-:Y:S02]  /*ef30*/  @!P0 LOP3.LUT R11, R24, 0xfffffffe, RZ, 0xc0, !PT ;  /* 0xfffffffe180b8812 */ /* 0x001fe400078ec0ff */
[----:B------:R-:W-:Y:S02]  /*ef40*/  @!P2 LEA.HI R0, R0, R0, RZ, 0x1 ;  /* 0x000000000000a211 */ /* 0x000fe400078f08ff */
[----:B-1----:R-:W-:Y:S01]  /*ef50*/  @!P1 LOP3.LUT R13, R25, 0xfffffffe, RZ, 0xc0, !PT ;  /* 0xfffffffe190d9812 */ /* 0x002fe200078ec0ff */
[--C-:B------:R-:W-:Y:S01]  /*ef60*/  @!P0 IMAD.WIDE R10, R11, 0x4, R4.reuse ;  /* 0x000000040b0a8825 */ /* 0x100fe200078e0204 */
[----:B------:R-:W-:Y:S02]  /*ef70*/  @!P4 LEA.HI R20, R20, R20, RZ, 0x1 ;  /* 0x000000141414c211 */ /* 0x000fe400078f08ff */
[----:B------:R-:W-:Y:S01]  /*ef80*/  @!P3 LEA.HI R2, R2, R2, RZ, 0x1 ;  /* 0x000000020202b211 */ /* 0x000fe200078f08ff */
[--C-:B------:R-:W-:Y:S01]  /*ef90*/  @!P1 IMAD.WIDE R12, R13, 0x4, R4.reuse ;  /* 0x000000040d0c9825 */ /* 0x100fe200078e0204 */
[----:B--2---:R-:W-:Y:S01]  /*efa0*/  @!P2 LOP3.LUT R15, R0, 0xfffffffe, RZ, 0xc0, !PT ;  /* 0xfffffffe000fa812 */ /* 0x004fe200078ec0ff */
[----:B------:R0:W-:Y:S01]  /*efb0*/  @!P0 ST.E.64 desc[UR6][R10.64], R96 ;  /* 0x000000600a008985 */ /* 0x0001e2000c101b06 */
[----:B------:R-:W-:Y:S01]  /*efc0*/  @!P5 LEA.HI R21, R21, R21, RZ, 0x1 ;  /* 0x000000151515d211 */ /* 0x000fe200078f08ff */
[----:B------:R-:W-:Y:S01]  /*efd0*/  VIADD R0, R3, 0xc8 ;  /* 0x000000c803007836 */ /* 0x000fe20000000000 */
[----:B---3--:R-:W-:Y:S01]  /*efe0*/  @!P3 LOP3.LUT R17, R2, 0xfffffffe, RZ, 0xc0, !PT ;  /* 0xfffffffe0211b812 */ /* 0x008fe200078ec0ff */
[--C-:B------:R-:W-:Y:S01]  /*eff0*/  @!P2 IMAD.WIDE R14, R15, 0x4, R4.reuse ;  /* 0x000000040f0ea825 */ /* 0x100fe200078e0204 */
[----:B------:R-:W-:Y:S01]  /*f000*/  @!P6 LEA.HI R22, R22, R22, RZ, 0x1 ;  /* 0x000000161616e211 */ /* 0x000fe200078f08ff */
[----:B------:R1:W-:Y:S01]  /*f010*/  @!P1 ST.E.64 desc[UR6][R12.64], R100 ;  /* 0x000000640c009985 */ /* 0x0003e2000c101b06 */
[----:B----4-:R-:W-:Y:S01]  /*f020*/  @!P4 LOP3.LUT R19, R20, 0xfffffffe, RZ, 0xc0, !PT ;  /* 0xfffffffe1413c812 */ /* 0x010fe200078ec0ff */
[----:B------:R-:W-:Y:S01]  /*f030*/  VIADD R2, R3, 0xd0 ;  /* 0x000000d003027836 */ /* 0x000fe20000000000 */
[----:B------:R-:W-:Y:S01]  /*f040*/  @!P5 LOP3.LUT R21, R21, 0xfffffffe, RZ, 0xc0, !PT ;  /* 0xfffffffe1515d812 */ /* 0x000fe200078ec0ff */
[----:B------:R2:W-:Y:S01]  /*f050*/  @!P2 ST.E.64 desc[UR6][R14.64], R104 ;  /* 0x000000680e00a985 */ /* 0x0005e2000c101b06 */
[----:B------:R-:W-:Y:S01]  /*f060*/  @!P6 LOP3.LUT R23, R22, 0xfffffffe, RZ, 0xc0, !PT ;  /* 0xfffffffe1617e812 */ /* 0x000fe200078ec0ff */
[----:B------:R-:W-:Y:S01]  /*f070*/  VIADD R20, R3, 0xd8 ;  /* 0x000000d803147836 */ /* 0x000fe20000000000 */
[----:B------:R-:W-:Y:S01]  /*f080*/  ISETP.GE.AND P0, PT, R0, UR4, PT ;  /* 0x0000000400007c0c */ /* 0x000fe2000bf06270 */
[----:B0-----:R-:W-:Y:S01]  /*f090*/  @!P3 IMAD.WIDE R10, R17, 0x4, R4 ;  /* 0x00000004110ab825 */ /* 0x001fe200078e0204 */
[----:B------:R-:W-:-:S02]  /*f0a0*/  ISETP.GE.AND P1, PT, R2, UR4, PT ;  /* 0x0000000402007c0c */ /* 0x000fc4000bf26270 */
[----:B------:R-:W-:Y:S01]  /*f0b0*/  ISETP.GE.AND P2, PT, R20, UR4, PT ;  /* 0x0000000414007c0c */ /* 0x000fe2000bf46270 */
[--C-:B------:R-:W-:Y:S01]  /*f0c0*/  @!P5 IMAD.WIDE R16, R21, 0x4, R4.reuse ;  /* 0x000000041510d825 */ /* 0x100fe200078e0204 */
[----:B------:R0:W-:Y:S03]  /*f0d0*/  @!P3 ST.E.64 desc[UR6][R10.64], R108 ;  /* 0x0000006c0a00b985 */ /* 0x0001e6000c101b06 */
[----:B-1----:R-:W-:Y:S01]  /*f0e0*/  @!P4 IMAD.WIDE R12, R19, 0x4, R4 ;  /* 0x00000004130cc825 */ /* 0x002fe200078e0204 */
[----:B--2---:R-:W-:-:S03]  /*f0f0*/  IADD3 R14, R3, 0xe8, RZ ;  /* 0x000000e8030e7810 */ /* 0x004fc60007ffe0ff */
[----:B------:R-:W-:Y:S01]  /*f100*/  @!P6 IMAD.WIDE R18, R23, 0x4, R4 ;  /* 0x000000041712e825 */ /* 0x000fe200078e0204 */
[----:B------:R1:W-:Y:S01]  /*f110*/  @!P4 ST.E.64 desc[UR6][R12.64], R112 ;  /* 0x000000700c00c985 */ /* 0x0003e2000c101b06 */
[----:B------:R-:W-:Y:S02]  /*f120*/  ISETP.GE.AND P4, PT, R14, UR4, PT ;  /* 0x000000040e007c0c */ /* 0x000fe4000bf86270 */
[C---:B------:R-:W-:Y:S01]  /*f130*/  VIADD R21, R3.reuse, 0xe0 ;  /* 0x000000e003157836 */ /* 0x040fe20000000000 */
[----:B------:R2:W-:Y:S01]  /*f140*/  @!P5 ST.E.64 desc[UR6][R16.64], R116 ;  /* 0x000000741000d985 */ /* 0x0005e2000c101b06 */
[C---:B------:R-:W-:Y:S01]  /*f150*/  VIADD R15, R3.reuse, 0xf0 ;  /* 0x000000f0030f7836 */ /* 0x040fe20000000000 */
[----:B------:R-:W-:Y:S01]  /*f160*/  @!P0 LEA.HI R0, R0, R0, RZ, 0x1 ;  /* 0x0000000000008211 */ /* 0x000fe200078f08ff */
[----:B0-----:R-:W-:Y:S01]  /*f170*/  VIADD R11, R3, 0xf8 ;  /* 0x000000f8030b7836 */ /* 0x001fe20000000000 */
[----:B------:R0:W-:Y:S01]  /*f180*/  @!P6 ST.E.64 desc[UR6][R18.64], R120 ;  /* 0x000000781200e985 */ /* 0x0001e2000c101b06 */
[----:B------:R-:W-:-:S02]  /*f190*/  ISETP.GE.AND P3, PT, R21, UR4, PT ;  /* 0x0000000415007c0c */ /* 0x000fc4000bf66270 */
[----:B------:R-:W-:Y:S02]  /*f1a0*/  ISETP.GE.AND P5, PT, R15, UR4, PT ;  /* 0x000000040f007c0c */ /* 0x000fe4000bfa6270 */
[----:B------:R-:W-:Y:S02]  /*f1b0*/  ISETP.GE.AND P6, PT, R11, UR4, PT ;  /* 0x000000040b007c0c */ /* 0x000fe4000bfc6270 */
[----:B------:R-:W-:Y:S02]  /*f1c0*/  @!P1 LEA.HI R2, R2, R2, RZ, 0x1 ;  /* 0x0000000202029211 */ /* 0x000fe400078f08ff */
[----:B------:R-:W-:Y:S02]  /*f1d0*/  @!P2 LEA.HI R20, R20, R20, RZ, 0x1 ;  /* 0x000000141414a211 */ /* 0x000fe400078f08ff */
[----:B------:R-:W-:Y:S02]  /*f1e0*/  @!P4 LEA.HI R14, R14, R14, RZ, 0x1 ;  /* 0x0000000e0e0ec211 */ /* 0x000fe400078f08ff */
[----:B-1----:R-:W-:-:S02]  /*f1f0*/  @!P1 LOP3.LUT R13, R2, 0xfffffffe, RZ, 0xc0, !PT ;  /* 0xfffffffe020d9812 */ /* 0x002fc400078ec0ff */
[----:B------:R-:W-:Y:S02]  /*f200*/  @!P3 LEA.HI R21, R21, R21, RZ, 0x1 ;  /* 0x000000151515b211 */ /* 0x000fe400078f08ff */
[----:B------:R-:W-:Y:S02]  /*f210*/  @!P5 LEA.HI R10, R15, R15, RZ, 0x1 ;  /* 0x0000000f0f0ad211 */ /* 0x000fe400078f08ff */
[----:B------:R-:W-:Y:S02]  /*f220*/  @!P6 LEA.HI R12, R11, R11, RZ, 0x1 ;  /* 0x0000000b0b0ce211 */ /* 0x000fe400078f08ff */
[----:B------:R-:W-:Y:S02]  /*f230*/  @!P0 LOP3.LUT R11, R0, 0xfffffffe, RZ, 0xc0, !PT ;  /* 0xfffffffe000b8812 */ /* 0x000fe400078ec0ff */
[----:B------:R-:W-:Y:S02]  /*f240*/  @!P2 LOP3.LUT R15, R20, 0xfffffffe, RZ, 0xc0, !PT ;  /* 0xfffffffe140fa812 */ /* 0x000fe400078ec0ff */
[----:B--2---:R-:W-:-:S02]  /*f250*/  @!P3 LOP3.LUT R17, R21, 0xfffffffe, RZ, 0xc0, !PT ;  /* 0xfffffffe1511b812 */ /* 0x004fc400078ec0ff */
[----:B0-----:R-:W-:Y:S01]  /*f260*/  @!P4 LOP3.LUT R19, R14, 0xfffffffe, RZ, 0xc0, !PT ;  /* 0xfffffffe0e13c812 */ /* 0x001fe200078ec0ff */
        /* <DEDUP_REMOVED lines=16> */
.L_x_1046:
[----:B------:R-:W-:Y:S05]  /*f370*/  BSYNC B0 ;  /* 0x0000000000007941 */ /* 0x000fea0003800000 */
.L_x_1045:
[----:B------:R-:W-:Y:S01]  /*f380*/  ISETP.GE.AND P0, PT, R9, R8, PT ;  /* 0x000000080900720c */ /* 0x000fe20003f06270 */
[----:B0---4-:R0:W1:Y:S04]  /*f390*/  SHFL.IDX PT, R5, R7, 0x1, 0x1c1f ;  /* 0x003c1f0007057f89 */ /* 0x01106800000e0000 */
[----:B---3--:R0:W3:Y:S08]  /*f3a0*/  SHFL.IDX PT, R4, R6, 0x1, 0x1c1f ;  /* 0x003c1f0006047f89 */ /* 0x0080f000000e0000 */
[----:B0-----:R-:W-:Y:S05]  /*f3b0*/  @P0 BRA `(.L_x_965) ;  /* 0x0000005c00300947 */ /* 0x001fea0003800000 */
[C---:B--2---:R-:W-:Y:S01]  /*f3c0*/  VIADD R0, R3.reuse, 0x8 ;  /* 0x0000000803007836 */ /* 0x044fe20000000000 */
[----:B------:R-:W-:Y:S01]  /*f3d0*/  ULDC UR4, c[0x0][0xac8] ;  /* 0x0002b20000047ab9 */ /* 0x000fe20000000800 */
[C---:B------:R-:W-:Y:S01]  /*f3e0*/  VIADD R2, R3.reuse, 0x10 ;  /* 0x0000001003027836 */ /* 0x040fe20000000000 */
[C---:B------:R-:W-:Y:S01]  /*f3f0*/  ISETP.GE.AND P0, PT, R3.reuse, UR4, PT ;  /* 0x0000000403007c0c */ /* 0x040fe2000bf06270 */
        /* <DEDUP_REMOVED lines=9> */
[----:B------:R-:W-:Y:S01]  /*f490*/  ISETP.GE.AND P6, PT, R13, UR4, PT ;  /* 0x000000040d007c0c */ /* 0x000fe2000bfc6270 */
[----:B------:R-:W-:Y:S01]  /*f4a0*/  VIADD R20, R3, 0x58 ;  /* 0x0000005803147836 */ /* 0x000fe20000000000 */
[----:B------:R-:W-:Y:S01]  /*f4b0*/  ISETP.GE.AND P3, PT, R15, UR4, PT ;  /* 0x000000040f007c0c */ /* 0x000fe2000bf66270 */
[----:B-1-3--:R-:W-:Y:S01]  /*f4c0*/  @!P0 IMAD.WIDE R6, R3, 0x4, R4 ;  /* 0x0000000403068825 */ /* 0x00afe200078e0204 */
[----:B------:R-:W-:-:S02]  /*f4d0*/  ISETP.GE.AND P4, PT, R16, UR4, PT ;  /* 0x0000000410007c0c */ /* 0x000fc4000bf86270 */
[----:B------:R-:W-:Y:S02]  /*f4e0*/  @!P1 LEA.HI R0, R0, R0, RZ, 0x1 ;  /* 0x0000000000009211 */ /* 0x000fe400078f08ff */
[----:B------:R-:W-:Y:S01]  /*f4f0*/  @!P2 LEA.HI R2, R2, R2, RZ, 0x1 ;  /* 0x000000020202a211 */ /* 0x000fe200078f08ff */
[----:B------:R0:W-:Y:S01]  /*f500*/  @!P0 ST.E.64 desc[UR6][R6.64], R26 ;  /* 0x0000001a06008985 */ /* 0x0001e2000c101b06 */
[----:B------:R-:W-:Y:S01]  /*f510*/  @!P1 LOP3.LUT R9, R0, 0xfffffffe, RZ, 0xc0, !PT ;  /* 0xfffffffe00099812 */ /* 0x000fe200078ec0ff */
[C---:B------:R-:W-:Y:S01]  /*f520*/  VIADD R0, R3.reuse, 0x28 ;  /* 0x0000002803007836 */ /* 0x040fe20000000000 */
[----:B------:R-:W-:Y:S01]  /*f530*/  @!P2 LOP3.LUT R11, R2, 0xfffffffe, RZ, 0xc0, !PT ;  /* 0xfffffffe020ba812 */ /* 0x000fe200078ec0ff */
[----:B------:R-:W-:Y:S01]  /*f540*/  VIADD R2, R3, 0x30 ;  /* 0x0000003003027836 */ /* 0x000fe20000000000 */
[----:B------:R-:W-:Y:S01]  /*f550*/  @!P5 LEA.HI R12, R12, R12, RZ, 0x1 ;  /* 0x0000000c0c0cd211 */ /* 0x000fe200078f08ff */
[----:B------:R-:W-:Y:S01]  /*f560*/  @!P1 IMAD.WIDE R8, R9, 0x4, R4 ;  /* 0x0000000409089825 */ /* 0x000fe200078e0204 */
[----:B------:R-:W-:-:S02]  /*f570*/  ISETP.GE.AND P0, PT, R0, UR4, PT ;  /* 0x0000000400007c0c */ /* 0x000fc4000bf06270 */
[----:B------:R-:W-:Y:S01]  /*f580*/  @!P6 LEA.HI R13, R13, R13, RZ, 0x1 ;  /* 0x0000000d0d0de211 */ /* 0x000fe200078f08ff */
[--C-:B------:R-:W-:Y:S01]  /*f590*/  @!P2 IMAD.WIDE R10, R11, 0x4, R4.reuse ;  /* 0x000000040b0aa825 */ /* 0x100fe200078e0204 */
[----:B------:R1:W-:Y:S01]  /*f5a0*/  @!P1 ST.E.64 desc[UR6][R8.64], R30 ;  /* 0x0000001e08009985 */ /* 0x0003e2000c101b06 */
[----:B------:R-:W-:Y:S02]  /*f5b0*/  ISETP.GE.AND P1, PT, R2, UR4, PT ;  /* 0x0000000402007c0c */ /* 0x000fe4000bf26270 */
[----:B0-----:R-:W-:Y:S01]  /*f5c0*/  @!P5 LOP3.LUT R7, R12, 0xfffffffe, RZ, 0xc0, !PT ;  /* 0xfffffffe0c07d812 */ /* 0x001fe200078ec0ff */
[----:B------:R0:W-:Y:S01]  /*f5d0*/  @!P2 ST.E.64 desc[UR6][R10.64], R34 ;  /* 0x000000220a00a985 */ /* 0x0001e2000c101b06 */
[----:B------:R-:W-:Y:S02]  /*f5e0*/  ISETP.GE.AND P2, PT, R14, UR4, PT ;  /* 0x000000040e007c0c */ /* 0x000fe4000bf46270 */
[----:B------:R-:W-:Y:S01]  /*f5f0*/  @!P4 LEA.HI R16, R16, R16, RZ, 0x1 ;  /* 0x000000101010c211 */ /* 0x000fe200078f08ff */
[----:B------:R-:W-:Y:S01]  /*f600*/  @!P5 IMAD.WIDE R6, R7, 0x4, R4 ;  /* 0x000000040706d825 */ /* 0x000fe200078e0204 */
[----:B------:R-:W-:-:S02]  /*f610*/  @!P0 LEA.HI R0, R0, R0, RZ, 0x1 ;  /* 0x0000000000008211 */ /* 0x000fc400078f08ff */
[----:B------:R-:W-:Y:S01]  /*f620*/  @!P4 LOP3.LUT R19, R16, 0xfffffffe, RZ, 0xc0, !PT ;  /* 0xfffffffe1013c812 */ /* 0x000fe200078ec0ff */
[----:B------:R-:W-:Y:S01]  /*f630*/  VIADD R16, R3, 0x70 ;  /* 0x0000007003107836 */ /* 0x000fe20000000000 */
[----:B------:R2:W-:Y:S01]  /*f640*/  @!P5 ST.E.64 desc[UR6][R6.64], R38 ;  /* 0x000000260600d985 */ /* 0x0005e2000c101b06 */
[----:B-1----:R-:W-:Y:S02]  /*f650*/  @!P6 LOP3.LUT R9, R13, 0xfffffffe, RZ, 0xc0, !PT ;  /* 0xfffffffe0d09e812 */ /* 0x002fe400078ec0ff */
[----:B------:R-:W-:Y:S02]  /*f660*/  @!P1 LEA.HI R2, R2, R2, RZ, 0x1 ;  /* 0x0000000202029211 */ /* 0x000fe400078f08ff */
[----:B------:R-:W-:Y:S01]  /*f670*/  @!P2 LEA.HI R14, R14, R14, RZ, 0x1 ;  /* 0x0000000e0e0ea211 */ /* 0x000fe200078f08ff */
[--C-:B------:R-:W-:Y:S01]  /*f680*/  @!P6 IMAD.WIDE R8, R9, 0x4, R4.reuse ;  /* 0x000000040908e825 */ /* 0x100fe200078e0204 */
[----:B0-----:R-:W-:Y:S02]  /*f690*/  @!P3 LEA.HI R10, R15, R15, RZ, 0x1 ;  /* 0x0000000f0f0ab211 */ /* 0x001fe400078f08ff */
[----:B------:R-:W-:Y:S01]  /*f6a0*/  @!P0 LOP3.LUT R11, R0, 0xfffffffe, RZ, 0xc0, !PT ;  /* 0xfffffffe000b8812 */ /* 0x000fe200078ec0ff */
[----:B------:R-:W-:Y:S01]  /*f6b0*/  VIADD R0, R3, 0x60 ;  /* 0x0000006003007836 */ /* 0x000fe20000000000 */
[----:B------:R-:W-:Y:S01]  /*f6c0*/  @!P1 LOP3.LUT R13, R2, 0xfffffffe, RZ, 0xc0, !PT ;  /* 0xfffffffe020d9812 */ /* 0x000fe200078ec0ff */
[----:B------:R0:W-:Y:S01]  /*f6d0*/  @!P6 ST.E.64 desc[UR6][R8.64], R42 ;  /* 0x0000002a0800e985 */ /* 0x0001e2000c101b06 */
[----:B------:R-:W-:Y:S01]  /*f6e0*/  @!P2 LOP3.LUT R15, R14, 0xfffffffe, RZ, 0xc0, !PT ;  /* 0xfffffffe0e0fa812 */ /* 0x000fe200078ec0ff */
[----:B--2---:R-:W-:Y:S01]  /*f6f0*/  @!P0 IMAD.WIDE R6, R11, 0x4, R4 ;  /* 0x000000040b068825 */ /* 0x004fe200078e0204 */
[----:B------:R-:W-:-:S02]  /*f700*/  @!P3 LOP3.LUT R17, R10, 0xfffffffe, RZ, 0xc0, !PT ;  /* 0xfffffffe0a11b812 */ /* 0x000fc400078ec0ff */
[----:B------:R-:W-:Y:S01]  /*f710*/  IADD3 R18, R3, 0x50, RZ ;  /* 0x0000005003127810 */ /* 0x000fe20007ffe0ff */
[--C-:B------:R-:W-:Y:S01]  /*f720*/  @!P2 IMAD.WIDE R10, R15, 0x4, R4.reuse ;  /* 0x000000040f0aa825 */ /* 0x100fe200078e0204 */
[----:B------:R-:W-:Y:S01]  /*f730*/  ISETP.GE.AND P6, PT, R20, UR4, PT ;  /* 0x0000000414007c0c */ /* 0x000fe2000bfc6270 */
[----:B------:R-:W-:Y:S01]  /*f740*/  @!P0 ST.E.64 desc[UR6][R6.64], R46 ;  /* 0x0000002e06008985 */ /* 0x000fe2000c101b06 */
[----:B------:R-:W-:Y:S01]  /*f750*/  ISETP.GE.AND P5, PT, R18, UR4, PT ;  /* 0x0000000412007c0c */ /* 0x000fe2000bfa6270 */
[----:B------:R-:W-:Y:S01]  /*f760*/  @!P4 IMAD.WIDE R14, R19, 0x4, R4 ;  /* 0x00000004130ec825 */ /* 0x000fe200078e0204 */
[----:B------:R-:W-:-:S03]  /*f770*/  IADD3 R19, R3, 0x80, RZ ;  /* 0x0000008003137810 */ /* 0x000fc60007ffe0ff */
[----:B0-----:R-:W-:Y:S01]  /*f780*/  @!P1 IMAD.WIDE R8, R13, 0x4, R4 ;  /* 0x000000040d089825 */ /* 0x001fe200078e0204 */
[----:B------:R-:W-:-:S03]  /*f790*/  ISETP.GE.AND P0, PT, R19, UR4, PT ;  /* 0x0000000413007c0c */ /* 0x000fc6000bf06270 */
[----:B------:R-:W-:Y:S01]  /*f7a0*/  @!P3 IMAD.WIDE R12, R17, 0x4, R4 ;  /* 0x00000004110cb825 */ /* 0x000fe200078e0204 */
[----:B------:R0:W-:Y:S01]  /*f7b0*/  @!P1 ST.E.64 desc[UR6][R8.64], R50 ;  /* 0x0000003208009985 */ /* 0x0001e2000c101b06 */
[----:B------:R-:W-:Y:S02]  /*f7c0*/  @!P6 LEA.HI R20, R20, R20, RZ, 0x1 ;  /* 0x000000141414e211 */ /* 0x000fe400078f08ff */
[C---:B------:R-:W-:Y:S01]  /*f7d0*/  VIADD R2, R3.reuse, 0x68 ;  /* 0x0000006803027836 */ /* 0x040fe20000000000 */
[----:B------:R1:W-:Y:S01]  /*f7e0*/  @!P2 ST.E.64 desc[UR6][R10.64], R54 ;  /* 0x000000360a00a985 */ /* 0x0003e2000c101b06 */
[----:B------:R-:W-:Y:S01]  /*f7f0*/  VIADD R17, R3, 0x78 ;  /* 0x0000007803117836 */ /* 0x000fe20000000000 */
[----:B------:R-:W-:Y:S02]  /*f800*/  ISETP.GE.AND P2, PT, R16, UR4, PT ;  /* 0x0000000410007c0c */ /* 0x000fe4000bf46270 */
[----:B------:R2:W-:Y:S01]  /*f810*/  @!P3 ST.E.64 desc[UR6][R12.64], R58 ;  /* 0x0000003a0c00b985 */ /* 0x0005e2000c101b06 */
[----:B------:R-:W-:-:S02]  /*f820*/  ISETP.GE.AND P3, PT, R2, UR4, PT ;  /* 0x0000000402007c0c */ /* 0x000fc4000bf66270 */
[----:B------:R-:W-:Y:S01]  /*f830*/  ISETP.GE.AND P1, PT, R17, UR4, PT ;  /* 0x0000000411007c0c */ /* 0x000fe2000bf26270 */
[----:B------:R3:W-:Y:S01]  /*f840*/  @!P4 ST.E.64 desc[UR6][R14.64], R62 ;  /* 0x0000003e0e00c985 */ /* 0x0007e2000c101b06 */
[----:B------:R-:W-:Y:S02]  /*f850*/  ISETP.GE.AND P4, PT, R0, UR4, PT ;  /* 0x0000000400007c0c */ /* 0x000fe4000bf86270 */
[----:B------:R-:W-:Y:S02]  /*f860*/  @!P5 LEA.HI R18, R18, R18, RZ, 0x1 ;  /* 0x000000121212d211 */ /* 0x000fe400078f08ff */
[----:B0-----:R-:W-:Y:S01]  /*f870*/  @!P6 LOP3.LUT R9, R20, 0xfffffffe, RZ, 0xc0, !PT ;  /* 0xfffffffe1409e812 */ /* 0x001fe200078ec0ff */
[C---:B------:R-:W-:Y:S01]  /*f880*/  VIADD R20, R3.reuse, 0x90 ;  /* 0x0000009003147836 */ /* 0x040fe20000000000 */
[----:B------:R-:W-:Y:S01]  /*f890*/  @!P5 LOP3.LUT R7, R18, 0xfffffffe, RZ, 0xc0, !PT ;  /* 0xfffffffe1207d812 */ /* 0x000fe200078ec0ff */
[----:B------:R-:W-:Y:S01]  /*f8a0*/  VIADD R18, R3, 0x88 ;  /* 0x0000008803127836 */ /* 0x000fe20000000000 */
[----:B------:R-:W-:Y:S01]  /*f8b0*/  @!P2 LEA.HI R16, R16, R16, RZ, 0x1 ;  /* 0x000000101010a211 */ /* 0x000fe200078f08ff */
[----:B------:R-:W-:Y:S01]  /*f8c0*/  @!P6 IMAD.WIDE R8, R9, 0x4, R4 ;  /* 0x000000040908e825 */ /* 0x000fe200078e0204 */
[----:B------:R-:W-:-:S02]  /*f8d0*/  @!P3 LEA.HI R2, R2, R2, RZ, 0x1 ;  /* 0x000000020202b211 */ /* 0x000fc400078f08ff */
[----:B------:R-:W-:Y:S01]  /*f8e0*/  @!P1 LEA.HI R17, R17, R17, RZ, 0x1 ;  /* 0x0000001111119211 */ /* 0x000fe200078f08ff */
[----:B------:R-:W-:Y:S01]  /*f8f0*/  @!P5 IMAD.WIDE R6, R7, 0x4, R4 ;  /* 0x000000040706d825 */ /* 0x000fe200078e0204 */
[----:B------:R-:W-:Y:S02]  /*f900*/  @!P4 LEA.HI R0, R0, R0, RZ, 0x1 ;  /* 0x000000000000c211 */ /* 0x000fe400078f08ff */
[----:B------:R-:W-:Y:S02]  /*f910*/  @!P0 LEA.HI R19, R19, R19, RZ, 0x1 ;  /* 0x0000001313138211 */ /* 0x000fe400078f08ff */
[----:B-1----:R-:W-:Y:S01]  /*f920*/  @!P4 LOP3.LUT R11, R0, 0xfffffffe, RZ, 0xc0, !PT ;  /* 0xfffffffe000bc812 */ /* 0x002fe200078ec0ff */
[----:B------:R0:W-:Y:S01]  /*f930*/  @!P5 ST.E.64 desc[UR6][R6.64], R66 ;  /* 0x000000420600d985 */ /* 0x0001e2000c101b06 */
[----:B--2---:R-:W-:Y:S01]  /*f940*/  @!P3 LOP3.LUT R13, R2, 0xfffffffe, RZ, 0xc0, !PT ;  /* 0xfffffffe020db812 */ /* 0x004fe200078ec0ff */
[----:B------:R-:W-:Y:S01]  /*f950*/  VIADD R0, R3, 0x98 ;  /* 0x0000009803007836 */ /* 0x000fe20000000000 */
[----:B---3--:R-:W-:Y:S01]  /*f960*/  @!P2 LOP3.LUT R15, R16, 0xfffffffe, RZ, 0xc0, !PT ;  /* 0xfffffffe100fa812 */ /* 0x008fe200078ec0ff */
[----:B------:R1:W-:Y:S01]  /*f970*/  @!P6 ST.E.64 desc[UR6][R8.64], R70 ;  /* 0x000000460800e985 */ /* 0x0003e2000c101b06 */
[----:B------:R-:W-:Y:S01]  /*f980*/  @!P1 LOP3.LUT R17, R17, 0xfffffffe, RZ, 0xc0, !PT ;  /* 0xfffffffe11119812 */ /* 0x000fe200078ec0ff */
[----:B------:R-:W-:Y:S01]  /*f990*/  VIADD R2, R3, 0xa0 ;  /* 0x000000a003027836 */ /* 0x000fe20000000000 */
[----:B------:R-:W-:Y:S01]  /*f9a0*/  @!P0 LOP3.LUT R19, R19, 0xfffffffe, RZ, 0xc0, !PT ;  /* 0xfffffffe13138812 */ /* 0x000fe200078ec0ff */
[----:B------:R-:W-:Y:S01]  /*f9b0*/  VIADD R16, R3, 0xa8 ;  /* 0x000000a803107836 */ /* 0x000fe20000000000 */
[----:B------:R-:W-:-:S02]  /*f9c0*/  ISETP.GE.AND P6, PT, R18, UR4, PT ;  /* 0x0000000412007c0c */ /* 0x000fc4000bfc6270 */
[----:B------:R-:W-:Y:S01]  /*f9d0*/  ISETP.GE.AND P5, PT, R20, UR4, PT ;  /* 0x0000000414007c0c */ /* 0x000fe2000bfa6270 */
[----:B0-----:R-:W-:-:S04]  /*f9e0*/  @!P4 IMAD.WIDE R6, R11, 0x4, R4 ;  /* 0x000000040b06c825 */ /* 0x001fc800078e0204 */
[--C-:B-1----:R-:W-:Y:S01]  /*f9f0*/  @!P3 IMAD.WIDE R8, R13, 0x4, R4.reuse ;  /* 0x000000040d08b825 */ /* 0x102fe200078e0204 */
[----:B------:R0:W-:Y:S01]  /*fa00*/  @!P4 ST.E.64 desc[UR6][R6.64], R74 ;  /* 0x0000004a0600c985 */ /* 0x0001e2000c101b06 */
[----:B------:R-:W-:Y:S02]  /*fa10*/  ISETP.GE.AND P4, PT, R2, UR4, PT ;  /* 0x0000000402007c0c */ /* 0x000fe4000bf86270 */
[--C-:B------:R-:W-:Y:S01]  /*fa20*/  @!P2 IMAD.WIDE R10, R15, 0x4, R4.reuse ;  /* 0x000000040f0aa825 */ /* 0x100fe200078e0204 */
[----:B------:R1:W-:Y:S01]  /*fa30*/  @!P3 ST.E.64 desc[UR6][R8.64], R78 ;  /* 0x0000004e0800b985 */ /* 0x0003e2000c101b06 */
[----:B------:R-:W-:Y:S02]  /*fa40*/  @!P6 LEA.HI R18, R18, R18, RZ, 0x1 ;  /* 0x000000121212e211 */ /* 0x000fe400078f08ff */
[----:B------:R-:W-:Y:S01]  /*fa50*/  @!P1 IMAD.WIDE R12, R17, 0x4, R4 ;  /* 0x00000004110c9825 */ /* 0x000fe200078e0204 */
[----:B------:R2:W-:Y:S01]  /*fa60*/  @!P2 ST.E.64 desc[UR6][R10.64], R82 ;  /* 0x000000520a00a985 */ /* 0x0005e2000c101b06 */
[----:B------:R-:W-:-:S02]  /*fa70*/  IADD3 R17, R3, 0xb0, RZ ;  /* 0x000000b003117810 */ /* 0x000fc40007ffe0ff */
[----:B------:R-:W-:Y:S01]  /*fa80*/  @!P0 IMAD.WIDE R14, R19, 0x4, R4 ;  /* 0x00000004130e8825 */ /* 0x000fe200078e0204 */
[----:B------:R3:W-:Y:S01]  /*fa90*/  @!P1 ST.E.64 desc[UR6][R12.64], R86 ;  /* 0x000000560c009985 */ /* 0x0007e2000c101b06 */
[----:B------:R-:W-:Y:S02]  /*faa0*/  @!P5 LEA.HI R20, R20, R20, RZ, 0x1 ;  /* 0x000000141414d211 */ /* 0x000fe400078f08ff */
[----:B------:R-:W-:Y:S01]  /*fab0*/  VIADD R19, R3, 0xb8 ;  /* 0x000000b803137836 */ /* 0x000fe20000000000 */
[----:B------:R4:W-:Y:S01]  /*fac0*/  @!P0 ST.E.64 desc[UR6][R14.64], R90 ;  /* 0x0000005a0e008985 */ /* 0x0009e2000c101b06 */
[----:B------:R-:W-:Y:S02]  /*fad0*/  ISETP.GE.AND P0, PT, R0, UR4, PT ;  /* 0x0000000400007c0c */ /* 0x000fe4000bf06270 */
[----:B------:R-:W-:Y:S02]  /*fae0*/  ISETP.GE.AND P3, PT, R16, UR4, PT ;  /* 0x0000000410007c0c */ /* 0x000fe4000bf66270 */
[----:B------:R-:W-:-:S02]  /*faf0*/  ISETP.GE.AND P2, PT, R17, UR4, PT ;  /* 0x0000000411007c0c */ /* 0x000fc4000bf46270 */
[----:B0-----:R-:W-:Y:S01]  /*fb00*/  @!P6 LOP3.LUT R7, R18, 0xfffffffe, RZ, 0xc0, !PT ;  /* 0xfffffffe1207e812 */ /* 0x001fe200078ec0ff */
[----:B------:R-:W-:Y:S01]  /*fb10*/  VIADD R18, R3, 0xc0 ;  /* 0x000000c003127836 */ /* 0x000fe20000000000 */
[----:B------:R-:W-:Y:S02]  /*fb20*/  ISETP.GE.AND P1, PT, R19, UR4, PT ;  /* 0x0000000413007c0c */ /* 0x000fe4000bf26270 */
[----:B-1----:R-:W-:Y:S01]  /*fb30*/  @!P5 LOP3.LUT R9, R20, 0xfffffffe, RZ, 0xc0, !PT ;  /* 0xfffffffe1409d812 */ /* 0x002fe200078ec0ff */
[--C-:B------:R-:W-:Y:S01]  /*fb40*/  @!P6 IMAD.WIDE R6, R7, 0x4, R4.reuse ;  /* 0x000000040706e825 */ /* 0x100fe200078e0204 */
[----:B------:R-:W-:Y:S02]  /*fb50*/  @!P4 LEA.HI R2, R2, R2, RZ, 0x1 ;  /* 0x000000020202c211 */ /* 0x000fe400078f08ff */
[----:B------:R-:W-:Y:S01]  /*fb60*/  @!P0 LEA.HI R0, R0, R0, RZ, 0x1 ;  /* 0x0000000000008211 */ /* 0x000fe200078f08ff */
[----:B------:R-:W-:Y:S01]  /*fb70*/  @!P5 IMAD.WIDE R8, R9, 0x4, R4 ;  /* 0x000000040908d825 */ /* 0x000fe200078e0204 */
[----:B------:R0:W-:Y:S01]  /*fb80*/  @!P6 ST.E.64 desc[UR6][R6.64], R94 ;  /* 0x0000005e0600e985 */ /* 0x0001e2000c101b06 */
[----:B------:R-:W-:-:S02]  /*fb90*/  @!P3 LEA.HI R16, R16, R16, RZ, 0x1 ;  /* 0x000000101010b211 */ /* 0x000fc400078f08ff */
[----:B--2---:R-:W-:Y:S01]  /*fba0*/  @!P0 LOP3.LUT R11, R0, 0xfffffffe, RZ, 0xc0, !PT ;  /* 0xfffffffe000b8812 */ /* 0x004fe200078ec0ff */
[----:B------:R1:W-:Y:S01]  /*fbb0*/  @!P5 ST.E.64 desc[UR6][R8.64], R98 ;  /* 0x000000620800d985 */ /* 0x0003e2000c101b06 */
[C---:B------:R-:W-:Y:S01]  /*fbc0*/  VIADD R20, R3.reuse, 0xc8 ;  /* 0x000000c803147836 */ /* 0x040fe20000000000 */
[----:B------:R-:W-:Y:S01]  /*fbd0*/  ISETP.GE.AND P5, PT, R18, UR4, PT ;  /* 0x0000000412007c0c */ /* 0x000fe2000bfa6270 */
[----:B------:R-:W-:Y:S01]  /*fbe0*/  VIADD R0, R3, 0xd0 ;  /* 0x000000d003007836 */ /* 0x000fe20000000000 */
[----:B------:R-:W-:Y:S02]  /*fbf0*/  @!P2 LEA.HI R17, R17, R17, RZ, 0x1 ;  /* 0x000000111111a211 */ /* 0x000fe400078f08ff */
[----:B------:R-:W-:Y:S02]  /*fc00*/  @!P1 LEA.HI R19, R19, R19, RZ, 0x1 ;  /* 0x0000001313139211 */ /* 0x000fe400078f08ff */
[----:B---3--:R-:W-:Y:S01]  /*fc10*/  @!P4 LOP3.LUT R13, R2, 0xfffffffe, RZ, 0xc0, !PT ;  /* 0xfffffffe020dc812 */ /* 0x008fe200078ec0ff */
[----:B------:R-:W-:Y:S01]  /*fc20*/  VIADD R2, R3, 0xd8 ;  /* 0x000000d803027836 */ /* 0x000fe20000000000 */
[----:B----4-:R-:W-:Y:S01]  /*fc30*/  @!P3 LOP3.LUT R15, R16, 0xfffffffe, RZ, 0xc0, !PT ;  /* 0xfffffffe100fb812 */ /* 0x010fe200078ec0ff */
[----:B0-----:R-:W-:Y:S01]  /*fc40*/  @!P0 IMAD.WIDE R6, R11, 0x4, R4 ;  /* 0x000000040b068825 */ /* 0x001fe200078e0204 */
[----:B------:R-:W-:-:S02]  /*fc50*/  @!P2 LOP3.LUT R17, R17, 0xfffffffe, RZ, 0xc0, !PT ;  /* 0xfffffffe1111a812 */ /* 0x000fc400078ec0ff */
[----:B------:R-:W-:Y:S01]  /*fc60*/  ISETP.GE.AND P6, PT, R20, UR4, PT ;  /* 0x0000000414007c0c */ /* 0x000fe2000bfc6270 */
[--C-:B-1----:R-:W-:Y:S01]  /*fc70*/  @!P4 IMAD.WIDE R8, R13, 0x4, R4.reuse ;  /* 0x000000040d08c825 */ /* 0x102fe200078e0204 */
[----:B------:R-:W-:Y:S01]  /*fc80*/  @!P1 LOP3.LUT R19, R19, 0xfffffffe, RZ, 0xc0, !PT ;  /* 0xfffffffe13139812 */ /* 0x000fe200078ec0ff */
[----:B------:R0:W-:Y:S01]  /*fc90*/  @!P0 ST.E.64 desc[UR6][R6.64], R102 ;  /* 0x0000006606008985 */ /* 0x0001e2000c101b06 */
[----:B------:R-:W-:Y:S01]  /*fca0*/  ISETP.GE.AND P0, PT, R0, UR4, PT ;  /* 0x0000000400007c0c */ /* 0x000fe2000bf06270 */
[--C-:B------:R-:W-:Y:S01]  /*fcb0*/  @!P3 IMAD.WIDE R10, R15, 0x4, R4.reuse ;  /* 0x000000040f0ab825 */ /* 0x100fe200078e0204 */
[----:B------:R-:W-:Y:S01]  /*fcc0*/  IADD3 R16, R3, 0xe0, RZ ;  /* 0x000000e003107810 */ /* 0x000fe20007ffe0ff */
[----:B------:R1:W-:Y:S01]  /*fcd0*/  @!P4 ST.E.64 desc[UR6][R8.64], R106 ;  /* 0x0000006a0800c985 */ /* 0x0003e2000c101b06 */
[----:B------:R-:W-:Y:S01]  /*fce0*/  @!P5 LEA.HI R18, R18, R18, RZ, 0x1 ;  /* 0x000000121212d211 */ /* 0x000fe200078f08ff */
[--C-:B------:R-:W-:Y:S02]  /*fcf0*/  @!P2 IMAD.WIDE R12, R17, 0x4, R4.reuse ;  /* 0x00000004110ca825 */ /* 0x100fe400078e0204 */
[----:B------:R2:W-:Y:S02]  /*fd00*/  @!P3 ST.E.64 desc[UR6][R10.64], R110 ;  /* 0x0000006e0a00b985 */ /* 0x0005e4000c101b06 */
[--C-:B------:R-:W-:Y:S01]  /*fd10*/  @!P1 IMAD.WIDE R14, R19, 0x4, R4.reuse ;  /* 0x00000004130e9825 */ /* 0x100fe200078e0204 */
[----:B------:R-:W-:Y:S01]  /*fd20*/  @!P6 LEA.HI R20, R20, R20, RZ, 0x1 ;  /* 0x000000141414e211 */ /* 0x000fe200078f08ff */
[----:B------:R3:W-:Y:S01]  /*fd30*/  @!P2 ST.E.64 desc[UR6][R12.64], R114 ;  /* 0x000000720c00a985 */ /* 0x0007e2000c101b06 */
[----:B------:R-:W-:Y:S01]  /*fd40*/  ISETP.GE.AND P2, PT, R16, UR4, PT ;  /* 0x0000000410007c0c */ /* 0x000fe2000bf46270 */
[C---:B------:R-:W-:Y:S01]  /*fd50*/  VIADD R17, R3.reuse, 0xe8 ;  /* 0x000000e803117836 */ /* 0x040fe20000000000 */
[----:B0-----:R-:W-:Y:S01]  /*fd60*/  @!P5 LOP3.LUT R7, R18, 0xfffffffe, RZ, 0xc0, !PT ;  /* 0xfffffffe1207d812 */ /* 0x001fe200078ec0ff */
[C---:B------:R-:W-:Y:S01]  /*fd70*/  VIADD R19, R3.reuse, 0xf0 ;  /* 0x000000f003137836 */ /* 0x040fe20000000000 */
[----:B------:R-:W-:Y:S01]  /*fd80*/  @!P1 ST.E.64 desc[UR6][R14.64], R118 ;  /* 0x000000760e009985 */ /* 0x000fe2000c101b06 */
[----:B------:R-:W-:Y:S01]  /*fd90*/  ISETP.GE.AND P1, PT, R2, UR4, PT ;  /* 0x0000000402007c0c */ /* 0x000fe2000bf26270 */
[----:B------:R-:W-:Y:S01]  /*fda0*/  VIADD R3, R3, 0xf8 ;  /* 0x000000f803037836 */ /* 0x000fe20000000000 */
[----:B------:R-:W-:Y:S01]  /*fdb0*/  ISETP.GE.AND P3, PT, R17, UR4, PT ;  /* 0x0000000411007c0c */ /* 0x000fe2000bf66270 */
[----:B------:R-:W-:Y:S01]  /*fdc0*/  @!P5 IMAD.WIDE R6, R7, 0x4, R4 ;  /* 0x000000040706d825 */ /* 0x000fe200078e0204 */
[----:B------:R-:W-:-:S02]  /*fdd0*/  ISETP.GE.AND P4, PT, R19, UR4, PT ;  /* 0x0000000413007c0c */ /* 0x000fc4000bf86270 */
[----:B------:R-:W-:Y:S02]  /*fde0*/  @!P0 LEA.HI R0, R0, R0, RZ, 0x1 ;  /* 0x0000000000008211 */ /* 0x000fe400078f08ff */
[----:B-1----:R-:W-:Y:S01]  /*fdf0*/  @!P6 LOP3.LUT R9, R20, 0xfffffffe, RZ, 0xc0, !PT ;  /* 0xfffffffe1409e812 */ /* 0x002fe200078ec0ff */
[----:B------:R0:W-:Y:S01]  /*fe00*/  @!P5 ST.E.64 desc[UR6][R6.64], R122 ;  /* 0x0000007a0600d985 */ /* 0x0001e2000c101b06 */
[----:B--2---:R-:W-:Y:S02]  /*fe10*/  @!P0 LOP3.LUT R11, R0, 0xfffffffe, RZ, 0xc0, !PT ;  /* 0xfffffffe000b8812 */ /* 0x004fe400078ec0ff */
[----:B------:R-:W-:Y:S01]  /*fe20*/  @!P2 LEA.HI R16, R16, R16, RZ, 0x1 ;  /* 0x000000101010a211 */ /* 0x000fe200078f08ff */
[----:B------:R-:W-:Y:S01]  /*fe30*/  @!P6 IMAD.WIDE R8, R9, 0x4, R4 ;  /* 0x000000040908e825 */ /* 0x000fe200078e0204 */
[----:B------:R-:W-:Y:S02]  /*fe40*/  @!P1 LEA.HI R2, R2, R2, RZ, 0x1 ;  /* 0x0000000202029211 */ /* 0x000fe400078f08ff */
[----:B------:R-:W-:-:S02]  /*fe50*/  @!P3 LEA.HI R17, R17, R17, RZ, 0x1 ;  /* 0x000000111111b211 */ /* 0x000fc400078f08ff */
[----:B------:R1:W-:Y:S01]  /*fe60*/  @!P6 ST.E.64 desc[UR6][R8.64], R126 ;  /* 0x0000007e0800e985 */ /* 0x0003e2000c101b06 */
[----:B------:R-:W-:Y:S02]  /*fe70*/  @!P4 LEA.HI R19, R19, R19, RZ, 0x1 ;  /* 0x000000131313c211 */ /* 0x000fe400078f08ff */
[----:B---3--:R-:W-:Y:S01]  /*fe80*/  @!P1 LOP3.LUT R13, R2, 0xfffffffe, RZ, 0xc0, !PT ;  /* 0xfffffffe020d9812 */ /* 0x008fe200078ec0ff */
[--C-:B0-----:R-:W-:Y:S01]  /*fe90*/  @!P0 IMAD.WIDE R6, R11, 0x4, R4.reuse ;  /* 0x000000040b068825 */ /* 0x101fe200078e0204 */
[----:B------:R-:W-:Y:S02]  /*fea0*/  @!P2 LOP3.LUT R15, R16, 0xfffffffe, RZ, 0xc0, !PT ;  /* 0xfffffffe100fa812 */ /* 0x000fe400078ec0ff */
[----:B------:R-:W-:Y:S02]  /*feb0*/  @!P3 LOP3.LUT R17, R17, 0xfffffffe, RZ, 0xc0, !PT ;  /* 0xfffffffe1111b812 */ /* 0x000fe400078ec0ff */
[----:B------:R0:W-:Y:S01]  /*fec0*/  @!P0 ST.E.64 desc[UR6][R6.64], R130 ;  /* 0x0000008206008985 */ /* 0x0001e2000c101b06 */
[----:B------:R-:W-:Y:S01]  /*fed0*/  ISETP.GE.AND P0, PT, R3, UR4, PT ;  /* 0x0000000403007c0c */ /* 0x000fe2000bf06270 */
[----:B------:R-:W-:Y:S01]  /*fee0*/  @!P2 IMAD.WIDE R10, R15, 0x4, R4 ;  /* 0x000000040f0aa825 */ /* 0x000fe200078e0204 */
[----:B------:R-:W-:-:S03]  /*fef0*/  @!P4 LOP3.LUT R19, R19, 0xfffffffe, RZ, 0xc0, !PT ;  /* 0xfffffffe1313c812 */ /* 0x000fc600078ec0ff */
[----:B-1----:R-:W-:-:S04]  /*ff00*/  @!P1 IMAD.WIDE R8, R13, 0x4, R4 ;  /* 0x000000040d089825 */ /* 0x002fc800078e0204 */
[--C-:B------:R-:W-:Y:S01]  /*ff10*/  @!P3 IMAD.WIDE R12, R17, 0x4, R4.reuse ;  /* 0x00000004110cb825 */ /* 0x100fe200078e0204 */
[----:B------:R0:W-:Y:S03]  /*ff20*/  @!P1 ST.E.64 desc[UR6][R8.64], R134 ;  /* 0x0000008608009985 */ /* 0x0001e6000c101b06 */
[----:B------:R-:W-:Y:S01]  /*ff30*/  @!P4 IMAD.WIDE R14, R19, 0x4, R4 ;  /* 0x00000004130ec825 */ /* 0x000fe200078e0204 */
[----:B------:R0:W-:Y:S04]  /*ff40*/  @!P2 ST.E.64 desc[UR6][R10.64], R138 ;  /* 0x0000008a0a00a985 */ /* 0x0001e8000c101b06 */
        /* <DEDUP_REMOVED lines=9> */
.L_x_1044:
        /* <DEDUP_REMOVED lines=12> */
[----:B------:R-:W2:Y:S01]  /*100a0*/  LDL R4, [R1] ;  /* 0x0000000001047983 */ /* 0x000ea20000100800 */
[----:B------:R-:W-:Y:S01]  /*100b0*/  ISETP.NE.AND P0, PT, R6, 0x1, PT ;  /* 0x000000010600780c */ /* 0x000fe20003f05270 */
[----:B------:R-:W-:Y:S01]  /*100c0*/  S2UR UR7, SR_CTAID.Z ;  /* 0x00000000000779c3 */ /* 0x000fe20000002700 */
[----:B------:R-:W-:Y:S01]  /*100d0*/  ULDC.64 UR8, c[0x0][0xbd0] ;  /* 0x0002f40000087ab9 */ /* 0x000fe20000000a00 */
[----:B------:R-:W-:Y:S01]  /*100e0*/  IMAD.MOV.U32 R5, RZ, RZ, R0 ;  /* 0x000000ffff057224 */ /* 0x000fe200078e0000 */
[----:B------:R-:W-:-:S05]  /*100f0*/  ULDC.64 UR12, c[0x0][0x208] ;  /* 0x00008200000c7ab9 */ /* 0x000fca0000000a00 */
[----:B------:R-:W0:Y:S08]  /*10100*/  LDC.64 R10, c[0x0][0xbd8] ;  /* 0x0002f600ff0a7b82 */ /* 0x000e300000000a00 */
[----:B------:R-:W1:Y:S08]  /*10110*/  @P0 LDC R7, c[0x0][0xbec] ;  /* 0x0002fb00ff070b82 */ /* 0x000e700000000800 */
[----:B------:R-:W3:Y:S08]  /*10120*/  @P0 LDC R9, c[0x0][0xbf0] ;  /* 0x0002fc00ff090b82 */ /* 0x000ef00000000800 */
[----:B------:R-:W4:Y:S08]  /*10130*/  S2UR UR10, SR_CTAID.Y ;  /* 0x00000000000a79c3 */ /* 0x000f300000002600 */
[----:B------:R-:W4:Y:S01]  /*10140*/  LDC R8, c[0x0][0xc50] ;  /* 0x00031400ff087b82 */ /* 0x000f220000000800 */
[----:B--2---:R-:W-:Y:S01]  /*10150*/  R2UR UR11, R4 ;  /* 0x00000000040b72ca */ /* 0x004fe200000e0000 */
[----:B-1----:R-:W-:-:S05]  /*10160*/  @P0 IMAD.HI.U32 R4, R0, R7, RZ ;  /* 0x0000000700040227 */ /* 0x002fca00078e00ff */
[----:B---3--:R-:W-:-:S07]  /*10170*/  @P0 SHF.R.U32.HI R5, RZ, R9, R4 ;  /* 0x00000009ff050219 */ /* 0x008fce0000011604 */
[----:B------:R-:W-:Y:S02]  /*10180*/  USHF.R.S32.HI UR6, URZ, 0x1f, UR11 ;  /* 0x0000001f3f067899 */ /* 0x000fe4000801140b */
[----:B------:R-:W-:Y:S01]  /*10190*/  IMAD R7, RZ, RZ, -UR11 ;  /* 0x8000000bff077e24 */ /* 0x000fe2000f8e02ff */
[----:B------:R-:W-:Y:S02]  /*101a0*/  UIMAD.WIDE.U32 UR4, UR11, UR8, URZ ;  /* 0x000000080b0472a5 */ /* 0x000fe4000f8e003f */
[----:B------:R-:W-:Y:S01]  /*101b0*/  UIMAD UR6, UR6, UR8, URZ ;  /* 0x00000008060672a4 */ /* 0x000fe2000f8e023f */
[----:B----4-:R-:W-:Y:S01]  /*101c0*/  IMAD R9, R8, R7, UR10 ;  /* 0x0000000a08097e24 */ /* 0x010fe2000f8e0207 */
[----:B------:R-:W-:Y:S01]  /*101d0*/  USHF.R.S32.HI UR8, URZ, 0x1f, UR7 ;  /* 0x0000001f3f087899 */ /* 0x000fe20008011407 */
[----:B------:R-:W-:Y:S01]  /*101e0*/  IADD3 R7, -R5, RZ, RZ ;  /* 0x000000ff05077210 */ /* 0x000fe20007ffe1ff */
[----:B------:R-:W-:Y:S01]  /*101f0*/  UIMAD UR6, UR11, UR9, UR6 ;  /* 0x000000090b0672a4 */ /* 0x000fe2000f8e0206 */
[----:B------:R-:W-:Y:S01]  /*10200*/  IMAD.U32 R3, RZ, RZ, UR5 ;  /* 0x00000005ff037e24 */ /* 0x000fe2000f8e00ff */
[----:B------:R-:W-:Y:S01]  /*10210*/  SHF.R.S32.HI R4, RZ, 0x1f, R9 ;  /* 0x0000001fff047819 */ /* 0x000fe20000011409 */
[----:B------:R-:W-:Y:S01]  /*10220*/  IMAD.U32 R2, RZ, RZ, UR4 ;  /* 0x00000004ff027e24 */ /* 0x000fe2000f8e00ff */
[----:B------:R-:W-:Y:S01]  /*10230*/  UIADD3 UR6, UR5, UR6, URZ ;  /* 0x0000000605067290 */ /* 0x000fe2000fffe03f */
[----:B0-----:R-:W-:-:S02]  /*10240*/  IMAD R12, R10, UR8, RZ ;  /* 0x000000080a0c7c24 */ /* 0x001fc4000f8e02ff */
[----:B------:R-:W-:Y:S01]  /*10250*/  ULDC.64 UR4, c[0x0][0xbe0] ;  /* 0x0002f80000047ab9 */ /* 0x000fe20000000a00 */
[----:B------:R-:W-:Y:S02]  /*10260*/  IMAD R7, R6, R7, R0 ;  /* 0x0000000706077224 */ /* 0x000fe400078e0200 */
[----:B------:R-:W-:Y:S02]  /*10270*/  IMAD.U32 R3, RZ, RZ, UR6 ;  /* 0x00000006ff037e24 */ /* 0x000fe4000f8e00ff */
[----:B------:R-:W-:Y:S01]  /*10280*/  IMAD R11, R11, UR7, R12 ;  /* 0x000000070b0b7c24 */ /* 0x000fe2000f8e020c */
[----:B------:R-:W-:Y:S01]  /*10290*/  SHF.R.S32.HI R0, RZ, 0x1f, R7 ;  /* 0x0000001fff007819 */ /* 0x000fe20000011407 */
[----:B------:R-:W-:-:S04]  /*102a0*/  IMAD.WIDE.U32 R2, R10, UR7, R2 ;  /* 0x000000070a027c25 */ /* 0x000fc8000f8e0002 */
[----:B------:R-:W-:Y:S02]  /*102b0*/  IMAD.IADD R3, R11, 0x1, R3 ;  /* 0x000000010b037824 */ /* 0x000fe400078e0203 */
[----:B------:R-:W-:Y:S02]  /*102c0*/  IMAD R4, R4, UR4, RZ ;  /* 0x0000000404047c24 */ /* 0x000fe4000f8e02ff */
[----:B------:R-:W-:-:S04]  /*102d0*/  IMAD.WIDE.U32 R2, R9, UR4, R2 ;  /* 0x0000000409027c25 */ /* 0x000fc8000f8e0002 */
[----:B------:R-:W-:Y:S01]  /*102e0*/  IMAD R4, R9, UR5, R4 ;  /* 0x0000000509047c24 */ /* 0x000fe2000f8e0204 */
[----:B------:R-:W-:Y:S01]  /*102f0*/  SHF.R.S32.HI R9, RZ, 0x1f, R5 ;  /* 0x0000001fff097819 */ /* 0x000fe20000011405 */
[----:B------:R-:W-:Y:S01]  /*10300*/  ULDC.64 UR4, c[0x0][0xbc8] ;  /* 0x0002f20000047ab9 */ /* 0x000fe20000000a00 */
[----:B------:R-:W-:Y:S01]  /*10310*/  IADD3 R2, P0, R5, R2, RZ ;  /* 0x0000000205027210 */ /* 0x000fe20007f1e0ff */
[----:B------:R-:W-:-:S03]  /*10320*/  IMAD R0, R0, UR4, RZ ;  /* 0x0000000400007c24 */ /* 0x000fc6000f8e02ff */
[----:B------:R-:W-:Y:S01]  /*10330*/  IADD3.X R3, R9, R3, R4, P0, !PT ;  /* 0x0000000309037210 */ /* 0x000fe200007fe404 */
[C---:B------:R-:W-:Y:S02]  /*10340*/  IMAD R5, R7.reuse, UR5, R0 ;  /* 0x0000000507057c24 */ /* 0x040fe4000f8e0200 */
[----:B------:R-:W-:Y:S01]  /*10350*/  IMAD.WIDE.U32 R2, R7, UR4, R2 ;  /* 0x0000000407027c25 */ /* 0x000fe2000f8e0002 */
[----:B------:R-:W-:-:S03]  /*10360*/  ULDC.64 UR4, c[0x0][0xba8] ;  /* 0x0002ea0000047ab9 */ /* 0x000fc60000000a00 */
[----:B------:R-:W-:Y:S01]  /*10370*/  IMAD.IADD R3, R3, 0x1, R5 ;  /* 0x0000000103037824 */ /* 0x000fe200078e0205 */
[----:B------:R-:W-:-:S04]  /*10380*/  LEA R4, P0, R2, UR4, 0x2 ;  /* 0x0000000402047c11 */ /* 0x000fc8000f8010ff */
[----:B------:R-:W-:Y:S01]  /*10390*/  LEA.HI.X R5, R2, UR5, R3, 0x2, P0 ;  /* 0x0000000502057c11 */ /* 0x000fe200080f1403 */
[----:B------:R-:W-:-:S05]  /*103a0*/  IMAD.MOV.U32 R3, RZ, RZ, -0x800000 ;  /* 0xff800000ff037424 */ /* 0x000fca00078e00ff */
[----:B------:R4:W-:Y:S01]  /*103b0*/  STG.E desc[UR12][R4.64], R3 ;  /* 0x0000000304007986 */ /* 0x0009e2000c10190c */
[----:B------:R-:W-:Y:S05]  /*103c0*/  BRA `(.L_x_965) ;  /* 0x0000004c002c7947 */ /* 0x000fea0003800000 */
.L_x_963:
        /* <DEDUP_REMOVED lines=18> */
.L_x_1047:
[----:B------:R-:W-:Y:S01]  /*104f0*/  ULDC UR7, c[0x0][0xc50] ;  /* 0x0003140000077ab9 */ /* 0x000fe20000000800 */
[----:B------:R-:W-:Y:S01]  /*10500*/  UMOV UR36, UR6 ;  /* 0x0000000600247c82 */ /* 0x000fe20008000000 */
[----:B------:R-:W-:-:S11]  /*10510*/  UISETP.NE.AND UP0, UPT, UR7, 0x1, UPT ;  /* 0x000000010700788c */ /* 0x000fd6000bf05270 */
[----:B------:R-:W-:Y:S01]  /*10520*/  @UP0 ULDC UR4, c[0x0][0xc54] ;  /* 0x0003150000040ab9 */ /* 0x000fe20000000800 */
[----:B------:R-:W-:Y:S01]  /*10530*/  @UP0 ULDC UR8, c[0x0][0xc58] ;  /* 0x0003160000080ab9 */ /* 0x000fe20000000800 */
[----:B------:R-:W-:-:S04]  /*10540*/  UIMAD.WIDE.U32 UR4, UR6, UR4, URZ ;  /* 0x00000004060472a5 */ /* 0x000fc8000f8e003f */
[----:B------:R-:W-:-:S12]  /*10550*/  @UP0 USHF.R.U32.HI UR36, URZ, UR8, UR5 ;  /* 0x000000083f240299 */ /* 0x000fd80008011605 */
.L_x_1048:
[----:B------:R-:W-:Y:S01]  /*10560*/  ISETP.GE.AND P0, PT, R18, RZ, PT ;  /* 0x000000ff1200720c */ /* 0x000fe20003f06270 */
[----:B------:R-:W-:Y:S01]  /*10570*/  UIADD3 UR44, -UR36, URZ, URZ ;  /* 0x0000003f242c7290 */ /* 0x000fe2000fffe13f */
[----:B------:R-:W-:Y:S01]  /*10580*/  IMAD.MOV.U32 R9, RZ, RZ, 0x1 ;  /* 0x00000001ff097424 */ /* 0x000fe200078e00ff */
[----:B------:R-:W-:Y:S01]  /*10590*/  MOV R3, 0x1 ;  /* 0x0000000100037802 */ /* 0x000fe20000000f00 */
[----:B------:R-:W-:Y:S01]  /*105a0*/  IMAD.MOV.U32 R0, RZ, RZ, RZ ;  /* 0x000000ffff007224 */ /* 0x000fe200078e00ff */
[----:B------:R-:W-:-:S08]  /*105b0*/  UIMAD UR44, UR7, UR44, UR6 ;  /* 0x0000002c072c72a4 */ /* 0x000fd0000f8e0206 */
[----:B------:R-:W-:Y:S05]  /*105c0*/  @!P0 BRA `(.L_x_1049) ;  /* 0x0000004400e48947 */ /* 0x000fea0003800000 */
[----:B------:R-:W0:Y:S01]  /*105d0*/  S2UR UR45, SR_CTAID.X ;  /* 0x00000000002d79c3 */ /* 0x000e220000002500 */
[----:B------:R-:W-:Y:S01]  /*105e0*/  ULDC.64 UR4, c[0x0][0x418] ;  /* 0x0001060000047ab9 */ /* 0x000fe20000000a00 */
[----:B------:R-:W-:Y:S01]  /*105f0*/  ULDC UR6, c[0x0][0x448] ;  /* 0x0001120000067ab9 */ /* 0x000fe20000000800 */
[----:B------:R-:W-:Y:S02]  /*10600*/  UISETP.NE.U32.AND UP0, UPT, UR4, URZ, UPT ;  /* 0x0000003f0400728c */ /* 0x000fe4000bf05070 */
[----:B------:R-:W-:Y:S02]  /*10610*/  UISETP.NE.AND UP1, UPT, UR6, 0x1, UPT ;  /* 0x000000010600788c */ /* 0x000fe4000bf25270 */
[----:B------:R-:W-:Y:S01]  /*10620*/  UISETP.NE.AND.EX UP0, UPT, UR5, URZ, UPT, UP0 ;  /* 0x0000003f0500728c */ /* 0x000fe2000bf05300 */
[----:B------:R-:W-:Y:S02]  /*10630*/  ULDC UR6, c[0x0][0x424] ;  /* 0x0001090000067ab9 */ /* 0x000fe40000000800 */
[----:B------:R-:W-:Y:S01]  /*10640*/  ULDC.64 UR4, c[0x0][0x9e0] ;  /* 0x0002780000047ab9 */ /* 0x000fe20000000a00 */
[----:B------:R-:W-:-:S02]  /*10650*/  USEL UR9, UR6, 0x1, UP0 ;  /* 0x0000000106097887 */ /* 0x000fc40008000000 */
[----:B------:R-:W-:Y:S01]  /*10660*/  UISETP.GE.AND UP0, UPT, UR5, 0x1, UPT ;  /* 0x000000010500788c */ /* 0x000fe2000bf06270 */
[----:B------:R-:W-:Y:S02]  /*10670*/  ULDC UR10, c[0x0][0x288] ;  /* 0x0000a200000a7ab9 */ /* 0x000fe40000000800 */
[----:B------:R-:W-:Y:S01]  /*10680*/  @UP1 ULDC UR7, c[0x0][0x44c] ;  /* 0x0001130000071ab9 */ /* 0x000fe20000000800 */
[----:B------:R-:W-:Y:S01]  /*10690*/  ULDC UR12, c[0x0][0x2f0] ;  /* 0x0000bc00000c7ab9 */ /* 0x000fe20000000800 */
[----:B------:R-:W-:Y:S01]  /*106a0*/  UIADD3 UR11, -UR10, 0x1, URZ ;  /* 0x000000010a0b7890 */ /* 0x000fe2000fffe13f */
[----:B------:R-:W-:Y:S01]  /*106b0*/  PLOP3.LUT P1, PT, PT, PT, UP0, 0x80, 0x0 ;  /* 0x000000000000781c */ /* 0x000fe20003f2f008 */
[----:B------:R-:W-:Y:S01]  /*106c0*/  UIMAD UR13, UR9, UR12, 0x3f ;  /* 0x0000003f090d74a4 */ /* 0x000fe2000f8e020c */
[----:B------:R-:W-:Y:S01]  /*106d0*/  @UP1 ULDC UR14, c[0x0][0x450] ;  /* 0x00011400000e1ab9 */ /* 0x000fe20000000800 */
[----:B------:R-:W-:Y:S02]  /*106e0*/  UIMAD UR11, UR9, UR12, UR11 ;  /* 0x0000000c090b72a4 */ /* 0x000fe4000f8e020b */
[----:B0-----:R-:W-:-:S04]  /*106f0*/  USHF.L.U32 UR45, UR45, 0x7, URZ ;  /* 0x000000072d2d7899 */ /* 0x001fc8000800063f */
[----:B------:R-:W-:-:S04]  /*10700*/  UIADD3 UR8, UR45, 0x7f, URZ ;  /* 0x0000007f2d087890 */ /* 0x000fc8000fffe03f */
[----:B------:R-:W-:-:S04]  /*10710*/  UIMAD.WIDE.U32 UR6, UR8, UR7, URZ ;  /* 0x00000007080672a5 */ /* 0x000fc8000f8e003f */
[----:B------:R-:W-:Y:S02]  /*10720*/  @UP1 USHF.R.U32.HI UR8, URZ, UR14, UR7 ;  /* 0x0000000e3f081299 */ /* 0x000fe40008011607 */
[----:B------:R-:W-:Y:S02]  /*10730*/  USHF.R.S32.HI UR7, URZ, 0x1f, UR13 ;  /* 0x0000001f3f077899 */ /* 0x000fe4000801140d */
[----:B------:R-:W-:Y:S02]  /*10740*/  UIADD3 UR6, UR11, UR8, URZ ;  /* 0x000000080b067290 */ /* 0x000fe4000fffe03f */
[----:B------:R-:W-:Y:S02]  /*10750*/  ULEA.HI UR7, UR7, UR13, URZ, 0x6 ;  /* 0x0000000d07077291 */ /* 0x000fe4000f8f303f */
[----:B------:R-:W-:Y:S02]  /*10760*/  UIADD3 UR4, UR6, UR4, URZ ;  /* 0x0000000406047290 */ /* 0x000fe4000fffe03f */
[----:B------:R-:W-:Y:S01]  /*10770*/  USHF.R.S32.HI UR43, URZ, 0x6, UR7 ;  /* 0x000000063f2b7899 */ /* 0x000fe20008011407 */
        /* <DEDUP_REMOVED lines=11> */
.L_x_1051:
[----:B------:R-:W-:-:S11]  /*10830*/  UISETP.NE.AND UP0, UPT, UR5, 0x1, UPT ;  /* 0x000000010500788c */ /* 0x000fd6000bf05270 */
[----:B------:R-:W-:Y:S02]  /*10840*/  @UP0 ULDC.64 UR14, c[0x0][0x9e8] ;  /* 0x00027a00000e0ab9 */ /* 0x000fe40000000a00 */
[----:B------:R-:W-:-:S04]  /*10850*/  UIMAD.WIDE.U32 UR6, UR8, UR14, URZ ;  /* 0x0000000e080672a5 */ /* 0x000fc8000f8e003f */
[----:B------:R-:W-:-:S12]  /*10860*/  @UP0 USHF.R.U32.HI UR8, URZ, UR15, UR7 ;  /* 0x0000000f3f080299 */ /* 0x000fd80008011607 */
.L_x_1052:
[----:B------:R-:W-:-:S04]  /*10870*/  UIMAD UR8, UR8, UR5, UR5 ;  /* 0x00000005080872a4 */ /* 0x000fc8000f8e0205 */
[----:B------:R-:W-:-:S04]  /*10880*/  UISETP.LT.AND UP0, UPT, UR4, UR8, UPT ;  /* 0x000000080400728c */ /* 0x000fc8000bf01270 */
[----:B------:R-:W-:-:S12]  /*10890*/  USEL UR4, UR4, UR8, UP0 ;  /* 0x0000000804047287 */ /* 0x000fd80008000000 */
.L_x_1050:
[----:B------:R-:W-:Y:S01]  /*108a0*/  UIADD3 UR4, UR4, 0x3f, URZ ;  /* 0x0000003f04047890 */ /* 0x000fe2000fffe03f */
[----:B------:R-:W-:Y:S01]  /*108b0*/  @UP1 ULDC UR6, c[0x0][0x44c] ;  /* 0x0001130000061ab9 */ /* 0x000fe20000000800 */
[----:B------:R-:W-:Y:S02]  /*108c0*/  @UP1 ULDC UR11, c[0x0][0x450] ;  /* 0x00011400000b1ab9 */ /* 0x000fe40000000800 */
[----:B------:R-:W-:Y:S02]  /*108d0*/  USHF.R.S32.HI UR8, URZ, 0x1f, UR4 ;  /* 0x0000001f3f087899 */ /* 0x000fe40008011404 */
[----:B------:R-:W-:Y:S02]  /*108e0*/  UIMAD.WIDE.U32 UR6, UR45, UR6, URZ ;  /* 0x000000062d0672a5 */ /* 0x000fe4000f8e003f */
[----:B------:R-:W-:Y:S02]  /*108f0*/  ULEA.HI UR8, UR8, UR4, URZ, 0x6 ;  /* 0x0000000408087291 */ /* 0x000fe4000f8f303f */
[----:B------:R-:W-:Y:S01]  /*10900*/  UIMAD UR9, UR9, UR12, -UR10 ;  /* 0x0000000c090972a4 */ /* 0x000fe2000f8e0a0a */
[----:B------:R-:W-:Y:S01]  /*10910*/  UMOV UR4, UR45 ;  /* 0x0000002d00047c82 */ /* 0x000fe20008000000 */
[----:B------:R-:W-:-:S02]  /*10920*/  USHF.R.S32.HI UR42, URZ, 0x6, UR8 ;  /* 0x000000063f2a7899 */ /* 0x000fc40008011408 */
[----:B------:R-:W-:Y:S02]  /*10930*/  @UP1 USHF.R.U32.HI UR4, URZ, UR11, UR7 ;  /* 0x0000000b3f041299 */ /* 0x000fe40008011607 */
[----:B------:R-:W-:Y:S02]  /*10940*/  UISETP.LT.AND UP0, UPT, UR43, UR42, UPT ;  /* 0x0000002a2b00728c */ /* 0x000fe4000bf01270 */
[----:B------:R-:W-:Y:S01]  /*10950*/  UIADD3 UR4, UR9, UR4, URZ ;  /* 0x0000000409047290 */ /* 0x000fe2000fffe03f */
[----:B------:R-:W-:Y:S01]  /*10960*/  ULDC UR8, c[0x0][0x9dc] ;  /* 0x0002770000087ab9 */ /* 0x000fe20000000800 */
        /* <DEDUP_REMOVED lines=13> */
.L_x_1054:
[----:B------:R-:W-:-:S11]  /*10a40*/  UISETP.NE.AND UP0, UPT, UR5, 0x1, UPT ;  /* 0x000000010500788c */ /* 0x000fd6000bf05270 */
[----:B------:R-:W-:Y:S02]  /*10a50*/  @UP0 ULDC.64 UR10, c[0x0][0x9e8] ;  /* 0x00027a00000a0ab9 */ /* 0x000fe40000000a00 */
[----:B------:R-:W-:-:S04]  /*10a60*/  UIMAD.WIDE.U32 UR6, UR4, UR10, URZ ;  /* 0x0000000a040672a5 */ /* 0x000fc8000f8e003f */
[----:B------:R-:W-:-:S12]  /*10a70*/  @UP0 USHF.R.U32.HI UR4, URZ, UR11, UR7 ;  /* 0x0000000b3f040299 */ /* 0x000fd80008011607 */
.L_x_1055:
[----:B------:R-:W-:-:S04]  /*10a80*/  UIMAD UR4, UR4, UR5, URZ ;  /* 0x00000005040472a4 */ /* 0x000fc8000f8e023f */
[----:B------:R-:W-:-:S04]  /*10a90*/  UISETP.LT.AND UP0, UPT, UR8, UR4, UPT ;  /* 0x000000040800728c */ /* 0x000fc8000bf01270 */
[----:B------:R-:W-:-:S12]  /*10aa0*/  USEL UR8, UR8, UR4, !UP0 ;  /* 0x0000000408087287 */ /* 0x000fd8000c000000 */
.L_x_1053:
        /* <DEDUP_REMOVED lines=13> */
[----:B------:R-:W-:Y:S01]  /*10b80*/  IMAD.U32 R3, RZ, RZ, UR10 ;  /* 0x0000000aff037e24 */ /* 0x000fe2000f8e00ff */
[----:B------:R-:W-:-:S04]  /*10b90*/  UIADD3 UR4, UR10, -0x1, UR12 ;  /* 0xffffffff0a047890 */ /* 0x000fc8000fffe00c */
[-C--:B------:R-:W-:Y:S01]  /*10ba0*/  IABS R0, R3.reuse ;  /* 0x0000000300007213 */ /* 0x080fe20000000000 */
[----:B------:R-:W-:Y:S01]  /*10bb0*/  UIADD3 UR6, -UR40, UR4, URZ ;  /* 0x0000000428067290 */ /* 0x000fe2000fffe13f */
[----:B------:R-:W-:Y:S02]  /*10bc0*/  IABS R3, R3 ;  /* 0x0000000300037213 */ /* 0x000fe40000000000 */
[----:B------:R-:W-:Y:S01]  /*10bd0*/  R2UR UR11, R0 ;  /* 0x00000000000b72ca */ /* 0x000fe200000e0000 */
[----:B------:R-:W-:Y:S02]  /*10be0*/  UMOV UR4, URZ ;  /* 0x0000003f00047c82 */ /* 0x000fe40008000000 */
[----:B------:R-:W-:-:S05]  /*10bf0*/  IMAD.MOV R3, RZ, RZ, -R3 ;  /* 0x000000ffff037224 */ /* 0x000fca00078e0a03 */
[----:B------:R-:W-:-:S05]  /*10c00*/  R2UR UR9, R3 ;  /* 0x00000000030972ca */ /* 0x000fca00000e0000 */
[----:B------:R-:W0:Y:S08]  /*10c10*/  I2F.RP R0, UR11 ;  /* 0x0000000b00007d06 */ /* 0x000e300008209400 */
[----:B0-----:R-:W0:Y:S02]  /*10c20*/  MUFU.RCP R0, R0 ;  /* 0x0000000000007308 */ /* 0x001e240000001000 */
[----:B0-----:R-:W-:Y:S01]  /*10c30*/  VIADD R2, R0, 0xffffffe ;  /* 0x0ffffffe00027836 */ /* 0x001fe20000000000 */
[----:B------:R-:W-:Y:S01]  /*10c40*/  IABS R0, UR6 ;  /* 0x0000000600007c13 */ /* 0x000fe20008000000 */
[----:B------:R-:W-:-:S03]  /*10c50*/  ULOP3.LUT UR6, UR6, UR10, URZ, 0x3c, !UPT ;  /* 0x0000000a06067292 */ /* 0x000fc6000f8e3c3f */
[----:B------:R-:W-:Y:S01]  /*10c60*/  R2UR UR8, R0 ;  /* 0x00000000000872ca */ /* 0x000fe200000e0000 */
[----:B------:R-:W0:Y:S02]  /*10c70*/  F2I.FTZ.U32.TRUNC.NTZ R2, R2 ;  /* 0x0000000200027305 */ /* 0x000e24000021f000 */
[----:B0-----:R-:W-:-:S13]  /*10c80*/  R2UR UR5, R2 ;  /* 0x00000000020572ca */ /* 0x001fda00000e0000 */
[----:B------:R-:W-:-:S04]  /*10c90*/  UIADD3 UR7, URZ, -UR5, URZ ;  /* 0x800000053f077290 */ /* 0x000fc8000fffe03f */
[----:B------:R-:W-:-:S04]  /*10ca0*/  UIMAD UR7, UR7, UR11, URZ ;  /* 0x0000000b070772a4 */ /* 0x000fc8000f8e023f */
[----:B------:R-:W-:-:S04]  /*10cb0*/  UIMAD.WIDE.U32 UR4, UR5, UR7, UR4 ;  /* 0x00000007050472a5 */ /* 0x000fc8000f8e0004 */
[----:B------:R-:W-:-:S04]  /*10cc0*/  UIMAD.WIDE.U32 UR4, UR5, UR8, URZ ;  /* 0x00000008050472a5 */ /* 0x000fc8000f8e003f */
[----:B------:R-:W-:-:S04]  /*10cd0*/  UIMAD UR4, UR5, UR9, UR8 ;  /* 0x00000009050472a4 */ /* 0x000fc8000f8e0208 */
[----:B------:R-:W-:-:S11]  /*10ce0*/  UISETP.GT.U32.AND UP1, UPT, UR11, UR4, UPT ;  /* 0x000000040b00728c */ /* 0x000fd6000bf24070 */
[----:B------:R-:W-:Y:S02]  /*10cf0*/  @!UP1 UIADD3 UR4, UR4, -UR11, URZ ;  /* 0x8000000b04049290 */ /* 0x000fe4000fffe03f */
[----:B------:R-:W-:Y:S02]  /*10d00*/  @!UP1 UIADD3 UR5, UR5, 0x1, URZ ;  /* 0x0000000105059890 */ /* 0x000fe4000fffe03f */
[----:B------:R-:W-:Y:S02]  /*10d10*/  UISETP.GE.U32.AND UP0, UPT, UR4, UR11, UPT ;  /* 0x0000000b0400728c */ /* 0x000fe4000bf06070 */
[----:B------:R-:W-:-:S09]  /*10d20*/  UISETP.GE.AND UP1, UPT, UR6, URZ, UPT ;  /* 0x0000003f0600728c */ /* 0x000fd2000bf26270 */
[----:B------:R-:W-:Y:S02]  /*10d30*/  @UP0 UIADD3 UR5, UR5, 0x1, URZ ;  /* 0x0000000105050890 */ /* 0x000fe4000fffe03f */
[----:B------:R-:W-:Y:S02]  /*10d40*/  UISETP.NE.AND UP0, UPT, UR10, URZ, UPT ;  /* 0x0000003f0a00728c */ /* 0x000fe4000bf05270 */
[----:B------:R-:W-:-:S09]  /*10d50*/  @!UP1 UIADD3 UR5, -UR5, URZ, URZ ;  /* 0x0000003f05059290 */ /* 0x000fd2000fffe13f */
[----:B------:R-:W-:-:S07]  /*10d60*/  @!UP0 ULOP3.LUT UR5, URZ, UR10, URZ, 0x33, !UPT ;  /* 0x0000000a3f058292 */ /* 0x000fce000f8e333f */
[----:B------:R-:W-:-:S05]  /*10d70*/  UMOV UR41, UR5 ;  /* 0x0000000500297c82 */ /* 0x000fca0008000000 */
.L_x_1056:
[----:B------:R-:W-:Y:S01]  /*10d80*/  UIMAD UR39, UR44, UR41, UR40 ;  /* 0x000000292c2772a4 */ /* 0x000fe2000f8e0228 */
[----:B------:R-:W-:Y:S02]  /*10d90*/  IMAD.U32 R0, RZ, RZ, UR12 ;  /* 0x0000000cff007e24 */ /* 0x000fe4000f8e00ff */
[----:B------:R-:W-:-:S03]  /*10da0*/  IMAD.MOV.U32 R9, RZ, RZ, 0x1 ;  /* 0x00000001ff097424 */ /* 0x000fc600078e00ff */
[----:B------:R-:W-:-:S05]  /*10db0*/  IMAD.U32 R3, RZ, RZ, UR39 ;  /* 0x00000027ff037e24 */ /* 0x000fca000f8e00ff */
[----:B------:R-:W-:Y:S01]  /*10dc0*/  VIADDMNMX R17, R3, UR41, R0, PT ;  /* 0x0000002903117c46 */ /* 0x000fe2000b800100 */
[----:B------:R-:W-:Y:S01]  /*10dd0*/  IMAD.MOV.U32 R3, RZ, RZ, 0x1 ;  /* 0x00000001ff037424 */ /* 0x000fe200078e00ff */
[----:B------:R-:W-:Y:S02]  /*10de0*/  MOV R0, RZ ;  /* 0x000000ff00007202 */ /* 0x000fe40000000f00 */
[----:B------:R-:W-:Y:S01]  /*10df0*/  ISETP.GT.AND P0, PT, R17, UR39, PT ;  /* 0x0000002711007c0c */ /* 0x000fe2000bf04270 */
[----:B------:R0:W-:-:S12]  /*10e00*/  STL [R1+0x8], R17 ;  /* 0x0000081101007387 */ /* 0x0001d80000100800 */
[----:B0-----:R-:W-:Y:S05]  /*10e10*/  @!P0 BRA `(.L_x_1049) ;  /* 0x0000003c00d08947 */ /* 0x001fea0003800000 */
        /* <DEDUP_REMOVED lines=14> */
[----:B------:R-:W-:Y:S02]  /*10f00*/  IMAD.U32 R5, RZ, RZ, UR7 ;  /* 0x00000007ff057e24 */ /* 0x000fe4000f8e00ff */
[----:B------:R-:W-:Y:S02]  /*10f10*/  IMAD.U32 R6, RZ, RZ, UR8 ;  /* 0x00000008ff067e24 */ /* 0x000fe4000f8e00ff */
[----:B------:R-:W-:-:S02]  /*10f20*/  IMAD.U32 R10, RZ, RZ, UR4 ;  /* 0x00000004ff0a7e24 */ /* 0x000fc4000f8e00ff */
[----:B------:R-:W-:Y:S02]  /*10f30*/  IMAD.U32 R11, RZ, RZ, UR5 ;  /* 0x00000005ff0b7e24 */ /* 0x000fe4000f8e00ff */
[----:B------:R-:W-:Y:S02]  /*10f40*/  IMAD.MOV.U32 R8, RZ, RZ, 0x70 ;  /* 0x00000070ff087424 */ /* 0x000fe400078e00ff */
[----:B------:R-:W-:Y:S02]  /*10f50*/  IMAD.MOV.U32 R12, RZ, RZ, 0x1 ;  /* 0x00000001ff0c7424 */ /* 0x000fe400078e00ff */
[----:B------:R-:W-:-:S07]  /*10f60*/  IMAD.MOV.U32 R13, RZ, RZ, RZ ;  /* 0x000000ffff0d7224 */ /* 0x000fce00078e00ff */
[----:B------:R-:W-:-:S07]  /*10f70*/  LEPC R20, `(.L_x_1057) ;  /* 0x000000001014794e */ /* 0x000fce0000000000 */
[----:B0-----:R-:W-:Y:S05]  /*10f80*/  CALL.ABS.NOINC R2 ;  /* 0x0000000002007343 */ /* 0x001fea0003c00000 */
.L_x_1057:
        /* <DEDUP_REMOVED lines=11> */
[----:B------:R-:W-:Y:S01]  /*11040*/  MOV R8, 0x70 ;  /* 0x0000007000087802 */ /* 0x000fe20000000f00 */
[----:B------:R-:W-:Y:S02]  /*11050*/  IMAD.U32 R6, RZ, RZ, UR8 ;  /* 0x00000008ff067e24 */ /* 0x000fe4000f8e00ff */
[----:B------:R-:W-:-:S02]  /*11060*/  IMAD.U32 R7, RZ, RZ, UR9 ;  /* 0x00000009ff077e24 */ /* 0x000fc4000f8e00ff */
[----:B------:R-:W-:Y:S02]  /*11070*/  IMAD.U32 R10, RZ, RZ, UR4 ;  /* 0x00000004ff0a7e24 */ /* 0x000fe4000f8e00ff */
[----:B------:R-:W-:Y:S02]  /*11080*/  IMAD.U32 R11, RZ, RZ, UR5 ;  /* 0x00000005ff0b7e24 */ /* 0x000fe4000f8e00ff */
[----:B------:R-:W-:Y:S02]  /*11090*/  IMAD.MOV.U32 R12, RZ, RZ, 0x1 ;  /* 0x00000001ff0c7424 */ /* 0x000fe400078e00ff */
[----:B0-----:R-:W-:-:S07]  /*110a0*/  IMAD.MOV.U32 R13, RZ, RZ, RZ ;  /* 0x000000ffff0d7224 */ /* 0x001fce00078e00ff */
[----:B------:R-:W-:-:S07]  /*110b0*/  LEPC R20, `(.L_x_1059) ;  /* 0x000000001014794e */ /* 0x000fce0000000000 */
[----:B-1----:R-:W-:Y:S05]  /*110c0*/  CALL.ABS.NOINC R2 ;  /* 0x0000000002007343 */ /* 0x002fea0003c00000 */
.L_x_1059:
[----:B------:R0:W1:Y:S01]  /*110d0*/  LDC.64 R2, c[0x4][R16] ;  /* 0x0100000010027b82 */ /* 0x0000620000000a00 */
[----:B------:R-:W-:Y:S01]  /*110e0*/  ULDC.64 UR6, c[0x4][0x1b8] ;  /* 0x01006e0000067ab9 */ /* 0x000fe20000000a00 */
[----:B------:R-:W-:Y:S01]  /*110f0*/  ULDC.64 UR8, c[0x4][0x1c0] ;  /* 0x0100700000087ab9 */ /* 0x000fe20000000a00 */
[----:B------:R-:W-:Y:S01]  /*11100*/  ULDC.64 UR4, c[0x4][0x150] ;  /* 0x0100540000047ab9 */ /* 0x000fe20000000a00 */
[----:B------:R-:W-:Y:S01]  /*11110*/  IMAD.U32 R4, RZ, RZ, UR6 ;  /* 0x00000006ff047e24 */ /* 0x000fe2000f8e00ff */
[----:B------:R-:W-:Y:S01]  /*11120*/  MOV R7, UR9 ;  /* 0x0000000900077c02 */ /* 0x000fe20008000f00 */
        /* <DEDUP_REMOVED lines=9> */
.L_x_1058:
        /* <DEDUP_REMOVED lines=8> */
[----:B------:R-:W-:Y:S01]  /*11240*/  IADD3 R17, R17, -0x1, RZ ;  /* 0xffffffff11117810 */ /* 0x000fe20007ffe0ff */
        /* <DEDUP_REMOVED lines=12> */
.L_x_1151:
        /* <DEDUP_REMOVED lines=8> */
.L_x_1154:
[----:B------:R-:W-:Y:S05]  /*11390*/  @!P6 BRA `(.L_x_1061) ;  /* 0x000000040020e947 */ /* 0x000fea0003800000 */
[----:B------:R-:W-:Y:S01]  /*113a0*/  IMAD.MOV.U32 R16, RZ, RZ, R18 ;  /* 0x000000ffff107224 */ /* 0x000fe200078e0012 */
[----:B------:R-:W-:Y:S06]  /*113b0*/  @!P1 BRA `(.L_x_1063) ;  /* 0x00000000004c9947 */ /* 0x000fec0003800000 */
[----:B------:R-:W1:Y:S01]  /*113c0*/  LDC R6, c[0x0][0x43c] ;  /* 0x00010f00ff067b82 */ /* 0x000e620000000800 */
[----:B0-----:R-:W-:Y:S01]  /*113d0*/  IMAD.MOV.U32 R0, RZ, RZ, R17 ;  /* 0x000000ffff007224 */ /* 0x001fe200078e0011 */
[----:B------:R-:W-:Y:S01]  /*113e0*/  ULDC.64 UR4, c[0x0][0x428] ;  /* 0x00010a0000047ab9 */ /* 0x000fe20000000a00 */
[----:B------:R-:W-:Y:S01]  /*113f0*/  ULDC.64 UR6, c[0x0][0x208] ;  /* 0x0000820000067ab9 */ /* 0x000fe20000000a00 */
[----:B------:R-:W-:-:S04]  /*11400*/  IMAD R7, R19, UR4, RZ ;  /* 0x0000000413077c24 */ /* 0x000fc8000f8e02ff */
[----:B------:R-:W-:Y:S01]  /*11410*/  IMAD R7, R18, UR5, R7 ;  /* 0x0000000512077c24 */ /* 0x000fe2000f8e0207 */
[----:B-1----:R-:W-:-:S13]  /*11420*/  ISETP.NE.AND P0, PT, R6, 0x1, PT ;  /* 0x000000010600780c */ /* 0x002fda0003f05270 */
[----:B------:R-:W0:Y:S02]  /*11430*/  @P0 LDC.64 R4, c[0x0][0x440] ;  /* 0x00011000ff040b82 */ /* 0x000e240000000a00 */
[----:B0-----:R-:W-:-:S05]  /*11440*/  @P0 IMAD.HI.U32 R4, R17, R4, RZ ;  /* 0x0000000411040227 */ /* 0x001fca00078e00ff */
[----:B------:R-:W-:-:S04]  /*11450*/  @P0 SHF.R.U32.HI R0, RZ, R5, R4 ;  /* 0x00000005ff000219 */ /* 0x000fc80000011604 */
[--C-:B------:R-:W-:Y:S01]  /*11460*/  SHF.R.S32.HI R5, RZ, 0x1f, R0.reuse ;  /* 0x0000001fff057819 */ /* 0x100fe20000011400 */
[----:B------:R-:W-:-:S04]  /*11470*/  IMAD.MOV.U32 R4, RZ, RZ, R0 ;  /* 0x000000ffff047224 */ /* 0x000fc800078e0000 */
[----:B------:R-:W-:-:S04]  /*11480*/  IMAD.WIDE.U32 R4, R18, UR4, R4 ;  /* 0x0000000412047c25 */ /* 0x000fc8000f8e0004 */
[----:B------:R-:W-:Y:S01]  /*11490*/  IMAD.IADD R5, R5, 0x1, R7 ;  /* 0x0000000105057824 */ /* 0x000fe200078e0207 */
[----:B------:R-:W-:-:S04]  /*114a0*/  LEA R2, P0, R4, R2, 0x2 ;  /* 0x0000000204027211 */ /* 0x000fc800078010ff */
[----:B------:R-:W-:-:S05]  /*114b0*/  LEA.HI.X R3, R4, R3, R5, 0x2, P0 ;  /* 0x0000000304037211 */ /* 0x000fca00000f1405 */
[----:B------:R1:W5:Y:S01]  /*114c0*/  LDG.E R16, desc[UR6][R2.64] ;  /* 0x0000000602107981 */ /* 0x000362000c1e1900 */
[----:B------:R-:W-:-:S04]  /*114d0*/  IMAD.MOV R0, RZ, RZ, -R0 ;  /* 0x000000ffff007224 */ /* 0x000fc800078e0a00 */
[----:B------:R-:W-:-:S07]  /*114e0*/  IMAD R17, R6, R0, R17 ;  /* 0x0000000006117224 */ /* 0x000fce00078e0211 */
.L_x_1063:
[----:B0-----:R-:W-:Y:S01]  /*114f0*/  MOV R0, 0x1 ;  /* 0x0000000100007802 */ /* 0x001fe20000000f00 */
[----:B------:R-:W1:Y:S03]  /*11500*/  S2R R8, SR_TID.X ;  /* 0x0000000000087919 */ /* 0x000e660000002100 */
[----:B------:R-:W-:-:S04]  /*11510*/  SHF.L.U32 R0, R0, 0x1f, RZ ;  /* 0x0000001f00007819 */ /* 0x000fc800000006ff */
[----:B------:R-:W0:Y:S01]  /*11520*/  SYNCS.PHASECHK.TRANS64.TRYWAIT P0, [UR38+0x30840], R0 ;  /* 0x03084000ff0075a7 */ /* 0x000e220008000166 */
[----:B-1----:R-:W-:-:S04]  /*11530*/  LOP3.LUT R2, R8, 0x7f, RZ, 0xc0, !PT ;  /* 0x0000007f08027812 */ /* 0x002fc800078ec0ff */
[----:B------:R-:W-:Y:S01]  /*11540*/  ISETP.NE.AND P1, PT, R2, RZ, PT ;  /* 0x000000ff0200720c */ /* 0x000fe20003f25270 */
[----:B0-----:R-:W-:-:S12]  /*11550*/  @!P0 BRA `(.L_x_1064) ;  /* 0x0000003c00f08947 */ /* 0x001fd80003800000 */
.L_x_1155:
[----:B------:R-:W-:Y:S05]  /*11560*/  @P1 BRA `(.L_x_1065) ;  /* 0x0000000000181947 */ /* 0x000fea0003800000 */
[----:B------:R-:W1:Y:S01]  /*11570*/  S2R R2, SR_TID.X ;  /* 0x0000000000027919 */ /* 0x000e620000002100 */
[----:B0-----:R-:W-:-:S04]  /*11580*/  IMAD.MOV.U32 R0, RZ, RZ, 0x8000 ;  /* 0x00008000ff007424 */ /* 0x001fc800078e00ff */
[----:B------:R2:W-:Y:S01]  /*11590*/  SYNCS.ARRIVE.TRANS64 RZ, [UR38+0x30830], R0 ;  /* 0x03083000ffff79a7 */ /* 0x0005e20008000026 */
[----:B-1----:R-:W-:-:S13]  /*115a0*/  LOP3.LUT P0, RZ, R2, 0x1f, RZ, 0xc0, !PT ;  /* 0x0000001f02ff7812 */ /* 0x002fda000780c0ff */
[----:B--2---:R-:W-:Y:S05]  /*115b0*/  @!P0 BRA `(.L_x_1065) ;  /* 0x0000000000048947 */ /* 0x004fea0003800000 */
[----:B------:R-:W-:Y:S01]  /*115c0*/  BPT.TRAP 0x1 ;  /* 0x000000040000795c */ /* 0x000fe20000300000 */
.L_x_1065:
        /* <DEDUP_REMOVED lines=10> */
[----:B------:R-:W-:Y:S01]  /*11670*/  USHF.L.U32 UR11, UR11, 0x6, URZ ;  /* 0x000000060b0b7899 */ /* 0x000fe2000800063f */
        /* <DEDUP_REMOVED lines=26> */
.L_x_1061:
        /* <DEDUP_REMOVED lines=21> */
[----:B01----:R-:W-:Y:S05]  /*11970*/  CALL.ABS.NOINC R2 ;  /* 0x0000000002007343 */ /* 0x003fea0003c00000 */
.L_x_1066:
[----:B------:R-:W1:Y:S01]  /*11980*/  LDC R6, c[0x0][0x448] ;  /* 0x00011200ff067b82 */ /* 0x000e620000000800 */
[----:B------:R-:W2:Y:S01]  /*11990*/  S2R R11, SR_TID.X ;  /* 0x00000000000b7919 */ /* 0x000ea20000002100 */
[----:B------:R-:W-:Y:S01]  /*119a0*/  USHF.R.S32.HI UR4, URZ, 0x1f, UR36 ;  /* 0x0000001f3f047899 */ /* 0x000fe20008011424 */
[----:B------:R-:W-:Y:S01]  /*119b0*/  ULDC.64 UR8, c[0x0][0x2d8] ;  /* 0x0000b60000087ab9 */ /* 0x000fe20000000a00 */
[----:B------:R-:W3:Y:S02]  /*119c0*/  S2R R10, SR_CTAID.Z ;  /* 0x00000000000a7919 */ /* 0x000ee40000002700 */
[----:B------:R-:W-:Y:S02]  /*119d0*/  UIMAD UR6, UR4, UR8, URZ ;  /* 0x00000008040672a4 */ /* 0x000fe4000f8e023f */
[----:B------:R-:W-:Y:S02]  /*119e0*/  UIMAD.WIDE.U32 UR4, UR36, UR8, URZ ;  /* 0x00000008240472a5 */ /* 0x000fe4000f8e003f */
[----:B------:R-:W-:-:S04]  /*119f0*/  UIMAD UR6, UR36, UR9, UR6 ;  /* 0x00000009240672a4 */ /* 0x000fc8000f8e0206 */
[----:B------:R-:W-:Y:S01]  /*11a00*/  UIADD3 UR5, UR5, UR6, URZ ;  /* 0x0000000605057290 */ /* 0x000fe2000fffe03f */
[----:B-1----:R-:W-:Y:S02]  /*11a10*/  ISETP.NE.AND P0, PT, R6, 0x1, PT ;  /* 0x000000010600780c */ /* 0x002fe40003f05270 */
[C---:B--2---:R-:W-:Y:S02]  /*11a20*/  LOP3.LUT R9, R11.reuse, 0x7f, RZ, 0xc0, !PT ;  /* 0x0000007f0b097812 */ /* 0x044fe400078ec0ff */
[----:B------:R-:W-:-:S09]  /*11a30*/  SHF.L.U32 R3, R11, 0x4, RZ ;  /* 0x000000040b037819 */ /* 0x000fd200000006ff */
[----:B------:R-:W1:Y:S01]  /*11a40*/  @P0 LDC R5, c[0x0][0x44c] ;  /* 0x00011300ff050b82 */ /* 0x000e620000000800 */
[----:B0-----:R-:W-:Y:S01]  /*11a50*/  SHF.R.U32.HI R0, RZ, 0x3, R9 ;  /* 0x00000003ff007819 */ /* 0x001fe20000011609 */
[----:B------:R-:W-:-:S03]  /*11a60*/  IMAD.SHL.U32 R9, R9, 0x8, RZ ;  /* 0x0000000809097824 */ /* 0x000fc600078e00ff */
[----:B------:R-:W-:-:S03]  /*11a70*/  LOP3.LUT R3, R0, 0x70, R3, 0xf8, !PT ;  /* 0x0000007000037812 */ /* 0x000fc600078ef803 */
[----:B------:R-:W0:Y:S02]  /*11a80*/  @P0 LDC R7, c[0x0][0x450] ;  /* 0x00011400ff070b82 */ /* 0x000e240000000800 */
[----:B------:R-:W-:-:S06]  /*11a90*/  VIADD R4, R3, UR45 ;  /* 0x0000002d03047c36 */ /* 0x000fcc0008000000 */
[----:B------:R-:W2:Y:S01]  /*11aa0*/  LDC.64 R2, c[0x0][0x2e0] ;  /* 0x0000b800ff027b82 */ /* 0x000ea20000000a00 */
[----:B-1----:R-:W-:-:S04]  /*11ab0*/  @P0 IMAD.HI.U32 R8, R4, R5, RZ ;  /* 0x0000000504080227 */ /* 0x002fc800078e00ff */
[----:B------:R-:W-:Y:S01]  /*11ac0*/  IMAD.MOV.U32 R5, RZ, RZ, R4 ;  /* 0x000000ffff057224 */ /* 0x000fe200078e0004 */
[----:B0-----:R-:W-:Y:S02]  /*11ad0*/  @P0 SHF.R.U32.HI R5, RZ, R7, R8 ;  /* 0x00000007ff050219 */ /* 0x001fe40000011608 */
[----:B---3--:R-:W-:-:S05]  /*11ae0*/  SHF.R.S32.HI R7, RZ, 0x1f, R10 ;  /* 0x0000001fff077819 */ /* 0x008fca000001140a */
[----:B--2---:R-:W-:-:S04]  /*11af0*/  IMAD R8, R7, R2, RZ ;  /* 0x0000000207087224 */ /* 0x004fc800078e02ff */
[C---:B------:R-:W-:Y:S01]  /*11b00*/  IMAD R7, R10.reuse, R3, R8 ;  /* 0x000000030a077224 */ /* 0x040fe200078e0208 */
[----:B------:R-:W-:Y:S01]  /*11b10*/  SHF.R.S32.HI R8, RZ, 0x1f, R5 ;  /* 0x0000001fff087819 */ /* 0x000fe20000011405 */
[----:B------:R-:W-:Y:S01]  /*11b20*/  IMAD.WIDE.U32 R2, R10, R2, UR4 ;  /* 0x000000040a027e25 */ /* 0x000fe2000f8e0002 */
[----:B------:R-:W-:-:S03]  /*11b30*/  ULDC.64 UR4, c[0x0][0x2d0] ;  /* 0x0000b40000047ab9 */ /* 0x000fc60000000a00 */
[----:B------:R-:W-:Y:S02]  /*11b40*/  IMAD.IADD R3, R3, 0x1, R7 ;  /* 0x0000000103037824 */ /* 0x000fe400078e0207 */
[----:B------:R-:W-:Y:S02]  /*11b50*/  IMAD.MOV R7, RZ, RZ, -R5 ;  /* 0x000000ffff077224 */ /* 0x000fe400078e0a05 */
[----:B------:R-:W-:Y:S02]  /*11b60*/  IMAD R8, R8, UR4, RZ ;  /* 0x0000000408087c24 */ /* 0x000fe4000f8e02ff */
[----:B------:R-:W-:Y:S02]  /*11b70*/  IMAD R4, R6, R7, R4 ;  /* 0x0000000706047224 */ /* 0x000fe400078e0204 */
[C---:B------:R-:W-:Y:S02]  /*11b80*/  IMAD R7, R5.reuse, UR5, R8 ;  /* 0x0000000505077c24 */ /* 0x040fe4000f8e0208 */
[----:B------:R-:W-:Y:S01]  /*11b90*/  IMAD.WIDE.U32 R2, R5, UR4, R2 ;  /* 0x0000000405027c25 */ /* 0x000fe2000f8e0002 */
[----:B------:R-:W-:Y:S01]  /*11ba0*/  SHF.R.S32.HI R5, RZ, 0x1f, R4 ;  /* 0x0000001fff057819 */ /* 0x000fe20000011404 */
[----:B------:R-:W-:-:S03]  /*11bb0*/  ULDC.64 UR4, c[0x0][0x2c8] ;  /* 0x0000b20000047ab9 */ /* 0x000fc60000000a00 */
[----:B------:R-:W-:Y:S01]  /*11bc0*/  IADD3 R3, R3, R7, RZ ;  /* 0x0000000703037210 */ /* 0x000fe20007ffe0ff */
[----:B------:R-:W-:-:S04]  /*11bd0*/  IMAD R5, R5, UR4, RZ ;  /* 0x0000000405057c24 */ /* 0x000fc8000f8e02ff */
[C---:B------:R-:W-:Y:S02]  /*11be0*/  IMAD R5, R4.reuse, UR5, R5 ;  /* 0x0000000504057c24 */ /* 0x040fe4000f8e0205 */
[----:B------:R-:W-:Y:S01]  /*11bf0*/  IMAD.WIDE.U32 R2, R4, UR4, R2 ;  /* 0x0000000404027c25 */ /* 0x000fe2000f8e0002 */
[----:B------:R-:W-:-:S03]  /*11c00*/  ULDC.64 UR4, c[0x0][0x280] ;  /* 0x0000a00000047ab9 */ /* 0x000fc60000000a00 */
[----:B------:R-:W-:Y:S01]  /*11c10*/  IMAD.IADD R7, R3, 0x1, R5 ;  /* 0x0000000103077824 */ /* 0x000fe200078e0205 */
[----:B------:R-:W-:Y:S01]  /*11c20*/  LEA R8, P0, R2, UR4, 0x1 ;  /* 0x0000000402087c11 */ /* 0x000fe2000f8008ff */
[----:B------:R-:W-:-:S03]  /*11c30*/  ULDC UR4, c[0x0][0x2b8] ;  /* 0x0000ae0000047ab9 */ /* 0x000fc60000000800 */
[----:B------:R-:W-:Y:S01]  /*11c40*/  LEA.HI.X R7, R2, UR5, R7, 0x1, P0 ;  /* 0x0000000502077c11 */ /* 0x000fe200080f0c07 */
[----:B------:R-:W-:-:S05]  /*11c50*/  IMAD.SHL.U32 R2, R11, 0x8, RZ ;  /* 0x000000080b027824 */ /* 0x000fca00078e00ff */
[C---:B------:R-:W-:Y:S02]  /*11c60*/  LOP3.LUT R3, R2.reuse, 0x1c0, RZ, 0xc0, !PT ;  /* 0x000001c002037812 */ /* 0x040fe400078ec0ff */
[----:B------:R-:W-:Y:S02]  /*11c70*/  LOP3.LUT R10, R2, 0x38, RZ, 0xc0, !PT ;  /* 0x00000038020a7812 */ /* 0x000fe400078ec0ff */
[----:B------:R-:W-:Y:S02]  /*11c80*/  LOP3.LUT R3, R3, 0x38, R2, 0xf8, !PT ;  /* 0x0000003803037812 */ /* 0x000fe400078ef802 */
[C---:B------:R-:W-:Y:S02]  /*11c90*/  LOP3.LUT R2, R10.reuse, 0x40, RZ, 0xfc, !PT ;  /* 0x000000400a027812 */ /* 0x040fe400078efcff */
[----:B------:R-:W-:Y:S02]  /*11ca0*/  ISETP.GE.AND P4, PT, R10, UR4, PT ;  /* 0x000000040a007c0c */ /* 0x000fe4000bf86270 */
[----:B------:R-:W-:-:S02]  /*11cb0*/  ISETP.GE.AND P2, PT, R2, UR4, PT ;  /* 0x0000000402007c0c */ /* 0x000fc4000bf46270 */
[----:B------:R-:W-:-:S04]  /*11cc0*/  LOP3.LUT R2, R10, 0x80, RZ, 0xfc, !PT ;  /* 0x000000800a027812 */ /* 0x000fc800078efcff */
[----:B------:R-:W-:Y:S02]  /*11cd0*/  ISETP.GE.AND P1, PT, R2, UR4, PT ;  /* 0x0000000402007c0c */ /* 0x000fe4000bf26270 */
[----:B------:R-:W-:-:S04]  /*11ce0*/  LOP3.LUT R2, R10, 0xc0, RZ, 0xfc, !PT ;  /* 0x000000c00a027812 */ /* 0x000fc800078efcff */
[----:B------:R-:W-:Y:S01]  /*11cf0*/  ISETP.GE.AND P0, PT, R2, UR4, PT ;  /* 0x0000000402007c0c */ /* 0x000fe2000bf06270 */
[----:B------:R-:W-:Y:S01]  /*11d00*/  UMOV UR4, 0xffffffff ;  /* 0xffffffff00047882 */ /* 0x000fe20000000000 */
[----:B------:R-:W-:-:S04]  /*11d10*/  LOP3.LUT R2, R3, 0x38, R11, 0x78, !PT ;  /* 0x0000003803027812 */ /* 0x000fc800078e780b */
[----:B------:R-:W-:Y:S01]  /*11d20*/  LOP3.LUT R9, R2, 0x200, R9, 0xf8, !PT ;  /* 0x0000020002097812 */ /* 0x000fe200078ef809 */
[----:B------:R-:W-:Y:S06]  /*11d30*/  BRA.DIV UR4, `(.L_x_1067) ;  /* 0x0000003a04107947 */ /* 0x000fec000b800000 */
[----:B------:R-:W0:Y:S01]  /*11d40*/  SHFL.IDX PT, R2, R7, RZ, 0x181f ;  /* 0x00181fff07027589 */ /* 0x000e2200000e0000 */
[----:B------:R-:W-:Y:S01]  /*11d50*/  ULDC UR4, c[0x0][0x288] ;  /* 0x0000a20000047ab9 */ /* 0x000fe20000000800 */
[----:B------:R-:W-:Y:S01]  /*11d60*/  VIADD R0, R0, UR45 ;  /* 0x0000002d00007c36 */ /* 0x000fe20008000000 */
[----:B------:R-:W-:Y:S01]  /*11d70*/  ULDC.64 UR6, c[0x0][0x208] ;  /* 0x0000820000067ab9 */ /* 0x000fe20000000a00 */
[----:B------:R-:W1:Y:S01]  /*11d80*/  SHFL.IDX PT, R14, R8, RZ, 0x181f ;  /* 0x00181fff080e7589 */ /* 0x000e6200000e0000 */
[----:B------:R-:W-:Y:S02]  /*11d90*/  IMAD R6, R6, UR4, RZ ;  /* 0x0000000406067c24 */ /* 0x000fe4000f8e02ff */
[C---:B------:R-:W-:Y:S01]  /*11da0*/  VIADD R11, R0.reuse, 0x10 ;  /* 0x00000010000b7836 */ /* 0x040fe20000000000 */
[----:B------:R-:W-:Y:S02]  /*11db0*/  SHFL.IDX PT, R5, R7, 0x1, 0x181f ;  /* 0x00381f0007057f89 */ /* 0x000fe400000e0000 */
[----:B------:R-:W-:-:S02]  /*11dc0*/  ISETP.GE.AND P3, PT, R0, R6, PT ;  /* 0x000000060000720c */ /* 0x000fc40003f66270 */
[----:B------:R-:W2:Y:S11]  /*11dd0*/  SHFL.IDX PT, R4, R8, 0x1, 0x181f ;  /* 0x00381f0008047f89 */ /* 0x000eb600000e0000 */
[----:B------:R-:W-:-:S02]  /*11de0*/  @!P3 LEA R21, R9, UR38, 0x1 ;  /* 0x000000260915bc11 */ /* 0x000fc4000f8e08ff */
[----:B0-----:R-:W-:Y:S01]  /*11df0*/  MOV R3, R2 ;  /* 0x0000000200037202 */ /* 0x001fe20000000f00 */
[----:B-1----:R-:W-:Y:S02]  /*11e00*/  IMAD.MOV.U32 R2, RZ, RZ, R14 ;  /* 0x000000ffff027224 */ /* 0x002fe400078e000e */
[----:B------:R-:W-:Y:S02]  /*11e10*/  SHFL.IDX PT, R14, R8, 0x7, 0x181f ;  /* 0x00f81f00080e7f89 */ /* 0x000fe400000e0000 */
[----:B------:R-:W-:-:S05]  /*11e20*/  @!P3 IMAD.WIDE.U32 R2, R10, 0x2, R2 ;  /* 0x000000020a02b825 */ /* 0x000fca00078e0002 */
[----:B------:R-:W-:Y:S04]  /*11e30*/  @!P3 LDGSTS.E.BYPASS.LTC128B.128 [R21+0x10400], desc[UR6][R2.64], !P4 ;  /* 0x104000000215bfae */ /* 0x000fe8000e101d46 */
[----:B------:R-:W-:Y:S04]  /*11e40*/  @!P3 LDGSTS.E.BYPASS.LTC128B.128 [R21+0x14400], desc[UR6][R2.64+0x80], !P2 ;  /* 0x144000800215bfae */ /* 0x000fe8000d101d46 */
[----:B------:R-:W-:Y:S04]  /*11e50*/  @!P3 LDGSTS.E.BYPASS.LTC128B.128 [R21+0x18400], desc[UR6][R2.64+0x100], !P1 ;  /* 0x184001000215bfae */ /* 0x000fe8000c901d46 */
[----:B------:R0:W-:Y:S01]  /*11e60*/  @!P3 LDGSTS.E.BYPASS.LTC128B.128 [R21+0x1c400], desc[UR6][R2.64+0x180], !P0 ;  /* 0x1c4001800215bfae */ /* 0x0001e2000c101d46 */
[----:B------:R-:W-:Y:S01]  /*11e70*/  ISETP.GE.AND P3, PT, R11, R6, PT ;  /* 0x000000060b00720c */ /* 0x000fe20003f66270 */
[----:B------:R-:W-:-:S02]  /*11e80*/  VIADD R11, R0, 0x20 ;  /* 0x00000020000b7836 */ /* 0x000fc40000000000 */
[----:B0-----:R-:W-:Y:S10]  /*11e90*/  SHFL.IDX PT, R3, R7, 0x2, 0x181f ;  /* 0x00581f0007037f89 */ /* 0x001ff400000e0000 */
[----:B--2---:R-:W-:Y:S01]  /*11ea0*/  @!P3 IMAD.WIDE.U32 R4, R10, 0x2, R4 ;  /* 0x000000020a04b825 */ /* 0x004fe200078e0004 */
[----:B------:R-:W-:Y:S01]  /*11eb0*/  @!P3 LEA R20, R9, UR38, 0x1 ;  /* 0x000000260914bc11 */ /* 0x000fe2000f8e08ff */
[----:B------:R-:W0:Y:S04]  /*11ec0*/  SHFL.IDX PT, R2, R8, 0x2, 0x181f ;  /* 0x00581f0008027f89 */ /* 0x000e2800000e0000 */
[----:B------:R-:W-:Y:S04]  /*11ed0*/  @!P3 LDGSTS.E.BYPASS.LTC128B.128 [R20+0x10c00], desc[UR6][R4.64], !P4 ;  /* 0x10c000000414bfae */ /* 0x000fe8000e101d46 */
[----:B------:R-:W-:Y:S04]  /*11ee0*/  @!P3 LDGSTS.E.BYPASS.LTC128B.128 [R20+0x14c00], desc[UR6][R4.64+0x80], !P2 ;  /* 0x14c000800414bfae */ /* 0x000fe8000d101d46 */
[----:B------:R-:W-:Y:S04]  /*11ef0*/  @!P3 LDGSTS.E.BYPASS.LTC128B.128 [R20+0x18c00], desc[UR6][R4.64+0x100], !P1 ;  /* 0x18c001000414bfae */ /* 0x000fe8000c901d46 */
[----:B------:R1:W-:Y:S01]  /*11f00*/  @!P3 LDGSTS.E.BYPASS.LTC128B.128 [R20+0x1cc00], desc[UR6][R4.64+0x180], !P0 ;  /* 0x1cc001800414bfae */ /* 0x0003e2000c101d46 */
[----:B------:R-:W-:Y:S01]  /*11f10*/  ISETP.GE.AND P3, PT, R11, R6, PT ;  /* 0x000000060b00720c */ /* 0x000fe20003f66270 */
[----:B------:R-:W-:-:S02]  /*11f20*/  VIADD R11, R0, 0x30 ;  /* 0x00000030000b7836 */ /* 0x000fc40000000000 */
[----:B-1----:R-:W-:Y:S10]  /*11f30*/  SHFL.IDX PT, R5, R7, 0x3, 0x181f ;  /* 0x00781f0007057f89 */ /* 0x002ff400000e0000 */
[----:B0-----:R-:W-:Y:S01]  /*11f40*/  @!P3 IMAD.WIDE.U32 R2, R10, 0x2, R2 ;  /* 0x000000020a02b825 */ /* 0x001fe200078e0002 */
[----:B------:R-:W-:Y:S01]  /*11f50*/  @!P3 LEA R21, R9, UR38, 0x1 ;  /* 0x000000260915bc11 */ /* 0x000fe2000f8e08ff */
[----:B------:R-:W0:Y:S04]  /*11f60*/  SHFL.IDX PT, R4, R8, 0x3, 0x181f ;  /* 0x00781f0008047f89 */ /* 0x000e2800000e0000 */
[----:B------:R-:W-:Y:S04]  /*11f70*/  @!P3 LDGSTS.E.BYPASS.LTC128B.128 [R21+0x11400], desc[UR6][R2.64], !P4 ;  /* 0x114000000215bfae */ /* 0x000fe8000e101d46 */
[----:B------:R-:W-:Y:S04]  /*11f80*/  @!P3 LDGSTS.E.BYPASS.LTC128B.128 [R21+0x15400], desc[UR6][R2.64+0x80], !P2 ;  /* 0x154000800215bfae */ /* 0x000fe8000d101d46 */
[----:B------:R-:W-:Y:S04]  /*11f90*/  @!P3 LDGSTS.E.BYPASS.LTC128B.128 [R21+0x19400], desc[UR6][R2.64+0x100], !P1 ;  /* 0x194001000215bfae */ /* 0x000fe8000c901d46 */
[----:B------:R1:W-:Y:S01]  /*11fa0*/  @!P3 LDGSTS.E.BYPASS.LTC128B.128 [R21+0x1d400], desc[UR6][R2.64+0x180], !P0 ;  /* 0x1d4001800215bfae */ /* 0x0003e2000c101d46 */
[----:B------:R-:W-:-:S02]  /*11fb0*/  ISETP.GE.AND P3, PT, R11, R6, PT ;  /* 0x000000060b00720c */ /* 0x000fc40003f66270 */
[----:B------:R-:W-:Y:S01]  /*11fc0*/  IADD3 R11, R0, 0x40, RZ ;  /* 0x00000040000b7810 */ /* 0x000fe20007ffe0ff */
        /* <DEDUP_REMOVED lines=24> */
[----:B------:R1:W-:Y:S04]  /*12150*/  @!P3 LDGSTS.E.BYPASS.LTC128B.128 [R20+0x12c00], desc[UR6][R4.64], !P4 ;  /* 0x12c000000414bfae */ /* 0x0003e8000e101d46 */
[----:B------:R1:W-:Y:S04]  /*12160*/  @!P3 LDGSTS.E.BYPASS.LTC128B.128 [R20+0x16c00], desc[UR6][R4.64+0x80], !P2 ;  /* 0x16c000800414bfae */ /* 0x0003e8000d101d46 */
[----:B------:R1:W-:Y:S04]  /*12170*/  @!P3 LDGSTS.E.BYPASS.LTC128B.128 [R20+0x1ac00], desc[UR6][R4.64+0x100], !P1 ;  /* 0x1ac001000414bfae */ /* 0x0003e8000c901d46 */
[----:B------:R1:W-:Y:S01]  /*12180*/  @!P3 LDGSTS.E.BYPASS.LTC128B.128 [R20+0x1ec00], desc[UR6][R4.64+0x180], !P0 ;  /* 0x1ec001800414bfae */ /* 0x0003e2000c101d46 */
[----:B------:R-:W-:-:S03]  /*12190*/  ISETP.GE.AND P3, PT, R11, R6, PT ;  /* 0x000000060b00720c */ /* 0x000fc60003f66270 */
[----:B------:R-:W2:Y:S10]  /*121a0*/  SHFL.IDX PT, R7, R7, 0x7, 0x181f ;  /* 0x00f81f0007077f89 */ /* 0x000eb400000e0000 */
[----:B0-----:R-:W-:Y:S01]  /*121b0*/  @!P3 IMAD.WIDE.U32 R2, R10, 0x2, R2 ;  /* 0x000000020a02b825 */ /* 0x001fe200078e0002 */
[----:B------:R-:W-:-:S05]  /*121c0*/  @!P3 LEA R21, R9, UR38, 0x1 ;  /* 0x000000260915bc11 */ /* 0x000fca000f8e08ff */
[----:B------:R1:W-:Y:S04]  /*121d0*/  @!P3 LDGSTS.E.BYPASS.LTC128B.128 [R21+0x13400], desc[UR6][R2.64], !P4 ;  /* 0x134000000215bfae */ /* 0x0003e8000e101d46 */
[----:B------:R1:W-:Y:S04]  /*121e0*/  @!P3 LDGSTS.E.BYPASS.LTC128B.128 [R21+0x17400], desc[UR6][R2.64+0x80], !P2 ;  /* 0x174000800215bfae */ /* 0x0003e8000d101d46 */
[----:B------:R1:W-:Y:S04]  /*121f0*/  @!P3 LDGSTS.E.BYPASS.LTC128B.128 [R21+0x1b400], desc[UR6][R2.64+0x100], !P1 ;  /* 0x1b4001000215bfae */ /* 0x0003e8000c901d46 */
[----:B--2---:R1:W-:Y:S02]  /*12200*/  @!P3 LDGSTS.E.BYPASS.LTC128B.128 [R21+0x1f400], desc[UR6][R2.64+0x180], !P0 ;  /* 0x1f4001800215bfae */ /* 0x0043e4000c101d46 */
.L_x_1172:
[----:B-1----:R-:W-:Y:S01]  /*12210*/  VIADD R3, R0, 0x70 ;  /* 0x0000007000037836 */ /* 0x002fe20000000000 */
        /* <DEDUP_REMOVED lines=15> */
.L_x_1069:
[----:B------:R-:W-:Y:S05]  /*12310*/  BSYNC B0 ;  /* 0x0000000000007941 */ /* 0x000fea0003800000 */
.L_x_1068:
[----:B------:R-:W-:Y:S01]  /*12320*/  NOP ;  /* 0x0000000000007918 */ /* 0x000fe20000000000 */
[----:B------:R-:W-:Y:S01]  /*12330*/  SYNCS.ARRIVE.TRANS64.RED.A0T1 RZ, [UR38+0x30800], RZ ;  /* 0x030800ffffff79a7 */ /* 0x000fe20008200426 */
[----:B------:R-:W-:Y:S01]  /*12340*/  IMAD.MOV.U32 R2, RZ, RZ, 0x1 ;  /* 0x00000001ff027424 */ /* 0x000fe200078e00ff */
[----:B------:R-:W-:Y:S04]  /*12350*/  ARRIVES.LDGSTSBAR.64.TRANSCNT [UR38+0x30800] ;  /* 0x03080000ff0079b0 */ /* 0x000fe80008000aa6 */
[----:B------:R-:W-:Y:S01]  /*12360*/  SHF.L.U32 R2, R2, 0x1f, RZ ;  /* 0x0000001f02027819 */ /* 0x000fe200000006ff */
[----:B------:R-:W-:Y:S01]  /*12370*/  NOP ;  /* 0x0000000000007918 */ /* 0x000fe20000000000 */
[----:B------:R-:W2:Y:S01]  /*12380*/  LDL.LU R3, [R1+0x8] ;  /* 0x0000080001037983 */ /* 0x000ea20000300800 */
[----:B------:R-:W-:Y:S01]  /*12390*/  SYNCS.ARRIVE.TRANS64.A1T0 RZ, [UR38+0x30800], RZ ;  /* 0x030800ffffff79a7 */ /* 0x000fe20008100026 */
[----:B------:R-:W1:Y:S01]  /*123a0*/  SYNCS.PHASECHK.TRANS64.TRYWAIT P0, [UR38+0x30820], R2 ;  /* 0x03082002ff0075a7 */ /* 0x000e620008000166 */
[----:B--2---:R-:W-:-:S05]  /*123b0*/  VIADD R0, R3, 0xfffffffe ;  /* 0xfffffffe03007836 */ /* 0x004fca0000000000 */
[----:B------:R-:W-:Y:S01]  /*123c0*/  ISETP.GE.AND P1, PT, R0, UR39, PT ;  /* 0x0000002700007c0c */ /* 0x000fe2000bf26270 */
[----:B-1----:R-:W-:-:S12]  /*123d0*/  @!P0 BRA `(.L_x_1070) ;  /* 0x0000003c002c8947 */ /* 0x002fd80003800000 */
.L_x_1173:
[----:B0-----:R-:W-:Y:S02]  /*123e0*/  IMAD.MOV.U32 R9, RZ, RZ, 0x1 ;  /* 0x00000001ff097424 */ /* 0x001fe400078e00ff */
[----:B------:R-:W-:Y:S01]  /*123f0*/  IMAD.MOV.U32 R8, RZ, RZ, RZ ;  /* 0x000000ffff087224 */ /* 0x000fe200078e00ff */
[----:B------:R-:W-:Y:S06]  /*12400*/  @!P1 BRA `(.L_x_1071) ;  /* 0x0000002000f09947 */ /* 0x000fec0003800000 */
[----:B------:R-:W-:Y:S01]  /*12410*/  UIADD3 UR4, UR44, 0x1, URZ ;  /* 0x000000012c047890 */ /* 0x000fe2000fffe03f */
[----:B------:R-:W0:Y:S01]  /*12420*/  S2R R4, SR_TID.X ;  /* 0x0000000000047919 */ /* 0x000e220000002100 */
[----:B------:R-:W-:Y:S01]  /*12430*/  ULOP3.LUT UR5, URZ, UR42, URZ, 0x33, !UPT ;  /* 0x0000002a3f057292 */ /* 0x000fe2000f8e333f */
[----:B------:R-:W-:Y:S01]  /*12440*/  IMAD.MOV.U32 R9, RZ, RZ, 0x1 ;  /* 0x00000001ff097424 */ /* 0x000fe200078e00ff */
[----:B------:R-:W-:-:S04]  /*12450*/  UIMAD UR4, UR4, UR41, URZ ;  /* 0x00000029040472a4 */ /* 0x000fc8000f8e023f */
[----:B-1----:R-:W-:Y:S01]  /*12460*/  MOV R3, UR5 ;  /* 0x0000000500037c02 */ /* 0x002fe20008000f00 */
[----:B------:R-:W-:Y:S01]  /*12470*/  ULOP3.LUT UR5, URZ, UR39, URZ, 0x33, !UPT ;  /* 0x000000273f057292 */ /* 0x000fe2000f8e333f */
[----:B------:R-:W-:Y:S01]  /*12480*/  LOP3.LUT R2, RZ, UR4, RZ, 0x33, !PT ;  /* 0x00000004ff027c12 */ /* 0x000fe2000f8e33ff */
[----:B------:R-:W-:-:S03]  /*12490*/  ULOP3.LUT UR4, URZ, UR43, URZ, 0x33, !UPT ;  /* 0x0000002b3f047292 */ /* 0x000fc6000f8e333f */
[----:B------:R-:W-:Y:S01]  /*124a0*/  VIADDMNMX R2, R2, -UR40, R3, !PT ;  /* 0x8000002802027c46 */ /* 0x000fe2000f800103 */
[----:B------:R-:W-:-:S03]  /*124b0*/  IMAD.MOV.U32 R3, RZ, RZ, 0x2 ;  /* 0x00000002ff037424 */ /* 0x000fc600078e00ff */
[----:B------:R-:W-:-:S04]  /*124c0*/  VIMNMX R2, R2, UR4, !PT ;  /* 0x0000000402027c48 */ /* 0x000fc8000ffe0100 */
[----:B------:R-:W-:-:S05]  /*124d0*/  VIADDMNMX R3, R2, R3, UR5, !PT ;  /* 0x0000000502037e46 */ /* 0x000fca000f800103 */
[----:B------:R-:W-:-:S05]  /*124e0*/  VIADD R5, R3, 0xfffffffe ;  /* 0xfffffffe03057836 */ /* 0x000fca0000000000 */
[-C--:B------:R-:W-:Y:S02]  /*124f0*/  ISETP.NE.AND P0, PT, R5, R2.reuse, PT ;  /* 0x000000020500720c */ /* 0x080fe40003f05270 */
[----:B------:R-:W-:Y:S02]  /*12500*/  LOP3.LUT R2, RZ, R2, RZ, 0x33, !PT ;  /* 0x00000002ff027212 */ /* 0x000fe400078e33ff */
[----:B0-----:R-:W-:Y:S02]  /*12510*/  LOP3.LUT R10, R4, 0x1f, RZ, 0xc0, !PT ;  /* 0x0000001f040a7812 */ /* 0x001fe400078ec0ff */
[----:B------:R-:W-:Y:S01]  /*12520*/  MOV R4, R16 ;  /* 0x0000001000047202 */ /* 0x000fe20000000f00 */
[----:B------:R-:W-:-:S05]  /*12530*/  IMAD.IADD R3, R3, 0x1, R2 ;  /* 0x0000000103037824 */ /* 0x000fca00078e0202 */
[----:B------:R-:W-:Y:S01]  /*12540*/  LOP3.LUT R12, R3, 0x1, RZ, 0xc0, !PT ;  /* 0x00000001030c7812 */ /* 0x000fe200078ec0ff */
[----:B------:R-:W-:Y:S06]  /*12550*/  @!P0 BRA `(.L_x_1072) ;  /* 0x0000001400c88947 */ /* 0x000fec0003800000 */
[----:B------:R-:W-:Y:S01]  /*12560*/  BSSY B0, `(.L_x_1072) ;  /* 0x0000171000007945 */ /* 0x000fe20003800000 */
[----:B------:R-:W-:Y:S02]  /*12570*/  IMAD.IADD R6, R3, 0x1, -R12 ;  /* 0x0000000103067824 */ /* 0x000fe400078e0a0c */
[----:B------:R-:W-:Y:S02]  /*12580*/  IMAD.MOV.U32 R7, RZ, RZ, 0x1 ;  /* 0x00000001ff077424 */ /* 0x000fe400078e00ff */
[----:B------:R-:W-:-:S07]  /*12590*/  IMAD.MOV.U32 R4, RZ, RZ, R16 ;  /* 0x000000ffff047224 */ /* 0x000fce00078e0010 */
.L_x_1111:
[----:B------:R-:W2:Y:S01]  /*125a0*/  LDL R2, [R1] ;  /* 0x0000000001027983 */ /* 0x000ea20000100800 */
[----:B------:R-:W-:Y:S01]  /*125b0*/  VIADD R6, R6, 0xfffffffe ;  /* 0xfffffffe06067836 */ /* 0x000fe20000000000 */
[----:B------:R-:W-:Y:S04]  /*125c0*/  BSSY B1, `(.L_x_1073) ;  /* 0x00000b3000017945 */ /* 0x000fe80003800000 */
[----:B------:R-:W-:Y:S02]  /*125d0*/  ISETP.NE.AND P2, PT, R6, RZ, PT ;  /* 0x000000ff0600720c */ /* 0x000fe40003f45270 */
[----:B--2---:R-:W-:-:S13]  /*125e0*/  ISETP.NE.AND P0, PT, R2, RZ, PT ;  /* 0x000000ff0200720c */ /* 0x004fda0003f05270 */
[----:B------:R-:W-:Y:S05]  /*125f0*/  @!P0 BRA `(.L_x_1074) ;  /* 0x0000000800bc8947 */ /* 0x000fea0003800000 */
[----:B------:R-:W2:Y:S01]  /*12600*/  LDL R2, [R1+0x4] ;  /* 0x0000040001027983 */ /* 0x000ea20000100800 */
[----:B------:R-:W-:Y:S02]  /*12610*/  MOV R9, R0 ;  /* 0x0000000000097202 */ /* 0x000fe40000000f00 */
        /* <DEDUP_REMOVED lines=12> */
[--C-:B------:R-:W-:Y:S01]  /*126e0*/  SHF.R.S32.HI R3, RZ, 0x1f, R2.reuse ;  /* 0x0000001fff037819 */ /* 0x100fe20000011402 */
[--C-:B------:R-:W-:Y:S02]  /*126f0*/  IMAD.MOV R5, RZ, RZ, -R2.reuse ;  /* 0x000000ffff057224 */ /* 0x100fe400078e0a02 */
[----:B------:R-:W-:Y:S01]  /*12700*/  IMAD.WIDE.U32 R2, R18, UR4, R2 ;  /* 0x0000000412027c25 */ /* 0x000fe2000f8e0002 */
[----:B------:R-:W-:-:S03]  /*12710*/  ULDC.64 UR4, c[0x0][0x418] ;  /* 0x0001060000047ab9 */ /* 0x000fc60000000a00 */
[----:B------:R-:W-:Y:S01]  /*12720*/  IMAD.IADD R3, R4, 0x1, R3 ;  /* 0x0000000104037824 */ /* 0x000fe200078e0203 */
[----:B------:R-:W-:Y:S01]  /*12730*/  LEA R4, P0, R2, UR4, 0x2 ;  /* 0x0000000402047c11 */ /* 0x000fe2000f8010ff */
[----:B------:R-:W-:-:S03]  /*12740*/  IMAD R9, R9, R5, R0 ;  /* 0x0000000509097224 */ /* 0x000fc600078e0200 */
[----:B------:R-:W-:-:S05]  /*12750*/  LEA.HI.X R5, R2, UR5, R3, 0x2, P0 ;  /* 0x0000000502057c11 */ /* 0x000fca00080f1403 */
[----:B------:R0:W5:Y:S04]  /*12760*/  LDG.E R4, desc[UR6][R4.64] ;  /* 0x0000000604047981 */ /* 0x000168000c1e1900 */
.L_x_1075:
[----:B------:R-:W1:Y:S01]  /*12770*/  S2R R2, SR_TID.X ;  /* 0x0000000000027919 */ /* 0x000e620000002100 */
[----:B------:R-:W-:Y:S01]  /*12780*/  BSSY B2, `(.L_x_1076) ;  /* 0x0000006000027945 */ /* 0x000fe20003800000 */
[----:B-1----:R-:W-:Y:S02]  /*12790*/  LOP3.LUT R3, R2, 0x7f, RZ, 0xc0, !PT ;  /* 0x0000007f02037812 */ /* 0x002fe400078ec0ff */
[----:B------:R-:W-:Y:S02]  /*127a0*/  SHF.L.U32 R2, R7, 0x1f, RZ ;  /* 0x0000001f07027819 */ /* 0x000fe400000006ff */
[----:B------:R-:W-:Y:S02]  /*127b0*/  ISETP.NE.AND P1, PT, R3, RZ, PT ;  /* 0x000000ff0300720c */ /* 0x000fe40003f25270 */
[----:B------:R-:W1:Y:S02]  /*127c0*/  SYNCS.PHASECHK.TRANS64.TRYWAIT P0, [UR38+0x30848], R2 ;  /* 0x03084802ff0075a7 */ /* 0x000e640008000166 */
[----:B-1----:R-:W-:Y:S09]  /*127d0*/  @!P0 BRA `(.L_x_1077) ;  /* 0x0000003800448947 */ /* 0x002ff20003800000 */
.L_x_1174:
[----:B------:R-:W-:Y:S05]  /*127e0*/  BSYNC B2 ;  /* 0x0000000000027941 */ /* 0x000fea0003800000 */
.L_x_1076:
[----:B------:R-:W-:Y:S04]  /*127f0*/  BSSY B2, `(.L_x_1078) ;  /* 0x0000007000027945 */ /* 0x000fe80003800000 */
[----:B------:R-:W-:Y:S05]  /*12800*/  @P1 BRA `(.L_x_1079) ;  /* 0x0000000000141947 */ /* 0x000fea0003800000 */
[----:B------:R-:W-:Y:S01]  /*12810*/  ISETP.NE.AND P0, PT, R10, RZ, PT ;  /* 0x000000ff0a00720c */ /* 0x000fe20003f05270 */
[----:B-1----:R-:W-:-:S04]  /*12820*/  IMAD.MOV.U32 R3, RZ, RZ, 0x8000 ;  /* 0x00008000ff037424 */ /* 0x002fc800078e00ff */
[----:B------:R2:W-:Y:S08]  /*12830*/  SYNCS.ARRIVE.TRANS64 RZ, [UR38+0x30838], R3 ;  /* 0x03083803ffff79a7 */ /* 0x0005f00008000026 */
[----:B--2---:R-:W-:Y:S05]  /*12840*/  @!P0 BRA `(.L_x_1079) ;  /* 0x0000000000048947 */ /* 0x004fea0003800000 */
[----:B------:R-:W-:Y:S01]  /*12850*/  BPT.TRAP 0x1 ;  /* 0x000000040000795c */ /* 0x000fe20000300000 */
.L_x_1079:
[----:B------:R-:W-:Y:S05]  /*12860*/  BSYNC B2 ;  /* 0x0000000000027941 */ /* 0x000fea0003800000 */
.L_x_1078:
[----:B------:R-:W-:Y:S01]  /*12870*/  MOV R14, RZ ;  /* 0x000000ff000e7202 */ /* 0x000fe20000000f00 */
[----:B------:R-:W-:Y:S01]  /*12880*/  ULDC.64 UR4, c[0x0][0x198] ;  /* 0x0000660000047ab9 */ /* 0x000fe20000000a00 */
[----:B------:R-:W-:Y:S01]  /*12890*/  PLOP3.LUT P0, PT, PT, PT, PT, 0x80, 0x0 ;  /* 0x000000000000781c */ /* 0x000fe20003f0f070 */
[----:B------:R-:W-:Y:S01]  /*128a0*/  UIADD3 UR4, UP0, UR4, 0x370, URZ ;  /* 0x0000037004047890 */ /* 0x000fe2000ff1e03f */
[----:B------:R-:W-:Y:S01]  /*128b0*/  R2UR UR34, R14 ;  /* 0x000000000e2272ca */ /* 0x000fe200000e0000 */
[----:B-1----:R-:W-:Y:S01]  /*128c0*/  IMAD.SHL.U32 R3, R9, 0x40, RZ ;  /* 0x0000004009037824 */ /* 0x002fe200078e00ff */
[----:B------:R-:W-:Y:S02]  /*128d0*/  UIADD3 UR32, UR38, 0x28400, URZ ;  /* 0x0002840026207890 */ /* 0x000fe4000fffe03f */
[----:B------:R-:W-:Y:S02]  /*128e0*/  UIADD3 UR33, UR38, 0x30838, URZ ;  /* 0x0003083826217890 */ /* 0x000fe4000fffe03f */
[----:B------:R-:W-:Y:S01]  /*128f0*/  UIADD3.X UR5, URZ, UR5, URZ, UP0, !UPT ;  /* 0x000000053f057290 */ /* 0x000fe200087fe43f */
[----:B------:R-:W-:Y:S01]  /*12900*/  UMOV UR6, 0x0 ;  /* 0x0000000000067882 */ /* 0x000fe20000000000 */
[----:B------:R-:W-:-:S10]  /*12910*/  UMOV UR7, 0x14f00000 ;  /* 0x14f0000000077882 */ /* 0x000fd40000000000 */
.L_x_1080:
[----:B------:R-:W-:-:S13]  /*12920*/  @P0 ELECT P3, URZ, PT ;  /* 0x00000000003f082f */ /* 0x000fda0003860000 */
[----:B-----5:R-:W-:Y:S02]  /*12930*/  @P3 R2UR UR37, R4 ;  /* 0x00000000042532ca */ /* 0x020fe400000e0000 */
        /* <DEDUP_REMOVED lines=11> */
.L_x_1081:
        /* <DEDUP_REMOVED lines=15> */
.L_x_1082:
        /* <DEDUP_REMOVED lines=15> */
.L_x_1083:
        /* <DEDUP_REMOVED lines=12> */
.L_x_1175:
[----:B------:R-:W-:Y:S05]  /*12c90*/  BSYNC B2 ;  /* 0x0000000000027941 */ /* 0x000fea0003800000 */
.L_x_1084:
[----:B------:R-:W-:Y:S01]  /*12ca0*/  BSSY B2, `(.L_x_1086) ;  /* 0x0000009000027945 */ /* 0x000fe20003800000 */
[----:B0-----:R-:W-:Y:S01]  /*12cb0*/  MOV R2, 0x0 ;  /* 0x0000000000027802 */ /* 0x001fe20000000f00 */
[----:B------:R-:W-:Y:S02]  /*12cc0*/  IMAD.MOV.U32 R3, RZ, RZ, 0x14f00000 ;  /* 0x14f00000ff037424 */ /* 0x000fe400078e00ff */
[----:B------:R-:W-:Y:S05]  /*12cd0*/  @P1 BRA `(.L_x_1087) ;  /* 0x0000000000141947 */ /* 0x000fea0003800000 */
[----:B------:R-:W-:Y:S01]  /*12ce0*/  ISETP.NE.AND P0, PT, R10, RZ, PT ;  /* 0x000000ff0a00720c */ /* 0x000fe20003f05270 */
[----:B------:R-:W-:-:S04]  /*12cf0*/  IMAD.MOV.U32 R15, RZ, RZ, 0x8000 ;  /* 0x00008000ff0f7424 */ /* 0x000fc800078e00ff */
[----:B------:R0:W-:Y:S08]  /*12d00*/  SYNCS.ARRIVE.TRANS64 RZ, [UR38+0x30850], R15 ;  /* 0x0308500fffff79a7 */ /* 0x0001f00008000026 */
[----:B0-----:R-:W-:Y:S05]  /*12d10*/  @!P0 BRA `(.L_x_1087) ;  /* 0x0000000000048947 */ /* 0x001fea0003800000 */
[----:B------:R-:W-:Y:S01]  /*12d20*/  BPT.TRAP 0x1 ;  /* 0x000000040000795c */ /* 0x000fe20000300000 */
.L_x_1087:
[----:B------:R-:W-:Y:S05]  /*12d30*/  BSYNC B2 ;  /* 0x0000000000027941 */ /* 0x000fea0003800000 */
.L_x_1086:
[----:B------:R-:W-:Y:S01]  /*12d40*/  R2UR UR6, R2 ;  /* 0x00000000020672ca */ /* 0x000fe200000e0000 */
[----:B------:R-:W-:Y:S01]  /*12d50*/  ULDC.64 UR4, c[0x0][0x198] ;  /* 0x0000660000047ab9 */ /* 0x000fe20000000a00 */
[----:B------:R-:W-:Y:S01]  /*12d60*/  R2UR UR7, R3 ;  /* 0x00000000030772ca */ /* 0x000fe200000e0000 */
[----:B------:R-:W-:Y:S01]  /*12d70*/  UIADD3 UR4, UP0, UR4, 0x470, URZ ;  /* 0x0000047004047890 */ /* 0x000fe2000ff1e03f */
[----:B------:R-:W-:Y:S01]  /*12d80*/  R2UR UR10, R14 ;  /* 0x000000000e0a72ca */ /* 0x000fe200000e0000 */
[----:B------:R-:W-:Y:S01]  /*12d90*/  IMAD.SHL.U32 R14, R17, 0x40, RZ ;  /* 0x00000040110e7824 */ /* 0x000fe200078e00ff */
[----:B------:R-:W-:Y:S01]  /*12da0*/  PLOP3.LUT P0, PT, PT, PT, PT, 0x80, 0x0 ;  /* 0x000000000000781c */ /* 0x000fe20003f0f070 */
[----:B------:R-:W-:Y:S02]  /*12db0*/  UIADD3 UR8, UR38, 0x400, URZ ;  /* 0x0000040026087890 */ /* 0x000fe4000fffe03f */
[----:B------:R-:W-:Y:S02]  /*12dc0*/  UIADD3 UR9, UR38, 0x30850, URZ ;  /* 0x0003085026097890 */ /* 0x000fe4000fffe03f */
[----:B------:R-:W-:-:S12]  /*12dd0*/  UIADD3.X UR5, URZ, UR5, URZ, UP0, !UPT ;  /* 0x000000053f057290 */ /* 0x000fd800087fe43f */
.L_x_1088:
        /* <DEDUP_REMOVED lines=13> */
.L_x_1089:
        /* <DEDUP_REMOVED lines=13> */
.L_x_1090:
        /* <DEDUP_REMOVED lines=13> */
.L_x_1091:
        /* <DEDUP_REMOVED lines=8> */
[----:B------:R-:W-:Y:S01]  /*130d0*/  IMAD.MOV.U32 R17, RZ, RZ, R9 ;  /* 0x000000ffff117224 */ /* 0x000fe200078e0009 */
[----:B------:R-:W-:-:S07]  /*130e0*/  MOV R16, R4 ;  /* 0x0000000400107202 */ /* 0x000fce0000000f00 */
.L_x_1074:
[----:B------:R-:W-:Y:S05]  /*130f0*/  BSYNC B1 ;  /* 0x0000000000017941 */ /* 0x000fea0003800000 */
.L_x_1073:
[----:B------:R-:W2:Y:S01]  /*13100*/  LDL R2, [R1] ;  /* 0x0000000001027983 */ /* 0x000ea20000100800 */
[----:B------:R-:W-:Y:S01]  /*13110*/  BSSY B1, `(.L_x_1092) ;  /* 0x00000b2000017945 */ /* 0x000fe20003800000 */
[----:B------:R-:W-:Y:S02]  /*13120*/  LOP3.LUT R9, R7, 0x1, RZ, 0x3c, !PT ;  /* 0x0000000107097812 */ /* 0x000fe400078e3cff */
[----:B--2---:R-:W-:-:S13]  /*13130*/  ISETP.NE.AND P0, PT, R2, RZ, PT ;  /* 0x000000ff0200720c */ /* 0x004fda0003f05270 */
[----:B------:R-:W-:Y:S05]  /*13140*/  @!P0 BRA `(.L_x_1093) ;  /* 0x0000000800b88947 */ /* 0x000fea0003800000 */
[----:B------:R-:W2:Y:S01]  /*13150*/  LDL R2, [R1+0x4] ;  /* 0x0000040001027983 */ /* 0x000ea20000100800 */
[----:B------:R-:W-:Y:S01]  /*13160*/  VIADD R11, R0, 0xffffffff ;  /* 0xffffffff000b7836 */ /* 0x000fe20000000000 */
        /* <DEDUP_REMOVED lines=21> */
.L_x_1094:
[----:B------:R-:W1:Y:S01]  /*132c0*/  S2R R2, SR_TID.X ;  /* 0x0000000000027919 */ /* 0x000e620000002100 */
[----:B------:R-:W-:Y:S01]  /*132d0*/  BSSY B2, `(.L_x_1095) ;  /* 0x0000006000027945 */ /* 0x000fe20003800000 */
[----:B-1----:R-:W-:Y:S02]  /*132e0*/  LOP3.LUT R3, R2, 0x7f, RZ, 0xc0, !PT ;  /* 0x0000007f02037812 */ /* 0x002fe400078ec0ff */
[----:B------:R-:W-:Y:S02]  /*132f0*/  SHF.L.U32 R2, R9, 0x1f, RZ ;  /* 0x0000001f09027819 */ /* 0x000fe400000006ff */
[----:B------:R-:W-:Y:S02]  /*13300*/  ISETP.NE.AND P1, PT, R3, RZ, PT ;  /* 0x000000ff0300720c */ /* 0x000fe40003f25270 */
[----:B------:R-:W1:Y:S02]  /*13310*/  SYNCS.PHASECHK.TRANS64.TRYWAIT P0, [UR38+0x30840], R2 ;  /* 0x03084002ff0075a7 */ /* 0x000e640008000166 */
[----:B-1----:R-:W-:Y:S09]  /*13320*/  @!P0 BRA `(.L_x_1096) ;  /* 0x0000002c00a08947 */ /* 0x002ff20003800000 */
.L_x_1176:
[----:B------:R-:W-:Y:S05]  /*13330*/  BSYNC B2 ;  /* 0x0000000000027941 */ /* 0x000fea0003800000 */
.L_x_1095:
[----:B------:R-:W-:Y:S04]  /*13340*/  BSSY B2, `(.L_x_1097) ;  /* 0x0000007000027945 */ /* 0x000fe80003800000 */
[----:B------:R-:W-:Y:S05]  /*13350*/  @P1 BRA `(.L_x_1098) ;  /* 0x0000000000141947 */ /* 0x000fea0003800000 */
[----:B------:R-:W-:Y:S02]  /*13360*/  ISETP.NE.AND P0, PT, R10, RZ, PT ;  /* 0x000000ff0a00720c */ /* 0x000fe40003f05270 */
[----:B-1----:R-:W-:-:S04]  /*13370*/  MOV R2, 0x8000 ;  /* 0x0000800000027802 */ /* 0x002fc80000000f00 */
[----:B------:R2:W-:Y:S07]  /*13380*/  SYNCS.ARRIVE.TRANS64 RZ, [UR38+0x30830], R2 ;  /* 0x03083002ffff79a7 */ /* 0x0005ee0008000026 */
[----:B------:R-:W-:Y:S05]  /*13390*/  @!P0 BRA `(.L_x_1098) ;  /* 0x0000000000048947 */ /* 0x000fea0003800000 */
[----:B------:R-:W-:Y:S01]  /*133a0*/  BPT.TRAP 0x1 ;  /* 0x000000040000795c */ /* 0x000fe20000300000 */
.L_x_1098:
[----:B------:R-:W-:Y:S05]  /*133b0*/  BSYNC B2 ;  /* 0x0000000000027941 */ /* 0x000fea0003800000 */
.L_x_1097:
[----:B------:R-:W-:Y:S01]  /*133c0*/  IMAD.MOV.U32 R15, RZ, RZ, RZ ;  /* 0x000000ffff0f7224 */ /* 0x000fe200078e00ff */
[----:B------:R-:W-:Y:S01]  /*133d0*/  ULDC.64 UR4, c[0x0][0x198] ;  /* 0x0000660000047ab9 */ /* 0x000fe20000000a00 */
[----:B------:R-:W-:Y:S01]  /*133e0*/  PLOP3.LUT P0, PT, PT, PT, PT, 0x80, 0x0 ;  /* 0x000000000000781c */ /* 0x000fe20003f0f070 */
[----:B------:R-:W-:Y:S01]  /*133f0*/  UIADD3 UR4, UP0, UR4, 0x370, URZ ;  /* 0x0000037004047890 */ /* 0x000fe2000ff1e03f */
[----:B-12---:R-:W-:Y:S01]  /*13400*/  IMAD.SHL.U32 R2, R11, 0x40, RZ ;  /* 0x000000400b027824 */ /* 0x006fe200078e00ff */
[----:B------:R-:W-:Y:S01]  /*13410*/  R2UR UR10, R15 ;  /* 0x000000000f0a72ca */ /* 0x000fe200000e0000 */
[----:B------:R-:W-:Y:S02]  /*13420*/  UIADD3 UR8, UR38, 0x20400, URZ ;  /* 0x0002040026087890 */ /* 0x000fe4000fffe03f */
[----:B------:R-:W-:Y:S02]  /*13430*/  UIADD3 UR9, UR38, 0x30830, URZ ;  /* 0x0003083026097890 */ /* 0x000fe4000fffe03f */
[----:B------:R-:W-:Y:S01]  /*13440*/  UIADD3.X UR5, URZ, UR5, URZ, UP0, !UPT ;  /* 0x000000053f057290 */ /* 0x000fe200087fe43f */
[----:B------:R-:W-:Y:S01]  /*13450*/  UMOV UR6, 0x0 ;  /* 0x0000000000067882 */ /* 0x000fe20000000000 */
[----:B------:R-:W-:-:S10]  /*13460*/  UMOV UR7, 0x14f00000 ;  /* 0x14f0000000077882 */ /* 0x000fd40000000000 */
.L_x_1099:
        /* <DEDUP_REMOVED lines=14> */
.L_x_1100:
        /* <DEDUP_REMOVED lines=14> */
.L_x_1101:
        /* <DEDUP_REMOVED lines=14> */
.L_x_1102:
        /* <DEDUP_REMOVED lines=12> */
.L_x_1177:
[----:B------:R-:W-:Y:S05]  /*137d0*/  BSYNC B2 ;  /* 0x0000000000027941 */ /* 0x000fea0003800000 */
.L_x_1103:
        /* <DEDUP_REMOVED lines=9> */
.L_x_1106:
[----:B------:R-:W-:Y:S05]  /*13870*/  BSYNC B2 ;  /* 0x0000000000027941 */ /* 0x000fea0003800000 */
.L_x_1105:
        /* <DEDUP_REMOVED lines=10> */
.L_x_1107:
        /* <DEDUP_REMOVED lines=13> */
.L_x_1108:
        /* <DEDUP_REMOVED lines=13> */
.L_x_1109:
        /* <DEDUP_REMOVED lines=13> */
.L_x_1110:
        /* <DEDUP_REMOVED lines=10> */
.L_x_1093:
[----:B------:R-:W-:Y:S05]  /*13c30*/  BSYNC B1 ;  /* 0x0000000000017941 */ /* 0x000fea0003800000 */
.L_x_1092:
[----:B------:R-:W-:Y:S02]  /*13c40*/  VIADD R0, R0, 0xfffffffe ;  /* 0xfffffffe00007836 */ /* 0x000fe40000000000 */
[----:B------:R-:W-:Y:S01]  /*13c50*/  IMAD.MOV.U32 R7, RZ, RZ, R9 ;  /* 0x000000ffff077224 */ /* 0x000fe200078e0009 */
[----:B------:R-:W-:Y:S06]  /*13c60*/  @P2 BRA `(.L_x_1111) ;  /* 0xffffffe8004c2947 */ /* 0x000fec000383ffff */
[----:B------:R-:W-:Y:S05]  /*13c70*/  BSYNC B0 ;  /* 0x0000000000007941 */ /* 0x000fea0003800000 */
.L_x_1072:
[----:B------:R-:W-:Y:S01]  /*13c80*/  ISETP.NE.AND P0, PT, R12, RZ, PT ;  /* 0x000000ff0c00720c */ /* 0x000fe20003f05270 */
[----:B------:R-:W-:-:S12]  /*13c90*/  BSSY B0, `(.L_x_1071) ;  /* 0x00000b3000007945 */ /* 0x000fd80003800000 */
[----:B------:R-:W-:Y:S05]  /*13ca0*/  @!P0 BRA `(.L_x_1112) ;  /* 0x0000000800c48947 */ /* 0x000fea0003800000 */
[----:B------:R-:W2:Y:S01]  /*13cb0*/  LDL R2, [R1] ;  /* 0x0000000001027983 */ /* 0x000ea20000100800 */
[----:B------:R-:W-:Y:S01]  /*13cc0*/  IMAD.MOV.U32 R8, RZ, RZ, 0x1 ;  /* 0x00000001ff087424 */ /* 0x000fe200078e00ff */
[----:B--2---:R-:W-:-:S13]  /*13cd0*/  ISETP.NE.AND P1, PT, R2, RZ, PT ;  /* 0x000000ff0200720c */ /* 0x004fda0003f25270 */
[----:B------:R-:W-:Y:S05]  /*13ce0*/  @!P1 BRA `(.L_x_1112) ;  /* 0x0000000800b49947 */ /* 0x000fea0003800000 */
[----:B------:R-:W2:Y:S02]  /*13cf0*/  LDL.LU R2, [R1+0x4] ;  /* 0x0000040001027983 */ /* 0x000ea40000300800 */
[----:B--2---:R-:W-:-:S13]  /*13d00*/  ISETP.NE.AND P1, PT, R2, RZ, PT ;  /* 0x000000ff0200720c */ /* 0x004fda0003f25270 */
[----:B------:R-:W-:Y:S05]  /*13d10*/  @!P1 BRA `(.L_x_1113) ;  /* 0x0000000000509947 */ /* 0x000fea0003800000 */
[----:B------:R-:W0:Y:S01]  /*13d20*/  LDC R7, c[0x0][0x43c] ;  /* 0x00010f00ff077b82 */ /* 0x000e220000000800 */
[----:B------:R-:W-:Y:S01]  /*13d30*/  MOV R6, R0 ;  /* 0x0000000000067202 */ /* 0x000fe20000000f00 */
        /* <DEDUP_REMOVED lines=16> */
[----:B------:R-:W-:-:S04]  /*13e40*/  IMAD.MOV R2, RZ, RZ, -R6 ;  /* 0x000000ffff027224 */ /* 0x000fc800078e0a06 */
[----:B------:R-:W-:-:S07]  /*13e50*/  IMAD R0, R7, R2, R0 ;  /* 0x0000000207007224 */ /* 0x000fce00078e0200 */
.L_x_1113:
[----:B------:R-:W1:Y:S01]  /*13e60*/  S2R R2, SR_TID.X ;  /* 0x0000000000027919 */ /* 0x000e620000002100 */
[----:B------:R-:W-:Y:S01]  /*13e70*/  BSSY B1, `(.L_x_1114) ;  /* 0x0000006000017945 */ /* 0x000fe20003800000 */
[----:B-1----:R-:W-:Y:S02]  /*13e80*/  LOP3.LUT R3, R2, 0x7f, RZ, 0xc0, !PT ;  /* 0x0000007f02037812 */ /* 0x002fe400078ec0ff */
[----:B------:R-:W-:Y:S02]  /*13e90*/  SHF.L.U32 R2, R9, 0x1f, RZ ;  /* 0x0000001f09027819 */ /* 0x000fe400000006ff */
[----:B------:R-:W-:Y:S02]  /*13ea0*/  ISETP.NE.AND P1, PT, R3, RZ, PT ;  /* 0x000000ff0300720c */ /* 0x000fe40003f25270 */
[----:B------:R-:W1:Y:S02]  /*13eb0*/  SYNCS.PHASECHK.TRANS64.TRYWAIT P0, [UR38+0x30848], R2 ;  /* 0x03084802ff0075a7 */ /* 0x000e640008000166 */
[----:B-1----:R-:W-:Y:S09]  /*13ec0*/  @!P0 BRA `(.L_x_1115) ;  /* 0x0000002000e88947 */ /* 0x002ff20003800000 */
.L_x_1178:
[----:B------:R-:W-:Y:S05]  /*13ed0*/  BSYNC B1 ;  /* 0x0000000000017941 */ /* 0x000fea0003800000 */
.L_x_1114:
[----:B------:R-:W-:Y:S04]  /*13ee0*/  BSSY B1, `(.L_x_1116) ;  /* 0x0000007000017945 */ /* 0x000fe80003800000 */
[----:B------:R-:W-:Y:S05]  /*13ef0*/  @P1 BRA `(.L_x_1117) ;  /* 0x0000000000141947 */ /* 0x000fea0003800000 */
[----:B------:R-:W-:Y:S01]  /*13f00*/  ISETP.NE.AND P0, PT, R10, RZ, PT ;  /* 0x000000ff0a00720c */ /* 0x000fe20003f05270 */
[----:B-1----:R-:W-:-:S04]  /*13f10*/  IMAD.MOV.U32 R3, RZ, RZ, 0x8000 ;  /* 0x00008000ff037424 */ /* 0x002fc800078e00ff */
[----:B------:R2:W-:Y:S08]  /*13f20*/  SYNCS.ARRIVE.TRANS64 RZ, [UR38+0x30838], R3 ;  /* 0x03083803ffff79a7 */ /* 0x0005f00008000026 */
[----:B--2---:R-:W-:Y:S05]  /*13f30*/  @!P0 BRA `(.L_x_1117) ;  /* 0x0000000000048947 */ /* 0x004fea0003800000 */
[----:B------:R-:W-:Y:S01]  /*13f40*/  BPT.TRAP 0x1 ;  /* 0x000000040000795c */ /* 0x000fe20000300000 */
.L_x_1117:
[----:B------:R-:W-:Y:S05]  /*13f50*/  BSYNC B1 ;  /* 0x0000000000017941 */ /* 0x000fea0003800000 */
.L_x_1116:
[----:B0-----:R-:W-:Y:S01]  /*13f60*/  MOV R5, RZ ;  /* 0x000000ff00057202 */ /* 0x001fe20000000f00 */
        /* <DEDUP_REMOVED lines=10> */
.L_x_1118:
        /* <DEDUP_REMOVED lines=14> */
.L_x_1119:
        /* <DEDUP_REMOVED lines=14> */
.L_x_1120:
        /* <DEDUP_REMOVED lines=14> */
.L_x_1121:
        /* <DEDUP_REMOVED lines=11> */
.L_x_1179:
[----:B------:R-:W-:Y:S05]  /*14360*/  BSYNC B1 ;  /* 0x0000000000017941 */ /* 0x000fea0003800000 */
.L_x_1122:
        /* <DEDUP_REMOVED lines=9> */
.L_x_1125:
[----:B------:R-:W-:Y:S05]  /*14400*/  BSYNC B1 ;  /* 0x0000000000017941 */ /* 0x000fea0003800000 */
.L_x_1124:
        /* <DEDUP_REMOVED lines=10> */
.L_x_1126:
        /* <DEDUP_REMOVED lines=13> */
.L_x_1127:
        /* <DEDUP_REMOVED lines=13> */
.L_x_1128:
        /* <DEDUP_REMOVED lines=13> */
.L_x_1129:
        /* <DEDUP_REMOVED lines=10> */
.L_x_1112:
[----:B------:R-:W-:Y:S05]  /*147c0*/  BSYNC B0 ;  /* 0x0000000000007941 */ /* 0x000fea0003800000 */
.L_x_1071:
[----:B------:R-:W2:Y:S01]  /*147d0*/  LDL.LU R0, [R1] ;  /* 0x0000000001007983 */ /* 0x000ea20000300800 */
[----:B------:R-:W-:Y:S01]  /*147e0*/  BSSY B0, `(.L_x_1130) ;  /* 0x0000051000007945 */ /* 0x000fe20003800000 */
[----:B--2---:R-:W-:-:S13]  /*147f0*/  ISETP.NE.AND P0, PT, R0, RZ, PT ;  /* 0x000000ff0000720c */ /* 0x004fda0003f05270 */
[----:B------:R-:W-:Y:S05]  /*14800*/  @!P0 BRA `(.L_x_1131) ;  /* 0x0000000400388947 */ /* 0x000fea0003800000 */
[----:B------:R-:W0:Y:S01]  /*14810*/  S2R R0, SR_TID.X ;  /* 0x0000000000007919 */ /* 0x000e220000002100 */
[----:B-1----:R-:W-:Y:S01]  /*14820*/  LEA R3, R8, UR38, 0x3 ;  /* 0x0000002608037c11 */ /* 0x002fe2000f8e18ff */
[----:B------:R-:W-:Y:S01]  /*14830*/  BSSY B1, `(.L_x_1132) ;  /* 0x0000006000017945 */ /* 0x000fe20003800000 */
[----:B0-----:R-:W-:Y:S02]  /*14840*/  LOP3.LUT R2, R0, 0x7f, RZ, 0xc0, !PT ;  /* 0x0000007f00027812 */ /* 0x001fe400078ec0ff */
[----:B------:R-:W-:Y:S02]  /*14850*/  SHF.L.U32 R0, R9, 0x1f, RZ ;  /* 0x0000001f09007819 */ /* 0x000fe400000006ff */
[----:B------:R-:W-:Y:S02]  /*14860*/  ISETP.NE.AND P1, PT, R2, RZ, PT ;  /* 0x000000ff0200720c */ /* 0x000fe40003f25270 */
[----:B------:R-:W0:Y:S02]  /*14870*/  SYNCS.PHASECHK.TRANS64.TRYWAIT P0, [R3+URZ+0x30860], R0 ;  /* 0x03086000030075a7 */ /* 0x000e24000800017f */
[----:B0-----:R-:W-:Y:S09]  /*14880*/  @!P0 BRA `(.L_x_1133) ;  /* 0x0000001800a88947 */ /* 0x001ff20003800000 */
.L_x_1180:
[----:B------:R-:W-:Y:S05]  /*14890*/  BSYNC B1 ;  /* 0x0000000000017941 */ /* 0x000fea0003800000 */
.L_x_1132:
[----:B------:R-:W-:Y:S04]  /*148a0*/  BSSY B1, `(.L_x_1134) ;  /* 0x0000008000017945 */ /* 0x000fe80003800000 */
[----:B------:R-:W-:Y:S05]  /*148b0*/  @P1 BRA `(.L_x_1135) ;  /* 0x0000000000181947 */ /* 0x000fea0003800000 */
[----:B------:R-:W1:Y:S01]  /*148c0*/  S2R R2, SR_TID.X ;  /* 0x0000000000027919 */ /* 0x000e620000002100 */
[----:B0-----:R-:W-:-:S04]  /*148d0*/  IMAD.MOV.U32 R0, RZ, RZ, 0x8000 ;  /* 0x00008000ff007424 */ /* 0x001fc800078e00ff */
[----:B------:R2:W-:Y:S01]  /*148e0*/  SYNCS.ARRIVE.TRANS64 RZ, [R3+URZ+0x30850], R0 ;  /* 0x0308500003ff79a7 */ /* 0x0005e2000800003f */
[----:B-1----:R-:W-:-:S13]  /*148f0*/  LOP3.LUT P0, RZ, R2, 0x1f, RZ, 0xc0, !PT ;  /* 0x0000001f02ff7812 */ /* 0x002fda000780c0ff */
[----:B--2---:R-:W-:Y:S05]  /*14900*/  @!P0 BRA `(.L_x_1135) ;  /* 0x0000000000048947 */ /* 0x004fea0003800000 */
[----:B------:R-:W-:Y:S01]  /*14910*/  BPT.TRAP 0x1 ;  /* 0x000000040000795c */ /* 0x000fe20000300000 */
.L_x_1135:
[----:B------:R-:W-:Y:S05]  /*14920*/  BSYNC B1 ;  /* 0x0000000000017941 */ /* 0x000fea0003800000 */
.L_x_1134:
[----:B------:R-:W-:Y:S01]  /*14930*/  R2UR UR4, R8 ;  /* 0x00000000080472ca */ /* 0x000fe200000e0000 */
[----:B------:R-:W-:Y:S01]  /*14940*/  ULDC.64 UR6, c[0x0][0x198] ;  /* 0x0000660000067ab9 */ /* 0x000fe20000000a00 */
[----:B------:R-:W-:Y:S01]  /*14950*/  R2UR UR9, R3 ;  /* 0x00000000030972ca */ /* 0x000fe200000e0000 */
[----:B------:R-:W-:Y:S01]  /*14960*/  UIADD3 UR6, UP0, UR6, 0x470, URZ ;  /* 0x0000047006067890 */ /* 0x000fe2000ff1e03f */
[----:B------:R-:W-:Y:S01]  /*14970*/  PLOP3.LUT P0, PT, PT, PT, PT, 0x80, 0x0 ;  /* 0x000000000000781c */ /* 0x000fe20003f0f070 */
[----:B------:R-:W-:Y:S01]  /*14980*/  IMAD.SHL.U32 R17, R17, 0x40, RZ ;  /* 0x0000004011117824 */ /* 0x000fe200078e00ff */
[----:B------:R-:W-:Y:S01]  /*14990*/  UMOV UR14, 0x0 ;  /* 0x00000000000e7882 */ /* 0x000fe20000000000 */
[----:B------:R-:W-:Y:S01]  /*149a0*/  UIADD3.X UR7, URZ, UR7, URZ, UP0, !UPT ;  /* 0x000000073f077290 */ /* 0x000fe200087fe43f */
[----:B------:R-:W-:Y:S01]  /*149b0*/  UMOV UR15, 0x14f00000 ;  /* 0x14f00000000f7882 */ /* 0x000fe20000000000 */
[----:B------:R-:W-:-:S04]  /*149c0*/  UMOV UR10, URZ ;  /* 0x0000003f000a7c82 */ /* 0x000fc80008000000 */
[----:B------:R-:W-:Y:S02]  /*149d0*/  ULEA UR4, UR4, UR38, 0xf ;  /* 0x0000002604047291 */ /* 0x000fe4000f8e783f */
[----:B------:R-:W-:Y:S02]  /*149e0*/  UIADD3 UR9, UR9, 0x30850, URZ ;  /* 0x0003085009097890 */ /* 0x000fe4000fffe03f */
[----:B------:R-:W-:-:S12]  /*149f0*/  UIADD3 UR8, UR4, 0x400, URZ ;  /* 0x0000040004087890 */ /* 0x000fd8000fffe03f */
.L_x_1136:
        /* <DEDUP_REMOVED lines=8> */
[----:B------:R-:W-:Y:S01]  /*14a80*/  PLOP3.LUT P0, PT, PT, PT, PT, 0x80, 0x0 ;  /* 0x000000000000781c */ /* 0x000fe20003f0f070 */
[----:B------:R-:W-:Y:S01]  /*14a90*/  UIADD3 UR8, UR4, 0x2400, URZ ;  /* 0x0000240004087890 */ /* 0x000fe2000fffe03f */
[----:B------:R-:W-:Y:S01]  /*14aa0*/  UMOV UR14, 0x0 ;  /* 0x00000000000e7882 */ /* 0x000fe20000000000 */
[----:B------:R-:W-:Y:S01]  /*14ab0*/  UMOV UR15, 0x14f00000 ;  /* 0x14f00000000f7882 */ /* 0x000fe20000000000 */
[----:B------:R-:W-:-:S09]  /*14ac0*/  UMOV UR10, 0x40 ;  /* 0x00000040000a7882 */ /* 0x000fd20000000000 */
.L_x_1137:
        /* <DEDUP_REMOVED lines=13> */
.L_x_1138:
        /* <DEDUP_REMOVED lines=10> */
[----:B------:R-:W-:Y:S02]  /*14c40*/  UMOV UR5, 0x14f00000 ;  /* 0x14f0000000057882 */ /* 0x000fe40000000000 */
[----:B------:R-:W-:Y:S01]  /*14c50*/  UMOV UR4, 0x0 ;  /* 0x0000000000047882 */ /* 0x000fe20000000000 */
[----:B------:R-:W-:-:S08]  /*14c60*/  UMOV UR10, 0xc0 ;  /* 0x000000c0000a7882 */ /* 0x000fd00000000000 */
.L_x_1139:
        /* <DEDUP_REMOVED lines=8> */
.L_x_1131:
[----:B------:R-:W-:Y:S05]  /*14cf0*/  BSYNC B0 ;  /* 0x0000000000007941 */ /* 0x000fea0003800000 */
.L_x_1130:
[----:B0-----:R-:W-:Y:S02]  /*14d00*/  VIADD R0, R8, 0x1 ;  /* 0x0000000108007836 */ /* 0x001fe40000000000 */
[----:B-1----:R-:W-:-:S03]  /*14d10*/  IMAD.MOV.U32 R3, RZ, RZ, RZ ;  /* 0x000000ffff037224 */ /* 0x002fc600078e00ff */
[----:B------:R-:W-:-:S04]  /*14d20*/  ISETP.NE.AND P0, PT, R0, 0x2, PT ;  /* 0x000000020000780c */ /* 0x000fc80003f05270 */
[----:B------:R-:W-:Y:S02]  /*14d30*/  SEL R2, RZ, 0x1, P0 ;  /* 0x00000001ff027807 */ /* 0x000fe40000000000 */
[----:B------:R-:W-:Y:S02]  /*14d40*/  SEL R0, R0, RZ, P0 ;  /* 0x000000ff00007207 */ /* 0x000fe40000000000 */
[----:B------:R-:W-:-:S07]  /*14d50*/  LOP3.LUT R9, R9, R2, RZ, 0x3c, !PT ;  /* 0x0000000209097212 */ /* 0x000fce00078e3cff */
.L_x_1049:
[----:B------:R-:W0:Y:S01]  /*14d60*/  S2R R5, SR_CgaCtaId ;  /* 0x0000000000057919 */ /* 0x000e220000008800 */
[----:B------:R-:W-:Y:S02]  /*14d70*/  MOV R2, 0x400 ;  /* 0x0000040000027802 */ /* 0x000fe40000000f00 */
[----:B------:R-:W-:Y:S02]  /*14d80*/  SHF.L.U32 R3, R3, 0x1f, RZ ;  /* 0x0000001f03037819 */ /* 0x000fe400000006ff */
[----:B0-----:R-:W-:-:S04]  /*14d90*/  LEA R2, R5, R2, 0x18 ;  /* 0x0000000205027211 */ /* 0x001fc800078ec0ff */
[----:B------:R-:W0:Y:S02]  /*14da0*/  SYNCS.PHASECHK.TRANS64.TRYWAIT P0, [R2+URZ+0x30820], R3 ;  /* 0x03082003020075a7 */ /* 0x000e24000800017f */
[----:B0-----:R-:W-:Y:S05]  /*14db0*/  @!P0 BRA `(.L_x_1140) ;  /* 0x0000001400708947 */ /* 0x001fea0003800000 */
.L_x_1181:
[----:B------:R-:W-:-:S03]  /*14dc0*/  UMOV UR4, 0xffffffff ;  /* 0xffffffff00047882 */ /* 0x000fc60000000000 */
[----:B------:R-:W-:Y:S05]  /*14dd0*/  BRA.DIV UR4, `(.L_x_1141) ;  /* 0x00000016047c7947 */ /* 0x000fea000b800000 */
[----:B0-----:R-:W0:Y:S02]  /*14de0*/  S2R R3, SR_TID.X ;  /* 0x0000000000037919 */ /* 0x001e240000002100 */
[----:B0-----:R-:W-:-:S04]  /*14df0*/  SHF.R.U32.HI R3, RZ, 0x5, R3 ;  /* 0x00000005ff037819 */ /* 0x001fc80000011603 */
[----:B------:R-:W-:-:S05]  /*14e00*/  LOP3.LUT R3, R3, 0x3, RZ, 0xc0, !PT ;  /* 0x0000000303037812 */ /* 0x000fca00078ec0ff */
[----:B------:R0:W1:Y:S02]  /*14e10*/  SHFL.IDX PT, R14, R3, RZ, 0x1f ;  /* 0x00001fff030e7589 */ /* 0x00006400000e0000 */
.L_x_1184:
[----:B-1----:R-:W-:-:S13]  /*14e20*/  ISETP.NE.AND P0, PT, R14, RZ, PT ;  /* 0x000000ff0e00720c */ /* 0x002fda0003f05270 */
[----:B------:R-:W-:Y:S05]  /*14e30*/  @P0 BRA `(.L_x_965) ;  /* 0x0000000000900947 */ /* 0x000fea0003800000 */
[----:B------:R-:W-:-:S03]  /*14e40*/  UMOV UR4, 0xffffffff ;  /* 0xffffffff00047882 */ /* 0x000fc60000000000 */
[----:B------:R-:W-:Y:S05]  /*14e50*/  BRA.DIV UR4, `(.L_x_1142) ;  /* 0x0000001604907947 */ /* 0x000fea000b800000 */
[----:B------:R-:W-:-:S13]  /*14e60*/  ELECT P6, URZ, PT ;  /* 0x00000000003f782f */ /* 0x000fda00038c0000 */
.L_x_1187:
[----:B------:R-:W-:Y:S05]  /*14e70*/  @!P6 BRA `(.L_x_965) ;  /* 0x000000000080e947 */ /* 0x000fea0003800000 */
[----:B0-----:R-:W2:Y:S02]  /*14e80*/  LDL R3, [R1+0xc] ;  /* 0x00000c0001037983 */ /* 0x001ea40000100800 */
[----:B--2---:R-:W-:-:S13]  /*14e90*/  R2UR UR4, R3 ;  /* 0x00000000030472ca */ /* 0x004fda00000e0000 */
[----:B------:R-:W-:-:S06]  /*14ea0*/  ULOP3.LUT UR4, UR4, 0x2, URZ, 0xfc, !UPT ;  /* 0x0000000204047892 */ /* 0x000fcc000f8efc3f */
[----:B------:R-:W-:-:S04]  /*14eb0*/  MOV R3, UR4 ;  /* 0x0000000400037c02 */ /* 0x000fc80008000f00 */
[----:B------:R-:W-:-:S13]  /*14ec0*/  ISETP.NE.AND P2, PT, R3, 0x3, PT ;  /* 0x000000030300780c */ /* 0x000fda0003f45270 */
[----:B------:R-:W-:Y:S05]  /*14ed0*/  @!P2 BRA `(.L_x_1143) ;  /* 0x000000000004a947 */ /* 0x000fea0003800000 */
[----:B------:R-:W-:Y:S01]  /*14ee0*/  BPT.TRAP 0x1 ;  /* 0x000000040000795c */ /* 0x000fe20000300000 */
.L_x_1143:
[----:B------:R-:W-:Y:S01]  /*14ef0*/  VIADD R7, R2, 0x30840 ;  /* 0x0003084002077836 */ /* 0x000fe20000000000 */
[----:B------:R-:W-:Y:S01]  /*14f00*/  SHF.L.U32 R5, R9, 0x1f, RZ ;  /* 0x0000001f09057819 */ /* 0x000fe200000006ff */
[C---:B------:R-:W-:Y:S02]  /*14f10*/  VIADD R3, R0.reuse, 0x1 ;  /* 0x0000000100037836 */ /* 0x040fe40000000000 */
[----:B------:R-:W-:-:S03]  /*14f20*/  IMAD R6, R0, 0x8, R7 ;  /* 0x0000000800067824 */ /* 0x000fc600078e0207 */
[C---:B------:R-:W-:Y:S01]  /*14f30*/  ISETP.NE.AND P1, PT, R3.reuse, 0x2, PT ;  /* 0x000000020300780c */ /* 0x040fe20003f25270 */
[----:B------:R-:W0:Y:S03]  /*14f40*/  SYNCS.PHASECHK.TRANS64.TRYWAIT P0, [R6+URZ], R5 ;  /* 0x00000005060075a7 */ /* 0x000e26000800017f */
[----:B------:R-:W-:Y:S02]  /*14f50*/  SEL R4, RZ, 0x1, P1 ;  /* 0x00000001ff047807 */ /* 0x000fe40000800000 */
[----:B------:R-:W-:Y:S02]  /*14f60*/  SEL R8, R3, RZ, P1 ;  /* 0x000000ff03087207 */ /* 0x000fe40000800000 */
[----:B------:R-:W-:-:S03]  /*14f70*/  LOP3.LUT R4, R9, R4, RZ, 0x3c, !PT ;  /* 0x0000000409047212 */ /* 0x000fc600078e3cff */
[----:B------:R-:W-:Y:S01]  /*14f80*/  IMAD R3, R8, 0x8, R7 ;  /* 0x0000000808037824 */ /* 0x000fe200078e0207 */
[----:B------:R-:W-:Y:S01]  /*14f90*/  SHF.L.U32 R4, R4, 0x1f, RZ ;  /* 0x0000001f04047819 */ /* 0x000fe200000006ff */
[----:B0-----:R-:W-:Y:S06]  /*14fa0*/  @!P0 BRA `(.L_x_1144) ;  /* 0x00000014005c8947 */ /* 0x001fec0003800000 */
.L_x_1188:
[----:B------:R-:W1:Y:S02]  /*14fb0*/  SYNCS.PHASECHK.TRANS64.TRYWAIT P0, [R3+URZ], R4 ;  /* 0x00000004030075a7 */ /* 0x000e64000800017f */
[----:B-1----:R-:W-:Y:S05]  /*14fc0*/  @!P0 BRA `(.L_x_1145) ;  /* 0x0000001400688947 */ /* 0x002fea0003800000 */
.L_x_1189:
[----:B------:R-:W-:Y:S05]  /*14fd0*/  @!P2 BRA `(.L_x_1146) ;  /* 0x000000000004a947 */ /* 0x000fea0003800000 */
[----:B------:R-:W-:Y:S01]  /*14fe0*/  BPT.TRAP 0x1 ;  /* 0x000000040000795c */ /* 0x000fe20000300000 */
.L_x_1146:
[----:B-1----:R-:W-:-:S05]  /*14ff0*/  IADD3 R3, R2, 0x30860, RZ ;  /* 0x0003086002037810 */ /* 0x002fca0007ffe0ff */
[----:B------:R-:W-:-:S04]  /*15000*/  IMAD R0, R0, 0x8, R3 ;  /* 0x0000000800007824 */ /* 0x000fc800078e0203 */
[----:B------:R-:W1:Y:S02]  /*15010*/  SYNCS.PHASECHK.TRANS64.TRYWAIT P0, [R0+URZ], R5 ;  /* 0x00000005000075a7 */ /* 0x000e64000800017f */
[----:B-1----:R-:W-:Y:S05]  /*15020*/  @!P0 BRA `(.L_x_1147) ;  /* 0x0000001400648947 */ /* 0x002fea0003800000 */
.L_x_1190:
[----:B------:R-:W-:-:S07]  /*15030*/  IMAD R3, R8, 0x8, R3 ;  /* 0x0000000808037824 */ /* 0x000fce00078e0203 */
.L_x_1148:
[----:B--2---:R2:W3:Y:S02]  /*15040*/  SYNCS.PHASECHK.TRANS64.TRYWAIT P0, [R3+URZ], R4 ;  /* 0x00000004030075a7 */ /* 0x0044e4000800017f */
[----:B---3--:R-:W-:Y:S05]  /*15050*/  @!P0 NANOSLEEP.SYNCS 0x989680 ;  /* 0x009896800000895d */ /* 0x008fea0003900000 */
[----:B------:R-:W3:Y:S02]  /*15060*/  @!P0 SYNCS.PHASECHK.TRANS64 P0, [R3+URZ], R4 ;  /* 0x00000004030085a7 */ /* 0x000ee4000800007f */
[----:B---3--:R-:W-:Y:S05]  /*15070*/  @!P0 BRA `(.L_x_1148) ;  /* 0xfffffffc00f08947 */ /* 0x008fea000383ffff */
.L_x_965:
[----:B------:R-:W-:Y:S05]  /*15080*/  BSYNC B6 ;  /* 0x0000000000067941 */ /* 0x000fea0003800000 */
.L_x_962:
[----:B------:R-:W-:Y:S05]  /*15090*/  EXIT ;  /* 0x000000000000794d */ /* 0x000fea0003800000 */
.L_x_975:
[----:B------:R-:W-:-:S13]  /*150a0*/  R2UR UR4, R16 ;  /* 0x00000000100472ca */ /* 0x000fda00000e0000 */
[----:B0-----:R-:W-:-:S04]  /*150b0*/  IMAD.U32 R3, RZ, RZ, UR4 ;  /* 0x00000004ff037e24 */ /* 0x001fc8000f8e00ff */
[----:B------:R0:W1:Y:S03]  /*150c0*/  SYNCS.PHASECHK.TRANS64.TRYWAIT P0, [R3+URZ+0x30800], R0 ;  /* 0x03080000030075a7 */ /* 0x000066000800017f */
[----:B-1----:R-:W-:Y:S05]  /*150d0*/  @!P0 NANOSLEEP.SYNCS 0x989680 ;  /* 0x009896800000895d */ /* 0x002fea0003900000 */
[----:B------:R-:W1:Y:S02]  /*150e0*/  @!P0 SYNCS.PHASECHK.TRANS64 P0, [R3+URZ+0x30800], R0 ;  /* 0x03080000030085a7 */ /* 0x000e64000800007f */
[----:B-1----:R-:W-:Y:S05]  /*150f0*/  @!P0 BRA `(.L_x_975) ;  /* 0xfffffffc00e88947 */ /* 0x002fea000383ffff */
[----:B------:R-:W-:Y:S05]  /*15100*/  BRA `(.L_x_1149) ;  /* 0xfffffec800447947 */ /* 0x000fea000383ffff */
.L_x_979:
[----:B------:R-:W-:-:S13]  /*15110*/  R2UR UR4, R16 ;  /* 0x00000000100472ca */ /* 0x000fda00000e0000 */
[----:B0-----:R-:W-:-:S04]  /*15120*/  IMAD.U32 R3, RZ, RZ, UR4 ;  /* 0x00000004ff037e24 */ /* 0x001fc8000f8e00ff */
[----:B------:R0:W2:Y:S03]  /*15130*/  SYNCS.PHASECHK.TRANS64.TRYWAIT P0, [R3+URZ+0x30830], R0 ;  /* 0x03083000030075a7 */ /* 0x0000a6000800017f */
[----:B--2---:R-:W-:Y:S05]  /*15140*/  @!P0 NANOSLEEP.SYNCS 0x989680 ;  /* 0x009896800000895d */ /* 0x004fea0003900000 */
[----:B------:R-:W2:Y:S02]  /*15150*/  @!P0 SYNCS.PHASECHK.TRANS64 P0, [R3+URZ+0x30830], R0 ;  /* 0x03083000030085a7 */ /* 0x000ea4000800007f */
[----:B--2---:R-:W-:Y:S05]  /*15160*/  @!P0 BRA `(.L_x_979) ;  /* 0xfffffffc00e88947 */ /* 0x004fea000383ffff */
[----:B------:R-:W-:Y:S05]  /*15170*/  BRA `(.L_x_978) ;  /* 0xfffffec800787947 */ /* 0x000fea000383ffff */
.L_x_995:
[----:B-1----:R-:W-:-:S04]  /*15180*/  MOV R153, UR61 ;  /* 0x0000003d00997c02 */ /* 0x002fc80008000f00 */
[----:B------:R1:W2:Y:S03]  /*15190*/  SYNCS.PHASECHK.TRANS64.TRYWAIT P0, [R153+URZ+0x30830], R152 ;  /* 0x03083098990075a7 */ /* 0x0002a6000800017f */
[----:B--2---:R-:W-:Y:S05]  /*151a0*/  @!P0 NANOSLEEP.SYNCS 0x989680 ;  /* 0x009896800000895d */ /* 0x004fea0003900000 */
[----:B------:R-:W2:Y:S02]  /*151b0*/  @!P0 SYNCS.PHASECHK.TRANS64 P0, [R153+URZ+0x30830], R152 ;  /* 0x03083098990085a7 */ /* 0x000ea4000800007f */
[----:B--2---:R-:W-:Y:S05]  /*151c0*/  @!P0 BRA `(.L_x_995) ;  /* 0xfffffffc00ec8947 */ /* 0x004fea000383ffff */
[----:B------:R-:W-:Y:S05]  /*151d0*/  BRA `(.L_x_994) ;  /* 0xfffffef800c87947 */ /* 0x000fea000383ffff */
.L_x_999:
[----:B-1----:R-:W-:-:S04]  /*151e0*/  IMAD.U32 R201, RZ, RZ, UR14 ;  /* 0x0000000effc97e24 */ /* 0x002fc8000f8e00ff */
[----:B------:R1:W2:Y:S03]  /*151f0*/  SYNCS.PHASECHK.TRANS64.TRYWAIT P0, [R201+URZ+0x30850], R0 ;  /* 0x03085000c90075a7 */ /* 0x0002a6000800017f */
[----:B--2---:R-:W-:Y:S05]  /*15200*/  @!P0 NANOSLEEP.SYNCS 0x989680 ;  /* 0x009896800000895d */ /* 0x004fea0003900000 */
[----:B------:R-:W2:Y:S02]  /*15210*/  @!P0 SYNCS.PHASECHK.TRANS64 P0, [R201+URZ+0x30850], R0 ;  /* 0x03085000c90085a7 */ /* 0x000ea4000800007f */
[----:B--2---:R-:W-:Y:S05]  /*15220*/  @!P0 BRA `(.L_x_999) ;  /* 0xfffffffc00ec8947 */ /* 0x004fea000383ffff */
[----:B------:R-:W-:Y:S05]  /*15230*/  BRA `(.L_x_998) ;  /* 0xffffff0800687947 */ /* 0x000fea000383ffff */
.L_x_1016:
[----:B-1----:R-:W-:-:S04]  /*15240*/  IMAD.U32 R4, RZ, RZ, UR60 ;  /* 0x0000003cff047e24 */ /* 0x002fc8000f8e00ff */
[----:B------:R1:W2:Y:S03]  /*15250*/  SYNCS.PHASECHK.TRANS64.TRYWAIT P0, [R4+URZ+0x30830], R3 ;  /* 0x03083003040075a7 */ /* 0x0002a6000800017f */
[----:B--2---:R-:W-:Y:S05]  /*15260*/  @!P0 NANOSLEEP.SYNCS 0x989680 ;  /* 0x009896800000895d */ /* 0x004fea0003900000 */
[----:B------:R-:W2:Y:S02]  /*15270*/  @!P0 SYNCS.PHASECHK.TRANS64 P0, [R4+URZ+0x30830], R3 ;  /* 0x03083003040085a7 */ /* 0x000ea4000800007f */
[----:B--2---:R-:W-:Y:S05]  /*15280*/  @!P0 BRA `(.L_x_1016) ;  /* 0xfffffffc00ec8947 */ /* 0x004fea000383ffff */
[----:B------:R-:W-:Y:S05]  /*15290*/  BRA `(.L_x_1015) ;  /* 0xffffff2800a47947 */ /* 0x000fea000383ffff */
.L_x_1020:
[----:B01----:R-:W-:-:S04]  /*152a0*/  IMAD.U32 R3, RZ, RZ, UR14 ;  /* 0x0000000eff037e24 */ /* 0x003fc8000f8e00ff */
[----:B------:R0:W1:Y:S03]  /*152b0*/  SYNCS.PHASECHK.TRANS64.TRYWAIT P0, [R3+URZ+0x30850], R0 ;  /* 0x03085000030075a7 */ /* 0x000066000800017f */
[----:B-1----:R-:W-:Y:S05]  /*152c0*/  @!P0 NANOSLEEP.SYNCS 0x989680 ;  /* 0x009896800000895d */ /* 0x002fea0003900000 */
[----:B------:R-:W1:Y:S02]  /*152d0*/  @!P0 SYNCS.PHASECHK.TRANS64 P0, [R3+URZ+0x30850], R0 ;  /* 0x03085000030085a7 */ /* 0x000e64000800007f */
[----:B-1----:R-:W-:Y:S05]  /*152e0*/  @!P0 BRA `(.L_x_1020) ;  /* 0xfffffffc00ec8947 */ /* 0x002fea000383ffff */
[----:B------:R-:W-:Y:S05]  /*152f0*/  BRA `(.L_x_1019) ;  /* 0xffffff3800247947 */ /* 0x000fea000383ffff */
.L_x_1026:
[----:B-1----:R-:W-:-:S04]  /*15300*/  IMAD.U32 R4, RZ, RZ, UR61 ;  /* 0x0000003dff047e24 */ /* 0x002fc8000f8e00ff */
[----:B------:R1:W2:Y:S03]  /*15310*/  SYNCS.PHASECHK.TRANS64.TRYWAIT P0, [R4+URZ+0x30830], R3 ;  /* 0x03083003040075a7 */ /* 0x0002a6000800017f */
[----:B--2---:R-:W-:Y:S05]  /*15320*/  @!P0 NANOSLEEP.SYNCS 0x989680 ;  /* 0x009896800000895d */ /* 0x004fea0003900000 */
[----:B------:R-:W2:Y:S02]  /*15330*/  @!P0 SYNCS.PHASECHK.TRANS64 P0, [R4+URZ+0x30830], R3 ;  /* 0x03083003040085a7 */ /* 0x000ea4000800007f */
[----:B--2---:R-:W-:Y:S05]  /*15340*/  @!P0 BRA `(.L_x_1026) ;  /* 0xfffffffc00ec8947 */ /* 0x004fea000383ffff */
[----:B------:R-:W-:Y:S05]  /*15350*/  BRA `(.L_x_1025) ;  /* 0xffffff4800cc7947 */ /* 0x000fea000383ffff */
.L_x_1030:
[----:B01----:R-:W-:-:S04]  /*15360*/  MOV R3, UR14 ;  /* 0x0000000e00037c02 */ /* 0x003fc80008000f00 */
[----:B------:R0:W1:Y:S03]  /*15370*/  SYNCS.PHASECHK.TRANS64.TRYWAIT P0, [R3+URZ+0x30850], R0 ;  /* 0x03085000030075a7 */ /* 0x000066000800017f */
[----:B-1----:R-:W-:Y:S05]  /*15380*/  @!P0 NANOSLEEP.SYNCS 0x989680 ;  /* 0x009896800000895d */ /* 0x002fea0003900000 */
[----:B------:R-:W1:Y:S02]  /*15390*/  @!P0 SYNCS.PHASECHK.TRANS64 P0, [R3+URZ+0x30850], R0 ;  /* 0x03085000030085a7 */ /* 0x000e64000800007f */
[----:B-1----:R-:W-:Y:S05]  /*153a0*/  @!P0 BRA `(.L_x_1030) ;  /* 0xfffffffc00ec8947 */ /* 0x002fea000383ffff */
[----:B------:R-:W-:Y:S05]  /*153b0*/  BRA `(.L_x_1029) ;  /* 0xffffff5800507947 */ /* 0x000fea000383ffff */
.L_x_1043:
[----:B-1----:R-:W-:-:S04]  /*153c0*/  IMAD.U32 R5, RZ, RZ, UR7 ;  /* 0x00000007ff057e24 */ /* 0x002fc8000f8e00ff */
[----:B------:R1:W2:Y:S03]  /*153d0*/  SYNCS.PHASECHK.TRANS64.TRYWAIT P0, [R5+URZ+0x30850], R0 ;  /* 0x03085000050075a7 */ /* 0x0002a6000800017f */
[----:B--2---:R-:W-:Y:S05]  /*153e0*/  @!P0 NANOSLEEP.SYNCS 0x989680 ;  /* 0x009896800000895d */ /* 0x004fea0003900000 */
[----:B------:R-:W2:Y:S02]  /*153f0*/  @!P0 SYNCS.PHASECHK.TRANS64 P0, [R5+URZ+0x30850], R0 ;  /* 0x03085000050085a7 */ /* 0x000ea4000800007f */
[----:B--2---:R-:W-:Y:S05]  /*15400*/  @!P0 BRA `(.L_x_1043) ;  /* 0xfffffffc00ec8947 */ /* 0x004fea000383ffff */
[----:B------:R-:W-:Y:S05]  /*15410*/  BRA `(.L_x_1042) ;  /* 0xffffff7c00907947 */ /* 0x000fea000383ffff */
.L_x_1060:
[----:B------:R-:W-:Y:S01]  /*15420*/  IMAD.MOV.U32 R13, RZ, RZ, R0 ;  /* 0x000000ffff0d7224 */ /* 0x000fe200078e0000 */
[----:B------:R-:W-:Y:S01]  /*15430*/  MOV R15, 0xffffffff ;  /* 0xffffffff000f7802 */ /* 0x000fe20000000f00 */
[----:B------:R-:W-:Y:S02]  /*15440*/  IMAD.MOV.U32 R12, RZ, RZ, RZ ;  /* 0x000000ffff0c7224 */ /* 0x000fe400078e00ff */
[----:B------:R-:W-:-:S07]  /*15450*/  IMAD.MOV.U32 R11, RZ, RZ, 0x1f ;  /* 0x0000001fff0b7424 */ /* 0x000fce00078e00ff */
[----:B------:R-:W-:Y:S05]  /*15460*/  WARPSYNC.COLLECTIVE R15, `(.L_x_1150) ;  /* 0x000000000f087348 */ /* 0x000fea0003c00000 */
[----:B------:R0:W1:Y:S02]  /*15470*/  SHFL.IDX P6, R14, R13, R12, R11 ;  /* 0x0000000c0d0e7389 */ /* 0x00006400000c000b */
[----:B01----:R-:W-:Y:S01]  /*15480*/  ENDCOLLECTIVE ;  /* 0x000000000000791b */ /* 0x003fe20003800000 */
.L_x_1150:
[----:B------:R-:W-:Y:S05]  /*15490*/  BRA `(.L_x_1151) ;  /* 0xffffffbc009c7947 */ /* 0x000fea000383ffff */
.L_x_1062:
[----:B------:R-:W-:Y:S01]  /*154a0*/  BSSY B0, `(.L_x_1152) ;  /* 0x0000006000007945 */ /* 0x000fe20003800000 */
[----:B------:R-:W-:-:S07]  /*154b0*/  IMAD.MOV.U32 R15, RZ, RZ, -0x1 ;  /* 0xffffffffff0f7424 */ /* 0x000fce00078e00ff */
[----:B0-----:R-:W-:Y:S05]  /*154c0*/  WARPSYNC.COLLECTIVE R15, `(.L_x_1153) ;  /* 0x000000000f0c7348 */ /* 0x001fea0003c00000 */
[----:B------:R-:W-:Y:S02]  /*154d0*/  ELECT P6, UR62, PT ;  /* 0x00000000003e782f */ /* 0x000fe400038c0000 */
[----:B------:R-:W-:Y:S01]  /*154e0*/  MOV R14, UR62 ;  /* 0x0000003e000e7c02 */ /* 0x000fe20008000f00 */
[----:B0-----:R-:W-:Y:S10]  /*154f0*/  ENDCOLLECTIVE ;  /* 0x000000000000791b */ /* 0x001ff40003800000 */
.L_x_1153:
[----:B------:R-:W-:Y:S05]  /*15500*/  BSYNC B0 ;  /* 0x0000000000007941 */ /* 0x000fea0003800000 */
.L_x_1152:
[----:B------:R-:W-:Y:S05]  /*15510*/  BRA `(.L_x_1154) ;  /* 0xffffffbc009c7947 */ /* 0x000fea000383ffff */
.L_x_1064:
[----:B0-----:R-:W-:-:S04]  /*15520*/  IMAD.U32 R3, RZ, RZ, UR38 ;  /* 0x00000026ff037e24 */ /* 0x001fc8000f8e00ff */
[----:B------:R0:W1:Y:S03]  /*15530*/  SYNCS.PHASECHK.TRANS64.TRYWAIT P0, [R3+URZ+0x30840], R0 ;  /* 0x03084000030075a7 */ /* 0x000066000800017f */
[----:B-1----:R-:W-:Y:S05]  /*15540*/  @!P0 NANOSLEEP.SYNCS 0x989680 ;  /* 0x009896800000895d */ /* 0x002fea0003900000 */
[----:B------:R-:W1:Y:S02]  /*15550*/  @!P0 SYNCS.PHASECHK.TRANS64 P0, [R3+URZ+0x30840], R0 ;  /* 0x03084000030085a7 */ /* 0x000e64000800007f */
[----:B-1----:R-:W-:Y:S05]  /*15560*/  @!P0 BRA `(.L_x_1064) ;  /* 0xfffffffc00ec8947 */ /* 0x002fea000383ffff */
[----:B------:R-:W-:Y:S05]  /*15570*/  BRA `(.L_x_1155) ;  /* 0xffffffbc00f87947 */ /* 0x000fea000383ffff */
.L_x_1067:
[----:B------:R-:W-:Y:S01]  /*15580*/  IMAD.MOV.U32 R13, RZ, RZ, R7 ;  /* 0x000000ffff0d7224 */ /* 0x000fe200078e0007 */
[----:B------:R-:W-:Y:S01]  /*15590*/  MOV R11, 0x181f ;  /* 0x0000181f000b7802 */ /* 0x000fe20000000f00 */
[----:B------:R-:W-:Y:S02]  /*155a0*/  IMAD.MOV.U32 R12, RZ, RZ, RZ ;  /* 0x000000ffff0c7224 */ /* 0x000fe400078e00ff */
[----:B------:R-:W-:Y:S02]  /*155b0*/  IMAD.MOV.U32 R15, RZ, RZ, -0x1 ;  /* 0xffffffffff0f7424 */ /* 0x000fe400078e00ff */
[----:B------:R-:W-:-:S07]  /*155c0*/  VIADD R0, R0, UR45 ;  /* 0x0000002d00007c36 */ /* 0x000fce0008000000 */
[----:B------:R-:W-:Y:S05]  /*155d0*/  WARPSYNC.COLLECTIVE R15, `(.L_x_1156) ;  /* 0x000000000f087348 */ /* 0x000fea0003c00000 */
[----:B------:R0:W1:Y:S02]  /*155e0*/  SHFL.IDX P6, R14, R13, R12, R11 ;  /* 0x0000000c0d0e7389 */ /* 0x00006400000c000b */
[----:B01----:R-:W-:Y:S01]  /*155f0*/  ENDCOLLECTIVE ;  /* 0x000000000000791b */ /* 0x003fe20003800000 */
.L_x_1156:
[----:B------:R-:W-:Y:S02]  /*15600*/  VIADD R5, R0, 0x10 ;  /* 0x0000001000057836 */ /* 0x000fe40000000000 */
[----:B------:R-:W-:Y:S02]  /*15610*/  IMAD.MOV.U32 R13, RZ, RZ, R8 ;  /* 0x000000ffff0d7224 */ /* 0x000fe400078e0008 */
[----:B------:R-:W-:-:S07]  /*15620*/  IMAD.MOV.U32 R2, RZ, RZ, R14 ;  /* 0x000000ffff027224 */ /* 0x000fce00078e000e */
[----:B------:R-:W-:Y:S05]  /*15630*/  WARPSYNC.COLLECTIVE R15, `(.L_x_1157) ;  /* 0x000000000f087348 */ /* 0x000fea0003c00000 */
[----:B------:R0:W1:Y:S02]  /*15640*/  SHFL.IDX P6, R14, R13, R12, R11 ;  /* 0x0000000c0d0e7389 */ /* 0x00006400000c000b */
[----:B01----:R-:W-:Y:S01]  /*15650*/  ENDCOLLECTIVE ;  /* 0x000000000000791b */ /* 0x003fe20003800000 */
.L_x_1157:
[----:B------:R-:W-:Y:S01]  /*15660*/  ULDC UR4, c[0x0][0x288] ;  /* 0x0000a20000047ab9 */ /* 0x000fe20000000800 */
[----:B------:R-:W-:Y:S01]  /*15670*/  ULDC.64 UR6, c[0x0][0x208] ;  /* 0x0000820000067ab9 */ /* 0x000fe20000000a00 */
[----:B------:R-:W-:Y:S01]  /*15680*/  IMAD R6, R6, UR4, RZ ;  /* 0x0000000406067c24 */ /* 0x000fe2000f8e02ff */
[----:B------:R-:W-:-:S04]  /*15690*/  MOV R3, R2 ;  /* 0x0000000200037202 */ /* 0x000fc80000000f00 */
[----:B------:R-:W-:Y:S01]  /*156a0*/  ISETP.GE.AND P3, PT, R0, R6, PT ;  /* 0x000000060000720c */ /* 0x000fe20003f66270 */
[----:B------:R-:W-:Y:S02]  /*156b0*/  IMAD.MOV.U32 R13, RZ, RZ, R7 ;  /* 0x000000ffff0d7224 */ /* 0x000fe400078e0007 */
[----:B------:R-:W-:-:S10]  /*156c0*/  IMAD.MOV.U32 R12, RZ, RZ, 0x1 ;  /* 0x00000001ff0c7424 */ /* 0x000fd400078e00ff */
[----:B------:R-:W-:Y:S01]  /*156d0*/  @!P3 LEA R21, R9, UR38, 0x1 ;  /* 0x000000260915bc11 */ /* 0x000fe2000f8e08ff */
        /* <DEDUP_REMOVED lines=13> */
.L_x_1158:
[----:B------:R-:W-:Y:S01]  /*157b0*/  VIADD R3, R0, 0x20 ;  /* 0x0000002000037836 */ /* 0x000fe20000000000 */
[----:B------:R-:W-:Y:S01]  /*157c0*/  @!P3 LEA R20, R9, UR38, 0x1 ;  /* 0x000000260914bc11 */ /* 0x000fe2000f8e08ff */
[----:B------:R-:W-:Y:S01]  /*157d0*/  IMAD.MOV.U32 R13, RZ, RZ, R8 ;  /* 0x000000ffff0d7224 */ /* 0x000fe200078e0008 */
[----:B------:R-:W-:-:S07]  /*157e0*/  MOV R5, R14 ;  /* 0x0000000e00057202 */ /* 0x000fce0000000f00 */
[----:B------:R-:W-:Y:S05]  /*157f0*/  WARPSYNC.COLLECTIVE R15, `(.L_x_1159) ;  /* 0x000000000f087348 */ /* 0x000fea0003c00000 */
[----:B------:R0:W1:Y:S02]  /*15800*/  SHFL.IDX P6, R14, R13, R12, R11 ;  /* 0x0000000c0d0e7389 */ /* 0x00006400000c000b */
[----:B01----:R-:W-:Y:S01]  /*15810*/  ENDCOLLECTIVE ;  /* 0x000000000000791b */ /* 0x003fe20003800000 */
.L_x_1159:
        /* <DEDUP_REMOVED lines=16> */
.L_x_1160:
[----:B------:R-:W-:Y:S01]  /*15920*/  VIADD R5, R0, 0x30 ;  /* 0x0000003000057836 */ /* 0x000fe20000000000 */
[----:B------:R-:W-:Y:S01]  /*15930*/  @!P3 LEA R21, R9, UR38, 0x1 ;  /* 0x000000260915bc11 */ /* 0x000fe2000f8e08ff */
[----:B------:R-:W-:Y:S02]  /*15940*/  IMAD.MOV.U32 R13, RZ, RZ, R8 ;  /* 0x000000ffff0d7224 */ /* 0x000fe400078e0008 */
[----:B------:R-:W-:-:S07]  /*15950*/  IMAD.MOV.U32 R3, RZ, RZ, R14 ;  /* 0x000000ffff037224 */ /* 0x000fce00078e000e */
[----:B------:R-:W-:Y:S05]  /*15960*/  WARPSYNC.COLLECTIVE R15, `(.L_x_1161) ;  /* 0x000000000f087348 */ /* 0x000fea0003c00000 */
[----:B------:R0:W1:Y:S02]  /*15970*/  SHFL.IDX P6, R14, R13, R12, R11 ;  /* 0x0000000c0d0e7389 */ /* 0x00006400000c000b */
[----:B01----:R-:W-:Y:S01]  /*15980*/  ENDCOLLECTIVE ;  /* 0x000000000000791b */ /* 0x003fe20003800000 */
.L_x_1161:
        /* <DEDUP_REMOVED lines=16> */
.L_x_1162:
[----:B------:R-:W-:Y:S02]  /*15a90*/  IADD3 R3, R0, 0x40, RZ ;  /* 0x0000004000037810 */ /* 0x000fe40007ffe0ff */
[----:B------:R-:W-:Y:S01]  /*15aa0*/  @!P3 LEA R20, R9, UR38, 0x1 ;  /* 0x000000260914bc11 */ /* 0x000fe2000f8e08ff */
[----:B------:R-:W-:Y:S02]  /*15ab0*/  IMAD.MOV.U32 R13, RZ, RZ, R8 ;  /* 0x000000ffff0d7224 */ /* 0x000fe400078e0008 */
[----:B------:R-:W-:-:S07]  /*15ac0*/  IMAD.MOV.U32 R5, RZ, RZ, R14 ;  /* 0x000000ffff057224 */ /* 0x000fce00078e000e */
[----:B------:R-:W-:Y:S05]  /*15ad0*/  WARPSYNC.COLLECTIVE R15, `(.L_x_1163) ;  /* 0x000000000f087348 */ /* 0x000fea0003c00000 */
[----:B------:R0:W1:Y:S02]  /*15ae0*/  SHFL.IDX P6, R14, R13, R12, R11 ;  /* 0x0000000c0d0e7389 */ /* 0x00006400000c000b */
[----:B01----:R-:W-:Y:S01]  /*15af0*/  ENDCOLLECTIVE ;  /* 0x000000000000791b */ /* 0x003fe20003800000 */
.L_x_1163:
[----:B------:R-:W-:Y:S01]  /*15b00*/  ULDC.64 UR4, c[0x0][0x208] ;  /* 0x0000820000047ab9 */ /* 0x000fe20000000a00 */
[----:B------:R-:W-:Y:S02]  /*15b10*/  IMAD.MOV.U32 R13, RZ, RZ, R7 ;  /* 0x000000ffff0d7224 */ /* 0x000fe400078e0007 */
        /* <DEDUP_REMOVED lines=14> */
.L_x_1164:
[----:B------:R-:W-:Y:S01]  /*15c00*/  VIADD R5, R0, 0x50 ;  /* 0x0000005000057836 */ /* 0x000fe20000000000 */
[----:B------:R-:W-:Y:S01]  /*15c10*/  @!P3 LEA R21, R9, UR38, 0x1 ;  /* 0x000000260915bc11 */ /* 0x000fe2000f8e08ff */
[----:B------:R-:W-:Y:S02]  /*15c20*/  IMAD.MOV.U32 R13, RZ, RZ, R8 ;  /* 0x000000ffff0d7224 */ /* 0x000fe400078e0008 */
[----:B------:R-:W-:-:S07]  /*15c30*/  IMAD.MOV.U32 R3, RZ, RZ, R14 ;  /* 0x000000ffff037224 */ /* 0x000fce00078e000e */
[----:B------:R-:W-:Y:S05]  /*15c40*/  WARPSYNC.COLLECTIVE R15, `(.L_x_1165) ;  /* 0x000000000f087348 */ /* 0x000fea0003c00000 */
[----:B------:R0:W1:Y:S02]  /*15c50*/  SHFL.IDX P6, R14, R13, R12, R11 ;  /* 0x0000000c0d0e7389 */ /* 0x00006400000c000b */
[----:B01----:R-:W-:Y:S01]  /*15c60*/  ENDCOLLECTIVE ;  /* 0x000000000000791b */ /* 0x003fe20003800000 */
.L_x_1165:
        /* <DEDUP_REMOVED lines=16> */
.L_x_1166:
[----:B------:R-:W-:Y:S01]  /*15d70*/  VIADD R3, R0, 0x60 ;  /* 0x0000006000037836 */ /* 0x000fe20000000000 */
[----:B------:R-:W-:Y:S02]  /*15d80*/  @!P3 LEA R20, R9, UR38, 0x1 ;  /* 0x000000260914bc11 */ /* 0x000fe4000f8e08ff */
[----:B------:R-:W-:Y:S01]  /*15d90*/  MOV R13, R8 ;  /* 0x00000008000d7202 */ /* 0x000fe20000000f00 */
[----:B------:R-:W-:-:S07]  /*15da0*/  IMAD.MOV.U32 R5, RZ, RZ, R14 ;  /* 0x000000ffff057224 */ /* 0x000fce00078e000e */
[----:B------:R-:W-:Y:S05]  /*15db0*/  WARPSYNC.COLLECTIVE R15, `(.L_x_1167) ;  /* 0x000000000f087348 */ /* 0x000fea0003c00000 */
[----:B------:R0:W1:Y:S02]  /*15dc0*/  SHFL.IDX P6, R14, R13, R12, R11 ;  /* 0x0000000c0d0e7389 */ /* 0x00006400000c000b */
[----:B01----:R-:W-:Y:S01]  /*15dd0*/  ENDCOLLECTIVE ;  /* 0x000000000000791b */ /* 0x003fe20003800000 */
.L_x_1167:
        /* <DEDUP_REMOVED lines=16> */
.L_x_1168:
[----:B------:R-:W-:Y:S01]  /*15ee0*/  @!P3 LEA R21, R9, UR38, 0x1 ;  /* 0x000000260915bc11 */ /* 0x000fe2000f8e08ff */
[----:B------:R-:W-:Y:S01]  /*15ef0*/  IMAD.MOV.U32 R13, RZ, RZ, R8 ;  /* 0x000000ffff0d7224 */ /* 0x000fe200078e0008 */
[----:B------:R-:W-:-:S07]  /*15f00*/  MOV R3, R14 ;  /* 0x0000000e00037202 */ /* 0x000fce0000000f00 */
[----:B------:R-:W-:Y:S05]  /*15f10*/  WARPSYNC.COLLECTIVE R15, `(.L_x_1169) ;  /* 0x000000000f087348 */ /* 0x000fea0003c00000 */
[----:B------:R0:W1:Y:S02]  /*15f20*/  SHFL.IDX P6, R14, R13, R12, R11 ;  /* 0x0000000c0d0e7389 */ /* 0x00006400000c000b */
[----:B01----:R-:W-:Y:S01]  /*15f30*/  ENDCOLLECTIVE ;  /* 0x000000000000791b */ /* 0x003fe20003800000 */
.L_x_1169:
        /* <DEDUP_REMOVED lines=15> */
.L_x_1170:
[----:B------:R-:W-:Y:S01]  /*16030*/  IMAD.MOV.U32 R13, RZ, RZ, R8 ;  /* 0x000000ffff0d7224 */ /* 0x000fe200078e0008 */
[----:B------:R-:W-:-:S07]  /*16040*/  MOV R7, R14 ;  /* 0x0000000e00077202 */ /* 0x000fce0000000f00 */
[----:B------:R-:W-:Y:S05]  /*16050*/  WARPSYNC.COLLECTIVE R15, `(.L_x_1171) ;  /* 0x000000000f087348 */ /* 0x000fea0003c00000 */
[----:B------:R0:W1:Y:S02]  /*16060*/  SHFL.IDX P6, R14, R13, R12, R11 ;  /* 0x0000000c0d0e7389 */ /* 0x00006400000c000b */
[----:B01----:R-:W-:Y:S01]  /*16070*/  ENDCOLLECTIVE ;  /* 0x000000000000791b */ /* 0x003fe20003800000 */
.L_x_1171:
[----:B------:R-:W-:Y:S05]  /*16080*/  BRA `(.L_x_1172) ;  /* 0xffffffc000607947 */ /* 0x000fea000383ffff */
.L_x_1070:
[----:B-1----:R-:W-:-:S04]  /*16090*/  IMAD.U32 R3, RZ, RZ, UR38 ;  /* 0x00000026ff037e24 */ /* 0x002fc8000f8e00ff */
[----:B------:R1:W2:Y:S03]  /*160a0*/  SYNCS.PHASECHK.TRANS64.TRYWAIT P0, [R3+URZ+0x30820], R2 ;  /* 0x03082002030075a7 */ /* 0x0002a6000800017f */
[----:B--2---:R-:W-:Y:S05]  /*160b0*/  @!P0 NANOSLEEP.SYNCS 0x989680 ;  /* 0x009896800000895d */ /* 0x004fea0003900000 */
[----:B------:R-:W2:Y:S02]  /*160c0*/  @!P0 SYNCS.PHASECHK.TRANS64 P0, [R3+URZ+0x30820], R2 ;  /* 0x03082002030085a7 */ /* 0x000ea4000800007f */
[----:B--2---:R-:W-:Y:S05]  /*160d0*/  @!P0 BRA `(.L_x_1070) ;  /* 0xfffffffc00ec8947 */ /* 0x004fea000383ffff */
[----:B------:R-:W-:Y:S05]  /*160e0*/  BRA `(.L_x_1173) ;  /* 0xffffffc000bc7947 */ /* 0x000fea000383ffff */
.L_x_1077:
[----:B-1----:R-:W-:-:S04]  /*160f0*/  IMAD.U32 R3, RZ, RZ, UR38 ;  /* 0x00000026ff037e24 */ /* 0x002fc8000f8e00ff */
[----:B------:R1:W2:Y:S03]  /*16100*/  SYNCS.PHASECHK.TRANS64.TRYWAIT P0, [R3+URZ+0x30848], R2 ;  /* 0x03084802030075a7 */ /* 0x0002a6000800017f */
[----:B--2---:R-:W-:Y:S05]  /*16110*/  @!P0 NANOSLEEP.SYNCS 0x989680 ;  /* 0x009896800000895d */ /* 0x004fea0003900000 */
[----:B------:R-:W2:Y:S02]  /*16120*/  @!P0 SYNCS.PHASECHK.TRANS64 P0, [R3+URZ+0x30848], R2 ;  /* 0x03084802030085a7 */ /* 0x000ea4000800007f */
[----:B--2---:R-:W-:Y:S05]  /*16130*/  @!P0 BRA `(.L_x_1077) ;  /* 0xfffffffc00ec8947 */ /* 0x004fea000383ffff */
[----:B------:R-:W-:Y:S05]  /*16140*/  BRA `(.L_x_1174) ;  /* 0xffffffc400a47947 */ /* 0x000fea000383ffff */
.L_x_1085:
[----:B0-----:R-:W-:-:S04]  /*16150*/  IMAD.U32 R3, RZ, RZ, UR38 ;  /* 0x00000026ff037e24 */ /* 0x001fc8000f8e00ff */
[----:B------:R0:W1:Y:S03]  /*16160*/  SYNCS.PHASECHK.TRANS64.TRYWAIT P0, [R3+URZ+0x30860], R2 ;  /* 0x03086002030075a7 */ /* 0x000066000800017f */
[----:B-1----:R-:W-:Y:S05]  /*16170*/  @!P0 NANOSLEEP.SYNCS 0x989680 ;  /* 0x009896800000895d */ /* 0x002fea0003900000 */
[----:B------:R-:W1:Y:S02]  /*16180*/  @!P0 SYNCS.PHASECHK.TRANS64 P0, [R3+URZ+0x30860], R2 ;  /* 0x03086002030085a7 */ /* 0x000e64000800007f */
[----:B-1----:R-:W-:Y:S05]  /*16190*/  @!P0 BRA `(.L_x_1085) ;  /* 0xfffffffc00ec8947 */ /* 0x002fea000383ffff */
[----:B------:R-:W-:Y:S05]  /*161a0*/  BRA `(.L_x_1175) ;  /* 0xffffffc800b87947 */ /* 0x000fea000383ffff */
.L_x_1096:
[----:B-1----:R-:W-:-:S04]  /*161b0*/  MOV R3, UR38 ;  /* 0x0000002600037c02 */ /* 0x002fc80008000f00 */
[----:B------:R1:W2:Y:S03]  /*161c0*/  SYNCS.PHASECHK.TRANS64.TRYWAIT P0, [R3+URZ+0x30840], R2 ;  /* 0x03084002030075a7 */ /* 0x0002a6000800017f */
[----:B--2---:R-:W-:Y:S05]  /*161d0*/  @!P0 NANOSLEEP.SYNCS 0x989680 ;  /* 0x009896800000895d */ /* 0x004fea0003900000 */
[----:B------:R-:W2:Y:S02]  /*161e0*/  @!P0 SYNCS.PHASECHK.TRANS64 P0, [R3+URZ+0x30840], R2 ;  /* 0x03084002030085a7 */ /* 0x000ea4000800007f */
[----:B--2---:R-:W-:Y:S05]  /*161f0*/  @!P0 BRA `(.L_x_1096) ;  /* 0xfffffffc00ec8947 */ /* 0x004fea000383ffff */
[----:B------:R-:W-:Y:S05]  /*16200*/  BRA `(.L_x_1176) ;  /* 0xffffffd000487947 */ /* 0x000fea000383ffff */
.L_x_1104:
[----:B0-----:R-:W-:-:S04]  /*16210*/  IMAD.U32 R3, RZ, RZ, UR38 ;  /* 0x00000026ff037e24 */ /* 0x001fc8000f8e00ff */
[----:B------:R0:W1:Y:S03]  /*16220*/  SYNCS.PHASECHK.TRANS64.TRYWAIT P0, [R3+URZ+0x30868], R2 ;  /* 0x03086802030075a7 */ /* 0x000066000800017f */
[----:B-1----:R-:W-:Y:S05]  /*16230*/  @!P0 NANOSLEEP.SYNCS 0x989680 ;  /* 0x009896800000895d */ /* 0x002fea0003900000 */
[----:B------:R-:W1:Y:S02]  /*16240*/  @!P0 SYNCS.PHASECHK.TRANS64 P0, [R3+URZ+0x30868], R2 ;  /* 0x03086802030085a7 */ /* 0x000e64000800007f */
[----:B-1----:R-:W-:Y:S05]  /*16250*/  @!P0 BRA `(.L_x_1104) ;  /* 0xfffffffc00ec8947 */ /* 0x002fea000383ffff */
[----:B------:R-:W-:Y:S05]  /*16260*/  BRA `(.L_x_1177) ;  /* 0xffffffd400587947 */ /* 0x000fea000383ffff */
.L_x_1115:
[----:B-1----:R-:W-:-:S04]  /*16270*/  IMAD.U32 R3, RZ, RZ, UR38 ;  /* 0x00000026ff037e24 */ /* 0x002fc8000f8e00ff */
[----:B------:R1:W2:Y:S03]  /*16280*/  SYNCS.PHASECHK.TRANS64.TRYWAIT P0, [R3+URZ+0x30848], R2 ;  /* 0x03084802030075a7 */ /* 0x0002a6000800017f */
[----:B--2---:R-:W-:Y:S05]  /*16290*/  @!P0 NANOSLEEP.SYNCS 0x989680 ;  /* 0x009896800000895d */ /* 0x004fea0003900000 */
[----:B------:R-:W2:Y:S02]  /*162a0*/  @!P0 SYNCS.PHASECHK.TRANS64 P0, [R3+URZ+0x30848], R2 ;  /* 0x03084802030085a7 */ /* 0x000ea4000800007f */
[----:B--2---:R-:W-:Y:S05]  /*162b0*/  @!P0 BRA `(.L_x_1115) ;  /* 0xfffffffc00ec8947 */ /* 0x004fea000383ffff */
[----:B------:R-:W-:Y:S05]  /*162c0*/  BRA `(.L_x_1178) ;  /* 0xffffffdc00007947 */ /* 0x000fea000383ffff */
.L_x_1123:
[----:B0-----:R-:W-:-:S04]  /*162d0*/  IMAD.U32 R3, RZ, RZ, UR38 ;  /* 0x00000026ff037e24 */ /* 0x001fc8000f8e00ff */
[----:B------:R0:W1:Y:S03]  /*162e0*/  SYNCS.PHASECHK.TRANS64.TRYWAIT P0, [R3+URZ+0x30860], R2 ;  /* 0x03086002030075a7 */ /* 0x000066000800017f */
[----:B-1----:R-:W-:Y:S05]  /*162f0*/  @!P0 NANOSLEEP.SYNCS 0x989680 ;  /* 0x009896800000895d */ /* 0x002fea0003900000 */
[----:B------:R-:W1:Y:S02]  /*16300*/  @!P0 SYNCS.PHASECHK.TRANS64 P0, [R3+URZ+0x30860], R2 ;  /* 0x03086002030085a7 */ /* 0x000e64000800007f */
[----:B-1----:R-:W-:Y:S05]  /*16310*/  @!P0 BRA `(.L_x_1123) ;  /* 0xfffffffc00ec8947 */ /* 0x002fea000383ffff */
[----:B------:R-:W-:Y:S05]  /*16320*/  BRA `(.L_x_1179) ;  /* 0xffffffe0000c7947 */ /* 0x000fea000383ffff */
.L_x_1133:
[----:B0-----:R0:W1:Y:S02]  /*16330*/  SYNCS.PHASECHK.TRANS64.TRYWAIT P0, [R3+URZ+0x30860], R0 ;  /* 0x03086000030075a7 */ /* 0x001064000800017f */
[----:B-1----:R-:W-:Y:S05]  /*16340*/  @!P0 NANOSLEEP.SYNCS 0x989680 ;  /* 0x009896800000895d */ /* 0x002fea0003900000 */
[----:B------:R-:W1:Y:S02]  /*16350*/  @!P0 SYNCS.PHASECHK.TRANS64 P0, [R3+URZ+0x30860], R0 ;  /* 0x03086000030085a7 */ /* 0x000e64000800007f */
[----:B-1----:R-:W-:Y:S05]  /*16360*/  @!P0 BRA `(.L_x_1133) ;  /* 0xfffffffc00f08947 */ /* 0x002fea000383ffff */
[----:B------:R-:W-:Y:S05]  /*16370*/  BRA `(.L_x_1180) ;  /* 0xffffffe400447947 */ /* 0x000fea000383ffff */
.L_x_1140:
[----:B0-----:R0:W1:Y:S02]  /*16380*/  SYNCS.PHASECHK.TRANS64.TRYWAIT P0, [R2+URZ+0x30820], R3 ;  /* 0x03082003020075a7 */ /* 0x001064000800017f */
[----:B-1----:R-:W-:Y:S05]  /*16390*/  @!P0 NANOSLEEP.SYNCS 0x989680 ;  /* 0x009896800000895d */ /* 0x002fea0003900000 */
[----:B------:R-:W1:Y:S02]  /*163a0*/  @!P0 SYNCS.PHASECHK.TRANS64 P0, [R2+URZ+0x30820], R3 ;  /* 0x03082003020085a7 */ /* 0x000e64000800007f */
[----:B-1----:R-:W-:Y:S05]  /*163b0*/  @!P0 BRA `(.L_x_1140) ;  /* 0xfffffffc00f08947 */ /* 0x002fea000383ffff */
[----:B------:R-:W-:Y:S05]  /*163c0*/  BRA `(.L_x_1181) ;  /* 0xffffffe8007c7947 */ /* 0x000fea000383ffff */
.L_x_1141:
[----:B------:R-:W1:Y:S01]  /*163d0*/  S2R R4, SR_TID.X ;  /* 0x0000000000047919 */ /* 0x000e620000002100 */
[----:B------:R-:W-:Y:S01]  /*163e0*/  BSSY B0, `(.L_x_1182) ;  /* 0x000000a000007945 */ /* 0x000fe20003800000 */
[----:B------:R-:W-:Y:S01]  /*163f0*/  MOV R12, RZ ;  /* 0x000000ff000c7202 */ /* 0x000fe20000000f00 */
        /* <DEDUP_REMOVED lines=8> */
.L_x_1183:
[----:B------:R-:W-:Y:S05]  /*16480*/  BSYNC B0 ;  /* 0x0000000000007941 */ /* 0x000fea0003800000 */
.L_x_1182:
[----:B------:R-:W-:Y:S05]  /*16490*/  BRA `(.L_x_1184) ;  /* 0xffffffe800607947 */ /* 0x000fea000383ffff */
.L_x_1142:
[----:B------:R-:W-:Y:S01]  /*164a0*/  BSSY B0, `(.L_x_1185) ;  /* 0x0000006000007945 */ /* 0x000fe20003800000 */
[----:B------:R-:W-:-:S07]  /*164b0*/  IMAD.MOV.U32 R15, RZ, RZ, -0x1 ;  /* 0xffffffffff0f7424 */ /* 0x000fce00078e00ff */
[----:B0-----:R-:W-:Y:S05]  /*164c0*/  WARPSYNC.COLLECTIVE R15, `(.L_x_1186) ;  /* 0x000000000f0c7348 */ /* 0x001fea0003c00000 */
[----:B------:R-:W-:Y:S02]  /*164d0*/  ELECT P6, UR62, PT ;  /* 0x00000000003e782f */ /* 0x000fe400038c0000 */
[----:B------:R-:W-:Y:S01]  /*164e0*/  MOV R14, UR62 ;  /* 0x0000003e000e7c02 */ /* 0x000fe20008000f00 */
[----:B0-----:R-:W-:Y:S10]  /*164f0*/  ENDCOLLECTIVE ;  /* 0x000000000000791b */ /* 0x001ff40003800000 */
.L_x_1186:
[----:B------:R-:W-:Y:S05]  /*16500*/  BSYNC B0 ;  /* 0x0000000000007941 */ /* 0x000fea0003800000 */
.L_x_1185:
[----:B------:R-:W-:Y:S05]  /*16510*/  BRA `(.L_x_1187) ;  /* 0xffffffe800547947 */ /* 0x000fea000383ffff */
.L_x_1144:
[----:B0-----:R0:W1:Y:S02]  /*16520*/  SYNCS.PHASECHK.TRANS64.TRYWAIT P0, [R6+URZ], R5 ;  /* 0x00000005060075a7 */ /* 0x001064000800017f */
[----:B-1----:R-:W-:Y:S05]  /*16530*/  @!P0 NANOSLEEP.SYNCS 0x989680 ;  /* 0x009896800000895d */ /* 0x002fea0003900000 */
[----:B------:R-:W1:Y:S02]  /*16540*/  @!P0 SYNCS.PHASECHK.TRANS64 P0, [R6+URZ], R5 ;  /* 0x00000005060085a7 */ /* 0x000e64000800007f */
[----:B-1----:R-:W-:Y:S05]  /*16550*/  @!P0 BRA `(.L_x_1144) ;  /* 0xfffffffc00f08947 */ /* 0x002fea000383ffff */
[----:B------:R-:W-:Y:S05]  /*16560*/  BRA `(.L_x_1188) ;  /* 0xffffffe800907947 */ /* 0x000fea000383ffff */
.L_x_1145:
[----:B-1----:R1:W2:Y:S02]  /*16570*/  SYNCS.PHASECHK.TRANS64.TRYWAIT P0, [R3+URZ], R4 ;  /* 0x00000004030075a7 */ /* 0x0022a4000800017f */
[----:B--2---:R-:W-:Y:S05]  /*16580*/  @!P0 NANOSLEEP.SYNCS 0x989680 ;  /* 0x009896800000895d */ /* 0x004fea0003900000 */
[----:B------:R-:W2:Y:S02]  /*16590*/  @!P0 SYNCS.PHASECHK.TRANS64 P0, [R3+URZ], R4 ;  /* 0x00000004030085a7 */ /* 0x000ea4000800007f */
[----:B--2---:R-:W-:Y:S05]  /*165a0*/  @!P0 BRA `(.L_x_1145) ;  /* 0xfffffffc00f08947 */ /* 0x004fea000383ffff */
[----:B------:R-:W-:Y:S05]  /*165b0*/  BRA `(.L_x_1189) ;  /* 0xffffffe800847947 */ /* 0x000fea000383ffff */
.L_x_1147:
[----:B-1----:R1:W2:Y:S02]  /*165c0*/  SYNCS.PHASECHK.TRANS64.TRYWAIT P0, [R0+URZ], R5 ;  /* 0x00000005000075a7 */ /* 0x0022a4000800017f */
[----:B--2---:R-:W-:Y:S05]  /*165d0*/  @!P0 NANOSLEEP.SYNCS 0x989680 ;  /* 0x009896800000895d */ /* 0x004fea0003900000 */
[----:B------:R-:W2:Y:S02]  /*165e0*/  @!P0 SYNCS.PHASECHK.TRANS64 P0, [R0+URZ], R5 ;  /* 0x00000005000085a7 */ /* 0x000ea4000800007f */
[----:B--2---:R-:W-:Y:S05]  /*165f0*/  @!P0 BRA `(.L_x_1147) ;  /* 0xfffffffc00f08947 */ /* 0x004fea000383ffff */
[----:B------:R-:W-:Y:S05]  /*16600*/  BRA `(.L_x_1190) ;  /* 0xffffffe800887947 */ /* 0x000fea000383ffff */
.L_x_1191:
        /* <DEDUP_REMOVED lines=15> */
.L_x_14835:


//--------------------- .text._ZN7cutlass13device_kernelIN5flash11enable_sm90INS1_16FlashAttnFwdSm90INS1_25CollectiveMainloopFwdSm90ILi2EN4cute5tupleIJNS5_1CILi1EEES8_S8_EEENS6_IJNS7_ILi128EEENS7_ILi64EEENS7_ILi256EEEEEELi256ENS_10bfloat16_tEfNS_4arch4Sm90ELb0ELb1ELb1ELb1ELb0ELb0ELb0ELb1ELb1ELb1ELb1ELb0EEENS1_21CollectiveEpilogueFwdINS6_IJSA_SC_SB_EEES9_SE_SG_Li256ELb1ELb1ELb1ELb0EEENS1_36VarlenDynamicPersistentTileSchedulerILi128ELi64ELi256ELi128ELb1ELb1ELb1ELb1ELb0ELb1EEEEEEEEEvNT_6ParamsE --------------------------
	.section	.text._ZN7cutlass13device_kernelIN5flash11enable_sm90INS1_16FlashAttnFwdSm90INS1_25CollectiveMainloopFwdSm90ILi2EN4cute5tupleIJNS5_1CILi1EEES8_S8_EEENS6_IJNS7_ILi128EEENS7_ILi64EEENS7_ILi256EEEEEELi256ENS_10bfloat16_tEfNS_4arch4Sm90ELb0ELb1ELb1ELb1ELb0ELb0ELb0ELb1ELb1ELb1ELb1ELb0EEENS1_21CollectiveEpilogueFwdINS6_IJSA_SC_SB_EEES9_SE_SG_Li256ELb1ELb1ELb1ELb0EEENS1_36VarlenDynamicPersistentTileSchedulerILi128ELi64ELi256ELi128ELb1ELb1ELb1ELb1ELb0ELb1EEEEEEEEEvNT_6ParamsE,"ax",@progbits
	.align	128
.text._ZN7cutlass13device_kernelIN5flash11enable_sm90INS1_16FlashAttnFwdSm90INS1_25CollectiveMainloopFwdSm90ILi2EN4cute5tupleIJNS5_1CILi1EEES8_S8_EEENS6_IJNS7_ILi128EEENS7_ILi64EEENS7_ILi256EEEEEELi256ENS_10bfloat16_tEfNS_4arch4Sm90ELb0ELb1ELb1ELb1ELb0ELb0ELb0ELb1ELb1ELb1ELb1ELb0EEENS1_21CollectiveEpilogueFwdINS6_IJSA_SC_SB_EEES9_SE_SG_Li256ELb1ELb1ELb1ELb0EEENS1_36VarlenDynamicPersistentTileSchedulerILi128ELi64ELi256ELi128ELb1ELb1ELb1ELb1ELb0ELb1EEEEEEEEEvNT_6ParamsE:
        .type           _ZN7cutlass13device_kernelIN5flash11enable_sm90INS1_16FlashAttnFwdSm90INS1_25CollectiveMainloopFwdSm90ILi2EN4cute5tupleIJNS5_1CILi1EEES8_S8_EEENS6_IJNS7_ILi128EEENS7_ILi64EEENS7_ILi256EEEEEELi256ENS_10bfloat16_tEfNS_4arch4Sm90ELb0ELb1ELb1ELb1ELb0ELb0ELb0ELb1ELb1ELb1ELb1ELb0EEENS1_21CollectiveEpilogueFwdINS6_IJSA_SC_SB_EEES9_SE_SG_Li256ELb1ELb1ELb1ELb0EEENS1_36VarlenDynamicPersistentTileSchedulerILi128ELi64ELi256ELi128ELb1ELb1ELb1ELb1ELb0ELb1EEEEEEEEEvNT_6ParamsE,@function
        .size           _ZN7cutlass13device_kernelIN5flash11enable_sm90INS1_16FlashAttnFwdSm90INS1_25CollectiveMainloopFwdSm90ILi2EN4cute5tupleIJNS5_1CILi1EEES8_S8_EEENS6_IJNS7_ILi128EEENS7_ILi64EEENS7_ILi256EEEEEELi256ENS_10bfloat16_tEfNS_4arch4Sm90ELb0ELb1ELb1ELb1ELb0ELb0ELb0ELb1ELb1ELb1ELb1ELb0EEENS1_21CollectiveEpilogueFwdINS6_IJSA_SC_SB_EEES9_SE_SG_Li256ELb1ELb1ELb1ELb0EEENS1_36VarlenDynamicPersistentTileSchedulerILi128ELi64ELi256ELi128ELb1ELb1ELb1ELb1ELb0ELb1EEEEEEEEEvNT_6ParamsE,(.L_x_14836 - _ZN7cutlass13device_kernelIN5flash11enable_sm90INS1_16FlashAttnFwdSm90INS1_25CollectiveMainloopFwdSm90ILi2EN4cute5tupleIJNS5_1CILi1EEES8_S8_EEENS6_IJNS7_ILi128EEENS7_ILi64EEENS7_ILi256EEEEEELi256ENS_10bfloat16_tEfNS_4arch4Sm90ELb0ELb1ELb1ELb1ELb0ELb0ELb0ELb1ELb1ELb1ELb1ELb0EEENS1_21CollectiveEpilogueFwdINS6_IJSA_SC_SB_EEES9_SE_SG_Li256ELb1ELb1ELb1ELb0EEENS1_36VarlenDynamicPersistentTileSchedulerILi128ELi64ELi256ELi128ELb1ELb1ELb1ELb1ELb0ELb1EEEEEEEEEvNT_6ParamsE)
        .other          _ZN7cutlass13device_kernelIN5flash11enable_sm90INS1_16FlashAttnFwdSm90INS1_25CollectiveMainloopFwdSm90ILi2EN4cute5tupleIJNS5_1CILi1EEES8_S8_EEENS6_IJNS7_ILi128EEENS7_ILi64EEENS7_ILi256EEEEEELi256ENS_10bfloat16_tEfNS_4arch4Sm90ELb0ELb1ELb1ELb1ELb0ELb0ELb0ELb1ELb1ELb1ELb1ELb0EEENS1_21CollectiveEpilogueFwdINS6_IJSA_SC_SB_EEES9_SE_SG_Li256ELb1ELb1ELb1ELb0EEENS1_36VarlenDynamicPersistentTileSchedulerILi128ELi64ELi256ELi128ELb1ELb1ELb1ELb1ELb0ELb1EEEEEEEEEvNT_6ParamsE,@"STO_CUDA_ENTRY STV_DEFAULT"
_ZN7cutlass13device_kernelIN5flash11enable_sm90INS1_16FlashAttnFwdSm90INS1_25CollectiveMainloopFwdSm90ILi2EN4cute5tupleIJNS5_1CILi1EEES8_S8_EEENS6_IJNS7_ILi128EEENS7_ILi64EEENS7_ILi256EEEEEELi256ENS_10bfloat16_tEfNS_4arch4Sm90ELb0ELb1ELb1ELb1ELb0ELb0ELb0ELb1ELb1ELb1ELb1ELb0EEENS1_21CollectiveEpilogueFwdINS6_IJSA_SC_SB_EEES9_SE_SG_Li256ELb1ELb1ELb1ELb0EEENS1_36VarlenDynamicPersistentTileSchedulerILi128ELi64ELi256ELi128ELb1ELb1ELb1ELb1ELb0ELb1EEEEEEEEEvNT_6ParamsE:
        /* <DEDUP_REMOVED lines=18> */
.L_x_1193:
[----:B------:R-:W-:Y:S05]  /*0120*/  BSYNC B0 ;  /* 0x0000000000007941 */ /* 0x000fea0003800000 */
.L_x_1192:
        /* <DEDUP_REMOVED lines=41> */
.L_x_1194:
        /* <DEDUP_REMOVED lines=22> */
.L_x_1195:
        /* <DEDUP_REMOVED lines=18> */
.L_x_1196:
        /* <DEDUP_REMOVED lines=22> */
.L_x_1197:
        /* <DEDUP_REMOVED lines=22> */
.L_x_1198:
        /* <DEDUP_REMOVED lines=8> */
.L_x_1200:
        /* <DEDUP_REMOVED lines=16> */
[----:B------:R-:W-:Y:S01]  /*0a80*/  R2UR UR5, R9 ;  /* 0x00000000090572ca */ /* 0x000fe200000e0000 */
[----:B------:R-:W-:Y:S01]  /*0a90*/  UMOV UR38, URZ ;  /* 0x0000003f00267c82 */ /* 0x000fe20008000000 */
[----:B------:R-:W-:Y:S01]  /*0aa0*/  R2UR UR7, R10 ;  /* 0x000000000a0772ca */ /* 0x000fe200000e0000 */
[----:B------:R-:W-:Y:S01]  /*0ab0*/  UMOV UR36, URZ ;  /* 0x0000003f00247c82 */ /* 0x000fe20008000000 */
[----:B------:R-:W-:Y:S02]  /*0ac0*/  SHF.R.S32.HI R3, RZ, 0x1f, R6 ;  /* 0x0000001fff037819 */ /* 0x000fe40000011406 */
[----:B------:R-:W-:Y:S02]  /*0ad0*/  R2UR UR6, R11 ;  /* 0x000000000b0672ca */ /* 0x000fe400000e0000 */
[----:B0-----:R-:W-:-:S02]  /*0ae0*/  LEA.HI R2, R3, R6, RZ, 0x5 ;  /* 0x0000000603027211 */ /* 0x001fc400078f28ff */
[----:B------:R-:W-:-:S03]  /*0af0*/  LEA.HI R4, R3, R6, RZ, 0x2 ;  /* 0x0000000603047211 */ /* 0x000fc600078f10ff */
[----:B------:R-:W-:Y:S01]  /*0b00*/  IMAD.SHL.U32 R7, R2, 0x20, RZ ;  /* 0x0000002002077824 */ /* 0x000fe200078e00ff */
[----:B------:R-:W-:-:S05]  /*0b10*/  LOP3.LUT R13, R4, 0xfffffffc, RZ, 0xc0, !PT ;  /* 0xfffffffc040d7812 */ /* 0x000fca00078ec0ff */
[----:B------:R-:W-:Y:S01]  /*0b20*/  IMAD.IADD R13, R6, 0x1, -R13 ;  /* 0x00000001060d7824 */ /* 0x000fe200078e0a0d */
[----:B--2---:R-:W-:Y:S02]  /*0b30*/  R2UR UR4, R0 ;  /* 0x00000000000472ca */ /* 0x004fe400000e0000 */
[CC--:B------:R-:W-:Y:S02]  /*0b40*/  LEA.HI R0, R3.reuse, R6.reuse, RZ, 0x7 ;  /* 0x0000000603007211 */ /* 0x0c0fe400078f38ff */
[----:B------:R-:W-:Y:S02]  /*0b50*/  LEA.HI R3, R3, R6, RZ, 0x4 ;  /* 0x0000000603037211 */ /* 0x000fe400078f20ff */
[----:B------:R-:W-:Y:S02]  /*0b60*/  LOP3.LUT R231, R0, 0xffffff80, RZ, 0xc0, !PT ;  /* 0xffffff8000e77812 */ /* 0x000fe400078ec0ff */
[----:B------:R-:W-:Y:S02]  /*0b70*/  SHF.R.S32.HI R2, RZ, 0x4, R3 ;  /* 0x00000004ff027819 */ /* 0x000fe40000011403 */
[C---:B------:R-:W-:Y:S01]  /*0b80*/  LOP3.LUT R5, R3.reuse, 0x3fffff0, RZ, 0xc0, !PT ;  /* 0x03fffff003057812 */ /* 0x040fe200078ec0ff */
[C---:B------:R-:W-:Y:S01]  /*0b90*/  IMAD.IADD R231, R6.reuse, 0x1, -R231 ;  /* 0x0000000106e77824 */ /* 0x040fe200078e0ae7 */
[----:B------:R-:W-:Y:S01]  /*0ba0*/  LEA.HI R4, R3, R2, RZ, 0x1 ;  /* 0x0000000203047211 */ /* 0x000fe200078f08ff */
[----:B------:R-:W-:Y:S01]  /*0bb0*/  ULOP3.LUT UR8, UR4, 0x1, URZ, 0xfc, !UPT ;  /* 0x0000000104087892 */ /* 0x000fe2000f8efc3f */
[----:B------:R-:W-:Y:S01]  /*0bc0*/  SHF.R.S32.HI R3, RZ, 0x7, R0 ;  /* 0x00000007ff037819 */ /* 0x000fe20000011400 */
[----:B------:R-:W-:Y:S01]  /*0bd0*/  IMAD.IADD R5, R6, 0x1, -R5 ;  /* 0x0000000106057824 */ /* 0x000fe200078e0a05 */
[----:B------:R-:W-:Y:S01]  /*0be0*/  SHF.R.S32.HI R8, RZ, 0x1f, R231 ;  /* 0x0000001fff087819 */ /* 0x000fe200000114e7 */
[----:B------:R-:W-:Y:S01]  /*0bf0*/  UMOV UR4, URZ ;  /* 0x0000003f00047c82 */ /* 0x000fe20008000000 */
[----:B------:R-:W-:Y:S01]  /*0c00*/  LOP3.LUT R6, R7, 0xfffffc00, RZ, 0xc0, !PT ;  /* 0xfffffc0007067812 */ /* 0x000fe200078ec0ff */
[----:B------:R-:W-:Y:S01]  /*0c10*/  IMAD.U32 R230, RZ, RZ, UR4 ;  /* 0x00000004ffe67e24 */ /* 0x000fe2000f8e00ff */
[----:B------:R-:W-:-:S02]  /*0c20*/  LEA.HI R9, R8, R231, RZ, 0x2 ;  /* 0x000000e708097211 */ /* 0x000fc400078f10ff */
[----:B------:R-:W-:Y:S01]  /*0c30*/  LEA.HI R0, R0, R3, RZ, 0x1 ;  /* 0x0000000300007211 */ /* 0x000fe200078f08ff */
[----:B------:R-:W-:Y:S01]  /*0c40*/  IMAD R6, R5, 0x40, R6 ;  /* 0x0000004005067824 */ /* 0x000fe200078e0206 */
[--C-:B------:R-:W-:Y:S02]  /*0c50*/  SHF.R.S32.HI R10, RZ, 0x2, R9.reuse ;  /* 0x00000002ff0a7819 */ /* 0x100fe40000011409 */
[----:B------:R-:W-:Y:S02]  /*0c60*/  SHF.R.S32.HI R11, RZ, 0x1f, R9 ;  /* 0x0000001fff0b7819 */ /* 0x000fe40000011409 */
[----:B------:R-:W-:Y:S02]  /*0c70*/  LOP3.LUT R7, R4, 0x1ffffffe, RZ, 0xc0, !PT ;  /* 0x1ffffffe04077812 */ /* 0x000fe400078ec0ff */
[----:B------:R-:W-:Y:S02]  /*0c80*/  LEA.HI R11, R11, R10, RZ, 0x3 ;  /* 0x0000000a0b0b7211 */ /* 0x000fe400078f18ff */
[----:B------:R-:W-:Y:S01]  /*0c90*/  LEA.HI R8, R8, R231, RZ, 0x5 ;  /* 0x000000e708087211 */ /* 0x000fe200078f28ff */
[----:B------:R-:W-:Y:S01]  /*0ca0*/  IMAD.IADD R7, R2, 0x1, -R7 ;  /* 0x0000000102077824 */ /* 0x000fe200078e0a07 */
[----:B------:R-:W-:-:S02]  /*0cb0*/  LOP3.LUT R11, R11, 0xfffffff8, RZ, 0xc0, !PT ;  /* 0xfffffff80b0b7812 */ /* 0x000fc400078ec0ff */
[----:B------:R-:W-:Y:S02]  /*0cc0*/  LOP3.LUT R0, R0, 0x3fffffe, RZ, 0xc0, !PT ;  /* 0x03fffffe00007812 */ /* 0x000fe400078ec0ff */
[----:B------:R-:W-:Y:S01]  /*0cd0*/  LOP3.LUT R4, R9, 0x7ffffffc, RZ, 0xc0, !PT ;  /* 0x7ffffffc09047812 */ /* 0x000fe200078ec0ff */
[----:B------:R-:W-:Y:S01]  /*0ce0*/  IMAD.IADD R11, R10, 0x1, -R11 ;  /* 0x000000010a0b7824 */ /* 0x000fe200078e0a0b */
[----:B------:R-:W-:Y:S01]  /*0cf0*/  SHF.R.S32.HI R8, RZ, 0x5, R8 ;  /* 0x00000005ff087819 */ /* 0x000fe20000011408 */
[----:B------:R-:W-:Y:S01]  /*0d00*/  IMAD.IADD R0, R3, 0x1, -R0 ;  /* 0x0000000103007824 */ /* 0x000fe200078e0a00 */
[----:B------:R-:W-:Y:S01]  /*0d10*/  LEA.HI R2, R13, R13, RZ, 0x1 ;  /* 0x0000000d0d027211 */ /* 0x000fe200078f08ff */
[----:B------:R-:W-:Y:S02]  /*0d20*/  IMAD.IADD R4, R231, 0x1, -R4 ;  /* 0x00000001e7047824 */ /* 0x000fe400078e0a04 */
[----:B------:R-:W-:Y:S01]  /*0d30*/  IMAD R3, R7, 0x8, R6 ;  /* 0x0000000807037824 */ /* 0x000fe200078e0206 */
[----:B------:R-:W-:Y:S01]  /*0d40*/  LOP3.LUT R2, R2, 0x1ffffffe, RZ, 0xc0, !PT ;  /* 0x1ffffffe02027812 */ /* 0x000fe200078ec0ff */
[----:B------:R-:W-:-:S02]  /*0d50*/  IMAD R11, R8, 0x10, R11 ;  /* 0x00000010080b7824 */ /* 0x000fc400078e020b */
[----:B------:R-:W-:Y:S01]  /*0d60*/  IMAD.SHL.U32 R16, R4, 0x2, RZ ;  /* 0x0000000204107824 */ /* 0x000fe200078e00ff */
[----:B------:R0:W-:Y:S01]  /*0d70*/  STL [R1+0x60], R3 ;  /* 0x0000600301007387 */ /* 0x0001e20000100800 */
[----:B------:R-:W-:Y:S02]  /*0d80*/  IMAD R0, R0, 0x40, R11 ;  /* 0x0000004000007824 */ /* 0x000fe400078e020b */
[C---:B------:R-:W-:Y:S01]  /*0d90*/  VIADD R228, R16.reuse, 0x8 ;  /* 0x0000000810e47836 */ /* 0x040fe20000000000 */
[----:B------:R-:W-:Y:S01]  /*0da0*/  SHF.R.S32.HI R4, RZ, 0x1f, R16 ;  /* 0x0000001fff047819 */ /* 0x000fe20000011410 */
[C---:B------:R-:W-:Y:S01]  /*0db0*/  VIADD R227, R16.reuse, 0x10 ;  /* 0x0000001010e37836 */ /* 0x040fe20000000000 */
[----:B------:R-:W-:Y:S01]  /*0dc0*/  STL [R1+0x5c], R0 ;  /* 0x00005c0001007387 */ /* 0x000fe20000100800 */
[C---:B------:R-:W-:Y:S02]  /*0dd0*/  VIADD R226, R16.reuse, 0x18 ;  /* 0x0000001810e27836 */ /* 0x040fe40000000000 */
[C---:B------:R-:W-:Y:S01]  /*0de0*/  VIADD R225, R16.reuse, 0x20 ;  /* 0x0000002010e17836 */ /* 0x040fe20000000000 */
[----:B------:R-:W-:Y:S01]  /*0df0*/  SHF.R.S32.HI R5, RZ, 0x1f, R227 ;  /* 0x0000001fff057819 */ /* 0x000fe200000114e3 */
[----:B0-----:R-:W-:Y:S01]  /*0e00*/  IMAD.U32 R3, RZ, RZ, UR8 ;  /* 0x00000008ff037e24 */ /* 0x001fe2000f8e00ff */
[----:B------:R-:W-:Y:S01]  /*0e10*/  SHF.R.S32.HI R4, RZ, 0x1f, R226 ;  /* 0x0000001fff047819 */ /* 0x000fe200000114e2 */
[----:B------:R-:W-:-:S02]  /*0e20*/  VIADD R224, R16, 0x28 ;  /* 0x0000002810e07836 */ /* 0x000fc40000000000 */
[C---:B------:R-:W-:Y:S01]  /*0e30*/  VIADD R223, R16.reuse, 0x30 ;  /* 0x0000003010df7836 */ /* 0x040fe20000000000 */
[----:B------:R0:W-:Y:S01]  /*0e40*/  STL [R1+0x64], R3 ;  /* 0x0000640301007387 */ /* 0x0001e20000100800 */
[C---:B------:R-:W-:Y:S01]  /*0e50*/  VIADD R222, R16.reuse, 0x38 ;  /* 0x0000003810de7836 */ /* 0x040fe20000000000 */
[----:B------:R-:W-:Y:S01]  /*0e60*/  SHF.R.S32.HI R5, RZ, 0x1f, R224 ;  /* 0x0000001fff057819 */ /* 0x000fe200000114e0 */
[C---:B------:R-:W-:Y:S01]  /*0e70*/  VIADD R221, R16.reuse, 0x40 ;  /* 0x0000004010dd7836 */ /* 0x040fe20000000000 */
[----:B------:R-:W-:Y:S01]  /*0e80*/  SHF.R.S32.HI R4, RZ, 0x1f, R223 ;  /* 0x0000001fff047819 */ /* 0x000fe200000114df */
[C---:B------:R-:W-:Y:S02]  /*0e90*/  VIADD R220, R16.reuse, 0x48 ;  /* 0x0000004810dc7836 */ /* 0x040fe40000000000 */
[C---:B------:R-:W-:Y:S01]  /*0ea0*/  VIADD R219, R16.reuse, 0x50 ;  /* 0x0000005010db7836 */ /* 0x040fe20000000000 */
[----:B------:R-:W-:Y:S01]  /*0eb0*/  SHF.R.S32.HI R5, RZ, 0x1f, R221 ;  /* 0x0000001fff057819 */ /* 0x000fe200000114dd */
[C---:B------:R-:W-:Y:S01]  /*0ec0*/  VIADD R218, R16.reuse, 0x58 ;  /* 0x0000005810da7836 */ /* 0x040fe20000000000 */
[----:B0-----:R-:W-:Y:S01]  /*0ed0*/  SHF.R.S32.HI R3, RZ, 0x1f, R228 ;  /* 0x0000001fff037819 */ /* 0x001fe200000114e4 */
        /* <DEDUP_REMOVED lines=32> */
[----:B------:R-:W-:Y:S01]  /*10e0*/  IMAD.IADD R2, R13, 0x1, -R2 ;  /* 0x000000010d027824 */ /* 0x000fe200078e0a02 */
[----:B------:R-:W-:Y:S01]  /*10f0*/  SHF.R.S32.HI R237, RZ, 0x1f, R206 ;  /* 0x0000001fffed7819 */ /* 0x000fe200000114ce */
[----:B------:R-:W-:Y:S01]  /*1100*/  VIADD R23, R16, 0xe0 ;  /* 0x000000e010177836 */ /* 0x000fe20000000000 */
[----:B------:R-:W-:Y:S01]  /*1110*/  SHF.R.S32.HI R235, RZ, 0x1f, R205 ;  /* 0x0000001fffeb7819 */ /* 0x000fe200000114cd */
[----:B------:R-:W-:Y:S01]  /*1120*/  IMAD R18, R2, 0x8, R0 ;  /* 0x0000000802127824 */ /* 0x000fe200078e0200 */
[----:B------:R-:W-:-:S02]  /*1130*/  SHF.R.S32.HI R234, RZ, 0x1f, R204 ;  /* 0x0000001fffea7819 */ /* 0x000fc400000114cc */
[----:B------:R-:W-:Y:S02]  /*1140*/  SHF.R.S32.HI R233, RZ, 0x1f, R203 ;  /* 0x0000001fffe97819 */ /* 0x000fe400000114cb */
[----:B------:R-:W-:-:S07]  /*1150*/  SHF.R.S32.HI R232, RZ, 0x1f, R202 ;  /* 0x0000001fffe87819 */ /* 0x000fce00000114ca */
.L_x_1304:
[----:B------:R-:W-:Y:S01]  /*1160*/  ULDC.64 UR8, c[0x0][0xa28] ;  /* 0x00028a0000087ab9 */ /* 0x000fe20000000a00 */
[----:B------:R-:W-:Y:S01]  /*1170*/  ULDC.64 UR12, c[0x0][0x208] ;  /* 0x00008200000c7ab9 */ /* 0x000fe20000000a00 */
[----:B------:R-:W-:-:S04]  /*1180*/  UISETP.NE.U32.AND UP0, UPT, UR8, URZ, UPT ;  /* 0x0000003f0800728c */ /* 0x000fc8000bf05070 */
[----:B------:R-:W-:-:S03]  /*1190*/  UISETP.NE.AND.EX UP0, UPT, UR9, URZ, UPT, UP0 ;  /* 0x0000003f0900728c */ /* 0x000fc6000bf05300 */
[----:B------:R-:W-:Y:S02]  /*11a0*/  ULDC.64 UR8, c[0x0][0xa18] ;  /* 0x0002860000087ab9 */ /* 0x000fe40000000a00 */
[----:B------:R-:W-:Y:S01]  /*11b0*/  UISETP.NE.U32.AND UP1, UPT, UR8, URZ, UPT ;  /* 0x0000003f0800728c */ /* 0x000fe2000bf25070 */
[----:B------:R-:W-:-:S03]  /*11c0*/  PLOP3.LUT P0, PT, PT, PT, UP0, 0x80, 0x0 ;  /* 0x000000000000781c */ /* 0x000fc60003f0f008 */
[----:B------:R-:W-:-:S03]  /*11d0*/  UISETP.NE.AND.EX UP1, UPT, UR9, URZ, UPT, UP1 ;  /* 0x0000003f0900728c */ /* 0x000fc6000bf25310 */
[----:B------:R-:W-:Y:S02]  /*11e0*/  @UP0 ULDC.64 UR8, c[0x0][0xa28] ;  /* 0x00028a0000080ab9 */ /* 0x000fe40000000a00 */
[----:B------:R-:W-:Y:S01]  /*11f0*/  @UP0 UIMAD.WIDE UR8, UR6, 0x4, UR8 ;  /* 0x00000004060808a5 */ /* 0x000fe2000f8e0208 */
[----:B------:R-:W-:-:S05]  /*1200*/  PLOP3.LUT P2, PT, PT, PT, UP1, 0x80, 0x0 ;  /* 0x000000000000781c */ /* 0x000fca0003f4f018 */
[----:B------:R-:W-:Y:S01]  /*1210*/  @UP1 ULDC.64 UR10, c[0x0][0xa18] ;  /* 0x00028600000a1ab9 */ /* 0x000fe20000000a00 */
[----:B01-3--:R-:W-:Y:S02]  /*1220*/  IMAD.U32 R2, RZ, RZ, UR8 ;  /* 0x00000008ff027e24 */ /* 0x00bfe4000f8e00ff */
[----:B------:R-:W-:Y:S01]  /*1230*/  IMAD.U32 R3, RZ, RZ, UR9 ;  /* 0x00000009ff037e24 */ /* 0x000fe2000f8e00ff */
[----:B------:R-:W-:Y:S02]  /*1240*/  @UP1 UIMAD.WIDE UR8, UR6, 0x4, UR10 ;  /* 0x00000004060818a5 */ /* 0x000fe4000f8e020a */
[----:B------:R-:W-:Y:S02]  /*1250*/  ULOP3.LUT UR4, UR7, 0xff0000, URZ, 0xc0, !UPT ;  /* 0x00ff000007047892 */ /* 0x000fe4000f8ec03f */
[----:B--2---:R-:W2:Y:S01]  /*1260*/  @P0 LDG.E R2, desc[UR12][R2.64] ;  /* 0x0000000c02020981 */ /* 0x004ea2000c1e1900 */
[----:B------:R-:W-:Y:S01]  /*1270*/  ULDC UR10, c[0x0][0x2f0] ;  /* 0x0000bc00000a7ab9 */ /* 0x000fe20000000800 */
[----:B------:R-:W-:-:S02]  /*1280*/  IMAD.U32 R4, RZ, RZ, UR8 ;  /* 0x00000008ff047e24 */ /* 0x000fc4000f8e00ff */
[----:B------:R-:W-:Y:S01]  /*1290*/  IMAD.U32 R5, RZ, RZ, UR9 ;  /* 0x00000009ff057e24 */ /* 0x000fe2000f8e00ff */
[----:B------:R-:W-:-:S04]  /*12a0*/  ULDC.64 UR8, c[0x0][0x418] ;  /* 0x0001060000087ab9 */ /* 0x000fc80000000a00 */
[----:B------:R-:W3:Y:S01]  /*12b0*/  @P2 LDG.E R4, desc[UR12][R4.64] ;  /* 0x0000000c04042981 */ /* 0x000ee2000c1e1900 */
[----:B------:R-:W-:Y:S02]  /*12c0*/  UISETP.NE.U32.AND UP0, UPT, UR8, URZ, UPT ;  /* 0x0000003f0800728c */ /* 0x000fe4000bf05070 */
[----:B------:R-:W-:Y:S02]  /*12d0*/  ULOP3.LUT UR8, UR7, 0xff000000, URZ, 0xc0, !UPT ;  /* 0xff00000007087892 */ /* 0x000fe4000f8ec03f */
[----:B------:R-:W-:Y:S01]  /*12e0*/  UISETP.NE.AND.EX UP0, UPT, UR9, URZ, UPT, UP0 ;  /* 0x0000003f0900728c */ /* 0x000fe2000bf05300 */
[----:B------:R-:W-:Y:S02]  /*12f0*/  ULDC.64 UR12, c[0x0][0xa20] ;  /* 0x00028800000c7ab9 */ /* 0x000fe40000000a00 */
[----:B------:R-:W-:Y:S01]  /*1300*/  ULDC UR9, c[0x0][0x424] ;  /* 0x0001090000097ab9 */ /* 0x000fe20000000800 */
[----:B------:R-:W-:Y:S01]  /*1310*/  ULOP3.LUT UR7, UR7, 0xffff, URZ, 0xc0, !UPT ;  /* 0x0000ffff07077892 */ /* 0x000fe2000f8ec03f */
[----:B------:R-:W-:Y:S01]  /*1320*/  ISETP.NE.U32.AND P1, PT, RZ, UR12, PT ;  /* 0x0000000cff007c0c */ /* 0x000fe2000bf25070 */
[----:B------:R-:W-:-:S02]  /*1330*/  USHF.R.U32.HI UR8, URZ, 0x8, UR8 ;  /* 0x000000083f087899 */ /* 0x000fc40008011608 */
[----:B------:R-:W-:Y:S01]  /*1340*/  USEL UR9, UR9, 0x1, UP0 ;  /* 0x0000000109097887 */ /* 0x000fe20008000000 */
[----:B------:R-:W-:Y:S01]  /*1350*/  ISETP.NE.AND.EX P1, PT, RZ, UR13, PT, P1 ;  /* 0x0000000dff007c0c */ /* 0x000fe2000bf25310 */
[----:B------:R-:W-:Y:S01]  /*1360*/  UMOV UR60, URZ ;  /* 0x0000003f003c7c82 */ /* 0x000fe20008000000 */
[----:B------:R-:W-:Y:S01]  /*1370*/  ULDC UR39, c[0x0][0x288] ;  /* 0x0000a20000277ab9 */ /* 0x000fe20000000800 */
[----:B------:R-:W-:Y:S01]  /*1380*/  ULEA.HI UR4, UR4, UR8, URZ, 0x10 ;  /* 0x0000000804047291 */ /* 0x000fe2000f8f803f */
[----:B------:R-:W-:Y:S01]  /*1390*/  IMAD.U32 R201, RZ, RZ, UR7 ;  /* 0x00000007ffc97e24 */ /* 0x000fe2000f8e00ff */
[----:B------:R-:W-:Y:S01]  /*13a0*/  UIMAD UR10, UR9, UR10, URZ ;  /* 0x0000000a090a72a4 */ /* 0x000fe2000f8e023f */
[----:B--2---:R-:W-:Y:S02]  /*13b0*/  @P0 R2UR UR60, R2 ;  /* 0x00000000023c02ca */ /* 0x004fe400000e0000 */
[----:B---3--:R-:W-:Y:S01]  /*13c0*/  @P2 R2UR UR39, R4 ;  /* 0x00000000042722ca */ /* 0x008fe200000e0000 */
[----:B----45:R-:W-:-:S14]  /*13d0*/  @P2 BRA `(.L_x_1201) ;  /* 0x0000000000382947 */ /* 0x030fdc0003800000 */
[----:B------:R-:W-:Y:S02]  /*13e0*/  ULDC.64 UR8, c[0x0][0xa00] ;  /* 0x0002800000087ab9 */ /* 0x000fe40000000a00 */
[----:B------:R-:W-:-:S04]  /*13f0*/  ISETP.NE.U32.AND P0, PT, RZ, UR8, PT ;  /* 0x00000008ff007c0c */ /* 0x000fc8000bf05070 */
[----:B------:R-:W-:-:S13]  /*1400*/  ISETP.NE.AND.EX P0, PT, RZ, UR9, PT, P0 ;  /* 0x00000009ff007c0c */ /* 0x000fda000bf05300 */
[----:B------:R-:W-:Y:S05]  /*1410*/  @!P0 BRA `(.L_x_1201) ;  /* 0x0000000000288947 */ /* 0x000fea0003800000 */
[----:B------:R-:W-:Y:S01]  /*1420*/  ULDC.64 UR8, c[0x0][0xa00] ;  /* 0x0002800000087ab9 */ /* 0x000fe20000000a00 */
[----:B------:R-:W-:Y:S01]  /*1430*/  ULDC.64 UR12, c[0x0][0x208] ;  /* 0x00008200000c7ab9 */ /* 0x000fe20000000a00 */
        /* <DEDUP_REMOVED lines=8> */
.L_x_1201:
[----:B------:R-:W-:Y:S01]  /*14c0*/  IMAD.U32 R229, RZ, RZ, UR6 ;  /* 0x00000006ffe57e24 */ /* 0x000fe2000f8e00ff */
[----:B------:R-:W-:Y:S06]  /*14d0*/  @!P1 BRA `(.L_x_1202) ;  /* 0x0000000000209947 */ /* 0x000fec0003800000 */
[----:B------:R-:W-:Y:S01]  /*14e0*/  ULDC.64 UR8, c[0x0][0xa20] ;  /* 0x0002880000087ab9 */ /* 0x000fe20000000a00 */
[----:B------:R-:W-:Y:S01]  /*14f0*/  ULDC.64 UR10, c[0x0][0x208] ;  /* 0x00008200000a7ab9 */ /* 0x000fe20000000a00 */
[----:B------:R-:W-:-:S06]  /*1500*/  UIMAD.WIDE UR6, UR6, 0x4, UR8 ;  /* 0x00000004060678a5 */ /* 0x000fcc000f8e0208 */
[----:B------:R-:W-:Y:S02]  /*1510*/  IMAD.U32 R2, RZ, RZ, UR6 ;  /* 0x00000006ff027e24 */ /* 0x000fe4000f8e00ff */
[----:B------:R-:W-:-:S05]  /*1520*/  IMAD.U32 R3, RZ, RZ, UR7 ;  /* 0x00000007ff037e24 */ /* 0x000fca000f8e00ff */
[----:B------:R-:W2:Y:S02]  /*1530*/  LDG.E R2, desc[UR10][R2.64] ;  /* 0x0000000a02027981 */ /* 0x000ea4000c1e1900 */
[----:B--2---:R-:W-:Y:S01]  /*1540*/  R2UR UR10, R2 ;  /* 0x00000000020a72ca */ /* 0x004fe200000e0000 */
[----:B------:R-:W-:-:S14]  /*1550*/  BRA `(.L_x_1203) ;  /* 0x0000000000387947 */ /* 0x000fdc0003800000 */
.L_x_1202:
        /* <DEDUP_REMOVED lines=14> */
.L_x_1203:
[----:B------:R-:W-:Y:S01]  /*1640*/  ULDC UR6, c[0x0][0x448] ;  /* 0x0001120000067ab9 */ /* 0x000fe20000000800 */
[----:B------:R-:W-:Y:S02]  /*1650*/  USHF.L.U32 UR61, UR5, 0x7, URZ ;  /* 0x00000007053d7899 */ /* 0x000fe4000800063f */
[----:B------:R-:W-:Y:S02]  /*1660*/  UISETP.NE.AND UP0, UPT, UR6, 0x1, UPT ;  /* 0x000000010600788c */ /* 0x000fe4000bf05270 */
[----:B------:R-:W-:Y:S01]  /*1670*/  UIADD3 UR5, UR61, 0x7f, URZ ;  /* 0x0000007f3d057890 */ /* 0x000fe2000fffe03f */
[----:B------:R-:W-:Y:S01]  /*1680*/  ULDC.64 UR6, c[0x0][0x9e0] ;  /* 0x0002780000067ab9 */ /* 0x000fe20000000a00 */
[----:B------:R-:W-:Y:S02]  /*1690*/  UIADD3 UR60, -UR60, UR10, URZ ;  /* 0x0000000a3c3c7290 */ /* 0x000fe4000fffe13f */
[----:B------:R-:W-:Y:S02]  /*16a0*/  UISETP.GE.AND UP1, UPT, UR7, 0x1, UPT ;  /* 0x000000010700788c */ /* 0x000fe4000bf26270 */
[----:B------:R-:W-:-:S03]  /*16b0*/  UIADD3 UR10, UR60, 0x1, -UR39 ;  /* 0x000000013c0a7890 */ /* 0x000fc6000fffe827 */
[----:B------:R-:W-:Y:S01]  /*16c0*/  @UP0 ULDC UR8, c[0x0][0x44c] ;  /* 0x0001130000080ab9 */ /* 0x000fe20000000800 */
[----:B------:R-:W-:Y:S01]  /*16d0*/  @UP0 ULDC UR11, c[0x0][0x450] ;  /* 0x00011400000b0ab9 */ /* 0x000fe20000000800 */
[----:B------:R-:W-:Y:S01]  /*16e0*/  UIMAD.WIDE.U32 UR8, UR5, UR8, URZ ;  /* 0x00000008050872a5 */ /* 0x000fe2000f8e003f */
[----:B------:R-:W-:-:S03]  /*16f0*/  PLOP3.LUT P1, PT, PT, PT, UP1, 0x80, 0x0 ;  /* 0x000000000000781c */ /* 0x000fc60003f2f018 */
[----:B------:R-:W-:-:S04]  /*1700*/  @UP0 USHF.R.U32.HI UR5, URZ, UR11, UR9 ;  /* 0x0000000b3f050299 */ /* 0x000fc80008011609 */
[----:B------:R-:W-:-:S04]  /*1710*/  UIADD3 UR10, UR10, UR5, URZ ;  /* 0x000000050a0a7290 */ /* 0x000fc8000fffe03f */
[----:B------:R-:W-:Y:S02]  /*1720*/  UIADD3 UR6, UR10, UR6, URZ ;  /* 0x000000060a067290 */ /* 0x000fe4000fffe03f */
[----:B------:R-:W-:Y:S10]  /*1730*/  @!P1 BRA `(.L_x_1204) ;  /* 0x0000000000449947 */ /* 0x000ff40003800000 */
        /* <DEDUP_REMOVED lines=10> */
.L_x_1205:
[----:B------:R-:W-:-:S11]  /*17e0*/  UISETP.NE.AND UP1, UPT, UR7, 0x1, UPT ;  /* 0x000000010700788c */ /* 0x000fd6000bf25270 */
[----:B------:R-:W-:Y:S02]  /*17f0*/  @UP1 ULDC.64 UR10, c[0x0][0x9e8] ;  /* 0x00027a00000a1ab9 */ /* 0x000fe40000000a00 */
[----:B------:R-:W-:-:S04]  /*1800*/  UIMAD.WIDE.U32 UR8, UR5, UR10, URZ ;  /* 0x0000000a050872a5 */ /* 0x000fc8000f8e003f */
[----:B------:R-:W-:-:S12]  /*1810*/  @UP1 USHF.R.U32.HI UR5, URZ, UR11, UR9 ;  /* 0x0000000b3f051299 */ /* 0x000fd80008011609 */
.L_x_1206:
[----:B------:R-:W-:-:S04]  /*1820*/  UIMAD UR5, UR5, UR7, UR7 ;  /* 0x00000007050572a4 */ /* 0x000fc8000f8e0207 */
[----:B------:R-:W-:-:S04]  /*1830*/  UISETP.LT.AND UP1, UPT, UR6, UR5, UPT ;  /* 0x000000050600728c */ /* 0x000fc8000bf21270 */
[----:B------:R-:W-:-:S12]  /*1840*/  USEL UR6, UR6, UR5, UP1 ;  /* 0x0000000506067287 */ /* 0x000fd80008800000 */
.L_x_1204:
[----:B------:R-:W-:Y:S02]  /*1850*/  UIADD3 UR5, UR60, 0x3f, URZ ;  /* 0x0000003f3c057890 */ /* 0x000fe4000fffe03f */
[----:B------:R-:W-:Y:S02]  /*1860*/  UIADD3 UR10, UR6, 0x3f, URZ ;  /* 0x0000003f060a7890 */ /* 0x000fe4000fffe03f */
[----:B------:R-:W-:Y:S02]  /*1870*/  USHF.R.S32.HI UR6, URZ, 0x1f, UR5 ;  /* 0x0000001f3f067899 */ /* 0x000fe40008011405 */
[----:B------:R-:W-:Y:S01]  /*1880*/  USHF.R.S32.HI UR11, URZ, 0x1f, UR10 ;  /* 0x0000001f3f0b7899 */ /* 0x000fe2000801140a */
[----:B------:R-:W-:Y:S01]  /*1890*/  @UP0 ULDC UR8, c[0x0][0x44c] ;  /* 0x0001130000080ab9 */ /* 0x000fe20000000800 */
[----:B------:R-:W-:Y:S02]  /*18a0*/  ULEA.HI UR6, UR6, UR5, URZ, 0x6 ;  /* 0x0000000506067291 */ /* 0x000fe4000f8f303f */
[----:B------:R-:W-:-:S02]  /*18b0*/  UIMAD.WIDE.U32 UR8, UR61, UR8, URZ ;  /* 0x000000083d0872a5 */ /* 0x000fc4000f8e003f */
[----:B------:R-:W-:Y:S01]  /*18c0*/  ULEA.HI UR11, UR11, UR10, URZ, 0x6 ;  /* 0x0000000a0b0b7291 */ /* 0x000fe2000f8f303f */
[----:B------:R-:W-:Y:S01]  /*18d0*/  @UP0 ULDC UR13, c[0x0][0x450] ;  /* 0x00011400000d0ab9 */ /* 0x000fe20000000800 */
[----:B------:R-:W-:Y:S01]  /*18e0*/  UMOV UR12, UR61 ;  /* 0x0000003d000c7c82 */ /* 0x000fe20008000000 */
[----:B------:R-:W-:Y:S02]  /*18f0*/  UIADD3 UR48, UR60, -UR39, URZ ;  /* 0x800000273c307290 */ /* 0x000fe4000fffe03f */
[----:B------:R-:W-:Y:S02]  /*1900*/  USHF.R.S32.HI UR6, URZ, 0x6, UR6 ;  /* 0x000000063f067899 */ /* 0x000fe40008011406 */
[----:B------:R-:W-:Y:S02]  /*1910*/  USHF.R.S32.HI UR11, URZ, 0x6, UR11 ;  /* 0x000000063f0b7899 */ /* 0x000fe4000801140b */
[----:B------:R-:W-:Y:S02]  /*1920*/  @UP0 USHF.R.U32.HI UR12, URZ, UR13, UR9 ;  /* 0x0000000d3f0c0299 */ /* 0x000fe40008011609 */
[----:B------:R-:W-:-:S02]  /*1930*/  UISETP.LT.AND UP0, UPT, UR6, UR11, UPT ;  /* 0x0000000b0600728c */ /* 0x000fc4000bf01270 */
        /* <DEDUP_REMOVED lines=15> */
.L_x_1208:
[----:B------:R-:W-:-:S11]  /*1a30*/  UISETP.NE.AND UP0, UPT, UR7, 0x1, UPT ;  /* 0x000000010700788c */ /* 0x000fd6000bf05270 */
[----:B------:R-:W-:Y:S02]  /*1a40*/  @UP0 ULDC.64 UR12, c[0x0][0x9e8] ;  /* 0x00027a00000c0ab9 */ /* 0x000fe40000000a00 */
[----:B------:R-:W-:-:S04]  /*1a50*/  UIMAD.WIDE.U32 UR8, UR5, UR12, URZ ;  /* 0x0000000c050872a5 */ /* 0x000fc8000f8e003f */
[----:B------:R-:W-:-:S12]  /*1a60*/  @UP0 USHF.R.U32.HI UR5, URZ, UR13, UR9 ;  /* 0x0000000d3f050299 */ /* 0x000fd80008011609 */
.L_x_1209:
[----:B------:R-:W-:-:S04]  /*1a70*/  UIMAD UR5, UR5, UR7, URZ ;  /* 0x00000007050572a4 */ /* 0x000fc8000f8e023f */
[----:B------:R-:W-:-:S04]  /*1a80*/  UISETP.LT.AND UP0, UPT, UR10, UR5, UPT ;  /* 0x000000050a00728c */ /* 0x000fc8000bf01270 */
[----:B------:R-:W-:-:S12]  /*1a90*/  USEL UR10, UR10, UR5, !UP0 ;  /* 0x000000050a0a7287 */ /* 0x000fd8000c000000 */
.L_x_1207:
[----:B------:R-:W-:Y:S02]  /*1aa0*/  USHF.R.S32.HI UR5, URZ, 0x1f, UR10 ;  /* 0x0000001f3f057899 */ /* 0x000fe4000801140a */
[----:B------:R-:W-:Y:S02]  /*1ab0*/  ULOP3.LUT UR7, UR4, 0xff, URZ, 0xc0, !UPT ;  /* 0x000000ff04077892 */ /* 0x000fe4000f8ec03f */
[----:B------:R-:W-:-:S04]  /*1ac0*/  ULEA.HI UR5, UR5, UR10, URZ, 0x6 ;  /* 0x0000000a05057291 */ /* 0x000fc8000f8f303f */
[----:B------:R-:W-:Y:S01]  /*1ad0*/  USHF.R.S32.HI UR5, URZ, 0x6, UR5 ;  /* 0x000000063f057899 */ /* 0x000fe20008011405 */
[----:B------:R-:W-:-:S03]  /*1ae0*/  IMAD.U32 R200, RZ, RZ, UR7 ;  /* 0x00000007ffc87e24 */ /* 0x000fc6000f8e00ff */
[----:B------:R-:W-:-:S04]  /*1af0*/  UISETP.LT.AND UP0, UPT, URZ, UR5, UPT ;  /* 0x000000053f00728c */ /* 0x000fc8000bf01270 */
[----:B------:R-:W-:Y:S02]  /*1b00*/  USEL UR10, URZ, UR5, !UP0 ;  /* 0x000000053f0a7287 */ /* 0x000fe4000c000000 */
[----:B------:R-:W-:Y:S02]  /*1b10*/  USHF.R.U32.HI UR5, URZ, 0x10, UR4 ;  /* 0x000000103f057899 */ /* 0x000fe40008011604 */
[----:B------:R-:W-:Y:S01]  /*1b20*/  UISETP.GT.AND UP0, UPT, UR6, UR10, UPT ;  /* 0x0000000a0600728c */ /* 0x000fe2000bf04270 */
[----:B------:R-:W-:-:S03]  /*1b30*/  UMOV UR4, URZ ;  /* 0x0000003f00047c82 */ /* 0x000fc60008000000 */
[----:B------:R-:W-:Y:S02]  /*1b40*/  IMAD.U32 R22, RZ, RZ, UR5 ;  /* 0x00000005ff167e24 */ /* 0x000fe4000f8e00ff */
[----:B------:R-:W-:-:S13]  /*1b50*/  PLOP3.LUT P0, PT, PT, PT, UP0, 0x80, 0x0 ;  /* 0x000000000000781c */ /* 0x000fda0003f0f008 */
[----:B------:R-:W-:Y:S05]  /*1b60*/  @!P0 BRA `(.L_x_1210) ;  /* 0x0000000000988947 */ /* 0x000fea0003800000 */
[----:B------:R-:W-:Y:S01]  /*1b70*/  R2UR UR5, R22 ;  /* 0x00000000160572ca */ /* 0x000fe200000e0000 */
[----:B------:R-:W-:-:S12]  /*1b80*/  ULDC UR4, c[0x0][0x9f0] ;  /* 0x00027c0000047ab9 */ /* 0x000fd80000000800 */
[----:B------:R-:W-:-:S04]  /*1b90*/  UISETP.NE.AND UP0, UPT, UR5, URZ, UPT ;  /* 0x0000003f0500728c */ /* 0x000fc8000bf05270 */
[----:B------:R-:W-:-:S04]  /*1ba0*/  USEL UR11, UR5, UR4, UP0 ;  /* 0x00000004050b7287 */ /* 0x000fc80008000000 */
[----:B------:R-:W-:Y:S02]  /*1bb0*/  UIADD3 UR4, UR11, -0x1, UR6 ;  /* 0xffffffff0b047890 */ /* 0x000fe4000fffe006 */
[----:B------:R-:W-:Y:S02]  /*1bc0*/  IMAD.U32 R3, RZ, RZ, UR11 ;  /* 0x0000000bff037e24 */ /* 0x000fe4000f8e00ff */
[----:B------:R-:W-:-:S03]  /*1bd0*/  UIADD3 UR7, -UR10, UR4, URZ ;  /* 0x000000040a077290 */ /* 0x000fc6000fffe13f */
[-C--:B------:R-:W-:Y:S01]  /*1be0*/  IABS R0, R3.reuse ;  /* 0x0000000300007213 */ /* 0x080fe20000000000 */
[----:B------:R-:W-:Y:S01]  /*1bf0*/  UMOV UR4, URZ ;  /* 0x0000003f00047c82 */ /* 0x000fe20008000000 */
[----:B------:R-:W-:Y:S01]  /*1c00*/  IABS R5, R3 ;  /* 0x0000000300057213 */ /* 0x000fe20000000000 */
[----:B------:R-:W-:Y:S01]  /*1c10*/  IMAD.U32 R4, RZ, RZ, UR7 ;  /* 0x00000007ff047e24 */ /* 0x000fe2000f8e00ff */
[----:B------:R-:W-:Y:S01]  /*1c20*/  R2UR UR12, R0 ;  /* 0x00000000000c72ca */ /* 0x000fe200000e0000 */
[----:B------:R-:W-:-:S03]  /*1c30*/  ULOP3.LUT UR7, UR7, UR11, URZ, 0x3c, !UPT ;  /* 0x0000000b07077292 */ /* 0x000fc6000f8e3c3f */
[----:B------:R-:W-:-:S05]  /*1c40*/  IABS R4, R4 ;  /* 0x0000000400047213 */ /* 0x000fca0000000000 */
[----:B------:R-:W-:-:S04]  /*1c50*/  IMAD.MOV.U32 R3, RZ, RZ, R4 ;  /* 0x000000ffff037224 */ /* 0x000fc800078e0004 */
[----:B------:R-:W0:Y:S01]  /*1c60*/  I2F.RP R0, UR12 ;  /* 0x0000000c00007d06 */ /* 0x000e220008209400 */
[----:B------:R-:W-:-:S07]  /*1c70*/  R2UR UR9, R3 ;  /* 0x00000000030972ca */ /* 0x000fce00000e0000 */
[----:B0-----:R-:W0:Y:S02]  /*1c80*/  MUFU.RCP R0, R0 ;  /* 0x0000000000007308 */ /* 0x001e240000001000 */
        /* <DEDUP_REMOVED lines=20> */
.L_x_1210:
[----:B------:R-:W-:Y:S01]  /*1dd0*/  R2UR UR5, R200 ;  /* 0x00000000c80572ca */ /* 0x000fe200000e0000 */
[----:B------:R-:W-:Y:S01]  /*1de0*/  IMAD.U32 R152, RZ, RZ, UR6 ;  /* 0x00000006ff987e24 */ /* 0x000fe2000f8e00ff */
[----:B------:R-:W-:Y:S01]  /*1df0*/  PLOP3.LUT P0, PT, PT, PT, PT, 0x80, 0x0 ;  /* 0x000000000000781c */ /* 0x000fe20003f0f070 */
[----:B------:R-:W-:Y:S01]  /*1e00*/  IMAD.U32 R3, RZ, RZ, UR4 ;  /* 0x00000004ff037e24 */ /* 0x000fe2000f8e00ff */
[----:B------:R-:W-:Y:S01]  /*1e10*/  CS2R R150, SRZ ;  /* 0x0000000000967805 */ /* 0x000fe2000001ff00 */
[----:B------:R-:W-:Y:S01]  /*1e20*/  IMAD.MOV.U32 R0, RZ, RZ, RZ ;  /* 0x000000ffff007224 */ /* 0x000fe200078e00ff */
[----:B------:R-:W-:Y:S01]  /*1e30*/  CS2R R148, SRZ ;  /* 0x0000000000947805 */ /* 0x000fe2000001ff00 */
[----:B------:R-:W-:Y:S01]  /*1e40*/  IMAD.MOV.U32 R4, RZ, RZ, RZ ;  /* 0x000000ffff047224 */ /* 0x000fe200078e00ff */
[----:B------:R-:W-:Y:S02]  /*1e50*/  CS2R R146, SRZ ;  /* 0x0000000000927805 */ /* 0x000fe4000001ff00 */
[----:B------:R-:W-:-:S02]  /*1e60*/  CS2R R144, SRZ ;  /* 0x0000000000907805 */ /* 0x000fc4000001ff00 */
[----:B------:R-:W-:Y:S02]  /*1e70*/  CS2R R142, SRZ ;  /* 0x00000000008e7805 */ /* 0x000fe4000001ff00 */
[----:B------:R-:W-:Y:S02]  /*1e80*/  CS2R R140, SRZ ;  /* 0x00000000008c7805 */ /* 0x000fe4000001ff00 */
[----:B------:R-:W-:Y:S01]  /*1e90*/  CS2R R138, SRZ ;  /* 0x00000000008a7805 */ /* 0x000fe2000001ff00 */
[----:B------:R-:W-:Y:S01]  /*1ea0*/  UIMAD UR5, UR5, UR4, UR10 ;  /* 0x00000004050572a4 */ /* 0x000fe2000f8e020a */
[----:B------:R-:W-:Y:S02]  /*1eb0*/  CS2R R136, SRZ ;  /* 0x0000000000887805 */ /* 0x000fe4000001ff00 */
[----:B------:R-:W-:Y:S02]  /*1ec0*/  CS2R R134, SRZ ;  /* 0x0000000000867805 */ /* 0x000fe4000001ff00 */
[----:B------:R-:W-:-:S02]  /*1ed0*/  CS2R R132, SRZ ;  /* 0x0000000000847805 */ /* 0x000fc4000001ff00 */
[----:B------:R-:W-:Y:S02]  /*1ee0*/  CS2R R130, SRZ ;  /* 0x0000000000827805 */ /* 0x000fe4000001ff00 */
[----:B------:R-:W-:Y:S02]  /*1ef0*/  CS2R R128, SRZ ;  /* 0x0000000000807805 */ /* 0x000fe4000001ff00 */
[----:B------:R-:W-:Y:S01]  /*1f00*/  VIADDMNMX R152, R3, UR5, R152, PT ;  /* 0x0000000503987c46 */ /* 0x000fe2000b800198 */
[----:B------:R-:W-:Y:S01]  /*1f10*/  IMAD.U32 R19, RZ, RZ, UR5 ;  /* 0x00000005ff137e24 */ /* 0x000fe2000f8e00ff */
[----:B------:R-:W-:Y:S02]  /*1f20*/  CS2R R126, SRZ ;  /* 0x00000000007e7805 */ /* 0x000fe4000001ff00 */
[----:B------:R-:W-:Y:S02]  /*1f30*/  CS2R R124, SRZ ;  /* 0x00000000007c7805 */ /* 0x000fe4000001ff00 */
[----:B------:R-:W-:-:S02]  /*1f40*/  ISETP.GT.AND P1, PT, R152, UR5, PT ;  /* 0x0000000598007c0c */ /* 0x000fc4000bf24270 */
        /* <DEDUP_REMOVED lines=87> */
.L_x_1212:
[----:B------:R-:W2:Y:S01]  /*24c0*/  LDL R2, [R1+0x64] ;  /* 0x0000640001027983 */ /* 0x000ea20000100800 */
[----:B------:R-:W-:-:S13]  /*24d0*/  R2UR UR6, R230 ;  /* 0x00000000e60672ca */ /* 0x000fda00000e0000 */
[----:B------:R-:W-:-:S04]  /*24e0*/  ULEA.HI UR4, UR6, UR6, URZ, 0x1 ;  /* 0x0000000606047291 */ /* 0x000fc8000f8f083f */
[----:B------:R-:W-:-:S04]  /*24f0*/  ULOP3.LUT UR4, UR4, 0xfffffffe, URZ, 0xc0, !UPT ;  /* 0xfffffffe04047892 */ /* 0x000fc8000f8ec03f */
[----:B------:R-:W-:-:S06]  /*2500*/  UIADD3 UR4, UR6, -UR4, URZ ;  /* 0x8000000406047290 */ /* 0x000fcc000fffe03f */
[----:B------:R-:W-:-:S05]  /*2510*/  IMAD.U32 R0, RZ, RZ, UR4 ;  /* 0x00000004ff007e24 */ /* 0x000fca000f8e00ff */
[----:B------:R-:W-:-:S04]  /*2520*/  SHF.L.U32 R0, R0, 0x1f, RZ ;  /* 0x0000001f00007819 */ /* 0x000fc800000006ff */
[----:B------:R-:W0:Y:S01]  /*2530*/  SYNCS.PHASECHK.TRANS64.TRYWAIT P1, [UR37+0x30800], R0 ;  /* 0x03080000ff0075a7 */ /* 0x000e220008020165 */
[----:B--2---:R-:W-:-:S13]  /*2540*/  R2UR UR5, R2 ;  /* 0x00000000020572ca */ /* 0x004fda00000e0000 */
[----:B------:R-:W-:-:S05]  /*2550*/  IMAD.U32 R2, RZ, RZ, UR5 ;  /* 0x00000005ff027e24 */ /* 0x000fca000f8e00ff */
[----:B------:R-:W-:Y:S01]  /*2560*/  ISETP.NE.AND P0, PT, R2, 0x3, PT ;  /* 0x000000030200780c */ /* 0x000fe20003f05270 */
[----:B0-----:R-:W-:-:S12]  /*2570*/  @!P1 BRA `(.L_x_1213) ;  /* 0x0000018400ac9947 */ /* 0x001fd80003800000 */
.L_x_1450:
[----:B------:R-:W-:Y:S05]  /*2580*/  @!P0 BRA `(.L_x_1214) ;  /* 0x0000000000048947 */ /* 0x000fea0003800000 */
[----:B------:R-:W-:Y:S01]  /*2590*/  BPT.TRAP 0x1 ;  /* 0x000000040000795c */ /* 0x000fe20000300000 */
.L_x_1214:
[----:B------:R-:W-:Y:S02]  /*25a0*/  IMAD.U32 R15, RZ, RZ, UR36 ;  /* 0x00000024ff0f7e24 */ /* 0x000fe4000f8e00ff */
[----:B0-----:R-:W-:-:S03]  /*25b0*/  IMAD.U32 R0, RZ, RZ, UR38 ;  /* 0x00000026ff007e24 */ /* 0x001fc6000f8e00ff */
[----:B------:R-:W-:Y:S02]  /*25c0*/  LEA R15, R15, UR37, 0x3 ;  /* 0x000000250f0f7c11 */ /* 0x000fe4000f8e18ff */
[----:B------:R-:W-:-:S04]  /*25d0*/  SHF.L.U32 R0, R0, 0x1f, RZ ;  /* 0x0000001f00007819 */ /* 0x000fc800000006ff */
[----:B------:R0:W1:Y:S01]  /*25e0*/  SYNCS.PHASECHK.TRANS64.TRYWAIT P2, [R15+URZ+0x30830], R0 ;  /* 0x030830000f0075a7 */ /* 0x000062000804017f */
[----:B------:R-:W-:Y:S05]  /*25f0*/  @!P0 BRA `(.L_x_1215) ;  /* 0x0000000000048947 */ /* 0x000fea0003800000 */
[----:B------:R-:W-:Y:S01]  /*2600*/  BPT.TRAP 0x1 ;  /* 0x000000040000795c */ /* 0x000fe20000300000 */
.L_x_1215:
[----:B------:R-:W2:Y:S02]  /*2610*/  S2R R2, SR_TID.X ;  /* 0x0000000000027919 */ /* 0x000ea40000002100 */
[----:B--2---:R-:W-:-:S04]  /*2620*/  LOP3.LUT R2, R2, 0x7f, RZ, 0xc0, !PT ;  /* 0x0000007f02027812 */ /* 0x004fc800078ec0ff */
[----:B------:R-:W-:Y:S01]  /*2630*/  ISETP.NE.AND P1, PT, R2, RZ, PT ;  /* 0x000000ff0200720c */ /* 0x000fe20003f25270 */
[----:B-1----:R-:W-:-:S12]  /*2640*/  @P2 BRA `(.L_x_1216) ;  /* 0x0000000000082947 */ /* 0x002fd80003800000 */
[----:B------:R-:W1:Y:S02]  /*2650*/  SYNCS.PHASECHK.TRANS64.TRYWAIT P2, [R15+URZ+0x30830], R0 ;  /* 0x030830000f0075a7 */ /* 0x000e64000804017f */
[----:B-1----:R-:W-:Y:S05]  /*2660*/  @!P2 BRA `(.L_x_1217) ;  /* 0x000001840088a947 */ /* 0x002fea0003800000 */
.L_x_1216:
[----:B------:R-:W-:Y:S05]  /*2670*/  WARPSYNC.ALL ;  /* 0x0000000000007948 */ /* 0x000fea0003800000 */
[----:B------:R-:W-:Y:S01]  /*2680*/  UIADD3 UR4, UR37, 0x20400, URZ ;  /* 0x0002040025047890 */ /* 0x000fe2000fffe03f */
[----:B------:R-:W-:Y:S01]  /*2690*/  WARPGROUP.ARRIVE ;  /* 0x00000000000079c5 */ /* 0x000fe20000000000 */
[----:B------:R-:W-:Y:S01]  /*26a0*/  UMOV UR9, 0x40000040 ;  /* 0x4000004000097882 */ /* 0x000fe20000000000 */
[----:B------:R-:W-:Y:S01]  /*26b0*/  UMOV UR11, 0x40000040 ;  /* 0x40000040000b7882 */ /* 0x000fe20000000000 */
[----:B------:R-:W-:Y:S01]  /*26c0*/  USHF.R.U32.HI UR4, URZ, 0x4, UR4 ;  /* 0x000000043f047899 */ /* 0x000fe20008011604 */
[----:B------:R-:W-:Y:S01]  /*26d0*/  IMAD.U32 R13, RZ, RZ, UR9 ;  /* 0x00000009ff0d7e24 */ /* 0x000fe2000f8e00ff */
[----:B------:R-:W-:Y:S01]  /*26e0*/  UMOV UR57, 0x40000040 ;  /* 0x4000004000397882 */ /* 0x000fe20000000000 */
[----:B------:R-:W-:Y:S01]  /*26f0*/  UMOV UR59, 0x40000040 ;  /* 0x40000040003b7882 */ /* 0x000fe20000000000 */
[----:B------:R-:W-:Y:S01]  /*2700*/  ULOP3.LUT UR4, UR4, 0x3fff, URZ, 0xc0, !UPT ;  /* 0x00003fff04047892 */ /* 0x000fe2000f8ec03f */
[----:B------:R-:W-:Y:S01]  /*2710*/  VIADD R2, R18, UR61 ;  /* 0x0000003d12027c36 */ /* 0x000fe20008000000 */
[----:B------:R-:W-:Y:S01]  /*2720*/  UMOV UR13, 0x40000040 ;  /* 0x40000040000d7882 */ /* 0x000fe20000000000 */
[----:B------:R-:W-:Y:S01]  /*2730*/  UMOV UR15, 0x40000040 ;  /* 0x40000040000f7882 */ /* 0x000fe20000000000 */
[----:B------:R-:W-:Y:S01]  /*2740*/  ULOP3.LUT UR5, UR4, 0x10000, URZ, 0xfc, !UPT ;  /* 0x0001000004057892 */ /* 0x000fe2000f8efc3f */
[----:B------:R-:W-:Y:S01]  /*2750*/  IMAD.MOV.U32 R3, RZ, RZ, R2 ;  /* 0x000000ffff037224 */ /* 0x000fe200078e0002 */
[----:B------:R-:W-:Y:S01]  /*2760*/  ULOP3.LUT UR4, UR40, 0x10000, URZ, 0xfc, !UPT ;  /* 0x0001000028047892 */ /* 0x000fe2000f8efc3f */
[----:B------:R-:W-:Y:S01]  /*2770*/  UMOV UR17, 0x40000040 ;  /* 0x4000004000117882 */ /* 0x000fe20000000000 */
[----:B------:R-:W-:-:S02]  /*2780*/  UMOV UR19, 0x40000040 ;  /* 0x4000004000137882 */ /* 0x000fc40000000000 */
[----:B------:R-:W-:Y:S01]  /*2790*/  IMAD.U32 R17, RZ, RZ, UR5 ;  /* 0x00000005ff117e24 */ /* 0x000fe2000f8e00ff */
[----:B------:R-:W-:Y:S02]  /*27a0*/  ULEA UR5, UR36, UR5, 0xb ;  /* 0x0000000524057291 */ /* 0x000fe4000f8e583f */
[----:B------:R-:W-:Y:S01]  /*27b0*/  UMOV UR8, UR4 ;  /* 0x0000000400087c82 */ /* 0x000fe20008000000 */
[----:B------:R-:W-:Y:S01]  /*27c0*/  UIADD3 UR6, UR4, 0x2, URZ ;  /* 0x0000000204067890 */ /* 0x000fe2000fffe03f */
[----:B------:R-:W-:Y:S01]  /*27d0*/  IMAD.U32 R12, RZ, RZ, UR8 ;  /* 0x00000008ff0c7e24 */ /* 0x000fe2000f8e00ff */
[----:B------:R-:W-:Y:S02]  /*27e0*/  UIADD3 UR7, UR5, 0x2, URZ ;  /* 0x0000000205077890 */ /* 0x000fe4000fffe03f */
[----:B------:R-:W-:Y:S01]  /*27f0*/  UMOV UR10, UR5 ;  /* 0x00000005000a7c82 */ /* 0x000fe20008000000 */
[----:B------:R-:W-:Y:S01]  /*2800*/  UIADD3 UR56, UR4, 0x402, URZ ;  /* 0x0000040204387890 */ /* 0x000fe2000fffe03f */
[----:B------:R-:W-:Y:S01]  /*2810*/  HGMMA.64x64x16.F32.BF16 R24, gdesc[UR8], RZ, !UPT, gsb0 ;  /* 0x00e00000081879f0 */ /* 0x000fe2000c0018ff */
[----:B------:R-:W-:Y:S01]  /*2820*/  UMOV UR8, UR6 ;  /* 0x0000000600087c82 */ /* 0x000fe20008000000 */
[----:B------:R-:W-:Y:S01]  /*2830*/  UMOV UR9, 0x40000040 ;  /* 0x4000004000097882 */ /* 0x000fe20000000000 */
[----:B------:R-:W-:Y:S01]  /*2840*/  UMOV UR10, UR7 ;  /* 0x00000007000a7c82 */ /* 0x000fe20008000000 */
[----:B------:R-:W-:Y:S01]  /*2850*/  UMOV UR11, 0x40000040 ;  /* 0x40000040000b7882 */ /* 0x000fe20000000000 */
[----:B------:R-:W-:Y:S01]  /*2860*/  UIADD3 UR6, UR4, 0x4, URZ ;  /* 0x0000000404067890 */ /* 0x000fe2000fffe03f */
[----:B------:R-:W-:Y:S01]  /*2870*/  IMAD.U32 R10, RZ, RZ, UR8 ;  /* 0x00000008ff0a7e24 */ /* 0x000fe2000f8e00ff */
[----:B------:R-:W-:Y:S01]  /*2880*/  UIADD3 UR7, UR5, 0x4, URZ ;  /* 0x0000000405077890 */ /* 0x000fe2000fffe03f */
[----:B------:R-:W-:Y:S01]  /*2890*/  IMAD.U32 R11, RZ, RZ, UR9 ;  /* 0x00000009ff0b7e24 */ /* 0x000fe2000f8e00ff */
[----:B------:R-:W-:-:S02]  /*28a0*/  UIADD3 UR58, UR5, 0x202, URZ ;  /* 0x00000202053a7890 */ /* 0x000fc4000fffe03f */
[----:B------:R-:W-:Y:S02]  /*28b0*/  UIADD3 UR12, UR4, 0x406, URZ ;  /* 0x00000406040c7890 */ /* 0x000fe4000fffe03f */
[----:B------:R-:W-:Y:S02]  /*28c0*/  UIADD3 UR14, UR5, 0x206, URZ ;  /* 0x00000206050e7890 */ /* 0x000fe4000fffe03f */
[----:B------:R-:W-:Y:S02]  /*28d0*/  UIADD3 UR16, UR4, 0x800, URZ ;  /* 0x0000080004107890 */ /* 0x000fe4000fffe03f */
[----:B------:R-:W-:Y:S02]  /*28e0*/  UIADD3 UR18, UR5, 0x400, URZ ;  /* 0x0000040005127890 */ /* 0x000fe4000fffe03f */
[----:B------:R-:W-:Y:S02]  /*28f0*/  UIADD3 UR20, UR4, 0x802, URZ ;  /* 0x0000080204147890 */ /* 0x000fe4000fffe03f */
[----:B------:R-:W-:Y:S01]  /*2900*/  UIADD3 UR22, UR5, 0x402, URZ ;  /* 0x0000040205167890 */ /* 0x000fe2000fffe03f */
[----:B------:R-:W-:Y:S01]  /*2910*/  UMOV UR21, 0x40000040 ;  /* 0x4000004000157882 */ /* 0x000fe20000000000 */
[----:B------:R-:W-:Y:S01]  /*2920*/  UMOV UR23, 0x40000040 ;  /* 0x4000004000177882 */ /* 0x000fe20000000000 */
[----:B------:R-:W-:-:S02]  /*2930*/  UIADD3 UR24, UR4, 0x804, URZ ;  /* 0x0000080404187890 */ /* 0x000fc4000fffe03f */
[----:B------:R-:W-:Y:S01]  /*2940*/  UIADD3 UR26, UR5, 0x404, URZ ;  /* 0x00000404051a7890 */ /* 0x000fe2000fffe03f */
[----:B------:R-:W-:Y:S01]  /*2950*/  UMOV UR25, 0x40000040 ;  /* 0x4000004000197882 */ /* 0x000fe20000000000 */
[----:B------:R-:W-:Y:S01]  /*2960*/  UMOV UR27, 0x40000040 ;  /* 0x40000040001b7882 */ /* 0x000fe20000000000 */
[----:B------:R-:W-:Y:S02]  /*2970*/  UIADD3 UR28, UR4, 0x806, URZ ;  /* 0x00000806041c7890 */ /* 0x000fe4000fffe03f */
[----:B------:R-:W-:Y:S01]  /*2980*/  UIADD3 UR30, UR5, 0x406, URZ ;  /* 0x00000406051e7890 */ /* 0x000fe2000fffe03f */
[----:B------:R-:W-:Y:S01]  /*2990*/  UMOV UR29, 0x40000040 ;  /* 0x40000040001d7882 */ /* 0x000fe20000000000 */
[----:B------:R-:W-:Y:S01]  /*29a0*/  UMOV UR31, 0x40000040 ;  /* 0x40000040001f7882 */ /* 0x000fe20000000000 */
        /* <DEDUP_REMOVED lines=16> */
[----:B------:R-:W-:-:S02]  /*2ab0*/  WARPGROUP.DEPBAR.LE gsb0, 0x0 ;  /* 0x00008000000079c5 */ /* 0x000fc40000010000 */
[----:B------:R-:W-:-:S06]  /*2ac0*/  WARPGROUP.ARRIVE ;  /* 0x00000000000079c5 */ /* 0x000fcc0000000000 */
[----:B------:R-:W-:Y:S01]  /*2ad0*/  HGMMA.64x64x16.F32.BF16 R24, gdesc[UR8], R24, gsb0 ;  /* 0x00e00000081879f0 */ /* 0x000fe20008001818 */
        /* <DEDUP_REMOVED lines=8> */
[----:B------:R-:W-:Y:S02]  /*2b60*/  WARPGROUP.DEPBAR.LE gsb0, 0x0 ;  /* 0x00008000000079c5 */ /* 0x000fe40000010000 */
        /* <DEDUP_REMOVED lines=17> */
[----:B------:R-:W-:Y:S02]  /*2c80*/  IMAD.U32 R4, RZ, RZ, UR8 ;  /* 0x00000008ff047e24 */ /* 0x000fe4000f8e00ff */
[----:B------:R-:W-:Y:S01]  /*2c90*/  IMAD.U32 R5, RZ, RZ, UR9 ;  /* 0x00000009ff057e24 */ /* 0x000fe2000f8e00ff */
[----:B------:R-:W-:Y:S02]  /*2ca0*/  WARPGROUP.DEPBAR.LE gsb0, 0x0 ;  /* 0x00008000000079c5 */ /* 0x000fe40000010000 */
[----:B------:R-:W-:-:S06]  /*2cb0*/  WARPGROUP.ARRIVE ;  /* 0x00000000000079c5 */ /* 0x000fcc0000000000 */
[----:B------:R-:W-:Y:S01]  /*2cc0*/  HGMMA.64x64x16.F32.BF16 R24, gdesc[UR8], R24, gsb0 ;  /* 0x00e00000081879f0 */ /* 0x000fe20008001818 */
[----:B------:R-:W-:Y:S02]  /*2cd0*/  UIADD3 UR8, UR4, 0x404, URZ ;  /* 0x0000040404087890 */ /* 0x000fe4000fffe03f */
[----:B------:R-:W-:Y:S01]  /*2ce0*/  UIADD3 UR10, UR5, 0x204, URZ ;  /* 0x00000204050a7890 */ /* 0x000fe2000fffe03f */
[----:B------:R-:W-:Y:S01]  /*2cf0*/  UMOV UR9, 0x40000040 ;  /* 0x4000004000097882 */ /* 0x000fe20000000000 */
[----:B------:R-:W-:Y:S01]  /*2d00*/  UMOV UR11, 0x40000040 ;  /* 0x40000040000b7882 */ /* 0x000fe20000000000 */
[----:B------:R-:W-:Y:S01]  /*2d10*/  ULDC UR5, c[0x0][0x448] ;  /* 0x0001120000057ab9 */ /* 0x000fe20000000800 */
[----:B------:R-:W-:Y:S01]  /*2d20*/  ULDC UR4, c[0x0][0x9d8] ;  /* 0x0002760000047ab9 */ /* 0x000fe20000000800 */
[----:B------:R-:W-:-:S06]  /*2d30*/  UISETP.NE.AND UP0, UPT, UR5, 0x1, UPT ;  /* 0x000000010500788c */ /* 0x000fcc000bf05270 */
[----:B------:R-:W-:Y:S02]  /*2d40*/  PLOP3.LUT P2, PT, PT, PT, UP0, 0x80, 0x0 ;  /* 0x000000000000781c */ /* 0x000fe40003f4f008 */
[----:B------:R-:W-:-:S03]  /*2d50*/  PLOP3.LUT P3, PT, PT, PT, UP0, 0x80, 0x0 ;  /* 0x000000000000781c */ /* 0x000fc60003f6f008 */
[----:B------:R-:W-:-:S08]  /*2d60*/  @UP0 ULDC UR5, c[0x0][0x44c] ;  /* 0x0001130000050ab9 */ /* 0x000fd00000000800 */
[----:B------:R-:W-:Y:S01]  /*2d70*/  @P2 IMAD.HI.U32 R14, R2, UR5, RZ ;  /* 0x00000005020e2c27 */ /* 0x000fe2000f8e00ff */
[----:B------:R-:W-:-:S03]  /*2d80*/  @UP0 ULDC UR5, c[0x0][0x450] ;  /* 0x0001140000050ab9 */ /* 0x000fc60000000800 */
[----:B------:R-:W-:Y:S01]  /*2d90*/  @!P1 VIADD R2, R15, 0x30840 ;  /* 0x000308400f029836 */ /* 0x000fe20000000000 */
[----:B------:R-:W-:Y:S01]  /*2da0*/  @P3 SHF.R.U32.HI R3, RZ, UR5, R14 ;  /* 0x00000005ff033c19 */ /* 0x000fe2000801160e */
[----:B01----:R-:W-:-:S03]  /*2db0*/  IMAD.MOV.U32 R15, RZ, RZ, -0x40 ;  /* 0xffffffc0ff0f7424 */ /* 0x003fc600078e00ff */
[----:B------:R-:W-:Y:S01]  /*2dc0*/  @!P1 PRMT R2, RZ, 0x654, R2 ;  /* 0x00000654ff029816 */ /* 0x000fe20000000002 */
[----:B------:R-:W0:Y:S01]  /*2dd0*/  SHFL.IDX PT, R59, R3, RZ, 0x1c1f ;  /* 0x001c1fff033b7589 */ /* 0x000e2200000e0000 */
[----:B------:R-:W-:Y:S02]  /*2de0*/  WARPGROUP.DEPBAR.LE gsb0, 0x0 ;  /* 0x00008000000079c5 */ /* 0x000fe40000010000 */
[----:B------:R-:W-:-:S06]  /*2df0*/  WARPGROUP.ARRIVE ;  /* 0x00000000000079c5 */ /* 0x000fcc0000000000 */
[----:B------:R-:W-:Y:S01]  /*2e00*/  HGMMA.64x64x16.F32.BF16 R24, gdesc[UR56], R24, gsb0 ;  /* 0x00e00000381879f0 */ /* 0x000fe20008001818 */
[----:B------:R-:W-:Y:S02]  /*2e10*/  ULDC UR58, c[0x0][0x9dc] ;  /* 0x00027700003a7ab9 */ /* 0x000fe40000000800 */
[----:B------:R-:W-:Y:S01]  /*2e20*/  ULOP3.LUT UR58, URZ, UR58, URZ, 0x33, !UPT ;  /* 0x0000003a3f3a7292 */ /* 0x000fe2000f8e333f */
        /* <DEDUP_REMOVED lines=63> */
[----:B------:R-:W-:Y:S01]  /*3220*/  ULDC.64 UR4, c[0x0][0x9e0] ;  /* 0x0002780000047ab9 */ /* 0x000fe20000000a00 */
[----:B------:R1:W2:Y:S01]  /*3230*/  MUFU.TANH R21, R31 ;  /* 0x0000001f00157308 */ /* 0x0002a20000002400 */
[----:B------:R-:W-:Y:S01]  /*3240*/  UISETP.GE.AND UP1, UPT, UR5, 0x1, UPT ;  /* 0x000000010500788c */ /* 0x000fe2000bf26270 */
[----:B------:R3:W-:Y:S05]  /*3250*/  @!P1 SYNCS.ARRIVE.TRANS64.RED.A1T0 RZ, [R2+URZ], RZ ;  /* 0x000000ff02ff99a7 */ /* 0x0007ea000810043f */
[----:B------:R-:W-:Y:S01]  /*3260*/  PLOP3.LUT P2, PT, PT, PT, UP1, 0x40, 0x0 ;  /* 0x000000000000781c */ /* 0x000fe20003f4e818 */
[----:B------:R-:W4:Y:S01]  /*3270*/  MUFU.TANH R24, R24 ;  /* 0x0000001800187308 */ /* 0x000f220000002400 */
[----:B-1----:R-:W-:-:S02]  /*3280*/  IMAD R31, R152, R15, 0x40 ;  /* 0x00000040981f7424 */ /* 0x002fc400078e020f */
[----:B------:R-:W-:-:S03]  /*3290*/  IMAD.U32 R15, RZ, RZ, UR39 ;  /* 0x00000027ff0f7e24 */ /* 0x000fc6000f8e00ff */
[----:B---3--:R-:W-:Y:S02]  /*32a0*/  IADD3 R2, -R16, 0x1, R31 ;  /* 0x0000000110027810 */ /* 0x008fe40007ffe11f */
[----:B------:R-:W1:Y:S02]  /*32b0*/  MUFU.TANH R25, R25 ;  /* 0x0000001900197308 */ /* 0x000e640000002400 */
[----:B------:R-:W-:-:S05]  /*32c0*/  IADD3 R2, -R15, UR60, R2 ;  /* 0x0000003c0f027c10 */ /* 0x000fca000fffe102 */
[C---:B------:R-:W-:Y:S01]  /*32d0*/  VIADD R57, R2.reuse, UR4 ;  /* 0x0000000402397c36 */ /* 0x040fe20008000000 */
[----:B------:R-:W3:Y:S01]  /*32e0*/  MUFU.TANH R0, R0 ;  /* 0x0000000000007308 */ /* 0x000ee20000002400 */
[----:B------:R-:W-:-:S04]  /*32f0*/  VIADD R56, R2, UR58 ;  /* 0x0000003a02387c36 */ /* 0x000fc80008000000 */
[----:B0-----:R-:W-:-:S03]  /*3300*/  IMAD.IADD R14, R56, 0x1, R59 ;  /* 0x00000001380e7824 */ /* 0x001fc600078e023b */
        /* <DEDUP_REMOVED lines=26> */
[----:B------:R5:W0:Y:S08]  /*34b0*/  MUFU.TANH R30, R46 ;  /* 0x0000002e001e7308 */ /* 0x000a300000002400 */
[----:B------:R2:W0:Y:S01]  /*34c0*/  MUFU.TANH R26, R38 ;  /* 0x00000026001a7308 */ /* 0x0004220000002400 */
[----:B-----5:R-:W-:-:S04]  /*34d0*/  IADD3 R46, -R16, UR60, R31 ;  /* 0x0000003c102e7c10 */ /* 0x020fc8000fffe11f */
[----:B------:R-:W-:Y:S02]  /*34e0*/  VIADDMNMX R2, R59, R57, R46, PT ;  /* 0x000000393b027246 */ /* 0x000fe4000380012e */
[----:B--2---:R-:W-:Y:S01]  /*34f0*/  LEA R38, R152, 0xffffffc0, 0x6 ;  /* 0xffffffc098267811 */ /* 0x004fe200078e30ff */
[----:B-1-34-:R-:W-:Y:S06]  /*3500*/  @P2 BRA `(.L_x_1218) ;  /* 0x00000000005c2947 */ /* 0x01afec0003800000 */
[----:B------:R-:W-:Y:S01]  /*3510*/  IMAD.U32 R58, RZ, RZ, UR39 ;  /* 0x00000027ff3a7e24 */ /* 0x000fe2000f8e00ff */
[----:B------:R-:W-:Y:S04]  /*3520*/  BSSY B0, `(.L_x_1219) ;  /* 0x0000011000007945 */ /* 0x000fe80003800000 */
[----:B------:R-:W-:-:S04]  /*3530*/  IADD3 R15, -R58, UR60, R59 ;  /* 0x0000003c3a0f7c10 */ /* 0x000fc8000fffe13b */
[----:B------:R-:W-:-:S13]  /*3540*/  ISETP.GT.AND P2, PT, R15, -0x1, PT ;  /* 0xffffffff0f00780c */ /* 0x000fda0003f44270 */
[----:B------:R-:W-:Y:S05]  /*3550*/  @P2 BRA `(.L_x_1220) ;  /* 0x0000000000202947 */ /* 0x000fea0003800000 */
[----:B------:R-:W-:Y:S01]  /*3560*/  UISETP.NE.AND UP2, UPT, UR5, 0x1, UPT ;  /* 0x000000010500788c */ /* 0x000fe2000bf45270 */
[----:B------:R-:W-:-:S05]  /*3570*/  LOP3.LUT R15, RZ, R15, RZ, 0x33, !PT ;  /* 0x0000000fff0f7212 */ /* 0x000fca00078e33ff */
[----:B------:R-:W-:-:S05]  /*3580*/  PLOP3.LUT P2, PT, PT, PT, UP2, 0x80, 0x0 ;  /* 0x000000000000781c */ /* 0x000fca0003f4f028 */
[----:B------:R-:W-:-:S08]  /*3590*/  @UP2 ULDC.64 UR6, c[0x0][0x9e8] ;  /* 0x00027a0000062ab9 */ /* 0x000fd00000000a00 */
[----:B------:R-:W-:-:S05]  /*35a0*/  @P2 IMAD.HI.U32 R58, R15, UR6, RZ ;  /* 0x000000060f3a2c27 */ /* 0x000fca000f8e00ff */
[----:B------:R-:W-:-:S04]  /*35b0*/  @P2 SHF.R.U32.HI R15, RZ, UR7, R58 ;  /* 0x00000007ff0f2c19 */ /* 0x000fc8000801163a */
[----:B------:R-:W-:Y:S01]  /*35c0*/  LOP3.LUT R15, RZ, R15, RZ, 0x33, !PT ;  /* 0x0000000fff0f7212 */ /* 0x000fe200078e33ff */
[----:B------:R-:W-:Y:S06]  /*35d0*/  BRA `(.L_x_1221) ;  /* 0x0000000000147947 */ /* 0x000fec0003800000 */
.L_x_1220:
[----:B------:R-:W-:-:S06]  /*35e0*/  UISETP.NE.AND UP2, UPT, UR5, 0x1, UPT ;  /* 0x000000010500788c */ /* 0x000fcc000bf45270 */
[----:B------:R-:W-:-:S05]  /*35f0*/  PLOP3.LUT P2, PT, PT, PT, UP2, 0x80, 0x0 ;  /* 0x000000000000781c */ /* 0x000fca0003f4f028 */
[----:B------:R-:W-:-:S08]  /*3600*/  @UP2 ULDC.64 UR6, c[0x0][0x9e8] ;  /* 0x00027a0000062ab9 */ /* 0x000fd00000000a00 */
[----:B------:R-:W-:-:S05]  /*3610*/  @P2 IMAD.HI.U32 R58, R15, UR6, RZ ;  /* 0x000000060f3a2c27 */ /* 0x000fca000f8e00ff */
[----:B------:R-:W-:-:S07]  /*3620*/  @P2 SHF.R.U32.HI R15, RZ, UR7, R58 ;  /* 0x00000007ff0f2c19 */ /* 0x000fce000801163a */
.L_x_1221:
[----:B------:R-:W-:Y:S05]  /*3630*/  BSYNC B0 ;  /* 0x0000000000007941 */ /* 0x000fea0003800000 */
.L_x_1219:
[----:B------:R-:W-:-:S04]  /*3640*/  IMAD R15, R15, UR5, -R38 ;  /* 0x000000050f0f7c24 */ /* 0x000fc8000f8e0a26 */
[----:B------:R-:W-:-:S05]  /*3650*/  IMAD.IADD R15, R15, 0x1, -R16 ;  /* 0x000000010f0f7824 */ /* 0x000fca00078e0a10 */
[----:B------:R-:W-:Y:S02]  /*3660*/  VIMNMX R14, R14, R15, !PT ;  /* 0x0000000f0e0e7248 */ /* 0x000fe40007fe0100 */
[----:B------:R-:W-:-:S07]  /*3670*/  VIADDMNMX R2, R15, UR5, R2, PT ;  /* 0x000000050f027c46 */ /* 0x000fce000b800102 */
.L_x_1218:
[C---:B------:R-:W-:Y:S01]  /*3680*/  ISETP.GE.AND P2, PT, R31.reuse, 0x2, PT ;  /* 0x000000021f00780c */ /* 0x040fe20003f46270 */
[----:B------:R-:W1:Y:S01]  /*3690*/  SHFL.IDX PT, R3, R3, 0x1, 0x1c1f ;  /* 0x003c1f0003037f89 */ /* 0x000e6200000e0000 */
[C---:B------:R-:W-:Y:S02]  /*36a0*/  ISETP.GE.AND P6, PT, R31.reuse, 0xa, PT ;  /* 0x0000000a1f00780c */ /* 0x040fe40003fc6270 */
[----:B------:R-:W-:Y:S02]  /*36b0*/  ISETP.GT.AND P4, PT, R14, 0x1, !P2 ;  /* 0x000000010e00780c */ /* 0x000fe40005784270 */
[----:B------:R-:W-:Y:S02]  /*36c0*/  ISETP.GE.AND P3, PT, R31, 0x9, PT ;  /* 0x000000091f00780c */ /* 0x000fe40003f66270 */
[----:B------:R-:W-:Y:S02]  /*36d0*/  ISETP.LT.OR P4, PT, R2, 0x2, P4 ;  /* 0x000000020200780c */ /* 0x000fe40002781670 */
[----:B------:R-:W-:-:S02]  /*36e0*/  ISETP.GT.AND P5, PT, R14, 0x8, !P3 ;  /* 0x000000080e00780c */ /* 0x000fc40005fa4270 */
[----:B------:R-:W-:Y:S02]  /*36f0*/  FSEL R58, R25, -INF , !P4 ;  /* 0xff800000193a7808 */ /* 0x000fe40006000000 */
[----:B------:R-:W-:Y:S02]  /*3700*/  ISETP.GT.AND P4, PT, R14, 0x9, !P6 ;  /* 0x000000090e00780c */ /* 0x000fe40007784270 */
[----:B------:R-:W-:Y:S02]  /*3710*/  P2R R25, PR, RZ, 0x40 ;  /* 0x00000040ff197803 */ /* 0x000fe40000000000 */
[----:B------:R-:W-:Y:S02]  /*3720*/  ISETP.LT.OR P4, PT, R2, 0xa, P4 ;  /* 0x0000000a0200780c */ /* 0x000fe40002781670 */
[----:B------:R-:W-:Y:S02]  /*3730*/  ISETP.GE.AND P6, PT, R31, 0x11, PT ;  /* 0x000000111f00780c */ /* 0x000fe40003fc6270 */
[----:B0-----:R-:W-:-:S02]  /*3740*/  FSEL R62, R29, -INF , !P4 ;  /* 0xff8000001d3e7808 */ /* 0x001fc40006000000 */
[----:B------:R-:W-:Y:S02]  /*3750*/  ISETP.LT.OR P5, PT, R2, 0x9, P5 ;  /* 0x000000090200780c */ /* 0x000fe40002fa1670 */
[----:B------:R-:W-:Y:S02]  /*3760*/  ISETP.GT.AND P4, PT, R14, 0x10, !P6 ;  /* 0x000000100e00780c */ /* 0x000fe40007784270 */
[----:B------:R-:W-:Y:S02]  /*3770*/  FSEL R60, R28, -INF , !P5 ;  /* 0xff8000001c3c7808 */ /* 0x000fe40006800000 */
[----:B------:R-:W-:Y:S02]  /*3780*/  ISETP.LT.OR P4, PT, R2, 0x11, P4 ;  /* 0x000000110200780c */ /* 0x000fe40002781670 */
[----:B------:R-:W-:Y:S02]  /*3790*/  ISETP.GE.AND P5, PT, R31, 0x12, PT ;  /* 0x000000121f00780c */ /* 0x000fe40003fa6270 */
[----:B------:R-:W-:-:S02]  /*37a0*/  FSEL R64, R32, -INF , !P4 ;  /* 0xff80000020407808 */ /* 0x000fc40006000000 */
[----:B------:R-:W-:Y:S02]  /*37b0*/  ISETP.GT.AND P4, PT, R14, 0x11, !P5 ;  /* 0x000000110e00780c */ /* 0x000fe40006f84270 */
[----:B------:R-:W-:Y:S02]  /*37c0*/  P2R R29, PR, RZ, 0x20 ;  /* 0x00000020ff1d7803 */ /* 0x000fe40000000000 */
[----:B------:R-:W-:Y:S02]  /*37d0*/  ISETP.LT.OR P4, PT, R2, 0x12, P4 ;  /* 0x000000120200780c */ /* 0x000fe40002781670 */
[----:B------:R-:W-:Y:S02]  /*37e0*/  ISETP.GE.AND P5, PT, R31, 0x19, PT ;  /* 0x000000191f00780c */ /* 0x000fe40003fa6270 */
[----:B------:R-:W-:Y:S02]  /*37f0*/  FSEL R66, R33, -INF , !P4 ;  /* 0xff80000021427808 */ /* 0x000fe40006000000 */
[----:B------:R-:W-:-:S02]  /*3800*/  ISETP.GT.AND P4, PT, R14, 0x18, !P5 ;  /* 0x000000180e00780c */ /* 0x000fc40006f84270 */
[----:B------:R-:W-:Y:S02]  /*3810*/  P2R R32, PR, RZ, 0x20 ;  /* 0x00000020ff207803 */ /* 0x000fe40000000000 */
[----:B------:R-:W-:Y:S02]  /*3820*/  ISETP.LT.OR P4, PT, R2, 0x19, P4 ;  /* 0x000000190200780c */ /* 0x000fe40002781670 */
[----:B------:R-:W-:Y:S02]  /*3830*/  ISETP.GE.AND P5, PT, R31, 0x1a, PT ;  /* 0x0000001a1f00780c */ /* 0x000fe40003fa6270 */
[----:B------:R-:W-:Y:S02]  /*3840*/  FSEL R68, R36, -INF , !P4 ;  /* 0xff80000024447808 */ /* 0x000fe40006000000 */
[----:B------:R-:W-:Y:S02]  /*3850*/  ISETP.GT.AND P4, PT, R14, 0x19, !P5 ;  /* 0x000000190e00780c */ /* 0x000fe40006f84270 */
[----:B------:R-:W-:-:S02]  /*3860*/  P2R R33, PR, RZ, 0x20 ;  /* 0x00000020ff217803 */ /* 0x000fc40000000000 */
[----:B------:R-:W-:Y:S02]  /*3870*/  ISETP.LT.OR P4, PT, R2, 0x1a, P4 ;  /* 0x0000001a0200780c */ /* 0x000fe40002781670 */
[----:B------:R-:W-:Y:S02]  /*3880*/  ISETP.GE.AND P5, PT, R31, 0x21, PT ;  /* 0x000000211f00780c */ /* 0x000fe40003fa6270 */
[----:B------:R-:W-:Y:S02]  /*3890*/  FSEL R70, R37, -INF , !P4 ;  /* 0xff80000025467808 */ /* 0x000fe40006000000 */
[----:B------:R-:W-:Y:S02]  /*38a0*/  ISETP.GT.AND P4, PT, R14, 0x20, !P5 ;  /* 0x000000200e00780c */ /* 0x000fe40006f84270 */
[----:B------:R-:W-:Y:S02]  /*38b0*/  P2R R37, PR, RZ, 0x20 ;  /* 0x00000020ff257803 */ /* 0x000fe40000000000 */
[----:B------:R-:W-:-:S02]  /*38c0*/  ISETP.LT.OR P4, PT, R2, 0x21, P4 ;  /* 0x000000210200780c */ /* 0x000fc40002781670 */
[C---:B------:R-:W-:Y:S02]  /*38d0*/  ISETP.GE.AND P5, PT, R31.reuse, 0x22, PT ;  /* 0x000000221f00780c */ /* 0x040fe40003fa6270 */
[----:B------:R-:W-:Y:S02]  /*38e0*/  FSEL R72, R40, -INF , !P4 ;  /* 0xff80000028487808 */ /* 0x000fe40006000000 */
[----:B------:R-:W-:Y:S02]  /*38f0*/  ISETP.GT.AND P4, PT, R14, 0x21, !P5 ;  /* 0x000000210e00780c */ /* 0x000fe40006f84270 */
[----:B------:R-:W-:Y:S02]  /*3900*/  P2R R40, PR, RZ, 0x20 ;  /* 0x00000020ff287803 */ /* 0x000fe40000000000 */
[----:B------:R-:W-:Y:S02]  /*3910*/  ISETP.LT.OR P4, PT, R2, 0x22, P4 ;  /* 0x000000220200780c */ /* 0x000fe40002781670 */
[----:B------:R-:W-:-:S02]  /*3920*/  ISETP.GE.AND P5, PT, R31, 0x29, PT ;  /* 0x000000291f00780c */ /* 0x000fc40003fa6270 */
[----:B------:R-:W-:Y:S02]  /*3930*/  FSEL R74, R41, -INF , !P4 ;  /* 0xff800000294a7808 */ /* 0x000fe40006000000 */
[----:B------:R-:W-:Y:S02]  /*3940*/  ISETP.GT.AND P4, PT, R14, 0x28, !P5 ;  /* 0x000000280e00780c */ /* 0x000fe40006f84270 */
[----:B------:R-:W-:Y:S02]  /*3950*/  P2R R41, PR, RZ, 0x20 ;  /* 0x00000020ff297803 */ /* 0x000fe40000000000 */
        /* <DEDUP_REMOVED lines=11> */
[----:B------:R-:W-:Y:S02]  /*3a10*/  P2R R28, PR, RZ, 0x40 ;  /* 0x00000040ff1c7803 */ /* 0x000fe40000000000 */
[----:B------:R-:W-:Y:S02]  /*3a20*/  FSEL R80, R48, -INF , !P4 ;  /* 0xff80000030507808 */ /* 0x000fe40006000000 */
[----:B------:R-:W-:-:S04]  /*3a30*/  ISETP.GE.AND P4, PT, R31, 0x32, PT ;  /* 0x000000321f00780c */ /* 0x000fc80003f86270 */
[----:B------:R-:W-:-:S04]  /*3a40*/  ISETP.GT.AND P5, PT, R14, 0x31, !P4 ;  /* 0x000000310e00780c */ /* 0x000fc800067a4270 */
[----:B------:R-:W-:-:S04]  /*3a50*/  ISETP.LT.OR P5, PT, R2, 0x32, P5 ;  /* 0x000000320200780c */ /* 0x000fc80002fa1670 */
[----:B------:R-:W-:Y:S02]  /*3a60*/  FSEL R82, R49, -INF , !P5 ;  /* 0xff80000031527808 */ /* 0x000fe40006800000 */
[----:B------:R-:W-:-:S04]  /*3a70*/  ISETP.GE.AND P5, PT, R31, 0x39, PT ;  /* 0x000000391f00780c */ /* 0x000fc80003fa6270 */
[----:B------:R-:W-:-:S04]  /*3a80*/  ISETP.GT.AND P6, PT, R14, 0x38, !P5 ;  /* 0x000000380e00780c */ /* 0x000fc80006fc4270 */
[----:B------:R-:W-:-:S04]  /*3a90*/  ISETP.LT.OR P6, PT, R2, 0x39, P6 ;  /* 0x000000390200780c */ /* 0x000fc800037c1670 */
[----:B------:R-:W-:Y:S02]  /*3aa0*/  FSEL R52, R52, -INF , !P6 ;  /* 0xff80000034347808 */ /* 0x000fe40007000000 */
[----:B------:R-:W-:-:S04]  /*3ab0*/  ISETP.GE.AND P6, PT, R31, 0x1, PT ;  /* 0x000000011f00780c */ /* 0x000fc80003fc6270 */
[----:B------:R-:W-:Y:S02]  /*3ac0*/  P2R R15, PR, RZ, 0x40 ;  /* 0x00000040ff0f7803 */ /* 0x000fe40000000000 */
[----:B------:R-:W-:-:S04]  /*3ad0*/  ISETP.GT.AND P6, PT, R14, RZ, !P6 ;  /* 0x000000ff0e00720c */ /* 0x000fc800077c4270 */
[----:B------:R-:W-:-:S04]  /*3ae0*/  ISETP.LT.OR P6, PT, R2, 0x1, P6 ;  /* 0x000000010200780c */ /* 0x000fc800037c1670 */
[----:B------:R-:W-:Y:S02]  /*3af0*/  FSEL R36, R24, -INF , !P6 ;  /* 0xff80000018247808 */ /* 0x000fe40007000000 */
[----:B------:R-:W-:-:S04]  /*3b00*/  ISETP.GE.AND P6, PT, R31, 0x3a, PT ;  /* 0x0000003a1f00780c */ /* 0x000fc80003fc6270 */
[----:B------:R-:W-:Y:S02]  /*3b10*/  P2R R31, PR, RZ, 0x40 ;  /* 0x00000040ff1f7803 */ /* 0x000fe40000000000 */
[----:B------:R-:W-:Y:S01]  /*3b20*/  ISETP.GT.AND P6, PT, R14, 0x39, !P6 ;  /* 0x000000390e00780c */ /* 0x000fe200077c4270 */
[----:B-1----:R-:W-:-:S03]  /*3b30*/  IMAD.IADD R14, R56, 0x1, R3 ;  /* 0x00000001380e7824 */ /* 0x002fc600078e0203 */
[----:B------:R-:W-:Y:S02]  /*3b40*/  ISETP.LT.OR P6, PT, R2, 0x3a, P6 ;  /* 0x0000003a0200780c */ /* 0x000fe400037c1670 */
[----:B------:R-:W-:Y:S02]  /*3b50*/  VIADDMNMX R2, R3, R57, R46, PT ;  /* 0x0000003903027246 */ /* 0x000fe4000380012e */
[----:B------:R-:W-:Y:S02]  /*3b60*/  FSEL R84, R53, -INF , !P6 ;  /* 0xff80000035547808 */ /* 0x000fe40007000000 */
[----:B------:R-:W-:-:S13]  /*3b70*/  PLOP3.LUT P6, PT, PT, PT, UP1, 0x40, 0x0 ;  /* 0x000000000000781c */ /* 0x000fda0003fce818 */
[----:B------:R-:W-:Y:S05]  /*3b80*/  @P6 BRA `(.L_x_1222) ;  /* 0x0000000000646947 */ /* 0x000fea0003800000 */
        /* <DEDUP_REMOVED lines=9> */
[----:B------:R-:W-:Y:S01]  /*3c20*/  @P6 IMAD.HI.U32 R24, R3, UR6, RZ ;  /* 0x0000000603186c27 */ /* 0x000fe2000f8e00ff */
[----:B------:R-:W-:-:S13]  /*3c30*/  PLOP3.LUT P6, PT, PT, PT, UP2, 0x80, 0x0 ;  /* 0x000000000000781c */ /* 0x000fda0003fcf028 */
[----:B------:R-:W-:-:S04]  /*3c40*/  @P6 SHF.R.U32.HI R3, RZ, UR7, R24 ;  /* 0x00000007ff036c19 */ /* 0x000fc80008011618 */
[----:B------:R-:W-:Y:S01]  /*3c50*/  LOP3.LUT R3, RZ, R3, RZ, 0x33, !PT ;  /* 0x00000003ff037212 */ /* 0x000fe200078e33ff */
[----:B------:R-:W-:Y:S06]  /*3c60*/  BRA `(.L_x_1225) ;  /* 0x0000000000187947 */ /* 0x000fec0003800000 */
.L_x_1224:
[----:B------:R-:W-:-:S06]  /*3c70*/  UISETP.NE.AND UP2, UPT, UR5, 0x1, UPT ;  /* 0x000000010500788c */ /* 0x000fcc000bf45270 */
[----:B------:R-:W-:-:S05]  /*3c80*/  PLOP3.LUT P6, PT, PT, PT, UP2, 0x80, 0x0 ;  /* 0x000000000000781c */ /* 0x000fca0003fcf028 */
[----:B------:R-:W-:-:S08]  /*3c90*/  @UP2 ULDC.64 UR6, c[0x0][0x9e8] ;  /* 0x00027a0000062ab9 */ /* 0x000fd00000000a00 */
[----:B------:R-:W-:Y:S01]  /*3ca0*/  @P6 IMAD.HI.U32 R24, R3, UR6, RZ ;  /* 0x0000000603186c27 */ /* 0x000fe2000f8e00ff */
[----:B------:R-:W-:-:S13]  /*3cb0*/  PLOP3.LUT P6, PT, PT, PT, UP2, 0x80, 0x0 ;  /* 0x000000000000781c */ /* 0x000fda0003fcf028 */
[----:B------:R-:W-:-:S07]  /*3cc0*/  @P6 SHF.R.U32.HI R3, RZ, UR7, R24 ;  /* 0x00000007ff036c19 */ /* 0x000fce0008011618 */
.L_x_1225:
[----:B------:R-:W-:Y:S05]  /*3cd0*/  BSYNC B0 ;  /* 0x0000000000007941 */ /* 0x000fea0003800000 */
.L_x_1223:
[----:B------:R-:W-:-:S04]  /*3ce0*/  IMAD R3, R3, UR5, -R38 ;  /* 0x0000000503037c24 */ /* 0x000fc8000f8e0a26 */
[----:B------:R-:W-:-:S05]  /*3cf0*/  IMAD.IADD R3, R3, 0x1, -R16 ;  /* 0x0000000103037824 */ /* 0x000fca00078e0a10 */
[----:B------:R-:W-:Y:S02]  /*3d00*/  VIMNMX R14, R14, R3, !PT ;  /* 0x000000030e0e7248 */ /* 0x000fe40007fe0100 */
[----:B------:R-:W-:-:S07]  /*3d10*/  VIADDMNMX R2, R3, UR5, R2, PT ;  /* 0x0000000503027c46 */ /* 0x000fce000b800102 */
.L_x_1222:
[----:B------:R-:W-:Y:S01]  /*3d20*/  ISETP.GT.AND P2, PT, R14, 0x1, !P2 ;  /* 0x000000010e00780c */ /* 0x000fe20005744270 */
[----:B------:R-:W-:Y:S01]  /*3d30*/  ULDC UR6, c[0x0][0x988] ;  /* 0x0002620000067ab9 */ /* 0x000fe20000000800 */
[----:B------:R-:W-:Y:S01]  /*3d40*/  ISETP.NE.AND P6, PT, R15, RZ, PT ;  /* 0x000000ff0f00720c */ /* 0x000fe20003fc5270 */
[----:B------:R-:W-:Y:S01]  /*3d50*/  @UP0 ULDC UR10, c[0x0][0x44c] ;  /* 0x00011300000a0ab9 */ /* 0x000fe20000000800 */
[----:B------:R-:W-:Y:S01]  /*3d60*/  ISETP.LT.OR P2, PT, R2, 0x2, P2 ;  /* 0x000000020200780c */ /* 0x000fe20001741670 */
[----:B------:R-:W-:Y:S01]  /*3d70*/  UIMAD.WIDE.U32 UR10, UR61, UR10, URZ ;  /* 0x0000000a3d0a72a5 */ /* 0x000fe2000f8e003f */
[----:B------:R-:W-:Y:S01]  /*3d80*/  FMNMX.FTZ R3, R36, R58, !PT ;  /* 0x0000003a24037209 */ /* 0x000fe20007810000 */
[----:B------:R-:W-:Y:S01]  /*3d90*/  @UP0 ULDC UR14, c[0x0][0x450] ;  /* 0x00011400000e0ab9 */ /* 0x000fe20000000800 */
[----:B------:R-:W-:Y:S01]  /*3da0*/  FSEL R15, R27, -INF , !P2 ;  /* 0xff8000001b0f7808 */ /* 0x000fe20005000000 */
[----:B------:R-:W-:Y:S01]  /*3db0*/  UMOV UR7, UR61 ;  /* 0x0000003d00077c82 */ /* 0x000fe20008000000 */
[----:B------:R-:W-:Y:S01]  /*3dc0*/  ISETP.NE.AND P2, PT, R25, RZ, PT ;  /* 0x000000ff1900720c */ /* 0x000fe20003f45270 */
[----:B------:R-:W-:Y:S01]  /*3dd0*/  @UP0 USHF.R.U32.HI UR7, URZ, UR14, UR11 ;  /* 0x0000000e3f070299 */ /* 0x000fe2000801160b */
[----:B------:R-:W-:-:S02]  /*3de0*/  FMNMX.FTZ R3, R60, R3, !PT ;  /* 0x000000033c037209 */ /* 0x000fc40007810000 */
[----:B------:R-:W-:Y:S01]  /*3df0*/  ISETP.GT.AND P2, PT, R14, 0x9, !P2 ;  /* 0x000000090e00780c */ /* 0x000fe20005744270 */
[----:B------:R-:W-:Y:S01]  /*3e00*/  UIADD3 UR48, UR48, UR7, URZ ;  /* 0x0000000730307290 */ /* 0x000fe2000fffe03f */
[----:B------:R-:W-:Y:S02]  /*3e10*/  FMNMX.FTZ R3, R62, R3, !PT ;  /* 0x000000033e037209 */ /* 0x000fe40007810000 */
[----:B------:R-:W-:Y:S01]  /*3e20*/  ISETP.LT.OR P2, PT, R2, 0xa, P2 ;  /* 0x0000000a0200780c */ /* 0x000fe20001741670 */
[----:B------:R-:W-:Y:S01]  /*3e30*/  UIADD3 UR4, UR48, UR4, URZ ;  /* 0x0000000430047290 */ /* 0x000fe2000fffe03f */
[----:B------:R-:W-:Y:S02]  /*3e40*/  FMNMX.FTZ R3, R64, R3, !PT ;  /* 0x0000000340037209 */ /* 0x000fe40007810000 */
[----:B------:R-:W-:Y:S02]  /*3e50*/  FSEL R21, R21, -INF , !P2 ;  /* 0xff80000015157808 */ /* 0x000fe40005000000 */
[----:B------:R-:W-:-:S02]  /*3e60*/  ISETP.NE.AND P2, PT, R28, RZ, PT ;  /* 0x000000ff1c00720c */ /* 0x000fc40003f45270 */
[----:B------:R-:W-:Y:S02]  /*3e70*/  FMNMX.FTZ R3, R66, R3, !PT ;  /* 0x0000000342037209 */ /* 0x000fe40007810000 */
[----:B------:R-:W-:Y:S02]  /*3e80*/  ISETP.GT.AND P2, PT, R14, 0x10, !P2 ;  /* 0x000000100e00780c */ /* 0x000fe40005744270 */
[----:B------:R-:W-:Y:S02]  /*3e90*/  FMNMX.FTZ R3, R68, R3, !PT ;  /* 0x0000000344037209 */ /* 0x000fe40007810000 */
[----:B------:R-:W-:Y:S02]  /*3ea0*/  ISETP.LT.OR P2, PT, R2, 0x11, P2 ;  /* 0x000000110200780c */ /* 0x000fe40001741670 */
[----:B------:R-:W-:Y:S02]  /*3eb0*/  FMNMX.FTZ R3, R70, R3, !PT ;  /* 0x0000000346037209 */ /* 0x000fe40007810000 */
[----:B------:R-:W-:-:S02]  /*3ec0*/  FSEL R24, R34, -INF , !P2 ;  /* 0xff80000022187808 */ /* 0x000fc40005000000 */
[----:B------:R-:W-:Y:S02]  /*3ed0*/  ISETP.NE.AND P2, PT, R29, RZ, PT ;  /* 0x000000ff1d00720c */ /* 0x000fe40003f45270 */
[----:B------:R-:W-:Y:S02]  /*3ee0*/  FMNMX.FTZ R3, R72, R3, !PT ;  /* 0x0000000348037209 */ /* 0x000fe40007810000 */
[----:B------:R-:W-:Y:S02]  /*3ef0*/  ISETP.GT.AND P2, PT, R14, 0x11, !P2 ;  /* 0x000000110e00780c */ /* 0x000fe40005744270 */
[----:B------:R-:W-:Y:S02]  /*3f00*/  FMNMX.FTZ R3, R74, R3, !PT ;  /* 0x000000034a037209 */ /* 0x000fe40007810000 */
[----:B------:R-:W-:Y:S02]  /*3f10*/  ISETP.LT.OR P2, PT, R2, 0x12, P2 ;  /* 0x000000120200780c */ /* 0x000fe40001741670 */
[----:B------:R-:W-:-:S02]  /*3f20*/  FMNMX.FTZ R3, R76, R3, !PT ;  /* 0x000000034c037209 */ /* 0x000fc40007810000 */
[----:B------:R-:W-:Y:S02]  /*3f30*/  FSEL R25, R35, -INF , !P2 ;  /* 0xff80000023197808 */ /* 0x000fe40005000000 */
[----:B------:R-:W-:Y:S02]  /*3f40*/  ISETP.NE.AND P2, PT, R32, RZ, PT ;  /* 0x000000ff2000720c */ /* 0x000fe40003f45270 */
[----:B------:R-:W-:Y:S02]  /*3f50*/  FMNMX.FTZ R3, R78, R3, !PT ;  /* 0x000000034e037209 */ /* 0x000fe40007810000 */
[----:B------:R-:W-:Y:S02]  /*3f60*/  ISETP.GT.AND P2, PT, R14, 0x18, !P2 ;  /* 0x000000180e00780c */ /* 0x000fe40005744270 */
[----:B------:R-:W-:Y:S02]  /*3f70*/  FMNMX.FTZ R3, R80, R3, !PT ;  /* 0x0000000350037209 */ /* 0x000fe40007810000 */
[----:B------:R-:W-:-:S02]  /*3f80*/  ISETP.LT.OR P2, PT, R2, 0x19, P2 ;  /* 0x000000190200780c */ /* 0x000fc40001741670 */
[----:B------:R-:W-:Y:S02]  /*3f90*/  FMNMX.FTZ R3, R82, R3, !PT ;  /* 0x0000000352037209 */ /* 0x000fe40007810000 */
[----:B------:R-:W-:Y:S02]  /*3fa0*/  FSEL R26, R26, -INF , !P2 ;  /* 0xff8000001a1a7808 */ /* 0x000fe40005000000 */
[----:B------:R-:W-:Y:S02]  /*3fb0*/  ISETP.NE.AND P2, PT, R33, RZ, PT ;  /* 0x000000ff2100720c */ /* 0x000fe40003f45270 */
[C---:B------:R-:W-:Y:S02]  /*3fc0*/  ISETP.GT.AND P3, PT, R14.reuse, 0x8, !P3 ;  /* 0x000000080e00780c */ /* 0x040fe40005f64270 */
[----:B------:R-:W-:Y:S02]  /*3fd0*/  ISETP.GT.AND P2, PT, R14, 0x19, !P2 ;  /* 0x000000190e00780c */ /* 0x000fe40005744270 */
[----:B------:R-:W-:-:S02]  /*3fe0*/  FMNMX.FTZ R3, R52, R3, !PT ;  /* 0x0000000334037209 */ /* 0x000fc40007810000 */
[C---:B------:R-:W-:Y:S02]  /*3ff0*/  ISETP.LT.OR P2, PT, R2.reuse, 0x1a, P2 ;  /* 0x0000001a0200780c */ /* 0x040fe40001741670 */
[----:B------:R-:W-:Y:S02]  /*4000*/  ISETP.LT.OR P3, PT, R2, 0x9, P3 ;  /* 0x000000090200780c */ /* 0x000fe40001f61670 */
[----:B------:R-:W-:Y:S02]  /*4010*/  FSEL R27, R39, -INF , !P2 ;  /* 0xff800000271b7808 */ /* 0x000fe40005000000 */
[----:B------:R-:W-:Y:S02]  /*4020*/  ISETP.NE.AND P2, PT, R37, RZ, PT ;  /* 0x000000ff2500720c */ /* 0x000fe40003f45270 */
[----:B------:R-:W-:Y:S02]  /*4030*/  FMNMX.FTZ R33, R84, R3, !PT ;  /* 0x0000000354217209 */ /* 0x000fe40007810000 */
[----:B------:R-:W-:-:S02]  /*4040*/  ISETP.GT.AND P2, PT, R14, 0x20, !P2 ;  /* 0x000000200e00780c */ /* 0x000fc40005744270 */
[----:B------:R-:W-:Y:S01]  /*4050*/  FSEL R20, R20, -INF , !P3 ;  /* 0xff80000014147808 */ /* 0x000fe20005800000 */
[----:B------:R-:W0:Y:S01]  /*4060*/  SHFL.BFLY PT, R32, R33, 0x2, 0x1f ;  /* 0x0c401f0021207f89 */ /* 0x000e2200000e0000 */
[----:B------:R-:W-:Y:S02]  /*4070*/  ISETP.LT.OR P2, PT, R2, 0x21, P2 ;  /* 0x000000210200780c */ /* 0x000fe40001741670 */
[----:B------:R-:W-:Y:S02]  /*4080*/  ISETP.NE.AND P3, PT, R41, RZ, PT ;  /* 0x000000ff2900720c */ /* 0x000fe40003f65270 */
[----:B------:R-:W-:Y:S02]  /*4090*/  FSEL R28, R42, -INF , !P2 ;  /* 0xff8000002a1c7808 */ /* 0x000fe40005000000 */
[----:B------:R-:W-:Y:S02]  /*40a0*/  ISETP.NE.AND P2, PT, R40, RZ, PT ;  /* 0x000000ff2800720c */ /* 0x000fe40003f45270 */
[----:B------:R-:W-:-:S02]  /*40b0*/  ISETP.GT.AND P4, PT, R14, 0x31, !P4 ;  /* 0x000000310e00780c */ /* 0x000fc40006784270 */
[C---:B------:R-:W-:Y:S02]  /*40c0*/  ISETP.GT.AND P2, PT, R14.reuse, 0x21, !P2 ;  /* 0x000000210e00780c */ /* 0x040fe40005744270 */
[----:B------:R-:W-:Y:S02]  /*40d0*/  ISETP.GT.AND P5, PT, R14, 0x38, !P5 ;  /* 0x000000380e00780c */ /* 0x000fe40006fa4270 */
[C---:B------:R-:W-:Y:S02]  /*40e0*/  ISETP.LT.OR P2, PT, R2.reuse, 0x22, P2 ;  /* 0x000000220200780c */ /* 0x040fe40001741670 */
[----:B------:R-:W-:Y:S02]  /*40f0*/  ISETP.LT.OR P4, PT, R2, 0x32, P4 ;  /* 0x000000320200780c */ /* 0x000fe40002781670 */
[----:B------:R-:W-:Y:S02]  /*4100*/  FSEL R29, R43, -INF , !P2 ;  /* 0xff8000002b1d7808 */ /* 0x000fe40005000000 */
[----:B------:R-:W-:-:S02]  /*4110*/  ISETP.GT.AND P2, PT, R14, 0x28, !P3 ;  /* 0x000000280e00780c */ /* 0x000fc40005f44270 */
[----:B------:R-:W-:Y:S02]  /*4120*/  ISETP.NE.AND P3, PT, R45, RZ, PT ;  /* 0x000000ff2d00720c */ /* 0x000fe40003f65270 */
[----:B------:R-:W-:Y:S02]  /*4130*/  ISETP.LT.OR P2, PT, R2, 0x29, P2 ;  /* 0x000000290200780c */ /* 0x000fe40001741670 */
[----:B0-----:R-:W-:Y:S02]  /*4140*/  FMNMX.FTZ R34, R33, R32, !PT ;  /* 0x0000002021227209 */ /* 0x001fe40007810000 */
[----:B------:R-:W-:Y:S02]  /*4150*/  FSEL R30, R30, -INF , !P2 ;  /* 0xff8000001e1e7808 */ /* 0x000fe40005000000 */
[----:B------:R-:W-:Y:S01]  /*4160*/  ISETP.GT.AND P2, PT, R14, RZ, !P6 ;  /* 0x000000ff0e00720c */ /* 0x000fe20007744270 */
[----:B------:R-:W0:Y:S01]  /*4170*/  SHFL.BFLY PT, R35, R34, 0x1, 0x1f ;  /* 0x0c201f0022237f89 */ /* 0x000e2200000e0000 */
[----:B------:R-:W-:-:S02]  /*4180*/  ISETP.NE.AND P6, PT, R31, RZ, PT ;  /* 0x000000ff1f00720c */ /* 0x000fc40003fc5270 */
[----:B------:R-:W-:Y:S02]  /*4190*/  ISETP.LT.OR P2, PT, R2, 0x1, P2 ;  /* 0x000000010200780c */ /* 0x000fe40001741670 */
[----:B------:R-:W-:Y:S02]  /*41a0*/  ISETP.GT.AND P3, PT, R14, 0x30, !P3 ;  /* 0x000000300e00780c */ /* 0x000fe40005f64270 */
[----:B------:R-:W-:Y:S02]  /*41b0*/  FSEL R0, R0, -INF , !P2 ;  /* 0xff80000000007808 */ /* 0x000fe40005000000 */
[----:B------:R-:W-:Y:S02]  /*41c0*/  ISETP.NE.AND P2, PT, R44, RZ, PT ;  /* 0x000000ff2c00720c */ /* 0x000fe40003f45270 */
[----:B------:R-:W-:Y:S02]  /*41d0*/  FMNMX.FTZ R3, R0, R15, !PT ;  /* 0x0000000f00037209 */ /* 0x000fe40007810000 */
[----:B------:R-:W-:-:S02]  /*41e0*/  ISETP.GT.AND P2, PT, R14, 0x29, !P2 ;  /* 0x000000290e00780c */ /* 0x000fc40005744270 */
[----:B------:R-:W-:Y:S02]  /*41f0*/  FMNMX.FTZ R32, R20, R3, !PT ;  /* 0x0000000314207209 */ /* 0x000fe40007810000 */
[C---:B------:R-:W-:Y:S02]  /*4200*/  ISETP.LT.OR P2, PT, R2.reuse, 0x2a, P2 ;  /* 0x0000002a0200780c */ /* 0x040fe40001741670 */
[----:B------:R-:W-:Y:S02]  /*4210*/  FMNMX.FTZ R3, R21, R32, !PT ;  /* 0x0000002015037209 */ /* 0x000fe40007810000 */
[----:B------:R-:W-:Y:S02]  /*4220*/  ISETP.LT.OR P3, PT, R2, 0x31, P3 ;  /* 0x000000310200780c */ /* 0x000fe40001f61670 */
[----:B------:R-:W-:Y:S02]  /*4230*/  FMNMX.FTZ R32, R24, R3, !PT ;  /* 0x0000000318207209 */ /* 0x000fe40007810000 */
[----:B0-----:R-:W-:-:S02]  /*4240*/  FMNMX.FTZ R3, R34, R35, !PT ;  /* 0x0000002322037209 */ /* 0x001fc40007810000 */
[----:B------:R-:W-:Y:S02]  /*4250*/  FMNMX.FTZ R31, R25, R32, !PT ;  /* 0x00000020191f7209 */ /* 0x000fe40007810000 */
[----:B------:R-:W-:Y:S01]  /*4260*/  ISETP.LT.OR P5, PT, R2, 0x39, P5 ;  /* 0x000000390200780c */ /* 0x000fe20002fa1670 */
[----:B------:R-:W-:Y:S01]  /*4270*/  FMUL.FTZ R34, R3, UR6 ;  /* 0x0000000603227c20 */ /* 0x000fe20008410000 */
[----:B------:R-:W-:Y:S02]  /*4280*/  FMNMX.FTZ R32, R26, R31, !PT ;  /* 0x0000001f1a207209 */ /* 0x000fe40007810000 */
[----:B------:R-:W-:Y:S02]  /*4290*/  FSEL R31, R47, -INF , !P2 ;  /* 0xff8000002f1f7808 */ /* 0x000fe40005000000 */
[----:B------:R-:W-:Y:S02]  /*42a0*/  FMNMX.FTZ R33, R27, R32, !PT ;  /* 0x000000201b217209 */ /* 0x000fe40007810000 */
[----:B------:R-:W-:-:S02]  /*42b0*/  FSETP.NEU.FTZ.AND P2, PT, R3, -INF , PT ;  /* 0xff8000000300780b */ /* 0x000fc40003f5d000 */
[----:B------:R-:W-:Y:S02]  /*42c0*/  FMNMX.FTZ R32, R28, R33, !PT ;  /* 0x000000211c207209 */ /* 0x000fe40007810000 */
[----:B------:R-:W-:Y:S02]  /*42d0*/  FSEL R37, R34, RZ, P2 ;  /* 0x000000ff22257208 */ /* 0x000fe40001000000 */
[----:B------:R-:W-:Y:S02]  /*42e0*/  FMNMX.FTZ R33, R29, R32, !PT ;  /* 0x000000201d217209 */ /* 0x000fe40007810000 */
[----:B------:R-:W-:Y:S01]  /*42f0*/  ISETP.GT.AND P2, PT, R14, 0x39, !P6 ;  /* 0x000000390e00780c */ /* 0x000fe20007744270 */
[--C-:B------:R-:W-:Y:S01]  /*4300*/  FFMA.FTZ R36, R36, UR6, -R37.reuse ;  /* 0x0000000624247c23 */ /* 0x100fe20008010825 */
[----:B------:R-:W-:Y:S01]  /*4310*/  FMNMX.FTZ R32, R30, R33, !PT ;  /* 0x000000211e207209 */ /* 0x000fe20007810000 */
[--C-:B------:R-:W-:Y:S01]  /*4320*/  FFMA.FTZ R38, R58, UR6, -R37.reuse ;  /* 0x000000063a267c23 */ /* 0x100fe20008010825 */
[----:B------:R-:W-:Y:S01]  /*4330*/  FSEL R14, R50, -INF , !P3 ;  /* 0xff800000320e7808 */ /* 0x000fe20005800000 */
[----:B------:R0:W-:Y:S01]  /*4340*/  MUFU.EX2 R196, R36 ;  /* 0x0000002400c47308 */ /* 0x0001e20000000800 */
[----:B------:R-:W-:Y:S01]  /*4350*/  FMNMX.FTZ R33, R31, R32, !PT ;  /* 0x000000201f217209 */ /* 0x000fe20007810000 */
[--C-:B------:R-:W-:Y:S01]  /*4360*/  FFMA.FTZ R40, R62, UR6, -R37.reuse ;  /* 0x000000063e287c23 */ /* 0x100fe20008010825 */
[----:B------:R-:W-:Y:S01]  /*4370*/  FSEL R32, R51, -INF , !P4 ;  /* 0xff80000033207808 */ /* 0x000fe20006000000 */
[--C-:B------:R-:W-:Y:S01]  /*4380*/  FFMA.FTZ R42, R64, UR6, -R37.reuse ;  /* 0x00000006402a7c23 */ /* 0x100fe20008010825 */
[----:B------:R-:W-:Y:S01]  /*4390*/  FMNMX.FTZ R35, R14, R33, !PT ;  /* 0x000000210e237209 */ /* 0x000fe20007810000 */
[--C-:B------:R-:W-:Y:S01]  /*43a0*/  FFMA.FTZ R44, R68, UR6, -R37.reuse ;  /* 0x00000006442c7c23 */ /* 0x100fe20008010825 */
[----:B------:R-:W-:Y:S01]  /*43b0*/  ISETP.LT.OR P2, PT, R2, 0x3a, P2 ;  /* 0x0000003a0200780c */ /* 0x000fe20001741670 */
[----:B------:R1:W-:Y:S01]  /*43c0*/  MUFU.EX2 R39, R38 ;  /* 0x0000002600277308 */ /* 0x0003e20000000800 */
[----:B------:R-:W-:Y:S01]  /*43d0*/  FSEL R33, R54, -INF , !P5 ;  /* 0xff80000036217808 */ /* 0x000fe20006800000 */
[--C-:B0-----:R-:W-:Y:S01]  /*43e0*/  FFMA.FTZ R36, R60, UR6, -R37.reuse ;  /* 0x000000063c247c23 */ /* 0x101fe20008010825 */
[----:B------:R-:W-:Y:S01]  /*43f0*/  FMNMX.FTZ R2, R32, R35, !PT ;  /* 0x0000002320027209 */ /* 0x000fe20007810000 */
[--C-:B------:R-:W-:Y:S01]  /*4400*/  FFMA.FTZ R45, R70, UR6, -R37.reuse ;  /* 0x00000006462d7c23 */ /* 0x100fe20008010825 */
[----:B------:R-:W-:Y:S01]  /*4410*/  FSEL R34, R55, -INF , !P2 ;  /* 0xff80000037227808 */ /* 0x000fe20005000000 */
[--C-:B------:R-:W-:Y:S01]  /*4420*/  FFMA.FTZ R46, R72, UR6, -R37.reuse ;  /* 0x00000006482e7c23 */ /* 0x100fe20008010825 */
[----:B------:R-:W-:Y:S01]  /*4430*/  FMNMX.FTZ R35, R33, R2, !PT ;  /* 0x0000000221237209 */ /* 0x000fe20007810000 */
[----:B------:R-:W-:Y:S01]  /*4440*/  MUFU.EX2 R198, R36 ;  /* 0x0000002400c67308 */ /* 0x000fe20000000800 */
[--C-:B-1----:R-:W-:Y:S01]  /*4450*/  FFMA.FTZ R38, R66, UR6, -R37.reuse ;  /* 0x0000000642267c23 */ /* 0x102fe20008010825 */
[--C-:B------:R-:W-:Y:S01]  /*4460*/  FFMA.FTZ R48, R78, UR6, -R37.reuse ;  /* 0x000000064e307c23 */ /* 0x100fe20008010825 */
[----:B------:R-:W-:Y:S01]  /*4470*/  FMNMX.FTZ R35, R34, R35, !PT ;  /* 0x0000002322237209 */ /* 0x000fe20007810000 */
[--C-:B------:R-:W-:Y:S01]  /*4480*/  FFMA.FTZ R50, R80, UR6, -R37.reuse ;  /* 0x0000000650327c23 */ /* 0x100fe20008010825 */
[----:B------:R-:W-:-:S03]  /*4490*/  FFMA.FTZ R51, R82, UR6, -R37 ;  /* 0x0000000652337c23 */ /* 0x000fc60008010825 */
[----:B------:R-:W0:Y:S01]  /*44a0*/  SHFL.BFLY PT, R2, R35, 0x2, 0x1f ;  /* 0x0c401f0023027f89 */ /* 0x000e2200000e0000 */
[----:B------:R1:W-:Y:S08]  /*44b0*/  MUFU.EX2 R41, R40 ;  /* 0x0000002800297308 */ /* 0x0003f00000000800 */
[----:B------:R-:W-:Y:S01]  /*44c0*/  MUFU.EX2 R42, R42 ;  /* 0x0000002a002a7308 */ /* 0x000fe20000000800 */
[----:B-1----:R-:W-:-:S07]  /*44d0*/  FFMA.FTZ R40, R74, UR6, -R37 ;  /* 0x000000064a287c23 */ /* 0x002fce0008010825 */
[----:B------:R1:W2:Y:S01]  /*44e0*/  MUFU.EX2 R43, R38 ;  /* 0x00000026002b7308 */ /* 0x0002a20000000800 */
[----:B0-----:R-:W-:-:S07]  /*44f0*/  FMNMX.FTZ R36, R35, R2, !PT ;  /* 0x0000000223247209 */ /* 0x001fce0007810000 */
[----:B------:R-:W-:Y:S01]  /*4500*/  MUFU.EX2 R44, R44 ;  /* 0x0000002c002c7308 */ /* 0x000fe20000000800 */
[----:B-1----:R-:W-:Y:S01]  /*4510*/  FFMA.FTZ R38, R76, UR6, -R37 ;  /* 0x000000064c267c23 */ /* 0x002fe20008010825 */
[----:B------:R-:W0:Y:S06]  /*4520*/  SHFL.BFLY PT, R35, R36, 0x1, 0x1f ;  /* 0x0c201f0024237f89 */ /* 0x000e2c00000e0000 */
[----:B------:R-:W1:Y:S01]  /*4530*/  MUFU.EX2 R45, R45 ;  /* 0x0000002d002d7308 */ /* 0x000e620000000800 */
[----:B--2---:R-:W-:-:S07]  /*4540*/  F2FP.BF16.F32.PACK_AB R192, R43, R42 ;  /* 0x0000002a2bc0723e */ /* 0x004fce00000010ff */
[----:B------:R-:W-:Y:S08]  /*4550*/  MUFU.EX2 R46, R46 ;  /* 0x0000002e002e7308 */ /* 0x000ff00000000800 */
[----:B------:R-:W2:Y:S01]  /*4560*/  MUFU.EX2 R47, R40 ;  /* 0x00000028002f7308 */ /* 0x000ea20000000800 */
[----:B-1----:R-:W-:Y:S02]  /*4570*/  F2FP.BF16.F32.PACK_AB R194, R45, R44 ;  /* 0x0000002c2dc2723e */ /* 0x002fe400000010ff */
[----:B0-----:R-:W-:Y:S01]  /*4580*/  FMNMX.FTZ R2, R36, R35, !PT ;  /* 0x0000002324027209 */ /* 0x001fe20007810000 */
[--C-:B------:R-:W-:Y:S01]  /*4590*/  FFMA.FTZ R35, R52, UR6, -R37.reuse ;  /* 0x0000000634237c23 */ /* 0x100fe20008010825 */
[----:B------:R-:W-:-:S02]  /*45a0*/  FFMA.FTZ R37, R84, UR6, -R37 ;  /* 0x0000000654257c23 */ /* 0x000fc40008010825 */
[C---:B------:R-:W-:Y:S01]  /*45b0*/  FSETP.NEU.FTZ.AND P2, PT, R2.reuse, -INF , PT ;  /* 0xff8000000200780b */ /* 0x040fe20003f5d000 */
[----:B------:R-:W-:Y:S01]  /*45c0*/  FMUL.FTZ R36, R2, UR6 ;  /* 0x0000000602247c20 */ /* 0x000fe20008410000 */
[----:B------:R-:W-:Y:S04]  /*45d0*/  MUFU.EX2 R186, R37 ;  /* 0x0000002500ba7308 */ /* 0x000fe80000000800 */
[----:B------:R-:W-:Y:S02]  /*45e0*/  FSEL R53, R36, RZ, P2 ;  /* 0x000000ff24357208 */ /* 0x000fe40001000000 */
[----:B------:R-:W-:Y:S02]  /*45f0*/  PLOP3.LUT P2, PT, PT, PT, UP1, 0x40, 0x0 ;  /* 0x000000000000781c */ /* 0x000fe40003f4e818 */
        /* <DEDUP_REMOVED lines=17> */
[----:B0-----:R-:W-:Y:S01]  /*4710*/  FADD.FTZ R15, R196, R39 ;  /* 0x00000027c40f7221 */ /* 0x001fe20000010000 */
[--C-:B------:R-:W-:Y:S01]  /*4720*/  FFMA.FTZ R33, R33, UR6, -R53.reuse ;  /* 0x0000000621217c23 */ /* 0x100fe20008010835 */
[----:B------:R-:W-:Y:S01]  /*4730*/  FFMA.FTZ R34, R34, UR6, -R53 ;  /* 0x0000000622227c23 */ /* 0x000fe20008010835 */
[----:B------:R-:W-:Y:S01]  /*4740*/  F2FP.BF16.F32.PACK_AB R196, R39, R196 ;  /* 0x000000c427c4723e */ /* 0x000fe200000010ff */
[----:B------:R-:W-:Y:S01]  /*4750*/  FADD.FTZ R36, R198, R15 ;  /* 0x0000000fc6247221 */ /* 0x000fe20000010000 */
[----:B------:R-:W-:-:S02]  /*4760*/  F2FP.BF16.F32.PACK_AB R198, R41, R198 ;  /* 0x000000c629c6723e */ /* 0x000fc400000010ff */
[----:B------:R-:W0:Y:S01]  /*4770*/  MUFU.EX2 R20, R20 ;  /* 0x0000001400147308 */ /* 0x000e220000000800 */
[----:B------:R-:W-:Y:S01]  /*4780*/  FADD.FTZ R15, R41, R36 ;  /* 0x00000024290f7221 */ /* 0x000fe20000010000 */
[----:B--2---:R-:W-:-:S03]  /*4790*/  F2FP.BF16.F32.PACK_AB R188, R47, R46 ;  /* 0x0000002e2fbc723e */ /* 0x004fc600000010ff */
[----:B------:R-:W-:-:S03]  /*47a0*/  FADD.FTZ R36, R42, R15 ;  /* 0x0000000f2a247221 */ /* 0x000fc60000010000 */
[----:B------:R-:W2:Y:S01]  /*47b0*/  MUFU.EX2 R21, R21 ;  /* 0x0000001500157308 */ /* 0x000ea20000000800 */
[----:B------:R-:W-:-:S04]  /*47c0*/  FADD.FTZ R15, R43, R36 ;  /* 0x000000242b0f7221 */ /* 0x000fc80000010000 */
[----:B------:R-:W-:Y:S01]  /*47d0*/  FADD.FTZ R36, R44, R15 ;  /* 0x0000000f2c247221 */ /* 0x000fe20000010000 */
[----:B-1----:R-:W-:Y:S01]  /*47e0*/  FADD.FTZ R15, R0, R197 ;  /* 0x000000c5000f7221 */ /* 0x002fe20000010000 */
[----:B------:R-:W-:Y:S01]  /*47f0*/  F2FP.BF16.F32.PACK_AB R197, R197, R0 ;  /* 0x00000000c5c5723e */ /* 0x000fe200000010ff */
[----:B------:R-:W1:Y:S01]  /*4800*/  MUFU.EX2 R24, R24 ;  /* 0x0000001800187308 */ /* 0x000e620000000800 */
[----:B------:R-:W-:Y:S01]  /*4810*/  FADD.FTZ R37, R45, R36 ;  /* 0x000000242d257221 */ /* 0x000fe20000010000 */
[----:B0-----:R-:W-:-:S03]  /*4820*/  FADD.FTZ R36, R20, R15 ;  /* 0x0000000f14247221 */ /* 0x001fc60000010000 */
[----:B------:R-:W-:-:S03]  /*4830*/  FADD.FTZ R40, R46, R37 ;  /* 0x000000252e287221 */ /* 0x000fc60000010000 */
[----:B------:R-:W0:Y:S01]  /*4840*/  MUFU.EX2 R25, R25 ;  /* 0x0000001900197308 */ /* 0x000e220000000800 */
[----:B--2---:R-:W-:Y:S01]  /*4850*/  FADD.FTZ R15, R21, R36 ;  /* 0x00000024150f7221 */ /* 0x004fe20000010000 */
[----:B------:R-:W-:Y:S01]  /*4860*/  FADD.FTZ R37, R47, R40 ;  /* 0x000000282f257221 */ /* 0x000fe20000010000 */
[----:B------:R-:W-:Y:S01]  /*4870*/  F2FP.BF16.F32.PACK_AB R199, R21, R20 ;  /* 0x0000001415c7723e */ /* 0x000fe200000010ff */
[----:B------:R-:W-:Y:S02]  /*4880*/  VIADD R20, R152, 0xfffffffe ;  /* 0xfffffffe98147836 */ /* 0x000fe40000000000 */
[----:B------:R-:W-:Y:S02]  /*4890*/  FADD.FTZ R40, R38, R37 ;  /* 0x0000002526287221 */ /* 0x000fe40000010000 */
[----:B------:R-:W2:Y:S01]  /*48a0*/  MUFU.EX2 R26, R26 ;  /* 0x0000001a001a7308 */ /* 0x000ea20000000800 */
[----:B-1----:R-:W-:-:S07]  /*48b0*/  FADD.FTZ R36, R24, R15 ;  /* 0x0000000f18247221 */ /* 0x002fce0000010000 */
[----:B------:R-:W1:Y:S01]  /*48c0*/  MUFU.EX2 R27, R27 ;  /* 0x0000001b001b7308 */ /* 0x000e620000000800 */
[C---:B0-----:R-:W-:Y:S01]  /*48d0*/  FADD.FTZ R15, R25.reuse, R36 ;  /* 0x00000024190f7221 */ /* 0x041fe20000010000 */
[----:B------:R-:W-:-:S06]  /*48e0*/  F2FP.BF16.F32.PACK_AB R193, R25, R24 ;  /* 0x0000001819c1723e */ /* 0x000fcc00000010ff */
[----:B------:R-:W0:Y:S01]  /*48f0*/  MUFU.EX2 R49, R48 ;  /* 0x0000003000317308 */ /* 0x000e220000000800 */
[----:B--2---:R-:W-:-:S07]  /*4900*/  FADD.FTZ R36, R26, R15 ;  /* 0x0000000f1a247221 */ /* 0x004fce0000010000 */
[----:B------:R-:W2:Y:S01]  /*4910*/  MUFU.EX2 R28, R28 ;  /* 0x0000001c001c7308 */ /* 0x000ea20000000800 */
[C---:B-1----:R-:W-:Y:S01]  /*4920*/  FADD.FTZ R15, R27.reuse, R36 ;  /* 0x000000241b0f7221 */ /* 0x042fe20000010000 */
[----:B------:R-:W-:-:S06]  /*4930*/  F2FP.BF16.F32.PACK_AB R195, R27, R26 ;  /* 0x0000001a1bc3723e */ /* 0x000fcc00000010ff */
[----:B------:R-:W1:Y:S01]  /*4940*/  MUFU.EX2 R50, R50 ;  /* 0x0000003200327308 */ /* 0x000e620000000800 */
[C---:B0-----:R-:W-:Y:S01]  /*4950*/  FADD.FTZ R37, R49.reuse, R40 ;  /* 0x0000002831257221 */ /* 0x041fe20000010000 */
[----:B------:R-:W-:-:S06]  /*4960*/  F2FP.BF16.F32.PACK_AB R190, R49, R38 ;  /* 0x0000002631be723e */ /* 0x000fcc00000010ff */
[----:B------:R-:W0:Y:S01]  /*4970*/  MUFU.EX2 R29, R29 ;  /* 0x0000001d001d7308 */ /* 0x000e220000000800 */
[----:B--2---:R-:W-:-:S07]  /*4980*/  FADD.FTZ R36, R28, R15 ;  /* 0x0000000f1c247221 */ /* 0x004fce0000010000 */
        /* <DEDUP_REMOVED lines=19> */
[----:B0-----:R-:W-:-:S04]  /*4ac0*/  FADD.FTZ R15, R35, R40 ;  /* 0x00000028230f7221 */ /* 0x001fc80000010000 */
[C---:B------:R-:W-:Y:S01]  /*4ad0*/  FADD.FTZ R15, R186.reuse, R15 ;  /* 0x0000000fba0f7221 */ /* 0x040fe20000010000 */
[----:B------:R-:W-:Y:S01]  /*4ae0*/  F2FP.BF16.F32.PACK_AB R186, R186, R35 ;  /* 0x00000023baba723e */ /* 0x000fe200000010ff */
[----:B--2---:R-:W-:-:S04]  /*4af0*/  FADD.FTZ R21, R33, R0 ;  /* 0x0000000021157221 */ /* 0x004fc80000010000 */
[C---:B-1----:R-:W-:Y:S01]  /*4b00*/  FADD.FTZ R14, R34.reuse, R21 ;  /* 0x00000015220e7221 */ /* 0x042fe20000010000 */
[----:B------:R-:W-:Y:S01]  /*4b10*/  F2FP.BF16.F32.PACK_AB R187, R34, R33 ;  /* 0x0000002122bb723e */ /* 0x000fe200000010ff */
[----:B------:R-:W-:Y:S06]  /*4b20*/  @P2 BRA `(.L_x_1226) ;  /* 0x0000000000442947 */ /* 0x000fec0003800000 */
        /* <DEDUP_REMOVED lines=10> */
.L_x_1227:
[----:B------:R-:W-:-:S11]  /*4bd0*/  UISETP.NE.AND UP2, UPT, UR5, 0x1, UPT ;  /* 0x000000010500788c */ /* 0x000fd6000bf45270 */
[----:B------:R-:W-:Y:S02]  /*4be0*/  @UP2 ULDC.64 UR10, c[0x0][0x9e8] ;  /* 0x00027a00000a2ab9 */ /* 0x000fe40000000a00 */
[----:B------:R-:W-:-:S04]  /*4bf0*/  UIMAD.WIDE.U32 UR14, UR7, UR10, URZ ;  /* 0x0000000a070e72a5 */ /* 0x000fc8000f8e003f */
[----:B------:R-:W-:-:S12]  /*4c00*/  @UP2 USHF.R.U32.HI UR7, URZ, UR11, UR15 ;  /* 0x0000000b3f072299 */ /* 0x000fd8000801160f */
.L_x_1228:
[----:B------:R-:W-:-:S04]  /*4c10*/  UIMAD UR5, UR7, UR5, UR5 ;  /* 0x00000005070572a4 */ /* 0x000fc8000f8e0205 */
[----:B------:R-:W-:-:S04]  /*4c20*/  UISETP.LT.AND UP2, UPT, UR4, UR5, UPT ;  /* 0x000000050400728c */ /* 0x000fc8000bf41270 */
[----:B------:R-:W-:-:S12]  /*4c30*/  USEL UR4, UR4, UR5, UP2 ;  /* 0x0000000504047287 */ /* 0x000fd80009000000 */
.L_x_1226:
[----:B------:R-:W-:Y:S01]  /*4c40*/  R2UR UR7, R19 ;  /* 0x00000000130772ca */ /* 0x000fe200000e0000 */
[----:B------:R-:W-:Y:S01]  /*4c50*/  USHF.R.S32.HI UR5, URZ, 0x1f, UR4 ;  /* 0x0000001f3f057899 */ /* 0x000fe20008011404 */
[----:B------:R-:W-:Y:S01]  /*4c60*/  IMAD.MOV.U32 R0, RZ, RZ, 0x3f800000 ;  /* 0x3f800000ff007424 */ /* 0x000fe200078e00ff */
[----:B------:R-:W-:Y:S01]  /*4c70*/  CS2R R150, SRZ ;  /* 0x0000000000967805 */ /* 0x000fe2000001ff00 */
[----:B------:R-:W-:Y:S01]  /*4c80*/  IMAD.MOV.U32 R152, RZ, RZ, 0x3f800000 ;  /* 0x3f800000ff987424 */ /* 0x000fe200078e00ff */
[----:B------:R-:W-:Y:S01]  /*4c90*/  ULEA.HI UR5, UR5, UR4, URZ, 0x6 ;  /* 0x0000000405057291 */ /* 0x000fe2000f8f303f */
[----:B------:R-:W-:Y:S02]  /*4ca0*/  CS2R R148, SRZ ;  /* 0x0000000000947805 */ /* 0x000fe4000001ff00 */
[----:B------:R-:W-:Y:S02]  /*4cb0*/  CS2R R146, SRZ ;  /* 0x0000000000927805 */ /* 0x000fe4000001ff00 */
[----:B------:R-:W-:Y:S01]  /*4cc0*/  CS2R R144, SRZ ;  /* 0x0000000000907805 */ /* 0x000fe2000001ff00 */
[----:B------:R-:W-:Y:S01]  /*4cd0*/  USHF.R.S32.HI UR5, URZ, 0x6, UR5 ;  /* 0x000000063f057899 */ /* 0x000fe20008011405 */
[----:B------:R-:W-:-:S02]  /*4ce0*/  CS2R R142, SRZ ;  /* 0x00000000008e7805 */ /* 0x000fc4000001ff00 */
[----:B------:R-:W-:Y:S02]  /*4cf0*/  CS2R R140, SRZ ;  /* 0x00000000008c7805 */ /* 0x000fe4000001ff00 */
[----:B------:R-:W-:Y:S01]  /*4d00*/  CS2R R138, SRZ ;  /* 0x00000000008a7805 */ /* 0x000fe2000001ff00 */
[----:B------:R-:W-:Y:S01]  /*4d10*/  UISETP.LT.AND UP2, UPT, UR7, UR5, UPT ;  /* 0x000000050700728c */ /* 0x000fe2000bf41270 */
[----:B------:R-:W-:Y:S02]  /*4d20*/  CS2R R136, SRZ ;  /* 0x0000000000887805 */ /* 0x000fe4000001ff00 */
[----:B------:R-:W-:Y:S02]  /*4d30*/  CS2R R134, SRZ ;  /* 0x0000000000867805 */ /* 0x000fe4000001ff00 */
[----:B------:R-:W-:Y:S01]  /*4d40*/  CS2R R132, SRZ ;  /* 0x0000000000847805 */ /* 0x000fe2000001ff00 */
[----:B------:R-:W-:Y:S01]  /*4d50*/  USEL UR54, UR7, UR5, !UP2 ;  /* 0x0000000507367287 */ /* 0x000fe2000d000000 */
[----:B------:R-:W-:-:S02]  /*4d60*/  CS2R R130, SRZ ;  /* 0x0000000000827805 */ /* 0x000fc4000001ff00 */
[----:B------:R-:W-:Y:S02]  /*4d70*/  CS2R R128, SRZ ;  /* 0x0000000000807805 */ /* 0x000fe4000001ff00 */
[----:B------:R-:W-:Y:S02]  /*4d80*/  CS2R R126, SRZ ;  /* 0x00000000007e7805 */ /* 0x000fe4000001ff00 */
[----:B------:R-:W-:Y:S02]  /*4d90*/  CS2R R124, SRZ ;  /* 0x00000000007c7805 */ /* 0x000fe4000001ff00 */
[----:B------:R-:W-:Y:S02]  /*4da0*/  CS2R R122, SRZ ;  /* 0x00000000007a7805 */ /* 0x000fe4000001ff00 */
[----:B------:R-:W-:Y:S02]  /*4db0*/  ISETP.GE.AND P2, PT, R20, UR54, PT ;  /* 0x0000003614007c0c */ /* 0x000fe4000bf46270 */
        /* <DEDUP_REMOVED lines=49> */
[----:B------:R-:W-:Y:S06]  /*50d0*/  @!P2 BRA `(.L_x_1229) ;  /* 0x0000002800eca947 */ /* 0x000fec0003800000 */
[----:B------:R-:W-:Y:S01]  /*50e0*/  IMAD.MOV.U32 R0, RZ, RZ, 0x3f800000 ;  /* 0x3f800000ff007424 */ /* 0x000fe200078e00ff */
[----:B------:R-:W-:Y:S01]  /*50f0*/  ULDC UR55, c[0x0][0x9e4] ;  /* 0x0002790000377ab9 */ /* 0x000fe20000000800 */
[----:B------:R-:W-:-:S07]  /*5100*/  IMAD.MOV.U32 R151, RZ, RZ, RZ ;  /* 0x000000ffff977224 */ /* 0x000fce00078e00ff */
.L_x_1246:
[----:B------:R-:W-:-:S04]  /*5110*/  UIADD3 UR4, UR36, 0x1, URZ ;  /* 0x0000000124047890 */ /* 0x000fc8000fffe03f */
[----:B------:R-:W-:-:S04]  /*5120*/  UISETP.NE.AND UP2, UPT, UR4, 0x2, UPT ;  /* 0x000000020400788c */ /* 0x000fc8000bf45270 */
[----:B------:R-:W-:Y:S02]  /*5130*/  USEL UR7, URZ, 0x1, UP2 ;  /* 0x000000013f077887 */ /* 0x000fe40009000000 */
[----:B------:R-:W-:Y:S02]  /*5140*/  USEL UR4, UR4, URZ, UP2 ;  /* 0x0000003f04047287 */ /* 0x000fe40009000000 */
[----:B------:R-:W-:Y:S01]  /*5150*/  ULOP3.LUT UR7, UR38, UR7, URZ, 0x3c, !UPT ;  /* 0x0000000726077292 */ /* 0x000fe2000f8e3c3f */
[----:B------:R-:W-:Y:S11]  /*5160*/  @!P0 BRA `(.L_x_1230) ;  /* 0x0000000000048947 */ /* 0x000ff60003800000 */
[----:B------:R-:W-:Y:S01]  /*5170*/  BPT.TRAP 0x1 ;  /* 0x000000040000795c */ /* 0x000fe20000300000 */
.L_x_1230:
[----:B------:R-:W-:Y:S01]  /*5180*/  ULEA UR5, UR4, UR37, 0x3 ;  /* 0x0000002504057291 */ /* 0x000fe2000f8e183f */
[----:B------:R-:W-:-:S05]  /*5190*/  IMAD.U32 R21, RZ, RZ, UR7 ;  /* 0x00000007ff157e24 */ /* 0x000fca000f8e00ff */
[----:B------:R-:W-:-:S04]  /*51a0*/  SHF.L.U32 R21, R21, 0x1f, RZ ;  /* 0x0000001f15157819 */ /* 0x000fc800000006ff */
[----:B------:R0:W1:Y:S01]  /*51b0*/  SYNCS.PHASECHK.TRANS64.TRYWAIT P2, [UR5+0x30830], R21 ;  /* 0x03083015ff0075a7 */ /* 0x0000620008040145 */
[----:B------:R-:W-:Y:S05]  /*51c0*/  @!P0 BRA `(.L_x_1231) ;  /* 0x0000000000048947 */ /* 0x000fea0003800000 */
[----:B------:R-:W-:Y:S01]  /*51d0*/  BPT.TRAP 0x1 ;  /* 0x000000040000795c */ /* 0x000fe20000300000 */
.L_x_1231:
[-C--:B------:R-:W-:Y:S01]  /*51e0*/  FMUL.FTZ R24, R24, R152.reuse ;  /* 0x0000009818187220 */ /* 0x080fe20000410000 */
[----:B------:R-:W-:Y:S01]  /*51f0*/  FMUL.FTZ R25, R25, R152 ;  /* 0x0000009819197220 */ /* 0x000fe20000410000 */
[----:B-1----:R-:W-:Y:S06]  /*5200*/  @P2 BRA `(.L_x_1232) ;  /* 0x0000000000082947 */ /* 0x002fec0003800000 */
[----:B------:R-:W1:Y:S02]  /*5210*/  SYNCS.PHASECHK.TRANS64.TRYWAIT P2, [UR5+0x30830], R21 ;  /* 0x03083015ff0075a7 */ /* 0x000e640008040145 */
[----:B-1----:R-:W-:Y:S05]  /*5220*/  @!P2 BRA `(.L_x_1233) ;  /* 0x0000015800aca947 */ /* 0x002fea0003800000 */
.L_x_1232:
[----:B------:R-:W-:Y:S01]  /*5230*/  R2UR UR6, R17 ;  /* 0x00000000110672ca */ /* 0x000fe200000e0000 */
[-C--:B------:R-:W-:Y:S01]  /*5240*/  FMUL.FTZ R28, R28, R152.reuse ;  /* 0x000000981c1c7220 */ /* 0x080fe20000410000 */
[----:B------:R-:W-:Y:S01]  /*5250*/  R2UR UR48, R12 ;  /* 0x000000000c3072ca */ /* 0x000fe200000e0000 */
[-C--:B------:R-:W-:Y:S01]  /*5260*/  FMUL.FTZ R29, R29, R152.reuse ;  /* 0x000000981d1d7220 */ /* 0x080fe20000410000 */
[----:B------:R-:W-:Y:S01]  /*5270*/  R2UR UR49, R13 ;  /* 0x000000000d3172ca */ /* 0x000fe200000e0000 */
        /* <DEDUP_REMOVED lines=8> */
[----:B------:R-:W-:Y:S01]  /*5300*/  ULEA UR6, UR4, UR6, 0xb ;  /* 0x0000000604067291 */ /* 0x000fe2000f8e583f */
        /* <DEDUP_REMOVED lines=52> */
[----:B------:R-:W-:Y:S01]  /*5650*/  UMOV UR50, UR6 ;  /* 0x0000000600327c82 */ /* 0x000fe20008000000 */
[----:B-1----:R-:W-:Y:S01]  /*5660*/  WARPGROUP.ARRIVE ;  /* 0x00000000000079c5 */ /* 0x002fe20000000000 */
[----:B------:R-:W-:Y:S01]  /*5670*/  UMOV UR51, 0x40000040 ;  /* 0x4000004000337882 */ /* 0x000fe20000000000 */
[----:B------:R-:W-:Y:S01]  /*5680*/  UIADD3 UR10, UR6, 0x204, URZ ;  /* 0x00000204060a7890 */ /* 0x000fe2000fffe03f */
[-C--:B------:R-:W-:Y:S01]  /*5690*/  FMUL.FTZ R26, R26, R0.reuse ;  /* 0x000000001a1a7220 */ /* 0x080fe20000410000 */
[----:B------:R-:W-:Y:S01]  /*56a0*/  UMOV UR11, 0x40000040 ;  /* 0x40000040000b7882 */ /* 0x000fe20000000000 */
[----:B------:R-:W-:Y:S01]  /*56b0*/  UIADD3 UR14, UR6, 0x206, URZ ;  /* 0x00000206060e7890 */ /* 0x000fe2000fffe03f */
[----:B------:R-:W-:Y:S01]  /*56c0*/  HGMMA.64x64x16.F32.BF16 R152, gdesc[UR48], RZ, !UPT, gsb0 ;  /* 0x00e00000309879f0 */ /* 0x000fe2000c0018ff */
[----:B------:R-:W-:Y:S01]  /*56d0*/  R2UR UR48, R10 ;  /* 0x000000000a3072ca */ /* 0x000fe200000e0000 */
[----:B------:R-:W-:Y:S01]  /*56e0*/  UIADD3 UR50, UR6, 0x2, URZ ;  /* 0x0000000206327890 */ /* 0x000fe2000fffe03f */
[----:B------:R-:W-:Y:S01]  /*56f0*/  R2UR UR49, R11 ;  /* 0x000000000b3172ca */ /* 0x000fe200000e0000 */
[----:B------:R-:W-:Y:S01]  /*5700*/  UMOV UR51, 0x40000040 ;  /* 0x4000004000337882 */ /* 0x000fe20000000000 */
        /* <DEDUP_REMOVED lines=84> */
[----:B------:R-:W-:Y:S01]  /*5c50*/  FMUL.FTZ R151, R151, R0 ;  /* 0x0000000097977220 */ /* 0x000fe20000410000 */
[----:B------:R-:W-:-:S02]  /*5c60*/  WARPGROUP.DEPBAR.LE gsb0, 0x0 ;  /* 0x00008000000079c5 */ /* 0x000fc40000010000 */
[----:B------:R-:W-:-:S07]  /*5c70*/  WARPGROUP.ARRIVE ;  /* 0x00000000000079c5 */ /* 0x000fce0000000000 */
[----:B------:R-:W-:Y:S01]  /*5c80*/  HGMMA.64x64x16.F32.BF16 R152, gdesc[UR48], R152, gsb0 ;  /* 0x00e00000309879f0 */ /* 0x000fe20008001898 */
[----:B------:R-:W-:Y:S01]  /*5c90*/  R2UR UR48, R6 ;  /* 0x00000000063072ca */ /* 0x000fe200000e0000 */
[----:B------:R-:W-:Y:S01]  /*5ca0*/  UIADD3 UR50, UR6, 0x6, URZ ;  /* 0x0000000606327890 */ /* 0x000fe2000fffe03f */
[----:B------:R-:W-:Y:S01]  /*5cb0*/  R2UR UR49, R7 ;  /* 0x00000000073172ca */ /* 0x000fe200000e0000 */
[----:B------:R-:W-:Y:S01]  /*5cc0*/  UMOV UR51, 0x40000040 ;  /* 0x4000004000337882 */ /* 0x000fe20000000000 */
[----:B------:R-:W-:Y:S02]  /*5cd0*/  WARPGROUP.DEPBAR.LE gsb0, 0x0 ;  /* 0x00008000000079c5 */ /* 0x000fe40000010000 */
[----:B------:R-:W-:-:S09]  /*5ce0*/  WARPGROUP.ARRIVE ;  /* 0x00000000000079c5 */ /* 0x000fd20000000000 */
        /* <DEDUP_REMOVED lines=8> */
[----:B------:R-:W-:Y:S01]  /*5d70*/  UIADD3 UR50, UR6, 0x202, URZ ;  /* 0x0000020206327890 */ /* 0x000fe2000fffe03f */
[----:B------:R-:W-:Y:S01]  /*5d80*/  UMOV UR51, 0x40000040 ;  /* 0x4000004000337882 */ /* 0x000fe20000000000 */
[----:B------:R-:W-:Y:S01]  /*5d90*/  UMOV UR48, UR56 ;  /* 0x0000003800307c82 */ /* 0x000fe20008000000 */
[----:B------:R-:W-:Y:S01]  /*5da0*/  UMOV UR49, UR57 ;  /* 0x0000003900317c82 */ /* 0x000fe20008000000 */
        /* <DEDUP_REMOVED lines=40> */
.L_x_1234:
[----:B------:R-:W-:Y:S01]  /*6030*/  ULEA UR14, UR36, UR37, 0x3 ;  /* 0x00000025240e7291 */ /* 0x000fe2000f8e183f */
[----:B------:R-:W-:-:S05]  /*6040*/  IMAD.U32 R0, RZ, RZ, UR38 ;  /* 0x00000026ff007e24 */ /* 0x000fca000f8e00ff */
[----:B------:R-:W-:-:S04]  /*6050*/  SHF.L.U32 R0, R0, 0x1f, RZ ;  /* 0x0000001f00007819 */ /* 0x000fc800000006ff */
[----:B------:R1:W2:Y:S01]  /*6060*/  SYNCS.PHASECHK.TRANS64.TRYWAIT P2, [UR14+0x30850], R0 ;  /* 0x03085000ff0075a7 */ /* 0x0002a2000804014e */
[----:B------:R-:W-:Y:S05]  /*6070*/  @!P0 BRA `(.L_x_1235) ;  /* 0x0000000000048947 */ /* 0x000fea0003800000 */
[----:B------:R-:W-:Y:S01]  /*6080*/  BPT.TRAP 0x1 ;  /* 0x000000040000795c */ /* 0x000fe20000300000 */
.L_x_1235:
[----:B--2---:R-:W-:Y:S05]  /*6090*/  @P2 BRA `(.L_x_1236) ;  /* 0x0000000000082947 */ /* 0x004fea0003800000 */
[----:B------:R-:W2:Y:S02]  /*60a0*/  SYNCS.PHASECHK.TRANS64.TRYWAIT P2, [UR14+0x30850], R0 ;  /* 0x03085000ff0075a7 */ /* 0x000ea4000804014e */
[----:B--2---:R-:W-:Y:S05]  /*60b0*/  @!P2 BRA `(.L_x_1237) ;  /* 0x0000014c0020a947 */ /* 0x004fea0003800000 */
.L_x_1236:
[----:B------:R-:W-:Y:S01]  /*60c0*/  UIADD3 UR6, UR37, 0x400, URZ ;  /* 0x0000040025067890 */ /* 0x000fe2000fffe03f */
[----:B------:R-:W-:Y:S01]  /*60d0*/  WARPGROUP.ARRIVE ;  /* 0x00000000000079c5 */ /* 0x000fe20000000000 */
[----:B------:R-:W-:Y:S01]  /*60e0*/  UMOV UR11, 0x40000040 ;  /* 0x40000040000b7882 */ /* 0x000fe20000000000 */
[----:B------:R-:W-:Y:S01]  /*60f0*/  PLOP3.LUT P2, PT, PT, PT, UP0, 0x80, 0x0 ;  /* 0x000000000000781c */ /* 0x000fe20003f4f008 */
[----:B------:R-:W-:Y:S01]  /*6100*/  USHF.R.U32.HI UR6, URZ, 0x4, UR6 ;  /* 0x000000043f067899 */ /* 0x000fe20008011606 */
[----:B------:R-:W-:-:S03]  /*6110*/  PLOP3.LUT P3, PT, PT, PT, UP0, 0x80, 0x0 ;  /* 0x000000000000781c */ /* 0x000fc60003f6f008 */
[----:B------:R-:W-:-:S04]  /*6120*/  ULOP3.LUT UR6, UR6, 0x3fff, URZ, 0xc0, !UPT ;  /* 0x00003fff06067892 */ /* 0x000fc8000f8ec03f */
[----:B------:R-:W-:-:S04]  /*6130*/  ULOP3.LUT UR6, UR6, 0x2000000, URZ, 0xfc, !UPT ;  /* 0x0200000006067892 */ /* 0x000fc8000f8efc3f */
[----:B------:R-:W-:-:S07]  /*6140*/  ULEA UR6, UR36, UR6, 0xb ;  /* 0x0000000624067291 */ /* 0x000fce000f8e583f */
[----:B------:R-:W-:Y:S02]  /*6150*/  UMOV UR10, UR6 ;  /* 0x00000006000a7c82 */ /* 0x000fe40008000000 */
        /* <DEDUP_REMOVED lines=15> */
[----:B------:R-:W-:Y:S02]  /*6250*/  ULDC UR6, c[0x0][0x9d8] ;  /* 0x0002760000067ab9 */ /* 0x000fe40000000800 */
[----:B01----:R-:W-:Y:S01]  /*6260*/  FMUL.FTZ R0, R154, UR6 ;  /* 0x000000069a007c20 */ /* 0x003fe20008410000 */
        /* <DEDUP_REMOVED lines=13> */
[----:B------:R-:W-:-:S02]  /*6340*/  IMAD.SHL.U32 R178, R20, 0x40, RZ ;  /* 0x0000004014b27824 */ /* 0x000fc400078e00ff */
        /* <DEDUP_REMOVED lines=14> */
[----:B------:R-:W0:Y:S08]  /*6430*/  MUFU.TANH R0, R0 ;  /* 0x0000000000007308 */ /* 0x000e300000002400 */
[----:B------:R-:W1:Y:S08]  /*6440*/  MUFU.TANH R21, R21 ;  /* 0x0000001500157308 */ /* 0x000e700000002400 */
        /* <DEDUP_REMOVED lines=27> */
[----:B------:R-:W-:Y:S01]  /*6600*/  WARPGROUP.ARRIVE ;  /* 0x00000000000079c5 */ /* 0x000fe20000000000 */
[----:B------:R-:W-:-:S05]  /*6610*/  IMAD.U32 R188, RZ, RZ, UR39 ;  /* 0x00000027ffbc7e24 */ /* 0x000fca000f8e00ff */
[----:B------:R-:W-:Y:S01]  /*6620*/  HGMMA.64x256x16.F32.BF16 R24, R184, gdesc[UR8].tnspB, R24, gsb0 ;  /* 0x43e00008b8187df0 */ /* 0x000fe20008001818 */
[----:B------:R-:W-:Y:S02]  /*6630*/  @UP0 ULDC UR10, c[0x0][0x44c] ;  /* 0x00011300000a0ab9 */ /* 0x000fe40000000800 */
[----:B------:R-:W-:Y:S02]  /*6640*/  WARPGROUP.DEPBAR.LE gsb0, 0x0 ;  /* 0x00008000000079c5 */ /* 0x000fe40000010000 */
[----:B------:R-:W-:Y:S02]  /*6650*/  VIADD R186, R18, UR61 ;  /* 0x0000003d12ba7c36 */ /* 0x000fe40008000000 */
[----:B------:R-:W-:Y:S01]  /*6660*/  FMUL.FTZ R184, R152, UR6 ;  /* 0x0000000698b87c20 */ /* 0x000fe20008410000 */
[----:B------:R-:W-:Y:S01]  /*6670*/  FMUL.FTZ R187, R180, UR6 ;  /* 0x00000006b4bb7c20 */ /* 0x000fe20008410000 */
[----:B------:R-:W-:Y:S01]  /*6680*/  FMUL.FTZ R185, R153, UR6 ;  /* 0x0000000699b97c20 */ /* 0x000fe20008410000 */
[----:B------:R-:W-:Y:S01]  /*6690*/  @P2 IMAD.HI.U32 R152, R186, UR10, RZ ;  /* 0x0000000aba982c27 */ /* 0x000fe2000f8e00ff */
[----:B------:R-:W-:-:S03]  /*66a0*/  @UP0 ULDC UR10, c[0x0][0x450] ;  /* 0x00011400000a0ab9 */ /* 0x000fc60000000800 */
[----:B------:R-:W-:Y:S01]  /*66b0*/  FMUL.FTZ R180, R183, UR6 ;  /* 0x00000006b7b47c20 */ /* 0x000fe20008410000 */
[----:B------:R-:W-:Y:S01]  /*66c0*/  PLOP3.LUT P2, PT, PT, PT, UP1, 0x40, 0x0 ;  /* 0x000000000000781c */ /* 0x000fe20003f4e818 */
[----:B------:R-:W0:Y:S01]  /*66d0*/  MUFU.TANH R184, R184 ;  /* 0x000000b800b87308 */ /* 0x000e220000002400 */
[----:B------:R-:W-:Y:S01]  /*66e0*/  @P3 SHF.R.U32.HI R186, RZ, UR10, R152 ;  /* 0x0000000affba3c19 */ /* 0x000fe20008011698 */
[----:B------:R-:W-:Y:S01]  /*66f0*/  IMAD.U32 R152, RZ, RZ, UR5 ;  /* 0x00000005ff987e24 */ /* 0x000fe2000f8e00ff */
[----:B------:R-:W-:-:S03]  /*6700*/  ULDC UR5, c[0x0][0x9e0] ;  /* 0x0002780000057ab9 */ /* 0x000fc60000000800 */
[----:B------:R-:W-:Y:S01]  /*6710*/  @!P1 VIADD R152, R152, 0x30840 ;  /* 0x0003084098989836 */ /* 0x000fe20000000000 */
[----:B------:R-:W5:Y:S01]  /*6720*/  SHFL.IDX PT, R190, R186, RZ, 0x1c1f ;  /* 0x001c1fffbabe7589 */ /* 0x000f6200000e0000 */
[----:B------:R-:W0:Y:S03]  /*6730*/  MUFU.TANH R185, R185 ;  /* 0x000000b900b97308 */ /* 0x000e260000002400 */
[----:B------:R-:W-:-:S04]  /*6740*/  @!P1 PRMT R152, RZ, 0x654, R152 ;  /* 0x00000654ff989816 */ /* 0x000fc80000000098 */
[----:B------:R1:W-:Y:S01]  /*6750*/  @!P1 SYNCS.ARRIVE.TRANS64.RED.A1T0 RZ, [R152+URZ], RZ ;  /* 0x000000ff98ff99a7 */ /* 0x0003e2000810043f */
[----:B------:R-:W0:Y:S01]  /*6760*/  MUFU.TANH R187, R187 ;  /* 0x000000bb00bb7308 */ /* 0x000e220000002400 */
[----:B-1----:R-:W-:-:S07]  /*6770*/  IADD3 R152, -R16, 0x1, -R178 ;  /* 0x0000000110987810 */ /* 0x002fce0007ffe9b2 */
[----:B------:R-:W1:Y:S01]  /*6780*/  MUFU.TANH R180, R180 ;  /* 0x000000b400b47308 */ /* 0x000e620000002400 */
[----:B------:R-:W-:-:S05]  /*6790*/  IADD3 R188, -R188, UR60, R152 ;  /* 0x0000003cbcbc7c10 */ /* 0x000fca000fffe198 */
[C---:B------:R-:W-:Y:S02]  /*67a0*/  VIADD R189, R188.reuse, UR5 ;  /* 0x00000005bcbd7c36 */ /* 0x040fe40008000000 */
[----:B------:R-:W-:Y:S02]  /*67b0*/  VIADD R188, R188, UR58 ;  /* 0x0000003abcbc7c36 */ /* 0x000fe40008000000 */
[--C-:B-----5:R-:W-:Y:S02]  /*67c0*/  IMAD.IADD R183, R189, 0x1, R190.reuse ;  /* 0x00000001bdb77824 */ /* 0x120fe400078e02be */
[----:B------:R-:W-:Y:S01]  /*67d0*/  IMAD.IADD R182, R188, 0x1, R190 ;  /* 0x00000001bcb67824 */ /* 0x000fe200078e02be */
[----:B0-234-:R-:W-:Y:S06]  /*67e0*/  @P2 BRA `(.L_x_1238) ;  /* 0x00000000005c2947 */ /* 0x01dfec0003800000 */
[----:B------:R-:W-:Y:S01]  /*67f0*/  IMAD.U32 R152, RZ, RZ, UR39 ;  /* 0x00000027ff987e24 */ /* 0x000fe2000f8e00ff */
[----:B------:R-:W-:Y:S04]  /*6800*/  BSSY B0, `(.L_x_1239) ;  /* 0x0000011000007945 */ /* 0x000fe80003800000 */
[----:B------:R-:W-:-:S04]  /*6810*/  IADD3 R190, -R152, UR60, R190 ;  /* 0x0000003c98be7c10 */ /* 0x000fc8000fffe1be */
[----:B------:R-:W-:-:S13]  /*6820*/  ISETP.GT.AND P2, PT, R190, -0x1, PT ;  /* 0xffffffffbe00780c */ /* 0x000fda0003f44270 */
[----:B------:R-:W-:Y:S05]  /*6830*/  @P2 BRA `(.L_x_1240) ;  /* 0x0000000000202947 */ /* 0x000fea0003800000 */
[----:B------:R-:W-:Y:S01]  /*6840*/  IMAD.U32 R191, RZ, RZ, UR55 ;  /* 0x00000037ffbf7e24 */ /* 0x000fe2000f8e00ff */
[----:B------:R-:W-:-:S04]  /*6850*/  LOP3.LUT R190, RZ, R190, RZ, 0x33, !PT ;  /* 0x000000beffbe7212 */ /* 0x000fc800078e33ff */
[----:B------:R-:W-:-:S13]  /*6860*/  ISETP.NE.AND P2, PT, R191, 0x1, PT ;  /* 0x00000001bf00780c */ /* 0x000fda0003f45270 */
[----:B------:R-:W0:Y:S02]  /*6870*/  @P2 LDC.64 R152, c[0x0][0x9e8] ;  /* 0x00027a00ff982b82 */ /* 0x000e240000000a00 */
[----:B0-----:R-:W-:-:S05]  /*6880*/  @P2 IMAD.HI.U32 R152, R190, R152, RZ ;  /* 0x00000098be982227 */ /* 0x001fca00078e00ff */
[----:B------:R-:W-:-:S04]  /*6890*/  @P2 SHF.R.U32.HI R190, RZ, R153, R152 ;  /* 0x00000099ffbe2219 */ /* 0x000fc80000011698 */
[----:B------:R-:W-:Y:S01]  /*68a0*/  LOP3.LUT R190, RZ, R190, RZ, 0x33, !PT ;  /* 0x000000beffbe7212 */ /* 0x000fe200078e33ff */
[----:B------:R-:W-:Y:S06]  /*68b0*/  BRA `(.L_x_1241) ;  /* 0x0000000000147947 */ /* 0x000fec0003800000 */
.L_x_1240:
[----:B------:R-:W-:-:S05]  /*68c0*/  IMAD.U32 R191, RZ, RZ, UR55 ;  /* 0x00000037ffbf7e24 */ /* 0x000fca000f8e00ff */
[----:B------:R-:W-:-:S13]  /*68d0*/  ISETP.NE.AND P2, PT, R191, 0x1, PT ;  /* 0x00000001bf00780c */ /* 0x000fda0003f45270 */
[----:B------:R-:W0:Y:S02]  /*68e0*/  @P2 LDC.64 R152, c[0x0][0x9e8] ;  /* 0x00027a00ff982b82 */ /* 0x000e240000000a00 */
[----:B0-----:R-:W-:-:S05]  /*68f0*/  @P2 IMAD.HI.U32 R152, R190, R152, RZ ;  /* 0x00000098be982227 */ /* 0x001fca00078e00ff */
[----:B------:R-:W-:-:S07]  /*6900*/  @P2 SHF.R.U32.HI R190, RZ, R153, R152 ;  /* 0x00000099ffbe2219 */ /* 0x000fce0000011698 */
.L_x_1241:
[----:B------:R-:W-:Y:S05]  /*6910*/  BSYNC B0 ;  /* 0x0000000000007941 */ /* 0x000fea0003800000 */
.L_x_1239:
[----:B------:R-:W-:-:S04]  /*6920*/  IMAD R190, R190, R191, -R178 ;  /* 0x000000bfbebe7224 */ /* 0x000fc800078e0ab2 */
[----:B------:R-:W-:-:S05]  /*6930*/  IMAD.IADD R190, R190, 0x1, -R16 ;  /* 0x00000001bebe7824 */ /* 0x000fca00078e0a10 */
[----:B------:R-:W-:Y:S02]  /*6940*/  VIADDMNMX R183, R190, R191, R183, PT ;  /* 0x000000bfbeb77246 */ /* 0x000fe400038001b7 */
[----:B------:R-:W-:-:S07]  /*6950*/  VIMNMX R182, R182, R190, !PT ;  /* 0x000000beb6b67248 */ /* 0x000fce0007fe0100 */
.L_x_1238:
[----:B------:R-:W-:Y:S01]  /*6960*/  ISETP.GT.AND P2, PT, R20, -0x1, PT ;  /* 0xffffffff1400780c */ /* 0x000fe20003f44270 */
[----:B------:R-:W0:Y:S03]  /*6970*/  SHFL.IDX PT, R186, R186, 0x1, 0x1c1f ;  /* 0x003c1f00baba7f89 */ /* 0x000e2600000e0000 */
[C---:B------:R-:W-:Y:S02]  /*6980*/  ISETP.GT.AND P5, PT, R182.reuse, RZ, P2 ;  /* 0x000000ffb600720c */ /* 0x040fe400017a4270 */
[C---:B------:R-:W-:Y:S02]  /*6990*/  ISETP.GT.AND P4, PT, R182.reuse, 0x1, P2 ;  /* 0x00000001b600780c */ /* 0x040fe40001784270 */
[----:B------:R-:W-:Y:S02]  /*69a0*/  ISETP.LT.OR P5, PT, R183, 0x1, P5 ;  /* 0x00000001b700780c */ /* 0x000fe40002fa1670 */
[----:B------:R-:W-:-:S02]  /*69b0*/  ISETP.GT.AND P6, PT, R182, 0x8, P2 ;  /* 0x00000008b600780c */ /* 0x000fc400017c4270 */
[----:B------:R-:W-:Y:S02]  /*69c0*/  FSEL R184, R184, -INF , !P5 ;  /* 0xff800000b8b87808 */ /* 0x000fe40006800000 */
[C---:B------:R-:W-:Y:S02]  /*69d0*/  ISETP.GT.AND P5, PT, R182.reuse, 0x10, P2 ;  /* 0x00000010b600780c */ /* 0x040fe400017a4270 */
[----:B------:R-:W-:Y:S02]  /*69e0*/  ISETP.GT.AND P3, PT, R182, 0x9, P2 ;  /* 0x00000009b600780c */ /* 0x000fe40001764270 */
[C---:B------:R-:W-:Y:S02]  /*69f0*/  ISETP.LT.OR P5, PT, R183.reuse, 0x11, P5 ;  /* 0x00000011b700780c */ /* 0x040fe40002fa1670 */
[----:B------:R-:W-:Y:S02]  /*6a00*/  ISETP.LT.OR P4, PT, R183, 0x2, P4 ;  /* 0x00000002b700780c */ /* 0x000fe40002781670 */
[----:B------:R-:W-:-:S02]  /*6a10*/  FSEL R160, R160, -INF , !P5 ;  /* 0xff800000a0a07808 */ /* 0x000fc40006800000 */
[----:B------:R-:W-:Y:S01]  /*6a20*/  ISETP.GT.AND P5, PT, R182, 0x20, P2 ;  /* 0x00000020b600780c */ /* 0x000fe200017a4270 */
[--C-:B0-----:R-:W-:Y:S01]  /*6a30*/  IMAD.IADD R189, R189, 0x1, R186.reuse ;  /* 0x00000001bdbd7824 */ /* 0x101fe200078e02ba */
[C---:B------:R-:W-:Y:S01]  /*6a40*/  ISETP.LT.OR P6, PT, R183.reuse, 0x9, P6 ;  /* 0x00000009b700780c */ /* 0x040fe200037c1670 */
[----:B------:R-:W-:Y:S01]  /*6a50*/  IMAD.IADD R188, R188, 0x1, R186 ;  /* 0x00000001bcbc7824 */ /* 0x000fe200078e02ba */
[C---:B------:R-:W-:Y:S02]  /*6a60*/  ISETP.LT.OR P3, PT, R183.reuse, 0xa, P3 ;  /* 0x0000000ab700780c */ /* 0x040fe40001f61670 */
[----:B------:R-:W-:Y:S02]  /*6a70*/  ISETP.LT.OR P5, PT, R183, 0x21, P5 ;  /* 0x00000021b700780c */ /* 0x000fe40002fa1670 */
[----:B------:R-:W-:Y:S02]  /*6a80*/  FSEL R185, R185, -INF , !P4 ;  /* 0xff800000b9b97808 */ /* 0x000fe40006000000 */
[----:B------:R-:W-:-:S02]  /*6a90*/  FSEL R156, R156, -INF , !P6 ;  /* 0xff8000009c9c7808 */ /* 0x000fc40007000000 */
[----:B------:R-:W-:Y:S02]  /*6aa0*/  FSEL R157, R157, -INF , !P3 ;  /* 0xff8000009d9d7808 */ /* 0x000fe40005800000 */
[C---:B------:R-:W-:Y:S02]  /*6ab0*/  ISETP.GT.AND P4, PT, R182.reuse, 0x11, P2 ;  /* 0x00000011b600780c */ /* 0x040fe40001784270 */
[C---:B------:R-:W-:Y:S02]  /*6ac0*/  ISETP.GT.AND P6, PT, R182.reuse, 0x18, P2 ;  /* 0x00000018b600780c */ /* 0x040fe400017c4270 */
[----:B------:R-:W-:Y:S02]  /*6ad0*/  ISETP.GT.AND P3, PT, R182, 0x19, P2 ;  /* 0x00000019b600780c */ /* 0x000fe40001764270 */
[----:B------:R-:W-:Y:S02]  /*6ae0*/  FSEL R168, R168, -INF , !P5 ;  /* 0xff800000a8a87808 */ /* 0x000fe40006800000 */
[----:B------:R-:W-:-:S02]  /*6af0*/  ISETP.GT.AND P5, PT, R182, 0x30, P2 ;  /* 0x00000030b600780c */ /* 0x000fc400017a4270 */
[C---:B------:R-:W-:Y:S02]  /*6b00*/  ISETP.LT.OR P4, PT, R183.reuse, 0x12, P4 ;  /* 0x00000012b700780c */ /* 0x040fe40002781670 */
[C---:B------:R-:W-:Y:S02]  /*6b10*/  ISETP.LT.OR P6, PT, R183.reuse, 0x19, P6 ;  /* 0x00000019b700780c */ /* 0x040fe400037c1670 */
        /* <DEDUP_REMOVED lines=9> */
[----:B------:R-:W-:-:S02]  /*6bb0*/  PLOP3.LUT P5, PT, PT, PT, UP1, 0x40, 0x0 ;  /* 0x000000000000781c */ /* 0x000fc40003fae818 */
[C---:B------:R-:W-:Y:S02]  /*6bc0*/  ISETP.LT.OR P4, PT, R183.reuse, 0x22, P4 ;  /* 0x00000022b700780c */ /* 0x040fe40002781670 */
[C---:B------:R-:W-:Y:S02]  /*6bd0*/  ISETP.LT.OR P6, PT, R183.reuse, 0x29, P6 ;  /* 0x00000029b700780c */ /* 0x040fe400037c1670 */
[----:B------:R-:W-:Y:S02]  /*6be0*/  ISETP.LT.OR P3, PT, R183, 0x2a, P3 ;  /* 0x0000002ab700780c */ /* 0x000fe40001f61670 */
[----:B------:R-:W-:Y:S02]  /*6bf0*/  FSEL R169, R169, -INF , !P4 ;  /* 0xff800000a9a97808 */ /* 0x000fe40006000000 */
[----:B------:R-:W-:Y:S02]  /*6c00*/  FSEL R172, R172, -INF , !P6 ;  /* 0xff800000acac7808 */ /* 0x000fe40007000000 */
[----:B------:R-:W-:-:S02]  /*6c10*/  FSEL R173, R173, -INF , !P3 ;  /* 0xff800000adad7808 */ /* 0x000fc40005800000 */
[C---:B------:R-:W-:Y:S02]  /*6c20*/  ISETP.GT.AND P4, PT, R182.reuse, 0x31, P2 ;  /* 0x00000031b600780c */ /* 0x040fe40001784270 */
[C---:B------:R-:W-:Y:S02]  /*6c30*/  ISETP.GT.AND P6, PT, R182.reuse, 0x38, P2 ;  /* 0x00000038b600780c */ /* 0x040fe400017c4270 */
[----:B------:R-:W-:Y:S02]  /*6c40*/  ISETP.GT.AND P3, PT, R182, 0x39, P2 ;  /* 0x00000039b600780c */ /* 0x000fe40001764270 */
[C---:B------:R-:W-:Y:S02]  /*6c50*/  ISETP.LT.OR P4, PT, R183.reuse, 0x32, P4 ;  /* 0x00000032b700780c */ /* 0x040fe40002781670 */
[C---:B------:R-:W-:Y:S02]  /*6c60*/  ISETP.LT.OR P6, PT, R183.reuse, 0x39, P6 ;  /* 0x00000039b700780c */ /* 0x040fe400037c1670 */
[----:B------:R-:W-:-:S02]  /*6c70*/  ISETP.LT.OR P3, PT, R183, 0x3a, P3 ;  /* 0x0000003ab700780c */ /* 0x000fc40001f61670 */
[----:B------:R-:W-:Y:S02]  /*6c80*/  FSEL R177, R177, -INF , !P4 ;  /* 0xff800000b1b17808 */ /* 0x000fe40006000000 */
[----:B------:R-:W-:Y:S02]  /*6c90*/  FSEL R187, R187, -INF , !P6 ;  /* 0xff800000bbbb7808 */ /* 0x000fe40007000000 */
[----:B------:R-:W-:Y:S01]  /*6ca0*/  FSEL R181, R181, -INF , !P3 ;  /* 0xff800000b5b57808 */ /* 0x000fe20005800000 */
[----:B------:R-:W-:Y:S06]  /*6cb0*/  @P5 BRA `(.L_x_1242) ;  /* 0x00000000005c5947 */ /* 0x000fec0003800000 */
        /* <DEDUP_REMOVED lines=13> */
.L_x_1244:
[----:B------:R-:W-:-:S05]  /*6d90*/  IMAD.U32 R182, RZ, RZ, UR55 ;  /* 0x00000037ffb67e24 */ /* 0x000fca000f8e00ff */
[----:B------:R-:W-:-:S13]  /*6da0*/  ISETP.NE.AND P3, PT, R182, 0x1, PT ;  /* 0x00000001b600780c */ /* 0x000fda0003f65270 */
[----:B------:R-:W0:Y:S02]  /*6db0*/  @P3 LDC.64 R152, c[0x0][0x9e8] ;  /* 0x00027a00ff983b82 */ /* 0x000e240000000a00 */
[----:B0-----:R-:W-:-:S05]  /*6dc0*/  @P3 IMAD.HI.U32 R152, R186, R152, RZ ;  /* 0x00000098ba983227 */ /* 0x001fca00078e00ff */
[----:B------:R-:W-:-:S07]  /*6dd0*/  @P3 SHF.R.U32.HI R186, RZ, R153, R152 ;  /* 0x00000099ffba3219 */ /* 0x000fce0000011698 */
.L_x_1245:
[----:B------:R-:W-:Y:S05]  /*6de0*/  BSYNC B0 ;  /* 0x0000000000007941 */ /* 0x000fea0003800000 */
.L_x_1243:
[----:B------:R-:W-:-:S04]  /*6df0*/  IMAD R178, R186, R182, -R178 ;  /* 0x000000b6bab27224 */ /* 0x000fc800078e0ab2 */
[----:B------:R-:W-:-:S05]  /*6e00*/  IMAD.IADD R178, R178, 0x1, -R16 ;  /* 0x00000001b2b27824 */ /* 0x000fca00078e0a10 */
[----:B------:R-:W-:Y:S02]  /*6e10*/  VIADDMNMX R189, R178, R182, R189, PT ;  /* 0x000000b6b2bd7246 */ /* 0x000fe400038001bd */
[----:B------:R-:W-:-:S07]  /*6e20*/  VIMNMX R188, R188, R178, !PT ;  /* 0x000000b2bcbc7248 */ /* 0x000fce0007fe0100 */
.L_x_1242:
[----:B------:R-:W-:Y:S01]  /*6e30*/  FMNMX.FTZ R152, R184, R3, !PT ;  /* 0x00000003b8987209 */ /* 0x000fe20007810000 */
[----:B------:R-:W-:Y:S01]  /*6e40*/  ULDC UR6, c[0x0][0x988] ;  /* 0x0002620000067ab9 */ /* 0x000fe20000000800 */
[----:B------:R-:W-:Y:S01]  /*6e50*/  ISETP.GT.AND P4, PT, R188, 0x9, P2 ;  /* 0x00000009bc00780c */ /* 0x000fe20001784270 */
[----:B------:R-:W-:Y:S01]  /*6e60*/  UMOV UR38, UR7 ;  /* 0x0000000700267c82 */ /* 0x000fe20008000000 */
[----:B------:R-:W-:Y:S01]  /*6e70*/  FMNMX.FTZ R152, R185, R152, !PT ;  /* 0x00000098b9987209 */ /* 0x000fe20007810000 */
[----:B------:R-:W-:Y:S01]  /*6e80*/  UMOV UR36, UR4 ;  /* 0x0000000400247c82 */ /* 0x000fe20008000000 */
[----:B------:R-:W-:Y:S02]  /*6e90*/  ISETP.LT.OR P4, PT, R189, 0xa, P4 ;  /* 0x0000000abd00780c */ /* 0x000fe40002781670 */
[----:B------:R-:W-:Y:S02]  /*6ea0*/  FMNMX.FTZ R152, R156, R152, !PT ;  /* 0x000000989c987209 */ /* 0x000fe40007810000 */
[----:B------:R-:W-:-:S02]  /*6eb0*/  FSEL R155, R155, -INF , !P4 ;  /* 0xff8000009b9b7808 */ /* 0x000fc40006000000 */
[----:B------:R-:W-:Y:S02]  /*6ec0*/  FMNMX.FTZ R152, R157, R152, !PT ;  /* 0x000000989d987209 */ /* 0x000fe40007810000 */
[----:B------:R-:W-:Y:S02]  /*6ed0*/  ISETP.GT.AND P4, PT, R188, 0x19, P2 ;  /* 0x00000019bc00780c */ /* 0x000fe40001784270 */
        /* <DEDUP_REMOVED lines=11> */
[----:B------:R-:W-:Y:S02]  /*6f90*/  ISETP.GT.AND P6, PT, R188, 0x8, P2 ;  /* 0x00000008bc00780c */ /* 0x000fe400017c4270 */
[----:B------:R-:W-:Y:S02]  /*6fa0*/  FMNMX.FTZ R152, R172, R152, !PT ;  /* 0x00000098ac987209 */ /* 0x000fe40007810000 */
[----:B------:R-:W-:Y:S02]  /*6fb0*/  ISETP.LT.OR P3, PT, R189, 0x2, P3 ;  /* 0x00000002bd00780c */ /* 0x000fe40001f61670 */
[----:B------:R-:W-:Y:S02]  /*6fc0*/  FMNMX.FTZ R152, R173, R152, !PT ;  /* 0x00000098ad987209 */ /* 0x000fe40007810000 */
[----:B------:R-:W-:-:S02]  /*6fd0*/  FSEL R0, R0, -INF , !P4 ;  /* 0xff80000000007808 */ /* 0x000fc40006000000 */
[----:B------:R-:W-:Y:S02]  /*6fe0*/  FMNMX.FTZ R152, R176, R152, !PT ;  /* 0x00000098b0987209 */ /* 0x000fe40007810000 */
[----:B------:R-:W-:Y:S02]  /*6ff0*/  ISETP.LT.OR P6, PT, R189, 0x9, P6 ;  /* 0x00000009bd00780c */ /* 0x000fe400037c1670 */
[----:B------:R-:W-:Y:S02]  /*7000*/  FMNMX.FTZ R152, R177, R152, !PT ;  /* 0x00000098b1987209 */ /* 0x000fe40007810000 */
[----:B------:R-:W-:Y:S02]  /*7010*/  FMNMX.FTZ R178, R0, R2, !PT ;  /* 0x0000000200b27209 */ /* 0x000fe40007810000 */
[----:B------:R-:W-:Y:S02]  /*7020*/  FMNMX.FTZ R152, R187, R152, !PT ;  /* 0x00000098bb987209 */ /* 0x000fe40007810000 */
[----:B------:R-:W-:-:S02]  /*7030*/  ISETP.GT.AND P5, PT, R188, 0x10, P2 ;  /* 0x00000010bc00780c */ /* 0x000fc400017a4270 */
[----:B------:R-:W-:Y:S02]  /*7040*/  FMNMX.FTZ R152, R181, R152, !PT ;  /* 0x00000098b5987209 */ /* 0x000fe40007810000 */
[----:B------:R-:W-:Y:S02]  /*7050*/  FSEL R154, R154, -INF , !P6 ;  /* 0xff8000009a9a7808 */ /* 0x000fe40007000000 */
[C---:B------:R-:W-:Y:S01]  /*7060*/  ISETP.LT.OR P5, PT, R189.reuse, 0x11, P5 ;  /* 0x00000011bd00780c */ /* 0x040fe20002fa1670 */
[----:B------:R-:W0:Y:S01]  /*7070*/  SHFL.BFLY PT, R153, R152, 0x2, 0x1f ;  /* 0x0c401f0098997f89 */ /* 0x000e2200000e0000 */
[----:B------:R-:W-:Y:S02]  /*7080*/  ISETP.GT.AND P6, PT, R188, 0x18, P2 ;  /* 0x00000018bc00780c */ /* 0x000fe400017c4270 */
[----:B------:R-:W-:Y:S02]  /*7090*/  FSEL R158, R158, -INF , !P5 ;  /* 0xff8000009e9e7808 */ /* 0x000fe40006800000 */
[----:B------:R-:W-:-:S02]  /*70a0*/  ISETP.LT.OR P6, PT, R189, 0x19, P6 ;  /* 0x00000019bd00780c */ /* 0x000fc400037c1670 */
[----:B------:R-:W-:Y:S02]  /*70b0*/  ISETP.GT.AND P5, PT, R188, 0x20, P2 ;  /* 0x00000020bc00780c */ /* 0x000fe400017a4270 */
[----:B------:R-:W-:Y:S02]  /*70c0*/  FSEL R162, R162, -INF , !P6 ;  /* 0xff800000a2a27808 */ /* 0x000fe40007000000 */
[----:B------:R-:W-:Y:S02]  /*70d0*/  ISETP.LT.OR P5, PT, R189, 0x21, P5 ;  /* 0x00000021bd00780c */ /* 0x000fe40002fa1670 */
[----:B------:R-:W-:Y:S02]  /*70e0*/  ISETP.GT.AND P6, PT, R188, 0x28, P2 ;  /* 0x00000028bc00780c */ /* 0x000fe400017c4270 */
[----:B------:R-:W-:Y:S02]  /*70f0*/  FSEL R166, R166, -INF , !P5 ;  /* 0xff800000a6a67808 */ /* 0x000fe40006800000 */
[----:B------:R-:W-:-:S02]  /*7100*/  ISETP.GT.AND P5, PT, R188, 0x29, P2 ;  /* 0x00000029bc00780c */ /* 0x000fc400017a4270 */
[C---:B------:R-:W-:Y:S02]  /*7110*/  ISETP.LT.OR P6, PT, R189.reuse, 0x29, P6 ;  /* 0x00000029bd00780c */ /* 0x040fe400037c1670 */
[----:B------:R-:W-:Y:S02]  /*7120*/  ISETP.LT.OR P5, PT, R189, 0x2a, P5 ;  /* 0x0000002abd00780c */ /* 0x000fe40002fa1670 */
[----:B------:R-:W-:Y:S02]  /*7130*/  FSEL R170, R170, -INF , !P6 ;  /* 0xff800000aaaa7808 */ /* 0x000fe40007000000 */
[----:B0-----:R-:W-:Y:S02]  /*7140*/  FMNMX.FTZ R152, R152, R153, !PT ;  /* 0x0000009998987209 */ /* 0x001fe40007810000 */
[----:B------:R-:W-:Y:S02]  /*7150*/  FSEL R153, R21, -INF , !P3 ;  /* 0xff80000015997808 */ /* 0x000fe40005800000 */
[----:B------:R-:W-:Y:S01]  /*7160*/  ISETP.GT.AND P3, PT, R188, 0x11, P2 ;  /* 0x00000011bc00780c */ /* 0x000fe20001764270 */
[----:B------:R-:W0:Y:S01]  /*7170*/  SHFL.BFLY PT, R21, R152, 0x1, 0x1f ;  /* 0x0c201f0098157f89 */ /* 0x000e2200000e0000 */
[----:B------:R-:W-:-:S02]  /*7180*/  FMNMX.FTZ R178, R153, R178, !PT ;  /* 0x000000b299b27209 */ /* 0x000fc40007810000 */
[----:B------:R-:W-:Y:S02]  /*7190*/  ISETP.LT.OR P3, PT, R189, 0x12, P3 ;  /* 0x00000012bd00780c */ /* 0x000fe40001f61670 */
[----:B------:R-:W-:Y:S02]  /*71a0*/  FMNMX.FTZ R178, R154, R178, !PT ;  /* 0x000000b29ab27209 */ /* 0x000fe40007810000 */
[----:B------:R-:W-:Y:S02]  /*71b0*/  FSEL R159, R159, -INF , !P3 ;  /* 0xff8000009f9f7808 */ /* 0x000fe40005800000 */
[----:B------:R-:W-:Y:S02]  /*71c0*/  FMNMX.FTZ R178, R155, R178, !PT ;  /* 0x000000b29bb27209 */ /* 0x000fe40007810000 */
[----:B------:R-:W-:Y:S02]  /*71d0*/  ISETP.GT.AND P3, PT, R188, 0x21, P2 ;  /* 0x00000021bc00780c */ /* 0x000fe40001764270 */
[----:B------:R-:W-:-:S02]  /*71e0*/  FMNMX.FTZ R178, R158, R178, !PT ;  /* 0x000000b29eb27209 */ /* 0x000fc40007810000 */
[----:B------:R-:W-:Y:S02]  /*71f0*/  ISETP.LT.OR P3, PT, R189, 0x22, P3 ;  /* 0x00000022bd00780c */ /* 0x000fe40001f61670 */
[----:B------:R-:W-:Y:S02]  /*7200*/  FMNMX.FTZ R178, R159, R178, !PT ;  /* 0x000000b29fb27209 */ /* 0x000fe40007810000 */
[----:B------:R-:W-:Y:S02]  /*7210*/  FSEL R167, R167, -INF , !P3 ;  /* 0xff800000a7a77808 */ /* 0x000fe40005800000 */
[----:B------:R-:W-:Y:S02]  /*7220*/  FMNMX.FTZ R178, R162, R178, !PT ;  /* 0x000000b2a2b27209 */ /* 0x000fe40007810000 */
[----:B------:R-:W-:Y:S02]  /*7230*/  ISETP.GT.AND P3, PT, R188, 0x30, P2 ;  /* 0x00000030bc00780c */ /* 0x000fe40001764270 */
[----:B------:R-:W-:-:S02]  /*7240*/  FMNMX.FTZ R178, R163, R178, !PT ;  /* 0x000000b2a3b27209 */ /* 0x000fc40007810000 */
[----:B------:R-:W-:Y:S02]  /*7250*/  ISETP.GT.AND P4, PT, R188, 0x31, P2 ;  /* 0x00000031bc00780c */ /* 0x000fe40001784270 */
[----:B------:R-:W-:Y:S02]  /*7260*/  FMNMX.FTZ R178, R166, R178, !PT ;  /* 0x000000b2a6b27209 */ /* 0x000fe40007810000 */
[----:B------:R-:W-:Y:S02]  /*7270*/  ISETP.LT.OR P3, PT, R189, 0x31, P3 ;  /* 0x00000031bd00780c */ /* 0x000fe40001f61670 */
[----:B------:R-:W-:Y:S02]  /*7280*/  FMNMX.FTZ R178, R167, R178, !PT ;  /* 0x000000b2a7b27209 */ /* 0x000fe40007810000 */
[----:B0-----:R-:W-:Y:S02]  /*7290*/  FMNMX.FTZ R21, R152, R21, !PT ;  /* 0x0000001598157209 */ /* 0x001fe40007810000 */
[----:B------:R-:W-:-:S02]  /*72a0*/  FSEL R171, R171, -INF , !P5 ;  /* 0xff800000abab7808 */ /* 0x000fc40006800000 */
[----:B------:R-:W-:Y:S01]  /*72b0*/  FMNMX.FTZ R182, R170, R178, !PT ;  /* 0x000000b2aab67209 */ /* 0x000fe20007810000 */
[----:B------:R-:W-:Y:S01]  /*72c0*/  FMUL.FTZ R152, R21, UR6 ;  /* 0x0000000615987c20 */ /* 0x000fe20008410000 */
[----:B------:R-:W-:Y:S02]  /*72d0*/  ISETP.GT.AND P6, PT, R188, 0x38, P2 ;  /* 0x00000038bc00780c */ /* 0x000fe400017c4270 */
[----:B------:R-:W-:Y:S02]  /*72e0*/  ISETP.LT.OR P4, PT, R189, 0x32, P4 ;  /* 0x00000032bd00780c */ /* 0x000fe40002781670 */
[----:B------:R-:W-:Y:S02]  /*72f0*/  FSEL R178, R174, -INF , !P3 ;  /* 0xff800000aeb27808 */ /* 0x000fe40005800000 */
        /* <DEDUP_REMOVED lines=12> */
[----:B-1----:R-:W-:Y:S01]  /*73c0*/  FSEL R180, R180, -INF , !P2 ;  /* 0xff800000b4b47808 */ /* 0x002fe20005000000 */
[--C-:B------:R-:W-:Y:S01]  /*73d0*/  FFMA.FTZ R164, R169, UR6, -R152.reuse ;  /* 0x00000006a9a47c23 */ /* 0x100fe20008010898 */
        /* <DEDUP_REMOVED lines=8> */
[--C-:B------:R-:W-:Y:S01]  /*7460*/  FFMA.FTZ R157, R157, UR6, -R152.reuse ;  /* 0x000000069d9d7c23 */ /* 0x100fe20008010898 */
[----:B------:R-:W0:Y:S01]  /*7470*/  SHFL.BFLY PT, R182, R156, 0x2, 0x1f ;  /* 0x0c401f009cb67f89 */ /* 0x000e2200000e0000 */
[--C-:B------:R-:W-:Y:S01]  /*7480*/  FFMA.FTZ R190, R172, UR6, -R152.reuse ;  /* 0x00000006acbe7c23 */ /* 0x100fe20008010898 */
[--C-:B------:R-:W-:Y:S01]  /*7490*/  FFMA.FTZ R165, R173, UR6, -R152.reuse ;  /* 0x00000006ada57c23 */ /* 0x100fe20008010898 */
[--C-:B------:R-:W-:Y:S01]  /*74a0*/  FFMA.FTZ R184, R176, UR6, -R152.reuse ;  /* 0x00000006b0b87c23 */ /* 0x100fe20008010898 */
[--C-:B------:R-:W-:Y:S01]  /*74b0*/  FFMA.FTZ R168, R177, UR6, -R152.reuse ;  /* 0x00000006b1a87c23 */ /* 0x100fe20008010898 */
[--C-:B------:R-:W-:Y:S01]  /*74c0*/  FFMA.FTZ R186, R187, UR6, -R152.reuse ;  /* 0x00000006bbba7c23 */ /* 0x100fe20008010898 */
[----:B------:R-:W-:Y:S01]  /*74d0*/  FFMA.FTZ R152, R181, UR6, -R152 ;  /* 0x00000006b5987c23 */ /* 0x000fe20008010898 */
        /* <DEDUP_REMOVED lines=8> */
[----:B0-----:R-:W-:-:S02]  /*7560*/  FMNMX.FTZ R156, R156, R169, !PT ;  /* 0x000000a99c9c7209 */ /* 0x001fc40007810000 */
[----:B------:R-:W-:-:S05]  /*7570*/  FSEL R169, R21, RZ, P5 ;  /* 0x000000ff15a97208 */ /* 0x000fca0002800000 */
[----:B------:R-:W-:Y:S01]  /*7580*/  MUFU.EX2 R194, R194 ;  /* 0x000000c200c27308 */ /* 0x000fe20000000800 */
[----:B------:R-:W-:Y:S01]  /*7590*/  FSETP.NEU.FTZ.AND P2, PT, R156, -INF , PT ;  /* 0xff8000009c00780b */ /* 0x000fe20003f5d000 */
[----:B------:R-:W-:-:S06]  /*75a0*/  FADD.FTZ R169, -R169, R3 ;  /* 0x00000003a9a97221 */ /* 0x000fcc0000010100 */
[----:B------:R0:W-:Y:S01]  /*75b0*/  MUFU.EX2 R3, R152 ;  /* 0x0000009800037308 */ /* 0x0001e20000000800 */
[----:B------:R-:W-:-:S07]  /*75c0*/  FMUL.FTZ R172, R169, UR6 ;  /* 0x00000006a9ac7c20 */ /* 0x000fce0008410000 */
[----:B------:R-:W-:Y:S01]  /*75d0*/  MUFU.EX2 R161, R161 ;  /* 0x000000a100a17308 */ /* 0x000fe20000000800 */
[----:B0-----:R-:W-:-:S05]  /*75e0*/  FMUL.FTZ R152, R156, UR6 ;  /* 0x000000069c987c20 */ /* 0x001fca0008410000 */
[----:B------:R-:W-:Y:S02]  /*75f0*/  FSEL R169, R152, RZ, P2 ;  /* 0x000000ff98a97208 */ /* 0x000fe40001000000 */
[----:B------:R-:W0:Y:S03]  /*7600*/  MUFU.EX2 R152, R172 ;  /* 0x000000ac00987308 */ /* 0x000e260000000800 */
[--C-:B------:R-:W-:Y:S01]  /*7610*/  FFMA.FTZ R197, R0, UR6, -R169.reuse ;  /* 0x0000000600c57c23 */ /* 0x100fe200080108a9 */
[----:B------:R-:W-:Y:S02]  /*7620*/  IMAD.U32 R0, RZ, RZ, UR14 ;  /* 0x0000000eff007e24 */ /* 0x000fe4000f8e00ff */
[--C-:B------:R-:W-:Y:S01]  /*7630*/  FFMA.FTZ R153, R153, UR6, -R169.reuse ;  /* 0x0000000699997c23 */ /* 0x100fe200080108a9 */
[--C-:B------:R-:W-:Y:S01]  /*7640*/  FFMA.FTZ R199, R154, UR6, -R169.reuse ;  /* 0x000000069ac77c23 */ /* 0x100fe200080108a9 */
[--C-:B------:R-:W-:Y:S01]  /*7650*/  FFMA.FTZ R154, R155, UR6, -R169.reuse ;  /* 0x000000069b9a7c23 */ /* 0x100fe200080108a9 */
[----:B------:R-:W-:Y:S01]  /*7660*/  @!P1 VIADD R0, R0, 0x30860 ;  /* 0x0003086000009836 */ /* 0x000fe20000000000 */
[----:B------:R-:W-:Y:S01]  /*7670*/  MUFU.EX2 R197, R197 ;  /* 0x000000c500c57308 */ /* 0x000fe20000000800 */
[--C-:B------:R-:W-:Y:S01]  /*7680*/  FFMA.FTZ R193, R158, UR6, -R169.reuse ;  /* 0x000000069ec17c23 */ /* 0x100fe200080108a9 */
[--C-:B------:R-:W-:Y:S01]  /*7690*/  FFMA.FTZ R155, R159, UR6, -R169.reuse ;  /* 0x000000069f9b7c23 */ /* 0x100fe200080108a9 */
[--C-:B------:R-:W-:Y:S01]  /*76a0*/  FFMA.FTZ R195, R162, UR6, -R169.reuse ;  /* 0x00000006a2c37c23 */ /* 0x100fe200080108a9 */
[----:B------:R-:W-:Y:S01]  /*76b0*/  @!P1 PRMT R0, RZ, 0x654, R0 ;  /* 0x00000654ff009816 */ /* 0x000fe20000000000 */
[--C-:B------:R-:W-:Y:S01]  /*76c0*/  FFMA.FTZ R166, R166, UR6, -R169.reuse ;  /* 0x00000006a6a67c23 */ /* 0x100fe200080108a9 */
[--C-:B------:R-:W-:Y:S01]  /*76d0*/  FFMA.FTZ R167, R167, UR6, -R169.reuse ;  /* 0x00000006a7a77c23 */ /* 0x100fe200080108a9 */
[--C-:B------:R-:W-:Y:S01]  /*76e0*/  FFMA.FTZ R170, R170, UR6, -R169.reuse ;  /* 0x00000006aaaa7c23 */ /* 0x100fe200080108a9 */
[----:B------:R1:W-:Y:S01]  /*76f0*/  @!P1 SYNCS.ARRIVE.TRANS64.RED.A1T0 RZ, [R0+URZ], RZ ;  /* 0x000000ff00ff99a7 */ /* 0x0003e2000810043f */
[----:B------:R-:W-:Y:S01]  /*7700*/  MUFU.EX2 R153, R153 ;  /* 0x0000009900997308 */ /* 0x000fe20000000800 */
[----:B0-----:R-:W-:Y:S01]  /*7710*/  FFMA.FTZ R15, R152, R15, R196 ;  /* 0x0000000f980f7223 */ /* 0x001fe200000100c4 */
[--C-:B------:R-:W-:Y:S01]  /*7720*/  FFMA.FTZ R171, R171, UR6, -R169.reuse ;  /* 0x00000006abab7c23 */ /* 0x100fe200080108a9 */
[--C-:B------:R-:W-:Y:S01]  /*7730*/  FFMA.FTZ R178, R178, UR6, -R169.reuse ;  /* 0x00000006b2b27c23 */ /* 0x100fe200080108a9 */
[----:B------:R-:W-:Y:S01]  /*7740*/  FFMA.FTZ R175, R175, UR6, -R169 ;  /* 0x00000006afaf7c23 */ /* 0x000fe200080108a9 */
[----:B------:R-:W-:Y:S01]  /*7750*/  FADD.FTZ R15, R174, R15 ;  /* 0x0000000fae0f7221 */ /* 0x000fe20000010000 */
[----:B------:R-:W-:Y:S01]  /*7760*/  FFMA.FTZ R179, R179, UR6, -R169 ;  /* 0x00000006b3b37c23 */ /* 0x000fe200080108a9 */
[----:B-1----:R-:W-:Y:S01]  /*7770*/  FSEL R0, R156, RZ, P2 ;  /* 0x000000ff9c007208 */ /* 0x002fe20001000000 */
[----:B------:R-:W-:Y:S01]  /*7780*/  MUFU.EX2 R199, R199 ;  /* 0x000000c700c77308 */ /* 0x000fe20000000800 */
[----:B------:R-:W-:Y:S01]  /*7790*/  FADD.FTZ R15, R198, R15 ;  /* 0x0000000fc60f7221 */ /* 0x000fe20000010000 */
[C---:B------:R-:W-:Y:S01]  /*77a0*/  ISETP.GT.AND P2, PT, R20.reuse, UR54, PT ;  /* 0x0000003614007c0c */ /* 0x040fe2000bf44270 */
[----:B------:R-:W-:-:S02]  /*77b0*/  VIADD R20, R20, 0xffffffff ;  /* 0xffffffff14147836 */ /* 0x000fc40000000000 */
[----:B------:R-:W-:Y:S01]  /*77c0*/  FADD.FTZ R0, -R0, R2 ;  /* 0x0000000200007221 */ /* 0x000fe20000010100 */
[----:B------:R-:W-:Y:S01]  /*77d0*/  FFMA.FTZ R2, R163, UR6, -R169 ;  /* 0x00000006a3027c23 */ /* 0x000fe200080108a9 */
[C---:B------:R-:W-:Y:S01]  /*77e0*/  FADD.FTZ R15, R157.reuse, R15 ;  /* 0x0000000f9d0f7221 */ /* 0x040fe20000010000 */
[----:B------:R-:W-:Y:S01]  /*77f0*/  FFMA.FTZ R169, R180, UR6, -R169 ;  /* 0x00000006b4a97c23 */ /* 0x000fe200080108a9 */
[----:B------:R-:W-:Y:S01]  /*7800*/  FMUL.FTZ R0, R0, UR6 ;  /* 0x0000000600007c20 */ /* 0x000fe20008410000 */
[----:B------:R-:W-:Y:S01]  /*7810*/  MUFU.EX2 R154, R154 ;  /* 0x0000009a009a7308 */ /* 0x000fe20000000800 */
[----:B------:R-:W-:Y:S01]  /*7820*/  FADD.FTZ R15, R192, R15 ;  /* 0x0000000fc00f7221 */ /* 0x000fe20000010000 */
[----:B------:R-:W-:Y:S02]  /*7830*/  F2FP.BF16.F32.PACK_AB R196, R174, R196 ;  /* 0x000000c4aec4723e */ /* 0x000fe400000010ff */
[----:B------:R-:W-:Y:S01]  /*7840*/  F2FP.BF16.F32.PACK_AB R198, R157, R198 ;  /* 0x000000c69dc6723e */ /* 0x000fe200000010ff */
[C---:B------:R-:W-:Y:S01]  /*7850*/  FADD.FTZ R15, R160.reuse, R15 ;  /* 0x0000000fa00f7221 */ /* 0x040fe20000010000 */
[----:B------:R-:W-:-:S02]  /*7860*/  F2FP.BF16.F32.PACK_AB R192, R160, R192 ;  /* 0x000000c0a0c0723e */ /* 0x000fc400000010ff */
[----:B------:R-:W0:Y:S01]  /*7870*/  MUFU.EX2 R0, R0 ;  /* 0x0000000000007308 */ /* 0x000e220000000800 */
[----:B------:R-:W-:Y:S01]  /*7880*/  FADD.FTZ R15, R194, R15 ;  /* 0x0000000fc20f7221 */ /* 0x000fe20000010000 */
[----:B------:R-:W-:-:S03]  /*7890*/  F2FP.BF16.F32.PACK_AB R194, R161, R194 ;  /* 0x000000c2a1c2723e */ /* 0x000fc600000010ff */
[----:B------:R-:W-:-:S03]  /*78a0*/  FADD.FTZ R15, R161, R15 ;  /* 0x0000000fa10f7221 */ /* 0x000fc60000010000 */
[----:B------:R-:W1:Y:S08]  /*78b0*/  MUFU.EX2 R193, R193 ;  /* 0x000000c100c17308 */ /* 0x000e700000000800 */
[----:B------:R-:W2:Y:S01]  /*78c0*/  MUFU.EX2 R155, R155 ;  /* 0x0000009b009b7308 */ /* 0x000ea20000000800 */
[----:B0-----:R-:W-:Y:S01]  /*78d0*/  FFMA.FTZ R14, R0, R14, R197 ;  /* 0x0000000e000e7223 */ /* 0x001fe200000100c5 */
[----:B------:R-:W-:-:S03]  /*78e0*/  F2FP.BF16.F32.PACK_AB R197, R153, R197 ;  /* 0x000000c599c5723e */ /* 0x000fc600000010ff */
[----:B------:R-:W-:-:S03]  /*78f0*/  FADD.FTZ R14, R153, R14 ;  /* 0x0000000e990e7221 */ /* 0x000fc60000010000 */
[----:B------:R-:W0:Y:S01]  /*7900*/  MUFU.EX2 R195, R195 ;  /* 0x000000c300c37308 */ /* 0x000e220000000800 */
[----:B------:R-:W-:Y:S01]  /*7910*/  FADD.FTZ R14, R199, R14 ;  /* 0x0000000ec70e7221 */ /* 0x000fe20000010000 */
[----:B------:R-:W-:-:S03]  /*7920*/  F2FP.BF16.F32.PACK_AB R199, R154, R199 ;  /* 0x000000c79ac7723e */ /* 0x000fc600000010ff */
[----:B------:R-:W-:-:S03]  /*7930*/  FADD.FTZ R14, R154, R14 ;  /* 0x0000000e9a0e7221 */ /* 0x000fc60000010000 */
[----:B------:R-:W3:Y:S01]  /*7940*/  MUFU.EX2 R2, R2 ;  /* 0x0000000200027308 */ /* 0x000ee20000000800 */
[----:B-1----:R-:W-:Y:S01]  /*7950*/  FADD.FTZ R14, R193, R14 ;  /* 0x0000000ec10e7221 */ /* 0x002fe20000010000 */
[----:B--2---:R-:W-:-:S03]  /*7960*/  F2FP.BF16.F32.PACK_AB R193, R155, R193 ;  /* 0x000000c19bc1723e */ /* 0x004fc600000010ff */
[----:B------:R-:W-:-:S03]  /*7970*/  FADD.FTZ R14, R155, R14 ;  /* 0x0000000e9b0e7221 */ /* 0x000fc60000010000 */
[----:B------:R-:W1:Y:S01]  /*7980*/  MUFU.EX2 R188, R188 ;  /* 0x000000bc00bc7308 */ /* 0x000e620000000800 */
[----:B0-----:R-:W-:-:S07]  /*7990*/  FADD.FTZ R14, R195, R14 ;  /* 0x0000000ec30e7221 */ /* 0x001fce0000010000 */
[----:B------:R-:W0:Y:S01]  /*79a0*/  MUFU.EX2 R166, R166 ;  /* 0x000000a600a67308 */ /* 0x000e220000000800 */
[C---:B---3--:R-:W-:Y:S01]  /*79b0*/  FADD.FTZ R14, R2.reuse, R14 ;  /* 0x0000000e020e7221 */ /* 0x048fe20000010000 */
[----:B------:R-:W-:Y:S01]  /*79c0*/  F2FP.BF16.F32.PACK_AB R195, R2, R195 ;  /* 0x000000c302c3723e */ /* 0x000fe200000010ff */
[----:B------:R-:W-:-:S05]  /*79d0*/  IMAD.MOV.U32 R2, RZ, RZ, R156 ;  /* 0x000000ffff027224 */ /* 0x000fca00078e009c */
        /* <DEDUP_REMOVED lines=11> */
[----:B0-----:R-:W-:-:S07]  /*7a90*/  FADD.FTZ R15, R190, R15 ;  /* 0x0000000fbe0f7221 */ /* 0x001fce0000010000 */
        /* <DEDUP_REMOVED lines=16> */
[C---:B--2---:R-:W-:Y:S01]  /*7ba0*/  FADD.FTZ R14, R175.reuse, R14 ;  /* 0x0000000eaf0e7221 */ /* 0x044fe20000010000 */
[----:B------:R-:W-:-:S06]  /*7bb0*/  F2FP.BF16.F32.PACK_AB R185, R175, R178 ;  /* 0x000000b2afb9723e */ /* 0x000fcc00000010ff */
[----:B------:R-:W2:Y:S01]  /*7bc0*/  MUFU.EX2 R169, R169 ;  /* 0x000000a900a97308 */ /* 0x000ea20000000800 */
[----:B-1----:R-:W-:Y:S01]  /*7bd0*/  FADD.FTZ R15, R186, R15 ;  /* 0x0000000fba0f7221 */ /* 0x002fe20000010000 */
[----:B------:R-:W-:-:S03]  /*7be0*/  F2FP.BF16.F32.PACK_AB R186, R3, R186 ;  /* 0x000000ba03ba723e */ /* 0x000fc600000010ff */
[----:B------:R-:W-:Y:S01]  /*7bf0*/  FADD.FTZ R15, R3, R15 ;  /* 0x0000000f030f7221 */ /* 0x000fe20000010000 */
[----:B------:R-:W-:Y:S02]  /*7c00*/  IMAD.MOV.U32 R3, RZ, RZ, R21 ;  /* 0x000000ffff037224 */ /* 0x000fe400078e0015 */
[----:B0-----:R-:W-:-:S04]  /*7c10*/  FADD.FTZ R14, R179, R14 ;  /* 0x0000000eb30e7221 */ /* 0x001fc80000010000 */
[C---:B--2---:R-:W-:Y:S01]  /*7c20*/  FADD.FTZ R14, R169.reuse, R14 ;  /* 0x0000000ea90e7221 */ /* 0x044fe20000010000 */
[----:B------:R-:W-:Y:S01]  /*7c30*/  F2FP.BF16.F32.PACK_AB R187, R169, R179 ;  /* 0x000000b3a9bb723e */ /* 0x000fe200000010ff */
[----:B------:R-:W-:Y:S06]  /*7c40*/  @P2 BRA `(.L_x_1246) ;  /* 0xffffffd400302947 */ /* 0x000fec000383ffff */
[----:B------:R-:W-:Y:S01]  /*7c50*/  IMAD.MOV.U32 R2, RZ, RZ, R156 ;  /* 0x000000ffff027224 */ /* 0x000fe200078e009c */
[----:B------:R-:W-:Y:S01]  /*7c60*/  UMOV UR36, UR4 ;  /* 0x0000000400247c82 */ /* 0x000fe20008000000 */
[----:B------:R-:W-:Y:S01]  /*7c70*/  IMAD.MOV.U32 R3, RZ, RZ, R21 ;  /* 0x000000ffff037224 */ /* 0x000fe200078e0015 */
[----:B------:R-:W-:-:S06]  /*7c80*/  UMOV UR38, UR7 ;  /* 0x0000000700267c82 */ /* 0x000fcc0008000000 */
.L_x_1229:
[----:B------:R-:W-:Y:S01]  /*7c90*/  ULDC UR4, c[0x0][0x448] ;  /* 0x0001120000047ab9 */ /* 0x000fe20000000800 */
[----:B------:R-:W-:Y:S01]  /*7ca0*/  ULDC UR7, c[0x0][0x9e4] ;  /* 0x0002790000077ab9 */ /* 0x000fe20000000800 */
[----:B------:R-:W-:Y:S02]  /*7cb0*/  UISETP.NE.AND UP0, UPT, UR4, 0x1, UPT ;  /* 0x000000010400788c */ /* 0x000fe4000bf05270 */
[----:B------:R-:W-:Y:S02]  /*7cc0*/  UISETP.GE.AND UP1, UPT, UR7, 0x1, UPT ;  /* 0x000000010700788c */ /* 0x000fe4000bf26270 */
[----:B------:R-:W-:Y:S02]  /*7cd0*/  UIADD3 UR11, UR61, 0x7f, URZ ;  /* 0x0000007f3d0b7890 */ /* 0x000fe4000fffe03f */
[----:B------:R-:W-:Y:S02]  /*7ce0*/  UIADD3 UR10, UR60, 0x1, -UR39 ;  /* 0x000000013c0a7890 */ /* 0x000fe4000fffe827 */
[----:B------:R-:W-:-:S03]  /*7cf0*/  PLOP3.LUT P5, PT, PT, PT, UP1, 0x80, 0x0 ;  /* 0x000000000000781c */ /* 0x000fc60003faf018 */
[----:B------:R-:W-:Y:S01]  /*7d00*/  @UP0 ULDC UR4, c[0x0][0x44c] ;  /* 0x0001130000040ab9 */ /* 0x000fe20000000800 */
[----:B------:R-:W-:Y:S01]  /*7d10*/  @UP0 ULDC UR14, c[0x0][0x450] ;  /* 0x00011400000e0ab9 */ /* 0x000fe20000000800 */
[----:B------:R-:W-:-:S04]  /*7d20*/  UIMAD.WIDE.U32 UR4, UR11, UR4, URZ ;  /* 0x000000040b0472a5 */ /* 0x000fc8000f8e003f */
[----:B------:R-:W-:-:S03]  /*7d30*/  @UP0 USHF.R.U32.HI UR11, URZ, UR14, UR5 ;  /* 0x0000000e3f0b0299 */ /* 0x000fc60008011605 */
[----:B------:R-:W-:Y:S01]  /*7d40*/  ULDC UR14, c[0x0][0x9dc] ;  /* 0x00027700000e7ab9 */ /* 0x000fe20000000800 */
[----:B------:R-:W-:-:S04]  /*7d50*/  UIADD3 UR15, UR10, UR11, URZ ;  /* 0x0000000b0a0f7290 */ /* 0x000fc8000fffe03f */
        /* <DEDUP_REMOVED lines=12> */
.L_x_1248:
[----:B------:R-:W-:-:S11]  /*7e20*/  UISETP.NE.AND UP1, UPT, UR7, 0x1, UPT ;  /* 0x000000010700788c */ /* 0x000fd6000bf25270 */
[----:B------:R-:W-:Y:S02]  /*7e30*/  @UP1 ULDC.64 UR4, c[0x0][0x9e8] ;  /* 0x00027a0000041ab9 */ /* 0x000fe40000000a00 */
[----:B------:R-:W-:-:S04]  /*7e40*/  UIMAD.WIDE.U32 UR10, UR15, UR4, URZ ;  /* 0x000000040f0a72a5 */ /* 0x000fc8000f8e003f */
[----:B------:R-:W-:-:S12]  /*7e50*/  @UP1 USHF.R.U32.HI UR15, URZ, UR5, UR11 ;  /* 0x000000053f0f1299 */ /* 0x000fd8000801160b */
.L_x_1249:
[----:B------:R-:W-:-:S04]  /*7e60*/  UIMAD UR7, UR15, UR7, URZ ;  /* 0x000000070f0772a4 */ /* 0x000fc8000f8e023f */
[----:B------:R-:W-:-:S04]  /*7e70*/  UISETP.LT.AND UP1, UPT, UR14, UR7, UPT ;  /* 0x000000070e00728c */ /* 0x000fc8000bf21270 */
[----:B------:R-:W-:-:S12]  /*7e80*/  USEL UR14, UR14, UR7, !UP1 ;  /* 0x000000070e0e7287 */ /* 0x000fd8000c800000 */
.L_x_1247:
[----:B------:R-:W-:Y:S01]  /*7e90*/  UIADD3 UR14, UR14, 0x3f, URZ ;  /* 0x0000003f0e0e7890 */ /* 0x000fe2000fffe03f */
[----:B------:R-:W-:-:S03]  /*7ea0*/  R2UR UR5, R19 ;  /* 0x00000000130572ca */ /* 0x000fc600000e0000 */
[----:B------:R-:W-:-:S04]  /*7eb0*/  USHF.R.S32.HI UR4, URZ, 0x1f, UR14 ;  /* 0x0000001f3f047899 */ /* 0x000fc8000801140e */
[----:B------:R-:W-:-:S04]  /*7ec0*/  ULEA.HI UR4, UR4, UR14, URZ, 0x6 ;  /* 0x0000000e04047291 */ /* 0x000fc8000f8f303f */
[----:B------:R-:W-:-:S04]  /*7ed0*/  USHF.R.S32.HI UR4, URZ, 0x6, UR4 ;  /* 0x000000063f047899 */ /* 0x000fc80008011404 */
[----:B------:R-:W-:-:S04]  /*7ee0*/  UISETP.LT.AND UP1, UPT, UR5, UR4, UPT ;  /* 0x000000040500728c */ /* 0x000fc8000bf21270 */
[----:B------:R-:W-:-:S06]  /*7ef0*/  USEL UR54, UR5, UR4, !UP1 ;  /* 0x0000000405367287 */ /* 0x000fcc000c800000 */
[----:B------:R-:W-:-:S13]  /*7f00*/  ISETP.GE.AND P2, PT, R20, UR54, PT ;  /* 0x0000003614007c0c */ /* 0x000fda000bf46270 */
[----:B------:R-:W-:Y:S05]  /*7f10*/  @!P2 BRA `(.L_x_1250) ;  /* 0x000000200030a947 */ /* 0x000fea0003800000 */
[----:B------:R-:W-:Y:S01]  /*7f20*/  IMAD.MOV.U32 R236, RZ, RZ, R2 ;  /* 0x000000ffffec7224 */ /* 0x000fe200078e0002 */
[----:B------:R-:W-:Y:S01]  /*7f30*/  UMOV UR7, UR38 ;  /* 0x0000002600077c82 */ /* 0x000fe20008000000 */
[----:B------:R-:W-:Y:S01]  /*7f40*/  IMAD.MOV.U32 R21, RZ, RZ, R3 ;  /* 0x000000ffff157224 */ /* 0x000fe200078e0003 */
[----:B------:R-:W-:Y:S01]  /*7f50*/  UMOV UR4, UR36 ;  /* 0x0000002400047c82 */ /* 0x000fe20008000000 */
[----:B------:R-:W-:-:S05]  /*7f60*/  ULDC UR5, c[0x0][0x9d8] ;  /* 0x0002760000057ab9 */ /* 0x000fca0000000800 */
.L_x_1259:
[----:B------:R-:W-:-:S04]  /*7f70*/  UIADD3 UR36, UR4, 0x1, URZ ;  /* 0x0000000104247890 */ /* 0x000fc8000fffe03f */
[----:B------:R-:W-:-:S04]  /*7f80*/  UISETP.NE.AND UP1, UPT, UR36, 0x2, UPT ;  /* 0x000000022400788c */ /* 0x000fc8000bf25270 */
[----:B------:R-:W-:Y:S02]  /*7f90*/  USEL UR38, URZ, 0x1, UP1 ;  /* 0x000000013f267887 */ /* 0x000fe40008800000 */
[----:B------:R-:W-:Y:S02]  /*7fa0*/  USEL UR36, UR36, URZ, UP1 ;  /* 0x0000003f24247287 */ /* 0x000fe40008800000 */
[----:B------:R-:W-:Y:S01]  /*7fb0*/  ULOP3.LUT UR38, UR7, UR38, URZ, 0x3c, !UPT ;  /* 0x0000002607267292 */ /* 0x000fe2000f8e3c3f */
[----:B------:R-:W-:Y:S11]  /*7fc0*/  @!P0 BRA `(.L_x_1251) ;  /* 0x0000000000048947 */ /* 0x000ff60003800000 */
[----:B------:R-:W-:Y:S01]  /*7fd0*/  BPT.TRAP 0x1 ;  /* 0x000000040000795c */ /* 0x000fe20000300000 */
.L_x_1251:
[----:B------:R-:W-:Y:S01]  /*7fe0*/  ULEA UR6, UR36, UR37, 0x3 ;  /* 0x0000002524067291 */ /* 0x000fe2000f8e183f */
[----:B------:R-:W-:-:S05]  /*7ff0*/  IMAD.U32 R2, RZ, RZ, UR38 ;  /* 0x00000026ff027e24 */ /* 0x000fca000f8e00ff */
[----:B------:R-:W-:-:S04]  /*8000*/  SHF.L.U32 R2, R2, 0x1f, RZ ;  /* 0x0000001f02027819 */ /* 0x000fc800000006ff */
[----:B------:R0:W1:Y:S01]  /*8010*/  SYNCS.PHASECHK.TRANS64.TRYWAIT P2, [UR6+0x30830], R2 ;  /* 0x03083002ff0075a7 */ /* 0x0000620008040146 */
[----:B------:R-:W-:Y:S05]  /*8020*/  @!P0 BRA `(.L_x_1252) ;  /* 0x0000000000048947 */ /* 0x000fea0003800000 */
[----:B------:R-:W-:Y:S01]  /*8030*/  BPT.TRAP 0x1 ;  /* 0x000000040000795c */ /* 0x000fe20000300000 */
.L_x_1252:
[-C--:B------:R-:W-:Y:S01]  /*8040*/  FMUL.FTZ R24, R24, R152.reuse ;  /* 0x0000009818187220 */ /* 0x080fe20000410000 */
[----:B------:R-:W-:Y:S01]  /*8050*/  FMUL.FTZ R25, R25, R152 ;  /* 0x0000009819197220 */ /* 0x000fe20000410000 */
[----:B-1----:R-:W-:Y:S06]  /*8060*/  @P2 BRA `(.L_x_1253) ;  /* 0x0000000000082947 */ /* 0x002fec0003800000 */
[----:B------:R-:W1:Y:S02]  /*8070*/  SYNCS.PHASECHK.TRANS64.TRYWAIT P2, [UR6+0x30830], R2 ;  /* 0x03083002ff0075a7 */ /* 0x000e640008040146 */
[----:B-1----:R-:W-:Y:S05]  /*8080*/  @!P2 BRA `(.L_x_1254) ;  /* 0x0000012c0044a947 */ /* 0x002fea0003800000 */
.L_x_1253:
        /* <DEDUP_REMOVED lines=67> */
[----:B------:R-:W-:Y:S01]  /*84c0*/  WARPGROUP.ARRIVE ;  /* 0x00000000000079c5 */ /* 0x000fe20000000000 */
        /* <DEDUP_REMOVED lines=156> */
.L_x_1255:
[----:B------:R-:W-:Y:S01]  /*8e90*/  ULEA UR10, UR4, UR37, 0x3 ;  /* 0x00000025040a7291 */ /* 0x000fe2000f8e183f */
[----:B------:R-:W-:-:S05]  /*8ea0*/  IMAD.U32 R0, RZ, RZ, UR7 ;  /* 0x00000007ff007e24 */ /* 0x000fca000f8e00ff */
[----:B------:R-:W-:-:S04]  /*8eb0*/  SHF.L.U32 R0, R0, 0x1f, RZ ;  /* 0x0000001f00007819 */ /* 0x000fc800000006ff */
[----:B------:R2:W3:Y:S01]  /*8ec0*/  SYNCS.PHASECHK.TRANS64.TRYWAIT P2, [UR10+0x30850], R0 ;  /* 0x03085000ff0075a7 */ /* 0x0004e2000804014a */
[----:B------:R-:W-:Y:S05]  /*8ed0*/  @!P0 BRA `(.L_x_1256) ;  /* 0x0000000000048947 */ /* 0x000fea0003800000 */
[----:B------:R-:W-:Y:S01]  /*8ee0*/  BPT.TRAP 0x1 ;  /* 0x000000040000795c */ /* 0x000fe20000300000 */
.L_x_1256:
[----:B---3--:R-:W-:Y:S05]  /*8ef0*/  @P2 BRA `(.L_x_1257) ;  /* 0x0000000000082947 */ /* 0x008fea0003800000 */
[----:B------:R-:W3:Y:S02]  /*8f00*/  SYNCS.PHASECHK.TRANS64.TRYWAIT P2, [UR10+0x30850], R0 ;  /* 0x03085000ff0075a7 */ /* 0x000ee4000804014a */
[----:B---3--:R-:W-:Y:S05]  /*8f10*/  @!P2 BRA `(.L_x_1258) ;  /* 0x0000011c00b8a947 */ /* 0x008fea0003800000 */
.L_x_1257:
[----:B------:R-:W-:Y:S01]  /*8f20*/  UIADD3 UR6, UR37, 0x400, URZ ;  /* 0x0000040025067890 */ /* 0x000fe2000fffe03f */
[----:B------:R-:W-:Y:S01]  /*8f30*/  WARPGROUP.ARRIVE ;  /* 0x00000000000079c5 */ /* 0x000fe20000000000 */
[----:B------:R-:W-:Y:S01]  /*8f40*/  UMOV UR7, 0x40000040 ;  /* 0x4000004000077882 */ /* 0x000fe20000000000 */
[----:B0-2---:R-:W-:Y:S01]  /*8f50*/  FMUL.FTZ R0, R152, UR5 ;  /* 0x0000000598007c20 */ /* 0x005fe20008410000 */
[----:B------:R-:W-:Y:S01]  /*8f60*/  USHF.R.U32.HI UR6, URZ, 0x4, UR6 ;  /* 0x000000043f067899 */ /* 0x000fe20008011606 */
[----:B-1----:R-:W-:Y:S01]  /*8f70*/  FMUL.FTZ R2, R153, UR5 ;  /* 0x0000000599027c20 */ /* 0x002fe20008410000 */
[----:B------:R-:W-:Y:S01]  /*8f80*/  FMUL.FTZ R156, R156, UR5 ;  /* 0x000000059c9c7c20 */ /* 0x000fe20008410000 */
[----:B------:R-:W-:Y:S01]  /*8f90*/  FMUL.FTZ R153, R154, UR5 ;  /* 0x000000059a997c20 */ /* 0x000fe20008410000 */
[----:B------:R-:W-:Y:S01]  /*8fa0*/  ULOP3.LUT UR6, UR6, 0x3fff, URZ, 0xc0, !UPT ;  /* 0x00003fff06067892 */ /* 0x000fe2000f8ec03f */
[----:B------:R-:W0:Y:S01]  /*8fb0*/  MUFU.TANH R0, R0 ;  /* 0x0000000000007308 */ /* 0x000e220000002400 */
[----:B------:R-:W-:Y:S01]  /*8fc0*/  FMUL.FTZ R157, R157, UR5 ;  /* 0x000000059d9d7c20 */ /* 0x000fe20008410000 */
[----:B------:R-:W-:Y:S01]  /*8fd0*/  FMUL.FTZ R154, R155, UR5 ;  /* 0x000000059b9a7c20 */ /* 0x000fe20008410000 */
[----:B------:R-:W-:Y:S01]  /*8fe0*/  ULOP3.LUT UR6, UR6, 0x2000000, URZ, 0xfc, !UPT ;  /* 0x0200000006067892 */ /* 0x000fe2000f8efc3f */
[----:B------:R-:W-:Y:S01]  /*8ff0*/  FMUL.FTZ R155, R158, UR5 ;  /* 0x000000059e9b7c20 */ /* 0x000fe20008410000 */
[----:B------:R-:W-:Y:S01]  /*9000*/  FMUL.FTZ R158, R159, UR5 ;  /* 0x000000059f9e7c20 */ /* 0x000fe20008410000 */
[----:B------:R-:W-:Y:S01]  /*9010*/  FMUL.FTZ R159, R160, UR5 ;  /* 0x00000005a09f7c20 */ /* 0x000fe20008410000 */
[----:B------:R-:W-:Y:S01]  /*9020*/  ULEA UR4, UR4, UR6, 0xb ;  /* 0x0000000604047291 */ /* 0x000fe2000f8e583f */
[----:B------:R-:W1:Y:S01]  /*9030*/  MUFU.TANH R2, R2 ;  /* 0x0000000200027308 */ /* 0x000e620000002400 */
[----:B------:R-:W-:Y:S01]  /*9040*/  FMUL.FTZ R160, R161, UR5 ;  /* 0x00000005a1a07c20 */ /* 0x000fe20008410000 */
[----:B------:R-:W-:Y:S01]  /*9050*/  FMUL.FTZ R161, R164, UR5 ;  /* 0x00000005a4a17c20 */ /* 0x000fe20008410000 */
[----:B------:R-:W-:Y:S01]  /*9060*/  FMUL.FTZ R164, R165, UR5 ;  /* 0x00000005a5a47c20 */ /* 0x000fe20008410000 */
[----:B------:R-:W-:Y:S01]  /*9070*/  FMUL.FTZ R165, R168, UR5 ;  /* 0x00000005a8a57c20 */ /* 0x000fe20008410000 */
[----:B------:R-:W-:Y:S01]  /*9080*/  FMUL.FTZ R168, R169, UR5 ;  /* 0x00000005a9a87c20 */ /* 0x000fe20008410000 */
[----:B------:R-:W-:Y:S01]  /*9090*/  UMOV UR6, UR4 ;  /* 0x0000000400067c82 */ /* 0x000fe20008000000 */
[----:B------:R-:W-:Y:S01]  /*90a0*/  FMUL.FTZ R169, R172, UR5 ;  /* 0x00000005aca97c20 */ /* 0x000fe20008410000 */
[----:B------:R-:W-:Y:S01]  /*90b0*/  HGMMA.64x256x16.F32.BF16 R24, R196, gdesc[UR4].tnspB, R24, gsb0 ;  /* 0x43e00004c4187df0 */ /* 0x000fe20008001818 */
[----:B------:R-:W-:Y:S01]  /*90c0*/  UIADD3 UR6, UR4, 0x80, URZ ;  /* 0x0000008004067890 */ /* 0x000fe2000fffe03f */
[----:B------:R-:W2:Y:S01]  /*90d0*/  MUFU.TANH R156, R156 ;  /* 0x0000009c009c7308 */ /* 0x000ea20000002400 */
[----:B------:R-:W-:Y:S01]  /*90e0*/  UMOV UR7, 0x40000040 ;  /* 0x4000004000077882 */ /* 0x000fe20000000000 */
[----:B0-----:R-:W-:Y:S01]  /*90f0*/  FMNMX.FTZ R3, R0, R21, !PT ;  /* 0x0000001500037209 */ /* 0x001fe20007810000 */
[----:B------:R-:W-:Y:S01]  /*9100*/  FMUL.FTZ R172, R173, UR5 ;  /* 0x00000005adac7c20 */ /* 0x000fe20008410000 */
[----:B------:R-:W-:Y:S01]  /*9110*/  FMUL.FTZ R173, R176, UR5 ;  /* 0x00000005b0ad7c20 */ /* 0x000fe20008410000 */
[----:B------:R-:W-:Y:S01]  /*9120*/  FMUL.FTZ R177, R177, UR5 ;  /* 0x00000005b1b17c20 */ /* 0x000fe20008410000 */
[----:B------:R-:W-:Y:S01]  /*9130*/  FMUL.FTZ R176, R180, UR5 ;  /* 0x00000005b4b07c20 */ /* 0x000fe20008410000 */
[----:B-1----:R-:W-:Y:S01]  /*9140*/  FMNMX.FTZ R3, R2, R3, !PT ;  /* 0x0000000302037209 */ /* 0x002fe20007810000 */
[----:B------:R-:W0:Y:S01]  /*9150*/  MUFU.TANH R157, R157 ;  /* 0x0000009d009d7308 */ /* 0x000e220000002400 */
[----:B------:R-:W-:Y:S01]  /*9160*/  FMUL.FTZ R180, R181, UR5 ;  /* 0x00000005b5b47c20 */ /* 0x000fe20008410000 */
[----:B------:R-:W-:Y:S01]  /*9170*/  FMUL.FTZ R162, R162, UR5 ;  /* 0x00000005a2a27c20 */ /* 0x000fe20008410000 */
[----:B------:R-:W-:Y:S01]  /*9180*/  FMUL.FTZ R163, R163, UR5 ;  /* 0x00000005a3a37c20 */ /* 0x000fe20008410000 */
[----:B------:R-:W-:Y:S01]  /*9190*/  FMUL.FTZ R166, R166, UR5 ;  /* 0x00000005a6a67c20 */ /* 0x000fe20008410000 */
[----:B------:R-:W-:Y:S01]  /*91a0*/  FMUL.FTZ R167, R167, UR5 ;  /* 0x00000005a7a77c20 */ /* 0x000fe20008410000 */
[----:B------:R-:W-:Y:S01]  /*91b0*/  FMUL.FTZ R170, R170, UR5 ;  /* 0x00000005aaaa7c20 */ /* 0x000fe20008410000 */
[----:B------:R-:W-:Y:S01]  /*91c0*/  FMUL.FTZ R171, R171, UR5 ;  /* 0x00000005abab7c20 */ /* 0x000fe20008410000 */
[----:B------:R-:W1:Y:S01]  /*91d0*/  MUFU.TANH R159, R159 ;  /* 0x0000009f009f7308 */ /* 0x000e620000002400 */
[----:B--2---:R-:W-:Y:S01]  /*91e0*/  FMNMX.FTZ R3, R156, R3, !PT ;  /* 0x000000039c037209 */ /* 0x004fe20007810000 */
[----:B------:R-:W-:Y:S01]  /*91f0*/  FMUL.FTZ R174, R174, UR5 ;  /* 0x00000005aeae7c20 */ /* 0x000fe20008410000 */
[----:B------:R-:W-:Y:S01]  /*9200*/  FMUL.FTZ R182, R182, UR5 ;  /* 0x00000005b6b67c20 */ /* 0x000fe20008410000 */
[----:B------:R-:W-:Y:S01]  /*9210*/  FMUL.FTZ R175, R175, UR5 ;  /* 0x00000005afaf7c20 */ /* 0x000fe20008410000 */
[----:B------:R-:W-:Y:S01]  /*9220*/  FMUL.FTZ R178, R178, UR5 ;  /* 0x00000005b2b27c20 */ /* 0x000fe20008410000 */
[----:B------:R-:W-:Y:S01]  /*9230*/  FMUL.FTZ R179, R179, UR5 ;  /* 0x00000005b3b37c20 */ /* 0x000fe20008410000 */
[C---:B------:R-:W-:Y:S01]  /*9240*/  ISETP.GT.AND P2, PT, R20.reuse, UR54, PT ;  /* 0x0000003614007c0c */ /* 0x040fe2000bf44270 */
[----:B------:R-:W2:Y:S01]  /*9250*/  MUFU.TANH R160, R160 ;  /* 0x000000a000a07308 */ /* 0x000ea20000002400 */
[----:B0-----:R-:W-:Y:S01]  /*9260*/  FMNMX.FTZ R3, R157, R3, !PT ;  /* 0x000000039d037209 */ /* 0x001fe20007810000 */
[----:B------:R-:W-:-:S06]  /*9270*/  VIADD R20, R20, 0xffffffff ;  /* 0xffffffff14147836 */ /* 0x000fcc0000000000 */
        /* <DEDUP_REMOVED lines=23> */
[----:B0-----:R-:W-:-:S05]  /*93f0*/  FMNMX.FTZ R3, R180, R3, !PT ;  /* 0x00000003b4037209 */ /* 0x001fca0007810000 */
[----:B------:R-:W0:Y:S02]  /*9400*/  SHFL.BFLY PT, R152, R3, 0x2, 0x1f ;  /* 0x0c401f0003987f89 */ /* 0x000e2400000e0000 */
[----:B------:R-:W-:Y:S01]  /*9410*/  MUFU.TANH R155, R155 ;  /* 0x0000009b009b7308 */ /* 0x000fe20000002400 */
[----:B-1----:R-:W-:-:S07]  /*9420*/  FMNMX.FTZ R181, R153, R236, !PT ;  /* 0x000000ec99b57209 */ /* 0x002fce0007810000 */
[----:B------:R-:W-:Y:S01]  /*9430*/  MUFU.TANH R158, R158 ;  /* 0x0000009e009e7308 */ /* 0x000fe20000002400 */
[----:B--2---:R-:W-:-:S07]  /*9440*/  FMNMX.FTZ R181, R154, R181, !PT ;  /* 0x000000b59ab57209 */ /* 0x004fce0007810000 */
[----:B------:R-:W-:Y:S01]  /*9450*/  MUFU.TANH R162, R162 ;  /* 0x000000a200a27308 */ /* 0x000fe20000002400 */
[----:B0-----:R-:W-:-:S07]  /*9460*/  FMNMX.FTZ R3, R3, R152, !PT ;  /* 0x0000009803037209 */ /* 0x001fce0007810000 */
[----:B------:R-:W-:Y:S01]  /*9470*/  MUFU.TANH R163, R163 ;  /* 0x000000a300a37308 */ /* 0x000fe20000002400 */
[----:B------:R-:W0:Y:S07]  /*9480*/  SHFL.BFLY PT, R152, R3, 0x1, 0x1f ;  /* 0x0c201f0003987f89 */ /* 0x000e2e00000e0000 */
[----:B------:R-:W-:Y:S08]  /*9490*/  MUFU.TANH R166, R166 ;  /* 0x000000a600a67308 */ /* 0x000ff00000002400 */
[----:B------:R-:W-:Y:S08]  /*94a0*/  MUFU.TANH R167, R167 ;  /* 0x000000a700a77308 */ /* 0x000ff00000002400 */
[----:B------:R-:W-:Y:S01]  /*94b0*/  MUFU.TANH R170, R170 ;  /* 0x000000aa00aa7308 */ /* 0x000fe20000002400 */
[----:B0-----:R-:W-:-:S07]  /*94c0*/  FMNMX.FTZ R3, R3, R152, !PT ;  /* 0x0000009803037209 */ /* 0x001fce0007810000 */
[----:B------:R-:W-:Y:S01]  /*94d0*/  MUFU.TANH R171, R171 ;  /* 0x000000ab00ab7308 */ /* 0x000fe20000002400 */
[----:B------:R-:W-:-:S07]  /*94e0*/  FADD.FTZ R21, -R3, R21 ;  /* 0x0000001503157221 */ /* 0x000fce0000010100 */
[----:B------:R-:W-:Y:S08]  /*94f0*/  MUFU.TANH R174, R174 ;  /* 0x000000ae00ae7308 */ /* 0x000ff00000002400 */
[----:B------:R-:W-:Y:S08]  /*9500*/  MUFU.TANH R175, R175 ;  /* 0x000000af00af7308 */ /* 0x000ff00000002400 */
[----:B------:R-:W-:Y:S08]  /*9510*/  MUFU.TANH R178, R178 ;  /* 0x000000b200b27308 */ /* 0x000ff00000002400 */
[----:B------:R-:W-:Y:S01]  /*9520*/  MUFU.TANH R179, R179 ;  /* 0x000000b300b37308 */ /* 0x000fe20000002400 */
        /* <DEDUP_REMOVED lines=13> */
[----:B------:R-:W-:-:S15]  /*9600*/  WARPGROUP.ARRIVE ;  /* 0x00000000000079c5 */ /* 0x000fde0000000000 */
[----:B------:R-:W-:-:S06]  /*9610*/  NOP ;  /* 0x0000000000007918 */ /* 0x000fcc0000000000 */
[----:B------:R-:W-:Y:S01]  /*9620*/  HGMMA.64x256x16.F32.BF16 R24, R184, gdesc[UR4].tnspB, R24, gsb0 ;  /* 0x43e00004b8187df0 */ /* 0x000fe20008001818 */
[----:B------:R-:W-:Y:S01]  /*9630*/  ULDC UR6, c[0x0][0x988] ;  /* 0x0002620000067ab9 */ /* 0x000fe20000000800 */
[----:B------:R-:W-:Y:S01]  /*9640*/  UMOV UR7, UR38 ;  /* 0x0000002600077c82 */ /* 0x000fe20008000000 */
[----:B------:R-:W-:-:S04]  /*9650*/  FMUL.FTZ R21, R21, UR6 ;  /* 0x0000000615157c20 */ /* 0x000fc80008410000 */
[----:B------:R0:W-:Y:S02]  /*9660*/  MUFU.EX2 R152, R21 ;  /* 0x0000001500987308 */ /* 0x0001e40000000800 */
[----:B0-----:R-:W-:-:S04]  /*9670*/  FMUL.FTZ R21, R3, UR6 ;  /* 0x0000000603157c20 */ /* 0x001fc80008410000 */
        /* <DEDUP_REMOVED lines=9> */
[--C-:B------:R-:W-:Y:S01]  /*9710*/  FFMA.FTZ R190, R169, UR6, -R21.reuse ;  /* 0x00000006a9be7c23 */ /* 0x100fe20008010815 */
[--C-:B------:R-:W-:Y:S01]  /*9720*/  FFMA.FTZ R160, R172, UR6, -R21.reuse ;  /* 0x00000006aca07c23 */ /* 0x100fe20008010815 */
[----:B------:R-:W-:-:S03]  /*9730*/  FFMA.FTZ R161, R177, UR6, -R21 ;  /* 0x00000006b1a17c23 */ /* 0x000fc60008010815 */
[----:B------:R-:W-:Y:S08]  /*9740*/  MUFU.EX2 R198, R198 ;  /* 0x000000c600c67308 */ /* 0x000ff00000000800 */
[----:B------:R-:W-:Y:S01]  /*9750*/  MUFU.EX2 R192, R192 ;  /* 0x000000c000c07308 */ /* 0x000fe20000000800 */
[----:B0-----:R-:W-:-:S07]  /*9760*/  FFMA.FTZ R15, R152, R15, R196 ;  /* 0x0000000f980f7223 */ /* 0x001fce00000100c4 */
        /* <DEDUP_REMOVED lines=8> */
[----:B------:R-:W-:Y:S01]  /*97f0*/  FMNMX.FTZ R184, R155, R181, !PT ;  /* 0x000000b59bb87209 */ /* 0x000fe20007810000 */
[----:B------:R-:W-:-:S04]  /*9800*/  FFMA.FTZ R185, R157, UR6, -R21 ;  /* 0x000000069db97c23 */ /* 0x000fc80008010815 */
[----:B------:R0:W1:Y:S01]  /*9810*/  MUFU.TANH R181, R182 ;  /* 0x000000b600b57308 */ /* 0x0000620000002400 */
[--C-:B------:R-:W-:Y:S01]  /*9820*/  FFMA.FTZ R157, R164, UR6, -R21.reuse ;  /* 0x00000006a49d7c23 */ /* 0x100fe20008010815 */
[----:B------:R-:W-:Y:S01]  /*9830*/  FMNMX.FTZ R184, R158, R184, !PT ;  /* 0x000000b89eb87209 */ /* 0x000fe20007810000 */
[----:B------:R-:W-:-:S03]  /*9840*/  FFMA.FTZ R186, R176, UR6, -R21 ;  /* 0x00000006b0ba7c23 */ /* 0x000fc60008010815 */
[----:B------:R-:W-:Y:S02]  /*9850*/  FMNMX.FTZ R184, R162, R184, !PT ;  /* 0x000000b8a2b87209 */ /* 0x000fe40007810000 */
[----:B------:R-:W-:Y:S01]  /*9860*/  MUFU.EX2 R185, R185 ;  /* 0x000000b900b97308 */ /* 0x000fe20000000800 */
[----:B0-----:R-:W-:Y:S01]  /*9870*/  FMUL.FTZ R182, R183, UR5 ;  /* 0x00000005b7b67c20 */ /* 0x001fe20008410000 */
[----:B------:R-:W-:-:S04]  /*9880*/  FMNMX.FTZ R184, R163, R184, !PT ;  /* 0x000000b8a3b87209 */ /* 0x000fc80007810000 */
[----:B------:R-:W-:Y:S01]  /*9890*/  FMNMX.FTZ R183, R166, R184, !PT ;  /* 0x000000b8a6b77209 */ /* 0x000fe20007810000 */
[--C-:B------:R-:W-:Y:S01]  /*98a0*/  FFMA.FTZ R184, R173, UR6, -R21.reuse ;  /* 0x00000006adb87c23 */ /* 0x100fe20008010815 */
[----:B------:R-:W-:Y:S01]  /*98b0*/  MUFU.TANH R182, R182 ;  /* 0x000000b600b67308 */ /* 0x000fe20000002400 */
[----:B------:R-:W-:Y:S01]  /*98c0*/  FFMA.FTZ R21, R180, UR6, -R21 ;  /* 0x00000006b4157c23 */ /* 0x000fe20008010815 */
[----:B------:R-:W-:-:S04]  /*98d0*/  FMNMX.FTZ R183, R167, R183, !PT ;  /* 0x000000b7a7b77209 */ /* 0x000fc80007810000 */
[----:B------:R-:W-:Y:S02]  /*98e0*/  FMNMX.FTZ R183, R170, R183, !PT ;  /* 0x000000b7aab77209 */ /* 0x000fe40007810000 */
[----:B------:R-:W-:Y:S02]  /*98f0*/  MUFU.EX2 R157, R157 ;  /* 0x0000009d009d7308 */ /* 0x000fe40000000800 */
[----:B------:R-:W-:-:S04]  /*9900*/  FMNMX.FTZ R183, R171, R183, !PT ;  /* 0x000000b7abb77209 */ /* 0x000fc80007810000 */
[----:B------:R-:W-:Y:S02]  /*9910*/  FMNMX.FTZ R0, R174, R183, !PT ;  /* 0x000000b7ae007209 */ /* 0x000fe40007810000 */
[----:B------:R-:W0:Y:S02]  /*9920*/  MUFU.EX2 R183, R2 ;  /* 0x0000000200b77308 */ /* 0x000e240000000800 */
[----:B------:R-:W-:-:S04]  /*9930*/  FMNMX.FTZ R0, R175, R0, !PT ;  /* 0x00000000af007209 */ /* 0x000fc80007810000 */
[----:B------:R-:W-:Y:S02]  /*9940*/  FMNMX.FTZ R0, R178, R0, !PT ;  /* 0x00000000b2007209 */ /* 0x000fe40007810000 */
[----:B------:R-:W-:Y:S02]  /*9950*/  MUFU.EX2 R184, R184 ;  /* 0x000000b800b87308 */ /* 0x000fe40000000800 */
[----:B------:R-:W-:-:S04]  /*9960*/  FMNMX.FTZ R0, R179, R0, !PT ;  /* 0x00000000b3007209 */ /* 0x000fc80007810000 */
[----:B-1----:R-:W-:Y:S02]  /*9970*/  FMNMX.FTZ R0, R181, R0, !PT ;  /* 0x00000000b5007209 */ /* 0x002fe40007810000 */
[----:B------:R-:W-:Y:S01]  /*9980*/  MUFU.EX2 R186, R186 ;  /* 0x000000ba00ba7308 */ /* 0x000fe20000000800 */
[C---:B0-----:R-:W-:Y:S01]  /*9990*/  FADD.FTZ R15, R183.reuse, R15 ;  /* 0x0000000fb70f7221 */ /* 0x041fe20000010000 */
[----:B------:R-:W-:Y:S02]  /*99a0*/  FMNMX.FTZ R0, R182, R0, !PT ;  /* 0x00000000b6007209 */ /* 0x000fe40007810000 */
[----:B------:R-:W-:Y:S01]  /*99b0*/  F2FP.BF16.F32.PACK_AB R196, R183, R196 ;  /* 0x000000c4b7c4723e */ /* 0x000fe200000010ff */
[----:B------:R-:W-:Y:S01]  /*99c0*/  FADD.FTZ R15, R198, R15 ;  /* 0x0000000fc60f7221 */ /* 0x000fe20000010000 */
[----:B------:R-:W-:Y:S01]  /*99d0*/  F2FP.BF16.F32.PACK_AB R198, R185, R198 ;  /* 0x000000c6b9c6723e */ /* 0x000fe200000010ff */
[----:B------:R-:W0:Y:S01]  /*99e0*/  SHFL.BFLY PT, R2, R0, 0x2, 0x1f ;  /* 0x0c401f0000027f89 */ /* 0x000e2200000e0000 */
[----:B------:R-:W-:Y:S01]  /*99f0*/  MUFU.EX2 R21, R21 ;  /* 0x0000001500157308 */ /* 0x000fe20000000800 */
[----:B0-----:R-:W-:-:S05]  /*9a00*/  FMNMX.FTZ R0, R0, R2, !PT ;  /* 0x0000000200007209 */ /* 0x001fca0007810000 */
[----:B------:R-:W0:Y:S02]  /*9a10*/  SHFL.BFLY PT, R2, R0, 0x1, 0x1f ;  /* 0x0c201f0000027f89 */ /* 0x000e2400000e0000 */
[----:B0-----:R-:W-:-:S05]  /*9a20*/  FMNMX.FTZ R2, R0, R2, !PT ;  /* 0x0000000200027209 */ /* 0x001fca0007810000 */
[C---:B------:R-:W-:Y:S01]  /*9a30*/  FMUL.FTZ R164, R2.reuse, UR6 ;  /* 0x0000000602a47c20 */ /* 0x040fe20008410000 */
[----:B------:R-:W-:Y:S01]  /*9a40*/  FADD.FTZ R0, -R2, R236 ;  /* 0x000000ec02007221 */ /* 0x000fe20000010100 */
[----:B------:R-:W-:Y:S02]  /*9a50*/  IMAD.MOV.U32 R236, RZ, RZ, R2 ;  /* 0x000000ffffec7224 */ /* 0x000fe400078e0002 */
[--C-:B------:R-:W-:Y:S01]  /*9a60*/  FFMA.FTZ R197, R153, UR6, -R164.reuse ;  /* 0x0000000699c57c23 */ /* 0x100fe200080108a4 */
[--C-:B------:R-:W-:Y:S01]  /*9a70*/  FFMA.FTZ R153, R154, UR6, -R164.reuse ;  /* 0x000000069a997c23 */ /* 0x100fe200080108a4 */
[----:B------:R-:W-:Y:S02]  /*9a80*/  IMAD.U32 R154, RZ, RZ, UR36 ;  /* 0x00000024ff9a7e24 */ /* 0x000fe4000f8e00ff */
[----:B------:R-:W-:Y:S01]  /*9a90*/  FMUL.FTZ R0, R0, UR6 ;  /* 0x0000000600007c20 */ /* 0x000fe20008410000 */
[--C-:B------:R-:W-:Y:S01]  /*9aa0*/  FFMA.FTZ R199, R155, UR6, -R164.reuse ;  /* 0x000000069bc77c23 */ /* 0x100fe200080108a4 */
[--C-:B------:R-:W-:Y:S01]  /*9ab0*/  FFMA.FTZ R155, R158, UR6, -R164.reuse ;  /* 0x000000069e9b7c23 */ /* 0x100fe200080108a4 */
[----:B------:R-:W-:Y:S01]  /*9ac0*/  MUFU.EX2 R197, R197 ;  /* 0x000000c500c57308 */ /* 0x000fe20000000800 */
[----:B------:R-:W-:Y:S01]  /*9ad0*/  @!P1 LEA R154, R154, UR37, 0x3 ;  /* 0x000000259a9a9c11 */ /* 0x000fe2000f8e18ff */
[--C-:B------:R-:W-:Y:S01]  /*9ae0*/  FFMA.FTZ R193, R162, UR6, -R164.reuse ;  /* 0x00000006a2c17c23 */ /* 0x100fe200080108a4 */
[--C-:B------:R-:W-:Y:S01]  /*9af0*/  FFMA.FTZ R163, R163, UR6, -R164.reuse ;  /* 0x00000006a3a37c23 */ /* 0x100fe200080108a4 */
[--C-:B------:R-:W-:Y:S01]  /*9b00*/  FFMA.FTZ R195, R166, UR6, -R164.reuse ;  /* 0x00000006a6c37c23 */ /* 0x100fe200080108a4 */
[----:B------:R-:W-:Y:S01]  /*9b10*/  FFMA.FTZ R170, R170, UR6, -R164 ;  /* 0x00000006aaaa7c23 */ /* 0x000fe200080108a4 */
[----:B------:R-:W-:-:S02]  /*9b20*/  @!P1 VIADD R154, R154, 0x30840 ;  /* 0x000308409a9a9836 */ /* 0x000fc40000000000 */
[--C-:B------:R-:W-:Y:S01]  /*9b30*/  FFMA.FTZ R171, R171, UR6, -R164.reuse ;  /* 0x00000006abab7c23 */ /* 0x100fe200080108a4 */
[----:B------:R-:W0:Y:S01]  /*9b40*/  MUFU.EX2 R0, R0 ;  /* 0x0000000000007308 */ /* 0x000e220000000800 */
[--C-:B------:R-:W-:Y:S01]  /*9b50*/  FFMA.FTZ R174, R174, UR6, -R164.reuse ;  /* 0x00000006aeae7c23 */ /* 0x100fe200080108a4 */
[----:B------:R-:W-:Y:S01]  /*9b60*/  FFMA.FTZ R175, R175, UR6, -R164 ;  /* 0x00000006afaf7c23 */ /* 0x000fe200080108a4 */
[----:B------:R-:W-:Y:S01]  /*9b70*/  @!P1 PRMT R154, RZ, 0x654, R154 ;  /* 0x00000654ff9a9816 */ /* 0x000fe2000000009a */
[--C-:B------:R-:W-:Y:S01]  /*9b80*/  FFMA.FTZ R178, R178, UR6, -R164.reuse ;  /* 0x00000006b2b27c23 */ /* 0x100fe200080108a4 */
[--C-:B------:R-:W-:Y:S01]  /*9b90*/  FFMA.FTZ R179, R179, UR6, -R164.reuse ;  /* 0x00000006b3b37c23 */ /* 0x100fe200080108a4 */
[----:B------:R-:W-:Y:S01]  /*9ba0*/  FFMA.FTZ R181, R181, UR6, -R164 ;  /* 0x00000006b5b57c23 */ /* 0x000fe200080108a4 */
[----:B------:R1:W-:Y:S01]  /*9bb0*/  @!P1 SYNCS.ARRIVE.TRANS64.RED.A1T0 RZ, [R154+URZ], RZ ;  /* 0x000000ff9aff99a7 */ /* 0x0003e2000810043f */
[----:B------:R-:W2:Y:S01]  /*9bc0*/  MUFU.EX2 R153, R153 ;  /* 0x0000009900997308 */ /* 0x000ea20000000800 */
[----:B-1----:R-:W-:-:S07]  /*9bd0*/  IMAD.U32 R154, RZ, RZ, UR10 ;  /* 0x0000000aff9a7e24 */ /* 0x002fce000f8e00ff */
[----:B------:R-:W1:Y:S01]  /*9be0*/  MUFU.EX2 R199, R199 ;  /* 0x000000c700c77308 */ /* 0x000e620000000800 */
[----:B0-----:R-:W-:Y:S01]  /*9bf0*/  FFMA.FTZ R162, R0, R14, R197 ;  /* 0x0000000e00a27223 */ /* 0x001fe200000100c5 */
[----:B------:R-:W-:Y:S01]  /*9c00*/  FADD.FTZ R14, R185, R15 ;  /* 0x0000000fb90e7221 */ /* 0x000fe20000010000 */
[----:B------:R-:W-:-:S03]  /*9c10*/  @!P1 VIADD R158, R154, 0x30860 ;  /* 0x000308609a9e9836 */ /* 0x000fc60000000000 */
[----:B------:R-:W-:Y:S01]  /*9c20*/  FADD.FTZ R14, R192, R14 ;  /* 0x0000000ec00e7221 */ /* 0x000fe20000010000 */
[C---:B------:R-:W-:Y:S01]  /*9c30*/  F2FP.BF16.F32.PACK_AB R192, R156.reuse, R192 ;  /* 0x000000c09cc0723e */ /* 0x040fe200000010ff */
[----:B------:R-:W0:Y:S01]  /*9c40*/  MUFU.EX2 R155, R155 ;  /* 0x0000009b009b7308 */ /* 0x000e220000000800 */
[----:B------:R-:W-:Y:S01]  /*9c50*/  @!P1 PRMT R158, RZ, 0x654, R158 ;  /* 0x00000654ff9e9816 */ /* 0x000fe2000000009e */
[C---:B--2---:R-:W-:Y:S01]  /*9c60*/  FADD.FTZ R162, R153.reuse, R162 ;  /* 0x000000a299a27221 */ /* 0x044fe20000010000 */
[----:B------:R-:W-:Y:S01]  /*9c70*/  FADD.FTZ R14, R156, R14 ;  /* 0x0000000e9c0e7221 */ /* 0x000fe20000010000 */
[----:B------:R-:W-:Y:S01]  /*9c80*/  F2FP.BF16.F32.PACK_AB R197, R153, R197 ;  /* 0x000000c599c5723e */ /* 0x000fe200000010ff */
[----:B------:R2:W-:Y:S02]  /*9c90*/  @!P1 SYNCS.ARRIVE.TRANS64.RED.A1T0 RZ, [R158+URZ], RZ ;  /* 0x000000ff9eff99a7 */ /* 0x0005e4000810043f */
[----:B------:R-:W-:Y:S01]  /*9ca0*/  FADD.FTZ R15, R194, R14 ;  /* 0x0000000ec20f7221 */ /* 0x000fe20000010000 */
[----:B------:R-:W3:Y:S01]  /*9cb0*/  MUFU.EX2 R193, R193 ;  /* 0x000000c100c17308 */ /* 0x000ee20000000800 */
[----:B-1----:R-:W-:Y:S01]  /*9cc0*/  FADD.FTZ R162, R199, R162 ;  /* 0x000000a2c7a27221 */ /* 0x002fe20000010000 */
[C---:B------:R-:W-:Y:S01]  /*9cd0*/  F2FP.BF16.F32.PACK_AB R194, R157.reuse, R194 ;  /* 0x000000c29dc2723e */ /* 0x040fe200000010ff */
[----:B------:R-:W-:Y:S01]  /*9ce0*/  FADD.FTZ R15, R157, R15 ;  /* 0x0000000f9d0f7221 */ /* 0x000fe20000010000 */
[--C-:B--2---:R-:W-:Y:S01]  /*9cf0*/  FFMA.FTZ R158, R167, UR6, -R164.reuse ;  /* 0x00000006a79e7c23 */ /* 0x104fe200080108a4 */
[----:B------:R-:W-:-:S02]  /*9d00*/  FFMA.FTZ R164, R182, UR6, -R164 ;  /* 0x00000006b6a47c23 */ /* 0x000fc400080108a4 */
[----:B------:R-:W-:Y:S01]  /*9d10*/  FADD.FTZ R15, R188, R15 ;  /* 0x0000000fbc0f7221 */ /* 0x000fe20000010000 */
[----:B------:R-:W1:Y:S01]  /*9d20*/  MUFU.EX2 R154, R163 ;  /* 0x000000a3009a7308 */ /* 0x000e620000000800 */
[C---:B0-----:R-:W-:Y:S01]  /*9d30*/  FADD.FTZ R162, R155.reuse, R162 ;  /* 0x000000a29ba27221 */ /* 0x041fe20000010000 */
[----:B------:R-:W-:Y:S01]  /*9d40*/  F2FP.BF16.F32.PACK_AB R199, R155, R199 ;  /* 0x000000c79bc7723e */ /* 0x000fe200000010ff */
[C---:B------:R-:W-:Y:S01]  /*9d50*/  FADD.FTZ R15, R159.reuse, R15 ;  /* 0x0000000f9f0f7221 */ /* 0x040fe20000010000 */
[----:B------:R-:W-:-:S03]  /*9d60*/  F2FP.BF16.F32.PACK_AB R188, R159, R188 ;  /* 0x000000bc9fbc723e */ /* 0x000fc600000010ff */
[----:B------:R-:W-:Y:S01]  /*9d70*/  FADD.FTZ R15, R190, R15 ;  /* 0x0000000fbe0f7221 */ /* 0x000fe20000010000 */
[----:B------:R-:W0:Y:S01]  /*9d80*/  MUFU.EX2 R195, R195 ;  /* 0x000000c300c37308 */ /* 0x000e220000000800 */
[----:B---3--:R-:W-:Y:S01]  /*9d90*/  FADD.FTZ R162, R193, R162 ;  /* 0x000000a2c1a27221 */ /* 0x008fe20000010000 */
[C---:B------:R-:W-:Y:S01]  /*9da0*/  F2FP.BF16.F32.PACK_AB R190, R160.reuse, R190 ;  /* 0x000000bea0be723e */ /* 0x040fe200000010ff */
[----:B------:R-:W-:-:S04]  /*9db0*/  FADD.FTZ R15, R160, R15 ;  /* 0x0000000fa00f7221 */ /* 0x000fc80000010000 */
[----:B------:R-:W-:Y:S01]  /*9dc0*/  FADD.FTZ R15, R184, R15 ;  /* 0x0000000fb80f7221 */ /* 0x000fe20000010000 */
[----:B------:R-:W2:Y:S01]  /*9dd0*/  MUFU.EX2 R158, R158 ;  /* 0x0000009e009e7308 */ /* 0x000ea20000000800 */
[C---:B-1----:R-:W-:Y:S01]  /*9de0*/  FADD.FTZ R162, R154.reuse, R162 ;  /* 0x000000a29aa27221 */ /* 0x042fe20000010000 */
[----:B------:R-:W-:Y:S01]  /*9df0*/  F2FP.BF16.F32.PACK_AB R193, R154, R193 ;  /* 0x000000c19ac1723e */ /* 0x000fe200000010ff */
[C---:B------:R-:W-:Y:S01]  /*9e00*/  FADD.FTZ R15, R161.reuse, R15 ;  /* 0x0000000fa10f7221 */ /* 0x040fe20000010000 */
[----:B------:R-:W-:-:S03]  /*9e10*/  F2FP.BF16.F32.PACK_AB R184, R161, R184 ;  /* 0x000000b8a1b8723e */ /* 0x000fc600000010ff */
[----:B------:R-:W-:Y:S01]  /*9e20*/  FADD.FTZ R154, R186, R15 ;  /* 0x0000000fba9a7221 */ /* 0x000fe20000010000 */
[----:B------:R-:W1:Y:S01]  /*9e30*/  MUFU.EX2 R170, R170 ;  /* 0x000000aa00aa7308 */ /* 0x000e620000000800 */
[----:B0-----:R-:W-:Y:S01]  /*9e40*/  FADD.FTZ R14, R195, R162 ;  /* 0x000000a2c30e7221 */ /* 0x001fe20000010000 */
[C---:B------:R-:W-:Y:S01]  /*9e50*/  F2FP.BF16.F32.PACK_AB R186, R21.reuse, R186 ;  /* 0x000000ba15ba723e */ /* 0x040fe200000010ff */
[----:B------:R-:W-:Y:S01]  /*9e60*/  FADD.FTZ R15, R21, R154 ;  /* 0x0000009a150f7221 */ /* 0x000fe20000010000 */
[----:B------:R-:W-:-:S04]  /*9e70*/  IMAD.MOV.U32 R21, RZ, RZ, R3 ;  /* 0x000000ffff157224 */ /* 0x000fc800078e0003 */
[----:B------:R-:W0:Y:S01]  /*9e80*/  MUFU.EX2 R171, R171 ;  /* 0x000000ab00ab7308 */ /* 0x000e220000000800 */
[C---:B--2---:R-:W-:Y:S01]  /*9e90*/  FADD.FTZ R14, R158.reuse, R14 ;  /* 0x0000000e9e0e7221 */ /* 0x044fe20000010000 */
[----:B------:R-:W-:-:S06]  /*9ea0*/  F2FP.BF16.F32.PACK_AB R195, R158, R195 ;  /* 0x000000c39ec3723e */ /* 0x000fcc00000010ff */
        /* <DEDUP_REMOVED lines=14> */
[----:B------:R-:W-:-:S03]  /*9f90*/  F2FP.BF16.F32.PACK_AB R185, R179, R178 ;  /* 0x000000b2b3b9723e */ /* 0x000fc600000010ff */
[----:B-1----:R-:W-:-:S04]  /*9fa0*/  FADD.FTZ R153, R181, R14 ;  /* 0x0000000eb5997221 */ /* 0x002fc80000010000 */
[C---:B0-----:R-:W-:Y:S01]  /*9fb0*/  FADD.FTZ R14, R164.reuse, R153 ;  /* 0x00000099a40e7221 */ /* 0x041fe20000010000 */
[----:B------:R-:W-:Y:S01]  /*9fc0*/  F2FP.BF16.F32.PACK_AB R187, R164, R181 ;  /* 0x000000b5a4bb723e */ /* 0x000fe200000010ff */
[----:B------:R-:W-:Y:S06]  /*9fd0*/  @P2 BRA `(.L_x_1259) ;  /* 0xffffffdc00e42947 */ /* 0x000fec000383ffff */
.L_x_1250:
[----:B------:R-:W-:-:S13]  /*9fe0*/  R2UR UR4, R19 ;  /* 0x00000000130472ca */ /* 0x000fda00000e0000 */
[----:B------:R-:W-:-:S13]  /*9ff0*/  ISETP.GE.AND P2, PT, R20, UR4, PT ;  /* 0x0000000414007c0c */ /* 0x000fda000bf46270 */
[----:B------:R-:W-:Y:S05]  /*a000*/  @!P2 BRA `(.L_x_1260) ;  /* 0x0000002800e0a947 */ /* 0x000fea0003800000 */
[----:B------:R-:W-:Y:S01]  /*a010*/  IMAD.MOV.U32 R21, RZ, RZ, R2 ;  /* 0x000000ffff157224 */ /* 0x000fe200078e0002 */
[----:B------:R-:W-:Y:S01]  /*a020*/  UMOV UR7, UR38 ;  /* 0x0000002600077c82 */ /* 0x000fe20008000000 */
[----:B------:R-:W-:Y:S01]  /*a030*/  IMAD.MOV.U32 R236, RZ, RZ, R3 ;  /* 0x000000ffffec7224 */ /* 0x000fe200078e0003 */
[----:B------:R-:W-:Y:S01]  /*a040*/  UMOV UR4, UR36 ;  /* 0x0000002400047c82 */ /* 0x000fe20008000000 */
[----:B------:R-:W-:Y:S01]  /*a050*/  ULDC UR54, c[0x0][0x9e4] ;  /* 0x0002790000367ab9 */ /* 0x000fe20000000800 */
[----:B------:R-:W-:-:S05]  /*a060*/  ULDC UR5, c[0x0][0x9d8] ;  /* 0x0002760000057ab9 */ /* 0x000fca0000000800 */
.L_x_1277:
[----:B------:R-:W-:-:S04]  /*a070*/  UIADD3 UR36, UR4, 0x1, URZ ;  /* 0x0000000104247890 */ /* 0x000fc8000fffe03f */
[----:B------:R-:W-:-:S04]  /*a080*/  UISETP.NE.AND UP1, UPT, UR36, 0x2, UPT ;  /* 0x000000022400788c */ /* 0x000fc8000bf25270 */
[----:B------:R-:W-:Y:S02]  /*a090*/  USEL UR38, URZ, 0x1, UP1 ;  /* 0x000000013f267887 */ /* 0x000fe40008800000 */
[----:B------:R-:W-:Y:S02]  /*a0a0*/  USEL UR36, UR36, URZ, UP1 ;  /* 0x0000003f24247287 */ /* 0x000fe40008800000 */
[----:B------:R-:W-:Y:S01]  /*a0b0*/  ULOP3.LUT UR38, UR7, UR38, URZ, 0x3c, !UPT ;  /* 0x0000002607267292 */ /* 0x000fe2000f8e3c3f */
[----:B------:R-:W-:Y:S11]  /*a0c0*/  @!P0 BRA `(.L_x_1261) ;  /* 0x0000000000048947 */ /* 0x000ff60003800000 */
[----:B------:R-:W-:Y:S01]  /*a0d0*/  BPT.TRAP 0x1 ;  /* 0x000000040000795c */ /* 0x000fe20000300000 */
.L_x_1261:
[----:B------:R-:W-:Y:S01]  /*a0e0*/  ULEA UR6, UR36, UR37, 0x3 ;  /* 0x0000002524067291 */ /* 0x000fe2000f8e183f */
[----:B------:R-:W-:-:S05]  /*a0f0*/  IMAD.U32 R2, RZ, RZ, UR38 ;  /* 0x00000026ff027e24 */ /* 0x000fca000f8e00ff */
[----:B------:R-:W-:-:S04]  /*a100*/  SHF.L.U32 R2, R2, 0x1f, RZ ;  /* 0x0000001f02027819 */ /* 0x000fc800000006ff */
[----:B------:R0:W1:Y:S01]  /*a110*/  SYNCS.PHASECHK.TRANS64.TRYWAIT P2, [UR6+0x30830], R2 ;  /* 0x03083002ff0075a7 */ /* 0x0000620008040146 */
[----:B------:R-:W-:Y:S05]  /*a120*/  @!P0 BRA `(.L_x_1262) ;  /* 0x0000000000048947 */ /* 0x000fea0003800000 */
[----:B------:R-:W-:Y:S01]  /*a130*/  BPT.TRAP 0x1 ;  /* 0x000000040000795c */ /* 0x000fe20000300000 */
.L_x_1262:
[-C--:B------:R-:W-:Y:S01]  /*a140*/  FMUL.FTZ R24, R24, R152.reuse ;  /* 0x0000009818187220 */ /* 0x080fe20000410000 */
[----:B------:R-:W-:Y:S01]  /*a150*/  FMUL.FTZ R25, R25, R152 ;  /* 0x0000009819197220 */ /* 0x000fe20000410000 */
[----:B-1----:R-:W-:Y:S06]  /*a160*/  @P2 BRA `(.L_x_1263) ;  /* 0x0000000000082947 */ /* 0x002fec0003800000 */
[----:B------:R-:W1:Y:S02]  /*a170*/  SYNCS.PHASECHK.TRANS64.TRYWAIT P2, [UR6+0x30830], R2 ;  /* 0x03083002ff0075a7 */ /* 0x000e640008040146 */
[----:B-1----:R-:W-:Y:S05]  /*a180*/  @!P2 BRA `(.L_x_1264) ;  /* 0x0000010c0034a947 */ /* 0x002fea0003800000 */
.L_x_1263:
        /* <DEDUP_REMOVED lines=224> */
.L_x_1265:
[----:B------:R-:W-:Y:S01]  /*af90*/  ULEA UR10, UR4, UR37, 0x3 ;  /* 0x00000025040a7291 */ /* 0x000fe2000f8e183f */
[----:B------:R-:W-:-:S05]  /*afa0*/  IMAD.U32 R0, RZ, RZ, UR7 ;  /* 0x00000007ff007e24 */ /* 0x000fca000f8e00ff */
[----:B------:R-:W-:-:S04]  /*afb0*/  SHF.L.U32 R0, R0, 0x1f, RZ ;  /* 0x0000001f00007819 */ /* 0x000fc800000006ff */
[----:B------:R2:W3:Y:S01]  /*afc0*/  SYNCS.PHASECHK.TRANS64.TRYWAIT P2, [UR10+0x30850], R0 ;  /* 0x03085000ff0075a7 */ /* 0x0004e2000804014a */
[----:B------:R-:W-:Y:S05]  /*afd0*/  @!P0 BRA `(.L_x_1266) ;  /* 0x0000000000048947 */ /* 0x000fea0003800000 */
[----:B------:R-:W-:Y:S01]  /*afe0*/  BPT.TRAP 0x1 ;  /* 0x000000040000795c */ /* 0x000fe20000300000 */
.L_x_1266:
[----:B---3--:R-:W-:Y:S05]  /*aff0*/  @P2 BRA `(.L_x_1267) ;  /* 0x0000000000082947 */ /* 0x008fea0003800000 */
[----:B------:R-:W3:Y:S02]  /*b000*/  SYNCS.PHASECHK.TRANS64.TRYWAIT P2, [UR10+0x30850], R0 ;  /* 0x03085000ff0075a7 */ /* 0x000ee4000804014a */
[----:B---3--:R-:W-:Y:S05]  /*b010*/  @!P2 BRA `(.L_x_1268) ;  /* 0x000000fc00a8a947 */ /* 0x008fea0003800000 */
.L_x_1267:
[----:B------:R-:W-:Y:S01]  /*b020*/  UIADD3 UR6, UR37, 0x400, URZ ;  /* 0x0000040025067890 */ /* 0x000fe2000fffe03f */
[----:B------:R-:W-:Y:S01]  /*b030*/  WARPGROUP.ARRIVE ;  /* 0x00000000000079c5 */ /* 0x000fe20000000000 */
[----:B------:R-:W-:Y:S01]  /*b040*/  UMOV UR7, 0x40000040 ;  /* 0x4000004000077882 */ /* 0x000fe20000000000 */
[----:B------:R-:W-:Y:S01]  /*b050*/  PLOP3.LUT P2, PT, PT, PT, UP0, 0x80, 0x0 ;  /* 0x000000000000781c */ /* 0x000fe20003f4f008 */
[----:B------:R-:W-:Y:S01]  /*b060*/  USHF.R.U32.HI UR6, URZ, 0x4, UR6 ;  /* 0x000000043f067899 */ /* 0x000fe20008011606 */
[----:B0-2---:R-:W-:Y:S01]  /*b070*/  FMUL.FTZ R0, R154, UR5 ;  /* 0x000000059a007c20 */ /* 0x005fe20008410000 */
[----:B------:R-:W-:Y:S01]  /*b080*/  FMUL.FTZ R154, R158, UR5 ;  /* 0x000000059e9a7c20 */ /* 0x000fe20008410000 */
        /* <DEDUP_REMOVED lines=20> */
[----:B------:R-:W-:Y:S01]  /*b1d0*/  FMUL.FTZ R172, R172, UR5 ;  /* 0x00000005acac7c20 */ /* 0x000fe20008410000 */
[----:B------:R-:W-:Y:S01]  /*b1e0*/  UMOV UR7, 0x40000040 ;  /* 0x4000004000077882 */ /* 0x000fe20000000000 */
[----:B------:R-:W-:Y:S01]  /*b1f0*/  FMUL.FTZ R173, R173, UR5 ;  /* 0x00000005adad7c20 */ /* 0x000fe20008410000 */
[----:B------:R-:W-:Y:S01]  /*b200*/  FMUL.FTZ R176, R176, UR5 ;  /* 0x00000005b0b07c20 */ /* 0x000fe20008410000 */
[----:B------:R-:W-:Y:S01]  /*b210*/  FMUL.FTZ R180, R180, UR5 ;  /* 0x00000005b4b47c20 */ /* 0x000fe20008410000 */
[----:B------:R-:W-:Y:S01]  /*b220*/  FMUL.FTZ R181, R181, UR5 ;  /* 0x00000005b5b57c20 */ /* 0x000fe20008410000 */
[----:B------:R-:W-:Y:S01]  /*b230*/  FMUL.FTZ R178, R183, UR5 ;  /* 0x00000005b7b27c20 */ /* 0x000fe20008410000 */
[----:B------:R-:W0:Y:S08]  /*b240*/  MUFU.TANH R153, R153 ;  /* 0x0000009900997308 */ /* 0x000e300000002400 */
        /* <DEDUP_REMOVED lines=34> */
[----:B------:R-:W-:-:S15]  /*b470*/  WARPGROUP.ARRIVE ;  /* 0x00000000000079c5 */ /* 0x000fde0000000000 */
[----:B------:R-:W-:-:S06]  /*b480*/  NOP ;  /* 0x0000000000007918 */ /* 0x000fcc0000000000 */
[----:B------:R-:W-:Y:S03]  /*b490*/  HGMMA.64x256x16.F32.BF16 R24, R184, gdesc[UR4].tnspB, R24, gsb0 ;  /* 0x43e00004b8187df0 */ /* 0x000fe60008001818 */
[----:B------:R-:W-:Y:S02]  /*b4a0*/  WARPGROUP.DEPBAR.LE gsb0, 0x0 ;  /* 0x00008000000079c5 */ /* 0x000fe40000010000 */
[----:B------:R-:W-:Y:S02]  /*b4b0*/  VIADD R186, R18, UR61 ;  /* 0x0000003d12ba7c36 */ /* 0x000fe40008000000 */
[----:B------:R-:W-:Y:S01]  /*b4c0*/  FMUL.FTZ R184, R152, UR5 ;  /* 0x0000000598b87c20 */ /* 0x000fe20008410000 */
[----:B------:R-:W-:Y:S01]  /*b4d0*/  FMUL.FTZ R152, R155, UR5 ;  /* 0x000000059b987c20 */ /* 0x000fe20008410000 */
[----:B------:R-:W-:Y:S01]  /*b4e0*/  FMUL.FTZ R155, R159, UR5 ;  /* 0x000000059f9b7c20 */ /* 0x000fe20008410000 */
[----:B-1----:R-:W-:Y:S01]  /*b4f0*/  @P2 IMAD.HI.U32 R2, R186, UR4, RZ ;  /* 0x00000004ba022c27 */ /* 0x002fe2000f8e00ff */
[----:B------:R-:W-:-:S03]  /*b500*/  @UP0 ULDC UR4, c[0x0][0x450] ;  /* 0x0001140000040ab9 */ /* 0x000fc60000000800 */
[----:B------:R-:W-:Y:S01]  /*b510*/  FMUL.FTZ R159, R163, UR5 ;  /* 0x00000005a39f7c20 */ /* 0x000fe20008410000 */
[----:B------:R-:W-:Y:S01]  /*b520*/  FMUL.FTZ R163, R167, UR5 ;  /* 0x00000005a7a37c20 */ /* 0x000fe20008410000 */
[----:B------:R-:W-:Y:S01]  /*b530*/  FMUL.FTZ R167, R171, UR5 ;  /* 0x00000005aba77c20 */ /* 0x000fe20008410000 */
[----:B------:R-:W-:Y:S01]  /*b540*/  @P2 SHF.R.U32.HI R186, RZ, UR4, R2 ;  /* 0x00000004ffba2c19 */ /* 0x000fe20008011602 */
[----:B------:R-:W-:Y:S02]  /*b550*/  IMAD.U32 R2, RZ, RZ, UR36 ;  /* 0x00000024ff027e24 */ /* 0x000fe4000f8e00ff */
[----:B------:R-:W-:Y:S01]  /*b560*/  FMUL.FTZ R171, R175, UR5 ;  /* 0x00000005afab7c20 */ /* 0x000fe20008410000 */
[----:B------:R-:W-:Y:S01]  /*b570*/  FMUL.FTZ R175, R179, UR5 ;  /* 0x00000005b3af7c20 */ /* 0x000fe20008410000 */
[----:B------:R-:W-:Y:S01]  /*b580*/  FMUL.FTZ R185, R177, UR5 ;  /* 0x00000005b1b97c20 */ /* 0x000fe20008410000 */
[----:B------:R-:W1:Y:S01]  /*b590*/  SHFL.IDX PT, R189, R186, RZ, 0x1c1f ;  /* 0x001c1fffbabd7589 */ /* 0x000e6200000e0000 */
[----:B------:R-:W-:Y:S01]  /*b5a0*/  @!P1 LEA R2, R2, UR37, 0x3 ;  /* 0x0000002502029c11 */ /* 0x000fe2000f8e18ff */
[----:B------:R-:W-:-:S02]  /*b5b0*/  IMAD.SHL.U32 R179, R20, 0x40, RZ ;  /* 0x0000004014b37824 */ /* 0x000fc400078e00ff */
[----:B------:R-:W-:Y:S01]  /*b5c0*/  FMUL.FTZ R177, R182, UR5 ;  /* 0x00000005b6b17c20 */ /* 0x000fe20008410000 */
[----:B------:R-:W-:Y:S01]  /*b5d0*/  IMAD.U32 R187, RZ, RZ, UR39 ;  /* 0x00000027ffbb7e24 */ /* 0x000fe2000f8e00ff */
[----:B------:R-:W0:Y:S01]  /*b5e0*/  MUFU.TANH R184, R184 ;  /* 0x000000b800b87308 */ /* 0x000e220000002400 */
[----:B------:R-:W-:Y:S01]  /*b5f0*/  @!P1 VIADD R2, R2, 0x30840 ;  /* 0x0003084002029836 */ /* 0x000fe20000000000 */
[----:B------:R-:W-:-:S04]  /*b600*/  ULDC UR4, c[0x0][0x9e0] ;  /* 0x0002780000047ab9 */ /* 0x000fc80000000800 */
[----:B------:R-:W-:Y:S02]  /*b610*/  @!P1 PRMT R2, RZ, 0x654, R2 ;  /* 0x00000654ff029816 */ /* 0x000fe40000000002 */
[----:B------:R-:W0:Y:S02]  /*b620*/  MUFU.TANH R152, R152 ;  /* 0x0000009800987308 */ /* 0x000e240000002400 */
[----:B------:R5:W-:Y:S06]  /*b630*/  @!P1 SYNCS.ARRIVE.TRANS64.RED.A1T0 RZ, [R2+URZ], RZ ;  /* 0x000000ff02ff99a7 */ /* 0x000bec000810043f */
[----:B------:R-:W0:Y:S01]  /*b640*/  MUFU.TANH R155, R155 ;  /* 0x0000009b009b7308 */ /* 0x000e220000002400 */
[----:B-----5:R-:W-:-:S04]  /*b650*/  IADD3 R2, -R16, 0x1, -R179 ;  /* 0x0000000110027810 */ /* 0x020fc80007ffe9b3 */
[----:B------:R-:W-:-:S03]  /*b660*/  IADD3 R187, -R187, UR60, R2 ;  /* 0x0000003cbbbb7c10 */ /* 0x000fc6000fffe102 */
[----:B------:R-:W0:Y:S02]  /*b670*/  MUFU.TANH R159, R159 ;  /* 0x0000009f009f7308 */ /* 0x000e240000002400 */
[C---:B------:R-:W-:Y:S02]  /*b680*/  VIADD R188, R187.reuse, UR4 ;  /* 0x00000004bbbc7c36 */ /* 0x040fe40008000000 */
[----:B------:R-:W-:Y:S02]  /*b690*/  VIADD R187, R187, UR58 ;  /* 0x0000003abbbb7c36 */ /* 0x000fe40008000000 */
[--C-:B-1----:R-:W-:Y:S02]  /*b6a0*/  IMAD.IADD R183, R188, 0x1, R189.reuse ;  /* 0x00000001bcb77824 */ /* 0x102fe400078e02bd */
[----:B------:R-:W1:Y:S01]  /*b6b0*/  MUFU.TANH R163, R163 ;  /* 0x000000a300a37308 */ /* 0x000e620000002400 */
[----:B------:R-:W-:-:S07]  /*b6c0*/  IMAD.IADD R182, R187, 0x1, R189 ;  /* 0x00000001bbb67824 */ /* 0x000fce00078e02bd */
[----:B------:R-:W0:Y:S08]  /*b6d0*/  MUFU.TANH R167, R167 ;  /* 0x000000a700a77308 */ /* 0x000e300000002400 */
[----:B------:R-:W0:Y:S08]  /*b6e0*/  MUFU.TANH R171, R171 ;  /* 0x000000ab00ab7308 */ /* 0x000e300000002400 */
[----:B------:R-:W0:Y:S08]  /*b6f0*/  MUFU.TANH R185, R185 ;  /* 0x000000b900b97308 */ /* 0x000e300000002400 */
[----:B------:R-:W0:Y:S08]  /*b700*/  MUFU.TANH R175, R175 ;  /* 0x000000af00af7308 */ /* 0x000e300000002400 */
[----:B------:R-:W0:Y:S01]  /*b710*/  MUFU.TANH R177, R177 ;  /* 0x000000b100b17308 */ /* 0x000e220000002400 */
[----:B-1234-:R-:W-:Y:S05]  /*b720*/  @!P5 BRA `(.L_x_1269) ;  /* 0x00000000005cd947 */ /* 0x01efea0003800000 */
        /* <DEDUP_REMOVED lines=8> */
[----:B------:R-:W1:Y:S02]  /*b7b0*/  @P2 LDC.64 R2, c[0x0][0x9e8] ;  /* 0x00027a00ff022b82 */ /* 0x000e640000000a00 */
[----:B-1----:R-:W-:-:S05]  /*b7c0*/  @P2 IMAD.HI.U32 R2, R189, R2, RZ ;  /* 0x00000002bd022227 */ /* 0x002fca00078e00ff */
[----:B------:R-:W-:-:S04]  /*b7d0*/  @P2 SHF.R.U32.HI R189, RZ, R3, R2 ;  /* 0x00000003ffbd2219 */ /* 0x000fc80000011602 */
[----:B------:R-:W-:Y:S01]  /*b7e0*/  LOP3.LUT R189, RZ, R189, RZ, 0x33, !PT ;  /* 0x000000bdffbd7212 */ /* 0x000fe200078e33ff */
[----:B------:R-:W-:Y:S06]  /*b7f0*/  BRA `(.L_x_1272) ;  /* 0x0000000000147947 */ /* 0x000fec0003800000 */
.L_x_1271:
[----:B------:R-:W-:-:S05]  /*b800*/  IMAD.U32 R190, RZ, RZ, UR54 ;  /* 0x00000036ffbe7e24 */ /* 0x000fca000f8e00ff */
[----:B------:R-:W-:-:S13]  /*b810*/  ISETP.NE.AND P2, PT, R190, 0x1, PT ;  /* 0x00000001be00780c */ /* 0x000fda0003f45270 */
[----:B------:R-:W1:Y:S02]  /*b820*/  @P2 LDC.64 R2, c[0x0][0x9e8] ;  /* 0x00027a00ff022b82 */ /* 0x000e640000000a00 */
[----:B-1----:R-:W-:-:S05]  /*b830*/  @P2 IMAD.HI.U32 R2, R189, R2, RZ ;  /* 0x00000002bd022227 */ /* 0x002fca00078e00ff */
[----:B------:R-:W-:-:S07]  /*b840*/  @P2 SHF.R.U32.HI R189, RZ, R3, R2 ;  /* 0x00000003ffbd2219 */ /* 0x000fce0000011602 */
.L_x_1272:
[----:B------:R-:W-:Y:S05]  /*b850*/  BSYNC B0 ;  /* 0x0000000000007941 */ /* 0x000fea0003800000 */
.L_x_1270:
[----:B------:R-:W-:-:S04]  /*b860*/  IMAD R189, R189, R190, -R179 ;  /* 0x000000bebdbd7224 */ /* 0x000fc800078e0ab3 */
[----:B------:R-:W-:-:S05]  /*b870*/  IMAD.IADD R189, R189, 0x1, -R16 ;  /* 0x00000001bdbd7824 */ /* 0x000fca00078e0a10 */
[----:B------:R-:W-:Y:S02]  /*b880*/  VIADDMNMX R183, R189, R190, R183, PT ;  /* 0x000000bebdb77246 */ /* 0x000fe400038001b7 */
[----:B------:R-:W-:-:S07]  /*b890*/  VIMNMX R182, R182, R189, !PT ;  /* 0x000000bdb6b67248 */ /* 0x000fce0007fe0100 */
.L_x_1269:
[----:B------:R-:W-:Y:S01]  /*b8a0*/  ISETP.GT.AND P2, PT, R20, -0x1, PT ;  /* 0xffffffff1400780c */ /* 0x000fe20003f44270 */
[----:B------:R-:W1:Y:S03]  /*b8b0*/  SHFL.IDX PT, R186, R186, 0x1, 0x1c1f ;  /* 0x003c1f00baba7f89 */ /* 0x000e6600000e0000 */
[C---:B------:R-:W-:Y:S02]  /*b8c0*/  ISETP.GT.AND P3, PT, R182.reuse, RZ, P2 ;  /* 0x000000ffb600720c */ /* 0x040fe40001764270 */
[C---:B------:R-:W-:Y:S02]  /*b8d0*/  ISETP.GT.AND P6, PT, R182.reuse, 0x1, P2 ;  /* 0x00000001b600780c */ /* 0x040fe400017c4270 */
[----:B------:R-:W-:Y:S02]  /*b8e0*/  ISETP.LT.OR P4, PT, R183, 0x1, P3 ;  /* 0x00000001b700780c */ /* 0x000fe40001f81670 */
[----:B------:R-:W-:-:S02]  /*b8f0*/  ISETP.GT.AND P3, PT, R182, 0x8, P2 ;  /* 0x00000008b600780c */ /* 0x000fc40001764270 */
[----:B0-----:R-:W-:Y:S02]  /*b900*/  FSEL R184, R184, -INF , !P4 ;  /* 0xff800000b8b87808 */ /* 0x001fe40006000000 */
[----:B------:R-:W-:Y:S02]  /*b910*/  ISETP.GT.AND P4, PT, R182, 0x9, P2 ;  /* 0x00000009b600780c */ /* 0x000fe40001784270 */
[C---:B------:R-:W-:Y:S02]  /*b920*/  ISETP.LT.OR P6, PT, R183.reuse, 0x2, P6 ;  /* 0x00000002b700780c */ /* 0x040fe400037c1670 */
[C---:B------:R-:W-:Y:S02]  /*b930*/  ISETP.LT.OR P3, PT, R183.reuse, 0x9, P3 ;  /* 0x00000009b700780c */ /* 0x040fe40001f61670 */
[----:B------:R-:W-:Y:S02]  /*b940*/  ISETP.LT.OR P4, PT, R183, 0xa, P4 ;  /* 0x0000000ab700780c */ /* 0x000fe40002781670 */
[----:B------:R-:W-:-:S02]  /*b950*/  FSEL R153, R153, -INF , !P6 ;  /* 0xff80000099997808 */ /* 0x000fc40007000000 */
[----:B------:R-:W-:Y:S01]  /*b960*/  FSEL R156, R156, -INF , !P3 ;  /* 0xff8000009c9c7808 */ /* 0x000fe20005800000 */
[--C-:B-1----:R-:W-:Y:S01]  /*b970*/  IMAD.IADD R188, R188, 0x1, R186.reuse ;  /* 0x00000001bcbc7824 */ /* 0x102fe200078e02ba */
[----:B------:R-:W-:Y:S01]  /*b980*/  FSEL R157, R157, -INF , !P4 ;  /* 0xff8000009d9d7808 */ /* 0x000fe20006000000 */
[----:B------:R-:W-:Y:S01]  /*b990*/  IMAD.IADD R187, R187, 0x1, R186 ;  /* 0x00000001bbbb7824 */ /* 0x000fe200078e02ba */
        /* <DEDUP_REMOVED lines=35> */
[----:B------:R-:W-:Y:S01]  /*bbd0*/  FSEL R181, R181, -INF , !P4 ;  /* 0xff800000b5b57808 */ /* 0x000fe20006000000 */
[----:B------:R-:W-:Y:S06]  /*bbe0*/  @!P5 BRA `(.L_x_1273) ;  /* 0x00000000005cd947 */ /* 0x000fec0003800000 */
        /* <DEDUP_REMOVED lines=13> */
.L_x_1275:
[----:B------:R-:W-:-:S05]  /*bcc0*/  IMAD.U32 R182, RZ, RZ, UR54 ;  /* 0x00000036ffb67e24 */ /* 0x000fca000f8e00ff */
[----:B------:R-:W-:-:S13]  /*bcd0*/  ISETP.NE.AND P3, PT, R182, 0x1, PT ;  /* 0x00000001b600780c */ /* 0x000fda0003f65270 */
[----:B------:R-:W0:Y:S02]  /*bce0*/  @P3 LDC.64 R2, c[0x0][0x9e8] ;  /* 0x00027a00ff023b82 */ /* 0x000e240000000a00 */
[----:B0-----:R-:W-:-:S05]  /*bcf0*/  @P3 IMAD.HI.U32 R2, R186, R2, RZ ;  /* 0x00000002ba023227 */ /* 0x001fca00078e00ff */
[----:B------:R-:W-:-:S07]  /*bd00*/  @P3 SHF.R.U32.HI R186, RZ, R3, R2 ;  /* 0x00000003ffba3219 */ /* 0x000fce0000011602 */
.L_x_1276:
[----:B------:R-:W-:Y:S05]  /*bd10*/  BSYNC B0 ;  /* 0x0000000000007941 */ /* 0x000fea0003800000 */
.L_x_1274:
[----:B------:R-:W-:-:S04]  /*bd20*/  IMAD R179, R186, R182, -R179 ;  /* 0x000000b6bab37224 */ /* 0x000fc800078e0ab3 */
[----:B------:R-:W-:-:S05]  /*bd30*/  IMAD.IADD R179, R179, 0x1, -R16 ;  /* 0x00000001b3b37824 */ /* 0x000fca00078e0a10 */
[----:B------:R-:W-:Y:S02]  /*bd40*/  VIADDMNMX R188, R179, R182, R188, PT ;  /* 0x000000b6b3bc7246 */ /* 0x000fe400038001bc */
[----:B------:R-:W-:-:S07]  /*bd50*/  VIMNMX R187, R187, R179, !PT ;  /* 0x000000b3bbbb7248 */ /* 0x000fce0007fe0100 */
.L_x_1273:
[----:B------:R-:W-:Y:S01]  /*bd60*/  ISETP.GT.AND P6, PT, R187, 0x9, P2 ;  /* 0x00000009bb00780c */ /* 0x000fe200017c4270 */
[----:B------:R-:W-:Y:S01]  /*bd70*/  ULDC UR6, c[0x0][0x988] ;  /* 0x0002620000067ab9 */ /* 0x000fe20000000800 */
[----:B------:R-:W-:Y:S01]  /*bd80*/  FMNMX.FTZ R2, R184, R236, !PT ;  /* 0x000000ecb8027209 */ /* 0x000fe20007810000 */
[----:B------:R-:W-:Y:S01]  /*bd90*/  UMOV UR7, UR38 ;  /* 0x0000002600077c82 */ /* 0x000fe20008000000 */
[----:B------:R-:W-:Y:S02]  /*bda0*/  ISETP.LT.OR P6, PT, R188, 0xa, P6 ;  /* 0x0000000abc00780c */ /* 0x000fe400037c1670 */
[----:B------:R-:W-:Y:S02]  /*bdb0*/  FMNMX.FTZ R2, R153, R2, !PT ;  /* 0x0000000299027209 */ /* 0x000fe40007810000 */
[----:B------:R-:W-:Y:S02]  /*bdc0*/  FSEL R155, R155, -INF , !P6 ;  /* 0xff8000009b9b7808 */ /* 0x000fe40007000000 */
[----:B------:R-:W-:-:S02]  /*bdd0*/  ISETP.GT.AND P6, PT, R187, 0x18, P2 ;  /* 0x00000018bb00780c */ /* 0x000fc400017c4270 */
[----:B------:R-:W-:Y:S02]  /*bde0*/  FMNMX.FTZ R2, R156, R2, !PT ;  /* 0x000000029c027209 */ /* 0x000fe40007810000 */
[----:B------:R-:W-:Y:S02]  /*bdf0*/  ISETP.LT.OR P6, PT, R188, 0x19, P6 ;  /* 0x00000019bc00780c */ /* 0x000fe400037c1670 */
[C---:B------:R-:W-:Y:S02]  /*be00*/  ISETP.GT.AND P4, PT, R187.reuse, 0x1, P2 ;  /* 0x00000001bb00780c */ /* 0x040fe40001784270 */
[----:B------:R-:W-:Y:S02]  /*be10*/  FSEL R162, R162, -INF , !P6 ;  /* 0xff800000a2a27808 */ /* 0x000fe40007000000 */
[----:B------:R-:W-:Y:S02]  /*be20*/  ISETP.GT.AND P6, PT, R187, 0x21, P2 ;  /* 0x00000021bb00780c */ /* 0x000fe400017c4270 */
[----:B------:R-:W-:-:S02]  /*be30*/  FMNMX.FTZ R2, R157, R2, !PT ;  /* 0x000000029d027209 */ /* 0x000fc40007810000 */
[C---:B------:R-:W-:Y:S02]  /*be40*/  ISETP.LT.OR P6, PT, R188.reuse, 0x22, P6 ;  /* 0x00000022bc00780c */ /* 0x040fe400037c1670 */
[C---:B------:R-:W-:Y:S02]  /*be50*/  ISETP.LT.OR P4, PT, R188.reuse, 0x2, P4 ;  /* 0x00000002bc00780c */ /* 0x040fe40002781670 */
[----:B------:R-:W-:Y:S02]  /*be60*/  FSEL R167, R167, -INF , !P6 ;  /* 0xff800000a7a77808 */ /* 0x000fe40007000000 */
[C---:B------:R-:W-:Y:S02]  /*be70*/  ISETP.GT.AND P6, PT, R187.reuse, RZ, P2 ;  /* 0x000000ffbb00720c */ /* 0x040fe400017c4270 */
[----:B------:R-:W-:Y:S02]  /*be80*/  ISETP.GT.AND P3, PT, R187, 0x8, P2 ;  /* 0x00000008bb00780c */ /* 0x000fe40001764270 */
[----:B------:R-:W-:-:S02]  /*be90*/  ISETP.LT.OR P6, PT, R188, 0x1, P6 ;  /* 0x00000001bc00780c */ /* 0x000fc400037c1670 */
[----:B------:R-:W-:Y:S02]  /*bea0*/  FMNMX.FTZ R2, R160, R2, !PT ;  /* 0x00000002a0027209 */ /* 0x000fe40007810000 */
[----:B------:R-:W-:Y:S02]  /*beb0*/  FSEL R0, R0, -INF , !P6 ;  /* 0xff80000000007808 */ /* 0x000fe40007000000 */
[----:B------:R-:W-:Y:S02]  /*bec0*/  FSEL R179, R152, -INF , !P4 ;  /* 0xff80000098b37808 */ /* 0x000fe40006000000 */
[----:B------:R-:W-:Y:S02]  /*bed0*/  ISETP.LT.OR P3, PT, R188, 0x9, P3 ;  /* 0x00000009bc00780c */ /* 0x000fe40001f61670 */
[----:B------:R-:W-:Y:S02]  /*bee0*/  FMNMX.FTZ R152, R0, R21, !PT ;  /* 0x0000001500987209 */ /* 0x000fe40007810000 */
[----:B------:R-:W-:-:S02]  /*bef0*/  FMNMX.FTZ R2, R161, R2, !PT ;  /* 0x00000002a1027209 */ /* 0x000fc40007810000 */
[----:B------:R-:W-:Y:S02]  /*bf00*/  ISETP.GT.AND P4, PT, R187, 0x10, P2 ;  /* 0x00000010bb00780c */ /* 0x000fe40001784270 */
[----:B------:R-:W-:Y:S02]  /*bf10*/  FSEL R154, R154, -INF , !P3 ;  /* 0xff8000009a9a7808 */ /* 0x000fe40005800000 */
[----:B------:R-:W-:Y:S02]  /*bf20*/  FMNMX.FTZ R152, R179, R152, !PT ;  /* 0x00000098b3987209 */ /* 0x000fe40007810000 */
[----:B------:R-:W-:Y:S02]  /*bf30*/  FMNMX.FTZ R2, R164, R2, !PT ;  /* 0x00000002a4027209 */ /* 0x000fe40007810000 */
[----:B------:R-:W-:Y:S02]  /*bf40*/  ISETP.GT.AND P3, PT, R187, 0x11, P2 ;  /* 0x00000011bb00780c */ /* 0x000fe40001764270 */
[----:B------:R-:W-:-:S02]  /*bf50*/  ISETP.LT.OR P4, PT, R188, 0x11, P4 ;  /* 0x00000011bc00780c */ /* 0x000fc40002781670 */
[----:B------:R-:W-:Y:S02]  /*bf60*/  FMNMX.FTZ R152, R154, R152, !PT ;  /* 0x000000989a987209 */ /* 0x000fe40007810000 */
[----:B------:R-:W-:Y:S02]  /*bf70*/  FMNMX.FTZ R2, R165, R2, !PT ;  /* 0x00000002a5027209 */ /* 0x000fe40007810000 */
[----:B------:R-:W-:Y:S02]  /*bf80*/  ISETP.LT.OR P3, PT, R188, 0x12, P3 ;  /* 0x00000012bc00780c */ /* 0x000fe40001f61670 */
[----:B------:R-:W-:Y:S02]  /*bf90*/  FSEL R158, R158, -INF , !P4 ;  /* 0xff8000009e9e7808 */ /* 0x000fe40006000000 */
        /* <DEDUP_REMOVED lines=18> */
[----:B------:R-:W-:Y:S02]  /*c0c0*/  ISETP.LT.OR P4, PT, R188, 0x29, P4 ;  /* 0x00000029bc00780c */ /* 0x000fe40002781670 */
[----:B------:R-:W-:-:S02]  /*c0d0*/  ISETP.GT.AND P3, PT, R187, 0x29, P2 ;  /* 0x00000029bb00780c */ /* 0x000fc40001764270 */
[----:B------:R-:W-:Y:S02]  /*c0e0*/  FMNMX.FTZ R152, R166, R152, !PT ;  /* 0x00000098a6987209 */ /* 0x000fe40007810000 */
[----:B------:R-:W-:Y:S02]  /*c0f0*/  FMNMX.FTZ R2, R185, R2, !PT ;  /* 0x00000002b9027209 */ /* 0x000fe40007810000 */
[----:B------:R-:W-:Y:S02]  /*c100*/  FSEL R170, R170, -INF , !P4 ;  /* 0xff800000aaaa7808 */ /* 0x000fe40006000000 */
[----:B------:R-:W-:Y:S02]  /*c110*/  ISETP.LT.OR P3, PT, R188, 0x2a, P3 ;  /* 0x0000002abc00780c */ /* 0x000fe40001f61670 */
[----:B------:R-:W-:Y:S02]  /*c120*/  ISETP.GT.AND P4, PT, R187, 0x30, P2 ;  /* 0x00000030bb00780c */ /* 0x000fe40001784270 */
[----:B------:R-:W-:-:S02]  /*c130*/  FMNMX.FTZ R152, R167, R152, !PT ;  /* 0x00000098a7987209 */ /* 0x000fc40007810000 */
[----:B------:R-:W-:Y:S02]  /*c140*/  FMNMX.FTZ R2, R180, R2, !PT ;  /* 0x00000002b4027209 */ /* 0x000fe40007810000 */
[----:B------:R-:W-:Y:S02]  /*c150*/  FSEL R171, R171, -INF , !P3 ;  /* 0xff800000abab7808 */ /* 0x000fe40005800000 */
[----:B------:R-:W-:Y:S02]  /*c160*/  ISETP.GT.AND P6, PT, R187, 0x31, P2 ;  /* 0x00000031bb00780c */ /* 0x000fe400017c4270 */
[----:B------:R-:W-:Y:S02]  /*c170*/  ISETP.LT.OR P4, PT, R188, 0x31, P4 ;  /* 0x00000031bc00780c */ /* 0x000fe40002781670 */
[----:B------:R-:W-:Y:S02]  /*c180*/  FMNMX.FTZ R152, R170, R152, !PT ;  /* 0x00000098aa987209 */ /* 0x000fe40007810000 */
[----:B------:R-:W-:-:S02]  /*c190*/  FMNMX.FTZ R3, R181, R2, !PT ;  /* 0x00000002b5037209 */ /* 0x000fc40007810000 */
[----:B------:R-:W-:Y:S02]  /*c1a0*/  ISETP.GT.AND P3, PT, R187, 0x38, P2 ;  /* 0x00000038bb00780c */ /* 0x000fe40001764270 */
[----:B------:R-:W-:Y:S01]  /*c1b0*/  ISETP.LT.OR P6, PT, R188, 0x32, P6 ;  /* 0x00000032bc00780c */ /* 0x000fe200037c1670 */
[----:B------:R-:W0:Y:S01]  /*c1c0*/  SHFL.BFLY PT, R2, R3, 0x2, 0x1f ;  /* 0x0c401f0003027f89 */ /* 0x000e2200000e0000 */
[----:B------:R-:W-:Y:S02]  /*c1d0*/  FSEL R174, R174, -INF , !P4 ;  /* 0xff800000aeae7808 */ /* 0x000fe40006000000 */
[----:B------:R-:W-:Y:S02]  /*c1e0*/  FMNMX.FTZ R152, R171, R152, !PT ;  /* 0x00000098ab987209 */ /* 0x000fe40007810000 */
[----:B------:R-:W-:Y:S02]  /*c1f0*/  ISETP.GT.AND P2, PT, R187, 0x39, P2 ;  /* 0x00000039bb00780c */ /* 0x000fe40001744270 */
[----:B------:R-:W-:-:S02]  /*c200*/  ISETP.LT.OR P3, PT, R188, 0x39, P3 ;  /* 0x00000039bc00780c */ /* 0x000fc40001f61670 */
[----:B------:R-:W-:Y:S02]  /*c210*/  FSEL R175, R175, -INF , !P6 ;  /* 0xff800000afaf7808 */ /* 0x000fe40007000000 */
[----:B------:R-:W-:Y:S02]  /*c220*/  FMNMX.FTZ R152, R174, R152, !PT ;  /* 0x00000098ae987209 */ /* 0x000fe40007810000 */
[----:B------:R-:W-:Y:S02]  /*c230*/  ISETP.LT.OR P2, PT, R188, 0x3a, P2 ;  /* 0x0000003abc00780c */ /* 0x000fe40001741670 */
[----:B------:R-:W-:Y:S02]  /*c240*/  FSEL R177, R177, -INF , !P3 ;  /* 0xff800000b1b17808 */ /* 0x000fe40005800000 */
[----:B------:R-:W-:Y:S02]  /*c250*/  FMNMX.FTZ R152, R175, R152, !PT ;  /* 0x00000098af987209 */ /* 0x000fe40007810000 */
[----:B------:R-:W-:-:S02]  /*c260*/  FSEL R178, R178, -INF , !P2 ;  /* 0xff800000b2b27808 */ /* 0x000fc40005000000 */
[----:B------:R-:W-:Y:S02]  /*c270*/  FMNMX.FTZ R152, R177, R152, !PT ;  /* 0x00000098b1987209 */ /* 0x000fe40007810000 */
[----:B------:R-:W-:Y:S02]  /*c280*/  R2UR UR4, R19 ;  /* 0x00000000130472ca */ /* 0x000fe400000e0000 */
[----:B------:R-:W-:Y:S02]  /*c290*/  FMNMX.FTZ R152, R178, R152, !PT ;  /* 0x00000098b2987209 */ /* 0x000fe40007810000 */
[----:B0-----:R-:W-:-:S03]  /*c2a0*/  FMNMX.FTZ R3, R3, R2, !PT ;  /* 0x0000000203037209 */ /* 0x001fc60007810000 */
[----:B------:R-:W0:Y:S04]  /*c2b0*/  SHFL.BFLY PT, R182, R152, 0x2, 0x1f ;  /* 0x0c401f0098b67f89 */ /* 0x000e2800000e0000 */
[----:B------:R-:W1:Y:S01]  /*c2c0*/  SHFL.BFLY PT, R2, R3, 0x1, 0x1f ;  /* 0x0c201f0003027f89 */ /* 0x000e6200000e0000 */
[----:B0-----:R-:W-:Y:S02]  /*c2d0*/  FMNMX.FTZ R182, R152, R182, !PT ;  /* 0x000000b698b67209 */ /* 0x001fe40007810000 */
[----:B-1----:R-:W-:-:S03]  /*c2e0*/  FMNMX.FTZ R3, R3, R2, !PT ;  /* 0x0000000203037209 */ /* 0x002fc60007810000 */
[----:B------:R-:W0:Y:S01]  /*c2f0*/  SHFL.BFLY PT, R152, R182, 0x1, 0x1f ;  /* 0x0c201f00b6987f89 */ /* 0x000e2200000e0000 */
[C---:B------:R-:W-:Y:S01]  /*c300*/  FSETP.NEU.FTZ.AND P4, PT, R3.reuse, -INF , PT ;  /* 0xff8000000300780b */ /* 0x040fe20003f9d000 */
[----:B------:R-:W-:-:S05]  /*c310*/  FMUL.FTZ R2, R3, UR6 ;  /* 0x0000000603027c20 */ /* 0x000fca0008410000 */
[----:B------:R-:W-:-:S05]  /*c320*/  FSEL R2, R2, RZ, P4 ;  /* 0x000000ff02027208 */ /* 0x000fca0002000000 */
[--C-:B------:R-:W-:Y:S01]  /*c330*/  FFMA.FTZ R198, R156, UR6, -R2.reuse ;  /* 0x000000069cc67c23 */ /* 0x100fe20008010802 */
        /* <DEDUP_REMOVED lines=14> */
[----:B------:R-:W-:Y:S01]  /*c420*/  FFMA.FTZ R168, R181, UR6, -R2 ;  /* 0x00000006b5a87c23 */ /* 0x000fe20008010802 */
[----:B0-----:R-:W-:Y:S01]  /*c430*/  FMNMX.FTZ R2, R182, R152, !PT ;  /* 0x00000098b6027209 */ /* 0x001fe20007810000 */
[----:B------:R-:W-:Y:S01]  /*c440*/  MUFU.EX2 R196, R196 ;  /* 0x000000c400c47308 */ /* 0x000fe20000000800 */
[----:B------:R-:W-:-:S02]  /*c450*/  FSEL R152, R3, RZ, P4 ;  /* 0x000000ff03987208 */ /* 0x000fc40002000000 */
[C---:B------:R-:W-:Y:S01]  /*c460*/  FSETP.NEU.FTZ.AND P2, PT, R2.reuse, -INF , PT ;  /* 0xff8000000200780b */ /* 0x040fe20003f5d000 */
[----:B------:R-:W-:Y:S02]  /*c470*/  FMUL.FTZ R172, R2, UR6 ;  /* 0x0000000602ac7c20 */ /* 0x000fe40008410000 */
[----:B------:R-:W-:Y:S01]  /*c480*/  FADD.FTZ R152, -R152, R236 ;  /* 0x000000ec98987221 */ /* 0x000fe20000010100 */
[----:B------:R-:W-:Y:S01]  /*c490*/  IMAD.MOV.U32 R236, RZ, RZ, R3 ;  /* 0x000000ffffec7224 */ /* 0x000fe200078e0003 */
[----:B------:R-:W-:Y:S01]  /*c4a0*/  MUFU.EX2 R153, R153 ;  /* 0x0000009900997308 */ /* 0x000fe20000000800 */
[----:B------:R-:W-:Y:S01]  /*c4b0*/  FSEL R172, R172, RZ, P2 ;  /* 0x000000ffacac7208 */ /* 0x000fe20001000000 */
[----:B------:R-:W-:-:S04]  /*c4c0*/  FMUL.FTZ R152, R152, UR6 ;  /* 0x0000000698987c20 */ /* 0x000fc80008410000 */
[--C-:B------:R-:W-:Y:S01]  /*c4d0*/  FFMA.FTZ R197, R0, UR6, -R172.reuse ;  /* 0x0000000600c57c23 */ /* 0x100fe200080108ac */
[----:B------:R-:W-:Y:S02]  /*c4e0*/  IMAD.U32 R0, RZ, RZ, UR10 ;  /* 0x0000000aff007e24 */ /* 0x000fe4000f8e00ff */
[--C-:B------:R-:W-:Y:S01]  /*c4f0*/  FFMA.FTZ R169, R179, UR6, -R172.reuse ;  /* 0x00000006b3a97c23 */ /* 0x100fe200080108ac */
[----:B------:R-:W0:Y:S01]  /*c500*/  MUFU.EX2 R152, R152 ;  /* 0x0000009800987308 */ /* 0x000e220000000800 */
[--C-:B------:R-:W-:Y:S01]  /*c510*/  FFMA.FTZ R199, R154, UR6, -R172.reuse ;  /* 0x000000069ac77c23 */ /* 0x100fe200080108ac */
[----:B------:R-:W-:Y:S02]  /*c520*/  @!P1 VIADD R0, R0, 0x30860 ;  /* 0x0003086000009836 */ /* 0x000fe40000000000 */
[--C-:B------:R-:W-:Y:S01]  /*c530*/  FFMA.FTZ R154, R155, UR6, -R172.reuse ;  /* 0x000000069b9a7c23 */ /* 0x100fe200080108ac */
[--C-:B------:R-:W-:Y:S01]  /*c540*/  FFMA.FTZ R193, R158, UR6, -R172.reuse ;  /* 0x000000069ec17c23 */ /* 0x100fe200080108ac */
[--C-:B------:R-:W-:Y:S01]  /*c550*/  FFMA.FTZ R155, R159, UR6, -R172.reuse ;  /* 0x000000069f9b7c23 */ /* 0x100fe200080108ac */
[----:B------:R-:W-:Y:S01]  /*c560*/  FFMA.FTZ R195, R162, UR6, -R172 ;  /* 0x00000006a2c37c23 */ /* 0x000fe200080108ac */
[----:B------:R-:W-:Y:S01]  /*c570*/  @!P1 PRMT R0, RZ, 0x654, R0 ;  /* 0x00000654ff009816 */ /* 0x000fe20000000000 */
[----:B------:R-:W-:Y:S01]  /*c580*/  MUFU.EX2 R197, R197 ;  /* 0x000000c500c57308 */ /* 0x000fe20000000800 */
[--C-:B------:R-:W-:Y:S01]  /*c590*/  FFMA.FTZ R166, R166, UR6, -R172.reuse ;  /* 0x00000006a6a67c23 */ /* 0x100fe200080108ac */
[--C-:B------:R-:W-:Y:S01]  /*c5a0*/  FFMA.FTZ R167, R167, UR6, -R172.reuse ;  /* 0x00000006a7a77c23 */ /* 0x100fe200080108ac */
[----:B------:R1:W-:Y:S01]  /*c5b0*/  @!P1 SYNCS.ARRIVE.TRANS64.RED.A1T0 RZ, [R0+URZ], RZ ;  /* 0x000000ff00ff99a7 */ /* 0x0003e2000810043f */
[--C-:B------:R-:W-:Y:S01]  /*c5c0*/  FFMA.FTZ R170, R170, UR6, -R172.reuse ;  /* 0x00000006aaaa7c23 */ /* 0x100fe200080108ac */
[--C-:B------:R-:W-:Y:S01]  /*c5d0*/  FFMA.FTZ R171, R171, UR6, -R172.reuse ;  /* 0x00000006abab7c23 */ /* 0x100fe200080108ac */
[--C-:B------:R-:W-:Y:S01]  /*c5e0*/  FFMA.FTZ R174, R174, UR6, -R172.reuse ;  /* 0x00000006aeae7c23 */ /* 0x100fe200080108ac */
[----:B------:R-:W-:Y:S01]  /*c5f0*/  FFMA.FTZ R175, R175, UR6, -R172 ;  /* 0x00000006afaf7c23 */ /* 0x000fe200080108ac */
[----:B------:R-:W-:Y:S01]  /*c600*/  MUFU.EX2 R169, R169 ;  /* 0x000000a900a97308 */ /* 0x000fe20000000800 */
[----:B0-----:R-:W-:Y:S01]  /*c610*/  FFMA.FTZ R15, R152, R15, R196 ;  /* 0x0000000f980f7223 */ /* 0x001fe200000100c4 */
[----:B------:R-:W-:Y:S01]  /*c620*/  FFMA.FTZ R177, R177, UR6, -R172 ;  /* 0x00000006b1b17c23 */ /* 0x000fe200080108ac */
[----:B-1----:R-:W-:-:S02]  /*c630*/  FSEL R0, R2, RZ, P2 ;  /* 0x000000ff02007208 */ /* 0x002fc40001000000 */
[----:B------:R-:W-:Y:S01]  /*c640*/  FADD.FTZ R15, R153, R15 ;  /* 0x0000000f990f7221 */ /* 0x000fe20000010000 */
[----:B------:R-:W-:Y:S01]  /*c650*/  ISETP.GT.AND P2, PT, R20, UR4, PT ;  /* 0x0000000414007c0c */ /* 0x000fe2000bf44270 */
[----:B------:R-:W-:Y:S01]  /*c660*/  UMOV UR4, UR36 ;  /* 0x0000002400047c82 */ /* 0x000fe20008000000 */
[----:B------:R-:W-:Y:S01]  /*c670*/  FADD.FTZ R0, -R0, R21 ;  /* 0x0000001500007221 */ /* 0x000fe20000010100 */
[----:B------:R-:W-:Y:S01]  /*c680*/  MUFU.EX2 R199, R199 ;  /* 0x000000c700c77308 */ /* 0x000fe20000000800 */
[--C-:B------:R-:W-:Y:S01]  /*c690*/  FFMA.FTZ R21, R163, UR6, -R172.reuse ;  /* 0x00000006a3157c23 */ /* 0x100fe200080108ac */
[----:B------:R-:W-:Y:S01]  /*c6a0*/  FFMA.FTZ R172, R178, UR6, -R172 ;  /* 0x00000006b2ac7c23 */ /* 0x000fe200080108ac */
[----:B------:R-:W-:Y:S01]  /*c6b0*/  FMUL.FTZ R0, R0, UR6 ;  /* 0x0000000600007c20 */ /* 0x000fe20008410000 */
[----:B------:R-:W-:Y:S01]  /*c6c0*/  F2FP.BF16.F32.PACK_AB R196, R153, R196 ;  /* 0x000000c499c4723e */ /* 0x000fe200000010ff */
[----:B------:R-:W-:-:S03]  /*c6d0*/  VIADD R20, R20, 0xffffffff ;  /* 0xffffffff14147836 */ /* 0x000fc60000000000 */
[----:B------:R-:W0:Y:S08]  /*c6e0*/  MUFU.EX2 R198, R198 ;  /* 0x000000c600c67308 */ /* 0x000e300000000800 */
[----:B------:R-:W1:Y:S08]  /*c6f0*/  MUFU.EX2 R0, R0 ;  /* 0x0000000000007308 */ /* 0x000e700000000800 */
[----:B------:R-:W2:Y:S01]  /*c700*/  MUFU.EX2 R154, R154 ;  /* 0x0000009a009a7308 */ /* 0x000ea20000000800 */
[----:B0-----:R-:W-:-:S07]  /*c710*/  FADD.FTZ R15, R198, R15 ;  /* 0x0000000fc60f7221 */ /* 0x001fce0000010000 */
[----:B------:R-:W0:Y:S01]  /*c720*/  MUFU.EX2 R156, R156 ;  /* 0x0000009c009c7308 */ /* 0x000e220000000800 */
[----:B-1----:R-:W-:Y:S01]  /*c730*/  FFMA.FTZ R14, R0, R14, R197 ;  /* 0x0000000e000e7223 */ /* 0x002fe200000100c5 */
[----:B------:R-:W-:-:S03]  /*c740*/  F2FP.BF16.F32.PACK_AB R197, R169, R197 ;  /* 0x000000c5a9c5723e */ /* 0x000fc600000010ff */
[----:B------:R-:W-:-:S03]  /*c750*/  FADD.FTZ R14, R169, R14 ;  /* 0x0000000ea90e7221 */ /* 0x000fc60000010000 */
[----:B------:R-:W1:Y:S01]  /*c760*/  MUFU.EX2 R193, R193 ;  /* 0x000000c100c17308 */ /* 0x000e620000000800 */
[----:B------:R-:W-:Y:S01]  /*c770*/  FADD.FTZ R14, R199, R14 ;  /* 0x0000000ec70e7221 */ /* 0x000fe20000010000 */
[----:B--2---:R-:W-:-:S03]  /*c780*/  F2FP.BF16.F32.PACK_AB R199, R154, R199 ;  /* 0x000000c79ac7723e */ /* 0x004fc600000010ff */
[----:B------:R-:W-:-:S03]  /*c790*/  FADD.FTZ R14, R154, R14 ;  /* 0x0000000e9a0e7221 */ /* 0x000fc60000010000 */
[----:B------:R-:W2:Y:S01]  /*c7a0*/  MUFU.EX2 R192, R192 ;  /* 0x000000c000c07308 */ /* 0x000ea20000000800 */
[C---:B0-----:R-:W-:Y:S01]  /*c7b0*/  FADD.FTZ R15, R156.reuse, R15 ;  /* 0x0000000f9c0f7221 */ /* 0x041fe20000010000 */
[----:B------:R-:W-:-:S06]  /*c7c0*/  F2FP.BF16.F32.PACK_AB R198, R156, R198 ;  /* 0x000000c69cc6723e */ /* 0x000fcc00000010ff */
[----:B------:R-:W0:Y:S01]  /*c7d0*/  MUFU.EX2 R155, R155 ;  /* 0x0000009b009b7308 */ /* 0x000e220000000800 */
[----:B-1----:R-:W-:-:S07]  /*c7e0*/  FADD.FTZ R14, R193, R14 ;  /* 0x0000000ec10e7221 */ /* 0x002fce0000010000 */
[----:B------:R-:W1:Y:S01]  /*c7f0*/  MUFU.EX2 R157, R157 ;  /* 0x0000009d009d7308 */ /* 0x000e620000000800 */
[----:B--2---:R-:W-:-:S07]  /*c800*/  FADD.FTZ R15, R192, R15 ;  /* 0x0000000fc00f7221 */ /* 0x004fce0000010000 */
[----:B------:R-:W2:Y:S01]  /*c810*/  MUFU.EX2 R195, R195 ;  /* 0x000000c300c37308 */ /* 0x000ea20000000800 */
[C---:B0-----:R-:W-:Y:S01]  /*c820*/  FADD.FTZ R14, R155.reuse, R14 ;  /* 0x0000000e9b0e7221 */ /* 0x041fe20000010000 */
[----:B------:R-:W-:-:S06]  /*c830*/  F2FP.BF16.F32.PACK_AB R193, R155, R193 ;  /* 0x000000c19bc1723e */ /* 0x000fcc00000010ff */
        /* <DEDUP_REMOVED lines=46> */
[----:B-1----:R-:W-:Y:S01]  /*cb20*/  FADD.FTZ R15, R186, R15 ;  /* 0x0000000fba0f7221 */ /* 0x002fe20000010000 */
[C---:B--2---:R-:W-:Y:S01]  /*cb30*/  FADD.FTZ R14, R172.reuse, R21 ;  /* 0x00000015ac0e7221 */ /* 0x044fe20000010000 */
[----:B------:R-:W-:Y:S01]  /*cb40*/  F2FP.BF16.F32.PACK_AB R187, R172, R177 ;  /* 0x000000b1acbb723e */ /* 0x000fe200000010ff */
[----:B------:R-:W-:Y:S02]  /*cb50*/  IMAD.MOV.U32 R21, RZ, RZ, R2 ;  /* 0x000000ffff157224 */ /* 0x000fe400078e0002 */
[C---:B0-----:R-:W-:Y:S01]  /*cb60*/  FADD.FTZ R15, R168.reuse, R15 ;  /* 0x0000000fa80f7221 */ /* 0x041fe20000010000 */
[----:B------:R-:W-:Y:S01]  /*cb70*/  F2FP.BF16.F32.PACK_AB R186, R168, R186 ;  /* 0x000000baa8ba723e */ /* 0x000fe200000010ff */
[----:B------:R-:W-:Y:S06]  /*cb80*/  @P2 BRA `(.L_x_1277) ;  /* 0xffffffd400382947 */ /* 0x000fec000383ffff */
.L_x_1260:
        /* <DEDUP_REMOVED lines=131> */
.L_x_1278:
[----:B------:R-:W-:Y:S01]  /*d3c0*/  ULEA UR5, UR36, UR37, 0x3 ;  /* 0x0000002524057291 */ /* 0x000fe2000f8e183f */
[----:B------:R-:W-:-:S05]  /*d3d0*/  IMAD.U32 R0, RZ, RZ, UR38 ;  /* 0x00000026ff007e24 */ /* 0x000fca000f8e00ff */
[----:B------:R-:W-:-:S04]  /*d3e0*/  SHF.L.U32 R0, R0, 0x1f, RZ ;  /* 0x0000001f00007819 */ /* 0x000fc800000006ff */
[----:B------:R0:W1:Y:S01]  /*d3f0*/  SYNCS.PHASECHK.TRANS64.TRYWAIT P2, [UR5+0x30850], R0 ;  /* 0x03085000ff0075a7 */ /* 0x0000620008040145 */
[----:B------:R-:W-:Y:S05]  /*d400*/  @!P0 BRA `(.L_x_1279) ;  /* 0x0000000000048947 */ /* 0x000fea0003800000 */
[----:B------:R-:W-:Y:S01]  /*d410*/  BPT.TRAP 0x1 ;  /* 0x000000040000795c */ /* 0x000fe20000300000 */
.L_x_1279:
[----:B-1----:R-:W-:Y:S05]  /*d420*/  @P2 BRA `(.L_x_1280) ;  /* 0x0000000000082947 */ /* 0x002fea0003800000 */
[----:B------:R-:W1:Y:S02]  /*d430*/  SYNCS.PHASECHK.TRANS64.TRYWAIT P0, [UR5+0x30850], R0 ;  /* 0x03085000ff0075a7 */ /* 0x000e640008000145 */
[----:B-1----:R-:W-:Y:S05]  /*d440*/  @!P0 BRA `(.L_x_1281) ;  /* 0x000000d800b48947 */ /* 0x002fea0003800000 */
.L_x_1280:
[----:B------:R-:W-:Y:S01]  /*d450*/  UIADD3 UR37, UR37, 0x400, URZ ;  /* 0x0000040025257890 */ /* 0x000fe2000fffe03f */
[----:B------:R-:W-:Y:S01]  /*d460*/  WARPGROUP.ARRIVE ;  /* 0x00000000000079c5 */ /* 0x000fe20000000000 */
[----:B------:R-:W-:Y:S01]  /*d470*/  UMOV UR11, 0x40000040 ;  /* 0x40000040000b7882 */ /* 0x000fe20000000000 */
[----:B01----:R-:W0:Y:S01]  /*d480*/  SHFL.BFLY PT, R0, R15, 0x2, 0x1f ;  /* 0x0c401f000f007f89 */ /* 0x003e2200000e0000 */
[----:B------:R-:W-:Y:S01]  /*d490*/  USHF.R.U32.HI UR37, URZ, 0x4, UR37 ;  /* 0x000000043f257899 */ /* 0x000fe20008011625 */
[----:B------:R-:W-:Y:S01]  /*d4a0*/  IMAD.U32 R10, RZ, RZ, UR5 ;  /* 0x00000005ff0a7e24 */ /* 0x000fe2000f8e00ff */
[----:B------:R-:W-:Y:S01]  /*d4b0*/  R2UR UR7, R230 ;  /* 0x00000000e60772ca */ /* 0x000fe200000e0000 */
[----:B------:R-:W1:Y:S01]  /*d4c0*/  SHFL.BFLY PT, R5, R14, 0x2, 0x1f ;  /* 0x0c401f000e057f89 */ /* 0x000e6200000e0000 */
[----:B------:R-:W-:Y:S01]  /*d4d0*/  ULOP3.LUT UR37, UR37, 0x3fff, URZ, 0xc0, !UPT ;  /* 0x00003fff25257892 */ /* 0x000fe2000f8ec03f */
[----:B------:R-:W-:Y:S02]  /*d4e0*/  @!P1 VIADD R10, R10, 0x30860 ;  /* 0x000308600a0a9836 */ /* 0x000fe40000000000 */
[----:B------:R-:W-:Y:S01]  /*d4f0*/  IMAD.MOV.U32 R6, RZ, RZ, RZ ;  /* 0x000000ffff067224 */ /* 0x000fe200078e00ff */
[----:B------:R-:W-:Y:S01]  /*d500*/  ULOP3.LUT UR4, UR37, 0x2000000, URZ, 0xfc, !UPT ;  /* 0x0200000025047892 */ /* 0x000fe2000f8efc3f */
[----:B------:R-:W-:Y:S01]  /*d510*/  IMAD.U32 R8, RZ, RZ, UR6 ;  /* 0x00000006ff087e24 */ /* 0x000fe2000f8e00ff */
[----:B------:R-:W-:-:S02]  /*d520*/  @!P1 PRMT R10, RZ, 0x654, R10 ;  /* 0x00000654ff0a9816 */ /* 0x000fc4000000000a */
[----:B------:R-:W-:Y:S02]  /*d530*/  ULEA UR4, UR36, UR4, 0xb ;  /* 0x0000000424047291 */ /* 0x000fe4000f8e583f */
[----:B------:R-:W-:Y:S02]  /*d540*/  UIADD3 UR36, UR36, 0x1, URZ ;  /* 0x0000000124247890 */ /* 0x000fe4000fffe03f */
[----:B------:R-:W-:Y:S02]  /*d550*/  UIADD3 UR8, UR4, 0x80, URZ ;  /* 0x0000008004087890 */ /* 0x000fe4000fffe03f */
[----:B------:R-:W-:Y:S01]  /*d560*/  UIADD3 UR7, UR7, 0x1, URZ ;  /* 0x0000000107077890 */ /* 0x000fe2000fffe03f */
[----:B------:R-:W-:Y:S01]  /*d570*/  UMOV UR10, UR4 ;  /* 0x00000004000a7c82 */ /* 0x000fe20008000000 */
[----:B------:R-:W-:-:S05]  /*d580*/  UISETP.NE.AND UP0, UPT, UR36, 0x2, UPT ;  /* 0x000000022400788c */ /* 0x000fca000bf05270 */
[----:B------:R-:W-:Y:S01]  /*d590*/  HGMMA.64x256x16.F32.BF16 R24, R196, gdesc[UR8].tnspB, R24, gsb0 ;  /* 0x43e00008c4187df0 */ /* 0x000fe20008001818 */
[----:B------:R-:W-:Y:S01]  /*d5a0*/  UMOV UR10, UR8 ;  /* 0x00000008000a7c82 */ /* 0x000fe20008000000 */
[----:B------:R-:W-:Y:S01]  /*d5b0*/  UMOV UR11, 0x40000040 ;  /* 0x40000040000b7882 */ /* 0x000fe20000000000 */
[----:B------:R-:W-:Y:S01]  /*d5c0*/  UIADD3 UR8, UR4, 0x100, URZ ;  /* 0x0000010004087890 */ /* 0x000fe2000fffe03f */
[----:B0-----:R-:W-:Y:S01]  /*d5d0*/  FADD.FTZ R0, R0, R15 ;  /* 0x0000000f00007221 */ /* 0x001fe20000010000 */
[----:B------:R-:W-:Y:S01]  /*d5e0*/  UIADD3 UR4, UR4, 0x180, URZ ;  /* 0x0000018004047890 */ /* 0x000fe2000fffe03f */
[----:B-1----:R-:W-:Y:S01]  /*d5f0*/  FADD.FTZ R4, R5, R14 ;  /* 0x0000000e05047221 */ /* 0x002fe20000010000 */
[----:B------:R-:W-:Y:S01]  /*d600*/  IMAD.U32 R14, RZ, RZ, UR6 ;  /* 0x00000006ff0e7e24 */ /* 0x000fe2000f8e00ff */
[----:B------:R-:W-:Y:S01]  /*d610*/  USEL UR36, UR36, URZ, UP0 ;  /* 0x0000003f24247287 */ /* 0x000fe20008000000 */
[----:B------:R-:W0:Y:S01]  /*d620*/  SHFL.BFLY PT, R5, R0, 0x1, 0x1f ;  /* 0x0c201f0000057f89 */ /* 0x000e2200000e0000 */
[----:B------:R-:W-:-:S03]  /*d630*/  IMAD.U32 R230, RZ, RZ, UR7 ;  /* 0x00000007ffe67e24 */ /* 0x000fc6000f8e00ff */
[----:B------:R-:W1:Y:S01]  /*d640*/  SHFL.BFLY PT, R7, R4, 0x1, 0x1f ;  /* 0x0c201f0004077f89 */ /* 0x000e6200000e0000 */
[----:B0-----:R-:W-:Y:S01]  /*d650*/  FADD.FTZ R11, R0, R5 ;  /* 0x00000005000b7221 */ /* 0x001fe20000010000 */
[----:B------:R-:W-:Y:S02]  /*d660*/  IMAD.MOV.U32 R5, RZ, RZ, RZ ;  /* 0x000000ffff057224 */ /* 0x000fe400078e00ff */
[----:B------:R-:W-:Y:S02]  /*d670*/  IMAD.MOV.U32 R0, RZ, RZ, -0x800000 ;  /* 0xff800000ff007424 */ /* 0x000fe400078e00ff */
[----:B-1----:R-:W-:Y:S01]  /*d680*/  FADD.FTZ R12, R4, R7 ;  /* 0x00000007040c7221 */ /* 0x002fe20000010000 */
[----:B------:R-:W-:Y:S01]  /*d690*/  FSETP.NE.FTZ.AND P0, PT, R11, RZ, PT ;  /* 0x000000ff0b00720b */ /* 0x000fe20003f15000 */
[----:B------:R-:W-:-:S03]  /*d6a0*/  IMAD.MOV.U32 R4, RZ, RZ, -0x800000 ;  /* 0xff800000ff047424 */ /* 0x000fc600078e00ff */
[----:B------:R-:W-:-:S09]  /*d6b0*/  FSETP.NE.FTZ.AND P2, PT, R12, RZ, PT ;  /* 0x000000ff0c00720b */ /* 0x000fd20003f55000 */
[----:B------:R-:W0:Y:S01]  /*d6c0*/  @P0 MUFU.LG2 R7, R11 ;  /* 0x0000000b00070308 */ /* 0x000e220000000c00 */
[----:B------:R-:W-:-:S03]  /*d6d0*/  @P0 FMUL.FTZ R8, R8, 0.69314718246459960938 ;  /* 0x3f31721808080820 */ /* 0x000fc60000410000 */
[----:B------:R-:W-:-:S04]  /*d6e0*/  @P2 FMUL.FTZ R14, R14, 0.69314718246459960938 ;  /* 0x3f3172180e0e2820 */ /* 0x000fc80000410000 */
        /* <DEDUP_REMOVED lines=19> */
[----:B------:R-:W-:-:S04]  /*d820*/  USEL UR4, URZ, 0x1, UP0 ;  /* 0x000000013f047887 */ /* 0x000fc80008000000 */
[----:B------:R-:W-:Y:S01]  /*d830*/  ULOP3.LUT UR38, UR38, UR4, URZ, 0x3c, !UPT ;  /* 0x0000000426267292 */ /* 0x000fe2000f8e3c3f */
[----:B------:R-:W-:Y:S02]  /*d840*/  WARPGROUP.DEPBAR.LE gsb0, 0x0 ;  /* 0x00008000000079c5 */ /* 0x000fe40000010000 */
[----:B------:R-:W-:-:S15]  /*d850*/  WARPGROUP.ARRIVE ;  /* 0x00000000000079c5 */ /* 0x000fde0000000000 */
[----:B------:R-:W-:-:S03]  /*d860*/  NOP ;  /* 0x0000000000007918 */ /* 0x000fc60000000000 */
        /* <DEDUP_REMOVED lines=131> */
.L_x_1211:
        /* <DEDUP_REMOVED lines=11> */
[----:B------:R-:W2:Y:S01]  /*e150*/  LDL R3, [R1+0x60] ;  /* 0x0000600001037983 */ /* 0x000ea20000100800 */
[----:B------:R-:W0:Y:S01]  /*e160*/  S2UR UR4, SR_SWINHI ;  /* 0x00000000000479c3 */ /* 0x000e220000002f00 */
[----:B------:R-:W-:Y:S01]  /*e170*/  IMAD.MOV.U32 R2, RZ, RZ, 0x2 ;  /* 0x00000002ff027424 */ /* 0x000fe200078e00ff */
[----:B------:R-:W-:Y:S01]  /*e180*/  F2FP.BF16.F32.PACK_AB R8, R25, R24 ;  /* 0x000000181908723e */ /* 0x000fe200000010ff */
[----:B------:R-:W-:Y:S01]  /*e190*/  ULDC.64 UR16, c[0x0][0xc00] ;  /* 0x0003000000107ab9 */ /* 0x000fe20000000a00 */
[----:B------:R-:W-:Y:S01]  /*e1a0*/  F2FP.BF16.F32.PACK_AB R9, R27, R26 ;  /* 0x0000001a1b09723e */ /* 0x000fe200000010ff */
[----:B------:R-:W-:Y:S01]  /*e1b0*/  ULDC.64 UR12, c[0x0][0xc00] ;  /* 0x00030000000c7ab9 */ /* 0x000fe20000000a00 */
[----:B------:R-:W-:Y:S01]  /*e1c0*/  F2FP.BF16.F32.PACK_AB R10, R29, R28 ;  /* 0x0000001c1d0a723e */ /* 0x000fe200000010ff */
[----:B------:R-:W-:Y:S01]  /*e1d0*/  ULDC.64 UR20, c[0x0][0x208] ;  /* 0x0000820000147ab9 */ /* 0x000fe20000000a00 */
[----:B------:R-:W-:Y:S01]  /*e1e0*/  F2FP.BF16.F32.PACK_AB R11, R31, R30 ;  /* 0x0000001e1f0b723e */ /* 0x000fe200000010ff */
[----:B------:R-:W-:Y:S01]  /*e1f0*/  ULDC.64 UR14, c[0x0][0xc08] ;  /* 0x00030200000e7ab9 */ /* 0x000fe20000000a00 */
[----:B------:R-:W-:Y:S01]  /*e200*/  R2UR UR19, R22 ;  /* 0x00000000161372ca */ /* 0x000fe200000e0000 */
[----:B------:R-:W-:Y:S01]  /*e210*/  ULDC UR22, c[0x0][0xbe8] ;  /* 0x0002fa0000167ab9 */ /* 0x000fe20000000800 */
[----:B------:R-:W-:-:S02]  /*e220*/  R2UR UR9, R229 ;  /* 0x00000000e50972ca */ /* 0x000fc400000e0000 */
[----:B------:R-:W-:Y:S02]  /*e230*/  R2UR UR18, R200 ;  /* 0x00000000c81272ca */ /* 0x000fe400000e0000 */
[----:B------:R-:W-:Y:S01]  /*e240*/  R2UR UR26, R201 ;  /* 0x00000000c91a72ca */ /* 0x000fe200000e0000 */
[----:B------:R-:W-:Y:S01]  /*e250*/  UMOV UR10, UR8 ;  /* 0x00000008000a7c82 */ /* 0x000fe20008000000 */
[----:B0-----:R-:W-:-:S07]  /*e260*/  UMOV UR11, UR4 ;  /* 0x00000004000b7c82 */ /* 0x001fce0008000000 */
[----:B------:R-:W-:Y:S02]  /*e270*/  UIMAD.WIDE UR12, UR9, 0x4, UR12 ;  /* 0x00000004090c78a5 */ /* 0x000fe4000f8e020c */
[----:B------:R-:W-:Y:S01]  /*e280*/  UISETP.NE.U32.AND UP0, UPT, UR14, URZ, UPT ;  /* 0x0000003f0e00728c */ /* 0x000fe2000bf05070 */
[----:B------:R-:W-:-:S03]  /*e290*/  ULDC UR4, c[0x0][0xad4] ;  /* 0x0002b50000047ab9 */ /* 0x000fc60000000800 */
[----:B------:R-:W-:-:S11]  /*e2a0*/  UISETP.NE.AND.EX UP0, UPT, UR15, URZ, UPT, UP0 ;  /* 0x0000003f0f00728c */ /* 0x000fd6000bf05300 */
[----:B------:R-:W-:Y:S02]  /*e2b0*/  @UP0 ULDC.64 UR14, c[0x0][0xc08] ;  /* 0x00030200000e0ab9 */ /* 0x000fe40000000a00 */
[----:B------:R-:W-:Y:S01]  /*e2c0*/  @UP0 UIMAD.WIDE UR14, UR9, 0x4, UR14 ;  /* 0x00000004090e08a5 */ /* 0x000fe2000f8e020e */
[----:B------:R-:W-:Y:S01]  /*e2d0*/  BAR.SYNC.DEFER_BLOCKING 0x1, 0x100 ;  /* 0x0044000000007b1d */ /* 0x000fe20000010000 */
[----:B--2---:R-:W-:-:S03]  /*e2e0*/  IMAD.WIDE R2, R3, R2, UR10 ;  /* 0x0000000a03027e25 */ /* 0x004fc6000f8e0202 */
[C---:B------:R-:W-:Y:S02]  /*e2f0*/  IADD3 R13, P1, R2.reuse, 0x20, RZ ;  /* 0x00000020020d7810 */ /* 0x040fe40007f3e0ff */
[C---:B------:R-:W-:Y:S02]  /*e300*/  IADD3 R15, P0, R2.reuse, 0x40, RZ ;  /* 0x00000040020f7810 */ /* 0x040fe40007f1e0ff */
[----:B------:R-:W-:Y:S02]  /*e310*/  LOP3.LUT R12, R13, 0x380, RZ, 0xc0, !PT ;  /* 0x000003800d0c7812 */ /* 0x000fe400078ec0ff */
[----:B------:R-:W-:Y:S02]  /*e320*/  IADD3 R155, P4, R2, 0x60, RZ ;  /* 0x00000060029b7810 */ /* 0x000fe40007f9e0ff */
[----:B------:R-:W-:Y:S02]  /*e330*/  SHF.R.U64 R12, R12, 0x3, RZ ;  /* 0x000000030c0c7819 */ /* 0x000fe400000012ff */
[----:B------:R-:W-:-:S02]  /*e340*/  IADD3 R157, P3, R2, 0x4000, RZ ;  /* 0x00004000029d7810 */ /* 0x000fc40007f7e0ff */
[----:B------:R-:W-:Y:S01]  /*e350*/  LOP3.LUT R12, R12, R13, RZ, 0x3c, !PT ;  /* 0x0000000d0c0c7212 */ /* 0x000fe200078e3cff */
[----:B------:R-:W-:Y:S01]  /*e360*/  IMAD.X R13, RZ, RZ, R3, P1 ;  /* 0x000000ffff0d7224 */ /* 0x000fe200008e0603 */
[C---:B------:R-:W-:Y:S02]  /*e370*/  LOP3.LUT R7, R2.reuse, 0x380, RZ, 0xc0, !PT ;  /* 0x0000038002077812 */ /* 0x040fe400078ec0ff */
[----:B------:R-:W-:Y:S02]  /*e380*/  LOP3.LUT R14, R15, 0x380, RZ, 0xc0, !PT ;  /* 0x000003800f0e7812 */ /* 0x000fe400078ec0ff */
[C---:B------:R-:W-:Y:S02]  /*e390*/  IADD3 R159, P6, R2.reuse, 0x4020, RZ ;  /* 0x00004020029f7810 */ /* 0x040fe40007fde0ff */
[C---:B------:R-:W-:Y:S02]  /*e3a0*/  IADD3 R161, P5, R2.reuse, 0x4040, RZ ;  /* 0x0000404002a17810 */ /* 0x040fe40007fbe0ff */
[----:B------:R-:W-:-:S02]  /*e3b0*/  IADD3 R163, P2, R2, 0x4060, RZ ;  /* 0x0000406002a37810 */ /* 0x000fc40007f5e0ff */
[----:B------:R-:W-:Y:S02]  /*e3c0*/  LOP3.LUT R154, R155, 0x380, RZ, 0xc0, !PT ;  /* 0x000003809b9a7812 */ /* 0x000fe400078ec0ff */
[----:B------:R-:W-:Y:S02]  /*e3d0*/  LOP3.LUT R156, R157, 0x380, RZ, 0xc0, !PT ;  /* 0x000003809d9c7812 */ /* 0x000fe400078ec0ff */
[----:B------:R-:W-:Y:S02]  /*e3e0*/  IADD3 R165, P1, R2, 0x8000, RZ ;  /* 0x0000800002a57810 */ /* 0x000fe40007f3e0ff */
[----:B------:R-:W-:Y:S02]  /*e3f0*/  SHF.R.U64 R7, R7, 0x3, RZ ;  /* 0x0000000307077819 */ /* 0x000fe400000012ff */
[----:B------:R-:W-:Y:S02]  /*e400*/  SHF.R.U64 R14, R14, 0x3, RZ ;  /* 0x000000030e0e7819 */ /* 0x000fe400000012ff */
[----:B------:R-:W-:-:S02]  /*e410*/  LOP3.LUT R158, R159, 0x380, RZ, 0xc0, !PT ;  /* 0x000003809f9e7812 */ /* 0x000fc400078ec0ff */
[----:B------:R-:W-:Y:S02]  /*e420*/  LOP3.LUT R160, R161, 0x380, RZ, 0xc0, !PT ;  /* 0x00000380a1a07812 */ /* 0x000fe400078ec0ff */
[----:B------:R-:W-:Y:S02]  /*e430*/  LOP3.LUT R162, R163, 0x380, RZ, 0xc0, !PT ;  /* 0x00000380a3a27812 */ /* 0x000fe400078ec0ff */
[----:B------:R-:W-:Y:S02]  /*e440*/  SHF.R.U64 R154, R154, 0x3, RZ ;  /* 0x000000039a9a7819 */ /* 0x000fe400000012ff */
[----:B------:R-:W-:Y:S02]  /*e450*/  SHF.R.U64 R156, R156, 0x3, RZ ;  /* 0x000000039c9c7819 */ /* 0x000fe400000012ff */
[----:B------:R-:W-:Y:S02]  /*e460*/  LOP3.LUT R164, R165, 0x380, RZ, 0xc0, !PT ;  /* 0x00000380a5a47812 */ /* 0x000fe400078ec0ff */
[----:B------:R-:W-:Y:S01]  /*e470*/  LOP3.LUT R6, R7, R2, RZ, 0x3c, !PT ;  /* 0x0000000207067212 */ /* 0x000fe200078e3cff */
[--C-:B------:R-:W-:Y:S01]  /*e480*/  IMAD.MOV.U32 R7, RZ, RZ, R3.reuse ;  /* 0x000000ffff077224 */ /* 0x100fe200078e0003 */
[----:B------:R-:W-:Y:S01]  /*e490*/  LOP3.LUT R14, R14, R15, RZ, 0x3c, !PT ;  /* 0x0000000f0e0e7212 */ /* 0x000fe200078e3cff */
[----:B------:R-:W-:Y:S01]  /*e4a0*/  IMAD.X R15, RZ, RZ, R3, P0 ;  /* 0x000000ffff0f7224 */ /* 0x000fe200000e0603 */
[----:B------:R-:W-:-:S02]  /*e4b0*/  SHF.R.U64 R158, R158, 0x3, RZ ;  /* 0x000000039e9e7819 */ /* 0x000fc400000012ff */
[----:B------:R-:W-:Y:S02]  /*e4c0*/  SHF.R.U64 R160, R160, 0x3, RZ ;  /* 0x00000003a0a07819 */ /* 0x000fe400000012ff */
[----:B------:R-:W-:Y:S02]  /*e4d0*/  SHF.R.U64 R162, R162, 0x3, RZ ;  /* 0x00000003a2a27819 */ /* 0x000fe400000012ff */
[----:B------:R-:W-:Y:S01]  /*e4e0*/  LOP3.LUT R154, R154, R155, RZ, 0x3c, !PT ;  /* 0x0000009b9a9a7212 */ /* 0x000fe200078e3cff */
[--C-:B------:R-:W-:Y:S01]  /*e4f0*/  IMAD.X R155, RZ, RZ, R3.reuse, P4 ;  /* 0x000000ffff9b7224 */ /* 0x100fe200020e0603 */
[----:B------:R-:W-:Y:S01]  /*e500*/  LOP3.LUT R156, R156, R157, RZ, 0x3c, !PT ;  /* 0x0000009d9c9c7212 */ /* 0x000fe200078e3cff */
[----:B------:R-:W-:Y:S01]  /*e510*/  IMAD.X R157, RZ, RZ, R3, P3 ;  /* 0x000000ffff9d7224 */ /* 0x000fe200018e0603 */
[----:B------:R-:W-:Y:S02]  /*e520*/  SHF.R.U64 R164, R164, 0x3, RZ ;  /* 0x00000003a4a47819 */ /* 0x000fe400000012ff */
[----:B------:R-:W-:-:S02]  /*e530*/  IADD3 R167, P0, R2, 0x8020, RZ ;  /* 0x0000802002a77810 */ /* 0x000fc40007f1e0ff */
[C---:B------:R-:W-:Y:S02]  /*e540*/  IADD3 R169, P4, R2.reuse, 0x8040, RZ ;  /* 0x0000804002a97810 */ /* 0x040fe40007f9e0ff */
[----:B------:R-:W-:Y:S02]  /*e550*/  IADD3 R171, P3, R2, 0x8060, RZ ;  /* 0x0000806002ab7810 */ /* 0x000fe40007f7e0ff */
        /* <DEDUP_REMOVED lines=8> */
[----:B------:R-:W-:-:S02]  /*e5e0*/  MOV R6, R6 ;  /* 0x0000000600067202 */ /* 0x000fc40000000f00 */
[----:B------:R-:W-:Y:S02]  /*e5f0*/  LOP3.LUT R166, R167, 0x380, RZ, 0xc0, !PT ;  /* 0x00000380a7a67812 */ /* 0x000fe400078ec0ff */
[C---:B------:R-:W-:Y:S01]  /*e600*/  IADD3 R21, P6, R2.reuse, 0xc000, RZ ;  /* 0x0000c00002157810 */ /* 0x040fe20007fde0ff */
[----:B------:R0:W-:Y:S01]  /*e610*/  STSM.16.M88.4 [R6], R8 ;  /* 0x0000000806007844 */ /* 0x0001e20000000200 */
[C---:B------:R-:W-:Y:S02]  /*e620*/  IADD3 R153, P5, R2.reuse, 0xc020, RZ ;  /* 0x0000c02002997810 */ /* 0x040fe40007fbe0ff */
[----:B------:R-:W-:Y:S02]  /*e630*/  IADD3 R7, P2, R2, 0xc040, RZ ;  /* 0x0000c04002077810 */ /* 0x000fe40007f5e0ff */
[----:B------:R-:W-:Y:S02]  /*e640*/  LOP3.LUT R168, R169, 0x380, RZ, 0xc0, !PT ;  /* 0x00000380a9a87812 */ /* 0x000fe400078ec0ff */
[----:B------:R-:W-:-:S02]  /*e650*/  LOP3.LUT R170, R171, 0x380, RZ, 0xc0, !PT ;  /* 0x00000380abaa7812 */ /* 0x000fc400078ec0ff */
[----:B------:R-:W-:Y:S02]  /*e660*/  IADD3 R2, P1, R2, 0xc060, RZ ;  /* 0x0000c06002027810 */ /* 0x000fe40007f3e0ff */
[----:B------:R-:W-:Y:S02]  /*e670*/  SHF.R.U64 R166, R166, 0x3, RZ ;  /* 0x00000003a6a67819 */ /* 0x000fe400000012ff */
[----:B------:R-:W-:Y:S02]  /*e680*/  SHF.R.U64 R168, R168, 0x3, RZ ;  /* 0x00000003a8a87819 */ /* 0x000fe400000012ff */
[----:B------:R-:W-:Y:S02]  /*e690*/  SHF.R.U64 R170, R170, 0x3, RZ ;  /* 0x00000003aaaa7819 */ /* 0x000fe400000012ff */
[----:B------:R-:W-:Y:S02]  /*e6a0*/  LOP3.LUT R5, R2, 0x380, RZ, 0xc0, !PT ;  /* 0x0000038002057812 */ /* 0x000fe400078ec0ff */
[----:B------:R-:W-:-:S02]  /*e6b0*/  LOP3.LUT R152, R153, 0x380, RZ, 0xc0, !PT ;  /* 0x0000038099987812 */ /* 0x000fc400078ec0ff */
[----:B------:R-:W-:Y:S01]  /*e6c0*/  LOP3.LUT R166, R166, R167, RZ, 0x3c, !PT ;  /* 0x000000a7a6a67212 */ /* 0x000fe200078e3cff */
[--C-:B------:R-:W-:Y:S01]  /*e6d0*/  IMAD.X R167, RZ, RZ, R3.reuse, P0 ;  /* 0x000000ffffa77224 */ /* 0x100fe200000e0603 */
[----:B------:R-:W-:Y:S01]  /*e6e0*/  LOP3.LUT R168, R168, R169, RZ, 0x3c, !PT ;  /* 0x000000a9a8a87212 */ /* 0x000fe200078e3cff */
[--C-:B------:R-:W-:Y:S01]  /*e6f0*/  IMAD.X R169, RZ, RZ, R3.reuse, P4 ;  /* 0x000000ffffa97224 */ /* 0x100fe200020e0603 */
[----:B------:R-:W-:Y:S01]  /*e700*/  LOP3.LUT R170, R170, R171, RZ, 0x3c, !PT ;  /* 0x000000abaaaa7212 */ /* 0x000fe200078e3cff */
[----:B------:R-:W-:Y:S01]  /*e710*/  IMAD.X R171, RZ, RZ, R3, P3 ;  /* 0x000000ffffab7224 */ /* 0x000fe200018e0603 */
[----:B------:R-:W-:Y:S02]  /*e720*/  SHF.R.U64 R5, R5, 0x3, RZ ;  /* 0x0000000305057819 */ /* 0x000fe400000012ff */
[----:B------:R-:W-:Y:S02]  /*e730*/  SHF.R.U64 R152, R152, 0x3, RZ ;  /* 0x0000000398987819 */ /* 0x000fe400000012ff */
[----:B------:R-:W-:-:S02]  /*e740*/  LOP3.LUT R2, R5, R2, RZ, 0x3c, !PT ;  /* 0x0000000205027212 */ /* 0x000fc400078e3cff */
[----:B------:R-:W-:Y:S02]  /*e750*/  MOV R19, R12 ;  /* 0x0000000c00137202 */ /* 0x000fe40000000f00 */
[----:B------:R-:W-:Y:S02]  /*e760*/  MOV R176, R14 ;  /* 0x0000000e00b07202 */ /* 0x000fe40000000f00 */
[----:B0-----:R-:W-:Y:S02]  /*e770*/  F2FP.BF16.F32.PACK_AB R8, R33, R32 ;  /* 0x000000202108723e */ /* 0x001fe400000010ff */
[----:B------:R-:W-:Y:S02]  /*e780*/  F2FP.BF16.F32.PACK_AB R9, R35, R34 ;  /* 0x000000222309723e */ /* 0x000fe400000010ff */
[----:B------:R-:W-:Y:S02]  /*e790*/  F2FP.BF16.F32.PACK_AB R10, R37, R36 ;  /* 0x00000024250a723e */ /* 0x000fe400000010ff */
[----:B------:R-:W-:-:S02]  /*e7a0*/  F2FP.BF16.F32.PACK_AB R11, R39, R38 ;  /* 0x00000026270b723e */ /* 0x000fc400000010ff */
[----:B------:R-:W-:Y:S01]  /*e7b0*/  LOP3.LUT R152, R152, R153, RZ, 0x3c, !PT ;  /* 0x0000009998987212 */ /* 0x000fe200078e3cff */
[----:B------:R-:W-:Y:S01]  /*e7c0*/  IMAD.X R153, RZ, RZ, R3, P5 ;  /* 0x000000ffff997224 */ /* 0x000fe200028e0603 */
[----:B------:R-:W-:Y:S01]  /*e7d0*/  MOV R5, R164 ;  /* 0x000000a400057202 */ /* 0x000fe20000000f00 */
[----:B------:R0:W-:Y:S01]  /*e7e0*/  STSM.16.M88.4 [R19], R8 ;  /* 0x0000000813007844 */ /* 0x0001e20000000200 */
[----:B------:R-:W-:Y:S02]  /*e7f0*/  MOV R17, R166 ;  /* 0x000000a600117202 */ /* 0x000fe40000000f00 */
[----:B------:R-:W-:Y:S02]  /*e800*/  F2FP.BF16.F32.PACK_AB R12, R41, R40 ;  /* 0x00000028290c723e */ /* 0x000fe400000010ff */
[----:B------:R-:W-:Y:S02]  /*e810*/  F2FP.BF16.F32.PACK_AB R13, R43, R42 ;  /* 0x0000002a2b0d723e */ /* 0x000fe400000010ff */
[----:B------:R-:W-:-:S02]  /*e820*/  F2FP.BF16.F32.PACK_AB R14, R45, R44 ;  /* 0x0000002c2d0e723e */ /* 0x000fc400000010ff */
[----:B------:R-:W-:Y:S02]  /*e830*/  F2FP.BF16.F32.PACK_AB R15, R47, R46 ;  /* 0x0000002e2f0f723e */ /* 0x000fe400000010ff */
[----:B------:R-:W-:Y:S02]  /*e840*/  LOP3.LUT R20, R21, 0x380, RZ, 0xc0, !PT ;  /* 0x0000038015147812 */ /* 0x000fe400078ec0ff */
[----:B------:R-:W-:Y:S01]  /*e850*/  MOV R154, R154 ;  /* 0x0000009a009a7202 */ /* 0x000fe20000000f00 */
[----:B------:R-:W-:Y:S01]  /*e860*/  STSM.16.M88.4 [R176], R12 ;  /* 0x0000000cb0007844 */ /* 0x000fe20000000200 */
[----:B------:R-:W-:Y:S02]  /*e870*/  MOV R22, R168 ;  /* 0x000000a800167202 */ /* 0x000fe40000000f00 */
[----:B------:R-:W-:Y:S02]  /*e880*/  MOV R172, R170 ;  /* 0x000000aa00ac7202 */ /* 0x000fe40000000f00 */
[----:B------:R-:W-:-:S02]  /*e890*/  F2FP.BF16.F32.PACK_AB R164, R49, R48 ;  /* 0x0000003031a4723e */ /* 0x000fc400000010ff */
[----:B------:R-:W-:Y:S02]  /*e8a0*/  F2FP.BF16.F32.PACK_AB R165, R51, R50 ;  /* 0x0000003233a5723e */ /* 0x000fe400000010ff */
[----:B------:R-:W-:Y:S02]  /*e8b0*/  F2FP.BF16.F32.PACK_AB R166, R53, R52 ;  /* 0x0000003435a6723e */ /* 0x000fe400000010ff */
[----:B------:R-:W-:Y:S02]  /*e8c0*/  F2FP.BF16.F32.PACK_AB R167, R55, R54 ;  /* 0x0000003637a7723e */ /* 0x000fe400000010ff */
[----:B------:R-:W-:Y:S02]  /*e8d0*/  MOV R156, R156 ;  /* 0x0000009c009c7202 */ /* 0x000fe40000000f00 */
[----:B------:R-:W-:Y:S01]  /*e8e0*/  F2FP.BF16.F32.PACK_AB R168, R57, R56 ;  /* 0x0000003839a8723e */ /* 0x000fe200000010ff */
[----:B------:R1:W-:Y:S01]  /*e8f0*/  STSM.16.M88.4 [R154], R164 ;  /* 0x000000a49a007844 */ /* 0x0003e20000000200 */
[----:B------:R-:W-:-:S02]  /*e900*/  F2FP.BF16.F32.PACK_AB R169, R59, R58 ;  /* 0x0000003a3ba9723e */ /* 0x000fc400000010ff */
[----:B------:R-:W-:Y:S02]  /*e910*/  F2FP.BF16.F32.PACK_AB R170, R61, R60 ;  /* 0x0000003c3daa723e */ /* 0x000fe400000010ff */
[----:B------:R-:W-:Y:S02]  /*e920*/  F2FP.BF16.F32.PACK_AB R171, R63, R62 ;  /* 0x0000003e3fab723e */ /* 0x000fe400000010ff */
[----:B------:R-:W-:Y:S02]  /*e930*/  LOP3.LUT R6, R7, 0x380, RZ, 0xc0, !PT ;  /* 0x0000038007067812 */ /* 0x000fe400078ec0ff */
[----:B------:R-:W-:Y:S01]  /*e940*/  SHF.R.U64 R20, R20, 0x3, RZ ;  /* 0x0000000314147819 */ /* 0x000fe200000012ff */
[----:B------:R2:W-:Y:S01]  /*e950*/  STSM.16.M88.4 [R156], R168 ;  /* 0x000000a89c007844 */ /* 0x0005e20000000200 */
[----:B0-----:R-:W-:Y:S02]  /*e960*/  MOV R19, R152 ;  /* 0x0000009800137202 */ /* 0x001fe40000000f00 */
[----:B------:R-:W-:-:S02]  /*e970*/  SHF.R.U64 R6, R6, 0x3, RZ ;  /* 0x0000000306067819 */ /* 0x000fc400000012ff */
[----:B------:R-:W-:Y:S02]  /*e980*/  MOV R173, R158 ;  /* 0x0000009e00ad7202 */ /* 0x000fe40000000f00 */
[----:B------:R-:W-:Y:S02]  /*e990*/  F2FP.BF16.F32.PACK_AB R152, R65, R64 ;  /* 0x000000404198723e */ /* 0x000fe400000010ff */
[----:B------:R-:W-:Y:S02]  /*e9a0*/  F2FP.BF16.F32.PACK_AB R153, R67, R66 ;  /* 0x000000424399723e */ /* 0x000fe400000010ff */
[----:B-1----:R-:W-:Y:S02]  /*e9b0*/  F2FP.BF16.F32.PACK_AB R154, R69, R68 ;  /* 0x00000044459a723e */ /* 0x002fe400000010ff */
[----:B------:R-:W-:Y:S02]  /*e9c0*/  F2FP.BF16.F32.PACK_AB R155, R71, R70 ;  /* 0x00000046479b723e */ /* 0x000fe400000010ff */
[----:B------:R-:W-:-:S02]  /*e9d0*/  MOV R174, R160 ;  /* 0x000000a000ae7202 */ /* 0x000fc40000000f00 */
[----:B------:R-:W-:Y:S01]  /*e9e0*/  MOV R175, R162 ;  /* 0x000000a200af7202 */ /* 0x000fe20000000f00 */
[----:B------:R0:W-:Y:S01]  /*e9f0*/  STSM.16.M88.4 [R173], R152 ;  /* 0x00000098ad007844 */ /* 0x0001e20000000200 */
[----:B--2---:R-:W-:Y:S02]  /*ea00*/  F2FP.BF16.F32.PACK_AB R156, R73, R72 ;  /* 0x00000048499c723e */ /* 0x004fe400000010ff */
[----:B------:R-:W-:Y:S02]  /*ea10*/  F2FP.BF16.F32.PACK_AB R157, R75, R74 ;  /* 0x0000004a4b9d723e */ /* 0x000fe400000010ff */
[----:B------:R-:W-:Y:S02]  /*ea20*/  F2FP.BF16.F32.PACK_AB R158, R77, R76 ;  /* 0x0000004c4d9e723e */ /* 0x000fe400000010ff */
[----:B------:R-:W-:Y:S02]  /*ea30*/  F2FP.BF16.F32.PACK_AB R159, R79, R78 ;  /* 0x0000004e4f9f723e */ /* 0x000fe400000010ff */
[----:B------:R-:W-:Y:S01]  /*ea40*/  LOP3.LUT R20, R20, R21, RZ, 0x3c, !PT ;  /* 0x0000001514147212 */ /* 0x000fe200078e3cff */
[----:B------:R-:W-:Y:S01]  /*ea50*/  IMAD.X R21, RZ, RZ, R3, P6 ;  /* 0x000000ffff157224 */ /* 0x000fe200030e0603 */
[----:B------:R-:W-:Y:S01]  /*ea60*/  F2FP.BF16.F32.PACK_AB R160, R81, R80 ;  /* 0x0000005051a0723e */ /* 0x000fe200000010ff */
[----:B------:R1:W-:Y:S01]  /*ea70*/  STSM.16.M88.4 [R174], R156 ;  /* 0x0000009cae007844 */ /* 0x0003e20000000200 */
[----:B------:R-:W-:-:S02]  /*ea80*/  F2FP.BF16.F32.PACK_AB R161, R83, R82 ;  /* 0x0000005253a1723e */ /* 0x000fc400000010ff */
[----:B------:R-:W-:Y:S02]  /*ea90*/  F2FP.BF16.F32.PACK_AB R162, R85, R84 ;  /* 0x0000005455a2723e */ /* 0x000fe400000010ff */
[----:B------:R-:W-:Y:S02]  /*eaa0*/  F2FP.BF16.F32.PACK_AB R163, R87, R86 ;  /* 0x0000005657a3723e */ /* 0x000fe400000010ff */
[----:B------:R-:W-:Y:S01]  /*eab0*/  LOP3.LUT R6, R6, R7, RZ, 0x3c, !PT ;  /* 0x0000000706067212 */ /* 0x000fe200078e3cff */
[--C-:B------:R-:W-:Y:S01]  /*eac0*/  IMAD.X R7, RZ, RZ, R3.reuse, P2 ;  /* 0x000000ffff077224 */ /* 0x100fe200010e0603 */
[----:B------:R-:W-:Y:S01]  /*ead0*/  F2FP.BF16.F32.PACK_AB R8, R89, R88 ;  /* 0x000000585908723e */ /* 0x000fe200000010ff */
[----:B------:R-:W-:Y:S01]  /*eae0*/  IMAD.X R3, RZ, RZ, R3, P1 ;  /* 0x000000ffff037224 */ /* 0x000fe200008e0603 */
[----:B------:R-:W-:Y:S01]  /*eaf0*/  F2FP.BF16.F32.PACK_AB R9, R91, R90 ;  /* 0x0000005a5b09723e */ /* 0x000fe200000010ff */
[----:B------:R2:W-:Y:S01]  /*eb00*/  STSM.16.M88.4 [R175], R160 ;  /* 0x000000a0af007844 */ /* 0x0005e20000000200 */
[----:B------:R-:W-:-:S02]  /*eb10*/  F2FP.BF16.F32.PACK_AB R10, R93, R92 ;  /* 0x0000005c5d0a723e */ /* 0x000fc400000010ff */
[----:B------:R-:W-:Y:S02]  /*eb20*/  F2FP.BF16.F32.PACK_AB R11, R95, R94 ;  /* 0x0000005e5f0b723e */ /* 0x000fe400000010ff */
[----:B------:R-:W-:Y:S02]  /*eb30*/  F2FP.BF16.F32.PACK_AB R12, R97, R96 ;  /* 0x00000060610c723e */ /* 0x000fe400000010ff */
[----:B------:R-:W-:Y:S01]  /*eb40*/  F2FP.BF16.F32.PACK_AB R13, R99, R98 ;  /* 0x00000062630d723e */ /* 0x000fe200000010ff */
[----:B------:R3:W-:Y:S01]  /*eb50*/  STSM.16.M88.4 [R5], R8 ;  /* 0x0000000805007844 */ /* 0x0007e20000000200 */
[----:B------:R-:W-:Y:S02]  /*eb60*/  F2FP.BF16.F32.PACK_AB R14, R101, R100 ;  /* 0x00000064650e723e */ /* 0x000fe400000010ff */
[----:B------:R-:W-:Y:S02]  /*eb70*/  F2FP.BF16.F32.PACK_AB R15, R103, R102 ;  /* 0x00000066670f723e */ /* 0x000fe400000010ff */
[----:B0-----:R-:W-:-:S02]  /*eb80*/  F2FP.BF16.F32.PACK_AB R152, R105, R104 ;  /* 0x000000686998723e */ /* 0x001fc400000010ff */
[----:B------:R-:W-:Y:S01]  /*eb90*/  F2FP.BF16.F32.PACK_AB R153, R107, R106 ;  /* 0x0000006a6b99723e */ /* 0x000fe200000010ff */
[----:B------:R0:W-:Y:S01]  /*eba0*/  STSM.16.M88.4 [R17], R12 ;  /* 0x0000000c11007844 */ /* 0x0001e20000000200 */
[----:B------:R-:W-:Y:S02]  /*ebb0*/  F2FP.BF16.F32.PACK_AB R154, R109, R108 ;  /* 0x0000006c6d9a723e */ /* 0x000fe400000010ff */
[----:B------:R-:W-:Y:S02]  /*ebc0*/  F2FP.BF16.F32.PACK_AB R155, R111, R110 ;  /* 0x0000006e6f9b723e */ /* 0x000fe400000010ff */
[----:B-1----:R-:W-:Y:S02]  /*ebd0*/  F2FP.BF16.F32.PACK_AB R156, R113, R112 ;  /* 0x00000070719c723e */ /* 0x002fe400000010ff */
[----:B------:R-:W-:Y:S01]  /*ebe0*/  F2FP.BF16.F32.PACK_AB R157, R115, R114 ;  /* 0x00000072739d723e */ /* 0x000fe200000010ff */
[----:B------:R-:W-:Y:S01]  /*ebf0*/  STSM.16.M88.4 [R22], R152 ;  /* 0x0000009816007844 */ /* 0x000fe20000000200 */
[----:B------:R-:W-:-:S02]  /*ec00*/  F2FP.BF16.F32.PACK_AB R158, R117, R116 ;  /* 0x00000074759e723e */ /* 0x000fc400000010ff */
[----:B------:R-:W-:Y:S02]  /*ec10*/  F2FP.BF16.F32.PACK_AB R159, R119, R118 ;  /* 0x00000076779f723e */ /* 0x000fe400000010ff */
[----:B------:R-:W-:Y:S02]  /*ec20*/  MOV R20, R20 ;  /* 0x0000001400147202 */ /* 0x000fe40000000f00 */
[----:B--2---:R-:W-:Y:S01]  /*ec30*/  F2FP.BF16.F32.PACK_AB R160, R121, R120 ;  /* 0x0000007879a0723e */ /* 0x004fe200000010ff */
[----:B------:R-:W-:Y:S01]  /*ec40*/  STSM.16.M88.4 [R172], R156 ;  /* 0x0000009cac007844 */ /* 0x000fe20000000200 */
[----:B------:R-:W-:Y:S02]  /*ec50*/  F2FP.BF16.F32.PACK_AB R161, R123, R122 ;  /* 0x0000007a7ba1723e */ /* 0x000fe400000010ff */
[----:B------:R-:W-:Y:S02]  /*ec60*/  F2FP.BF16.F32.PACK_AB R162, R125, R124 ;  /* 0x0000007c7da2723e */ /* 0x000fe400000010ff */
[----:B------:R-:W-:-:S02]  /*ec70*/  F2FP.BF16.F32.PACK_AB R163, R127, R126 ;  /* 0x0000007e7fa3723e */ /* 0x000fc400000010ff */
[----:B------:R-:W-:Y:S02]  /*ec80*/  F2FP.BF16.F32.PACK_AB R164, R129, R128 ;  /* 0x0000008081a4723e */ /* 0x000fe400000010ff */
[----:B------:R-:W-:Y:S01]  /*ec90*/  F2FP.BF16.F32.PACK_AB R165, R131, R130 ;  /* 0x0000008283a5723e */ /* 0x000fe200000010ff */
[----:B------:R-:W-:Y:S01]  /*eca0*/  STSM.16.M88.4 [R20], R160 ;  /* 0x000000a014007844 */ /* 0x000fe20000000200 */
[----:B------:R-:W-:Y:S02]  /*ecb0*/  F2FP.BF16.F32.PACK_AB R166, R133, R132 ;  /* 0x0000008485a6723e */ /* 0x000fe400000010ff */
[----:B------:R-:W-:Y:S02]  /*ecc0*/  F2FP.BF16.F32.PACK_AB R167, R135, R134 ;  /* 0x0000008687a7723e */ /* 0x000fe400000010ff */
[----:B------:R-:W-:Y:S02]  /*ecd0*/  MOV R6, R6 ;  /* 0x0000000600067202 */ /* 0x000fe40000000f00 */
[----:B---3--:R-:W-:Y:S01]  /*ece0*/  F2FP.BF16.F32.PACK_AB R8, R137, R136 ;  /* 0x000000888908723e */ /* 0x008fe200000010ff */
[----:B------:R-:W-:Y:S01]  /*ecf0*/  STSM.16.M88.4 [R19], R164 ;  /* 0x000000a413007844 */ /* 0x000fe20000000200 */
[----:B------:R-:W-:-:S02]  /*ed00*/  F2FP.BF16.F32.PACK_AB R9, R139, R138 ;  /* 0x0000008a8b09723e */ /* 0x000fc400000010ff */
[----:B------:R-:W-:Y:S02]  /*ed10*/  F2FP.BF16.F32.PACK_AB R10, R141, R140 ;  /* 0x0000008c8d0a723e */ /* 0x000fe400000010ff */
[----:B------:R-:W-:Y:S02]  /*ed20*/  F2FP.BF16.F32.PACK_AB R11, R143, R142 ;  /* 0x0000008e8f0b723e */ /* 0x000fe400000010ff */
[----:B------:R-:W-:Y:S01]  /*ed30*/  MOV R7, R2 ;  /* 0x0000000200077202 */ /* 0x000fe20000000f00 */
[----:B------:R-:W-:Y:S01]  /*ed40*/  IMAD.U32 R2, RZ, RZ, UR12 ;  /* 0x0000000cff027e24 */ /* 0x000fe2000f8e00ff */
[----:B0-----:R-:W-:Y:S01]  /*ed50*/  F2FP.BF16.F32.PACK_AB R12, R145, R144 ;  /* 0x00000090910c723e */ /* 0x001fe200000010ff */
[----:B------:R0:W-:Y:S01]  /*ed60*/  STSM.16.M88.4 [R6], R8 ;  /* 0x0000000806007844 */ /* 0x0001e20000000200 */
[----:B------:R-:W-:Y:S01]  /*ed70*/  F2FP.BF16.F32.PACK_AB R13, R147, R146 ;  /* 0x00000092930d723e */ /* 0x000fe200000010ff */
[----:B------:R-:W-:Y:S01]  /*ed80*/  IMAD.U32 R3, RZ, RZ, UR13 ;  /* 0x0000000dff037e24 */ /* 0x000fe2000f8e00ff */
[----:B------:R-:W-:-:S02]  /*ed90*/  F2FP.BF16.F32.PACK_AB R14, R149, R148 ;  /* 0x00000094950e723e */ /* 0x000fc400000010ff */
[----:B------:R-:W-:Y:S02]  /*eda0*/  F2FP.BF16.F32.PACK_AB R15, R151, R150 ;  /* 0x00000096970f723e */ /* 0x000fe400000010ff */
[----:B------:R-:W-:-:S03]  /*edb0*/  ISETP.NE.U32.AND P0, PT, RZ, UR16, PT ;  /* 0x00000010ff007c0c */ /* 0x000fc6000bf05070 */
[----:B------:R1:W-:Y:S01]  /*edc0*/  STSM.16.M88.4 [R7], R12 ;  /* 0x0000000c07007844 */ /* 0x0003e20000000200 */
[----:B------:R-:W-:Y:S01]  /*edd0*/  BAR.SYNC.DEFER_BLOCKING 0x1, 0x100 ;  /* 0x0044000000007b1d */ /* 0x000fe20000010000 */
[----:B------:R-:W-:-:S13]  /*ede0*/  ISETP.NE.AND.EX P0, PT, RZ, UR17, PT, P0 ;  /* 0x00000011ff007c0c */ /* 0x000fda000bf05300 */
[----:B------:R2:W3:Y:S01]  /*edf0*/  @P0 LDG.E R5, desc[UR20][R2.64] ;  /* 0x0000001402050981 */ /* 0x0004e2000c1e1900 */
[----:B------:R-:W-:Y:S01]  /*ee00*/  PLOP3.LUT P4, PT, PT, PT, UP0, 0x80, 0x0 ;  /* 0x000000000000781c */ /* 0x000fe20003f8f008 */
[----:B--2---:R-:W-:Y:S02]  /*ee10*/  IMAD.U32 R2, RZ, RZ, UR14 ;  /* 0x0000000eff027e24 */ /* 0x004fe4000f8e00ff */
[----:B------:R-:W-:-:S10]  /*ee20*/  IMAD.U32 R3, RZ, RZ, UR15 ;  /* 0x0000000fff037e24 */ /* 0x000fd4000f8e00ff */
[----:B0-----:R0:W2:Y:S01]  /*ee30*/  @P4 LDG.E R6, desc[UR20][R2.64] ;  /* 0x0000001402064981 */ /* 0x0010a2000c1e1900 */
[----:B------:R-:W-:Y:S01]  /*ee40*/  UISETP.NE.AND UP0, UPT, UR19, URZ, UPT ;  /* 0x0000003f1300728c */ /* 0x000fe2000bf05270 */
[----:B-1----:R-:W-:Y:S01]  /*ee50*/  VIADD R12, R18, UR61 ;  /* 0x0000003d120c7c36 */ /* 0x002fe20008000000 */
[----:B------:R-:W-:Y:S02]  /*ee60*/  UISETP.NE.AND UP1, UPT, UR22, 0x1, UPT ;  /* 0x000000011600788c */ /* 0x000fe4000bf25270 */
[----:B------:R-:W-:Y:S01]  /*ee70*/  USEL UR4, UR19, UR4, UP0 ;  /* 0x0000000413047287 */ /* 0x000fe20008000000 */
[----:B------:R-:W-:Y:S01]  /*ee80*/  UMOV UR25, 0x9b8 ;  /* 0x000009b800197882 */ /* 0x000fe20000000000 */
[----:B------:R-:W-:Y:S02]  /*ee90*/  UISETP.NE.U32.AND UP0, UPT, UR16, URZ, UPT ;  /* 0x0000003f1000728c */ /* 0x000fe4000bf05070 */
[----:B------:R-:W-:Y:S01]  /*eea0*/  PLOP3.LUT P1, PT, PT, PT, UP1, 0x80, 0x0 ;  /* 0x000000000000781c */ /* 0x000fe20003f2f018 */
[----:B------:R-:W-:Y:S01]  /*eeb0*/  UISETP.GT.AND UP2, UPT, UR4, 0x1, UPT ;  /* 0x000000010400788c */ /* 0x000fe2000bf44270 */
[----:B0-----:R-:W-:Y:S01]  /*eec0*/  IMAD.MOV.U32 R3, RZ, RZ, R12 ;  /* 0x000000ffff037224 */ /* 0x001fe200078e000c */
[----:B------:R-:W-:-:S02]  /*eed0*/  UISETP.NE.AND.EX UP0, UPT, UR17, URZ, UPT, UP0 ;  /* 0x0000003f1100728c */ /* 0x000fc4000bf05300 */
[----:B------:R-:W-:Y:S01]  /*eee0*/  USEL UR25, UR25, 0x978, UP2 ;  /* 0x0000097819197887 */ /* 0x000fe20009000000 */
[----:B------:R-:W-:Y:S01]  /*eef0*/  UMOV UR4, URZ ;  /* 0x0000003f00047c82 */ /* 0x000fe20008000000 */
[----:B------:R-:W-:Y:S02]  /*ef00*/  USHF.R.S32.HI UR14, URZ, 0x1f, UR9 ;  /* 0x0000001f3f0e7899 */ /* 0x000fe40008011409 */
[----:B------:R-:W-:Y:S02]  /*ef10*/  USEL UR9, UR9, URZ, !UP0 ;  /* 0x0000003f09097287 */ /* 0x000fe4000c000000 */
[----:B------:R-:W-:Y:S01]  /*ef20*/  USEL UR23, UR18, URZ, UP2 ;  /* 0x0000003f12177287 */ /* 0x000fe20009000000 */
[----:B------:R-:W-:Y:S01]  /*ef30*/  @UP1 ULDC UR27, c[0x0][0xbec] ;  /* 0x0002fb00001b1ab9 */ /* 0x000fe20000000800 */
[----:B------:R-:W-:Y:S01]  /*ef40*/  USEL UR24, UR14, URZ, !UP0 ;  /* 0x0000003f0e187287 */ /* 0x000fe2000c000000 */
[----:B------:R-:W-:-:S03]  /*ef50*/  @P1 IMAD.HI.U32 R2, R12, UR27, RZ ;  /* 0x0000001b0c021c27 */ /* 0x000fc6000f8e00ff */
[----:B------:R-:W-:Y:S01]  /*ef60*/  ULDC.64 UR18, c[0x0][UR25+0x220] ;  /* 0x0000880019127abb */ /* 0x000fe20008000a00 */
[----:B------:R-:W-:Y:S01]  /*ef70*/  ULDC.64 UR16, c[0x0][UR25+0x218] ;  /* 0x0000860019107abb */ /* 0x000fe20008000a00 */
[----:B------:R-:W-:Y:S01]  /*ef80*/  UIMAD UR19, UR19, UR9, URZ ;  /* 0x00000009131372a4 */ /* 0x000fe2000f8e023f */
[----:B------:R-:W-:Y:S01]  /*ef90*/  ULDC.64 UR20, c[0x0][UR25+0x228] ;  /* 0x00008a0019147abb */ /* 0x000fe20008000a00 */
[----:B------:R-:W-:Y:S01]  /*efa0*/  UIMAD.WIDE.U32 UR14, UR16, UR26, URZ ;  /* 0x0000001a100e72a5 */ /* 0x000fe2000f8e003f */
[----:B------:R-:W-:Y:S01]  /*efb0*/  @UP1 ULDC UR30, c[0x0][0xbf0] ;  /* 0x0002fc00001e1ab9 */ /* 0x000fe20000000800 */
[----:B------:R-:W-:Y:S01]  /*efc0*/  UIMAD UR26, UR17, UR26, URZ ;  /* 0x0000001a111a72a4 */ /* 0x000fe2000f8e023f */
[----:B------:R-:W-:Y:S01]  /*efd0*/  @P1 SHF.R.U32.HI R3, RZ, UR30, R2 ;  /* 0x0000001eff031c19 */ /* 0x000fe20008011602 */
[----:B------:R-:W-:Y:S02]  /*efe0*/  UIMAD.WIDE.U32 UR28, UR20, UR23, URZ ;  /* 0x00000017141c72a5 */ /* 0x000fe4000f8e003f */
[----:B------:R-:W-:-:S02]  /*eff0*/  UIMAD.WIDE.U32 UR16, UR18, UR9, URZ ;  /* 0x00000009121072a5 */ /* 0x000fc4000f8e003f */
[----:B------:R-:W-:Y:S02]  /*f000*/  UIMAD UR20, UR21, UR23, URZ ;  /* 0x00000017151472a4 */ /* 0x000fe4000f8e023f */
[----:B------:R-:W-:Y:S01]  /*f010*/  UIMAD UR19, UR18, UR24, UR19 ;  /* 0x00000018121372a4 */ /* 0x000fe2000f8e0213 */
[----:B------:R-:W-:Y:S01]  /*f020*/  IMAD.U32 R2, RZ, RZ, UR28 ;  /* 0x0000001cff027e24 */ /* 0x000fe2000f8e00ff */
[----:B------:R-:W-:Y:S02]  /*f030*/  UIADD3 UR20, UR29, UR20, URZ ;  /* 0x000000141d147290 */ /* 0x000fe4000fffe03f */
[----:B------:R-:W-:Y:S02]  /*f040*/  UIADD3 UR19, UR17, UR19, URZ ;  /* 0x0000001311137290 */ /* 0x000fe4000fffe03f */
[----:B------:R-:W-:Y:S02]  /*f050*/  UIADD3 UR26, UR15, UR26, URZ ;  /* 0x0000001a0f1a7290 */ /* 0x000fe4000fffe03f */
[----:B------:R-:W-:Y:S01]  /*f060*/  IMAD.U32 R10, RZ, RZ, UR20 ;  /* 0x00000014ff0a7e24 */ /* 0x000fe2000f8e00ff */
[----:B---3--:R-:W-:Y:S01]  /*f070*/  @P0 R2UR UR4, R5 ;  /* 0x00000000050402ca */ /* 0x008fe200000e0000 */
[----:B------:R-:W-:-:S04]  /*f080*/  IMAD.MOV R5, RZ, RZ, -R3 ;  /* 0x000000ffff057224 */ /* 0x000fc800078e0a03 */
[----:B------:R-:W-:-:S05]  /*f090*/  IMAD R5, R5, UR22, R12 ;  /* 0x0000001605057c24 */ /* 0x000fca000f8e020c */
[----:B------:R-:W-:-:S03]  /*f0a0*/  SHF.R.S32.HI R7, RZ, 0x1f, R5 ;  /* 0x0000001fff077819 */ /* 0x000fc60000011405 */
[----:B------:R-:W-:Y:S02]  /*f0b0*/  UIADD3 UR14, UP0, UP3, UR16, UR14, UR4 ;  /* 0x0000000e100e7290 */ /* 0x000fe4000fb1e004 */
[----:B------:R-:W-:-:S04]  /*f0c0*/  USHF.R.S32.HI UR17, URZ, 0x1f, UR4 ;  /* 0x0000001f3f117899 */ /* 0x000fc80008011404 */
[----:B------:R-:W-:Y:S01]  /*f0d0*/  UIADD3.X UR16, UR19, UR26, UR17, UP0, UP3 ;  /* 0x0000001a13107290 */ /* 0x000fe200087e6411 */
[----:B------:R-:W-:Y:S01]  /*f0e0*/  IADD3 R2, P2, P3, R3, UR14, R2 ;  /* 0x0000000e03027c10 */ /* 0x000fe2000fb5e002 */
[----:B------:R-:W-:Y:S01]  /*f0f0*/  ULDC.64 UR14, c[0x0][UR25+0x210] ;  /* 0x00008400190e7abb */ /* 0x000fe20008000a00 */
[----:B------:R-:W-:Y:S01]  /*f100*/  SHF.R.S32.HI R3, RZ, 0x1f, R3 ;  /* 0x0000001fff037819 */ /* 0x000fe20000011403 */
[----:B------:R-:W-:Y:S01]  /*f110*/  IMAD R8, R5, UR15, RZ ;  /* 0x0000000f05087c24 */ /* 0x000fe2000f8e02ff */
[----:B------:R-:W-:Y:S01]  /*f120*/  ULDC.64 UR18, c[0x0][0xba8] ;  /* 0x0002ea0000127ab9 */ /* 0x000fe20000000a00 */
[----:B------:R-:W-:Y:S01]  /*f130*/  @!UP2 ULDC UR18, c[0x0][0xb50] ;  /* 0x0002d4000012aab9 */ /* 0x000fe20000000800 */
[----:B------:R-:W-:Y:S01]  /*f140*/  IADD3.X R3, R3, UR16, R10, P2, P3 ;  /* 0x0000001003037c10 */ /* 0x000fe200097e640a */
[----:B------:R-:W-:Y:S01]  /*f150*/  IMAD R7, R7, UR14, R8 ;  /* 0x0000000e07077c24 */ /* 0x000fe2000f8e0208 */
[----:B------:R-:W-:Y:S01]  /*f160*/  @!UP2 ULDC UR19, c[0x0][0xb54] ;  /* 0x0002d5000013aab9 */ /* 0x000fe20000000800 */
[----:B------:R-:W-:Y:S01]  /*f170*/  IMAD.WIDE.U32 R2, R5, UR14, R2 ;  /* 0x0000000e05027c25 */ /* 0x000fe2000f8e0002 */
[----:B------:R-:W-:Y:S01]  /*f180*/  ULDC UR14, c[0x0][0xa88] ;  /* 0x0002a200000e7ab9 */ /* 0x000fe20000000800 */
[----:B--2---:R-:W-:-:S02]  /*f190*/  @P4 R2UR UR14, R6 ;  /* 0x00000000060e42ca */ /* 0x004fc400000e0000 */
[----:B------:R-:W-:Y:S01]  /*f1a0*/  IMAD.IADD R3, R3, 0x1, R7 ;  /* 0x0000000103037824 */ /* 0x000fe200078e0207 */
[----:B------:R-:W-:-:S04]  /*f1b0*/  LEA R5, P2, R2, UR18, 0x2 ;  /* 0x0000001202057c11 */ /* 0x000fc8000f8410ff */
[----:B------:R-:W-:Y:S01]  /*f1c0*/  LEA.HI.X R9, R2, UR19, R3, 0x2, P2 ;  /* 0x0000001302097c11 */ /* 0x000fe200090f1403 */
[----:B------:R-:W-:Y:S08]  /*f1d0*/  @P4 BRA `(.L_x_1284) ;  /* 0x00000000002c4947 */ /* 0x000ff00003800000 */
[----:B------:R-:W-:Y:S05]  /*f1e0*/  @!P0 BRA `(.L_x_1284) ;  /* 0x0000000000288947 */ /* 0x000fea0003800000 */
[----:B------:R-:W-:Y:S01]  /*f1f0*/  IMAD.U32 R2, RZ, RZ, UR12 ;  /* 0x0000000cff027e24 */ /* 0x000fe2000f8e00ff */
[----:B------:R-:W-:Y:S01]  /*f200*/  ULDC.64 UR14, c[0x0][0x208] ;  /* 0x00008200000e7ab9 */ /* 0x000fe20000000a00 */
[----:B------:R-:W-:Y:S02]  /*f210*/  IMAD.U32 R6, RZ, RZ, UR12 ;  /* 0x0000000cff067e24 */ /* 0x000fe4000f8e00ff */
[----:B------:R-:W-:Y:S02]  /*f220*/  IMAD.U32 R3, RZ, RZ, UR13 ;  /* 0x0000000dff037e24 */ /* 0x000fe4000f8e00ff */
[----:B------:R-:W-:-:S03]  /*f230*/  IMAD.U32 R7, RZ, RZ, UR13 ;  /* 0x0000000dff077e24 */ /* 0x000fc6000f8e00ff */
[----:B------:R-:W2:Y:S04]  /*f240*/  LDG.E R2, desc[UR14][R2.64] ;  /* 0x0000000e02027981 */ /* 0x000ea8000c1e1900 */
[----:B------:R-:W3:Y:S01]  /*f250*/  LDG.E R6, desc[UR14][R6.64+0x4] ;  /* 0x0000040e06067981 */ /* 0x000ee2000c1e1900 */
[----:B--2---:R-:W-:Y:S02]  /*f260*/  R2UR UR12, R2 ;  /* 0x00000000020c72ca */ /* 0x004fe400000e0000 */
[----:B---3--:R-:W-:-:S13]  /*f270*/  R2UR UR14, R6 ;  /* 0x00000000060e72ca */ /* 0x008fda00000e0000 */
[----:B------:R-:W-:-:S12]  /*f280*/  UIADD3 UR14, -UR12, UR14, URZ ;  /* 0x0000000e0c0e7290 */ /* 0x000fd8000fffe13f */
.L_x_1284:
[----:B------:R-:W2:Y:S01]  /*f290*/  LDL R8, [R1+0x5c] ;  /* 0x00005c0001087983 */ /* 0x000ea20000100800 */
[----:B------:R-:W-:Y:S01]  /*f2a0*/  UIMAD UR12, UR14, UR22, URZ ;  /* 0x000000160e0c72a4 */ /* 0x000fe2000f8e023f */
[----:B------:R-:W-:Y:S01]  /*f2b0*/  LOP3.LUT P0, RZ, R231, 0x3, RZ, 0xc0, !PT ;  /* 0x00000003e7ff7812 */ /* 0x000fe2000780c0ff */
[----:B------:R-:W-:Y:S01]  /*f2c0*/  ULDC.64 UR18, c[0x0][0x208] ;  /* 0x0000820000127ab9 */ /* 0x000fe20000000a00 */
[----:B------:R-:W-:Y:S04]  /*f2d0*/  SHFL.IDX PT, R2, R5, RZ, 0x1c1f ;  /* 0x001c1fff05027589 */ /* 0x000fe800000e0000 */
[----:B------:R-:W0:Y:S04]  /*f2e0*/  SHFL.IDX PT, R3, R9, RZ, 0x1c1f ;  /* 0x001c1fff09037589 */ /* 0x000e2800000e0000 */
[----:B------:R-:W-:Y:S04]  /*f2f0*/  SHFL.IDX PT, R6, R5, 0x1, 0x1c1f ;  /* 0x003c1f0005067f89 */ /* 0x000fe800000e0000 */
[----:B------:R-:W1:Y:S01]  /*f300*/  SHFL.IDX PT, R7, R9, 0x1, 0x1c1f ;  /* 0x003c1f0009077f89 */ /* 0x000e6200000e0000 */
[----:B--2---:R-:W-:-:S04]  /*f310*/  VIADD R10, R8, UR61 ;  /* 0x0000003d080a7c36 */ /* 0x004fc80008000000 */
        /* <DEDUP_REMOVED lines=116> */
[----:B0-----:R-:W-:Y:S01]  /*fa60*/  IMAD R2, R17, 0x20, R76 ;  /* 0x0000002011027824 */ /* 0x001fe200078e024c */
[----:B------:R-:W-:Y:S01]  /*fa70*/  UIMAD.WIDE.U32 UR10, UR4, UR14, URZ ;  /* 0x0000000e040a72a5 */ /* 0x000fe2000f8e003f */
[----:B------:R-:W-:Y:S01]  /*fa80*/  @!PT LDS RZ, [RZ] ;  /* 0x00000000fffff984 */ /* 0x000fe20000000800 */
[----:B------:R-:W-:Y:S01]  /*fa90*/  @!PT LDS RZ, [RZ] ;  /* 0x00000000fffff984 */ /* 0x000fe20000000800 */
[----:B------:R-:W-:Y:S01]  /*faa0*/  @!PT LDS RZ, [RZ] ;  /* 0x00000000fffff984 */ /* 0x000fe20000000800 */
[----:B------:R-:W-:Y:S01]  /*fab0*/  @!PT LDS RZ, [RZ] ;  /* 0x00000000fffff984 */ /* 0x000fe20000000800 */
[----:B------:R0:W-:Y:S06]  /*fac0*/  MEMBAR.ALL.CTA ;  /* 0x0000000000007992 */ /* 0x0001ec0000008000 */
[----:B0-----:R-:W0:Y:S01]  /*fad0*/  FENCE.VIEW.ASYNC.S ;  /* 0x00000000000073c6 */ /* 0x001e220000000000 */
[----:B------:R-:W-:-:S03]  /*fae0*/  UIMAD UR13, UR4, UR15, UR13 ;  /* 0x0000000f040d72a4 */ /* 0x000fc6000f8e020d */
[----:B------:R-:W-:Y:S01]  /*faf0*/  ULDC.64 UR14, c[0x0][0xae8] ;  /* 0x0002ba00000e7ab9 */ /* 0x000fe20000000a00 */
[----:B------:R-:W-:Y:S02]  /*fb00*/  UIADD3 UR11, UR11, UR13, URZ ;  /* 0x0000000d0b0b7290 */ /* 0x000fe4000fffe03f */
[----:B------:R-:W-:Y:S02]  /*fb10*/  USHF.R.S32.HI UR4, URZ, 0x1f, UR9 ;  /* 0x0000001f3f047899 */ /* 0x000fe40008011409 */
[----:B------:R-:W-:Y:S01]  /*fb20*/  UIMAD.WIDE.U32 UR10, UR16, UR14, UR10 ;  /* 0x0000000e100a72a5 */ /* 0x000fe2000f8e000a */
[----:B------:R-:W-:Y:S01]  /*fb30*/  VIADD R22, R2, UR61 ;  /* 0x0000003d02167c36 */ /* 0x000fe20008000000 */
        /* <DEDUP_REMOVED lines=13> */
[----:B------:R-:W-:Y:S01]  /*fc10*/  IMAD.U32 R3, RZ, RZ, UR11 ;  /* 0x0000000bff037e24 */ /* 0x000fe2000f8e00ff */
[----:B------:R-:W-:Y:S01]  /*fc20*/  ULDC.64 UR10, c[0x0][0xae0] ;  /* 0x0002b800000a7ab9 */ /* 0x000fe20000000a00 */
[----:B------:R-:W-:Y:S02]  /*fc30*/  IMAD.MOV R21, RZ, RZ, -R17 ;  /* 0x000000ffff157224 */ /* 0x000fe400078e0a11 */
[----:B------:R-:W-:Y:S02]  /*fc40*/  IMAD R20, R19, UR10, RZ ;  /* 0x0000000a13147c24 */ /* 0x000fe4000f8e02ff */
[----:B------:R-:W-:Y:S02]  /*fc50*/  IMAD.U32 R3, RZ, RZ, UR4 ;  /* 0x00000004ff037e24 */ /* 0x000fe4000f8e00ff */
[----:B------:R-:W-:Y:S02]  /*fc60*/  IMAD R19, R21, UR22, R22 ;  /* 0x0000001615137c24 */ /* 0x000fe4000f8e0216 */
[----:B------:R-:W-:-:S04]  /*fc70*/  IMAD.WIDE.U32 R2, R17, UR10, R2 ;  /* 0x0000000a11027c25 */ /* 0x000fc8000f8e0002 */
[----:B------:R-:W-:Y:S01]  /*fc80*/  IMAD R21, R17, UR11, R20 ;  /* 0x0000000b11157c24 */ /* 0x000fe2000f8e0214 */
[----:B------:R-:W-:Y:S01]  /*fc90*/  SHF.R.S32.HI R17, RZ, 0x1f, R19 ;  /* 0x0000001fff117819 */ /* 0x000fe20000011413 */
[----:B------:R-:W-:Y:S02]  /*fca0*/  ULDC.64 UR10, c[0x0][0xad8] ;  /* 0x0002b600000a7ab9 */ /* 0x000fe40000000a00 */
[----:B------:R-:W-:Y:S02]  /*fcb0*/  IMAD.IADD R3, R3, 0x1, R21 ;  /* 0x0000000103037824 */ /* 0x000fe400078e0215 */
[----:B------:R-:W-:Y:S02]  /*fcc0*/  IMAD R20, R17, UR10, RZ ;  /* 0x0000000a11147c24 */ /* 0x000fe4000f8e02ff */
[----:B------:R-:W-:Y:S02]  /*fcd0*/  VIADD R22, R76, UR61 ;  /* 0x0000003d4c167c36 */ /* 0x000fe40008000000 */
[----:B------:R-:W-:-:S02]  /*fce0*/  IMAD R17, R19, UR11, R20 ;  /* 0x0000000b13117c24 */ /* 0x000fc4000f8e0214 */
[----:B------:R-:W-:Y:S01]  /*fcf0*/  IMAD.WIDE.U32 R2, R19, UR10, R2 ;  /* 0x0000000a13027c25 */ /* 0x000fe2000f8e0002 */
[----:B------:R-:W-:-:S03]  /*fd00*/  ULDC.64 UR10, c[0x0][0xa80] ;  /* 0x0002a000000a7ab9 */ /* 0x000fc60000000a00 */
[----:B------:R-:W-:Y:S02]  /*fd10*/  VIADD R19, R22, 0x20 ;  /* 0x0000002016137836 */ /* 0x000fe40000000000 */
[----:B------:R-:W-:Y:S01]  /*fd20*/  IMAD.IADD R3, R3, 0x1, R17 ;  /* 0x0000000103037824 */ /* 0x000fe200078e0211 */
[C---:B------:R-:W-:Y:S01]  /*fd30*/  LEA R17, P2, R2.reuse, UR10, 0x1 ;  /* 0x0000000a02117c11 */ /* 0x040fe2000f8408ff */
[----:B------:R-:W-:Y:S01]  /*fd40*/  UIADD3 UR8, UR8, 0x30820, URZ ;  /* 0x0003082008087890 */ /* 0x000fe2000fffe03f */
        /* <DEDUP_REMOVED lines=36> */
.L_x_1287:
[----:B------:R-:W-:Y:S05]  /*ff90*/  BSYNC B1 ;  /* 0x0000000000017941 */ /* 0x000fea0003800000 */
.L_x_1286:
        /* <DEDUP_REMOVED lines=22> */
.L_x_1289:
[----:B------:R-:W-:Y:S05]  /*10100*/  BSYNC B1 ;  /* 0x0000000000017941 */ /* 0x000fea0003800000 */
.L_x_1288:
        /* <DEDUP_REMOVED lines=22> */
.L_x_1291:
[----:B------:R-:W-:Y:S05]  /*10270*/  BSYNC B1 ;  /* 0x0000000000017941 */ /* 0x000fea0003800000 */
.L_x_1290:
[----:B0-----:R-:W-:Y:S01]  /*10280*/  VIADD R2, R22, 0x60 ;  /* 0x0000006016027836 */ /* 0x001fe20000000000 */
[----:B---3--:R-:W0:Y:S04]  /*10290*/  SHFL.IDX PT, R19, R19, 0x3, 0x181f ;  /* 0x00781f0013137f89 */ /* 0x008e2800000e0000 */
[----:B------:R-:W-:Y:S01]  /*102a0*/  ISETP.GE.AND P0, PT, R2, UR12, PT ;  /* 0x0000000c02007c0c */ /* 0x000fe2000bf06270 */
[----:B------:R-:W3:-:S12]  /*102b0*/  SHFL.IDX PT, R17, R17, 0x3, 0x181f ;  /* 0x00781f0011117f89 */ /* 0x000ed800000e0000 */
[----:B------:R-:W-:Y:S05]  /*102c0*/  @P0 BRA `(.L_x_1292) ;  /* 0x0000002400fc0947 */ /* 0x000fea0003800000 */
[----:B------:R-:W-:Y:S01]  /*102d0*/  ULDC UR4, c[0x0][0xac8] ;  /* 0x0002b20000047ab9 */ /* 0x000fe20000000800 */
[----:B------:R-:W-:Y:S01]  /*102e0*/  ULDC.64 UR8, c[0x0][0x208] ;  /* 0x0000820000087ab9 */ /* 0x000fe20000000a00 */
[----:B------:R-:W-:Y:S02]  /*102f0*/  ISETP.GE.AND P3, PT, R0, UR4, PT ;  /* 0x0000000400007c0c */ /* 0x000fe4000bf66270 */
[----:B------:R-:W-:Y:S02]  /*10300*/  ISETP.GE.AND P4, PT, R80, UR4, PT ;  /* 0x0000000450007c0c */ /* 0x000fe4000bf86270 */
[----:B------:R-:W-:-:S09]  /*10310*/  ISETP.GE.AND P5, PT, R84, UR4, PT ;  /* 0x0000000454007c0c */ /* 0x000fd2000bfa6270 */
[-C--:B---3--:R-:W-:Y:S02]  /*10320*/  @!P3 LEA R2, P0, R0, R17.reuse, 0x1 ;  /* 0x000000110002b211 */ /* 0x088fe400078008ff */
[----:B------:R-:W-:Y:S02]  /*10330*/  @!P4 LEA R4, P1, R80, R17, 0x1 ;  /* 0x000000115004c211 */ /* 0x000fe400078208ff */
[----:B0-----:R-:W-:Y:S02]  /*10340*/  @!P3 LEA.HI.X R3, R0, R19, R87, 0x1, P0 ;  /* 0x000000130003b211 */ /* 0x001fe400000f0c57 */
        /* <DEDUP_REMOVED lines=13> */
.L_x_1285:
        /* <DEDUP_REMOVED lines=9> */
[----:B------:R-:W-:Y:S01]  /*104b0*/  BSSY B1, `(.L_x_1293) ;  /* 0x00000cb000017945 */ /* 0x000fe20003800000 */
[----:B------:R-:W-:Y:S01]  /*104c0*/  UIADD3 UR11, UR11, UR13, URZ ;  /* 0x0000000d0b0b7290 */ /* 0x000fe2000fffe03f */
[----:B------:R-:W-:Y:S01]  /*104d0*/  SHF.R.S32.HI R22, RZ, 0x1f, R207 ;  /* 0x0000001fff167819 */ /* 0x000fe200000114cf */
[----:B------:R-:W-:Y:S01]  /*104e0*/  ULDC.64 UR14, c[0x0][0xb38] ;  /* 0x0002ce00000e7ab9 */ /* 0x000fe20000000a00 */
[----:B------:R-:W-:Y:S01]  /*104f0*/  ULDC.64 UR16, c[0x0][0xb40] ;  /* 0x0002d00000107ab9 */ /* 0x000fe20000000a00 */
[----:B------:R-:W-:Y:S01]  /*10500*/  UIMAD.WIDE.U32 UR10, UR19, UR14, UR10 ;  /* 0x0000000e130a72a5 */ /* 0x000fe2000f8e000a */
[----:B------:R-:W-:Y:S01]  /*10510*/  SHF.R.S32.HI R152, RZ, 0x1f, R208 ;  /* 0x0000001fff987819 */ /* 0x000fe200000114d0 */
[----:B------:R-:W-:Y:S01]  /*10520*/  UIMAD UR4, UR4, UR16, URZ ;  /* 0x00000010040472a4 */ /* 0x000fe2000f8e023f */
[----:B------:R-:W-:Y:S01]  /*10530*/  SHF.R.S32.HI R153, RZ, 0x1f, R209 ;  /* 0x0000001fff997819 */ /* 0x000fe200000114d1 */
[----:B------:R-:W-:Y:S01]  /*10540*/  UIMAD UR11, UR19, UR15, UR11 ;  /* 0x0000000f130b72a4 */ /* 0x000fe2000f8e020b */
[----:B------:R-:W-:Y:S01]  /*10550*/  SHF.R.S32.HI R154, RZ, 0x1f, R210 ;  /* 0x0000001fff9a7819 */ /* 0x000fe200000114d2 */
        /* <DEDUP_REMOVED lines=44> */
[----:B------:R-:W-:-:S02]  /*10820*/  LEA R0, P1, R2, UR10, 0x2 ;  /* 0x0000000a02007c11 */ /* 0x000fc4000f8210ff */
[----:B------:R-:W-:Y:S02]  /*10830*/  SHF.R.S32.HI R168, RZ, 0x1f, R224 ;  /* 0x0000001fffa87819 */ /* 0x000fe400000114e0 */
[----:B------:R-:W-:Y:S01]  /*10840*/  LEA.HI.X R9, R2, UR11, R9, 0x2, P1 ;  /* 0x0000000b02097c11 */ /* 0x000fe200088f1409 */
[----:B------:R0:W1:Y:S01]  /*10850*/  SHFL.IDX PT, R10, R0, RZ, 0x1c1f ;  /* 0x001c1fff000a7589 */ /* 0x00006200000e0000 */
[----:B------:R-:W-:Y:S02]  /*10860*/  SHF.R.S32.HI R169, RZ, 0x1f, R225 ;  /* 0x0000001fffa97819 */ /* 0x000fe400000114e1 */
[----:B------:R-:W-:Y:S01]  /*10870*/  SHF.R.S32.HI R170, RZ, 0x1f, R226 ;  /* 0x0000001fffaa7819 */ /* 0x000fe200000114e2 */
[----:B------:R0:W2:Y:S01]  /*10880*/  SHFL.IDX PT, R11, R9, RZ, 0x1c1f ;  /* 0x001c1fff090b7589 */ /* 0x0000a200000e0000 */
[----:B------:R-:W-:Y:S02]  /*10890*/  SHF.R.S32.HI R171, RZ, 0x1f, R227 ;  /* 0x0000001fffab7819 */ /* 0x000fe400000114e3 */
[----:B------:R-:W-:-:S02]  /*108a0*/  SHF.R.S32.HI R172, RZ, 0x1f, R228 ;  /* 0x0000001fffac7819 */ /* 0x000fc400000114e4 */
[----:B------:R-:W-:Y:S01]  /*108b0*/  SHF.R.S32.HI R173, RZ, 0x1f, R16 ;  /* 0x0000001fffad7819 */ /* 0x000fe20000011410 */
[----:B------:R-:W-:Y:S06]  /*108c0*/  @P0 BRA `(.L_x_1294) ;  /* 0x0000000800240947 */ /* 0x000fec0003800000 */
[----:B------:R-:W-:Y:S01]  /*108d0*/  ULDC UR4, c[0x0][0xac8] ;  /* 0x0002b20000047ab9 */ /* 0x000fe20000000800 */
[----:B------:R-:W-:Y:S01]  /*108e0*/  ULDC.64 UR8, c[0x0][0x208] ;  /* 0x0000820000087ab9 */ /* 0x000fe20000000a00 */
[C---:B------:R-:W-:Y:S01]  /*108f0*/  ISETP.GE.AND P5, PT, R16.reuse, UR4, PT ;  /* 0x0000000410007c0c */ /* 0x040fe2000bfa6270 */
[----:B------:R-:W-:Y:S01]  /*10900*/  VIADD R17, R16, 0xe8 ;  /* 0x000000e810117836 */ /* 0x000fe20000000000 */
[----:B------:R-:W-:Y:S01]  /*10910*/  ISETP.GE.AND P4, PT, R228, UR4, PT ;  /* 0x00000004e4007c0c */ /* 0x000fe2000bf86270 */
[----:B------:R-:W-:Y:S01]  /*10920*/  VIADD R19, R16, 0xf8 ;  /* 0x000000f810137836 */ /* 0x000fe20000000000 */
[----:B------:R-:W-:Y:S02]  /*10930*/  ISETP.GE.AND P3, PT, R227, UR4, PT ;  /* 0x00000004e3007c0c */ /* 0x000fe4000bf66270 */
[----:B------:R-:W-:-:S07]  /*10940*/  ISETP.GE.AND P0, PT, R226, UR4, PT ;  /* 0x00000004e2007c0c */ /* 0x000fce000bf06270 */
[-C--:B-1----:R-:W-:Y:S02]  /*10950*/  @!P5 LEA R2, P1, R16, R10.reuse, 0x2 ;  /* 0x0000000a1002d211 */ /* 0x082fe400078210ff */
[-C--:B------:R-:W-:Y:S02]  /*10960*/  @!P4 LEA R4, P2, R228, R10.reuse, 0x2 ;  /* 0x0000000ae404c211 */ /* 0x080fe400078410ff */
[-C--:B--2---:R-:W-:Y:S02]  /*10970*/  @!P5 LEA.HI.X R3, R16, R11.reuse, R173, 0x2, P1 ;  /* 0x0000000b1003d211 */ /* 0x084fe400008f14ad */
[----:B------:R-:W-:Y:S02]  /*10980*/  ISETP.GE.AND P1, PT, R225, UR4, PT ;  /* 0x00000004e1007c0c */ /* 0x000fe4000bf26270 */
[----:B------:R-:W-:Y:S01]  /*10990*/  @!P3 LEA R6, P6, R227, R10, 0x2 ;  /* 0x0000000ae306b211 */ /* 0x000fe200078c10ff */
[----:B------:R1:W-:Y:S01]  /*109a0*/  @!P5 ST.E.64 desc[UR8][R2.64], R24 ;  /* 0x000000180200d985 */ /* 0x0003e2000c101b08 */
[----:B------:R-:W-:-:S02]  /*109b0*/  @!P4 LEA.HI.X R5, R228, R11, R172, 0x2, P2 ;  /* 0x0000000be405c211 */ /* 0x000fc400010f14ac */
[----:B------:R-:W-:Y:S02]  /*109c0*/  ISETP.GE.AND P2, PT, R224, UR4, PT ;  /* 0x00000004e0007c0c */ /* 0x000fe4000bf46270 */
[----:B------:R-:W-:Y:S01]  /*109d0*/  @!P3 LEA.HI.X R7, R227, R11, R171, 0x2, P6 ;  /* 0x0000000be307b211 */ /* 0x000fe200030f14ab */
[----:B------:R2:W-:Y:S01]  /*109e0*/  @!P4 ST.E.64 desc[UR8][R4.64], R28 ;  /* 0x0000001c0400c985 */ /* 0x0005e2000c101b08 */
[----:B------:R-:W-:-:S03]  /*109f0*/  ISETP.GE.AND P4, PT, R222, UR4, PT ;  /* 0x00000004de007c0c */ /* 0x000fc6000bf86270 */
[----:B------:R3:W-:Y:S01]  /*10a00*/  @!P3 ST.E.64 desc[UR8][R6.64], R32 ;  /* 0x000000200600b985 */ /* 0x0007e2000c101b08 */
[----:B------:R-:W-:Y:S02]  /*10a10*/  ISETP.GE.AND P3, PT, R223, UR4, PT ;  /* 0x00000004df007c0c */ /* 0x000fe4000bf66270 */
[----:B-1----:R-:W-:-:S04]  /*10a20*/  @!P0 LEA R2, P6, R226, R10, 0x2 ;  /* 0x0000000ae2028211 */ /* 0x002fc800078c10ff */
[----:B------:R-:W-:Y:S02]  /*10a30*/  @!P0 LEA.HI.X R3, R226, R11, R170, 0x2, P6 ;  /* 0x0000000be2038211 */ /* 0x000fe400030f14aa */
[----:B--2---:R-:W-:-:S03]  /*10a40*/  @!P1 LEA R4, P5, R225, R10, 0x2 ;  /* 0x0000000ae1049211 */ /* 0x004fc600078a10ff */
[----:B------:R1:W-:Y:S01]  /*10a50*/  @!P0 ST.E.64 desc[UR8][R2.64], R36 ;  /* 0x0000002402008985 */ /* 0x0003e2000c101b08 */
[-C--:B------:R-:W-:Y:S02]  /*10a60*/  @!P1 LEA.HI.X R5, R225, R11.reuse, R169, 0x2, P5 ;  /* 0x0000000be1059211 */ /* 0x080fe400028f14a9 */
[----:B------:R-:W-:Y:S02]  /*10a70*/  ISETP.GE.AND P5, PT, R221, UR4, PT ;  /* 0x00000004dd007c0c */ /* 0x000fe4000bfa6270 */
[----:B---3--:R-:W-:Y:S01]  /*10a80*/  @!P2 LEA R6, P6, R224, R10, 0x2 ;  /* 0x0000000ae006a211 */ /* 0x008fe200078c10ff */
[----:B------:R2:W-:Y:S01]  /*10a90*/  @!P1 ST.E.64 desc[UR8][R4.64], R40 ;  /* 0x0000002804009985 */ /* 0x0005e2000c101b08 */
[----:B------:R-:W-:Y:S02]  /*10aa0*/  ISETP.GE.AND P0, PT, R220, UR4, PT ;  /* 0x00000004dc007c0c */ /* 0x000fe4000bf06270 */
[----:B------:R-:W-:Y:S02]  /*10ab0*/  @!P2 LEA.HI.X R7, R224, R11, R168, 0x2, P6 ;  /* 0x0000000be007a211 */ /* 0x000fe400030f14a8 */
[----:B------:R-:W-:-:S02]  /*10ac0*/  ISETP.GE.AND P1, PT, R219, UR4, PT ;  /* 0x00000004db007c0c */ /* 0x000fc4000bf26270 */
[CC--:B-1----:R-:W-:Y:S01]  /*10ad0*/  @!P3 LEA R2, P6, R223.reuse, R10.reuse, 0x2 ;  /* 0x0000000adf02b211 */ /* 0x0c2fe200078c10ff */
[----:B------:R1:W-:Y:S03]  /*10ae0*/  @!P2 ST.E.64 desc[UR8][R6.64], R44 ;  /* 0x0000002c0600a985 */ /* 0x0003e6000c101b08 */
[----:B------:R-:W-:Y:S02]  /*10af0*/  @!P3 LEA.HI.X R3, R223, R11, R167, 0x2, P6 ;  /* 0x0000000bdf03b211 */ /* 0x000fe400030f14a7 */
[----:B--2---:R-:W-:-:S03]  /*10b00*/  @!P4 LEA R4, P2, R222, R10, 0x2 ;  /* 0x0000000ade04c211 */ /* 0x004fc600078410ff */
[----:B------:R2:W-:Y:S01]  /*10b10*/  @!P3 ST.E.64 desc[UR8][R2.64], R48 ;  /* 0x000000300200b985 */ /* 0x0005e2000c101b08 */
[----:B------:R-:W-:Y:S02]  /*10b20*/  @!P4 LEA.HI.X R5, R222, R11, R166, 0x2, P2 ;  /* 0x0000000bde05c211 */ /* 0x000fe400010f14a6 */
[----:B------:R-:W-:Y:S02]  /*10b30*/  ISETP.GE.AND P2, PT, R218, UR4, PT ;  /* 0x00000004da007c0c */ /* 0x000fe4000bf46270 */
[----:B------:R-:W-:Y:S01]  /*10b40*/  ISETP.GE.AND P3, PT, R217, UR4, PT ;  /* 0x00000004d9007c0c */ /* 0x000fe2000bf66270 */
[----:B------:R3:W-:Y:S01]  /*10b50*/  @!P4 ST.E.64 desc[UR8][R4.64], R52 ;  /* 0x000000340400c985 */ /* 0x0007e2000c101b08 */
[----:B-1----:R-:W-:-:S04]  /*10b60*/  @!P5 LEA R6, P6, R221, R10, 0x2 ;  /* 0x0000000add06d211 */ /* 0x002fc800078c10ff */
[----:B------:R-:W-:Y:S02]  /*10b70*/  @!P5 LEA.HI.X R7, R221, R11, R165, 0x2, P6 ;  /* 0x0000000bdd07d211 */ /* 0x000fe400030f14a5 */
[----:B--2---:R-:W-:-:S03]  /*10b80*/  @!P0 LEA R2, P4, R220, R10, 0x2 ;  /* 0x0000000adc028211 */ /* 0x004fc600078810ff */
[----:B------:R1:W-:Y:S01]  /*10b90*/  @!P5 ST.E.64 desc[UR8][R6.64], R56 ;  /* 0x000000380600d985 */ /* 0x0003e2000c101b08 */
[-C--:B------:R-:W-:Y:S02]  /*10ba0*/  @!P0 LEA.HI.X R3, R220, R11.reuse, R164, 0x2, P4 ;  /* 0x0000000bdc038211 */ /* 0x080fe400020f14a4 */
[C---:B---3--:R-:W-:Y:S02]  /*10bb0*/  @!P1 LEA R4, P5, R219.reuse, R10, 0x2 ;  /* 0x0000000adb049211 */ /* 0x048fe400078a10ff */
[----:B------:R-:W-:Y:S01]  /*10bc0*/  ISETP.GE.AND P4, PT, R216, UR4, PT ;  /* 0x00000004d8007c0c */ /* 0x000fe2000bf86270 */
[----:B------:R2:W-:Y:S01]  /*10bd0*/  @!P0 ST.E.64 desc[UR8][R2.64], R60 ;  /* 0x0000003c02008985 */ /* 0x0005e2000c101b08 */
[----:B------:R-:W-:Y:S02]  /*10be0*/  @!P1 LEA.HI.X R5, R219, R11, R163, 0x2, P5 ;  /* 0x0000000bdb059211 */ /* 0x000fe400028f14a3 */
[----:B------:R-:W-:-:S03]  /*10bf0*/  ISETP.GE.AND P5, PT, R215, UR4, PT ;  /* 0x00000004d7007c0c */ /* 0x000fc6000bfa6270 */
[----:B------:R3:W-:Y:S01]  /*10c00*/  @!P1 ST.E.64 desc[UR8][R4.64], R64 ;  /* 0x0000004004009985 */ /* 0x0007e2000c101b08 */
[CC--:B-1----:R-:W-:Y:S02]  /*10c10*/  @!P2 LEA R6, P6, R218.reuse, R10.reuse, 0x2 ;  /* 0x0000000ada06a211 */ /* 0x0c2fe400078c10ff */
[----:B------:R-:W-:Y:S02]  /*10c20*/  ISETP.GE.AND P1, PT, R213, UR4, PT ;  /* 0x00000004d5007c0c */ /* 0x000fe4000bf26270 */
[----:B------:R-:W-:Y:S02]  /*10c30*/  @!P2 LEA.HI.X R7, R218, R11, R162, 0x2, P6 ;  /* 0x0000000bda07a211 */ /* 0x000fe400030f14a2 */
[----:B--2---:R-:W-:-:S03]  /*10c40*/  @!P3 LEA R2, P6, R217, R10, 0x2 ;  /* 0x0000000ad902b211 */ /* 0x004fc600078c10ff */
[----:B------:R1:W-:Y:S01]  /*10c50*/  @!P2 ST.E.64 desc[UR8][R6.64], R68 ;  /* 0x000000440600a985 */ /* 0x0003e2000c101b08 */
[----:B------:R-:W-:Y:S02]  /*10c60*/  ISETP.GE.AND P2, PT, R214, UR4, PT ;  /* 0x00000004d6007c0c */ /* 0x000fe4000bf46270 */
[----:B------:R-:W-:Y:S02]  /*10c70*/  @!P3 LEA.HI.X R3, R217, R11, R161, 0x2, P6 ;  /* 0x0000000bd903b211 */ /* 0x000fe400030f14a1 */
[----:B---3--:R-:W-:-:S03]  /*10c80*/  @!P4 LEA R4, P0, R216, R10, 0x2 ;  /* 0x0000000ad804c211 */ /* 0x008fc600078010ff */
[----:B------:R2:W-:Y:S01]  /*10c90*/  @!P3 ST.E.64 desc[UR8][R2.64], R72 ;  /* 0x000000480200b985 */ /* 0x0005e2000c101b08 */
[-C--:B------:R-:W-:Y:S02]  /*10ca0*/  @!P4 LEA.HI.X R5, R216, R11.reuse, R160, 0x2, P0 ;  /* 0x0000000bd805c211 */ /* 0x080fe400000f14a0 */
[----:B------:R-:W-:Y:S02]  /*10cb0*/  ISETP.GE.AND P0, PT, R212, UR4, PT ;  /* 0x00000004d4007c0c */ /* 0x000fe4000bf06270 */
[CC--:B-1----:R-:W-:Y:S01]  /*10cc0*/  @!P5 LEA R6, P6, R215.reuse, R10.reuse, 0x2 ;  /* 0x0000000ad706d211 */ /* 0x0c2fe200078c10ff */
[----:B------:R1:W-:Y:S01]  /*10cd0*/  @!P4 ST.E.64 desc[UR8][R4.64], R76 ;  /* 0x0000004c0400c985 */ /* 0x0003e2000c101b08 */
[----:B------:R-:W-:Y:S02]  /*10ce0*/  ISETP.GE.AND P4, PT, R210, UR4, PT ;  /* 0x00000004d2007c0c */ /* 0x000fe4000bf86270 */
[----:B------:R-:W-:Y:S02]  /*10cf0*/  @!P5 LEA.HI.X R7, R215, R11, R159, 0x2, P6 ;  /* 0x0000000bd707d211 */ /* 0x000fe400030f149f */
[----:B--2---:R-:W-:-:S03]  /*10d00*/  @!P2 LEA R2, P6, R214, R10, 0x2 ;  /* 0x0000000ad602a211 */ /* 0x004fc600078c10ff */
[----:B------:R2:W-:Y:S01]  /*10d10*/  @!P5 ST.E.64 desc[UR8][R6.64], R80 ;  /* 0x000000500600d985 */ /* 0x0005e2000c101b08 */
[----:B------:R-:W-:Y:S02]  /*10d20*/  ISETP.GE.AND P5, PT, R211, UR4, PT ;  /* 0x00000004d3007c0c */ /* 0x000fe4000bfa6270 */
[----:B------:R-:W-:Y:S02]  /*10d30*/  @!P2 LEA.HI.X R3, R214, R11, R158, 0x2, P6 ;  /* 0x0000000bd603a211 */ /* 0x000fe400030f149e */
[----:B-1----:R-:W-:-:S03]  /*10d40*/  @!P1 LEA R4, P3, R213, R10, 0x2 ;  /* 0x0000000ad5049211 */ /* 0x002fc600078610ff */
[----:B------:R1:W-:Y:S01]  /*10d50*/  @!P2 ST.E.64 desc[UR8][R2.64], R84 ;  /* 0x000000540200a985 */ /* 0x0003e2000c101b08 */
[----:B------:R-:W-:Y:S02]  /*10d60*/  ISETP.GE.AND P2, PT, R208, UR4, PT ;  /* 0x00000004d0007c0c */ /* 0x000fe4000bf46270 */
[-C--:B------:R-:W-:Y:S02]  /*10d70*/  @!P1 LEA.HI.X R5, R213, R11.reuse, R157, 0x2, P3 ;  /* 0x0000000bd5059211 */ /* 0x080fe400018f149d */
[----:B------:R-:W-:Y:S02]  /*10d80*/  ISETP.GE.AND P3, PT, R209, UR4, PT ;  /* 0x00000004d1007c0c */ /* 0x000fe4000bf66270 */
[C---:B--2---:R-:W-:Y:S01]  /*10d90*/  @!P0 LEA R6, P6, R212.reuse, R10, 0x2 ;  /* 0x0000000ad4068211 */ /* 0x044fe200078c10ff */
[----:B------:R2:W-:Y:S03]  /*10da0*/  @!P1 ST.E.64 desc[UR8][R4.64], R88 ;  /* 0x0000005804009985 */ /* 0x0005e6000c101b08 */
[----:B------:R-:W-:-:S02]  /*10db0*/  @!P0 LEA.HI.X R7, R212, R11, R156, 0x2, P6 ;  /* 0x0000000bd4078211 */ /* 0x000fc400030f149c */
[----:B-1----:R-:W-:-:S03]  /*10dc0*/  @!P5 LEA R2, P1, R211, R10, 0x2 ;  /* 0x0000000ad302d211 */ /* 0x002fc600078210ff */
[----:B------:R1:W-:Y:S01]  /*10dd0*/  @!P0 ST.E.64 desc[UR8][R6.64], R92 ;  /* 0x0000005c06008985 */ /* 0x0003e2000c101b08 */
[-C--:B------:R-:W-:Y:S02]  /*10de0*/  @!P5 LEA.HI.X R3, R211, R11.reuse, R155, 0x2, P1 ;  /* 0x0000000bd303d211 */ /* 0x080fe400008f149b */
[----:B------:R-:W-:Y:S02]  /*10df0*/  ISETP.GE.AND P1, PT, R207, UR4, PT ;  /* 0x00000004cf007c0c */ /* 0x000fe4000bf26270 */
[C---:B--2---:R-:W-:Y:S01]  /*10e00*/  @!P4 LEA R4, P0, R210.reuse, R10, 0x2 ;  /* 0x0000000ad204c211 */ /* 0x044fe200078010ff */
[----:B------:R-:W-:Y:S03]  /*10e10*/  @!P5 ST.E.64 desc[UR8][R2.64], R96 ;  /* 0x000000600200d985 */ /* 0x000fe6000c101b08 */
[----:B------:R-:W-:Y:S02]  /*10e20*/  @!P4 LEA.HI.X R5, R210, R11, R154, 0x2, P0 ;  /* 0x0000000bd205c211 */ /* 0x000fe400000f149a */
[----:B------:R-:W-:-:S02]  /*10e30*/  ISETP.GE.AND P0, PT, R206, UR4, PT ;  /* 0x00000004ce007c0c */ /* 0x000fc4000bf06270 */
[CC--:B-1----:R-:W-:Y:S01]  /*10e40*/  @!P3 LEA R6, P6, R209.reuse, R10.reuse, 0x2 ;  /* 0x0000000ad106b211 */ /* 0x0c2fe200078c10ff */
[----:B------:R-:W-:Y:S01]  /*10e50*/  @!P4 ST.E.64 desc[UR8][R4.64], R100 ;  /* 0x000000640400c985 */ /* 0x000fe2000c101b08 */
[----:B------:R-:W-:Y:S02]  /*10e60*/  ISETP.GE.AND P4, PT, R204, UR4, PT ;  /* 0x00000004cc007c0c */ /* 0x000fe4000bf86270 */
[----:B------:R-:W-:Y:S02]  /*10e70*/  @!P3 LEA.HI.X R7, R209, R11, R153, 0x2, P6 ;  /* 0x0000000bd107b211 */ /* 0x000fe400030f1499 */
[-C--:B------:R-:W-:Y:S02]  /*10e80*/  @!P2 LEA R12, P6, R208, R10.reuse, 0x2 ;  /* 0x0000000ad00ca211 */ /* 0x080fe400078c10ff */
[----:B------:R-:W-:Y:S01]  /*10e90*/  @!P1 LEA R14, P5, R207, R10, 0x2 ;  /* 0x0000000acf0e9211 */ /* 0x000fe200078a10ff */
[----:B------:R-:W-:Y:S01]  /*10ea0*/  @!P3 ST.E.64 desc[UR8][R6.64], R104 ;  /* 0x000000680600b985 */ /* 0x000fe2000c101b08 */
[----:B------:R-:W-:-:S02]  /*10eb0*/  ISETP.GE.AND P3, PT, R205, UR4, PT ;  /* 0x00000004cd007c0c */ /* 0x000fc4000bf66270 */
[-C--:B------:R-:W-:Y:S02]  /*10ec0*/  @!P2 LEA.HI.X R13, R208, R11.reuse, R152, 0x2, P6 ;  /* 0x0000000bd00da211 */ /* 0x080fe400030f1498 */
[-C--:B------:R-:W-:Y:S02]  /*10ed0*/  @!P1 LEA.HI.X R15, R207, R11.reuse, R22, 0x2, P5 ;  /* 0x0000000bcf0f9211 */ /* 0x080fe400028f1416 */
[-C--:B------:R-:W-:Y:S01]  /*10ee0*/  @!P0 LEA R20, P6, R206, R10.reuse, 0x2 ;  /* 0x0000000ace148211 */ /* 0x080fe200078c10ff */
[----:B------:R1:W-:Y:S01]  /*10ef0*/  @!P2 ST.E.64 desc[UR8][R12.64], R108 ;  /* 0x0000006c0c00a985 */ /* 0x0003e2000c101b08 */
[----:B------:R-:W-:Y:S02]  /*10f00*/  @!P4 LEA R28, P5, R204, R10, 0x2 ;  /* 0x0000000acc1cc211 */ /* 0x000fe400078a10ff */
[----:B------:R-:W-:Y:S01]  /*10f10*/  @!P0 LEA.HI.X R21, R206, R11, R237, 0x2, P6 ;  /* 0x0000000bce158211 */ /* 0x000fe200030f14ed */
[----:B------:R2:W-:Y:S01]  /*10f20*/  @!P1 ST.E.64 desc[UR8][R14.64], R112 ;  /* 0x000000700e009985 */ /* 0x0005e2000c101b08 */
[----:B------:R-:W-:-:S02]  /*10f30*/  ISETP.GE.AND P2, PT, R203, UR4, PT ;  /* 0x00000004cb007c0c */ /* 0x000fc4000bf46270 */
[CC--:B------:R-:W-:Y:S01]  /*10f40*/  @!P3 LEA R24, P1, R205.reuse, R10.reuse, 0x2 ;  /* 0x0000000acd18b211 */ /* 0x0c0fe200078210ff */
[----:B------:R3:W-:Y:S01]  /*10f50*/  @!P0 ST.E.64 desc[UR8][R20.64], R116 ;  /* 0x0000007414008985 */ /* 0x0007e2000c101b08 */
[-C--:B------:R-:W-:Y:S02]  /*10f60*/  @!P4 LEA.HI.X R29, R204, R11.reuse, R234, 0x2, P5 ;  /* 0x0000000bcc1dc211 */ /* 0x080fe400028f14ea */
[----:B------:R-:W-:Y:S02]  /*10f70*/  @!P3 LEA.HI.X R25, R205, R11, R235, 0x2, P1 ;  /* 0x0000000bcd19b211 */ /* 0x000fe400008f14eb */
[----:B------:R-:W-:Y:S02]  /*10f80*/  ISETP.GE.AND P1, PT, R202, UR4, PT ;  /* 0x00000004ca007c0c */ /* 0x000fe4000bf26270 */
[----:B------:R-:W-:Y:S01]  /*10f90*/  ISETP.GE.AND P0, PT, R23, UR4, PT ;  /* 0x0000000417007c0c */ /* 0x000fe2000bf06270 */
[----:B------:R4:W-:Y:S01]  /*10fa0*/  @!P3 ST.E.64 desc[UR8][R24.64], R120 ;  /* 0x000000781800b985 */ /* 0x0009e2000c101b08 */
[----:B-1----:R-:W-:Y:S01]  /*10fb0*/  SHF.R.S32.HI R12, RZ, 0x1f, R23 ;  /* 0x0000001fff0c7819 */ /* 0x002fe20000011417 */
[----:B--2---:R-:W-:Y:S01]  /*10fc0*/  VIADD R15, R16, 0xf0 ;  /* 0x000000f0100f7836 */ /* 0x004fe20000000000 */
[----:B------:R-:W-:Y:S01]  /*10fd0*/  @!P2 LEA R6, P5, R203, R10, 0x2 ;  /* 0x0000000acb06a211 */ /* 0x000fe200078a10ff */
[----:B------:R4:W-:Y:S01]  /*10fe0*/  @!P4 ST.E.64 desc[UR8][R28.64], R124 ;  /* 0x0000007c1c00c985 */ /* 0x0009e2000c101b08 */
[----:B------:R-:W-:-:S02]  /*10ff0*/  ISETP.GE.AND P4, PT, R17, UR4, PT ;  /* 0x0000000411007c0c */ /* 0x000fc4000bf86270 */
[----:B------:R-:W-:Y:S02]  /*11000*/  ISETP.GE.AND P3, PT, R15, UR4, PT ;  /* 0x000000040f007c0c */ /* 0x000fe4000bf66270 */
[-C--:B------:R-:W-:Y:S02]  /*11010*/  @!P2 LEA.HI.X R7, R203, R11.reuse, R233, 0x2, P5 ;  /* 0x0000000bcb07a211 */ /* 0x080fe400028f14e9 */
[CC--:B------:R-:W-:Y:S02]  /*11020*/  @!P1 LEA R4, P6, R202.reuse, R10.reuse, 0x2 ;  /* 0x0000000aca049211 */ /* 0x0c0fe400078c10ff */
[----:B------:R-:W-:Y:S01]  /*11030*/  @!P0 LEA R2, P5, R23, R10, 0x2 ;  /* 0x0000000a17028211 */ /* 0x000fe200078a10ff */
[----:B------:R4:W-:Y:S01]  /*11040*/  @!P2 ST.E.64 desc[UR8][R6.64], R128 ;  /* 0x000000800600a985 */ /* 0x0009e2000c101b08 */
[----:B------:R-:W-:Y:S02]  /*11050*/  @!P1 LEA.HI.X R5, R202, R11, R232, 0x2, P6 ;  /* 0x0000000bca059211 */ /* 0x000fe400030f14e8 */
[----:B------:R-:W-:-:S02]  /*11060*/  ISETP.GE.AND P6, PT, R19, UR4, PT ;  /* 0x0000000413007c0c */ /* 0x000fc4000bfc6270 */
[-C--:B------:R-:W-:Y:S01]  /*11070*/  @!P0 LEA.HI.X R3, R23, R11.reuse, R12, 0x2, P5 ;  /* 0x0000000b17038211 */ /* 0x080fe200028f140c */
[----:B------:R4:W-:Y:S01]  /*11080*/  @!P1 ST.E.64 desc[UR8][R4.64], R132 ;  /* 0x0000008404009985 */ /* 0x0009e2000c101b08 */
[----:B------:R-:W-:Y:S02]  /*11090*/  SHF.R.S32.HI R14, RZ, 0x1f, R17 ;  /* 0x0000001fff0e7819 */ /* 0x000fe40000011411 */
[CC--:B------:R-:W-:Y:S01]  /*110a0*/  @!P4 LEA R12, P5, R17.reuse, R10.reuse, 0x2 ;  /* 0x0000000a110cc211 */ /* 0x0c0fe200078a10ff */
[----:B------:R4:W-:Y:S01]  /*110b0*/  @!P0 ST.E.64 desc[UR8][R2.64], R136 ;  /* 0x0000008802008985 */ /* 0x0009e2000c101b08 */
[----:B---3--:R-:W-:Y:S02]  /*110c0*/  SHF.R.S32.HI R20, RZ, 0x1f, R15 ;  /* 0x0000001fff147819 */ /* 0x008fe4000001140f */
        /* <DEDUP_REMOVED lines=9> */
.L_x_1294:
[----:B------:R-:W-:Y:S05]  /*11160*/  BSYNC B1 ;  /* 0x0000000000017941 */ /* 0x000fea0003800000 */
.L_x_1293:
[----:B------:R-:W-:Y:S01]  /*11170*/  ISETP.GE.AND P0, PT, R8, UR12, PT ;  /* 0x0000000c08007c0c */ /* 0x000fe2000bf06270 */
[----:B----4-:R3:W4:Y:S04]  /*11180*/  SHFL.IDX PT, R14, R9, 0x1, 0x1c1f ;  /* 0x003c1f00090e7f89 */ /* 0x01072800000e0000 */
[----:B------:R3:W0:Y:S08]  /*11190*/  SHFL.IDX PT, R15, R0, 0x1, 0x1c1f ;  /* 0x003c1f00000f7f89 */ /* 0x00063000000e0000 */
[----:B---3--:R-:W-:Y:S05]  /*111a0*/  @P0 BRA `(.L_x_1292) ;  /* 0x0000001800440947 */ /* 0x008fea0003800000 */
[----:B------:R-:W-:Y:S01]  /*111b0*/  ULDC UR4, c[0x0][0xac8] ;  /* 0x0002b20000047ab9 */ /* 0x000fe20000000800 */
[----:B------:R-:W-:Y:S01]  /*111c0*/  ULDC.64 UR8, c[0x0][0x208] ;  /* 0x0000820000087ab9 */ /* 0x000fe20000000a00 */
[C---:B------:R-:W-:Y:S01]  /*111d0*/  ISETP.GE.AND P4, PT, R16.reuse, UR4, PT ;  /* 0x0000000410007c0c */ /* 0x040fe2000bf86270 */
[----:B0-----:R-:W-:Y:S01]  /*111e0*/  VIADD R0, R16, 0xf0 ;  /* 0x000000f010007836 */ /* 0x001fe20000000000 */
[----:B------:R-:W-:Y:S01]  /*111f0*/  ISETP.GE.AND P5, PT, R228, UR4, PT ;  /* 0x00000004e4007c0c */ /* 0x000fe2000bfa6270 */
[----:B------:R-:W-:Y:S01]  /*11200*/  VIADD R17, R16, 0xe8 ;  /* 0x000000e810117836 */ /* 0x000fe20000000000 */
[----:B------:R-:W-:Y:S02]  /*11210*/  ISETP.GE.AND P2, PT, R227, UR4, PT ;  /* 0x00000004e3007c0c */ /* 0x000fe4000bf46270 */
[----:B------:R-:W-:-:S07]  /*11220*/  ISETP.GE.AND P1, PT, R226, UR4, PT ;  /* 0x00000004e2007c0c */ /* 0x000fce000bf26270 */
[-C--:B------:R-:W-:Y:S02]  /*11230*/  @!P4 LEA R2, P0, R16, R15.reuse, 0x2 ;  /* 0x0000000f1002c211 */ /* 0x080fe400078010ff */
[-C--:B------:R-:W-:Y:S02]  /*11240*/  @!P5 LEA R4, P3, R228, R15.reuse, 0x2 ;  /* 0x0000000fe404d211 */ /* 0x080fe400078610ff */
[-C--:B----4-:R-:W-:Y:S02]  /*11250*/  @!P4 LEA.HI.X R3, R16, R14.reuse, R173, 0x2, P0 ;  /* 0x0000000e1003c211 */ /* 0x090fe400000f14ad */
[----:B------:R-:W-:Y:S02]  /*11260*/  ISETP.GE.AND P0, PT, R225, UR4, PT ;  /* 0x00000004e1007c0c */ /* 0x000fe4000bf06270 */
[----:B------:R-:W-:Y:S01]  /*11270*/  @!P5 LEA.HI.X R5, R228, R14, R172, 0x2, P3 ;  /* 0x0000000ee405d211 */ /* 0x000fe200018f14ac */
[----:B------:R0:W-:Y:S01]  /*11280*/  @!P4 ST.E.64 desc[UR8][R2.64], R26 ;  /* 0x0000001a0200c985 */ /* 0x0001e2000c101b08 */
[----:B------:R-:W-:-:S02]  /*11290*/  @!P2 LEA R6, P6, R227, R15, 0x2 ;  /* 0x0000000fe306a211 */ /* 0x000fc400078c10ff */
[----:B------:R-:W-:Y:S01]  /*112a0*/  ISETP.GE.AND P3, PT, R224, UR4, PT ;  /* 0x00000004e0007c0c */ /* 0x000fe2000bf66270 */
[----:B------:R3:W-:Y:S01]  /*112b0*/  @!P5 ST.E.64 desc[UR8][R4.64], R30 ;  /* 0x0000001e0400d985 */ /* 0x0007e2000c101b08 */
[CC--:B------:R-:W-:Y:S02]  /*112c0*/  @!P1 LEA R8, P5, R226.reuse, R15.reuse, 0x2 ;  /* 0x0000000fe2089211 */ /* 0x0c0fe400078a10ff */
[-C--:B------:R-:W-:Y:S02]  /*112d0*/  @!P2 LEA.HI.X R7, R227, R14.reuse, R171, 0x2, P6 ;  /* 0x0000000ee307a211 */ /* 0x080fe400030f14ab */
[----:B------:R-:W-:Y:S02]  /*112e0*/  ISETP.GE.AND P4, PT, R223, UR4, PT ;  /* 0x00000004df007c0c */ /* 0x000fe4000bf86270 */
[----:B-1----:R-:W-:Y:S01]  /*112f0*/  @!P0 LEA R10, P6, R225, R15, 0x2 ;  /* 0x0000000fe10a8211 */ /* 0x002fe200078c10ff */
[----:B------:R1:W-:Y:S01]  /*11300*/  @!P2 ST.E.64 desc[UR8][R6.64], R34 ;  /* 0x000000220600a985 */ /* 0x0003e2000c101b08 */
[----:B------:R-:W-:-:S02]  /*11310*/  @!P1 LEA.HI.X R9, R226, R14, R170, 0x2, P5 ;  /* 0x0000000ee2099211 */ /* 0x000fc400028f14aa */
[----:B------:R-:W-:Y:S02]  /*11320*/  ISETP.GE.AND P5, PT, R222, UR4, PT ;  /* 0x00000004de007c0c */ /* 0x000fe4000bfa6270 */
[----:B--2---:R-:W-:Y:S01]  /*11330*/  @!P0 LEA.HI.X R11, R225, R14, R169, 0x2, P6 ;  /* 0x0000000ee10b8211 */ /* 0x004fe200030f14a9 */
[----:B------:R2:W-:Y:S01]  /*11340*/  @!P1 ST.E.64 desc[UR8][R8.64], R38 ;  /* 0x0000002608009985 */ /* 0x0005e2000c101b08 */
[-C--:B0-----:R-:W-:Y:S02]  /*11350*/  @!P3 LEA R2, P6, R224, R15.reuse, 0x2 ;  /* 0x0000000fe002b211 */ /* 0x081fe400078c10ff */
[----:B------:R-:W-:Y:S01]  /*11360*/  ISETP.GE.AND P1, PT, R220, UR4, PT ;  /* 0x00000004dc007c0c */ /* 0x000fe2000bf26270 */
[----:B------:R0:W-:Y:S01]  /*11370*/  @!P0 ST.E.64 desc[UR8][R10.64], R42 ;  /* 0x0000002a0a008985 */ /* 0x0001e2000c101b08 */
[----:B------:R-:W-:Y:S02]  /*11380*/  ISETP.GE.AND P0, PT, R221, UR4, PT ;  /* 0x00000004dd007c0c */ /* 0x000fe4000bf06270 */
[----:B---3--:R-:W-:-:S02]  /*11390*/  @!P4 LEA R4, P2, R223, R15, 0x2 ;  /* 0x0000000fdf04c211 */ /* 0x008fc400078410ff */
[-C--:B------:R-:W-:Y:S02]  /*113a0*/  @!P3 LEA.HI.X R3, R224, R14.reuse, R168, 0x2, P6 ;  /* 0x0000000ee003b211 */ /* 0x080fe400030f14a8 */
[CC--:B------:R-:W-:Y:S02]  /*113b0*/  @!P5 LEA R12, P6, R222.reuse, R15.reuse, 0x2 ;  /* 0x0000000fde0cd211 */ /* 0x0c0fe400078c10ff */
[-C--:B------:R-:W-:Y:S01]  /*113c0*/  @!P4 LEA.HI.X R5, R223, R14.reuse, R167, 0x2, P2 ;  /* 0x0000000edf05c211 */ /* 0x080fe200010f14a7 */
[----:B------:R3:W-:Y:S01]  /*113d0*/  @!P3 ST.E.64 desc[UR8][R2.64], R46 ;  /* 0x0000002e0200b985 */ /* 0x0007e2000c101b08 */
[----:B------:R-:W-:Y:S02]  /*113e0*/  ISETP.GE.AND P2, PT, R219, UR4, PT ;  /* 0x00000004db007c0c */ /* 0x000fe4000bf46270 */
[----:B------:R-:W-:Y:S01]  /*113f0*/  @!P5 LEA.HI.X R13, R222, R14, R166, 0x2, P6 ;  /* 0x0000000ede0dd211 */ /* 0x000fe200030f14a6 */
[----:B------:R4:W-:Y:S01]  /*11400*/  @!P4 ST.E.64 desc[UR8][R4.64], R50 ;  /* 0x000000320400c985 */ /* 0x0009e2000c101b08 */
[----:B-1----:R-:W-:-:S02]  /*11410*/  @!P0 LEA R6, P4, R221, R15, 0x2 ;  /* 0x0000000fdd068211 */ /* 0x002fc400078810ff */
[----:B------:R-:W-:Y:S01]  /*11420*/  ISETP.GE.AND P3, PT, R218, UR4, PT ;  /* 0x00000004da007c0c */ /* 0x000fe2000bf66270 */
[----:B------:R1:W-:Y:S01]  /*11430*/  @!P5 ST.E.64 desc[UR8][R12.64], R54 ;  /* 0x000000360c00d985 */ /* 0x0003e2000c101b08 */
[C---:B--2---:R-:W-:Y:S02]  /*11440*/  @!P1 LEA R8, P5, R220.reuse, R15, 0x2 ;  /* 0x0000000fdc089211 */ /* 0x044fe400078a10ff */
[-C--:B------:R-:W-:Y:S02]  /*11450*/  @!P0 LEA.HI.X R7, R221, R14.reuse, R165, 0x2, P4 ;  /* 0x0000000edd078211 */ /* 0x080fe400020f14a5 */
[----:B------:R-:W-:Y:S02]  /*11460*/  ISETP.GE.AND P4, PT, R217, UR4, PT ;  /* 0x00000004d9007c0c */ /* 0x000fe4000bf86270 */
[----:B------:R-:W-:Y:S01]  /*11470*/  @!P1 LEA.HI.X R9, R220, R14, R164, 0x2, P5 ;  /* 0x0000000edc099211 */ /* 0x000fe200028f14a4 */
[----:B------:R-:W-:Y:S01]  /*11480*/  @!P0 ST.E.64 desc[UR8][R6.64], R58 ;  /* 0x0000003a06008985 */ /* 0x000fe2000c101b08 */
[----:B------:R-:W-:-:S02]  /*11490*/  ISETP.GE.AND P5, PT, R216, UR4, PT ;  /* 0x00000004d8007c0c */ /* 0x000fc4000bfa6270 */
[CC--:B0-----:R-:W-:Y:S01]  /*114a0*/  @!P2 LEA R10, P6, R219.reuse, R15.reuse, 0x2 ;  /* 0x0000000fdb0aa211 */ /* 0x0c1fe200078c10ff */
[----:B------:R0:W-:Y:S01]  /*114b0*/  @!P1 ST.E.64 desc[UR8][R8.64], R62 ;  /* 0x0000003e08009985 */ /* 0x0001e2000c101b08 */
[----:B------:R-:W-:Y:S02]  /*114c0*/  ISETP.GE.AND P1, PT, R214, UR4, PT ;  /* 0x00000004d6007c0c */ /* 0x000fe4000bf26270 */
[----:B------:R-:W-:Y:S02]  /*114d0*/  @!P2 LEA.HI.X R11, R219, R14, R163, 0x2, P6 ;  /* 0x0000000edb0ba211 */ /* 0x000fe400030f14a3 */
[-C--:B---3--:R-:W-:Y:S02]  /*114e0*/  @!P3 LEA R2, P6, R218, R15.reuse, 0x2 ;  /* 0x0000000fda02b211 */ /* 0x088fe400078c10ff */
[----:B----4-:R-:W-:Y:S01]  /*114f0*/  @!P4 LEA R4, P0, R217, R15, 0x2 ;  /* 0x0000000fd904c211 */ /* 0x010fe200078010ff */
[----:B------:R2:W-:Y:S01]  /*11500*/  @!P2 ST.E.64 desc[UR8][R10.64], R66 ;  /* 0x000000420a00a985 */ /* 0x0005e2000c101b08 */
[----:B------:R-:W-:-:S02]  /*11510*/  ISETP.GE.AND P2, PT, R215, UR4, PT ;  /* 0x00000004d7007c0c */ /* 0x000fc4000bf46270 */
[-C--:B------:R-:W-:Y:S02]  /*11520*/  @!P3 LEA.HI.X R3, R218, R14.reuse, R162, 0x2, P6 ;  /* 0x0000000eda03b211 */ /* 0x080fe400030f14a2 */
[CC--:B-1----:R-:W-:Y:S02]  /*11530*/  @!P5 LEA R12, P6, R216.reuse, R15.reuse, 0x2 ;  /* 0x0000000fd80cd211 */ /* 0x0c2fe400078c10ff */
[-C--:B------:R-:W-:Y:S01]  /*11540*/  @!P4 LEA.HI.X R5, R217, R14.reuse, R161, 0x2, P0 ;  /* 0x0000000ed905c211 */ /* 0x080fe200000f14a1 */
[----:B------:R1:W-:Y:S01]  /*11550*/  @!P3 ST.E.64 desc[UR8][R2.64], R70 ;  /* 0x000000460200b985 */ /* 0x0003e2000c101b08 */
[----:B------:R-:W-:Y:S02]  /*11560*/  ISETP.GE.AND P0, PT, R213, UR4, PT ;  /* 0x00000004d5007c0c */ /* 0x000fe4000bf06270 */
[----:B------:R-:W-:Y:S01]  /*11570*/  @!P5 LEA.HI.X R13, R216, R14, R160, 0x2, P6 ;  /* 0x0000000ed80dd211 */ /* 0x000fe200030f14a0 */
[----:B------:R3:W-:Y:S01]  /*11580*/  @!P4 ST.E.64 desc[UR8][R4.64], R74 ;  /* 0x0000004a0400c985 */ /* 0x0007e2000c101b08 */
[----:B0-----:R-:W-:-:S02]  /*11590*/  @!P1 LEA R8, P3, R214, R15, 0x2 ;  /* 0x0000000fd6089211 */ /* 0x001fc400078610ff */
[-C--:B------:R-:W-:Y:S01]  /*115a0*/  @!P2 LEA R6, P6, R215, R15.reuse, 0x2 ;  /* 0x0000000fd706a211 */ /* 0x080fe200078c10ff */
[----:B------:R0:W-:Y:S01]  /*115b0*/  @!P5 ST.E.64 desc[UR8][R12.64], R78 ;  /* 0x0000004e0c00d985 */ /* 0x0001e2000c101b08 */
[----:B------:R-:W-:Y:S02]  /*115c0*/  ISETP.GE.AND P5, PT, R212, UR4, PT ;  /* 0x00000004d4007c0c */ /* 0x000fe4000bfa6270 */
[----:B------:R-:W-:Y:S02]  /*115d0*/  ISETP.GE.AND P4, PT, R211, UR4, PT ;  /* 0x00000004d3007c0c */ /* 0x000fe4000bf86270 */
[-C--:B------:R-:W-:Y:S02]  /*115e0*/  @!P2 LEA.HI.X R7, R215, R14.reuse, R159, 0x2, P6 ;  /* 0x0000000ed707a211 */ /* 0x080fe400030f149f */
[----:B--2---:R-:W-:Y:S02]  /*115f0*/  @!P0 LEA R10, P6, R213, R15, 0x2 ;  /* 0x0000000fd50a8211 */ /* 0x004fe400078c10ff */
[----:B------:R-:W-:Y:S01]  /*11600*/  @!P1 LEA.HI.X R9, R214, R14, R158, 0x2, P3 ;  /* 0x0000000ed6099211 */ /* 0x000fe200018f149e */
[----:B------:R2:W-:Y:S01]  /*11610*/  @!P2 ST.E.64 desc[UR8][R6.64], R82 ;  /* 0x000000520600a985 */ /* 0x0005e2000c101b08 */
[----:B------:R-:W-:-:S02]  /*11620*/  ISETP.GE.AND P3, PT, R210, UR4, PT ;  /* 0x00000004d2007c0c */ /* 0x000fc4000bf66270 */
[-C--:B------:R-:W-:Y:S01]  /*11630*/  @!P0 LEA.HI.X R11, R213, R14.reuse, R157, 0x2, P6 ;  /* 0x0000000ed50b8211 */ /* 0x080fe200030f149d */
[----:B------:R4:W-:Y:S01]  /*11640*/  @!P1 ST.E.64 desc[UR8][R8.64], R86 ;  /* 0x0000005608009985 */ /* 0x0009e2000c101b08 */
[CC--:B-1----:R-:W-:Y:S02]  /*11650*/  @!P5 LEA R2, P2, R212.reuse, R15.reuse, 0x2 ;  /* 0x0000000fd402d211 */ /* 0x0c2fe400078410ff */
[----:B---3--:R-:W-:Y:S01]  /*11660*/  @!P4 LEA R4, P1, R211, R15, 0x2 ;  /* 0x0000000fd304c211 */ /* 0x008fe200078210ff */
[----:B------:R1:W-:Y:S01]  /*11670*/  @!P0 ST.E.64 desc[UR8][R10.64], R90 ;  /* 0x0000005a0a008985 */ /* 0x0003e2000c101b08 */
[----:B------:R-:W-:Y:S02]  /*11680*/  ISETP.GE.AND P0, PT, R209, UR4, PT ;  /* 0x00000004d1007c0c */ /* 0x000fe4000bf06270 */
[----:B------:R-:W-:Y:S02]  /*11690*/  @!P5 LEA.HI.X R3, R212, R14, R156, 0x2, P2 ;  /* 0x0000000ed403d211 */ /* 0x000fe400010f149c */
[----:B------:R-:W-:-:S02]  /*116a0*/  ISETP.GE.AND P2, PT, R208, UR4, PT ;  /* 0x00000004d0007c0c */ /* 0x000fc4000bf46270 */
[-C--:B------:R-:W-:Y:S01]  /*116b0*/  @!P4 LEA.HI.X R5, R211, R14.reuse, R155, 0x2, P1 ;  /* 0x0000000ed305c211 */ /* 0x080fe200008f149b */
[----:B------:R3:W-:Y:S01]  /*116c0*/  @!P5 ST.E.64 desc[UR8][R2.64], R94 ;  /* 0x0000005e0200d985 */ /* 0x0007e2000c101b08 */
[CC--:B0-----:R-:W-:Y:S02]  /*116d0*/  @!P3 LEA R12, P6, R210.reuse, R15.reuse, 0x2 ;  /* 0x0000000fd20cb211 */ /* 0x0c1fe400078c10ff */
[----:B------:R-:W-:Y:S01]  /*116e0*/  ISETP.GE.AND P1, PT, R207, UR4, PT ;  /* 0x00000004cf007c0c */ /* 0x000fe2000bf26270 */
[----:B------:R-:W-:Y:S01]  /*116f0*/  @!P4 ST.E.64 desc[UR8][R4.64], R98 ;  /* 0x000000620400c985 */ /* 0x000fe2000c101b08 */
[----:B------:R-:W-:Y:S02]  /*11700*/  @!P3 LEA.HI.X R13, R210, R14, R154, 0x2, P6 ;  /* 0x0000000ed20db211 */ /* 0x000fe400030f149a */
[----:B------:R-:W-:Y:S02]  /*11710*/  ISETP.GE.AND P4, PT, R206, UR4, PT ;  /* 0x00000004ce007c0c */ /* 0x000fe4000bf86270 */
[-C--:B--2---:R-:W-:Y:S01]  /*11720*/  @!P0 LEA R6, P6, R209, R15.reuse, 0x2 ;  /* 0x0000000fd1068211 */ /* 0x084fe200078c10ff */
[----:B------:R0:W-:Y:S01]  /*11730*/  @!P3 ST.E.64 desc[UR8][R12.64], R102 ;  /* 0x000000660c00b985 */ /* 0x0001e2000c101b08 */
[----:B----4-:R-:W-:-:S02]  /*11740*/  @!P2 LEA R8, P3, R208, R15, 0x2 ;  /* 0x0000000fd008a211 */ /* 0x010fc400078610ff */
[-C--:B------:R-:W-:Y:S02]  /*11750*/  @!P0 LEA.HI.X R7, R209, R14.reuse, R153, 0x2, P6 ;  /* 0x0000000ed1078211 */ /* 0x080fe400030f1499 */
[----:B------:R-:W-:Y:S02]  /*11760*/  @!P2 LEA.HI.X R9, R208, R14, R152, 0x2, P3 ;  /* 0x0000000ed009a211 */ /* 0x000fe400018f1498 */
[----:B------:R-:W-:Y:S01]  /*11770*/  ISETP.GE.AND P3, PT, R204, UR4, PT ;  /* 0x00000004cc007c0c */ /* 0x000fe2000bf66270 */
[----:B------:R2:W-:Y:S01]  /*11780*/  @!P0 ST.E.64 desc[UR8][R6.64], R106 ;  /* 0x0000006a06008985 */ /* 0x0005e2000c101b08 */
[-C--:B-1----:R-:W-:Y:S02]  /*11790*/  @!P1 LEA R10, P6, R207, R15.reuse, 0x2 ;  /* 0x0000000fcf0a9211 */ /* 0x082fe400078c10ff */
[----:B------:R-:W-:Y:S01]  /*117a0*/  ISETP.GE.AND P5, PT, R205, UR4, PT ;  /* 0x00000004cd007c0c */ /* 0x000fe2000bfa6270 */
[----:B------:R1:W-:Y:S01]  /*117b0*/  @!P2 ST.E.64 desc[UR8][R8.64], R110 ;  /* 0x0000006e0800a985 */ /* 0x0003e2000c101b08 */
[----:B---3--:R-:W-:-:S02]  /*117c0*/  @!P4 LEA R2, P0, R206, R15, 0x2 ;  /* 0x0000000fce02c211 */ /* 0x008fc400078010ff */
[-C--:B------:R-:W-:Y:S02]  /*117d0*/  @!P1 LEA.HI.X R11, R207, R14.reuse, R22, 0x2, P6 ;  /* 0x0000000ecf0b9211 */ /* 0x080fe400030f1416 */
[----:B------:R-:W-:Y:S02]  /*117e0*/  @!P4 LEA.HI.X R3, R206, R14, R237, 0x2, P0 ;  /* 0x0000000ece03c211 */ /* 0x000fe400000f14ed */
[----:B------:R-:W-:Y:S01]  /*117f0*/  ISETP.GE.AND P0, PT, R203, UR4, PT ;  /* 0x00000004cb007c0c */ /* 0x000fe2000bf06270 */
[----:B------:R-:W-:Y:S01]  /*11800*/  @!P1 ST.E.64 desc[UR8][R10.64], R114 ;  /* 0x000000720a009985 */ /* 0x000fe2000c101b08 */
[----:B0-----:R-:W-:Y:S02]  /*11810*/  @!P3 LEA R12, P2, R204, R15, 0x2 ;  /* 0x0000000fcc0cb211 */ /* 0x001fe400078410ff */
[----:B------:R-:W-:Y:S01]  /*11820*/  ISETP.GE.AND P1, PT, R17, UR4, PT ;  /* 0x0000000411007c0c */ /* 0x000fe2000bf26270 */
[----:B------:R0:W-:Y:S01]  /*11830*/  @!P4 ST.E.64 desc[UR8][R2.64], R118 ;  /* 0x000000760200c985 */ /* 0x0001e2000c101b08 */
[----:B------:R-:W-:-:S02]  /*11840*/  ISETP.GE.AND P4, PT, R202, UR4, PT ;  /* 0x00000004ca007c0c */ /* 0x000fc4000bf86270 */
[CC--:B------:R-:W-:Y:S02]  /*11850*/  @!P5 LEA R4, P6, R205.reuse, R15.reuse, 0x2 ;  /* 0x0000000fcd04d211 */ /* 0x0c0fe400078c10ff */
[-C--:B------:R-:W-:Y:S02]  /*11860*/  @!P3 LEA.HI.X R13, R204, R14.reuse, R234, 0x2, P2 ;  /* 0x0000000ecc0db211 */ /* 0x080fe400010f14ea */
[----:B------:R-:W-:Y:S02]  /*11870*/  ISETP.GE.AND P2, PT, R0, UR4, PT ;  /* 0x0000000400007c0c */ /* 0x000fe4000bf46270 */
[-C--:B------:R-:W-:Y:S02]  /*11880*/  @!P5 LEA.HI.X R5, R205, R14.reuse, R235, 0x2, P6 ;  /* 0x0000000ecd05d211 */ /* 0x080fe400030f14eb */
[C---:B--2---:R-:W-:Y:S02]  /*11890*/  @!P0 LEA R6, P6, R203.reuse, R15, 0x2 ;  /* 0x0000000fcb068211 */ /* 0x044fe400078c10ff */
[----:B-1----:R-:W-:Y:S01]  /*118a0*/  SHF.R.S32.HI R9, RZ, 0x1f, R17 ;  /* 0x0000001fff097819 */ /* 0x002fe20000011411 */
[----:B------:R1:W-:Y:S01]  /*118b0*/  @!P5 ST.E.64 desc[UR8][R4.64], R122 ;  /* 0x0000007a0400d985 */ /* 0x0003e2000c101b08 */
[----:B------:R-:W-:-:S02]  /*118c0*/  @!P0 LEA.HI.X R7, R203, R14, R233, 0x2, P6 ;  /* 0x0000000ecb078211 */ /* 0x000fc400030f14e9 */
[CC--:B0-----:R-:W-:Y:S01]  /*118d0*/  @!P4 LEA R2, P6, R202.reuse, R15.reuse, 0x2 ;  /* 0x0000000fca02c211 */ /* 0x0c1fe200078c10ff */
[----:B------:R0:W-:Y:S01]  /*118e0*/  @!P3 ST.E.64 desc[UR8][R12.64], R126 ;  /* 0x0000007e0c00b985 */ /* 0x0001e2000c101b08 */
[----:B------:R-:W-:Y:S02]  /*118f0*/  ISETP.GE.AND P5, PT, R23, UR4, PT ;  /* 0x0000000417007c0c */ /* 0x000fe4000bfa6270 */
[----:B------:R-:W-:Y:S01]  /*11900*/  @!P4 LEA.HI.X R3, R202, R14, R232, 0x2, P6 ;  /* 0x0000000eca03c211 */ /* 0x000fe200030f14e8 */
[----:B------:R0:W-:Y:S01]  /*11910*/  @!P0 ST.E.64 desc[UR8][R6.64], R130 ;  /* 0x0000008206008985 */ /* 0x0001e2000c101b08 */
[-C--:B------:R-:W-:Y:S02]  /*11920*/  @!P2 LEA R10, P6, R0, R15.reuse, 0x2 ;  /* 0x0000000f000aa211 */ /* 0x080fe400078c10ff */
[----:B------:R-:W-:Y:S01]  /*11930*/  @!P1 LEA R8, P3, R17, R15, 0x2 ;  /* 0x0000000f11089211 */ /* 0x000fe200078610ff */
[----:B------:R0:W-:Y:S01]  /*11940*/  @!P4 ST.E.64 desc[UR8][R2.64], R134 ;  /* 0x000000860200c985 */ /* 0x0001e2000c101b08 */
[----:B-1----:R-:W-:-:S02]  /*11950*/  SHF.R.S32.HI R5, RZ, 0x1f, R0 ;  /* 0x0000001fff057819 */ /* 0x002fc40000011400 */
[-C--:B------:R-:W-:Y:S02]  /*11960*/  @!P1 LEA.HI.X R9, R17, R14.reuse, R9, 0x2, P3 ;  /* 0x0000000e11099211 */ /* 0x080fe400018f1409 */
[-C--:B------:R-:W-:Y:S01]  /*11970*/  @!P2 LEA.HI.X R11, R0, R14.reuse, R5, 0x2, P6 ;  /* 0x0000000e000ba211 */ /* 0x080fe200030f1405 */
[----:B------:R-:W-:Y:S01]  /*11980*/  VIADD R0, R16, 0xf8 ;  /* 0x000000f810007836 */ /* 0x000fe20000000000 */
[----:B------:R-:W-:Y:S02]  /*11990*/  SHF.R.S32.HI R17, RZ, 0x1f, R23 ;  /* 0x0000001fff117819 */ /* 0x000fe40000011417 */
[C---:B------:R-:W-:Y:S02]  /*119a0*/  @!P5 LEA R4, P3, R23.reuse, R15, 0x2 ;  /* 0x0000000f1704d211 */ /* 0x040fe400078610ff */
[----:B------:R-:W-:Y:S02]  /*119b0*/  ISETP.GE.AND P0, PT, R0, UR4, PT ;  /* 0x0000000400007c0c */ /* 0x000fe4000bf06270 */
[----:B------:R-:W-:-:S05]  /*119c0*/  @!P5 LEA.HI.X R5, R23, R14, R17, 0x2, P3 ;  /* 0x0000000e1705d211 */ /* 0x000fca00018f1411 */
[----:B------:R0:W-:Y:S04]  /*119d0*/  @!P5 ST.E.64 desc[UR8][R4.64], R138 ;  /* 0x0000008a0400d985 */ /* 0x0001e8000c101b08 */
[----:B------:R0:W-:Y:S04]  /*119e0*/  @!P1 ST.E.64 desc[UR8][R8.64], R142 ;  /* 0x0000008e08009985 */ /* 0x0001e8000c101b08 */
[----:B------:R0:W-:Y:S01]  /*119f0*/  @!P2 ST.E.64 desc[UR8][R10.64], R146 ;  /* 0x000000920a00a985 */ /* 0x0001e2000c101b08 */
[----:B------:R-:W-:Y:S05]  /*11a00*/  @P0 BRA `(.L_x_1292) ;  /* 0x00000010002c0947 */ /* 0x000fea0003800000 */
[----:B0-----:R-:W-:Y:S01]  /*11a10*/  LEA R2, P0, R0, R15, 0x2 ;  /* 0x0000000f00027211 */ /* 0x001fe200078010ff */
[----:B------:R-:W-:Y:S01]  /*11a20*/  ULDC.64 UR8, c[0x0][0x208] ;  /* 0x0000820000087ab9 */ /* 0x000fe20000000a00 */
[----:B------:R-:W-:-:S04]  /*11a30*/  SHF.R.S32.HI R3, RZ, 0x1f, R0 ;  /* 0x0000001fff037819 */ /* 0x000fc80000011400 */
[----:B------:R-:W-:-:S05]  /*11a40*/  LEA.HI.X R3, R0, R14, R3, 0x2, P0 ;  /* 0x0000000e00037211 */ /* 0x000fca00000f1403 */
[----:B------:R0:W-:Y:S01]  /*11a50*/  ST.E.64 desc[UR8][R2.64], R150 ;  /* 0x0000009602007985 */ /* 0x0001e2000c101b08 */
[----:B------:R-:W-:Y:S05]  /*11a60*/  BRA `(.L_x_1292) ;  /* 0x0000001000147947 */ /* 0x000fea0003800000 */
.L_x_1283:
[----:B------:R-:W-:Y:S01]  /*11a70*/  ULDC.64 UR8, c[0x0][0xc00] ;  /* 0x0003000000087ab9 */ /* 0x000fe20000000a00 */
[----:B------:R-:W-:Y:S01]  /*11a80*/  R2UR UR4, R229 ;  /* 0x00000000e50472ca */ /* 0x000fe200000e0000 */
[----:B------:R-:W-:Y:S01]  /*11a90*/  UISETP.NE.U32.AND UP0, UPT, UR8, URZ, UPT ;  /* 0x0000003f0800728c */ /* 0x000fe2000bf05070 */
[----:B------:R-:W-:Y:S01]  /*11aa0*/  R2UR UR10, R22 ;  /* 0x00000000160a72ca */ /* 0x000fe200000e0000 */
[----:B------:R-:W-:Y:S02]  /*11ab0*/  ULDC.64 UR12, c[0x0][0x208] ;  /* 0x00008200000c7ab9 */ /* 0x000fe40000000a00 */
[----:B------:R-:W-:-:S03]  /*11ac0*/  UISETP.NE.AND.EX UP0, UPT, UR9, URZ, UPT, UP0 ;  /* 0x0000003f0900728c */ /* 0x000fc6000bf05300 */
[----:B------:R-:W-:-:S03]  /*11ad0*/  ULDC.64 UR8, c[0x0][0xc00] ;  /* 0x0003000000087ab9 */ /* 0x000fc60000000a00 */
[----:B------:R-:W-:Y:S02]  /*11ae0*/  PLOP3.LUT P1, PT, PT, PT, UP0, 0x80, 0x0 ;  /* 0x000000000000781c */ /* 0x000fe40003f2f008 */
[----:B------:R-:W-:-:S06]  /*11af0*/  UIMAD.WIDE UR8, UR4, 0x4, UR8 ;  /* 0x00000004040878a5 */ /* 0x000fcc000f8e0208 */
[----:B------:R-:W-:Y:S02]  /*11b00*/  IMAD.U32 R2, RZ, RZ, UR8 ;  /* 0x00000008ff027e24 */ /* 0x000fe4000f8e00ff */
[----:B------:R-:W-:Y:S01]  /*11b10*/  IMAD.U32 R3, RZ, RZ, UR9 ;  /* 0x00000009ff037e24 */ /* 0x000fe2000f8e00ff */
[----:B------:R-:W0:Y:S01]  /*11b20*/  S2R R6, SR_TID.X ;  /* 0x0000000000067919 */ /* 0x000e220000002100 */
[----:B------:R-:W-:-:S03]  /*11b30*/  ULDC.64 UR8, c[0x0][0xc08] ;  /* 0x0003020000087ab9 */ /* 0x000fc60000000a00 */
[----:B------:R-:W2:Y:S01]  /*11b40*/  @P1 LDG.E R7, desc[UR12][R2.64] ;  /* 0x0000000c02071981 */ /* 0x000ea2000c1e1900 */
[----:B------:R-:W-:-:S04]  /*11b50*/  UISETP.NE.U32.AND UP1, UPT, UR8, URZ, UPT ;  /* 0x0000003f0800728c */ /* 0x000fc8000bf25070 */
[----:B------:R-:W-:-:S06]  /*11b60*/  UISETP.NE.AND.EX UP1, UPT, UR9, URZ, UPT, UP1 ;  /* 0x0000003f0900728c */ /* 0x000fcc000bf25310 */
[----:B------:R-:W-:-:S05]  /*11b70*/  PLOP3.LUT P2, PT, PT, PT, UP1, 0x80, 0x0 ;  /* 0x000000000000781c */ /* 0x000fca0003f4f018 */
[----:B------:R-:W-:Y:S02]  /*11b80*/  @UP1 ULDC.64 UR8, c[0x0][0xc08] ;  /* 0x0003020000081ab9 */ /* 0x000fe40000000a00 */
[----:B------:R-:W-:Y:S02]  /*11b90*/  @UP1 UIMAD.WIDE UR8, UR4, 0x4, UR8 ;  /* 0x00000004040818a5 */ /* 0x000fe4000f8e0208 */
[----:B------:R-:W-:Y:S01]  /*11ba0*/  UISETP.NE.AND UP1, UPT, UR10, URZ, UPT ;  /* 0x0000003f0a00728c */ /* 0x000fe2000bf25270 */
[----:B------:R-:W-:Y:S02]  /*11bb0*/  ULDC UR4, c[0x0][0xa88] ;  /* 0x0002a20000047ab9 */ /* 0x000fe40000000800 */
[----:B------:R-:W-:Y:S02]  /*11bc0*/  IMAD.U32 R0, RZ, RZ, UR4 ;  /* 0x00000004ff007e24 */ /* 0x000fe4000f8e00ff */
[----:B------:R-:W-:Y:S02]  /*11bd0*/  IMAD.U32 R4, RZ, RZ, UR8 ;  /* 0x00000008ff047e24 */ /* 0x000fe4000f8e00ff */
[----:B------:R-:W-:Y:S01]  /*11be0*/  IMAD.U32 R5, RZ, RZ, UR9 ;  /* 0x00000009ff057e24 */ /* 0x000fe2000f8e00ff */
[----:B------:R-:W-:Y:S01]  /*11bf0*/  UMOV UR4, URZ ;  /* 0x0000003f00047c82 */ /* 0x000fe20008000000 */
[----:B0-----:R-:W-:-:S02]  /*11c00*/  VIADD R6, R6, 0xffffff80 ;  /* 0xffffff8006067836 */ /* 0x001fc40000000000 */
[----:B------:R-:W-:Y:S01]  /*11c10*/  @!UP1 ULDC UR10, c[0x0][0xad4] ;  /* 0x0002b500000a9ab9 */ /* 0x000fe20000000800 */
[----:B------:R0:W5:Y:S01]  /*11c20*/  @P2 LDG.E R0, desc[UR12][R4.64] ;  /* 0x0000000c04002981 */ /* 0x000162000c1e1900 */
[----:B------:R-:W-:Y:S01]  /*11c30*/  IMAD.U32 R22, RZ, RZ, UR10 ;  /* 0x0000000aff167e24 */ /* 0x000fe2000f8e00ff */
[----:B------:R-:W-:Y:S02]  /*11c40*/  ISETP.GT.AND P0, PT, R6, 0x7f, PT ;  /* 0x0000007f0600780c */ /* 0x000fe40003f04270 */
[----:B--2---:R-:W-:Y:S01]  /*11c50*/  @P1 R2UR UR4, R7 ;  /* 0x00000000070412ca */ /* 0x004fe200000e0000 */
[----:B0-----:R-:W-:-:S14]  /*11c60*/  @P2 BRA `(.L_x_1295) ;  /* 0x0000000000142947 */ /* 0x001fdc0003800000 */
[----:B------:R-:W-:Y:S05]  /*11c70*/  @!P1 BRA `(.L_x_1295) ;  /* 0x0000000000109947 */ /* 0x000fea0003800000 */
[----:B------:R-:W-:Y:S02]  /*11c80*/  ULDC.64 UR8, c[0x0][0x208] ;  /* 0x0000820000087ab9 */ /* 0x000fe40000000a00 */
[----:B------:R-:W2:Y:S04]  /*11c90*/  LDG.E R5, desc[UR8][R2.64] ;  /* 0x0000000802057981 */ /* 0x000ea8000c1e1900 */
[----:B-----5:R-:W2:Y:S02]  /*11ca0*/  LDG.E R0, desc[UR8][R2.64+0x4] ;  /* 0x0000040802007981 */ /* 0x020ea4000c1e1900 */
[----:B--2---:R-:W-:-:S07]  /*11cb0*/  IMAD.IADD R0, R0, 0x1, -R5 ;  /* 0x0000000100007824 */ /* 0x004fce00078e0a05 */
.L_x_1295:
[----:B------:R-:W-:Y:S01]  /*11cc0*/  R2UR UR8, R229 ;  /* 0x00000000e50872ca */ /* 0x000fe200000e0000 */
[----:B------:R-:W-:Y:S01]  /*11cd0*/  USHF.R.S32.HI UR21, URZ, 0x1f, UR4 ;  /* 0x0000001f3f157899 */ /* 0x000fe20008011404 */
[----:B------:R-:W-:Y:S11]  /*11ce0*/  BSSY B1, `(.L_x_1296) ;  /* 0x000003e000017945 */ /* 0x000ff60003800000 */
[----:B------:R-:W-:-:S02]  /*11cf0*/  USHF.R.S32.HI UR13, URZ, 0x1f, UR8 ;  /* 0x0000001f3f0d7899 */ /* 0x000fc40008011408 */
[----:B------:R-:W-:Y:S02]  /*11d00*/  USEL UR12, UR8, URZ, !UP0 ;  /* 0x0000003f080c7287 */ /* 0x000fe4000c000000 */
[----:B------:R-:W-:Y:S01]  /*11d10*/  USEL UR13, UR13, URZ, !UP0 ;  /* 0x0000003f0d0d7287 */ /* 0x000fe2000c000000 */
[----:B------:R-:W-:Y:S11]  /*11d20*/  @P0 BRA `(.L_x_1297) ;  /* 0x0000000000e40947 */ /* 0x000ff60003800000 */
[----:B------:R-:W0:Y:S01]  /*11d30*/  S2R R4, SR_TID.X ;  /* 0x0000000000047919 */ /* 0x000e220000002100 */
[----:B------:R-:W1:Y:S01]  /*11d40*/  LDC R9, c[0x0][0xbe8] ;  /* 0x0002fa00ff097b82 */ /* 0x000e620000000800 */
[----:B------:R-:W-:Y:S02]  /*11d50*/  IMAD.U32 R3, RZ, RZ, UR61 ;  /* 0x0000003dff037e24 */ /* 0x000fe4000f8e00ff */
[----:B-1---5:R-:W-:-:S03]  /*11d60*/  IMAD R2, R0, R9, RZ ;  /* 0x0000000900027224 */ /* 0x022fc600078e02ff */
[----:B0-----:R-:W-:-:S04]  /*11d70*/  IADD3 R4, R3, -0x80, R4 ;  /* 0xffffff8003047810 */ /* 0x001fc80007ffe004 */
        /* <DEDUP_REMOVED lines=17> */
[----:B------:R-:W-:Y:S02]  /*11e90*/  UIMAD.WIDE.U32 UR10, UR8, UR20, URZ ;  /* 0x00000014080a72a5 */ /* 0x000fe4000f8e003f */
[----:B------:R-:W-:Y:S01]  /*11ea0*/  UIMAD UR20, UR9, UR20, URZ ;  /* 0x00000014091472a4 */ /* 0x000fe2000f8e023f */
        /* <DEDUP_REMOVED lines=14> */
[----:B------:R-:W-:Y:S01]  /*11f90*/  IADD3 R2, P0, P1, R5, UR10, R2 ;  /* 0x0000000a05027c10 */ /* 0x000fe2000f91e002 */
[----:B------:R-:W-:Y:S01]  /*11fa0*/  IMAD R7, R9, R7, R4 ;  /* 0x0000000709077224 */ /* 0x000fe200078e0204 */
[----:B------:R-:W-:Y:S01]  /*11fb0*/  SHF.R.S32.HI R5, RZ, 0x1f, R5 ;  /* 0x0000001fff057819 */ /* 0x000fe20000011405 */
[----:B------:R-:W-:Y:S01]  /*11fc0*/  UIADD3.X UR10, UR15, UR20, UR21, UP1, UP2 ;  /* 0x000000140f0a7290 */ /* 0x000fe20008fe4415 */
[----:B------:R-:W-:Y:S01]  /*11fd0*/  IMAD.U32 R8, RZ, RZ, UR16 ;  /* 0x00000010ff087e24 */ /* 0x000fe2000f8e00ff */
        /* <DEDUP_REMOVED lines=14> */
.L_x_1297:
[----:B------:R-:W-:Y:S05]  /*120c0*/  BSYNC B1 ;  /* 0x0000000000017941 */ /* 0x000fea0003800000 */
.L_x_1296:
[----:B------:R-:W-:-:S13]  /*120d0*/  R2UR UR8, R22 ;  /* 0x00000000160872ca */ /* 0x000fda00000e0000 */
[----:B------:R-:W-:-:S06]  /*120e0*/  UISETP.GT.AND UP0, UPT, UR8, 0x1, UPT ;  /* 0x000000010800788c */ /* 0x000fcc000bf04270 */
[----:B------:R-:W-:-:S13]  /*120f0*/  PLOP3.LUT P0, PT, PT, PT, UP0, 0x80, 0x0 ;  /* 0x000000000000781c */ /* 0x000fda0003f0f008 */
[----:B------:R-:W-:Y:S05]  /*12100*/  @P0 BRA `(.L_x_1292) ;  /* 0x00000008006c0947 */ /* 0x000fea0003800000 */
[----:B------:R-:W1:Y:S01]  /*12110*/  LDC R11, c[0x0][0xbe8] ;  /* 0x0002fa00ff0b7b82 */ /* 0x000e620000000800 */
[----:B0-----:R-:W-:Y:S01]  /*12120*/  SHF.R.S32.HI R3, RZ, 0x1f, R6 ;  /* 0x0000001fff037819 */ /* 0x001fe20000011406 */
[----:B------:R-:W-:Y:S01]  /*12130*/  ULDC.64 UR10, c[0x0][0xaa0] ;  /* 0x0002a800000a7ab9 */ /* 0x000fe20000000a00 */
[----:B------:R-:W-:Y:S01]  /*12140*/  R2UR UR14, R201 ;  /* 0x00000000c90e72ca */ /* 0x000fe200000e0000 */
[----:B------:R-:W-:Y:S01]  /*12150*/  UIMAD.WIDE.U32 UR8, UR4, UR10, URZ ;  /* 0x0000000a040872a5 */ /* 0x000fe2000f8e003f */
[----:B------:R-:W-:Y:S01]  /*12160*/  LEA.HI R2, R3, R6, RZ, 0x3 ;  /* 0x0000000603027211 */ /* 0x000fe200078f18ff */
[----:B------:R-:W-:Y:S01]  /*12170*/  UIMAD UR10, UR21, UR10, URZ ;  /* 0x0000000a150a72a4 */ /* 0x000fe2000f8e023f */
[----:B------:R-:W-:Y:S02]  /*12180*/  BSSY B1, `(.L_x_1298) ;  /* 0x000004e000017945 */ /* 0x000fe40003800000 */
[----:B------:R-:W-:Y:S01]  /*12190*/  LOP3.LUT R5, R2, 0xfffffff8, RZ, 0xc0, !PT ;  /* 0xfffffff802057812 */ /* 0x000fe200078ec0ff */
[----:B------:R-:W-:Y:S01]  /*121a0*/  UIMAD UR10, UR4, UR11, UR10 ;  /* 0x0000000b040a72a4 */ /* 0x000fe2000f8e020a */
[----:B------:R-:W-:-:S03]  /*121b0*/  SHF.R.S32.HI R13, RZ, 0x3, R2 ;  /* 0x00000003ff0d7819 */ /* 0x000fc60000011402 */
[----:B------:R-:W-:Y:S01]  /*121c0*/  IMAD.IADD R8, R6, 0x1, -R5 ;  /* 0x0000000106087824 */ /* 0x000fe200078e0a05 */
[----:B------:R-:W-:-:S03]  /*121d0*/  UIADD3 UR9, UR9, UR10, URZ ;  /* 0x0000000a09097290 */ /* 0x000fc6000fffe03f */
[----:B------:R-:W-:Y:S01]  /*121e0*/  IMAD R2, R8, 0x20, R13 ;  /* 0x0000002008027824 */ /* 0x000fe200078e020d */
[----:B------:R-:W-:Y:S02]  /*121f0*/  ULDC.64 UR10, c[0x0][0xae8] ;  /* 0x0002ba00000a7ab9 */ /* 0x000fe40000000a00 */
[----:B------:R-:W-:Y:S01]  /*12200*/  UIMAD.WIDE.U32 UR8, UR14, UR10, UR8 ;  /* 0x0000000a0e0872a5 */ /* 0x000fe2000f8e0008 */
[----:B------:R-:W-:Y:S01]  /*12210*/  VIADD R6, R2, UR61 ;  /* 0x0000003d02067c36 */ /* 0x000fe20008000000 */
[----:B-1----:R-:W-:Y:S02]  /*12220*/  ISETP.NE.AND P0, PT, R11, 0x1, PT ;  /* 0x000000010b00780c */ /* 0x002fe40003f05270 */
[----:B------:R-:W-:Y:S01]  /*12230*/  UIMAD UR9, UR14, UR11, UR9 ;  /* 0x0000000b0e0972a4 */ /* 0x000fe2000f8e0209 */
[----:B------:R-:W-:Y:S02]  /*12240*/  IMAD.MOV.U32 R5, RZ, RZ, R6 ;  /* 0x000000ffff057224 */ /* 0x000fe400078e0006 */
[----:B------:R-:W-:-:S02]  /*12250*/  ULDC.64 UR10, c[0x0][0xaf0] ;  /* 0x0002bc00000a7ab9 */ /* 0x000fc40000000a00 */
[----:B------:R-:W-:-:S04]  /*12260*/  UIMAD UR13, UR13, UR10, URZ ;  /* 0x0000000a0d0d72a4 */ /* 0x000fc8000f8e023f */
[----:B------:R-:W-:Y:S02]  /*12270*/  UIMAD UR4, UR12, UR11, UR13 ;  /* 0x0000000b0c0472a4 */ /* 0x000fe4000f8e020d */
[----:B------:R-:W-:Y:S01]  /*12280*/  UIMAD.WIDE.U32 UR12, UR12, UR10, UR8 ;  /* 0x0000000a0c0c72a5 */ /* 0x000fe2000f8e0008 */
[----:B------:R-:W0:Y:S02]  /*12290*/  @P0 LDC R3, c[0x0][0xbec] ;  /* 0x0002fb00ff030b82 */ /* 0x000e240000000800 */
[----:B------:R-:W-:Y:S01]  /*122a0*/  ULDC.64 UR8, c[0x0][0xae0] ;  /* 0x0002b80000087ab9 */ /* 0x000fe20000000a00 */
[----:B------:R-:W-:-:S05]  /*122b0*/  UIADD3 UR4, UR13, UR4, URZ ;  /* 0x000000040d047290 */ /* 0x000fca000fffe03f */
[----:B------:R-:W1:Y:S01]  /*122c0*/  @P0 LDC R7, c[0x0][0xbf0] ;  /* 0x0002fc00ff070b82 */ /* 0x000e620000000800 */
[----:B0-----:R-:W-:-:S04]  /*122d0*/  @P0 IMAD.HI.U32 R2, R6, R3, RZ ;  /* 0x0000000306020227 */ /* 0x001fc800078e00ff */
[----:B------:R-:W-:Y:S02]  /*122e0*/  IMAD.U32 R3, RZ, RZ, UR13 ;  /* 0x0000000dff037e24 */ /* 0x000fe4000f8e00ff */
[----:B------:R-:W-:Y:S01]  /*122f0*/  IMAD.U32 R3, RZ, RZ, UR4 ;  /* 0x00000004ff037e24 */ /* 0x000fe2000f8e00ff */
[----:B-1----:R-:W-:Y:S01]  /*12300*/  @P0 SHF.R.U32.HI R5, RZ, R7, R2 ;  /* 0x00000007ff050219 */ /* 0x002fe20000011602 */
[----:B------:R-:W-:-:S03]  /*12310*/  IMAD.U32 R2, RZ, RZ, UR12 ;  /* 0x0000000cff027e24 */ /* 0x000fc6000f8e00ff */
[--C-:B------:R-:W-:Y:S01]  /*12320*/  SHF.R.S32.HI R4, RZ, 0x1f, R5.reuse ;  /* 0x0000001fff047819 */ /* 0x100fe20000011405 */
[----:B------:R-:W-:Y:S02]  /*12330*/  IMAD.MOV R7, RZ, RZ, -R5 ;  /* 0x000000ffff077224 */ /* 0x000fe400078e0a05 */
[----:B------:R-:W-:-:S04]  /*12340*/  IMAD.WIDE.U32 R2, R5, UR8, R2 ;  /* 0x0000000805027c25 */ /* 0x000fc8000f8e0002 */
[----:B------:R-:W-:Y:S02]  /*12350*/  IMAD R7, R11, R7, R6 ;  /* 0x000000070b077224 */ /* 0x000fe400078e0206 */
[----:B------:R-:W-:Y:S02]  /*12360*/  IMAD R4, R4, UR8, RZ ;  /* 0x0000000804047c24 */ /* 0x000fe4000f8e02ff */
[----:B------:R-:W-:Y:S02]  /*12370*/  VIADD R6, R13, UR61 ;  /* 0x0000003d0d067c36 */ /* 0x000fe40008000000 */
[----:B------:R-:W-:Y:S01]  /*12380*/  IMAD R9, R5, UR9, R4 ;  /* 0x0000000905097c24 */ /* 0x000fe2000f8e0204 */
[----:B------:R-:W-:Y:S01]  /*12390*/  SHF.R.S32.HI R4, RZ, 0x1f, R7 ;  /* 0x0000001fff047819 */ /* 0x000fe20000011407 */
[----:B------:R-:W-:Y:S01]  /*123a0*/  ULDC.64 UR8, c[0x0][0xad8] ;  /* 0x0002b60000087ab9 */ /* 0x000fe20000000a00 */
[----:B-----5:R-:W-:Y:S02]  /*123b0*/  IMAD R11, R0, R11, RZ ;  /* 0x0000000b000b7224 */ /* 0x020fe400078e02ff */
[----:B------:R-:W-:-:S02]  /*123c0*/  IMAD.IADD R3, R3, 0x1, R9 ;  /* 0x0000000103037824 */ /* 0x000fc400078e0209 */
[----:B------:R-:W-:Y:S02]  /*123d0*/  IMAD R4, R4, UR8, RZ ;  /* 0x0000000804047c24 */ /* 0x000fe4000f8e02ff */
[----:B------:R-:W-:-:S04]  /*123e0*/  IMAD.WIDE.U32 R2, R7, UR8, R2 ;  /* 0x0000000807027c25 */ /* 0x000fc8000f8e0002 */
[----:B------:R-:W-:Y:S01]  /*123f0*/  IMAD R5, R7, UR9, R4 ;  /* 0x0000000907057c24 */ /* 0x000fe2000f8e0204 */
[----:B------:R-:W-:Y:S01]  /*12400*/  ULDC.64 UR8, c[0x0][0xa80] ;  /* 0x0002a00000087ab9 */ /* 0x000fe20000000a00 */
[----:B------:R-:W-:Y:S02]  /*12410*/  VIADD R4, R6, 0x40 ;  /* 0x0000004006047836 */ /* 0x000fe40000000000 */
[----:B------:R-:W-:Y:S01]  /*12420*/  IMAD.IADD R3, R3, 0x1, R5 ;  /* 0x0000000103037824 */ /* 0x000fe200078e0205 */
[----:B------:R-:W-:Y:S01]  /*12430*/  LEA R5, P2, R2, UR8, 0x1 ;  /* 0x0000000802057c11 */ /* 0x000fe2000f8408ff */
[----:B------:R-:W-:Y:S01]  /*12440*/  VIADD R0, R6, 0x20 ;  /* 0x0000002006007836 */ /* 0x000fe20000000000 */
[-C--:B------:R-:W-:Y:S01]  /*12450*/  ISETP.GE.AND P0, PT, R4, R11.reuse, PT ;  /* 0x0000000b0400720c */ /* 0x080fe20003f06270 */
[----:B------:R-:W-:Y:S01]  /*12460*/  IMAD.SHL.U32 R7, R8, 0x8, RZ ;  /* 0x0000000808077824 */ /* 0x000fe200078e00ff */
[----:B------:R-:W-:Y:S02]  /*12470*/  LEA.HI.X R4, R2, UR9, R3, 0x1, P2 ;  /* 0x0000000902047c11 */ /* 0x000fe400090f0c03 */
[-C--:B------:R-:W-:Y:S01]  /*12480*/  ISETP.GE.AND P2, PT, R6, R11.reuse, PT ;  /* 0x0000000b0600720c */ /* 0x080fe20003f46270 */
[C---:B------:R-:W-:Y:S01]  /*12490*/  VIADD R15, R7.reuse, 0x40 ;  /* 0x00000040070f7836 */ /* 0x040fe20000000000 */
[----:B------:R-:W-:Y:S01]  /*124a0*/  ISETP.GE.AND P1, PT, R0, R11, PT ;  /* 0x0000000b0000720c */ /* 0x000fe20003f26270 */
[C---:B------:R-:W-:Y:S01]  /*124b0*/  VIADD R9, R7.reuse, 0x80 ;  /* 0x0000008007097836 */ /* 0x040fe20000000000 */
[----:B------:R0:W1:Y:S01]  /*124c0*/  SHFL.IDX PT, R2, R5, RZ, 0x181f ;  /* 0x00181fff05027589 */ /* 0x00006200000e0000 */
[----:B------:R-:W-:Y:S01]  /*124d0*/  VIADD R13, R7, 0xc0 ;  /* 0x000000c0070d7836 */ /* 0x000fe20000000000 */
[----:B------:R-:W-:-:S02]  /*124e0*/  SHF.R.S32.HI R12, RZ, 0x1f, R7 ;  /* 0x0000001fff0c7819 */ /* 0x000fc40000011407 */
[----:B------:R0:W2:Y:S01]  /*124f0*/  SHFL.IDX PT, R0, R4, RZ, 0x181f ;  /* 0x00181fff04007589 */ /* 0x0000a200000e0000 */
[----:B------:R-:W-:Y:S02]  /*12500*/  SHF.R.S32.HI R8, RZ, 0x1f, R15 ;  /* 0x0000001fff087819 */ /* 0x000fe4000001140f */
[----:B------:R-:W-:Y:S02]  /*12510*/  SHF.R.S32.HI R10, RZ, 0x1f, R9 ;  /* 0x0000001fff0a7819 */ /* 0x000fe40000011409 */
        /* <DEDUP_REMOVED lines=20> */
.L_x_1299:
[----:B------:R-:W-:Y:S05]  /*12660*/  BSYNC B1 ;  /* 0x0000000000017941 */ /* 0x000fea0003800000 */
.L_x_1298:
        /* <DEDUP_REMOVED lines=22> */
.L_x_1301:
[----:B------:R-:W-:Y:S05]  /*127d0*/  BSYNC B1 ;  /* 0x0000000000017941 */ /* 0x000fea0003800000 */
.L_x_1300:
        /* <DEDUP_REMOVED lines=22> */
.L_x_1303:
[----:B------:R-:W-:Y:S05]  /*12940*/  BSYNC B1 ;  /* 0x0000000000017941 */ /* 0x000fea0003800000 */
.L_x_1302:
[----:B0-----:R-:W-:Y:S01]  /*12950*/  VIADD R0, R6, 0x60 ;  /* 0x0000006006007836 */ /* 0x001fe20000000000 */
[----:B--2-4-:R-:W2:Y:S04]  /*12960*/  SHFL.IDX PT, R4, R4, 0x3, 0x181f ;  /* 0x00781f0004047f89 */ /* 0x014ea800000e0000 */
[----:B------:R-:W-:Y:S01]  /*12970*/  ISETP.GE.AND P0, PT, R0, R11, PT ;  /* 0x0000000b0000720c */ /* 0x000fe20003f06270 */
[----:B-1-3--:R1:W3:-:S12]  /*12980*/  SHFL.IDX PT, R2, R5, 0x3, 0x181f ;  /* 0x00781f0005027f89 */ /* 0x00a2d800000e0000 */
[----:B-1----:R-:W-:Y:S05]  /*12990*/  @P0 BRA `(.L_x_1292) ;  /* 0x0000000000480947 */ /* 0x002fea0003800000 */
[----:B------:R-:W-:Y:S01]  /*129a0*/  ULDC UR4, c[0x0][0xac8] ;  /* 0x0002b20000047ab9 */ /* 0x000fe20000000800 */
[----:B------:R-:W-:Y:S01]  /*129b0*/  ULDC.64 UR8, c[0x0][0x208] ;  /* 0x0000820000087ab9 */ /* 0x000fe20000000a00 */
[----:B------:R-:W-:Y:S02]  /*129c0*/  ISETP.GE.AND P3, PT, R7, UR4, PT ;  /* 0x0000000407007c0c */ /* 0x000fe4000bf66270 */
[----:B------:R-:W-:Y:S02]  /*129d0*/  ISETP.GE.AND P2, PT, R15, UR4, PT ;  /* 0x000000040f007c0c */ /* 0x000fe4000bf46270 */
[----:B------:R-:W-:Y:S02]  /*129e0*/  ISETP.GE.AND P1, PT, R9, UR4, PT ;  /* 0x0000000409007c0c */ /* 0x000fe4000bf26270 */
[----:B------:R-:W-:-:S07]  /*129f0*/  ISETP.GE.AND P0, PT, R13, UR4, PT ;  /* 0x000000040d007c0c */ /* 0x000fce000bf06270 */
[----:B---3--:R-:W-:-:S04]  /*12a00*/  @!P3 LEA R6, P4, R7, R2, 0x1 ;  /* 0x000000020706b211 */ /* 0x008fc800078808ff */
[----:B--2---:R-:W-:Y:S02]  /*12a10*/  @!P3 LEA.HI.X R7, R7, R4, R12, 0x1, P4 ;  /* 0x000000040707b211 */ /* 0x004fe400020f0c0c */
        /* <DEDUP_REMOVED lines=10> */
.L_x_1292:
[----:B------:R-:W-:Y:S05]  /*12ac0*/  BSYNC B0 ;  /* 0x0000000000007941 */ /* 0x000fea0003800000 */
.L_x_1282:
[----:B------:R-:W-:Y:S02]  /*12ad0*/  ULDC UR4, c[0x0][0xc3c] ;  /* 0x00030f0000047ab9 */ /* 0x000fe40000000800 */
[----:B------:R-:W-:-:S06]  /*12ae0*/  UISETP.GE.AND UP0, UPT, UR6, UR4, UPT ;  /* 0x000000040600728c */ /* 0x000fcc000bf06270 */
[----:B------:R-:W-:-:S13]  /*12af0*/  PLOP3.LUT P0, PT, PT, PT, UP0, 0x80, 0x0 ;  /* 0x000000000000781c */ /* 0x000fda0003f0f008 */
[----:B------:R-:W-:Y:S05]  /*12b00*/  @!P0 BRA `(.L_x_1304) ;  /* 0xfffffee400948947 */ /* 0x000fea000383ffff */
[----:B------:R-:W-:Y:S05]  /*12b10*/  EXIT ;  /* 0x000000000000794d */ /* 0x000fea0003800000 */
.L_x_1199:
[----:B------:R-:W-:-:S08]  /*12b20*/  NOP ;  /* 0x0000000000007918 */ /* 0x000fd00000000000 */
[----:B0-----:R-:W0:-:S00]  /*12b30*/  USETMAXREG.DEALLOC.CTAPOOL 0x18 ;  /* 0x00000018000079c8 */ /* 0x001e0000080e0500 */
        /* <DEDUP_REMOVED lines=18> */
.L_x_1305:
        /* <DEDUP_REMOVED lines=44> */
.L_x_1309:
        /* <DEDUP_REMOVED lines=39> */
[----:B------:R-:W-:-:S07]  /*13190*/  IMAD.MOV.U32 R5, RZ, RZ, R2 ;  /* 0x000000ffff057224 */ /* 0x000fce00078e0002 */
.L_x_1307:
[----:B------:R-:W-:Y:S02]  /*131a0*/  IMAD.IADD R10, R9, 0x1, -R4 ;  /* 0x00000001090a7824 */ /* 0x000fe400078e0a04 */
[----:B------:R-:W-:Y:S02]  /*131b0*/  IMAD.MOV.U32 R3, RZ, RZ, RZ ;  /* 0x000000ffff037224 */ /* 0x000fe400078e00ff */
[----:B------:R-:W-:-:S05]  /*131c0*/  IMAD R2, R5, UR5, R10 ;  /* 0x0000000505027c24 */ /* 0x000fca000f8e020a */
[----:B------:R-:W-:-:S13]  /*131d0*/  ISETP.GT.AND P0, PT, R2, UR6, PT ;  /* 0x0000000602007c0c */ /* 0x000fda000bf04270 */
[----:B------:R-:W-:-:S04]  /*131e0*/  VOTE.ANY R2, PT, !P0 ;  /* 0x0000000000027806 */ /* 0x000fc800040e0100 */
[----:B------:R-:W0:Y:S01]  /*131f0*/  POPC R9, R2 ;  /* 0x0000000200097309 */ /* 0x000e220000000000 */
[----:B------:R-:W-:Y:S01]  /*13200*/  ISETP.NE.AND P0, PT, R2, RZ, PT ;  /* 0x000000ff0200720c */ /* 0x000fe20003f05270 */
[----:B0-----:R0:W1:Y:S04]  /*13210*/  SHFL.IDX PT, R8, R8, R9, 0x1f ;  /* 0x00001f0908087589 */ /* 0x00106800000e0000 */
[----:B------:R0:W2:Y:S08]  /*13220*/  SHFL.IDX PT, R4, R7, R9, 0x1f ;  /* 0x00001f0907047589 */ /* 0x0000b000000e0000 */
[----:B------:R-:W-:Y:S05]  /*13230*/  @!P0 BRA `(.L_x_1310) ;  /* 0x0000000000088947 */ /* 0x000fea0003800000 */
[----:B------:R-:W-:-:S05]  /*13240*/  VIADD R2, R9, 0xffffffff ;  /* 0xffffffff09027836 */ /* 0x000fca0000000000 */
[----:B------:R3:W4:Y:S02]  /*13250*/  SHFL.IDX PT, R3, R5, R2, 0x1f ;  /* 0x00001f0205037589 */ /* 0x00072400000e0000 */
.L_x_1310:
[----:B----4-:R-:W-:Y:S01]  /*13260*/  IMAD R3, R3, UR5, R10 ;  /* 0x0000000503037c24 */ /* 0x010fe2000f8e020a */
[----:B-1----:R-:W-:Y:S01]  /*13270*/  ISETP.NE.AND P0, PT, R8, 0x1, PT ;  /* 0x000000010800780c */ /* 0x002fe20003f05270 */
[----:B------:R-:W-:-:S03]  /*13280*/  VIADD R14, R9, UR4 ;  /* 0x00000004090e7c36 */ /* 0x000fc60008000000 */
[----:B------:R1:W-:Y:S01]  /*13290*/  STL [R1], R3 ;  /* 0x0000000301007387 */ /* 0x0003e20000100800 */
[----:B---3--:R-:W-:-:S03]  /*132a0*/  IADD3 R5, -R3, UR6, RZ ;  /* 0x0000000603057c10 */ /* 0x008fc6000fffe1ff */
[----:B------:R1:W-:Y:S05]  /*132b0*/  STL [R1+0xc], R14 ;  /* 0x00000c0e01007387 */ /* 0x0003ea0000100800 */
[----:B------:R-:W-:Y:S05]  /*132c0*/  @!P0 BRA `(.L_x_1311) ;  /* 0x0000000000e08947 */ /* 0x000fea0003800000 */
[----:B0-2---:R-:W-:Y:S02]  /*132d0*/  IABS R7, R4 ;  /* 0x0000000400077213 */ /* 0x005fe40000000000 */
[----:B------:R-:W-:Y:S02]  /*132e0*/  IABS R9, R8 ;  /* 0x0000000800097213 */ /* 0x000fe40000000000 */
[----:B------:R-:W0:Y:S01]  /*132f0*/  I2F.RP R10, R7 ;  /* 0x00000007000a7306 */ /* 0x000e220000209400 */
[----:B------:R-:W-:-:S07]  /*13300*/  IABS R12, R5 ;  /* 0x00000005000c7213 */ /* 0x000fce0000000000 */
[----:B------:R-:W-:Y:S08]  /*13310*/  I2F.RP R13, R9 ;  /* 0x00000009000d7306 */ /* 0x000ff00000209400 */
[----:B0-----:R-:W1:Y:S02]  /*13320*/  MUFU.RCP R10, R10 ;  /* 0x0000000a000a7308 */ /* 0x001e640000001000 */
[----:B-1----:R-:W-:-:S06]  /*13330*/  VIADD R3, R10, 0xffffffe ;  /* 0x0ffffffe0a037836 */ /* 0x002fcc0000000000 */
[----:B------:R-:W0:Y:S02]  /*13340*/  F2I.FTZ.U32.TRUNC.NTZ R3, R3 ;  /* 0x0000000300037305 */ /* 0x000e24000021f000 */
[----:B0-----:R-:W-:-:S04]  /*13350*/  IMAD.MOV R2, RZ, RZ, -R3 ;  /* 0x000000ffff027224 */ /* 0x001fc800078e0a03 */
[----:B------:R-:W-:Y:S02]  /*13360*/  IMAD R11, R2, R7, RZ ;  /* 0x00000007020b7224 */ /* 0x000fe400078e02ff */
[----:B------:R-:W-:-:S04]  /*13370*/  IMAD.MOV.U32 R2, RZ, RZ, RZ ;  /* 0x000000ffff027224 */ /* 0x000fc800078e00ff */
[----:B------:R-:W-:Y:S01]  /*13380*/  IMAD.HI.U32 R11, R3, R11, R2 ;  /* 0x0000000b030b7227 */ /* 0x000fe200078e0002 */
[----:B------:R-:W-:Y:S01]  /*13390*/  IABS R3, R4 ;  /* 0x0000000400037213 */ /* 0x000fe20000000000 */
[----:B------:R-:W0:Y:S04]  /*133a0*/  MUFU.RCP R2, R13 ;  /* 0x0000000d00027308 */ /* 0x000e280000001000 */
[----:B------:R-:W-:Y:S02]  /*133b0*/  IMAD.MOV R3, RZ, RZ, -R3 ;  /* 0x000000ffff037224 */ /* 0x000fe400078e0a03 */
[----:B------:R-:W-:-:S04]  /*133c0*/  IMAD.HI.U32 R10, R11, R12, RZ ;  /* 0x0000000c0b0a7227 */ /* 0x000fc800078e00ff */
[----:B------:R-:W-:-:S05]  /*133d0*/  IMAD R12, R10, R3, R12 ;  /* 0x000000030a0c7224 */ /* 0x000fca00078e020c */
[----:B------:R-:W-:Y:S01]  /*133e0*/  ISETP.GT.U32.AND P1, PT, R7, R12, PT ;  /* 0x0000000c0700720c */ /* 0x000fe20003f24070 */
[----:B0-----:R-:W-:-:S06]  /*133f0*/  VIADD R3, R2, 0xffffffe ;  /* 0x0ffffffe02037836 */ /* 0x001fcc0000000000 */
[----:B------:R-:W0:Y:S06]  /*13400*/  F2I.FTZ.U32.TRUNC.NTZ R3, R3 ;  /* 0x0000000300037305 */ /* 0x000e2c000021f000 */
[----:B------:R-:W-:Y:S02]  /*13410*/  @!P1 IMAD.IADD R12, R12, 0x1, -R7 ;  /* 0x000000010c0c9824 */ /* 0x000fe400078e0a07 */
[----:B------:R-:W-:Y:S01]  /*13420*/  @!P1 VIADD R10, R10, 0x1 ;  /* 0x000000010a0a9836 */ /* 0x000fe20000000000 */
[----:B------:R-:W-:Y:S02]  /*13430*/  ISETP.NE.AND P1, PT, R4, RZ, PT ;  /* 0x000000ff0400720c */ /* 0x000fe40003f25270 */
[----:B------:R-:W-:Y:S01]  /*13440*/  ISETP.GE.U32.AND P0, PT, R12, R7, PT ;  /* 0x000000070c00720c */ /* 0x000fe20003f06070 */
[----:B0-----:R-:W-:-:S04]  /*13450*/  IMAD.MOV R2, RZ, RZ, -R3 ;  /* 0x000000ffff027224 */ /* 0x001fc800078e0a03 */
[----:B------:R-:W-:Y:S02]  /*13460*/  IMAD R7, R2, R9, RZ ;  /* 0x0000000902077224 */ /* 0x000fe400078e02ff */
[----:B------:R-:W-:-:S06]  /*13470*/  IMAD.MOV.U32 R2, RZ, RZ, RZ ;  /* 0x000000ffff027224 */ /* 0x000fcc00078e00ff */
[----:B------:R-:W-:Y:S02]  /*13480*/  @P0 VIADD R10, R10, 0x1 ;  /* 0x000000010a0a0836 */ /* 0x000fe40000000000 */
[----:B------:R-:W-:Y:S01]  /*13490*/  IMAD.HI.U32 R7, R3, R7, R2 ;  /* 0x0000000703077227 */ /* 0x000fe200078e0002 */
[----:B------:R-:W-:Y:S02]  /*134a0*/  LOP3.LUT R2, R5, R4, RZ, 0x3c, !PT ;  /* 0x0000000405027212 */ /* 0x000fe400078e3cff */
[----:B------:R-:W-:Y:S02]  /*134b0*/  IABS R3, R8 ;  /* 0x0000000800037213 */ /* 0x000fe40000000000 */
[----:B------:R-:W-:-:S03]  /*134c0*/  ISETP.GE.AND P2, PT, R2, RZ, PT ;  /* 0x000000ff0200720c */ /* 0x000fc60003f46270 */
[----:B------:R-:W-:-:S10]  /*134d0*/  IMAD.MOV R3, RZ, RZ, -R3 ;  /* 0x000000ffff037224 */ /* 0x000fd400078e0a03 */
[----:B------:R-:W-:Y:S01]  /*134e0*/  @!P2 IMAD.MOV R10, RZ, RZ, -R10 ;  /* 0x000000ffff0aa224 */ /* 0x000fe200078e0a0a */
[----:B------:R-:W-:-:S04]  /*134f0*/  @!P1 LOP3.LUT R10, RZ, R4, RZ, 0x33, !PT ;  /* 0x00000004ff0a9212 */ /* 0x000fc800078e33ff */
        /* <DEDUP_REMOVED lines=8> */
[----:B------:R-:W-:-:S04]  /*13580*/  LOP3.LUT R2, R10, R8, RZ, 0x3c, !PT ;  /* 0x000000080a027212 */ /* 0x000fc800078e3cff */
[----:B------:R-:W-:Y:S01]  /*13590*/  ISETP.GE.AND P2, PT, R2, RZ, PT ;  /* 0x000000ff0200720c */ /* 0x000fe20003f46270 */
[----:B------:R-:W-:-:S04]  /*135a0*/  IMAD.MOV R2, RZ, RZ, -R10 ;  /* 0x000000ffff027224 */ /* 0x000fc800078e0a0a */
[----:B------:R-:W-:Y:S02]  /*135b0*/  IMAD R2, R4, R2, R5 ;  /* 0x0000000204027224 */ /* 0x000fe400078e0205 */
        /* <DEDUP_REMOVED lines=8> */
[----:B------:R-:W-:Y:S05]  /*13640*/  BRA `(.L_x_1312) ;  /* 0x0000000000f87947 */ /* 0x000fea0003800000 */
.L_x_1311:
[----:B-1----:R-:W1:Y:S01]  /*13650*/  LDC.64 R2, c[0x0][0xc90] ;  /* 0x00032400ff027b82 */ /* 0x002e620000000a00 */
[----:B------:R-:W-:Y:S01]  /*13660*/  ULDC.64 UR6, c[0x0][0x208] ;  /* 0x0000820000067ab9 */ /* 0x000fe20000000a00 */
[----:B-1----:R-:W-:-:S05]  /*13670*/  IMAD.WIDE R2, R14, 0x4, R2 ;  /* 0x000000040e027825 */ /* 0x002fca00078e0202 */
[----:B0-----:R0:W2:Y:S02]  /*13680*/  LDG.E R7, desc[UR6][R2.64] ;  /* 0x0000000602077981 */ /* 0x0010a4000c1e1900 */
[----:B0-----:R-:W-:Y:S02]  /*13690*/  IMAD.MOV.U32 R2, RZ, RZ, RZ ;  /* 0x000000ffff027224 */ /* 0x001fe400078e00ff */
[----:B--2---:R-:W-:-:S05]  /*136a0*/  IMAD R8, R4, R7, RZ ;  /* 0x0000000704087224 */ /* 0x004fca00078e02ff */
[----:B------:R-:W-:-:S04]  /*136b0*/  IABS R9, R8 ;  /* 0x0000000800097213 */ /* 0x000fc80000000000 */
[----:B------:R-:W0:Y:S08]  /*136c0*/  I2F.RP R10, R9 ;  /* 0x00000009000a7306 */ /* 0x000e300000209400 */
[----:B0-----:R-:W0:Y:S02]  /*136d0*/  MUFU.RCP R10, R10 ;  /* 0x0000000a000a7308 */ /* 0x001e240000001000 */
[----:B0-----:R-:W-:-:S06]  /*136e0*/  VIADD R11, R10, 0xffffffe ;  /* 0x0ffffffe0a0b7836 */ /* 0x001fcc0000000000 */
[----:B------:R-:W0:Y:S02]  /*136f0*/  F2I.FTZ.U32.TRUNC.NTZ R3, R11 ;  /* 0x0000000b00037305 */ /* 0x000e24000021f000 */
[----:B0-----:R-:W-:-:S04]  /*13700*/  IMAD.MOV R12, RZ, RZ, -R3 ;  /* 0x000000ffff0c7224 */ /* 0x001fc800078e0a03 */
[----:B------:R-:W-:-:S04]  /*13710*/  IMAD R13, R12, R9, RZ ;  /* 0x000000090c0d7224 */ /* 0x000fc800078e02ff */
[----:B------:R-:W-:Y:S01]  /*13720*/  IMAD.HI.U32 R2, R3, R13, R2 ;  /* 0x0000000d03027227 */ /* 0x000fe200078e0002 */
[----:B------:R-:W-:Y:S02]  /*13730*/  IABS R13, R5 ;  /* 0x00000005000d7213 */ /* 0x000fe40000000000 */
[----:B------:R-:W-:-:S03]  /*13740*/  IABS R3, R8 ;  /* 0x0000000800037213 */ /* 0x000fc60000000000 */
[----:B------:R-:W-:-:S04]  /*13750*/  IMAD.HI.U32 R2, R2, R13, RZ ;  /* 0x0000000d02027227 */ /* 0x000fc800078e00ff */
[----:B------:R-:W-:-:S04]  /*13760*/  IMAD.MOV R3, RZ, RZ, -R3 ;  /* 0x000000ffff037224 */ /* 0x000fc800078e0a03 */
        /* <DEDUP_REMOVED lines=11> */
[----:B------:R-:W-:Y:S02]  /*13820*/  IMAD R9, R7, R2, RZ ;  /* 0x0000000207097224 */ /* 0x000fe400078e02ff */
[----:B------:R-:W-:Y:S02]  /*13830*/  IMAD.MOV R2, RZ, RZ, -R2 ;  /* 0x000000ffff027224 */ /* 0x000fe400078e0a02 */
[----:B------:R-:W-:Y:S02]  /*13840*/  IMAD.MOV R10, RZ, RZ, -R9 ;  /* 0x000000ffff0a7224 */ /* 0x000fe400078e0a09 */
[----:B------:R-:W-:Y:S02]  /*13850*/  IMAD R8, R8, R2, R5 ;  /* 0x0000000208087224 */ /* 0x000fe400078e0205 */
[----:B------:R-:W-:Y:S01]  /*13860*/  IMAD.MOV.U32 R2, RZ, RZ, RZ ;  /* 0x000000ffff027224 */ /* 0x000fe200078e00ff */
[----:B------:R-:W-:Y:S02]  /*13870*/  VIADDMNMX R7, R10, UR5, R7, PT ;  /* 0x000000050a077c46 */ /* 0x000fe4000b800107 */
[----:B------:R-:W-:-:S02]  /*13880*/  IADD3 R9, R9, 0x1000000, R8 ;  /* 0x0100000009097810 */ /* 0x000fc40007ffe008 */
[----:B------:R-:W-:-:S04]  /*13890*/  IABS R10, R7 ;  /* 0x00000007000a7213 */ /* 0x000fc80000000000 */
[----:B------:R-:W0:Y:S08]  /*138a0*/  I2F.RP R11, R10 ;  /* 0x0000000a000b7306 */ /* 0x000e300000209400 */
[----:B0-----:R-:W0:Y:S02]  /*138b0*/  MUFU.RCP R11, R11 ;  /* 0x0000000b000b7308 */ /* 0x001e240000001000 */
[----:B0-----:R-:W-:Y:S01]  /*138c0*/  VIADD R3, R11, 0xffffffe ;  /* 0x0ffffffe0b037836 */ /* 0x001fe20000000000 */
[----:B------:R-:W-:-:S05]  /*138d0*/  IABS R11, R7 ;  /* 0x00000007000b7213 */ /* 0x000fca0000000000 */
[----:B------:R-:W0:Y:S02]  /*138e0*/  F2I.FTZ.U32.TRUNC.NTZ R3, R3 ;  /* 0x0000000300037305 */ /* 0x000e24000021f000 */
[----:B0-----:R-:W-:-:S04]  /*138f0*/  IMAD.MOV R5, RZ, RZ, -R3 ;  /* 0x000000ffff057224 */ /* 0x001fc800078e0a03 */
[----:B------:R-:W-:-:S04]  /*13900*/  IMAD R5, R5, R10, RZ ;  /* 0x0000000a05057224 */ /* 0x000fc800078e02ff */
[----:B------:R-:W-:Y:S01]  /*13910*/  IMAD.HI.U32 R2, R3, R5, R2 ;  /* 0x0000000503027227 */ /* 0x000fe200078e0002 */
[----:B------:R-:W-:-:S03]  /*13920*/  IABS R5, R8 ;  /* 0x0000000800057213 */ /* 0x000fc60000000000 */
[----:B------:R-:W-:Y:S02]  /*13930*/  IMAD.MOV R3, RZ, RZ, -R11 ;  /* 0x000000ffff037224 */ /* 0x000fe400078e0a0b */
        /* <DEDUP_REMOVED lines=11> */
[----:B------:R-:W-:Y:S01]  /*139f0*/  @!P1 LOP3.LUT R2, RZ, R7, RZ, 0x33, !PT ;  /* 0x00000007ff029212 */ /* 0x000fe200078e33ff */
[----:B------:R-:W-:-:S04]  /*13a00*/  IMAD.MOV R7, RZ, RZ, -R7 ;  /* 0x000000ffff077224 */ /* 0x000fc800078e0a07 */
[----:B------:R-:W-:-:S05]  /*13a10*/  IMAD R3, R2, R7, R9 ;  /* 0x0000000702037224 */ /* 0x000fca00078e0209 */
[----:B------:R1:W-:Y:S02]  /*13a20*/  STL [R1+0x8], R3 ;  /* 0x0000080301007387 */ /* 0x0003e40000100800 */
.L_x_1312:
[----:B01----:R-:W-:-:S05]  /*13a30*/  LOP3.LUT R3, RZ, R2, RZ, 0x33, !PT ;  /* 0x00000002ff037212 */ /* 0x003fca00078e33ff */
[----:B------:R-:W-:-:S05]  /*13a40*/  IMAD.IADD R2, R4, 0x1, R3 ;  /* 0x0000000104027824 */ /* 0x000fca00078e0203 */
[----:B------:R1:W-:Y:S01]  /*13a50*/  STL [R1+0x4], R2 ;  /* 0x0000040201007387 */ /* 0x0003e20000100800 */
[----:B------:R-:W-:Y:S05]  /*13a60*/  BRA `(.L_x_1313) ;  /* 0x0000000000107947 */ /* 0x000fea0003800000 */
.L_x_1308:
[----:B------:R-:W-:Y:S01]  /*13a70*/  IMAD.U32 R2, RZ, RZ, UR6 ;  /* 0x00000006ff027e24 */ /* 0x000fe2000f8e00ff */
[----:B------:R0:W-:Y:S04]  /*13a80*/  STL [R1+0x4], RZ ;  /* 0x000004ff01007387 */ /* 0x0001e80000100800 */
[----:B------:R0:W-:Y:S04]  /*13a90*/  STL [R1+0x8], RZ ;  /* 0x000008ff01007387 */ /* 0x0001e80000100800 */
[----:B------:R0:W-:Y:S02]  /*13aa0*/  STL [R1], R2 ;  /* 0x0000000201007387 */ /* 0x0001e40000100800 */
.L_x_1313:
[----:B------:R-:W2:Y:S04]  /*13ab0*/  LDL R8, [R1] ;  /* 0x0000000001087983 */ /* 0x000ea80000100800 */
[----:B------:R-:W2:Y:S04]  /*13ac0*/  LDL R9, [R1+0x4] ;  /* 0x0000040001097983 */ /* 0x000ea80000100800 */
[----:B------:R-:W2:Y:S04]  /*13ad0*/  LDL R10, [R1+0x8] ;  /* 0x00000800010a7983 */ /* 0x000ea80000100800 */
[----:B------:R-:W2:Y:S01]  /*13ae0*/  LDL R11, [R1+0xc] ;  /* 0x00000c00010b7983 */ /* 0x000ea20000100800 */
[----:B------:R-:W-:-:S13]  /*13af0*/  ISETP.NE.AND P0, PT, R0, RZ, PT ;  /* 0x000000ff0000720c */ /* 0x000fda0003f05270 */
[----:B------:R-:W3:Y:S01]  /*13b00*/  @!P0 S2R R3, SR_CgaCtaId ;  /* 0x0000000000038919 */ /* 0x000ee20000008800 */
[----:B------:R-:W-:-:S04]  /*13b10*/  @!P0 MOV R0, 0x400 ;  /* 0x0000040000008802 */ /* 0x000fc80000000f00 */
[----:B---3--:R-:W-:-:S05]  /*13b20*/  @!P0 LEA R0, R3, R0, 0x18 ;  /* 0x0000000003008211 */ /* 0x008fca00078ec0ff */
[----:B--2---:R2:W-:Y:S01]  /*13b30*/  @!P0 STS.128 [R0+0x308d0], R8 ;  /* 0x0308d00800008388 */ /* 0x0045e20000000c00 */
[----:B------:R-:W-:Y:S06]  /*13b40*/  BAR.ARV 0x5, 0x180 ;  /* 0x0146000000007b1d */ /* 0x000fec0000002000 */
.L_x_1306:
[----:B--2---:R-:W2:Y:S01]  /*13b50*/  LDL R0, [R1+0xc] ;  /* 0x00000c0001007983 */ /* 0x004ea20000100800 */
[----:B------:R-:W-:Y:S01]  /*13b60*/  ULDC UR4, c[0x0][0xc3c] ;  /* 0x00030f0000047ab9 */ /* 0x000fe20000000800 */
[----:B------:R-:W-:Y:S01]  /*13b70*/  IMAD.MOV.U32 R19, RZ, RZ, RZ ;  /* 0x000000ffff137224 */ /* 0x000fe200078e00ff */
[----:B--2---:R-:W-:Y:S01]  /*13b80*/  ISETP.GE.AND P0, PT, R0, UR4, PT ;  /* 0x0000000400007c0c */ /* 0x004fe2000bf06270 */
[----:B------:R-:W-:-:S05]  /*13b90*/  IMAD.MOV.U32 R0, RZ, RZ, 0x1 ;  /* 0x00000001ff007424 */ /* 0x000fca00078e00ff */
[----:B------:R2:W-:Y:S04]  /*13ba0*/  STL [R1+0x10], R0 ;  /* 0x0000100001007387 */ /* 0x0005e80000100800 */
[----:B------:R2:W-:Y:S03]  /*13bb0*/  STL [R1+0x50], RZ ;  /* 0x000050ff01007387 */ /* 0x0005e60000100800 */
[----:B------:R-:W-:Y:S05]  /*13bc0*/  @P0 BRA `(.L_x_1314) ;  /* 0x0000006c00240947 */ /* 0x000fea0003800000 */
[----:B------:R-:W4:Y:S01]  /*13bd0*/  S2UR UR5, SR_CgaCtaId ;  /* 0x00000000000579c3 */ /* 0x000f220000008800 */
[C---:B--2---:R-:W-:Y:S01]  /*13be0*/  IMAD.SHL.U32 R0, R6.reuse, 0x8, RZ ;  /* 0x0000000806007824 */ /* 0x044fe200078e00ff */
[----:B------:R-:W-:Y:S01]  /*13bf0*/  LOP3.LUT R4, R6, 0x7f, RZ, 0xc0, !PT ;  /* 0x0000007f06047812 */ /* 0x000fe200078ec0ff */
[----:B------:R-:W-:Y:S01]  /*13c00*/  UMOV UR4, 0x400 ;  /* 0x0000040000047882 */ /* 0x000fe20000000000 */
[----:B------:R-:W-:Y:S01]  /*13c10*/  BSSY B8, `(.L_x_1314) ;  /* 0x00006c4000087945 */ /* 0x000fe20003800000 */
[----:B------:R-:W-:Y:S01]  /*13c20*/  IMAD.MOV.U32 R19, RZ, RZ, RZ ;  /* 0x000000ffff137224 */ /* 0x000fe200078e00ff */
[----:B------:R-:W-:Y:S01]  /*13c30*/  LOP3.LUT R3, R0, 0x1f8, RZ, 0xc0, !PT ;  /* 0x000001f800037812 */ /* 0x000fe200078ec0ff */
[----:B01----:R-:W-:Y:S01]  /*13c40*/  IMAD.SHL.U32 R2, R4, 0x8, RZ ;  /* 0x0000000804027824 */ /* 0x003fe200078e00ff */
        /* <DEDUP_REMOVED lines=9> */
[----:B----4-:R-:W-:-:S06]  /*13ce0*/  ULEA UR4, UR5, UR4, 0x18 ;  /* 0x0000000405047291 */ /* 0x010fcc000f8ec03f */
[----:B------:R-:W-:-:S04]  /*13cf0*/  IMAD.U32 R18, RZ, RZ, UR4 ;  /* 0x00000004ff127e24 */ /* 0x000fc8000f8e00ff */
[----:B------:R-:W-:-:S05]  /*13d00*/  IMAD R3, R3, 0x2, R18 ;  /* 0x0000000203037824 */ /* 0x000fca00078e0212 */
[----:B------:R0:W-:Y:S04]  /*13d10*/  STL [R1+0x20], R3 ;  /* 0x0000200301007387 */ /* 0x0001e80000100800 */
[----:B------:R-:W-:Y:S04]  /*13d20*/  STL [R1+0x50], RZ ;  /* 0x000050ff01007387 */ /* 0x000fe80000100800 */
[----:B------:R1:W-:Y:S01]  /*13d30*/  STL [R1+0x10], R2 ;  /* 0x0000100201007387 */ /* 0x0003e20000100800 */
[C---:B0-----:R-:W-:Y:S02]  /*13d40*/  LOP3.LUT R3, R0.reuse, 0x40, RZ, 0xfc, !PT ;  /* 0x0000004000037812 */ /* 0x041fe400078efcff */
[----:B-1----:R-:W-:-:S02]  /*13d50*/  LOP3.LUT R2, R0, 0x80, RZ, 0xfc, !PT ;  /* 0x0000008000027812 */ /* 0x002fc400078efcff */
[----:B------:R-:W-:-:S07]  /*13d60*/  LOP3.LUT R0, R0, 0xc0, RZ, 0xfc, !PT ;  /* 0x000000c000007812 */ /* 0x000fce00078efcff */
.L_x_1437:
[----:B---3--:R-:W2:Y:S01]  /*13d70*/  LDL R9, [R1+0xc] ;  /* 0x00000c0001097983 */ /* 0x008ea20000100800 */
[----:B------:R-:W-:Y:S05]  /*13d80*/  YIELD ;  /* 0x0000000000007946 */ /* 0x000fea0003800000 */
[----:B------:R-:W-:Y:S01]  /*13d90*/  ULDC.64 UR4, c[0x0][0xa28] ;  /* 0x00028a0000047ab9 */ /* 0x000fe20000000a00 */
[----:B------:R-:W-:Y:S01]  /*13da0*/  IMAD.MOV.U32 R0, RZ, RZ, RZ ;  /* 0x000000ffff007224 */ /* 0x000fe200078e00ff */
[----:B------:R-:W-:Y:S01]  /*13db0*/  ISETP.NE.U32.AND P0, PT, RZ, UR4, PT ;  /* 0x00000004ff007c0c */ /* 0x000fe2000bf05070 */
[----:B01----:R-:W0:Y:S01]  /*13dc0*/  LDC.64 R4, c[0x0][0xa00] ;  /* 0x00028000ff047b82 */ /* 0x003e220000000a00 */
[----:B------:R-:W-:Y:S01]  /*13dd0*/  ULDC.64 UR8, c[0x0][0x208] ;  /* 0x0000820000087ab9 */ /* 0x000fe20000000a00 */
[----:B------:R-:W-:Y:S01]  /*13de0*/  IMAD.MOV.U32 R10, RZ, RZ, RZ ;  /* 0x000000ffff0a7224 */ /* 0x000fe200078e00ff */
[----:B------:R-:W-:Y:S01]  /*13df0*/  ISETP.NE.AND.EX P0, PT, RZ, UR5, PT, P0 ;  /* 0x00000005ff007c0c */ /* 0x000fe2000bf05300 */
[----:B------:R-:W-:Y:S01]  /*13e00*/  ULDC.64 UR4, c[0x0][0xa18] ;  /* 0x0002860000047ab9 */ /* 0x000fe20000000a00 */
[----:B------:R-:W-:-:S11]  /*13e10*/  ULDC.64 UR6, c[0x0][0xa08] ;  /* 0x0002820000067ab9 */ /* 0x000fd60000000a00 */
[----:B------:R-:W2:Y:S02]  /*13e20*/  @P0 LDC.64 R2, c[0x0][0xa28] ;  /* 0x00028a00ff020b82 */ /* 0x000ea40000000a00 */
[----:B--2---:R-:W-:-:S05]  /*13e30*/  @P0 IMAD.WIDE R2, R9, 0x4, R2 ;  /* 0x0000000409020825 */ /* 0x004fca00078e0202 */
[----:B------:R1:W5:Y:S01]  /*13e40*/  @P0 LDG.E R0, desc[UR8][R2.64] ;  /* 0x0000000802000981 */ /* 0x000362000c1e1900 */
[----:B------:R-:W-:Y:S01]  /*13e50*/  ISETP.NE.U32.AND P0, PT, RZ, UR4, PT ;  /* 0x00000004ff007c0c */ /* 0x000fe2000bf05070 */
[----:B0-----:R-:W-:Y:S01]  /*13e60*/  IMAD.WIDE R4, R9, 0x4, R4 ;  /* 0x0000000409047825 */ /* 0x001fe200078e0204 */
[----:B------:R-:W-:Y:S02]  /*13e70*/  ISETP.NE.U32.AND P1, PT, RZ, UR6, PT ;  /* 0x00000006ff007c0c */ /* 0x000fe4000bf25070 */
[----:B------:R-:W-:Y:S01]  /*13e80*/  ISETP.NE.AND.EX P2, PT, RZ, UR5, PT, P0 ;  /* 0x00000005ff007c0c */ /* 0x000fe2000bf45300 */
[----:B------:R-:W-:Y:S01]  /*13e90*/  ULDC.64 UR4, c[0x0][0xa00] ;  /* 0x0002800000047ab9 */ /* 0x000fe20000000a00 */
[----:B------:R-:W-:Y:S01]  /*13ea0*/  ISETP.NE.AND.EX P1, PT, RZ, UR7, PT, P1 ;  /* 0x00000007ff007c0c */ /* 0x000fe2000bf25310 */
[----:B------:R-:W-:Y:S01]  /*13eb0*/  IMAD.MOV.U32 R8, RZ, RZ, RZ ;  /* 0x000000ffff087224 */ /* 0x000fe200078e00ff */
[----:B------:R-:W-:Y:S01]  /*13ec0*/  ISETP.NE.U32.AND P0, PT, RZ, UR4, PT ;  /* 0x00000004ff007c0c */ /* 0x000fe2000bf05070 */
[----:B-1----:R-:W0:Y:S03]  /*13ed0*/  LDC.64 R2, c[0x0][0xa08] ;  /* 0x00028200ff027b82 */ /* 0x002e260000000a00 */
[----:B------:R-:W-:-:S05]  /*13ee0*/  ISETP.NE.AND.EX P0, PT, RZ, UR5, PT, P0 ;  /* 0x00000005ff007c0c */ /* 0x000fca000bf05300 */
[----:B------:R-:W1:Y:S08]  /*13ef0*/  @P2 LDC.64 R6, c[0x0][0xa18] ;  /* 0x00028600ff062b82 */ /* 0x000e700000000a00 */
[----:B------:R-:W2:Y:S01]  /*13f00*/  @P0 LDG.E R10, desc[UR8][R4.64] ;  /* 0x00000008040a0981 */ /* 0x000ea2000c1e1900 */
[----:B------:R-:W-:Y:S01]  /*13f10*/  ULDC UR4, c[0x0][0x288] ;  /* 0x0000a20000047ab9 */ /* 0x000fe20000000800 */
[----:B0-----:R-:W-:-:S05]  /*13f20*/  IMAD.WIDE R2, R9, 0x4, R2 ;  /* 0x0000000409027825 */ /* 0x001fca00078e0202 */
[----:B------:R-:W5:Y:S01]  /*13f30*/  @P1 LDG.E R8, desc[UR8][R2.64] ;  /* 0x0000000802081981 */ /* 0x000f62000c1e1900 */
[----:B-1----:R-:W-:-:S03]  /*13f40*/  @P2 IMAD.WIDE R6, R9, 0x4, R6 ;  /* 0x0000000409062825 */ /* 0x002fc600078e0206 */
        /* <DEDUP_REMOVED lines=15> */
[----:B------:R-:W0:Y:S04]  /*14040*/  LDG.E R7, desc[UR4][R4.64] ;  /* 0x0000000404077981 */ /* 0x000e28000c1e1900 */
[----:B------:R-:W0:Y:S02]  /*14050*/  LDG.E R4, desc[UR4][R4.64+0x4] ;  /* 0x0000040404047981 */ /* 0x000e24000c1e1900 */
[----:B0-----:R-:W-:-:S05]  /*14060*/  IMAD.IADD R10, R4, 0x1, -R7 ;  /* 0x00000001040a7824 */ /* 0x001fca00078e0a07 */
[----:B------:R1:W-:Y:S02]  /*14070*/  STL [R1+0x2c], R10 ;  /* 0x00002c0a01007387 */ /* 0x0003e40000100800 */
.L_x_1315:
[----:B------:R-:W2:Y:S01]  /*14080*/  LDL.LU R5, [R1+0x8] ;  /* 0x0000080001057983 */ /* 0x000ea20000300800 */
[----:B------:R-:W-:Y:S02]  /*14090*/  ULDC.64 UR4, c[0x0][0xa20] ;  /* 0x0002880000047ab9 */ /* 0x000fe40000000a00 */
[----:B------:R-:W-:-:S04]  /*140a0*/  ISETP.NE.U32.AND P0, PT, RZ, UR4, PT ;  /* 0x00000004ff007c0c */ /* 0x000fc8000bf05070 */
[----:B------:R-:W-:Y:S02]  /*140b0*/  ISETP.NE.AND.EX P0, PT, RZ, UR5, PT, P0 ;  /* 0x00000005ff007c0c */ /* 0x000fe4000bf05300 */
[C---:B--2---:R-:W-:Y:S02]  /*140c0*/  LOP3.LUT R7, R5.reuse, 0xff000000, RZ, 0xc0, !PT ;  /* 0xff00000005077812 */ /* 0x044fe400078ec0ff */
[C---:B------:R-:W-:Y:S02]  /*140d0*/  LOP3.LUT R4, R5.reuse, 0xff0000, RZ, 0xc0, !PT ;  /* 0x00ff000005047812 */ /* 0x040fe400078ec0ff */
[----:B------:R-:W-:Y:S02]  /*140e0*/  SHF.R.U32.HI R7, RZ, 0x8, R7 ;  /* 0x00000008ff077819 */ /* 0x000fe40000011607 */
[----:B------:R-:W-:Y:S02]  /*140f0*/  LOP3.LUT R16, R5, 0xffff, RZ, 0xc0, !PT ;  /* 0x0000ffff05107812 */ /* 0x000fe400078ec0ff */
[----:B------:R-:W-:Y:S01]  /*14100*/  LEA.HI R7, R4, R7, RZ, 0x10 ;  /* 0x0000000704077211 */ /* 0x000fe200078f80ff */
[----:B-----5:R-:W-:-:S05]  /*14110*/  IMAD.IADD R4, R8, 0x1, R0 ;  /* 0x0000000108047824 */ /* 0x020fca00078e0200 */
[----:B------:R2:W-:Y:S01]  /*14120*/  STL [R1+0x14], R4 ;  /* 0x0000140401007387 */ /* 0x0005e20000100800 */
[----:B------:R-:W-:Y:S05]  /*14130*/  @!P0 BRA `(.L_x_1316) ;  /* 0x0000000000148947 */ /* 0x000fea0003800000 */
[----:B------:R-:W3:Y:S01]  /*14140*/  LDC.64 R2, c[0x0][0xa20] ;  /* 0x00028800ff027b82 */ /* 0x000ee20000000a00 */
[----:B------:R-:W-:Y:S01]  /*14150*/  ULDC.64 UR4, c[0x0][0x208] ;  /* 0x0000820000047ab9 */ /* 0x000fe20000000a00 */
[----:B---3--:R-:W-:-:S05]  /*14160*/  IMAD.WIDE R2, R9, 0x4, R2 ;  /* 0x0000000409027825 */ /* 0x008fca00078e0202 */
[----:B------:R3:W5:Y:S01]  /*14170*/  LDG.E R6, desc[UR4][R2.64] ;  /* 0x0000000402067981 */ /* 0x000762000c1e1900 */
[----:B------:R-:W-:Y:S05]  /*14180*/  BRA `(.L_x_1317) ;  /* 0x0000000000147947 */ /* 0x000fea0003800000 */
.L_x_1316:
[----:B------:R-:W-:Y:S05]  /*14190*/  @!P1 BRA `(.L_x_1317) ;  /* 0x0000000000109947 */ /* 0x000fea0003800000 */
[----:B------:R-:W-:Y:S02]  /*141a0*/  ULDC.64 UR4, c[0x0][0x208] ;  /* 0x0000820000047ab9 */ /* 0x000fe40000000a00 */
[----:B------:R-:W3:Y:S04]  /*141b0*/  LDG.E R6, desc[UR4][R2.64] ;  /* 0x0000000402067981 */ /* 0x000ee8000c1e1900 */
[----:B------:R-:W3:Y:S02]  /*141c0*/  LDG.E R2, desc[UR4][R2.64+0x4] ;  /* 0x0000040402027981 */ /* 0x000ee4000c1e1900 */
[----:B---3--:R-:W-:-:S07]  /*141d0*/  IMAD.IADD R6, R2, 0x1, -R6 ;  /* 0x0000000102067824 */ /* 0x008fce00078e0a06 */
.L_x_1317:
[----:B--2---:R-:W2:Y:S01]  /*141e0*/  LDL.LU R4, [R1+0x4] ;  /* 0x0000040001047983 */ /* 0x004ea20000300800 */
[----:B---3--:R-:W3:Y:S01]  /*141f0*/  LDC R2, c[0x0][0x448] ;  /* 0x00011200ff027b82 */ /* 0x008ee20000000800 */
[----:B-----5:R-:W-:Y:S01]  /*14200*/  IMAD.IADD R0, R6, 0x1, -R0 ;  /* 0x0000000106007824 */ /* 0x020fe200078e0a00 */
[----:B---3--:R-:W-:-:S13]  /*14210*/  ISETP.NE.AND P1, PT, R2, 0x1, PT ;  /* 0x000000010200780c */ /* 0x008fda0003f25270 */
[----:B------:R-:W3:Y:S08]  /*14220*/  @P1 LDC R3, c[0x0][0x44c] ;  /* 0x00011300ff031b82 */ /* 0x000ef00000000800 */
[----:B------:R-:W4:Y:S01]  /*14230*/  @P1 LDC R2, c[0x0][0x450] ;  /* 0x00011400ff021b82 */ /* 0x000f220000000800 */
[----:B--2---:R-:W-:-:S04]  /*14240*/  IMAD.SHL.U32 R11, R4, 0x80, RZ ;  /* 0x00000080040b7824 */ /* 0x004fc800078e00ff */
[----:B------:R-:W-:Y:S01]  /*14250*/  VIADD R4, R11, 0x7f ;  /* 0x0000007f0b047836 */ /* 0x000fe20000000000 */
[----:B------:R2:W-:Y:S03]  /*14260*/  STL [R1+0x28], R11 ;  /* 0x0000280b01007387 */ /* 0x0005e60000100800 */
[----:B---3--:R-:W-:-:S04]  /*14270*/  @P1 IMAD.HI.U32 R3, R4, R3, RZ ;  /* 0x0000000304031227 */ /* 0x008fc800078e00ff */
[----:B------:R-:W-:Y:S01]  /*14280*/  IMAD.MOV.U32 R6, RZ, RZ, R4 ;  /* 0x000000ffff067224 */ /* 0x000fe200078e0004 */
[----:B----4-:R-:W-:Y:S01]  /*14290*/  @P1 SHF.R.U32.HI R6, RZ, R2, R3 ;  /* 0x00000002ff061219 */ /* 0x010fe20000011603 */
[----:B------:R-:W-:-:S05]  /*142a0*/  VIADD R4, R0, 0x3f ;  /* 0x0000003f00047836 */ /* 0x000fca0000000000 */
[----:B------:R-:W-:-:S04]  /*142b0*/  SHF.R.S32.HI R2, RZ, 0x1f, R4 ;  /* 0x0000001fff027819 */ /* 0x000fc80000011404 */
[----:B------:R-:W-:Y:S02]  /*142c0*/  LEA.HI R4, R2, R4, RZ, 0x6 ;  /* 0x0000000402047211 */ /* 0x000fe400078f30ff */
[----:B------:R-:W-:Y:S02]  /*142d0*/  IADD3 R2, R0, 0x1, -R10 ;  /* 0x0000000100027810 */ /* 0x000fe40007ffe80a */
[----:B------:R-:W-:-:S03]  /*142e0*/  SHF.R.S32.HI R9, RZ, 0x6, R4 ;  /* 0x00000006ff097819 */ /* 0x000fc60000011404 */
[----:B------:R-:W-:Y:S02]  /*142f0*/  IMAD.IADD R6, R2, 0x1, R6 ;  /* 0x0000000102067824 */ /* 0x000fe400078e0206 */
[----:B------:R-:W3:Y:S01]  /*14300*/  LDC.64 R2, c[0x0][0x9e0] ;  /* 0x00027800ff027b82 */ /* 0x000ee20000000a00 */
[----:B------:R2:W-:Y:S01]  /*14310*/  STL [R1+0x58], R9 ;  /* 0x0000580901007387 */ /* 0x0005e20000100800 */
[----:B---3--:R-:W-:Y:S01]  /*14320*/  ISETP.GE.AND P2, PT, R3, 0x1, PT ;  /* 0x000000010300780c */ /* 0x008fe20003f46270 */
[----:B------:R-:W-:-:S12]  /*14330*/  IMAD.IADD R2, R6, 0x1, R2 ;  /* 0x0000000106027824 */ /* 0x000fd800078e0202 */
[----:B--2---:R-:W-:Y:S05]  /*14340*/  @!P2 BRA `(.L_x_1318) ;  /* 0x000000000048a947 */ /* 0x004fea0003800000 */
[C---:B------:R-:W-:Y:S01]  /*14350*/  ISETP.GT.AND P0, PT, R6.reuse, RZ, PT ;  /* 0x000000ff0600720c */ /* 0x040fe20003f04270 */
[----:B------:R-:W-:Y:S01]  /*14360*/  BSSY B0, `(.L_x_1319) ;  /* 0x000000e000007945 */ /* 0x000fe20003800000 */
[----:B------:R-:W-:-:S11]  /*14370*/  VIADD R8, R6, 0xffffffff ;  /* 0xffffffff06087836 */ /* 0x000fd60000000000 */
[----:B------:R-:W-:Y:S05]  /*14380*/  @P0 BRA `(.L_x_1320) ;  /* 0x00000000001c0947 */ /* 0x000fea0003800000 */
[----:B------:R-:W-:Y:S01]  /*14390*/  ISETP.NE.AND P0, PT, R3, 0x1, PT ;  /* 0x000000010300780c */ /* 0x000fe20003f05270 */
[----:B------:R-:W-:-:S12]  /*143a0*/  IMAD.MOV R6, RZ, RZ, -R6 ;  /* 0x000000ffff067224 */ /* 0x000fd800078e0a06 */
[----:B------:R-:W2:Y:S02]  /*143b0*/  @P0 LDC.64 R4, c[0x0][0x9e8] ;  /* 0x00027a00ff040b82 */ /* 0x000ea40000000a00 */
[----:B--2---:R-:W-:-:S05]  /*143c0*/  @P0 IMAD.HI.U32 R4, R6, R4, RZ ;  /* 0x0000000406040227 */ /* 0x004fca00078e00ff */
[----:B------:R-:W-:-:S04]  /*143d0*/  @P0 SHF.R.U32.HI R6, RZ, R5, R4 ;  /* 0x00000005ff060219 */ /* 0x000fc80000011604 */
[----:B------:R-:W-:Y:S01]  /*143e0*/  LOP3.LUT R8, RZ, R6, RZ, 0x33, !PT ;  /* 0x00000006ff087212 */ /* 0x000fe200078e33ff */
[----:B------:R-:W-:Y:S06]  /*143f0*/  BRA `(.L_x_1321) ;  /* 0x0000000000107947 */ /* 0x000fec0003800000 */
.L_x_1320:
[----:B------:R-:W-:-:S13]  /*14400*/  ISETP.NE.AND P0, PT, R3, 0x1, PT ;  /* 0x000000010300780c */ /* 0x000fda0003f05270 */
[----:B------:R-:W2:Y:S02]  /*14410*/  @P0 LDC.64 R4, c[0x0][0x9e8] ;  /* 0x00027a00ff040b82 */ /* 0x000ea40000000a00 */
[----:B--2---:R-:W-:-:S05]  /*14420*/  @P0 IMAD.HI.U32 R4, R8, R4, RZ ;  /* 0x0000000408040227 */ /* 0x004fca00078e00ff */
[----:B------:R-:W-:-:S07]  /*14430*/  @P0 SHF.R.U32.HI R8, RZ, R5, R4 ;  /* 0x00000005ff080219 */ /* 0x000fce0000011604 */
.L_x_1321:
[----:B------:R-:W-:Y:S05]  /*14440*/  BSYNC B0 ;  /* 0x0000000000007941 */ /* 0x000fea0003800000 */
.L_x_1319:
[----:B------:R-:W-:-:S05]  /*14450*/  IMAD R8, R8, R3, R3 ;  /* 0x0000000308087224 */ /* 0x000fca00078e0203 */
[----:B------:R-:W-:-:S07]  /*14460*/  VIMNMX R2, R2, R8, PT ;  /* 0x0000000802027248 */ /* 0x000fce0003fe0100 */
.L_x_1318:
[----:B------:R-:W2:Y:S01]  /*14470*/  @P1 LDC R4, c[0x0][0x44c] ;  /* 0x00011300ff041b82 */ /* 0x000ea20000000800 */
[----:B------:R-:W-:Y:S01]  /*14480*/  IMAD.MOV.U32 R5, RZ, RZ, R11 ;  /* 0x000000ffff057224 */ /* 0x000fe200078e000b */
[----:B------:R-:W-:Y:S01]  /*14490*/  ULDC UR4, c[0x0][0x9dc] ;  /* 0x0002770000047ab9 */ /* 0x000fe20000000800 */
[----:B------:R-:W-:-:S05]  /*144a0*/  VIADD R2, R2, 0x3f ;  /* 0x0000003f02027836 */ /* 0x000fca0000000000 */
[----:B------:R-:W3:Y:S01]  /*144b0*/  @P1 LDC R6, c[0x0][0x450] ;  /* 0x00011400ff061b82 */ /* 0x000ee20000000800 */
[----:B--2---:R-:W-:-:S05]  /*144c0*/  @P1 IMAD.HI.U32 R4, R11, R4, RZ ;  /* 0x000000040b041227 */ /* 0x004fca00078e00ff */
[----:B---3--:R-:W-:-:S04]  /*144d0*/  @P1 SHF.R.U32.HI R5, RZ, R6, R4 ;  /* 0x00000006ff051219 */ /* 0x008fc80000011604 */
[----:B------:R-:W-:Y:S02]  /*144e0*/  IADD3 R6, R5, R0, -R10 ;  /* 0x0000000005067210 */ /* 0x000fe40007ffe80a */
[----:B------:R-:W-:-:S04]  /*144f0*/  SHF.R.S32.HI R0, RZ, 0x1f, R2 ;  /* 0x0000001fff007819 */ /* 0x000fc80000011402 */
[----:B------:R-:W-:Y:S01]  /*14500*/  LEA.HI R0, R0, R2, RZ, 0x6 ;  /* 0x0000000200007211 */ /* 0x000fe200078f30ff */
[----:B------:R-:W-:-:S03]  /*14510*/  VIADD R2, R6, -UR4 ;  /* 0x8000000406027c36 */ /* 0x000fc60008000000 */
[----:B------:R-:W-:-:S04]  /*14520*/  SHF.R.S32.HI R4, RZ, 0x6, R0 ;  /* 0x00000006ff047819 */ /* 0x000fc80000011400 */
[----:B------:R-:W-:Y:S01]  /*14530*/  VIMNMX R0, R9, R4, PT ;  /* 0x0000000409007248 */ /* 0x000fe20003fe0100 */
[----:B------:R2:W-:Y:S01]  /*14540*/  STL [R1+0x54], R4 ;  /* 0x0000540401007387 */ /* 0x0005e20000100800 */
[----:B------:R-:W-:Y:S05]  /*14550*/  @!P2 BRA `(.L_x_1322) ;  /* 0x000000000044a947 */ /* 0x000fea0003800000 */
[----:B------:R-:W-:Y:S01]  /*14560*/  ISETP.GT.AND P0, PT, R6, -0x1, PT ;  /* 0xffffffff0600780c */ /* 0x000fe20003f04270 */
[----:B------:R-:W-:-:S12]  /*14570*/  BSSY B0, `(.L_x_1323) ;  /* 0x000000d000007945 */ /* 0x000fd80003800000 */
[----:B------:R-:W-:Y:S05]  /*14580*/  @P0 BRA `(.L_x_1324) ;  /* 0x00000000001c0947 */ /* 0x000fea0003800000 */
[----:B------:R-:W-:Y:S02]  /*14590*/  ISETP.NE.AND P0, PT, R3, 0x1, PT ;  /* 0x000000010300780c */ /* 0x000fe40003f05270 */
[----:B------:R-:W-:-:S11]  /*145a0*/  LOP3.LUT R6, RZ, R6, RZ, 0x33, !PT ;  /* 0x00000006ff067212 */ /* 0x000fd600078e33ff */
[----:B--2---:R-:W2:Y:S02]  /*145b0*/  @P0 LDC.64 R4, c[0x0][0x9e8] ;  /* 0x00027a00ff040b82 */ /* 0x004ea40000000a00 */
[----:B--2---:R-:W-:-:S05]  /*145c0*/  @P0 IMAD.HI.U32 R4, R6, R4, RZ ;  /* 0x0000000406040227 */ /* 0x004fca00078e00ff */
[----:B------:R-:W-:-:S04]  /*145d0*/  @P0 SHF.R.U32.HI R6, RZ, R5, R4 ;  /* 0x00000005ff060219 */ /* 0x000fc80000011604 */
[----:B------:R-:W-:Y:S01]  /*145e0*/  LOP3.LUT R6, RZ, R6, RZ, 0x33, !PT ;  /* 0x00000006ff067212 */ /* 0x000fe200078e33ff */
[----:B------:R-:W-:Y:S06]  /*145f0*/  BRA `(.L_x_1325) ;  /* 0x0000000000107947 */ /* 0x000fec0003800000 */
.L_x_1324:
[----:B------:R-:W-:-:S13]  /*14600*/  ISETP.NE.AND P0, PT, R3, 0x1, PT ;  /* 0x000000010300780c */ /* 0x000fda0003f05270 */
[----:B--2---:R-:W2:Y:S02]  /*14610*/  @P0 LDC.64 R4, c[0x0][0x9e8] ;  /* 0x00027a00ff040b82 */ /* 0x004ea40000000a00 */
[----:B--2---:R-:W-:-:S05]  /*14620*/  @P0 IMAD.HI.U32 R4, R6, R4, RZ ;  /* 0x0000000406040227 */ /* 0x004fca00078e00ff */
[----:B------:R-:W-:-:S07]  /*14630*/  @P0 SHF.R.U32.HI R6, RZ, R5, R4 ;  /* 0x00000005ff060219 */ /* 0x000fce0000011604 */
.L_x_1325:
[----:B------:R-:W-:Y:S05]  /*14640*/  BSYNC B0 ;  /* 0x0000000000007941 */ /* 0x000fea0003800000 */
.L_x_1323:
[----:B------:R-:W-:-:S05]  /*14650*/  IMAD R3, R6, R3, RZ ;  /* 0x0000000306037224 */ /* 0x000fca00078e02ff */
[----:B------:R-:W-:-:S07]  /*14660*/  VIMNMX R2, R2, R3, !PT ;  /* 0x0000000302027248 */ /* 0x000fce0007fe0100 */
.L_x_1322:
[----:B------:R-:W-:Y:S01]  /*14670*/  SHF.R.S32.HI R3, RZ, 0x1f, R2 ;  /* 0x0000001fff037819 */ /* 0x000fe20000011402 */
[----:B------:R-:W-:Y:S01]  /*14680*/  IMAD.MOV.U32 R5, RZ, RZ, RZ ;  /* 0x000000ffff057224 */ /* 0x000fe200078e00ff */
[----:B--2---:R-:W-:Y:S01]  /*14690*/  SHF.R.U32.HI R4, RZ, 0x10, R7 ;  /* 0x00000010ff047819 */ /* 0x004fe20000011607 */
[----:B------:R-:W-:Y:S01]  /*146a0*/  BSSY B0, `(.L_x_1326) ;  /* 0x0000029000007945 */ /* 0x000fe20003800000 */
[----:B------:R-:W-:Y:S01]  /*146b0*/  LEA.HI R3, R3, R2, RZ, 0x6 ;  /* 0x0000000203037211 */ /* 0x000fe200078f30ff */
[----:B01----:R-:W-:Y:S01]  /*146c0*/  IMAD.MOV.U32 R10, RZ, RZ, R5 ;  /* 0x000000ffff0a7224 */ /* 0x003fe200078e0005 */
[----:B------:R-:W-:Y:S02]  /*146d0*/  ISETP.NE.AND P0, PT, R4, RZ, PT ;  /* 0x000000ff0400720c */ /* 0x000fe40003f05270 */
[----:B------:R-:W-:Y:S02]  /*146e0*/  SHF.R.S32.HI R3, RZ, 0x6, R3 ;  /* 0x00000006ff037819 */ /* 0x000fe40000011403 */
[----:B------:R-:W-:-:S02]  /*146f0*/  LOP3.LUT R8, R7, 0xff, RZ, 0xc0, !PT ;  /* 0x000000ff07087812 */ /* 0x000fc400078ec0ff */
[----:B------:R-:W-:-:S04]  /*14700*/  VIMNMX R9, RZ, R3, !PT ;  /* 0x00000003ff097248 */ /* 0x000fc80007fe0100 */
[----:B------:R-:W-:Y:S01]  /*14710*/  ISETP.GT.AND P1, PT, R0, R9, PT ;  /* 0x000000090000720c */ /* 0x000fe20003f24270 */
[----:B------:R0:W-:Y:S02]  /*14720*/  STL [R1+0x34], R9 ;  /* 0x0000340901007387 */ /* 0x0001e40000100800 */
[----:B------:R-:W1:Y:S02]  /*14730*/  @!P0 LDC R4, c[0x0][0x9f0] ;  /* 0x00027c00ff048b82 */ /* 0x000e640000000800 */
[----:B------:R0:W-:Y:S04]  /*14740*/  STL [R1+0x38], R5 ;  /* 0x0000380501007387 */ /* 0x0001e80000100800 */
[----:B------:R0:W-:Y:S04]  /*14750*/  STL [R1+0x40], R8 ;  /* 0x0000400801007387 */ /* 0x0001e80000100800 */
[----:B------:R-:W-:Y:S05]  /*14760*/  @!P1 BRA `(.L_x_1327) ;  /* 0x0000000000709947 */ /* 0x000fea0003800000 */
[-C--:B01----:R-:W-:Y:S02]  /*14770*/  IABS R5, R4.reuse ;  /* 0x0000000400057213 */ /* 0x083fe40000000000 */
[----:B------:R-:W-:Y:S02]  /*14780*/  IABS R7, R4 ;  /* 0x0000000400077213 */ /* 0x000fe40000000000 */
[----:B------:R-:W0:Y:S03]  /*14790*/  I2F.RP R2, R5 ;  /* 0x0000000500027306 */ /* 0x000e260000209400 */
[----:B------:R-:W-:-:S05]  /*147a0*/  IMAD.MOV R7, RZ, RZ, -R7 ;  /* 0x000000ffff077224 */ /* 0x000fca00078e0a07 */
[----:B0-----:R-:W0:Y:S02]  /*147b0*/  MUFU.RCP R2, R2 ;  /* 0x0000000200027308 */ /* 0x001e240000001000 */
[----:B0-----:R-:W-:-:S06]  /*147c0*/  VIADD R2, R2, 0xffffffe ;  /* 0x0ffffffe02027836 */ /* 0x001fcc0000000000 */
[----:B------:R-:W0:Y:S02]  /*147d0*/  F2I.FTZ.U32.TRUNC.NTZ R3, R2 ;  /* 0x0000000200037305 */ /* 0x000e24000021f000 */
[----:B0-----:R-:W-:-:S04]  /*147e0*/  IMAD.MOV R2, RZ, RZ, -R3 ;  /* 0x000000ffff027224 */ /* 0x001fc800078e0a03 */
[----:B------:R-:W-:Y:S02]  /*147f0*/  IMAD R6, R2, R5, RZ ;  /* 0x0000000502067224 */ /* 0x000fe400078e02ff */
[----:B------:R-:W-:-:S04]  /*14800*/  IMAD.MOV.U32 R2, RZ, RZ, RZ ;  /* 0x000000ffff027224 */ /* 0x000fc800078e00ff */
[----:B------:R-:W-:Y:S01]  /*14810*/  IMAD.HI.U32 R6, R3, R6, R2 ;  /* 0x0000000603067227 */ /* 0x000fe200078e0002 */
[----:B------:R-:W-:-:S05]  /*14820*/  IADD3 R3, R4, -0x1, R0 ;  /* 0xffffffff04037810 */ /* 0x000fca0007ffe000 */
[----:B------:R-:W-:-:S05]  /*14830*/  IMAD.IADD R3, R3, 0x1, -R9 ;  /* 0x0000000103037824 */ /* 0x000fca00078e0a09 */
[----:B------:R-:W-:Y:S02]  /*14840*/  IABS R2, R3 ;  /* 0x0000000300027213 */ /* 0x000fe40000000000 */
[----:B------:R-:W-:-:S03]  /*14850*/  LOP3.LUT R3, R3, R4, RZ, 0x3c, !PT ;  /* 0x0000000403037212 */ /* 0x000fc600078e3cff */
        /* <DEDUP_REMOVED lines=13> */
.L_x_1327:
[----:B------:R-:W-:Y:S05]  /*14930*/  BSYNC B0 ;  /* 0x0000000000007941 */ /* 0x000fea0003800000 */
.L_x_1326:
[----:B------:R-:W-:Y:S01]  /*14940*/  IMAD.MOV.U32 R3, RZ, RZ, R10 ;  /* 0x000000ffff037224 */ /* 0x000fe200078e000a */
[----:B------:R-:W-:Y:S03]  /*14950*/  BSSY B7, `(.L_x_1328) ;  /* 0x00004ce000077945 */ /* 0x000fe60003800000 */
[----:B------:R-:W-:-:S05]  /*14960*/  IMAD R2, R8, R3, R9 ;  /* 0x0000000308027224 */ /* 0x000fca00078e0209 */
[----:B------:R-:W-:Y:S01]  /*14970*/  VIADDMNMX R0, R2, R3, R0, PT ;  /* 0x0000000302007246 */ /* 0x000fe20003800100 */
[----:B------:R3:W-:Y:S03]  /*14980*/  STL [R1+0x24], R2 ;  /* 0x0000240201007387 */ /* 0x0007e60000100800 */
[----:B------:R-:W-:Y:S01]  /*14990*/  ISETP.GT.AND P0, PT, R0, R2, PT ;  /* 0x000000020000720c */ /* 0x000fe20003f04270 */
[----:B------:R3:W-:-:S12]  /*149a0*/  STL [R1+0x3c], R0 ;  /* 0x00003c0001007387 */ /* 0x0007d80000100800 */
[----:B---3--:R-:W-:Y:S05]  /*149b0*/  @P0 BRA `(.L_x_1329) ;  /* 0x00000000004c0947 */ /* 0x008fea0003800000 */
[----:B------:R-:W3:Y:S02]  /*149c0*/  S2R R2, SR_TID.X ;  /* 0x0000000000027919 */ /* 0x000ee40000002100 */
[----:B---3--:R-:W-:-:S04]  /*149d0*/  LOP3.LUT R2, R2, 0x7f, RZ, 0xc0, !PT ;  /* 0x0000007f02027812 */ /* 0x008fc800078ec0ff */
[----:B------:R-:W-:-:S13]  /*149e0*/  ISETP.NE.AND P0, PT, R2, RZ, PT ;  /* 0x000000ff0200720c */ /* 0x000fda0003f05270 */
[----:B------:R-:W-:Y:S05]  /*149f0*/  @P0 BRA `(.L_x_1330) ;  /* 0x0000004c000c0947 */ /* 0x000fea0003800000 */
[----:B------:R-:W3:Y:S01]  /*14a00*/  S2R R3, SR_LANEID ;  /* 0x0000000000037919 */ /* 0x000ee20000000000 */
[----:B------:R-:W-:Y:S01]  /*14a10*/  VOTEU.ANY UR4, UPT, PT ;  /* 0x0000000000047886 */ /* 0x000fe200038e0100 */
[----:B------:R-:W-:Y:S01]  /*14a20*/  ULDC.64 UR6, c[0x0][0x208] ;  /* 0x0000820000067ab9 */ /* 0x000fe20000000a00 */
[----:B------:R-:W3:Y:S08]  /*14a30*/  FLO.U32 R0, UR4 ;  /* 0x0000000400007d00 */ /* 0x000ef000080e0000 */
[----:B0-----:R-:W0:Y:S01]  /*14a40*/  POPC R5, UR4 ;  /* 0x0000000400057d09 */ /* 0x001e220008000000 */
[----:B---3--:R-:W-:-:S02]  /*14a50*/  ISETP.EQ.U32.AND P0, PT, R0, R3, PT ;  /* 0x000000030000720c */ /* 0x008fc40003f02070 */
[----:B------:R-:W0:Y:S11]  /*14a60*/  LDC.64 R2, c[0x0][0xc60] ;  /* 0x00031800ff027b82 */ /* 0x000e360000000a00 */
[----:B0-----:R-:W3:Y:S01]  /*14a70*/  @P0 ATOMG.E.ADD.STRONG.GPU PT, R3, desc[UR6][R2.64], R5 ;  /* 0x00000005020309a8 */ /* 0x001ee200081ee1c6 */
[----:B-1----:R-:W0:Y:S02]  /*14a80*/  S2R R4, SR_LTMASK ;  /* 0x0000000000047919 */ /* 0x002e240000003900 */
[----:B0-----:R-:W-:-:S04]  /*14a90*/  LOP3.LUT R4, R4, UR4, RZ, 0xc0, !PT ;  /* 0x0000000404047c12 */ /* 0x001fc8000f8ec0ff */
[----:B------:R-:W0:Y:S01]  /*14aa0*/  POPC R7, R4 ;  /* 0x0000000400077309 */ /* 0x000e220000000000 */
[----:B---3--:R-:W0:Y:S02]  /*14ab0*/  SHFL.IDX PT, R0, R3, R0, 0x1f ;  /* 0x00001f0003007589 */ /* 0x008e2400000e0000 */
[----:B0-----:R-:W-:-:S05]  /*14ac0*/  IADD3 R0, R0, UR38, R7 ;  /* 0x0000002600007c10 */ /* 0x001fca000fffe007 */
[----:B------:R3:W-:Y:S01]  /*14ad0*/  STL [R1], R0 ;  /* 0x0000000001007387 */ /* 0x0007e20000100800 */
[----:B------:R-:W-:Y:S05]  /*14ae0*/  BRA `(.L_x_1330) ;  /* 0x0000004800d07947 */ /* 0x000fea0003800000 */
.L_x_1329:
        /* <DEDUP_REMOVED lines=8> */
[----:B-1----:R-:W-:Y:S02]  /*14b70*/  IMAD.U32 R4, RZ, RZ, UR6 ;  /* 0x00000006ff047e24 */ /* 0x002fe4000f8e00ff */
[----:B------:R-:W1:Y:S01]  /*14b80*/  LDC.64 R2, c[0x4][R2] ;  /* 0x0100000002027b82 */ /* 0x000e620000000a00 */
[----:B0-----:R-:W-:Y:S02]  /*14b90*/  IMAD.U32 R5, RZ, RZ, UR7 ;  /* 0x00000007ff057e24 */ /* 0x001fe4000f8e00ff */
[----:B------:R-:W-:Y:S02]  /*14ba0*/  IMAD.U32 R6, RZ, RZ, UR8 ;  /* 0x00000008ff067e24 */ /* 0x000fe4000f8e00ff */
[----:B------:R-:W-:-:S02]  /*14bb0*/  IMAD.U32 R7, RZ, RZ, UR9 ;  /* 0x00000009ff077e24 */ /* 0x000fc4000f8e00ff */
[----:B--2---:R-:W-:Y:S02]  /*14bc0*/  IMAD.U32 R10, RZ, RZ, UR4 ;  /* 0x00000004ff0a7e24 */ /* 0x004fe4000f8e00ff */
[----:B------:R-:W-:Y:S02]  /*14bd0*/  IMAD.U32 R11, RZ, RZ, UR5 ;  /* 0x00000005ff0b7e24 */ /* 0x000fe4000f8e00ff */
[----:B------:R-:W-:Y:S02]  /*14be0*/  IMAD.MOV.U32 R8, RZ, RZ, 0x70 ;  /* 0x00000070ff087424 */ /* 0x000fe400078e00ff */
[----:B------:R-:W-:Y:S02]  /*14bf0*/  IMAD.MOV.U32 R12, RZ, RZ, 0x1 ;  /* 0x00000001ff0c7424 */ /* 0x000fe400078e00ff */
[----:B------:R-:W-:-:S07]  /*14c00*/  IMAD.MOV.U32 R13, RZ, RZ, RZ ;  /* 0x000000ffff0d7224 */ /* 0x000fce00078e00ff */
[----:B------:R-:W-:-:S07]  /*14c10*/  LEPC R20, `(.L_x_1332) ;  /* 0x000000001014794e */ /* 0x000fce0000000000 */
[----:B-1----:R-:W-:Y:S05]  /*14c20*/  CALL.ABS.NOINC R2 ;  /* 0x0000000002007343 */ /* 0x002fea0003c00000 */
.L_x_1332:
[----:B------:R-:W-:Y:S05]  /*14c30*/  BSYNC B6 ;  /* 0x0000000000067941 */ /* 0x000fea0003800000 */
.L_x_1331:
        /* <DEDUP_REMOVED lines=9> */
[----:B-1----:R-:W-:Y:S02]  /*14cd0*/  IMAD.U32 R4, RZ, RZ, UR6 ;  /* 0x00000006ff047e24 */ /* 0x002fe4000f8e00ff */
[----:B0-----:R-:W-:Y:S02]  /*14ce0*/  IMAD.U32 R5, RZ, RZ, UR7 ;  /* 0x00000007ff057e24 */ /* 0x001fe4000f8e00ff */
[----:B------:R-:W-:Y:S02]  /*14cf0*/  IMAD.U32 R6, RZ, RZ, UR8 ;  /* 0x00000008ff067e24 */ /* 0x000fe4000f8e00ff */
[----:B------:R-:W-:-:S02]  /*14d00*/  IMAD.U32 R7, RZ, RZ, UR9 ;  /* 0x00000009ff077e24 */ /* 0x000fc4000f8e00ff */
[----:B--2---:R-:W-:Y:S02]  /*14d10*/  IMAD.U32 R10, RZ, RZ, UR4 ;  /* 0x00000004ff0a7e24 */ /* 0x004fe4000f8e00ff */
[----:B------:R-:W-:Y:S02]  /*14d20*/  IMAD.U32 R11, RZ, RZ, UR5 ;  /* 0x00000005ff0b7e24 */ /* 0x000fe4000f8e00ff */
[----:B------:R-:W-:Y:S02]  /*14d30*/  IMAD.MOV.U32 R8, RZ, RZ, 0x70 ;  /* 0x00000070ff087424 */ /* 0x000fe400078e00ff */
[----:B------:R-:W-:Y:S02]  /*14d40*/  IMAD.MOV.U32 R12, RZ, RZ, 0x1 ;  /* 0x00000001ff0c7424 */ /* 0x000fe400078e00ff */
[----:B---3--:R-:W-:-:S07]  /*14d50*/  IMAD.MOV.U32 R13, RZ, RZ, RZ ;  /* 0x000000ffff0d7224 */ /* 0x008fce00078e00ff */
[----:B------:R-:W-:-:S07]  /*14d60*/  LEPC R20, `(.L_x_1335) ;  /* 0x000000001014794e */ /* 0x000fce0000000000 */
[----:B----4-:R-:W-:Y:S05]  /*14d70*/  CALL.ABS.NOINC R2 ;  /* 0x0000000002007343 */ /* 0x010fea0003c00000 */
.L_x_1335:
        /* <DEDUP_REMOVED lines=15> */
.L_x_1334:
[----:B------:R-:W-:Y:S05]  /*14e70*/  BSYNC B6 ;  /* 0x0000000000067941 */ /* 0x000fea0003800000 */
.L_x_1333:
[----:B------:R-:W3:Y:S01]  /*14e80*/  LDL R0, [R1+0xc] ;  /* 0x00000c0001007983 */ /* 0x000ee20000100800 */
[----:B------:R-:W-:Y:S02]  /*14e90*/  ULDC.64 UR4, c[0x0][0x9f8] ;  /* 0x00027e0000047ab9 */ /* 0x000fe40000000a00 */
[----:B------:R-:W-:Y:S01]  /*14ea0*/  ISETP.NE.U32.AND P0, PT, RZ, UR4, PT ;  /* 0x00000004ff007c0c */ /* 0x000fe2000bf05070 */
[----:B------:R-:W4:Y:S01]  /*14eb0*/  LDL R17, [R1+0x3c] ;  /* 0x00003c0001117983 */ /* 0x000f220000100800 */
[----:B------:R-:W-:Y:S02]  /*14ec0*/  ULDC.64 UR6, c[0x0][0x208] ;  /* 0x0000820000067ab9 */ /* 0x000fe40000000a00 */
[----:B------:R-:W-:Y:S01]  /*14ed0*/  ISETP.NE.AND.EX P0, PT, RZ, UR5, PT, P0 ;  /* 0x00000005ff007c0c */ /* 0x000fe2000bf05300 */
[----:B------:R-:W-:-:S12]  /*14ee0*/  ULDC.64 UR4, c[0x0][0xa08] ;  /* 0x0002820000047ab9 */ /* 0x000fd80000000a00 */
[----:B------:R-:W5:Y:S01]  /*14ef0*/  @P0 LDC.64 R2, c[0x0][0x9f8] ;  /* 0x00027e00ff020b82 */ /* 0x000f620000000a00 */
[----:B---3--:R-:W-:Y:S02]  /*14f00*/  IMAD.MOV.U32 R7, RZ, RZ, R0 ;  /* 0x000000ffff077224 */ /* 0x008fe400078e0000 */
[----:B-----5:R-:W-:-:S05]  /*14f10*/  @P0 IMAD.WIDE R2, R0, 0x4, R2 ;  /* 0x0000000400020825 */ /* 0x020fca00078e0202 */
[----:B------:R3:W0:Y:S01]  /*14f20*/  @P0 LDG.E R7, desc[UR6][R2.64] ;  /* 0x0000000602070981 */ /* 0x000622000c1e1900 */
[----:B----4-:R-:W-:Y:S01]  /*14f30*/  VIADD R0, R17, 0xffffffff ;  /* 0xffffffff11007836 */ /* 0x010fe20000000000 */
[----:B---3--:R-:W3:Y:S02]  /*14f40*/  LDC.64 R2, c[0x0][0x418] ;  /* 0x00010600ff027b82 */ /* 0x008ee40000000a00 */
[----:B---3--:R-:W-:Y:S01]  /*14f50*/  LOP3.LUT P0, RZ, R2, UR4, RZ, 0xfc, !PT ;  /* 0x0000000402ff7c12 */ /* 0x008fe2000f80fcff */
[----:B------:R-:W-:-:S03]  /*14f60*/  UMOV UR4, 0xffffffff ;  /* 0xffffffff00047882 */ /* 0x000fc60000000000 */
[----:B------:R-:W-:Y:S02]  /*14f70*/  LOP3.LUT P0, RZ, R3, UR5, RZ, 0xfc, P0 ;  /* 0x0000000503ff7c12 */ /* 0x000fe4000800fcff */
[----:B0-----:R-:W-:Y:S01]  /*14f80*/  SHF.R.S32.HI R8, RZ, 0x1f, R7 ;  /* 0x0000001fff087819 */ /* 0x001fe20000011407 */
[----:B------:R0:W-:Y:S01]  /*14f90*/  STL [R1+0x8], R7 ;  /* 0x0000080701007387 */ /* 0x0001e20000100800 */
[----:B------:R-:W-:-:S03]  /*14fa0*/  SEL R17, R7, RZ, !P0 ;  /* 0x000000ff07117207 */ /* 0x000fc60004000000 */
[----:B------:R0:W-:Y:S01]  /*14fb0*/  STL [R1+0x1c], R8 ;  /* 0x00001c0801007387 */ /* 0x0001e20000100800 */
[----:B------:R-:W-:Y:S05]  /*14fc0*/  BRA.DIV UR4, `(.L_x_1336) ;  /* 0x0000005e04ec7947 */ /* 0x000fea000b800000 */
[----:B-1----:R-:W1:Y:S02]  /*14fd0*/  S2R R4, SR_TID.X ;  /* 0x0000000000047919 */ /* 0x002e640000002100 */
[----:B-1----:R-:W-:-:S04]  /*14fe0*/  SHF.R.U32.HI R4, RZ, 0x5, R4 ;  /* 0x00000005ff047819 */ /* 0x002fc80000011604 */
[----:B------:R-:W-:-:S05]  /*14ff0*/  LOP3.LUT R4, R4, 0x3, RZ, 0xc0, !PT ;  /* 0x0000000304047812 */ /* 0x000fca00078ec0ff */
[----:B------:R1:W3:Y:S02]  /*15000*/  SHFL.IDX PT, R14, R4, RZ, 0x1f ;  /* 0x00001fff040e7589 */ /* 0x0002e400000e0000 */
.L_x_1453:
[----:B-1----:R-:W4:Y:S01]  /*15010*/  LDL.LU R4, [R1+0x18] ;  /* 0x0000180001047983 */ /* 0x002f220000300800 */
[----:B------:R-:W-:Y:S02]  /*15020*/  PLOP3.LUT P1, PT, PT, PT, PT, 0x8, 0x0 ;  /* 0x000000000000781c */ /* 0x000fe40003f2e170 */
[----:B---3--:R-:W-:Y:S01]  /*15030*/  ISETP.NE.AND P0, PT, R14, RZ, PT ;  /* 0x000000ff0e00720c */ /* 0x008fe20003f05270 */
[----:B------:R1:W-:Y:S01]  /*15040*/  STL [R1+0x4], R0 ;  /* 0x0000040001007387 */ /* 0x0003e20000100800 */
[----:B----4-:R-:W-:-:S09]  /*15050*/  LOP3.LUT R4, R4, 0xfffffffe, RZ, 0xc0, !PT ;  /* 0xfffffffe04047812 */ /* 0x010fd200078ec0ff */
[----:B------:R-:W-:-:S05]  /*15060*/  @P1 LOP3.LUT R4, R4, 0x1, RZ, 0xfc, !PT ;  /* 0x0000000104041812 */ /* 0x000fca00078efcff */
[----:B------:R1:W-:Y:S01]  /*15070*/  STL [R1+0x18], R4 ;  /* 0x0000180401007387 */ /* 0x0003e20000100800 */
[----:B------:R-:W-:Y:S05]  /*15080*/  @P0 BRA `(.L_x_1337) ;  /* 0x00000004004c0947 */ /* 0x000fea0003800000 */
[----:B------:R-:W-:-:S03]  /*15090*/  UMOV UR4, 0xffffffff ;  /* 0xffffffff00047882 */ /* 0x000fc60000000000 */
[----:B------:R-:W-:Y:S05]  /*150a0*/  BRA.DIV UR4, `(.L_x_1338) ;  /* 0x0000005e04e87947 */ /* 0x000fea000b800000 */
[----:B------:R-:W-:-:S13]  /*150b0*/  ELECT P6, URZ, PT ;  /* 0x00000000003f782f */ /* 0x000fda00038c0000 */
.L_x_1456:
[----:B------:R-:W-:Y:S05]  /*150c0*/  @!P6 BRA `(.L_x_1337) ;  /* 0x00000004003ce947 */ /* 0x000fea0003800000 */
[----:B------:R-:W-:-:S04]  /*150d0*/  ISETP.NE.U32.AND P0, PT, R2, RZ, PT ;  /* 0x000000ff0200720c */ /* 0x000fc80003f05070 */
[----:B------:R-:W-:-:S13]  /*150e0*/  ISETP.NE.AND.EX P0, PT, R3, RZ, PT, P0 ;  /* 0x000000ff0300720c */ /* 0x000fda0003f05300 */
[----:B------:R-:W-:Y:S05]  /*150f0*/  @!P0 BRA `(.L_x_1339) ;  /* 0x0000000000548947 */ /* 0x000fea0003800000 */
[----:B------:R-:W3:Y:S01]  /*15100*/  LDC R6, c[0x0][0x43c] ;  /* 0x00010f00ff067b82 */ /* 0x000ee20000000800 */
[----:B------:R-:W-:Y:S01]  /*15110*/  IMAD.MOV.U32 R9, RZ, RZ, R0 ;  /* 0x000000ffff097224 */ /* 0x000fe200078e0000 */
[----:B------:R-:W-:Y:S01]  /*15120*/  ULDC.64 UR4, c[0x0][0x428] ;  /* 0x00010a0000047ab9 */ /* 0x000fe20000000a00 */
[----:B------:R-:W-:Y:S02]  /*15130*/  ULDC.64 UR6, c[0x0][0x208] ;  /* 0x0000820000067ab9 */ /* 0x000fe40000000a00 */
[----:B-1----:R-:W-:Y:S01]  /*15140*/  IMAD.MOV.U32 R0, RZ, RZ, R9 ;  /* 0x000000ffff007224 */ /* 0x002fe200078e0009 */
[----:B---3--:R-:W-:-:S13]  /*15150*/  ISETP.NE.AND P0, PT, R6, 0x1, PT ;  /* 0x000000010600780c */ /* 0x008fda0003f05270 */
[----:B------:R-:W1:Y:S02]  /*15160*/  @P0 LDC.64 R4, c[0x0][0x440] ;  /* 0x00011000ff040b82 */ /* 0x000e640000000a00 */
[----:B-1----:R-:W-:-:S05]  /*15170*/  @P0 IMAD.HI.U32 R4, R9, R4, RZ ;  /* 0x0000000409040227 */ /* 0x002fca00078e00ff */
        /* <DEDUP_REMOVED lines=13> */
.L_x_1339:
[----:B---3--:R-:W3:Y:S01]  /*15250*/  LDL R2, [R1+0x10] ;  /* 0x0000100001027983 */ /* 0x008ee20000100800 */
[----:B-1----:R-:W-:Y:S01]  /*15260*/  IMAD R0, R19, 0x8, R18 ;  /* 0x0000000813007824 */ /* 0x002fe200078e0212 */
[----:B---3--:R-:W-:-:S04]  /*15270*/  SHF.L.U32 R2, R2, 0x1f, RZ ;  /* 0x0000001f02027819 */ /* 0x008fc800000006ff */
[----:B------:R-:W1:Y:S02]  /*15280*/  SYNCS.PHASECHK.TRANS64.TRYWAIT P0, [R0+URZ+0x30840], R2 ;  /* 0x03084002000075a7 */ /* 0x000e64000800017f */
[----:B-1----:R-:W-:Y:S05]  /*15290*/  @!P0 BRA `(.L_x_1340) ;  /* 0x0000005c008c8947 */ /* 0x002fea0003800000 */
.L_x_1457:
[----:B------:R-:W3:Y:S02]  /*152a0*/  S2R R3, SR_TID.X ;  /* 0x0000000000037919 */ /* 0x000ee40000002100 */
[----:B---3--:R-:W-:-:S04]  /*152b0*/  LOP3.LUT R3, R3, 0x7f, RZ, 0xc0, !PT ;  /* 0x0000007f03037812 */ /* 0x008fc800078ec0ff */
[----:B------:R-:W-:-:S13]  /*152c0*/  ISETP.NE.AND P0, PT, R3, RZ, PT ;  /* 0x000000ff0300720c */ /* 0x000fda0003f05270 */
[----:B------:R-:W-:Y:S05]  /*152d0*/  @P0 BRA `(.L_x_1341) ;  /* 0x00000000001c0947 */ /* 0x000fea0003800000 */
[----:B------:R-:W3:Y:S01]  /*152e0*/  S2R R3, SR_TID.X ;  /* 0x0000000000037919 */ /* 0x000ee20000002100 */
[----:B-1----:R-:W-:-:S04]  /*152f0*/  IMAD.MOV.U32 R2, RZ, RZ, 0x8000 ;  /* 0x00008000ff027424 */ /* 0x002fc800078e00ff */
[----:B------:R4:W-:Y:S01]  /*15300*/  SYNCS.ARRIVE.TRANS64 RZ, [R0+URZ+0x30830], R2 ;  /* 0x0308300200ff79a7 */ /* 0x0009e2000800003f */
[----:B---3--:R-:W-:-:S04]  /*15310*/  LOP3.LUT R3, R3, 0x1f, RZ, 0xc0, !PT ;  /* 0x0000001f03037812 */ /* 0x008fc800078ec0ff */
[----:B------:R-:W-:-:S13]  /*15320*/  ISETP.NE.AND P0, PT, R3, RZ, PT ;  /* 0x000000ff0300720c */ /* 0x000fda0003f05270 */
[----:B----4-:R-:W-:Y:S05]  /*15330*/  @!P0 BRA `(.L_x_1341) ;  /* 0x0000000000048947 */ /* 0x010fea0003800000 */
[----:B------:R-:W-:Y:S01]  /*15340*/  BPT.TRAP 0x1 ;  /* 0x000000040000795c */ /* 0x000fe20000300000 */
.L_x_1341:
[----:B-1----:R-:W3:Y:S04]  /*15350*/  LDL R2, [R1+0x14] ;  /* 0x0000140001027983 */ /* 0x002ee80000100800 */
[----:B------:R-:W4:Y:S01]  /*15360*/  LDL R3, [R1+0x4] ;  /* 0x0000040001037983 */ /* 0x000f220000100800 */
[----:B------:R-:W-:Y:S01]  /*15370*/  R2UR UR9, R0 ;  /* 0x00000000000972ca */ /* 0x000fe200000e0000 */
[----:B------:R-:W-:-:S05]  /*15380*/  IMAD R0, R19, 0x8000, R18 ;  /* 0x0000800013007824 */ /* 0x000fca00078e0212 */
[----:B------:R-:W-:Y:S01]  /*15390*/  R2UR UR14, R0 ;  /* 0x00000000000e72ca */ /* 0x000fe200000e0000 */
[----:B------:R-:W-:Y:S01]  /*153a0*/  UIADD3 UR4, UP0, UR36, 0x370, URZ ;  /* 0x0000037024047890 */ /* 0x000fe2000ff1e03f */
[----:B---3--:R-:W-:Y:S02]  /*153b0*/  R2UR UR5, R2 ;  /* 0x00000000020572ca */ /* 0x008fe400000e0000 */
[----:B------:R-:W3:Y:S01]  /*153c0*/  LDL.LU R2, [R1+0x18] ;  /* 0x0000180001027983 */ /* 0x000ee20000300800 */
[----:B----4-:R-:W-:Y:S02]  /*153d0*/  R2UR UR11, R3 ;  /* 0x00000000030b72ca */ /* 0x010fe400000e0000 */
[----:B------:R-:W-:Y:S02]  /*153e0*/  R2UR UR12, R16 ;  /* 0x00000000100c72ca */ /* 0x000fe400000e0000 */
[----:B-----5:R-:W-:Y:S01]  /*153f0*/  R2UR UR13, R17 ;  /* 0x00000000110d72ca */ /* 0x020fe200000e0000 */
[----:B------:R-:W-:Y:S01]  /*15400*/  UIADD3 UR9, UR9, 0x30830, URZ ;  /* 0x0003083009097890 */ /* 0x000fe2000fffe03f */
[----:B------:R-:W-:-:S02]  /*15410*/  PLOP3.LUT P0, PT, PT, PT, PT, 0x80, 0x0 ;  /* 0x000000000000781c */ /* 0x000fc40003f0f070 */
[----:B------:R-:W-:Y:S02]  /*15420*/  UIADD3 UR8, UR14, 0x20400, URZ ;  /* 0x000204000e087890 */ /* 0x000fe4000fffe03f */
[----:B------:R-:W-:-:S03]  /*15430*/  UIADD3 UR15, UR14, 0x22400, URZ ;  /* 0x000224000e0f7890 */ /* 0x000fc6000fffe03f */
[----:B------:R-:W-:Y:S02]  /*15440*/  ULEA UR11, UR11, UR5, 0x6 ;  /* 0x000000050b0b7291 */ /* 0x000fe4000f8e303f */
[----:B------:R-:W-:Y:S02]  /*15450*/  UIADD3.X UR5, URZ, UR37, URZ, UP0, !UPT ;  /* 0x000000253f057290 */ /* 0x000fe400087fe43f */
[----:B------:R-:W-:Y:S01]  /*15460*/  UIADD3 UR17, UR14, 0x24400, URZ ;  /* 0x000244000e117890 */ /* 0x000fe2000fffe03f */
[----:B------:R-:W-:Y:S01]  /*15470*/  UMOV UR10, URZ ;  /* 0x0000003f000a7c82 */ /* 0x000fe20008000000 */
[----:B------:R-:W-:Y:S01]  /*15480*/  UMOV UR6, 0x0 ;  /* 0x0000000000067882 */ /* 0x000fe20000000000 */
[----:B------:R-:W-:Y:S01]  /*15490*/  UMOV UR7, 0x14f00000 ;  /* 0x14f0000000077882 */ /* 0x000fe20000000000 */
[----:B------:R-:W-:Y:S01]  /*154a0*/  UMOV UR16, 0x40 ;  /* 0x0000004000107882 */ /* 0x000fe20000000000 */
[----:B------:R-:W-:Y:S02]  /*154b0*/  UIADD3 UR18, UR14, 0x26400, URZ ;  /* 0x000264000e127890 */ /* 0x000fe4000fffe03f */
[----:B------:R1:W-:Y:S01]  /*154c0*/  UTMALDG.4D [UR8], [UR4], desc[UR6] ;  /* 0x00000608040075b4 */ /* 0x0003e20008019000 */
[----:B------:R-:W-:Y:S01]  /*154d0*/  UMOV UR14, 0x80 ;  /* 0x00000080000e7882 */ /* 0x000fe20000000000 */
[----:B-1----:R-:W-:Y:S01]  /*154e0*/  UMOV UR8, UR15 ;  /* 0x0000000f00087c82 */ /* 0x002fe20008000000 */
[----:B------:R-:W-:-:S02]  /*154f0*/  UMOV UR10, UR16 ;  /* 0x00000010000a7c82 */ /* 0x000fc40008000000 */
[----:B------:R1:W-:Y:S02]  /*15500*/  UTMALDG.4D [UR8], [UR4], desc[UR6] ;  /* 0x00000608040075b4 */ /* 0x0003e40008019000 */
[----:B-1----:R-:W-:Y:S01]  /*15510*/  UMOV UR8, UR17 ;  /* 0x0000001100087c82 */ /* 0x002fe20008000000 */
[----:B------:R-:W-:Y:S01]  /*15520*/  UMOV UR10, UR14 ;  /* 0x0000000e000a7c82 */ /* 0x000fe20008000000 */
[----:B------:R-:W-:Y:S01]  /*15530*/  UMOV UR14, 0xc0 ;  /* 0x000000c0000e7882 */ /* 0x000fe20000000000 */
[----:B------:R1:W-:Y:S02]  /*15540*/  UTMALDG.4D [UR8], [UR4], desc[UR6] ;  /* 0x00000608040075b4 */ /* 0x0003e40008019000 */
[----:B-1----:R-:W-:Y:S01]  /*15550*/  UMOV UR8, UR18 ;  /* 0x0000001200087c82 */ /* 0x002fe20008000000 */
[----:B------:R-:W-:Y:S02]  /*15560*/  UMOV UR10, UR14 ;  /* 0x0000000e000a7c82 */ /* 0x000fe40008000000 */
[----:B------:R4:W-:Y:S01]  /*15570*/  UTMALDG.4D [UR8], [UR4], desc[UR6] ;  /* 0x00000608040075b4 */ /* 0x0009e20008019000 */
[----:B---3--:R-:W-:-:S04]  /*15580*/  LOP3.LUT R2, R2, 0xfffffffe, RZ, 0xc0, !PT ;  /* 0xfffffffe02027812 */ /* 0x008fc800078ec0ff */
[----:B------:R-:W-:-:S05]  /*15590*/  @P0 LOP3.LUT R2, R2, 0x1, RZ, 0xfc, !PT ;  /* 0x0000000102020812 */ /* 0x000fca00078efcff */
[----:B------:R4:W-:Y:S01]  /*155a0*/  STL [R1+0x18], R2 ;  /* 0x0000180201007387 */ /* 0x0009e20000100800 */
[----:B------:R-:W-:Y:S01]  /*155b0*/  NOP ;  /* 0x0000000000007918 */ /* 0x000fe20000000000 */
.L_x_1337:
[----:B------:R-:W1:Y:S01]  /*155c0*/  LDL.LU R3, [R1+0x30] ;  /* 0x0000300001037983 */ /* 0x000e620000300800 */
[----:B------:R-:W-:Y:S05]  /*155d0*/  WARPSYNC.ALL ;  /* 0x0000000000007948 */ /* 0x000fea0003800000 */
[----:B----4-:R-:W-:Y:S01]  /*155e0*/  ULDC.64 UR4, c[0x0][0x298] ;  /* 0x0000a60000047ab9 */ /* 0x010fe20000000a00 */
[----:B------:R-:W-:Y:S01]  /*155f0*/  BSSY B6, `(.L_x_1342) ;  /* 0x000001c000067945 */ /* 0x000fe20003800000 */
[----:B------:R-:W-:Y:S01]  /*15600*/  BAR.SYNC.DEFER_BLOCKING 0x8, 0x180 ;  /* 0x0206000000007b1d */ /* 0x000fe20000010000 */
[----:B-1----:R-:W-:Y:S01]  /*15610*/  SHF.R.S32.HI R0, RZ, 0x1f, R3 ;  /* 0x0000001fff007819 */ /* 0x002fe20000011403 */
[----:B------:R-:W-:-:S04]  /*15620*/  IMAD.WIDE.U32 R4, R3, UR4, RZ ;  /* 0x0000000403047c25 */ /* 0x000fc8000f8e00ff */
[----:B------:R-:W-:Y:S01]  /*15630*/  IMAD R2, R0, UR4, RZ ;  /* 0x0000000400027c24 */ /* 0x000fe2000f8e02ff */
[----:B------:R1:W-:Y:S01]  /*15640*/  STL.64 [R1+0x48], R4 ;  /* 0x0000480401007387 */ /* 0x0003e20000100a00 */
[----:B------:R-:W-:Y:S02]  /*15650*/  VIADD R0, R18, 0x10400 ;  /* 0x0001040012007836 */ /* 0x000fe40000000000 */
[----:B------:R-:W-:-:S03]  /*15660*/  IMAD R2, R3, UR5, R2 ;  /* 0x0000000503027c24 */ /* 0x000fc6000f8e0202 */
[----:B------:R-:W-:Y:S01]  /*15670*/  LOP3.LUT P0, RZ, R0, 0x3ff, RZ, 0xc0, !PT ;  /* 0x000003ff00ff7812 */ /* 0x000fe2000780c0ff */
[----:B------:R-:W-:-:S05]  /*15680*/  IMAD.IADD R0, R5, 0x1, R2 ;  /* 0x0000000105007824 */ /* 0x000fca00078e0202 */
[----:B------:R1:W-:Y:S07]  /*15690*/  STL [R1+0x30], R0 ;  /* 0x0000300001007387 */ /* 0x0003ee0000100800 */
[----:B------:R-:W-:Y:S05]  /*156a0*/  @!P0 BRA `(.L_x_1343) ;  /* 0x0000000000408947 */ /* 0x000fea0003800000 */
[----:B------:R-:W-:Y:S01]  /*156b0*/  MOV R2, 0x0 ;  /* 0x0000000000027802 */ /* 0x000fe20000000f00 */
[----:B------:R-:W-:Y:S01]  /*156c0*/  ULDC.64 UR6, c[0x4][0x1b8] ;  /* 0x01006e0000067ab9 */ /* 0x000fe20000000a00 */
[----:B------:R-:W-:Y:S01]  /*156d0*/  ULDC.64 UR8, c[0x4][0x1c0] ;  /* 0x0100700000087ab9 */ /* 0x000fe20000000a00 */
[----:B------:R-:W-:Y:S01]  /*156e0*/  ULDC.64 UR4, c[0x4][0x130] ;  /* 0x01004c0000047ab9 */ /* 0x000fe20000000a00 */
[----:B-1----:R-:W-:Y:S02]  /*156f0*/  IMAD.U32 R4, RZ, RZ, UR6 ;  /* 0x00000006ff047e24 */ /* 0x002fe4000f8e00ff */
[----:B------:R-:W1:Y:S01]  /*15700*/  LDC.64 R2, c[0x4][R2] ;  /* 0x0100000002027b82 */ /* 0x000e620000000a00 */
[----:B------:R-:W-:Y:S02]  /*15710*/  IMAD.U32 R5, RZ, RZ, UR7 ;  /* 0x00000007ff057e24 */ /* 0x000fe4000f8e00ff */
[----:B------:R-:W-:Y:S02]  /*15720*/  IMAD.U32 R6, RZ, RZ, UR8 ;  /* 0x00000008ff067e24 */ /* 0x000fe4000f8e00ff */
[----:B0-----:R-:W-:-:S02]  /*15730*/  IMAD.U32 R7, RZ, RZ, UR9 ;  /* 0x00000009ff077e24 */ /* 0x001fc4000f8e00ff */
[----:B--2---:R-:W-:Y:S02]  /*15740*/  IMAD.U32 R10, RZ, RZ, UR4 ;  /* 0x00000004ff0a7e24 */ /* 0x004fe4000f8e00ff */
[----:B------:R-:W-:Y:S02]  /*15750*/  IMAD.U32 R11, RZ, RZ, UR5 ;  /* 0x00000005ff0b7e24 */ /* 0x000fe4000f8e00ff */
[----:B------:R-:W-:Y:S02]  /*15760*/  IMAD.MOV.U32 R8, RZ, RZ, 0x70 ;  /* 0x00000070ff087424 */ /* 0x000fe400078e00ff */
[----:B------:R-:W-:Y:S02]  /*15770*/  IMAD.MOV.U32 R12, RZ, RZ, 0x1 ;  /* 0x00000001ff0c7424 */ /* 0x000fe400078e00ff */
[----:B------:R-:W-:-:S07]  /*15780*/  IMAD.MOV.U32 R13, RZ, RZ, RZ ;  /* 0x000000ffff0d7224 */ /* 0x000fce00078e00ff */
[----:B------:R-:W-:-:S07]  /*15790*/  LEPC R20, `(.L_x_1343) ;  /* 0x000000001014794e */ /* 0x000fce0000000000 */
[----:B-1----:R-:W-:Y:S05]  /*157a0*/  CALL.ABS.NOINC R2 ;  /* 0x0000000002007343 */ /* 0x002fea0003c00000 */
.L_x_1343:
[----:B------:R-:W-:Y:S05]  /*157b0*/  BSYNC B6 ;  /* 0x0000000000067941 */ /* 0x000fea0003800000 */
.L_x_1342:
[----:B-1----:R-:W3:Y:S01]  /*157c0*/  LDL.LU R0, [R1+0x30] ;  /* 0x0000300001007983 */ /* 0x002ee20000300800 */
[----:B------:R-:W-:Y:S01]  /*157d0*/  ULDC.64 UR6, c[0x0][0xa00] ;  /* 0x0002800000067ab9 */ /* 0x000fe20000000a00 */
[----:B0-----:R-:W0:Y:S01]  /*157e0*/  LDC R7, c[0x0][0x448] ;  /* 0x00011200ff077b82 */ /* 0x001e220000000800 */
[----:B------:R-:W-:Y:S01]  /*157f0*/  ULDC.64 UR4, c[0x0][0x2d8] ;  /* 0x0000b60000047ab9 */ /* 0x000fe20000000a00 */
[----:B------:R-:W3:Y:S04]  /*15800*/  LDL.LU.64 R2, [R1+0x48] ;  /* 0x0000480001027983 */ /* 0x000ee80000300a00 */
[----:B------:R-:W4:Y:S04]  /*15810*/  LDL R5, [R1+0xc] ;  /* 0x00000c0001057983 */ /* 0x000f280000100800 */
[----:B------:R-:W2:Y:S01]  /*15820*/  LDL R8, [R1+0x28] ;  /* 0x0000280001087983 */ /* 0x000ea20000100800 */
[----:B------:R-:W-:-:S04]  /*15830*/  ISETP.NE.U32.AND P0, PT, RZ, UR6, PT ;  /* 0x00000006ff007c0c */ /* 0x000fc8000bf05070 */
[----:B------:R-:W-:Y:S01]  /*15840*/  ISETP.NE.AND.EX P0, PT, RZ, UR7, PT, P0 ;  /* 0x00000007ff007c0c */ /* 0x000fe2000bf05300 */
[----:B------:R-:W1:Y:S02]  /*15850*/  S2R R9, SR_TID.X ;  /* 0x0000000000097919 */ /* 0x000e640000002100 */
[----:B-1----:R-:W-:Y:S02]  /*15860*/  IMAD.SHL.U32 R9, R9, 0x10, RZ ;  /* 0x0000001009097824 */ /* 0x002fe400078e00ff */
[----:B---3--:R-:W-:Y:S01]  /*15870*/  IMAD.MOV.U32 R3, RZ, RZ, R0 ;  /* 0x000000ffff037224 */ /* 0x008fe200078e0000 */
[----:B----4-:R-:W-:-:S04]  /*15880*/  SHF.R.S32.HI R0, RZ, 0x1f, R5 ;  /* 0x0000001fff007819 */ /* 0x010fc80000011405 */
[----:B------:R-:W-:Y:S02]  /*15890*/  SEL R4, R0, RZ, !P0 ;  /* 0x000000ff00047207 */ /* 0x000fe40004000000 */
[----:B------:R-:W-:Y:S02]  /*158a0*/  SEL R0, R5, RZ, !P0 ;  /* 0x000000ff05007207 */ /* 0x000fe40004000000 */
[----:B------:R-:W1:Y:S01]  /*158b0*/  S2R R5, SR_TID.X ;  /* 0x0000000000057919 */ /* 0x000e620000002100 */
[----:B0-----:R-:W-:Y:S01]  /*158c0*/  ISETP.NE.AND P0, PT, R7, 0x1, PT ;  /* 0x000000010700780c */ /* 0x001fe20003f05270 */
[----:B------:R-:W-:-:S04]  /*158d0*/  IMAD.WIDE.U32 R2, R16, UR4, R2 ;  /* 0x0000000410027c25 */ /* 0x000fc8000f8e0002 */
[----:B------:R-:W-:Y:S01]  /*158e0*/  IMAD R3, R16, UR5, R3 ;  /* 0x0000000510037c24 */ /* 0x000fe2000f8e0203 */
[----:B------:R-:W-:-:S07]  /*158f0*/  ULDC.64 UR4, c[0x0][0x2e0] ;  /* 0x0000b80000047ab9 */ /* 0x000fce0000000a00 */
[----:B------:R-:W0:Y:S01]  /*15900*/  @P0 LDC R6, c[0x0][0x450] ;  /* 0x00011400ff060b82 */ /* 0x000e220000000800 */
[----:B-1----:R-:W-:-:S04]  /*15910*/  LOP3.LUT R5, R5, 0x7f, RZ, 0xc0, !PT ;  /* 0x0000007f05057812 */ /* 0x002fc800078ec0ff */
[----:B------:R-:W-:-:S04]  /*15920*/  SHF.R.U32.HI R5, RZ, 0x3, R5 ;  /* 0x00000003ff057819 */ /* 0x000fc80000011605 */
[----:B------:R-:W-:Y:S02]  /*15930*/  LOP3.LUT R9, R5, 0x70, R9, 0xf8, !PT ;  /* 0x0000007005097812 */ /* 0x000fe400078ef809 */
[----:B------:R-:W1:Y:S01]  /*15940*/  @P0 LDC R5, c[0x0][0x44c] ;  /* 0x00011300ff050b82 */ /* 0x000e620000000800 */
[----:B------:R-:W-:Y:S02]  /*15950*/  IMAD R4, R4, UR4, RZ ;  /* 0x0000000404047c24 */ /* 0x000fe4000f8e02ff */
[----:B------:R-:W-:-:S04]  /*15960*/  IMAD.WIDE.U32 R2, R0, UR4, R2 ;  /* 0x0000000400027c25 */ /* 0x000fc8000f8e0002 */
[----:B------:R-:W-:Y:S01]  /*15970*/  IMAD R0, R0, UR5, R4 ;  /* 0x0000000500007c24 */ /* 0x000fe2000f8e0204 */
[----:B------:R-:W-:Y:S01]  /*15980*/  ULDC.64 UR4, c[0x0][0x2d0] ;  /* 0x0000b40000047ab9 */ /* 0x000fe20000000a00 */
[----:B--2---:R-:W-:Y:S02]  /*15990*/  IMAD.IADD R4, R9, 0x1, R8 ;  /* 0x0000000109047824 */ /* 0x004fe400078e0208 */
[----:B------:R-:W2:Y:S01]  /*159a0*/  S2R R9, SR_TID.X ;  /* 0x0000000000097919 */ /* 0x000ea20000002100 */
[----:B------:R-:W-:Y:S02]  /*159b0*/  IMAD.IADD R3, R3, 0x1, R0 ;  /* 0x0000000103037824 */ /* 0x000fe400078e0200 */
[----:B------:R-:W-:Y:S02]  /*159c0*/  IMAD.MOV.U32 R0, RZ, RZ, R4 ;  /* 0x000000ffff007224 */ /* 0x000fe400078e0004 */
[----:B-1----:R-:W-:-:S05]  /*159d0*/  @P0 IMAD.HI.U32 R5, R4, R5, RZ ;  /* 0x0000000504050227 */ /* 0x002fca00078e00ff */
[----:B0-----:R-:W-:-:S05]  /*159e0*/  @P0 SHF.R.U32.HI R0, RZ, R6, R5 ;  /* 0x00000006ff000219 */ /* 0x001fca0000011605 */
[----:B------:R-:W-:-:S04]  /*159f0*/  IMAD.MOV R5, RZ, RZ, -R0 ;  /* 0x000000ffff057224 */ /* 0x000fc800078e0a00 */
[----:B------:R-:W-:Y:S01]  /*15a00*/  IMAD R4, R7, R5, R4 ;  /* 0x0000000507047224 */ /* 0x000fe200078e0204 */
[----:B------:R-:W-:Y:S01]  /*15a10*/  SHF.R.S32.HI R5, RZ, 0x1f, R0 ;  /* 0x0000001fff057819 */ /* 0x000fe20000011400 */
[----:B------:R-:W-:-:S04]  /*15a20*/  IMAD.WIDE.U32 R2, R0, UR4, R2 ;  /* 0x0000000400027c25 */ /* 0x000fc8000f8e0002 */
[----:B------:R-:W-:-:S04]  /*15a30*/  IMAD R5, R5, UR4, RZ ;  /* 0x0000000405057c24 */ /* 0x000fc8000f8e02ff */
[----:B------:R-:W-:Y:S01]  /*15a40*/  IMAD R0, R0, UR5, R5 ;  /* 0x0000000500007c24 */ /* 0x000fe2000f8e0205 */
[----:B------:R-:W-:-:S03]  /*15a50*/  ULDC.64 UR4, c[0x0][0x2c8] ;  /* 0x0000b20000047ab9 */ /* 0x000fc60000000a00 */
[----:B------:R-:W-:Y:S01]  /*15a60*/  IMAD.IADD R3, R3, 0x1, R0 ;  /* 0x0000000103037824 */ /* 0x000fe200078e0200 */
[----:B------:R-:W-:Y:S01]  /*15a70*/  SHF.R.S32.HI R0, RZ, 0x1f, R4 ;  /* 0x0000001fff007819 */ /* 0x000fe20000011404 */
[----:B--2---:R-:W-:-:S04]  /*15a80*/  IMAD.SHL.U32 R9, R9, 0x8, RZ ;  /* 0x0000000809097824 */ /* 0x004fc800078e00ff */
[----:B------:R-:W-:Y:S01]  /*15a90*/  IMAD R0, R0, UR4, RZ ;  /* 0x0000000400007c24 */ /* 0x000fe2000f8e02ff */
[----:B------:R-:W-:Y:S01]  /*15aa0*/  LOP3.LUT R9, R9, 0x38, RZ, 0xc0, !PT ;  /* 0x0000003809097812 */ /* 0x000fe200078ec0ff */
[----:B------:R-:W-:-:S04]  /*15ab0*/  IMAD.WIDE.U32 R2, R4, UR4, R2 ;  /* 0x0000000404027c25 */ /* 0x000fc8000f8e0002 */
[----:B------:R-:W-:Y:S01]  /*15ac0*/  IMAD R4, R4, UR5, R0 ;  /* 0x0000000504047c24 */ /* 0x000fe2000f8e0200 */
[C---:B------:R-:W-:Y:S01]  /*15ad0*/  LOP3.LUT R12, R9.reuse, 0x40, RZ, 0xfc, !PT ;  /* 0x00000040090c7812 */ /* 0x040fe200078efcff */
[----:B------:R-:W-:Y:S01]  /*15ae0*/  ULDC.64 UR4, c[0x0][0x280] ;  /* 0x0000a00000047ab9 */ /* 0x000fe20000000a00 */
[----:B------:R-:W-:Y:S01]  /*15af0*/  LOP3.LUT R11, R9, 0x80, RZ, 0xfc, !PT ;  /* 0x00000080090b7812 */ /* 0x000fe200078efcff */
[----:B------:R-:W-:Y:S01]  /*15b00*/  IMAD.IADD R3, R3, 0x1, R4 ;  /* 0x0000000103037824 */ /* 0x000fe200078e0204 */
[----:B------:R-:W-:Y:S02]  /*15b10*/  LOP3.LUT R9, R9, 0xc0, RZ, 0xfc, !PT ;  /* 0x000000c009097812 */ /* 0x000fe400078efcff */
[----:B------:R-:W-:Y:S01]  /*15b20*/  LEA R4, P0, R2, UR4, 0x1 ;  /* 0x0000000402047c11 */ /* 0x000fe2000f8008ff */
[----:B------:R-:W-:Y:S02]  /*15b30*/  ULDC UR4, c[0x0][0x2b8] ;  /* 0x0000ae0000047ab9 */ /* 0x000fe40000000800 */
[----:B------:R-:W-:-:S02]  /*15b40*/  ISETP.GE.AND P3, PT, R9, UR4, PT ;  /* 0x0000000409007c0c */ /* 0x000fc4000bf66270 */
[----:B------:R0:W5:Y:S01]  /*15b50*/  LDL R9, [R1+0x20] ;  /* 0x0000200001097983 */ /* 0x0001620000100800 */
[----:B------:R-:W1:Y:S01]  /*15b60*/  S2R R10, SR_TID.X ;  /* 0x00000000000a7919 */ /* 0x000e620000002100 */
[----:B------:R-:W-:Y:S02]  /*15b70*/  LEA.HI.X R3, R2, UR5, R3, 0x1, P0 ;  /* 0x0000000502037c11 */ /* 0x000fe400080f0c03 */
[----:B------:R-:W-:Y:S02]  /*15b80*/  ISETP.GE.AND P1, PT, R12, UR4, PT ;  /* 0x000000040c007c0c */ /* 0x000fe4000bf26270 */
[----:B------:R-:W-:Y:S01]  /*15b90*/  ISETP.GE.AND P2, PT, R11, UR4, PT ;  /* 0x000000040b007c0c */ /* 0x000fe2000bf46270 */
[----:B-1----:R-:W-:-:S05]  /*15ba0*/  IMAD.SHL.U32 R10, R10, 0x8, RZ ;  /* 0x000000080a0a7824 */ /* 0x002fca00078e00ff */
[----:B------:R-:W-:-:S04]  /*15bb0*/  LOP3.LUT R10, R10, 0x38, RZ, 0xc0, !PT ;  /* 0x000000380a0a7812 */ /* 0x000fc800078ec0ff */
[----:B------:R-:W-:Y:S01]  /*15bc0*/  ISETP.GE.AND P0, PT, R10, UR4, PT ;  /* 0x000000040a007c0c */ /* 0x000fe2000bf06270 */
[----:B------:R-:W-:-:S03]  /*15bd0*/  UMOV UR4, 0xffffffff ;  /* 0xffffffff00047882 */ /* 0x000fc60000000000 */
[----:B0-----:R-:W-:Y:S09]  /*15be0*/  BRA.DIV UR4, `(.L_x_1344) ;  /* 0x00000056044c7947 */ /* 0x001ff2000b800000 */
[----:B------:R-:W2:Y:S04]  /*15bf0*/  LDL.LU R6, [R1+0x2c] ;  /* 0x00002c0001067983 */ /* 0x000ea80000300800 */
[----:B------:R-:W3:Y:S01]  /*15c00*/  LDL.LU R11, [R1+0x28] ;  /* 0x00002800010b7983 */ /* 0x000ee20000300800 */
[----:B------:R-:W0:Y:S02]  /*15c10*/  S2R R8, SR_TID.X ;  /* 0x0000000000087919 */ /* 0x000e240000002100 */
[----:B0-----:R-:W-:-:S04]  /*15c20*/  LOP3.LUT R8, R8, 0x7f, RZ, 0xc0, !PT ;  /* 0x0000007f08087812 */ /* 0x001fc800078ec0ff */
[----:B------:R-:W-:Y:S01]  /*15c30*/  SHF.R.U32.HI R8, RZ, 0x3, R8 ;  /* 0x00000003ff087819 */ /* 0x000fe20000011608 */
[----:B------:R-:W-:Y:S01]  /*15c40*/  ULDC.64 UR4, c[0x0][0x208] ;  /* 0x0000820000047ab9 */ /* 0x000fe20000000a00 */
[----:B--2---:R-:W-:Y:S02]  /*15c50*/  IMAD R2, R6, R7, RZ ;  /* 0x0000000706027224 */ /* 0x004fe400078e02ff */
[----:B------:R-:W0:Y:S01]  /*15c60*/  SHFL.IDX PT, R7, R4, RZ, 0x181f ;  /* 0x00181fff04077589 */ /* 0x000e2200000e0000 */
[----:B---3--:R-:W-:-:S03]  /*15c70*/  IMAD.IADD R0, R8, 0x1, R11 ;  /* 0x0000000108007824 */ /* 0x008fc600078e020b */
[----:B------:R-:W1:Y:S02]  /*15c80*/  SHFL.IDX PT, R6, R3, RZ, 0x181f ;  /* 0x00181fff03067589 */ /* 0x000e6400000e0000 */
[----:B------:R-:W-:-:S13]  /*15c90*/  ISETP.GE.AND P5, PT, R0, R2, PT ;  /* 0x000000020000720c */ /* 0x000fda0003fa6270 */
[----:B0-----:R-:W-:-:S05]  /*15ca0*/  @!P5 LEA R7, P4, R10, R7, 0x1 ;  /* 0x000000070a07d211 */ /* 0x001fca00078808ff */
[----:B-1----:R-:W-:-:S05]  /*15cb0*/  @!P5 IMAD.X R6, RZ, RZ, R6, P4 ;  /* 0x000000ffff06d224 */ /* 0x002fca00020e0606 */
[----:B------:R-:W-:-:S04]  /*15cc0*/  @!P5 LOP3.LUT R7, R7, R6, RZ, 0x3c, !PT ;  /* 0x000000060707d212 */ /* 0x000fc800078e3cff */
[----:B------:R-:W-:-:S04]  /*15cd0*/  @!P5 LOP3.LUT R6, R7, R6, RZ, 0x3c, !PT ;  /* 0x000000060706d212 */ /* 0x000fc800078e3cff */
[----:B------:R-:W-:Y:S01]  /*15ce0*/  @!P5 LOP3.LUT R7, R7, R6, RZ, 0x3c, !PT ;  /* 0x000000060707d212 */ /* 0x000fe200078e3cff */
[----:B------:R-:W-:-:S04]  /*15cf0*/  VIADD R5, R0, 0x10 ;  /* 0x0000001000057836 */ /* 0x000fc80000000000 */
        /* <DEDUP_REMOVED lines=78> */
.L_x_1474:
        /* <DEDUP_REMOVED lines=14> */
.L_x_1346:
[----:B------:R-:W-:Y:S05]  /*162c0*/  BSYNC B0 ;  /* 0x0000000000007941 */ /* 0x000fea0003800000 */
.L_x_1345:
[----:B------:R-:W-:Y:S01]  /*162d0*/  NOP ;  /* 0x0000000000007918 */ /* 0x000fe20000000000 */
[----:B------:R-:W-:Y:S01]  /*162e0*/  PLOP3.LUT P0, PT, PT, PT, PT, 0x80, 0x0 ;  /* 0x000000000000781c */ /* 0x000fe20003f0f070 */
[----:B0-----:R-:W-:-:S12]  /*162f0*/  VIADD R6, R18, 0x30800 ;  /* 0x0003080012067836 */ /* 0x001fd80000000000 */
.L_x_1347:
        /* <DEDUP_REMOVED lines=18> */
.L_x_1475:
[----:B------:R-:W-:Y:S05]  /*16420*/  BSYNC B0 ;  /* 0x0000000000007941 */ /* 0x000fea0003800000 */
.L_x_1348:
[----:B------:R-:W0:Y:S04]  /*16430*/  LDL R2, [R1+0x3c] ;  /* 0x00003c0001027983 */ /* 0x000e280000100800 */
[----:B------:R-:W3:Y:S01]  /*16440*/  LDL R4, [R1+0x24] ;  /* 0x0000240001047983 */ /* 0x000ee20000100800 */
[----:B------:R-:W-:Y:S01]  /*16450*/  BSSY B0, `(.L_x_1350) ;  /* 0x00002a8000007945 */ /* 0x000fe20003800000 */
[----:B0-----:R-:W-:-:S05]  /*16460*/  VIADD R0, R2, 0xfffffffe ;  /* 0xfffffffe02007836 */ /* 0x001fca0000000000 */
[----:B---3--:R-:W-:-:S13]  /*16470*/  ISETP.GE.AND P0, PT, R0, R4, PT ;  /* 0x000000040000720c */ /* 0x008fda0003f06270 */
[----:B------:R-:W-:Y:S05]  /*16480*/  @!P0 BRA `(.L_x_1351) ;  /* 0x0000002800908947 */ /* 0x000fea0003800000 */
[----:B------:R-:W3:Y:S04]  /*16490*/  LDL.LU R2, [R1+0x40] ;  /* 0x0000400001027983 */ /* 0x000ee80000300800 */
[----:B------:R-:W4:Y:S04]  /*164a0*/  LDL.LU R8, [R1+0x38] ;  /* 0x0000380001087983 */ /* 0x000f280000300800 */
[----:B--2---:R-:W2:Y:S04]  /*164b0*/  LDL.LU R3, [R1+0x54] ;  /* 0x0000540001037983 */ /* 0x004ea80000300800 */
[----:B------:R-:W5:Y:S04]  /*164c0*/  LDL.LU R7, [R1+0x34] ;  /* 0x0000340001077983 */ /* 0x000f680000300800 */
[----:B-1----:R-:W5:Y:S01]  /*164d0*/  LDL.LU R5, [R1+0x58] ;  /* 0x0000580001057983 */ /* 0x002f620000300800 */
[----:B------:R-:W-:Y:S01]  /*164e0*/  LOP3.LUT R11, RZ, R4, RZ, 0x33, !PT ;  /* 0x00000004ff0b7212 */ /* 0x000fe200078e33ff */
[----:B------:R-:W-:Y:S01]  /*164f0*/  BSSY B2, `(.L_x_1352) ;  /* 0x00000e9000027945 */ /* 0x000fe20003800000 */
[----:B---3--:R-:W-:-:S04]  /*16500*/  VIADD R2, R2, 0x1 ;  /* 0x0000000102027836 */ /* 0x008fc80000000000 */
[----:B----4-:R-:W-:Y:S01]  /*16510*/  IMAD R2, R2, R8, RZ ;  /* 0x0000000802027224 */ /* 0x010fe200078e02ff */
[----:B--2---:R-:W-:-:S04]  /*16520*/  LOP3.LUT R3, RZ, R3, RZ, 0x33, !PT ;  /* 0x00000003ff037212 */ /* 0x004fc800078e33ff */
[----:B------:R-:W-:-:S04]  /*16530*/  LOP3.LUT R2, RZ, R2, RZ, 0x33, !PT ;  /* 0x00000002ff027212 */ /* 0x000fc800078e33ff */
[----:B-----5:R-:W-:Y:S02]  /*16540*/  VIADDMNMX R2, R2, -R7, R3, !PT ;  /* 0x8000000702027246 */ /* 0x020fe40007800103 */
[----:B------:R-:W-:-:S04]  /*16550*/  LOP3.LUT R8, RZ, R5, RZ, 0x33, !PT ;  /* 0x00000005ff087212 */ /* 0x000fc800078e33ff */
[----:B------:R-:W-:-:S04]  /*16560*/  VIMNMX R8, R2, R8, !PT ;  /* 0x0000000802087248 */ /* 0x000fc80007fe0100 */
[----:B------:R-:W-:Y:S02]  /*16570*/  VIADDMNMX R11, R8, 0x2, R11, !PT ;  /* 0x00000002080b7846 */ /* 0x000fe4000780010b */
[----:B------:R-:W-:-:S05]  /*16580*/  LOP3.LUT R2, RZ, R8, RZ, 0x33, !PT ;  /* 0x00000008ff027212 */ /* 0x000fca00078e33ff */
        /* <DEDUP_REMOVED lines=39> */
.L_x_1356:
[----:B------:R-:W-:Y:S01]  /*16800*/  IMAD R3, R9, 0x8, R18 ;  /* 0x0000000809037824 */ /* 0x000fe200078e0212 */
[----:B------:R-:W-:Y:S01]  /*16810*/  SHF.L.U32 R2, R10, 0x1f, RZ ;  /* 0x0000001f0a027819 */ /* 0x000fe200000006ff */
[----:B------:R-:W-:Y:S03]  /*16820*/  BSSY B3, `(.L_x_1357) ;  /* 0x0000003000037945 */ /* 0x000fe60003800000 */
[----:B------:R-:W1:Y:S02]  /*16830*/  SYNCS.PHASECHK.TRANS64.TRYWAIT P0, [R3+URZ+0x30840], R2 ;  /* 0x03084002030075a7 */ /* 0x000e64000800017f */
[----:B-1----:R-:W-:Y:S05]  /*16840*/  @!P0 BRA `(.L_x_1358) ;  /* 0x0000005400548947 */ /* 0x002fea0003800000 */
.L_x_1476:
[----:B------:R-:W-:Y:S05]  /*16850*/  BSYNC B3 ;  /* 0x0000000000037941 */ /* 0x000fea0003800000 */
.L_x_1357:
        /* <DEDUP_REMOVED lines=12> */
.L_x_1360:
[----:B------:R-:W-:Y:S05]  /*16920*/  BSYNC B3 ;  /* 0x0000000000037941 */ /* 0x000fea0003800000 */
.L_x_1359:
        /* <DEDUP_REMOVED lines=12> */
.L_x_1361:
        /* <DEDUP_REMOVED lines=16> */
.L_x_1362:
        /* <DEDUP_REMOVED lines=16> */
.L_x_1363:
        /* <DEDUP_REMOVED lines=16> */
.L_x_1364:
        /* <DEDUP_REMOVED lines=16> */
.L_x_1477:
[----:B------:R-:W-:Y:S05]  /*16df0*/  BSYNC B3 ;  /* 0x0000000000037941 */ /* 0x000fea0003800000 */
.L_x_1365:
        /* <DEDUP_REMOVED lines=12> */
.L_x_1368:
[----:B------:R-:W-:Y:S05]  /*16ec0*/  BSYNC B3 ;  /* 0x0000000000037941 */ /* 0x000fea0003800000 */
.L_x_1367:
        /* <DEDUP_REMOVED lines=13> */
.L_x_1369:
        /* <DEDUP_REMOVED lines=15> */
.L_x_1370:
        /* <DEDUP_REMOVED lines=15> */
.L_x_1371:
        /* <DEDUP_REMOVED lines=15> */
.L_x_1372:
        /* <DEDUP_REMOVED lines=12> */
.L_x_1355:
[----:B------:R-:W-:Y:S05]  /*17330*/  BSYNC B1 ;  /* 0x0000000000017941 */ /* 0x000fea0003800000 */
.L_x_1354:
[----:B0-----:R-:W2:Y:S01]  /*17340*/  LDL.LU R0, [R1+0x3c] ;  /* 0x00003c0001007983 */ /* 0x001ea20000300800 */
[----:B------:R-:W-:-:S03]  /*17350*/  IMAD.MOV.U32 R19, RZ, RZ, R9 ;  /* 0x000000ffff137224 */ /* 0x000fc600078e0009 */
[----:B------:R0:W-:Y:S02]  /*17360*/  STL [R1+0x10], R10 ;  /* 0x0000100a01007387 */ /* 0x0001e40000100800 */
[----:B0-2---:R-:W-:-:S07]  /*17370*/  VIADD R0, R0, 0xfffffffd ;  /* 0xfffffffd00007836 */ /* 0x005fce0000000000 */
.L_x_1353:
[----:B------:R-:W-:Y:S05]  /*17380*/  BSYNC B2 ;  /* 0x0000000000027941 */ /* 0x000fea0003800000 */
.L_x_1352:
[----:B------:R-:W-:-:S05]  /*17390*/  VIADD R11, R11, 0xfffffffe ;  /* 0xfffffffe0b0b7836 */ /* 0x000fca0000000000 */
[----:B------:R-:W-:-:S13]  /*173a0*/  ISETP.NE.AND P0, PT, R11, R8, PT ;  /* 0x000000080b00720c */ /* 0x000fda0003f05270 */
[----:B------:R-:W-:Y:S05]  /*173b0*/  @!P0 BRA `(.L_x_1351) ;  /* 0x0000001800c48947 */ /* 0x000fea0003800000 */
[----:B------:R-:W-:-:S07]  /*173c0*/  IMAD.MOV.U32 R9, RZ, RZ, R17 ;  /* 0x000000ffff097224 */ /* 0x000fce00078e0011 */
.L_x_1411:
        /* <DEDUP_REMOVED lines=36> */
.L_x_1375:
[----:B------:R-:W-:Y:S01]  /*17610*/  IMAD R3, R4, 0x8, R18 ;  /* 0x0000000804037824 */ /* 0x000fe200078e0212 */
[----:B------:R-:W-:Y:S01]  /*17620*/  SHF.L.U32 R2, R5, 0x1f, RZ ;  /* 0x0000001f05027819 */ /* 0x000fe200000006ff */
[----:B------:R-:W-:Y:S03]  /*17630*/  BSSY B2, `(.L_x_1376) ;  /* 0x0000003000027945 */ /* 0x000fe60003800000 */
[----:B------:R-:W1:Y:S02]  /*17640*/  SYNCS.PHASECHK.TRANS64.TRYWAIT P0, [R3+URZ+0x30840], R2 ;  /* 0x03084002030075a7 */ /* 0x000e64000800017f */
[----:B-1----:R-:W-:Y:S05]  /*17650*/  @!P0 BRA `(.L_x_1377) ;  /* 0x0000004400f88947 */ /* 0x002fea0003800000 */
.L_x_1478:
[----:B------:R-:W-:Y:S05]  /*17660*/  BSYNC B2 ;  /* 0x0000000000027941 */ /* 0x000fea0003800000 */
.L_x_1376:
        /* <DEDUP_REMOVED lines=12> */
.L_x_1379:
[----:B------:R-:W-:Y:S05]  /*17730*/  BSYNC B2 ;  /* 0x0000000000027941 */ /* 0x000fea0003800000 */
.L_x_1378:
        /* <DEDUP_REMOVED lines=12> */
.L_x_1380:
        /* <DEDUP_REMOVED lines=16> */
.L_x_1381:
        /* <DEDUP_REMOVED lines=16> */
.L_x_1382:
        /* <DEDUP_REMOVED lines=16> */
.L_x_1383:
        /* <DEDUP_REMOVED lines=16> */
.L_x_1479:
[----:B------:R-:W-:Y:S05]  /*17c00*/  BSYNC B2 ;  /* 0x0000000000027941 */ /* 0x000fea0003800000 */
.L_x_1384:
        /* <DEDUP_REMOVED lines=11> */
.L_x_1387:
[----:B------:R-:W-:Y:S05]  /*17cc0*/  BSYNC B2 ;  /* 0x0000000000027941 */ /* 0x000fea0003800000 */
.L_x_1386:
        /* <DEDUP_REMOVED lines=12> */
.L_x_1388:
        /* <DEDUP_REMOVED lines=15> */
.L_x_1389:
        /* <DEDUP_REMOVED lines=15> */
.L_x_1390:
        /* <DEDUP_REMOVED lines=15> */
.L_x_1391:
        /* <DEDUP_REMOVED lines=12> */
.L_x_1374:
[----:B------:R-:W-:Y:S05]  /*18120*/  BSYNC B1 ;  /* 0x0000000000017941 */ /* 0x000fea0003800000 */
.L_x_1373:
        /* <DEDUP_REMOVED lines=36> */
.L_x_1394:
[----:B------:R-:W-:Y:S01]  /*18370*/  IMAD R2, R19, 0x8, R18 ;  /* 0x0000000813027824 */ /* 0x000fe200078e0212 */
[----:B------:R-:W-:Y:S01]  /*18380*/  SHF.L.U32 R3, R12, 0x1f, RZ ;  /* 0x0000001f0c037819 */ /* 0x000fe200000006ff */
[----:B------:R-:W-:Y:S03]  /*18390*/  BSSY B2, `(.L_x_1395) ;  /* 0x0000003000027945 */ /* 0x000fe60003800000 */
[----:B------:R-:W2:Y:S02]  /*183a0*/  SYNCS.PHASECHK.TRANS64.TRYWAIT P0, [R2+URZ+0x30840], R3 ;  /* 0x03084003020075a7 */ /* 0x000ea4000800017f */
[----:B--2---:R-:W-:Y:S05]  /*183b0*/  @!P0 BRA `(.L_x_1396) ;  /* 0x0000003800c88947 */ /* 0x004fea0003800000 */
.L_x_1480:
[----:B------:R-:W-:Y:S05]  /*183c0*/  BSYNC B2 ;  /* 0x0000000000027941 */ /* 0x000fea0003800000 */
.L_x_1395:
        /* <DEDUP_REMOVED lines=12> */
.L_x_1398:
[----:B------:R-:W-:Y:S05]  /*18490*/  BSYNC B2 ;  /* 0x0000000000027941 */ /* 0x000fea0003800000 */
.L_x_1397:
        /* <DEDUP_REMOVED lines=13> */
.L_x_1399:
        /* <DEDUP_REMOVED lines=16> */
.L_x_1400:
        /* <DEDUP_REMOVED lines=16> */
.L_x_1401:
        /* <DEDUP_REMOVED lines=16> */
.L_x_1402:
        /* <DEDUP_REMOVED lines=15> */
.L_x_1481:
[----:B------:R-:W-:Y:S05]  /*18960*/  BSYNC B2 ;  /* 0x0000000000027941 */ /* 0x000fea0003800000 */
.L_x_1403:
        /* <DEDUP_REMOVED lines=11> */
.L_x_1406:
[----:B------:R-:W-:Y:S05]  /*18a20*/  BSYNC B2 ;  /* 0x0000000000027941 */ /* 0x000fea0003800000 */
.L_x_1405:
        /* <DEDUP_REMOVED lines=12> */
.L_x_1407:
        /* <DEDUP_REMOVED lines=15> */
.L_x_1408:
        /* <DEDUP_REMOVED lines=15> */
.L_x_1409:
        /* <DEDUP_REMOVED lines=15> */
.L_x_1410:
        /* <DEDUP_REMOVED lines=12> */
.L_x_1393:
[----:B------:R-:W-:Y:S05]  /*18e80*/  BSYNC B1 ;  /* 0x0000000000017941 */ /* 0x000fea0003800000 */
.L_x_1392:
[----:B------:R-:W2:Y:S01]  /*18e90*/  LDL R2, [R1+0x24] ;  /* 0x0000240001027983 */ /* 0x000ea20000100800 */
[----:B------:R-:W-:Y:S01]  /*18ea0*/  VIADD R0, R0, 0xfffffffe ;  /* 0xfffffffe00007836 */ /* 0x000fe20000000000 */
[----:B--2---:R-:W-:-:S13]  /*18eb0*/  ISETP.GT.AND P0, PT, R7, R2, PT ;  /* 0x000000020700720c */ /* 0x004fda0003f04270 */
[----:B------:R-:W-:Y:S05]  /*18ec0*/  @P0 BRA `(.L_x_1411) ;  /* 0xffffffe400400947 */ /* 0x000fea000383ffff */
.L_x_1351:
[----:B------:R-:W-:Y:S05]  /*18ed0*/  BSYNC B0 ;  /* 0x0000000000007941 */ /* 0x000fea0003800000 */
.L_x_1350:
[----:B--2---:R-:W2:Y:S01]  /*18ee0*/  S2R R3, SR_TID.X ;  /* 0x0000000000037919 */ /* 0x004ea20000002100 */
        /* <DEDUP_REMOVED lines=18> */
.L_x_1413:
[----:B------:R-:W-:Y:S05]  /*19010*/  BSYNC B0 ;  /* 0x0000000000007941 */ /* 0x000fea0003800000 */
.L_x_1412:
[----:B--2---:R-:W2:Y:S01]  /*19020*/  LDL R0, [R1+0x18] ;  /* 0x0000180001007983 */ /* 0x004ea20000100800 */
[----:B------:R-:W-:Y:S01]  /*19030*/  BSSY B0, `(.L_x_1414) ;  /* 0x0000058000007945 */ /* 0x000fe20003800000 */
[----:B--2---:R-:W-:-:S13]  /*19040*/  LOP3.LUT P0, RZ, R0, 0x1, RZ, 0xc0, !PT ;  /* 0x0000000100ff7812 */ /* 0x004fda000780c0ff */
        /* <DEDUP_REMOVED lines=8> */
.L_x_1482:
[----:B------:R-:W-:Y:S05]  /*190d0*/  BSYNC B1 ;  /* 0x0000000000017941 */ /* 0x000fea0003800000 */
.L_x_1416:
        /* <DEDUP_REMOVED lines=9> */
.L_x_1419:
[----:B------:R-:W-:Y:S05]  /*19170*/  BSYNC B1 ;  /* 0x0000000000017941 */ /* 0x000fea0003800000 */
.L_x_1418:
        /* <DEDUP_REMOVED lines=12> */
.L_x_1420:
        /* <DEDUP_REMOVED lines=15> */
.L_x_1421:
        /* <DEDUP_REMOVED lines=15> */
.L_x_1422:
        /* <DEDUP_REMOVED lines=15> */
.L_x_1423:
        /* <DEDUP_REMOVED lines=10> */
.L_x_1415:
[----:B------:R-:W-:Y:S05]  /*195b0*/  BSYNC B0 ;  /* 0x0000000000007941 */ /* 0x000fea0003800000 */
.L_x_1414:
[----:B------:R-:W2:Y:S01]  /*195c0*/  LDL.LU R4, [R1+0x10] ;  /* 0x0000100001047983 */ /* 0x000ea20000300800 */
[----:B------:R-:W-:-:S05]  /*195d0*/  VIADD R19, R19, 0x1 ;  /* 0x0000000113137836 */ /* 0x000fca0000000000 */
[----:B------:R-:W-:-:S04]  /*195e0*/  ISETP.NE.AND P0, PT, R19, 0x2, PT ;  /* 0x000000021300780c */ /* 0x000fc80003f05270 */
[----:B------:R-:W-:Y:S02]  /*195f0*/  SEL R0, RZ, 0x1, P0 ;  /* 0x00000001ff007807 */ /* 0x000fe40000000000 */
[----:B------:R-:W-:Y:S02]  /*19600*/  SEL R19, R19, RZ, P0 ;  /* 0x000000ff13137207 */ /* 0x000fe40000000000 */
[----:B--2---:R-:W-:-:S05]  /*19610*/  LOP3.LUT R4, R4, R0, RZ, 0x3c, !PT ;  /* 0x0000000004047212 */ /* 0x004fca00078e3cff */
[----:B------:R2:W-:Y:S02]  /*19620*/  STL [R1+0x10], R4 ;  /* 0x0000100401007387 */ /* 0x0005e40000100800 */
.L_x_1330:
[----:B------:R-:W-:Y:S05]  /*19630*/  BSYNC B7 ;  /* 0x0000000000077941 */ /* 0x000fea0003800000 */
.L_x_1328:
[----:B---3--:R-:W3:Y:S02]  /*19640*/  LDL R0, [R1+0x18] ;  /* 0x0000180001007983 */ /* 0x008ee40000100800 */
        /* <DEDUP_REMOVED lines=8> */
[----:B012---:R-:W0:Y:S04]  /*196d0*/  LDS.128 R4, [R18+0x308d0] ;  /* 0x0308d00012047984 */ /* 0x007e280000000c00 */
[----:B0-----:R1:W-:Y:S04]  /*196e0*/  STL.64 [R1], R4 ;  /* 0x0000000401007387 */ /* 0x0013e80000100a00 */
[----:B------:R1:W-:Y:S01]  /*196f0*/  STL.64 [R1+0x8], R6 ;  /* 0x0000080601007387 */ /* 0x0003e20000100a00 */
[----:B------:R-:W-:Y:S06]  /*19700*/  BAR.ARV 0x4, 0x180 ;  /* 0x0106000000007b1d */ /* 0x000fec0000002000 */
[----:B------:R-:W-:Y:S05]  /*19710*/  BRA `(.L_x_1425) ;  /* 0x00000010003c7947 */ /* 0x000fea0003800000 */
.L_x_1424:
[----:B------:R-:W3:Y:S01]  /*19720*/  S2R R16, SR_TID.X ;  /* 0x0000000000107919 */ /* 0x000ee20000002100 */
[----:B------:R-:W-:Y:S01]  /*19730*/  UMOV UR4, 0xffffffff ;  /* 0xffffffff00047882 */ /* 0x000fe20000000000 */
[----:B---3--:R-:W-:-:S04]  /*19740*/  LOP3.LUT R16, R16, 0x1f, RZ, 0xc0, !PT ;  /* 0x0000001f10107812 */ /* 0x008fc800078ec0ff */
[----:B------:R-:W-:Y:S01]  /*19750*/  ISETP.NE.AND P0, PT, R16, 0x1f, PT ;  /* 0x0000001f1000780c */ /* 0x000fe20003f05270 */
[----:B------:R-:W-:-:S12]  /*19760*/  BRA.DIV UR4, `(.L_x_1426) ;  /* 0x0000002a04187947 */ /* 0x000fd8000b800000 */
[----:B------:R-:W0:Y:S01]  /*19770*/  LDL.LU R3, [R1] ;  /* 0x0000000001037983 */ /* 0x000e220000300800 */
[----:B------:R-:W-:-:S03]  /*19780*/  ULDC UR4, c[0x0][0xc3c] ;  /* 0x00030f0000047ab9 */ /* 0x000fc60000000800 */
[----:B-12---:R-:W2:Y:S01]  /*19790*/  LDL R4, [R1+0xc] ;  /* 0x00000c0001047983 */ /* 0x006ea20000100800 */
[----:B------:R-:W-:Y:S01]  /*197a0*/  ULDC.64 UR6, c[0x0][0x208] ;  /* 0x0000820000067ab9 */ /* 0x000fe20000000a00 */
[----:B0-----:R-:W-:Y:S02]  /*197b0*/  IMAD.MOV.U32 R8, RZ, RZ, R3 ;  /* 0x000000ffff087224 */ /* 0x001fe400078e0003 */
[----:B--2---:R-:W-:-:S05]  /*197c0*/  IMAD.IADD R0, R4, 0x1, R16 ;  /* 0x0000000104007824 */ /* 0x004fca00078e0210 */
        /* <DEDUP_REMOVED lines=8> */
[C---:B------:R-:W-:Y:S02]  /*19850*/  ISETP.GE.U32.AND P2, PT, R16.reuse, 0x2, PT ;  /* 0x000000021000780c */ /* 0x040fe40003f46070 */
[C---:B------:R-:W-:Y:S01]  /*19860*/  ISETP.GE.U32.AND P3, PT, R16.reuse, 0x4, PT ;  /* 0x000000041000780c */ /* 0x040fe20003f66070 */
[----:B------:R-:W-:Y:S01]  /*19870*/  SHFL.IDX PT, R0, R8, RZ, 0x1f ;  /* 0x00001fff08007589 */ /* 0x000fe200000e0000 */
[C---:B------:R-:W-:Y:S02]  /*19880*/  ISETP.GE.U32.AND P4, PT, R16.reuse, 0x8, PT ;  /* 0x000000081000780c */ /* 0x040fe40003f86070 */
[----:B------:R-:W-:Y:S01]  /*19890*/  ISETP.GE.U32.AND P5, PT, R16, 0x10, PT ;  /* 0x000000101000780c */ /* 0x000fe20003fa6070 */
[----:B------:R-:W-:Y:S01]  /*198a0*/  SHFL.IDX PT, R9, R8, 0x1, 0x1f ;  /* 0x00201f0008097f89 */ /* 0x000fe200000e0000 */
[----:B--2---:R-:W-:Y:S01]  /*198b0*/  @!P1 IMAD.MOV.U32 R5, RZ, RZ, R6 ;  /* 0x000000ffff059224 */ /* 0x004fe200078e0006 */
[----:B------:R-:W-:-:S02]  /*198c0*/  CS2R R6, SRZ ;  /* 0x0000000000067805 */ /* 0x000fc4000001ff00 */
[----:B---3--:R-:W-:Y:S01]  /*198d0*/  @!P1 IMAD.MOV.U32 R7, RZ, RZ, R2 ;  /* 0x000000ffff079224 */ /* 0x008fe200078e0002 */
[----:B------:R-:W-:-:S03]  /*198e0*/  ISETP.NE.AND P1, PT, R16, RZ, PT ;  /* 0x000000ff1000720c */ /* 0x000fc60003f25270 */
        /* <DEDUP_REMOVED lines=17> */
.L_x_1492:
[----:B------:R-:W-:Y:S02]  /*19a00*/  ULDC UR4, c[0x0][0xc38] ;  /* 0x00030e0000047ab9 */ /* 0x000fe40000000800 */
[----:B------:R-:W-:-:S04]  /*19a10*/  IMAD.U32 R8, RZ, RZ, UR4 ;  /* 0x00000004ff087e24 */ /* 0x000fc8000f8e00ff */
[----:B-1----:R-:W-:-:S04]  /*19a20*/  IMAD R10, R10, R8, RZ ;  /* 0x000000080a0a7224 */ /* 0x002fc800078e02ff */
[----:B------:R-:W-:-:S05]  /*19a30*/  IMAD.IADD R4, R9, 0x1, R10 ;  /* 0x0000000109047824 */ /* 0x000fca00078e020a */
[----:B------:R-:W-:-:S13]  /*19a40*/  ISETP.GT.AND P6, PT, R4, R0, PT ;  /* 0x000000000400720c */ /* 0x000fda0003fc4270 */
[----:B------:R-:W-:Y:S05]  /*19a50*/  @P6 BRA `(.L_x_1427) ;  /* 0x0000000000b06947 */ /* 0x000fea0003800000 */
.L_x_1430:
[----:B------:R-:W2:Y:S01]  /*19a60*/  LDL.LU R3, [R1+0xc] ;  /* 0x00000c0001037983 */ /* 0x000ea20000300800 */
[----:B0-----:R-:W0:Y:S01]  /*19a70*/  LDC R2, c[0x0][0xc3c] ;  /* 0x00030f00ff027b82 */ /* 0x001e220000000800 */
[----:B--2---:R-:W-:-:S05]  /*19a80*/  VIADD R3, R3, 0x1f ;  /* 0x0000001f03037836 */ /* 0x004fca0000000000 */
[----:B0-----:R-:W-:-:S13]  /*19a90*/  ISETP.GE.AND P6, PT, R3, R2, PT ;  /* 0x000000020300720c */ /* 0x001fda0003fc6270 */
[----:B------:R-:W-:Y:S05]  /*19aa0*/  @P6 BRA `(.L_x_1428) ;  /* 0x0000000800f06947 */ /* 0x000fea0003800000 */
[----:B------:R-:W0:Y:S01]  /*19ab0*/  S2R R5, SR_TID.X ;  /* 0x0000000000057919 */ /* 0x000e220000002100 */
[----:B------:R-:W-:Y:S01]  /*19ac0*/  ULDC.64 UR4, c[0x0][0x208] ;  /* 0x0000820000047ab9 */ /* 0x000fe20000000a00 */
[----:B------:R1:W-:Y:S01]  /*19ad0*/  STL [R1+0xc], R3 ;  /* 0x00000c0301007387 */ /* 0x0003e20000100800 */
[----:B0-----:R-:W-:-:S05]  /*19ae0*/  LOP3.LUT R5, R5, 0x1f, RZ, 0xc0, !PT ;  /* 0x0000001f05057812 */ /* 0x001fca00078ec0ff */
[----:B------:R-:W-:Y:S02]  /*19af0*/  IMAD.IADD R7, R3, 0x1, R5 ;  /* 0x0000000103077824 */ /* 0x000fe400078e0205 */
[----:B------:R-:W-:-:S03]  /*19b00*/  IMAD.MOV.U32 R5, RZ, RZ, RZ ;  /* 0x000000ffff057224 */ /* 0x000fc600078e00ff */
[----:B------:R-:W-:-:S13]  /*19b10*/  ISETP.GE.OR P6, PT, R7, R2, !P0 ;  /* 0x000000020700720c */ /* 0x000fda00047c6670 */
[----:B-1----:R-:W0:Y:S02]  /*19b20*/  @!P6 LDC.64 R2, c[0x0][0xc80] ;  /* 0x00032000ff02eb82 */ /* 0x002e240000000a00 */
[----:B0-----:R-:W-:-:S05]  /*19b30*/  @!P6 IMAD.WIDE R2, R7, 0x4, R2 ;  /* 0x000000040702e825 */ /* 0x001fca00078e0202 */
[----:B------:R0:W2:Y:S02]  /*19b40*/  @!P6 LDG.E R5, desc[UR4][R2.64] ;  /* 0x000000040205e981 */ /* 0x0000a4000c1e1900 */
[----:B0-----:R-:W0:Y:S02]  /*19b50*/  @!P6 LDC.64 R2, c[0x0][0xc78] ;  /* 0x00031e00ff02eb82 */ /* 0x001e240000000a00 */
[----:B0-----:R-:W-:-:S04]  /*19b60*/  @!P6 IMAD.WIDE R2, R7, 0x4, R2 ;  /* 0x000000040702e825 */ /* 0x001fc800078e0202 */
[----:B------:R-:W-:-:S06]  /*19b70*/  IMAD.MOV.U32 R7, RZ, RZ, RZ ;  /* 0x000000ffff077224 */ /* 0x000fcc00078e00ff */
[----:B------:R-:W2:Y:S01]  /*19b80*/  @!P6 LDG.E R7, desc[UR4][R2.64] ;  /* 0x000000040207e981 */ /* 0x000ea2000c1e1900 */
[----:B------:R-:W-:Y:S01]  /*19b90*/  UMOV UR4, 0xffffffff ;  /* 0xffffffff00047882 */ /* 0x000fe20000000000 */
[----:B--2---:R-:W-:Y:S02]  /*19ba0*/  IMAD R2, R7, R5, RZ ;  /* 0x0000000507027224 */ /* 0x004fe400078e02ff */
[----:B------:R-:W-:Y:S05]  /*19bb0*/  BRA.DIV UR4, `(.L_x_1429) ;  /* 0x0000002a04647947 */ /* 0x000fea000b800000 */
        /* <DEDUP_REMOVED lines=16> */
.L_x_1500:
[----:B------:R-:W-:Y:S02]  /*19cc0*/  ULDC UR4, c[0x0][0xc38] ;  /* 0x00030e0000047ab9 */ /* 0x000fe40000000800 */
[----:B------:R-:W-:-:S04]  /*19cd0*/  IMAD.U32 R8, RZ, RZ, UR4 ;  /* 0x00000004ff087e24 */ /* 0x000fc8000f8e00ff */
[----:B-1----:R-:W-:-:S04]  /*19ce0*/  IMAD R10, R10, R8, RZ ;  /* 0x000000080a0a7224 */ /* 0x002fc800078e02ff */
[----:B------:R-:W-:-:S05]  /*19cf0*/  IMAD.IADD R4, R10, 0x1, R4 ;  /* 0x000000010a047824 */ /* 0x000fca00078e0204 */
[----:B------:R-:W-:-:S13]  /*19d00*/  ISETP.GT.AND P6, PT, R4, R0, PT ;  /* 0x000000000400720c */ /* 0x000fda0003fc4270 */
[----:B------:R-:W-:Y:S05]  /*19d10*/  @!P6 BRA `(.L_x_1430) ;  /* 0xfffffffc0050e947 */ /* 0x000fea000383ffff */
.L_x_1427:
[----:B------:R-:W-:Y:S01]  /*19d20*/  IMAD.IADD R10, R4, 0x1, -R10 ;  /* 0x00000001040a7824 */ /* 0x000fe200078e0a0a */
[----:B------:R-:W-:-:S03]  /*19d30*/  UMOV UR4, 0xffffffff ;  /* 0xffffffff00047882 */ /* 0x000fc60000000000 */
[----:B------:R-:W-:-:S05]  /*19d40*/  IMAD R3, R2, R8, R10 ;  /* 0x0000000802037224 */ /* 0x000fca00078e020a */
[----:B------:R-:W-:Y:S01]  /*19d50*/  ISETP.GT.AND P6, PT, R3, R0, PT ;  /* 0x000000000300720c */ /* 0x000fe20003fc4270 */
[----:B------:R-:W-:-:S12]  /*19d60*/  BRA.DIV UR4, `(.L_x_1431) ;  /* 0x0000002a04d07947 */ /* 0x000fd8000b800000 */
[----:B------:R-:W2:Y:S01]  /*19d70*/  LDL.LU R11, [R1+0xc] ;  /* 0x00000c00010b7983 */ /* 0x000ea20000300800 */
[----:B------:R-:W-:-:S04]  /*19d80*/  VOTE.ANY R3, PT, !P6 ;  /* 0x0000000000037806 */ /* 0x000fc800070e0100 */
[----:B------:R-:W1:Y:S02]  /*19d90*/  POPC R9, R3 ;  /* 0x0000000300097309 */ /* 0x000e640000000000 */
[----:B-1----:R2:W1:Y:S04]  /*19da0*/  SHFL.IDX PT, R4, R5, R9, 0x1f ;  /* 0x00001f0905047589 */ /* 0x00246800000e0000 */
[----:B------:R3:W4:Y:S01]  /*19db0*/  SHFL.IDX PT, R7, R7, R9, 0x1f ;  /* 0x00001f0907077589 */ /* 0x00072200000e0000 */
[----:B--2---:R-:W-:-:S05]  /*19dc0*/  IMAD.IADD R5, R9, 0x1, R11 ;  /* 0x0000000109057824 */ /* 0x004fca00078e020b */
[----:B-1--4-:R3:W-:Y:S02]  /*19dd0*/  STL [R1+0xc], R5 ;  /* 0x00000c0501007387 */ /* 0x0127e40000100800 */
.L_x_1505:
[----:B------:R-:W-:-:S13]  /*19de0*/  ISETP.NE.AND P0, PT, R3, RZ, PT ;  /* 0x000000ff0300720c */ /* 0x000fda0003f05270 */
[----:B------:R-:W-:Y:S05]  /*19df0*/  @!P0 BRA `(.L_x_1432) ;  /* 0x0000000000148947 */ /* 0x000fea0003800000 */
[----:B------:R-:W-:Y:S01]  /*19e00*/  UMOV UR4, 0xffffffff ;  /* 0xffffffff00047882 */ /* 0x000fe20000000000 */
[----:B---3--:R-:W-:Y:S02]  /*19e10*/  VIADD R9, R9, 0xffffffff ;  /* 0xffffffff09097836 */ /* 0x008fe40000000000 */
[----:B------:R-:W-:Y:S05]  /*19e20*/  BRA.DIV UR4, `(.L_x_1433) ;  /* 0x0000002e04087947 */ /* 0x000fea000b800000 */
[----:B0-----:R0:W2:Y:S02]  /*19e30*/  SHFL.IDX PT, R2, R2, R9, 0x1f ;  /* 0x00001f0902027589 */ /* 0x0010a400000e0000 */
.L_x_1508:
[----:B--2---:R-:W-:-:S07]  /*19e40*/  IMAD.MOV.U32 R6, RZ, RZ, R2 ;  /* 0x000000ffff067224 */ /* 0x004fce00078e0002 */
.L_x_1432:
[----:B0-----:R-:W-:Y:S01]  /*19e50*/  IMAD R2, R6, R8, R10 ;  /* 0x0000000806027224 */ /* 0x001fe200078e020a */
[----:B------:R-:W-:-:S03]  /*19e60*/  ISETP.NE.AND P0, PT, R7, 0x1, PT ;  /* 0x000000010700780c */ /* 0x000fc60003f05270 */
[----:B------:R-:W-:Y:S01]  /*19e70*/  IMAD.IADD R0, R0, 0x1, -R2 ;  /* 0x0000000100007824 */ /* 0x000fe200078e0a02 */
[----:B------:R0:W-:Y:S09]  /*19e80*/  STL [R1], R2 ;  /* 0x0000000201007387 */ /* 0x0001f20000100800 */
[----:B------:R-:W-:Y:S05]  /*19e90*/  @!P0 BRA `(.L_x_1434) ;  /* 0x0000000000e48947 */ /* 0x000fea0003800000 */
[----:B-1-3--:R-:W-:-:S04]  /*19ea0*/  IABS R5, R4 ;  /* 0x0000000400057213 */ /* 0x00afc80000000000 */
[----:B0-----:R-:W0:Y:S08]  /*19eb0*/  I2F.RP R2, R5 ;  /* 0x0000000500027306 */ /* 0x001e300000209400 */
        /* <DEDUP_REMOVED lines=8> */
[----:B------:R-:W-:-:S03]  /*19f40*/  IABS R3, R4 ;  /* 0x0000000400037213 */ /* 0x000fc60000000000 */
[----:B------:R-:W-:-:S04]  /*19f50*/  IMAD.HI.U32 R8, R8, R2, RZ ;  /* 0x0000000208087227 */ /* 0x000fc800078e00ff */
[----:B------:R-:W-:-:S04]  /*19f60*/  IMAD.MOV R3, RZ, RZ, -R3 ;  /* 0x000000ffff037224 */ /* 0x000fc800078e0a03 */
[----:B------:R-:W-:-:S05]  /*19f70*/  IMAD R2, R8, R3, R2 ;  /* 0x0000000308027224 */ /* 0x000fca00078e0202 */
[----:B------:R-:W-:-:S13]  /*19f80*/  ISETP.GT.U32.AND P1, PT, R5, R2, PT ;  /* 0x000000020500720c */ /* 0x000fda0003f24070 */
[----:B------:R-:W-:Y:S02]  /*19f90*/  @!P1 IMAD.IADD R2, R2, 0x1, -R5 ;  /* 0x0000000102029824 */ /* 0x000fe400078e0a05 */
[----:B------:R-:W-:Y:S01]  /*19fa0*/  @!P1 VIADD R8, R8, 0x1 ;  /* 0x0000000108089836 */ /* 0x000fe20000000000 */
[----:B------:R-:W-:Y:S02]  /*19fb0*/  ISETP.NE.AND P1, PT, R4, RZ, PT ;  /* 0x000000ff0400720c */ /* 0x000fe40003f25270 */
[----:B------:R-:W-:Y:S02]  /*19fc0*/  ISETP.GE.U32.AND P0, PT, R2, R5, PT ;  /* 0x000000050200720c */ /* 0x000fe40003f06070 */
[----:B------:R-:W-:-:S04]  /*19fd0*/  IABS R5, R7 ;  /* 0x0000000700057213 */ /* 0x000fc80000000000 */
[----:B------:R-:W0:Y:S07]  /*19fe0*/  I2F.RP R2, R5 ;  /* 0x0000000500027306 */ /* 0x000e2e0000209400 */
        /* <DEDUP_REMOVED lines=8> */
[----:B------:R-:W-:-:S03]  /*1a070*/  LOP3.LUT R2, R0, R4, RZ, 0x3c, !PT ;  /* 0x0000000400027212 */ /* 0x000fc600078e3cff */
[----:B------:R-:W-:Y:S01]  /*1a080*/  IMAD.MOV.U32 R3, RZ, RZ, R8 ;  /* 0x000000ffff037224 */ /* 0x000fe200078e0008 */
[----:B------:R-:W-:Y:S02]  /*1a090*/  ISETP.GE.AND P2, PT, R2, RZ, PT ;  /* 0x000000ff0200720c */ /* 0x000fe40003f46270 */
[----:B------:R-:W-:-:S05]  /*1a0a0*/  IABS R8, R7 ;  /* 0x0000000700087213 */ /* 0x000fca0000000000 */
[----:B------:R-:W-:-:S06]  /*1a0b0*/  IMAD.MOV R8, RZ, RZ, -R8 ;  /* 0x000000ffff087224 */ /* 0x000fcc00078e0a08 */
        /* <DEDUP_REMOVED lines=9> */
[----:B------:R-:W-:Y:S01]  /*1a150*/  ISETP.GE.U32.AND P0, PT, R2, R5, PT ;  /* 0x000000050200720c */ /* 0x000fe20003f06070 */
[----:B------:R-:W-:-:S04]  /*1a160*/  IMAD.MOV R2, RZ, RZ, -R3 ;  /* 0x000000ffff027224 */ /* 0x000fc800078e0a03 */
[----:B------:R-:W-:Y:S01]  /*1a170*/  IMAD R0, R4, R2, R0 ;  /* 0x0000000204007224 */ /* 0x000fe200078e0200 */
[----:B------:R-:W-:-:S04]  /*1a180*/  LOP3.LUT R2, R3, R7, RZ, 0x3c, !PT ;  /* 0x0000000703027212 */ /* 0x000fc800078e3cff */
[----:B------:R-:W-:-:S03]  /*1a190*/  ISETP.GE.AND P2, PT, R2, RZ, PT ;  /* 0x000000ff0200720c */ /* 0x000fc60003f46270 */
[----:B------:R-:W-:-:S10]  /*1a1a0*/  @P0 VIADD R6, R6, 0x1 ;  /* 0x0000000106060836 */ /* 0x000fd40000000000 */
        /* <DEDUP_REMOVED lines=8> */
.L_x_1434:
[----:B-1-3--:R-:W2:Y:S01]  /*1a230*/  LDL R5, [R1+0xc] ;  /* 0x00000c0001057983 */ /* 0x00aea20000100800 */
[----:B0-----:R-:W2:Y:S01]  /*1a240*/  LDC.64 R2, c[0x0][0xc90] ;  /* 0x00032400ff027b82 */ /* 0x001ea20000000a00 */
[----:B------:R-:W-:Y:S01]  /*1a250*/  ULDC.64 UR4, c[0x0][0x208] ;  /* 0x0000820000047ab9 */ /* 0x000fe20000000a00 */
[----:B--2---:R-:W-:-:S05]  /*1a260*/  IMAD.WIDE R2, R5, 0x4, R2 ;  /* 0x0000000405027825 */ /* 0x004fca00078e0202 */
[----:B------:R-:W2:Y:S02]  /*1a270*/  LDG.E R6, desc[UR4][R2.64] ;  /* 0x0000000402067981 */ /* 0x000ea4000c1e1900 */
[----:B--2---:R-:W-:-:S05]  /*1a280*/  IMAD R5, R4, R6, RZ ;  /* 0x0000000604057224 */ /* 0x004fca00078e02ff */
[----:B------:R-:W-:-:S04]  /*1a290*/  IABS R7, R5 ;  /* 0x0000000500077213 */ /* 0x000fc80000000000 */
        /* <DEDUP_REMOVED lines=23> */
[----:B------:R-:W-:Y:S02]  /*1a410*/  IMAD R7, R6, R2, RZ ;  /* 0x0000000206077224 */ /* 0x000fe400078e02ff */
[----:B------:R-:W-:Y:S02]  /*1a420*/  IMAD.MOV R2, RZ, RZ, -R2 ;  /* 0x000000ffff027224 */ /* 0x000fe400078e0a02 */
[----:B------:R-:W-:Y:S02]  /*1a430*/  IMAD.MOV R3, RZ, RZ, -R7 ;  /* 0x000000ffff037224 */ /* 0x000fe400078e0a07 */
[----:B------:R-:W-:-:S03]  /*1a440*/  IMAD R0, R5, R2, R0 ;  /* 0x0000000205007224 */ /* 0x000fc600078e0200 */
[----:B------:R-:W-:-:S04]  /*1a450*/  VIADDMNMX R6, R3, R8, R6, PT ;  /* 0x0000000803067246 */ /* 0x000fc80003800106 */
        /* <DEDUP_REMOVED lines=19> */
[----:B------:R-:W-:Y:S02]  /*1a590*/  LOP3.LUT R3, R0, R6, RZ, 0x3c, !PT ;  /* 0x0000000600037212 */ /* 0x000fe400078e3cff */
[----:B------:R-:W-:Y:S02]  /*1a5a0*/  IADD3 R0, R7, 0x1000000, R0 ;  /* 0x0100000007007810 */ /* 0x000fe40007ffe000 */
[----:B------:R-:W-:-:S07]  /*1a5b0*/  ISETP.GE.AND P2, PT, R3, RZ, PT ;  /* 0x000000ff0300720c */ /* 0x000fce0003f46270 */
[----:B------:R-:W-:-:S06]  /*1a5c0*/  @P0 VIADD R2, R2, 0x1 ;  /* 0x0000000102020836 */ /* 0x000fcc0000000000 */
[----:B------:R-:W-:Y:S01]  /*1a5d0*/  @!P2 IMAD.MOV R2, RZ, RZ, -R2 ;  /* 0x000000ffff02a224 */ /* 0x000fe200078e0a02 */
[----:B------:R-:W-:Y:S01]  /*1a5e0*/  @!P1 LOP3.LUT R2, RZ, R6, RZ, 0x33, !PT ;  /* 0x00000006ff029212 */ /* 0x000fe200078e33ff */
[----:B------:R-:W-:-:S04]  /*1a5f0*/  IMAD.MOV R6, RZ, RZ, -R6 ;  /* 0x000000ffff067224 */ /* 0x000fc800078e0a06 */
[----:B------:R-:W-:Y:S02]  /*1a600*/  IMAD R3, R2, R6, R0 ;  /* 0x0000000602037224 */ /* 0x000fe400078e0200 */
[----:B------:R-:W-:-:S03]  /*1a610*/  IMAD.MOV.U32 R0, RZ, RZ, R2 ;  /* 0x000000ffff007224 */ /* 0x000fc600078e0002 */
[----:B------:R1:W-:Y:S04]  /*1a620*/  STL [R1+0x8], R3 ;  /* 0x0000080301007387 */ /* 0x0003e80000100800 */
.L_x_1435:
[----:B-1----:R-:W-:-:S05]  /*1a630*/  LOP3.LUT R3, RZ, R0, RZ, 0x33, !PT ;  /* 0x00000000ff037212 */ /* 0x002fca00078e33ff */
[----:B------:R-:W-:-:S05]  /*1a640*/  IMAD.IADD R0, R4, 0x1, R3 ;  /* 0x0000000104007824 */ /* 0x000fca00078e0203 */
[----:B------:R2:W-:Y:S01]  /*1a650*/  STL [R1+0x4], R0 ;  /* 0x0000040001007387 */ /* 0x0005e20000100800 */
[----:B------:R-:W-:Y:S05]  /*1a660*/  BRA `(.L_x_1436) ;  /* 0x0000000000287947 */ /* 0x000fea0003800000 */
.L_x_1428:
[----:B------:R-:W-:Y:S01]  /*1a670*/  UMOV UR4, URZ ;  /* 0x0000003f00047c82 */ /* 0x000fe20008000000 */
[----:B------:R-:W-:Y:S01]  /*1a680*/  ULDC UR6, c[0x0][0xc3c] ;  /* 0x00030f0000067ab9 */ /* 0x000fe20000000800 */
[----:B------:R-:W-:Y:S01]  /*1a690*/  UMOV UR5, URZ ;  /* 0x0000003f00057c82 */ /* 0x000fe20008000000 */
[----:B------:R0:W-:Y:S01]  /*1a6a0*/  STL [R1], R0 ;  /* 0x0000000001007387 */ /* 0x0001e20000100800 */
[----:B------:R-:W-:Y:S02]  /*1a6b0*/  IMAD.U32 R3, RZ, RZ, UR4 ;  /* 0x00000004ff037e24 */ /* 0x000fe4000f8e00ff */
[----:B------:R-:W-:-:S03]  /*1a6c0*/  IMAD.U32 R2, RZ, RZ, UR5 ;  /* 0x00000005ff027e24 */ /* 0x000fc6000f8e00ff */
[----:B------:R1:W-:Y:S01]  /*1a6d0*/  STL [R1+0x4], R3 ;  /* 0x0000040301007387 */ /* 0x0003e20000100800 */
[----:B0-----:R-:W-:-:S05]  /*1a6e0*/  IMAD.U32 R0, RZ, RZ, UR6 ;  /* 0x00000006ff007e24 */ /* 0x001fca000f8e00ff */
[----:B------:R1:W-:Y:S04]  /*1a6f0*/  STL [R1+0xc], R0 ;  /* 0x00000c0001007387 */ /* 0x0003e80000100800 */
[----:B------:R1:W-:Y:S02]  /*1a700*/  STL [R1+0x8], R2 ;  /* 0x0000080201007387 */ /* 0x0003e40000100800 */
.L_x_1436:
[----:B01----:R-:W3:Y:S04]  /*1a710*/  LDL R2, [R1+0xc] ;  /* 0x00000c0001027983 */ /* 0x003ee80000100800 */
[----:B------:R-:W4:Y:S04]  /*1a720*/  LDL R3, [R1+0x8] ;  /* 0x0000080001037983 */ /* 0x000f280000100800 */
[----:B------:R-:W5:Y:S04]  /*1a730*/  LDL R5, [R1+0x4] ;  /* 0x0000040001057983 */ /* 0x000f680000100800 */
[----:B------:R-:W5:Y:S01]  /*1a740*/  LDL R4, [R1] ;  /* 0x0000000001047983 */ /* 0x000f620000100800 */
[----:B--2---:R-:W0:Y:S01]  /*1a750*/  S2R R0, SR_TID.X ;  /* 0x0000000000007919 */ /* 0x004e220000002100 */
[----:B------:R-:W-:Y:S05]  /*1a760*/  WARPSYNC.ALL ;  /* 0x0000000000007948 */ /* 0x000fea0003800000 */
[----:B0-----:R-:W-:Y:S01]  /*1a770*/  LOP3.LUT R0, R0, 0x1f, RZ, 0xc0, !PT ;  /* 0x0000001f00007812 */ /* 0x001fe200078ec0ff */
[----:B------:R-:W-:Y:S03]  /*1a780*/  BAR.SYNC.DEFER_BLOCKING 0x4, 0x180 ;  /* 0x0106000000007b1d */ /* 0x000fe60000010000 */
[----:B------:R-:W-:-:S13]  /*1a790*/  ISETP.NE.AND P0, PT, R0, RZ, PT ;  /* 0x000000ff0000720c */ /* 0x000fda0003f05270 */
[----:B------:R-:W0:Y:S01]  /*1a7a0*/  @!P0 S2R R0, SR_CgaCtaId ;  /* 0x0000000000008919 */ /* 0x000e220000008800 */
[----:B---3--:R-:W-:Y:S01]  /*1a7b0*/  IMAD.MOV.U32 R7, RZ, RZ, R2 ;  /* 0x000000ffff077224 */ /* 0x008fe200078e0002 */
[----:B------:R-:W-:Y:S01]  /*1a7c0*/  @!P0 MOV R2, 0x400 ;  /* 0x0000040000028802 */ /* 0x000fe20000000f00 */
[----:B----4-:R-:W-:-:S03]  /*1a7d0*/  IMAD.MOV.U32 R6, RZ, RZ, R3 ;  /* 0x000000ffff067224 */ /* 0x010fc600078e0003 */
[----:B0-----:R-:W-:-:S05]  /*1a7e0*/  @!P0 LEA R18, R0, R2, 0x18 ;  /* 0x0000000200128211 */ /* 0x001fca00078ec0ff */
[----:B-----5:R0:W-:Y:S01]  /*1a7f0*/  @!P0 STS.128 [R18+0x308d0], R4 ;  /* 0x0308d00412008388 */ /* 0x0201e20000000c00 */
[----:B------:R-:W-:Y:S06]  /*1a800*/  BAR.ARV 0x5, 0x180 ;  /* 0x0146000000007b1d */ /* 0x000fec0000002000 */
.L_x_1425:
[----:B------:R-:W2:Y:S01]  /*1a810*/  LDL R0, [R1+0xc] ;  /* 0x00000c0001007983 */ /* 0x000ea20000100800 */
[----:B------:R-:W-:Y:S02]  /*1a820*/  ULDC UR4, c[0x0][0xc3c] ;  /* 0x00030f0000047ab9 */ /* 0x000fe40000000800 */
[----:B--2---:R-:W-:-:S13]  /*1a830*/  ISETP.GE.AND P0, PT, R0, UR4, PT ;  /* 0x0000000400007c0c */ /* 0x004fda000bf06270 */
[----:B------:R-:W-:Y:S05]  /*1a840*/  @!P0 BRA `(.L_x_1437) ;  /* 0xffffff9400488947 */ /* 0x000fea000383ffff */
[----:B------:R-:W-:Y:S05]  /*1a850*/  BSYNC B8 ;  /* 0x0000000000087941 */ /* 0x000fea0003800000 */
.L_x_1314:
[----:B--2---:R-:W2:Y:S01]  /*1a860*/  LDL.LU R0, [R1+0x50] ;  /* 0x0000500001007983 */ /* 0x004ea20000300800 */
[----:B------:R-:W-:Y:S01]  /*1a870*/  BSSY B0, `(.L_x_1438) ;  /* 0x000000b000007945 */ /* 0x000fe20003800000 */
[----:B01----:R-:W0:Y:S01]  /*1a880*/  S2R R5, SR_CgaCtaId ;  /* 0x0000000000057919 */ /* 0x003e220000008800 */
[----:B--2---:R-:W-:-:S05]  /*1a890*/  VIADD R0, R0, 0x1 ;  /* 0x0000000100007836 */ /* 0x004fca0000000000 */
        /* <DEDUP_REMOVED lines=8> */
.L_x_1509:
[----:B------:R-:W-:Y:S05]  /*1a920*/  BSYNC B0 ;  /* 0x0000000000007941 */ /* 0x000fea0003800000 */
.L_x_1438:
[----:B------:R-:W-:-:S03]  /*1a930*/  UMOV UR4, 0xffffffff ;  /* 0xffffffff00047882 */ /* 0x000fc60000000000 */
[----:B------:R-:W-:Y:S05]  /*1a940*/  BRA.DIV UR4, `(.L_x_1440) ;  /* 0x0000002204807947 */ /* 0x000fea000b800000 */
[----:B------:R-:W1:Y:S02]  /*1a950*/  S2R R2, SR_TID.X ;  /* 0x0000000000027919 */ /* 0x000e640000002100 */
[----:B-1----:R-:W-:-:S04]  /*1a960*/  SHF.R.U32.HI R2, RZ, 0x5, R2 ;  /* 0x00000005ff027819 */ /* 0x002fc80000011602 */
[----:B------:R-:W-:-:S05]  /*1a970*/  LOP3.LUT R2, R2, 0x3, RZ, 0xc0, !PT ;  /* 0x0000000302027812 */ /* 0x000fca00078ec0ff */
[----:B------:R1:W2:Y:S02]  /*1a980*/  SHFL.IDX PT, R14, R2, RZ, 0x1f ;  /* 0x00001fff020e7589 */ /* 0x0002a400000e0000 */
.L_x_1512:
[----:B--2---:R-:W-:Y:S01]  /*1a990*/  ISETP.NE.AND P0, PT, R14, RZ, PT ;  /* 0x000000ff0e00720c */ /* 0x004fe20003f05270 */
[----:B------:R-:W-:-:S12]  /*1a9a0*/  BSSY B0, `(.L_x_1441) ;  /* 0x0000027000007945 */ /* 0x000fd80003800000 */
[----:B------:R-:W-:Y:S05]  /*1a9b0*/  @P0 BRA `(.L_x_1442) ;  /* 0x0000000000940947 */ /* 0x000fea0003800000 */
[----:B------:R-:W-:-:S03]  /*1a9c0*/  UMOV UR4, 0xffffffff ;  /* 0xffffffff00047882 */ /* 0x000fc60000000000 */
[----:B------:R-:W-:Y:S05]  /*1a9d0*/  BRA.DIV UR4, `(.L_x_1443) ;  /* 0x0000002204907947 */ /* 0x000fea000b800000 */
[----:B------:R-:W-:-:S13]  /*1a9e0*/  ELECT P6, URZ, PT ;  /* 0x00000000003f782f */ /* 0x000fda00038c0000 */
.L_x_1515:
        /* <DEDUP_REMOVED lines=8> */
.L_x_1444:
        /* <DEDUP_REMOVED lines=13> */
.L_x_1516:
[----:B------:R-:W1:Y:S02]  /*1ab40*/  SYNCS.PHASECHK.TRANS64.TRYWAIT P0, [R7+URZ], R2 ;  /* 0x00000002070075a7 */ /* 0x000e64000800017f */
[----:B-1----:R-:W-:Y:S05]  /*1ab50*/  @!P0 BRA `(.L_x_1446) ;  /* 0x0000002000648947 */ /* 0x002fea0003800000 */
.L_x_1517:
[----:B------:R-:W-:Y:S05]  /*1ab60*/  @!P2 BRA `(.L_x_1447) ;  /* 0x000000000004a947 */ /* 0x000fea0003800000 */
[----:B------:R-:W-:Y:S01]  /*1ab70*/  BPT.TRAP 0x1 ;  /* 0x000000040000795c */ /* 0x000fe20000300000 */
.L_x_1447:
[----:B------:R-:W-:-:S04]  /*1ab80*/  VIADD R0, R0, 0x30860 ;  /* 0x0003086000007836 */ /* 0x000fc80000000000 */
[----:B------:R-:W-:-:S04]  /*1ab90*/  IMAD R4, R19, 0x8, R0 ;  /* 0x0000000813047824 */ /* 0x000fc800078e0200 */
[----:B------:R-:W2:Y:S02]  /*1aba0*/  SYNCS.PHASECHK.TRANS64.TRYWAIT P0, [R4+URZ], R5 ;  /* 0x00000005040075a7 */ /* 0x000ea4000800017f */
[----:B--2---:R-:W-:Y:S05]  /*1abb0*/  @!P0 BRA `(.L_x_1448) ;  /* 0x0000002000608947 */ /* 0x004fea0003800000 */
.L_x_1518:
[----:B------:R-:W-:-:S07]  /*1abc0*/  IMAD R3, R3, 0x8, R0 ;  /* 0x0000000803037824 */ /* 0x000fce00078e0200 */
.L_x_1449:
[----:B----4-:R4:W0:Y:S02]  /*1abd0*/  SYNCS.PHASECHK.TRANS64.TRYWAIT P0, [R3+URZ], R2 ;  /* 0x00000002030075a7 */ /* 0x010824000800017f */
[----:B0-----:R-:W-:Y:S05]  /*1abe0*/  @!P0 NANOSLEEP.SYNCS 0x989680 ;  /* 0x009896800000895d */ /* 0x001fea0003900000 */
[----:B------:R-:W0:Y:S02]  /*1abf0*/  @!P0 SYNCS.PHASECHK.TRANS64 P0, [R3+URZ], R2 ;  /* 0x00000002030085a7 */ /* 0x000e24000800007f */
[----:B0-----:R-:W-:Y:S05]  /*1ac00*/  @!P0 BRA `(.L_x_1449) ;  /* 0xfffffffc00f08947 */ /* 0x001fea000383ffff */
.L_x_1442:
[----:B------:R-:W-:Y:S05]  /*1ac10*/  BSYNC B0 ;  /* 0x0000000000007941 */ /* 0x000fea0003800000 */
.L_x_1441:
[----:B------:R-:W-:Y:S05]  /*1ac20*/  EXIT ;  /* 0x000000000000794d */ /* 0x000fea0003800000 */
.L_x_1213:
[----:B0-----:R-:W-:-:S04]  /*1ac30*/  IMAD.U32 R3, RZ, RZ, UR37 ;  /* 0x00000025ff037e24 */ /* 0x001fc8000f8e00ff */
[----:B------:R0:W1:Y:S03]  /*1ac40*/  SYNCS.PHASECHK.TRANS64.TRYWAIT P1, [R3+URZ+0x30800], R0 ;  /* 0x03080000030075a7 */ /* 0x000066000802017f */
[----:B-1----:R-:W-:Y:S05]  /*1ac50*/  @!P1 NANOSLEEP.SYNCS 0x989680 ;  /* 0x009896800000995d */ /* 0x002fea0003900000 */
[----:B------:R-:W1:Y:S02]  /*1ac60*/  @!P1 SYNCS.PHASECHK.TRANS64 P1, [R3+URZ+0x30800], R0 ;  /* 0x03080000030095a7 */ /* 0x000e64000802007f */
[----:B-1----:R-:W-:Y:S05]  /*1ac70*/  @!P1 BRA `(.L_x_1213) ;  /* 0xfffffffc00ec9947 */ /* 0x002fea000383ffff */
[----:B------:R-:W-:Y:S05]  /*1ac80*/  BRA `(.L_x_1450) ;  /* 0xfffffe78003c7947 */ /* 0x000fea000383ffff */
.L_x_1217:
[----:B-1----:R1:W2:Y:S02]  /*1ac90*/  SYNCS.PHASECHK.TRANS64.TRYWAIT P2, [R15+URZ+0x30830], R0 ;  /* 0x030830000f0075a7 */ /* 0x0022a4000804017f */
[----:B--2---:R-:W-:Y:S05]  /*1aca0*/  @!P2 NANOSLEEP.SYNCS 0x989680 ;  /* 0x009896800000a95d */ /* 0x004fea0003900000 */
[----:B------:R-:W2:Y:S02]  /*1acb0*/  @!P2 SYNCS.PHASECHK.TRANS64 P2, [R15+URZ+0x30830], R0 ;  /* 0x030830000f00a5a7 */ /* 0x000ea4000804007f */
[----:B--2---:R-:W-:Y:S05]  /*1acc0*/  @!P2 BRA `(.L_x_1217) ;  /* 0xfffffffc00f0a947 */ /* 0x004fea000383ffff */
[----:B------:R-:W-:Y:S05]  /*1acd0*/  BRA `(.L_x_1216) ;  /* 0xfffffe7800647947 */ /* 0x000fea000383ffff */
.L_x_1233:
[----:B-1----:R-:W-:-:S04]  /*1ace0*/  IMAD.U32 R154, RZ, RZ, UR5 ;  /* 0x00000005ff9a7e24 */ /* 0x002fc8000f8e00ff */
[----:B------:R1:W2:Y:S03]  /*1acf0*/  SYNCS.PHASECHK.TRANS64.TRYWAIT P2, [R154+URZ+0x30830], R21 ;  /* 0x030830159a0075a7 */ /* 0x0002a6000804017f */
[----:B--2---:R-:W-:Y:S05]  /*1ad00*/  @!P2 NANOSLEEP.SYNCS 0x989680 ;  /* 0x009896800000a95d */ /* 0x004fea0003900000 */
[----:B------:R-:W2:Y:S02]  /*1ad10*/  @!P2 SYNCS.PHASECHK.TRANS64 P2, [R154+URZ+0x30830], R21 ;  /* 0x030830159a00a5a7 */ /* 0x000ea4000804007f */
[----:B--2---:R-:W-:Y:S05]  /*1ad20*/  @!P2 BRA `(.L_x_1233) ;  /* 0xfffffffc00eca947 */ /* 0x004fea000383ffff */
[----:B------:R-:W-:Y:S05]  /*1ad30*/  BRA `(.L_x_1232) ;  /* 0xfffffea4003c7947 */ /* 0x000fea000383ffff */
.L_x_1237:
[----:B0-----:R-:W-:-:S04]  /*1ad40*/  IMAD.U32 R21, RZ, RZ, UR14 ;  /* 0x0000000eff157e24 */ /* 0x001fc8000f8e00ff */
[----:B------:R0:W2:Y:S03]  /*1ad50*/  SYNCS.PHASECHK.TRANS64.TRYWAIT P2, [R21+URZ+0x30850], R0 ;  /* 0x03085000150075a7 */ /* 0x0000a6000804017f */
[----:B--2---:R-:W-:Y:S05]  /*1ad60*/  @!P2 NANOSLEEP.SYNCS 0x989680 ;  /* 0x009896800000a95d */ /* 0x004fea0003900000 */
[----:B------:R-:W2:Y:S02]  /*1ad70*/  @!P2 SYNCS.PHASECHK.TRANS64 P2, [R21+URZ+0x30850], R0 ;  /* 0x030850001500a5a7 */ /* 0x000ea4000804007f */
[----:B--2---:R-:W-:Y:S05]  /*1ad80*/  @!P2 BRA `(.L_x_1237) ;  /* 0xfffffffc00eca947 */ /* 0x004fea000383ffff */
[----:B------:R-:W-:Y:S05]  /*1ad90*/  BRA `(.L_x_1236) ;  /* 0xfffffeb000c87947 */ /* 0x000fea000383ffff */
.L_x_1254:
[----:B-1----:R-:W-:-:S04]  /*1ada0*/  IMAD.U32 R3, RZ, RZ, UR6 ;  /* 0x00000006ff037e24 */ /* 0x002fc8000f8e00ff */
[----:B------:R1:W2:Y:S03]  /*1adb0*/  SYNCS.PHASECHK.TRANS64.TRYWAIT P2, [R3+URZ+0x30830], R2 ;  /* 0x03083002030075a7 */ /* 0x0002a6000804017f */
[----:B--2---:R-:W-:Y:S05]  /*1adc0*/  @!P2 NANOSLEEP.SYNCS 0x989680 ;  /* 0x009896800000a95d */ /* 0x004fea0003900000 */
[----:B------:R-:W2:Y:S02]  /*1add0*/  @!P2 SYNCS.PHASECHK.TRANS64 P2, [R3+URZ+0x30830], R2 ;  /* 0x030830020300a5a7 */ /* 0x000ea4000804007f */
[----:B--2---:R-:W-:Y:S05]  /*1ade0*/  @!P2 BRA `(.L_x_1254) ;  /* 0xfffffffc00eca947 */ /* 0x004fea000383ffff */
[----:B------:R-:W-:Y:S05]  /*1adf0*/  BRA `(.L_x_1253) ;  /* 0xfffffed000a47947 */ /* 0x000fea000383ffff */
.L_x_1258:
[----:B01----:R-:W-:-:S04]  /*1ae00*/  IMAD.U32 R2, RZ, RZ, UR10 ;  /* 0x0000000aff027e24 */ /* 0x003fc8000f8e00ff */
[----:B------:R0:W1:Y:S03]  /*1ae10*/  SYNCS.PHASECHK.TRANS64.TRYWAIT P2, [R2+URZ+0x30850], R0 ;  /* 0x03085000020075a7 */ /* 0x000066000804017f */
[----:B-1----:R-:W-:Y:S05]  /*1ae20*/  @!P2 NANOSLEEP.SYNCS 0x989680 ;  /* 0x009896800000a95d */ /* 0x002fea0003900000 */
[----:B------:R-:W1:Y:S02]  /*1ae30*/  @!P2 SYNCS.PHASECHK.TRANS64 P2, [R2+URZ+0x30850], R0 ;  /* 0x030850000200a5a7 */ /* 0x000e64000804007f */
[----:B-1----:R-:W-:Y:S05]  /*1ae40*/  @!P2 BRA `(.L_x_1258) ;  /* 0xfffffffc00eca947 */ /* 0x002fea000383ffff */
[----:B------:R-:W-:Y:S05]  /*1ae50*/  BRA `(.L_x_1257) ;  /* 0xfffffee000307947 */ /* 0x000fea000383ffff */
.L_x_1264:
[----:B-1----:R-:W-:-:S04]  /*1ae60*/  IMAD.U32 R3, RZ, RZ, UR6 ;  /* 0x00000006ff037e24 */ /* 0x002fc8000f8e00ff */
[----:B------:R1:W2:Y:S03]  /*1ae70*/  SYNCS.PHASECHK.TRANS64.TRYWAIT P2, [R3+URZ+0x30830], R2 ;  /* 0x03083002030075a7 */ /* 0x0002a6000804017f */
[----:B--2---:R-:W-:Y:S05]  /*1ae80*/  @!P2 NANOSLEEP.SYNCS 0x989680 ;  /* 0x009896800000a95d */ /* 0x004fea0003900000 */
[----:B------:R-:W2:Y:S02]  /*1ae90*/  @!P2 SYNCS.PHASECHK.TRANS64 P2, [R3+URZ+0x30830], R2 ;  /* 0x030830020300a5a7 */ /* 0x000ea4000804007f */
[----:B--2---:R-:W-:Y:S05]  /*1aea0*/  @!P2 BRA `(.L_x_1264) ;  /* 0xfffffffc00eca947 */ /* 0x004fea000383ffff */
[----:B------:R-:W-:Y:S05]  /*1aeb0*/  BRA `(.L_x_1263) ;  /* 0xfffffef000b47947 */ /* 0x000fea000383ffff */
.L_x_1268:
[----:B01----:R-:W-:-:S04]  /*1aec0*/  IMAD.U32 R2, RZ, RZ, UR10 ;  /* 0x0000000aff027e24 */ /* 0x003fc8000f8e00ff */
[----:B------:R0:W1:Y:S03]  /*1aed0*/  SYNCS.PHASECHK.TRANS64.TRYWAIT P2, [R2+URZ+0x30850], R0 ;  /* 0x03085000020075a7 */ /* 0x000066000804017f */
[----:B-1----:R-:W-:Y:S05]  /*1aee0*/  @!P2 NANOSLEEP.SYNCS 0x989680 ;  /* 0x009896800000a95d */ /* 0x002fea0003900000 */
[----:B------:R-:W1:Y:S02]  /*1aef0*/  @!P2 SYNCS.PHASECHK.TRANS64 P2, [R2+URZ+0x30850], R0 ;  /* 0x030850000200a5a7 */ /* 0x000e64000804007f */
[----:B-1----:R-:W-:Y:S05]  /*1af00*/  @!P2 BRA `(.L_x_1268) ;  /* 0xfffffffc00eca947 */ /* 0x002fea000383ffff */
[----:B------:R-:W-:Y:S05]  /*1af10*/  BRA `(.L_x_1267) ;  /* 0xffffff0000407947 */ /* 0x000fea000383ffff */
.L_x_1281:
[----:B-1----:R-:W-:-:S04]  /*1af20*/  IMAD.U32 R5, RZ, RZ, UR5 ;  /* 0x00000005ff057e24 */ /* 0x002fc8000f8e00ff */
[----:B------:R1:W2:Y:S03]  /*1af30*/  SYNCS.PHASECHK.TRANS64.TRYWAIT P0, [R5+URZ+0x30850], R0 ;  /* 0x03085000050075a7 */ /* 0x0002a6000800017f */
[----:B--2---:R-:W-:Y:S05]  /*1af40*/  @!P0 NANOSLEEP.SYNCS 0x989680 ;  /* 0x009896800000895d */ /* 0x004fea0003900000 */
[----:B------:R-:W2:Y:S02]  /*1af50*/  @!P0 SYNCS.PHASECHK.TRANS64 P0, [R5+URZ+0x30850], R0 ;  /* 0x03085000050085a7 */ /* 0x000ea4000800007f */
[----:B--2---:R-:W-:Y:S05]  /*1af60*/  @!P0 BRA `(.L_x_1281) ;  /* 0xfffffffc00ec8947 */ /* 0x004fea000383ffff */
[----:B------:R-:W-:Y:S05]  /*1af70*/  BRA `(.L_x_1280) ;  /* 0xffffff2400347947 */ /* 0x000fea000383ffff */
.L_x_1336:
[----:B-1----:R-:W1:Y:S01]  /*1af80*/  S2R R4, SR_TID.X ;  /* 0x0000000000047919 */ /* 0x002e620000002100 */
[----:B------:R-:W-:Y:S01]  /*1af90*/  BSSY B0, `(.L_x_1451) ;  /* 0x000000a000007945 */ /* 0x000fe20003800000 */
[----:B------:R-:W-:Y:S02]  /*1afa0*/  IMAD.MOV.U32 R12, RZ, RZ, RZ ;  /* 0x000000ffff0c7224 */ /* 0x000fe400078e00ff */
[----:B------:R-:W-:Y:S02]  /*1afb0*/  IMAD.MOV.U32 R11, RZ, RZ, 0x1f ;  /* 0x0000001fff0b7424 */ /* 0x000fe400078e00ff */
[----:B------:R-:W-:Y:S01]  /*1afc0*/  IMAD.MOV.U32 R15, RZ, RZ, -0x1 ;  /* 0xffffffffff0f7424 */ /* 0x000fe200078e00ff */
[----:B-1----:R-:W-:-:S04]  /*1afd0*/  SHF.R.U32.HI R4, RZ, 0x5, R4 ;  /* 0x00000005ff047819 */ /* 0x002fc80000011604 */
[----:B------:R-:W-:-:S05]  /*1afe0*/  LOP3.LUT R4, R4, 0x3, RZ, 0xc0, !PT ;  /* 0x0000000304047812 */ /* 0x000fca00078ec0ff */
[----:B------:R-:W-:-:S07]  /*1aff0*/  IMAD.MOV.U32 R13, RZ, RZ, R4 ;  /* 0x000000ffff0d7224 */ /* 0x000fce00078e0004 */
[----:B0-2---:R-:W-:Y:S05]  /*1b000*/  WARPSYNC.COLLECTIVE R15, `(.L_x_1452) ;  /* 0x000000000f087348 */ /* 0x005fea0003c00000 */
[----:B------:R1:W3:Y:S02]  /*1b010*/  SHFL.IDX P6, R14, R13, R12, R11 ;  /* 0x0000000c0d0e7389 */ /* 0x0002e400000c000b */
[----:B0123--:R-:W-:Y:S01]  /*1b020*/  ENDCOLLECTIVE ;  /* 0x000000000000791b */ /* 0x00ffe20003800000 */
.L_x_1452:
[----:B------:R-:W-:Y:S05]  /*1b030*/  BSYNC B0 ;  /* 0x0000000000007941 */ /* 0x000fea0003800000 */
.L_x_1451:
[----:B------:R-:W-:Y:S05]  /*1b040*/  BRA `(.L_x_1453) ;  /* 0xffffff9c00f07947 */ /* 0x000fea000383ffff */
.L_x_1338:
[----:B------:R-:W-:Y:S01]  /*1b050*/  BSSY B0, `(.L_x_1454) ;  /* 0x0000006000007945 */ /* 0x000fe20003800000 */
[----:B------:R-:W-:-:S07]  /*1b060*/  IMAD.MOV.U32 R15, RZ, RZ, -0x1 ;  /* 0xffffffffff0f7424 */ /* 0x000fce00078e00ff */
[----:B012---:R-:W-:Y:S05]  /*1b070*/  WARPSYNC.COLLECTIVE R15, `(.L_x_1455) ;  /* 0x000000000f0c7348 */ /* 0x007fea0003c00000 */
[----:B------:R-:W-:Y:S02]  /*1b080*/  ELECT P6, UR62, PT ;  /* 0x00000000003e782f */ /* 0x000fe400038c0000 */
[----:B------:R-:W-:Y:S01]  /*1b090*/  MOV R14, UR62 ;  /* 0x0000003e000e7c02 */ /* 0x000fe20008000f00 */
[----:B012---:R-:W-:Y:S10]  /*1b0a0*/  ENDCOLLECTIVE ;  /* 0x000000000000791b */ /* 0x007ff40003800000 */
.L_x_1455:
[----:B------:R-:W-:Y:S05]  /*1b0b0*/  BSYNC B0 ;  /* 0x0000000000007941 */ /* 0x000fea0003800000 */
.L_x_1454:
[----:B------:R-:W-:Y:S05]  /*1b0c0*/  BRA `(.L_x_1456) ;  /* 0xffffff9c00fc7947 */ /* 0x000fea000383ffff */
.L_x_1340:
[----:B-1----:R1:W3:Y:S02]  /*1b0d0*/  SYNCS.PHASECHK.TRANS64.TRYWAIT P0, [R0+URZ+0x30840], R2 ;  /* 0x03084002000075a7 */ /* 0x0022e4000800017f */
[----:B---3--:R-:W-:Y:S05]  /*1b0e0*/  @!P0 NANOSLEEP.SYNCS 0x989680 ;  /* 0x009896800000895d */ /* 0x008fea0003900000 */
[----:B------:R-:W3:Y:S02]  /*1b0f0*/  @!P0 SYNCS.PHASECHK.TRANS64 P0, [R0+URZ+0x30840], R2 ;  /* 0x03084002000085a7 */ /* 0x000ee4000800007f */
[----:B---3--:R-:W-:Y:S05]  /*1b100*/  @!P0 BRA `(.L_x_1340) ;  /* 0xfffffffc00f08947 */ /* 0x008fea000383ffff */
[----:B------:R-:W-:Y:S05]  /*1b110*/  BRA `(.L_x_1457) ;  /* 0xffffffa000607947 */ /* 0x000fea000383ffff */
.L_x_1344:
        /* <DEDUP_REMOVED lines=15> */
.L_x_1458:
[----:B------:R-:W-:Y:S02]  /*1b210*/  IMAD.MOV.U32 R13, RZ, RZ, R4 ;  /* 0x000000ffff0d7224 */ /* 0x000fe400078e0004 */
[----:B------:R-:W-:-:S07]  /*1b220*/  IMAD.MOV.U32 R6, RZ, RZ, R14 ;  /* 0x000000ffff067224 */ /* 0x000fce00078e000e */
[----:B------:R-:W-:Y:S05]  /*1b230*/  WARPSYNC.COLLECTIVE R15, `(.L_x_1459) ;  /* 0x000000000f087348 */ /* 0x000fea0003c00000 */
[----:B------:R0:W1:Y:S02]  /*1b240*/  SHFL.IDX P6, R14, R13, R12, R11 ;  /* 0x0000000c0d0e7389 */ /* 0x00006400000c000b */
[----:B01----:R-:W-:Y:S01]  /*1b250*/  ENDCOLLECTIVE ;  /* 0x000000000000791b */ /* 0x003fe20003800000 */
.L_x_1459:
        /* <DEDUP_REMOVED lines=20> */
.L_x_1460:
[----:B------:R-:W-:Y:S02]  /*1b3a0*/  IMAD.MOV.U32 R13, RZ, RZ, R4 ;  /* 0x000000ffff0d7224 */ /* 0x000fe400078e0004 */
[----:B------:R-:W-:-:S07]  /*1b3b0*/  IMAD.MOV.U32 R6, RZ, RZ, R14 ;  /* 0x000000ffff067224 */ /* 0x000fce00078e000e */
[----:B------:R-:W-:Y:S05]  /*1b3c0*/  WARPSYNC.COLLECTIVE R15, `(.L_x_1461) ;  /* 0x000000000f087348 */ /* 0x000fea0003c00000 */
[----:B------:R0:W1:Y:S02]  /*1b3d0*/  SHFL.IDX P6, R14, R13, R12, R11 ;  /* 0x0000000c0d0e7389 */ /* 0x00006400000c000b */
[----:B01----:R-:W-:Y:S01]  /*1b3e0*/  ENDCOLLECTIVE ;  /* 0x000000000000791b */ /* 0x003fe20003800000 */
.L_x_1461:
        /* <DEDUP_REMOVED lines=20> */
.L_x_1462:
[----:B------:R-:W-:Y:S02]  /*1b530*/  IMAD.MOV.U32 R13, RZ, RZ, R4 ;  /* 0x000000ffff0d7224 */ /* 0x000fe400078e0004 */
[----:B------:R-:W-:-:S07]  /*1b540*/  IMAD.MOV.U32 R6, RZ, RZ, R14 ;  /* 0x000000ffff067224 */ /* 0x000fce00078e000e */
[----:B------:R-:W-:Y:S05]  /*1b550*/  WARPSYNC.COLLECTIVE R15, `(.L_x_1463) ;  /* 0x000000000f087348 */ /* 0x000fea0003c00000 */
[----:B------:R0:W1:Y:S02]  /*1b560*/  SHFL.IDX P6, R14, R13, R12, R11 ;  /* 0x0000000c0d0e7389 */ /* 0x00006400000c000b */
[----:B01----:R-:W-:Y:S01]  /*1b570*/  ENDCOLLECTIVE ;  /* 0x000000000000791b */ /* 0x003fe20003800000 */
.L_x_1463:
        /* <DEDUP_REMOVED lines=20> */
.L_x_1464:
[----:B------:R-:W-:Y:S02]  /*1b6c0*/  IMAD.MOV.U32 R13, RZ, RZ, R4 ;  /* 0x000000ffff0d7224 */ /* 0x000fe400078e0004 */
[----:B------:R-:W-:-:S07]  /*1b6d0*/  IMAD.MOV.U32 R6, RZ, RZ, R14 ;  /* 0x000000ffff067224 */ /* 0x000fce00078e000e */
[----:B------:R-:W-:Y:S05]  /*1b6e0*/  WARPSYNC.COLLECTIVE R15, `(.L_x_1465) ;  /* 0x000000000f087348 */ /* 0x000fea0003c00000 */
[----:B------:R0:W1:Y:S02]  /*1b6f0*/  SHFL.IDX P6, R14, R13, R12, R11 ;  /* 0x0000000c0d0e7389 */ /* 0x00006400000c000b */
[----:B01----:R-:W-:Y:S01]  /*1b700*/  ENDCOLLECTIVE ;  /* 0x000000000000791b */ /* 0x003fe20003800000 */
.L_x_1465:
        /* <DEDUP_REMOVED lines=20> */
.L_x_1466:
[----:B------:R-:W-:Y:S02]  /*1b850*/  IMAD.MOV.U32 R13, RZ, RZ, R4 ;  /* 0x000000ffff0d7224 */ /* 0x000fe400078e0004 */
[----:B------:R-:W-:-:S07]  /*1b860*/  IMAD.MOV.U32 R6, RZ, RZ, R14 ;  /* 0x000000ffff067224 */ /* 0x000fce00078e000e */
[----:B------:R-:W-:Y:S05]  /*1b870*/  WARPSYNC.COLLECTIVE R15, `(.L_x_1467) ;  /* 0x000000000f087348 */ /* 0x000fea0003c00000 */
[----:B------:R0:W1:Y:S02]  /*1b880*/  SHFL.IDX P6, R14, R13, R12, R11 ;  /* 0x0000000c0d0e7389 */ /* 0x00006400000c000b */
[----:B01----:R-:W-:Y:S01]  /*1b890*/  ENDCOLLECTIVE ;  /* 0x000000000000791b */ /* 0x003fe20003800000 */
.L_x_1467:
        /* <DEDUP_REMOVED lines=20> */
.L_x_1468:
[----:B------:R-:W-:Y:S02]  /*1b9e0*/  IMAD.MOV.U32 R13, RZ, RZ, R4 ;  /* 0x000000ffff0d7224 */ /* 0x000fe400078e0004 */
[----:B------:R-:W-:-:S07]  /*1b9f0*/  IMAD.MOV.U32 R6, RZ, RZ, R14 ;  /* 0x000000ffff067224 */ /* 0x000fce00078e000e */
[----:B------:R-:W-:Y:S05]  /*1ba00*/  WARPSYNC.COLLECTIVE R15, `(.L_x_1469) ;  /* 0x000000000f087348 */ /* 0x000fea0003c00000 */
[----:B------:R0:W1:Y:S02]  /*1ba10*/  SHFL.IDX P6, R14, R13, R12, R11 ;  /* 0x0000000c0d0e7389 */ /* 0x00006400000c000b */
[----:B01----:R-:W-:Y:S01]  /*1ba20*/  ENDCOLLECTIVE ;  /* 0x000000000000791b */ /* 0x003fe20003800000 */
.L_x_1469:
        /* <DEDUP_REMOVED lines=18> */
.L_x_1470:
[----:B------:R-:W-:-:S05]  /*1bb50*/  VIADD R7, R0, 0x60 ;  /* 0x0000006000077836 */ /* 0x000fca0000000000 */
[----:B------:R-:W-:Y:S01]  /*1bb60*/  ISETP.GE.AND P5, PT, R7, R2, PT ;  /* 0x000000020700720c */ /* 0x000fe20003fa6270 */
[----:B------:R-:W-:Y:S02]  /*1bb70*/  IMAD.MOV.U32 R13, RZ, RZ, R4 ;  /* 0x000000ffff0d7224 */ /* 0x000fe400078e0004 */
[----:B------:R-:W-:-:S10]  /*1bb80*/  IMAD.MOV.U32 R8, RZ, RZ, R14 ;  /* 0x000000ffff087224 */ /* 0x000fd400078e000e */
[----:B------:R-:W-:Y:S05]  /*1bb90*/  WARPSYNC.COLLECTIVE R15, `(.L_x_1471) ;  /* 0x000000000f087348 */ /* 0x000fea0003c00000 */
[----:B------:R0:W1:Y:S02]  /*1bba0*/  SHFL.IDX P6, R14, R13, R12, R11 ;  /* 0x0000000c0d0e7389 */ /* 0x00006400000c000b */
[----:B01----:R-:W-:Y:S01]  /*1bbb0*/  ENDCOLLECTIVE ;  /* 0x000000000000791b */ /* 0x003fe20003800000 */
.L_x_1471:
        /* <DEDUP_REMOVED lines=18> */
.L_x_1472:
[----:B------:R-:W-:Y:S02]  /*1bce0*/  IMAD.MOV.U32 R13, RZ, RZ, R4 ;  /* 0x000000ffff0d7224 */ /* 0x000fe400078e0004 */
[----:B------:R-:W-:-:S07]  /*1bcf0*/  IMAD.MOV.U32 R5, RZ, RZ, R14 ;  /* 0x000000ffff057224 */ /* 0x000fce00078e000e */
[----:B------:R-:W-:Y:S05]  /*1bd00*/  WARPSYNC.COLLECTIVE R15, `(.L_x_1473) ;  /* 0x000000000f087348 */ /* 0x000fea0003c00000 */
[----:B------:R0:W1:Y:S02]  /*1bd10*/  SHFL.IDX P6, R14, R13, R12, R11 ;  /* 0x0000000c0d0e7389 */ /* 0x00006400000c000b */
[----:B01----:R-:W-:Y:S01]  /*1bd20*/  ENDCOLLECTIVE ;  /* 0x000000000000791b */ /* 0x003fe20003800000 */
.L_x_1473:
[----:B------:R-:W-:Y:S01]  /*1bd30*/  IMAD.MOV.U32 R3, RZ, RZ, R14 ;  /* 0x000000ffff037224 */ /* 0x000fe200078e000e */
[----:B------:R-:W-:Y:S06]  /*1bd40*/  BRA `(.L_x_1474) ;  /* 0xffffffa400247947 */ /* 0x000fec000383ffff */
.L_x_1349:
[----:B0-----:R0:W3:Y:S02]  /*1bd50*/  SYNCS.PHASECHK.TRANS64.TRYWAIT P0, [R18+URZ+0x30820], R0 ;  /* 0x03082000120075a7 */ /* 0x0010e4000800017f */
[----:B---3--:R-:W-:Y:S05]  /*1bd60*/  @!P0 NANOSLEEP.SYNCS 0x989680 ;  /* 0x009896800000895d */ /* 0x008fea0003900000 */
[----:B------:R-:W3:Y:S02]  /*1bd70*/  @!P0 SYNCS.PHASECHK.TRANS64 P0, [R18+URZ+0x30820], R0 ;  /* 0x03082000120085a7 */ /* 0x000ee4000800007f */
[----:B---3--:R-:W-:Y:S05]  /*1bd80*/  @!P0 BRA `(.L_x_1349) ;  /* 0xfffffffc00f08947 */ /* 0x008fea000383ffff */
[----:B------:R-:W-:Y:S05]  /*1bd90*/  BRA `(.L_x_1475) ;  /* 0xffffffa400a07947 */ /* 0x000fea000383ffff */
.L_x_1358:
[----:B-1----:R1:W2:Y:S02]  /*1bda0*/  SYNCS.PHASECHK.TRANS64.TRYWAIT P0, [R3+URZ+0x30840], R2 ;  /* 0x03084002030075a7 */ /* 0x0022a4000800017f */
[----:B--2---:R-:W-:Y:S05]  /*1bdb0*/  @!P0 NANOSLEEP.SYNCS 0x989680 ;  /* 0x009896800000895d */ /* 0x004fea0003900000 */
[----:B------:R-:W2:Y:S02]  /*1bdc0*/  @!P0 SYNCS.PHASECHK.TRANS64 P0, [R3+URZ+0x30840], R2 ;  /* 0x03084002030085a7 */ /* 0x000ea4000800007f */
[----:B--2---:R-:W-:Y:S05]  /*1bdd0*/  @!P0 BRA `(.L_x_1358) ;  /* 0xfffffffc00f08947 */ /* 0x004fea000383ffff */
[----:B------:R-:W-:Y:S05]  /*1bde0*/  BRA `(.L_x_1476) ;  /* 0xffffffa800987947 */ /* 0x000fea000383ffff */
.L_x_1366:
[----:B0-----:R0:W1:Y:S02]  /*1bdf0*/  SYNCS.PHASECHK.TRANS64.TRYWAIT P0, [R3+URZ+0x60], R2 ;  /* 0x00006002030075a7 */ /* 0x001064000800017f */
[----:B-1----:R-:W-:Y:S05]  /*1be00*/  @!P0 NANOSLEEP.SYNCS 0x989680 ;  /* 0x009896800000895d */ /* 0x002fea0003900000 */
[----:B------:R-:W1:Y:S02]  /*1be10*/  @!P0 SYNCS.PHASECHK.TRANS64 P0, [R3+URZ+0x60], R2 ;  /* 0x00006002030085a7 */ /* 0x000e64000800007f */
[----:B-1----:R-:W-:Y:S05]  /*1be20*/  @!P0 BRA `(.L_x_1366) ;  /* 0xfffffffc00f08947 */ /* 0x002fea000383ffff */
[----:B------:R-:W-:Y:S05]  /*1be30*/  BRA `(.L_x_1477) ;  /* 0xffffffac00ec7947 */ /* 0x000fea000383ffff */
.L_x_1377:
[----:B-1----:R1:W2:Y:S02]  /*1be40*/  SYNCS.PHASECHK.TRANS64.TRYWAIT P0, [R3+URZ+0x30840], R2 ;  /* 0x03084002030075a7 */ /* 0x0022a4000800017f */
[----:B--2---:R-:W-:Y:S05]  /*1be50*/  @!P0 NANOSLEEP.SYNCS 0x989680 ;  /* 0x009896800000895d */ /* 0x004fea0003900000 */
[----:B------:R-:W2:Y:S02]  /*1be60*/  @!P0 SYNCS.PHASECHK.TRANS64 P0, [R3+URZ+0x30840], R2 ;  /* 0x03084002030085a7 */ /* 0x000ea4000800007f */
[----:B--2---:R-:W-:Y:S05]  /*1be70*/  @!P0 BRA `(.L_x_1377) ;  /* 0xfffffffc00f08947 */ /* 0x004fea000383ffff */
[----:B------:R-:W-:Y:S05]  /*1be80*/  BRA `(.L_x_1478) ;  /* 0xffffffb400f47947 */ /* 0x000fea000383ffff */
.L_x_1385:
[----:B0-----:R0:W1:Y:S02]  /*1be90*/  SYNCS.PHASECHK.TRANS64.TRYWAIT P0, [R2+URZ+0x60], R3 ;  /* 0x00006003020075a7 */ /* 0x001064000800017f */
[----:B-1----:R-:W-:Y:S05]  /*1bea0*/  @!P0 NANOSLEEP.SYNCS 0x989680 ;  /* 0x009896800000895d */ /* 0x002fea0003900000 */
[----:B------:R-:W1:Y:S02]  /*1beb0*/  @!P0 SYNCS.PHASECHK.TRANS64 P0, [R2+URZ+0x60], R3 ;  /* 0x00006003020085a7 */ /* 0x000e64000800007f */
[----:B-1----:R-:W-:Y:S05]  /*1bec0*/  @!P0 BRA `(.L_x_1385) ;  /* 0xfffffffc00f08947 */ /* 0x002fea000383ffff */
[----:B------:R-:W-:Y:S05]  /*1bed0*/  BRA `(.L_x_1479) ;  /* 0xffffffbc00487947 */ /* 0x000fea000383ffff */
.L_x_1396:
[----:B--2---:R2:W3:Y:S02]  /*1bee0*/  SYNCS.PHASECHK.TRANS64.TRYWAIT P0, [R2+URZ+0x30840], R3 ;  /* 0x03084003020075a7 */ /* 0x0044e4000800017f */
[----:B---3--:R-:W-:Y:S05]  /*1bef0*/  @!P0 NANOSLEEP.SYNCS 0x989680 ;  /* 0x009896800000895d */ /* 0x008fea0003900000 */
[----:B------:R-:W3:Y:S02]  /*1bf00*/  @!P0 SYNCS.PHASECHK.TRANS64 P0, [R2+URZ+0x30840], R3 ;  /* 0x03084003020085a7 */ /* 0x000ee4000800007f */
[----:B---3--:R-:W-:Y:S05]  /*1bf10*/  @!P0 BRA `(.L_x_1396) ;  /* 0xfffffffc00f08947 */ /* 0x008fea000383ffff */
[----:B------:R-:W-:Y:S05]  /*1bf20*/  BRA `(.L_x_1480) ;  /* 0xffffffc400247947 */ /* 0x000fea000383ffff */
.L_x_1404:
[----:B0-----:R0:W1:Y:S02]  /*1bf30*/  SYNCS.PHASECHK.TRANS64.TRYWAIT P0, [R2+URZ+0x60], R5 ;  /* 0x00006005020075a7 */ /* 0x001064000800017f */
[----:B-1----:R-:W-:Y:S05]  /*1bf40*/  @!P0 NANOSLEEP.SYNCS 0x989680 ;  /* 0x009896800000895d */ /* 0x002fea0003900000 */
[----:B------:R-:W1:Y:S02]  /*1bf50*/  @!P0 SYNCS.PHASECHK.TRANS64 P0, [R2+URZ+0x60], R5 ;  /* 0x00006005020085a7 */ /* 0x000e64000800007f */
[----:B-1----:R-:W-:Y:S05]  /*1bf60*/  @!P0 BRA `(.L_x_1404) ;  /* 0xfffffffc00f08947 */ /* 0x002fea000383ffff */
[----:B------:R-:W-:Y:S05]  /*1bf70*/  BRA `(.L_x_1481) ;  /* 0xffffffc800787947 */ /* 0x000fea000383ffff */
.L_x_1417:
[----:B--2---:R2:W3:Y:S02]  /*1bf80*/  SYNCS.PHASECHK.TRANS64.TRYWAIT P0, [R0+URZ+0x30860], R2 ;  /* 0x03086002000075a7 */ /* 0x0044e4000800017f */
[----:B---3--:R-:W-:Y:S05]  /*1bf90*/  @!P0 NANOSLEEP.SYNCS 0x989680 ;  /* 0x009896800000895d */ /* 0x008fea0003900000 */
[----:B------:R-:W3:Y:S02]  /*1bfa0*/  @!P0 SYNCS.PHASECHK.TRANS64 P0, [R0+URZ+0x30860], R2 ;  /* 0x03086002000085a7 */ /* 0x000ee4000800007f */
[----:B---3--:R-:W-:Y:S05]  /*1bfb0*/  @!P0 BRA `(.L_x_1417) ;  /* 0xfffffffc00f08947 */ /* 0x008fea000383ffff */
[----:B------:R-:W-:Y:S05]  /*1bfc0*/  BRA `(.L_x_1482) ;  /* 0xffffffd000407947 */ /* 0x000fea000383ffff */
.L_x_1426:
[----:B------:R-:W3:Y:S01]  /*1bfd0*/  LDL R3, [R1] ;  /* 0x0000000001037983 */ /* 0x000ee20000100800 */
[----:B------:R-:W-:Y:S01]  /*1bfe0*/  BSSY B0, `(.L_x_1483) ;  /* 0x0000008000007945 */ /* 0x000fe20003800000 */
[----:B0-----:R-:W-:Y:S02]  /*1bff0*/  IMAD.MOV.U32 R12, RZ, RZ, RZ ;  /* 0x000000ffff0c7224 */ /* 0x001fe400078e00ff */
[----:B------:R-:W-:Y:S02]  /*1c000*/  IMAD.MOV.U32 R11, RZ, RZ, 0x1f ;  /* 0x0000001fff0b7424 */ /* 0x000fe400078e00ff */
[----:B------:R-:W-:Y:S02]  /*1c010*/  IMAD.MOV.U32 R15, RZ, RZ, -0x1 ;  /* 0xffffffffff0f7424 */ /* 0x000fe400078e00ff */
[----:B---3--:R-:W-:-:S07]  /*1c020*/  IMAD.MOV.U32 R13, RZ, RZ, R3 ;  /* 0x000000ffff0d7224 */ /* 0x008fce00078e0003 */
[----:B-12---:R-:W-:Y:S05]  /*1c030*/  WARPSYNC.COLLECTIVE R15, `(.L_x_1484) ;  /* 0x000000000f087348 */ /* 0x006fea0003c00000 */
[----:B------:R0:W3:Y:S02]  /*1c040*/  SHFL.IDX P6, R14, R13, R12, R11 ;  /* 0x0000000c0d0e7389 */ /* 0x0000e400000c000b */
[----:B0123--:R-:W-:Y:S01]  /*1c050*/  ENDCOLLECTIVE ;  /* 0x000000000000791b */ /* 0x00ffe20003800000 */
.L_x_1484:
[----:B------:R-:W-:Y:S05]  /*1c060*/  BSYNC B0 ;  /* 0x0000000000007941 */ /* 0x000fea0003800000 */
.L_x_1483:
        /* <DEDUP_REMOVED lines=9> */
.L_x_1485:
        /* <DEDUP_REMOVED lines=14> */
[C---:B------:R-:W-:Y:S02]  /*1c1e0*/  ISETP.GE.U32.AND P3, PT, R16.reuse, 0x4, PT ;  /* 0x000000041000780c */ /* 0x040fe40003f66070 */
[C---:B------:R-:W-:Y:S02]  /*1c1f0*/  ISETP.GE.U32.AND P4, PT, R16.reuse, 0x8, PT ;  /* 0x000000081000780c */ /* 0x040fe40003f86070 */
[----:B------:R-:W-:Y:S01]  /*1c200*/  ISETP.GE.U32.AND P5, PT, R16, 0x10, PT ;  /* 0x000000101000780c */ /* 0x000fe20003fa6070 */
[----:B--2---:R-:W-:Y:S01]  /*1c210*/  @!P1 IMAD.MOV.U32 R5, RZ, RZ, R6 ;  /* 0x000000ffff059224 */ /* 0x004fe200078e0006 */
[----:B------:R-:W-:-:S02]  /*1c220*/  CS2R R6, SRZ ;  /* 0x0000000000067805 */ /* 0x000fc4000001ff00 */
[----:B---3--:R-:W-:Y:S01]  /*1c230*/  @!P1 IMAD.MOV.U32 R7, RZ, RZ, R2 ;  /* 0x000000ffff079224 */ /* 0x008fe200078e0002 */
[----:B------:R-:W-:-:S03]  /*1c240*/  ISETP.NE.AND P1, PT, R16, RZ, PT ;  /* 0x000000ff1000720c */ /* 0x000fc60003f25270 */
[----:B------:R-:W-:-:S04]  /*1c250*/  IMAD R2, R7, R5, RZ ;  /* 0x0000000507027224 */ /* 0x000fc800078e02ff */
[----:B------:R-:W-:-:S07]  /*1c260*/  IMAD.MOV.U32 R13, RZ, RZ, R2 ;  /* 0x000000ffff0d7224 */ /* 0x000fce00078e0002 */
[----:B------:R-:W-:Y:S05]  /*1c270*/  WARPSYNC.COLLECTIVE R15, `(.L_x_1486) ;  /* 0x000000000f087348 */ /* 0x000fea0003c00000 */
[----:B------:R0:W1:Y:S02]  /*1c280*/  SHFL.UP P6, R14, R13, R12, R11 ;  /* 0x0400000c0d0e7389 */ /* 0x00006400000c000b */
[----:B01----:R-:W-:Y:S01]  /*1c290*/  ENDCOLLECTIVE ;  /* 0x000000000000791b */ /* 0x003fe20003800000 */
.L_x_1486:
        /* <DEDUP_REMOVED lines=8> */
.L_x_1487:
        /* <DEDUP_REMOVED lines=8> */
.L_x_1488:
        /* <DEDUP_REMOVED lines=8> */
.L_x_1489:
        /* <DEDUP_REMOVED lines=8> */
.L_x_1490:
        /* <DEDUP_REMOVED lines=9> */
.L_x_1491:
[----:B------:R-:W-:Y:S01]  /*1c530*/  IMAD.MOV.U32 R10, RZ, RZ, R14 ;  /* 0x000000ffff0a7224 */ /* 0x000fe200078e000e */
[----:B------:R-:W-:Y:S06]  /*1c540*/  BRA `(.L_x_1492) ;  /* 0xffffffd4002c7947 */ /* 0x000fec000383ffff */
.L_x_1429:
[----:B------:R-:W-:Y:S01]  /*1c550*/  BSSY B0, `(.L_x_1493) ;  /* 0x0000008000007945 */ /* 0x000fe20003800000 */
[----:B------:R-:W-:Y:S02]  /*1c560*/  IMAD.MOV.U32 R13, RZ, RZ, R2 ;  /* 0x000000ffff0d7224 */ /* 0x000fe400078e0002 */
[----:B------:R-:W-:Y:S02]  /*1c570*/  IMAD.MOV.U32 R12, RZ, RZ, 0x1 ;  /* 0x00000001ff0c7424 */ /* 0x000fe400078e00ff */
[----:B------:R-:W-:Y:S02]  /*1c580*/  IMAD.MOV.U32 R11, RZ, RZ, RZ ;  /* 0x000000ffff0b7224 */ /* 0x000fe400078e00ff */
[----:B------:R-:W-:-:S07]  /*1c590*/  IMAD.MOV.U32 R15, RZ, RZ, -0x1 ;  /* 0xffffffffff0f7424 */ /* 0x000fce00078e00ff */
[----:B------:R-:W-:Y:S05]  /*1c5a0*/  WARPSYNC.COLLECTIVE R15, `(.L_x_1494) ;  /* 0x000000000f087348 */ /* 0x000fea0003c00000 */
[----:B------:R0:W1:Y:S02]  /*1c5b0*/  SHFL.UP P6, R14, R13, R12, R11 ;  /* 0x0400000c0d0e7389 */ /* 0x00006400000c000b */
[----:B01----:R-:W-:Y:S01]  /*1c5c0*/  ENDCOLLECTIVE ;  /* 0x000000000000791b */ /* 0x003fe20003800000 */
.L_x_1494:
[----:B------:R-:W-:Y:S05]  /*1c5d0*/  BSYNC B0 ;  /* 0x0000000000007941 */ /* 0x000fea0003800000 */
.L_x_1493:
        /* <DEDUP_REMOVED lines=10> */
.L_x_1495:
        /* <DEDUP_REMOVED lines=8> */
.L_x_1496:
        /* <DEDUP_REMOVED lines=8> */
.L_x_1497:
        /* <DEDUP_REMOVED lines=8> */
.L_x_1498:
        /* <DEDUP_REMOVED lines=9> */
.L_x_1499:
[----:B------:R-:W-:Y:S01]  /*1c890*/  IMAD.MOV.U32 R10, RZ, RZ, R14 ;  /* 0x000000ffff0a7224 */ /* 0x000fe200078e000e */
[----:B------:R-:W-:Y:S06]  /*1c8a0*/  BRA `(.L_x_1500) ;  /* 0xffffffd400047947 */ /* 0x000fec000383ffff */
.L_x_1431:
[----:B------:R-:W-:Y:S01]  /*1c8b0*/  BSSY B0, `(.L_x_1501) ;  /* 0x0000006000007945 */ /* 0x000fe20003800000 */
[----:B------:R-:W-:Y:S01]  /*1c8c0*/  PLOP3.LUT P6, PT, P6, PT, PT, 0x8, 0x0 ;  /* 0x000000000000781c */ /* 0x000fe200037ce170 */
[----:B------:R-:W-:-:S12]  /*1c8d0*/  IMAD.MOV.U32 R15, RZ, RZ, -0x1 ;  /* 0xffffffffff0f7424 */ /* 0x000fd800078e00ff */
[----:B0-----:R-:W-:Y:S05]  /*1c8e0*/  WARPSYNC.COLLECTIVE R15, `(.L_x_1502) ;  /* 0x000000000f087348 */ /* 0x001fea0003c00000 */
[----:B------:R-:W-:Y:S01]  /*1c8f0*/  VOTE.ANY R14, PT, P6 ;  /* 0x00000000000e7806 */ /* 0x000fe200030e0100 */
[----:B0-----:R-:W-:Y:S06]  /*1c900*/  ENDCOLLECTIVE ;  /* 0x000000000000791b */ /* 0x001fec0003800000 */
.L_x_1502:
[----:B------:R-:W-:Y:S05]  /*1c910*/  BSYNC B0 ;  /* 0x0000000000007941 */ /* 0x000fea0003800000 */
.L_x_1501:
[----:B------:R0:W5:Y:S01]  /*1c920*/  LDL.LU R16, [R1+0xc] ;  /* 0x00000c0001107983 */ /* 0x0001620000300800 */
[----:B------:R-:W-:Y:S02]  /*1c930*/  IMAD.MOV.U32 R3, RZ, RZ, R14 ;  /* 0x000000ffff037224 */ /* 0x000fe400078e000e */
[----:B------:R-:W-:Y:S02]  /*1c940*/  IMAD.MOV.U32 R13, RZ, RZ, R5 ;  /* 0x000000ffff0d7224 */ /* 0x000fe400078e0005 */
[----:B------:R-:W1:Y:S01]  /*1c950*/  POPC R9, R3 ;  /* 0x0000000300097309 */ /* 0x000e620000000000 */
[----:B------:R-:W-:Y:S02]  /*1c960*/  IMAD.MOV.U32 R11, RZ, RZ, 0x1f ;  /* 0x0000001fff0b7424 */ /* 0x000fe400078e00ff */
[----:B------:R-:W-:Y:S02]  /*1c970*/  IMAD.MOV.U32 R15, RZ, RZ, -0x1 ;  /* 0xffffffffff0f7424 */ /* 0x000fe400078e00ff */
[----:B01----:R-:W-:-:S07]  /*1c980*/  IMAD.MOV.U32 R12, RZ, RZ, R9 ;  /* 0x000000ffff0c7224 */ /* 0x003fce00078e0009 */
[----:B-----5:R-:W-:Y:S05]  /*1c990*/  WARPSYNC.COLLECTIVE R15, `(.L_x_1503) ;  /* 0x000000000f087348 */ /* 0x020fea0003c00000 */
[----:B------:R0:W1:Y:S02]  /*1c9a0*/  SHFL.IDX P6, R14, R13, R12, R11 ;  /* 0x0000000c0d0e7389 */ /* 0x00006400000c000b */
[----:B01---5:R-:W-:Y:S01]  /*1c9b0*/  ENDCOLLECTIVE ;  /* 0x000000000000791b */ /* 0x023fe20003800000 */
.L_x_1503:
[----:B------:R-:W-:Y:S02]  /*1c9c0*/  IMAD.MOV.U32 R13, RZ, RZ, R7 ;  /* 0x000000ffff0d7224 */ /* 0x000fe400078e0007 */
[----:B------:R-:W-:-:S07]  /*1c9d0*/  IMAD.MOV.U32 R4, RZ, RZ, R14 ;  /* 0x000000ffff047224 */ /* 0x000fce00078e000e */
[----:B------:R-:W-:Y:S05]  /*1c9e0*/  WARPSYNC.COLLECTIVE R15, `(.L_x_1504) ;  /* 0x000000000f087348 */ /* 0x000fea0003c00000 */
[----:B------:R0:W1:Y:S02]  /*1c9f0*/  SHFL.IDX P6, R14, R13, R12, R11 ;  /* 0x0000000c0d0e7389 */ /* 0x00006400000c000b */
[----:B01----:R-:W-:Y:S01]  /*1ca00*/  ENDCOLLECTIVE ;  /* 0x000000000000791b */ /* 0x003fe20003800000 */
.L_x_1504:
[----:B------:R-:W-:Y:S02]  /*1ca10*/  IMAD.MOV.U32 R7, RZ, RZ, R14 ;  /* 0x000000ffff077224 */ /* 0x000fe400078e000e */
[----:B------:R-:W-:-:S05]  /*1ca20*/  IMAD.IADD R5, R9, 0x1, R16 ;  /* 0x0000000109057824 */ /* 0x000fca00078e0210 */
[----:B------:R1:W-:Y:S01]  /*1ca30*/  STL [R1+0xc], R5 ;  /* 0x00000c0501007387 */ /* 0x0003e20000100800 */
[----:B------:R-:W-:Y:S05]  /*1ca40*/  BRA `(.L_x_1505) ;  /* 0xffffffd000e47947 */ /* 0x000fea000383ffff */
.L_x_1433:
[----:B------:R-:W-:Y:S01]  /*1ca50*/  BSSY B0, `(.L_x_1506) ;  /* 0x0000008000007945 */ /* 0x000fe20003800000 */
[----:B------:R-:W-:Y:S02]  /*1ca60*/  IMAD.MOV.U32 R13, RZ, RZ, R2 ;  /* 0x000000ffff0d7224 */ /* 0x000fe400078e0002 */
[----:B------:R-:W-:Y:S02]  /*1ca70*/  IMAD.MOV.U32 R12, RZ, RZ, R9 ;  /* 0x000000ffff0c7224 */ /* 0x000fe400078e0009 */
[----:B------:R-:W-:Y:S02]  /*1ca80*/  IMAD.MOV.U32 R11, RZ, RZ, 0x1f ;  /* 0x0000001fff0b7424 */ /* 0x000fe400078e00ff */
[----:B------:R-:W-:-:S07]  /*1ca90*/  IMAD.MOV.U32 R15, RZ, RZ, -0x1 ;  /* 0xffffffffff0f7424 */ /* 0x000fce00078e00ff */
[----:B01----:R-:W-:Y:S05]  /*1caa0*/  WARPSYNC.COLLECTIVE R15, `(.L_x_1507) ;  /* 0x000000000f087348 */ /* 0x003fea0003c00000 */
[----:B------:R2:W3:Y:S02]  /*1cab0*/  SHFL.IDX P6, R14, R13, R12, R11 ;  /* 0x0000000c0d0e7389 */ /* 0x0004e400000c000b */
[----:B0123--:R-:W-:Y:S01]  /*1cac0*/  ENDCOLLECTIVE ;  /* 0x000000000000791b */ /* 0x00ffe20003800000 */
.L_x_1507:
[----:B------:R-:W-:Y:S05]  /*1cad0*/  BSYNC B0 ;  /* 0x0000000000007941 */ /* 0x000fea0003800000 */
.L_x_1506:
[----:B------:R-:W-:Y:S01]  /*1cae0*/  IMAD.MOV.U32 R2, RZ, RZ, R14 ;  /* 0x000000ffff027224 */ /* 0x000fe200078e000e */
[----:B------:R-:W-:Y:S06]  /*1caf0*/  BRA `(.L_x_1508) ;  /* 0xffffffd000d07947 */ /* 0x000fec000383ffff */
.L_x_1439:
[----:B0-----:R0:W1:Y:S02]  /*1cb00*/  SYNCS.PHASECHK.TRANS64.TRYWAIT P0, [R0+URZ+0x30820], R3 ;  /* 0x03082003000075a7 */ /* 0x001064000800017f */
[----:B-1----:R-:W-:Y:S05]  /*1cb10*/  @!P0 NANOSLEEP.SYNCS 0x989680 ;  /* 0x009896800000895d */ /* 0x002fea0003900000 */
[----:B------:R-:W1:Y:S02]  /*1cb20*/  @!P0 SYNCS.PHASECHK.TRANS64 P0, [R0+URZ+0x30820], R3 ;  /* 0x03082003000085a7 */ /* 0x000e64000800007f */
[----:B-1----:R-:W-:Y:S05]  /*1cb30*/  @!P0 BRA `(.L_x_1439) ;  /* 0xfffffffc00f08947 */ /* 0x002fea000383ffff */
[----:B------:R-:W-:Y:S05]  /*1cb40*/  BRA `(.L_x_1509) ;  /* 0xffffffdc00747947 */ /* 0x000fea000383ffff */
.L_x_1440:
[----:B------:R-:W1:Y:S01]  /*1cb50*/  S2R R2, SR_TID.X ;  /* 0x0000000000027919 */ /* 0x000e620000002100 */
[----:B------:R-:W-:Y:S01]  /*1cb60*/  BSSY B0, `(.L_x_1510) ;  /* 0x000000a000007945 */ /* 0x000fe20003800000 */
[----:B------:R-:W-:Y:S02]  /*1cb70*/  IMAD.MOV.U32 R12, RZ, RZ, RZ ;  /* 0x000000ffff0c7224 */ /* 0x000fe400078e00ff */
[----:B---3--:R-:W-:Y:S02]  /*1cb80*/  IMAD.MOV.U32 R11, RZ, RZ, 0x1f ;  /* 0x0000001fff0b7424 */ /* 0x008fe400078e00ff */
[----:B------:R-:W-:Y:S01]  /*1cb90*/  IMAD.MOV.U32 R15, RZ, RZ, -0x1 ;  /* 0xffffffffff0f7424 */ /* 0x000fe200078e00ff */
[----:B-1----:R-:W-:-:S04]  /*1cba0*/  SHF.R.U32.HI R2, RZ, 0x5, R2 ;  /* 0x00000005ff027819 */ /* 0x002fc80000011602 */
[----:B------:R-:W-:-:S05]  /*1cbb0*/  LOP3.LUT R2, R2, 0x3, RZ, 0xc0, !PT ;  /* 0x0000000302027812 */ /* 0x000fca00078ec0ff */
[----:B------:R-:W-:-:S07]  /*1cbc0*/  IMAD.MOV.U32 R13, RZ, RZ, R2 ;  /* 0x000000ffff0d7224 */ /* 0x000fce00078e0002 */
[----:B0-----:R-:W-:Y:S05]  /*1cbd0*/  WARPSYNC.COLLECTIVE R15, `(.L_x_1511) ;  /* 0x000000000f087348 */ /* 0x001fea0003c00000 */
[----:B------:R1:W2:Y:S02]  /*1cbe0*/  SHFL.IDX P6, R14, R13, R12, R11 ;  /* 0x0000000c0d0e7389 */ /* 0x0002a400000c000b */
[----:B012---:R-:W-:Y:S01]  /*1cbf0*/  ENDCOLLECTIVE ;  /* 0x000000000000791b */ /* 0x007fe20003800000 */
.L_x_1511:
[----:B------:R-:W-:Y:S05]  /*1cc00*/  BSYNC B0 ;  /* 0x0000000000007941 */ /* 0x000fea0003800000 */
.L_x_1510:
[----:B------:R-:W-:Y:S05]  /*1cc10*/  BRA `(.L_x_1512) ;  /* 0xffffffdc005c7947 */ /* 0x000fea000383ffff */
.L_x_1443:
[----:B------:R-:W-:Y:S01]  /*1cc20*/  BSSY B1, `(.L_x_1513) ;  /* 0x0000006000017945 */ /* 0x000fe20003800000 */
[----:B------:R-:W-:-:S07]  /*1cc30*/  IMAD.MOV.U32 R15, RZ, RZ, -0x1 ;  /* 0xffffffffff0f7424 */ /* 0x000fce00078e00ff */
[----:B01-3--:R-:W-:Y:S05]  /*1cc40*/  WARPSYNC.COLLECTIVE R15, `(.L_x_1514) ;  /* 0x000000000f0c7348 */ /* 0x00bfea0003c00000 */
[----:B------:R-:W-:Y:S02]  /*1cc50*/  ELECT P6, UR62, PT ;  /* 0x00000000003e782f */ /* 0x000fe400038c0000 */
[----:B------:R-:W-:Y:S01]  /*1cc60*/  MOV R14, UR62 ;  /* 0x0000003e000e7c02 */ /* 0x000fe20008000f00 */
[----:B01-3--:R-:W-:Y:S10]  /*1cc70*/  ENDCOLLECTIVE ;  /* 0x000000000000791b */ /* 0x00bff40003800000 */
.L_x_1514:
[----:B------:R-:W-:Y:S05]  /*1cc80*/  BSYNC B1 ;  /* 0x0000000000017941 */ /* 0x000fea0003800000 */
.L_x_1513:
[----:B------:R-:W-:Y:S05]  /*1cc90*/  BRA `(.L_x_1515) ;  /* 0xffffffdc00547947 */ /* 0x000fea000383ffff */
.L_x_1445:
[----:B0-----:R0:W1:Y:S02]  /*1cca0*/  SYNCS.PHASECHK.TRANS64.TRYWAIT P0, [R6+URZ], R5 ;  /* 0x00000005060075a7 */ /* 0x001064000800017f */
[----:B-1----:R-:W-:Y:S05]  /*1ccb0*/  @!P0 NANOSLEEP.SYNCS 0x989680 ;  /* 0x009896800000895d */ /* 0x002fea0003900000 */
[----:B------:R-:W1:Y:S02]  /*1ccc0*/  @!P0 SYNCS.PHASECHK.TRANS64 P0, [R6+URZ], R5 ;  /* 0x00000005060085a7 */ /* 0x000e64000800007f */
[----:B-1----:R-:W-:Y:S05]  /*1ccd0*/  @!P0 BRA `(.L_x_1445) ;  /* 0xfffffffc00f08947 */ /* 0x002fea000383ffff */
[----:B------:R-:W-:Y:S05]  /*1cce0*/  BRA `(.L_x_1516) ;  /* 0xffffffdc00947947 */ /* 0x000fea000383ffff */
.L_x_1446:
[----:B-1----:R1:W2:Y:S02]  /*1ccf0*/  SYNCS.PHASECHK.TRANS64.TRYWAIT P0, [R7+URZ], R2 ;  /* 0x00000002070075a7 */ /* 0x0022a4000800017f */
[----:B--2---:R-:W-:Y:S05]  /*1cd00*/  @!P0 NANOSLEEP.SYNCS 0x989680 ;  /* 0x009896800000895d */ /* 0x004fea0003900000 */
[----:B------:R-:W2:Y:S02]  /*1cd10*/  @!P0 SYNCS.PHASECHK.TRANS64 P0, [R7+URZ], R2 ;  /* 0x00000002070085a7 */ /* 0x000ea4000800007f */
[----:B--2---:R-:W-:Y:S05]  /*1cd20*/  @!P0 BRA `(.L_x_1446) ;  /* 0xfffffffc00f08947 */ /* 0x004fea000383ffff */
[----:B------:R-:W-:Y:S05]  /*1cd30*/  BRA `(.L_x_1517) ;  /* 0xffffffdc00887947 */ /* 0x000fea000383ffff */
.L_x_1448:
[----:B--2---:R2:W4:Y:S02]  /*1cd40*/  SYNCS.PHASECHK.TRANS64.TRYWAIT P0, [R4+URZ], R5 ;  /* 0x00000005040075a7 */ /* 0x004524000800017f */
[----:B----4-:R-:W-:Y:S05]  /*1cd50*/  @!P0 NANOSLEEP.SYNCS 0x989680 ;  /* 0x009896800000895d */ /* 0x010fea0003900000 */
[----:B------:R-:W4:Y:S02]  /*1cd60*/  @!P0 SYNCS.PHASECHK.TRANS64 P0, [R4+URZ], R5 ;  /* 0x00000005040085a7 */ /* 0x000f24000800007f */
[----:B----4-:R-:W-:Y:S05]  /*1cd70*/  @!P0 BRA `(.L_x_1448) ;  /* 0xfffffffc00f08947 */ /* 0x010fea000383ffff */
[----:B------:R-:W-:Y:S05]  /*1cd80*/  BRA `(.L_x_1518) ;  /* 0xffffffdc008c7947 */ /* 0x000fea000383ffff */
.L_x_1519:
        /* <DEDUP_REMOVED lines=15> */
.L_x_14836:


//--------------------- .text._ZN7cutlass13device_kernelIN5flash11enable_sm90INS1_16FlashAttnFwdSm90INS1_25CollectiveMainloopFwdSm90ILi2EN4cute5tupleIJNS5_1CILi1EEES8_S8_EEENS6_IJNS7_ILi128EEENS7_ILi64EEENS7_ILi256EEEEEELi256ENS_10bfloat16_tEfNS_4arch4Sm90ELb0ELb1ELb1ELb1ELb0ELb1ELb0ELb1ELb1ELb1ELb1ELb0EEENS1_21CollectiveEpilogueFwdINS6_IJSA_SC_SB_EEES9_SE_SG_Li256ELb1ELb1ELb1ELb0EEENS1_36VarlenDynamicPersistentTileSchedulerILi128ELi64ELi256ELi128ELb1ELb1ELb1ELb1ELb0ELb1EEEEEEEEEvNT_6ParamsE --------------------------
	.section	.text._ZN7cutlass13device_kernelIN5flash11enable_sm90INS1_16FlashAttnFwdSm90INS1_25CollectiveMainloopFwdSm90ILi2EN4cute5tupleIJNS5_1CILi1EEES8_S8_EEENS6_IJNS7_ILi128EEENS7_ILi64EEENS7_ILi256EEEEEELi256ENS_10bfloat16_tEfNS_4arch4Sm90ELb0ELb1ELb1ELb1ELb0ELb1ELb0ELb1ELb1ELb1ELb1ELb0EEENS1_21CollectiveEpilogueFwdINS6_IJSA_SC_SB_EEES9_SE_SG_Li256ELb1ELb1ELb1ELb0EEENS1_36VarlenDynamicPersistentTileSchedulerILi128ELi64ELi256ELi128ELb1ELb1ELb1ELb1ELb0ELb1EEEEEEEEEvNT_6ParamsE,"ax",@progbits
	.align	128
.text._ZN7cutlass13device_kernelIN5flash11enable_sm90INS1_16FlashAttnFwdSm90INS1_25CollectiveMainloopFwdSm90ILi2EN4cute5tupleIJNS5_1CILi1EEES8_S8_EEENS6_IJNS7_ILi128EEENS7_ILi64EEENS7_ILi256EEEEEELi256ENS_10bfloat16_tEfNS_4arch4Sm90ELb0ELb1ELb1ELb1ELb0ELb1ELb0ELb1ELb1ELb1ELb1ELb0EEENS1_21CollectiveEpilogueFwdINS6_IJSA_SC_SB_EEES9_SE_SG_Li256ELb1ELb1ELb1ELb0EEENS1_36VarlenDynamicPersistentTileSchedulerILi128ELi64ELi256ELi128ELb1ELb1ELb1ELb1ELb0ELb1EEEEEEEEEvNT_6ParamsE:
        .type           _ZN7cutlass13device_kernelIN5flash11enable_sm90INS1_16FlashAttnFwdSm90INS1_25CollectiveMainloopFwdSm90ILi2EN4cute5tupleIJNS5_1CILi1EEES8_S8_EEENS6_IJNS7_ILi128EEENS7_ILi64EEENS7_ILi256EEEEEELi256ENS_10bfloat16_tEfNS_4arch4Sm90ELb0ELb1ELb1ELb1ELb0ELb1ELb0ELb1ELb1ELb1ELb1ELb0EEENS1_21CollectiveEpilogueFwdINS6_IJSA_SC_SB_EEES9_SE_SG_Li256ELb1ELb1ELb1ELb0EEENS1_36VarlenDynamicPersistentTileSchedulerILi128ELi64ELi256ELi128ELb1ELb1ELb1ELb1ELb0ELb1EEEEEEEEEvNT_6ParamsE,@function
        .size           _ZN7cutlass13device_kernelIN5flash11enable_sm90INS1_16FlashAttnFwdSm90INS1_25CollectiveMainloopFwdSm90ILi2EN4cute5tupleIJNS5_1CILi1EEES8_S8_EEENS6_IJNS7_ILi128EEENS7_ILi64EEENS7_ILi256EEEEEELi256ENS_10bfloat16_tEfNS_4arch4Sm90ELb0ELb1ELb1ELb1ELb0ELb1ELb0ELb1ELb1ELb1ELb1ELb0EEENS1_21CollectiveEpilogueFwdINS6_IJSA_SC_SB_EEES9_SE_SG_Li256ELb1ELb1ELb1ELb0EEENS1_36VarlenDynamicPersistentTileSchedulerILi128ELi64ELi256ELi128ELb1ELb1ELb1ELb1ELb0ELb1EEEEEEEEEvNT_6ParamsE,(.L_x_14837 - _ZN7cutlass13device_kernelIN5flash11enable_sm90INS1_16FlashAttnFwdSm90INS1_25CollectiveMainloopFwdSm90ILi2EN4cute5tupleIJNS5_1CILi1EEES8_S8_EEENS6_IJNS7_ILi128EEENS7_ILi64EEENS7_ILi256EEEEEELi256ENS_10bfloat16_tEfNS_4arch4Sm90ELb0ELb1ELb1ELb1ELb0ELb1ELb0ELb1ELb1ELb1ELb1ELb0EEENS1_21CollectiveEpilogueFwdINS6_IJSA_SC_SB_EEES9_SE_SG_Li256ELb1ELb1ELb1ELb0EEENS1_36VarlenDynamicPersistentTileSchedulerILi128ELi64ELi256ELi128ELb1ELb1ELb1ELb1ELb0ELb1EEEEEEEEEvNT_6ParamsE)
        .other          _ZN7cutlass13device_kernelIN5flash11enable_sm90INS1_16FlashAttnFwdSm90INS1_25CollectiveMainloopFwdSm90ILi2EN4cute5tupleIJNS5_1CILi1EEES8_S8_EEENS6_IJNS7_ILi128EEENS7_ILi64EEENS7_ILi256EEEEEELi256ENS_10bfloat16_tEfNS_4arch4Sm90ELb0ELb1ELb1ELb1ELb0ELb1ELb0ELb1ELb1ELb1ELb1ELb0EEENS1_21CollectiveEpilogueFwdINS6_IJSA_SC_SB_EEES9_SE_SG_Li256ELb1ELb1ELb1ELb0EEENS1_36VarlenDynamicPersistentTileSchedulerILi128ELi64ELi256ELi128ELb1ELb1ELb1ELb1ELb0ELb1EEEEEEEEEvNT_6ParamsE,@"STO_CUDA_ENTRY STV_DEFAULT"
_ZN7cutlass13device_kernelIN5flash11enable_sm90INS1_16FlashAttnFwdSm90INS1_25CollectiveMainloopFwdSm90ILi2EN4cute5tupleIJNS5_1CILi1EEES8_S8_EEENS6_IJNS7_ILi128EEENS7_ILi64EEENS7_ILi256EEEEEELi256ENS_10bfloat16_tEfNS_4arch4Sm90ELb0ELb1ELb1ELb1ELb0ELb1ELb0ELb1ELb1ELb1ELb1ELb0EEENS1_21CollectiveEpilogueFwdINS6_IJSA_SC_SB_EEES9_SE_SG_Li256ELb1ELb1ELb1ELb0EEENS1_36VarlenDynamicPersistentTileSchedulerILi128ELi64ELi256ELi128ELb1ELb1ELb1ELb1ELb0ELb1EEEEEEEEEvNT_6ParamsE:
        /* <DEDUP_REMOVED lines=24> */
.L_x_1521:
[----:B------:R-:W-:Y:S05]  /*0180*/  BSYNC B0 ;  /* 0x0000000000007941 */ /* 0x000fea0003800000 */
.L_x_1520:
        /* <DEDUP_REMOVED lines=41> */
.L_x_1522:
        /* <DEDUP_REMOVED lines=22> */
.L_x_1523:
        /* <DEDUP_REMOVED lines=18> */
.L_x_1524:
        /* <DEDUP_REMOVED lines=22> */
.L_x_1525:
        /* <DEDUP_REMOVED lines=22> */
.L_x_1526:
        /* <DEDUP_REMOVED lines=9> */
.L_x_1529:
        /* <DEDUP_REMOVED lines=8> */
[----:B-1----:R-:W-:-:S06]  /*0a70*/  ULEA UR4, UR5, UR4, 0x18 ;  /* 0x0000000405047291 */ /* 0x002fcc000f8ec03f */
[----:B------:R-:W-:Y:S01]  /*0a80*/  IMAD.U32 R16, RZ, RZ, UR4 ;  /* 0x00000004ff107e24 */ /* 0x000fe2000f8e00ff */
[----:B------:R-:W-:-:S04]  /*0a90*/  ULDC UR4, c[0x0][0xc3c] ;  /* 0x00030f0000047ab9 */ /* 0x000fc80000000800 */
[----:B------:R-:W1:Y:S01]  /*0aa0*/  LDS.128 R24, [R16+0x308d0] ;  /* 0x0308d00010187984 */ /* 0x000e620000000c00 */
[----:B------:R-:W-:Y:S06]  /*0ab0*/  BAR.ARV 0x4, 0x180 ;  /* 0x0106000000007b1d */ /* 0x000fec0000002000 */
[----:B-1----:R-:W-:-:S13]  /*0ac0*/  ISETP.GE.AND P0, PT, R27, UR4, PT ;  /* 0x000000041b007c0c */ /* 0x002fda000bf06270 */
[----:B------:R-:W-:Y:S05]  /*0ad0*/  @P0 BRA `(.L_x_1530) ;  /* 0x000002e800880947 */ /* 0x000fea0003800000 */
[----:B------:R-:W2:Y:S01]  /*0ae0*/  LDL R0, [R1+0xa4] ;  /* 0x0000a40001007983 */ /* 0x000ea20000100800 */
[----:B------:R-:W-:Y:S02]  /*0af0*/  VIADD R6, R6, 0xffffff80 ;  /* 0xffffff8006067836 */ /* 0x000fe40000000000 */
[----:B------:R-:W-:Y:S02]  /*0b00*/  IMAD.MOV.U32 R236, RZ, RZ, RZ ;  /* 0x000000ffffec7224 */ /* 0x000fe400078e00ff */
[----:B------:R-:W-:Y:S01]  /*0b10*/  IMAD.MOV.U32 R218, RZ, RZ, RZ ;  /* 0x000000ffffda7224 */ /* 0x000fe200078e00ff */
[----:B------:R-:W-:-:S04]  /*0b20*/  SHF.R.S32.HI R3, RZ, 0x1f, R6 ;  /* 0x0000001fff037819 */ /* 0x000fc80000011406 */
[CC--:B0-----:R-:W-:Y:S02]  /*0b30*/  LEA.HI R2, R3.reuse, R6.reuse, RZ, 0x4 ;  /* 0x0000000603027211 */ /* 0x0c1fe400078f20ff */
[CC--:B------:R-:W-:Y:S02]  /*0b40*/  LEA.HI R4, R3.reuse, R6.reuse, RZ, 0x5 ;  /* 0x0000000603047211 */ /* 0x0c0fe400078f28ff */
[----:B------:R-:W-:Y:S02]  /*0b50*/  SHF.R.S32.HI R7, RZ, 0x4, R2 ;  /* 0x00000004ff077819 */ /* 0x000fe40000011402 */
[----:B------:R-:W-:Y:S01]  /*0b60*/  LOP3.LUT R5, R2, 0x3fffff0, RZ, 0xc0, !PT ;  /* 0x03fffff002057812 */ /* 0x000fe200078ec0ff */
[----:B------:R-:W-:Y:S01]  /*0b70*/  IMAD.SHL.U32 R4, R4, 0x20, RZ ;  /* 0x0000002004047824 */ /* 0x000fe200078e00ff */
[----:B------:R-:W-:Y:S02]  /*0b80*/  LEA.HI R2, R2, R7, RZ, 0x1 ;  /* 0x0000000702027211 */ /* 0x000fe400078f08ff */
[----:B------:R-:W-:Y:S01]  /*0b90*/  LEA.HI R23, R3, R6, RZ, 0x3 ;  /* 0x0000000603177211 */ /* 0x000fe200078f18ff */
[----:B------:R-:W-:Y:S01]  /*0ba0*/  IMAD.IADD R5, R6, 0x1, -R5 ;  /* 0x0000000106057824 */ /* 0x000fe200078e0a05 */
[----:B------:R-:W-:-:S02]  /*0bb0*/  LOP3.LUT R2, R2, 0x1ffffffe, RZ, 0xc0, !PT ;  /* 0x1ffffffe02027812 */ /* 0x000fc400078ec0ff */
[----:B------:R-:W-:Y:S02]  /*0bc0*/  LOP3.LUT R4, R4, 0xfffffc00, RZ, 0xc0, !PT ;  /* 0xfffffc0004047812 */ /* 0x000fe400078ec0ff */
[----:B------:R-:W-:Y:S01]  /*0bd0*/  LEA.HI R10, R3, R6, RZ, 0x2 ;  /* 0x00000006030a7211 */ /* 0x000fe200078f10ff */
[----:B------:R-:W-:-:S03]  /*0be0*/  IMAD.IADD R2, R7, 0x1, -R2 ;  /* 0x0000000107027824 */ /* 0x000fc600078e0a02 */
[----:B------:R-:W-:-:S05]  /*0bf0*/  LOP3.LUT R13, R10, 0xfffffffc, RZ, 0xc0, !PT ;  /* 0xfffffffc0a0d7812 */ /* 0x000fca00078ec0ff */
[----:B------:R-:W-:Y:S01]  /*0c00*/  IMAD.IADD R13, R6, 0x1, -R13 ;  /* 0x00000001060d7824 */ /* 0x000fe200078e0a0d */
[----:B--2---:R-:W-:Y:S02]  /*0c10*/  R2UR UR4, R0 ;  /* 0x00000000000472ca */ /* 0x004fe400000e0000 */
[----:B------:R-:W-:-:S04]  /*0c20*/  LEA.HI R0, R3, R6, RZ, 0x7 ;  /* 0x0000000603007211 */ /* 0x000fc800078f38ff */
[----:B------:R-:W-:-:S05]  /*0c30*/  LOP3.LUT R9, R0, 0xffffff80, RZ, 0xc0, !PT ;  /* 0xffffff8000097812 */ /* 0x000fca00078ec0ff */
[----:B------:R-:W-:Y:S02]  /*0c40*/  IMAD.IADD R28, R6, 0x1, -R9 ;  /* 0x00000001061c7824 */ /* 0x000fe400078e0a09 */
[----:B------:R-:W-:Y:S01]  /*0c50*/  IMAD R9, R5, 0x40, R4 ;  /* 0x0000004005097824 */ /* 0x000fe200078e0204 */
[----:B------:R-:W-:Y:S01]  /*0c60*/  LEA.HI R4, R3, R6, RZ, 0x6 ;  /* 0x0000000603047211 */ /* 0x000fe200078f30ff */
[----:B------:R-:W-:Y:S01]  /*0c70*/  ULOP3.LUT UR4, UR4, 0x1, URZ, 0xfc, !UPT ;  /* 0x0000000104047892 */ /* 0x000fe2000f8efc3f */
[----:B------:R-:W-:Y:S01]  /*0c80*/  SHF.R.S32.HI R7, RZ, 0x1f, R28 ;  /* 0x0000001fff077819 */ /* 0x000fe2000001141c */
[----:B------:R-:W-:Y:S01]  /*0c90*/  STL [R1+0x7c], R28 ;  /* 0x00007c1c01007387 */ /* 0x000fe20000100800 */
[----:B------:R-:W-:Y:S01]  /*0ca0*/  LOP3.LUT R3, R23, 0xfffffff8, RZ, 0xc0, !PT ;  /* 0xfffffff817037812 */ /* 0x000fe200078ec0ff */
[----:B------:R-:W-:Y:S01]  /*0cb0*/  IMAD.SHL.U32 R4, R4, 0x8, RZ ;  /* 0x0000000804047824 */ /* 0x000fe200078e00ff */
[----:B------:R-:W-:Y:S02]  /*0cc0*/  LEA.HI R8, R7, R28, RZ, 0x2 ;  /* 0x0000001c07087211 */ /* 0x000fe400078f10ff */
[----:B------:R-:W-:Y:S01]  /*0cd0*/  SHF.R.S32.HI R5, RZ, 0x7, R0 ;  /* 0x00000007ff057819 */ /* 0x000fe20000011400 */
[----:B------:R-:W-:Y:S01]  /*0ce0*/  IMAD.IADD R12, R6, 0x1, -R3 ;  /* 0x00000001060c7824 */ /* 0x000fe200078e0a03 */
[--C-:B------:R-:W-:Y:S01]  /*0cf0*/  SHF.R.S32.HI R10, RZ, 0x2, R8.reuse ;  /* 0x00000002ff0a7819 */ /* 0x100fe20000011408 */
[----:B------:R-:W-:Y:S01]  /*0d00*/  IMAD R3, R2, 0x8, R9 ;  /* 0x0000000802037824 */ /* 0x000fe200078e0209 */
[----:B------:R-:W-:Y:S01]  /*0d10*/  SHF.R.S32.HI R11, RZ, 0x1f, R8 ;  /* 0x0000001fff0b7819 */ /* 0x000fe20000011408 */
[----:B------:R-:W-:Y:S01]  /*0d20*/  IMAD.SHL.U32 R200, R12, 0x4, RZ ;  /* 0x000000040cc87824 */ /* 0x000fe200078e00ff */
[----:B------:R-:W-:Y:S01]  /*0d30*/  LEA.HI R0, R0, R5, RZ, 0x1 ;  /* 0x0000000500007211 */ /* 0x000fe200078f08ff */
[----:B------:R-:W-:Y:S01]  /*0d40*/  STL [R1+0x44], R12 ;  /* 0x0000440c01007387 */ /* 0x000fe20000100800 */
[----:B------:R-:W-:Y:S01]  /*0d50*/  LEA.HI R11, R11, R10, RZ, 0x3 ;  /* 0x0000000a0b0b7211 */ /* 0x000fe200078f18ff */
[----:B------:R-:W-:Y:S01]  /*0d60*/  VIADD R233, R200, 0x40 ;  /* 0x00000040c8e97836 */ /* 0x000fe20000000000 */
[----:B------:R-:W-:Y:S01]  /*0d70*/  SHF.R.S32.HI R23, RZ, 0x3, R23 ;  /* 0x00000003ff177819 */ /* 0x000fe20000011417 */
[----:B------:R0:W-:Y:S01]  /*0d80*/  STL [R1+0xa0], R3 ;  /* 0x0000a00301007387 */ /* 0x0001e20000100800 */
[----:B------:R-:W-:Y:S01]  /*0d90*/  LOP3.LUT R0, R0, 0x3fffffe, RZ, 0xc0, !PT ;  /* 0x03fffffe00007812 */ /* 0x000fe200078ec0ff */
[----:B------:R-:W-:Y:S01]  /*0da0*/  IMAD.IADD R221, R200, 0x1, R233 ;  /* 0x00000001c8dd7824 */ /* 0x000fe200078e02e9 */
[----:B------:R-:W-:Y:S01]  /*0db0*/  LOP3.LUT R11, R11, 0xfffffff8, RZ, 0xc0, !PT ;  /* 0xfffffff80b0b7812 */ /* 0x000fe200078ec0ff */
[----:B------:R-:W-:Y:S01]  /*0dc0*/  IMAD.SHL.U32 R18, R12, 0x8, RZ ;  /* 0x000000080c127824 */ /* 0x000fe200078e00ff */
[----:B------:R-:W-:Y:S01]  /*0dd0*/  LEA.HI R7, R7, R28, RZ, 0x5 ;  /* 0x0000001c07077211 */ /* 0x000fe200078f28ff */
[----:B------:R-:W-:Y:S01]  /*0de0*/  IMAD.IADD R0, R5, 0x1, -R0 ;  /* 0x0000000105007824 */ /* 0x000fe200078e0a00 */
[----:B------:R-:W-:Y:S01]  /*0df0*/  LEA.HI R2, R13, R13, RZ, 0x1 ;  /* 0x0000000d0d027211 */ /* 0x000fe200078f08ff */
[----:B------:R-:W-:Y:S01]  /*0e00*/  IMAD.IADD R10, R10, 0x1, -R11 ;  /* 0x000000010a0a7824 */ /* 0x000fe200078e0a0b */
[----:B------:R-:W-:Y:S01]  /*0e10*/  SHF.R.S32.HI R7, RZ, 0x5, R7 ;  /* 0x00000005ff077819 */ /* 0x000fe20000011407 */
[C---:B0-----:R-:W-:Y:S01]  /*0e20*/  VIADD R3, R23.reuse, 0x40 ;  /* 0x0000004017037836 */ /* 0x041fe20000000000 */
[----:B------:R-:W-:Y:S01]  /*0e30*/  LOP3.LUT R2, R2, 0x1ffffffe, RZ, 0xc0, !PT ;  /* 0x1ffffffe02027812 */ /* 0x000fe200078ec0ff */
[----:B------:R-:W-:Y:S01]  /*0e40*/  VIADD R5, R23, 0x60 ;  /* 0x0000006017057836 */ /* 0x000fe20000000000 */
[----:B------:R-:W-:Y:S01]  /*0e50*/  LOP3.LUT R30, R4, 0xfffffe00, RZ, 0xc0, !PT ;  /* 0xfffffe00041e7812 */ /* 0x000fe200078ec0ff */
[----:B------:R-:W-:Y:S01]  /*0e60*/  IMAD R7, R7, 0x10, R10 ;  /* 0x0000001007077824 */ /* 0x000fe200078e020a */
[----:B------:R-:W-:Y:S01]  /*0e70*/  SHF.R.S32.HI R6, RZ, 0x1f, R3 ;  /* 0x0000001fff067819 */ /* 0x000fe20000011403 */
[----:B------:R-:W-:Y:S01]  /*0e80*/  IMAD.IADD R2, R13, 0x1, -R2 ;  /* 0x000000010d027824 */ /* 0x000fe200078e0a02 */
[----:B------:R-:W-:Y:S01]  /*0e90*/  SHF.R.S32.HI R10, RZ, 0x1f, R5 ;  /* 0x0000001fff0a7819 */ /* 0x000fe20000011405 */
[----:B------:R-:W-:Y:S01]  /*0ea0*/  VIADD R29, R23, 0x20 ;  /* 0x00000020171d7836 */ /* 0x000fe20000000000 */
[----:B------:R-:W-:Y:S01]  /*0eb0*/  LEA.HI R6, R6, R3, RZ, 0x3 ;  /* 0x0000000306067211 */ /* 0x000fe200078f18ff */
[----:B------:R-:W-:Y:S01]  /*0ec0*/  IMAD.SHL.U32 R3, R3, 0x40, RZ ;  /* 0x0000004003037824 */ /* 0x000fe200078e00ff */
[----:B------:R-:W-:Y:S01]  /*0ed0*/  LEA.HI R9, R10, R5, RZ, 0x3 ;  /* 0x000000050a097211 */ /* 0x000fe200078f18ff */
[----:B------:R-:W-:Y:S01]  /*0ee0*/  IMAD.SHL.U32 R5, R5, 0x40, RZ ;  /* 0x0000004005057824 */ /* 0x000fe200078e00ff */
[----:B------:R-:W-:Y:S01]  /*0ef0*/  LOP3.LUT R8, R8, 0x7ffffffc, RZ, 0xc0, !PT ;  /* 0x7ffffffc08087812 */ /* 0x000fe200078ec0ff */
[----:B------:R-:W-:Y:S01]  /*0f00*/  IMAD.SHL.U32 R10, R6, 0x40, RZ ;  /* 0x00000040060a7824 */ /* 0x000fe200078e00ff */
[----:B------:R-:W-:Y:S01]  /*0f10*/  SHF.R.S32.HI R6, RZ, 0x1f, R221 ;  /* 0x0000001fff067819 */ /* 0x000fe200000114dd */
[----:B------:R-:W-:Y:S01]  /*0f20*/  IMAD.SHL.U32 R15, R9, 0x40, RZ ;  /* 0x00000040090f7824 */ /* 0x000fe200078e00ff */
[----:B------:R-:W-:Y:S01]  /*0f30*/  LOP3.LUT R3, R3, 0x1c0, RZ, 0xc0, !PT ;  /* 0x000001c003037812 */ /* 0x000fe200078ec0ff */
[----:B------:R-:W-:Y:S01]  /*0f40*/  IMAD R24, R0, 0x40, R7 ;  /* 0x0000004000187824 */ /* 0x000fe200078e0207 */
[----:B------:R-:W-:Y:S01]  /*0f50*/  LOP3.LUT R13, R5, 0x1c0, RZ, 0xc0, !PT ;  /* 0x000001c0050d7812 */ /* 0x000fe200078ec0ff */
[----:B------:R-:W-:Y:S01]  /*0f60*/  IMAD.SHL.U32 R0, R29, 0x40, RZ ;  /* 0x000000401d007824 */ /* 0x000fe200078e00ff */
[----:B------:R-:W-:Y:S01]  /*0f70*/  LEA.HI R9, R6, R221, RZ, 0x3 ;  /* 0x000000dd06097211 */ /* 0x000fe200078f18ff */
[----:B------:R-:W-:Y:S01]  /*0f80*/  IMAD.SHL.U32 R22, R23, 0x40, RZ ;  /* 0x0000004017167824 */ /* 0x000fe200078e00ff */
[--C-:B------:R-:W-:Y:S01]  /*0f90*/  LOP3.LUT R5, R3, 0x38, R18.reuse, 0xf8, !PT ;  /* 0x0000003803057812 */ /* 0x100fe200078ef812 */
[----:B------:R-:W-:Y:S01]  /*0fa0*/  STL [R1+0x9c], R24 ;  /* 0x00009c1801007387 */ /* 0x000fe20000100800 */
[----:B------:R-:W-:Y:S01]  /*0fb0*/  SHF.R.U32.HI R11, RZ, 0x3, R3 ;  /* 0x00000003ff0b7819 */ /* 0x000fe20000011603 */
[----:B------:R-:W-:Y:S01]  /*0fc0*/  VIADD R234, R200, 0x20 ;  /* 0x00000020c8ea7836 */ /* 0x000fe20000000000 */
[----:B------:R-:W-:Y:S01]  /*0fd0*/  LOP3.LUT R10, R10, 0xfffffe00, RZ, 0xc0, !PT ;  /* 0xfffffe000a0a7812 */ /* 0x000fe200078ec0ff */
[----:B------:R-:W-:Y:S01]  /*0fe0*/  STL [R1+0x28], R30 ;  /* 0x0000281e01007387 */ /* 0x000fe20000100800 */
[C---:B------:R-:W-:Y:S01]  /*0ff0*/  LOP3.LUT R14, R13.reuse, 0x38, R18, 0xf8, !PT ;  /* 0x000000380d0e7812 */ /* 0x040fe200078ef812 */
[----:B------:R-:W-:Y:S01]  /*1000*/  VIADD R235, R200, 0x60 ;  /* 0x00000060c8eb7836 */ /* 0x000fe20000000000 */
[----:B------:R-:W-:Y:S01]  /*1010*/  SHF.R.U32.HI R17, RZ, 0x3, R13 ;  /* 0x00000003ff117819 */ /* 0x000fe2000001160d */
[----:B------:R-:W-:Y:S01]  /*1020*/  IMAD.IADD R8, R28, 0x1, -R8 ;  /* 0x000000011c087824 */ /* 0x000fe200078e0a08 */
[----:B------:R-:W-:-:S02]  /*1030*/  LOP3.LUT R20, R13, 0x38, R9, 0xf8, !PT ;  /* 0x000000380d147812 */ /* 0x000fc400078ef809 */
[----:B------:R-:W-:Y:S01]  /*1040*/  LOP3.LUT R13, R10, R5, R11, 0xf6, !PT ;  /* 0x000000050a0d7212 */ /* 0x000fe200078ef60b */
[----:B------:R-:W-:Y:S01]  /*1050*/  IMAD.SHL.U32 R230, R8, 0x2, RZ ;  /* 0x0000000208e67824 */ /* 0x000fe200078e00ff */
[----:B------:R-:W-:Y:S02]  /*1060*/  SHF.R.S32.HI R5, RZ, 0x1f, R29 ;  /* 0x0000001fff057819 */ /* 0x000fe4000001141d */
[----:B------:R-:W-:Y:S01]  /*1070*/  LOP3.LUT R15, R15, 0xfffffe00, RZ, 0xc0, !PT ;  /* 0xfffffe000f0f7812 */ /* 0x000fe200078ec0ff */
[C---:B------:R-:W-:Y:S01]  /*1080*/  VIADD R42, R230.reuse, 0x8 ;  /* 0x00000008e62a7836 */ /* 0x040fe20000000000 */
[----:B------:R-:W-:Y:S01]  /*1090*/  LEA.HI R5, R5, R29, RZ, 0x3 ;  /* 0x0000001d05057211 */ /* 0x000fe200078f18ff */
[----:B------:R-:W-:Y:S01]  /*10a0*/  VIADD R41, R230, 0x10 ;  /* 0x00000010e6297836 */ /* 0x000fe20000000000 */
[----:B------:R-:W-:Y:S01]  /*10b0*/  LEA.HI R6, R6, R221, RZ, 0x6 ;  /* 0x000000dd06067211 */ /* 0x000fe200078f30ff */
[----:B------:R-:W-:Y:S01]  /*10c0*/  VIADD R40, R230, 0x18 ;  /* 0x00000018e6287836 */ /* 0x000fe20000000000 */
[----:B------:R-:W-:Y:S01]  /*10d0*/  LOP3.LUT R29, R0, 0x1c0, RZ, 0xc0, !PT ;  /* 0x000001c0001d7812 */ /* 0x000fe200078ec0ff */
[----:B------:R-:W-:Y:S01]  /*10e0*/  IMAD.SHL.U32 R5, R5, 0x40, RZ ;  /* 0x0000004005057824 */ /* 0x000fe200078e00ff */
[----:B------:R-:W-:Y:S01]  /*10f0*/  LOP3.LUT R12, R3, 0x38, R9, 0xf8, !PT ;  /* 0x00000038030c7812 */ /* 0x000fe200078ef809 */
[----:B------:R-:W-:Y:S01]  /*1100*/  IMAD.SHL.U32 R6, R6, 0x80, RZ ;  /* 0x0000008006067824 */ /* 0x000fe200078e00ff */
[----:B------:R-:W-:Y:S01]  /*1110*/  LOP3.LUT R3, R22, 0x1c0, RZ, 0xc0, !PT ;  /* 0x000001c016037812 */ /* 0x000fe200078ec0ff */
[C---:B------:R-:W-:Y:S01]  /*1120*/  VIADD R39, R230.reuse, 0x20 ;  /* 0x00000020e6277836 */ /* 0x040fe20000000000 */
[----:B------:R-:W-:Y:S01]  /*1130*/  LOP3.LUT R0, R9, 0x38, RZ, 0xc0, !PT ;  /* 0x0000003809007812 */ /* 0x000fe200078ec0ff */
[C---:B------:R-:W-:Y:S01]  /*1140*/  VIADD R38, R230.reuse, 0x28 ;  /* 0x00000028e6267836 */ /* 0x040fe20000000000 */
[----:B------:R-:W-:Y:S01]  /*1150*/  LOP3.LUT R21, R15, R14, R17, 0xf6, !PT ;  /* 0x0000000e0f157212 */ /* 0x000fe200078ef611 */
[C---:B------:R-:W-:Y:S01]  /*1160*/  VIADD R37, R230.reuse, 0x30 ;  /* 0x00000030e6257836 */ /* 0x040fe20000000000 */
[----:B------:R-:W-:Y:S01]  /*1170*/  SHF.R.U32.HI R14, RZ, 0x3, R29 ;  /* 0x00000003ff0e7819 */ /* 0x000fe2000001161d */
[C---:B------:R-:W-:Y:S01]  /*1180*/  VIADD R36, R230.reuse, 0x38 ;  /* 0x00000038e6247836 */ /* 0x040fe20000000000 */
[----:B------:R-:W-:Y:S01]  /*1190*/  LOP3.LUT R4, R29, 0x38, R9, 0xf8, !PT ;  /* 0x000000381d047812 */ /* 0x000fe200078ef809 */
[----:B------:R-:W-:Y:S01]  /*11a0*/  VIADD R35, R230, 0x40 ;  /* 0x00000040e6237836 */ /* 0x000fe20000000000 */
[----:B------:R-:W-:Y:S01]  /*11b0*/  LOP3.LUT R11, R12, R11, RZ, 0x3c, !PT ;  /* 0x0000000b0c0b7212 */ /* 0x000fe200078e3cff */
[C---:B------:R-:W-:Y:S01]  /*11c0*/  VIADD R34, R230.reuse, 0x48 ;  /* 0x00000048e6227836 */ /* 0x040fe20000000000 */
[----:B------:R-:W-:Y:S01]  /*11d0*/  SHF.R.U32.HI R31, RZ, 0x3, R3 ;  /* 0x00000003ff1f7819 */ /* 0x000fe20000011603 */
[----:B------:R-:W-:Y:S01]  /*11e0*/  VIADD R33, R230, 0x50 ;  /* 0x00000050e6217836 */ /* 0x000fe20000000000 */
[----:B------:R-:W-:Y:S01]  /*11f0*/  LOP3.LUT R0, R0, 0x1c0, R22, 0xf8, !PT ;  /* 0x000001c000007812 */ /* 0x000fe200078ef816 */
[C---:B------:R-:W-:Y:S01]  /*1200*/  VIADD R32, R230.reuse, 0x58 ;  /* 0x00000058e6207836 */ /* 0x040fe20000000000 */
[----:B------:R-:W-:Y:S01]  /*1210*/  LOP3.LUT R12, R5, 0xfffffe00, RZ, 0xc0, !PT ;  /* 0xfffffe00050c7812 */ /* 0x000fe200078ec0ff */
[----:B------:R-:W-:Y:S01]  /*1220*/  VIADD R28, R230, 0x78 ;  /* 0x00000078e61c7836 */ /* 0x000fe20000000000 */
[----:B------:R-:W-:Y:S01]  /*1230*/  LOP3.LUT R7, R4, R14, RZ, 0x3c, !PT ;  /* 0x0000000e04077212 */ /* 0x000fe200078e3cff */
[----:B------:R-:W-:Y:S01]  /*1240*/  IMAD.U32 R4, RZ, RZ, UR4 ;  /* 0x00000004ff047e24 */ /* 0x000fe2000f8e00ff */
[----:B------:R-:W-:Y:S01]  /*1250*/  LOP3.LUT R6, R6, 0xffffe000, RZ, 0xc0, !PT ;  /* 0xffffe00006067812 */ /* 0x000fe200078ec0ff */
[----:B------:R-:W-:Y:S01]  /*1260*/  STL [R1+0x24], R12 ;  /* 0x0000240c01007387 */ /* 0x000fe20000100800 */
[----:B------:R-:W-:Y:S01]  /*1270*/  LOP3.LUT R20, R20, R17, RZ, 0x3c, !PT ;  /* 0x0000001114147212 */ /* 0x000fe200078e3cff */
[----:B------:R-:W-:Y:S01]  /*1280*/  IMAD.MOV.U32 R17, RZ, RZ, RZ ;  /* 0x000000ffff117224 */ /* 0x000fe200078e00ff */
[----:B------:R-:W-:Y:S01]  /*1290*/  LOP3.LUT R5, R0, R31, RZ, 0x3c, !PT ;  /* 0x0000001f00057212 */ /* 0x000fe200078e3cff */
[----:B------:R-:W-:Y:S01]  /*12a0*/  STL [R1+0x54], RZ ;  /* 0x000054ff01007387 */ /* 0x000fe20000100800 */
[----:B------:R-:W-:Y:S01]  /*12b0*/  LOP3.LUT R3, R3, 0x38, R18, 0xf8, !PT ;  /* 0x0000003803037812 */ /* 0x000fe200078ef812 */
[----:B------:R-:W-:Y:S01]  /*12c0*/  VIADD R0, R16, 0x10400 ;  /* 0x0001040010007836 */ /* 0x000fe20000000000 */
[-C--:B------:R-:W-:Y:S01]  /*12d0*/  IADD3 R11, R11, R6.reuse, R10 ;  /* 0x000000060b0b7210 */ /* 0x080fe20007ffe00a */
[----:B------:R0:W-:Y:S01]  /*12e0*/  STL [R1+0x20], R4 ;  /* 0x0000200401007387 */ /* 0x0001e20000100800 */
[-C--:B------:R-:W-:Y:S01]  /*12f0*/  IADD3 R15, R20, R6.reuse, R15 ;  /* 0x00000006140f7210 */ /* 0x080fe20007ffe00f */
[C---:B------:R-:W-:Y:S01]  /*1300*/  VIADD R10, R18.reuse, 0x80 ;  /* 0x00000080120a7836 */ /* 0x040fe20000000000 */
[-C--:B------:R-:W-:Y:S01]  /*1310*/  IADD3 R7, R7, R6.reuse, R12 ;  /* 0x0000000607077210 */ /* 0x080fe20007ffe00c */
[----:B------:R-:W-:Y:S01]  /*1320*/  IMAD R8, R13, 0x2, R0 ;  /* 0x000000020d087824 */ /* 0x000fe200078e0200 */
[----:B------:R-:W-:Y:S01]  /*1330*/  IADD3 R5, R5, R6, R30 ;  /* 0x0000000605057210 */ /* 0x000fe20007ffe01e */
[----:B------:R-:W-:Y:S01]  /*1340*/  VIADD R6, R18, 0xc0 ;  /* 0x000000c012067836 */ /* 0x000fe20000000000 */
[----:B------:R-:W-:Y:S01]  /*1350*/  SHF.R.S32.HI R20, RZ, 0x1f, R234 ;  /* 0x0000001fff147819 */ /* 0x000fe200000114ea */
[----:B------:R1:W-:Y:S01]  /*1360*/  STL [R1+0xc], R10 ;  /* 0x00000c0a01007387 */ /* 0x0003e20000100800 */
[--C-:B------:R-:W-:Y:S01]  /*1370*/  IMAD R7, R7, 0x2, R0.reuse ;  /* 0x0000000207077824 */ /* 0x100fe200078e0200 */
[----:B0-----:R-:W-:Y:S01]  /*1380*/  SHF.R.S32.HI R4, RZ, 0x1f, R23 ;  /* 0x0000001fff047819 */ /* 0x001fe20000011417 */
[----:B------:R-:W-:Y:S01]  /*1390*/  IMAD R5, R5, 0x2, R0 ;  /* 0x0000000205057824 */ /* 0x000fe200078e0200 */
[----:B------:R-:W-:Y:S01]  /*13a0*/  LOP3.LUT R4, R30, R3, R31, 0xf6, !PT ;  /* 0x000000031e047212 */ /* 0x000fe200078ef61f */
[----:B------:R0:W-:Y:S01]  /*13b0*/  STL [R1+0x10], R6 ;  /* 0x0000100601007387 */ /* 0x0001e20000100800 */
[----:B------:R-:W-:Y:S01]  /*13c0*/  LOP3.LUT R3, R29, 0x38, R18, 0xf8, !PT ;  /* 0x000000381d037812 */ /* 0x000fe200078ef812 */
[C---:B------:R-:W-:Y:S01]  /*13d0*/  VIADD R31, R230.reuse, 0x60 ;  /* 0x00000060e61f7836 */ /* 0x040fe20000000000 */
[----:B------:R-:W-:Y:S01]  /*13e0*/  SHF.R.S32.HI R29, RZ, 0x1f, R233 ;  /* 0x0000001fff1d7819 */ /* 0x000fe200000114e9 */
[----:B------:R-:W-:Y:S01]  /*13f0*/  STL [R1+0x3c], R4 ;  /* 0x00003c0401007387 */ /* 0x000fe20000100800 */
[----:B-1----:R-:W-:Y:S01]  /*1400*/  SHF.R.S32.HI R10, RZ, 0x1f, R10 ;  /* 0x0000001fff0a7819 */ /* 0x002fe2000001140a */
[----:B------:R-:W-:Y:S01]  /*1410*/  VIADD R30, R230, 0x68 ;  /* 0x00000068e61e7836 */ /* 0x000fe20000000000 */
[----:B------:R-:W-:Y:S01]  /*1420*/  LOP3.LUT R3, R12, R3, R14, 0xf6, !PT ;  /* 0x000000030c037212 */ /* 0x000fe200078ef60e */
[----:B------:R1:W-:Y:S01]  /*1430*/  STL [R1+0x74], R20 ;  /* 0x0000741401007387 */ /* 0x0003e20000100800 */
[----:B------:R-:W-:Y:S01]  /*1440*/  LOP3.LUT R43, R9, 0xfffffff8, RZ, 0xc0, !PT ;  /* 0xfffffff8092b7812 */ /* 0x000fe200078ec0ff */
[C---:B------:R-:W-:Y:S01]  /*1450*/  VIADD R14, R230.reuse, 0x98 ;  /* 0x00000098e60e7836 */ /* 0x040fe20000000000 */
[----:B0-----:R-:W-:Y:S01]  /*1460*/  SHF.R.S32.HI R6, RZ, 0x1f, R6 ;  /* 0x0000001fff067819 */ /* 0x001fe20000011406 */
[----:B------:R0:W-:Y:S01]  /*1470*/  STL [R1+0x70], R29 ;  /* 0x0000701d01007387 */ /* 0x0001e20000100800 */
[----:B------:R-:W-:Y:S01]  /*1480*/  IMAD R3, R3, 0x2, R0 ;  /* 0x0000000203037824 */ /* 0x000fe200078e0200 */
[----:B------:R-:W-:Y:S01]  /*1490*/  SHF.R.S32.HI R44, RZ, 0x1f, R43 ;  /* 0x0000001fff2c7819 */ /* 0x000fe2000001142b */
[C---:B------:R-:W-:Y:S01]  /*14a0*/  VIADD R13, R230.reuse, 0xa0 ;  /* 0x000000a0e60d7836 */ /* 0x040fe20000000000 */
[----:B------:R-:W-:Y:S01]  /*14b0*/  SHF.R.S32.HI R19, RZ, 0x1f, R18 ;  /* 0x0000001fff137819 */ /* 0x000fe20000011412 */
[----:B------:R-:W-:Y:S01]  /*14c0*/  VIADD R12, R230, 0xa8 ;  /* 0x000000a8e60c7836 */ /* 0x000fe20000000000 */
[----:B-1----:R-:W-:Y:S01]  /*14d0*/  SHF.R.S32.HI R20, RZ, 0x1f, R235 ;  /* 0x0000001fff147819 */ /* 0x002fe200000114eb */
[----:B------:R-:W-:-:S02]  /*14e0*/  IMAD.MOV.U32 R22, RZ, RZ, RZ ;  /* 0x000000ffff167224 */ /* 0x000fc400078e00ff */
[C---:B0-----:R-:W-:Y:S02]  /*14f0*/  VIADD R29, R230.reuse, 0x70 ;  /* 0x00000070e61d7836 */ /* 0x041fe40000000000 */
[----:B------:R0:W-:Y:S04]  /*1500*/  STL [R1+0x6c], R20 ;  /* 0x00006c1401007387 */ /* 0x0001e80000100800 */
[----:B------:R1:W-:Y:S04]  /*1510*/  STL [R1+0x64], R10 ;  /* 0x0000640a01007387 */ /* 0x0003e80000100800 */
[----:B------:R2:W-:Y:S01]  /*1520*/  STL [R1+0x60], R6 ;  /* 0x0000600601007387 */ /* 0x0005e20000100800 */
[----:B0-----:R-:W-:-:S03]  /*1530*/  VIADD R20, R230, 0x88 ;  /* 0x00000088e6147836 */ /* 0x001fc60000000000 */
[----:B------:R0:W-:Y:S01]  /*1540*/  STL [R1+0x8c], R8 ;  /* 0x00008c0801007387 */ /* 0x0001e20000100800 */
[C---:B-1----:R-:W-:Y:S02]  /*1550*/  VIADD R10, R230.reuse, 0xb8 ;  /* 0x000000b8e60a7836 */ /* 0x042fe40000000000 */
[--C-:B--2---:R-:W-:Y:S02]  /*1560*/  IMAD R6, R21, 0x2, R0.reuse ;  /* 0x0000000215067824 */ /* 0x104fe400078e0200 */
[C---:B------:R-:W-:Y:S02]  /*1570*/  VIADD R21, R230.reuse, 0x80 ;  /* 0x00000080e6157836 */ /* 0x040fe40000000000 */
[----:B0-----:R-:W-:Y:S01]  /*1580*/  VIADD R8, R230, 0xc8 ;  /* 0x000000c8e6087836 */ /* 0x001fe20000000000 */
[----:B------:R0:W-:Y:S04]  /*1590*/  STL [R1+0x84], R6 ;  /* 0x0000840601007387 */ /* 0x0001e80000100800 */
[----:B------:R1:W-:Y:S04]  /*15a0*/  STL [R1+0x94], R3 ;  /* 0x0000940301007387 */ /* 0x0003e80000100800 */
[----:B------:R2:W-:Y:S01]  /*15b0*/  STL [R1+0x90], R7 ;  /* 0x0000900701007387 */ /* 0x0005e20000100800 */
[----:B0-----:R-:W-:-:S02]  /*15c0*/  IMAD R6, R11, 0x2, R0 ;  /* 0x000000020b067824 */ /* 0x001fc400078e0200 */
[----:B------:R-:W-:Y:S02]  /*15d0*/  VIADD R11, R230, 0xb0 ;  /* 0x000000b0e60b7836 */ /* 0x000fe40000000000 */
[--C-:B-1----:R-:W-:Y:S01]  /*15e0*/  IMAD R3, R15, 0x2, R0.reuse ;  /* 0x000000020f037824 */ /* 0x102fe200078e0200 */
[----:B------:R0:W-:Y:S01]  /*15f0*/  STL [R1+0x88], R6 ;  /* 0x0000880601007387 */ /* 0x0001e20000100800 */
[----:B------:R-:W-:Y:S02]  /*1600*/  IMAD R0, R4, 0x2, R0 ;  /* 0x0000000204007824 */ /* 0x000fe400078e0200 */
[C---:B------:R-:W-:Y:S01]  /*1610*/  VIADD R15, R230.reuse, 0x90 ;  /* 0x00000090e60f7836 */ /* 0x040fe20000000000 */
[----:B------:R1:W-:Y:S01]  /*1620*/  STL [R1+0x80], R3 ;  /* 0x0000800301007387 */ /* 0x0003e20000100800 */
[C---:B--2---:R-:W-:Y:S02]  /*1630*/  VIADD R7, R230.reuse, 0xd0 ;  /* 0x000000d0e6077836 */ /* 0x044fe40000000000 */
[C---:B------:R-:W-:Y:S01]  /*1640*/  VIADD R4, R230.reuse, 0xe8 ;  /* 0x000000e8e6047836 */ /* 0x040fe20000000000 */
[----:B------:R2:W-:Y:S01]  /*1650*/  STL [R1+0x98], R5 ;  /* 0x0000980501007387 */ /* 0x0005e20000100800 */
[----:B0-----:R-:W-:-:S03]  /*1660*/  VIADD R6, R230, 0xd8 ;  /* 0x000000d8e6067836 */ /* 0x001fc60000000000 */
[----:B------:R0:W-:Y:S01]  /*1670*/  STL [R1+0x30], R0 ;  /* 0x0000300001007387 */ /* 0x0001e20000100800 */
[----:B-1----:R-:W-:Y:S01]  /*1680*/  SHF.R.S32.HI R3, RZ, 0x3, R9 ;  /* 0x00000003ff037819 */ /* 0x002fe20000011409 */
[C---:B------:R-:W-:Y:S02]  /*1690*/  VIADD R9, R230.reuse, 0xc0 ;  /* 0x000000c0e6097836 */ /* 0x040fe40000000000 */
[----:B--2---:R-:W-:Y:S02]  /*16a0*/  VIADD R5, R230, 0xe0 ;  /* 0x000000e0e6057836 */ /* 0x004fe40000000000 */
[----:B------:R1:W-:Y:S01]  /*16b0*/  STL [R1+0x48], R3 ;  /* 0x0000480301007387 */ /* 0x0003e20000100800 */
[----:B0-----:R-:W-:-:S03]  /*16c0*/  SHF.R.S32.HI R0, RZ, 0x1f, R230 ;  /* 0x0000001fff007819 */ /* 0x001fc600000114e6 */
[----:B------:R0:W-:Y:S01]  /*16d0*/  STL [R1+0x5c], R43 ;  /* 0x00005c2b01007387 */ /* 0x0001e20000100800 */
[----:B------:R-:W-:-:S03]  /*16e0*/  VIADD R0, R230, 0xf8 ;  /* 0x000000f8e6007836 */ /* 0x000fc60000000000 */
[----:B------:R2:W-:Y:S01]  /*16f0*/  STL [R1+0x78], R44 ;  /* 0x0000782c01007387 */ /* 0x0005e20000100800 */
[----:B-1----:R-:W-:Y:S01]  /*1700*/  VIADD R3, R230, 0xf0 ;  /* 0x000000f0e6037836 */ /* 0x002fe20000000000 */
[----:B0-----:R-:W-:Y:S02]  /*1710*/  SHF.R.S32.HI R43, RZ, 0x1f, R42 ;  /* 0x0000001fff2b7819 */ /* 0x001fe4000001142a */
[----:B------:R-:W-:Y:S02]  /*1720*/  SHF.R.S32.HI R42, RZ, 0x1f, R41 ;  /* 0x0000001fff2a7819 */ /* 0x000fe40000011429 */
[----:B------:R-:W-:Y:S02]  /*1730*/  SHF.R.S32.HI R41, RZ, 0x1f, R40 ;  /* 0x0000001fff297819 */ /* 0x000fe40000011428 */
[----:B------:R-:W-:Y:S02]  /*1740*/  SHF.R.S32.HI R40, RZ, 0x1f, R39 ;  /* 0x0000001fff287819 */ /* 0x000fe40000011427 */
        /* <DEDUP_REMOVED lines=26> */
[----:B------:R-:W-:Y:S01]  /*18f0*/  SHF.R.S32.HI R3, RZ, 0x1f, R0 ;  /* 0x0000001fff037819 */ /* 0x000fe20000011400 */
[----:B------:R-:W-:-:S05]  /*1900*/  IMAD R0, R2, 0x8, R24 ;  /* 0x0000000802007824 */ /* 0x000fca00078e0218 */
[----:B------:R2:W-:Y:S02]  /*1910*/  STL [R1+0x34], R0 ;  /* 0x0000340001007387 */ /* 0x0005e40000100800 */
.L_x_1826:
[----:B------:R-:W-:Y:S01]  /*1920*/  ULDC.64 UR4, c[0x0][0xa28] ;  /* 0x00028a0000047ab9 */ /* 0x000fe20000000a00 */
[----:B0--3--:R-:W0:Y:S01]  /*1930*/  LDC.64 R4, c[0x0][0xa08] ;  /* 0x00028200ff047b82 */ /* 0x009e220000000a00 */
[----:B------:R-:W-:Y:S01]  /*1940*/  ISETP.NE.U32.AND P0, PT, RZ, UR4, PT ;  /* 0x00000004ff007c0c */ /* 0x000fe2000bf05070 */
[----:B-1----:R-:W-:Y:S01]  /*1950*/  IMAD.MOV.U32 R8, RZ, RZ, RZ ;  /* 0x000000ffff087224 */ /* 0x002fe200078e00ff */
[----:B------:R-:W-:Y:S01]  /*1960*/  ULDC.64 UR6, c[0x0][0x208] ;  /* 0x0000820000067ab9 */ /* 0x000fe20000000a00 */
[----:B------:R-:W-:Y:S01]  /*1970*/  IMAD.MOV.U32 R28, RZ, RZ, RZ ;  /* 0x000000ffff1c7224 */ /* 0x000fe200078e00ff */
[----:B------:R-:W-:Y:S01]  /*1980*/  ISETP.NE.AND.EX P0, PT, RZ, UR5, PT, P0 ;  /* 0x00000005ff007c0c */ /* 0x000fe2000bf05300 */
[----:B------:R-:W-:Y:S02]  /*1990*/  ULDC.64 UR4, c[0x0][0xa18] ;  /* 0x0002860000047ab9 */ /* 0x000fe40000000a00 */
[----:B------:R-:W-:-:S04]  /*19a0*/  ISETP.NE.U32.AND P1, PT, RZ, UR4, PT ;  /* 0x00000004ff007c0c */ /* 0x000fc8000bf25070 */
[----:B------:R-:W-:Y:S01]  /*19b0*/  ISETP.NE.AND.EX P1, PT, RZ, UR5, PT, P1 ;  /* 0x00000005ff007c0c */ /* 0x000fe2000bf25310 */
[----:B------:R-:W-:Y:S02]  /*19c0*/  ULDC.64 UR4, c[0x0][0xa08] ;  /* 0x0002820000047ab9 */ /* 0x000fe40000000a00 */
[----:B------:R-:W-:-:S03]  /*19d0*/  ISETP.NE.U32.AND P3, PT, RZ, UR4, PT ;  /* 0x00000004ff007c0c */ /* 0x000fc6000bf65070 */
[----:B------:R-:W1:Y:S01]  /*19e0*/  @P0 LDC.64 R6, c[0x0][0xa28] ;  /* 0x00028a00ff060b82 */ /* 0x000e620000000a00 */
[----:B------:R-:W-:Y:S02]  /*19f0*/  LOP3.LUT R30, R26, 0xffff, RZ, 0xc0, !PT ;  /* 0x0000ffff1a1e7812 */ /* 0x000fe400078ec0ff */
[----:B------:R-:W-:Y:S01]  /*1a00*/  ISETP.NE.AND.EX P3, PT, RZ, UR5, PT, P3 ;  /* 0x00000005ff007c0c */ /* 0x000fe2000bf65330 */
[----:B------:R3:W-:Y:S01]  /*1a10*/  STL [R1+0x50], R27 ;  /* 0x0000501b01007387 */ /* 0x0007e20000100800 */
[----:B0-----:R-:W-:-:S03]  /*1a20*/  IMAD.WIDE R4, R27, 0x4, R4 ;  /* 0x000000041b047825 */ /* 0x001fc600078e0204 */
[----:B----4-:R-:W0:Y:S01]  /*1a30*/  @P1 LDC.64 R2, c[0x0][0xa18] ;  /* 0x00028600ff021b82 */ /* 0x010e220000000a00 */
[----:B------:R-:W-:Y:S01]  /*1a40*/  ULDC UR4, c[0x0][0x288] ;  /* 0x0000a20000047ab9 */ /* 0x000fe20000000800 */
[----:B------:R3:W-:Y:S01]  /*1a50*/  STL [R1+0x40], R30 ;  /* 0x0000401e01007387 */ /* 0x0007e20000100800 */
[----:B------:R-:W-:Y:S01]  /*1a60*/  IMAD.U32 R219, RZ, RZ, UR4 ;  /* 0x00000004ffdb7e24 */ /* 0x000fe2000f8e00ff */
[----:B------:R-:W-:Y:S02]  /*1a70*/  ULDC.64 UR4, c[0x0][0x418] ;  /* 0x0001060000047ab9 */ /* 0x000fe40000000a00 */
[----:B------:R-:W-:Y:S02]  /*1a80*/  UISETP.NE.U32.AND UP0, UPT, UR4, URZ, UPT ;  /* 0x0000003f0400728c */ /* 0x000fe4000bf05070 */
[----:B-----5:R-:W5:Y:S01]  /*1a90*/  @P3 LDG.E R28, desc[UR6][R4.64] ;  /* 0x00000006041c3981 */ /* 0x020f62000c1e1900 */
[----:B------:R-:W-:Y:S01]  /*1aa0*/  ULDC UR4, c[0x0][0x424] ;  /* 0x0001090000047ab9 */ /* 0x000fe20000000800 */
[----:B------:R-:W-:Y:S01]  /*1ab0*/  UISETP.NE.AND.EX UP0, UPT, UR5, URZ, UPT, UP0 ;  /* 0x0000003f0500728c */ /* 0x000fe2000bf05300 */
[----:B--2---:R-:W-:-:S02]  /*1ac0*/  LOP3.LUT R0, R26, 0xff0000, RZ, 0xc0, !PT ;  /* 0x00ff00001a007812 */ /* 0x004fc400078ec0ff */
[----:B------:R-:W-:Y:S01]  /*1ad0*/  ULDC UR5, c[0x0][0x2f0] ;  /* 0x0000bc0000057ab9 */ /* 0x000fe20000000800 */
[----:B-1----:R-:W-:Y:S01]  /*1ae0*/  @P0 IMAD.WIDE R6, R27, 0x4, R6 ;  /* 0x000000041b060825 */ /* 0x002fe200078e0206 */
[----:B------:R-:W-:-:S04]  /*1af0*/  USEL UR4, UR4, 0x1, UP0 ;  /* 0x0000000104047887 */ /* 0x000fc80008000000 */
[----:B------:R1:W5:Y:S01]  /*1b00*/  @P0 LDG.E R8, desc[UR6][R6.64] ;  /* 0x0000000606080981 */ /* 0x000362000c1e1900 */
[----:B0-----:R-:W-:-:S05]  /*1b10*/  @P1 IMAD.WIDE R2, R27, 0x4, R2 ;  /* 0x000000041b021825 */ /* 0x001fca00078e0202 */
[----:B------:R0:W5:Y:S01]  /*1b20*/  @P1 LDG.E R219, desc[UR6][R2.64] ;  /* 0x0000000602db1981 */ /* 0x000162000c1e1900 */
[----:B------:R-:W-:Y:S01]  /*1b30*/  ULDC.64 UR6, c[0x0][0xa20] ;  /* 0x0002880000067ab9 */ /* 0x000fe20000000a00 */
[----:B-1----:R-:W-:Y:S02]  /*1b40*/  LOP3.LUT R6, R26, 0xff000000, RZ, 0xc0, !PT ;  /* 0xff0000001a067812 */ /* 0x002fe400078ec0ff */
[----:B------:R-:W-:Y:S01]  /*1b50*/  ISETP.NE.U32.AND P2, PT, RZ, UR6, PT ;  /* 0x00000006ff007c0c */ /* 0x000fe2000bf45070 */
[----:B------:R-:W-:-:S03]  /*1b60*/  UIMAD UR4, UR4, UR5, URZ ;  /* 0x00000005040472a4 */ /* 0x000fc6000f8e023f */
[----:B------:R-:W-:Y:S01]  /*1b70*/  ISETP.NE.AND.EX P2, PT, RZ, UR7, PT, P2 ;  /* 0x00000007ff007c0c */ /* 0x000fe2000bf45320 */
[----:B------:R-:W-:Y:S01]  /*1b80*/  ULDC UR5, c[0x0][0x348] ;  /* 0x0000d20000057ab9 */ /* 0x000fe20000000800 */
[----:B0-----:R-:W-:-:S04]  /*1b90*/  SHF.R.U32.HI R3, RZ, 0x8, R6 ;  /* 0x00000008ff037819 */ /* 0x001fc80000011606 */
[----:B------:R-:W-:Y:S01]  /*1ba0*/  LEA.HI R11, R0, R3, RZ, 0x10 ;  /* 0x00000003000b7211 */ /* 0x000fe200078f80ff */
[----:B---3--:R-:W-:Y:S06]  /*1bb0*/  @P1 BRA `(.L_x_1531) ;  /* 0x0000000000281947 */ /* 0x008fec0003800000 */
        /* <DEDUP_REMOVED lines=10> */
.L_x_1531:
[----:B------:R-:W-:Y:S02]  /*1c60*/  IMAD.U32 R2, RZ, RZ, UR5 ;  /* 0x00000005ff027e24 */ /* 0x000fe4000f8e00ff */
[----:B------:R-:W-:Y:S01]  /*1c70*/  IMAD.U32 R29, RZ, RZ, UR4 ;  /* 0x00000004ff1d7e24 */ /* 0x000fe2000f8e00ff */
[----:B------:R-:W-:Y:S06]  /*1c80*/  @!P2 BRA `(.L_x_1532) ;  /* 0x000000000014a947 */ /* 0x000fec0003800000 */
[----:B------:R-:W0:Y:S01]  /*1c90*/  LDC.64 R4, c[0x0][0xa20] ;  /* 0x00028800ff047b82 */ /* 0x000e220000000a00 */
[----:B------:R-:W-:Y:S01]  /*1ca0*/  ULDC.64 UR4, c[0x0][0x208] ;  /* 0x0000820000047ab9 */ /* 0x000fe20000000a00 */
[----:B0-----:R-:W-:-:S05]  /*1cb0*/  IMAD.WIDE R4, R27, 0x4, R4 ;  /* 0x000000041b047825 */ /* 0x001fca00078e0204 */
[----:B------:R0:W5:Y:S01]  /*1cc0*/  LDG.E R29, desc[UR4][R4.64] ;  /* 0x00000004041d7981 */ /* 0x000162000c1e1900 */
[----:B------:R-:W-:Y:S05]  /*1cd0*/  BRA `(.L_x_1533) ;  /* 0x0000000000147947 */ /* 0x000fea0003800000 */
.L_x_1532:
[----:B------:R-:W-:Y:S05]  /*1ce0*/  @!P3 BRA `(.L_x_1533) ;  /* 0x000000000010b947 */ /* 0x000fea0003800000 */
[----:B------:R-:W-:Y:S02]  /*1cf0*/  ULDC.64 UR4, c[0x0][0x208] ;  /* 0x0000820000047ab9 */ /* 0x000fe40000000a00 */
[----:B------:R-:W2:Y:S04]  /*1d00*/  LDG.E R0, desc[UR4][R4.64] ;  /* 0x0000000404007981 */ /* 0x000ea8000c1e1900 */
[----:B------:R-:W2:Y:S02]  /*1d10*/  LDG.E R29, desc[UR4][R4.64+0x4] ;  /* 0x00000404041d7981 */ /* 0x000ea4000c1e1900 */
[----:B--2---:R-:W-:-:S07]  /*1d20*/  IMAD.IADD R29, R29, 0x1, -R0 ;  /* 0x000000011d1d7824 */ /* 0x004fce00078e0a00 */
.L_x_1533:
[----:B------:R-:W-:Y:S01]  /*1d30*/  ULDC.64 UR4, c[0x0][0xa10] ;  /* 0x0002840000047ab9 */ /* 0x000fe20000000a00 */
[----:B------:R-:W-:Y:S01]  /*1d40*/  ULDC.64 UR6, c[0x0][0x208] ;  /* 0x0000820000067ab9 */ /* 0x000fe20000000a00 */
[----:B------:R-:W-:Y:S01]  /*1d50*/  ISETP.NE.U32.AND P0, PT, RZ, UR4, PT ;  /* 0x00000004ff007c0c */ /* 0x000fe2000bf05070 */
[----:B------:R-:W1:Y:S03]  /*1d60*/  LDC R9, c[0x0][0x448] ;  /* 0x00011200ff097b82 */ /* 0x000e660000000800 */
[----:B------:R-:W-:Y:S01]  /*1d70*/  ISETP.NE.AND.EX P0, PT, RZ, UR5, PT, P0 ;  /* 0x00000005ff007c0c */ /* 0x000fe2000bf05300 */
[----:B------:R-:W-:Y:S02]  /*1d80*/  ULDC.64 UR4, c[0x0][0xa30] ;  /* 0x00028c0000047ab9 */ /* 0x000fe40000000a00 */
[----:B------:R-:W-:-:S04]  /*1d90*/  ISETP.NE.U32.AND P1, PT, RZ, UR4, PT ;  /* 0x00000004ff007c0c */ /* 0x000fc8000bf25070 */
[----:B------:R-:W-:-:S06]  /*1da0*/  ISETP.NE.AND.EX P1, PT, RZ, UR5, PT, P1 ;  /* 0x00000005ff007c0c */ /* 0x000fcc000bf25310 */
[----:B------:R-:W2:Y:S08]  /*1db0*/  @P0 LDC.64 R6, c[0x0][0xa10] ;  /* 0x00028400ff060b82 */ /* 0x000eb00000000a00 */
[----:B0-----:R-:W0:Y:S01]  /*1dc0*/  @P1 LDC.64 R4, c[0x0][0xa30] ;  /* 0x00028c00ff041b82 */ /* 0x001e220000000a00 */
[----:B--2---:R-:W-:-:S05]  /*1dd0*/  @P0 IMAD.WIDE R6, R27, 0x4, R6 ;  /* 0x000000041b060825 */ /* 0x004fca00078e0206 */
[----:B------:R-:W2:Y:S04]  /*1de0*/  @P0 LDG.E R0, desc[UR6][R6.64] ;  /* 0x0000000606000981 */ /* 0x000ea8000c1e1900 */
[----:B------:R-:W2:Y:S01]  /*1df0*/  @P0 LDG.E R3, desc[UR6][R6.64+0x4] ;  /* 0x0000040606030981 */ /* 0x000ea2000c1e1900 */
[----:B-----5:R-:W-:Y:S02]  /*1e00*/  IMAD.MOV.U32 R101, RZ, RZ, R29 ;  /* 0x000000ffff657224 */ /* 0x020fe400078e001d */
[----:B0-----:R-:W-:-:S05]  /*1e10*/  @P1 IMAD.WIDE R4, R27, 0x4, R4 ;  /* 0x000000041b041825 */ /* 0x001fca00078e0204 */
[----:B------:R0:W5:Y:S01]  /*1e20*/  @P1 LDG.E R101, desc[UR6][R4.64] ;  /* 0x0000000604651981 */ /* 0x000162000c1e1900 */
[----:B-1----:R-:W-:Y:S01]  /*1e30*/  ISETP.NE.AND P1, PT, R9, 0x1, PT ;  /* 0x000000010900780c */ /* 0x002fe20003f25270 */
[----:B------:R-:W-:Y:S02]  /*1e40*/  IMAD.SHL.U32 R12, R25, 0x80, RZ ;  /* 0x00000080190c7824 */ /* 0x000fe400078e00ff */
[----:B------:R-:W-:-:S03]  /*1e50*/  IMAD.IADD R13, R29, 0x1, -R8 ;  /* 0x000000011d0d7824 */ /* 0x000fc600078e0a08 */
[----:B------:R1:W-:Y:S01]  /*1e60*/  STL [R1+0x14], R12 ;  /* 0x0000140c01007387 */ /* 0x0003e20000100800 */
[----:B0-----:R-:W0:Y:S08]  /*1e70*/  LDC.64 R4, c[0x0][0x9e0] ;  /* 0x00027800ff047b82 */ /* 0x001e300000000a00 */
[----:B------:R-:W3:Y:S08]  /*1e80*/  @P1 LDC R9, c[0x0][0x44c] ;  /* 0x00011300ff091b82 */ /* 0x000ef00000000800 */
[----:B------:R-:W4:Y:S01]  /*1e90*/  @P1 LDC R10, c[0x0][0x450] ;  /* 0x00011400ff0a1b82 */ /* 0x000f220000000800 */
[----:B0-----:R-:W-:Y:S01]  /*1ea0*/  ISETP.GE.AND P2, PT, R5, 0x1, PT ;  /* 0x000000010500780c */ /* 0x001fe20003f46270 */
[----:B--2---:R-:W-:-:S02]  /*1eb0*/  @P0 IMAD.IADD R2, R3, 0x1, -R0 ;  /* 0x0000000103020824 */ /* 0x004fc400078e0a00 */
[----:B------:R-:W-:Y:S02]  /*1ec0*/  VIADD R0, R12, 0x7f ;  /* 0x0000007f0c007836 */ /* 0x000fe40000000000 */
[----:B------:R-:W-:Y:S02]  /*1ed0*/  IMAD.IADD R220, R13, 0x1, R2 ;  /* 0x000000010ddc7824 */ /* 0x000fe400078e0202 */
[----:B---3--:R-:W-:-:S03]  /*1ee0*/  @P1 IMAD.HI.U32 R3, R0, R9, RZ ;  /* 0x0000000900031227 */ /* 0x008fc600078e00ff */
[C---:B------:R-:W-:Y:S01]  /*1ef0*/  IADD3 R7, R220.reuse, 0x1, -R219 ;  /* 0x00000001dc077810 */ /* 0x040fe20007ffe8db */
[----:B------:R-:W-:Y:S01]  /*1f00*/  IMAD.MOV.U32 R6, RZ, RZ, R0 ;  /* 0x000000ffff067224 */ /* 0x000fe200078e0000 */
[----:B----4-:R-:W-:Y:S01]  /*1f10*/  @P1 SHF.R.U32.HI R6, RZ, R10, R3 ;  /* 0x0000000aff061219 */ /* 0x010fe20000011603 */
[----:B------:R-:W-:-:S04]  /*1f20*/  VIADD R0, R220, 0x3f ;  /* 0x0000003fdc007836 */ /* 0x000fc80000000000 */
[----:B------:R-:W-:Y:S01]  /*1f30*/  IMAD.IADD R9, R7, 0x1, R6 ;  /* 0x0000000107097824 */ /* 0x000fe200078e0206 */
[----:B------:R-:W-:-:S03]  /*1f40*/  SHF.R.S32.HI R3, RZ, 0x1f, R0 ;  /* 0x0000001fff037819 */ /* 0x000fc60000011400 */
[----:B------:R-:W-:Y:S01]  /*1f50*/  IMAD.IADD R4, R9, 0x1, R4 ;  /* 0x0000000109047824 */ /* 0x000fe200078e0204 */
[----:B------:R-:W-:-:S04]  /*1f60*/  LEA.HI R3, R3, R0, RZ, 0x6 ;  /* 0x0000000003037211 */ /* 0x000fc800078f30ff */
[----:B------:R-:W-:Y:S01]  /*1f70*/  SHF.R.S32.HI R104, RZ, 0x6, R3 ;  /* 0x00000006ff687819 */ /* 0x000fe20000011403 */
[----:B-1----:R-:W-:Y:S06]  /*1f80*/  @!P2 BRA `(.L_x_1534) ;  /* 0x000000000048a947 */ /* 0x002fec0003800000 */
[C---:B------:R-:W-:Y:S01]  /*1f90*/  ISETP.GT.AND P0, PT, R9.reuse, RZ, PT ;  /* 0x000000ff0900720c */ /* 0x040fe20003f04270 */
[----:B------:R-:W-:Y:S01]  /*1fa0*/  BSSY B0, `(.L_x_1535) ;  /* 0x000000e000007945 */ /* 0x000fe20003800000 */
[----:B------:R-:W-:-:S11]  /*1fb0*/  VIADD R0, R9, 0xffffffff ;  /* 0xffffffff09007836 */ /* 0x000fd60000000000 */
[----:B------:R-:W-:Y:S05]  /*1fc0*/  @P0 BRA `(.L_x_1536) ;  /* 0x00000000001c0947 */ /* 0x000fea0003800000 */
[----:B------:R-:W-:Y:S01]  /*1fd0*/  ISETP.NE.AND P0, PT, R5, 0x1, PT ;  /* 0x000000010500780c */ /* 0x000fe20003f05270 */
[----:B------:R-:W-:-:S12]  /*1fe0*/  IMAD.MOV R3, RZ, RZ, -R9 ;  /* 0x000000ffff037224 */ /* 0x000fd800078e0a09 */
[----:B------:R-:W0:Y:S02]  /*1ff0*/  @P0 LDC.64 R6, c[0x0][0x9e8] ;  /* 0x00027a00ff060b82 */ /* 0x000e240000000a00 */
[----:B0-----:R-:W-:-:S05]  /*2000*/  @P0 IMAD.HI.U32 R6, R3, R6, RZ ;  /* 0x0000000603060227 */ /* 0x001fca00078e00ff */
[----:B------:R-:W-:-:S04]  /*2010*/  @P0 SHF.R.U32.HI R3, RZ, R7, R6 ;  /* 0x00000007ff030219 */ /* 0x000fc80000011606 */
[----:B------:R-:W-:Y:S01]  /*2020*/  LOP3.LUT R0, RZ, R3, RZ, 0x33, !PT ;  /* 0x00000003ff007212 */ /* 0x000fe200078e33ff */
[----:B------:R-:W-:Y:S06]  /*2030*/  BRA `(.L_x_1537) ;  /* 0x0000000000107947 */ /* 0x000fec0003800000 */
.L_x_1536:
[----:B------:R-:W-:-:S13]  /*2040*/  ISETP.NE.AND P0, PT, R5, 0x1, PT ;  /* 0x000000010500780c */ /* 0x000fda0003f05270 */
[----:B------:R-:W0:Y:S02]  /*2050*/  @P0 LDC.64 R6, c[0x0][0x9e8] ;  /* 0x00027a00ff060b82 */ /* 0x000e240000000a00 */
[----:B0-----:R-:W-:-:S05]  /*2060*/  @P0 IMAD.HI.U32 R6, R0, R6, RZ ;  /* 0x0000000600060227 */ /* 0x001fca00078e00ff */
[----:B------:R-:W-:-:S07]  /*2070*/  @P0 SHF.R.U32.HI R0, RZ, R7, R6 ;  /* 0x00000007ff000219 */ /* 0x000fce0000011606 */
.L_x_1537:
[----:B------:R-:W-:Y:S05]  /*2080*/  BSYNC B0 ;  /* 0x0000000000007941 */ /* 0x000fea0003800000 */
.L_x_1535:
[----:B------:R-:W-:-:S05]  /*2090*/  IMAD R3, R0, R5, R5 ;  /* 0x0000000500037224 */ /* 0x000fca00078e0205 */
[----:B------:R-:W-:-:S07]  /*20a0*/  VIMNMX R4, R4, R3, PT ;  /* 0x0000000304047248 */ /* 0x000fce0003fe0100 */
.L_x_1534:
[----:B------:R-:W0:Y:S01]  /*20b0*/  @P1 LDC R0, c[0x0][0x44c] ;  /* 0x00011300ff001b82 */ /* 0x000e220000000800 */
[----:B------:R-:W-:Y:S01]  /*20c0*/  VIADD R4, R4, 0x3f ;  /* 0x0000003f04047836 */ /* 0x000fe20000000000 */
[----:B------:R-:W-:Y:S01]  /*20d0*/  ULDC UR4, c[0x0][0x9dc] ;  /* 0x0002770000047ab9 */ /* 0x000fe20000000800 */
[----:B------:R-:W-:Y:S02]  /*20e0*/  IMAD.MOV.U32 R7, RZ, RZ, R12 ;  /* 0x000000ffff077224 */ /* 0x000fe400078e000c */
[----:B------:R-:W-:Y:S01]  /*20f0*/  IMAD.IADD R154, R220, 0x1, -R219 ;  /* 0x00000001dc9a7824 */ /* 0x000fe200078e0adb */
[----:B------:R-:W-:Y:S02]  /*2100*/  SHF.R.S32.HI R3, RZ, 0x1f, R4 ;  /* 0x0000001fff037819 */ /* 0x000fe40000011404 */
[----:B------:R-:W1:Y:S02]  /*2110*/  @P1 LDC R9, c[0x0][0x450] ;  /* 0x00011400ff091b82 */ /* 0x000e640000000800 */
[----:B------:R-:W-:-:S04]  /*2120*/  LEA.HI R3, R3, R4, RZ, 0x6 ;  /* 0x0000000403037211 */ /* 0x000fc800078f30ff */
[----:B------:R-:W-:-:S04]  /*2130*/  SHF.R.S32.HI R3, RZ, 0x6, R3 ;  /* 0x00000006ff037819 */ /* 0x000fc80000011403 */
[----:B------:R-:W-:Y:S01]  /*2140*/  VIMNMX R8, R104, R3, PT ;  /* 0x0000000368087248 */ /* 0x000fe20003fe0100 */
[----:B0-----:R-:W-:-:S05]  /*2150*/  @P1 IMAD.HI.U32 R0, R12, R0, RZ ;  /* 0x000000000c001227 */ /* 0x001fca00078e00ff */
[----:B-1----:R-:W-:-:S05]  /*2160*/  @P1 SHF.R.U32.HI R7, RZ, R9, R0 ;  /* 0x00000009ff071219 */ /* 0x002fca0000011600 */
[----:B------:R-:W-:-:S04]  /*2170*/  IMAD.IADD R0, R154, 0x1, R7 ;  /* 0x000000019a007824 */ /* 0x000fc800078e0207 */
[----:B------:R-:W-:Y:S01]  /*2180*/  VIADD R3, R0, -UR4 ;  /* 0x8000000400037c36 */ /* 0x000fe20008000000 */
[----:B------:R-:W-:Y:S06]  /*2190*/  @!P2 BRA `(.L_x_1538) ;  /* 0x000000000044a947 */ /* 0x000fec0003800000 */
[----:B------:R-:W-:Y:S01]  /*21a0*/  ISETP.GT.AND P0, PT, R0, -0x1, PT ;  /* 0xffffffff0000780c */ /* 0x000fe20003f04270 */
[----:B------:R-:W-:-:S12]  /*21b0*/  BSSY B0, `(.L_x_1539) ;  /* 0x000000d000007945 */ /* 0x000fd80003800000 */
        /* <DEDUP_REMOVED lines=8> */
.L_x_1540:
[----:B------:R-:W-:-:S13]  /*2240*/  ISETP.NE.AND P0, PT, R5, 0x1, PT ;  /* 0x000000010500780c */ /* 0x000fda0003f05270 */
[----:B------:R-:W0:Y:S02]  /*2250*/  @P0 LDC.64 R6, c[0x0][0x9e8] ;  /* 0x00027a00ff060b82 */ /* 0x000e240000000a00 */
[----:B0-----:R-:W-:-:S05]  /*2260*/  @P0 IMAD.HI.U32 R6, R0, R6, RZ ;  /* 0x0000000600060227 */ /* 0x001fca00078e00ff */
[----:B------:R-:W-:-:S07]  /*2270*/  @P0 SHF.R.U32.HI R0, RZ, R7, R6 ;  /* 0x00000007ff000219 */ /* 0x000fce0000011606 */
.L_x_1541:
[----:B------:R-:W-:Y:S05]  /*2280*/  BSYNC B0 ;  /* 0x0000000000007941 */ /* 0x000fea0003800000 */
.L_x_1539:
[----:B------:R-:W-:-:S05]  /*2290*/  IMAD R0, R0, R5, RZ ;  /* 0x0000000500007224 */ /* 0x000fca00078e02ff */
[----:B------:R-:W-:-:S07]  /*22a0*/  VIMNMX R3, R3, R0, !PT ;  /* 0x0000000003037248 */ /* 0x000fce0007fe0100 */
.L_x_1538:
[----:B------:R-:W-:Y:S01]  /*22b0*/  SHF.R.S32.HI R0, RZ, 0x1f, R3 ;  /* 0x0000001fff007819 */ /* 0x000fe20000011403 */
[----:B------:R-:W-:Y:S01]  /*22c0*/  BSSY B0, `(.L_x_1542) ;  /* 0x000002a000007945 */ /* 0x000fe20003800000 */
[----:B------:R-:W-:Y:S02]  /*22d0*/  LOP3.LUT R14, R11, 0xff, RZ, 0xc0, !PT ;  /* 0x000000ff0b0e7812 */ /* 0x000fe400078ec0ff */
[----:B------:R-:W-:Y:S02]  /*22e0*/  LEA.HI R0, R0, R3, RZ, 0x6 ;  /* 0x0000000300007211 */ /* 0x000fe400078f30ff */
[----:B------:R-:W-:Y:S01]  /*22f0*/  SHF.R.U32.HI R4, RZ, 0x10, R11 ;  /* 0x00000010ff047819 */ /* 0x000fe2000001160b */
[----:B------:R0:W-:Y:S01]  /*2300*/  STL [R1+0x68], R14 ;  /* 0x0000680e01007387 */ /* 0x0001e20000100800 */
[----:B------:R-:W-:-:S03]  /*2310*/  SHF.R.S32.HI R0, RZ, 0x6, R0 ;  /* 0x00000006ff007819 */ /* 0x000fc60000011400 */
[----:B------:R0:W-:Y:S01]  /*2320*/  STL [R1+0x4c], R4 ;  /* 0x00004c0401007387 */ /* 0x0001e20000100800 */
[----:B------:R-:W-:Y:S01]  /*2330*/  VIMNMX R9, RZ, R0, !PT ;  /* 0x00000000ff097248 */ /* 0x000fe20007fe0100 */
[----:B------:R-:W-:-:S03]  /*2340*/  IMAD.MOV.U32 R0, RZ, RZ, RZ ;  /* 0x000000ffff007224 */ /* 0x000fc600078e00ff */
[----:B------:R-:W-:-:S13]  /*2350*/  ISETP.GT.AND P0, PT, R8, R9, PT ;  /* 0x000000090800720c */ /* 0x000fda0003f04270 */
[----:B0-----:R-:W-:Y:S05]  /*2360*/  @!P0 BRA `(.L_x_1543) ;  /* 0x00000000007c8947 */ /* 0x001fea0003800000 */
[----:B------:R-:W-:Y:S01]  /*2370*/  ISETP.NE.AND P0, PT, R4, RZ, PT ;  /* 0x000000ff0400720c */ /* 0x000fe20003f05270 */
[----:B------:R-:W-:-:S03]  /*2380*/  ULDC UR4, c[0x0][0x9f0] ;  /* 0x00027c0000047ab9 */ /* 0x000fc60000000800 */
[----:B------:R-:W-:-:S04]  /*2390*/  SEL R11, R4, UR4, P0 ;  /* 0x00000004040b7c07 */ /* 0x000fc80008000000 */
[-C--:B------:R-:W-:Y:S02]  /*23a0*/  IABS R6, R11.reuse ;  /* 0x0000000b00067213 */ /* 0x080fe40000000000 */
[----:B------:R-:W-:Y:S02]  /*23b0*/  IADD3 R0, R11, -0x1, R8 ;  /* 0xffffffff0b007810 */ /* 0x000fe40007ffe008 */
[----:B------:R-:W0:Y:S01]  /*23c0*/  I2F.RP R3, R6 ;  /* 0x0000000600037306 */ /* 0x000e220000209400 */
[----:B------:R-:W-:Y:S02]  /*23d0*/  IABS R12, R11 ;  /* 0x0000000b000c7213 */ /* 0x000fe40000000000 */
[----:B------:R-:W-:-:S05]  /*23e0*/  IMAD.IADD R0, R0, 0x1, -R9 ;  /* 0x0000000100007824 */ /* 0x000fca00078e0a09 */
[----:B------:R-:W-:Y:S02]  /*23f0*/  IABS R10, R0 ;  /* 0x00000000000a7213 */ /* 0x000fe40000000000 */
[----:B------:R-:W-:-:S04]  /*2400*/  LOP3.LUT R0, R0, R11, RZ, 0x3c, !PT ;  /* 0x0000000b00007212 */ /* 0x000fc800078e3cff */
[----:B------:R-:W-:Y:S01]  /*2410*/  ISETP.GE.AND P2, PT, R0, RZ, PT ;  /* 0x000000ff0000720c */ /* 0x000fe20003f46270 */
[----:B0-----:R-:W0:Y:S02]  /*2420*/  MUFU.RCP R3, R3 ;  /* 0x0000000300037308 */ /* 0x001e240000001000 */
[----:B0-----:R-:W-:Y:S02]  /*2430*/  VIADD R4, R3, 0xffffffe ;  /* 0x0ffffffe03047836 */ /* 0x001fe40000000000 */
[----:B------:R-:W-:-:S04]  /*2440*/  IMAD.MOV R3, RZ, RZ, -R12 ;  /* 0x000000ffff037224 */ /* 0x000fc800078e0a0c */
[----:B------:R0:W1:Y:S02]  /*2450*/  F2I.FTZ.U32.TRUNC.NTZ R5, R4 ;  /* 0x0000000400057305 */ /* 0x000064000021f000 */
[----:B0-----:R-:W-:Y:S02]  /*2460*/  IMAD.MOV.U32 R4, RZ, RZ, RZ ;  /* 0x000000ffff047224 */ /* 0x001fe400078e00ff */
[----:B-1----:R-:W-:-:S04]  /*2470*/  IMAD.MOV R7, RZ, RZ, -R5 ;  /* 0x000000ffff077224 */ /* 0x002fc800078e0a05 */
[----:B------:R-:W-:-:S04]  /*2480*/  IMAD R7, R7, R6, RZ ;  /* 0x0000000607077224 */ /* 0x000fc800078e02ff */
[----:B------:R-:W-:-:S04]  /*2490*/  IMAD.HI.U32 R5, R5, R7, R4 ;  /* 0x0000000705057227 */ /* 0x000fc800078e0004 */
[----:B------:R-:W-:-:S04]  /*24a0*/  IMAD.MOV.U32 R4, RZ, RZ, R10 ;  /* 0x000000ffff047224 */ /* 0x000fc800078e000a */
        /* <DEDUP_REMOVED lines=8> */
[----:B------:R-:W-:-:S04]  /*2530*/  IMAD.MOV.U32 R0, RZ, RZ, R5 ;  /* 0x000000ffff007224 */ /* 0x000fc800078e0005 */
[----:B------:R-:W-:Y:S01]  /*2540*/  @!P2 IMAD.MOV R0, RZ, RZ, -R0 ;  /* 0x000000ffff00a224 */ /* 0x000fe200078e0a00 */
[----:B------:R-:W-:-:S07]  /*2550*/  @!P1 LOP3.LUT R0, RZ, R11, RZ, 0x33, !PT ;  /* 0x0000000bff009212 */ /* 0x000fce00078e33ff */
.L_x_1543:
[----:B------:R-:W-:Y:S05]  /*2560*/  BSYNC B0 ;  /* 0x0000000000007941 */ /* 0x000fea0003800000 */
.L_x_1542:
[----:B------:R-:W-:Y:S01]  /*2570*/  IMAD R3, R14, R0, R9 ;  /* 0x000000000e037224 */ /* 0x000fe200078e0209 */
[----:B------:R-:W-:-:S04]  /*2580*/  PLOP3.LUT P2, PT, PT, PT, PT, 0x80, 0x0 ;  /* 0x000000000000781c */ /* 0x000fc80003f4f070 */
[C---:B------:R-:W-:Y:S01]  /*2590*/  VIADDMNMX R0, R3.reuse, R0, R8, PT ;  /* 0x0000000003007246 */ /* 0x040fe20003800108 */
[----:B------:R-:W-:-:S04]  /*25a0*/  IMAD R3, R3, 0x40, -R13 ;  /* 0x0000004003037824 */ /* 0x000fc800078e0a0d */
[----:B------:R-:W-:Y:S01]  /*25b0*/  IMAD R5, R0, 0x40, -R13 ;  /* 0x0000004000057824 */ /* 0x000fe200078e0a0d */
[----:B------:R-:W-:-:S04]  /*25c0*/  VIMNMX R3, RZ, R3, !PT ;  /* 0x00000003ff037248 */ /* 0x000fc80007fe0100 */
[----:B------:R-:W-:Y:S02]  /*25d0*/  VIMNMX R0, R5, R2, PT ;  /* 0x0000000205007248 */ /* 0x000fe40003fe0100 */
[----:B------:R-:W-:Y:S02]  /*25e0*/  SHF.R.U32.HI R24, RZ, 0x6, R3 ;  /* 0x00000006ff187819 */ /* 0x000fe40000011603 */
[----:B------:R-:W-:-:S03]  /*25f0*/  ISETP.GT.AND P0, PT, R0, R3, PT ;  /* 0x000000030000720c */ /* 0x000fc60003f04270 */
[----:B------:R-:W-:-:S10]  /*2600*/  IMAD.MOV.U32 R25, RZ, RZ, R24 ;  /* 0x000000ffff197224 */ /* 0x000fd400078e0018 */
[----:B------:R-:W-:-:S05]  /*2610*/  @P0 VIADD R0, R0, 0x3f ;  /* 0x0000003f00000836 */ /* 0x000fca0000000000 */
[----:B------:R-:W-:-:S04]  /*2620*/  @P0 SHF.R.S32.HI R3, RZ, 0x1f, R0 ;  /* 0x0000001fff030819 */ /* 0x000fc80000011400 */
[----:B------:R-:W-:-:S04]  /*2630*/  @P0 LEA.HI R3, R3, R0, RZ, 0x6 ;  /* 0x0000000003030211 */ /* 0x000fc800078f30ff */
[----:B------:R-:W-:-:S04]  /*2640*/  @P0 SHF.R.S32.HI R25, RZ, 0x6, R3 ;  /* 0x00000006ff190819 */ /* 0x000fc80000011403 */
        /* <DEDUP_REMOVED lines=22> */
.L_x_1546:
[----:B------:R-:W-:Y:S05]  /*27b0*/  BSYNC B6 ;  /* 0x0000000000067941 */ /* 0x000fea0003800000 */
.L_x_1545:
        /* <DEDUP_REMOVED lines=20> */
.L_x_1548:
[----:B------:R-:W-:Y:S05]  /*2900*/  BSYNC B6 ;  /* 0x0000000000067941 */ /* 0x000fea0003800000 */
.L_x_1547:
[----:B------:R-:W-:Y:S01]  /*2910*/  ULDC.64 UR4, c[0x0][0x9f8] ;  /* 0x00027e0000047ab9 */ /* 0x000fe20000000a00 */
[----:B------:R-:W-:Y:S01]  /*2920*/  ULDC.64 UR6, c[0x0][0x208] ;  /* 0x0000820000067ab9 */ /* 0x000fe20000000a00 */
[----:B------:R-:W-:Y:S01]  /*2930*/  ISETP.NE.U32.AND P0, PT, RZ, UR4, PT ;  /* 0x00000004ff007c0c */ /* 0x000fe2000bf05070 */
[----:B------:R-:W2:Y:S01]  /*2940*/  LDL R26, [R1+0xc] ;  /* 0x00000c00011a7983 */ /* 0x000ea20000100800 */
[----:B------:R-:W0:Y:S01]  /*2950*/  LDC.64 R12, c[0x0][0x300] ;  /* 0x0000c000ff0c7b82 */ /* 0x000e220000000a00 */
[----:B------:R-:W-:Y:S01]  /*2960*/  IMAD.IADD R76, R28, 0x1, R29 ;  /* 0x000000011c4c7824 */ /* 0x000fe200078e021d */
[----:B------:R-:W-:Y:S01]  /*2970*/  ISETP.NE.AND.EX P0, PT, RZ, UR5, PT, P0 ;  /* 0x00000005ff007c0c */ /* 0x000fe2000bf05300 */
[----:B------:R-:W-:Y:S01]  /*2980*/  ULDC.64 UR4, c[0x0][0xa08] ;  /* 0x0002820000047ab9 */ /* 0x000fe20000000a00 */
[----:B------:R-:W3:Y:S01]  /*2990*/  LDL R32, [R1+0x10] ;  /* 0x0000100001207983 */ /* 0x000ee20000100800 */
[----:B------:R-:W-:-:S03]  /*29a0*/  ULDC.64 UR8, c[0x0][0x330] ;  /* 0x0000cc0000087ab9 */ /* 0x000fc60000000a00 */
[----:B------:R-:W4:Y:S01]  /*29b0*/  LDL R14, [R1+0x28] ;  /* 0x00002800010e7983 */ /* 0x000f220000100800 */
[----:B------:R-:W1:Y:S08]  /*29c0*/  LDC.64 R20, c[0x0][0x3f8] ;  /* 0x0000fe00ff147b82 */ /* 0x000e700000000a00 */
[----:B------:R-:W0:Y:S01]  /*29d0*/  @P0 LDC.64 R4, c[0x0][0x9f8] ;  /* 0x00027e00ff040b82 */ /* 0x000e220000000a00 */
[----:B------:R-:W-:-:S07]  /*29e0*/  SHF.R.S32.HI R34, RZ, 0x1f, R23 ;  /* 0x0000001fff227819 */ /* 0x000fce0000011417 */
[----:B------:R-:W1:Y:S01]  /*29f0*/  LDC.64 R28, c[0x0][0x408] ;  /* 0x00010200ff1c7b82 */ /* 0x000e620000000a00 */
[----:B0-----:R-:W-:-:S05]  /*2a00*/  @P0 IMAD.WIDE R4, R27, 0x4, R4 ;  /* 0x000000041b040825 */ /* 0x001fca00078e0204 */
[----:B------:R0:W2:Y:S01]  /*2a10*/  @P0 LDG.E R27, desc[UR6][R4.64] ;  /* 0x00000006041b0981 */ /* 0x0000a2000c1e1900 */
[----:B------:R-:W-:Y:S01]  /*2a20*/  SHF.R.S32.HI R31, RZ, 0x1f, R76 ;  /* 0x0000001fff1f7819 */ /* 0x000fe2000001144c */
[----:B------:R-:W-:Y:S01]  /*2a30*/  ULDC UR6, c[0x0][0x2f4] ;  /* 0x0000bd0000067ab9 */ /* 0x000fe20000000800 */
[-C--:B------:R-:W-:Y:S01]  /*2a40*/  IMAD.WIDE.U32 R88, R76, R12.reuse, RZ ;  /* 0x0000000c4c587225 */ /* 0x080fe200078e00ff */
[----:B------:R-:W-:Y:S02]  /*2a50*/  ISETP.GE.AND P2, PT, R221, UR6, PT ;  /* 0x00000006dd007c0c */ /* 0x000fe4000bf46270 */
[----:B------:R-:W-:Y:S01]  /*2a60*/  ISETP.NE.U32.AND P0, PT, RZ, UR4, PT ;  /* 0x00000004ff007c0c */ /* 0x000fe2000bf05070 */
[----:B------:R-:W-:Y:S01]  /*2a70*/  IMAD R0, R31, R12, RZ ;  /* 0x0000000c1f007224 */ /* 0x000fe200078e02ff */
[----:B------:R-:W-:Y:S01]  /*2a80*/  ISETP.GE.AND P1, PT, R18, UR6, PT ;  /* 0x0000000612007c0c */ /* 0x000fe2000bf26270 */
[----:B------:R-:W-:Y:S01]  /*2a90*/  IMAD.WIDE.U32 R86, R30, UR8, R18 ;  /* 0x000000081e567c25 */ /* 0x000fe2000f8e0012 */
[----:B------:R-:W-:Y:S01]  /*2aa0*/  ISETP.NE.AND.EX P0, PT, RZ, UR5, PT, P0 ;  /* 0x00000005ff007c0c */ /* 0x000fe2000bf05300 */
[----:B------:R-:W-:Y:S01]  /*2ab0*/  ULDC.64 UR4, c[0x0][0x308] ;  /* 0x0000c20000047ab9 */ /* 0x000fe20000000a00 */
[----:B------:R-:W-:Y:S01]  /*2ac0*/  SHF.R.S32.HI R201, RZ, 0x1f, R200 ;  /* 0x0000001fffc97819 */ /* 0x000fe200000114c8 */
[----:B------:R-:W-:Y:S01]  /*2ad0*/  IMAD R3, R76, R13, R0 ;  /* 0x0000000d4c037224 */ /* 0x000fe200078e0200 */
[----:B------:R-:W-:Y:S01]  /*2ae0*/  SEL R0, RZ, 0x1, P1 ;  /* 0x00000001ff007807 */ /* 0x000fe20000800000 */
[----:B------:R-:W-:-:S02]  /*2af0*/  IMAD R87, R30, UR9, R87 ;  /* 0x000000091e577c24 */ /* 0x000fc4000f8e0257 */
[----:B------:R-:W-:Y:S01]  /*2b00*/  IMAD.IADD R89, R89, 0x1, R3 ;  /* 0x0000000159597824 */ /* 0x000fe200078e0203 */
[----:B------:R-:W-:Y:S01]  /*2b10*/  SEL R3, RZ, 0xffffffff, P2 ;  /* 0xffffffffff037807 */ /* 0x000fe20001000000 */
[----:B------:R-:W-:-:S04]  /*2b20*/  IMAD.WIDE.U32 R88, R30, UR4, R88 ;  /* 0x000000041e587c25 */ /* 0x000fc8000f8e0058 */
[----:B0-----:R-:W-:Y:S02]  /*2b30*/  IMAD.SHL.U32 R5, R3, 0x2, RZ ;  /* 0x0000000203057824 */ /* 0x001fe400078e00ff */
[----:B------:R-:W-:Y:S01]  /*2b40*/  IMAD R89, R30, UR5, R89 ;  /* 0x000000051e597c24 */ /* 0x000fe2000f8e0259 */
[----:B------:R-:W-:Y:S01]  /*2b50*/  ULDC.64 UR4, c[0x0][0x310] ;  /* 0x0000c40000047ab9 */ /* 0x000fe20000000a00 */
[----:B------:R-:W0:Y:S01]  /*2b60*/  LDC R30, c[0x0][0x3f4] ;  /* 0x0000fd00ff1e7b82 */ /* 0x000e220000000800 */
[----:B------:R-:W-:Y:S01]  /*2b70*/  LOP3.LUT R6, R5, 0x2, R0, 0xe2, !PT ;  /* 0x0000000205067812 */ /* 0x000fe200078ee200 */
[----:B------:R-:W-:-:S04]  /*2b80*/  IMAD R8, R34, R12, RZ ;  /* 0x0000000c22087224 */ /* 0x000fc800078e02ff */
[----:B------:R-:W-:Y:S01]  /*2b90*/  IMAD R15, R23, R13, R8 ;  /* 0x0000000d170f7224 */ /* 0x000fe200078e0208 */
[----:B--2---:R-:W-:Y:S02]  /*2ba0*/  SHF.R.S32.HI R4, RZ, 0x1f, R27 ;  /* 0x0000001fff047819 */ /* 0x004fe4000001141b */
[----:B------:R-:W-:Y:S02]  /*2bb0*/  SEL R27, R27, RZ, !P0 ;  /* 0x000000ff1b1b7207 */ /* 0x000fe40004000000 */
[----:B------:R-:W-:Y:S02]  /*2bc0*/  SEL R3, R4, RZ, !P0 ;  /* 0x000000ff04037207 */ /* 0x000fe40004000000 */
[----:B------:R-:W-:Y:S01]  /*2bd0*/  ISETP.GE.AND P0, PT, R26, UR6, PT ;  /* 0x000000061a007c0c */ /* 0x000fe2000bf06270 */
[----:B------:R-:W-:Y:S01]  /*2be0*/  IMAD.WIDE.U32 R88, R27, UR4, R88 ;  /* 0x000000041b587c25 */ /* 0x000fe2000f8e0058 */
[----:B------:R-:W2:Y:S03]  /*2bf0*/  LDL R26, [R1+0x24] ;  /* 0x00002400011a7983 */ /* 0x000ea60000100800 */
[----:B------:R-:W-:-:S02]  /*2c00*/  IMAD R0, R3, UR4, RZ ;  /* 0x0000000403007c24 */ /* 0x000fc4000f8e02ff */
[----:B------:R-:W-:-:S04]  /*2c10*/  IMAD.WIDE.U32 R4, R23, R12, R18 ;  /* 0x0000000c17047225 */ /* 0x000fc800078e0012 */
[----:B------:R-:W-:Y:S01]  /*2c20*/  IMAD R11, R27, UR5, R0 ;  /* 0x000000051b0b7c24 */ /* 0x000fe2000f8e0200 */
[----:B------:R-:W-:Y:S01]  /*2c30*/  ULDC.64 UR4, c[0x0][0x338] ;  /* 0x0000ce0000047ab9 */ /* 0x000fe20000000a00 */
[----:B-1----:R-:W-:Y:S01]  /*2c40*/  IMAD R0, R34, R20, RZ ;  /* 0x0000001422007224 */ /* 0x002fe200078e02ff */
[----:B------:R-:W-:Y:S01]  /*2c50*/  SEL R7, RZ, 0x4, P0 ;  /* 0x00000004ff077807 */ /* 0x000fe20000000000 */
[----:B------:R-:W-:Y:S02]  /*2c60*/  IMAD R8, R3, UR4, RZ ;  /* 0x0000000403087c24 */ /* 0x000fe4000f8e02ff */
[----:B------:R-:W-:Y:S01]  /*2c70*/  IMAD R9, R23, R21, R0 ;  /* 0x0000001517097224 */ /* 0x000fe200078e0200 */
[----:B------:R-:W-:Y:S01]  /*2c80*/  IADD3 R3, P0, R88, R4, RZ ;  /* 0x0000000458037210 */ /* 0x000fe20007f1e0ff */
[----:B------:R-:W-:Y:S01]  /*2c90*/  IMAD.IADD R0, R89, 0x1, R11 ;  /* 0x0000000159007824 */ /* 0x000fe200078e020b */
[----:B------:R-:W-:Y:S01]  /*2ca0*/  LOP3.LUT R33, R6, R7, RZ, 0xfc, !PT ;  /* 0x0000000706217212 */ /* 0x000fe200078efcff */
[----:B------:R-:W-:-:S03]  /*2cb0*/  IMAD R6, R34, R28, RZ ;  /* 0x0000001c22067224 */ /* 0x000fc600078e02ff */
[----:B------:R-:W-:Y:S02]  /*2cc0*/  IADD3.X R4, R0, R5, R15, P0, !PT ;  /* 0x0000000500047210 */ /* 0x000fe400007fe40f */
[-C--:B0-----:R-:W-:Y:S02]  /*2cd0*/  ISETP.GE.AND P0, PT, R18, R30.reuse, PT ;  /* 0x0000001e1200720c */ /* 0x081fe40003f06270 */
[----:B------:R-:W-:Y:S02]  /*2ce0*/  ISETP.GE.AND P1, PT, R221, R30, PT ;  /* 0x0000001edd00720c */ /* 0x000fe40003f26270 */
[C---:B------:R-:W-:Y:S01]  /*2cf0*/  SEL R5, R30.reuse, RZ, P0 ;  /* 0x000000ff1e057207 */ /* 0x040fe20000000000 */
[C---:B------:R-:W-:Y:S01]  /*2d00*/  IMAD R7, R23.reuse, R29, R6 ;  /* 0x0000001d17077224 */ /* 0x040fe200078e0206 */
[----:B------:R-:W-:Y:S01]  /*2d10*/  SEL R6, R30, RZ, P1 ;  /* 0x000000ff1e067207 */ /* 0x000fe20000800000 */
[----:B------:R-:W-:-:S04]  /*2d20*/  IMAD.WIDE.U32 R80, R23, R28, R200 ;  /* 0x0000001c17507225 */ /* 0x000fc800078e00c8 */
[----:B------:R-:W-:-:S04]  /*2d30*/  IMAD.WIDE.U32 R78, R23, R28, R18 ;  /* 0x0000001c174e7225 */ /* 0x000fc800078e0012 */
[----:B------:R-:W-:Y:S02]  /*2d40*/  IMAD.IADD R5, R18, 0x1, R5 ;  /* 0x0000000112057824 */ /* 0x000fe400078e0205 */
[----:B------:R-:W-:Y:S02]  /*2d50*/  IMAD.IADD R81, R81, 0x1, R7 ;  /* 0x0000000151517824 */ /* 0x000fe400078e0207 */
[----:B------:R-:W-:Y:S02]  /*2d60*/  IMAD.IADD R79, R7, 0x1, R79 ;  /* 0x00000001074f7824 */ /* 0x000fe400078e024f */
[C---:B------:R-:W-:Y:S02]  /*2d70*/  VIADD R10, R23.reuse, 0x20 ;  /* 0x00000020170a7836 */ /* 0x040fe40000000000 */
[----:B------:R-:W-:Y:S02]  /*2d80*/  VIADD R36, R23, 0x20 ;  /* 0x0000002017247836 */ /* 0x000fe40000000000 */
[----:B------:R-:W-:Y:S01]  /*2d90*/  IMAD.IADD R7, R221, 0x1, R6 ;  /* 0x00000001dd077824 */ /* 0x000fe200078e0206 */
[----:B------:R-:W-:Y:S01]  /*2da0*/  SHF.R.S32.HI R6, RZ, 0x1f, R5 ;  /* 0x0000001fff067819 */ /* 0x000fe20000011405 */
[----:B------:R-:W-:-:S02]  /*2db0*/  IMAD.SHL.U32 R10, R10, 0x40, RZ ;  /* 0x000000400a0a7824 */ /* 0x000fc400078e00ff */
[----:B------:R-:W-:Y:S02]  /*2dc0*/  IMAD.SHL.U32 R36, R36, 0x40, RZ ;  /* 0x0000004024247824 */ /* 0x000fe400078e00ff */
[----:B------:R-:W-:Y:S01]  /*2dd0*/  IMAD R37, R27, UR5, R8 ;  /* 0x000000051b257c24 */ /* 0x000fe2000f8e0208 */
[----:B------:R-:W-:Y:S01]  /*2de0*/  SHF.R.S32.HI R8, RZ, 0x1f, R7 ;  /* 0x0000001fff087819 */ /* 0x000fe20000011407 */
[CC--:B------:R-:W-:Y:S01]  /*2df0*/  IMAD.WIDE.U32 R84, R23.reuse, R20.reuse, R200 ;  /* 0x0000001417547225 */ /* 0x0c0fe200078e00c8 */
[CC--:B------:R-:W-:Y:S01]  /*2e00*/  LEA.HI R90, R6.reuse, R5.reuse, RZ, 0x3 ;  /* 0x00000005065a7211 */ /* 0x0c0fe200078f18ff */
[----:B------:R-:W0:Y:S01]  /*2e10*/  S2R R108, SR_TID.X ;  /* 0x00000000006c7919 */ /* 0x000e220000002100 */
[----:B------:R-:W-:Y:S01]  /*2e20*/  LEA.HI R5, R6, R5, RZ, 0x6 ;  /* 0x0000000506057211 */ /* 0x000fe200078f30ff */
[C---:B------:R-:W-:Y:S01]  /*2e30*/  IMAD.WIDE.U32 R82, R23.reuse, R20, R18 ;  /* 0x0000001417527225 */ /* 0x040fe200078e0012 */
[----:B------:R-:W-:Y:S02]  /*2e40*/  LOP3.LUT R10, R10, 0x1c0, RZ, 0xc0, !PT ;  /* 0x000001c00a0a7812 */ /* 0x000fe400078ec0ff */
[----:B------:R-:W-:Y:S01]  /*2e50*/  LOP3.LUT R36, R36, 0x1c0, RZ, 0xc0, !PT ;  /* 0x000001c024247812 */ /* 0x000fe200078ec0ff */
[----:B------:R-:W-:Y:S01]  /*2e60*/  IMAD.SHL.U32 R35, R23, 0x40, RZ ;  /* 0x0000004017237824 */ /* 0x000fe200078e00ff */
[----:B------:R-:W-:Y:S01]  /*2e70*/  LEA.HI R92, R8, R7, RZ, 0x3 ;  /* 0x00000007085c7211 */ /* 0x000fe200078f18ff */
[----:B------:R-:W-:-:S02]  /*2e80*/  IMAD.IADD R85, R85, 0x1, R9 ;  /* 0x0000000155557824 */ /* 0x000fc400078e0209 */
[----:B------:R-:W-:Y:S01]  /*2e90*/  IMAD.IADD R83, R9, 0x1, R83 ;  /* 0x0000000109537824 */ /* 0x000fe200078e0253 */
[----:B------:R-:W-:Y:S01]  /*2ea0*/  LEA.HI R9, R8, R7, RZ, 0x6 ;  /* 0x0000000708097211 */ /* 0x000fe200078f30ff */
[----:B------:R-:W-:Y:S01]  /*2eb0*/  IMAD.SHL.U32 R6, R5, 0x40, RZ ;  /* 0x0000004005067824 */ /* 0x000fe200078e00ff */
[----:B------:R-:W-:Y:S01]  /*2ec0*/  LOP3.LUT R8, R10, 0x38, R90, 0xf8, !PT ;  /* 0x000000380a087812 */ /* 0x000fe200078ef85a */
[----:B------:R-:W-:Y:S01]  /*2ed0*/  IMAD.SHL.U32 R38, R23, 0x40, RZ ;  /* 0x0000004017267824 */ /* 0x000fe200078e00ff */
[----:B------:R-:W-:Y:S02]  /*2ee0*/  SHF.R.U32.HI R36, RZ, 0x3, R36 ;  /* 0x00000003ff247819 */ /* 0x000fe40000011624 */
[----:B------:R-:W-:Y:S02]  /*2ef0*/  LOP3.LUT R5, R90, 0x38, RZ, 0xc0, !PT ;  /* 0x000000385a057812 */ /* 0x000fe400078ec0ff */
[----:B------:R-:W-:Y:S02]  /*2f00*/  LOP3.LUT R7, R92, 0x38, RZ, 0xc0, !PT ;  /* 0x000000385c077812 */ /* 0x000fe400078ec0ff */
[----:B------:R-:W-:Y:S01]  /*2f10*/  LOP3.LUT R35, R35, 0x1c0, RZ, 0xc0, !PT ;  /* 0x000001c023237812 */ /* 0x000fe200078ec0ff */
[----:B------:R-:W-:Y:S01]  /*2f20*/  IMAD.SHL.U32 R9, R9, 0x40, RZ ;  /* 0x0000004009097824 */ /* 0x000fe200078e00ff */
[----:B------:R-:W-:-:S02]  /*2f30*/  LOP3.LUT R11, R8, R36, RZ, 0x3c, !PT ;  /* 0x00000024080b7212 */ /* 0x000fc400078e3cff */
[--C-:B------:R-:W-:Y:S02]  /*2f40*/  LOP3.LUT R5, R5, 0x1c0, R38.reuse, 0xf8, !PT ;  /* 0x000001c005057812 */ /* 0x100fe400078ef826 */
[----:B------:R-:W-:Y:S02]  /*2f50*/  SHF.R.U32.HI R35, RZ, 0x3, R35 ;  /* 0x00000003ff237819 */ /* 0x000fe40000011623 */
[----:B------:R-:W-:Y:S01]  /*2f60*/  LOP3.LUT R8, R7, 0x1c0, R38, 0xf8, !PT ;  /* 0x000001c007087812 */ /* 0x000fe200078ef826 */
[----:B------:R-:W-:Y:S01]  /*2f70*/  IMAD.WIDE.U32 R86, R27, UR4, R86 ;  /* 0x000000041b567c25 */ /* 0x000fe2000f8e0056 */
[----:B------:R-:W-:Y:S02]  /*2f80*/  LOP3.LUT R6, R6, 0xfffff000, RZ, 0xc0, !PT ;  /* 0xfffff00006067812 */ /* 0x000fe400078ec0ff */
[----:B------:R-:W-:Y:S02]  /*2f90*/  LOP3.LUT R9, R9, 0xfffff000, RZ, 0xc0, !PT ;  /* 0xfffff00009097812 */ /* 0x000fe400078ec0ff */
[----:B------:R-:W-:-:S02]  /*2fa0*/  LOP3.LUT R7, R5, R35, RZ, 0x3c, !PT ;  /* 0x0000002305077212 */ /* 0x000fc400078e3cff */
[----:B------:R-:W-:Y:S02]  /*2fb0*/  LOP3.LUT R8, R8, R35, RZ, 0x3c, !PT ;  /* 0x0000002308087212 */ /* 0x000fe400078e3cff */
[----:B-----5:R-:W-:Y:S02]  /*2fc0*/  SHF.R.S32.HI R27, RZ, 0x1f, R101 ;  /* 0x0000001fff1b7819 */ /* 0x020fe40000011465 */
[----:B---3--:R-:W-:Y:S01]  /*2fd0*/  ISETP.GE.AND P2, PT, R32, UR6, PT ;  /* 0x0000000620007c0c */ /* 0x008fe2000bf46270 */
[----:B------:R-:W-:Y:S01]  /*2fe0*/  VIADD R32, R23, 0x20 ;  /* 0x0000002017207836 */ /* 0x000fe20000000000 */
[----:B------:R-:W-:Y:S02]  /*2ff0*/  LOP3.LUT R10, R10, 0x38, R92, 0xf8, !PT ;  /* 0x000000380a0a7812 */ /* 0x000fe400078ef85c */
[----:B----4-:R-:W-:Y:S02]  /*3000*/  IADD3 R8, R8, R9, R14 ;  /* 0x0000000908087210 */ /* 0x010fe40007ffe00e */
[----:B------:R-:W-:-:S02]  /*3010*/  LOP3.LUT R10, R10, R36, RZ, 0x3c, !PT ;  /* 0x000000240a0a7212 */ /* 0x000fc400078e3cff */
[----:B------:R-:W-:Y:S02]  /*3020*/  SHF.R.S32.HI R103, RZ, 0x1f, R32 ;  /* 0x0000001fff677819 */ /* 0x000fe40000011420 */
[----:B------:R-:W-:Y:S01]  /*3030*/  IADD3 R76, P3, R23, R76, RZ ;  /* 0x0000004c174c7210 */ /* 0x000fe20007f7e0ff */
[----:B------:R-:W-:Y:S01]  /*3040*/  IMAD.WIDE.U32 R84, R101, R20, R84 ;  /* 0x0000001465547225 */ /* 0x000fe200078e0054 */
[----:B------:R-:W-:-:S03]  /*3050*/  SEL R32, RZ, 0x8, P2 ;  /* 0x00000008ff207807 */ /* 0x000fc60001000000 */
[----:B------:R-:W-:Y:S01]  /*3060*/  IMAD.WIDE.U32 R82, R101, R20, R82 ;  /* 0x0000001465527225 */ /* 0x000fe200078e0052 */
[----:B------:R-:W-:-:S03]  /*3070*/  LOP3.LUT R95, R33, R32, RZ, 0xfc, !PT ;  /* 0x00000020215f7212 */ /* 0x000fc600078efcff */
[----:B------:R-:W-:Y:S01]  /*3080*/  IMAD.X R77, R34, 0x1, R31, P3 ;  /* 0x00000001224d7824 */ /* 0x000fe200018e061f */
[----:B------:R-:W-:Y:S01]  /*3090*/  SHF.R.S32.HI R91, RZ, 0x3, R92 ;  /* 0x00000003ff5b7819 */ /* 0x000fe2000001145c */
[----:B------:R-:W-:Y:S01]  /*30a0*/  IMAD.WIDE.U32 R80, R101, R28, R80 ;  /* 0x0000001c65507225 */ /* 0x000fe200078e0050 */
[----:B------:R-:W-:-:S03]  /*30b0*/  LOP3.LUT R92, R92, 0xfffffff8, RZ, 0xc0, !PT ;  /* 0xfffffff85c5c7812 */ /* 0x000fc600078ec0ff */
[----:B------:R-:W-:Y:S01]  /*30c0*/  IMAD.WIDE.U32 R78, R101, R28, R78 ;  /* 0x0000001c654e7225 */ /* 0x000fe200078e004e */
[C---:B------:R-:W-:Y:S02]  /*30d0*/  LOP3.LUT R93, R95.reuse, 0x2, RZ, 0xc0, !PT ;  /* 0x000000025f5d7812 */ /* 0x040fe400078ec0ff */
[----:B------:R-:W-:Y:S01]  /*30e0*/  LOP3.LUT R94, R95, 0x4, RZ, 0xc0, !PT ;  /* 0x000000045f5e7812 */ /* 0x000fe200078ec0ff */
[----:B------:R-:W-:Y:S01]  /*30f0*/  IMAD.SHL.U32 R15, R20, 0x40, RZ ;  /* 0x00000040140f7824 */ /* 0x000fe200078e00ff */
[----:B0-----:R-:W-:Y:S01]  /*3100*/  LEA.HI R108, R108, 0x8, RZ, 0x19 ;  /* 0x000000086c6c7811 */ /* 0x001fe200078fc8ff */
[----:B------:R-:W-:Y:S01]  /*3110*/  IMAD.IADD R98, R87, 0x1, R37 ;  /* 0x0000000157627824 */ /* 0x000fe200078e0225 */
[----:B------:R-:W-:Y:S02]  /*3120*/  LOP3.LUT R95, R95, 0x8, RZ, 0xc0, !PT ;  /* 0x000000085f5f7812 */ /* 0x000fe400078ec0ff */
[----:B------:R-:W-:Y:S02]  /*3130*/  SHF.R.S32.HI R97, RZ, 0x1f, R92 ;  /* 0x0000001fff617819 */ /* 0x000fe4000001145c */
[----:B--2---:R-:W-:-:S02]  /*3140*/  IADD3 R5, R11, R6, R26 ;  /* 0x000000060b057210 */ /* 0x004fc40007ffe01a */
[----:B------:R-:W-:Y:S01]  /*3150*/  IADD3 R6, R7, R6, R14 ;  /* 0x0000000607067210 */ /* 0x000fe20007ffe00e */
[C---:B------:R-:W-:Y:S01]  /*3160*/  IMAD R14, R27.reuse, R20, RZ ;  /* 0x000000141b0e7224 */ /* 0x040fe200078e02ff */
[----:B------:R-:W-:Y:S01]  /*3170*/  IADD3 R7, R10, R9, R26 ;  /* 0x000000090a077210 */ /* 0x000fe20007ffe01a */
[----:B------:R-:W-:Y:S02]  /*3180*/  IMAD R26, R27, R28, RZ ;  /* 0x0000001c1b1a7224 */ /* 0x000fe400078e02ff */
[C---:B------:R-:W-:Y:S01]  /*3190*/  IMAD R35, R101.reuse, R21, R14 ;  /* 0x0000001565237224 */ /* 0x040fe200078e020e */
[C-C-:B------:R-:W-:Y:S01]  /*31a0*/  SHF.L.U64.HI R9, R12.reuse, 0x6, R13.reuse ;  /* 0x000000060c097819 */ /* 0x140fe2000001020d */
[----:B------:R-:W-:Y:S01]  /*31b0*/  IMAD R39, R101, R29, R26 ;  /* 0x0000001d65277224 */ /* 0x000fe200078e021a */
[----:B------:R-:W-:Y:S01]  /*31c0*/  SHF.L.U64.HI R10, R12, 0x5, R13 ;  /* 0x000000050c0a7819 */ /* 0x000fe2000001020d */
[----:B------:R-:W-:Y:S02]  /*31d0*/  IMAD.IADD R31, R85, 0x1, R35 ;  /* 0x00000001551f7824 */ /* 0x000fe400078e0223 */
[----:B------:R-:W-:Y:S01]  /*31e0*/  IMAD.IADD R32, R35, 0x1, R83 ;  /* 0x0000000123207824 */ /* 0x000fe200078e0253 */
[----:B------:R-:W-:-:S02]  /*31f0*/  SHF.R.S32.HI R35, RZ, 0x3, R90 ;  /* 0x00000003ff237819 */ /* 0x000fc4000001145a */
[C-C-:B------:R-:W-:Y:S02]  /*3200*/  SHF.L.U64.HI R13, R20.reuse, 0x6, R21.reuse ;  /* 0x00000006140d7819 */ /* 0x140fe40000010215 */
[----:B------:R-:W-:Y:S02]  /*3210*/  SHF.L.U64.HI R14, R20, 0x5, R21 ;  /* 0x00000005140e7819 */ /* 0x000fe40000010215 */
[----:B------:R-:W-:Y:S02]  /*3220*/  LOP3.LUT R90, R90, 0xfffffff8, RZ, 0xc0, !PT ;  /* 0xfffffff85a5a7812 */ /* 0x000fe400078ec0ff */
[C-C-:B------:R-:W-:Y:S02]  /*3230*/  SHF.L.U64.HI R21, R28.reuse, 0x6, R29.reuse ;  /* 0x000000061c157819 */ /* 0x140fe4000001021d */
[----:B------:R-:W-:Y:S01]  /*3240*/  SHF.L.U64.HI R26, R28, 0x5, R29 ;  /* 0x000000051c1a7819 */ /* 0x000fe2000001021d */
[----:B------:R-:W-:Y:S01]  /*3250*/  IMAD.SHL.U32 R29, R30, 0x2, RZ ;  /* 0x000000021e1d7824 */ /* 0x000fe200078e00ff */
[----:B------:R-:W-:Y:S01]  /*3260*/  LOP3.LUT R30, R33, 0x1, RZ, 0xc0, !PT ;  /* 0x00000001211e7812 */ /* 0x000fe200078ec0ff */
[----:B------:R-:W-:Y:S01]  /*3270*/  IMAD.SHL.U32 R11, R12, 0x40, RZ ;  /* 0x000000400c0b7824 */ /* 0x000fe200078e00ff */
[----:B------:R-:W-:Y:S01]  /*3280*/  SHF.R.S32.HI R96, RZ, 0x1f, R90 ;  /* 0x0000001fff607819 */ /* 0x000fe2000001145a */
[----:B------:R-:W-:-:S02]  /*3290*/  IMAD.SHL.U32 R27, R28, 0x40, RZ ;  /* 0x000000401c1b7824 */ /* 0x000fc400078e00ff */
[----:B------:R-:W-:Y:S02]  /*32a0*/  IMAD.SHL.U32 R12, R12, 0x20, RZ ;  /* 0x000000200c0c7824 */ /* 0x000fe400078e00ff */
[----:B------:R-:W-:Y:S02]  /*32b0*/  IMAD.SHL.U32 R20, R20, 0x20, RZ ;  /* 0x0000002014147824 */ /* 0x000fe400078e00ff */
[----:B------:R-:W-:Y:S02]  /*32c0*/  IMAD.SHL.U32 R28, R28, 0x20, RZ ;  /* 0x000000201c1c7824 */ /* 0x000fe400078e00ff */
[----:B------:R-:W-:Y:S02]  /*32d0*/  IMAD.IADD R33, R81, 0x1, R39 ;  /* 0x0000000151217824 */ /* 0x000fe400078e0227 */
[----:B------:R-:W-:-:S07]  /*32e0*/  IMAD.IADD R34, R39, 0x1, R79 ;  /* 0x0000000127227824 */ /* 0x000fce00078e024f */
.L_x_1624:
[----:B------:R-:W2:Y:S01]  /*32f0*/  LDL R41, [R1+0x3c] ;  /* 0x00003c0001297983 */ /* 0x000ea20000100800 */
[----:B------:R-:W0:Y:S01]  /*3300*/  LDC R116, c[0x0][0x3f4] ;  /* 0x0000fd00ff747b82 */ /* 0x000e220000000800 */
[----:B------:R-:W-:Y:S01]  /*3310*/  VIADD R40, R25, 0xffffffff ;  /* 0xffffffff19287836 */ /* 0x000fe20000000000 */
[----:B------:R-:W-:Y:S05]  /*3320*/  YIELD ;  /* 0x0000000000007946 */ /* 0x000fea0003800000 */
[----:B------:R-:W-:Y:S01]  /*3330*/  SHF.R.S32.HI R109, RZ, 0x1f, R40 ;  /* 0x0000001fff6d7819 */ /* 0x000fe20000011428 */
[----:B------:R-:W1:Y:S01]  /*3340*/  LDC.64 R106, c[0x0][0x2e8] ;  /* 0x0000ba00ff6a7b82 */ /* 0x000e620000000a00 */
[-C--:B------:R-:W-:Y:S01]  /*3350*/  IMAD R36, R9, R40.reuse, RZ ;  /* 0x0000002809247224 */ /* 0x080fe200078e02ff */
[----:B------:R-:W-:Y:S01]  /*3360*/  BSSY B0, `(.L_x_1549) ;  /* 0x0000574000007945 */ /* 0x000fe20003800000 */
[----:B------:R-:W-:-:S04]  /*3370*/  IMAD.WIDE.U32 R110, R11, R40, RZ ;  /* 0x000000280b6e7225 */ /* 0x000fc800078e00ff */
[----:B------:R-:W-:Y:S01]  /*3380*/  IMAD R39, R109, R11, R36 ;  /* 0x0000000b6d277224 */ /* 0x000fe200078e0224 */
[CC--:B------:R-:W-:Y:S02]  /*3390*/  IADD3 R37, P2, R3.reuse, R110.reuse, RZ ;  /* 0x0000006e03257210 */ /* 0x0c0fe40007f5e0ff */
[----:B------:R-:W-:Y:S01]  /*33a0*/  IADD3 R25, P4, P5, R3, R110, R12 ;  /* 0x0000006e03197210 */ /* 0x000fe20007d9e00c */
[----:B------:R-:W-:-:S04]  /*33b0*/  IMAD.IADD R72, R111, 0x1, R39 ;  /* 0x000000016f487824 */ /* 0x000fc800078e0227 */
[----:B------:R-:W-:Y:S01]  /*33c0*/  IMAD.X R38, R72, 0x1, R4, P2 ;  /* 0x0000000148267824 */ /* 0x000fe200010e0604 */
[----:B0-----:R-:W-:Y:S02]  /*33d0*/  ISETP.GE.AND P2, PT, R116, 0x1, PT ;  /* 0x000000017400780c */ /* 0x001fe40003f46270 */
[----:B------:R-:W-:Y:S02]  /*33e0*/  IADD3.X R36, R4, R72, R10, P4, P5 ;  /* 0x0000004804247210 */ /* 0x000fe400027ea40a */
[-C--:B-1----:R-:W-:Y:S02]  /*33f0*/  LEA R48, P6, R25, R106.reuse, 0x1 ;  /* 0x0000006a19307211 */ /* 0x082fe400078c08ff */
[----:B------:R-:W-:Y:S02]  /*3400*/  LEA R50, P3, R37, R106, 0x1 ;  /* 0x0000006a25327211 */ /* 0x000fe400078608ff */
[-C--:B------:R-:W-:Y:S02]  /*3410*/  LEA.HI.X R49, R25, R107.reuse, R36, 0x1, P6 ;  /* 0x0000006b19317211 */ /* 0x080fe400030f0c24 */
[----:B------:R-:W-:-:S02]  /*3420*/  LEA.HI.X R51, R37, R107, R38, 0x1, P3 ;  /* 0x0000006b25337211 */ /* 0x000fc400018f0c26 */
[----:B------:R-:W-:-:S04]  /*3430*/  ISETP.GT.AND P3, PT, R40, R24, PT ;  /* 0x000000182800720c */ /* 0x000fc80003f64270 */
[----:B------:R-:W-:Y:S01]  /*3440*/  P2R R100, PR, RZ, 0x8 ;  /* 0x00000008ff647803 */ /* 0x000fe20000000000 */
[----:B--2---:R-:W-:-:S04]  /*3450*/  IMAD R25, R17, 0x4000, R41 ;  /* 0x0000400011197824 */ /* 0x004fc800078e0229 */
[----:B------:R-:W-:Y:S02]  /*3460*/  IMAD R102, R25, 0x2, R16 ;  /* 0x0000000219667824 */ /* 0x000fe400078e0210 */
[----:B------:R-:W-:Y:S01]  /*3470*/  IMAD.MOV.U32 R25, RZ, RZ, R40 ;  /* 0x000000ffff197224 */ /* 0x000fe200078e0028 */
[----:B------:R-:W-:Y:S06]  /*3480*/  @!P2 BRA `(.L_x_1550) ;  /* 0x0000005000c8a947 */ /* 0x000fec0003800000 */
[----:B------:R-:W-:Y:S01]  /*3490*/  ULDC.U8 UR4, c[0x0][0x410] ;  /* 0x0001040000047ab9 */ /* 0x000fe20000000000 */
[-C--:B------:R-:W-:Y:S01]  /*34a0*/  IMAD R36, R13, R40.reuse, RZ ;  /* 0x000000280d247224 */ /* 0x080fe200078e02ff */
[----:B------:R-:W-:Y:S01]  /*34b0*/  ISETP.NE.AND P2, PT, RZ, UR4, PT ;  /* 0x00000004ff007c0c */ /* 0x000fe2000bf45270 */
[-C--:B------:R-:W-:Y:S02]  /*34c0*/  IMAD R38, R21, R40.reuse, RZ ;  /* 0x0000002815267224 */ /* 0x080fe400078e02ff */
[----:B------:R-:W-:Y:S02]  /*34d0*/  IMAD R99, R109, R15, R36 ;  /* 0x0000000f6d637224 */ /* 0x000fe400078e0224 */
[----:B------:R-:W-:Y:S02]  /*34e0*/  IMAD R105, R25, -0x40, R2 ;  /* 0xffffffc019697824 */ /* 0x000fe400078e0202 */
[----:B------:R-:W-:Y:S02]  /*34f0*/  IMAD R109, R109, R27, R38 ;  /* 0x0000001b6d6d7224 */ /* 0x000fe400078e0226 */
[----:B------:R-:W-:Y:S01]  /*3500*/  IMAD.WIDE.U32 R70, R15, R40, RZ ;  /* 0x000000280f467225 */ /* 0x000fe200078e00ff */
[----:B------:R-:W-:-:S03]  /*3510*/  VIMNMX R105, R105, 0x40, PT ;  /* 0x0000004069697848 */ /* 0x000fc60003fe0100 */
        /* <DEDUP_REMOVED lines=18> */
[----:B------:R-:W-:Y:S02]  /*3640*/  IADD3 R39, P4, R80, R68, RZ ;  /* 0x0000004450277210 */ /* 0x000fe40007f9e0ff */
[----:B------:R-:W-:Y:S02]  /*3650*/  CS2R R106, SRZ ;  /* 0x00000000006a7805 */ /* 0x000fe4000001ff00 */
[-C--:B------:R-:W-:Y:S01]  /*3660*/  ISETP.GE.AND P5, PT, R200, R116.reuse, PT ;  /* 0x00000074c800720c */ /* 0x080fe20003fa6270 */
[----:B------:R-:W-:Y:S01]  /*3670*/  IMAD.X R38, R99, 0x1, R31, P2 ;  /* 0x0000000163267824 */ /* 0x000fe200010e061f */
[----:B------:R-:W-:Y:S01]  /*3680*/  LEA R36, P2, R37, UR4, 0x1 ;  /* 0x0000000425247c11 */ /* 0x000fe2000f8408ff */
[----:B------:R-:W-:Y:S01]  /*3690*/  IMAD.X R42, R109, 0x1, R33, P4 ;  /* 0x000000016d2a7824 */ /* 0x000fe200020e0621 */
[----:B------:R-:W-:Y:S01]  /*36a0*/  CS2R R110, SRZ ;  /* 0x00000000006e7805 */ /* 0x000fe2000001ff00 */
[----:B------:R-:W-:Y:S01]  /*36b0*/  ULDC.64 UR6, c[0x0][0x208] ;  /* 0x0000820000067ab9 */ /* 0x000fe20000000a00 */
[----:B------:R-:W-:Y:S01]  /*36c0*/  LEA.HI.X R37, R37, UR5, R38, 0x1, P2 ;  /* 0x0000000525257c11 */ /* 0x000fe200090f0c26 */
[----:B------:R-:W-:Y:S01]  /*36d0*/  ULDC.64 UR4, c[0x0][0x400] ;  /* 0x0001000000047ab9 */ /* 0x000fe20000000a00 */
[----:B------:R-:W-:-:S02]  /*36e0*/  ISETP.GE.AND P4, PT, R234, R116, PT ;  /* 0x00000074ea00720c */ /* 0x000fc40003f86270 */
[----:B------:R-:W-:-:S03]  /*36f0*/  LEA R38, P2, R39, UR4, 0x1 ;  /* 0x0000000427267c11 */ /* 0x000fc6000f8408ff */
[----:B------:R0:W5:Y:S01]  /*3700*/  @!P5 LDG.E.64 R106, desc[UR6][R36.64] ;  /* 0x00000006246ad981 */ /* 0x000162000c1e1b00 */
[----:B------:R-:W-:Y:S02]  /*3710*/  LEA.HI.X R39, R39, UR5, R42, 0x1, P2 ;  /* 0x0000000527277c11 */ /* 0x000fe400090f0c2a */
[----:B------:R-:W-:-:S03]  /*3720*/  ISETP.GE.AND P2, PT, R233, R116, PT ;  /* 0x00000074e900720c */ /* 0x000fc60003f46270 */
[----:B------:R0:W5:Y:S01]  /*3730*/  @!P5 LDG.E.64 R110, desc[UR6][R38.64] ;  /* 0x00000006266ed981 */ /* 0x000162000c1e1b00 */
[----:B------:R-:W-:Y:S02]  /*3740*/  ISETP.GE.AND P5, PT, R235, R116, PT ;  /* 0x00000074eb00720c */ /* 0x000fe40003fa6270 */
[----:B------:R-:W-:Y:S02]  /*3750*/  CS2R R72, SRZ ;  /* 0x0000000000487805 */ /* 0x000fe4000001ff00 */
[----:B------:R-:W-:Y:S02]  /*3760*/  CS2R R64, SRZ ;  /* 0x0000000000407805 */ /* 0x000fe4000001ff00 */
[----:B------:R-:W-:Y:S02]  /*3770*/  CS2R R60, SRZ ;  /* 0x00000000003c7805 */ /* 0x000fe4000001ff00 */
[----:B------:R-:W-:Y:S02]  /*3780*/  CS2R R74, SRZ ;  /* 0x00000000004a7805 */ /* 0x000fe4000001ff00 */
[----:B------:R-:W-:-:S02]  /*3790*/  CS2R R66, SRZ ;  /* 0x0000000000427805 */ /* 0x000fc4000001ff00 */
[----:B------:R-:W-:Y:S01]  /*37a0*/  CS2R R62, SRZ ;  /* 0x00000000003e7805 */ /* 0x000fe2000001ff00 */
[----:B------:R0:W5:Y:S04]  /*37b0*/  @!P4 LDG.E.64 R72, desc[UR6][R36.64+0x40] ;  /* 0x000040062448c981 */ /* 0x000168000c1e1b00 */
[----:B------:R0:W5:Y:S04]  /*37c0*/  @!P2 LDG.E.64 R64, desc[UR6][R36.64+0x80] ;  /* 0x000080062440a981 */ /* 0x000168000c1e1b00 */
[----:B------:R0:W5:Y:S04]  /*37d0*/  @!P5 LDG.E.64 R60, desc[UR6][R36.64+0xc0] ;  /* 0x0000c006243cd981 */ /* 0x000168000c1e1b00 */
[----:B------:R0:W5:Y:S04]  /*37e0*/  @!P4 LDG.E.64 R74, desc[UR6][R38.64+0x40] ;  /* 0x00004006264ac981 */ /* 0x000168000c1e1b00 */
[----:B------:R0:W5:Y:S04]  /*37f0*/  @!P2 LDG.E.64 R66, desc[UR6][R38.64+0x80] ;  /* 0x000080062642a981 */ /* 0x000168000c1e1b00 */
[----:B------:R0:W5:Y:S02]  /*3800*/  @!P5 LDG.E.64 R62, desc[UR6][R38.64+0xc0] ;  /* 0x0000c006263ed981 */ /* 0x000164000c1e1b00 */
.L_x_1553:
[----:B------:R-:W-:Y:S05]  /*3810*/  BSYNC B1 ;  /* 0x0000000000017941 */ /* 0x000fea0003800000 */
.L_x_1552:
[----:B0-----:R-:W-:Y:S01]  /*3820*/  VIADD R36, R23, 0x20 ;  /* 0x0000002017247836 */ /* 0x001fe20000000000 */
[----:B------:R-:W-:Y:S01]  /*3830*/  BSSY B1, `(.L_x_1554) ;  /* 0x0000029000017945 */ /* 0x000fe20003800000 */
[----:B------:R-:W-:Y:S02]  /*3840*/  CS2R R44, SRZ ;  /* 0x00000000002c7805 */ /* 0x000fe4000001ff00 */
[----:B------:R-:W-:Y:S02]  /*3850*/  CS2R R52, SRZ ;  /* 0x0000000000347805 */ /* 0x000fe4000001ff00 */
[----:B------:R-:W-:Y:S02]  /*3860*/  CS2R R56, SRZ ;  /* 0x0000000000387805 */ /* 0x000fe4000001ff00 */
[----:B------:R-:W-:Y:S02]  /*3870*/  ISETP.GE.AND P4, PT, R36, R105, PT ;  /* 0x000000692400720c */ /* 0x000fe40003f86270 */
[----:B------:R-:W-:-:S02]  /*3880*/  CS2R R42, SRZ ;  /* 0x00000000002a7805 */ /* 0x000fc4000001ff00 */
[----:B------:R-:W-:Y:S02]  /*3890*/  CS2R R46, SRZ ;  /* 0x00000000002e7805 */ /* 0x000fe4000001ff00 */
[----:B------:R-:W-:Y:S02]  /*38a0*/  CS2R R54, SRZ ;  /* 0x0000000000367805 */ /* 0x000fe4000001ff00 */
[----:B------:R-:W-:-:S05]  /*38b0*/  CS2R R58, SRZ ;  /* 0x00000000003a7805 */ /* 0x000fca000001ff00 */
[----:B------:R-:W-:Y:S05]  /*38c0*/  @P4 BRA `(.L_x_1555) ;  /* 0x00000000007c4947 */ /* 0x000fea0003800000 */
[----:B------:R-:W-:Y:S01]  /*38d0*/  IADD3 R70, P2, P5, R84, R70, R20 ;  /* 0x0000004654467210 */ /* 0x000fe20007d5e014 */
[----:B------:R-:W-:Y:S01]  /*38e0*/  ULDC.64 UR4, c[0x0][0x3e8] ;  /* 0x0000fa0000047ab9 */ /* 0x000fe20000000a00 */
[----:B------:R-:W-:Y:S01]  /*38f0*/  ULDC.64 UR6, c[0x0][0x400] ;  /* 0x0001000000067ab9 */ /* 0x000fe20000000a00 */
[----:B------:R-:W-:Y:S02]  /*3900*/  CS2R R56, SRZ ;  /* 0x0000000000387805 */ /* 0x000fe4000001ff00 */
[----:B------:R-:W-:Y:S02]  /*3910*/  IADD3.X R99, R31, R99, R14, P2, P5 ;  /* 0x000000631f637210 */ /* 0x000fe400017ea40e */
[----:B------:R-:W-:Y:S02]  /*3920*/  CS2R R52, SRZ ;  /* 0x0000000000347805 */ /* 0x000fe4000001ff00 */
[----:B------:R-:W-:Y:S02]  /*3930*/  IADD3 R68, P2, P5, R80, R68, R28 ;  /* 0x0000004450447210 */ /* 0x000fe40007d5e01c */
[----:B------:R-:W-:-:S02]  /*3940*/  CS2R R58, SRZ ;  /* 0x00000000003a7805 */ /* 0x000fc4000001ff00 */
[----:B------:R-:W-:Y:S01]  /*3950*/  CS2R R54, SRZ ;  /* 0x0000000000367805 */ /* 0x000fe2000001ff00 */
[----:B------:R-:W-:Y:S01]  /*3960*/  ULDC.64 UR8, c[0x0][0x208] ;  /* 0x0000820000087ab9 */ /* 0x000fe20000000a00 */
[----:B------:R-:W-:Y:S02]  /*3970*/  IADD3.X R109, R33, R109, R26, P2, P5 ;  /* 0x0000006d216d7210 */ /* 0x000fe400017ea41a */
[----:B------:R-:W-:Y:S02]  /*3980*/  LEA R36, P2, R70, UR4, 0x1 ;  /* 0x0000000446247c11 */ /* 0x000fe4000f8408ff */
[----:B------:R-:W-:Y:S02]  /*3990*/  LEA R38, P5, R68, UR6, 0x1 ;  /* 0x0000000644267c11 */ /* 0x000fe4000f8a08ff */
[----:B------:R-:W-:Y:S02]  /*39a0*/  LEA.HI.X R37, R70, UR5, R99, 0x1, P2 ;  /* 0x0000000546257c11 */ /* 0x000fe400090f0c63 */
[----:B------:R-:W-:-:S02]  /*39b0*/  LEA.HI.X R39, R68, UR7, R109, 0x1, P5 ;  /* 0x0000000744277c11 */ /* 0x000fc4000a8f0c6d */
[-C--:B------:R-:W-:Y:S02]  /*39c0*/  ISETP.GE.AND P2, PT, R200, R116.reuse, PT ;  /* 0x00000074c800720c */ /* 0x080fe40003f46270 */
[----:B------:R-:W-:Y:S02]  /*39d0*/  ISETP.GE.AND P5, PT, R234, R116, PT ;  /* 0x00000074ea00720c */ /* 0x000fe40003fa6270 */
[----:B------:R-:W-:Y:S02]  /*39e0*/  CS2R R44, SRZ ;  /* 0x00000000002c7805 */ /* 0x000fe4000001ff00 */
[----:B------:R-:W-:Y:S02]  /*39f0*/  CS2R R40, SRZ ;  /* 0x0000000000287805 */ /* 0x000fe4000001ff00 */
[----:B------:R-:W-:-:S05]  /*3a00*/  CS2R R46, SRZ ;  /* 0x00000000002e7805 */ /* 0x000fca000001ff00 */
[----:B------:R0:W5:Y:S04]  /*3a10*/  @!P2 LDG.E.64 R56, desc[UR8][R36.64] ;  /* 0x000000082438a981 */ /* 0x000168000c1e1b00 */
[----:B------:R0:W5:Y:S01]  /*3a20*/  @!P2 LDG.E.64 R58, desc[UR8][R38.64] ;  /* 0x00000008263aa981 */ /* 0x000162000c1e1b00 */
[----:B------:R-:W-:-:S03]  /*3a30*/  ISETP.GE.AND P2, PT, R233, R116, PT ;  /* 0x00000074e900720c */ /* 0x000fc60003f46270 */
[----:B------:R0:W5:Y:S04]  /*3a40*/  @!P5 LDG.E.64 R52, desc[UR8][R36.64+0x40] ;  /* 0x000040082434d981 */ /* 0x000168000c1e1b00 */
[----:B------:R0:W5:Y:S01]  /*3a50*/  @!P5 LDG.E.64 R54, desc[UR8][R38.64+0x40] ;  /* 0x000040082636d981 */ /* 0x000162000c1e1b00 */
[----:B------:R-:W-:Y:S02]  /*3a60*/  ISETP.GE.AND P5, PT, R235, R116, PT ;  /* 0x00000074eb00720c */ /* 0x000fe40003fa6270 */
[----:B------:R-:W-:-:S03]  /*3a70*/  CS2R R42, SRZ ;  /* 0x00000000002a7805 */ /* 0x000fc6000001ff00 */
[----:B------:R0:W5:Y:S04]  /*3a80*/  @!P2 LDG.E.64 R44, desc[UR8][R36.64+0x80] ;  /* 0x00008008242ca981 */ /* 0x000168000c1e1b00 */
[----:B------:R0:W5:Y:S04]  /*3a90*/  @!P2 LDG.E.64 R46, desc[UR8][R38.64+0x80] ;  /* 0x00008008262ea981 */ /* 0x000168000c1e1b00 */
[----:B------:R0:W5:Y:S04]  /*3aa0*/  @!P5 LDG.E.64 R40, desc[UR8][R36.64+0xc0] ;  /* 0x0000c0082428d981 */ /* 0x000168000c1e1b00 */
[----:B------:R0:W5:Y:S02]  /*3ab0*/  @!P5 LDG.E.64 R42, desc[UR8][R38.64+0xc0] ;  /* 0x0000c008262ad981 */ /* 0x000164000c1e1b00 */
.L_x_1555:
[----:B------:R-:W-:Y:S05]  /*3ac0*/  BSYNC B1 ;  /* 0x0000000000017941 */ /* 0x000fea0003800000 */
.L_x_1554:
[----:B0-----:R-:W2:Y:S01]  /*3ad0*/  LDL R36, [R1+0x20] ;  /* 0x0000200001247983 */ /* 0x001ea20000100800 */
[----:B-----5:R-:W-:Y:S02]  /*3ae0*/  IMAD.MOV.U32 R37, RZ, RZ, R61 ;  /* 0x000000ffff257224 */ /* 0x020fe400078e003d */
[----:B------:R-:W-:Y:S02]  /*3af0*/  IMAD.MOV.U32 R38, RZ, RZ, R64 ;  /* 0x000000ffff267224 */ /* 0x000fe400078e0040 */
[----:B------:R-:W-:Y:S01]  /*3b00*/  IMAD.MOV.U32 R39, RZ, RZ, R65 ;  /* 0x000000ffff277224 */ /* 0x000fe200078e0041 */
[----:B------:R-:W-:Y:S01]  /*3b10*/  PRMT R128, R37, 0x7610, R128 ;  /* 0x0000761025807816 */ /* 0x000fe20000000080 */
[----:B------:R-:W-:Y:S01]  /*3b20*/  IMAD.MOV.U32 R37, RZ, RZ, R73 ;  /* 0x000000ffff257224 */ /* 0x000fe200078e0049 */
[----:B------:R-:W-:Y:S01]  /*3b30*/  PRMT R115, R115, 0x5410, R38 ;  /* 0x0000541073737816 */ /* 0x000fe20000000026 */
[----:B------:R-:W-:Y:S01]  /*3b40*/  IMAD.MOV.U32 R38, RZ, RZ, R106 ;  /* 0x000000ffff267224 */ /* 0x000fe200078e006a */
[----:B------:R-:W-:Y:S01]  /*3b50*/  PRMT R114, R114, 0x5410, R39 ;  /* 0x0000541072727816 */ /* 0x000fe20000000027 */
[----:B------:R-:W-:Y:S01]  /*3b60*/  IMAD.MOV.U32 R39, RZ, RZ, R107 ;  /* 0x000000ffff277224 */ /* 0x000fe200078e006b */
[----:B------:R-:W-:Y:S01]  /*3b70*/  PRMT R117, R117, 0x5410, R37 ;  /* 0x0000541075757816 */ /* 0x000fe20000000025 */
[----:B------:R-:W-:-:S03]  /*3b80*/  IMAD.MOV.U32 R37, RZ, RZ, R63 ;  /* 0x000000ffff257224 */ /* 0x000fc600078e003f */
[----:B------:R-:W-:Y:S02]  /*3b90*/  PRMT R70, R39, 0x5410, R38 ;  /* 0x0000541027467816 */ /* 0x000fe40000000026 */
[----:B------:R-:W-:Y:S01]  /*3ba0*/  PRMT R130, R37, 0x7610, R130 ;  /* 0x0000761025827816 */ /* 0x000fe20000000082 */
[----:B------:R-:W-:-:S05]  /*3bb0*/  IMAD.MOV.U32 R37, RZ, RZ, R67 ;  /* 0x000000ffff257224 */ /* 0x000fca00078e0043 */
[----:B------:R-:W-:Y:S01]  /*3bc0*/  PRMT R132, R37, 0x7610, R132 ;  /* 0x0000761025847816 */ /* 0x000fe20000000084 */
[----:B------:R-:W-:-:S05]  /*3bd0*/  IMAD.MOV.U32 R37, RZ, RZ, R75 ;  /* 0x000000ffff257224 */ /* 0x000fca00078e004b */
[----:B------:R-:W-:Y:S01]  /*3be0*/  PRMT R138, R37, 0x7610, R138 ;  /* 0x00007610258a7816 */ /* 0x000fe2000000008a */
[----:B------:R-:W-:Y:S01]  /*3bf0*/  IMAD.MOV.U32 R37, RZ, RZ, R110 ;  /* 0x000000ffff257224 */ /* 0x000fe200078e006e */
[----:B--2---:R-:W-:Y:S01]  /*3c00*/  R2UR UR4, R36 ;  /* 0x00000000240472ca */ /* 0x004fe200000e0000 */
[----:B------:R-:W-:-:S05]  /*3c10*/  IMAD.MOV.U32 R36, RZ, RZ, R60 ;  /* 0x000000ffff247224 */ /* 0x000fca00078e003c */
[----:B------:R-:W-:Y:S01]  /*3c20*/  PRMT R127, R36, 0x7610, R127 ;  /* 0x00007610247f7816 */ /* 0x000fe2000000007f */
[----:B------:R-:W-:-:S05]  /*3c30*/  IMAD.MOV.U32 R36, RZ, RZ, R72 ;  /* 0x000000ffff247224 */ /* 0x000fca00078e0048 */
[----:B------:R-:W-:Y:S01]  /*3c40*/  PRMT R118, R118, 0x5410, R36 ;  /* 0x0000541076767816 */ /* 0x000fe20000000024 */
[----:B------:R-:W-:Y:S01]  /*3c50*/  IMAD.MOV.U32 R36, RZ, RZ, R62 ;  /* 0x000000ffff247224 */ /* 0x000fe200078e003e */
[----:B------:R-:W-:-:S04]  /*3c60*/  UISETP.NE.AND UP0, UPT, UR4, 0x3, UPT ;  /* 0x000000030400788c */ /* 0x000fc8000bf05270 */
[----:B------:R-:W-:Y:S01]  /*3c70*/  PRMT R129, R36, 0x7610, R129 ;  /* 0x0000761024817816 */ /* 0x000fe20000000081 */
[----:B------:R-:W-:Y:S01]  /*3c80*/  IMAD.MOV.U32 R36, RZ, RZ, R66 ;  /* 0x000000ffff247224 */ /* 0x000fe200078e0042 */
[----:B------:R-:W-:-:S04]  /*3c90*/  PLOP3.LUT P2, PT, PT, PT, UP0, 0x80, 0x0 ;  /* 0x000000000000781c */ /* 0x000fc80003f4f008 */
[----:B------:R-:W-:Y:S01]  /*3ca0*/  PRMT R131, R36, 0x7610, R131 ;  /* 0x0000761024837816 */ /* 0x000fe20000000083 */
[----:B------:R-:W-:-:S05]  /*3cb0*/  IMAD.MOV.U32 R36, RZ, RZ, R74 ;  /* 0x000000ffff247224 */ /* 0x000fca00078e004a */
[----:B------:R-:W-:Y:S01]  /*3cc0*/  PRMT R137, R36, 0x7610, R137 ;  /* 0x0000761024897816 */ /* 0x000fe20000000089 */
[----:B------:R-:W-:-:S05]  /*3cd0*/  IMAD.MOV.U32 R36, RZ, RZ, R111 ;  /* 0x000000ffff247224 */ /* 0x000fca00078e006f */
[----:B------:R-:W-:Y:S01]  /*3ce0*/  PRMT R112, R37, 0x5410, R36 ;  /* 0x0000541025707816 */ /* 0x000fe20000000024 */
[----:B------:R-:W-:Y:S02]  /*3cf0*/  IMAD.MOV.U32 R37, RZ, RZ, R40 ;  /* 0x000000ffff257224 */ /* 0x000fe400078e0028 */
[----:B------:R-:W-:-:S03]  /*3d00*/  IMAD.MOV.U32 R36, RZ, RZ, R41 ;  /* 0x000000ffff247224 */ /* 0x000fc600078e0029 */
[----:B------:R-:W-:Y:S01]  /*3d10*/  PRMT R114, R37, 0x7610, R114 ;  /* 0x0000761025727816 */ /* 0x000fe20000000072 */
[----:B------:R-:W-:Y:S01]  /*3d20*/  IMAD.MOV.U32 R37, RZ, RZ, R44 ;  /* 0x000000ffff257224 */ /* 0x000fe200078e002c */
[----:B------:R-:W-:Y:S01]  /*3d30*/  PRMT R115, R36, 0x7610, R115 ;  /* 0x0000761024737816 */ /* 0x000fe20000000073 */
        /* <DEDUP_REMOVED lines=25> */
[----:B------:R-:W-:Y:S02]  /*3ed0*/  PRMT R136, R37, 0x7610, R136 ;  /* 0x0000761025887816 */ /* 0x000fe40000000088 */
[----:B------:R-:W-:Y:S01]  /*3ee0*/  PRMT R135, R36, 0x7610, R135 ;  /* 0x0000761024877816 */ /* 0x000fe20000000087 */
[----:B------:R-:W-:Y:S06]  /*3ef0*/  @!P2 BRA `(.L_x_1556) ;  /* 0x000000000004a947 */ /* 0x000fec0003800000 */
[----:B------:R-:W-:Y:S01]  /*3f00*/  BPT.TRAP 0x1 ;  /* 0x000000040000795c */ /* 0x000fe20000300000 */
.L_x_1556:
[----:B------:R-:W-:Y:S01]  /*3f10*/  IMAD R99, R17, 0x8, R16 ;  /* 0x0000000811637824 */ /* 0x000fe200078e0210 */
[----:B------:R-:W-:Y:S01]  /*3f20*/  SHF.L.U32 R109, R236, 0x1f, RZ ;  /* 0x0000001fec6d7819 */ /* 0x000fe200000006ff */
[----:B------:R-:W-:Y:S03]  /*3f30*/  BSSY B1, `(.L_x_1557) ;  /* 0x0000003000017945 */ /* 0x000fe60003800000 */
[----:B------:R-:W0:Y:S02]  /*3f40*/  SYNCS.PHASECHK.TRANS64.TRYWAIT P5, [R99+URZ+0x30890], R109 ;  /* 0x0308906d630075a7 */ /* 0x000e2400080a017f */
[----:B0-----:R-:W-:Y:S05]  /*3f50*/  @!P5 BRA `(.L_x_1558) ;  /* 0x000002b40070d947 */ /* 0x001fea0003800000 */
.L_x_2028:
[----:B------:R-:W-:Y:S05]  /*3f60*/  BSYNC B1 ;  /* 0x0000000000017941 */ /* 0x000fea0003800000 */
.L_x_1557:
[----:B------:R-:W-:Y:S04]  /*3f70*/  BSSY B1, `(.L_x_1559) ;  /* 0x00000de000017945 */ /* 0x000fe80003800000 */
[----:B------:R-:W-:Y:S05]  /*3f80*/  @P3 BRA `(.L_x_1560) ;  /* 0x0000000c00703947 */ /* 0x000fea0003800000 */
[----:B------:R-:W-:Y:S01]  /*3f90*/  ISETP.NE.AND P3, PT, R30, RZ, PT ;  /* 0x000000ff1e00720c */ /* 0x000fe20003f65270 */
[----:B------:R-:W-:-:S12]  /*3fa0*/  BSSY B2, `(.L_x_1561) ;  /* 0x0000035000027945 */ /* 0x000fd80003800000 */
[----:B------:R-:W-:Y:S05]  /*3fb0*/  @!P3 BRA `(.L_x_1562) ;  /* 0x0000000000ccb947 */ /* 0x000fea0003800000 */
[----:B------:R1:W2:Y:S01]  /*3fc0*/  LDS.128 R36, [R102+0x20400] ;  /* 0x0204000066247984 */ /* 0x0002a20000000c00 */
[----:B------:R-:W-:Y:S01]  /*3fd0*/  ISETP.GE.AND P3, PT, R200, R116, PT ;  /* 0x00000074c800720c */ /* 0x000fe20003f66270 */
[----:B------:R-:W-:-:S12]  /*3fe0*/  BSSY B3, `(.L_x_1563) ;  /* 0x000002e000037945 */ /* 0x000fd80003800000 */
[----:B-1----:R-:W-:Y:S05]  /*3ff0*/  @P3 BRA `(.L_x_1564) ;  /* 0x0000000000b03947 */ /* 0x002fea0003800000 */
[----:B------:R-:W-:Y:S01]  /*4000*/  SHF.R.U64 R69, R110, 0x10, R111 ;  /* 0x000000106e457819 */ /* 0x000fe2000000126f */
[----:B--2---:R-:W-:Y:S01]  /*4010*/  IMAD.U32 R110, R37, 0x10000, RZ ;  /* 0x00010000256e7824 */ /* 0x004fe200078e00ff */
[----:B------:R-:W-:Y:S02]  /*4020*/  SHF.R.U64 R68, R106, 0x10, R107 ;  /* 0x000000106a447819 */ /* 0x000fe4000000126b */
[----:B------:R-:W-:Y:S02]  /*4030*/  SHF.R.U32.HI R106, RZ, 0x10, R111 ;  /* 0x00000010ff6a7819 */ /* 0x000fe4000001166f */
[----:B------:R-:W-:Y:S02]  /*4040*/  PRMT R69, R112, 0x5410, R69 ;  /* 0x0000541070457816 */ /* 0x000fe40000000045 */
[----:B------:R-:W-:Y:S02]  /*4050*/  PRMT R68, R70, 0x5432, R68 ;  /* 0x0000543246447816 */ /* 0x000fe40000000044 */
[----:B------:R-:W-:-:S02]  /*4060*/  SHF.R.U32.HI R71, RZ, 0x10, R107 ;  /* 0x00000010ff477819 */ /* 0x000fc4000001166b */
[----:B------:R-:W-:Y:S02]  /*4070*/  PRMT R106, R112, 0x5432, R106 ;  /* 0x00005432706a7816 */ /* 0x000fe4000000006a */
[----:B------:R-:W-:Y:S02]  /*4080*/  LOP3.LUT R112, R37, 0xffff0000, RZ, 0xc0, !PT ;  /* 0xffff000025707812 */ /* 0x000fe400078ec0ff */
[C---:B------:R-:W-:Y:S01]  /*4090*/  LOP3.LUT R107, R69.reuse, 0xffff0000, RZ, 0xc0, !PT ;  /* 0xffff0000456b7812 */ /* 0x040fe200078ec0ff */
[----:B------:R-:W-:Y:S01]  /*40a0*/  IMAD.U32 R69, R69, 0x10000, RZ ;  /* 0x0001000045457824 */ /* 0x000fe200078e00ff */
[C---:B------:R-:W-:Y:S01]  /*40b0*/  LOP3.LUT R37, R68.reuse, 0xffff0000, RZ, 0xc0, !PT ;  /* 0xffff000044257812 */ /* 0x040fe200078ec0ff */
[----:B------:R-:W-:Y:S01]  /*40c0*/  IMAD.U32 R68, R68, 0x10000, RZ ;  /* 0x0001000044447824 */ /* 0x000fe200078e00ff */
[----:B------:R-:W-:Y:S01]  /*40d0*/  PRMT R71, R70, 0x5410, R71 ;  /* 0x0000541046477816 */ /* 0x000fe20000000047 */
[C---:B------:R-:W-:Y:S02]  /*40e0*/  FMUL.FTZ R111, R112.reuse, R107 ;  /* 0x0000006b706f7220 */ /* 0x040fe40000410000 */
[----:B------:R-:W-:-:S02]  /*40f0*/  FMUL.FTZ R112, R112, R37 ;  /* 0x0000002570707220 */ /* 0x000fc40000410000 */
[C---:B------:R-:W-:Y:S01]  /*4100*/  FFMA.FTZ R70, R110.reuse, R37, -R111 ;  /* 0x000000256e467223 */ /* 0x040fe2000001086f */
[----:B------:R-:W-:Y:S02]  /*4110*/  IMAD.U32 R111, R71, 0x10000, RZ ;  /* 0x00010000476f7824 */ /* 0x000fe400078e00ff */
[----:B------:R-:W-:Y:S01]  /*4120*/  FFMA.FTZ R37, R110, R107, R112 ;  /* 0x0000006b6e257223 */ /* 0x000fe20000010070 */
[----:B------:R-:W-:Y:S01]  /*4130*/  LOP3.LUT R112, R38, 0xffff0000, RZ, 0xc0, !PT ;  /* 0xffff000026707812 */ /* 0x000fe200078ec0ff */
        /* <DEDUP_REMOVED lines=9> */
[----:B------:R-:W-:Y:S01]  /*41d0*/  IMAD.U32 R113, R39, 0x10000, RZ ;  /* 0x0001000027717824 */ /* 0x000fe200078e00ff */
[----:B------:R-:W-:Y:S02]  /*41e0*/  LOP3.LUT R110, R71, 0xffff0000, RZ, 0xc0, !PT ;  /* 0xffff0000476e7812 */ /* 0x000fe400078ec0ff */
[C---:B------:R-:W-:Y:S01]  /*41f0*/  LOP3.LUT R71, R36.reuse, 0xffff0000, RZ, 0xc0, !PT ;  /* 0xffff000024477812 */ /* 0x040fe200078ec0ff */
[C---:B------:R-:W-:Y:S01]  /*4200*/  FMUL.FTZ R112, R111.reuse, R106 ;  /* 0x0000006a6f707220 */ /* 0x040fe20000410000 */
[----:B------:R-:W-:Y:S02]  /*4210*/  IMAD.U32 R36, R36, 0x10000, RZ ;  /* 0x0001000024247824 */ /* 0x000fe400078e00ff */
[----:B------:R-:W-:Y:S01]  /*4220*/  FMUL.FTZ R111, R111, R110 ;  /* 0x0000006e6f6f7220 */ /* 0x000fe20000410000 */
[----:B------:R-:W-:Y:S01]  /*4230*/  F2FP.BF16.F32.PACK_AB R38, R107, R38 ;  /* 0x000000266b26723e */ /* 0x000fe200000010ff */
[----:B------:R-:W-:Y:S01]  /*4240*/  FFMA.FTZ R39, R113, R110, -R112 ;  /* 0x0000006e71277223 */ /* 0x000fe20000010870 */
[----:B------:R-:W-:Y:S01]  /*4250*/  FMUL.FTZ R110, R71, R68 ;  /* 0x00000044476e7220 */ /* 0x000fe20000410000 */
[----:B------:R-:W-:Y:S01]  /*4260*/  FFMA.FTZ R106, R113, R106, R111 ;  /* 0x0000006a716a7223 */ /* 0x000fe2000001006f */
[----:B------:R-:W-:-:S02]  /*4270*/  FMUL.FTZ R111, R71, R69 ;  /* 0x00000045476f7220 */ /* 0x000fc40000410000 */
[C---:B------:R-:W-:Y:S02]  /*4280*/  FFMA.FTZ R110, R36.reuse, R69, R110 ;  /* 0x00000045246e7223 */ /* 0x040fe4000001006e */
[----:B------:R-:W-:Y:S01]  /*4290*/  FFMA.FTZ R111, R36, R68, -R111 ;  /* 0x00000044246f7223 */ /* 0x000fe2000001086f */
[----:B------:R-:W-:-:S04]  /*42a0*/  F2FP.BF16.F32.PACK_AB R39, R106, R39 ;  /* 0x000000276a27723e */ /* 0x000fc800000010ff */
[----:B------:R-:W-:-:S07]  /*42b0*/  F2FP.BF16.F32.PACK_AB R36, R110, R111 ;  /* 0x0000006f6e24723e */ /* 0x000fce00000010ff */
.L_x_1564:
[----:B------:R-:W-:Y:S05]  /*42c0*/  BSYNC B3 ;  /* 0x0000000000037941 */ /* 0x000fea0003800000 */
.L_x_1563:
[----:B------:R-:W-:Y:S02]  /*42d0*/  ULDC.64 UR4, c[0x0][0x208] ;  /* 0x0000820000047ab9 */ /* 0x000fe40000000a00 */
[----:B--2---:R1:W-:Y:S03]  /*42e0*/  STG.E.128 desc[UR4][R50.64], R36 ;  /* 0x0000002432007986 */ /* 0x0043e6000c101d04 */
.L_x_1562:
[----:B------:R-:W-:Y:S05]  /*42f0*/  BSYNC B2 ;  /* 0x0000000000027941 */ /* 0x000fea0003800000 */
.L_x_1561:
[----:B------:R-:W-:Y:S01]  /*4300*/  ISETP.NE.AND P3, PT, R93, RZ, PT ;  /* 0x000000ff5d00720c */ /* 0x000fe20003f65270 */
[----:B------:R-:W-:-:S12]  /*4310*/  BSSY B2, `(.L_x_1565) ;  /* 0x0000035000027945 */ /* 0x000fd80003800000 */
[----:B------:R-:W-:Y:S05]  /*4320*/  @!P3 BRA `(.L_x_1566) ;  /* 0x0000000000ccb947 */ /* 0x000fea0003800000 */
[----:B-1----:R1:W2:Y:S01]  /*4330*/  LDS.128 R36, [R102+0x22400] ;  /* 0x0224000066247984 */ /* 0x0022a20000000c00 */
[----:B------:R-:W-:Y:S01]  /*4340*/  ISETP.GE.AND P3, PT, R234, R116, PT ;  /* 0x00000074ea00720c */ /* 0x000fe20003f66270 */
[----:B------:R-:W-:-:S12]  /*4350*/  BSSY B3, `(.L_x_1567) ;  /* 0x000002e000037945 */ /* 0x000fd80003800000 */
[----:B-1----:R-:W-:Y:S05]  /*4360*/  @P3 BRA `(.L_x_1568) ;  /* 0x0000000000b03947 */ /* 0x002fea0003800000 */
[----:B------:R-:W-:Y:S01]  /*4370*/  SHF.R.U64 R69, R74, 0x10, R75 ;  /* 0x000000104a457819 */ /* 0x000fe2000000124b */
[----:B--2---:R-:W-:Y:S01]  /*4380*/  IMAD.U32 R71, R37, 0x10000, RZ ;  /* 0x0001000025477824 */ /* 0x004fe200078e00ff */
[----:B------:R-:W-:Y:S02]  /*4390*/  SHF.R.U64 R68, R72, 0x10, R73 ;  /* 0x0000001048447819 */ /* 0x000fe40000001249 */
[----:B------:R-:W-:Y:S02]  /*43a0*/  PRMT R69, R137, 0x5410, R69 ;  /* 0x0000541089457816 */ /* 0x000fe40000000045 */
[----:B------:R-:W-:Y:S02]  /*43b0*/  PRMT R68, R118, 0x5432, R68 ;  /* 0x0000543276447816 */ /* 0x000fe40000000044 */
[----:B------:R-:W-:Y:S02]  /*43c0*/  SHF.R.U32.HI R72, RZ, 0x10, R73 ;  /* 0x00000010ff487819 */ /* 0x000fe40000011649 */
[----:B------:R-:W-:-:S02]  /*43d0*/  SHF.R.U32.HI R73, RZ, 0x10, R75 ;  /* 0x00000010ff497819 */ /* 0x000fc4000001164b */
[----:B------:R-:W-:Y:S02]  /*43e0*/  LOP3.LUT R75, R37, 0xffff0000, RZ, 0xc0, !PT ;  /* 0xffff0000254b7812 */ /* 0x000fe400078ec0ff */
[----:B------:R-:W-:Y:S02]  /*43f0*/  LOP3.LUT R70, R69, 0xffff0000, RZ, 0xc0, !PT ;  /* 0xffff000045467812 */ /* 0x000fe400078ec0ff */
[C---:B------:R-:W-:Y:S01]  /*4400*/  LOP3.LUT R74, R68.reuse, 0xffff0000, RZ, 0xc0, !PT ;  /* 0xffff0000444a7812 */ /* 0x040fe200078ec0ff */
[----:B------:R-:W-:Y:S01]  /*4410*/  IMAD.U32 R68, R68, 0x10000, RZ ;  /* 0x0001000044447824 */ /* 0x000fe200078e00ff */
[----:B------:R-:W-:Y:S01]  /*4420*/  PRMT R73, R138, 0x5410, R73 ;  /* 0x000054108a497816 */ /* 0x000fe20000000049 */
[----:B------:R-:W-:Y:S01]  /*4430*/  FMUL.FTZ R106, R75, R70 ;  /* 0x000000464b6a7220 */ /* 0x000fe20000410000 */
[----:B------:R-:W-:Y:S01]  /*4440*/  PRMT R72, R117, 0x5432, R72 ;  /* 0x0000543275487816 */ /* 0x000fe20000000048 */
[-C--:B------:R-:W-:Y:S02]  /*4450*/  FMUL.FTZ R75, R75, R74.reuse ;  /* 0x0000004a4b4b7220 */ /* 0x080fe40000410000 */
[C---:B------:R-:W-:Y:S01]  /*4460*/  FFMA.FTZ R37, R71.reuse, R74, -R106 ;  /* 0x0000004a47257223 */ /* 0x040fe2000001086a */
[----:B------:R-:W-:Y:S01]  /*4470*/  LOP3.LUT R106, R38, 0xffff0000, RZ, 0xc0, !PT ;  /* 0xffff0000266a7812 */ /* 0x000fe200078ec0ff */
[----:B------:R-:W-:Y:S01]  /*4480*/  FFMA.FTZ R70, R71, R70, R75 ;  /* 0x0000004647467223 */ /* 0x000fe2000001004b */
[C---:B------:R-:W-:Y:S01]  /*4490*/  IMAD.U32 R71, R73.reuse, 0x10000, RZ ;  /* 0x0001000049477824 */ /* 0x040fe200078e00ff */
[----:B------:R-:W-:Y:S01]  /*44a0*/  LOP3.LUT R73, R73, 0xffff0000, RZ, 0xc0, !PT ;  /* 0xffff000049497812 */ /* 0x000fe200078ec0ff */
[C---:B------:R-:W-:Y:S01]  /*44b0*/  IMAD.U32 R75, R72.reuse, 0x10000, RZ ;  /* 0x00010000484b7824 */ /* 0x040fe200078e00ff */
[----:B------:R-:W-:Y:S01]  /*44c0*/  LOP3.LUT R72, R72, 0xffff0000, RZ, 0xc0, !PT ;  /* 0xffff000048487812 */ /* 0x000fe200078ec0ff */
[----:B------:R-:W-:Y:S01]  /*44d0*/  FMUL.FTZ R107, R106, R71 ;  /* 0x000000476a6b7220 */ /* 0x000fe20000410000 */
[----:B------:R-:W-:-:S02]  /*44e0*/  IMAD.U32 R74, R38, 0x10000, RZ ;  /* 0x00010000264a7824 */ /* 0x000fc400078e00ff */
[----:B------:R-:W-:Y:S01]  /*44f0*/  FMUL.FTZ R106, R106, R75 ;  /* 0x0000004b6a6a7220 */ /* 0x000fe20000410000 */
[----:B------:R-:W-:Y:S01]  /*4500*/  F2FP.BF16.F32.PACK_AB R37, R70, R37 ;  /* 0x000000254625723e */ /* 0x000fe200000010ff */
[C---:B------:R-:W-:Y:S02]  /*4510*/  FFMA.FTZ R38, R74.reuse, R75, -R107 ;  /* 0x0000004b4a267223 */ /* 0x040fe4000001086b */
        /* <DEDUP_REMOVED lines=8> */
[----:B------:R-:W-:Y:S01]  /*45a0*/  IMAD.U32 R74, R69, 0x10000, RZ ;  /* 0x00010000454a7824 */ /* 0x000fe200078e00ff */
[C---:B------:R-:W-:Y:S01]  /*45b0*/  LOP3.LUT R69, R36.reuse, 0xffff0000, RZ, 0xc0, !PT ;  /* 0xffff000024457812 */ /* 0x040fe200078ec0ff */
[----:B------:R-:W-:Y:S02]  /*45c0*/  IMAD.U32 R73, R36, 0x10000, RZ ;  /* 0x0001000024497824 */ /* 0x000fe400078e00ff */
[----:B------:R-:W-:Y:S02]  /*45d0*/  F2FP.BF16.F32.PACK_AB R39, R39, R72 ;  /* 0x000000482727723e */ /* 0x000fe400000010ff */
[C---:B------:R-:W-:Y:S01]  /*45e0*/  FMUL.FTZ R36, R69.reuse, R74 ;  /* 0x0000004a45247220 */ /* 0x040fe20000410000 */
[----:B------:R-:W-:-:S03]  /*45f0*/  FMUL.FTZ R69, R69, R68 ;  /* 0x0000004445457220 */ /* 0x000fc60000410000 */
[C---:B------:R-:W-:Y:S01]  /*4600*/  FFMA.FTZ R36, R73.reuse, R68, -R36 ;  /* 0x0000004449247223 */ /* 0x040fe20000010824 */
[----:B------:R-:W-:-:S05]  /*4610*/  FFMA.FTZ R69, R73, R74, R69 ;  /* 0x0000004a49457223 */ /* 0x000fca0000010045 */
[----:B------:R-:W-:-:S07]  /*4620*/  F2FP.BF16.F32.PACK_AB R36, R69, R36 ;  /* 0x000000244524723e */ /* 0x000fce00000010ff */
.L_x_1568:
[----:B------:R-:W-:Y:S05]  /*4630*/  BSYNC B3 ;  /* 0x0000000000037941 */ /* 0x000fea0003800000 */
.L_x_1567:
[----:B------:R-:W-:Y:S02]  /*4640*/  ULDC.64 UR4, c[0x0][0x208] ;  /* 0x0000820000047ab9 */ /* 0x000fe40000000a00 */
[----:B--2---:R2:W-:Y:S03]  /*4650*/  STG.E.128 desc[UR4][R50.64+0x80], R36 ;  /* 0x0000802432007986 */ /* 0x0045e6000c101d04 */
.L_x_1566:
[----:B------:R-:W-:Y:S05]  /*4660*/  BSYNC B2 ;  /* 0x0000000000027941 */ /* 0x000fea0003800000 */
.L_x_1565:
[----:B------:R-:W-:Y:S01]  /*4670*/  ISETP.NE.AND P3, PT, R94, RZ, PT ;  /* 0x000000ff5e00720c */ /* 0x000fe20003f65270 */
[----:B------:R-:W-:-:S12]  /*4680*/  BSSY B2, `(.L_x_1569) ;  /* 0x0000036000027945 */ /* 0x000fd80003800000 */
[----:B------:R-:W-:Y:S05]  /*4690*/  @!P3 BRA `(.L_x_1570) ;  /* 0x0000000000d0b947 */ /* 0x000fea0003800000 */
[----:B-12---:R1:W2:Y:S01]  /*46a0*/  LDS.128 R36, [R102+0x24400] ;  /* 0x0244000066247984 */ /* 0x0062a20000000c00 */
[----:B------:R-:W-:Y:S01]  /*46b0*/  ISETP.GE.AND P3, PT, R233, R116, PT ;  /* 0x00000074e900720c */ /* 0x000fe20003f66270 */
[----:B------:R-:W-:-:S12]  /*46c0*/  BSSY B3, `(.L_x_1571) ;  /* 0x000002f000037945 */ /* 0x000fd80003800000 */
[----:B-1----:R-:W-:Y:S05]  /*46d0*/  @P3 BRA `(.L_x_1572) ;  /* 0x0000000000b43947 */ /* 0x002fea0003800000 */
[--C-:B------:R-:W-:Y:S02]  /*46e0*/  SHF.R.U64 R64, R64, 0x10, R65.reuse ;  /* 0x0000001040407819 */ /* 0x100fe40000001241 */
[----:B------:R-:W-:Y:S02]  /*46f0*/  SHF.R.U32.HI R68, RZ, 0x10, R65 ;  /* 0x00000010ff447819 */ /* 0x000fe40000011641 */
[--C-:B------:R-:W-:Y:S02]  /*4700*/  SHF.R.U64 R65, R66, 0x10, R67.reuse ;  /* 0x0000001042417819 */ /* 0x100fe40000001243 */
[----:B------:R-:W-:Y:S02]  /*4710*/  SHF.R.U32.HI R69, RZ, 0x10, R67 ;  /* 0x00000010ff457819 */ /* 0x000fe40000011643 */
[----:B------:R-:W-:Y:S01]  /*4720*/  PRMT R67, R131, 0x5410, R65 ;  /* 0x0000541083437816 */ /* 0x000fe20000000041 */
[----:B--2---:R-:W-:Y:S01]  /*4730*/  IMAD.U32 R65, R37, 0x10000, RZ ;  /* 0x0001000025417824 */ /* 0x004fe200078e00ff */
[----:B------:R-:W-:-:S02]  /*4740*/  PRMT R64, R115, 0x5432, R64 ;  /* 0x0000543273407816 */ /* 0x000fc40000000040 */
[----:B------:R-:W-:Y:S02]  /*4750*/  LOP3.LUT R71, R37, 0xffff0000, RZ, 0xc0, !PT ;  /* 0xffff000025477812 */ /* 0x000fe400078ec0ff */
[----:B------:R-:W-:Y:S02]  /*4760*/  LOP3.LUT R70, R67, 0xffff0000, RZ, 0xc0, !PT ;  /* 0xffff000043467812 */ /* 0x000fe400078ec0ff */
[C---:B------:R-:W-:Y:S01]  /*4770*/  LOP3.LUT R66, R64.reuse, 0xffff0000, RZ, 0xc0, !PT ;  /* 0xffff000040427812 */ /* 0x040fe200078ec0ff */
[----:B------:R-:W-:Y:S02]  /*4780*/  IMAD.U32 R64, R64, 0x10000, RZ ;  /* 0x0001000040407824 */ /* 0x000fe400078e00ff */
[C---:B------:R-:W-:Y:S02]  /*4790*/  FMUL.FTZ R72, R71.reuse, R70 ;  /* 0x0000004647487220 */ /* 0x040fe40000410000 */
[-C--:B------:R-:W-:Y:S02]  /*47a0*/  FMUL.FTZ R37, R71, R66.reuse ;  /* 0x0000004247257220 */ /* 0x080fe40000410000 */
[----:B------:R-:W-:-:S02]  /*47b0*/  FFMA.FTZ R66, R65, R66, -R72 ;  /* 0x0000004241427223 */ /* 0x000fc40000010848 */
[----:B------:R-:W-:Y:S01]  /*47c0*/  FFMA.FTZ R65, R65, R70, R37 ;  /* 0x0000004641417223 */ /* 0x000fe20000010025 */
[----:B------:R-:W-:Y:S02]  /*47d0*/  PRMT R37, R114, 0x5432, R68 ;  /* 0x0000543272257816 */ /* 0x000fe40000000044 */
[----:B------:R-:W-:Y:S02]  /*47e0*/  PRMT R68, R132, 0x5410, R69 ;  /* 0x0000541084447816 */ /* 0x000fe40000000045 */
[----:B------:R-:W-:Y:S01]  /*47f0*/  LOP3.LUT R70, R38, 0xffff0000, RZ, 0xc0, !PT ;  /* 0xffff000026467812 */ /* 0x000fe200078ec0ff */
[C---:B------:R-:W-:Y:S01]  /*4800*/  IMAD.U32 R71, R37.reuse, 0x10000, RZ ;  /* 0x0001000025477824 */ /* 0x040fe200078e00ff */
[----:B------:R-:W-:Y:S01]  /*4810*/  LOP3.LUT R37, R37, 0xffff0000, RZ, 0xc0, !PT ;  /* 0xffff000025257812 */ /* 0x000fe200078ec0ff */
[----:B------:R-:W-:Y:S01]  /*4820*/  IMAD.U32 R69, R68, 0x10000, RZ ;  /* 0x0001000044457824 */ /* 0x000fe200078e00ff */
[----:B------:R-:W-:Y:S01]  /*4830*/  F2FP.BF16.F32.PACK_AB R65, R65, R66 ;  /* 0x000000424141723e */ /* 0x000fe200000010ff */
[----:B------:R-:W-:-:S02]  /*4840*/  IMAD.U32 R38, R38, 0x10000, RZ ;  /* 0x0001000026267824 */ /* 0x000fc400078e00ff */
[C---:B------:R-:W-:Y:S01]  /*4850*/  FMUL.FTZ R73, R70.reuse, R69 ;  /* 0x0000004546497220 */ /* 0x040fe20000410000 */
[----:B------:R-:W-:-:S03]  /*4860*/  FMUL.FTZ R70, R70, R71 ;  /* 0x0000004746467220 */ /* 0x000fc60000410000 */
[C---:B------:R-:W-:Y:S01]  /*4870*/  FFMA.FTZ R73, R38.reuse, R71, -R73 ;  /* 0x0000004726497223 */ /* 0x040fe20000010849 */
[----:B------:R-:W-:Y:S01]  /*4880*/  FFMA.FTZ R70, R38, R69, R70 ;  /* 0x0000004526467223 */ /* 0x000fe20000010046 */
[----:B------:R-:W-:Y:S01]  /*4890*/  LOP3.LUT R69, R68, 0xffff0000, RZ, 0xc0, !PT ;  /* 0xffff000044457812 */ /* 0x000fe200078ec0ff */
[C---:B------:R-:W-:Y:S01]  /*48a0*/  IMAD.U32 R68, R39.reuse, 0x10000, RZ ;  /* 0x0001000027447824 */ /* 0x040fe200078e00ff */
[----:B------:R-:W-:-:S05]  /*48b0*/  LOP3.LUT R38, R39, 0xffff0000, RZ, 0xc0, !PT ;  /* 0xffff000027267812 */ /* 0x000fca00078ec0ff */
[C---:B------:R-:W-:Y:S01]  /*48c0*/  FMUL.FTZ R39, R38.reuse, R69 ;  /* 0x0000004526277220 */ /* 0x040fe20000410000 */
[----:B------:R-:W-:-:S03]  /*48d0*/  FMUL.FTZ R38, R38, R37 ;  /* 0x0000002526267220 */ /* 0x000fc60000410000 */
[C---:B------:R-:W-:Y:S01]  /*48e0*/  FFMA.FTZ R39, R68.reuse, R37, -R39 ;  /* 0x0000002544277223 */ /* 0x040fe20000010827 */
[----:B------:R-:W-:Y:S01]  /*48f0*/  FFMA.FTZ R38, R68, R69, R38 ;  /* 0x0000004544267223 */ /* 0x000fe20000010026 */
[C---:B------:R-:W-:Y:S01]  /*4900*/  LOP3.LUT R37, R36.reuse, 0xffff0000, RZ, 0xc0, !PT ;  /* 0xffff000024257812 */ /* 0x040fe200078ec0ff */
[----:B------:R-:W-:Y:S02]  /*4910*/  IMAD.U32 R68, R67, 0x10000, RZ ;  /* 0x0001000043447824 */ /* 0x000fe400078e00ff */
[----:B------:R-:W-:Y:S01]  /*4920*/  IMAD.U32 R67, R36, 0x10000, RZ ;  /* 0x0001000024437824 */ /* 0x000fe200078e00ff */
[----:B------:R-:W-:Y:S01]  /*4930*/  F2FP.BF16.F32.PACK_AB R39, R38, R39 ;  /* 0x000000272627723e */ /* 0x000fe200000010ff */
[C---:B------:R-:W-:Y:S01]  /*4940*/  FMUL.FTZ R36, R37.reuse, R68 ;  /* 0x0000004425247220 */ /* 0x040fe20000410000 */
[-C--:B------:R-:W-:Y:S01]  /*4950*/  FMUL.FTZ R37, R37, R64.reuse ;  /* 0x0000004025257220 */ /* 0x080fe20000410000 */
[----:B------:R-:W-:Y:S02]  /*4960*/  F2FP.BF16.F32.PACK_AB R38, R70, R73 ;  /* 0x000000494626723e */ /* 0x000fe400000010ff */
[C---:B------:R-:W-:Y:S01]  /*4970*/  FFMA.FTZ R36, R67.reuse, R64, -R36 ;  /* 0x0000004043247223 */ /* 0x040fe20000010824 */
[----:B------:R-:W-:-:S05]  /*4980*/  FFMA.FTZ R37, R67, R68, R37 ;  /* 0x0000004443257223 */ /* 0x000fca0000010025 */
[----:B------:R-:W-:Y:S01]  /*4990*/  F2FP.BF16.F32.PACK_AB R36, R37, R36 ;  /* 0x000000242524723e */ /* 0x000fe200000010ff */
[----:B------:R-:W-:-:S07]  /*49a0*/  IMAD.MOV.U32 R37, RZ, RZ, R65 ;  /* 0x000000ffff257224 */ /* 0x000fce00078e0041 */
.L_x_1572:
[----:B------:R-:W-:Y:S05]  /*49b0*/  BSYNC B3 ;  /* 0x0000000000037941 */ /* 0x000fea0003800000 */
.L_x_1571:
[----:B------:R-:W-:Y:S02]  /*49c0*/  ULDC.64 UR4, c[0x0][0x208] ;  /* 0x0000820000047ab9 */ /* 0x000fe40000000a00 */
[----:B--2---:R3:W-:Y:S03]  /*49d0*/  STG.E.128 desc[UR4][R50.64+0x100], R36 ;  /* 0x0001002432007986 */ /* 0x0047e6000c101d04 */
.L_x_1570:
[----:B------:R-:W-:Y:S05]  /*49e0*/  BSYNC B2 ;  /* 0x0000000000027941 */ /* 0x000fea0003800000 */
.L_x_1569:
[----:B------:R-:W-:-:S13]  /*49f0*/  ISETP.NE.AND P3, PT, R95, RZ, PT ;  /* 0x000000ff5f00720c */ /* 0x000fda0003f65270 */
[----:B------:R-:W-:Y:S05]  /*4a00*/  @!P3 BRA `(.L_x_1560) ;  /* 0x0000000000d0b947 */ /* 0x000fea0003800000 */
[----:B-123--:R1:W2:Y:S01]  /*4a10*/  LDS.128 R36, [R102+0x26400] ;  /* 0x0264000066247984 */ /* 0x00e2a20000000c00 */
[----:B------:R-:W-:Y:S01]  /*4a20*/  ISETP.GE.AND P3, PT, R235, R116, PT ;  /* 0x00000074eb00720c */ /* 0x000fe20003f66270 */
[----:B------:R-:W-:-:S12]  /*4a30*/  BSSY B2, `(.L_x_1573) ;  /* 0x000002f000027945 */ /* 0x000fd80003800000 */
[----:B-1----:R-:W-:Y:S05]  /*4a40*/  @P3 BRA `(.L_x_1574) ;  /* 0x0000000000b43947 */ /* 0x002fea0003800000 */
[----:B------:R-:W-:Y:S02]  /*4a50*/  SHF.R.U64 R64, R60, 0x10, R61 ;  /* 0x000000103c407819 */ /* 0x000fe4000000123d */
[--C-:B------:R-:W-:Y:S02]  /*4a60*/  SHF.R.U64 R60, R62, 0x10, R63.reuse ;  /* 0x000000103e3c7819 */ /* 0x100fe4000000123f */
[----:B------:R-:W-:Y:S02]  /*4a70*/  PRMT R127, R127, 0x5410, R64 ;  /* 0x000054107f7f7816 */ /* 0x000fe40000000040 */
[----:B------:R-:W-:Y:S01]  /*4a80*/  PRMT R129, R129, 0x5410, R60 ;  /* 0x0000541081817816 */ /* 0x000fe2000000003c */
[C---:B--2---:R-:W-:Y:S01]  /*4a90*/  IMAD.U32 R60, R37.reuse, 0x10000, RZ ;  /* 0x00010000253c7824 */ /* 0x044fe200078e00ff */
[----:B------:R-:W-:Y:S02]  /*4aa0*/  LOP3.LUT R62, R37, 0xffff0000, RZ, 0xc0, !PT ;  /* 0xffff0000253e7812 */ /* 0x000fe400078ec0ff */
[C---:B------:R-:W-:Y:S01]  /*4ab0*/  LOP3.LUT R65, R129.reuse, 0xffff0000, RZ, 0xc0, !PT ;  /* 0xffff000081417812 */ /* 0x040fe200078ec0ff */
[----:B------:R-:W-:Y:S01]  /*4ac0*/  IMAD.U32 R129, R129, 0x10000, RZ ;  /* 0x0001000081817824 */ /* 0x000fe200078e00ff */
[C---:B------:R-:W-:Y:S01]  /*4ad0*/  LOP3.LUT R67, R127.reuse, 0xffff0000, RZ, 0xc0, !PT ;  /* 0xffff00007f437812 */ /* 0x040fe200078ec0ff */
[----:B------:R-:W-:Y:S01]  /*4ae0*/  IMAD.U32 R127, R127, 0x10000, RZ ;  /* 0x000100007f7f7824 */ /* 0x000fe200078e00ff */
[----:B------:R-:W-:Y:S01]  /*4af0*/  SHF.R.U32.HI R63, RZ, 0x10, R63 ;  /* 0x00000010ff3f7819 */ /* 0x000fe2000001163f */
[C---:B------:R-:W-:Y:S01]  /*4b00*/  FMUL.FTZ R37, R62.reuse, R65 ;  /* 0x000000413e257220 */ /* 0x040fe20000410000 */
[----:B------:R-:W-:Y:S01]  /*4b10*/  SHF.R.U32.HI R61, RZ, 0x10, R61 ;  /* 0x00000010ff3d7819 */ /* 0x000fe2000001163d */
[-C--:B------:R-:W-:Y:S01]  /*4b20*/  FMUL.FTZ R62, R62, R67.reuse ;  /* 0x000000433e3e7220 */ /* 0x080fe20000410000 */
[----:B------:R-:W-:Y:S01]  /*4b30*/  PRMT R130, R130, 0x5410, R63 ;  /* 0x0000541082827816 */ /* 0x000fe2000000003f */
[----:B------:R-:W-:Y:S01]  /*4b40*/  FFMA.FTZ R37, R60, R67, -R37 ;  /* 0x000000433c257223 */ /* 0x000fe20000010825 */
[----:B------:R-:W-:Y:S01]  /*4b50*/  PRMT R128, R128, 0x5410, R61 ;  /* 0x0000541080807816 */ /* 0x000fe2000000003d */
[----:B------:R-:W-:Y:S01]  /*4b60*/  FFMA.FTZ R62, R60, R65, R62 ;  /* 0x000000413c3e7223 */ /* 0x000fe2000001003e */
[----:B------:R-:W-:Y:S01]  /*4b70*/  LOP3.LUT R60, R38, 0xffff0000, RZ, 0xc0, !PT ;  /* 0xffff0000263c7812 */ /* 0x000fe200078ec0ff */
        /* <DEDUP_REMOVED lines=16> */
[C---:B------:R-:W-:Y:S01]  /*4c80*/  LOP3.LUT R38, R36.reuse, 0xffff0000, RZ, 0xc0, !PT ;  /* 0xffff000024267812 */ /* 0x040fe200078ec0ff */
[----:B------:R-:W-:Y:S01]  /*4c90*/  FFMA.FTZ R39, R39, R130, R61 ;  /* 0x0000008227277223 */ /* 0x000fe2000001003d */
[----:B------:R-:W-:-:S03]  /*4ca0*/  IMAD.U32 R36, R36, 0x10000, RZ ;  /* 0x0001000024247824 */ /* 0x000fc600078e00ff */
[C---:B------:R-:W-:Y:S01]  /*4cb0*/  FMUL.FTZ R61, R38.reuse, R129 ;  /* 0x00000081263d7220 */ /* 0x040fe20000410000 */
[-C--:B------:R-:W-:Y:S01]  /*4cc0*/  FMUL.FTZ R38, R38, R127.reuse ;  /* 0x0000007f26267220 */ /* 0x080fe20000410000 */
[----:B------:R-:W-:Y:S02]  /*4cd0*/  F2FP.BF16.F32.PACK_AB R39, R39, R128 ;  /* 0x000000802727723e */ /* 0x000fe400000010ff */
[C---:B------:R-:W-:Y:S01]  /*4ce0*/  FFMA.FTZ R61, R36.reuse, R127, -R61 ;  /* 0x0000007f243d7223 */ /* 0x040fe2000001083d */
[----:B------:R-:W-:-:S05]  /*4cf0*/  FFMA.FTZ R38, R36, R129, R38 ;  /* 0x0000008124267223 */ /* 0x000fca0000010026 */
[----:B------:R-:W-:Y:S01]  /*4d00*/  F2FP.BF16.F32.PACK_AB R36, R38, R61 ;  /* 0x0000003d2624723e */ /* 0x000fe200000010ff */
[----:B------:R-:W-:-:S07]  /*4d10*/  IMAD.MOV.U32 R38, RZ, RZ, R60 ;  /* 0x000000ffff267224 */ /* 0x000fce00078e003c */
.L_x_1574:
[----:B------:R-:W-:Y:S05]  /*4d20*/  BSYNC B2 ;  /* 0x0000000000027941 */ /* 0x000fea0003800000 */
.L_x_1573:
[----:B------:R-:W-:Y:S02]  /*4d30*/  ULDC.64 UR4, c[0x0][0x208] ;  /* 0x0000820000047ab9 */ /* 0x000fe40000000a00 */
[----:B--2---:R4:W-:Y:S03]  /*4d40*/  STG.E.128 desc[UR4][R50.64+0x180], R36 ;  /* 0x0001802432007986 */ /* 0x0049e6000c101d04 */
.L_x_1560:
[----:B------:R-:W-:Y:S05]  /*4d50*/  BSYNC B1 ;  /* 0x0000000000017941 */ /* 0x000fea0003800000 */
.L_x_1559:
[----:B------:R-:W-:Y:S05]  /*4d60*/  @P4 BRA `(.L_x_1575) ;  /* 0x0000003c004c4947 */ /* 0x000fea0003800000 */
[----:B------:R-:W-:Y:S01]  /*4d70*/  ISETP.NE.AND P3, PT, R30, RZ, PT ;  /* 0x000000ff1e00720c */ /* 0x000fe20003f65270 */
[----:B------:R-:W-:-:S12]  /*4d80*/  BSSY B1, `(.L_x_1576) ;  /* 0x0000036000017945 */ /* 0x000fd80003800000 */
[----:B------:R-:W-:Y:S05]  /*4d90*/  @!P3 BRA `(.L_x_1577) ;  /* 0x0000000000d0b947 */ /* 0x000fea0003800000 */
[----:B-1234-:R1:W2:Y:S01]  /*4da0*/  LDS.128 R36, [R102+0x21400] ;  /* 0x0214000066247984 */ /* 0x01e2a20000000c00 */
[----:B------:R-:W-:Y:S01]  /*4db0*/  ISETP.GE.AND P3, PT, R200, R116, PT ;  /* 0x00000074c800720c */ /* 0x000fe20003f66270 */
[----:B------:R-:W-:-:S12]  /*4dc0*/  BSSY B2, `(.L_x_1578) ;  /* 0x000002f000027945 */ /* 0x000fd80003800000 */
[----:B-1----:R-:W-:Y:S05]  /*4dd0*/  @P3 BRA `(.L_x_1579) ;  /* 0x0000000000b43947 */ /* 0x002fea0003800000 */
[----:B------:R-:W-:Y:S01]  /*4de0*/  SHF.R.U64 R60, R56, 0x10, R57 ;  /* 0x00000010383c7819 */ /* 0x000fe20000001239 */
[----:B--2---:R-:W-:Y:S01]  /*4df0*/  IMAD.U32 R50, R38, 0x10000, RZ ;  /* 0x0001000026327824 */ /* 0x004fe200078e00ff */
[----:B------:R-:W-:Y:S02]  /*4e00*/  SHF.R.U64 R56, R58, 0x10, R59 ;  /* 0x000000103a387819 */ /* 0x000fe4000000123b */
[----:B------:R-:W-:Y:S02]  /*4e10*/  SHF.R.U32.HI R57, RZ, 0x10, R57 ;  /* 0x00000010ff397819 */ /* 0x000fe40000011639 */
[----:B------:R-:W-:Y:S02]  /*4e20*/  SHF.R.U32.HI R59, RZ, 0x10, R59 ;  /* 0x00000010ff3b7819 */ /* 0x000fe4000001163b */
[----:B------:R-:W-:Y:S02]  /*4e30*/  PRMT R135, R135, 0x5410, R56 ;  /* 0x0000541087877816 */ /* 0x000fe40000000038 */
[----:B------:R-:W-:-:S02]  /*4e40*/  PRMT R133, R133, 0x5410, R60 ;  /* 0x0000541085857816 */ /* 0x000fc4000000003c */
[----:B------:R-:W-:Y:S02]  /*4e50*/  PRMT R134, R134, 0x5410, R57 ;  /* 0x0000541086867816 */ /* 0x000fe40000000039 */
[----:B------:R-:W-:Y:S01]  /*4e60*/  PRMT R136, R136, 0x5410, R59 ;  /* 0x0000541088887816 */ /* 0x000fe2000000003b */
[C---:B------:R-:W-:Y:S01]  /*4e70*/  IMAD.U32 R59, R37.reuse, 0x10000, RZ ;  /* 0x00010000253b7824 */ /* 0x040fe200078e00ff */
[----:B------:R-:W-:Y:S01]  /*4e80*/  LOP3.LUT R57, R37, 0xffff0000, RZ, 0xc0, !PT ;  /* 0xffff000025397812 */ /* 0x000fe200078ec0ff */
[----:B------:R-:W-:Y:S01]  /*4e90*/  IMAD.U32 R60, R134, 0x10000, RZ ;  /* 0x00010000863c7824 */ /* 0x000fe200078e00ff */
[----:B------:R-:W-:Y:S01]  /*4ea0*/  LOP3.LUT R62, R135, 0xffff0000, RZ, 0xc0, !PT ;  /* 0xffff0000873e7812 */ /* 0x000fe200078ec0ff */
[----:B------:R-:W-:Y:S01]  /*4eb0*/  IMAD.U32 R56, R136, 0x10000, RZ ;  /* 0x0001000088387824 */ /* 0x000fe200078e00ff */
[----:B------:R-:W-:Y:S01]  /*4ec0*/  LOP3.LUT R58, R133, 0xffff0000, RZ, 0xc0, !PT ;  /* 0xffff0000853a7812 */ /* 0x000fe200078ec0ff */
[----:B------:R-:W-:Y:S01]  /*4ed0*/  IMAD.U32 R37, R36, 0x10000, RZ ;  /* 0x0001000024257824 */ /* 0x000fe200078e00ff */
[----:B------:R-:W-:Y:S01]  /*4ee0*/  LOP3.LUT R51, R38, 0xffff0000, RZ, 0xc0, !PT ;  /* 0xffff000026337812 */ /* 0x000fe200078ec0ff */
[----:B------:R-:W-:Y:S01]  /*4ef0*/  FMUL.FTZ R64, R57, R62 ;  /* 0x0000003e39407220 */ /* 0x000fe20000410000 */
[----:B------:R-:W-:Y:S01]  /*4f00*/  LOP3.LUT R38, R39, 0xffff0000, RZ, 0xc0, !PT ;  /* 0xffff000027267812 */ /* 0x000fe200078ec0ff */
[----:B------:R-:W-:Y:S01]  /*4f10*/  FMUL.FTZ R61, R57, R58 ;  /* 0x0000003a393d7220 */ /* 0x000fe20000410000 */
[----:B------:R-:W-:Y:S01]  /*4f20*/  LOP3.LUT R57, R36, 0xffff0000, RZ, 0xc0, !PT ;  /* 0xffff000024397812 */ /* 0x000fe200078ec0ff */
[----:B------:R-:W-:Y:S01]  /*4f30*/  FMUL.FTZ R63, R51, R56 ;  /* 0x00000038333f7220 */ /* 0x000fe20000410000 */
[C---:B------:R-:W-:Y:S01]  /*4f40*/  FFMA.FTZ R36, R59.reuse, R58, -R64 ;  /* 0x0000003a3b247223 */ /* 0x040fe20000010840 */
[----:B------:R-:W-:Y:S01]  /*4f50*/  FFMA.FTZ R59, R59, R62, R61 ;  /* 0x0000003e3b3b7223 */ /* 0x000fe2000001003d */
[-C--:B------:R-:W-:Y:S01]  /*4f60*/  FMUL.FTZ R61, R51, R60.reuse ;  /* 0x0000003c333d7220 */ /* 0x080fe20000410000 */
[----:B------:R-:W-:Y:S01]  /*4f70*/  LOP3.LUT R136, R136, 0xffff0000, RZ, 0xc0, !PT ;  /* 0xffff000088887812 */ /* 0x000fe200078ec0ff */
[----:B------:R-:W-:Y:S01]  /*4f80*/  FFMA.FTZ R51, R50, R60, -R63 ;  /* 0x0000003c32337223 */ /* 0x000fe2000001083f */
[----:B------:R-:W-:Y:S01]  /*4f90*/  LOP3.LUT R134, R134, 0xffff0000, RZ, 0xc0, !PT ;  /* 0xffff000086867812 */ /* 0x000fe200078ec0ff */
[----:B------:R-:W-:-:S02]  /*4fa0*/  IMAD.U32 R60, R135, 0x10000, RZ ;  /* 0x00010000873c7824 */ /* 0x000fc400078e00ff */
[----:B------:R-:W-:Y:S01]  /*4fb0*/  FFMA.FTZ R50, R50, R56, R61 ;  /* 0x0000003832327223 */ /* 0x000fe2000001003d */
[----:B------:R-:W-:Y:S02]  /*4fc0*/  IMAD.U32 R58, R133, 0x10000, RZ ;  /* 0x00010000853a7824 */ /* 0x000fe400078e00ff */
[C---:B------:R-:W-:Y:S01]  /*4fd0*/  FMUL.FTZ R56, R38.reuse, R136 ;  /* 0x0000008826387220 */ /* 0x040fe20000410000 */
[----:B------:R-:W-:Y:S01]  /*4fe0*/  FMUL.FTZ R61, R38, R134 ;  /* 0x00000086263d7220 */ /* 0x000fe20000410000 */
[C---:B------:R-:W-:Y:S01]  /*4ff0*/  FMUL.FTZ R38, R57.reuse, R60 ;  /* 0x0000003c39267220 */ /* 0x040fe20000410000 */
[-C--:B------:R-:W-:Y:S01]  /*5000*/  FMUL.FTZ R57, R57, R58.reuse ;  /* 0x0000003a39397220 */ /* 0x080fe20000410000 */
[----:B------:R-:W-:Y:S01]  /*5010*/  IMAD.U32 R39, R39, 0x10000, RZ ;  /* 0x0001000027277824 */ /* 0x000fe200078e00ff */
[----:B------:R-:W-:Y:S01]  /*5020*/  F2FP.BF16.F32.PACK_AB R50, R50, R51 ;  /* 0x000000333232723e */ /* 0x000fe200000010ff */
[C---:B------:R-:W-:Y:S01]  /*5030*/  FFMA.FTZ R38, R37.reuse, R58, -R38 ;  /* 0x0000003a25267223 */ /* 0x040fe20000010826 */
[----:B------:R-:W-:Y:S01]  /*5040*/  FFMA.FTZ R57, R37, R60, R57 ;  /* 0x0000003c25397223 */ /* 0x000fe20000010039 */
[C---:B------:R-:W-:Y:S01]  /*5050*/  FFMA.FTZ R56, R39.reuse, R134, -R56 ;  /* 0x0000008627387223 */ /* 0x040fe20000010838 */
[----:B------:R-:W-:Y:S01]  /*5060*/  FFMA.FTZ R61, R39, R136, R61 ;  /* 0x00000088273d7223 */ /* 0x000fe2000001003d */
[----:B------:R-:W-:-:S02]  /*5070*/  F2FP.BF16.F32.PACK_AB R37, R59, R36 ;  /* 0x000000243b25723e */ /* 0x000fc400000010ff */
[----:B------:R-:W-:Y:S01]  /*5080*/  F2FP.BF16.F32.PACK_AB R36, R57, R38 ;  /* 0x000000263924723e */ /* 0x000fe200000010ff */
[----:B------:R-:W-:Y:S01]  /*5090*/  IMAD.MOV.U32 R38, RZ, RZ, R50 ;  /* 0x000000ffff267224 */ /* 0x000fe200078e0032 */
[----:B------:R-:W-:-:S07]  /*50a0*/  F2FP.BF16.F32.PACK_AB R39, R61, R56 ;  /* 0x000000383d27723e */ /* 0x000fce00000010ff */
.L_x_1579:
[----:B------:R-:W-:Y:S05]  /*50b0*/  BSYNC B2 ;  /* 0x0000000000027941 */ /* 0x000fea0003800000 */
.L_x_1578:
[----:B------:R-:W-:Y:S02]  /*50c0*/  ULDC.64 UR4, c[0x0][0x208] ;  /* 0x0000820000047ab9 */ /* 0x000fe40000000a00 */
[----:B--2---:R1:W-:Y:S03]  /*50d0*/  STG.E.128 desc[UR4][R48.64], R36 ;  /* 0x0000002430007986 */ /* 0x0043e6000c101d04 */
.L_x_1577:
[----:B------:R-:W-:Y:S05]  /*50e0*/  BSYNC B1 ;  /* 0x0000000000017941 */ /* 0x000fea0003800000 */
.L_x_1576:
        /* <DEDUP_REMOVED lines=9> */
[--C-:B------:R-:W-:Y:S02]  /*5180*/  SHF.R.U64 R52, R54, 0x10, R55.reuse ;  /* 0x0000001036347819 */ /* 0x100fe40000001237 */
[----:B------:R-:W-:Y:S02]  /*5190*/  SHF.R.U32.HI R55, RZ, 0x10, R55 ;  /* 0x00000010ff377819 */ /* 0x000fe40000011637 */
[----:B------:R-:W-:Y:S02]  /*51a0*/  SHF.R.U32.HI R53, RZ, 0x10, R53 ;  /* 0x00000010ff357819 */ /* 0x000fe40000011635 */
[----:B------:R-:W-:Y:S02]  /*51b0*/  PRMT R126, R126, 0x5410, R55 ;  /* 0x000054107e7e7816 */ /* 0x000fe40000000037 */
[----:B------:R-:W-:-:S02]  /*51c0*/  PRMT R123, R123, 0x5410, R56 ;  /* 0x000054107b7b7816 */ /* 0x000fc40000000038 */
[----:B------:R-:W-:Y:S01]  /*51d0*/  PRMT R124, R124, 0x5410, R53 ;  /* 0x000054107c7c7816 */ /* 0x000fe20000000035 */
[----:B------:R-:W-:Y:S01]  /*51e0*/  IMAD.U32 R57, R126, 0x10000, RZ ;  /* 0x000100007e397824 */ /* 0x000fe200078e00ff */
[----:B------:R-:W-:Y:S01]  /*51f0*/  PRMT R125, R125, 0x5410, R52 ;  /* 0x000054107d7d7816 */ /* 0x000fe20000000034 */
[C---:B------:R-:W-:Y:S01]  /*5200*/  IMAD.U32 R53, R37.reuse, 0x10000, RZ ;  /* 0x0001000025357824 */ /* 0x040fe200078e00ff */
[----:B------:R-:W-:Y:S01]  /*5210*/  LOP3.LUT R51, R38, 0xffff0000, RZ, 0xc0, !PT ;  /* 0xffff000026337812 */ /* 0x000fe200078ec0ff */
[----:B------:R-:W-:Y:S01]  /*5220*/  IMAD.U32 R55, R124, 0x10000, RZ ;  /* 0x000100007c377824 */ /* 0x000fe200078e00ff */
[----:B------:R-:W-:Y:S01]  /*5230*/  LOP3.LUT R52, R37, 0xffff0000, RZ, 0xc0, !PT ;  /* 0xffff000025347812 */ /* 0x000fe200078ec0ff */
[----:B------:R-:W-:Y:S01]  /*5240*/  IMAD.U32 R37, R36, 0x10000, RZ ;  /* 0x0001000024257824 */ /* 0x000fe200078e00ff */
[----:B------:R-:W-:Y:S01]  /*5250*/  LOP3.LUT R56, R125, 0xffff0000, RZ, 0xc0, !PT ;  /* 0xffff00007d387812 */ /* 0x000fe200078ec0ff */
[----:B------:R-:W-:Y:S01]  /*5260*/  FMUL.FTZ R61, R51, R57 ;  /* 0x00000039333d7220 */ /* 0x000fe20000410000 */
[----:B------:R-:W-:Y:S01]  /*5270*/  LOP3.LUT R54, R123, 0xffff0000, RZ, 0xc0, !PT ;  /* 0xffff00007b367812 */ /* 0x000fe200078ec0ff */
[-C--:B------:R-:W-:Y:S01]  /*5280*/  FMUL.FTZ R51, R51, R55.reuse ;  /* 0x0000003733337220 */ /* 0x080fe20000410000 */
[----:B------:R-:W-:Y:S01]  /*5290*/  LOP3.LUT R38, R39, 0xffff0000, RZ, 0xc0, !PT ;  /* 0xffff000027267812 */ /* 0x000fe200078ec0ff */
[----:B------:R-:W-:Y:S01]  /*52a0*/  FMUL.FTZ R58, R52, R56 ;  /* 0x00000038343a7220 */ /* 0x000fe20000410000 */
[----:B------:R-:W-:Y:S01]  /*52b0*/  LOP3.LUT R126, R126, 0xffff0000, RZ, 0xc0, !PT ;  /* 0xffff00007e7e7812 */ /* 0x000fe200078ec0ff */
[----:B------:R-:W-:Y:S01]  /*52c0*/  FMUL.FTZ R59, R52, R54 ;  /* 0x00000036343b7220 */ /* 0x000fe20000410000 */
[----:B------:R-:W-:Y:S01]  /*52d0*/  LOP3.LUT R124, R124, 0xffff0000, RZ, 0xc0, !PT ;  /* 0xffff00007c7c7812 */ /* 0x000fe200078ec0ff */
[----:B------:R-:W-:Y:S01]  /*52e0*/  IMAD.U32 R125, R125, 0x10000, RZ ;  /* 0x000100007d7d7824 */ /* 0x000fe200078e00ff */
[----:B------:R-:W-:Y:S01]  /*52f0*/  LOP3.LUT R52, R36, 0xffff0000, RZ, 0xc0, !PT ;  /* 0xffff000024347812 */ /* 0x000fe200078ec0ff */
[----:B------:R-:W-:Y:S01]  /*5300*/  FFMA.FTZ R61, R50, R55, -R61 ;  /* 0x00000037323d7223 */ /* 0x000fe2000001083d */
[----:B------:R-:W-:-:S02]  /*5310*/  IMAD.U32 R123, R123, 0x10000, RZ ;  /* 0x000100007b7b7824 */ /* 0x000fc400078e00ff */
[C---:B------:R-:W-:Y:S01]  /*5320*/  FFMA.FTZ R36, R53.reuse, R54, -R58 ;  /* 0x0000003635247223 */ /* 0x040fe2000001083a */
[----:B------:R-:W-:Y:S01]  /*5330*/  FFMA.FTZ R50, R50, R57, R51 ;  /* 0x0000003932327223 */ /* 0x000fe20000010033 */
[C---:B------:R-:W-:Y:S01]  /*5340*/  FMUL.FTZ R54, R38.reuse, R126 ;  /* 0x0000007e26367220 */ /* 0x040fe20000410000 */
[----:B------:R-:W-:Y:S01]  /*5350*/  FMUL.FTZ R51, R38, R124 ;  /* 0x0000007c26337220 */ /* 0x000fe20000410000 */
[C---:B------:R-:W-:Y:S01]  /*5360*/  FMUL.FTZ R38, R52.reuse, R125 ;  /* 0x0000007d34267220 */ /* 0x040fe20000410000 */
[----:B------:R-:W-:Y:S01]  /*5370*/  FFMA.FTZ R59, R53, R56, R59 ;  /* 0x00000038353b7223 */ /* 0x000fe2000001003b */
[-C--:B------:R-:W-:Y:S01]  /*5380*/  FMUL.FTZ R52, R52, R123.reuse ;  /* 0x0000007b34347220 */ /* 0x080fe20000410000 */
[----:B------:R-:W-:Y:S02]  /*5390*/  IMAD.U32 R39, R39, 0x10000, RZ ;  /* 0x0001000027277824 */ /* 0x000fe400078e00ff */
[C---:B------:R-:W-:Y:S01]  /*53a0*/  FFMA.FTZ R38, R37.reuse, R123, -R38 ;  /* 0x0000007b25267223 */ /* 0x040fe20000010826 */
[----:B------:R-:W-:Y:S01]  /*53b0*/  F2FP.BF16.F32.PACK_AB R50, R50, R61 ;  /* 0x0000003d3232723e */ /* 0x000fe200000010ff */
[----:B------:R-:W-:Y:S01]  /*53c0*/  FFMA.FTZ R37, R37, R125, R52 ;  /* 0x0000007d25257223 */ /* 0x000fe20000010034 */
[C---:B------:R-:W-:Y:S01]  /*53d0*/  FFMA.FTZ R54, R39.reuse, R124, -R54 ;  /* 0x0000007c27367223 */ /* 0x040fe20000010836 */
[----:B------:R-:W-:Y:S01]  /*53e0*/  FFMA.FTZ R51, R39, R126, R51 ;  /* 0x0000007e27337223 */ /* 0x000fe20000010033 */
[----:B------:R-:W-:-:S02]  /*53f0*/  F2FP.BF16.F32.PACK_AB R59, R59, R36 ;  /* 0x000000243b3b723e */ /* 0x000fc400000010ff */
[----:B------:R-:W-:Y:S01]  /*5400*/  F2FP.BF16.F32.PACK_AB R36, R37, R38 ;  /* 0x000000262524723e */ /* 0x000fe200000010ff */
[----:B------:R-:W-:Y:S01]  /*5410*/  IMAD.MOV.U32 R38, RZ, RZ, R50 ;  /* 0x000000ffff267224 */ /* 0x000fe200078e0032 */
[----:B------:R-:W-:Y:S01]  /*5420*/  F2FP.BF16.F32.PACK_AB R39, R51, R54 ;  /* 0x000000363327723e */ /* 0x000fe200000010ff */
[----:B------:R-:W-:-:S07]  /*5430*/  IMAD.MOV.U32 R37, RZ, RZ, R59 ;  /* 0x000000ffff257224 */ /* 0x000fce00078e003b */
.L_x_1583:
[----:B------:R-:W-:Y:S05]  /*5440*/  BSYNC B2 ;  /* 0x0000000000027941 */ /* 0x000fea0003800000 */
.L_x_1582:
[----:B------:R-:W-:Y:S02]  /*5450*/  ULDC.64 UR4, c[0x0][0x208] ;  /* 0x0000820000047ab9 */ /* 0x000fe40000000a00 */
[----:B--2---:R1:W-:Y:S03]  /*5460*/  STG.E.128 desc[UR4][R48.64+0x80], R36 ;  /* 0x0000802430007986 */ /* 0x0043e6000c101d04 */
.L_x_1581:
[----:B------:R-:W-:Y:S05]  /*5470*/  BSYNC B1 ;  /* 0x0000000000017941 */ /* 0x000fea0003800000 */
.L_x_1580:
        /* <DEDUP_REMOVED lines=14> */
[----:B------:R-:W-:Y:S02]  /*5560*/  PRMT R122, R122, 0x5410, R45 ;  /* 0x000054107a7a7816 */ /* 0x000fe4000000002d */
[----:B------:R-:W-:Y:S02]  /*5570*/  LOP3.LUT R45, R37, 0xffff0000, RZ, 0xc0, !PT ;  /* 0xffff0000252d7812 */ /* 0x000fe400078ec0ff */
[----:B------:R-:W-:Y:S01]  /*5580*/  LOP3.LUT R52, R121, 0xffff0000, RZ, 0xc0, !PT ;  /* 0xffff000079347812 */ /* 0x000fe200078ec0ff */
[----:B------:R-:W-:Y:S01]  /*5590*/  IMAD.U32 R53, R122, 0x10000, RZ ;  /* 0x000100007a357824 */ /* 0x000fe200078e00ff */
[----:B------:R-:W-:Y:S01]  /*55a0*/  LOP3.LUT R50, R119, 0xffff0000, RZ, 0xc0, !PT ;  /* 0xffff000077327812 */ /* 0x000fe200078ec0ff */
[----:B------:R-:W-:Y:S01]  /*55b0*/  IMAD.U32 R121, R121, 0x10000, RZ ;  /* 0x0001000079797824 */ /* 0x000fe200078e00ff */
[----:B------:R-:W-:Y:S01]  /*55c0*/  PRMT R120, R120, 0x5410, R51 ;  /* 0x0000541078787816 */ /* 0x000fe20000000033 */
[----:B------:R-:W-:Y:S01]  /*55d0*/  FMUL.FTZ R54, R45, R52 ;  /* 0x000000342d367220 */ /* 0x000fe20000410000 */
[----:B------:R-:W-:Y:S01]  /*55e0*/  LOP3.LUT R47, R38, 0xffff0000, RZ, 0xc0, !PT ;  /* 0xffff0000262f7812 */ /* 0x000fe200078ec0ff */
[C---:B------:R-:W-:Y:S01]  /*55f0*/  IMAD.U32 R38, R39.reuse, 0x10000, RZ ;  /* 0x0001000027267824 */ /* 0x040fe200078e00ff */
[----:B------:R-:W-:Y:S01]  /*5600*/  LOP3.LUT R44, R39, 0xffff0000, RZ, 0xc0, !PT ;  /* 0xffff0000272c7812 */ /* 0x000fe200078ec0ff */
[----:B------:R-:W-:-:S02]  /*5610*/  IMAD.U32 R39, R37, 0x10000, RZ ;  /* 0x0001000025277824 */ /* 0x000fc400078e00ff */
[-C--:B------:R-:W-:Y:S01]  /*5620*/  FMUL.FTZ R45, R45, R50.reuse ;  /* 0x000000322d2d7220 */ /* 0x080fe20000410000 */
[----:B------:R-:W-:Y:S02]  /*5630*/  IMAD.U32 R51, R120, 0x10000, RZ ;  /* 0x0001000078337824 */ /* 0x000fe400078e00ff */
[----:B------:R-:W-:Y:S01]  /*5640*/  FMUL.FTZ R57, R47, R53 ;  /* 0x000000352f397220 */ /* 0x000fe20000410000 */
[C---:B------:R-:W-:Y:S01]  /*5650*/  FFMA.FTZ R54, R39.reuse, R50, -R54 ;  /* 0x0000003227367223 */ /* 0x040fe20000010836 */
[----:B------:R-:W-:Y:S01]  /*5660*/  FFMA.FTZ R55, R39, R52, R45 ;  /* 0x0000003427377223 */ /* 0x000fe2000001002d */
[----:B------:R-:W-:Y:S02]  /*5670*/  IMAD.U32 R37, R36, 0x10000, RZ ;  /* 0x0001000024257824 */ /* 0x000fe400078e00ff */
[-C--:B------:R-:W-:Y:S01]  /*5680*/  FMUL.FTZ R47, R47, R51.reuse ;  /* 0x000000332f2f7220 */ /* 0x080fe20000410000 */
[----:B------:R-:W-:Y:S01]  /*5690*/  LOP3.LUT R45, R122, 0xffff0000, RZ, 0xc0, !PT ;  /* 0xffff00007a2d7812 */ /* 0x000fe200078ec0ff */
[----:B------:R-:W-:Y:S01]  /*56a0*/  FFMA.FTZ R57, R46, R51, -R57 ;  /* 0x000000332e397223 */ /* 0x000fe20000010839 */
[----:B------:R-:W-:Y:S01]  /*56b0*/  LOP3.LUT R39, R120, 0xffff0000, RZ, 0xc0, !PT ;  /* 0xffff000078277812 */ /* 0x000fe200078ec0ff */
[----:B------:R-:W-:Y:S01]  /*56c0*/  IMAD.U32 R119, R119, 0x10000, RZ ;  /* 0x0001000077777824 */ /* 0x000fe200078e00ff */
[----:B------:R-:W-:Y:S01]  /*56d0*/  LOP3.LUT R36, R36, 0xffff0000, RZ, 0xc0, !PT ;  /* 0xffff000024247812 */ /* 0x000fe200078ec0ff */
[----:B------:R-:W-:Y:S01]  /*56e0*/  FFMA.FTZ R46, R46, R53, R47 ;  /* 0x000000352e2e7223 */ /* 0x000fe2000001002f */
[C---:B------:R-:W-:Y:S01]  /*56f0*/  FMUL.FTZ R47, R44.reuse, R45 ;  /* 0x0000002d2c2f7220 */ /* 0x040fe20000410000 */
[----:B------:R-:W-:Y:S01]  /*5700*/  FMUL.FTZ R50, R44, R39 ;  /* 0x000000272c327220 */ /* 0x000fe20000410000 */
[----:B------:R-:W-:Y:S01]  /*5710*/  F2FP.BF16.F32.PACK_AB R54, R55, R54 ;  /* 0x000000363736723e */ /* 0x000fe200000010ff */
        /* <DEDUP_REMOVED lines=9> */
[----:B------:R-:W-:-:S07]  /*57b0*/  IMAD.MOV.U32 R37, RZ, RZ, R54 ;  /* 0x000000ffff257224 */ /* 0x000fce00078e0036 */
.L_x_1587:
[----:B------:R-:W-:Y:S05]  /*57c0*/  BSYNC B2 ;  /* 0x0000000000027941 */ /* 0x000fea0003800000 */
.L_x_1586:
[----:B------:R-:W-:Y:S02]  /*57d0*/  ULDC.64 UR4, c[0x0][0x208] ;  /* 0x0000820000047ab9 */ /* 0x000fe40000000a00 */
[----:B--2---:R1:W-:Y:S03]  /*57e0*/  STG.E.128 desc[UR4][R48.64+0x100], R36 ;  /* 0x0001002430007986 */ /* 0x0043e6000c101d04 */
.L_x_1585:
[----:B------:R-:W-:Y:S05]  /*57f0*/  BSYNC B1 ;  /* 0x0000000000017941 */ /* 0x000fea0003800000 */
.L_x_1584:
[----:B------:R-:W-:-:S13]  /*5800*/  ISETP.NE.AND P3, PT, R95, RZ, PT ;  /* 0x000000ff5f00720c */ /* 0x000fda0003f65270 */
[----:B------:R-:W-:Y:S05]  /*5810*/  @!P3 BRA `(.L_x_1575) ;  /* 0x0000003000a0b947 */ /* 0x000fea0003800000 */
[----:B-1234-:R1:W2:Y:S01]  /*5820*/  LDS.128 R36, [R102+0x27400] ;  /* 0x0274000066247984 */ /* 0x01e2a20000000c00 */
[----:B------:R-:W-:Y:S01]  /*5830*/  ISETP.GE.AND P3, PT, R235, R116, PT ;  /* 0x00000074eb00720c */ /* 0x000fe20003f66270 */
[----:B------:R-:W-:-:S12]  /*5840*/  BSSY B1, `(.L_x_1588) ;  /* 0x0000030000017945 */ /* 0x000fd80003800000 */
[----:B-1----:R-:W-:Y:S05]  /*5850*/  @P3 BRA `(.L_x_1589) ;  /* 0x0000000000b83947 */ /* 0x002fea0003800000 */
[----:B------:R-:W-:Y:S01]  /*5860*/  SHF.R.U64 R44, R42, 0x10, R43 ;  /* 0x000000102a2c7819 */ /* 0x000fe2000000122b */
[----:B--2---:R-:W-:Y:S01]  /*5870*/  IMAD.U32 R42, R39, 0x10000, RZ ;  /* 0x00010000272a7824 */ /* 0x004fe200078e00ff */
[----:B------:R-:W-:Y:S01]  /*5880*/  SHF.R.U64 R47, R40, 0x10, R41 ;  /* 0x00000010282f7819 */ /* 0x000fe20000001229 */
[----:B------:R-:W-:Y:S01]  /*5890*/  IMAD.U32 R40, R38, 0x10000, RZ ;  /* 0x0001000026287824 */ /* 0x000fe200078e00ff */
[----:B------:R-:W-:Y:S02]  /*58a0*/  SHF.R.U32.HI R45, RZ, 0x10, R43 ;  /* 0x00000010ff2d7819 */ /* 0x000fe4000001162b */
[----:B------:R-:W-:Y:S02]  /*58b0*/  SHF.R.U32.HI R46, RZ, 0x10, R41 ;  /* 0x00000010ff2e7819 */ /* 0x000fe40000011629 */
[----:B------:R-:W-:Y:S02]  /*58c0*/  PRMT R117, R117, 0x5410, R44 ;  /* 0x0000541075757816 */ /* 0x000fe4000000002c */
[----:B------:R-:W-:-:S02]  /*58d0*/  PRMT R114, R114, 0x5410, R47 ;  /* 0x0000541072727816 */ /* 0x000fc4000000002f */
[----:B------:R-:W-:Y:S02]  /*58e0*/  PRMT R118, R118, 0x5410, R45 ;  /* 0x0000541076767816 */ /* 0x000fe4000000002d */
[----:B------:R-:W-:Y:S02]  /*58f0*/  LOP3.LUT R43, R39, 0xffff0000, RZ, 0xc0, !PT ;  /* 0xffff0000272b7812 */ /* 0x000fe400078ec0ff */
[----:B------:R-:W-:Y:S01]  /*5900*/  PRMT R115, R115, 0x5410, R46 ;  /* 0x0000541073737816 */ /* 0x000fe2000000002e */
[----:B------:R-:W-:Y:S01]  /*5910*/  IMAD.U32 R47, R118, 0x10000, RZ ;  /* 0x00010000762f7824 */ /* 0x000fe200078e00ff */
[----:B------:R-:W-:Y:S02]  /*5920*/  LOP3.LUT R39, R37, 0xffff0000, RZ, 0xc0, !PT ;  /* 0xffff000025277812 */ /* 0x000fe400078ec0ff */
[----:B------:R-:W-:Y:S01]  /*5930*/  LOP3.LUT R46, R117, 0xffff0000, RZ, 0xc0, !PT ;  /* 0xffff0000752e7812 */ /* 0x000fe200078ec0ff */
[----:B------:R-:W-:Y:S01]  /*5940*/  IMAD.U32 R45, R115, 0x10000, RZ ;  /* 0x00010000732d7824 */ /* 0x000fe200078e00ff */
[----:B------:R-:W-:Y:S01]  /*5950*/  LOP3.LUT R44, R114, 0xffff0000, RZ, 0xc0, !PT ;  /* 0xffff0000722c7812 */ /* 0x000fe200078ec0ff */
[----:B------:R-:W-:Y:S01]  /*5960*/  IMAD.U32 R117, R117, 0x10000, RZ ;  /* 0x0001000075757824 */ /* 0x000fe200078e00ff */
[----:B------:R-:W-:Y:S01]  /*5970*/  LOP3.LUT R41, R38, 0xffff0000, RZ, 0xc0, !PT ;  /* 0xffff000026297812 */ /* 0x000fe200078ec0ff */
[----:B------:R-:W-:-:S02]  /*5980*/  IMAD.U32 R38, R37, 0x10000, RZ ;  /* 0x0001000025267824 */ /* 0x000fc400078e00ff */
[C---:B------:R-:W-:Y:S01]  /*5990*/  FMUL.FTZ R51, R39.reuse, R46 ;  /* 0x0000002e27337220 */ /* 0x040fe20000410000 */
[C---:B------:R-:W-:Y:S02]  /*59a0*/  IMAD.U32 R37, R36.reuse, 0x10000, RZ ;  /* 0x0001000024257824 */ /* 0x040fe400078e00ff */
[-C--:B------:R-:W-:Y:S01]  /*59b0*/  FMUL.FTZ R39, R39, R44.reuse ;  /* 0x0000002c27277220 */ /* 0x080fe20000410000 */
[----:B------:R-:W-:Y:S01]  /*59c0*/  LOP3.LUT R36, R36, 0xffff0000, RZ, 0xc0, !PT ;  /* 0xffff000024247812 */ /* 0x000fe200078ec0ff */
[C---:B------:R-:W-:Y:S01]  /*59d0*/  FMUL.FTZ R53, R41.reuse, R47 ;  /* 0x0000002f29357220 */ /* 0x040fe20000410000 */
[----:B------:R-:W-:Y:S01]  /*59e0*/  LOP3.LUT R118, R118, 0xffff0000, RZ, 0xc0, !PT ;  /* 0xffff000076767812 */ /* 0x000fe200078ec0ff */
[-C--:B------:R-:W-:Y:S01]  /*59f0*/  FMUL.FTZ R41, R41, R45.reuse ;  /* 0x0000002d29297220 */ /* 0x080fe20000410000 */
[----:B------:R-:W-:Y:S01]  /*5a00*/  LOP3.LUT R115, R115, 0xffff0000, RZ, 0xc0, !PT ;  /* 0xffff000073737812 */ /* 0x000fe200078ec0ff */
[----:B------:R-:W-:Y:S02]  /*5a10*/  IMAD.U32 R114, R114, 0x10000, RZ ;  /* 0x0001000072727824 */ /* 0x000fe400078e00ff */
[C---:B------:R-:W-:Y:S01]  /*5a20*/  FFMA.FTZ R51, R38.reuse, R44, -R51 ;  /* 0x0000002c26337223 */ /* 0x040fe20000010833 */
[----:B------:R-:W-:Y:S01]  /*5a30*/  FFMA.FTZ R46, R38, R46, R39 ;  /* 0x0000002e262e7223 */ /* 0x000fe20000010027 */
[----:B------:R-:W-:Y:S01]  /*5a40*/  FFMA.FTZ R53, R40, R45, -R53 ;  /* 0x0000002d28357223 */ /* 0x000fe20000010835 */
[----:B------:R-:W-:Y:S01]  /*5a50*/  FMUL.FTZ R38, R36, R117 ;  /* 0x0000007524267220 */ /* 0x000fe20000410000 */
[----:B------:R-:W-:Y:S01]  /*5a60*/  FFMA.FTZ R40, R40, R47, R41 ;  /* 0x0000002f28287223 */ /* 0x000fe20000010029 */
[C---:B------:R-:W-:Y:S01]  /*5a70*/  FMUL.FTZ R39, R43.reuse, R118 ;  /* 0x000000762b277220 */ /* 0x040fe20000410000 */
[-C--:B------:R-:W-:Y:S01]  /*5a80*/  FMUL.FTZ R36, R36, R114.reuse ;  /* 0x0000007224247220 */ /* 0x080fe20000410000 */
[-C--:B------:R-:W-:Y:S01]  /*5a90*/  FMUL.FTZ R43, R43, R115.reuse ;  /* 0x000000732b2b7220 */ /* 0x080fe20000410000 */
[C---:B------:R-:W-:Y:S01]  /*5aa0*/  FFMA.FTZ R38, R37.reuse, R114, -R38 ;  /* 0x0000007225267223 */ /* 0x040fe20000010826 */
[C---:B------:R-:W-:Y:S01]  /*5ab0*/  FFMA.FTZ R39, R42.reuse, R115, -R39 ;  /* 0x000000732a277223 */ /* 0x040fe20000010827 */
[----:B------:R-:W-:Y:S01]  /*5ac0*/  FFMA.FTZ R37, R37, R117, R36 ;  /* 0x0000007525257223 */ /* 0x000fe20000010024 */
[----:B------:R-:W-:Y:S01]  /*5ad0*/  FFMA.FTZ R42, R42, R118, R43 ;  /* 0x000000762a2a7223 */ /* 0x000fe2000001002b */
[----:B------:R-:W-:-:S02]  /*5ae0*/  F2FP.BF16.F32.PACK_AB R46, R46, R51 ;  /* 0x000000332e2e723e */ /* 0x000fc400000010ff */
[----:B------:R-:W-:Y:S02]  /*5af0*/  F2FP.BF16.F32.PACK_AB R40, R40, R53 ;  /* 0x000000352828723e */ /* 0x000fe400000010ff */
[----:B------:R-:W-:Y:S01]  /*5b00*/  F2FP.BF16.F32.PACK_AB R36, R37, R38 ;  /* 0x000000262524723e */ /* 0x000fe200000010ff */
[----:B------:R-:W-:Y:S01]  /*5b10*/  IMAD.MOV.U32 R37, RZ, RZ, R46 ;  /* 0x000000ffff257224 */ /* 0x000fe200078e002e */
[----:B------:R-:W-:Y:S01]  /*5b20*/  F2FP.BF16.F32.PACK_AB R39, R42, R39 ;  /* 0x000000272a27723e */ /* 0x000fe200000010ff */
[----:B------:R-:W-:-:S07]  /*5b30*/  IMAD.MOV.U32 R38, RZ, RZ, R40 ;  /* 0x000000ffff267224 */ /* 0x000fce00078e0028 */
.L_x_1589:
[----:B------:R-:W-:Y:S05]  /*5b40*/  BSYNC B1 ;  /* 0x0000000000017941 */ /* 0x000fea0003800000 */
.L_x_1588:
[----:B------:R-:W-:Y:S02]  /*5b50*/  ULDC.64 UR4, c[0x0][0x208] ;  /* 0x0000820000047ab9 */ /* 0x000fe40000000a00 */
[----:B--2---:R1:W-:Y:S01]  /*5b60*/  STG.E.128 desc[UR4][R48.64+0x180], R36 ;  /* 0x0001802430007986 */ /* 0x0043e2000c101d04 */
[----:B------:R-:W-:Y:S05]  /*5b70*/  BRA `(.L_x_1575) ;  /* 0x0000002c00c87947 */ /* 0x000fea0003800000 */
.L_x_1551:
        /* <DEDUP_REMOVED lines=16> */
[----:B------:R-:W-:Y:S01]  /*5c80*/  LEA R52, P3, R38, UR4, 0x1 ;  /* 0x0000000426347c11 */ /* 0x000fe2000f8608ff */
[----:B------:R-:W-:Y:S01]  /*5c90*/  IMAD.X R39, R99, 0x1, R32, P2 ;  /* 0x0000000163277824 */ /* 0x000fe200010e0620 */
[----:B------:R-:W-:Y:S01]  /*5ca0*/  LEA R56, P2, R36, UR6, 0x1 ;  /* 0x0000000624387c11 */ /* 0x000fe2000f8408ff */
[----:B------:R-:W-:Y:S01]  /*5cb0*/  IMAD.X R37, R109, 0x1, R34, P5 ;  /* 0x000000016d257824 */ /* 0x000fe200028e0622 */
[----:B------:R-:W-:Y:S02]  /*5cc0*/  ISETP.GE.AND P5, PT, R221, R116, PT ;  /* 0x00000074dd00720c */ /* 0x000fe40003fa6270 */
[----:B------:R-:W-:-:S02]  /*5cd0*/  CS2R R42, SRZ ;  /* 0x00000000002a7805 */ /* 0x000fc4000001ff00 */
[----:B------:R-:W-:Y:S02]  /*5ce0*/  LEA.HI.X R53, R38, UR5, R39, 0x1, P3 ;  /* 0x0000000526357c11 */ /* 0x000fe400098f0c27 */
[----:B------:R-:W-:Y:S02]  /*5cf0*/  CS2R R40, SRZ ;  /* 0x0000000000287805 */ /* 0x000fe4000001ff00 */
[----:B------:R-:W-:Y:S02]  /*5d00*/  ISETP.GE.AND P3, PT, R18, R116, PT ;  /* 0x000000741200720c */ /* 0x000fe40003f66270 */
[----:B------:R-:W-:Y:S02]  /*5d10*/  CS2R R38, SRZ ;  /* 0x0000000000267805 */ /* 0x000fe4000001ff00 */
[----:B------:R-:W-:Y:S02]  /*5d20*/  LEA.HI.X R57, R36, UR7, R37, 0x1, P2 ;  /* 0x0000000724397c11 */ /* 0x000fe400090f0c25 */
[----:B------:R-:W-:-:S02]  /*5d30*/  CS2R R36, SRZ ;  /* 0x0000000000247805 */ /* 0x000fc4000001ff00 */
[----:B------:R-:W-:Y:S02]  /*5d40*/  CS2R R50, SRZ ;  /* 0x0000000000327805 */ /* 0x000fe4000001ff00 */
[----:B------:R-:W-:Y:S02]  /*5d50*/  CS2R R48, SRZ ;  /* 0x0000000000307805 */ /* 0x000fe4000001ff00 */
[----:B------:R-:W-:Y:S02]  /*5d60*/  CS2R R46, SRZ ;  /* 0x00000000002e7805 */ /* 0x000fe4000001ff00 */
[----:B------:R-:W-:Y:S01]  /*5d70*/  CS2R R44, SRZ ;  /* 0x00000000002c7805 */ /* 0x000fe2000001ff00 */
[----:B------:R-:W-:Y:S02]  /*5d80*/  ULDC.64 UR8, c[0x0][0x208] ;  /* 0x0000820000087ab9 */ /* 0x000fe40000000a00 */
[----:B------:R0:W5:Y:S04]  /*5d90*/  @!P5 LDG.E.128 R36, desc[UR8][R52.64+0x80] ;  /* 0x000080083424d981 */ /* 0x000168000c1e1d00 */
[----:B------:R0:W5:Y:S04]  /*5da0*/  @!P3 LDG.E.128 R40, desc[UR8][R52.64] ;  /* 0x000000083428b981 */ /* 0x000168000c1e1d00 */
[----:B------:R0:W5:Y:S04]  /*5db0*/  @!P3 LDG.E.128 R48, desc[UR8][R56.64] ;  /* 0x000000083830b981 */ /* 0x000168000c1e1d00 */
[----:B------:R0:W5:Y:S02]  /*5dc0*/  @!P5 LDG.E.128 R44, desc[UR8][R56.64+0x80] ;  /* 0x00008008382cd981 */ /* 0x000164000c1e1d00 */
.L_x_1591:
[----:B------:R-:W-:Y:S05]  /*5dd0*/  BSYNC B1 ;  /* 0x0000000000017941 */ /* 0x000fea0003800000 */
.L_x_1590:
        /* <DEDUP_REMOVED lines=19> */
[----:B------:R-:W-:Y:S02]  /*5f10*/  CS2R R64, SRZ ;  /* 0x0000000000407805 */ /* 0x000fe4000001ff00 */
[----:B------:R-:W-:Y:S02]  /*5f20*/  CS2R R62, SRZ ;  /* 0x00000000003e7805 */ /* 0x000fe4000001ff00 */
[----:B------:R-:W-:Y:S02]  /*5f30*/  IADD3.X R109, R34, R109, R26, P2, P5 ;  /* 0x0000006d226d7210 */ /* 0x000fe400017ea41a */
[----:B------:R-:W-:Y:S02]  /*5f40*/  CS2R R60, SRZ ;  /* 0x00000000003c7805 */ /* 0x000fe4000001ff00 */
[----:B------:R-:W-:Y:S01]  /*5f50*/  LEA R68, P5, R71, UR4, 0x1 ;  /* 0x0000000447447c11 */ /* 0x000fe2000f8a08ff */
[----:B------:R-:W-:Y:S01]  /*5f60*/  ULDC.64 UR8, c[0x0][0x208] ;  /* 0x0000820000087ab9 */ /* 0x000fe20000000a00 */
[----:B------:R-:W-:-:S02]  /*5f70*/  LEA R70, P2, R52, UR6, 0x1 ;  /* 0x0000000634467c11 */ /* 0x000fc4000f8408ff */
[----:B------:R-:W-:Y:S02]  /*5f80*/  LEA.HI.X R69, R71, UR5, R54, 0x1, P5 ;  /* 0x0000000547457c11 */ /* 0x000fe4000a8f0c36 */
[----:B------:R-:W-:Y:S02]  /*5f90*/  CS2R R54, SRZ ;  /* 0x0000000000367805 */ /* 0x000fe4000001ff00 */
[----:B------:R-:W-:Y:S02]  /*5fa0*/  LEA.HI.X R71, R52, UR7, R109, 0x1, P2 ;  /* 0x0000000734477c11 */ /* 0x000fe400090f0c6d */
[----:B------:R-:W-:Y:S02]  /*5fb0*/  CS2R R52, SRZ ;  /* 0x0000000000347805 */ /* 0x000fe4000001ff00 */
[-C--:B------:R-:W-:Y:S02]  /*5fc0*/  ISETP.GE.AND P5, PT, R18, R116.reuse, PT ;  /* 0x000000741200720c */ /* 0x080fe40003fa6270 */
[----:B------:R-:W-:-:S11]  /*5fd0*/  ISETP.GE.AND P2, PT, R221, R116, PT ;  /* 0x00000074dd00720c */ /* 0x000fd60003f46270 */
[----:B------:R0:W5:Y:S04]  /*5fe0*/  @!P5 LDG.E.128 R56, desc[UR8][R68.64] ;  /* 0x000000084438d981 */ /* 0x000168000c1e1d00 */
[----:B------:R0:W5:Y:S04]  /*5ff0*/  @!P2 LDG.E.128 R52, desc[UR8][R68.64+0x80] ;  /* 0x000080084434a981 */ /* 0x000168000c1e1d00 */
[----:B------:R0:W5:Y:S04]  /*6000*/  @!P5 LDG.E.128 R64, desc[UR8][R70.64] ;  /* 0x000000084640d981 */ /* 0x000168000c1e1d00 */
[----:B------:R0:W5:Y:S02]  /*6010*/  @!P2 LDG.E.128 R60, desc[UR8][R70.64+0x80] ;  /* 0x00008008463ca981 */ /* 0x000164000c1e1d00 */
.L_x_1593:
[----:B------:R-:W-:Y:S05]  /*6020*/  BSYNC B1 ;  /* 0x0000000000017941 */ /* 0x000fea0003800000 */
.L_x_1592:
[----:B0-----:R-:W2:Y:S01]  /*6030*/  LDL R68, [R1+0x20] ;  /* 0x0000200001447983 */ /* 0x001ea20000100800 */
[----:B-----5:R-:W-:Y:S02]  /*6040*/  IMAD.MOV.U32 R69, RZ, RZ, R39 ;  /* 0x000000ffff457224 */ /* 0x020fe400078e0027 */
[----:B------:R-:W-:Y:S02]  /*6050*/  IMAD.MOV.U32 R70, RZ, RZ, R42 ;  /* 0x000000ffff467224 */ /* 0x000fe400078e002a */
[----:B------:R-:W-:-:S05]  /*6060*/  IMAD.MOV.U32 R71, RZ, RZ, R43 ;  /* 0x000000ffff477224 */ /* 0x000fca00078e002b */
[----:B------:R-:W-:Y:S02]  /*6070*/  PRMT R123, R70, 0x5410, R71 ;  /* 0x00005410467b7816 */ /* 0x000fe40000000047 */
[----:B--2---:R-:W-:Y:S01]  /*6080*/  R2UR UR4, R68 ;  /* 0x00000000440472ca */ /* 0x004fe200000e0000 */
[----:B------:R-:W-:-:S05]  /*6090*/  IMAD.MOV.U32 R68, RZ, RZ, R38 ;  /* 0x000000ffff447224 */ /* 0x000fca00078e0026 */
[----:B------:R-:W-:Y:S01]  /*60a0*/  PRMT R134, R69, 0x5410, R68 ;  /* 0x0000541045867816 */ /* 0x000fe20000000044 */
[----:B------:R-:W-:Y:S02]  /*60b0*/  IMAD.MOV.U32 R68, RZ, RZ, R36 ;  /* 0x000000ffff447224 */ /* 0x000fe400078e0024 */
[----:B------:R-:W-:-:S04]  /*60c0*/  IMAD.MOV.U32 R69, RZ, RZ, R37 ;  /* 0x000000ffff457224 */ /* 0x000fc800078e0025 */
[----:B------:R-:W-:Y:S01]  /*60d0*/  UISETP.NE.AND UP0, UPT, UR4, 0x3, UPT ;  /* 0x000000030400788c */ /* 0x000fe2000bf05270 */
[----:B------:R-:W-:Y:S01]  /*60e0*/  PRMT R135, R69, 0x5410, R68 ;  /* 0x0000541045877816 */ /* 0x000fe20000000044 */
[----:B------:R-:W-:Y:S02]  /*60f0*/  IMAD.MOV.U32 R68, RZ, RZ, R40 ;  /* 0x000000ffff447224 */ /* 0x000fe400078e0028 */
[----:B------:R-:W-:Y:S02]  /*6100*/  IMAD.MOV.U32 R69, RZ, RZ, R41 ;  /* 0x000000ffff457224 */ /* 0x000fe400078e0029 */
[----:B------:R-:W-:-:S03]  /*6110*/  PLOP3.LUT P2, PT, PT, PT, UP0, 0x80, 0x0 ;  /* 0x000000000000781c */ /* 0x000fc60003f4f008 */
        /* <DEDUP_REMOVED lines=39> */
[----:B------:R-:W-:Y:S06]  /*6390*/  @!P2 BRA `(.L_x_1594) ;  /* 0x000000000004a947 */ /* 0x000fec0003800000 */
[----:B------:R-:W-:Y:S01]  /*63a0*/  BPT.TRAP 0x1 ;  /* 0x000000040000795c */ /* 0x000fe20000300000 */
.L_x_1594:
[----:B------:R-:W-:Y:S01]  /*63b0*/  IMAD R99, R17, 0x8, R16 ;  /* 0x0000000811637824 */ /* 0x000fe200078e0210 */
[----:B------:R-:W-:Y:S01]  /*63c0*/  SHF.L.U32 R109, R236, 0x1f, RZ ;  /* 0x0000001fec6d7819 */ /* 0x000fe200000006ff */
[----:B------:R-:W0:Y:S01]  /*63d0*/  LDC R117, c[0x0][0x2f4] ;  /* 0x0000bd00ff757b82 */ /* 0x000e220000000800 */
[----:B------:R-:W-:Y:S01]  /*63e0*/  BSSY B1, `(.L_x_1595) ;  /* 0x0000004000017945 */ /* 0x000fe20003800000 */
[----:B------:R-:W-:Y:S01]  /*63f0*/  IMAD.MOV.U32 R111, RZ, RZ, R72 ;  /* 0x000000ffff6f7224 */ /* 0x000fe200078e0048 */
[----:B------:R-:W1:Y:S02]  /*6400*/  SYNCS.PHASECHK.TRANS64.TRYWAIT P5, [R99+URZ+0x30890], R109 ;  /* 0x0308906d630075a7 */ /* 0x000e6400080a017f */
[----:B-1----:R-:W-:Y:S05]  /*6410*/  @!P5 BRA `(.L_x_1596) ;  /* 0x000002900054d947 */ /* 0x002fea0003800000 */
.L_x_2029:
[----:B------:R-:W-:Y:S05]  /*6420*/  BSYNC B1 ;  /* 0x0000000000017941 */ /* 0x000fea0003800000 */
.L_x_1595:
[----:B------:R-:W2:Y:S01]  /*6430*/  LDC.64 R112, c[0x0][0x300] ;  /* 0x0000c000ff707b82 */ /* 0x000ea20000000a00 */
[----:B------:R-:W-:Y:S01]  /*6440*/  BSSY B1, `(.L_x_1597) ;  /* 0x0000118000017945 */ /* 0x000fe20003800000 */
[----:B0-----:R-:W-:-:S03]  /*6450*/  IMAD.IADD R118, R117, 0x1, -R29 ;  /* 0x0000000175767824 */ /* 0x001fc600078e0a1d */
[----:B------:R-:W-:Y:S05]  /*6460*/  @P4 BRA `(.L_x_1598) ;  /* 0x0000001000544947 */ /* 0x000fea0003800000 */
[----:B------:R-:W-:Y:S01]  /*6470*/  ISETP.NE.AND P4, PT, R30, RZ, PT ;  /* 0x000000ff1e00720c */ /* 0x000fe20003f85270 */
[-C--:B--2---:R-:W-:Y:S01]  /*6480*/  IMAD.WIDE.U32 R114, R23, R112.reuse, R110 ;  /* 0x0000007017727225 */ /* 0x084fe200078e006e */
[----:B------:R-:W-:Y:S01]  /*6490*/  SHF.R.S32.HI R68, RZ, 0x1f, R23 ;  /* 0x0000001fff447819 */ /* 0x000fe20000011417 */
[----:B------:R-:W-:Y:S04]  /*64a0*/  BSSY B2, `(.L_x_1599) ;  /* 0x000008a000027945 */ /* 0x000fe80003800000 */
[----:B------:R-:W-:-:S04]  /*64b0*/  IMAD R119, R68, R112, RZ ;  /* 0x0000007044777224 */ /* 0x000fc800078e02ff */
[----:B------:R-:W-:-:S04]  /*64c0*/  IMAD R119, R23, R113, R119 ;  /* 0x0000007117777224 */ /* 0x000fc800078e0277 */
[----:B------:R-:W-:Y:S01]  /*64d0*/  IMAD.IADD R119, R119, 0x1, R115 ;  /* 0x0000000177777824 */ /* 0x000fe200078e0273 */
[----:B------:R-:W-:Y:S06]  /*64e0*/  @!P4 BRA `(.L_x_1600) ;  /* 0x000000080014c947 */ /* 0x000fec0003800000 */
[----:B------:R-:W2:Y:S01]  /*64f0*/  LDL R70, [R1+0x28] ;  /* 0x0000280001467983 */ /* 0x000ea20000100800 */
[----:B------:R-:W-:Y:S01]  /*6500*/  SEL R68, R29, R118, !P0 ;  /* 0x000000761d447207 */ /* 0x000fe20004000000 */
[C---:B------:R-:W-:Y:S01]  /*6510*/  IMAD.SHL.U32 R71, R23.reuse, 0x40, RZ ;  /* 0x0000004017477824 */ /* 0x040fe200078e00ff */
[----:B------:R-:W-:Y:S01]  /*6520*/  ISETP.GE.AND P4, PT, R18, R116, PT ;  /* 0x000000741200720c */ /* 0x000fe20003f86270 */
[----:B------:R-:W-:Y:S01]  /*6530*/  IMAD.SHL.U32 R72, R23, 0x40, RZ ;  /* 0x0000004017487824 */ /* 0x000fe200078e00ff */
[----:B------:R-:W-:Y:S01]  /*6540*/  SHF.R.S32.HI R69, RZ, 0x1f, R68 ;  /* 0x0000001fff457819 */ /* 0x000fe20000011444 */
[----:B------:R-:W-:Y:S01]  /*6550*/  BSSY B3, `(.L_x_1601) ;  /* 0x0000071000037945 */ /* 0x000fe20003800000 */
[----:B------:R-:W-:Y:S02]  /*6560*/  LOP3.LUT R71, R71, 0x1c0, RZ, 0xc0, !PT ;  /* 0x000001c047477812 */ /* 0x000fe400078ec0ff */
[----:B------:R-:W-:Y:S02]  /*6570*/  LEA.HI R68, R69, R68, RZ, 0x4 ;  /* 0x0000004445447211 */ /* 0x000fe400078f20ff */
[----:B------:R-:W-:-:S02]  /*6580*/  SHF.R.U32.HI R71, RZ, 0x3, R71 ;  /* 0x00000003ff477819 */ /* 0x000fc40000011647 */
[----:B------:R-:W-:-:S04]  /*6590*/  LEA.HI.SX32 R68, R68, R35, 0x1c ;  /* 0x0000002344447211 */ /* 0x000fc800078fe2ff */
[----:B------:R-:W-:Y:S01]  /*65a0*/  SHF.R.S32.HI R69, RZ, 0x1f, R68 ;  /* 0x0000001fff457819 */ /* 0x000fe20000011444 */
[----:B------:R-:W-:-:S03]  /*65b0*/  IMAD.SHL.U32 R120, R68, 0x8, RZ ;  /* 0x0000000844787824 */ /* 0x000fc600078e00ff */
[----:B------:R-:W-:Y:S02]  /*65c0*/  LEA.HI R68, R69, R68, RZ, 0x3 ;  /* 0x0000004445447211 */ /* 0x000fe400078f18ff */
[----:B------:R-:W-:-:S03]  /*65d0*/  LOP3.LUT R69, R120, 0x38, RZ, 0xc0, !PT ;  /* 0x0000003878457812 */ /* 0x000fc600078ec0ff */
[----:B------:R-:W-:Y:S01]  /*65e0*/  IMAD.SHL.U32 R68, R68, 0x200, RZ ;  /* 0x0000020044447824 */ /* 0x000fe200078e00ff */
[----:B------:R-:W-:-:S04]  /*65f0*/  LOP3.LUT R69, R69, 0x1c0, R72, 0xf8, !PT ;  /* 0x000001c045457812 */ /* 0x000fc800078ef848 */
[----:B------:R-:W-:Y:S02]  /*6600*/  LOP3.LUT R68, R68, 0x7ffff000, RZ, 0xc0, !PT ;  /* 0x7ffff00044447812 */ /* 0x000fe400078ec0ff */
[----:B------:R-:W-:-:S04]  /*6610*/  LOP3.LUT R69, R69, R71, RZ, 0x3c, !PT ;  /* 0x0000004745457212 */ /* 0x000fc800078e3cff */
[----:B--2---:R-:W-:-:S05]  /*6620*/  IADD3 R68, R69, R68, R70 ;  /* 0x0000004445447210 */ /* 0x004fca0007ffe046 */
[C---:B------:R-:W-:Y:S02]  /*6630*/  IMAD R72, R17.reuse, 0x4000, R68 ;  /* 0x0000400011487824 */ /* 0x040fe400078e0244 */
[----:B------:R-:W-:Y:S02]  /*6640*/  IMAD R68, R17, 0x4000, R6 ;  /* 0x0000400011447824 */ /* 0x000fe400078e0206 */
[--C-:B------:R-:W-:Y:S02]  /*6650*/  IMAD R72, R72, 0x2, R16.reuse ;  /* 0x0000000248487824 */ /* 0x100fe400078e0210 */
[----:B------:R-:W-:-:S04]  /*6660*/  IMAD R68, R68, 0x2, R16 ;  /* 0x0000000244447824 */ /* 0x000fc800078e0210 */
[----:B------:R-:W0:Y:S04]  /*6670*/  LDS.128 R72, [R72+0x20400] ;  /* 0x0204000048487984 */ /* 0x000e280000000c00 */
[----:B------:R-:W2:Y:S01]  /*6680*/  LDS.128 R68, [R68+0x20400] ;  /* 0x0204000044447984 */ /* 0x000ea20000000c00 */
[----:B------:R-:W-:Y:S05]  /*6690*/  @P4 BRA `(.L_x_1602) ;  /* 0x0000000400704947 */ /* 0x000fea0003800000 */
[--C-:B------:R-:W-:Y:S02]  /*66a0*/  SHF.R.U64 R40, R40, 0x10, R41.reuse ;  /* 0x0000001028287819 */ /* 0x100fe40000001229 */
[----:B------:R-:W-:Y:S02]  /*66b0*/  SHF.R.U32.HI R121, RZ, 0x10, R41 ;  /* 0x00000010ff797819 */ /* 0x000fe40000011629 */
[C---:B------:R-:W-:Y:S02]  /*66c0*/  PRMT R40, R122.reuse, 0x5432, R40 ;  /* 0x000054327a287816 */ /* 0x040fe40000000028 */
[----:B------:R-:W-:Y:S02]  /*66d0*/  PRMT R121, R122, 0x5410, R121 ;  /* 0x000054107a797816 */ /* 0x000fe40000000079 */
[----:B------:R-:W-:Y:S02]  /*66e0*/  SHF.R.U32.HI R122, RZ, 0x10, R49 ;  /* 0x00000010ff7a7819 */ /* 0x000fe40000011631 */
[----:B------:R-:W-:-:S02]  /*66f0*/  SHF.R.U64 R41, R42, 0x10, R43 ;  /* 0x000000102a297819 */ /* 0x000fc4000000122b */
[----:B------:R-:W-:Y:S02]  /*6700*/  SHF.R.U32.HI R42, RZ, 0x10, R43 ;  /* 0x00000010ff2a7819 */ /* 0x000fe4000001162b */
[----:B------:R-:W-:Y:S02]  /*6710*/  SHF.R.U64 R43, R48, 0x10, R49 ;  /* 0x00000010302b7819 */ /* 0x000fe40000001231 */
[--C-:B------:R-:W-:Y:S02]  /*6720*/  SHF.R.U64 R48, R50, 0x10, R51.reuse ;  /* 0x0000001032307819 */ /* 0x100fe40000001233 */
[----:B------:R-:W-:Y:S01]  /*6730*/  SHF.R.U32.HI R49, RZ, 0x10, R51 ;  /* 0x00000010ff317819 */ /* 0x000fe20000011633 */
[----:B--2---:R-:W-:Y:S01]  /*6740*/  IMAD.U32 R51, R69, 0x10000, RZ ;  /* 0x0001000045337824 */ /* 0x004fe200078e00ff */
[----:B------:R-:W-:Y:S02]  /*6750*/  PRMT R122, R125, 0x5432, R122 ;  /* 0x000054327d7a7816 */ /* 0x000fe4000000007a */
[----:B------:R-:W-:-:S02]  /*6760*/  PRMT R41, R123, 0x5410, R41 ;  /* 0x000054107b297816 */ /* 0x000fc40000000029 */
[----:B------:R-:W-:Y:S01]  /*6770*/  PRMT R42, R123, 0x5432, R42 ;  /* 0x000054327b2a7816 */ /* 0x000fe2000000002a */
[----:B------:R-:W-:Y:S01]  /*6780*/  IMAD.U32 R123, R122, 0x10000, RZ ;  /* 0x000100007a7b7824 */ /* 0x000fe200078e00ff */
[C---:B------:R-:W-:Y:S02]  /*6790*/  PRMT R48, R124.reuse, 0x5432, R48 ;  /* 0x000054327c307816 */ /* 0x040fe40000000030 */
[----:B------:R-:W-:Y:S01]  /*67a0*/  PRMT R49, R124, 0x5410, R49 ;  /* 0x000054107c317816 */ /* 0x000fe20000000031 */
[----:B0-----:R-:W-:Y:S01]  /*67b0*/  IMAD.U32 R124, R73, 0x10000, RZ ;  /* 0x00010000497c7824 */ /* 0x001fe200078e00ff */
[----:B------:R-:W-:Y:S01]  /*67c0*/  PRMT R43, R125, 0x5410, R43 ;  /* 0x000054107d2b7816 */ /* 0x000fe2000000002b */
[----:B------:R-:W-:Y:S01]  /*67d0*/  IMAD.U32 R125, R121, 0x10000, RZ ;  /* 0x00010000797d7824 */ /* 0x000fe200078e00ff */
[----:B------:R-:W-:Y:S01]  /*67e0*/  LOP3.LUT R122, R122, 0xffff0000, RZ, 0xc0, !PT ;  /* 0xffff00007a7a7812 */ /* 0x000fe200078ec0ff */
[C---:B------:R-:W-:Y:S01]  /*67f0*/  FMUL.FTZ R50, R124.reuse, R123 ;  /* 0x0000007b7c327220 */ /* 0x040fe20000410000 */
[----:B------:R-:W-:Y:S01]  /*6800*/  LOP3.LUT R73, R73, 0xffff0000, RZ, 0xc0, !PT ;  /* 0xffff000049497812 */ /* 0x000fe200078ec0ff */
[----:B------:R-:W-:-:S02]  /*6810*/  FMUL.FTZ R124, R124, R125 ;  /* 0x0000007d7c7c7220 */ /* 0x000fc40000410000 */
[C---:B------:R-:W-:Y:S02]  /*6820*/  FFMA.FTZ R50, R51.reuse, R125, -R50 ;  /* 0x0000007d33327223 */ /* 0x040fe40000010832 */
[----:B------:R-:W-:Y:S01]  /*6830*/  FFMA.FTZ R51, R51, R123, R124 ;  /* 0x0000007b33337223 */ /* 0x000fe2000001007c */
[----:B------:R-:W-:Y:S01]  /*6840*/  LOP3.LUT R123, R121, 0xffff0000, RZ, 0xc0, !PT ;  /* 0xffff0000797b7812 */ /* 0x000fe200078ec0ff */
[----:B------:R-:W-:Y:S01]  /*6850*/  IMAD.U32 R124, R75, 0x10000, RZ ;  /* 0x000100004b7c7824 */ /* 0x000fe200078e00ff */
[----:B------:R-:W-:Y:S01]  /*6860*/  LOP3.LUT R121, R69, 0xffff0000, RZ, 0xc0, !PT ;  /* 0xffff000045797812 */ /* 0x000fe200078ec0ff */
[----:B------:R-:W-:Y:S01]  /*6870*/  FMUL.FTZ R69, R73, R122 ;  /* 0x0000007a49457220 */ /* 0x000fe20000410000 */
[----:B------:R-:W-:Y:S01]  /*6880*/  LOP3.LUT R75, R75, 0xffff0000, RZ, 0xc0, !PT ;  /* 0xffff00004b4b7812 */ /* 0x000fe200078ec0ff */
[-C--:B------:R-:W-:Y:S02]  /*6890*/  FMUL.FTZ R73, R73, R123.reuse ;  /* 0x0000007b49497220 */ /* 0x080fe40000410000 */
[----:B------:R-:W-:Y:S01]  /*68a0*/  FFMA.FTZ R69, R121, R123, -R69 ;  /* 0x0000007b79457223 */ /* 0x000fe20000010845 */
[----:B------:R-:W-:-:S02]  /*68b0*/  IMAD.U32 R123, R49, 0x10000, RZ ;  /* 0x00010000317b7824 */ /* 0x000fc400078e00ff */
[----:B------:R-:W-:Y:S01]  /*68c0*/  FFMA.FTZ R73, R121, R122, R73 ;  /* 0x0000007a79497223 */ /* 0x000fe20000010049 */
[----:B------:R-:W-:Y:S01]  /*68d0*/  IMAD.U32 R122, R71, 0x10000, RZ ;  /* 0x00010000477a7824 */ /* 0x000fe200078e00ff */
[----:B------:R-:W-:Y:S01]  /*68e0*/  LOP3.LUT R49, R49, 0xffff0000, RZ, 0xc0, !PT ;  /* 0xffff000031317812 */ /* 0x000fe200078ec0ff */
[----:B------:R-:W-:Y:S02]  /*68f0*/  IMAD.U32 R121, R42, 0x10000, RZ ;  /* 0x000100002a797824 */ /* 0x000fe400078e00ff */
[----:B------:R-:W-:Y:S01]  /*6900*/  FMUL.FTZ R125, R124, R123 ;  /* 0x0000007b7c7d7220 */ /* 0x000fe20000410000 */
[----:B------:R-:W-:Y:S01]  /*6910*/  F2FP.BF16.F32.PACK_AB R73, R73, R51 ;  /* 0x000000334949723e */ /* 0x000fe200000010ff */
[----:B------:R-:W-:Y:S01]  /*6920*/  IMAD.U32 R51, R43, 0x10000, RZ ;  /* 0x000100002b337824 */ /* 0x000fe200078e00ff */
[----:B------:R-:W-:Y:S01]  /*6930*/  F2FP.BF16.F32.PACK_AB R69, R69, R50 ;  /* 0x000000324545723e */ /* 0x000fe200000010ff */
[-C--:B------:R-:W-:Y:S01]  /*6940*/  FFMA.FTZ R125, R122, R121.reuse, -R125 ;  /* 0x000000797a7d7223 */ /* 0x080fe2000001087d */
[----:B------:R-:W-:Y:S01]  /*6950*/  FMUL.FTZ R121, R124, R121 ;  /* 0x000000797c797220 */ /* 0x000fe20000410000 */
[----:B------:R-:W-:Y:S01]  /*6960*/  IMAD.U32 R50, R68, 0x10000, RZ ;  /* 0x0001000044327824 */ /* 0x000fe200078e00ff */
[----:B------:R-:W-:-:S02]  /*6970*/  LOP3.LUT R43, R43, 0xffff0000, RZ, 0xc0, !PT ;  /* 0xffff00002b2b7812 */ /* 0x000fc400078ec0ff */
[----:B------:R-:W-:Y:S01]  /*6980*/  FFMA.FTZ R122, R122, R123, R121 ;  /* 0x0000007b7a7a7223 */ /* 0x000fe20000010079 */
[----:B------:R-:W-:Y:S02]  /*6990*/  LOP3.LUT R121, R42, 0xffff0000, RZ, 0xc0, !PT ;  /* 0xffff00002a797812 */ /* 0x000fe400078ec0ff */
[----:B------:R-:W-:Y:S01]  /*69a0*/  LOP3.LUT R42, R71, 0xffff0000, RZ, 0xc0, !PT ;  /* 0xffff0000472a7812 */ /* 0x000fe200078ec0ff */
[C---:B------:R-:W-:Y:S01]  /*69b0*/  FMUL.FTZ R71, R75.reuse, R49 ;  /* 0x000000314b477220 */ /* 0x040fe20000410000 */
[----:B------:R-:W-:Y:S01]  /*69c0*/  LOP3.LUT R68, R68, 0xffff0000, RZ, 0xc0, !PT ;  /* 0xffff000044447812 */ /* 0x000fe200078ec0ff */
[-C--:B------:R-:W-:Y:S02]  /*69d0*/  FMUL.FTZ R75, R75, R121.reuse ;  /* 0x000000794b4b7220 */ /* 0x080fe40000410000 */
[----:B------:R-:W-:Y:S01]  /*69e0*/  FFMA.FTZ R71, R42, R121, -R71 ;  /* 0x000000792a477223 */ /* 0x000fe20000010847 */
[----:B------:R-:W-:Y:S02]  /*69f0*/  IMAD.U32 R121, R40, 0x10000, RZ ;  /* 0x0001000028797824 */ /* 0x000fe400078e00ff */
[----:B------:R-:W-:Y:S01]  /*6a00*/  FFMA.FTZ R42, R42, R49, R75 ;  /* 0x000000312a2a7223 */ /* 0x000fe2000001004b */
[----:B------:R-:W-:Y:S01]  /*6a10*/  IMAD.U32 R75, R72, 0x10000, RZ ;  /* 0x00010000484b7824 */ /* 0x000fe200078e00ff */
[----:B------:R-:W-:-:S02]  /*6a20*/  LOP3.LUT R40, R40, 0xffff0000, RZ, 0xc0, !PT ;  /* 0xffff000028287812 */ /* 0x000fc400078ec0ff */
[----:B------:R-:W-:Y:S01]  /*6a30*/  F2FP.BF16.F32.PACK_AB R71, R71, R125 ;  /* 0x0000007d4747723e */ /* 0x000fe200000010ff */
[C---:B------:R-:W-:Y:S01]  /*6a40*/  FMUL.FTZ R49, R75.reuse, R51 ;  /* 0x000000334b317220 */ /* 0x040fe20000410000 */
[-C--:B------:R-:W-:Y:S01]  /*6a50*/  FMUL.FTZ R75, R75, R121.reuse ;  /* 0x000000794b4b7220 */ /* 0x080fe20000410000 */
[----:B------:R-:W-:Y:S02]  /*6a60*/  F2FP.BF16.F32.PACK_AB R42, R42, R122 ;  /* 0x0000007a2a2a723e */ /* 0x000fe400000010ff */
[C---:B------:R-:W-:Y:S01]  /*6a70*/  FFMA.FTZ R49, R50.reuse, R121, -R49 ;  /* 0x0000007932317223 */ /* 0x040fe20000010831 */
[----:B------:R-:W-:Y:S01]  /*6a80*/  FFMA.FTZ R50, R50, R51, R75 ;  /* 0x0000003332327223 */ /* 0x000fe2000001004b */
[----:B------:R-:W-:Y:S01]  /*6a90*/  LOP3.LUT R51, R72, 0xffff0000, RZ, 0xc0, !PT ;  /* 0xffff000048337812 */ /* 0x000fe200078ec0ff */
[----:B------:R-:W-:-:S04]  /*6aa0*/  IMAD.U32 R121, R74, 0x10000, RZ ;  /* 0x000100004a797824 */ /* 0x000fc800078e00ff */
        /* <DEDUP_REMOVED lines=21> */
[----:B------:R-:W-:Y:S02]  /*6c00*/  IMAD.MOV.U32 R68, RZ, RZ, R40 ;  /* 0x000000ffff447224 */ /* 0x000fe400078e0028 */
[----:B------:R-:W-:Y:S01]  /*6c10*/  IMAD.MOV.U32 R72, RZ, RZ, R43 ;  /* 0x000000ffff487224 */ /* 0x000fe200078e002b */
[----:B------:R-:W-:Y:S01]  /*6c20*/  F2FP.BF16.F32.PACK_AB R70, R70, R75 ;  /* 0x0000004b4646723e */ /* 0x000fe200000010ff */
[----:B------:R-:W-:Y:S01]  /*6c30*/  IMAD.MOV.U32 R75, RZ, RZ, R42 ;  /* 0x000000ffff4b7224 */ /* 0x000fe200078e002a */
[----:B------:R-:W-:-:S05]  /*6c40*/  F2FP.BF16.F32.PACK_AB R51, R51, R121 ;  /* 0x000000793333723e */ /* 0x000fca00000010ff */
[----:B------:R-:W-:-:S07]  /*6c50*/  IMAD.MOV.U32 R74, RZ, RZ, R51 ;  /* 0x000000ffff4a7224 */ /* 0x000fce00078e0033 */
.L_x_1602:
[----:B------:R-:W-:Y:S05]  /*6c60*/  BSYNC B3 ;  /* 0x0000000000037941 */ /* 0x000fea0003800000 */
.L_x_1601:
        /* <DEDUP_REMOVED lines=8> */
[----:B------:R-:W-:-:S05]  /*6cf0*/  LEA.HI.X R41, R41, R107, R43, 0x1, P5 ;  /* 0x0000006b29297211 */ /* 0x000fca00028f0c2b */
[----:B--2---:R2:W-:Y:S02]  /*6d00*/  STG.E.128 desc[UR4][R40.64], R68 ;  /* 0x0000004428007986 */ /* 0x0045e4000c101d04 */
[----:B--2---:R-:W-:-:S04]  /*6d10*/  @!P4 LEA R40, P5, R120, R106, 0x1 ;  /* 0x0000006a7828c211 */ /* 0x004fc800078a08ff */
[----:B------:R-:W-:-:S05]  /*6d20*/  @!P4 LEA.HI.X R41, R120, R107, R42, 0x1, P5 ;  /* 0x0000006b7829c211 */ /* 0x000fca00028f0c2a */
[----:B0-----:R0:W-:Y:S04]  /*6d30*/  @!P4 STG.E.128 desc[UR4][R40.64], R72 ;  /* 0x000000482800c986 */ /* 0x0011e8000c101d04 */
.L_x_1600:
[----:B------:R-:W-:Y:S05]  /*6d40*/  BSYNC B2 ;  /* 0x0000000000027941 */ /* 0x000fea0003800000 */
.L_x_1599:
[----:B------:R-:W-:-:S13]  /*6d50*/  ISETP.NE.AND P4, PT, R93, RZ, PT ;  /* 0x000000ff5d00720c */ /* 0x000fda0003f85270 */
[----:B------:R-:W-:Y:S05]  /*6d60*/  @!P4 BRA `(.L_x_1598) ;  /* 0x000000080014c947 */ /* 0x000fea0003800000 */
[----:B------:R-:W2:Y:S01]  /*6d70*/  LDL R42, [R1+0x28] ;  /* 0x00002800012a7983 */ /* 0x000ea20000100800 */
[----:B0-----:R-:W-:Y:S01]  /*6d80*/  SEL R40, R29, R118, !P1 ;  /* 0x000000761d287207 */ /* 0x001fe20004800000 */
[----:B------:R-:W-:Y:S01]  /*6d90*/  IMAD.SHL.U32 R43, R23, 0x40, RZ ;  /* 0x00000040172b7824 */ /* 0x000fe200078e00ff */
        /* <DEDUP_REMOVED lines=24> */
[----:B------:R-:W-:Y:S01]  /*6f20*/  SHF.R.U64 R38, R38, 0x10, R39 ;  /* 0x0000001026267819 */ /* 0x000fe20000001227 */
[----:B0-----:R-:W-:Y:S01]  /*6f30*/  IMAD.U32 R73, R49, 0x10000, RZ ;  /* 0x0001000031497824 */ /* 0x001fe200078e00ff */
[--C-:B------:R-:W-:Y:S01]  /*6f40*/  SHF.R.U32.HI R69, RZ, 0x10, R45.reuse ;  /* 0x00000010ff457819 */ /* 0x100fe2000001162d */
[----:B--2---:R-:W-:Y:S01]  /*6f50*/  IMAD.U32 R71, R41, 0x10000, RZ ;  /* 0x0001000029477824 */ /* 0x004fe200078e00ff */
        /* <DEDUP_REMOVED lines=88> */
.L_x_1604:
[----:B------:R-:W-:Y:S05]  /*74e0*/  BSYNC B2 ;  /* 0x0000000000027941 */ /* 0x000fea0003800000 */
.L_x_1603:
        /* <DEDUP_REMOVED lines=13> */
.L_x_1598:
[----:B------:R-:W-:Y:S05]  /*75c0*/  BSYNC B1 ;  /* 0x0000000000017941 */ /* 0x000fea0003800000 */
.L_x_1597:
[----:B---3--:R-:W-:Y:S02]  /*75d0*/  VIADD R37, R23, 0x20 ;  /* 0x0000002017257836 */ /* 0x008fe40000000000 */
[-C--:B--2---:R-:W-:Y:S02]  /*75e0*/  IMAD R36, R103, R112.reuse, RZ ;  /* 0x0000007067247224 */ /* 0x084fe400078e02ff */
[----:B------:R-:W-:-:S04]  /*75f0*/  IMAD.WIDE.U32 R110, R37, R112, R110 ;  /* 0x00000070256e7225 */ /* 0x000fc800078e006e */
[----:B------:R-:W-:Y:S01]  /*7600*/  IMAD R113, R37, R113, R36 ;  /* 0x0000007125717224 */ /* 0x000fe200078e0224 */
[----:B------:R-:W-:Y:S06]  /*7610*/  @P3 BRA `(.L_x_1575) ;  /* 0x0000001400203947 */ /* 0x000fec0003800000 */
[----:B------:R-:W-:Y:S01]  /*7620*/  ISETP.NE.AND P3, PT, R30, RZ, PT ;  /* 0x000000ff1e00720c */ /* 0x000fe20003f65270 */
[----:B------:R-:W-:Y:S01]  /*7630*/  BSSY B1, `(.L_x_1605) ;  /* 0x000008a000017945 */ /* 0x000fe20003800000 */
[----:B------:R-:W-:-:S11]  /*7640*/  IMAD.IADD R48, R111, 0x1, R113 ;  /* 0x000000016f307824 */ /* 0x000fd600078e0271 */
[----:B------:R-:W-:Y:S05]  /*7650*/  @!P3 BRA `(.L_x_1606) ;  /* 0x00000008001cb947 */ /* 0x000fea0003800000 */
[----:B------:R-:W2:Y:S01]  /*7660*/  LDL R38, [R1+0x24] ;  /* 0x0000240001267983 */ /* 0x000ea20000100800 */
[----:B------:R-:W-:Y:S01]  /*7670*/  SEL R36, R29, R118, !P0 ;  /* 0x000000761d247207 */ /* 0x000fe20004000000 */
[C---:B------:R-:W-:Y:S01]  /*7680*/  VIADD R39, R23.reuse, 0x20 ;  /* 0x0000002017277836 */ /* 0x040fe20000000000 */
[----:B------:R-:W-:Y:S01]  /*7690*/  ISETP.GE.AND P4, PT, R18, R116, PT ;  /* 0x000000741200720c */ /* 0x000fe20003f86270 */
[----:B0-----:R-:W-:Y:S01]  /*76a0*/  VIADD R40, R23, 0x20 ;  /* 0x0000002017287836 */ /* 0x001fe20000000000 */
[----:B------:R-:W-:Y:S01]  /*76b0*/  SHF.R.S32.HI R37, RZ, 0x1f, R36 ;  /* 0x0000001fff257819 */ /* 0x000fe20000011424 */
[----:B------:R-:W-:Y:S01]  /*76c0*/  IMAD.SHL.U32 R39, R39, 0x40, RZ ;  /* 0x0000004027277824 */ /* 0x000fe200078e00ff */
[----:B------:R-:W-:Y:S01]  /*76d0*/  BSSY B2, `(.L_x_1607) ;  /* 0x0000073000027945 */ /* 0x000fe20003800000 */
[----:B------:R-:W-:Y:S01]  /*76e0*/  IMAD.SHL.U32 R40, R40, 0x40, RZ ;  /* 0x0000004028287824 */ /* 0x000fe200078e00ff */
[----:B------:R-:W-:Y:S02]  /*76f0*/  LEA.HI R36, R37, R36, RZ, 0x4 ;  /* 0x0000002425247211 */ /* 0x000fe400078f20ff */
[----:B------:R-:W-:-:S02]  /*7700*/  LOP3.LUT R39, R39, 0x1c0, RZ, 0xc0, !PT ;  /* 0x000001c027277812 */ /* 0x000fc400078ec0ff */
[----:B------:R-:W-:Y:S02]  /*7710*/  LEA.HI.SX32 R36, R36, R35, 0x1c ;  /* 0x0000002324247211 */ /* 0x000fe400078fe2ff */
[----:B------:R-:W-:Y:S02]  /*7720*/  LOP3.LUT R40, R40, 0x1c0, RZ, 0xc0, !PT ;  /* 0x000001c028287812 */ /* 0x000fe400078ec0ff */
[----:B------:R-:W-:Y:S01]  /*7730*/  SHF.R.S32.HI R37, RZ, 0x1f, R36 ;  /* 0x0000001fff257819 */ /* 0x000fe20000011424 */
[----:B------:R-:W-:Y:S01]  /*7740*/  IMAD.SHL.U32 R44, R36, 0x8, RZ ;  /* 0x00000008242c7824 */ /* 0x000fe200078e00ff */
[----:B------:R-:W-:Y:S02]  /*7750*/  SHF.R.U32.HI R39, RZ, 0x3, R39 ;  /* 0x00000003ff277819 */ /* 0x000fe40000011627 */
[----:B------:R-:W-:Y:S02]  /*7760*/  LEA.HI R37, R37, R36, RZ, 0x3 ;  /* 0x0000002425257211 */ /* 0x000fe400078f18ff */
[----:B------:R-:W-:-:S02]  /*7770*/  LOP3.LUT R36, R40, 0x38, R44, 0xf8, !PT ;  /* 0x0000003828247812 */ /* 0x000fc400078ef82c */
[----:B------:R-:W-:Y:S01]  /*7780*/  ISETP.GE.AND P3, PT, R44, R117, PT ;  /* 0x000000752c00720c */ /* 0x000fe20003f66270 */
[----:B------:R-:W-:Y:S01]  /*7790*/  IMAD.SHL.U32 R37, R37, 0x200, RZ ;  /* 0x0000020025257824 */ /* 0x000fe200078e00ff */
[----:B------:R-:W-:-:S04]  /*77a0*/  LOP3.LUT R36, R36, R39, RZ, 0x3c, !PT ;  /* 0x0000002724247212 */ /* 0x000fc800078e3cff */
[----:B------:R-:W-:-:S04]  /*77b0*/  LOP3.LUT R37, R37, 0x7ffff000, RZ, 0xc0, !PT ;  /* 0x7ffff00025257812 */ /* 0x000fc800078ec0ff */
[----:B--2---:R-:W-:Y:S01]  /*77c0*/  IADD3 R36, R36, R37, R38 ;  /* 0x0000002524247210 */ /* 0x004fe20007ffe026 */
[----:B------:R-:W-:-:S04]  /*77d0*/  IMAD R37, R17, 0x4000, R5 ;  /* 0x0000400011257824 */ /* 0x000fc800078e0205 */
[----:B------:R-:W-:Y:S02]  /*77e0*/  IMAD R39, R17, 0x4000, R36 ;  /* 0x0000400011277824 */ /* 0x000fe400078e0224 */
[--C-:B------:R-:W-:Y:S02]  /*77f0*/  IMAD R37, R37, 0x2, R16.reuse ;  /* 0x0000000225257824 */ /* 0x100fe400078e0210 */
[----:B------:R-:W-:-:S04]  /*7800*/  IMAD R40, R39, 0x2, R16 ;  /* 0x0000000227287824 */ /* 0x000fc800078e0210 */
[----:B------:R-:W0:Y:S04]  /*7810*/  LDS.128 R36, [R37+0x20400] ;  /* 0x0204000025247984 */ /* 0x000e280000000c00 */
[----:B------:R-:W2:Y:S01]  /*7820*/  LDS.128 R40, [R40+0x20400] ;  /* 0x0204000028287984 */ /* 0x000ea20000000c00 */
[----:B------:R-:W-:Y:S05]  /*7830*/  @P4 BRA `(.L_x_1608) ;  /* 0x0000000400704947 */ /* 0x000fea0003800000 */
[----:B------:R-:W-:Y:S01]  /*7840*/  SHF.R.U32.HI R46, RZ, 0x10, R65 ;  /* 0x00000010ff2e7819 */ /* 0x000fe20000011641 */
[----:B--2---:R-:W-:Y:S01]  /*7850*/  IMAD.U32 R51, R41, 0x10000, RZ ;  /* 0x0001000029337824 */ /* 0x004fe200078e00ff */
[----:B------:R-:W-:Y:S01]  /*7860*/  SHF.R.U32.HI R50, RZ, 0x10, R57 ;  /* 0x00000010ff327819 */ /* 0x000fe20000011639 */
[----:B0-----:R-:W-:Y:S01]  /*7870*/  IMAD.U32 R45, R37, 0x10000, RZ ;  /* 0x00010000252d7824 */ /* 0x001fe200078e00ff */
[----:B------:R-:W-:Y:S01]  /*7880*/  PRMT R47, R133, 0x5432, R46 ;  /* 0x00005432852f7816 */ /* 0x000fe2000000002e */
[----:B------:R-:W-:Y:S01]  /*7890*/  IMAD.U32 R70, R43, 0x10000, RZ ;  /* 0x000100002b467824 */ /* 0x000fe200078e00ff */
[----:B------:R-:W-:Y:S02]  /*78a0*/  PRMT R50, R131, 0x5432, R50 ;  /* 0x0000543283327816 */ /* 0x000fe40000000032 */
        /* <DEDUP_REMOVED lines=9> */
[----:B------:R-:W-:Y:S01]  /*7940*/  FFMA.FTZ R46, R45, R46, -R68 ;  /* 0x0000002e2d2e7223 */ /* 0x000fe20000010844 */
[----:B------:R-:W-:Y:S01]  /*7950*/  PRMT R64, R133, 0x5410, R64 ;  /* 0x0000541085407816 */ /* 0x000fe20000000040 */
[----:B------:R-:W-:Y:S01]  /*7960*/  FFMA.FTZ R45, R45, R49, R51 ;  /* 0x000000312d2d7223 */ /* 0x000fe20000010033 */
[----:B------:R-:W-:Y:S01]  /*7970*/  LOP3.LUT R49, R41, 0xffff0000, RZ, 0xc0, !PT ;  /* 0xffff000029317812 */ /* 0x000fe200078ec0ff */
[----:B------:R-:W-:Y:S01]  /*7980*/  IMAD.U32 R57, R40, 0x10000, RZ ;  /* 0x0001000028397824 */ /* 0x000fe200078e00ff */
[----:B------:R-:W-:-:S03]  /*7990*/  PRMT R56, R131, 0x5410, R56 ;  /* 0x0000541083387816 */ /* 0x000fc60000000038 */
[C---:B------:R-:W-:Y:S01]  /*79a0*/  FMUL.FTZ R41, R49.reuse, R47 ;  /* 0x0000002f31297220 */ /* 0x040fe20000410000 */
[----:B------:R-:W-:-:S03]  /*79b0*/  FMUL.FTZ R49, R49, R50 ;  /* 0x0000003231317220 */ /* 0x000fc60000410000 */
[C---:B------:R-:W-:Y:S01]  /*79c0*/  FFMA.FTZ R41, R37.reuse, R50, -R41 ;  /* 0x0000003225297223 */ /* 0x040fe20000010829 */
[----:B------:R-:W-:Y:S01]  /*79d0*/  FFMA.FTZ R37, R37, R47, R49 ;  /* 0x0000002f25257223 */ /* 0x000fe20000010031 */
[----:B------:R-:W-:Y:S01]  /*79e0*/  SHF.R.U32.HI R49, RZ, 0x10, R67 ;  /* 0x00000010ff317819 */ /* 0x000fe20000011643 */
[C---:B------:R-:W-:Y:S01]  /*79f0*/  IMAD.U32 R50, R39.reuse, 0x10000, RZ ;  /* 0x0001000027327824 */ /* 0x040fe200078e00ff */
[----:B------:R-:W-:Y:S02]  /*7a00*/  SHF.R.U32.HI R47, RZ, 0x10, R59 ;  /* 0x00000010ff2f7819 */ /* 0x000fe4000001163b */
[----:B------:R-:W-:Y:S02]  /*7a10*/  PRMT R49, R132, 0x5432, R49 ;  /* 0x0000543284317816 */ /* 0x000fe40000000031 */
[----:B------:R-:W-:Y:S02]  /*7a20*/  PRMT R47, R130, 0x5432, R47 ;  /* 0x00005432822f7816 */ /* 0x000fe4000000002f */
[----:B------:R-:W-:Y:S01]  /*7a30*/  LOP3.LUT R39, R39, 0xffff0000, RZ, 0xc0, !PT ;  /* 0xffff000027277812 */ /* 0x000fe200078ec0ff */
[C---:B------:R-:W-:Y:S01]  /*7a40*/  IMAD.U32 R51, R49.reuse, 0x10000, RZ ;  /* 0x0001000031337824 */ /* 0x040fe200078e00ff */
[----:B------:R-:W-:Y:S01]  /*7a50*/  LOP3.LUT R49, R49, 0xffff0000, RZ, 0xc0, !PT ;  /* 0xffff000031317812 */ /* 0x000fe200078ec0ff */
[C---:B------:R-:W-:Y:S01]  /*7a60*/  IMAD.U32 R68, R47.reuse, 0x10000, RZ ;  /* 0x000100002f447824 */ /* 0x040fe200078e00ff */
[----:B------:R-:W-:Y:S01]  /*7a70*/  LOP3.LUT R47, R47, 0xffff0000, RZ, 0xc0, !PT ;  /* 0xffff00002f2f7812 */ /* 0x000fe200078ec0ff */
[-C--:B------:R-:W-:Y:S01]  /*7a80*/  FMUL.FTZ R69, R70, R51.reuse ;  /* 0x0000003346457220 */ /* 0x080fe20000410000 */
[----:B------:R-:W-:Y:S01]  /*7a90*/  SHF.R.U64 R67, R66, 0x10, R67 ;  /* 0x0000001042437819 */ /* 0x000fe20000001243 */
[-C--:B------:R-:W-:Y:S01]  /*7aa0*/  FMUL.FTZ R70, R70, R68.reuse ;  /* 0x0000004446467220 */ /* 0x080fe20000410000 */
[----:B------:R-:W-:Y:S01]  /*7ab0*/  SHF.R.U64 R59, R58, 0x10, R59 ;  /* 0x000000103a3b7819 */ /* 0x000fe2000000123b */
[----:B------:R-:W-:Y:S01]  /*7ac0*/  FFMA.FTZ R69, R50, R68, -R69 ;  /* 0x0000004432457223 */ /* 0x000fe20000010845 */
[----:B------:R-:W-:Y:S01]  /*7ad0*/  PRMT R132, R132, 0x5410, R67 ;  /* 0x0000541084847816 */ /* 0x000fe20000000043 */
[----:B------:R-:W-:Y:S01]  /*7ae0*/  FFMA.FTZ R70, R50, R51, R70 ;  /* 0x0000003332467223 */ /* 0x000fe20000010046 */
[----:B------:R-:W-:-:S02]  /*7af0*/  LOP3.LUT R50, R43, 0xffff0000, RZ, 0xc0, !PT ;  /* 0xffff00002b327812 */ /* 0x000fc400078ec0ff */
[----:B------:R-:W-:Y:S01]  /*7b00*/  PRMT R130, R130, 0x5410, R59 ;  /* 0x0000541082827816 */ /* 0x000fe2000000003b */
[C---:B------:R-:W-:Y:S01]  /*7b10*/  IMAD.U32 R58, R132.reuse, 0x10000, RZ ;  /* 0x00010000843a7824 */ /* 0x040fe200078e00ff */
[----:B------:R-:W-:Y:S01]  /*7b20*/  LOP3.LUT R59, R132, 0xffff0000, RZ, 0xc0, !PT ;  /* 0xffff0000843b7812 */ /* 0x000fe200078ec0ff */
[C---:B------:R-:W-:Y:S01]  /*7b30*/  FMUL.FTZ R43, R50.reuse, R49 ;  /* 0x00000031322b7220 */ /* 0x040fe20000410000 */
[-C--:B------:R-:W-:Y:S01]  /*7b40*/  FMUL.FTZ R50, R50, R47.reuse ;  /* 0x0000002f32327220 */ /* 0x080fe20000410000 */
[----:B------:R-:W-:Y:S02]  /*7b50*/  F2FP.BF16.F32.PACK_AB R41, R41, R46 ;  /* 0x0000002e2929723e */ /* 0x000fe400000010ff */
[C---:B------:R-:W-:Y:S01]  /*7b60*/  FFMA.FTZ R43, R39.reuse, R47, -R43 ;  /* 0x0000002f272b7223 */ /* 0x040fe2000001082b */
[----:B------:R-:W-:Y:S01]  /*7b70*/  FFMA.FTZ R50, R39, R49, R50 ;  /* 0x0000003127327223 */ /* 0x000fe20000010032 */
[----:B------:R-:W-:Y:S01]  /*7b80*/  IMAD.U32 R47, R64, 0x10000, RZ ;  /* 0x00010000402f7824 */ /* 0x000fe200078e00ff */
[----:B------:R-:W-:Y:S01]  /*7b90*/  F2FP.BF16.F32.PACK_AB R45, R37, R45 ;  /* 0x0000002d252d723e */ /* 0x000fe200000010ff */
[C---:B------:R-:W-:Y:S01]  /*7ba0*/  IMAD.U32 R49, R56.reuse, 0x10000, RZ ;  /* 0x0001000038317824 */ /* 0x040fe200078e00ff */
[----:B------:R-:W-:Y:S01]  /*7bb0*/  LOP3.LUT R56, R56, 0xffff0000, RZ, 0xc0, !PT ;  /* 0xffff000038387812 */ /* 0x000fe200078ec0ff */
[----:B------:R-:W-:Y:S01]  /*7bc0*/  FMUL.FTZ R51, R57, R47 ;  /* 0x0000002f39337220 */ /* 0x000fe20000410000 */
[----:B------:R-:W-:-:S02]  /*7bd0*/  IMAD.U32 R39, R36, 0x10000, RZ ;  /* 0x0001000024277824 */ /* 0x000fc400078e00ff */
[----:B------:R-:W-:Y:S01]  /*7be0*/  FMUL.FTZ R57, R57, R49 ;  /* 0x0000003139397220 */ /* 0x000fe20000410000 */
[----:B------:R-:W-:Y:S01]  /*7bf0*/  F2FP.BF16.F32.PACK_AB R43, R43, R69 ;  /* 0x000000452b2b723e */ /* 0x000fe200000010ff */
[----:B------:R-:W-:Y:S02]  /*7c00*/  IMAD.MOV.U32 R37, RZ, RZ, R41 ;  /* 0x000000ffff257224 */ /* 0x000fe400078e0029 */
[C---:B------:R-:W-:Y:S01]  /*7c10*/  FFMA.FTZ R51, R39.reuse, R49, -R51 ;  /* 0x0000003127337223 */ /* 0x040fe20000010833 */
[----:B------:R-:W-:Y:S01]  /*7c20*/  FFMA.FTZ R57, R39, R47, R57 ;  /* 0x0000002f27397223 */ /* 0x000fe20000010039 */
[----:B------:R-:W-:Y:S01]  /*7c30*/  LOP3.LUT R39, R40, 0xffff0000, RZ, 0xc0, !PT ;  /* 0xffff000028277812 */ /* 0x000fe200078ec0ff */
[----:B------:R-:W-:Y:S01]  /*7c40*/  IMAD.MOV.U32 R41, RZ, RZ, R45 ;  /* 0x000000ffff297224 */ /* 0x000fe200078e002d */
[----:B------:R-:W-:Y:S02]  /*7c50*/  LOP3.LUT R40, R64, 0xffff0000, RZ, 0xc0, !PT ;  /* 0xffff000040287812 */ /* 0x000fe400078ec0ff */
[----:B------:R-:W-:-:S02]  /*7c60*/  LOP3.LUT R47, R36, 0xffff0000, RZ, 0xc0, !PT ;  /* 0xffff0000242f7812 */ /* 0x000fc400078ec0ff */
[----:B------:R-:W-:Y:S01]  /*7c70*/  F2FP.BF16.F32.PACK_AB R50, R50, R70 ;  /* 0x000000463232723e */ /* 0x000fe200000010ff */
[C---:B------:R-:W-:Y:S01]  /*7c80*/  FMUL.FTZ R36, R39.reuse, R40 ;  /* 0x0000002827247220 */ /* 0x040fe20000410000 */
[----:B------:R-:W-:-:S03]  /*7c90*/  FMUL.FTZ R39, R39, R56 ;  /* 0x0000003827277220 */ /* 0x000fc60000410000 */
[C---:B------:R-:W-:Y:S01]  /*7ca0*/  FFMA.FTZ R36, R47.reuse, R56, -R36 ;  /* 0x000000382f247223 */ /* 0x040fe20000010824 */
[----:B------:R-:W-:Y:S01]  /*7cb0*/  FFMA.FTZ R40, R47, R40, R39 ;  /* 0x000000282f287223 */ /* 0x000fe20000010027 */
[C---:B------:R-:W-:Y:S01]  /*7cc0*/  IMAD.U32 R39, R42.reuse, 0x10000, RZ ;  /* 0x000100002a277824 */ /* 0x040fe200078e00ff */
[----:B------:R-:W-:Y:S01]  /*7cd0*/  LOP3.LUT R42, R42, 0xffff0000, RZ, 0xc0, !PT ;  /* 0xffff00002a2a7812 */ /* 0x000fe200078ec0ff */
[----:B------:R-:W-:Y:S01]  /*7ce0*/  IMAD.U32 R56, R130, 0x10000, RZ ;  /* 0x0001000082387824 */ /* 0x000fe200078e00ff */
[----:B------:R-:W-:Y:S01]  /*7cf0*/  F2FP.BF16.F32.PACK_AB R36, R36, R51 ;  /* 0x000000332424723e */ /* 0x000fe200000010ff */
[C---:B------:R-:W-:Y:S02]  /*7d00*/  IMAD.U32 R47, R38.reuse, 0x10000, RZ ;  /* 0x00010000262f7824 */ /* 0x040fe400078e00ff */
[C---:B------:R-:W-:Y:S01]  /*7d10*/  FMUL.FTZ R64, R39.reuse, R58 ;  /* 0x0000003a27407220 */ /* 0x040fe20000410000 */
[-C--:B------:R-:W-:Y:S01]  /*7d20*/  FMUL.FTZ R49, R39, R56.reuse ;  /* 0x0000003827317220 */ /* 0x080fe20000410000 */
[----:B------:R-:W-:Y:S01]  /*7d30*/  LOP3.LUT R38, R38, 0xffff0000, RZ, 0xc0, !PT ;  /* 0xffff000026267812 */ /* 0x000fe200078ec0ff */
[----:B------:R-:W-:Y:S01]  /*7d40*/  FMUL.FTZ R65, R42, R59 ;  /* 0x0000003b2a417220 */ /* 0x000fe20000410000 */
[C---:B------:R-:W-:Y:S01]  /*7d50*/  FFMA.FTZ R39, R47.reuse, R56, -R64 ;  /* 0x000000382f277223 */ /* 0x040fe20000010840 */
[----:B------:R-:W-:Y:S01]  /*7d60*/  FFMA.FTZ R47, R47, R58, R49 ;  /* 0x0000003a2f2f7223 */ /* 0x000fe20000010031 */
[----:B------:R-:W-:-:S02]  /*7d70*/  LOP3.LUT R49, R130, 0xffff0000, RZ, 0xc0, !PT ;  /* 0xffff000082317812 */ /* 0x000fc400078ec0ff */
[----:B------:R-:W-:-:S03]  /*7d80*/  F2FP.BF16.F32.PACK_AB R40, R40, R57 ;  /* 0x000000392828723e */ /* 0x000fc600000010ff */
[-C--:B------:R-:W-:Y:S01]  /*7d90*/  FMUL.FTZ R56, R42, R49.reuse ;  /* 0x000000312a387220 */ /* 0x080fe20000410000 */
[----:B------:R-:W-:-:S03]  /*7da0*/  FFMA.FTZ R42, R38, R49, -R65 ;  /* 0x00000031262a7223 */ /* 0x000fc60000010841 */
[----:B------:R-:W-:Y:S02]  /*7db0*/  FFMA.FTZ R56, R38, R59, R56 ;  /* 0x0000003b26387223 */ /* 0x000fe40000010038 */
[----:B------:R-:W-:Y:S01]  /*7dc0*/  F2FP.BF16.F32.PACK_AB R38, R42, R39 ;  /* 0x000000272a26723e */ /* 0x000fe200000010ff */
[----:B------:R-:W-:Y:S02]  /*7dd0*/  IMAD.MOV.U32 R39, RZ, RZ, R43 ;  /* 0x000000ffff277224 */ /* 0x000fe400078e002b */
[----:B------:R-:W-:Y:S01]  /*7de0*/  F2FP.BF16.F32.PACK_AB R42, R56, R47 ;  /* 0x0000002f382a723e */ /* 0x000fe200000010ff */
[----:B------:R-:W-:-:S07]  /*7df0*/  IMAD.MOV.U32 R43, RZ, RZ, R50 ;  /* 0x000000ffff2b7224 */ /* 0x000fce00078e0032 */
.L_x_1608:
[----:B------:R-:W-:Y:S05]  /*7e00*/  BSYNC B2 ;  /* 0x0000000000027941 */ /* 0x000fea0003800000 */
.L_x_1607:
[----:B------:R-:W-:Y:S01]  /*7e10*/  IADD3 R45, P4, P5, R88, R110, R90 ;  /* 0x0000006e582d7210 */ /* 0x000fe20007d9e05a */
[----:B------:R-:W-:Y:S01]  /*7e20*/  ULDC.64 UR4, c[0x0][0x208] ;  /* 0x0000820000047ab9 */ /* 0x000fe20000000a00 */
[----:B------:R-:W-:Y:S02]  /*7e30*/  @!P3 SHF.R.S32.HI R49, RZ, 0x1f, R44 ;  /* 0x0000001fff31b819 */ /* 0x000fe4000001142c */
[----:B------:R-:W-:Y:S02]  /*7e40*/  IADD3.X R56, R0, R48, R96, P4, P5 ;  /* 0x0000003000387210 */ /* 0x000fe400027ea460 */
[----:B------:R-:W-:-:S04]  /*7e50*/  @!P3 IADD3 R47, P4, P5, R88, R110, R44 ;  /* 0x0000006e582fb210 */ /* 0x000fc80007d9e02c */
[----:B------:R-:W-:Y:S02]  /*7e60*/  @!P3 IADD3.X R50, R0, R48, R49, P4, P5 ;  /* 0x000000300032b210 */ /* 0x000fe400027ea431 */
[-C--:B------:R-:W-:Y:S02]  /*7e70*/  LEA R44, P4, R45, R106.reuse, 0x1 ;  /* 0x0000006a2d2c7211 */ /* 0x080fe400078808ff */
[----:B------:R-:W-:Y:S02]  /*7e80*/  @!P3 LEA R46, P5, R47, R106, 0x1 ;  /* 0x0000006a2f2eb211 */ /* 0x000fe400078a08ff */
[-C--:B------:R-:W-:Y:S02]  /*7e90*/  LEA.HI.X R45, R45, R107.reuse, R56, 0x1, P4 ;  /* 0x0000006b2d2d7211 */ /* 0x080fe400020f0c38 */
[----:B------:R-:W-:-:S03]  /*7ea0*/  @!P3 LEA.HI.X R47, R47, R107, R50, 0x1, P5 ;  /* 0x0000006b2f2fb211 */ /* 0x000fc600028f0c32 */
[----:B0-----:R3:W-:Y:S04]  /*7eb0*/  STG.E.128 desc[UR4][R44.64], R36 ;  /* 0x000000242c007986 */ /* 0x0017e8000c101d04 */
[----:B--2---:R3:W-:Y:S02]  /*7ec0*/  @!P3 STG.E.128 desc[UR4][R46.64], R40 ;  /* 0x000000282e00b986 */ /* 0x0047e4000c101d04 */
.L_x_1606:
[----:B------:R-:W-:Y:S05]  /*7ed0*/  BSYNC B1 ;  /* 0x0000000000017941 */ /* 0x000fea0003800000 */
.L_x_1605:
[----:B------:R-:W-:-:S13]  /*7ee0*/  ISETP.NE.AND P3, PT, R93, RZ, PT ;  /* 0x000000ff5d00720c */ /* 0x000fda0003f65270 */
[----:B------:R-:W-:Y:S05]  /*7ef0*/  @!P3 BRA `(.L_x_1575) ;  /* 0x0000000800e8b947 */ /* 0x000fea0003800000 */
[----:B---3--:R-:W2:Y:S01]  /*7f00*/  LDL R38, [R1+0x24] ;  /* 0x0000240001267983 */ /* 0x008ea20000100800 */
[----:B------:R-:W-:Y:S01]  /*7f10*/  SEL R118, R29, R118, !P1 ;  /* 0x000000761d767207 */ /* 0x000fe20004800000 */
[C---:B------:R-:W-:Y:S01]  /*7f20*/  VIADD R39, R23.reuse, 0x20 ;  /* 0x0000002017277836 */ /* 0x040fe20000000000 */
[----:B------:R-:W-:Y:S01]  /*7f30*/  IADD3 R45, P3, P4, R88, R110, R92 ;  /* 0x0000006e582d7210 */ /* 0x000fe20007c7e05c */
[----:B------:R-:W-:Y:S01]  /*7f40*/  VIADD R36, R23, 0x20 ;  /* 0x0000002017247836 */ /* 0x000fe20000000000 */
[----:B------:R-:W-:Y:S01]  /*7f50*/  SHF.R.S32.HI R37, RZ, 0x1f, R118 ;  /* 0x0000001fff257819 */ /* 0x000fe20000011476 */
[----:B------:R-:W-:Y:S01]  /*7f60*/  IMAD.SHL.U32 R39, R39, 0x40, RZ ;  /* 0x0000004027277824 */ /* 0x000fe200078e00ff */
[----:B------:R-:W-:Y:S01]  /*7f70*/  IADD3.X R46, R0, R48, R97, P3, P4 ;  /* 0x00000030002e7210 */ /* 0x000fe20001fe8461 */
[----:B------:R-:W-:Y:S01]  /*7f80*/  IMAD.SHL.U32 R36, R36, 0x40, RZ ;  /* 0x0000004024247824 */ /* 0x000fe200078e00ff */
[----:B------:R-:W-:Y:S01]  /*7f90*/  LEA.HI R118, R37, R118, RZ, 0x4 ;  /* 0x0000007625767211 */ /* 0x000fe200078f20ff */
[----:B------:R-:W-:Y:S01]  /*7fa0*/  BSSY B1, `(.L_x_1609) ;  /* 0x0000074000017945 */ /* 0x000fe20003800000 */
        /* <DEDUP_REMOVED lines=10> */
[----:B------:R-:W-:Y:S02]  /*8050*/  LOP3.LUT R36, R36, R39, RZ, 0x3c, !PT ;  /* 0x0000002724247212 */ /* 0x000fe400078e3cff */
[----:B------:R-:W-:Y:S02]  /*8060*/  LEA R44, P3, R45, R106, 0x1 ;  /* 0x0000006a2d2c7211 */ /* 0x000fe400078608ff */
[----:B------:R-:W-:Y:S02]  /*8070*/  LOP3.LUT R37, R37, 0x7ffff000, RZ, 0xc0, !PT ;  /* 0x7ffff00025257812 */ /* 0x000fe400078ec0ff */
[----:B------:R-:W-:Y:S02]  /*8080*/  LEA.HI.X R45, R45, R107, R46, 0x1, P3 ;  /* 0x0000006b2d2d7211 */ /* 0x000fe400018f0c2e */
[----:B--2---:R-:W-:Y:S01]  /*8090*/  IADD3 R36, R36, R37, R38 ;  /* 0x0000002524247210 */ /* 0x004fe20007ffe026 */
[----:B------:R-:W-:-:S04]  /*80a0*/  IMAD R37, R17, 0x4000, R7 ;  /* 0x0000400011257824 */ /* 0x000fc800078e0207 */
[----:B------:R-:W-:Y:S02]  /*80b0*/  IMAD R39, R17, 0x4000, R36 ;  /* 0x0000400011277824 */ /* 0x000fe400078e0224 */
[--C-:B------:R-:W-:Y:S02]  /*80c0*/  IMAD R37, R37, 0x2, R16.reuse ;  /* 0x0000000225257824 */ /* 0x100fe400078e0210 */
[----:B0-----:R-:W-:-:S04]  /*80d0*/  IMAD R40, R39, 0x2, R16 ;  /* 0x0000000227287824 */ /* 0x001fc800078e0210 */
[----:B------:R-:W0:Y:S04]  /*80e0*/  LDS.128 R36, [R37+0x20400] ;  /* 0x0204000025247984 */ /* 0x000e280000000c00 */
[----:B------:R-:W2:Y:S01]  /*80f0*/  LDS.128 R40, [R40+0x20400] ;  /* 0x0204000028287984 */ /* 0x000ea20000000c00 */
[----:B------:R-:W-:Y:S05]  /*8100*/  @P4 BRA `(.L_x_1610) ;  /* 0x0000000400744947 */ /* 0x000fea0003800000 */
[--C-:B------:R-:W-:Y:S01]  /*8110*/  SHF.R.U64 R50, R60, 0x10, R61.reuse ;  /* 0x000000103c327819 */ /* 0x100fe2000000123d */
[----:B0-----:R-:W-:Y:S01]  /*8120*/  IMAD.U32 R58, R39, 0x10000, RZ ;  /* 0x00010000273a7824 */ /* 0x001fe200078e00ff */
[----:B------:R-:W-:Y:S01]  /*8130*/  SHF.R.U32.HI R60, RZ, 0x10, R61 ;  /* 0x00000010ff3c7819 */ /* 0x000fe2000001163d */
[----:B--2---:R-:W-:Y:S01]  /*8140*/  IMAD.U32 R61, R41, 0x10000, RZ ;  /* 0x00010000293d7824 */ /* 0x004fe200078e00ff */
[--C-:B------:R-:W-:Y:S01]  /*8150*/  SHF.R.U64 R49, R52, 0x10, R53.reuse ;  /* 0x0000001034317819 */ /* 0x100fe20000001235 */
[----:B------:R-:W-:Y:S01]  /*8160*/  IMAD.U32 R52, R37, 0x10000, RZ ;  /* 0x0001000025347824 */ /* 0x000fe200078e00ff */
[----:B------:R-:W-:Y:S01]  /*8170*/  SHF.R.U32.HI R53, RZ, 0x10, R53 ;  /* 0x00000010ff357819 */ /* 0x000fe20000011635 */
[----:B------:R-:W-:Y:S01]  /*8180*/  IMAD.U32 R57, R38, 0x10000, RZ ;  /* 0x0001000026397824 */ /* 0x000fe200078e00ff */
[----:B------:R-:W-:Y:S02]  /*8190*/  PRMT R60, R127, 0x5432, R60 ;  /* 0x000054327f3c7816 */ /* 0x000fe4000000003c */
[----:B------:R-:W-:-:S02]  /*81a0*/  PRMT R49, R128, 0x5432, R49 ;  /* 0x0000543280317816 */ /* 0x000fc40000000031 */
[----:B------:R-:W-:Y:S01]  /*81b0*/  PRMT R128, R128, 0x5410, R53 ;  /* 0x0000541080807816 */ /* 0x000fe20000000035 */
[----:B------:R-:W-:Y:S01]  /*81c0*/  IMAD.U32 R64, R60, 0x10000, RZ ;  /* 0x000100003c407824 */ /* 0x000fe200078e00ff */
[----:B------:R-:W-:Y:S01]  /*81d0*/  SHF.R.U64 R51, R62, 0x10, R63 ;  /* 0x000000103e337819 */ /* 0x000fe2000000123f */
[----:B------:R-:W-:Y:S01]  /*81e0*/  IMAD.U32 R62, R43, 0x10000, RZ ;  /* 0x000100002b3e7824 */ /* 0x000fe200078e00ff */
[----:B------:R-:W-:Y:S01]  /*81f0*/  PRMT R127, R127, 0x5410, R50 ;  /* 0x000054107f7f7816 */ /* 0x000fe20000000032 */
[----:B------:R-:W-:Y:S01]  /*8200*/  IMAD.U32 R50, R128, 0x10000, RZ ;  /* 0x0001000080327824 */ /* 0x000fe200078e00ff */
[----:B------:R-:W-:Y:S01]  /*8210*/  SHF.R.U64 R46, R54, 0x10, R55 ;  /* 0x00000010362e7819 */ /* 0x000fe20000001237 */
[C---:B------:R-:W-:Y:S01]  /*8220*/  FMUL.FTZ R53, R61.reuse, R64 ;  /* 0x000000403d357220 */ /* 0x040fe20000410000 */
[----:B------:R-:W-:Y:S01]  /*8230*/  SHF.R.U32.HI R63, RZ, 0x10, R63 ;  /* 0x00000010ff3f7819 */ /* 0x000fe2000001163f */
[-C--:B------:R-:W-:Y:S01]  /*8240*/  FMUL.FTZ R61, R61, R50.reuse ;  /* 0x000000323d3d7220 */ /* 0x080fe20000410000 */
[----:B------:R-:W-:Y:S01]  /*8250*/  SHF.R.U32.HI R54, RZ, 0x10, R55 ;  /* 0x00000010ff367819 */ /* 0x000fe20000011637 */
[C---:B------:R-:W-:Y:S01]  /*8260*/  FFMA.FTZ R50, R52.reuse, R50, -R53 ;  /* 0x0000003234327223 */ /* 0x040fe20000010835 */
[----:B------:R-:W-:Y:S01]  /*8270*/  PRMT R46, R129, 0x5432, R46 ;  /* 0x00005432812e7816 */ /* 0x000fe2000000002e */
[----:B------:R-:W-:Y:S01]  /*8280*/  FFMA.FTZ R52, R52, R64, R61 ;  /* 0x0000004034347223 */ /* 0x000fe2000001003d */
[----:B------:R-:W-:-:S02]  /*8290*/  PRMT R63, R126, 0x5432, R63 ;  /* 0x000054327e3f7816 */ /* 0x000fc4000000003f */
[----:B------:R-:W-:Y:S01]  /*82a0*/  LOP3.LUT R56, R41, 0xffff0000, RZ, 0xc0, !PT ;  /* 0xffff000029387812 */ /* 0x000fe200078ec0ff */
[----:B------:R-:W-:Y:S01]  /*82b0*/  IMAD.U32 R41, R40, 0x10000, RZ ;  /* 0x0001000028297824 */ /* 0x000fe200078e00ff */
[----:B------:R-:W-:Y:S01]  /*82c0*/  PRMT R129, R129, 0x5410, R54 ;  /* 0x0000541081817816 */ /* 0x000fe20000000036 */
[----:B------:R-:W-:Y:S01]  /*82d0*/  IMAD.U32 R65, R63, 0x10000, RZ ;  /* 0x000100003f417824 */ /* 0x000fe200078e00ff */
[----:B------:R-:W-:Y:S02]  /*82e0*/  LOP3.LUT R60, R60, 0xffff0000, RZ, 0xc0, !PT ;  /* 0xffff00003c3c7812 */ /* 0x000fe400078ec0ff */
[----:B------:R-:W-:Y:S01]  /*82f0*/  LOP3.LUT R53, R128, 0xffff0000, RZ, 0xc0, !PT ;  /* 0xffff000080357812 */ /* 0x000fe200078ec0ff */
[----:B------:R-:W-:Y:S01]  /*8300*/  IMAD.U32 R61, R129, 0x10000, RZ ;  /* 0x00010000813d7824 */ /* 0x000fe200078e00ff */
[----:B------:R-:W-:Y:S01]  /*8310*/  LOP3.LUT R55, R37, 0xffff0000, RZ, 0xc0, !PT ;  /* 0xffff000025377812 */ /* 0x000fe200078ec0ff */
[CC--:B------:R-:W-:Y:S01]  /*8320*/  FMUL.FTZ R54, R56.reuse, R60.reuse ;  /* 0x0000003c38367220 */ /* 0x0c0fe20000410000 */
[----:B------:R-:W-:Y:S01]  /*8330*/  LOP3.LUT R43, R43, 0xffff0000, RZ, 0xc0, !PT ;  /* 0xffff00002b2b7812 */ /* 0x000fe200078ec0ff */
[----:B------:R-:W-:Y:S01]  /*8340*/  FMUL.FTZ R56, R56, R53 ;  /* 0x0000003538387220 */ /* 0x000fe20000410000 */
[C---:B------:R-:W-:Y:S01]  /*8350*/  FMUL.FTZ R67, R62.reuse, R65 ;  /* 0x000000413e437220 */ /* 0x040fe20000410000 */
[----:B------:R-:W-:Y:S01]  /*8360*/  LOP3.LUT R64, R63, 0xffff0000, RZ, 0xc0, !PT ;  /* 0xffff00003f407812 */ /* 0x000fe200078ec0ff */
[C---:B------:R-:W-:Y:S01]  /*8370*/  FFMA.FTZ R53, R55.reuse, R53, -R54 ;  /* 0x0000003537357223 */ /* 0x040fe20000010836 */
[-C--:B------:R-:W-:Y:S01]  /*8380*/  FMUL.FTZ R62, R62, R61.reuse ;  /* 0x0000003d3e3e7220 */ /* 0x080fe20000410000 */
[----:B------:R-:W-:Y:S01]  /*8390*/  FFMA.FTZ R55, R55, R60, R56 ;  /* 0x0000003c37377223 */ /* 0x000fe20000010038 */
[----:B------:R-:W-:Y:S01]  /*83a0*/  LOP3.LUT R60, R129, 0xffff0000, RZ, 0xc0, !PT ;  /* 0xffff0000813c7812 */ /* 0x000fe200078ec0ff */
[C---:B------:R-:W-:Y:S01]  /*83b0*/  FFMA.FTZ R54, R58.reuse, R61, -R67 ;  /* 0x0000003d3a367223 */ /* 0x040fe20000010843 */
[----:B------:R-:W-:Y:S01]  /*83c0*/  LOP3.LUT R39, R39, 0xffff0000, RZ, 0xc0, !PT ;  /* 0xffff000027277812 */ /* 0x000fe200078ec0ff */
[----:B------:R-:W-:Y:S01]  /*83d0*/  FFMA.FTZ R58, R58, R65, R62 ;  /* 0x000000413a3a7223 */ /* 0x000fe2000001003e */
[----:B------:R-:W-:Y:S01]  /*83e0*/  FMUL.FTZ R66, R43, R64 ;  /* 0x000000402b427220 */ /* 0x000fe20000410000 */
[----:B------:R-:W-:Y:S01]  /*83f0*/  IMAD.U32 R56, R49, 0x10000, RZ ;  /* 0x0001000031387824 */ /* 0x000fe200078e00ff */
[----:B------:R-:W-:Y:S01]  /*8400*/  LOP3.LUT R40, R40, 0xffff0000, RZ, 0xc0, !PT ;  /* 0xffff000028287812 */ /* 0x000fe200078ec0ff */
[----:B------:R-:W-:-:S02]  /*8410*/  IMAD.U32 R62, R127, 0x10000, RZ ;  /* 0x000100007f3e7824 */ /* 0x000fc400078e00ff */
[-C--:B------:R-:W-:Y:S01]  /*8420*/  FMUL.FTZ R68, R43, R60.reuse ;  /* 0x0000003c2b447220 */ /* 0x080fe20000410000 */
[----:B------:R-:W-:Y:S01]  /*8430*/  LOP3.LUT R127, R127, 0xffff0000, RZ, 0xc0, !PT ;  /* 0xffff00007f7f7812 */ /* 0x000fe200078ec0ff */
[----:B------:R-:W-:Y:S01]  /*8440*/  FFMA.FTZ R43, R39, R60, -R66 ;  /* 0x0000003c272b7223 */ /* 0x000fe20000010842 */
[----:B------:R-:W-:Y:S01]  /*8450*/  LOP3.LUT R49, R49, 0xffff0000, RZ, 0xc0, !PT ;  /* 0xffff000031317812 */ /* 0x000fe200078ec0ff */
[----:B------:R-:W-:Y:S01]  /*8460*/  IMAD.U32 R37, R36, 0x10000, RZ ;  /* 0x0001000024257824 */ /* 0x000fe200078e00ff */
[----:B------:R-:W-:Y:S01]  /*8470*/  PRMT R51, R126, 0x5410, R51 ;  /* 0x000054107e337816 */ /* 0x000fe20000000033 */
[C---:B------:R-:W-:Y:S01]  /*8480*/  FMUL.FTZ R60, R41.reuse, R62 ;  /* 0x0000003e293c7220 */ /* 0x040fe20000410000 */
[----:B------:R-:W-:Y:S01]  /*8490*/  FMUL.FTZ R61, R41, R56 ;  /* 0x00000038293d7220 */ /* 0x000fe20000410000 */
[----:B------:R-:W-:Y:S01]  /*84a0*/  LOP3.LUT R36, R36, 0xffff0000, RZ, 0xc0, !PT ;  /* 0xffff000024247812 */ /* 0x000fe200078ec0ff */
[----:B------:R-:W-:Y:S01]  /*84b0*/  FMUL.FTZ R63, R40, R127 ;  /* 0x0000007f283f7220 */ /* 0x000fe20000410000 */
[----:B------:R-:W-:Y:S01]  /*84c0*/  LOP3.LUT R59, R38, 0xffff0000, RZ, 0xc0, !PT ;  /* 0xffff0000263b7812 */ /* 0x000fe200078ec0ff */
[----:B------:R-:W-:Y:S01]  /*84d0*/  FMUL.FTZ R65, R40, R49 ;  /* 0x0000003128417220 */ /* 0x000fe20000410000 */
[----:B------:R-:W-:-:S02]  /*84e0*/  IMAD.U32 R38, R42, 0x10000, RZ ;  /* 0x000100002a267824 */ /* 0x000fc400078e00ff */
[C---:B------:R-:W-:Y:S01]  /*84f0*/  FFMA.FTZ R41, R37.reuse, R56, -R60 ;  /* 0x0000003825297223 */ /* 0x040fe2000001083c */
[----:B------:R-:W-:Y:S01]  /*8500*/  FFMA.FTZ R61, R37, R62, R61 ;  /* 0x0000003e253d7223 */ /* 0x000fe2000001003d */
[C---:B------:R-:W-:Y:S01]  /*8510*/  IMAD.U32 R40, R51.reuse, 0x10000, RZ ;  /* 0x0001000033287824 */ /* 0x040fe200078e00ff */
[----:B------:R-:W-:Y:S01]  /*8520*/  LOP3.LUT R42, R42, 0xffff0000, RZ, 0xc0, !PT ;  /* 0xffff00002a2a7812 */ /* 0x000fe200078ec0ff */
[----:B------:R-:W-:Y:S01]  /*8530*/  IMAD.U32 R37, R46, 0x10000, RZ ;  /* 0x000100002e257824 */ /* 0x000fe200078e00ff */
[----:B------:R-:W-:Y:S01]  /*8540*/  LOP3.LUT R51, R51, 0xffff0000, RZ, 0xc0, !PT ;  /* 0xffff000033337812 */ /* 0x000fe200078ec0ff */
[----:B------:R-:W-:Y:S01]  /*8550*/  FFMA.FTZ R56, R36, R49, -R63 ;  /* 0x0000003124387223 */ /* 0x000fe2000001083f */
[----:B------:R-:W-:Y:S01]  /*8560*/  LOP3.LUT R46, R46, 0xffff0000, RZ, 0xc0, !PT ;  /* 0xffff00002e2e7812 */ /* 0x000fe200078ec0ff */
[C---:B------:R-:W-:Y:S01]  /*8570*/  FMUL.FTZ R60, R38.reuse, R40 ;  /* 0x00000028263c7220 */ /* 0x040fe20000410000 */
[----:B------:R-:W-:Y:S01]  /*8580*/  FMUL.FTZ R49, R38, R37 ;  /* 0x0000002526317220 */ /* 0x000fe20000410000 */
[----:B------:R-:W-:Y:S01]  /*8590*/  FFMA.FTZ R39, R39, R64, R68 ;  /* 0x0000004027277223 */ /* 0x000fe20000010044 */
[C---:B------:R-:W-:Y:S01]  /*85a0*/  FMUL.FTZ R38, R42.reuse, R51 ;  /* 0x000000332a267220 */ /* 0x040fe20000410000 */
[-C--:B------:R-:W-:Y:S01]  /*85b0*/  FMUL.FTZ R42, R42, R46.reuse ;  /* 0x0000002e2a2a7220 */ /* 0x080fe20000410000 */
[----:B------:R-:W-:Y:S01]  /*85c0*/  FFMA.FTZ R36, R36, R127, R65 ;  /* 0x0000007f24247223 */ /* 0x000fe20000010041 */
[----:B------:R-:W-:Y:S01]  /*85d0*/  FFMA.FTZ R60, R57, R37, -R60 ;  /* 0x00000025393c7223 */ /* 0x000fe2000001083c */
[----:B------:R-:W-:Y:S01]  /*85e0*/  FFMA.FTZ R37, R59, R46, -R38 ;  /* 0x0000002e3b257223 */ /* 0x000fe20000010826 */
[----:B------:R-:W-:Y:S01]  /*85f0*/  F2FP.BF16.F32.PACK_AB R43, R43, R54 ;  /* 0x000000362b2b723e */ /* 0x000fe200000010ff */
[----:B------:R-:W-:Y:S01]  /*8600*/  FFMA.FTZ R49, R57, R40, R49 ;  /* 0x0000002839317223 */ /* 0x000fe20000010031 */
[----:B------:R-:W-:Y:S01]  /*8610*/  F2FP.BF16.F32.PACK_AB R41, R56, R41 ;  /* 0x000000293829723e */ /* 0x000fe200000010ff */
[----:B------:R-:W-:Y:S01]  /*8620*/  FFMA.FTZ R42, R59, R51, R42 ;  /* 0x000000333b2a7223 */ /* 0x000fe2000001002a */
[----:B------:R-:W-:-:S02]  /*8630*/  F2FP.BF16.F32.PACK_AB R50, R53, R50 ;  /* 0x000000323532723e */ /* 0x000fc400000010ff */
[----:B------:R-:W-:Y:S02]  /*8640*/  F2FP.BF16.F32.PACK_AB R52, R55, R52 ;  /* 0x000000343734723e */ /* 0x000fe400000010ff */
[----:B------:R-:W-:Y:S01]  /*8650*/  F2FP.BF16.F32.PACK_AB R58, R39, R58 ;  /* 0x0000003a273a723e */ /* 0x000fe200000010ff */
[----:B------:R-:W-:Y:S01]  /*8660*/  IMAD.MOV.U32 R39, RZ, RZ, R43 ;  /* 0x000000ffff277224 */ /* 0x000fe200078e002b */
[----:B------:R-:W-:Y:S01]  /*8670*/  F2FP.BF16.F32.PACK_AB R40, R36, R61 ;  /* 0x0000003d2428723e */ /* 0x000fe200000010ff */
[----:B------:R-:W-:Y:S01]  /*8680*/  IMAD.MOV.U32 R36, RZ, RZ, R41 ;  /* 0x000000ffff247224 */ /* 0x000fe200078e0029 */
[----:B------:R-:W-:Y:S01]  /*8690*/  F2FP.BF16.F32.PACK_AB R38, R37, R60 ;  /* 0x0000003c2526723e */ /* 0x000fe200000010ff */
[----:B------:R-:W-:Y:S01]  /*86a0*/  IMAD.MOV.U32 R37, RZ, RZ, R50 ;  /* 0x000000ffff257224 */ /* 0x000fe200078e0032 */
[----:B------:R-:W-:Y:S01]  /*86b0*/  F2FP.BF16.F32.PACK_AB R42, R42, R49 ;  /* 0x000000312a2a723e */ /* 0x000fe200000010ff */
[----:B------:R-:W-:Y:S02]  /*86c0*/  IMAD.MOV.U32 R41, RZ, RZ, R52 ;  /* 0x000000ffff297224 */ /* 0x000fe400078e0034 */
[----:B------:R-:W-:-:S07]  /*86d0*/  IMAD.MOV.U32 R43, RZ, RZ, R58 ;  /* 0x000000ffff2b7224 */ /* 0x000fce00078e003a */
.L_x_1610:
[----:B------:R-:W-:Y:S05]  /*86e0*/  BSYNC B1 ;  /* 0x0000000000017941 */ /* 0x000fea0003800000 */
.L_x_1609:
[----:B------:R-:W-:Y:S01]  /*86f0*/  ISETP.GE.AND P3, PT, R47, R117, PT ;  /* 0x000000752f00720c */ /* 0x000fe20003f66270 */
[----:B------:R-:W-:Y:S02]  /*8700*/  ULDC.64 UR4, c[0x0][0x208] ;  /* 0x0000820000047ab9 */ /* 0x000fe40000000a00 */
[----:B0-----:R4:W-:Y:S10]  /*8710*/  STG.E.128 desc[UR4][R44.64], R36 ;  /* 0x000000242c007986 */ /* 0x0019f4000c101d04 */
[----:B------:R-:W-:Y:S05]  /*8720*/  @P3 BRA `(.L_x_1575) ;  /* 0x0000000000dc3947 */ /* 0x000fea0003800000 */
[--C-:B------:R-:W-:Y:S01]  /*8730*/  IADD3 R110, P3, P4, R88, R110, R47.reuse ;  /* 0x0000006e586e7210 */ /* 0x100fe20007c7e02f */
[----:B------:R-:W-:Y:S01]  /*8740*/  ULDC.64 UR4, c[0x0][0x208] ;  /* 0x0000820000047ab9 */ /* 0x000fe20000000a00 */
[----:B------:R-:W-:-:S04]  /*8750*/  SHF.R.S32.HI R47, RZ, 0x1f, R47 ;  /* 0x0000001fff2f7819 */ /* 0x000fc8000001142f */
[----:B------:R-:W-:Y:S02]  /*8760*/  IADD3.X R48, R0, R48, R47, P3, P4 ;  /* 0x0000003000307210 */ /* 0x000fe40001fe842f */
[----:B------:R-:W-:-:S04]  /*8770*/  LEA R106, P3, R110, R106, 0x1 ;  /* 0x0000006a6e6a7211 */ /* 0x000fc800078608ff */
[----:B------:R-:W-:-:S05]  /*8780*/  LEA.HI.X R107, R110, R107, R48, 0x1, P3 ;  /* 0x0000006b6e6b7211 */ /* 0x000fca00018f0c30 */
[----:B--2---:R0:W-:Y:S01]  /*8790*/  STG.E.128 desc[UR4][R106.64], R40 ;  /* 0x000000286a007986 */ /* 0x0041e2000c101d04 */
[----:B------:R-:W-:Y:S05]  /*87a0*/  BRA `(.L_x_1575) ;  /* 0x0000000000bc7947 */ /* 0x000fea0003800000 */
.L_x_1550:
[----:B------:R-:W2:Y:S02]  /*87b0*/  LDL R36, [R1+0x20] ;  /* 0x0000200001247983 */ /* 0x000ea40000100800 */
[----:B--2---:R-:W-:-:S13]  /*87c0*/  R2UR UR4, R36 ;  /* 0x00000000240472ca */ /* 0x004fda00000e0000 */
[----:B------:R-:W-:-:S06]  /*87d0*/  UISETP.NE.AND UP0, UPT, UR4, 0x3, UPT ;  /* 0x000000030400788c */ /* 0x000fcc000bf05270 */
[----:B------:R-:W-:-:S13]  /*87e0*/  PLOP3.LUT P2, PT, PT, PT, UP0, 0x80, 0x0 ;  /* 0x000000000000781c */ /* 0x000fda0003f4f008 */
[----:B------:R-:W-:Y:S05]  /*87f0*/  @!P2 BRA `(.L_x_1611) ;  /* 0x000000000004a947 */ /* 0x000fea0003800000 */
[----:B------:R-:W-:Y:S01]  /*8800*/  BPT.TRAP 0x1 ;  /* 0x000000040000795c */ /* 0x000fe20000300000 */
.L_x_1611:
[----:B------:R-:W-:Y:S01]  /*8810*/  IMAD R99, R17, 0x8, R16 ;  /* 0x0000000811637824 */ /* 0x000fe200078e0210 */
[----:B------:R-:W-:Y:S01]  /*8820*/  SHF.L.U32 R109, R236, 0x1f, RZ ;  /* 0x0000001fec6d7819 */ /* 0x000fe200000006ff */
[----:B------:R-:W-:Y:S01]  /*8830*/  IMAD R105, R25, -0x40, R2 ;  /* 0xffffffc019697824 */ /* 0x000fe200078e0202 */
[----:B------:R-:W-:Y:S02]  /*8840*/  BSSY B1, `(.L_x_1612) ;  /* 0x0000005000017945 */ /* 0x000fe40003800000 */
[----:B------:R-:W0:Y:S02]  /*8850*/  SYNCS.PHASECHK.TRANS64.TRYWAIT P3, [R99+URZ+0x30890], R109 ;  /* 0x0308906d630075a7 */ /* 0x000e24000806017f */
[----:B------:R-:W-:-:S04]  /*8860*/  VIMNMX R105, R105, 0x40, PT ;  /* 0x0000004069697848 */ /* 0x000fc80003fe0100 */
[----:B------:R-:W-:Y:S01]  /*8870*/  ISETP.GE.AND P4, PT, R23, R105, PT ;  /* 0x000000691700720c */ /* 0x000fe20003f86270 */
[----:B0-----:R-:W-:-:S12]  /*8880*/  @!P3 BRA `(.L_x_1613) ;  /* 0x0000026c004cb947 */ /* 0x001fd80003800000 */
.L_x_2030:
[----:B------:R-:W-:Y:S05]  /*8890*/  BSYNC B1 ;  /* 0x0000000000017941 */ /* 0x000fea0003800000 */
.L_x_1612:
[----:B------:R-:W-:Y:S04]  /*88a0*/  BSSY B1, `(.L_x_1614) ;  /* 0x000000f000017945 */ /* 0x000fe80003800000 */
[----:B------:R-:W-:Y:S05]  /*88b0*/  @P4 BRA `(.L_x_1615) ;  /* 0x0000000000344947 */ /* 0x000fea0003800000 */
[----:B------:R-:W-:Y:S01]  /*88c0*/  ISETP.NE.AND P5, PT, R30, RZ, PT ;  /* 0x000000ff1e00720c */ /* 0x000fe20003fa5270 */
[----:B------:R-:W-:Y:S01]  /*88d0*/  ULDC.64 UR4, c[0x0][0x208] ;  /* 0x0000820000047ab9 */ /* 0x000fe20000000a00 */
[----:B------:R-:W-:Y:S02]  /*88e0*/  ISETP.NE.AND P4, PT, R93, RZ, PT ;  /* 0x000000ff5d00720c */ /* 0x000fe40003f85270 */
[----:B------:R-:W-:-:S09]  /*88f0*/  ISETP.NE.AND P3, PT, R94, RZ, PT ;  /* 0x000000ff5e00720c */ /* 0x000fd20003f65270 */
[----:B------:R-:W1:Y:S04]  /*8900*/  @P5 LDS.128 R36, [R102+0x20400] ;  /* 0x0204000066245984 */ /* 0x000e680000000c00 */
[----:B------:R-:W2:Y:S04]  /*8910*/  @P3 LDS.128 R40, [R102+0x24400] ;  /* 0x0244000066283984 */ /* 0x000ea80000000c00 */
[----:B-1----:R-:W-:Y:S01]  /*8920*/  @P5 STG.E.128 desc[UR4][R50.64], R36 ;  /* 0x0000002432005986 */ /* 0x002fe2000c101d04 */
[----:B------:R-:W-:-:S03]  /*8930*/  ISETP.NE.AND P5, PT, R95, RZ, PT ;  /* 0x000000ff5f00720c */ /* 0x000fc60003fa5270 */
[----:B------:R-:W1:Y:S04]  /*8940*/  @P4 LDS.128 R36, [R102+0x22400] ;  /* 0x0224000066244984 */ /* 0x000e680000000c00 */
[----:B--2---:R-:W-:Y:S06]  /*8950*/  @P3 STG.E.128 desc[UR4][R50.64+0x100], R40 ;  /* 0x0001002832003986 */ /* 0x004fec000c101d04 */
[----:B------:R-:W2:Y:S04]  /*8960*/  @P5 LDS.128 R44, [R102+0x26400] ;  /* 0x02640000662c5984 */ /* 0x000ea80000000c00 */
[----:B-1----:R1:W-:Y:S04]  /*8970*/  @P4 STG.E.128 desc[UR4][R50.64+0x80], R36 ;  /* 0x0000802432004986 */ /* 0x0023e8000c101d04 */
[----:B--2---:R1:W-:Y:S02]  /*8980*/  @P5 STG.E.128 desc[UR4][R50.64+0x180], R44 ;  /* 0x0001802c32005986 */ /* 0x0043e4000c101d04 */
.L_x_1615:
[----:B------:R-:W-:Y:S05]  /*8990*/  BSYNC B1 ;  /* 0x0000000000017941 */ /* 0x000fea0003800000 */
.L_x_1614:
[----:B-1----:R-:W-:-:S05]  /*89a0*/  VIADD R36, R23, 0x20 ;  /* 0x0000002017247836 */ /* 0x002fca0000000000 */
[----:B------:R-:W-:-:S13]  /*89b0*/  ISETP.GE.AND P3, PT, R36, R105, PT ;  /* 0x000000692400720c */ /* 0x000fda0003f66270 */
        /* <DEDUP_REMOVED lines=14> */
.L_x_1575:
[----:B------:R-:W-:Y:S05]  /*8aa0*/  BSYNC B0 ;  /* 0x0000000000007941 */ /* 0x000fea0003800000 */
.L_x_1549:
[----:B-1234-:R-:W1:Y:S01]  /*8ab0*/  S2R R36, SR_TID.X ;  /* 0x0000000000247919 */ /* 0x01ee620000002100 */
        /* <DEDUP_REMOVED lines=8> */
[----:B-1----:R-:W-:Y:S01]  /*8b40*/  LOP3.LUT R36, R36, 0x7f, RZ, 0xc0, !PT ;  /* 0x0000007f24247812 */ /* 0x002fe200078ec0ff */
[----:B--2---:R1:W-:Y:S03]  /*8b50*/  BAR.SYNC.DEFER_BLOCKING R108, 0x80 ;  /* 0x0002006c0000751d */ /* 0x0043e60000010000 */
[----:B------:R-:W-:-:S13]  /*8b60*/  ISETP.NE.AND P3, PT, R36, RZ, PT ;  /* 0x000000ff2400720c */ /* 0x000fda0003f65270 */
[----:B------:R-:W-:-:S05]  /*8b70*/  @!P3 VIADD R36, R99, 0x308a0 ;  /* 0x000308a06324b836 */ /* 0x000fca0000000000 */
[----:B------:R-:W-:-:S04]  /*8b80*/  @!P3 PRMT R36, RZ, 0x654, R36 ;  /* 0x00000654ff24b816 */ /* 0x000fc80000000024 */
[----:B------:R1:W-:Y:S01]  /*8b90*/  @!P3 SYNCS.ARRIVE.TRANS64.RED.A1T0 RZ, [R36+URZ], RZ ;  /* 0x000000ff24ffb9a7 */ /* 0x0003e2000810043f */
[----:B------:R-:W-:Y:S05]  /*8ba0*/  @!P2 BRA `(.L_x_1617) ;  /* 0x000000000004a947 */ /* 0x000fea0003800000 */
[----:B------:R-:W-:Y:S01]  /*8bb0*/  BPT.TRAP 0x1 ;  /* 0x000000040000795c */ /* 0x000fe20000300000 */
.L_x_1617:
[----:B------:R-:W-:Y:S05]  /*8bc0*/  BSYNC B0 ;  /* 0x0000000000007941 */ /* 0x000fea0003800000 */
.L_x_1616:
[----:B------:R-:W2:Y:S01]  /*8bd0*/  SYNCS.PHASECHK.TRANS64.TRYWAIT P2, [R99+URZ+0x308b0], R109 ;  /* 0x0308b06d630075a7 */ /* 0x000ea2000804017f */
[----:B------:R-:W-:Y:S01]  /*8be0*/  ULDC.64 UR4, c[0x0][0x318] ;  /* 0x0000c60000047ab9 */ /* 0x000fe20000000a00 */
[----:B------:R-:W-:Y:S01]  /*8bf0*/  ULDC.64 UR60, c[0x0][0x328] ;  /* 0x0000ca00003c7ab9 */ /* 0x000fe20000000a00 */
[----:B-1----:R-:W-:Y:S01]  /*8c00*/  IMAD.U32 R36, RZ, RZ, UR5 ;  /* 0x00000005ff247e24 */ /* 0x002fe2000f8e00ff */
[----:B------:R-:W-:Y:S01]  /*8c10*/  BSSY B0, `(.L_x_1618) ;  /* 0x0000007000007945 */ /* 0x000fe20003800000 */
[----:B------:R-:W-:Y:S01]  /*8c20*/  IMAD.U32 R37, RZ, RZ, UR4 ;  /* 0x00000004ff257e24 */ /* 0x000fe2000f8e00ff */
[----:B------:R-:W-:Y:S01]  /*8c30*/  ISETP.GE.AND P4, PT, R23, R105, PT ;  /* 0x000000691700720c */ /* 0x000fe20003f86270 */
[----:B------:R-:W-:Y:S01]  /*8c40*/  IMAD.WIDE R48, R25, 0x40, R76 ;  /* 0x0000004019307825 */ /* 0x000fe200078e024c */
[----:B------:R1:W-:Y:S04]  /*8c50*/  STL [R1], R36 ;  /* 0x0000002401007387 */ /* 0x0003e80000100800 */
[----:B------:R1:W-:Y:S02]  /*8c60*/  STL [R1+0x4], R37 ;  /* 0x0000042501007387 */ /* 0x0003e40000100800 */
[----:B-12---:R-:W-:Y:S05]  /*8c70*/  @!P2 BRA `(.L_x_1619) ;  /* 0x000002680064a947 */ /* 0x006fea0003800000 */
.L_x_2031:
[----:B------:R-:W-:Y:S05]  /*8c80*/  BSYNC B0 ;  /* 0x0000000000007941 */ /* 0x000fea0003800000 */
.L_x_1618:
[----:B------:R-:W-:Y:S04]  /*8c90*/  BSSY B0, `(.L_x_1620) ;  /* 0x000001e000007945 */ /* 0x000fe80003800000 */
[----:B------:R-:W-:Y:S05]  /*8ca0*/  @P4 BRA `(.L_x_1621) ;  /* 0x0000000000704947 */ /* 0x000fea0003800000 */
[----:B------:R-:W2:Y:S01]  /*8cb0*/  LDL R37, [R1+0x4] ;  /* 0x0000040001257983 */ /* 0x000ea20000100800 */
[----:B------:R-:W-:-:S03]  /*8cc0*/  ULDC UR6, c[0x0][0x2f4] ;  /* 0x0000bd0000067ab9 */ /* 0x000fc60000000800 */
[----:B------:R-:W3:Y:S04]  /*8cd0*/  LDL R36, [R1] ;  /* 0x0000000001247983 */ /* 0x000ee80000100800 */
[----:B------:R-:W4:Y:S04]  /*8ce0*/  LDL R44, [R1+0xc] ;  /* 0x00000c00012c7983 */ /* 0x000f280000100800 */
[----:B0-----:R-:W5:Y:S01]  /*8cf0*/  LDL R42, [R1+0x10] ;  /* 0x00001000012a7983 */ /* 0x001f620000100800 */
[----:B------:R-:W-:Y:S01]  /*8d00*/  ISETP.GE.AND P5, PT, R18, UR6, PT ;  /* 0x0000000612007c0c */ /* 0x000fe2000bfa6270 */
[----:B------:R-:W-:Y:S01]  /*8d10*/  IMAD R43, R49, UR60, RZ ;  /* 0x0000003c312b7c24 */ /* 0x000fe2000f8e02ff */
[----:B------:R-:W-:Y:S01]  /*8d20*/  ISETP.GE.AND P4, PT, R221, UR6, PT ;  /* 0x00000006dd007c0c */ /* 0x000fe2000bf86270 */
[----:B------:R-:W-:-:S02]  /*8d30*/  IMAD.MOV.U32 R40, RZ, RZ, R86 ;  /* 0x000000ffff287224 */ /* 0x000fc400078e0056 */
[----:B------:R-:W-:Y:S02]  /*8d40*/  IMAD.MOV.U32 R41, RZ, RZ, R98 ;  /* 0x000000ffff297224 */ /* 0x000fe400078e0062 */
[C---:B------:R-:W-:Y:S02]  /*8d50*/  IMAD R43, R48.reuse, UR61, R43 ;  /* 0x0000003d302b7c24 */ /* 0x040fe4000f8e022b */
[----:B------:R-:W-:-:S04]  /*8d60*/  IMAD.WIDE.U32 R40, R48, UR60, R40 ;  /* 0x0000003c30287c25 */ /* 0x000fc8000f8e0028 */
[----:B------:R-:W-:Y:S01]  /*8d70*/  IMAD.IADD R41, R41, 0x1, R43 ;  /* 0x0000000129297824 */ /* 0x000fe200078e022b */
[----:B--2---:R-:W-:Y:S02]  /*8d80*/  R2UR UR4, R37 ;  /* 0x00000000250472ca */ /* 0x004fe400000e0000 */
[----:B---3--:R-:W-:Y:S02]  /*8d90*/  R2UR UR7, R36 ;  /* 0x00000000240772ca */ /* 0x008fe400000e0000 */
[----:B------:R-:W0:Y:S09]  /*8da0*/  @!P5 LDS.128 R36, [R102+0x400] ;  /* 0x000400006624d984 */ /* 0x000e320000000c00 */
[----:B------:R-:W-:Y:S01]  /*8db0*/  LEA R50, P2, R40, UR4, 0x1 ;  /* 0x0000000428327c11 */ /* 0x000fe2000f8408ff */
[----:B------:R-:W-:-:S03]  /*8dc0*/  ULDC.64 UR4, c[0x0][0x208] ;  /* 0x0000820000047ab9 */ /* 0x000fc60000000a00 */
[----:B------:R-:W-:Y:S02]  /*8dd0*/  LEA.HI.X R51, R40, UR7, R41, 0x1, P2 ;  /* 0x0000000728337c11 */ /* 0x000fe400090f0c29 */
[----:B----4-:R-:W-:-:S03]  /*8de0*/  ISETP.GE.AND P2, PT, R44, UR6, PT ;  /* 0x000000062c007c0c */ /* 0x010fc6000bf46270 */
[----:B0-----:R-:W-:Y:S01]  /*8df0*/  @!P5 STG.E.128 desc[UR4][R50.64], R36 ;  /* 0x000000243200d986 */ /* 0x001fe2000c101d04 */
[----:B-----5:R-:W-:-:S03]  /*8e00*/  ISETP.GE.AND P5, PT, R42, UR6, PT ;  /* 0x000000062a007c0c */ /* 0x020fc6000bfa6270 */
[----:B------:R-:W0:Y:S06]  /*8e10*/  @!P4 LDS.128 R36, [R102+0x2400] ;  /* 0x002400006624c984 */ /* 0x000e2c0000000c00 */
[----:B------:R-:W2:Y:S04]  /*8e20*/  @!P2 LDS.128 R40, [R102+0x4400] ;  /* 0x004400006628a984 */ /* 0x000ea80000000c00 */
[----:B------:R-:W3:Y:S04]  /*8e30*/  @!P5 LDS.128 R44, [R102+0x6400] ;  /* 0x00640000662cd984 */ /* 0x000ee80000000c00 */
[----:B0-----:R4:W-:Y:S04]  /*8e40*/  @!P4 STG.E.128 desc[UR4][R50.64+0x80], R36 ;  /* 0x000080243200c986 */ /* 0x0019e8000c101d04 */
[----:B--2---:R4:W-:Y:S04]  /*8e50*/  @!P2 STG.E.128 desc[UR4][R50.64+0x100], R40 ;  /* 0x000100283200a986 */ /* 0x0049e8000c101d04 */
[----:B---3--:R4:W-:Y:S02]  /*8e60*/  @!P5 STG.E.128 desc[UR4][R50.64+0x180], R44 ;  /* 0x0001802c3200d986 */ /* 0x0089e4000c101d04 */
.L_x_1621:
[----:B------:R-:W-:Y:S05]  /*8e70*/  BSYNC B0 ;  /* 0x0000000000007941 */ /* 0x000fea0003800000 */
.L_x_1620:
[----:B----4-:R-:W-:Y:S01]  /*8e80*/  VIADD R36, R23, 0x20 ;  /* 0x0000002017247836 */ /* 0x010fe20000000000 */
[----:B------:R-:W-:Y:S04]  /*8e90*/  BSSY B0, `(.L_x_1622) ;  /* 0x0000023000007945 */ /* 0x000fe80003800000 */
[----:B------:R-:W-:-:S13]  /*8ea0*/  ISETP.GE.AND P2, PT, R36, R105, PT ;  /* 0x000000692400720c */ /* 0x000fda0003f46270 */
[----:B------:R-:W-:Y:S05]  /*8eb0*/  @P2 BRA `(.L_x_1623) ;  /* 0x0000000000802947 */ /* 0x000fea0003800000 */
[----:B------:R-:W2:Y:S01]  /*8ec0*/  LDL R36, [R1] ;  /* 0x0000000001247983 */ /* 0x000ea20000100800 */
[----:B------:R-:W-:-:S03]  /*8ed0*/  ULDC UR6, c[0x0][0x2f4] ;  /* 0x0000bd0000067ab9 */ /* 0x000fc60000000800 */
[----:B------:R-:W3:Y:S04]  /*8ee0*/  LDL R39, [R1+0xc] ;  /* 0x00000c0001277983 */ /* 0x000ee80000100800 */
[----:B------:R-:W4:Y:S04]  /*8ef0*/  LDL R38, [R1+0x10] ;  /* 0x0000100001267983 */ /* 0x000f280000100800 */
[----:B------:R-:W5:Y:S01]  /*8f00*/  LDL R37, [R1+0x4] ;  /* 0x0000040001257983 */ /* 0x000f620000100800 */
[----:B------:R-:W-:Y:S01]  /*8f10*/  ISETP.GE.AND P2, PT, R18, UR6, PT ;  /* 0x0000000612007c0c */ /* 0x000fe2000bf46270 */
[----:B0-----:R-:W-:Y:S01]  /*8f20*/  IMAD.MOV.U32 R40, RZ, RZ, R86 ;  /* 0x000000ffff287224 */ /* 0x001fe200078e0056 */
[----:B------:R-:W-:Y:S01]  /*8f30*/  IADD3 R43, P4, R48, 0x20, RZ ;  /* 0x00000020302b7810 */ /* 0x000fe20007f9e0ff */
[----:B------:R-:W-:Y:S01]  /*8f40*/  IMAD.MOV.U32 R41, RZ, RZ, R98 ;  /* 0x000000ffff297224 */ /* 0x000fe200078e0062 */
[----:B------:R-:W-:-:S03]  /*8f50*/  ISETP.GE.AND P5, PT, R221, UR6, PT ;  /* 0x00000006dd007c0c */ /* 0x000fc6000bfa6270 */
[----:B------:R-:W-:Y:S02]  /*8f60*/  IMAD.X R48, RZ, RZ, R49, P4 ;  /* 0x000000ffff307224 */ /* 0x000fe400020e0631 */
[----:B------:R-:W-:-:S04]  /*8f70*/  IMAD.WIDE.U32 R40, R43, UR60, R40 ;  /* 0x0000003c2b287c25 */ /* 0x000fc8000f8e0028 */
[----:B------:R-:W-:-:S04]  /*8f80*/  IMAD R48, R48, UR60, RZ ;  /* 0x0000003c30307c24 */ /* 0x000fc8000f8e02ff */
[----:B------:R-:W-:-:S04]  /*8f90*/  IMAD R43, R43, UR61, R48 ;  /* 0x0000003d2b2b7c24 */ /* 0x000fc8000f8e0230 */
[----:B------:R-:W-:Y:S01]  /*8fa0*/  IMAD.IADD R41, R41, 0x1, R43 ;  /* 0x0000000129297824 */ /* 0x000fe200078e022b */
[----:B--2---:R-:W-:Y:S01]  /*8fb0*/  R2UR UR7, R36 ;  /* 0x00000000240772ca */ /* 0x004fe200000e0000 */
[----:B---3--:R-:W-:Y:S02]  /*8fc0*/  IMAD.MOV.U32 R44, RZ, RZ, R39 ;  /* 0x000000ffff2c7224 */ /* 0x008fe400078e0027 */
[----:B----4-:R-:W-:Y:S01]  /*8fd0*/  IMAD.MOV.U32 R42, RZ, RZ, R38 ;  /* 0x000000ffff2a7224 */ /* 0x010fe200078e0026 */
[----:B-----5:R-:W-:Y:S02]  /*8fe0*/  R2UR UR4, R37 ;  /* 0x00000000250472ca */ /* 0x020fe400000e0000 */
[----:B------:R-:W0:Y:S11]  /*8ff0*/  @!P2 LDS.128 R36, [R102+0x1400] ;  /* 0x001400006624a984 */ /* 0x000e360000000c00 */
[----:B------:R-:W-:Y:S01]  /*9000*/  LEA R48, P4, R40, UR4, 0x1 ;  /* 0x0000000428307c11 */ /* 0x000fe2000f8808ff */
[----:B------:R-:W-:-:S03]  /*9010*/  ULDC.64 UR4, c[0x0][0x208] ;  /* 0x0000820000047ab9 */ /* 0x000fc60000000a00 */
[----:B------:R-:W-:Y:S02]  /*9020*/  LEA.HI.X R49, R40, UR7, R41, 0x1, P4 ;  /* 0x0000000728317c11 */ /* 0x000fe4000a0f0c29 */
[----:B------:R-:W-:-:S03]  /*9030*/  ISETP.GE.AND P4, PT, R44, UR6, PT ;  /* 0x000000062c007c0c */ /* 0x000fc6000bf86270 */
[----:B0-----:R-:W-:Y:S01]  /*9040*/  @!P2 STG.E.128 desc[UR4][R48.64], R36 ;  /* 0x000000243000a986 */ /* 0x001fe2000c101d04 */
[----:B------:R-:W-:-:S03]  /*9050*/  ISETP.GE.AND P2, PT, R42, UR6, PT ;  /* 0x000000062a007c0c */ /* 0x000fc6000bf46270 */
[----:B------:R-:W0:Y:S06]  /*9060*/  @!P5 LDS.128 R36, [R102+0x3400] ;  /* 0x003400006624d984 */ /* 0x000e2c0000000c00 */
[----:B------:R-:W2:Y:S04]  /*9070*/  @!P4 LDS.128 R40, [R102+0x5400] ;  /* 0x005400006628c984 */ /* 0x000ea80000000c00 */
[----:B------:R-:W3:Y:S04]  /*9080*/  @!P2 LDS.128 R44, [R102+0x7400] ;  /* 0x00740000662ca984 */ /* 0x000ee80000000c00 */
[----:B0-----:R4:W-:Y:S04]  /*9090*/  @!P5 STG.E.128 desc[UR4][R48.64+0x80], R36 ;  /* 0x000080243000d986 */ /* 0x0019e8000c101d04 */
[----:B--2---:R4:W-:Y:S04]  /*90a0*/  @!P4 STG.E.128 desc[UR4][R48.64+0x100], R40 ;  /* 0x000100283000c986 */ /* 0x0049e8000c101d04 */
[----:B---3--:R4:W-:Y:S02]  /*90b0*/  @!P2 STG.E.128 desc[UR4][R48.64+0x180], R44 ;  /* 0x0001802c3000a986 */ /* 0x0089e4000c101d04 */
.L_x_1623:
[----:B------:R-:W-:Y:S05]  /*90c0*/  BSYNC B0 ;  /* 0x0000000000007941 */ /* 0x000fea0003800000 */
.L_x_1622:
[----:B------:R-:W-:Y:S01]  /*90d0*/  @!PT LDS RZ, [RZ] ;  /* 0x00000000fffff984 */ /* 0x000fe20000000800 */
[----:B------:R-:W-:Y:S01]  /*90e0*/  @!PT LDS RZ, [RZ] ;  /* 0x00000000fffff984 */ /* 0x000fe20000000800 */
[----:B------:R-:W-:Y:S01]  /*90f0*/  @!PT LDS RZ, [RZ] ;  /* 0x00000000fffff984 */ /* 0x000fe20000000800 */
[----:B------:R-:W-:Y:S01]  /*9100*/  @!PT LDS RZ, [RZ] ;  /* 0x00000000fffff984 */ /* 0x000fe20000000800 */
[----:B------:R2:W-:Y:S06]  /*9110*/  MEMBAR.ALL.CTA ;  /* 0x0000000000007992 */ /* 0x0005ec0000008000 */
[----:B--2---:R-:W2:Y:S01]  /*9120*/  FENCE.VIEW.ASYNC.S ;  /* 0x00000000000073c6 */ /* 0x004ea20000000000 */
[----:B01----:R-:W-:Y:S01]  /*9130*/  @!P3 VIADD R99, R99, 0x308c0 ;  /* 0x000308c06363b836 */ /* 0x003fe20000000000 */
[----:B--2---:R0:W-:Y:S01]  /*9140*/  BAR.SYNC.DEFER_BLOCKING R108, 0x80 ;  /* 0x0002006c0000751d */ /* 0x0041e20000010000 */
[----:B------:R-:W-:Y:S01]  /*9150*/  ISETP.NE.AND P4, PT, R100, RZ, PT ;  /* 0x000000ff6400720c */ /* 0x000fe20003f85270 */
[----:B------:R-:W-:-:S02]  /*9160*/  VIADD R17, R17, 0x1 ;  /* 0x0000000111117836 */ /* 0x000fc40000000000 */
[----:B------:R-:W-:Y:S02]  /*9170*/  @!P3 PRMT R99, RZ, 0x654, R99 ;  /* 0x00000654ff63b816 */ /* 0x000fe40000000063 */
[----:B------:R-:W-:Y:S02]  /*9180*/  PLOP3.LUT P2, PT, PT, PT, PT, 0x8, 0x0 ;  /* 0x000000000000781c */ /* 0x000fe40003f4e170 */
[----:B------:R0:W-:Y:S01]  /*9190*/  @!P3 SYNCS.ARRIVE.TRANS64.RED.A1T0 RZ, [R99+URZ], RZ ;  /* 0x000000ff63ffb9a7 */ /* 0x0001e2000810043f */
[----:B------:R-:W-:-:S04]  /*91a0*/  ISETP.NE.AND P3, PT, R17, 0x2, PT ;  /* 0x000000021100780c */ /* 0x000fc80003f65270 */
[----:B----4-:R-:W-:Y:S02]  /*91b0*/  SEL R37, RZ, 0x1, P3 ;  /* 0x00000001ff257807 */ /* 0x010fe40001800000 */
[----:B------:R-:W-:Y:S02]  /*91c0*/  SEL R17, R17, RZ, P3 ;  /* 0x000000ff11117207 */ /* 0x000fe40001800000 */
[----:B------:R-:W-:Y:S01]  /*91d0*/  LOP3.LUT R236, R236, R37, RZ, 0x3c, !PT ;  /* 0x00000025ecec7212 */ /* 0x000fe200078e3cff */
[----:B0-----:R-:W-:Y:S06]  /*91e0*/  @P4 BRA `(.L_x_1624) ;  /* 0xffffffa000404947 */ /* 0x001fec000383ffff */
.L_x_1544:
[----:B------:R-:W2:Y:S01]  /*91f0*/  LDL R36, [R1+0x14] ;  /* 0x0000140001247983 */ /* 0x000ea20000100800 */
[----:B------:R-:W0:Y:S01]  /*9200*/  LDC R0, c[0x0][0x448] ;  /* 0x00011200ff007b82 */ /* 0x000e220000000800 */
[----:B------:R-:W-:Y:S01]  /*9210*/  IADD3 R7, R220, 0x1, -R219 ;  /* 0x00000001dc077810 */ /* 0x000fe20007ffe8db */
[----:B------:R-:W-:Y:S06]  /*9220*/  BSSY B0, `(.L_x_1625) ;  /* 0x000000d000007945 */ /* 0x000fec0003800000 */
[----:B------:R-:W1:Y:S01]  /*9230*/  LDC.64 R2, c[0x0][0x9e0] ;  /* 0x00027800ff027b82 */ /* 0x000e620000000a00 */
[----:B0-----:R-:W-:-:S02]  /*9240*/  ISETP.NE.AND P1, PT, R0, 0x1, PT ;  /* 0x000000010000780c */ /* 0x001fc40003f25270 */
[----:B-1----:R-:W-:-:S11]  /*9250*/  ISETP.GE.AND P3, PT, R3, 0x1, PT ;  /* 0x000000010300780c */ /* 0x002fd60003f66270 */
[----:B------:R-:W0:Y:S08]  /*9260*/  @P1 LDC R5, c[0x0][0x44c] ;  /* 0x00011300ff051b82 */ /* 0x000e300000000800 */
[----:B------:R-:W1:Y:S01]  /*9270*/  @P1 LDC R4, c[0x0][0x450] ;  /* 0x00011400ff041b82 */ /* 0x000e620000000800 */
[----:B--2---:R-:W-:-:S04]  /*9280*/  VIADD R0, R36, 0x7f ;  /* 0x0000007f24007836 */ /* 0x004fc80000000000 */
[----:B0-----:R-:W-:-:S05]  /*9290*/  @P1 IMAD.HI.U32 R5, R0, R5, RZ ;  /* 0x0000000500051227 */ /* 0x001fca00078e00ff */
[----:B-1----:R-:W-:-:S05]  /*92a0*/  @P1 SHF.R.U32.HI R0, RZ, R4, R5 ;  /* 0x00000004ff001219 */ /* 0x002fca0000011605 */
[----:B------:R-:W-:Y:S01]  /*92b0*/  IMAD.IADD R7, R7, 0x1, R0 ;  /* 0x0000000107077824 */ /* 0x000fe200078e0200 */
[----:B------:R-:W-:Y:S06]  /*92c0*/  @P2 BRA `(.L_x_1626) ;  /* 0x0000000000082947 */ /* 0x000fec0003800000 */
[----:B------:R-:W0:Y:S02]  /*92d0*/  FENCE.VIEW.ASYNC.G ;  /* 0x00000000000073c6 */ /* 0x000e240000000100 */
[----:B0-----:R-:W-:Y:S06]  /*92e0*/  BAR.ARV 0xc, 0x180 ;  /* 0x0306000000007b1d */ /* 0x001fec0000002000 */
.L_x_1626:
[----:B------:R-:W-:Y:S05]  /*92f0*/  BSYNC B0 ;  /* 0x0000000000007941 */ /* 0x000fea0003800000 */
.L_x_1625:
[----:B------:R-:W-:Y:S01]  /*9300*/  IMAD.IADD R2, R7, 0x1, R2 ;  /* 0x0000000107027824 */ /* 0x000fe200078e0202 */
[----:B------:R-:W-:Y:S06]  /*9310*/  @!P3 BRA `(.L_x_1627) ;  /* 0x000000000048b947 */ /* 0x000fec0003800000 */
        /* <DEDUP_REMOVED lines=11> */
.L_x_1629:
[----:B------:R-:W-:-:S13]  /*93d0*/  ISETP.NE.AND P0, PT, R3, 0x1, PT ;  /* 0x000000010300780c */ /* 0x000fda0003f05270 */
[----:B------:R-:W0:Y:S02]  /*93e0*/  @P0 LDC.64 R4, c[0x0][0x9e8] ;  /* 0x00027a00ff040b82 */ /* 0x000e240000000a00 */
[----:B0-----:R-:W-:-:S05]  /*93f0*/  @P0 IMAD.HI.U32 R4, R0, R4, RZ ;  /* 0x0000000400040227 */ /* 0x001fca00078e00ff */
[----:B------:R-:W-:-:S07]  /*9400*/  @P0 SHF.R.U32.HI R0, RZ, R5, R4 ;  /* 0x00000005ff000219 */ /* 0x000fce0000011604 */
.L_x_1630:
[----:B------:R-:W-:Y:S05]  /*9410*/  BSYNC B0 ;  /* 0x0000000000007941 */ /* 0x000fea0003800000 */
.L_x_1628:
[----:B------:R-:W-:-:S05]  /*9420*/  IMAD R5, R0, R3, R3 ;  /* 0x0000000300057224 */ /* 0x000fca00078e0203 */
[----:B------:R-:W-:-:S07]  /*9430*/  VIMNMX R2, R2, R5, PT ;  /* 0x0000000502027248 */ /* 0x000fce0003fe0100 */
.L_x_1627:
[----:B------:R-:W0:Y:S01]  /*9440*/  @P1 LDC R0, c[0x0][0x44c] ;  /* 0x00011300ff001b82 */ /* 0x000e220000000800 */
[----:B------:R-:W-:Y:S01]  /*9450*/  VIADD R2, R2, 0x3f ;  /* 0x0000003f02027836 */ /* 0x000fe20000000000 */
[----:B------:R-:W-:Y:S01]  /*9460*/  ULDC UR4, c[0x0][0x9dc] ;  /* 0x0002770000047ab9 */ /* 0x000fe20000000800 */
[----:B------:R-:W-:-:S03]  /*9470*/  IMAD.MOV.U32 R7, RZ, RZ, R36 ;  /* 0x000000ffff077224 */ /* 0x000fc600078e0024 */
[----:B------:R-:W-:Y:S02]  /*9480*/  SHF.R.S32.HI R5, RZ, 0x1f, R2 ;  /* 0x0000001fff057819 */ /* 0x000fe40000011402 */
[----:B------:R-:W1:Y:S02]  /*9490*/  @P1 LDC R9, c[0x0][0x450] ;  /* 0x00011400ff091b82 */ /* 0x000e640000000800 */
[----:B------:R-:W-:-:S04]  /*94a0*/  LEA.HI R5, R5, R2, RZ, 0x6 ;  /* 0x0000000205057211 */ /* 0x000fc800078f30ff */
[----:B------:R-:W-:Y:S01]  /*94b0*/  SHF.R.S32.HI R5, RZ, 0x6, R5 ;  /* 0x00000006ff057819 */ /* 0x000fe20000011405 */
[----:B0-----:R-:W-:-:S05]  /*94c0*/  @P1 IMAD.HI.U32 R0, R36, R0, RZ ;  /* 0x0000000024001227 */ /* 0x001fca00078e00ff */
[----:B-1----:R-:W-:Y:S02]  /*94d0*/  @P1 SHF.R.U32.HI R7, RZ, R9, R0 ;  /* 0x00000009ff071219 */ /* 0x002fe40000011600 */
[----:B------:R-:W-:-:S03]  /*94e0*/  VIMNMX R9, R104, R5, PT ;  /* 0x0000000568097248 */ /* 0x000fc60003fe0100 */
        /* <DEDUP_REMOVED lines=13> */
.L_x_1633:
[----:B------:R-:W-:-:S13]  /*95c0*/  ISETP.NE.AND P0, PT, R3, 0x1, PT ;  /* 0x000000010300780c */ /* 0x000fda0003f05270 */
[----:B------:R-:W0:Y:S02]  /*95d0*/  @P0 LDC.64 R4, c[0x0][0x9e8] ;  /* 0x00027a00ff040b82 */ /* 0x000e240000000a00 */
[----:B0-----:R-:W-:-:S05]  /*95e0*/  @P0 IMAD.HI.U32 R4, R0, R4, RZ ;  /* 0x0000000400040227 */ /* 0x001fca00078e00ff */
[----:B------:R-:W-:-:S07]  /*95f0*/  @P0 SHF.R.U32.HI R0, RZ, R5, R4 ;  /* 0x00000005ff000219 */ /* 0x000fce0000011604 */
.L_x_1634:
[----:B------:R-:W-:Y:S05]  /*9600*/  BSYNC B0 ;  /* 0x0000000000007941 */ /* 0x000fea0003800000 */
.L_x_1632:
[----:B------:R-:W-:-:S05]  /*9610*/  IMAD R3, R0, R3, RZ ;  /* 0x0000000300037224 */ /* 0x000fca00078e02ff */
[----:B------:R-:W-:-:S07]  /*9620*/  VIMNMX R2, R2, R3, !PT ;  /* 0x0000000302027248 */ /* 0x000fce0007fe0100 */
.L_x_1631:
[----:B------:R-:W-:Y:S01]  /*9630*/  SHF.R.S32.HI R3, RZ, 0x1f, R2 ;  /* 0x0000001fff037819 */ /* 0x000fe20000011402 */
[----:B------:R-:W-:Y:S01]  /*9640*/  BSSY B0, `(.L_x_1635) ;  /* 0x0000027000007945 */ /* 0x000fe20003800000 */
[----:B------:R-:W-:Y:S02]  /*9650*/  IMAD.MOV.U32 R100, RZ, RZ, RZ ;  /* 0x000000ffff647224 */ /* 0x000fe400078e00ff */
[----:B------:R-:W-:-:S04]  /*9660*/  LEA.HI R3, R3, R2, RZ, 0x6 ;  /* 0x0000000203037211 */ /* 0x000fc800078f30ff */
[----:B------:R-:W-:-:S04]  /*9670*/  SHF.R.S32.HI R3, RZ, 0x6, R3 ;  /* 0x00000006ff037819 */ /* 0x000fc80000011403 */
[----:B------:R-:W-:-:S04]  /*9680*/  VIMNMX R11, RZ, R3, !PT ;  /* 0x00000003ff0b7248 */ /* 0x000fc80007fe0100 */
[----:B------:R-:W-:-:S13]  /*9690*/  ISETP.GT.AND P0, PT, R9, R11, PT ;  /* 0x0000000b0900720c */ /* 0x000fda0003f04270 */
[----:B------:R-:W-:Y:S05]  /*96a0*/  @!P0 BRA `(.L_x_1636) ;  /* 0x0000000000808947 */ /* 0x000fea0003800000 */
[----:B------:R-:W2:Y:S01]  /*96b0*/  LDL R0, [R1+0x4c] ;  /* 0x00004c0001007983 */ /* 0x000ea20000100800 */
[----:B------:R-:W-:Y:S01]  /*96c0*/  ULDC UR4, c[0x0][0x9f0] ;  /* 0x00027c0000047ab9 */ /* 0x000fe20000000800 */
[----:B--2---:R-:W-:-:S04]  /*96d0*/  ISETP.NE.AND P0, PT, R0, RZ, PT ;  /* 0x000000ff0000720c */ /* 0x004fc80003f05270 */
[----:B------:R-:W-:-:S04]  /*96e0*/  SEL R6, R0, UR4, P0 ;  /* 0x0000000400067c07 */ /* 0x000fc80008000000 */
[-C--:B------:R-:W-:Y:S02]  /*96f0*/  IABS R5, R6.reuse ;  /* 0x0000000600057213 */ /* 0x080fe40000000000 */
[----:B------:R-:W-:Y:S02]  /*9700*/  IADD3 R0, R6, -0x1, R9 ;  /* 0xffffffff06007810 */ /* 0x000fe40007ffe009 */
[----:B------:R-:W0:Y:S01]  /*9710*/  I2F.RP R4, R5 ;  /* 0x0000000500047306 */ /* 0x000e220000209400 */
[----:B------:R-:W-:Y:S02]  /*9720*/  IABS R10, R6 ;  /* 0x00000006000a7213 */ /* 0x000fe40000000000 */
[----:B------:R-:W-:-:S05]  /*9730*/  IMAD.IADD R0, R0, 0x1, -R11 ;  /* 0x0000000100007824 */ /* 0x000fca00078e0a0b */
[----:B0-----:R-:W0:Y:S02]  /*9740*/  MUFU.RCP R4, R4 ;  /* 0x0000000400047308 */ /* 0x001e240000001000 */
[----:B0-----:R-:W-:Y:S02]  /*9750*/  VIADD R2, R4, 0xffffffe ;  /* 0x0ffffffe04027836 */ /* 0x001fe40000000000 */
[----:B------:R-:W-:-:S04]  /*9760*/  IMAD.MOV R4, RZ, RZ, -R10 ;  /* 0x000000ffff047224 */ /* 0x000fc800078e0a0a */
[----:B------:R0:W1:Y:S02]  /*9770*/  F2I.FTZ.U32.TRUNC.NTZ R3, R2 ;  /* 0x0000000200037305 */ /* 0x000064000021f000 */
[----:B0-----:R-:W-:Y:S02]  /*9780*/  IMAD.MOV.U32 R2, RZ, RZ, RZ ;  /* 0x000000ffff027224 */ /* 0x001fe400078e00ff */
[----:B-1----:R-:W-:-:S04]  /*9790*/  IMAD.MOV R8, RZ, RZ, -R3 ;  /* 0x000000ffff087224 */ /* 0x002fc800078e0a03 */
[----:B------:R-:W-:Y:S01]  /*97a0*/  IMAD R7, R8, R5, RZ ;  /* 0x0000000508077224 */ /* 0x000fe200078e02ff */
[----:B------:R-:W-:Y:S02]  /*97b0*/  IABS R8, R0 ;  /* 0x0000000000087213 */ /* 0x000fe40000000000 */
[----:B------:R-:W-:Y:S01]  /*97c0*/  LOP3.LUT R0, R0, R6, RZ, 0x3c, !PT ;  /* 0x0000000600007212 */ /* 0x000fe200078e3cff */
[----:B------:R-:W-:-:S03]  /*97d0*/  IMAD.HI.U32 R3, R3, R7, R2 ;  /* 0x0000000703037227 */ /* 0x000fc600078e0002 */
[----:B------:R-:W-:Y:S01]  /*97e0*/  ISETP.GE.AND P2, PT, R0, RZ, PT ;  /* 0x000000ff0000720c */ /* 0x000fe20003f46270 */
        /* <DEDUP_REMOVED lines=12> */
.L_x_1636:
[----:B------:R-:W-:Y:S05]  /*98b0*/  BSYNC B0 ;  /* 0x0000000000007941 */ /* 0x000fea0003800000 */
.L_x_1635:
        /* <DEDUP_REMOVED lines=67> */
[----:B--2---:R-:W-:-:S05]  /*9cf0*/  IMAD R0, R0, R100, R11 ;  /* 0x0000006400007224 */ /* 0x004fca00078e020b */
[----:B------:R0:W-:Y:S01]  /*9d00*/  STL [R1+0x38], R0 ;  /* 0x0000380001007387 */ /* 0x0001e20000100800 */
[----:B------:R-:W-:-:S04]  /*9d10*/  VIADDMNMX R100, R0, R100, R9, PT ;  /* 0x0000006400647246 */ /* 0x000fc80003800109 */
[----:B------:R-:W-:-:S13]  /*9d20*/  ISETP.GT.AND P1, PT, R100, R0, PT ;  /* 0x000000006400720c */ /* 0x000fda0003f24270 */
[----:B0-----:R-:W-:Y:S05]  /*9d30*/  @!P1 BRA `(.L_x_1637) ;  /* 0x00000168007c9947 */ /* 0x001fea0003800000 */
[----:B------:R-:W0:Y:S01]  /*9d40*/  S2R R0, SR_TID.X ;  /* 0x0000000000007919 */ /* 0x000e220000002100 */
[----:B------:R-:W-:Y:S01]  /*9d50*/  BSSY B6, `(.L_x_1638) ;  /* 0x0000020000067945 */ /* 0x000fe20003800000 */
[----:B0-----:R-:W-:-:S05]  /*9d60*/  VIADD R0, R0, 0xffffff80 ;  /* 0xffffff8000007836 */ /* 0x001fca0000000000 */
[----:B------:R-:W-:-:S04]  /*9d70*/  SHF.R.S32.HI R3, RZ, 0x1f, R0 ;  /* 0x0000001fff037819 */ /* 0x000fc80000011400 */
[----:B------:R-:W-:-:S04]  /*9d80*/  LEA.HI R3, R3, R0, RZ, 0x7 ;  /* 0x0000000003037211 */ /* 0x000fc800078f38ff */
[----:B------:R-:W-:-:S06]  /*9d90*/  SHF.R.S32.HI R0, RZ, 0x7, R3 ;  /* 0x00000007ff007819 */ /* 0x000fcc0000011403 */
[----:B------:R-:W0:Y:S02]  /*9da0*/  SHFL.IDX PT, R0, R0, RZ, 0x1f ;  /* 0x00001fff00007589 */ /* 0x000e2400000e0000 */
[----:B0-----:R-:W-:-:S04]  /*9db0*/  LEA.HI R2, R0, R0, RZ, 0x1 ;  /* 0x0000000000027211 */ /* 0x001fc800078f08ff */
[----:B------:R-:W-:Y:S01]  /*9dc0*/  LOP3.LUT R3, R2, 0x1e, RZ, 0xc0, !PT ;  /* 0x0000001e02037812 */ /* 0x000fe200078ec0ff */
[----:B------:R-:W-:-:S04]  /*9dd0*/  VIADD R2, R16, 0x10400 ;  /* 0x0001040010027836 */ /* 0x000fc80000000000 */
[----:B------:R-:W-:Y:S01]  /*9de0*/  IMAD.IADD R3, R0, 0x1, -R3 ;  /* 0x0000000100037824 */ /* 0x000fe200078e0a03 */
[----:B------:R-:W-:-:S03]  /*9df0*/  LOP3.LUT P0, RZ, R2, 0x3ff, RZ, 0xc0, !PT ;  /* 0x000003ff02ff7812 */ /* 0x000fc6000780c0ff */
[----:B------:R-:W-:Y:S01]  /*9e00*/  IMAD R3, R3, 0x2000, R2 ;  /* 0x0000200003037824 */ /* 0x000fe200078e0202 */
[----:B------:R-:W-:-:S04]  /*9e10*/  P2R R24, PR, RZ, 0x1 ;  /* 0x00000001ff187803 */ /* 0x000fc80000000000 */
        /* <DEDUP_REMOVED lines=19> */
.L_x_1639:
[----:B------:R-:W-:Y:S05]  /*9f50*/  BSYNC B6 ;  /* 0x0000000000067941 */ /* 0x000fea0003800000 */
.L_x_1638:
[----:B------:R-:W-:Y:S02]  /*9f60*/  ULDC UR4, c[0x0][0x3f4] ;  /* 0x0000fd0000047ab9 */ /* 0x000fe40000000800 */
[----:B------:R-:W-:-:S13]  /*9f70*/  ISETP.LT.AND P0, PT, RZ, UR4, PT ;  /* 0x00000004ff007c0c */ /* 0x000fda000bf01270 */
[----:B------:R-:W-:Y:S05]  /*9f80*/  @P0 BRA `(.L_x_1640) ;  /* 0x0000000000400947 */ /* 0x000fea0003800000 */
[----:B------:R-:W2:Y:S02]  /*9f90*/  LDL R20, [R1+0x54] ;  /* 0x0000540001147983 */ /* 0x000ea40000100800 */
[----:B--2---:R-:W-:-:S04]  /*9fa0*/  LEA.HI R0, R20, R20, RZ, 0x1 ;  /* 0x0000001414007211 */ /* 0x004fc800078f08ff */
        /* <DEDUP_REMOVED lines=8> */
.L_x_1643:
[----:B-1----:R1:W2:Y:S02]  /*a030*/  SYNCS.PHASECHK.TRANS64.TRYWAIT P0, [R16+URZ+0x30800], R3 ;  /* 0x03080003100075a7 */ /* 0x0022a4000800017f */
[----:B--2---:R-:W-:Y:S05]  /*a040*/  @!P0 NANOSLEEP.SYNCS 0x989680 ;  /* 0x009896800000895d */ /* 0x004fea0003900000 */
[----:B------:R-:W2:Y:S02]  /*a050*/  @!P0 SYNCS.PHASECHK.TRANS64 P0, [R16+URZ+0x30800], R3 ;  /* 0x03080003100085a7 */ /* 0x000ea4000800007f */
[----:B--2---:R-:W-:Y:S05]  /*a060*/  @!P0 BRA `(.L_x_1643) ;  /* 0xfffffffc00f08947 */ /* 0x004fea000383ffff */
.L_x_1642:
[----:B------:R-:W-:Y:S05]  /*a070*/  BSYNC B0 ;  /* 0x0000000000007941 */ /* 0x000fea0003800000 */
.L_x_1641:
[----:B------:R-:W-:Y:S05]  /*a080*/  BRA `(.L_x_1644) ;  /* 0x0000009c006c7947 */ /* 0x000fea0003800000 */
.L_x_1640:
[----:B------:R-:W-:Y:S01]  /*a090*/  ISETP.NE.AND P0, PT, R24, RZ, PT ;  /* 0x000000ff1800720c */ /* 0x000fe20003f05270 */
[----:B------:R-:W-:Y:S01]  /*a0a0*/  ULDC.64 UR4, c[0x0][0x3f8] ;  /* 0x0000fe0000047ab9 */ /* 0x000fe20000000a00 */
[----:B-----5:R-:W-:Y:S01]  /*a0b0*/  SHF.R.S32.HI R0, RZ, 0x1f, R101 ;  /* 0x0000001fff007819 */ /* 0x020fe20000011465 */
[----:B------:R-:W-:Y:S01]  /*a0c0*/  ULDC.64 UR6, c[0x0][0x408] ;  /* 0x0001020000067ab9 */ /* 0x000fe20000000a00 */
[----:B------:R-:W-:Y:S01]  /*a0d0*/  IMAD.WIDE.U32 R24, R101, UR4, RZ ;  /* 0x0000000465187c25 */ /* 0x000fe2000f8e00ff */
[----:B------:R-:W-:Y:S03]  /*a0e0*/  BSSY B6, `(.L_x_1645) ;  /* 0x0000019000067945 */ /* 0x000fe60003800000 */
[C---:B------:R-:W-:Y:S02]  /*a0f0*/  IMAD R4, R0.reuse, UR4, RZ ;  /* 0x0000000400047c24 */ /* 0x040fe4000f8e02ff */
[----:B------:R-:W-:-:S02]  /*a100*/  IMAD R0, R0, UR6, RZ ;  /* 0x0000000600007c24 */ /* 0x000fc4000f8e02ff */
[C---:B------:R-:W-:Y:S02]  /*a110*/  IMAD R33, R101.reuse, UR5, R4 ;  /* 0x0000000565217c24 */ /* 0x040fe4000f8e0204 */
[C---:B------:R-:W-:Y:S02]  /*a120*/  IMAD R29, R101.reuse, UR7, R0 ;  /* 0x00000007651d7c24 */ /* 0x040fe4000f8e0200 */
[----:B------:R-:W-:-:S04]  /*a130*/  IMAD.WIDE.U32 R26, R101, UR6, RZ ;  /* 0x00000006651a7c25 */ /* 0x000fc8000f8e00ff */
[----:B------:R-:W-:Y:S02]  /*a140*/  IMAD.IADD R33, R33, 0x1, R25 ;  /* 0x0000000121217824 */ /* 0x000fe400078e0219 */
[----:B------:R-:W-:Y:S01]  /*a150*/  IMAD.IADD R29, R29, 0x1, R27 ;  /* 0x000000011d1d7824 */ /* 0x000fe200078e021b */
        /* <DEDUP_REMOVED lines=17> */
.L_x_1646:
[----:B------:R-:W-:Y:S05]  /*a270*/  BSYNC B6 ;  /* 0x0000000000067941 */ /* 0x000fea0003800000 */
.L_x_1645:
[----:B------:R-:W2:Y:S01]  /*a280*/  LDL R93, [R1+0x14] ;  /* 0x00001400015d7983 */ /* 0x000ea20000100800 */
[----:B------:R-:W-:-:S03]  /*a290*/  ULDC.U8 UR4, c[0x0][0x410] ;  /* 0x0001040000047ab9 */ /* 0x000fc60000000000 */
[----:B------:R-:W3:Y:S01]  /*a2a0*/  LDL R20, [R1+0x44] ;  /* 0x0000440001147983 */ /* 0x000ee20000100800 */
[----:B------:R-:W-:Y:S01]  /*a2b0*/  ISETP.NE.AND P0, PT, RZ, UR4, PT ;  /* 0x00000004ff007c0c */ /* 0x000fe2000bf05270 */
[----:B------:R-:W-:Y:S01]  /*a2c0*/  BSSY B0, `(.L_x_1647) ;  /* 0x00009af000007945 */ /* 0x000fe20003800000 */
[----:B--2---:R-:W-:-:S04]  /*a2d0*/  IMAD.IADD R0, R23, 0x1, R93 ;  /* 0x0000000117007824 */ /* 0x004fc800078e025d */
[----:B---3--:R-:W-:-:S07]  /*a2e0*/  IMAD R3, R20, 0x20, R0 ;  /* 0x0000002014037824 */ /* 0x008fce00078e0200 */
[----:B------:R-:W-:Y:S05]  /*a2f0*/  @!P0 BRA `(.L_x_1648) ;  /* 0x0000004c00248947 */ /* 0x000fea0003800000 */
[----:B------:R-:W0:Y:S01]  /*a300*/  LDC R10, c[0x0][0x448] ;  /* 0x00011200ff0a7b82 */ /* 0x000e220000000800 */
[----:B------:R-:W-:Y:S01]  /*a310*/  ULDC.64 UR4, c[0x0][0x3f8] ;  /* 0x0000fe0000047ab9 */ /* 0x000fe20000000a00 */
[----:B------:R-:W-:Y:S01]  /*a320*/  ULDC.64 UR6, c[0x0][0x408] ;  /* 0x0001020000067ab9 */ /* 0x000fe20000000a00 */
[----:B------:R-:W-:Y:S01]  /*a330*/  IMAD.MOV.U32 R32, RZ, RZ, R24 ;  /* 0x000000ffff207224 */ /* 0x000fe200078e0018 */
[----:B0-----:R-:W-:-:S13]  /*a340*/  ISETP.NE.AND P0, PT, R10, 0x1, PT ;  /* 0x000000010a00780c */ /* 0x001fda0003f05270 */
[----:B------:R-:W0:Y:S08]  /*a350*/  @P0 LDC R4, c[0x0][0x44c] ;  /* 0x00011300ff040b82 */ /* 0x000e300000000800 */
[----:B------:R-:W1:Y:S01]  /*a360*/  @P0 LDC R5, c[0x0][0x450] ;  /* 0x00011400ff050b82 */ /* 0x000e620000000800 */
[----:B0-----:R-:W-:-:S05]  /*a370*/  @P0 IMAD.HI.U32 R4, R3, R4, RZ ;  /* 0x0000000403040227 */ /* 0x001fca00078e00ff */
[----:B-1----:R-:W-:Y:S01]  /*a380*/  @P0 SHF.R.U32.HI R3, RZ, R5, R4 ;  /* 0x00000005ff030219 */ /* 0x002fe20000011604 */
[----:B------:R-:W-:Y:S02]  /*a390*/  IMAD.MOV.U32 R4, RZ, RZ, R26 ;  /* 0x000000ffff047224 */ /* 0x000fe400078e001a */
[----:B------:R-:W-:Y:S01]  /*a3a0*/  IMAD.MOV.U32 R5, RZ, RZ, R29 ;  /* 0x000000ffff057224 */ /* 0x000fe200078e001d */
[----:B------:R-:W-:Y:S01]  /*a3b0*/  SHF.R.S32.HI R6, RZ, 0x1f, R3 ;  /* 0x0000001fff067819 */ /* 0x000fe20000011403 */
[----:B------:R-:W-:-:S04]  /*a3c0*/  IMAD.WIDE.U32 R32, R3, UR4, R32 ;  /* 0x0000000403207c25 */ /* 0x000fc8000f8e0020 */
[C---:B------:R-:W-:Y:S02]  /*a3d0*/  IMAD R8, R6.reuse, UR4, RZ ;  /* 0x0000000406087c24 */ /* 0x040fe4000f8e02ff */
[----:B------:R-:W-:Y:S02]  /*a3e0*/  IMAD R6, R6, UR6, RZ ;  /* 0x0000000606067c24 */ /* 0x000fe4000f8e02ff */
[C---:B------:R-:W-:Y:S01]  /*a3f0*/  IMAD R7, R3.reuse, UR5, R8 ;  /* 0x0000000503077c24 */ /* 0x040fe2000f8e0208 */
[----:B------:R-:W-:Y:S01]  /*a400*/  ULDC.64 UR4, c[0x0][0x3e8] ;  /* 0x0000fa0000047ab9 */ /* 0x000fe20000000a00 */
[C---:B------:R-:W-:Y:S01]  /*a410*/  IMAD.WIDE.U32 R4, R3.reuse, UR6, R4 ;  /* 0x0000000603047c25 */ /* 0x040fe2000f8e0004 */
[----:B------:R-:W-:Y:S01]  /*a420*/  LEA R31, P0, R32, UR4, 0x1 ;  /* 0x00000004201f7c11 */ /* 0x000fe2000f8008ff */
[----:B------:R-:W-:Y:S02]  /*a430*/  UMOV UR4, 0xffffffff ;  /* 0xffffffff00047882 */ /* 0x000fe40000000000 */
[----:B------:R-:W-:Y:S01]  /*a440*/  IMAD R9, R3, UR7, R6 ;  /* 0x0000000703097c24 */ /* 0x000fe2000f8e0206 */
[----:B------:R-:W-:Y:S01]  /*a450*/  ULDC.64 UR6, c[0x0][0x400] ;  /* 0x0001000000067ab9 */ /* 0x000fe20000000a00 */
[----:B------:R-:W-:Y:S01]  /*a460*/  IMAD.IADD R3, R33, 0x1, R7 ;  /* 0x0000000121037824 */ /* 0x000fe200078e0207 */
[----:B------:R-:W-:Y:S01]  /*a470*/  LEA R30, P1, R4, UR6, 0x1 ;  /* 0x00000006041e7c11 */ /* 0x000fe2000f8208ff */
[----:B------:R-:W-:-:S03]  /*a480*/  IMAD.IADD R33, R5, 0x1, R9 ;  /* 0x0000000105217824 */ /* 0x000fc600078e0209 */
[----:B------:R-:W-:Y:S02]  /*a490*/  LEA.HI.X R32, R32, UR5, R3, 0x1, P0 ;  /* 0x0000000520207c11 */ /* 0x000fe400080f0c03 */
[----:B------:R-:W-:Y:S01]  /*a4a0*/  LEA.HI.X R33, R4, UR7, R33, 0x1, P1 ;  /* 0x0000000704217c11 */ /* 0x000fe200088f0c21 */
[----:B------:R-:W-:Y:S06]  /*a4b0*/  BRA.DIV UR4, `(.L_x_1649) ;  /* 0x0000025204687947 */ /* 0x000fec000b800000 */
[----:B------:R0:W1:Y:S04]  /*a4c0*/  SHFL.IDX PT, R9, R32, RZ, 0x181f ;  /* 0x00181fff20097589 */ /* 0x00006800000e0000 */
[----:B------:R0:W2:Y:S04]  /*a4d0*/  SHFL.IDX PT, R8, R31, RZ, 0x181f ;  /* 0x00181fff1f087589 */ /* 0x0000a800000e0000 */
[----:B------:R0:W3:Y:S04]  /*a4e0*/  SHFL.IDX PT, R26, R33, RZ, 0x181f ;  /* 0x00181fff211a7589 */ /* 0x0000e800000e0000 */
[----:B------:R0:W4:Y:S02]  /*a4f0*/  SHFL.IDX PT, R5, R30, RZ, 0x181f ;  /* 0x00181fff1e057589 */ /* 0x00012400000e0000 */
.L_x_2037:
[----:B------:R-:W-:Y:S01]  /*a500*/  IMAD R3, R219, R10, RZ ;  /* 0x0000000adb037224 */ /* 0x000fe200078e02ff */
        /* <DEDUP_REMOVED lines=8> */
[----:B------:R-:W-:Y:S02]  /*a590*/  CS2R R72, SRZ ;  /* 0x0000000000487805 */ /* 0x000fe4000001ff00 */
[----:B------:R-:W-:-:S03]  /*a5a0*/  CS2R R76, SRZ ;  /* 0x00000000004c7805 */ /* 0x000fc6000001ff00 */
[----:B------:R-:W-:Y:S05]  /*a5b0*/  @P0 BRA `(.L_x_1651) ;  /* 0x0000000000bc0947 */ /* 0x000fea0003800000 */
[----:B------:R-:W3:Y:S01]  /*a5c0*/  LDL R4, [R1+0x70] ;  /* 0x0000700001047983 */ /* 0x000ee20000100800 */
[----:B------:R-:W-:-:S03]  /*a5d0*/  ULDC UR4, c[0x0][0x3f4] ;  /* 0x0000fd0000047ab9 */ /* 0x000fc60000000800 */
[----:B------:R-:W3:Y:S04]  /*a5e0*/  LDL R6, [R1+0x74] ;  /* 0x0000740001067983 */ /* 0x000ee80000100800 */
[----:B------:R-:W3:Y:S01]  /*a5f0*/  LDL R29, [R1+0x6c] ;  /* 0x00006c00011d7983 */ /* 0x000ee20000100800 */
[----:B------:R-:W-:Y:S02]  /*a600*/  ISETP.GE.AND P2, PT, R234, UR4, PT ;  /* 0x00000004ea007c0c */ /* 0x000fe4000bf46270 */
[----:B------:R-:W-:Y:S02]  /*a610*/  ISETP.GE.AND P1, PT, R233, UR4, PT ;  /* 0x00000004e9007c0c */ /* 0x000fe4000bf26270 */
[----:B------:R-:W-:Y:S02]  /*a620*/  ISETP.GE.AND P0, PT, R235, UR4, PT ;  /* 0x00000004eb007c0c */ /* 0x000fe4000bf06270 */
[----:B------:R-:W-:-:S07]  /*a630*/  ISETP.GE.AND P3, PT, R200, UR4, PT ;  /* 0x00000004c8007c0c */ /* 0x000fce000bf66270 */
[----:B------:R-:W-:-:S05]  /*a640*/  @!P2 IMAD.SHL.U32 R12, R234, 0x2, RZ ;  /* 0x00000002ea0ca824 */ /* 0x000fca00078e00ff */
[-C--:B--2---:R-:W-:Y:S01]  /*a650*/  @!P2 IADD3 R14, P4, R8, R12.reuse, RZ ;  /* 0x0000000c080ea210 */ /* 0x084fe20007f9e0ff */
[----:B------:R-:W-:Y:S01]  /*a660*/  @!P0 IMAD.SHL.U32 R27, R235, 0x2, RZ ;  /* 0x00000002eb1b8824 */ /* 0x000fe200078e00ff */
[----:B----4-:R-:W-:Y:S01]  /*a670*/  @!P2 IADD3 R12, P6, R5, R12, RZ ;  /* 0x0000000c050ca210 */ /* 0x010fe20007fde0ff */
[----:B---3--:R-:W-:Y:S02]  /*a680*/  @!P3 IMAD.MOV.U32 R7, RZ, RZ, R26 ;  /* 0x000000ffff07b224 */ /* 0x008fe400078e001a */
[----:B-1----:R-:W-:Y:S01]  /*a690*/  @!P3 IMAD.WIDE R20, R200, 0x2, R8 ;  /* 0x00000002c814b825 */ /* 0x002fe200078e0208 */
        /* <DEDUP_REMOVED lines=8> */
[----:B------:R-:W-:Y:S02]  /*a720*/  ULDC.64 UR6, c[0x0][0x208] ;  /* 0x0000820000067ab9 */ /* 0x000fe40000000a00 */
[----:B------:R1:W5:Y:S01]  /*a730*/  @!P3 LD.E.64 R74, desc[UR6][R20.64] ;  /* 0x00000006144ab980 */ /* 0x000362000c101b00 */
[C---:B------:R-:W-:Y:S01]  /*a740*/  @!P1 SHF.L.U64.HI R28, R233.reuse, 0x1, R4 ;  /* 0x00000001e91c9819 */ /* 0x040fe20000010204 */
[----:B------:R-:W-:Y:S01]  /*a750*/  @!P1 IMAD.SHL.U32 R4, R233, 0x2, RZ ;  /* 0x00000002e9049824 */ /* 0x000fe200078e00ff */
[----:B------:R-:W-:Y:S01]  /*a760*/  @!P2 SHF.L.U64.HI R11, R234, 0x1, R6 ;  /* 0x00000001ea0ba819 */ /* 0x000fe20000010206 */
[----:B------:R-:W-:-:S03]  /*a770*/  @!P3 IMAD.MOV.U32 R6, RZ, RZ, R5 ;  /* 0x000000ffff06b224 */ /* 0x000fc600078e0005 */
[----:B------:R-:W-:Y:S01]  /*a780*/  @!P1 IADD3 R10, P5, R8, R4, RZ ;  /* 0x00000004080a9210 */ /* 0x000fe20007fbe0ff */
[----:B------:R-:W-:Y:S02]  /*a790*/  @!P2 IMAD.X R15, R9, 0x1, R11, P4 ;  /* 0x00000001090fa824 */ /* 0x000fe400020e060b */
[----:B------:R-:W-:-:S04]  /*a7a0*/  @!P3 IMAD.WIDE R24, R200, 0x2, R6 ;  /* 0x00000002c818b825 */ /* 0x000fc800078e0206 */
[----:B------:R-:W-:Y:S01]  /*a7b0*/  @!P2 IMAD.X R13, R26, 0x1, R11, P6 ;  /* 0x000000011a0da824 */ /* 0x000fe200030e060b */
[-C--:B------:R-:W-:Y:S01]  /*a7c0*/  @!P0 IADD3 R6, P6, R8, R27.reuse, RZ ;  /* 0x0000001b08068210 */ /* 0x080fe20007fde0ff */
[----:B------:R-:W-:Y:S01]  /*a7d0*/  @!P1 IMAD.X R11, R9, 0x1, R28, P5 ;  /* 0x00000001090b9824 */ /* 0x000fe200028e061c */
[----:B------:R-:W-:Y:S01]  /*a7e0*/  @!P0 IADD3 R8, P5, R5, R27, RZ ;  /* 0x0000001b05088210 */ /* 0x000fe20007fbe0ff */
[----:B------:R1:W5:Y:S01]  /*a7f0*/  @!P3 LD.E.64 R76, desc[UR6][R24.64] ;  /* 0x00000006184cb980 */ /* 0x000362000c101b00 */
[----:B------:R-:W-:Y:S02]  /*a800*/  @!P0 SHF.L.U64.HI R27, R235, 0x1, R29 ;  /* 0x00000001eb1b8819 */ /* 0x000fe4000001021d */
[----:B------:R-:W-:Y:S01]  /*a810*/  @!P1 IADD3 R4, P4, R5, R4, RZ ;  /* 0x0000000405049210 */ /* 0x000fe20007f9e0ff */
[----:B------:R1:W5:Y:S02]  /*a820*/  @!P2 LD.E.64 R70, desc[UR6][R14.64] ;  /* 0x000000060e46a980 */ /* 0x000364000c101b00 */
[----:B------:R-:W-:-:S02]  /*a830*/  @!P0 IMAD.X R7, R9, 0x1, R27, P6 ;  /* 0x0000000109078824 */ /* 0x000fc400030e061b */
[C---:B------:R-:W-:Y:S01]  /*a840*/  @!P1 IMAD.X R5, R26.reuse, 0x1, R28, P4 ;  /* 0x000000011a059824 */ /* 0x040fe200020e061c */
[----:B------:R1:W5:Y:S01]  /*a850*/  @!P2 LD.E.64 R72, desc[UR6][R12.64] ;  /* 0x000000060c48a980 */ /* 0x000362000c101b00 */
[----:B------:R-:W-:-:S03]  /*a860*/  @!P0 IMAD.X R9, R26, 0x1, R27, P5 ;  /* 0x000000011a098824 */ /* 0x000fc600028e061b */
[----:B------:R1:W5:Y:S04]  /*a870*/  @!P1 LD.E.64 R66, desc[UR6][R10.64] ;  /* 0x000000060a429980 */ /* 0x000368000c101b00 */
[----:B------:R1:W5:Y:S04]  /*a880*/  @!P1 LD.E.64 R68, desc[UR6][R4.64] ;  /* 0x0000000604449980 */ /* 0x000368000c101b00 */
[----:B------:R1:W5:Y:S04]  /*a890*/  @!P0 LD.E.64 R62, desc[UR6][R6.64] ;  /* 0x00000006063e8980 */ /* 0x000368000c101b00 */
[----:B------:R1:W5:Y:S02]  /*a8a0*/  @!P0 LD.E.64 R64, desc[UR6][R8.64] ;  /* 0x0000000608408980 */ /* 0x000364000c101b00 */
.L_x_1651:
[----:B------:R-:W-:Y:S05]  /*a8b0*/  BSYNC B1 ;  /* 0x0000000000017941 */ /* 0x000fea0003800000 */
.L_x_1650:
[----:B-1---5:R-:W-:Y:S01]  /*a8c0*/  IMAD.MOV.U32 R4, RZ, RZ, R62 ;  /* 0x000000ffff047224 */ /* 0x022fe200078e003e */
[----:B------:R-:W-:Y:S01]  /*a8d0*/  UMOV UR4, 0xffffffff ;  /* 0xffffffff00047882 */ /* 0x000fe20000000000 */
[----:B----4-:R-:W-:Y:S01]  /*a8e0*/  IMAD.MOV.U32 R5, RZ, RZ, R63 ;  /* 0x000000ffff057224 */ /* 0x010fe200078e003f */
[----:B------:R-:W-:Y:S01]  /*a8f0*/  CS2R R46, SRZ ;  /* 0x00000000002e7805 */ /* 0x000fe2000001ff00 */
[----:B------:R-:W-:Y:S01]  /*a900*/  IMAD.MOV.U32 R6, RZ, RZ, R66 ;  /* 0x000000ffff067224 */ /* 0x000fe200078e0042 */
[----:B------:R-:W-:Y:S01]  /*a910*/  PRMT R98, R98, 0x5410, R4 ;  /* 0x0000541062627816 */ /* 0x000fe20000000004 */
[----:B------:R-:W-:Y:S01]  /*a920*/  IMAD.MOV.U32 R7, RZ, RZ, R67 ;  /* 0x000000ffff077224 */ /* 0x000fe200078e0043 */
[----:B------:R-:W-:Y:S01]  /*a930*/  PRMT R99, R5, 0x7610, R99 ;  /* 0x0000761005637816 */ /* 0x000fe20000000063 */
[----:B------:R-:W-:Y:S02]  /*a940*/  IMAD.MOV.U32 R4, RZ, RZ, R70 ;  /* 0x000000ffff047224 */ /* 0x000fe400078e0046 */
[----:B------:R-:W-:Y:S01]  /*a950*/  IMAD.MOV.U32 R5, RZ, RZ, R71 ;  /* 0x000000ffff057224 */ /* 0x000fe200078e0047 */
[----:B------:R-:W-:Y:S01]  /*a960*/  PRMT R111, R6, 0x5410, R7 ;  /* 0x00005410066f7816 */ /* 0x000fe20000000007 */
[----:B------:R-:W-:-:S02]  /*a970*/  IMAD.MOV.U32 R6, RZ, RZ, R74 ;  /* 0x000000ffff067224 */ /* 0x000fc400078e004a */
        /* <DEDUP_REMOVED lines=10> */
[----:B------:R-:W-:-:S02]  /*aa20*/  IMAD.MOV.U32 R4, RZ, RZ, R72 ;  /* 0x000000ffff047224 */ /* 0x000fc400078e0048 */
[----:B------:R-:W-:Y:S01]  /*aa30*/  IMAD.MOV.U32 R5, RZ, RZ, R73 ;  /* 0x000000ffff057224 */ /* 0x000fe200078e0049 */
[----:B------:R-:W-:Y:S01]  /*aa40*/  PRMT R110, R6, 0x5410, R7 ;  /* 0x00005410066e7816 */ /* 0x000fe20000000007 */
[----:B------:R-:W-:Y:S02]  /*aa50*/  IMAD.MOV.U32 R6, RZ, RZ, R76 ;  /* 0x000000ffff067224 */ /* 0x000fe400078e004c */
[----:B------:R-:W-:Y:S01]  /*aa60*/  IMAD.MOV.U32 R7, RZ, RZ, R77 ;  /* 0x000000ffff077224 */ /* 0x000fe200078e004d */
[----:B------:R-:W-:Y:S02]  /*aa70*/  PRMT R114, R114, 0x5410, R5 ;  /* 0x0000541072727816 */ /* 0x000fe40000000005 */
[----:B------:R-:W-:Y:S02]  /*aa80*/  PRMT R113, R6, 0x5410, R4 ;  /* 0x0000541006717816 */ /* 0x000fe40000000004 */
[----:B------:R-:W-:Y:S01]  /*aa90*/  PRMT R92, R7, 0x7610, R92 ;  /* 0x00007610075c7816 */ /* 0x000fe2000000005c */
[----:B------:R-:W-:Y:S06]  /*aaa0*/  BRA.DIV UR4, `(.L_x_1652) ;  /* 0x0000024e04607947 */ /* 0x000fec000b800000 */
[----:B------:R1:W4:Y:S04]  /*aab0*/  SHFL.IDX PT, R9, R32, 0x1, 0x181f ;  /* 0x00381f0020097f89 */ /* 0x00032800000e0000 */
[----:B--2---:R1:W2:Y:S04]  /*aac0*/  SHFL.IDX PT, R8, R31, 0x1, 0x181f ;  /* 0x00381f001f087f89 */ /* 0x0042a800000e0000 */
[----:B---3--:R1:W3:Y:S04]  /*aad0*/  SHFL.IDX PT, R26, R33, 0x1, 0x181f ;  /* 0x00381f00211a7f89 */ /* 0x0082e800000e0000 */
[----:B------:R1:W0:Y:S02]  /*aae0*/  SHFL.IDX PT, R5, R30, 0x1, 0x181f ;  /* 0x00381f001e057f89 */ /* 0x00022400000e0000 */
.L_x_2043:
[----:B------:R-:W-:Y:S01]  /*aaf0*/  VIADD R4, R0, 0x20 ;  /* 0x0000002000047836 */ /* 0x000fe20000000000 */
        /* <DEDUP_REMOVED lines=10> */
[----:B------:R-:W3:Y:S01]  /*aba0*/  LDL R7, [R1+0x74] ;  /* 0x0000740001077983 */ /* 0x000ee20000100800 */
[----:B------:R-:W-:-:S03]  /*abb0*/  ULDC UR4, c[0x0][0x3f4] ;  /* 0x0000fd0000047ab9 */ /* 0x000fc60000000800 */
[----:B------:R-:W3:Y:S04]  /*abc0*/  LDL R6, [R1+0x70] ;  /* 0x0000700001067983 */ /* 0x000ee80000100800 */
[----:B------:R-:W3:Y:S01]  /*abd0*/  LDL R29, [R1+0x6c] ;  /* 0x00006c00011d7983 */ /* 0x000ee20000100800 */
[----:B------:R-:W-:Y:S02]  /*abe0*/  ISETP.GE.AND P2, PT, R234, UR4, PT ;  /* 0x00000004ea007c0c */ /* 0x000fe4000bf46270 */
[----:B------:R-:W-:Y:S02]  /*abf0*/  CS2R R58, SRZ ;  /* 0x00000000003a7805 */ /* 0x000fe4000001ff00 */
[----:B------:R-:W-:Y:S02]  /*ac00*/  ISETP.GE.AND P1, PT, R233, UR4, PT ;  /* 0x00000004e9007c0c */ /* 0x000fe4000bf26270 */
[----:B------:R-:W-:-:S02]  /*ac10*/  CS2R R60, SRZ ;  /* 0x00000000003c7805 */ /* 0x000fc4000001ff00 */
[----:B------:R-:W-:Y:S01]  /*ac20*/  ISETP.GE.AND P0, PT, R235, UR4, PT ;  /* 0x00000004eb007c0c */ /* 0x000fe2000bf06270 */
[----:B------:R-:W-:Y:S01]  /*ac30*/  ULDC.64 UR6, c[0x0][0x208] ;  /* 0x0000820000067ab9 */ /* 0x000fe20000000a00 */
[----:B------:R-:W-:-:S03]  /*ac40*/  ISETP.GE.AND P3, PT, R200, UR4, PT ;  /* 0x00000004c8007c0c */ /* 0x000fc6000bf66270 */
[----:B------:R-:W-:-:S04]  /*ac50*/  @!P2 IMAD.SHL.U32 R12, R234, 0x2, RZ ;  /* 0x00000002ea0ca824 */ /* 0x000fc800078e00ff */
[----:B------:R-:W-:-:S04]  /*ac60*/  @!P1 IMAD.SHL.U32 R4, R233, 0x2, RZ ;  /* 0x00000002e9049824 */ /* 0x000fc800078e00ff */
[----:B------:R-:W-:Y:S01]  /*ac70*/  @!P0 IMAD.SHL.U32 R28, R235, 0x2, RZ ;  /* 0x00000002eb1c8824 */ /* 0x000fe200078e00ff */
[-C--:B--2---:R-:W-:Y:S01]  /*ac80*/  @!P2 IADD3 R14, P4, R8, R12.reuse, RZ ;  /* 0x0000000c080ea210 */ /* 0x084fe20007f9e0ff */
[----:B----4-:R-:W-:Y:S01]  /*ac90*/  @!P3 IMAD.WIDE R20, R200, 0x2, R8 ;  /* 0x00000002c814b825 */ /* 0x010fe200078e0208 */
[----:B0-----:R-:W-:Y:S02]  /*aca0*/  @!P2 IADD3 R12, P6, R5, R12, RZ ;  /* 0x0000000c050ca210 */ /* 0x001fe40007fde0ff */
[----:B------:R-:W-:Y:S02]  /*acb0*/  @!P1 IADD3 R10, P5, R8, R4, RZ ;  /* 0x00000004080a9210 */ /* 0x000fe40007fbe0ff */
[----:B------:R-:W-:Y:S02]  /*acc0*/  CS2R R54, SRZ ;  /* 0x0000000000367805 */ /* 0x000fe4000001ff00 */
[----:B------:R-:W-:Y:S02]  /*acd0*/  CS2R R56, SRZ ;  /* 0x0000000000387805 */ /* 0x000fe4000001ff00 */
[----:B------:R-:W-:-:S02]  /*ace0*/  CS2R R50, SRZ ;  /* 0x0000000000327805 */ /* 0x000fc4000001ff00 */
[----:B------:R-:W-:Y:S02]  /*acf0*/  CS2R R52, SRZ ;  /* 0x0000000000347805 */ /* 0x000fe4000001ff00 */
[----:B------:R-:W-:Y:S02]  /*ad00*/  CS2R R46, SRZ ;  /* 0x00000000002e7805 */ /* 0x000fe4000001ff00 */
[----:B------:R-:W-:Y:S01]  /*ad10*/  CS2R R48, SRZ ;  /* 0x0000000000307805 */ /* 0x000fe2000001ff00 */
[----:B------:R0:W5:Y:S01]  /*ad20*/  @!P3 LD.E.64 R58, desc[UR6][R20.64] ;  /* 0x00000006143ab980 */ /* 0x000162000c101b00 */
[----:B---3--:R-:W-:Y:S01]  /*ad30*/  @!P2 SHF.L.U64.HI R11, R234, 0x1, R7 ;  /* 0x00000001ea0ba819 */ /* 0x008fe20000010207 */
[----:B------:R-:W-:Y:S01]  /*ad40*/  @!P3 IMAD.MOV.U32 R7, RZ, RZ, R26 ;  /* 0x000000ffff07b224 */ /* 0x000fe200078e001a */
[----:B------:R-:W-:Y:S01]  /*ad50*/  @!P1 SHF.L.U64.HI R27, R233, 0x1, R6 ;  /* 0x00000001e91b9819 */ /* 0x000fe20000010206 */
[----:B------:R-:W-:Y:S02]  /*ad60*/  @!P3 IMAD.MOV.U32 R6, RZ, RZ, R5 ;  /* 0x000000ffff06b224 */ /* 0x000fe400078e0005 */
[----:B------:R-:W-:Y:S01]  /*ad70*/  @!P2 IMAD.X R15, R9, 0x1, R11, P4 ;  /* 0x00000001090fa824 */ /* 0x000fe200020e060b */
[----:B------:R-:W-:Y:S01]  /*ad80*/  @!P1 IADD3 R4, P4, R5, R4, RZ ;  /* 0x0000000405049210 */ /* 0x000fe20007f9e0ff */
[----:B------:R-:W-:-:S03]  /*ad90*/  @!P3 IMAD.WIDE R24, R200, 0x2, R6 ;  /* 0x00000002c818b825 */ /* 0x000fc600078e0206 */
[----:B------:R0:W5:Y:S01]  /*ada0*/  @!P2 LD.E.64 R54, desc[UR6][R14.64] ;  /* 0x000000060e36a980 */ /* 0x000162000c101b00 */
[----:B------:R-:W-:Y:S01]  /*adb0*/  @!P2 IMAD.X R13, R26, 0x1, R11, P6 ;  /* 0x000000011a0da824 */ /* 0x000fe200030e060b */
[-C--:B------:R-:W-:Y:S01]  /*adc0*/  @!P0 IADD3 R6, P6, R8, R28.reuse, RZ ;  /* 0x0000001c08068210 */ /* 0x080fe20007fde0ff */
[----:B------:R-:W-:Y:S01]  /*add0*/  @!P1 IMAD.X R11, R9, 0x1, R27, P5 ;  /* 0x00000001090b9824 */ /* 0x000fe200028e061b */
[----:B------:R-:W-:Y:S01]  /*ade0*/  @!P0 IADD3 R8, P5, R5, R28, RZ ;  /* 0x0000001c05088210 */ /* 0x000fe20007fbe0ff */
[----:B------:R0:W5:Y:S01]  /*adf0*/  @!P3 LD.E.64 R60, desc[UR6][R24.64] ;  /* 0x00000006183cb980 */ /* 0x000162000c101b00 */
[----:B------:R-:W-:Y:S01]  /*ae00*/  @!P0 SHF.L.U64.HI R28, R235, 0x1, R29 ;  /* 0x00000001eb1c8819 */ /* 0x000fe2000001021d */
[----:B------:R-:W-:Y:S02]  /*ae10*/  @!P1 IMAD.X R5, R26, 0x1, R27, P4 ;  /* 0x000000011a059824 */ /* 0x000fe400020e061b */
[----:B------:R0:W5:Y:S02]  /*ae20*/  @!P2 LD.E.64 R56, desc[UR6][R12.64] ;  /* 0x000000060c38a980 */ /* 0x000164000c101b00 */
[----:B------:R-:W-:-:S02]  /*ae30*/  @!P0 IMAD.X R7, R9, 0x1, R28, P6 ;  /* 0x0000000109078824 */ /* 0x000fc400030e061c */
[----:B------:R-:W-:Y:S01]  /*ae40*/  @!P0 IMAD.X R9, R26, 0x1, R28, P5 ;  /* 0x000000011a098824 */ /* 0x000fe200028e061c */
[----:B------:R0:W5:Y:S04]  /*ae50*/  @!P1 LD.E.64 R50, desc[UR6][R10.64] ;  /* 0x000000060a329980 */ /* 0x000168000c101b00 */
[----:B------:R0:W5:Y:S04]  /*ae60*/  @!P1 LD.E.64 R52, desc[UR6][R4.64] ;  /* 0x0000000604349980 */ /* 0x000168000c101b00 */
[----:B------:R0:W5:Y:S04]  /*ae70*/  @!P0 LD.E.64 R46, desc[UR6][R6.64] ;  /* 0x00000006062e8980 */ /* 0x000168000c101b00 */
[----:B------:R0:W5:Y:S02]  /*ae80*/  @!P0 LD.E.64 R48, desc[UR6][R8.64] ;  /* 0x0000000608308980 */ /* 0x000164000c101b00 */
.L_x_1654:
[----:B------:R-:W-:Y:S05]  /*ae90*/  BSYNC B1 ;  /* 0x0000000000017941 */ /* 0x000fea0003800000 */
.L_x_1653:
[----:B0----5:R-:W-:Y:S01]  /*aea0*/  IMAD.MOV.U32 R4, RZ, RZ, R46 ;  /* 0x000000ffff047224 */ /* 0x021fe200078e002e */
[----:B------:R-:W-:Y:S01]  /*aeb0*/  UMOV UR4, 0xffffffff ;  /* 0xffffffff00047882 */ /* 0x000fe20000000000 */
[----:B------:R-:W-:Y:S02]  /*aec0*/  IMAD.MOV.U32 R5, RZ, RZ, R47 ;  /* 0x000000ffff057224 */ /* 0x000fe400078e002f */
[----:B------:R-:W-:Y:S02]  /*aed0*/  IMAD.MOV.U32 R6, RZ, RZ, R50 ;  /* 0x000000ffff067224 */ /* 0x000fe400078e0032 */
        /* <DEDUP_REMOVED lines=11> */
[----:B------:R-:W-:Y:S01]  /*af90*/  PRMT R107, R6, 0x5410, R7 ;  /* 0x00005410066b7816 */ /* 0x000fe20000000007 */
        /* <DEDUP_REMOVED lines=9> */
[----:B------:R-:W-:-:S04]  /*b030*/  PRMT R105, R4, 0x5410, R5 ;  /* 0x0000541004697816 */ /* 0x000fc80000000005 */
[----:B------:R-:W-:Y:S01]  /*b040*/  PRMT R108, R6, 0x5410, R7 ;  /* 0x00005410066c7816 */ /* 0x000fe20000000007 */
[----:B------:R-:W-:Y:S06]  /*b050*/  BRA.DIV UR4, `(.L_x_1655) ;  /* 0x0000024a04687947 */ /* 0x000fec000b800000 */
[----:B----4-:R0:W4:Y:S04]  /*b060*/  SHFL.IDX PT, R9, R32, 0x2, 0x181f ;  /* 0x00581f0020097f89 */ /* 0x01012800000e0000 */
[----:B--2---:R0:W2:Y:S04]  /*b070*/  SHFL.IDX PT, R8, R31, 0x2, 0x181f ;  /* 0x00581f001f087f89 */ /* 0x0040a800000e0000 */
[----:B------:R0:W0:Y:S04]  /*b080*/  SHFL.IDX PT, R78, R33, 0x2, 0x181f ;  /* 0x00581f00214e7f89 */ /* 0x00002800000e0000 */
[----:B------:R0:W0:Y:S02]  /*b090*/  SHFL.IDX PT, R5, R30, 0x2, 0x181f ;  /* 0x00581f001e057f89 */ /* 0x00002400000e0000 */
.L_x_2049:
[----:B------:R-:W-:Y:S01]  /*b0a0*/  VIADD R4, R0, 0x40 ;  /* 0x0000004000047836 */ /* 0x000fe20000000000 */
[----:B------:R-:W-:Y:S01]  /*b0b0*/  BSSY B1, `(.L_x_1656) ;  /* 0x000003a000017945 */ /* 0x000fe20003800000 */
[----:B------:R-:W-:Y:S02]  /*b0c0*/  CS2R R28, SRZ ;  /* 0x00000000001c7805 */ /* 0x000fe4000001ff00 */
[----:B------:R-:W-:Y:S02]  /*b0d0*/  CS2R R34, SRZ ;  /* 0x0000000000227805 */ /* 0x000fe4000001ff00 */
[----:B------:R-:W-:Y:S02]  /*b0e0*/  CS2R R38, SRZ ;  /* 0x0000000000267805 */ /* 0x000fe4000001ff00 */
[----:B------:R-:W-:Y:S02]  /*b0f0*/  ISETP.GE.AND P0, PT, R4, R3, PT ;  /* 0x000000030400720c */ /* 0x000fe40003f06270 */
[----:B------:R-:W-:-:S02]  /*b100*/  CS2R R42, SRZ ;  /* 0x00000000002a7805 */ /* 0x000fc4000001ff00 */
[----:B---3--:R-:W-:Y:S02]  /*b110*/  CS2R R26, SRZ ;  /* 0x00000000001a7805 */ /* 0x008fe4000001ff00 */
        /* <DEDUP_REMOVED lines=38> */
[--C-:B------:R-:W-:Y:S01]  /*b380*/  @!P1 IMAD.X R11, R9, 0x1, R26.reuse, P5 ;  /* 0x00000001090b9824 */ /* 0x100fe200028e061a */
[----:B------:R-:W-:Y:S01]  /*b390*/  @!P0 IADD3 R8, P5, R5, R27, RZ ;  /* 0x0000001b05088210 */ /* 0x000fe20007fbe0ff */
[----:B------:R0:W5:Y:S01]  /*b3a0*/  @!P3 LD.E.64 R44, desc[UR6][R24.64] ;  /* 0x00000006182cb980 */ /* 0x000162000c101b00 */
[----:B------:R-:W-:Y:S01]  /*b3b0*/  @!P0 SHF.L.U64.HI R27, R235, 0x1, R79 ;  /* 0x00000001eb1b8819 */ /* 0x000fe2000001024f */
[----:B------:R-:W-:Y:S02]  /*b3c0*/  @!P1 IMAD.X R5, R78, 0x1, R26, P4 ;  /* 0x000000014e059824 */ /* 0x000fe400020e061a */
[----:B------:R0:W5:Y:S02]  /*b3d0*/  @!P2 LD.E.64 R40, desc[UR6][R12.64] ;  /* 0x000000060c28a980 */ /* 0x000164000c101b00 */
[----:B------:R-:W-:-:S02]  /*b3e0*/  @!P0 IMAD.X R7, R9, 0x1, R27, P6 ;  /* 0x0000000109078824 */ /* 0x000fc400030e061b */
[----:B------:R-:W-:Y:S01]  /*b3f0*/  @!P0 IMAD.X R9, R78, 0x1, R27, P5 ;  /* 0x000000014e098824 */ /* 0x000fe200028e061b */
[----:B------:R-:W-:Y:S01]  /*b400*/  CS2R R26, SRZ ;  /* 0x00000000001a7805 */ /* 0x000fe2000001ff00 */
[----:B------:R0:W5:Y:S04]  /*b410*/  @!P1 LD.E.64 R34, desc[UR6][R10.64] ;  /* 0x000000060a229980 */ /* 0x000168000c101b00 */
[----:B------:R0:W5:Y:S04]  /*b420*/  @!P1 LD.E.64 R36, desc[UR6][R4.64] ;  /* 0x0000000604249980 */ /* 0x000168000c101b00 */
[----:B------:R0:W5:Y:S04]  /*b430*/  @!P0 LD.E.64 R28, desc[UR6][R6.64] ;  /* 0x00000006061c8980 */ /* 0x000168000c101b00 */
[----:B------:R0:W5:Y:S02]  /*b440*/  @!P0 LD.E.64 R26, desc[UR6][R8.64] ;  /* 0x00000006081a8980 */ /* 0x000164000c101b00 */
.L_x_1657:
[----:B------:R-:W-:Y:S05]  /*b450*/  BSYNC B1 ;  /* 0x0000000000017941 */ /* 0x000fea0003800000 */
.L_x_1656:
[----:B0----5:R-:W-:Y:S01]  /*b460*/  IMAD.MOV.U32 R4, RZ, RZ, R28 ;  /* 0x000000ffff047224 */ /* 0x021fe200078e001c */
[----:B------:R-:W-:Y:S01]  /*b470*/  UMOV UR4, 0xffffffff ;  /* 0xffffffff00047882 */ /* 0x000fe20000000000 */
[----:B------:R-:W-:Y:S02]  /*b480*/  IMAD.MOV.U32 R5, RZ, RZ, R29 ;  /* 0x000000ffff057224 */ /* 0x000fe400078e001d */
[----:B------:R-:W-:Y:S02]  /*b490*/  IMAD.MOV.U32 R6, RZ, RZ, R34 ;  /* 0x000000ffff067224 */ /* 0x000fe400078e0022 */
        /* <DEDUP_REMOVED lines=21> */
[----:B------:R-:W-:Y:S02]  /*b5f0*/  PRMT R103, R4, 0x7610, R103 ;  /* 0x0000761004677816 */ /* 0x000fe40000000067 */
[----:B------:R-:W-:Y:S02]  /*b600*/  CS2R R4, SRZ ;  /* 0x0000000000047805 */ /* 0x000fe4000001ff00 */
[----:B------:R-:W-:Y:S01]  /*b610*/  PRMT R90, R7, 0x5410, R6 ;  /* 0x00005410075a7816 */ /* 0x000fe20000000006 */
[----:B------:R-:W-:Y:S06]  /*b620*/  BRA.DIV UR4, `(.L_x_1658) ;  /* 0x0000024604687947 */ /* 0x000fec000b800000 */
[----:B------:R0:W3:Y:S04]  /*b630*/  SHFL.IDX PT, R79, R32, 0x3, 0x181f ;  /* 0x00781f00204f7f89 */ /* 0x0000e800000e0000 */
[----:B----4-:R0:W4:Y:S04]  /*b640*/  SHFL.IDX PT, R9, R31, 0x3, 0x181f ;  /* 0x00781f001f097f89 */ /* 0x01012800000e0000 */
[----:B------:R0:W0:Y:S04]  /*b650*/  SHFL.IDX PT, R80, R33, 0x3, 0x181f ;  /* 0x00781f0021507f89 */ /* 0x00002800000e0000 */
[----:B------:R0:W0:Y:S02]  /*b660*/  SHFL.IDX PT, R78, R30, 0x3, 0x181f ;  /* 0x00781f001e4e7f89 */ /* 0x00002400000e0000 */
.L_x_2055:
[----:B------:R-:W5:Y:S01]  /*b670*/  LDL R6, [R1+0x54] ;  /* 0x0000540001067983 */ /* 0x000f620000100800 */
[----:B------:R-:W-:Y:S01]  /*b680*/  VIADD R0, R0, 0x60 ;  /* 0x0000006000007836 */ /* 0x000fe20000000000 */
[----:B------:R-:W-:Y:S01]  /*b690*/  BSSY B1, `(.L_x_1659) ;  /* 0x000003f000017945 */ /* 0x000fe20003800000 */
[----:B------:R-:W-:Y:S02]  /*b6a0*/  CS2R R12, SRZ ;  /* 0x00000000000c7805 */ /* 0x000fe4000001ff00 */
[----:B------:R-:W-:Y:S02]  /*b6b0*/  CS2R R20, SRZ ;  /* 0x0000000000147805 */ /* 0x000fe4000001ff00 */
[----:B01----:R-:W-:Y:S02]  /*b6c0*/  CS2R R30, SRZ ;  /* 0x00000000001e7805 */ /* 0x003fe4000001ff00 */
[----:B------:R-:W-:Y:S02]  /*b6d0*/  ISETP.GE.AND P0, PT, R0, R3, PT ;  /* 0x000000030000720c */ /* 0x000fe40003f06270 */
[----:B------:R-:W-:-:S02]  /*b6e0*/  CS2R R14, SRZ ;  /* 0x00000000000e7805 */ /* 0x000fc4000001ff00 */
[----:B------:R-:W-:Y:S02]  /*b6f0*/  CS2R R24, SRZ ;  /* 0x0000000000187805 */ /* 0x000fe4000001ff00 */
[----:B------:R-:W-:Y:S02]  /*b700*/  CS2R R32, SRZ ;  /* 0x0000000000207805 */ /* 0x000fe4000001ff00 */
[----:B-----5:R-:W-:-:S04]  /*b710*/  LEA.HI R81, R6, R6, RZ, 0x1 ;  /* 0x0000000606517211 */ /* 0x020fc800078f08ff */
[----:B------:R-:W-:-:S05]  /*b720*/  LOP3.LUT R81, R81, 0xfffffffe, RZ, 0xc0, !PT ;  /* 0xfffffffe51517812 */ /* 0x000fca00078ec0ff */
[----:B------:R-:W-:Y:S01]  /*b730*/  IMAD.IADD R81, R6, 0x1, -R81 ;  /* 0x0000000106517824 */ /* 0x000fe200078e0a51 */
[----:B------:R-:W-:-:S04]  /*b740*/  CS2R R6, SRZ ;  /* 0x0000000000067805 */ /* 0x000fc8000001ff00 */
[----:B------:R-:W-:Y:S01]  /*b750*/  SHF.L.U32 R81, R81, 0x1f, RZ ;  /* 0x0000001f51517819 */ /* 0x000fe200000006ff */
[----:B------:R-:W-:Y:S06]  /*b760*/  @P0 BRA `(.L_x_1660) ;  /* 0x0000000000c40947 */ /* 0x000fec0003800000 */
[----:B------:R-:W3:Y:S01]  /*b770*/  LDL R10, [R1+0x74] ;  /* 0x00007400010a7983 */ /* 0x000ee20000100800 */
[----:B------:R-:W-:-:S03]  /*b780*/  ULDC UR4, c[0x0][0x3f4] ;  /* 0x0000fd0000047ab9 */ /* 0x000fc60000000800 */
[----:B--2---:R-:W2:Y:S04]  /*b790*/  LDL R8, [R1+0x70] ;  /* 0x0000700001087983 */ /* 0x004ea80000100800 */
[----:B------:R-:W2:Y:S01]  /*b7a0*/  LDL R86, [R1+0x6c] ;  /* 0x00006c0001567983 */ /* 0x000ea20000100800 */
[----:B------:R-:W-:Y:S02]  /*b7b0*/  ISETP.GE.AND P2, PT, R234, UR4, PT ;  /* 0x00000004ea007c0c */ /* 0x000fe4000bf46270 */
[----:B------:R-:W-:Y:S02]  /*b7c0*/  CS2R R32, SRZ ;  /* 0x0000000000207805 */ /* 0x000fe4000001ff00 */
[----:B------:R-:W-:Y:S01]  /*b7d0*/  ISETP.GE.AND P3, PT, R200, UR4, PT ;  /* 0x00000004c8007c0c */ /* 0x000fe2000bf66270 */
[----:B------:R-:W-:Y:S01]  /*b7e0*/  ULDC.64 UR6, c[0x0][0x208] ;  /* 0x0000820000067ab9 */ /* 0x000fe20000000a00 */
[----:B------:R-:W-:-:S02]  /*b7f0*/  ISETP.GE.AND P1, PT, R233, UR4, PT ;  /* 0x00000004e9007c0c */ /* 0x000fc4000bf26270 */
[----:B------:R-:W-:Y:S02]  /*b800*/  CS2R R30, SRZ ;  /* 0x00000000001e7805 */ /* 0x000fe4000001ff00 */
[----:B------:R-:W-:-:S03]  /*b810*/  ISETP.GE.AND P0, PT, R235, UR4, PT ;  /* 0x00000004eb007c0c */ /* 0x000fc6000bf06270 */
[----:B------:R-:W-:-:S04]  /*b820*/  @!P2 IMAD.SHL.U32 R6, R234, 0x2, RZ ;  /* 0x00000002ea06a824 */ /* 0x000fc800078e00ff */
[----:B------:R-:W-:Y:S02]  /*b830*/  @!P3 IMAD.MOV.U32 R11, RZ, RZ, R80 ;  /* 0x000000ffff0bb224 */ /* 0x000fe400078e0050 */
[----:B----4-:R-:W-:Y:S01]  /*b840*/  @!P3 IMAD.MOV.U32 R14, RZ, RZ, R9 ;  /* 0x000000ffff0eb224 */ /* 0x010fe200078e0009 */
[-C--:B------:R-:W-:Y:S01]  /*b850*/  @!P2 IADD3 R12, P4, R9, R6.reuse, RZ ;  /* 0x00000006090ca210 */ /* 0x080fe20007f9e0ff */
[----:B---3--:R-:W-:Y:S01]  /*b860*/  @!P3 IMAD.MOV.U32 R15, RZ, RZ, R79 ;  /* 0x000000ffff0fb224 */ /* 0x008fe200078e004f */
[----:B------:R-:W-:Y:S01]  /*b870*/  @!P2 IADD3 R6, P6, R78, R6, RZ ;  /* 0x000000064e06a210 */ /* 0x000fe20007fde0ff */
[----:B------:R-:W-:Y:S02]  /*b880*/  @!P0 IMAD.SHL.U32 R24, R235, 0x2, RZ ;  /* 0x00000002eb188824 */ /* 0x000fe400078e00ff */
[----:B------:R-:W-:-:S05]  /*b890*/  @!P3 IMAD.WIDE R14, R200, 0x2, R14 ;  /* 0x00000002c80eb825 */ /* 0x000fca00078e020e */
[----:B------:R-:W5:Y:S01]  /*b8a0*/  @!P3 LD.E.64 R30, desc[UR6][R14.64] ;  /* 0x000000060e1eb980 */ /* 0x000f62000c101b00 */
[----:B------:R-:W-:Y:S01]  /*b8b0*/  @!P2 SHF.L.U64.HI R5, R234, 0x1, R10 ;  /* 0x00000001ea05a819 */ /* 0x000fe2000001020a */
[----:B------:R-:W-:Y:S01]  /*b8c0*/  @!P3 IMAD.MOV.U32 R10, RZ, RZ, R78 ;  /* 0x000000ffff0ab224 */ /* 0x000fe200078e004e */
[----:B--2---:R-:W-:-:S03]  /*b8d0*/  @!P1 SHF.L.U64.HI R0, R233, 0x1, R8 ;  /* 0x00000001e9009819 */ /* 0x004fc60000010208 */
[----:B------:R-:W-:-:S04]  /*b8e0*/  @!P3 IMAD.WIDE R20, R200, 0x2, R10 ;  /* 0x00000002c814b825 */ /* 0x000fc800078e020a */
[----:B------:R-:W-:Y:S01]  /*b8f0*/  @!P1 IMAD.SHL.U32 R8, R233, 0x2, RZ ;  /* 0x00000002e9089824 */ /* 0x000fe200078e00ff */
[----:B------:R0:W5:Y:S01]  /*b900*/  @!P3 LD.E.64 R32, desc[UR6][R20.64] ;  /* 0x000000061420b980 */ /* 0x000162000c101b00 */
[--C-:B------:R-:W-:Y:S02]  /*b910*/  @!P2 IMAD.X R13, R79, 0x1, R5.reuse, P4 ;  /* 0x000000014f0da824 */ /* 0x100fe400020e0605 */
[----:B------:R-:W-:Y:S01]  /*b920*/  @!P2 IMAD.X R7, R80, 0x1, R5, P6 ;  /* 0x000000015007a824 */ /* 0x000fe200030e0605 */
[CC--:B------:R-:W-:Y:S02]  /*b930*/  @!P1 IADD3 R4, P5, R9.reuse, R8.reuse, RZ ;  /* 0x0000000809049210 */ /* 0x0c0fe40007fbe0ff */
[----:B------:R-:W-:Y:S02]  /*b940*/  @!P1 IADD3 R8, P4, R78, R8, RZ ;  /* 0x000000084e089210 */ /* 0x000fe40007f9e0ff */
[----:B------:R-:W-:Y:S01]  /*b950*/  @!P0 IADD3 R10, P6, R9, R24, RZ ;  /* 0x00000018090a8210 */ /* 0x000fe20007fde0ff */
[----:B------:R-:W-:Y:S01]  /*b960*/  @!P1 IMAD.X R5, R79, 0x1, R0, P5 ;  /* 0x000000014f059824 */ /* 0x000fe200028e0600 */
[----:B0-----:R-:W-:-:S02]  /*b970*/  CS2R R20, SRZ ;  /* 0x0000000000147805 */ /* 0x001fc4000001ff00 */
[----:B------:R-:W-:Y:S02]  /*b980*/  @!P0 IADD3 R78, P5, R78, R24, RZ ;  /* 0x000000184e4e8210 */ /* 0x000fe40007fbe0ff */
[----:B------:R-:W-:Y:S02]  /*b990*/  CS2R R24, SRZ ;  /* 0x0000000000187805 */ /* 0x000fe4000001ff00 */
[----:B------:R-:W-:Y:S01]  /*b9a0*/  @!P0 SHF.L.U64.HI R14, R235, 0x1, R86 ;  /* 0x00000001eb0e8819 */ /* 0x000fe20000010256 */
[----:B------:R0:W5:Y:S04]  /*b9b0*/  @!P2 LD.E.64 R20, desc[UR6][R12.64] ;  /* 0x000000060c14a980 */ /* 0x000168000c101b00 */
[--C-:B------:R-:W-:Y:S02]  /*b9c0*/  @!P0 IMAD.X R11, R79, 0x1, R14.reuse, P6 ;  /* 0x000000014f0b8824 */ /* 0x100fe400030e060e */
[----:B------:R-:W-:Y:S01]  /*b9d0*/  @!P0 IMAD.X R79, R80, 0x1, R14, P5 ;  /* 0x00000001504f8824 */ /* 0x000fe200028e060e */
[----:B------:R1:W5:Y:S01]  /*b9e0*/  @!P2 LD.E.64 R24, desc[UR6][R6.64] ;  /* 0x000000060618a980 */ /* 0x000362000c101b00 */
[----:B0-----:R-:W-:-:S02]  /*b9f0*/  CS2R R12, SRZ ;  /* 0x00000000000c7805 */ /* 0x001fc4000001ff00 */
[----:B------:R-:W-:Y:S01]  /*ba00*/  CS2R R14, SRZ ;  /* 0x00000000000e7805 */ /* 0x000fe2000001ff00 */
[----:B------:R-:W-:Y:S01]  /*ba10*/  @!P1 IMAD.X R9, R80, 0x1, R0, P4 ;  /* 0x0000000150099824 */ /* 0x000fe200020e0600 */
[----:B-1----:R-:W-:Y:S02]  /*ba20*/  CS2R R6, SRZ ;  /* 0x0000000000067805 */ /* 0x002fe4000001ff00 */
[----:B------:R0:W5:Y:S04]  /*ba30*/  @!P1 LD.E.64 R12, desc[UR6][R4.64] ;  /* 0x00000006040c9980 */ /* 0x000168000c101b00 */
[----:B------:R1:W5:Y:S04]  /*ba40*/  @!P1 LD.E.64 R14, desc[UR6][R8.64] ;  /* 0x00000006080e9980 */ /* 0x000368000c101b00 */
[----:B------:R1:W5:Y:S01]  /*ba50*/  @!P0 LD.E.64 R6, desc[UR6][R78.64] ;  /* 0x000000064e068980 */ /* 0x000362000c101b00 */
[----:B0-----:R-:W-:-:S06]  /*ba60*/  CS2R R4, SRZ ;  /* 0x0000000000047805 */ /* 0x001fcc000001ff00 */
[----:B------:R1:W5:Y:S02]  /*ba70*/  @!P0 LD.E.64 R4, desc[UR6][R10.64] ;  /* 0x000000060a048980 */ /* 0x000364000c101b00 */
.L_x_1660:
[----:B------:R-:W-:Y:S05]  /*ba80*/  BSYNC B1 ;  /* 0x0000000000017941 */ /* 0x000fea0003800000 */
.L_x_1659:
[----:B------:R-:W0:Y:S01]  /*ba90*/  SYNCS.PHASECHK.TRANS64.TRYWAIT P0, [R16+URZ+0x30800], R81 ;  /* 0x03080051100075a7 */ /* 0x000e22000800017f */
[----:B-12--5:R-:W-:Y:S01]  /*baa0*/  IMAD.MOV.U32 R8, RZ, RZ, R12 ;  /* 0x000000ffff087224 */ /* 0x026fe200078e000c */
[----:B------:R-:W-:Y:S01]  /*bab0*/  BSSY B1, `(.L_x_1661) ;  /* 0x0000018000017945 */ /* 0x000fe20003800000 */
[----:B------:R-:W-:Y:S02]  /*bac0*/  IMAD.MOV.U32 R0, RZ, RZ, R13 ;  /* 0x000000ffff007224 */ /* 0x000fe400078e000d */
[----:B------:R-:W-:Y:S02]  /*bad0*/  IMAD.MOV.U32 R10, RZ, RZ, R4 ;  /* 0x000000ffff0a7224 */ /* 0x000fe400078e0004 */
[----:B----4-:R-:W-:Y:S01]  /*bae0*/  IMAD.MOV.U32 R9, RZ, RZ, R5 ;  /* 0x000000ffff097224 */ /* 0x010fe200078e0005 */
[----:B------:R-:W-:Y:S01]  /*baf0*/  PRMT R80, R8, 0x5410, R0 ;  /* 0x0000541008507816 */ /* 0x000fe20000000000 */
[----:B------:R-:W-:Y:S02]  /*bb00*/  IMAD.MOV.U32 R8, RZ, RZ, R30 ;  /* 0x000000ffff087224 */ /* 0x000fe400078e001e */
        /* <DEDUP_REMOVED lines=13> */
[----:B---3--:R-:W-:Y:S02]  /*bbe0*/  PRMT R79, R10, 0x5410, R9 ;  /* 0x000054100a4f7816 */ /* 0x008fe40000000009 */
[----:B------:R-:W-:Y:S02]  /*bbf0*/  PRMT R103, R103, 0x5410, R0 ;  /* 0x0000541067677816 */ /* 0x000fe40000000000 */
[----:B------:R-:W-:Y:S02]  /*bc00*/  PRMT R96, R8, 0x7610, R96 ;  /* 0x0000761008607816 */ /* 0x000fe40000000060 */
[----:B------:R-:W-:Y:S01]  /*bc10*/  VIADDMNMX R0, R3, -R93, 0x80, PT ;  /* 0x0000008003007446 */ /* 0x000fe2000380095d */
[----:B0-----:R-:W-:Y:S06]  /*bc20*/  @!P0 BRA `(.L_x_1662) ;  /* 0x00000240005c8947 */ /* 0x001fec0003800000 */
.L_x_2056:
[----:B------:R-:W-:Y:S05]  /*bc30*/  BSYNC B1 ;  /* 0x0000000000017941 */ /* 0x000fea0003800000 */
.L_x_1661:
[----:B------:R-:W-:Y:S01]  /*bc40*/  ISETP.GE.AND P0, PT, R23, R0, PT ;  /* 0x000000001700720c */ /* 0x000fe20003f06270 */
[----:B------:R-:W-:Y:S01]  /*bc50*/  IMAD.MOV.U32 R3, RZ, RZ, R32 ;  /* 0x000000ffff037224 */ /* 0x000fe200078e0020 */
[----:B------:R-:W-:Y:S01]  /*bc60*/  BSSY B1, `(.L_x_1663) ;  /* 0x00000cc000017945 */ /* 0x000fe20003800000 */
[----:B------:R-:W-:-:S05]  /*bc70*/  IMAD.MOV.U32 R8, RZ, RZ, R33 ;  /* 0x000000ffff087224 */ /* 0x000fca00078e0021 */
[----:B------:R-:W-:-:S05]  /*bc80*/  PRMT R109, R3, 0x5410, R8 ;  /* 0x00005410036d7816 */ /* 0x000fca0000000008 */
        /* <DEDUP_REMOVED lines=9> */
[----:B-----5:R-:W1:Y:S01]  /*bd20*/  LDS.128 R8, [R116] ;  /* 0x0000000074087984 */ /* 0x020e620000000c00 */
[----:B------:R-:W-:Y:S02]  /*bd30*/  SHF.R.U32.HI R3, RZ, 0x10, R75 ;  /* 0x00000010ff037819 */ /* 0x000fe4000001164b */
[----:B0-----:R-:W-:Y:S02]  /*bd40*/  SHF.R.U32.HI R81, RZ, 0x10, R77 ;  /* 0x00000010ff517819 */ /* 0x001fe4000001164d */
[----:B------:R-:W-:Y:S02]  /*bd50*/  PRMT R3, R91, 0x5410, R3 ;  /* 0x000054105b037816 */ /* 0x000fe40000000003 */
[----:B------:R-:W-:Y:S02]  /*bd60*/  PRMT R81, R92, 0x5410, R81 ;  /* 0x000054105c517816 */ /* 0x000fe40000000051 */
[----:B------:R-:W-:Y:S01]  /*bd70*/  SHF.R.U64 R74, R74, 0x10, R75 ;  /* 0x000000104a4a7819 */ /* 0x000fe2000000124b */
[----:B------:R-:W-:Y:S01]  /*bd80*/  IMAD.U32 R92, R3, 0x10000, RZ ;  /* 0x00010000035c7824 */ /* 0x000fe200078e00ff */
[----:B------:R-:W-:Y:S01]  /*bd90*/  SHF.R.U64 R75, R76, 0x10, R77 ;  /* 0x000000104c4b7819 */ /* 0x000fe2000000124d */
[----:B------:R-:W-:Y:S01]  /*bda0*/  IMAD.U32 R91, R81, 0x10000, RZ ;  /* 0x00010000515b7824 */ /* 0x000fe200078e00ff */
[----:B------:R-:W-:-:S02]  /*bdb0*/  LOP3.LUT R76, R3, 0xffff0000, RZ, 0xc0, !PT ;  /* 0xffff0000034c7812 */ /* 0x000fc400078ec0ff */
[----:B------:R-:W-:Y:S02]  /*bdc0*/  LOP3.LUT R3, R81, 0xffff0000, RZ, 0xc0, !PT ;  /* 0xffff000051037812 */ /* 0x000fe400078ec0ff */
[----:B------:R-:W-:Y:S02]  /*bdd0*/  PRMT R75, R113, 0x5410, R75 ;  /* 0x00005410714b7816 */ /* 0x000fe4000000004b */
[----:B------:R-:W-:Y:S02]  /*bde0*/  PRMT R74, R115, 0x5432, R74 ;  /* 0x00005432734a7816 */ /* 0x000fe4000000004a */
[C---:B-1----:R-:W-:Y:S01]  /*bdf0*/  LOP3.LUT R77, R11.reuse, 0xffff0000, RZ, 0xc0, !PT ;  /* 0xffff00000b4d7812 */ /* 0x042fe200078ec0ff */
[----:B------:R-:W-:Y:S01]  /*be00*/  IMAD.U32 R81, R11, 0x10000, RZ ;  /* 0x000100000b517824 */ /* 0x000fe200078e00ff */
[C---:B------:R-:W-:Y:S01]  /*be10*/  LOP3.LUT R94, R10.reuse, 0xffff0000, RZ, 0xc0, !PT ;  /* 0xffff00000a5e7812 */ /* 0x040fe200078ec0ff */
[----:B------:R-:W-:Y:S02]  /*be20*/  IMAD.U32 R10, R10, 0x10000, RZ ;  /* 0x000100000a0a7824 */ /* 0x000fe400078e00ff */
[C---:B------:R-:W-:Y:S01]  /*be30*/  FMUL.FTZ R11, R77.reuse, R3 ;  /* 0x000000034d0b7220 */ /* 0x040fe20000410000 */
[----:B------:R-:W-:Y:S01]  /*be40*/  FMUL.FTZ R77, R77, R76 ;  /* 0x0000004c4d4d7220 */ /* 0x000fe20000410000 */
[C---:B------:R-:W-:Y:S01]  /*be50*/  FMUL.FTZ R93, R94.reuse, R91 ;  /* 0x0000005b5e5d7220 */ /* 0x040fe20000410000 */
[----:B------:R-:W-:Y:S01]  /*be60*/  FMUL.FTZ R94, R94, R92 ;  /* 0x0000005c5e5e7220 */ /* 0x000fe20000410000 */
[C---:B------:R-:W-:Y:S01]  /*be70*/  FFMA.FTZ R11, R81.reuse, R76, -R11 ;  /* 0x0000004c510b7223 */ /* 0x040fe2000001080b */
[----:B------:R-:W-:Y:S01]  /*be80*/  FFMA.FTZ R3, R81, R3, R77 ;  /* 0x0000000351037223 */ /* 0x000fe2000001004d */
[----:B------:R-:W-:Y:S01]  /*be90*/  FFMA.FTZ R93, R10, R92, -R93 ;  /* 0x0000005c0a5d7223 */ /* 0x000fe2000001085d */
        /* <DEDUP_REMOVED lines=8> */
[----:B------:R-:W-:Y:S01]  /*bf20*/  FMUL.FTZ R81, R81, R91 ;  /* 0x0000005b51517220 */ /* 0x000fe20000410000 */
[----:B------:R-:W-:Y:S02]  /*bf30*/  F2FP.BF16.F32.PACK_AB R10, R10, R93 ;  /* 0x0000005d0a0a723e */ /* 0x000fe400000010ff */
[C---:B------:R-:W-:Y:S01]  /*bf40*/  FFMA.FTZ R8, R76.reuse, R91, -R8 ;  /* 0x0000005b4c087223 */ /* 0x040fe20000010808 */
[----:B------:R-:W-:Y:S01]  /*bf50*/  FFMA.FTZ R81, R76, R77, R81 ;  /* 0x0000004d4c517223 */ /* 0x000fe20000010051 */
[C---:B------:R-:W-:Y:S01]  /*bf60*/  LOP3.LUT R76, R9.reuse, 0xffff0000, RZ, 0xc0, !PT ;  /* 0xffff0000094c7812 */ /* 0x040fe200078ec0ff */
[----:B------:R-:W-:Y:S01]  /*bf70*/  IMAD.U32 R9, R9, 0x10000, RZ ;  /* 0x0001000009097824 */ /* 0x000fe200078e00ff */
[----:B------:R-:W-:Y:S02]  /*bf80*/  F2FP.BF16.F32.PACK_AB R11, R3, R11 ;  /* 0x0000000b030b723e */ /* 0x000fe400000010ff */
[----:B------:R-:W-:Y:S01]  /*bf90*/  F2FP.BF16.F32.PACK_AB R8, R81, R8 ;  /* 0x000000085108723e */ /* 0x000fe200000010ff */
[C---:B------:R-:W-:Y:S01]  /*bfa0*/  FMUL.FTZ R77, R76.reuse, R75 ;  /* 0x0000004b4c4d7220 */ /* 0x040fe20000410000 */
[----:B------:R-:W-:-:S03]  /*bfb0*/  FMUL.FTZ R76, R76, R74 ;  /* 0x0000004a4c4c7220 */ /* 0x000fc60000410000 */
[C---:B------:R-:W-:Y:S01]  /*bfc0*/  FFMA.FTZ R74, R9.reuse, R74, -R77 ;  /* 0x0000004a094a7223 */ /* 0x040fe2000001084d */
[----:B------:R-:W-:-:S05]  /*bfd0*/  FFMA.FTZ R9, R9, R75, R76 ;  /* 0x0000004b09097223 */ /* 0x000fca000001004c */
[----:B------:R-:W-:-:S05]  /*bfe0*/  F2FP.BF16.F32.PACK_AB R9, R9, R74 ;  /* 0x0000004a0909723e */ /* 0x000fca00000010ff */
[----:B------:R1:W-:Y:S02]  /*bff0*/  STS.128 [R116], R8 ;  /* 0x0000000874007388 */ /* 0x0003e40000000c00 */
.L_x_1666:
[----:B------:R-:W-:Y:S05]  /*c000*/  BSYNC B2 ;  /* 0x0000000000027941 */ /* 0x000fea0003800000 */
.L_x_1665:
[----:B------:R-:W-:Y:S04]  /*c010*/  BSSY B2, `(.L_x_1667) ;  /* 0x0000030000027945 */ /* 0x000fe80003800000 */
[----:B------:R-:W-:Y:S05]  /*c020*/  @P1 BRA `(.L_x_1668) ;  /* 0x0000000000b81947 */ /* 0x000fea0003800000 */
[----:B-1---5:R-:W0:Y:S01]  /*c030*/  LDS.128 R8, [R116+0x4000] ;  /* 0x0040000074087984 */ /* 0x022e220000000c00 */
[----:B------:R-:W-:Y:S02]  /*c040*/  SHF.R.U32.HI R74, RZ, 0x10, R73 ;  /* 0x00000010ff4a7819 */ /* 0x000fe40000011649 */
[----:B------:R-:W-:Y:S02]  /*c050*/  SHF.R.U32.HI R3, RZ, 0x10, R71 ;  /* 0x00000010ff037819 */ /* 0x000fe40000011647 */
[----:B------:R-:W-:Y:S02]  /*c060*/  PRMT R74, R114, 0x5432, R74 ;  /* 0x00005432724a7816 */ /* 0x000fe4000000004a */
[----:B------:R-:W-:Y:S02]  /*c070*/  PRMT R3, R112, 0x5410, R3 ;  /* 0x0000541070037816 */ /* 0x000fe40000000003 */
[----:B------:R-:W-:Y:S01]  /*c080*/  SHF.R.U64 R70, R70, 0x10, R71 ;  /* 0x0000001046467819 */ /* 0x000fe20000001247 */
[C---:B------:R-:W-:Y:S01]  /*c090*/  IMAD.U32 R75, R74.reuse, 0x10000, RZ ;  /* 0x000100004a4b7824 */ /* 0x040fe200078e00ff */
[----:B------:R-:W-:Y:S01]  /*c0a0*/  LOP3.LUT R74, R74, 0xffff0000, RZ, 0xc0, !PT ;  /* 0xffff00004a4a7812 */ /* 0x000fe200078ec0ff */
[C---:B------:R-:W-:Y:S01]  /*c0b0*/  IMAD.U32 R76, R3.reuse, 0x10000, RZ ;  /* 0x00010000034c7824 */ /* 0x040fe200078e00ff */
[----:B------:R-:W-:-:S02]  /*c0c0*/  LOP3.LUT R71, R3, 0xffff0000, RZ, 0xc0, !PT ;  /* 0xffff000003477812 */ /* 0x000fc400078ec0ff */
[----:B------:R-:W-:Y:S02]  /*c0d0*/  SHF.R.U64 R72, R72, 0x10, R73 ;  /* 0x0000001048487819 */ /* 0x000fe40000001249 */
[----:B------:R-:W-:Y:S02]  /*c0e0*/  PRMT R3, R112, 0x5432, R70 ;  /* 0x0000543270037816 */ /* 0x000fe40000000046 */
[----:B------:R-:W-:Y:S02]  /*c0f0*/  PRMT R70, R113, 0x5432, R72 ;  /* 0x0000543271467816 */ /* 0x000fe40000000048 */
[C---:B0-----:R-:W-:Y:S01]  /*c100*/  LOP3.LUT R81, R10.reuse, 0xffff0000, RZ, 0xc0, !PT ;  /* 0xffff00000a517812 */ /* 0x041fe200078ec0ff */
[----:B------:R-:W-:Y:S01]  /*c110*/  IMAD.U32 R10, R10, 0x10000, RZ ;  /* 0x000100000a0a7824 */ /* 0x000fe200078e00ff */
[----:B------:R-:W-:Y:S01]  /*c120*/  LOP3.LUT R72, R8, 0xffff0000, RZ, 0xc0, !PT ;  /* 0xffff000008487812 */ /* 0x000fe200078ec0ff */
[----:B------:R-:W-:Y:S02]  /*c130*/  IMAD.U32 R73, R11, 0x10000, RZ ;  /* 0x000100000b497824 */ /* 0x000fe400078e00ff */
[C---:B------:R-:W-:Y:S01]  /*c140*/  FMUL.FTZ R77, R81.reuse, R75 ;  /* 0x0000004b514d7220 */ /* 0x040fe20000410000 */
[----:B------:R-:W-:-:S03]  /*c150*/  FMUL.FTZ R81, R81, R76 ;  /* 0x0000004c51517220 */ /* 0x000fc60000410000 */
[C---:B------:R-:W-:Y:S01]  /*c160*/  FFMA.FTZ R77, R10.reuse, R76, -R77 ;  /* 0x0000004c0a4d7223 */ /* 0x040fe2000001084d */
[----:B------:R-:W-:Y:S01]  /*c170*/  FFMA.FTZ R10, R10, R75, R81 ;  /* 0x0000004b0a0a7223 */ /* 0x000fe20000010051 */
[----:B------:R-:W-:-:S04]  /*c180*/  LOP3.LUT R75, R11, 0xffff0000, RZ, 0xc0, !PT ;  /* 0xffff00000b4b7812 */ /* 0x000fc800078ec0ff */
[----:B------:R-:W-:Y:S01]  /*c190*/  F2FP.BF16.F32.PACK_AB R10, R10, R77 ;  /* 0x0000004d0a0a723e */ /* 0x000fe200000010ff */
[C---:B------:R-:W-:Y:S01]  /*c1a0*/  FMUL.FTZ R11, R75.reuse, R74 ;  /* 0x0000004a4b0b7220 */ /* 0x040fe20000410000 */
[----:B------:R-:W-:-:S03]  /*c1b0*/  FMUL.FTZ R75, R75, R71 ;  /* 0x000000474b4b7220 */ /* 0x000fc60000410000 */
[C---:B------:R-:W-:Y:S01]  /*c1c0*/  FFMA.FTZ R11, R73.reuse, R71, -R11 ;  /* 0x00000047490b7223 */ /* 0x040fe2000001080b */
[----:B------:R-:W-:Y:S01]  /*c1d0*/  FFMA.FTZ R74, R73, R74, R75 ;  /* 0x0000004a494a7223 */ /* 0x000fe2000001004b */
[----:B------:R-:W-:Y:S02]  /*c1e0*/  IMAD.U32 R73, R8, 0x10000, RZ ;  /* 0x0001000008497824 */ /* 0x000fe400078e00ff */
[C---:B------:R-:W-:Y:S01]  /*c1f0*/  IMAD.U32 R8, R70.reuse, 0x10000, RZ ;  /* 0x0001000046087824 */ /* 0x040fe200078e00ff */
[----:B------:R-:W-:Y:S01]  /*c200*/  LOP3.LUT R70, R70, 0xffff0000, RZ, 0xc0, !PT ;  /* 0xffff000046467812 */ /* 0x000fe200078ec0ff */
[C---:B------:R-:W-:Y:S01]  /*c210*/  IMAD.U32 R71, R9.reuse, 0x10000, RZ ;  /* 0x0001000009477824 */ /* 0x040fe200078e00ff */
[----:B------:R-:W-:Y:S01]  /*c220*/  LOP3.LUT R9, R9, 0xffff0000, RZ, 0xc0, !PT ;  /* 0xffff000009097812 */ /* 0x000fe200078ec0ff */
[C---:B------:R-:W-:Y:S02]  /*c230*/  IMAD.U32 R75, R3.reuse, 0x10000, RZ ;  /* 0x00010000034b7824 */ /* 0x040fe400078e00ff */
[C---:B------:R-:W-:Y:S01]  /*c240*/  FMUL.FTZ R76, R72.reuse, R8 ;  /* 0x00000008484c7220 */ /* 0x040fe20000410000 */
[----:B------:R-:W-:Y:S01]  /*c250*/  LOP3.LUT R3, R3, 0xffff0000, RZ, 0xc0, !PT ;  /* 0xffff000003037812 */ /* 0x000fe200078ec0ff */
[----:B------:R-:W-:-:S02]  /*c260*/  FMUL.FTZ R72, R72, R75 ;  /* 0x0000004b48487220 */ /* 0x000fc40000410000 */
[----:B------:R-:W-:Y:S01]  /*c270*/  FFMA.FTZ R76, R73, R75, -R76 ;  /* 0x0000004b494c7223 */ /* 0x000fe2000001084c */
[C---:B------:R-:W-:Y:S01]  /*c280*/  FMUL.FTZ R75, R9.reuse, R70 ;  /* 0x00000046094b7220 */ /* 0x040fe20000410000 */
[----:B------:R-:W-:Y:S01]  /*c290*/  FMUL.FTZ R9, R9, R3 ;  /* 0x0000000309097220 */ /* 0x000fe20000410000 */
[----:B------:R-:W-:Y:S01]  /*c2a0*/  FFMA.FTZ R8, R73, R8, R72 ;  /* 0x0000000849087223 */ /* 0x000fe20000010048 */
[----:B------:R-:W-:Y:S01]  /*c2b0*/  F2FP.BF16.F32.PACK_AB R11, R74, R11 ;  /* 0x0000000b4a0b723e */ /* 0x000fe200000010ff */
[C---:B------:R-:W-:Y:S01]  /*c2c0*/  FFMA.FTZ R75, R71.reuse, R3, -R75 ;  /* 0x00000003474b7223 */ /* 0x040fe2000001084b */
[----:B------:R-:W-:Y:S02]  /*c2d0*/  FFMA.FTZ R9, R71, R70, R9 ;  /* 0x0000004647097223 */ /* 0x000fe40000010009 */
[----:B------:R-:W-:-:S03]  /*c2e0*/  F2FP.BF16.F32.PACK_AB R8, R8, R76 ;  /* 0x0000004c0808723e */ /* 0x000fc600000010ff */
[----:B------:R-:W-:-:S05]  /*c2f0*/  F2FP.BF16.F32.PACK_AB R9, R9, R75 ;  /* 0x0000004b0909723e */ /* 0x000fca00000010ff */
[----:B------:R2:W-:Y:S02]  /*c300*/  STS.128 [R116+0x4000], R8 ;  /* 0x0040000874007388 */ /* 0x0005e40000000c00 */
.L_x_1668:
[----:B------:R-:W-:Y:S05]  /*c310*/  BSYNC B2 ;  /* 0x0000000000027941 */ /* 0x000fea0003800000 */
.L_x_1667:
[----:B------:R-:W-:Y:S04]  /*c320*/  BSSY B2, `(.L_x_1669) ;  /* 0x0000030000027945 */ /* 0x000fe80003800000 */
[----:B------:R-:W-:Y:S05]  /*c330*/  @P2 BRA `(.L_x_1670) ;  /* 0x0000000000b82947 */ /* 0x000fea0003800000 */
[----:B-12--5:R-:W1:Y:S01]  /*c340*/  LDS.128 R8, [R116+0x8000] ;  /* 0x0080000074087984 */ /* 0x026e620000000c00 */
[--C-:B------:R-:W-:Y:S02]  /*c350*/  SHF.R.U64 R3, R66, 0x10, R67.reuse ;  /* 0x0000001042037819 */ /* 0x100fe40000001243 */
[----:B------:R-:W-:Y:S02]  /*c360*/  SHF.R.U32.HI R66, RZ, 0x10, R67 ;  /* 0x00000010ff427819 */ /* 0x000fe40000011643 */
[--C-:B------:R-:W-:Y:S02]  /*c370*/  SHF.R.U64 R67, R68, 0x10, R69.reuse ;  /* 0x0000001044437819 */ /* 0x100fe40000001245 */
[----:B------:R-:W-:Y:S02]  /*c380*/  SHF.R.U32.HI R68, RZ, 0x10, R69 ;  /* 0x00000010ff447819 */ /* 0x000fe40000011645 */
[----:B------:R-:W-:Y:S02]  /*c390*/  PRMT R66, R111, 0x5432, R66 ;  /* 0x000054326f427816 */ /* 0x000fe40000000042 */
[----:B------:R-:W-:-:S02]  /*c3a0*/  PRMT R68, R110, 0x5432, R68 ;  /* 0x000054326e447816 */ /* 0x000fc40000000044 */
[----:B------:R-:W-:Y:S02]  /*c3b0*/  PRMT R69, R111, 0x5410, R3 ;  /* 0x000054106f457816 */ /* 0x000fe40000000003 */
[----:B------:R-:W-:Y:S01]  /*c3c0*/  LOP3.LUT R75, R66, 0xffff0000, RZ, 0xc0, !PT ;  /* 0xffff0000424b7812 */ /* 0x000fe200078ec0ff */
[----:B------:R-:W-:Y:S01]  /*c3d0*/  IMAD.U32 R74, R68, 0x10000, RZ ;  /* 0x00010000444a7824 */ /* 0x000fe200078e00ff */
[----:B------:R-:W-:Y:S02]  /*c3e0*/  PRMT R67, R110, 0x5410, R67 ;  /* 0x000054106e437816 */ /* 0x000fe40000000043 */
[----:B------:R-:W-:Y:S02]  /*c3f0*/  LOP3.LUT R68, R68, 0xffff0000, RZ, 0xc0, !PT ;  /* 0xffff000044447812 */ /* 0x000fe400078ec0ff */
[----:B-1----:R-:W-:Y:S01]  /*c400*/  LOP3.LUT R70, R10, 0xffff0000, RZ, 0xc0, !PT ;  /* 0xffff00000a467812 */ /* 0x002fe200078ec0ff */
[C---:B------:R-:W-:Y:S01]  /*c410*/  IMAD.U32 R73, R8.reuse, 0x10000, RZ ;  /* 0x0001000008497824 */ /* 0x040fe200078e00ff */
[----:B------:R-:W-:Y:S01]  /*c420*/  LOP3.LUT R71, R8, 0xffff0000, RZ, 0xc0, !PT ;  /* 0xffff000008477812 */ /* 0x000fe200078ec0ff */
[----:B------:R-:W-:-:S02]  /*c430*/  IMAD.U32 R8, R66, 0x10000, RZ ;  /* 0x0001000042087824 */ /* 0x000fc400078e00ff */
[----:B------:R-:W-:Y:S02]  /*c440*/  IMAD.U32 R3, R10, 0x10000, RZ ;  /* 0x000100000a037824 */ /* 0x000fe400078e00ff */
[C---:B------:R-:W-:Y:S01]  /*c450*/  FMUL.FTZ R66, R70.reuse, R74 ;  /* 0x0000004a46427220 */ /* 0x040fe20000410000 */
[C---:B------:R-:W-:Y:S01]  /*c460*/  IMAD.U32 R10, R11.reuse, 0x10000, RZ ;  /* 0x000100000b0a7824 */ /* 0x040fe200078e00ff */
[----:B------:R-:W-:Y:S01]  /*c470*/  LOP3.LUT R11, R11, 0xffff0000, RZ, 0xc0, !PT ;  /* 0xffff00000b0b7812 */ /* 0x000fe200078ec0ff */
[-C--:B------:R-:W-:Y:S01]  /*c480*/  FMUL.FTZ R70, R70, R8.reuse ;  /* 0x0000000846467220 */ /* 0x080fe20000410000 */
[----:B------:R-:W-:Y:S01]  /*c490*/  FFMA.FTZ R66, R3, R8, -R66 ;  /* 0x0000000803427223 */ /* 0x000fe20000010842 */
[C---:B------:R-:W-:Y:S01]  /*c4a0*/  IMAD.U32 R72, R9.reuse, 0x10000, RZ ;  /* 0x0001000009487824 */ /* 0x040fe200078e00ff */
[----:B------:R-:W-:Y:S01]  /*c4b0*/  LOP3.LUT R9, R9, 0xffff0000, RZ, 0xc0, !PT ;  /* 0xffff000009097812 */ /* 0x000fe200078ec0ff */
[----:B------:R-:W-:Y:S01]  /*c4c0*/  FFMA.FTZ R70, R3, R74, R70 ;  /* 0x0000004a03467223 */ /* 0x000fe20000010046 */
[----:B------:R-:W-:Y:S01]  /*c4d0*/  FMUL.FTZ R76, R11, R68 ;  /* 0x000000440b4c7220 */ /* 0x000fe20000410000 */
[----:B------:R-:W-:-:S02]  /*c4e0*/  IMAD.U32 R3, R67, 0x10000, RZ ;  /* 0x0001000043037824 */ /* 0x000fc400078e00ff */
[-C--:B------:R-:W-:Y:S01]  /*c4f0*/  FMUL.FTZ R11, R11, R75.reuse ;  /* 0x0000004b0b0b7220 */ /* 0x080fe20000410000 */
[----:B------:R-:W-:Y:S01]  /*c500*/  IMAD.U32 R8, R69, 0x10000, RZ ;  /* 0x0001000045087824 */ /* 0x000fe200078e00ff */
[----:B------:R-:W-:Y:S01]  /*c510*/  LOP3.LUT R67, R67, 0xffff0000, RZ, 0xc0, !PT ;  /* 0xffff000043437812 */ /* 0x000fe200078ec0ff */
[C---:B------:R-:W-:Y:S01]  /*c520*/  FFMA.FTZ R76, R10.reuse, R75, -R76 ;  /* 0x0000004b0a4c7223 */ /* 0x040fe2000001084c */
[----:B------:R-:W-:Y:S01]  /*c530*/  LOP3.LUT R69, R69, 0xffff0000, RZ, 0xc0, !PT ;  /* 0xffff000045457812 */ /* 0x000fe200078ec0ff */
[----:B------:R-:W-:Y:S01]  /*c540*/  FFMA.FTZ R11, R10, R68, R11 ;  /* 0x000000440a0b7223 */ /* 0x000fe2000001000b */
[----:B------:R-:W-:Y:S01]  /*c550*/  FMUL.FTZ R10, R71, R3 ;  /* 0x00000003470a7220 */ /* 0x000fe20000410000 */
[----:B------:R-:W-:Y:S01]  /*c560*/  FMUL.FTZ R68, R9, R67 ;  /* 0x0000004309447220 */ /* 0x000fe20000410000 */
        /* <DEDUP_REMOVED lines=8> */
[----:B------:R-:W-:Y:S02]  /*c5f0*/  F2FP.BF16.F32.PACK_AB R8, R71, R8 ;  /* 0x000000084708723e */ /* 0x000fe400000010ff */
[----:B------:R-:W-:-:S05]  /*c600*/  F2FP.BF16.F32.PACK_AB R9, R9, R68 ;  /* 0x000000440909723e */ /* 0x000fca00000010ff */
[----:B------:R3:W-:Y:S02]  /*c610*/  STS.128 [R116+0x8000], R8 ;  /* 0x0080000874007388 */ /* 0x0007e40000000c00 */
.L_x_1670:
[----:B------:R-:W-:Y:S05]  /*c620*/  BSYNC B2 ;  /* 0x0000000000027941 */ /* 0x000fea0003800000 */
.L_x_1669:
[----:B------:R-:W-:Y:S05]  /*c630*/  @P3 BRA `(.L_x_1664) ;  /* 0x0000000000b83947 */ /* 0x000fea0003800000 */
[----:B-123-5:R-:W1:Y:S01]  /*c640*/  LDS.128 R8, [R116+0xc000] ;  /* 0x00c0000074087984 */ /* 0x02ee620000000c00 */
        /* <DEDUP_REMOVED lines=8> */
[C---:B------:R-:W-:Y:S01]  /*c6d0*/  IMAD.U32 R69, R64.reuse, 0x10000, RZ ;  /* 0x0001000040457824 */ /* 0x040fe200078e00ff */
[----:B------:R-:W-:Y:S02]  /*c6e0*/  LOP3.LUT R64, R64, 0xffff0000, RZ, 0xc0, !PT ;  /* 0xffff000040407812 */ /* 0x000fe400078ec0ff */
[----:B------:R-:W-:Y:S02]  /*c6f0*/  PRMT R3, R98, 0x5432, R3 ;  /* 0x0000543262037816 */ /* 0x000fe40000000003 */
[----:B-1----:R-:W-:Y:S01]  /*c700*/  LOP3.LUT R65, R10, 0xffff0000, RZ, 0xc0, !PT ;  /* 0xffff00000a417812 */ /* 0x002fe200078ec0ff */
[C---:B------:R-:W-:Y:S01]  /*c710*/  IMAD.U32 R68, R8.reuse, 0x10000, RZ ;  /* 0x0001000008447824 */ /* 0x040fe200078e00ff */
[----:B------:R-:W-:Y:S01]  /*c720*/  LOP3.LUT R66, R8, 0xffff0000, RZ, 0xc0, !PT ;  /* 0xffff000008427812 */ /* 0x000fe200078ec0ff */
[----:B------:R-:W-:-:S02]  /*c730*/  IMAD.U32 R8, R62, 0x10000, RZ ;  /* 0x000100003e087824 */ /* 0x000fc400078e00ff */
[----:B------:R-:W-:Y:S02]  /*c740*/  IMAD.U32 R63, R10, 0x10000, RZ ;  /* 0x000100000a3f7824 */ /* 0x000fe400078e00ff */
[-C--:B------:R-:W-:Y:S01]  /*c750*/  FMUL.FTZ R62, R65, R69.reuse ;  /* 0x00000045413e7220 */ /* 0x080fe20000410000 */
[C---:B------:R-:W-:Y:S01]  /*c760*/  IMAD.U32 R10, R11.reuse, 0x10000, RZ ;  /* 0x000100000b0a7824 */ /* 0x040fe200078e00ff */
[----:B------:R-:W-:Y:S01]  /*c770*/  LOP3.LUT R11, R11, 0xffff0000, RZ, 0xc0, !PT ;  /* 0xffff00000b0b7812 */ /* 0x000fe200078ec0ff */
[-C--:B------:R-:W-:Y:S01]  /*c780*/  FMUL.FTZ R65, R65, R8.reuse ;  /* 0x0000000841417220 */ /* 0x080fe20000410000 */
[----:B------:R-:W-:Y:S01]  /*c790*/  FFMA.FTZ R62, R63, R8, -R62 ;  /* 0x000000083f3e7223 */ /* 0x000fe2000001083e */
[C---:B------:R-:W-:Y:S01]  /*c7a0*/  IMAD.U32 R67, R9.reuse, 0x10000, RZ ;  /* 0x0001000009437824 */ /* 0x040fe200078e00ff */
[----:B------:R-:W-:Y:S01]  /*c7b0*/  LOP3.LUT R9, R9, 0xffff0000, RZ, 0xc0, !PT ;  /* 0xffff000009097812 */ /* 0x000fe200078ec0ff */
[----:B------:R-:W-:Y:S01]  /*c7c0*/  FMUL.FTZ R71, R11, R64 ;  /* 0x000000400b477220 */ /* 0x000fe20000410000 */
[----:B------:R-:W-:Y:S01]  /*c7d0*/  FFMA.FTZ R65, R63, R69, R65 ;  /* 0x000000453f417223 */ /* 0x000fe20000010041 */
[----:B------:R-:W-:-:S02]  /*c7e0*/  IMAD.U32 R8, R99, 0x10000, RZ ;  /* 0x0001000063087824 */ /* 0x000fc400078e00ff */
[-C--:B------:R-:W-:Y:S01]  /*c7f0*/  FMUL.FTZ R11, R11, R70.reuse ;  /* 0x000000460b0b7220 */ /* 0x080fe20000410000 */
[----:B------:R-:W-:Y:S01]  /*c800*/  IMAD.U32 R63, R3, 0x10000, RZ ;  /* 0x00010000033f7824 */ /* 0x000fe200078e00ff */
[----:B------:R-:W-:Y:S01]  /*c810*/  LOP3.LUT R99, R99, 0xffff0000, RZ, 0xc0, !PT ;  /* 0xffff000063637812 */ /* 0x000fe200078ec0ff */
[C---:B------:R-:W-:Y:S01]  /*c820*/  FFMA.FTZ R71, R10.reuse, R70, -R71 ;  /* 0x000000460a477223 */ /* 0x040fe20000010847 */
[----:B------:R-:W-:Y:S01]  /*c830*/  LOP3.LUT R3, R3, 0xffff0000, RZ, 0xc0, !PT ;  /* 0xffff000003037812 */ /* 0x000fe200078ec0ff */
[----:B------:R-:W-:Y:S01]  /*c840*/  FFMA.FTZ R11, R10, R64, R11 ;  /* 0x000000400a0b7223 */ /* 0x000fe2000001000b */
[CC--:B------:R-:W-:Y:S01]  /*c850*/  FMUL.FTZ R10, R66.reuse, R8.reuse ;  /* 0x00000008420a7220 */ /* 0x0c0fe20000410000 */
[C---:B------:R-:W-:Y:S01]  /*c860*/  FMUL.FTZ R64, R9.reuse, R99 ;  /* 0x0000006309407220 */ /* 0x040fe20000410000 */
[----:B------:R-:W-:Y:S01]  /*c870*/  FMUL.FTZ R66, R66, R63 ;  /* 0x0000003f42427220 */ /* 0x000fe20000410000 */
[----:B------:R-:W-:Y:S01]  /*c880*/  FMUL.FTZ R9, R9, R3 ;  /* 0x0000000309097220 */ /* 0x000fe20000410000 */
        /* <DEDUP_REMOVED lines=9> */
.L_x_1664:
[----:B------:R-:W-:Y:S05]  /*c920*/  BSYNC B1 ;  /* 0x0000000000017941 */ /* 0x000fea0003800000 */
.L_x_1663:
[----:B------:R-:W-:Y:S01]  /*c930*/  VIADD R3, R23, 0x20 ;  /* 0x0000002017037836 */ /* 0x000fe20000000000 */
[----:B------:R-:W-:Y:S04]  /*c940*/  BSSY B1, `(.L_x_1671) ;  /* 0x00000cb000017945 */ /* 0x000fe80003800000 */
[----:B------:R-:W-:-:S13]  /*c950*/  ISETP.GE.AND P0, PT, R3, R0, PT ;  /* 0x000000000300720c */ /* 0x000fda0003f06270 */
[----:B------:R-:W-:Y:S05]  /*c960*/  @P0 BRA `(.L_x_1672) ;  /* 0x0000000c00200947 */ /* 0x000fea0003800000 */
[----:B------:R0:W5:Y:S01]  /*c970*/  LDL R70, [R1+0x30] ;  /* 0x0000300001467983 */ /* 0x0001620000100800 */
[----:B------:R-:W1:Y:S01]  /*c980*/  LDC R3, c[0x0][0x3f4] ;  /* 0x0000fd00ff037b82 */ /* 0x000e620000000800 */
[----:B------:R-:W-:Y:S01]  /*c990*/  BSSY B2, `(.L_x_1673) ;  /* 0x0000034000027945 */ /* 0x000fe20003800000 */
[-C--:B-1----:R-:W-:Y:S02]  /*c9a0*/  ISETP.GE.AND P0, PT, R200, R3.reuse, PT ;  /* 0x00000003c800720c */ /* 0x082fe40003f06270 */
[-C--:B------:R-:W-:Y:S02]  /*c9b0*/  ISETP.GE.AND P1, PT, R234, R3.reuse, PT ;  /* 0x00000003ea00720c */ /* 0x080fe40003f26270 */
[-C--:B------:R-:W-:Y:S02]  /*c9c0*/  ISETP.GE.AND P2, PT, R233, R3.reuse, PT ;  /* 0x00000003e900720c */ /* 0x080fe40003f46270 */
[----:B------:R-:W-:-:S07]  /*c9d0*/  ISETP.GE.AND P3, PT, R235, R3, PT ;  /* 0x00000003eb00720c */ /* 0x000fce0003f66270 */
[----:B0-----:R-:W-:Y:S06]  /*c9e0*/  @P0 BRA `(.L_x_1674) ;  /* 0x0000000000b80947 */ /* 0x001fec0003800000 */
[----:B--2345:R-:W0:Y:S01]  /*c9f0*/  LDS.128 R8, [R70+0x1000] ;  /* 0x0010000046087984 */ /* 0x03ce220000000c00 */
[--C-:B------:R-:W-:Y:S02]  /*ca00*/  SHF.R.U64 R62, R58, 0x10, R59.reuse ;  /* 0x000000103a3e7819 */ /* 0x100fe4000000123b */
[----:B------:R-:W-:Y:S02]  /*ca10*/  SHF.R.U32.HI R58, RZ, 0x10, R59 ;  /* 0x00000010ff3a7819 */ /* 0x000fe4000001163b */
[--C-:B------:R-:W-:Y:S02]  /*ca20*/  SHF.R.U64 R59, R60, 0x10, R61.reuse ;  /* 0x000000103c3b7819 */ /* 0x100fe4000000123d */
[----:B------:R-:W-:Y:S02]  /*ca30*/  SHF.R.U32.HI R61, RZ, 0x10, R61 ;  /* 0x00000010ff3d7819 */ /* 0x000fe4000001163d */
[C---:B------:R-:W-:Y:S02]  /*ca40*/  PRMT R3, R107.reuse, 0x5410, R62 ;  /* 0x000054106b037816 */ /* 0x040fe4000000003e */
[----:B------:R-:W-:-:S02]  /*ca50*/  PRMT R107, R107, 0x5432, R58 ;  /* 0x000054326b6b7816 */ /* 0x000fc4000000003a */
[C---:B------:R-:W-:Y:S02]  /*ca60*/  PRMT R58, R108.reuse, 0x5410, R59 ;  /* 0x000054106c3a7816 */ /* 0x040fe4000000003b */
[----:B------:R-:W-:Y:S01]  /*ca70*/  PRMT R108, R108, 0x5432, R61 ;  /* 0x000054326c6c7816 */ /* 0x000fe2000000003d */
[C---:B------:R-:W-:Y:S01]  /*ca80*/  IMAD.U32 R67, R107.reuse, 0x10000, RZ ;  /* 0x000100006b437824 */ /* 0x040fe200078e00ff */
[----:B------:R-:W-:Y:S02]  /*ca90*/  LOP3.LUT R65, R107, 0xffff0000, RZ, 0xc0, !PT ;  /* 0xffff00006b417812 */ /* 0x000fe400078ec0ff */
[C---:B------:R-:W-:Y:S01]  /*caa0*/  LOP3.LUT R61, R108.reuse, 0xffff0000, RZ, 0xc0, !PT ;  /* 0xffff00006c3d7812 */ /* 0x040fe200078ec0ff */
[----:B------:R-:W-:Y:S01]  /*cab0*/  IMAD.U32 R63, R108, 0x10000, RZ ;  /* 0x000100006c3f7824 */ /* 0x000fe200078e00ff */
[C---:B0-----:R-:W-:Y:S01]  /*cac0*/  LOP3.LUT R62, R10.reuse, 0xffff0000, RZ, 0xc0, !PT ;  /* 0xffff00000a3e7812 */ /* 0x041fe200078ec0ff */
[----:B------:R-:W-:Y:S01]  /*cad0*/  IMAD.U32 R60, R10, 0x10000, RZ ;  /* 0x000100000a3c7824 */ /* 0x000fe200078e00ff */
[C---:B------:R-:W-:Y:S01]  /*cae0*/  LOP3.LUT R64, R11.reuse, 0xffff0000, RZ, 0xc0, !PT ;  /* 0xffff00000b407812 */ /* 0x040fe200078ec0ff */
[----:B------:R-:W-:-:S02]  /*caf0*/  IMAD.U32 R10, R11, 0x10000, RZ ;  /* 0x000100000b0a7824 */ /* 0x000fc400078e00ff */
[C---:B------:R-:W-:Y:S01]  /*cb00*/  FMUL.FTZ R69, R62.reuse, R63 ;  /* 0x0000003f3e457220 */ /* 0x040fe20000410000 */
[----:B------:R-:W-:Y:S01]  /*cb10*/  FMUL.FTZ R66, R62, R67 ;  /* 0x000000433e427220 */ /* 0x000fe20000410000 */
[----:B------:R-:W-:Y:S01]  /*cb20*/  FMUL.FTZ R71, R64, R61 ;  /* 0x0000003d40477220 */ /* 0x000fe20000410000 */
[----:B------:R-:W-:Y:S02]  /*cb30*/  IMAD.U32 R11, R8, 0x10000, RZ ;  /* 0x00010000080b7824 */ /* 0x000fe400078e00ff */
[----:B------:R-:W-:Y:S01]  /*cb40*/  FFMA.FTZ R62, R60, R67, -R69 ;  /* 0x000000433c3e7223 */ /* 0x000fe20000010845 */
[----:B------:R-:W-:Y:S01]  /*cb50*/  FMUL.FTZ R67, R64, R65 ;  /* 0x0000004140437220 */ /* 0x000fe20000410000 */
[C---:B------:R-:W-:Y:S02]  /*cb60*/  IMAD.U32 R59, R9.reuse, 0x10000, RZ ;  /* 0x00010000093b7824 */ /* 0x040fe400078e00ff */
[----:B------:R-:W-:Y:S01]  /*cb70*/  FFMA.FTZ R63, R60, R63, R66 ;  /* 0x0000003f3c3f7223 */ /* 0x000fe20000010042 */
[----:B------:R-:W-:Y:S01]  /*cb80*/  IMAD.U32 R64, R58, 0x10000, RZ ;  /* 0x000100003a407824 */ /* 0x000fe200078e00ff */
[----:B------:R-:W-:Y:S01]  /*cb90*/  LOP3.LUT R8, R8, 0xffff0000, RZ, 0xc0, !PT ;  /* 0xffff000008087812 */ /* 0x000fe200078ec0ff */
[----:B------:R-:W-:Y:S01]  /*cba0*/  FFMA.FTZ R60, R10, R65, -R71 ;  /* 0x000000410a3c7223 */ /* 0x000fe20000010847 */
[----:B------:R-:W-:Y:S01]  /*cbb0*/  LOP3.LUT R9, R9, 0xffff0000, RZ, 0xc0, !PT ;  /* 0xffff000009097812 */ /* 0x000fe200078ec0ff */
[C---:B------:R-:W-:Y:S01]  /*cbc0*/  IMAD.U32 R65, R3.reuse, 0x10000, RZ ;  /* 0x0001000003417824 */ /* 0x040fe200078e00ff */
[----:B------:R-:W-:Y:S01]  /*cbd0*/  LOP3.LUT R58, R58, 0xffff0000, RZ, 0xc0, !PT ;  /* 0xffff00003a3a7812 */ /* 0x000fe200078ec0ff */
[----:B------:R-:W-:Y:S01]  /*cbe0*/  FFMA.FTZ R61, R10, R61, R67 ;  /* 0x0000003d0a3d7223 */ /* 0x000fe20000010043 */
[----:B------:R-:W-:Y:S01]  /*cbf0*/  LOP3.LUT R66, R3, 0xffff0000, RZ, 0xc0, !PT ;  /* 0xffff000003427812 */ /* 0x000fe200078ec0ff */
[C---:B------:R-:W-:Y:S01]  /*cc00*/  FMUL.FTZ R10, R8.reuse, R64 ;  /* 0x00000040080a7220 */ /* 0x040fe20000410000 */
[----:B------:R-:W-:Y:S01]  /*cc10*/  FMUL.FTZ R3, R8, R65 ;  /* 0x0000004108037220 */ /* 0x000fe20000410000 */
[----:B------:R-:W-:-:S02]  /*cc20*/  FMUL.FTZ R68, R9, R58 ;  /* 0x0000003a09447220 */ /* 0x000fc40000410000 */
[----:B------:R-:W-:Y:S01]  /*cc30*/  FMUL.FTZ R67, R9, R66 ;  /* 0x0000004209437220 */ /* 0x000fe20000410000 */
[C---:B------:R-:W-:Y:S01]  /*cc40*/  FFMA.FTZ R8, R11.reuse, R65, -R10 ;  /* 0x000000410b087223 */ /* 0x040fe2000001080a */
[----:B------:R-:W-:Y:S01]  /*cc50*/  FFMA.FTZ R3, R11, R64, R3 ;  /* 0x000000400b037223 */ /* 0x000fe20000010003 */
[C---:B------:R-:W-:Y:S01]  /*cc60*/  FFMA.FTZ R9, R59.reuse, R66, -R68 ;  /* 0x000000423b097223 */ /* 0x040fe20000010844 */
[----:B------:R-:W-:Y:S01]  /*cc70*/  FFMA.FTZ R58, R59, R58, R67 ;  /* 0x0000003a3b3a7223 */ /* 0x000fe20000010043 */
[----:B------:R-:W-:Y:S02]  /*cc80*/  F2FP.BF16.F32.PACK_AB R10, R63, R62 ;  /* 0x0000003e3f0a723e */ /* 0x000fe400000010ff */
[----:B------:R-:W-:Y:S02]  /*cc90*/  F2FP.BF16.F32.PACK_AB R11, R61, R60 ;  /* 0x0000003c3d0b723e */ /* 0x000fe400000010ff */
[----:B------:R-:W-:Y:S02]  /*cca0*/  F2FP.BF16.F32.PACK_AB R8, R3, R8 ;  /* 0x000000080308723e */ /* 0x000fe400000010ff */
[----:B------:R-:W-:-:S05]  /*ccb0*/  F2FP.BF16.F32.PACK_AB R9, R58, R9 ;  /* 0x000000093a09723e */ /* 0x000fca00000010ff */
[----:B------:R0:W-:Y:S02]  /*ccc0*/  STS.128 [R70+0x1000], R8 ;  /* 0x0010000846007388 */ /* 0x0001e40000000c00 */
.L_x_1674:
[----:B------:R-:W-:Y:S05]  /*ccd0*/  BSYNC B2 ;  /* 0x0000000000027941 */ /* 0x000fea0003800000 */
.L_x_1673:
[----:B------:R-:W-:Y:S04]  /*cce0*/  BSSY B2, `(.L_x_1675) ;  /* 0x0000030000027945 */ /* 0x000fe80003800000 */
[----:B------:R-:W-:Y:S05]  /*ccf0*/  @P1 BRA `(.L_x_1676) ;  /* 0x0000000000b81947 */ /* 0x000fea0003800000 */
[----:B0-2345:R-:W0:Y:S01]  /*cd00*/  LDS.128 R8, [R70+0x5000] ;  /* 0x0050000046087984 */ /* 0x03de220000000c00 */
[----:B------:R-:W-:Y:S02]  /*cd10*/  SHF.R.U64 R56, R56, 0x10, R57 ;  /* 0x0000001038387819 */ /* 0x000fe40000001239 */
[----:B------:R-:W-:Y:S02]  /*cd20*/  SHF.R.U64 R3, R54, 0x10, R55 ;  /* 0x0000001036037819 */ /* 0x000fe40000001237 */
[----:B------:R-:W-:Y:S02]  /*cd30*/  SHF.R.U32.HI R58, RZ, 0x10, R57 ;  /* 0x00000010ff3a7819 */ /* 0x000fe40000011639 */
[----:B------:R-:W-:Y:S02]  /*cd40*/  SHF.R.U32.HI R55, RZ, 0x10, R55 ;  /* 0x00000010ff377819 */ /* 0x000fe40000011637 */
[----:B------:R-:W-:Y:S02]  /*cd50*/  PRMT R56, R105, 0x5410, R56 ;  /* 0x0000541069387816 */ /* 0x000fe40000000038 */
[----:B------:R-:W-:-:S02]  /*cd60*/  PRMT R54, R104, 0x5410, R3 ;  /* 0x0000541068367816 */ /* 0x000fc40000000003 */
[----:B------:R-:W-:Y:S02]  /*cd70*/  PRMT R105, R105, 0x5432, R58 ;  /* 0x0000543269697816 */ /* 0x000fe4000000003a */
[----:B------:R-:W-:Y:S02]  /*cd80*/  PRMT R104, R104, 0x5432, R55 ;  /* 0x0000543268687816 */ /* 0x000fe40000000037 */
[C---:B------:R-:W-:Y:S01]  /*cd90*/  LOP3.LUT R62, R105.reuse, 0xffff0000, RZ, 0xc0, !PT ;  /* 0xffff0000693e7812 */ /* 0x040fe200078ec0ff */
[----:B------:R-:W-:Y:S02]  /*cda0*/  IMAD.U32 R61, R105, 0x10000, RZ ;  /* 0x00010000693d7824 */ /* 0x000fe400078e00ff */
[C---:B------:R-:W-:Y:S01]  /*cdb0*/  IMAD.U32 R60, R104.reuse, 0x10000, RZ ;  /* 0x00010000683c7824 */ /* 0x040fe200078e00ff */
[----:B------:R-:W-:Y:S02]  /*cdc0*/  LOP3.LUT R104, R104, 0xffff0000, RZ, 0xc0, !PT ;  /* 0xffff000068687812 */ /* 0x000fe400078ec0ff */
[C---:B0-----:R-:W-:Y:S01]  /*cdd0*/  LOP3.LUT R58, R10.reuse, 0xffff0000, RZ, 0xc0, !PT ;  /* 0xffff00000a3a7812 */ /* 0x041fe200078ec0ff */
[----:B------:R-:W-:Y:S01]  /*cde0*/  IMAD.U32 R57, R10, 0x10000, RZ ;  /* 0x000100000a397824 */ /* 0x000fe200078e00ff */
[C---:B------:R-:W-:Y:S01]  /*cdf0*/  LOP3.LUT R59, R11.reuse, 0xffff0000, RZ, 0xc0, !PT ;  /* 0xffff00000b3b7812 */ /* 0x040fe200078ec0ff */
[----:B------:R-:W-:Y:S01]  /*ce00*/  IMAD.U32 R55, R11, 0x10000, RZ ;  /* 0x000100000b377824 */ /* 0x000fe200078e00ff */
[C---:B------:R-:W-:Y:S01]  /*ce10*/  LOP3.LUT R11, R9.reuse, 0xffff0000, RZ, 0xc0, !PT ;  /* 0xffff0000090b7812 */ /* 0x040fe200078ec0ff */
[C---:B------:R-:W-:Y:S01]  /*ce20*/  FMUL.FTZ R64, R58.reuse, R61 ;  /* 0x0000003d3a407220 */ /* 0x040fe20000410000 */
[----:B------:R-:W-:Y:S01]  /*ce30*/  FMUL.FTZ R58, R58, R60 ;  /* 0x0000003c3a3a7220 */ /* 0x000fe20000410000 */
[----:B------:R-:W-:-:S02]  /*ce40*/  IMAD.U32 R3, R9, 0x10000, RZ ;  /* 0x0001000009037824 */ /* 0x000fc400078e00ff */
[----:B------:R-:W-:Y:S01]  /*ce50*/  FMUL.FTZ R66, R59, R62 ;  /* 0x0000003e3b427220 */ /* 0x000fe20000410000 */
[C---:B------:R-:W-:Y:S01]  /*ce60*/  FFMA.FTZ R9, R57.reuse, R60, -R64 ;  /* 0x0000003c39097223 */ /* 0x040fe20000010840 */
[----:B------:R-:W-:Y:S01]  /*ce70*/  FFMA.FTZ R64, R57, R61, R58 ;  /* 0x0000003d39407223 */ /* 0x000fe2000001003a */
[-C--:B------:R-:W-:Y:S01]  /*ce80*/  FMUL.FTZ R58, R59, R104.reuse ;  /* 0x000000683b3a7220 */ /* 0x080fe20000410000 */
[C---:B------:R-:W-:Y:S01]  /*ce90*/  IMAD.U32 R59, R56.reuse, 0x10000, RZ ;  /* 0x00010000383b7824 */ /* 0x040fe200078e00ff */
[----:B------:R-:W-:Y:S01]  /*cea0*/  LOP3.LUT R56, R56, 0xffff0000, RZ, 0xc0, !PT ;  /* 0xffff000038387812 */ /* 0x000fe200078ec0ff */
[C---:B------:R-:W-:Y:S01]  /*ceb0*/  IMAD.U32 R10, R8.reuse, 0x10000, RZ ;  /* 0x00010000080a7824 */ /* 0x040fe200078e00ff */
[----:B------:R-:W-:Y:S01]  /*cec0*/  LOP3.LUT R8, R8, 0xffff0000, RZ, 0xc0, !PT ;  /* 0xffff000008087812 */ /* 0x000fe200078ec0ff */
[C---:B------:R-:W-:Y:S01]  /*ced0*/  IMAD.U32 R57, R54.reuse, 0x10000, RZ ;  /* 0x0001000036397824 */ /* 0x040fe200078e00ff */
[----:B------:R-:W-:Y:S01]  /*cee0*/  LOP3.LUT R54, R54, 0xffff0000, RZ, 0xc0, !PT ;  /* 0xffff000036367812 */ /* 0x000fe200078ec0ff */
[C---:B------:R-:W-:Y:S01]  /*cef0*/  FFMA.FTZ R66, R55.reuse, R104, -R66 ;  /* 0x0000006837427223 */ /* 0x040fe20000010842 */
[----:B------:R-:W-:Y:S01]  /*cf00*/  FFMA.FTZ R61, R55, R62, R58 ;  /* 0x0000003e373d7223 */ /* 0x000fe2000001003a */
[C---:B------:R-:W-:Y:S01]  /*cf10*/  FMUL.FTZ R60, R11.reuse, R56 ;  /* 0x000000380b3c7220 */ /* 0x040fe20000410000 */
        /* <DEDUP_REMOVED lines=12> */
.L_x_1676:
[----:B------:R-:W-:Y:S05]  /*cfe0*/  BSYNC B2 ;  /* 0x0000000000027941 */ /* 0x000fea0003800000 */
.L_x_1675:
[----:B------:R-:W-:Y:S04]  /*cff0*/  BSSY B2, `(.L_x_1677) ;  /* 0x0000030000027945 */ /* 0x000fe80003800000 */
[----:B------:R-:W-:Y:S05]  /*d000*/  @P2 BRA `(.L_x_1678) ;  /* 0x0000000000b82947 */ /* 0x000fea0003800000 */
[----:B012345:R-:W0:Y:S01]  /*d010*/  LDS.128 R8, [R70+0x9000] ;  /* 0x0090000046087984 */ /* 0x03fe220000000c00 */
[----:B------:R-:W-:Y:S02]  /*d020*/  SHF.R.U32.HI R3, RZ, 0x10, R53 ;  /* 0x00000010ff037819 */ /* 0x000fe40000011635 */
[----:B------:R-:W-:Y:S02]  /*d030*/  SHF.R.U32.HI R54, RZ, 0x10, R51 ;  /* 0x00000010ff367819 */ /* 0x000fe40000011633 */
[----:B------:R-:W-:Y:S02]  /*d040*/  PRMT R98, R98, 0x5410, R3 ;  /* 0x0000541062627816 */ /* 0x000fe40000000003 */
[----:B------:R-:W-:Y:S02]  /*d050*/  SHF.R.U64 R55, R50, 0x10, R51 ;  /* 0x0000001032377819 */ /* 0x000fe40000001233 */
[----:B------:R-:W-:Y:S01]  /*d060*/  PRMT R54, R97, 0x5410, R54 ;  /* 0x0000541061367816 */ /* 0x000fe20000000036 */
[----:B------:R-:W-:Y:S01]  /*d070*/  IMAD.U32 R56, R98, 0x10000, RZ ;  /* 0x0001000062387824 */ /* 0x000fe200078e00ff */
[----:B------:R-:W-:-:S02]  /*d080*/  SHF.R.U64 R50, R52, 0x10, R53 ;  /* 0x0000001034327819 */ /* 0x000fc40000001235 */
[----:B------:R-:W-:Y:S01]  /*d090*/  PRMT R53, R96, 0x5432, R55 ;  /* 0x0000543260357816 */ /* 0x000fe20000000037 */
[----:B------:R-:W-:Y:S01]  /*d0a0*/  IMAD.U32 R55, R54, 0x10000, RZ ;  /* 0x0001000036377824 */ /* 0x000fe200078e00ff */
[----:B------:R-:W-:Y:S02]  /*d0b0*/  LOP3.LUT R98, R98, 0xffff0000, RZ, 0xc0, !PT ;  /* 0xffff000062627812 */ /* 0x000fe400078ec0ff */
[----:B------:R-:W-:Y:S02]  /*d0c0*/  PRMT R97, R97, 0x5432, R50 ;  /* 0x0000543261617816 */ /* 0x000fe40000000032 */
[----:B------:R-:W-:Y:S02]  /*d0d0*/  LOP3.LUT R54, R54, 0xffff0000, RZ, 0xc0, !PT ;  /* 0xffff000036367812 */ /* 0x000fe400078ec0ff */
[C---:B0-----:R-:W-:Y:S01]  /*d0e0*/  LOP3.LUT R51, R10.reuse, 0xffff0000, RZ, 0xc0, !PT ;  /* 0xffff00000a337812 */ /* 0x041fe200078ec0ff */
[C---:B------:R-:W-:Y:S01]  /*d0f0*/  IMAD.U32 R52, R11.reuse, 0x10000, RZ ;  /* 0x000100000b347824 */ /* 0x040fe200078e00ff */
[----:B------:R-:W-:Y:S01]  /*d100*/  LOP3.LUT R11, R11, 0xffff0000, RZ, 0xc0, !PT ;  /* 0xffff00000b0b7812 */ /* 0x000fe200078ec0ff */
[----:B------:R-:W-:-:S02]  /*d110*/  IMAD.U32 R50, R10, 0x10000, RZ ;  /* 0x000100000a327824 */ /* 0x000fc400078e00ff */
[C---:B------:R-:W-:Y:S01]  /*d120*/  FMUL.FTZ R57, R51.reuse, R56 ;  /* 0x0000003833397220 */ /* 0x040fe20000410000 */
[-C--:B------:R-:W-:Y:S01]  /*d130*/  FMUL.FTZ R51, R51, R55.reuse ;  /* 0x0000003733337220 */ /* 0x080fe20000410000 */
[----:B------:R-:W-:Y:S01]  /*d140*/  FMUL.FTZ R59, R11, R98 ;  /* 0x000000620b3b7220 */ /* 0x000fe20000410000 */
[----:B------:R-:W-:Y:S02]  /*d150*/  IMAD.U32 R10, R8, 0x10000, RZ ;  /* 0x00010000080a7824 */ /* 0x000fe400078e00ff */
[C---:B------:R-:W-:Y:S01]  /*d160*/  FFMA.FTZ R57, R50.reuse, R55, -R57 ;  /* 0x0000003732397223 */ /* 0x040fe20000010839 */
[----:B------:R-:W-:Y:S02]  /*d170*/  IMAD.U32 R3, R9, 0x10000, RZ ;  /* 0x0001000009037824 */ /* 0x000fe400078e00ff */
[----:B------:R-:W-:Y:S01]  /*d180*/  FFMA.FTZ R58, R50, R56, R51 ;  /* 0x00000038323a7223 */ /* 0x000fe20000010033 */
[-C--:B------:R-:W-:Y:S01]  /*d190*/  FMUL.FTZ R55, R11, R54.reuse ;  /* 0x000000360b377220 */ /* 0x080fe20000410000 */
[----:B------:R-:W-:Y:S01]  /*d1a0*/  FFMA.FTZ R59, R52, R54, -R59 ;  /* 0x00000036343b7223 */ /* 0x000fe2000001083b */
[----:B------:R-:W-:Y:S01]  /*d1b0*/  LOP3.LUT R8, R8, 0xffff0000, RZ, 0xc0, !PT ;  /* 0xffff000008087812 */ /* 0x000fe200078ec0ff */
[----:B------:R-:W-:Y:S01]  /*d1c0*/  IMAD.U32 R51, R97, 0x10000, RZ ;  /* 0x0001000061337824 */ /* 0x000fe200078e00ff */
[----:B------:R-:W-:Y:S01]  /*d1d0*/  LOP3.LUT R9, R9, 0xffff0000, RZ, 0xc0, !PT ;  /* 0xffff000009097812 */ /* 0x000fe200078ec0ff */
[----:B------:R-:W-:Y:S01]  /*d1e0*/  IMAD.U32 R11, R53, 0x10000, RZ ;  /* 0x00010000350b7824 */ /* 0x000fe200078e00ff */
[----:B------:R-:W-:Y:S01]  /*d1f0*/  LOP3.LUT R54, R97, 0xffff0000, RZ, 0xc0, !PT ;  /* 0xffff000061367812 */ /* 0x000fe200078ec0ff */
[----:B------:R-:W-:Y:S01]  /*d200*/  FFMA.FTZ R98, R52, R98, R55 ;  /* 0x0000006234627223 */ /* 0x000fe20000010037 */
[----:B------:R-:W-:Y:S01]  /*d210*/  LOP3.LUT R50, R53, 0xffff0000, RZ, 0xc0, !PT ;  /* 0xffff000035327812 */ /* 0x000fe200078ec0ff */
[C---:B------:R-:W-:Y:S01]  /*d220*/  FMUL.FTZ R53, R8.reuse, R51 ;  /* 0x0000003308357220 */ /* 0x040fe20000410000 */
[----:B------:R-:W-:Y:S01]  /*d230*/  FMUL.FTZ R52, R8, R11 ;  /* 0x0000000b08347220 */ /* 0x000fe20000410000 */
[----:B------:R-:W-:-:S02]  /*d240*/  FMUL.FTZ R56, R9, R54 ;  /* 0x0000003609387220 */ /* 0x000fc40000410000 */
[-C--:B------:R-:W-:Y:S01]  /*d250*/  FMUL.FTZ R55, R9, R50.reuse ;  /* 0x0000003209377220 */ /* 0x080fe20000410000 */
        /* <DEDUP_REMOVED lines=9> */
.L_x_1678:
[----:B------:R-:W-:Y:S05]  /*d2f0*/  BSYNC B2 ;  /* 0x0000000000027941 */ /* 0x000fea0003800000 */
.L_x_1677:
[----:B------:R-:W-:Y:S05]  /*d300*/  @P3 BRA `(.L_x_1672) ;  /* 0x0000000000b83947 */ /* 0x000fea0003800000 */
[----:B012345:R-:W0:Y:S01]  /*d310*/  LDS.128 R8, [R70+0xd000] ;  /* 0x00d0000046087984 */ /* 0x03fe220000000c00 */
[----:B------:R-:W-:Y:S02]  /*d320*/  SHF.R.U64 R51, R48, 0x10, R49 ;  /* 0x0000001030337819 */ /* 0x000fe40000001231 */
[----:B------:R-:W-:Y:S02]  /*d330*/  SHF.R.U64 R50, R46, 0x10, R47 ;  /* 0x000000102e327819 */ /* 0x000fe4000000122f */
[----:B------:R-:W-:Y:S02]  /*d340*/  SHF.R.U32.HI R3, RZ, 0x10, R49 ;  /* 0x00000010ff037819 */ /* 0x000fe40000011631 */
[----:B------:R-:W-:Y:S02]  /*d350*/  SHF.R.U32.HI R46, RZ, 0x10, R47 ;  /* 0x00000010ff2e7819 */ /* 0x000fe4000001162f */
[----:B------:R-:W-:Y:S02]  /*d360*/  PRMT R51, R88, 0x5410, R51 ;  /* 0x0000541058337816 */ /* 0x000fe40000000033 */
[----:B------:R-:W-:-:S02]  /*d370*/  PRMT R49, R87, 0x5410, R50 ;  /* 0x0000541057317816 */ /* 0x000fc40000000032 */
[----:B------:R-:W-:Y:S02]  /*d380*/  PRMT R88, R88, 0x5432, R3 ;  /* 0x0000543258587816 */ /* 0x000fe40000000003 */
[----:B------:R-:W-:-:S03]  /*d390*/  PRMT R87, R87, 0x5432, R46 ;  /* 0x0000543257577816 */ /* 0x000fc6000000002e */
[C---:B------:R-:W-:Y:S01]  /*d3a0*/  IMAD.U32 R52, R88.reuse, 0x10000, RZ ;  /* 0x0001000058347824 */ /* 0x040fe200078e00ff */
[----:B------:R-:W-:Y:S01]  /*d3b0*/  LOP3.LUT R88, R88, 0xffff0000, RZ, 0xc0, !PT ;  /* 0xffff000058587812 */ /* 0x000fe200078ec0ff */
[C---:B------:R-:W-:Y:S01]  /*d3c0*/  IMAD.U32 R50, R87.reuse, 0x10000, RZ ;  /* 0x0001000057327824 */ /* 0x040fe200078e00ff */
[----:B------:R-:W-:Y:S02]  /*d3d0*/  LOP3.LUT R87, R87, 0xffff0000, RZ, 0xc0, !PT ;  /* 0xffff000057577812 */ /* 0x000fe400078ec0ff */
[C---:B0-----:R-:W-:Y:S01]  /*d3e0*/  LOP3.LUT R47, R10.reuse, 0xffff0000, RZ, 0xc0, !PT ;  /* 0xffff00000a2f7812 */ /* 0x041fe200078ec0ff */
[C---:B------:R-:W-:Y:S01]  /*d3f0*/  IMAD.U32 R48, R11.reuse, 0x10000, RZ ;  /* 0x000100000b307824 */ /* 0x040fe200078e00ff */
[----:B------:R-:W-:Y:S01]  /*d400*/  LOP3.LUT R11, R11, 0xffff0000, RZ, 0xc0, !PT ;  /* 0xffff00000b0b7812 */ /* 0x000fe200078ec0ff */
[----:B------:R-:W-:Y:S02]  /*d410*/  IMAD.U32 R46, R10, 0x10000, RZ ;  /* 0x000100000a2e7824 */ /* 0x000fe400078e00ff */
[C---:B------:R-:W-:Y:S01]  /*d420*/  FMUL.FTZ R53, R47.reuse, R52 ;  /* 0x000000342f357220 */ /* 0x040fe20000410000 */
[----:B------:R-:W-:Y:S01]  /*d430*/  FMUL.FTZ R47, R47, R50 ;  /* 0x000000322f2f7220 */ /* 0x000fe20000410000 */
[----:B------:R-:W-:Y:S01]  /*d440*/  FMUL.FTZ R57, R11, R88 ;  /* 0x000000580b397220 */ /* 0x000fe20000410000 */
[----:B------:R-:W-:-:S02]  /*d450*/  IMAD.U32 R3, R8, 0x10000, RZ ;  /* 0x0001000008037824 */ /* 0x000fc400078e00ff */
[C---:B------:R-:W-:Y:S01]  /*d460*/  FFMA.FTZ R54, R46.reuse, R50, -R53 ;  /* 0x000000322e367223 */ /* 0x040fe20000010835 */
[----:B------:R-:W-:Y:S01]  /*d470*/  FFMA.FTZ R55, R46, R52, R47 ;  /* 0x000000342e377223 */ /* 0x000fe2000001002f */
[-C--:B------:R-:W-:Y:S01]  /*d480*/  FMUL.FTZ R47, R11, R87.reuse ;  /* 0x000000570b2f7220 */ /* 0x080fe20000410000 */
[----:B------:R-:W-:Y:S01]  /*d490*/  IMAD.U32 R10, R9, 0x10000, RZ ;  /* 0x00010000090a7824 */ /* 0x000fe200078e00ff */
[----:B------:R-:W-:Y:S01]  /*d4a0*/  LOP3.LUT R8, R8, 0xffff0000, RZ, 0xc0, !PT ;  /* 0xffff000008087812 */ /* 0x000fe200078ec0ff */
[----:B------:R-:W-:Y:S01]  /*d4b0*/  IMAD.U32 R46, R51, 0x10000, RZ ;  /* 0x00010000332e7824 */ /* 0x000fe200078e00ff */
[----:B------:R-:W-:Y:S01]  /*d4c0*/  LOP3.LUT R9, R9, 0xffff0000, RZ, 0xc0, !PT ;  /* 0xffff000009097812 */ /* 0x000fe200078ec0ff */
[----:B------:R-:W-:Y:S01]  /*d4d0*/  IMAD.U32 R11, R49, 0x10000, RZ ;  /* 0x00010000310b7824 */ /* 0x000fe200078e00ff */
[----:B------:R-:W-:Y:S01]  /*d4e0*/  LOP3.LUT R51, R51, 0xffff0000, RZ, 0xc0, !PT ;  /* 0xffff000033337812 */ /* 0x000fe200078ec0ff */
[C---:B------:R-:W-:Y:S01]  /*d4f0*/  FFMA.FTZ R57, R48.reuse, R87, -R57 ;  /* 0x0000005730397223 */ /* 0x040fe20000010839 */
[----:B------:R-:W-:Y:S01]  /*d500*/  LOP3.LUT R49, R49, 0xffff0000, RZ, 0xc0, !PT ;  /* 0xffff000031317812 */ /* 0x000fe200078ec0ff */
[----:B------:R-:W-:Y:S01]  /*d510*/  FFMA.FTZ R88, R48, R88, R47 ;  /* 0x0000005830587223 */ /* 0x000fe2000001002f */
[CC--:B------:R-:W-:Y:S01]  /*d520*/  FMUL.FTZ R48, R8.reuse, R46.reuse ;  /* 0x0000002e08307220 */ /* 0x0c0fe20000410000 */
[----:B------:R-:W-:Y:S01]  /*d530*/  FMUL.FTZ R47, R8, R11 ;  /* 0x0000000b082f7220 */ /* 0x000fe20000410000 */
        /* <DEDUP_REMOVED lines=11> */
.L_x_1672:
[----:B------:R-:W-:Y:S05]  /*d5f0*/  BSYNC B1 ;  /* 0x0000000000017941 */ /* 0x000fea0003800000 */
.L_x_1671:
        /* <DEDUP_REMOVED lines=13> */
[----:B------:R-:W-:Y:S02]  /*d6d0*/  SHF.R.U64 R3, R44, 0x10, R45 ;  /* 0x000000102c037819 */ /* 0x000fe4000000122d */
[----:B------:R-:W-:Y:S02]  /*d6e0*/  SHF.R.U64 R42, R42, 0x10, R43 ;  /* 0x000000102a2a7819 */ /* 0x000fe4000000122b */
[----:B------:R-:W-:Y:S02]  /*d6f0*/  SHF.R.U32.HI R44, RZ, 0x10, R45 ;  /* 0x00000010ff2c7819 */ /* 0x000fe4000001162d */
[----:B------:R-:W-:Y:S02]  /*d700*/  SHF.R.U32.HI R43, RZ, 0x10, R43 ;  /* 0x00000010ff2b7819 */ /* 0x000fe4000001162b */
[----:B------:R-:W-:Y:S02]  /*d710*/  PRMT R47, R103, 0x5410, R44 ;  /* 0x00005410672f7816 */ /* 0x000fe4000000002c */
[----:B------:R-:W-:-:S02]  /*d720*/  PRMT R45, R102, 0x5410, R43 ;  /* 0x00005410662d7816 */ /* 0x000fc4000000002b */
[----:B------:R-:W-:Y:S01]  /*d730*/  PRMT R101, R101, 0x5432, R42 ;  /* 0x0000543265657816 */ /* 0x000fe2000000002a */
[C---:B------:R-:W-:Y:S01]  /*d740*/  IMAD.U32 R48, R47.reuse, 0x10000, RZ ;  /* 0x000100002f307824 */ /* 0x040fe200078e00ff */
[----:B------:R-:W-:Y:S01]  /*d750*/  LOP3.LUT R47, R47, 0xffff0000, RZ, 0xc0, !PT ;  /* 0xffff00002f2f7812 */ /* 0x000fe200078ec0ff */
[C---:B------:R-:W-:Y:S01]  /*d760*/  IMAD.U32 R46, R45.reuse, 0x10000, RZ ;  /* 0x000100002d2e7824 */ /* 0x040fe200078e00ff */
[----:B------:R-:W-:Y:S02]  /*d770*/  LOP3.LUT R45, R45, 0xffff0000, RZ, 0xc0, !PT ;  /* 0xffff00002d2d7812 */ /* 0x000fe400078ec0ff */
[----:B------:R-:W-:Y:S02]  /*d780*/  PRMT R102, R102, 0x5432, R3 ;  /* 0x0000543266667816 */ /* 0x000fe40000000003 */
[C---:B0-----:R-:W-:Y:S01]  /*d790*/  LOP3.LUT R43, R10.reuse, 0xffff0000, RZ, 0xc0, !PT ;  /* 0xffff00000a2b7812 */ /* 0x041fe200078ec0ff */
[C---:B------:R-:W-:Y:S01]  /*d7a0*/  IMAD.U32 R44, R11.reuse, 0x10000, RZ ;  /* 0x000100000b2c7824 */ /* 0x040fe200078e00ff */
[----:B------:R-:W-:Y:S01]  /*d7b0*/  LOP3.LUT R11, R11, 0xffff0000, RZ, 0xc0, !PT ;  /* 0xffff00000b0b7812 */ /* 0x000fe200078ec0ff */
[----:B------:R-:W-:-:S02]  /*d7c0*/  IMAD.U32 R42, R10, 0x10000, RZ ;  /* 0x000100000a2a7824 */ /* 0x000fc400078e00ff */
[C---:B------:R-:W-:Y:S01]  /*d7d0*/  FMUL.FTZ R49, R43.reuse, R48 ;  /* 0x000000302b317220 */ /* 0x040fe20000410000 */
[-C--:B------:R-:W-:Y:S01]  /*d7e0*/  FMUL.FTZ R43, R43, R46.reuse ;  /* 0x0000002e2b2b7220 */ /* 0x080fe20000410000 */
[C---:B------:R-:W-:Y:S01]  /*d7f0*/  FMUL.FTZ R51, R11.reuse, R47 ;  /* 0x0000002f0b337220 */ /* 0x040fe20000410000 */
[----:B------:R-:W-:Y:S02]  /*d800*/  IMAD.U32 R3, R8, 0x10000, RZ ;  /* 0x0001000008037824 */ /* 0x000fe400078e00ff */
        /* <DEDUP_REMOVED lines=10> */
[----:B------:R-:W-:Y:S01]  /*d8b0*/  LOP3.LUT R101, R101, 0xffff0000, RZ, 0xc0, !PT ;  /* 0xffff000065657812 */ /* 0x000fe200078ec0ff */
[----:B------:R-:W-:Y:S01]  /*d8c0*/  FFMA.FTZ R46, R44, R47, R43 ;  /* 0x0000002f2c2e7223 */ /* 0x000fe2000001002b */
[C---:B------:R-:W-:Y:S01]  /*d8d0*/  FMUL.FTZ R44, R8.reuse, R42 ;  /* 0x0000002a082c7220 */ /* 0x040fe20000410000 */
        /* <DEDUP_REMOVED lines=12> */
.L_x_1682:
[----:B------:R-:W-:Y:S05]  /*d9a0*/  BSYNC B2 ;  /* 0x0000000000027941 */ /* 0x000fea0003800000 */
.L_x_1681:
        /* <DEDUP_REMOVED lines=48> */
.L_x_1684:
[----:B------:R-:W-:Y:S05]  /*dcb0*/  BSYNC B2 ;  /* 0x0000000000027941 */ /* 0x000fea0003800000 */
.L_x_1683:
[----:B------:R-:W-:Y:S04]  /*dcc0*/  BSSY B2, `(.L_x_1685) ;  /* 0x0000030000027945 */ /* 0x000fe80003800000 */
[----:B------:R-:W-:Y:S05]  /*dcd0*/  @P2 BRA `(.L_x_1686) ;  /* 0x0000000000b82947 */ /* 0x000fea0003800000 */
[----:B012345:R-:W0:Y:S01]  /*dce0*/  LDS.128 R8, [R50+0xa000] ;  /* 0x00a0000032087984 */ /* 0x03fe220000000c00 */
[----:B------:R-:W-:Y:S02]  /*dcf0*/  SHF.R.U64 R3, R34, 0x10, R35 ;  /* 0x0000001022037819 */ /* 0x000fe40000001223 */
[--C-:B------:R-:W-:Y:S02]  /*dd00*/  SHF.R.U64 R34, R36, 0x10, R37.reuse ;  /* 0x0000001024227819 */ /* 0x100fe40000001225 */
        /* <DEDUP_REMOVED lines=43> */
.L_x_1686:
[----:B------:R-:W-:Y:S05]  /*dfc0*/  BSYNC B2 ;  /* 0x0000000000027941 */ /* 0x000fea0003800000 */
.L_x_1685:
        /* <DEDUP_REMOVED lines=47> */
.L_x_1680:
[----:B------:R-:W-:Y:S05]  /*e2c0*/  BSYNC B1 ;  /* 0x0000000000017941 */ /* 0x000fea0003800000 */
.L_x_1679:
[----:B------:R-:W-:-:S05]  /*e2d0*/  VIADD R3, R23, 0x60 ;  /* 0x0000006017037836 */ /* 0x000fca0000000000 */
        /* <DEDUP_REMOVED lines=12> */
[--C-:B------:R-:W-:Y:S02]  /*e3a0*/  SHF.R.U64 R30, R32, 0x10, R33.reuse ;  /* 0x00000010201e7819 */ /* 0x100fe40000001221 */
        /* <DEDUP_REMOVED lines=9> */
[----:B------:R-:W-:Y:S01]  /*e440*/  LOP3.LUT R106, R106, 0xffff0000, RZ, 0xc0, !PT ;  /* 0xffff00006a6a7812 */ /* 0x000fe200078ec0ff */
        /* <DEDUP_REMOVED lines=33> */
.L_x_1689:
[----:B------:R-:W-:Y:S05]  /*e660*/  BSYNC B1 ;  /* 0x0000000000017941 */ /* 0x000fea0003800000 */
.L_x_1688:
[----:B------:R-:W-:Y:S04]  /*e670*/  BSSY B1, `(.L_x_1690) ;  /* 0x0000030000017945 */ /* 0x000fe80003800000 */
[----:B------:R-:W-:Y:S05]  /*e680*/  @P1 BRA `(.L_x_1691) ;  /* 0x0000000000b81947 */ /* 0x000fea0003800000 */
[----:B0-2345:R-:W0:Y:S01]  /*e690*/  LDS.128 R8, [R35+0x7000] ;  /* 0x0070000023087984 */ /* 0x03de220000000c00 */
[----:B------:R-:W-:Y:S02]  /*e6a0*/  SHF.R.U64 R26, R20, 0x10, R21 ;  /* 0x00000010141a7819 */ /* 0x000fe40000001215 */
[----:B------:R-:W-:Y:S02]  /*e6b0*/  SHF.R.U32.HI R0, RZ, 0x10, R25 ;  /* 0x00000010ff007819 */ /* 0x000fe40000011619 */
[----:B------:R-:W-:Y:S02]  /*e6c0*/  SHF.R.U32.HI R20, RZ, 0x10, R21 ;  /* 0x00000010ff147819 */ /* 0x000fe40000011615 */
[----:B------:R-:W-:Y:S02]  /*e6d0*/  SHF.R.U64 R3, R24, 0x10, R25 ;  /* 0x0000001018037819 */ /* 0x000fe40000001219 */
[----:B------:R-:W-:Y:S02]  /*e6e0*/  PRMT R24, R95, 0x5410, R26 ;  /* 0x000054105f187816 */ /* 0x000fe4000000001a */
[----:B------:R-:W-:-:S02]  /*e6f0*/  PRMT R103, R103, 0x5432, R0 ;  /* 0x0000543267677816 */ /* 0x000fc40000000000 */
[----:B------:R-:W-:Y:S02]  /*e700*/  PRMT R95, R95, 0x5432, R20 ;  /* 0x000054325f5f7816 */ /* 0x000fe40000000014 */
[C---:B------:R-:W-:Y:S01]  /*e710*/  LOP3.LUT R28, R103.reuse, 0xffff0000, RZ, 0xc0, !PT ;  /* 0xffff0000671c7812 */ /* 0x040fe200078ec0ff */
[----:B------:R-:W-:Y:S01]  /*e720*/  IMAD.U32 R27, R103, 0x10000, RZ ;  /* 0x00010000671b7824 */ /* 0x000fe200078e00ff */
[C---:B------:R-:W-:Y:S01]  /*e730*/  LOP3.LUT R26, R95.reuse, 0xffff0000, RZ, 0xc0, !PT ;  /* 0xffff00005f1a7812 */ /* 0x040fe200078ec0ff */
[----:B------:R-:W-:Y:S01]  /*e740*/  IMAD.U32 R25, R95, 0x10000, RZ ;  /* 0x000100005f197824 */ /* 0x000fe200078e00ff */
[----:B------:R-:W-:Y:S01]  /*e750*/  PRMT R96, R96, 0x5410, R3 ;  /* 0x0000541060607816 */ /* 0x000fe20000000003 */
        /* <DEDUP_REMOVED lines=33> */
.L_x_1691:
[----:B------:R-:W-:Y:S05]  /*e970*/  BSYNC B1 ;  /* 0x0000000000017941 */ /* 0x000fea0003800000 */
.L_x_1690:
[----:B------:R-:W-:Y:S04]  /*e980*/  BSSY B1, `(.L_x_1692) ;  /* 0x0000030000017945 */ /* 0x000fe80003800000 */
        /* <DEDUP_REMOVED lines=47> */
.L_x_1693:
[----:B------:R-:W-:Y:S05]  /*ec80*/  BSYNC B1 ;  /* 0x0000000000017941 */ /* 0x000fea0003800000 */
.L_x_1692:
        /* <DEDUP_REMOVED lines=18> */
[----:B------:R-:W-:Y:S01]  /*edb0*/  FMUL.FTZ R20, R6, R14 ;  /* 0x0000000e06147220 */ /* 0x000fe20000410000 */
[----:B------:R-:W-:Y:S02]  /*edc0*/  IMAD.U32 R0, R8, 0x10000, RZ ;  /* 0x0001000008007824 */ /* 0x000fe400078e00ff */
[----:B------:R-:W-:Y:S01]  /*edd0*/  FMUL.FTZ R15, R6, R11 ;  /* 0x0000000b060f7220 */ /* 0x000fe20000410000 */
[C---:B------:R-:W-:Y:S01]  /*ede0*/  FMUL.FTZ R6, R10.reuse, R79 ;  /* 0x0000004f0a067220 */ /* 0x040fe20000410000 */
[----:B------:R-:W-:Y:S01]  /*edf0*/  FMUL.FTZ R10, R10, R78 ;  /* 0x0000004e0a0a7220 */ /* 0x000fe20000410000 */
[----:B------:R-:W-:Y:S01]  /*ee00*/  LOP3.LUT R3, R8, 0xffff0000, RZ, 0xc0, !PT ;  /* 0xffff000008037812 */ /* 0x000fe200078ec0ff */
[----:B------:R-:W-:-:S02]  /*ee10*/  IMAD.U32 R4, R9, 0x10000, RZ ;  /* 0x0001000009047824 */ /* 0x000fc400078e00ff */
[----:B------:R-:W-:Y:S01]  /*ee20*/  FFMA.FTZ R78, R7, R78, -R6 ;  /* 0x0000004e074e7223 */ /* 0x000fe20000010806 */
[----:B------:R-:W-:Y:S01]  /*ee30*/  IMAD.U32 R6, R13, 0x10000, RZ ;  /* 0x000100000d067824 */ /* 0x000fe200078e00ff */
[----:B------:R-:W-:Y:S01]  /*ee40*/  LOP3.LUT R8, R9, 0xffff0000, RZ, 0xc0, !PT ;  /* 0xffff000009087812 */ /* 0x000fe200078ec0ff */
[C---:B------:R-:W-:Y:S01]  /*ee50*/  FFMA.FTZ R20, R5.reuse, R11, -R20 ;  /* 0x0000000b05147223 */ /* 0x040fe20000010814 */
[----:B------:R-:W-:Y:S01]  /*ee60*/  FFMA.FTZ R15, R5, R14, R15 ;  /* 0x0000000e050f7223 */ /* 0x000fe2000001000f */
[----:B------:R-:W-:Y:S01]  /*ee70*/  LOP3.LUT R13, R13, 0xffff0000, RZ, 0xc0, !PT ;  /* 0xffff00000d0d7812 */ /* 0x000fe200078ec0ff */
[C---:B------:R-:W-:Y:S01]  /*ee80*/  IMAD.U32 R5, R12.reuse, 0x10000, RZ ;  /* 0x000100000c057824 */ /* 0x040fe200078e00ff */
        /* <DEDUP_REMOVED lines=14> */
[----:B------:R0:W-:Y:S01]  /*ef70*/  STS.128 [R35+0xf000], R4 ;  /* 0x00f0000423007388 */ /* 0x0001e20000000c00 */
[----:B------:R-:W-:Y:S05]  /*ef80*/  BRA `(.L_x_1687) ;  /* 0x0000004c00887947 */ /* 0x000fea0003800000 */
.L_x_1648:
[----:B------:R-:W0:Y:S01]  /*ef90*/  LDC R4, c[0x0][0x448] ;  /* 0x00011200ff047b82 */ /* 0x000e220000000800 */
[----:B------:R-:W-:Y:S01]  /*efa0*/  ULDC.64 UR4, c[0x0][0x3f8] ;  /* 0x0000fe0000047ab9 */ /* 0x000fe20000000a00 */
[----:B------:R-:W-:Y:S01]  /*efb0*/  ULDC.64 UR6, c[0x0][0x408] ;  /* 0x0001020000067ab9 */ /* 0x000fe20000000a00 */
[----:B------:R-:W-:Y:S02]  /*efc0*/  IMAD.MOV.U32 R25, RZ, RZ, R33 ;  /* 0x000000ffff197224 */ /* 0x000fe400078e0021 */
[----:B------:R-:W-:Y:S01]  /*efd0*/  IMAD.MOV.U32 R27, RZ, RZ, R29 ;  /* 0x000000ffff1b7224 */ /* 0x000fe200078e001d */
[----:B0-----:R-:W-:-:S13]  /*efe0*/  ISETP.NE.AND P0, PT, R4, 0x1, PT ;  /* 0x000000010400780c */ /* 0x001fda0003f05270 */
[----:B------:R-:W0:Y:S08]  /*eff0*/  @P0 LDC R6, c[0x0][0x44c] ;  /* 0x00011300ff060b82 */ /* 0x000e300000000800 */
[----:B------:R-:W1:Y:S01]  /*f000*/  @P0 LDC R5, c[0x0][0x450] ;  /* 0x00011400ff050b82 */ /* 0x000e620000000800 */
[----:B0-----:R-:W-:-:S05]  /*f010*/  @P0 IMAD.HI.U32 R6, R3, R6, RZ ;  /* 0x0000000603060227 */ /* 0x001fca00078e00ff */
[----:B-1----:R-:W-:-:S04]  /*f020*/  @P0 SHF.R.U32.HI R3, RZ, R5, R6 ;  /* 0x00000005ff030219 */ /* 0x002fc80000011606 */
        /* <DEDUP_REMOVED lines=21> */
.L_x_2062:
        /* <DEDUP_REMOVED lines=13> */
[----:B------:R-:W-:Y:S01]  /*f250*/  ULDC UR4, c[0x0][0x3f4] ;  /* 0x0000fd0000047ab9 */ /* 0x000fe20000000800 */
[----:B-1----:R-:W-:Y:S01]  /*f260*/  IMAD.MOV.U32 R9, RZ, RZ, R5 ;  /* 0x000000ffff097224 */ /* 0x002fe200078e0005 */
[----:B------:R-:W-:Y:S02]  /*f270*/  ISETP.GE.AND P2, PT, R18, UR4, PT ;  /* 0x0000000412007c0c */ /* 0x000fe4000bf46270 */
[----:B------:R-:W-:Y:S02]  /*f280*/  CS2R R56, SRZ ;  /* 0x0000000000387805 */ /* 0x000fe4000001ff00 */
[----:B------:R-:W-:Y:S02]  /*f290*/  ISETP.GE.AND P3, PT, R221, UR4, PT ;  /* 0x00000004dd007c0c */ /* 0x000fe4000bf66270 */
[----:B------:R-:W-:Y:S01]  /*f2a0*/  CS2R R58, SRZ ;  /* 0x00000000003a7805 */ /* 0x000fe2000001ff00 */
[----:B------:R-:W-:-:S06]  /*f2b0*/  ULDC.64 UR6, c[0x0][0x208] ;  /* 0x0000820000067ab9 */ /* 0x000fcc0000000a00 */
[C---:B------:R-:W-:Y:S01]  /*f2c0*/  @!P2 IMAD.SHL.U32 R11, R18.reuse, 0x2, RZ ;  /* 0x00000002120ba824 */ /* 0x040fe200078e00ff */
[----:B------:R-:W-:-:S04]  /*f2d0*/  @!P2 SHF.L.U64.HI R12, R18, 0x1, R19 ;  /* 0x00000001120ca819 */ /* 0x000fc80000010213 */
[----:B--2---:R-:W-:Y:S02]  /*f2e0*/  @!P2 IADD3 R4, P0, R8, R11, RZ ;  /* 0x0000000b0804a210 */ /* 0x004fe40007f1e0ff */
[----:B------:R-:W-:Y:S02]  /*f2f0*/  CS2R R70, SRZ ;  /* 0x0000000000467805 */ /* 0x000fe4000001ff00 */
[----:B------:R-:W-:Y:S02]  /*f300*/  CS2R R68, SRZ ;  /* 0x0000000000447805 */ /* 0x000fe4000001ff00 */
[----:B------:R-:W-:Y:S02]  /*f310*/  CS2R R60, SRZ ;  /* 0x00000000003c7805 */ /* 0x000fe4000001ff00 */
[----:B------:R-:W-:Y:S02]  /*f320*/  CS2R R62, SRZ ;  /* 0x00000000003e7805 */ /* 0x000fe4000001ff00 */
[----:B------:R-:W-:-:S02]  /*f330*/  CS2R R66, SRZ ;  /* 0x0000000000427805 */ /* 0x000fc4000001ff00 */
[----:B------:R-:W-:Y:S01]  /*f340*/  CS2R R64, SRZ ;  /* 0x0000000000407805 */ /* 0x000fe2000001ff00 */
[----:B------:R-:W-:-:S05]  /*f350*/  @!P2 IMAD.X R5, R5, 0x1, R12, P0 ;  /* 0x000000010505a824 */ /* 0x000fca00000e060c */
[----:B------:R1:W5:Y:S01]  /*f360*/  @!P2 LD.E.128 R60, desc[UR6][R4.64] ;  /* 0x00000006043ca980 */ /* 0x000362000c101d00 */
[----:B---3--:R-:W-:Y:S01]  /*f370*/  @!P3 IMAD.SHL.U32 R13, R6, 0x8, RZ ;  /* 0x00000008060db824 */ /* 0x008fe200078e00ff */
[----:B----4-:R-:W-:-:S03]  /*f380*/  @!P2 IADD3 R6, P1, R14, R11, RZ ;  /* 0x0000000b0e06a210 */ /* 0x010fc60007f3e0ff */
[----:B------:R-:W-:-:S04]  /*f390*/  @!P3 IMAD.WIDE R10, R13, 0x2, R8 ;  /* 0x000000020d0ab825 */ /* 0x000fc800078e0208 */
[----:B------:R-:W-:Y:S01]  /*f3a0*/  IMAD.MOV.U32 R8, RZ, RZ, R14 ;  /* 0x000000ffff087224 */ /* 0x000fe200078e000e */
[----:B------:R1:W5:Y:S01]  /*f3b0*/  @!P3 LD.E.128 R56, desc[UR6][R10.64] ;  /* 0x000000060a38b980 */ /* 0x000362000c101d00 */
[----:B------:R-:W-:Y:S02]  /*f3c0*/  IMAD.MOV.U32 R9, RZ, RZ, R7 ;  /* 0x000000ffff097224 */ /* 0x000fe400078e0007 */
[----:B------:R-:W-:Y:S02]  /*f3d0*/  @!P2 IMAD.X R7, R7, 0x1, R12, P1 ;  /* 0x000000010707a824 */ /* 0x000fe400008e060c */
[----:B------:R-:W-:-:S03]  /*f3e0*/  @!P3 IMAD.WIDE R8, R13, 0x2, R8 ;  /* 0x000000020d08b825 */ /* 0x000fc600078e0208 */
[----:B------:R1:W5:Y:S04]  /*f3f0*/  @!P2 LD.E.128 R64, desc[UR6][R6.64] ;  /* 0x000000060640a980 */ /* 0x000368000c101d00 */
[----:B------:R1:W5:Y:S02]  /*f400*/  @!P3 LD.E.128 R68, desc[UR6][R8.64] ;  /* 0x000000060844b980 */ /* 0x000364000c101d00 */
.L_x_1696:
[----:B------:R-:W-:Y:S05]  /*f410*/  BSYNC B1 ;  /* 0x0000000000017941 */ /* 0x000fea0003800000 */
.L_x_1695:
[----:B-1---5:R-:W-:Y:S01]  /*f420*/  IMAD.MOV.U32 R4, RZ, RZ, R70 ;  /* 0x000000ffff047224 */ /* 0x022fe200078e0046 */
[----:B------:R-:W-:Y:S01]  /*f430*/  UMOV UR4, 0xffffffff ;  /* 0xffffffff00047882 */ /* 0x000fe20000000000 */
[----:B------:R-:W-:Y:S01]  /*f440*/  IMAD.MOV.U32 R5, RZ, RZ, R71 ;  /* 0x000000ffff057224 */ /* 0x000fe200078e0047 */
[----:B------:R-:W-:Y:S01]  /*f450*/  CS2R R54, SRZ ;  /* 0x0000000000367805 */ /* 0x000fe2000001ff00 */
[----:B------:R-:W-:Y:S02]  /*f460*/  IMAD.MOV.U32 R6, RZ, RZ, R68 ;  /* 0x000000ffff067224 */ /* 0x000fe400078e0044 */
[----:B---3--:R-:W-:Y:S01]  /*f470*/  IMAD.MOV.U32 R7, RZ, RZ, R69 ;  /* 0x000000ffff077224 */ /* 0x008fe200078e0045 */
        /* <DEDUP_REMOVED lines=23> */
[----:B------:R-:W-:Y:S02]  /*f5f0*/  PRMT R118, R118, 0x5410, R6 ;  /* 0x0000541076767816 */ /* 0x000fe40000000006 */
[----:B------:R-:W-:Y:S01]  /*f600*/  PRMT R119, R119, 0x5410, R7 ;  /* 0x0000541077777816 */ /* 0x000fe20000000007 */
[----:B------:R-:W-:Y:S06]  /*f610*/  BRA.DIV UR4, `(.L_x_1697) ;  /* 0x0000020a04647947 */ /* 0x000fec000b800000 */
[----:B------:R1:W3:Y:S04]  /*f620*/  SHFL.IDX PT, R5, R72, 0x1, 0x181f ;  /* 0x00381f0048057f89 */ /* 0x0002e800000e0000 */
[----:B--2---:R1:W2:Y:S04]  /*f630*/  SHFL.IDX PT, R8, R21, 0x1, 0x181f ;  /* 0x00381f0015087f89 */ /* 0x0042a800000e0000 */
[----:B------:R1:W0:Y:S04]  /*f640*/  SHFL.IDX PT, R7, R73, 0x1, 0x181f ;  /* 0x00381f0049077f89 */ /* 0x00022800000e0000 */
[----:B----4-:R1:W4:Y:S02]  /*f650*/  SHFL.IDX PT, R14, R20, 0x1, 0x181f ;  /* 0x00381f00140e7f89 */ /* 0x01032400000e0000 */
.L_x_2068:
        /* <DEDUP_REMOVED lines=11> */
[----:B------:R-:W4:Y:S01]  /*f710*/  LDL R6, [R1+0x48] ;  /* 0x0000480001067983 */ /* 0x000f220000100800 */
[----:B------:R-:W-:Y:S01]  /*f720*/  ULDC UR4, c[0x0][0x3f4] ;  /* 0x0000fd0000047ab9 */ /* 0x000fe20000000800 */
[----:B---3--:R-:W-:Y:S01]  /*f730*/  IMAD.MOV.U32 R9, RZ, RZ, R5 ;  /* 0x000000ffff097224 */ /* 0x008fe200078e0005 */
        /* <DEDUP_REMOVED lines=16> */
[----:B----4-:R-:W-:Y:S01]  /*f840*/  @!P3 IMAD.SHL.U32 R13, R6, 0x8, RZ ;  /* 0x00000008060db824 */ /* 0x010fe200078e00ff */
[----:B------:R-:W-:-:S03]  /*f850*/  @!P2 IADD3 R6, P1, R14, R11, RZ ;  /* 0x0000000b0e06a210 */ /* 0x000fc60007f3e0ff */
[----:B------:R-:W-:-:S04]  /*f860*/  @!P3 IMAD.WIDE R10, R13, 0x2, R8 ;  /* 0x000000020d0ab825 */ /* 0x000fc800078e0208 */
[----:B------:R-:W-:Y:S01]  /*f870*/  IMAD.MOV.U32 R8, RZ, RZ, R14 ;  /* 0x000000ffff087224 */ /* 0x000fe200078e000e */
[----:B------:R2:W5:Y:S01]  /*f880*/  @!P3 LD.E.128 R40, desc[UR6][R10.64] ;  /* 0x000000060a28b980 */ /* 0x000562000c101d00 */
[----:B0-----:R-:W-:Y:S02]  /*f890*/  IMAD.MOV.U32 R9, RZ, RZ, R7 ;  /* 0x000000ffff097224 */ /* 0x001fe400078e0007 */
[----:B------:R-:W-:Y:S02]  /*f8a0*/  @!P2 IMAD.X R7, R7, 0x1, R12, P1 ;  /* 0x000000010707a824 */ /* 0x000fe400008e060c */
[----:B------:R-:W-:-:S03]  /*f8b0*/  @!P3 IMAD.WIDE R8, R13, 0x2, R8 ;  /* 0x000000020d08b825 */ /* 0x000fc600078e0208 */
[----:B------:R2:W5:Y:S04]  /*f8c0*/  @!P2 LD.E.128 R48, desc[UR6][R6.64] ;  /* 0x000000060630a980 */ /* 0x000568000c101d00 */
[----:B------:R2:W5:Y:S02]  /*f8d0*/  @!P3 LD.E.128 R52, desc[UR6][R8.64] ;  /* 0x000000060834b980 */ /* 0x000564000c101d00 */
.L_x_1699:
[----:B------:R-:W-:Y:S05]  /*f8e0*/  BSYNC B1 ;  /* 0x0000000000017941 */ /* 0x000fea0003800000 */
.L_x_1698:
[----:B--2--5:R-:W-:Y:S01]  /*f8f0*/  IMAD.MOV.U32 R4, RZ, RZ, R54 ;  /* 0x000000ffff047224 */ /* 0x024fe200078e0036 */
[----:B------:R-:W-:Y:S01]  /*f900*/  UMOV UR4, 0xffffffff ;  /* 0xffffffff00047882 */ /* 0x000fe20000000000 */
[----:B---3--:R-:W-:Y:S02]  /*f910*/  IMAD.MOV.U32 R5, RZ, RZ, R55 ;  /* 0x000000ffff057224 */ /* 0x008fe400078e0037 */
[----:B------:R-:W-:Y:S02]  /*f920*/  IMAD.MOV.U32 R6, RZ, RZ, R52 ;  /* 0x000000ffff067224 */ /* 0x000fe400078e0034 */
[----:B0-----:R-:W-:Y:S01]  /*f930*/  IMAD.MOV.U32 R7, RZ, RZ, R53 ;  /* 0x000000ffff077224 */ /* 0x001fe200078e0035 */
        /* <DEDUP_REMOVED lines=18> */
[----:B------:R-:W-:-:S04]  /*fa60*/  PRMT R111, R4, 0x5410, R5 ;  /* 0x00005410046f7816 */ /* 0x000fc80000000005 */
[----:B------:R-:W-:Y:S01]  /*fa70*/  PRMT R112, R6, 0x5410, R7 ;  /* 0x0000541006707816 */ /* 0x000fe20000000007 */
[----:B------:R-:W-:Y:S06]  /*fa80*/  BRA.DIV UR4, `(.L_x_1700) ;  /* 0x0000020604b87947 */ /* 0x000fec000b800000 */
[----:B------:R0:W2:Y:S04]  /*fa90*/  SHFL.IDX PT, R5, R72, 0x2, 0x181f ;  /* 0x00581f0048057f89 */ /* 0x0000a800000e0000 */
[----:B------:R0:W3:Y:S04]  /*faa0*/  SHFL.IDX PT, R8, R21, 0x2, 0x181f ;  /* 0x00581f0015087f89 */ /* 0x0000e800000e0000 */
[----:B------:R0:W0:Y:S04]  /*fab0*/  SHFL.IDX PT, R7, R73, 0x2, 0x181f ;  /* 0x00581f0049077f89 */ /* 0x00002800000e0000 */
[----:B----4-:R4:W0:Y:S02]  /*fac0*/  SHFL.IDX PT, R14, R20, 0x2, 0x181f ;  /* 0x00581f00140e7f89 */ /* 0x01082400000e0000 */
.L_x_2074:
        /* <DEDUP_REMOVED lines=12> */
[----:B------:R-:W4:Y:S01]  /*fb90*/  LDL R6, [R1+0x48] ;  /* 0x0000480001067983 */ /* 0x000f220000100800 */
[----:B------:R-:W-:Y:S01]  /*fba0*/  ULDC UR4, c[0x0][0x3f4] ;  /* 0x0000fd0000047ab9 */ /* 0x000fe20000000800 */
[----:B--2---:R-:W-:Y:S01]  /*fbb0*/  IMAD.MOV.U32 R9, RZ, RZ, R5 ;  /* 0x000000ffff097224 */ /* 0x004fe200078e0005 */
[----:B------:R-:W-:Y:S02]  /*fbc0*/  ISETP.GE.AND P2, PT, R18, UR4, PT ;  /* 0x0000000412007c0c */ /* 0x000fe4000bf46270 */
[----:B------:R-:W-:Y:S02]  /*fbd0*/  CS2R R24, SRZ ;  /* 0x0000000000187805 */ /* 0x000fe4000001ff00 */
[----:B------:R-:W-:Y:S02]  /*fbe0*/  ISETP.GE.AND P3, PT, R221, UR4, PT ;  /* 0x00000004dd007c0c */ /* 0x000fe4000bf66270 */
[----:B------:R-:W-:Y:S01]  /*fbf0*/  CS2R R26, SRZ ;  /* 0x00000000001a7805 */ /* 0x000fe2000001ff00 */
[----:B------:R-:W-:-:S06]  /*fc00*/  ULDC.64 UR6, c[0x0][0x208] ;  /* 0x0000820000067ab9 */ /* 0x000fcc0000000a00 */
[C---:B------:R-:W-:Y:S01]  /*fc10*/  @!P2 IMAD.SHL.U32 R11, R18.reuse, 0x2, RZ ;  /* 0x00000002120ba824 */ /* 0x040fe200078e00ff */
[----:B------:R-:W-:-:S04]  /*fc20*/  @!P2 SHF.L.U64.HI R12, R18, 0x1, R19 ;  /* 0x00000001120ca819 */ /* 0x000fc80000010213 */
[----:B---3--:R-:W-:Y:S02]  /*fc30*/  @!P2 IADD3 R4, P0, R8, R11, RZ ;  /* 0x0000000b0804a210 */ /* 0x008fe40007f1e0ff */
        /* <DEDUP_REMOVED lines=9> */
[----:B0-----:R-:W-:-:S03]  /*fcd0*/  @!P2 IADD3 R6, P1, R14, R11, RZ ;  /* 0x0000000b0e06a210 */ /* 0x001fc60007f3e0ff */
        /* <DEDUP_REMOVED lines=8> */
.L_x_1702:
[----:B------:R-:W-:Y:S05]  /*fd60*/  BSYNC B1 ;  /* 0x0000000000017941 */ /* 0x000fea0003800000 */
.L_x_1701:
[----:B--2--5:R-:W-:Y:S01]  /*fd70*/  IMAD.MOV.U32 R4, RZ, RZ, R36 ;  /* 0x000000ffff047224 */ /* 0x024fe200078e0024 */
[----:B------:R-:W-:Y:S01]  /*fd80*/  UMOV UR4, 0xffffffff ;  /* 0xffffffff00047882 */ /* 0x000fe20000000000 */
[----:B------:R-:W-:Y:S02]  /*fd90*/  IMAD.MOV.U32 R5, RZ, RZ, R37 ;  /* 0x000000ffff057224 */ /* 0x000fe400078e0025 */
        /* <DEDUP_REMOVED lines=21> */
[----:B------:R-:W-:Y:S02]  /*fef0*/  CS2R R4, SRZ ;  /* 0x0000000000047805 */ /* 0x000fe4000001ff00 */
[----:B------:R-:W-:Y:S01]  /*ff00*/  PRMT R89, R7, 0x5410, R6 ;  /* 0x0000541007597816 */ /* 0x000fe20000000006 */
[----:B------:R-:W-:Y:S06]  /*ff10*/  BRA.DIV UR4, `(.L_x_1703) ;  /* 0x0000020604047947 */ /* 0x000fec000b800000 */
[----:B------:R0:W2:Y:S04]  /*ff20*/  SHFL.IDX PT, R77, R72, 0x3, 0x181f ;  /* 0x00781f00484d7f89 */ /* 0x0000a800000e0000 */
[----:B-1----:R-:W1:Y:S04]  /*ff30*/  SHFL.IDX PT, R21, R21, 0x3, 0x181f ;  /* 0x00781f0015157f89 */ /* 0x002e6800000e0000 */
[----:B------:R0:W0:Y:S04]  /*ff40*/  SHFL.IDX PT, R81, R73, 0x3, 0x181f ;  /* 0x00781f0049517f89 */ /* 0x00002800000e0000 */
[----:B------:R0:W0:Y:S02]  /*ff50*/  SHFL.IDX PT, R78, R20, 0x3, 0x181f ;  /* 0x00781f00144e7f89 */ /* 0x00002400000e0000 */
.L_x_2080:
[----:B------:R-:W5:Y:S01]  /*ff60*/  LDL R12, [R1+0x54] ;  /* 0x00005400010c7983 */ /* 0x000f620000100800 */
[----:B------:R-:W-:Y:S01]  /*ff70*/  VIADD R0, R0, 0x60 ;  /* 0x0000006000007836 */ /* 0x000fe20000000000 */
[----:B------:R-:W-:Y:S01]  /*ff80*/  BSSY B1, `(.L_x_1704) ;  /* 0x000002c000017945 */ /* 0x000fe20003800000 */
[----:B------:R-:W-:Y:S02]  /*ff90*/  CS2R R6, SRZ ;  /* 0x0000000000067805 */ /* 0x000fe4000001ff00 */
[----:B---3--:R-:W-:Y:S02]  /*ffa0*/  CS2R R8, SRZ ;  /* 0x0000000000087805 */ /* 0x008fe4000001ff00 */
[----:B------:R-:W-:Y:S02]  /*ffb0*/  CS2R R10, SRZ ;  /* 0x00000000000a7805 */ /* 0x000fe4000001ff00 */
[----:B------:R-:W-:Y:S02]  /*ffc0*/  ISETP.GE.AND P0, PT, R0, R3, PT ;  /* 0x000000030000720c */ /* 0x000fe40003f06270 */
[----:B------:R-:W-:-:S02]  /*ffd0*/  CS2R R14, SRZ ;  /* 0x00000000000e7805 */ /* 0x000fc4000001ff00 */
[----:B0-----:R-:W-:Y:S02]  /*ffe0*/  CS2R R72, SRZ ;  /* 0x0000000000487805 */ /* 0x001fe4000001ff00 */
[----:B------:R-:W-:Y:S02]  /*fff0*/  CS2R R74, SRZ ;  /* 0x00000000004a7805 */ /* 0x000fe4000001ff00 */
[----:B-----5:R-:W-:-:S04]  /*10000*/  LEA.HI R80, R12, R12, RZ, 0x1 ;  /* 0x0000000c0c507211 */ /* 0x020fc800078f08ff */
[----:B------:R-:W-:-:S05]  /*10010*/  LOP3.LUT R80, R80, 0xfffffffe, RZ, 0xc0, !PT ;  /* 0xfffffffe50507812 */ /* 0x000fca00078ec0ff */
[----:B------:R-:W-:Y:S01]  /*10020*/  IMAD.IADD R80, R12, 0x1, -R80 ;  /* 0x000000010c507824 */ /* 0x000fe200078e0a50 */
[----:B------:R-:W-:-:S04]  /*10030*/  CS2R R12, SRZ ;  /* 0x00000000000c7805 */ /* 0x000fc8000001ff00 */
[----:B------:R-:W-:Y:S01]  /*10040*/  SHF.L.U32 R80, R80, 0x1f, RZ ;  /* 0x0000001f50507819 */ /* 0x000fe200000006ff */
[----:B------:R-:W-:Y:S06]  /*10050*/  @P0 BRA `(.L_x_1705) ;  /* 0x0000000000780947 */ /* 0x000fec0003800000 */
[----:B----4-:R-:W3:Y:S01]  /*10060*/  LDL R20, [R1+0x48] ;  /* 0x0000480001147983 */ /* 0x010ee20000100800 */
[----:B------:R-:W-:Y:S01]  /*10070*/  ULDC UR4, c[0x0][0x3f4] ;  /* 0x0000fd0000047ab9 */ /* 0x000fe20000000800 */
[----:B-1----:R-:W-:Y:S01]  /*10080*/  IMAD.MOV.U32 R4, RZ, RZ, R21 ;  /* 0x000000ffff047224 */ /* 0x002fe200078e0015 */
[----:B------:R-:W-:Y:S01]  /*10090*/  ISETP.GE.AND P2, PT, R18, UR4, PT ;  /* 0x0000000412007c0c */ /* 0x000fe2000bf46270 */
[----:B--2---:R-:W-:Y:S01]  /*100a0*/  IMAD.MOV.U32 R5, RZ, RZ, R77 ;  /* 0x000000ffff057224 */ /* 0x004fe200078e004d */
[----:B------:R-:W-:Y:S02]  /*100b0*/  ISETP.GE.AND P3, PT, R221, UR4, PT ;  /* 0x00000004dd007c0c */ /* 0x000fe4000bf66270 */
[----:B------:R-:W-:Y:S02]  /*100c0*/  CS2R R72, SRZ ;  /* 0x0000000000487805 */ /* 0x000fe4000001ff00 */
[----:B------:R-:W-:Y:S01]  /*100d0*/  CS2R R74, SRZ ;  /* 0x00000000004a7805 */ /* 0x000fe2000001ff00 */
[----:B------:R-:W-:Y:S01]  /*100e0*/  IMAD.MOV.U32 R6, RZ, RZ, R78 ;  /* 0x000000ffff067224 */ /* 0x000fe200078e004e */
[----:B------:R-:W-:Y:S01]  /*100f0*/  ULDC.64 UR6, c[0x0][0x208] ;  /* 0x0000820000067ab9 */ /* 0x000fe20000000a00 */
[----:B------:R-:W-:-:S04]  /*10100*/  IMAD.MOV.U32 R7, RZ, RZ, R81 ;  /* 0x000000ffff077224 */ /* 0x000fc800078e0051 */
[C---:B------:R-:W-:Y:S01]  /*10110*/  @!P2 IMAD.SHL.U32 R76, R18.reuse, 0x2, RZ ;  /* 0x00000002124ca824 */ /* 0x040fe200078e00ff */
[----:B------:R-:W-:Y:S02]  /*10120*/  @!P2 SHF.L.U64.HI R0, R18, 0x1, R19 ;  /* 0x000000011200a819 */ /* 0x000fe40000010213 */
[----:B------:R-:W-:Y:S02]  /*10130*/  CS2R R8, SRZ ;  /* 0x0000000000087805 */ /* 0x000fe4000001ff00 */
[----:B------:R-:W-:Y:S02]  /*10140*/  CS2R R10, SRZ ;  /* 0x00000000000a7805 */ /* 0x000fe4000001ff00 */
[----:B------:R-:W-:Y:S02]  /*10150*/  CS2R R12, SRZ ;  /* 0x00000000000c7805 */ /* 0x000fe4000001ff00 */
[----:B------:R-:W-:Y:S01]  /*10160*/  CS2R R14, SRZ ;  /* 0x00000000000e7805 */ /* 0x000fe2000001ff00 */
[----:B---3--:R-:W-:Y:S01]  /*10170*/  @!P3 IMAD.SHL.U32 R79, R20, 0x8, RZ ;  /* 0x00000008144fb824 */ /* 0x008fe200078e00ff */
[----:B------:R-:W-:-:S02]  /*10180*/  @!P2 IADD3 R20, P0, R21, R76, RZ ;  /* 0x0000004c1514a210 */ /* 0x000fc40007f1e0ff */
[----:B------:R-:W-:Y:S01]  /*10190*/  @!P2 IADD3 R76, P1, R78, R76, RZ ;  /* 0x0000004c4e4ca210 */ /* 0x000fe20007f3e0ff */
[----:B------:R-:W-:-:S04]  /*101a0*/  @!P3 IMAD.WIDE R4, R79, 0x2, R4 ;  /* 0x000000024f04b825 */ /* 0x000fc800078e0204 */
[----:B------:R-:W-:Y:S01]  /*101b0*/  @!P3 IMAD.WIDE R78, R79, 0x2, R6 ;  /* 0x000000024f4eb825 */ /* 0x000fe200078e0206 */
[----:B------:R0:W5:Y:S01]  /*101c0*/  @!P3 LD.E.128 R72, desc[UR6][R4.64] ;  /* 0x000000060448b980 */ /* 0x000162000c101d00 */
[----:B------:R-:W-:Y:S02]  /*101d0*/  CS2R R6, SRZ ;  /* 0x0000000000067805 */ /* 0x000fe4000001ff00 */
[--C-:B------:R-:W-:Y:S01]  /*101e0*/  @!P2 IMAD.X R21, R77, 0x1, R0.reuse, P0 ;  /* 0x000000014d15a824 */ /* 0x100fe200000e0600 */
[----:B------:R3:W5:Y:S01]  /*101f0*/  @!P3 LD.E.128 R8, desc[UR6][R78.64] ;  /* 0x000000064e08b980 */ /* 0x000762000c101d00 */
[----:B------:R-:W-:-:S03]  /*10200*/  @!P2 IMAD.X R77, R81, 0x1, R0, P1 ;  /* 0x00000001514da824 */ /* 0x000fc600008e0600 */
[----:B------:R3:W5:Y:S01]  /*10210*/  @!P2 LD.E.128 R12, desc[UR6][R20.64] ;  /* 0x00000006140ca980 */ /* 0x000762000c101d00 */
[----:B0-----:R-:W-:-:S06]  /*10220*/  CS2R R4, SRZ ;  /* 0x0000000000047805 */ /* 0x001fcc000001ff00 */
[----:B------:R3:W5:Y:S02]  /*10230*/  @!P2 LD.E.128 R4, desc[UR6][R76.64] ;  /* 0x000000064c04a980 */ /* 0x000764000c101d00 */
.L_x_1705:
[----:B------:R-:W-:Y:S05]  /*10240*/  BSYNC B1 ;  /* 0x0000000000017941 */ /* 0x000fea0003800000 */
.L_x_1704:
[----:B---3--:R-:W3:Y:S01]  /*10250*/  LDL R78, [R1+0x14] ;  /* 0x00001400014e7983 */ /* 0x008ee20000100800 */
[----:B------:R-:W0:Y:S01]  /*10260*/  SYNCS.PHASECHK.TRANS64.TRYWAIT P0, [R16+URZ+0x30800], R80 ;  /* 0x03080050100075a7 */ /* 0x000e22000800017f */
[----:B----45:R-:W-:Y:S01]  /*10270*/  IMAD.MOV.U32 R20, RZ, RZ, R6 ;  /* 0x000000ffff147224 */ /* 0x030fe200078e0006 */
[----:B------:R-:W-:Y:S01]  /*10280*/  BSSY B1, `(.L_x_1706) ;  /* 0x0000017000017945 */ /* 0x000fe20003800000 */
[----:B------:R-:W-:Y:S02]  /*10290*/  IMAD.MOV.U32 R0, RZ, RZ, R7 ;  /* 0x000000ffff007224 */ /* 0x000fe400078e0007 */
[----:B------:R-:W-:Y:S02]  /*102a0*/  IMAD.MOV.U32 R76, RZ, RZ, R4 ;  /* 0x000000ffff4c7224 */ /* 0x000fe400078e0004 */
[----:B-1----:R-:W-:Y:S01]  /*102b0*/  IMAD.MOV.U32 R21, RZ, RZ, R5 ;  /* 0x000000ffff157224 */ /* 0x002fe200078e0005 */
        /* <DEDUP_REMOVED lines=10> */
[----:B--2---:R-:W-:-:S02]  /*10360*/  IMAD.MOV.U32 R77, RZ, RZ, R12 ;  /* 0x000000ffff4d7224 */ /* 0x004fc400078e000c */
[----:B------:R-:W-:Y:S01]  /*10370*/  IMAD.MOV.U32 R76, RZ, RZ, R13 ;  /* 0x000000ffff4c7224 */ /* 0x000fe200078e000d */
[----:B------:R-:W-:Y:S01]  /*10380*/  PRMT R101, R20, 0x5410, R0 ;  /* 0x0000541014657816 */ /* 0x000fe20000000000 */
[----:B------:R-:W-:Y:S02]  /*10390*/  IMAD.MOV.U32 R20, RZ, RZ, R72 ;  /* 0x000000ffff147224 */ /* 0x000fe400078e0048 */
[----:B------:R-:W-:Y:S01]  /*103a0*/  IMAD.MOV.U32 R0, RZ, RZ, R73 ;  /* 0x000000ffff007224 */ /* 0x000fe200078e0049 */
[----:B------:R-:W-:-:S04]  /*103b0*/  PRMT R99, R77, 0x5410, R76 ;  /* 0x000054104d637816 */ /* 0x000fc8000000004c */
[----:B------:R-:W-:Y:S02]  /*103c0*/  PRMT R85, R20, 0x5410, R0 ;  /* 0x0000541014557816 */ /* 0x000fe40000000000 */
[----:B---3--:R-:W-:Y:S01]  /*103d0*/  VIADDMNMX R0, R3, -R78, 0x80, PT ;  /* 0x0000008003007446 */ /* 0x008fe2000380094e */
[----:B0-----:R-:W-:Y:S06]  /*103e0*/  @!P0 BRA `(.L_x_1707) ;  /* 0x0000020000448947 */ /* 0x001fec0003800000 */
.L_x_2081:
[----:B------:R-:W-:Y:S05]  /*103f0*/  BSYNC B1 ;  /* 0x0000000000017941 */ /* 0x000fea0003800000 */
.L_x_1706:
        /* <DEDUP_REMOVED lines=8> */
[C---:B------:R-:W-:Y:S01]  /*10480*/  IMAD.SHL.U32 R125, R23.reuse, 0x40, RZ ;  /* 0x00000040177d7824 */ /* 0x040fe200078e00ff */
[----:B------:R-:W-:Y:S01]  /*10490*/  BSSY B2, `(.L_x_1710) ;  /* 0x0000070000027945 */ /* 0x000fe20003800000 */
[----:B------:R-:W-:-:S03]  /*104a0*/  IMAD.SHL.U32 R126, R23, 0x40, RZ ;  /* 0x00000040177e7824 */ /* 0x000fc600078e00ff */
[----:B------:R-:W-:-:S04]  /*104b0*/  LOP3.LUT R125, R125, 0x1c0, RZ, 0xc0, !PT ;  /* 0x000001c07d7d7812 */ /* 0x000fc800078ec0ff */
[----:B------:R-:W-:Y:S02]  /*104c0*/  SHF.R.U32.HI R125, RZ, 0x3, R125 ;  /* 0x00000003ff7d7819 */ /* 0x000fe4000001167d */
[-C--:B--2---:R-:W-:Y:S02]  /*104d0*/  ISETP.GE.AND P0, PT, R18, R3.reuse, PT ;  /* 0x000000031200720c */ /* 0x084fe40003f06270 */
[----:B------:R-:W-:-:S11]  /*104e0*/  ISETP.GE.AND P1, PT, R221, R3, PT ;  /* 0x00000003dd00720c */ /* 0x000fd60003f26270 */
[----:B-1----:R-:W-:Y:S05]  /*104f0*/  @P0 BRA `(.L_x_1711) ;  /* 0x0000000400a40947 */ /* 0x002fea0003800000 */
[----:B------:R-:W2:Y:S04]  /*10500*/  LDL R76, [R1+0x44] ;  /* 0x00004400014c7983 */ /* 0x000ea80000100800 */
[----:B------:R-:W0:Y:S01]  /*10510*/  LDL R127, [R1+0x30] ;  /* 0x00003000017f7983 */ /* 0x000e220000100800 */
[--C-:B------:R-:W-:Y:S02]  /*10520*/  SHF.R.U64 R91, R60, 0x10, R61.reuse ;  /* 0x000000103c5b7819 */ /* 0x100fe4000000123d */
[----:B------:R-:W-:Y:S02]  /*10530*/  SHF.R.U32.HI R92, RZ, 0x10, R61 ;  /* 0x00000010ff5c7819 */ /* 0x000fe4000001163d */
[----:B------:R-:W-:Y:S02]  /*10540*/  SHF.R.U64 R61, R64, 0x10, R65 ;  /* 0x00000010403d7819 */ /* 0x000fe40000001241 */
[----:B------:R-:W-:-:S02]  /*10550*/  PRMT R91, R94, 0x5410, R91 ;  /* 0x000054105e5b7816 */ /* 0x000fc4000000005b */
[----:B------:R-:W-:Y:S02]  /*10560*/  PRMT R61, R93, 0x5410, R61 ;  /* 0x000054105d3d7816 */ /* 0x000fe4000000003d */
[----:B------:R-:W-:Y:S01]  /*10570*/  SHF.R.U32.HI R65, RZ, 0x10, R65 ;  /* 0x00000010ff417819 */ /* 0x000fe20000011641 */
[----:B------:R-:W-:Y:S01]  /*10580*/  IMAD.U32 R60, R91, 0x10000, RZ ;  /* 0x000100005b3c7824 */ /* 0x000fe200078e00ff */
[----:B------:R-:W-:Y:S01]  /*10590*/  SHF.R.U32.HI R96, RZ, 0x10, R67 ;  /* 0x00000010ff607819 */ /* 0x000fe20000011643 */
[C---:B------:R-:W-:Y:S01]  /*105a0*/  IMAD.U32 R93, R61.reuse, 0x10000, RZ ;  /* 0x000100003d5d7824 */ /* 0x040fe200078e00ff */
[----:B------:R-:W-:Y:S02]  /*105b0*/  LOP3.LUT R61, R61, 0xffff0000, RZ, 0xc0, !PT ;  /* 0xffff00003d3d7812 */ /* 0x000fe400078ec0ff */
[----:B------:R-:W-:Y:S02]  /*105c0*/  PRMT R96, R107, 0x5432, R96 ;  /* 0x000054326b607816 */ /* 0x000fe40000000060 */
[----:B------:R-:W-:-:S02]  /*105d0*/  LOP3.LUT R91, R91, 0xffff0000, RZ, 0xc0, !PT ;  /* 0xffff00005b5b7812 */ /* 0x000fc400078ec0ff */
[----:B--2---:R-:W-:-:S04]  /*105e0*/  LEA.HI R20, R3, R76, RZ, 0x1d ;  /* 0x0000004c03147211 */ /* 0x004fc800078fe8ff */
[----:B------:R-:W-:Y:S01]  /*105f0*/  SHF.R.S32.HI R76, RZ, 0x1f, R20 ;  /* 0x0000001fff4c7819 */ /* 0x000fe20000011414 */
[----:B------:R-:W-:Y:S01]  /*10600*/  IMAD.SHL.U32 R77, R20, 0x8, RZ ;  /* 0x00000008144d7824 */ /* 0x000fe200078e00ff */
[----:B0-----:R-:W0:Y:S02]  /*10610*/  LDS.128 R80, [R127] ;  /* 0x000000007f507984 */ /* 0x001e240000000c00 */
[----:B------:R-:W-:Y:S02]  /*10620*/  LEA.HI R76, R76, R20, RZ, 0x3 ;  /* 0x000000144c4c7211 */ /* 0x000fe400078f18ff */
[----:B------:R-:W-:-:S03]  /*10630*/  LOP3.LUT R20, R77, 0x38, RZ, 0xc0, !PT ;  /* 0x000000384d147812 */ /* 0x000fc600078ec0ff */
[----:B------:R-:W-:Y:S01]  /*10640*/  IMAD.SHL.U32 R76, R76, 0x400, RZ ;  /* 0x000004004c4c7824 */ /* 0x000fe200078e00ff */
[----:B------:R-:W-:-:S04]  /*10650*/  LOP3.LUT R20, R20, 0x1c0, R126, 0xf8, !PT ;  /* 0x000001c014147812 */ /* 0x000fc800078ef87e */
[----:B------:R-:W-:Y:S02]  /*10660*/  LOP3.LUT R20, R20, R125, RZ, 0x3c, !PT ;  /* 0x0000007d14147212 */ /* 0x000fe400078e3cff */
[----:B------:R-:W-:-:S04]  /*10670*/  LOP3.LUT R76, R76, 0x7fffe000, RZ, 0xc0, !PT ;  /* 0x7fffe0004c4c7812 */ /* 0x000fc800078ec0ff */
[----:B-----5:R-:W-:-:S05]  /*10680*/  IADD3 R20, R20, R76, R124 ;  /* 0x0000004c14147210 */ /* 0x020fca0007ffe07c */
[----:B------:R-:W-:-:S05]  /*10690*/  IMAD R20, R20, 0x2, R16 ;  /* 0x0000000214147824 */ /* 0x000fca00078e0210 */
[----:B------:R-:W1:Y:S01]  /*106a0*/  LDS.128 R76, [R20+0x10400] ;  /* 0x01040000144c7984 */ /* 0x000e620000000c00 */
[----:B0-----:R-:W-:Y:S02]  /*106b0*/  IMAD.U32 R64, R80, 0x10000, RZ ;  /* 0x0001000050407824 */ /* 0x001fe400078e00ff */
[----:B-1----:R-:W-:-:S04]  /*106c0*/  IMAD.U32 R94, R76, 0x10000, RZ ;  /* 0x000100004c5e7824 */ /* 0x002fc800078e00ff */
[C---:B------:R-:W-:Y:S01]  /*106d0*/  FMUL.FTZ R95, R94.reuse, R93 ;  /* 0x0000005d5e5f7220 */ /* 0x040fe20000410000 */
[----:B------:R-:W-:-:S03]  /*106e0*/  FMUL.FTZ R94, R94, R60 ;  /* 0x0000003c5e5e7220 */ /* 0x000fc60000410000 */
[----:B------:R-:W-:Y:S01]  /*106f0*/  FFMA.FTZ R60, R64, R60, -R95 ;  /* 0x0000003c403c7223 */ /* 0x000fe2000001085f */
[----:B------:R-:W-:Y:S01]  /*10700*/  SHF.R.U64 R95, R66, 0x10, R67 ;  /* 0x00000010425f7819 */ /* 0x000fe20000001243 */
[----:B------:R-:W-:Y:S01]  /*10710*/  FFMA.FTZ R64, R64, R93, R94 ;  /* 0x0000005d40407223 */ /* 0x000fe2000001005e */
[C---:B------:R-:W-:Y:S01]  /*10720*/  PRMT R66, R102.reuse, 0x5432, R92 ;  /* 0x0000543266427816 */ /* 0x040fe2000000005c */
[----:B------:R-:W-:Y:S01]  /*10730*/  IMAD.U32 R67, R77, 0x10000, RZ ;  /* 0x000100004d437824 */ /* 0x000fe200078e00ff */
[----:B------:R-:W-:Y:S01]  /*10740*/  PRMT R92, R102, 0x5410, R65 ;  /* 0x00005410665c7816 */ /* 0x000fe20000000041 */
[----:B------:R-:W-:Y:S01]  /*10750*/  IMAD.U32 R65, R81, 0x10000, RZ ;  /* 0x0001000051417824 */ /* 0x000fe200078e00ff */
[--C-:B------:R-:W-:Y:S01]  /*10760*/  SHF.R.U64 R93, R62, 0x10, R63.reuse ;  /* 0x000000103e5d7819 */ /* 0x100fe2000000123f */
[----:B------:R-:W-:Y:S01]  /*10770*/  IMAD.U32 R62, R66, 0x10000, RZ ;  /* 0x00010000423e7824 */ /* 0x000fe200078e00ff */
[----:B------:R-:W-:Y:S01]  /*10780*/  SHF.R.U32.HI R94, RZ, 0x10, R63 ;  /* 0x00000010ff5e7819 */ /* 0x000fe2000001163f */
[----:B------:R-:W-:Y:S01]  /*10790*/  IMAD.U32 R63, R92, 0x10000, RZ ;  /* 0x000100005c3f7824 */ /* 0x000fe200078e00ff */
[----:B------:R-:W-:-:S02]  /*107a0*/  PRMT R93, R108, 0x5410, R93 ;  /* 0x000054106c5d7816 */ /* 0x000fc4000000005d */
[----:B------:R-:W-:Y:S01]  /*107b0*/  PRMT R94, R108, 0x5432, R94 ;  /* 0x000054326c5e7816 */ /* 0x000fe2000000005e */
[CC--:B------:R-:W-:Y:S01]  /*107c0*/  FMUL.FTZ R102, R67.reuse, R63.reuse ;  /* 0x0000003f43667220 */ /* 0x0c0fe20000410000 */
[-C--:B------:R-:W-:Y:S01]  /*107d0*/  FMUL.FTZ R67, R67, R62.reuse ;  /* 0x0000003e43437220 */ /* 0x080fe20000410000 */
[----:B------:R-:W-:Y:S01]  /*107e0*/  IMAD.U32 R108, R79, 0x10000, RZ ;  /* 0x000100004f6c7824 */ /* 0x000fe200078e00ff */
[----:B------:R-:W-:Y:S01]  /*107f0*/  PRMT R95, R107, 0x5410, R95 ;  /* 0x000054106b5f7816 */ /* 0x000fe2000000005f */
[C---:B------:R-:W-:Y:S01]  /*10800*/  FFMA.FTZ R62, R65.reuse, R62, -R102 ;  /* 0x0000003e413e7223 */ /* 0x040fe20000010866 */
[----:B------:R-:W-:Y:S01]  /*10810*/  FFMA.FTZ R65, R65, R63, R67 ;  /* 0x0000003f41417223 */ /* 0x000fe20000010043 */
[----:B------:R-:W-:Y:S01]  /*10820*/  IMAD.U32 R67, R96, 0x10000, RZ ;  /* 0x0001000060437824 */ /* 0x000fe200078e00ff */
[----:B------:R-:W-:Y:S01]  /*10830*/  LOP3.LUT R66, R66, 0xffff0000, RZ, 0xc0, !PT ;  /* 0xffff000042427812 */ /* 0x000fe200078ec0ff */
        /* <DEDUP_REMOVED lines=8> */
[----:B------:R-:W-:Y:S02]  /*108c0*/  LOP3.LUT R102, R76, 0xffff0000, RZ, 0xc0, !PT ;  /* 0xffff00004c667812 */ /* 0x000fe400078ec0ff */
[----:B------:R-:W-:Y:S02]  /*108d0*/  LOP3.LUT R76, R80, 0xffff0000, RZ, 0xc0, !PT ;  /* 0xffff0000504c7812 */ /* 0x000fe400078ec0ff */
[----:B------:R-:W-:Y:S01]  /*108e0*/  LOP3.LUT R96, R96, 0xffff0000, RZ, 0xc0, !PT ;  /* 0xffff000060607812 */ /* 0x000fe200078ec0ff */
[C---:B------:R-:W-:Y:S01]  /*108f0*/  FMUL.FTZ R80, R102.reuse, R61 ;  /* 0x0000003d66507220 */ /* 0x040fe20000410000 */
[----:B------:R-:W-:Y:S01]  /*10900*/  FMUL.FTZ R102, R102, R91 ;  /* 0x0000005b66667220 */ /* 0x000fe20000410000 */
[----:B------:R-:W-:-:S02]  /*10910*/  LOP3.LUT R83, R83, 0xffff0000, RZ, 0xc0, !PT ;  /* 0xffff000053537812 */ /* 0x000fc400078ec0ff */
[C---:B------:R-:W-:Y:S01]  /*10920*/  FFMA.FTZ R91, R76.reuse, R91, -R80 ;  /* 0x0000005b4c5b7223 */ /* 0x040fe20000010850 */
[----:B------:R-:W-:Y:S01]  /*10930*/  FFMA.FTZ R61, R76, R61, R102 ;  /* 0x0000003d4c3d7223 */ /* 0x000fe20000010066 */
[----:B------:R-:W-:Y:S02]  /*10940*/  LOP3.LUT R76, R77, 0xffff0000, RZ, 0xc0, !PT ;  /* 0xffff00004d4c7812 */ /* 0x000fe400078ec0ff */
[----:B------:R-:W-:Y:S01]  /*10950*/  LOP3.LUT R77, R92, 0xffff0000, RZ, 0xc0, !PT ;  /* 0xffff00005c4d7812 */ /* 0x000fe200078ec0ff */
[----:B------:R-:W-:Y:S01]  /*10960*/  IMAD.U32 R92, R78, 0x10000, RZ ;  /* 0x000100004e5c7824 */ /* 0x000fe200078e00ff */
[----:B------:R-:W-:Y:S02]  /*10970*/  F2FP.BF16.F32.PACK_AB R64, R61, R64 ;  /* 0x000000403d40723e */ /* 0x000fe400000010ff */
        /* <DEDUP_REMOVED lines=9> */
[----:B------:R-:W-:Y:S02]  /*10a10*/  IMAD.U32 R66, R82, 0x10000, RZ ;  /* 0x0001000052427824 */ /* 0x000fe400078e00ff */
[C---:B------:R-:W-:Y:S01]  /*10a20*/  FMUL.FTZ R102, R92.reuse, R81 ;  /* 0x000000515c667220 */ /* 0x040fe20000410000 */
[----:B------:R-:W-:Y:S01]  /*10a30*/  FMUL.FTZ R92, R92, R76 ;  /* 0x0000004c5c5c7220 */ /* 0x000fe20000410000 */
[----:B------:R-:W-:-:S02]  /*10a40*/  F2FP.BF16.F32.PACK_AB R65, R77, R65 ;  /* 0x000000414d41723e */ /* 0x000fc400000010ff */
[C---:B------:R-:W-:Y:S01]  /*10a50*/  FFMA.FTZ R76, R66.reuse, R76, -R102 ;  /* 0x0000004c424c7223 */ /* 0x040fe20000010866 */
[----:B------:R-:W-:Y:S01]  /*10a60*/  FFMA.FTZ R66, R66, R81, R92 ;  /* 0x0000005142427223 */ /* 0x000fe2000001005c */
[----:B------:R-:W-:Y:S02]  /*10a70*/  LOP3.LUT R81, R93, 0xffff0000, RZ, 0xc0, !PT ;  /* 0xffff00005d517812 */ /* 0x000fe400078ec0ff */
[----:B------:R-:W-:Y:S02]  /*10a80*/  LOP3.LUT R93, R78, 0xffff0000, RZ, 0xc0, !PT ;  /* 0xffff00004e5d7812 */ /* 0x000fe400078ec0ff */
[----:B------:R-:W-:-:S03]  /*10a90*/  LOP3.LUT R78, R82, 0xffff0000, RZ, 0xc0, !PT ;  /* 0xffff0000524e7812 */ /* 0x000fc600078ec0ff */
[C---:B------:R-:W-:Y:S01]  /*10aa0*/  FMUL.FTZ R92, R93.reuse, R95 ;  /* 0x0000005f5d5c7220 */ /* 0x040fe20000410000 */
[----:B------:R-:W-:-:S03]  /*10ab0*/  FMUL.FTZ R82, R93, R81 ;  /* 0x000000515d527220 */ /* 0x000fc60000410000 */
[C---:B------:R-:W-:Y:S01]  /*10ac0*/  FFMA.FTZ R81, R78.reuse, R81, -R92 ;  /* 0x000000514e517223 */ /* 0x040fe2000001085c */
[----:B------:R-:W-:Y:S01]  /*10ad0*/  FFMA.FTZ R78, R78, R95, R82 ;  /* 0x0000005f4e4e7223 */ /* 0x000fe20000010052 */
[----:B------:R-:W-:Y:S01]  /*10ae0*/  LOP3.LUT R82, R94, 0xffff0000, RZ, 0xc0, !PT ;  /* 0xffff00005e527812 */ /* 0x000fe200078ec0ff */
[----:B------:R-:W-:Y:S02]  /*10af0*/  FMUL.FTZ R92, R79, R96 ;  /* 0x000000604f5c7220 */ /* 0x000fe40000410000 */
[----:B------:R-:W-:Y:S02]  /*10b00*/  F2FP.BF16.F32.PACK_AB R62, R81, R76 ;  /* 0x0000004c513e723e */ /* 0x000fe400000010ff */
[-C--:B------:R-:W-:Y:S01]  /*10b10*/  FMUL.FTZ R79, R79, R82.reuse ;  /* 0x000000524f4f7220 */ /* 0x080fe20000410000 */
[C---:B------:R-:W-:Y:S01]  /*10b20*/  FFMA.FTZ R82, R83.reuse, R82, -R92 ;  /* 0x0000005253527223 */ /* 0x040fe2000001085c */
[----:B------:R-:W-:Y:S02]  /*10b30*/  F2FP.BF16.F32.PACK_AB R66, R78, R66 ;  /* 0x000000424e42723e */ /* 0x000fe400000010ff */
[----:B------:R-:W-:-:S02]  /*10b40*/  FFMA.FTZ R79, R83, R96, R79 ;  /* 0x00000060534f7223 */ /* 0x000fc4000001004f */
[----:B------:R-:W-:-:S03]  /*10b50*/  F2FP.BF16.F32.PACK_AB R63, R82, R63 ;  /* 0x0000003f523f723e */ /* 0x000fc600000010ff */
[----:B------:R-:W-:Y:S02]  /*10b60*/  F2FP.BF16.F32.PACK_AB R67, R79, R67 ;  /* 0x000000434f43723e */ /* 0x000fe400000010ff */
[----:B------:R1:W-:Y:S04]  /*10b70*/  STS.128 [R127], R60 ;  /* 0x0000003c7f007388 */ /* 0x0003e80000000c00 */
[----:B------:R1:W-:Y:S02]  /*10b80*/  STS.128 [R20+0x10400], R64 ;  /* 0x0104004014007388 */ /* 0x0003e40000000c00 */
.L_x_1711:
[----:B------:R-:W-:Y:S05]  /*10b90*/  BSYNC B2 ;  /* 0x0000000000027941 */ /* 0x000fea0003800000 */
.L_x_1710:
[----:B------:R-:W-:Y:S05]  /*10ba0*/  @P1 BRA `(.L_x_1709) ;  /* 0x0000000400a41947 */ /* 0x000fea0003800000 */
[----:B-1----:R-:W2:Y:S04]  /*10bb0*/  LDL R20, [R1+0x48] ;  /* 0x0000480001147983 */ /* 0x002ea80000100800 */
[----:B------:R-:W3:Y:S01]  /*10bc0*/  LDL R91, [R1+0x98] ;  /* 0x00009800015b7983 */ /* 0x000ee20000100800 */
[----:B------:R-:W-:Y:S02]  /*10bd0*/  SHF.R.U64 R76, R56, 0x10, R57 ;  /* 0x00000010384c7819 */ /* 0x000fe40000001239 */
[----:B------:R-:W-:Y:S02]  /*10be0*/  SHF.R.U64 R68, R68, 0x10, R69 ;  /* 0x0000001044447819 */ /* 0x000fe40000001245 */
[--C-:B------:R-:W-:Y:S02]  /*10bf0*/  SHF.R.U64 R56, R58, 0x10, R59.reuse ;  /* 0x000000103a387819 */ /* 0x100fe4000000123b */
[----:B------:R-:W-:-:S02]  /*10c00*/  SHF.R.U32.HI R78, RZ, 0x10, R59 ;  /* 0x00000010ff4e7819 */ /* 0x000fc4000001163b */
[----:B0-----:R-:W-:Y:S02]  /*10c10*/  SHF.R.U32.HI R80, RZ, 0x10, R69 ;  /* 0x00000010ff507819 */ /* 0x001fe40000011645 */
[----:B------:R-:W-:Y:S02]  /*10c20*/  SHF.R.U32.HI R77, RZ, 0x10, R71 ;  /* 0x00000010ff4d7819 */ /* 0x000fe40000011647 */
[----:B------:R-:W-:Y:S02]  /*10c30*/  PRMT R80, R120, 0x5432, R80 ;  /* 0x0000543278507816 */ /* 0x000fe40000000050 */
[----:B------:R-:W-:Y:S02]  /*10c40*/  PRMT R77, R117, 0x5410, R77 ;  /* 0x00005410754d7816 */ /* 0x000fe4000000004d */
[----:B------:R-:W-:Y:S02]  /*10c50*/  PRMT R78, R119, 0x5432, R78 ;  /* 0x00005432774e7816 */ /* 0x000fe4000000004e */
[----:B------:R-:W-:-:S02]  /*10c60*/  PRMT R56, R118, 0x5432, R56 ;  /* 0x0000543276387816 */ /* 0x000fc40000000038 */
[----:B--2---:R-:W-:-:S04]  /*10c70*/  LEA.HI R20, R3, R20, RZ, 0x1d ;  /* 0x0000001403147211 */ /* 0x004fc800078fe8ff */
[----:B------:R-:W-:Y:S01]  /*10c80*/  SHF.R.S32.HI R3, RZ, 0x1f, R20 ;  /* 0x0000001fff037819 */ /* 0x000fe20000011414 */
[----:B------:R-:W-:Y:S01]  /*10c90*/  IMAD.SHL.U32 R60, R20, 0x8, RZ ;  /* 0x00000008143c7824 */ /* 0x000fe200078e00ff */
[----:B---3--:R-:W0:Y:S02]  /*10ca0*/  LDS.128 R64, [R91] ;  /* 0x000000005b407984 */ /* 0x008e240000000c00 */
[----:B------:R-:W-:Y:S02]  /*10cb0*/  LEA.HI R3, R3, R20, RZ, 0x3 ;  /* 0x0000001403037211 */ /* 0x000fe400078f18ff */
[----:B------:R-:W-:Y:S02]  /*10cc0*/  LOP3.LUT R60, R60, 0x38, RZ, 0xc0, !PT ;  /* 0x000000383c3c7812 */ /* 0x000fe400078ec0ff */
[----:B------:R-:W-:Y:S01]  /*10cd0*/  SHF.R.U32.HI R20, RZ, 0x10, R57 ;  /* 0x00000010ff147819 */ /* 0x000fe20000011639 */
[----:B------:R-:W-:Y:S01]  /*10ce0*/  IMAD.SHL.U32 R3, R3, 0x400, RZ ;  /* 0x0000040003037824 */ /* 0x000fe200078e00ff */
[----:B------:R-:W-:-:S02]  /*10cf0*/  LOP3.LUT R60, R60, 0x1c0, R126, 0xf8, !PT ;  /* 0x000001c03c3c7812 */ /* 0x000fc400078ef87e */
[----:B------:R-:W-:Y:S02]  /*10d00*/  PRMT R57, R123, 0x5432, R76 ;  /* 0x000054327b397816 */ /* 0x000fe4000000004c */
[----:B------:R-:W-:Y:S02]  /*10d10*/  LOP3.LUT R60, R60, R125, RZ, 0x3c, !PT ;  /* 0x0000007d3c3c7212 */ /* 0x000fe400078e3cff */
[----:B------:R-:W-:Y:S01]  /*10d20*/  LOP3.LUT R3, R3, 0x7fffe000, RZ, 0xc0, !PT ;  /* 0x7fffe00003037812 */ /* 0x000fe200078ec0ff */
[----:B------:R-:W-:Y:S01]  /*10d30*/  IMAD.U32 R79, R57, 0x10000, RZ ;  /* 0x00010000394f7824 */ /* 0x000fe200078e00ff */
[----:B------:R-:W-:Y:S02]  /*10d40*/  PRMT R76, R122, 0x5432, R68 ;  /* 0x000054327a4c7816 */ /* 0x000fe40000000044 */
[----:B-----5:R-:W-:Y:S02]  /*10d50*/  IADD3 R3, R60, R3, R124 ;  /* 0x000000033c037210 */ /* 0x020fe40007ffe07c */
[----:B------:R-:W-:Y:S01]  /*10d60*/  SHF.R.U64 R68, R70, 0x10, R71 ;  /* 0x0000001046447819 */ /* 0x000fe20000001247 */
[C---:B------:R-:W-:Y:S01]  /*10d70*/  IMAD.U32 R58, R76.reuse, 0x10000, RZ ;  /* 0x000100004c3a7824 */ /* 0x040fe200078e00ff */
[----:B------:R-:W-:Y:S01]  /*10d80*/  PRMT R71, R121, 0x5432, R20 ;  /* 0x0000543279477816 */ /* 0x000fe20000000014 */
[----:B------:R-:W-:Y:S01]  /*10d90*/  IMAD R3, R3, 0x2, R16 ;  /* 0x0000000203037824 */ /* 0x000fe200078e0210 */
[----:B------:R-:W-:-:S02]  /*10da0*/  LOP3.LUT R76, R76, 0xffff0000, RZ, 0xc0, !PT ;  /* 0xffff00004c4c7812 */ /* 0x000fc400078ec0ff */
[----:B------:R-:W-:Y:S02]  /*10db0*/  LOP3.LUT R57, R57, 0xffff0000, RZ, 0xc0, !PT ;  /* 0xffff000039397812 */ /* 0x000fe400078ec0ff */
[----:B------:R-:W1:Y:S01]  /*10dc0*/  LDS.128 R60, [R3+0x10400] ;  /* 0x01040000033c7984 */ /* 0x000e620000000c00 */
[----:B------:R-:W-:Y:S01]  /*10dd0*/  PRMT R68, R117, 0x5432, R68 ;  /* 0x0000543275447816 */ /* 0x000fe20000000044 */
[C---:B0-----:R-:W-:Y:S01]  /*10de0*/  IMAD.U32 R70, R64.reuse, 0x10000, RZ ;  /* 0x0001000040467824 */ /* 0x041fe200078e00ff */
        /* <DEDUP_REMOVED lines=17> */
[C---:B------:R-:W-:Y:S02]  /*10f00*/  FMUL.FTZ R81, R59.reuse, R58 ;  /* 0x0000003a3b517220 */ /* 0x040fe40000410000 */
[----:B------:R-:W-:-:S02]  /*10f10*/  FMUL.FTZ R59, R59, R69 ;  /* 0x000000453b3b7220 */ /* 0x000fc40000410000 */
[C---:B------:R-:W-:Y:S01]  /*10f20*/  FFMA.FTZ R69, R20.reuse, R69, -R81 ;  /* 0x0000004514457223 */ /* 0x040fe20000010851 */
[C---:B------:R-:W-:Y:S02]  /*10f30*/  IMAD.U32 R81, R77.reuse, 0x10000, RZ ;  /* 0x000100004d517824 */ /* 0x040fe400078e00ff */
[----:B------:R-:W-:Y:S01]  /*10f40*/  FFMA.FTZ R58, R20, R58, R59 ;  /* 0x0000003a143a7223 */ /* 0x000fe2000001003b */
[----:B------:R-:W-:Y:S01]  /*10f50*/  IMAD.U32 R59, R78, 0x10000, RZ ;  /* 0x000100004e3b7824 */ /* 0x000fe200078e00ff */
[----:B------:R-:W-:Y:S01]  /*10f60*/  LOP3.LUT R77, R77, 0xffff0000, RZ, 0xc0, !PT ;  /* 0xffff00004d4d7812 */ /* 0x000fe200078ec0ff */
[----:B------:R-:W-:Y:S02]  /*10f70*/  IMAD.U32 R20, R67, 0x10000, RZ ;  /* 0x0001000043147824 */ /* 0x000fe400078e00ff */
[C---:B------:R-:W-:Y:S01]  /*10f80*/  FMUL.FTZ R83, R82.reuse, R81 ;  /* 0x0000005152537220 */ /* 0x040fe20000410000 */
[----:B------:R-:W-:Y:S01]  /*10f90*/  FMUL.FTZ R82, R82, R59 ;  /* 0x0000003b52527220 */ /* 0x000fe20000410000 */
[----:B------:R-:W-:-:S02]  /*10fa0*/  LOP3.LUT R78, R78, 0xffff0000, RZ, 0xc0, !PT ;  /* 0xffff00004e4e7812 */ /* 0x000fc400078ec0ff */
[C---:B------:R-:W-:Y:S01]  /*10fb0*/  FFMA.FTZ R59, R20.reuse, R59, -R83 ;  /* 0x0000003b143b7223 */ /* 0x040fe20000010853 */
[----:B------:R-:W-:Y:S01]  /*10fc0*/  FFMA.FTZ R20, R20, R81, R82 ;  /* 0x0000005114147223 */ /* 0x000fe20000010052 */
[C---:B------:R-:W-:Y:S01]  /*10fd0*/  FMUL.FTZ R81, R60.reuse, R76 ;  /* 0x0000004c3c517220 */ /* 0x040fe20000410000 */
[-C--:B------:R-:W-:Y:S01]  /*10fe0*/  FMUL.FTZ R60, R60, R57.reuse ;  /* 0x000000393c3c7220 */ /* 0x080fe20000410000 */
[----:B------:R-:W-:Y:S02]  /*10ff0*/  LOP3.LUT R67, R67, 0xffff0000, RZ, 0xc0, !PT ;  /* 0xffff000043437812 */ /* 0x000fe400078ec0ff */
[C---:B------:R-:W-:Y:S01]  /*11000*/  FFMA.FTZ R81, R64.reuse, R57, -R81 ;  /* 0x0000003940517223 */ /* 0x040fe20000010851 */
[C---:B------:R-:W-:Y:S01]  /*11010*/  FMUL.FTZ R57, R61.reuse, R80 ;  /* 0x000000503d397220 */ /* 0x040fe20000410000 */
[----:B------:R-:W-:Y:S01]  /*11020*/  FMUL.FTZ R61, R61, R71 ;  /* 0x000000473d3d7220 */ /* 0x000fe20000410000 */
[----:B------:R-:W-:Y:S01]  /*11030*/  FFMA.FTZ R60, R64, R76, R60 ;  /* 0x0000004c403c7223 */ /* 0x000fe2000001003c */
[----:B------:R-:W-:-:S02]  /*11040*/  IMAD.U32 R76, R68, 0x10000, RZ ;  /* 0x00010000444c7824 */ /* 0x000fc400078e00ff */
[C---:B------:R-:W-:Y:S01]  /*11050*/  FFMA.FTZ R57, R65.reuse, R71, -R57 ;  /* 0x0000004741397223 */ /* 0x040fe20000010839 */
[----:B------:R-:W-:Y:S01]  /*11060*/  FFMA.FTZ R61, R65, R80, R61 ;  /* 0x00000050413d7223 */ /* 0x000fe2000001003d */
[C---:B------:R-:W-:Y:S01]  /*11070*/  IMAD.U32 R64, R62.reuse, 0x10000, RZ ;  /* 0x000100003e407824 */ /* 0x040fe200078e00ff */
[----:B------:R-:W-:Y:S01]  /*11080*/  LOP3.LUT R62, R62, 0xffff0000, RZ, 0xc0, !PT ;  /* 0xffff00003e3e7812 */ /* 0x000fe200078ec0ff */
[----:B------:R-:W-:Y:S01]  /*11090*/  IMAD.U32 R65, R56, 0x10000, RZ ;  /* 0x0001000038417824 */ /* 0x000fe200078e00ff */
[----:B------:R-:W-:Y:S01]  /*110a0*/  LOP3.LUT R68, R68, 0xffff0000, RZ, 0xc0, !PT ;  /* 0xffff000044447812 */ /* 0x000fe200078ec0ff */
[----:B------:R-:W-:Y:S01]  /*110b0*/  FMUL.FTZ R80, R64, R76 ;  /* 0x0000004c40507220 */ /* 0x000fe20000410000 */
[----:B------:R-:W-:Y:S02]  /*110c0*/  IMAD.U32 R71, R66, 0x10000, RZ ;  /* 0x0001000042477824 */ /* 0x000fe400078e00ff */
[----:B------:R-:W-:Y:S01]  /*110d0*/  FMUL.FTZ R64, R64, R65 ;  /* 0x0000004140407220 */ /* 0x000fe20000410000 */
[----:B------:R-:W-:-:S02]  /*110e0*/  LOP3.LUT R56, R56, 0xffff0000, RZ, 0xc0, !PT ;  /* 0xffff000038387812 */ /* 0x000fc400078ec0ff */
[----:B------:R-:W-:Y:S01]  /*110f0*/  LOP3.LUT R66, R66, 0xffff0000, RZ, 0xc0, !PT ;  /* 0xffff000042427812 */ /* 0x000fe200078ec0ff */
[C---:B------:R-:W-:Y:S01]  /*11100*/  FFMA.FTZ R80, R71.reuse, R65, -R80 ;  /* 0x0000004147507223 */ /* 0x040fe20000010850 */
[----:B------:R-:W-:Y:S01]  /*11110*/  FFMA.FTZ R64, R71, R76, R64 ;  /* 0x0000004c47407223 */ /* 0x000fe20000010040 */
[C---:B------:R-:W-:Y:S01]  /*11120*/  FMUL.FTZ R71, R62.reuse, R68 ;  /* 0x000000443e477220 */ /* 0x040fe20000410000 */
[CC--:B------:R-:W-:Y:S01]  /*11130*/  FMUL.FTZ R65, R63.reuse, R77.reuse ;  /* 0x0000004d3f417220 */ /* 0x0c0fe20000410000 */
        /* <DEDUP_REMOVED lines=9> */
[----:B------:R-:W-:Y:S02]  /*111d0*/  F2FP.BF16.F32.PACK_AB R58, R62, R80 ;  /* 0x000000503e3a723e */ /* 0x000fe400000010ff */
[----:B------:R-:W-:Y:S02]  /*111e0*/  F2FP.BF16.F32.PACK_AB R59, R65, R59 ;  /* 0x0000003b413b723e */ /* 0x000fe400000010ff */
[----:B------:R-:W-:Y:S02]  /*111f0*/  F2FP.BF16.F32.PACK_AB R60, R60, R70 ;  /* 0x000000463c3c723e */ /* 0x000fe400000010ff */
[----:B------:R-:W-:Y:S01]  /*11200*/  F2FP.BF16.F32.PACK_AB R62, R66, R64 ;  /* 0x00000040423e723e */ /* 0x000fe200000010ff */
[----:B------:R2:W-:Y:S01]  /*11210*/  STS.128 [R91], R56 ;  /* 0x000000385b007388 */ /* 0x0005e20000000c00 */
[----:B------:R-:W-:-:S05]  /*11220*/  F2FP.BF16.F32.PACK_AB R63, R63, R20 ;  /* 0x000000143f3f723e */ /* 0x000fca00000010ff */
[----:B------:R2:W-:Y:S02]  /*11230*/  STS.128 [R3+0x10400], R60 ;  /* 0x0104003c03007388 */ /* 0x0005e40000000c00 */
.L_x_1709:
[----:B------:R-:W-:Y:S05]  /*11240*/  BSYNC B1 ;  /* 0x0000000000017941 */ /* 0x000fea0003800000 */
.L_x_1708:
[----:B--2---:R-:W-:Y:S01]  /*11250*/  VIADD R3, R23, 0x20 ;  /* 0x0000002017037836 */ /* 0x004fe20000000000 */
[----:B------:R-:W-:Y:S04]  /*11260*/  BSSY B1, `(.L_x_1712) ;  /* 0x00000e2000017945 */ /* 0x000fe80003800000 */
[----:B------:R-:W-:-:S13]  /*11270*/  ISETP.GE.AND P0, PT, R3, R0, PT ;  /* 0x000000000300720c */ /* 0x000fda0003f06270 */
[----:B------:R-:W-:Y:S05]  /*11280*/  @P0 BRA `(.L_x_1713) ;  /* 0x0000000c007c0947 */ /* 0x000fea0003800000 */
[----:B------:R2:W5:Y:S01]  /*11290*/  LDL R82, [R1+0x24] ;  /* 0x0000240001527983 */ /* 0x0005620000100800 */
[----:B------:R-:W3:Y:S01]  /*112a0*/  LDC R3, c[0x0][0x3f4] ;  /* 0x0000fd00ff037b82 */ /* 0x000ee20000000800 */
[C---:B------:R-:W-:Y:S01]  /*112b0*/  VIADD R83, R23.reuse, 0x20 ;  /* 0x0000002017537836 */ /* 0x040fe20000000000 */
[----:B------:R-:W-:Y:S01]  /*112c0*/  BSSY B2, `(.L_x_1714) ;  /* 0x0000072000027945 */ /* 0x000fe20003800000 */
[----:B------:R-:W-:Y:S02]  /*112d0*/  VIADD R91, R23, 0x20 ;  /* 0x00000020175b7836 */ /* 0x000fe40000000000 */
[----:B------:R-:W-:Y:S02]  /*112e0*/  IMAD.SHL.U32 R83, R83, 0x40, RZ ;  /* 0x0000004053537824 */ /* 0x000fe400078e00ff */
[----:B------:R-:W-:-:S03]  /*112f0*/  IMAD.SHL.U32 R91, R91, 0x40, RZ ;  /* 0x000000405b5b7824 */ /* 0x000fc600078e00ff */
[----:B------:R-:W-:Y:S02]  /*11300*/  LOP3.LUT R83, R83, 0x1c0, RZ, 0xc0, !PT ;  /* 0x000001c053537812 */ /* 0x000fe400078ec0ff */
[----:B------:R-:W-:Y:S02]  /*11310*/  LOP3.LUT R91, R91, 0x1c0, RZ, 0xc0, !PT ;  /* 0x000001c05b5b7812 */ /* 0x000fe400078ec0ff */
[----:B------:R-:W-:Y:S02]  /*11320*/  SHF.R.U32.HI R83, RZ, 0x3, R83 ;  /* 0x00000003ff537819 */ /* 0x000fe40000011653 */
[-C--:B---3--:R-:W-:Y:S02]  /*11330*/  ISETP.GE.AND P0, PT, R18, R3.reuse, PT ;  /* 0x000000031200720c */ /* 0x088fe40003f06270 */
[----:B------:R-:W-:-:S11]  /*11340*/  ISETP.GE.AND P1, PT, R221, R3, PT ;  /* 0x00000003dd00720c */ /* 0x000fd60003f26270 */
[----:B--2---:R-:W-:Y:S05]  /*11350*/  @P0 BRA `(.L_x_1715) ;  /* 0x0000000400a00947 */ /* 0x004fea0003800000 */
[----:B-1----:R-:W2:Y:S04]  /*11360*/  LDL R20, [R1+0x44] ;  /* 0x0000440001147983 */ /* 0x002ea80000100800 */
[----:B------:R-:W3:Y:S01]  /*11370*/  LDL R92, [R1+0x94] ;  /* 0x00009400015c7983 */ /* 0x000ee20000100800 */
[--C-:B------:R-:W-:Y:S02]  /*11380*/  SHF.R.U64 R44, R44, 0x10, R45.reuse ;  /* 0x000000102c2c7819 */ /* 0x100fe4000000122d */
[----:B------:R-:W-:Y:S02]  /*11390*/  SHF.R.U32.HI R64, RZ, 0x10, R45 ;  /* 0x00000010ff407819 */ /* 0x000fe4000001162d */
[----:B------:R-:W-:Y:S02]  /*113a0*/  SHF.R.U64 R45, R46, 0x10, R47 ;  /* 0x000000102e2d7819 */ /* 0x000fe4000000122f */
[----:B------:R-:W-:-:S02]  /*113b0*/  SHF.R.U64 R46, R48, 0x10, R49 ;  /* 0x00000010302e7819 */ /* 0x000fc40000001231 */
[----:B------:R-:W-:Y:S02]  /*113c0*/  PRMT R44, R115, 0x5410, R44 ;  /* 0x00005410732c7816 */ /* 0x000fe4000000002c */
[----:B------:R-:W-:Y:S02]  /*113d0*/  PRMT R46, R114, 0x5410, R46 ;  /* 0x00005410722e7816 */ /* 0x000fe4000000002e */
[----:B------:R-:W-:Y:S01]  /*113e0*/  SHF.R.U32.HI R49, RZ, 0x10, R49 ;  /* 0x00000010ff317819 */ /* 0x000fe20000011631 */
[----:B------:R-:W-:Y:S01]  /*113f0*/  IMAD.U32 R78, R44, 0x10000, RZ ;  /* 0x000100002c4e7824 */ /* 0x000fe200078e00ff */
[--C-:B------:R-:W-:Y:S01]  /*11400*/  SHF.R.U64 R48, R50, 0x10, R51.reuse ;  /* 0x0000001032307819 */ /* 0x100fe20000001233 */
[----:B------:R-:W-:Y:S01]  /*11410*/  IMAD.U32 R77, R46, 0x10000, RZ ;  /* 0x000100002e4d7824 */ /* 0x000fe200078e00ff */
[----:B------:R-:W-:Y:S02]  /*11420*/  SHF.R.U32.HI R50, RZ, 0x10, R51 ;  /* 0x00000010ff327819 */ /* 0x000fe40000011633 */
[----:B------:R-:W-:-:S02]  /*11430*/  SHF.R.U32.HI R47, RZ, 0x10, R47 ;  /* 0x00000010ff2f7819 */ /* 0x000fc4000001162f */
[----:B------:R-:W-:Y:S02]  /*11440*/  PRMT R49, R114, 0x5432, R49 ;  /* 0x0000543272317816 */ /* 0x000fe40000000031 */
[----:B------:R-:W-:Y:S02]  /*11450*/  PRMT R64, R115, 0x5432, R64 ;  /* 0x0000543273407816 */ /* 0x000fe40000000040 */
[----:B------:R-:W-:Y:S01]  /*11460*/  PRMT R50, R113, 0x5432, R50 ;  /* 0x0000543271327816 */ /* 0x000fe20000000032 */
[----:B------:R-:W-:Y:S01]  /*11470*/  IMAD.U32 R79, R49, 0x10000, RZ ;  /* 0x00010000314f7824 */ /* 0x000fe200078e00ff */
[----:B------:R-:W-:Y:S01]  /*11480*/  PRMT R47, R116, 0x5432, R47 ;  /* 0x00005432742f7816 */ /* 0x000fe2000000002f */
[----:B------:R-:W-:Y:S01]  /*11490*/  IMAD.U32 R81, R64, 0x10000, RZ ;  /* 0x0001000040517824 */ /* 0x000fe200078e00ff */
[----:B------:R-:W-:Y:S01]  /*114a0*/  LOP3.LUT R46, R46, 0xffff0000, RZ, 0xc0, !PT ;  /* 0xffff00002e2e7812 */ /* 0x000fe200078ec0ff */
[----:B0-----:R-:W-:Y:S01]  /*114b0*/  IMAD.U32 R80, R50, 0x10000, RZ ;  /* 0x0001000032507824 */ /* 0x001fe200078e00ff */
[----:B------:R-:W-:-:S02]  /*114c0*/  LOP3.LUT R44, R44, 0xffff0000, RZ, 0xc0, !PT ;  /* 0xffff00002c2c7812 */ /* 0x000fc400078ec0ff */
[----:B------:R-:W-:Y:S02]  /*114d0*/  PRMT R48, R113, 0x5410, R48 ;  /* 0x0000541071307816 */ /* 0x000fe40000000030 */
[----:B------:R-:W-:Y:S02]  /*114e0*/  PRMT R45, R116, 0x5410, R45 ;  /* 0x00005410742d7816 */ /* 0x000fe4000000002d */
[----:B------:R-:W-:Y:S02]  /*114f0*/  LOP3.LUT R49, R49, 0xffff0000, RZ, 0xc0, !PT ;  /* 0xffff000031317812 */ /* 0x000fe400078ec0ff */
[----:B------:R-:W-:Y:S02]  /*11500*/  LOP3.LUT R64, R64, 0xffff0000, RZ, 0xc0, !PT ;  /* 0xffff000040407812 */ /* 0x000fe400078ec0ff */
[----:B--2---:R-:W-:-:S04]  /*11510*/  LEA.HI R20, R3, R20, RZ, 0x1d ;  /* 0x0000001403147211 */ /* 0x004fc800078fe8ff */
[----:B------:R-:W-:Y:S01]  /*11520*/  SHF.R.S32.HI R57, RZ, 0x1f, R20 ;  /* 0x0000001fff397819 */ /* 0x000fe20000011414 */
[----:B------:R-:W-:-:S03]  /*11530*/  IMAD.SHL.U32 R56, R20, 0x8, RZ ;  /* 0x0000000814387824 */ /* 0x000fc600078e00ff */
[----:B------:R-:W-:Y:S02]  /*11540*/  LEA.HI R57, R57, R20, RZ, 0x3 ;  /* 0x0000001439397211 */ /* 0x000fe400078f18ff */
[----:B------:R-:W-:-:S03]  /*11550*/  LOP3.LUT R20, R91, 0x38, R56, 0xf8, !PT ;  /* 0x000000385b147812 */ /* 0x000fc600078ef838 */
[----:B------:R-:W-:Y:S01]  /*11560*/  IMAD.SHL.U32 R57, R57, 0x400, RZ ;  /* 0x0000040039397824 */ /* 0x000fe200078e00ff */
[----:B------:R-:W-:-:S04]  /*11570*/  LOP3.LUT R20, R20, R83, RZ, 0x3c, !PT ;  /* 0x0000005314147212 */ /* 0x000fc800078e3cff */
[----:B------:R-:W-:-:S04]  /*11580*/  LOP3.LUT R57, R57, 0x7fffe000, RZ, 0xc0, !PT ;  /* 0x7fffe00039397812 */ /* 0x000fc800078ec0ff */
[----:B-----5:R-:W-:Y:S02]  /*11590*/  IADD3 R61, R20, R57, R82 ;  /* 0x00000039143d7210 */ /* 0x020fe40007ffe052 */
[----:B---3--:R-:W0:Y:S03]  /*115a0*/  LDS.128 R56, [R92] ;  /* 0x000000005c387984 */ /* 0x008e260000000c00 */
        /* <DEDUP_REMOVED lines=14> */
[C---:B------:R-:W-:Y:S01]  /*11690*/  IMAD.U32 R61, R62.reuse, 0x10000, RZ ;  /* 0x000100003e3d7824 */ /* 0x040fe200078e00ff */
[----:B------:R-:W-:Y:S01]  /*116a0*/  LOP3.LUT R60, R62, 0xffff0000, RZ, 0xc0, !PT ;  /* 0xffff00003e3c7812 */ /* 0x000fe200078ec0ff */
[CC--:B------:R-:W-:Y:S01]  /*116b0*/  FMUL.FTZ R62, R70.reuse, R77.reuse ;  /* 0x0000004d463e7220 */ /* 0x0c0fe20000410000 */
[-C--:B------:R-:W-:Y:S01]  /*116c0*/  FMUL.FTZ R70, R70, R78.reuse ;  /* 0x0000004e46467220 */ /* 0x080fe20000410000 */
[C---:B------:R-:W-:Y:S01]  /*116d0*/  IMAD.U32 R76, R63.reuse, 0x10000, RZ ;  /* 0x000100003f4c7824 */ /* 0x040fe200078e00ff */
[----:B------:R-:W-:Y:S01]  /*116e0*/  LOP3.LUT R63, R63, 0xffff0000, RZ, 0xc0, !PT ;  /* 0xffff00003f3f7812 */ /* 0x000fe200078ec0ff */
[C---:B------:R-:W-:Y:S01]  /*116f0*/  FFMA.FTZ R78, R51.reuse, R78, -R62 ;  /* 0x0000004e334e7223 */ /* 0x040fe2000001083e */
[----:B------:R-:W-:Y:S01]  /*11700*/  FFMA.FTZ R70, R51, R77, R70 ;  /* 0x0000004d33467223 */ /* 0x000fe20000010046 */
[----:B------:R-:W-:-:S02]  /*11710*/  IMAD.U32 R51, R47, 0x10000, RZ ;  /* 0x000100002f337824 */ /* 0x000fc400078e00ff */
[C---:B------:R-:W-:Y:S01]  /*11720*/  FMUL.FTZ R62, R69.reuse, R79 ;  /* 0x0000004f453e7220 */ /* 0x040fe20000410000 */
[----:B------:R-:W-:Y:S01]  /*11730*/  FMUL.FTZ R69, R69, R81 ;  /* 0x0000005145457220 */ /* 0x000fe20000410000 */
[C---:B------:R-:W-:Y:S01]  /*11740*/  FMUL.FTZ R77, R76.reuse, R80 ;  /* 0x000000504c4d7220 */ /* 0x040fe20000410000 */
[----:B------:R-:W-:Y:S01]  /*11750*/  FMUL.FTZ R76, R76, R51 ;  /* 0x000000334c4c7220 */ /* 0x000fe20000410000 */
[C---:B------:R-:W-:Y:S01]  /*11760*/  FFMA.FTZ R62, R65.reuse, R81, -R62 ;  /* 0x00000051413e7223 */ /* 0x040fe2000001083e */
[----:B------:R-:W-:Y:S01]  /*11770*/  FFMA.FTZ R69, R65, R79, R69 ;  /* 0x0000004f41457223 */ /* 0x000fe20000010045 */
[----:B------:R-:W-:Y:S01]  /*11780*/  FFMA.FTZ R77, R68, R51, -R77 ;  /* 0x00000033444d7223 */ /* 0x000fe2000001084d */
[----:B------:R-:W-:Y:S01]  /*11790*/  FMUL.FTZ R65, R58, R46 ;  /* 0x0000002e3a417220 */ /* 0x000fe20000410000 */
[----:B------:R-:W-:Y:S01]  /*117a0*/  FFMA.FTZ R51, R68, R80, R76 ;  /* 0x0000005044337223 */ /* 0x000fe2000001004c */
[----:B------:R-:W-:Y:S01]  /*117b0*/  FMUL.FTZ R58, R58, R44 ;  /* 0x0000002c3a3a7220 */ /* 0x000fe20000410000 */
[----:B------:R-:W-:-:S02]  /*117c0*/  IMAD.U32 R68, R48, 0x10000, RZ ;  /* 0x0001000030447824 */ /* 0x000fc400078e00ff */
[C---:B------:R-:W-:Y:S01]  /*117d0*/  FFMA.FTZ R44, R56.reuse, R44, -R65 ;  /* 0x0000002c382c7223 */ /* 0x040fe20000010841 */
[----:B------:R-:W-:Y:S02]  /*117e0*/  IMAD.U32 R76, R45, 0x10000, RZ ;  /* 0x000100002d4c7824 */ /* 0x000fe400078e00ff */
[-C--:B------:R-:W-:Y:S01]  /*117f0*/  FMUL.FTZ R65, R71, R49.reuse ;  /* 0x0000003147417220 */ /* 0x080fe20000410000 */
[----:B------:R-:W-:Y:S01]  /*11800*/  FFMA.FTZ R58, R56, R46, R58 ;  /* 0x0000002e383a7223 */ /* 0x000fe2000001003a */
[----:B------:R-:W-:Y:S01]  /*11810*/  FMUL.FTZ R46, R61, R68 ;  /* 0x000000443d2e7220 */ /* 0x000fe20000410000 */
[-C--:B------:R-:W-:Y:S01]  /*11820*/  FMUL.FTZ R71, R71, R64.reuse ;  /* 0x0000004047477220 */ /* 0x080fe20000410000 */
[----:B------:R-:W-:Y:S01]  /*11830*/  FFMA.FTZ R65, R67, R64, -R65 ;  /* 0x0000004043417223 */ /* 0x000fe20000010841 */
[-C--:B------:R-:W-:Y:S01]  /*11840*/  FMUL.FTZ R61, R61, R76.reuse ;  /* 0x0000004c3d3d7220 */ /* 0x080fe20000410000 */
[----:B------:R-:W-:Y:S01]  /*11850*/  LOP3.LUT R48, R48, 0xffff0000, RZ, 0xc0, !PT ;  /* 0xffff000030307812 */ /* 0x000fe200078ec0ff */
[----:B------:R-:W-:Y:S01]  /*11860*/  FFMA.FTZ R46, R66, R76, -R46 ;  /* 0x0000004c422e7223 */ /* 0x000fe2000001082e */
[----:B------:R-:W-:Y:S01]  /*11870*/  LOP3.LUT R45, R45, 0xffff0000, RZ, 0xc0, !PT ;  /* 0xffff00002d2d7812 */ /* 0x000fe200078ec0ff */
[----:B------:R-:W-:Y:S01]  /*11880*/  FFMA.FTZ R56, R67, R49, R71 ;  /* 0x0000003143387223 */ /* 0x000fe20000010047 */
[----:B------:R-:W-:Y:S01]  /*11890*/  LOP3.LUT R64, R50, 0xffff0000, RZ, 0xc0, !PT ;  /* 0xffff000032407812 */ /* 0x000fe200078ec0ff */
[----:B------:R-:W-:Y:S01]  /*118a0*/  FFMA.FTZ R50, R66, R68, R61 ;  /* 0x0000004442327223 */ /* 0x000fe2000001003d */
[----:B------:R-:W-:Y:S01]  /*118b0*/  LOP3.LUT R76, R47, 0xffff0000, RZ, 0xc0, !PT ;  /* 0xffff00002f4c7812 */ /* 0x000fe200078ec0ff */
[C---:B------:R-:W-:Y:S01]  /*118c0*/  FMUL.FTZ R66, R60.reuse, R48 ;  /* 0x000000303c427220 */ /* 0x040fe20000410000 */
[-C--:B------:R-:W-:Y:S01]  /*118d0*/  FMUL.FTZ R49, R60, R45.reuse ;  /* 0x0000002d3c317220 */ /* 0x080fe20000410000 */
[C---:B------:R-:W-:Y:S01]  /*118e0*/  FMUL.FTZ R60, R63.reuse, R64 ;  /* 0x000000403f3c7220 */ /* 0x040fe20000410000 */
[----:B------:R-:W-:Y:S01]  /*118f0*/  F2FP.BF16.F32.PACK_AB R44, R44, R78 ;  /* 0x0000004e2c2c723e */ /* 0x000fe200000010ff */
[-C--:B------:R-:W-:Y:S01]  /*11900*/  FMUL.FTZ R63, R63, R76.reuse ;  /* 0x0000004c3f3f7220 */ /* 0x080fe20000410000 */
        /* <DEDUP_REMOVED lines=13> */
.L_x_1715:
[----:B------:R-:W-:Y:S05]  /*119e0*/  BSYNC B2 ;  /* 0x0000000000027941 */ /* 0x000fea0003800000 */
.L_x_1714:
[----:B------:R-:W-:Y:S05]  /*119f0*/  @P1 BRA `(.L_x_1713) ;  /* 0x0000000400a01947 */ /* 0x000fea0003800000 */
[----:B-12---:R-:W2:Y:S04]  /*11a00*/  LDL R20, [R1+0x48] ;  /* 0x0000480001147983 */ /* 0x006ea80000100800 */
[----:B------:R-:W3:Y:S01]  /*11a10*/  LDL R66, [R1+0x90] ;  /* 0x0000900001427983 */ /* 0x000ee20000100800 */
[--C-:B------:R-:W-:Y:S02]  /*11a20*/  SHF.R.U64 R59, R42, 0x10, R43.reuse ;  /* 0x000000102a3b7819 */ /* 0x100fe4000000122b */
[----:B------:R-:W-:Y:S02]  /*11a30*/  SHF.R.U32.HI R57, RZ, 0x10, R43 ;  /* 0x00000010ff397819 */ /* 0x000fe4000001162b */
[----:B------:R-:W-:Y:S02]  /*11a40*/  SHF.R.U64 R43, R52, 0x10, R53 ;  /* 0x00000010342b7819 */ /* 0x000fe40000001235 */
[----:B------:R-:W-:-:S02]  /*11a50*/  SHF.R.U64 R40, R40, 0x10, R41 ;  /* 0x0000001028287819 */ /* 0x000fc40000001229 */
[--C-:B------:R-:W-:Y:S02]  /*11a60*/  SHF.R.U64 R42, R54, 0x10, R55.reuse ;  /* 0x00000010362a7819 */ /* 0x100fe40000001237 */
[----:B------:R-:W-:Y:S02]  /*11a70*/  SHF.R.U32.HI R54, RZ, 0x10, R55 ;  /* 0x00000010ff367819 */ /* 0x000fe40000011637 */
[----:B------:R-:W-:-:S05]  /*11a80*/  PRMT R40, R111, 0x5410, R40 ;  /* 0x000054106f287816 */ /* 0x000fca0000000028 */
[----:B------:R-:W-:Y:S01]  /*11a90*/  IMAD.U32 R60, R40, 0x10000, RZ ;  /* 0x00010000283c7824 */ /* 0x000fe200078e00ff */
[----:B--2---:R-:W-:-:S04]  /*11aa0*/  LEA.HI R3, R3, R20, RZ, 0x1d ;  /* 0x0000001403037211 */ /* 0x004fc800078fe8ff */
[----:B------:R-:W-:Y:S01]  /*11ab0*/  SHF.R.S32.HI R44, RZ, 0x1f, R3 ;  /* 0x0000001fff2c7819 */ /* 0x000fe20000011403 */
[----:B------:R-:W-:-:S03]  /*11ac0*/  IMAD.SHL.U32 R20, R3, 0x8, RZ ;  /* 0x0000000803147824 */ /* 0x000fc600078e00ff */
[----:B------:R-:W-:Y:S02]  /*11ad0*/  LEA.HI R44, R44, R3, RZ, 0x3 ;  /* 0x000000032c2c7211 */ /* 0x000fe400078f18ff */
[----:B------:R-:W-:Y:S02]  /*11ae0*/  LOP3.LUT R3, R91, 0x38, R20, 0xf8, !PT ;  /* 0x000000385b037812 */ /* 0x000fe400078ef814 */
[----:B------:R-:W-:Y:S01]  /*11af0*/  SHF.R.U32.HI R20, RZ, 0x10, R41 ;  /* 0x00000010ff147819 */ /* 0x000fe20000011629 */
[----:B------:R-:W-:Y:S01]  /*11b00*/  IMAD.SHL.U32 R44, R44, 0x400, RZ ;  /* 0x000004002c2c7824 */ /* 0x000fe200078e00ff */
[----:B------:R-:W-:Y:S02]  /*11b10*/  LOP3.LUT R3, R3, R83, RZ, 0x3c, !PT ;  /* 0x0000005303037212 */ /* 0x000fe400078e3cff */
[----:B------:R-:W-:Y:S02]  /*11b20*/  SHF.R.U32.HI R41, RZ, 0x10, R53 ;  /* 0x00000010ff297819 */ /* 0x000fe40000011635 */
[----:B------:R-:W-:-:S02]  /*11b30*/  LOP3.LUT R44, R44, 0x7fffe000, RZ, 0xc0, !PT ;  /* 0x7fffe0002c2c7812 */ /* 0x000fc400078ec0ff */
[C---:B------:R-:W-:Y:S02]  /*11b40*/  PRMT R53, R110.reuse, 0x5410, R43 ;  /* 0x000054106e357816 */ /* 0x040fe4000000002b */
[----:B-----5:R-:W-:Y:S02]  /*11b50*/  IADD3 R3, R3, R44, R82 ;  /* 0x0000002c03037210 */ /* 0x020fe40007ffe052 */
[----:B---3--:R-:W1:Y:S01]  /*11b60*/  LDS.128 R44, [R66] ;  /* 0x00000000422c7984 */ /* 0x008e620000000c00 */
[----:B------:R-:W-:Y:S01]  /*11b70*/  PRMT R110, R110, 0x5432, R41 ;  /* 0x000054326e6e7816 */ /* 0x000fe20000000029 */
[----:B------:R-:W-:Y:S01]  /*11b80*/  IMAD.U32 R61, R53, 0x10000, RZ ;  /* 0x00010000353d7824 */ /* 0x000fe200078e00ff */
[----:B------:R-:W-:Y:S01]  /*11b90*/  PRMT R41, R109, 0x5432, R42 ;  /* 0x000054326d297816 */ /* 0x000fe2000000002a */
[----:B------:R-:W-:Y:S01]  /*11ba0*/  IMAD R3, R3, 0x2, R16 ;  /* 0x0000000203037824 */ /* 0x000fe200078e0210 */
[----:B------:R-:W-:Y:S01]  /*11bb0*/  PRMT R109, R109, 0x5410, R54 ;  /* 0x000054106d6d7816 */ /* 0x000fe20000000036 */
[----:B------:R-:W-:Y:S01]  /*11bc0*/  IMAD.U32 R62, R110, 0x10000, RZ ;  /* 0x000100006e3e7824 */ /* 0x000fe200078e00ff */
[----:B------:R-:W-:-:S02]  /*11bd0*/  PRMT R111, R111, 0x5432, R20 ;  /* 0x000054326f6f7816 */ /* 0x000fc40000000014 */
[----:B------:R-:W2:Y:S01]  /*11be0*/  LDS.128 R48, [R3+0x10400] ;  /* 0x0104000003307984 */ /* 0x000ea20000000c00 */
[C---:B------:R-:W-:Y:S02]  /*11bf0*/  PRMT R20, R112.reuse, 0x5410, R59 ;  /* 0x0000541070147816 */ /* 0x040fe4000000003b */
[----:B------:R-:W-:Y:S02]  /*11c00*/  PRMT R112, R112, 0x5432, R57 ;  /* 0x0000543270707816 */ /* 0x000fe40000000039 */
[----:B------:R-:W-:Y:S01]  /*11c10*/  LOP3.LUT R110, R110, 0xffff0000, RZ, 0xc0, !PT ;  /* 0xffff00006e6e7812 */ /* 0x000fe200078ec0ff */
        /* <DEDUP_REMOVED lines=8> */
[C---:B--2---:R-:W-:Y:S01]  /*11ca0*/  IMAD.U32 R55, R48.reuse, 0x10000, RZ ;  /* 0x0001000030377824 */ /* 0x044fe200078e00ff */
[----:B------:R-:W-:Y:S01]  /*11cb0*/  LOP3.LUT R52, R48, 0xffff0000, RZ, 0xc0, !PT ;  /* 0xffff000030347812 */ /* 0x000fe200078ec0ff */
[----:B------:R-:W-:Y:S01]  /*11cc0*/  IMAD.U32 R58, R49, 0x10000, RZ ;  /* 0x00010000313a7824 */ /* 0x000fe200078e00ff */
[C---:B------:R-:W-:Y:S01]  /*11cd0*/  LOP3.LUT R47, R50.reuse, 0xffff0000, RZ, 0xc0, !PT ;  /* 0xffff0000322f7812 */ /* 0x040fe200078ec0ff */
[----:B------:R-:W-:Y:S01]  /*11ce0*/  FMUL.FTZ R63, R55, R61 ;  /* 0x0000003d373f7220 */ /* 0x000fe20000410000 */
[----:B------:R-:W-:Y:S01]  /*11cf0*/  IMAD.U32 R48, R50, 0x10000, RZ ;  /* 0x0001000032307824 */ /* 0x000fe200078e00ff */
[C---:B------:R-:W-:Y:S01]  /*11d00*/  LOP3.LUT R50, R51.reuse, 0xffff0000, RZ, 0xc0, !PT ;  /* 0xffff000033327812 */ /* 0x040fe200078ec0ff */
[----:B------:R-:W-:-:S02]  /*11d10*/  IMAD.U32 R59, R51, 0x10000, RZ ;  /* 0x00010000333b7824 */ /* 0x000fc400078e00ff */
[-C--:B------:R-:W-:Y:S01]  /*11d20*/  FMUL.FTZ R65, R55, R60.reuse ;  /* 0x0000003c37417220 */ /* 0x080fe20000410000 */
[----:B------:R-:W-:Y:S01]  /*11d30*/  FFMA.FTZ R51, R54, R60, -R63 ;  /* 0x0000003c36337223 */ /* 0x000fe2000001083f */
[----:B------:R-:W-:Y:S02]  /*11d40*/  IMAD.U32 R55, R111, 0x10000, RZ ;  /* 0x000100006f377824 */ /* 0x000fe400078e00ff */
[----:B------:R-:W-:Y:S01]  /*11d50*/  FMUL.FTZ R64, R58, R62 ;  /* 0x0000003e3a407220 */ /* 0x000fe20000410000 */
[----:B------:R-:W-:Y:S02]  /*11d60*/  IMAD.U32 R63, R109, 0x10000, RZ ;  /* 0x000100006d3f7824 */ /* 0x000fe400078e00ff */
[----:B------:R-:W-:Y:S01]  /*11d70*/  FFMA.FTZ R54, R54, R61, R65 ;  /* 0x0000003d36367223 */ /* 0x000fe20000010041 */
[----:B------:R-:W-:Y:S02]  /*11d80*/  IMAD.U32 R60, R112, 0x10000, RZ ;  /* 0x00010000703c7824 */ /* 0x000fe400078e00ff */
[-C--:B------:R-:W-:Y:S01]  /*11d90*/  FMUL.FTZ R58, R58, R55.reuse ;  /* 0x000000373a3a7220 */ /* 0x080fe20000410000 */
[----:B------:R-:W-:Y:S01]  /*11da0*/  FFMA.FTZ R55, R57, R55, -R64 ;  /* 0x0000003739377223 */ /* 0x000fe20000010840 */
[-C--:B------:R-:W-:Y:S01]  /*11db0*/  FMUL.FTZ R65, R59, R63.reuse ;  /* 0x0000003f3b417220 */ /* 0x080fe20000410000 */
[----:B------:R-:W-:Y:S01]  /*11dc0*/  LOP3.LUT R61, R53, 0xffff0000, RZ, 0xc0, !PT ;  /* 0xffff0000353d7812 */ /* 0x000fe200078ec0ff */
[----:B------:R-:W-:Y:S01]  /*11dd0*/  FMUL.FTZ R64, R59, R60 ;  /* 0x0000003c3b407220 */ /* 0x000fe20000410000 */
[----:B------:R-:W-:Y:S01]  /*11de0*/  FFMA.FTZ R57, R57, R62, R58 ;  /* 0x0000003e39397223 */ /* 0x000fe2000001003a */
[----:B------:R-:W-:Y:S01]  /*11df0*/  FFMA.FTZ R53, R56, R60, -R65 ;  /* 0x0000003c38357223 */ /* 0x000fe20000010841 */
[----:B------:R-:W-:Y:S01]  /*11e00*/  LOP3.LUT R59, R40, 0xffff0000, RZ, 0xc0, !PT ;  /* 0xffff0000283b7812 */ /* 0x000fe200078ec0ff */
[----:B------:R-:W-:Y:S01]  /*11e10*/  FFMA.FTZ R56, R56, R63, R64 ;  /* 0x0000003f38387223 */ /* 0x000fe20000010040 */
[----:B------:R-:W-:Y:S01]  /*11e20*/  LOP3.LUT R49, R49, 0xffff0000, RZ, 0xc0, !PT ;  /* 0xffff000031317812 */ /* 0x000fe200078ec0ff */
[C---:B------:R-:W-:Y:S01]  /*11e30*/  FMUL.FTZ R63, R52.reuse, R61 ;  /* 0x0000003d343f7220 */ /* 0x040fe20000410000 */
[----:B------:R-:W-:Y:S01]  /*11e40*/  LOP3.LUT R58, R111, 0xffff0000, RZ, 0xc0, !PT ;  /* 0xffff00006f3a7812 */ /* 0x000fe200078ec0ff */
[-C--:B------:R-:W-:Y:S01]  /*11e50*/  FMUL.FTZ R65, R52, R59.reuse ;  /* 0x0000003b34417220 */ /* 0x080fe20000410000 */
[----:B------:R-:W-:Y:S01]  /*11e60*/  LOP3.LUT R109, R109, 0xffff0000, RZ, 0xc0, !PT ;  /* 0xffff00006d6d7812 */ /* 0x000fe200078ec0ff */
[----:B------:R-:W-:Y:S01]  /*11e70*/  FFMA.FTZ R40, R42, R59, -R63 ;  /* 0x0000003b2a287223 */ /* 0x000fe2000001083f */
[C---:B------:R-:W-:Y:S01]  /*11e80*/  FMUL.FTZ R52, R49.reuse, R110 ;  /* 0x0000006e31347220 */ /* 0x040fe20000410000 */
[----:B------:R-:W-:Y:S01]  /*11e90*/  FMUL.FTZ R67, R49, R58 ;  /* 0x0000003a31437220 */ /* 0x000fe20000410000 */
[----:B------:R-:W-:-:S02]  /*11ea0*/  IMAD.U32 R63, R41, 0x10000, RZ ;  /* 0x00010000293f7824 */ /* 0x000fc400078e00ff */
[----:B------:R-:W-:Y:S01]  /*11eb0*/  FFMA.FTZ R49, R42, R61, R65 ;  /* 0x0000003d2a317223 */ /* 0x000fe20000010041 */
[----:B------:R-:W-:Y:S02]  /*11ec0*/  IMAD.U32 R59, R20, 0x10000, RZ ;  /* 0x00010000143b7824 */ /* 0x000fe400078e00ff */
[C---:B------:R-:W-:Y:S01]  /*11ed0*/  FFMA.FTZ R52, R45.reuse, R58, -R52 ;  /* 0x0000003a2d347223 */ /* 0x040fe20000010834 */
[----:B------:R-:W-:Y:S01]  /*11ee0*/  FFMA.FTZ R110, R45, R110, R67 ;  /* 0x0000006e2d6e7223 */ /* 0x000fe20000010043 */
[C---:B------:R-:W-:Y:S01]  /*11ef0*/  FMUL.FTZ R61, R48.reuse, R63 ;  /* 0x0000003f303d7220 */ /* 0x040fe20000410000 */
[-C--:B------:R-:W-:Y:S01]  /*11f00*/  FMUL.FTZ R45, R48, R59.reuse ;  /* 0x0000003b302d7220 */ /* 0x080fe20000410000 */
[----:B------:R-:W-:Y:S02]  /*11f10*/  LOP3.LUT R42, R41, 0xffff0000, RZ, 0xc0, !PT ;  /* 0xffff0000292a7812 */ /* 0x000fe400078ec0ff */
[----:B------:R-:W-:Y:S01]  /*11f20*/  LOP3.LUT R20, R20, 0xffff0000, RZ, 0xc0, !PT ;  /* 0xffff000014147812 */ /* 0x000fe200078ec0ff */
[----:B------:R-:W-:Y:S01]  /*11f30*/  FFMA.FTZ R61, R44, R59, -R61 ;  /* 0x0000003b2c3d7223 */ /* 0x000fe2000001083d */
[----:B------:R-:W-:Y:S01]  /*11f40*/  LOP3.LUT R41, R112, 0xffff0000, RZ, 0xc0, !PT ;  /* 0xffff000070297812 */ /* 0x000fe200078ec0ff */
[----:B------:R-:W-:Y:S01]  /*11f50*/  FFMA.FTZ R63, R44, R63, R45 ;  /* 0x0000003f2c3f7223 */ /* 0x000fe2000001002d */
[C---:B------:R-:W-:Y:S01]  /*11f60*/  FMUL.FTZ R44, R47.reuse, R42 ;  /* 0x0000002a2f2c7220 */ /* 0x040fe20000410000 */
[-C--:B------:R-:W-:Y:S01]  /*11f70*/  FMUL.FTZ R47, R47, R20.reuse ;  /* 0x000000142f2f7220 */ /* 0x080fe20000410000 */
[C---:B------:R-:W-:Y:S01]  /*11f80*/  FMUL.FTZ R45, R50.reuse, R109 ;  /* 0x0000006d322d7220 */ /* 0x040fe20000410000 */
[-C--:B------:R-:W-:Y:S01]  /*11f90*/  FMUL.FTZ R58, R50, R41.reuse ;  /* 0x00000029323a7220 */ /* 0x080fe20000410000 */
[C---:B------:R-:W-:Y:S01]  /*11fa0*/  FFMA.FTZ R20, R43.reuse, R20, -R44 ;  /* 0x000000142b147223 */ /* 0x040fe2000001082c */
[----:B------:R-:W-:Y:S01]  /*11fb0*/  FFMA.FTZ R48, R43, R42, R47 ;  /* 0x0000002a2b307223 */ /* 0x000fe2000001002f */
[C---:B------:R-:W-:Y:S01]  /*11fc0*/  FFMA.FTZ R50, R46.reuse, R41, -R45 ;  /* 0x000000292e327223 */ /* 0x040fe2000001082d */
        /* <DEDUP_REMOVED lines=11> */
.L_x_1713:
[----:B------:R-:W-:Y:S05]  /*12080*/  BSYNC B1 ;  /* 0x0000000000017941 */ /* 0x000fea0003800000 */
.L_x_1712:
[----:B---3--:R-:W-:Y:S01]  /*12090*/  VIADD R3, R23, 0x40 ;  /* 0x0000004017037836 */ /* 0x008fe20000000000 */
[----:B------:R-:W-:Y:S04]  /*120a0*/  BSSY B1, `(.L_x_1716) ;  /* 0x00000e8000017945 */ /* 0x000fe80003800000 */
[----:B------:R-:W-:-:S13]  /*120b0*/  ISETP.GE.AND P0, PT, R3, R0, PT ;  /* 0x000000000300720c */ /* 0x000fda0003f06270 */
[----:B------:R-:W-:Y:S05]  /*120c0*/  @P0 BRA `(.L_x_1717) ;  /* 0x0000000c00940947 */ /* 0x000fea0003800000 */
[----:B-12---:R-:W1:Y:S01]  /*120d0*/  LDC R20, c[0x0][0x3f4] ;  /* 0x0000fd00ff147b82 */ /* 0x006e620000000800 */
[----:B------:R-:W-:Y:S01]  /*120e0*/  BSSY B2, `(.L_x_1718) ;  /* 0x0000073000027945 */ /* 0x000fe20003800000 */
[-C--:B-1----:R-:W-:Y:S02]  /*120f0*/  ISETP.GE.AND P0, PT, R18, R20.reuse, PT ;  /* 0x000000141200720c */ /* 0x082fe40003f06270 */
[----:B------:R-:W-:-:S11]  /*12100*/  ISETP.GE.AND P1, PT, R221, R20, PT ;  /* 0x00000014dd00720c */ /* 0x000fd60003f26270 */
[----:B------:R-:W-:Y:S05]  /*12110*/  @P0 BRA `(.L_x_1719) ;  /* 0x0000000400bc0947 */ /* 0x000fea0003800000 */
[----:B------:R-:W2:Y:S04]  /*12120*/  LDL R40, [R1+0x44] ;  /* 0x0000440001287983 */ /* 0x000ea80000100800 */
[----:B------:R-:W3:Y:S01]  /*12130*/  LDL R62, [R1+0x8c] ;  /* 0x00008c00013e7983 */ /* 0x000ee20000100800 */
[----:B------:R-:W-:Y:S01]  /*12140*/  IMAD.SHL.U32 R41, R3, 0x40, RZ ;  /* 0x0000004003297824 */ /* 0x000fe200078e00ff */
[----:B------:R-:W-:Y:S02]  /*12150*/  SHF.R.S32.HI R44, RZ, 0x1f, R3 ;  /* 0x0000001fff2c7819 */ /* 0x000fe40000011403 */
[----:B------:R-:W-:Y:S02]  /*12160*/  SHF.R.U64 R50, R28, 0x10, R29 ;  /* 0x000000101c327819 */ /* 0x000fe4000000121d */
[----:B------:R-:W-:-:S02]  /*12170*/  LOP3.LUT R42, R41, 0x1c0, RZ, 0xc0, !PT ;  /* 0x000001c0292a7812 */ /* 0x000fc400078ec0ff */
[----:B------:R-:W-:Y:S02]  /*12180*/  LEA.HI R44, R44, R3, RZ, 0x3 ;  /* 0x000000032c2c7211 */ /* 0x000fe400078f18ff */
[----:B------:R-:W-:Y:S02]  /*12190*/  SHF.R.U32.HI R28, RZ, 0x10, R29 ;  /* 0x00000010ff1c7819 */ /* 0x000fe4000001161d */
[----:B------:R-:W-:Y:S01]  /*121a0*/  SHF.R.U64 R29, R32, 0x10, R33 ;  /* 0x00000010201d7819 */ /* 0x000fe20000001221 */
[----:B------:R-:W-:Y:S01]  /*121b0*/  IMAD.SHL.U32 R44, R44, 0x40, RZ ;  /* 0x000000402c2c7824 */ /* 0x000fe200078e00ff */
[--C-:B------:R-:W-:Y:S02]  /*121c0*/  SHF.R.U64 R51, R30, 0x10, R31.reuse ;  /* 0x000000101e337819 */ /* 0x100fe4000000121f */
[----:B------:R-:W-:Y:S02]  /*121d0*/  SHF.R.U32.HI R31, RZ, 0x10, R31 ;  /* 0x00000010ff1f7819 */ /* 0x000fe4000001161f */
[----:B------:R-:W-:-:S02]  /*121e0*/  LOP3.LUT R44, R44, 0xfffffe00, RZ, 0xc0, !PT ;  /* 0xfffffe002c2c7812 */ /* 0x000fc400078ec0ff */
[--C-:B------:R-:W-:Y:S02]  /*121f0*/  SHF.R.U64 R30, R34, 0x10, R35.reuse ;  /* 0x00000010221e7819 */ /* 0x100fe40000001223 */
[C---:B------:R-:W-:Y:S02]  /*12200*/  PRMT R49, R105.reuse, 0x5410, R50 ;  /* 0x0000541069317816 */ /* 0x040fe40000000032 */
[----:B------:R-:W-:Y:S02]  /*12210*/  SHF.R.U32.HI R34, RZ, 0x10, R35 ;  /* 0x00000010ff227819 */ /* 0x000fe40000011623 */
[----:B------:R-:W-:Y:S02]  /*12220*/  PRMT R105, R105, 0x5432, R28 ;  /* 0x0000543269697816 */ /* 0x000fe4000000001c */
[----:B------:R-:W-:Y:S02]  /*12230*/  PRMT R54, R104, 0x5410, R29 ;  /* 0x0000541068367816 */ /* 0x000fe4000000001d */
[----:B------:R-:W-:-:S02]  /*12240*/  PRMT R28, R106, 0x5410, R51 ;  /* 0x000054106a1c7816 */ /* 0x000fc40000000033 */
[----:B------:R-:W-:Y:S01]  /*12250*/  PRMT R106, R106, 0x5432, R31 ;  /* 0x000054326a6a7816 */ /* 0x000fe2000000001f */
[----:B------:R-:W-:Y:S01]  /*12260*/  IMAD.U32 R55, R54, 0x10000, RZ ;  /* 0x0001000036377824 */ /* 0x000fe200078e00ff */
[C---:B------:R-:W-:Y:S02]  /*12270*/  PRMT R31, R103.reuse, 0x5410, R30 ;  /* 0x00005410671f7816 */ /* 0x040fe4000000001e */
[----:B------:R-:W-:Y:S02]  /*12280*/  PRMT R103, R103, 0x5432, R34 ;  /* 0x0000543267677816 */ /* 0x000fe40000000022 */
[----:B------:R-:W-:-:S03]  /*12290*/  SHF.R.U32.HI R33, RZ, 0x10, R33 ;  /* 0x00000010ff217819 */ /* 0x000fc60000011621 */
[C---:B------:R-:W-:Y:S01]  /*122a0*/  IMAD.U32 R57, R103.reuse, 0x10000, RZ ;  /* 0x0001000067397824 */ /* 0x040fe200078e00ff */
[----:B------:R-:W-:Y:S02]  /*122b0*/  PRMT R104, R104, 0x5432, R33 ;  /* 0x0000543268687816 */ /* 0x000fe40000000021 */
[----:B------:R-:W-:-:S03]  /*122c0*/  LOP3.LUT R103, R103, 0xffff0000, RZ, 0xc0, !PT ;  /* 0xffff000067677812 */ /* 0x000fc600078ec0ff */
[C---:B------:R-:W-:Y:S01]  /*122d0*/  IMAD.U32 R56, R104.reuse, 0x10000, RZ ;  /* 0x0001000068387824 */ /* 0x040fe200078e00ff */
[----:B------:R-:W-:Y:S02]  /*122e0*/  LOP3.LUT R104, R104, 0xffff0000, RZ, 0xc0, !PT ;  /* 0xffff000068687812 */ /* 0x000fe400078ec0ff */
[----:B--2---:R-:W-:-:S04]  /*122f0*/  LEA.HI R40, R20, R40, RZ, 0x1d ;  /* 0x0000002814287211 */ /* 0x004fc800078fe8ff */
[----:B------:R-:W-:Y:S01]  /*12300*/  SHF.R.S32.HI R43, RZ, 0x1f, R40 ;  /* 0x0000001fff2b7819 */ /* 0x000fe20000011428 */
[----:B------:R-:W-:-:S03]  /*12310*/  IMAD.SHL.U32 R41, R40, 0x8, RZ ;  /* 0x0000000828297824 */ /* 0x000fc600078e00ff */
[----:B------:R-:W-:Y:S02]  /*12320*/  LEA.HI R43, R43, R40, RZ, 0x3 ;  /* 0x000000282b2b7211 */ /* 0x000fe400078f18ff */
[----:B------:R-:W-:Y:S02]  /*12330*/  LOP3.LUT R40, R42, 0x38, R41, 0xf8, !PT ;  /* 0x000000382a287812 */ /* 0x000fe400078ef829 */
[----:B------:R-:W-:Y:S01]  /*12340*/  SHF.R.U32.HI R41, RZ, 0x3, R42 ;  /* 0x00000003ff297819 */ /* 0x000fe2000001162a */
[----:B------:R-:W-:-:S03]  /*12350*/  IMAD.SHL.U32 R43, R43, 0x400, RZ ;  /* 0x000004002b2b7824 */ /* 0x000fc600078e00ff */
[----:B------:R-:W-:Y:S02]  /*12360*/  LOP3.LUT R40, R40, R41, RZ, 0x3c, !PT ;  /* 0x0000002928287212 */ /* 0x000fe400078e3cff */
[----:B------:R-:W-:-:S04]  /*12370*/  LOP3.LUT R43, R43, 0x7fffe000, RZ, 0xc0, !PT ;  /* 0x7fffe0002b2b7812 */ /* 0x000fc800078ec0ff */
[----:B------:R-:W-:Y:S02]  /*12380*/  IADD3 R45, R40, R43, R44 ;  /* 0x0000002b282d7210 */ /* 0x000fe40007ffe02c */
[----:B---3--:R-:W1:Y:S03]  /*12390*/  LDS.128 R40, [R62] ;  /* 0x000000003e287984 */ /* 0x008e660000000c00 */
[----:B------:R-:W-:-:S05]  /*123a0*/  IMAD R48, R45, 0x2, R16 ;  /* 0x000000022d307824 */ /* 0x000fca00078e0210 */
[----:B------:R-:W2:Y:S01]  /*123b0*/  LDS.128 R44, [R48+0x10400] ;  /* 0x01040000302c7984 */ /* 0x000ea20000000c00 */
        /* <DEDUP_REMOVED lines=9> */
[C---:B------:R-:W-:Y:S01]  /*12450*/  LOP3.LUT R53, R45.reuse, 0xffff0000, RZ, 0xc0, !PT ;  /* 0xffff00002d357812 */ /* 0x040fe200078ec0ff */
[----:B------:R-:W-:Y:S01]  /*12460*/  IMAD.U32 R41, R45, 0x10000, RZ ;  /* 0x000100002d297824 */ /* 0x000fe200078e00ff */
[----:B------:R-:W-:Y:S01]  /*12470*/  LOP3.LUT R52, R44, 0xffff0000, RZ, 0xc0, !PT ;  /* 0xffff00002c347812 */ /* 0x000fe200078ec0ff */
[----:B------:R-:W-:-:S02]  /*12480*/  IMAD.U32 R45, R49, 0x10000, RZ ;  /* 0x00010000312d7824 */ /* 0x000fc400078e00ff */
[----:B------:R-:W-:Y:S01]  /*12490*/  FMUL.FTZ R58, R34, R55 ;  /* 0x00000037223a7220 */ /* 0x000fe20000410000 */
[C---:B------:R-:W-:Y:S01]  /*124a0*/  IMAD.U32 R43, R46.reuse, 0x10000, RZ ;  /* 0x000100002e2b7824 */ /* 0x040fe200078e00ff */
[----:B------:R-:W-:Y:S01]  /*124b0*/  LOP3.LUT R33, R46, 0xffff0000, RZ, 0xc0, !PT ;  /* 0xffff00002e217812 */ /* 0x000fe200078ec0ff */
[-C--:B------:R-:W-:Y:S01]  /*124c0*/  FMUL.FTZ R60, R34, R45.reuse ;  /* 0x0000002d223c7220 */ /* 0x080fe20000410000 */
[C---:B------:R-:W-:Y:S01]  /*124d0*/  IMAD.U32 R44, R47.reuse, 0x10000, RZ ;  /* 0x000100002f2c7824 */ /* 0x040fe200078e00ff */
[----:B------:R-:W-:Y:S01]  /*124e0*/  LOP3.LUT R46, R47, 0xffff0000, RZ, 0xc0, !PT ;  /* 0xffff00002f2e7812 */ /* 0x000fe200078ec0ff */
[----:B------:R-:W-:Y:S02]  /*124f0*/  IMAD.U32 R47, R106, 0x10000, RZ ;  /* 0x000100006a2f7824 */ /* 0x000fe400078e00ff */
[C---:B------:R-:W-:Y:S01]  /*12500*/  FFMA.FTZ R34, R35.reuse, R45, -R58 ;  /* 0x0000002d23227223 */ /* 0x040fe2000001083a */
[----:B------:R-:W-:Y:S01]  /*12510*/  FFMA.FTZ R35, R35, R55, R60 ;  /* 0x0000003723237223 */ /* 0x000fe2000001003c */
[----:B------:R-:W-:Y:S01]  /*12520*/  FMUL.FTZ R58, R44, R57 ;  /* 0x000000392c3a7220 */ /* 0x000fe20000410000 */
[----:B------:R-:W-:Y:S01]  /*12530*/  LOP3.LUT R55, R54, 0xffff0000, RZ, 0xc0, !PT ;  /* 0xffff000036377812 */ /* 0x000fe200078ec0ff */
[----:B------:R-:W-:-:S02]  /*12540*/  IMAD.U32 R45, R105, 0x10000, RZ ;  /* 0x00010000692d7824 */ /* 0x000fc400078e00ff */
[-C--:B------:R-:W-:Y:S01]  /*12550*/  FMUL.FTZ R54, R44, R47.reuse ;  /* 0x0000002f2c367220 */ /* 0x080fe20000410000 */
[-C--:B------:R-:W-:Y:S01]  /*12560*/  FMUL.FTZ R59, R41, R56.reuse ;  /* 0x00000038293b7220 */ /* 0x080fe20000410000 */
[----:B------:R-:W-:Y:S01]  /*12570*/  FFMA.FTZ R44, R51, R47, -R58 ;  /* 0x0000002f332c7223 */ /* 0x000fe2000001083a */
[----:B------:R-:W-:Y:S01]  /*12580*/  LOP3.LUT R49, R49, 0xffff0000, RZ, 0xc0, !PT ;  /* 0xffff000031317812 */ /* 0x000fe200078ec0ff */
[----:B------:R-:W-:Y:S01]  /*12590*/  FMUL.FTZ R61, R41, R45 ;  /* 0x0000002d293d7220 */ /* 0x000fe20000410000 */
[----:B------:R-:W-:Y:S01]  /*125a0*/  FFMA.FTZ R47, R51, R57, R54 ;  /* 0x00000039332f7223 */ /* 0x000fe20000010036 */
[----:B------:R-:W-:Y:S01]  /*125b0*/  FMUL.FTZ R51, R52, R55 ;  /* 0x0000003734337220 */ /* 0x000fe20000410000 */
[C---:B------:R-:W-:Y:S01]  /*125c0*/  FFMA.FTZ R41, R50.reuse, R45, -R59 ;  /* 0x0000002d32297223 */ /* 0x040fe2000001083b */
[----:B------:R-:W-:Y:S01]  /*125d0*/  FFMA.FTZ R45, R50, R56, R61 ;  /* 0x00000038322d7223 */ /* 0x000fe2000001003d */
[-C--:B------:R-:W-:Y:S01]  /*125e0*/  FMUL.FTZ R57, R52, R49.reuse ;  /* 0x0000003134397220 */ /* 0x080fe20000410000 */
[----:B------:R-:W-:Y:S01]  /*125f0*/  FFMA.FTZ R51, R32, R49, -R51 ;  /* 0x0000003120337223 */ /* 0x000fe20000010833 */
[----:B------:R-:W-:Y:S01]  /*12600*/  IMAD.U32 R50, R31, 0x10000, RZ ;  /* 0x000100001f327824 */ /* 0x000fe200078e00ff */
[----:B------:R-:W-:Y:S01]  /*12610*/  LOP3.LUT R105, R105, 0xffff0000, RZ, 0xc0, !PT ;  /* 0xffff000069697812 */ /* 0x000fe200078ec0ff */
[----:B------:R-:W-:-:S02]  /*12620*/  IMAD.U32 R49, R28, 0x10000, RZ ;  /* 0x000100001c317824 */ /* 0x000fc400078e00ff */
[----:B------:R-:W-:Y:S01]  /*12630*/  FFMA.FTZ R52, R32, R55, R57 ;  /* 0x0000003720347223 */ /* 0x000fe20000010039 */
[-C--:B------:R-:W-:Y:S01]  /*12640*/  FMUL.FTZ R55, R43, R50.reuse ;  /* 0x000000322b377220 */ /* 0x080fe20000410000 */
[----:B------:R-:W-:Y:S01]  /*12650*/  LOP3.LUT R32, R31, 0xffff0000, RZ, 0xc0, !PT ;  /* 0xffff00001f207812 */ /* 0x000fe200078ec0ff */
[-C--:B------:R-:W-:Y:S01]  /*12660*/  FMUL.FTZ R43, R43, R49.reuse ;  /* 0x000000312b2b7220 */ /* 0x080fe20000410000 */
[----:B------:R-:W-:Y:S01]  /*12670*/  LOP3.LUT R28, R28, 0xffff0000, RZ, 0xc0, !PT ;  /* 0xffff00001c1c7812 */ /* 0x000fe200078ec0ff */
[----:B------:R-:W-:Y:S01]  /*12680*/  FFMA.FTZ R55, R30, R49, -R55 ;  /* 0x000000311e377223 */ /* 0x000fe20000010837 */
[----:B------:R-:W-:Y:S01]  /*12690*/  LOP3.LUT R31, R106, 0xffff0000, RZ, 0xc0, !PT ;  /* 0xffff00006a1f7812 */ /* 0x000fe200078ec0ff */
[----:B------:R-:W-:Y:S01]  /*126a0*/  FFMA.FTZ R43, R30, R50, R43 ;  /* 0x000000321e2b7223 */ /* 0x000fe2000001002b */
[----:B------:R-:W-:Y:S01]  /*126b0*/  FMUL.FTZ R59, R53, R104 ;  /* 0x00000068353b7220 */ /* 0x000fe20000410000 */
[----:B------:R-:W-:Y:S01]  /*126c0*/  FMUL.FTZ R30, R33, R32 ;  /* 0x00000020211e7220 */ /* 0x000fe20000410000 */
[C---:B------:R-:W-:Y:S01]  /*126d0*/  FMUL.FTZ R49, R46.reuse, R103 ;  /* 0x000000672e317220 */ /* 0x040fe20000410000 */
[----:B------:R-:W-:Y:S01]  /*126e0*/  FMUL.FTZ R53, R53, R105 ;  /* 0x0000006935357220 */ /* 0x000fe20000410000 */
[-C--:B------:R-:W-:Y:S01]  /*126f0*/  FMUL.FTZ R33, R33, R28.reuse ;  /* 0x0000001c21217220 */ /* 0x080fe20000410000 */
[----:B------:R-:W-:Y:S01]  /*12700*/  FMUL.FTZ R50, R46, R31 ;  /* 0x0000001f2e327220 */ /* 0x000fe20000410000 */
[----:B------:R-:W-:Y:S01]  /*12710*/  FFMA.FTZ R54, R40, R105, -R59 ;  /* 0x0000006928367223 */ /* 0x000fe2000001083b */
[C---:B------:R-:W-:Y:S01]  /*12720*/  FFMA.FTZ R30, R29.reuse, R28, -R30 ;  /* 0x0000001c1d1e7223 */ /* 0x040fe2000001081e */
[----:B------:R-:W-:Y:S01]  /*12730*/  FFMA.FTZ R31, R42, R31, -R49 ;  /* 0x0000001f2a1f7223 */ /* 0x000fe20000010831 */
[----:B------:R-:W-:Y:S01]  /*12740*/  FFMA.FTZ R40, R40, R104, R53 ;  /* 0x0000006828287223 */ /* 0x000fe20000010035 */
        /* <DEDUP_REMOVED lines=12> */
.L_x_1719:
[----:B------:R-:W-:Y:S05]  /*12810*/  BSYNC B2 ;  /* 0x0000000000027941 */ /* 0x000fea0003800000 */
.L_x_1718:
[----:B------:R-:W-:Y:S05]  /*12820*/  @P1 BRA `(.L_x_1717) ;  /* 0x0000000400bc1947 */ /* 0x000fea0003800000 */
[----:B-1----:R-:W2:Y:S04]  /*12830*/  LDL R29, [R1+0x48] ;  /* 0x00004800011d7983 */ /* 0x002ea80000100800 */
        /* <DEDUP_REMOVED lines=9> */
[----:B------:R-:W-:Y:S02]  /*128d0*/  SHF.R.U64 R42, R36, 0x10, R37 ;  /* 0x00000010242a7819 */ /* 0x000fe40000001225 */
[----:B------:R-:W-:Y:S02]  /*128e0*/  SHF.R.U32.HI R27, RZ, 0x10, R27 ;  /* 0x00000010ff1b7819 */ /* 0x000fe4000001161b */
[----:B------:R-:W-:-:S02]  /*128f0*/  LOP3.LUT R30, R30, 0xfffffe00, RZ, 0xc0, !PT ;  /* 0xfffffe001e1e7812 */ /* 0x000fc400078ec0ff */
[----:B------:R-:W-:Y:S02]  /*12900*/  SHF.R.U32.HI R36, RZ, 0x10, R37 ;  /* 0x00000010ff247819 */ /* 0x000fe40000011625 */
[C---:B------:R-:W-:Y:S02]  /*12910*/  PRMT R40, R89.reuse, 0x5410, R40 ;  /* 0x0000541059287816 */ /* 0x040fe40000000028 */
[----:B------:R-:W-:Y:S02]  /*12920*/  PRMT R89, R89, 0x5432, R24 ;  /* 0x0000543259597816 */ /* 0x000fe40000000018 */
[C---:B------:R-:W-:Y:S01]  /*12930*/  PRMT R42, R87.reuse, 0x5432, R42 ;  /* 0x00005432572a7816 */ /* 0x040fe2000000002a */
[----:B------:R-:W-:Y:S01]  /*12940*/  IMAD.U32 R41, R40, 0x10000, RZ ;  /* 0x0001000028297824 */ /* 0x000fe200078e00ff */
[----:B------:R-:W-:Y:S02]  /*12950*/  PRMT R87, R87, 0x5410, R36 ;  /* 0x0000541057577816 */ /* 0x000fe40000000024 */
[--C-:B------:R-:W-:Y:S01]  /*12960*/  SHF.R.U64 R45, R38, 0x10, R39.reuse ;  /* 0x00000010262d7819 */ /* 0x100fe20000001227 */
[----:B------:R-:W-:Y:S01]  /*12970*/  IMAD.U32 R43, R42, 0x10000, RZ ;  /* 0x000100002a2b7824 */ /* 0x000fe200078e00ff */
[----:B------:R-:W-:Y:S01]  /*12980*/  SHF.R.U32.HI R39, RZ, 0x10, R39 ;  /* 0x00000010ff277819 */ /* 0x000fe20000011627 */
[----:B------:R-:W-:Y:S01]  /*12990*/  IMAD.U32 R44, R87, 0x10000, RZ ;  /* 0x00010000572c7824 */ /* 0x000fe200078e00ff */
[----:B------:R-:W-:-:S02]  /*129a0*/  PRMT R45, R88, 0x5410, R45 ;  /* 0x00005410582d7816 */ /* 0x000fc4000000002d */
[----:B------:R-:W-:Y:S02]  /*129b0*/  PRMT R88, R88, 0x5432, R39 ;  /* 0x0000543258587816 */ /* 0x000fe40000000027 */
[----:B------:R-:W-:Y:S02]  /*129c0*/  LOP3.LUT R42, R42, 0xffff0000, RZ, 0xc0, !PT ;  /* 0xffff00002a2a7812 */ /* 0x000fe400078ec0ff */
[----:B------:R-:W-:Y:S02]  /*129d0*/  LOP3.LUT R40, R40, 0xffff0000, RZ, 0xc0, !PT ;  /* 0xffff000028287812 */ /* 0x000fe400078ec0ff */
        /* <DEDUP_REMOVED lines=11> */
[----:B---3--:R-:W1:Y:S01]  /*12a90*/  LDS.128 R28, [R48] ;  /* 0x00000000301c7984 */ /* 0x008e620000000c00 */
[C---:B------:R-:W-:Y:S02]  /*12aa0*/  PRMT R20, R90.reuse, 0x5410, R25 ;  /* 0x000054105a147816 */ /* 0x040fe40000000019 */
[----:B------:R-:W-:Y:S01]  /*12ab0*/  IMAD R3, R3, 0x2, R16 ;  /* 0x0000000203037824 */ /* 0x000fe200078e0210 */
[----:B------:R-:W-:-:S04]  /*12ac0*/  PRMT R90, R90, 0x5432, R27 ;  /* 0x000054325a5a7816 */ /* 0x000fc8000000001b */
        /* <DEDUP_REMOVED lines=11> */
[C---:B------:R-:W-:Y:S01]  /*12b80*/  IMAD.U32 R37, R33.reuse, 0x10000, RZ ;  /* 0x0001000021257824 */ /* 0x040fe200078e00ff */
[----:B------:R-:W-:Y:S01]  /*12b90*/  LOP3.LUT R33, R33, 0xffff0000, RZ, 0xc0, !PT ;  /* 0xffff000021217812 */ /* 0x000fe200078ec0ff */
[C---:B------:R-:W-:Y:S01]  /*12ba0*/  FMUL.FTZ R47, R31.reuse, R43 ;  /* 0x0000002b1f2f7220 */ /* 0x040fe20000410000 */
[----:B------:R-:W-:Y:S01]  /*12bb0*/  FMUL.FTZ R49, R31, R41 ;  /* 0x000000291f317220 */ /* 0x000fe20000410000 */
[----:B------:R-:W-:-:S02]  /*12bc0*/  IMAD.U32 R31, R89, 0x10000, RZ ;  /* 0x00010000591f7824 */ /* 0x000fc400078e00ff */
[-C--:B------:R-:W-:Y:S01]  /*12bd0*/  FMUL.FTZ R51, R37, R44.reuse ;  /* 0x0000002c25337220 */ /* 0x080fe20000410000 */
[C---:B------:R-:W-:Y:S01]  /*12be0*/  FFMA.FTZ R47, R24.reuse, R41, -R47 ;  /* 0x00000029182f7223 */ /* 0x040fe2000001082f */
[----:B------:R-:W-:Y:S02]  /*12bf0*/  IMAD.U32 R39, R35, 0x10000, RZ ;  /* 0x0001000023277824 */ /* 0x000fe400078e00ff */
[----:B------:R-:W-:Y:S01]  /*12c00*/  FFMA.FTZ R49, R24, R43, R49 ;  /* 0x0000002b18317223 */ /* 0x000fe20000010031 */
[----:B------:R-:W-:Y:S02]  /*12c10*/  IMAD.U32 R41, R88, 0x10000, RZ ;  /* 0x0001000058297824 */ /* 0x000fe400078e00ff */
[-C--:B------:R-:W-:Y:S01]  /*12c20*/  FMUL.FTZ R37, R37, R31.reuse ;  /* 0x0000001f25257220 */ /* 0x080fe20000410000 */
[----:B------:R-:W-:Y:S02]  /*12c30*/  IMAD.U32 R24, R90, 0x10000, RZ ;  /* 0x000100005a187824 */ /* 0x000fe400078e00ff */
[C---:B------:R-:W-:Y:S01]  /*12c40*/  FFMA.FTZ R51, R26.reuse, R31, -R51 ;  /* 0x0000001f1a337223 */ /* 0x040fe20000010833 */
[C---:B------:R-:W-:Y:S01]  /*12c50*/  FMUL.FTZ R31, R39.reuse, R41 ;  /* 0x00000029271f7220 */ /* 0x040fe20000410000 */
[----:B------:R-:W-:Y:S01]  /*12c60*/  FFMA.FTZ R37, R26, R44, R37 ;  /* 0x0000002c1a257223 */ /* 0x000fe20000010025 */
[----:B------:R-:W-:Y:S01]  /*12c70*/  FMUL.FTZ R46, R39, R24 ;  /* 0x00000018272e7220 */ /* 0x000fe20000410000 */
[----:B------:R-:W-:-:S02]  /*12c80*/  IMAD.U32 R38, R34, 0x10000, RZ ;  /* 0x0001000022267824 */ /* 0x000fc400078e00ff */
[----:B------:R-:W-:Y:S01]  /*12c90*/  FFMA.FTZ R39, R36, R24, -R31 ;  /* 0x0000001824277223 */ /* 0x000fe2000001081f */
[C---:B------:R-:W-:Y:S01]  /*12ca0*/  FMUL.FTZ R24, R32.reuse, R42 ;  /* 0x0000002a20187220 */ /* 0x040fe20000410000 */
[-C--:B------:R-:W-:Y:S01]  /*12cb0*/  FMUL.FTZ R32, R32, R40.reuse ;  /* 0x0000002820207220 */ /* 0x080fe20000410000 */
[----:B------:R-:W-:Y:S01]  /*12cc0*/  IMAD.U32 R26, R45, 0x10000, RZ ;  /* 0x000100002d1a7824 */ /* 0x000fe200078e00ff */
[----:B------:R-:W-:Y:S01]  /*12cd0*/  LOP3.LUT R34, R34, 0xffff0000, RZ, 0xc0, !PT ;  /* 0xffff000022227812 */ /* 0x000fe200078ec0ff */
[C---:B------:R-:W-:Y:S01]  /*12ce0*/  FFMA.FTZ R40, R25.reuse, R40, -R24 ;  /* 0x0000002819287223 */ /* 0x040fe20000010818 */
[----:B------:R-:W-:Y:S01]  /*12cf0*/  FFMA.FTZ R32, R25, R42, R32 ;  /* 0x0000002a19207223 */ /* 0x000fe20000010020 */
[----:B------:R-:W-:Y:S02]  /*12d00*/  IMAD.U32 R24, R20, 0x10000, RZ ;  /* 0x0001000014187824 */ /* 0x000fe400078e00ff */
[C---:B------:R-:W-:Y:S01]  /*12d10*/  FMUL.FTZ R42, R38.reuse, R26 ;  /* 0x0000001a262a7220 */ /* 0x040fe20000410000 */
[----:B------:R-:W-:Y:S01]  /*12d20*/  LOP3.LUT R45, R45, 0xffff0000, RZ, 0xc0, !PT ;  /* 0xffff00002d2d7812 */ /* 0x000fe200078ec0ff */
[----:B------:R-:W-:Y:S01]  /*12d30*/  FMUL.FTZ R31, R33, R87 ;  /* 0x00000057211f7220 */ /* 0x000fe20000410000 */
[----:B------:R-:W-:Y:S01]  /*12d40*/  LOP3.LUT R35, R35, 0xffff0000, RZ, 0xc0, !PT ;  /* 0xffff000023237812 */ /* 0x000fe200078ec0ff */
[-C--:B------:R-:W-:Y:S01]  /*12d50*/  FMUL.FTZ R38, R38, R24.reuse ;  /* 0x0000001826267220 */ /* 0x080fe20000410000 */
[----:B------:R-:W-:Y:S01]  /*12d60*/  LOP3.LUT R88, R88, 0xffff0000, RZ, 0xc0, !PT ;  /* 0xffff000058587812 */ /* 0x000fe200078ec0ff */
[----:B------:R-:W-:Y:S01]  /*12d70*/  FFMA.FTZ R42, R27, R24, -R42 ;  /* 0x000000181b2a7223 */ /* 0x000fe2000001082a */
[----:B------:R-:W-:Y:S01]  /*12d80*/  LOP3.LUT R89, R89, 0xffff0000, RZ, 0xc0, !PT ;  /* 0xffff000059597812 */ /* 0x000fe200078ec0ff */
[----:B------:R-:W-:Y:S01]  /*12d90*/  FMUL.FTZ R24, R34, R45 ;  /* 0x0000002d22187220 */ /* 0x000fe20000410000 */
[----:B------:R-:W-:Y:S01]  /*12da0*/  LOP3.LUT R20, R20, 0xffff0000, RZ, 0xc0, !PT ;  /* 0xffff000014147812 */ /* 0x000fe200078ec0ff */
[----:B------:R-:W-:Y:S01]  /*12db0*/  FMUL.FTZ R25, R35, R88 ;  /* 0x0000005823197220 */ /* 0x000fe20000410000 */
[----:B------:R-:W-:Y:S01]  /*12dc0*/  LOP3.LUT R90, R90, 0xffff0000, RZ, 0xc0, !PT ;  /* 0xffff00005a5a7812 */ /* 0x000fe200078ec0ff */
[----:B------:R-:W-:Y:S01]  /*12dd0*/  FMUL.FTZ R44, R33, R89 ;  /* 0x00000059212c7220 */ /* 0x000fe20000410000 */
[----:B------:R-:W-:Y:S01]  /*12de0*/  FFMA.FTZ R38, R27, R26, R38 ;  /* 0x0000001a1b267223 */ /* 0x000fe20000010026 */
[----:B------:R-:W-:Y:S01]  /*12df0*/  FMUL.FTZ R34, R34, R20 ;  /* 0x0000001422227220 */ /* 0x000fe20000410000 */
[----:B------:R-:W-:Y:S01]  /*12e00*/  FFMA.FTZ R46, R36, R41, R46 ;  /* 0x00000029242e7223 */ /* 0x000fe2000001002e */
[----:B------:R-:W-:Y:S01]  /*12e10*/  FMUL.FTZ R35, R35, R90 ;  /* 0x0000005a23237220 */ /* 0x000fe20000410000 */
[C---:B------:R-:W-:Y:S01]  /*12e20*/  FFMA.FTZ R27, R29.reuse, R20, -R24 ;  /* 0x000000141d1b7223 */ /* 0x040fe20000010818 */
[----:B------:R-:W-:Y:S01]  /*12e30*/  FFMA.FTZ R36, R28, R89, -R31 ;  /* 0x000000591c247223 */ /* 0x000fe2000001081f */
        /* <DEDUP_REMOVED lines=14> */
.L_x_1717:
[----:B------:R-:W-:Y:S05]  /*12f20*/  BSYNC B1 ;  /* 0x0000000000017941 */ /* 0x000fea0003800000 */
.L_x_1716:
[----:B---3--:R-:W-:-:S05]  /*12f30*/  VIADD R3, R23, 0x60 ;  /* 0x0000006017037836 */ /* 0x008fca0000000000 */
[----:B------:R-:W-:-:S13]  /*12f40*/  ISETP.GE.AND P0, PT, R3, R0, PT ;  /* 0x000000000300720c */ /* 0x000fda0003f06270 */
[----:B------:R-:W-:Y:S05]  /*12f50*/  @P0 BRA `(.L_x_1687) ;  /* 0x0000000c00940947 */ /* 0x000fea0003800000 */
[----:B------:R-:W3:Y:S01]  /*12f60*/  LDC R0, c[0x0][0x3f4] ;  /* 0x0000fd00ff007b82 */ /* 0x000ee20000000800 */
[----:B------:R-:W-:Y:S01]  /*12f70*/  BSSY B1, `(.L_x_1720) ;  /* 0x0000073000017945 */ /* 0x000fe20003800000 */
[-C--:B---3--:R-:W-:Y:S02]  /*12f80*/  ISETP.GE.AND P0, PT, R18, R0.reuse, PT ;  /* 0x000000001200720c */ /* 0x088fe40003f06270 */
[----:B------:R-:W-:-:S11]  /*12f90*/  ISETP.GE.AND P1, PT, R221, R0, PT ;  /* 0x00000000dd00720c */ /* 0x000fd60003f26270 */
[----:B------:R-:W-:Y:S05]  /*12fa0*/  @P0 BRA `(.L_x_1721) ;  /* 0x0000000400bc0947 */ /* 0x000fea0003800000 */
[----:B-12---:R-:W2:Y:S04]  /*12fb0*/  LDL R20, [R1+0x44] ;  /* 0x0000440001147983 */ /* 0x006ea80000100800 */
        /* <DEDUP_REMOVED lines=10> */
[----:B------:R-:W-:Y:S02]  /*13060*/  SHF.R.U64 R5, R6, 0x10, R7 ;  /* 0x0000001006057819 */ /* 0x000fe40000001207 */
[----:B------:R-:W-:-:S02]  /*13070*/  LOP3.LUT R26, R26, 0xfffffe00, RZ, 0xc0, !PT ;  /* 0xfffffe001a1a7812 */ /* 0x000fc400078ec0ff */
[----:B------:R-:W-:Y:S02]  /*13080*/  SHF.R.U32.HI R12, RZ, 0x10, R13 ;  /* 0x00000010ff0c7819 */ /* 0x000fe4000001160d */
[----:B------:R-:W-:Y:S02]  /*13090*/  SHF.R.U32.HI R14, RZ, 0x10, R15 ;  /* 0x00000010ff0e7819 */ /* 0x000fe4000001160f */
[----:B------:R-:W-:Y:S02]  /*130a0*/  SHF.R.U32.HI R7, RZ, 0x10, R7 ;  /* 0x00000010ff077819 */ /* 0x000fe40000011607 */
[----:B------:R-:W-:Y:S02]  /*130b0*/  PRMT R36, R97, 0x5410, R36 ;  /* 0x0000541061247816 */ /* 0x000fe40000000024 */
[----:B------:R-:W-:Y:S02]  /*130c0*/  PRMT R33, R99, 0x5410, R32 ;  /* 0x0000541063217816 */ /* 0x000fe40000000020 */
[----:B------:R-:W-:Y:S01]  /*130d0*/  PRMT R34, R101, 0x5410, R34 ;  /* 0x0000541065227816 */ /* 0x000fe20000000022 */
[----:B------:R-:W-:Y:S01]  /*130e0*/  IMAD.U32 R37, R36, 0x10000, RZ ;  /* 0x0001000024257824 */ /* 0x000fe200078e00ff */
[----:B------:R-:W-:Y:S01]  /*130f0*/  PRMT R97, R97, 0x5432, R4 ;  /* 0x0000543261617816 */ /* 0x000fe20000000004 */
[----:B------:R-:W-:Y:S01]  /*13100*/  IMAD.U32 R35, R33, 0x10000, RZ ;  /* 0x0001000021237824 */ /* 0x000fe200078e00ff */
[----:B------:R-:W-:-:S02]  /*13110*/  PRMT R38, R98, 0x5410, R5 ;  /* 0x0000541062267816 */ /* 0x000fc40000000005 */
[----:B------:R-:W-:Y:S02]  /*13120*/  PRMT R99, R99, 0x5432, R12 ;  /* 0x0000543263637816 */ /* 0x000fe4000000000c */
[----:B------:R-:W-:Y:S02]  /*13130*/  PRMT R101, R101, 0x5432, R14 ;  /* 0x0000543265657816 */ /* 0x000fe4000000000e */
[----:B------:R-:W-:Y:S02]  /*13140*/  PRMT R98, R98, 0x5432, R7 ;  /* 0x0000543262627816 */ /* 0x000fe40000000007 */
        /* <DEDUP_REMOVED lines=26> */
[C---:B------:R-:W-:Y:S01]  /*132f0*/  IMAD.U32 R27, R30.reuse, 0x10000, RZ ;  /* 0x000100001e1b7824 */ /* 0x040fe200078e00ff */
[----:B------:R-:W-:Y:S01]  /*13300*/  LOP3.LUT R29, R30, 0xffff0000, RZ, 0xc0, !PT ;  /* 0xffff00001e1d7812 */ /* 0x000fe200078ec0ff */
[C---:B------:R-:W-:Y:S01]  /*13310*/  IMAD.U32 R32, R31.reuse, 0x10000, RZ ;  /* 0x000100001f207824 */ /* 0x040fe200078e00ff */
[----:B------:R-:W-:Y:S01]  /*13320*/  LOP3.LUT R30, R31, 0xffff0000, RZ, 0xc0, !PT ;  /* 0xffff00001f1e7812 */ /* 0x000fe200078ec0ff */
[----:B------:R-:W-:Y:S01]  /*13330*/  FMUL.FTZ R39, R14, R37 ;  /* 0x000000250e277220 */ /* 0x000fe20000410000 */
[----:B------:R-:W-:-:S02]  /*13340*/  IMAD.U32 R31, R97, 0x10000, RZ ;  /* 0x00010000611f7824 */ /* 0x000fc400078e00ff */
[-C--:B------:R-:W-:Y:S01]  /*13350*/  FMUL.FTZ R41, R14, R35.reuse ;  /* 0x000000230e297220 */ /* 0x080fe20000410000 */
[----:B------:R-:W-:Y:S02]  /*13360*/  IMAD.U32 R14, R99, 0x10000, RZ ;  /* 0x00010000630e7824 */ /* 0x000fe400078e00ff */
[----:B------:R-:W-:Y:S01]  /*13370*/  FFMA.FTZ R39, R4, R35, -R39 ;  /* 0x0000002304277223 */ /* 0x000fe20000010827 */
[C---:B------:R-:W-:Y:S01]  /*13380*/  FMUL.FTZ R43, R25.reuse, R31 ;  /* 0x0000001f192b7220 */ /* 0x040fe20000410000 */
[----:B------:R-:W-:Y:S02]  /*13390*/  IMAD.U32 R35, R98, 0x10000, RZ ;  /* 0x0001000062237824 */ /* 0x000fe400078e00ff */
[----:B------:R-:W-:Y:S01]  /*133a0*/  FFMA.FTZ R41, R4, R37, R41 ;  /* 0x0000002504297223 */ /* 0x000fe20000010029 */
[-C--:B------:R-:W-:Y:S01]  /*133b0*/  FMUL.FTZ R25, R25, R14.reuse ;  /* 0x0000000e19197220 */ /* 0x080fe20000410000 */
[----:B------:R-:W-:Y:S01]  /*133c0*/  FFMA.FTZ R43, R6, R14, -R43 ;  /* 0x0000000e062b7223 */ /* 0x000fe2000001082b */
[----:B------:R-:W-:-:S02]  /*133d0*/  IMAD.U32 R4, R101, 0x10000, RZ ;  /* 0x0001000065047824 */ /* 0x000fc400078e00ff */
[----:B------:R-:W-:Y:S01]  /*133e0*/  FMUL.FTZ R14, R32, R35 ;  /* 0x00000023200e7220 */ /* 0x000fe20000410000 */
[----:B------:R-:W-:Y:S01]  /*133f0*/  FFMA.FTZ R25, R6, R31, R25 ;  /* 0x0000001f06197223 */ /* 0x000fe20000010019 */
[----:B------:R-:W-:Y:S01]  /*13400*/  LOP3.LUT R99, R99, 0xffff0000, RZ, 0xc0, !PT ;  /* 0xffff000063637812 */ /* 0x000fe200078ec0ff */
[-C--:B------:R-:W-:Y:S01]  /*13410*/  FMUL.FTZ R32, R32, R4.reuse ;  /* 0x0000000420207220 */ /* 0x080fe20000410000 */
[----:B------:R-:W-:Y:S01]  /*13420*/  FFMA.FTZ R31, R13, R4, -R14 ;  /* 0x000000040d1f7223 */ /* 0x000fe2000001080e */
[----:B------:R-:W-:Y:S01]  /*13430*/  LOP3.LUT R4, R33, 0xffff0000, RZ, 0xc0, !PT ;  /* 0xffff000021047812 */ /* 0x000fe200078ec0ff */
[----:B------:R-:W-:Y:S01]  /*13440*/  FMUL.FTZ R6, R15, R36 ;  /* 0x000000240f067220 */ /* 0x000fe20000410000 */
[----:B------:R-:W-:Y:S01]  /*13450*/  LOP3.LUT R97, R97, 0xffff0000, RZ, 0xc0, !PT ;  /* 0xffff000061617812 */ /* 0x000fe200078ec0ff */
[----:B------:R-:W-:Y:S01]  /*13460*/  FFMA.FTZ R35, R13, R35, R32 ;  /* 0x000000230d237223 */ /* 0x000fe20000010020 */
[C---:B------:R-:W-:Y:S01]  /*13470*/  FMUL.FTZ R40, R28.reuse, R99 ;  /* 0x000000631c287220 */ /* 0x040fe20000410000 */
[-C--:B------:R-:W-:Y:S01]  /*13480*/  FMUL.FTZ R32, R15, R4.reuse ;  /* 0x000000040f207220 */ /* 0x080fe20000410000 */
[----:B------:R-:W-:Y:S01]  /*13490*/  FFMA.FTZ R14, R5, R4, -R6 ;  /* 0x00000004050e7223 */ /* 0x000fe20000010806 */
        /* <DEDUP_REMOVED lines=10> */
[C---:B------:R-:W-:Y:S01]  /*13540*/  FFMA.FTZ R36, R7.reuse, R4, -R36 ;  /* 0x0000000407247223 */ /* 0x040fe20000010824 */
[----:B------:R-:W-:Y:S01]  /*13550*/  LOP3.LUT R34, R34, 0xffff0000, RZ, 0xc0, !PT ;  /* 0xffff000022227812 */ /* 0x000fe200078ec0ff */
[----:B------:R-:W-:Y:S01]  /*13560*/  FFMA.FTZ R24, R7, R6, R24 ;  /* 0x0000000607187223 */ /* 0x000fe20000010018 */
[----:B------:R-:W-:Y:S01]  /*13570*/  LOP3.LUT R101, R101, 0xffff0000, RZ, 0xc0, !PT ;  /* 0xffff000065657812 */ /* 0x000fe200078ec0ff */
[C---:B------:R-:W-:Y:S01]  /*13580*/  FMUL.FTZ R7, R29.reuse, R38 ;  /* 0x000000261d077220 */ /* 0x040fe20000410000 */
[----:B------:R-:W-:Y:S01]  /*13590*/  FMUL.FTZ R13, R30, R5 ;  /* 0x000000051e0d7220 */ /* 0x000fe20000410000 */
[----:B------:R-:W-:-:S02]  /*135a0*/  FMUL.FTZ R29, R29, R34 ;  /* 0x000000221d1d7220 */ /* 0x000fc40000410000 */
[-C--:B------:R-:W-:Y:S01]  /*135b0*/  FMUL.FTZ R4, R30, R101.reuse ;  /* 0x000000651e047220 */ /* 0x080fe20000410000 */
        /* <DEDUP_REMOVED lines=14> */
.L_x_1721:
[----:B------:R-:W-:Y:S05]  /*136a0*/  BSYNC B1 ;  /* 0x0000000000017941 */ /* 0x000fea0003800000 */
.L_x_1720:
[----:B------:R-:W-:Y:S05]  /*136b0*/  @P1 BRA `(.L_x_1687) ;  /* 0x0000000400bc1947 */ /* 0x000fea0003800000 */
[----:B---3--:R-:W3:Y:S04]  /*136c0*/  LDL R5, [R1+0x48] ;  /* 0x0000480001057983 */ /* 0x008ee80000100800 */
[----:B------:R-:W4:Y:S01]  /*136d0*/  LDL R38, [R1+0x80] ;  /* 0x0000800001267983 */ /* 0x000f220000100800 */
[----:B------:R-:W-:Y:S01]  /*136e0*/  IMAD.SHL.U32 R4, R3, 0x40, RZ ;  /* 0x0000004003047824 */ /* 0x000fe200078e00ff */
[----:B------:R-:W-:Y:S02]  /*136f0*/  SHF.R.S32.HI R6, RZ, 0x1f, R3 ;  /* 0x0000001fff067819 */ /* 0x000fe40000011403 */
[----:B-12---:R-:W-:Y:S02]  /*13700*/  SHF.R.U64 R20, R72, 0x10, R73 ;  /* 0x0000001048147819 */ /* 0x006fe40000001249 */
[----:B------:R-:W-:-:S02]  /*13710*/  LOP3.LUT R7, R4, 0x1c0, RZ, 0xc0, !PT ;  /* 0x000001c004077812 */ /* 0x000fc400078ec0ff */
[----:B------:R-:W-:Y:S02]  /*13720*/  LEA.HI R6, R6, R3, RZ, 0x3 ;  /* 0x0000000306067211 */ /* 0x000fe400078f18ff */
[--C-:B------:R-:W-:Y:S02]  /*13730*/  SHF.R.U64 R28, R8, 0x10, R9.reuse ;  /* 0x00000010081c7819 */ /* 0x100fe40000001209 */
[----:B------:R-:W-:Y:S01]  /*13740*/  SHF.R.U32.HI R8, RZ, 0x10, R9 ;  /* 0x00000010ff087819 */ /* 0x000fe20000011609 */
[----:B------:R-:W-:Y:S01]  /*13750*/  IMAD.SHL.U32 R6, R6, 0x40, RZ ;  /* 0x0000004006067824 */ /* 0x000fe200078e00ff */
[----:B------:R-:W-:Y:S02]  /*13760*/  PRMT R25, R85, 0x5410, R20 ;  /* 0x0000541055197816 */ /* 0x000fe40000000014 */
[----:B------:R-:W-:Y:S02]  /*13770*/  PRMT R28, R21, 0x5410, R28 ;  /* 0x00005410151c7816 */ /* 0x000fe4000000001c */
[----:B------:R-:W-:Y:S01]  /*13780*/  LOP3.LUT R6, R6, 0xfffffe00, RZ, 0xc0, !PT ;  /* 0xfffffe0006067812 */ /* 0x000fe200078ec0ff */
[----:B------:R-:W-:Y:S01]  /*13790*/  IMAD.U32 R26, R25, 0x10000, RZ ;  /* 0x00010000191a7824 */ /* 0x000fe200078e00ff */
[----:B------:R-:W-:Y:S01]  /*137a0*/  SHF.R.U32.HI R72, RZ, 0x10, R73 ;  /* 0x00000010ff487819 */ /* 0x000fe20000011649 */
[----:B------:R-:W-:Y:S01]  /*137b0*/  IMAD.U32 R30, R28, 0x10000, RZ ;  /* 0x000100001c1e7824 */ /* 0x000fe200078e00ff */
[----:B------:R-:W-:-:S02]  /*137c0*/  PRMT R29, R21, 0x5432, R8 ;  /* 0x00005432151d7816 */ /* 0x000fc40000000008 */
[--C-:B------:R-:W-:Y:S02]  /*137d0*/  SHF.R.U64 R27, R74, 0x10, R75.reuse ;  /* 0x000000104a1b7819 */ /* 0x100fe4000000124b */
[----:B------:R-:W-:Y:S01]  /*137e0*/  SHF.R.U32.HI R75, RZ, 0x10, R75 ;  /* 0x00000010ff4b7819 */ /* 0x000fe2000001164b */
[----:B------:R-:W-:Y:S01]  /*137f0*/  IMAD.U32 R31, R29, 0x10000, RZ ;  /* 0x000100001d1f7824 */ /* 0x000fe200078e00ff */
[----:B------:R-:W-:Y:S02]  /*13800*/  PRMT R85, R85, 0x5432, R72 ;  /* 0x0000543255557816 */ /* 0x000fe40000000048 */
[C---:B------:R-:W-:Y:S02]  /*13810*/  PRMT R27, R86.reuse, 0x5410, R27 ;  /* 0x00005410561b7816 */ /* 0x040fe4000000001b */
[----:B------:R-:W-:Y:S02]  /*13820*/  PRMT R86, R86, 0x5432, R75 ;  /* 0x0000543256567816 */ /* 0x000fe4000000004b */
[----:B------:R-:W-:-:S02]  /*13830*/  LOP3.LUT R25, R25, 0xffff0000, RZ, 0xc0, !PT ;  /* 0xffff000019197812 */ /* 0x000fc400078ec0ff */
[----:B---3--:R-:W-:-:S04]  /*13840*/  LEA.HI R0, R0, R5, RZ, 0x1d ;  /* 0x0000000500007211 */ /* 0x008fc800078fe8ff */
        /* <DEDUP_REMOVED lines=9> */
[----:B----4-:R-:W1:Y:S03]  /*138e0*/  LDS.128 R4, [R38] ;  /* 0x0000000026047984 */ /* 0x010e660000000c00 */
[----:B------:R-:W-:Y:S01]  /*138f0*/  IMAD R0, R3, 0x2, R16 ;  /* 0x0000000203007824 */ /* 0x000fe200078e0210 */
[--C-:B------:R-:W-:Y:S02]  /*13900*/  SHF.R.U64 R3, R10, 0x10, R11.reuse ;  /* 0x000000100a037819 */ /* 0x100fe4000000120b */
[----:B------:R-:W-:Y:S02]  /*13910*/  SHF.R.U32.HI R11, RZ, 0x10, R11 ;  /* 0x00000010ff0b7819 */ /* 0x000fe4000001160b */
[----:B------:R-:W2:Y:S01]  /*13920*/  LDS.128 R12, [R0+0x10400] ;  /* 0x01040000000c7984 */ /* 0x000ea20000000c00 */
[----:B------:R-:W-:-:S02]  /*13930*/  PRMT R32, R84, 0x5410, R3 ;  /* 0x0000541054207816 */ /* 0x000fc40000000003 */
[----:B------:R-:W-:-:S05]  /*13940*/  PRMT R84, R84, 0x5432, R11 ;  /* 0x0000543254547816 */ /* 0x000fca000000000b */
        /* <DEDUP_REMOVED lines=17> */
[----:B------:R-:W-:Y:S01]  /*13a60*/  FMUL.FTZ R35, R20, R31 ;  /* 0x0000001f14237220 */ /* 0x000fe20000410000 */
[----:B------:R-:W-:Y:S02]  /*13a70*/  IMAD.U32 R24, R15, 0x10000, RZ ;  /* 0x000100000f187824 */ /* 0x000fe400078e00ff */
[C---:B------:R-:W-:Y:S01]  /*13a80*/  FFMA.FTZ R34, R3.reuse, R26, -R34 ;  /* 0x0000001a03227223 */ /* 0x040fe20000010822 */
[----:B------:R-:W-:Y:S01]  /*13a90*/  FFMA.FTZ R36, R3, R30, R36 ;  /* 0x0000001e03247223 */ /* 0x000fe20000010024 */
[----:B------:R-:W-:Y:S02]  /*13aa0*/  IMAD.U32 R3, R86, 0x10000, RZ ;  /* 0x0001000056037824 */ /* 0x000fe400078e00ff */
[-C--:B------:R-:W-:Y:S01]  /*13ab0*/  FMUL.FTZ R37, R20, R11.reuse ;  /* 0x0000000b14257220 */ /* 0x080fe20000410000 */
[----:B------:R-:W-:Y:S01]  /*13ac0*/  FFMA.FTZ R35, R8, R11, -R35 ;  /* 0x0000000b08237223 */ /* 0x000fe20000010823 */
[----:B------:R-:W-:Y:S01]  /*13ad0*/  FMUL.FTZ R39, R24, R33 ;  /* 0x0000002118277220 */ /* 0x000fe20000410000 */
[----:B------:R-:W-:Y:S01]  /*13ae0*/  LOP3.LUT R11, R28, 0xffff0000, RZ, 0xc0, !PT ;  /* 0xffff00001c0b7812 */ /* 0x000fe200078ec0ff */
[----:B------:R-:W-:Y:S01]  /*13af0*/  FMUL.FTZ R24, R24, R3 ;  /* 0x0000000318187220 */ /* 0x000fe20000410000 */
[----:B------:R-:W-:Y:S01]  /*13b00*/  LOP3.LUT R20, R29, 0xffff0000, RZ, 0xc0, !PT ;  /* 0xffff00001d147812 */ /* 0x000fe200078ec0ff */
[----:B------:R-:W-:Y:S01]  /*13b10*/  FFMA.FTZ R37, R8, R31, R37 ;  /* 0x0000001f08257223 */ /* 0x000fe20000010025 */
[----:B------:R-:W-:Y:S01]  /*13b20*/  FFMA.FTZ R39, R10, R3, -R39 ;  /* 0x000000030a277223 */ /* 0x000fe20000010827 */
[C---:B------:R-:W-:Y:S01]  /*13b30*/  FMUL.FTZ R3, R12.reuse, R11 ;  /* 0x0000000b0c037220 */ /* 0x040fe20000410000 */
[----:B------:R-:W-:Y:S01]  /*13b40*/  LOP3.LUT R8, R85, 0xffff0000, RZ, 0xc0, !PT ;  /* 0xffff000055087812 */ /* 0x000fe200078ec0ff */
[----:B------:R-:W-:Y:S01]  /*13b50*/  FMUL.FTZ R29, R12, R25 ;  /* 0x000000190c1d7220 */ /* 0x000fe20000410000 */
[----:B------:R-:W-:-:S02]  /*13b60*/  IMAD.U32 R21, R14, 0x10000, RZ ;  /* 0x000100000e157824 */ /* 0x000fc400078e00ff */
[----:B------:R-:W-:Y:S01]  /*13b70*/  FFMA.FTZ R33, R10, R33, R24 ;  /* 0x000000210a217223 */ /* 0x000fe20000010018 */
[----:B------:R-:W-:Y:S02]  /*13b80*/  IMAD.U32 R12, R32, 0x10000, RZ ;  /* 0x00010000200c7824 */ /* 0x000fe400078e00ff */
[----:B------:R-:W-:Y:S01]  /*13b90*/  FMUL.FTZ R24, R13, R20 ;  /* 0x000000140d187220 */ /* 0x000fe20000410000 */
[C---:B------:R-:W-:Y:S01]  /*13ba0*/  FFMA.FTZ R25, R4.reuse, R25, -R3 ;  /* 0x0000001904197223 */ /* 0x040fe20000010803 */
[----:B------:R-:W-:Y:S02]  /*13bb0*/  IMAD.U32 R10, R27, 0x10000, RZ ;  /* 0x000100001b0a7824 */ /* 0x000fe400078e00ff */
[----:B------:R-:W-:Y:S01]  /*13bc0*/  FFMA.FTZ R29, R4, R11, R29 ;  /* 0x0000000b041d7223 */ /* 0x000fe2000001001d */
[----:B------:R-:W-:Y:S01]  /*13bd0*/  LOP3.LUT R14, R14, 0xffff0000, RZ, 0xc0, !PT ;  /* 0xffff00000e0e7812 */ /* 0x000fe200078ec0ff */
[----:B------:R-:W-:Y:S01]  /*13be0*/  FMUL.FTZ R13, R13, R8 ;  /* 0x000000080d0d7220 */ /* 0x000fe20000410000 */
[----:B------:R-:W-:Y:S01]  /*13bf0*/  LOP3.LUT R15, R15, 0xffff0000, RZ, 0xc0, !PT ;  /* 0xffff00000f0f7812 */ /* 0x000fe200078ec0ff */
[----:B------:R-:W-:Y:S01]  /*13c00*/  FMUL.FTZ R4, R21, R12 ;  /* 0x0000000c15047220 */ /* 0x000fe20000410000 */
[----:B------:R-:W-:Y:S01]  /*13c10*/  LOP3.LUT R3, R32, 0xffff0000, RZ, 0xc0, !PT ;  /* 0xffff000020037812 */ /* 0x000fe200078ec0ff */
[----:B------:R-:W-:Y:S01]  /*13c20*/  FFMA.FTZ R24, R5, R8, -R24 ;  /* 0x0000000805187223 */ /* 0x000fe20000010818 */
[----:B------:R-:W-:Y:S01]  /*13c30*/  LOP3.LUT R27, R27, 0xffff0000, RZ, 0xc0, !PT ;  /* 0xffff00001b1b7812 */ /* 0x000fe200078ec0ff */
[----:B------:R-:W-:Y:S01]  /*13c40*/  FMUL.FTZ R8, R21, R10 ;  /* 0x0000000a15087220 */ /* 0x000fe20000410000 */
[----:B------:R-:W-:Y:S01]  /*13c50*/  LOP3.LUT R86, R86, 0xffff0000, RZ, 0xc0, !PT ;  /* 0xffff000056567812 */ /* 0x000fe200078ec0ff */
[----:B------:R-:W-:Y:S01]  /*13c60*/  FFMA.FTZ R20, R5, R20, R13 ;  /* 0x0000001405147223 */ /* 0x000fe2000001000d */
[----:B------:R-:W-:Y:S01]  /*13c70*/  FFMA.FTZ R10, R9, R10, -R4 ;  /* 0x0000000a090a7223 */ /* 0x000fe20000010804 */
[C---:B------:R-:W-:Y:S01]  /*13c80*/  FMUL.FTZ R5, R14.reuse, R3 ;  /* 0x000000030e057220 */ /* 0x040fe20000410000 */
[C---:B------:R-:W-:Y:S01]  /*13c90*/  FMUL.FTZ R4, R15.reuse, R84 ;  /* 0x000000540f047220 */ /* 0x040fe20000410000 */
[-C--:B------:R-:W-:Y:S01]  /*13ca0*/  FMUL.FTZ R14, R14, R27.reuse ;  /* 0x0000001b0e0e7220 */ /* 0x080fe20000410000 */
[-C--:B------:R-:W-:Y:S01]  /*13cb0*/  FMUL.FTZ R15, R15, R86.reuse ;  /* 0x000000560f0f7220 */ /* 0x080fe20000410000 */
        /* <DEDUP_REMOVED lines=15> */
.L_x_1687:
[----:B------:R-:W-:Y:S05]  /*13db0*/  BSYNC B0 ;  /* 0x0000000000007941 */ /* 0x000fea0003800000 */
.L_x_1647:
[----:B------:R-:W-:Y:S01]  /*13dc0*/  @!PT LDS RZ, [RZ] ;  /* 0x00000000fffff984 */ /* 0x000fe20000000800 */
[----:B------:R-:W-:Y:S01]  /*13dd0*/  @!PT LDS RZ, [RZ] ;  /* 0x00000000fffff984 */ /* 0x000fe20000000800 */
[----:B------:R-:W-:Y:S01]  /*13de0*/  @!PT LDS RZ, [RZ] ;  /* 0x00000000fffff984 */ /* 0x000fe20000000800 */
[----:B------:R-:W-:Y:S01]  /*13df0*/  @!PT LDS RZ, [RZ] ;  /* 0x00000000fffff984 */ /* 0x000fe20000000800 */
[----:B------:R1:W-:Y:S06]  /*13e00*/  MEMBAR.ALL.CTA ;  /* 0x0000000000007992 */ /* 0x0003ec0000008000 */
[----:B-1----:R-:W1:Y:S01]  /*13e10*/  FENCE.VIEW.ASYNC.S ;  /* 0x00000000000073c6 */ /* 0x002e620000000000 */
[----:B------:R-:W-:Y:S05]  /*13e20*/  WARPSYNC.ALL ;  /* 0x0000000000007948 */ /* 0x000fea0003800000 */
[----:B-1----:R-:W-:Y:S06]  /*13e30*/  BAR.SYNC.DEFER_BLOCKING 0xd, 0x100 ;  /* 0x0344000000007b1d */ /* 0x002fec0000010000 */
.L_x_1644:
[----:B----4-:R-:W4:Y:S02]  /*13e40*/  LDL R0, [R1+0x20] ;  /* 0x0000200001007983 */ /* 0x010f240000100800 */
[----:B----4-:R-:W-:-:S13]  /*13e50*/  R2UR UR4, R0 ;  /* 0x00000000000472ca */ /* 0x010fda00000e0000 */
[----:B------:R-:W-:-:S05]  /*13e60*/  IMAD.U32 R0, RZ, RZ, UR4 ;  /* 0x00000004ff007e24 */ /* 0x000fca000f8e00ff */
[----:B------:R-:W-:-:S13]  /*13e70*/  ISETP.NE.AND P0, PT, R0, 0x3, PT ;  /* 0x000000030000780c */ /* 0x000fda0003f05270 */
[----:B------:R-:W-:Y:S05]  /*13e80*/  @!P0 BRA `(.L_x_1722) ;  /* 0x0000000000048947 */ /* 0x000fea0003800000 */
[----:B------:R-:W-:Y:S01]  /*13e90*/  BPT.TRAP 0x1 ;  /* 0x000000040000795c */ /* 0x000fe20000300000 */
.L_x_1722:
[----:B------:R-:W-:Y:S01]  /*13ea0*/  IMAD R0, R22, 0x8, R16 ;  /* 0x0000000816007824 */ /* 0x000fe200078e0210 */
[----:B01----:R-:W-:-:S04]  /*13eb0*/  SHF.L.U32 R3, R218, 0x1f, RZ ;  /* 0x0000001fda037819 */ /* 0x003fc800000006ff */
[----:B------:R0:W1:Y:S01]  /*13ec0*/  SYNCS.PHASECHK.TRANS64.TRYWAIT P2, [R0+URZ+0x30830], R3 ;  /* 0x03083003000075a7 */ /* 0x000062000804017f */
[----:B------:R-:W-:Y:S05]  /*13ed0*/  @!P0 BRA `(.L_x_1723) ;  /* 0x0000000000048947 */ /* 0x000fea0003800000 */
[----:B------:R-:W-:Y:S01]  /*13ee0*/  BPT.TRAP 0x1 ;  /* 0x000000040000795c */ /* 0x000fe20000300000 */
.L_x_1723:
[----:B---3--:R-:W3:Y:S02]  /*13ef0*/  S2R R4, SR_TID.X ;  /* 0x0000000000047919 */ /* 0x008ee40000002100 */
[----:B---3--:R-:W-:-:S04]  /*13f00*/  LOP3.LUT R4, R4, 0x7f, RZ, 0xc0, !PT ;  /* 0x0000007f04047812 */ /* 0x008fc800078ec0ff */
[----:B------:R-:W-:Y:S01]  /*13f10*/  ISETP.NE.AND P1, PT, R4, RZ, PT ;  /* 0x000000ff0400720c */ /* 0x000fe20003f25270 */
[----:B-1----:R-:W-:-:S12]  /*13f20*/  @P2 BRA `(.L_x_1724) ;  /* 0x0000000000082947 */ /* 0x002fd80003800000 */
[----:B------:R-:W1:Y:S02]  /*13f30*/  SYNCS.PHASECHK.TRANS64.TRYWAIT P2, [R0+URZ+0x30830], R3 ;  /* 0x03083003000075a7 */ /* 0x000e64000804017f */
[----:B-1----:R-:W-:Y:S05]  /*13f40*/  @!P2 BRA `(.L_x_1725) ;  /* 0x000001c40080a947 */ /* 0x002fea0003800000 */
.L_x_1724:
[----:B------:R-:W-:Y:S05]  /*13f50*/  WARPSYNC.ALL ;  /* 0x0000000000007948 */ /* 0x000fea0003800000 */
[----:B01----:R-:W-:Y:S01]  /*13f60*/  VIADD R3, R16, 0x20400 ;  /* 0x0002040010037836 */ /* 0x003fe20000000000 */
[----:B------:R-:W3:Y:S04]  /*13f70*/  LDL R66, [R1+0x34] ;  /* 0x0000340001427983 */ /* 0x000ee80000100800 */
[----:B------:R-:W-:Y:S01]  /*13f80*/  SHF.R.U32.HI R3, RZ, 0x4, R3 ;  /* 0x00000004ff037819 */ /* 0x000fe20000011603 */
[----:B------:R-:W3:Y:S01]  /*13f90*/  LDL R78, [R1+0x14] ;  /* 0x00001400014e7983 */ /* 0x000ee20000100800 */
[----:B------:R-:W-:Y:S01]  /*13fa0*/  LOP3.LUT R6, R2, 0x10000, RZ, 0xfc, !PT ;  /* 0x0001000002067812 */ /* 0x000fe200078efcff */
[----:B------:R-:W-:Y:S01]  /*13fb0*/  IMAD.MOV.U32 R7, RZ, RZ, 0x40000040 ;  /* 0x40000040ff077424 */ /* 0x000fe200078e00ff */
[----:B------:R-:W-:Y:S01]  /*13fc0*/  LOP3.LUT R3, R3, 0x3fff, RZ, 0xc0, !PT ;  /* 0x00003fff03037812 */ /* 0x000fe200078ec0ff */
[----:B--2--5:R-:W-:Y:S01]  /*13fd0*/  WARPGROUP.ARRIVE ;  /* 0x00000000000079c5 */ /* 0x024fe20000000000 */
[C---:B------:R-:W-:Y:S01]  /*13fe0*/  R2UR UR4, R6.reuse ;  /* 0x00000000060472ca */ /* 0x040fe200000e0000 */
[----:B------:R-:W-:Y:S01]  /*13ff0*/  VIADD R224, R6, 0x2 ;  /* 0x0000000206e07836 */ /* 0x000fe20000000000 */
[----:B------:R-:W-:Y:S01]  /*14000*/  LOP3.LUT R237, R3, 0x10000, RZ, 0xfc, !PT ;  /* 0x0001000003ed7812 */ /* 0x000fe200078efcff */
[----:B------:R-:W-:Y:S01]  /*14010*/  IMAD.MOV.U32 R3, RZ, RZ, 0x40000040 ;  /* 0x40000040ff037424 */ /* 0x000fe200078e00ff */
[----:B------:R-:W-:Y:S01]  /*14020*/  R2UR UR5, R7 ;  /* 0x00000000070572ca */ /* 0x000fe200000e0000 */
[----:B------:R-:W-:-:S02]  /*14030*/  IMAD.MOV.U32 R225, RZ, RZ, 0x40000040 ;  /* 0x40000040ffe17424 */ /* 0x000fc400078e00ff */
[----:B------:R-:W-:Y:S01]  /*14040*/  IMAD R2, R22, 0x800, R237 ;  /* 0x0000080016027824 */ /* 0x000fe200078e02ed */
[----:B------:R-:W-:Y:S01]  /*14050*/  R2UR UR7, R3 ;  /* 0x00000000030772ca */ /* 0x000fe200000e0000 */
[----:B------:R-:W-:Y:S02]  /*14060*/  IMAD.MOV.U32 R5, RZ, RZ, 0x40000040 ;  /* 0x40000040ff057424 */ /* 0x000fe400078e00ff */
[C---:B------:R-:W-:Y:S01]  /*14070*/  VIADD R4, R2.reuse, 0x2 ;  /* 0x0000000202047836 */ /* 0x040fe20000000000 */
[----:B------:R-:W-:Y:S01]  /*14080*/  R2UR UR6, R2 ;  /* 0x00000000020672ca */ /* 0x000fe200000e0000 */
[C---:B------:R-:W-:Y:S02]  /*14090*/  VIADD R222, R6.reuse, 0x4 ;  /* 0x0000000406de7836 */ /* 0x040fe40000000000 */
[----:B------:R-:W-:Y:S02]  /*140a0*/  IMAD.MOV.U32 R223, RZ, RZ, 0x40000040 ;  /* 0x40000040ffdf7424 */ /* 0x000fe400078e00ff */
[----:B------:R-:W-:-:S02]  /*140b0*/  VIADD R216, R6, 0x6 ;  /* 0x0000000606d87836 */ /* 0x000fc40000000000 */
[----:B------:R-:W-:Y:S02]  /*140c0*/  IMAD.MOV.U32 R217, RZ, RZ, 0x40000040 ;  /* 0x40000040ffd97424 */ /* 0x000fe400078e00ff */
[----:B------:R-:W-:Y:S02]  /*140d0*/  VIADD R214, R6, 0x400 ;  /* 0x0000040006d67836 */ /* 0x000fe40000000000 */
[----:B------:R-:W-:Y:S02]  /*140e0*/  IMAD.MOV.U32 R215, RZ, RZ, 0x40000040 ;  /* 0x40000040ffd77424 */ /* 0x000fe400078e00ff */
[----:B------:R-:W-:Y:S01]  /*140f0*/  HGMMA.64x64x16.F32.BF16 R24, gdesc[UR4], RZ, !UPT, gsb0 ;  /* 0x00e00000041879f0 */ /* 0x000fe2000c0018ff */
[----:B------:R-:W-:Y:S01]  /*14100*/  R2UR UR4, R224 ;  /* 0x00000000e00472ca */ /* 0x000fe200000e0000 */
[----:B------:R-:W-:Y:S01]  /*14110*/  VIADD R212, R6, 0x402 ;  /* 0x0000040206d47836 */ /* 0x000fe20000000000 */
[----:B------:R-:W-:Y:S01]  /*14120*/  R2UR UR5, R225 ;  /* 0x00000000e10572ca */ /* 0x000fe200000e0000 */
[----:B------:R-:W-:Y:S01]  /*14130*/  IMAD.MOV.U32 R213, RZ, RZ, 0x40000040 ;  /* 0x40000040ffd57424 */ /* 0x000fe200078e00ff */
[----:B------:R-:W-:Y:S01]  /*14140*/  R2UR UR6, R4 ;  /* 0x00000000040672ca */ /* 0x000fe200000e0000 */
[----:B------:R-:W-:Y:S01]  /*14150*/  VIADD R4, R2, 0x4 ;  /* 0x0000000402047836 */ /* 0x000fe20000000000 */
[----:B------:R-:W-:Y:S01]  /*14160*/  R2UR UR7, R5 ;  /* 0x00000000050772ca */ /* 0x000fe200000e0000 */
[----:B------:R-:W-:-:S02]  /*14170*/  IMAD.MOV.U32 R5, RZ, RZ, 0x40000040 ;  /* 0x40000040ff057424 */ /* 0x000fc400078e00ff */
[C---:B------:R-:W-:Y:S02]  /*14180*/  VIADD R210, R6.reuse, 0x404 ;  /* 0x0000040406d27836 */ /* 0x040fe40000000000 */
[----:B------:R-:W-:Y:S02]  /*14190*/  IMAD.MOV.U32 R211, RZ, RZ, 0x40000040 ;  /* 0x40000040ffd37424 */ /* 0x000fe400078e00ff */
[C---:B------:R-:W-:Y:S02]  /*141a0*/  VIADD R208, R6.reuse, 0x406 ;  /* 0x0000040606d07836 */ /* 0x040fe40000000000 */
[----:B------:R-:W-:Y:S02]  /*141b0*/  IMAD.MOV.U32 R209, RZ, RZ, 0x40000040 ;  /* 0x40000040ffd17424 */ /* 0x000fe400078e00ff */
[----:B------:R-:W-:Y:S02]  /*141c0*/  VIADD R206, R6, 0x800 ;  /* 0x0000080006ce7836 */ /* 0x000fe40000000000 */
        /* <DEDUP_REMOVED lines=13> */
[----:B------:R-:W-:Y:S02]  /*142a0*/  VIADD R8, R6, 0xc06 ;  /* 0x00000c0606087836 */ /* 0x000fe40000000000 */
[----:B------:R-:W-:Y:S02]  /*142b0*/  IMAD.MOV.U32 R9, RZ, RZ, 0x40000040 ;  /* 0x40000040ff097424 */ /* 0x000fe400078e00ff */
[----:B------:R-:W-:Y:S02]  /*142c0*/  IMAD.MOV.U32 R3, RZ, RZ, 0x40000040 ;  /* 0x40000040ff037424 */ /* 0x000fe400078e00ff */
[----:B------:R-:W-:Y:S02]  /*142d0*/  @!P1 VIADD R0, R0, 0x30840 ;  /* 0x0003084000009836 */ /* 0x000fe40000000000 */
[----:B------:R-:W-:-:S04]  /*142e0*/  IMAD.MOV.U32 R69, RZ, RZ, -0x40 ;  /* 0xffffffc0ff457424 */ /* 0x000fc800078e00ff */
[----:B------:R-:W-:Y:S01]  /*142f0*/  IMAD R69, R100, R69, 0x40 ;  /* 0x0000004064457424 */ /* 0x000fe200078e0245 */
[----:B------:R-:W-:Y:S02]  /*14300*/  WARPGROUP.DEPBAR.LE gsb0, 0x0 ;  /* 0x00008000000079c5 */ /* 0x000fe40000010000 */
[----:B------:R-:W-:-:S06]  /*14310*/  WARPGROUP.ARRIVE ;  /* 0x00000000000079c5 */ /* 0x000fcc0000000000 */
[----:B------:R-:W-:Y:S01]  /*14320*/  HGMMA.64x64x16.F32.BF16 R24, gdesc[UR4], R24, gsb0 ;  /* 0x00e00000041879f0 */ /* 0x000fe20008001818 */
[----:B------:R-:W-:Y:S02]  /*14330*/  R2UR UR4, R222 ;  /* 0x00000000de0472ca */ /* 0x000fe400000e0000 */
[----:B------:R-:W-:Y:S02]  /*14340*/  R2UR UR5, R223 ;  /* 0x00000000df0572ca */ /* 0x000fe400000e0000 */
[----:B------:R-:W-:Y:S01]  /*14350*/  R2UR UR6, R4 ;  /* 0x00000000040672ca */ /* 0x000fe200000e0000 */
[----:B------:R-:W-:Y:S01]  /*14360*/  VIADD R4, R2, 0x6 ;  /* 0x0000000602047836 */ /* 0x000fe20000000000 */
[----:B------:R-:W-:Y:S01]  /*14370*/  R2UR UR7, R5 ;  /* 0x00000000050772ca */ /* 0x000fe200000e0000 */
[----:B------:R-:W-:Y:S01]  /*14380*/  IMAD.MOV.U32 R5, RZ, RZ, 0x40000040 ;  /* 0x40000040ff057424 */ /* 0x000fe200078e00ff */
[----:B------:R-:W-:Y:S02]  /*14390*/  WARPGROUP.DEPBAR.LE gsb0, 0x0 ;  /* 0x00008000000079c5 */ /* 0x000fe40000010000 */
[----:B------:R-:W-:-:S09]  /*143a0*/  WARPGROUP.ARRIVE ;  /* 0x00000000000079c5 */ /* 0x000fd20000000000 */
        /* <DEDUP_REMOVED lines=94> */
[C---:B------:R-:W-:Y:S01]  /*14990*/  VIADD R4, R2.reuse, 0x604 ;  /* 0x0000060402047836 */ /* 0x040fe20000000000 */
[----:B------:R-:W-:Y:S01]  /*149a0*/  R2UR UR7, R5 ;  /* 0x00000000050772ca */ /* 0x000fe200000e0000 */
[----:B------:R-:W-:Y:S02]  /*149b0*/  IMAD.MOV.U32 R5, RZ, RZ, 0x40000040 ;  /* 0x40000040ff057424 */ /* 0x000fe400078e00ff */
[----:B------:R-:W-:Y:S01]  /*149c0*/  VIADD R2, R2, 0x606 ;  /* 0x0000060602027836 */ /* 0x000fe20000000000 */
[----:B------:R-:W-:-:S02]  /*149d0*/  WARPGROUP.DEPBAR.LE gsb0, 0x0 ;  /* 0x00008000000079c5 */ /* 0x000fc40000010000 */
[----:B------:R-:W-:-:S07]  /*149e0*/  WARPGROUP.ARRIVE ;  /* 0x00000000000079c5 */ /* 0x000fce0000000000 */
[----:B------:R-:W-:Y:S01]  /*149f0*/  HGMMA.64x64x16.F32.BF16 R24, gdesc[UR4], R24, gsb0 ;  /* 0x00e00000041879f0 */ /* 0x000fe20008001818 */
[----:B------:R-:W-:Y:S02]  /*14a00*/  R2UR UR4, R10 ;  /* 0x000000000a0472ca */ /* 0x000fe400000e0000 */
[----:B------:R-:W-:Y:S02]  /*14a10*/  R2UR UR5, R11 ;  /* 0x000000000b0572ca */ /* 0x000fe400000e0000 */
[----:B------:R-:W-:Y:S02]  /*14a20*/  R2UR UR6, R4 ;  /* 0x00000000040672ca */ /* 0x000fe400000e0000 */
[----:B------:R-:W-:Y:S01]  /*14a30*/  R2UR UR7, R5 ;  /* 0x00000000050772ca */ /* 0x000fe200000e0000 */
[----:B------:R-:W-:Y:S02]  /*14a40*/  WARPGROUP.DEPBAR.LE gsb0, 0x0 ;  /* 0x00008000000079c5 */ /* 0x000fe40000010000 */
[----:B------:R-:W-:-:S10]  /*14a50*/  WARPGROUP.ARRIVE ;  /* 0x00000000000079c5 */ /* 0x000fd40000000000 */
[----:B------:R-:W-:Y:S01]  /*14a60*/  HGMMA.64x64x16.F32.BF16 R24, gdesc[UR4], R24, gsb0 ;  /* 0x00e00000041879f0 */ /* 0x000fe20008001818 */
[----:B------:R-:W-:Y:S02]  /*14a70*/  R2UR UR4, R8 ;  /* 0x00000000080472ca */ /* 0x000fe400000e0000 */
[----:B------:R-:W-:Y:S02]  /*14a80*/  R2UR UR5, R9 ;  /* 0x00000000090572ca */ /* 0x000fe400000e0000 */
[----:B------:R-:W-:Y:S02]  /*14a90*/  R2UR UR6, R2 ;  /* 0x00000000020672ca */ /* 0x000fe400000e0000 */
[----:B------:R-:W-:Y:S01]  /*14aa0*/  R2UR UR7, R3 ;  /* 0x00000000030772ca */ /* 0x000fe200000e0000 */
[----:B------:R-:W0:Y:S02]  /*14ab0*/  LDC R2, c[0x0][0x448] ;  /* 0x00011200ff027b82 */ /* 0x000e240000000800 */
[----:B0-----:R-:W-:-:S13]  /*14ac0*/  ISETP.NE.AND P2, PT, R2, 0x1, PT ;  /* 0x000000010200780c */ /* 0x001fda0003f45270 */
[----:B------:R-:W0:Y:S01]  /*14ad0*/  @P2 LDC R3, c[0x0][0x44c] ;  /* 0x00011300ff032b82 */ /* 0x000e220000000800 */
[----:B------:R-:W-:Y:S02]  /*14ae0*/  WARPGROUP.DEPBAR.LE gsb0, 0x0 ;  /* 0x00008000000079c5 */ /* 0x000fe40000010000 */
[----:B------:R-:W-:-:S06]  /*14af0*/  WARPGROUP.ARRIVE ;  /* 0x00000000000079c5 */ /* 0x000fcc0000000000 */
[----:B------:R-:W-:Y:S01]  /*14b00*/  HGMMA.64x64x16.F32.BF16 R24, gdesc[UR4], R24, gsb0 ;  /* 0x00e00000041879f0 */ /* 0x000fe20008001818 */
[----:B------:R-:W-:Y:S02]  /*14b10*/  ULDC UR4, c[0x0][0x9d8] ;  /* 0x0002760000047ab9 */ /* 0x000fe40000000800 */
[----:B------:R-:W-:Y:S02]  /*14b20*/  WARPGROUP.DEPBAR.LE gsb0, 0x0 ;  /* 0x00008000000079c5 */ /* 0x000fe40000010000 */
[----:B------:R-:W-:Y:S01]  /*14b30*/  FMUL.FTZ R57, R25, UR4 ;  /* 0x0000000419397c20 */ /* 0x000fe20008410000 */
[----:B------:R-:W-:Y:S01]  /*14b40*/  FMUL.FTZ R58, R28, UR4 ;  /* 0x000000041c3a7c20 */ /* 0x000fe20008410000 */
[----:B------:R-:W1:Y:S01]  /*14b50*/  @P2 LDC R25, c[0x0][0x450] ;  /* 0x00011400ff192b82 */ /* 0x000e620000000800 */
[----:B------:R-:W-:Y:S01]  /*14b60*/  FMUL.FTZ R28, R34, UR4 ;  /* 0x00000004221c7c20 */ /* 0x000fe20008410000 */
[----:B------:R-:W-:Y:S01]  /*14b70*/  FMUL.FTZ R34, R46, UR4 ;  /* 0x000000042e227c20 */ /* 0x000fe20008410000 */
[----:B------:R-:W-:Y:S01]  /*14b80*/  FMUL.FTZ R46, R48, UR4 ;  /* 0x00000004302e7c20 */ /* 0x000fe20008410000 */
[----:B---3--:R-:W-:-:S02]  /*14b90*/  IMAD.IADD R48, R66, 0x1, R78 ;  /* 0x0000000142307824 */ /* 0x008fc400078e024e */
[----:B------:R-:W-:Y:S01]  /*14ba0*/  FMUL.FTZ R56, R24, UR4 ;  /* 0x0000000418387c20 */ /* 0x000fe20008410000 */
[----:B------:R-:W-:Y:S01]  /*14bb0*/  FMUL.FTZ R4, R26, UR4 ;  /* 0x000000041a047c20 */ /* 0x000fe20008410000 */
[----:B------:R-:W-:Y:S01]  /*14bc0*/  FMUL.FTZ R60, R32, UR4 ;  /* 0x00000004203c7c20 */ /* 0x000fe20008410000 */
[----:B0-----:R-:W-:-:S04]  /*14bd0*/  @P2 IMAD.HI.U32 R2, R48, R3, RZ ;  /* 0x0000000330022227 */ /* 0x001fc800078e00ff */
        /* <DEDUP_REMOVED lines=15> */
[----:B-1----:R-:W-:Y:S01]  /*14cd0*/  @P2 SHF.R.U32.HI R48, RZ, R25, R2 ;  /* 0x00000019ff302219 */ /* 0x002fe20000011602 */
[----:B------:R-:W-:Y:S01]  /*14ce0*/  FMUL.FTZ R33, R43, UR4 ;  /* 0x000000042b217c20 */ /* 0x000fe20008410000 */
[----:B------:R-:W0:Y:S01]  /*14cf0*/  LDC.64 R24, c[0x0][0x9e0] ;  /* 0x00027800ff187b82 */ /* 0x000e220000000a00 */
[----:B------:R-:W-:Y:S01]  /*14d00*/  @!P1 PRMT R2, RZ, 0x654, R0 ;  /* 0x00000654ff029816 */ /* 0x000fe20000000000 */
        /* <DEDUP_REMOVED lines=8> */
[----:B------:R-:W-:Y:S01]  /*14d90*/  ULDC UR4, c[0x0][0x9dc] ;  /* 0x0002770000047ab9 */ /* 0x000fe20000000800 */
[----:B------:R1:W-:Y:S01]  /*14da0*/  @!P1 SYNCS.ARRIVE.TRANS64.RED.A1T0 RZ, [R2+URZ], RZ ;  /* 0x000000ff02ff99a7 */ /* 0x0003e2000810043f */
[----:B------:R-:W-:Y:S01]  /*14db0*/  ULOP3.LUT UR8, URZ, UR4, URZ, 0x33, !UPT ;  /* 0x000000043f087292 */ /* 0x000fe2000f8e333f */
[----:B------:R-:W2:Y:S01]  /*14dc0*/  SHFL.IDX PT, R39, R48, RZ, 0x1c1f ;  /* 0x001c1fff30277589 */ /* 0x000ea200000e0000 */
[----:B------:R-:W3:Y:S01]  /*14dd0*/  MUFU.TANH R56, R56 ;  /* 0x0000003800387308 */ /* 0x000ee20000002400 */
[----:B------:R-:W-:-:S02]  /*14de0*/  IADD3 R66, -R230, R220, R69 ;  /* 0x000000dce6427210 */ /* 0x000fc40007ffe145 */
[----:B------:R-:W-:Y:S02]  /*14df0*/  LEA R52, R100, 0xffffffc0, 0x6 ;  /* 0xffffffc064347811 */ /* 0x000fe400078e30ff */
[----:B-1----:R-:W-:-:S03]  /*14e00*/  IADD3 R2, -R230, 0x1, R69 ;  /* 0x00000001e6027810 */ /* 0x002fc60007ffe145 */
[----:B------:R-:W1:Y:S01]  /*14e10*/  MUFU.TANH R57, R57 ;  /* 0x0000003900397308 */ /* 0x000e620000002400 */
[----:B------:R-:W-:Y:S01]  /*14e20*/  IADD3 R71, -R219, R2, R220 ;  /* 0x00000002db477210 */ /* 0x000fe20007ffe1dc */
[----:B------:R-:W-:Y:S01]  /*14e30*/  IMAD.U32 R2, RZ, RZ, UR8 ;  /* 0x00000008ff027e24 */ /* 0x000fe2000f8e00ff */
[----:B0-----:R-:W-:-:S03]  /*14e40*/  ISETP.GE.AND P3, PT, R25, 0x1, PT ;  /* 0x000000011900780c */ /* 0x001fc60003f66270 */
[C---:B------:R-:W-:Y:S01]  /*14e50*/  VIADD R54, R71.reuse, UR8 ;  /* 0x0000000847367c36 */ /* 0x040fe20008000000 */
[----:B------:R0:W-:Y:S01]  /*14e60*/  STL [R1+0x8], R2 ;  /* 0x0000080201007387 */ /* 0x0001e20000100800 */
[----:B------:R-:W4:Y:S01]  /*14e70*/  MUFU.TANH R4, R4 ;  /* 0x0000000400047308 */ /* 0x000f220000002400 */
[----:B------:R-:W-:Y:S02]  /*14e80*/  IMAD.IADD R71, R71, 0x1, R24 ;  /* 0x0000000147477824 */ /* 0x000fe400078e0218 */
[----:B--2---:R-:W-:-:S05]  /*14e90*/  IMAD.IADD R70, R54, 0x1, R39 ;  /* 0x0000000136467824 */ /* 0x004fca00078e0227 */
[----:B------:R-:W2:Y:S01]  /*14ea0*/  MUFU.TANH R5, R5 ;  /* 0x0000000500057308 */ /* 0x000ea20000002400 */
[----:B------:R-:W-:-:S07]  /*14eb0*/  VIADDMNMX R68, R39, R71, R66, PT ;  /* 0x0000004727447246 */ /* 0x000fce0003800142 */
        /* <DEDUP_REMOVED lines=27> */
[----:B------:R-:W0:Y:S01]  /*15070*/  MUFU.TANH R38, R38 ;  /* 0x0000002600267308 */ /* 0x000e220000002400 */
[----:B-1234-:R-:W-:Y:S05]  /*15080*/  @!P3 BRA `(.L_x_1726) ;  /* 0x000000000050b947 */ /* 0x01efea0003800000 */
[----:B------:R-:W-:Y:S01]  /*15090*/  IADD3 R39, -R219, R220, R39 ;  /* 0x000000dcdb277210 */ /* 0x000fe20007ffe127 */
[----:B------:R-:W-:Y:S03]  /*150a0*/  BSSY B0, `(.L_x_1727) ;  /* 0x000000e000007945 */ /* 0x000fe60003800000 */
[----:B------:R-:W-:-:S13]  /*150b0*/  ISETP.GT.AND P4, PT, R39, -0x1, PT ;  /* 0xffffffff2700780c */ /* 0x000fda0003f84270 */
[----:B------:R-:W-:Y:S05]  /*150c0*/  @P4 BRA `(.L_x_1728) ;  /* 0x00000000001c4947 */ /* 0x000fea0003800000 */
[----:B------:R-:W-:Y:S02]  /*150d0*/  ISETP.NE.AND P4, PT, R25, 0x1, PT ;  /* 0x000000011900780c */ /* 0x000fe40003f85270 */
[----:B------:R-:W-:-:S11]  /*150e0*/  LOP3.LUT R39, RZ, R39, RZ, 0x33, !PT ;  /* 0x00000027ff277212 */ /* 0x000fd600078e33ff */
[----:B0-----:R-:W0:Y:S02]  /*150f0*/  @P4 LDC.64 R2, c[0x0][0x9e8] ;  /* 0x00027a00ff024b82 */ /* 0x001e240000000a00 */
[----:B0-----:R-:W-:-:S05]  /*15100*/  @P4 IMAD.HI.U32 R2, R39, R2, RZ ;  /* 0x0000000227024227 */ /* 0x001fca00078e00ff */
[----:B------:R-:W-:-:S04]  /*15110*/  @P4 SHF.R.U32.HI R39, RZ, R3, R2 ;  /* 0x00000003ff274219 */ /* 0x000fc80000011602 */
[----:B------:R-:W-:Y:S01]  /*15120*/  LOP3.LUT R39, RZ, R39, RZ, 0x33, !PT ;  /* 0x00000027ff277212 */ /* 0x000fe200078e33ff */
[----:B------:R-:W-:Y:S06]  /*15130*/  BRA `(.L_x_1729) ;  /* 0x0000000000107947 */ /* 0x000fec0003800000 */
.L_x_1728:
[----:B------:R-:W-:-:S13]  /*15140*/  ISETP.NE.AND P4, PT, R25, 0x1, PT ;  /* 0x000000011900780c */ /* 0x000fda0003f85270 */
[----:B0-----:R-:W0:Y:S02]  /*15150*/  @P4 LDC.64 R2, c[0x0][0x9e8] ;  /* 0x00027a00ff024b82 */ /* 0x001e240000000a00 */
[----:B0-----:R-:W-:-:S05]  /*15160*/  @P4 IMAD.HI.U32 R2, R39, R2, RZ ;  /* 0x0000000227024227 */ /* 0x001fca00078e00ff */
[----:B------:R-:W-:-:S07]  /*15170*/  @P4 SHF.R.U32.HI R39, RZ, R3, R2 ;  /* 0x00000003ff274219 */ /* 0x000fce0000011602 */
.L_x_1729:
[----:B------:R-:W-:Y:S05]  /*15180*/  BSYNC B0 ;  /* 0x0000000000007941 */ /* 0x000fea0003800000 */
.L_x_1727:
[----:B------:R-:W-:-:S04]  /*15190*/  IMAD R39, R39, R25, -R52 ;  /* 0x0000001927277224 */ /* 0x000fc800078e0a34 */
[----:B------:R-:W-:-:S05]  /*151a0*/  IMAD.IADD R39, R39, 0x1, -R230 ;  /* 0x0000000127277824 */ /* 0x000fca00078e0ae6 */
[----:B------:R-:W-:Y:S02]  /*151b0*/  VIMNMX R70, R70, R39, !PT ;  /* 0x0000002746467248 */ /* 0x000fe40007fe0100 */
[----:B------:R-:W-:-:S07]  /*151c0*/  VIADDMNMX R68, R39, R25, R68, PT ;  /* 0x0000001927447246 */ /* 0x000fce0003800144 */
.L_x_1726:
[C---:B------:R-:W-:Y:S02]  /*151d0*/  ISETP.GE.AND P4, PT, R69.reuse, 0x2, PT ;  /* 0x000000024500780c */ /* 0x040fe40003f86270 */
[----:B------:R-:W-:Y:S02]  /*151e0*/  ISETP.GE.AND P6, PT, R69, 0x9, PT ;  /* 0x000000094500780c */ /* 0x000fe40003fc6270 */
[----:B------:R-:W-:Y:S02]  /*151f0*/  ISETP.GT.AND P5, PT, R70, 0x1, !P4 ;  /* 0x000000014600780c */ /* 0x000fe400067a4270 */
[----:B------:R-:W-:Y:S02]  /*15200*/  P2R R75, PR, RZ, 0x40 ;  /* 0x00000040ff4b7803 */ /* 0x000fe40000000000 */
[----:B------:R-:W-:-:S04]  /*15210*/  ISETP.LT.OR P5, PT, R68, 0x2, P5 ;  /* 0x000000024400780c */ /* 0x000fc80002fa1670 */
[----:B------:R-:W-:Y:S02]  /*15220*/  FSEL R39, R57, -INF , !P5 ;  /* 0xff80000039277808 */ /* 0x000fe40006800000 */
[----:B------:R-:W-:Y:S02]  /*15230*/  ISETP.GT.AND P5, PT, R70, 0x8, !P6 ;  /* 0x000000084600780c */ /* 0x000fe400077a4270 */
[----:B------:R-:W-:Y:S02]  /*15240*/  ISETP.GE.AND P6, PT, R69, 0xa, PT ;  /* 0x0000000a4500780c */ /* 0x000fe40003fc6270 */
[----:B------:R-:W-:-:S04]  /*15250*/  ISETP.LT.OR P5, PT, R68, 0x9, P5 ;  /* 0x000000094400780c */ /* 0x000fc80002fa1670 */
[----:B0-----:R-:W-:Y:S02]  /*15260*/  FSEL R41, R58, -INF , !P5 ;  /* 0xff8000003a297808 */ /* 0x001fe40006800000 */
        /* <DEDUP_REMOVED lines=23> */
[----:B------:R-:W-:Y:S02]  /*153e0*/  ISETP.GE.AND P6, PT, R69, 0x21, PT ;  /* 0x000000214500780c */ /* 0x000fe40003fc6270 */
        /* <DEDUP_REMOVED lines=39> */
[----:B------:R-:W-:Y:S02]  /*15660*/  ISETP.GE.AND P6, PT, R69, 0x3a, PT ;  /* 0x0000003a4500780c */ /* 0x000fe40003fc6270 */
[----:B------:R-:W0:Y:S02]  /*15670*/  SHFL.IDX PT, R69, R48, 0x1, 0x1c1f ;  /* 0x003c1f0030457f89 */ /* 0x000e2400000e0000 */
[----:B------:R-:W-:Y:S02]  /*15680*/  P2R R46, PR, RZ, 0x40 ;  /* 0x00000040ff2e7803 */ /* 0x000fe40000000000 */
[----:B------:R-:W-:-:S04]  /*15690*/  ISETP.GT.AND P6, PT, R70, 0x39, !P6 ;  /* 0x000000394600780c */ /* 0x000fc800077c4270 */
[----:B------:R-:W-:-:S04]  /*156a0*/  ISETP.LT.OR P6, PT, R68, 0x3a, P6 ;  /* 0x0000003a4400780c */ /* 0x000fc800037c1670 */
[----:B------:R-:W-:Y:S02]  /*156b0*/  FSEL R67, R67, -INF , !P6 ;  /* 0xff80000043437808 */ /* 0x000fe40007000000 */
[----:B0-----:R-:W-:Y:S01]  /*156c0*/  VIADDMNMX R66, R69, R71, R66, PT ;  /* 0x0000004745427246 */ /* 0x001fe20003800142 */
[----:B------:R-:W-:Y:S01]  /*156d0*/  IMAD.IADD R54, R54, 0x1, R69 ;  /* 0x0000000136367824 */ /* 0x000fe200078e0245 */
[----:B------:R-:W-:Y:S06]  /*156e0*/  @!P3 BRA `(.L_x_1730) ;  /* 0x000000000050b947 */ /* 0x000fec0003800000 */
[----:B------:R-:W-:Y:S01]  /*156f0*/  IADD3 R69, -R219, R220, R69 ;  /* 0x000000dcdb457210 */ /* 0x000fe20007ffe145 */
[----:B------:R-:W-:Y:S03]  /*15700*/  BSSY B0, `(.L_x_1731) ;  /* 0x000000e000007945 */ /* 0x000fe60003800000 */
        /* <DEDUP_REMOVED lines=9> */
.L_x_1732:
[----:B------:R-:W-:-:S13]  /*157a0*/  ISETP.NE.AND P6, PT, R25, 0x1, PT ;  /* 0x000000011900780c */ /* 0x000fda0003fc5270 */
[----:B------:R-:W0:Y:S02]  /*157b0*/  @P6 LDC.64 R2, c[0x0][0x9e8] ;  /* 0x00027a00ff026b82 */ /* 0x000e240000000a00 */
[----:B0-----:R-:W-:-:S05]  /*157c0*/  @P6 IMAD.HI.U32 R2, R69, R2, RZ ;  /* 0x0000000245026227 */ /* 0x001fca00078e00ff */
[----:B------:R-:W-:-:S07]  /*157d0*/  @P6 SHF.R.U32.HI R69, RZ, R3, R2 ;  /* 0x00000003ff456219 */ /* 0x000fce0000011602 */
.L_x_1733:
[----:B------:R-:W-:Y:S05]  /*157e0*/  BSYNC B0 ;  /* 0x0000000000007941 */ /* 0x000fea0003800000 */
.L_x_1731:
[----:B------:R-:W-:-:S04]  /*157f0*/  IMAD R69, R69, R25, -R52 ;  /* 0x0000001945457224 */ /* 0x000fc800078e0a34 */
[----:B------:R-:W-:-:S05]  /*15800*/  IMAD.IADD R69, R69, 0x1, -R230 ;  /* 0x0000000145457824 */ /* 0x000fca00078e0ae6 */
[----:B------:R-:W-:Y:S02]  /*15810*/  VIMNMX R54, R54, R69, !PT ;  /* 0x0000004536367248 */ /* 0x000fe40007fe0100 */
[----:B------:R-:W-:-:S07]  /*15820*/  VIADDMNMX R66, R69, R25, R66, PT ;  /* 0x0000001945427246 */ /* 0x000fce0003800142 */
.L_x_1730:
[----:B------:R-:W-:Y:S01]  /*15830*/  ISETP.GT.AND P4, PT, R54, 0x1, !P4 ;  /* 0x000000013600780c */ /* 0x000fe20006784270 */
[----:B------:R-:W-:Y:S01]  /*15840*/  ULDC UR4, c[0x0][0x988] ;  /* 0x0002620000047ab9 */ /* 0x000fe20000000800 */
[----:B------:R-:W-:Y:S02]  /*15850*/  ISETP.NE.AND P6, PT, R75, RZ, PT ;  /* 0x000000ff4b00720c */ /* 0x000fe40003fc5270 */
[----:B------:R-:W-:Y:S02]  /*15860*/  ISETP.LT.OR P4, PT, R66, 0x2, P4 ;  /* 0x000000024200780c */ /* 0x000fe40002781670 */
[----:B------:R-:W-:Y:S02]  /*15870*/  FMNMX.FTZ R2, R56, R39, !PT ;  /* 0x0000002738027209 */ /* 0x000fe40007810000 */
[----:B------:R-:W-:Y:S02]  /*15880*/  FSEL R5, R5, -INF , !P4 ;  /* 0xff80000005057808 */ /* 0x000fe40006000000 */
[----:B------:R-:W-:-:S02]  /*15890*/  ISETP.GT.AND P4, PT, R54, 0x8, !P6 ;  /* 0x000000083600780c */ /* 0x000fc40007784270 */
[----:B------:R-:W-:Y:S02]  /*158a0*/  FMNMX.FTZ R2, R41, R2, !PT ;  /* 0x0000000229027209 */ /* 0x000fe40007810000 */
[----:B------:R-:W-:Y:S02]  /*158b0*/  ISETP.LT.OR P4, PT, R66, 0x9, P4 ;  /* 0x000000094200780c */ /* 0x000fe40002781670 */
[----:B------:R-:W-:Y:S02]  /*158c0*/  FMNMX.FTZ R2, R43, R2, !PT ;  /* 0x000000022b027209 */ /* 0x000fe40007810000 */
[----:B------:R-:W-:Y:S02]  /*158d0*/  FSEL R69, R26, -INF , !P4 ;  /* 0xff8000001a457808 */ /* 0x000fe40006000000 */
[----:B------:R-:W-:Y:S02]  /*158e0*/  ISETP.NE.AND P4, PT, R58, RZ, PT ;  /* 0x000000ff3a00720c */ /* 0x000fe40003f85270 */
[----:B------:R-:W-:-:S02]  /*158f0*/  FMNMX.FTZ R2, R45, R2, !PT ;  /* 0x000000022d027209 */ /* 0x000fc40007810000 */
[----:B------:R-:W-:Y:S02]  /*15900*/  ISETP.GT.AND P4, PT, R54, 0x9, !P4 ;  /* 0x000000093600780c */ /* 0x000fe40006784270 */
[----:B------:R-:W-:Y:S02]  /*15910*/  FMNMX.FTZ R2, R47, R2, !PT ;  /* 0x000000022f027209 */ /* 0x000fe40007810000 */
[----:B------:R-:W-:Y:S02]  /*15920*/  ISETP.LT.OR P4, PT, R66, 0xa, P4 ;  /* 0x0000000a4200780c */ /* 0x000fe40002781670 */
        /* <DEDUP_REMOVED lines=21> */
[----:B------:R-:W-:Y:S02]  /*15a80*/  ISETP.NE.AND P6, PT, R50, RZ, PT ;  /* 0x000000ff3200720c */ /* 0x000fe40003fc5270 */
[----:B------:R-:W-:Y:S02]  /*15a90*/  FSEL R73, R30, -INF , !P4 ;  /* 0xff8000001e497808 */ /* 0x000fe40006000000 */
[----:B------:R-:W-:Y:S02]  /*15aa0*/  ISETP.NE.AND P4, PT, R62, RZ, PT ;  /* 0x000000ff3e00720c */ /* 0x000fe40003f85270 */
[----:B------:R-:W-:Y:S01]  /*15ab0*/  FMNMX.FTZ R30, R67, R2, !PT ;  /* 0x00000002431e7209 */ /* 0x000fe20007810000 */
[----:B------:R-:W-:Y:S01]  /*15ac0*/  IMAD.U32 R2, RZ, RZ, UR4 ;  /* 0x00000004ff027e24 */ /* 0x000fe2000f8e00ff */
[C---:B------:R-:W-:Y:S02]  /*15ad0*/  ISETP.GT.AND P4, PT, R54.reuse, 0x19, !P4 ;  /* 0x000000193600780c */ /* 0x040fe40006784270 */
[----:B------:R-:W-:Y:S01]  /*15ae0*/  ISETP.GT.AND P5, PT, R54, 0x38, !P5 ;  /* 0x000000383600780c */ /* 0x000fe20006fa4270 */
[----:B------:R-:W0:Y:S01]  /*15af0*/  SHFL.BFLY PT, R3, R30, 0x2, 0x1f ;  /* 0x0c401f001e037f89 */ /* 0x000e2200000e0000 */
[----:B------:R-:W-:-:S02]  /*15b00*/  ISETP.LT.OR P4, PT, R66, 0x1a, P4 ;  /* 0x0000001a4200780c */ /* 0x000fc40002781670 */
[----:B------:R-:W-:Y:S02]  /*15b10*/  ISETP.LT.OR P5, PT, R66, 0x39, P5 ;  /* 0x000000394200780c */ /* 0x000fe40002fa1670 */
[----:B------:R-:W-:Y:S02]  /*15b20*/  FSEL R31, R31, -INF , !P4 ;  /* 0xff8000001f1f7808 */ /* 0x000fe40006000000 */
[----:B------:R-:W-:-:S04]  /*15b30*/  ISETP.NE.AND P4, PT, R74, RZ, PT ;  /* 0x000000ff4a00720c */ /* 0x000fc80003f85270 */
[----:B------:R-:W-:-:S04]  /*15b40*/  ISETP.GT.AND P4, PT, R54, 0x20, !P4 ;  /* 0x000000203600780c */ /* 0x000fc80006784270 */
[----:B------:R-:W-:-:S04]  /*15b50*/  ISETP.LT.OR P4, PT, R66, 0x21, P4 ;  /* 0x000000214200780c */ /* 0x000fc80002781670 */
[----:B------:R-:W-:Y:S02]  /*15b60*/  FSEL R75, R32, -INF , !P4 ;  /* 0xff800000204b7808 */ /* 0x000fe40006000000 */
[----:B------:R-:W-:Y:S02]  /*15b70*/  ISETP.NE.AND P4, PT, R76, RZ, PT ;  /* 0x000000ff4c00720c */ /* 0x000fe40003f85270 */
[----:B0-----:R-:W-:Y:S02]  /*15b80*/  FMNMX.FTZ R32, R30, R3, !PT ;  /* 0x000000031e207209 */ /* 0x001fe40007810000 */
[----:B------:R-:W-:-:S03]  /*15b90*/  ISETP.GT.AND P4, PT, R54, 0x21, !P4 ;  /* 0x000000213600780c */ /* 0x000fc60006784270 */
[----:B------:R-:W0:Y:S01]  /*15ba0*/  SHFL.BFLY PT, R3, R32, 0x1, 0x1f ;  /* 0x0c201f0020037f89 */ /* 0x000e2200000e0000 */
[----:B------:R-:W-:-:S04]  /*15bb0*/  ISETP.LT.OR P4, PT, R66, 0x22, P4 ;  /* 0x000000224200780c */ /* 0x000fc80002781670 */
[----:B------:R-:W-:Y:S02]  /*15bc0*/  FSEL R33, R33, -INF , !P4 ;  /* 0xff80000021217808 */ /* 0x000fe40006000000 */
[----:B------:R-:W-:-:S04]  /*15bd0*/  ISETP.NE.AND P4, PT, R64, RZ, PT ;  /* 0x000000ff4000720c */ /* 0x000fc80003f85270 */
[----:B------:R-:W-:-:S04]  /*15be0*/  ISETP.GT.AND P4, PT, R54, 0x28, !P4 ;  /* 0x000000283600780c */ /* 0x000fc80006784270 */
[----:B------:R-:W-:-:S04]  /*15bf0*/  ISETP.LT.OR P4, PT, R66, 0x29, P4 ;  /* 0x000000294200780c */ /* 0x000fc80002781670 */
[----:B------:R-:W-:Y:S02]  /*15c00*/  FSEL R77, R34, -INF , !P4 ;  /* 0xff800000224d7808 */ /* 0x000fe40006000000 */
[----:B------:R-:W-:Y:S02]  /*15c10*/  ISETP.NE.AND P4, PT, R42, RZ, PT ;  /* 0x000000ff2a00720c */ /* 0x000fe40003f85270 */
[----:B------:R-:W1:Y:S01]  /*15c20*/  @P2 LDC R42, c[0x0][0x450] ;  /* 0x00011400ff2a2b82 */ /* 0x000e620000000800 */
[----:B0-----:R-:W-:Y:S02]  /*15c30*/  FMNMX.FTZ R3, R32, R3, !PT ;  /* 0x0000000320037209 */ /* 0x001fe40007810000 */
[----:B------:R-:W-:-:S03]  /*15c40*/  ISETP.GT.AND P4, PT, R54, 0x29, !P4 ;  /* 0x000000293600780c */ /* 0x000fc60006784270 */
[----:B------:R-:W-:Y:S01]  /*15c50*/  FMUL.FTZ R28, R3, R2 ;  /* 0x00000002031c7220 */ /* 0x000fe20000410000 */
[----:B------:R-:W-:-:S04]  /*15c60*/  ISETP.LT.OR P4, PT, R66, 0x2a, P4 ;  /* 0x0000002a4200780c */ /* 0x000fc80002781670 */
[----:B------:R-:W-:Y:S02]  /*15c70*/  FSEL R35, R35, -INF , !P4 ;  /* 0xff80000023237808 */ /* 0x000fe40006000000 */
[----:B------:R-:W-:-:S04]  /*15c80*/  ISETP.NE.AND P4, PT, R44, RZ, PT ;  /* 0x000000ff2c00720c */ /* 0x000fc80003f85270 */
[----:B------:R-:W-:-:S04]  /*15c90*/  ISETP.GT.AND P4, PT, R54, 0x30, !P4 ;  /* 0x000000303600780c */ /* 0x000fc80006784270 */
[----:B------:R-:W-:-:S04]  /*15ca0*/  ISETP.LT.OR P4, PT, R66, 0x31, P4 ;  /* 0x000000314200780c */ /* 0x000fc80002781670 */
[----:B------:R-:W-:Y:S02]  /*15cb0*/  FSEL R37, R37, -INF , !P4 ;  /* 0xff80000025257808 */ /* 0x000fe40006000000 */
[----:B------:R-:W-:Y:S02]  /*15cc0*/  ISETP.GT.AND P4, PT, R54, RZ, !P6 ;  /* 0x000000ff3600720c */ /* 0x000fe40007784270 */
[----:B------:R-:W-:Y:S02]  /*15cd0*/  ISETP.NE.AND P6, PT, R46, RZ, PT ;  /* 0x000000ff2e00720c */ /* 0x000fe40003fc5270 */
[----:B------:R-:W-:Y:S02]  /*15ce0*/  ISETP.LT.OR P4, PT, R66, 0x1, P4 ;  /* 0x000000014200780c */ /* 0x000fe40002781670 */
[----:B------:R-:W-:Y:S02]  /*15cf0*/  ISETP.GT.AND P6, PT, R54, 0x39, !P6 ;  /* 0x000000393600780c */ /* 0x000fe400077c4270 */
[----:B------:R-:W-:-:S02]  /*15d00*/  FSEL R26, R4, -INF , !P4 ;  /* 0xff800000041a7808 */ /* 0x000fc40006000000 */
[----:B------:R-:W-:Y:S02]  /*15d10*/  FSETP.NEU.FTZ.AND P4, PT, R3, -INF , PT ;  /* 0xff8000000300780b */ /* 0x000fe40003f9d000 */
[----:B------:R-:W-:Y:S02]  /*15d20*/  FMNMX.FTZ R4, R26, R5, !PT ;  /* 0x000000051a047209 */ /* 0x000fe40007810000 */
[----:B------:R-:W-:Y:S02]  /*15d30*/  FSEL R28, R28, RZ, P4 ;  /* 0x000000ff1c1c7208 */ /* 0x000fe40002000000 */
[----:B------:R-:W-:Y:S02]  /*15d40*/  FMNMX.FTZ R4, R69, R4, !PT ;  /* 0x0000000445047209 */ /* 0x000fe40007810000 */
[----:B------:R-:W-:Y:S01]  /*15d50*/  ISETP.NE.AND P4, PT, R40, RZ, PT ;  /* 0x000000ff2800720c */ /* 0x000fe20003f85270 */
[--C-:B------:R-:W-:Y:S01]  /*15d60*/  FFMA.FTZ R81, R39, R2, -R28.reuse ;  /* 0x0000000227517223 */ /* 0x100fe2000001081c */
[----:B------:R-:W-:Y:S01]  /*15d70*/  FMNMX.FTZ R4, R27, R4, !PT ;  /* 0x000000041b047209 */ /* 0x000fe20007810000 */
[-CC-:B------:R-:W-:Y:S01]  /*15d80*/  FFMA.FTZ R196, R56, R2.reuse, -R28.reuse ;  /* 0x0000000238c47223 */ /* 0x180fe2000001081c */
[----:B------:R-:W-:Y:S01]  /*15d90*/  ISETP.GT.AND P4, PT, R54, 0x31, !P4 ;  /* 0x000000313600780c */ /* 0x000fe20006784270 */
[--C-:B------:R-:W-:Y:S01]  /*15da0*/  FFMA.FTZ R198, R41, R2, -R28.reuse ;  /* 0x0000000229c67223 */ /* 0x100fe2000001081c */
[----:B------:R-:W-:Y:S01]  /*15db0*/  FMNMX.FTZ R4, R71, R4, !PT ;  /* 0x0000000447047209 */ /* 0x000fe20007810000 */
[----:B------:R-:W-:Y:S01]  /*15dc0*/  MUFU.EX2 R81, R81 ;  /* 0x0000005100517308 */ /* 0x000fe20000000800 */
[----:B------:R-:W-:Y:S01]  /*15dd0*/  ISETP.LT.OR P4, PT, R66, 0x32, P4 ;  /* 0x000000324200780c */ /* 0x000fe20002781670 */
[--C-:B------:R-:W-:Y:S01]  /*15de0*/  FFMA.FTZ R41, R43, R2, -R28.reuse ;  /* 0x000000022b297223 */ /* 0x100fe2000001081c */
[----:B------:R-:W-:Y:S01]  /*15df0*/  FMNMX.FTZ R4, R29, R4, !PT ;  /* 0x000000041d047209 */ /* 0x000fe20007810000 */
[-CC-:B------:R-:W-:Y:S01]  /*15e00*/  FFMA.FTZ R192, R45, R2.reuse, -R28.reuse ;  /* 0x000000022dc07223 */ /* 0x180fe2000001081c */
[----:B------:R-:W-:Y:S01]  /*15e10*/  FSEL R79, R36, -INF , !P4 ;  /* 0xff800000244f7808 */ /* 0x000fe20006000000 */
[--C-:B------:R-:W-:Y:S01]  /*15e20*/  FFMA.FTZ R43, R47, R2, -R28.reuse ;  /* 0x000000022f2b7223 */ /* 0x100fe2000001081c */
[----:B------:R-:W-:Y:S01]  /*15e30*/  FMNMX.FTZ R4, R73, R4, !PT ;  /* 0x0000000449047209 */ /* 0x000fe20007810000 */
[----:B------:R-:W0:Y:S01]  /*15e40*/  MUFU.EX2 R196, R196 ;  /* 0x000000c400c47308 */ /* 0x000e220000000800 */
[----:B------:R-:W-:Y:S01]  /*15e50*/  ISETP.LT.OR P6, PT, R66, 0x3a, P6 ;  /* 0x0000003a4200780c */ /* 0x000fe200037c1670 */
[--C-:B------:R-:W-:Y:S01]  /*15e60*/  FFMA.FTZ R194, R49, R2, -R28.reuse ;  /* 0x0000000231c27223 */ /* 0x100fe2000001081c */
[----:B------:R-:W-:Y:S01]  /*15e70*/  FMNMX.FTZ R4, R31, R4, !PT ;  /* 0x000000041f047209 */ /* 0x000fe20007810000 */
[-CC-:B------:R-:W-:Y:S01]  /*15e80*/  FFMA.FTZ R45, R51, R2.reuse, -R28.reuse ;  /* 0x00000002332d7223 */ /* 0x180fe2000001081c */
[----:B------:R-:W-:Y:S01]  /*15e90*/  FSEL R39, R0, -INF , !P5 ;  /* 0xff80000000277808 */ /* 0x000fe20006800000 */
[--C-:B------:R-:W-:Y:S01]  /*15ea0*/  FFMA.FTZ R188, R53, R2, -R28.reuse ;  /* 0x0000000235bc7223 */ /* 0x100fe2000001081c */
[----:B------:R-:W-:Y:S01]  /*15eb0*/  FMNMX.FTZ R4, R75, R4, !PT ;  /* 0x000000044b047209 */ /* 0x000fe20007810000 */
[----:B------:R-:W2:Y:S01]  /*15ec0*/  MUFU.EX2 R198, R198 ;  /* 0x000000c600c67308 */ /* 0x000ea20000000800 */
[----:B------:R-:W-:Y:S01]  /*15ed0*/  FSEL R83, R38, -INF , !P6 ;  /* 0xff80000026537808 */ /* 0x000fe20007000000 */
[--C-:B------:R-:W-:Y:S01]  /*15ee0*/  FFMA.FTZ R47, R55, R2, -R28.reuse ;  /* 0x00000002372f7223 */ /* 0x100fe2000001081c */
[----:B------:R-:W-:Y:S01]  /*15ef0*/  FMNMX.FTZ R4, R33, R4, !PT ;  /* 0x0000000421047209 */ /* 0x000fe20007810000 */
[-CC-:B------:R-:W-:Y:S01]  /*15f00*/  FFMA.FTZ R190, R57, R2.reuse, -R28.reuse ;  /* 0x0000000239be7223 */ /* 0x180fe2000001081c */
[-CC-:B------:R-:W-:Y:S01]  /*15f10*/  FFMA.FTZ R49, R59, R2.reuse, -R28.reuse ;  /* 0x000000023b317223 */ /* 0x180fe2000001081c */
[--C-:B------:R-:W-:Y:S01]  /*15f20*/  FFMA.FTZ R184, R61, R2, -R28.reuse ;  /* 0x000000023db87223 */ /* 0x100fe2000001081c */
[----:B------:R-:W-:Y:S01]  /*15f30*/  FMNMX.FTZ R4, R77, R4, !PT ;  /* 0x000000044d047209 */ /* 0x000fe20007810000 */
[----:B------:R-:W3:Y:S01]  /*15f40*/  MUFU.EX2 R41, R41 ;  /* 0x0000002900297308 */ /* 0x000ee20000000800 */
[-CC-:B------:R-:W-:Y:S01]  /*15f50*/  FFMA.FTZ R51, R65, R2.reuse, -R28.reuse ;  /* 0x0000000241337223 */ /* 0x180fe2000001081c */
[--C-:B------:R-:W-:Y:S01]  /*15f60*/  FFMA.FTZ R186, R63, R2, -R28.reuse ;  /* 0x000000023fba7223 */ /* 0x100fe2000001081c */
[----:B------:R-:W-:Y:S01]  /*15f70*/  FMNMX.FTZ R4, R35, R4, !PT ;  /* 0x0000000423047209 */ /* 0x000fe20007810000 */
[----:B------:R-:W-:-:S03]  /*15f80*/  FFMA.FTZ R53, R67, R2, -R28 ;  /* 0x0000000243357223 */ /* 0x000fc6000001081c */
[----:B------:R-:W-:Y:S01]  /*15f90*/  FMNMX.FTZ R4, R37, R4, !PT ;  /* 0x0000000425047209 */ /* 0x000fe20007810000 */
[----:B------:R-:W4:Y:S03]  /*15fa0*/  MUFU.EX2 R192, R192 ;  /* 0x000000c000c07308 */ /* 0x000f260000000800 */
[----:B------:R-:W-:-:S04]  /*15fb0*/  FMNMX.FTZ R4, R79, R4, !PT ;  /* 0x000000044f047209 */ /* 0x000fc80007810000 */
[----:B------:R-:W-:Y:S01]  /*15fc0*/  FMNMX.FTZ R4, R39, R4, !PT ;  /* 0x0000000427047209 */ /* 0x000fe20007810000 */
[----:B------:R-:W5:Y:S03]  /*15fd0*/  MUFU.EX2 R43, R43 ;  /* 0x0000002b002b7308 */ /* 0x000f660000000800 */
[----:B------:R-:W-:-:S05]  /*15fe0*/  FMNMX.FTZ R4, R83, R4, !PT ;  /* 0x0000000453047209 */ /* 0x000fca0007810000 */
[----:B------:R-:W1:Y:S01]  /*15ff0*/  SHFL.BFLY PT, R85, R4, 0x2, 0x1f ;  /* 0x0c401f0004557f89 */ /* 0x000e6200000e0000 */
[----:B------:R-:W5:Y:S08]  /*16000*/  MUFU.EX2 R194, R194 ;  /* 0x000000c200c27308 */ /* 0x000f700000000800 */
[----:B------:R-:W5:Y:S08]  /*16010*/  MUFU.EX2 R45, R45 ;  /* 0x0000002d002d7308 */ /* 0x000f700000000800 */
[----:B------:R-:W-:Y:S01]  /*16020*/  MUFU.EX2 R188, R188 ;  /* 0x000000bc00bc7308 */ /* 0x000fe20000000800 */
[----:B-1----:R-:W-:-:S07]  /*16030*/  FMNMX.FTZ R85, R4, R85, !PT ;  /* 0x0000005504557209 */ /* 0x002fce0007810000 */
[----:B------:R-:W-:Y:S01]  /*16040*/  MUFU.EX2 R47, R47 ;  /* 0x0000002f002f7308 */ /* 0x000fe20000000800 */
[----:B------:R-:W1:Y:S07]  /*16050*/  SHFL.BFLY PT, R4, R85, 0x1, 0x1f ;  /* 0x0c201f0055047f89 */ /* 0x000e6e00000e0000 */
[----:B------:R-:W-:Y:S08]  /*16060*/  MUFU.EX2 R190, R190 ;  /* 0x000000be00be7308 */ /* 0x000ff00000000800 */
[----:B------:R-:W-:Y:S08]  /*16070*/  MUFU.EX2 R49, R49 ;  /* 0x0000003100317308 */ /* 0x000ff00000000800 */
[----:B------:R-:W-:Y:S01]  /*16080*/  MUFU.EX2 R184, R184 ;  /* 0x000000b800b87308 */ /* 0x000fe20000000800 */
[----:B-1----:R-:W-:-:S04]  /*16090*/  FMNMX.FTZ R4, R85, R4, !PT ;  /* 0x0000000455047209 */ /* 0x002fc80007810000 */
[C---:B------:R-:W-:Y:S01]  /*160a0*/  FSETP.NEU.FTZ.AND P4, PT, R4.reuse, -INF , PT ;  /* 0xff8000000400780b */ /* 0x040fe20003f9d000 */
[----:B------:R-:W-:Y:S02]  /*160b0*/  FMUL.FTZ R30, R4, R2 ;  /* 0x00000002041e7220 */ /* 0x000fe40000410000 */
[----:B------:R-:W-:Y:S03]  /*160c0*/  MUFU.EX2 R51, R51 ;  /* 0x0000003300337308 */ /* 0x000fe60000000800 */
[----:B------:R-:W-:-:S05]  /*160d0*/  FSEL R30, R30, RZ, P4 ;  /* 0x000000ff1e1e7208 */ /* 0x000fca0002000000 */
[----:B------:R-:W-:Y:S01]  /*160e0*/  MUFU.EX2 R186, R186 ;  /* 0x000000ba00ba7308 */ /* 0x000fe20000000800 */
[-CC-:B------:R-:W-:Y:S01]  /*160f0*/  FFMA.FTZ R197, R26, R2.reuse, -R30.reuse ;  /* 0x000000021ac57223 */ /* 0x180fe2000001081e */
[-CC-:B------:R-:W-:Y:S01]  /*16100*/  FFMA.FTZ R0, R5, R2.reuse, -R30.reuse ;  /* 0x0000000205007223 */ /* 0x180fe2000001081e */
[-CC-:B------:R-:W-:Y:S01]  /*16110*/  FFMA.FTZ R199, R69, R2.reuse, -R30.reuse ;  /* 0x0000000245c77223 */ /* 0x180fe2000001081e */
[-CC-:B------:R-:W-:Y:S01]  /*16120*/  FFMA.FTZ R26, R27, R2.reuse, -R30.reuse ;  /* 0x000000021b1a7223 */ /* 0x180fe2000001081e */
[-CC-:B------:R-:W-:Y:S01]  /*16130*/  FFMA.FTZ R193, R71, R2.reuse, -R30.reuse ;  /* 0x0000000247c17223 */ /* 0x180fe2000001081e */
[----:B0-----:R-:W-:Y:S01]  /*16140*/  FADD.FTZ R5, R196, R81 ;  /* 0x00000051c4057221 */ /* 0x001fe20000010000 */
[-CC-:B------:R-:W-:Y:S01]  /*16150*/  FFMA.FTZ R28, R29, R2.reuse, -R30.reuse ;  /* 0x000000021d1c7223 */ /* 0x180fe2000001081e */
[----:B------:R-:W-:Y:S01]  /*16160*/  MUFU.EX2 R197, R197 ;  /* 0x000000c500c57308 */ /* 0x000fe20000000800 */
[-CC-:B------:R-:W-:Y:S01]  /*16170*/  FFMA.FTZ R195, R73, R2.reuse, -R30.reuse ;  /* 0x0000000249c37223 */ /* 0x180fe2000001081e */
[----:B--2---:R-:W-:Y:S01]  /*16180*/  FADD.FTZ R36, R198, R5 ;  /* 0x00000005c6247221 */ /* 0x004fe20000010000 */
[-CC-:B------:R-:W-:Y:S01]  /*16190*/  FFMA.FTZ R32, R31, R2.reuse, -R30.reuse ;  /* 0x000000021f207223 */ /* 0x180fe2000001081e */
[-CC-:B------:R-:W-:Y:S01]  /*161a0*/  FFMA.FTZ R189, R75, R2.reuse, -R30.reuse ;  /* 0x000000024bbd7223 */ /* 0x180fe2000001081e */
[-C--:B------:R-:W-:Y:S01]  /*161b0*/  FFMA.FTZ R34, R33, R2.reuse, -R30 ;  /* 0x0000000221227223 */ /* 0x080fe2000001081e */
[----:B---3--:R-:W-:Y:S01]  /*161c0*/  FADD.FTZ R5, R41, R36 ;  /* 0x0000002429057221 */ /* 0x008fe20000010000 */
[-CC-:B------:R-:W-:Y:S01]  /*161d0*/  FFMA.FTZ R191, R77, R2.reuse, -R30.reuse ;  /* 0x000000024dbf7223 */ /* 0x180fe2000001081e */
[----:B------:R-:W0:Y:S01]  /*161e0*/  MUFU.EX2 R0, R0 ;  /* 0x0000000000007308 */ /* 0x000e220000000800 */
[-CC-:B------:R-:W-:Y:S01]  /*161f0*/  FFMA.FTZ R36, R35, R2.reuse, -R30.reuse ;  /* 0x0000000223247223 */ /* 0x180fe2000001081e */
[----:B----4-:R-:W-:Y:S01]  /*16200*/  FADD.FTZ R40, R192, R5 ;  /* 0x00000005c0287221 */ /* 0x010fe20000010000 */
[----:B------:R-:W1:Y:S01]  /*16210*/  @P2 LDC R31, c[0x0][0x44c] ;  /* 0x00011300ff1f2b82 */ /* 0x000e620000000800 */
[-CC-:B------:R-:W-:Y:S01]  /*16220*/  FFMA.FTZ R185, R37, R2.reuse, -R30.reuse ;  /* 0x0000000225b97223 */ /* 0x180fe2000001081e */
[-C--:B------:R-:W-:Y:S01]  /*16230*/  FFMA.FTZ R79, R79, R2.reuse, -R30 ;  /* 0x000000024f4f7223 */ /* 0x080fe2000001081e */
[----:B-----5:R-:W-:Y:S01]  /*16240*/  FADD.FTZ R27, R43, R40 ;  /* 0x000000282b1b7221 */ /* 0x020fe20000010000 */
[-CC-:B------:R-:W-:Y:S01]  /*16250*/  FFMA.FTZ R39, R39, R2.reuse, -R30.reuse ;  /* 0x0000000227277223 */ /* 0x180fe2000001081e */
[----:B------:R-:W2:Y:S01]  /*16260*/  MUFU.EX2 R199, R199 ;  /* 0x000000c700c77308 */ /* 0x000ea20000000800 */
[----:B------:R-:W-:Y:S01]  /*16270*/  FFMA.FTZ R83, R83, R2, -R30 ;  /* 0x0000000253537223 */ /* 0x000fe2000001081e */
[----:B------:R-:W-:Y:S01]  /*16280*/  FADD.FTZ R40, R194, R27 ;  /* 0x0000001bc2287221 */ /* 0x000fe20000010000 */
[----:B------:R-:W-:Y:S01]  /*16290*/  IMAD.MOV.U32 R29, RZ, RZ, R78 ;  /* 0x000000ffff1d7224 */ /* 0x000fe200078e004e */
[----:B------:R-:W-:-:S02]  /*162a0*/  F2FP.BF16.F32.PACK_AB R196, R81, R196 ;  /* 0x000000c451c4723e */ /* 0x000fc400000010ff */
[----:B------:R-:W-:Y:S01]  /*162b0*/  FADD.FTZ R27, R45, R40 ;  /* 0x000000282d1b7221 */ /* 0x000fe20000010000 */
[----:B------:R-:W-:Y:S01]  /*162c0*/  F2FP.BF16.F32.PACK_AB R198, R41, R198 ;  /* 0x000000c629c6723e */ /* 0x000fe200000010ff */
[----:B------:R-:W3:Y:S01]  /*162d0*/  MUFU.EX2 R26, R26 ;  /* 0x0000001a001a7308 */ /* 0x000ee20000000800 */
[----:B0-----:R-:W-:Y:S01]  /*162e0*/  FADD.FTZ R38, R197, R0 ;  /* 0x00000000c5267221 */ /* 0x001fe20000010000 */
[----:B------:R-:W-:Y:S01]  /*162f0*/  FADD.FTZ R40, R188, R27 ;  /* 0x0000001bbc287221 */ /* 0x000fe20000010000 */
[----:B------:R-:W-:Y:S02]  /*16300*/  F2FP.BF16.F32.PACK_AB R197, R0, R197 ;  /* 0x000000c500c5723e */ /* 0x000fe400000010ff */
[----:B------:R-:W-:Y:S01]  /*16310*/  F2FP.BF16.F32.PACK_AB R192, R43, R192 ;  /* 0x000000c02bc0723e */ /* 0x000fe200000010ff */
[----:B------:R-:W-:Y:S01]  /*16320*/  FADD.FTZ R27, R47, R40 ;  /* 0x000000282f1b7221 */ /* 0x000fe20000010000 */
[----:B------:R-:W-:Y:S01]  /*16330*/  F2FP.BF16.F32.PACK_AB R194, R45, R194 ;  /* 0x000000c22dc2723e */ /* 0x000fe200000010ff */
[----:B------:R-:W0:Y:S01]  /*16340*/  MUFU.EX2 R193, R193 ;  /* 0x000000c100c17308 */ /* 0x000e220000000800 */
[----:B--2---:R-:W-:Y:S01]  /*16350*/  FADD.FTZ R5, R199, R38 ;  /* 0x00000026c7057221 */ /* 0x004fe20000010000 */
[----:B------:R-:W-:Y:S01]  /*16360*/  FADD.FTZ R40, R190, R27 ;  /* 0x0000001bbe287221 */ /* 0x000fe20000010000 */
[----:B-1----:R-:W-:Y:S01]  /*16370*/  @P2 IMAD.HI.U32 R31, R78, R31, RZ ;  /* 0x0000001f4e1f2227 */ /* 0x002fe200078e00ff */
[----:B------:R-:W-:-:S03]  /*16380*/  F2FP.BF16.F32.PACK_AB R188, R47, R188 ;  /* 0x000000bc2fbc723e */ /* 0x000fc600000010ff */
[C---:B------:R-:W-:Y:S01]  /*16390*/  FADD.FTZ R27, R49.reuse, R40 ;  /* 0x00000028311b7221 */ /* 0x040fe20000010000 */
[----:B------:R-:W-:Y:S01]  /*163a0*/  F2FP.BF16.F32.PACK_AB R190, R49, R190 ;  /* 0x000000be31be723e */ /* 0x000fe200000010ff */
[----:B------:R-:W1:Y:S01]  /*163b0*/  MUFU.EX2 R28, R28 ;  /* 0x0000001c001c7308 */ /* 0x000e620000000800 */
[----:B---3--:R-:W-:Y:S01]  /*163c0*/  FADD.FTZ R38, R26, R5 ;  /* 0x000000051a267221 */ /* 0x008fe20000010000 */
[----:B------:R-:W-:Y:S01]  /*163d0*/  FADD.FTZ R40, R184, R27 ;  /* 0x0000001bb8287221 */ /* 0x000fe20000010000 */
[----:B------:R-:W-:Y:S02]  /*163e0*/  @P2 SHF.R.U32.HI R29, RZ, R42, R31 ;  /* 0x0000002aff1d2219 */ /* 0x000fe4000001161f */
[C---:B------:R-:W-:Y:S01]  /*163f0*/  F2FP.BF16.F32.PACK_AB R184, R51.reuse, R184 ;  /* 0x000000b833b8723e */ /* 0x040fe200000010ff */
[----:B------:R-:W-:Y:S01]  /*16400*/  FADD.FTZ R27, R51, R40 ;  /* 0x00000028331b7221 */ /* 0x000fe20000010000 */
[----:B------:R-:W-:Y:S01]  /*16410*/  F2FP.BF16.F32.PACK_AB R199, R26, R199 ;  /* 0x000000c71ac7723e */ /* 0x000fe200000010ff */
[----:B------:R-:W2:Y:S01]  /*16420*/  MUFU.EX2 R195, R195 ;  /* 0x000000c300c37308 */ /* 0x000ea20000000800 */
[----:B0-----:R-:W-:Y:S01]  /*16430*/  FADD.FTZ R5, R193, R38 ;  /* 0x00000026c1057221 */ /* 0x001fe20000010000 */
[----:B------:R-:W-:-:S02]  /*16440*/  IMAD.IADD R29, R154, 0x1, R29 ;  /* 0x000000019a1d7824 */ /* 0x000fc400078e021d */
[----:B------:R-:W-:Y:S02]  /*16450*/  FADD.FTZ R42, R186, R27 ;  /* 0x0000001bba2a7221 */ /* 0x000fe40000010000 */
[----:B------:R-:W-:Y:S02]  /*16460*/  IMAD.IADD R24, R29, 0x1, R24 ;  /* 0x000000011d187824 */ /* 0x000fe400078e0218 */
[----:B------:R-:W0:Y:S01]  /*16470*/  MUFU.EX2 R32, R32 ;  /* 0x0000002000207308 */ /* 0x000e220000000800 */
[C---:B-1----:R-:W-:Y:S01]  /*16480*/  FADD.FTZ R38, R28.reuse, R5 ;  /* 0x000000051c267221 */ /* 0x042fe20000010000 */
[----:B------:R-:W-:-:S06]  /*16490*/  F2FP.BF16.F32.PACK_AB R193, R28, R193 ;  /* 0x000000c11cc1723e */ /* 0x000fcc00000010ff */
        /* <DEDUP_REMOVED lines=21> */
[----:B-1----:R-:W-:-:S04]  /*165f0*/  FADD.FTZ R5, R39, R0 ;  /* 0x0000000027057221 */ /* 0x002fc80000010000 */
[C---:B--2---:R-:W-:Y:S01]  /*16600*/  FADD.FTZ R226, R38.reuse, R5 ;  /* 0x0000000526e27221 */ /* 0x044fe20000010000 */
[----:B------:R-:W-:Y:S01]  /*16610*/  F2FP.BF16.F32.PACK_AB R187, R38, R39 ;  /* 0x0000002726bb723e */ /* 0x000fe200000010ff */
[----:B------:R-:W-:Y:S02]  /*16620*/  VIADD R5, R100, 0xfffffffe ;  /* 0xfffffffe64057836 */ /* 0x000fe40000000000 */
[C---:B0-----:R-:W-:Y:S01]  /*16630*/  FADD.FTZ R227, R53.reuse, R42 ;  /* 0x0000002a35e37221 */ /* 0x041fe20000010000 */
[----:B------:R-:W-:Y:S01]  /*16640*/  F2FP.BF16.F32.PACK_AB R186, R53, R186 ;  /* 0x000000ba35ba723e */ /* 0x000fe200000010ff */
        /* <DEDUP_REMOVED lines=12> */
.L_x_1736:
[----:B------:R-:W-:-:S13]  /*16710*/  ISETP.NE.AND P4, PT, R25, 0x1, PT ;  /* 0x000000011900780c */ /* 0x000fda0003f85270 */
[----:B------:R-:W0:Y:S02]  /*16720*/  @P4 LDC.64 R26, c[0x0][0x9e8] ;  /* 0x00027a00ff1a4b82 */ /* 0x000e240000000a00 */
[----:B0-----:R-:W-:-:S05]  /*16730*/  @P4 IMAD.HI.U32 R26, R0, R26, RZ ;  /* 0x0000001a001a4227 */ /* 0x001fca00078e00ff */
[----:B------:R-:W-:-:S07]  /*16740*/  @P4 SHF.R.U32.HI R0, RZ, R27, R26 ;  /* 0x0000001bff004219 */ /* 0x000fce000001161a */
.L_x_1737:
[----:B------:R-:W-:Y:S05]  /*16750*/  BSYNC B0 ;  /* 0x0000000000007941 */ /* 0x000fea0003800000 */
.L_x_1735:
[----:B------:R-:W-:-:S05]  /*16760*/  IMAD R25, R0, R25, R25 ;  /* 0x0000001900197224 */ /* 0x000fca00078e0219 */
[----:B------:R-:W-:-:S07]  /*16770*/  VIMNMX R24, R24, R25, PT ;  /* 0x0000001918187248 */ /* 0x000fce0003fe0100 */
.L_x_1734:
[----:B------:R-:W2:Y:S01]  /*16780*/  LDL R26, [R1+0x38] ;  /* 0x00003800011a7983 */ /* 0x000ea20000100800 */
[----:B------:R-:W-:Y:S01]  /*16790*/  SHF.R.S32.HI R25, RZ, 0x1f, R24 ;  /* 0x0000001fff197819 */ /* 0x000fe20000011418 */
[----:B------:R-:W-:Y:S01]  /*167a0*/  BSSY B0, `(.L_x_1738) ;  /* 0x000033d000007945 */ /* 0x000fe20003800000 */
[----:B------:R-:W-:Y:S01]  /*167b0*/  IMAD.MOV.U32 R0, RZ, RZ, 0x3f800000 ;  /* 0x3f800000ff007424 */ /* 0x000fe200078e00ff */
[----:B------:R-:W-:Y:S02]  /*167c0*/  CS2R R150, SRZ ;  /* 0x0000000000967805 */ /* 0x000fe4000001ff00 */
        /* <DEDUP_REMOVED lines=64> */
[----:B--2---:R-:W-:Y:S02]  /*16bd0*/  VIMNMX R26, R26, R24, !PT ;  /* 0x000000181a1a7248 */ /* 0x004fe40007fe0100 */
[----:B------:R-:W-:Y:S02]  /*16be0*/  CS2R R24, SRZ ;  /* 0x0000000000187805 */ /* 0x000fe4000001ff00 */
[----:B------:R-:W-:Y:S01]  /*16bf0*/  ISETP.GE.AND P4, PT, R5, R26, PT ;  /* 0x0000001a0500720c */ /* 0x000fe20003f86270 */
[----:B------:R0:W-:Y:S02]  /*16c00*/  STL [R1+0x18], R26 ;  /* 0x0000181a01007387 */ /* 0x0001e40000100800 */
[----:B0-----:R-:W-:-:S10]  /*16c10*/  CS2R R26, SRZ ;  /* 0x00000000001a7805 */ /* 0x001fd4000001ff00 */
[----:B------:R-:W-:Y:S05]  /*16c20*/  @!P4 BRA `(.L_x_1739) ;  /* 0x0000002c00d0c947 */ /* 0x000fea0003800000 */
[----:B------:R-:W-:Y:S01]  /*16c30*/  BSSY B1, `(.L_x_1740) ;  /* 0x00002ef000017945 */ /* 0x000fe20003800000 */
[----:B------:R-:W-:Y:S02]  /*16c40*/  IMAD.MOV.U32 R0, RZ, RZ, 0x3f800000 ;  /* 0x3f800000ff007424 */ /* 0x000fe400078e00ff */
[----:B------:R-:W-:-:S07]  /*16c50*/  IMAD.MOV.U32 R151, RZ, RZ, RZ ;  /* 0x000000ffff977224 */ /* 0x000fce00078e00ff */
.L_x_1759:
[----:B------:R-:W-:-:S05]  /*16c60*/  VIADD R232, R22, 0x1 ;  /* 0x0000000116e87836 */ /* 0x000fca0000000000 */
[----:B------:R-:W-:-:S04]  /*16c70*/  ISETP.NE.AND P4, PT, R232, 0x2, PT ;  /* 0x00000002e800780c */ /* 0x000fc80003f85270 */
[----:B------:R-:W-:Y:S02]  /*16c80*/  SEL R231, RZ, 0x1, P4 ;  /* 0x00000001ffe77807 */ /* 0x000fe40002000000 */
[----:B------:R-:W-:Y:S02]  /*16c90*/  SEL R232, R232, RZ, P4 ;  /* 0x000000ffe8e87207 */ /* 0x000fe40002000000 */
[----:B------:R-:W-:Y:S01]  /*16ca0*/  LOP3.LUT R231, R218, R231, RZ, 0x3c, !PT ;  /* 0x000000e7dae77212 */ /* 0x000fe200078e3cff */
[----:B------:R-:W-:Y:S06]  /*16cb0*/  @!P0 BRA `(.L_x_1741) ;  /* 0x0000000000048947 */ /* 0x000fec0003800000 */
[----:B------:R-:W-:Y:S01]  /*16cc0*/  BPT.TRAP 0x1 ;  /* 0x000000040000795c */ /* 0x000fe20000300000 */
.L_x_1741:
[----:B------:R-:W-:Y:S01]  /*16cd0*/  IMAD R2, R232, 0x8, R16 ;  /* 0x00000008e8027824 */ /* 0x000fe200078e0210 */
[----:B------:R-:W-:-:S04]  /*16ce0*/  SHF.L.U32 R154, R231, 0x1f, RZ ;  /* 0x0000001fe79a7819 */ /* 0x000fc800000006ff */
[----:B------:R0:W1:Y:S01]  /*16cf0*/  SYNCS.PHASECHK.TRANS64.TRYWAIT P4, [R2+URZ+0x30830], R154 ;  /* 0x0308309a020075a7 */ /* 0x000062000808017f */
[----:B------:R-:W-:Y:S05]  /*16d00*/  @!P0 BRA `(.L_x_1742) ;  /* 0x0000000000048947 */ /* 0x000fea0003800000 */
[----:B------:R-:W-:Y:S01]  /*16d10*/  BPT.TRAP 0x1 ;  /* 0x000000040000795c */ /* 0x000fe20000300000 */
.L_x_1742:
[----:B------:R-:W-:Y:S01]  /*16d20*/  IMAD R153, R232, 0x800, R237 ;  /* 0x00000800e8997824 */ /* 0x000fe200078e02ed */
[----:B------:R-:W-:Y:S03]  /*16d30*/  BSSY B2, `(.L_x_1743) ;  /* 0x0000006000027945 */ /* 0x000fe60003800000 */
[C---:B------:R-:W-:Y:S02]  /*16d40*/  VIADD R158, R153.reuse, 0x2 ;  /* 0x00000002999e7836 */ /* 0x040fe40000000000 */
[----:B------:R-:W-:Y:S01]  /*16d50*/  VIADD R157, R153, 0x4 ;  /* 0x00000004999d7836 */ /* 0x000fe20000000000 */
[----:B-1----:R-:W-:Y:S06]  /*16d60*/  @P4 BRA `(.L_x_1744) ;  /* 0x0000000000084947 */ /* 0x002fec0003800000 */
[----:B------:R-:W1:Y:S02]  /*16d70*/  SYNCS.PHASECHK.TRANS64.TRYWAIT P4, [R2+URZ+0x30830], R154 ;  /* 0x0308309a020075a7 */ /* 0x000e64000808017f */
[----:B-1----:R-:W-:Y:S05]  /*16d80*/  @!P4 BRA `(.L_x_1745) ;  /* 0x000001980004c947 */ /* 0x002fea0003800000 */
.L_x_1744:
[----:B------:R-:W-:Y:S05]  /*16d90*/  BSYNC B2 ;  /* 0x0000000000027941 */ /* 0x000fea0003800000 */
.L_x_1743:
[----:B01----:R-:W-:Y:S02]  /*16da0*/  IMAD.MOV.U32 R154, RZ, RZ, R153 ;  /* 0x000000ffff9a7224 */ /* 0x003fe400078e0099 */
[-C--:B------:R-:W-:Y:S01]  /*16db0*/  FMUL.FTZ R24, R24, R152.reuse ;  /* 0x0000009818187220 */ /* 0x080fe20000410000 */
[----:B------:R-:W-:Y:S02]  /*16dc0*/  VIADD R156, R153, 0x6 ;  /* 0x00000006999c7836 */ /* 0x000fe40000000000 */
[-C--:B------:R-:W-:Y:S01]  /*16dd0*/  FMUL.FTZ R25, R25, R152.reuse ;  /* 0x0000009819197220 */ /* 0x080fe20000410000 */
[----:B------:R-:W-:Y:S01]  /*16de0*/  IMAD.MOV.U32 R155, RZ, RZ, 0x40000040 ;  /* 0x40000040ff9b7424 */ /* 0x000fe200078e00ff */
[----:B------:R-:W-:Y:S01]  /*16df0*/  R2UR UR6, R154 ;  /* 0x000000009a0672ca */ /* 0x000fe200000e0000 */
[----:B------:R-:W-:Y:S01]  /*16e00*/  IMAD.MOV.U32 R154, RZ, RZ, R158 ;  /* 0x000000ffff9a7224 */ /* 0x000fe200078e009e */
[----:B------:R-:W-:Y:S01]  /*16e10*/  R2UR UR10, R156 ;  /* 0x000000009c0a72ca */ /* 0x000fe200000e0000 */
[----:B------:R-:W-:Y:S01]  /*16e20*/  VIADD R158, R153, 0x204 ;  /* 0x00000204999e7836 */ /* 0x000fe20000000000 */
[----:B------:R-:W-:Y:S01]  /*16e30*/  R2UR UR5, R155 ;  /* 0x000000009b0572ca */ /* 0x000fe200000e0000 */
[C---:B------:R-:W-:Y:S01]  /*16e40*/  VIADD R156, R153.reuse, 0x202 ;  /* 0x00000202999c7836 */ /* 0x040fe20000000000 */
[----:B------:R-:W-:Y:S01]  /*16e50*/  R2UR UR4, R154 ;  /* 0x000000009a0472ca */ /* 0x000fe200000e0000 */
[----:B------:R-:W-:Y:S01]  /*16e60*/  IMAD.MOV.U32 R154, RZ, RZ, R157 ;  /* 0x000000ffff9a7224 */ /* 0x000fe200078e009d */
[----:B------:R-:W-:Y:S01]  /*16e70*/  R2UR UR22, R158 ;  /* 0x000000009e1672ca */ /* 0x000fe200000e0000 */
[----:B------:R-:W-:Y:S01]  /*16e80*/  IMAD.MOV.U32 R157, RZ, RZ, 0x40000040 ;  /* 0x40000040ff9d7424 */ /* 0x000fe200078e00ff */
[----:B------:R-:W-:Y:S01]  /*16e90*/  R2UR UR18, R156 ;  /* 0x000000009c1272ca */ /* 0x000fe200000e0000 */
[C---:B------:R-:W-:Y:S01]  /*16ea0*/  VIADD R158, R153.reuse, 0x400 ;  /* 0x00000400999e7836 */ /* 0x040fe20000000000 */
[----:B------:R-:W-:Y:S01]  /*16eb0*/  R2UR UR8, R154 ;  /* 0x000000009a0872ca */ /* 0x000fe200000e0000 */
[----:B------:R-:W-:Y:S01]  /*16ec0*/  VIADD R154, R153, 0x200 ;  /* 0x00000200999a7836 */ /* 0x000fe20000000000 */
[----:B------:R-:W-:Y:S01]  /*16ed0*/  R2UR UR11, R157 ;  /* 0x000000009d0b72ca */ /* 0x000fe200000e0000 */
[C---:B------:R-:W-:Y:S01]  /*16ee0*/  VIADD R156, R153.reuse, 0x402 ;  /* 0x00000402999c7836 */ /* 0x040fe20000000000 */
[----:B------:R-:W-:Y:S01]  /*16ef0*/  R2UR UR30, R158 ;  /* 0x000000009e1e72ca */ /* 0x000fe200000e0000 */
[C---:B------:R-:W-:Y:S01]  /*16f00*/  VIADD R158, R153.reuse, 0x406 ;  /* 0x00000406999e7836 */ /* 0x040fe20000000000 */
[----:B------:R-:W-:Y:S01]  /*16f10*/  R2UR UR14, R154 ;  /* 0x000000009a0e72ca */ /* 0x000fe200000e0000 */
[----:B------:R-:W-:Y:S01]  /*16f20*/  VIADD R154, R153, 0x206 ;  /* 0x00000206999a7836 */ /* 0x000fe20000000000 */
[----:B------:R-:W-:Y:S01]  /*16f30*/  MOV R228, UR10 ;  /* 0x0000000a00e47c02 */ /* 0x000fe20008000f00 */
[----:B------:R-:W-:Y:S01]  /*16f40*/  UMOV UR10, UR4 ;  /* 0x00000004000a7c82 */ /* 0x000fe20008000000 */
[----:B------:R-:W-:Y:S01]  /*16f50*/  R2UR UR7, R155 ;  /* 0x000000009b0772ca */ /* 0x000fe200000e0000 */
[----:B------:R-:W-:Y:S01]  /*16f60*/  IMAD.MOV.U32 R159, RZ, RZ, 0x40000040 ;  /* 0x40000040ff9f7424 */ /* 0x000fe200078e00ff */
[----:B------:R-:W-:Y:S01]  /*16f70*/  R2UR UR26, R154 ;  /* 0x000000009a1a72ca */ /* 0x000fe200000e0000 */
[C---:B------:R-:W-:Y:S01]  /*16f80*/  VIADD R154, R153.reuse, 0x404 ;  /* 0x00000404999a7836 */ /* 0x040fe20000000000 */
[----:B------:R-:W-:Y:S01]  /*16f90*/  R2UR UR34, R156 ;  /* 0x000000009c2272ca */ /* 0x000fe200000e0000 */
[C---:B------:R-:W-:Y:S01]  /*16fa0*/  VIADD R156, R153.reuse, 0x604 ;  /* 0x00000604999c7836 */ /* 0x040fe20000000000 */
[----:B------:R-:W-:Y:S01]  /*16fb0*/  MOV R229, UR11 ;  /* 0x0000000b00e57c02 */ /* 0x000fe20008000f00 */
[----:B------:R-:W-:Y:S01]  /*16fc0*/  UMOV UR11, UR5 ;  /* 0x00000005000b7c82 */ /* 0x000fe20008000000 */
[----:B------:R-:W-:Y:S01]  /*16fd0*/  R2UR UR38, R154 ;  /* 0x000000009a2672ca */ /* 0x000fe200000e0000 */
[C---:B------:R-:W-:Y:S01]  /*16fe0*/  VIADD R154, R153.reuse, 0x600 ;  /* 0x00000600999a7836 */ /* 0x040fe20000000000 */
[----:B------:R-:W-:Y:S01]  /*16ff0*/  R2UR UR42, R158 ;  /* 0x000000009e2a72ca */ /* 0x000fe200000e0000 */
[C---:B------:R-:W-:Y:S01]  /*17000*/  VIADD R158, R153.reuse, 0x602 ;  /* 0x00000602999e7836 */ /* 0x040fe20000000000 */
[----:B------:R-:W-:Y:S01]  /*17010*/  R2UR UR4, R6 ;  /* 0x00000000060472ca */ /* 0x000fe200000e0000 */
[-C--:B------:R-:W-:Y:S01]  /*17020*/  FMUL.FTZ R28, R28, R152.reuse ;  /* 0x000000981c1c7220 */ /* 0x080fe20000410000 */
[----:B------:R-:W-:Y:S01]  /*17030*/  R2UR UR46, R154 ;  /* 0x000000009a2e72ca */ /* 0x000fe200000e0000 */
[----:B------:R-:W-:Y:S01]  /*17040*/  VIADD R154, R153, 0x606 ;  /* 0x00000606999a7836 */ /* 0x000fe20000000000 */
[----:B------:R-:W-:Y:S01]  /*17050*/  R2UR UR5, R7 ;  /* 0x00000000070572ca */ /* 0x000fe200000e0000 */
[-C--:B------:R-:W-:Y:S01]  /*17060*/  FMUL.FTZ R29, R29, R152.reuse ;  /* 0x000000981d1d7220 */ /* 0x080fe20000410000 */
[C---:B------:R-:W-:Y:S01]  /*17070*/  R2UR UR9, R155.reuse ;  /* 0x000000009b0972ca */ /* 0x040fe200000e0000 */
[-C--:B------:R-:W-:Y:S01]  /*17080*/  FMUL.FTZ R32, R32, R152.reuse ;  /* 0x0000009820207220 */ /* 0x080fe20000410000 */
[----:B------:R-:W-:Y:S01]  /*17090*/  R2UR UR15, R155 ;  /* 0x000000009b0f72ca */ /* 0x000fe200000e0000 */
        /* <DEDUP_REMOVED lines=73> */
[----:B------:R-:W-:Y:S01]  /*17530*/  R2UR UR12, R214 ;  /* 0x00000000d60c72ca */ /* 0x000fe200000e0000 */
[----:B------:R-:W-:Y:S01]  /*17540*/  WARPGROUP.ARRIVE ;  /* 0x00000000000079c5 */ /* 0x000fe20000000000 */
[----:B------:R-:W-:Y:S01]  /*17550*/  R2UR UR13, R215 ;  /* 0x00000000d70d72ca */ /* 0x000fe200000e0000 */
[-C--:B------:R-:W-:Y:S01]  /*17560*/  FMUL.FTZ R26, R26, R0.reuse ;  /* 0x000000001a1a7220 */ /* 0x080fe20000410000 */
[----:B------:R-:W-:Y:S01]  /*17570*/  R2UR UR16, R212 ;  /* 0x00000000d41072ca */ /* 0x000fe200000e0000 */
[-C--:B------:R-:W-:Y:S01]  /*17580*/  FMUL.FTZ R27, R27, R0.reuse ;  /* 0x000000001b1b7220 */ /* 0x080fe20000410000 */
[----:B------:R-:W-:Y:S01]  /*17590*/  R2UR UR17, R213 ;  /* 0x00000000d51172ca */ /* 0x000fe200000e0000 */
[----:B------:R-:W-:Y:S01]  /*175a0*/  HGMMA.64x64x16.F32.BF16 R152, gdesc[UR4], RZ, !UPT, gsb0 ;  /* 0x00e00000049879f0 */ /* 0x000fe2000c0018ff */
[----:B------:R-:W-:Y:S01]  /*175b0*/  UMOV UR6, UR8 ;  /* 0x0000000800067c82 */ /* 0x000fe20008000000 */
[----:B------:R-:W-:Y:S01]  /*175c0*/  UMOV UR7, UR9 ;  /* 0x0000000900077c82 */ /* 0x000fe20008000000 */
        /* <DEDUP_REMOVED lines=92> */
[----:B------:R-:W-:Y:S01]  /*17b90*/  FMUL.FTZ R151, R151, R0 ;  /* 0x0000000097977220 */ /* 0x000fe20000410000 */
[----:B------:R-:W-:-:S02]  /*17ba0*/  WARPGROUP.DEPBAR.LE gsb0, 0x0 ;  /* 0x00008000000079c5 */ /* 0x000fc40000010000 */
        /* <DEDUP_REMOVED lines=44> */
.L_x_1746:
[----:B------:R-:W-:Y:S01]  /*17e70*/  SHF.L.U32 R218, R218, 0x1f, RZ ;  /* 0x0000001fdada7819 */ /* 0x000fe200000006ff */
[----:B------:R-:W-:-:S04]  /*17e80*/  IMAD R0, R22, 0x8, R16 ;  /* 0x0000000816007824 */ /* 0x000fc800078e0210 */
[----:B------:R0:W1:Y:S01]  /*17e90*/  SYNCS.PHASECHK.TRANS64.TRYWAIT P4, [R0+URZ+0x30850], R218 ;  /* 0x030850da000075a7 */ /* 0x000062000808017f */
[----:B------:R-:W-:Y:S05]  /*17ea0*/  @!P0 BRA `(.L_x_1747) ;  /* 0x0000000000048947 */ /* 0x000fea0003800000 */
[----:B------:R-:W-:Y:S01]  /*17eb0*/  BPT.TRAP 0x1 ;  /* 0x000000040000795c */ /* 0x000fe20000300000 */
.L_x_1747:
[----:B------:R-:W-:Y:S04]  /*17ec0*/  BSSY B2, `(.L_x_1748) ;  /* 0x0000004000027945 */ /* 0x000fe80003800000 */
[----:B-1----:R-:W-:Y:S05]  /*17ed0*/  @P4 BRA `(.L_x_1749) ;  /* 0x0000000000084947 */ /* 0x002fea0003800000 */
[----:B------:R-:W1:Y:S02]  /*17ee0*/  SYNCS.PHASECHK.TRANS64.TRYWAIT P4, [R0+URZ+0x30850], R218 ;  /* 0x030850da000075a7 */ /* 0x000e64000808017f */
[----:B-1----:R-:W-:Y:S05]  /*17ef0*/  @!P4 BRA `(.L_x_1750) ;  /* 0x0000018400bcc947 */ /* 0x002fea0003800000 */
.L_x_1749:
[----:B------:R-:W-:Y:S05]  /*17f00*/  BSYNC B2 ;  /* 0x0000000000027941 */ /* 0x000fea0003800000 */
.L_x_1748:
[----:B------:R-:W2:Y:S01]  /*17f10*/  LDL R228, [R1+0x8] ;  /* 0x0000080001e47983 */ /* 0x000ea20000100800 */
[----:B01----:R-:W-:Y:S02]  /*17f20*/  VIADD R218, R16, 0x400 ;  /* 0x0000040010da7836 */ /* 0x003fe40000000000 */
[----:B------:R-:W-:Y:S01]  /*17f30*/  IMAD.MOV.U32 R229, RZ, RZ, 0x40000040 ;  /* 0x40000040ffe57424 */ /* 0x000fe200078e00ff */
[----:B------:R-:W-:Y:S01]  /*17f40*/  WARPGROUP.ARRIVE ;  /* 0x00000000000079c5 */ /* 0x000fe20000000000 */
[----:B------:R-:W-:Y:S01]  /*17f50*/  ULDC UR5, c[0x0][0x9d8] ;  /* 0x0002760000057ab9 */ /* 0x000fe20000000800 */
[----:B------:R-:W-:-:S04]  /*17f60*/  SHF.R.U32.HI R218, RZ, 0x4, R218 ;  /* 0x00000004ffda7819 */ /* 0x000fc800000116da */
[----:B------:R-:W-:-:S04]  /*17f70*/  LOP3.LUT R218, R218, 0x3fff, RZ, 0xc0, !PT ;  /* 0x00003fffdada7812 */ /* 0x000fc800078ec0ff */
[----:B------:R-:W-:Y:S02]  /*17f80*/  LOP3.LUT R218, R218, 0x2000000, RZ, 0xfc, !PT ;  /* 0x02000000dada7812 */ /* 0x000fe400078efcff */
[----:B------:R-:W-:Y:S02]  /*17f90*/  R2UR UR7, R229 ;  /* 0x00000000e50772ca */ /* 0x000fe400000e0000 */
[----:B--2---:R-:W-:Y:S01]  /*17fa0*/  R2UR UR4, R228 ;  /* 0x00000000e40472ca */ /* 0x004fe200000e0000 */
[----:B------:R-:W-:Y:S02]  /*17fb0*/  IMAD R228, R22, 0x800, R218 ;  /* 0x0000080016e47824 */ /* 0x000fe400078e02da */
[----:B------:R-:W2:Y:S01]  /*17fc0*/  LDL R218, [R1+0x34] ;  /* 0x0000340001da7983 */ /* 0x000ea20000100800 */
[----:B------:R-:W-:Y:S01]  /*17fd0*/  IMAD.MOV.U32 R229, RZ, RZ, 0x40000040 ;  /* 0x40000040ffe57424 */ /* 0x000fe200078e00ff */
[----:B------:R-:W0:Y:S01]  /*17fe0*/  @P2 LDC R22, c[0x0][0x44c] ;  /* 0x00011300ff162b82 */ /* 0x000e220000000800 */
[----:B------:R-:W-:-:S13]  /*17ff0*/  R2UR UR6, R228 ;  /* 0x00000000e40672ca */ /* 0x000fda00000e0000 */
[----:B------:R-:W-:Y:S03]  /*18000*/  HGMMA.64x256x16.F32.BF16 R24, R196, gdesc[UR4].tnspB, R24, gsb0 ;  /* 0x43e00004c4187df0 */ /* 0x000fe60008001818 */
[----:B------:R-:W-:Y:S02]  /*18010*/  WARPGROUP.DEPBAR.LE gsb0, 0x0 ;  /* 0x00008000000079c5 */ /* 0x000fe40000010000 */
[----:B------:R-:W-:Y:S01]  /*18020*/  VIADD R196, R228, 0x80 ;  /* 0x00000080e4c47836 */ /* 0x000fe20000000000 */
[----:B------:R-:W2:Y:S01]  /*18030*/  LDL R199, [R1+0x14] ;  /* 0x0000140001c77983 */ /* 0x000ea20000100800 */
[----:B------:R-:W-:Y:S01]  /*18040*/  IMAD.MOV.U32 R197, RZ, RZ, 0x40000040 ;  /* 0x40000040ffc57424 */ /* 0x000fe200078e00ff */
[----:B------:R-:W-:Y:S01]  /*18050*/  WARPGROUP.ARRIVE ;  /* 0x00000000000079c5 */ /* 0x000fe20000000000 */
[----:B------:R-:W-:Y:S01]  /*18060*/  @!P1 VIADD R2, R2, 0x30840 ;  /* 0x0003084002029836 */ /* 0x000fe20000000000 */
[----:B------:R-:W-:Y:S01]  /*18070*/  R2UR UR6, R196 ;  /* 0x00000000c40672ca */ /* 0x000fe200000e0000 */
[----:B------:R-:W-:Y:S01]  /*18080*/  FMUL.FTZ R152, R152, UR5 ;  /* 0x0000000598987c20 */ /* 0x000fe20008410000 */
[----:B------:R-:W-:Y:S01]  /*18090*/  R2UR UR7, R197 ;  /* 0x00000000c50772ca */ /* 0x000fe200000e0000 */
[----:B------:R-:W-:Y:S01]  /*180a0*/  FMUL.FTZ R157, R157, UR5 ;  /* 0x000000059d9d7c20 */ /* 0x000fe20008410000 */
[----:B------:R-:W-:Y:S01]  /*180b0*/  @!P1 PRMT R2, RZ, 0x654, R2 ;  /* 0x00000654ff029816 */ /* 0x000fe20000000002 */
[----:B------:R-:W-:Y:S01]  /*180c0*/  FMUL.FTZ R160, R160, UR5 ;  /* 0x00000005a0a07c20 */ /* 0x000fe20008410000 */
[----:B------:R-:W-:Y:S01]  /*180d0*/  FMUL.FTZ R169, R169, UR5 ;  /* 0x00000005a9a97c20 */ /* 0x000fe20008410000 */
[----:B------:R-:W-:Y:S01]  /*180e0*/  FMUL.FTZ R173, R173, UR5 ;  /* 0x00000005adad7c20 */ /* 0x000fe20008410000 */
[----:B------:R-:W1:Y:S10]  /*180f0*/  MUFU.TANH R152, R152 ;  /* 0x0000009800987308 */ /* 0x000e740000002400 */
[----:B------:R-:W-:Y:S01]  /*18100*/  HGMMA.64x256x16.F32.BF16 R24, R192, gdesc[UR4].tnspB, R24, gsb0 ;  /* 0x43e00004c0187df0 */ /* 0x000fe20008001818 */
[----:B------:R-:W3:Y:S08]  /*18110*/  MUFU.TANH R157, R157 ;  /* 0x0000009d009d7308 */ /* 0x000ef00000002400 */
[----:B------:R-:W4:Y:S08]  /*18120*/  MUFU.TANH R160, R160 ;  /* 0x000000a000a07308 */ /* 0x000f300000002400 */
[----:B------:R-:W0:Y:S08]  /*18130*/  MUFU.TANH R169, R169 ;  /* 0x000000a900a97308 */ /* 0x000e300000002400 */
[----:B------:R-:W0:Y:S01]  /*18140*/  MUFU.TANH R173, R173 ;  /* 0x000000ad00ad7308 */ /* 0x000e220000002400 */
[----:B------:R-:W-:-:S02]  /*18150*/  WARPGROUP.DEPBAR.LE gsb0, 0x0 ;  /* 0x00008000000079c5 */ /* 0x000fc40000010000 */
[C---:B------:R-:W-:Y:S01]  /*18160*/  VIADD R192, R228.reuse, 0x100 ;  /* 0x00000100e4c07836 */ /* 0x040fe20000000000 */
[----:B------:R-:W-:Y:S01]  /*18170*/  WARPGROUP.ARRIVE ;  /* 0x00000000000079c5 */ /* 0x000fe20000000000 */
[----:B------:R-:W-:Y:S02]  /*18180*/  IMAD.MOV.U32 R193, RZ, RZ, 0x40000040 ;  /* 0x40000040ffc17424 */ /* 0x000fe400078e00ff */
[----:B------:R-:W-:Y:S01]  /*18190*/  VIADD R228, R228, 0x180 ;  /* 0x00000180e4e47836 */ /* 0x000fe20000000000 */
[----:B------:R-:W-:Y:S02]  /*181a0*/  R2UR UR6, R192 ;  /* 0x00000000c00672ca */ /* 0x000fe400000e0000 */
[----:B------:R-:W-:-:S13]  /*181b0*/  R2UR UR7, R193 ;  /* 0x00000000c10772ca */ /* 0x000fda00000e0000 */
[----:B------:R-:W-:Y:S01]  /*181c0*/  HGMMA.64x256x16.F32.BF16 R24, R188, gdesc[UR4].tnspB, R24, gsb0 ;  /* 0x43e00004bc187df0 */ /* 0x000fe20008001818 */
[----:B------:R-:W-:Y:S02]  /*181d0*/  R2UR UR6, R228 ;  /* 0x00000000e40672ca */ /* 0x000fe400000e0000 */
[----:B------:R-:W-:Y:S01]  /*181e0*/  R2UR UR7, R229 ;  /* 0x00000000e50772ca */ /* 0x000fe200000e0000 */
[----:B------:R-:W-:Y:S02]  /*181f0*/  WARPGROUP.DEPBAR.LE gsb0, 0x0 ;  /* 0x00008000000079c5 */ /* 0x000fe40000010000 */
[----:B------:R-:W-:Y:S01]  /*18200*/  WARPGROUP.ARRIVE ;  /* 0x00000000000079c5 */ /* 0x000fe20000000000 */
[----:B------:R-:W5:-:S15]  /*18210*/  @P2 LDC R188, c[0x0][0x450] ;  /* 0x00011400ffbc2b82 */ /* 0x000f5e0000000800 */
[----:B------:R-:W-:-:S06]  /*18220*/  NOP ;  /* 0x0000000000007918 */ /* 0x000fcc0000000000 */
[----:B------:R-:W-:Y:S03]  /*18230*/  HGMMA.64x256x16.F32.BF16 R24, R184, gdesc[UR4].tnspB, R24, gsb0 ;  /* 0x43e00004b8187df0 */ /* 0x000fe60008001818 */
[----:B------:R-:W-:Y:S02]  /*18240*/  WARPGROUP.DEPBAR.LE gsb0, 0x0 ;  /* 0x00008000000079c5 */ /* 0x000fe40000010000 */
[----:B--2---:R-:W-:Y:S02]  /*18250*/  IMAD.IADD R184, R218, 0x1, R199 ;  /* 0x00000001dab87824 */ /* 0x004fe400078e02c7 */
[----:B------:R-:W-:Y:S01]  /*18260*/  FMUL.FTZ R186, R161, UR5 ;  /* 0x00000005a1ba7c20 */ /* 0x000fe20008410000 */
[----:B------:R-:W-:Y:S01]  /*18270*/  FMUL.FTZ R161, R162, UR5 ;  /* 0x00000005a2a17c20 */ /* 0x000fe20008410000 */
[----:B------:R-:W-:Y:S01]  /*18280*/  FMUL.FTZ R187, R164, UR5 ;  /* 0x00000005a4bb7c20 */ /* 0x000fe20008410000 */
[----:B0-----:R-:W-:-:S04]  /*18290*/  @P2 IMAD.HI.U32 R185, R184, R22, RZ ;  /* 0x00000016b8b92227 */ /* 0x001fc800078e00ff */
[----:B------:R-:W-:Y:S01]  /*182a0*/  FMUL.FTZ R162, R163, UR5 ;  /* 0x00000005a3a27c20 */ /* 0x000fe20008410000 */
[----:B------:R-:W-:Y:S01]  /*182b0*/  FMUL.FTZ R164, R167, UR5 ;  /* 0x00000005a7a47c20 */ /* 0x000fe20008410000 */
[----:B------:R-:W-:Y:S01]  /*182c0*/  FMUL.FTZ R163, R166, UR5 ;  /* 0x00000005a6a37c20 */ /* 0x000fe20008410000 */
[----:B------:R-:W-:Y:S01]  /*182d0*/  IMAD.MOV.U32 R22, RZ, RZ, R184 ;  /* 0x000000ffff167224 */ /* 0x000fe200078e00b8 */
[----:B-----5:R-:W-:Y:S01]  /*182e0*/  @P2 SHF.R.U32.HI R22, RZ, R188, R185 ;  /* 0x000000bcff162219 */ /* 0x020fe200000116b9 */
[----:B------:R-:W-:Y:S01]  /*182f0*/  FMUL.FTZ R188, R165, UR5 ;  /* 0x00000005a5bc7c20 */ /* 0x000fe20008410000 */
[----:B------:R-:W-:Y:S01]  /*18300*/  FMUL.FTZ R184, R153, UR5 ;  /* 0x0000000599b87c20 */ /* 0x000fe20008410000 */
[----:B------:R-:W-:Y:S01]  /*18310*/  FMUL.FTZ R167, R168, UR5 ;  /* 0x00000005a8a77c20 */ /* 0x000fe20008410000 */
[----:B------:R-:W-:Y:S01]  /*18320*/  FMUL.FTZ R165, R170, UR5 ;  /* 0x00000005aaa57c20 */ /* 0x000fe20008410000 */
[----:B------:R-:W0:Y:S01]  /*18330*/  SHFL.IDX PT, R190, R22, RZ, 0x1c1f ;  /* 0x001c1fff16be7589 */ /* 0x000e2200000e0000 */
        /* <DEDUP_REMOVED lines=8> */
[----:B------:R2:W-:Y:S01]  /*183c0*/  @!P1 SYNCS.ARRIVE.TRANS64.RED.A1T0 RZ, [R2+URZ], RZ ;  /* 0x000000ff02ff99a7 */ /* 0x0005e2000810043f */
[----:B------:R-:W-:Y:S01]  /*183d0*/  FMUL.FTZ R155, R156, UR5 ;  /* 0x000000059c9b7c20 */ /* 0x000fe20008410000 */
[----:B------:R-:W-:Y:S01]  /*183e0*/  FMUL.FTZ R176, R177, UR5 ;  /* 0x00000005b1b07c20 */ /* 0x000fe20008410000 */
[----:B------:R-:W-:Y:S01]  /*183f0*/  FMUL.FTZ R172, R178, UR5 ;  /* 0x00000005b2ac7c20 */ /* 0x000fe20008410000 */
[----:B------:R-:W-:Y:S01]  /*18400*/  FMUL.FTZ R179, R180, UR5 ;  /* 0x00000005b4b37c20 */ /* 0x000fe20008410000 */
[----:B------:R-:W-:Y:S01]  /*18410*/  FMUL.FTZ R156, R158, UR5 ;  /* 0x000000059e9c7c20 */ /* 0x000fe20008410000 */
[----:B------:R-:W-:Y:S01]  /*18420*/  FMUL.FTZ R185, R159, UR5 ;  /* 0x000000059fb97c20 */ /* 0x000fe20008410000 */
[----:B------:R-:W-:Y:S01]  /*18430*/  FMUL.FTZ R180, R181, UR5 ;  /* 0x00000005b5b47c20 */ /* 0x000fe20008410000 */
[----:B--2---:R-:W-:-:S02]  /*18440*/  IMAD.SHL.U32 R2, R5, 0x40, RZ ;  /* 0x0000004005027824 */ /* 0x004fc400078e00ff */
[----:B------:R-:W-:Y:S01]  /*18450*/  FMUL.FTZ R177, R182, UR5 ;  /* 0x00000005b6b17c20 */ /* 0x000fe20008410000 */
[----:B------:R-:W-:Y:S01]  /*18460*/  FMUL.FTZ R178, R183, UR5 ;  /* 0x00000005b7b27c20 */ /* 0x000fe20008410000 */
[----:B------:R-:W2:Y:S01]  /*18470*/  MUFU.TANH R184, R184 ;  /* 0x000000b800b87308 */ /* 0x000ea20000002400 */
[----:B------:R-:W-:Y:S01]  /*18480*/  ULDC UR5, c[0x0][0x9e0] ;  /* 0x0002780000057ab9 */ /* 0x000fe20000000800 */
[----:B------:R-:W-:-:S04]  /*18490*/  IADD3 R183, -R230, 0x1, -R2 ;  /* 0x00000001e6b77810 */ /* 0x000fc80007ffe902 */
[----:B------:R-:W-:Y:S02]  /*184a0*/  IADD3 R183, -R219, R183, R220 ;  /* 0x000000b7dbb77210 */ /* 0x000fe40007ffe1dc */
[----:B------:R-:W1:Y:S03]  /*184b0*/  MUFU.TANH R153, R153 ;  /* 0x0000009900997308 */ /* 0x000e660000002400 */
[C---:B------:R-:W-:Y:S02]  /*184c0*/  VIADD R189, R183.reuse, UR5 ;  /* 0x00000005b7bd7c36 */ /* 0x040fe40008000000 */
[----:B------:R-:W-:Y:S02]  /*184d0*/  VIADD R183, R183, UR4 ;  /* 0x00000004b7b77c36 */ /* 0x000fe40008000000 */
[--C-:B0-----:R-:W-:Y:S01]  /*184e0*/  IMAD.IADD R182, R189, 0x1, R190.reuse ;  /* 0x00000001bdb67824 */ /* 0x101fe200078e02be */
[----:B------:R-:W0:Y:S01]  /*184f0*/  MUFU.TANH R154, R154 ;  /* 0x0000009a009a7308 */ /* 0x000e220000002400 */
[----:B------:R-:W-:-:S07]  /*18500*/  IMAD.IADD R181, R183, 0x1, R190 ;  /* 0x00000001b7b57824 */ /* 0x000fce00078e02be */
        /* <DEDUP_REMOVED lines=24> */
[----:B-1234-:R-:W-:Y:S05]  /*18690*/  @!P3 BRA `(.L_x_1751) ;  /* 0x000000000060b947 */ /* 0x01efea0003800000 */
[----:B------:R-:W-:Y:S01]  /*186a0*/  IADD3 R190, -R219, R220, R190 ;  /* 0x000000dcdbbe7210 */ /* 0x000fe20007ffe1be */
[----:B------:R-:W-:Y:S03]  /*186b0*/  BSSY B2, `(.L_x_1752) ;  /* 0x0000012000027945 */ /* 0x000fe60003800000 */
        /* <DEDUP_REMOVED lines=11> */
.L_x_1753:
[----:B------:R-:W-:Y:S02]  /*18770*/  ULDC UR4, c[0x0][0x9e4] ;  /* 0x0002790000047ab9 */ /* 0x000fe40000000800 */
[----:B------:R-:W-:-:S05]  /*18780*/  IMAD.U32 R191, RZ, RZ, UR4 ;  /* 0x00000004ffbf7e24 */ /* 0x000fca000f8e00ff */
[----:B------:R-:W-:-:S13]  /*18790*/  ISETP.NE.AND P4, PT, R191, 0x1, PT ;  /* 0x00000001bf00780c */ /* 0x000fda0003f85270 */
[----:B------:R-:W1:Y:S02]  /*187a0*/  @P4 LDC.64 R158, c[0x0][0x9e8] ;  /* 0x00027a00ff9e4b82 */ /* 0x000e640000000a00 */
[----:B-1----:R-:W-:-:S05]  /*187b0*/  @P4 IMAD.HI.U32 R158, R190, R158, RZ ;  /* 0x0000009ebe9e4227 */ /* 0x002fca00078e00ff */
[----:B------:R-:W-:-:S07]  /*187c0*/  @P4 SHF.R.U32.HI R190, RZ, R159, R158 ;  /* 0x0000009fffbe4219 */ /* 0x000fce000001169e */
.L_x_1754:
[----:B------:R-:W-:Y:S05]  /*187d0*/  BSYNC B2 ;  /* 0x0000000000027941 */ /* 0x000fea0003800000 */
.L_x_1752:
[----:B------:R-:W-:-:S04]  /*187e0*/  IMAD R190, R190, R191, -R2 ;  /* 0x000000bfbebe7224 */ /* 0x000fc800078e0a02 */
[----:B------:R-:W-:-:S05]  /*187f0*/  IMAD.IADD R190, R190, 0x1, -R230 ;  /* 0x00000001bebe7824 */ /* 0x000fca00078e0ae6 */
[----:B------:R-:W-:Y:S02]  /*18800*/  VIMNMX R181, R181, R190, !PT ;  /* 0x000000beb5b57248 */ /* 0x000fe40007fe0100 */
[----:B------:R-:W-:-:S07]  /*18810*/  VIADDMNMX R182, R190, R191, R182, PT ;  /* 0x000000bfbeb67246 */ /* 0x000fce00038001b6 */
.L_x_1751:
[----:B------:R-:W-:Y:S01]  /*18820*/  ISETP.GT.AND P4, PT, R5, -0x1, PT ;  /* 0xffffffff0500780c */ /* 0x000fe20003f84270 */
[----:B------:R-:W1:Y:S03]  /*18830*/  SHFL.IDX PT, R22, R22, 0x1, 0x1c1f ;  /* 0x003c1f0016167f89 */ /* 0x000e6600000e0000 */
[C---:B------:R-:W-:Y:S02]  /*18840*/  ISETP.GT.AND P6, PT, R181.reuse, RZ, P4 ;  /* 0x000000ffb500720c */ /* 0x040fe400027c4270 */
[----:B------:R-:W-:Y:S02]  /*18850*/  ISETP.GT.AND P5, PT, R181, 0x1, P4 ;  /* 0x00000001b500780c */ /* 0x000fe400027a4270 */
[C---:B------:R-:W-:Y:S02]  /*18860*/  ISETP.LT.OR P6, PT, R182.reuse, 0x1, P6 ;  /* 0x00000001b600780c */ /* 0x040fe400037c1670 */
[----:B------:R-:W-:-:S02]  /*18870*/  ISETP.LT.OR P5, PT, R182, 0x2, P5 ;  /* 0x00000002b600780c */ /* 0x000fc40002fa1670 */
[----:B------:R-:W-:Y:S02]  /*18880*/  FSEL R152, R152, -INF , !P6 ;  /* 0xff80000098987808 */ /* 0x000fe40007000000 */
[----:B------:R-:W-:Y:S02]  /*18890*/  FSEL R184, R184, -INF , !P5 ;  /* 0xff800000b8b87808 */ /* 0x000fe40006800000 */
[C---:B------:R-:W-:Y:S02]  /*188a0*/  ISETP.GT.AND P6, PT, R181.reuse, 0x8, P4 ;  /* 0x00000008b500780c */ /* 0x040fe400027c4270 */
[----:B------:R-:W-:Y:S02]  /*188b0*/  ISETP.GT.AND P5, PT, R181, 0x9, P4 ;  /* 0x00000009b500780c */ /* 0x000fe400027a4270 */
[C---:B------:R-:W-:Y:S02]  /*188c0*/  ISETP.LT.OR P6, PT, R182.reuse, 0x9, P6 ;  /* 0x00000009b600780c */ /* 0x040fe400037c1670 */
[----:B------:R-:W-:-:S02]  /*188d0*/  ISETP.LT.OR P5, PT, R182, 0xa, P5 ;  /* 0x0000000ab600780c */ /* 0x000fc40002fa1670 */
[----:B0-----:R-:W-:Y:S01]  /*188e0*/  FSEL R155, R155, -INF , !P6 ;  /* 0xff8000009b9b7808 */ /* 0x001fe20007000000 */
[--C-:B-1----:R-:W-:Y:S01]  /*188f0*/  IMAD.IADD R189, R189, 0x1, R22.reuse ;  /* 0x00000001bdbd7824 */ /* 0x102fe200078e0216 */
[----:B------:R-:W-:Y:S01]  /*18900*/  FSEL R157, R157, -INF , !P5 ;  /* 0xff8000009d9d7808 */ /* 0x000fe20006800000 */
[----:B------:R-:W-:Y:S01]  /*18910*/  IMAD.IADD R183, R183, 0x1, R22 ;  /* 0x00000001b7b77824 */ /* 0x000fe200078e0216 */
[C---:B------:R-:W-:Y:S02]  /*18920*/  ISETP.GT.AND P6, PT, R181.reuse, 0x10, P4 ;  /* 0x00000010b500780c */ /* 0x040fe400027c4270 */
        /* <DEDUP_REMOVED lines=34> */
[----:B------:R-:W-:Y:S01]  /*18b50*/  FSEL R180, R180, -INF , !P5 ;  /* 0xff800000b4b47808 */ /* 0x000fe20006800000 */
[----:B------:R-:W-:Y:S08]  /*18b60*/  @!P3 BRA `(.L_x_1755) ;  /* 0x000000000060b947 */ /* 0x000ff00003800000 */
        /* <DEDUP_REMOVED lines=13> */
.L_x_1757:
[----:B------:R-:W-:Y:S02]  /*18c40*/  ULDC UR4, c[0x0][0x9e4] ;  /* 0x0002790000047ab9 */ /* 0x000fe40000000800 */
[----:B------:R-:W-:-:S05]  /*18c50*/  IMAD.U32 R181, RZ, RZ, UR4 ;  /* 0x00000004ffb57e24 */ /* 0x000fca000f8e00ff */
[----:B------:R-:W-:-:S13]  /*18c60*/  ISETP.NE.AND P5, PT, R181, 0x1, PT ;  /* 0x00000001b500780c */ /* 0x000fda0003fa5270 */
[----:B------:R-:W0:Y:S02]  /*18c70*/  @P5 LDC.64 R158, c[0x0][0x9e8] ;  /* 0x00027a00ff9e5b82 */ /* 0x000e240000000a00 */
[----:B0-----:R-:W-:-:S05]  /*18c80*/  @P5 IMAD.HI.U32 R158, R22, R158, RZ ;  /* 0x0000009e169e5227 */ /* 0x001fca00078e00ff */
[----:B------:R-:W-:-:S07]  /*18c90*/  @P5 SHF.R.U32.HI R22, RZ, R159, R158 ;  /* 0x0000009fff165219 */ /* 0x000fce000001169e */
.L_x_1758:
[----:B------:R-:W-:Y:S05]  /*18ca0*/  BSYNC B2 ;  /* 0x0000000000027941 */ /* 0x000fea0003800000 */
.L_x_1756:
[----:B------:R-:W-:-:S04]  /*18cb0*/  IMAD R2, R22, R181, -R2 ;  /* 0x000000b516027224 */ /* 0x000fc800078e0a02 */
[----:B------:R-:W-:-:S05]  /*18cc0*/  IMAD.IADD R2, R2, 0x1, -R230 ;  /* 0x0000000102027824 */ /* 0x000fca00078e0ae6 */
[----:B------:R-:W-:Y:S02]  /*18cd0*/  VIMNMX R183, R183, R2, !PT ;  /* 0x00000002b7b77248 */ /* 0x000fe40007fe0100 */
[----:B------:R-:W-:-:S07]  /*18ce0*/  VIADDMNMX R189, R2, R181, R189, PT ;  /* 0x000000b502bd7246 */ /* 0x000fce00038001bd */
.L_x_1755:
[----:B------:R-:W-:Y:S01]  /*18cf0*/  @!P1 VIADD R0, R0, 0x30860 ;  /* 0x0003086000009836 */ /* 0x000fe20000000000 */
[----:B------:R-:W2:Y:S01]  /*18d00*/  LDL R181, [R1+0x18] ;  /* 0x0000180001b57983 */ /* 0x000ea20000100800 */
[----:B------:R-:W-:Y:S01]  /*18d10*/  ISETP.GT.AND P5, PT, R183, 0x1, P4 ;  /* 0x00000001b700780c */ /* 0x000fe200027a4270 */
[----:B------:R-:W-:Y:S01]  /*18d20*/  ULDC UR4, c[0x0][0x988] ;  /* 0x0002620000047ab9 */ /* 0x000fe20000000800 */
[----:B------:R-:W-:Y:S01]  /*18d30*/  IMAD.MOV.U32 R218, RZ, RZ, R231 ;  /* 0x000000ffffda7224 */ /* 0x000fe200078e00e7 */
[----:B------:R-:W-:Y:S02]  /*18d40*/  @!P1 PRMT R0, RZ, 0x654, R0 ;  /* 0x00000654ff009816 */ /* 0x000fe40000000000 */
[----:B------:R-:W-:Y:S02]  /*18d50*/  ISETP.LT.OR P5, PT, R189, 0x2, P5 ;  /* 0x00000002bd00780c */ /* 0x000fe40002fa1670 */
[----:B------:R0:W-:Y:S02]  /*18d60*/  @!P1 SYNCS.ARRIVE.TRANS64.RED.A1T0 RZ, [R0+URZ], RZ ;  /* 0x000000ff00ff99a7 */ /* 0x0001e4000810043f */
[----:B------:R-:W-:-:S02]  /*18d70*/  FSEL R154, R154, -INF , !P5 ;  /* 0xff8000009a9a7808 */ /* 0x000fc40006800000 */
[----:B------:R-:W-:Y:S02]  /*18d80*/  ISETP.GT.AND P5, PT, R183, 0x9, P4 ;  /* 0x00000009b700780c */ /* 0x000fe400027a4270 */
[----:B0-----:R-:W-:Y:S02]  /*18d90*/  FMNMX.FTZ R0, R152, R3, !PT ;  /* 0x0000000398007209 */ /* 0x001fe40007810000 */
[----:B------:R-:W-:Y:S02]  /*18da0*/  ISETP.LT.OR P5, PT, R189, 0xa, P5 ;  /* 0x0000000abd00780c */ /* 0x000fe40002fa1670 */
[----:B------:R-:W-:Y:S02]  /*18db0*/  FMNMX.FTZ R0, R184, R0, !PT ;  /* 0x00000000b8007209 */ /* 0x000fe40007810000 */
[----:B------:R-:W-:Y:S02]  /*18dc0*/  FSEL R185, R185, -INF , !P5 ;  /* 0xff800000b9b97808 */ /* 0x000fe40006800000 */
[----:B------:R-:W-:-:S02]  /*18dd0*/  FMNMX.FTZ R0, R155, R0, !PT ;  /* 0x000000009b007209 */ /* 0x000fc40007810000 */
[----:B------:R-:W-:Y:S02]  /*18de0*/  ISETP.GT.AND P5, PT, R183, 0x11, P4 ;  /* 0x00000011b700780c */ /* 0x000fe400027a4270 */
[----:B------:R-:W-:Y:S02]  /*18df0*/  FMNMX.FTZ R0, R157, R0, !PT ;  /* 0x000000009d007209 */ /* 0x000fe40007810000 */
        /* <DEDUP_REMOVED lines=22> */
[----:B------:R-:W-:Y:S02]  /*18f60*/  ISETP.GT.AND P5, PT, R183, RZ, P4 ;  /* 0x000000ffb700720c */ /* 0x000fe400027a4270 */
[----:B------:R-:W-:Y:S02]  /*18f70*/  FMNMX.FTZ R0, R180, R0, !PT ;  /* 0x00000000b4007209 */ /* 0x000fe40007810000 */
[----:B------:R-:W-:-:S03]  /*18f80*/  ISETP.LT.OR P5, PT, R189, 0x1, P5 ;  /* 0x00000001bd00780c */ /* 0x000fc60002fa1670 */
[----:B------:R-:W0:Y:S01]  /*18f90*/  SHFL.BFLY PT, R2, R0, 0x2, 0x1f ;  /* 0x0c401f0000027f89 */ /* 0x000e2200000e0000 */
[----:B------:R-:W-:Y:S02]  /*18fa0*/  FSEL R153, R153, -INF , !P5 ;  /* 0xff80000099997808 */ /* 0x000fe40006800000 */
[----:B------:R-:W-:Y:S02]  /*18fb0*/  ISETP.GT.AND P5, PT, R183, 0x38, P4 ;  /* 0x00000038b700780c */ /* 0x000fe400027a4270 */
[----:B------:R-:W-:Y:S02]  /*18fc0*/  FMNMX.FTZ R22, R153, R4, !PT ;  /* 0x0000000499167209 */ /* 0x000fe40007810000 */
[----:B------:R-:W-:Y:S02]  /*18fd0*/  ISETP.LT.OR P5, PT, R189, 0x39, P5 ;  /* 0x00000039bd00780c */ /* 0x000fe40002fa1670 */
[----:B------:R-:W-:Y:S02]  /*18fe0*/  FMNMX.FTZ R22, R154, R22, !PT ;  /* 0x000000169a167209 */ /* 0x000fe40007810000 */
[----:B------:R-:W-:-:S02]  /*18ff0*/  FSEL R177, R177, -INF , !P5 ;  /* 0xff800000b1b17808 */ /* 0x000fc40006800000 */
[----:B0-----:R-:W-:-:S05]  /*19000*/  FMNMX.FTZ R2, R0, R2, !PT ;  /* 0x0000000200027209 */ /* 0x001fca0007810000 */
[----:B------:R-:W0:Y:S02]  /*19010*/  SHFL.BFLY PT, R158, R2, 0x1, 0x1f ;  /* 0x0c201f00029e7f89 */ /* 0x000e2400000e0000 */
[----:B0-----:R-:W-:Y:S01]  /*19020*/  FMNMX.FTZ R158, R2, R158, !PT ;  /* 0x0000009e029e7209 */ /* 0x001fe20007810000 */
[----:B------:R-:W-:-:S03]  /*19030*/  IMAD.U32 R2, RZ, RZ, UR4 ;  /* 0x00000004ff027e24 */ /* 0x000fc6000f8e00ff */
[----:B------:R-:W-:-:S04]  /*19040*/  FSETP.NEU.FTZ.AND P6, PT, R158, -INF , PT ;  /* 0xff8000009e00780b */ /* 0x000fc80003fdd000 */
[----:B------:R-:W-:-:S05]  /*19050*/  FSEL R0, R158, RZ, P6 ;  /* 0x000000ff9e007208 */ /* 0x000fca0003000000 */
[----:B------:R-:W-:Y:S01]  /*19060*/  FADD.FTZ R3, -R0, R3 ;  /* 0x0000000300037221 */ /* 0x000fe20000010100 */
[----:B------:R-:W-:-:S05]  /*19070*/  FMUL.FTZ R0, R158, R2 ;  /* 0x000000029e007220 */ /* 0x000fca0000410000 */
[----:B------:R-:W-:Y:S02]  /*19080*/  FSEL R0, R0, RZ, P6 ;  /* 0x000000ff00007208 */ /* 0x000fe40003000000 */
[----:B------:R-:W-:-:S03]  /*19090*/  ISETP.GT.AND P6, PT, R183, 0x8, P4 ;  /* 0x00000008b700780c */ /* 0x000fc600027c4270 */
[-CC-:B------:R-:W-:Y:S01]  /*190a0*/  FFMA.FTZ R152, R152, R2.reuse, -R0.reuse ;  /* 0x0000000298987223 */ /* 0x180fe20000010800 */
[----:B------:R-:W-:Y:S01]  /*190b0*/  ISETP.LT.OR P6, PT, R189, 0x9, P6 ;  /* 0x00000009bd00780c */ /* 0x000fe200037c1670 */
[-CC-:B------:R-:W-:Y:S01]  /*190c0*/  FFMA.FTZ R184, R184, R2.reuse, -R0.reuse ;  /* 0x00000002b8b87223 */ /* 0x180fe20000010800 */
[-CC-:B------:R-:W-:Y:S01]  /*190d0*/  FFMA.FTZ R155, R155, R2.reuse, -R0.reuse ;  /* 0x000000029b9b7223 */ /* 0x180fe20000010800 */
[----:B------:R0:W-:Y:S01]  /*190e0*/  MUFU.EX2 R196, R152 ;  /* 0x0000009800c47308 */ /* 0x0001e20000000800 */
[----:B------:R-:W-:Y:S01]  /*190f0*/  FSEL R156, R156, -INF , !P6 ;  /* 0xff8000009c9c7808 */ /* 0x000fe20007000000 */
[-CC-:B------:R-:W-:Y:S01]  /*19100*/  FFMA.FTZ R157, R157, R2.reuse, -R0.reuse ;  /* 0x000000029d9d7223 */ /* 0x180fe20000010800 */
[----:B------:R-:W-:Y:S01]  /*19110*/  ISETP.GT.AND P6, PT, R183, 0x10, P4 ;  /* 0x00000010b700780c */ /* 0x000fe200027c4270 */
[--C-:B------:R-:W-:Y:S01]  /*19120*/  FFMA.FTZ R160, R160, R2, -R0.reuse ;  /* 0x00000002a0a07223 */ /* 0x100fe20000010800 */
[----:B------:R-:W-:Y:S01]  /*19130*/  FMNMX.FTZ R22, R156, R22, !PT ;  /* 0x000000169c167209 */ /* 0x000fe20007810000 */
[--C-:B------:R-:W-:Y:S01]  /*19140*/  FFMA.FTZ R186, R186, R2, -R0.reuse ;  /* 0x00000002baba7223 */ /* 0x100fe20000010800 */
[----:B------:R-:W-:Y:S01]  /*19150*/  ISETP.LT.OR P6, PT, R189, 0x11, P6 ;  /* 0x00000011bd00780c */ /* 0x000fe200037c1670 */
[----:B------:R-:W-:Y:S01]  /*19160*/  MUFU.EX2 R184, R184 ;  /* 0x000000b800b87308 */ /* 0x000fe20000000800 */
[----:B------:R-:W-:Y:S01]  /*19170*/  FMNMX.FTZ R22, R185, R22, !PT ;  /* 0x00000016b9167209 */ /* 0x000fe20007810000 */
[-C--:B0-----:R-:W-:Y:S01]  /*19180*/  FMUL.FTZ R152, R3, R2.reuse ;  /* 0x0000000203987220 */ /* 0x081fe20000410000 */
[----:B------:R-:W-:Y:S01]  /*19190*/  FSEL R161, R161, -INF , !P6 ;  /* 0xff800000a1a17808 */ /* 0x000fe20007000000 */
[-CC-:B------:R-:W-:Y:S01]  /*191a0*/  FFMA.FTZ R187, R187, R2.reuse, -R0.reuse ;  /* 0x00000002bbbb7223 */ /* 0x180fe20000010800 */
[----:B------:R-:W-:Y:S01]  /*191b0*/  ISETP.GT.AND P6, PT, R183, 0x18, P4 ;  /* 0x00000018b700780c */ /* 0x000fe200027c4270 */
        /* <DEDUP_REMOVED lines=8> */
[-CC-:B------:R-:W-:Y:S01]  /*19240*/  FFMA.FTZ R171, R171, R2.reuse, -R0.reuse ;  /* 0x00000002abab7223 */ /* 0x180fe20000010800 */
[----:B------:R-:W-:Y:S01]  /*19250*/  ISETP.GT.AND P6, PT, R183, 0x20, P4 ;  /* 0x00000020b700780c */ /* 0x000fe200027c4270 */
[--C-:B------:R-:W-:Y:S01]  /*19260*/  FFMA.FTZ R173, R173, R2, -R0.reuse ;  /* 0x00000002adad7223 */ /* 0x100fe20000010800 */
[----:B------:R-:W-:Y:S01]  /*19270*/  FMNMX.FTZ R22, R163, R22, !PT ;  /* 0x00000016a3167209 */ /* 0x000fe20007810000 */
[-CC-:B------:R-:W-:Y:S01]  /*19280*/  FFMA.FTZ R175, R175, R2.reuse, -R0.reuse ;  /* 0x00000002afaf7223 */ /* 0x180fe20000010800 */
[----:B------:R-:W-:Y:S01]  /*19290*/  ISETP.LT.OR P6, PT, R189, 0x21, P6 ;  /* 0x00000021bd00780c */ /* 0x000fe200037c1670 */
[--C-:B------:R-:W-:Y:S01]  /*192a0*/  FFMA.FTZ R176, R176, R2, -R0.reuse ;  /* 0x00000002b0b07223 */ /* 0x100fe20000010800 */
[----:B------:R-:W-:Y:S01]  /*192b0*/  FMNMX.FTZ R22, R164, R22, !PT ;  /* 0x00000016a4167209 */ /* 0x000fe20007810000 */
[-CC-:B------:R-:W-:Y:S01]  /*192c0*/  FFMA.FTZ R179, R179, R2.reuse, -R0.reuse ;  /* 0x00000002b3b37223 */ /* 0x180fe20000010800 */
[----:B------:R-:W-:Y:S01]  /*192d0*/  FSEL R165, R165, -INF , !P6 ;  /* 0xff800000a5a57808 */ /* 0x000fe20007000000 */
[----:B------:R-:W-:Y:S01]  /*192e0*/  MUFU.EX2 R198, R155 ;  /* 0x0000009b00c67308 */ /* 0x000fe20000000800 */
[----:B------:R-:W-:Y:S01]  /*192f0*/  ISETP.GT.AND P6, PT, R183, 0x28, P4 ;  /* 0x00000028b700780c */ /* 0x000fe200027c4270 */
[----:B------:R-:W-:Y:S01]  /*19300*/  FFMA.FTZ R0, R180, R2, -R0 ;  /* 0x00000002b4007223 */ /* 0x000fe20000010800 */
[----:B------:R-:W-:-:S02]  /*19310*/  FMNMX.FTZ R22, R165, R22, !PT ;  /* 0x00000016a5167209 */ /* 0x000fc40007810000 */
[----:B------:R-:W-:Y:S02]  /*19320*/  ISETP.LT.OR P6, PT, R189, 0x29, P6 ;  /* 0x00000029bd00780c */ /* 0x000fe400037c1670 */
[----:B------:R-:W-:Y:S01]  /*19330*/  FMNMX.FTZ R22, R166, R22, !PT ;  /* 0x00000016a6167209 */ /* 0x000fe20007810000 */
[----:B------:R-:W-:Y:S01]  /*19340*/  MUFU.EX2 R157, R157 ;  /* 0x0000009d009d7308 */ /* 0x000fe20000000800 */
[----:B------:R-:W-:Y:S02]  /*19350*/  FSEL R168, R168, -INF , !P6 ;  /* 0xff800000a8a87808 */ /* 0x000fe40007000000 */
[----:B------:R-:W-:Y:S02]  /*19360*/  ISETP.GT.AND P6, PT, R183, 0x30, P4 ;  /* 0x00000030b700780c */ /* 0x000fe400027c4270 */
[----:B------:R-:W-:Y:S02]  /*19370*/  FMNMX.FTZ R22, R168, R22, !PT ;  /* 0x00000016a8167209 */ /* 0x000fe40007810000 */
[----:B------:R-:W-:Y:S01]  /*19380*/  ISETP.LT.OR P6, PT, R189, 0x31, P6 ;  /* 0x00000031bd00780c */ /* 0x000fe200037c1670 */
[----:B------:R-:W-:Y:S01]  /*19390*/  MUFU.EX2 R160, R160 ;  /* 0x000000a000a07308 */ /* 0x000fe20000000800 */
[----:B------:R-:W-:-:S02]  /*193a0*/  FMNMX.FTZ R22, R170, R22, !PT ;  /* 0x00000016aa167209 */ /* 0x000fc40007810000 */
[----:B------:R-:W-:Y:S02]  /*193b0*/  FSEL R172, R172, -INF , !P6 ;  /* 0xff800000acac7808 */ /* 0x000fe40007000000 */
[C---:B------:R-:W-:Y:S02]  /*193c0*/  ISETP.GT.AND P6, PT, R183.reuse, 0x31, P4 ;  /* 0x00000031b700780c */ /* 0x040fe400027c4270 */
[----:B------:R-:W-:Y:S01]  /*193d0*/  ISETP.GT.AND P4, PT, R183, 0x39, P4 ;  /* 0x00000039b700780c */ /* 0x000fe20002784270 */
[----:B------:R-:W0:Y:S01]  /*193e0*/  MUFU.EX2 R186, R186 ;  /* 0x000000ba00ba7308 */ /* 0x000e220000000800 */
[----:B------:R-:W-:Y:S02]  /*193f0*/  ISETP.LT.OR P6, PT, R189, 0x32, P6 ;  /* 0x00000032bd00780c */ /* 0x000fe400037c1670 */
[----:B------:R-:W-:Y:S02]  /*19400*/  FMNMX.FTZ R22, R172, R22, !PT ;  /* 0x00000016ac167209 */ /* 0x000fe40007810000 */
[----:B------:R-:W-:-:S02]  /*19410*/  FSEL R174, R174, -INF , !P6 ;  /* 0xff800000aeae7808 */ /* 0x000fc40007000000 */
[----:B------:R-:W-:Y:S01]  /*19420*/  ISETP.LT.OR P4, PT, R189, 0x3a, P4 ;  /* 0x0000003abd00780c */ /* 0x000fe20002781670 */
[----:B------:R-:W-:Y:S01]  /*19430*/  MUFU.EX2 R187, R187 ;  /* 0x000000bb00bb7308 */ /* 0x000fe20000000800 */
[----:B------:R-:W-:Y:S02]  /*19440*/  FMNMX.FTZ R22, R174, R22, !PT ;  /* 0x00000016ae167209 */ /* 0x000fe40007810000 */
[----:B------:R-:W-:Y:S02]  /*19450*/  FSEL R178, R178, -INF , !P4 ;  /* 0xff800000b2b27808 */ /* 0x000fe40006000000 */
[----:B------:R-:W-:-:S03]  /*19460*/  FMNMX.FTZ R22, R177, R22, !PT ;  /* 0x00000016b1167209 */ /* 0x000fc60007810000 */
[----:B------:R-:W1:Y:S01]  /*19470*/  MUFU.EX2 R188, R188 ;  /* 0x000000bc00bc7308 */ /* 0x000e620000000800 */
[----:B------:R-:W-:Y:S02]  /*19480*/  FMNMX.FTZ R159, R178, R22, !PT ;  /* 0x00000016b29f7209 */ /* 0x000fe40007810000 */
[----:B0-----:R-:W-:-:S03]  /*19490*/  F2FP.BF16.F32.PACK_AB R192, R186, R160 ;  /* 0x000000a0bac0723e */ /* 0x001fc600000010ff */
[----:B------:R-:W0:Y:S02]  /*194a0*/  SHFL.BFLY PT, R22, R159, 0x2, 0x1f ;  /* 0x0c401f009f167f89 */ /* 0x000e2400000e0000 */
[----:B------:R-:W-:Y:S08]  /*194b0*/  MUFU.EX2 R167, R167 ;  /* 0x000000a700a77308 */ /* 0x000ff00000000800 */
[----:B------:R-:W-:Y:S01]  /*194c0*/  MUFU.EX2 R169, R169 ;  /* 0x000000a900a97308 */ /* 0x000fe20000000800 */
[----:B-1----:R-:W-:-:S07]  /*194d0*/  F2FP.BF16.F32.PACK_AB R194, R188, R187 ;  /* 0x000000bbbcc2723e */ /* 0x002fce00000010ff */
[----:B------:R-:W-:Y:S01]  /*194e0*/  MUFU.EX2 R171, R171 ;  /* 0x000000ab00ab7308 */ /* 0x000fe20000000800 */
[----:B0-----:R-:W-:-:S07]  /*194f0*/  FMNMX.FTZ R159, R159, R22, !PT ;  /* 0x000000169f9f7209 */ /* 0x001fce0007810000 */
[----:B------:R-:W0:Y:S01]  /*19500*/  MUFU.EX2 R173, R173 ;  /* 0x000000ad00ad7308 */ /* 0x000e220000000800 */
[----:B------:R-:W1:Y:S07]  /*19510*/  SHFL.BFLY PT, R22, R159, 0x1, 0x1f ;  /* 0x0c201f009f167f89 */ /* 0x000e6e00000e0000 */
[----:B------:R-:W-:Y:S08]  /*19520*/  MUFU.EX2 R175, R175 ;  /* 0x000000af00af7308 */ /* 0x000ff00000000800 */
[----:B------:R-:W-:Y:S01]  /*19530*/  MUFU.EX2 R176, R176 ;  /* 0x000000b000b07308 */ /* 0x000fe20000000800 */
[----:B0-----:R-:W-:-:S07]  /*19540*/  F2FP.BF16.F32.PACK_AB R190, R173, R171 ;  /* 0x000000abadbe723e */ /* 0x001fce00000010ff */
[----:B------:R-:W-:Y:S01]  /*19550*/  MUFU.EX2 R179, R179 ;  /* 0x000000b300b37308 */ /* 0x000fe20000000800 */
[----:B-1----:R-:W-:-:S04]  /*19560*/  FMNMX.FTZ R155, R159, R22, !PT ;  /* 0x000000169f9b7209 */ /* 0x002fc80007810000 */
[----:B------:R-:W-:-:S03]  /*19570*/  FSETP.NEU.FTZ.AND P4, PT, R155, -INF , PT ;  /* 0xff8000009b00780b */ /* 0x000fc60003f9d000 */
[----:B------:R0:W1:Y:S02]  /*19580*/  MUFU.EX2 R22, R0 ;  /* 0x0000000000167308 */ /* 0x0000640000000800 */
[----:B0-----:R-:W-:-:S05]  /*19590*/  FMUL.FTZ R0, R155, R2 ;  /* 0x000000029b007220 */ /* 0x001fca0000410000 */
[----:B------:R-:W-:Y:S01]  /*195a0*/  FSEL R3, R0, RZ, P4 ;  /* 0x000000ff00037208 */ /* 0x000fe20002000000 */
[----:B------:R-:W-:Y:S01]  /*195b0*/  FFMA.FTZ R0, R152, R227, R196 ;  /* 0x000000e398007223 */ /* 0x000fe200000100c4 */
[----:B------:R-:W-:-:S03]  /*195c0*/  F2FP.BF16.F32.PACK_AB R196, R184, R196 ;  /* 0x000000c4b8c4723e */ /* 0x000fc600000010ff */
[----:B------:R-:W-:Y:S01]  /*195d0*/  FADD.FTZ R0, R184, R0 ;  /* 0x00000000b8007221 */ /* 0x000fe20000010000 */
[-CC-:B------:R-:W-:Y:S01]  /*195e0*/  FFMA.FTZ R153, R153, R2.reuse, -R3.reuse ;  /* 0x0000000299997223 */ /* 0x180fe20000010803 */
[-CC-:B------:R-:W-:Y:S01]  /*195f0*/  FFMA.FTZ R154, R154, R2.reuse, -R3.reuse ;  /* 0x000000029a9a7223 */ /* 0x180fe20000010803 */
[--C-:B------:R-:W-:Y:S01]  /*19600*/  FFMA.FTZ R156, R156, R2, -R3.reuse ;  /* 0x000000029c9c7223 */ /* 0x100fe20000010803 */
[----:B------:R-:W-:Y:S01]  /*19610*/  FADD.FTZ R0, R198, R0 ;  /* 0x00000000c6007221 */ /* 0x000fe20000010000 */
[----:B------:R-:W-:Y:S01]  /*19620*/  F2FP.BF16.F32.PACK_AB R198, R157, R198 ;  /* 0x000000c69dc6723e */ /* 0x000fe200000010ff */
[-CC-:B------:R-:W-:Y:S01]  /*19630*/  FFMA.FTZ R185, R185, R2.reuse, -R3.reuse ;  /* 0x00000002b9b97223 */ /* 0x180fe20000010803 */
[----:B------:R-:W-:Y:S01]  /*19640*/  MUFU.EX2 R153, R153 ;  /* 0x0000009900997308 */ /* 0x000fe20000000800 */
[----:B------:R-:W-:Y:S01]  /*19650*/  FADD.FTZ R0, R157, R0 ;  /* 0x000000009d007221 */ /* 0x000fe20000010000 */
[----:B------:R-:W-:Y:S01]  /*19660*/  FSEL R157, R155, RZ, P4 ;  /* 0x000000ff9b9d7208 */ /* 0x000fe20002000000 */
[-CC-:B------:R-:W-:Y:S01]  /*19670*/  FFMA.FTZ R161, R161, R2.reuse, -R3.reuse ;  /* 0x00000002a1a17223 */ /* 0x180fe20000010803 */
[-CC-:B------:R-:W-:Y:S01]  /*19680*/  FFMA.FTZ R162, R162, R2.reuse, -R3.reuse ;  /* 0x00000002a2a27223 */ /* 0x180fe20000010803 */
[----:B------:R-:W-:Y:S01]  /*19690*/  FADD.FTZ R0, R160, R0 ;  /* 0x00000000a0007221 */ /* 0x000fe20000010000 */
[-CC-:B------:R-:W-:Y:S01]  /*196a0*/  FFMA.FTZ R163, R163, R2.reuse, -R3.reuse ;  /* 0x00000002a3a37223 */ /* 0x180fe20000010803 */
[----:B------:R-:W-:Y:S01]  /*196b0*/  FADD.FTZ R157, -R157, R4 ;  /* 0x000000049d9d7221 */ /* 0x000fe20000010100 */
[----:B------:R-:W-:Y:S01]  /*196c0*/  MUFU.EX2 R154, R154 ;  /* 0x0000009a009a7308 */ /* 0x000fe20000000800 */
[----:B------:R-:W-:Y:S01]  /*196d0*/  FADD.FTZ R0, R186, R0 ;  /* 0x00000000ba007221 */ /* 0x000fe20000010000 */
[-CC-:B------:R-:W-:Y:S01]  /*196e0*/  FFMA.FTZ R164, R164, R2.reuse, -R3.reuse ;  /* 0x00000002a4a47223 */ /* 0x180fe20000010803 */
[-C--:B------:R-:W-:Y:S01]  /*196f0*/  FMUL.FTZ R157, R157, R2.reuse ;  /* 0x000000029d9d7220 */ /* 0x080fe20000410000 */
[-CC-:B------:R-:W-:Y:S01]  /*19700*/  FFMA.FTZ R165, R165, R2.reuse, -R3.reuse ;  /* 0x00000002a5a57223 */ /* 0x180fe20000010803 */
[----:B------:R-:W-:Y:S01]  /*19710*/  FADD.FTZ R4, R187, R0 ;  /* 0x00000000bb047221 */ /* 0x000fe20000010000 */
[-CC-:B------:R-:W-:Y:S01]  /*19720*/  FFMA.FTZ R166, R166, R2.reuse, -R3.reuse ;  /* 0x00000002a6a67223 */ /* 0x180fe20000010803 */
[-CC-:B------:R-:W-:Y:S01]  /*19730*/  FFMA.FTZ R168, R168, R2.reuse, -R3.reuse ;  /* 0x00000002a8a87223 */ /* 0x180fe20000010803 */
[----:B------:R-:W0:Y:S01]  /*19740*/  MUFU.EX2 R0, R157 ;  /* 0x0000009d00007308 */ /* 0x000e220000000800 */
[-CC-:B------:R-:W-:Y:S01]  /*19750*/  FFMA.FTZ R170, R170, R2.reuse, -R3.reuse ;  /* 0x00000002aaaa7223 */ /* 0x180fe20000010803 */
[-CC-:B------:R-:W-:Y:S01]  /*19760*/  FFMA.FTZ R172, R172, R2.reuse, -R3.reuse ;  /* 0x00000002acac7223 */ /* 0x180fe20000010803 */
[----:B------:R-:W-:Y:S01]  /*19770*/  FADD.FTZ R4, R188, R4 ;  /* 0x00000004bc047221 */ /* 0x000fe20000010000 */
[-CC-:B------:R-:W-:Y:S01]  /*19780*/  FFMA.FTZ R174, R174, R2.reuse, -R3.reuse ;  /* 0x00000002aeae7223 */ /* 0x180fe20000010803 */
[-CC-:B------:R-:W-:Y:S01]  /*19790*/  FFMA.FTZ R177, R177, R2.reuse, -R3.reuse ;  /* 0x00000002b1b17223 */ /* 0x180fe20000010803 */
[----:B------:R-:W-:Y:S01]  /*197a0*/  FFMA.FTZ R3, R178, R2, -R3 ;  /* 0x00000002b2037223 */ /* 0x000fe20000010803 */
[----:B------:R-:W-:Y:S01]  /*197b0*/  FADD.FTZ R4, R167, R4 ;  /* 0x00000004a7047221 */ /* 0x000fe20000010000 */
[----:B------:R-:W3:Y:S01]  /*197c0*/  MUFU.EX2 R156, R156 ;  /* 0x0000009c009c7308 */ /* 0x000ee20000000800 */
[C---:B--2---:R-:W-:Y:S01]  /*197d0*/  ISETP.GT.AND P4, PT, R5.reuse, R181, PT ;  /* 0x000000b50500720c */ /* 0x044fe20003f84270 */
[----:B------:R-:W-:-:S02]  /*197e0*/  VIADD R5, R5, 0xffffffff ;  /* 0xffffffff05057836 */ /* 0x000fc40000000000 */
[C---:B------:R-:W-:Y:S01]  /*197f0*/  FADD.FTZ R4, R169.reuse, R4 ;  /* 0x00000004a9047221 */ /* 0x040fe20000010000 */
[----:B-1----:R-:W-:Y:S02]  /*19800*/  F2FP.BF16.F32.PACK_AB R186, R22, R179 ;  /* 0x000000b316ba723e */ /* 0x002fe400000010ff */
[----:B------:R-:W-:Y:S01]  /*19810*/  F2FP.BF16.F32.PACK_AB R188, R169, R167 ;  /* 0x000000a7a9bc723e */ /* 0x000fe200000010ff */
[----:B------:R-:W-:Y:S01]  /*19820*/  FADD.FTZ R4, R171, R4 ;  /* 0x00000004ab047221 */ /* 0x000fe20000010000 */
[----:B------:R-:W1:Y:S01]  /*19830*/  MUFU.EX2 R185, R185 ;  /* 0x000000b900b97308 */ /* 0x000e620000000800 */
[----:B0-----:R-:W-:Y:S01]  /*19840*/  FFMA.FTZ R226, R0, R226, R153 ;  /* 0x000000e200e27223 */ /* 0x001fe20000010099 */
[----:B------:R-:W-:Y:S01]  /*19850*/  F2FP.BF16.F32.PACK_AB R184, R176, R175 ;  /* 0x000000afb0b8723e */ /* 0x000fe200000010ff */
[----:B------:R-:W-:Y:S01]  /*19860*/  FADD.FTZ R4, R173, R4 ;  /* 0x00000004ad047221 */ /* 0x000fe20000010000 */
[C---:B------:R-:W-:Y:S01]  /*19870*/  F2FP.BF16.F32.PACK_AB R197, R154.reuse, R153 ;  /* 0x000000999ac5723e */ /* 0x040fe200000010ff */
[----:B------:R-:W-:-:S02]  /*19880*/  FADD.FTZ R226, R154, R226 ;  /* 0x000000e29ae27221 */ /* 0x000fc40000010000 */
[----:B------:R-:W-:Y:S01]  /*19890*/  FADD.FTZ R4, R175, R4 ;  /* 0x00000004af047221 */ /* 0x000fe20000010000 */
[----:B------:R-:W0:Y:S01]  /*198a0*/  MUFU.EX2 R161, R161 ;  /* 0x000000a100a17308 */ /* 0x000e220000000800 */
[----:B---3--:R-:W-:Y:S02]  /*198b0*/  FADD.FTZ R226, R156, R226 ;  /* 0x000000e29ce27221 */ /* 0x008fe40000010000 */
[----:B------:R-:W-:-:S04]  /*198c0*/  FADD.FTZ R4, R176, R4 ;  /* 0x00000004b0047221 */ /* 0x000fc80000010000 */
[----:B------:R-:W-:Y:S01]  /*198d0*/  FADD.FTZ R4, R179, R4 ;  /* 0x00000004b3047221 */ /* 0x000fe20000010000 */
[----:B------:R-:W2:Y:S01]  /*198e0*/  MUFU.EX2 R162, R162 ;  /* 0x000000a200a27308 */ /* 0x000ea20000000800 */
[C---:B-1----:R-:W-:Y:S01]  /*198f0*/  FADD.FTZ R226, R185.reuse, R226 ;  /* 0x000000e2b9e27221 */ /* 0x042fe20000010000 */
[----:B------:R-:W-:Y:S01]  /*19900*/  F2FP.BF16.F32.PACK_AB R199, R185, R156 ;  /* 0x0000009cb9c7723e */ /* 0x000fe200000010ff */
[----:B------:R-:W-:Y:S01]  /*19910*/  FADD.FTZ R227, R22, R4 ;  /* 0x0000000416e37221 */ /* 0x000fe20000010000 */
[----:B------:R-:W-:Y:S02]  /*19920*/  IMAD.MOV.U32 R22, RZ, RZ, R232 ;  /* 0x000000ffff167224 */ /* 0x000fe400078e00e8 */
[----:B------:R-:W-:Y:S02]  /*19930*/  IMAD.MOV.U32 R4, RZ, RZ, R155 ;  /* 0x000000ffff047224 */ /* 0x000fe400078e009b */
        /* <DEDUP_REMOVED lines=24> */
[----:B------:R-:W-:-:S03]  /*19ac0*/  F2FP.BF16.F32.PACK_AB R185, R174, R172 ;  /* 0x000000acaeb9723e */ /* 0x000fc600000010ff */
[----:B--2---:R-:W-:-:S04]  /*19ad0*/  FADD.FTZ R226, R177, R226 ;  /* 0x000000e2b1e27221 */ /* 0x004fc80000010000 */
[C---:B-1----:R-:W-:Y:S01]  /*19ae0*/  FADD.FTZ R226, R3.reuse, R226 ;  /* 0x000000e203e27221 */ /* 0x042fe20000010000 */
[----:B------:R-:W-:Y:S01]  /*19af0*/  F2FP.BF16.F32.PACK_AB R187, R3, R177 ;  /* 0x000000b103bb723e */ /* 0x000fe200000010ff */
[----:B------:R-:W-:Y:S01]  /*19b00*/  IMAD.MOV.U32 R3, RZ, RZ, R158 ;  /* 0x000000ffff037224 */ /* 0x000fe200078e009e */
[----:B------:R-:W-:Y:S06]  /*19b10*/  @P4 BRA `(.L_x_1759) ;  /* 0xffffffd000504947 */ /* 0x000fec000383ffff */
[----:B------:R-:W-:Y:S05]  /*19b20*/  BSYNC B1 ;  /* 0x0000000000017941 */ /* 0x000fea0003800000 */
.L_x_1740:
[----:B------:R-:W-:Y:S02]  /*19b30*/  IMAD.MOV.U32 R4, RZ, RZ, R155 ;  /* 0x000000ffff047224 */ /* 0x000fe400078e009b */
[----:B------:R-:W-:Y:S02]  /*19b40*/  IMAD.MOV.U32 R3, RZ, RZ, R158 ;  /* 0x000000ffff037224 */ /* 0x000fe400078e009e */
[----:B------:R-:W-:Y:S02]  /*19b50*/  IMAD.MOV.U32 R22, RZ, RZ, R232 ;  /* 0x000000ffff167224 */ /* 0x000fe400078e00e8 */
[----:B------:R-:W-:-:S07]  /*19b60*/  IMAD.MOV.U32 R218, RZ, RZ, R231 ;  /* 0x000000ffffda7224 */ /* 0x000fce00078e00e7 */
.L_x_1739:
[----:B------:R-:W-:Y:S05]  /*19b70*/  BSYNC B0 ;  /* 0x0000000000007941 */ /* 0x000fea0003800000 */
.L_x_1738:
[----:B------:R-:W2:Y:S01]  /*19b80*/  LDL R154, [R1+0x14] ;  /* 0x00001400019a7983 */ /* 0x000ea20000100800 */
[----:B------:R-:W0:Y:S01]  /*19b90*/  LDC R153, c[0x0][0x448] ;  /* 0x00011200ff997b82 */ /* 0x000e220000000800 */
[----:B------:R-:W-:-:S07]  /*19ba0*/  ULDC UR4, c[0x0][0x9dc] ;  /* 0x0002770000047ab9 */ /* 0x000fce0000000800 */
[----:B------:R-:W1:Y:S01]  /*19bb0*/  LDC R157, c[0x0][0x9e4] ;  /* 0x00027900ff9d7b82 */ /* 0x000e620000000800 */
[----:B0-----:R-:W-:Y:S02]  /*19bc0*/  ISETP.NE.AND P5, PT, R153, 0x1, PT ;  /* 0x000000019900780c */ /* 0x001fe40003fa5270 */
[----:B-1----:R-:W-:-:S11]  /*19bd0*/  ISETP.GE.AND P6, PT, R157, 0x1, PT ;  /* 0x000000019d00780c */ /* 0x002fd60003fc6270 */
[----:B------:R-:W0:Y:S08]  /*19be0*/  @P5 LDC R155, c[0x0][0x44c] ;  /* 0x00011300ff9b5b82 */ /* 0x000e300000000800 */
[----:B------:R-:W1:Y:S01]  /*19bf0*/  @P5 LDC R153, c[0x0][0x450] ;  /* 0x00011400ff995b82 */ /* 0x000e620000000800 */
[----:B--2---:R-:W-:-:S04]  /*19c00*/  VIADD R154, R154, 0x7f ;  /* 0x0000007f9a9a7836 */ /* 0x004fc80000000000 */
[----:B0-----:R-:W-:-:S05]  /*19c10*/  @P5 IMAD.HI.U32 R155, R154, R155, RZ ;  /* 0x0000009b9a9b5227 */ /* 0x001fca00078e00ff */
[----:B-1----:R-:W-:Y:S02]  /*19c20*/  @P5 SHF.R.U32.HI R154, RZ, R153, R155 ;  /* 0x00000099ff9a5219 */ /* 0x002fe4000001169b */
[----:B------:R-:W-:-:S05]  /*19c30*/  IADD3 R153, R220, 0x1, -R219 ;  /* 0x00000001dc997810 */ /* 0x000fca0007ffe8db */
[----:B------:R-:W-:-:S04]  /*19c40*/  IMAD.IADD R154, R153, 0x1, R154 ;  /* 0x00000001999a7824 */ /* 0x000fc800078e029a */
[----:B------:R-:W-:Y:S01]  /*19c50*/  VIADD R153, R154, -UR4 ;  /* 0x800000049a997c36 */ /* 0x000fe20008000000 */
[----:B------:R-:W-:Y:S06]  /*19c60*/  @!P6 BRA `(.L_x_1760) ;  /* 0x000000000048e947 */ /* 0x000fec0003800000 */
[----:B------:R-:W-:Y:S01]  /*19c70*/  IMAD.MOV.U32 R156, RZ, RZ, R154 ;  /* 0x000000ffff9c7224 */ /* 0x000fe200078e009a */
[----:B------:R-:W-:Y:S04]  /*19c80*/  BSSY B0, `(.L_x_1761) ;  /* 0x000000e000007945 */ /* 0x000fe80003800000 */
        /* <DEDUP_REMOVED lines=9> */
.L_x_1762:
[----:B------:R-:W-:-:S13]  /*19d20*/  ISETP.NE.AND P2, PT, R157, 0x1, PT ;  /* 0x000000019d00780c */ /* 0x000fda0003f45270 */
[----:B------:R-:W0:Y:S02]  /*19d30*/  @P2 LDC.64 R154, c[0x0][0x9e8] ;  /* 0x00027a00ff9a2b82 */ /* 0x000e240000000a00 */
[----:B0-----:R-:W-:-:S05]  /*19d40*/  @P2 IMAD.HI.U32 R154, R156, R154, RZ ;  /* 0x0000009a9c9a2227 */ /* 0x001fca00078e00ff */
[----:B------:R-:W-:-:S07]  /*19d50*/  @P2 SHF.R.U32.HI R156, RZ, R155, R154 ;  /* 0x0000009bff9c2219 */ /* 0x000fce000001169a */
.L_x_1763:
[----:B------:R-:W-:Y:S05]  /*19d60*/  BSYNC B0 ;  /* 0x0000000000007941 */ /* 0x000fea0003800000 */
.L_x_1761:
[----:B------:R-:W-:-:S05]  /*19d70*/  IMAD R156, R156, R157, RZ ;  /* 0x0000009d9c9c7224 */ /* 0x000fca00078e02ff */
[----:B------:R-:W-:-:S07]  /*19d80*/  VIMNMX R153, R153, R156, !PT ;  /* 0x0000009c99997248 */ /* 0x000fce0007fe0100 */
.L_x_1760:
[----:B------:R-:W2:Y:S01]  /*19d90*/  LDL R155, [R1+0x38] ;  /* 0x00003800019b7983 */ /* 0x000ea20000100800 */
[----:B------:R-:W-:Y:S01]  /*19da0*/  VIADD R153, R153, 0x3f ;  /* 0x0000003f99997836 */ /* 0x000fe20000000000 */
[----:B------:R-:W-:Y:S04]  /*19db0*/  BSSY B0, `(.L_x_1764) ;  /* 0x000024f000007945 */ /* 0x000fe80003800000 */
[----:B------:R-:W-:-:S04]  /*19dc0*/  SHF.R.S32.HI R154, RZ, 0x1f, R153 ;  /* 0x0000001fff9a7819 */ /* 0x000fc80000011499 */
[----:B------:R-:W-:-:S04]  /*19dd0*/  LEA.HI R154, R154, R153, RZ, 0x6 ;  /* 0x000000999a9a7211 */ /* 0x000fc800078f30ff */
[----:B------:R-:W-:-:S04]  /*19de0*/  SHF.R.S32.HI R154, RZ, 0x6, R154 ;  /* 0x00000006ff9a7819 */ /* 0x000fc8000001149a */
[----:B--2---:R-:W-:-:S04]  /*19df0*/  VIMNMX R155, R155, R154, !PT ;  /* 0x0000009a9b9b7248 */ /* 0x004fc80007fe0100 */
[----:B------:R-:W-:Y:S01]  /*19e00*/  ISETP.GE.AND P2, PT, R5, R155, PT ;  /* 0x0000009b0500720c */ /* 0x000fe20003f46270 */
[----:B------:R0:W-:-:S12]  /*19e10*/  STL [R1+0x18], R155 ;  /* 0x0000189b01007387 */ /* 0x0001d80000100800 */
[----:B0-----:R-:W-:Y:S05]  /*19e20*/  @!P2 BRA `(.L_x_1765) ;  /* 0x00000024001ca947 */ /* 0x001fea0003800000 */
[----:B------:R-:W-:Y:S01]  /*19e30*/  BSSY B1, `(.L_x_1766) ;  /* 0x0000245000017945 */ /* 0x000fe20003800000 */
[----:B------:R-:W-:Y:S02]  /*19e40*/  IMAD.MOV.U32 R232, RZ, RZ, R5 ;  /* 0x000000ffffe87224 */ /* 0x000fe400078e0005 */
[----:B------:R-:W-:Y:S02]  /*19e50*/  IMAD.MOV.U32 R229, RZ, RZ, R4 ;  /* 0x000000ffffe57224 */ /* 0x000fe400078e0004 */
[----:B------:R-:W-:Y:S02]  /*19e60*/  IMAD.MOV.U32 R228, RZ, RZ, R3 ;  /* 0x000000ffffe47224 */ /* 0x000fe400078e0003 */
[----:B------:R-:W-:Y:S02]  /*19e70*/  IMAD.MOV.U32 R231, RZ, RZ, R218 ;  /* 0x000000ffffe77224 */ /* 0x000fe400078e00da */
[----:B------:R-:W-:-:S07]  /*19e80*/  IMAD.MOV.U32 R5, RZ, RZ, R22 ;  /* 0x000000ffff057224 */ /* 0x000fce00078e0016 */
.L_x_1777:
[----:B------:R-:W-:-:S05]  /*19e90*/  VIADD R22, R5, 0x1 ;  /* 0x0000000105167836 */ /* 0x000fca0000000000 */
[----:B------:R-:W-:-:S04]  /*19ea0*/  ISETP.NE.AND P2, PT, R22, 0x2, PT ;  /* 0x000000021600780c */ /* 0x000fc80003f45270 */
[----:B------:R-:W-:Y:S02]  /*19eb0*/  SEL R218, RZ, 0x1, P2 ;  /* 0x00000001ffda7807 */ /* 0x000fe40001000000 */
[----:B------:R-:W-:Y:S02]  /*19ec0*/  SEL R22, R22, RZ, P2 ;  /* 0x000000ff16167207 */ /* 0x000fe40001000000 */
[----:B------:R-:W-:Y:S01]  /*19ed0*/  LOP3.LUT R218, R231, R218, RZ, 0x3c, !PT ;  /* 0x000000dae7da7212 */ /* 0x000fe200078e3cff */
[----:B------:R-:W-:Y:S06]  /*19ee0*/  @!P0 BRA `(.L_x_1767) ;  /* 0x0000000000048947 */ /* 0x000fec0003800000 */
[----:B------:R-:W-:Y:S01]  /*19ef0*/  BPT.TRAP 0x1 ;  /* 0x000000040000795c */ /* 0x000fe20000300000 */
.L_x_1767:
[----:B------:R-:W-:Y:S01]  /*19f00*/  IMAD R2, R22, 0x8, R16 ;  /* 0x0000000816027824 */ /* 0x000fe200078e0210 */
[----:B------:R-:W-:-:S04]  /*19f10*/  SHF.L.U32 R3, R218, 0x1f, RZ ;  /* 0x0000001fda037819 */ /* 0x000fc800000006ff */
[----:B------:R0:W1:Y:S01]  /*19f20*/  SYNCS.PHASECHK.TRANS64.TRYWAIT P2, [R2+URZ+0x30830], R3 ;  /* 0x03083003020075a7 */ /* 0x000062000804017f */
[----:B------:R-:W-:Y:S05]  /*19f30*/  @!P0 BRA `(.L_x_1768) ;  /* 0x0000000000048947 */ /* 0x000fea0003800000 */
[----:B------:R-:W-:Y:S01]  /*19f40*/  BPT.TRAP 0x1 ;  /* 0x000000040000795c */ /* 0x000fe20000300000 */
.L_x_1768:
[----:B------:R-:W-:Y:S01]  /*19f50*/  IMAD R4, R22, 0x800, R237 ;  /* 0x0000080016047824 */ /* 0x000fe200078e02ed */
[----:B------:R-:W-:Y:S03]  /*19f60*/  BSSY B2, `(.L_x_1769) ;  /* 0x0000006000027945 */ /* 0x000fe60003800000 */
[C---:B------:R-:W-:Y:S02]  /*19f70*/  VIADD R154, R4.reuse, 0x2 ;  /* 0x00000002049a7836 */ /* 0x040fe40000000000 */
[----:B------:R-:W-:Y:S01]  /*19f80*/  VIADD R153, R4, 0x4 ;  /* 0x0000000404997836 */ /* 0x000fe20000000000 */
[----:B-1----:R-:W-:Y:S06]  /*19f90*/  @P2 BRA `(.L_x_1770) ;  /* 0x0000000000082947 */ /* 0x002fec0003800000 */
[----:B------:R-:W1:Y:S02]  /*19fa0*/  SYNCS.PHASECHK.TRANS64.TRYWAIT P2, [R2+URZ+0x30830], R3 ;  /* 0x03083003020075a7 */ /* 0x000e64000804017f */
[----:B-1----:R-:W-:Y:S05]  /*19fb0*/  @!P2 BRA `(.L_x_1771) ;  /* 0x0000016400a0a947 */ /* 0x002fea0003800000 */
.L_x_1770:
[----:B------:R-:W-:Y:S05]  /*19fc0*/  BSYNC B2 ;  /* 0x0000000000027941 */ /* 0x000fea0003800000 */
.L_x_1769:
[----:B------:R-:W-:Y:S01]  /*19fd0*/  R2UR UR4, R154 ;  /* 0x000000009a0472ca */ /* 0x000fe200000e0000 */
[----:B------:R-:W-:Y:S02]  /*19fe0*/  IMAD.MOV.U32 R154, RZ, RZ, R153 ;  /* 0x000000ffff9a7224 */ /* 0x000fe400078e0099 */
[-C--:B------:R-:W-:Y:S01]  /*19ff0*/  FMUL.FTZ R24, R24, R152.reuse ;  /* 0x0000009818187220 */ /* 0x080fe20000410000 */
[----:B01----:R-:W-:Y:S02]  /*1a000*/  IMAD.MOV.U32 R2, RZ, RZ, R4 ;  /* 0x000000ffff027224 */ /* 0x003fe400078e0004 */
[-C--:B------:R-:W-:Y:S01]  /*1a010*/  FMUL.FTZ R25, R25, R152.reuse ;  /* 0x0000009819197220 */ /* 0x080fe20000410000 */
[----:B------:R-:W-:Y:S01]  /*1a020*/  IMAD.MOV.U32 R3, RZ, RZ, 0x40000040 ;  /* 0x40000040ff037424 */ /* 0x000fe200078e00ff */
[----:B------:R-:W-:Y:S01]  /*1a030*/  R2UR UR8, R154 ;  /* 0x000000009a0872ca */ /* 0x000fe200000e0000 */
[----:B------:R-:W-:Y:S01]  /*1a040*/  VIADD R154, R4, 0x200 ;  /* 0x00000200049a7836 */ /* 0x000fe20000000000 */
[----:B------:R-:W-:Y:S01]  /*1a050*/  R2UR UR6, R2 ;  /* 0x00000000020672ca */ /* 0x000fe200000e0000 */
[----:B------:R-:W-:Y:S01]  /*1a060*/  VIADD R2, R4, 0x6 ;  /* 0x0000000604027836 */ /* 0x000fe20000000000 */
[----:B------:R-:W-:Y:S01]  /*1a070*/  R2UR UR11, R3 ;  /* 0x00000000030b72ca */ /* 0x000fe200000e0000 */
[----:B------:R-:W-:Y:S01]  /*1a080*/  IMAD.MOV.U32 R155, RZ, RZ, 0x40000040 ;  /* 0x40000040ff9b7424 */ /* 0x000fe200078e00ff */
[----:B------:R-:W-:Y:S01]  /*1a090*/  R2UR UR14, R154 ;  /* 0x000000009a0e72ca */ /* 0x000fe200000e0000 */
[----:B------:R-:W-:Y:S01]  /*1a0a0*/  VIADD R158, R4, 0x204 ;  /* 0x00000204049e7836 */ /* 0x000fe20000000000 */
[----:B------:R-:W-:Y:S01]  /*1a0b0*/  R2UR UR10, R2 ;  /* 0x00000000020a72ca */ /* 0x000fe200000e0000 */
[C---:B------:R-:W-:Y:S01]  /*1a0c0*/  VIADD R154, R4.reuse, 0x206 ;  /* 0x00000206049a7836 */ /* 0x040fe20000000000 */
[----:B------:R-:W-:Y:S01]  /*1a0d0*/  R2UR UR5, R155 ;  /* 0x000000009b0572ca */ /* 0x000fe200000e0000 */
[----:B------:R-:W-:Y:S01]  /*1a0e0*/  VIADD R156, R4, 0x202 ;  /* 0x00000202049c7836 */ /* 0x000fe20000000000 */
        /* <DEDUP_REMOVED lines=11> */
[----:B------:R-:W-:Y:S01]  /*1a1a0*/  IMAD.MOV.U32 R157, RZ, RZ, 0x40000040 ;  /* 0x40000040ff9d7424 */ /* 0x000fe200078e00ff */
[----:B------:R-:W-:Y:S01]  /*1a1b0*/  MOV R3, UR11 ;  /* 0x0000000b00037c02 */ /* 0x000fe20008000f00 */
[----:B------:R-:W-:Y:S01]  /*1a1c0*/  UMOV UR11, UR5 ;  /* 0x00000005000b7c82 */ /* 0x000fe20008000000 */
[----:B------:R-:W-:Y:S01]  /*1a1d0*/  MOV R2, UR10 ;  /* 0x0000000a00027c02 */ /* 0x000fe20008000f00 */
[----:B------:R-:W-:Y:S01]  /*1a1e0*/  UMOV UR10, UR4 ;  /* 0x00000004000a7c82 */ /* 0x000fe20008000000 */
[----:B------:R-:W-:Y:S01]  /*1a1f0*/  R2UR UR34, R156 ;  /* 0x000000009c2272ca */ /* 0x000fe200000e0000 */
[----:B------:R-:W-:Y:S01]  /*1a200*/  IMAD.MOV.U32 R159, RZ, RZ, 0x40000040 ;  /* 0x40000040ff9f7424 */ /* 0x000fe200078e00ff */
[----:B------:R-:W-:Y:S01]  /*1a210*/  R2UR UR42, R158 ;  /* 0x000000009e2a72ca */ /* 0x000fe200000e0000 */
[----:B------:R-:W-:Y:S01]  /*1a220*/  VIADD R158, R4, 0x602 ;  /* 0x00000602049e7836 */ /* 0x000fe20000000000 */
[----:B------:R-:W-:Y:S01]  /*1a230*/  R2UR UR46, R154 ;  /* 0x000000009a2e72ca */ /* 0x000fe200000e0000 */
[----:B------:R-:W-:Y:S01]  /*1a240*/  VIADD R156, R4, 0x604 ;  /* 0x00000604049c7836 */ /* 0x000fe20000000000 */
[----:B------:R-:W-:Y:S01]  /*1a250*/  R2UR UR4, R6 ;  /* 0x00000000060472ca */ /* 0x000fe200000e0000 */
[----:B------:R-:W-:Y:S01]  /*1a260*/  VIADD R154, R4, 0x606 ;  /* 0x00000606049a7836 */ /* 0x000fe20000000000 */
        /* <DEDUP_REMOVED lines=227> */
.L_x_1772:
[----:B------:R-:W-:Y:S01]  /*1b0a0*/  SHF.L.U32 R0, R231, 0x1f, RZ ;  /* 0x0000001fe7007819 */ /* 0x000fe200000006ff */
[----:B------:R-:W-:-:S04]  /*1b0b0*/  IMAD R231, R5, 0x8, R16 ;  /* 0x0000000805e77824 */ /* 0x000fc800078e0210 */
[----:B------:R0:W1:Y:S01]  /*1b0c0*/  SYNCS.PHASECHK.TRANS64.TRYWAIT P2, [R231+URZ+0x30850], R0 ;  /* 0x03085000e70075a7 */ /* 0x000062000804017f */
[----:B------:R-:W-:Y:S05]  /*1b0d0*/  @!P0 BRA `(.L_x_1773) ;  /* 0x0000000000048947 */ /* 0x000fea0003800000 */
[----:B------:R-:W-:Y:S01]  /*1b0e0*/  BPT.TRAP 0x1 ;  /* 0x000000040000795c */ /* 0x000fe20000300000 */
.L_x_1773:
[----:B------:R-:W-:Y:S04]  /*1b0f0*/  BSSY B2, `(.L_x_1774) ;  /* 0x0000004000027945 */ /* 0x000fe80003800000 */
[----:B-1----:R-:W-:Y:S05]  /*1b100*/  @P2 BRA `(.L_x_1775) ;  /* 0x0000000000082947 */ /* 0x002fea0003800000 */
[----:B------:R-:W1:Y:S02]  /*1b110*/  SYNCS.PHASECHK.TRANS64.TRYWAIT P2, [R231+URZ+0x30850], R0 ;  /* 0x03085000e70075a7 */ /* 0x000e64000804017f */
[----:B-1----:R-:W-:Y:S05]  /*1b120*/  @!P2 BRA `(.L_x_1776) ;  /* 0x000001540058a947 */ /* 0x002fea0003800000 */
.L_x_1775:
[----:B------:R-:W-:Y:S05]  /*1b130*/  BSYNC B2 ;  /* 0x0000000000027941 */ /* 0x000fea0003800000 */
.L_x_1774:
[----:B01----:R-:W-:Y:S01]  /*1b140*/  VIADD R0, R16, 0x400 ;  /* 0x0000040010007836 */ /* 0x003fe20000000000 */
[----:B------:R-:W-:Y:S01]  /*1b150*/  WARPGROUP.ARRIVE ;  /* 0x00000000000079c5 */ /* 0x000fe20000000000 */
[----:B------:R-:W-:Y:S01]  /*1b160*/  IMAD.MOV.U32 R3, RZ, RZ, 0x40000040 ;  /* 0x40000040ff037424 */ /* 0x000fe200078e00ff */
[----:B------:R-:W-:Y:S02]  /*1b170*/  ULDC UR4, c[0x0][0x9d8] ;  /* 0x0002760000047ab9 */ /* 0x000fe40000000800 */
[----:B------:R-:W-:Y:S02]  /*1b180*/  SHF.R.U32.HI R0, RZ, 0x4, R0 ;  /* 0x00000004ff007819 */ /* 0x000fe40000011600 */
[----:B------:R-:W-:Y:S01]  /*1b190*/  R2UR UR7, R3 ;  /* 0x00000000030772ca */ /* 0x000fe200000e0000 */
[----:B------:R-:W-:Y:S01]  /*1b1a0*/  IMAD.MOV.U32 R3, RZ, RZ, 0x40000040 ;  /* 0x40000040ff037424 */ /* 0x000fe200078e00ff */
[----:B------:R-:W-:-:S04]  /*1b1b0*/  LOP3.LUT R0, R0, 0x3fff, RZ, 0xc0, !PT ;  /* 0x00003fff00007812 */ /* 0x000fc800078ec0ff */
[----:B------:R-:W-:-:S05]  /*1b1c0*/  LOP3.LUT R0, R0, 0x2000000, RZ, 0xfc, !PT ;  /* 0x0200000000007812 */ /* 0x000fca00078efcff */
[----:B------:R-:W-:Y:S02]  /*1b1d0*/  IMAD R2, R5, 0x800, R0 ;  /* 0x0000080005027824 */ /* 0x000fe400078e0200 */
[----:B------:R-:W-:Y:S02]  /*1b1e0*/  IMAD.MOV.U32 R5, RZ, RZ, 0x40000040 ;  /* 0x40000040ff057424 */ /* 0x000fe400078e00ff */
[C---:B------:R-:W-:Y:S01]  /*1b1f0*/  VIADD R4, R2.reuse, 0x80 ;  /* 0x0000008002047836 */ /* 0x040fe20000000000 */
[----:B------:R-:W-:-:S13]  /*1b200*/  R2UR UR6, R2 ;  /* 0x00000000020672ca */ /* 0x000fda00000e0000 */
        /* <DEDUP_REMOVED lines=18> */
[----:B------:R-:W-:Y:S01]  /*1b330*/  FMUL.FTZ R0, R152, UR4 ;  /* 0x0000000498007c20 */ /* 0x000fe20008410000 */
[----:B------:R-:W-:Y:S01]  /*1b340*/  FMUL.FTZ R4, R153, UR4 ;  /* 0x0000000499047c20 */ /* 0x000fe20008410000 */
[----:B------:R-:W-:Y:S01]  /*1b350*/  FMUL.FTZ R153, R155, UR4 ;  /* 0x000000049b997c20 */ /* 0x000fe20008410000 */
[----:B------:R-:W-:-:S03]  /*1b360*/  FMUL.FTZ R155, R156, UR4 ;  /* 0x000000049c9b7c20 */ /* 0x000fc60008410000 */
[----:B------:R-:W0:Y:S01]  /*1b370*/  MUFU.TANH R0, R0 ;  /* 0x0000000000007308 */ /* 0x000e220000002400 */
[----:B------:R-:W-:Y:S01]  /*1b380*/  FMUL.FTZ R157, R157, UR4 ;  /* 0x000000049d9d7c20 */ /* 0x000fe20008410000 */
[----:B------:R-:W-:Y:S01]  /*1b390*/  FMUL.FTZ R5, R154, UR4 ;  /* 0x000000049a057c20 */ /* 0x000fe20008410000 */
[----:B------:R-:W-:-:S05]  /*1b3a0*/  FMUL.FTZ R154, R158, UR4 ;  /* 0x000000049e9a7c20 */ /* 0x000fca0008410000 */
[----:B------:R-:W1:Y:S01]  /*1b3b0*/  MUFU.TANH R4, R4 ;  /* 0x0000000400047308 */ /* 0x000e620000002400 */
[----:B------:R-:W-:Y:S01]  /*1b3c0*/  FMUL.FTZ R158, R160, UR4 ;  /* 0x00000004a09e7c20 */ /* 0x000fe20008410000 */
[----:B------:R-:W-:-:S06]  /*1b3d0*/  FMUL.FTZ R156, R159, UR4 ;  /* 0x000000049f9c7c20 */ /* 0x000fcc0008410000 */
[----:B------:R-:W2:Y:S01]  /*1b3e0*/  MUFU.TANH R155, R155 ;  /* 0x0000009b009b7308 */ /* 0x000ea20000002400 */
[----:B------:R-:W-:Y:S01]  /*1b3f0*/  FMUL.FTZ R159, R161, UR4 ;  /* 0x00000004a19f7c20 */ /* 0x000fe20008410000 */
[----:B0-----:R-:W-:-:S06]  /*1b400*/  FMNMX.FTZ R2, R0, R228, !PT ;  /* 0x000000e400027209 */ /* 0x001fcc0007810000 */
[----:B------:R-:W0:Y:S01]  /*1b410*/  MUFU.TANH R157, R157 ;  /* 0x0000009d009d7308 */ /* 0x000e220000002400 */
[----:B------:R-:W-:Y:S01]  /*1b420*/  FMUL.FTZ R160, R164, UR4 ;  /* 0x00000004a4a07c20 */ /* 0x000fe20008410000 */
[----:B-1----:R-:W-:-:S06]  /*1b430*/  FMNMX.FTZ R2, R4, R2, !PT ;  /* 0x0000000204027209 */ /* 0x002fcc0007810000 */
[----:B------:R-:W1:Y:S01]  /*1b440*/  MUFU.TANH R158, R158 ;  /* 0x0000009e009e7308 */ /* 0x000e620000002400 */
[----:B------:R-:W-:Y:S01]  /*1b450*/  FMUL.FTZ R161, R165, UR4 ;  /* 0x00000004a5a17c20 */ /* 0x000fe20008410000 */
[----:B--2---:R-:W-:-:S06]  /*1b460*/  FMNMX.FTZ R2, R155, R2, !PT ;  /* 0x000000029b027209 */ /* 0x004fcc0007810000 */
        /* <DEDUP_REMOVED lines=10> */
[----:B------:R-:W-:Y:S02]  /*1b510*/  WARPGROUP.DEPBAR.LE gsb0, 0x0 ;  /* 0x00008000000079c5 */ /* 0x000fe40000010000 */
[----:B------:R-:W-:-:S06]  /*1b520*/  WARPGROUP.ARRIVE ;  /* 0x00000000000079c5 */ /* 0x000fcc0000000000 */
[----:B------:R-:W-:Y:S01]  /*1b530*/  HGMMA.64x256x16.F32.BF16 R24, R184, gdesc[UR4].tnspB, R24, gsb0 ;  /* 0x43e00004b8187df0 */ /* 0x000fe20008001818 */
[----:B------:R-:W3:Y:S01]  /*1b540*/  MUFU.TANH R165, R165 ;  /* 0x000000a500a57308 */ /* 0x000ee20000002400 */
[----:B------:R-:W-:Y:S01]  /*1b550*/  FMUL.FTZ R169, R173, UR4 ;  /* 0x00000004ada97c20 */ /* 0x000fe20008410000 */
[----:B0-----:R-:W-:Y:S01]  /*1b560*/  FMNMX.FTZ R2, R160, R2, !PT ;  /* 0x00000002a0027209 */ /* 0x001fe20007810000 */
[----:B------:R-:W-:-:S05]  /*1b570*/  FMUL.FTZ R172, R176, UR4 ;  /* 0x00000004b0ac7c20 */ /* 0x000fca0008410000 */
[----:B------:R-:W0:Y:S01]  /*1b580*/  MUFU.TANH R168, R168 ;  /* 0x000000a800a87308 */ /* 0x000e220000002400 */
[----:B-1----:R-:W-:Y:S01]  /*1b590*/  FMNMX.FTZ R2, R161, R2, !PT ;  /* 0x00000002a1027209 */ /* 0x002fe20007810000 */
[----:B------:R-:W-:-:S06]  /*1b5a0*/  FMUL.FTZ R176, R177, UR4 ;  /* 0x00000004b1b07c20 */ /* 0x000fcc0008410000 */
[----:B------:R-:W1:Y:S01]  /*1b5b0*/  MUFU.TANH R169, R169 ;  /* 0x000000a900a97308 */ /* 0x000e620000002400 */
[----:B--2---:R-:W-:Y:S01]  /*1b5c0*/  FMNMX.FTZ R2, R164, R2, !PT ;  /* 0x00000002a4027209 */ /* 0x004fe20007810000 */
[----:B------:R-:W-:-:S06]  /*1b5d0*/  FMUL.FTZ R173, R180, UR4 ;  /* 0x00000004b4ad7c20 */ /* 0x000fcc0008410000 */
[----:B------:R-:W2:Y:S01]  /*1b5e0*/  MUFU.TANH R172, R172 ;  /* 0x000000ac00ac7308 */ /* 0x000ea20000002400 */
[----:B---3--:R-:W-:Y:S01]  /*1b5f0*/  FMNMX.FTZ R2, R165, R2, !PT ;  /* 0x00000002a5027209 */ /* 0x008fe20007810000 */
[----:B------:R-:W-:-:S06]  /*1b600*/  FMUL.FTZ R177, R181, UR4 ;  /* 0x00000004b5b17c20 */ /* 0x000fcc0008410000 */
[----:B------:R-:W3:Y:S01]  /*1b610*/  MUFU.TANH R176, R176 ;  /* 0x000000b000b07308 */ /* 0x000ee20000002400 */
[----:B0-----:R-:W-:-:S07]  /*1b620*/  FMNMX.FTZ R2, R168, R2, !PT ;  /* 0x00000002a8027209 */ /* 0x001fce0007810000 */
[----:B------:R-:W0:Y:S01]  /*1b630*/  MUFU.TANH R173, R173 ;  /* 0x000000ad00ad7308 */ /* 0x000e220000002400 */
[----:B-1----:R-:W-:-:S07]  /*1b640*/  FMNMX.FTZ R2, R169, R2, !PT ;  /* 0x00000002a9027209 */ /* 0x002fce0007810000 */
[----:B------:R-:W1:Y:S01]  /*1b650*/  MUFU.TANH R177, R177 ;  /* 0x000000b100b17308 */ /* 0x000e620000002400 */
[----:B--2---:R-:W-:-:S04]  /*1b660*/  FMNMX.FTZ R2, R172, R2, !PT ;  /* 0x00000002ac027209 */ /* 0x004fc80007810000 */
[----:B---3--:R-:W-:-:S04]  /*1b670*/  FMNMX.FTZ R2, R176, R2, !PT ;  /* 0x00000002b0027209 */ /* 0x008fc80007810000 */
[----:B0-----:R-:W-:-:S04]  /*1b680*/  FMNMX.FTZ R2, R173, R2, !PT ;  /* 0x00000002ad027209 */ /* 0x001fc80007810000 */
[----:B-1----:R-:W-:-:S05]  /*1b690*/  FMNMX.FTZ R2, R177, R2, !PT ;  /* 0x00000002b1027209 */ /* 0x002fca0007810000 */
[----:B------:R-:W0:Y:S01]  /*1b6a0*/  SHFL.BFLY PT, R3, R2, 0x2, 0x1f ;  /* 0x0c401f0002037f89 */ /* 0x000e2200000e0000 */
[----:B------:R-:W1:Y:S01]  /*1b6b0*/  MUFU.TANH R5, R5 ;  /* 0x0000000500057308 */ /* 0x000e620000002400 */
[----:B------:R-:W-:-:S07]  /*1b6c0*/  FMUL.FTZ R162, R162, UR4 ;  /* 0x00000004a2a27c20 */ /* 0x000fce0008410000 */
[----:B------:R-:W2:Y:S01]  /*1b6d0*/  MUFU.TANH R153, R153 ;  /* 0x0000009900997308 */ /* 0x000ea20000002400 */
[----:B------:R-:W-:-:S07]  /*1b6e0*/  FMUL.FTZ R163, R163, UR4 ;  /* 0x00000004a3a37c20 */ /* 0x000fce0008410000 */
[----:B------:R-:W3:Y:S01]  /*1b6f0*/  MUFU.TANH R154, R154 ;  /* 0x0000009a009a7308 */ /* 0x000ee20000002400 */
[----:B0-----:R-:W-:-:S07]  /*1b700*/  FMNMX.FTZ R3, R2, R3, !PT ;  /* 0x0000000302037209 */ /* 0x001fce0007810000 */
[----:B------:R-:W0:Y:S01]  /*1b710*/  MUFU.TANH R156, R156 ;  /* 0x0000009c009c7308 */ /* 0x000e220000002400 */
[----:B-1----:R-:W-:Y:S01]  /*1b720*/  FMNMX.FTZ R152, R5, R229, !PT ;  /* 0x000000e505987209 */ /* 0x002fe20007810000 */
[----:B------:R-:W1:Y:S01]  /*1b730*/  SHFL.BFLY PT, R2, R3, 0x1, 0x1f ;  /* 0x0c201f0003027f89 */ /* 0x000e6200000e0000 */
[----:B------:R-:W-:-:S05]  /*1b740*/  FMUL.FTZ R166, R166, UR4 ;  /* 0x00000004a6a67c20 */ /* 0x000fca0008410000 */
[----:B------:R-:W4:Y:S01]  /*1b750*/  MUFU.TANH R162, R162 ;  /* 0x000000a200a27308 */ /* 0x000f220000002400 */
[----:B--2---:R-:W-:Y:S01]  /*1b760*/  FMNMX.FTZ R152, R153, R152, !PT ;  /* 0x0000009899987209 */ /* 0x004fe20007810000 */
[----:B------:R-:W-:-:S06]  /*1b770*/  FMUL.FTZ R167, R167, UR4 ;  /* 0x00000004a7a77c20 */ /* 0x000fcc0008410000 */
[----:B------:R-:W2:Y:S01]  /*1b780*/  MUFU.TANH R163, R163 ;  /* 0x000000a300a37308 */ /* 0x000ea20000002400 */
[----:B---3--:R-:W-:Y:S01]  /*1b790*/  FMNMX.FTZ R152, R154, R152, !PT ;  /* 0x000000989a987209 */ /* 0x008fe20007810000 */
[----:B------:R-:W-:-:S06]  /*1b7a0*/  FMUL.FTZ R170, R170, UR4 ;  /* 0x00000004aaaa7c20 */ /* 0x000fcc0008410000 */
[----:B------:R-:W3:Y:S01]  /*1b7b0*/  MUFU.TANH R166, R166 ;  /* 0x000000a600a67308 */ /* 0x000ee20000002400 */
[----:B0-----:R-:W-:Y:S01]  /*1b7c0*/  FMNMX.FTZ R152, R156, R152, !PT ;  /* 0x000000989c987209 */ /* 0x001fe20007810000 */
[----:B------:R-:W-:-:S06]  /*1b7d0*/  FMUL.FTZ R171, R171, UR4 ;  /* 0x00000004abab7c20 */ /* 0x000fcc0008410000 */
[----:B------:R-:W0:Y:S01]  /*1b7e0*/  MUFU.TANH R167, R167 ;  /* 0x000000a700a77308 */ /* 0x000e220000002400 */
[----:B----4-:R-:W-:Y:S01]  /*1b7f0*/  FMNMX.FTZ R152, R162, R152, !PT ;  /* 0x00000098a2987209 */ /* 0x010fe20007810000 */
[----:B------:R-:W-:-:S06]  /*1b800*/  FMUL.FTZ R174, R174, UR4 ;  /* 0x00000004aeae7c20 */ /* 0x000fcc0008410000 */
[----:B------:R-:W4:Y:S01]  /*1b810*/  MUFU.TANH R170, R170 ;  /* 0x000000aa00aa7308 */ /* 0x000f220000002400 */
[----:B--2---:R-:W-:Y:S01]  /*1b820*/  FMNMX.FTZ R152, R163, R152, !PT ;  /* 0x00000098a3987209 */ /* 0x004fe20007810000 */
[----:B------:R-:W-:Y:S01]  /*1b830*/  FMUL.FTZ R175, R175, UR4 ;  /* 0x00000004afaf7c20 */ /* 0x000fe20008410000 */
[----:B-1----:R-:W-:Y:S01]  /*1b840*/  FMNMX.FTZ R3, R3, R2, !PT ;  /* 0x0000000203037209 */ /* 0x002fe20007810000 */
[----:B------:R-:W-:-:S04]  /*1b850*/  FMUL.FTZ R178, R178, UR4 ;  /* 0x00000004b2b27c20 */ /* 0x000fc80008410000 */
[----:B------:R-:W1:Y:S01]  /*1b860*/  MUFU.TANH R171, R171 ;  /* 0x000000ab00ab7308 */ /* 0x000e620000002400 */
[----:B------:R-:W-:Y:S02]  /*1b870*/  WARPGROUP.DEPBAR.LE gsb0, 0x0 ;  /* 0x00008000000079c5 */ /* 0x000fe40000010000 */
[----:B------:R-:W2:Y:S05]  /*1b880*/  LDL R187, [R1+0x18] ;  /* 0x0000180001bb7983 */ /* 0x000eaa0000100800 */
[----:B------:R-:W5:Y:S01]  /*1b890*/  MUFU.TANH R174, R174 ;  /* 0x000000ae00ae7308 */ /* 0x000f620000002400 */
[----:B------:R-:W-:Y:S01]  /*1b8a0*/  FMUL.FTZ R179, R179, UR4 ;  /* 0x00000004b3b37c20 */ /* 0x000fe20008410000 */
[----:B------:R-:W-:Y:S01]  /*1b8b0*/  FMUL.FTZ R180, R182, UR4 ;  /* 0x00000004b6b47c20 */ /* 0x000fe20008410000 */
[----:B------:R-:W-:Y:S01]  /*1b8c0*/  FMUL.FTZ R181, R183, UR4 ;  /* 0x00000004b7b57c20 */ /* 0x000fe20008410000 */
[----:B------:R-:W-:Y:S01]  /*1b8d0*/  ULDC UR4, c[0x0][0x988] ;  /* 0x0002620000047ab9 */ /* 0x000fe20000000800 */
[----:B---3--:R-:W-:Y:S01]  /*1b8e0*/  FMNMX.FTZ R152, R166, R152, !PT ;  /* 0x00000098a6987209 */ /* 0x008fe20007810000 */
[----:B------:R-:W-:Y:S01]  /*1b8f0*/  FADD.FTZ R182, -R3, R228 ;  /* 0x000000e403b67221 */ /* 0x000fe20000010100 */
[----:B------:R-:W-:Y:S01]  /*1b900*/  IMAD.U32 R2, RZ, RZ, UR4 ;  /* 0x00000004ff027e24 */ /* 0x000fe2000f8e00ff */
[----:B------:R-:W3:Y:S01]  /*1b910*/  MUFU.TANH R175, R175 ;  /* 0x000000af00af7308 */ /* 0x000ee20000002400 */
[----:B0-----:R-:W-:Y:S01]  /*1b920*/  FMNMX.FTZ R183, R167, R152, !PT ;  /* 0x00000098a7b77209 */ /* 0x001fe20007810000 */
[----:B------:R-:W-:-:S02]  /*1b930*/  @!P1 VIADD R231, R231, 0x30860 ;  /* 0x00030860e7e79836 */ /* 0x000fc40000000000 */
[----:B------:R-:W-:Y:S01]  /*1b940*/  FMUL.FTZ R182, R182, R2 ;  /* 0x00000002b6b67220 */ /* 0x000fe20000410000 */
[----:B------:R-:W-:Y:S01]  /*1b950*/  IMAD.MOV.U32 R228, RZ, RZ, R3 ;  /* 0x000000ffffe47224 */ /* 0x000fe200078e0003 */
[----:B----4-:R-:W-:Y:S02]  /*1b960*/  FMNMX.FTZ R183, R170, R183, !PT ;  /* 0x000000b7aab77209 */ /* 0x010fe40007810000 */
[----:B------:R-:W-:Y:S01]  /*1b970*/  @!P1 PRMT R231, RZ, 0x654, R231 ;  /* 0x00000654ffe79816 */ /* 0x000fe200000000e7 */
[----:B------:R-:W0:Y:S01]  /*1b980*/  MUFU.TANH R178, R178 ;  /* 0x000000b200b27308 */ /* 0x000e220000002400 */
[----:B-1----:R-:W-:-:S07]  /*1b990*/  FMNMX.FTZ R183, R171, R183, !PT ;  /* 0x000000b7abb77209 */ /* 0x002fce0007810000 */
[----:B------:R1:W-:Y:S08]  /*1b9a0*/  MUFU.EX2 R152, R182 ;  /* 0x000000b600987308 */ /* 0x0003f00000000800 */
[----:B------:R-:W4:Y:S01]  /*1b9b0*/  MUFU.TANH R179, R179 ;  /* 0x000000b300b37308 */ /* 0x000f220000002400 */
[----:B-1----:R-:W-:-:S04]  /*1b9c0*/  FMUL.FTZ R182, R3, R2 ;  /* 0x0000000203b67220 */ /* 0x002fc80000410000 */
[-CC-:B------:R-:W-:Y:S01]  /*1b9d0*/  FFMA.FTZ R196, R0, R2.reuse, -R182.reuse ;  /* 0x0000000200c47223 */ /* 0x180fe200000108b6 */
[----:B-----5:R-:W-:Y:S01]  /*1b9e0*/  FMNMX.FTZ R0, R174, R183, !PT ;  /* 0x000000b7ae007209 */ /* 0x020fe20007810000 */
[-CC-:B------:R-:W-:Y:S01]  /*1b9f0*/  FFMA.FTZ R4, R4, R2.reuse, -R182.reuse ;  /* 0x0000000204047223 */ /* 0x180fe200000108b6 */
[----:B------:R-:W1:Y:S01]  /*1ba00*/  MUFU.TANH R180, R180 ;  /* 0x000000b400b47308 */ /* 0x000e620000002400 */
[--C-:B------:R-:W-:Y:S01]  /*1ba10*/  FFMA.FTZ R188, R164, R2, -R182.reuse ;  /* 0x00000002a4bc7223 */ /* 0x100fe200000108b6 */
[----:B---3--:R-:W-:Y:S01]  /*1ba20*/  FMNMX.FTZ R0, R175, R0, !PT ;  /* 0x00000000af007209 */ /* 0x008fe20007810000 */
[-CC-:B------:R-:W-:Y:S01]  /*1ba30*/  FFMA.FTZ R198, R155, R2.reuse, -R182.reuse ;  /* 0x000000029bc67223 */ /* 0x180fe200000108b6 */
[-CC-:B------:R-:W-:Y:S01]  /*1ba40*/  FFMA.FTZ R185, R157, R2.reuse, -R182.reuse ;  /* 0x000000029db97223 */ /* 0x180fe200000108b6 */
[--C-:B------:R-:W-:Y:S01]  /*1ba50*/  FFMA.FTZ R192, R158, R2, -R182.reuse ;  /* 0x000000029ec07223 */ /* 0x100fe200000108b6 */
[----:B0-----:R-:W-:Y:S01]  /*1ba60*/  FMNMX.FTZ R0, R178, R0, !PT ;  /* 0x00000000b2007209 */ /* 0x001fe20007810000 */
[-CC-:B------:R-:W-:Y:S01]  /*1ba70*/  FFMA.FTZ R155, R159, R2.reuse, -R182.reuse ;  /* 0x000000029f9b7223 */ /* 0x180fe200000108b6 */
[----:B------:R-:W0:Y:S01]  /*1ba80*/  MUFU.TANH R181, R181 ;  /* 0x000000b500b57308 */ /* 0x000e220000002400 */
[--C-:B------:R-:W-:Y:S01]  /*1ba90*/  FFMA.FTZ R194, R160, R2, -R182.reuse ;  /* 0x00000002a0c27223 */ /* 0x100fe200000108b6 */
[----:B----4-:R-:W-:Y:S01]  /*1baa0*/  FMNMX.FTZ R0, R179, R0, !PT ;  /* 0x00000000b3007209 */ /* 0x010fe20007810000 */
[-CC-:B------:R-:W-:Y:S01]  /*1bab0*/  FFMA.FTZ R157, R161, R2.reuse, -R182.reuse ;  /* 0x00000002a19d7223 */ /* 0x180fe200000108b6 */
[-CC-:B------:R-:W-:Y:S01]  /*1bac0*/  FFMA.FTZ R158, R165, R2.reuse, -R182.reuse ;  /* 0x00000002a59e7223 */ /* 0x180fe200000108b6 */
[-CC-:B------:R-:W-:Y:S01]  /*1bad0*/  FFMA.FTZ R190, R168, R2.reuse, -R182.reuse ;  /* 0x00000002a8be7223 */ /* 0x180fe200000108b6 */
[-CC-:B------:R-:W-:Y:S01]  /*1bae0*/  FFMA.FTZ R159, R169, R2.reuse, -R182.reuse ;  /* 0x00000002a99f7223 */ /* 0x180fe200000108b6 */
[--C-:B------:R-:W-:Y:S01]  /*1baf0*/  FFMA.FTZ R184, R172, R2, -R182.reuse ;  /* 0x00000002acb87223 */ /* 0x100fe200000108b6 */
[----:B------:R3:W-:Y:S01]  /*1bb00*/  MUFU.EX2 R183, R4 ;  /* 0x0000000400b77308 */ /* 0x0007e20000000800 */
[----:B-1----:R-:W-:Y:S01]  /*1bb10*/  FMNMX.FTZ R0, R180, R0, !PT ;  /* 0x00000000b4007209 */ /* 0x002fe20007810000 */
[-CC-:B------:R-:W-:Y:S01]  /*1bb20*/  FFMA.FTZ R160, R176, R2.reuse, -R182.reuse ;  /* 0x00000002b0a07223 */ /* 0x180fe200000108b6 */
[-CC-:B------:R-:W-:Y:S01]  /*1bb30*/  FFMA.FTZ R186, R173, R2.reuse, -R182.reuse ;  /* 0x00000002adba7223 */ /* 0x180fe200000108b6 */
[----:B------:R-:W-:-:S04]  /*1bb40*/  FFMA.FTZ R161, R177, R2, -R182 ;  /* 0x00000002b1a17223 */ /* 0x000fc800000108b6 */
[----:B------:R-:W1:Y:S01]  /*1bb50*/  MUFU.EX2 R196, R196 ;  /* 0x000000c400c47308 */ /* 0x000e620000000800 */
[----:B0-----:R-:W-:-:S05]  /*1bb60*/  FMNMX.FTZ R0, R181, R0, !PT ;  /* 0x00000000b5007209 */ /* 0x001fca0007810000 */
[----:B---3--:R-:W0:Y:S02]  /*1bb70*/  SHFL.BFLY PT, R4, R0, 0x2, 0x1f ;  /* 0x0c401f0000047f89 */ /* 0x008e2400000e0000 */
[----:B------:R-:W-:Y:S08]  /*1bb80*/  MUFU.EX2 R198, R198 ;  /* 0x000000c600c67308 */ /* 0x000ff00000000800 */
[----:B------:R-:W-:Y:S01]  /*1bb90*/  MUFU.EX2 R185, R185 ;  /* 0x000000b900b97308 */ /* 0x000fe20000000800 */
[----:B-1----:R-:W-:Y:S01]  /*1bba0*/  FFMA.FTZ R227, R152, R227, R196 ;  /* 0x000000e398e37223 */ /* 0x002fe200000100c4 */
[----:B------:R-:W-:-:S03]  /*1bbb0*/  F2FP.BF16.F32.PACK_AB R196, R183, R196 ;  /* 0x000000c4b7c4723e */ /* 0x000fc600000010ff */
[----:B------:R-:W-:-:S03]  /*1bbc0*/  FADD.FTZ R227, R183, R227 ;  /* 0x000000e3b7e37221 */ /* 0x000fc60000010000 */
[----:B------:R-:W-:Y:S01]  /*1bbd0*/  MUFU.EX2 R192, R192 ;  /* 0x000000c000c07308 */ /* 0x000fe20000000800 */
[----:B0-----:R-:W-:-:S07]  /*1bbe0*/  FMNMX.FTZ R0, R0, R4, !PT ;  /* 0x0000000400007209 */ /* 0x001fce0007810000 */
[----:B------:R-:W-:Y:S01]  /*1bbf0*/  MUFU.EX2 R155, R155 ;  /* 0x0000009b009b7308 */ /* 0x000fe20000000800 */
[----:B------:R-:W0:Y:S07]  /*1bc00*/  SHFL.BFLY PT, R4, R0, 0x1, 0x1f ;  /* 0x0c201f0000047f89 */ /* 0x000e2e00000e0000 */
[----:B------:R-:W-:Y:S08]  /*1bc10*/  MUFU.EX2 R194, R194 ;  /* 0x000000c200c27308 */ /* 0x000ff00000000800 */
[----:B------:R-:W-:Y:S08]  /*1bc20*/  MUFU.EX2 R157, R157 ;  /* 0x0000009d009d7308 */ /* 0x000ff00000000800 */
[----:B------:R-:W-:Y:S01]  /*1bc30*/  MUFU.EX2 R188, R188 ;  /* 0x000000bc00bc7308 */ /* 0x000fe20000000800 */
[----:B0-----:R-:W-:-:S05]  /*1bc40*/  FMNMX.FTZ R4, R0, R4, !PT ;  /* 0x0000000400047209 */ /* 0x001fca0007810000 */
[C---:B------:R-:W-:Y:S01]  /*1bc50*/  FADD.FTZ R0, -R4.reuse, R229 ;  /* 0x000000e504007221 */ /* 0x040fe20000010100 */
[-C--:B------:R-:W-:Y:S01]  /*1bc60*/  FMUL.FTZ R164, R4, R2.reuse ;  /* 0x0000000204a47220 */ /* 0x080fe20000410000 */
[----:B------:R-:W-:Y:S01]  /*1bc70*/  MUFU.EX2 R158, R158 ;  /* 0x0000009e009e7308 */ /* 0x000fe20000000800 */
[----:B------:R-:W-:Y:S02]  /*1bc80*/  IMAD.MOV.U32 R229, RZ, RZ, R4 ;  /* 0x000000ffffe57224 */ /* 0x000fe400078e0004 */
[-C--:B------:R-:W-:Y:S01]  /*1bc90*/  FMUL.FTZ R0, R0, R2.reuse ;  /* 0x0000000200007220 */ /* 0x080fe20000410000 */
[-CC-:B------:R-:W-:Y:S01]  /*1bca0*/  FFMA.FTZ R197, R5, R2.reuse, -R164.reuse ;  /* 0x0000000205c57223 */ /* 0x180fe200000108a4 */
[-C--:B------:R-:W-:Y:S01]  /*1bcb0*/  FFMA.FTZ R5, R153, R2.reuse, -R164 ;  /* 0x0000000299057223 */ /* 0x080fe200000108a4 */
[----:B------:R-:W-:Y:S02]  /*1bcc0*/  @!P1 IMAD R153, R22, 0x8, R16 ;  /* 0x0000000816999824 */ /* 0x000fe400078e0210 */
[-CC-:B------:R-:W-:Y:S01]  /*1bcd0*/  FFMA.FTZ R199, R154, R2.reuse, -R164.reuse ;  /* 0x000000029ac77223 */ /* 0x180fe200000108a4 */
[----:B------:R-:W-:Y:S01]  /*1bce0*/  FFMA.FTZ R156, R156, R2, -R164 ;  /* 0x000000029c9c7223 */ /* 0x000fe200000108a4 */
[----:B------:R-:W-:Y:S01]  /*1bcf0*/  MUFU.EX2 R0, R0 ;  /* 0x0000000000007308 */ /* 0x000fe20000000800 */
[----:B------:R-:W-:-:S02]  /*1bd00*/  @!P1 VIADD R153, R153, 0x30840 ;  /* 0x0003084099999836 */ /* 0x000fc40000000000 */
[-CC-:B------:R-:W-:Y:S01]  /*1bd10*/  FFMA.FTZ R193, R162, R2.reuse, -R164.reuse ;  /* 0x00000002a2c17223 */ /* 0x180fe200000108a4 */
[-CC-:B------:R-:W-:Y:S01]  /*1bd20*/  FFMA.FTZ R195, R166, R2.reuse, -R164.reuse ;  /* 0x00000002a6c37223 */ /* 0x180fe200000108a4 */
[-CC-:B------:R-:W-:Y:S01]  /*1bd30*/  FFMA.FTZ R167, R167, R2.reuse, -R164.reuse ;  /* 0x00000002a7a77223 */ /* 0x180fe200000108a4 */
[-CC-:B------:R-:W-:Y:S01]  /*1bd40*/  FFMA.FTZ R170, R170, R2.reuse, -R164.reuse ;  /* 0x00000002aaaa7223 */ /* 0x180fe200000108a4 */
[----:B------:R-:W-:Y:S01]  /*1bd50*/  @!P1 PRMT R154, RZ, 0x654, R153 ;  /* 0x00000654ff9a9816 */ /* 0x000fe20000000099 */
[-CC-:B------:R-:W-:Y:S01]  /*1bd60*/  FFMA.FTZ R171, R171, R2.reuse, -R164.reuse ;  /* 0x00000002abab7223 */ /* 0x180fe200000108a4 */
[----:B------:R-:W0:Y:S01]  /*1bd70*/  MUFU.EX2 R197, R197 ;  /* 0x000000c500c57308 */ /* 0x000e220000000800 */
[-CC-:B------:R-:W-:Y:S01]  /*1bd80*/  FFMA.FTZ R174, R174, R2.reuse, -R164.reuse ;  /* 0x00000002aeae7223 */ /* 0x180fe200000108a4 */
[----:B------:R1:W-:Y:S01]  /*1bd90*/  @!P1 SYNCS.ARRIVE.TRANS64.RED.A1T0 RZ, [R154+URZ], RZ ;  /* 0x000000ff9aff99a7 */ /* 0x0003e2000810043f */
[-CC-:B------:R-:W-:Y:S01]  /*1bda0*/  FFMA.FTZ R175, R175, R2.reuse, -R164.reuse ;  /* 0x00000002afaf7223 */ /* 0x180fe200000108a4 */
[-CC-:B------:R-:W-:Y:S01]  /*1bdb0*/  FFMA.FTZ R178, R178, R2.reuse, -R164.reuse ;  /* 0x00000002b2b27223 */ /* 0x180fe200000108a4 */
[-CC-:B------:R-:W-:Y:S01]  /*1bdc0*/  FFMA.FTZ R179, R179, R2.reuse, -R164.reuse ;  /* 0x00000002b3b37223 */ /* 0x180fe200000108a4 */
[----:B------:R-:W-:-:S02]  /*1bdd0*/  FFMA.FTZ R180, R180, R2, -R164 ;  /* 0x00000002b4b47223 */ /* 0x000fc400000108a4 */
[----:B------:R-:W3:Y:S01]  /*1bde0*/  MUFU.EX2 R5, R5 ;  /* 0x0000000500057308 */ /* 0x000ee20000000800 */
[-CC-:B-1----:R-:W-:Y:S01]  /*1bdf0*/  FFMA.FTZ R154, R163, R2.reuse, -R164.reuse ;  /* 0x00000002a39a7223 */ /* 0x182fe200000108a4 */
[----:B------:R-:W-:Y:S01]  /*1be00*/  FFMA.FTZ R164, R181, R2, -R164 ;  /* 0x00000002b5a47223 */ /* 0x000fe200000108a4 */
[----:B------:R1:W-:Y:S05]  /*1be10*/  @!P1 SYNCS.ARRIVE.TRANS64.RED.A1T0 RZ, [R231+URZ], RZ ;  /* 0x000000ffe7ff99a7 */ /* 0x0003ea000810043f */
[----:B------:R-:W4:Y:S01]  /*1be20*/  MUFU.EX2 R199, R199 ;  /* 0x000000c700c77308 */ /* 0x000f220000000800 */
[----:B0-----:R-:W-:Y:S01]  /*1be30*/  FFMA.FTZ R226, R0, R226, R197 ;  /* 0x000000e200e27223 */ /* 0x001fe200000100c5 */
[----:B-1----:R-:W-:-:S06]  /*1be40*/  IMAD.MOV.U32 R231, RZ, RZ, R218 ;  /* 0x000000ffffe77224 */ /* 0x002fcc00078e00da */
[----:B------:R0:W1:Y:S01]  /*1be50*/  MUFU.EX2 R153, R156 ;  /* 0x0000009c00997308 */ /* 0x0000620000000800 */
[C---:B---3--:R-:W-:Y:S01]  /*1be60*/  FADD.FTZ R226, R5.reuse, R226 ;  /* 0x000000e205e27221 */ /* 0x048fe20000010000 */
[----:B------:R-:W-:-:S06]  /*1be70*/  F2FP.BF16.F32.PACK_AB R197, R5, R197 ;  /* 0x000000c505c5723e */ /* 0x000fcc00000010ff */
[----:B------:R-:W3:Y:S01]  /*1be80*/  MUFU.EX2 R193, R193 ;  /* 0x000000c100c17308 */ /* 0x000ee20000000800 */
[----:B0-----:R-:W-:Y:S01]  /*1be90*/  FADD.FTZ R156, R198, R227 ;  /* 0x000000e3c69c7221 */ /* 0x001fe20000010000 */
[----:B----4-:R-:W-:Y:S01]  /*1bea0*/  FADD.FTZ R5, R199, R226 ;  /* 0x000000e2c7057221 */ /* 0x010fe20000010000 */
[C---:B------:R-:W-:Y:S02]  /*1beb0*/  F2FP.BF16.F32.PACK_AB R198, R185.reuse, R198 ;  /* 0x000000c6b9c6723e */ /* 0x040fe400000010ff */
[----:B------:R-:W-:-:S03]  /*1bec0*/  FADD.FTZ R156, R185, R156 ;  /* 0x0000009cb99c7221 */ /* 0x000fc60000010000 */
[----:B------:R-:W0:Y:S01]  /*1bed0*/  MUFU.EX2 R154, R154 ;  /* 0x0000009a009a7308 */ /* 0x000e220000000800 */
[C---:B-1----:R-:W-:Y:S01]  /*1bee0*/  FADD.FTZ R5, R153.reuse, R5 ;  /* 0x0000000599057221 */ /* 0x042fe20000010000 */
[----:B------:R-:W-:Y:S01]  /*1bef0*/  F2FP.BF16.F32.PACK_AB R199, R153, R199 ;  /* 0x000000c799c7723e */ /* 0x000fe200000010ff */
[----:B------:R-:W-:Y:S01]  /*1bf00*/  FADD.FTZ R153, R192, R156 ;  /* 0x0000009cc0997221 */ /* 0x000fe20000010000 */
[----:B------:R-:W-:-:S03]  /*1bf10*/  F2FP.BF16.F32.PACK_AB R192, R155, R192 ;  /* 0x000000c09bc0723e */ /* 0x000fc600000010ff */
[----:B------:R-:W-:Y:S01]  /*1bf20*/  FADD.FTZ R153, R155, R153 ;  /* 0x000000999b997221 */ /* 0x000fe20000010000 */
[----:B------:R-:W1:Y:S01]  /*1bf30*/  MUFU.EX2 R195, R195 ;  /* 0x000000c300c37308 */ /* 0x000e620000000800 */
[----:B---3--:R-:W-:Y:S02]  /*1bf40*/  FADD.FTZ R5, R193, R5 ;  /* 0x00000005c1057221 */ /* 0x008fe40000010000 */
[----:B------:R-:W-:Y:S01]  /*1bf50*/  FADD.FTZ R155, R194, R153 ;  /* 0x00000099c29b7221 */ /* 0x000fe20000010000 */
[----:B------:R-:W-:-:S04]  /*1bf60*/  F2FP.BF16.F32.PACK_AB R194, R157, R194 ;  /* 0x000000c29dc2723e */ /* 0x000fc800000010ff */
[----:B------:R-:W3:Y:S01]  /*1bf70*/  MUFU.EX2 R167, R167 ;  /* 0x000000a700a77308 */ /* 0x000ee20000000800 */
[C---:B0-----:R-:W-:Y:S01]  /*1bf80*/  FADD.FTZ R5, R154.reuse, R5 ;  /* 0x000000059a057221 */ /* 0x041fe20000010000 */
[----:B------:R-:W-:-:S06]  /*1bf90*/  F2FP.BF16.F32.PACK_AB R193, R154, R193 ;  /* 0x000000c19ac1723e */ /* 0x000fcc00000010ff */
[----:B------:R-:W0:Y:S01]  /*1bfa0*/  MUFU.EX2 R170, R170 ;  /* 0x000000aa00aa7308 */ /* 0x000e220000000800 */
[----:B-1----:R-:W-:Y:S01]  /*1bfb0*/  FADD.FTZ R153, R195, R5 ;  /* 0x00000005c3997221 */ /* 0x002fe20000010000 */
[----:B------:R-:W-:-:S04]  /*1bfc0*/  FADD.FTZ R5, R157, R155 ;  /* 0x0000009b9d057221 */ /* 0x000fc80000010000 */
[----:B------:R-:W-:Y:S01]  /*1bfd0*/  FADD.FTZ R5, R188, R5 ;  /* 0x00000005bc057221 */ /* 0x000fe20000010000 */
[C---:B------:R-:W-:Y:S01]  /*1bfe0*/  F2FP.BF16.F32.PACK_AB R188, R158.reuse, R188 ;  /* 0x000000bc9ebc723e */ /* 0x040fe200000010ff */
[----:B------:R-:W1:Y:S01]  /*1bff0*/  MUFU.EX2 R171, R171 ;  /* 0x000000ab00ab7308 */ /* 0x000e620000000800 */
[C---:B---3--:R-:W-:Y:S01]  /*1c000*/  FADD.FTZ R153, R167.reuse, R153 ;  /* 0x00000099a7997221 */ /* 0x048fe20000010000 */
[----:B------:R-:W-:Y:S01]  /*1c010*/  FADD.FTZ R5, R158, R5 ;  /* 0x000000059e057221 */ /* 0x000fe20000010000 */
[----:B------:R-:W-:-:S05]  /*1c020*/  F2FP.BF16.F32.PACK_AB R195, R167, R195 ;  /* 0x000000c3a7c3723e */ /* 0x000fca00000010ff */
[----:B------:R-:W3:Y:S01]  /*1c030*/  MUFU.EX2 R190, R190 ;  /* 0x000000be00be7308 */ /* 0x000ee20000000800 */
[----:B0-----:R-:W-:-:S07]  /*1c040*/  FADD.FTZ R153, R170, R153 ;  /* 0x00000099aa997221 */ /* 0x001fce0000010000 */
[----:B------:R-:W0:Y:S01]  /*1c050*/  MUFU.EX2 R174, R174 ;  /* 0x000000ae00ae7308 */ /* 0x000e220000000800 */
[C---:B-1----:R-:W-:Y:S01]  /*1c060*/  FADD.FTZ R153, R171.reuse, R153 ;  /* 0x00000099ab997221 */ /* 0x042fe20000010000 */
[----:B------:R-:W-:-:S06]  /*1c070*/  F2FP.BF16.F32.PACK_AB R189, R171, R170 ;  /* 0x000000aaabbd723e */ /* 0x000fcc00000010ff */
[----:B------:R-:W1:Y:S01]  /*1c080*/  MUFU.EX2 R159, R159 ;  /* 0x0000009f009f7308 */ /* 0x000e620000000800 */
[----:B---3--:R-:W-:-:S07]  /*1c090*/  FADD.FTZ R5, R190, R5 ;  /* 0x00000005be057221 */ /* 0x008fce0000010000 */
[----:B------:R-:W3:Y:S01]  /*1c0a0*/  MUFU.EX2 R175, R175 ;  /* 0x000000af00af7308 */ /* 0x000ee20000000800 */
[----:B0-----:R-:W-:-:S07]  /*1c0b0*/  FADD.FTZ R153, R174, R153 ;  /* 0x00000099ae997221 */ /* 0x001fce0000010000 */
[----:B------:R-:W0:Y:S01]  /*1c0c0*/  MUFU.EX2 R184, R184 ;  /* 0x000000b800b87308 */ /* 0x000e220000000800 */
[C---:B-1----:R-:W-:Y:S01]  /*1c0d0*/  FADD.FTZ R5, R159.reuse, R5 ;  /* 0x000000059f057221 */ /* 0x042fe20000010000 */
[----:B------:R-:W-:-:S06]  /*1c0e0*/  F2FP.BF16.F32.PACK_AB R190, R159, R190 ;  /* 0x000000be9fbe723e */ /* 0x000fcc00000010ff */
[----:B------:R-:W1:Y:S01]  /*1c0f0*/  MUFU.EX2 R178, R178 ;  /* 0x000000b200b27308 */ /* 0x000e620000000800 */
[C---:B---3--:R-:W-:Y:S01]  /*1c100*/  FADD.FTZ R153, R175.reuse, R153 ;  /* 0x00000099af997221 */ /* 0x048fe20000010000 */
[----:B------:R-:W-:-:S06]  /*1c110*/  F2FP.BF16.F32.PACK_AB R191, R175, R174 ;  /* 0x000000aeafbf723e */ /* 0x000fcc00000010ff */
[----:B------:R-:W3:Y:S01]  /*1c120*/  MUFU.EX2 R160, R160 ;  /* 0x000000a000a07308 */ /* 0x000ee20000000800 */
[----:B0-----:R-:W-:-:S07]  /*1c130*/  FADD.FTZ R5, R184, R5 ;  /* 0x00000005b8057221 */ /* 0x001fce0000010000 */
[----:B------:R-:W0:Y:S01]  /*1c140*/  MUFU.EX2 R179, R179 ;  /* 0x000000b300b37308 */ /* 0x000e220000000800 */
[----:B-1----:R-:W-:-:S07]  /*1c150*/  FADD.FTZ R153, R178, R153 ;  /* 0x00000099b2997221 */ /* 0x002fce0000010000 */
[----:B------:R-:W1:Y:S01]  /*1c160*/  MUFU.EX2 R186, R186 ;  /* 0x000000ba00ba7308 */ /* 0x000e620000000800 */
[C---:B---3--:R-:W-:Y:S01]  /*1c170*/  FADD.FTZ R5, R160.reuse, R5 ;  /* 0x00000005a0057221 */ /* 0x048fe20000010000 */
[----:B------:R-:W-:-:S06]  /*1c180*/  F2FP.BF16.F32.PACK_AB R184, R160, R184 ;  /* 0x000000b8a0b8723e */ /* 0x000fcc00000010ff */
[----:B------:R-:W3:Y:S01]  /*1c190*/  MUFU.EX2 R180, R180 ;  /* 0x000000b400b47308 */ /* 0x000ee20000000800 */
[C---:B--2---:R-:W-:Y:S01]  /*1c1a0*/  ISETP.GT.AND P2, PT, R232.reuse, R187, PT ;  /* 0x000000bbe800720c */ /* 0x044fe20003f44270 */
[C---:B0-----:R-:W-:Y:S01]  /*1c1b0*/  FADD.FTZ R153, R179.reuse, R153 ;  /* 0x00000099b3997221 */ /* 0x041fe20000010000 */
[----:B------:R-:W-:Y:S01]  /*1c1c0*/  F2FP.BF16.F32.PACK_AB R185, R179, R178 ;  /* 0x000000b2b3b9723e */ /* 0x000fe200000010ff */
[----:B------:R-:W-:-:S04]  /*1c1d0*/  VIADD R232, R232, 0xffffffff ;  /* 0xffffffffe8e87836 */ /* 0x000fc80000000000 */
[----:B------:R-:W0:Y:S01]  /*1c1e0*/  MUFU.EX2 R161, R161 ;  /* 0x000000a100a17308 */ /* 0x000e220000000800 */
[----:B-1----:R-:W-:-:S07]  /*1c1f0*/  FADD.FTZ R5, R186, R5 ;  /* 0x00000005ba057221 */ /* 0x002fce0000010000 */
[----:B------:R-:W1:Y:S01]  /*1c200*/  MUFU.EX2 R164, R164 ;  /* 0x000000a400a47308 */ /* 0x000e620000000800 */
[----:B---3--:R-:W-:Y:S01]  /*1c210*/  FADD.FTZ R153, R180, R153 ;  /* 0x00000099b4997221 */ /* 0x008fe20000010000 */
[C---:B0-----:R-:W-:Y:S01]  /*1c220*/  FADD.FTZ R227, R161.reuse, R5 ;  /* 0x00000005a1e37221 */ /* 0x041fe20000010000 */
[----:B------:R-:W-:Y:S01]  /*1c230*/  F2FP.BF16.F32.PACK_AB R186, R161, R186 ;  /* 0x000000baa1ba723e */ /* 0x000fe200000010ff */
[----:B------:R-:W-:Y:S02]  /*1c240*/  IMAD.MOV.U32 R5, RZ, RZ, R22 ;  /* 0x000000ffff057224 */ /* 0x000fe400078e0016 */
[C---:B-1----:R-:W-:Y:S01]  /*1c250*/  FADD.FTZ R226, R164.reuse, R153 ;  /* 0x00000099a4e27221 */ /* 0x042fe20000010000 */
[----:B------:R-:W-:Y:S01]  /*1c260*/  F2FP.BF16.F32.PACK_AB R187, R164, R180 ;  /* 0x000000b4a4bb723e */ /* 0x000fe200000010ff */
[----:B------:R-:W-:Y:S06]  /*1c270*/  @P2 BRA `(.L_x_1777) ;  /* 0xffffffdc00042947 */ /* 0x000fec000383ffff */
[----:B------:R-:W-:Y:S05]  /*1c280*/  BSYNC B1 ;  /* 0x0000000000017941 */ /* 0x000fea0003800000 */
.L_x_1766:
[----:B------:R-:W-:-:S07]  /*1c290*/  IMAD.MOV.U32 R5, RZ, RZ, R232 ;  /* 0x000000ffff057224 */ /* 0x000fce00078e00e8 */
.L_x_1765:
[----:B------:R-:W-:Y:S05]  /*1c2a0*/  BSYNC B0 ;  /* 0x0000000000007941 */ /* 0x000fea0003800000 */
.L_x_1764:
[----:B------:R-:W2:Y:S01]  /*1c2b0*/  LDL R153, [R1+0x38] ;  /* 0x0000380001997983 */ /* 0x000ea20000100800 */
[----:B------:R-:W-:Y:S01]  /*1c2c0*/  BSSY B0, `(.L_x_1778) ;  /* 0x00002f4000007945 */ /* 0x000fe20003800000 */
[----:B--2---:R-:W-:-:S13]  /*1c2d0*/  ISETP.GE.AND P2, PT, R5, R153, PT ;  /* 0x000000990500720c */ /* 0x004fda0003f46270 */
[----:B------:R-:W-:Y:S05]  /*1c2e0*/  @!P2 BRA `(.L_x_1779) ;  /* 0x0000002c00c4a947 */ /* 0x000fea0003800000 */
[----:B------:R-:W-:Y:S02]  /*1c2f0*/  IMAD.MOV.U32 R228, RZ, RZ, R4 ;  /* 0x000000ffffe47224 */ /* 0x000fe400078e0004 */
[----:B------:R-:W-:Y:S02]  /*1c300*/  IMAD.MOV.U32 R229, RZ, RZ, R3 ;  /* 0x000000ffffe57224 */ /* 0x000fe400078e0003 */
[----:B------:R-:W-:Y:S02]  /*1c310*/  IMAD.MOV.U32 R232, RZ, RZ, R218 ;  /* 0x000000ffffe87224 */ /* 0x000fe400078e00da */
[----:B------:R-:W-:-:S07]  /*1c320*/  IMAD.MOV.U32 R231, RZ, RZ, R22 ;  /* 0x000000ffffe77224 */ /* 0x000fce00078e0016 */
.L_x_1798:
        /* <DEDUP_REMOVED lines=8> */
.L_x_1780:
[----:B------:R-:W-:Y:S01]  /*1c3b0*/  IMAD R2, R22, 0x8, R16 ;  /* 0x0000000816027824 */ /* 0x000fe200078e0210 */
[----:B------:R-:W-:-:S04]  /*1c3c0*/  SHF.L.U32 R3, R218, 0x1f, RZ ;  /* 0x0000001fda037819 */ /* 0x000fc800000006ff */
[----:B------:R0:W1:Y:S01]  /*1c3d0*/  SYNCS.PHASECHK.TRANS64.TRYWAIT P2, [R2+URZ+0x30830], R3 ;  /* 0x03083003020075a7 */ /* 0x000062000804017f */
[----:B------:R-:W-:Y:S05]  /*1c3e0*/  @!P0 BRA `(.L_x_1781) ;  /* 0x0000000000048947 */ /* 0x000fea0003800000 */
[----:B------:R-:W-:Y:S01]  /*1c3f0*/  BPT.TRAP 0x1 ;  /* 0x000000040000795c */ /* 0x000fe20000300000 */
.L_x_1781:
[----:B------:R-:W-:Y:S01]  /*1c400*/  IMAD R153, R22, 0x800, R237 ;  /* 0x0000080016997824 */ /* 0x000fe200078e02ed */
[----:B------:R-:W-:Y:S03]  /*1c410*/  BSSY B1, `(.L_x_1782) ;  /* 0x0000006000017945 */ /* 0x000fe60003800000 */
[C---:B------:R-:W-:Y:S02]  /*1c420*/  VIADD R154, R153.reuse, 0x2 ;  /* 0x00000002999a7836 */ /* 0x040fe40000000000 */
[----:B------:R-:W-:Y:S01]  /*1c430*/  VIADD R156, R153, 0x4 ;  /* 0x00000004999c7836 */ /* 0x000fe20000000000 */
[----:B-1----:R-:W-:Y:S06]  /*1c440*/  @P2 BRA `(.L_x_1783) ;  /* 0x0000000000082947 */ /* 0x002fec0003800000 */
[----:B------:R-:W1:Y:S02]  /*1c450*/  SYNCS.PHASECHK.TRANS64.TRYWAIT P2, [R2+URZ+0x30830], R3 ;  /* 0x03083003020075a7 */ /* 0x000e64000804017f */
[----:B-1----:R-:W-:Y:S05]  /*1c460*/  @!P2 BRA `(.L_x_1784) ;  /* 0x00000140009ca947 */ /* 0x002fea0003800000 */
.L_x_1783:
[----:B------:R-:W-:Y:S05]  /*1c470*/  BSYNC B1 ;  /* 0x0000000000017941 */ /* 0x000fea0003800000 */
.L_x_1782:
[----:B------:R-:W-:Y:S01]  /*1c480*/  R2UR UR4, R154 ;  /* 0x000000009a0472ca */ /* 0x000fe200000e0000 */
[----:B------:R-:W-:Y:S02]  /*1c490*/  IMAD.MOV.U32 R154, RZ, RZ, R156 ;  /* 0x000000ffff9a7224 */ /* 0x000fe400078e009c */
[-C--:B------:R-:W-:Y:S01]  /*1c4a0*/  FMUL.FTZ R24, R24, R152.reuse ;  /* 0x0000009818187220 */ /* 0x080fe20000410000 */
[----:B01----:R-:W-:Y:S02]  /*1c4b0*/  IMAD.MOV.U32 R2, RZ, RZ, R153 ;  /* 0x000000ffff027224 */ /* 0x003fe400078e0099 */
[-C--:B------:R-:W-:Y:S01]  /*1c4c0*/  FMUL.FTZ R25, R25, R152.reuse ;  /* 0x0000009819197220 */ /* 0x080fe20000410000 */
[----:B------:R-:W-:Y:S01]  /*1c4d0*/  IMAD.MOV.U32 R3, RZ, RZ, 0x40000040 ;  /* 0x40000040ff037424 */ /* 0x000fe200078e00ff */
[----:B------:R-:W-:Y:S01]  /*1c4e0*/  R2UR UR8, R154 ;  /* 0x000000009a0872ca */ /* 0x000fe200000e0000 */
[C---:B------:R-:W-:Y:S01]  /*1c4f0*/  VIADD R154, R153.reuse, 0x200 ;  /* 0x00000200999a7836 */ /* 0x040fe20000000000 */
[----:B------:R-:W-:Y:S01]  /*1c500*/  R2UR UR6, R2 ;  /* 0x00000000020672ca */ /* 0x000fe200000e0000 */
[----:B------:R-:W-:Y:S01]  /*1c510*/  VIADD R2, R153, 0x6 ;  /* 0x0000000699027836 */ /* 0x000fe20000000000 */
        /* <DEDUP_REMOVED lines=259> */
.L_x_1785:
[----:B------:R-:W-:Y:S01]  /*1d550*/  SHF.L.U32 R2, R232, 0x1f, RZ ;  /* 0x0000001fe8027819 */ /* 0x000fe200000006ff */
[----:B------:R-:W-:-:S04]  /*1d560*/  IMAD R0, R231, 0x8, R16 ;  /* 0x00000008e7007824 */ /* 0x000fc800078e0210 */
[----:B------:R0:W1:Y:S01]  /*1d570*/  SYNCS.PHASECHK.TRANS64.TRYWAIT P2, [R0+URZ+0x30850], R2 ;  /* 0x03085002000075a7 */ /* 0x000062000804017f */
[----:B------:R-:W-:Y:S05]  /*1d580*/  @!P0 BRA `(.L_x_1786) ;  /* 0x0000000000048947 */ /* 0x000fea0003800000 */
[----:B------:R-:W-:Y:S01]  /*1d590*/  BPT.TRAP 0x1 ;  /* 0x000000040000795c */ /* 0x000fe20000300000 */
.L_x_1786:
[----:B------:R-:W-:Y:S04]  /*1d5a0*/  BSSY B1, `(.L_x_1787) ;  /* 0x0000004000017945 */ /* 0x000fe80003800000 */
[----:B-1----:R-:W-:Y:S05]  /*1d5b0*/  @P2 BRA `(.L_x_1788) ;  /* 0x0000000000082947 */ /* 0x002fea0003800000 */
[----:B------:R-:W1:Y:S02]  /*1d5c0*/  SYNCS.PHASECHK.TRANS64.TRYWAIT P2, [R0+URZ+0x30850], R2 ;  /* 0x03085002000075a7 */ /* 0x000e64000804017f */
[----:B-1----:R-:W-:Y:S05]  /*1d5d0*/  @!P2 BRA `(.L_x_1789) ;  /* 0x000001300054a947 */ /* 0x002fea0003800000 */
.L_x_1788:
[----:B------:R-:W-:Y:S05]  /*1d5e0*/  BSYNC B1 ;  /* 0x0000000000017941 */ /* 0x000fea0003800000 */
.L_x_1787:
[----:B01----:R-:W-:Y:S01]  /*1d5f0*/  VIADD R2, R16, 0x400 ;  /* 0x0000040010027836 */ /* 0x003fe20000000000 */
[----:B------:R-:W2:Y:S01]  /*1d600*/  LDL R232, [R1+0x8] ;  /* 0x0000080001e87983 */ /* 0x000ea20000100800 */
[----:B------:R-:W-:Y:S01]  /*1d610*/  IMAD.MOV.U32 R3, RZ, RZ, 0x40000040 ;  /* 0x40000040ff037424 */ /* 0x000fe200078e00ff */
[----:B------:R-:W-:Y:S01]  /*1d620*/  WARPGROUP.ARRIVE ;  /* 0x00000000000079c5 */ /* 0x000fe20000000000 */
[----:B------:R-:W-:Y:S01]  /*1d630*/  ULDC UR5, c[0x0][0x9d8] ;  /* 0x0002760000057ab9 */ /* 0x000fe20000000800 */
[----:B------:R-:W-:-:S04]  /*1d640*/  SHF.R.U32.HI R2, RZ, 0x4, R2 ;  /* 0x00000004ff027819 */ /* 0x000fc80000011602 */
[----:B------:R-:W-:-:S04]  /*1d650*/  LOP3.LUT R2, R2, 0x3fff, RZ, 0xc0, !PT ;  /* 0x00003fff02027812 */ /* 0x000fc800078ec0ff */
[----:B------:R-:W-:-:S05]  /*1d660*/  LOP3.LUT R2, R2, 0x2000000, RZ, 0xfc, !PT ;  /* 0x0200000002027812 */ /* 0x000fca00078efcff */
[----:B------:R-:W-:Y:S01]  /*1d670*/  IMAD R2, R231, 0x800, R2 ;  /* 0x00000800e7027824 */ /* 0x000fe200078e0202 */
[----:B------:R-:W-:Y:S01]  /*1d680*/  R2UR UR7, R3 ;  /* 0x00000000030772ca */ /* 0x000fe200000e0000 */
[----:B------:R-:W3:Y:S03]  /*1d690*/  LDL R231, [R1+0x14] ;  /* 0x0000140001e77983 */ /* 0x000ee60000100800 */
[----:B------:R-:W-:-:S13]  /*1d6a0*/  R2UR UR6, R2 ;  /* 0x00000000020672ca */ /* 0x000fda00000e0000 */
[----:B------:R-:W-:Y:S01]  /*1d6b0*/  HGMMA.64x256x16.F32.BF16 R24, R196, gdesc[UR4].tnspB, R24, gsb0 ;  /* 0x43e00004c4187df0 */ /* 0x000fe20008001818 */
[----:B--2---:R-:W-:Y:S02]  /*1d6c0*/  R2UR UR4, R232 ;  /* 0x00000000e80472ca */ /* 0x004fe400000e0000 */
[----:B------:R-:W3:Y:S01]  /*1d6d0*/  LDL R232, [R1+0x34] ;  /* 0x0000340001e87983 */ /* 0x000ee20000100800 */
[----:B------:R-:W-:Y:S02]  /*1d6e0*/  WARPGROUP.DEPBAR.LE gsb0, 0x0 ;  /* 0x00008000000079c5 */ /* 0x000fe40000010000 */
[----:B------:R-:W-:Y:S02]  /*1d6f0*/  VIADD R196, R2, 0x80 ;  /* 0x0000008002c47836 */ /* 0x000fe40000000000 */
[----:B------:R-:W-:-:S03]  /*1d700*/  IMAD.MOV.U32 R197, RZ, RZ, 0x40000040 ;  /* 0x40000040ffc57424 */ /* 0x000fc600078e00ff */
[----:B------:R-:W-:Y:S02]  /*1d710*/  R2UR UR6, R196 ;  /* 0x00000000c40672ca */ /* 0x000fe400000e0000 */
[----:B------:R-:W-:Y:S01]  /*1d720*/  R2UR UR7, R197 ;  /* 0x00000000c50772ca */ /* 0x000fe200000e0000 */
[----:B------:R-:W-:-:S14]  /*1d730*/  WARPGROUP.ARRIVE ;  /* 0x00000000000079c5 */ /* 0x000fdc0000000000 */
[----:B------:R-:W-:Y:S01]  /*1d740*/  HGMMA.64x256x16.F32.BF16 R24, R192, gdesc[UR4].tnspB, R24, gsb0 ;  /* 0x43e00004c0187df0 */ /* 0x000fe20008001818 */
[----:B------:R-:W-:Y:S02]  /*1d750*/  IMAD.MOV.U32 R3, RZ, RZ, 0x40000040 ;  /* 0x40000040ff037424 */ /* 0x000fe400078e00ff */
[----:B------:R-:W-:Y:S02]  /*1d760*/  WARPGROUP.DEPBAR.LE gsb0, 0x0 ;  /* 0x00008000000079c5 */ /* 0x000fe40000010000 */
[----:B------:R-:W-:Y:S02]  /*1d770*/  VIADD R192, R2, 0x100 ;  /* 0x0000010002c07836 */ /* 0x000fe40000000000 */
[----:B------:R-:W-:-:S03]  /*1d780*/  IMAD.MOV.U32 R193, RZ, RZ, 0x40000040 ;  /* 0x40000040ffc17424 */ /* 0x000fc600078e00ff */
[----:B------:R-:W-:Y:S02]  /*1d790*/  R2UR UR6, R192 ;  /* 0x00000000c00672ca */ /* 0x000fe400000e0000 */
[----:B------:R-:W-:Y:S01]  /*1d7a0*/  R2UR UR7, R193 ;  /* 0x00000000c10772ca */ /* 0x000fe200000e0000 */
[----:B------:R-:W-:-:S15]  /*1d7b0*/  WARPGROUP.ARRIVE ;  /* 0x00000000000079c5 */ /* 0x000fde0000000000 */
[----:B------:R-:W-:Y:S01]  /*1d7c0*/  HGMMA.64x256x16.F32.BF16 R24, R188, gdesc[UR4].tnspB, R24, gsb0 ;  /* 0x43e00004bc187df0 */ /* 0x000fe20008001818 */
[----:B------:R-:W-:Y:S01]  /*1d7d0*/  VIADD R2, R2, 0x180 ;  /* 0x0000018002027836 */ /* 0x000fe20000000000 */
[----:B------:R-:W-:Y:S02]  /*1d7e0*/  R2UR UR7, R3 ;  /* 0x00000000030772ca */ /* 0x000fe400000e0000 */
[----:B------:R-:W0:Y:S02]  /*1d7f0*/  @P5 LDC R3, c[0x0][0x450] ;  /* 0x00011400ff035b82 */ /* 0x000e240000000800 */
[----:B------:R-:W-:-:S06]  /*1d800*/  R2UR UR6, R2 ;  /* 0x00000000020672ca */ /* 0x000fcc00000e0000 */
[----:B------:R-:W1:Y:S01]  /*1d810*/  @P5 LDC R2, c[0x0][0x44c] ;  /* 0x00011300ff025b82 */ /* 0x000e620000000800 */
[----:B------:R-:W-:-:S04]  /*1d820*/  @!P1 IMAD R4, R4, 0x8, R16 ;  /* 0x0000000804049824 */ /* 0x000fc800078e0210 */
[----:B------:R-:W-:Y:S02]  /*1d830*/  @!P1 VIADD R4, R4, 0x30840 ;  /* 0x0003084004049836 */ /* 0x000fe40000000000 */
[----:B------:R-:W-:Y:S01]  /*1d840*/  FMUL.FTZ R182, R182, UR5 ;  /* 0x00000005b6b67c20 */ /* 0x000fe20008410000 */
[----:B------:R-:W-:Y:S02]  /*1d850*/  FMUL.FTZ R157, R157, UR5 ;  /* 0x000000059d9d7c20 */ /* 0x000fe40008410000 */
[----:B------:R-:W-:Y:S01]  /*1d860*/  @!P1 PRMT R4, RZ, 0x654, R4 ;  /* 0x00000654ff049816 */ /* 0x000fe20000000004 */
[----:B------:R-:W-:-:S03]  /*1d870*/  FMUL.FTZ R173, R173, UR5 ;  /* 0x00000005adad7c20 */ /* 0x000fc60008410000 */
[----:B------:R-:W2:Y:S08]  /*1d880*/  MUFU.TANH R157, R157 ;  /* 0x0000009d009d7308 */ /* 0x000eb00000002400 */
[----:B------:R-:W4:Y:S01]  /*1d890*/  MUFU.TANH R173, R173 ;  /* 0x000000ad00ad7308 */ /* 0x000f220000002400 */
[----:B------:R-:W-:Y:S02]  /*1d8a0*/  WARPGROUP.DEPBAR.LE gsb0, 0x0 ;  /* 0x00008000000079c5 */ /* 0x000fe40000010000 */
[----:B------:R-:W-:-:S06]  /*1d8b0*/  WARPGROUP.ARRIVE ;  /* 0x00000000000079c5 */ /* 0x000fcc0000000000 */
[----:B------:R-:W-:Y:S01]  /*1d8c0*/  HGMMA.64x256x16.F32.BF16 R24, R184, gdesc[UR4].tnspB, R24, gsb0 ;  /* 0x43e00004b8187df0 */ /* 0x000fe20008001818 */
[----:B------:R-:W-:Y:S01]  /*1d8d0*/  FMUL.FTZ R188, R169, UR5 ;  /* 0x00000005a9bc7c20 */ /* 0x000fe20008410000 */
[----:B------:R-:W-:Y:S01]  /*1d8e0*/  FMUL.FTZ R169, R175, UR5 ;  /* 0x00000005afa97c20 */ /* 0x000fe20008410000 */
[----:B------:R-:W-:Y:S01]  /*1d8f0*/  FMUL.FTZ R175, R177, UR5 ;  /* 0x00000005b1af7c20 */ /* 0x000fe20008410000 */
[----:B------:R-:W-:-:S03]  /*1d900*/  IMAD.SHL.U32 R177, R5, 0x40, RZ ;  /* 0x0000004005b17824 */ /* 0x000fc600078e00ff */
[----:B------:R-:W0:Y:S08]  /*1d910*/  MUFU.TANH R188, R188 ;  /* 0x000000bc00bc7308 */ /* 0x000e300000002400 */
[----:B------:R-:W0:Y:S08]  /*1d920*/  MUFU.TANH R169, R169 ;  /* 0x000000a900a97308 */ /* 0x000e300000002400 */
[----:B------:R-:W0:Y:S01]  /*1d930*/  MUFU.TANH R175, R175 ;  /* 0x000000af00af7308 */ /* 0x000e220000002400 */
[----:B------:R-:W-:-:S02]  /*1d940*/  WARPGROUP.DEPBAR.LE gsb0, 0x0 ;  /* 0x00008000000079c5 */ /* 0x000fc40000010000 */
[----:B---3--:R-:W-:Y:S02]  /*1d950*/  IMAD.IADD R184, R232, 0x1, R231 ;  /* 0x00000001e8b87824 */ /* 0x008fe400078e02e7 */
[----:B------:R-:W-:Y:S01]  /*1d960*/  FMUL.FTZ R186, R161, UR5 ;  /* 0x00000005a1ba7c20 */ /* 0x000fe20008410000 */
[----:B------:R-:W-:Y:S01]  /*1d970*/  FMUL.FTZ R187, R165, UR5 ;  /* 0x00000005a5bb7c20 */ /* 0x000fe20008410000 */
[----:B------:R3:W-:Y:S01]  /*1d980*/  @!P1 SYNCS.ARRIVE.TRANS64.RED.A1T0 RZ, [R4+URZ], RZ ;  /* 0x000000ff04ff99a7 */ /* 0x0007e2000810043f */
[----:B-1----:R-:W-:-:S04]  /*1d990*/  @P5 IMAD.HI.U32 R185, R184, R2, RZ ;  /* 0x00000002b8b95227 */ /* 0x002fc800078e00ff */
[----:B------:R-:W-:Y:S01]  /*1d9a0*/  IMAD.MOV.U32 R2, RZ, RZ, R184 ;  /* 0x000000ffff027224 */ /* 0x000fe200078e00b8 */
[----:B0-----:R-:W-:Y:S01]  /*1d9b0*/  @P5 SHF.R.U32.HI R2, RZ, R3, R185 ;  /* 0x00000003ff025219 */ /* 0x001fe200000116b9 */
        /* <DEDUP_REMOVED lines=25> */
[----:B---3--:R1:W3:Y:S01]  /*1db50*/  MUFU.TANH R4, R182 ;  /* 0x000000b600047308 */ /* 0x0082e20000002400 */
[----:B------:R-:W-:Y:S01]  /*1db60*/  ULDC UR5, c[0x0][0x9e0] ;  /* 0x0002780000057ab9 */ /* 0x000fe20000000800 */
[----:B-1----:R-:W-:-:S06]  /*1db70*/  IADD3 R182, -R230, 0x1, -R177 ;  /* 0x00000001e6b67810 */ /* 0x002fcc0007ffe9b1 */
[----:B------:R-:W1:Y:S01]  /*1db80*/  MUFU.TANH R3, R3 ;  /* 0x0000000300037308 */ /* 0x000e620000002400 */
[----:B------:R-:W-:-:S07]  /*1db90*/  IADD3 R182, -R219, R182, R220 ;  /* 0x000000b6dbb67210 */ /* 0x000fce0007ffe1dc */
[----:B------:R-:W0:Y:S01]  /*1dba0*/  MUFU.TANH R184, R184 ;  /* 0x000000b800b87308 */ /* 0x000e220000002400 */
[----:B------:R-:W-:-:S07]  /*1dbb0*/  VIADD R183, R182, UR5 ;  /* 0x00000005b6b77c36 */ /* 0x000fce0008000000 */
        /* <DEDUP_REMOVED lines=22> */
[----:B------:R-:W1:Y:S08]  /*1dd20*/  MUFU.TANH R179, R179 ;  /* 0x000000b300b37308 */ /* 0x000e700000002400 */
[----:B------:R-:W1:Y:S01]  /*1dd30*/  MUFU.TANH R176, R176 ;  /* 0x000000b000b07308 */ /* 0x000e620000002400 */
[----:B------:R-:W-:-:S02]  /*1dd40*/  VIADD R182, R182, UR4 ;  /* 0x00000004b6b67c36 */ /* 0x000fc40008000000 */
[--C-:B0-----:R-:W-:Y:S02]  /*1dd50*/  IMAD.IADD R181, R183, 0x1, R189.reuse ;  /* 0x00000001b7b57824 */ /* 0x101fe400078e02bd */
[----:B------:R-:W-:Y:S01]  /*1dd60*/  IMAD.IADD R180, R182, 0x1, R189 ;  /* 0x00000001b6b47824 */ /* 0x000fe200078e02bd */
[----:B--234-:R-:W-:Y:S06]  /*1dd70*/  @!P6 BRA `(.L_x_1790) ;  /* 0x000000000060e947 */ /* 0x01cfec0003800000 */
        /* <DEDUP_REMOVED lines=13> */
.L_x_1792:
[----:B------:R-:W-:Y:S02]  /*1de50*/  ULDC UR4, c[0x0][0x9e4] ;  /* 0x0002790000047ab9 */ /* 0x000fe40000000800 */
[----:B------:R-:W-:-:S05]  /*1de60*/  IMAD.U32 R190, RZ, RZ, UR4 ;  /* 0x00000004ffbe7e24 */ /* 0x000fca000f8e00ff */
[----:B------:R-:W-:-:S13]  /*1de70*/  ISETP.NE.AND P2, PT, R190, 0x1, PT ;  /* 0x00000001be00780c */ /* 0x000fda0003f45270 */
[----:B------:R-:W0:Y:S02]  /*1de80*/  @P2 LDC.64 R158, c[0x0][0x9e8] ;  /* 0x00027a00ff9e2b82 */ /* 0x000e240000000a00 */
[----:B0-----:R-:W-:-:S05]  /*1de90*/  @P2 IMAD.HI.U32 R158, R189, R158, RZ ;  /* 0x0000009ebd9e2227 */ /* 0x001fca00078e00ff */
[----:B------:R-:W-:-:S07]  /*1dea0*/  @P2 SHF.R.U32.HI R189, RZ, R159, R158 ;  /* 0x0000009fffbd2219 */ /* 0x000fce000001169e */
.L_x_1793:
[----:B------:R-:W-:Y:S05]  /*1deb0*/  BSYNC B1 ;  /* 0x0000000000017941 */ /* 0x000fea0003800000 */
.L_x_1791:
[----:B------:R-:W-:-:S04]  /*1dec0*/  IMAD R189, R189, R190, -R177 ;  /* 0x000000bebdbd7224 */ /* 0x000fc800078e0ab1 */
[----:B------:R-:W-:-:S05]  /*1ded0*/  IMAD.IADD R189, R189, 0x1, -R230 ;  /* 0x00000001bdbd7824 */ /* 0x000fca00078e0ae6 */
[----:B------:R-:W-:Y:S02]  /*1dee0*/  VIMNMX R180, R180, R189, !PT ;  /* 0x000000bdb4b47248 */ /* 0x000fe40007fe0100 */
[----:B------:R-:W-:-:S07]  /*1def0*/  VIADDMNMX R181, R189, R190, R181, PT ;  /* 0x000000bebdb57246 */ /* 0x000fce00038001b5 */
.L_x_1790:
[----:B------:R-:W-:Y:S01]  /*1df00*/  ISETP.GT.AND P2, PT, R5, -0x1, PT ;  /* 0xffffffff0500780c */ /* 0x000fe20003f44270 */
[----:B------:R-:W0:Y:S03]  /*1df10*/  SHFL.IDX PT, R2, R2, 0x1, 0x1c1f ;  /* 0x003c1f0002027f89 */ /* 0x000e2600000e0000 */
[C---:B------:R-:W-:Y:S02]  /*1df20*/  ISETP.GT.AND P4, PT, R180.reuse, RZ, P2 ;  /* 0x000000ffb400720c */ /* 0x040fe40001784270 */
[----:B------:R-:W-:Y:S02]  /*1df30*/  ISETP.GT.AND P3, PT, R180, 0x1, P2 ;  /* 0x00000001b400780c */ /* 0x000fe40001764270 */
[C---:B------:R-:W-:Y:S02]  /*1df40*/  ISETP.LT.OR P4, PT, R181.reuse, 0x1, P4 ;  /* 0x00000001b500780c */ /* 0x040fe40002781670 */
[----:B------:R-:W-:-:S02]  /*1df50*/  ISETP.LT.OR P3, PT, R181, 0x2, P3 ;  /* 0x00000002b500780c */ /* 0x000fc40001f61670 */
[----:B-1----:R-:W-:Y:S02]  /*1df60*/  FSEL R158, R3, -INF , !P4 ;  /* 0xff800000039e7808 */ /* 0x002fe40006000000 */
[----:B------:R-:W-:Y:S02]  /*1df70*/  FSEL R184, R184, -INF , !P3 ;  /* 0xff800000b8b87808 */ /* 0x000fe40005800000 */
[C---:B------:R-:W-:Y:S02]  /*1df80*/  ISETP.GT.AND P4, PT, R180.reuse, 0x8, P2 ;  /* 0x00000008b400780c */ /* 0x040fe40001784270 */
[----:B------:R-:W-:Y:S02]  /*1df90*/  ISETP.GT.AND P3, PT, R180, 0x9, P2 ;  /* 0x00000009b400780c */ /* 0x000fe40001764270 */
[C---:B------:R-:W-:Y:S02]  /*1dfa0*/  ISETP.LT.OR P4, PT, R181.reuse, 0x9, P4 ;  /* 0x00000009b500780c */ /* 0x040fe40002781670 */
[----:B------:R-:W-:-:S02]  /*1dfb0*/  ISETP.LT.OR P3, PT, R181, 0xa, P3 ;  /* 0x0000000ab500780c */ /* 0x000fc40001f61670 */
[----:B------:R-:W-:Y:S01]  /*1dfc0*/  FSEL R155, R155, -INF , !P4 ;  /* 0xff8000009b9b7808 */ /* 0x000fe20006000000 */
[--C-:B0-----:R-:W-:Y:S01]  /*1dfd0*/  IMAD.IADD R183, R183, 0x1, R2.reuse ;  /* 0x00000001b7b77824 */ /* 0x101fe200078e0202 */
        /* <DEDUP_REMOVED lines=52> */
.L_x_1796:
[----:B------:R-:W-:Y:S02]  /*1e320*/  ULDC UR4, c[0x0][0x9e4] ;  /* 0x0002790000047ab9 */ /* 0x000fe40000000800 */
[----:B------:R-:W-:-:S05]  /*1e330*/  IMAD.U32 R180, RZ, RZ, UR4 ;  /* 0x00000004ffb47e24 */ /* 0x000fca000f8e00ff */
[----:B------:R-:W-:-:S13]  /*1e340*/  ISETP.NE.AND P3, PT, R180, 0x1, PT ;  /* 0x00000001b400780c */ /* 0x000fda0003f65270 */
[----:B------:R-:W0:Y:S02]  /*1e350*/  @P3 LDC.64 R2, c[0x0][0x9e8] ;  /* 0x00027a00ff023b82 */ /* 0x000e240000000a00 */
[----:B0-----:R-:W-:-:S05]  /*1e360*/  @P3 IMAD.HI.U32 R2, R159, R2, RZ ;  /* 0x000000029f023227 */ /* 0x001fca00078e00ff */
[----:B------:R-:W-:-:S07]  /*1e370*/  @P3 SHF.R.U32.HI R159, RZ, R3, R2 ;  /* 0x00000003ff9f3219 */ /* 0x000fce0000011602 */
.L_x_1797:
[----:B------:R-:W-:Y:S05]  /*1e380*/  BSYNC B1 ;  /* 0x0000000000017941 */ /* 0x000fea0003800000 */
.L_x_1795:
[----:B------:R-:W-:-:S04]  /*1e390*/  IMAD R159, R159, R180, -R177 ;  /* 0x000000b49f9f7224 */ /* 0x000fc800078e0ab1 */
[----:B------:R-:W-:-:S05]  /*1e3a0*/  IMAD.IADD R159, R159, 0x1, -R230 ;  /* 0x000000019f9f7824 */ /* 0x000fca00078e0ae6 */
[----:B------:R-:W-:Y:S02]  /*1e3b0*/  VIMNMX R182, R182, R159, !PT ;  /* 0x0000009fb6b67248 */ /* 0x000fe40007fe0100 */
[----:B------:R-:W-:-:S07]  /*1e3c0*/  VIADDMNMX R183, R159, R180, R183, PT ;  /* 0x000000b49fb77246 */ /* 0x000fce00038001b7 */
.L_x_1794:
[----:B------:R-:W-:Y:S01]  /*1e3d0*/  @!P1 VIADD R0, R0, 0x30860 ;  /* 0x0003086000009836 */ /* 0x000fe20000000000 */
[----:B------:R-:W2:Y:S01]  /*1e3e0*/  LDL R181, [R1+0x38] ;  /* 0x0000380001b57983 */ /* 0x000ea20000100800 */
[----:B------:R-:W-:Y:S01]  /*1e3f0*/  ISETP.GT.AND P3, PT, R182, 0x1, P2 ;  /* 0x00000001b600780c */ /* 0x000fe20001764270 */
[----:B------:R-:W-:Y:S01]  /*1e400*/  ULDC UR4, c[0x0][0x988] ;  /* 0x0002620000047ab9 */ /* 0x000fe20000000800 */
[----:B------:R-:W-:Y:S01]  /*1e410*/  IMAD.MOV.U32 R232, RZ, RZ, R218 ;  /* 0x000000ffffe87224 */ /* 0x000fe200078e00da */
[----:B------:R-:W-:Y:S01]  /*1e420*/  @!P1 PRMT R0, RZ, 0x654, R0 ;  /* 0x00000654ff009816 */ /* 0x000fe20000000000 */
[----:B------:R-:W-:Y:S01]  /*1e430*/  IMAD.MOV.U32 R231, RZ, RZ, R22 ;  /* 0x000000ffffe77224 */ /* 0x000fe200078e0016 */
        /* <DEDUP_REMOVED lines=42> */
[----:B0-----:R-:W-:-:S05]  /*1e6e0*/  FMNMX.FTZ R2, R0, R2, !PT ;  /* 0x0000000200027209 */ /* 0x001fca0007810000 */
[----:B------:R-:W0:Y:S02]  /*1e6f0*/  SHFL.BFLY PT, R3, R2, 0x1, 0x1f ;  /* 0x0c201f0002037f89 */ /* 0x000e2400000e0000 */
[----:B0-----:R-:W-:Y:S01]  /*1e700*/  FMNMX.FTZ R3, R2, R3, !PT ;  /* 0x0000000302037209 */ /* 0x001fe20007810000 */
[----:B------:R-:W-:-:S03]  /*1e710*/  IMAD.U32 R2, RZ, RZ, UR4 ;  /* 0x00000004ff027e24 */ /* 0x000fc6000f8e00ff */
[C---:B------:R-:W-:Y:S01]  /*1e720*/  FSETP.NEU.FTZ.AND P4, PT, R3.reuse, -INF , PT ;  /* 0xff8000000300780b */ /* 0x040fe20003f9d000 */
[----:B------:R-:W-:-:S03]  /*1e730*/  FMUL.FTZ R159, R3, R2 ;  /* 0x00000002039f7220 */ /* 0x000fc60000410000 */
[----:B------:R-:W-:Y:S02]  /*1e740*/  FSEL R0, R3, RZ, P4 ;  /* 0x000000ff03007208 */ /* 0x000fe40002000000 */
[----:B------:R-:W-:Y:S02]  /*1e750*/  FSEL R159, R159, RZ, P4 ;  /* 0x000000ff9f9f7208 */ /* 0x000fe40002000000 */
[----:B------:R-:W-:Y:S01]  /*1e760*/  ISETP.GT.AND P4, PT, R182, 0x8, P2 ;  /* 0x00000008b600780c */ /* 0x000fe20001784270 */
[----:B------:R-:W-:Y:S01]  /*1e770*/  FADD.FTZ R0, -R0, R229 ;  /* 0x000000e500007221 */ /* 0x000fe20000010100 */
[----:B------:R-:W-:Y:S02]  /*1e780*/  IMAD.MOV.U32 R229, RZ, RZ, R3 ;  /* 0x000000ffffe57224 */ /* 0x000fe400078e0003 */
[-CC-:B------:R-:W-:Y:S01]  /*1e790*/  FFMA.FTZ R158, R158, R2.reuse, -R159.reuse ;  /* 0x000000029e9e7223 */ /* 0x180fe2000001089f */
[----:B------:R-:W-:Y:S01]  /*1e7a0*/  ISETP.LT.OR P4, PT, R183, 0x9, P4 ;  /* 0x00000009b700780c */ /* 0x000fe20002781670 */
[-CC-:B------:R-:W-:Y:S01]  /*1e7b0*/  FFMA.FTZ R184, R184, R2.reuse, -R159.reuse ;  /* 0x00000002b8b87223 */ /* 0x180fe2000001089f */
[-CC-:B------:R-:W-:Y:S01]  /*1e7c0*/  FFMA.FTZ R155, R155, R2.reuse, -R159.reuse ;  /* 0x000000029b9b7223 */ /* 0x180fe2000001089f */
        /* <DEDUP_REMOVED lines=24> */
[----:B------:R-:W-:Y:S01]  /*1e950*/  FFMA.FTZ R159, R179, R2, -R159 ;  /* 0x00000002b39f7223 */ /* 0x000fe2000001089f */
[----:B------:R-:W-:Y:S01]  /*1e960*/  FMNMX.FTZ R152, R162, R152, !PT ;  /* 0x00000098a2987209 */ /* 0x000fe20007810000 */
[----:B------:R-:W-:Y:S01]  /*1e970*/  FMUL.FTZ R180, R0, R2 ;  /* 0x0000000200b47220 */ /* 0x000fe20000410000 */
[----:B------:R-:W-:Y:S01]  /*1e980*/  ISETP.LT.OR P4, PT, R183, 0x21, P4 ;  /* 0x00000021b700780c */ /* 0x000fe20002781670 */
[----:B------:R-:W-:Y:S01]  /*1e990*/  MUFU.EX2 R158, R158 ;  /* 0x0000009e009e7308 */ /* 0x000fe20000000800 */
[----:B------:R-:W-:-:S02]  /*1e9a0*/  FMNMX.FTZ R152, R164, R152, !PT ;  /* 0x00000098a4987209 */ /* 0x000fc40007810000 */
[----:B------:R-:W-:Y:S02]  /*1e9b0*/  FSEL R165, R165, -INF , !P4 ;  /* 0xff800000a5a57808 */ /* 0x000fe40006000000 */
[----:B------:R-:W-:Y:S02]  /*1e9c0*/  ISETP.GT.AND P4, PT, R182, 0x28, P2 ;  /* 0x00000028b600780c */ /* 0x000fe40001784270 */
[----:B------:R-:W-:Y:S01]  /*1e9d0*/  FMNMX.FTZ R152, R165, R152, !PT ;  /* 0x00000098a5987209 */ /* 0x000fe20007810000 */
[----:B------:R-:W-:Y:S01]  /*1e9e0*/  MUFU.EX2 R184, R184 ;  /* 0x000000b800b87308 */ /* 0x000fe20000000800 */
[----:B------:R-:W-:Y:S02]  /*1e9f0*/  ISETP.LT.OR P4, PT, R183, 0x29, P4 ;  /* 0x00000029b700780c */ /* 0x000fe40002781670 */
[----:B------:R-:W-:Y:S02]  /*1ea00*/  FMNMX.FTZ R152, R166, R152, !PT ;  /* 0x00000098a6987209 */ /* 0x000fe40007810000 */
[----:B------:R-:W-:-:S02]  /*1ea10*/  FSEL R168, R168, -INF , !P4 ;  /* 0xff800000a8a87808 */ /* 0x000fc40006000000 */
[----:B------:R-:W-:Y:S01]  /*1ea20*/  ISETP.GT.AND P4, PT, R182, 0x30, P2 ;  /* 0x00000030b600780c */ /* 0x000fe20001784270 */
[----:B------:R-:W-:Y:S01]  /*1ea30*/  MUFU.EX2 R155, R155 ;  /* 0x0000009b009b7308 */ /* 0x000fe20000000800 */
[----:B------:R-:W-:Y:S02]  /*1ea40*/  FMNMX.FTZ R152, R168, R152, !PT ;  /* 0x00000098a8987209 */ /* 0x000fe40007810000 */
[----:B------:R-:W-:Y:S02]  /*1ea50*/  ISETP.LT.OR P4, PT, R183, 0x31, P4 ;  /* 0x00000031b700780c */ /* 0x000fe40002781670 */
[----:B------:R-:W-:Y:S02]  /*1ea60*/  FMNMX.FTZ R152, R169, R152, !PT ;  /* 0x00000098a9987209 */ /* 0x000fe40007810000 */
[----:B------:R-:W-:Y:S01]  /*1ea70*/  FSEL R170, R170, -INF , !P4 ;  /* 0xff800000aaaa7808 */ /* 0x000fe20006000000 */
[----:B------:R-:W0:Y:S01]  /*1ea80*/  MUFU.EX2 R157, R157 ;  /* 0x0000009d009d7308 */ /* 0x000e220000000800 */
[----:B------:R-:W-:-:S02]  /*1ea90*/  ISETP.GT.AND P4, PT, R182, 0x31, P2 ;  /* 0x00000031b600780c */ /* 0x000fc40001784270 */
[----:B------:R-:W-:Y:S02]  /*1eaa0*/  ISETP.GT.AND P2, PT, R182, 0x39, P2 ;  /* 0x00000039b600780c */ /* 0x000fe40001744270 */
[C---:B------:R-:W-:Y:S02]  /*1eab0*/  ISETP.LT.OR P4, PT, R183.reuse, 0x32, P4 ;  /* 0x00000032b700780c */ /* 0x040fe40002781670 */
[----:B------:R-:W-:Y:S01]  /*1eac0*/  FMNMX.FTZ R152, R170, R152, !PT ;  /* 0x00000098aa987209 */ /* 0x000fe20007810000 */
[----:B------:R-:W-:Y:S01]  /*1ead0*/  MUFU.EX2 R185, R185 ;  /* 0x000000b900b97308 */ /* 0x000fe20000000800 */
[----:B------:R-:W-:Y:S02]  /*1eae0*/  FSEL R172, R172, -INF , !P4 ;  /* 0xff800000acac7808 */ /* 0x000fe40006000000 */
[----:B------:R-:W-:Y:S02]  /*1eaf0*/  ISETP.LT.OR P2, PT, R183, 0x3a, P2 ;  /* 0x0000003ab700780c */ /* 0x000fe40001741670 */
[----:B------:R-:W-:-:S02]  /*1eb00*/  FSEL R179, R4, -INF , !P3 ;  /* 0xff80000004b37808 */ /* 0x000fc40005800000 */
[----:B------:R-:W-:Y:S01]  /*1eb10*/  FMNMX.FTZ R152, R172, R152, !PT ;  /* 0x00000098ac987209 */ /* 0x000fe20007810000 */
[----:B------:R-:W1:Y:S01]  /*1eb20*/  MUFU.EX2 R186, R186 ;  /* 0x000000ba00ba7308 */ /* 0x000e620000000800 */
[----:B------:R-:W-:Y:S02]  /*1eb30*/  FSEL R176, R176, -INF , !P2 ;  /* 0xff800000b0b07808 */ /* 0x000fe40005000000 */
[----:B------:R-:W-:Y:S02]  /*1eb40*/  FMNMX.FTZ R152, R179, R152, !PT ;  /* 0x00000098b3987209 */ /* 0x000fe40007810000 */
[----:B0-----:R-:W-:Y:S02]  /*1eb50*/  F2FP.BF16.F32.PACK_AB R198, R157, R155 ;  /* 0x0000009b9dc6723e */ /* 0x001fe400000010ff */
[----:B------:R-:W-:Y:S01]  /*1eb60*/  FMNMX.FTZ R152, R176, R152, !PT ;  /* 0x00000098b0987209 */ /* 0x000fe20007810000 */
[----:B------:R-:W-:Y:S01]  /*1eb70*/  MUFU.EX2 R163, R163 ;  /* 0x000000a300a37308 */ /* 0x000fe20000000800 */
[----:B------:R-:W-:-:S03]  /*1eb80*/  F2FP.BF16.F32.PACK_AB R196, R184, R158 ;  /* 0x0000009eb8c4723e */ /* 0x000fc600000010ff */
[----:B------:R-:W0:Y:S04]  /*1eb90*/  SHFL.BFLY PT, R4, R152, 0x2, 0x1f ;  /* 0x0c401f0098047f89 */ /* 0x000e2800000e0000 */
[----:B------:R-:W3:Y:S01]  /*1eba0*/  MUFU.EX2 R187, R187 ;  /* 0x000000bb00bb7308 */ /* 0x000ee20000000800 */
[----:B-1----:R-:W-:-:S07]  /*1ebb0*/  F2FP.BF16.F32.PACK_AB R192, R186, R185 ;  /* 0x000000b9bac0723e */ /* 0x002fce00000010ff */
[----:B------:R-:W-:Y:S08]  /*1ebc0*/  MUFU.EX2 R167, R167 ;  /* 0x000000a700a77308 */ /* 0x000ff00000000800 */
[----:B------:R-:W-:Y:S01]  /*1ebd0*/  MUFU.EX2 R188, R188 ;  /* 0x000000bc00bc7308 */ /* 0x000fe20000000800 */
[----:B---3--:R-:W-:Y:S02]  /*1ebe0*/  F2FP.BF16.F32.PACK_AB R194, R187, R163 ;  /* 0x000000a3bbc2723e */ /* 0x008fe400000010ff */
[----:B0-----:R-:W-:-:S05]  /*1ebf0*/  FMNMX.FTZ R152, R152, R4, !PT ;  /* 0x0000000498987209 */ /* 0x001fca0007810000 */
[----:B------:R-:W-:Y:S01]  /*1ec00*/  MUFU.EX2 R171, R171 ;  /* 0x000000ab00ab7308 */ /* 0x000fe20000000800 */
[----:B------:R-:W0:Y:S07]  /*1ec10*/  SHFL.BFLY PT, R4, R152, 0x1, 0x1f ;  /* 0x0c201f0098047f89 */ /* 0x000e2e00000e0000 */
[----:B------:R-:W1:Y:S08]  /*1ec20*/  MUFU.EX2 R173, R173 ;  /* 0x000000ad00ad7308 */ /* 0x000e700000000800 */
[----:B------:R-:W-:Y:S08]  /*1ec30*/  MUFU.EX2 R174, R174 ;  /* 0x000000ae00ae7308 */ /* 0x000ff00000000800 */
[----:B------:R-:W-:Y:S01]  /*1ec40*/  MUFU.EX2 R175, R175 ;  /* 0x000000af00af7308 */ /* 0x000fe20000000800 */
[----:B0-----:R-:W-:-:S02]  /*1ec50*/  FMNMX.FTZ R4, R152, R4, !PT ;  /* 0x0000000498047209 */ /* 0x001fc40007810000 */
[----:B-1----:R-:W-:Y:S02]  /*1ec60*/  F2FP.BF16.F32.PACK_AB R190, R173, R171 ;  /* 0x000000abadbe723e */ /* 0x002fe400000010ff */
[C---:B------:R-:W-:Y:S01]  /*1ec70*/  FSETP.NEU.FTZ.AND P2, PT, R4.reuse, -INF , PT ;  /* 0xff8000000400780b */ /* 0x040fe20003f5d000 */
[----:B------:R-:W-:Y:S02]  /*1ec80*/  FMUL.FTZ R152, R4, R2 ;  /* 0x0000000204987220 */ /* 0x000fe40000410000 */
[----:B------:R-:W-:Y:S03]  /*1ec90*/  MUFU.EX2 R178, R178 ;  /* 0x000000b200b27308 */ /* 0x000fe60000000800 */
[----:B------:R-:W-:-:S05]  /*1eca0*/  FSEL R0, R152, RZ, P2 ;  /* 0x000000ff98007208 */ /* 0x000fca0001000000 */
[----:B------:R-:W0:Y:S01]  /*1ecb0*/  MUFU.EX2 R152, R180 ;  /* 0x000000b400987308 */ /* 0x000e220000000800 */
[-CC-:B------:R-:W-:Y:S01]  /*1ecc0*/  FFMA.FTZ R177, R177, R2.reuse, -R0.reuse ;  /* 0x00000002b1b17223 */ /* 0x180fe20000010800 */
        /* <DEDUP_REMOVED lines=14> */
[----:B------:R-:W-:Y:S01]  /*1edb0*/  FFMA.FTZ R176, R176, R2, -R0 ;  /* 0x00000002b0b07223 */ /* 0x000fe20000010800 */
[----:B0-----:R-:W-:Y:S01]  /*1edc0*/  FFMA.FTZ R0, R152, R227, R158 ;  /* 0x000000e398007223 */ /* 0x001fe2000001009e */
[----:B------:R-:W-:Y:S03]  /*1edd0*/  MUFU.EX2 R177, R177 ;  /* 0x000000b100b17308 */ /* 0x000fe60000000800 */
[----:B------:R-:W-:Y:S01]  /*1ede0*/  FADD.FTZ R0, R184, R0 ;  /* 0x00000000b8007221 */ /* 0x000fe20000010000 */
[----:B------:R-:W-:-:S03]  /*1edf0*/  F2FP.BF16.F32.PACK_AB R184, R175, R174 ;  /* 0x000000aeafb8723e */ /* 0x000fc600000010ff */
[----:B------:R-:W-:Y:S01]  /*1ee00*/  FADD.FTZ R0, R155, R0 ;  /* 0x000000009b007221 */ /* 0x000fe20000010000 */
[----:B------:R-:W-:Y:S01]  /*1ee10*/  FSEL R155, R4, RZ, P2 ;  /* 0x000000ff049b7208 */ /* 0x000fe20001000000 */
[----:B------:R-:W0:Y:S01]  /*1ee20*/  MUFU.EX2 R153, R153 ;  /* 0x0000009900997308 */ /* 0x000e220000000800 */
[----:B--2---:R-:W-:Y:S01]  /*1ee30*/  ISETP.GT.AND P2, PT, R5, R181, PT ;  /* 0x000000b50500720c */ /* 0x004fe20003f44270 */
[----:B------:R-:W-:Y:S01]  /*1ee40*/  FADD.FTZ R0, R157, R0 ;  /* 0x000000009d007221 */ /* 0x000fe20000010000 */
[----:B------:R-:W-:Y:S02]  /*1ee50*/  VIADD R5, R5, 0xffffffff ;  /* 0xffffffff05057836 */ /* 0x000fe40000000000 */
[----:B------:R-:W-:Y:S01]  /*1ee60*/  FADD.FTZ R155, -R155, R228 ;  /* 0x000000e49b9b7221 */ /* 0x000fe20000010100 */
[----:B------:R-:W-:Y:S02]  /*1ee70*/  IMAD.MOV.U32 R228, RZ, RZ, R4 ;  /* 0x000000ffffe47224 */ /* 0x000fe400078e0004 */
[----:B------:R-:W-:Y:S01]  /*1ee80*/  FADD.FTZ R0, R185, R0 ;  /* 0x00000000b9007221 */ /* 0x000fe20000010000 */
[----:B------:R-:W-:Y:S01]  /*1ee90*/  FMUL.FTZ R155, R155, R2 ;  /* 0x000000029b9b7220 */ /* 0x000fe20000410000 */
[----:B------:R-:W-:Y:S02]  /*1eea0*/  MUFU.EX2 R154, R154 ;  /* 0x0000009a009a7308 */ /* 0x000fe40000000800 */
[----:B------:R-:W-:-:S04]  /*1eeb0*/  FADD.FTZ R0, R186, R0 ;  /* 0x00000000ba007221 */ /* 0x000fc80000010000 */
[----:B------:R-:W-:Y:S02]  /*1eec0*/  FADD.FTZ R0, R163, R0 ;  /* 0x00000000a3007221 */ /* 0x000fe40000010000 */
[----:B------:R-:W1:Y:S02]  /*1eed0*/  MUFU.EX2 R156, R156 ;  /* 0x0000009c009c7308 */ /* 0x000e640000000800 */
[----:B------:R-:W-:Y:S01]  /*1eee0*/  FADD.FTZ R0, R187, R0 ;  /* 0x00000000bb007221 */ /* 0x000fe20000010000 */
[----:B0-----:R-:W-:-:S03]  /*1eef0*/  F2FP.BF16.F32.PACK_AB R197, R153, R177 ;  /* 0x000000b199c5723e */ /* 0x001fc600000010ff */
[----:B------:R-:W-:Y:S02]  /*1ef00*/  FADD.FTZ R157, R167, R0 ;  /* 0x00000000a79d7221 */ /* 0x000fe40000010000 */
[----:B------:R0:W2:Y:S02]  /*1ef10*/  MUFU.EX2 R0, R155 ;  /* 0x0000009b00007308 */ /* 0x0000a40000000800 */
[C---:B------:R-:W-:Y:S01]  /*1ef20*/  FADD.FTZ R157, R188.reuse, R157 ;  /* 0x0000009dbc9d7221 */ /* 0x040fe20000010000 */
[----:B------:R-:W-:-:S03]  /*1ef30*/  F2FP.BF16.F32.PACK_AB R188, R188, R167 ;  /* 0x000000a7bcbc723e */ /* 0x000fc600000010ff */
[----:B------:R-:W-:Y:S02]  /*1ef40*/  FADD.FTZ R157, R171, R157 ;  /* 0x0000009dab9d7221 */ /* 0x000fe40000010000 */
[----:B------:R-:W3:Y:S02]  /*1ef50*/  MUFU.EX2 R160, R160 ;  /* 0x000000a000a07308 */ /* 0x000ee40000000800 */
[----:B------:R-:W-:Y:S01]  /*1ef60*/  FADD.FTZ R157, R173, R157 ;  /* 0x0000009dad9d7221 */ /* 0x000fe20000010000 */
[----:B-1----:R-:W-:-:S03]  /*1ef70*/  F2FP.BF16.F32.PACK_AB R199, R156, R154 ;  /* 0x0000009a9cc7723e */ /* 0x002fc600000010ff */
[----:B0-----:R-:W-:Y:S02]  /*1ef80*/  FADD.FTZ R155, R174, R157 ;  /* 0x0000009dae9b7221 */ /* 0x001fe40000010000 */
[----:B------:R-:W0:Y:S01]  /*1ef90*/  MUFU.EX2 R161, R161 ;  /* 0x000000a100a17308 */ /* 0x000e220000000800 */
[----:B--2---:R-:W-:Y:S01]  /*1efa0*/  FFMA.FTZ R226, R0, R226, R177 ;  /* 0x000000e200e27223 */ /* 0x004fe200000100b1 */
[----:B------:R-:W-:-:S03]  /*1efb0*/  FADD.FTZ R155, R175, R155 ;  /* 0x0000009baf9b7221 */ /* 0x000fc60000010000 */
[----:B------:R-:W-:Y:S01]  /*1efc0*/  FADD.FTZ R226, R153, R226 ;  /* 0x000000e299e27221 */ /* 0x000fe20000010000 */
[----:B------:R-:W-:Y:S02]  /*1efd0*/  FADD.FTZ R155, R178, R155 ;  /* 0x0000009bb29b7221 */ /* 0x000fe40000010000 */
[----:B------:R-:W1:Y:S01]  /*1efe0*/  MUFU.EX2 R162, R162 ;  /* 0x000000a200a27308 */ /* 0x000e620000000800 */
[----:B------:R-:W-:-:S04]  /*1eff0*/  FADD.FTZ R226, R154, R226 ;  /* 0x000000e29ae27221 */ /* 0x000fc80000010000 */
[----:B------:R-:W-:-:S03]  /*1f000*/  FADD.FTZ R226, R156, R226 ;  /* 0x000000e29ce27221 */ /* 0x000fc60000010000 */
[----:B------:R-:W2:Y:S01]  /*1f010*/  MUFU.EX2 R164, R164 ;  /* 0x000000a400a47308 */ /* 0x000ea20000000800 */
[----:B---3--:R-:W-:Y:S01]  /*1f020*/  FADD.FTZ R226, R160, R226 ;  /* 0x000000e2a0e27221 */ /* 0x008fe20000010000 */
[----:B0-----:R-:W-:-:S03]  /*1f030*/  F2FP.BF16.F32.PACK_AB R193, R161, R160 ;  /* 0x000000a0a1c1723e */ /* 0x001fc600000010ff */
[----:B------:R-:W-:-:S03]  /*1f040*/  FADD.FTZ R226, R161, R226 ;  /* 0x000000e2a1e27221 */ /* 0x000fc60000010000 */
        /* <DEDUP_REMOVED lines=21> */
[----:B0-----:R-:W-:Y:S01]  /*1f1a0*/  FADD.FTZ R226, R179, R226 ;  /* 0x000000e2b3e27221 */ /* 0x001fe20000010000 */
[C---:B-1----:R-:W-:Y:S01]  /*1f1b0*/  FADD.FTZ R227, R159.reuse, R155 ;  /* 0x0000009b9fe37221 */ /* 0x042fe20000010000 */
[----:B------:R-:W-:Y:S02]  /*1f1c0*/  F2FP.BF16.F32.PACK_AB R186, R159, R178 ;  /* 0x000000b29fba723e */ /* 0x000fe400000010ff */
[C---:B--2---:R-:W-:Y:S01]  /*1f1d0*/  FADD.FTZ R226, R176.reuse, R226 ;  /* 0x000000e2b0e27221 */ /* 0x044fe20000010000 */
[----:B------:R-:W-:Y:S01]  /*1f1e0*/  F2FP.BF16.F32.PACK_AB R187, R176, R179 ;  /* 0x000000b3b0bb723e */ /* 0x000fe200000010ff */
[----:B------:R-:W-:Y:S06]  /*1f1f0*/  @P2 BRA `(.L_x_1798) ;  /* 0xffffffd0004c2947 */ /* 0x000fec000383ffff */
.L_x_1779:
[----:B------:R-:W-:Y:S05]  /*1f200*/  BSYNC B0 ;  /* 0x0000000000007941 */ /* 0x000fea0003800000 */
.L_x_1778:
        /* <DEDUP_REMOVED lines=131> */
.L_x_1799:
[----:B------:R-:W-:Y:S01]  /*1fa40*/  IMAD R5, R22, 0x8, R16 ;  /* 0x0000000816057824 */ /* 0x000fe200078e0210 */
[----:B------:R-:W-:-:S04]  /*1fa50*/  SHF.L.U32 R0, R218, 0x1f, RZ ;  /* 0x0000001fda007819 */ /* 0x000fc800000006ff */
[----:B------:R0:W1:Y:S01]  /*1fa60*/  SYNCS.PHASECHK.TRANS64.TRYWAIT P2, [R5+URZ+0x30850], R0 ;  /* 0x03085000050075a7 */ /* 0x000062000804017f */
[----:B------:R-:W-:Y:S05]  /*1fa70*/  @!P0 BRA `(.L_x_1800) ;  /* 0x0000000000048947 */ /* 0x000fea0003800000 */
[----:B------:R-:W-:Y:S01]  /*1fa80*/  BPT.TRAP 0x1 ;  /* 0x000000040000795c */ /* 0x000fe20000300000 */
.L_x_1800:
[----:B------:R-:W-:Y:S04]  /*1fa90*/  BSSY B0, `(.L_x_1801) ;  /* 0x0000004000007945 */ /* 0x000fe80003800000 */
[----:B-1----:R-:W-:Y:S05]  /*1faa0*/  @P2 BRA `(.L_x_1802) ;  /* 0x0000000000082947 */ /* 0x002fea0003800000 */
[----:B------:R-:W1:Y:S02]  /*1fab0*/  SYNCS.PHASECHK.TRANS64.TRYWAIT P0, [R5+URZ+0x30850], R0 ;  /* 0x03085000050075a7 */ /* 0x000e64000800017f */
[----:B-1----:R-:W-:Y:S05]  /*1fac0*/  @!P0 BRA `(.L_x_1803) ;  /* 0x0000010c002c8947 */ /* 0x002fea0003800000 */
.L_x_1802:
[----:B------:R-:W-:Y:S05]  /*1fad0*/  BSYNC B0 ;  /* 0x0000000000007941 */ /* 0x000fea0003800000 */
.L_x_1801:
[----:B------:R-:W-:Y:S01]  /*1fae0*/  VIADD R16, R16, 0x400 ;  /* 0x0000040010107836 */ /* 0x000fe20000000000 */
[----:B------:R-:W2:Y:S01]  /*1faf0*/  LDL.LU R10, [R1+0x54] ;  /* 0x00005400010a7983 */ /* 0x000ea20000300800 */
[----:B------:R-:W-:Y:S01]  /*1fb00*/  IMAD.MOV.U32 R7, RZ, RZ, 0x40000040 ;  /* 0x40000040ff077424 */ /* 0x000fe200078e00ff */
[----:B------:R-:W-:Y:S01]  /*1fb10*/  WARPGROUP.ARRIVE ;  /* 0x00000000000079c5 */ /* 0x000fe20000000000 */
[----:B------:R-:W-:Y:S01]  /*1fb20*/  IMAD.MOV.U32 R9, RZ, RZ, 0x40000040 ;  /* 0x40000040ff097424 */ /* 0x000fe200078e00ff */
[----:B------:R-:W-:Y:S01]  /*1fb30*/  SHF.R.U32.HI R16, RZ, 0x4, R16 ;  /* 0x00000004ff107819 */ /* 0x000fe20000011610 */
[----:B01----:R-:W-:Y:S01]  /*1fb40*/  SHFL.BFLY PT, R0, R226, 0x2, 0x1f ;  /* 0x0c401f00e2007f89 */ /* 0x003fe200000e0000 */
[----:B------:R-:W-:Y:S01]  /*1fb50*/  R2UR UR7, R7 ;  /* 0x00000000070772ca */ /* 0x000fe200000e0000 */
[----:B------:R-:W-:Y:S01]  /*1fb60*/  IMAD.MOV.U32 R7, RZ, RZ, 0x40000040 ;  /* 0x40000040ff077424 */ /* 0x000fe200078e00ff */
[----:B------:R-:W-:Y:S01]  /*1fb70*/  LOP3.LUT R16, R16, 0x3fff, RZ, 0xc0, !PT ;  /* 0x00003fff10107812 */ /* 0x000fe200078ec0ff */
[----:B------:R-:W-:-:S02]  /*1fb80*/  IMAD.MOV.U32 R152, RZ, RZ, -0x800000 ;  /* 0xff800000ff987424 */ /* 0x000fc400078e00ff */
[----:B------:R-:W-:Y:S01]  /*1fb90*/  @!P1 VIADD R5, R5, 0x30860 ;  /* 0x0003086005059836 */ /* 0x000fe20000000000 */
[----:B------:R-:W-:Y:S01]  /*1fba0*/  LOP3.LUT R16, R16, 0x2000000, RZ, 0xfc, !PT ;  /* 0x0200000010107812 */ /* 0x000fe200078efcff */
[----:B------:R-:W-:-:S03]  /*1fbb0*/  IMAD.MOV.U32 R153, RZ, RZ, -0x800000 ;  /* 0xff800000ff997424 */ /* 0x000fc600078e00ff */
[----:B------:R-:W-:Y:S01]  /*1fbc0*/  @!P1 PRMT R5, RZ, 0x654, R5 ;  /* 0x00000654ff059816 */ /* 0x000fe20000000005 */
[C---:B------:R-:W-:Y:S02]  /*1fbd0*/  IMAD R6, R22.reuse, 0x800, R16 ;  /* 0x0000080016067824 */ /* 0x040fe400078e0210 */
[----:B------:R-:W-:Y:S02]  /*1fbe0*/  VIADD R22, R22, 0x1 ;  /* 0x0000000116167836 */ /* 0x000fe40000000000 */
[C---:B------:R-:W-:Y:S01]  /*1fbf0*/  VIADD R8, R6.reuse, 0x80 ;  /* 0x0000008006087836 */ /* 0x040fe20000000000 */
[----:B------:R-:W-:Y:S02]  /*1fc00*/  R2UR UR6, R6 ;  /* 0x00000000060672ca */ /* 0x000fe400000e0000 */
[----:B------:R-:W-:-:S04]  /*1fc10*/  ISETP.NE.AND P2, PT, R22, 0x2, PT ;  /* 0x000000021600780c */ /* 0x000fc80003f45270 */
[----:B------:R-:W-:-:S07]  /*1fc20*/  SEL R22, R22, RZ, P2 ;  /* 0x000000ff16167207 */ /* 0x000fce0001000000 */
[----:B------:R-:W-:Y:S01]  /*1fc30*/  HGMMA.64x256x16.F32.BF16 R24, R196, gdesc[UR4].tnspB, R24, gsb0 ;  /* 0x43e00004c4187df0 */ /* 0x000fe20008001818 */
[----:B------:R-:W-:Y:S01]  /*1fc40*/  R2UR UR6, R8 ;  /* 0x00000000080672ca */ /* 0x000fe200000e0000 */
[C---:B------:R-:W-:Y:S01]  /*1fc50*/  VIADD R8, R6.reuse, 0x100 ;  /* 0x0000010006087836 */ /* 0x040fe20000000000 */
[----:B------:R-:W-:Y:S01]  /*1fc60*/  R2UR UR7, R9 ;  /* 0x00000000090772ca */ /* 0x000fe200000e0000 */
[----:B------:R-:W-:Y:S02]  /*1fc70*/  IMAD.MOV.U32 R9, RZ, RZ, 0x40000040 ;  /* 0x40000040ff097424 */ /* 0x000fe400078e00ff */
[----:B------:R-:W-:Y:S02]  /*1fc80*/  VIADD R6, R6, 0x180 ;  /* 0x0000018006067836 */ /* 0x000fe40000000000 */
[----:B--2---:R-:W-:Y:S01]  /*1fc90*/  VIADD R10, R10, 0x1 ;  /* 0x000000010a0a7836 */ /* 0x004fe20000000000 */
[----:B------:R-:W-:Y:S02]  /*1fca0*/  WARPGROUP.DEPBAR.LE gsb0, 0x0 ;  /* 0x00008000000079c5 */ /* 0x000fe40000010000 */
[----:B------:R-:W-:-:S02]  /*1fcb0*/  WARPGROUP.ARRIVE ;  /* 0x00000000000079c5 */ /* 0x000fc40000000000 */
[----:B------:R-:W-:-:S15]  /*1fcc0*/  STL [R1+0x54], R10 ;  /* 0x0000540a01007387 */ /* 0x000fde0000100800 */
        /* <DEDUP_REMOVED lines=9> */
[----:B------:R-:W0:Y:S02]  /*1fd60*/  SHFL.BFLY PT, R6, R227, 0x2, 0x1f ;  /* 0x0c401f00e3067f89 */ /* 0x000e2400000e0000 */
[----:B0-----:R-:W-:Y:S01]  /*1fd70*/  FADD.FTZ R227, R6, R227 ;  /* 0x000000e306e37221 */ /* 0x001fe20000010000 */
[----:B------:R-:W-:-:S04]  /*1fd80*/  FADD.FTZ R6, R0, R226 ;  /* 0x000000e200067221 */ /* 0x000fc80000010000 */
[----:B------:R-:W0:Y:S04]  /*1fd90*/  SHFL.BFLY PT, R0, R227, 0x1, 0x1f ;  /* 0x0c201f00e3007f89 */ /* 0x000e2800000e0000 */
[----:B------:R-:W1:Y:S01]  /*1fda0*/  SHFL.BFLY PT, R7, R6, 0x1, 0x1f ;  /* 0x0c201f0006077f89 */ /* 0x000e6200000e0000 */
[----:B0-----:R-:W-:Y:S01]  /*1fdb0*/  FADD.FTZ R0, R227, R0 ;  /* 0x00000000e3007221 */ /* 0x001fe20000010000 */
[----:B-1----:R-:W-:-:S04]  /*1fdc0*/  FADD.FTZ R6, R6, R7 ;  /* 0x0000000706067221 */ /* 0x002fc80000010000 */
[----:B------:R-:W-:Y:S02]  /*1fdd0*/  FSETP.NE.FTZ.AND P0, PT, R0, RZ, PT ;  /* 0x000000ff0000720b */ /* 0x000fe40003f15000 */
[----:B------:R-:W-:-:S11]  /*1fde0*/  FSETP.NE.FTZ.AND P3, PT, R6, RZ, PT ;  /* 0x000000ff0600720b */ /* 0x000fd60003f75000 */
[C---:B------:R-:W-:Y:S01]  /*1fdf0*/  @P0 FMUL.FTZ R9, R2.reuse, 0.69314718246459960938 ;  /* 0x3f31721802090820 */ /* 0x040fe20000410000 */
[----:B------:R-:W0:Y:S01]  /*1fe00*/  @P0 MUFU.LG2 R8, R0 ;  /* 0x0000000000080308 */ /* 0x000e220000000c00 */
[----:B------:R-:W-:-:S07]  /*1fe10*/  @P3 FMUL.FTZ R2, R2, 0.69314718246459960938 ;  /* 0x3f31721802023820 */ /* 0x000fce0000410000 */
[----:B------:R-:W1:Y:S01]  /*1fe20*/  @P3 MUFU.LG2 R7, R6 ;  /* 0x0000000600073308 */ /* 0x000e620000000c00 */
[----:B0-----:R-:W-:-:S04]  /*1fe30*/  @P0 FMUL.FTZ R8, R8, 0.69314718246459960938 ;  /* 0x3f31721808080820 */ /* 0x001fc80000410000 */
[----:B------:R-:W-:Y:S01]  /*1fe40*/  @P0 FFMA.FTZ R153, R9, R3, R8 ;  /* 0x0000000309990223 */ /* 0x000fe20000010008 */
[----:B-1----:R-:W-:-:S04]  /*1fe50*/  @P3 FMUL.FTZ R7, R7, 0.69314718246459960938 ;  /* 0x3f31721807073820 */ /* 0x002fc80000410000 */
[----:B------:R-:W-:Y:S01]  /*1fe60*/  @P3 FFMA.FTZ R152, R2, R4, R7 ;  /* 0x0000000402983223 */ /* 0x000fe20000010007 */
[----:B------:R-:W-:Y:S01]  /*1fe70*/  IMAD.MOV.U32 R4, RZ, RZ, RZ ;  /* 0x000000ffff047224 */ /* 0x000fe200078e00ff */
[----:B------:R-:W-:-:S04]  /*1fe80*/  SEL R2, RZ, 0x1, P2 ;  /* 0x00000001ff027807 */ /* 0x000fc80001000000 */
[----:B------:R-:W-:Y:S01]  /*1fe90*/  LOP3.LUT R218, R218, R2, RZ, 0x3c, !PT ;  /* 0x00000002dada7212 */ /* 0x000fe200078e3cff */
[----:B------:R0:W1:Y:S01]  /*1fea0*/  @P0 MUFU.RCP R4, R0 ;  /* 0x0000000000040308 */ /* 0x0000620000001000 */
[----:B------:R-:W-:Y:S01]  /*1feb0*/  PLOP3.LUT P0, PT, PT, PT, PT, 0x8, 0x0 ;  /* 0x000000000000781c */ /* 0x000fe20003f0e170 */
[----:B0-----:R-:W-:-:S06]  /*1fec0*/  IMAD.MOV.U32 R0, RZ, RZ, RZ ;  /* 0x000000ffff007224 */ /* 0x001fcc00078e00ff */
[----:B------:R-:W0:Y:S01]  /*1fed0*/  @P3 MUFU.RCP R0, R6 ;  /* 0x0000000600003308 */ /* 0x000e220000001000 */
[----:B------:R-:W-:Y:S02]  /*1fee0*/  WARPGROUP.DEPBAR.LE gsb0, 0x0 ;  /* 0x00008000000079c5 */ /* 0x000fe40000010000 */
[----:B------:R-:W-:-:S06]  /*1fef0*/  WARPGROUP.ARRIVE ;  /* 0x00000000000079c5 */ /* 0x000fcc0000000000 */
[----:B------:R-:W-:Y:S03]  /*1ff00*/  HGMMA.64x256x16.F32.BF16 R24, R184, gdesc[UR4].tnspB, R24, gsb0 ;  /* 0x43e00004b8187df0 */ /* 0x000fe60008001818 */
[----:B------:R-:W-:Y:S02]  /*1ff10*/  WARPGROUP.DEPBAR.LE gsb0, 0x0 ;  /* 0x00008000000079c5 */ /* 0x000fe40000010000 */
[----:B------:R2:W-:Y:S01]  /*1ff20*/  @!P1 SYNCS.ARRIVE.TRANS64.RED.A1T0 RZ, [R5+URZ], RZ ;  /* 0x000000ff05ff99a7 */ /* 0x0005e2000810043f */
[-C--:B-1----:R-:W-:Y:S01]  /*1ff30*/  FMUL.FTZ R20, R24, R4.reuse ;  /* 0x0000000418147220 */ /* 0x082fe20000410000 */
        /* <DEDUP_REMOVED lines=127> */
.L_x_1637:
        /* <DEDUP_REMOVED lines=10> */
[----:B------:R-:W3:Y:S01]  /*207d0*/  S2R R0, SR_SWINHI ;  /* 0x0000000000007919 */ /* 0x000ee20000002f00 */
[----:B------:R-:W-:Y:S01]  /*207e0*/  F2FP.BF16.F32.PACK_AB R10, R29, R28 ;  /* 0x0000001c1d0a723e */ /* 0x000fe200000010ff */
[----:B------:R-:W-:Y:S01]  /*207f0*/  ULDC.64 UR4, c[0x0][0xc08] ;  /* 0x0003020000047ab9 */ /* 0x000fe20000000a00 */
[----:B------:R-:W-:Y:S01]  /*20800*/  F2FP.BF16.F32.PACK_AB R11, R31, R30 ;  /* 0x0000001e1f0b723e */ /* 0x000fe200000010ff */
[----:B------:R-:W4:Y:S01]  /*20810*/  LDL.LU R155, [R1+0x4c] ;  /* 0x00004c00019b7983 */ /* 0x000f220000300800 */
[----:B------:R-:W-:Y:S01]  /*20820*/  F2FP.BF16.F32.PACK_AB R12, R33, R32 ;  /* 0x00000020210c723e */ /* 0x000fe200000010ff */
[----:B------:R-:W-:Y:S01]  /*20830*/  ULDC.64 UR6, c[0x0][0xc00] ;  /* 0x0003000000067ab9 */ /* 0x000fe20000000a00 */
[----:B------:R-:W-:Y:S01]  /*20840*/  F2FP.BF16.F32.PACK_AB R13, R35, R34 ;  /* 0x00000022230d723e */ /* 0x000fe200000010ff */
[----:B------:R-:W4:Y:S01]  /*20850*/  LDL R154, [R1+0x50] ;  /* 0x00005000019a7983 */ /* 0x000f220000100800 */
[----:B------:R-:W-:-:S02]  /*20860*/  MOV R6, R16 ;  /* 0x0000001000067202 */ /* 0x000fc40000000f00 */
[----:B---3--:R-:W-:Y:S02]  /*20870*/  MOV R7, R0 ;  /* 0x0000000000077202 */ /* 0x008fe40000000f00 */
[----:B------:R-:W-:Y:S02]  /*20880*/  F2FP.BF16.F32.PACK_AB R14, R37, R36 ;  /* 0x00000024250e723e */ /* 0x000fe400000010ff */
[----:B------:R-:W-:Y:S01]  /*20890*/  F2FP.BF16.F32.PACK_AB R15, R39, R38 ;  /* 0x00000026270f723e */ /* 0x000fe200000010ff */
[----:B------:R-:W-:Y:S01]  /*208a0*/  BAR.SYNC.DEFER_BLOCKING 0x1, 0x100 ;  /* 0x0044000000007b1d */ /* 0x000fe20000010000 */
[----:B--2--5:R-:W-:-:S03]  /*208b0*/  IMAD.WIDE R100, R8, 0x2, R6 ;  /* 0x0000000208647825 */ /* 0x024fc600078e0206 */
[----:B------:R-:W-:Y:S01]  /*208c0*/  LOP3.LUT R0, R100, 0x380, RZ, 0xc0, !PT ;  /* 0x0000038064007812 */ /* 0x000fe200078ec0ff */
[----:B------:R-:W-:-:S03]  /*208d0*/  IMAD.MOV.U32 R9, RZ, RZ, R101 ;  /* 0x000000ffff097224 */ /* 0x000fc600078e0065 */
[----:B------:R-:W-:-:S04]  /*208e0*/  SHF.R.U64 R0, R0, 0x3, RZ ;  /* 0x0000000300007819 */ /* 0x000fc800000012ff */
[----:B------:R-:W-:-:S04]  /*208f0*/  LOP3.LUT R8, R0, R100, RZ, 0x3c, !PT ;  /* 0x0000006400087212 */ /* 0x000fc800078e3cff */
        /* <DEDUP_REMOVED lines=8> */
[----:B------:R-:W-:-:S04]  /*20980*/  LOP3.LUT R8, R0, R8, RZ, 0x3c, !PT ;  /* 0x0000000800087212 */ /* 0x000fc800078e3cff */
[----:B------:R-:W-:-:S05]  /*20990*/  MOV R8, R8 ;  /* 0x0000000800087202 */ /* 0x000fca0000000f00 */
[----:B------:R2:W-:Y:S02]  /*209a0*/  STSM.16.M88.4 [R8], R12 ;  /* 0x0000000c08007844 */ /* 0x0005e40000000200 */
[----:B--2---:R-:W-:-:S04]  /*209b0*/  IADD3 R8, P0, R100, 0x40, RZ ;  /* 0x0000004064087810 */ /* 0x004fc80007f1e0ff */
[----:B------:R-:W-:Y:S01]  /*209c0*/  LOP3.LUT R0, R8, 0x380, RZ, 0xc0, !PT ;  /* 0x0000038008007812 */ /* 0x000fe200078ec0ff */
[----:B------:R-:W-:-:S03]  /*209d0*/  IMAD.X R9, RZ, RZ, R101, P0 ;  /* 0x000000ffff097224 */ /* 0x000fc600000e0665 */
[----:B------:R-:W-:-:S04]  /*209e0*/  SHF.R.U64 R0, R0, 0x3, RZ ;  /* 0x0000000300007819 */ /* 0x000fc800000012ff */
[----:B------:R-:W-:Y:S02]  /*209f0*/  LOP3.LUT R8, R0, R8, RZ, 0x3c, !PT ;  /* 0x0000000800087212 */ /* 0x000fe400078e3cff */
[----:B------:R-:W-:Y:S02]  /*20a00*/  F2FP.BF16.F32.PACK_AB R10, R45, R44 ;  /* 0x0000002c2d0a723e */ /* 0x000fe400000010ff */
[----:B------:R-:W-:Y:S02]  /*20a10*/  MOV R0, R8 ;  /* 0x0000000800007202 */ /* 0x000fe40000000f00 */
[----:B------:R-:W-:Y:S02]  /*20a20*/  F2FP.BF16.F32.PACK_AB R8, R41, R40 ;  /* 0x000000282908723e */ /* 0x000fe400000010ff */
[----:B------:R-:W-:Y:S02]  /*20a30*/  F2FP.BF16.F32.PACK_AB R9, R43, R42 ;  /* 0x0000002a2b09723e */ /* 0x000fe400000010ff */
[----:B------:R-:W-:-:S05]  /*20a40*/  F2FP.BF16.F32.PACK_AB R11, R47, R46 ;  /* 0x0000002e2f0b723e */ /* 0x000fca00000010ff */
        /* <DEDUP_REMOVED lines=133> */
[----:B--2---:R-:W-:Y:S01]  /*212a0*/  IADD3 R0, P0, R100, 0xc060, RZ ;  /* 0x0000c06064007810 */ /* 0x004fe20007f1e0ff */
[----:B------:R-:W-:Y:S01]  /*212b0*/  ULDC.64 UR8, c[0x0][0x208] ;  /* 0x0000820000087ab9 */ /* 0x000fe20000000a00 */
[----:B------:R-:W-:Y:S01]  /*212c0*/  F2FP.BF16.F32.PACK_AB R12, R145, R144 ;  /* 0x00000090910c723e */ /* 0x000fe200000010ff */
[----:B------:R-:W2:Y:S02]  /*212d0*/  LDC.64 R10, c[0x0][0xc00] ;  /* 0x00030000ff0a7b82 */ /* 0x000ea40000000a00 */
[----:B------:R-:W-:Y:S01]  /*212e0*/  IMAD.X R101, RZ, RZ, R101, P0 ;  /* 0x000000ffff657224 */ /* 0x000fe200000e0665 */
[----:B------:R-:W-:Y:S02]  /*212f0*/  ISETP.NE.U32.AND P0, PT, RZ, UR4, PT ;  /* 0x00000004ff007c0c */ /* 0x000fe4000bf05070 */
[----:B------:R-:W-:-:S02]  /*21300*/  LOP3.LUT R8, R0, 0x380, RZ, 0xc0, !PT ;  /* 0x0000038000087812 */ /* 0x000fc400078ec0ff */
[----:B------:R-:W-:Y:S02]  /*21310*/  ISETP.NE.AND.EX P0, PT, RZ, UR5, PT, P0 ;  /* 0x00000005ff007c0c */ /* 0x000fe4000bf05300 */
[----:B------:R-:W-:-:S04]  /*21320*/  SHF.R.U64 R8, R8, 0x3, RZ ;  /* 0x0000000308087819 */ /* 0x000fc800000012ff */
[----:B------:R-:W-:Y:S02]  /*21330*/  LOP3.LUT R100, R8, R0, RZ, 0x3c, !PT ;  /* 0x0000000008647212 */ /* 0x000fe400078e3cff */
[----:B------:R-:W-:Y:S02]  /*21340*/  F2FP.BF16.F32.PACK_AB R13, R147, R146 ;  /* 0x00000092930d723e */ /* 0x000fe400000010ff */
[----:B------:R-:W-:Y:S02]  /*21350*/  MOV R100, R100 ;  /* 0x0000006400647202 */ /* 0x000fe40000000f00 */
[----:B------:R-:W-:Y:S01]  /*21360*/  F2FP.BF16.F32.PACK_AB R14, R149, R148 ;  /* 0x00000094950e723e */ /* 0x000fe200000010ff */
[----:B------:R-:W3:Y:S01]  /*21370*/  @P0 LDC.64 R8, c[0x0][0xc08] ;  /* 0x00030200ff080b82 */ /* 0x000ee20000000a00 */
[----:B------:R-:W-:-:S05]  /*21380*/  F2FP.BF16.F32.PACK_AB R15, R151, R150 ;  /* 0x00000096970f723e */ /* 0x000fca00000010ff */
[----:B------:R0:W-:Y:S01]  /*21390*/  STSM.16.M88.4 [R100], R12 ;  /* 0x0000000c64007844 */ /* 0x0001e20000000200 */
[----:B------:R-:W-:Y:S02]  /*213a0*/  ULDC UR4, c[0x0][0xa88] ;  /* 0x0002a20000047ab9 */ /* 0x000fe40000000800 */
[----:B-1----:R-:W-:Y:S01]  /*213b0*/  IMAD.U32 R24, RZ, RZ, UR4 ;  /* 0x00000004ff187e24 */ /* 0x002fe2000f8e00ff */
[----:B------:R-:W-:Y:S01]  /*213c0*/  BAR.SYNC.DEFER_BLOCKING 0x1, 0x100 ;  /* 0x0044000000007b1d */ /* 0x000fe20000010000 */
[----:B----4-:R-:W-:-:S05]  /*213d0*/  ISETP.NE.AND P2, PT, R155, RZ, PT ;  /* 0x000000ff9b00720c */ /* 0x010fca0003f45270 */
[----:B------:R-:W-:Y:S01]  /*213e0*/  ULDC UR4, c[0x0][0xad4] ;  /* 0x0002b50000047ab9 */ /* 0x000fe20000000800 */
[----:B---3--:R-:W-:-:S04]  /*213f0*/  @P0 IMAD.WIDE R8, R154, 0x4, R8 ;  /* 0x000000049a080825 */ /* 0x008fc800078e0208 */
[----:B0-----:R-:W-:Y:S01]  /*21400*/  IMAD.MOV.U32 R100, RZ, RZ, 0x9b8 ;  /* 0x000009b8ff647424 */ /* 0x001fe200078e00ff */
[----:B------:R0:W5:Y:S02]  /*21410*/  @P0 LDG.E R24, desc[UR8][R8.64] ;  /* 0x0000000808180981 */ /* 0x000164000c1e1900 */
[----:B0-----:R-:W-:-:S04]  /*21420*/  SEL R8, R155, UR4, P2 ;  /* 0x000000049b087c07 */ /* 0x001fc80009000000 */
[----:B------:R-:W-:-:S04]  /*21430*/  ISETP.GT.AND P2, PT, R8, 0x1, PT ;  /* 0x000000010800780c */ /* 0x000fc80003f44270 */
[----:B------:R-:W-:-:S04]  /*21440*/  SEL R100, R100, 0x978, P2 ;  /* 0x0000097864647807 */ /* 0x000fc80001000000 */
[----:B------:R0:W1:Y:S08]  /*21450*/  LDC.64 R12, c[0x0][R100+0x220] ;  /* 0x00008800640c7b82 */ /* 0x0000700000000a00 */
[----:B------:R0:W3:Y:S01]  /*21460*/  LDC.64 R8, c[0x0][R100+0x218] ;  /* 0x0000860064087b82 */ /* 0x0000e20000000a00 */
[----:B------:R-:W-:-:S04]  /*21470*/  ISETP.NE.U32.AND P1, PT, RZ, UR6, PT ;  /* 0x00000006ff007c0c */ /* 0x000fc8000bf25070 */
[----:B------:R-:W-:Y:S01]  /*21480*/  ISETP.NE.AND.EX P1, PT, RZ, UR7, PT, P1 ;  /* 0x00000007ff007c0c */ /* 0x000fe2000bf25310 */
[----:B------:R-:W-:Y:S02]  /*21490*/  IMAD.MOV.U32 R0, RZ, RZ, RZ ;  /* 0x000000ffff007224 */ /* 0x000fe400078e00ff */
[----:B--2---:R-:W-:-:S10]  /*214a0*/  IMAD.WIDE R10, R154, 0x4, R10 ;  /* 0x000000049a0a7825 */ /* 0x004fd400078e020a */
[----:B------:R0:W5:Y:S01]  /*214b0*/  @P1 LDG.E R0, desc[UR8][R10.64] ;  /* 0x000000080a001981 */ /* 0x000162000c1e1900 */
[----:B------:R-:W-:Y:S05]  /*214c0*/  @P0 BRA `(.L_x_1806) ;  /* 0x0000000000140947 */ /* 0x000fea0003800000 */
[----:B------:R-:W-:Y:S05]  /*214d0*/  @!P1 BRA `(.L_x_1806) ;  /* 0x0000000000109947 */ /* 0x000fea0003800000 */
[----:B------:R-:W-:Y:S02]  /*214e0*/  ULDC.64 UR4, c[0x0][0x208] ;  /* 0x0000820000047ab9 */ /* 0x000fe40000000a00 */
[----:B-----5:R-:W2:Y:S04]  /*214f0*/  LDG.E R24, desc[UR4][R10.64] ;  /* 0x000000040a187981 */ /* 0x020ea8000c1e1900 */
[----:B0-----:R-:W2:Y:S02]  /*21500*/  LDG.E R10, desc[UR4][R10.64+0x4] ;  /* 0x000004040a0a7981 */ /* 0x001ea4000c1e1900 */
[----:B--2---:R-:W-:-:S07]  /*21510*/  IMAD.IADD R24, R10, 0x1, -R24 ;  /* 0x000000010a187824 */ /* 0x004fce00078e0a18 */
.L_x_1806:
[----:B------:R-:W3:Y:S01]  /*21520*/  LDL R158, [R1+0x40] ;  /* 0x00004000019e7983 */ /* 0x000ee20000100800 */
[----:B------:R-:W2:Y:S03]  /*21530*/  LDC R156, c[0x0][0xbe8] ;  /* 0x0002fa00ff9c7b82 */ /* 0x000ea60000000800 */
[----:B------:R-:W4:Y:S04]  /*21540*/  LDL R157, [R1+0x68] ;  /* 0x00006800019d7983 */ /* 0x000f280000100800 */
[----:B------:R-:W4:Y:S04]  /*21550*/  LDL R155, [R1+0x34] ;  /* 0x00003400019b7983 */ /* 0x000f280000100800 */
[----:B------:R-:W4:Y:S04]  /*21560*/  LDL R159, [R1+0x14] ;  /* 0x00001400019f7983 */ /* 0x000f280000100800 */
[----:B------:R-:W4:Y:S04]  /*21570*/  LDL R161, [R1+0x9c] ;  /* 0x00009c0001a17983 */ /* 0x000f280000100800 */
[----:B------:R-:W4:Y:S01]  /*21580*/  LDL R160, [R1+0x7c] ;  /* 0x00007c0001a07983 */ /* 0x000f220000100800 */
[----:B------:R-:W4:Y:S01]  /*21590*/  LDC.64 R14, c[0x0][R100+0x228] ;  /* 0x00008a00640e7b82 */ /* 0x000f220000000a00 */
[----:B------:R-:W-:-:S04]  /*215a0*/  ISETP.NE.U32.AND P0, PT, RZ, UR6, PT ;  /* 0x00000006ff007c0c */ /* 0x000fc8000bf05070 */
[----:B------:R-:W-:Y:S02]  /*215b0*/  ISETP.NE.AND.EX P0, PT, RZ, UR7, PT, P0 ;  /* 0x00000007ff007c0c */ /* 0x000fe4000bf05300 */
[----:B0-----:R-:W-:Y:S02]  /*215c0*/  SHF.R.S32.HI R11, RZ, 0x1f, R154 ;  /* 0x0000001fff0b7819 */ /* 0x001fe4000001149a */
[----:B------:R-:W-:Y:S02]  /*215d0*/  SEL R10, R154, RZ, !P0 ;  /* 0x000000ff9a0a7207 */ /* 0x000fe40004000000 */
[----:B--2---:R-:W-:Y:S02]  /*215e0*/  ISETP.NE.AND P1, PT, R156, 0x1, PT ;  /* 0x000000019c00780c */ /* 0x004fe40003f25270 */
[----:B------:R-:W-:Y:S01]  /*215f0*/  SEL R11, R11, RZ, !P0 ;  /* 0x000000ff0b0b7207 */ /* 0x000fe20004000000 */
[----:B-1----:R-:W-:-:S04]  /*21600*/  IMAD R13, R13, R10, RZ ;  /* 0x0000000a0d0d7224 */ /* 0x002fc800078e02ff */
[C---:B------:R-:W-:Y:S02]  /*21610*/  IMAD R11, R12.reuse, R11, R13 ;  /* 0x0000000b0c0b7224 */ /* 0x040fe400078e020d */
[----:B------:R-:W-:-:S04]  /*21620*/  IMAD.WIDE.U32 R12, R12, R10, RZ ;  /* 0x0000000a0c0c7225 */ /* 0x000fc800078e00ff */
[----:B------:R-:W-:Y:S02]  /*21630*/  IMAD.IADD R11, R13, 0x1, R11 ;  /* 0x000000010d0b7824 */ /* 0x000fe400078e020b */
[----:B------:R-:W0:Y:S01]  /*21640*/  @P1 LDC R13, c[0x0][0xbec] ;  /* 0x0002fb00ff0d1b82 */ /* 0x000e220000000800 */
[----:B------:R-:W-:Y:S01]  /*21650*/  ULDC.64 UR4, c[0x0][0x208] ;  /* 0x0000820000047ab9 */ /* 0x000fe20000000a00 */
[-C--:B---3--:R-:W-:Y:S02]  /*21660*/  IMAD R101, R9, R158.reuse, RZ ;  /* 0x0000009e09657224 */ /* 0x088fe400078e02ff */
[----:B------:R-:W-:-:S03]  /*21670*/  IMAD.WIDE.U32 R8, R8, R158, RZ ;  /* 0x0000009e08087225 */ /* 0x000fc600078e00ff */
[----:B-----5:R-:W-:Y:S02]  /*21680*/  IADD3 R8, P0, P3, R12, R8, R0 ;  /* 0x000000080c087210 */ /* 0x020fe40007b1e000 */
[----:B------:R-:W1:Y:S01]  /*21690*/  @P1 LDC R12, c[0x0][0xbf0] ;  /* 0x0002fc00ff0c1b82 */ /* 0x000e620000000800 */
[----:B------:R-:W-:Y:S01]  /*216a0*/  IMAD.IADD R154, R9, 0x1, R101 ;  /* 0x00000001099a7824 */ /* 0x000fe200078e0265 */
[----:B----4-:R-:W-:-:S05]  /*216b0*/  SEL R9, R157, RZ, P2 ;  /* 0x000000ff9d097207 */ /* 0x010fca0001000000 */
[-C--:B------:R-:W-:Y:S02]  /*216c0*/  IMAD R101, R15, R9.reuse, RZ ;  /* 0x000000090f657224 */ /* 0x080fe400078e02ff */
[----:B------:R-:W-:Y:S01]  /*216d0*/  IMAD.WIDE.U32 R14, R14, R9, RZ ;  /* 0x000000090e0e7225 */ /* 0x000fe200078e00ff */
[----:B------:R-:W-:-:S04]  /*216e0*/  SHF.R.S32.HI R9, RZ, 0x1f, R0 ;  /* 0x0000001fff097819 */ /* 0x000fc80000011400 */
[----:B------:R-:W-:Y:S01]  /*216f0*/  IADD3.X R11, R11, R154, R9, P0, P3 ;  /* 0x0000009a0b0b7210 */ /* 0x000fe200007e6409 */
[----:B------:R-:W-:-:S04]  /*21700*/  IMAD.IADD R154, R155, 0x1, R159 ;  /* 0x000000019b9a7824 */ /* 0x000fc800078e029f */
[----:B0-----:R-:W-:-:S04]  /*21710*/  @P1 IMAD.HI.U32 R13, R154, R13, RZ ;  /* 0x0000000d9a0d1227 */ /* 0x001fc800078e00ff */
[----:B------:R-:W-:Y:S01]  /*21720*/  IMAD.MOV.U32 R155, RZ, RZ, R154 ;  /* 0x000000ffff9b7224 */ /* 0x000fe200078e009a */
[----:B-1----:R-:W-:Y:S02]  /*21730*/  @P1 SHF.R.U32.HI R155, RZ, R12, R13 ;  /* 0x0000000cff9b1219 */ /* 0x002fe4000001160d */
[----:B------:R0:W1:Y:S01]  /*21740*/  LDC.64 R12, c[0x0][R100+0x210] ;  /* 0x00008400640c7b82 */ /* 0x0000620000000a00 */
[----:B------:R-:W-:Y:S01]  /*21750*/  IMAD.IADD R101, R15, 0x1, R101 ;  /* 0x000000010f657824 */ /* 0x000fe200078e0265 */
[----:B------:R-:W-:Y:S02]  /*21760*/  IADD3 R14, P0, P3, R155, R8, R14 ;  /* 0x000000089b0e7210 */ /* 0x000fe40007b1e00e */
[----:B------:R-:W-:-:S04]  /*21770*/  SHF.R.S32.HI R8, RZ, 0x1f, R155 ;  /* 0x0000001fff087819 */ /* 0x000fc8000001149b */
[----:B------:R-:W-:Y:S02]  /*21780*/  IADD3.X R15, R8, R11, R101, P0, P3 ;  /* 0x0000000b080f7210 */ /* 0x000fe400007e6465 */
[----:B0-----:R-:W0:Y:S01]  /*21790*/  LDC.64 R100, c[0x0][0xba8] ;  /* 0x0002ea00ff647b82 */ /* 0x001e220000000a00 */
[----:B------:R-:W-:-:S04]  /*217a0*/  IMAD.MOV R11, RZ, RZ, -R155 ;  /* 0x000000ffff0b7224 */ /* 0x000fc800078e0a9b */
[----:B------:R-:W-:-:S05]  /*217b0*/  IMAD R11, R156, R11, R154 ;  /* 0x0000000b9c0b7224 */ /* 0x000fca00078e029a */
[----:B------:R-:W-:Y:S01]  /*217c0*/  SHF.R.S32.HI R8, RZ, 0x1f, R11 ;  /* 0x0000001fff087819 */ /* 0x000fe2000001140b */
[----:B0-----:R-:W0:Y:S08]  /*217d0*/  @!P2 LDC R100, c[0x0][0xb50] ;  /* 0x0002d400ff64ab82 */ /* 0x001e300000000800 */
[----:B------:R-:W2:Y:S01]  /*217e0*/  @!P2 LDC R101, c[0x0][0xb54] ;  /* 0x0002d500ff65ab82 */ /* 0x000ea20000000800 */
[----:B-1----:R-:W-:-:S02]  /*217f0*/  IMAD R13, R13, R11, RZ ;  /* 0x0000000b0d0d7224 */ /* 0x002fc400078e02ff */
[----:B------:R-:W-:-:S04]  /*21800*/  IMAD.WIDE.U32 R14, R12, R11, R14 ;  /* 0x0000000b0c0e7225 */ /* 0x000fc800078e000e */
[----:B------:R-:W-:-:S04]  /*21810*/  IMAD R8, R12, R8, R13 ;  /* 0x000000080c087224 */ /* 0x000fc800078e020d */
[----:B------:R-:W-:Y:S01]  /*21820*/  IMAD.IADD R8, R15, 0x1, R8 ;  /* 0x000000010f087824 */ /* 0x000fe200078e0208 */
[----:B0-----:R-:W-:-:S04]  /*21830*/  LEA R100, P0, R14, R100, 0x2 ;  /* 0x000000640e647211 */ /* 0x001fc800078010ff */
[----:B--2---:R-:W-:Y:S01]  /*21840*/  LEA.HI.X R8, R14, R101, R8, 0x2, P0 ;  /* 0x000000650e087211 */ /* 0x004fe200000f1408 */
[----:B------:R-:W-:Y:S04]  /*21850*/  SHFL.IDX PT, R12, R100, RZ, 0x1c1f ;  /* 0x001c1fff640c7589 */ /* 0x000fe800000e0000 */
[----:B------:R-:W0:Y:S04]  /*21860*/  SHFL.IDX PT, R13, R8, RZ, 0x1c1f ;  /* 0x001c1fff080d7589 */ /* 0x000e2800000e0000 */
[----:B------:R-:W-:Y:S04]  /*21870*/  SHFL.IDX PT, R14, R100, 0x1, 0x1c1f ;  /* 0x003c1f00640e7f89 */ /* 0x000fe800000e0000 */
[----:B------:R1:W2:Y:S01]  /*21880*/  SHFL.IDX PT, R15, R8, 0x1, 0x1c1f ;  /* 0x003c1f00080f7f89 */ /* 0x0002a200000e0000 */
[----:B------:R-:W-:Y:S01]  /*21890*/  LOP3.LUT P0, RZ, R160, 0x3, RZ, 0xc0, !PT ;  /* 0x00000003a0ff7812 */ /* 0x000fe2000780c0ff */
[----:B-1----:R-:W-:-:S02]  /*218a0*/  IMAD R8, R24, R156, RZ ;  /* 0x0000009c18087224 */ /* 0x002fc400078e02ff */
[----:B------:R-:W-:-:S04]  /*218b0*/  IMAD.IADD R24, R161, 0x1, R159 ;  /* 0x00000001a1187824 */ /* 0x000fc800078e029f */
[C---:B------:R-:W-:Y:S01]  /*218c0*/  VIADD R11, R24.reuse, 0x8 ;  /* 0x00000008180b7836 */ /* 0x040fe20000000000 */
[----:B------:R-:W-:-:S04]  /*218d0*/  ISETP.GE.OR P3, PT, R24, R8, P0 ;  /* 0x000000081800720c */ /* 0x000fc80000766670 */
[----:B------:R-:W-:-:S09]  /*218e0*/  ISETP.GE.OR P0, PT, R11, R8, P0 ;  /* 0x000000080b00720c */ /* 0x000fd20000706670 */
[----:B0-----:R0:W-:Y:S04]  /*218f0*/  @!P3 ST.E desc[UR4][R12.64], R153 ;  /* 0x000000990c00b985 */ /* 0x0011e8000c101904 */
[----:B--2---:R0:W-:Y:S01]  /*21900*/  @!P0 ST.E desc[UR4][R14.64], R152 ;  /* 0x000000980e008985 */ /* 0x0041e2000c101904 */
[----:B------:R-:W-:Y:S05]  /*21910*/  @P2 BRA `(.L_x_1807) ;  /* 0x0000000c00f82947 */ /* 0x000fea0003800000 */
[----:B------:R-:W2:Y:S01]  /*21920*/  LDL R160, [R1+0x44] ;  /* 0x0000440001a07983 */ /* 0x000ea20000100800 */
[C---:B------:R-:W-:Y:S01]  /*21930*/  IMAD.SHL.U32 R161, R23.reuse, 0x40, RZ ;  /* 0x0000004017a17824 */ /* 0x040fe200078e00ff */
[----:B------:R-:W1:Y:S02]  /*21940*/  @P1 LDC R21, c[0x0][0xbec] ;  /* 0x0002fb00ff151b82 */ /* 0x000e640000000800 */
[----:B------:R3:W5:Y:S04]  /*21950*/  LDL R90, [R1+0xc] ;  /* 0x00000c00015a7983 */ /* 0x0007680000100800 */
[----:B------:R3:W5:Y:S01]  /*21960*/  LDL R86, [R1+0x10] ;  /* 0x0000100001567983 */ /* 0x0007620000100800 */
[----:B------:R-:W-:Y:S01]  /*21970*/  ULDC.64 UR4, c[0x0][0x208] ;  /* 0x0000820000047ab9 */ /* 0x000fe20000000a00 */
[----:B------:R-:W4:Y:S02]  /*21980*/  @P1 LDC R85, c[0x0][0xbf0] ;  /* 0x0002fc00ff551b82 */ /* 0x000f240000000800 */
[----:B------:R3:W5:Y:S04]  /*21990*/  LDL R93, [R1+0x78] ;  /* 0x00007800015d7983 */ /* 0x0007680000100800 */
[----:B------:R3:W5:Y:S04]  /*219a0*/  LDL R92, [R1+0x5c] ;  /* 0x00005c00015c7983 */ /* 0x0007680000100800 */
[----:B------:R3:W5:Y:S04]  /*219b0*/  LDL R91, [R1+0x64] ;  /* 0x00006400015b7983 */ /* 0x0007680000100800 */
[----:B------:R3:W5:Y:S01]  /*219c0*/  LDL R88, [R1+0x60] ;  /* 0x0000600001587983 */ /* 0x0007620000100800 */
[----:B------:R-:W-:Y:S01]  /*219d0*/  SHF.R.S32.HI R11, RZ, 0x1f, R10 ;  /* 0x0000001fff0b7819 */ /* 0x000fe2000001140a */
[----:B------:R-:W-:Y:S01]  /*219e0*/  IMAD.IADD R89, R23, 0x1, R159 ;  /* 0x0000000117597824 */ /* 0x000fe200078e029f */
[----:B------:R-:W-:Y:S01]  /*219f0*/  BSSY B1, `(.L_x_1808) ;  /* 0x00000a8000017945 */ /* 0x000fe20003800000 */
[----:B--2---:R-:W-:-:S04]  /*21a00*/  IMAD R3, R160, 0x8, R161 ;  /* 0x00000008a0037824 */ /* 0x004fc800078e02a1 */
[----:B------:R-:W-:-:S03]  /*21a10*/  IMAD.WIDE R6, R3, 0x2, R6 ;  /* 0x0000000203067825 */ /* 0x000fc600078e0206 */
[C---:B0-----:R-:W-:Y:S02]  /*21a20*/  IADD3 R13, P4, R6.reuse, 0x1000, RZ ;  /* 0x00001000060d7810 */ /* 0x041fe40007f9e0ff */
        /* <DEDUP_REMOVED lines=58> */
[----:B------:R-:W-:-:S02]  /*21dd0*/  LOP3.LUT R64, R65, 0x380, RZ, 0xc0, !PT ;  /* 0x0000038041407812 */ /* 0x000fc400078ec0ff */
[----:B------:R-:W-:Y:S01]  /*21de0*/  LOP3.LUT R68, R69, 0x380, RZ, 0xc0, !PT ;  /* 0x0000038045447812 */ /* 0x000fe200078ec0ff */
[----:B------:R-:W5:Y:S01]  /*21df0*/  LD.E.128 R52, desc[UR4][R52.64] ;  /* 0x0000000434347980 */ /* 0x000f62000c101d00 */
[----:B------:R-:W-:Y:S02]  /*21e00*/  LOP3.LUT R72, R73, 0x380, RZ, 0xc0, !PT ;  /* 0x0000038049487812 */ /* 0x000fe400078ec0ff */
[----:B------:R-:W-:Y:S01]  /*21e10*/  LOP3.LUT R76, R77, 0x380, RZ, 0xc0, !PT ;  /* 0x000003804d4c7812 */ /* 0x000fe200078ec0ff */
[----:B------:R-:W5:Y:S01]  /*21e20*/  LD.E.128 R56, desc[UR4][R56.64] ;  /* 0x0000000438387980 */ /* 0x000f62000c101d00 */
        /* <DEDUP_REMOVED lines=8> */
[----:B------:R-:W-:Y:S01]  /*21eb0*/  SHF.R.U64 R2, R2, 0x3, RZ ;  /* 0x0000000302027819 */ /* 0x000fe200000012ff */
        /* <DEDUP_REMOVED lines=28> */
[----:B0-----:R-:W0:Y:S01]  /*22080*/  FENCE.VIEW.ASYNC.S ;  /* 0x00000000000073c6 */ /* 0x001e220000000000 */
[----:B------:R-:W-:-:S04]  /*22090*/  IMAD.WIDE.U32 R2, R0, UR4, RZ ;  /* 0x0000000400027c25 */ /* 0x000fc8000f8e00ff */
[----:B------:R-:W-:Y:S01]  /*220a0*/  IMAD R9, R0, UR5, R9 ;  /* 0x0000000500097c24 */ /* 0x000fe2000f8e0209 */
[----:B------:R-:W-:Y:S01]  /*220b0*/  ULDC.64 UR4, c[0x0][0xae8] ;  /* 0x0002ba0000047ab9 */ /* 0x000fe20000000a00 */
[----:B------:R-:W-:Y:S02]  /*220c0*/  IMAD R0, R160, 0x20, R23 ;  /* 0x00000020a0007824 */ /* 0x000fe400078e0217 */
[----:B------:R-:W-:Y:S02]  /*220d0*/  IMAD.IADD R3, R3, 0x1, R9 ;  /* 0x0000000103037824 */ /* 0x000fe400078e0209 */
[----:B------:R-:W-:Y:S02]  /*220e0*/  IMAD.IADD R20, R159, 0x1, R0 ;  /* 0x000000019f147824 */ /* 0x000fe400078e0200 */
[----:B------:R-:W-:-:S04]  /*220f0*/  IMAD.WIDE.U32 R2, R158, UR4, R2 ;  /* 0x000000049e027c25 */ /* 0x000fc8000f8e0002 */
[----:B-1----:R-:W-:-:S04]  /*22100*/  @P1 IMAD.HI.U32 R0, R20, R21, RZ ;  /* 0x0000001514001227 */ /* 0x002fc800078e00ff */
[----:B------:R-:W-:Y:S01]  /*22110*/  IMAD R3, R158, UR5, R3 ;  /* 0x000000059e037c24 */ /* 0x000fe2000f8e0203 */
[----:B------:R-:W-:Y:S01]  /*22120*/  ULDC.64 UR4, c[0x0][0xaf0] ;  /* 0x0002bc0000047ab9 */ /* 0x000fe20000000a00 */
[----:B------:R-:W-:Y:S01]  /*22130*/  IMAD.MOV.U32 R9, RZ, RZ, R20 ;  /* 0x000000ffff097224 */ /* 0x000fe200078e0014 */
[----:B----4-:R-:W-:Y:S01]  /*22140*/  @P1 SHF.R.U32.HI R9, RZ, R85, R0 ;  /* 0x00000055ff091219 */ /* 0x010fe20000011600 */
        /* <DEDUP_REMOVED lines=9> */
[----:B------:R-:W-:-:S02]  /*221e0*/  IMAD R21, R9, UR5, R0 ;  /* 0x0000000509157c24 */ /* 0x000fc4000f8e0200 */
[----:B------:R-:W-:Y:S01]  /*221f0*/  IMAD.WIDE.U32 R2, R9, UR4, R2 ;  /* 0x0000000409027c25 */ /* 0x000fe2000f8e0002 */
[----:B------:R-:W-:Y:S01]  /*22200*/  SHF.R.S32.HI R0, RZ, 0x1f, R11 ;  /* 0x0000001fff007819 */ /* 0x000fe2000001140b */
[----:B------:R-:W-:Y:S02]  /*22210*/  ULDC.64 UR4, c[0x0][0xad8] ;  /* 0x0002b60000047ab9 */ /* 0x000fe40000000a00 */
[----:B------:R-:W-:Y:S02]  /*22220*/  IMAD.IADD R3, R3, 0x1, R21 ;  /* 0x0000000103037824 */ /* 0x000fe400078e0215 */
[----:B------:R-:W-:Y:S02]  /*22230*/  IMAD R0, R0, UR4, RZ ;  /* 0x0000000400007c24 */ /* 0x000fe4000f8e02ff */
[----:B------:R-:W-:Y:S02]  /*22240*/  VIADD R9, R89, 0x20 ;  /* 0x0000002059097836 */ /* 0x000fe40000000000 */
[----:B------:R-:W-:-:S02]  /*22250*/  IMAD R21, R11, UR5, R0 ;  /* 0x000000050b157c24 */ /* 0x000fc4000f8e0200 */
[----:B------:R-:W-:Y:S01]  /*22260*/  IMAD.WIDE.U32 R2, R11, UR4, R2 ;  /* 0x000000040b027c25 */ /* 0x000fe2000f8e0002 */
[-C--:B------:R-:W-:Y:S01]  /*22270*/  ISETP.GE.AND P1, PT, R9, R8.reuse, PT ;  /* 0x000000080900720c */ /* 0x080fe20003f26270 */
[----:B------:R-:W-:Y:S01]  /*22280*/  ULDC.64 UR4, c[0x0][0xa80] ;  /* 0x0002a00000047ab9 */ /* 0x000fe20000000a00 */
[CC--:B------:R-:W-:Y:S01]  /*22290*/  ISETP.GE.AND P2, PT, R89.reuse, R8.reuse, PT ;  /* 0x000000085900720c */ /* 0x0c0fe20003f46270 */
[----:B------:R-:W-:Y:S01]  /*222a0*/  VIADD R9, R89, 0x40 ;  /* 0x0000004059097836 */ /* 0x000fe20000000000 */
[----:B------:R-:W-:Y:S01]  /*222b0*/  LEA R24, P3, R2, UR4, 0x1 ;  /* 0x0000000402187c11 */ /* 0x000fe2000f8608ff */
[----:B------:R-:W-:Y:S02]  /*222c0*/  IMAD.IADD R3, R3, 0x1, R21 ;  /* 0x0000000103037824 */ /* 0x000fe400078e0215 */
[----:B------:R-:W-:Y:S01]  /*222d0*/  VIADD R0, R16, 0x30820 ;  /* 0x0003082010007836 */ /* 0x000fe20000000000 */
[----:B------:R-:W-:Y:S02]  /*222e0*/  ISETP.GE.AND P0, PT, R9, R8, PT ;  /* 0x000000080900720c */ /* 0x000fe40003f06270 */
[----:B------:R-:W-:-:S02]  /*222f0*/  LEA.HI.X R9, R2, UR5, R3, 0x1, P3 ;  /* 0x0000000502097c11 */ /* 0x000fc400098f0c03 */
[----:B------:R-:W-:Y:S01]  /*22300*/  PRMT R0, RZ, 0x654, R0 ;  /* 0x00000654ff007816 */ /* 0x000fe20000000000 */
[----:B0-----:R3:W0:Y:S03]  /*22310*/  SHFL.IDX PT, R87, R24, RZ, 0x181f ;  /* 0x00181fff18577589 */ /* 0x00162600000e0000 */
[----:B------:R3:W-:Y:S01]  /*22320*/  SYNCS.ARRIVE.TRANS64.RED.A1T0 RZ, [R0+URZ], RZ ;  /* 0x000000ff00ff79a7 */ /* 0x0007e2000810043f */
[----:B------:R3:W1:Y:S01]  /*22330*/  SHFL.IDX PT, R85, R9, RZ, 0x181f ;  /* 0x00181fff09557589 */ /* 0x00066200000e0000 */
[----:B------:R-:W-:Y:S05]  /*22340*/  @P2 BRA `(.L_x_1809) ;  /* 0x0000000000482947 */ /* 0x000fea0003800000 */
[----:B------:R-:W-:Y:S01]  /*22350*/  ULDC UR4, c[0x0][0xac8] ;  /* 0x0002b20000047ab9 */ /* 0x000fe20000000800 */
[----:B------:R-:W-:Y:S01]  /*22360*/  ULDC.64 UR6, c[0x0][0x208] ;  /* 0x0000820000067ab9 */ /* 0x000fe20000000a00 */
[----:B------:R-:W-:Y:S02]  /*22370*/  ISETP.GE.AND P5, PT, R18, UR4, PT ;  /* 0x0000000412007c0c */ /* 0x000fe4000bfa6270 */
[----:B------:R-:W-:Y:S02]  /*22380*/  ISETP.GE.AND P4, PT, R221, UR4, PT ;  /* 0x00000004dd007c0c */ /* 0x000fe4000bf86270 */
[----:B-----5:R-:W-:Y:S02]  /*22390*/  ISETP.GE.AND P3, PT, R90, UR4, PT ;  /* 0x000000045a007c0c */ /* 0x020fe4000bf66270 */
[----:B------:R-:W-:-:S07]  /*223a0*/  ISETP.GE.AND P2, PT, R86, UR4, PT ;  /* 0x0000000456007c0c */ /* 0x000fce000bf46270 */
[----:B0-----:R-:W-:-:S04]  /*223b0*/  @!P5 LEA R2, P6, R18, R87, 0x1 ;  /* 0x000000571202d211 */ /* 0x001fc800078c08ff */
[----:B-1----:R-:W-:Y:S02]  /*223c0*/  @!P5 LEA.HI.X R3, R18, R85, R19, 0x1, P6 ;  /* 0x000000551203d211 */ /* 0x002fe400030f0c13 */
[----:B------:R-:W-:-:S03]  /*223d0*/  @!P4 LEA R10, P6, R92, R87, 0x1 ;  /* 0x000000575c0ac211 */ /* 0x000fc600078c08ff */
        /* <DEDUP_REMOVED lines=9> */
.L_x_1809:
[----:B------:R-:W-:Y:S05]  /*22470*/  BSYNC B1 ;  /* 0x0000000000017941 */ /* 0x000fea0003800000 */
.L_x_1808:
[----:B--2---:R2:W4:Y:S01]  /*22480*/  SHFL.IDX PT, R11, R9, 0x1, 0x181f ;  /* 0x00381f00090b7f89 */ /* 0x00452200000e0000 */
        /* <DEDUP_REMOVED lines=11> */
[----:B----4-:R-:W-:Y:S02]  /*22540*/  @!P4 LEA.HI.X R3, R18, R11, R19, 0x1, P6 ;  /* 0x0000000b1203c211 */ /* 0x010fe400030f0c13 */
        /* <DEDUP_REMOVED lines=9> */
.L_x_1811:
[----:B------:R-:W-:Y:S05]  /*225e0*/  BSYNC B1 ;  /* 0x0000000000017941 */ /* 0x000fea0003800000 */
.L_x_1810:
[----:B0---4-:R0:W4:Y:S01]  /*225f0*/  SHFL.IDX PT, R11, R9, 0x2, 0x181f ;  /* 0x00581f00090b7f89 */ /* 0x01112200000e0000 */
        /* <DEDUP_REMOVED lines=12> */
[----:B----4-:R-:W-:Y:S02]  /*226c0*/  @!P3 LEA.HI.X R3, R18, R11, R19, 0x1, P6 ;  /* 0x0000000b1203b211 */ /* 0x010fe400030f0c13 */
        /* <DEDUP_REMOVED lines=8> */
.L_x_1813:
[----:B------:R-:W-:Y:S05]  /*22750*/  BSYNC B1 ;  /* 0x0000000000017941 */ /* 0x000fea0003800000 */
.L_x_1812:
[----:B0-----:R-:W-:Y:S01]  /*22760*/  VIADD R3, R89, 0x60 ;  /* 0x0000006059037836 */ /* 0x001fe20000000000 */
[----:B--23--:R-:W0:Y:S04]  /*22770*/  SHFL.IDX PT, R9, R9, 0x3, 0x181f ;  /* 0x00781f0009097f89 */ /* 0x00ce2800000e0000 */
[----:B------:R-:W-:Y:S01]  /*22780*/  ISETP.GE.AND P0, PT, R3, R8, PT ;  /* 0x000000080300720c */ /* 0x000fe20003f06270 */
[----:B----4-:R2:W3:-:S12]  /*22790*/  SHFL.IDX PT, R11, R24, 0x3, 0x181f ;  /* 0x00781f00180b7f89 */ /* 0x0104d800000e0000 */
[----:B--2---:R-:W-:Y:S05]  /*227a0*/  @P0 BRA `(.L_x_1814) ;  /* 0x0000002800740947 */ /* 0x004fea0003800000 */
        /* <DEDUP_REMOVED lines=21> */
.L_x_1807:
[----:B------:R-:W1:Y:S01]  /*22900*/  @P1 LDC R7, c[0x0][0xbec] ;  /* 0x0002fb00ff071b82 */ /* 0x000e620000000800 */
[----:B------:R-:W-:Y:S01]  /*22910*/  ULDC.64 UR4, c[0x0][0xb08] ;  /* 0x0002c20000047ab9 */ /* 0x000fe20000000a00 */
[----:B0-----:R-:W-:Y:S01]  /*22920*/  IMAD.MOV.U32 R12, RZ, RZ, R154 ;  /* 0x000000ffff0c7224 */ /* 0x001fe200078e009a */
[----:B------:R-:W-:Y:S01]  /*22930*/  BSSY B1, `(.L_x_1815) ;  /* 0x000010c000017945 */ /* 0x000fe20003800000 */
[----:B------:R-:W-:Y:S01]  /*22940*/  IMAD R9, R9, UR4, RZ ;  /* 0x0000000409097c24 */ /* 0x000fe2000f8e02ff */
[----:B------:R-:W-:Y:S01]  /*22950*/  SHF.R.S32.HI R214, RZ, 0x1f, R230 ;  /* 0x0000001fffd67819 */ /* 0x000fe200000114e6 */
[----:B------:R-:W-:Y:S02]  /*22960*/  VIADD R101, R230, 0xf8 ;  /* 0x000000f8e6657836 */ /* 0x000fe40000000000 */
[----:B------:R-:W0:Y:S01]  /*22970*/  @P1 LDC R6, c[0x0][0xbf0] ;  /* 0x0002fc00ff061b82 */ /* 0x000e220000000800 */
[----:B------:R-:W-:Y:S02]  /*22980*/  IMAD R9, R0, UR5, R9 ;  /* 0x0000000500097c24 */ /* 0x000fe4000f8e0209 */
[C---:B------:R-:W-:Y:S01]  /*22990*/  VIADD R153, R230.reuse, 0xf0 ;  /* 0x000000f0e6997836 */ /* 0x040fe20000000000 */
[----:B------:R-:W-:Y:S01]  /*229a0*/  SHF.R.S32.HI R101, RZ, 0x1f, R101 ;  /* 0x0000001fff657819 */ /* 0x000fe20000011465 */
[----:B------:R-:W-:-:S02]  /*229b0*/  VIADD R155, R230, 0xe8 ;  /* 0x000000e8e69b7836 */ /* 0x000fc40000000000 */
        /* <DEDUP_REMOVED lines=9> */
[----:B------:R-:W-:Y:S01]  /*22a50*/  SHF.R.S32.HI R163, RZ, 0x1f, R163 ;  /* 0x0000001fffa37819 */ /* 0x000fe200000114a3 */
[----:B-1----:R-:W-:Y:S01]  /*22a60*/  @P1 IMAD.HI.U32 R7, R154, R7, RZ ;  /* 0x000000079a071227 */ /* 0x002fe200078e00ff */
[----:B------:R-:W-:-:S02]  /*22a70*/  SHF.R.S32.HI R165, RZ, 0x1f, R165 ;  /* 0x0000001fffa57819 */ /* 0x000fc400000114a5 */
[----:B------:R-:W-:Y:S01]  /*22a80*/  SHF.R.S32.HI R167, RZ, 0x1f, R167 ;  /* 0x0000001fffa77819 */ /* 0x000fe200000114a7 */
[C---:B------:R-:W-:Y:S02]  /*22a90*/  VIADD R169, R230.reuse, 0xb0 ;  /* 0x000000b0e6a97836 */ /* 0x040fe40000000000 */
[----:B------:R-:W-:Y:S01]  /*22aa0*/  VIADD R171, R230, 0xa8 ;  /* 0x000000a8e6ab7836 */ /* 0x000fe20000000000 */
[----:B0-----:R-:W-:Y:S01]  /*22ab0*/  @P1 SHF.R.U32.HI R12, RZ, R6, R7 ;  /* 0x00000006ff0c1219 */ /* 0x001fe20000011607 */
[----:B------:R-:W-:Y:S01]  /*22ac0*/  IMAD.WIDE.U32 R6, R0, UR4, RZ ;  /* 0x0000000400067c25 */ /* 0x000fe2000f8e00ff */
[----:B------:R-:W-:Y:S01]  /*22ad0*/  ULDC.64 UR4, c[0x0][0xb38] ;  /* 0x0002ce0000047ab9 */ /* 0x000fe20000000a00 */
[----:B------:R-:W-:Y:S02]  /*22ae0*/  SHF.R.S32.HI R0, RZ, 0x1f, R10 ;  /* 0x0000001fff007819 */ /* 0x000fe4000001140a */
[----:B------:R-:W-:Y:S01]  /*22af0*/  IMAD.IADD R7, R7, 0x1, R9 ;  /* 0x0000000107077824 */ /* 0x000fe200078e0209 */
[----:B------:R-:W-:Y:S01]  /*22b00*/  SHF.R.S32.HI R9, RZ, 0x1f, R12 ;  /* 0x0000001fff097819 */ /* 0x000fe2000001140c */
[----:B------:R-:W-:Y:S01]  /*22b10*/  VIADD R173, R230, 0xa0 ;  /* 0x000000a0e6ad7836 */ /* 0x000fe20000000000 */
[----:B------:R-:W-:Y:S01]  /*22b20*/  SHF.R.S32.HI R169, RZ, 0x1f, R169 ;  /* 0x0000001fffa97819 */ /* 0x000fe200000114a9 */
[----:B------:R-:W-:Y:S01]  /*22b30*/  IMAD.WIDE.U32 R6, R158, UR4, R6 ;  /* 0x000000049e067c25 */ /* 0x000fe2000f8e0006 */
[----:B------:R-:W-:-:S02]  /*22b40*/  SHF.R.S32.HI R171, RZ, 0x1f, R171 ;  /* 0x0000001fffab7819 */ /* 0x000fc400000114ab */
[----:B------:R-:W-:Y:S01]  /*22b50*/  SHF.R.S32.HI R173, RZ, 0x1f, R173 ;  /* 0x0000001fffad7819 */ /* 0x000fe200000114ad */
[----:B------:R-:W-:Y:S01]  /*22b60*/  IMAD R7, R158, UR5, R7 ;  /* 0x000000059e077c24 */ /* 0x000fe2000f8e0207 */
[----:B------:R-:W-:Y:S01]  /*22b70*/  ULDC.64 UR4, c[0x0][0xb40] ;  /* 0x0002d00000047ab9 */ /* 0x000fe20000000a00 */
[----:B------:R-:W-:Y:S02]  /*22b80*/  VIADD R175, R230, 0x98 ;  /* 0x00000098e6af7836 */ /* 0x000fe40000000000 */
[----:B------:R-:W-:Y:S02]  /*22b90*/  IMAD R0, R0, UR4, RZ ;  /* 0x0000000400007c24 */ /* 0x000fe4000f8e02ff */
[----:B------:R-:W-:Y:S01]  /*22ba0*/  IMAD.WIDE.U32 R6, R10, UR4, R6 ;  /* 0x000000040a067c25 */ /* 0x000fe2000f8e0006 */
[----:B------:R-:W-:-:S03]  /*22bb0*/  SHF.R.S32.HI R175, RZ, 0x1f, R175 ;  /* 0x0000001fffaf7819 */ /* 0x000fc600000114af */
[----:B------:R-:W-:Y:S01]  /*22bc0*/  IMAD R0, R10, UR5, R0 ;  /* 0x000000050a007c24 */ /* 0x000fe2000f8e0200 */
[----:B------:R-:W-:Y:S01]  /*22bd0*/  ULDC.64 UR4, c[0x0][0xb48] ;  /* 0x0002d20000047ab9 */ /* 0x000fe20000000a00 */
[----:B------:R-:W-:Y:S02]  /*22be0*/  VIADD R177, R230, 0x90 ;  /* 0x00000090e6b17836 */ /* 0x000fe40000000000 */
[----:B------:R-:W-:Y:S02]  /*22bf0*/  IMAD.IADD R7, R7, 0x1, R0 ;  /* 0x0000000107077824 */ /* 0x000fe400078e0200 */
[----:B------:R-:W-:Y:S01]  /*22c00*/  IMAD.MOV R0, RZ, RZ, -R12 ;  /* 0x000000ffff007224 */ /* 0x000fe200078e0a0c */
[----:B------:R-:W-:Y:S01]  /*22c10*/  SHF.R.S32.HI R177, RZ, 0x1f, R177 ;  /* 0x0000001fffb17819 */ /* 0x000fe200000114b1 */
[----:B------:R-:W-:-:S04]  /*22c20*/  IMAD.WIDE.U32 R6, R157, UR4, R6 ;  /* 0x000000049d067c25 */ /* 0x000fc8000f8e0006 */
[----:B------:R-:W-:Y:S01]  /*22c30*/  IMAD R7, R157, UR5, R7 ;  /* 0x000000059d077c24 */ /* 0x000fe2000f8e0207 */
[----:B------:R-:W-:Y:S01]  /*22c40*/  ULDC.64 UR4, c[0x0][0xb30] ;  /* 0x0002cc0000047ab9 */ /* 0x000fe20000000a00 */
[----:B------:R-:W-:Y:S02]  /*22c50*/  IMAD R0, R156, R0, R154 ;  /* 0x000000009c007224 */ /* 0x000fe400078e029a */
[----:B------:R-:W-:Y:S02]  /*22c60*/  IMAD R9, R9, UR4, RZ ;  /* 0x0000000409097c24 */ /* 0x000fe4000f8e02ff */
[----:B------:R-:W-:Y:S01]  /*22c70*/  IMAD.WIDE.U32 R6, R12, UR4, R6 ;  /* 0x000000040c067c25 */ /* 0x000fe2000f8e0006 */
[----:B------:R-:W-:-:S03]  /*22c80*/  SHF.R.S32.HI R10, RZ, 0x1f, R0 ;  /* 0x0000001fff0a7819 */ /* 0x000fc60000011400 */
[----:B------:R-:W-:Y:S01]  /*22c90*/  IMAD R9, R12, UR5, R9 ;  /* 0x000000050c097c24 */ /* 0x000fe2000f8e0209 */
[----:B------:R-:W-:Y:S01]  /*22ca0*/  ULDC.64 UR4, c[0x0][0xb28] ;  /* 0x0002ca0000047ab9 */ /* 0x000fe20000000a00 */
[----:B------:R-:W-:Y:S02]  /*22cb0*/  VIADD R157, R230, 0xe0 ;  /* 0x000000e0e69d7836 */ /* 0x000fe40000000000 */
[----:B------:R-:W-:Y:S02]  /*22cc0*/  IMAD.IADD R7, R7, 0x1, R9 ;  /* 0x0000000107077824 */ /* 0x000fe400078e0209 */
[----:B------:R-:W-:Y:S01]  /*22cd0*/  IMAD R10, R10, UR4, RZ ;  /* 0x000000040a0a7c24 */ /* 0x000fe2000f8e02ff */
[----:B------:R-:W-:Y:S01]  /*22ce0*/  SHF.R.S32.HI R157, RZ, 0x1f, R157 ;  /* 0x0000001fff9d7819 */ /* 0x000fe2000001149d */
[----:B------:R-:W-:-:S04]  /*22cf0*/  IMAD.WIDE.U32 R6, R0, UR4, R6 ;  /* 0x0000000400067c25 */ /* 0x000fc8000f8e0006 */
[----:B------:R-:W-:Y:S01]  /*22d00*/  IMAD R10, R0, UR5, R10 ;  /* 0x00000005000a7c24 */ /* 0x000fe2000f8e020a */
[----:B------:R-:W-:Y:S01]  /*22d10*/  ULDC.64 UR4, c[0x0][0xb00] ;  /* 0x0002c00000047ab9 */ /* 0x000fe20000000a00 */
[----:B------:R-:W-:Y:S01]  /*22d20*/  VIADD R179, R230, 0x88 ;  /* 0x00000088e6b37836 */ /* 0x000fe20000000000 */
[----:B------:R-:W-:Y:S01]  /*22d30*/  LEA R0, P0, R6, UR4, 0x2 ;  /* 0x0000000406007c11 */ /* 0x000fe2000f8010ff */
[----:B------:R-:W-:Y:S02]  /*22d40*/  IMAD.IADD R9, R7, 0x1, R10 ;  /* 0x0000000107097824 */ /* 0x000fe400078e020a */
[C---:B------:R-:W-:Y:S01]  /*22d50*/  VIADD R181, R230.reuse, 0x80 ;  /* 0x00000080e6b57836 */ /* 0x040fe20000000000 */
[----:B------:R-:W-:Y:S01]  /*22d60*/  SHF.R.S32.HI R179, RZ, 0x1f, R179 ;  /* 0x0000001fffb37819 */ /* 0x000fe200000114b3 */
[----:B------:R-:W-:Y:S01]  /*22d70*/  VIADD R183, R230, 0x78 ;  /* 0x00000078e6b77836 */ /* 0x000fe20000000000 */
[----:B------:R-:W-:Y:S01]  /*22d80*/  LEA.HI.X R9, R6, UR5, R9, 0x2, P0 ;  /* 0x0000000506097c11 */ /* 0x000fe200080f1409 */
[----:B------:R-:W-:Y:S01]  /*22d90*/  VIADD R6, R16, 0x30820 ;  /* 0x0003082010067836 */ /* 0x000fe20000000000 */
[----:B------:R-:W-:Y:S01]  /*22da0*/  ISETP.GE.AND P0, PT, R24, R8, PT ;  /* 0x000000081800720c */ /* 0x000fe20003f06270 */
[C---:B------:R-:W-:Y:S01]  /*22db0*/  VIADD R185, R230.reuse, 0x70 ;  /* 0x00000070e6b97836 */ /* 0x040fe20000000000 */
[----:B------:R0:W1:Y:S01]  /*22dc0*/  SHFL.IDX PT, R24, R0, RZ, 0x1c1f ;  /* 0x001c1fff00187589 */ /* 0x00006200000e0000 */
[C---:B------:R-:W-:Y:S01]  /*22dd0*/  VIADD R187, R230.reuse, 0x68 ;  /* 0x00000068e6bb7836 */ /* 0x040fe20000000000 */
[----:B------:R-:W-:Y:S01]  /*22de0*/  PRMT R6, RZ, 0x654, R6 ;  /* 0x00000654ff067816 */ /* 0x000fe20000000006 */
[C---:B------:R-:W-:Y:S01]  /*22df0*/  VIADD R189, R230.reuse, 0x60 ;  /* 0x00000060e6bd7836 */ /* 0x040fe20000000000 */
[----:B------:R0:W2:Y:S01]  /*22e00*/  SHFL.IDX PT, R10, R9, RZ, 0x1c1f ;  /* 0x001c1fff090a7589 */ /* 0x0000a200000e0000 */
[C---:B------:R-:W-:Y:S01]  /*22e10*/  VIADD R191, R230.reuse, 0x58 ;  /* 0x00000058e6bf7836 */ /* 0x040fe20000000000 */
[----:B------:R0:W-:Y:S01]  /*22e20*/  SYNCS.ARRIVE.TRANS64.RED.A1T0 RZ, [R6+URZ], RZ ;  /* 0x000000ff06ff79a7 */ /* 0x0001e2000810043f */
        /* <DEDUP_REMOVED lines=32> */
[----:B------:R-:W-:-:S02]  /*23030*/  VIADD R162, R230, 0xc8 ;  /* 0x000000c8e6a27836 */ /* 0x000fc40000000000 */
[C---:B------:R-:W-:Y:S02]  /*23040*/  VIADD R164, R230.reuse, 0xc0 ;  /* 0x000000c0e6a47836 */ /* 0x040fe40000000000 */
[C---:B------:R-:W-:Y:S02]  /*23050*/  VIADD R166, R230.reuse, 0xb8 ;  /* 0x000000b8e6a67836 */ /* 0x040fe40000000000 */
[C---:B------:R-:W-:Y:S02]  /*23060*/  VIADD R168, R230.reuse, 0xb0 ;  /* 0x000000b0e6a87836 */ /* 0x040fe40000000000 */
[C---:B------:R-:W-:Y:S02]  /*23070*/  VIADD R170, R230.reuse, 0xa8 ;  /* 0x000000a8e6aa7836 */ /* 0x040fe40000000000 */
[C---:B------:R-:W-:Y:S02]  /*23080*/  VIADD R172, R230.reuse, 0xa0 ;  /* 0x000000a0e6ac7836 */ /* 0x040fe40000000000 */
        /* <DEDUP_REMOVED lines=18> */
[----:B------:R-:W-:Y:S01]  /*231b0*/  VIADD R212, R230, 0x8 ;  /* 0x00000008e6d47836 */ /* 0x000fe20000000000 */
[----:B012---:R-:W-:Y:S06]  /*231c0*/  @P0 BRA `(.L_x_1816) ;  /* 0x0000000800080947 */ /* 0x007fec0003800000 */
[----:B------:R-:W-:Y:S01]  /*231d0*/  ULDC UR4, c[0x0][0xac8] ;  /* 0x0002b20000047ab9 */ /* 0x000fe20000000800 */
[----:B------:R-:W-:Y:S01]  /*231e0*/  ULDC.64 UR6, c[0x0][0x208] ;  /* 0x0000820000067ab9 */ /* 0x000fe20000000a00 */
[----:B------:R-:W-:Y:S02]  /*231f0*/  ISETP.GE.AND P0, PT, R230, UR4, PT ;  /* 0x00000004e6007c0c */ /* 0x000fe4000bf06270 */
[----:B------:R-:W-:Y:S02]  /*23200*/  ISETP.GE.AND P5, PT, R190, UR4, PT ;  /* 0x00000004be007c0c */ /* 0x000fe4000bfa6270 */
[----:B------:R-:W-:Y:S02]  /*23210*/  ISETP.GE.AND P4, PT, R188, UR4, PT ;  /* 0x00000004bc007c0c */ /* 0x000fe4000bf86270 */
[----:B------:R-:W-:-:S07]  /*23220*/  ISETP.GE.AND P3, PT, R186, UR4, PT ;  /* 0x00000004ba007c0c */ /* 0x000fce000bf66270 */
[----:B------:R-:W-:-:S04]  /*23230*/  @!P0 LEA R6, P1, R230, R24, 0x2 ;  /* 0x00000018e6068211 */ /* 0x000fc800078210ff */
[----:B------:R-:W-:-:S05]  /*23240*/  @!P0 LEA.HI.X R7, R230, R10, R214, 0x2, P1 ;  /* 0x0000000ae6078211 */ /* 0x000fca00008f14d6 */
        /* <DEDUP_REMOVED lines=55> */
[----:B-1----:R-:W-:Y:S02]  /*235c0*/  @!P1 LEA R12, P5, R182, R24, 0x2 ;  /* 0x00000018b60c9211 */ /* 0x002fe400078a10ff */
[----:B------:R-:W-:-:S02]  /*235d0*/  @!P0 LEA.HI.X R7, R184, R10, R185, 0x2, P4 ;  /* 0x0000000ab8078211 */ /* 0x000fc400020f14b9 */
[----:B------:R-:W-:Y:S02]  /*235e0*/  ISETP.GE.AND P4, PT, R176, UR4, PT ;  /* 0x00000004b0007c0c */ /* 0x000fe4000bf86270 */
[----:B------:R-:W-:Y:S01]  /*235f0*/  @!P1 LEA.HI.X R13, R182, R10, R183, 0x2, P5 ;  /* 0x0000000ab60d9211 */ /* 0x000fe200028f14b7 */
[----:B------:R0:W-:Y:S01]  /*23600*/  @!P0 ST.E.64 desc[UR6][R6.64], R80 ;  /* 0x0000005006008985 */ /* 0x0001e2000c101b06 */
[----:B--2---:R-:W-:Y:S02]  /*23610*/  @!P2 LEA R14, P6, R180, R24, 0x2 ;  /* 0x00000018b40ea211 */ /* 0x004fe400078c10ff */
[----:B------:R-:W-:Y:S01]  /*23620*/  ISETP.GE.AND P5, PT, R174, UR4, PT ;  /* 0x00000004ae007c0c */ /* 0x000fe2000bfa6270 */
[----:B------:R1:W-:Y:S01]  /*23630*/  @!P1 ST.E.64 desc[UR6][R12.64], R84 ;  /* 0x000000540c009985 */ /* 0x0003e2000c101b06 */
[----:B------:R-:W-:Y:S02]  /*23640*/  @!P2 LEA.HI.X R15, R180, R10, R181, 0x2, P6 ;  /* 0x0000000ab40fa211 */ /* 0x000fe400030f14b5 */
[----:B------:R-:W-:-:S03]  /*23650*/  ISETP.GE.AND P1, PT, R170, UR4, PT ;  /* 0x00000004aa007c0c */ /* 0x000fc6000bf26270 */
[----:B------:R2:W-:Y:S01]  /*23660*/  @!P2 ST.E.64 desc[UR6][R14.64], R88 ;  /* 0x000000580e00a985 */ /* 0x0005e2000c101b06 */
[----:B------:R-:W-:Y:S02]  /*23670*/  ISETP.GE.AND P2, PT, R172, UR4, PT ;  /* 0x00000004ac007c0c */ /* 0x000fe4000bf46270 */
[-C--:B0-----:R-:W-:Y:S02]  /*23680*/  @!P3 LEA R6, P6, R178, R24.reuse, 0x2 ;  /* 0x00000018b206b211 */ /* 0x081fe400078c10ff */
[----:B-1----:R-:W-:Y:S02]  /*23690*/  @!P4 LEA R12, P0, R176, R24, 0x2 ;  /* 0x00000018b00cc211 */ /* 0x002fe400078010ff */
[-C--:B------:R-:W-:Y:S02]  /*236a0*/  @!P3 LEA.HI.X R7, R178, R10.reuse, R179, 0x2, P6 ;  /* 0x0000000ab207b211 */ /* 0x080fe400030f14b3 */
[----:B------:R-:W-:Y:S02]  /*236b0*/  @!P4 LEA.HI.X R13, R176, R10, R177, 0x2, P0 ;  /* 0x0000000ab00dc211 */ /* 0x000fe400000f14b1 */
[----:B--2---:R-:W-:Y:S01]  /*236c0*/  @!P5 LEA R14, P6, R174, R24, 0x2 ;  /* 0x00000018ae0ed211 */ /* 0x004fe200078c10ff */
[----:B------:R0:W-:Y:S01]  /*236d0*/  @!P3 ST.E.64 desc[UR6][R6.64], R92 ;  /* 0x0000005c0600b985 */ /* 0x0001e2000c101b06 */
[----:B------:R-:W-:-:S02]  /*236e0*/  ISETP.GE.AND P0, PT, R168, UR4, PT ;  /* 0x00000004a8007c0c */ /* 0x000fc4000bf06270 */
[----:B------:R-:W-:Y:S01]  /*236f0*/  @!P5 LEA.HI.X R15, R174, R10, R175, 0x2, P6 ;  /* 0x0000000aae0fd211 */ /* 0x000fe200030f14af */
[----:B------:R-:W-:Y:S01]  /*23700*/  @!P4 ST.E.64 desc[UR6][R12.64], R96 ;  /* 0x000000600c00c985 */ /* 0x000fe2000c101b06 */
[----:B------:R-:W-:-:S03]  /*23710*/  ISETP.GE.AND P4, PT, R164, UR4, PT ;  /* 0x00000004a4007c0c */ /* 0x000fc6000bf86270 */
[----:B------:R1:W-:Y:S01]  /*23720*/  @!P5 ST.E.64 desc[UR6][R14.64], R2 ;  /* 0x000000020e00d985 */ /* 0x0003e2000c101b06 */
[----:B------:R-:W-:Y:S02]  /*23730*/  ISETP.GE.AND P5, PT, R166, UR4, PT ;  /* 0x00000004a6007c0c */ /* 0x000fe4000bfa6270 */
[----:B0-----:R-:W-:-:S04]  /*23740*/  @!P1 LEA R6, P3, R170, R24, 0x2 ;  /* 0x00000018aa069211 */ /* 0x001fc800078610ff */
[----:B------:R-:W-:Y:S02]  /*23750*/  @!P1 LEA.HI.X R7, R170, R10, R171, 0x2, P3 ;  /* 0x0000000aaa079211 */ /* 0x000fe400018f14ab */
[----:B------:R-:W-:Y:S02]  /*23760*/  ISETP.GE.AND P3, PT, R162, UR4, PT ;  /* 0x00000004a2007c0c */ /* 0x000fe4000bf66270 */
[----:B-1----:R-:W-:-:S04]  /*23770*/  @!P2 LEA R2, P6, R172, R24, 0x2 ;  /* 0x00000018ac02a211 */ /* 0x002fc800078c10ff */
        /* <DEDUP_REMOVED lines=10> */
[----:B--2---:R-:W-:Y:S02]  /*23820*/  @!P3 LEA R12, P6, R162, R24, 0x2 ;  /* 0x00000018a20cb211 */ /* 0x004fe400078c10ff */
[----:B------:R-:W-:Y:S01]  /*23830*/  ISETP.GE.AND P1, PT, R158, UR4, PT ;  /* 0x000000049e007c0c */ /* 0x000fe2000bf26270 */
[----:B------:R0:W-:Y:S01]  /*23840*/  @!P5 ST.E.64 desc[UR6][R2.64], R116 ;  /* 0x000000740200d985 */ /* 0x0001e2000c101b06 */
[-C--:B------:R-:W-:Y:S02]  /*23850*/  @!P4 LEA.HI.X R7, R164, R10.reuse, R165, 0x2, P2 ;  /* 0x0000000aa407c211 */ /* 0x080fe400010f14a5 */
[----:B------:R-:W-:Y:S02]  /*23860*/  @!P3 LEA.HI.X R13, R162, R10, R163, 0x2, P6 ;  /* 0x0000000aa20db211 */ /* 0x000fe400030f14a3 */
[----:B------:R-:W-:Y:S01]  /*23870*/  ISETP.GE.AND P2, PT, R152, UR4, PT ;  /* 0x0000000498007c0c */ /* 0x000fe2000bf46270 */
[----:B------:R1:W-:Y:S01]  /*23880*/  @!P4 ST.E.64 desc[UR6][R6.64], R120 ;  /* 0x000000780600c985 */ /* 0x0003e2000c101b06 */
[----:B------:R-:W-:-:S03]  /*23890*/  ISETP.GE.AND P4, PT, R156, UR4, PT ;  /* 0x000000049c007c0c */ /* 0x000fc6000bf86270 */
[----:B------:R2:W-:Y:S01]  /*238a0*/  @!P3 ST.E.64 desc[UR6][R12.64], R124 ;  /* 0x0000007c0c00b985 */ /* 0x0005e2000c101b06 */
[----:B------:R-:W-:Y:S02]  /*238b0*/  ISETP.GE.AND P3, PT, R154, UR4, PT ;  /* 0x000000049a007c0c */ /* 0x000fe4000bf66270 */
[----:B0-----:R-:W-:-:S04]  /*238c0*/  @!P0 LEA R2, P5, R160, R24, 0x2 ;  /* 0x00000018a0028211 */ /* 0x001fc800078a10ff */
[----:B------:R-:W-:Y:S02]  /*238d0*/  @!P0 LEA.HI.X R3, R160, R10, R161, 0x2, P5 ;  /* 0x0000000aa0038211 */ /* 0x000fe400028f14a1 */
[----:B------:R-:W-:Y:S02]  /*238e0*/  ISETP.GE.AND P5, PT, R100, UR4, PT ;  /* 0x0000000464007c0c */ /* 0x000fe4000bfa6270 */
[C---:B-1----:R-:W-:Y:S01]  /*238f0*/  @!P1 LEA R6, P6, R158.reuse, R24, 0x2 ;  /* 0x000000189e069211 */ /* 0x042fe200078c10ff */
[----:B------:R0:W-:Y:S03]  /*23900*/  @!P0 ST.E.64 desc[UR6][R2.64], R128 ;  /* 0x0000008002008985 */ /* 0x0001e6000c101b06 */
[----:B------:R-:W-:Y:S02]  /*23910*/  @!P1 LEA.HI.X R7, R158, R10, R159, 0x2, P6 ;  /* 0x0000000a9e079211 */ /* 0x000fe400030f149f */
[----:B--2---:R-:W-:-:S03]  /*23920*/  @!P3 LEA R12, P6, R154, R24, 0x2 ;  /* 0x000000189a0cb211 */ /* 0x004fc600078c10ff */
[----:B------:R1:W-:Y:S01]  /*23930*/  @!P1 ST.E.64 desc[UR6][R6.64], R132 ;  /* 0x0000008406009985 */ /* 0x0003e2000c101b06 */
[----:B------:R-:W-:Y:S02]  /*23940*/  @!P3 LEA.HI.X R13, R154, R10, R155, 0x2, P6 ;  /* 0x0000000a9a0db211 */ /* 0x000fe400030f149b */
[----:B0-----:R-:W-:-:S04]  /*23950*/  @!P4 LEA R2, P0, R156, R24, 0x2 ;  /* 0x000000189c02c211 */ /* 0x001fc800078010ff */
[----:B------:R-:W-:Y:S02]  /*23960*/  @!P4 LEA.HI.X R3, R156, R10, R157, 0x2, P0 ;  /* 0x0000000a9c03c211 */ /* 0x000fe400000f149d */
[-C--:B------:R-:W-:Y:S02]  /*23970*/  @!P5 LEA R14, P0, R100, R24.reuse, 0x2 ;  /* 0x00000018640ed211 */ /* 0x080fe400078010ff */
[----:B-1----:R-:W-:Y:S01]  /*23980*/  @!P2 LEA R6, P1, R152, R24, 0x2 ;  /* 0x000000189806a211 */ /* 0x002fe200078210ff */
[----:B------:R0:W-:Y:S01]  /*23990*/  @!P4 ST.E.64 desc[UR6][R2.64], R136 ;  /* 0x000000880200c985 */ /* 0x0001e2000c101b06 */
[-C--:B------:R-:W-:Y:S02]  /*239a0*/  @!P5 LEA.HI.X R15, R100, R10.reuse, R101, 0x2, P0 ;  /* 0x0000000a640fd211 */ /* 0x080fe400000f1465 */
[----:B------:R-:W-:Y:S01]  /*239b0*/  @!P2 LEA.HI.X R7, R152, R10, R153, 0x2, P1 ;  /* 0x0000000a9807a211 */ /* 0x000fe200008f1499 */
[----:B------:R0:W-:Y:S04]  /*239c0*/  @!P3 ST.E.64 desc[UR6][R12.64], R140 ;  /* 0x0000008c0c00b985 */ /* 0x0001e8000c101b06 */
[----:B------:R0:W-:Y:S04]  /*239d0*/  @!P2 ST.E.64 desc[UR6][R6.64], R144 ;  /* 0x000000900600a985 */ /* 0x0001e8000c101b06 */
[----:B------:R0:W-:Y:S02]  /*239e0*/  @!P5 ST.E.64 desc[UR6][R14.64], R148 ;  /* 0x000000940e00d985 */ /* 0x0001e4000c101b06 */
.L_x_1816:
[----:B------:R-:W-:Y:S05]  /*239f0*/  BSYNC B1 ;  /* 0x0000000000017941 */ /* 0x000fea0003800000 */
.L_x_1815:
[----:B------:R-:W-:Y:S01]  /*23a00*/  ISETP.GE.AND P0, PT, R11, R8, PT ;  /* 0x000000080b00720c */ /* 0x000fe20003f06270 */
[----:B------:R-:W1:Y:S04]  /*23a10*/  SHFL.IDX PT, R9, R9, 0x1, 0x1c1f ;  /* 0x003c1f0009097f89 */ /* 0x000e6800000e0000 */
[----:B------:R-:W2:Y:S08]  /*23a20*/  SHFL.IDX PT, R0, R0, 0x1, 0x1c1f ;  /* 0x003c1f0000007f89 */ /* 0x000eb000000e0000 */
[----:B------:R-:W-:Y:S05]  /*23a30*/  @P0 BRA `(.L_x_1814) ;  /* 0x0000001400d00947 */ /* 0x000fea0003800000 */
[----:B------:R-:W-:Y:S01]  /*23a40*/  ULDC UR4, c[0x0][0xac8] ;  /* 0x0002b20000047ab9 */ /* 0x000fe20000000800 */
[----:B------:R-:W-:Y:S01]  /*23a50*/  ULDC.64 UR6, c[0x0][0x208] ;  /* 0x0000820000067ab9 */ /* 0x000fe20000000a00 */
[----:B------:R-:W-:Y:S02]  /*23a60*/  ISETP.GE.AND P4, PT, R230, UR4, PT ;  /* 0x00000004e6007c0c */ /* 0x000fe4000bf86270 */
[----:B------:R-:W-:Y:S02]  /*23a70*/  ISETP.GE.AND P2, PT, R212, UR4, PT ;  /* 0x00000004d4007c0c */ /* 0x000fe4000bf46270 */
[----:B------:R-:W-:Y:S02]  /*23a80*/  ISETP.GE.AND P1, PT, R210, UR4, PT ;  /* 0x00000004d2007c0c */ /* 0x000fe4000bf26270 */
[----:B------:R-:W-:-:S07]  /*23a90*/  ISETP.GE.AND P0, PT, R208, UR4, PT ;  /* 0x00000004d0007c0c */ /* 0x000fce000bf06270 */
[----:B0-2---:R-:W-:-:S04]  /*23aa0*/  @!P4 LEA R2, P3, R230, R0, 0x2 ;  /* 0x00000000e602c211 */ /* 0x005fc800078610ff */
[----:B-1----:R-:W-:Y:S02]  /*23ab0*/  @!P4 LEA.HI.X R3, R230, R9, R214, 0x2, P3 ;  /* 0x00000009e603c211 */ /* 0x002fe400018f14d6 */
[----:B------:R-:W-:-:S03]  /*23ac0*/  ISETP.GE.AND P3, PT, R206, UR4, PT ;  /* 0x00000004ce007c0c */ /* 0x000fc6000bf66270 */
[----:B------:R0:W-:Y:S01]  /*23ad0*/  @!P4 ST.E.64 desc[UR6][R2.64], R4 ;  /* 0x000000040200c985 */ /* 0x0001e2000c101b06 */
[----:B------:R-:W-:Y:S02]  /*23ae0*/  ISETP.GE.AND P4, PT, R204, UR4, PT ;  /* 0x00000004cc007c0c */ /* 0x000fe4000bf86270 */
[-C--:B0-----:R-:W-:Y:S02]  /*23af0*/  @!P2 LEA R2, P6, R212, R0.reuse, 0x2 ;  /* 0x00000000d402a211 */ /* 0x081fe400078c10ff */
[-C--:B------:R-:W-:Y:S02]  /*23b00*/  @!P1 LEA R4, P5, R210, R0.reuse, 0x2 ;  /* 0x00000000d2049211 */ /* 0x080fe400078a10ff */
[-C--:B------:R-:W-:Y:S02]  /*23b10*/  @!P2 LEA.HI.X R3, R212, R9.reuse, R213, 0x2, P6 ;  /* 0x00000009d403a211 */ /* 0x080fe400030f14d5 */
[----:B------:R-:W-:Y:S02]  /*23b20*/  @!P0 LEA R6, P6, R208, R0, 0x2 ;  /* 0x00000000d0068211 */ /* 0x000fe400078c10ff */
[----:B------:R-:W-:Y:S01]  /*23b30*/  @!P1 LEA.HI.X R5, R210, R9, R211, 0x2, P5 ;  /* 0x00000009d2059211 */ /* 0x000fe200028f14d3 */
[----:B------:R0:W-:Y:S01]  /*23b40*/  @!P2 ST.E.64 desc[UR6][R2.64], R30 ;  /* 0x0000001e0200a985 */ /* 0x0001e2000c101b06 */
[----:B------:R-:W-:-:S02]  /*23b50*/  ISETP.GE.AND P5, PT, R202, UR4, PT ;  /* 0x00000004ca007c0c */ /* 0x000fc4000bfa6270 */
[----:B------:R-:W-:Y:S01]  /*23b60*/  @!P0 LEA.HI.X R7, R208, R9, R209, 0x2, P6 ;  /* 0x00000009d0078211 */ /* 0x000fe200030f14d1 */
[----:B------:R1:W-:Y:S04]  /*23b70*/  @!P1 ST.E.64 desc[UR6][R4.64], R34 ;  /* 0x0000002204009985 */ /* 0x0003e8000c101b06 */
[----:B------:R2:W-:Y:S01]  /*23b80*/  @!P0 ST.E.64 desc[UR6][R6.64], R38 ;  /* 0x0000002606008985 */ /* 0x0005e2000c101b06 */
[----:B------:R-:W-:Y:S02]  /*23b90*/  ISETP.GE.AND P0, PT, R198, UR4, PT ;  /* 0x00000004c6007c0c */ /* 0x000fe4000bf06270 */
[-C--:B0-----:R-:W-:Y:S02]  /*23ba0*/  @!P3 LEA R2, P1, R206, R0.reuse, 0x2 ;  /* 0x00000000ce02b211 */ /* 0x081fe400078210ff */
[----:B-1----:R-:W-:-:S02]  /*23bb0*/  @!P4 LEA R4, P2, R204, R0, 0x2 ;  /* 0x00000000cc04c211 */ /* 0x002fc400078410ff */
[-C--:B------:R-:W-:Y:S02]  /*23bc0*/  @!P3 LEA.HI.X R3, R206, R9.reuse, R207, 0x2, P1 ;  /* 0x00000009ce03b211 */ /* 0x080fe400008f14cf */
[----:B------:R-:W-:Y:S02]  /*23bd0*/  ISETP.GE.AND P1, PT, R196, UR4, PT ;  /* 0x00000004c4007c0c */ /* 0x000fe4000bf26270 */
[----:B------:R-:W-:Y:S01]  /*23be0*/  @!P4 LEA.HI.X R5, R204, R9, R205, 0x2, P2 ;  /* 0x00000009cc05c211 */ /* 0x000fe200010f14cd */
[----:B------:R0:W-:Y:S01]  /*23bf0*/  @!P3 ST.E.64 desc[UR6][R2.64], R42 ;  /* 0x0000002a0200b985 */ /* 0x0001e2000c101b06 */
[----:B------:R-:W-:Y:S02]  /*23c00*/  ISETP.GE.AND P2, PT, R194, UR4, PT ;  /* 0x00000004c2007c0c */ /* 0x000fe4000bf46270 */
[----:B--2---:R-:W-:Y:S01]  /*23c10*/  @!P5 LEA R6, P6, R202, R0, 0x2 ;  /* 0x00000000ca06d211 */ /* 0x004fe200078c10ff */
[----:B------:R1:W-:Y:S01]  /*23c20*/  @!P4 ST.E.64 desc[UR6][R4.64], R46 ;  /* 0x0000002e0400c985 */ /* 0x0003e2000c101b06 */
[----:B------:R-:W-:-:S02]  /*23c30*/  ISETP.GE.AND P3, PT, R192, UR4, PT ;  /* 0x00000004c0007c0c */ /* 0x000fc4000bf66270 */
[----:B------:R-:W-:Y:S02]  /*23c40*/  @!P5 LEA.HI.X R7, R202, R9, R203, 0x2, P6 ;  /* 0x00000009ca07d211 */ /* 0x000fe400030f14cb */
[----:B------:R-:W-:-:S03]  /*23c50*/  ISETP.GE.AND P4, PT, R190, UR4, PT ;  /* 0x00000004be007c0c */ /* 0x000fc6000bf86270 */
[----:B------:R2:W-:Y:S01]  /*23c60*/  @!P5 ST.E.64 desc[UR6][R6.64], R50 ;  /* 0x000000320600d985 */ /* 0x0005e2000c101b06 */
[-C--:B0-----:R-:W-:Y:S02]  /*23c70*/  @!P0 LEA R2, P6, R198, R0.reuse, 0x2 ;  /* 0x00000000c6028211 */ /* 0x081fe400078c10ff */
[-C--:B-1----:R-:W-:Y:S02]  /*23c80*/  @!P1 LEA R4, P5, R196, R0.reuse, 0x2 ;  /* 0x00000000c4049211 */ /* 0x082fe400078a10ff */
[-C--:B------:R-:W-:Y:S02]  /*23c90*/  @!P0 LEA.HI.X R3, R198, R9.reuse, R199, 0x2, P6 ;  /* 0x00000009c6038211 */ /* 0x080fe400030f14c7 */
[----:B------:R-:W-:Y:S02]  /*23ca0*/  @!P1 LEA.HI.X R5, R196, R9, R197, 0x2, P5 ;  /* 0x00000009c4059211 */ /* 0x000fe400028f14c5 */
[----:B------:R-:W-:Y:S01]  /*23cb0*/  ISETP.GE.AND P5, PT, R188, UR4, PT ;  /* 0x00000004bc007c0c */ /* 0x000fe2000bfa6270 */
[----:B------:R0:W-:Y:S01]  /*23cc0*/  @!P0 ST.E.64 desc[UR6][R2.64], R54 ;  /* 0x0000003602008985 */ /* 0x0001e2000c101b06 */
[----:B--2---:R-:W-:-:S02]  /*23cd0*/  @!P2 LEA R6, P6, R194, R0, 0x2 ;  /* 0x00000000c206a211 */ /* 0x004fc400078c10ff */
[----:B------:R-:W-:Y:S01]  /*23ce0*/  ISETP.GE.AND P0, PT, R186, UR4, PT ;  /* 0x00000004ba007c0c */ /* 0x000fe2000bf06270 */
[----:B------:R1:W-:Y:S01]  /*23cf0*/  @!P1 ST.E.64 desc[UR6][R4.64], R58 ;  /* 0x0000003a04009985 */ /* 0x0003e2000c101b06 */
        /* <DEDUP_REMOVED lines=14> */
[----:B0-----:R-:W-:-:S04]  /*23de0*/  @!P0 LEA R2, P4, R186, R0, 0x2 ;  /* 0x00000000ba028211 */ /* 0x001fc800078810ff */
[-C--:B------:R-:W-:Y:S02]  /*23df0*/  @!P0 LEA.HI.X R3, R186, R9.reuse, R187, 0x2, P4 ;  /* 0x00000009ba038211 */ /* 0x080fe400020f14bb */
[----:B------:R-:W-:Y:S02]  /*23e00*/  ISETP.GE.AND P4, PT, R178, UR4, PT ;  /* 0x00000004b2007c0c */ /* 0x000fe4000bf86270 */
[-C--:B-1----:R-:W-:Y:S01]  /*23e10*/  @!P1 LEA R4, P3, R184, R0.reuse, 0x2 ;  /* 0x00000000b8049211 */ /* 0x082fe200078610ff */
[----:B------:R0:W-:Y:S01]  /*23e20*/  @!P0 ST.E.64 desc[UR6][R2.64], R78 ;  /* 0x0000004e02008985 */ /* 0x0001e2000c101b06 */
[----:B--2---:R-:W-:Y:S02]  /*23e30*/  @!P2 LEA R6, P6, R182, R0, 0x2 ;  /* 0x00000000b606a211 */ /* 0x004fe400078c10ff */
        /* <DEDUP_REMOVED lines=9> */
[----:B-1----:R-:W-:-:S03]  /*23ed0*/  @!P4 LEA R4, P0, R178, R0, 0x2 ;  /* 0x00000000b204c211 */ /* 0x002fc600078010ff */
[----:B------:R0:W-:Y:S01]  /*23ee0*/  @!P5 ST.E.64 desc[UR6][R2.64], R90 ;  /* 0x0000005a0200d985 */ /* 0x0001e2000c101b06 */
[----:B------:R-:W-:Y:S02]  /*23ef0*/  ISETP.GE.AND P5, PT, R168, UR4, PT ;  /* 0x00000004a8007c0c */ /* 0x000fe4000bfa6270 */
[-C--:B------:R-:W-:Y:S02]  /*23f00*/  @!P4 LEA.HI.X R5, R178, R9.reuse, R179, 0x2, P0 ;  /* 0x00000009b205c211 */ /* 0x080fe400000f14b3 */
[----:B------:R-:W-:Y:S02]  /*23f10*/  ISETP.GE.AND P0, PT, R170, UR4, PT ;  /* 0x00000004aa007c0c */ /* 0x000fe4000bf06270 */
[----:B--2---:R-:W-:Y:S01]  /*23f20*/  @!P3 LEA R6, P6, R176, R0, 0x2 ;  /* 0x00000000b006b211 */ /* 0x004fe200078c10ff */
[----:B------:R1:W-:Y:S01]  /*23f30*/  @!P4 ST.E.64 desc[UR6][R4.64], R94 ;  /* 0x0000005e0400c985 */ /* 0x0003e2000c101b06 */
[----:B------:R-:W-:Y:S02]  /*23f40*/  ISETP.GE.AND P4, PT, R166, UR4, PT ;  /* 0x00000004a6007c0c */ /* 0x000fe4000bf86270 */
[----:B------:R-:W-:-:S02]  /*23f50*/  @!P3 LEA.HI.X R7, R176, R9, R177, 0x2, P6 ;  /* 0x00000009b007b211 */ /* 0x000fc400030f14b1 */
[----:B0-----:R-:W-:-:S03]  /*23f60*/  @!P2 LEA R2, P6, R174, R0, 0x2 ;  /* 0x00000000ae02a211 */ /* 0x001fc600078c10ff */
[----:B------:R0:W-:Y:S01]  /*23f70*/  @!P3 ST.E.64 desc[UR6][R6.64], R98 ;  /* 0x000000620600b985 */ /* 0x0001e2000c101b06 */
[----:B------:R-:W-:Y:S02]  /*23f80*/  @!P2 LEA.HI.X R3, R174, R9, R175, 0x2, P6 ;  /* 0x00000009ae03a211 */ /* 0x000fe400030f14af */
[----:B-1----:R-:W-:-:S03]  /*23f90*/  @!P1 LEA R4, P3, R172, R0, 0x2 ;  /* 0x00000000ac049211 */ /* 0x002fc600078610ff */
[----:B------:R1:W-:Y:S01]  /*23fa0*/  @!P2 ST.E.64 desc[UR6][R2.64], R102 ;  /* 0x000000660200a985 */ /* 0x0003e2000c101b06 */
[-C--:B------:R-:W-:Y:S02]  /*23fb0*/  @!P1 LEA.HI.X R5, R172, R9.reuse, R173, 0x2, P3 ;  /* 0x00000009ac059211 */ /* 0x080fe400018f14ad */
[----:B------:R-:W-:Y:S02]  /*23fc0*/  ISETP.GE.AND P3, PT, R164, UR4, PT ;  /* 0x00000004a4007c0c */ /* 0x000fe4000bf66270 */
[CC--:B0-----:R-:W-:Y:S01]  /*23fd0*/  @!P0 LEA R6, P6, R170.reuse, R0.reuse, 0x2 ;  /* 0x00000000aa068211 */ /* 0x0c1fe200078c10ff */
[----:B------:R0:W-:Y:S03]  /*23fe0*/  @!P1 ST.E.64 desc[UR6][R4.64], R106 ;  /* 0x0000006a04009985 */ /* 0x0001e6000c101b06 */
[----:B------:R-:W-:Y:S02]  /*23ff0*/  @!P0 LEA.HI.X R7, R170, R9, R171, 0x2, P6 ;  /* 0x00000009aa078211 */ /* 0x000fe400030f14ab */
[----:B-1----:R-:W-:-:S03]  /*24000*/  @!P5 LEA R2, P1, R168, R0, 0x2 ;  /* 0x00000000a802d211 */ /* 0x002fc600078210ff */
        /* <DEDUP_REMOVED lines=8> */
[-C--:B-1----:R-:W-:Y:S01]  /*24090*/  @!P3 LEA R6, P6, R164, R0.reuse, 0x2 ;  /* 0x00000000a406b211 */ /* 0x082fe200078c10ff */
[----:B------:R1:W-:Y:S01]  /*240a0*/  @!P4 ST.E.64 desc[UR6][R4.64], R118 ;  /* 0x000000760400c985 */ /* 0x0003e2000c101b06 */
[----:B------:R-:W-:Y:S02]  /*240b0*/  ISETP.GE.AND P4, PT, R158, UR4, PT ;  /* 0x000000049e007c0c */ /* 0x000fe4000bf86270 */
[----:B------:R-:W-:Y:S02]  /*240c0*/  @!P3 LEA.HI.X R7, R164, R9, R165, 0x2, P6 ;  /* 0x00000009a407b211 */ /* 0x000fe400030f14a5 */
[----:B0-----:R-:W-:-:S03]  /*240d0*/  @!P1 LEA R2, P6, R160, R0, 0x2 ;  /* 0x00000000a0029211 */ /* 0x001fc600078c10ff */
[----:B------:R0:W-:Y:S01]  /*240e0*/  @!P3 ST.E.64 desc[UR6][R6.64], R122 ;  /* 0x0000007a0600b985 */ /* 0x0001e2000c101b06 */
[----:B------:R-:W-:Y:S02]  /*240f0*/  ISETP.GE.AND P3, PT, R156, UR4, PT ;  /* 0x000000049c007c0c */ /* 0x000fe4000bf66270 */
[----:B------:R-:W-:Y:S02]  /*24100*/  @!P1 LEA.HI.X R3, R160, R9, R161, 0x2, P6 ;  /* 0x00000009a0039211 */ /* 0x000fe400030f14a1 */
[----:B-1----:R-:W-:-:S04]  /*24110*/  @!P0 LEA R4, P5, R162, R0, 0x2 ;  /* 0x00000000a2048211 */ /* 0x002fc800078a10ff */
[----:B------:R-:W-:Y:S02]  /*24120*/  @!P0 LEA.HI.X R5, R162, R9, R163, 0x2, P5 ;  /* 0x00000009a2058211 */ /* 0x000fe400028f14a3 */
[----:B------:R-:W-:-:S03]  /*24130*/  ISETP.GE.AND P5, PT, R152, UR4, PT ;  /* 0x0000000498007c0c */ /* 0x000fc6000bfa6270 */
[----:B------:R1:W-:Y:S04]  /*24140*/  @!P0 ST.E.64 desc[UR6][R4.64], R126 ;  /* 0x0000007e04008985 */ /* 0x0003e8000c101b06 */
[----:B------:R2:W-:Y:S01]  /*24150*/  @!P1 ST.E.64 desc[UR6][R2.64], R130 ;  /* 0x0000008202009985 */ /* 0x0005e2000c101b06 */
[----:B0-----:R-:W-:-:S04]  /*24160*/  @!P2 LEA R6, P1, R154, R0, 0x2 ;  /* 0x000000009a06a211 */ /* 0x001fc800078210ff */
[----:B------:R-:W-:Y:S02]  /*24170*/  @!P2 LEA.HI.X R7, R154, R9, R155, 0x2, P1 ;  /* 0x000000099a07a211 */ /* 0x000fe400008f149b */
[----:B-1----:R-:W-:-:S04]  /*24180*/  @!P4 LEA R4, P0, R158, R0, 0x2 ;  /* 0x000000009e04c211 */ /* 0x002fc800078010ff */
[-C--:B------:R-:W-:Y:S02]  /*24190*/  @!P4 LEA.HI.X R5, R158, R9.reuse, R159, 0x2, P0 ;  /* 0x000000099e05c211 */ /* 0x080fe400000f149f */
[-C--:B------:R-:W-:Y:S02]  /*241a0*/  @!P5 LEA R10, P0, R152, R0.reuse, 0x2 ;  /* 0x00000000980ad211 */ /* 0x080fe400078010ff */
[----:B--2---:R-:W-:Y:S01]  /*241b0*/  @!P3 LEA R2, P6, R156, R0, 0x2 ;  /* 0x000000009c02b211 */ /* 0x004fe200078c10ff */
        /* <DEDUP_REMOVED lines=8> */
[----:B---3--:R-:W-:Y:S01]  /*24240*/  LEA R2, P0, R100, R0, 0x2 ;  /* 0x0000000064027211 */ /* 0x008fe200078010ff */
[----:B------:R-:W-:-:S03]  /*24250*/  ULDC.64 UR4, c[0x0][0x208] ;  /* 0x0000820000047ab9 */ /* 0x000fc60000000a00 */
[----:B------:R-:W-:-:S05]  /*24260*/  LEA.HI.X R3, R100, R9, R101, 0x2, P0 ;  /* 0x0000000964037211 */ /* 0x000fca00000f1465 */
[----:B------:R4:W-:Y:S01]  /*24270*/  ST.E.64 desc[UR4][R2.64], R150 ;  /* 0x0000009602007985 */ /* 0x0009e2000c101b04 */
[----:B------:R-:W-:Y:S05]  /*24280*/  BRA `(.L_x_1814) ;  /* 0x0000000c00bc7947 */ /* 0x000fea0003800000 */
.L_x_1805:
[----:B------:R-:W2:Y:S01]  /*24290*/  LDL R7, [R1+0x4c] ;  /* 0x00004c0001077983 */ /* 0x000ea20000100800 */
[----:B------:R-:W-:Y:S01]  /*242a0*/  ULDC.64 UR4, c[0x0][0xc08] ;  /* 0x0003020000047ab9 */ /* 0x000fe20000000a00 */
[----:B------:R-:W3:Y:S02]  /*242b0*/  LDC.64 R2, c[0x0][0xc00] ;  /* 0x00030000ff027b82 */ /* 0x000ee40000000a00 */
[----:B------:R-:W3:Y:S01]  /*242c0*/  LDL R8, [R1+0x50] ;  /* 0x0000500001087983 */ /* 0x000ee20000100800 */
[----:B------:R-:W-:-:S04]  /*242d0*/  ISETP.NE.U32.AND P0, PT, RZ, UR4, PT ;  /* 0x00000004ff007c0c */ /* 0x000fc8000bf05070 */
[----:B------:R-:W-:Y:S01]  /*242e0*/  ISETP.NE.AND.EX P1, PT, RZ, UR5, PT, P0 ;  /* 0x00000005ff007c0c */ /* 0x000fe2000bf25300 */
[----:B------:R-:W4:Y:S01]  /*242f0*/  S2R R35, SR_TID.X ;  /* 0x0000000000237919 */ /* 0x000f220000002100 */
[----:B------:R-:W-:-:S11]  /*24300*/  ULDC.64 UR4, c[0x0][0xc00] ;  /* 0x0003000000047ab9 */ /* 0x000fd60000000a00 */
[----:B------:R-:W0:Y:S01]  /*24310*/  @P1 LDC.64 R4, c[0x0][0xc08] ;  /* 0x00030200ff041b82 */ /* 0x000e220000000a00 */
[----:B------:R-:W-:-:S04]  /*24320*/  ISETP.NE.U32.AND P0, PT, RZ, UR4, PT ;  /* 0x00000004ff007c0c */ /* 0x000fc8000bf05070 */
[----:B------:R-:W-:Y:S01]  /*24330*/  ISETP.NE.AND.EX P0, PT, RZ, UR5, PT, P0 ;  /* 0x00000005ff007c0c */ /* 0x000fe2000bf05300 */
[----:B------:R-:W-:Y:S01]  /*24340*/  ULDC UR4, c[0x0][0xa88] ;  /* 0x0002a20000047ab9 */ /* 0x000fe20000000800 */
[----:B------:R-:W-:Y:S02]  /*24350*/  IMAD.MOV.U32 R15, RZ, RZ, RZ ;  /* 0x000000ffff0f7224 */ /* 0x000fe400078e00ff */
[----:B------:R-:W-:Y:S01]  /*24360*/  IMAD.U32 R0, RZ, RZ, UR4 ;  /* 0x00000004ff007e24 */ /* 0x000fe2000f8e00ff */
[----:B------:R-:W-:Y:S01]  /*24370*/  ULDC.64 UR6, c[0x0][0x208] ;  /* 0x0000820000067ab9 */ /* 0x000fe20000000a00 */
[----:B----4-:R-:W-:-:S05]  /*24380*/  VIADD R6, R35, 0xffffff80 ;  /* 0xffffff8023067836 */ /* 0x010fca0000000000 */
[----:B------:R-:W-:Y:S02]  /*24390*/  ISETP.GT.AND P3, PT, R6, 0x7f, PT ;  /* 0x0000007f0600780c */ /* 0x000fe40003f64270 */
[----:B--2---:R-:W-:-:S13]  /*243a0*/  ISETP.NE.AND P2, PT, R7, RZ, PT ;  /* 0x000000ff0700720c */ /* 0x004fda0003f45270 */
[----:B------:R-:W2:Y:S01]  /*243b0*/  @!P2 LDC R7, c[0x0][0xad4] ;  /* 0x0002b500ff07ab82 */ /* 0x000ea20000000800 */
[----:B---3--:R-:W-:-:S04]  /*243c0*/  IMAD.WIDE R2, R8, 0x4, R2 ;  /* 0x0000000408027825 */ /* 0x008fc800078e0202 */
[----:B0-----:R-:W-:Y:S01]  /*243d0*/  @P1 IMAD.WIDE R4, R8, 0x4, R4 ;  /* 0x0000000408041825 */ /* 0x001fe200078e0204 */
[----:B------:R0:W5:Y:S01]  /*243e0*/  @P0 LDG.E R15, desc[UR6][R2.64] ;  /* 0x00000006020f0981 */ /* 0x000162000c1e1900 */
[----:B------:R-:W-:-:S03]  /*243f0*/  SHF.R.S32.HI R28, RZ, 0x1f, R8 ;  /* 0x0000001fff1c7819 */ /* 0x000fc60000011408 */
[----:B------:R0:W5:Y:S04]  /*24400*/  @P1 LDG.E R0, desc[UR6][R4.64] ;  /* 0x0000000604001981 */ /* 0x000168000c1e1900 */
[----:B--2---:R0:W-:Y:S01]  /*24410*/  @!P2 STL [R1+0x4c], R7 ;  /* 0x00004c070100a387 */ /* 0x0041e20000100800 */
[----:B------:R-:W-:Y:S01]  /*24420*/  ISETP.GT.AND P2, PT, R7, 0x1, PT ;  /* 0x000000010700780c */ /* 0x000fe20003f44270 */
[----:B------:R-:W-:-:S12]  /*24430*/  @P1 BRA `(.L_x_1817) ;  /* 0x0000000000141947 */ /* 0x000fd80003800000 */
[----:B------:R-:W-:Y:S05]  /*24440*/  @!P0 BRA `(.L_x_1817) ;  /* 0x0000000000108947 */ /* 0x000fea0003800000 */
[----:B------:R-:W-:Y:S02]  /*24450*/  ULDC.64 UR4, c[0x0][0x208] ;  /* 0x0000820000047ab9 */ /* 0x000fe40000000a00 */
[----:B0-----:R-:W2:Y:S04]  /*24460*/  LDG.E R5, desc[UR4][R2.64] ;  /* 0x0000000402057981 */ /* 0x001ea8000c1e1900 */
[----:B-----5:R-:W2:Y:S02]  /*24470*/  LDG.E R0, desc[UR4][R2.64+0x4] ;  /* 0x0000040402007981 */ /* 0x020ea4000c1e1900 */
[----:B--2---:R-:W-:-:S07]  /*24480*/  IMAD.IADD R0, R0, 0x1, -R5 ;  /* 0x0000000100007824 */ /* 0x004fce00078e0a05 */
.L_x_1817:
[----:B------:R-:W-:Y:S01]  /*24490*/  BSSY B1, `(.L_x_1818) ;  /* 0x0000039000017945 */ /* 0x000fe20003800000 */
[----:B------:R-:W-:Y:S02]  /*244a0*/  SEL R33, R8, RZ, !P0 ;  /* 0x000000ff08217207 */ /* 0x000fe40004000000 */
[----:B------:R-:W-:Y:S02]  /*244b0*/  SEL R28, R28, RZ, !P0 ;  /* 0x000000ff1c1c7207 */ /* 0x000fe40004000000 */
[----:B-1---5:R-:W-:Y:S01]  /*244c0*/  SHF.R.S32.HI R24, RZ, 0x1f, R15 ;  /* 0x0000001fff187819 */ /* 0x022fe2000001140f */
[----:B------:R-:W-:Y:S06]  /*244d0*/  @P3 BRA `(.L_x_1819) ;  /* 0x0000000000d03947 */ /* 0x000fec0003800000 */
[----:B0-----:R-:W2:Y:S01]  /*244e0*/  LDL R3, [R1+0x14] ;  /* 0x0000140001037983 */ /* 0x001ea20000100800 */
[----:B------:R-:W0:Y:S02]  /*244f0*/  LDC R37, c[0x0][0xbe8] ;  /* 0x0002fa00ff257b82 */ /* 0x000e240000000800 */
[----:B0-----:R-:W-:Y:S01]  /*24500*/  IMAD R2, R0, R37, RZ ;  /* 0x0000002500027224 */ /* 0x001fe200078e02ff */
[----:B--2---:R-:W-:-:S04]  /*24510*/  IADD3 R35, R3, -0x80, R35 ;  /* 0xffffff8003237810 */ /* 0x004fc80007ffe023 */
[----:B------:R-:W-:-:S13]  /*24520*/  ISETP.GE.AND P0, PT, R35, R2, PT ;  /* 0x000000022300720c */ /* 0x000fda0003f06270 */
[----:B------:R-:W-:Y:S05]  /*24530*/  @P0 BRA `(.L_x_1819) ;  /* 0x0000000000b80947 */ /* 0x000fea0003800000 */
[----:B------:R-:W2:Y:S01]  /*24540*/  LDL R12, [R1+0x40] ;  /* 0x00004000010c7983 */ /* 0x000ea20000100800 */
[----:B------:R-:W-:Y:S01]  /*24550*/  IMAD.MOV.U32 R20, RZ, RZ, 0x9b8 ;  /* 0x000009b8ff147424 */ /* 0x000fe200078e00ff */
[----:B------:R-:W-:Y:S01]  /*24560*/  ISETP.GT.AND P0, PT, R7, 0x1, PT ;  /* 0x000000010700780c */ /* 0x000fe20003f04270 */
[----:B------:R-:W0:Y:S01]  /*24570*/  LDC.64 R8, c[0x0][0xba8] ;  /* 0x0002ea00ff087b82 */ /* 0x000e220000000a00 */
[----:B------:R-:W3:Y:S01]  /*24580*/  LDL.LU R30, [R1+0x68] ;  /* 0x00006800011e7983 */ /* 0x000ee20000300800 */
[----:B------:R-:W-:Y:S01]  /*24590*/  ISETP.NE.AND P1, PT, R37, 0x1, PT ;  /* 0x000000012500780c */ /* 0x000fe20003f25270 */
[----:B------:R-:W-:Y:S01]  /*245a0*/  IMAD.MOV.U32 R21, RZ, RZ, R35 ;  /* 0x000000ffff157224 */ /* 0x000fe200078e0023 */
[----:B------:R-:W-:Y:S01]  /*245b0*/  SEL R20, R20, 0x978, P0 ;  /* 0x0000097814147807 */ /* 0x000fe20000000000 */
[----:B------:R-:W-:-:S03]  /*245c0*/  ULDC.64 UR4, c[0x0][0x208] ;  /* 0x0000820000047ab9 */ /* 0x000fc60000000a00 */
[----:B------:R-:W1:Y:S08]  /*245d0*/  LDC.64 R2, c[0x0][R20+0x220] ;  /* 0x0000880014027b82 */ /* 0x000e700000000a00 */
[----:B------:R-:W2:Y:S08]  /*245e0*/  LDC.64 R10, c[0x0][R20+0x218] ;  /* 0x00008600140a7b82 */ /* 0x000eb00000000a00 */
[----:B------:R-:W4:Y:S08]  /*245f0*/  LDC.64 R4, c[0x0][R20+0x228] ;  /* 0x00008a0014047b82 */ /* 0x000f300000000a00 */
[----:B------:R-:W5:Y:S08]  /*24600*/  @P1 LDC R14, c[0x0][0xbec] ;  /* 0x0002fb00ff0e1b82 */ /* 0x000f700000000800 */
[----:B------:R-:W4:Y:S08]  /*24610*/  LDC.64 R6, c[0x0][R20+0x210] ;  /* 0x0000840014067b82 */ /* 0x000f300000000a00 */
[----:B------:R-:W4:Y:S01]  /*24620*/  @P1 LDC R31, c[0x0][0xbf0] ;  /* 0x0002fc00ff1f1b82 */ /* 0x000f220000000800 */
[----:B-----5:R-:W-:-:S07]  /*24630*/  @P1 IMAD.HI.U32 R14, R35, R14, RZ ;  /* 0x0000000e230e1227 */ /* 0x020fce00078e00ff */
[----:B0-----:R-:W0:Y:S01]  /*24640*/  @!P0 LDC R8, c[0x0][0xb50] ;  /* 0x0002d400ff088b82 */ /* 0x001e220000000800 */
[----:B-1----:R-:W-:-:S07]  /*24650*/  IMAD R3, R3, R33, RZ ;  /* 0x0000002103037224 */ /* 0x002fce00078e02ff */
[----:B------:R-:W1:Y:S01]  /*24660*/  @!P0 LDC R9, c[0x0][0xb54] ;  /* 0x0002d500ff098b82 */ /* 0x000e620000000800 */
[----:B----4-:R-:W-:Y:S01]  /*24670*/  @P1 SHF.R.U32.HI R21, RZ, R31, R14 ;  /* 0x0000001fff151219 */ /* 0x010fe2000001160e */
[----:B------:R-:W-:Y:S02]  /*24680*/  IMAD R31, R2, R28, R3 ;  /* 0x0000001c021f7224 */ /* 0x000fe400078e0203 */
[-C--:B--2---:R-:W-:Y:S02]  /*24690*/  IMAD R29, R11, R12.reuse, RZ ;  /* 0x0000000c0b1d7224 */ /* 0x084fe400078e02ff */
[----:B------:R-:W-:Y:S01]  /*246a0*/  IMAD.WIDE.U32 R10, R10, R12, RZ ;  /* 0x0000000c0a0a7225 */ /* 0x000fe200078e00ff */
[----:B---3--:R-:W-:-:S03]  /*246b0*/  SEL R3, R30, RZ, P0 ;  /* 0x000000ff1e037207 */ /* 0x008fc60000000000 */
[----:B------:R-:W-:-:S04]  /*246c0*/  IMAD.WIDE.U32 R12, R2, R33, RZ ;  /* 0x00000021020c7225 */ /* 0x000fc800078e00ff */
[----:B------:R-:W-:Y:S01]  /*246d0*/  IMAD.IADD R29, R11, 0x1, R29 ;  /* 0x000000010b1d7824 */ /* 0x000fe200078e021d */
[----:B------:R-:W-:Y:S01]  /*246e0*/  IADD3 R10, P1, P3, R12, R10, R15 ;  /* 0x0000000a0c0a7210 */ /* 0x000fe20007b3e00f */
[----:B------:R-:W-:Y:S02]  /*246f0*/  IMAD.MOV R2, RZ, RZ, -R21 ;  /* 0x000000ffff027224 */ /* 0x000fe400078e0a15 */
[----:B------:R-:W-:Y:S02]  /*24700*/  IMAD.IADD R31, R13, 0x1, R31 ;  /* 0x000000010d1f7824 */ /* 0x000fe400078e021f */
        /* <DEDUP_REMOVED lines=12> */
[----:B0-----:R-:W-:Y:S01]  /*247d0*/  LEA R8, P0, R4, R8, 0x2 ;  /* 0x0000000804087211 */ /* 0x001fe200078010ff */
[----:B------:R-:W-:Y:S02]  /*247e0*/  IMAD.MOV.U32 R3, RZ, RZ, -0x800000 ;  /* 0xff800000ff037424 */ /* 0x000fe400078e00ff */
[----:B------:R-:W-:-:S05]  /*247f0*/  IMAD.IADD R2, R5, 0x1, R11 ;  /* 0x0000000105027824 */ /* 0x000fca00078e020b */
[----:B-1----:R-:W-:-:S05]  /*24800*/  LEA.HI.X R9, R4, R9, R2, 0x2, P0 ;  /* 0x0000000904097211 */ /* 0x002fca00000f1402 */
[----:B------:R1:W-:Y:S02]  /*24810*/  STG.E desc[UR4][R8.64], R3 ;  /* 0x0000000308007986 */ /* 0x0003e4000c101904 */
.L_x_1819:
[----:B------:R-:W-:Y:S05]  /*24820*/  BSYNC B1 ;  /* 0x0000000000017941 */ /* 0x000fea0003800000 */
.L_x_1818:
[----:B------:R-:W-:Y:S05]  /*24830*/  @P2 BRA `(.L_x_1814) ;  /* 0x0000000800502947 */ /* 0x000fea0003800000 */
[----:B01----:R-:W2:Y:S01]  /*24840*/  LDL.LU R3, [R1+0x40] ;  /* 0x0000400001037983 */ /* 0x003ea20000300800 */
[----:B------:R-:W-:Y:S01]  /*24850*/  ULDC.64 UR4, c[0x0][0xaa0] ;  /* 0x0002a80000047ab9 */ /* 0x000fe20000000a00 */
[----:B------:R-:W0:Y:S01]  /*24860*/  LDC R11, c[0x0][0xbe8] ;  /* 0x0002fa00ff0b7b82 */ /* 0x000e220000000800 */
[----:B------:R-:W-:Y:S01]  /*24870*/  ULDC.64 UR6, c[0x0][0xaf0] ;  /* 0x0002bc0000067ab9 */ /* 0x000fe20000000a00 */
[----:B------:R-:W3:Y:S04]  /*24880*/  LDL.LU R2, [R1+0x14] ;  /* 0x0000140001027983 */ /* 0x000ee80000300800 */
[----:B------:R-:W4:Y:S04]  /*24890*/  LDL R4, [R1+0x44] ;  /* 0x0000440001047983 */ /* 0x000f280000100800 */
[----:B------:R1:W5:Y:S04]  /*248a0*/  LDL R29, [R1+0x64] ;  /* 0x00006400011d7983 */ /* 0x0003680000100800 */
[----:B------:R1:W5:Y:S04]  /*248b0*/  LDL R21, [R1+0xc] ;  /* 0x00000c0001157983 */ /* 0x0003680000100800 */
[----:B------:R1:W5:Y:S04]  /*248c0*/  LDL R14, [R1+0x10] ;  /* 0x00001000010e7983 */ /* 0x0003680000100800 */
[----:B------:R1:W5:Y:S01]  /*248d0*/  LDL R20, [R1+0x60] ;  /* 0x0000600001147983 */ /* 0x0003620000100800 */
[----:B0-----:R-:W-:-:S13]  /*248e0*/  ISETP.NE.AND P0, PT, R11, 0x1, PT ;  /* 0x000000010b00780c */ /* 0x001fda0003f05270 */
[----:B------:R-:W0:Y:S08]  /*248f0*/  @P0 LDC R6, c[0x0][0xbec] ;  /* 0x0002fb00ff060b82 */ /* 0x000e300000000800 */
[----:B------:R-:W1:Y:S01]  /*24900*/  @P0 LDC R7, c[0x0][0xbf0] ;  /* 0x0002fc00ff070b82 */ /* 0x000e620000000800 */
[----:B------:R-:W-:Y:S01]  /*24910*/  BSSY B1, `(.L_x_1820) ;  /* 0x0000041000017945 */ /* 0x000fe20003800000 */
[----:B--2---:R-:W-:-:S02]  /*24920*/  IMAD.MOV.U32 R10, RZ, RZ, R3 ;  /* 0x000000ffff0a7224 */ /* 0x004fc400078e0003 */
[----:B---3--:R-:W-:Y:S02]  /*24930*/  IMAD.MOV.U32 R8, RZ, RZ, R2 ;  /* 0x000000ffff087224 */ /* 0x008fe400078e0002 */
[----:B------:R-:W-:Y:S02]  /*24940*/  IMAD R2, R24, UR4, RZ ;  /* 0x0000000418027c24 */ /* 0x000fe4000f8e02ff */
[----:B------:R2:W5:Y:S01]  /*24950*/  LDL R24, [R1+0x48] ;  /* 0x0000480001187983 */ /* 0x0005620000100800 */
[----:B----4-:R-:W-:Y:S02]  /*24960*/  IMAD R4, R4, 0x20, R23 ;  /* 0x0000002004047824 */ /* 0x010fe400078e0217 */
[C---:B------:R-:W-:Y:S02]  /*24970*/  IMAD R5, R15.reuse, UR5, R2 ;  /* 0x000000050f057c24 */ /* 0x040fe4000f8e0202 */
[----:B------:R-:W-:Y:S01]  /*24980*/  IMAD.WIDE.U32 R2, R15, UR4, RZ ;  /* 0x000000040f027c25 */ /* 0x000fe2000f8e00ff */
[----:B------:R-:W-:-:S03]  /*24990*/  ULDC.64 UR4, c[0x0][0xae8] ;  /* 0x0002ba0000047ab9 */ /* 0x000fc60000000a00 */
[----:B------:R-:W-:Y:S02]  /*249a0*/  IMAD.IADD R9, R8, 0x1, R4 ;  /* 0x0000000108097824 */ /* 0x000fe400078e0204 */
[----:B------:R-:W-:Y:S02]  /*249b0*/  IMAD.IADD R3, R3, 0x1, R5 ;  /* 0x0000000103037824 */ /* 0x000fe400078e0205 */
[----:B0-----:R-:W-:-:S04]  /*249c0*/  @P0 IMAD.HI.U32 R4, R9, R6, RZ ;  /* 0x0000000609040227 */ /* 0x001fc800078e00ff */
[----:B------:R-:W-:-:S04]  /*249d0*/  IMAD.WIDE.U32 R2, R10, UR4, R2 ;  /* 0x000000040a027c25 */ /* 0x000fc8000f8e0002 */
[----:B------:R-:W-:Y:S01]  /*249e0*/  IMAD.MOV.U32 R5, RZ, RZ, R9 ;  /* 0x000000ffff057224 */ /* 0x000fe200078e0009 */
[----:B-1----:R-:W-:Y:S01]  /*249f0*/  @P0 SHF.R.U32.HI R5, RZ, R7, R4 ;  /* 0x00000007ff050219 */ /* 0x002fe20000011604 */
[----:B------:R-:W-:Y:S02]  /*24a00*/  IMAD R6, R28, UR6, RZ ;  /* 0x000000061c067c24 */ /* 0x000fe4000f8e02ff */
[----:B------:R-:W-:Y:S01]  /*24a10*/  IMAD R3, R10, UR5, R3 ;  /* 0x000000050a037c24 */ /* 0x000fe2000f8e0203 */
[----:B------:R-:W-:Y:S01]  /*24a20*/  SHF.R.S32.HI R4, RZ, 0x1f, R5 ;  /* 0x0000001fff047819 */ /* 0x000fe20000011405 */
[C---:B------:R-:W-:Y:S01]  /*24a30*/  IMAD R7, R33.reuse, UR7, R6 ;  /* 0x0000000721077c24 */ /* 0x040fe2000f8e0206 */
[----:B------:R-:W-:Y:S01]  /*24a40*/  ULDC.64 UR4, c[0x0][0xae0] ;  /* 0x0002b80000047ab9 */ /* 0x000fe20000000a00 */
[----:B------:R-:W-:-:S04]  /*24a50*/  IMAD.WIDE.U32 R2, R33, UR6, R2 ;  /* 0x0000000621027c25 */ /* 0x000fc8000f8e0002 */
[----:B------:R-:W-:Y:S02]  /*24a60*/  IMAD.MOV R6, RZ, RZ, -R5 ;  /* 0x000000ffff067224 */ /* 0x000fe400078e0a05 */
[----:B------:R-:W-:Y:S02]  /*24a70*/  IMAD.IADD R3, R3, 0x1, R7 ;  /* 0x0000000103037824 */ /* 0x000fe400078e0207 */
[----:B------:R-:W-:Y:S02]  /*24a80*/  IMAD R4, R4, UR4, RZ ;  /* 0x0000000404047c24 */ /* 0x000fe4000f8e02ff */
[----:B------:R-:W-:Y:S02]  /*24a90*/  IMAD R7, R11, R6, R9 ;  /* 0x000000060b077224 */ /* 0x000fe400078e0209 */
[C---:B------:R-:W-:Y:S02]  /*24aa0*/  IMAD R9, R5.reuse, UR5, R4 ;  /* 0x0000000505097c24 */ /* 0x040fe4000f8e0204 */
[----:B------:R-:W-:Y:S01]  /*24ab0*/  IMAD.WIDE.U32 R2, R5, UR4, R2 ;  /* 0x0000000405027c25 */ /* 0x000fe2000f8e0002 */
[----:B------:R-:W-:Y:S01]  /*24ac0*/  SHF.R.S32.HI R4, RZ, 0x1f, R7 ;  /* 0x0000001fff047819 */ /* 0x000fe20000011407 */
[----:B------:R-:W-:-:S02]  /*24ad0*/  ULDC.64 UR4, c[0x0][0xad8] ;  /* 0x0002b60000047ab9 */ /* 0x000fc40000000a00 */
[----:B------:R-:W-:Y:S02]  /*24ae0*/  IMAD.IADD R3, R3, 0x1, R9 ;  /* 0x0000000103037824 */ /* 0x000fe400078e0209 */
[----:B------:R-:W-:Y:S02]  /*24af0*/  IMAD R4, R4, UR4, RZ ;  /* 0x0000000404047c24 */ /* 0x000fe4000f8e02ff */
[----:B------:R-:W-:Y:S02]  /*24b00*/  IMAD.IADD R12, R23, 0x1, R8 ;  /* 0x00000001170c7824 */ /* 0x000fe400078e0208 */
[----:B------:R-:W-:Y:S02]  /*24b10*/  IMAD R13, R0, R11, RZ ;  /* 0x0000000b000d7224 */ /* 0x000fe400078e02ff */
[C---:B------:R-:W-:Y:S02]  /*24b20*/  IMAD R5, R7.reuse, UR5, R4 ;  /* 0x0000000507057c24 */ /* 0x040fe4000f8e0204 */
[----:B------:R-:W-:Y:S01]  /*24b30*/  IMAD.WIDE.U32 R2, R7, UR4, R2 ;  /* 0x0000000407027c25 */ /* 0x000fe2000f8e0002 */
[----:B------:R-:W-:Y:S01]  /*24b40*/  ISETP.GE.AND P2, PT, R12, R13, PT ;  /* 0x0000000d0c00720c */ /* 0x000fe20003f46270 */
[----:B------:R-:W-:-:S02]  /*24b50*/  ULDC.64 UR4, c[0x0][0xa80] ;  /* 0x0002a00000047ab9 */ /* 0x000fc40000000a00 */
[----:B------:R-:W-:Y:S01]  /*24b60*/  IMAD.IADD R3, R3, 0x1, R5 ;  /* 0x0000000103037824 */ /* 0x000fe200078e0205 */
[----:B------:R-:W-:Y:S01]  /*24b70*/  LEA R10, P3, R2, UR4, 0x1 ;  /* 0x00000004020a7c11 */ /* 0x000fe2000f8608ff */
[----:B------:R-:W-:-:S03]  /*24b80*/  VIADD R0, R12, 0x20 ;  /* 0x000000200c007836 */ /* 0x000fc60000000000 */
[----:B------:R-:W-:Y:S02]  /*24b90*/  LEA.HI.X R11, R2, UR5, R3, 0x1, P3 ;  /* 0x00000005020b7c11 */ /* 0x000fe400098f0c03 */
[-C--:B------:R-:W-:Y:S01]  /*24ba0*/  ISETP.GE.AND P1, PT, R0, R13.reuse, PT ;  /* 0x0000000d0000720c */ /* 0x080fe20003f26270 */
[----:B------:R-:W-:Y:S01]  /*24bb0*/  VIADD R0, R12, 0x40 ;  /* 0x000000400c007836 */ /* 0x000fe20000000000 */
[----:B------:R2:W0:Y:S04]  /*24bc0*/  SHFL.IDX PT, R8, R10, RZ, 0x181f ;  /* 0x00181fff0a087589 */ /* 0x00042800000e0000 */
[----:B------:R2:W1:Y:S01]  /*24bd0*/  SHFL.IDX PT, R9, R11, RZ, 0x181f ;  /* 0x00181fff0b097589 */ /* 0x00046200000e0000 */
[----:B------:R-:W-:Y:S01]  /*24be0*/  ISETP.GE.AND P0, PT, R0, R13, PT ;  /* 0x0000000d0000720c */ /* 0x000fe20003f06270 */
[----:B------:R-:W-:-:S12]  /*24bf0*/  @P2 BRA `(.L_x_1821) ;  /* 0x0000000000482947 */ /* 0x000fd80003800000 */
[----:B------:R-:W-:Y:S01]  /*24c00*/  ULDC UR4, c[0x0][0xac8] ;  /* 0x0002b20000047ab9 */ /* 0x000fe20000000800 */
[----:B------:R-:W-:Y:S01]  /*24c10*/  ULDC.64 UR6, c[0x0][0x208] ;  /* 0x0000820000067ab9 */ /* 0x000fe20000000a00 */
[----:B------:R-:W-:Y:S02]  /*24c20*/  ISETP.GE.AND P5, PT, R18, UR4, PT ;  /* 0x0000000412007c0c */ /* 0x000fe4000bfa6270 */
[----:B-----5:R-:W-:Y:S02]  /*24c30*/  ISETP.GE.AND P3, PT, R21, UR4, PT ;  /* 0x0000000415007c0c */ /* 0x020fe4000bf66270 */
[----:B------:R-:W-:Y:S02]  /*24c40*/  ISETP.GE.AND P2, PT, R14, UR4, PT ;  /* 0x000000040e007c0c */ /* 0x000fe4000bf46270 */
[----:B------:R-:W-:-:S07]  /*24c50*/  ISETP.GE.AND P4, PT, R221, UR4, PT ;  /* 0x00000004dd007c0c */ /* 0x000fce000bf86270 */
[----:B0-----:R-:W-:-:S04]  /*24c60*/  @!P5 LEA R6, P6, R18, R8, 0x1 ;  /* 0x000000081206d211 */ /* 0x001fc800078c08ff */
[-C--:B-1----:R-:W-:Y:S02]  /*24c70*/  @!P5 LEA.HI.X R7, R18, R9.reuse, R19, 0x1, P6 ;  /* 0x000000091207d211 */ /* 0x082fe400030f0c13 */
[CC--:B------:R-:W-:Y:S01]  /*24c80*/  @!P3 LEA R4, P6, R21.reuse, R8.reuse, 0x1 ;  /* 0x000000081504b211 */ /* 0x0c0fe200078c08ff */
[----:B------:R-:W-:Y:S02]  /*24c90*/  @!P4 IMAD.SHL.U32 R15, R24, 0x8, RZ ;  /* 0x00000008180fc824 */ /* 0x000fe400078e00ff */
[----:B------:R3:W-:Y:S01]  /*24ca0*/  @!P5 ST.E.128 desc[UR6][R6.64], RZ ;  /* 0x000000ff0600d985 */ /* 0x0007e2000c101d06 */
[----:B------:R-:W-:Y:S02]  /*24cb0*/  @!P3 LEA.HI.X R5, R21, R9, R29, 0x1, P6 ;  /* 0x000000091505b211 */ /* 0x000fe400030f0c1d */
[----:B------:R-:W-:-:S04]  /*24cc0*/  @!P2 LEA R2, P6, R14, R8, 0x1 ;  /* 0x000000080e02a211 */ /* 0x000fc800078c08ff */
[----:B------:R-:W-:Y:S01]  /*24cd0*/  @!P2 LEA.HI.X R3, R14, R9, R20, 0x1, P6 ;  /* 0x000000090e03a211 */ /* 0x000fe200030f0c14 */
[----:B------:R-:W-:-:S05]  /*24ce0*/  @!P4 IMAD.WIDE R8, R15, 0x2, R8 ;  /* 0x000000020f08c825 */ /* 0x000fca00078e0208 */
[----:B------:R3:W-:Y:S04]  /*24cf0*/  @!P4 ST.E.128 desc[UR6][R8.64], RZ ;  /* 0x000000ff0800c985 */ /* 0x0007e8000c101d06 */
[----:B------:R3:W-:Y:S04]  /*24d00*/  @!P3 ST.E.128 desc[UR6][R4.64], RZ ;  /* 0x000000ff0400b985 */ /* 0x0007e8000c101d06 */
[----:B------:R3:W-:Y:S02]  /*24d10*/  @!P2 ST.E.128 desc[UR6][R2.64], RZ ;  /* 0x000000ff0200a985 */ /* 0x0007e4000c101d06 */
.L_x_1821:
[----:B------:R-:W-:Y:S05]  /*24d20*/  BSYNC B1 ;  /* 0x0000000000017941 */ /* 0x000fea0003800000 */
.L_x_1820:
[----:B-1-3--:R1:W3:Y:S01]  /*24d30*/  SHFL.IDX PT, R9, R11, 0x1, 0x181f ;  /* 0x00381f000b097f89 */ /* 0x00a2e200000e0000 */
[----:B------:R-:W-:Y:S03]  /*24d40*/  BSSY B1, `(.L_x_1822) ;  /* 0x0000015000017945 */ /* 0x000fe60003800000 */
[----:B0-----:R1:W0:Y:S01]  /*24d50*/  SHFL.IDX PT, R8, R10, 0x1, 0x181f ;  /* 0x00381f000a087f89 */ /* 0x00122200000e0000 */
[----:B------:R-:W-:Y:S05]  /*24d60*/  @P1 BRA `(.L_x_1823) ;  /* 0x0000000000481947 */ /* 0x000fea0003800000 */
[----:B------:R-:W-:Y:S01]  /*24d70*/  ULDC UR4, c[0x0][0xac8] ;  /* 0x0002b20000047ab9 */ /* 0x000fe20000000800 */
[----:B------:R-:W-:Y:S01]  /*24d80*/  ULDC.64 UR6, c[0x0][0x208] ;  /* 0x0000820000067ab9 */ /* 0x000fe20000000a00 */
[----:B------:R-:W-:Y:S02]  /*24d90*/  ISETP.GE.AND P4, PT, R18, UR4, PT ;  /* 0x0000000412007c0c */ /* 0x000fe4000bf86270 */
[----:B-----5:R-:W-:Y:S02]  /*24da0*/  ISETP.GE.AND P2, PT, R21, UR4, PT ;  /* 0x0000000415007c0c */ /* 0x020fe4000bf46270 */
[----:B------:R-:W-:Y:S02]  /*24db0*/  ISETP.GE.AND P1, PT, R14, UR4, PT ;  /* 0x000000040e007c0c */ /* 0x000fe4000bf26270 */
[----:B------:R-:W-:-:S07]  /*24dc0*/  ISETP.GE.AND P3, PT, R221, UR4, PT ;  /* 0x00000004dd007c0c */ /* 0x000fce000bf66270 */
[CC--:B0-----:R-:W-:Y:S02]  /*24dd0*/  @!P4 LEA R6, P6, R18.reuse, R8.reuse, 0x1 ;  /* 0x000000081206c211 */ /* 0x0c1fe400078c08ff */
[CC--:B------:R-:W-:Y:S02]  /*24de0*/  @!P2 LEA R4, P5, R21.reuse, R8.reuse, 0x1 ;  /* 0x000000081504a211 */ /* 0x0c0fe400078a08ff */
[-C--:B---3--:R-:W-:Y:S02]  /*24df0*/  @!P4 LEA.HI.X R7, R18, R9.reuse, R19, 0x1, P6 ;  /* 0x000000091207c211 */ /* 0x088fe400030f0c13 */
[----:B------:R-:W-:Y:S01]  /*24e00*/  @!P1 LEA R2, P6, R14, R8, 0x1 ;  /* 0x000000080e029211 */ /* 0x000fe200078c08ff */
[----:B------:R-:W-:Y:S01]  /*24e10*/  @!P3 IMAD.SHL.U32 R15, R24, 0x8, RZ ;  /* 0x00000008180fb824 */ /* 0x000fe200078e00ff */
[-C--:B------:R-:W-:Y:S01]  /*24e20*/  @!P2 LEA.HI.X R5, R21, R9.reuse, R29, 0x1, P5 ;  /* 0x000000091505a211 */ /* 0x080fe200028f0c1d */
[----:B------:R4:W-:Y:S01]  /*24e30*/  @!P4 ST.E.128 desc[UR6][R6.64], RZ ;  /* 0x000000ff0600c985 */ /* 0x0009e2000c101d06 */
[----:B------:R-:W-:Y:S01]  /*24e40*/  @!P1 LEA.HI.X R3, R14, R9, R20, 0x1, P6 ;  /* 0x000000090e039211 */ /* 0x000fe200030f0c14 */
[----:B------:R-:W-:-:S05]  /*24e50*/  @!P3 IMAD.WIDE R8, R15, 0x2, R8 ;  /* 0x000000020f08b825 */ /* 0x000fca00078e0208 */
[----:B------:R4:W-:Y:S04]  /*24e60*/  @!P3 ST.E.128 desc[UR6][R8.64], RZ ;  /* 0x000000ff0800b985 */ /* 0x0009e8000c101d06 */
[----:B------:R4:W-:Y:S04]  /*24e70*/  @!P2 ST.E.128 desc[UR6][R4.64], RZ ;  /* 0x000000ff0400a985 */ /* 0x0009e8000c101d06 */
[----:B------:R4:W-:Y:S02]  /*24e80*/  @!P1 ST.E.128 desc[UR6][R2.64], RZ ;  /* 0x000000ff02009985 */ /* 0x0009e4000c101d06 */
.L_x_1823:
[----:B------:R-:W-:Y:S05]  /*24e90*/  BSYNC B1 ;  /* 0x0000000000017941 */ /* 0x000fea0003800000 */
.L_x_1822:
[----:B---34-:R3:W4:Y:S01]  /*24ea0*/  SHFL.IDX PT, R9, R11, 0x2, 0x181f ;  /* 0x00581f000b097f89 */ /* 0x01872200000e0000 */
        /* <DEDUP_REMOVED lines=9> */
[-C--:B0-----:R-:W-:Y:S02]  /*24f40*/  @!P3 LEA R6, P0, R18, R8.reuse, 0x1 ;  /* 0x000000081206b211 */ /* 0x081fe400078008ff */
[CC--:B------:R-:W-:Y:S02]  /*24f50*/  @!P5 LEA R4, P1, R21.reuse, R8.reuse, 0x1 ;  /* 0x000000081504d211 */ /* 0x0c0fe400078208ff */
[----:B------:R-:W-:Y:S02]  /*24f60*/  @!P6 LEA R2, P2, R14, R8, 0x1 ;  /* 0x000000080e02e211 */ /* 0x000fe400078408ff */
[----:B------:R-:W-:Y:S01]  /*24f70*/  @!P4 IMAD.SHL.U32 R15, R24, 0x8, RZ ;  /* 0x00000008180fc824 */ /* 0x000fe200078e00ff */
[-C--:B----4-:R-:W-:Y:S02]  /*24f80*/  @!P3 LEA.HI.X R7, R18, R9.reuse, R19, 0x1, P0 ;  /* 0x000000091207b211 */ /* 0x090fe400000f0c13 */
[-C--:B------:R-:W-:Y:S02]  /*24f90*/  @!P5 LEA.HI.X R5, R21, R9.reuse, R29, 0x1, P1 ;  /* 0x000000091505d211 */ /* 0x080fe400008f0c1d */
[----:B------:R-:W-:Y:S01]  /*24fa0*/  @!P6 LEA.HI.X R3, R14, R9, R20, 0x1, P2 ;  /* 0x000000090e03e211 */ /* 0x000fe200010f0c14 */
[----:B------:R-:W-:Y:S01]  /*24fb0*/  @!P4 IMAD.WIDE R8, R15, 0x2, R8 ;  /* 0x000000020f08c825 */ /* 0x000fe200078e0208 */
[----:B------:R0:W-:Y:S04]  /*24fc0*/  @!P3 ST.E.128 desc[UR6][R6.64], RZ ;  /* 0x000000ff0600b985 */ /* 0x0001e8000c101d06 */
[----:B------:R0:W-:Y:S04]  /*24fd0*/  @!P4 ST.E.128 desc[UR6][R8.64], RZ ;  /* 0x000000ff0800c985 */ /* 0x0001e8000c101d06 */
[----:B------:R0:W-:Y:S04]  /*24fe0*/  @!P5 ST.E.128 desc[UR6][R4.64], RZ ;  /* 0x000000ff0400d985 */ /* 0x0001e8000c101d06 */
[----:B------:R0:W-:Y:S02]  /*24ff0*/  @!P6 ST.E.128 desc[UR6][R2.64], RZ ;  /* 0x000000ff0200e985 */ /* 0x0001e4000c101d06 */
.L_x_1825:
[----:B------:R-:W-:Y:S05]  /*25000*/  BSYNC B1 ;  /* 0x0000000000017941 */ /* 0x000fea0003800000 */
.L_x_1824:
[----:B------:R-:W-:Y:S01]  /*25010*/  VIADD R0, R12, 0x60 ;  /* 0x000000600c007836 */ /* 0x000fe20000000000 */
[----:B0---4-:R0:W4:Y:S04]  /*25020*/  SHFL.IDX PT, R9, R11, 0x3, 0x181f ;  /* 0x00781f000b097f89 */ /* 0x01112800000e0000 */
[----:B------:R-:W-:Y:S01]  /*25030*/  ISETP.GE.AND P0, PT, R0, R13, PT ;  /* 0x0000000d0000720c */ /* 0x000fe20003f06270 */
[----:B------:R0:W0:-:S12]  /*25040*/  SHFL.IDX PT, R8, R10, 0x3, 0x181f ;  /* 0x00781f000a087f89 */ /* 0x00001800000e0000 */
        /* <DEDUP_REMOVED lines=10> */
[----:B-123--:R-:W-:Y:S01]  /*250f0*/  @!P4 IMAD.SHL.U32 R11, R24, 0x8, RZ ;  /* 0x00000008180bc824 */ /* 0x00efe200078e00ff */
        /* <DEDUP_REMOVED lines=8> */
.L_x_1814:
[----:B------:R-:W-:Y:S05]  /*25180*/  BSYNC B0 ;  /* 0x0000000000007941 */ /* 0x000fea0003800000 */
.L_x_1804:
[----:B------:R-:W-:Y:S02]  /*25190*/  ULDC UR4, c[0x0][0xc3c] ;  /* 0x00030f0000047ab9 */ /* 0x000fe40000000800 */
[----:B------:R-:W-:-:S13]  /*251a0*/  ISETP.GE.AND P0, PT, R27, UR4, PT ;  /* 0x000000041b007c0c */ /* 0x000fda000bf06270 */
[----:B------:R-:W-:Y:S05]  /*251b0*/  @!P0 BRA `(.L_x_1826) ;  /* 0xfffffdc400d88947 */ /* 0x000fea000383ffff */
[----:B------:R-:W-:Y:S05]  /*251c0*/  BRA `(.L_x_1530) ;  /* 0x000000a000cc7947 */ /* 0x000fea0003800000 */
.L_x_1528:
[----:B------:R-:W-:-:S08]  /*251d0*/  NOP ;  /* 0x0000000000007918 */ /* 0x000fd00000000000 */
[----:B0-----:R-:W0:-:S00]  /*251e0*/  USETMAXREG.DEALLOC.CTAPOOL 0x18 ;  /* 0x00000018000079c8 */ /* 0x001e0000080e0500 */
[----:B0-----:R-:W-:Y:S01]  /*251f0*/  LOP3.LUT R0, R0, 0x3, RZ, 0xc0, !PT ;  /* 0x0000000300007812 */ /* 0x001fe200078ec0ff */
[----:B------:R-:W-:Y:S01]  /*25200*/  IMAD.MOV.U32 R7, RZ, RZ, RZ ;  /* 0x000000ffff077224 */ /* 0x000fe200078e00ff */
[----:B------:R-:W-:-:S04]  /*25210*/  LOP3.LUT R19, R19, 0xffffffef, RZ, 0xc0, !PT ;  /* 0xffffffef13137812 */ /* 0x000fc800078ec0ff */
[----:B------:R-:W0:Y:S02]  /*25220*/  SHFL.IDX PT, R0, R0, RZ, 0x1f ;  /* 0x00001fff00007589 */ /* 0x000e2400000e0000 */
[----:B0-----:R-:W-:-:S13]  /*25230*/  ISETP.NE.AND P0, PT, R0, RZ, PT ;  /* 0x000000ff0000720c */ /* 0x001fda0003f05270 */
[----:B------:R-:W-:Y:S01]  /*25240*/  @P0 LOP3.LUT R19, R19, 0x10, RZ, 0xfc, !PT ;  /* 0x0000001013130812 */ /* 0x000fe200078efcff */
[----:B------:R-:W-:Y:S06]  /*25250*/  @!P0 BRA `(.L_x_1827) ;  /* 0x0000000000248947 */ /* 0x000fec0003800000 */
[----:B------:R-:W0:Y:S08]  /*25260*/  S2UR UR5, SR_CgaCtaId ;  /* 0x00000000000579c3 */ /* 0x000e300000008800 */
[----:B------:R-:W-:Y:S06]  /*25270*/  BAR.SYNC.DEFER_BLOCKING 0x5, 0x180 ;  /* 0x0146000000007b1d */ /* 0x000fec0000010000 */
[----:B------:R-:W-:-:S02]  /*25280*/  UMOV UR4, 0x400 ;  /* 0x0000040000047882 */ /* 0x000fc40000000000 */
[----:B0-----:R-:W-:-:S09]  /*25290*/  ULEA UR4, UR5, UR4, 0x18 ;  /* 0x0000000405047291 */ /* 0x001fd2000f8ec03f */
[----:B------:R-:W0:Y:S04]  /*252a0*/  LDS.128 R8, [UR4+0x308d0] ;  /* 0x0308d004ff087984 */ /* 0x000e280008000c00 */
[----:B0-----:R0:W-:Y:S04]  /*252b0*/  STL.64 [R1], R8 ;  /* 0x0000000801007387 */ /* 0x0011e80000100a00 */
[----:B------:R0:W-:Y:S01]  /*252c0*/  STL.64 [R1+0x8], R10 ;  /* 0x0000080a01007387 */ /* 0x0001e20000100a00 */
[----:B------:R-:W-:Y:S06]  /*252d0*/  BAR.ARV 0x4, 0x180 ;  /* 0x0106000000007b1d */ /* 0x000fec0000002000 */
[----:B------:R-:W-:Y:S05]  /*252e0*/  BRA `(.L_x_1828) ;  /* 0x0000000c00bc7947 */ /* 0x000fea0003800000 */
.L_x_1827:
[----:B------:R-:W-:Y:S01]  /*252f0*/  LOP3.LUT R0, R6, 0x1f, RZ, 0xc0, !PT ;  /* 0x0000001f06007812 */ /* 0x000fe200078ec0ff */
        /* <DEDUP_REMOVED lines=43> */
.L_x_1831:
        /* <DEDUP_REMOVED lines=40> */
.L_x_1829:
        /* <DEDUP_REMOVED lines=12> */
.L_x_1832:
        /* <DEDUP_REMOVED lines=63> */
.L_x_1833:
        /* <DEDUP_REMOVED lines=62> */
.L_x_1834:
[----:B01----:R-:W-:-:S05]  /*260c0*/  LOP3.LUT R3, RZ, R2, RZ, 0x33, !PT ;  /* 0x00000002ff037212 */ /* 0x003fca00078e33ff */
[----:B------:R-:W-:-:S05]  /*260d0*/  IMAD.IADD R2, R4, 0x1, R3 ;  /* 0x0000000104027824 */ /* 0x000fca00078e0203 */
[----:B------:R1:W-:Y:S01]  /*260e0*/  STL [R1+0x4], R2 ;  /* 0x0000040201007387 */ /* 0x0003e20000100800 */
[----:B------:R-:W-:Y:S05]  /*260f0*/  BRA `(.L_x_1835) ;  /* 0x0000000000107947 */ /* 0x000fea0003800000 */
.L_x_1830:
[----:B------:R-:W-:Y:S01]  /*26100*/  IMAD.U32 R2, RZ, RZ, UR6 ;  /* 0x00000006ff027e24 */ /* 0x000fe2000f8e00ff */
[----:B------:R0:W-:Y:S04]  /*26110*/  STL [R1+0x4], RZ ;  /* 0x000004ff01007387 */ /* 0x0001e80000100800 */
[----:B------:R0:W-:Y:S04]  /*26120*/  STL [R1+0x8], RZ ;  /* 0x000008ff01007387 */ /* 0x0001e80000100800 */
[----:B------:R0:W-:Y:S02]  /*26130*/  STL [R1], R2 ;  /* 0x0000000201007387 */ /* 0x0001e40000100800 */
.L_x_1835:
        /* <DEDUP_REMOVED lines=10> */
.L_x_1828:
[----:B--2---:R-:W2:Y:S01]  /*261e0*/  LDL R0, [R1+0xc] ;  /* 0x00000c0001007983 */ /* 0x004ea20000100800 */
[----:B------:R-:W-:-:S03]  /*261f0*/  ULDC UR4, c[0x0][0xc3c] ;  /* 0x00030f0000047ab9 */ /* 0x000fc60000000800 */
[----:B------:R3:W-:Y:S01]  /*26200*/  STL [R1+0x10], RZ ;  /* 0x000010ff01007387 */ /* 0x0007e20000100800 */
[----:B--2---:R-:W-:Y:S01]  /*26210*/  ISETP.GE.AND P0, PT, R0, UR4, PT ;  /* 0x0000000400007c0c */ /* 0x004fe2000bf06270 */
[----:B------:R-:W-:-:S05]  /*26220*/  IMAD.MOV.U32 R0, RZ, RZ, 0x1 ;  /* 0x00000001ff007424 */ /* 0x000fca00078e00ff */
[----:B------:R3:W-:Y:S04]  /*26230*/  STL [R1+0x14], R0 ;  /* 0x0000140001007387 */ /* 0x0007e80000100800 */
[----:B------:R3:W-:Y:S03]  /*26240*/  STL [R1+0x58], RZ ;  /* 0x000058ff01007387 */ /* 0x0007e60000100800 */
[----:B------:R-:W-:Y:S05]  /*26250*/  @P0 BRA `(.L_x_1836) ;  /* 0x0000008c00b80947 */ /* 0x000fea0003800000 */
[----:B---3--:R-:W2:Y:S01]  /*26260*/  LDL R0, [R1+0xa4] ;  /* 0x0000a40001007983 */ /* 0x008ea20000100800 */
[----:B------:R-:W3:Y:S01]  /*26270*/  S2UR UR5, SR_CgaCtaId ;  /* 0x00000000000579c3 */ /* 0x000ee20000008800 */
[----:B------:R-:W-:Y:S01]  /*26280*/  LOP3.LUT R4, R6, 0x7f, RZ, 0xc0, !PT ;  /* 0x0000007f06047812 */ /* 0x000fe200078ec0ff */
[----:B------:R-:W-:Y:S01]  /*26290*/  UMOV UR4, 0x400 ;  /* 0x0000040000047882 */ /* 0x000fe20000000000 */
[----:B------:R-:W-:Y:S01]  /*262a0*/  LOP3.LUT R19, R19, 0xfffffffd, RZ, 0xc0, !PT ;  /* 0xfffffffd13137812 */ /* 0x000fe200078ec0ff */
[----:B------:R-:W-:Y:S01]  /*262b0*/  BSSY B8, `(.L_x_1836) ;  /* 0x00008e8000087945 */ /* 0x000fe20003800000 */
[C---:B------:R-:W-:Y:S01]  /*262c0*/  ISETP.NE.AND P1, PT, R4.reuse, RZ, PT ;  /* 0x000000ff0400720c */ /* 0x040fe20003f25270 */
[----:B01----:R-:W-:Y:S01]  /*262d0*/  IMAD.SHL.U32 R2, R4, 0x8, RZ ;  /* 0x0000000804027824 */ /* 0x003fe200078e00ff */
[----:B------:R-:W-:Y:S01]  /*262e0*/  ULDC.64 UR36, c[0x0][0x198] ;  /* 0x0000660000247ab9 */ /* 0x000fe20000000a00 */
[----:B------:R-:W-:-:S10]  /*262f0*/  ULDC UR39, c[0x0][0xc] ;  /* 0x0000030000277ab9 */ /* 0x000fd40000000800 */
[----:B------:R-:W-:-:S04]  /*26300*/  @P1 LOP3.LUT R19, R19, 0x2, RZ, 0xfc, !PT ;  /* 0x0000000213131812 */ /* 0x000fc800078efcff */
[----:B------:R-:W-:Y:S01]  /*26310*/  LOP3.LUT R19, R19, 0xfffffffe, RZ, 0xc0, !PT ;  /* 0xfffffffe13137812 */ /* 0x000fe200078ec0ff */
[----:B---3--:R-:W-:-:S06]  /*26320*/  ULEA UR4, UR5, UR4, 0x18 ;  /* 0x0000000405047291 */ /* 0x008fcc000f8ec03f */
[----:B------:R-:W-:Y:S01]  /*26330*/  IMAD.U32 R18, RZ, RZ, UR4 ;  /* 0x00000004ff127e24 */ /* 0x000fe2000f8e00ff */
[----:B--2---:R-:W-:Y:S01]  /*26340*/  R2UR UR6, R0 ;  /* 0x00000000000672ca */ /* 0x004fe200000e0000 */
[----:B------:R-:W-:-:S05]  /*26350*/  IMAD.SHL.U32 R0, R6, 0x8, RZ ;  /* 0x0000000806007824 */ /* 0x000fca00078e00ff */
[C---:B------:R-:W-:Y:S02]  /*26360*/  LOP3.LUT R3, R0.reuse, 0x1f8, RZ, 0xc0, !PT ;  /* 0x000001f800037812 */ /* 0x040fe400078ec0ff */
[----:B------:R-:W-:Y:S02]  /*26370*/  LOP3.LUT R0, R0, 0x38, RZ, 0xc0, !PT ;  /* 0x0000003800007812 */ /* 0x000fe400078ec0ff */
[----:B------:R-:W-:-:S03]  /*26380*/  LOP3.LUT R3, R3, 0x38, R6, 0x78, !PT ;  /* 0x0000003803037812 */ /* 0x000fc600078e7806 */
[----:B------:R-:W-:Y:S01]  /*26390*/  ULOP3.LUT UR38, UR6, 0x2, URZ, 0xfc, !UPT ;  /* 0x0000000206267892 */ /* 0x000fe2000f8efc3f */
[----:B------:R-:W-:Y:S02]  /*263a0*/  LOP3.LUT R3, R3, 0x200, R2, 0xf8, !PT ;  /* 0x0000020003037812 */ /* 0x000fe400078ef802 */
[C---:B------:R-:W-:Y:S01]  /*263b0*/  LOP3.LUT P0, R2, R6.reuse, 0x1f, RZ, 0xc0, !PT ;  /* 0x0000001f06027812 */ /* 0x040fe2000780c0ff */
[----:B------:R-:W-:-:S04]  /*263c0*/  IMAD.SHL.U32 R6, R6, 0x10, RZ ;  /* 0x0000001006067824 */ /* 0x000fc800078e00ff */
[----:B------:R0:W-:Y:S08]  /*263d0*/  STL [R1+0x2c], R2 ;  /* 0x00002c0201007387 */ /* 0x0001f00000100800 */
[----:B------:R-:W-:Y:S02]  /*263e0*/  @P0 LOP3.LUT R19, R19, 0x1, RZ, 0xfc, !PT ;  /* 0x0000000113130812 */ /* 0x000fe400078efcff */
[----:B0-----:R-:W-:-:S02]  /*263f0*/  SHF.R.U32.HI R2, RZ, 0x3, R4 ;  /* 0x00000003ff027819 */ /* 0x001fc40000011604 */
[----:B------:R-:W-:Y:S02]  /*26400*/  ISETP.NE.OR P0, PT, R4, RZ, !P0 ;  /* 0x000000ff0400720c */ /* 0x000fe40004705670 */
[----:B------:R-:W-:Y:S01]  /*26410*/  LOP3.LUT R4, R2, 0x70, R6, 0xf8, !PT ;  /* 0x0000007002047812 */ /* 0x000fe200078ef806 */
[----:B------:R-:W-:Y:S01]  /*26420*/  IMAD R2, R3, 0x2, R18 ;  /* 0x0000000203027824 */ /* 0x000fe200078e0212 */
[----:B------:R-:W-:Y:S01]  /*26430*/  LOP3.LUT R19, R19, 0xfffffff7, RZ, 0xc0, !PT ;  /* 0xfffffff713137812 */ /* 0x000fe200078ec0ff */
[----:B------:R-:W-:Y:S01]  /*26440*/  IMAD.MOV.U32 R4, RZ, RZ, 0x1 ;  /* 0x00000001ff047424 */ /* 0x000fe200078e00ff */
[----:B------:R-:W-:Y:S02]  /*26450*/  LOP3.LUT R3, R0, 0x40, RZ, 0xfc, !PT ;  /* 0x0000004000037812 */ /* 0x000fe400078efcff */
[----:B------:R0:W-:Y:S04]  /*26460*/  STL [R1+0x28], R2 ;  /* 0x0000280201007387 */ /* 0x0001e80000100800 */
[----:B------:R-:W-:Y:S01]  /*26470*/  STL [R1+0x58], RZ ;  /* 0x000058ff01007387 */ /* 0x000fe20000100800 */
[----:B------:R-:W-:Y:S01]  /*26480*/  @P0 LOP3.LUT R19, R19, 0x8, RZ, 0xfc, !PT ;  /* 0x0000000813130812 */ /* 0x000fe200078efcff */
[----:B0-----:R-:W-:-:S05]  /*26490*/  IMAD.MOV.U32 R2, RZ, RZ, 0x1 ;  /* 0x00000001ff027424 */ /* 0x001fca00078e00ff */
[----:B------:R0:W-:Y:S04]  /*264a0*/  STL [R1+0x20], R2 ;  /* 0x0000200201007387 */ /* 0x0001e80000100800 */
[----:B------:R1:W-:Y:S04]  /*264b0*/  STL [R1+0x1c], RZ ;  /* 0x00001cff01007387 */ /* 0x0003e80000100800 */
[----:B------:R1:W-:Y:S01]  /*264c0*/  STL [R1+0x10], RZ ;  /* 0x000010ff01007387 */ /* 0x0003e20000100800 */
[----:B0-----:R-:W-:-:S03]  /*264d0*/  LOP3.LUT R2, R0, 0x80, RZ, 0xfc, !PT ;  /* 0x0000008000027812 */ /* 0x001fc600078efcff */
[----:B------:R1:W-:Y:S01]  /*264e0*/  STL [R1+0x14], R4 ;  /* 0x0000140401007387 */ /* 0x0003e20000100800 */
[----:B------:R-:W-:-:S07]  /*264f0*/  LOP3.LUT R0, R0, 0xc0, RZ, 0xfc, !PT ;  /* 0x000000c000007812 */ /* 0x000fce00078efcff */
.L_x_2017:
[----:B--2---:R-:W2:Y:S01]  /*26500*/  LDL R14, [R1+0xc] ;  /* 0x00000c00010e7983 */ /* 0x004ea20000100800 */
[----:B------:R-:W2:Y:S01]  /*26510*/  LDC.64 R12, c[0x0][0xa00] ;  /* 0x00028000ff0c7b82 */ /* 0x000ea20000000a00 */
[----:B------:R-:W-:Y:S05]  /*26520*/  YIELD ;  /* 0x0000000000007946 */ /* 0x000fea0003800000 */
[----:B------:R-:W-:Y:S01]  /*26530*/  ULDC.64 UR4, c[0x0][0xa28] ;  /* 0x00028a0000047ab9 */ /* 0x000fe20000000a00 */
[----:B01----:R-:W-:Y:S02]  /*26540*/  CS2R R6, SRZ ;  /* 0x0000000000067805 */ /* 0x003fe4000001ff00 */
[----:B------:R-:W-:Y:S01]  /*26550*/  ISETP.NE.U32.AND P0, PT, RZ, UR4, PT ;  /* 0x00000004ff007c0c */ /* 0x000fe2000bf05070 */
[----:B------:R-:W-:Y:S01]  /*26560*/  ULDC.64 UR10, c[0x0][0x208] ;  /* 0x00008200000a7ab9 */ /* 0x000fe20000000a00 */
[----:B------:R-:W-:Y:S01]  /*26570*/  ULDC.64 UR8, c[0x0][0xa18] ;  /* 0x0002860000087ab9 */ /* 0x000fe20000000a00 */
[----:B------:R-:W-:Y:S01]  /*26580*/  IMAD.MOV.U32 R0, RZ, RZ, RZ ;  /* 0x000000ffff007224 */ /* 0x000fe200078e00ff */
[----:B------:R-:W-:Y:S01]  /*26590*/  ISETP.NE.AND.EX P0, PT, RZ, UR5, PT, P0 ;  /* 0x00000005ff007c0c */ /* 0x000fe2000bf05300 */
[----:B------:R-:W-:Y:S01]  /*265a0*/  ULDC.64 UR4, c[0x0][0xa00] ;  /* 0x0002800000047ab9 */ /* 0x000fe20000000a00 */
[----:B-1----:R-:W0:Y:S01]  /*265b0*/  LDC.64 R4, c[0x0][0xa08] ;  /* 0x00028200ff047b82 */ /* 0x002e220000000a00 */
[----:B------:R-:W-:Y:S01]  /*265c0*/  ISETP.NE.U32.AND P1, PT, RZ, UR4, PT ;  /* 0x00000004ff007c0c */ /* 0x000fe2000bf25070 */
[----:B------:R-:W-:-:S03]  /*265d0*/  ULDC.64 UR6, c[0x0][0xa08] ;  /* 0x0002820000067ab9 */ /* 0x000fc60000000a00 */
[----:B------:R-:W-:Y:S01]  /*265e0*/  ISETP.NE.AND.EX P1, PT, RZ, UR5, PT, P1 ;  /* 0x00000005ff007c0c */ /* 0x000fe2000bf25310 */
[----:B------:R-:W-:Y:S01]  /*265f0*/  ULDC.64 UR4, c[0x0][0xa10] ;  /* 0x0002840000047ab9 */ /* 0x000fe20000000a00 */
[----:B------:R-:W-:-:S04]  /*26600*/  ISETP.NE.U32.AND P3, PT, RZ, UR8, PT ;  /* 0x00000008ff007c0c */ /* 0x000fc8000bf65070 */
[----:B------:R-:W-:Y:S01]  /*26610*/  ISETP.NE.AND.EX P3, PT, RZ, UR9, PT, P3 ;  /* 0x00000009ff007c0c */ /* 0x000fe2000bf65330 */
[----:B------:R-:W1:-:S12]  /*26620*/  @P0 LDC.64 R2, c[0x0][0xa28] ;  /* 0x00028a00ff020b82 */ /* 0x000e580000000a00 */
[----:B------:R-:W3:Y:S01]  /*26630*/  @P3 LDC.64 R8, c[0x0][0xa18] ;  /* 0x00028600ff083b82 */ /* 0x000ee20000000a00 */
[----:B--2---:R-:W-:-:S04]  /*26640*/  IMAD.WIDE R12, R14, 0x4, R12 ;  /* 0x000000040e0c7825 */ /* 0x004fc800078e020c */
[C---:B-1----:R-:W-:Y:S01]  /*26650*/  @P0 IMAD.WIDE R2, R14.reuse, 0x4, R2 ;  /* 0x000000040e020825 */ /* 0x042fe200078e0202 */
[----:B------:R-:W2:Y:S04]  /*26660*/  @P1 LDG.E R6, desc[UR10][R12.64] ;  /* 0x0000000a0c061981 */ /* 0x000ea8000c1e1900 */
[----:B------:R1:W5:Y:S01]  /*26670*/  @P0 LDG.E R0, desc[UR10][R2.64] ;  /* 0x0000000a02000981 */ /* 0x000362000c1e1900 */
[----:B------:R-:W-:Y:S01]  /*26680*/  ISETP.NE.U32.AND P0, PT, RZ, UR4, PT ;  /* 0x00000004ff007c0c */ /* 0x000fe2000bf05070 */
[----:B------:R-:W-:Y:S01]  /*26690*/  ULDC UR4, c[0x0][0x288] ;  /* 0x0000a20000047ab9 */ /* 0x000fe20000000800 */
[C---:B---3--:R-:W-:Y:S01]  /*266a0*/  @P3 IMAD.WIDE R8, R14.reuse, 0x4, R8 ;  /* 0x000000040e083825 */ /* 0x048fe200078e0208 */
[----:B------:R-:W-:Y:S02]  /*266b0*/  ISETP.NE.U32.AND P2, PT, RZ, UR6, PT ;  /* 0x00000006ff007c0c */ /* 0x000fe4000bf45070 */
[----:B------:R-:W-:Y:S01]  /*266c0*/  ISETP.NE.AND.EX P0, PT, RZ, UR5, PT, P0 ;  /* 0x00000005ff007c0c */ /* 0x000fe2000bf05300 */
[----:B------:R-:W-:Y:S01]  /*266d0*/  IMAD.MOV.U32 R10, RZ, RZ, RZ ;  /* 0x000000ffff0a7224 */ /* 0x000fe200078e00ff */
[----:B------:R-:W-:Y:S01]  /*266e0*/  ISETP.NE.AND.EX P2, PT, RZ, UR7, PT, P2 ;  /* 0x00000007ff007c0c */ /* 0x000fe2000bf45320 */
[C---:B0-----:R-:W-:Y:S01]  /*266f0*/  IMAD.WIDE R4, R14.reuse, 0x4, R4 ;  /* 0x000000040e047825 */ /* 0x041fe200078e0204 */
[----:B-1----:R-:W0:Y:S11]  /*26700*/  LDC.64 R2, c[0x0][0xa10] ;  /* 0x00028400ff027b82 */ /* 0x002e360000000a00 */
[----:B------:R1:W5:Y:S01]  /*26710*/  @P2 LDG.E R7, desc[UR10][R4.64] ;  /* 0x0000000a04072981 */ /* 0x000362000c1e1900 */
[----:B0-----:R-:W-:-:S05]  /*26720*/  IMAD.WIDE R2, R14, 0x4, R2 ;  /* 0x000000040e027825 */ /* 0x001fca00078e0202 */
[----:B------:R1:W5:Y:S04]  /*26730*/  @P0 LDG.E R10, desc[UR10][R2.64] ;  /* 0x0000000a020a0981 */ /* 0x000368000c1e1900 */
[----:B--2---:R0:W-:Y:S02]  /*26740*/  STL [R1+0x48], R6 ;  /* 0x0000480601007387 */ /* 0x0041e40000100800 */
[----:B0-----:R-:W-:Y:S01]  /*26750*/  IMAD.U32 R6, RZ, RZ, UR4 ;  /* 0x00000004ff067e24 */ /* 0x001fe2000f8e00ff */
[----:B------:R-:W-:-:S05]  /*26760*/  ULDC.64 UR4, c[0x0][0x418] ;  /* 0x0001060000047ab9 */ /* 0x000fca0000000a00 */
[----:B------:R-:W2:Y:S01]  /*26770*/  @P3 LDG.E R6, desc[UR10][R8.64] ;  /* 0x0000000a08063981 */ /* 0x000ea2000c1e1900 */
[----:B------:R-:W-:-:S03]  /*26780*/  UISETP.NE.U32.AND UP0, UPT, UR4, URZ, UPT ;  /* 0x0000003f0400728c */ /* 0x000fc6000bf05070 */
[----:B------:R-:W-:Y:S01]  /*26790*/  ULDC UR4, c[0x0][0x424] ;  /* 0x0001090000047ab9 */ /* 0x000fe20000000800 */
[----:B------:R-:W-:-:S03]  /*267a0*/  UISETP.NE.AND.EX UP0, UPT, UR5, URZ, UPT, UP0 ;  /* 0x0000003f0500728c */ /* 0x000fc6000bf05300 */
[----:B------:R-:W-:Y:S01]  /*267b0*/  ULDC UR5, c[0x0][0x2f0] ;  /* 0x0000bc0000057ab9 */ /* 0x000fe20000000800 */
[----:B------:R-:W-:Y:S01]  /*267c0*/  USEL UR4, UR4, 0x1, UP0 ;  /* 0x0000000104047887 */ /* 0x000fe20008000000 */
[----:B--2---:R0:W-:Y:S04]  /*267d0*/  STL [R1+0x3c], R6 ;  /* 0x00003c0601007387 */ /* 0x0041e80000100800 */
[----:B------:R1:W5:Y:S01]  /*267e0*/  LDL R15, [R1+0x3c] ;  /* 0x00003c00010f7983 */ /* 0x0003620000100800 */
[----:B------:R-:W-:-:S03]  /*267f0*/  UIMAD UR4, UR4, UR5, URZ ;  /* 0x00000005040472a4 */ /* 0x000fc6000f8e023f */
[----:B------:R-:W-:Y:S02]  /*26800*/  ULDC UR5, c[0x0][0x348] ;  /* 0x0000d20000057ab9 */ /* 0x000fe40000000800 */
[----:B------:R-:W-:Y:S02]  /*26810*/  IMAD.U32 R9, RZ, RZ, UR5 ;  /* 0x00000005ff097e24 */ /* 0x000fe4000f8e00ff */
[----:B0-----:R-:W-:Y:S01]  /*26820*/  IMAD.U32 R6, RZ, RZ, UR4 ;  /* 0x00000004ff067e24 */ /* 0x001fe2000f8e00ff */
[----:B-1----:R-:W-:Y:S06]  /*26830*/  @P3 BRA `(.L_x_1837) ;  /* 0x0000000000183947 */ /* 0x002fec0003800000 */
[----:B------:R-:W-:Y:S05]  /*26840*/  @!P1 BRA `(.L_x_1837) ;  /* 0x0000000000149947 */ /* 0x000fea0003800000 */
[----:B------:R-:W-:Y:S02]  /*26850*/  ULDC.64 UR4, c[0x0][0x208] ;  /* 0x0000820000047ab9 */ /* 0x000fe40000000a00 */
[----:B------:R-:W2:Y:S04]  /*26860*/  LDG.E R8, desc[UR4][R12.64] ;  /* 0x000000040c087981 */ /* 0x000ea8000c1e1900 */
[----:B------:R-:W2:Y:S02]  /*26870*/  LDG.E R12, desc[UR4][R12.64+0x4] ;  /* 0x000004040c0c7981 */ /* 0x000ea4000c1e1900 */
[----:B--2--5:R-:W-:-:S05]  /*26880*/  IMAD.IADD R15, R12, 0x1, -R8 ;  /* 0x000000010c0f7824 */ /* 0x024fca00078e0a08 */
[----:B------:R0:W-:Y:S02]  /*26890*/  STL [R1+0x3c], R15 ;  /* 0x00003c0f01007387 */ /* 0x0001e40000100800 */
.L_x_1837:
[----:B------:R-:W2:Y:S01]  /*268a0*/  LDL.LU R11, [R1+0x8] ;  /* 0x00000800010b7983 */ /* 0x000ea20000300800 */
[----:B-----5:R-:W-:Y:S01]  /*268b0*/  IMAD.IADD R7, R7, 0x1, R0 ;  /* 0x0000000107077824 */ /* 0x020fe200078e0200 */
[----:B------:R-:W-:Y:S02]  /*268c0*/  ULDC.64 UR4, c[0x0][0xa20] ;  /* 0x0002880000047ab9 */ /* 0x000fe40000000a00 */
[----:B------:R-:W-:Y:S02]  /*268d0*/  ISETP.NE.U32.AND P1, PT, RZ, UR4, PT ;  /* 0x00000004ff007c0c */ /* 0x000fe4000bf25070 */
[----:B------:R1:W-:Y:S02]  /*268e0*/  STL [R1+0x18], R7 ;  /* 0x0000180701007387 */ /* 0x0003e40000100800 */
[----:B------:R-:W-:Y:S02]  /*268f0*/  ISETP.NE.AND.EX P1, PT, RZ, UR5, PT, P1 ;  /* 0x00000005ff007c0c */ /* 0x000fe4000bf25310 */
[----:B--2---:R-:W-:-:S02]  /*26900*/  LOP3.LUT R17, R11, 0xff000000, RZ, 0xc0, !PT ;  /* 0xff0000000b117812 */ /* 0x004fc400078ec0ff */
[C---:B------:R-:W-:Y:S02]  /*26910*/  LOP3.LUT R8, R11.reuse, 0xff0000, RZ, 0xc0, !PT ;  /* 0x00ff00000b087812 */ /* 0x040fe400078ec0ff */
[----:B------:R-:W-:Y:S02]  /*26920*/  SHF.R.U32.HI R17, RZ, 0x8, R17 ;  /* 0x00000008ff117819 */ /* 0x000fe40000011611 */
[----:B------:R-:W-:Y:S02]  /*26930*/  LOP3.LUT R16, R11, 0xffff, RZ, 0xc0, !PT ;  /* 0x0000ffff0b107812 */ /* 0x000fe400078ec0ff */
[----:B------:R-:W-:-:S03]  /*26940*/  LEA.HI R17, R8, R17, RZ, 0x10 ;  /* 0x0000001108117211 */ /* 0x000fc600078f80ff */
[----:B-1----:R-:W-:Y:S05]  /*26950*/  @!P1 BRA `(.L_x_1838) ;  /* 0x0000000000149947 */ /* 0x002fea0003800000 */
[----:B------:R-:W1:Y:S01]  /*26960*/  LDC.64 R6, c[0x0][0xa20] ;  /* 0x00028800ff067b82 */ /* 0x000e620000000a00 */
[----:B------:R-:W-:Y:S01]  /*26970*/  ULDC.64 UR4, c[0x0][0x208] ;  /* 0x0000820000047ab9 */ /* 0x000fe20000000a00 */
[----:B-1----:R-:W-:-:S06]  /*26980*/  IMAD.WIDE R6, R14, 0x4, R6 ;  /* 0x000000040e067825 */ /* 0x002fcc00078e0206 */
[----:B------:R1:W5:Y:S01]  /*26990*/  LDG.E R6, desc[UR4][R6.64] ;  /* 0x0000000406067981 */ /* 0x000362000c1e1900 */
[----:B------:R-:W-:Y:S05]  /*269a0*/  BRA `(.L_x_1839) ;  /* 0x0000000000147947 */ /* 0x000fea0003800000 */
.L_x_1838:
[----:B------:R-:W-:Y:S05]  /*269b0*/  @!P2 BRA `(.L_x_1839) ;  /* 0x000000000010a947 */ /* 0x000fea0003800000 */
[----:B------:R-:W-:Y:S02]  /*269c0*/  ULDC.64 UR4, c[0x0][0x208] ;  /* 0x0000820000047ab9 */ /* 0x000fe40000000a00 */
[----:B------:R-:W2:Y:S04]  /*269d0*/  LDG.E R6, desc[UR4][R4.64] ;  /* 0x0000000404067981 */ /* 0x000ea8000c1e1900 */
[----:B------:R-:W2:Y:S02]  /*269e0*/  LDG.E R4, desc[UR4][R4.64+0x4] ;  /* 0x0000040404047981 */ /* 0x000ea4000c1e1900 */
[----:B--2---:R-:W-:-:S07]  /*269f0*/  IMAD.IADD R6, R4, 0x1, -R6 ;  /* 0x0000000104067824 */ /* 0x004fce00078e0a06 */
.L_x_1839:
[----:B-1----:R-:W2:Y:S01]  /*26a00*/  LDL.LU R7, [R1+0x4] ;  /* 0x0000040001077983 */ /* 0x002ea20000300800 */
[----:B------:R-:W-:-:S03]  /*26a10*/  ULDC.64 UR4, c[0x0][0x208] ;  /* 0x0000820000047ab9 */ /* 0x000fc60000000a00 */
[----:B------:R-:W3:Y:S04]  /*26a20*/  @P0 LDG.E R4, desc[UR4][R2.64] ;  /* 0x0000000402040981 */ /* 0x000ee8000c1e1900 */
[----:B------:R1:W3:Y:S01]  /*26a30*/  @P0 LDG.E R2, desc[UR4][R2.64+0x4] ;  /* 0x0000040402020981 */ /* 0x0002e2000c1e1900 */
[----:B-----5:R-:W-:Y:S01]  /*26a40*/  IMAD.IADD R8, R6, 0x1, -R0 ;  /* 0x0000000106087824 */ /* 0x020fe200078e0a00 */
[----:B-1----:R-:W1:Y:S02]  /*26a50*/  LDC R3, c[0x0][0x448] ;  /* 0x00011200ff037b82 */ /* 0x002e640000000800 */
[----:B-1----:R-:W-:-:S13]  /*26a60*/  ISETP.NE.AND P1, PT, R3, 0x1, PT ;  /* 0x000000010300780c */ /* 0x002fda0003f25270 */
[----:B------:R-:W1:Y:S08]  /*26a70*/  @P1 LDC R3, c[0x0][0x44c] ;  /* 0x00011300ff031b82 */ /* 0x000e700000000800 */
[----:B------:R-:W4:Y:S01]  /*26a80*/  @P1 LDC R5, c[0x0][0x450] ;  /* 0x00011400ff051b82 */ /* 0x000f220000000800 */
[----:B--2---:R-:W-:-:S04]  /*26a90*/  IMAD.SHL.U32 R12, R7, 0x80, RZ ;  /* 0x00000080070c7824 */ /* 0x004fc800078e00ff */
[----:B------:R-:W-:Y:S01]  /*26aa0*/  VIADD R6, R12, 0x7f ;  /* 0x0000007f0c067836 */ /* 0x000fe20000000000 */
[----:B------:R2:W-:Y:S03]  /*26ab0*/  STL [R1+0x34], R12 ;  /* 0x0000340c01007387 */ /* 0x0005e60000100800 */
[----:B-1----:R-:W-:-:S05]  /*26ac0*/  @P1 IMAD.HI.U32 R0, R6, R3, RZ ;  /* 0x0000000306001227 */ /* 0x002fca00078e00ff */
[----:B----4-:R-:W-:Y:S01]  /*26ad0*/  @P1 SHF.R.U32.HI R6, RZ, R5, R0 ;  /* 0x00000005ff061219 */ /* 0x010fe20000011600 */
[----:B---3--:R-:W-:-:S04]  /*26ae0*/  @P0 IMAD.IADD R9, R2, 0x1, -R4 ;  /* 0x0000000102090824 */ /* 0x008fc800078e0a04 */
[----:B------:R-:W-:-:S04]  /*26af0*/  IMAD.IADD R0, R8, 0x1, R9 ;  /* 0x0000000108007824 */ /* 0x000fc800078e0209 */
[C---:B------:R-:W-:Y:S01]  /*26b00*/  VIADD R2, R0.reuse, 0x3f ;  /* 0x0000003f00027836 */ /* 0x040fe20000000000 */
[----:B------:R-:W-:-:S04]  /*26b10*/  IADD3 R21, R0, 0x1, -R15 ;  /* 0x0000000100157810 */ /* 0x000fc80007ffe80f */
[----:B------:R-:W-:Y:S01]  /*26b20*/  SHF.R.S32.HI R3, RZ, 0x1f, R2 ;  /* 0x0000001fff037819 */ /* 0x000fe20000011402 */
[----:B------:R-:W-:-:S03]  /*26b30*/  IMAD.IADD R6, R21, 0x1, R6 ;  /* 0x0000000115067824 */ /* 0x000fc600078e0206 */
[----:B------:R-:W-:Y:S02]  /*26b40*/  LEA.HI R4, R3, R2, RZ, 0x6 ;  /* 0x0000000203047211 */ /* 0x000fe400078f30ff */
[----:B------:R-:W1:Y:S02]  /*26b50*/  LDC.64 R2, c[0x0][0x9e0] ;  /* 0x00027800ff027b82 */ /* 0x000e640000000a00 */
[----:B------:R-:W-:-:S05]  /*26b60*/  SHF.R.S32.HI R11, RZ, 0x6, R4 ;  /* 0x00000006ff0b7819 */ /* 0x000fca0000011404 */
[----:B------:R2:W-:Y:S01]  /*26b70*/  STL [R1+0x5c], R11 ;  /* 0x00005c0b01007387 */ /* 0x0005e20000100800 */
[----:B-1----:R-:W-:Y:S01]  /*26b80*/  ISETP.GE.AND P2, PT, R3, 0x1, PT ;  /* 0x000000010300780c */ /* 0x002fe20003f46270 */
        /* <DEDUP_REMOVED lines=8> */
[----:B------:R-:W1:Y:S02]  /*26c10*/  @P3 LDC.64 R4, c[0x0][0x9e8] ;  /* 0x00027a00ff043b82 */ /* 0x000e640000000a00 */
[----:B-1----:R-:W-:-:S05]  /*26c20*/  @P3 IMAD.HI.U32 R4, R6, R4, RZ ;  /* 0x0000000406043227 */ /* 0x002fca00078e00ff */
[----:B------:R-:W-:-:S04]  /*26c30*/  @P3 SHF.R.U32.HI R6, RZ, R5, R4 ;  /* 0x00000005ff063219 */ /* 0x000fc80000011604 */
[----:B------:R-:W-:Y:S01]  /*26c40*/  LOP3.LUT R7, RZ, R6, RZ, 0x33, !PT ;  /* 0x00000006ff077212 */ /* 0x000fe200078e33ff */
[----:B------:R-:W-:Y:S06]  /*26c50*/  BRA `(.L_x_1843) ;  /* 0x0000000000107947 */ /* 0x000fec0003800000 */
.L_x_1842:
[----:B------:R-:W-:-:S13]  /*26c60*/  ISETP.NE.AND P3, PT, R3, 0x1, PT ;  /* 0x000000010300780c */ /* 0x000fda0003f65270 */
[----:B------:R-:W1:Y:S02]  /*26c70*/  @P3 LDC.64 R4, c[0x0][0x9e8] ;  /* 0x00027a00ff043b82 */ /* 0x000e640000000a00 */
[----:B-1----:R-:W-:-:S05]  /*26c80*/  @P3 IMAD.HI.U32 R4, R7, R4, RZ ;  /* 0x0000000407043227 */ /* 0x002fca00078e00ff */
[----:B------:R-:W-:-:S07]  /*26c90*/  @P3 SHF.R.U32.HI R7, RZ, R5, R4 ;  /* 0x00000005ff073219 */ /* 0x000fce0000011604 */
.L_x_1843:
[----:B------:R-:W-:Y:S05]  /*26ca0*/  BSYNC B0 ;  /* 0x0000000000007941 */ /* 0x000fea0003800000 */
.L_x_1841:
[----:B------:R-:W-:-:S05]  /*26cb0*/  IMAD R7, R7, R3, R3 ;  /* 0x0000000307077224 */ /* 0x000fca00078e0203 */
[----:B------:R-:W-:-:S07]  /*26cc0*/  VIMNMX R2, R2, R7, PT ;  /* 0x0000000702027248 */ /* 0x000fce0003fe0100 */
.L_x_1840:
[----:B------:R-:W1:Y:S01]  /*26cd0*/  @P1 LDC R5, c[0x0][0x44c] ;  /* 0x00011300ff051b82 */ /* 0x000e620000000800 */
[----:B------:R-:W-:Y:S01]  /*26ce0*/  VIADD R2, R2, 0x3f ;  /* 0x0000003f02027836 */ /* 0x000fe20000000000 */
[----:B------:R-:W-:Y:S01]  /*26cf0*/  ULDC UR4, c[0x0][0x9dc] ;  /* 0x0002770000047ab9 */ /* 0x000fe20000000800 */
[----:B------:R-:W-:Y:S02]  /*26d00*/  IMAD.MOV.U32 R4, RZ, RZ, R12 ;  /* 0x000000ffff047224 */ /* 0x000fe400078e000c */
[----:B------:R-:W-:-:S03]  /*26d10*/  IMAD.IADD R20, R0, 0x1, -R15 ;  /* 0x0000000100147824 */ /* 0x000fc600078e0a0f */
[----:B------:R-:W2:Y:S01]  /*26d20*/  @P1 LDC R6, c[0x0][0x450] ;  /* 0x00011400ff061b82 */ /* 0x000ea20000000800 */
[----:B-1----:R-:W-:-:S05]  /*26d30*/  @P1 IMAD.HI.U32 R5, R12, R5, RZ ;  /* 0x000000050c051227 */ /* 0x002fca00078e00ff */
[----:B--2---:R-:W-:Y:S02]  /*26d40*/  @P1 SHF.R.U32.HI R4, RZ, R6, R5 ;  /* 0x00000006ff041219 */ /* 0x004fe40000011605 */
[----:B------:R-:W-:-:S04]  /*26d50*/  SHF.R.S32.HI R6, RZ, 0x1f, R2 ;  /* 0x0000001fff067819 */ /* 0x000fc80000011402 */
[----:B------:R-:W-:Y:S01]  /*26d60*/  LEA.HI R6, R6, R2, RZ, 0x6 ;  /* 0x0000000206067211 */ /* 0x000fe200078f30ff */
[----:B------:R-:W-:-:S03]  /*26d70*/  IMAD.IADD R2, R20, 0x1, R4 ;  /* 0x0000000114027824 */ /* 0x000fc600078e0204 */
[----:B------:R-:W-:Y:S01]  /*26d80*/  SHF.R.S32.HI R6, RZ, 0x6, R6 ;  /* 0x00000006ff067819 */ /* 0x000fe20000011406 */
[----:B------:R-:W-:-:S03]  /*26d90*/  VIADD R0, R2, -UR4 ;  /* 0x8000000402007c36 */ /* 0x000fc60008000000 */
[----:B------:R-:W-:Y:S01]  /*26da0*/  VIMNMX R6, R11, R6, PT ;  /* 0x000000060b067248 */ /* 0x000fe20003fe0100 */
[----:B------:R-:W-:Y:S06]  /*26db0*/  @!P2 BRA `(.L_x_1844) ;  /* 0x000000000044a947 */ /* 0x000fec0003800000 */
[----:B------:R-:W-:Y:S01]  /*26dc0*/  ISETP.GT.AND P1, PT, R2, -0x1, PT ;  /* 0xffffffff0200780c */ /* 0x000fe20003f24270 */
[----:B------:R-:W-:-:S12]  /*26dd0*/  BSSY B0, `(.L_x_1845) ;  /* 0x000000d000007945 */ /* 0x000fd80003800000 */
        /* <DEDUP_REMOVED lines=8> */
.L_x_1846:
[----:B------:R-:W-:-:S13]  /*26e60*/  ISETP.NE.AND P1, PT, R3, 0x1, PT ;  /* 0x000000010300780c */ /* 0x000fda0003f25270 */
[----:B------:R-:W1:Y:S02]  /*26e70*/  @P1 LDC.64 R4, c[0x0][0x9e8] ;  /* 0x00027a00ff041b82 */ /* 0x000e640000000a00 */
[----:B-1----:R-:W-:-:S05]  /*26e80*/  @P1 IMAD.HI.U32 R4, R2, R4, RZ ;  /* 0x0000000402041227 */ /* 0x002fca00078e00ff */
[----:B------:R-:W-:-:S07]  /*26e90*/  @P1 SHF.R.U32.HI R2, RZ, R5, R4 ;  /* 0x00000005ff021219 */ /* 0x000fce0000011604 */
.L_x_1847:
[----:B------:R-:W-:Y:S05]  /*26ea0*/  BSYNC B0 ;  /* 0x0000000000007941 */ /* 0x000fea0003800000 */
.L_x_1845:
[----:B------:R-:W-:-:S05]  /*26eb0*/  IMAD R2, R2, R3, RZ ;  /* 0x0000000302027224 */ /* 0x000fca00078e02ff */
[----:B------:R-:W-:-:S07]  /*26ec0*/  VIMNMX R0, R0, R2, !PT ;  /* 0x0000000200007248 */ /* 0x000fce0007fe0100 */
.L_x_1844:
[----:B------:R-:W-:Y:S01]  /*26ed0*/  SHF.R.S32.HI R2, RZ, 0x1f, R0 ;  /* 0x0000001fff027819 */ /* 0x000fe20000011400 */
[----:B------:R-:W-:Y:S01]  /*26ee0*/  BSSY B0, `(.L_x_1848) ;  /* 0x0000028000007945 */ /* 0x000fe20003800000 */
[----:B------:R-:W-:Y:S02]  /*26ef0*/  LOP3.LUT R12, R17, 0xff, RZ, 0xc0, !PT ;  /* 0x000000ff110c7812 */ /* 0x000fe400078ec0ff */
[----:B------:R-:W-:Y:S01]  /*26f00*/  LEA.HI R0, R2, R0, RZ, 0x6 ;  /* 0x0000000002007211 */ /* 0x000fe200078f30ff */
[----:B------:R-:W-:Y:S01]  /*26f10*/  IMAD.MOV.U32 R2, RZ, RZ, RZ ;  /* 0x000000ffff027224 */ /* 0x000fe200078e00ff */
[----:B------:R-:W-:Y:S01]  /*26f20*/  SHF.R.U32.HI R17, RZ, 0x10, R17 ;  /* 0x00000010ff117819 */ /* 0x000fe20000011611 */
[----:B------:R1:W-:Y:S01]  /*26f30*/  STL [R1+0x50], R12 ;  /* 0x0000500c01007387 */ /* 0x0003e20000100800 */
[----:B------:R-:W-:-:S04]  /*26f40*/  SHF.R.S32.HI R0, RZ, 0x6, R0 ;  /* 0x00000006ff007819 */ /* 0x000fc80000011400 */
[----:B------:R-:W-:-:S04]  /*26f50*/  VIMNMX R0, RZ, R0, !PT ;  /* 0x00000000ff007248 */ /* 0x000fc80007fe0100 */
[----:B------:R-:W-:-:S13]  /*26f60*/  ISETP.GT.AND P1, PT, R6, R0, PT ;  /* 0x000000000600720c */ /* 0x000fda0003f24270 */
[----:B-1----:R-:W-:Y:S05]  /*26f70*/  @!P1 BRA `(.L_x_1849) ;  /* 0x0000000000789947 */ /* 0x002fea0003800000 */
[----:B------:R-:W-:Y:S01]  /*26f80*/  ISETP.NE.AND P1, PT, R17, RZ, PT ;  /* 0x000000ff1100720c */ /* 0x000fe20003f25270 */
[----:B------:R-:W-:-:S03]  /*26f90*/  ULDC UR4, c[0x0][0x9f0] ;  /* 0x00027c0000047ab9 */ /* 0x000fc60000000800 */
[----:B------:R-:W-:-:S04]  /*26fa0*/  SEL R4, R17, UR4, P1 ;  /* 0x0000000411047c07 */ /* 0x000fc80008800000 */
[----:B------:R-:W-:Y:S02]  /*26fb0*/  IABS R5, R4 ;  /* 0x0000000400057213 */ /* 0x000fe40000000000 */
[----:B------:R-:W-:Y:S02]  /*26fc0*/  IADD3 R7, R4, -0x1, R6 ;  /* 0xffffffff04077810 */ /* 0x000fe40007ffe006 */
[----:B------:R-:W1:Y:S03]  /*26fd0*/  I2F.RP R2, R5 ;  /* 0x0000000500027306 */ /* 0x000e660000209400 */
[----:B------:R-:W-:-:S05]  /*26fe0*/  IMAD.IADD R7, R7, 0x1, -R0 ;  /* 0x0000000107077824 */ /* 0x000fca00078e0a00 */
[----:B-1----:R-:W1:Y:S02]  /*26ff0*/  MUFU.RCP R2, R2 ;  /* 0x0000000200027308 */ /* 0x002e640000001000 */
[----:B-1----:R-:W-:-:S06]  /*27000*/  VIADD R2, R2, 0xffffffe ;  /* 0x0ffffffe02027836 */ /* 0x002fcc0000000000 */
[----:B------:R1:W2:Y:S02]  /*27010*/  F2I.FTZ.U32.TRUNC.NTZ R3, R2 ;  /* 0x0000000200037305 */ /* 0x0002a4000021f000 */
[----:B-1----:R-:W-:-:S04]  /*27020*/  LOP3.LUT R2, R7, R4, RZ, 0x3c, !PT ;  /* 0x0000000407027212 */ /* 0x002fc800078e3cff */
[----:B------:R-:W-:Y:S01]  /*27030*/  ISETP.GE.AND P1, PT, R2, RZ, PT ;  /* 0x000000ff0200720c */ /* 0x000fe20003f26270 */
[----:B--2---:R-:W-:-:S04]  /*27040*/  IMAD.MOV R2, RZ, RZ, -R3 ;  /* 0x000000ffff027224 */ /* 0x004fc800078e0a03 */
[----:B------:R-:W-:Y:S02]  /*27050*/  IMAD R11, R2, R5, RZ ;  /* 0x00000005020b7224 */ /* 0x000fe400078e02ff */
[----:B------:R-:W-:-:S04]  /*27060*/  IMAD.MOV.U32 R2, RZ, RZ, RZ ;  /* 0x000000ffff027224 */ /* 0x000fc800078e00ff */
[----:B------:R-:W-:Y:S01]  /*27070*/  IMAD.HI.U32 R11, R3, R11, R2 ;  /* 0x0000000b030b7227 */ /* 0x000fe200078e0002 */
[----:B------:R-:W-:Y:S02]  /*27080*/  IABS R2, R4 ;  /* 0x0000000400027213 */ /* 0x000fe40000000000 */
[----:B------:R-:W-:-:S03]  /*27090*/  IABS R3, R7 ;  /* 0x0000000700037213 */ /* 0x000fc60000000000 */
[----:B------:R-:W-:-:S04]  /*270a0*/  IMAD.MOV R2, RZ, RZ, -R2 ;  /* 0x000000ffff027224 */ /* 0x000fc800078e0a02 */
        /* <DEDUP_REMOVED lines=8> */
[----:B------:R-:W-:-:S03]  /*27130*/  ISETP.NE.AND P2, PT, R4, RZ, PT ;  /* 0x000000ff0400720c */ /* 0x000fc60003f45270 */
[----:B------:R-:W-:-:S10]  /*27140*/  @!P1 IMAD.MOV R2, RZ, RZ, -R2 ;  /* 0x000000ffff029224 */ /* 0x000fd400078e0a02 */
[----:B------:R-:W-:-:S07]  /*27150*/  @!P2 LOP3.LUT R2, RZ, R4, RZ, 0x33, !PT ;  /* 0x00000004ff02a212 */ /* 0x000fce00078e33ff */
.L_x_1849:
[----:B------:R-:W-:Y:S05]  /*27160*/  BSYNC B0 ;  /* 0x0000000000007941 */ /* 0x000fea0003800000 */
.L_x_1848:
[-C--:B------:R-:W-:Y:S01]  /*27170*/  IMAD R0, R12, R2.reuse, R0 ;  /* 0x000000020c007224 */ /* 0x080fe200078e0200 */
[----:B------:R-:W-:Y:S01]  /*27180*/  BSSY B0, `(.L_x_1850) ;  /* 0x0000199000007945 */ /* 0x000fe20003800000 */
[----:B------:R-:W-:Y:S02]  /*27190*/  PLOP3.LUT P5, PT, PT, PT, PT, 0x80, 0x0 ;  /* 0x000000000000781c */ /* 0x000fe40003faf070 */
[C---:B------:R-:W-:Y:S01]  /*271a0*/  IMAD R3, R0.reuse, 0x40, -R8 ;  /* 0x0000004000037824 */ /* 0x040fe200078e0a08 */
[----:B------:R-:W-:-:S05]  /*271b0*/  VIADDMNMX R2, R0, R2, R6, PT ;  /* 0x0000000200027246 */ /* 0x000fca0003800106 */
[----:B------:R-:W-:-:S05]  /*271c0*/  IMAD R2, R2, 0x40, -R8 ;  /* 0x0000004002027824 */ /* 0x000fca00078e0a08 */
[----:B------:R-:W-:Y:S02]  /*271d0*/  VIMNMX R0, R2, R9, PT ;  /* 0x0000000902007248 */ /* 0x000fe40003fe0100 */
[----:B------:R-:W-:-:S04]  /*271e0*/  VIMNMX R2, RZ, R3, !PT ;  /* 0x00000003ff027248 */ /* 0x000fc80007fe0100 */
[----:B------:R-:W-:Y:S02]  /*271f0*/  ISETP.GT.AND P1, PT, R0, R2, PT ;  /* 0x000000020000720c */ /* 0x000fe40003f24270 */
[----:B------:R-:W-:-:S05]  /*27200*/  SHF.R.U32.HI R2, RZ, 0x6, R2 ;  /* 0x00000006ff027819 */ /* 0x000fca0000011602 */
[----:B------:R-:W-:-:S06]  /*27210*/  IMAD.MOV.U32 R8, RZ, RZ, R2 ;  /* 0x000000ffff087224 */ /* 0x000fcc00078e0002 */
[----:B------:R-:W-:-:S05]  /*27220*/  @P1 VIADD R0, R0, 0x3f ;  /* 0x0000003f00001836 */ /* 0x000fca0000000000 */
[----:B------:R-:W-:-:S04]  /*27230*/  @P1 SHF.R.S32.HI R3, RZ, 0x1f, R0 ;  /* 0x0000001fff031819 */ /* 0x000fc80000011400 */
[----:B------:R-:W-:-:S04]  /*27240*/  @P1 LEA.HI R0, R3, R0, RZ, 0x6 ;  /* 0x0000000003001211 */ /* 0x000fc800078f30ff */
[----:B------:R-:W-:-:S04]  /*27250*/  @P1 SHF.R.S32.HI R8, RZ, 0x6, R0 ;  /* 0x00000006ff081819 */ /* 0x000fc80000011400 */
[----:B------:R-:W-:-:S13]  /*27260*/  ISETP.GT.AND P1, PT, R8, R2, PT ;  /* 0x000000020800720c */ /* 0x000fda0003f24270 */
[----:B------:R-:W-:Y:S05]  /*27270*/  @!P1 BRA `(.L_x_1851) ;  /* 0x0000001800249947 */ /* 0x000fea0003800000 */
[----:B------:R-:W-:Y:S01]  /*27280*/  UMOV UR4, 0xffffffff ;  /* 0xffffffff00047882 */ /* 0x000fe20000000000 */
[----:B------:R-:W-:Y:S02]  /*27290*/  SEL R0, R14, RZ, !P0 ;  /* 0x000000ff0e007207 */ /* 0x000fe40004000000 */
[----:B------:R-:W-:Y:S05]  /*272a0*/  BRA.DIV UR4, `(.L_x_1852) ;  /* 0x0000009604487947 */ /* 0x000fea000b800000 */
[----:B------:R-:W1:Y:S02]  /*272b0*/  S2R R3, SR_TID.X ;  /* 0x0000000000037919 */ /* 0x000e640000002100 */
[----:B-1----:R-:W-:-:S04]  /*272c0*/  SHF.R.U32.HI R3, RZ, 0x5, R3 ;  /* 0x00000005ff037819 */ /* 0x002fc80000011603 */
[----:B------:R-:W-:-:S05]  /*272d0*/  LOP3.LUT R3, R3, 0x3, RZ, 0xc0, !PT ;  /* 0x0000000303037812 */ /* 0x000fca00078ec0ff */
[----:B------:R1:W2:Y:S02]  /*272e0*/  SHFL.IDX PT, R14, R3, RZ, 0x1f ;  /* 0x00001fff030e7589 */ /* 0x0002a400000e0000 */
.L_x_2084:
[----:B--2---:R-:W-:Y:S02]  /*272f0*/  ISETP.NE.AND P0, PT, R14, RZ, PT ;  /* 0x000000ff0e00720c */ /* 0x004fe40003f05270 */
[----:B------:R-:W-:-:S11]  /*27300*/  PLOP3.LUT P2, PT, PT, PT, PT, 0x8, 0x0 ;  /* 0x000000000000781c */ /* 0x000fd60003f4e170 */
[----:B------:R-:W-:Y:S05]  /*27310*/  @P0 BRA `(.L_x_1853) ;  /* 0x00000000000c0947 */ /* 0x000fea0003800000 */
[----:B------:R-:W-:-:S03]  /*27320*/  UMOV UR4, 0xffffffff ;  /* 0xffffffff00047882 */ /* 0x000fc60000000000 */
[----:B------:R-:W-:Y:S05]  /*27330*/  BRA.DIV UR4, `(.L_x_1854) ;  /* 0x0000009604587947 */ /* 0x000fea000b800000 */
[----:B------:R-:W-:-:S13]  /*27340*/  ELECT P2, URZ, PT ;  /* 0x00000000003f782f */ /* 0x000fda0003840000 */
.L_x_1853:
[----:B-1----:R-:W2:Y:S01]  /*27350*/  LDL R3, [R1+0x58] ;  /* 0x0000580001037983 */ /* 0x002ea20000100800 */
[----:B------:R-:W-:Y:S01]  /*27360*/  BSSY B1, `(.L_x_1855) ;  /* 0x0000008000017945 */ /* 0x000fe20003800000 */
[----:B--2---:R-:W-:-:S05]  /*27370*/  VIADD R3, R3, 0x1 ;  /* 0x0000000103037836 */ /* 0x004fca0000000000 */
[----:B------:R-:W-:-:S04]  /*27380*/  LEA.HI R4, R3, R3, RZ, 0x1 ;  /* 0x0000000303047211 */ /* 0x000fc800078f08ff */
[----:B------:R-:W-:-:S05]  /*27390*/  LOP3.LUT R4, R4, 0xfffffffe, RZ, 0xc0, !PT ;  /* 0xfffffffe04047812 */ /* 0x000fca00078ec0ff */
[----:B------:R-:W-:-:S05]  /*273a0*/  IMAD.IADD R3, R3, 0x1, -R4 ;  /* 0x0000000103037824 */ /* 0x000fca00078e0a04 */
[----:B------:R-:W-:-:S04]  /*273b0*/  SHF.L.U32 R3, R3, 0x1f, RZ ;  /* 0x0000001f03037819 */ /* 0x000fc800000006ff */
[----:B------:R-:W1:Y:S02]  /*273c0*/  SYNCS.PHASECHK.TRANS64.TRYWAIT P0, [R18+URZ+0x30820], R3 ;  /* 0x03082003120075a7 */ /* 0x000e64000800017f */
[----:B-1----:R-:W-:Y:S05]  /*273d0*/  @!P0 BRA `(.L_x_1856) ;  /* 0x0000009400548947 */ /* 0x002fea0003800000 */
.L_x_2087:
[----:B------:R-:W-:Y:S05]  /*273e0*/  BSYNC B1 ;  /* 0x0000000000017941 */ /* 0x000fea0003800000 */
.L_x_1855:
[----:B------:R-:W-:Y:S04]  /*273f0*/  BSSY B1, `(.L_x_1857) ;  /* 0x00000ad000017945 */ /* 0x000fe80003800000 */
[----:B------:R-:W-:Y:S05]  /*27400*/  @!P2 BRA `(.L_x_1858) ;  /* 0x0000000800aca947 */ /* 0x000fea0003800000 */
[----:B------:R-:W2:Y:S04]  /*27410*/  LDL R5, [R1+0x1c] ;  /* 0x00001c0001057983 */ /* 0x000ea80000100800 */
[----:B------:R-:W3:Y:S01]  /*27420*/  LDL R6, [R1+0x20] ;  /* 0x0000200001067983 */ /* 0x000ee20000100800 */
[----:B------:R-:W-:Y:S01]  /*27430*/  BSSY B2, `(.L_x_1859) ;  /* 0x0000008000027945 */ /* 0x000fe20003800000 */
[----:B------:R-:W4:Y:S02]  /*27440*/  S2R R4, SR_TID.X ;  /* 0x0000000000047919 */ /* 0x000f240000002100 */
[----:B----4-:R-:W-:-:S04]  /*27450*/  LOP3.LUT R4, R4, 0x7f, RZ, 0xc0, !PT ;  /* 0x0000007f04047812 */ /* 0x010fc800078ec0ff */
[----:B------:R-:W-:Y:S01]  /*27460*/  ISETP.NE.AND P4, PT, R4, RZ, PT ;  /* 0x000000ff0400720c */ /* 0x000fe20003f85270 */
[----:B--2---:R-:W-:Y:S01]  /*27470*/  IMAD R5, R5, 0x8, R18 ;  /* 0x0000000805057824 */ /* 0x004fe200078e0212 */
[----:B---3--:R-:W-:-:S04]  /*27480*/  SHF.L.U32 R9, R6, 0x1f, RZ ;  /* 0x0000001f06097819 */ /* 0x008fc800000006ff */
[----:B------:R-:W2:Y:S02]  /*27490*/  SYNCS.PHASECHK.TRANS64.TRYWAIT P0, [R5+URZ+0x308a0], R9 ;  /* 0x0308a009050075a7 */ /* 0x000ea4000800017f */
[----:B--2---:R-:W-:Y:S05]  /*274a0*/  @!P0 BRA `(.L_x_1860) ;  /* 0x0000009400348947 */ /* 0x004fea0003800000 */
.L_x_2088:
[----:B------:R-:W-:Y:S05]  /*274b0*/  BSYNC B2 ;  /* 0x0000000000027941 */ /* 0x000fea0003800000 */
.L_x_1859:
[----:B------:R-:W-:Y:S04]  /*274c0*/  BSSY B2, `(.L_x_1861) ;  /* 0x0000007000027945 */ /* 0x000fe80003800000 */
[----:B------:R-:W-:Y:S05]  /*274d0*/  @P4 BRA `(.L_x_1862) ;  /* 0x0000000000144947 */ /* 0x000fea0003800000 */
[----:B------:R-:W-:Y:S01]  /*274e0*/  LOP3.LUT P0, RZ, R19, 0x1, RZ, 0xc0, !PT ;  /* 0x0000000113ff7812 */ /* 0x000fe2000780c0ff */
[----:B-1----:R-:W-:-:S04]  /*274f0*/  IMAD.MOV.U32 R3, RZ, RZ, 0x8000 ;  /* 0x00008000ff037424 */ /* 0x002fc800078e00ff */
[----:B------:R3:W-:Y:S08]  /*27500*/  SYNCS.ARRIVE.TRANS64 RZ, [R5+URZ+0x30890], R3 ;  /* 0x0308900305ff79a7 */ /* 0x0007f0000800003f */
[----:B------:R-:W-:Y:S05]  /*27510*/  @!P0 BRA `(.L_x_1862) ;  /* 0x0000000000048947 */ /* 0x000fea0003800000 */
[----:B------:R-:W-:Y:S01]  /*27520*/  BPT.TRAP 0x1 ;  /* 0x000000040000795c */ /* 0x000fe20000300000 */
.L_x_1862:
[----:B------:R-:W-:Y:S05]  /*27530*/  BSYNC B2 ;  /* 0x0000000000027941 */ /* 0x000fea0003800000 */
.L_x_1861:
[----:B-1-3--:R-:W3:Y:S01]  /*27540*/  LDL R3, [R1+0x1c] ;  /* 0x00001c0001037983 */ /* 0x00aee20000100800 */
[----:B------:R-:W-:Y:S01]  /*27550*/  IMAD.MOV.U32 R14, RZ, RZ, RZ ;  /* 0x000000ffff0e7224 */ /* 0x000fe200078e00ff */
[----:B------:R-:W-:Y:S01]  /*27560*/  UIADD3 UR4, UP0, UR36, 0x570, URZ ;  /* 0x0000057024047890 */ /* 0x000fe2000ff1e03f */
[----:B------:R-:W-:Y:S01]  /*27570*/  IMAD R4, R8, 0x40, R10 ;  /* 0x0000004008047824 */ /* 0x000fe200078e020a */
[----:B------:R-:W-:Y:S01]  /*27580*/  PLOP3.LUT P0, PT, PT, PT, PT, 0x80, 0x0 ;  /* 0x000000000000781c */ /* 0x000fe20003f0f070 */
[----:B------:R-:W-:Y:S01]  /*27590*/  UMOV UR6, 0x0 ;  /* 0x0000000000067882 */ /* 0x000fe20000000000 */
[----:B------:R-:W-:Y:S01]  /*275a0*/  R2UR UR10, R14 ;  /* 0x000000000e0a72ca */ /* 0x000fe200000e0000 */
[----:B------:R-:W-:Y:S01]  /*275b0*/  VIADD R4, R4, 0xffffffc0 ;  /* 0xffffffc004047836 */ /* 0x000fe20000000000 */
[----:B------:R-:W-:Y:S01]  /*275c0*/  UIADD3.X UR5, URZ, UR37, URZ, UP0, !UPT ;  /* 0x000000253f057290 */ /* 0x000fe200087fe43f */
[----:B------:R-:W-:Y:S01]  /*275d0*/  UMOV UR7, 0x12f00000 ;  /* 0x12f0000000077882 */ /* 0x000fe20000000000 */
[----:B---3--:R-:W-:-:S02]  /*275e0*/  IMAD R7, R3, 0x8000, R18 ;  /* 0x0000800003077824 */ /* 0x008fc400078e0212 */
[----:B------:R-:W-:Y:S02]  /*275f0*/  IMAD.SHL.U32 R11, R3, 0x4000, RZ ;  /* 0x00004000030b7824 */ /* 0x000fe400078e00ff */
[----:B------:R-:W-:Y:S02]  /*27600*/  VIADD R3, R5, 0x30890 ;  /* 0x0003089005037836 */ /* 0x000fe40000000000 */
[----:B------:R-:W-:-:S07]  /*27610*/  VIADD R6, R7, 0x20400 ;  /* 0x0002040007067836 */ /* 0x000fce0000000000 */
.L_x_1863:
        /* <DEDUP_REMOVED lines=12> */
[----:B------:R-:W-:Y:S01]  /*276e0*/  UMOV UR6, 0x0 ;  /* 0x0000000000067882 */ /* 0x000fe20000000000 */
[----:B------:R-:W-:Y:S02]  /*276f0*/  UMOV UR7, 0x12f00000 ;  /* 0x12f0000000077882 */ /* 0x000fe40000000000 */
[----:B------:R-:W-:Y:S01]  /*27700*/  R2UR UR10, R6 ;  /* 0x00000000060a72ca */ /* 0x000fe200000e0000 */
[----:B------:R-:W-:-:S14]  /*27710*/  VIADD R6, R7, 0x22400 ;  /* 0x0002240007067836 */ /* 0x000fdc0000000000 */
.L_x_1864:
        /* <DEDUP_REMOVED lines=16> */
.L_x_1865:
        /* <DEDUP_REMOVED lines=10> */
[----:B0-----:R-:W-:Y:S01]  /*278c0*/  IMAD.MOV.U32 R15, RZ, RZ, 0xc0 ;  /* 0x000000c0ff0f7424 */ /* 0x001fe200078e00ff */
[----:B------:R-:W-:Y:S01]  /*278d0*/  PLOP3.LUT P0, PT, PT, PT, PT, 0x80, 0x0 ;  /* 0x000000000000781c */ /* 0x000fe20003f0f070 */
[----:B------:R-:W-:Y:S01]  /*278e0*/  VIADD R7, R7, 0x26400 ;  /* 0x0002640007077836 */ /* 0x000fe20000000000 */
[----:B------:R-:W-:Y:S01]  /*278f0*/  UMOV UR6, 0x0 ;  /* 0x0000000000067882 */ /* 0x000fe20000000000 */
[----:B------:R-:W-:Y:S01]  /*27900*/  UMOV UR7, 0x12f00000 ;  /* 0x12f0000000077882 */ /* 0x000fe20000000000 */
[----:B------:R-:W-:-:S15]  /*27910*/  R2UR UR10, R15 ;  /* 0x000000000f0a72ca */ /* 0x000fde00000e0000 */
.L_x_1866:
        /* <DEDUP_REMOVED lines=13> */
.L_x_2089:
[----:B------:R-:W-:Y:S05]  /*279f0*/  BSYNC B2 ;  /* 0x0000000000027941 */ /* 0x000fea0003800000 */
.L_x_1867:
[----:B------:R-:W-:Y:S01]  /*27a00*/  BSSY B2, `(.L_x_1869) ;  /* 0x0000009000027945 */ /* 0x000fe20003800000 */
[----:B------:R-:W-:Y:S02]  /*27a10*/  IMAD.MOV.U32 R12, RZ, RZ, 0x0 ;  /* 0x00000000ff0c7424 */ /* 0x000fe400078e00ff */
[----:B------:R-:W-:Y:S01]  /*27a20*/  IMAD.MOV.U32 R13, RZ, RZ, 0x12f00000 ;  /* 0x12f00000ff0d7424 */ /* 0x000fe200078e00ff */
[----:B------:R-:W-:Y:S06]  /*27a30*/  @P4 BRA `(.L_x_1870) ;  /* 0x0000000000144947 */ /* 0x000fec0003800000 */
[----:B------:R-:W-:Y:S01]  /*27a40*/  LOP3.LUT P0, RZ, R19, 0x1, RZ, 0xc0, !PT ;  /* 0x0000000113ff7812 */ /* 0x000fe2000780c0ff */
[----:B------:R-:W-:-:S04]  /*27a50*/  IMAD.MOV.U32 R3, RZ, RZ, 0x8000 ;  /* 0x00008000ff037424 */ /* 0x000fc800078e00ff */
[----:B------:R1:W-:Y:S08]  /*27a60*/  SYNCS.ARRIVE.TRANS64 RZ, [R5+URZ+0x308b0], R3 ;  /* 0x0308b00305ff79a7 */ /* 0x0003f0000800003f */
[----:B------:R-:W-:Y:S05]  /*27a70*/  @!P0 BRA `(.L_x_1870) ;  /* 0x0000000000048947 */ /* 0x000fea0003800000 */
[----:B------:R-:W-:Y:S01]  /*27a80*/  BPT.TRAP 0x1 ;  /* 0x000000040000795c */ /* 0x000fe20000300000 */
.L_x_1870:
[----:B------:R-:W-:Y:S05]  /*27a90*/  BSYNC B2 ;  /* 0x0000000000027941 */ /* 0x000fea0003800000 */
.L_x_1869:
[----:B------:R-:W-:Y:S01]  /*27aa0*/  R2UR UR10, R14 ;  /* 0x000000000e0a72ca */ /* 0x000fe200000e0000 */
[----:B-1----:R-:W-:Y:S01]  /*27ab0*/  IMAD R3, R11, 0x2, R18 ;  /* 0x000000020b037824 */ /* 0x002fe200078e0212 */
[----:B------:R-:W-:Y:S01]  /*27ac0*/  R2UR UR6, R12 ;  /* 0x000000000c0672ca */ /* 0x000fe200000e0000 */
[----:B------:R-:W-:Y:S01]  /*27ad0*/  UIADD3 UR4, UP0, UR36, 0x670, URZ ;  /* 0x0000067024047890 */ /* 0x000fe2000ff1e03f */
[----:B------:R-:W-:Y:S01]  /*27ae0*/  R2UR UR7, R13 ;  /* 0x000000000d0772ca */ /* 0x000fe200000e0000 */
[----:B0-2---:R-:W-:Y:S01]  /*27af0*/  VIADD R5, R5, 0x308b0 ;  /* 0x000308b005057836 */ /* 0x005fe20000000000 */
[----:B------:R-:W-:Y:S01]  /*27b00*/  PLOP3.LUT P0, PT, PT, PT, PT, 0x80, 0x0 ;  /* 0x000000000000781c */ /* 0x000fe20003f0f070 */
[----:B------:R-:W-:Y:S01]  /*27b10*/  VIADD R6, R3, 0x400 ;  /* 0x0000040003067836 */ /* 0x000fe20000000000 */
[----:B------:R-:W-:-:S12]  /*27b20*/  UIADD3.X UR5, URZ, UR37, URZ, UP0, !UPT ;  /* 0x000000253f057290 */ /* 0x000fd800087fe43f */
.L_x_1871:
        /* <DEDUP_REMOVED lines=11> */
[----:B------:R-:W-:Y:S01]  /*27be0*/  R2UR UR6, R12 ;  /* 0x000000000c0672ca */ /* 0x000fe200000e0000 */
[----:B------:R-:W-:Y:S01]  /*27bf0*/  VIADD R6, R3, 0x2400 ;  /* 0x0000240003067836 */ /* 0x000fe20000000000 */
[----:B------:R-:W-:Y:S02]  /*27c00*/  R2UR UR7, R13 ;  /* 0x000000000d0772ca */ /* 0x000fe400000e0000 */
[----:B------:R-:W-:Y:S02]  /*27c10*/  R2UR UR10, R7 ;  /* 0x00000000070a72ca */ /* 0x000fe400000e0000 */
[----:B------:R-:W-:-:S13]  /*27c20*/  PLOP3.LUT P0, PT, PT, PT, PT, 0x80, 0x0 ;  /* 0x000000000000781c */ /* 0x000fda0003f0f070 */
.L_x_1872:
        /* <DEDUP_REMOVED lines=16> */
.L_x_1873:
        /* <DEDUP_REMOVED lines=15> */
.L_x_1874:
        /* <DEDUP_REMOVED lines=10> */
.L_x_1858:
[----:B------:R-:W-:Y:S05]  /*27ec0*/  BSYNC B1 ;  /* 0x0000000000017941 */ /* 0x000fea0003800000 */
.L_x_1857:
[----:B------:R-:W1:Y:S04]  /*27ed0*/  LDL.LU R7, [R1+0x1c] ;  /* 0x00001c0001077983 */ /* 0x000e680000300800 */
[----:B------:R-:W2:Y:S01]  /*27ee0*/  LDL.LU R6, [R1+0x20] ;  /* 0x0000200001067983 */ /* 0x000ea20000300800 */
[----:B------:R-:W-:Y:S01]  /*27ef0*/  VIADD R8, R8, 0xfffffffe ;  /* 0xfffffffe08087836 */ /* 0x000fe20000000000 */
[----:B------:R-:W-:Y:S01]  /*27f00*/  PLOP3.LUT P5, PT, PT, PT, PT, 0x8, 0x0 ;  /* 0x000000000000781c */ /* 0x000fe20003fae170 */
[----:B-1----:R-:W-:-:S05]  /*27f10*/  VIADD R3, R7, 0x1 ;  /* 0x0000000107037836 */ /* 0x002fca0000000000 */
[----:B------:R-:W-:-:S04]  /*27f20*/  ISETP.NE.AND P0, PT, R3, 0x2, PT ;  /* 0x000000020300780c */ /* 0x000fc80003f05270 */
[----:B------:R-:W-:Y:S02]  /*27f30*/  SEL R4, RZ, 0x1, P0 ;  /* 0x00000001ff047807 */ /* 0x000fe40000000000 */
[----:B------:R-:W-:Y:S02]  /*27f40*/  SEL R3, R3, RZ, P0 ;  /* 0x000000ff03037207 */ /* 0x000fe40000000000 */
[----:B--2---:R-:W-:Y:S02]  /*27f50*/  LOP3.LUT R6, R6, R4, RZ, 0x3c, !PT ;  /* 0x0000000406067212 */ /* 0x004fe400078e3cff */
[----:B------:R-:W-:-:S03]  /*27f60*/  ISETP.GE.AND P0, PT, R8, R2, PT ;  /* 0x000000020800720c */ /* 0x000fc60003f06270 */
[----:B------:R1:W-:Y:S04]  /*27f70*/  STL [R1+0x20], R6 ;  /* 0x0000200601007387 */ /* 0x0003e80000100800 */
[----:B------:R1:W-:Y:S06]  /*27f80*/  STL [R1+0x1c], R3 ;  /* 0x00001c0301007387 */ /* 0x0003ec0000100800 */
[----:B------:R-:W-:Y:S05]  /*27f90*/  @!P0 BRA `(.L_x_1851) ;  /* 0x0000000800dc8947 */ /* 0x000fea0003800000 */
.L_x_1893:
[----:B------:R-:W-:Y:S05]  /*27fa0*/  YIELD ;  /* 0x0000000000007946 */ /* 0x000fea0003800000 */
[----:B------:R-:W-:Y:S04]  /*27fb0*/  BSSY B1, `(.L_x_1875) ;  /* 0x00000a9000017945 */ /* 0x000fe80003800000 */
[----:B--2---:R-:W-:Y:S05]  /*27fc0*/  @!P2 BRA `(.L_x_1876) ;  /* 0x00000008009ca947 */ /* 0x004fea0003800000 */
[----:B------:R-:W2:Y:S04]  /*27fd0*/  LDL R5, [R1+0x1c] ;  /* 0x00001c0001057983 */ /* 0x000ea80000100800 */
[----:B------:R-:W3:Y:S01]  /*27fe0*/  LDL R4, [R1+0x20] ;  /* 0x0000200001047983 */ /* 0x000ee20000100800 */
[----:B------:R-:W-:Y:S01]  /*27ff0*/  BSSY B2, `(.L_x_1877) ;  /* 0x0000008000027945 */ /* 0x000fe20003800000 */
[----:B-1----:R-:W1:Y:S02]  /*28000*/  S2R R3, SR_TID.X ;  /* 0x0000000000037919 */ /* 0x002e640000002100 */
[----:B-1----:R-:W-:-:S04]  /*28010*/  LOP3.LUT R3, R3, 0x7f, RZ, 0xc0, !PT ;  /* 0x0000007f03037812 */ /* 0x002fc800078ec0ff */
[----:B------:R-:W-:Y:S01]  /*28020*/  ISETP.NE.AND P1, PT, R3, RZ, PT ;  /* 0x000000ff0300720c */ /* 0x000fe20003f25270 */
[----:B--2---:R-:W-:Y:S01]  /*28030*/  IMAD R7, R5, 0x8, R18 ;  /* 0x0000000805077824 */ /* 0x004fe200078e0212 */
[----:B---3--:R-:W-:-:S04]  /*28040*/  SHF.L.U32 R6, R4, 0x1f, RZ ;  /* 0x0000001f04067819 */ /* 0x008fc800000006ff */
[----:B------:R-:W1:Y:S02]  /*28050*/  SYNCS.PHASECHK.TRANS64.TRYWAIT P0, [R7+URZ+0x308a0], R6 ;  /* 0x0308a006070075a7 */ /* 0x000e64000800017f */
[----:B-1----:R-:W-:Y:S05]  /*28060*/  @!P0 BRA `(.L_x_1878) ;  /* 0x00000088006c8947 */ /* 0x002fea0003800000 */
.L_x_2090:
[----:B------:R-:W-:Y:S05]  /*28070*/  BSYNC B2 ;  /* 0x0000000000027941 */ /* 0x000fea0003800000 */
.L_x_1877:
[----:B------:R-:W-:Y:S04]  /*28080*/  BSSY B2, `(.L_x_1879) ;  /* 0x0000007000027945 */ /* 0x000fe80003800000 */
[----:B------:R-:W-:Y:S05]  /*28090*/  @P1 BRA `(.L_x_1880) ;  /* 0x0000000000141947 */ /* 0x000fea0003800000 */
[----:B------:R-:W-:Y:S01]  /*280a0*/  LOP3.LUT P0, RZ, R19, 0x1, RZ, 0xc0, !PT ;  /* 0x0000000113ff7812 */ /* 0x000fe2000780c0ff */
[----:B------:R-:W-:-:S04]  /*280b0*/  IMAD.MOV.U32 R3, RZ, RZ, 0x8000 ;  /* 0x00008000ff037424 */ /* 0x000fc800078e00ff */
[----:B------:R2:W-:Y:S08]  /*280c0*/  SYNCS.ARRIVE.TRANS64 RZ, [R7+URZ+0x30890], R3 ;  /* 0x0308900307ff79a7 */ /* 0x0005f0000800003f */
[----:B------:R-:W-:Y:S05]  /*280d0*/  @!P0 BRA `(.L_x_1880) ;  /* 0x0000000000048947 */ /* 0x000fea0003800000 */
[----:B------:R-:W-:Y:S01]  /*280e0*/  BPT.TRAP 0x1 ;  /* 0x000000040000795c */ /* 0x000fe20000300000 */
.L_x_1880:
[----:B------:R-:W-:Y:S05]  /*280f0*/  BSYNC B2 ;  /* 0x0000000000027941 */ /* 0x000fea0003800000 */
.L_x_1879:
[----:B--2---:R-:W2:Y:S01]  /*28100*/  LDL R3, [R1+0x1c] ;  /* 0x00001c0001037983 */ /* 0x004ea20000100800 */
        /* <DEDUP_REMOVED lines=11> */
.L_x_1881:
        /* <DEDUP_REMOVED lines=10> */
[----:B------:R-:W-:Y:S01]  /*28260*/  IMAD.MOV.U32 R9, RZ, RZ, 0x40 ;  /* 0x00000040ff097424 */ /* 0x000fe200078e00ff */
[----:B------:R-:W-:Y:S01]  /*28270*/  PLOP3.LUT P0, PT, PT, PT, PT, 0x80, 0x0 ;  /* 0x000000000000781c */ /* 0x000fe20003f0f070 */
[----:B------:R-:W-:Y:S01]  /*28280*/  UMOV UR6, 0x0 ;  /* 0x0000000000067882 */ /* 0x000fe20000000000 */
[----:B------:R-:W-:Y:S02]  /*28290*/  UMOV UR7, 0x12f00000 ;  /* 0x12f0000000077882 */ /* 0x000fe40000000000 */
[----:B------:R-:W-:Y:S01]  /*282a0*/  R2UR UR10, R9 ;  /* 0x00000000090a72ca */ /* 0x000fe200000e0000 */
[----:B------:R-:W-:-:S14]  /*282b0*/  VIADD R9, R5, 0x22400 ;  /* 0x0002240005097836 */ /* 0x000fdc0000000000 */
.L_x_1882:
        /* <DEDUP_REMOVED lines=10> */
[----:B0-----:R-:W-:Y:S01]  /*28360*/  IMAD.MOV.U32 R15, RZ, RZ, 0x80 ;  /* 0x00000080ff0f7424 */ /* 0x001fe200078e00ff */
[----:B------:R-:W-:Y:S01]  /*28370*/  PLOP3.LUT P0, PT, PT, PT, PT, 0x80, 0x0 ;  /* 0x000000000000781c */ /* 0x000fe20003f0f070 */
[----:B------:R-:W-:Y:S01]  /*28380*/  VIADD R9, R5, 0x24400 ;  /* 0x0002440005097836 */ /* 0x000fe20000000000 */
[----:B------:R-:W-:Y:S01]  /*28390*/  UMOV UR6, 0x0 ;  /* 0x0000000000067882 */ /* 0x000fe20000000000 */
[----:B------:R-:W-:Y:S01]  /*283a0*/  UMOV UR7, 0x12f00000 ;  /* 0x12f0000000077882 */ /* 0x000fe20000000000 */
[----:B------:R-:W-:-:S15]  /*283b0*/  R2UR UR10, R15 ;  /* 0x000000000f0a72ca */ /* 0x000fde00000e0000 */
.L_x_1883:
        /* <DEDUP_REMOVED lines=16> */
.L_x_1884:
        /* <DEDUP_REMOVED lines=13> */
.L_x_2091:
[----:B------:R-:W-:Y:S05]  /*28590*/  BSYNC B2 ;  /* 0x0000000000027941 */ /* 0x000fea0003800000 */
.L_x_1885:
        /* <DEDUP_REMOVED lines=9> */
.L_x_1888:
[----:B------:R-:W-:Y:S05]  /*28630*/  BSYNC B2 ;  /* 0x0000000000027941 */ /* 0x000fea0003800000 */
.L_x_1887:
        /* <DEDUP_REMOVED lines=8> */
.L_x_1889:
        /* <DEDUP_REMOVED lines=16> */
.L_x_1890:
        /* <DEDUP_REMOVED lines=15> */
.L_x_1891:
        /* <DEDUP_REMOVED lines=15> */
.L_x_1892:
        /* <DEDUP_REMOVED lines=10> */
.L_x_1876:
[----:B------:R-:W-:Y:S05]  /*28a40*/  BSYNC B1 ;  /* 0x0000000000017941 */ /* 0x000fea0003800000 */
.L_x_1875:
[----:B-1----:R-:W2:Y:S04]  /*28a50*/  LDL.LU R3, [R1+0x1c] ;  /* 0x00001c0001037983 */ /* 0x002ea80000300800 */
        /* <DEDUP_REMOVED lines=11> */
.L_x_1851:
[----:B------:R-:W-:Y:S05]  /*28b10*/  BSYNC B0 ;  /* 0x0000000000007941 */ /* 0x000fea0003800000 */
.L_x_1850:
[----:B------:R-:W3:Y:S01]  /*28b20*/  LDL R7, [R1+0x34] ;  /* 0x0000340001077983 */ /* 0x000ee20000100800 */
[----:B------:R-:W4:Y:S01]  /*28b30*/  LDC R0, c[0x0][0x448] ;  /* 0x00011200ff007b82 */ /* 0x000f220000000800 */
[----:B------:R-:W-:Y:S07]  /*28b40*/  @!P5 WARPSYNC.ALL ;  /* 0x000000000000d948 */ /* 0x000fee0003800000 */
[----:B------:R-:W-:Y:S01]  /*28b50*/  @!P5 BAR.SYNC.DEFER_BLOCKING 0xc, 0x180 ;  /* 0x030600000000db1d */ /* 0x000fe20000010000 */
[----:B----4-:R-:W-:-:S13]  /*28b60*/  ISETP.NE.AND P0, PT, R0, 0x1, PT ;  /* 0x000000010000780c */ /* 0x010fda0003f05270 */
[----:B------:R-:W4:Y:S08]  /*28b70*/  @P0 LDC R0, c[0x0][0x44c] ;  /* 0x00011300ff000b82 */ /* 0x000f300000000800 */
[----:B-12---:R-:W1:Y:S01]  /*28b80*/  @P0 LDC R3, c[0x0][0x450] ;  /* 0x00011400ff030b82 */ /* 0x006e620000000800 */
[----:B---3--:R-:W-:-:S04]  /*28b90*/  VIADD R2, R7, 0x7f ;  /* 0x0000007f07027836 */ /* 0x008fc80000000000 */
[----:B----4-:R-:W-:-:S05]  /*28ba0*/  @P0 IMAD.HI.U32 R0, R2, R0, RZ ;  /* 0x0000000002000227 */ /* 0x010fca00078e00ff */
[----:B-1----:R-:W-:-:S05]  /*28bb0*/  @P0 SHF.R.U32.HI R2, RZ, R3, R0 ;  /* 0x00000003ff020219 */ /* 0x002fca0000011600 */
[----:B------:R-:W-:Y:S02]  /*28bc0*/  IMAD.IADD R0, R21, 0x1, R2 ;  /* 0x0000000115007824 */ /* 0x000fe400078e0202 */
[----:B------:R-:W1:Y:S02]  /*28bd0*/  LDC.64 R2, c[0x0][0x9e0] ;  /* 0x00027800ff027b82 */ /* 0x000e640000000a00 */
[----:B-1----:R-:W-:Y:S01]  /*28be0*/  ISETP.GE.AND P1, PT, R3, 0x1, PT ;  /* 0x000000010300780c */ /* 0x002fe20003f26270 */
[----:B------:R-:W-:-:S12]  /*28bf0*/  IMAD.IADD R2, R0, 0x1, R2 ;  /* 0x0000000100027824 */ /* 0x000fd800078e0202 */
[----:B------:R-:W-:Y:S05]  /*28c00*/  @!P1 BRA `(.L_x_1894) ;  /* 0x0000000000489947 */ /* 0x000fea0003800000 */
        /* <DEDUP_REMOVED lines=11> */
.L_x_1896:
[----:B------:R-:W-:-:S13]  /*28cc0*/  ISETP.NE.AND P2, PT, R3, 0x1, PT ;  /* 0x000000010300780c */ /* 0x000fda0003f45270 */
[----:B------:R-:W1:Y:S02]  /*28cd0*/  @P2 LDC.64 R4, c[0x0][0x9e8] ;  /* 0x00027a00ff042b82 */ /* 0x000e640000000a00 */
[----:B-1----:R-:W-:-:S05]  /*28ce0*/  @P2 IMAD.HI.U32 R4, R6, R4, RZ ;  /* 0x0000000406042227 */ /* 0x002fca00078e00ff */
[----:B------:R-:W-:-:S07]  /*28cf0*/  @P2 SHF.R.U32.HI R6, RZ, R5, R4 ;  /* 0x00000005ff062219 */ /* 0x000fce0000011604 */
.L_x_1897:
[----:B------:R-:W-:Y:S05]  /*28d00*/  BSYNC B0 ;  /* 0x0000000000007941 */ /* 0x000fea0003800000 */
.L_x_1895:
[----:B------:R-:W-:-:S05]  /*28d10*/  IMAD R6, R6, R3, R3 ;  /* 0x0000000306067224 */ /* 0x000fca00078e0203 */
[----:B------:R-:W-:-:S07]  /*28d20*/  VIMNMX R2, R2, R6, PT ;  /* 0x0000000602027248 */ /* 0x000fce0003fe0100 */
.L_x_1894:
[----:B------:R-:W2:Y:S01]  /*28d30*/  LDL R6, [R1+0x5c] ;  /* 0x00005c0001067983 */ /* 0x000ea20000100800 */
[----:B------:R-:W1:Y:S01]  /*28d40*/  @P0 LDC R4, c[0x0][0x44c] ;  /* 0x00011300ff040b82 */ /* 0x000e620000000800 */
[----:B------:R-:W-:Y:S01]  /*28d50*/  IMAD.MOV.U32 R0, RZ, RZ, R7 ;  /* 0x000000ffff007224 */ /* 0x000fe200078e0007 */
[----:B------:R-:W-:-:S06]  /*28d60*/  ULDC UR4, c[0x0][0x9dc] ;  /* 0x0002770000047ab9 */ /* 0x000fcc0000000800 */
[----:B------:R-:W3:Y:S01]  /*28d70*/  @P0 LDC R5, c[0x0][0x450] ;  /* 0x00011400ff050b82 */ /* 0x000ee20000000800 */
[----:B-1----:R-:W-:-:S05]  /*28d80*/  @P0 IMAD.HI.U32 R4, R7, R4, RZ ;  /* 0x0000000407040227 */ /* 0x002fca00078e00ff */
[----:B---3--:R-:W-:Y:S01]  /*28d90*/  @P0 SHF.R.U32.HI R0, RZ, R5, R4 ;  /* 0x00000005ff000219 */ /* 0x008fe20000011604 */
[----:B------:R-:W-:-:S04]  /*28da0*/  VIADD R4, R2, 0x3f ;  /* 0x0000003f02047836 */ /* 0x000fc80000000000 */
[----:B------:R-:W-:Y:S01]  /*28db0*/  IMAD.IADD R2, R20, 0x1, R0 ;  /* 0x0000000114027824 */ /* 0x000fe200078e0200 */
[----:B------:R-:W-:-:S04]  /*28dc0*/  SHF.R.S32.HI R0, RZ, 0x1f, R4 ;  /* 0x0000001fff007819 */ /* 0x000fc80000011404 */
[----:B------:R-:W-:-:S04]  /*28dd0*/  LEA.HI R0, R0, R4, RZ, 0x6 ;  /* 0x0000000400007211 */ /* 0x000fc800078f30ff */
[----:B------:R-:W-:Y:S01]  /*28de0*/  SHF.R.S32.HI R7, RZ, 0x6, R0 ;  /* 0x00000006ff077819 */ /* 0x000fe20000011400 */
[----:B------:R-:W-:-:S04]  /*28df0*/  VIADD R0, R2, -UR4 ;  /* 0x8000000402007c36 */ /* 0x000fc80008000000 */
[----:B------:R1:W-:Y:S01]  /*28e00*/  STL [R1+0x60], R7 ;  /* 0x0000600701007387 */ /* 0x0003e20000100800 */
[----:B--2---:R-:W-:Y:S01]  /*28e10*/  VIMNMX R6, R6, R7, PT ;  /* 0x0000000706067248 */ /* 0x004fe20003fe0100 */
[----:B-1----:R-:W-:Y:S06]  /*28e20*/  @!P1 BRA `(.L_x_1898) ;  /* 0x0000000000449947 */ /* 0x002fec0003800000 */
        /* <DEDUP_REMOVED lines=10> */
.L_x_1900:
[----:B------:R-:W-:-:S13]  /*28ed0*/  ISETP.NE.AND P0, PT, R3, 0x1, PT ;  /* 0x000000010300780c */ /* 0x000fda0003f05270 */
[----:B------:R-:W1:Y:S02]  /*28ee0*/  @P0 LDC.64 R4, c[0x0][0x9e8] ;  /* 0x00027a00ff040b82 */ /* 0x000e640000000a00 */
[----:B-1----:R-:W-:-:S05]  /*28ef0*/  @P0 IMAD.HI.U32 R4, R2, R4, RZ ;  /* 0x0000000402040227 */ /* 0x002fca00078e00ff */
[----:B------:R-:W-:-:S07]  /*28f00*/  @P0 SHF.R.U32.HI R2, RZ, R5, R4 ;  /* 0x00000005ff020219 */ /* 0x000fce0000011604 */
.L_x_1901:
[----:B------:R-:W-:Y:S05]  /*28f10*/  BSYNC B0 ;  /* 0x0000000000007941 */ /* 0x000fea0003800000 */
.L_x_1899:
[----:B------:R-:W-:-:S05]  /*28f20*/  IMAD R2, R2, R3, RZ ;  /* 0x0000000302027224 */ /* 0x000fca00078e02ff */
[----:B------:R-:W-:-:S07]  /*28f30*/  VIMNMX R0, R0, R2, !PT ;  /* 0x0000000200007248 */ /* 0x000fce0007fe0100 */
.L_x_1898:
[----:B------:R-:W-:Y:S01]  /*28f40*/  SHF.R.S32.HI R2, RZ, 0x1f, R0 ;  /* 0x0000001fff027819 */ /* 0x000fe20000011400 */
[----:B------:R-:W-:Y:S01]  /*28f50*/  BSSY B0, `(.L_x_1902) ;  /* 0x0000026000007945 */ /* 0x000fe20003800000 */
[----:B------:R-:W-:Y:S02]  /*28f60*/  ISETP.NE.AND P1, PT, R17, RZ, PT ;  /* 0x000000ff1100720c */ /* 0x000fe40003f25270 */
[----:B------:R-:W-:-:S04]  /*28f70*/  LEA.HI R2, R2, R0, RZ, 0x6 ;  /* 0x0000000002027211 */ /* 0x000fc800078f30ff */
[----:B------:R-:W-:-:S04]  /*28f80*/  SHF.R.S32.HI R2, RZ, 0x6, R2 ;  /* 0x00000006ff027819 */ /* 0x000fc80000011402 */
[----:B------:R-:W-:-:S03]  /*28f90*/  VIMNMX R8, RZ, R2, !PT ;  /* 0x00000002ff087248 */ /* 0x000fc60007fe0100 */
[----:B------:R-:W1:Y:S01]  /*28fa0*/  @!P1 LDC R17, c[0x0][0x9f0] ;  /* 0x00027c00ff119b82 */ /* 0x000e620000000800 */
[----:B------:R-:W-:Y:S01]  /*28fb0*/  ISETP.GT.AND P0, PT, R6, R8, PT ;  /* 0x000000080600720c */ /* 0x000fe20003f04270 */
[----:B------:R2:W-:Y:S04]  /*28fc0*/  STL [R1+0x38], R8 ;  /* 0x0000380801007387 */ /* 0x0005e80000100800 */
[----:B------:R2:W-:Y:S08]  /*28fd0*/  STL [R1+0x40], RZ ;  /* 0x000040ff01007387 */ /* 0x0005f00000100800 */
[----:B--2---:R-:W-:Y:S05]  /*28fe0*/  @!P0 BRA `(.L_x_1903) ;  /* 0x0000000000708947 */ /* 0x004fea0003800000 */
[----:B-1----:R-:W-:-:S04]  /*28ff0*/  IABS R0, R17 ;  /* 0x0000001100007213 */ /* 0x002fc80000000000 */
[----:B------:R-:W1:Y:S08]  /*29000*/  I2F.RP R2, R0 ;  /* 0x0000000000027306 */ /* 0x000e700000209400 */
[----:B-1----:R-:W1:Y:S02]  /*29010*/  MUFU.RCP R2, R2 ;  /* 0x0000000200027308 */ /* 0x002e640000001000 */
[----:B-1----:R-:W-:-:S06]  /*29020*/  VIADD R2, R2, 0xffffffe ;  /* 0x0ffffffe02027836 */ /* 0x002fcc0000000000 */
[----:B------:R-:W1:Y:S02]  /*29030*/  F2I.FTZ.U32.TRUNC.NTZ R3, R2 ;  /* 0x0000000200037305 */ /* 0x000e64000021f000 */
[----:B-1----:R-:W-:-:S04]  /*29040*/  IMAD.MOV R2, RZ, RZ, -R3 ;  /* 0x000000ffff027224 */ /* 0x002fc800078e0a03 */
[----:B------:R-:W-:Y:S02]  /*29050*/  IMAD R4, R2, R0, RZ ;  /* 0x0000000002047224 */ /* 0x000fe400078e02ff */
[----:B------:R-:W-:-:S04]  /*29060*/  IMAD.MOV.U32 R2, RZ, RZ, RZ ;  /* 0x000000ffff027224 */ /* 0x000fc800078e00ff */
[----:B------:R-:W-:Y:S01]  /*29070*/  IMAD.HI.U32 R7, R3, R4, R2 ;  /* 0x0000000403077227 */ /* 0x000fe200078e0002 */
[----:B------:R-:W-:Y:S02]  /*29080*/  IADD3 R4, R17, -0x1, R6 ;  /* 0xffffffff11047810 */ /* 0x000fe40007ffe006 */
[----:B------:R-:W-:-:S03]  /*29090*/  IABS R2, R17 ;  /* 0x0000001100027213 */ /* 0x000fc60000000000 */
[----:B------:R-:W-:Y:S02]  /*290a0*/  IMAD.IADD R4, R4, 0x1, -R8 ;  /* 0x0000000104047824 */ /* 0x000fe400078e0a08 */
[----:B------:R-:W-:-:S03]  /*290b0*/  IMAD.MOV R2, RZ, RZ, -R2 ;  /* 0x000000ffff027224 */ /* 0x000fc600078e0a02 */
[----:B------:R-:W-:Y:S01]  /*290c0*/  IABS R3, R4 ;  /* 0x0000000400037213 */ /* 0x000fe20000000000 */
[----:B------:R-:W-:Y:S01]  /*290d0*/  IMAD.MOV.U32 R5, RZ, RZ, R2 ;  /* 0x000000ffff057224 */ /* 0x000fe200078e0002 */
        /* <DEDUP_REMOVED lines=13> */
.L_x_1903:
[----:B------:R-:W-:Y:S05]  /*291b0*/  BSYNC B0 ;  /* 0x0000000000007941 */ /* 0x000fea0003800000 */
.L_x_1902:
[----:B------:R-:W3:Y:S04]  /*291c0*/  LDL R0, [R1+0x40] ;  /* 0x0000400001007983 */ /* 0x000ee80000100800 */
[----:B--2---:R-:W3:Y:S01]  /*291d0*/  LDL R2, [R1+0x50] ;  /* 0x0000500001027983 */ /* 0x004ee20000100800 */
[----:B------:R-:W-:Y:S01]  /*291e0*/  BSSY B7, `(.L_x_1904) ;  /* 0x00004d5000077945 */ /* 0x000fe20003800000 */
[----:B---3--:R-:W-:-:S05]  /*291f0*/  IMAD R2, R2, R0, R8 ;  /* 0x0000000002027224 */ /* 0x008fca00078e0208 */
[----:B------:R-:W-:Y:S01]  /*29200*/  VIADDMNMX R0, R2, R0, R6, PT ;  /* 0x0000000002007246 */ /* 0x000fe20003800106 */
[----:B------:R2:W-:Y:S03]  /*29210*/  STL [R1+0x30], R2 ;  /* 0x0000300201007387 */ /* 0x0005e60000100800 */
[----:B------:R-:W-:Y:S01]  /*29220*/  ISETP.GT.AND P0, PT, R0, R2, PT ;  /* 0x000000020000720c */ /* 0x000fe20003f04270 */
[----:B------:R2:W-:-:S12]  /*29230*/  STL [R1+0x44], R0 ;  /* 0x0000440001007387 */ /* 0x0005d80000100800 */
[----:B--2---:R-:W-:Y:S05]  /*29240*/  @P0 BRA `(.L_x_1905) ;  /* 0x00000000004c0947 */ /* 0x004fea0003800000 */
[----:B------:R-:W2:Y:S02]  /*29250*/  S2R R0, SR_TID.X ;  /* 0x0000000000007919 */ /* 0x000ea40000002100 */
[----:B--2---:R-:W-:-:S04]  /*29260*/  LOP3.LUT R0, R0, 0x7f, RZ, 0xc0, !PT ;  /* 0x0000007f00007812 */ /* 0x004fc800078ec0ff */
[----:B------:R-:W-:-:S13]  /*29270*/  ISETP.NE.AND P1, PT, R0, RZ, PT ;  /* 0x000000ff0000720c */ /* 0x000fda0003f25270 */
[----:B------:R-:W-:Y:S05]  /*29280*/  @P1 BRA `(.L_x_1906) ;  /* 0x0000004c00281947 */ /* 0x000fea0003800000 */
[----:B------:R-:W2:Y:S01]  /*29290*/  S2R R3, SR_LANEID ;  /* 0x0000000000037919 */ /* 0x000ea20000000000 */
[----:B------:R-:W-:Y:S01]  /*292a0*/  VOTEU.ANY UR4, UPT, PT ;  /* 0x0000000000047886 */ /* 0x000fe200038e0100 */
[----:B------:R-:W3:Y:S01]  /*292b0*/  LDC.64 R4, c[0x0][0xc60] ;  /* 0x00031800ff047b82 */ /* 0x000ee20000000a00 */
[----:B------:R-:W2:Y:S01]  /*292c0*/  FLO.U32 R0, UR4 ;  /* 0x0000000400007d00 */ /* 0x000ea200080e0000 */
[----:B------:R-:W-:-:S07]  /*292d0*/  ULDC.64 UR6, c[0x0][0x208] ;  /* 0x0000820000067ab9 */ /* 0x000fce0000000a00 */
[----:B------:R-:W3:Y:S01]  /*292e0*/  POPC R2, UR4 ;  /* 0x0000000400027d09 */ /* 0x000ee20008000000 */
[----:B--2---:R-:W-:-:S13]  /*292f0*/  ISETP.EQ.U32.AND P0, PT, R0, R3, PT ;  /* 0x000000030000720c */ /* 0x004fda0003f02070 */
[----:B---3--:R-:W2:Y:S01]  /*29300*/  @P0 ATOMG.E.ADD.STRONG.GPU PT, R5, desc[UR6][R4.64], R2 ;  /* 0x00000002040509a8 */ /* 0x008ea200081ee1c6 */
[----:B------:R-:W3:Y:S02]  /*29310*/  S2R R3, SR_LTMASK ;  /* 0x0000000000037919 */ /* 0x000ee40000003900 */
[----:B---3--:R-:W-:-:S06]  /*29320*/  LOP3.LUT R3, R3, UR4, RZ, 0xc0, !PT ;  /* 0x0000000403037c12 */ /* 0x008fcc000f8ec0ff */
[----:B------:R-:W3:Y:S01]  /*29330*/  POPC R3, R3 ;  /* 0x0000000300037309 */ /* 0x000ee20000000000 */
[----:B--2---:R-:W3:Y:S02]  /*29340*/  SHFL.IDX PT, R0, R5, R0, 0x1f ;  /* 0x00001f0005007589 */ /* 0x004ee400000e0000 */
[----:B---3--:R-:W-:-:S05]  /*29350*/  IADD3 R0, R0, UR39, R3 ;  /* 0x0000002700007c10 */ /* 0x008fca000fffe003 */
[----:B------:R3:W-:Y:S01]  /*29360*/  STL [R1], R0 ;  /* 0x0000000001007387 */ /* 0x0007e20000100800 */
[----:B------:R-:W-:Y:S05]  /*29370*/  BRA `(.L_x_1906) ;  /* 0x0000004800ec7947 */ /* 0x000fea0003800000 */
.L_x_1905:
        /* <DEDUP_REMOVED lines=19> */
[----:B012---:R-:W-:Y:S05]  /*294b0*/  CALL.ABS.NOINC R2 ;  /* 0x0000000002007343 */ /* 0x007fea0003c00000 */
.L_x_1908:
[----:B------:R-:W-:Y:S05]  /*294c0*/  BSYNC B6 ;  /* 0x0000000000067941 */ /* 0x000fea0003800000 */
.L_x_1907:
[----:B------:R-:W-:Y:S01]  /*294d0*/  VIADD R0, R18, 0x400 ;  /* 0x0000040012007836 */ /* 0x000fe20000000000 */
[----:B------:R-:W-:Y:S04]  /*294e0*/  BSSY B6, `(.L_x_1909) ;  /* 0x0000022000067945 */ /* 0x000fe80003800000 */
[----:B------:R-:W-:-:S13]  /*294f0*/  LOP3.LUT P0, RZ, R0, 0x3ff, RZ, 0xc0, !PT ;  /* 0x000003ff00ff7812 */ /* 0x000fda000780c0ff */
[----:B------:R-:W-:Y:S05]  /*29500*/  @!P0 BRA `(.L_x_1910) ;  /* 0x00000000007c8947 */ /* 0x000fea0003800000 */
[----:B-1----:R-:W-:Y:S01]  /*29510*/  MOV R17, 0x0 ;  /* 0x0000000000117802 */ /* 0x002fe20000000f00 */
[----:B------:R-:W-:Y:S01]  /*29520*/  ULDC.64 UR6, c[0x4][0x1b8] ;  /* 0x01006e0000067ab9 */ /* 0x000fe20000000a00 */
[----:B------:R-:W-:Y:S01]  /*29530*/  ULDC.64 UR8, c[0x4][0x1c0] ;  /* 0x0100700000087ab9 */ /* 0x000fe20000000a00 */
[----:B------:R-:W-:Y:S01]  /*29540*/  ULDC.64 UR4, c[0x4][0x148] ;  /* 0x0100520000047ab9 */ /* 0x000fe20000000a00 */
[----:B------:R1:W2:Y:S01]  /*29550*/  LDC.64 R2, c[0x4][R17] ;  /* 0x0100000011027b82 */ /* 0x0002a20000000a00 */
        /* <DEDUP_REMOVED lines=8> */
[----:B-1----:R-:W-:-:S07]  /*295e0*/  IMAD.MOV.U32 R13, RZ, RZ, RZ ;  /* 0x000000ffff0d7224 */ /* 0x002fce00078e00ff */
[----:B------:R-:W-:-:S07]  /*295f0*/  LEPC R20, `(.L_x_1911) ;  /* 0x000000001014794e */ /* 0x000fce0000000000 */
[----:B0-2---:R-:W-:Y:S05]  /*29600*/  CALL.ABS.NOINC R2 ;  /* 0x0000000002007343 */ /* 0x005fea0003c00000 */
.L_x_1911:
        /* <DEDUP_REMOVED lines=15> */
.L_x_1910:
[----:B------:R-:W-:Y:S05]  /*29700*/  BSYNC B6 ;  /* 0x0000000000067941 */ /* 0x000fea0003800000 */
.L_x_1909:
[----:B------:R-:W2:Y:S01]  /*29710*/  LDL R0, [R1+0xc] ;  /* 0x00000c0001007983 */ /* 0x000ea20000100800 */
[----:B------:R-:W-:Y:S02]  /*29720*/  ULDC.64 UR4, c[0x0][0x9f8] ;  /* 0x00027e0000047ab9 */ /* 0x000fe40000000a00 */
[----:B------:R-:W-:Y:S01]  /*29730*/  ISETP.NE.U32.AND P0, PT, RZ, UR4, PT ;  /* 0x00000004ff007c0c */ /* 0x000fe2000bf05070 */
[----:B-1----:R-:W3:Y:S01]  /*29740*/  LDL R17, [R1+0x44] ;  /* 0x0000440001117983 */ /* 0x002ee20000100800 */
[----:B------:R-:W-:Y:S02]  /*29750*/  ULDC.64 UR6, c[0x0][0x208] ;  /* 0x0000820000067ab9 */ /* 0x000fe40000000a00 */
[----:B------:R-:W-:Y:S01]  /*29760*/  ISETP.NE.AND.EX P0, PT, RZ, UR5, PT, P0 ;  /* 0x00000005ff007c0c */ /* 0x000fe2000bf05300 */
[----:B------:R-:W-:-:S12]  /*29770*/  ULDC.64 UR4, c[0x0][0xa08] ;  /* 0x0002820000047ab9 */ /* 0x000fd80000000a00 */
[----:B------:R-:W1:Y:S01]  /*29780*/  @P0 LDC.64 R2, c[0x0][0x9f8] ;  /* 0x00027e00ff020b82 */ /* 0x000e620000000a00 */
[----:B--2---:R-:W-:Y:S02]  /*29790*/  IMAD.MOV.U32 R7, RZ, RZ, R0 ;  /* 0x000000ffff077224 */ /* 0x004fe400078e0000 */
[----:B-1----:R-:W-:-:S05]  /*297a0*/  @P0 IMAD.WIDE R2, R0, 0x4, R2 ;  /* 0x0000000400020825 */ /* 0x002fca00078e0202 */
[----:B------:R1:W2:Y:S01]  /*297b0*/  @P0 LDG.E R7, desc[UR6][R2.64] ;  /* 0x0000000602070981 */ /* 0x0002a2000c1e1900 */
[----:B---3--:R-:W-:Y:S01]  /*297c0*/  VIADD R0, R17, 0xffffffff ;  /* 0xffffffff11007836 */ /* 0x008fe20000000000 */
[----:B-1----:R-:W1:Y:S02]  /*297d0*/  LDC.64 R2, c[0x0][0x418] ;  /* 0x00010600ff027b82 */ /* 0x002e640000000a00 */
[----:B-1----:R-:W-:Y:S01]  /*297e0*/  LOP3.LUT P0, RZ, R2, UR4, RZ, 0xfc, !PT ;  /* 0x0000000402ff7c12 */ /* 0x002fe2000f80fcff */
[----:B------:R-:W-:-:S03]  /*297f0*/  UMOV UR4, 0xffffffff ;  /* 0xffffffff00047882 */ /* 0x000fc60000000000 */
[----:B------:R-:W-:Y:S02]  /*29800*/  LOP3.LUT P0, RZ, R3, UR5, RZ, 0xfc, P0 ;  /* 0x0000000503ff7c12 */ /* 0x000fe4000800fcff */
[----:B--2---:R-:W-:Y:S01]  /*29810*/  SHF.R.S32.HI R8, RZ, 0x1f, R7 ;  /* 0x0000001fff087819 */ /* 0x004fe20000011407 */
[----:B------:R1:W-:Y:S01]  /*29820*/  STL [R1+0x8], R7 ;  /* 0x0000080701007387 */ /* 0x0003e20000100800 */
[----:B------:R-:W-:-:S03]  /*29830*/  SEL R17, R7, RZ, !P0 ;  /* 0x000000ff07117207 */ /* 0x000fc60004000000 */
[----:B------:R1:W-:Y:S01]  /*29840*/  STL [R1+0x24], R8 ;  /* 0x0000240801007387 */ /* 0x0003e20000100800 */
[----:B------:R-:W-:Y:S05]  /*29850*/  BRA.DIV UR4, `(.L_x_1912) ;  /* 0x0000007204987947 */ /* 0x000fea000b800000 */
[----:B------:R-:W2:Y:S02]  /*29860*/  S2R R4, SR_TID.X ;  /* 0x0000000000047919 */ /* 0x000ea40000002100 */
[----:B--2---:R-:W-:-:S04]  /*29870*/  SHF.R.U32.HI R4, RZ, 0x5, R4 ;  /* 0x00000005ff047819 */ /* 0x004fc80000011604 */
[----:B------:R-:W-:-:S05]  /*29880*/  LOP3.LUT R4, R4, 0x3, RZ, 0xc0, !PT ;  /* 0x0000000304047812 */ /* 0x000fca00078ec0ff */
[----:B------:R2:W3:Y:S02]  /*29890*/  SHFL.IDX PT, R14, R4, RZ, 0x1f ;  /* 0x00001fff040e7589 */ /* 0x0004e400000e0000 */
.L_x_2094:
[----:B------:R4:W-:Y:S01]  /*298a0*/  STL [R1+0x4], R0 ;  /* 0x0000040001007387 */ /* 0x0009e20000100800 */
[----:B---3--:R-:W-:Y:S02]  /*298b0*/  ISETP.NE.AND P0, PT, R14, RZ, PT ;  /* 0x000000ff0e00720c */ /* 0x008fe40003f05270 */
[----:B------:R-:W-:Y:S02]  /*298c0*/  PLOP3.LUT P1, PT, PT, PT, PT, 0x8, 0x0 ;  /* 0x000000000000781c */ /* 0x000fe40003f2e170 */
[----:B------:R-:W-:-:S11]  /*298d0*/  LOP3.LUT R19, R19, 0xfffffffb, RZ, 0xc0, !PT ;  /* 0xfffffffb13137812 */ /* 0x000fd600078ec0ff */
[----:B------:R-:W-:Y:S01]  /*298e0*/  @P1 LOP3.LUT R19, R19, 0x4, RZ, 0xfc, !PT ;  /* 0x0000000413131812 */ /* 0x000fe200078efcff */
[----:B----4-:R-:W-:Y:S06]  /*298f0*/  @P0 BRA `(.L_x_1913) ;  /* 0x0000000400440947 */ /* 0x010fec0003800000 */
[----:B------:R-:W-:-:S03]  /*29900*/  UMOV UR4, 0xffffffff ;  /* 0xffffffff00047882 */ /* 0x000fc60000000000 */
[----:B------:R-:W-:Y:S05]  /*29910*/  BRA.DIV UR4, `(.L_x_1914) ;  /* 0x00000072049c7947 */ /* 0x000fea000b800000 */
[----:B------:R-:W-:-:S13]  /*29920*/  ELECT P6, URZ, PT ;  /* 0x00000000003f782f */ /* 0x000fda00038c0000 */
.L_x_2097:
        /* <DEDUP_REMOVED lines=8> */
[----:B------:R-:W-:Y:S01]  /*299b0*/  IMAD.MOV.U32 R0, RZ, RZ, R9 ;  /* 0x000000ffff007224 */ /* 0x000fe200078e0009 */
[----:B---3--:R-:W-:-:S13]  /*299c0*/  ISETP.NE.AND P0, PT, R6, 0x1, PT ;  /* 0x000000010600780c */ /* 0x008fda0003f05270 */
[----:B--2---:R-:W2:Y:S02]  /*299d0*/  @P0 LDC.64 R4, c[0x0][0x440] ;  /* 0x00011000ff040b82 */ /* 0x004ea40000000a00 */
        /* <DEDUP_REMOVED lines=14> */
.L_x_1915:
[----:B------:R-:W4:Y:S04]  /*29ac0*/  LDL R0, [R1+0x10] ;  /* 0x0000100001007983 */ /* 0x000f280000100800 */
[----:B---3--:R-:W3:Y:S01]  /*29ad0*/  LDL R2, [R1+0x14] ;  /* 0x0000140001027983 */ /* 0x008ee20000100800 */
[----:B----4-:R-:W-:Y:S01]  /*29ae0*/  IMAD R0, R0, 0x8, R18 ;  /* 0x0000000800007824 */ /* 0x010fe200078e0212 */
[----:B---3--:R-:W-:-:S04]  /*29af0*/  SHF.L.U32 R2, R2, 0x1f, RZ ;  /* 0x0000001f02027819 */ /* 0x008fc800000006ff */
[----:B------:R-:W3:Y:S02]  /*29b00*/  SYNCS.PHASECHK.TRANS64.TRYWAIT P0, [R0+URZ+0x30840], R2 ;  /* 0x03084002000075a7 */ /* 0x000ee4000800017f */
[----:B---3--:R-:W-:Y:S05]  /*29b10*/  @!P0 BRA `(.L_x_1916) ;  /* 0x00000070003c8947 */ /* 0x008fea0003800000 */
.L_x_2098:
[----:B------:R-:W4:Y:S02]  /*29b20*/  S2R R3, SR_TID.X ;  /* 0x0000000000037919 */ /* 0x000f240000002100 */
[----:B----4-:R-:W-:-:S04]  /*29b30*/  LOP3.LUT R3, R3, 0x7f, RZ, 0xc0, !PT ;  /* 0x0000007f03037812 */ /* 0x010fc800078ec0ff */
[----:B------:R-:W-:-:S13]  /*29b40*/  ISETP.NE.AND P0, PT, R3, RZ, PT ;  /* 0x000000ff0300720c */ /* 0x000fda0003f05270 */
[----:B------:R-:W-:Y:S05]  /*29b50*/  @P0 BRA `(.L_x_1917) ;  /* 0x0000000000140947 */ /* 0x000fea0003800000 */
[----:B------:R-:W-:Y:S01]  /*29b60*/  LOP3.LUT P1, RZ, R19, 0x1, RZ, 0xc0, !PT ;  /* 0x0000000113ff7812 */ /* 0x000fe2000782c0ff */
[----:B---3--:R-:W-:-:S04]  /*29b70*/  IMAD.MOV.U32 R2, RZ, RZ, 0x8000 ;  /* 0x00008000ff027424 */ /* 0x008fc800078e00ff */
[----:B------:R4:W-:Y:S08]  /*29b80*/  SYNCS.ARRIVE.TRANS64 RZ, [R0+URZ+0x30830], R2 ;  /* 0x0308300200ff79a7 */ /* 0x0009f0000800003f */
[----:B------:R-:W-:Y:S05]  /*29b90*/  @!P1 BRA `(.L_x_1917) ;  /* 0x0000000000049947 */ /* 0x000fea0003800000 */
[----:B------:R-:W-:Y:S01]  /*29ba0*/  BPT.TRAP 0x1 ;  /* 0x000000040000795c */ /* 0x000fe20000300000 */
.L_x_1917:
[----:B------:R-:W3:Y:S04]  /*29bb0*/  LDL R3, [R1+0x10] ;  /* 0x0000100001037983 */ /* 0x000ee80000100800 */
[----:B--2---:R-:W2:Y:S04]  /*29bc0*/  LDL R4, [R1+0x4] ;  /* 0x0000040001047983 */ /* 0x004ea80000100800 */
[----:B---34-:R-:W3:Y:S01]  /*29bd0*/  LDL R2, [R1+0x18] ;  /* 0x0000180001027983 */ /* 0x018ee20000100800 */
[----:B------:R-:W-:Y:S01]  /*29be0*/  R2UR UR9, R0 ;  /* 0x00000000000972ca */ /* 0x000fe200000e0000 */
[----:B------:R-:W-:Y:S01]  /*29bf0*/  UIADD3 UR4, UP0, UR36, 0x370, URZ ;  /* 0x0000037024047890 */ /* 0x000fe2000ff1e03f */
[----:B------:R-:W-:-:S02]  /*29c00*/  R2UR UR12, R16 ;  /* 0x00000000100c72ca */ /* 0x000fc400000e0000 */
[----:B-----5:R-:W-:Y:S01]  /*29c10*/  R2UR UR13, R17 ;  /* 0x00000000110d72ca */ /* 0x020fe200000e0000 */
[----:B------:R-:W-:Y:S01]  /*29c20*/  UMOV UR10, URZ ;  /* 0x0000003f000a7c82 */ /* 0x000fe20008000000 */
[----:B------:R-:W-:-:S07]  /*29c30*/  UMOV UR6, 0x0 ;  /* 0x0000000000067882 */ /* 0x000fce0000000000 */
[----:B------:R-:W-:Y:S01]  /*29c40*/  UIADD3 UR9, UR9, 0x30830, URZ ;  /* 0x0003083009097890 */ /* 0x000fe2000fffe03f */
[----:B------:R-:W-:Y:S01]  /*29c50*/  UMOV UR7, 0x14f00000 ;  /* 0x14f0000000077882 */ /* 0x000fe20000000000 */
[----:B------:R-:W-:Y:S01]  /*29c60*/  UMOV UR17, 0x40 ;  /* 0x0000004000117882 */ /* 0x000fe20000000000 */
[----:B------:R-:W-:Y:S02]  /*29c70*/  PLOP3.LUT P0, PT, PT, PT, PT, 0x80, 0x0 ;  /* 0x000000000000781c */ /* 0x000fe40003f0f070 */
[----:B------:R-:W-:-:S11]  /*29c80*/  LOP3.LUT R19, R19, 0xfffffffb, RZ, 0xc0, !PT ;  /* 0xfffffffb13137812 */ /* 0x000fd600078ec0ff */
[----:B------:R-:W-:Y:S01]  /*29c90*/  @P0 LOP3.LUT R19, R19, 0x4, RZ, 0xfc, !PT ;  /* 0x0000000413130812 */ /* 0x000fe200078efcff */
[----:B------:R-:W-:Y:S01]  /*29ca0*/  IMAD R0, R3, 0x8000, R18 ;  /* 0x0000800003007824 */ /* 0x000fe200078e0212 */
[----:B--2---:R-:W-:-:S04]  /*29cb0*/  R2UR UR11, R4 ;  /* 0x00000000040b72ca */ /* 0x004fc800000e0000 */
[----:B------:R-:W-:Y:S02]  /*29cc0*/  R2UR UR14, R0 ;  /* 0x00000000000e72ca */ /* 0x000fe400000e0000 */
[----:B---3--:R-:W-:-:S11]  /*29cd0*/  R2UR UR5, R2 ;  /* 0x00000000020572ca */ /* 0x008fd600000e0000 */
[----:B------:R-:W-:Y:S02]  /*29ce0*/  UIADD3 UR8, UR14, 0x20400, URZ ;  /* 0x000204000e087890 */ /* 0x000fe4000fffe03f */
[----:B------:R-:W-:Y:S02]  /*29cf0*/  ULEA UR11, UR11, UR5, 0x6 ;  /* 0x000000050b0b7291 */ /* 0x000fe4000f8e303f */
[----:B------:R-:W-:Y:S02]  /*29d00*/  UIADD3.X UR5, URZ, UR37, URZ, UP0, !UPT ;  /* 0x000000253f057290 */ /* 0x000fe400087fe43f */
[----:B------:R-:W-:Y:S02]  /*29d10*/  UIADD3 UR15, UR14, 0x22400, URZ ;  /* 0x000224000e0f7890 */ /* 0x000fe4000fffe03f */
[----:B------:R-:W-:Y:S02]  /*29d20*/  UIADD3 UR16, UR14, 0x24400, URZ ;  /* 0x000244000e107890 */ /* 0x000fe4000fffe03f */
[----:B------:R-:W-:-:S03]  /*29d30*/  UIADD3 UR14, UR14, 0x26400, URZ ;  /* 0x000264000e0e7890 */ /* 0x000fc6000fffe03f */
[----:B------:R2:W-:Y:S02]  /*29d40*/  UTMALDG.4D [UR8], [UR4], desc[UR6] ;  /* 0x00000608040075b4 */ /* 0x0005e40008019000 */
[----:B--2---:R-:W-:Y:S01]  /*29d50*/  UMOV UR8, UR15 ;  /* 0x0000000f00087c82 */ /* 0x004fe20008000000 */
[----:B------:R-:W-:Y:S01]  /*29d60*/  UMOV UR10, UR17 ;  /* 0x00000011000a7c82 */ /* 0x000fe20008000000 */
[----:B------:R-:W-:Y:S01]  /*29d70*/  UMOV UR15, 0x80 ;  /* 0x00000080000f7882 */ /* 0x000fe20000000000 */
        /* <DEDUP_REMOVED lines=8> */
[----:B---3--:R-:W-:Y:S01]  /*29e00*/  NOP ;  /* 0x0000000000007918 */ /* 0x008fe20000000000 */
.L_x_1913:
[----:B------:R-:W3:Y:S01]  /*29e10*/  LDL.LU R3, [R1+0x48] ;  /* 0x0000480001037983 */ /* 0x000ee20000300800 */
[----:B------:R-:W-:Y:S05]  /*29e20*/  WARPSYNC.ALL ;  /* 0x0000000000007948 */ /* 0x000fea0003800000 */
[----:B------:R-:W-:Y:S01]  /*29e30*/  ULDC.64 UR4, c[0x0][0x298] ;  /* 0x0000a60000047ab9 */ /* 0x000fe20000000a00 */
[----:B------:R-:W-:Y:S01]  /*29e40*/  BSSY B6, `(.L_x_1918) ;  /* 0x000001c000067945 */ /* 0x000fe20003800000 */
[----:B------:R-:W-:Y:S01]  /*29e50*/  BAR.SYNC.DEFER_BLOCKING 0x8, 0x180 ;  /* 0x0206000000007b1d */ /* 0x000fe20000010000 */
[----:B---3--:R-:W-:Y:S01]  /*29e60*/  SHF.R.S32.HI R0, RZ, 0x1f, R3 ;  /* 0x0000001fff007819 */ /* 0x008fe20000011403 */
[----:B--2---:R-:W-:-:S04]  /*29e70*/  IMAD.WIDE.U32 R4, R3, UR4, RZ ;  /* 0x0000000403047c25 */ /* 0x004fc8000f8e00ff */
        /* <DEDUP_REMOVED lines=12> */
[----:B--2---:R-:W-:Y:S02]  /*29f40*/  IMAD.U32 R4, RZ, RZ, UR4 ;  /* 0x00000004ff047e24 */ /* 0x004fe4000f8e00ff */
[----:B------:R-:W2:Y:S01]  /*29f50*/  LDC.64 R2, c[0x4][R2] ;  /* 0x0100000002027b82 */ /* 0x000ea20000000a00 */
[----:B------:R-:W-:Y:S02]  /*29f60*/  IMAD.U32 R5, RZ, RZ, UR5 ;  /* 0x00000005ff057e24 */ /* 0x000fe4000f8e00ff */
[----:B------:R-:W-:Y:S02]  /*29f70*/  IMAD.U32 R6, RZ, RZ, UR6 ;  /* 0x00000006ff067e24 */ /* 0x000fe4000f8e00ff */
[----:B-1----:R-:W-:-:S02]  /*29f80*/  IMAD.U32 R7, RZ, RZ, UR7 ;  /* 0x00000007ff077e24 */ /* 0x002fc4000f8e00ff */
[----:B------:R-:W-:Y:S02]  /*29f90*/  IMAD.U32 R10, RZ, RZ, UR8 ;  /* 0x00000008ff0a7e24 */ /* 0x000fe4000f8e00ff */
[----:B------:R-:W-:Y:S02]  /*29fa0*/  IMAD.U32 R11, RZ, RZ, UR9 ;  /* 0x00000009ff0b7e24 */ /* 0x000fe4000f8e00ff */
[----:B------:R-:W-:Y:S02]  /*29fb0*/  IMAD.MOV.U32 R8, RZ, RZ, 0x70 ;  /* 0x00000070ff087424 */ /* 0x000fe400078e00ff */
[----:B------:R-:W-:Y:S02]  /*29fc0*/  IMAD.MOV.U32 R12, RZ, RZ, 0x1 ;  /* 0x00000001ff0c7424 */ /* 0x000fe400078e00ff */
[----:B------:R-:W-:-:S07]  /*29fd0*/  IMAD.MOV.U32 R13, RZ, RZ, RZ ;  /* 0x000000ffff0d7224 */ /* 0x000fce00078e00ff */
[----:B------:R-:W-:-:S07]  /*29fe0*/  LEPC R20, `(.L_x_1919) ;  /* 0x000000001014794e */ /* 0x000fce0000000000 */
[----:B0-2---:R-:W-:Y:S05]  /*29ff0*/  CALL.ABS.NOINC R2 ;  /* 0x0000000002007343 */ /* 0x005fea0003c00000 */
.L_x_1919:
[----:B------:R-:W-:Y:S05]  /*2a000*/  BSYNC B6 ;  /* 0x0000000000067941 */ /* 0x000fea0003800000 */
.L_x_1918:
[----:B--2---:R-:W2:Y:S01]  /*2a010*/  LDL.LU R0, [R1+0x54] ;  /* 0x0000540001007983 */ /* 0x004ea20000300800 */
[----:B------:R-:W-:Y:S01]  /*2a020*/  ULDC.64 UR6, c[0x0][0xa00] ;  /* 0x0002800000067ab9 */ /* 0x000fe20000000a00 */
[----:B-1----:R-:W1:Y:S01]  /*2a030*/  LDC R7, c[0x0][0x448] ;  /* 0x00011200ff077b82 */ /* 0x002e620000000800 */
[----:B------:R-:W-:Y:S01]  /*2a040*/  ULDC.64 UR4, c[0x0][0x2d8] ;  /* 0x0000b60000047ab9 */ /* 0x000fe20000000a00 */
[----:B------:R-:W2:Y:S04]  /*2a050*/  LDL.LU.64 R2, [R1+0x48] ;  /* 0x0000480001027983 */ /* 0x000ea80000300a00 */
[----:B------:R-:W3:Y:S04]  /*2a060*/  LDL R5, [R1+0xc] ;  /* 0x00000c0001057983 */ /* 0x000ee80000100800 */
[----:B------:R-:W4:Y:S01]  /*2a070*/  LDL R11, [R1+0x34] ;  /* 0x00003400010b7983 */ /* 0x000f220000100800 */
[----:B------:R-:W-:-:S04]  /*2a080*/  ISETP.NE.U32.AND P0, PT, RZ, UR6, PT ;  /* 0x00000006ff007c0c */ /* 0x000fc8000bf05070 */
[----:B------:R-:W-:Y:S01]  /*2a090*/  ISETP.NE.AND.EX P0, PT, RZ, UR7, PT, P0 ;  /* 0x00000007ff007c0c */ /* 0x000fe2000bf05300 */
[----:B------:R-:W5:Y:S02]  /*2a0a0*/  S2R R8, SR_TID.X ;  /* 0x0000000000087919 */ /* 0x000f640000002100 */
[----:B-----5:R-:W-:Y:S01]  /*2a0b0*/  IMAD.SHL.U32 R8, R8, 0x10, RZ ;  /* 0x0000001008087824 */ /* 0x020fe200078e00ff */
[----:B------:R-:W5:Y:S01]  /*2a0c0*/  S2R R9, SR_TID.X ;  /* 0x0000000000097919 */ /* 0x000f620000002100 */
[----:B------:R-:W0:Y:S01]  /*2a0d0*/  S2R R10, SR_TID.X ;  /* 0x00000000000a7919 */ /* 0x000e220000002100 */
[----:B-----5:R-:W-:-:S05]  /*2a0e0*/  IMAD.SHL.U32 R9, R9, 0x8, RZ ;  /* 0x0000000809097824 */ /* 0x020fca00078e00ff */
[----:B------:R-:W-:-:S04]  /*2a0f0*/  LOP3.LUT R9, R9, 0x38, RZ, 0xc0, !PT ;  /* 0x0000003809097812 */ /* 0x000fc800078ec0ff */
[C---:B------:R-:W-:Y:S02]  /*2a100*/  LOP3.LUT R13, R9.reuse, 0x40, RZ, 0xfc, !PT ;  /* 0x00000040090d7812 */ /* 0x040fe400078efcff */
[C---:B------:R-:W-:Y:S02]  /*2a110*/  LOP3.LUT R12, R9.reuse, 0x80, RZ, 0xfc, !PT ;  /* 0x00000080090c7812 */ /* 0x040fe400078efcff */
[----:B------:R-:W-:Y:S02]  /*2a120*/  LOP3.LUT R9, R9, 0xc0, RZ, 0xfc, !PT ;  /* 0x000000c009097812 */ /* 0x000fe400078efcff */
[----:B0-----:R-:W-:-:S04]  /*2a130*/  LOP3.LUT R10, R10, 0x7f, RZ, 0xc0, !PT ;  /* 0x0000007f0a0a7812 */ /* 0x001fc800078ec0ff */
[----:B------:R-:W-:Y:S01]  /*2a140*/  SHF.R.U32.HI R10, RZ, 0x3, R10 ;  /* 0x00000003ff0a7819 */ /* 0x000fe2000001160a */
[----:B--2---:R-:W-:Y:S01]  /*2a150*/  IMAD.MOV.U32 R3, RZ, RZ, R0 ;  /* 0x000000ffff037224 */ /* 0x004fe200078e0000 */
[----:B---3--:R-:W-:-:S04]  /*2a160*/  SHF.R.S32.HI R0, RZ, 0x1f, R5 ;  /* 0x0000001fff007819 */ /* 0x008fc80000011405 */
[----:B------:R-:W-:Y:S02]  /*2a170*/  SEL R4, R0, RZ, !P0 ;  /* 0x000000ff00047207 */ /* 0x000fe40004000000 */
[----:B------:R-:W-:Y:S02]  /*2a180*/  SEL R0, R5, RZ, !P0 ;  /* 0x000000ff05007207 */ /* 0x000fe40004000000 */
[----:B------:R-:W0:Y:S01]  /*2a190*/  S2R R5, SR_TID.X ;  /* 0x0000000000057919 */ /* 0x000e220000002100 */
[----:B-1----:R-:W-:Y:S01]  /*2a1a0*/  ISETP.NE.AND P0, PT, R7, 0x1, PT ;  /* 0x000000010700780c */ /* 0x002fe20003f05270 */
[----:B------:R-:W-:-:S04]  /*2a1b0*/  IMAD.WIDE.U32 R2, R16, UR4, R2 ;  /* 0x0000000410027c25 */ /* 0x000fc8000f8e0002 */
[----:B------:R-:W-:Y:S01]  /*2a1c0*/  IMAD R3, R16, UR5, R3 ;  /* 0x0000000510037c24 */ /* 0x000fe2000f8e0203 */
[----:B------:R-:W-:-:S07]  /*2a1d0*/  ULDC.64 UR4, c[0x0][0x2e0] ;  /* 0x0000b80000047ab9 */ /* 0x000fce0000000a00 */
[----:B------:R-:W1:Y:S01]  /*2a1e0*/  @P0 LDC R6, c[0x0][0x450] ;  /* 0x00011400ff060b82 */ /* 0x000e620000000800 */
[----:B0-----:R-:W-:-:S04]  /*2a1f0*/  LOP3.LUT R5, R5, 0x7f, RZ, 0xc0, !PT ;  /* 0x0000007f05057812 */ /* 0x001fc800078ec0ff */
[----:B------:R-:W-:-:S04]  /*2a200*/  SHF.R.U32.HI R5, RZ, 0x3, R5 ;  /* 0x00000003ff057819 */ /* 0x000fc80000011605 */
[----:B------:R-:W-:Y:S02]  /*2a210*/  LOP3.LUT R8, R5, 0x70, R8, 0xf8, !PT ;  /* 0x0000007005087812 */ /* 0x000fe400078ef808 */
[----:B------:R-:W0:Y:S01]  /*2a220*/  @P0 LDC R5, c[0x0][0x44c] ;  /* 0x00011300ff050b82 */ /* 0x000e220000000800 */
[----:B------:R-:W-:Y:S02]  /*2a230*/  IMAD R4, R4, UR4, RZ ;  /* 0x0000000404047c24 */ /* 0x000fe4000f8e02ff */
[----:B------:R-:W-:-:S04]  /*2a240*/  IMAD.WIDE.U32 R2, R0, UR4, R2 ;  /* 0x0000000400027c25 */ /* 0x000fc8000f8e0002 */
[----:B------:R-:W-:Y:S01]  /*2a250*/  IMAD R0, R0, UR5, R4 ;  /* 0x0000000500007c24 */ /* 0x000fe2000f8e0204 */
[----:B------:R-:W-:Y:S01]  /*2a260*/  ULDC.64 UR4, c[0x0][0x2d0] ;  /* 0x0000b40000047ab9 */ /* 0x000fe20000000a00 */
[----:B----4-:R-:W-:Y:S02]  /*2a270*/  IMAD.IADD R4, R8, 0x1, R11 ;  /* 0x0000000108047824 */ /* 0x010fe400078e020b */
[----:B------:R-:W-:Y:S02]  /*2a280*/  IMAD.IADD R3, R3, 0x1, R0 ;  /* 0x0000000103037824 */ /* 0x000fe400078e0200 */
[----:B------:R-:W-:Y:S01]  /*2a290*/  IMAD.MOV.U32 R0, RZ, RZ, R4 ;  /* 0x000000ffff007224 */ /* 0x000fe200078e0004 */
[----:B------:R-:W2:Y:S01]  /*2a2a0*/  S2R R8, SR_TID.X ;  /* 0x0000000000087919 */ /* 0x000ea20000002100 */
[----:B0-----:R-:W-:-:S05]  /*2a2b0*/  @P0 IMAD.HI.U32 R5, R4, R5, RZ ;  /* 0x0000000504050227 */ /* 0x001fca00078e00ff */
[----:B-1----:R-:W-:-:S05]  /*2a2c0*/  @P0 SHF.R.U32.HI R0, RZ, R6, R5 ;  /* 0x00000006ff000219 */ /* 0x002fca0000011605 */
        /* <DEDUP_REMOVED lines=8> */
[----:B------:R-:W-:-:S05]  /*2a350*/  SHF.R.S32.HI R0, RZ, 0x1f, R4 ;  /* 0x0000001fff007819 */ /* 0x000fca0000011404 */
[----:B------:R-:W-:Y:S02]  /*2a360*/  IMAD R0, R0, UR4, RZ ;  /* 0x0000000400007c24 */ /* 0x000fe4000f8e02ff */
[----:B------:R-:W-:-:S04]  /*2a370*/  IMAD.WIDE.U32 R2, R4, UR4, R2 ;  /* 0x0000000404027c25 */ /* 0x000fc8000f8e0002 */
[----:B------:R-:W-:Y:S01]  /*2a380*/  IMAD R4, R4, UR5, R0 ;  /* 0x0000000504047c24 */ /* 0x000fe2000f8e0200 */
[----:B------:R-:W-:Y:S01]  /*2a390*/  ULDC.64 UR4, c[0x0][0x280] ;  /* 0x0000a00000047ab9 */ /* 0x000fe20000000a00 */
[----:B--2---:R-:W-:Y:S02]  /*2a3a0*/  IMAD.SHL.U32 R8, R8, 0x8, RZ ;  /* 0x0000000808087824 */ /* 0x004fe400078e00ff */
[----:B------:R-:W-:Y:S01]  /*2a3b0*/  IMAD.IADD R3, R3, 0x1, R4 ;  /* 0x0000000103037824 */ /* 0x000fe200078e0204 */
[----:B------:R-:W-:Y:S01]  /*2a3c0*/  LEA R4, P0, R2, UR4, 0x1 ;  /* 0x0000000402047c11 */ /* 0x000fe2000f8008ff */
[----:B------:R-:W-:Y:S01]  /*2a3d0*/  ULDC UR4, c[0x0][0x2b8] ;  /* 0x0000ae0000047ab9 */ /* 0x000fe20000000800 */
[----:B------:R-:W-:Y:S02]  /*2a3e0*/  LOP3.LUT R8, R8, 0x38, RZ, 0xc0, !PT ;  /* 0x0000003808087812 */ /* 0x000fe400078ec0ff */
[----:B------:R-:W-:Y:S01]  /*2a3f0*/  LEA.HI.X R3, R2, UR5, R3, 0x1, P0 ;  /* 0x0000000502037c11 */ /* 0x000fe200080f0c03 */
[----:B------:R-:W-:Y:S01]  /*2a400*/  UMOV UR5, 0xffffffff ;  /* 0xffffffff00057882 */ /* 0x000fe20000000000 */
[----:B------:R-:W-:-:S02]  /*2a410*/  ISETP.GE.AND P4, PT, R8, UR4, PT ;  /* 0x0000000408007c0c */ /* 0x000fc4000bf86270 */
[----:B------:R-:W-:Y:S02]  /*2a420*/  ISETP.GE.AND P3, PT, R13, UR4, PT ;  /* 0x000000040d007c0c */ /* 0x000fe4000bf66270 */
[----:B------:R-:W-:Y:S02]  /*2a430*/  ISETP.GE.AND P0, PT, R12, UR4, PT ;  /* 0x000000040c007c0c */ /* 0x000fe4000bf06270 */
[----:B------:R-:W-:Y:S01]  /*2a440*/  ISETP.GE.AND P1, PT, R9, UR4, PT ;  /* 0x0000000409007c0c */ /* 0x000fe2000bf26270 */
[----:B------:R-:W-:-:S12]  /*2a450*/  BRA.DIV UR5, `(.L_x_1920) ;  /* 0x0000006a05007947 */ /* 0x000fd8000b800000 */
[----:B------:R-:W2:Y:S04]  /*2a460*/  LDL.LU R6, [R1+0x3c] ;  /* 0x00003c0001067983 */ /* 0x000ea80000300800 */
[----:B------:R-:W3:Y:S04]  /*2a470*/  LDL.LU R11, [R1+0x34] ;  /* 0x00003400010b7983 */ /* 0x000ee80000300800 */
[----:B------:R-:W4:Y:S01]  /*2a480*/  LDL R9, [R1+0x28] ;  /* 0x0000280001097983 */ /* 0x000f220000100800 */
[----:B------:R-:W-:-:S03]  /*2a490*/  ULDC.64 UR4, c[0x0][0x208] ;  /* 0x0000820000047ab9 */ /* 0x000fc60000000a00 */
[----:B------:R-:W-:Y:S01]  /*2a4a0*/  SHFL.IDX PT, R5, R4, 0x1, 0x181f ;  /* 0x00381f0004057f89 */ /* 0x000fe200000e0000 */
[----:B--2---:R-:W-:-:S03]  /*2a4b0*/  IMAD R2, R6, R7, RZ ;  /* 0x0000000706027224 */ /* 0x004fc600078e02ff */
        /* <DEDUP_REMOVED lines=8> */
[----:B------:R-:W-:-:S05]  /*2a540*/  @!P2 LOP3.LUT R7, R7, R6, RZ, 0x3c, !PT ;  /* 0x000000060707a212 */ /* 0x000fca00078e3cff */
[----:B----4-:R-:W-:Y:S04]  /*2a550*/  @!P2 LDGSTS.E.BYPASS.LTC128B.128 [R9+0x10400], desc[UR4][R6.64], !P4 ;  /* 0x104000000609afae */ /* 0x010fe8000e101d44 */
        /* <DEDUP_REMOVED lines=76> */
.L_x_2115:
        /* <DEDUP_REMOVED lines=15> */
.L_x_1922:
[----:B------:R-:W-:Y:S05]  /*2ab10*/  BSYNC B0 ;  /* 0x0000000000007941 */ /* 0x000fea0003800000 */
.L_x_1921:
[----:B------:R-:W-:Y:S01]  /*2ab20*/  NOP ;  /* 0x0000000000007918 */ /* 0x000fe20000000000 */
[----:B------:R-:W-:-:S13]  /*2ab30*/  PLOP3.LUT P0, PT, PT, PT, PT, 0x80, 0x0 ;  /* 0x000000000000781c */ /* 0x000fda0003f0f070 */
.L_x_1923:
        /* <DEDUP_REMOVED lines=18> */
.L_x_2116:
[----:B------:R-:W-:Y:S05]  /*2ac60*/  BSYNC B0 ;  /* 0x0000000000007941 */ /* 0x000fea0003800000 */
.L_x_1924:
[----:B------:R-:W3:Y:S04]  /*2ac70*/  LDL R2, [R1+0x44] ;  /* 0x0000440001027983 */ /* 0x000ee80000100800 */
[----:B0-----:R-:W4:Y:S01]  /*2ac80*/  LDL R4, [R1+0x30] ;  /* 0x0000300001047983 */ /* 0x001f220000100800 */
[----:B------:R-:W-:Y:S01]  /*2ac90*/  BSSY B0, `(.L_x_1926) ;  /* 0x00002ad000007945 */ /* 0x000fe20003800000 */
[----:B---3--:R-:W-:-:S05]  /*2aca0*/  VIADD R0, R2, 0xfffffffe ;  /* 0xfffffffe02007836 */ /* 0x008fca0000000000 */
[----:B----4-:R-:W-:-:S13]  /*2acb0*/  ISETP.GE.AND P0, PT, R0, R4, PT ;  /* 0x000000040000720c */ /* 0x010fda0003f06270 */
[----:B------:R-:W-:Y:S05]  /*2acc0*/  @!P0 BRA `(.L_x_1927) ;  /* 0x0000002800a48947 */ /* 0x000fea0003800000 */
[----:B--2---:R-:W2:Y:S04]  /*2acd0*/  LDL.LU R3, [R1+0x50] ;  /* 0x0000500001037983 */ /* 0x004ea80000300800 */
[----:B------:R-:W3:Y:S04]  /*2ace0*/  LDL.LU R7, [R1+0x40] ;  /* 0x0000400001077983 */ /* 0x000ee80000300800 */
[----:B------:R-:W4:Y:S04]  /*2acf0*/  LDL.LU R2, [R1+0x60] ;  /* 0x0000600001027983 */ /* 0x000f280000300800 */
[----:B------:R-:W5:Y:S04]  /*2ad00*/  LDL.LU R6, [R1+0x38] ;  /* 0x0000380001067983 */ /* 0x000f680000300800 */
[----:B-1----:R-:W5:Y:S01]  /*2ad10*/  LDL.LU R5, [R1+0x5c] ;  /* 0x00005c0001057983 */ /* 0x002f620000300800 */
[----:B------:R-:W-:Y:S01]  /*2ad20*/  LOP3.LUT R10, RZ, R4, RZ, 0x33, !PT ;  /* 0x00000004ff0a7212 */ /* 0x000fe200078e33ff */
[----:B------:R-:W-:Y:S01]  /*2ad30*/  BSSY B2, `(.L_x_1928) ;  /* 0x00000ea000027945 */ /* 0x000fe20003800000 */
[----:B--2---:R-:W-:-:S04]  /*2ad40*/  VIADD R3, R3, 0x1 ;  /* 0x0000000103037836 */ /* 0x004fc80000000000 */
[----:B---3--:R-:W-:Y:S01]  /*2ad50*/  IMAD R3, R3, R7, RZ ;  /* 0x0000000703037224 */ /* 0x008fe200078e02ff */
[----:B----4-:R-:W-:-:S04]  /*2ad60*/  LOP3.LUT R2, RZ, R2, RZ, 0x33, !PT ;  /* 0x00000002ff027212 */ /* 0x010fc800078e33ff */
        /* <DEDUP_REMOVED lines=12> */
[----:B------:R-:W-:Y:S01]  /*2ae30*/  LOP3.LUT P1, RZ, R19, 0x4, RZ, 0xc0, !PT ;  /* 0x0000000413ff7812 */ /* 0x000fe2000782c0ff */
[----:B------:R-:W-:Y:S01]  /*2ae40*/  BSSY B1, `(.L_x_1930) ;  /* 0x00000d4000017945 */ /* 0x000fe20003800000 */
[----:B--2---:R-:W-:-:S05]  /*2ae50*/  VIADD R8, R5, 0x1 ;  /* 0x0000000105087836 */ /* 0x004fca0000000000 */
[----:B------:R-:W-:-:S04]  /*2ae60*/  ISETP.NE.AND P0, PT, R8, 0x2, PT ;  /* 0x000000020800780c */ /* 0x000fc80003f05270 */
[----:B------:R-:W-:Y:S02]  /*2ae70*/  SEL R9, RZ, 0x1, P0 ;  /* 0x00000001ff097807 */ /* 0x000fe40000000000 */
[----:B------:R-:W-:Y:S02]  /*2ae80*/  SEL R8, R8, RZ, P0 ;  /* 0x000000ff08087207 */ /* 0x000fe40000000000 */
[----:B---3--:R-:W-:Y:S01]  /*2ae90*/  LOP3.LUT R9, R4, R9, RZ, 0x3c, !PT ;  /* 0x0000000904097212 */ /* 0x008fe200078e3cff */
[----:B------:R-:W-:Y:S06]  /*2aea0*/  @!P1 BRA `(.L_x_1931) ;  /* 0x0000000c00349947 */ /* 0x000fec0003800000 */
        /* <DEDUP_REMOVED lines=25> */
.L_x_1932:
[----:B------:R-:W-:Y:S01]  /*2b040*/  IMAD R3, R8, 0x8, R18 ;  /* 0x0000000808037824 */ /* 0x000fe200078e0212 */
[----:B------:R-:W-:Y:S01]  /*2b050*/  SHF.L.U32 R2, R9, 0x1f, RZ ;  /* 0x0000001f09027819 */ /* 0x000fe200000006ff */
[----:B------:R-:W-:Y:S03]  /*2b060*/  BSSY B3, `(.L_x_1933) ;  /* 0x0000003000037945 */ /* 0x000fe60003800000 */
[----:B------:R-:W1:Y:S02]  /*2b070*/  SYNCS.PHASECHK.TRANS64.TRYWAIT P0, [R3+URZ+0x30840], R2 ;  /* 0x03084002030075a7 */ /* 0x000e64000800017f */
[----:B-1----:R-:W-:Y:S05]  /*2b080*/  @!P0 BRA `(.L_x_1934) ;  /* 0x0000006800108947 */ /* 0x002fea0003800000 */
.L_x_2117:
[----:B------:R-:W-:Y:S05]  /*2b090*/  BSYNC B3 ;  /* 0x0000000000037941 */ /* 0x000fea0003800000 */
.L_x_1933:
[----:B0-----:R-:W0:Y:S01]  /*2b0a0*/  S2R R5, SR_TID.X ;  /* 0x0000000000057919 */ /* 0x001e220000002100 */
[----:B------:R-:W-:Y:S01]  /*2b0b0*/  BSSY B3, `(.L_x_1935) ;  /* 0x0000009000037945 */ /* 0x000fe20003800000 */
[----:B0-----:R-:W-:-:S04]  /*2b0c0*/  LOP3.LUT R5, R5, 0x7f, RZ, 0xc0, !PT ;  /* 0x0000007f05057812 */ /* 0x001fc800078ec0ff */
[----:B------:R-:W-:-:S13]  /*2b0d0*/  ISETP.NE.AND P0, PT, R5, RZ, PT ;  /* 0x000000ff0500720c */ /* 0x000fda0003f05270 */
[----:B------:R-:W-:Y:S05]  /*2b0e0*/  @P0 BRA `(.L_x_1936) ;  /* 0x0000000000140947 */ /* 0x000fea0003800000 */
[----:B------:R-:W-:Y:S01]  /*2b0f0*/  LOP3.LUT P1, RZ, R19, 0x1, RZ, 0xc0, !PT ;  /* 0x0000000113ff7812 */ /* 0x000fe2000782c0ff */
[----:B-1----:R-:W-:-:S04]  /*2b100*/  IMAD.MOV.U32 R2, RZ, RZ, 0x8000 ;  /* 0x00008000ff027424 */ /* 0x002fc800078e00ff */
[----:B------:R0:W-:Y:S08]  /*2b110*/  SYNCS.ARRIVE.TRANS64 RZ, [R3+URZ+0x30830], R2 ;  /* 0x0308300203ff79a7 */ /* 0x0001f0000800003f */
[----:B------:R-:W-:Y:S05]  /*2b120*/  @!P1 BRA `(.L_x_1936) ;  /* 0x0000000000049947 */ /* 0x000fea0003800000 */
[----:B------:R-:W-:Y:S01]  /*2b130*/  BPT.TRAP 0x1 ;  /* 0x000000040000795c */ /* 0x000fe20000300000 */
.L_x_1936:
[----:B------:R-:W-:Y:S05]  /*2b140*/  BSYNC B3 ;  /* 0x0000000000037941 */ /* 0x000fea0003800000 */
.L_x_1935:
[----:B01----:R-:W2:Y:S01]  /*2b150*/  LDL R2, [R1+0x18] ;  /* 0x0000180001027983 */ /* 0x003ea20000100800 */
        /* <DEDUP_REMOVED lines=11> */
.L_x_1937:
        /* <DEDUP_REMOVED lines=16> */
.L_x_1938:
        /* <DEDUP_REMOVED lines=16> */
.L_x_1939:
        /* <DEDUP_REMOVED lines=16> */
.L_x_1940:
        /* <DEDUP_REMOVED lines=10> */
[----:B------:R-:W2:Y:S04]  /*2b5b0*/  LDL.LU R15, [R1+0x14] ;  /* 0x00001400010f7983 */ /* 0x000ea80000300800 */
[----:B------:R-:W3:Y:S01]  /*2b5c0*/  LDL R6, [R1+0x10] ;  /* 0x0000100001067983 */ /* 0x000ee20000100800 */
[----:B------:R-:W-:Y:S01]  /*2b5d0*/  BSSY B3, `(.L_x_1941) ;  /* 0x0000005000037945 */ /* 0x000fe20003800000 */
[----:B--2---:R-:W-:Y:S01]  /*2b5e0*/  SHF.L.U32 R3, R15, 0x1f, RZ ;  /* 0x0000001f0f037819 */ /* 0x004fe200000006ff */
[----:B---3--:R-:W-:-:S04]  /*2b5f0*/  IMAD R2, R6, 0x8, R18 ;  /* 0x0000000806027824 */ /* 0x008fc800078e0212 */
[----:B------:R-:W0:Y:S02]  /*2b600*/  SYNCS.PHASECHK.TRANS64.TRYWAIT P0, [R2+URZ+0x30860], R3 ;  /* 0x03086003020075a7 */ /* 0x000e24000800017f */
[----:B0-----:R-:W-:Y:S05]  /*2b610*/  @!P0 BRA `(.L_x_1942) ;  /* 0x0000006000c08947 */ /* 0x001fea0003800000 */
.L_x_2118:
[----:B------:R-:W-:Y:S05]  /*2b620*/  BSYNC B3 ;  /* 0x0000000000037941 */ /* 0x000fea0003800000 */
.L_x_1941:
        /* <DEDUP_REMOVED lines=10> */
.L_x_1943:
[----:B------:R-:W-:Y:S01]  /*2b6d0*/  LOP3.LUT P0, RZ, R19, 0x8, RZ, 0xc0, !PT ;  /* 0x0000000813ff7812 */ /* 0x000fe2000780c0ff */
[----:B------:R-:W-:-:S12]  /*2b6e0*/  BSSY B3, `(.L_x_1944) ;  /* 0x0000003000037945 */ /* 0x000fd80003800000 */
[----:B------:R-:W-:Y:S05]  /*2b6f0*/  @P0 BRA `(.L_x_1945) ;  /* 0x0000000000040947 */ /* 0x000fea0003800000 */
[----:B------:R-:W-:Y:S01]  /*2b700*/  BPT.TRAP 0x1 ;  /* 0x000000040000795c */ /* 0x000fe20000300000 */
.L_x_1945:
[----:B------:R-:W-:Y:S05]  /*2b710*/  BSYNC B3 ;  /* 0x0000000000037941 */ /* 0x000fea0003800000 */
.L_x_1944:
[----:B------:R-:W2:Y:S04]  /*2b720*/  LDL.LU R3, [R1+0x10] ;  /* 0x0000100001037983 */ /* 0x000ea80000300800 */
[----:B------:R-:W3:Y:S04]  /*2b730*/  LDL R6, [R1+0x18] ;  /* 0x0000180001067983 */ /* 0x000ee80000100800 */
[----:B------:R-:W3:Y:S01]  /*2b740*/  LDL.LU R5, [R1+0x4] ;  /* 0x0000040001057983 */ /* 0x000ee20000300800 */
[----:B------:R-:W-:Y:S01]  /*2b750*/  R2UR UR10, R11 ;  /* 0x000000000b0a72ca */ /* 0x000fe200000e0000 */
[----:B------:R-:W-:Y:S01]  /*2b760*/  UIADD3 UR4, UP0, UR36, 0x470, URZ ;  /* 0x0000047024047890 */ /* 0x000fe2000ff1e03f */
[----:B------:R-:W-:Y:S01]  /*2b770*/  PLOP3.LUT P0, PT, PT, PT, PT, 0x80, 0x0 ;  /* 0x000000000000781c */ /* 0x000fe20003f0f070 */
[----:B------:R-:W-:Y:S01]  /*2b780*/  VIADD R2, R2, 0x30850 ;  /* 0x0003085002027836 */ /* 0x000fe20000000000 */
[----:B------:R-:W-:Y:S01]  /*2b790*/  UMOV UR6, 0x0 ;  /* 0x0000000000067882 */ /* 0x000fe20000000000 */
[----:B------:R-:W-:Y:S01]  /*2b7a0*/  UIADD3.X UR5, URZ, UR37, URZ, UP0, !UPT ;  /* 0x000000253f057290 */ /* 0x000fe200087fe43f */
[----:B------:R-:W-:Y:S01]  /*2b7b0*/  UMOV UR7, 0x14f00000 ;  /* 0x14f0000000077882 */ /* 0x000fe20000000000 */
[----:B--2---:R-:W-:-:S02]  /*2b7c0*/  IMAD R3, R3, 0x8000, R18 ;  /* 0x0000800003037824 */ /* 0x004fc400078e0212 */
[----:B---3--:R-:W-:Y:S02]  /*2b7d0*/  IMAD R5, R5, 0x40, R6 ;  /* 0x0000004005057824 */ /* 0x008fe400078e0206 */
[----:B------:R-:W-:-:S07]  /*2b7e0*/  VIADD R6, R3, 0x400 ;  /* 0x0000040003067836 */ /* 0x000fce0000000000 */
.L_x_1946:
        /* <DEDUP_REMOVED lines=15> */
.L_x_1947:
        /* <DEDUP_REMOVED lines=15> */
.L_x_1948:
        /* <DEDUP_REMOVED lines=15> */
.L_x_1949:
        /* <DEDUP_REMOVED lines=12> */
.L_x_1931:
[----:B------:R-:W-:Y:S05]  /*2bb80*/  BSYNC B1 ;  /* 0x0000000000017941 */ /* 0x000fea0003800000 */
.L_x_1930:
[----:B0-----:R-:W2:Y:S04]  /*2bb90*/  LDL.LU R0, [R1+0x44] ;  /* 0x0000440001007983 */ /* 0x001ea80000300800 */
[----:B------:R0:W-:Y:S04]  /*2bba0*/  STL [R1+0x10], R8 ;  /* 0x0000100801007387 */ /* 0x0001e80000100800 */
[----:B------:R0:W-:Y:S02]  /*2bbb0*/  STL [R1+0x14], R9 ;  /* 0x0000140901007387 */ /* 0x0001e40000100800 */
[----:B0-2---:R-:W-:-:S07]  /*2bbc0*/  VIADD R0, R0, 0xfffffffd ;  /* 0xfffffffd00007836 */ /* 0x005fce0000000000 */
.L_x_1929:
[----:B------:R-:W-:Y:S05]  /*2bbd0*/  BSYNC B2 ;  /* 0x0000000000027941 */ /* 0x000fea0003800000 */
.L_x_1928:
[----:B------:R-:W-:-:S05]  /*2bbe0*/  VIADD R10, R10, 0xfffffffe ;  /* 0xfffffffe0a0a7836 */ /* 0x000fca0000000000 */
[----:B------:R-:W-:-:S13]  /*2bbf0*/  ISETP.NE.AND P0, PT, R10, R7, PT ;  /* 0x000000070a00720c */ /* 0x000fda0003f05270 */
[----:B------:R-:W-:Y:S05]  /*2bc00*/  @!P0 BRA `(.L_x_1927) ;  /* 0x0000001800d48947 */ /* 0x000fea0003800000 */
[----:B------:R-:W-:-:S07]  /*2bc10*/  IMAD.MOV.U32 R9, RZ, RZ, R17 ;  /* 0x000000ffff097224 */ /* 0x000fce00078e0011 */
.L_x_1990:
[----:B------:R-:W2:Y:S04]  /*2bc20*/  LDL R3, [R1+0x10] ;  /* 0x0000100001037983 */ /* 0x000ea80000100800 */
[----:B------:R-:W3:Y:S01]  /*2bc30*/  LDL R2, [R1+0x14] ;  /* 0x0000140001027983 */ /* 0x000ee20000100800 */
[----:B------:R-:W-:Y:S01]  /*2bc40*/  LOP3.LUT P1, RZ, R19, 0x4, RZ, 0xc0, !PT ;  /* 0x0000000413ff7812 */ /* 0x000fe2000782c0ff */
[----:B------:R-:W-:Y:S05]  /*2bc50*/  YIELD ;  /* 0x0000000000007946 */ /* 0x000fea0003800000 */
[----:B------:R-:W-:Y:S01]  /*2bc60*/  BSSY B1, `(.L_x_1950) ;  /* 0x00000d4000017945 */ /* 0x000fe20003800000 */
[----:B--2---:R-:W-:-:S05]  /*2bc70*/  VIADD R4, R3, 0x1 ;  /* 0x0000000103047836 */ /* 0x004fca0000000000 */
[----:B------:R-:W-:-:S04]  /*2bc80*/  ISETP.NE.AND P0, PT, R4, 0x2, PT ;  /* 0x000000020400780c */ /* 0x000fc80003f05270 */
[----:B------:R-:W-:Y:S02]  /*2bc90*/  SEL R5, RZ, 0x1, P0 ;  /* 0x00000001ff057807 */ /* 0x000fe40000000000 */
[----:B------:R-:W-:Y:S02]  /*2bca0*/  SEL R4, R4, RZ, P0 ;  /* 0x000000ff04047207 */ /* 0x000fe40000000000 */
[----:B---3--:R-:W-:Y:S01]  /*2bcb0*/  LOP3.LUT R5, R2, R5, RZ, 0x3c, !PT ;  /* 0x0000000502057212 */ /* 0x008fe200078e3cff */
[----:B01----:R-:W-:Y:S06]  /*2bcc0*/  @!P1 BRA `(.L_x_1951) ;  /* 0x0000000c00349947 */ /* 0x003fec0003800000 */
        /* <DEDUP_REMOVED lines=25> */
.L_x_1952:
[----:B------:R-:W-:Y:S01]  /*2be60*/  IMAD R3, R4, 0x8, R18 ;  /* 0x0000000804037824 */ /* 0x000fe200078e0212 */
[----:B------:R-:W-:Y:S01]  /*2be70*/  SHF.L.U32 R2, R5, 0x1f, RZ ;  /* 0x0000001f05027819 */ /* 0x000fe200000006ff */
[----:B------:R-:W-:Y:S03]  /*2be80*/  BSSY B2, `(.L_x_1953) ;  /* 0x0000003000027945 */ /* 0x000fe60003800000 */
[----:B------:R-:W1:Y:S02]  /*2be90*/  SYNCS.PHASECHK.TRANS64.TRYWAIT P0, [R3+URZ+0x30840], R2 ;  /* 0x03084002030075a7 */ /* 0x000e64000800017f */
[----:B-1----:R-:W-:Y:S05]  /*2bea0*/  @!P0 BRA `(.L_x_1954) ;  /* 0x0000005800b08947 */ /* 0x002fea0003800000 */
.L_x_2119:
[----:B------:R-:W-:Y:S05]  /*2beb0*/  BSYNC B2 ;  /* 0x0000000000027941 */ /* 0x000fea0003800000 */
.L_x_1953:
[----:B------:R-:W2:Y:S01]  /*2bec0*/  S2R R7, SR_TID.X ;  /* 0x0000000000077919 */ /* 0x000ea20000002100 */
[----:B------:R-:W-:Y:S01]  /*2bed0*/  BSSY B2, `(.L_x_1955) ;  /* 0x0000009000027945 */ /* 0x000fe20003800000 */
[----:B--2---:R-:W-:-:S04]  /*2bee0*/  LOP3.LUT R7, R7, 0x7f, RZ, 0xc0, !PT ;  /* 0x0000007f07077812 */ /* 0x004fc800078ec0ff */
[----:B------:R-:W-:-:S13]  /*2bef0*/  ISETP.NE.AND P0, PT, R7, RZ, PT ;  /* 0x000000ff0700720c */ /* 0x000fda0003f05270 */
[----:B------:R-:W-:Y:S05]  /*2bf00*/  @P0 BRA `(.L_x_1956) ;  /* 0x0000000000140947 */ /* 0x000fea0003800000 */
[----:B------:R-:W-:Y:S01]  /*2bf10*/  LOP3.LUT P1, RZ, R19, 0x1, RZ, 0xc0, !PT ;  /* 0x0000000113ff7812 */ /* 0x000fe2000782c0ff */
[----:B-1----:R-:W-:-:S04]  /*2bf20*/  IMAD.MOV.U32 R2, RZ, RZ, 0x8000 ;  /* 0x00008000ff027424 */ /* 0x002fc800078e00ff */
[----:B------:R2:W-:Y:S08]  /*2bf30*/  SYNCS.ARRIVE.TRANS64 RZ, [R3+URZ+0x30830], R2 ;  /* 0x0308300203ff79a7 */ /* 0x0005f0000800003f */
[----:B------:R-:W-:Y:S05]  /*2bf40*/  @!P1 BRA `(.L_x_1956) ;  /* 0x0000000000049947 */ /* 0x000fea0003800000 */
[----:B------:R-:W-:Y:S01]  /*2bf50*/  BPT.TRAP 0x1 ;  /* 0x000000040000795c */ /* 0x000fe20000300000 */
.L_x_1956:
[----:B------:R-:W-:Y:S05]  /*2bf60*/  BSYNC B2 ;  /* 0x0000000000027941 */ /* 0x000fea0003800000 */
.L_x_1955:
[----:B-12---:R-:W2:Y:S01]  /*2bf70*/  LDL R2, [R1+0x18] ;  /* 0x0000180001027983 */ /* 0x006ea20000100800 */
        /* <DEDUP_REMOVED lines=11> */
.L_x_1957:
        /* <DEDUP_REMOVED lines=16> */
.L_x_1958:
        /* <DEDUP_REMOVED lines=16> */
.L_x_1959:
        /* <DEDUP_REMOVED lines=16> */
.L_x_1960:
        /* <DEDUP_REMOVED lines=17> */
.L_x_2120:
[----:B------:R-:W-:Y:S05]  /*2c440*/  BSYNC B2 ;  /* 0x0000000000027941 */ /* 0x000fea0003800000 */
.L_x_1961:
        /* <DEDUP_REMOVED lines=10> */
.L_x_1963:
[----:B------:R-:W-:Y:S01]  /*2c4f0*/  LOP3.LUT P0, RZ, R19, 0x8, RZ, 0xc0, !PT ;  /* 0x0000000813ff7812 */ /* 0x000fe2000780c0ff */
[----:B------:R-:W-:-:S12]  /*2c500*/  BSSY B2, `(.L_x_1964) ;  /* 0x0000003000027945 */ /* 0x000fd80003800000 */
[----:B------:R-:W-:Y:S05]  /*2c510*/  @P0 BRA `(.L_x_1965) ;  /* 0x0000000000040947 */ /* 0x000fea0003800000 */
[----:B------:R-:W-:Y:S01]  /*2c520*/  BPT.TRAP 0x1 ;  /* 0x000000040000795c */ /* 0x000fe20000300000 */
.L_x_1965:
[----:B------:R-:W-:Y:S05]  /*2c530*/  BSYNC B2 ;  /* 0x0000000000027941 */ /* 0x000fea0003800000 */
.L_x_1964:
        /* <DEDUP_REMOVED lines=13> */
.L_x_1966:
        /* <DEDUP_REMOVED lines=15> */
.L_x_1967:
        /* <DEDUP_REMOVED lines=15> */
.L_x_1968:
        /* <DEDUP_REMOVED lines=15> */
.L_x_1969:
        /* <DEDUP_REMOVED lines=12> */
.L_x_1951:
[----:B------:R-:W-:Y:S05]  /*2c9a0*/  BSYNC B1 ;  /* 0x0000000000017941 */ /* 0x000fea0003800000 */
.L_x_1950:
[----:B------:R-:W-:Y:S01]  /*2c9b0*/  VIADD R3, R4, 0x1 ;  /* 0x0000000104037836 */ /* 0x000fe20000000000 */
[----:B------:R-:W-:Y:S01]  /*2c9c0*/  LOP3.LUT P1, RZ, R19, 0x4, RZ, 0xc0, !PT ;  /* 0x0000000413ff7812 */ /* 0x000fe2000782c0ff */
[----:B------:R-:W-:Y:S01]  /*2c9d0*/  BSSY B1, `(.L_x_1970) ;  /* 0x00000d4000017945 */ /* 0x000fe20003800000 */
[----:B0-----:R-:W-:Y:S02]  /*2c9e0*/  VIADD R6, R0, 0xffffffff ;  /* 0xffffffff00067836 */ /* 0x001fe40000000000 */
[----:B------:R-:W-:-:S04]  /*2c9f0*/  ISETP.NE.AND P0, PT, R3, 0x2, PT ;  /* 0x000000020300780c */ /* 0x000fc80003f05270 */
[----:B------:R-:W-:Y:S02]  /*2ca00*/  SEL R2, RZ, 0x1, P0 ;  /* 0x00000001ff027807 */ /* 0x000fe40000000000 */
[----:B------:R-:W-:Y:S02]  /*2ca10*/  SEL R11, R3, RZ, P0 ;  /* 0x000000ff030b7207 */ /* 0x000fe40000000000 */
[----:B------:R-:W-:-:S05]  /*2ca20*/  LOP3.LUT R10, R5, R2, RZ, 0x3c, !PT ;  /* 0x00000002050a7212 */ /* 0x000fca00078e3cff */
[----:B------:R0:W-:Y:S04]  /*2ca30*/  STL [R1+0x14], R10 ;  /* 0x0000140a01007387 */ /* 0x0001e80000100800 */
[----:B------:R0:W-:Y:S01]  /*2ca40*/  STL [R1+0x10], R11 ;  /* 0x0000100b01007387 */ /* 0x0001e20000100800 */
        /* <DEDUP_REMOVED lines=26> */
.L_x_1972:
[----:B------:R-:W-:Y:S01]  /*2cbf0*/  IMAD R3, R11, 0x8, R18 ;  /* 0x000000080b037824 */ /* 0x000fe200078e0212 */
[----:B------:R-:W-:Y:S01]  /*2cc00*/  SHF.L.U32 R2, R10, 0x1f, RZ ;  /* 0x0000001f0a027819 */ /* 0x000fe200000006ff */
[----:B------:R-:W-:Y:S03]  /*2cc10*/  BSSY B2, `(.L_x_1973) ;  /* 0x0000003000027945 */ /* 0x000fe60003800000 */
[----:B------:R-:W2:Y:S02]  /*2cc20*/  SYNCS.PHASECHK.TRANS64.TRYWAIT P0, [R3+URZ+0x30840], R2 ;  /* 0x03084002030075a7 */ /* 0x000ea4000800017f */
[----:B--2---:R-:W-:Y:S05]  /*2cc30*/  @!P0 BRA `(.L_x_1974) ;  /* 0x0000004c00748947 */ /* 0x004fea0003800000 */
.L_x_2121:
[----:B------:R-:W-:Y:S05]  /*2cc40*/  BSYNC B2 ;  /* 0x0000000000027941 */ /* 0x000fea0003800000 */
.L_x_1973:
[----:B-1----:R-:W1:Y:S01]  /*2cc50*/  S2R R8, SR_TID.X ;  /* 0x0000000000087919 */ /* 0x002e620000002100 */
[----:B------:R-:W-:Y:S01]  /*2cc60*/  BSSY B2, `(.L_x_1975) ;  /* 0x0000009000027945 */ /* 0x000fe20003800000 */
[----:B-1----:R-:W-:-:S04]  /*2cc70*/  LOP3.LUT R8, R8, 0x7f, RZ, 0xc0, !PT ;  /* 0x0000007f08087812 */ /* 0x002fc800078ec0ff */
[----:B------:R-:W-:-:S13]  /*2cc80*/  ISETP.NE.AND P0, PT, R8, RZ, PT ;  /* 0x000000ff0800720c */ /* 0x000fda0003f05270 */
[----:B------:R-:W-:Y:S05]  /*2cc90*/  @P0 BRA `(.L_x_1976) ;  /* 0x0000000000140947 */ /* 0x000fea0003800000 */
[----:B------:R-:W-:Y:S01]  /*2cca0*/  LOP3.LUT P1, RZ, R19, 0x1, RZ, 0xc0, !PT ;  /* 0x0000000113ff7812 */ /* 0x000fe2000782c0ff */
[----:B--2---:R-:W-:-:S04]  /*2ccb0*/  IMAD.MOV.U32 R2, RZ, RZ, 0x8000 ;  /* 0x00008000ff027424 */ /* 0x004fc800078e00ff */
[----:B------:R1:W-:Y:S08]  /*2ccc0*/  SYNCS.ARRIVE.TRANS64 RZ, [R3+URZ+0x30830], R2 ;  /* 0x0308300203ff79a7 */ /* 0x0003f0000800003f */
[----:B------:R-:W-:Y:S05]  /*2ccd0*/  @!P1 BRA `(.L_x_1976) ;  /* 0x0000000000049947 */ /* 0x000fea0003800000 */
[----:B------:R-:W-:Y:S01]  /*2cce0*/  BPT.TRAP 0x1 ;  /* 0x000000040000795c */ /* 0x000fe20000300000 */
.L_x_1976:
[----:B------:R-:W-:Y:S05]  /*2ccf0*/  BSYNC B2 ;  /* 0x0000000000027941 */ /* 0x000fea0003800000 */
.L_x_1975:
[----:B------:R-:W3:Y:S04]  /*2cd00*/  LDL R8, [R1+0x10] ;  /* 0x0000100001087983 */ /* 0x000ee80000100800 */
[----:B-12---:R-:W2:Y:S01]  /*2cd10*/  LDL R2, [R1+0x18] ;  /* 0x0000180001027983 */ /* 0x006ea20000100800 */
[----:B0-----:R-:W-:Y:S01]  /*2cd20*/  IMAD.MOV.U32 R11, RZ, RZ, RZ ;  /* 0x000000ffff0b7224 */ /* 0x001fe200078e00ff */
[----:B------:R-:W-:Y:S01]  /*2cd30*/  UIADD3 UR4, UP0, UR36, 0x370, URZ ;  /* 0x0000037024047890 */ /* 0x000fe2000ff1e03f */
[----:B------:R-:W-:Y:S01]  /*2cd40*/  PLOP3.LUT P0, PT, PT, PT, PT, 0x80, 0x0 ;  /* 0x000000000000781c */ /* 0x000fe20003f0f070 */
[----:B------:R-:W-:Y:S01]  /*2cd50*/  VIADD R3, R3, 0x30830 ;  /* 0x0003083003037836 */ /* 0x000fe20000000000 */
[----:B------:R-:W-:Y:S01]  /*2cd60*/  UMOV UR6, 0x0 ;  /* 0x0000000000067882 */ /* 0x000fe20000000000 */
[----:B------:R-:W-:Y:S01]  /*2cd70*/  R2UR UR10, R11 ;  /* 0x000000000b0a72ca */ /* 0x000fe200000e0000 */
[----:B------:R-:W-:Y:S01]  /*2cd80*/  UIADD3.X UR5, URZ, UR37, URZ, UP0, !UPT ;  /* 0x000000253f057290 */ /* 0x000fe200087fe43f */
[----:B------:R-:W-:Y:S01]  /*2cd90*/  UMOV UR7, 0x14f00000 ;  /* 0x14f0000000077882 */ /* 0x000fe20000000000 */
[----:B---3--:R-:W-:-:S02]  /*2cda0*/  IMAD R8, R8, 0x8000, R18 ;  /* 0x0000800008087824 */ /* 0x008fc400078e0212 */
[----:B--2---:R-:W-:Y:S02]  /*2cdb0*/  IMAD R2, R7, 0x40, R2 ;  /* 0x0000004007027824 */ /* 0x004fe400078e0202 */
[----:B------:R-:W-:-:S08]  /*2cdc0*/  VIADD R10, R8, 0x20400 ;  /* 0x00020400080a7836 */ /* 0x000fd00000000000 */
.L_x_1977:
        /* <DEDUP_REMOVED lines=16> */
.L_x_1978:
        /* <DEDUP_REMOVED lines=16> */
.L_x_1979:
        /* <DEDUP_REMOVED lines=16> */
.L_x_1980:
        /* <DEDUP_REMOVED lines=15> */
.L_x_2122:
[----:B------:R-:W-:Y:S05]  /*2d1c0*/  BSYNC B2 ;  /* 0x0000000000027941 */ /* 0x000fea0003800000 */
.L_x_1981:
        /* <DEDUP_REMOVED lines=10> */
.L_x_1983:
[----:B------:R-:W-:Y:S01]  /*2d270*/  LOP3.LUT P0, RZ, R19, 0x8, RZ, 0xc0, !PT ;  /* 0x0000000813ff7812 */ /* 0x000fe2000780c0ff */
[----:B------:R-:W-:-:S12]  /*2d280*/  BSSY B2, `(.L_x_1984) ;  /* 0x0000003000027945 */ /* 0x000fd80003800000 */
[----:B------:R-:W-:Y:S05]  /*2d290*/  @P0 BRA `(.L_x_1985) ;  /* 0x0000000000040947 */ /* 0x000fea0003800000 */
[----:B------:R-:W-:Y:S01]  /*2d2a0*/  BPT.TRAP 0x1 ;  /* 0x000000040000795c */ /* 0x000fe20000300000 */
.L_x_1985:
[----:B------:R-:W-:Y:S05]  /*2d2b0*/  BSYNC B2 ;  /* 0x0000000000027941 */ /* 0x000fea0003800000 */
.L_x_1984:
        /* <DEDUP_REMOVED lines=12> */
.L_x_1986:
        /* <DEDUP_REMOVED lines=15> */
.L_x_1987:
        /* <DEDUP_REMOVED lines=15> */
.L_x_1988:
        /* <DEDUP_REMOVED lines=15> */
.L_x_1989:
        /* <DEDUP_REMOVED lines=12> */
.L_x_1971:
[----:B------:R-:W-:Y:S05]  /*2d710*/  BSYNC B1 ;  /* 0x0000000000017941 */ /* 0x000fea0003800000 */
.L_x_1970:
[----:B------:R-:W2:Y:S01]  /*2d720*/  LDL R2, [R1+0x30] ;  /* 0x0000300001027983 */ /* 0x000ea20000100800 */
[----:B------:R-:W-:Y:S01]  /*2d730*/  VIADD R0, R0, 0xfffffffe ;  /* 0xfffffffe00007836 */ /* 0x000fe20000000000 */
[----:B--2---:R-:W-:-:S13]  /*2d740*/  ISETP.GT.AND P0, PT, R6, R2, PT ;  /* 0x000000020600720c */ /* 0x004fda0003f04270 */
[----:B------:R-:W-:Y:S05]  /*2d750*/  @P0 BRA `(.L_x_1990) ;  /* 0xffffffe400300947 */ /* 0x000fea000383ffff */
.L_x_1927:
[----:B------:R-:W-:Y:S05]  /*2d760*/  BSYNC B0 ;  /* 0x0000000000007941 */ /* 0x000fea0003800000 */
.L_x_1926:
[----:B------:R-:W3:Y:S01]  /*2d770*/  S2R R2, SR_TID.X ;  /* 0x0000000000027919 */ /* 0x000ee20000002100 */
[----:B------:R-:W-:Y:S01]  /*2d780*/  BSSY B0, `(.L_x_1991) ;  /* 0x0000012000007945 */ /* 0x000fe20003800000 */
[----:B---3--:R-:W-:-:S04]  /*2d790*/  LOP3.LUT R2, R2, 0x7f, RZ, 0xc0, !PT ;  /* 0x0000007f02027812 */ /* 0x008fc800078ec0ff */
[----:B------:R-:W-:-:S13]  /*2d7a0*/  ISETP.NE.AND P0, PT, R2, RZ, PT ;  /* 0x000000ff0200720c */ /* 0x000fda0003f05270 */
[----:B------:R-:W-:Y:S05]  /*2d7b0*/  @P0 BRA `(.L_x_1992) ;  /* 0x0000000000380947 */ /* 0x000fea0003800000 */
[----:B------:R-:W3:Y:S01]  /*2d7c0*/  S2R R2, SR_LANEID ;  /* 0x0000000000027919 */ /* 0x000ee20000000000 */
[----:B------:R-:W-:Y:S01]  /*2d7d0*/  VOTEU.ANY UR4, UPT, PT ;  /* 0x0000000000047886 */ /* 0x000fe200038e0100 */
[----:B-1----:R-:W1:Y:S01]  /*2d7e0*/  LDC.64 R4, c[0x0][0xc60] ;  /* 0x00031800ff047b82 */ /* 0x002e620000000a00 */
[----:B------:R-:W3:Y:S01]  /*2d7f0*/  FLO.U32 R0, UR4 ;  /* 0x0000000400007d00 */ /* 0x000ee200080e0000 */
[----:B------:R-:W-:Y:S01]  /*2d800*/  ULDC.64 UR6, c[0x0][0x208] ;  /* 0x0000820000067ab9 */ /* 0x000fe20000000a00 */
[----:B---3--:R-:W-:-:S06]  /*2d810*/  ISETP.EQ.U32.AND P0, PT, R0, R2, PT ;  /* 0x000000020000720c */ /* 0x008fcc0003f02070 */
[----:B------:R-:W1:Y:S07]  /*2d820*/  POPC R2, UR4 ;  /* 0x0000000400027d09 */ /* 0x000e6e0008000000 */
[----:B-1----:R-:W3:Y:S04]  /*2d830*/  @P0 ATOMG.E.ADD.STRONG.GPU PT, R2, desc[UR6][R4.64], R2 ;  /* 0x00000002040209a8 */ /* 0x002ee800081ee1c6 */
[----:B---3--:R1:W3:Y:S02]  /*2d840*/  SHFL.IDX PT, R2, R2, R0, 0x1f ;  /* 0x00001f0002027589 */ /* 0x0082e400000e0000 */
[----:B-1----:R-:W1:Y:S02]  /*2d850*/  S2R R0, SR_LTMASK ;  /* 0x0000000000007919 */ /* 0x002e640000003900 */
[----:B-1----:R-:W-:-:S06]  /*2d860*/  LOP3.LUT R0, R0, UR4, RZ, 0xc0, !PT ;  /* 0x0000000400007c12 */ /* 0x002fcc000f8ec0ff */
[----:B------:R-:W3:Y:S02]  /*2d870*/  POPC R0, R0 ;  /* 0x0000000000007309 */ /* 0x000ee40000000000 */
[----:B---3--:R-:W-:-:S05]  /*2d880*/  IADD3 R0, R2, UR39, R0 ;  /* 0x0000002702007c10 */ /* 0x008fca000fffe000 */
[----:B------:R3:W-:Y:S02]  /*2d890*/  STL [R1], R0 ;  /* 0x0000000001007387 */ /* 0x0007e40000100800 */
.L_x_1992:
[----:B------:R-:W-:Y:S05]  /*2d8a0*/  BSYNC B0 ;  /* 0x0000000000007941 */ /* 0x000fea0003800000 */
.L_x_1991:
[----:B------:R-:W-:Y:S01]  /*2d8b0*/  LOP3.LUT P0, RZ, R19, 0x4, RZ, 0xc0, !PT ;  /* 0x0000000413ff7812 */ /* 0x000fe2000780c0ff */
[----:B------:R-:W-:-:S12]  /*2d8c0*/  BSSY B0, `(.L_x_1993) ;  /* 0x000005d000007945 */ /* 0x000fd80003800000 */
[----:B------:R-:W-:Y:S05]  /*2d8d0*/  @!P0 BRA `(.L_x_1994) ;  /* 0x00000004006c8947 */ /* 0x000fea0003800000 */
[----:B---3--:R-:W3:Y:S04]  /*2d8e0*/  LDL R0, [R1+0x10] ;  /* 0x0000100001007983 */ /* 0x008ee80000100800 */
[----:B------:R-:W4:Y:S01]  /*2d8f0*/  LDL R2, [R1+0x14] ;  /* 0x0000140001027983 */ /* 0x000f220000100800 */
[----:B------:R-:W-:Y:S01]  /*2d900*/  BSSY B1, `(.L_x_1995) ;  /* 0x0000005000017945 */ /* 0x000fe20003800000 */
[----:B---3--:R-:W-:Y:S01]  /*2d910*/  IMAD R0, R0, 0x8, R18 ;  /* 0x0000000800007824 */ /* 0x008fe200078e0212 */
[----:B----4-:R-:W-:-:S04]  /*2d920*/  SHF.L.U32 R2, R2, 0x1f, RZ ;  /* 0x0000001f02027819 */ /* 0x010fc800000006ff */
[----:B------:R-:W3:Y:S02]  /*2d930*/  SYNCS.PHASECHK.TRANS64.TRYWAIT P0, [R0+URZ+0x30860], R2 ;  /* 0x03086002000075a7 */ /* 0x000ee4000800017f */
[----:B---3--:R-:W-:Y:S05]  /*2d940*/  @!P0 BRA `(.L_x_1996) ;  /* 0x0000004000588947 */ /* 0x008fea0003800000 */
.L_x_2123:
[----:B------:R-:W-:Y:S05]  /*2d950*/  BSYNC B1 ;  /* 0x0000000000017941 */ /* 0x000fea0003800000 */
.L_x_1995:
[----:B--2---:R-:W2:Y:S01]  /*2d960*/  S2R R3, SR_TID.X ;  /* 0x0000000000037919 */ /* 0x004ea20000002100 */
[----:B------:R-:W-:-:S04]  /*2d970*/  UPRMT UR4, UR38, 0x9910, URZ ;  /* 0x0000991026047896 */ /* 0x000fc8000800003f */
[----:B------:R-:W-:Y:S01]  /*2d980*/  UISETP.NE.AND UP0, UPT, UR4, 0x2, UPT ;  /* 0x000000020400788c */ /* 0x000fe2000bf05270 */
[----:B--2---:R-:W-:-:S04]  /*2d990*/  LOP3.LUT R3, R3, 0x7f, RZ, 0xc0, !PT ;  /* 0x0000007f03037812 */ /* 0x004fc800078ec0ff */
[----:B------:R-:W-:-:S13]  /*2d9a0*/  ISETP.NE.AND P0, PT, R3, RZ, PT ;  /* 0x000000ff0300720c */ /* 0x000fda0003f05270 */
[----:B---3--:R-:W-:-:S04]  /*2d9b0*/  @!P0 IMAD.MOV.U32 R2, RZ, RZ, 0x8000 ;  /* 0x00008000ff028424 */ /* 0x008fc800078e00ff */
[----:B------:R2:W-:Y:S01]  /*2d9c0*/  @!P0 SYNCS.ARRIVE.TRANS64 RZ, [R0+URZ+0x30850], R2 ;  /* 0x0308500200ff89a7 */ /* 0x0005e2000800003f */
[----:B------:R-:W-:-:S13]  /*2d9d0*/  PLOP3.LUT P0, PT, PT, PT, UP0, 0x80, 0x0 ;  /* 0x000000000000781c */ /* 0x000fda0003f0f008 */
[----:B--2---:R-:W-:Y:S05]  /*2d9e0*/  @P0 BRA `(.L_x_1997) ;  /* 0x0000000000040947 */ /* 0x004fea0003800000 */
[----:B------:R-:W-:Y:S01]  /*2d9f0*/  BPT.TRAP 0x1 ;  /* 0x000000040000795c */ /* 0x000fe20000300000 */
.L_x_1997:
[----:B------:R-:W-:Y:S01]  /*2da00*/  LOP3.LUT P0, RZ, R19, 0x8, RZ, 0xc0, !PT ;  /* 0x0000000813ff7812 */ /* 0x000fe2000780c0ff */
[----:B------:R-:W-:-:S12]  /*2da10*/  BSSY B1, `(.L_x_1998) ;  /* 0x0000003000017945 */ /* 0x000fd80003800000 */
[----:B------:R-:W-:Y:S05]  /*2da20*/  @P0 BRA `(.L_x_1999) ;  /* 0x0000000000040947 */ /* 0x000fea0003800000 */
[----:B------:R-:W-:Y:S01]  /*2da30*/  BPT.TRAP 0x1 ;  /* 0x000000040000795c */ /* 0x000fe20000300000 */
.L_x_1999:
[----:B------:R-:W-:Y:S05]  /*2da40*/  BSYNC B1 ;  /* 0x0000000000017941 */ /* 0x000fea0003800000 */
.L_x_1998:
[----:B------:R-:W2:Y:S04]  /*2da50*/  LDL.LU R4, [R1+0x18] ;  /* 0x0000180001047983 */ /* 0x000ea80000300800 */
[----:B------:R-:W2:Y:S04]  /*2da60*/  LDL.LU R3, [R1+0x4] ;  /* 0x0000040001037983 */ /* 0x000ea80000300800 */
[----:B------:R-:W3:Y:S01]  /*2da70*/  LDL R2, [R1+0x10] ;  /* 0x0000100001027983 */ /* 0x000ee20000100800 */
        /* <DEDUP_REMOVED lines=8> */
[----:B---3--:R-:W-:-:S04]  /*2db00*/  IMAD R2, R2, 0x8000, R18 ;  /* 0x0000800002027824 */ /* 0x008fc800078e0212 */
[----:B------:R-:W-:-:S07]  /*2db10*/  VIADD R4, R2, 0x400 ;  /* 0x0000040002047836 */ /* 0x000fce0000000000 */
.L_x_2000:
        /* <DEDUP_REMOVED lines=15> */
.L_x_2001:
        /* <DEDUP_REMOVED lines=15> */
.L_x_2002:
        /* <DEDUP_REMOVED lines=15> */
.L_x_2003:
        /* <DEDUP_REMOVED lines=9> */
[----:B----4-:R-:W-:Y:S05]  /*2de80*/  @P0 BRA.U.ANY `(.L_x_2003) ;  /* 0xfffffffd00d80947 */ /* 0x010fea000393ffff */
.L_x_1994:
[----:B------:R-:W-:Y:S05]  /*2de90*/  BSYNC B0 ;  /* 0x0000000000007941 */ /* 0x000fea0003800000 */
.L_x_1993:
[----:B-1----:R-:W3:Y:S04]  /*2dea0*/  LDL.LU R5, [R1+0x10] ;  /* 0x0000100001057983 */ /* 0x002ee80000300800 */
[----:B------:R-:W4:Y:S01]  /*2deb0*/  LDL.LU R4, [R1+0x14] ;  /* 0x0000140001047983 */ /* 0x000f220000300800 */
[----:B---3--:R-:W-:-:S05]  /*2dec0*/  VIADD R0, R5, 0x1 ;  /* 0x0000000105007836 */ /* 0x008fca0000000000 */
[----:B------:R-:W-:-:S04]  /*2ded0*/  ISETP.NE.AND P0, PT, R0, 0x2, PT ;  /* 0x000000020000780c */ /* 0x000fc80003f05270 */
[----:B------:R-:W-:Y:S02]  /*2dee0*/  SEL R2, RZ, 0x1, P0 ;  /* 0x00000001ff027807 */ /* 0x000fe40000000000 */
[----:B------:R-:W-:Y:S02]  /*2def0*/  SEL R0, R0, RZ, P0 ;  /* 0x000000ff00007207 */ /* 0x000fe40000000000 */
[----:B----4-:R-:W-:-:S03]  /*2df00*/  LOP3.LUT R4, R4, R2, RZ, 0x3c, !PT ;  /* 0x0000000204047212 */ /* 0x010fc600078e3cff */
[----:B------:R1:W-:Y:S04]  /*2df10*/  STL [R1+0x10], R0 ;  /* 0x0000100001007387 */ /* 0x0003e80000100800 */
[----:B------:R1:W-:Y:S02]  /*2df20*/  STL [R1+0x14], R4 ;  /* 0x0000140401007387 */ /* 0x0003e40000100800 */
.L_x_1906:
[----:B------:R-:W-:Y:S05]  /*2df30*/  BSYNC B7 ;  /* 0x0000000000077941 */ /* 0x000fea0003800000 */
.L_x_1904:
[----:B------:R-:W-:-:S13]  /*2df40*/  LOP3.LUT P0, RZ, R19, 0x10, RZ, 0xc0, !PT ;  /* 0x0000001013ff7812 */ /* 0x000fda000780c0ff */
[----:B------:R-:W-:Y:S05]  /*2df50*/  @!P0 BRA `(.L_x_2004) ;  /* 0x00000000002c8947 */ /* 0x000fea0003800000 */
[----:B------:R-:W-:Y:S05]  /*2df60*/  WARPSYNC.ALL ;  /* 0x0000000000007948 */ /* 0x000fea0003800000 */
[----:B------:R-:W4:Y:S08]  /*2df70*/  S2UR UR5, SR_CgaCtaId ;  /* 0x00000000000579c3 */ /* 0x000f300000008800 */
[----:B------:R-:W-:Y:S06]  /*2df80*/  BAR.SYNC.DEFER_BLOCKING 0x5, 0x180 ;  /* 0x0146000000007b1d */ /* 0x000fec0000010000 */
[----:B------:R-:W-:-:S02]  /*2df90*/  UMOV UR4, 0x400 ;  /* 0x0000040000047882 */ /* 0x000fc40000000000 */
[----:B----4-:R-:W-:-:S06]  /*2dfa0*/  ULEA UR4, UR5, UR4, 0x18 ;  /* 0x0000000405047291 */ /* 0x010fcc000f8ec03f */
[----:B------:R-:W-:-:S05]  /*2dfb0*/  IMAD.U32 R18, RZ, RZ, UR4 ;  /* 0x00000004ff127e24 */ /* 0x000fca000f8e00ff */
[----:B-1----:R-:W1:Y:S04]  /*2dfc0*/  LDS.128 R4, [R18+0x308d0] ;  /* 0x0308d00012047984 */ /* 0x002e680000000c00 */
[----:B-1----:R1:W-:Y:S04]  /*2dfd0*/  STL.64 [R1], R4 ;  /* 0x0000000401007387 */ /* 0x0023e80000100a00 */
[----:B------:R1:W-:Y:S01]  /*2dfe0*/  STL.64 [R1+0x8], R6 ;  /* 0x0000080601007387 */ /* 0x0003e20000100a00 */
[----:B------:R-:W-:Y:S06]  /*2dff0*/  BAR.ARV 0x4, 0x180 ;  /* 0x0106000000007b1d */ /* 0x000fec0000002000 */
[----:B------:R-:W-:Y:S05]  /*2e000*/  BRA `(.L_x_2005) ;  /* 0x0000001000387947 */ /* 0x000fea0003800000 */
.L_x_2004:
[----:B------:R-:W4:Y:S01]  /*2e010*/  LDL R16, [R1+0x2c] ;  /* 0x00002c0001107983 */ /* 0x000f220000100800 */
[----:B------:R-:W-:Y:S01]  /*2e020*/  UMOV UR4, 0xffffffff ;  /* 0xffffffff00047882 */ /* 0x000fe20000000000 */
[----:B----4-:R-:W-:Y:S02]  /*2e030*/  ISETP.NE.AND P5, PT, R16, 0x1f, PT ;  /* 0x0000001f1000780c */ /* 0x010fe40003fa5270 */
[----:B------:R-:W-:Y:S11]  /*2e040*/  BRA.DIV UR4, `(.L_x_2006) ;  /* 0x0000003a04ac7947 */ /* 0x000ff6000b800000 */
[----:B--2---:R-:W1:Y:S01]  /*2e050*/  LDL R3, [R1+0xc] ;  /* 0x00000c0001037983 */ /* 0x004e620000100800 */
[----:B------:R-:W-:-:S03]  /*2e060*/  ULDC UR4, c[0x0][0xc3c] ;  /* 0x00030f0000047ab9 */ /* 0x000fc60000000800 */
[----:B------:R-:W0:Y:S01]  /*2e070*/  LDL.LU R2, [R1] ;  /* 0x0000000001027983 */ /* 0x000e220000300800 */
[----:B------:R-:W-:Y:S01]  /*2e080*/  ULDC.64 UR6, c[0x0][0x208] ;  /* 0x0000820000067ab9 */ /* 0x000fe20000000a00 */
[----:B------:R-:W-:Y:S01]  /*2e090*/  LOP3.LUT P4, RZ, R19, 0x1, RZ, 0xc0, !PT ;  /* 0x0000000113ff7812 */ /* 0x000fe2000788c0ff */
[----:B-1-3--:R-:W-:Y:S02]  /*2e0a0*/  IMAD.IADD R0, R3, 0x1, R16 ;  /* 0x0000000103007824 */ /* 0x00afe400078e0210 */
[----:B0-----:R-:W-:-:S03]  /*2e0b0*/  IMAD.MOV.U32 R10, RZ, RZ, R2 ;  /* 0x000000ffff0a7224 */ /* 0x001fc600078e0002 */
        /* <DEDUP_REMOVED lines=11> */
[----:B------:R-:W-:Y:S01]  /*2e170*/  SHFL.IDX PT, R5, R10, RZ, 0x1f ;  /* 0x00001fff0a057589 */ /* 0x000fe200000e0000 */
[----:B------:R-:W-:-:S03]  /*2e180*/  ISETP.GE.U32.AND P3, PT, R16, 0x10, PT ;  /* 0x000000101000780c */ /* 0x000fc60003f66070 */
[----:B------:R-:W-:Y:S01]  /*2e190*/  SHFL.IDX PT, R0, R10, 0x1, 0x1f ;  /* 0x00201f000a007f89 */ /* 0x000fe200000e0000 */
[----:B--2---:R-:W-:Y:S02]  /*2e1a0*/  @!P0 IMAD.MOV.U32 R4, RZ, RZ, R8 ;  /* 0x000000ffff048224 */ /* 0x004fe400078e0008 */
[----:B------:R-:W-:Y:S02]  /*2e1b0*/  IMAD.MOV.U32 R8, RZ, RZ, RZ ;  /* 0x000000ffff087224 */ /* 0x000fe400078e00ff */
[----:B---3--:R-:W-:Y:S01]  /*2e1c0*/  @!P0 IMAD.MOV.U32 R6, RZ, RZ, R2 ;  /* 0x000000ffff068224 */ /* 0x008fe200078e0002 */
        /* <DEDUP_REMOVED lines=18> */
.L_x_2133:
[----:B------:R-:W-:Y:S02]  /*2e2f0*/  ULDC UR4, c[0x0][0xc38] ;  /* 0x00030e0000047ab9 */ /* 0x000fe40000000800 */
[----:B------:R-:W-:-:S04]  /*2e300*/  IMAD.U32 R2, RZ, RZ, UR4 ;  /* 0x00000004ff027e24 */ /* 0x000fc8000f8e00ff */
[----:B-1----:R-:W-:-:S04]  /*2e310*/  IMAD R9, R9, R2, RZ ;  /* 0x0000000209097224 */ /* 0x002fc800078e02ff */
[----:B------:R-:W-:-:S05]  /*2e320*/  IMAD.IADD R0, R0, 0x1, R9 ;  /* 0x0000000100007824 */ /* 0x000fca00078e0209 */
[----:B------:R-:W-:-:S13]  /*2e330*/  ISETP.GT.AND P4, PT, R0, R5, PT ;  /* 0x000000050000720c */ /* 0x000fda0003f84270 */
[----:B------:R-:W-:Y:S05]  /*2e340*/  @P4 BRA `(.L_x_2007) ;  /* 0x0000000000b04947 */ /* 0x000fea0003800000 */
.L_x_2010:
        /* <DEDUP_REMOVED lines=21> */
[----:B------:R-:W1:Y:S01]  /*2e4a0*/  SHFL.UP PT, R3, R2, 0x1, RZ ;  /* 0x0420000002037989 */ /* 0x000e6200000e00ff */
[----:B------:R-:W-:-:S04]  /*2e4b0*/  LOP3.LUT P4, RZ, R19, 0x1, RZ, 0xc0, !PT ;  /* 0x0000000113ff7812 */ /* 0x000fc8000788c0ff */
        /* <DEDUP_REMOVED lines=15> */
.L_x_2141:
[----:B------:R-:W-:Y:S02]  /*2e5b0*/  ULDC UR4, c[0x0][0xc38] ;  /* 0x00030e0000047ab9 */ /* 0x000fe40000000800 */
[----:B------:R-:W-:-:S04]  /*2e5c0*/  IMAD.U32 R2, RZ, RZ, UR4 ;  /* 0x00000004ff027e24 */ /* 0x000fc8000f8e00ff */
[----:B-1----:R-:W-:-:S04]  /*2e5d0*/  IMAD R9, R9, R2, RZ ;  /* 0x0000000209097224 */ /* 0x002fc800078e02ff */
[----:B------:R-:W-:-:S05]  /*2e5e0*/  IMAD.IADD R0, R9, 0x1, R0 ;  /* 0x0000000109007824 */ /* 0x000fca00078e0200 */
[----:B------:R-:W-:-:S13]  /*2e5f0*/  ISETP.GT.AND P4, PT, R0, R5, PT ;  /* 0x000000050000720c */ /* 0x000fda0003f84270 */
[----:B------:R-:W-:Y:S05]  /*2e600*/  @!P4 BRA `(.L_x_2010) ;  /* 0xfffffffc0050c947 */ /* 0x000fea000383ffff */
.L_x_2007:
        /* <DEDUP_REMOVED lines=8> */
[----:B-1----:R1:W3:Y:S04]  /*2e690*/  SHFL.IDX PT, R4, R4, R3, 0x1f ;  /* 0x00001f0304047589 */ /* 0x0022e800000e0000 */
[----:B------:R1:W4:Y:S01]  /*2e6a0*/  SHFL.IDX PT, R6, R6, R3, 0x1f ;  /* 0x00001f0306067589 */ /* 0x00032200000e0000 */
[----:B--2---:R-:W-:-:S05]  /*2e6b0*/  IMAD.IADD R10, R3, 0x1, R10 ;  /* 0x00000001030a7824 */ /* 0x004fca00078e020a */
[----:B---34-:R1:W-:Y:S02]  /*2e6c0*/  STL [R1+0xc], R10 ;  /* 0x00000c0a01007387 */ /* 0x0183e40000100800 */
.L_x_2146:
[----:B------:R-:W-:-:S13]  /*2e6d0*/  ISETP.NE.AND P0, PT, R0, RZ, PT ;  /* 0x000000ff0000720c */ /* 0x000fda0003f05270 */
[----:B------:R-:W-:Y:S05]  /*2e6e0*/  @!P0 BRA `(.L_x_2012) ;  /* 0x0000000000148947 */ /* 0x000fea0003800000 */
[----:B------:R-:W-:Y:S01]  /*2e6f0*/  UMOV UR4, 0xffffffff ;  /* 0xffffffff00047882 */ /* 0x000fe20000000000 */
[----:B-1----:R-:W-:Y:S02]  /*2e700*/  VIADD R3, R3, 0xffffffff ;  /* 0xffffffff03037836 */ /* 0x002fe40000000000 */
[----:B------:R-:W-:Y:S05]  /*2e710*/  BRA.DIV UR4, `(.L_x_2013) ;  /* 0x0000003e04a07947 */ /* 0x000fea000b800000 */
[----:B------:R1:W3:Y:S02]  /*2e720*/  SHFL.IDX PT, R3, R7, R3, 0x1f ;  /* 0x00001f0307037589 */ /* 0x0002e400000e0000 */
.L_x_2149:
[----:B---3--:R-:W-:-:S07]  /*2e730*/  IMAD.MOV.U32 R8, RZ, RZ, R3 ;  /* 0x000000ffff087224 */ /* 0x008fce00078e0003 */
.L_x_2012:
[----:B------:R-:W-:Y:S01]  /*2e740*/  ISETP.NE.AND P0, PT, R6, 0x1, PT ;  /* 0x000000010600780c */ /* 0x000fe20003f05270 */
[----:B------:R-:W-:-:S05]  /*2e750*/  IMAD R0, R8, R2, R9 ;  /* 0x0000000208007224 */ /* 0x000fca00078e0209 */
[----:B------:R3:W-:Y:S02]  /*2e760*/  STL [R1], R0 ;  /* 0x0000000001007387 */ /* 0x0007e40000100800 */
[----:B---3--:R-:W-:-:S05]  /*2e770*/  IMAD.IADD R0, R5, 0x1, -R0 ;  /* 0x0000000105007824 */ /* 0x008fca00078e0a00 */
[----:B------:R-:W-:Y:S05]  /*2e780*/  @!P0 BRA `(.L_x_2014) ;  /* 0x0000000000e48947 */ /* 0x000fea0003800000 */
[----:B------:R-:W-:-:S04]  /*2e790*/  IABS R5, R4 ;  /* 0x0000000400057213 */ /* 0x000fc80000000000 */
[----:B------:R-:W3:Y:S08]  /*2e7a0*/  I2F.RP R2, R5 ;  /* 0x0000000500027306 */ /* 0x000ef00000209400 */
[----:B---3--:R-:W3:Y:S02]  /*2e7b0*/  MUFU.RCP R2, R2 ;  /* 0x0000000200027308 */ /* 0x008ee40000001000 */
[----:B---3--:R-:W-:-:S06]  /*2e7c0*/  VIADD R2, R2, 0xffffffe ;  /* 0x0ffffffe02027836 */ /* 0x008fcc0000000000 */
[----:B-1----:R-:W1:Y:S02]  /*2e7d0*/  F2I.FTZ.U32.TRUNC.NTZ R3, R2 ;  /* 0x0000000200037305 */ /* 0x002e64000021f000 */
[----:B-1----:R-:W-:-:S04]  /*2e7e0*/  IMAD.MOV R2, RZ, RZ, -R3 ;  /* 0x000000ffff027224 */ /* 0x002fc800078e0a03 */
        /* <DEDUP_REMOVED lines=14> */
[----:B------:R-:W1:Y:S07]  /*2e8d0*/  I2F.RP R2, R5 ;  /* 0x0000000500027306 */ /* 0x000e6e0000209400 */
[----:B------:R-:W-:Y:S01]  /*2e8e0*/  @P0 VIADD R8, R8, 0x1 ;  /* 0x0000000108080836 */ /* 0x000fe20000000000 */
[----:B-1----:R-:W1:Y:S02]  /*2e8f0*/  MUFU.RCP R2, R2 ;  /* 0x0000000200027308 */ /* 0x002e640000001000 */
[----:B-1----:R-:W-:-:S06]  /*2e900*/  VIADD R2, R2, 0xffffffe ;  /* 0x0ffffffe02027836 */ /* 0x002fcc0000000000 */
[----:B------:R-:W1:Y:S02]  /*2e910*/  F2I.FTZ.U32.TRUNC.NTZ R3, R2 ;  /* 0x0000000200037305 */ /* 0x000e64000021f000 */
[----:B-1----:R-:W-:-:S04]  /*2e920*/  IMAD.MOV R2, RZ, RZ, -R3 ;  /* 0x000000ffff027224 */ /* 0x002fc800078e0a03 */
[----:B0-----:R-:W-:Y:S02]  /*2e930*/  IMAD R7, R2, R5, RZ ;  /* 0x0000000502077224 */ /* 0x001fe400078e02ff */
        /* <DEDUP_REMOVED lines=24> */
[----:B------:R-:W-:-:S04]  /*2eac0*/  IMAD.MOV R2, RZ, RZ, -R7 ;  /* 0x000000ffff027224 */ /* 0x000fc800078e0a07 */
[C---:B------:R-:W-:Y:S02]  /*2ead0*/  IMAD R2, R6.reuse, R2, R3 ;  /* 0x0000000206027224 */ /* 0x040fe400078e0203 */
[----:B------:R-:W-:-:S04]  /*2eae0*/  IMAD R6, R6, 0x1000000, R7 ;  /* 0x0100000006067824 */ /* 0x000fc800078e0207 */
[----:B------:R-:W-:-:S05]  /*2eaf0*/  IMAD R2, R2, 0x10000, R6 ;  /* 0x0001000002027824 */ /* 0x000fca00078e0206 */
[----:B------:R1:W-:Y:S01]  /*2eb00*/  STL [R1+0x8], R2 ;  /* 0x0000080201007387 */ /* 0x0003e20000100800 */
[----:B------:R-:W-:Y:S05]  /*2eb10*/  BRA `(.L_x_2015) ;  /* 0x0000000400007947 */ /* 0x000fea0003800000 */
.L_x_2014:
[----:B-1----:R-:W3:Y:S01]  /*2eb20*/  LDL R3, [R1+0xc] ;  /* 0x00000c0001037983 */ /* 0x002ee20000100800 */
[----:B0-----:R-:W3:Y:S01]  /*2eb30*/  LDC.64 R6, c[0x0][0xc90] ;  /* 0x00032400ff067b82 */ /* 0x001ee20000000a00 */
[----:B------:R-:W-:Y:S01]  /*2eb40*/  ULDC.64 UR4, c[0x0][0x208] ;  /* 0x0000820000047ab9 */ /* 0x000fe20000000a00 */
[----:B---3--:R-:W-:-:S05]  /*2eb50*/  IMAD.WIDE R6, R3, 0x4, R6 ;  /* 0x0000000403067825 */ /* 0x008fca00078e0206 */
[----:B------:R-:W3:Y:S02]  /*2eb60*/  LDG.E R3, desc[UR4][R6.64] ;  /* 0x0000000406037981 */ /* 0x000ee4000c1e1900 */
[----:B---3--:R-:W-:-:S05]  /*2eb70*/  IMAD R5, R4, R3, RZ ;  /* 0x0000000304057224 */ /* 0x008fca00078e02ff */
        /* <DEDUP_REMOVED lines=51> */
[----:B------:R-:W-:-:S04]  /*2eeb0*/  @P0 VIADD R2, R2, 0x1 ;  /* 0x0000000102020836 */ /* 0x000fc80000000000 */
[----:B------:R-:W-:-:S04]  /*2eec0*/  IMAD.MOV.U32 R0, RZ, RZ, R2 ;  /* 0x000000ffff007224 */ /* 0x000fc800078e0002 */
[----:B------:R-:W-:Y:S01]  /*2eed0*/  @!P1 IMAD.MOV R0, RZ, RZ, -R0 ;  /* 0x000000ffff009224 */ /* 0x000fe200078e0a00 */
[----:B------:R-:W-:Y:S01]  /*2eee0*/  @!P2 LOP3.LUT R0, RZ, R8, RZ, 0x33, !PT ;  /* 0x00000008ff00a212 */ /* 0x000fe200078e33ff */
[----:B------:R-:W-:-:S04]  /*2eef0*/  IMAD.MOV R8, RZ, RZ, -R8 ;  /* 0x000000ffff087224 */ /* 0x000fc800078e0a08 */
[----:B------:R-:W-:-:S05]  /*2ef00*/  IMAD R2, R0, R8, R6 ;  /* 0x0000000800027224 */ /* 0x000fca00078e0206 */
[----:B------:R0:W-:Y:S02]  /*2ef10*/  STL [R1+0x8], R2 ;  /* 0x0000080201007387 */ /* 0x0001e40000100800 */
.L_x_2015:
[----:B------:R-:W-:-:S05]  /*2ef20*/  LOP3.LUT R0, RZ, R0, RZ, 0x33, !PT ;  /* 0x00000000ff007212 */ /* 0x000fca00078e33ff */
[----:B------:R-:W-:-:S05]  /*2ef30*/  IMAD.IADD R0, R4, 0x1, R0 ;  /* 0x0000000104007824 */ /* 0x000fca00078e0200 */
[----:B------:R3:W-:Y:S01]  /*2ef40*/  STL [R1+0x4], R0 ;  /* 0x0000040001007387 */ /* 0x0007e20000100800 */
[----:B------:R-:W-:Y:S05]  /*2ef50*/  BRA `(.L_x_2016) ;  /* 0x0000000000287947 */ /* 0x000fea0003800000 */
.L_x_2008:
        /* <DEDUP_REMOVED lines=10> */
.L_x_2016:
[----:B-1-3--:R-:W3:Y:S04]  /*2f000*/  LDL R0, [R1+0x2c] ;  /* 0x00002c0001007983 */ /* 0x00aee80000100800 */
[----:B0-----:R-:W4:Y:S04]  /*2f010*/  LDL R2, [R1+0xc] ;  /* 0x00000c0001027983 */ /* 0x001f280000100800 */
[----:B------:R-:W5:Y:S04]  /*2f020*/  LDL R3, [R1+0x8] ;  /* 0x0000080001037983 */ /* 0x000f680000100800 */
[----:B------:R-:W2:Y:S04]  /*2f030*/  LDL R4, [R1] ;  /* 0x0000000001047983 */ /* 0x000ea80000100800 */
[----:B------:R-:W2:Y:S01]  /*2f040*/  LDL R5, [R1+0x4] ;  /* 0x0000040001057983 */ /* 0x000ea20000100800 */
[----:B------:R-:W-:Y:S05]  /*2f050*/  WARPSYNC.ALL ;  /* 0x0000000000007948 */ /* 0x000fea0003800000 */
[----:B------:R-:W-:Y:S01]  /*2f060*/  BAR.SYNC.DEFER_BLOCKING 0x4, 0x180 ;  /* 0x0106000000007b1d */ /* 0x000fe20000010000 */
[----:B---3--:R-:W-:-:S13]  /*2f070*/  ISETP.NE.AND P0, PT, R0, RZ, PT ;  /* 0x000000ff0000720c */ /* 0x008fda0003f05270 */
[----:B------:R-:W0:Y:S01]  /*2f080*/  @!P0 S2R R0, SR_CgaCtaId ;  /* 0x0000000000008919 */ /* 0x000e220000008800 */
[----:B----4-:R-:W-:Y:S01]  /*2f090*/  IMAD.MOV.U32 R7, RZ, RZ, R2 ;  /* 0x000000ffff077224 */ /* 0x010fe200078e0002 */
[----:B------:R-:W-:Y:S01]  /*2f0a0*/  @!P0 MOV R2, 0x400 ;  /* 0x0000040000028802 */ /* 0x000fe20000000f00 */
[----:B-----5:R-:W-:-:S03]  /*2f0b0*/  IMAD.MOV.U32 R6, RZ, RZ, R3 ;  /* 0x000000ffff067224 */ /* 0x020fc600078e0003 */
[----:B0-----:R-:W-:-:S05]  /*2f0c0*/  @!P0 LEA R18, R0, R2, 0x18 ;  /* 0x0000000200128211 */ /* 0x001fca00078ec0ff */
[----:B--2---:R0:W-:Y:S01]  /*2f0d0*/  @!P0 STS.128 [R18+0x308d0], R4 ;  /* 0x0308d00412008388 */ /* 0x0041e20000000c00 */
[----:B------:R-:W-:Y:S06]  /*2f0e0*/  BAR.ARV 0x5, 0x180 ;  /* 0x0146000000007b1d */ /* 0x000fec0000002000 */
.L_x_2005:
[----:B---3--:R-:W3:Y:S01]  /*2f0f0*/  LDL R0, [R1+0xc] ;  /* 0x00000c0001007983 */ /* 0x008ee20000100800 */
[----:B------:R-:W-:Y:S02]  /*2f100*/  ULDC UR4, c[0x0][0xc3c] ;  /* 0x00030f0000047ab9 */ /* 0x000fe40000000800 */
[----:B---3--:R-:W-:-:S13]  /*2f110*/  ISETP.GE.AND P0, PT, R0, UR4, PT ;  /* 0x0000000400007c0c */ /* 0x008fda000bf06270 */
[----:B------:R-:W-:Y:S05]  /*2f120*/  @!P0 BRA `(.L_x_2017) ;  /* 0xffffff7000f48947 */ /* 0x000fea000383ffff */
[----:B------:R-:W-:Y:S05]  /*2f130*/  BSYNC B8 ;  /* 0x0000000000087941 */ /* 0x000fea0003800000 */
.L_x_1836:
[----:B---3--:R-:W3:Y:S01]  /*2f140*/  LDL.LU R0, [R1+0x58] ;  /* 0x0000580001007983 */ /* 0x008ee20000300800 */
[----:B------:R-:W-:Y:S01]  /*2f150*/  BSSY B0, `(.L_x_2018) ;  /* 0x000000b000007945 */ /* 0x000fe20003800000 */
[----:B01----:R-:W0:Y:S01]  /*2f160*/  S2R R5, SR_CgaCtaId ;  /* 0x0000000000057919 */ /* 0x003e220000008800 */
[----:B---3--:R-:W-:-:S05]  /*2f170*/  VIADD R0, R0, 0x1 ;  /* 0x0000000100007836 */ /* 0x008fca0000000000 */
[----:B------:R-:W-:-:S04]  /*2f180*/  LEA.HI R2, R0, R0, RZ, 0x1 ;  /* 0x0000000000027211 */ /* 0x000fc800078f08ff */
[----:B--2---:R-:W-:-:S05]  /*2f190*/  LOP3.LUT R3, R2, 0xfffffffe, RZ, 0xc0, !PT ;  /* 0xfffffffe02037812 */ /* 0x004fca00078ec0ff */
[----:B------:R-:W-:Y:S01]  /*2f1a0*/  IMAD.IADD R3, R0, 0x1, -R3 ;  /* 0x0000000100037824 */ /* 0x000fe200078e0a03 */
[----:B------:R-:W-:-:S04]  /*2f1b0*/  MOV R0, 0x400 ;  /* 0x0000040000007802 */ /* 0x000fc80000000f00 */
[----:B0-----:R-:W-:Y:S02]  /*2f1c0*/  LEA R0, R5, R0, 0x18 ;  /* 0x0000000005007211 */ /* 0x001fe400078ec0ff */
[----:B------:R-:W-:-:S04]  /*2f1d0*/  SHF.L.U32 R3, R3, 0x1f, RZ ;  /* 0x0000001f03037819 */ /* 0x000fc800000006ff */
[----:B------:R-:W0:Y:S02]  /*2f1e0*/  SYNCS.PHASECHK.TRANS64.TRYWAIT P0, [R0+URZ+0x30820], R3 ;  /* 0x03082003000075a7 */ /* 0x000e24000800017f */
[----:B0-----:R-:W-:Y:S05]  /*2f1f0*/  @!P0 BRA `(.L_x_2019) ;  /* 0x0000003400148947 */ /* 0x001fea0003800000 */
.L_x_2150:
[----:B------:R-:W-:Y:S05]  /*2f200*/  BSYNC B0 ;  /* 0x0000000000007941 */ /* 0x000fea0003800000 */
.L_x_2018:
[----:B------:R-:W-:-:S03]  /*2f210*/  UMOV UR4, 0xffffffff ;  /* 0xffffffff00047882 */ /* 0x000fc60000000000 */
[----:B------:R-:W-:Y:S05]  /*2f220*/  BRA.DIV UR4, `(.L_x_2020) ;  /* 0x00000036041c7947 */ /* 0x000fea000b800000 */
[----:B------:R-:W1:Y:S02]  /*2f230*/  S2R R2, SR_TID.X ;  /* 0x0000000000027919 */ /* 0x000e640000002100 */
[----:B-1----:R-:W-:-:S04]  /*2f240*/  SHF.R.U32.HI R2, RZ, 0x5, R2 ;  /* 0x00000005ff027819 */ /* 0x002fc80000011602 */
[----:B------:R-:W-:-:S05]  /*2f250*/  LOP3.LUT R2, R2, 0x3, RZ, 0xc0, !PT ;  /* 0x0000000302027812 */ /* 0x000fca00078ec0ff */
[----:B------:R1:W2:Y:S02]  /*2f260*/  SHFL.IDX PT, R14, R2, RZ, 0x1f ;  /* 0x00001fff020e7589 */ /* 0x0002a400000e0000 */
.L_x_2153:
[----:B--2---:R-:W-:-:S13]  /*2f270*/  ISETP.NE.AND P0, PT, R14, RZ, PT ;  /* 0x000000ff0e00720c */ /* 0x004fda0003f05270 */
[----:B------:R-:W-:Y:S05]  /*2f280*/  @P0 BRA `(.L_x_1530) ;  /* 0x00000000009c0947 */ /* 0x000fea0003800000 */
[----:B------:R-:W-:-:S03]  /*2f290*/  UMOV UR4, 0xffffffff ;  /* 0xffffffff00047882 */ /* 0x000fc60000000000 */
[----:B------:R-:W-:Y:S05]  /*2f2a0*/  BRA.DIV UR4, `(.L_x_2021) ;  /* 0x0000003604307947 */ /* 0x000fea000b800000 */
[----:B------:R-:W-:-:S13]  /*2f2b0*/  ELECT P6, URZ, PT ;  /* 0x00000000003f782f */ /* 0x000fda00038c0000 */
.L_x_2156:
        /* <DEDUP_REMOVED lines=8> */
.L_x_2022:
[----:B0-----:R-:W2:Y:S04]  /*2f340*/  LDL R3, [R1+0x10] ;  /* 0x0000100001037983 */ /* 0x001ea80000100800 */
[----:B------:R-:W3:Y:S01]  /*2f350*/  LDL.LU R7, [R1+0x14] ;  /* 0x0000140001077983 */ /* 0x000ee20000300800 */
[----:B------:R-:W-:-:S04]  /*2f360*/  VIADD R2, R0, 0x30840 ;  /* 0x0003084000027836 */ /* 0x000fc80000000000 */
[C---:B--2---:R-:W-:Y:S02]  /*2f370*/  IMAD R6, R3.reuse, 0x8, R2 ;  /* 0x0000000803067824 */ /* 0x044fe400078e0202 */
[----:B------:R-:W-:Y:S01]  /*2f380*/  VIADD R3, R3, 0x1 ;  /* 0x0000000103037836 */ /* 0x000fe20000000000 */
[----:B---3--:R-:W-:-:S04]  /*2f390*/  SHF.L.U32 R5, R7, 0x1f, RZ ;  /* 0x0000001f07057819 */ /* 0x008fc800000006ff */
        /* <DEDUP_REMOVED lines=8> */
.L_x_2157:
[----:B------:R-:W1:Y:S02]  /*2f420*/  SYNCS.PHASECHK.TRANS64.TRYWAIT P0, [R7+URZ], R2 ;  /* 0x00000002070075a7 */ /* 0x000e64000800017f */
[----:B-1----:R-:W-:Y:S05]  /*2f430*/  @!P0 BRA `(.L_x_2024) ;  /* 0x0000003400008947 */ /* 0x002fea0003800000 */
.L_x_2158:
[----:B------:R-:W-:Y:S05]  /*2f440*/  @!P2 BRA `(.L_x_2025) ;  /* 0x000000000004a947 */ /* 0x000fea0003800000 */
[----:B------:R-:W-:Y:S01]  /*2f450*/  BPT.TRAP 0x1 ;  /* 0x000000040000795c */ /* 0x000fe20000300000 */
.L_x_2025:
[----:B------:R-:W2:Y:S01]  /*2f460*/  LDL.LU R4, [R1+0x10] ;  /* 0x0000100001047983 */ /* 0x000ea20000300800 */
[----:B------:R-:W-:-:S04]  /*2f470*/  VIADD R0, R0, 0x30860 ;  /* 0x0003086000007836 */ /* 0x000fc80000000000 */
[----:B--2---:R-:W-:-:S04]  /*2f480*/  IMAD R4, R4, 0x8, R0 ;  /* 0x0000000804047824 */ /* 0x004fc800078e0200 */
[----:B------:R-:W2:Y:S02]  /*2f490*/  SYNCS.PHASECHK.TRANS64.TRYWAIT P0, [R4+URZ], R5 ;  /* 0x00000005040075a7 */ /* 0x000ea4000800017f */
[----:B--2---:R-:W-:Y:S05]  /*2f4a0*/  @!P0 BRA `(.L_x_2026) ;  /* 0x0000003000f88947 */ /* 0x004fea0003800000 */
.L_x_2159:
[----:B------:R-:W-:-:S07]  /*2f4b0*/  IMAD R3, R3, 0x8, R0 ;  /* 0x0000000803037824 */ /* 0x000fce00078e0200 */
.L_x_2027:
[----:B---3--:R3:W4:Y:S02]  /*2f4c0*/  SYNCS.PHASECHK.TRANS64.TRYWAIT P0, [R3+URZ], R2 ;  /* 0x00000002030075a7 */ /* 0x008724000800017f */
[----:B----4-:R-:W-:Y:S05]  /*2f4d0*/  @!P0 NANOSLEEP.SYNCS 0x989680 ;  /* 0x009896800000895d */ /* 0x010fea0003900000 */
[----:B------:R-:W4:Y:S02]  /*2f4e0*/  @!P0 SYNCS.PHASECHK.TRANS64 P0, [R3+URZ], R2 ;  /* 0x00000002030085a7 */ /* 0x000f24000800007f */
[----:B----4-:R-:W-:Y:S05]  /*2f4f0*/  @!P0 BRA `(.L_x_2027) ;  /* 0xfffffffc00f08947 */ /* 0x010fea000383ffff */
.L_x_1530:
[----:B------:R-:W-:Y:S05]  /*2f500*/  BSYNC B9 ;  /* 0x0000000000097941 */ /* 0x000fea0003800000 */
.L_x_1527:
[----:B------:R-:W-:Y:S05]  /*2f510*/  EXIT ;  /* 0x000000000000794d */ /* 0x000fea0003800000 */
.L_x_1558:
[----:B0-----:R0:W1:Y:S02]  /*2f520*/  SYNCS.PHASECHK.TRANS64.TRYWAIT P5, [R99+URZ+0x30890], R109 ;  /* 0x0308906d630075a7 */ /* 0x00106400080a017f */
[----:B-1----:R-:W-:Y:S05]  /*2f530*/  @!P5 NANOSLEEP.SYNCS 0x989680 ;  /* 0x009896800000d95d */ /* 0x002fea0003900000 */
[----:B------:R-:W1:Y:S02]  /*2f540*/  @!P5 SYNCS.PHASECHK.TRANS64 P5, [R99+URZ+0x30890], R109 ;  /* 0x0308906d6300d5a7 */ /* 0x000e6400080a007f */
[----:B-1----:R-:W-:Y:S05]  /*2f550*/  @!P5 BRA `(.L_x_1558) ;  /* 0xfffffffc00f0d947 */ /* 0x002fea000383ffff */
[----:B------:R-:W-:Y:S05]  /*2f560*/  BRA `(.L_x_2028) ;  /* 0xfffffd48007c7947 */ /* 0x000fea000383ffff */
.L_x_1596:
[----:B-1----:R1:W2:Y:S02]  /*2f570*/  SYNCS.PHASECHK.TRANS64.TRYWAIT P5, [R99+URZ+0x30890], R109 ;  /* 0x0308906d630075a7 */ /* 0x0022a400080a017f */
[----:B--2---:R-:W-:Y:S05]  /*2f580*/  @!P5 NANOSLEEP.SYNCS 0x989680 ;  /* 0x009896800000d95d */ /* 0x004fea0003900000 */
[----:B------:R-:W2:Y:S02]  /*2f590*/  @!P5 SYNCS.PHASECHK.TRANS64 P5, [R99+URZ+0x30890], R109 ;  /* 0x0308906d6300d5a7 */ /* 0x000ea400080a007f */
[----:B--2---:R-:W-:Y:S05]  /*2f5a0*/  @!P5 BRA `(.L_x_1596) ;  /* 0xfffffffc00f0d947 */ /* 0x004fea000383ffff */
[----:B------:R-:W-:Y:S05]  /*2f5b0*/  BRA `(.L_x_2029) ;  /* 0xfffffd6c00987947 */ /* 0x000fea000383ffff */
.L_x_1613:
[----:B0-----:R0:W1:Y:S02]  /*2f5c0*/  SYNCS.PHASECHK.TRANS64.TRYWAIT P3, [R99+URZ+0x30890], R109 ;  /* 0x0308906d630075a7 */ /* 0x001064000806017f */
[----:B-1----:R-:W-:Y:S05]  /*2f5d0*/  @!P3 NANOSLEEP.SYNCS 0x989680 ;  /* 0x009896800000b95d */ /* 0x002fea0003900000 */
[----:B------:R-:W1:Y:S02]  /*2f5e0*/  @!P3 SYNCS.PHASECHK.TRANS64 P3, [R99+URZ+0x30890], R109 ;  /* 0x0308906d6300b5a7 */ /* 0x000e64000806007f */
[----:B-1----:R-:W-:Y:S05]  /*2f5f0*/  @!P3 BRA `(.L_x_1613) ;  /* 0xfffffffc00f0b947 */ /* 0x002fea000383ffff */
[----:B------:R-:W-:Y:S05]  /*2f600*/  BRA `(.L_x_2030) ;  /* 0xfffffd9000a07947 */ /* 0x000fea000383ffff */
.L_x_1619:
[----:B-1----:R1:W2:Y:S02]  /*2f610*/  SYNCS.PHASECHK.TRANS64.TRYWAIT P2, [R99+URZ+0x308b0], R109 ;  /* 0x0308b06d630075a7 */ /* 0x0022a4000804017f */
[----:B--2---:R-:W-:Y:S05]  /*2f620*/  @!P2 NANOSLEEP.SYNCS 0x989680 ;  /* 0x009896800000a95d */ /* 0x004fea0003900000 */
[----:B------:R-:W2:Y:S02]  /*2f630*/  @!P2 SYNCS.PHASECHK.TRANS64 P2, [R99+URZ+0x308b0], R109 ;  /* 0x0308b06d6300a5a7 */ /* 0x000ea4000804007f */
[----:B--2---:R-:W-:Y:S05]  /*2f640*/  @!P2 BRA `(.L_x_1619) ;  /* 0xfffffffc00f0a947 */ /* 0x004fea000383ffff */
[----:B------:R-:W-:Y:S05]  /*2f650*/  BRA `(.L_x_2031) ;  /* 0xfffffd9400887947 */ /* 0x000fea000383ffff */
.L_x_1649:
        /* <DEDUP_REMOVED lines=8> */
.L_x_2033:
[----:B------:R-:W-:Y:S05]  /*2f6e0*/  BSYNC B1 ;  /* 0x0000000000017941 */ /* 0x000fea0003800000 */
.L_x_2032:
        /* <DEDUP_REMOVED lines=8> */
.L_x_2034:
[----:B------:R-:W-:Y:S02]  /*2f770*/  IMAD.MOV.U32 R13, RZ, RZ, R33 ;  /* 0x000000ffff0d7224 */ /* 0x000fe400078e0021 */
[----:B------:R-:W-:-:S07]  /*2f780*/  IMAD.MOV.U32 R8, RZ, RZ, R14 ;  /* 0x000000ffff087224 */ /* 0x000fce00078e000e */
[----:B------:R-:W-:Y:S05]  /*2f790*/  WARPSYNC.COLLECTIVE R15, `(.L_x_2035) ;  /* 0x000000000f087348 */ /* 0x000fea0003c00000 */
[----:B------:R0:W1:Y:S02]  /*2f7a0*/  SHFL.IDX P6, R14, R13, R12, R11 ;  /* 0x0000000c0d0e7389 */ /* 0x00006400000c000b */
[----:B01----:R-:W-:Y:S01]  /*2f7b0*/  ENDCOLLECTIVE ;  /* 0x000000000000791b */ /* 0x003fe20003800000 */
.L_x_2035:
[----:B------:R-:W-:Y:S02]  /*2f7c0*/  IMAD.MOV.U32 R13, RZ, RZ, R30 ;  /* 0x000000ffff0d7224 */ /* 0x000fe400078e001e */
[----:B------:R-:W-:-:S07]  /*2f7d0*/  IMAD.MOV.U32 R26, RZ, RZ, R14 ;  /* 0x000000ffff1a7224 */ /* 0x000fce00078e000e */
[----:B------:R-:W-:Y:S05]  /*2f7e0*/  WARPSYNC.COLLECTIVE R15, `(.L_x_2036) ;  /* 0x000000000f087348 */ /* 0x000fea0003c00000 */
[----:B------:R0:W1:Y:S02]  /*2f7f0*/  SHFL.IDX P6, R14, R13, R12, R11 ;  /* 0x0000000c0d0e7389 */ /* 0x00006400000c000b */
[----:B01----:R-:W-:Y:S01]  /*2f800*/  ENDCOLLECTIVE ;  /* 0x000000000000791b */ /* 0x003fe20003800000 */
.L_x_2036:
[----:B------:R-:W-:Y:S01]  /*2f810*/  IMAD.MOV.U32 R5, RZ, RZ, R14 ;  /* 0x000000ffff057224 */ /* 0x000fe200078e000e */
[----:B------:R-:W-:Y:S06]  /*2f820*/  BRA `(.L_x_2037) ;  /* 0xfffffdac00347947 */ /* 0x000fec000383ffff */
.L_x_1652:
[----:B------:R-:W-:Y:S01]  /*2f830*/  BSSY B1, `(.L_x_2038) ;  /* 0x0000008000017945 */ /* 0x000fe20003800000 */
[----:B------:R-:W-:Y:S02]  /*2f840*/  IMAD.MOV.U32 R13, RZ, RZ, R32 ;  /* 0x000000ffff0d7224 */ /* 0x000fe400078e0020 */
[----:B------:R-:W-:Y:S02]  /*2f850*/  IMAD.MOV.U32 R12, RZ, RZ, 0x1 ;  /* 0x00000001ff0c7424 */ /* 0x000fe400078e00ff */
[----:B------:R-:W-:Y:S02]  /*2f860*/  IMAD.MOV.U32 R11, RZ, RZ, 0x181f ;  /* 0x0000181fff0b7424 */ /* 0x000fe400078e00ff */
[----:B------:R-:W-:-:S07]  /*2f870*/  IMAD.MOV.U32 R15, RZ, RZ, -0x1 ;  /* 0xffffffffff0f7424 */ /* 0x000fce00078e00ff */
[----:B0-23--:R-:W-:Y:S05]  /*2f880*/  WARPSYNC.COLLECTIVE R15, `(.L_x_2039) ;  /* 0x000000000f087348 */ /* 0x00dfea0003c00000 */
[----:B------:R1:W4:Y:S02]  /*2f890*/  SHFL.IDX P6, R14, R13, R12, R11 ;  /* 0x0000000c0d0e7389 */ /* 0x00032400000c000b */
[----:B01234-:R-:W-:Y:S01]  /*2f8a0*/  ENDCOLLECTIVE ;  /* 0x000000000000791b */ /* 0x01ffe20003800000 */
.L_x_2039:
[----:B------:R-:W-:Y:S05]  /*2f8b0*/  BSYNC B1 ;  /* 0x0000000000017941 */ /* 0x000fea0003800000 */
.L_x_2038:
[----:B------:R-:W-:Y:S02]  /*2f8c0*/  IMAD.MOV.U32 R13, RZ, RZ, R31 ;  /* 0x000000ffff0d7224 */ /* 0x000fe400078e001f */
[----:B------:R-:W-:Y:S02]  /*2f8d0*/  IMAD.MOV.U32 R12, RZ, RZ, 0x1 ;  /* 0x00000001ff0c7424 */ /* 0x000fe400078e00ff */
[----:B------:R-:W-:Y:S02]  /*2f8e0*/  IMAD.MOV.U32 R11, RZ, RZ, 0x181f ;  /* 0x0000181fff0b7424 */ /* 0x000fe400078e00ff */
[----:B------:R-:W-:Y:S02]  /*2f8f0*/  IMAD.MOV.U32 R15, RZ, RZ, -0x1 ;  /* 0xffffffffff0f7424 */ /* 0x000fe400078e00ff */
[----:B------:R-:W-:-:S07]  /*2f900*/  IMAD.MOV.U32 R9, RZ, RZ, R14 ;  /* 0x000000ffff097224 */ /* 0x000fce00078e000e */
[----:B------:R-:W-:Y:S05]  /*2f910*/  WARPSYNC.COLLECTIVE R15, `(.L_x_2040) ;  /* 0x000000000f087348 */ /* 0x000fea0003c00000 */
[----:B------:R0:W1:Y:S02]  /*2f920*/  SHFL.IDX P6, R14, R13, R12, R11 ;  /* 0x0000000c0d0e7389 */ /* 0x00006400000c000b */
[----:B01----:R-:W-:Y:S01]  /*2f930*/  ENDCOLLECTIVE ;  /* 0x000000000000791b */ /* 0x003fe20003800000 */
.L_x_2040:
[----:B------:R-:W-:Y:S02]  /*2f940*/  IMAD.MOV.U32 R13, RZ, RZ, R33 ;  /* 0x000000ffff0d7224 */ /* 0x000fe400078e0021 */
[----:B------:R-:W-:-:S07]  /*2f950*/  IMAD.MOV.U32 R8, RZ, RZ, R14 ;  /* 0x000000ffff087224 */ /* 0x000fce00078e000e */
[----:B------:R-:W-:Y:S05]  /*2f960*/  WARPSYNC.COLLECTIVE R15, `(.L_x_2041) ;  /* 0x000000000f087348 */ /* 0x000fea0003c00000 */
[----:B------:R0:W1:Y:S02]  /*2f970*/  SHFL.IDX P6, R14, R13, R12, R11 ;  /* 0x0000000c0d0e7389 */ /* 0x00006400000c000b */
[----:B01----:R-:W-:Y:S01]  /*2f980*/  ENDCOLLECTIVE ;  /* 0x000000000000791b */ /* 0x003fe20003800000 */
.L_x_2041:
[----:B------:R-:W-:Y:S02]  /*2f990*/  IMAD.MOV.U32 R13, RZ, RZ, R30 ;  /* 0x000000ffff0d7224 */ /* 0x000fe400078e001e */
[----:B------:R-:W-:-:S07]  /*2f9a0*/  IMAD.MOV.U32 R26, RZ, RZ, R14 ;  /* 0x000000ffff1a7224 */ /* 0x000fce00078e000e */
[----:B------:R-:W-:Y:S05]  /*2f9b0*/  WARPSYNC.COLLECTIVE R15, `(.L_x_2042) ;  /* 0x000000000f087348 */ /* 0x000fea0003c00000 */
[----:B------:R0:W1:Y:S02]  /*2f9c0*/  SHFL.IDX P6, R14, R13, R12, R11 ;  /* 0x0000000c0d0e7389 */ /* 0x00006400000c000b */
[----:B01----:R-:W-:Y:S01]  /*2f9d0*/  ENDCOLLECTIVE ;  /* 0x000000000000791b */ /* 0x003fe20003800000 */
.L_x_2042:
[----:B------:R-:W-:Y:S01]  /*2f9e0*/  IMAD.MOV.U32 R5, RZ, RZ, R14 ;  /* 0x000000ffff057224 */ /* 0x000fe200078e000e */
[----:B------:R-:W-:Y:S06]  /*2f9f0*/  BRA `(.L_x_2043) ;  /* 0xfffffdb0003c7947 */ /* 0x000fec000383ffff */
.L_x_1655:
[----:B------:R-:W-:Y:S01]  /*2fa00*/  BSSY B1, `(.L_x_2044) ;  /* 0x0000008000017945 */ /* 0x000fe20003800000 */
[----:B------:R-:W-:Y:S02]  /*2fa10*/  IMAD.MOV.U32 R13, RZ, RZ, R32 ;  /* 0x000000ffff0d7224 */ /* 0x000fe400078e0020 */
[----:B------:R-:W-:Y:S02]  /*2fa20*/  IMAD.MOV.U32 R12, RZ, RZ, 0x2 ;  /* 0x00000002ff0c7424 */ /* 0x000fe400078e00ff */
[----:B------:R-:W-:Y:S02]  /*2fa30*/  IMAD.MOV.U32 R11, RZ, RZ, 0x181f ;  /* 0x0000181fff0b7424 */ /* 0x000fe400078e00ff */
[----:B------:R-:W-:-:S07]  /*2fa40*/  IMAD.MOV.U32 R15, RZ, RZ, -0x1 ;  /* 0xffffffffff0f7424 */ /* 0x000fce00078e00ff */
[----:B-1234-:R-:W-:Y:S05]  /*2fa50*/  WARPSYNC.COLLECTIVE R15, `(.L_x_2045) ;  /* 0x000000000f087348 */ /* 0x01efea0003c00000 */
[----:B------:R0:W0:Y:S02]  /*2fa60*/  SHFL.IDX P6, R14, R13, R12, R11 ;  /* 0x0000000c0d0e7389 */ /* 0x00002400000c000b */
[----:B01234-:R-:W-:Y:S01]  /*2fa70*/  ENDCOLLECTIVE ;  /* 0x000000000000791b */ /* 0x01ffe20003800000 */
.L_x_2045:
[----:B------:R-:W-:Y:S05]  /*2fa80*/  BSYNC B1 ;  /* 0x0000000000017941 */ /* 0x000fea0003800000 */
.L_x_2044:
        /* <DEDUP_REMOVED lines=8> */
.L_x_2046:
[----:B------:R-:W-:Y:S02]  /*2fb10*/  IMAD.MOV.U32 R13, RZ, RZ, R33 ;  /* 0x000000ffff0d7224 */ /* 0x000fe400078e0021 */
[----:B------:R-:W-:-:S07]  /*2fb20*/  IMAD.MOV.U32 R8, RZ, RZ, R14 ;  /* 0x000000ffff087224 */ /* 0x000fce00078e000e */
[----:B------:R-:W-:Y:S05]  /*2fb30*/  WARPSYNC.COLLECTIVE R15, `(.L_x_2047) ;  /* 0x000000000f087348 */ /* 0x000fea0003c00000 */
[----:B------:R0:W1:Y:S02]  /*2fb40*/  SHFL.IDX P6, R14, R13, R12, R11 ;  /* 0x0000000c0d0e7389 */ /* 0x00006400000c000b */
[----:B01----:R-:W-:Y:S01]  /*2fb50*/  ENDCOLLECTIVE ;  /* 0x000000000000791b */ /* 0x003fe20003800000 */
.L_x_2047:
[----:B------:R-:W-:Y:S02]  /*2fb60*/  IMAD.MOV.U32 R13, RZ, RZ, R30 ;  /* 0x000000ffff0d7224 */ /* 0x000fe400078e001e */
[----:B------:R-:W-:-:S07]  /*2fb70*/  IMAD.MOV.U32 R78, RZ, RZ, R14 ;  /* 0x000000ffff4e7224 */ /* 0x000fce00078e000e */
[----:B------:R-:W-:Y:S05]  /*2fb80*/  WARPSYNC.COLLECTIVE R15, `(.L_x_2048) ;  /* 0x000000000f087348 */ /* 0x000fea0003c00000 */
[----:B------:R0:W1:Y:S02]  /*2fb90*/  SHFL.IDX P6, R14, R13, R12, R11 ;  /* 0x0000000c0d0e7389 */ /* 0x00006400000c000b */
[----:B01----:R-:W-:Y:S01]  /*2fba0*/  ENDCOLLECTIVE ;  /* 0x000000000000791b */ /* 0x003fe20003800000 */
.L_x_2048:
[----:B------:R-:W-:Y:S01]  /*2fbb0*/  IMAD.MOV.U32 R5, RZ, RZ, R14 ;  /* 0x000000ffff057224 */ /* 0x000fe200078e000e */
[----:B------:R-:W-:Y:S06]  /*2fbc0*/  BRA `(.L_x_2049) ;  /* 0xfffffdb400347947 */ /* 0x000fec000383ffff */
.L_x_1658:
[----:B------:R-:W-:Y:S01]  /*2fbd0*/  BSSY B1, `(.L_x_2050) ;  /* 0x0000008000017945 */ /* 0x000fe20003800000 */
[----:B------:R-:W-:Y:S02]  /*2fbe0*/  IMAD.MOV.U32 R13, RZ, RZ, R32 ;  /* 0x000000ffff0d7224 */ /* 0x000fe400078e0020 */
[----:B------:R-:W-:Y:S02]  /*2fbf0*/  IMAD.MOV.U32 R12, RZ, RZ, 0x3 ;  /* 0x00000003ff0c7424 */ /* 0x000fe400078e00ff */
[----:B------:R-:W-:Y:S02]  /*2fc00*/  IMAD.MOV.U32 R11, RZ, RZ, 0x181f ;  /* 0x0000181fff0b7424 */ /* 0x000fe400078e00ff */
[----:B------:R-:W-:-:S07]  /*2fc10*/  IMAD.MOV.U32 R15, RZ, RZ, -0x1 ;  /* 0xffffffffff0f7424 */ /* 0x000fce00078e00ff */
[----:B-12-4-:R-:W-:Y:S05]  /*2fc20*/  WARPSYNC.COLLECTIVE R15, `(.L_x_2051) ;  /* 0x000000000f087348 */ /* 0x016fea0003c00000 */
[----:B------:R0:W3:Y:S02]  /*2fc30*/  SHFL.IDX P6, R14, R13, R12, R11 ;  /* 0x0000000c0d0e7389 */ /* 0x0000e400000c000b */
[----:B01234-:R-:W-:Y:S01]  /*2fc40*/  ENDCOLLECTIVE ;  /* 0x000000000000791b */ /* 0x01ffe20003800000 */
.L_x_2051:
[----:B------:R-:W-:Y:S05]  /*2fc50*/  BSYNC B1 ;  /* 0x0000000000017941 */ /* 0x000fea0003800000 */
.L_x_2050:
        /* <DEDUP_REMOVED lines=8> */
.L_x_2052:
[----:B------:R-:W-:Y:S02]  /*2fce0*/  IMAD.MOV.U32 R13, RZ, RZ, R33 ;  /* 0x000000ffff0d7224 */ /* 0x000fe400078e0021 */
[----:B------:R-:W-:-:S07]  /*2fcf0*/  IMAD.MOV.U32 R9, RZ, RZ, R14 ;  /* 0x000000ffff097224 */ /* 0x000fce00078e000e */
[----:B------:R-:W-:Y:S05]  /*2fd00*/  WARPSYNC.COLLECTIVE R15, `(.L_x_2053) ;  /* 0x000000000f087348 */ /* 0x000fea0003c00000 */
[----:B------:R0:W1:Y:S02]  /*2fd10*/  SHFL.IDX P6, R14, R13, R12, R11 ;  /* 0x0000000c0d0e7389 */ /* 0x00006400000c000b */
[----:B01----:R-:W-:Y:S01]  /*2fd20*/  ENDCOLLECTIVE ;  /* 0x000000000000791b */ /* 0x003fe20003800000 */
.L_x_2053:
[----:B------:R-:W-:Y:S02]  /*2fd30*/  IMAD.MOV.U32 R13, RZ, RZ, R30 ;  /* 0x000000ffff0d7224 */ /* 0x000fe400078e001e */
[----:B------:R-:W-:-:S07]  /*2fd40*/  IMAD.MOV.U32 R80, RZ, RZ, R14 ;  /* 0x000000ffff507224 */ /* 0x000fce00078e000e */
[----:B------:R-:W-:Y:S05]  /*2fd50*/  WARPSYNC.COLLECTIVE R15, `(.L_x_2054) ;  /* 0x000000000f087348 */ /* 0x000fea0003c00000 */
[----:B------:R0:W1:Y:S02]  /*2fd60*/  SHFL.IDX P6, R14, R13, R12, R11 ;  /* 0x0000000c0d0e7389 */ /* 0x00006400000c000b */
[----:B01----:R-:W-:Y:S01]  /*2fd70*/  ENDCOLLECTIVE ;  /* 0x000000000000791b */ /* 0x003fe20003800000 */
.L_x_2054:
[----:B------:R-:W-:Y:S01]  /*2fd80*/  IMAD.MOV.U32 R78, RZ, RZ, R14 ;  /* 0x000000ffff4e7224 */ /* 0x000fe200078e000e */
[----:B------:R-:W-:Y:S06]  /*2fd90*/  BRA `(.L_x_2055) ;  /* 0xfffffdb800347947 */ /* 0x000fec000383ffff */
.L_x_1662:
[----:B0-----:R0:W1:Y:S02]  /*2fda0*/  SYNCS.PHASECHK.TRANS64.TRYWAIT P0, [R16+URZ+0x30800], R81 ;  /* 0x03080051100075a7 */ /* 0x001064000800017f */
[----:B-1----:R-:W-:Y:S05]  /*2fdb0*/  @!P0 NANOSLEEP.SYNCS 0x989680 ;  /* 0x009896800000895d */ /* 0x002fea0003900000 */
[----:B------:R-:W1:Y:S02]  /*2fdc0*/  @!P0 SYNCS.PHASECHK.TRANS64 P0, [R16+URZ+0x30800], R81 ;  /* 0x03080051100085a7 */ /* 0x000e64000800007f */
[----:B-1----:R-:W-:Y:S05]  /*2fdd0*/  @!P0 BRA `(.L_x_1662) ;  /* 0xfffffffc00f08947 */ /* 0x002fea000383ffff */
[----:B------:R-:W-:Y:S05]  /*2fde0*/  BRA `(.L_x_2056) ;  /* 0xfffffdbc00907947 */ /* 0x000fea000383ffff */
.L_x_1694:
        /* <DEDUP_REMOVED lines=8> */
.L_x_2058:
[----:B------:R-:W-:Y:S05]  /*2fe70*/  BSYNC B1 ;  /* 0x0000000000017941 */ /* 0x000fea0003800000 */
.L_x_2057:
        /* <DEDUP_REMOVED lines=8> */
.L_x_2059:
[----:B------:R-:W-:Y:S02]  /*2ff00*/  IMAD.MOV.U32 R13, RZ, RZ, R73 ;  /* 0x000000ffff0d7224 */ /* 0x000fe400078e0049 */
[----:B------:R-:W-:-:S07]  /*2ff10*/  IMAD.MOV.U32 R8, RZ, RZ, R14 ;  /* 0x000000ffff087224 */ /* 0x000fce00078e000e */
[----:B------:R-:W-:Y:S05]  /*2ff20*/  WARPSYNC.COLLECTIVE R15, `(.L_x_2060) ;  /* 0x000000000f087348 */ /* 0x000fea0003c00000 */
[----:B------:R0:W1:Y:S02]  /*2ff30*/  SHFL.IDX P6, R14, R13, R12, R11 ;  /* 0x0000000c0d0e7389 */ /* 0x00006400000c000b */
[----:B01----:R-:W-:Y:S01]  /*2ff40*/  ENDCOLLECTIVE ;  /* 0x000000000000791b */ /* 0x003fe20003800000 */
.L_x_2060:
[----:B------:R-:W-:Y:S02]  /*2ff50*/  IMAD.MOV.U32 R13, RZ, RZ, R20 ;  /* 0x000000ffff0d7224 */ /* 0x000fe400078e0014 */
[----:B------:R-:W-:-:S07]  /*2ff60*/  IMAD.MOV.U32 R7, RZ, RZ, R14 ;  /* 0x000000ffff077224 */ /* 0x000fce00078e000e */
[----:B------:R-:W-:Y:S05]  /*2ff70*/  WARPSYNC.COLLECTIVE R15, `(.L_x_2061) ;  /* 0x000000000f087348 */ /* 0x000fea0003c00000 */
[----:B------:R0:W1:Y:S02]  /*2ff80*/  SHFL.IDX P6, R14, R13, R12, R11 ;  /* 0x0000000c0d0e7389 */ /* 0x00006400000c000b */
[----:B01----:R-:W-:Y:S01]  /*2ff90*/  ENDCOLLECTIVE ;  /* 0x000000000000791b */ /* 0x003fe20003800000 */
.L_x_2061:
[----:B------:R-:W-:Y:S05]  /*2ffa0*/  BRA `(.L_x_2062) ;  /* 0xfffffdf000747947 */ /* 0x000fea000383ffff */
.L_x_1697:
[----:B------:R-:W-:Y:S01]  /*2ffb0*/  BSSY B1, `(.L_x_2063) ;  /* 0x0000008000017945 */ /* 0x000fe20003800000 */
[----:B------:R-:W-:Y:S02]  /*2ffc0*/  IMAD.MOV.U32 R13, RZ, RZ, R72 ;  /* 0x000000ffff0d7224 */ /* 0x000fe400078e0048 */
[----:B------:R-:W-:Y:S02]  /*2ffd0*/  IMAD.MOV.U32 R12, RZ, RZ, 0x1 ;  /* 0x00000001ff0c7424 */ /* 0x000fe400078e00ff */
[----:B------:R-:W-:Y:S02]  /*2ffe0*/  IMAD.MOV.U32 R11, RZ, RZ, 0x181f ;  /* 0x0000181fff0b7424 */ /* 0x000fe400078e00ff */
[----:B------:R-:W-:-:S07]  /*2fff0*/  IMAD.MOV.U32 R15, RZ, RZ, -0x1 ;  /* 0xffffffffff0f7424 */ /* 0x000fce00078e00ff */
[----:B0-2-4-:R-:W-:Y:S05]  /*30000*/  WARPSYNC.COLLECTIVE R15, `(.L_x_2064) ;  /* 0x000000000f087348 */ /* 0x015fea0003c00000 */
[----:B----4-:R1:W3:Y:S02]  /*30010*/  SHFL.IDX P6, R14, R13, R12, R11 ;  /* 0x0000000c0d0e7389 */ /* 0x0102e400000c000b */
[----:B0123--:R-:W-:Y:S01]  /*30020*/  ENDCOLLECTIVE ;  /* 0x000000000000791b */ /* 0x00ffe20003800000 */
.L_x_2064:
[----:B------:R-:W-:Y:S05]  /*30030*/  BSYNC B1 ;  /* 0x0000000000017941 */ /* 0x000fea0003800000 */
.L_x_2063:
        /* <DEDUP_REMOVED lines=8> */
.L_x_2065:
[----:B------:R-:W-:Y:S02]  /*300c0*/  IMAD.MOV.U32 R13, RZ, RZ, R73 ;  /* 0x000000ffff0d7224 */ /* 0x000fe400078e0049 */
[----:B------:R-:W-:-:S07]  /*300d0*/  IMAD.MOV.U32 R8, RZ, RZ, R14 ;  /* 0x000000ffff087224 */ /* 0x000fce00078e000e */
[----:B------:R-:W-:Y:S05]  /*300e0*/  WARPSYNC.COLLECTIVE R15, `(.L_x_2066) ;  /* 0x000000000f087348 */ /* 0x000fea0003c00000 */
[----:B------:R0:W1:Y:S02]  /*300f0*/  SHFL.IDX P6, R14, R13, R12, R11 ;  /* 0x0000000c0d0e7389 */ /* 0x00006400000c000b */
[----:B01----:R-:W-:Y:S01]  /*30100*/  ENDCOLLECTIVE ;  /* 0x000000000000791b */ /* 0x003fe20003800000 */
.L_x_2066:
[----:B------:R-:W-:Y:S02]  /*30110*/  IMAD.MOV.U32 R13, RZ, RZ, R20 ;  /* 0x000000ffff0d7224 */ /* 0x000fe400078e0014 */
[----:B------:R-:W-:-:S07]  /*30120*/  IMAD.MOV.U32 R7, RZ, RZ, R14 ;  /* 0x000000ffff077224 */ /* 0x000fce00078e000e */
[----:B------:R-:W-:Y:S05]  /*30130*/  WARPSYNC.COLLECTIVE R15, `(.L_x_2067) ;  /* 0x000000000f087348 */ /* 0x000fea0003c00000 */
[----:B------:R0:W1:Y:S02]  /*30140*/  SHFL.IDX P6, R14, R13, R12, R11 ;  /* 0x0000000c0d0e7389 */ /* 0x00006400000c000b */
[----:B01----:R-:W-:Y:S01]  /*30150*/  ENDCOLLECTIVE ;  /* 0x000000000000791b */ /* 0x003fe20003800000 */
.L_x_2067:
[----:B------:R-:W-:Y:S05]  /*30160*/  BRA `(.L_x_2068) ;  /* 0xfffffdf4003c7947 */ /* 0x000fea000383ffff */
.L_x_1700:
[----:B------:R-:W-:Y:S01]  /*30170*/  BSSY B1, `(.L_x_2069) ;  /* 0x0000008000017945 */ /* 0x000fe20003800000 */
[----:B------:R-:W-:Y:S02]  /*30180*/  IMAD.MOV.U32 R13, RZ, RZ, R72 ;  /* 0x000000ffff0d7224 */ /* 0x000fe400078e0048 */
[----:B------:R-:W-:Y:S02]  /*30190*/  IMAD.MOV.U32 R12, RZ, RZ, 0x2 ;  /* 0x00000002ff0c7424 */ /* 0x000fe400078e00ff */
[----:B------:R-:W-:Y:S02]  /*301a0*/  IMAD.MOV.U32 R11, RZ, RZ, 0x181f ;  /* 0x0000181fff0b7424 */ /* 0x000fe400078e00ff */
[----:B------:R-:W-:-:S07]  /*301b0*/  IMAD.MOV.U32 R15, RZ, RZ, -0x1 ;  /* 0xffffffffff0f7424 */ /* 0x000fce00078e00ff */
[----:B-1--4-:R-:W-:Y:S05]  /*301c0*/  WARPSYNC.COLLECTIVE R15, `(.L_x_2070) ;  /* 0x000000000f087348 */ /* 0x012fea0003c00000 */
[----:B----4-:R0:W2:Y:S02]  /*301d0*/  SHFL.IDX P6, R14, R13, R12, R11 ;  /* 0x0000000c0d0e7389 */ /* 0x0100a400000c000b */
[----:B012---:R-:W-:Y:S01]  /*301e0*/  ENDCOLLECTIVE ;  /* 0x000000000000791b */ /* 0x007fe20003800000 */
.L_x_2070:
[----:B------:R-:W-:Y:S05]  /*301f0*/  BSYNC B1 ;  /* 0x0000000000017941 */ /* 0x000fea0003800000 */
.L_x_2069:
        /* <DEDUP_REMOVED lines=8> */
.L_x_2071:
[----:B------:R-:W-:Y:S02]  /*30280*/  IMAD.MOV.U32 R13, RZ, RZ, R73 ;  /* 0x000000ffff0d7224 */ /* 0x000fe400078e0049 */
[----:B------:R-:W-:-:S07]  /*30290*/  IMAD.MOV.U32 R8, RZ, RZ, R14 ;  /* 0x000000ffff087224 */ /* 0x000fce00078e000e */
[----:B------:R-:W-:Y:S05]  /*302a0*/  WARPSYNC.COLLECTIVE R15, `(.L_x_2072) ;  /* 0x000000000f087348 */ /* 0x000fea0003c00000 */
[----:B------:R0:W1:Y:S02]  /*302b0*/  SHFL.IDX P6, R14, R13, R12, R11 ;  /* 0x0000000c0d0e7389 */ /* 0x00006400000c000b */
[----:B01----:R-:W-:Y:S01]  /*302c0*/  ENDCOLLECTIVE ;  /* 0x000000000000791b */ /* 0x003fe20003800000 */
.L_x_2072:
[----:B------:R-:W-:Y:S02]  /*302d0*/  IMAD.MOV.U32 R13, RZ, RZ, R20 ;  /* 0x000000ffff0d7224 */ /* 0x000fe400078e0014 */
[----:B------:R-:W-:-:S07]  /*302e0*/  IMAD.MOV.U32 R7, RZ, RZ, R14 ;  /* 0x000000ffff077224 */ /* 0x000fce00078e000e */
[----:B------:R-:W-:Y:S05]  /*302f0*/  WARPSYNC.COLLECTIVE R15, `(.L_x_2073) ;  /* 0x000000000f087348 */ /* 0x000fea0003c00000 */
[----:B------:R0:W1:Y:S02]  /*30300*/  SHFL.IDX P6, R14, R13, R12, R11 ;  /* 0x0000000c0d0e7389 */ /* 0x00006400000c000b */
[----:B01----:R-:W-:Y:S01]  /*30310*/  ENDCOLLECTIVE ;  /* 0x000000000000791b */ /* 0x003fe20003800000 */
.L_x_2073:
[----:B------:R-:W-:Y:S05]  /*30320*/  BRA `(.L_x_2074) ;  /* 0xfffffdf400e87947 */ /* 0x000fea000383ffff */
.L_x_1703:
[----:B------:R-:W-:Y:S01]  /*30330*/  BSSY B1, `(.L_x_2075) ;  /* 0x0000008000017945 */ /* 0x000fe20003800000 */
[----:B------:R-:W-:Y:S02]  /*30340*/  IMAD.MOV.U32 R13, RZ, RZ, R72 ;  /* 0x000000ffff0d7224 */ /* 0x000fe400078e0048 */
[----:B------:R-:W-:Y:S02]  /*30350*/  IMAD.MOV.U32 R12, RZ, RZ, 0x3 ;  /* 0x00000003ff0c7424 */ /* 0x000fe400078e00ff */
[----:B------:R-:W-:Y:S02]  /*30360*/  IMAD.MOV.U32 R11, RZ, RZ, 0x181f ;  /* 0x0000181fff0b7424 */ /* 0x000fe400078e00ff */
[----:B------:R-:W-:-:S07]  /*30370*/  IMAD.MOV.U32 R15, RZ, RZ, -0x1 ;  /* 0xffffffffff0f7424 */ /* 0x000fce00078e00ff */
[----:B-1-34-:R-:W-:Y:S05]  /*30380*/  WARPSYNC.COLLECTIVE R15, `(.L_x_2076) ;  /* 0x000000000f087348 */ /* 0x01afea0003c00000 */
[----:B------:R0:W2:Y:S02]  /*30390*/  SHFL.IDX P6, R14, R13, R12, R11 ;  /* 0x0000000c0d0e7389 */ /* 0x0000a400000c000b */
[----:B01234-:R-:W-:Y:S01]  /*303a0*/  ENDCOLLECTIVE ;  /* 0x000000000000791b */ /* 0x01ffe20003800000 */
.L_x_2076:
[----:B------:R-:W-:Y:S05]  /*303b0*/  BSYNC B1 ;  /* 0x0000000000017941 */ /* 0x000fea0003800000 */
.L_x_2075:
        /* <DEDUP_REMOVED lines=8> */
.L_x_2077:
[----:B------:R-:W-:Y:S02]  /*30440*/  IMAD.MOV.U32 R13, RZ, RZ, R73 ;  /* 0x000000ffff0d7224 */ /* 0x000fe400078e0049 */
[----:B------:R-:W-:-:S07]  /*30450*/  IMAD.MOV.U32 R21, RZ, RZ, R14 ;  /* 0x000000ffff157224 */ /* 0x000fce00078e000e */
[----:B------:R-:W-:Y:S05]  /*30460*/  WARPSYNC.COLLECTIVE R15, `(.L_x_2078) ;  /* 0x000000000f087348 */ /* 0x000fea0003c00000 */
[----:B------:R0:W1:Y:S02]  /*30470*/  SHFL.IDX P6, R14, R13, R12, R11 ;  /* 0x0000000c0d0e7389 */ /* 0x00006400000c000b */
[----:B01----:R-:W-:Y:S01]  /*30480*/  ENDCOLLECTIVE ;  /* 0x000000000000791b */ /* 0x003fe20003800000 */
.L_x_2078:
[----:B------:R-:W-:Y:S02]  /*30490*/  IMAD.MOV.U32 R13, RZ, RZ, R20 ;  /* 0x000000ffff0d7224 */ /* 0x000fe400078e0014 */
[----:B------:R-:W-:-:S07]  /*304a0*/  IMAD.MOV.U32 R81, RZ, RZ, R14 ;  /* 0x000000ffff517224 */ /* 0x000fce00078e000e */
[----:B------:R-:W-:Y:S05]  /*304b0*/  WARPSYNC.COLLECTIVE R15, `(.L_x_2079) ;  /* 0x000000000f087348 */ /* 0x000fea0003c00000 */
[----:B------:R0:W1:Y:S02]  /*304c0*/  SHFL.IDX P6, R14, R13, R12, R11 ;  /* 0x0000000c0d0e7389 */ /* 0x00006400000c000b */
[----:B01----:R-:W-:Y:S01]  /*304d0*/  ENDCOLLECTIVE ;  /* 0x000000000000791b */ /* 0x003fe20003800000 */
.L_x_2079:
[----:B------:R-:W-:Y:S01]  /*304e0*/  IMAD.MOV.U32 R78, RZ, RZ, R14 ;  /* 0x000000ffff4e7224 */ /* 0x000fe200078e000e */
[----:B------:R-:W-:Y:S06]  /*304f0*/  BRA `(.L_x_2080) ;  /* 0xfffffdf800987947 */ /* 0x000fec000383ffff */
.L_x_1707:
[----:B0-----:R0:W1:Y:S02]  /*30500*/  SYNCS.PHASECHK.TRANS64.TRYWAIT P0, [R16+URZ+0x30800], R80 ;  /* 0x03080050100075a7 */ /* 0x001064000800017f */
[----:B-1----:R-:W-:Y:S05]  /*30510*/  @!P0 NANOSLEEP.SYNCS 0x989680 ;  /* 0x009896800000895d */ /* 0x002fea0003900000 */
[----:B------:R-:W1:Y:S02]  /*30520*/  @!P0 SYNCS.PHASECHK.TRANS64 P0, [R16+URZ+0x30800], R80 ;  /* 0x03080050100085a7 */ /* 0x000e64000800007f */
[----:B-1----:R-:W-:Y:S05]  /*30530*/  @!P0 BRA `(.L_x_1707) ;  /* 0xfffffffc00f08947 */ /* 0x002fea000383ffff */
[----:B------:R-:W-:Y:S05]  /*30540*/  BRA `(.L_x_2081) ;  /* 0xfffffdfc00a87947 */ /* 0x000fea000383ffff */
.L_x_1725:
[----:B-1----:R1:W3:Y:S02]  /*30550*/  SYNCS.PHASECHK.TRANS64.TRYWAIT P2, [R0+URZ+0x30830], R3 ;  /* 0x03083003000075a7 */ /* 0x0022e4000804017f */
[----:B---3--:R-:W-:Y:S05]  /*30560*/  @!P2 NANOSLEEP.SYNCS 0x989680 ;  /* 0x009896800000a95d */ /* 0x008fea0003900000 */
[----:B------:R-:W3:Y:S02]  /*30570*/  @!P2 SYNCS.PHASECHK.TRANS64 P2, [R0+URZ+0x30830], R3 ;  /* 0x030830030000a5a7 */ /* 0x000ee4000804007f */
[----:B---3--:R-:W-:Y:S05]  /*30580*/  @!P2 BRA `(.L_x_1725) ;  /* 0xfffffffc00f0a947 */ /* 0x008fea000383ffff */
[----:B------:R-:W-:Y:S05]  /*30590*/  BRA `(.L_x_1724) ;  /* 0xfffffe38006c7947 */ /* 0x000fea000383ffff */
.L_x_1745:
[----:B-1----:R1:W2:Y:S02]  /*305a0*/  SYNCS.PHASECHK.TRANS64.TRYWAIT P4, [R2+URZ+0x30830], R154 ;  /* 0x0308309a020075a7 */ /* 0x0022a4000808017f */
[----:B--2---:R-:W-:Y:S05]  /*305b0*/  @!P4 NANOSLEEP.SYNCS 0x989680 ;  /* 0x009896800000c95d */ /* 0x004fea0003900000 */
[----:B------:R-:W2:Y:S02]  /*305c0*/  @!P4 SYNCS.PHASECHK.TRANS64 P4, [R2+URZ+0x30830], R154 ;  /* 0x0308309a0200c5a7 */ /* 0x000ea4000808007f */
[----:B--2---:R-:W-:Y:S05]  /*305d0*/  @!P4 BRA `(.L_x_1745) ;  /* 0xfffffffc00f0c947 */ /* 0x004fea000383ffff */
[----:B------:R-:W-:Y:S05]  /*305e0*/  BRA `(.L_x_1744) ;  /* 0xfffffe6400e87947 */ /* 0x000fea000383ffff */
.L_x_1750:
[----:B-1----:R1:W2:Y:S02]  /*305f0*/  SYNCS.PHASECHK.TRANS64.TRYWAIT P4, [R0+URZ+0x30850], R218 ;  /* 0x030850da000075a7 */ /* 0x0022a4000808017f */
[----:B--2---:R-:W-:Y:S05]  /*30600*/  @!P4 NANOSLEEP.SYNCS 0x989680 ;  /* 0x009896800000c95d */ /* 0x004fea0003900000 */
[----:B------:R-:W2:Y:S02]  /*30610*/  @!P4 SYNCS.PHASECHK.TRANS64 P4, [R0+URZ+0x30850], R218 ;  /* 0x030850da0000c5a7 */ /* 0x000ea4000808007f */
[----:B--2---:R-:W-:Y:S05]  /*30620*/  @!P4 BRA `(.L_x_1750) ;  /* 0xfffffffc00f0c947 */ /* 0x004fea000383ffff */
[----:B------:R-:W-:Y:S05]  /*30630*/  BRA `(.L_x_1749) ;  /* 0xfffffe7800307947 */ /* 0x000fea000383ffff */
.L_x_1771:
[----:B-1----:R1:W2:Y:S02]  /*30640*/  SYNCS.PHASECHK.TRANS64.TRYWAIT P2, [R2+URZ+0x30830], R3 ;  /* 0x03083003020075a7 */ /* 0x0022a4000804017f */
[----:B--2---:R-:W-:Y:S05]  /*30650*/  @!P2 NANOSLEEP.SYNCS 0x989680 ;  /* 0x009896800000a95d */ /* 0x004fea0003900000 */
[----:B------:R-:W2:Y:S02]  /*30660*/  @!P2 SYNCS.PHASECHK.TRANS64 P2, [R2+URZ+0x30830], R3 ;  /* 0x030830030200a5a7 */ /* 0x000ea4000804007f */
[----:B--2---:R-:W-:Y:S05]  /*30670*/  @!P2 BRA `(.L_x_1771) ;  /* 0xfffffffc00f0a947 */ /* 0x004fea000383ffff */
[----:B------:R-:W-:Y:S05]  /*30680*/  BRA `(.L_x_1770) ;  /* 0xfffffe98004c7947 */ /* 0x000fea000383ffff */
.L_x_1776:
[----:B-1----:R1:W2:Y:S02]  /*30690*/  SYNCS.PHASECHK.TRANS64.TRYWAIT P2, [R231+URZ+0x30850], R0 ;  /* 0x03085000e70075a7 */ /* 0x0022a4000804017f */
[----:B--2---:R-:W-:Y:S05]  /*306a0*/  @!P2 NANOSLEEP.SYNCS 0x989680 ;  /* 0x009896800000a95d */ /* 0x004fea0003900000 */
[----:B------:R-:W2:Y:S02]  /*306b0*/  @!P2 SYNCS.PHASECHK.TRANS64 P2, [R231+URZ+0x30850], R0 ;  /* 0x03085000e700a5a7 */ /* 0x000ea4000804007f */
[----:B--2---:R-:W-:Y:S05]  /*306c0*/  @!P2 BRA `(.L_x_1776) ;  /* 0xfffffffc00f0a947 */ /* 0x004fea000383ffff */
[----:B------:R-:W-:Y:S05]  /*306d0*/  BRA `(.L_x_1775) ;  /* 0xfffffea800947947 */ /* 0x000fea000383ffff */
.L_x_1784:
[----:B-1----:R1:W2:Y:S02]  /*306e0*/  SYNCS.PHASECHK.TRANS64.TRYWAIT P2, [R2+URZ+0x30830], R3 ;  /* 0x03083003020075a7 */ /* 0x0022a4000804017f */
[----:B--2---:R-:W-:Y:S05]  /*306f0*/  @!P2 NANOSLEEP.SYNCS 0x989680 ;  /* 0x009896800000a95d */ /* 0x004fea0003900000 */
[----:B------:R-:W2:Y:S02]  /*30700*/  @!P2 SYNCS.PHASECHK.TRANS64 P2, [R2+URZ+0x30830], R3 ;  /* 0x030830030200a5a7 */ /* 0x000ea4000804007f */
[----:B--2---:R-:W-:Y:S05]  /*30710*/  @!P2 BRA `(.L_x_1784) ;  /* 0xfffffffc00f0a947 */ /* 0x004fea000383ffff */
[----:B------:R-:W-:Y:S05]  /*30720*/  BRA `(.L_x_1783) ;  /* 0xfffffebc00507947 */ /* 0x000fea000383ffff */
.L_x_1789:
[----:B-1----:R1:W2:Y:S02]  /*30730*/  SYNCS.PHASECHK.TRANS64.TRYWAIT P2, [R0+URZ+0x30850], R2 ;  /* 0x03085002000075a7 */ /* 0x0022a4000804017f */
[----:B--2---:R-:W-:Y:S05]  /*30740*/  @!P2 NANOSLEEP.SYNCS 0x989680 ;  /* 0x009896800000a95d */ /* 0x004fea0003900000 */
[----:B------:R-:W2:Y:S02]  /*30750*/  @!P2 SYNCS.PHASECHK.TRANS64 P2, [R0+URZ+0x30850], R2 ;  /* 0x030850020000a5a7 */ /* 0x000ea4000804007f */
[----:B--2---:R-:W-:Y:S05]  /*30760*/  @!P2 BRA `(.L_x_1789) ;  /* 0xfffffffc00f0a947 */ /* 0x004fea000383ffff */
[----:B------:R-:W-:Y:S05]  /*30770*/  BRA `(.L_x_1788) ;  /* 0xfffffecc00987947 */ /* 0x000fea000383ffff */
.L_x_1803:
[----:B-1----:R1:W2:Y:S02]  /*30780*/  SYNCS.PHASECHK.TRANS64.TRYWAIT P0, [R5+URZ+0x30850], R0 ;  /* 0x03085000050075a7 */ /* 0x0022a4000800017f */
[----:B--2---:R-:W-:Y:S05]  /*30790*/  @!P0 NANOSLEEP.SYNCS 0x989680 ;  /* 0x009896800000895d */ /* 0x004fea0003900000 */
[----:B------:R-:W2:Y:S02]  /*307a0*/  @!P0 SYNCS.PHASECHK.TRANS64 P0, [R5+URZ+0x30850], R0 ;  /* 0x03085000050085a7 */ /* 0x000ea4000800007f */
[----:B--2---:R-:W-:Y:S05]  /*307b0*/  @!P0 BRA `(.L_x_1803) ;  /* 0xfffffffc00f08947 */ /* 0x004fea000383ffff */
[----:B------:R-:W-:Y:S05]  /*307c0*/  BRA `(.L_x_1802) ;  /* 0xfffffef000c07947 */ /* 0x000fea000383ffff */
.L_x_1852:
[----:B------:R-:W1:Y:S01]  /*307d0*/  S2R R4, SR_TID.X ;  /* 0x0000000000047919 */ /* 0x000e620000002100 */
[----:B------:R-:W-:Y:S01]  /*307e0*/  BSSY B1, `(.L_x_2082) ;  /* 0x000000a000017945 */ /* 0x000fe20003800000 */
[----:B------:R-:W-:Y:S02]  /*307f0*/  IMAD.MOV.U32 R12, RZ, RZ, RZ ;  /* 0x000000ffff0c7224 */ /* 0x000fe400078e00ff */
[----:B------:R-:W-:Y:S02]  /*30800*/  IMAD.MOV.U32 R11, RZ, RZ, 0x1f ;  /* 0x0000001fff0b7424 */ /* 0x000fe400078e00ff */
[----:B0-----:R-:W-:Y:S01]  /*30810*/  IMAD.MOV.U32 R15, RZ, RZ, -0x1 ;  /* 0xffffffffff0f7424 */ /* 0x001fe200078e00ff */
[----:B-1----:R-:W-:-:S04]  /*30820*/  SHF.R.U32.HI R4, RZ, 0x5, R4 ;  /* 0x00000005ff047819 */ /* 0x002fc80000011604 */
[----:B------:R-:W-:-:S05]  /*30830*/  LOP3.LUT R4, R4, 0x3, RZ, 0xc0, !PT ;  /* 0x0000000304047812 */ /* 0x000fca00078ec0ff */
[----:B------:R-:W-:-:S07]  /*30840*/  IMAD.MOV.U32 R13, RZ, RZ, R4 ;  /* 0x000000ffff0d7224 */ /* 0x000fce00078e0004 */
[----:B------:R-:W-:Y:S05]  /*30850*/  WARPSYNC.COLLECTIVE R15, `(.L_x_2083) ;  /* 0x000000000f087348 */ /* 0x000fea0003c00000 */
[----:B------:R0:W1:Y:S02]  /*30860*/  SHFL.IDX P6, R14, R13, R12, R11 ;  /* 0x0000000c0d0e7389 */ /* 0x00006400000c000b */
[----:B01----:R-:W-:Y:S01]  /*30870*/  ENDCOLLECTIVE ;  /* 0x000000000000791b */ /* 0x003fe20003800000 */
.L_x_2083:
[----:B------:R-:W-:Y:S05]  /*30880*/  BSYNC B1 ;  /* 0x0000000000017941 */ /* 0x000fea0003800000 */
.L_x_2082:
[----:B------:R-:W-:Y:S05]  /*30890*/  BRA `(.L_x_2084) ;  /* 0xffffff6800947947 */ /* 0x000fea000383ffff */
.L_x_1854:
[----:B------:R-:W-:Y:S01]  /*308a0*/  BSSY B1, `(.L_x_2085) ;  /* 0x0000006000017945 */ /* 0x000fe20003800000 */
[----:B0-----:R-:W-:-:S07]  /*308b0*/  IMAD.MOV.U32 R15, RZ, RZ, -0x1 ;  /* 0xffffffffff0f7424 */ /* 0x001fce00078e00ff */
[----:B-1----:R-:W-:Y:S05]  /*308c0*/  WARPSYNC.COLLECTIVE R15, `(.L_x_2086) ;  /* 0x000000000f0c7348 */ /* 0x002fea0003c00000 */
[----:B------:R-:W-:Y:S02]  /*308d0*/  ELECT P6, UR62, PT ;  /* 0x00000000003e782f */ /* 0x000fe400038c0000 */
[----:B------:R-:W-:Y:S01]  /*308e0*/  MOV R14, UR62 ;  /* 0x0000003e000e7c02 */ /* 0x000fe20008000f00 */
[----:B-1----:R-:W-:Y:S10]  /*308f0*/  ENDCOLLECTIVE ;  /* 0x000000000000791b */ /* 0x002ff40003800000 */
.L_x_2086:
[----:B------:R-:W-:Y:S05]  /*30900*/  BSYNC B1 ;  /* 0x0000000000017941 */ /* 0x000fea0003800000 */
.L_x_2085:
[----:B------:R-:W-:Y:S01]  /*30910*/  PLOP3.LUT P2, PT, P6, PT, PT, 0x80, 0x0 ;  /* 0x000000000000781c */ /* 0x000fe2000374f070 */
[----:B------:R-:W-:-:S12]  /*30920*/  BRA `(.L_x_1853) ;  /* 0xffffff6800887947 */ /* 0x000fd8000383ffff */
.L_x_1856:
[----:B-1----:R1:W2:Y:S02]  /*30930*/  SYNCS.PHASECHK.TRANS64.TRYWAIT P0, [R18+URZ+0x30820], R3 ;  /* 0x03082003120075a7 */ /* 0x0022a4000800017f */
[----:B--2---:R-:W-:Y:S05]  /*30940*/  @!P0 NANOSLEEP.SYNCS 0x989680 ;  /* 0x009896800000895d */ /* 0x004fea0003900000 */
[----:B------:R-:W2:Y:S02]  /*30950*/  @!P0 SYNCS.PHASECHK.TRANS64 P0, [R18+URZ+0x30820], R3 ;  /* 0x03082003120085a7 */ /* 0x000ea4000800007f */
[----:B--2---:R-:W-:Y:S05]  /*30960*/  @!P0 BRA `(.L_x_1856) ;  /* 0xfffffffc00f08947 */ /* 0x004fea000383ffff */
[----:B------:R-:W-:Y:S05]  /*30970*/  BRA `(.L_x_2087) ;  /* 0xffffff6800987947 */ /* 0x000fea000383ffff */
.L_x_1860:
[----:B--2---:R2:W3:Y:S02]  /*30980*/  SYNCS.PHASECHK.TRANS64.TRYWAIT P0, [R5+URZ+0x308a0], R9 ;  /* 0x0308a009050075a7 */ /* 0x0044e4000800017f */
[----:B---3--:R-:W-:Y:S05]  /*30990*/  @!P0 NANOSLEEP.SYNCS 0x989680 ;  /* 0x009896800000895d */ /* 0x008fea0003900000 */
[----:B------:R-:W3:Y:S02]  /*309a0*/  @!P0 SYNCS.PHASECHK.TRANS64 P0, [R5+URZ+0x308a0], R9 ;  /* 0x0308a009050085a7 */ /* 0x000ee4000800007f */
[----:B---3--:R-:W-:Y:S05]  /*309b0*/  @!P0 BRA `(.L_x_1860) ;  /* 0xfffffffc00f08947 */ /* 0x008fea000383ffff */
[----:B------:R-:W-:Y:S05]  /*309c0*/  BRA `(.L_x_2088) ;  /* 0xffffff6800b87947 */ /* 0x000fea000383ffff */
.L_x_1868:
[----:B0-----:R0:W1:Y:S02]  /*309d0*/  SYNCS.PHASECHK.TRANS64.TRYWAIT P0, [R5+URZ+0x308c0], R9 ;  /* 0x0308c009050075a7 */ /* 0x001064000800017f */
[----:B-1----:R-:W-:Y:S05]  /*309e0*/  @!P0 NANOSLEEP.SYNCS 0x989680 ;  /* 0x009896800000895d */ /* 0x002fea0003900000 */
[----:B------:R-:W1:Y:S02]  /*309f0*/  @!P0 SYNCS.PHASECHK.TRANS64 P0, [R5+URZ+0x308c0], R9 ;  /* 0x0308c009050085a7 */ /* 0x000e64000800007f */
[----:B-1----:R-:W-:Y:S05]  /*30a00*/  @!P0 BRA `(.L_x_1868) ;  /* 0xfffffffc00f08947 */ /* 0x002fea000383ffff */
[----:B------:R-:W-:Y:S05]  /*30a10*/  BRA `(.L_x_2089) ;  /* 0xffffff6c00f47947 */ /* 0x000fea000383ffff */
.L_x_1878:
[----:B-1----:R1:W2:Y:S02]  /*30a20*/  SYNCS.PHASECHK.TRANS64.TRYWAIT P0, [R7+URZ+0x308a0], R6 ;  /* 0x0308a006070075a7 */ /* 0x0022a4000800017f */
[----:B--2---:R-:W-:Y:S05]  /*30a30*/  @!P0 NANOSLEEP.SYNCS 0x989680 ;  /* 0x009896800000895d */ /* 0x004fea0003900000 */
[----:B------:R-:W2:Y:S02]  /*30a40*/  @!P0 SYNCS.PHASECHK.TRANS64 P0, [R7+URZ+0x308a0], R6 ;  /* 0x0308a006070085a7 */ /* 0x000ea4000800007f */
[----:B--2---:R-:W-:Y:S05]  /*30a50*/  @!P0 BRA `(.L_x_1878) ;  /* 0xfffffffc00f08947 */ /* 0x004fea000383ffff */
[----:B------:R-:W-:Y:S05]  /*30a60*/  BRA `(.L_x_2090) ;  /* 0xffffff7400807947 */ /* 0x000fea000383ffff */
.L_x_1886:
[----:B0-----:R0:W2:Y:S02]  /*30a70*/  SYNCS.PHASECHK.TRANS64.TRYWAIT P0, [R7+URZ+0x308c0], R6 ;  /* 0x0308c006070075a7 */ /* 0x0010a4000800017f */
[----:B--2---:R-:W-:Y:S05]  /*30a80*/  @!P0 NANOSLEEP.SYNCS 0x989680 ;  /* 0x009896800000895d */ /* 0x004fea0003900000 */
[----:B------:R-:W2:Y:S02]  /*30a90*/  @!P0 SYNCS.PHASECHK.TRANS64 P0, [R7+URZ+0x308c0], R6 ;  /* 0x0308c006070085a7 */ /* 0x000ea4000800007f */
[----:B--2---:R-:W-:Y:S05]  /*30aa0*/  @!P0 BRA `(.L_x_1886) ;  /* 0xfffffffc00f08947 */ /* 0x004fea000383ffff */
[----:B------:R-:W-:Y:S05]  /*30ab0*/  BRA `(.L_x_2091) ;  /* 0xffffff7800b47947 */ /* 0x000fea000383ffff */
.L_x_1912:
[----:B------:R-:W2:Y:S01]  /*30ac0*/  S2R R4, SR_TID.X ;  /* 0x0000000000047919 */ /* 0x000ea20000002100 */
[----:B------:R-:W-:Y:S01]  /*30ad0*/  BSSY B0, `(.L_x_2092) ;  /* 0x000000a000007945 */ /* 0x000fe20003800000 */
[----:B------:R-:W-:Y:S02]  /*30ae0*/  IMAD.MOV.U32 R12, RZ, RZ, RZ ;  /* 0x000000ffff0c7224 */ /* 0x000fe400078e00ff */
[----:B------:R-:W-:Y:S02]  /*30af0*/  IMAD.MOV.U32 R11, RZ, RZ, 0x1f ;  /* 0x0000001fff0b7424 */ /* 0x000fe400078e00ff */
[----:B0-----:R-:W-:Y:S01]  /*30b00*/  IMAD.MOV.U32 R15, RZ, RZ, -0x1 ;  /* 0xffffffffff0f7424 */ /* 0x001fe200078e00ff */
[----:B--2---:R-:W-:-:S04]  /*30b10*/  SHF.R.U32.HI R4, RZ, 0x5, R4 ;  /* 0x00000005ff047819 */ /* 0x004fc80000011604 */
[----:B------:R-:W-:-:S05]  /*30b20*/  LOP3.LUT R4, R4, 0x3, RZ, 0xc0, !PT ;  /* 0x0000000304047812 */ /* 0x000fca00078ec0ff */
[----:B------:R-:W-:-:S07]  /*30b30*/  IMAD.MOV.U32 R13, RZ, RZ, R4 ;  /* 0x000000ffff0d7224 */ /* 0x000fce00078e0004 */
[----:B-1----:R-:W-:Y:S05]  /*30b40*/  WARPSYNC.COLLECTIVE R15, `(.L_x_2093) ;  /* 0x000000000f087348 */ /* 0x002fea0003c00000 */
[----:B------:R0:W2:Y:S02]  /*30b50*/  SHFL.IDX P6, R14, R13, R12, R11 ;  /* 0x0000000c0d0e7389 */ /* 0x0000a400000c000b */
[----:B012---:R-:W-:Y:S01]  /*30b60*/  ENDCOLLECTIVE ;  /* 0x000000000000791b */ /* 0x007fe20003800000 */
.L_x_2093:
[----:B------:R-:W-:Y:S05]  /*30b70*/  BSYNC B0 ;  /* 0x0000000000007941 */ /* 0x000fea0003800000 */
.L_x_2092:
[----:B------:R-:W-:Y:S05]  /*30b80*/  BRA `(.L_x_2094) ;  /* 0xffffff8c00447947 */ /* 0x000fea000383ffff */
.L_x_1914:
[----:B------:R-:W-:Y:S01]  /*30b90*/  BSSY B0, `(.L_x_2095) ;  /* 0x0000006000007945 */ /* 0x000fe20003800000 */
[----:B0-----:R-:W-:-:S07]  /*30ba0*/  IMAD.MOV.U32 R15, RZ, RZ, -0x1 ;  /* 0xffffffffff0f7424 */ /* 0x001fce00078e00ff */
[----:B-12---:R-:W-:Y:S05]  /*30bb0*/  WARPSYNC.COLLECTIVE R15, `(.L_x_2096) ;  /* 0x000000000f0c7348 */ /* 0x006fea0003c00000 */
[----:B------:R-:W-:Y:S02]  /*30bc0*/  ELECT P6, UR62, PT ;  /* 0x00000000003e782f */ /* 0x000fe400038c0000 */
[----:B------:R-:W-:Y:S01]  /*30bd0*/  MOV R14, UR62 ;  /* 0x0000003e000e7c02 */ /* 0x000fe20008000f00 */
[----:B-12---:R-:W-:Y:S10]  /*30be0*/  ENDCOLLECTIVE ;  /* 0x000000000000791b */ /* 0x006ff40003800000 */
.L_x_2096:
[----:B------:R-:W-:Y:S05]  /*30bf0*/  BSYNC B0 ;  /* 0x0000000000007941 */ /* 0x000fea0003800000 */
.L_x_2095:
[----:B------:R-:W-:Y:S05]  /*30c00*/  BRA `(.L_x_2097) ;  /* 0xffffff8c00487947 */ /* 0x000fea000383ffff */
.L_x_1916:
[----:B---3--:R3:W4:Y:S02]  /*30c10*/  SYNCS.PHASECHK.TRANS64.TRYWAIT P0, [R0+URZ+0x30840], R2 ;  /* 0x03084002000075a7 */ /* 0x008724000800017f */
[----:B----4-:R-:W-:Y:S05]  /*30c20*/  @!P0 NANOSLEEP.SYNCS 0x989680 ;  /* 0x009896800000895d */ /* 0x010fea0003900000 */
[----:B------:R-:W4:Y:S02]  /*30c30*/  @!P0 SYNCS.PHASECHK.TRANS64 P0, [R0+URZ+0x30840], R2 ;  /* 0x03084002000085a7 */ /* 0x000f24000800007f */
[----:B----4-:R-:W-:Y:S05]  /*30c40*/  @!P0 BRA `(.L_x_1916) ;  /* 0xfffffffc00f08947 */ /* 0x010fea000383ffff */
[----:B------:R-:W-:Y:S05]  /*30c50*/  BRA `(.L_x_2098) ;  /* 0xffffff8c00b07947 */ /* 0x000fea000383ffff */
.L_x_1920:
[----:B------:R0:W5:Y:S01]  /*30c60*/  LDL.LU R9, [R1+0x3c] ;  /* 0x00003c0001097983 */ /* 0x0001620000300800 */
[----:B------:R-:W-:Y:S02]  /*30c70*/  IMAD.MOV.U32 R5, RZ, RZ, R11 ;  /* 0x000000ffff057224 */ /* 0x000fe400078e000b */
[----:B------:R-:W-:Y:S02]  /*30c80*/  IMAD.MOV.U32 R13, RZ, RZ, R3 ;  /* 0x000000ffff0d7224 */ /* 0x000fe400078e0003 */
[----:B------:R-:W-:Y:S02]  /*30c90*/  IMAD.MOV.U32 R12, RZ, RZ, RZ ;  /* 0x000000ffff0c7224 */ /* 0x000fe400078e00ff */
[----:B------:R-:W-:Y:S02]  /*30ca0*/  IMAD.MOV.U32 R11, RZ, RZ, 0x181f ;  /* 0x0000181fff0b7424 */ /* 0x000fe400078e00ff */
[----:B0-----:R-:W-:-:S07]  /*30cb0*/  IMAD.MOV.U32 R15, RZ, RZ, -0x1 ;  /* 0xffffffffff0f7424 */ /* 0x001fce00078e00ff */
[----:B-----5:R-:W-:Y:S05]  /*30cc0*/  WARPSYNC.COLLECTIVE R15, `(.L_x_2099) ;  /* 0x000000000f087348 */ /* 0x020fea0003c00000 */
[----:B------:R0:W1:Y:S02]  /*30cd0*/  SHFL.IDX P6, R14, R13, R12, R11 ;  /* 0x0000000c0d0e7389 */ /* 0x00006400000c000b */
[----:B01---5:R-:W-:Y:S01]  /*30ce0*/  ENDCOLLECTIVE ;  /* 0x000000000000791b */ /* 0x023fe20003800000 */
.L_x_2099:
[----:B------:R-:W-:Y:S02]  /*30cf0*/  IMAD.MOV.U32 R13, RZ, RZ, R4 ;  /* 0x000000ffff0d7224 */ /* 0x000fe400078e0004 */
[----:B------:R-:W-:-:S07]  /*30d00*/  IMAD.MOV.U32 R6, RZ, RZ, R14 ;  /* 0x000000ffff067224 */ /* 0x000fce00078e000e */
[----:B------:R-:W-:Y:S05]  /*30d10*/  WARPSYNC.COLLECTIVE R15, `(.L_x_2100) ;  /* 0x000000000f087348 */ /* 0x000fea0003c00000 */
[----:B------:R0:W1:Y:S02]  /*30d20*/  SHFL.IDX P6, R14, R13, R12, R11 ;  /* 0x0000000c0d0e7389 */ /* 0x00006400000c000b */
[----:B01----:R-:W-:Y:S01]  /*30d30*/  ENDCOLLECTIVE ;  /* 0x000000000000791b */ /* 0x003fe20003800000 */
.L_x_2100:
[----:B------:R-:W-:Y:S02]  /*30d40*/  IMAD R2, R9, R7, RZ ;  /* 0x0000000709027224 */ /* 0x000fe400078e02ff */
[----:B------:R-:W2:Y:S01]  /*30d50*/  LDL R9, [R1+0x28] ;  /* 0x0000280001097983 */ /* 0x000ea20000100800 */
[----:B------:R-:W-:Y:S01]  /*30d60*/  IMAD.IADD R0, R10, 0x1, R5 ;  /* 0x000000010a007824 */ /* 0x000fe200078e0205 */
[----:B------:R-:W-:Y:S01]  /*30d70*/  ULDC.64 UR4, c[0x0][0x208] ;  /* 0x0000820000047ab9 */ /* 0x000fe20000000a00 */
[----:B------:R-:W-:Y:S02]  /*30d80*/  IMAD.MOV.U32 R7, RZ, RZ, R14 ;  /* 0x000000ffff077224 */ /* 0x000fe400078e000e */
[----:B------:R-:W-:Y:S01]  /*30d90*/  IMAD.MOV.U32 R13, RZ, RZ, R3 ;  /* 0x000000ffff0d7224 */ /* 0x000fe200078e0003 */
[C---:B------:R-:W-:Y:S01]  /*30da0*/  ISETP.GE.AND P2, PT, R0.reuse, R2, PT ;  /* 0x000000020000720c */ /* 0x040fe20003f46270 */
[----:B------:R-:W-:Y:S02]  /*30db0*/  IMAD.MOV.U32 R12, RZ, RZ, 0x1 ;  /* 0x00000001ff0c7424 */ /* 0x000fe400078e00ff */
        /* <DEDUP_REMOVED lines=17> */
.L_x_2101:
[----:B------:R-:W-:Y:S02]  /*30ed0*/  IMAD.MOV.U32 R13, RZ, RZ, R4 ;  /* 0x000000ffff0d7224 */ /* 0x000fe400078e0004 */
[----:B------:R-:W-:-:S07]  /*30ee0*/  IMAD.MOV.U32 R7, RZ, RZ, R14 ;  /* 0x000000ffff077224 */ /* 0x000fce00078e000e */
[----:B------:R-:W-:Y:S05]  /*30ef0*/  WARPSYNC.COLLECTIVE R15, `(.L_x_2102) ;  /* 0x000000000f087348 */ /* 0x000fea0003c00000 */
[----:B------:R0:W1:Y:S02]  /*30f00*/  SHFL.IDX P6, R14, R13, R12, R11 ;  /* 0x0000000c0d0e7389 */ /* 0x00006400000c000b */
[----:B01----:R-:W-:Y:S01]  /*30f10*/  ENDCOLLECTIVE ;  /* 0x000000000000791b */ /* 0x003fe20003800000 */
.L_x_2102:
        /* <DEDUP_REMOVED lines=20> */
.L_x_2103:
[----:B------:R-:W-:Y:S02]  /*31060*/  IMAD.MOV.U32 R13, RZ, RZ, R4 ;  /* 0x000000ffff0d7224 */ /* 0x000fe400078e0004 */
[----:B------:R-:W-:-:S07]  /*31070*/  IMAD.MOV.U32 R7, RZ, RZ, R14 ;  /* 0x000000ffff077224 */ /* 0x000fce00078e000e */
[----:B------:R-:W-:Y:S05]  /*31080*/  WARPSYNC.COLLECTIVE R15, `(.L_x_2104) ;  /* 0x000000000f087348 */ /* 0x000fea0003c00000 */
[----:B------:R0:W1:Y:S02]  /*31090*/  SHFL.IDX P6, R14, R13, R12, R11 ;  /* 0x0000000c0d0e7389 */ /* 0x00006400000c000b */
[----:B01----:R-:W-:Y:S01]  /*310a0*/  ENDCOLLECTIVE ;  /* 0x000000000000791b */ /* 0x003fe20003800000 */
.L_x_2104:
        /* <DEDUP_REMOVED lines=20> */
.L_x_2105:
[----:B------:R-:W-:Y:S02]  /*311f0*/  IMAD.MOV.U32 R13, RZ, RZ, R4 ;  /* 0x000000ffff0d7224 */ /* 0x000fe400078e0004 */
[----:B------:R-:W-:-:S07]  /*31200*/  IMAD.MOV.U32 R7, RZ, RZ, R14 ;  /* 0x000000ffff077224 */ /* 0x000fce00078e000e */
[----:B------:R-:W-:Y:S05]  /*31210*/  WARPSYNC.COLLECTIVE R15, `(.L_x_2106) ;  /* 0x000000000f087348 */ /* 0x000fea0003c00000 */
[----:B------:R0:W1:Y:S02]  /*31220*/  SHFL.IDX P6, R14, R13, R12, R11 ;  /* 0x0000000c0d0e7389 */ /* 0x00006400000c000b */
[----:B01----:R-:W-:Y:S01]  /*31230*/  ENDCOLLECTIVE ;  /* 0x000000000000791b */ /* 0x003fe20003800000 */
.L_x_2106:
        /* <DEDUP_REMOVED lines=20> */
.L_x_2107:
[----:B------:R-:W-:Y:S02]  /*31380*/  IMAD.MOV.U32 R13, RZ, RZ, R4 ;  /* 0x000000ffff0d7224 */ /* 0x000fe400078e0004 */
[----:B------:R-:W-:-:S07]  /*31390*/  IMAD.MOV.U32 R7, RZ, RZ, R14 ;  /* 0x000000ffff077224 */ /* 0x000fce00078e000e */
[----:B------:R-:W-:Y:S05]  /*313a0*/  WARPSYNC.COLLECTIVE R15, `(.L_x_2108) ;  /* 0x000000000f087348 */ /* 0x000fea0003c00000 */
[----:B------:R0:W1:Y:S02]  /*313b0*/  SHFL.IDX P6, R14, R13, R12, R11 ;  /* 0x0000000c0d0e7389 */ /* 0x00006400000c000b */
[----:B01----:R-:W-:Y:S01]  /*313c0*/  ENDCOLLECTIVE ;  /* 0x000000000000791b */ /* 0x003fe20003800000 */
.L_x_2108:
        /* <DEDUP_REMOVED lines=20> */
.L_x_2109:
[----:B------:R-:W-:Y:S02]  /*31510*/  IMAD.MOV.U32 R13, RZ, RZ, R4 ;  /* 0x000000ffff0d7224 */ /* 0x000fe400078e0004 */
[----:B------:R-:W-:-:S07]  /*31520*/  IMAD.MOV.U32 R7, RZ, RZ, R14 ;  /* 0x000000ffff077224 */ /* 0x000fce00078e000e */
[----:B------:R-:W-:Y:S05]  /*31530*/  WARPSYNC.COLLECTIVE R15, `(.L_x_2110) ;  /* 0x000000000f087348 */ /* 0x000fea0003c00000 */
[----:B------:R0:W1:Y:S02]  /*31540*/  SHFL.IDX P6, R14, R13, R12, R11 ;  /* 0x0000000c0d0e7389 */ /* 0x00006400000c000b */
[----:B01----:R-:W-:Y:S01]  /*31550*/  ENDCOLLECTIVE ;  /* 0x000000000000791b */ /* 0x003fe20003800000 */
.L_x_2110:
        /* <DEDUP_REMOVED lines=20> */
.L_x_2111:
[----:B------:R-:W-:Y:S02]  /*316a0*/  IMAD.MOV.U32 R13, RZ, RZ, R4 ;  /* 0x000000ffff0d7224 */ /* 0x000fe400078e0004 */
[----:B------:R-:W-:-:S07]  /*316b0*/  IMAD.MOV.U32 R7, RZ, RZ, R14 ;  /* 0x000000ffff077224 */ /* 0x000fce00078e000e */
[----:B------:R-:W-:Y:S05]  /*316c0*/  WARPSYNC.COLLECTIVE R15, `(.L_x_2112) ;  /* 0x000000000f087348 */ /* 0x000fea0003c00000 */
[----:B------:R0:W1:Y:S02]  /*316d0*/  SHFL.IDX P6, R14, R13, R12, R11 ;  /* 0x0000000c0d0e7389 */ /* 0x00006400000c000b */
[----:B01----:R-:W-:Y:S01]  /*316e0*/  ENDCOLLECTIVE ;  /* 0x000000000000791b */ /* 0x003fe20003800000 */
.L_x_2112:
        /* <DEDUP_REMOVED lines=18> */
.L_x_2113:
[----:B------:R-:W-:Y:S02]  /*31810*/  IMAD.MOV.U32 R13, RZ, RZ, R4 ;  /* 0x000000ffff0d7224 */ /* 0x000fe400078e0004 */
[----:B------:R-:W-:-:S07]  /*31820*/  IMAD.MOV.U32 R5, RZ, RZ, R14 ;  /* 0x000000ffff057224 */ /* 0x000fce00078e000e */
[----:B------:R-:W-:Y:S05]  /*31830*/  WARPSYNC.COLLECTIVE R15, `(.L_x_2114) ;  /* 0x000000000f087348 */ /* 0x000fea0003c00000 */
[----:B------:R0:W1:Y:S02]  /*31840*/  SHFL.IDX P6, R14, R13, R12, R11 ;  /* 0x0000000c0d0e7389 */ /* 0x00006400000c000b */
[----:B01----:R-:W-:Y:S01]  /*31850*/  ENDCOLLECTIVE ;  /* 0x000000000000791b */ /* 0x003fe20003800000 */
.L_x_2114:
[----:B------:R-:W-:Y:S01]  /*31860*/  IMAD.MOV.U32 R3, RZ, RZ, R14 ;  /* 0x000000ffff037224 */ /* 0x000fe200078e000e */
[----:B------:R-:W-:Y:S06]  /*31870*/  BRA `(.L_x_2115) ;  /* 0xffffff9000687947 */ /* 0x000fec000383ffff */
.L_x_1925:
[----:B---3--:R3:W4:Y:S02]  /*31880*/  SYNCS.PHASECHK.TRANS64.TRYWAIT P0, [R18+URZ+0x30820], R0 ;  /* 0x03082000120075a7 */ /* 0x008724000800017f */
[----:B----4-:R-:W-:Y:S05]  /*31890*/  @!P0 NANOSLEEP.SYNCS 0x989680 ;  /* 0x009896800000895d */ /* 0x010fea0003900000 */
[----:B------:R-:W4:Y:S02]  /*318a0*/  @!P0 SYNCS.PHASECHK.TRANS64 P0, [R18+URZ+0x30820], R0 ;  /* 0x03082000120085a7 */ /* 0x000f24000800007f */
[----:B----4-:R-:W-:Y:S05]  /*318b0*/  @!P0 BRA `(.L_x_1925) ;  /* 0xfffffffc00f08947 */ /* 0x010fea000383ffff */
[----:B------:R-:W-:Y:S05]  /*318c0*/  BRA `(.L_x_2116) ;  /* 0xffffff9000e47947 */ /* 0x000fea000383ffff */
.L_x_1934:
[----:B-1----:R1:W2:Y:S02]  /*318d0*/  SYNCS.PHASECHK.TRANS64.TRYWAIT P0, [R3+URZ+0x30840], R2 ;  /* 0x03084002030075a7 */ /* 0x0022a4000800017f */
[----:B--2---:R-:W-:Y:S05]  /*318e0*/  @!P0 NANOSLEEP.SYNCS 0x989680 ;  /* 0x009896800000895d */ /* 0x004fea0003900000 */
[----:B------:R-:W2:Y:S02]  /*318f0*/  @!P0 SYNCS.PHASECHK.TRANS64 P0, [R3+URZ+0x30840], R2 ;  /* 0x03084002030085a7 */ /* 0x000ea4000800007f */
[----:B--2---:R-:W-:Y:S05]  /*31900*/  @!P0 BRA `(.L_x_1934) ;  /* 0xfffffffc00f08947 */ /* 0x004fea000383ffff */
[----:B------:R-:W-:Y:S05]  /*31910*/  BRA `(.L_x_2117) ;  /* 0xffffff9400dc7947 */ /* 0x000fea000383ffff */
.L_x_1942:
[----:B0-----:R0:W1:Y:S02]  /*31920*/  SYNCS.PHASECHK.TRANS64.TRYWAIT P0, [R2+URZ+0x30860], R3 ;  /* 0x03086003020075a7 */ /* 0x001064000800017f */
[----:B-1----:R-:W-:Y:S05]  /*31930*/  @!P0 NANOSLEEP.SYNCS 0x989680 ;  /* 0x009896800000895d */ /* 0x002fea0003900000 */
[----:B------:R-:W1:Y:S02]  /*31940*/  @!P0 SYNCS.PHASECHK.TRANS64 P0, [R2+URZ+0x30860], R3 ;  /* 0x03086003020085a7 */ /* 0x000e64000800007f */
[----:B-1----:R-:W-:Y:S05]  /*31950*/  @!P0 BRA `(.L_x_1942) ;  /* 0xfffffffc00f08947 */ /* 0x002fea000383ffff */
[----:B------:R-:W-:Y:S05]  /*31960*/  BRA `(.L_x_2118) ;  /* 0xffffff9c002c7947 */ /* 0x000fea000383ffff */
.L_x_1954:
[----:B-1----:R1:W2:Y:S02]  /*31970*/  SYNCS.PHASECHK.TRANS64.TRYWAIT P0, [R3+URZ+0x30840], R2 ;  /* 0x03084002030075a7 */ /* 0x0022a4000800017f */
[----:B--2---:R-:W-:Y:S05]  /*31980*/  @!P0 NANOSLEEP.SYNCS 0x989680 ;  /* 0x009896800000895d */ /* 0x004fea0003900000 */
[----:B------:R-:W2:Y:S02]  /*31990*/  @!P0 SYNCS.PHASECHK.TRANS64 P0, [R3+URZ+0x30840], R2 ;  /* 0x03084002030085a7 */ /* 0x000ea4000800007f */
[----:B--2---:R-:W-:Y:S05]  /*319a0*/  @!P0 BRA `(.L_x_1954) ;  /* 0xfffffffc00f08947 */ /* 0x004fea000383ffff */
[----:B------:R-:W-:Y:S05]  /*319b0*/  BRA `(.L_x_2119) ;  /* 0xffffffa4003c7947 */ /* 0x000fea000383ffff */
.L_x_1962:
[----:B0-----:R0:W1:Y:S02]  /*319c0*/  SYNCS.PHASECHK.TRANS64.TRYWAIT P0, [R2+URZ+0x30860], R3 ;  /* 0x03086003020075a7 */ /* 0x001064000800017f */
[----:B-1----:R-:W-:Y:S05]  /*319d0*/  @!P0 NANOSLEEP.SYNCS 0x989680 ;  /* 0x009896800000895d */ /* 0x002fea0003900000 */
[----:B------:R-:W1:Y:S02]  /*319e0*/  @!P0 SYNCS.PHASECHK.TRANS64 P0, [R2+URZ+0x30860], R3 ;  /* 0x03086003020085a7 */ /* 0x000e64000800007f */
[----:B-1----:R-:W-:Y:S05]  /*319f0*/  @!P0 BRA `(.L_x_1962) ;  /* 0xfffffffc00f08947 */ /* 0x002fea000383ffff */
[----:B------:R-:W-:Y:S05]  /*31a00*/  BRA `(.L_x_2120) ;  /* 0xffffffa8008c7947 */ /* 0x000fea000383ffff */
.L_x_1974:
[----:B--2---:R2:W3:Y:S02]  /*31a10*/  SYNCS.PHASECHK.TRANS64.TRYWAIT P0, [R3+URZ+0x30840], R2 ;  /* 0x03084002030075a7 */ /* 0x0044e4000800017f */
[----:B---3--:R-:W-:Y:S05]  /*31a20*/  @!P0 NANOSLEEP.SYNCS 0x989680 ;  /* 0x009896800000895d */ /* 0x008fea0003900000 */
[----:B------:R-:W3:Y:S02]  /*31a30*/  @!P0 SYNCS.PHASECHK.TRANS64 P0, [R3+URZ+0x30840], R2 ;  /* 0x03084002030085a7 */ /* 0x000ee4000800007f */
[----:B---3--:R-:W-:Y:S05]  /*31a40*/  @!P0 BRA `(.L_x_1974) ;  /* 0xfffffffc00f08947 */ /* 0x008fea000383ffff */
[----:B------:R-:W-:Y:S05]  /*31a50*/  BRA `(.L_x_2121) ;  /* 0xffffffb000787947 */ /* 0x000fea000383ffff */
.L_x_1982:
[----:B0-----:R0:W1:Y:S02]  /*31a60*/  SYNCS.PHASECHK.TRANS64.TRYWAIT P0, [R2+URZ+0x30860], R5 ;  /* 0x03086005020075a7 */ /* 0x001064000800017f */
[----:B-1----:R-:W-:Y:S05]  /*31a70*/  @!P0 NANOSLEEP.SYNCS 0x989680 ;  /* 0x009896800000895d */ /* 0x002fea0003900000 */
[----:B------:R-:W1:Y:S02]  /*31a80*/  @!P0 SYNCS.PHASECHK.TRANS64 P0, [R2+URZ+0x30860], R5 ;  /* 0x03086005020085a7 */ /* 0x000e64000800007f */
[----:B-1----:R-:W-:Y:S05]  /*31a90*/  @!P0 BRA `(.L_x_1982) ;  /* 0xfffffffc00f08947 */ /* 0x002fea000383ffff */
[----:B------:R-:W-:Y:S05]  /*31aa0*/  BRA `(.L_x_2122) ;  /* 0xffffffb400c47947 */ /* 0x000fea000383ffff */
.L_x_1996:
[----:B---3--:R3:W4:Y:S02]  /*31ab0*/  SYNCS.PHASECHK.TRANS64.TRYWAIT P0, [R0+URZ+0x30860], R2 ;  /* 0x03086002000075a7 */ /* 0x008724000800017f */
[----:B----4-:R-:W-:Y:S05]  /*31ac0*/  @!P0 NANOSLEEP.SYNCS 0x989680 ;  /* 0x009896800000895d */ /* 0x010fea0003900000 */
[----:B------:R-:W4:Y:S02]  /*31ad0*/  @!P0 SYNCS.PHASECHK.TRANS64 P0, [R0+URZ+0x30860], R2 ;  /* 0x03086002000085a7 */ /* 0x000f24000800007f */
[----:B----4-:R-:W-:Y:S05]  /*31ae0*/  @!P0 BRA `(.L_x_1996) ;  /* 0xfffffffc00f08947 */ /* 0x010fea000383ffff */
[----:B------:R-:W-:Y:S05]  /*31af0*/  BRA `(.L_x_2123) ;  /* 0xffffffbc00947947 */ /* 0x000fea000383ffff */
.L_x_2006:
[----:B-1-3--:R-:W3:Y:S01]  /*31b00*/  LDL R0, [R1] ;  /* 0x0000000001007983 */ /* 0x00aee20000100800 */
[----:B------:R-:W-:Y:S01]  /*31b10*/  BSSY B0, `(.L_x_2124) ;  /* 0x0000008000007945 */ /* 0x000fe20003800000 */
[----:B------:R-:W-:Y:S02]  /*31b20*/  IMAD.MOV.U32 R12, RZ, RZ, RZ ;  /* 0x000000ffff0c7224 */ /* 0x000fe400078e00ff */
[----:B0-----:R-:W-:Y:S02]  /*31b30*/  IMAD.MOV.U32 R11, RZ, RZ, 0x1f ;  /* 0x0000001fff0b7424 */ /* 0x001fe400078e00ff */
[----:B------:R-:W-:Y:S02]  /*31b40*/  IMAD.MOV.U32 R15, RZ, RZ, -0x1 ;  /* 0xffffffffff0f7424 */ /* 0x000fe400078e00ff */
[----:B---3--:R-:W-:-:S07]  /*31b50*/  IMAD.MOV.U32 R13, RZ, RZ, R0 ;  /* 0x000000ffff0d7224 */ /* 0x008fce00078e0000 */
[----:B--2---:R-:W-:Y:S05]  /*31b60*/  WARPSYNC.COLLECTIVE R15, `(.L_x_2125) ;  /* 0x000000000f087348 */ /* 0x004fea0003c00000 */
[----:B------:R0:W1:Y:S02]  /*31b70*/  SHFL.IDX P6, R14, R13, R12, R11 ;  /* 0x0000000c0d0e7389 */ /* 0x00006400000c000b */
[----:B012---:R-:W-:Y:S01]  /*31b80*/  ENDCOLLECTIVE ;  /* 0x000000000000791b */ /* 0x007fe20003800000 */
.L_x_2125:
[----:B------:R-:W-:Y:S05]  /*31b90*/  BSYNC B0 ;  /* 0x0000000000007941 */ /* 0x000fea0003800000 */
.L_x_2124:
        /* <DEDUP_REMOVED lines=10> */
.L_x_2126:
        /* <DEDUP_REMOVED lines=17> */
[----:B------:R-:W-:Y:S02]  /*31d50*/  IMAD.MOV.U32 R8, RZ, RZ, RZ ;  /* 0x000000ffff087224 */ /* 0x000fe400078e00ff */
[----:B---3--:R-:W-:Y:S01]  /*31d60*/  @!P0 IMAD.MOV.U32 R6, RZ, RZ, R2 ;  /* 0x000000ffff068224 */ /* 0x008fe200078e0002 */
[----:B------:R-:W-:-:S03]  /*31d70*/  ISETP.GE.U32.AND P0, PT, R16, 0x2, PT ;  /* 0x000000021000780c */ /* 0x000fc60003f06070 */
[----:B------:R-:W-:-:S04]  /*31d80*/  IMAD R2, R6, R4, RZ ;  /* 0x0000000406027224 */ /* 0x000fc800078e02ff */
[----:B------:R-:W-:-:S07]  /*31d90*/  IMAD.MOV.U32 R13, RZ, RZ, R2 ;  /* 0x000000ffff0d7224 */ /* 0x000fce00078e0002 */
[----:B------:R-:W-:Y:S05]  /*31da0*/  WARPSYNC.COLLECTIVE R15, `(.L_x_2127) ;  /* 0x000000000f087348 */ /* 0x000fea0003c00000 */
[----:B------:R0:W1:Y:S02]  /*31db0*/  SHFL.UP P6, R14, R13, R12, R11 ;  /* 0x0400000c0d0e7389 */ /* 0x00006400000c000b */
[----:B01----:R-:W-:Y:S01]  /*31dc0*/  ENDCOLLECTIVE ;  /* 0x000000000000791b */ /* 0x003fe20003800000 */
.L_x_2127:
        /* <DEDUP_REMOVED lines=9> */
.L_x_2128:
        /* <DEDUP_REMOVED lines=8> */
.L_x_2129:
        /* <DEDUP_REMOVED lines=8> */
.L_x_2130:
        /* <DEDUP_REMOVED lines=8> */
.L_x_2131:
        /* <DEDUP_REMOVED lines=9> */
.L_x_2132:
[----:B------:R-:W-:Y:S01]  /*32070*/  IMAD.MOV.U32 R9, RZ, RZ, R14 ;  /* 0x000000ffff097224 */ /* 0x000fe200078e000e */
[----:B------:R-:W-:Y:S06]  /*32080*/  BRA `(.L_x_2133) ;  /* 0xffffffc000987947 */ /* 0x000fec000383ffff */
.L_x_2009:
        /* <DEDUP_REMOVED lines=8> */
.L_x_2135:
[----:B------:R-:W-:Y:S05]  /*32110*/  BSYNC B0 ;  /* 0x0000000000007941 */ /* 0x000fea0003800000 */
.L_x_2134:
[----:B------:R-:W-:Y:S01]  /*32120*/  IMAD.MOV.U32 R3, RZ, RZ, R14 ;  /* 0x000000ffff037224 */ /* 0x000fe200078e000e */
[----:B------:R-:W-:Y:S01]  /*32130*/  LOP3.LUT P4, RZ, R19, 0x1, RZ, 0xc0, !PT ;  /* 0x0000000113ff7812 */ /* 0x000fe2000788c0ff */
        /* <DEDUP_REMOVED lines=9> */
.L_x_2136:
        /* <DEDUP_REMOVED lines=8> */
.L_x_2137:
        /* <DEDUP_REMOVED lines=8> */
.L_x_2138:
        /* <DEDUP_REMOVED lines=8> */
.L_x_2139:
        /* <DEDUP_REMOVED lines=9> */
.L_x_2140:
[----:B------:R-:W-:Y:S01]  /*323e0*/  IMAD.MOV.U32 R9, RZ, RZ, R14 ;  /* 0x000000ffff097224 */ /* 0x000fe200078e000e */
[----:B------:R-:W-:Y:S06]  /*323f0*/  BRA `(.L_x_2141) ;  /* 0xffffffc0006c7947 */ /* 0x000fec000383ffff */
.L_x_2011:
[----:B------:R-:W-:Y:S01]  /*32400*/  BSSY B0, `(.L_x_2142) ;  /* 0x0000006000007945 */ /* 0x000fe20003800000 */
[----:B------:R-:W-:Y:S01]  /*32410*/  PLOP3.LUT P6, PT, P6, PT, PT, 0x8, 0x0 ;  /* 0x000000000000781c */ /* 0x000fe200037ce170 */
[----:B------:R-:W-:-:S12]  /*32420*/  IMAD.MOV.U32 R15, RZ, RZ, -0x1 ;  /* 0xffffffffff0f7424 */ /* 0x000fd800078e00ff */
[----:B0-----:R-:W-:Y:S05]  /*32430*/  WARPSYNC.COLLECTIVE R15, `(.L_x_2143) ;  /* 0x000000000f087348 */ /* 0x001fea0003c00000 */
[----:B------:R-:W-:Y:S01]  /*32440*/  VOTE.ANY R14, PT, P6 ;  /* 0x00000000000e7806 */ /* 0x000fe200030e0100 */
[----:B0-----:R-:W-:Y:S06]  /*32450*/  ENDCOLLECTIVE ;  /* 0x000000000000791b */ /* 0x001fec0003800000 */
.L_x_2143:
[----:B------:R-:W-:Y:S05]  /*32460*/  BSYNC B0 ;  /* 0x0000000000007941 */ /* 0x000fea0003800000 */
.L_x_2142:
        /* <DEDUP_REMOVED lines=10> */
.L_x_2144:
[----:B------:R-:W-:Y:S02]  /*32510*/  IMAD.MOV.U32 R13, RZ, RZ, R6 ;  /* 0x000000ffff0d7224 */ /* 0x000fe400078e0006 */
[----:B------:R-:W-:-:S07]  /*32520*/  IMAD.MOV.U32 R4, RZ, RZ, R14 ;  /* 0x000000ffff047224 */ /* 0x000fce00078e000e */
[----:B------:R-:W-:Y:S05]  /*32530*/  WARPSYNC.COLLECTIVE R15, `(.L_x_2145) ;  /* 0x000000000f087348 */ /* 0x000fea0003c00000 */
[----:B------:R0:W1:Y:S02]  /*32540*/  SHFL.IDX P6, R14, R13, R12, R11 ;  /* 0x0000000c0d0e7389 */ /* 0x00006400000c000b */
[----:B01----:R-:W-:Y:S01]  /*32550*/  ENDCOLLECTIVE ;  /* 0x000000000000791b */ /* 0x003fe20003800000 */
.L_x_2145:
[----:B------:R-:W-:Y:S02]  /*32560*/  IMAD.MOV.U32 R6, RZ, RZ, R14 ;  /* 0x000000ffff067224 */ /* 0x000fe400078e000e */
[----:B------:R-:W-:-:S05]  /*32570*/  IMAD.IADD R10, R3, 0x1, R10 ;  /* 0x00000001030a7824 */ /* 0x000fca00078e020a */
[----:B------:R2:W-:Y:S01]  /*32580*/  STL [R1+0xc], R10 ;  /* 0x00000c0a01007387 */ /* 0x0005e20000100800 */
[----:B------:R-:W-:Y:S05]  /*32590*/  BRA `(.L_x_2146) ;  /* 0xffffffc0004c7947 */ /* 0x000fea000383ffff */
.L_x_2013:
[----:B------:R-:W-:Y:S01]  /*325a0*/  BSSY B0, `(.L_x_2147) ;  /* 0x0000008000007945 */ /* 0x000fe20003800000 */
[----:B------:R-:W-:Y:S02]  /*325b0*/  IMAD.MOV.U32 R13, RZ, RZ, R7 ;  /* 0x000000ffff0d7224 */ /* 0x000fe400078e0007 */
[----:B------:R-:W-:Y:S02]  /*325c0*/  IMAD.MOV.U32 R12, RZ, RZ, R3 ;  /* 0x000000ffff0c7224 */ /* 0x000fe400078e0003 */
[----:B------:R-:W-:Y:S02]  /*325d0*/  IMAD.MOV.U32 R11, RZ, RZ, 0x1f ;  /* 0x0000001fff0b7424 */ /* 0x000fe400078e00ff */
[----:B------:R-:W-:-:S07]  /*325e0*/  IMAD.MOV.U32 R15, RZ, RZ, -0x1 ;  /* 0xffffffffff0f7424 */ /* 0x000fce00078e00ff */
[----:B0-2---:R-:W-:Y:S05]  /*325f0*/  WARPSYNC.COLLECTIVE R15, `(.L_x_2148) ;  /* 0x000000000f087348 */ /* 0x005fea0003c00000 */
[----:B------:R1:W3:Y:S02]  /*32600*/  SHFL.IDX P6, R14, R13, R12, R11 ;  /* 0x0000000c0d0e7389 */ /* 0x0002e400000c000b */
[----:B0123--:R-:W-:Y:S01]  /*32610*/  ENDCOLLECTIVE ;  /* 0x000000000000791b */ /* 0x00ffe20003800000 */
.L_x_2148:
[----:B------:R-:W-:Y:S05]  /*32620*/  BSYNC B0 ;  /* 0x0000000000007941 */ /* 0x000fea0003800000 */
.L_x_2147:
[----:B------:R-:W-:Y:S01]  /*32630*/  IMAD.MOV.U32 R3, RZ, RZ, R14 ;  /* 0x000000ffff037224 */ /* 0x000fe200078e000e */
[----:B------:R-:W-:Y:S06]  /*32640*/  BRA `(.L_x_2149) ;  /* 0xffffffc000387947 */ /* 0x000fec000383ffff */
.L_x_2019:
[----:B0-----:R0:W1:Y:S02]  /*32650*/  SYNCS.PHASECHK.TRANS64.TRYWAIT P0, [R0+URZ+0x30820], R3 ;  /* 0x03082003000075a7 */ /* 0x001064000800017f */
[----:B-1----:R-:W-:Y:S05]  /*32660*/  @!P0 NANOSLEEP.SYNCS 0x989680 ;  /* 0x009896800000895d */ /* 0x002fea0003900000 */
[----:B------:R-:W1:Y:S02]  /*32670*/  @!P0 SYNCS.PHASECHK.TRANS64 P0, [R0+URZ+0x30820], R3 ;  /* 0x03082003000085a7 */ /* 0x000e64000800007f */
[----:B-1----:R-:W-:Y:S05]  /*32680*/  @!P0 BRA `(.L_x_2019) ;  /* 0xfffffffc00f08947 */ /* 0x002fea000383ffff */
[----:B------:R-:W-:Y:S05]  /*32690*/  BRA `(.L_x_2150) ;  /* 0xffffffc800d87947 */ /* 0x000fea000383ffff */
.L_x_2020:
        /* <DEDUP_REMOVED lines=11> */
.L_x_2152:
[----:B------:R-:W-:Y:S05]  /*32750*/  BSYNC B0 ;  /* 0x0000000000007941 */ /* 0x000fea0003800000 */
.L_x_2151:
[----:B------:R-:W-:Y:S05]  /*32760*/  BRA `(.L_x_2153) ;  /* 0xffffffc800c07947 */ /* 0x000fea000383ffff */
.L_x_2021:
[----:B------:R-:W-:Y:S01]  /*32770*/  BSSY B0, `(.L_x_2154) ;  /* 0x0000006000007945 */ /* 0x000fe20003800000 */
[----:B------:R-:W-:-:S07]  /*32780*/  IMAD.MOV.U32 R15, RZ, RZ, -0x1 ;  /* 0xffffffffff0f7424 */ /* 0x000fce00078e00ff */
[----:B01----:R-:W-:Y:S05]  /*32790*/  WARPSYNC.COLLECTIVE R15, `(.L_x_2155) ;  /* 0x000000000f0c7348 */ /* 0x003fea0003c00000 */
[----:B------:R-:W-:Y:S02]  /*327a0*/  ELECT P6, UR62, PT ;  /* 0x00000000003e782f */ /* 0x000fe400038c0000 */
[----:B------:R-:W-:Y:S01]  /*327b0*/  MOV R14, UR62 ;  /* 0x0000003e000e7c02 */ /* 0x000fe20008000f00 */
[----:B01----:R-:W-:Y:S10]  /*327c0*/  ENDCOLLECTIVE ;  /* 0x000000000000791b */ /* 0x003ff40003800000 */
.L_x_2155:
[----:B------:R-:W-:Y:S05]  /*327d0*/  BSYNC B0 ;  /* 0x0000000000007941 */ /* 0x000fea0003800000 */
.L_x_2154:
[----:B------:R-:W-:Y:S05]  /*327e0*/  BRA `(.L_x_2156) ;  /* 0xffffffc800b47947 */ /* 0x000fea000383ffff */
.L_x_2023:
[----:B0-----:R0:W1:Y:S02]  /*327f0*/  SYNCS.PHASECHK.TRANS64.TRYWAIT P0, [R6+URZ], R5 ;  /* 0x00000005060075a7 */ /* 0x001064000800017f */
[----:B-1----:R-:W-:Y:S05]  /*32800*/  @!P0 NANOSLEEP.SYNCS 0x989680 ;  /* 0x009896800000895d */ /* 0x002fea0003900000 */
[----:B------:R-:W1:Y:S02]  /*32810*/  @!P0 SYNCS.PHASECHK.TRANS64 P0, [R6+URZ], R5 ;  /* 0x00000005060085a7 */ /* 0x000e64000800007f */
[----:B-1----:R-:W-:Y:S05]  /*32820*/  @!P0 BRA `(.L_x_2023) ;  /* 0xfffffffc00f08947 */ /* 0x002fea000383ffff */
[----:B------:R-:W-:Y:S05]  /*32830*/  BRA `(.L_x_2157) ;  /* 0xffffffc800f87947 */ /* 0x000fea000383ffff */
.L_x_2024:
[----:B-1----:R1:W2:Y:S02]  /*32840*/  SYNCS.PHASECHK.TRANS64.TRYWAIT P0, [R7+URZ], R2 ;  /* 0x00000002070075a7 */ /* 0x0022a4000800017f */
[----:B--2---:R-:W-:Y:S05]  /*32850*/  @!P0 NANOSLEEP.SYNCS 0x989680 ;  /* 0x009896800000895d */ /* 0x004fea0003900000 */
[----:B------:R-:W2:Y:S02]  /*32860*/  @!P0 SYNCS.PHASECHK.TRANS64 P0, [R7+URZ], R2 ;  /* 0x00000002070085a7 */ /* 0x000ea4000800007f */
[----:B--2---:R-:W-:Y:S05]  /*32870*/  @!P0 BRA `(.L_x_2024) ;  /* 0xfffffffc00f08947 */ /* 0x004fea000383ffff */
[----:B------:R-:W-:Y:S05]  /*32880*/  BRA `(.L_x_2158) ;  /* 0xffffffc800ec7947 */ /* 0x000fea000383ffff */
.L_x_2026:
[----:B--2---:R2:W3:Y:S02]  /*32890*/  SYNCS.PHASECHK.TRANS64.TRYWAIT P0, [R4+URZ], R5 ;  /* 0x00000005040075a7 */ /* 0x0044e4000800017f */
[----:B---3--:R-:W-:Y:S05]  /*328a0*/  @!P0 NANOSLEEP.SYNCS 0x989680 ;  /* 0x009896800000895d */ /* 0x008fea0003900000 */
[----:B------:R-:W3:Y:S02]  /*328b0*/  @!P0 SYNCS.PHASECHK.TRANS64 P0, [R4+URZ], R5 ;  /* 0x00000005040085a7 */ /* 0x000ee4000800007f */
[----:B---3--:R-:W-:Y:S05]  /*328c0*/  @!P0 BRA `(.L_x_2026) ;  /* 0xfffffffc00f08947 */ /* 0x008fea000383ffff */
[----:B------:R-:W-:Y:S05]  /*328d0*/  BRA `(.L_x_2159) ;  /* 0xffffffc800f47947 */ /* 0x000fea000383ffff */
.L_x_2160:
        /* <DEDUP_REMOVED lines=10> */
.L_x_14837:


//--------------------- .text._ZN7cutlass13device_kernelIN5flash11enable_sm90INS1_16FlashAttnFwdSm90INS1_25CollectiveMainloopFwdSm90ILi2EN4cute5tupleIJNS5_1CILi1EEES8_S8_EEENS6_IJNS7_ILi128EEENS7_ILi80EEENS7_ILi256EEEEEELi256ENS_10bfloat16_tEfNS_4arch4Sm90ELb1ELb0ELb1ELb0ELb0ELb0ELb0ELb1ELb1ELb1ELb1ELb0EEENS1_21CollectiveEpilogueFwdINS6_IJSA_SC_SB_EEES9_SE_SG_Li256ELb0ELb1ELb1ELb0EEENS1_19SingleTileSchedulerILb0ELb1ELb1ELi128EEEEEEEEEvNT_6ParamsE --------------------------
	.section	.text._ZN7cutlass13device_kernelIN5flash11enable_sm90INS1_16FlashAttnFwdSm90INS1_25CollectiveMainloopFwdSm90ILi2EN4cute5tupleIJNS5_1CILi1EEES8_S8_EEENS6_IJNS7_ILi128EEENS7_ILi80EEENS7_ILi256EEEEEELi256ENS_10bfloat16_tEfNS_4arch4Sm90ELb1ELb0ELb1ELb0ELb0ELb0ELb0ELb1ELb1ELb1ELb1ELb0EEENS1_21CollectiveEpilogueFwdINS6_IJSA_SC_SB_EEES9_SE_SG_Li256ELb0ELb1ELb1ELb0EEENS1_19SingleTileSchedulerILb0ELb1ELb1ELi128EEEEEEEEEvNT_6ParamsE,"ax",@progbits
	.align	128
.text._ZN7cutlass13device_kernelIN5flash11enable_sm90INS1_16FlashAttnFwdSm90INS1_25CollectiveMainloopFwdSm90ILi2EN4cute5tupleIJNS5_1CILi1EEES8_S8_EEENS6_IJNS7_ILi128EEENS7_ILi80EEENS7_ILi256EEEEEELi256ENS_10bfloat16_tEfNS_4arch4Sm90ELb1ELb0ELb1ELb0ELb0ELb0ELb0ELb1ELb1ELb1ELb1ELb0EEENS1_21CollectiveEpilogueFwdINS6_IJSA_SC_SB_EEES9_SE_SG_Li256ELb0ELb1ELb1ELb0EEENS1_19SingleTileSchedulerILb0ELb1ELb1ELi128EEEEEEEEEvNT_6ParamsE:
        .type           _ZN7cutlass13device_kernelIN5flash11enable_sm90INS1_16FlashAttnFwdSm90INS1_25CollectiveMainloopFwdSm90ILi2EN4cute5tupleIJNS5_1CILi1EEES8_S8_EEENS6_IJNS7_ILi128EEENS7_ILi80EEENS7_ILi256EEEEEELi256ENS_10bfloat16_tEfNS_4arch4Sm90ELb1ELb0ELb1ELb0ELb0ELb0ELb0ELb1ELb1ELb1ELb1ELb0EEENS1_21CollectiveEpilogueFwdINS6_IJSA_SC_SB_EEES9_SE_SG_Li256ELb0ELb1ELb1ELb0EEENS1_19SingleTileSchedulerILb0ELb1ELb1ELi128EEEEEEEEEvNT_6ParamsE,@function
        .size           _ZN7cutlass13device_kernelIN5flash11enable_sm90INS1_16FlashAttnFwdSm90INS1_25CollectiveMainloopFwdSm90ILi2EN4cute5tupleIJNS5_1CILi1EEES8_S8_EEENS6_IJNS7_ILi128EEENS7_ILi80EEENS7_ILi256EEEEEELi256ENS_10bfloat16_tEfNS_4arch4Sm90ELb1ELb0ELb1ELb0ELb0ELb0ELb0ELb1ELb1ELb1ELb1ELb0EEENS1_21CollectiveEpilogueFwdINS6_IJSA_SC_SB_EEES9_SE_SG_Li256ELb0ELb1ELb1ELb0EEENS1_19SingleTileSchedulerILb0ELb1ELb1ELi128EEEEEEEEEvNT_6ParamsE,(.L_x_14838 - _ZN7cutlass13device_kernelIN5flash11enable_sm90INS1_16FlashAttnFwdSm90INS1_25CollectiveMainloopFwdSm90ILi2EN4cute5tupleIJNS5_1CILi1EEES8_S8_EEENS6_IJNS7_ILi128EEENS7_ILi80EEENS7_ILi256EEEEEELi256ENS_10bfloat16_tEfNS_4arch4Sm90ELb1ELb0ELb1ELb0ELb0ELb0ELb0ELb1ELb1ELb1ELb1ELb0EEENS1_21CollectiveEpilogueFwdINS6_IJSA_SC_SB_EEES9_SE_SG_Li256ELb0ELb1ELb1ELb0EEENS1_19SingleTileSchedulerILb0ELb1ELb1ELi128EEEEEEEEEvNT_6ParamsE)
        .other          _ZN7cutlass13device_kernelIN5flash11enable_sm90INS1_16FlashAttnFwdSm90INS1_25CollectiveMainloopFwdSm90ILi2EN4cute5tupleIJNS5_1CILi1EEES8_S8_EEENS6_IJNS7_ILi128EEENS7_ILi80EEENS7_ILi256EEEEEELi256ENS_10bfloat16_tEfNS_4arch4Sm90ELb1ELb0ELb1ELb0ELb0ELb0ELb0ELb1ELb1ELb1ELb1ELb0EEENS1_21CollectiveEpilogueFwdINS6_IJSA_SC_SB_EEES9_SE_SG_Li256ELb0ELb1ELb1ELb0EEENS1_19SingleTileSchedulerILb0ELb1ELb1ELi128EEEEEEEEEvNT_6ParamsE,@"STO_CUDA_ENTRY STV_DEFAULT"
_ZN7cutlass13device_kernelIN5flash11enable_sm90INS1_16FlashAttnFwdSm90INS1_25CollectiveMainloopFwdSm90ILi2EN4cute5tupleIJNS5_1CILi1EEES8_S8_EEENS6_IJNS7_ILi128EEENS7_ILi80EEENS7_ILi256EEEEEELi256ENS_10bfloat16_tEfNS_4arch4Sm90ELb1ELb0ELb1ELb0ELb0ELb0ELb0ELb1ELb1ELb1ELb1ELb0EEENS1_21CollectiveEpilogueFwdINS6_IJSA_SC_SB_EEES9_SE_SG_Li256ELb0ELb1ELb1ELb0EEENS1_19SingleTileSchedulerILb0ELb1ELb1ELi128EEEEEEEEEvNT_6ParamsE:
        /* <DEDUP_REMOVED lines=17> */
.L_x_2162:
[----:B------:R-:W-:Y:S05]  /*0110*/  BSYNC B0 ;  /* 0x0000000000007941 */ /* 0x000fea0003800000 */
.L_x_2161:
        /* <DEDUP_REMOVED lines=40> */
.L_x_2163:
        /* <DEDUP_REMOVED lines=22> */
.L_x_2164:
        /* <DEDUP_REMOVED lines=18> */
.L_x_2165:
        /* <DEDUP_REMOVED lines=22> */
.L_x_2166:
        /* <DEDUP_REMOVED lines=22> */
.L_x_2167:
        /* <DEDUP_REMOVED lines=8> */
.L_x_2170:
        /* <DEDUP_REMOVED lines=18> */
[----:B------:R-:W0:Y:S01]  /*0a80*/  LDC R0, c[0x0][0x448] ;  /* 0x00011200ff007b82 */ /* 0x000e220000000800 */
[----:B------:R-:W1:Y:S01]  /*0a90*/  S2R R23, SR_CTAID.X ;  /* 0x0000000000177919 */ /* 0x000e620000002500 */
[----:B------:R-:W-:-:S06]  /*0aa0*/  IMAD.MOV.U32 R153, RZ, RZ, RZ ;  /* 0x000000ffff997224 */ /* 0x000fcc00078e00ff */
[----:B------:R-:W2:Y:S08]  /*0ab0*/  LDC.64 R6, c[0x0][0x418] ;  /* 0x00010600ff067b82 */ /* 0x000eb00000000a00 */
[----:B------:R-:W3:Y:S01]  /*0ac0*/  LDC R4, c[0x0][0x288] ;  /* 0x0000a200ff047b82 */ /* 0x000ee20000000800 */
[----:B0-----:R-:W-:-:S07]  /*0ad0*/  ISETP.NE.AND P1, PT, R0, 0x1, PT ;  /* 0x000000010000780c */ /* 0x001fce0003f25270 */
[----:B------:R-:W0:Y:S01]  /*0ae0*/  LDC R17, c[0x0][0x424] ;  /* 0x00010900ff117b82 */ /* 0x000e220000000800 */
[----:B--2---:R-:W-:-:S07]  /*0af0*/  ISETP.NE.U32.AND P0, PT, R6, RZ, PT ;  /* 0x000000ff0600720c */ /* 0x004fce0003f05070 */
[----:B------:R-:W2:Y:S01]  /*0b00*/  LDC R152, c[0x0][0x2f0] ;  /* 0x0000bc00ff987b82 */ /* 0x000ea20000000800 */
[----:B-1----:R-:W-:Y:S02]  /*0b10*/  SHF.L.U32 R23, R23, 0x7, RZ ;  /* 0x0000000717177819 */ /* 0x002fe400000006ff */
[----:B------:R-:W-:-:S03]  /*0b20*/  ISETP.NE.AND.EX P0, PT, R7, RZ, PT, P0 ;  /* 0x000000ff0700720c */ /* 0x000fc60003f05300 */
[----:B------:R-:W-:Y:S01]  /*0b30*/  @P1 VIADD R0, R23, 0x7f ;  /* 0x0000007f17001836 */ /* 0x000fe20000000000 */
[----:B---3--:R-:W-:Y:S01]  /*0b40*/  IADD3 R4, -R4, 0x50, RZ ;  /* 0x0000005004047810 */ /* 0x008fe20007ffe1ff */
[----:B------:R-:W1:Y:S08]  /*0b50*/  @P1 LDC R3, c[0x0][0x44c] ;  /* 0x00011300ff031b82 */ /* 0x000e700000000800 */
[----:B------:R-:W3:Y:S01]  /*0b60*/  @P1 LDC R5, c[0x0][0x450] ;  /* 0x00011400ff051b82 */ /* 0x000ee20000000800 */
[----:B0-----:R-:W-:Y:S01]  /*0b70*/  SEL R17, R17, 0x1, P0 ;  /* 0x0000000111117807 */ /* 0x001fe20000000000 */
[----:B-1----:R-:W-:-:S04]  /*0b80*/  @P1 IMAD.HI.U32 R2, R0, R3, RZ ;  /* 0x0000000300021227 */ /* 0x002fc800078e00ff */
[----:B------:R-:W-:Y:S02]  /*0b90*/  VIADD R0, R23, 0x7f ;  /* 0x0000007f17007836 */ /* 0x000fe40000000000 */
[CC--:B--2---:R-:W-:Y:S01]  /*0ba0*/  IMAD R3, R17.reuse, R152.reuse, R4 ;  /* 0x0000009811037224 */ /* 0x0c4fe200078e0204 */
[----:B------:R-:W-:Y:S02]  /*0bb0*/  SHF.R.U32.HI R4, RZ, 0x10, R18 ;  /* 0x00000010ff047819 */ /* 0x000fe40000011612 */
[----:B---3--:R-:W-:Y:S01]  /*0bc0*/  @P1 SHF.R.U32.HI R0, RZ, R5, R2 ;  /* 0x00000005ff001219 */ /* 0x008fe20000011602 */
[----:B------:R-:W-:Y:S01]  /*0bd0*/  IMAD R2, R17, R152, 0x4f ;  /* 0x0000004f11027424 */ /* 0x000fe200078e0298 */
[----:B------:R-:W-:Y:S02]  /*0be0*/  ISETP.NE.AND P0, PT, R4, RZ, PT ;  /* 0x000000ff0400720c */ /* 0x000fe40003f05270 */
[----:B------:R-:W-:Y:S01]  /*0bf0*/  LOP3.LUT R18, R18, 0xffff, RZ, 0xc0, !PT ;  /* 0x0000ffff12127812 */ /* 0x000fe200078ec0ff */
[----:B------:R-:W-:-:S02]  /*0c00*/  IMAD.IADD R0, R3, 0x1, R0 ;  /* 0x0000000103007824 */ /* 0x000fc400078e0200 */
[----:B------:R-:W-:-:S04]  /*0c10*/  IMAD.HI R2, R2, 0x66666667, RZ ;  /* 0x6666666702027827 */ /* 0x000fc800078e02ff */
[----:B------:R-:W-:Y:S01]  /*0c20*/  IMAD.HI R0, R0, 0x66666667, RZ ;  /* 0x6666666700007827 */ /* 0x000fe200078e02ff */
[----:B------:R-:W-:-:S03]  /*0c30*/  SHF.R.U32.HI R3, RZ, 0x1f, R2 ;  /* 0x0000001fff037819 */ /* 0x000fc60000011602 */
[----:B------:R-:W0:Y:S01]  /*0c40*/  @!P0 LDC R4, c[0x0][0x9f0] ;  /* 0x00027c00ff048b82 */ /* 0x000e220000000800 */
[----:B------:R-:W-:Y:S02]  /*0c50*/  SHF.R.U32.HI R5, RZ, 0x1f, R0 ;  /* 0x0000001fff057819 */ /* 0x000fe40000011600 */
[----:B------:R-:W-:Y:S02]  /*0c60*/  LEA.HI.SX32 R3, R2, R3, 0x1b ;  /* 0x0000000302037211 */ /* 0x000fe400078fdaff */
[----:B------:R-:W-:-:S04]  /*0c70*/  LEA.HI.SX32 R0, R0, R5, 0x1b ;  /* 0x0000000500007211 */ /* 0x000fc800078fdaff */
[----:B------:R-:W-:-:S04]  /*0c80*/  VIMNMX R11, R3, R0, PT ;  /* 0x00000000030b7248 */ /* 0x000fc80003fe0100 */
[----:B------:R-:W-:-:S13]  /*0c90*/  ISETP.GE.AND P1, PT, R11, 0x1, PT ;  /* 0x000000010b00780c */ /* 0x000fda0003f26270 */
[----:B------:R-:W-:Y:S05]  /*0ca0*/  @!P1 BRA `(.L_x_2172) ;  /* 0x00000000006c9947 */ /* 0x000fea0003800000 */
[-C--:B0-----:R-:W-:Y:S02]  /*0cb0*/  IABS R7, R4.reuse ;  /* 0x0000000400077213 */ /* 0x081fe40000000000 */
[----:B------:R-:W-:Y:S02]  /*0cc0*/  IADD3 R5, R4, -0x1, R11 ;  /* 0xffffffff04057810 */ /* 0x000fe40007ffe00b */
[----:B------:R-:W0:Y:S01]  /*0cd0*/  I2F.RP R0, R7 ;  /* 0x0000000700007306 */ /* 0x000e220000209400 */
[----:B------:R-:W-:-:S05]  /*0ce0*/  IABS R8, R4 ;  /* 0x0000000400087213 */ /* 0x000fca0000000000 */
[----:B------:R-:W-:Y:S02]  /*0cf0*/  IMAD.MOV R8, RZ, RZ, -R8 ;  /* 0x000000ffff087224 */ /* 0x000fe400078e0a08 */
[----:B0-----:R-:W0:Y:S02]  /*0d00*/  MUFU.RCP R0, R0 ;  /* 0x0000000000007308 */ /* 0x001e240000001000 */
[----:B0-----:R-:W-:Y:S02]  /*0d10*/  IADD3 R2, R0, 0xffffffe, RZ ;  /* 0x0ffffffe00027810 */ /* 0x001fe40007ffe0ff */
[----:B------:R-:W-:-:S04]  /*0d20*/  IABS R0, R5 ;  /* 0x0000000500007213 */ /* 0x000fc80000000000 */
[----:B------:R0:W1:Y:S01]  /*0d30*/  F2I.FTZ.U32.TRUNC.NTZ R3, R2 ;  /* 0x0000000200037305 */ /* 0x000062000021f000 */
[----:B------:R-:W-:-:S04]  /*0d40*/  LOP3.LUT R5, R5, R4, RZ, 0x3c, !PT ;  /* 0x0000000405057212 */ /* 0x000fc800078e3cff */
        /* <DEDUP_REMOVED lines=9> */
[-C--:B------:R-:W-:Y:S01]  /*0de0*/  @!P1 IADD3 R0, R0, -R7.reuse, RZ ;  /* 0x8000000700009210 */ /* 0x080fe20007ffe0ff */
[----:B------:R-:W-:Y:S01]  /*0df0*/  @!P1 VIADD R3, R3, 0x1 ;  /* 0x0000000103039836 */ /* 0x000fe20000000000 */
[----:B------:R-:W-:Y:S02]  /*0e00*/  ISETP.NE.AND P1, PT, R4, RZ, PT ;  /* 0x000000ff0400720c */ /* 0x000fe40003f25270 */
[----:B------:R-:W-:-:S13]  /*0e10*/  ISETP.GE.U32.AND P0, PT, R0, R7, PT ;  /* 0x000000070000720c */ /* 0x000fda0003f06070 */
[----:B------:R-:W-:-:S04]  /*0e20*/  @P0 VIADD R3, R3, 0x1 ;  /* 0x0000000103030836 */ /* 0x000fc80000000000 */
[----:B------:R-:W-:Y:S01]  /*0e30*/  @!P2 IMAD.MOV R3, RZ, RZ, -R3 ;  /* 0x000000ffff03a224 */ /* 0x000fe200078e0a03 */
[----:B------:R-:W-:-:S05]  /*0e40*/  @!P1 LOP3.LUT R3, RZ, R4, RZ, 0x33, !PT ;  /* 0x00000004ff039212 */ /* 0x000fca00078e33ff */
[----:B------:R-:W-:-:S07]  /*0e50*/  IMAD.MOV.U32 R153, RZ, RZ, R3 ;  /* 0x000000ffff997224 */ /* 0x000fce00078e0003 */
.L_x_2172:
[----:B------:R-:W1:Y:S01]  /*0e60*/  S2R R0, SR_TID.X ;  /* 0x0000000000007919 */ /* 0x000e620000002100 */
[-C--:B------:R-:W-:Y:S01]  /*0e70*/  IMAD R18, R18, R153.reuse, RZ ;  /* 0x0000009912127224 */ /* 0x080fe200078e02ff */
[----:B------:R-:W-:Y:S01]  /*0e80*/  PLOP3.LUT P0, PT, PT, PT, PT, 0x80, 0x0 ;  /* 0x000000000000781c */ /* 0x000fe20003f0f070 */
[----:B------:R-:W-:Y:S01]  /*0e90*/  IMAD.MOV.U32 R2, RZ, RZ, RZ ;  /* 0x000000ffff027224 */ /* 0x000fe200078e00ff */
[----:B------:R-:W-:Y:S02]  /*0ea0*/  CS2R R150, SRZ ;  /* 0x0000000000967805 */ /* 0x000fe4000001ff00 */
[----:B------:R-:W-:Y:S02]  /*0eb0*/  CS2R R148, SRZ ;  /* 0x0000000000947805 */ /* 0x000fe4000001ff00 */
[----:B------:R-:W-:Y:S02]  /*0ec0*/  VIADDMNMX R153, R18, R153, R11, PT ;  /* 0x0000009912997246 */ /* 0x000fe4000380010b */
[----:B------:R-:W-:-:S02]  /*0ed0*/  CS2R R146, SRZ ;  /* 0x0000000000927805 */ /* 0x000fc4000001ff00 */
[----:B------:R-:W-:Y:S02]  /*0ee0*/  CS2R R144, SRZ ;  /* 0x0000000000907805 */ /* 0x000fe4000001ff00 */
[----:B------:R-:W-:Y:S02]  /*0ef0*/  CS2R R142, SRZ ;  /* 0x00000000008e7805 */ /* 0x000fe4000001ff00 */
[----:B------:R-:W-:Y:S02]  /*0f00*/  ISETP.GT.AND P1, PT, R153, R18, PT ;  /* 0x000000129900720c */ /* 0x000fe40003f24270 */
        /* <DEDUP_REMOVED lines=21> */
[----:B-1----:R-:W-:Y:S01]  /*1060*/  IADD3 R19, R0, -0x80, RZ ;  /* 0xffffff8000137810 */ /* 0x002fe20007ffe0ff */
[----:B------:R-:W-:Y:S01]  /*1070*/  IMAD.MOV.U32 R0, RZ, RZ, RZ ;  /* 0x000000ffff007224 */ /* 0x000fe200078e00ff */
        /* <DEDUP_REMOVED lines=37> */
[----:B------:R-:W-:Y:S01]  /*12d0*/  CS2R R24, SRZ ;  /* 0x0000000000187805 */ /* 0x000fe2000001ff00 */
[----:B------:R-:W-:Y:S01]  /*12e0*/  IMAD R152, R17, R152, RZ ;  /* 0x0000009811987224 */ /* 0x000fe200078e02ff */
[----:B------:R-:W-:Y:S06]  /*12f0*/  @!P1 BRA `(.L_x_2173) ;  /* 0x000000dc003c9947 */ /* 0x000fec0003800000 */
[----:B------:R-:W-:Y:S01]  /*1300*/  SHF.R.S32.HI R64, RZ, 0x1f, R19 ;  /* 0x0000001fff407819 */ /* 0x000fe20000011413 */
[----:B------:R-:W1:Y:S01]  /*1310*/  S2UR UR7, SR_CgaCtaId ;  /* 0x00000000000779c3 */ /* 0x000e620000008800 */
[----:B------:R-:W-:Y:S02]  /*1320*/  UMOV UR6, 0x400 ;  /* 0x0000040000067882 */ /* 0x000fe40000000000 */
[----:B------:R-:W-:-:S04]  /*1330*/  LEA.HI R65, R64, R19, RZ, 0x7 ;  /* 0x0000001340417211 */ /* 0x000fc800078f38ff */
[----:B------:R-:W-:-:S05]  /*1340*/  SHF.R.S32.HI R66, RZ, 0x7, R65 ;  /* 0x00000007ff427819 */ /* 0x000fca0000011441 */
[----:B------:R-:W2:Y:S01]  /*1350*/  SHFL.IDX PT, R0, R66, RZ, 0x1f ;  /* 0x00001fff42007589 */ /* 0x000ea200000e0000 */
[----:B-1----:R-:W-:-:S04]  /*1360*/  ULEA UR8, UR7, UR6, 0x18 ;  /* 0x0000000607087291 */ /* 0x002fc8000f8ec03f */
[----:B------:R-:W-:Y:S02]  /*1370*/  UIADD3 UR6, UR8, 0x14400, URZ ;  /* 0x0001440008067890 */ /* 0x000fe4000fffe03f */
[----:B------:R-:W-:Y:S02]  /*1380*/  IMAD.U32 R16, RZ, RZ, UR8 ;  /* 0x00000008ff107e24 */ /* 0x000fe4000f8e00ff */
[----:B------:R-:W-:Y:S01]  /*1390*/  ULOP3.LUT UP0, URZ, UR6, 0x9f, URZ, 0xc0, !UPT ;  /* 0x0000009f063f7892 */ /* 0x000fe2000f80c03f */
[----:B--2---:R-:W-:-:S05]  /*13a0*/  R2UR UR4, R0 ;  /* 0x00000000000472ca */ /* 0x004fca00000e0000 */
        /* <DEDUP_REMOVED lines=11> */
[----:B0-----:R-:W-:Y:S01]  /*1460*/  IMAD.U32 R4, RZ, RZ, UR4 ;  /* 0x00000004ff047e24 */ /* 0x001fe2000f8e00ff */
        /* <DEDUP_REMOVED lines=12> */
.L_x_2174:
[----:B------:R-:W2:Y:S01]  /*1530*/  LDL.LU R20, [R1+0x14] ;  /* 0x0000140001147983 */ /* 0x000ea20000300800 */
[----:B------:R-:W-:Y:S02]  /*1540*/  R2UR UR4, R16 ;  /* 0x00000000100472ca */ /* 0x000fe400000e0000 */
[----:B------:R-:W-:-:S11]  /*1550*/  SHF.L.U32 R2, RZ, 0x1f, RZ ;  /* 0x0000001fff027819 */ /* 0x000fd600000006ff */
[----:B------:R-:W1:Y:S01]  /*1560*/  SYNCS.PHASECHK.TRANS64.TRYWAIT P1, [UR4+0x38800], R2 ;  /* 0x03880002ff0075a7 */ /* 0x000e620008020144 */
[----:B--2---:R-:W-:-:S04]  /*1570*/  LOP3.LUT R0, R20, 0x1, RZ, 0xfc, !PT ;  /* 0x0000000114007812 */ /* 0x004fc800078efcff */
[----:B------:R-:W-:Y:S01]  /*1580*/  ISETP.NE.AND P0, PT, R0, 0x3, PT ;  /* 0x000000030000780c */ /* 0x000fe20003f05270 */
[----:B-1----:R-:W-:-:S12]  /*1590*/  @!P1 BRA `(.L_x_2175) ;  /* 0x0000014800009947 */ /* 0x002fd80003800000 */
.L_x_2303:
[----:B------:R-:W-:Y:S05]  /*15a0*/  @!P0 BRA `(.L_x_2176) ;  /* 0x0000000000048947 */ /* 0x000fea0003800000 */
[----:B------:R-:W-:Y:S01]  /*15b0*/  BPT.TRAP 0x1 ;  /* 0x000000040000795c */ /* 0x000fe20000300000 */
.L_x_2176:
[----:B------:R-:W-:-:S13]  /*15c0*/  R2UR UR4, R16 ;  /* 0x00000000100472ca */ /* 0x000fda00000e0000 */
[----:B------:R2:W3:Y:S01]  /*15d0*/  SYNCS.PHASECHK.TRANS64.TRYWAIT P2, [UR4+0x38830], R2 ;  /* 0x03883002ff0075a7 */ /* 0x0004e20008040144 */
[----:B------:R-:W-:Y:S05]  /*15e0*/  @!P0 BRA `(.L_x_2177) ;  /* 0x0000000000048947 */ /* 0x000fea0003800000 */
[----:B------:R-:W-:Y:S01]  /*15f0*/  BPT.TRAP 0x1 ;  /* 0x000000040000795c */ /* 0x000fe20000300000 */
.L_x_2177:
[----:B------:R-:W4:Y:S01]  /*1600*/  S2R R0, SR_TID.X ;  /* 0x0000000000007919 */ /* 0x000f220000002100 */
[----:B0-----:R-:W-:-:S05]  /*1610*/  IMAD.U32 R4, RZ, RZ, UR36 ;  /* 0x00000024ff047e24 */ /* 0x001fca000f8e00ff */
[----:B------:R-:W-:Y:S02]  /*1620*/  LOP3.LUT R4, R4, 0x10000, RZ, 0xfc, !PT ;  /* 0x0001000004047812 */ /* 0x000fe400078efcff */
[----:B----4-:R-:W-:-:S04]  /*1630*/  LOP3.LUT R0, R0, 0x7f, RZ, 0xc0, !PT ;  /* 0x0000007f00007812 */ /* 0x010fc800078ec0ff */
[----:B------:R-:W-:Y:S01]  /*1640*/  ISETP.NE.AND P1, PT, R0, RZ, PT ;  /* 0x000000ff0000720c */ /* 0x000fe20003f25270 */
[----:B---3--:R-:W-:-:S12]  /*1650*/  @P2 BRA `(.L_x_2178) ;  /* 0x00000000000c2947 */ /* 0x008fd80003800000 */
[----:B------:R-:W-:-:S13]  /*1660*/  R2UR UR4, R16 ;  /* 0x00000000100472ca */ /* 0x000fda00000e0000 */
[----:B------:R-:W0:Y:S02]  /*1670*/  SYNCS.PHASECHK.TRANS64.TRYWAIT P2, [UR4+0x38830], R2 ;  /* 0x03883002ff0075a7 */ /* 0x000e240008040144 */
[----:B0-----:R-:W-:Y:S05]  /*1680*/  @!P2 BRA `(.L_x_2179) ;  /* 0x0000014400e0a947 */ /* 0x001fea0003800000 */
.L_x_2178:
[----:B------:R-:W-:Y:S05]  /*1690*/  WARPSYNC.ALL ;  /* 0x0000000000007948 */ /* 0x000fea0003800000 */
        /* <DEDUP_REMOVED lines=27> */
[----:B012---:R-:W0:Y:S01]  /*1850*/  LDC R2, c[0x0][0x448] ;  /* 0x00011200ff027b82 */ /* 0x007e220000000800 */
[----:B------:R-:W-:Y:S01]  /*1860*/  UMOV UR35, 0x40000040 ;  /* 0x4000004000237882 */ /* 0x000fe20000000000 */
[----:B------:R-:W-:Y:S01]  /*1870*/  UMOV UR37, 0x40000040 ;  /* 0x4000004000257882 */ /* 0x000fe20000000000 */
[----:B------:R-:W-:Y:S01]  /*1880*/  UIADD3 UR4, UR61, 0x80, URZ ;  /* 0x000000803d047890 */ /* 0x000fe2000fffe03f */
[----:B------:R-:W-:Y:S01]  /*1890*/  LOP3.LUT R0, R65, 0xffffff80, RZ, 0xc0, !PT ;  /* 0xffffff8041007812 */ /* 0x000fe200078ec0ff */
[----:B------:R-:W-:Y:S01]  /*18a0*/  UIADD3 UR30, UR61, 0x500, URZ ;  /* 0x000005003d1e7890 */ /* 0x000fe2000fffe03f */
[----:B------:R-:W-:Y:S01]  /*18b0*/  LEA.HI R64, R64, R19, RZ, 0x2 ;  /* 0x0000001340407211 */ /* 0x000fe200078f10ff */
[----:B------:R-:W-:Y:S01]  /*18c0*/  UMOV UR10, UR61 ;  /* 0x0000003d000a7c82 */ /* 0x000fe20008000000 */
[----:B------:R-:W-:Y:S01]  /*18d0*/  UIADD3 UR34, UR61, 0x502, URZ ;  /* 0x000005023d227890 */ /* 0x000fe2000fffe03f */
[----:B------:R-:W-:Y:S01]  /*18e0*/  HGMMA.64x16x16.F32.BF16 R56, gdesc[UR8], RZ, !UPT, gsb0 ;  /* 0x00200000083879f0 */ /* 0x000fe2000c0018ff */
[----:B------:R-:W-:Y:S01]  /*18f0*/  UMOV UR14, UR4 ;  /* 0x00000004000e7c82 */ /* 0x000fe20008000000 */
[----:B------:R-:W-:Y:S01]  /*1900*/  UIADD3 UR8, UR61, 0x100, URZ ;  /* 0x000001003d087890 */ /* 0x000fe2000fffe03f */
[----:B------:R-:W-:Y:S01]  /*1910*/  IADD3 R0, R19, -R0, RZ ;  /* 0x8000000013007210 */ /* 0x000fe20007ffe0ff */
[----:B------:R-:W-:Y:S01]  /*1920*/  UIADD3 UR10, UR61, 0x180, URZ ;  /* 0x000001803d0a7890 */ /* 0x000fe2000fffe03f */
[----:B------:R-:W-:Y:S01]  /*1930*/  LOP3.LUT R64, R64, 0xfffffffc, RZ, 0xc0, !PT ;  /* 0xfffffffc40407812 */ /* 0x000fe200078ec0ff */
[----:B------:R-:W-:Y:S01]  /*1940*/  UIADD3 UR4, UR61, 0x200, URZ ;  /* 0x000002003d047890 */ /* 0x000fe2000fffe03f */
[----:B------:R-:W-:Y:S01]  /*1950*/  SHF.R.S32.HI R3, RZ, 0x1f, R0 ;  /* 0x0000001fff037819 */ /* 0x000fe20000011400 */
[----:B------:R-:W-:Y:S01]  /*1960*/  UIADD3 UR5, UR6, 0x2, URZ ;  /* 0x0000000206057890 */ /* 0x000fe2000fffe03f */
[----:B------:R-:W-:Y:S01]  /*1970*/  LEA.HI R7, R66, R66, RZ, 0x1 ;  /* 0x0000004242077211 */ /* 0x000fe200078f08ff */
[----:B------:R-:W-:Y:S01]  /*1980*/  UMOV UR18, UR8 ;  /* 0x0000000800127c82 */ /* 0x000fe20008000000 */
[----:B------:R-:W-:Y:S01]  /*1990*/  UMOV UR22, UR10 ;  /* 0x0000000a00167c82 */ /* 0x000fe20008000000 */
[----:B------:R-:W-:Y:S01]  /*19a0*/  UIADD3 UR10, UR61, 0x2, URZ ;  /* 0x000000023d0a7890 */ /* 0x000fe2000fffe03f */
[CC--:B------:R-:W-:Y:S01]  /*19b0*/  LEA.HI R6, R3.reuse, R0.reuse, RZ, 0x5 ;  /* 0x0000000003067211 */ /* 0x0c0fe200078f28ff */
[----:B------:R-:W-:Y:S01]  /*19c0*/  UMOV UR26, UR4 ;  /* 0x00000004001a7c82 */ /* 0x000fe20008000000 */
[----:B------:R-:W-:Y:S01]  /*19d0*/  UMOV UR28, UR5 ;  /* 0x00000005001c7c82 */ /* 0x000fe20008000000 */
[----:B------:R-:W-:Y:S01]  /*19e0*/  UMOV UR9, UR29 ;  /* 0x0000001d00097c82 */ /* 0x000fe20008000000 */
[----:B------:R-:W-:Y:S01]  /*19f0*/  UMOV UR8, UR28 ;  /* 0x0000001c00087c82 */ /* 0x000fe20008000000 */
[----:B------:R-:W-:Y:S01]  /*1a00*/  UMOV UR11, 0x40000040 ;  /* 0x40000040000b7882 */ /* 0x000fe20000000000 */
[----:B------:R-:W-:Y:S01]  /*1a10*/  UIADD3 UR4, UR61, 0x102, URZ ;  /* 0x000001023d047890 */ /* 0x000fe2000fffe03f */
[----:B------:R-:W-:Y:S01]  /*1a20*/  IMAD.U32 R12, RZ, RZ, UR28 ;  /* 0x0000001cff0c7e24 */ /* 0x000fe2000f8e00ff */
[----:B------:R-:W-:Y:S01]  /*1a30*/  UIADD3 UR5, UR61, 0x182, URZ ;  /* 0x000001823d057890 */ /* 0x000fe2000fffe03f */
[----:B0-----:R-:W-:Y:S01]  /*1a40*/  ISETP.NE.AND P2, PT, R2, 0x1, PT ;  /* 0x000000010200780c */ /* 0x001fe20003f45270 */
[----:B------:R-:W-:Y:S01]  /*1a50*/  UIADD3 UR7, UR6, 0x4, URZ ;  /* 0x0000000406077890 */ /* 0x000fe2000fffe03f */
[----:B------:R-:W-:Y:S01]  /*1a60*/  LEA.HI R2, R3, R0, RZ, 0x2 ;  /* 0x0000000003027211 */ /* 0x000fe200078f10ff */
[----:B------:R-:W-:Y:S01]  /*1a70*/  UIADD3 UR32, UR6, 0x802, URZ ;  /* 0x0000080206207890 */ /* 0x000fe2000fffe03f */
[----:B------:R-:W-:Y:S01]  /*1a80*/  SHF.R.S32.HI R6, RZ, 0x5, R6 ;  /* 0x00000005ff067819 */ /* 0x000fe20000011406 */
[----:B------:R-:W-:Y:S01]  /*1a90*/  UIADD3 UR36, UR6, 0x804, URZ ;  /* 0x0000080406247890 */ /* 0x000fe2000fffe03f */
[--C-:B------:R-:W-:Y:S01]  /*1aa0*/  SHF.R.S32.HI R3, RZ, 0x2, R2.reuse ;  /* 0x00000002ff037819 */ /* 0x100fe20000011402 */
[----:B------:R-:W-:Y:S01]  /*1ab0*/  UIADD3 UR38, UR61, 0x504, URZ ;  /* 0x000005043d267890 */ /* 0x000fe2000fffe03f */
[----:B------:R-:W-:Y:S01]  /*1ac0*/  SHF.R.S32.HI R8, RZ, 0x1f, R2 ;  /* 0x0000001fff087819 */ /* 0x000fe20000011402 */
[----:B------:R-:W-:Y:S01]  /*1ad0*/  UMOV UR39, 0x40000040 ;  /* 0x4000004000277882 */ /* 0x000fe20000000000 */
[----:B------:R-:W-:Y:S01]  /*1ae0*/  UIADD3 UR40, UR6, 0x806, URZ ;  /* 0x0000080606287890 */ /* 0x000fe2000fffe03f */
[----:B------:R-:W-:Y:S01]  /*1af0*/  IMAD R6, R6, 0x10, R23 ;  /* 0x0000001006067824 */ /* 0x000fe200078e0217 */
[----:B------:R-:W-:Y:S01]  /*1b00*/  UIADD3 UR42, UR61, 0x506, URZ ;  /* 0x000005063d2a7890 */ /* 0x000fe2000fffe03f */
[-C--:B------:R-:W-:Y:S01]  /*1b10*/  LEA.HI R8, R8, R3.reuse, RZ, 0x3 ;  /* 0x0000000308087211 */ /* 0x080fe200078f18ff */
[----:B------:R-:W-:Y:S01]  /*1b20*/  UMOV UR41, 0x40000040 ;  /* 0x4000004000297882 */ /* 0x000fe20000000000 */
[----:B------:R-:W-:Y:S01]  /*1b30*/  UMOV UR43, 0x40000040 ;  /* 0x40000040002b7882 */ /* 0x000fe20000000000 */
[----:B------:R-:W-:Y:S01]  /*1b40*/  UIADD3 UR44, UR6, 0xc00, URZ ;  /* 0x00000c00062c7890 */ /* 0x000fe2000fffe03f */
[----:B------:R-:W-:Y:S01]  /*1b50*/  LOP3.LUT R8, R8, 0xfffffff8, RZ, 0xc0, !PT ;  /* 0xfffffff808087812 */ /* 0x000fe200078ec0ff */
[----:B------:R-:W-:Y:S01]  /*1b60*/  UIADD3 UR46, UR61, 0x780, URZ ;  /* 0x000007803d2e7890 */ /* 0x000fe2000fffe03f */
[----:B------:R-:W-:Y:S01]  /*1b70*/  IMAD.IADD R64, R19, 0x1, -R64 ;  /* 0x0000000113407824 */ /* 0x000fe200078e0a40 */
[----:B------:R-:W-:Y:S01]  /*1b80*/  UMOV UR45, 0x40000040 ;  /* 0x40000040002d7882 */ /* 0x000fe20000000000 */
[----:B------:R-:W-:Y:S01]  /*1b90*/  UMOV UR47, 0x40000040 ;  /* 0x40000040002f7882 */ /* 0x000fe20000000000 */
[----:B------:R-:W-:Y:S01]  /*1ba0*/  UIADD3 UR48, UR6, 0xc02, URZ ;  /* 0x00000c0206307890 */ /* 0x000fe2000fffe03f */
[----:B------:R-:W-:Y:S01]  /*1bb0*/  IADD3 R6, R6, R3, -R8 ;  /* 0x0000000306067210 */ /* 0x000fe20007ffe808 */
[----:B------:R-:W-:Y:S01]  /*1bc0*/  UIADD3 UR50, UR61, 0x782, URZ ;  /* 0x000007823d327890 */ /* 0x000fe2000fffe03f */
[----:B------:R-:W0:Y:S01]  /*1bd0*/  @P2 LDC R8, c[0x0][0x44c] ;  /* 0x00011300ff082b82 */ /* 0x000e220000000800 */
[----:B------:R-:W-:Y:S01]  /*1be0*/  UMOV UR49, 0x40000040 ;  /* 0x4000004000317882 */ /* 0x000fe20000000000 */
[----:B------:R-:W-:Y:S01]  /*1bf0*/  UMOV UR51, 0x40000040 ;  /* 0x4000004000337882 */ /* 0x000fe20000000000 */
[----:B------:R-:W-:Y:S01]  /*1c00*/  UIADD3 UR52, UR6, 0xc04, URZ ;  /* 0x00000c0406347890 */ /* 0x000fe2000fffe03f */
[----:B------:R-:W-:Y:S01]  /*1c10*/  LOP3.LUT R7, R7, 0x3fffffe, RZ, 0xc0, !PT ;  /* 0x03fffffe07077812 */ /* 0x000fe200078ec0ff */
[----:B------:R-:W-:-:S02]  /*1c20*/  WARPGROUP.DEPBAR.LE gsb0, 0x0 ;  /* 0x00008000000079c5 */ /* 0x000fc40000010000 */
[----:B------:R-:W-:Y:S01]  /*1c30*/  WARPGROUP.ARRIVE ;  /* 0x00000000000079c5 */ /* 0x000fe20000000000 */
[----:B------:R-:W-:Y:S01]  /*1c40*/  UIADD3 UR54, UR61, 0x784, URZ ;  /* 0x000007843d367890 */ /* 0x000fe2000fffe03f */
[----:B------:R-:W1:Y:S01]  /*1c50*/  @P2 LDC R20, c[0x0][0x450] ;  /* 0x00011400ff142b82 */ /* 0x000e620000000800 */
[----:B------:R-:W-:Y:S01]  /*1c60*/  UMOV UR53, 0x40000040 ;  /* 0x4000004000357882 */ /* 0x000fe20000000000 */
[----:B------:R-:W-:Y:S01]  /*1c70*/  UMOV UR55, 0x40000040 ;  /* 0x4000004000377882 */ /* 0x000fe20000000000 */
[----:B------:R-:W-:Y:S01]  /*1c80*/  UIADD3 UR58, UR61, 0x786, URZ ;  /* 0x000007863d3a7890 */ /* 0x000fe2000fffe03f */
[----:B------:R-:W-:Y:S01]  /*1c90*/  HGMMA.64x16x16.F32.BF16 R48, gdesc[UR12], RZ, !UPT, gsb0 ;  /* 0x002000000c3079f0 */ /* 0x000fe2000c0018ff */
[----:B------:R-:W-:Y:S01]  /*1ca0*/  UIADD3 UR12, UR61, 0x4, URZ ;  /* 0x000000043d0c7890 */ /* 0x000fe2000fffe03f */
[----:B------:R-:W-:Y:S01]  /*1cb0*/  LEA.HI R3, R64, R64, RZ, 0x1 ;  /* 0x0000004040037211 */ /* 0x000fe200078f08ff */
[----:B------:R-:W-:Y:S01]  /*1cc0*/  UIADD3 UR13, UR6, 0x6, URZ ;  /* 0x00000006060d7890 */ /* 0x000fe2000fffe03f */
[----:B------:R-:W-:Y:S01]  /*1cd0*/  IMAD.IADD R7, R66, 0x1, -R7 ;  /* 0x0000000142077824 */ /* 0x000fe200078e0a07 */
[----:B------:R-:W-:Y:S01]  /*1ce0*/  UIADD3 UR14, UR6, 0x400, URZ ;  /* 0x00000400060e7890 */ /* 0x000fe2000fffe03f */
[----:B------:R-:W-:Y:S01]  /*1cf0*/  LOP3.LUT R3, R3, 0x1ffffffe, RZ, 0xc0, !PT ;  /* 0x1ffffffe03037812 */ /* 0x000fe200078ec0ff */
[----:B------:R-:W-:Y:S01]  /*1d00*/  UMOV UR15, 0x40000040 ;  /* 0x40000040000f7882 */ /* 0x000fe20000000000 */
[----:B------:R-:W-:Y:S01]  /*1d10*/  UMOV UR59, 0x40000040 ;  /* 0x40000040003b7882 */ /* 0x000fe20000000000 */
[----:B------:R-:W-:Y:S01]  /*1d20*/  LEA R6, R7, R6, 0x6 ;  /* 0x0000000607067211 */ /* 0x000fe200078e30ff */
[----:B------:R-:W2:Y:S01]  /*1d30*/  LDC R9, c[0x0][0x288] ;  /* 0x0000a200ff097b82 */ /* 0x000ea20000000800 */
[----:B------:R-:W-:Y:S01]  /*1d40*/  IMAD.IADD R3, R64, 0x1, -R3 ;  /* 0x0000000140037824 */ /* 0x000fe200078e0a03 */
[----:B------:R-:W-:Y:S01]  /*1d50*/  MOV R15, UR61 ;  /* 0x0000003d000f7c02 */ /* 0x000fe20008000f00 */
[----:B------:R-:W-:Y:S01]  /*1d60*/  IMAD R7, R153, -0x50, R152 ;  /* 0xffffffb099077824 */ /* 0x000fe200078e0298 */
[----:B------:R-:W-:Y:S01]  /*1d70*/  CS2R R150, SRZ ;  /* 0x0000000000967805 */ /* 0x000fe2000001ff00 */
[----:B------:R-:W-:Y:S01]  /*1d80*/  IMAD R19, R3, 0x8, R6 ;  /* 0x0000000803137824 */ /* 0x000fe200078e0206 */
[----:B------:R-:W-:-:S02]  /*1d90*/  CS2R R148, SRZ ;  /* 0x0000000000947805 */ /* 0x000fc4000001ff00 */
[----:B------:R-:W-:Y:S02]  /*1da0*/  CS2R R146, SRZ ;  /* 0x0000000000927805 */ /* 0x000fe4000001ff00 */
[----:B------:R-:W-:Y:S01]  /*1db0*/  IADD3 R7, R7, 0x50, RZ ;  /* 0x0000005007077810 */ /* 0x000fe20007ffe0ff */
[----:B0-----:R-:W-:Y:S01]  /*1dc0*/  @P2 IMAD.HI.U32 R3, R19, R8, RZ ;  /* 0x0000000813032227 */ /* 0x001fe200078e00ff */
[----:B------:R-:W-:Y:S02]  /*1dd0*/  CS2R R144, SRZ ;  /* 0x0000000000907805 */ /* 0x000fe4000001ff00 */
[----:B------:R-:W-:Y:S02]  /*1de0*/  CS2R R142, SRZ ;  /* 0x00000000008e7805 */ /* 0x000fe4000001ff00 */
[----:B------:R-:W-:Y:S01]  /*1df0*/  CS2R R140, SRZ ;  /* 0x00000000008c7805 */ /* 0x000fe2000001ff00 */
[----:B------:R-:W-:Y:S01]  /*1e00*/  IMAD.MOV.U32 R6, RZ, RZ, R19 ;  /* 0x000000ffff067224 */ /* 0x000fe200078e0013 */
[----:B-1----:R-:W-:-:S02]  /*1e10*/  @P2 SHF.R.U32.HI R6, RZ, R20, R3 ;  /* 0x00000014ff062219 */ /* 0x002fc40000011603 */
[----:B------:R-:W-:Y:S02]  /*1e20*/  CS2R R138, SRZ ;  /* 0x00000000008a7805 */ /* 0x000fe4000001ff00 */
[----:B------:R-:W-:Y:S02]  /*1e30*/  LOP3.LUT R3, R2, 0x7ffffffc, RZ, 0xc0, !PT ;  /* 0x7ffffffc02037812 */ /* 0x000fe400078ec0ff */
[----:B------:R-:W-:Y:S02]  /*1e40*/  CS2R R136, SRZ ;  /* 0x0000000000887805 */ /* 0x000fe4000001ff00 */
[----:B------:R-:W-:Y:S01]  /*1e50*/  CS2R R134, SRZ ;  /* 0x0000000000867805 */ /* 0x000fe2000001ff00 */
[----:B------:R-:W0:Y:S01]  /*1e60*/  SHFL.IDX PT, R8, R6, 0x1, 0x1c1f ;  /* 0x003c1f0006087f89 */ /* 0x000e2200000e0000 */
[----:B------:R-:W-:Y:S01]  /*1e70*/  CS2R R132, SRZ ;  /* 0x0000000000847805 */ /* 0x000fe2000001ff00 */
[----:B------:R-:W-:Y:S01]  /*1e80*/  IMAD.IADD R20, R0, 0x1, -R3 ;  /* 0x0000000100147824 */ /* 0x000fe200078e0a03 */
[----:B------:R-:W-:-:S02]  /*1e90*/  CS2R R130, SRZ ;  /* 0x0000000000827805 */ /* 0x000fc4000001ff00 */
[----:B------:R-:W-:Y:S02]  /*1ea0*/  CS2R R128, SRZ ;  /* 0x0000000000807805 */ /* 0x000fe4000001ff00 */
[----:B------:R-:W-:Y:S01]  /*1eb0*/  CS2R R126, SRZ ;  /* 0x00000000007e7805 */ /* 0x000fe2000001ff00 */
[----:B------:R-:W-:Y:S01]  /*1ec0*/  IMAD R7, R20, -0x2, R7 ;  /* 0xfffffffe14077824 */ /* 0x000fe200078e0207 */
        /* <DEDUP_REMOVED lines=16> */
[----:B------:R-:W-:-:S02]  /*1fd0*/  WARPGROUP.DEPBAR.LE gsb0, 0x0 ;  /* 0x00008000000079c5 */ /* 0x000fc40000010000 */
[----:B------:R-:W-:Y:S01]  /*1fe0*/  WARPGROUP.ARRIVE ;  /* 0x00000000000079c5 */ /* 0x000fe20000000000 */
[----:B------:R-:W-:-:S05]  /*1ff0*/  CS2R R92, SRZ ;  /* 0x00000000005c7805 */ /* 0x000fca000001ff00 */
        /* <DEDUP_REMOVED lines=435> */
[----:B------:R-:W-:Y:S01]  /*3b30*/  MUFU.TANH R14, R56 ;  /* 0x00000038000e7308 */ /* 0x000fe20000002400 */
[----:B------:R-:W-:Y:S01]  /*3b40*/  HGMMA.64x16x16.F32.BF16 R48, gdesc[UR56], R48, gsb0 ;  /* 0x00200000383079f0 */ /* 0x000fe20008001830 */
[----:B------:R-:W-:Y:S01]  /*3b50*/  UIADD3 UR58, UR61, 0x886, URZ ;  /* 0x000008863d3a7890 */ /* 0x000fe2000fffe03f */
[----:B------:R-:W-:Y:S01]  /*3b60*/  FMUL.FTZ R63, R63, UR6 ;  /* 0x000000063f3f7c20 */ /* 0x000fe20008410000 */
[----:B------:R-:W-:Y:S01]  /*3b70*/  UMOV UR56, UR14 ;  /* 0x0000000e00387c82 */ /* 0x000fe20008000000 */
[----:B------:R-:W-:Y:S01]  /*3b80*/  UMOV UR57, UR15 ;  /* 0x0000000f00397c82 */ /* 0x000fe20008000000 */
[----:B------:R-:W-:Y:S01]  /*3b90*/  UMOV UR59, 0x40000040 ;  /* 0x40000040003b7882 */ /* 0x000fe20000000000 */
[----:B------:R-:W-:Y:S01]  /*3ba0*/  FMUL.FTZ R60, R60, UR6 ;  /* 0x000000063c3c7c20 */ /* 0x000fe20008410000 */
[----:B------:R-:W-:Y:S01]  /*3bb0*/  MUFU.TANH R58, R58 ;  /* 0x0000003a003a7308 */ /* 0x000fe20000002400 */
[----:B------:R-:W-:Y:S01]  /*3bc0*/  FMUL.FTZ R57, R57, UR6 ;  /* 0x0000000639397c20 */ /* 0x000fe20008410000 */
[----:B------:R-:W-:-:S06]  /*3bd0*/  FMUL.FTZ R61, R61, UR6 ;  /* 0x000000063d3d7c20 */ /* 0x000fcc0008410000 */
[----:B------:R-:W1:Y:S08]  /*3be0*/  MUFU.TANH R21, R59 ;  /* 0x0000003b00157308 */ /* 0x000e700000002400 */
        /* <DEDUP_REMOVED lines=8> */
[----:B------:R-:W-:Y:S01]  /*3c70*/  FMUL.FTZ R54, R54, UR6 ;  /* 0x0000000636367c20 */ /* 0x000fe20008410000 */
[----:B------:R-:W-:Y:S01]  /*3c80*/  FMUL.FTZ R55, R55, UR6 ;  /* 0x0000000637377c20 */ /* 0x000fe20008410000 */
[----:B------:R3:W4:Y:S01]  /*3c90*/  MUFU.TANH R56, R50 ;  /* 0x0000003200387308 */ /* 0x0007220000002400 */
[----:B------:R-:W-:Y:S01]  /*3ca0*/  HGMMA.64x16x16.F32.BF16 R40, gdesc[UR56], R40, gsb0 ;  /* 0x00200000382879f0 */ /* 0x000fe20008001828 */
[----:B------:R-:W-:Y:S01]  /*3cb0*/  UIADD3 UR58, UR61, 0x906, URZ ;  /* 0x000009063d3a7890 */ /* 0x000fe2000fffe03f */
[----:B------:R-:W-:Y:S01]  /*3cc0*/  FMUL.FTZ R48, R48, UR6 ;  /* 0x0000000630307c20 */ /* 0x000fe20008410000 */
[----:B------:R-:W-:Y:S01]  /*3cd0*/  UMOV UR56, UR14 ;  /* 0x0000000e00387c82 */ /* 0x000fe20008000000 */
[----:B------:R-:W-:Y:S01]  /*3ce0*/  UMOV UR57, UR15 ;  /* 0x0000000f00397c82 */ /* 0x000fe20008000000 */
[----:B------:R-:W-:Y:S01]  /*3cf0*/  UMOV UR59, 0x40000040 ;  /* 0x40000040003b7882 */ /* 0x000fe20000000000 */
[----:B------:R-:W-:Y:S01]  /*3d00*/  FMUL.FTZ R49, R49, UR6 ;  /* 0x0000000631317c20 */ /* 0x000fe20008410000 */
[----:B------:R-:W5:Y:S01]  /*3d10*/  MUFU.TANH R51, R51 ;  /* 0x0000003300337308 */ /* 0x000f620000002400 */
[----:B---3--:R-:W-:-:S02]  /*3d20*/  IMAD.MOV.U32 R50, RZ, RZ, -0x50 ;  /* 0xffffffb0ff327424 */ /* 0x008fc400078e00ff */
[----:B------:R-:W-:Y:S01]  /*3d30*/  FMUL.FTZ R52, R52, UR6 ;  /* 0x0000000634347c20 */ /* 0x000fe20008410000 */
[----:B------:R-:W-:Y:S01]  /*3d40*/  FMUL.FTZ R53, R53, UR6 ;  /* 0x0000000635357c20 */ /* 0x000fe20008410000 */
[----:B------:R-:W-:-:S03]  /*3d50*/  IMAD R3, R153, R50, 0x51 ;  /* 0x0000005199037424 */ /* 0x000fc600078e0232 */
[----:B------:R4:W3:Y:S01]  /*3d60*/  MUFU.TANH R59, R54 ;  /* 0x00000036003b7308 */ /* 0x0008e20000002400 */
[----:B------:R-:W-:-:S05]  /*3d70*/  IMAD R3, R20, -0x2, R3 ;  /* 0xfffffffe14037824 */ /* 0x000fca00078e0203 */
[----:B--2---:R-:W-:Y:S02]  /*3d80*/  IADD3 R0, R3, -R9, R152 ;  /* 0x8000000903007210 */ /* 0x004fe40007ffe098 */
[----:B------:R-:W2:Y:S02]  /*3d90*/  MUFU.TANH R55, R55 ;  /* 0x0000003700377308 */ /* 0x000ea40000002400 */
[----:B0-----:R-:W-:-:S04]  /*3da0*/  VIADDMNMX R8, R8, R0, R7, PT ;  /* 0x0000000008087246 */ /* 0x001fc80003800107 */
[C---:B------:R-:W-:Y:S02]  /*3db0*/  ISETP.GT.AND P3, PT, R8.reuse, RZ, PT ;  /* 0x000000ff0800720c */ /* 0x040fe40003f64270 */
[C---:B------:R-:W-:Y:S01]  /*3dc0*/  ISETP.GT.AND P4, PT, R8.reuse, 0x1, PT ;  /* 0x000000010800780c */ /* 0x040fe20003f84270 */
[----:B------:R-:W-:Y:S01]  /*3dd0*/  MUFU.TANH R61, R61 ;  /* 0x0000003d003d7308 */ /* 0x000fe20000002400 */
[C---:B------:R-:W-:Y:S02]  /*3de0*/  ISETP.GT.AND P5, PT, R8.reuse, 0x8, PT ;  /* 0x000000080800780c */ /* 0x040fe40003fa4270 */
[----:B-1----:R-:W-:Y:S02]  /*3df0*/  FSEL R21, R21, -INF , P4 ;  /* 0xff80000015157808 */ /* 0x002fe40002000000 */
[----:B------:R-:W-:-:S03]  /*3e00*/  ISETP.GT.AND P4, PT, R8, 0x10, PT ;  /* 0x000000100800780c */ /* 0x000fc60003f84270 */
[----:B------:R-:W-:Y:S01]  /*3e10*/  MUFU.TANH R48, R48 ;  /* 0x0000003000307308 */ /* 0x000fe20000002400 */
[----:B----4-:R-:W-:Y:S02]  /*3e20*/  FSEL R54, R56, -INF , P4 ;  /* 0xff80000038367808 */ /* 0x010fe40002000000 */
[----:B------:R-:W-:-:S05]  /*3e30*/  ISETP.GT.AND P4, PT, R8, 0x18, PT ;  /* 0x000000180800780c */ /* 0x000fca0003f84270 */
[----:B------:R-:W-:Y:S01]  /*3e40*/  MUFU.TANH R52, R52 ;  /* 0x0000003400347308 */ /* 0x000fe20000002400 */
[----:B------:R-:W-:Y:S02]  /*3e50*/  WARPGROUP.DEPBAR.LE gsb0, 0x0 ;  /* 0x00008000000079c5 */ /* 0x000fe40000010000 */
[----:B------:R-:W-:Y:S01]  /*3e60*/  WARPGROUP.ARRIVE ;  /* 0x00000000000079c5 */ /* 0x000fe20000000000 */
[----:B------:R-:W-:Y:S01]  /*3e70*/  FMUL.FTZ R42, R42, UR6 ;  /* 0x000000062a2a7c20 */ /* 0x000fe20008410000 */
[----:B------:R-:W-:Y:S01]  /*3e80*/  FMUL.FTZ R46, R46, UR6 ;  /* 0x000000062e2e7c20 */ /* 0x000fe20008410000 */
[----:B------:R-:W-:Y:S01]  /*3e90*/  FMUL.FTZ R43, R43, UR6 ;  /* 0x000000062b2b7c20 */ /* 0x000fe20008410000 */
[----:B------:R-:W-:Y:S01]  /*3ea0*/  FMUL.FTZ R47, R47, UR6 ;  /* 0x000000062f2f7c20 */ /* 0x000fe20008410000 */
[----:B------:R0:W1:Y:S01]  /*3eb0*/  MUFU.TANH R64, R42 ;  /* 0x0000002a00407308 */ /* 0x0000620000002400 */
[----:B------:R-:W-:Y:S01]  /*3ec0*/  HGMMA.64x16x16.F32.BF16 R32, gdesc[UR56], R32, gsb0 ;  /* 0x00200000382079f0 */ /* 0x000fe20008001820 */
[----:B------:R-:W-:Y:S01]  /*3ed0*/  UIADD3 UR58, UR61, 0x986, URZ ;  /* 0x000009863d3a7890 */ /* 0x000fe2000fffe03f */
[----:B------:R-:W-:Y:S01]  /*3ee0*/  FMUL.FTZ R40, R40, UR6 ;  /* 0x0000000628287c20 */ /* 0x000fe20008410000 */
[----:B------:R-:W-:Y:S01]  /*3ef0*/  UMOV UR56, UR14 ;  /* 0x0000000e00387c82 */ /* 0x000fe20008000000 */
[----:B------:R-:W-:Y:S01]  /*3f00*/  UMOV UR57, UR15 ;  /* 0x0000000f00397c82 */ /* 0x000fe20008000000 */
[----:B------:R-:W-:Y:S01]  /*3f10*/  UMOV UR59, 0x40000040 ;  /* 0x40000040003b7882 */ /* 0x000fe20000000000 */
[----:B------:R-:W-:Y:S01]  /*3f20*/  FMUL.FTZ R41, R41, UR6 ;  /* 0x0000000629297c20 */ /* 0x000fe20008410000 */
[----:B------:R4:W-:Y:S01]  /*3f30*/  MUFU.TANH R66, R46 ;  /* 0x0000002e00427308 */ /* 0x0009e20000002400 */
[----:B0-----:R-:W-:Y:S01]  /*3f40*/  FSEL R42, R58, -INF , P3 ;  /* 0xff8000003a2a7808 */ /* 0x001fe20001800000 */
[----:B------:R-:W-:Y:S01]  /*3f50*/  FMUL.FTZ R44, R44, UR6 ;  /* 0x000000062c2c7c20 */ /* 0x000fe20008410000 */
[----:B------:R-:W-:Y:S01]  /*3f60*/  ISETP.GT.AND P3, PT, R8, 0x9, PT ;  /* 0x000000090800780c */ /* 0x000fe20003f64270 */
[----:B------:R-:W-:Y:S01]  /*3f70*/  FMUL.FTZ R45, R45, UR6 ;  /* 0x000000062d2d7c20 */ /* 0x000fe20008410000 */
[----:B------:R-:W-:Y:S01]  /*3f80*/  FMNMX.FTZ R3, R42, R21, !PT ;  /* 0x000000152a037209 */ /* 0x000fe20007810000 */
[----:B------:R-:W-:Y:S01]  /*3f90*/  UMOV UR61, URZ ;  /* 0x0000003f003d7c82 */ /* 0x000fe20008000000 */
[----:B------:R-:W-:Y:S01]  /*3fa0*/  FSEL R50, R63, -INF , P3 ;  /* 0xff8000003f327808 */ /* 0x000fe20001800000 */
[----:B------:R-:W0:Y:S01]  /*3fb0*/  MUFU.TANH R43, R43 ;  /* 0x0000002b002b7308 */ /* 0x000e220000002400 */
[----:B----4-:R-:W-:-:S02]  /*3fc0*/  FSEL R46, R62, -INF , P5 ;  /* 0xff8000003e2e7808 */ /* 0x010fc40002800000 */
[----:B------:R-:W-:Y:S02]  /*3fd0*/  ISETP.GT.AND P3, PT, R8, 0x11, PT ;  /* 0x000000110800780c */ /* 0x000fe40003f64270 */
[----:B------:R-:W-:Y:S02]  /*3fe0*/  FMNMX.FTZ R3, R46, R3, !PT ;  /* 0x000000032e037209 */ /* 0x000fe40007810000 */
[----:B-----5:R-:W-:Y:S01]  /*3ff0*/  FSEL R56, R51, -INF , P3 ;  /* 0xff80000033387808 */ /* 0x020fe20001800000 */
[----:B------:R-:W4:Y:S01]  /*4000*/  MUFU.TANH R47, R47 ;  /* 0x0000002f002f7308 */ /* 0x000f220000002400 */
[----:B------:R-:W-:Y:S02]  /*4010*/  FMNMX.FTZ R3, R50, R3, !PT ;  /* 0x0000000332037209 */ /* 0x000fe40007810000 */
[----:B------:R-:W-:Y:S02]  /*4020*/  ISETP.GT.AND P3, PT, R8, 0x19, PT ;  /* 0x000000190800780c */ /* 0x000fe40003f64270 */
[----:B------:R-:W-:-:S02]  /*4030*/  FMNMX.FTZ R3, R54, R3, !PT ;  /* 0x0000000336037209 */ /* 0x000fc40007810000 */
[----:B---3--:R-:W-:Y:S01]  /*4040*/  FSEL R58, R59, -INF , P4 ;  /* 0xff8000003b3a7808 */ /* 0x008fe20002000000 */
[----:B------:R-:W-:Y:S01]  /*4050*/  MUFU.TANH R40, R40 ;  /* 0x0000002800287308 */ /* 0x000fe20000002400 */
[----:B------:R-:W-:Y:S02]  /*4060*/  FMNMX.FTZ R3, R56, R3, !PT ;  /* 0x0000000338037209 */ /* 0x000fe40007810000 */
[----:B------:R-:W-:Y:S02]  /*4070*/  ISETP.GT.AND P4, PT, R8, 0x20, PT ;  /* 0x000000200800780c */ /* 0x000fe40003f84270 */
[----:B--2---:R-:W-:Y:S02]  /*4080*/  FSEL R60, R55, -INF , P3 ;  /* 0xff800000373c7808 */ /* 0x004fe40001800000 */
[----:B------:R-:W-:Y:S01]  /*4090*/  FMNMX.FTZ R3, R58, R3, !PT ;  /* 0x000000033a037209 */ /* 0x000fe20007810000 */
[----:B------:R-:W-:Y:S01]  /*40a0*/  MUFU.TANH R41, R41 ;  /* 0x0000002900297308 */ /* 0x000fe20000002400 */
[----:B------:R-:W-:-:S02]  /*40b0*/  ISETP.GT.AND P3, PT, R8, 0x21, PT ;  /* 0x000000210800780c */ /* 0x000fc40003f64270 */
[----:B-1----:R-:W-:Y:S02]  /*40c0*/  FSEL R62, R64, -INF , P4 ;  /* 0xff800000403e7808 */ /* 0x002fe40002000000 */
[----:B------:R-:W-:Y:S02]  /*40d0*/  FMNMX.FTZ R3, R60, R3, !PT ;  /* 0x000000033c037209 */ /* 0x000fe40007810000 */
[----:B------:R-:W-:Y:S01]  /*40e0*/  ISETP.GT.AND P4, PT, R8, 0x28, PT ;  /* 0x000000280800780c */ /* 0x000fe20003f84270 */
[----:B------:R-:W-:Y:S01]  /*40f0*/  MUFU.TANH R45, R45 ;  /* 0x0000002d002d7308 */ /* 0x000fe20000002400 */
[----:B0-----:R-:W-:Y:S02]  /*4100*/  FSEL R64, R43, -INF , P3 ;  /* 0xff8000002b407808 */ /* 0x001fe40001800000 */
[----:B------:R-:W-:Y:S01]  /*4110*/  FMNMX.FTZ R3, R62, R3, !PT ;  /* 0x000000033e037209 */ /* 0x000fe20007810000 */
[----:B------:R-:W-:Y:S02]  /*4120*/  WARPGROUP.DEPBAR.LE gsb0, 0x0 ;  /* 0x00008000000079c5 */ /* 0x000fe40000010000 */
[----:B------:R-:W-:Y:S01]  /*4130*/  WARPGROUP.ARRIVE ;  /* 0x00000000000079c5 */ /* 0x000fe20000000000 */
[----:B------:R-:W-:Y:S01]  /*4140*/  FMUL.FTZ R34, R34, UR6 ;  /* 0x0000000622227c20 */ /* 0x000fe20008410000 */
[----:B------:R-:W-:Y:S01]  /*4150*/  FMUL.FTZ R35, R35, UR6 ;  /* 0x0000000623237c20 */ /* 0x000fe20008410000 */
[----:B------:R-:W-:Y:S01]  /*4160*/  FMUL.FTZ R38, R38, UR6 ;  /* 0x0000000626267c20 */ /* 0x000fe20008410000 */
[----:B------:R-:W-:Y:S01]  /*4170*/  FMUL.FTZ R39, R39, UR6 ;  /* 0x0000000627277c20 */ /* 0x000fe20008410000 */
[----:B------:R-:W-:Y:S01]  /*4180*/  ISETP.GT.AND P3, PT, R8, 0x29, PT ;  /* 0x000000290800780c */ /* 0x000fe20003f64270 */
[----:B------:R-:W-:Y:S01]  /*4190*/  HGMMA.64x16x16.F32.BF16 R24, gdesc[UR56], R24, gsb0 ;  /* 0x00200000381879f0 */ /* 0x000fe20008001818 */
[----:B------:R-:W0:Y:S01]  /*41a0*/  MUFU.TANH R34, R34 ;  /* 0x0000002200227308 */ /* 0x000e220000002400 */
[----:B------:R-:W-:Y:S01]  /*41b0*/  FSEL R66, R66, -INF , P4 ;  /* 0xff80000042427808 */ /* 0x000fe20002000000 */
[----:B------:R-:W-:Y:S01]  /*41c0*/  FMUL.FTZ R32, R32, UR6 ;  /* 0x0000000620207c20 */ /* 0x000fe20008410000 */
[----:B------:R-:W-:Y:S01]  /*41d0*/  FMNMX.FTZ R3, R64, R3, !PT ;  /* 0x0000000340037209 */ /* 0x000fe20007810000 */
[----:B------:R-:W-:Y:S01]  /*41e0*/  FMUL.FTZ R33, R33, UR6 ;  /* 0x0000000621217c20 */ /* 0x000fe20008410000 */
[----:B------:R-:W-:Y:S01]  /*41f0*/  ISETP.GT.AND P4, PT, R8, 0x30, PT ;  /* 0x000000300800780c */ /* 0x000fe20003f84270 */
[----:B------:R-:W-:Y:S01]  /*4200*/  FMUL.FTZ R36, R36, UR6 ;  /* 0x0000000624247c20 */ /* 0x000fe20008410000 */
[----:B----4-:R-:W-:Y:S01]  /*4210*/  FSEL R68, R47, -INF , P3 ;  /* 0xff8000002f447808 */ /* 0x010fe20001800000 */
[----:B------:R-:W1:Y:S01]  /*4220*/  MUFU.TANH R35, R35 ;  /* 0x0000002300237308 */ /* 0x000e620000002400 */
[----:B------:R-:W-:Y:S01]  /*4230*/  FMNMX.FTZ R3, R66, R3, !PT ;  /* 0x0000000342037209 */ /* 0x000fe20007810000 */
[----:B------:R-:W-:Y:S01]  /*4240*/  FMUL.FTZ R37, R37, UR6 ;  /* 0x0000000625257c20 */ /* 0x000fe20008410000 */
[----:B------:R-:W-:-:S02]  /*4250*/  ISETP.GT.AND P3, PT, R8, 0x31, PT ;  /* 0x000000310800780c */ /* 0x000fc40003f64270 */
[----:B------:R-:W-:-:S03]  /*4260*/  FMNMX.FTZ R3, R68, R3, !PT ;  /* 0x0000000344037209 */ /* 0x000fc60007810000 */
[----:B------:R-:W2:Y:S01]  /*4270*/  MUFU.TANH R38, R38 ;  /* 0x0000002600267308 */ /* 0x000ea20000002400 */
[----:B0-----:R-:W-:Y:S02]  /*4280*/  FSEL R70, R34, -INF , P4 ;  /* 0xff80000022467808 */ /* 0x001fe40002000000 */
[----:B------:R-:W-:Y:S02]  /*4290*/  ISETP.GT.AND P4, PT, R8, 0x38, PT ;  /* 0x000000380800780c */ /* 0x000fe40003f84270 */
[----:B------:R-:W-:-:S03]  /*42a0*/  FMNMX.FTZ R3, R70, R3, !PT ;  /* 0x0000000346037209 */ /* 0x000fc60007810000 */
[----:B------:R-:W0:Y:S01]  /*42b0*/  MUFU.TANH R39, R39 ;  /* 0x0000002700277308 */ /* 0x000e220000002400 */
[----:B-1----:R-:W-:Y:S02]  /*42c0*/  FSEL R72, R35, -INF , P3 ;  /* 0xff80000023487808 */ /* 0x002fe40001800000 */
[----:B------:R-:W-:Y:S02]  /*42d0*/  ISETP.GT.AND P3, PT, R8, 0x39, PT ;  /* 0x000000390800780c */ /* 0x000fe40003f64270 */
[----:B------:R-:W-:-:S03]  /*42e0*/  FMNMX.FTZ R3, R72, R3, !PT ;  /* 0x0000000348037209 */ /* 0x000fc60007810000 */
[----:B------:R-:W-:Y:S01]  /*42f0*/  MUFU.TANH R34, R53 ;  /* 0x0000003500227308 */ /* 0x000fe20000002400 */
[----:B--2---:R-:W-:Y:S02]  /*4300*/  FSEL R74, R38, -INF , P4 ;  /* 0xff800000264a7808 */ /* 0x004fe40002000000 */
[----:B------:R-:W-:Y:S02]  /*4310*/  ISETP.GT.AND P4, PT, R8, 0x40, PT ;  /* 0x000000400800780c */ /* 0x000fe40003f84270 */
[----:B------:R-:W-:-:S03]  /*4320*/  FMNMX.FTZ R3, R74, R3, !PT ;  /* 0x000000034a037209 */ /* 0x000fc60007810000 */
[----:B------:R-:W-:Y:S01]  /*4330*/  MUFU.TANH R38, R44 ;  /* 0x0000002c00267308 */ /* 0x000fe20000002400 */
[----:B0-----:R-:W-:Y:S02]  /*4340*/  FSEL R76, R39, -INF , P3 ;  /* 0xff800000274c7808 */ /* 0x001fe40001800000 */
[----:B------:R-:W-:Y:S02]  /*4350*/  ISETP.GT.AND P3, PT, R8, 0x41, PT ;  /* 0x000000410800780c */ /* 0x000fe40003f64270 */
[----:B------:R-:W-:-:S03]  /*4360*/  FMNMX.FTZ R3, R76, R3, !PT ;  /* 0x000000034c037209 */ /* 0x000fc60007810000 */
[----:B------:R-:W-:Y:S01]  /*4370*/  MUFU.TANH R33, R33 ;  /* 0x0000002100217308 */ /* 0x000fe20000002400 */
[----:B------:R-:W-:Y:S02]  /*4380*/  WARPGROUP.DEPBAR.LE gsb0, 0x0 ;  /* 0x00008000000079c5 */ /* 0x000fe40000010000 */
[----:B------:R-:W-:Y:S01]  /*4390*/  FMUL.FTZ R26, R26, UR6 ;  /* 0x000000061a1a7c20 */ /* 0x000fe20008410000 */
[----:B------:R-:W-:Y:S01]  /*43a0*/  FMUL.FTZ R27, R27, UR6 ;  /* 0x000000061b1b7c20 */ /* 0x000fe20008410000 */
[----:B------:R-:W-:Y:S01]  /*43b0*/  FMUL.FTZ R30, R30, UR6 ;  /* 0x000000061e1e7c20 */ /* 0x000fe20008410000 */
[----:B------:R-:W-:Y:S01]  /*43c0*/  FMUL.FTZ R31, R31, UR6 ;  /* 0x000000061f1f7c20 */ /* 0x000fe20008410000 */
[----:B------:R-:W-:Y:S01]  /*43d0*/  FMUL.FTZ R24, R24, UR6 ;  /* 0x0000000618187c20 */ /* 0x000fe20008410000 */
[----:B------:R-:W-:Y:S01]  /*43e0*/  FMUL.FTZ R25, R25, UR6 ;  /* 0x0000000619197c20 */ /* 0x000fe20008410000 */
[----:B------:R-:W0:Y:S01]  /*43f0*/  MUFU.TANH R26, R26 ;  /* 0x0000001a001a7308 */ /* 0x000e220000002400 */
[----:B------:R-:W-:Y:S01]  /*4400*/  FMUL.FTZ R28, R28, UR6 ;  /* 0x000000061c1c7c20 */ /* 0x000fe20008410000 */
[----:B------:R-:W-:Y:S01]  /*4410*/  FMUL.FTZ R29, R29, UR6 ;  /* 0x000000061d1d7c20 */ /* 0x000fe20008410000 */
[----:B------:R-:W-:-:S05]  /*4420*/  ULDC UR6, c[0x0][0x988] ;  /* 0x0002620000067ab9 */ /* 0x000fca0000000800 */
[----:B------:R-:W1:Y:S08]  /*4430*/  MUFU.TANH R27, R27 ;  /* 0x0000001b001b7308 */ /* 0x000e700000002400 */
[----:B------:R-:W2:Y:S01]  /*4440*/  MUFU.TANH R30, R30 ;  /* 0x0000001e001e7308 */ /* 0x000ea20000002400 */
[----:B0-----:R-:W-:Y:S02]  /*4450*/  FSEL R78, R26, -INF , P4 ;  /* 0xff8000001a4e7808 */ /* 0x001fe40002000000 */
[----:B------:R-:W-:-:S02]  /*4460*/  ISETP.GT.AND P4, PT, R8, 0x48, PT ;  /* 0x000000480800780c */ /* 0x000fc40003f84270 */
[----:B------:R-:W-:-:S03]  /*4470*/  FMNMX.FTZ R3, R78, R3, !PT ;  /* 0x000000034e037209 */ /* 0x000fc60007810000 */
[----:B------:R-:W0:Y:S01]  /*4480*/  MUFU.TANH R31, R31 ;  /* 0x0000001f001f7308 */ /* 0x000e220000002400 */
[----:B-1----:R-:W-:Y:S02]  /*4490*/  FSEL R80, R27, -INF , P3 ;  /* 0xff8000001b507808 */ /* 0x002fe40001800000 */
[----:B------:R-:W-:Y:S02]  /*44a0*/  ISETP.GT.AND P3, PT, R8, 0x49, PT ;  /* 0x000000490800780c */ /* 0x000fe40003f64270 */
[----:B------:R-:W-:-:S03]  /*44b0*/  FMNMX.FTZ R3, R80, R3, !PT ;  /* 0x0000000350037209 */ /* 0x000fc60007810000 */
[----:B------:R1:W-:Y:S01]  /*44c0*/  MUFU.TANH R39, R24 ;  /* 0x0000001800277308 */ /* 0x0003e20000002400 */
[----:B--2---:R-:W-:-:S04]  /*44d0*/  FSEL R82, R30, -INF , P4 ;  /* 0xff8000001e527808 */ /* 0x004fc80002000000 */
[----:B------:R-:W-:-:S03]  /*44e0*/  FMNMX.FTZ R3, R82, R3, !PT ;  /* 0x0000000352037209 */ /* 0x000fc60007810000 */
[----:B------:R-:W2:Y:S01]  /*44f0*/  MUFU.TANH R30, R49 ;  /* 0x00000031001e7308 */ /* 0x000ea20000002400 */
[----:B0-----:R-:W-:-:S04]  /*4500*/  FSEL R84, R31, -INF , P3 ;  /* 0xff8000001f547808 */ /* 0x001fc80001800000 */
[----:B------:R-:W-:-:S03]  /*4510*/  FMNMX.FTZ R3, R84, R3, !PT ;  /* 0x0000000354037209 */ /* 0x000fc60007810000 */
[----:B------:R0:W3:Y:S02]  /*4520*/  MUFU.TANH R31, R32 ;  /* 0x00000020001f7308 */ /* 0x0000e40000002400 */
[----:B------:R-:W4:Y:S06]  /*4530*/  SHFL.BFLY PT, R2, R3, 0x2, 0x1f ;  /* 0x0c401f0003027f89 */ /* 0x000f2c00000e0000 */
[----:B------:R5:W-:Y:S08]  /*4540*/  MUFU.TANH R47, R28 ;  /* 0x0000001c002f7308 */ /* 0x000bf00000002400 */
[----:B------:R3:W3:Y:S08]  /*4550*/  MUFU.TANH R35, R36 ;  /* 0x0000002400237308 */ /* 0x0006f00000002400 */
[----:B------:R-:W3:Y:S01]  /*4560*/  MUFU.TANH R37, R37 ;  /* 0x0000002500257308 */ /* 0x000ee20000002400 */
[----:B----4-:R-:W-:-:S02]  /*4570*/  FMNMX.FTZ R8, R3, R2, !PT ;  /* 0x0000000203087209 */ /* 0x010fc40007810000 */
[----:B------:R-:W4:Y:S04]  /*4580*/  SHFL.IDX PT, R2, R6, RZ, 0x1c1f ;  /* 0x001c1fff06027589 */ /* 0x000f2800000e0000 */
[----:B------:R-:W1:Y:S01]  /*4590*/  SHFL.BFLY PT, R3, R8, 0x1, 0x1f ;  /* 0x0c201f0008037f89 */ /* 0x000e6200000e0000 */
[----:B------:R3:W3:Y:S08]  /*45a0*/  MUFU.TANH R43, R25 ;  /* 0x00000019002b7308 */ /* 0x0006f00000002400 */
[----:B------:R-:W3:Y:S01]  /*45b0*/  MUFU.TANH R29, R29 ;  /* 0x0000001d001d7308 */ /* 0x000ee20000002400 */
[----:B----4-:R-:W-:-:S04]  /*45c0*/  VIADDMNMX R2, R2, R0, R7, PT ;  /* 0x0000000002027246 */ /* 0x010fc80003800107 */
[C---:B------:R-:W-:Y:S02]  /*45d0*/  ISETP.GT.AND P3, PT, R2.reuse, RZ, PT ;  /* 0x000000ff0200720c */ /* 0x040fe40003f64270 */
[----:B------:R-:W-:Y:S02]  /*45e0*/  ISETP.GT.AND P5, PT, R2, 0x1, PT ;  /* 0x000000010200780c */ /* 0x000fe40003fa4270 */
[----:B-1----:R-:W-:Y:S01]  /*45f0*/  FMNMX.FTZ R6, R8, R3, !PT ;  /* 0x0000000308067209 */ /* 0x002fe20007810000 */
[----:B------:R-:W-:Y:S01]  /*4600*/  IMAD.U32 R3, RZ, RZ, UR6 ;  /* 0x00000006ff037e24 */ /* 0x000fe2000f8e00ff */
[----:B------:R-:W-:Y:S02]  /*4610*/  ISETP.GT.AND P4, PT, R2, 0x8, PT ;  /* 0x000000080200780c */ /* 0x000fe40003f84270 */
[----:B------:R-:W-:Y:S01]  /*4620*/  FSEL R0, R14, -INF , P3 ;  /* 0xff8000000e007808 */ /* 0x000fe20001800000 */
[----:B------:R-:W-:Y:S01]  /*4630*/  FMUL.FTZ R27, R6, R3 ;  /* 0x00000003061b7220 */ /* 0x000fe20000410000 */
[----:B------:R-:W-:-:S02]  /*4640*/  FSEL R8, R57, -INF , P5 ;  /* 0xff80000039087808 */ /* 0x000fc40002800000 */
[----:B------:R-:W-:Y:S02]  /*4650*/  ISETP.GT.AND P5, PT, R2, 0x9, PT ;  /* 0x000000090200780c */ /* 0x000fe40003fa4270 */
[----:B------:R-:W-:Y:S02]  /*4660*/  FSEL R14, R65, -INF , P4 ;  /* 0xff800000410e7808 */ /* 0x000fe40002000000 */
[----:B------:R-:W-:Y:S02]  /*4670*/  FMNMX.FTZ R7, R0, R8, !PT ;  /* 0x0000000800077209 */ /* 0x000fe40007810000 */
[----:B------:R-:W-:Y:S02]  /*4680*/  ISETP.GT.AND P3, PT, R2, 0x10, PT ;  /* 0x000000100200780c */ /* 0x000fe40003f64270 */
[----:B------:R-:W-:Y:S02]  /*4690*/  FSEL R26, R61, -INF , P5 ;  /* 0xff8000003d1a7808 */ /* 0x000fe40002800000 */
[----:B------:R-:W-:-:S02]  /*46a0*/  FMNMX.FTZ R7, R14, R7, !PT ;  /* 0x000000070e077209 */ /* 0x000fc40007810000 */
[----:B------:R-:W-:Y:S02]  /*46b0*/  ISETP.GT.AND P6, PT, R2, 0x11, PT ;  /* 0x000000110200780c */ /* 0x000fe40003fc4270 */
[----:B------:R-:W-:Y:S02]  /*46c0*/  FSEL R24, R48, -INF , P3 ;  /* 0xff80000030187808 */ /* 0x000fe40001800000 */
[----:B------:R-:W-:Y:S02]  /*46d0*/  FMNMX.FTZ R7, R26, R7, !PT ;  /* 0x000000071a077209 */ /* 0x000fe40007810000 */
[----:B------:R-:W-:Y:S02]  /*46e0*/  ISETP.GT.AND P4, PT, R2, 0x18, PT ;  /* 0x000000180200780c */ /* 0x000fe40003f84270 */
[----:B--2---:R-:W-:Y:S02]  /*46f0*/  FSEL R30, R30, -INF , P6 ;  /* 0xff8000001e1e7808 */ /* 0x004fe40003000000 */
[----:B------:R-:W-:-:S02]  /*4700*/  FMNMX.FTZ R7, R24, R7, !PT ;  /* 0x0000000718077209 */ /* 0x000fc40007810000 */
[----:B------:R-:W-:Y:S02]  /*4710*/  ISETP.GT.AND P5, PT, R2, 0x19, PT ;  /* 0x000000190200780c */ /* 0x000fe40003fa4270 */
[----:B0-----:R-:W-:Y:S02]  /*4720*/  FSEL R32, R52, -INF , P4 ;  /* 0xff80000034207808 */ /* 0x001fe40002000000 */
[----:B------:R-:W-:Y:S02]  /*4730*/  FMNMX.FTZ R7, R30, R7, !PT ;  /* 0x000000071e077209 */ /* 0x000fe40007810000 */
[----:B------:R-:W-:Y:S02]  /*4740*/  ISETP.GT.AND P3, PT, R2, 0x20, PT ;  /* 0x000000200200780c */ /* 0x000fe40003f64270 */
[----:B------:R-:W-:Y:S02]  /*4750*/  FSEL R34, R34, -INF , P5 ;  /* 0xff80000022227808 */ /* 0x000fe40002800000 */
[----:B------:R-:W-:-:S02]  /*4760*/  FMNMX.FTZ R7, R32, R7, !PT ;  /* 0x0000000720077209 */ /* 0x000fc40007810000 */
[----:B------:R-:W-:Y:S02]  /*4770*/  ISETP.GT.AND P4, PT, R2, 0x21, PT ;  /* 0x000000210200780c */ /* 0x000fe40003f84270 */
[----:B-----5:R-:W-:Y:S02]  /*4780*/  FSEL R28, R40, -INF , P3 ;  /* 0xff800000281c7808 */ /* 0x020fe40001800000 */
[----:B------:R-:W-:Y:S02]  /*4790*/  FMNMX.FTZ R7, R34, R7, !PT ;  /* 0x0000000722077209 */ /* 0x000fe40007810000 */
[----:B------:R-:W-:Y:S02]  /*47a0*/  FSETP.NEU.FTZ.AND P6, PT, R6, -INF , PT ;  /* 0xff8000000600780b */ /* 0x000fe40003fdd000 */
[----:B------:R-:W-:Y:S02]  /*47b0*/  ISETP.GT.AND P3, PT, R2, 0x28, PT ;  /* 0x000000280200780c */ /* 0x000fe40003f64270 */
[----:B---3--:R-:W-:-:S02]  /*47c0*/  FSEL R36, R41, -INF , P4 ;  /* 0xff80000029247808 */ /* 0x008fc40002000000 */
[----:B------:R-:W-:Y:S02]  /*47d0*/  FMNMX.FTZ R7, R28, R7, !PT ;  /* 0x000000071c077209 */ /* 0x000fe40007810000 */
[----:B------:R-:W-:Y:S02]  /*47e0*/  FSEL R27, R27, RZ, P6 ;  /* 0x000000ff1b1b7208 */ /* 0x000fe40003000000 */
[----:B------:R-:W-:Y:S02]  /*47f0*/  ISETP.GT.AND P4, PT, R2, 0x29, PT ;  /* 0x000000290200780c */ /* 0x000fe40003f84270 */
[----:B------:R-:W-:Y:S01]  /*4800*/  FSEL R38, R38, -INF , P3 ;  /* 0xff80000026267808 */ /* 0x000fe20001800000 */
[--C-:B------:R-:W-:Y:S01]  /*4810*/  FFMA.FTZ R42, R42, R3, -R27.reuse ;  /* 0x000000032a2a7223 */ /* 0x100fe2000001081b */
[----:B------:R-:W-:Y:S01]  /*4820*/  FMNMX.FTZ R7, R36, R7, !PT ;  /* 0x0000000724077209 */ /* 0x000fe20007810000 */
[-CC-:B------:R-:W-:Y:S01]  /*4830*/  FFMA.FTZ R25, R46, R3.reuse, -R27.reuse ;  /* 0x000000032e197223 */ /* 0x180fe2000001081b */
[----:B------:R-:W-:Y:S01]  /*4840*/  ISETP.GT.AND P3, PT, R2, 0x30, PT ;  /* 0x000000300200780c */ /* 0x000fe20003f64270 */
[----:B------:R0:W-:Y:S01]  /*4850*/  MUFU.EX2 R209, R42 ;  /* 0x0000002a00d17308 */ /* 0x0001e20000000800 */
[----:B------:R-:W-:Y:S01]  /*4860*/  FSEL R40, R45, -INF , P4 ;  /* 0xff8000002d287808 */ /* 0x000fe20002000000 */
[--C-:B------:R-:W-:Y:S01]  /*4870*/  FFMA.FTZ R21, R21, R3, -R27.reuse ;  /* 0x0000000315157223 */ /* 0x100fe2000001081b */
[----:B------:R-:W-:Y:S01]  /*4880*/  FMNMX.FTZ R7, R38, R7, !PT ;  /* 0x0000000726077209 */ /* 0x000fe20007810000 */
[-CC-:B------:R-:W-:Y:S01]  /*4890*/  FFMA.FTZ R58, R58, R3.reuse, -R27.reuse ;  /* 0x000000033a3a7223 */ /* 0x180fe2000001081b */
[----:B------:R-:W-:Y:S01]  /*48a0*/  ISETP.GT.AND P4, PT, R2, 0x31, PT ;  /* 0x000000310200780c */ /* 0x000fe20003f84270 */
[--C-:B------:R-:W-:Y:S01]  /*48b0*/  FFMA.FTZ R60, R60, R3, -R27.reuse ;  /* 0x000000033c3c7223 */ /* 0x100fe2000001081b */
[----:B------:R-:W-:Y:S01]  /*48c0*/  FMNMX.FTZ R7, R40, R7, !PT ;  /* 0x0000000728077209 */ /* 0x000fe20007810000 */
[----:B------:R1:W2:Y:S01]  /*48d0*/  MUFU.EX2 R86, R21 ;  /* 0x0000001500567308 */ /* 0x0002a20000000800 */
[----:B0-----:R-:W-:Y:S01]  /*48e0*/  FSEL R42, R31, -INF , P3 ;  /* 0xff8000001f2a7808 */ /* 0x001fe20001800000 */
[-CC-:B------:R-:W-:Y:S01]  /*48f0*/  FFMA.FTZ R62, R62, R3.reuse, -R27.reuse ;  /* 0x000000033e3e7223 */ /* 0x180fe2000001081b */
[----:B------:R-:W-:Y:S01]  /*4900*/  ISETP.GT.AND P3, PT, R2, 0x38, PT ;  /* 0x000000380200780c */ /* 0x000fe20003f64270 */
[-CC-:B------:R-:W-:Y:S01]  /*4910*/  FFMA.FTZ R64, R64, R3.reuse, -R27.reuse ;  /* 0x0000000340407223 */ /* 0x180fe2000001081b */
[----:B------:R-:W-:Y:S01]  /*4920*/  FSEL R44, R33, -INF , P4 ;  /* 0xff800000212c7808 */ /* 0x000fe20002000000 */
[--C-:B------:R-:W-:Y:S01]  /*4930*/  FFMA.FTZ R66, R66, R3, -R27.reuse ;  /* 0x0000000342427223 */ /* 0x100fe2000001081b */
[----:B------:R-:W-:Y:S01]  /*4940*/  FMNMX.FTZ R7, R42, R7, !PT ;  /* 0x000000072a077209 */ /* 0x000fe20007810000 */
[----:B------:R0:W3:Y:S01]  /*4950*/  MUFU.EX2 R211, R25 ;  /* 0x0000001900d37308 */ /* 0x0000e20000000800 */
[----:B------:R-:W-:Y:S01]  /*4960*/  ISETP.GT.AND P4, PT, R2, 0x39, PT ;  /* 0x000000390200780c */ /* 0x000fe20003f84270 */
[-CC-:B-1----:R-:W-:Y:S01]  /*4970*/  FFMA.FTZ R21, R50, R3.reuse, -R27.reuse ;  /* 0x0000000332157223 */ /* 0x182fe2000001081b */
[----:B------:R-:W-:Y:S01]  /*4980*/  FSEL R46, R35, -INF , P3 ;  /* 0xff800000232e7808 */ /* 0x000fe20001800000 */
[--C-:B------:R-:W-:Y:S01]  /*4990*/  FFMA.FTZ R68, R68, R3, -R27.reuse ;  /* 0x0000000344447223 */ /* 0x100fe2000001081b */
[----:B------:R-:W-:Y:S01]  /*49a0*/  FMNMX.FTZ R7, R44, R7, !PT ;  /* 0x000000072c077209 */ /* 0x000fe20007810000 */
[-CC-:B------:R-:W-:Y:S01]  /*49b0*/  FFMA.FTZ R70, R70, R3.reuse, -R27.reuse ;  /* 0x0000000346467223 */ /* 0x180fe2000001081b */
[----:B------:R-:W-:Y:S01]  /*49c0*/  ISETP.GT.AND P3, PT, R2, 0x40, PT ;  /* 0x000000400200780c */ /* 0x000fe20003f64270 */
[----:B------:R1:W4:Y:S01]  /*49d0*/  MUFU.EX2 R88, R21 ;  /* 0x0000001500587308 */ /* 0x0003220000000800 */
[----:B------:R-:W-:Y:S01]  /*49e0*/  FSEL R48, R37, -INF , P4 ;  /* 0xff80000025307808 */ /* 0x000fe20002000000 */
[--C-:B0-----:R-:W-:Y:S01]  /*49f0*/  FFMA.FTZ R25, R54, R3, -R27.reuse ;  /* 0x0000000336197223 */ /* 0x101fe2000001081b */
[----:B------:R-:W-:Y:S01]  /*4a00*/  FMNMX.FTZ R7, R46, R7, !PT ;  /* 0x000000072e077209 */ /* 0x000fe20007810000 */
[-CC-:B------:R-:W-:Y:S01]  /*4a10*/  FFMA.FTZ R72, R72, R3.reuse, -R27.reuse ;  /* 0x0000000348487223 */ /* 0x180fe2000001081b */
[----:B------:R-:W-:Y:S01]  /*4a20*/  ISETP.GT.AND P4, PT, R2, 0x41, PT ;  /* 0x000000410200780c */ /* 0x000fe20003f84270 */
[--C-:B------:R-:W-:Y:S01]  /*4a30*/  FFMA.FTZ R74, R74, R3, -R27.reuse ;  /* 0x000000034a4a7223 */ /* 0x100fe2000001081b */
[----:B------:R-:W-:Y:S01]  /*4a40*/  FSEL R50, R39, -INF , P3 ;  /* 0xff80000027327808 */ /* 0x000fe20001800000 */
[----:B------:R-:W-:Y:S01]  /*4a50*/  MUFU.EX2 R205, R25 ;  /* 0x0000001900cd7308 */ /* 0x000fe20000000800 */
[----:B------:R-:W-:Y:S01]  /*4a60*/  FMNMX.FTZ R7, R48, R7, !PT ;  /* 0x0000000730077209 */ /* 0x000fe20007810000 */
[-CC-:B-1----:R-:W-:Y:S01]  /*4a70*/  FFMA.FTZ R21, R56, R3.reuse, -R27.reuse ;  /* 0x0000000338157223 */ /* 0x182fe2000001081b */
[----:B------:R-:W-:Y:S01]  /*4a80*/  ISETP.GT.AND P3, PT, R2, 0x48, PT ;  /* 0x000000480200780c */ /* 0x000fe20003f64270 */
[----:B------:R-:W0:Y:S01]  /*4a90*/  @P2 LDC R39, c[0x0][0x450] ;  /* 0x00011400ff272b82 */ /* 0x000e220000000800 */
[----:B------:R-:W-:Y:S01]  /*4aa0*/  FSEL R52, R43, -INF , P4 ;  /* 0xff8000002b347808 */ /* 0x000fe20002000000 */
[--C-:B------:R-:W-:Y:S01]  /*4ab0*/  FFMA.FTZ R76, R76, R3, -R27.reuse ;  /* 0x000000034c4c7223 */ /* 0x100fe2000001081b */
[----:B------:R-:W-:Y:S01]  /*4ac0*/  FMNMX.FTZ R7, R50, R7, !PT ;  /* 0x0000000732077209 */ /* 0x000fe20007810000 */
[----:B------:R-:W-:Y:S01]  /*4ad0*/  MUFU.EX2 R90, R21 ;  /* 0x00000015005a7308 */ /* 0x000fe20000000800 */
[----:B------:R-:W-:Y:S01]  /*4ae0*/  ISETP.GT.AND P4, PT, R2, 0x49, PT ;  /* 0x000000490200780c */ /* 0x000fe20003f84270 */
[-CC-:B------:R-:W-:Y:S01]  /*4af0*/  FFMA.FTZ R78, R78, R3.reuse, -R27.reuse ;  /* 0x000000034e4e7223 */ /* 0x180fe2000001081b */
[----:B------:R-:W-:Y:S01]  /*4b00*/  FSEL R2, R47, -INF , P3 ;  /* 0xff8000002f027808 */ /* 0x000fe20001800000 */
[--C-:B------:R-:W-:Y:S01]  /*4b10*/  FFMA.FTZ R80, R80, R3, -R27.reuse ;  /* 0x0000000350507223 */ /* 0x100fe2000001081b */
[----:B------:R-:W-:Y:S01]  /*4b20*/  FMNMX.FTZ R7, R52, R7, !PT ;  /* 0x0000000734077209 */ /* 0x000fe20007810000 */
[--C-:B------:R-:W-:Y:S01]  /*4b30*/  FFMA.FTZ R82, R82, R3, -R27.reuse ;  /* 0x0000000352527223 */ /* 0x100fe2000001081b */
[----:B------:R-:W-:Y:S01]  /*4b40*/  FSEL R54, R29, -INF , P4 ;  /* 0xff8000001d367808 */ /* 0x000fe20002000000 */
[----:B------:R-:W-:Y:S01]  /*4b50*/  MUFU.EX2 R58, R58 ;  /* 0x0000003a003a7308 */ /* 0x000fe20000000800 */
[----:B------:R-:W-:Y:S01]  /*4b60*/  FMNMX.FTZ R7, R2, R7, !PT ;  /* 0x0000000702077209 */ /* 0x000fe20007810000 */
[----:B------:R-:W-:-:S03]  /*4b70*/  FFMA.FTZ R84, R84, R3, -R27 ;  /* 0x0000000354547223 */ /* 0x000fc6000001081b */
[----:B------:R-:W-:-:S03]  /*4b80*/  FMNMX.FTZ R7, R54, R7, !PT ;  /* 0x0000000736077209 */ /* 0x000fc60007810000 */
[----:B------:R1:W-:Y:S02]  /*4b90*/  MUFU.EX2 R207, R60 ;  /* 0x0000003c00cf7308 */ /* 0x0003e40000000800 */
[----:B------:R-:W5:Y:S06]  /*4ba0*/  SHFL.BFLY PT, R56, R7, 0x2, 0x1f ;  /* 0x0c401f0007387f89 */ /* 0x000f6c00000e0000 */
[----:B------:R-:W-:Y:S01]  /*4bb0*/  MUFU.EX2 R62, R62 ;  /* 0x0000003e003e7308 */ /* 0x000fe20000000800 */
[----:B-1----:R-:W-:-:S07]  /*4bc0*/  CS2R R60, SRZ ;  /* 0x00000000003c7805 */ /* 0x002fce000001ff00 */
[----:B------:R1:W-:Y:S08]  /*4bd0*/  MUFU.EX2 R201, R64 ;  /* 0x0000004000c97308 */ /* 0x0003f00000000800 */
[----:B------:R-:W-:Y:S01]  /*4be0*/  MUFU.EX2 R66, R66 ;  /* 0x0000004200427308 */ /* 0x000fe20000000800 */
[----:B-1----:R-:W-:Y:S02]  /*4bf0*/  CS2R R64, SRZ ;  /* 0x0000000000407805 */ /* 0x002fe4000001ff00 */
[----:B-----5:R-:W-:-:S05]  /*4c00*/  FMNMX.FTZ R56, R7, R56, !PT ;  /* 0x0000003807387209 */ /* 0x020fca0007810000 */
[----:B------:R-:W1:Y:S01]  /*4c10*/  SHFL.BFLY PT, R7, R56, 0x1, 0x1f ;  /* 0x0c201f0038077f89 */ /* 0x000e6200000e0000 */
[----:B------:R5:W-:Y:S08]  /*4c20*/  MUFU.EX2 R203, R68 ;  /* 0x0000004400cb7308 */ /* 0x000bf00000000800 */
[----:B------:R-:W-:Y:S01]  /*4c30*/  MUFU.EX2 R70, R70 ;  /* 0x0000004600467308 */ /* 0x000fe20000000800 */
[----:B-----5:R-:W-:-:S07]  /*4c40*/  CS2R R68, SRZ ;  /* 0x0000000000447805 */ /* 0x020fce000001ff00 */
[----:B------:R5:W-:Y:S01]  /*4c50*/  MUFU.EX2 R197, R72 ;  /* 0x0000004800c57308 */ /* 0x000be20000000800 */
[----:B-1----:R-:W-:-:S07]  /*4c60*/  FMNMX.FTZ R7, R56, R7, !PT ;  /* 0x0000000738077209 */ /* 0x002fce0007810000 */
[----:B------:R-:W-:Y:S01]  /*4c70*/  MUFU.EX2 R74, R74 ;  /* 0x0000004a004a7308 */ /* 0x000fe20000000800 */
[----:B-----5:R-:W-:Y:S02]  /*4c80*/  CS2R R72, SRZ ;  /* 0x0000000000487805 */ /* 0x020fe4000001ff00 */
[----:B------:R-:W-:Y:S02]  /*4c90*/  CS2R R56, SRZ ;  /* 0x0000000000387805 */ /* 0x000fe4000001ff00 */
[C---:B------:R-:W-:Y:S01]  /*4ca0*/  FSETP.NEU.FTZ.AND P3, PT, R7.reuse, -INF , PT ;  /* 0xff8000000700780b */ /* 0x040fe20003f7d000 */
[----:B------:R-:W-:Y:S02]  /*4cb0*/  FMUL.FTZ R21, R7, R3 ;  /* 0x0000000307157220 */ /* 0x000fe40000410000 */
[----:B------:R-:W-:Y:S03]  /*4cc0*/  MUFU.EX2 R199, R76 ;  /* 0x0000004c00c77308 */ /* 0x000fe60000000800 */
[----:B------:R-:W-:-:S05]  /*4cd0*/  FSEL R21, R21, RZ, P3 ;  /* 0x000000ff15157208 */ /* 0x000fca0001800000 */
[-CC-:B------:R-:W-:Y:S01]  /*4ce0*/  FFMA.FTZ R8, R8, R3.reuse, -R21.reuse ;  /* 0x0000000308087223 */ /* 0x180fe20000010815 */
[-CC-:B------:R-:W-:Y:S01]  /*4cf0*/  FFMA.FTZ R0, R0, R3.reuse, -R21.reuse ;  /* 0x0000000300007223 */ /* 0x180fe20000010815 */
[-CC-:B------:R-:W-:Y:S01]  /*4d00*/  FFMA.FTZ R14, R14, R3.reuse, -R21.reuse ;  /* 0x000000030e0e7223 */ /* 0x180fe20000010815 */
[-CC-:B------:R-:W-:Y:S01]  /*4d10*/  FFMA.FTZ R26, R26, R3.reuse, -R21.reuse ;  /* 0x000000031a1a7223 */ /* 0x180fe20000010815 */
[----:B------:R1:W-:Y:S01]  /*4d20*/  MUFU.EX2 R25, R8 ;  /* 0x0000000800197308 */ /* 0x0003e20000000800 */
[-CC-:B------:R-:W-:Y:S01]  /*4d30*/  FFMA.FTZ R24, R24, R3.reuse, -R21.reuse ;  /* 0x0000000318187223 */ /* 0x180fe20000010815 */
[-CC-:B------:R-:W-:Y:S01]  /*4d40*/  FFMA.FTZ R30, R30, R3.reuse, -R21.reuse ;  /* 0x000000031e1e7223 */ /* 0x180fe20000010815 */
[-CC-:B------:R-:W-:Y:S01]  /*4d50*/  FFMA.FTZ R32, R32, R3.reuse, -R21.reuse ;  /* 0x0000000320207223 */ /* 0x180fe20000010815 */
[-CC-:B------:R-:W-:Y:S01]  /*4d60*/  FFMA.FTZ R34, R34, R3.reuse, -R21.reuse ;  /* 0x0000000322227223 */ /* 0x180fe20000010815 */
[-CC-:B------:R-:W-:Y:S01]  /*4d70*/  FFMA.FTZ R28, R28, R3.reuse, -R21.reuse ;  /* 0x000000031c1c7223 */ /* 0x180fe20000010815 */
[-CC-:B------:R-:W-:Y:S01]  /*4d80*/  FFMA.FTZ R36, R36, R3.reuse, -R21.reuse ;  /* 0x0000000324247223 */ /* 0x180fe20000010815 */
[-CC-:B------:R-:W-:Y:S01]  /*4d90*/  FFMA.FTZ R38, R38, R3.reuse, -R21.reuse ;  /* 0x0000000326267223 */ /* 0x180fe20000010815 */
[----:B------:R2:W-:Y:S01]  /*4da0*/  MUFU.EX2 R208, R0 ;  /* 0x0000000000d07308 */ /* 0x0005e20000000800 */
[----:B-1----:R-:W1:Y:S01]  /*4db0*/  @P2 LDC R8, c[0x0][0x44c] ;  /* 0x00011300ff082b82 */ /* 0x002e620000000800 */
[-CC-:B------:R-:W-:Y:S01]  /*4dc0*/  FFMA.FTZ R40, R40, R3.reuse, -R21.reuse ;  /* 0x0000000328287223 */ /* 0x180fe20000010815 */
[-CC-:B------:R-:W-:Y:S01]  /*4dd0*/  FFMA.FTZ R42, R42, R3.reuse, -R21.reuse ;  /* 0x000000032a2a7223 */ /* 0x180fe20000010815 */
[-CC-:B------:R-:W-:Y:S01]  /*4de0*/  FFMA.FTZ R44, R44, R3.reuse, -R21.reuse ;  /* 0x000000032c2c7223 */ /* 0x180fe20000010815 */
[-CC-:B------:R-:W-:Y:S01]  /*4df0*/  FFMA.FTZ R46, R46, R3.reuse, -R21.reuse ;  /* 0x000000032e2e7223 */ /* 0x180fe20000010815 */
[-CC-:B------:R-:W-:Y:S01]  /*4e00*/  FFMA.FTZ R48, R48, R3.reuse, -R21.reuse ;  /* 0x0000000330307223 */ /* 0x180fe20000010815 */
[-CC-:B------:R-:W-:Y:S01]  /*4e10*/  FFMA.FTZ R50, R50, R3.reuse, -R21.reuse ;  /* 0x0000000332327223 */ /* 0x180fe20000010815 */
[----:B------:R-:W-:Y:S01]  /*4e20*/  MUFU.EX2 R14, R14 ;  /* 0x0000000e000e7308 */ /* 0x000fe20000000800 */
[----:B--2---:R-:W-:Y:S01]  /*4e30*/  FADD.FTZ R0, R209, R86 ;  /* 0x00000056d1007221 */ /* 0x004fe20000010000 */
[-CC-:B------:R-:W-:Y:S01]  /*4e40*/  FFMA.FTZ R52, R52, R3.reuse, -R21.reuse ;  /* 0x0000000334347223 */ /* 0x180fe20000010815 */
[-CC-:B------:R-:W-:Y:S01]  /*4e50*/  FFMA.FTZ R2, R2, R3.reuse, -R21.reuse ;  /* 0x0000000302027223 */ /* 0x180fe20000010815 */
[----:B------:R-:W-:Y:S01]  /*4e60*/  FFMA.FTZ R54, R54, R3, -R21 ;  /* 0x0000000336367223 */ /* 0x000fe20000010815 */
[----:B---3--:R-:W-:Y:S01]  /*4e70*/  FADD.FTZ R37, R211, R0 ;  /* 0x00000000d3257221 */ /* 0x008fe20000010000 */
[----:B------:R-:W-:-:S02]  /*4e80*/  F2FP.BF16.F32.PACK_AB R209, R86, R209 ;  /* 0x000000d156d1723e */ /* 0x000fc400000010ff */
[----:B------:R-:W-:Y:S01]  /*4e90*/  CS2R R86, SRZ ;  /* 0x0000000000567805 */ /* 0x000fe2000001ff00 */
[----:B------:R-:W2:Y:S01]  /*4ea0*/  MUFU.EX2 R27, R26 ;  /* 0x0000001a001b7308 */ /* 0x000ea20000000800 */
[C---:B----4-:R-:W-:Y:S01]  /*4eb0*/  FADD.FTZ R0, R88.reuse, R37 ;  /* 0x0000002558007221 */ /* 0x050fe20000010000 */
[----:B------:R-:W-:Y:S02]  /*4ec0*/  F2FP.BF16.F32.PACK_AB R211, R88, R211 ;  /* 0x000000d358d3723e */ /* 0x000fe400000010ff */
[----:B------:R-:W-:Y:S02]  /*4ed0*/  CS2R R88, SRZ ;  /* 0x0000000000587805 */ /* 0x000fe4000001ff00 */
[----:B------:R-:W-:Y:S02]  /*4ee0*/  CS2R R76, SRZ ;  /* 0x00000000004c7805 */ /* 0x000fe4000001ff00 */
[----:B------:R-:W3:Y:S01]  /*4ef0*/  MUFU.EX2 R24, R24 ;  /* 0x0000001800187308 */ /* 0x000ee20000000800 */
[----:B-1----:R-:W-:-:S05]  /*4f00*/  @P2 IMAD.HI.U32 R8, R23, R8, RZ ;  /* 0x0000000817082227 */ /* 0x002fca00078e00ff */
[----:B0-----:R-:W-:Y:S01]  /*4f10*/  @P2 SHF.R.U32.HI R23, RZ, R39, R8 ;  /* 0x00000027ff172219 */ /* 0x001fe20000011608 */
[----:B------:R-:W-:Y:S01]  /*4f20*/  IMAD.U32 R8, RZ, RZ, UR60 ;  /* 0x0000003cff087e24 */ /* 0x000fe2000f8e00ff */
[----:B------:R-:W0:Y:S01]  /*4f30*/  MUFU.EX2 R29, R30 ;  /* 0x0000001e001d7308 */ /* 0x000e220000000800 */
[----:B--2---:R-:W-:Y:S02]  /*4f40*/  F2FP.BF16.F32.PACK_AB R210, R27, R14 ;  /* 0x0000000e1bd2723e */ /* 0x004fe400000010ff */
[----:B------:R-:W-:Y:S01]  /*4f50*/  IADD3 R152, R23, -R9, R152 ;  /* 0x8000000917987210 */ /* 0x000fe20007ffe098 */
[----:B------:R-:W-:Y:S01]  /*4f60*/  FADD.FTZ R23, R205, R0 ;  /* 0x00000000cd177221 */ /* 0x000fe20000010000 */
[----:B------:R-:W-:Y:S01]  /*4f70*/  FADD.FTZ R9, R208, R25 ;  /* 0x00000019d0097221 */ /* 0x000fe20000010000 */
[----:B------:R-:W-:Y:S01]  /*4f80*/  @!P1 VIADD R0, R8, 0x38840 ;  /* 0x0003884008009836 */ /* 0x000fe20000000000 */
[----:B------:R-:W-:Y:S01]  /*4f90*/  F2FP.BF16.F32.PACK_AB R208, R25, R208 ;  /* 0x000000d019d0723e */ /* 0x000fe200000010ff */
[----:B------:R-:W-:Y:S01]  /*4fa0*/  FADD.FTZ R23, R90, R23 ;  /* 0x000000175a177221 */ /* 0x000fe20000010000 */
[----:B------:R-:W1:Y:S01]  /*4fb0*/  MUFU.EX2 R32, R32 ;  /* 0x0000002000207308 */ /* 0x000e620000000800 */
[----:B------:R-:W-:Y:S01]  /*4fc0*/  FADD.FTZ R8, R14, R9 ;  /* 0x000000090e087221 */ /* 0x000fe20000010000 */
[----:B------:R-:W-:Y:S01]  /*4fd0*/  @!P1 PRMT R0, RZ, 0x654, R0 ;  /* 0x00000654ff009816 */ /* 0x000fe20000000000 */
[----:B------:R-:W-:Y:S01]  /*4fe0*/  FADD.FTZ R26, R58, R23 ;  /* 0x000000173a1a7221 */ /* 0x000fe20000010000 */
[----:B------:R-:W-:-:S04]  /*4ff0*/  IMAD.HI R152, R152, 0x66666667, RZ ;  /* 0x6666666798987827 */ /* 0x000fc800078e02ff */
[----:B------:R-:W-:Y:S01]  /*5000*/  FADD.FTZ R9, R27, R8 ;  /* 0x000000081b097221 */ /* 0x000fe20000010000 */
[----:B------:R3:W-:Y:S01]  /*5010*/  @!P1 SYNCS.ARRIVE.TRANS64.RED.A1T0 RZ, [R0+URZ], RZ ;  /* 0x000000ff00ff99a7 */ /* 0x0007e2000810043f */
[----:B------:R-:W-:Y:S01]  /*5020*/  FADD.FTZ R37, R207, R26 ;  /* 0x0000001acf257221 */ /* 0x000fe20000010000 */
[----:B------:R-:W2:Y:S01]  /*5030*/  MUFU.EX2 R31, R34 ;  /* 0x00000022001f7308 */ /* 0x000ea20000000800 */
[----:B------:R-:W-:Y:S02]  /*5040*/  SHF.R.U32.HI R21, RZ, 0x1f, R152 ;  /* 0x0000001fff157819 */ /* 0x000fe40000011698 */
[----:B------:R-:W-:Y:S01]  /*5050*/  CS2R R26, SRZ ;  /* 0x00000000001a7805 */ /* 0x000fe2000001ff00 */
[----:B------:R-:W-:Y:S01]  /*5060*/  FADD.FTZ R8, R62, R37 ;  /* 0x000000253e087221 */ /* 0x000fe20000010000 */
[----:B------:R-:W-:Y:S02]  /*5070*/  F2FP.BF16.F32.PACK_AB R205, R90, R205 ;  /* 0x000000cd5acd723e */ /* 0x000fe400000010ff */
[----:B------:R-:W-:Y:S01]  /*5080*/  CS2R R90, SRZ ;  /* 0x00000000005a7805 */ /* 0x000fe2000001ff00 */
[----:B---3--:R-:W-:Y:S01]  /*5090*/  FADD.FTZ R0, R24, R9 ;  /* 0x0000000918007221 */ /* 0x008fe20000010000 */
[----:B------:R-:W-:Y:S01]  /*50a0*/  FADD.FTZ R37, R201, R8 ;  /* 0x00000008c9257221 */ /* 0x000fe20000010000 */
[----:B------:R-:W3:Y:S01]  /*50b0*/  MUFU.EX2 R28, R28 ;  /* 0x0000001c001c7308 */ /* 0x000ee20000000800 */
[----:B------:R-:W-:Y:S01]  /*50c0*/  LEA.HI.SX32 R155, R152, R21, 0x1b ;  /* 0x00000015989b7211 */ /* 0x000fe200078fdaff */
[----:B0-----:R-:W-:Y:S01]  /*50d0*/  FADD.FTZ R9, R29, R0 ;  /* 0x000000001d097221 */ /* 0x001fe20000010000 */
[----:B------:R-:W-:Y:S01]  /*50e0*/  FADD.FTZ R8, R66, R37 ;  /* 0x0000002542087221 */ /* 0x000fe20000010000 */
[----:B------:R-:W-:-:S02]  /*50f0*/  F2FP.BF16.F32.PACK_AB R207, R207, R58 ;  /* 0x0000003acfcf723e */ /* 0x000fc400000010ff */
[----:B------:R-:W-:Y:S01]  /*5100*/  CS2R R58, SRZ ;  /* 0x00000000003a7805 */ /* 0x000fe2000001ff00 */
[----:B-1----:R-:W-:Y:S01]  /*5110*/  FADD.FTZ R0, R32, R9 ;  /* 0x0000000920007221 */ /* 0x002fe20000010000 */
[----:B------:R-:W-:Y:S01]  /*5120*/  FADD.FTZ R39, R203, R8 ;  /* 0x00000008cb277221 */ /* 0x000fe20000010000 */
[----:B------:R-:W0:Y:S01]  /*5130*/  MUFU.EX2 R33, R36 ;  /* 0x0000002400217308 */ /* 0x000e220000000800 */
[----:B------:R-:W-:Y:S01]  /*5140*/  VIMNMX R214, R18, R155, !PT ;  /* 0x0000009b12d67248 */ /* 0x000fe20007fe0100 */
[----:B--2---:R-:W-:Y:S01]  /*5150*/  FADD.FTZ R9, R31, R0 ;  /* 0x000000001f097221 */ /* 0x004fe20000010000 */
[----:B------:R-:W-:Y:S01]  /*5160*/  FADD.FTZ R8, R70, R39 ;  /* 0x0000002746087221 */ /* 0x000fe20000010000 */
[----:B------:R-:W-:Y:S02]  /*5170*/  F2FP.BF16.F32.PACK_AB R201, R201, R62 ;  /* 0x0000003ec9c9723e */ /* 0x000fe400000010ff */
[----:B------:R-:W-:Y:S02]  /*5180*/  CS2R R62, SRZ ;  /* 0x00000000003e7805 */ /* 0x000fe4000001ff00 */
[----:B------:R-:W-:Y:S01]  /*5190*/  F2FP.BF16.F32.PACK_AB R203, R203, R66 ;  /* 0x00000042cbcb723e */ /* 0x000fe200000010ff */
[C---:B------:R-:W-:Y:S01]  /*51a0*/  FADD.FTZ R21, R197.reuse, R8 ;  /* 0x00000008c5157221 */ /* 0x040fe20000010000 */
[----:B------:R-:W1:Y:S01]  /*51b0*/  MUFU.EX2 R38, R38 ;  /* 0x0000002600267308 */ /* 0x000e620000000800 */
[----:B---3--:R-:W-:Y:S01]  /*51c0*/  FADD.FTZ R0, R28, R9 ;  /* 0x000000091c007221 */ /* 0x008fe20000010000 */
[----:B------:R-:W-:Y:S01]  /*51d0*/  F2FP.BF16.F32.PACK_AB R197, R197, R70 ;  /* 0x00000046c5c5723e */ /* 0x000fe200000010ff */
[----:B------:R-:W-:Y:S01]  /*51e0*/  FADD.FTZ R8, R74, R21 ;  /* 0x000000154a087221 */ /* 0x000fe20000010000 */
[----:B------:R-:W-:-:S02]  /*51f0*/  F2FP.BF16.F32.PACK_AB R204, R29, R24 ;  /* 0x000000181dcc723e */ /* 0x000fc400000010ff */
[----:B------:R-:W-:Y:S02]  /*5200*/  CS2R R70, SRZ ;  /* 0x0000000000467805 */ /* 0x000fe4000001ff00 */
[----:B------:R-:W-:Y:S01]  /*5210*/  F2FP.BF16.F32.PACK_AB R206, R31, R32 ;  /* 0x000000201fce723e */ /* 0x000fe200000010ff */
[----:B------:R-:W-:Y:S01]  /*5220*/  FADD.FTZ R39, R199, R8 ;  /* 0x00000008c7277221 */ /* 0x000fe20000010000 */
[----:B------:R-:W2:Y:S01]  /*5230*/  MUFU.EX2 R35, R40 ;  /* 0x0000002800237308 */ /* 0x000ea20000000800 */
[----:B0-----:R-:W-:Y:S01]  /*5240*/  FADD.FTZ R9, R33, R0 ;  /* 0x0000000021097221 */ /* 0x001fe20000010000 */
[----:B------:R-:W-:Y:S02]  /*5250*/  F2FP.BF16.F32.PACK_AB R199, R199, R74 ;  /* 0x0000004ac7c7723e */ /* 0x000fe400000010ff */
[----:B------:R-:W-:Y:S02]  /*5260*/  CS2R R74, SRZ ;  /* 0x00000000004a7805 */ /* 0x000fe4000001ff00 */
[----:B------:R-:W-:-:S02]  /*5270*/  F2FP.BF16.F32.PACK_AB R200, R33, R28 ;  /* 0x0000001c21c8723e */ /* 0x000fc400000010ff */
[----:B------:R-:W-:Y:S02]  /*5280*/  CS2R R66, SRZ ;  /* 0x0000000000427805 */ /* 0x000fe4000001ff00 */
[----:B------:R-:W-:Y:S02]  /*5290*/  CS2R R32, SRZ ;  /* 0x0000000000207805 */ /* 0x000fe4000001ff00 */
[----:B------:R-:W-:Y:S01]  /*52a0*/  CS2R R30, SRZ ;  /* 0x00000000001e7805 */ /* 0x000fe2000001ff00 */
[----:B------:R-:W0:Y:S01]  /*52b0*/  MUFU.EX2 R42, R42 ;  /* 0x0000002a002a7308 */ /* 0x000e220000000800 */
[----:B-1----:R-:W-:Y:S01]  /*52c0*/  FADD.FTZ R0, R38, R9 ;  /* 0x0000000926007221 */ /* 0x002fe20000010000 */
[----:B------:R-:W-:-:S06]  /*52d0*/  CS2R R28, SRZ ;  /* 0x00000000001c7805 */ /* 0x000fcc000001ff00 */
[----:B------:R-:W1:Y:S01]  /*52e0*/  MUFU.EX2 R78, R78 ;  /* 0x0000004e004e7308 */ /* 0x000e620000000800 */
[C---:B--2---:R-:W-:Y:S01]  /*52f0*/  FADD.FTZ R9, R35.reuse, R0 ;  /* 0x0000000023097221 */ /* 0x044fe20000010000 */
[----:B------:R-:W-:Y:S02]  /*5300*/  F2FP.BF16.F32.PACK_AB R202, R35, R38 ;  /* 0x0000002623ca723e */ /* 0x000fe400000010ff */
[----:B------:R-:W-:-:S04]  /*5310*/  CS2R R34, SRZ ;  /* 0x0000000000227805 */ /* 0x000fc8000001ff00 */
[----:B------:R2:W3:Y:S01]  /*5320*/  MUFU.EX2 R23, R44 ;  /* 0x0000002c00177308 */ /* 0x0004e20000000800 */
[----:B0-----:R-:W-:-:S07]  /*5330*/  FADD.FTZ R0, R42, R9 ;  /* 0x000000092a007221 */ /* 0x001fce0000010000 */
[----:B------:R0:W4:Y:S01]  /*5340*/  MUFU.EX2 R193, R80 ;  /* 0x0000005000c17308 */ /* 0x0001220000000800 */
[----:B-1----:R-:W-:Y:S01]  /*5350*/  FADD.FTZ R8, R78, R39 ;  /* 0x000000274e087221 */ /* 0x002fe20000010000 */
[----:B--2---:R-:W-:-:S06]  /*5360*/  CS2R R44, SRZ ;  /* 0x00000000002c7805 */ /* 0x004fcc000001ff00 */
[----:B------:R-:W1:Y:S01]  /*5370*/  MUFU.EX2 R46, R46 ;  /* 0x0000002e002e7308 */ /* 0x000e620000000800 */
[C---:B---3--:R-:W-:Y:S01]  /*5380*/  FADD.FTZ R9, R23.reuse, R0 ;  /* 0x0000000017097221 */ /* 0x048fe20000010000 */
[----:B------:R-:W-:Y:S01]  /*5390*/  F2FP.BF16.F32.PACK_AB R196, R23, R42 ;  /* 0x0000002a17c4723e */ /* 0x000fe200000010ff */
[----:B------:R-:W-:Y:S01]  /*53a0*/  VIADD R23, R153, 0xfffffffe ;  /* 0xfffffffe99177836 */ /* 0x000fe20000000000 */
[----:B0-----:R-:W-:Y:S02]  /*53b0*/  CS2R R80, SRZ ;  /* 0x0000000000507805 */ /* 0x001fe4000001ff00 */
[----:B------:R-:W-:Y:S02]  /*53c0*/  CS2R R42, SRZ ;  /* 0x00000000002a7805 */ /* 0x000fe4000001ff00 */
[----:B------:R-:W0:Y:S01]  /*53d0*/  MUFU.EX2 R82, R82 ;  /* 0x0000005200527308 */ /* 0x000e220000000800 */
[----:B----4-:R-:W-:Y:S01]  /*53e0*/  FADD.FTZ R39, R193, R8 ;  /* 0x00000008c1277221 */ /* 0x010fe20000010000 */
[----:B------:R-:W-:-:S02]  /*53f0*/  ISETP.GE.AND P3, PT, R23, R214, PT ;  /* 0x000000d61700720c */ /* 0x000fc40003f66270 */
[----:B------:R-:W-:Y:S02]  /*5400*/  F2FP.BF16.F32.PACK_AB R193, R193, R78 ;  /* 0x0000004ec1c1723e */ /* 0x000fe400000010ff */
[----:B------:R-:W-:Y:S02]  /*5410*/  CS2R R78, SRZ ;  /* 0x00000000004e7805 */ /* 0x000fe4000001ff00 */
[----:B------:R2:W3:Y:S01]  /*5420*/  MUFU.EX2 R37, R48 ;  /* 0x0000003000257308 */ /* 0x0004e20000000800 */
[----:B-1----:R-:W-:-:S07]  /*5430*/  FADD.FTZ R0, R46, R9 ;  /* 0x000000092e007221 */ /* 0x002fce0000010000 */
[----:B------:R-:W1:Y:S01]  /*5440*/  MUFU.EX2 R50, R50 ;  /* 0x0000003200327308 */ /* 0x000e620000000800 */
[----:B0-----:R-:W-:Y:S01]  /*5450*/  FADD.FTZ R8, R82, R39 ;  /* 0x0000002752087221 */ /* 0x001fe20000010000 */
[----:B--2---:R-:W-:-:S06]  /*5460*/  CS2R R48, SRZ ;  /* 0x0000000000307805 */ /* 0x004fcc000001ff00 */
[----:B------:R0:W2:Y:S01]  /*5470*/  MUFU.EX2 R21, R52 ;  /* 0x0000003400157308 */ /* 0x0000a20000000800 */
[C---:B---3--:R-:W-:Y:S01]  /*5480*/  FADD.FTZ R41, R37.reuse, R0 ;  /* 0x0000000025297221 */ /* 0x048fe20000010000 */
[----:B------:R-:W-:Y:S02]  /*5490*/  F2FP.BF16.F32.PACK_AB R198, R37, R46 ;  /* 0x0000002e25c6723e */ /* 0x000fe400000010ff */
[----:B------:R-:W-:Y:S02]  /*54a0*/  CS2R R46, SRZ ;  /* 0x00000000002e7805 */ /* 0x000fe4000001ff00 */
[----:B------:R-:W-:Y:S02]  /*54b0*/  CS2R R36, SRZ ;  /* 0x0000000000247805 */ /* 0x000fe4000001ff00 */
[----:B------:R-:W3:Y:S01]  /*54c0*/  MUFU.EX2 R2, R2 ;  /* 0x0000000200027308 */ /* 0x000ee20000000800 */
[----:B-1----:R-:W-:Y:S01]  /*54d0*/  FADD.FTZ R0, R50, R41 ;  /* 0x0000002932007221 */ /* 0x002fe20000010000 */
[----:B0-----:R-:W-:-:S02]  /*54e0*/  CS2R R52, SRZ ;  /* 0x0000000000347805 */ /* 0x001fc4000001ff00 */
[----:B------:R-:W-:-:S04]  /*54f0*/  CS2R R40, SRZ ;  /* 0x0000000000287805 */ /* 0x000fc8000001ff00 */
[----:B------:R0:W1:Y:S01]  /*5500*/  MUFU.EX2 R195, R84 ;  /* 0x0000005400c37308 */ /* 0x0000620000000800 */
[C---:B--2---:R-:W-:Y:S01]  /*5510*/  FADD.FTZ R25, R21.reuse, R0 ;  /* 0x0000000015197221 */ /* 0x044fe20000010000 */
[----:B------:R-:W-:Y:S02]  /*5520*/  F2FP.BF16.F32.PACK_AB R192, R21, R50 ;  /* 0x0000003215c0723e */ /* 0x000fe400000010ff */
[----:B------:R-:W-:Y:S02]  /*5530*/  CS2R R50, SRZ ;  /* 0x0000000000327805 */ /* 0x000fe4000001ff00 */
[----:B------:R-:W-:Y:S02]  /*5540*/  MOV R0, 0x3f800000 ;  /* 0x3f80000000007802 */ /* 0x000fe40000000f00 */
[----:B------:R2:W4:Y:S01]  /*5550*/  MUFU.EX2 R39, R54 ;  /* 0x0000003600277308 */ /* 0x0005220000000800 */
[----:B---3--:R-:W-:Y:S01]  /*5560*/  FADD.FTZ R14, R2, R25 ;  /* 0x00000019020e7221 */ /* 0x008fe20000010000 */
[----:B0-----:R-:W-:-:S02]  /*5570*/  CS2R R84, SRZ ;  /* 0x0000000000547805 */ /* 0x001fc4000001ff00 */
[----:B------:R-:W-:Y:S01]  /*5580*/  CS2R R24, SRZ ;  /* 0x0000000000187805 */ /* 0x000fe2000001ff00 */
[C---:B-1----:R-:W-:Y:S01]  /*5590*/  FADD.FTZ R9, R195.reuse, R8 ;  /* 0x00000008c3097221 */ /* 0x042fe20000010000 */
[----:B------:R-:W-:Y:S01]  /*55a0*/  F2FP.BF16.F32.PACK_AB R195, R195, R82 ;  /* 0x00000052c3c3723e */ /* 0x000fe200000010ff */
[----:B------:R-:W-:Y:S01]  /*55b0*/  IMAD.MOV.U32 R8, RZ, RZ, RZ ;  /* 0x000000ffff087224 */ /* 0x000fe200078e00ff */
[----:B------:R-:W-:Y:S02]  /*55c0*/  CS2R R82, SRZ ;  /* 0x0000000000527805 */ /* 0x000fe4000001ff00 */
[----:B--2---:R-:W-:Y:S01]  /*55d0*/  CS2R R54, SRZ ;  /* 0x0000000000367805 */ /* 0x004fe2000001ff00 */
[C---:B----4-:R-:W-:Y:S01]  /*55e0*/  FADD.FTZ R14, R39.reuse, R14 ;  /* 0x0000000e270e7221 */ /* 0x050fe20000010000 */
[----:B------:R-:W-:Y:S01]  /*55f0*/  F2FP.BF16.F32.PACK_AB R194, R39, R2 ;  /* 0x0000000227c2723e */ /* 0x000fe200000010ff */
[----:B------:R-:W-:Y:S01]  /*5600*/  IMAD.MOV.U32 R2, RZ, RZ, 0x3f800000 ;  /* 0x3f800000ff027424 */ /* 0x000fe200078e00ff */
[----:B------:R-:W-:Y:S01]  /*5610*/  CS2R R38, SRZ ;  /* 0x0000000000267805 */ /* 0x000fe2000001ff00 */
[----:B------:R-:W-:Y:S06]  /*5620*/  @!P3 BRA `(.L_x_2180) ;  /* 0x00000044006cb947 */ /* 0x000fec0003800000 */
[----:B------:R-:W-:Y:S01]  /*5630*/  UMOV UR6, URZ ;  /* 0x0000003f00067c82 */ /* 0x000fe20008000000 */
[----:B------:R-:W-:Y:S01]  /*5640*/  IMAD.MOV.U32 R21, RZ, RZ, R6 ;  /* 0x000000ffff157224 */ /* 0x000fe200078e0006 */
[----:B------:R-:W-:Y:S01]  /*5650*/  MOV R215, RZ ;  /* 0x000000ff00d77202 */ /* 0x000fe20000000f00 */
[----:B------:R-:W-:Y:S02]  /*5660*/  IMAD.MOV.U32 R212, RZ, RZ, R7 ;  /* 0x000000ffffd47224 */ /* 0x000fe400078e0007 */
[----:B------:R-:W-:Y:S02]  /*5670*/  IMAD.MOV.U32 R2, RZ, RZ, 0x3f800000 ;  /* 0x3f800000ff027424 */ /* 0x000fe400078e00ff */
[----:B------:R-:W-:Y:S02]  /*5680*/  IMAD.U32 R218, RZ, RZ, UR6 ;  /* 0x00000006ffda7e24 */ /* 0x000fe4000f8e00ff */
[----:B------:R-:W-:Y:S02]  /*5690*/  IMAD.MOV.U32 R0, RZ, RZ, 0x3f800000 ;  /* 0x3f800000ff007424 */ /* 0x000fe400078e00ff */
[----:B------:R-:W-:-:S07]  /*56a0*/  IMAD.MOV.U32 R151, RZ, RZ, RZ ;  /* 0x000000ffff977224 */ /* 0x000fce00078e00ff */
.L_x_2189:
[----:B------:R-:W-:-:S13]  /*56b0*/  R2UR UR6, R218 ;  /* 0x00000000da0672ca */ /* 0x000fda00000e0000 */
[----:B------:R-:W-:-:S04]  /*56c0*/  UIADD3 UR6, UR6, 0x1, URZ ;  /* 0x0000000106067890 */ /* 0x000fc8000fffe03f */
[----:B------:R-:W-:-:S04]  /*56d0*/  UISETP.NE.AND UP0, UPT, UR6, 0x2, UPT ;  /* 0x000000020600788c */ /* 0x000fc8000bf05270 */
[----:B------:R-:W-:Y:S02]  /*56e0*/  USEL UR7, URZ, 0x1, UP0 ;  /* 0x000000013f077887 */ /* 0x000fe40008000000 */
[----:B------:R-:W-:-:S04]  /*56f0*/  USEL UR61, UR6, URZ, UP0 ;  /* 0x0000003f063d7287 */ /* 0x000fc80008000000 */
[----:B------:R-:W-:Y:S01]  /*5700*/  LOP3.LUT R8, R215, UR7, RZ, 0x3c, !PT ;  /* 0x00000007d7087c12 */ /* 0x000fe2000f8e3cff */
[----:B------:R-:W-:Y:S07]  /*5710*/  @!P0 BRA `(.L_x_2181) ;  /* 0x0000000000048947 */ /* 0x000fee0003800000 */
[----:B------:R-:W-:Y:S01]  /*5720*/  BPT.TRAP 0x1 ;  /* 0x000000040000795c */ /* 0x000fe20000300000 */
.L_x_2181:
[----:B------:R-:W-:Y:S02]  /*5730*/  R2UR UR6, R16 ;  /* 0x00000000100672ca */ /* 0x000fe400000e0000 */
[----:B------:R-:W-:-:S11]  /*5740*/  SHF.L.U32 R3, R8, 0x1f, RZ ;  /* 0x0000001f08037819 */ /* 0x000fd600000006ff */
[----:B------:R-:W-:-:S06]  /*5750*/  ULEA UR6, UR61, UR6, 0x3 ;  /* 0x000000063d067291 */ /* 0x000fcc000f8e183f */
[----:B------:R-:W-:-:S03]  /*5760*/  MOV R213, UR6 ;  /* 0x0000000600d57c02 */ /* 0x000fc60008000f00 */
[----:B------:R0:W1:Y:S01]  /*5770*/  SYNCS.PHASECHK.TRANS64.TRYWAIT P3, [UR6+0x38830], R3 ;  /* 0x03883003ff0075a7 */ /* 0x0000620008060146 */
[----:B------:R-:W-:Y:S05]  /*5780*/  @!P0 BRA `(.L_x_2182) ;  /* 0x0000000000048947 */ /* 0x000fea0003800000 */
[----:B------:R-:W-:Y:S01]  /*5790*/  BPT.TRAP 0x1 ;  /* 0x000000040000795c */ /* 0x000fe20000300000 */
.L_x_2182:
[----:B-1----:R-:W-:Y:S05]  /*57a0*/  @P3 BRA `(.L_x_2183) ;  /* 0x00000000000c3947 */ /* 0x002fea0003800000 */
[----:B------:R-:W-:-:S13]  /*57b0*/  R2UR UR6, R213 ;  /* 0x00000000d50672ca */ /* 0x000fda00000e0000 */
[----:B------:R-:W1:Y:S02]  /*57c0*/  SYNCS.PHASECHK.TRANS64.TRYWAIT P3, [UR6+0x38830], R3 ;  /* 0x03883003ff0075a7 */ /* 0x000e640008060146 */
[----:B-1----:R-:W-:Y:S05]  /*57d0*/  @!P3 BRA `(.L_x_2184) ;  /* 0x0000010400a8b947 */ /* 0x002fea0003800000 */
.L_x_2183:
[----:B------:R-:W-:Y:S01]  /*57e0*/  R2UR UR6, R15 ;  /* 0x000000000f0672ca */ /* 0x000fe200000e0000 */
[----:B------:R-:W-:Y:S01]  /*57f0*/  WARPGROUP.ARRIVE ;  /* 0x00000000000079c5 */ /* 0x000fe20000000000 */
        /* <DEDUP_REMOVED lines=42> */
[----:B------:R-:W-:Y:S01]  /*5aa0*/  UMOV UR19, 0x40000040 ;  /* 0x4000004000137882 */ /* 0x000fe20000000000 */
        /* <DEDUP_REMOVED lines=8> */
[----:B------:R-:W-:Y:S01]  /*5b30*/  UMOV UR10, UR52 ;  /* 0x00000034000a7c82 */ /* 0x000fe20008000000 */
[----:B------:R-:W-:Y:S01]  /*5b40*/  UMOV UR11, UR53 ;  /* 0x00000035000b7c82 */ /* 0x000fe20008000000 */
        /* <DEDUP_REMOVED lines=594> */
.L_x_2185:
[----:B------:R-:W-:Y:S02]  /*8070*/  R2UR UR7, R16 ;  /* 0x00000000100772ca */ /* 0x000fe400000e0000 */
[----:B------:R-:W-:Y:S02]  /*8080*/  R2UR UR6, R218 ;  /* 0x00000000da0672ca */ /* 0x000fe400000e0000 */
[----:B------:R-:W-:-:S11]  /*8090*/  SHF.L.U32 R0, R215, 0x1f, RZ ;  /* 0x0000001fd7007819 */ /* 0x000fd600000006ff */
[----:B------:R-:W-:-:S09]  /*80a0*/  ULEA UR7, UR6, UR7, 0x3 ;  /* 0x0000000706077291 */ /* 0x000fd2000f8e183f */
[----:B------:R0:W1:Y:S01]  /*80b0*/  SYNCS.PHASECHK.TRANS64.TRYWAIT P3, [UR7+0x38850], R0 ;  /* 0x03885000ff0075a7 */ /* 0x0000620008060147 */
[----:B------:R-:W-:Y:S05]  /*80c0*/  @!P0 BRA `(.L_x_2186) ;  /* 0x0000000000048947 */ /* 0x000fea0003800000 */
[----:B------:R-:W-:Y:S01]  /*80d0*/  BPT.TRAP 0x1 ;  /* 0x000000040000795c */ /* 0x000fe20000300000 */
.L_x_2186:
[----:B-1----:R-:W-:Y:S05]  /*80e0*/  @P3 BRA `(.L_x_2187) ;  /* 0x0000000000083947 */ /* 0x002fea0003800000 */
[----:B------:R-:W1:Y:S02]  /*80f0*/  SYNCS.PHASECHK.TRANS64.TRYWAIT P3, [UR7+0x38850], R0 ;  /* 0x03885000ff0075a7 */ /* 0x000e640008060147 */
[----:B-1----:R-:W-:Y:S05]  /*8100*/  @!P3 BRA `(.L_x_2188) ;  /* 0x000000dc0078b947 */ /* 0x002fea0003800000 */
.L_x_2187:
[----:B------:R-:W-:Y:S01]  /*8110*/  R2UR UR6, R16 ;  /* 0x00000000100672ca */ /* 0x000fe200000e0000 */
[----:B------:R-:W-:Y:S01]  /*8120*/  WARPGROUP.ARRIVE ;  /* 0x00000000000079c5 */ /* 0x000fe20000000000 */
[----:B------:R-:W-:Y:S01]  /*8130*/  R2UR UR10, R218 ;  /* 0x00000000da0a72ca */ /* 0x000fe200000e0000 */
[----:B------:R-:W-:Y:S01]  /*8140*/  UMOV UR11, 0x40000040 ;  /* 0x40000040000b7882 */ /* 0x000fe20000000000 */
[----:B------:R-:W-:Y:S01]  /*8150*/  ULDC UR14, c[0x0][0x9d8] ;  /* 0x00027600000e7ab9 */ /* 0x000fe20000000800 */
[----:B-1----:R-:W-:Y:S02]  /*8160*/  IMAD.MOV.U32 R3, RZ, RZ, R19 ;  /* 0x000000ffff037224 */ /* 0x002fe400078e0013 */
[----:B------:R-:W-:Y:S01]  /*8170*/  FMUL.FTZ R182, R182, UR14 ;  /* 0x0000000eb6b67c20 */ /* 0x000fe20008410000 */
[----:B------:R-:W-:Y:S01]  /*8180*/  FMUL.FTZ R2, R185, UR14 ;  /* 0x0000000eb9027c20 */ /* 0x000fe20008410000 */
[----:B------:R-:W-:Y:S01]  /*8190*/  FMUL.FTZ R6, R188, UR14 ;  /* 0x0000000ebc067c20 */ /* 0x000fe20008410000 */
[----:B------:R-:W-:Y:S01]  /*81a0*/  FMUL.FTZ R185, R179, UR14 ;  /* 0x0000000eb3b97c20 */ /* 0x000fe20008410000 */
[----:B------:R1:W-:Y:S01]  /*81b0*/  MUFU.TANH R188, R182 ;  /* 0x000000b600bc7308 */ /* 0x0003e20000002400 */
[----:B------:R-:W-:Y:S01]  /*81c0*/  FMUL.FTZ R179, R180, UR14 ;  /* 0x0000000eb4b37c20 */ /* 0x000fe20008410000 */
[----:B------:R-:W-:Y:S01]  /*81d0*/  FMUL.FTZ R180, R183, UR14 ;  /* 0x0000000eb7b47c20 */ /* 0x000fe20008410000 */
[----:B------:R-:W-:Y:S01]  /*81e0*/  UIADD3 UR6, UR6, 0x400, URZ ;  /* 0x0000040006067890 */ /* 0x000fe2000fffe03f */
[----:B------:R-:W-:Y:S01]  /*81f0*/  FMUL.FTZ R183, R168, UR14 ;  /* 0x0000000ea8b77c20 */ /* 0x000fe20008410000 */
[----:B------:R-:W-:Y:S01]  /*8200*/  FMUL.FTZ R168, R171, UR14 ;  /* 0x0000000eaba87c20 */ /* 0x000fe20008410000 */
[----:B------:R-:W-:Y:S01]  /*8210*/  ULDC UR18, c[0x0][0x2f0] ;  /* 0x0000bc0000127ab9 */ /* 0x000fe20000000800 */
[----:B------:R-:W-:Y:S01]  /*8220*/  USHF.R.U32.HI UR6, URZ, 0x4, UR6 ;  /* 0x000000043f067899 */ /* 0x000fe20008011606 */
[----:B0-----:R-:W-:Y:S01]  /*8230*/  FMUL.FTZ R0, R184, UR14 ;  /* 0x0000000eb8007c20 */ /* 0x001fe20008410000 */
[----:B-1----:R-:W-:-:S02]  /*8240*/  IMAD.MOV.U32 R182, RZ, RZ, -0x50 ;  /* 0xffffffb0ffb67424 */ /* 0x002fc400078e00ff */
[----:B------:R-:W-:Y:S01]  /*8250*/  FMUL.FTZ R184, R191, UR14 ;  /* 0x0000000ebfb87c20 */ /* 0x000fe20008410000 */
[----:B------:R-:W-:Y:S01]  /*8260*/  ULOP3.LUT UR6, UR6, 0x3fff, URZ, 0xc0, !UPT ;  /* 0x00003fff06067892 */ /* 0x000fe2000f8ec03f */
[----:B------:R-:W-:Y:S01]  /*8270*/  FMUL.FTZ R178, R178, UR14 ;  /* 0x0000000eb2b27c20 */ /* 0x000fe20008410000 */
[----:B------:R-:W-:Y:S01]  /*8280*/  IMAD R171, R23, R182, 0x1 ;  /* 0x0000000117ab7424 */ /* 0x000fe200078e02b6 */
[----:B------:R-:W-:Y:S01]  /*8290*/  ULDC UR15, c[0x0][0x288] ;  /* 0x0000a200000f7ab9 */ /* 0x000fe20000000800 */
[----:B------:R-:W-:Y:S01]  /*82a0*/  ULOP3.LUT UR6, UR6, 0x2800000, URZ, 0xfc, !UPT ;  /* 0x0280000006067892 */ /* 0x000fe2000f8efc3f */
[----:B------:R-:W-:Y:S01]  /*82b0*/  MUFU.TANH R184, R184 ;  /* 0x000000b800b87308 */ /* 0x000fe20000002400 */
[----:B------:R-:W-:Y:S02]  /*82c0*/  IMAD R182, R20, -0x2, R171 ;  /* 0xfffffffe14b67824 */ /* 0x000fe400078e02ab */
[----:B------:R-:W-:Y:S01]  /*82d0*/  FMUL.FTZ R170, R170, UR14 ;  /* 0x0000000eaaaa7c20 */ /* 0x000fe20008410000 */
[----:B------:R-:W-:Y:S01]  /*82e0*/  UIMAD UR6, UR10, 0xa00, UR6 ;  /* 0x00000a000a0678a4 */ /* 0x000fe2000f8e0206 */
[----:B------:R-:W-:Y:S01]  /*82f0*/  FMUL.FTZ R7, R189, UR14 ;  /* 0x0000000ebd077c20 */ /* 0x000fe20008410000 */
[----:B------:R-:W-:-:S02]  /*8300*/  IMAD R171, R17, UR18, R182 ;  /* 0x0000001211ab7c24 */ /* 0x000fc4000f8e02b6 */
[----:B------:R-:W-:Y:S01]  /*8310*/  FMUL.FTZ R182, R175, UR14 ;  /* 0x0000000eafb67c20 */ /* 0x000fe20008410000 */
[----:B------:R-:W-:Y:S01]  /*8320*/  FMUL.FTZ R162, R162, UR14 ;  /* 0x0000000ea2a27c20 */ /* 0x000fe20008410000 */
[----:B------:R-:W-:Y:S01]  /*8330*/  MUFU.TANH R178, R178 ;  /* 0x000000b200b27308 */ /* 0x000fe20000002400 */
[----:B------:R-:W-:Y:S01]  /*8340*/  FMUL.FTZ R174, R174, UR14 ;  /* 0x0000000eaeae7c20 */ /* 0x000fe20008410000 */
        /* <DEDUP_REMOVED lines=19> */
[----:B------:R-:W-:-:S03]  /*8480*/  IMAD.MOV.U32 R215, RZ, RZ, R8 ;  /* 0x000000ffffd77224 */ /* 0x000fc600078e0008 */
[----:B------:R0:W-:Y:S08]  /*8490*/  MUFU.TANH R189, R170 ;  /* 0x000000aa00bd7308 */ /* 0x0001f00000002400 */
[----:B------:R-:W-:Y:S01]  /*84a0*/  MUFU.TANH R191, R162 ;  /* 0x000000a200bf7308 */ /* 0x000fe20000002400 */
[----:B0-----:R-:W-:-:S07]  /*84b0*/  FMUL.FTZ R170, R166, UR14 ;  /* 0x0000000ea6aa7c20 */ /* 0x001fce0008410000 */
        /* <DEDUP_REMOVED lines=20> */
[----:B------:R-:W-:Y:S02]  /*8600*/  FMUL.FTZ R208, R186, UR14 ;  /* 0x0000000ebad07c20 */ /* 0x000fe40008410000 */
[----:B------:R-:W0:Y:S03]  /*8610*/  @P2 LDC R186, c[0x0][0x44c] ;  /* 0x00011300ffba2b82 */ /* 0x000e260000000800 */
[----:B------:R-:W-:Y:S01]  /*8620*/  HGMMA.64x256x16.F32.BF16 R24, R204, gdesc[UR8].tnspB, R24, gsb0 ;  /* 0x43e00008cc187df0 */ /* 0x000fe20008001818 */
[----:B------:R-:W-:Y:S01]  /*8630*/  UIADD3 UR10, UR6, 0x100, URZ ;  /* 0x00000100060a7890 */ /* 0x000fe2000fffe03f */
[----:B------:R-:W1:Y:S01]  /*8640*/  MUFU.TANH R208, R208 ;  /* 0x000000d000d07308 */ /* 0x000e620000002400 */
[----:B------:R-:W-:Y:S01]  /*8650*/  UMOV UR11, 0x40000040 ;  /* 0x40000040000b7882 */ /* 0x000fe20000000000 */
[----:B0-----:R-:W-:Y:S01]  /*8660*/  @P2 IMAD.HI.U32 R186, R19, R186, RZ ;  /* 0x000000ba13ba2227 */ /* 0x001fe200078e00ff */
[----:B------:R-:W-:-:S02]  /*8670*/  WARPGROUP.DEPBAR.LE gsb0, 0x0 ;  /* 0x00008000000079c5 */ /* 0x000fc40000010000 */
[----:B------:R-:W-:Y:S01]  /*8680*/  WARPGROUP.ARRIVE ;  /* 0x00000000000079c5 */ /* 0x000fe20000000000 */
[----:B------:R-:W-:Y:S01]  /*8690*/  FMUL.FTZ R206, R187, UR14 ;  /* 0x0000000ebbce7c20 */ /* 0x000fe20008410000 */
[----:B------:R-:W-:Y:S01]  /*86a0*/  FMUL.FTZ R204, R190, UR14 ;  /* 0x0000000ebecc7c20 */ /* 0x000fe20008410000 */
[----:B------:R-:W0:Y:S01]  /*86b0*/  @P2 LDC R187, c[0x0][0x450] ;  /* 0x00011400ffbb2b82 */ /* 0x000e220000000800 */
[----:B------:R-:W-:-:S15]  /*86c0*/  MUFU.TANH R190, R168 ;  /* 0x000000a800be7308 */ /* 0x000fde0000002400 */
[----:B------:R-:W-:-:S02]  /*86d0*/  NOP ;  /* 0x0000000000007918 */ /* 0x000fc40000000000 */
[----:B------:R-:W-:Y:S01]  /*86e0*/  HGMMA.64x256x16.F32.BF16 R24, R200, gdesc[UR8].tnspB, R24, gsb0 ;  /* 0x43e00008c8187df0 */ /* 0x000fe20008001818 */
[----:B------:R-:W-:Y:S01]  /*86f0*/  UIADD3 UR10, UR6, 0x180, URZ ;  /* 0x00000180060a7890 */ /* 0x000fe2000fffe03f */
[----:B------:R-:W-:Y:S01]  /*8700*/  UMOV UR11, 0x40000040 ;  /* 0x40000040000b7882 */ /* 0x000fe20000000000 */
[----:B------:R-:W-:Y:S01]  /*8710*/  UIADD3 UR6, UR6, 0x200, URZ ;  /* 0x0000020006067890 */ /* 0x000fe2000fffe03f */
[----:B------:R-:W2:Y:S08]  /*8720*/  MUFU.TANH R206, R206 ;  /* 0x000000ce00ce7308 */ /* 0x000eb00000002400 */
[----:B------:R-:W3:Y:S01]  /*8730*/  MUFU.TANH R204, R204 ;  /* 0x000000cc00cc7308 */ /* 0x000ee20000002400 */
[----:B0-----:R-:W-:-:S05]  /*8740*/  @P2 SHF.R.U32.HI R3, RZ, R187, R186 ;  /* 0x000000bbff032219 */ /* 0x001fca00000116ba */
[----:B------:R-:W0:Y:S04]  /*8750*/  SHFL.IDX PT, R186, R3, 0x1, 0x1c1f ;  /* 0x003c1f0003ba7f89 */ /* 0x000e2800000e0000 */
[----:B------:R4:W5:Y:S02]  /*8760*/  SHFL.IDX PT, R210, R3, RZ, 0x1c1f ;  /* 0x001c1fff03d27589 */ /* 0x00096400000e0000 */
[----:B----4-:R-:W4:Y:S01]  /*8770*/  LDC R3, c[0x0][0x988] ;  /* 0x00026200ff037b82 */ /* 0x010f220000000800 */
[----:B0-----:R-:W-:-:S04]  /*8780*/  IADD3 R175, R186, -UR15, R171 ;  /* 0x8000000fbaaf7c10 */ /* 0x001fc8000fffe0ab */
[C---:B------:R-:W-:Y:S02]  /*8790*/  ISETP.GT.AND P3, PT, R175.reuse, RZ, PT ;  /* 0x000000ffaf00720c */ /* 0x040fe40003f64270 */
[C---:B------:R-:W-:Y:S02]  /*87a0*/  ISETP.GT.AND P4, PT, R175.reuse, 0x1, PT ;  /* 0x00000001af00780c */ /* 0x040fe40003f84270 */
[----:B-1----:R-:W-:Y:S02]  /*87b0*/  FSEL R208, R208, -INF , P3 ;  /* 0xff800000d0d07808 */ /* 0x002fe40001800000 */
[----:B------:R-:W-:Y:S02]  /*87c0*/  ISETP.GT.AND P3, PT, R175, 0x8, PT ;  /* 0x00000008af00780c */ /* 0x000fe40003f64270 */
[----:B--2---:R-:W-:Y:S02]  /*87d0*/  FSEL R206, R206, -INF , P4 ;  /* 0xff800000cece7808 */ /* 0x004fe40002000000 */
[----:B------:R-:W-:-:S02]  /*87e0*/  FMNMX.FTZ R187, R208, R21, !PT ;  /* 0x00000015d0bb7209 */ /* 0x000fc40007810000 */
[C---:B------:R-:W-:Y:S02]  /*87f0*/  ISETP.GT.AND P4, PT, R175.reuse, 0x9, PT ;  /* 0x00000009af00780c */ /* 0x040fe40003f84270 */
[----:B---3--:R-:W-:Y:S02]  /*8800*/  FSEL R204, R204, -INF , P3 ;  /* 0xff800000cccc7808 */ /* 0x008fe40001800000 */
[----:B------:R-:W-:Y:S02]  /*8810*/  FMNMX.FTZ R187, R206, R187, !PT ;  /* 0x000000bbcebb7209 */ /* 0x000fe40007810000 */
[----:B------:R-:W-:Y:S02]  /*8820*/  ISETP.GT.AND P3, PT, R175, 0x10, PT ;  /* 0x00000010af00780c */ /* 0x000fe40003f64270 */
[----:B------:R-:W-:Y:S02]  /*8830*/  FMNMX.FTZ R187, R204, R187, !PT ;  /* 0x000000bbccbb7209 */ /* 0x000fe40007810000 */
[----:B------:R-:W-:-:S02]  /*8840*/  FSEL R166, R178, -INF , P3 ;  /* 0xff800000b2a67808 */ /* 0x000fc40001800000 */
[C---:B------:R-:W-:Y:S02]  /*8850*/  ISETP.GT.AND P3, PT, R175.reuse, 0x18, PT ;  /* 0x00000018af00780c */ /* 0x040fe40003f64270 */
[----:B-----5:R-:W-:Y:S02]  /*8860*/  IADD3 R171, R210, -UR15, R171 ;  /* 0x8000000fd2ab7c10 */ /* 0x020fe4000fffe0ab */
[----:B------:R-:W-:Y:S02]  /*8870*/  FSEL R186, R188, -INF , P3 ;  /* 0xff800000bcba7808 */ /* 0x000fe40001800000 */
[----:B------:R-:W-:Y:S01]  /*8880*/  ISETP.GT.AND P3, PT, R175, 0x20, PT ;  /* 0x00000020af00780c */ /* 0x000fe20003f64270 */
[----:B------:R0:W-:Y:S01]  /*8890*/  MUFU.TANH R188, R155 ;  /* 0x0000009b00bc7308 */ /* 0x0001e20000002400 */
[C---:B------:R-:W-:Y:S02]  /*88a0*/  ISETP.GT.AND P5, PT, R171.reuse, 0x20, PT ;  /* 0x00000020ab00780c */ /* 0x040fe40003fa4270 */
[----:B------:R-:W-:-:S02]  /*88b0*/  ISETP.GT.AND P6, PT, R171, 0x21, PT ;  /* 0x00000021ab00780c */ /* 0x000fc40003fc4270 */
[----:B------:R-:W-:Y:S02]  /*88c0*/  FSEL R210, R183, -INF , P5 ;  /* 0xff800000b7d27808 */ /* 0x000fe40002800000 */
[----:B------:R-:W-:Y:S01]  /*88d0*/  ISETP.GT.AND P5, PT, R171, 0x29, PT ;  /* 0x00000029ab00780c */ /* 0x000fe20003fa4270 */
[----:B0-----:R-:W-:Y:S01]  /*88e0*/  FMUL.FTZ R155, R169, UR14 ;  /* 0x0000000ea99b7c20 */ /* 0x001fe20008410000 */
[----:B------:R-:W-:-:S05]  /*88f0*/  FMUL.FTZ R169, R164, UR14 ;  /* 0x0000000ea4a97c20 */ /* 0x000fca0008410000 */
[----:B------:R-:W0:Y:S08]  /*8900*/  MUFU.TANH R155, R155 ;  /* 0x0000009b009b7308 */ /* 0x000e300000002400 */
[----:B------:R-:W-:Y:S01]  /*8910*/  MUFU.TANH R169, R169 ;  /* 0x000000a900a97308 */ /* 0x000fe20000002400 */
[----:B0-----:R-:W-:Y:S01]  /*8920*/  FSEL R218, R155, -INF , P6 ;  /* 0xff8000009bda7808 */ /* 0x001fe20003000000 */
[----:B------:R-:W-:-:S02]  /*8930*/  WARPGROUP.DEPBAR.LE gsb0, 0x0 ;  /* 0x00008000000079c5 */ /* 0x000fc40000010000 */
[----:B------:R-:W-:Y:S01]  /*8940*/  WARPGROUP.ARRIVE ;  /* 0x00000000000079c5 */ /* 0x000fe20000000000 */
[----:B------:R-:W-:-:S03]  /*8950*/  FSEL R202, R184, -INF , P4 ;  /* 0xff800000b8ca7808 */ /* 0x000fc60002000000 */
[----:B------:R0:W1:Y:S01]  /*8960*/  MUFU.TANH R200, R163 ;  /* 0x000000a300c87308 */ /* 0x0000620000002400 */
[----:B------:R-:W-:Y:S02]  /*8970*/  ISETP.GT.AND P4, PT, R175, 0x11, PT ;  /* 0x00000011af00780c */ /* 0x000fe40003f84270 */
[----:B------:R-:W-:Y:S01]  /*8980*/  FMNMX.FTZ R187, R202, R187, !PT ;  /* 0x000000bbcabb7209 */ /* 0x000fe20007810000 */
[----:B------:R-:W-:Y:S01]  /*8990*/  HGMMA.64x256x16.F32.BF16 R24, R196, gdesc[UR8].tnspB, R24, gsb0 ;  /* 0x43e00008c4187df0 */ /* 0x000fe20008001818 */
[----:B------:R-:W-:Y:S01]  /*89a0*/  FSEL R162, R185, -INF , P4 ;  /* 0xff800000b9a27808 */ /* 0x000fe20002000000 */
[----:B------:R-:W-:Y:S01]  /*89b0*/  UMOV UR10, UR6 ;  /* 0x00000006000a7c82 */ /* 0x000fe20008000000 */
[----:B------:R-:W-:Y:S01]  /*89c0*/  FMNMX.FTZ R187, R166, R187, !PT ;  /* 0x000000bba6bb7209 */ /* 0x000fe20007810000 */
[----:B------:R-:W2:Y:S01]  /*89d0*/  MUFU.TANH R184, R170 ;  /* 0x000000aa00b87308 */ /* 0x000ea20000002400 */
[----:B------:R-:W-:Y:S01]  /*89e0*/  ISETP.GT.AND P4, PT, R175, 0x19, PT ;  /* 0x00000019af00780c */ /* 0x000fe20003f84270 */
[----:B0-----:R-:W-:Y:S01]  /*89f0*/  FMUL.FTZ R163, R154, UR14 ;  /* 0x0000000e9aa37c20 */ /* 0x001fe20008410000 */
[----:B------:R-:W-:Y:S01]  /*8a00*/  FMNMX.FTZ R187, R162, R187, !PT ;  /* 0x000000bba2bb7209 */ /* 0x000fe20007810000 */
[----:B------:R-:W-:Y:S01]  /*8a10*/  UMOV UR11, 0x40000040 ;  /* 0x40000040000b7882 */ /* 0x000fe20000000000 */
[----:B------:R-:W-:-:S02]  /*8a20*/  FSEL R168, R180, -INF , P4 ;  /* 0xff800000b4a87808 */ /* 0x000fc40002000000 */
[----:B------:R-:W-:Y:S01]  /*8a30*/  FMNMX.FTZ R187, R186, R187, !PT ;  /* 0x000000bbbabb7209 */ /* 0x000fe20007810000 */
[----:B------:R0:W3:Y:S01]  /*8a40*/  MUFU.TANH R185, R163 ;  /* 0x000000a300b97308 */ /* 0x0000e20000002400 */
[----:B------:R-:W-:Y:S02]  /*8a50*/  ISETP.GT.AND P4, PT, R175, 0x21, PT ;  /* 0x00000021af00780c */ /* 0x000fe40003f84270 */
[----:B------:R-:W-:Y:S02]  /*8a60*/  FSEL R180, R189, -INF , P3 ;  /* 0xff800000bdb47808 */ /* 0x000fe40001800000 */
[----:B------:R-:W-:Y:S02]  /*8a70*/  FMNMX.FTZ R187, R168, R187, !PT ;  /* 0x000000bba8bb7209 */ /* 0x000fe40007810000 */
[----:B------:R-:W-:Y:S01]  /*8a80*/  ISETP.GT.AND P3, PT, R175, 0x28, PT ;  /* 0x00000028af00780c */ /* 0x000fe20003f64270 */
[----:B------:R5:W-:Y:S01]  /*8a90*/  MUFU.TANH R189, R159 ;  /* 0x0000009f00bd7308 */ /* 0x000be20000002400 */
[----:B------:R-:W-:Y:S01]  /*8aa0*/  FSEL R154, R190, -INF , P4 ;  /* 0xff800000be9a7808 */ /* 0x000fe20002000000 */
[----:B0-----:R-:W-:Y:S01]  /*8ab0*/  FMUL.FTZ R163, R158, UR14 ;  /* 0x0000000e9ea37c20 */ /* 0x001fe20008410000 */
[----:B------:R-:W-:-:S02]  /*8ac0*/  FMNMX.FTZ R187, R180, R187, !PT ;  /* 0x000000bbb4bb7209 */ /* 0x000fc40007810000 */
[C---:B------:R-:W-:Y:S02]  /*8ad0*/  ISETP.GT.AND P4, PT, R175.reuse, 0x29, PT ;  /* 0x00000029af00780c */ /* 0x040fe40003f84270 */
[----:B------:R-:W-:Y:S01]  /*8ae0*/  FSEL R174, R174, -INF , P3 ;  /* 0xff800000aeae7808 */ /* 0x000fe20001800000 */
[----:B------:R-:W0:Y:S01]  /*8af0*/  MUFU.TANH R163, R163 ;  /* 0x000000a300a37308 */ /* 0x000e220000002400 */
[----:B------:R-:W-:Y:S01]  /*8b00*/  FMNMX.FTZ R187, R154, R187, !PT ;  /* 0x000000bb9abb7209 */ /* 0x000fe20007810000 */
[----:B-----5:R-:W-:Y:S01]  /*8b10*/  FMUL.FTZ R159, R172, UR14 ;  /* 0x0000000eac9f7c20 */ /* 0x020fe20008410000 */
[C---:B------:R-:W-:Y:S02]  /*8b20*/  ISETP.GT.AND P3, PT, R175.reuse, 0x30, PT ;  /* 0x00000030af00780c */ /* 0x040fe40003f64270 */
[----:B------:R-:W-:Y:S02]  /*8b30*/  FSEL R170, R182, -INF , P4 ;  /* 0xff800000b6aa7808 */ /* 0x000fe40002000000 */
[----:B------:R-:W-:Y:S01]  /*8b40*/  FMNMX.FTZ R187, R174, R187, !PT ;  /* 0x000000bbaebb7209 */ /* 0x000fe20007810000 */
[----:B------:R-:W-:Y:S01]  /*8b50*/  MUFU.TANH R159, R159 ;  /* 0x0000009f009f7308 */ /* 0x000fe20000002400 */
[----:B------:R-:W-:-:S02]  /*8b60*/  ISETP.GT.AND P4, PT, R175, 0x31, PT ;  /* 0x00000031af00780c */ /* 0x000fc40003f84270 */
[----:B------:R-:W-:Y:S02]  /*8b70*/  FSEL R158, R191, -INF , P3 ;  /* 0xff800000bf9e7808 */ /* 0x000fe40001800000 */
[----:B------:R-:W-:Y:S02]  /*8b80*/  FMNMX.FTZ R187, R170, R187, !PT ;  /* 0x000000bbaabb7209 */ /* 0x000fe40007810000 */
[C---:B------:R-:W-:Y:S02]  /*8b90*/  ISETP.GT.AND P3, PT, R175.reuse, 0x38, PT ;  /* 0x00000038af00780c */ /* 0x040fe40003f64270 */
[----:B-1----:R-:W-:Y:S02]  /*8ba0*/  FSEL R178, R200, -INF , P4 ;  /* 0xff800000c8b27808 */ /* 0x002fe40002000000 */
[----:B------:R-:W-:Y:S02]  /*8bb0*/  FMNMX.FTZ R187, R158, R187, !PT ;  /* 0x000000bb9ebb7209 */ /* 0x000fe40007810000 */
[----:B------:R-:W-:-:S02]  /*8bc0*/  ISETP.GT.AND P4, PT, R175, 0x39, PT ;  /* 0x00000039af00780c */ /* 0x000fc40003f84270 */
[----:B--2---:R-:W-:Y:S02]  /*8bd0*/  FSEL R184, R184, -INF , P3 ;  /* 0xff800000b8b87808 */ /* 0x004fe40001800000 */
[----:B------:R-:W-:Y:S02]  /*8be0*/  FMNMX.FTZ R187, R178, R187, !PT ;  /* 0x000000bbb2bb7209 */ /* 0x000fe40007810000 */
[----:B------:R-:W-:Y:S02]  /*8bf0*/  ISETP.GT.AND P3, PT, R175, 0x40, PT ;  /* 0x00000040af00780c */ /* 0x000fe40003f64270 */
[----:B------:R-:W-:Y:S01]  /*8c00*/  FSEL R190, R167, -INF , P4 ;  /* 0xff800000a7be7808 */ /* 0x000fe20002000000 */
[----:B------:R-:W-:Y:S01]  /*8c10*/  FMUL.FTZ R167, R160, UR14 ;  /* 0x0000000ea0a77c20 */ /* 0x000fe20008410000 */
[----:B------:R-:W-:Y:S02]  /*8c20*/  FMNMX.FTZ R187, R184, R187, !PT ;  /* 0x000000bbb8bb7209 */ /* 0x000fe40007810000 */
[----:B------:R-:W-:-:S02]  /*8c30*/  ISETP.GT.AND P4, PT, R175, 0x41, PT ;  /* 0x00000041af00780c */ /* 0x000fc40003f84270 */
[----:B---3--:R-:W-:Y:S01]  /*8c40*/  FSEL R182, R185, -INF , P3 ;  /* 0xff800000b9b67808 */ /* 0x008fe20001800000 */
[----:B------:R-:W-:Y:S01]  /*8c50*/  MUFU.TANH R167, R167 ;  /* 0x000000a700a77308 */ /* 0x000fe20000002400 */
[----:B------:R-:W-:Y:S02]  /*8c60*/  FMNMX.FTZ R187, R190, R187, !PT ;  /* 0x000000bbbebb7209 */ /* 0x000fe40007810000 */
[C---:B------:R-:W-:Y:S02]  /*8c70*/  ISETP.GT.AND P3, PT, R175.reuse, 0x48, PT ;  /* 0x00000048af00780c */ /* 0x040fe40003f64270 */
[----:B------:R-:W-:Y:S02]  /*8c80*/  FSEL R188, R188, -INF , P4 ;  /* 0xff800000bcbc7808 */ /* 0x000fe40002000000 */
[----:B------:R-:W-:Y:S02]  /*8c90*/  FMNMX.FTZ R187, R182, R187, !PT ;  /* 0x000000bbb6bb7209 */ /* 0x000fe40007810000 */
[----:B------:R-:W-:-:S02]  /*8ca0*/  ISETP.GT.AND P4, PT, R175, 0x49, PT ;  /* 0x00000049af00780c */ /* 0x000fc40003f84270 */
[----:B0-----:R-:W-:Y:S01]  /*8cb0*/  FSEL R200, R163, -INF , P3 ;  /* 0xff800000a3c87808 */ /* 0x001fe20001800000 */
[----:B------:R-:W-:Y:S01]  /*8cc0*/  FMUL.FTZ R163, R173, UR14 ;  /* 0x0000000eada37c20 */ /* 0x000fe20008410000 */
[----:B------:R-:W-:Y:S02]  /*8cd0*/  FMNMX.FTZ R187, R188, R187, !PT ;  /* 0x000000bbbcbb7209 */ /* 0x000fe40007810000 */
[----:B------:R-:W-:Y:S02]  /*8ce0*/  FSEL R172, R189, -INF , P4 ;  /* 0xff800000bdac7808 */ /* 0x000fe40002000000 */
[----:B------:R-:W-:Y:S01]  /*8cf0*/  FMNMX.FTZ R187, R200, R187, !PT ;  /* 0x000000bbc8bb7209 */ /* 0x000fe20007810000 */
[----:B------:R-:W0:Y:S01]  /*8d00*/  MUFU.TANH R163, R163 ;  /* 0x000000a300a37308 */ /* 0x000e220000002400 */
[----:B------:R-:W-:Y:S02]  /*8d10*/  ISETP.GT.AND P3, PT, R171, RZ, PT ;  /* 0x000000ffab00720c */ /* 0x000fe40003f64270 */
[----:B------:R-:W-:-:S02]  /*8d20*/  FMNMX.FTZ R187, R172, R187, !PT ;  /* 0x000000bbacbb7209 */ /* 0x000fc40007810000 */
[C---:B------:R-:W-:Y:S02]  /*8d30*/  ISETP.GT.AND P4, PT, R171.reuse, 0x1, PT ;  /* 0x00000001ab00780c */ /* 0x040fe40003f84270 */
[----:B------:R-:W-:Y:S01]  /*8d40*/  FSEL R0, R0, -INF , P3 ;  /* 0xff80000000007808 */ /* 0x000fe20001800000 */
[----:B------:R-:W1:Y:S01]  /*8d50*/  SHFL.BFLY PT, R216, R187, 0x2, 0x1f ;  /* 0x0c401f00bbd87f89 */ /* 0x000e6200000e0000 */
[C---:B------:R-:W-:Y:S02]  /*8d60*/  ISETP.GT.AND P3, PT, R171.reuse, 0x8, PT ;  /* 0x00000008ab00780c */ /* 0x040fe40003f64270 */
[----:B------:R-:W-:Y:S02]  /*8d70*/  FSEL R2, R2, -INF , P4 ;  /* 0xff80000002027808 */ /* 0x000fe40002000000 */
[----:B------:R-:W-:Y:S02]  /*8d80*/  FMNMX.FTZ R153, R0, R212, !PT ;  /* 0x000000d400997209 */ /* 0x000fe40007810000 */
[----:B------:R-:W-:-:S02]  /*8d90*/  ISETP.GT.AND P4, PT, R171, 0x9, PT ;  /* 0x00000009ab00780c */ /* 0x000fc40003f84270 */
[----:B------:R-:W-:Y:S02]  /*8da0*/  FSEL R156, R6, -INF , P3 ;  /* 0xff800000069c7808 */ /* 0x000fe40001800000 */
[----:B------:R-:W-:Y:S02]  /*8db0*/  FMNMX.FTZ R153, R2, R153, !PT ;  /* 0x0000009902997209 */ /* 0x000fe40007810000 */
[----:B------:R-:W-:Y:S02]  /*8dc0*/  ISETP.GT.AND P3, PT, R171, 0x10, PT ;  /* 0x00000010ab00780c */ /* 0x000fe40003f64270 */
[----:B------:R-:W-:Y:S02]  /*8dd0*/  FSEL R160, R7, -INF , P4 ;  /* 0xff80000007a07808 */ /* 0x000fe40002000000 */
[----:B------:R-:W-:Y:S02]  /*8de0*/  FMNMX.FTZ R153, R156, R153, !PT ;  /* 0x000000999c997209 */ /* 0x000fe40007810000 */
[----:B------:R-:W-:-:S02]  /*8df0*/  ISETP.GT.AND P4, PT, R171, 0x11, PT ;  /* 0x00000011ab00780c */ /* 0x000fc40003f84270 */
[----:B------:R-:W-:Y:S02]  /*8e00*/  FSEL R176, R176, -INF , P3 ;  /* 0xff800000b0b07808 */ /* 0x000fe40001800000 */
[----:B------:R-:W-:Y:S02]  /*8e10*/  FMNMX.FTZ R153, R160, R153, !PT ;  /* 0x00000099a0997209 */ /* 0x000fe40007810000 */
[----:B-1----:R-:W-:Y:S02]  /*8e20*/  FMNMX.FTZ R216, R187, R216, !PT ;  /* 0x000000d8bbd87209 */ /* 0x002fe40007810000 */
[----:B------:R-:W-:Y:S02]  /*8e30*/  ISETP.GT.AND P3, PT, R171, 0x18, PT ;  /* 0x00000018ab00780c */ /* 0x000fe40003f64270 */
[----:B------:R-:W-:Y:S01]  /*8e40*/  FSEL R164, R177, -INF , P4 ;  /* 0xff800000b1a47808 */ /* 0x000fe20002000000 */
[----:B------:R-:W1:Y:S01]  /*8e50*/  SHFL.BFLY PT, R173, R216, 0x1, 0x1f ;  /* 0x0c201f00d8ad7f89 */ /* 0x000e6200000e0000 */
[----:B------:R-:W-:-:S02]  /*8e60*/  FMNMX.FTZ R153, R176, R153, !PT ;  /* 0x00000099b0997209 */ /* 0x000fc40007810000 */
[----:B------:R-:W-:Y:S02]  /*8e70*/  ISETP.GT.AND P4, PT, R171, 0x19, PT ;  /* 0x00000019ab00780c */ /* 0x000fe40003f84270 */
[----:B------:R-:W-:Y:S02]  /*8e80*/  FMNMX.FTZ R153, R164, R153, !PT ;  /* 0x00000099a4997209 */ /* 0x000fe40007810000 */
[----:B------:R-:W-:Y:S02]  /*8e90*/  R2UR UR14, R213 ;  /* 0x00000000d50e72ca */ /* 0x000fe400000e0000 */
[----:B------:R-:W-:-:S05]  /*8ea0*/  MOV R175, UR7 ;  /* 0x0000000700af7c02 */ /* 0x000fca0008000f00 */
[----:B------:R-:W-:-:S05]  /*8eb0*/  @!P1 VIADD R175, R175, 0x38860 ;  /* 0x00038860afaf9836 */ /* 0x000fca0000000000 */
[----:B------:R-:W-:Y:S02]  /*8ec0*/  @!P1 PRMT R175, RZ, 0x654, R175 ;  /* 0x00000654ffaf9816 */ /* 0x000fe400000000af */
[----:B-1----:R-:W-:Y:S02]  /*8ed0*/  FMNMX.FTZ R6, R216, R173, !PT ;  /* 0x000000add8067209 */ /* 0x002fe40007810000 */
[----:B0-----:R-:W-:Y:S02]  /*8ee0*/  FSEL R216, R163, -INF , P5 ;  /* 0xff800000a3d87808 */ /* 0x001fe40002800000 */
[----:B------:R-:W-:Y:S01]  /*8ef0*/  ISETP.GT.AND P5, PT, R171, 0x31, PT ;  /* 0x00000031ab00780c */ /* 0x000fe20003fa4270 */
[----:B----4-:R-:W-:-:S03]  /*8f00*/  FMUL.FTZ R152, R6, R3 ;  /* 0x0000000306987220 */ /* 0x010fc60000410000 */
[----:B------:R-:W-:Y:S02]  /*8f10*/  FSEL R222, R161, -INF , P5 ;  /* 0xff800000a1de7808 */ /* 0x000fe40002800000 */
[----:B------:R-:W-:-:S04]  /*8f20*/  ISETP.GT.AND P5, PT, R171, 0x39, PT ;  /* 0x00000039ab00780c */ /* 0x000fc80003fa4270 */
[----:B------:R-:W-:Y:S02]  /*8f30*/  FSEL R224, R224, -INF , P5 ;  /* 0xff800000e0e07808 */ /* 0x000fe40002800000 */
[----:B------:R-:W-:-:S04]  /*8f40*/  ISETP.GT.AND P5, PT, R171, 0x41, PT ;  /* 0x00000041ab00780c */ /* 0x000fc80003fa4270 */
[----:B------:R-:W-:Y:S02]  /*8f50*/  FSEL R226, R226, -INF , P5 ;  /* 0xff800000e2e27808 */ /* 0x000fe40002800000 */
[----:B------:R-:W-:-:S04]  /*8f60*/  ISETP.GT.AND P5, PT, R171, 0x49, PT ;  /* 0x00000049ab00780c */ /* 0x000fc80003fa4270 */
[----:B------:R-:W-:Y:S01]  /*8f70*/  FSEL R230, R157, -INF , P5 ;  /* 0xff8000009de67808 */ /* 0x000fe20002800000 */
[----:B------:R-:W-:Y:S02]  /*8f80*/  WARPGROUP.DEPBAR.LE gsb0, 0x0 ;  /* 0x00008000000079c5 */ /* 0x000fe40000010000 */
[----:B------:R-:W-:Y:S01]  /*8f90*/  WARPGROUP.ARRIVE ;  /* 0x00000000000079c5 */ /* 0x000fe20000000000 */
[----:B------:R-:W-:Y:S02]  /*8fa0*/  FSEL R196, R179, -INF , P3 ;  /* 0xff800000b3c47808 */ /* 0x000fe40001800000 */
[----:B------:R-:W-:Y:S02]  /*8fb0*/  FSEL R198, R181, -INF , P4 ;  /* 0xff800000b5c67808 */ /* 0x000fe40002000000 */
[----:B------:R-:W-:Y:S01]  /*8fc0*/  FMNMX.FTZ R153, R196, R153, !PT ;  /* 0x00000099c4997209 */ /* 0x000fe20007810000 */
[----:B------:R-:W-:Y:S01]  /*8fd0*/  HGMMA.64x256x16.F32.BF16 R24, R192, gdesc[UR8].tnspB, R24, gsb0 ;  /* 0x43e00008c0187df0 */ /* 0x000fe20008001818 */
[----:B------:R-:W-:-:S02]  /*8fe0*/  ISETP.GT.AND P3, PT, R171, 0x28, PT ;  /* 0x00000028ab00780c */ /* 0x000fc40003f64270 */
[----:B------:R-:W-:Y:S02]  /*8ff0*/  FMNMX.FTZ R153, R198, R153, !PT ;  /* 0x00000099c6997209 */ /* 0x000fe40007810000 */
[----:B------:R-:W-:Y:S02]  /*9000*/  FSETP.NEU.FTZ.AND P4, PT, R6, -INF , PT ;  /* 0xff8000000600780b */ /* 0x000fe40003f9d000 */
[----:B------:R-:W-:Y:S02]  /*9010*/  FMNMX.FTZ R7, R210, R153, !PT ;  /* 0x00000099d2077209 */ /* 0x000fe40007810000 */
[----:B------:R-:W-:Y:S02]  /*9020*/  FSEL R220, R159, -INF , P3 ;  /* 0xff8000009fdc7808 */ /* 0x000fe40001800000 */
[----:B------:R-:W-:Y:S02]  /*9030*/  FMNMX.FTZ R7, R218, R7, !PT ;  /* 0x00000007da077209 */ /* 0x000fe40007810000 */
[----:B------:R-:W-:-:S02]  /*9040*/  FSEL R153, R152, RZ, P4 ;  /* 0x000000ff98997208 */ /* 0x000fc40002000000 */
[----:B------:R-:W-:Y:S02]  /*9050*/  ISETP.GT.AND P3, PT, R171, 0x30, PT ;  /* 0x00000030ab00780c */ /* 0x000fe40003f64270 */
[----:B------:R-:W-:Y:S01]  /*9060*/  FMNMX.FTZ R7, R220, R7, !PT ;  /* 0x00000007dc077209 */ /* 0x000fe20007810000 */
[-CC-:B------:R-:W-:Y:S01]  /*9070*/  FFMA.FTZ R209, R208, R3.reuse, -R153.reuse ;  /* 0x00000003d0d17223 */ /* 0x180fe20000010899 */
[----:B------:R-:W-:Y:S01]  /*9080*/  FSEL R208, R167, -INF , P3 ;  /* 0xff800000a7d07808 */ /* 0x000fe20001800000 */
[--C-:B------:R-:W-:Y:S01]  /*9090*/  FFMA.FTZ R152, R206, R3, -R153.reuse ;  /* 0x00000003ce987223 */ /* 0x100fe20000010899 */
[----:B------:R-:W-:Y:S01]  /*90a0*/  FMNMX.FTZ R7, R216, R7, !PT ;  /* 0x00000007d8077209 */ /* 0x000fe20007810000 */
[-CC-:B------:R-:W-:Y:S01]  /*90b0*/  FFMA.FTZ R211, R204, R3.reuse, -R153.reuse ;  /* 0x00000003ccd37223 */ /* 0x180fe20000010899 */
[----:B------:R-:W-:Y:S01]  /*90c0*/  ISETP.GT.AND P3, PT, R171, 0x38, PT ;  /* 0x00000038ab00780c */ /* 0x000fe20003f64270 */
[--C-:B------:R-:W-:Y:S01]  /*90d0*/  FFMA.FTZ R205, R166, R3, -R153.reuse ;  /* 0x00000003a6cd7223 */ /* 0x100fe20000010899 */
[----:B------:R-:W-:Y:S01]  /*90e0*/  FMNMX.FTZ R7, R208, R7, !PT ;  /* 0x00000007d0077209 */ /* 0x000fe20007810000 */
[--C-:B------:R-:W-:Y:S01]  /*90f0*/  FFMA.FTZ R203, R174, R3, -R153.reuse ;  /* 0x00000003aecb7223 */ /* 0x100fe20000010899 */
[----:B------:R-:W-:Y:S01]  /*9100*/  FSEL R206, R169, -INF , P3 ;  /* 0xff800000a9ce7808 */ /* 0x000fe20001800000 */
[----:B------:R-:W-:Y:S01]  /*9110*/  MUFU.EX2 R209, R209 ;  /* 0x000000d100d17308 */ /* 0x000fe20000000800 */
        /* <DEDUP_REMOVED lines=18> */
[-CC-:B------:R-:W-:Y:S01]  /*9240*/  FFMA.FTZ R201, R180, R3.reuse, -R153.reuse ;  /* 0x00000003b4c97223 */ /* 0x180fe20000010899 */
[--C-:B------:R-:W-:Y:S01]  /*9250*/  FFMA.FTZ R154, R154, R3, -R153.reuse ;  /* 0x000000039a9a7223 */ /* 0x100fe20000010899 */
[----:B------:R-:W-:Y:S01]  /*9260*/  FMNMX.FTZ R7, R228, R7, !PT ;  /* 0x00000007e4077209 */ /* 0x000fe20007810000 */
[-CC-:B------:R-:W-:Y:S01]  /*9270*/  FFMA.FTZ R199, R184, R3.reuse, -R153.reuse ;  /* 0x00000003b8c77223 */ /* 0x180fe20000010899 */
[--C-:B------:R-:W-:Y:S01]  /*9280*/  FFMA.FTZ R168, R190, R3, -R153.reuse ;  /* 0x00000003bea87223 */ /* 0x100fe20000010899 */
[----:B------:R-:W-:Y:S01]  /*9290*/  MUFU.EX2 R202, R202 ;  /* 0x000000ca00ca7308 */ /* 0x000fe20000000800 */
[----:B------:R-:W-:Y:S01]  /*92a0*/  FMNMX.FTZ R7, R230, R7, !PT ;  /* 0x00000007e6077209 */ /* 0x000fe20007810000 */
[----:B------:R-:W-:-:S04]  /*92b0*/  FFMA.FTZ R172, R172, R3, -R153 ;  /* 0x00000003acac7223 */ /* 0x000fc80000010899 */
[----:B------:R-:W0:Y:S02]  /*92c0*/  SHFL.BFLY PT, R166, R7, 0x2, 0x1f ;  /* 0x0c401f0007a67f89 */ /* 0x000e2400000e0000 */
[----:B------:R-:W-:Y:S08]  /*92d0*/  MUFU.EX2 R205, R205 ;  /* 0x000000cd00cd7308 */ /* 0x000ff00000000800 */
[----:B------:R-:W-:Y:S08]  /*92e0*/  MUFU.EX2 R232, R232 ;  /* 0x000000e800e87308 */ /* 0x000ff00000000800 */
[----:B------:R-:W-:Y:S01]  /*92f0*/  MUFU.EX2 R207, R207 ;  /* 0x000000cf00cf7308 */ /* 0x000fe20000000800 */
[----:B0-----:R-:W-:Y:S01]  /*9300*/  FMNMX.FTZ R155, R7, R166, !PT ;  /* 0x000000a6079b7209 */ /* 0x001fe20007810000 */
[----:B------:R-:W-:-:S06]  /*9310*/  FFMA.FTZ R166, R170, R3, -R153 ;  /* 0x00000003aaa67223 */ /* 0x000fcc0000010899 */
[----:B------:R-:W-:Y:S01]  /*9320*/  MUFU.EX2 R162, R162 ;  /* 0x000000a200a27308 */ /* 0x000fe20000000800 */
[----:B------:R-:W0:Y:S07]  /*9330*/  SHFL.BFLY PT, R170, R155, 0x1, 0x1f ;  /* 0x0c201f009baa7f89 */ /* 0x000e2e00000e0000 */
[----:B------:R-:W-:Y:S08]  /*9340*/  MUFU.EX2 R201, R201 ;  /* 0x000000c900c97308 */ /* 0x000ff00000000800 */
[----:B------:R-:W-:Y:S08]  /*9350*/  MUFU.EX2 R154, R154 ;  /* 0x0000009a009a7308 */ /* 0x000ff00000000800 */
[----:B------:R-:W-:Y:S01]  /*9360*/  MUFU.EX2 R203, R203 ;  /* 0x000000cb00cb7308 */ /* 0x000fe20000000800 */
[----:B0-----:R-:W-:Y:S01]  /*9370*/  FMNMX.FTZ R7, R155, R170, !PT ;  /* 0x000000aa9b077209 */ /* 0x001fe20007810000 */
[-CC-:B------:R-:W-:Y:S01]  /*9380*/  FFMA.FTZ R155, R182, R3.reuse, -R153.reuse ;  /* 0x00000003b69b7223 */ /* 0x180fe20000010899 */
[----:B------:R-:W-:-:S02]  /*9390*/  FFMA.FTZ R170, R188, R3, -R153 ;  /* 0x00000003bcaa7223 */ /* 0x000fc40000010899 */
[C---:B------:R-:W-:Y:S01]  /*93a0*/  FSETP.NEU.FTZ.AND P3, PT, R7.reuse, -INF , PT ;  /* 0xff8000000700780b */ /* 0x040fe20003f7d000 */
[CC--:B------:R-:W-:Y:S02]  /*93b0*/  FMUL.FTZ R159, R7.reuse, R3.reuse ;  /* 0x00000003079f7220 */ /* 0x0c0fe40000410000 */
[----:B------:R-:W-:Y:S01]  /*93c0*/  MUFU.EX2 R166, R166 ;  /* 0x000000a600a67308 */ /* 0x000fe20000000800 */
[----:B------:R-:W-:Y:S02]  /*93d0*/  FSEL R171, R7, RZ, P3 ;  /* 0x000000ff07ab7208 */ /* 0x000fe40001800000 */
[----:B------:R-:W-:Y:S02]  /*93e0*/  FSEL R159, R159, RZ, P3 ;  /* 0x000000ff9f9f7208 */ /* 0x000fe40001800000 */
[C---:B------:R-:W-:Y:S01]  /*93f0*/  ISETP.GT.AND P3, PT, R23.reuse, R214, PT ;  /* 0x000000d61700720c */ /* 0x040fe20003f64270 */
[----:B------:R-:W-:Y:S02]  /*9400*/  VIADD R23, R23, 0xffffffff ;  /* 0xffffffff17177836 */ /* 0x000fe40000000000 */
[----:B------:R-:W-:Y:S01]  /*9410*/  MUFU.EX2 R197, R197 ;  /* 0x000000c500c57308 */ /* 0x000fe20000000800 */
[-CC-:B------:R-:W-:Y:S01]  /*9420*/  FFMA.FTZ R161, R0, R3.reuse, -R159.reuse ;  /* 0x0000000300a17223 */ /* 0x180fe2000001089f */
[----:B------:R-:W-:Y:S01]  /*9430*/  FSEL R0, R6, RZ, P4 ;  /* 0x000000ff06007208 */ /* 0x000fe20002000000 */
[-CC-:B------:R-:W-:Y:S01]  /*9440*/  FFMA.FTZ R174, R2, R3.reuse, -R159.reuse ;  /* 0x0000000302ae7223 */ /* 0x180fe2000001089f */
[-CC-:B------:R-:W-:Y:S01]  /*9450*/  FFMA.FTZ R156, R156, R3.reuse, -R159.reuse ;  /* 0x000000039c9c7223 */ /* 0x180fe2000001089f */
[-CC-:B------:R-:W-:Y:S01]  /*9460*/  FFMA.FTZ R163, R160, R3.reuse, -R159.reuse ;  /* 0x00000003a0a37223 */ /* 0x180fe2000001089f */
[-C--:B------:R-:W-:Y:S01]  /*9470*/  FFMA.FTZ R160, R176, R3.reuse, -R159 ;  /* 0x00000003b0a07223 */ /* 0x080fe2000001089f */
[----:B------:R-:W-:Y:S01]  /*9480*/  FADD.FTZ R0, -R0, R21 ;  /* 0x0000001500007221 */ /* 0x000fe20000010100 */
[----:B------:R-:W-:Y:S01]  /*9490*/  MUFU.EX2 R161, R161 ;  /* 0x000000a100a17308 */ /* 0x000fe20000000800 */
[-CC-:B------:R-:W-:Y:S01]  /*94a0*/  FFMA.FTZ R165, R164, R3.reuse, -R159.reuse ;  /* 0x00000003a4a57223 */ /* 0x180fe2000001089f */
[-C--:B------:R-:W-:Y:S01]  /*94b0*/  FFMA.FTZ R164, R196, R3.reuse, -R159 ;  /* 0x00000003c4a47223 */ /* 0x080fe2000001089f */
[----:B------:R-:W-:Y:S01]  /*94c0*/  FMUL.FTZ R2, R0, R3 ;  /* 0x0000000300027220 */ /* 0x000fe20000410000 */
[----:B------:R-:W-:Y:S01]  /*94d0*/  FADD.FTZ R0, -R171, R212 ;  /* 0x000000d4ab007221 */ /* 0x000fe20000010100 */
[----:B------:R-:W-:-:S02]  /*94e0*/  IMAD.U32 R171, RZ, RZ, UR14 ;  /* 0x0000000effab7e24 */ /* 0x000fc4000f8e00ff */
[-CC-:B------:R-:W-:Y:S01]  /*94f0*/  FFMA.FTZ R167, R198, R3.reuse, -R159.reuse ;  /* 0x00000003c6a77223 */ /* 0x180fe2000001089f */
[-CC-:B------:R-:W-:Y:S01]  /*9500*/  FFMA.FTZ R200, R210, R3.reuse, -R159.reuse ;  /* 0x00000003d2c87223 */ /* 0x180fe2000001089f */
[-C--:B------:R-:W-:Y:S01]  /*9510*/  FMUL.FTZ R0, R0, R3.reuse ;  /* 0x0000000300007220 */ /* 0x080fe20000410000 */
[----:B------:R-:W0:Y:S01]  /*9520*/  MUFU.EX2 R2, R2 ;  /* 0x0000000200027308 */ /* 0x000e220000000800 */
[----:B------:R-:W-:Y:S02]  /*9530*/  @!P1 VIADD R171, R171, 0x38840 ;  /* 0x00038840abab9836 */ /* 0x000fe40000000000 */
[-CC-:B------:R-:W-:Y:S01]  /*9540*/  FFMA.FTZ R169, R218, R3.reuse, -R159.reuse ;  /* 0x00000003daa97223 */ /* 0x180fe2000001089f */
[-CC-:B------:R-:W-:Y:S01]  /*9550*/  FFMA.FTZ R21, R220, R3.reuse, -R159.reuse ;  /* 0x00000003dc157223 */ /* 0x180fe2000001089f */
[-CC-:B------:R-:W-:Y:S01]  /*9560*/  FFMA.FTZ R176, R216, R3.reuse, -R159.reuse ;  /* 0x00000003d8b07223 */ /* 0x180fe2000001089f */
[-C--:B------:R-:W-:Y:S01]  /*9570*/  FFMA.FTZ R196, R208, R3.reuse, -R159 ;  /* 0x00000003d0c47223 */ /* 0x080fe2000001089f */
[----:B------:R-:W-:Y:S01]  /*9580*/  @!P1 PRMT R171, RZ, 0x654, R171 ;  /* 0x00000654ffab9816 */ /* 0x000fe200000000ab */
[-CC-:B------:R-:W-:Y:S01]  /*9590*/  FFMA.FTZ R222, R222, R3.reuse, -R159.reuse ;  /* 0x00000003dede7223 */ /* 0x180fe2000001089f */
[----:B------:R-:W-:Y:S01]  /*95a0*/  MUFU.EX2 R0, R0 ;  /* 0x0000000000007308 */ /* 0x000fe20000000800 */
[-CC-:B------:R-:W-:Y:S01]  /*95b0*/  FFMA.FTZ R198, R206, R3.reuse, -R159.reuse ;  /* 0x00000003cec67223 */ /* 0x180fe2000001089f */
[-CC-:B------:R-:W-:Y:S01]  /*95c0*/  FFMA.FTZ R153, R224, R3.reuse, -R159.reuse ;  /* 0x00000003e0997223 */ /* 0x180fe2000001089f */
[-CC-:B------:R-:W-:Y:S01]  /*95d0*/  FFMA.FTZ R204, R204, R3.reuse, -R159.reuse ;  /* 0x00000003cccc7223 */ /* 0x180fe2000001089f */
[-CC-:B------:R-:W-:Y:S01]  /*95e0*/  FFMA.FTZ R226, R226, R3.reuse, -R159.reuse ;  /* 0x00000003e2e27223 */ /* 0x180fe2000001089f */
[-CC-:B------:R-:W-:Y:S01]  /*95f0*/  FFMA.FTZ R228, R228, R3.reuse, -R159.reuse ;  /* 0x00000003e4e47223 */ /* 0x180fe2000001089f */
[----:B------:R-:W-:Y:S01]  /*9600*/  FFMA.FTZ R159, R230, R3, -R159 ;  /* 0x00000003e69f7223 */ /* 0x000fe2000001089f */
[----:B------:R-:W-:Y:S01]  /*9610*/  MOV R212, R7 ;  /* 0x0000000700d47202 */ /* 0x000fe20000000f00 */
[----:B------:R-:W1:Y:S01]  /*9620*/  MUFU.EX2 R174, R174 ;  /* 0x000000ae00ae7308 */ /* 0x000e620000000800 */
[----:B0-----:R-:W-:Y:S01]  /*9630*/  FFMA.FTZ R173, R2, R9, R209 ;  /* 0x0000000902ad7223 */ /* 0x001fe200000100d1 */
[----:B------:R-:W-:Y:S01]  /*9640*/  F2FP.BF16.F32.PACK_AB R209, R152, R209 ;  /* 0x000000d198d1723e */ /* 0x000fe200000010ff */
[----:B------:R-:W-:-:S05]  /*9650*/  IMAD.U32 R218, RZ, RZ, UR61 ;  /* 0x0000003dffda7e24 */ /* 0x000fca000f8e00ff */
[----:B------:R-:W-:Y:S08]  /*9660*/  MUFU.EX2 R156, R156 ;  /* 0x0000009c009c7308 */ /* 0x000ff00000000800 */
[----:B------:R-:W0:Y:S01]  /*9670*/  MUFU.EX2 R163, R163 ;  /* 0x000000a300a37308 */ /* 0x000e220000000800 */
[----:B-1----:R-:W-:-:S07]  /*9680*/  F2FP.BF16.F32.PACK_AB R208, R174, R161 ;  /* 0x000000a1aed0723e */ /* 0x002fce00000010ff */
[----:B------:R-:W-:Y:S08]  /*9690*/  MUFU.EX2 R160, R160 ;  /* 0x000000a000a07308 */ /* 0x000ff00000000800 */
[----:B------:R-:W-:Y:S01]  /*96a0*/  MUFU.EX2 R165, R165 ;  /* 0x000000a500a57308 */ /* 0x000fe20000000800 */
[----:B0-----:R-:W-:-:S07]  /*96b0*/  F2FP.BF16.F32.PACK_AB R210, R163, R156 ;  /* 0x0000009ca3d2723e */ /* 0x001fce00000010ff */
[----:B------:R-:W-:Y:S08]  /*96c0*/  MUFU.EX2 R164, R164 ;  /* 0x000000a400a47308 */ /* 0x000ff00000000800 */
[----:B------:R-:W0:Y:S08]  /*96d0*/  MUFU.EX2 R167, R167 ;  /* 0x000000a700a77308 */ /* 0x000e300000000800 */
[----:B------:R-:W-:Y:S08]  /*96e0*/  MUFU.EX2 R200, R200 ;  /* 0x000000c800c87308 */ /* 0x000ff00000000800 */
[----:B------:R-:W-:Y:S01]  /*96f0*/  MUFU.EX2 R169, R169 ;  /* 0x000000a900a97308 */ /* 0x000fe20000000800 */
[----:B0-----:R-:W-:-:S07]  /*9700*/  F2FP.BF16.F32.PACK_AB R206, R167, R164 ;  /* 0x000000a4a7ce723e */ /* 0x001fce00000010ff */
[----:B------:R-:W-:Y:S08]  /*9710*/  MUFU.EX2 R21, R21 ;  /* 0x0000001500157308 */ /* 0x000ff00000000800 */
[----:B------:R-:W0:Y:S08]  /*9720*/  MUFU.EX2 R176, R176 ;  /* 0x000000b000b07308 */ /* 0x000e300000000800 */
[----:B------:R-:W1:Y:S08]  /*9730*/  MUFU.EX2 R196, R196 ;  /* 0x000000c400c47308 */ /* 0x000e700000000800 */
[----:B------:R-:W-:Y:S08]  /*9740*/  MUFU.EX2 R158, R158 ;  /* 0x0000009e009e7308 */ /* 0x000ff00000000800 */
[----:B------:R-:W2:Y:S01]  /*9750*/  MUFU.EX2 R9, R222 ;  /* 0x000000de00097308 */ /* 0x000ea20000000800 */
[----:B------:R-:W-:-:S02]  /*9760*/  WARPGROUP.DEPBAR.LE gsb0, 0x0 ;  /* 0x00008000000079c5 */ /* 0x000fc40000010000 */
[----:B------:R3:W-:Y:S05]  /*9770*/  @!P1 SYNCS.ARRIVE.TRANS64.RED.A1T0 RZ, [R171+URZ], RZ ;  /* 0x000000ffabff99a7 */ /* 0x0007ea000810043f */
[----:B------:R-:W-:Y:S01]  /*9780*/  MUFU.EX2 R199, R199 ;  /* 0x000000c700c77308 */ /* 0x000fe20000000800 */
[----:B---3--:R-:W-:Y:S01]  /*9790*/  FFMA.FTZ R171, R0, R14, R161 ;  /* 0x0000000e00ab7223 */ /* 0x008fe200000100a1 */
[----:B------:R-:W-:-:S06]  /*97a0*/  FADD.FTZ R14, R152, R173 ;  /* 0x000000ad980e7221 */ /* 0x000fcc0000010000 */
[----:B------:R-:W3:Y:S01]  /*97b0*/  MUFU.EX2 R198, R198 ;  /* 0x000000c600c67308 */ /* 0x000ee20000000800 */
[----:B------:R4:W-:Y:S01]  /*97c0*/  @!P1 SYNCS.ARRIVE.TRANS64.RED.A1T0 RZ, [R175+URZ], RZ ;  /* 0x000000ffafff99a7 */ /* 0x0009e2000810043f */
[----:B------:R-:W-:-:S04]  /*97d0*/  FADD.FTZ R171, R174, R171 ;  /* 0x000000abaeab7221 */ /* 0x000fc80000010000 */
[----:B------:R-:W-:Y:S01]  /*97e0*/  FADD.FTZ R178, R156, R171 ;  /* 0x000000ab9cb27221 */ /* 0x000fe20000010000 */
[----:B------:R-:W-:Y:S01]  /*97f0*/  FADD.FTZ R171, R211, R14 ;  /* 0x0000000ed3ab7221 */ /* 0x000fe20000010000 */
[----:B------:R-:W-:Y:S01]  /*9800*/  MUFU.EX2 R168, R168 ;  /* 0x000000a800a87308 */ /* 0x000fe20000000800 */
[C---:B------:R-:W-:Y:S01]  /*9810*/  F2FP.BF16.F32.PACK_AB R211, R202.reuse, R211 ;  /* 0x000000d3cad3723e */ /* 0x040fe200000010ff */
[----:B------:R-:W-:Y:S01]  /*9820*/  FADD.FTZ R173, R163, R178 ;  /* 0x000000b2a3ad7221 */ /* 0x000fe20000010000 */
[----:B------:R-:W-:Y:S01]  /*9830*/  FADD.FTZ R14, R202, R171 ;  /* 0x000000abca0e7221 */ /* 0x000fe20000010000 */
[----:B0-----:R-:W-:Y:S02]  /*9840*/  F2FP.BF16.F32.PACK_AB R202, R176, R21 ;  /* 0x00000015b0ca723e */ /* 0x001fe400000010ff */
[----:B------:R-:W-:Y:S01]  /*9850*/  FADD.FTZ R178, R160, R173 ;  /* 0x000000ada0b27221 */ /* 0x000fe20000010000 */
[----:B------:R-:W-:Y:S01]  /*9860*/  FADD.FTZ R171, R205, R14 ;  /* 0x0000000ecdab7221 */ /* 0x000fe20000010000 */
[----:B------:R-:W0:Y:S01]  /*9870*/  MUFU.EX2 R153, R153 ;  /* 0x0000009900997308 */ /* 0x000e220000000800 */
[C---:B------:R-:W-:Y:S01]  /*9880*/  F2FP.BF16.F32.PACK_AB R205, R232.reuse, R205 ;  /* 0x000000cde8cd723e */ /* 0x040fe200000010ff */
[----:B------:R-:W-:Y:S01]  /*9890*/  FADD.FTZ R173, R165, R178 ;  /* 0x000000b2a5ad7221 */ /* 0x000fe20000010000 */
[----:B------:R-:W-:-:S03]  /*98a0*/  FADD.FTZ R14, R232, R171 ;  /* 0x000000abe80e7221 */ /* 0x000fc60000010000 */
[----:B------:R-:W-:Y:S01]  /*98b0*/  FADD.FTZ R178, R164, R173 ;  /* 0x000000ada4b27221 */ /* 0x000fe20000010000 */
[----:B------:R-:W-:Y:S01]  /*98c0*/  FADD.FTZ R171, R207, R14 ;  /* 0x0000000ecfab7221 */ /* 0x000fe20000010000 */
[----:B------:R-:W-:Y:S01]  /*98d0*/  MUFU.EX2 R155, R155 ;  /* 0x0000009b009b7308 */ /* 0x000fe20000000800 */
[C---:B------:R-:W-:Y:S01]  /*98e0*/  F2FP.BF16.F32.PACK_AB R207, R162.reuse, R207 ;  /* 0x000000cfa2cf723e */ /* 0x040fe200000010ff */
[----:B------:R-:W-:Y:S01]  /*98f0*/  FADD.FTZ R173, R167, R178 ;  /* 0x000000b2a7ad7221 */ /* 0x000fe20000010000 */
[----:B------:R-:W-:-:S03]  /*9900*/  FADD.FTZ R14, R162, R171 ;  /* 0x000000aba20e7221 */ /* 0x000fc60000010000 */
[----:B------:R-:W-:Y:S01]  /*9910*/  FADD.FTZ R178, R200, R173 ;  /* 0x000000adc8b27221 */ /* 0x000fe20000010000 */
[----:B------:R-:W-:Y:S01]  /*9920*/  FADD.FTZ R171, R201, R14 ;  /* 0x0000000ec9ab7221 */ /* 0x000fe20000010000 */
[----:B----4-:R4:W5:Y:S01]  /*9930*/  MUFU.EX2 R175, R204 ;  /* 0x000000cc00af7308 */ /* 0x0109620000000800 */
[C---:B------:R-:W-:Y:S01]  /*9940*/  F2FP.BF16.F32.PACK_AB R200, R169.reuse, R200 ;  /* 0x000000c8a9c8723e */ /* 0x040fe200000010ff */
[----:B------:R-:W-:Y:S01]  /*9950*/  FADD.FTZ R178, R169, R178 ;  /* 0x000000b2a9b27221 */ /* 0x000fe20000010000 */
[C---:B------:R-:W-:Y:S01]  /*9960*/  FADD.FTZ R14, R154.reuse, R171 ;  /* 0x000000ab9a0e7221 */ /* 0x040fe20000010000 */
[----:B------:R-:W-:Y:S02]  /*9970*/  F2FP.BF16.F32.PACK_AB R201, R154, R201 ;  /* 0x000000c99ac9723e */ /* 0x000fe400000010ff */
[----:B------:R-:W-:Y:S01]  /*9980*/  FADD.FTZ R171, R21, R178 ;  /* 0x000000b215ab7221 */ /* 0x000fe20000010000 */
[----:B------:R-:W-:Y:S01]  /*9990*/  FADD.FTZ R161, R203, R14 ;  /* 0x0000000ecba17221 */ /* 0x000fe20000010000 */
[----:B------:R-:W5:Y:S01]  /*99a0*/  MUFU.EX2 R170, R170 ;  /* 0x000000aa00aa7308 */ /* 0x000f620000000800 */
[----:B----4-:R-:W-:Y:S01]  /*99b0*/  F2FP.BF16.F32.PACK_AB R204, R165, R160 ;  /* 0x000000a0a5cc723e */ /* 0x010fe200000010ff */
[----:B------:R-:W-:Y:S01]  /*99c0*/  FADD.FTZ R171, R176, R171 ;  /* 0x000000abb0ab7221 */ /* 0x000fe20000010000 */
[C---:B------:R-:W-:Y:S01]  /*99d0*/  FADD.FTZ R14, R166.reuse, R161 ;  /* 0x000000a1a60e7221 */ /* 0x040fe20000010000 */
[----:B------:R-:W-:-:S02]  /*99e0*/  F2FP.BF16.F32.PACK_AB R203, R166, R203 ;  /* 0x000000cba6cb723e */ /* 0x000fc400000010ff */
[----:B-1----:R-:W-:Y:S01]  /*99f0*/  FADD.FTZ R152, R196, R171 ;  /* 0x000000abc4987221 */ /* 0x002fe20000010000 */
[----:B------:R-:W-:Y:S01]  /*9a00*/  FADD.FTZ R161, R197, R14 ;  /* 0x0000000ec5a17221 */ /* 0x000fe20000010000 */
[----:B------:R-:W1:Y:S01]  /*9a10*/  MUFU.EX2 R192, R226 ;  /* 0x000000e200c07308 */ /* 0x000e620000000800 */
[C---:B--2---:R-:W-:Y:S01]  /*9a20*/  F2FP.BF16.F32.PACK_AB R196, R9.reuse, R196 ;  /* 0x000000c409c4723e */ /* 0x044fe200000010ff */
[----:B------:R-:W-:Y:S01]  /*9a30*/  FADD.FTZ R163, R9, R152 ;  /* 0x0000009809a37221 */ /* 0x000fe20000010000 */
[C---:B------:R-:W-:Y:S01]  /*9a40*/  FADD.FTZ R14, R158.reuse, R161 ;  /* 0x000000a19e0e7221 */ /* 0x040fe20000010000 */
[----:B------:R-:W-:Y:S02]  /*9a50*/  F2FP.BF16.F32.PACK_AB R197, R158, R197 ;  /* 0x000000c59ec5723e */ /* 0x000fe400000010ff */
[----:B---3--:R-:W-:Y:S01]  /*9a60*/  FADD.FTZ R152, R198, R163 ;  /* 0x000000a3c6987221 */ /* 0x008fe20000010000 */
[----:B------:R-:W-:Y:S01]  /*9a70*/  FADD.FTZ R21, R199, R14 ;  /* 0x0000000ec7157221 */ /* 0x000fe20000010000 */
[----:B------:R-:W2:Y:S01]  /*9a80*/  MUFU.EX2 R157, R157 ;  /* 0x0000009d009d7308 */ /* 0x000ea20000000800 */
[C---:B0-----:R-:W-:Y:S01]  /*9a90*/  F2FP.BF16.F32.PACK_AB R198, R153.reuse, R198 ;  /* 0x000000c699c6723e */ /* 0x041fe200000010ff */
[----:B------:R-:W-:Y:S01]  /*9aa0*/  FADD.FTZ R152, R153, R152 ;  /* 0x0000009899987221 */ /* 0x000fe20000010000 */
[C---:B------:R-:W-:Y:S01]  /*9ab0*/  FADD.FTZ R14, R168.reuse, R21 ;  /* 0x00000015a80e7221 */ /* 0x040fe20000010000 */
[----:B------:R-:W-:Y:S01]  /*9ac0*/  F2FP.BF16.F32.PACK_AB R199, R168, R199 ;  /* 0x000000c7a8c7723e */ /* 0x000fe200000010ff */
[----:B------:R-:W-:-:S02]  /*9ad0*/  IMAD.MOV.U32 R21, RZ, RZ, R6 ;  /* 0x000000ffff157224 */ /* 0x000fc400078e0006 */
[----:B-----5:R-:W-:Y:S01]  /*9ae0*/  FADD.FTZ R152, R175, R152 ;  /* 0x00000098af987221 */ /* 0x020fe20000010000 */
[----:B------:R-:W-:Y:S01]  /*9af0*/  FADD.FTZ R9, R155, R14 ;  /* 0x0000000e9b097221 */ /* 0x000fe20000010000 */
[----:B------:R-:W0:Y:S01]  /*9b00*/  MUFU.EX2 R165, R228 ;  /* 0x000000e400a57308 */ /* 0x000e220000000800 */
[----:B------:R-:W-:Y:S01]  /*9b10*/  F2FP.BF16.F32.PACK_AB R193, R170, R155 ;  /* 0x0000009baac1723e */ /* 0x000fe200000010ff */
[----:B-1----:R-:W-:Y:S01]  /*9b20*/  FADD.FTZ R152, R192, R152 ;  /* 0x00000098c0987221 */ /* 0x002fe20000010000 */
[----:B------:R-:W-:Y:S01]  /*9b30*/  FADD.FTZ R14, R170, R9 ;  /* 0x00000009aa0e7221 */ /* 0x000fe20000010000 */
[----:B------:R-:W-:-:S04]  /*9b40*/  F2FP.BF16.F32.PACK_AB R192, R192, R175 ;  /* 0x000000afc0c0723e */ /* 0x000fc800000010ff */
[----:B------:R-:W1:Y:S01]  /*9b50*/  MUFU.EX2 R159, R159 ;  /* 0x0000009f009f7308 */ /* 0x000e620000000800 */
[----:B--2---:R-:W-:-:S07]  /*9b60*/  FADD.FTZ R9, R157, R14 ;  /* 0x0000000e9d097221 */ /* 0x004fce0000010000 */
[----:B------:R-:W2:Y:S01]  /*9b70*/  MUFU.EX2 R172, R172 ;  /* 0x000000ac00ac7308 */ /* 0x000ea20000000800 */
[----:B0-----:R-:W-:-:S04]  /*9b80*/  FADD.FTZ R152, R165, R152 ;  /* 0x00000098a5987221 */ /* 0x001fc80000010000 */
[C---:B-1----:R-:W-:Y:S01]  /*9b90*/  FADD.FTZ R14, R159.reuse, R152 ;  /* 0x000000989f0e7221 */ /* 0x042fe20000010000 */
[----:B------:R-:W-:Y:S01]  /*9ba0*/  F2FP.BF16.F32.PACK_AB R194, R159, R165 ;  /* 0x000000a59fc2723e */ /* 0x000fe200000010ff */
[C---:B--2---:R-:W-:Y:S01]  /*9bb0*/  FADD.FTZ R9, R172.reuse, R9 ;  /* 0x00000009ac097221 */ /* 0x044fe20000010000 */
[----:B------:R-:W-:Y:S01]  /*9bc0*/  F2FP.BF16.F32.PACK_AB R195, R172, R157 ;  /* 0x0000009dacc3723e */ /* 0x000fe200000010ff */
[----:B------:R-:W-:Y:S06]  /*9bd0*/  @P3 BRA `(.L_x_2189) ;  /* 0xffffffb800b43947 */ /* 0x000fec000383ffff */
.L_x_2180:
[----:B------:R-:W-:-:S13]  /*9be0*/  ISETP.GE.AND P2, PT, R23, R18, PT ;  /* 0x000000121700720c */ /* 0x000fda0003f46270 */
[----:B------:R-:W-:Y:S05]  /*9bf0*/  @!P2 BRA `(.L_x_2190) ;  /* 0x0000003c00cca947 */ /* 0x000fea0003800000 */
[----:B------:R-:W-:Y:S01]  /*9c00*/  IMAD.MOV.U32 R17, RZ, RZ, R6 ;  /* 0x000000ffff117224 */ /* 0x000fe200078e0006 */
[----:B------:R-:W-:Y:S01]  /*9c10*/  UMOV UR60, UR61 ;  /* 0x0000003d003c7c82 */ /* 0x000fe20008000000 */
[----:B------:R-:W-:Y:S01]  /*9c20*/  IMAD.MOV.U32 R20, RZ, RZ, R7 ;  /* 0x000000ffff147224 */ /* 0x000fe200078e0007 */
[----:B------:R-:W-:Y:S01]  /*9c30*/  ULDC UR7, c[0x0][0x9d8] ;  /* 0x0002760000077ab9 */ /* 0x000fe20000000800 */
[----:B------:R-:W-:-:S07]  /*9c40*/  IMAD.MOV.U32 R19, RZ, RZ, R8 ;  /* 0x000000ffff137224 */ /* 0x000fce00078e0008 */
.L_x_2199:
[----:B------:R-:W-:-:S04]  /*9c50*/  UIADD3 UR61, UR60, 0x1, URZ ;  /* 0x000000013c3d7890 */ /* 0x000fc8000fffe03f */
[----:B------:R-:W-:-:S04]  /*9c60*/  UISETP.NE.AND UP0, UPT, UR61, 0x2, UPT ;  /* 0x000000023d00788c */ /* 0x000fc8000bf05270 */
[----:B------:R-:W-:Y:S02]  /*9c70*/  USEL UR6, URZ, 0x1, UP0 ;  /* 0x000000013f067887 */ /* 0x000fe40008000000 */
[----:B------:R-:W-:-:S04]  /*9c80*/  USEL UR61, UR61, URZ, UP0 ;  /* 0x0000003f3d3d7287 */ /* 0x000fc80008000000 */
[----:B------:R-:W-:Y:S01]  /*9c90*/  LOP3.LUT R8, R19, UR6, RZ, 0x3c, !PT ;  /* 0x0000000613087c12 */ /* 0x000fe2000f8e3cff */
[----:B------:R-:W-:Y:S07]  /*9ca0*/  @!P0 BRA `(.L_x_2191) ;  /* 0x0000000000048947 */ /* 0x000fee0003800000 */
[----:B------:R-:W-:Y:S01]  /*9cb0*/  BPT.TRAP 0x1 ;  /* 0x000000040000795c */ /* 0x000fe20000300000 */
.L_x_2191:
[----:B------:R-:W-:Y:S02]  /*9cc0*/  R2UR UR6, R16 ;  /* 0x00000000100672ca */ /* 0x000fe400000e0000 */
[----:B------:R-:W-:-:S11]  /*9cd0*/  SHF.L.U32 R3, R8, 0x1f, RZ ;  /* 0x0000001f08037819 */ /* 0x000fd600000006ff */
[----:B------:R-:W-:-:S06]  /*9ce0*/  ULEA UR6, UR61, UR6, 0x3 ;  /* 0x000000063d067291 */ /* 0x000fcc000f8e183f */
[----:B------:R-:W-:-:S03]  /*9cf0*/  MOV R212, UR6 ;  /* 0x0000000600d47c02 */ /* 0x000fc60008000f00 */
[----:B------:R0:W1:Y:S01]  /*9d00*/  SYNCS.PHASECHK.TRANS64.TRYWAIT P2, [UR6+0x38830], R3 ;  /* 0x03883003ff0075a7 */ /* 0x0000620008040146 */
[----:B------:R-:W-:Y:S05]  /*9d10*/  @!P0 BRA `(.L_x_2192) ;  /* 0x0000000000048947 */ /* 0x000fea0003800000 */
[----:B------:R-:W-:Y:S01]  /*9d20*/  BPT.TRAP 0x1 ;  /* 0x000000040000795c */ /* 0x000fe20000300000 */
.L_x_2192:
[----:B-1----:R-:W-:Y:S05]  /*9d30*/  @P2 BRA `(.L_x_2193) ;  /* 0x00000000000c2947 */ /* 0x002fea0003800000 */
[----:B------:R-:W-:-:S13]  /*9d40*/  R2UR UR6, R212 ;  /* 0x00000000d40672ca */ /* 0x000fda00000e0000 */
[----:B------:R-:W1:Y:S02]  /*9d50*/  SYNCS.PHASECHK.TRANS64.TRYWAIT P2, [UR6+0x38830], R3 ;  /* 0x03883003ff0075a7 */ /* 0x000e640008040146 */
[----:B-1----:R-:W-:Y:S05]  /*9d60*/  @!P2 BRA `(.L_x_2194) ;  /* 0x000000c00078a947 */ /* 0x002fea0003800000 */
.L_x_2193:
        /* <DEDUP_REMOVED lines=35> */
[----:B------:R-:W-:Y:S01]  /*9fa0*/  R2UR UR14, R12 ;  /* 0x000000000c0e72ca */ /* 0x000fe200000e0000 */
[----:B------:R-:W-:Y:S01]  /*9fb0*/  UMOV UR54, UR10 ;  /* 0x0000000a00367c82 */ /* 0x000fe20008000000 */
[----:B------:R-:W-:Y:S01]  /*9fc0*/  R2UR UR15, R13 ;  /* 0x000000000d0f72ca */ /* 0x000fe200000e0000 */
        /* <DEDUP_REMOVED lines=158> */
[----:B------:R-:W-:Y:S01]  /*a9b0*/  R2UR UR53, R152 ;  /* 0x00000000983572ca */ /* 0x000fe200000e0000 */
[----:B------:R-:W-:Y:S01]  /*a9c0*/  UIADD3 UR54, UR6, 0x784, URZ ;  /* 0x0000078406367890 */ /* 0x000fe2000fffe03f */
[----:B------:R-:W-:Y:S01]  /*a9d0*/  R2UR UR52, R153 ;  /* 0x00000000993472ca */ /* 0x000fe200000e0000 */
[----:B------:R-:W-:Y:S01]  /*a9e0*/  UMOV UR55, 0x40000040 ;  /* 0x4000004000377882 */ /* 0x000fe20000000000 */
        /* <DEDUP_REMOVED lines=141> */
[----:B------:R-:W-:Y:S02]  /*b2c0*/  R2UR UR14, R10 ;  /* 0x000000000a0e72ca */ /* 0x000fe400000e0000 */
[----:B------:R-:W-:-:S11]  /*b2d0*/  R2UR UR15, R11 ;  /* 0x000000000b0f72ca */ /* 0x000fd600000e0000 */
[----:B------:R-:W-:Y:S02]  /*b2e0*/  UMOV UR56, UR14 ;  /* 0x0000000e00387c82 */ /* 0x000fe40008000000 */
[----:B------:R-:W-:Y:S01]  /*b2f0*/  UMOV UR57, UR15 ;  /* 0x0000000f00397c82 */ /* 0x000fe20008000000 */
        /* <DEDUP_REMOVED lines=306> */
.L_x_2195:
[----:B------:R-:W-:Y:S02]  /*c620*/  R2UR UR6, R16 ;  /* 0x00000000100672ca */ /* 0x000fe400000e0000 */
[----:B------:R-:W-:-:S11]  /*c630*/  SHF.L.U32 R0, R19, 0x1f, RZ ;  /* 0x0000001f13007819 */ /* 0x000fd600000006ff */
[----:B------:R-:W-:-:S09]  /*c640*/  ULEA UR11, UR60, UR6, 0x3 ;  /* 0x000000063c0b7291 */ /* 0x000fd2000f8e183f */
[----:B------:R0:W1:Y:S01]  /*c650*/  SYNCS.PHASECHK.TRANS64.TRYWAIT P2, [UR11+0x38850], R0 ;  /* 0x03885000ff0075a7 */ /* 0x000062000804014b */
[----:B------:R-:W-:Y:S05]  /*c660*/  @!P0 BRA `(.L_x_2196) ;  /* 0x0000000000048947 */ /* 0x000fea0003800000 */
[----:B------:R-:W-:Y:S01]  /*c670*/  BPT.TRAP 0x1 ;  /* 0x000000040000795c */ /* 0x000fe20000300000 */
.L_x_2196:
[----:B-1----:R-:W-:Y:S05]  /*c680*/  @P2 BRA `(.L_x_2197) ;  /* 0x0000000000082947 */ /* 0x002fea0003800000 */
[----:B------:R-:W1:Y:S02]  /*c690*/  SYNCS.PHASECHK.TRANS64.TRYWAIT P2, [UR11+0x38850], R0 ;  /* 0x03885000ff0075a7 */ /* 0x000e64000804014b */
[----:B-1----:R-:W-:Y:S05]  /*c6a0*/  @!P2 BRA `(.L_x_2198) ;  /* 0x000000980044a947 */ /* 0x002fea0003800000 */
.L_x_2197:
[----:B------:R-:W-:Y:S01]  /*c6b0*/  R2UR UR6, R16 ;  /* 0x00000000100672ca */ /* 0x000fe200000e0000 */
[----:B------:R-:W-:Y:S01]  /*c6c0*/  WARPGROUP.ARRIVE ;  /* 0x00000000000079c5 */ /* 0x000fe20000000000 */
[----:B------:R-:W-:Y:S01]  /*c6d0*/  UMOV UR15, 0x40000040 ;  /* 0x40000040000f7882 */ /* 0x000fe20000000000 */
[----:B------:R-:W-:Y:S01]  /*c6e0*/  FMUL.FTZ R2, R184, UR7 ;  /* 0x00000007b8027c20 */ /* 0x000fe20008410000 */
[----:B------:R-:W-:Y:S01]  /*c6f0*/  FMUL.FTZ R6, R185, UR7 ;  /* 0x00000007b9067c20 */ /* 0x000fe20008410000 */
[----:B------:R-:W-:Y:S01]  /*c700*/  R2UR UR18, R212 ;  /* 0x00000000d41272ca */ /* 0x000fe200000e0000 */
[----:B------:R-:W-:Y:S01]  /*c710*/  FMUL.FTZ R212, R169, UR7 ;  /* 0x00000007a9d47c20 */ /* 0x000fe20008410000 */
[----:B------:R-:W-:Y:S01]  /*c720*/  FMUL.FTZ R214, R172, UR7 ;  /* 0x00000007acd67c20 */ /* 0x000fe20008410000 */
[----:B------:R-:W-:Y:S01]  /*c730*/  FMUL.FTZ R216, R173, UR7 ;  /* 0x00000007add87c20 */ /* 0x000fe20008410000 */
[----:B------:R-:W1:Y:S01]  /*c740*/  MUFU.TANH R2, R2 ;  /* 0x0000000200027308 */ /* 0x000e620000002400 */
        /* <DEDUP_REMOVED lines=8> */
[----:B------:R-:W2:Y:S01]  /*c7d0*/  MUFU.TANH R6, R6 ;  /* 0x0000000600067308 */ /* 0x000ea20000002400 */
[----:B------:R-:W-:Y:S01]  /*c7e0*/  FMUL.FTZ R184, R186, UR7 ;  /* 0x00000007bab87c20 */ /* 0x000fe20008410000 */
[----:B------:R-:W-:Y:S01]  /*c7f0*/  FMUL.FTZ R230, R156, UR7 ;  /* 0x000000079ce67c20 */ /* 0x000fe20008410000 */
[----:B------:R-:W-:Y:S01]  /*c800*/  ULOP3.LUT UR6, UR6, 0x3fff, URZ, 0xc0, !UPT ;  /* 0x00003fff06067892 */ /* 0x000fe2000f8ec03f */
[----:B------:R-:W-:Y:S01]  /*c810*/  FMUL.FTZ R186, R187, UR7 ;  /* 0x00000007bbba7c20 */ /* 0x000fe20008410000 */
[----:B------:R-:W-:Y:S01]  /*c820*/  FMUL.FTZ R224, R157, UR7 ;  /* 0x000000079de07c20 */ /* 0x000fe20008410000 */
[----:B------:R-:W-:Y:S01]  /*c830*/  FMUL.FTZ R152, R183, UR7 ;  /* 0x00000007b7987c20 */ /* 0x000fe20008410000 */
[----:B------:R-:W-:Y:S01]  /*c840*/  ULOP3.LUT UR6, UR6, 0x2800000, URZ, 0xfc, !UPT ;  /* 0x0280000006067892 */ /* 0x000fe2000f8efc3f */
[----:B-1----:R-:W-:Y:S01]  /*c850*/  FMNMX.FTZ R3, R2, R20, !PT ;  /* 0x0000001402037209 */ /* 0x002fe20007810000 */
[----:B------:R-:W-:Y:S01]  /*c860*/  MUFU.TANH R212, R212 ;  /* 0x000000d400d47308 */ /* 0x000fe20000002400 */
[----:B------:R-:W-:Y:S01]  /*c870*/  FMUL.FTZ R156, R170, UR7 ;  /* 0x00000007aa9c7c20 */ /* 0x000fe20008410000 */
[----:B------:R-:W-:Y:S01]  /*c880*/  UIMAD UR6, UR60, 0xa00, UR6 ;  /* 0x00000a003c0678a4 */ /* 0x000fe2000f8e0206 */
[----:B------:R-:W-:Y:S01]  /*c890*/  FMUL.FTZ R160, R171, UR7 ;  /* 0x00000007aba07c20 */ /* 0x000fe20008410000 */
[----:B------:R-:W-:Y:S01]  /*c8a0*/  FMUL.FTZ R164, R174, UR7 ;  /* 0x00000007aea47c20 */ /* 0x000fe20008410000 */
[----:B------:R-:W-:Y:S01]  /*c8b0*/  FMUL.FTZ R162, R162, UR7 ;  /* 0x00000007a2a27c20 */ /* 0x000fe20008410000 */
[----:B------:R-:W-:Y:S01]  /*c8c0*/  UIADD3 UR10, UR6, 0x80, URZ ;  /* 0x00000080060a7890 */ /* 0x000fe2000fffe03f */
[----:B------:R-:W-:Y:S01]  /*c8d0*/  FMUL.FTZ R170, R163, UR7 ;  /* 0x00000007a3aa7c20 */ /* 0x000fe20008410000 */
[----:B--2---:R-:W-:Y:S01]  /*c8e0*/  FMNMX.FTZ R3, R6, R3, !PT ;  /* 0x0000000306037209 */ /* 0x004fe20007810000 */
[----:B------:R-:W-:Y:S01]  /*c8f0*/  UMOV UR14, UR6 ;  /* 0x00000006000e7c82 */ /* 0x000fe20008000000 */
[----:B------:R-:W-:Y:S01]  /*c900*/  MUFU.TANH R214, R214 ;  /* 0x000000d600d67308 */ /* 0x000fe20000002400 */
[----:B------:R-:W-:Y:S01]  /*c910*/  HGMMA.64x256x16.F32.BF16 R24, R208, gdesc[UR12].tnspB, R24, gsb0 ;  /* 0x43e0000cd0187df0 */ /* 0x000fe20008001818 */
[----:B------:R-:W-:Y:S01]  /*c920*/  UMOV UR15, 0x40000040 ;  /* 0x40000040000f7882 */ /* 0x000fe20000000000 */
[----:B------:R-:W-:Y:S01]  /*c930*/  UMOV UR14, UR10 ;  /* 0x0000000a000e7c82 */ /* 0x000fe20008000000 */
[----:B------:R-:W-:Y:S01]  /*c940*/  UIADD3 UR10, UR6, 0x100, URZ ;  /* 0x00000100060a7890 */ /* 0x000fe2000fffe03f */
[----:B------:R-:W-:Y:S01]  /*c950*/  FMUL.FTZ R174, R155, UR7 ;  /* 0x000000079bae7c20 */ /* 0x000fe20008410000 */
[----:B------:R-:W-:Y:S01]  /*c960*/  FMUL.FTZ R166, R166, UR7 ;  /* 0x00000007a6a67c20 */ /* 0x000fe20008410000 */
[----:B------:R-:W-:Y:S01]  /*c970*/  FMUL.FTZ R172, R167, UR7 ;  /* 0x00000007a7ac7c20 */ /* 0x000fe20008410000 */
[----:B------:R-:W-:Y:S01]  /*c980*/  MUFU.TANH R216, R216 ;  /* 0x000000d800d87308 */ /* 0x000fe20000002400 */
[----:B------:R-:W-:Y:S01]  /*c990*/  FMUL.FTZ R154, R154, UR7 ;  /* 0x000000079a9a7c20 */ /* 0x000fe20008410000 */
[----:B------:R-:W-:Y:S01]  /*c9a0*/  FMUL.FTZ R158, R158, UR7 ;  /* 0x000000079e9e7c20 */ /* 0x000fe20008410000 */
[C---:B------:R-:W-:Y:S01]  /*c9b0*/  ISETP.GT.AND P2, PT, R23.reuse, R18, PT ;  /* 0x000000121700720c */ /* 0x040fe20003f44270 */
[----:B------:R-:W-:Y:S01]  /*c9c0*/  UMOV UR60, UR61 ;  /* 0x0000003d003c7c82 */ /* 0x000fe20008000000 */
[----:B------:R-:W-:-:S03]  /*c9d0*/  IADD3 R23, R23, -0x1, RZ ;  /* 0xffffffff17177810 */ /* 0x000fc60007ffe0ff */
[----:B------:R-:W-:Y:S08]  /*c9e0*/  MUFU.TANH R218, R218 ;  /* 0x000000da00da7308 */ /* 0x000ff00000002400 */
[----:B------:R-:W-:Y:S08]  /*c9f0*/  MUFU.TANH R220, R220 ;  /* 0x000000dc00dc7308 */ /* 0x000ff00000002400 */
[----:B------:R-:W-:Y:S08]  /*ca00*/  MUFU.TANH R222, R222 ;  /* 0x000000de00de7308 */ /* 0x000ff00000002400 */
[----:B------:R-:W-:Y:S08]  /*ca10*/  MUFU.TANH R226, R226 ;  /* 0x000000e200e27308 */ /* 0x000ff00000002400 */
[----:B------:R-:W-:Y:S08]  /*ca20*/  MUFU.TANH R228, R228 ;  /* 0x000000e400e47308 */ /* 0x000ff00000002400 */
[----:B------:R-:W-:Y:S08]  /*ca30*/  MUFU.TANH R232, R232 ;  /* 0x000000e800e87308 */ /* 0x000ff00000002400 */
[----:B------:R-:W1:Y:S08]  /*ca40*/  MUFU.TANH R184, R184 ;  /* 0x000000b800b87308 */ /* 0x000e700000002400 */
[----:B------:R-:W-:Y:S08]  /*ca50*/  MUFU.TANH R230, R230 ;  /* 0x000000e600e67308 */ /* 0x000ff00000002400 */
[----:B------:R-:W2:Y:S01]  /*ca60*/  MUFU.TANH R186, R186 ;  /* 0x000000ba00ba7308 */ /* 0x000ea20000002400 */
[----:B-1----:R-:W-:-:S07]  /*ca70*/  FMNMX.FTZ R19, R184, R17, !PT ;  /* 0x00000011b8137209 */ /* 0x002fce0007810000 */
[----:B------:R-:W-:Y:S08]  /*ca80*/  MUFU.TANH R224, R224 ;  /* 0x000000e000e07308 */ /* 0x000ff00000002400 */
[----:B------:R-:W-:Y:S01]  /*ca90*/  MUFU.TANH R152, R152 ;  /* 0x0000009800987308 */ /* 0x000fe20000002400 */
[----:B--2---:R-:W-:-:S07]  /*caa0*/  FMNMX.FTZ R19, R186, R19, !PT ;  /* 0x00000013ba137209 */ /* 0x004fce0007810000 */
        /* <DEDUP_REMOVED lines=15> */
[----:B------:R-:W-:Y:S02]  /*cba0*/  FMUL.FTZ R178, R179, UR7 ;  /* 0x00000007b3b27c20 */ /* 0x000fe40008410000 */
[----:B------:R-:W-:Y:S01]  /*cbb0*/  HGMMA.64x256x16.F32.BF16 R24, R204, gdesc[UR12].tnspB, R24, gsb0 ;  /* 0x43e0000ccc187df0 */ /* 0x000fe20008001818 */
[----:B------:R-:W-:Y:S01]  /*cbc0*/  UMOV UR14, UR10 ;  /* 0x0000000a000e7c82 */ /* 0x000fe20008000000 */
[----:B------:R-:W-:Y:S01]  /*cbd0*/  UMOV UR15, 0x40000040 ;  /* 0x40000040000f7882 */ /* 0x000fe20000000000 */
[----:B------:R-:W-:Y:S01]  /*cbe0*/  UIADD3 UR10, UR6, 0x180, URZ ;  /* 0x00000180060a7890 */ /* 0x000fe2000fffe03f */
[----:B------:R-:W-:Y:S01]  /*cbf0*/  MUFU.TANH R208, R208 ;  /* 0x000000d000d07308 */ /* 0x000fe20000002400 */
[----:B------:R-:W-:-:S07]  /*cc00*/  UIADD3 UR6, UR6, 0x200, URZ ;  /* 0x0000020006067890 */ /* 0x000fce000fffe03f */
        /* <DEDUP_REMOVED lines=12> */
[----:B------:R-:W1:Y:S08]  /*ccd0*/  MUFU.TANH R204, R204 ;  /* 0x000000cc00cc7308 */ /* 0x000e700000002400 */
[----:B------:R-:W2:Y:S08]  /*cce0*/  MUFU.TANH R206, R206 ;  /* 0x000000ce00ce7308 */ /* 0x000eb00000002400 */
[----:B------:R-:W3:Y:S01]  /*ccf0*/  MUFU.TANH R188, R188 ;  /* 0x000000bc00bc7308 */ /* 0x000ee20000002400 */
[----:B-1----:R-:W-:-:S07]  /*cd00*/  FMNMX.FTZ R3, R204, R3, !PT ;  /* 0x00000003cc037209 */ /* 0x002fce0007810000 */
[----:B------:R-:W1:Y:S01]  /*cd10*/  MUFU.TANH R190, R190 ;  /* 0x000000be00be7308 */ /* 0x000e620000002400 */
[----:B--2---:R-:W-:-:S04]  /*cd20*/  FMNMX.FTZ R3, R206, R3, !PT ;  /* 0x00000003ce037209 */ /* 0x004fc80007810000 */
[----:B------:R-:W-:-:S04]  /*cd30*/  FMNMX.FTZ R3, R208, R3, !PT ;  /* 0x00000003d0037209 */ /* 0x000fc80007810000 */
[----:B------:R-:W-:Y:S02]  /*cd40*/  FMNMX.FTZ R3, R210, R3, !PT ;  /* 0x00000003d2037209 */ /* 0x000fe40007810000 */
[----:B---3--:R-:W-:-:S04]  /*cd50*/  FMNMX.FTZ R19, R188, R19, !PT ;  /* 0x00000013bc137209 */ /* 0x008fc80007810000 */
[----:B-1----:R-:W-:-:S04]  /*cd60*/  FMNMX.FTZ R19, R190, R19, !PT ;  /* 0x00000013be137209 */ /* 0x002fc80007810000 */
[----:B------:R-:W-:-:S04]  /*cd70*/  FMNMX.FTZ R21, R176, R19, !PT ;  /* 0x00000013b0157209 */ /* 0x000fc80007810000 */
[----:B------:R-:W-:Y:S01]  /*cd80*/  FMNMX.FTZ R21, R178, R21, !PT ;  /* 0x00000015b2157209 */ /* 0x000fe20007810000 */
[----:B------:R-:W-:Y:S02]  /*cd90*/  WARPGROUP.DEPBAR.LE gsb0, 0x0 ;  /* 0x00008000000079c5 */ /* 0x000fe40000010000 */
[----:B------:R-:W-:Y:S01]  /*cda0*/  WARPGROUP.ARRIVE ;  /* 0x00000000000079c5 */ /* 0x000fe20000000000 */
[----:B------:R-:W-:Y:S01]  /*cdb0*/  FMUL.FTZ R200, R180, UR7 ;  /* 0x00000007b4c87c20 */ /* 0x000fe20008410000 */
[----:B------:R-:W-:Y:S01]  /*cdc0*/  FMUL.FTZ R202, R181, UR7 ;  /* 0x00000007b5ca7c20 */ /* 0x000fe20008410000 */
[----:B------:R-:W-:Y:S01]  /*cdd0*/  FMUL.FTZ R180, R182, UR7 ;  /* 0x00000007b6b47c20 */ /* 0x000fe20008410000 */
[----:B------:R-:W-:Y:S01]  /*cde0*/  FMUL.FTZ R182, R168, UR7 ;  /* 0x00000007a8b67c20 */ /* 0x000fe20008410000 */
[----:B------:R-:W-:Y:S01]  /*cdf0*/  FMUL.FTZ R168, R175, UR7 ;  /* 0x00000007afa87c20 */ /* 0x000fe20008410000 */
[----:B------:R-:W-:Y:S01]  /*ce00*/  HGMMA.64x256x16.F32.BF16 R24, R196, gdesc[UR12].tnspB, R24, gsb0 ;  /* 0x43e0000cc4187df0 */ /* 0x000fe20008001818 */
[----:B------:R-:W1:Y:S01]  /*ce10*/  MUFU.TANH R200, R200 ;  /* 0x000000c800c87308 */ /* 0x000e620000002400 */
[----:B------:R-:W-:Y:S01]  /*ce20*/  UMOV UR14, UR6 ;  /* 0x00000006000e7c82 */ /* 0x000fe20008000000 */
[----:B------:R-:W-:-:S06]  /*ce30*/  UMOV UR15, 0x40000040 ;  /* 0x40000040000f7882 */ /* 0x000fcc0000000000 */
[----:B------:R-:W2:Y:S08]  /*ce40*/  MUFU.TANH R202, R202 ;  /* 0x000000ca00ca7308 */ /* 0x000eb00000002400 */
[----:B------:R-:W3:Y:S01]  /*ce50*/  MUFU.TANH R182, R182 ;  /* 0x000000b600b67308 */ /* 0x000ee20000002400 */
[----:B-1----:R-:W-:-:S07]  /*ce60*/  FMNMX.FTZ R3, R200, R3, !PT ;  /* 0x00000003c8037209 */ /* 0x002fce0007810000 */
[----:B------:R-:W1:Y:S01]  /*ce70*/  MUFU.TANH R180, R180 ;  /* 0x000000b400b47308 */ /* 0x000e620000002400 */
[----:B--2---:R-:W-:-:S07]  /*ce80*/  FMNMX.FTZ R3, R202, R3, !PT ;  /* 0x00000003ca037209 */ /* 0x004fce0007810000 */
[----:B------:R-:W2:Y:S01]  /*ce90*/  MUFU.TANH R168, R168 ;  /* 0x000000a800a87308 */ /* 0x000ea20000002400 */
[----:B---3--:R-:W-:-:S04]  /*cea0*/  FMNMX.FTZ R3, R182, R3, !PT ;  /* 0x00000003b6037209 */ /* 0x008fc80007810000 */
[----:B------:R-:W-:-:S04]  /*ceb0*/  FMNMX.FTZ R3, R212, R3, !PT ;  /* 0x00000003d4037209 */ /* 0x000fc80007810000 */
[----:B------:R-:W-:Y:S02]  /*cec0*/  FMNMX.FTZ R3, R214, R3, !PT ;  /* 0x00000003d6037209 */ /* 0x000fe40007810000 */
[----:B-1----:R-:W-:Y:S02]  /*ced0*/  FMNMX.FTZ R21, R180, R21, !PT ;  /* 0x00000015b4157209 */ /* 0x002fe40007810000 */
        /* <DEDUP_REMOVED lines=9> */
[----:B--2---:R-:W-:-:S02]  /*cf70*/  FMNMX.FTZ R155, R168, R155, !PT ;  /* 0x0000009ba89b7209 */ /* 0x004fc40007810000 */
[----:B------:R-:W-:Y:S02]  /*cf80*/  FMNMX.FTZ R3, R228, R3, !PT ;  /* 0x00000003e4037209 */ /* 0x000fe40007810000 */
[----:B------:R-:W-:Y:S02]  /*cf90*/  FMNMX.FTZ R155, R162, R155, !PT ;  /* 0x0000009ba29b7209 */ /* 0x000fe40007810000 */
[----:B------:R-:W-:Y:S02]  /*cfa0*/  FMNMX.FTZ R3, R232, R3, !PT ;  /* 0x00000003e8037209 */ /* 0x000fe40007810000 */
[----:B------:R-:W-:Y:S02]  /*cfb0*/  FMNMX.FTZ R155, R170, R155, !PT ;  /* 0x0000009baa9b7209 */ /* 0x000fe40007810000 */
[----:B------:R-:W-:Y:S02]  /*cfc0*/  FMNMX.FTZ R3, R230, R3, !PT ;  /* 0x00000003e6037209 */ /* 0x000fe40007810000 */
[----:B------:R-:W-:-:S02]  /*cfd0*/  FMNMX.FTZ R157, R166, R155, !PT ;  /* 0x0000009ba69d7209 */ /* 0x000fc40007810000 */
[----:B------:R-:W-:Y:S02]  /*cfe0*/  FMNMX.FTZ R3, R224, R3, !PT ;  /* 0x00000003e0037209 */ /* 0x000fe40007810000 */
[----:B------:R-:W-:-:S03]  /*cff0*/  FMNMX.FTZ R157, R172, R157, !PT ;  /* 0x0000009dac9d7209 */ /* 0x000fc60007810000 */
[----:B0-----:R-:W0:Y:S01]  /*d000*/  SHFL.BFLY PT, R0, R3, 0x2, 0x1f ;  /* 0x0c401f0003007f89 */ /* 0x001e2200000e0000 */
        /* <DEDUP_REMOVED lines=10> */
[-CC-:B------:R-:W-:Y:S01]  /*d0b0*/  FFMA.FTZ R6, R204, R3.reuse, -R153.reuse ;  /* 0x00000003cc067223 */ /* 0x180fe20000010899 */
[-C--:B------:R-:W-:Y:S01]  /*d0c0*/  FMUL.FTZ R0, R0, R3.reuse ;  /* 0x0000000300007220 */ /* 0x080fe20000410000 */
        /* <DEDUP_REMOVED lines=8> */
[----:B------:R0:W-:Y:S08]  /*d150*/  MUFU.EX2 R21, R6 ;  /* 0x0000000600157308 */ /* 0x0001f00000000800 */
[----:B------:R-:W-:Y:S01]  /*d160*/  MUFU.EX2 R0, R0 ;  /* 0x0000000000007308 */ /* 0x000fe20000000800 */
[-CC-:B0-----:R-:W-:Y:S01]  /*d170*/  FFMA.FTZ R6, R202, R3.reuse, -R153.reuse ;  /* 0x00000003ca067223 */ /* 0x181fe20000010899 */
[-CC-:B------:R-:W-:Y:S01]  /*d180*/  FFMA.FTZ R202, R214, R3.reuse, -R153.reuse ;  /* 0x00000003d6ca7223 */ /* 0x180fe20000010899 */
[----:B------:R-:W-:-:S05]  /*d190*/  FFMA.FTZ R214, R232, R3, -R153 ;  /* 0x00000003e8d67223 */ /* 0x000fca0000010899 */
[----:B------:R-:W0:Y:S08]  /*d1a0*/  MUFU.EX2 R20, R20 ;  /* 0x0000001400147308 */ /* 0x000e300000000800 */
[----:B------:R-:W-:Y:S08]  /*d1b0*/  MUFU.EX2 R204, R204 ;  /* 0x000000cc00cc7308 */ /* 0x000ff00000000800 */
[----:B------:R-:W-:Y:S01]  /*d1c0*/  MUFU.EX2 R155, R210 ;  /* 0x000000d2009b7308 */ /* 0x000fe20000000800 */
[----:B0-----:R-:W-:-:S07]  /*d1d0*/  F2FP.BF16.F32.PACK_AB R208, R20, R19 ;  /* 0x0000001314d0723e */ /* 0x001fce00000010ff */
        /* <DEDUP_REMOVED lines=9> */
[----:B------:R-:W-:Y:S01]  /*d270*/  FMUL.FTZ R196, R159, UR7 ;  /* 0x000000079fc47c20 */ /* 0x000fe20008410000 */
[----:B------:R-:W-:Y:S01]  /*d280*/  FMNMX.FTZ R159, R158, R157, !PT ;  /* 0x0000009d9e9f7209 */ /* 0x000fe20007810000 */
[-CC-:B------:R-:W-:Y:S02]  /*d290*/  FFMA.FTZ R198, R206, R3.reuse, -R153.reuse ;  /* 0x00000003cec67223 */ /* 0x180fe40000010899 */
[----:B------:R-:W-:Y:S01]  /*d2a0*/  MUFU.EX2 R157, R6 ;  /* 0x00000006009d7308 */ /* 0x000fe20000000800 */
[-CC-:B------:R-:W-:Y:S01]  /*d2b0*/  FFMA.FTZ R206, R200, R3.reuse, -R153.reuse ;  /* 0x00000003c8ce7223 */ /* 0x180fe20000010899 */
[----:B------:R-:W-:Y:S01]  /*d2c0*/  HGMMA.64x256x16.F32.BF16 R24, R192, gdesc[UR12].tnspB, R24, gsb0 ;  /* 0x43e0000cc0187df0 */ /* 0x000fe20008001818 */
[-CC-:B------:R-:W-:Y:S01]  /*d2d0*/  FFMA.FTZ R200, R182, R3.reuse, -R153.reuse ;  /* 0x00000003b6c87223 */ /* 0x180fe20000010899 */
[----:B------:R-:W-:-:S04]  /*d2e0*/  FFMA.FTZ R182, R220, R3, -R153 ;  /* 0x00000003dcb67223 */ /* 0x000fc80000010899 */
[----:B------:R-:W0:Y:S08]  /*d2f0*/  MUFU.TANH R196, R196 ;  /* 0x000000c400c47308 */ /* 0x000e300000002400 */
[----:B------:R-:W1:Y:S08]  /*d300*/  MUFU.EX2 R198, R198 ;  /* 0x000000c600c67308 */ /* 0x000e700000000800 */
[----:B------:R-:W-:Y:S01]  /*d310*/  MUFU.EX2 R206, R206 ;  /* 0x000000ce00ce7308 */ /* 0x000fe20000000800 */
[----:B0-----:R-:W-:Y:S01]  /*d320*/  FMNMX.FTZ R2, R196, R159, !PT ;  /* 0x0000009fc4027209 */ /* 0x001fe20007810000 */
[-CC-:B------:R-:W-:Y:S01]  /*d330*/  FFMA.FTZ R159, R212, R3.reuse, -R153.reuse ;  /* 0x00000003d49f7223 */ /* 0x180fe20000010899 */
[----:B------:R-:W-:-:S03]  /*d340*/  FFMA.FTZ R212, R226, R3, -R153 ;  /* 0x00000003e2d47223 */ /* 0x000fc60000010899 */
[----:B------:R-:W0:Y:S02]  /*d350*/  SHFL.BFLY PT, R165, R2, 0x2, 0x1f ;  /* 0x0c401f0002a57f89 */ /* 0x000e2400000e0000 */
[----:B------:R-:W-:Y:S01]  /*d360*/  MUFU.EX2 R200, R200 ;  /* 0x000000c800c87308 */ /* 0x000fe20000000800 */
[----:B-1----:R-:W-:-:S07]  /*d370*/  F2FP.BF16.F32.PACK_AB R210, R198, R21 ;  /* 0x00000015c6d2723e */ /* 0x002fce00000010ff */
[----:B------:R-:W-:Y:S08]  /*d380*/  MUFU.EX2 R159, R159 ;  /* 0x0000009f009f7308 */ /* 0x000ff00000000800 */
[----:B------:R-:W-:Y:S01]  /*d390*/  MUFU.EX2 R182, R182 ;  /* 0x000000b600b67308 */ /* 0x000fe20000000800 */
[----:B0-----:R-:W-:Y:S01]  /*d3a0*/  FMNMX.FTZ R171, R2, R165, !PT ;  /* 0x000000a502ab7209 */ /* 0x001fe20007810000 */
[----:B------:R-:W-:Y:S01]  /*d3b0*/  FFMA.FTZ R165, R222, R3, -R153 ;  /* 0x00000003dea57223 */ /* 0x000fe20000010899 */
[----:B------:R-:W-:-:S05]  /*d3c0*/  IMAD.U32 R153, RZ, RZ, UR18 ;  /* 0x00000012ff997e24 */ /* 0x000fca000f8e00ff */
[----:B------:R-:W-:Y:S01]  /*d3d0*/  MUFU.EX2 R212, R212 ;  /* 0x000000d400d47308 */ /* 0x000fe20000000800 */
[----:B------:R-:W0:Y:S01]  /*d3e0*/  SHFL.BFLY PT, R6, R171, 0x1, 0x1f ;  /* 0x0c201f00ab067f89 */ /* 0x000e2200000e0000 */
[----:B------:R-:W-:-:S05]  /*d3f0*/  @!P1 VIADD R153, R153, 0x38840 ;  /* 0x0003884099999836 */ /* 0x000fca0000000000 */
[----:B------:R-:W-:Y:S01]  /*d400*/  @!P1 PRMT R153, RZ, 0x654, R153 ;  /* 0x00000654ff999816 */ /* 0x000fe20000000099 */
[----:B------:R-:W-:Y:S01]  /*d410*/  MUFU.EX2 R165, R165 ;  /* 0x000000a500a57308 */ /* 0x000fe20000000800 */
[----:B0-----:R-:W-:-:S05]  /*d420*/  FMNMX.FTZ R6, R171, R6, !PT ;  /* 0x00000006ab067209 */ /* 0x001fca0007810000 */
[C---:B------:R-:W-:Y:S01]  /*d430*/  FADD.FTZ R2, -R6.reuse, R17 ;  /* 0x0000001106027221 */ /* 0x040fe20000010100 */
[----:B------:R-:W-:-:S03]  /*d440*/  FMUL.FTZ R17, R6, R3 ;  /* 0x0000000306117220 */ /* 0x000fc60000410000 */
[-C--:B------:R-:W-:Y:S01]  /*d450*/  FMUL.FTZ R2, R2, R3.reuse ;  /* 0x0000000302027220 */ /* 0x080fe20000410000 */
        /* <DEDUP_REMOVED lines=8> */
[----:B------:R-:W-:Y:S02]  /*d4e0*/  IMAD.U32 R164, RZ, RZ, UR11 ;  /* 0x0000000bffa47e24 */ /* 0x000fe4000f8e00ff */
[-CC-:B------:R-:W-:Y:S01]  /*d4f0*/  FFMA.FTZ R207, R180, R3.reuse, -R17.reuse ;  /* 0x00000003b4cf7223 */ /* 0x180fe20000010811 */
[-CC-:B------:R-:W-:Y:S01]  /*d500*/  FFMA.FTZ R197, R162, R3.reuse, -R17.reuse ;  /* 0x00000003a2c57223 */ /* 0x180fe20000010811 */
[-CC-:B------:R-:W-:Y:S01]  /*d510*/  FFMA.FTZ R152, R152, R3.reuse, -R17.reuse ;  /* 0x0000000398987223 */ /* 0x180fe20000010811 */
[-CC-:B------:R-:W-:Y:S01]  /*d520*/  FFMA.FTZ R201, R156, R3.reuse, -R17.reuse ;  /* 0x000000039cc97223 */ /* 0x180fe20000010811 */
[----:B------:R-:W0:Y:S01]  /*d530*/  MUFU.EX2 R209, R209 ;  /* 0x000000d100d17308 */ /* 0x000e220000000800 */
[-CC-:B------:R-:W-:Y:S01]  /*d540*/  FFMA.FTZ R156, R160, R3.reuse, -R17.reuse ;  /* 0x00000003a09c7223 */ /* 0x180fe20000010811 */
[-CC-:B------:R-:W-:Y:S01]  /*d550*/  FFMA.FTZ R160, R168, R3.reuse, -R17.reuse ;  /* 0x00000003a8a07223 */ /* 0x180fe20000010811 */
[-CC-:B------:R-:W-:Y:S01]  /*d560*/  FFMA.FTZ R166, R166, R3.reuse, -R17.reuse ;  /* 0x00000003a6a67223 */ /* 0x180fe20000010811 */
[-CC-:B------:R-:W-:Y:S01]  /*d570*/  FFMA.FTZ R172, R172, R3.reuse, -R17.reuse ;  /* 0x00000003acac7223 */ /* 0x180fe20000010811 */
[-CC-:B------:R-:W-:Y:S01]  /*d580*/  FFMA.FTZ R154, R154, R3.reuse, -R17.reuse ;  /* 0x000000039a9a7223 */ /* 0x180fe20000010811 */
[-CC-:B------:R-:W-:Y:S01]  /*d590*/  FFMA.FTZ R174, R174, R3.reuse, -R17.reuse ;  /* 0x00000003aeae7223 */ /* 0x180fe20000010811 */
[----:B------:R-:W-:Y:S01]  /*d5a0*/  FFMA.FTZ R158, R158, R3, -R17 ;  /* 0x000000039e9e7223 */ /* 0x000fe20000010811 */
[----:B------:R-:W1:Y:S08]  /*d5b0*/  MUFU.EX2 R184, R184 ;  /* 0x000000b800b87308 */ /* 0x000e700000000800 */
[----:B------:R-:W-:Y:S01]  /*d5c0*/  MUFU.EX2 R211, R211 ;  /* 0x000000d300d37308 */ /* 0x000fe20000000800 */
[----:B0-----:R-:W-:-:S07]  /*d5d0*/  FFMA.FTZ R9, R2, R9, R209 ;  /* 0x0000000902097223 */ /* 0x001fce00000100d1 */
[----:B------:R-:W-:Y:S01]  /*d5e0*/  MUFU.EX2 R186, R186 ;  /* 0x000000ba00ba7308 */ /* 0x000fe20000000800 */
[C---:B-1----:R-:W-:Y:S01]  /*d5f0*/  FADD.FTZ R162, R184.reuse, R9 ;  /* 0x00000009b8a27221 */ /* 0x042fe20000010000 */
[----:B------:R-:W-:-:S06]  /*d600*/  F2FP.BF16.F32.PACK_AB R209, R184, R209 ;  /* 0x000000d1b8d1723e */ /* 0x000fcc00000010ff */
        /* <DEDUP_REMOVED lines=11> */
[----:B------:R-:W-:Y:S08]  /*d6c0*/  MUFU.EX2 R154, R154 ;  /* 0x0000009a009a7308 */ /* 0x000ff00000000800 */
[----:B------:R-:W1:Y:S01]  /*d6d0*/  MUFU.EX2 R174, R174 ;  /* 0x000000ae00ae7308 */ /* 0x000e620000000800 */
[----:B0-----:R-:W-:-:S07]  /*d6e0*/  F2FP.BF16.F32.PACK_AB R199, R172, R166 ;  /* 0x000000a6acc7723e */ /* 0x001fce00000010ff */
[----:B------:R-:W-:Y:S01]  /*d6f0*/  MUFU.EX2 R158, R158 ;  /* 0x0000009e009e7308 */ /* 0x000fe20000000800 */
[----:B------:R-:W-:Y:S02]  /*d700*/  WARPGROUP.DEPBAR.LE gsb0, 0x0 ;  /* 0x00008000000079c5 */ /* 0x000fe40000010000 */
[----:B------:R0:W-:Y:S01]  /*d710*/  @!P1 SYNCS.ARRIVE.TRANS64.RED.A1T0 RZ, [R153+URZ], RZ ;  /* 0x000000ff99ff99a7 */ /* 0x0001e2000810043f */
[----:B------:R-:W-:Y:S02]  /*d720*/  F2FP.BF16.F32.PACK_AB R192, R214, R167 ;  /* 0x000000a7d6c0723e */ /* 0x000fe400000010ff */
[----:B-1----:R-:W-:Y:S02]  /*d730*/  F2FP.BF16.F32.PACK_AB R193, R174, R154 ;  /* 0x0000009aaec1723e */ /* 0x002fe400000010ff */
[----:B------:R-:W-:Y:S01]  /*d740*/  F2FP.BF16.F32.PACK_AB R194, R216, R169 ;  /* 0x000000a9d8c2723e */ /* 0x000fe200000010ff */
[----:B0-----:R-:W-:-:S04]  /*d750*/  FFMA.FTZ R153, R0, R14, R19 ;  /* 0x0000000e00997223 */ /* 0x001fc80000010013 */
[----:B------:R-:W-:Y:S01]  /*d760*/  FADD.FTZ R14, R20, R153 ;  /* 0x00000099140e7221 */ /* 0x000fe20000010000 */
[----:B------:R-:W-:-:S03]  /*d770*/  @!P1 VIADD R153, R164, 0x38860 ;  /* 0x00038860a4999836 */ /* 0x000fc60000000000 */
[----:B------:R-:W-:Y:S01]  /*d780*/  FADD.FTZ R9, R21, R14 ;  /* 0x0000000e15097221 */ /* 0x000fe20000010000 */
[-C--:B------:R-:W-:Y:S01]  /*d790*/  FFMA.FTZ R14, R170, R3.reuse, -R17 ;  /* 0x00000003aa0e7223 */ /* 0x080fe20000010811 */
[----:B------:R-:W-:Y:S01]  /*d7a0*/  @!P1 PRMT R164, RZ, 0x654, R153 ;  /* 0x00000654ffa49816 */ /* 0x000fe20000000099 */
[----:B------:R-:W-:Y:S01]  /*d7b0*/  FADD.FTZ R153, R211, R162 ;  /* 0x000000a2d3997221 */ /* 0x000fe20000010000 */
[----:B------:R-:W-:Y:S01]  /*d7c0*/  FADD.FTZ R9, R198, R9 ;  /* 0x00000009c6097221 */ /* 0x000fe20000010000 */
[----:B------:R-:W-:Y:S01]  /*d7d0*/  FFMA.FTZ R17, R196, R3, -R17 ;  /* 0x00000003c4117223 */ /* 0x000fe20000010811 */
[----:B------:R0:W-:Y:S01]  /*d7e0*/  @!P1 SYNCS.ARRIVE.TRANS64.RED.A1T0 RZ, [R164+URZ], RZ ;  /* 0x000000ffa4ff99a7 */ /* 0x0001e2000810043f */
[C---:B------:R-:W-:Y:S01]  /*d7f0*/  FADD.FTZ R162, R186.reuse, R153 ;  /* 0x00000099baa27221 */ /* 0x040fe20000010000 */
[----:B------:R-:W-:Y:S01]  /*d800*/  MUFU.EX2 R14, R14 ;  /* 0x0000000e000e7308 */ /* 0x000fe20000000800 */
[----:B------:R-:W-:Y:S02]  /*d810*/  F2FP.BF16.F32.PACK_AB R211, R186, R211 ;  /* 0x000000d3bad3723e */ /* 0x000fe400000010ff */
[----:B------:R-:W-:-:S02]  /*d820*/  F2FP.BF16.F32.PACK_AB R196, R182, R163 ;  /* 0x000000a3b6c4723e */ /* 0x000fc400000010ff */
[----:B------:R-:W-:Y:S01]  /*d830*/  F2FP.BF16.F32.PACK_AB R198, R212, R165 ;  /* 0x000000a5d4c6723e */ /* 0x000fe200000010ff */
[----:B0-----:R-:W-:Y:S01]  /*d840*/  FADD.FTZ R164, R204, R9 ;  /* 0x00000009cca47221 */ /* 0x001fe20000010000 */
[----:B------:R-:W-:Y:S01]  /*d850*/  FADD.FTZ R9, R205, R162 ;  /* 0x000000a2cd097221 */ /* 0x000fe20000010000 */
[----:B------:R-:W0:Y:S01]  /*d860*/  MUFU.EX2 R17, R17 ;  /* 0x0000001100117308 */ /* 0x000e220000000800 */
[C---:B------:R-:W-:Y:S01]  /*d870*/  F2FP.BF16.F32.PACK_AB R204, R155.reuse, R204 ;  /* 0x000000cc9bcc723e */ /* 0x040fe200000010ff */
[----:B------:R-:W-:Y:S01]  /*d880*/  FADD.FTZ R153, R155, R164 ;  /* 0x000000a49b997221 */ /* 0x000fe20000010000 */
[C---:B------:R-:W-:Y:S01]  /*d890*/  FADD.FTZ R162, R176.reuse, R9 ;  /* 0x00000009b0a27221 */ /* 0x040fe20000010000 */
[----:B------:R-:W-:Y:S02]  /*d8a0*/  F2FP.BF16.F32.PACK_AB R205, R176, R205 ;  /* 0x000000cdb0cd723e */ /* 0x000fe400000010ff */
[----:B------:R-:W-:Y:S01]  /*d8b0*/  FADD.FTZ R164, R206, R153 ;  /* 0x00000099cea47221 */ /* 0x000fe20000010000 */
[----:B------:R-:W-:Y:S01]  /*d8c0*/  FADD.FTZ R9, R207, R162 ;  /* 0x000000a2cf097221 */ /* 0x000fe20000010000 */
[----:B------:R-:W-:-:S02]  /*d8d0*/  F2FP.BF16.F32.PACK_AB R206, R157, R206 ;  /* 0x000000ce9dce723e */ /* 0x000fc400000010ff */
[----:B------:R-:W-:Y:S01]  /*d8e0*/  FADD.FTZ R153, R157, R164 ;  /* 0x000000a49d997221 */ /* 0x000fe20000010000 */
[C---:B------:R-:W-:Y:S01]  /*d8f0*/  FADD.FTZ R162, R152.reuse, R9 ;  /* 0x0000000998a27221 */ /* 0x040fe20000010000 */
[----:B------:R-:W-:Y:S02]  /*d900*/  F2FP.BF16.F32.PACK_AB R207, R152, R207 ;  /* 0x000000cf98cf723e */ /* 0x000fe400000010ff */
[----:B------:R-:W-:Y:S01]  /*d910*/  FADD.FTZ R164, R200, R153 ;  /* 0x00000099c8a47221 */ /* 0x000fe20000010000 */
[----:B------:R-:W-:Y:S01]  /*d920*/  FADD.FTZ R9, R201, R162 ;  /* 0x000000a2c9097221 */ /* 0x000fe20000010000 */
[C---:B------:R-:W-:Y:S02]  /*d930*/  F2FP.BF16.F32.PACK_AB R200, R159.reuse, R200 ;  /* 0x000000c89fc8723e */ /* 0x040fe400000010ff */
[----:B------:R-:W-:Y:S01]  /*d940*/  FADD.FTZ R19, R159, R164 ;  /* 0x000000a49f137221 */ /* 0x000fe20000010000 */
[----:B------:R-:W-:Y:S01]  /*d950*/  FADD.FTZ R20, R156, R9 ;  /* 0x000000099c147221 */ /* 0x000fe20000010000 */
[----:B0-----:R-:W-:-:S02]  /*d960*/  F2FP.BF16.F32.PACK_AB R195, R17, R158 ;  /* 0x0000009e11c3723e */ /* 0x001fc400000010ff */
[----:B------:R-:W-:Y:S01]  /*d970*/  FADD.FTZ R162, R202, R19 ;  /* 0x00000013caa27221 */ /* 0x000fe20000010000 */
[----:B------:R-:W-:Y:S01]  /*d980*/  FADD.FTZ R9, R203, R20 ;  /* 0x00000014cb097221 */ /* 0x000fe20000010000 */
[----:B------:R-:W-:Y:S02]  /*d990*/  F2FP.BF16.F32.PACK_AB R201, R156, R201 ;  /* 0x000000c99cc9723e */ /* 0x000fe400000010ff */
[C---:B------:R-:W-:Y:S01]  /*d9a0*/  FADD.FTZ R162, R161.reuse, R162 ;  /* 0x000000a2a1a27221 */ /* 0x040fe20000010000 */
[----:B------:R-:W-:Y:S01]  /*d9b0*/  FADD.FTZ R20, R160, R9 ;  /* 0x00000009a0147221 */ /* 0x000fe20000010000 */
[----:B------:R-:W-:Y:S02]  /*d9c0*/  F2FP.BF16.F32.PACK_AB R202, R161, R202 ;  /* 0x000000caa1ca723e */ /* 0x000fe400000010ff */
[----:B------:R-:W-:Y:S01]  /*d9d0*/  FADD.FTZ R9, R163, R162 ;  /* 0x000000a2a3097221 */ /* 0x000fe20000010000 */
[----:B------:R-:W-:Y:S01]  /*d9e0*/  FADD.FTZ R19, R197, R20 ;  /* 0x00000014c5137221 */ /* 0x000fe20000010000 */
[----:B------:R-:W-:-:S02]  /*d9f0*/  F2FP.BF16.F32.PACK_AB R197, R14, R197 ;  /* 0x000000c50ec5723e */ /* 0x000fc400000010ff */
[----:B------:R-:W-:Y:S01]  /*da00*/  FADD.FTZ R20, R182, R9 ;  /* 0x00000009b6147221 */ /* 0x000fe20000010000 */
[----:B------:R-:W-:Y:S01]  /*da10*/  FADD.FTZ R19, R14, R19 ;  /* 0x000000130e137221 */ /* 0x000fe20000010000 */
[----:B------:R-:W-:Y:S02]  /*da20*/  F2FP.BF16.F32.PACK_AB R203, R160, R203 ;  /* 0x000000cba0cb723e */ /* 0x000fe400000010ff */
[----:B------:R-:W-:Y:S01]  /*da30*/  FADD.FTZ R9, R165, R20 ;  /* 0x00000014a5097221 */ /* 0x000fe20000010000 */
[----:B------:R-:W-:-:S03]  /*da40*/  FADD.FTZ R19, R166, R19 ;  /* 0x00000013a6137221 */ /* 0x000fc60000010000 */
        /* <DEDUP_REMOVED lines=10> */
[----:B------:R-:W-:Y:S01]  /*daf0*/  FADD.FTZ R9, R17, R19 ;  /* 0x0000001311097221 */ /* 0x000fe20000010000 */
[----:B------:R-:W-:Y:S02]  /*db00*/  IMAD.MOV.U32 R19, RZ, RZ, R8 ;  /* 0x000000ffff137224 */ /* 0x000fe400078e0008 */
[----:B------:R-:W-:Y:S01]  /*db10*/  IMAD.MOV.U32 R17, RZ, RZ, R6 ;  /* 0x000000ffff117224 */ /* 0x000fe200078e0006 */
[----:B------:R-:W-:Y:S06]  /*db20*/  @P2 BRA `(.L_x_2199) ;  /* 0xffffffc000482947 */ /* 0x000fec000383ffff */
.L_x_2190:
        /* <DEDUP_REMOVED lines=131> */
.L_x_2200:
[----:B------:R-:W-:Y:S02]  /*e360*/  R2UR UR4, R16 ;  /* 0x00000000100472ca */ /* 0x000fe400000e0000 */
[----:B------:R-:W-:-:S11]  /*e370*/  SHF.L.U32 R8, R8, 0x1f, RZ ;  /* 0x0000001f08087819 */ /* 0x000fd600000006ff */
[----:B------:R-:W-:-:S09]  /*e380*/  ULEA UR5, UR61, UR4, 0x3 ;  /* 0x000000043d057291 */ /* 0x000fd2000f8e183f */
[----:B------:R0:W1:Y:S01]  /*e390*/  SYNCS.PHASECHK.TRANS64.TRYWAIT P2, [UR5+0x38850], R8 ;  /* 0x03885008ff0075a7 */ /* 0x0000620008040145 */
[----:B------:R-:W-:Y:S05]  /*e3a0*/  @!P0 BRA `(.L_x_2201) ;  /* 0x0000000000048947 */ /* 0x000fea0003800000 */
[----:B------:R-:W-:Y:S01]  /*e3b0*/  BPT.TRAP 0x1 ;  /* 0x000000040000795c */ /* 0x000fe20000300000 */
.L_x_2201:
[----:B-1----:R-:W-:Y:S05]  /*e3c0*/  @P2 BRA `(.L_x_2202) ;  /* 0x0000000000082947 */ /* 0x002fea0003800000 */
[----:B------:R-:W1:Y:S02]  /*e3d0*/  SYNCS.PHASECHK.TRANS64.TRYWAIT P0, [UR5+0x38850], R8 ;  /* 0x03885008ff0075a7 */ /* 0x000e640008000145 */
[----:B-1----:R-:W-:Y:S05]  /*e3e0*/  @!P0 BRA `(.L_x_2203) ;  /* 0x0000007c000c8947 */ /* 0x002fea0003800000 */
.L_x_2202:
[----:B------:R-:W-:Y:S01]  /*e3f0*/  R2UR UR4, R16 ;  /* 0x00000000100472ca */ /* 0x000fe200000e0000 */
[----:B------:R-:W-:Y:S01]  /*e400*/  WARPGROUP.ARRIVE ;  /* 0x00000000000079c5 */ /* 0x000fe20000000000 */
[----:B------:R-:W-:Y:S01]  /*e410*/  UMOV UR7, 0x40000040 ;  /* 0x4000004000077882 */ /* 0x000fe20000000000 */
[----:B-1----:R-:W1:Y:S01]  /*e420*/  SHFL.BFLY PT, R5, R14, 0x2, 0x1f ;  /* 0x0c401f000e057f89 */ /* 0x002e6200000e0000 */
[----:B0-----:R-:W-:Y:S02]  /*e430*/  IMAD.MOV.U32 R8, RZ, RZ, RZ ;  /* 0x000000ffff087224 */ /* 0x001fe400078e00ff */
[----:B------:R-:W-:Y:S01]  /*e440*/  IMAD.MOV.U32 R4, RZ, RZ, RZ ;  /* 0x000000ffff047224 */ /* 0x000fe200078e00ff */
[----:B------:R-:W0:Y:S06]  /*e450*/  SHFL.BFLY PT, R0, R9, 0x2, 0x1f ;  /* 0x0c401f0009007f89 */ /* 0x000e2c00000e0000 */
[----:B------:R-:W-:-:S04]  /*e460*/  UIADD3 UR4, UR4, 0x400, URZ ;  /* 0x0000040004047890 */ /* 0x000fc8000fffe03f */
[----:B------:R-:W-:-:S04]  /*e470*/  USHF.R.U32.HI UR4, URZ, 0x4, UR4 ;  /* 0x000000043f047899 */ /* 0x000fc80008011604 */
[----:B------:R-:W-:-:S04]  /*e480*/  ULOP3.LUT UR4, UR4, 0x3fff, URZ, 0xc0, !UPT ;  /* 0x00003fff04047892 */ /* 0x000fc8000f8ec03f */
[----:B------:R-:W-:Y:S01]  /*e490*/  ULOP3.LUT UR4, UR4, 0x2800000, URZ, 0xfc, !UPT ;  /* 0x0280000004047892 */ /* 0x000fe2000f8efc3f */
[----:B-1----:R-:W-:-:S03]  /*e4a0*/  FADD.FTZ R5, R5, R14 ;  /* 0x0000000e05057221 */ /* 0x002fc60000010000 */
[----:B------:R-:W-:Y:S01]  /*e4b0*/  UIMAD UR4, UR61, 0xa00, UR4 ;  /* 0x00000a003d0478a4 */ /* 0x000fe2000f8e0204 */
[----:B0-----:R-:W-:Y:S01]  /*e4c0*/  FADD.FTZ R2, R0, R9 ;  /* 0x0000000900027221 */ /* 0x001fe20000010000 */
[----:B------:R-:W-:Y:S01]  /*e4d0*/  MOV R9, UR5 ;  /* 0x0000000500097c02 */ /* 0x000fe20008000f00 */
[----:B------:R-:W0:Y:S04]  /*e4e0*/  SHFL.BFLY PT, R0, R5, 0x1, 0x1f ;  /* 0x0c201f0005007f89 */ /* 0x000e2800000e0000 */
[----:B------:R-:W-:Y:S01]  /*e4f0*/  UMOV UR6, UR4 ;  /* 0x0000000400067c82 */ /* 0x000fe20008000000 */
[----:B------:R-:W1:Y:S01]  /*e500*/  SHFL.BFLY PT, R11, R2, 0x1, 0x1f ;  /* 0x0c201f00020b7f89 */ /* 0x000e6200000e0000 */
[----:B------:R-:W-:Y:S01]  /*e510*/  HGMMA.64x256x16.F32.BF16 R24, R208, gdesc[UR4].tnspB, R24, gsb0 ;  /* 0x43e00004d0187df0 */ /* 0x000fe20008001818 */
[----:B------:R-:W-:Y:S01]  /*e520*/  UIADD3 UR6, UR4, 0x80, URZ ;  /* 0x0000008004067890 */ /* 0x000fe2000fffe03f */
[----:B------:R-:W-:Y:S01]  /*e530*/  UMOV UR7, 0x40000040 ;  /* 0x4000004000077882 */ /* 0x000fe20000000000 */
[----:B0-----:R-:W-:Y:S01]  /*e540*/  FADD.FTZ R13, R5, R0 ;  /* 0x00000000050d7221 */ /* 0x001fe20000010000 */
[----:B------:R-:W-:-:S02]  /*e550*/  @!P1 VIADD R5, R9, 0x38860 ;  /* 0x0003886009059836 */ /* 0x000fc40000000000 */
[----:B------:R-:W-:Y:S02]  /*e560*/  IMAD.MOV.U32 R0, RZ, RZ, -0x800000 ;  /* 0xff800000ff007424 */ /* 0x000fe400078e00ff */
[----:B-1----:R-:W-:Y:S01]  /*e570*/  FADD.FTZ R15, R2, R11 ;  /* 0x0000000b020f7221 */ /* 0x002fe20000010000 */
[----:B------:R-:W-:Y:S01]  /*e580*/  FSETP.NE.FTZ.AND P0, PT, R13, RZ, PT ;  /* 0x000000ff0d00720b */ /* 0x000fe20003f15000 */
[----:B------:R-:W-:Y:S01]  /*e590*/  IMAD.MOV.U32 R2, RZ, RZ, -0x800000 ;  /* 0xff800000ff027424 */ /* 0x000fe200078e00ff */
[----:B------:R-:W-:Y:S02]  /*e5a0*/  @!P1 PRMT R5, RZ, 0x654, R5 ;  /* 0x00000654ff059816 */ /* 0x000fe40000000005 */
        /* <DEDUP_REMOVED lines=164> */
.L_x_2173:
[----:B------:R-:W-:Y:S05]  /*eff0*/  @P0 BRA `(.L_x_2204) ;  /* 0x0000002000440947 */ /* 0x000fea0003800000 */
[----:B------:R-:W0:Y:S01]  /*f000*/  S2R R3, SR_TID.X ;  /* 0x0000000000037919 */ /* 0x000e220000002100 */
[----:B------:R-:W1:Y:S01]  /*f010*/  LDC R8, c[0x0][0xbe8] ;  /* 0x0002fa00ff087b82 */ /* 0x000e620000000800 */
[----:B------:R-:W-:Y:S01]  /*f020*/  SHF.R.S32.HI R13, RZ, 0x1f, R22 ;  /* 0x0000001fff0d7819 */ /* 0x000fe20000011416 */
[----:B------:R-:W-:Y:S01]  /*f030*/  ULDC.64 UR4, c[0x0][0xbd0] ;  /* 0x0002f40000047ab9 */ /* 0x000fe20000000a00 */
[----:B------:R-:W-:Y:S01]  /*f040*/  ULDC.64 UR6, c[0x0][0xb38] ;  /* 0x0002ce0000067ab9 */ /* 0x000fe20000000a00 */
[----:B------:R-:W-:Y:S01]  /*f050*/  ULDC.64 UR10, c[0x0][0x208] ;  /* 0x00008200000a7ab9 */ /* 0x000fe20000000a00 */
[----:B------:R-:W-:Y:S03]  /*f060*/  BSSY B0, `(.L_x_2205) ;  /* 0x0000144000007945 */ /* 0x000fe60003800000 */
[----:B------:R-:W2:Y:S08]  /*f070*/  S2UR UR9, SR_CTAID.Z ;  /* 0x00000000000979c3 */ /* 0x000eb00000002700 */
[----:B------:R-:W3:Y:S08]  /*f080*/  LDC.64 R20, c[0x0][0xbd8] ;  /* 0x0002f600ff147b82 */ /* 0x000ef00000000a00 */
[----:B------:R-:W-:Y:S01]  /*f090*/  BAR.SYNC.DEFER_BLOCKING 0x1, 0x100 ;  /* 0x0044000000007b1d */ /* 0x000fe20000010000 */
[----:B-1----:R-:W-:-:S07]  /*f0a0*/  ISETP.NE.AND P0, PT, R8, 0x1, PT ;  /* 0x000000010800780c */ /* 0x002fce0003f05270 */
[----:B------:R-:W1:Y:S01]  /*f0b0*/  S2UR UR8, SR_CTAID.Y ;  /* 0x00000000000879c3 */ /* 0x000e620000002600 */
[----:B0-----:R-:W-:-:S07]  /*f0c0*/  IADD3 R4, R3, -0x80, RZ ;  /* 0xffffff8003047810 */ /* 0x001fce0007ffe0ff */
[----:B------:R-:W1:Y:S01]  /*f0d0*/  LDC R19, c[0x0][0xc50] ;  /* 0x00031400ff137b82 */ /* 0x000e620000000800 */
[----:B------:R-:W-:-:S04]  /*f0e0*/  SHF.R.S32.HI R5, RZ, 0x1f, R4 ;  /* 0x0000001fff057819 */ /* 0x000fc80000011404 */
[CC--:B------:R-:W-:Y:S02]  /*f0f0*/  LEA.HI R6, R5.reuse, R4.reuse, RZ, 0x7 ;  /* 0x0000000405067211 */ /* 0x0c0fe400078f38ff */
[----:B------:R-:W-:Y:S01]  /*f100*/  LEA.HI R5, R5, R4, RZ, 0x2 ;  /* 0x0000000405057211 */ /* 0x000fe200078f10ff */
[----:B------:R-:W0:Y:S01]  /*f110*/  @P0 LDC R18, c[0x0][0xbec] ;  /* 0x0002fb00ff120b82 */ /* 0x000e220000000800 */
[----:B------:R-:W-:Y:S02]  /*f120*/  LOP3.LUT R3, R6, 0xffffff80, RZ, 0xc0, !PT ;  /* 0xffffff8006037812 */ /* 0x000fe400078ec0ff */
[----:B------:R-:W-:Y:S02]  /*f130*/  LOP3.LUT R5, R5, 0xfffffffc, RZ, 0xc0, !PT ;  /* 0xfffffffc05057812 */ /* 0x000fe400078ec0ff */
[----:B------:R-:W-:Y:S01]  /*f140*/  SHF.R.S32.HI R7, RZ, 0x7, R6 ;  /* 0x00000007ff077819 */ /* 0x000fe20000011406 */
[C---:B------:R-:W-:Y:S02]  /*f150*/  IMAD.IADD R3, R4.reuse, 0x1, -R3 ;  /* 0x0000000104037824 */ /* 0x040fe400078e0a03 */
[----:B------:R-:W-:Y:S01]  /*f160*/  IMAD.IADD R11, R4, 0x1, -R5 ;  /* 0x00000001040b7824 */ /* 0x000fe200078e0a05 */
[----:B------:R-:W-:Y:S01]  /*f170*/  LEA.HI R4, R6, R7, RZ, 0x1 ;  /* 0x0000000706047211 */ /* 0x000fe200078f08ff */
[----:B------:R-:W4:Y:S01]  /*f180*/  LDC.64 R152, c[0x0][0xb40] ;  /* 0x0002d000ff987b82 */ /* 0x000f220000000a00 */
[----:B------:R-:W-:-:S02]  /*f190*/  SHF.R.S32.HI R12, RZ, 0x1f, R3 ;  /* 0x0000001fff0c7819 */ /* 0x000fc40000011403 */
[----:B------:R-:W-:Y:S02]  /*f1a0*/  LOP3.LUT R4, R4, 0x3fffffe, RZ, 0xc0, !PT ;  /* 0x03fffffe04047812 */ /* 0x000fe400078ec0ff */
[CC--:B------:R-:W-:Y:S02]  /*f1b0*/  LEA.HI R10, R12.reuse, R3.reuse, RZ, 0x2 ;  /* 0x000000030c0a7211 */ /* 0x0c0fe400078f10ff */
[----:B------:R-:W-:Y:S01]  /*f1c0*/  LEA.HI R12, R12, R3, RZ, 0x5 ;  /* 0x000000030c0c7211 */ /* 0x000fe200078f28ff */
[----:B------:R-:W5:Y:S01]  /*f1d0*/  @P0 LDC R17, c[0x0][0xbf0] ;  /* 0x0002fc00ff110b82 */ /* 0x000f620000000800 */
[----:B------:R-:W-:Y:S01]  /*f1e0*/  SHF.R.S32.HI R9, RZ, 0x2, R10 ;  /* 0x00000002ff097819 */ /* 0x000fe2000001140a */
[----:B------:R-:W-:Y:S01]  /*f1f0*/  IMAD.IADD R4, R7, 0x1, -R4 ;  /* 0x0000000107047824 */ /* 0x000fe200078e0a04 */
[----:B------:R-:W-:Y:S01]  /*f200*/  SHF.R.S32.HI R14, RZ, 0x1f, R10 ;  /* 0x0000001fff0e7819 */ /* 0x000fe2000001140a */
[----:B------:R-:W-:Y:S01]  /*f210*/  IMAD R7, R13, UR4, RZ ;  /* 0x000000040d077c24 */ /* 0x000fe2000f8e02ff */
[----:B------:R-:W-:Y:S01]  /*f220*/  LEA.HI R6, R11, R11, RZ, 0x1 ;  /* 0x0000000b0b067211 */ /* 0x000fe200078f08ff */
[----:B------:R-:W-:Y:S01]  /*f230*/  IMAD R13, R13, UR6, RZ ;  /* 0x000000060d0d7c24 */ /* 0x000fe2000f8e02ff */
[----:B------:R-:W-:Y:S01]  /*f240*/  LEA.HI R14, R14, R9, RZ, 0x3 ;  /* 0x000000090e0e7211 */ /* 0x000fe200078f18ff */
[----:B------:R-:W5:Y:S01]  /*f250*/  @P0 LDC R154, c[0x0][0xbec] ;  /* 0x0002fb00ff9a0b82 */ /* 0x000f620000000800 */
[----:B------:R-:W-:Y:S01]  /*f260*/  SHF.R.S32.HI R12, RZ, 0x5, R12 ;  /* 0x00000005ff0c7819 */ /* 0x000fe2000001140c */
[----:B------:R-:W-:Y:S01]  /*f270*/  IMAD R13, R22, UR7, R13 ;  /* 0x00000007160d7c24 */ /* 0x000fe2000f8e020d */
[----:B------:R-:W-:-:S02]  /*f280*/  LOP3.LUT R14, R14, 0xfffffff8, RZ, 0xc0, !PT ;  /* 0xfffffff80e0e7812 */ /* 0x000fc400078ec0ff */
[----:B------:R-:W-:Y:S02]  /*f290*/  LOP3.LUT R6, R6, 0x1ffffffe, RZ, 0xc0, !PT ;  /* 0x1ffffffe06067812 */ /* 0x000fe400078ec0ff */
[----:B------:R-:W-:Y:S01]  /*f2a0*/  LOP3.LUT R10, R10, 0x7ffffffc, RZ, 0xc0, !PT ;  /* 0x7ffffffc0a0a7812 */ /* 0x000fe200078ec0ff */
[----:B------:R-:W-:Y:S01]  /*f2b0*/  IMAD.IADD R5, R9, 0x1, -R14 ;  /* 0x0000000109057824 */ /* 0x000fe200078e0a0e */
[----:B------:R-:W5:Y:S01]  /*f2c0*/  @P0 LDC R23, c[0x0][0xbf0] ;  /* 0x0002fc00ff170b82 */ /* 0x000f620000000800 */
[----:B------:R-:W0:Y:S01]  /*f2d0*/  S2R R9, SR_CTAID.X ;  /* 0x0000000000097919 */ /* 0x000e220000002500 */
[----:B------:R-:W-:Y:S02]  /*f2e0*/  IMAD.IADD R15, R11, 0x1, -R6 ;  /* 0x000000010b0f7824 */ /* 0x000fe400078e0a06 */
[----:B------:R-:W-:Y:S01]  /*f2f0*/  LEA R5, R12, R5, 0x4 ;  /* 0x000000050c057211 */ /* 0x000fe200078e20ff */
[C---:B------:R-:W-:Y:S02]  /*f300*/  IMAD R11, R22.reuse, UR5, R7 ;  /* 0x00000005160b7c24 */ /* 0x040fe4000f8e0207 */
[----:B------:R-:W-:Y:S01]  /*f310*/  IMAD.WIDE.U32 R6, R22, UR6, RZ ;  /* 0x0000000616067c25 */ /* 0x000fe2000f8e00ff */
[----:B------:R-:W-:-:S03]  /*f320*/  ULDC.64 UR6, c[0x0][0xb48] ;  /* 0x0002d20000067ab9 */ /* 0x000fc60000000a00 */
[----:B------:R-:W-:Y:S02]  /*f330*/  IMAD R16, R4, 0x40, R5 ;  /* 0x0000004004107824 */ /* 0x000fe400078e0205 */
[----:B------:R-:W-:Y:S01]  /*f340*/  IMAD.WIDE.U32 R4, R22, UR4, RZ ;  /* 0x0000000416047c25 */ /* 0x000fe2000f8e00ff */
[----:B--2---:R-:W-:-:S03]  /*f350*/  USHF.R.S32.HI UR4, URZ, 0x1f, UR9 ;  /* 0x0000001f3f047899 */ /* 0x004fc60008011409 */
[----:B------:R-:W-:Y:S02]  /*f360*/  IMAD R12, R15, 0x8, R16 ;  /* 0x000000080f0c7824 */ /* 0x000fe400078e0210 */
[----:B------:R-:W-:Y:S02]  /*f370*/  IMAD.IADD R5, R5, 0x1, R11 ;  /* 0x0000000105057824 */ /* 0x000fe400078e020b */
[----:B---3--:R-:W-:Y:S02]  /*f380*/  IMAD R14, R20, UR4, RZ ;  /* 0x00000004140e7c24 */ /* 0x008fe4000f8e02ff */
[----:B------:R-:W-:Y:S02]  /*f390*/  IMAD.MOV R22, RZ, RZ, -R22 ;  /* 0x000000ffff167224 */ /* 0x000fe400078e0a16 */
[----:B------:R-:W-:Y:S02]  /*f3a0*/  IMAD R15, R21, UR9, R14 ;  /* 0x00000009150f7c24 */ /* 0x000fe4000f8e020e */
[----:B----4-:R-:W-:Y:S01]  /*f3b0*/  IMAD R14, R152, UR4, RZ ;  /* 0x00000004980e7c24 */ /* 0x010fe2000f8e02ff */
[----:B------:R-:W-:Y:S01]  /*f3c0*/  ULDC.64 UR4, c[0x0][0xbe0] ;  /* 0x0002f80000047ab9 */ /* 0x000fe20000000a00 */
[----:B-1----:R-:W-:-:S02]  /*f3d0*/  IMAD R21, R19, R22, UR8 ;  /* 0x0000000813157e24 */ /* 0x002fc4000f8e0216 */
[----:B------:R-:W-:Y:S01]  /*f3e0*/  IMAD.IADD R7, R7, 0x1, R13 ;  /* 0x0000000107077824 */ /* 0x000fe200078e020d */
[----:B0-----:R-:W-:Y:S01]  /*f3f0*/  LEA R11, R9, R12, 0x7 ;  /* 0x0000000c090b7211 */ /* 0x001fe200078e38ff */
[----:B------:R-:W-:-:S04]  /*f400*/  IMAD.WIDE.U32 R4, R20, UR9, R4 ;  /* 0x0000000914047c25 */ /* 0x000fc8000f8e0004 */
[----:B------:R-:W-:-:S04]  /*f410*/  @P0 IMAD.HI.U32 R12, R11, R18, RZ ;  /* 0x000000120b0c0227 */ /* 0x000fc800078e00ff */
        /* <DEDUP_REMOVED lines=24> */
[----:B------:R-:W-:-:S02]  /*f5a0*/  IMAD.MOV R18, RZ, RZ, -R15 ;  /* 0x000000ffff127224 */ /* 0x000fc400078e0a0f */
[----:B------:R-:W-:Y:S02]  /*f5b0*/  IMAD R12, R12, UR4, RZ ;  /* 0x000000040c0c7c24 */ /* 0x000fe4000f8e02ff */
[C---:B------:R-:W-:Y:S02]  /*f5c0*/  IMAD R13, R8.reuse, R13, R11 ;  /* 0x0000000d080d7224 */ /* 0x040fe400078e020b */
[----:B------:R-:W-:Y:S02]  /*f5d0*/  IMAD.IADD R7, R7, 0x1, R19 ;  /* 0x0000000107077824 */ /* 0x000fe400078e0213 */
[----:B------:R-:W-:Y:S02]  /*f5e0*/  IMAD R11, R8, R18, R11 ;  /* 0x00000012080b7224 */ /* 0x000fe400078e020b */
[C---:B------:R-:W-:Y:S01]  /*f5f0*/  IMAD R17, R15.reuse, UR5, R12 ;  /* 0x000000050f117c24 */ /* 0x040fe2000f8e020c */
[----:B------:R-:W-:Y:S01]  /*f600*/  SHF.R.S32.HI R12, RZ, 0x1f, R13 ;  /* 0x0000001fff0c7819 */ /* 0x000fe2000001140d */
[----:B------:R-:W-:Y:S01]  /*f610*/  IMAD.WIDE.U32 R6, R15, UR4, R6 ;  /* 0x000000040f067c25 */ /* 0x000fe2000f8e0006 */
[----:B------:R-:W-:Y:S01]  /*f620*/  SHF.R.S32.HI R14, RZ, 0x1f, R11 ;  /* 0x0000001fff0e7819 */ /* 0x000fe2000001140b */
[----:B------:R-:W0:Y:S01]  /*f630*/  S2UR UR5, SR_CgaCtaId ;  /* 0x00000000000579c3 */ /* 0x000e220000008800 */
[----:B------:R-:W-:Y:S01]  /*f640*/  UMOV UR4, 0x400 ;  /* 0x0000040000047882 */ /* 0x000fe20000000000 */
[----:B------:R-:W-:Y:S01]  /*f650*/  IMAD R12, R12, UR6, RZ ;  /* 0x000000060c0c7c24 */ /* 0x000fe2000f8e02ff */
[----:B------:R-:W-:Y:S01]  /*f660*/  IADD3 R7, R7, R17, RZ ;  /* 0x0000001107077210 */ /* 0x000fe20007ffe0ff */
[----:B------:R-:W-:-:S02]  /*f670*/  IMAD R14, R14, UR8, RZ ;  /* 0x000000080e0e7c24 */ /* 0x000fc4000f8e02ff */
        /* <DEDUP_REMOVED lines=47> */
[----:B------:R-:W-:Y:S01]  /*f970*/  VIADD R22, R3, 0x50 ;  /* 0x0000005003167836 */ /* 0x000fe20000000000 */
[----:B------:R-:W-:-:S02]  /*f980*/  ISETP.GE.AND P1, PT, R19, UR4, PT ;  /* 0x0000000413007c0c */ /* 0x000fc4000bf26270 */
[----:B------:R-:W-:Y:S02]  /*f990*/  ISETP.GE.AND P0, PT, R18, UR4, PT ;  /* 0x0000000412007c0c */ /* 0x000fe4000bf06270 */
[C---:B------:R-:W-:Y:S02]  /*f9a0*/  IADD3 R21, R3.reuse, 0x48, RZ ;  /* 0x0000004803157810 */ /* 0x040fe40007ffe0ff */
        /* <DEDUP_REMOVED lines=23> */
[C---:B0-----:R-:W-:Y:S01]  /*fb20*/  VIADD R24, R3.reuse, 0x58 ;  /* 0x0000005803187836 */ /* 0x041fe20000000000 */
[----:B------:R-:W-:Y:S01]  /*fb30*/  @!P0 LOP3.LUT R11, R18, 0xfffffffe, RZ, 0xc0, !PT ;  /* 0xfffffffe120b8812 */ /* 0x000fe200078ec0ff */
[----:B------:R-:W-:Y:S01]  /*fb40*/  VIADD R25, R3, 0x60 ;  /* 0x0000006003197836 */ /* 0x000fe20000000000 */
        /* <DEDUP_REMOVED lines=15> */
[----:B------:R-:W-:-:S02]  /*fc40*/  @!P5 LOP3.LUT R21, R21, 0xfffffffe, RZ, 0xc0, !PT ;  /* 0xfffffffe1515d812 */ /* 0x000fc400078ec0ff */
[----:B------:R-:W-:Y:S01]  /*fc50*/  @!P6 LOP3.LUT R23, R22, 0xfffffffe, RZ, 0xc0, !PT ;  /* 0xfffffffe1617e812 */ /* 0x000fe200078ec0ff */
[----:B------:R-:W-:Y:S01]  /*fc60*/  VIADD R22, R3, 0x88 ;  /* 0x0000008803167836 */ /* 0x000fe20000000000 */
[----:B------:R-:W-:Y:S01]  /*fc70*/  ISETP.GE.AND P1, PT, R24, UR4, PT ;  /* 0x0000000418007c0c */ /* 0x000fe2000bf26270 */
[--C-:B0-----:R-:W-:Y:S01]  /*fc80*/  @!P2 IMAD.WIDE R10, R15, 0x4, R4.reuse ;  /* 0x000000040f0aa825 */ /* 0x101fe200078e0204 */
[----:B------:R-:W-:Y:S02]  /*fc90*/  ISETP.GE.AND P0, PT, R25, UR4, PT ;  /* 0x0000000419007c0c */ /* 0x000fe4000bf06270 */
[----:B------:R-:W-:Y:S01]  /*fca0*/  IADD3 R2, R3, 0x70, RZ ;  /* 0x0000007003027810 */ /* 0x000fe20007ffe0ff */
[--C-:B-1----:R-:W-:Y:S01]  /*fcb0*/  @!P3 IMAD.WIDE R12, R17, 0x4, R4.reuse ;  /* 0x00000004110cb825 */ /* 0x102fe200078e0204 */
[----:B------:R0:W-:Y:S01]  /*fcc0*/  @!P2 ST.E.64 desc[UR6][R10.64], R48 ;  /* 0x000000300a00a985 */ /* 0x0001e2000c101b06 */
[----:B------:R-:W-:Y:S02]  /*fcd0*/  ISETP.GE.AND P2, PT, R0, UR4, PT ;  /* 0x0000000400007c0c */ /* 0x000fe4000bf46270 */
[----:B------:R-:W-:Y:S01]  /*fce0*/  @!P4 IMAD.WIDE R14, R19, 0x4, R4 ;  /* 0x00000004130ec825 */ /* 0x000fe200078e0204 */
[----:B------:R1:W-:Y:S01]  /*fcf0*/  @!P3 ST.E.64 desc[UR6][R12.64], R52 ;  /* 0x000000340c00b985 */ /* 0x0003e2000c101b06 */
[----:B------:R-:W-:-:S02]  /*fd00*/  ISETP.GE.AND P3, PT, R22, UR4, PT ;  /* 0x0000000416007c0c */ /* 0x000fc4000bf66270 */
[--C-:B------:R-:W-:Y:S01]  /*fd10*/  @!P5 IMAD.WIDE R16, R21, 0x4, R4.reuse ;  /* 0x000000041510d825 */ /* 0x100fe200078e0204 */
[----:B------:R2:W-:Y:S01]  /*fd20*/  @!P4 ST.E.64 desc[UR6][R14.64], R56 ;  /* 0x000000380e00c985 */ /* 0x0005e2000c101b06 */
[----:B------:R-:W-:Y:S02]  /*fd30*/  @!P1 LEA.HI R24, R24, R24, RZ, 0x1 ;  /* 0x0000001818189211 */ /* 0x000fe400078f08ff */
        /* <DEDUP_REMOVED lines=8> */
[----:B0-----:R-:W-:Y:S01]  /*fdc0*/  @!P1 LOP3.LUT R11, R24, 0xfffffffe, RZ, 0xc0, !PT ;  /* 0xfffffffe180b9812 */ /* 0x001fe200078ec0ff */
[----:B------:R-:W-:Y:S01]  /*fdd0*/  VIADD R24, R3, 0x90 ;  /* 0x0000009003187836 */ /* 0x000fe20000000000 */
[----:B-1----:R-:W-:Y:S02]  /*fde0*/  @!P0 LOP3.LUT R13, R25, 0xfffffffe, RZ, 0xc0, !PT ;  /* 0xfffffffe190d8812 */ /* 0x002fe400078ec0ff */
[----:B------:R-:W-:Y:S01]  /*fdf0*/  @!P2 LEA.HI R0, R0, R0, RZ, 0x1 ;  /* 0x000000000000a211 */ /* 0x000fe200078f08ff */
        /* <DEDUP_REMOVED lines=14> */
[----:B------:R-:W-:Y:S01]  /*fee0*/  VIADD R20, R3, 0xb0 ;  /* 0x000000b003147836 */ /* 0x000fe20000000000 */
[----:B------:R-:W-:-:S02]  /*fef0*/  @!P3 LOP3.LUT R23, R22, 0xfffffffe, RZ, 0xc0, !PT ;  /* 0xfffffffe1617b812 */ /* 0x000fc400078ec0ff */
[----:B------:R-:W-:Y:S01]  /*ff00*/  IADD3 R25, R3, 0x98, RZ ;  /* 0x0000009803197810 */ /* 0x000fe20007ffe0ff */
[--C-:B0-----:R-:W-:Y:S01]  /*ff10*/  @!P2 IMAD.WIDE R10, R15, 0x4, R4.reuse ;  /* 0x000000040f0aa825 */ /* 0x101fe200078e0204 */
[----:B------:R-:W-:Y:S02]  /*ff20*/  ISETP.GE.AND P0, PT, R24, UR4, PT ;  /* 0x0000000418007c0c */ /* 0x000fe4000bf06270 */
        /* <DEDUP_REMOVED lines=19> */
[----:B0-----:R-:W-:Y:S02]  /*10060*/  @!P0 LOP3.LUT R11, R24, 0xfffffffe, RZ, 0xc0, !PT ;  /* 0xfffffffe180b8812 */ /* 0x001fe400078ec0ff */
[----:B------:R-:W-:Y:S02]  /*10070*/  @!P2 LEA.HI R0, R0, R0, RZ, 0x1 ;  /* 0x000000000000a211 */ /* 0x000fe400078f08ff */
[----:B-1----:R-:W-:Y:S01]  /*10080*/  @!P1 LOP3.LUT R13, R25, 0xfffffffe, RZ, 0xc0, !PT ;  /* 0xfffffffe190d9812 */ /* 0x002fe200078ec0ff */
[----:B------:R-:W-:Y:S01]  /*10090*/  @!P0 IMAD.WIDE R10, R11, 0x4, R4 ;  /* 0x000000040b0a8825 */ /* 0x000fe200078e0204 */
[----:B------:R-:W-:-:S02]  /*100a0*/  @!P3 LEA.HI R2, R2, R2, RZ, 0x1 ;  /* 0x000000020202b211 */ /* 0x000fc400078f08ff */
        /* <DEDUP_REMOVED lines=63> */
.L_x_2206:
[----:B------:R-:W-:Y:S05]  /*104a0*/  BSYNC B0 ;  /* 0x0000000000007941 */ /* 0x000fea0003800000 */
.L_x_2205:
[----:B------:R-:W-:Y:S01]  /*104b0*/  ISETP.GE.AND P0, PT, R9, R8, PT ;  /* 0x000000080900720c */ /* 0x000fe20003f06270 */
[----:B0---4-:R4:W0:Y:S04]  /*104c0*/  SHFL.IDX PT, R5, R7, 0x1, 0x1c1f ;  /* 0x003c1f0007057f89 */ /* 0x01182800000e0000 */
[----:B---3--:R4:W3:Y:S08]  /*104d0*/  SHFL.IDX PT, R4, R6, 0x1, 0x1c1f ;  /* 0x003c1f0006047f89 */ /* 0x0088f000000e0000 */
[----:B----4-:R-:W-:Y:S05]  /*104e0*/  @P0 BRA `(.L_x_2171) ;  /* 0x0000005800240947 */ /* 0x010fea0003800000 */
        /* <DEDUP_REMOVED lines=10> */
[----:B------:R-:W-:Y:S01]  /*10590*/  VIADD R16, R3, 0x48 ;  /* 0x0000004803107836 */ /* 0x000fe20000000000 */
[----:B------:R-:W-:Y:S01]  /*105a0*/  ISETP.GE.AND P6, PT, R13, UR4, PT ;  /* 0x000000040d007c0c */ /* 0x000fe2000bfc6270 */
[C---:B------:R-:W-:Y:S01]  /*105b0*/  VIADD R18, R3.reuse, 0x50 ;  /* 0x0000005003127836 */ /* 0x040fe20000000000 */
[----:B------:R-:W-:Y:S01]  /*105c0*/  ISETP.GE.AND P5, PT, R12, UR4, PT ;  /* 0x000000040c007c0c */ /* 0x000fe2000bfa6270 */
[C---:B------:R-:W-:Y:S01]  /*105d0*/  VIADD R20, R3.reuse, 0x58 ;  /* 0x0000005803147836 */ /* 0x040fe20000000000 */
[C---:B------:R-:W-:Y:S01]  /*105e0*/  IADD3 R15, R3.reuse, 0x40, RZ ;  /* 0x00000040030f7810 */ /* 0x040fe20007ffe0ff */
[----:B0--3--:R-:W-:Y:S01]  /*105f0*/  @!P0 IMAD.WIDE R6, R3, 0x4, R4 ;  /* 0x0000000403068825 */ /* 0x009fe200078e0204 */
        /* <DEDUP_REMOVED lines=8> */
[----:B------:R-:W-:Y:S01]  /*10680*/  ISETP.GE.AND P3, PT, R15, UR4, PT ;  /* 0x000000040f007c0c */ /* 0x000fe2000bf66270 */
[----:B------:R-:W-:Y:S01]  /*10690*/  @!P1 IMAD.WIDE R8, R9, 0x4, R4 ;  /* 0x0000000409089825 */ /* 0x000fe200078e0204 */
[----:B------:R-:W-:-:S02]  /*106a0*/  ISETP.GE.AND P0, PT, R0, UR4, PT ;  /* 0x0000000400007c0c */ /* 0x000fc4000bf06270 */
[----:B------:R-:W-:Y:S01]  /*106b0*/  @!P5 LEA.HI R12, R12, R12, RZ, 0x1 ;  /* 0x0000000c0c0cd211 */ /* 0x000fe200078f08ff */
[----:B------:R-:W-:Y:S01]  /*106c0*/  @!P2 IMAD.WIDE R10, R11, 0x4, R4 ;  /* 0x000000040b0aa825 */ /* 0x000fe200078e0204 */
[----:B------:R1:W-:Y:S01]  /*106d0*/  @!P1 ST.E.64 desc[UR6][R8.64], R30 ;  /* 0x0000001e08009985 */ /* 0x0003e2000c101b06 */
[----:B------:R-:W-:Y:S02]  /*106e0*/  ISETP.GE.AND P1, PT, R2, UR4, PT ;  /* 0x0000000402007c0c */ /* 0x000fe4000bf26270 */
[----:B------:R-:W-:Y:S01]  /*106f0*/  @!P6 LEA.HI R13, R13, R13, RZ, 0x1 ;  /* 0x0000000d0d0de211 */ /* 0x000fe200078f08ff */
[----:B------:R2:W-:Y:S01]  /*10700*/  @!P2 ST.E.64 desc[UR6][R10.64], R34 ;  /* 0x000000220a00a985 */ /* 0x0005e2000c101b06 */
[----:B------:R-:W-:Y:S02]  /*10710*/  ISETP.GE.AND P2, PT, R14, UR4, PT ;  /* 0x000000040e007c0c */ /* 0x000fe4000bf46270 */
[----:B0-----:R-:W-:Y:S02]  /*10720*/  @!P5 LOP3.LUT R7, R12, 0xfffffffe, RZ, 0xc0, !PT ;  /* 0xfffffffe0c07d812 */ /* 0x001fe400078ec0ff */
[----:B------:R-:W-:-:S02]  /*10730*/  @!P0 LEA.HI R0, R0, R0, RZ, 0x1 ;  /* 0x0000000000008211 */ /* 0x000fc400078f08ff */
[----:B------:R-:W-:Y:S01]  /*10740*/  @!P4 LEA.HI R16, R16, R16, RZ, 0x1 ;  /* 0x000000101010c211 */ /* 0x000fe200078f08ff */
[--C-:B------:R-:W-:Y:S01]  /*10750*/  @!P5 IMAD.WIDE R6, R7, 0x4, R4.reuse ;  /* 0x000000040706d825 */ /* 0x100fe200078e0204 */
[----:B-1----:R-:W-:Y:S02]  /*10760*/  @!P6 LOP3.LUT R9, R13, 0xfffffffe, RZ, 0xc0, !PT ;  /* 0xfffffffe0d09e812 */ /* 0x002fe400078ec0ff */
[----:B------:R-:W-:Y:S02]  /*10770*/  @!P1 LEA.HI R2, R2, R2, RZ, 0x1 ;  /* 0x0000000202029211 */ /* 0x000fe400078f08ff */
[----:B------:R0:W-:Y:S01]  /*10780*/  @!P5 ST.E.64 desc[UR6][R6.64], R38 ;  /* 0x000000260600d985 */ /* 0x0001e2000c101b06 */
[----:B------:R-:W-:Y:S01]  /*10790*/  @!P2 LEA.HI R14, R14, R14, RZ, 0x1 ;  /* 0x0000000e0e0ea211 */ /* 0x000fe200078f08ff */
[----:B------:R-:W-:Y:S01]  /*107a0*/  @!P6 IMAD.WIDE R8, R9, 0x4, R4 ;  /* 0x000000040908e825 */ /* 0x000fe200078e0204 */
[----:B--2---:R-:W-:Y:S02]  /*107b0*/  @!P3 LEA.HI R10, R15, R15, RZ, 0x1 ;  /* 0x0000000f0f0ab211 */ /* 0x004fe400078f08ff */
[----:B------:R-:W-:Y:S01]  /*107c0*/  @!P0 LOP3.LUT R11, R0, 0xfffffffe, RZ, 0xc0, !PT ;  /* 0xfffffffe000b8812 */ /* 0x000fe200078ec0ff */
[----:B------:R-:W-:Y:S01]  /*107d0*/  VIADD R0, R3, 0x60 ;  /* 0x0000006003007836 */ /* 0x000fe20000000000 */
[----:B------:R-:W-:Y:S01]  /*107e0*/  @!P1 LOP3.LUT R13, R2, 0xfffffffe, RZ, 0xc0, !PT ;  /* 0xfffffffe020d9812 */ /* 0x000fe200078ec0ff */
[----:B------:R1:W-:Y:S01]  /*107f0*/  @!P6 ST.E.64 desc[UR6][R8.64], R42 ;  /* 0x0000002a0800e985 */ /* 0x0003e2000c101b06 */
[----:B------:R-:W-:-:S02]  /*10800*/  @!P2 LOP3.LUT R15, R14, 0xfffffffe, RZ, 0xc0, !PT ;  /* 0xfffffffe0e0fa812 */ /* 0x000fc400078ec0ff */
[----:B------:R-:W-:Y:S02]  /*10810*/  @!P3 LOP3.LUT R17, R10, 0xfffffffe, RZ, 0xc0, !PT ;  /* 0xfffffffe0a11b812 */ /* 0x000fe400078ec0ff */
[----:B------:R-:W-:Y:S01]  /*10820*/  @!P4 LOP3.LUT R19, R16, 0xfffffffe, RZ, 0xc0, !PT ;  /* 0xfffffffe1013c812 */ /* 0x000fe200078ec0ff */
[--C-:B0-----:R-:W-:Y:S01]  /*10830*/  @!P0 IMAD.WIDE R6, R11, 0x4, R4.reuse ;  /* 0x000000040b068825 */ /* 0x101fe200078e0204 */
[----:B------:R-:W-:Y:S02]  /*10840*/  ISETP.GE.AND P5, PT, R18, UR4, PT ;  /* 0x0000000412007c0c */ /* 0x000fe4000bfa6270 */
[----:B------:R-:W-:Y:S01]  /*10850*/  ISETP.GE.AND P6, PT, R20, UR4, PT ;  /* 0x0000000414007c0c */ /* 0x000fe2000bfc6270 */
[--C-:B------:R-:W-:Y:S01]  /*10860*/  @!P2 IMAD.WIDE R10, R15, 0x4, R4.reuse ;  /* 0x000000040f0aa825 */ /* 0x100fe200078e0204 */
[----:B------:R0:W-:Y:S01]  /*10870*/  @!P0 ST.E.64 desc[UR6][R6.64], R46 ;  /* 0x0000002e06008985 */ /* 0x0001e2000c101b06 */
[----:B------:R-:W-:Y:S02]  /*10880*/  IADD3 R2, R3, 0x68, RZ ;  /* 0x0000006803027810 */ /* 0x000fe40007ffe0ff */
[----:B-1----:R-:W-:-:S04]  /*10890*/  @!P1 IMAD.WIDE R8, R13, 0x4, R4 ;  /* 0x000000040d089825 */ /* 0x002fc800078e0204 */
[--C-:B------:R-:W-:Y:S01]  /*108a0*/  @!P3 IMAD.WIDE R12, R17, 0x4, R4.reuse ;  /* 0x00000004110cb825 */ /* 0x100fe200078e0204 */
[----:B------:R1:W-:Y:S01]  /*108b0*/  @!P1 ST.E.64 desc[UR6][R8.64], R50 ;  /* 0x0000003208009985 */ /* 0x0003e2000c101b06 */
[----:B------:R-:W-:Y:S02]  /*108c0*/  @!P5 LEA.HI R18, R18, R18, RZ, 0x1 ;  /* 0x000000121212d211 */ /* 0x000fe400078f08ff */
[----:B------:R-:W-:Y:S01]  /*108d0*/  @!P4 IMAD.WIDE R14, R19, 0x4, R4 ;  /* 0x00000004130ec825 */ /* 0x000fe200078e0204 */
[----:B------:R2:W-:Y:S01]  /*108e0*/  @!P2 ST.E.64 desc[UR6][R10.64], R54 ;  /* 0x000000360a00a985 */ /* 0x0005e2000c101b06 */
[----:B------:R-:W-:Y:S02]  /*108f0*/  @!P6 LEA.HI R20, R20, R20, RZ, 0x1 ;  /* 0x000000141414e211 */ /* 0x000fe400078f08ff */
[C---:B------:R-:W-:Y:S01]  /*10900*/  VIADD R16, R3.reuse, 0x70 ;  /* 0x0000007003107836 */ /* 0x040fe20000000000 */
[----:B------:R3:W-:Y:S01]  /*10910*/  @!P3 ST.E.64 desc[UR6][R12.64], R58 ;  /* 0x0000003a0c00b985 */ /* 0x0007e2000c101b06 */
[C---:B------:R-:W-:Y:S01]  /*10920*/  VIADD R17, R3.reuse, 0x78 ;  /* 0x0000007803117836 */ /* 0x040fe20000000000 */
[----:B------:R-:W-:Y:S01]  /*10930*/  ISETP.GE.AND P3, PT, R2, UR4, PT ;  /* 0x0000000402007c0c */ /* 0x000fe2000bf66270 */
[----:B------:R-:W-:Y:S01]  /*10940*/  VIADD R19, R3, 0x80 ;  /* 0x0000008003137836 */ /* 0x000fe20000000000 */
[----:B------:R4:W-:Y:S01]  /*10950*/  @!P4 ST.E.64 desc[UR6][R14.64], R62 ;  /* 0x0000003e0e00c985 */ /* 0x0009e2000c101b06 */
[----:B------:R-:W-:-:S02]  /*10960*/  ISETP.GE.AND P4, PT, R0, UR4, PT ;  /* 0x0000000400007c0c */ /* 0x000fc4000bf86270 */
[----:B------:R-:W-:Y:S02]  /*10970*/  ISETP.GE.AND P2, PT, R16, UR4, PT ;  /* 0x0000000410007c0c */ /* 0x000fe4000bf46270 */
[----:B------:R-:W-:Y:S02]  /*10980*/  ISETP.GE.AND P1, PT, R17, UR4, PT ;  /* 0x0000000411007c0c */ /* 0x000fe4000bf26270 */
        /* <DEDUP_REMOVED lines=36> */
[C---:B------:R-:W-:Y:S02]  /*10bd0*/  IADD3 R19, R3.reuse, 0xb8, RZ ;  /* 0x000000b803137810 */ /* 0x040fe40007ffe0ff */
[----:B------:R-:W-:Y:S01]  /*10be0*/  VIADD R17, R3, 0xb0 ;  /* 0x000000b003117836 */ /* 0x000fe20000000000 */
[----:B------:R4:W-:Y:S01]  /*10bf0*/  @!P0 ST.E.64 desc[UR6][R14.64], R90 ;  /* 0x0000005a0e008985 */ /* 0x0009e2000c101b06 */
[----:B------:R-:W-:-:S02]  /*10c00*/  ISETP.GE.AND P0, PT, R0, UR4, PT ;  /* 0x0000000400007c0c */ /* 0x000fc4000bf06270 */
[----:B------:R-:W-:Y:S02]  /*10c10*/  @!P5 LEA.HI R20, R20, R20, RZ, 0x1 ;  /* 0x000000141414d211 */ /* 0x000fe400078f08ff */
[----:B------:R-:W-:Y:S02]  /*10c20*/  ISETP.GE.AND P2, PT, R17, UR4, PT ;  /* 0x0000000411007c0c */ /* 0x000fe4000bf46270 */
[----:B0-----:R-:W-:Y:S01]  /*10c30*/  @!P6 LOP3.LUT R7, R18, 0xfffffffe, RZ, 0xc0, !PT ;  /* 0xfffffffe1207e812 */ /* 0x001fe200078ec0ff */
[----:B------:R-:W-:Y:S01]  /*10c40*/  VIADD R18, R3, 0xc0 ;  /* 0x000000c003127836 */ /* 0x000fe20000000000 */
[----:B------:R-:W-:Y:S02]  /*10c50*/  ISETP.GE.AND P1, PT, R19, UR4, PT ;  /* 0x0000000413007c0c */ /* 0x000fe4000bf26270 */
[----:B-1----:R-:W-:Y:S01]  /*10c60*/  @!P5 LOP3.LUT R9, R20, 0xfffffffe, RZ, 0xc0, !PT ;  /* 0xfffffffe1409d812 */ /* 0x002fe200078ec0ff */
[----:B------:R-:W-:Y:S01]  /*10c70*/  @!P6 IMAD.WIDE R6, R7, 0x4, R4 ;  /* 0x000000040706e825 */ /* 0x000fe200078e0204 */
[----:B------:R-:W-:-:S02]  /*10c80*/  @!P4 LEA.HI R2, R2, R2, RZ, 0x1 ;  /* 0x000000020202c211 */ /* 0x000fc400078f08ff */
[----:B------:R-:W-:Y:S01]  /*10c90*/  @!P0 LEA.HI R0, R0, R0, RZ, 0x1 ;  /* 0x0000000000008211 */ /* 0x000fe200078f08ff */
[----:B------:R-:W-:Y:S01]  /*10ca0*/  @!P5 IMAD.WIDE R8, R9, 0x4, R4 ;  /* 0x000000040908d825 */ /* 0x000fe200078e0204 */
[----:B------:R0:W-:Y:S01]  /*10cb0*/  @!P6 ST.E.64 desc[UR6][R6.64], R94 ;  /* 0x0000005e0600e985 */ /* 0x0001e2000c101b06 */
[----:B------:R-:W-:Y:S02]  /*10cc0*/  @!P3 LEA.HI R16, R16, R16, RZ, 0x1 ;  /* 0x000000101010b211 */ /* 0x000fe400078f08ff */
[----:B--2---:R-:W-:Y:S01]  /*10cd0*/  @!P0 LOP3.LUT R11, R0, 0xfffffffe, RZ, 0xc0, !PT ;  /* 0xfffffffe000b8812 */ /* 0x004fe200078ec0ff */
[----:B------:R1:W-:Y:S01]  /*10ce0*/  @!P5 ST.E.64 desc[UR6][R8.64], R98 ;  /* 0x000000620800d985 */ /* 0x0003e2000c101b06 */
[C---:B------:R-:W-:Y:S01]  /*10cf0*/  VIADD R20, R3.reuse, 0xc8 ;  /* 0x000000c803147836 */ /* 0x040fe20000000000 */
[----:B------:R-:W-:Y:S01]  /*10d00*/  ISETP.GE.AND P5, PT, R18, UR4, PT ;  /* 0x0000000412007c0c */ /* 0x000fe2000bfa6270 */
[----:B------:R-:W-:Y:S01]  /*10d10*/  VIADD R0, R3, 0xd0 ;  /* 0x000000d003007836 */ /* 0x000fe20000000000 */
[----:B------:R-:W-:-:S02]  /*10d20*/  @!P2 LEA.HI R17, R17, R17, RZ, 0x1 ;  /* 0x000000111111a211 */ /* 0x000fc400078f08ff */
[----:B------:R-:W-:Y:S02]  /*10d30*/  @!P1 LEA.HI R19, R19, R19, RZ, 0x1 ;  /* 0x0000001313139211 */ /* 0x000fe400078f08ff */
[----:B---3--:R-:W-:Y:S01]  /*10d40*/  @!P4 LOP3.LUT R13, R2, 0xfffffffe, RZ, 0xc0, !PT ;  /* 0xfffffffe020dc812 */ /* 0x008fe200078ec0ff */
[----:B------:R-:W-:Y:S01]  /*10d50*/  VIADD R2, R3, 0xd8 ;  /* 0x000000d803027836 */ /* 0x000fe20000000000 */
[----:B----4-:R-:W-:Y:S01]  /*10d60*/  @!P3 LOP3.LUT R15, R16, 0xfffffffe, RZ, 0xc0, !PT ;  /* 0xfffffffe100fb812 */ /* 0x010fe200078ec0ff */
[--C-:B0-----:R-:W-:Y:S01]  /*10d70*/  @!P0 IMAD.WIDE R6, R11, 0x4, R4.reuse ;  /* 0x000000040b068825 */ /* 0x101fe200078e0204 */
[----:B------:R-:W-:Y:S02]  /*10d80*/  @!P2 LOP3.LUT R17, R17, 0xfffffffe, RZ, 0xc0, !PT ;  /* 0xfffffffe1111a812 */ /* 0x000fe400078ec0ff */
        /* <DEDUP_REMOVED lines=9> */
[----:B------:R-:W-:-:S02]  /*10e20*/  @!P2 IMAD.WIDE R12, R17, 0x4, R4 ;  /* 0x00000004110ca825 */ /* 0x000fc400078e0204 */
        /* <DEDUP_REMOVED lines=46> */
.L_x_2204:
[----:B------:R-:W1:Y:S02]  /*11110*/  S2R R0, SR_TID.X ;  /* 0x0000000000007919 */ /* 0x000e640000002100 */
[----:B-1----:R-:W-:-:S05]  /*11120*/  VIADD R2, R0, 0xffffff80 ;  /* 0xffffff8000027836 */ /* 0x002fca0000000000 */
[----:B------:R-:W-:-:S13]  /*11130*/  ISETP.GT.AND P0, PT, R2, 0x7f, PT ;  /* 0x0000007f0200780c */ /* 0x000fda0003f04270 */
[----:B------:R-:W-:Y:S05]  /*11140*/  @P0 BRA `(.L_x_2171) ;  /* 0x0000004c000c0947 */ /* 0x000fea0003800000 */
[----:B------:R-:W1:Y:S01]  /*11150*/  S2R R3, SR_CTAID.X ;  /* 0x0000000000037919 */ /* 0x000e620000002500 */
[----:B------:R-:W2:Y:S01]  /*11160*/  LDC R6, c[0x0][0xbe8] ;  /* 0x0002fa00ff067b82 */ /* 0x000ea20000000800 */
[----:B------:R-:W-:Y:S01]  /*11170*/  ULDC UR4, c[0x0][0xa88] ;  /* 0x0002a20000047ab9 */ /* 0x000fe20000000800 */
[----:B-1----:R-:W-:Y:S01]  /*11180*/  LEA R0, R3, R0, 0x7 ;  /* 0x0000000003007211 */ /* 0x002fe200078e38ff */
[----:B--2---:R-:W-:-:S04]  /*11190*/  IMAD R3, R6, UR4, RZ ;  /* 0x0000000406037c24 */ /* 0x004fc8000f8e02ff */
[----:B------:R-:W-:-:S05]  /*111a0*/  VIADD R0, R0, 0xffffff80 ;  /* 0xffffff8000007836 */ /* 0x000fca0000000000 */
[----:B------:R-:W-:-:S13]  /*111b0*/  ISETP.GE.AND P0, PT, R0, R3, PT ;  /* 0x000000030000720c */ /* 0x000fda0003f06270 */
[----:B------:R-:W-:Y:S05]  /*111c0*/  @P0 BRA `(.L_x_2171) ;  /* 0x0000004800ec0947 */ /* 0x000fea0003800000 */
[----:B------:R-:W-:Y:S01]  /*111d0*/  ISETP.NE.AND P0, PT, R6, 0x1, PT ;  /* 0x000000010600780c */ /* 0x000fe20003f05270 */
[----:B------:R-:W1:Y:S01]  /*111e0*/  S2UR UR4, SR_CTAID.Z ;  /* 0x00000000000479c3 */ /* 0x000e620000002700 */
[----:B------:R-:W-:Y:S01]  /*111f0*/  SHF.R.S32.HI R5, RZ, 0x1f, R22 ;  /* 0x0000001fff057819 */ /* 0x000fe20000011416 */
[----:B------:R-:W-:Y:S01]  /*11200*/  ULDC.64 UR6, c[0x0][0xbd0] ;  /* 0x0002f40000067ab9 */ /* 0x000fe20000000a00 */
[----:B------:R-:W-:Y:S01]  /*11210*/  ULDC.64 UR10, c[0x0][0x208] ;  /* 0x00008200000a7ab9 */ /* 0x000fe20000000a00 */
[----:B------:R-:W-:-:S04]  /*11220*/  IMAD.WIDE.U32 R2, R22, UR6, RZ ;  /* 0x0000000616027c25 */ /* 0x000fc8000f8e00ff */
[----:B------:R-:W2:Y:S01]  /*11230*/  LDC.64 R12, c[0x0][0xbd8] ;  /* 0x0002f600ff0c7b82 */ /* 0x000ea20000000a00 */
[----:B------:R-:W-:-:S04]  /*11240*/  IMAD R5, R5, UR6, RZ ;  /* 0x0000000605057c24 */ /* 0x000fc8000f8e02ff */
[----:B------:R-:W-:Y:S02]  /*11250*/  IMAD R5, R22, UR7, R5 ;  /* 0x0000000716057c24 */ /* 0x000fe4000f8e0205 */
[----:B------:R-:W-:Y:S01]  /*11260*/  IMAD.MOV R22, RZ, RZ, -R22 ;  /* 0x000000ffff167224 */ /* 0x000fe200078e0a16 */
[----:B------:R-:W0:Y:S01]  /*11270*/  @P0 LDC R9, c[0x0][0xbec] ;  /* 0x0002fb00ff090b82 */ /* 0x000e220000000800 */
[----:B------:R-:W-:Y:S02]  /*11280*/  IMAD.IADD R3, R3, 0x1, R5 ;  /* 0x0000000103037824 */ /* 0x000fe400078e0205 */
[----:B------:R-:W-:-:S05]  /*11290*/  IMAD.MOV.U32 R5, RZ, RZ, R0 ;  /* 0x000000ffff057224 */ /* 0x000fca00078e0000 */
[----:B------:R-:W3:Y:S01]  /*112a0*/  S2UR UR8, SR_CTAID.Y ;  /* 0x00000000000879c3 */ /* 0x000ee20000002600 */
[----:B-1----:R-:W-:-:S07]  /*112b0*/  USHF.R.S32.HI UR5, URZ, 0x1f, UR4 ;  /* 0x0000001f3f057899 */ /* 0x002fce0008011404 */
[----:B------:R-:W3:Y:S01]  /*112c0*/  LDC R7, c[0x0][0xc50] ;  /* 0x00031400ff077b82 */ /* 0x000ee20000000800 */
[C---:B--2---:R-:W-:Y:S02]  /*112d0*/  IMAD R8, R12.reuse, UR5, RZ ;  /* 0x000000050c087c24 */ /* 0x044fe4000f8e02ff */
[----:B------:R-:W-:-:S04]  /*112e0*/  IMAD.WIDE.U32 R2, R12, UR4, R2 ;  /* 0x000000040c027c25 */ /* 0x000fc8000f8e0002 */
[----:B------:R-:W-:Y:S01]  /*112f0*/  IMAD R13, R13, UR4, R8 ;  /* 0x000000040d0d7c24 */ /* 0x000fe2000f8e0208 */
[----:B------:R-:W1:Y:S01]  /*11300*/  @P0 LDC R11, c[0x0][0xbf0] ;  /* 0x0002fc00ff0b0b82 */ /* 0x000e620000000800 */
[----:B0-----:R-:W-:Y:S01]  /*11310*/  @P0 IMAD.HI.U32 R4, R0, R9, RZ ;  /* 0x0000000900040227 */ /* 0x001fe200078e00ff */
[----:B------:R-:W-:-:S03]  /*11320*/  ULDC.64 UR4, c[0x0][0xbe0] ;  /* 0x0002f80000047ab9 */ /* 0x000fc60000000a00 */
[----:B------:R-:W-:Y:S02]  /*11330*/  IMAD.IADD R3, R13, 0x1, R3 ;  /* 0x000000010d037824 */ /* 0x000fe400078e0203 */
[----:B---3--:R-:W-:-:S04]  /*11340*/  IMAD R9, R7, R22, UR8 ;  /* 0x0000000807097e24 */ /* 0x008fc8000f8e0216 */
[----:B------:R-:W-:Y:S01]  /*11350*/  IMAD.WIDE.U32 R2, R9, UR4, R2 ;  /* 0x0000000409027c25 */ /* 0x000fe2000f8e0002 */
[----:B-1----:R-:W-:Y:S02]  /*11360*/  @P0 SHF.R.U32.HI R5, RZ, R11, R4 ;  /* 0x0000000bff050219 */ /* 0x002fe40000011604 */
[----:B------:R-:W-:Y:S02]  /*11370*/  SHF.R.S32.HI R4, RZ, 0x1f, R9 ;  /* 0x0000001fff047819 */ /* 0x000fe40000011409 */
[C---:B------:R-:W-:Y:S02]  /*11380*/  IADD3 R7, -R5.reuse, RZ, RZ ;  /* 0x000000ff05077210 */ /* 0x040fe40007ffe1ff */
[----:B------:R-:W-:Y:S01]  /*11390*/  IADD3 R2, P0, R5, R2, RZ ;  /* 0x0000000205027210 */ /* 0x000fe20007f1e0ff */
[----:B------:R-:W-:Y:S02]  /*113a0*/  IMAD R4, R4, UR4, RZ ;  /* 0x0000000404047c24 */ /* 0x000fe4000f8e02ff */
[----:B------:R-:W-:-:S02]  /*113b0*/  IMAD R7, R6, R7, R0 ;  /* 0x0000000706077224 */ /* 0x000fc400078e0200 */
[----:B------:R-:W-:Y:S01]  /*113c0*/  IMAD R4, R9, UR5, R4 ;  /* 0x0000000509047c24 */ /* 0x000fe2000f8e0204 */
[----:B------:R-:W-:Y:S01]  /*113d0*/  SHF.R.S32.HI R9, RZ, 0x1f, R5 ;  /* 0x0000001fff097819 */ /* 0x000fe20000011405 */
[----:B------:R-:W-:Y:S01]  /*113e0*/  ULDC.64 UR4, c[0x0][0xbc8] ;  /* 0x0002f20000047ab9 */ /* 0x000fe20000000a00 */
        /* <DEDUP_REMOVED lines=12> */
.L_x_2169:
        /* <DEDUP_REMOVED lines=18> */
.L_x_2207:
[----:B------:R-:W-:Y:S01]  /*115d0*/  ULDC UR40, c[0x0][0xc50] ;  /* 0x0003140000287ab9 */ /* 0x000fe20000000800 */
[----:B------:R-:W-:Y:S01]  /*115e0*/  UMOV UR36, UR6 ;  /* 0x0000000600247c82 */ /* 0x000fe20008000000 */
[----:B------:R-:W-:-:S11]  /*115f0*/  UISETP.NE.AND UP0, UPT, UR40, 0x1, UPT ;  /* 0x000000012800788c */ /* 0x000fd6000bf05270 */
[----:B------:R-:W-:Y:S01]  /*11600*/  @UP0 ULDC UR4, c[0x0][0xc54] ;  /* 0x0003150000040ab9 */ /* 0x000fe20000000800 */
[----:B------:R-:W-:Y:S01]  /*11610*/  @UP0 ULDC UR7, c[0x0][0xc58] ;  /* 0x0003160000070ab9 */ /* 0x000fe20000000800 */
[----:B------:R-:W-:-:S04]  /*11620*/  UIMAD.WIDE.U32 UR4, UR6, UR4, URZ ;  /* 0x00000004060472a5 */ /* 0x000fc8000f8e003f */
[----:B------:R-:W-:-:S12]  /*11630*/  @UP0 USHF.R.U32.HI UR36, URZ, UR7, UR5 ;  /* 0x000000073f240299 */ /* 0x000fd80008011605 */
.L_x_2208:
[----:B------:R-:W-:Y:S01]  /*11640*/  ISETP.GE.AND P0, PT, R18, RZ, PT ;  /* 0x000000ff1200720c */ /* 0x000fe20003f06270 */
[----:B------:R-:W-:Y:S01]  /*11650*/  UIADD3 UR4, -UR36, URZ, URZ ;  /* 0x0000003f24047290 */ /* 0x000fe2000fffe13f */
[----:B------:R-:W-:Y:S01]  /*11660*/  IMAD.MOV.U32 R9, RZ, RZ, 0x1 ;  /* 0x00000001ff097424 */ /* 0x000fe200078e00ff */
[----:B------:R-:W-:Y:S01]  /*11670*/  MOV R0, RZ ;  /* 0x000000ff00007202 */ /* 0x000fe20000000f00 */
[----:B------:R-:W-:Y:S01]  /*11680*/  IMAD.MOV.U32 R3, RZ, RZ, 0x1 ;  /* 0x00000001ff037424 */ /* 0x000fe200078e00ff */
[----:B------:R-:W-:-:S08]  /*11690*/  UIMAD UR40, UR40, UR4, UR6 ;  /* 0x00000004282872a4 */ /* 0x000fd0000f8e0206 */
[----:B------:R-:W-:Y:S05]  /*116a0*/  @!P0 BRA `(.L_x_2209) ;  /* 0x0000004000f48947 */ /* 0x000fea0003800000 */
[----:B------:R-:W0:Y:S01]  /*116b0*/  S2UR UR4, SR_CTAID.X ;  /* 0x00000000000479c3 */ /* 0x000e220000002500 */
[----:B------:R-:W-:Y:S01]  /*116c0*/  ULDC UR5, c[0x0][0x448] ;  /* 0x0001120000057ab9 */ /* 0x000fe20000000800 */
[----:B------:R-:W-:Y:S01]  /*116d0*/  ULDC.64 UR6, c[0x0][0x418] ;  /* 0x0001060000067ab9 */ /* 0x000fe20000000a00 */
[----:B------:R-:W-:Y:S01]  /*116e0*/  UISETP.NE.AND UP1, UPT, UR5, 0x1, UPT ;  /* 0x000000010500788c */ /* 0x000fe2000bf25270 */
[----:B------:R1:W-:Y:S01]  /*116f0*/  STL [R1+0xc], RZ ;  /* 0x00000cff01007387 */ /* 0x0003e20000100800 */
[----:B------:R-:W-:Y:S01]  /*11700*/  UISETP.NE.U32.AND UP0, UPT, UR6, URZ, UPT ;  /* 0x0000003f0600728c */ /* 0x000fe2000bf05070 */
[----:B------:R-:W-:Y:S02]  /*11710*/  ULDC UR5, c[0x0][0x288] ;  /* 0x0000a20000057ab9 */ /* 0x000fe40000000800 */
[----:B------:R-:W-:Y:S01]  /*11720*/  ULDC UR6, c[0x0][0x424] ;  /* 0x0001090000067ab9 */ /* 0x000fe20000000800 */
[----:B------:R-:W-:Y:S02]  /*11730*/  UISETP.NE.AND.EX UP0, UPT, UR7, URZ, UPT, UP0 ;  /* 0x0000003f0700728c */ /* 0x000fe4000bf05300 */
[----:B------:R-:W-:-:S02]  /*11740*/  UIADD3 UR10, -UR5, 0x50, URZ ;  /* 0x00000050050a7890 */ /* 0x000fc4000fffe13f */
[----:B------:R-:W-:Y:S01]  /*11750*/  USEL UR7, UR6, 0x1, UP0 ;  /* 0x0000000106077887 */ /* 0x000fe20008000000 */
[----:B------:R-:W-:-:S03]  /*11760*/  ULDC UR9, c[0x0][0x2f0] ;  /* 0x0000bc0000097ab9 */ /* 0x000fc60000000800 */
[----:B------:R-:W-:Y:S02]  /*11770*/  UIMAD UR10, UR7, UR9, UR10 ;  /* 0x00000009070a72a4 */ /* 0x000fe4000f8e020a */
[----:B0-----:R-:W-:-:S03]  /*11780*/  ULEA UR8, UR4, 0x7f, 0x7 ;  /* 0x0000007f04087891 */ /* 0x001fc6000f8e383f */
[----:B------:R-:W-:Y:S02]  /*11790*/  @UP1 ULDC UR4, c[0x0][0x44c] ;  /* 0x0001130000041ab9 */ /* 0x000fe40000000800 */
[----:B------:R-:W-:Y:S02]  /*117a0*/  UIMAD.WIDE.U32 UR4, UR8, UR4, URZ ;  /* 0x00000004080472a5 */ /* 0x000fe4000f8e003f */
[----:B------:R-:W-:Y:S01]  /*117b0*/  UMOV UR6, UR8 ;  /* 0x0000000800067c82 */ /* 0x000fe20008000000 */
[----:B------:R-:W-:Y:S01]  /*117c0*/  @UP1 ULDC UR8, c[0x0][0x450] ;  /* 0x0001140000081ab9 */ /* 0x000fe20000000800 */
[----:B------:R-:W-:Y:S02]  /*117d0*/  UIMAD UR4, UR7, UR9, 0x4f ;  /* 0x0000004f070474a4 */ /* 0x000fe4000f8e0209 */
[----:B------:R-:W-:Y:S02]  /*117e0*/  @UP1 USHF.R.U32.HI UR6, URZ, UR8, UR5 ;  /* 0x000000083f061299 */ /* 0x000fe40008011605 */
[----:B------:R-:W-:-:S02]  /*117f0*/  UIMAD.WIDE UR4, UR4, 0x66666667, URZ ;  /* 0x66666667040478a5 */ /* 0x000fc4000f8e023f */
[----:B------:R-:W-:Y:S02]  /*11800*/  UIADD3 UR6, UR10, UR6, URZ ;  /* 0x000000060a067290 */ /* 0x000fe4000fffe03f */
[----:B------:R-:W-:Y:S02]  /*11810*/  USHF.R.U32.HI UR8, URZ, 0x1f, UR5 ;  /* 0x0000001f3f087899 */ /* 0x000fe40008011605 */
[----:B------:R-:W-:Y:S02]  /*11820*/  UIMAD.WIDE UR6, UR6, 0x66666667, URZ ;  /* 0x66666667060678a5 */ /* 0x000fe4000f8e023f */
[----:B------:R-:W-:Y:S02]  /*11830*/  ULEA.HI.SX32 UR8, UR5, UR8, 0x1b ;  /* 0x0000000805087291 */ /* 0x000fe4000f8fda3f */
[----:B------:R-:W-:Y:S02]  /*11840*/  USHF.R.U32.HI UR4, URZ, 0x1f, UR7 ;  /* 0x0000001f3f047899 */ /* 0x000fe40008011607 */
[----:B------:R-:W-:-:S02]  /*11850*/  USHF.R.U32.HI UR5, URZ, 0x10, UR40 ;  /* 0x000000103f057899 */ /* 0x000fc40008011628 */
[----:B------:R-:W-:Y:S02]  /*11860*/  ULEA.HI.SX32 UR4, UR7, UR4, 0x1b ;  /* 0x0000000407047291 */ /* 0x000fe4000f8fda3f */
[----:B------:R-:W-:Y:S02]  /*11870*/  ULOP3.LUT UR40, UR40, 0xffff, URZ, 0xc0, !UPT ;  /* 0x0000ffff28287892 */ /* 0x000fe4000f8ec03f */
[----:B------:R-:W-:-:S04]  /*11880*/  UISETP.LT.AND UP0, UPT, UR8, UR4, UPT ;  /* 0x000000040800728c */ /* 0x000fc8000bf01270 */
[----:B------:R-:W-:Y:S02]  /*11890*/  USEL UR39, UR8, UR4, UP0 ;  /* 0x0000000408277287 */ /* 0x000fe40008000000 */
[----:B------:R-:W-:Y:S02]  /*118a0*/  UISETP.NE.AND UP0, UPT, UR5, URZ, UPT ;  /* 0x0000003f0500728c */ /* 0x000fe4000bf05270 */
[----:B------:R-:W-:-:S06]  /*118b0*/  UISETP.GE.AND UP1, UPT, UR39, 0x1, UPT ;  /* 0x000000012700788c */ /* 0x000fcc000bf26270 */
[----:B------:R-:W-:-:S03]  /*118c0*/  PLOP3.LUT P0, PT, PT, PT, UP1, 0x80, 0x0 ;  /* 0x000000000000781c */ /* 0x000fc60003f0f018 */
[----:B------:R-:W-:-:S10]  /*118d0*/  @!UP0 ULDC UR5, c[0x0][0x9f0] ;  /* 0x00027c0000058ab9 */ /* 0x000fd40000000800 */
[----:B-1----:R-:W-:Y:S05]  /*118e0*/  @!P0 BRA `(.L_x_2210) ;  /* 0x0000000000708947 */ /* 0x002fea0003800000 */
[----:B------:R-:W-:Y:S01]  /*118f0*/  IMAD.U32 R6, RZ, RZ, UR5 ;  /* 0x00000005ff067e24 */ /* 0x000fe2000f8e00ff */
[----:B------:R-:W-:-:S04]  /*11900*/  UIADD3 UR4, UR5, -0x1, UR39 ;  /* 0xffffffff05047890 */ /* 0x000fc8000fffe027 */
[-C--:B------:R-:W-:Y:S02]  /*11910*/  IABS R0, R6.reuse ;  /* 0x0000000600007213 */ /* 0x080fe40000000000 */
[----:B------:R-:W-:Y:S02]  /*11920*/  IABS R6, R6 ;  /* 0x0000000600067213 */ /* 0x000fe40000000000 */
[----:B------:R-:W0:Y:S08]  /*11930*/  I2F.RP R4, R0 ;  /* 0x0000000000047306 */ /* 0x000e300000209400 */
[----:B0-----:R-:W0:Y:S02]  /*11940*/  MUFU.RCP R4, R4 ;  /* 0x0000000400047308 */ /* 0x001e240000001000 */
[----:B0-----:R-:W-:-:S06]  /*11950*/  VIADD R2, R4, 0xffffffe ;  /* 0x0ffffffe04027836 */ /* 0x001fcc0000000000 */
[----:B------:R0:W1:Y:S02]  /*11960*/  F2I.FTZ.U32.TRUNC.NTZ R3, R2 ;  /* 0x0000000200037305 */ /* 0x000064000021f000 */
[----:B0-----:R-:W-:Y:S01]  /*11970*/  MOV R2, RZ ;  /* 0x000000ff00027202 */ /* 0x001fe20000000f00 */
[----:B-1----:R-:W-:-:S04]  /*11980*/  IMAD.MOV R5, RZ, RZ, -R3 ;  /* 0x000000ffff057224 */ /* 0x002fc800078e0a03 */
[----:B------:R-:W-:-:S04]  /*11990*/  IMAD R5, R5, R0, RZ ;  /* 0x0000000005057224 */ /* 0x000fc800078e02ff */
[----:B------:R-:W-:-:S04]  /*119a0*/  IMAD.HI.U32 R3, R3, R5, R2 ;  /* 0x0000000503037227 */ /* 0x000fc800078e0002 */
[----:B------:R-:W-:Y:S01]  /*119b0*/  IMAD.U32 R5, RZ, RZ, UR4 ;  /* 0x00000004ff057e24 */ /* 0x000fe2000f8e00ff */
[----:B------:R-:W-:-:S04]  /*119c0*/  ULOP3.LUT UR4, UR4, UR5, URZ, 0x3c, !UPT ;  /* 0x0000000504047292 */ /* 0x000fc8000f8e3c3f */
[----:B------:R-:W-:Y:S01]  /*119d0*/  IABS R2, R5 ;  /* 0x0000000500027213 */ /* 0x000fe20000000000 */
[----:B------:R-:W-:Y:S01]  /*119e0*/  IMAD.MOV R5, RZ, RZ, -R6 ;  /* 0x000000ffff057224 */ /* 0x000fe200078e0a06 */
[----:B------:R-:W-:-:S03]  /*119f0*/  ISETP.LE.AND P2, PT, RZ, UR4, PT ;  /* 0x00000004ff007c0c */ /* 0x000fc6000bf43270 */
[----:B------:R-:W-:-:S04]  /*11a00*/  IMAD.HI.U32 R3, R3, R2, RZ ;  /* 0x0000000203037227 */ /* 0x000fc800078e00ff */
[----:B------:R-:W-:-:S05]  /*11a10*/  IMAD R5, R3, R5, R2 ;  /* 0x0000000503057224 */ /* 0x000fca00078e0202 */
[----:B------:R-:W-:-:S13]  /*11a20*/  ISETP.GT.U32.AND P1, PT, R0, R5, PT ;  /* 0x000000050000720c */ /* 0x000fda0003f24070 */
[----:B------:R-:W-:Y:S02]  /*11a30*/  @!P1 IMAD.IADD R5, R5, 0x1, -R0 ;  /* 0x0000000105059824 */ /* 0x000fe400078e0a00 */
[----:B------:R-:W-:Y:S01]  /*11a40*/  @!P1 VIADD R3, R3, 0x1 ;  /* 0x0000000103039836 */ /* 0x000fe20000000000 */
[----:B------:R-:W-:Y:S02]  /*11a50*/  ISETP.NE.AND P1, PT, RZ, UR5, PT ;  /* 0x00000005ff007c0c */ /* 0x000fe4000bf25270 */
[----:B------:R-:W-:-:S13]  /*11a60*/  ISETP.GE.U32.AND P0, PT, R5, R0, PT ;  /* 0x000000000500720c */ /* 0x000fda0003f06070 */
[----:B------:R-:W-:-:S05]  /*11a70*/  @P0 IADD3 R3, R3, 0x1, RZ ;  /* 0x0000000103030810 */ /* 0x000fca0007ffe0ff */
[----:B------:R-:W-:Y:S01]  /*11a80*/  @!P2 IMAD.MOV R3, RZ, RZ, -R3 ;  /* 0x000000ffff03a224 */ /* 0x000fe200078e0a03 */
[----:B------:R-:W-:-:S05]  /*11a90*/  @!P1 LOP3.LUT R3, RZ, UR5, RZ, 0x33, !PT ;  /* 0x00000005ff039c12 */ /* 0x000fca000f8e33ff */
[----:B------:R0:W-:Y:S02]  /*11aa0*/  STL [R1+0xc], R3 ;  /* 0x00000c0301007387 */ /* 0x0001e40000100800 */
.L_x_2210:
        /* <DEDUP_REMOVED lines=31> */
[----:B0-----:R-:W-:Y:S05]  /*11ca0*/  CALL.ABS.NOINC R2 ;  /* 0x0000000002007343 */ /* 0x001fea0003c00000 */
.L_x_2211:
        /* <DEDUP_REMOVED lines=20> */
.L_x_2213:
[----:B------:R0:W1:Y:S01]  /*11df0*/  LDC.64 R2, c[0x4][R16] ;  /* 0x0100000010027b82 */ /* 0x0000620000000a00 */
[----:B------:R-:W-:Y:S01]  /*11e00*/  ULDC.64 UR6, c[0x4][0x1b8] ;  /* 0x01006e0000067ab9 */ /* 0x000fe20000000a00 */
[----:B------:R-:W-:Y:S01]  /*11e10*/  ULDC.64 UR8, c[0x4][0x1c0] ;  /* 0x0100700000087ab9 */ /* 0x000fe20000000a00 */
[----:B------:R-:W-:Y:S01]  /*11e20*/  ULDC.64 UR4, c[0x4][0x128] ;  /* 0x01004a0000047ab9 */ /* 0x000fe20000000a00 */
[----:B------:R-:W-:Y:S01]  /*11e30*/  IMAD.U32 R4, RZ, RZ, UR6 ;  /* 0x00000006ff047e24 */ /* 0x000fe2000f8e00ff */
[----:B------:R-:W-:Y:S01]  /*11e40*/  MOV R7, UR9 ;  /* 0x0000000900077c02 */ /* 0x000fe20008000f00 */
[----:B------:R-:W-:Y:S01]  /*11e50*/  IMAD.U32 R5, RZ, RZ, UR7 ;  /* 0x00000007ff057e24 */ /* 0x000fe2000f8e00ff */
[----:B------:R-:W-:Y:S01]  /*11e60*/  MOV R13, RZ ;  /* 0x000000ff000d7202 */ /* 0x000fe20000000f00 */
[----:B------:R-:W-:Y:S02]  /*11e70*/  IMAD.U32 R6, RZ, RZ, UR8 ;  /* 0x00000008ff067e24 */ /* 0x000fe4000f8e00ff */
[----:B------:R-:W-:-:S02]  /*11e80*/  IMAD.U32 R10, RZ, RZ, UR4 ;  /* 0x00000004ff0a7e24 */ /* 0x000fc4000f8e00ff */
[----:B------:R-:W-:Y:S02]  /*11e90*/  IMAD.U32 R11, RZ, RZ, UR5 ;  /* 0x00000005ff0b7e24 */ /* 0x000fe4000f8e00ff */
[----:B------:R-:W-:Y:S02]  /*11ea0*/  IMAD.MOV.U32 R8, RZ, RZ, 0x70 ;  /* 0x00000070ff087424 */ /* 0x000fe400078e00ff */
[----:B0-----:R-:W-:-:S07]  /*11eb0*/  IMAD.MOV.U32 R12, RZ, RZ, 0x1 ;  /* 0x00000001ff0c7424 */ /* 0x001fce00078e00ff */
[----:B------:R-:W-:-:S07]  /*11ec0*/  LEPC R20, `(.L_x_2212) ;  /* 0x000000001014794e */ /* 0x000fce0000000000 */
[----:B-1----:R-:W-:Y:S05]  /*11ed0*/  CALL.ABS.NOINC R2 ;  /* 0x0000000002007343 */ /* 0x002fea0003c00000 */
.L_x_2212:
        /* <DEDUP_REMOVED lines=21> */
.L_x_2305:
        /* <DEDUP_REMOVED lines=8> */
.L_x_2308:
        /* <DEDUP_REMOVED lines=15> */
[----:B------:R-:W-:-:S03]  /*121a0*/  IMAD.WIDE.U32 R4, R18, UR4, R4 ;  /* 0x0000000412047c25 */ /* 0x000fc6000f8e0004 */
[----:B------:R-:W-:Y:S02]  /*121b0*/  LEA R2, P0, R4, R2, 0x2 ;  /* 0x0000000204027211 */ /* 0x000fe400078010ff */
[----:B------:R-:W-:-:S04]  /*121c0*/  IADD3 R5, R5, R7, RZ ;  /* 0x0000000705057210 */ /* 0x000fc80007ffe0ff */
[----:B------:R-:W-:-:S05]  /*121d0*/  LEA.HI.X R3, R4, R3, R5, 0x2, P0 ;  /* 0x0000000304037211 */ /* 0x000fca00000f1405 */
[----:B------:R1:W5:Y:S01]  /*121e0*/  LDG.E R16, desc[UR6][R2.64] ;  /* 0x0000000602107981 */ /* 0x000362000c1e1900 */
[----:B------:R-:W-:-:S04]  /*121f0*/  IMAD.MOV R0, RZ, RZ, -R0 ;  /* 0x000000ffff007224 */ /* 0x000fc800078e0a00 */
[----:B------:R-:W-:-:S07]  /*12200*/  IMAD R17, R6, R0, R17 ;  /* 0x0000000006117224 */ /* 0x000fce00078e0211 */
.L_x_2217:
[----:B0-----:R-:W-:Y:S01]  /*12210*/  IMAD.MOV.U32 R0, RZ, RZ, 0x1 ;  /* 0x00000001ff007424 */ /* 0x001fe200078e00ff */
[----:B------:R-:W1:Y:S04]  /*12220*/  S2R R8, SR_TID.X ;  /* 0x0000000000087919 */ /* 0x000e680000002100 */
[----:B------:R-:W-:-:S04]  /*12230*/  SHF.L.U32 R0, R0, 0x1f, RZ ;  /* 0x0000001f00007819 */ /* 0x000fc800000006ff */
[----:B------:R-:W0:Y:S01]  /*12240*/  SYNCS.PHASECHK.TRANS64.TRYWAIT P0, [UR38+0x38840], R0 ;  /* 0x03884000ff0075a7 */ /* 0x000e220008000166 */
[----:B-1----:R-:W-:-:S04]  /*12250*/  LOP3.LUT R2, R8, 0x7f, RZ, 0xc0, !PT ;  /* 0x0000007f08027812 */ /* 0x002fc800078ec0ff */
[----:B------:R-:W-:Y:S01]  /*12260*/  ISETP.NE.AND P1, PT, R2, RZ, PT ;  /* 0x000000ff0200720c */ /* 0x000fe20003f25270 */
[----:B0-----:R-:W-:-:S12]  /*12270*/  @!P0 BRA `(.L_x_2218) ;  /* 0x0000003c00c08947 */ /* 0x001fd80003800000 */
.L_x_2309:
[----:B------:R-:W-:Y:S05]  /*12280*/  @P1 BRA `(.L_x_2219) ;  /* 0x0000000000181947 */ /* 0x000fea0003800000 */
[----:B------:R-:W1:Y:S01]  /*12290*/  S2R R2, SR_TID.X ;  /* 0x0000000000027919 */ /* 0x000e620000002100 */
[----:B0-----:R-:W-:-:S04]  /*122a0*/  IMAD.MOV.U32 R0, RZ, RZ, 0xa000 ;  /* 0x0000a000ff007424 */ /* 0x001fc800078e00ff */
[----:B------:R2:W-:Y:S01]  /*122b0*/  SYNCS.ARRIVE.TRANS64 RZ, [UR38+0x38830], R0 ;  /* 0x03883000ffff79a7 */ /* 0x0005e20008000026 */
[----:B-1----:R-:W-:-:S13]  /*122c0*/  LOP3.LUT P0, RZ, R2, 0x1f, RZ, 0xc0, !PT ;  /* 0x0000001f02ff7812 */ /* 0x002fda000780c0ff */
[----:B--2---:R-:W-:Y:S05]  /*122d0*/  @!P0 BRA `(.L_x_2219) ;  /* 0x0000000000048947 */ /* 0x004fea0003800000 */
[----:B------:R-:W-:Y:S01]  /*122e0*/  BPT.TRAP 0x1 ;  /* 0x000000040000795c */ /* 0x000fe20000300000 */
.L_x_2219:
        /* <DEDUP_REMOVED lines=37> */
.L_x_2215:
        /* <DEDUP_REMOVED lines=22> */
.L_x_2220:
        /* <DEDUP_REMOVED lines=41> */
[----:B------:R-:W-:Y:S01]  /*12930*/  SHF.L.U32 R0, R12, 0x3, RZ ;  /* 0x000000030c007819 */ /* 0x000fe200000006ff */
[----:B------:R-:W-:Y:S02]  /*12940*/  ULDC.64 UR4, c[0x0][0x280] ;  /* 0x0000a00000047ab9 */ /* 0x000fe40000000a00 */
[----:B------:R-:W-:Y:S01]  /*12950*/  IMAD.IADD R3, R3, 0x1, R4 ;  /* 0x0000000103037824 */ /* 0x000fe200078e0204 */
[----:B------:R-:W-:Y:S01]  /*12960*/  LEA R7, P0, R2, UR4, 0x1 ;  /* 0x0000000402077c11 */ /* 0x000fe2000f8008ff */
[----:B------:R-:W-:Y:S01]  /*12970*/  ULDC UR4, c[0x0][0x2b8] ;  /* 0x0000ae0000047ab9 */ /* 0x000fe20000000800 */
        /* <DEDUP_REMOVED lines=15> */
[----:B------:R-:W-:Y:S01]  /*12a70*/  SHFL.IDX PT, R2, R6, RZ, 0x181f ;  /* 0x00181fff06027589 */ /* 0x000fe200000e0000 */
[----:B------:R-:W-:Y:S01]  /*12a80*/  ULDC UR4, c[0x0][0x288] ;  /* 0x0000a20000047ab9 */ /* 0x000fe20000000800 */
[----:B------:R-:W-:Y:S01]  /*12a90*/  IMAD R8, R11, 0x80, R8 ;  /* 0x000000800b087824 */ /* 0x000fe200078e0208 */
[----:B------:R-:W-:Y:S01]  /*12aa0*/  ULDC.64 UR6, c[0x0][0x208] ;  /* 0x0000820000067ab9 */ /* 0x000fe20000000a00 */
[----:B------:R-:W0:Y:S01]  /*12ab0*/  SHFL.IDX PT, R3, R7, RZ, 0x181f ;  /* 0x00181fff07037589 */ /* 0x000e2200000e0000 */
[----:B------:R-:W-:Y:S02]  /*12ac0*/  IMAD R0, R20, UR4, RZ ;  /* 0x0000000414007c24 */ /* 0x000fe4000f8e02ff */
[C---:B------:R-:W-:Y:S01]  /*12ad0*/  VIADD R5, R8.reuse, 0x10 ;  /* 0x0000001008057836 */ /* 0x040fe20000000000 */
[----:B------:R-:W-:Y:S02]  /*12ae0*/  SHFL.IDX PT, R4, R7, 0x1, 0x181f ;  /* 0x00381f0007047f89 */ /* 0x000fe400000e0000 */
[----:B------:R-:W-:-:S02]  /*12af0*/  ISETP.GE.AND P3, PT, R8, R0, PT ;  /* 0x000000000800720c */ /* 0x000fc40003f66270 */
[----:B------:R-:W-:Y:S11]  /*12b00*/  SHFL.IDX PT, R14, R7, 0x7, 0x181f ;  /* 0x00f81f00070e7f89 */ /* 0x000ff600000e0000 */
[----:B------:R-:W-:-:S02]  /*12b10*/  @!P3 LEA R21, R9, UR38, 0x1 ;  /* 0x000000260915bc11 */ /* 0x000fc4000f8e08ff */
        /* <DEDUP_REMOVED lines=67> */
.L_x_2326:
[----:B0-----:R-:W-:Y:S01]  /*12f50*/  VIADD R3, R8, 0x70 ;  /* 0x0000007008037836 */ /* 0x001fe20000000000 */
[----:B------:R-:W-:Y:S01]  /*12f60*/  BSSY B0, `(.L_x_2222) ;  /* 0x000000f000007945 */ /* 0x000fe20003800000 */
[----:B------:R-:W-:-:S03]  /*12f70*/  MOV R2, R14 ;  /* 0x0000000e00027202 */ /* 0x000fc60000000f00 */
[----:B------:R-:W-:Y:S01]  /*12f80*/  ISETP.GE.AND P3, PT, R3, R0, PT ;  /* 0x000000000300720c */ /* 0x000fe20003f66270 */
[----:B------:R-:W-:-:S12]  /*12f90*/  IMAD.MOV.U32 R3, RZ, RZ, R4 ;  /* 0x000000ffff037224 */ /* 0x000fd800078e0004 */
        /* <DEDUP_REMOVED lines=11> */
.L_x_2223:
[----:B------:R-:W-:Y:S05]  /*13050*/  BSYNC B0 ;  /* 0x0000000000007941 */ /* 0x000fea0003800000 */
.L_x_2222:
        /* <DEDUP_REMOVED lines=13> */
.L_x_2327:
[----:B0-----:R-:W-:Y:S01]  /*13130*/  IMAD.MOV.U32 R9, RZ, RZ, 0x1 ;  /* 0x00000001ff097424 */ /* 0x001fe200078e00ff */
[----:B------:R-:W-:Y:S01]  /*13140*/  MOV R8, RZ ;  /* 0x000000ff00087202 */ /* 0x000fe20000000f00 */
[----:B------:R-:W-:Y:S06]  /*13150*/  @!P1 BRA `(.L_x_2225) ;  /* 0x0000002000e49947 */ /* 0x000fec0003800000 */
[----:B------:R-:W2:Y:S04]  /*13160*/  LDL.LU R4, [R1+0xc] ;  /* 0x00000c0001047983 */ /* 0x000ea80000300800 */
[----:B-1----:R-:W3:Y:S01]  /*13170*/  LDL.LU R3, [R1+0x8] ;  /* 0x0000080001037983 */ /* 0x002ee20000300800 */
[----:B------:R-:W-:Y:S01]  /*13180*/  UIADD3 UR4, UR40, 0x1, URZ ;  /* 0x0000000128047890 */ /* 0x000fe2000fffe03f */
[----:B------:R-:W-:Y:S01]  /*13190*/  IMAD.MOV.U32 R9, RZ, RZ, 0x1 ;  /* 0x00000001ff097424 */ /* 0x000fe200078e00ff */
        /* <DEDUP_REMOVED lines=10> */
[----:B------:R-:W-:Y:S02]  /*13240*/  ISETP.NE.AND P0, PT, R4, R3, PT ;  /* 0x000000030400720c */ /* 0x000fe40003f05270 */
[----:B------:R-:W-:Y:S02]  /*13250*/  MOV R4, R16 ;  /* 0x0000001000047202 */ /* 0x000fe40000000f00 */
[----:B------:R-:W-:-:S09]  /*13260*/  LOP3.LUT R12, R5, 0x1, RZ, 0xc0, !PT ;  /* 0x00000001050c7812 */ /* 0x000fd200078ec0ff */
[----:B------:R-:W-:Y:S05]  /*13270*/  @!P0 BRA `(.L_x_2226) ;  /* 0x0000001400c88947 */ /* 0x000fea0003800000 */
[----:B------:R-:W-:Y:S01]  /*13280*/  BSSY B0, `(.L_x_2226) ;  /* 0x0000171000007945 */ /* 0x000fe20003800000 */
[----:B------:R-:W-:Y:S02]  /*13290*/  IMAD.IADD R6, R5, 0x1, -R12 ;  /* 0x0000000105067824 */ /* 0x000fe400078e0a0c */
[----:B------:R-:W-:Y:S02]  /*132a0*/  IMAD.MOV.U32 R7, RZ, RZ, 0x1 ;  /* 0x00000001ff077424 */ /* 0x000fe400078e00ff */
[----:B------:R-:W-:-:S07]  /*132b0*/  IMAD.MOV.U32 R4, RZ, RZ, R16 ;  /* 0x000000ffff047224 */ /* 0x000fce00078e0010 */
.L_x_2265:
        /* <DEDUP_REMOVED lines=19> */
[----:B------:R-:W-:-:S04]  /*133f0*/  IMAD R4, R18, UR5, R5 ;  /* 0x0000000512047c24 */ /* 0x000fc8000f8e0205 */
[----:B------:R-:W-:-:S04]  /*13400*/  IMAD.MOV R3, RZ, RZ, -R2 ;  /* 0x000000ffff037224 */ /* 0x000fc800078e0a02 */
        /* <DEDUP_REMOVED lines=8> */
.L_x_2229:
[----:B------:R-:W1:Y:S01]  /*13490*/  S2R R2, SR_TID.X ;  /* 0x0000000000027919 */ /* 0x000e620000002100 */
[----:B------:R-:W-:Y:S01]  /*134a0*/  BSSY B2, `(.L_x_2230) ;  /* 0x0000006000027945 */ /* 0x000fe20003800000 */
[----:B-1----:R-:W-:Y:S02]  /*134b0*/  LOP3.LUT R3, R2, 0x7f, RZ, 0xc0, !PT ;  /* 0x0000007f02037812 */ /* 0x002fe400078ec0ff */
[----:B------:R-:W-:Y:S02]  /*134c0*/  SHF.L.U32 R2, R7, 0x1f, RZ ;  /* 0x0000001f07027819 */ /* 0x000fe400000006ff */
[----:B------:R-:W-:Y:S02]  /*134d0*/  ISETP.NE.AND P1, PT, R3, RZ, PT ;  /* 0x000000ff0300720c */ /* 0x000fe40003f25270 */
[----:B------:R-:W1:Y:S02]  /*134e0*/  SYNCS.PHASECHK.TRANS64.TRYWAIT P0, [UR38+0x38848], R2 ;  /* 0x03884802ff0075a7 */ /* 0x000e640008000166 */
[----:B-1----:R-:W-:Y:S09]  /*134f0*/  @!P0 BRA `(.L_x_2231) ;  /* 0x00000038001c8947 */ /* 0x002ff20003800000 */
.L_x_2328:
[----:B------:R-:W-:Y:S05]  /*13500*/  BSYNC B2 ;  /* 0x0000000000027941 */ /* 0x000fea0003800000 */
.L_x_2230:
[----:B------:R-:W-:Y:S04]  /*13510*/  BSSY B2, `(.L_x_2232) ;  /* 0x0000007000027945 */ /* 0x000fe80003800000 */
[----:B------:R-:W-:Y:S05]  /*13520*/  @P1 BRA `(.L_x_2233) ;  /* 0x0000000000141947 */ /* 0x000fea0003800000 */
[----:B------:R-:W-:Y:S01]  /*13530*/  ISETP.NE.AND P0, PT, R10, RZ, PT ;  /* 0x000000ff0a00720c */ /* 0x000fe20003f05270 */
[----:B-1----:R-:W-:-:S04]  /*13540*/  IMAD.MOV.U32 R3, RZ, RZ, 0xa000 ;  /* 0x0000a000ff037424 */ /* 0x002fc800078e00ff */
[----:B------:R2:W-:Y:S08]  /*13550*/  SYNCS.ARRIVE.TRANS64 RZ, [UR38+0x38838], R3 ;  /* 0x03883803ffff79a7 */ /* 0x0005f00008000026 */
[----:B--2---:R-:W-:Y:S05]  /*13560*/  @!P0 BRA `(.L_x_2233) ;  /* 0x0000000000048947 */ /* 0x004fea0003800000 */
[----:B------:R-:W-:Y:S01]  /*13570*/  BPT.TRAP 0x1 ;  /* 0x000000040000795c */ /* 0x000fe20000300000 */
.L_x_2233:
[----:B------:R-:W-:Y:S05]  /*13580*/  BSYNC B2 ;  /* 0x0000000000027941 */ /* 0x000fea0003800000 */
.L_x_2232:
[----:B------:R-:W-:Y:S01]  /*13590*/  MOV R14, RZ ;  /* 0x000000ff000e7202 */ /* 0x000fe20000000f00 */
[----:B------:R-:W-:Y:S01]  /*135a0*/  ULDC.64 UR4, c[0x0][0x198] ;  /* 0x0000660000047ab9 */ /* 0x000fe20000000a00 */
[----:B------:R-:W-:Y:S01]  /*135b0*/  PLOP3.LUT P0, PT, PT, PT, PT, 0x80, 0x0 ;  /* 0x000000000000781c */ /* 0x000fe20003f0f070 */
[----:B------:R-:W-:Y:S01]  /*135c0*/  UIADD3 UR4, UP0, UR4, 0x370, URZ ;  /* 0x0000037004047890 */ /* 0x000fe2000ff1e03f */
[----:B------:R-:W-:Y:S01]  /*135d0*/  R2UR UR34, R14 ;  /* 0x000000000e2272ca */ /* 0x000fe200000e0000 */
[----:B-1----:R-:W-:Y:S01]  /*135e0*/  IMAD R3, R9, 0x50, RZ ;  /* 0x0000005009037824 */ /* 0x002fe200078e02ff */
[----:B------:R-:W-:Y:S02]  /*135f0*/  UIADD3 UR32, UR38, 0x2e400, URZ ;  /* 0x0002e40026207890 */ /* 0x000fe4000fffe03f */
[----:B------:R-:W-:Y:S02]  /*13600*/  UIADD3 UR33, UR38, 0x38838, URZ ;  /* 0x0003883826217890 */ /* 0x000fe4000fffe03f */
[----:B------:R-:W-:Y:S01]  /*13610*/  UIADD3.X UR5, URZ, UR5, URZ, UP0, !UPT ;  /* 0x000000053f057290 */ /* 0x000fe200087fe43f */
[----:B------:R-:W-:Y:S01]  /*13620*/  UMOV UR6, 0x0 ;  /* 0x0000000000067882 */ /* 0x000fe20000000000 */
[----:B------:R-:W-:-:S10]  /*13630*/  UMOV UR7, 0x14f00000 ;  /* 0x14f0000000077882 */ /* 0x000fd40000000000 */
.L_x_2234:
        /* <DEDUP_REMOVED lines=13> */
.L_x_2235:
        /* <DEDUP_REMOVED lines=15> */
.L_x_2236:
        /* <DEDUP_REMOVED lines=15> */
.L_x_2237:
        /* <DEDUP_REMOVED lines=12> */
.L_x_2329:
[----:B------:R-:W-:Y:S05]  /*139b0*/  BSYNC B2 ;  /* 0x0000000000027941 */ /* 0x000fea0003800000 */
.L_x_2238:
        /* <DEDUP_REMOVED lines=9> */
.L_x_2241:
[----:B------:R-:W-:Y:S05]  /*13a50*/  BSYNC B2 ;  /* 0x0000000000027941 */ /* 0x000fea0003800000 */
.L_x_2240:
        /* <DEDUP_REMOVED lines=10> */
.L_x_2242:
        /* <DEDUP_REMOVED lines=13> */
.L_x_2243:
        /* <DEDUP_REMOVED lines=13> */
.L_x_2244:
        /* <DEDUP_REMOVED lines=13> */
.L_x_2245:
        /* <DEDUP_REMOVED lines=10> */
.L_x_2228:
[----:B------:R-:W-:Y:S05]  /*13e10*/  BSYNC B1 ;  /* 0x0000000000017941 */ /* 0x000fea0003800000 */
.L_x_2227:
        /* <DEDUP_REMOVED lines=14> */
[----:B0-----:R-:W-:Y:S01]  /*13f00*/  @P0 IMAD.HI.U32 R5, R11, R2, RZ ;  /* 0x000000020b050227 */ /* 0x001fe200078e00ff */
[----:B------:R-:W-:-:S04]  /*13f10*/  MOV R2, R11 ;  /* 0x0000000b00027202 */ /* 0x000fc80000000f00 */
        /* <DEDUP_REMOVED lines=12> */
.L_x_2248:
[----:B------:R-:W1:Y:S01]  /*13fe0*/  S2R R2, SR_TID.X ;  /* 0x0000000000027919 */ /* 0x000e620000002100 */
[----:B------:R-:W-:Y:S01]  /*13ff0*/  BSSY B2, `(.L_x_2249) ;  /* 0x0000006000027945 */ /* 0x000fe20003800000 */
[----:B-1----:R-:W-:Y:S02]  /*14000*/  LOP3.LUT R3, R2, 0x7f, RZ, 0xc0, !PT ;  /* 0x0000007f02037812 */ /* 0x002fe400078ec0ff */
[----:B------:R-:W-:Y:S02]  /*14010*/  SHF.L.U32 R2, R9, 0x1f, RZ ;  /* 0x0000001f09027819 */ /* 0x000fe400000006ff */
[----:B------:R-:W-:Y:S02]  /*14020*/  ISETP.NE.AND P1, PT, R3, RZ, PT ;  /* 0x000000ff0300720c */ /* 0x000fe40003f25270 */
[----:B------:R-:W1:Y:S02]  /*14030*/  SYNCS.PHASECHK.TRANS64.TRYWAIT P0, [UR38+0x38840], R2 ;  /* 0x03884002ff0075a7 */ /* 0x000e640008000166 */
[----:B-1----:R-:W-:Y:S09]  /*14040*/  @!P0 BRA `(.L_x_2250) ;  /* 0x0000002c00788947 */ /* 0x002ff20003800000 */
.L_x_2330:
[----:B------:R-:W-:Y:S05]  /*14050*/  BSYNC B2 ;  /* 0x0000000000027941 */ /* 0x000fea0003800000 */
.L_x_2249:
[----:B------:R-:W-:Y:S04]  /*14060*/  BSSY B2, `(.L_x_2251) ;  /* 0x0000007000027945 */ /* 0x000fe80003800000 */
[----:B------:R-:W-:Y:S05]  /*14070*/  @P1 BRA `(.L_x_2252) ;  /* 0x0000000000141947 */ /* 0x000fea0003800000 */
[----:B------:R-:W-:Y:S01]  /*14080*/  ISETP.NE.AND P0, PT, R10, RZ, PT ;  /* 0x000000ff0a00720c */ /* 0x000fe20003f05270 */
[----:B-1----:R-:W-:-:S04]  /*14090*/  IMAD.MOV.U32 R2, RZ, RZ, 0xa000 ;  /* 0x0000a000ff027424 */ /* 0x002fc800078e00ff */
[----:B------:R2:W-:Y:S08]  /*140a0*/  SYNCS.ARRIVE.TRANS64 RZ, [UR38+0x38830], R2 ;  /* 0x03883002ffff79a7 */ /* 0x0005f00008000026 */
[----:B--2---:R-:W-:Y:S05]  /*140b0*/  @!P0 BRA `(.L_x_2252) ;  /* 0x0000000000048947 */ /* 0x004fea0003800000 */
[----:B------:R-:W-:Y:S01]  /*140c0*/  BPT.TRAP 0x1 ;  /* 0x000000040000795c */ /* 0x000fe20000300000 */
.L_x_2252:
[----:B------:R-:W-:Y:S05]  /*140d0*/  BSYNC B2 ;  /* 0x0000000000027941 */ /* 0x000fea0003800000 */
.L_x_2251:
        /* <DEDUP_REMOVED lines=11> */
.L_x_2253:
        /* <DEDUP_REMOVED lines=8> */
[----:B------:R-:W-:Y:S01]  /*14210*/  MOV R14, 0x40 ;  /* 0x00000040000e7802 */ /* 0x000fe20000000f00 */
[----:B------:R-:W-:Y:S01]  /*14220*/  UIADD3 UR8, UR38, 0x26c00, URZ ;  /* 0x00026c0026087890 */ /* 0x000fe2000fffe03f */
[----:B------:R-:W-:Y:S01]  /*14230*/  PLOP3.LUT P0, PT, PT, PT, PT, 0x80, 0x0 ;  /* 0x000000000000781c */ /* 0x000fe20003f0f070 */
[----:B------:R-:W-:Y:S01]  /*14240*/  UMOV UR6, 0x0 ;  /* 0x0000000000067882 */ /* 0x000fe20000000000 */
[----:B------:R-:W-:Y:S01]  /*14250*/  R2UR UR10, R14 ;  /* 0x000000000e0a72ca */ /* 0x000fe200000e0000 */
[----:B------:R-:W-:-:S14]  /*14260*/  UMOV UR7, 0x14f00000 ;  /* 0x14f0000000077882 */ /* 0x000fdc0000000000 */
.L_x_2254:
        /* <DEDUP_REMOVED lines=14> */
.L_x_2255:
        /* <DEDUP_REMOVED lines=14> */
.L_x_2256:
        /* <DEDUP_REMOVED lines=12> */
.L_x_2331:
[----:B------:R-:W-:Y:S05]  /*144f0*/  BSYNC B2 ;  /* 0x0000000000027941 */ /* 0x000fea0003800000 */
.L_x_2257:
        /* <DEDUP_REMOVED lines=9> */
.L_x_2260:
[----:B------:R-:W-:Y:S05]  /*14590*/  BSYNC B2 ;  /* 0x0000000000027941 */ /* 0x000fea0003800000 */
.L_x_2259:
[----:B------:R-:W-:Y:S01]  /*145a0*/  R2UR UR10, R15 ;  /* 0x000000000f0a72ca */ /* 0x000fe200000e0000 */
[----:B------:R-:W-:Y:S01]  /*145b0*/  ULDC.64 UR4, c[0x0][0x198] ;  /* 0x0000660000047ab9 */ /* 0x000fe20000000a00 */
[----:B------:R-:W-:Y:S01]  /*145c0*/  R2UR UR6, R2 ;  /* 0x00000000020672ca */ /* 0x000fe200000e0000 */
[----:B------:R-:W-:Y:S01]  /*145d0*/  UIADD3 UR4, UP0, UR4, 0x470, URZ ;  /* 0x0000047004047890 */ /* 0x000fe2000ff1e03f */
[----:B------:R-:W-:Y:S01]  /*145e0*/  R2UR UR7, R3 ;  /* 0x00000000030772ca */ /* 0x000fe200000e0000 */
[----:B0-----:R-:W-:Y:S01]  /*145f0*/  IMAD R7, R17, 0x50, RZ ;  /* 0x0000005011077824 */ /* 0x001fe200078e02ff */
[----:B------:R-:W-:Y:S01]  /*14600*/  PLOP3.LUT P0, PT, PT, PT, PT, 0x80, 0x0 ;  /* 0x000000000000781c */ /* 0x000fe20003f0f070 */
[----:B------:R-:W-:Y:S02]  /*14610*/  UIADD3 UR8, UR38, 0xa400, URZ ;  /* 0x0000a40026087890 */ /* 0x000fe4000fffe03f */
[----:B------:R-:W-:Y:S02]  /*14620*/  UIADD3 UR9, UR38, 0x38858, URZ ;  /* 0x0003885826097890 */ /* 0x000fe4000fffe03f */
[----:B------:R-:W-:-:S12]  /*14630*/  UIADD3.X UR5, URZ, UR5, URZ, UP0, !UPT ;  /* 0x000000053f057290 */ /* 0x000fd800087fe43f */
.L_x_2261:
        /* <DEDUP_REMOVED lines=13> */
.L_x_2262:
        /* <DEDUP_REMOVED lines=13> */
.L_x_2263:
        /* <DEDUP_REMOVED lines=13> */
.L_x_2264:
        /* <DEDUP_REMOVED lines=10> */
.L_x_2247:
[----:B------:R-:W-:Y:S05]  /*14950*/  BSYNC B1 ;  /* 0x0000000000017941 */ /* 0x000fea0003800000 */
.L_x_2246:
[----:B------:R-:W-:Y:S02]  /*14960*/  VIADD R0, R0, 0xfffffffe ;  /* 0xfffffffe00007836 */ /* 0x000fe40000000000 */
[----:B------:R-:W-:Y:S01]  /*14970*/  IMAD.MOV.U32 R7, RZ, RZ, R9 ;  /* 0x000000ffff077224 */ /* 0x000fe200078e0009 */
[----:B------:R-:W-:Y:S06]  /*14980*/  @P2 BRA `(.L_x_2265) ;  /* 0xffffffe8004c2947 */ /* 0x000fec000383ffff */
[----:B------:R-:W-:Y:S05]  /*14990*/  BSYNC B0 ;  /* 0x0000000000007941 */ /* 0x000fea0003800000 */
.L_x_2226:
        /* <DEDUP_REMOVED lines=30> */
.L_x_2267:
[----:B------:R-:W1:Y:S01]  /*14b80*/  S2R R2, SR_TID.X ;  /* 0x0000000000027919 */ /* 0x000e620000002100 */
[----:B------:R-:W-:Y:S01]  /*14b90*/  BSSY B1, `(.L_x_2268) ;  /* 0x0000006000017945 */ /* 0x000fe20003800000 */
[----:B-1----:R-:W-:Y:S02]  /*14ba0*/  LOP3.LUT R3, R2, 0x7f, RZ, 0xc0, !PT ;  /* 0x0000007f02037812 */ /* 0x002fe400078ec0ff */
[----:B------:R-:W-:Y:S02]  /*14bb0*/  SHF.L.U32 R2, R9, 0x1f, RZ ;  /* 0x0000001f09027819 */ /* 0x000fe400000006ff */
[----:B------:R-:W-:Y:S02]  /*14bc0*/  ISETP.NE.AND P1, PT, R3, RZ, PT ;  /* 0x000000ff0300720c */ /* 0x000fe40003f25270 */
[----:B------:R-:W1:Y:S02]  /*14bd0*/  SYNCS.PHASECHK.TRANS64.TRYWAIT P0, [UR38+0x38848], R2 ;  /* 0x03884802ff0075a7 */ /* 0x000e640008000166 */
[----:B-1----:R-:W-:Y:S09]  /*14be0*/  @!P0 BRA `(.L_x_2269) ;  /* 0x0000002000c08947 */ /* 0x002ff20003800000 */
.L_x_2332:
[----:B------:R-:W-:Y:S05]  /*14bf0*/  BSYNC B1 ;  /* 0x0000000000017941 */ /* 0x000fea0003800000 */
.L_x_2268:
[----:B------:R-:W-:Y:S04]  /*14c00*/  BSSY B1, `(.L_x_2270) ;  /* 0x0000007000017945 */ /* 0x000fe80003800000 */
[----:B------:R-:W-:Y:S05]  /*14c10*/  @P1 BRA `(.L_x_2271) ;  /* 0x0000000000141947 */ /* 0x000fea0003800000 */
[----:B------:R-:W-:Y:S02]  /*14c20*/  ISETP.NE.AND P0, PT, R10, RZ, PT ;  /* 0x000000ff0a00720c */ /* 0x000fe40003f05270 */
[----:B-1----:R-:W-:-:S04]  /*14c30*/  MOV R3, 0xa000 ;  /* 0x0000a00000037802 */ /* 0x002fc80000000f00 */
[----:B------:R2:W-:Y:S07]  /*14c40*/  SYNCS.ARRIVE.TRANS64 RZ, [UR38+0x38838], R3 ;  /* 0x03883803ffff79a7 */ /* 0x0005ee0008000026 */
[----:B------:R-:W-:Y:S05]  /*14c50*/  @!P0 BRA `(.L_x_2271) ;  /* 0x0000000000048947 */ /* 0x000fea0003800000 */
[----:B------:R-:W-:Y:S01]  /*14c60*/  BPT.TRAP 0x1 ;  /* 0x000000040000795c */ /* 0x000fe20000300000 */
.L_x_2271:
[----:B------:R-:W-:Y:S05]  /*14c70*/  BSYNC B1 ;  /* 0x0000000000017941 */ /* 0x000fea0003800000 */
.L_x_2270:
[----:B0-----:R-:W-:Y:S01]  /*14c80*/  IMAD.MOV.U32 R5, RZ, RZ, RZ ;  /* 0x000000ffff057224 */ /* 0x001fe200078e00ff */
        /* <DEDUP_REMOVED lines=10> */
.L_x_2272:
        /* <DEDUP_REMOVED lines=14> */
.L_x_2273:
        /* <DEDUP_REMOVED lines=14> */
.L_x_2274:
        /* <DEDUP_REMOVED lines=14> */
.L_x_2275:
        /* <DEDUP_REMOVED lines=11> */
.L_x_2333:
[----:B------:R-:W-:Y:S05]  /*15080*/  BSYNC B1 ;  /* 0x0000000000017941 */ /* 0x000fea0003800000 */
.L_x_2276:
        /* <DEDUP_REMOVED lines=9> */
.L_x_2279:
[----:B------:R-:W-:Y:S05]  /*15120*/  BSYNC B1 ;  /* 0x0000000000017941 */ /* 0x000fea0003800000 */
.L_x_2278:
        /* <DEDUP_REMOVED lines=10> */
.L_x_2280:
        /* <DEDUP_REMOVED lines=13> */
.L_x_2281:
        /* <DEDUP_REMOVED lines=13> */
.L_x_2282:
        /* <DEDUP_REMOVED lines=13> */
.L_x_2283:
        /* <DEDUP_REMOVED lines=10> */
.L_x_2266:
[----:B------:R-:W-:Y:S05]  /*154e0*/  BSYNC B0 ;  /* 0x0000000000007941 */ /* 0x000fea0003800000 */
.L_x_2225:
        /* <DEDUP_REMOVED lines=12> */
.L_x_2334:
[----:B------:R-:W-:Y:S05]  /*155b0*/  BSYNC B1 ;  /* 0x0000000000017941 */ /* 0x000fea0003800000 */
.L_x_2286:
[----:B------:R-:W-:Y:S04]  /*155c0*/  BSSY B1, `(.L_x_2288) ;  /* 0x0000008000017945 */ /* 0x000fe80003800000 */
[----:B------:R-:W-:Y:S05]  /*155d0*/  @P1 BRA `(.L_x_2289) ;  /* 0x0000000000181947 */ /* 0x000fea0003800000 */
[----:B------:R-:W1:Y:S01]  /*155e0*/  S2R R2, SR_TID.X ;  /* 0x0000000000027919 */ /* 0x000e620000002100 */
[----:B0-----:R-:W-:-:S04]  /*155f0*/  MOV R0, 0xa000 ;  /* 0x0000a00000007802 */ /* 0x001fc80000000f00 */
[----:B------:R2:W-:Y:S01]  /*15600*/  SYNCS.ARRIVE.TRANS64 RZ, [R3+URZ+0x38850], R0 ;  /* 0x0388500003ff79a7 */ /* 0x0005e2000800003f */
[----:B-1----:R-:W-:-:S13]  /*15610*/  LOP3.LUT P0, RZ, R2, 0x1f, RZ, 0xc0, !PT ;  /* 0x0000001f02ff7812 */ /* 0x002fda000780c0ff */
[----:B--2---:R-:W-:Y:S05]  /*15620*/  @!P0 BRA `(.L_x_2289) ;  /* 0x0000000000048947 */ /* 0x004fea0003800000 */
[----:B------:R-:W-:Y:S01]  /*15630*/  BPT.TRAP 0x1 ;  /* 0x000000040000795c */ /* 0x000fe20000300000 */
.L_x_2289:
[----:B------:R-:W-:Y:S05]  /*15640*/  BSYNC B1 ;  /* 0x0000000000017941 */ /* 0x000fea0003800000 */
.L_x_2288:
        /* <DEDUP_REMOVED lines=13> */
.L_x_2290:
        /* <DEDUP_REMOVED lines=13> */
.L_x_2291:
        /* <DEDUP_REMOVED lines=13> */
.L_x_2292:
        /* <DEDUP_REMOVED lines=13> */
.L_x_2293:
        /* <DEDUP_REMOVED lines=8> */
.L_x_2285:
[----:B------:R-:W-:Y:S05]  /*15a10*/  BSYNC B0 ;  /* 0x0000000000007941 */ /* 0x000fea0003800000 */
.L_x_2284:
[----:B0-----:R-:W-:Y:S02]  /*15a20*/  VIADD R0, R8, 0x1 ;  /* 0x0000000108007836 */ /* 0x001fe40000000000 */
[----:B-1----:R-:W-:-:S03]  /*15a30*/  IMAD.MOV.U32 R3, RZ, RZ, RZ ;  /* 0x000000ffff037224 */ /* 0x002fc600078e00ff */
[----:B------:R-:W-:-:S04]  /*15a40*/  ISETP.NE.AND P0, PT, R0, 0x2, PT ;  /* 0x000000020000780c */ /* 0x000fc80003f05270 */
[----:B------:R-:W-:Y:S02]  /*15a50*/  SEL R2, RZ, 0x1, P0 ;  /* 0x00000001ff027807 */ /* 0x000fe40000000000 */
[----:B------:R-:W-:Y:S02]  /*15a60*/  SEL R0, R0, RZ, P0 ;  /* 0x000000ff00007207 */ /* 0x000fe40000000000 */
[----:B------:R-:W-:-:S07]  /*15a70*/  LOP3.LUT R9, R9, R2, RZ, 0x3c, !PT ;  /* 0x0000000209097212 */ /* 0x000fce00078e3cff */
.L_x_2209:
[----:B------:R-:W0:Y:S01]  /*15a80*/  S2R R5, SR_CgaCtaId ;  /* 0x0000000000057919 */ /* 0x000e220000008800 */
[----:B------:R-:W-:Y:S02]  /*15a90*/  MOV R2, 0x400 ;  /* 0x0000040000027802 */ /* 0x000fe40000000f00 */
[----:B------:R-:W-:Y:S02]  /*15aa0*/  SHF.L.U32 R3, R3, 0x1f, RZ ;  /* 0x0000001f03037819 */ /* 0x000fe400000006ff */
[----:B0-----:R-:W-:-:S04]  /*15ab0*/  LEA R2, R5, R2, 0x18 ;  /* 0x0000000205027211 */ /* 0x001fc800078ec0ff */
[----:B------:R-:W0:Y:S02]  /*15ac0*/  SYNCS.PHASECHK.TRANS64.TRYWAIT P0, [R2+URZ+0x38820], R3 ;  /* 0x03882003020075a7 */ /* 0x000e24000800017f */
[----:B0-----:R-:W-:Y:S05]  /*15ad0*/  @!P0 BRA `(.L_x_2294) ;  /* 0x0000001400488947 */ /* 0x001fea0003800000 */
.L_x_2335:
[----:B------:R-:W-:-:S03]  /*15ae0*/  UMOV UR4, 0xffffffff ;  /* 0xffffffff00047882 */ /* 0x000fc60000000000 */
[----:B------:R-:W-:Y:S05]  /*15af0*/  BRA.DIV UR4, `(.L_x_2295) ;  /* 0x0000001604547947 */ /* 0x000fea000b800000 */
[----:B0-----:R-:W0:Y:S02]  /*15b00*/  S2R R3, SR_TID.X ;  /* 0x0000000000037919 */ /* 0x001e240000002100 */
[----:B0-----:R-:W-:-:S04]  /*15b10*/  SHF.R.U32.HI R3, RZ, 0x5, R3 ;  /* 0x00000005ff037819 */ /* 0x001fc80000011603 */
[----:B------:R-:W-:-:S05]  /*15b20*/  LOP3.LUT R3, R3, 0x3, RZ, 0xc0, !PT ;  /* 0x0000000303037812 */ /* 0x000fca00078ec0ff */
[----:B------:R0:W1:Y:S02]  /*15b30*/  SHFL.IDX PT, R14, R3, RZ, 0x1f ;  /* 0x00001fff030e7589 */ /* 0x00006400000e0000 */
.L_x_2338:
[----:B-1----:R-:W-:-:S13]  /*15b40*/  ISETP.NE.AND P0, PT, R14, RZ, PT ;  /* 0x000000ff0e00720c */ /* 0x002fda0003f05270 */
[----:B------:R-:W-:Y:S05]  /*15b50*/  @P0 BRA `(.L_x_2171) ;  /* 0x0000000000880947 */ /* 0x000fea0003800000 */
[----:B------:R-:W-:-:S03]  /*15b60*/  UMOV UR4, 0xffffffff ;  /* 0xffffffff00047882 */ /* 0x000fc60000000000 */
[----:B------:R-:W-:Y:S05]  /*15b70*/  BRA.DIV UR4, `(.L_x_2296) ;  /* 0x0000001604687947 */ /* 0x000fea000b800000 */
[----:B------:R-:W-:-:S13]  /*15b80*/  ELECT P6, URZ, PT ;  /* 0x00000000003f782f */ /* 0x000fda00038c0000 */
.L_x_2341:
[----:B------:R-:W-:Y:S05]  /*15b90*/  @!P6 BRA `(.L_x_2171) ;  /* 0x000000000078e947 */ /* 0x000fea0003800000 */
[----:B0-----:R-:W2:Y:S02]  /*15ba0*/  LDL.LU R3, [R1+0x14] ;  /* 0x0000140001037983 */ /* 0x001ea40000300800 */
[----:B--2---:R-:W-:-:S04]  /*15bb0*/  LOP3.LUT R3, R3, 0x2, RZ, 0xfc, !PT ;  /* 0x0000000203037812 */ /* 0x004fc800078efcff */
[----:B------:R-:W-:-:S13]  /*15bc0*/  ISETP.NE.AND P2, PT, R3, 0x3, PT ;  /* 0x000000030300780c */ /* 0x000fda0003f45270 */
[----:B------:R-:W-:Y:S05]  /*15bd0*/  @!P2 BRA `(.L_x_2297) ;  /* 0x000000000004a947 */ /* 0x000fea0003800000 */
[----:B------:R-:W-:Y:S01]  /*15be0*/  BPT.TRAP 0x1 ;  /* 0x000000040000795c */ /* 0x000fe20000300000 */
.L_x_2297:
[----:B------:R-:W-:Y:S01]  /*15bf0*/  VIADD R7, R2, 0x38840 ;  /* 0x0003884002077836 */ /* 0x000fe20000000000 */
[----:B------:R-:W-:Y:S02]  /*15c00*/  SHF.L.U32 R5, R9, 0x1f, RZ ;  /* 0x0000001f09057819 */ /* 0x000fe400000006ff */
[C---:B------:R-:W-:Y:S01]  /*15c10*/  IADD3 R3, R0.reuse, 0x1, RZ ;  /* 0x0000000100037810 */ /* 0x040fe20007ffe0ff */
        /* <DEDUP_REMOVED lines=9> */
.L_x_2342:
[----:B------:R-:W1:Y:S02]  /*15cb0*/  SYNCS.PHASECHK.TRANS64.TRYWAIT P0, [R3+URZ], R4 ;  /* 0x00000004030075a7 */ /* 0x000e64000800017f */
[----:B-1----:R-:W-:Y:S05]  /*15cc0*/  @!P0 BRA `(.L_x_2299) ;  /* 0x0000001400488947 */ /* 0x002fea0003800000 */
.L_x_2343:
[----:B------:R-:W-:Y:S05]  /*15cd0*/  @!P2 BRA `(.L_x_2300) ;  /* 0x000000000004a947 */ /* 0x000fea0003800000 */
[----:B------:R-:W-:Y:S01]  /*15ce0*/  BPT.TRAP 0x1 ;  /* 0x000000040000795c */ /* 0x000fe20000300000 */
.L_x_2300:
[----:B-1----:R-:W-:-:S04]  /*15cf0*/  VIADD R3, R2, 0x38860 ;  /* 0x0003886002037836 */ /* 0x002fc80000000000 */
[----:B------:R-:W-:-:S04]  /*15d00*/  IMAD R0, R0, 0x8, R3 ;  /* 0x0000000800007824 */ /* 0x000fc800078e0203 */
[----:B------:R-:W1:Y:S02]  /*15d10*/  SYNCS.PHASECHK.TRANS64.TRYWAIT P0, [R0+URZ], R5 ;  /* 0x00000005000075a7 */ /* 0x000e64000800017f */
[----:B-1----:R-:W-:Y:S05]  /*15d20*/  @!P0 BRA `(.L_x_2301) ;  /* 0x0000001400448947 */ /* 0x002fea0003800000 */
.L_x_2344:
[----:B------:R-:W-:-:S07]  /*15d30*/  IMAD R3, R8, 0x8, R3 ;  /* 0x0000000808037824 */ /* 0x000fce00078e0203 */
.L_x_2302:
[----:B--2---:R2:W3:Y:S02]  /*15d40*/  SYNCS.PHASECHK.TRANS64.TRYWAIT P0, [R3+URZ], R4 ;  /* 0x00000004030075a7 */ /* 0x0044e4000800017f */
[----:B---3--:R-:W-:Y:S05]  /*15d50*/  @!P0 NANOSLEEP.SYNCS 0x989680 ;  /* 0x009896800000895d */ /* 0x008fea0003900000 */
[----:B------:R-:W3:Y:S02]  /*15d60*/  @!P0 SYNCS.PHASECHK.TRANS64 P0, [R3+URZ], R4 ;  /* 0x00000004030085a7 */ /* 0x000ee4000800007f */
[----:B---3--:R-:W-:Y:S05]  /*15d70*/  @!P0 BRA `(.L_x_2302) ;  /* 0xfffffffc00f08947 */ /* 0x008fea000383ffff */
.L_x_2171:
[----:B------:R-:W-:Y:S05]  /*15d80*/  BSYNC B6 ;  /* 0x0000000000067941 */ /* 0x000fea0003800000 */
.L_x_2168:
[----:B------:R-:W-:Y:S05]  /*15d90*/  EXIT ;  /* 0x000000000000794d */ /* 0x000fea0003800000 */
.L_x_2175:
[----:B------:R-:W-:-:S13]  /*15da0*/  R2UR UR4, R16 ;  /* 0x00000000100472ca */ /* 0x000fda00000e0000 */
[----:B-1----:R-:W-:-:S04]  /*15db0*/  MOV R3, UR4 ;  /* 0x0000000400037c02 */ /* 0x002fc80008000f00 */
[----:B------:R1:W2:Y:S03]  /*15dc0*/  SYNCS.PHASECHK.TRANS64.TRYWAIT P1, [R3+URZ+0x38800], R2 ;  /* 0x03880002030075a7 */ /* 0x0002a6000802017f */
[----:B--2---:R-:W-:Y:S05]  /*15dd0*/  @!P1 NANOSLEEP.SYNCS 0x989680 ;  /* 0x009896800000995d */ /* 0x004fea0003900000 */
[----:B------:R-:W2:Y:S02]  /*15de0*/  @!P1 SYNCS.PHASECHK.TRANS64 P1, [R3+URZ+0x38800], R2 ;  /* 0x03880002030095a7 */ /* 0x000ea4000802007f */
[----:B--2---:R-:W-:Y:S05]  /*15df0*/  @!P1 BRA `(.L_x_2175) ;  /* 0xfffffffc00e89947 */ /* 0x004fea000383ffff */
[----:B------:R-:W-:Y:S05]  /*15e00*/  BRA `(.L_x_2303) ;  /* 0xfffffeb400e47947 */ /* 0x000fea000383ffff */
.L_x_2179:
[----:B------:R-:W-:-:S13]  /*15e10*/  R2UR UR4, R16 ;  /* 0x00000000100472ca */ /* 0x000fda00000e0000 */
[----:B01----:R-:W-:-:S04]  /*15e20*/  IMAD.U32 R3, RZ, RZ, UR4 ;  /* 0x00000004ff037e24 */ /* 0x003fc8000f8e00ff */
[----:B------:R0:W1:Y:S03]  /*15e30*/  SYNCS.PHASECHK.TRANS64.TRYWAIT P2, [R3+URZ+0x38830], R2 ;  /* 0x03883002030075a7 */ /* 0x000066000804017f */
[----:B-1----:R-:W-:Y:S05]  /*15e40*/  @!P2 NANOSLEEP.SYNCS 0x989680 ;  /* 0x009896800000a95d */ /* 0x002fea0003900000 */
[----:B------:R-:W1:Y:S02]  /*15e50*/  @!P2 SYNCS.PHASECHK.TRANS64 P2, [R3+URZ+0x38830], R2 ;  /* 0x038830020300a5a7 */ /* 0x000e64000804007f */
[----:B-1----:R-:W-:Y:S05]  /*15e60*/  @!P2 BRA `(.L_x_2179) ;  /* 0xfffffffc00e8a947 */ /* 0x002fea000383ffff */
[----:B------:R-:W-:Y:S05]  /*15e70*/  BRA `(.L_x_2178) ;  /* 0xfffffeb800047947 */ /* 0x000fea000383ffff */
.L_x_2184:
[----:B------:R-:W-:-:S13]  /*15e80*/  R2UR UR6, R213 ;  /* 0x00000000d50672ca */ /* 0x000fda00000e0000 */
[----:B-1----:R-:W-:-:S04]  /*15e90*/  IMAD.U32 R6, RZ, RZ, UR6 ;  /* 0x00000006ff067e24 */ /* 0x002fc8000f8e00ff */
[----:B------:R1:W2:Y:S03]  /*15ea0*/  SYNCS.PHASECHK.TRANS64.TRYWAIT P3, [R6+URZ+0x38830], R3 ;  /* 0x03883003060075a7 */ /* 0x0002a6000806017f */
[----:B--2---:R-:W-:Y:S05]  /*15eb0*/  @!P3 NANOSLEEP.SYNCS 0x989680 ;  /* 0x009896800000b95d */ /* 0x004fea0003900000 */
[----:B------:R-:W2:Y:S02]  /*15ec0*/  @!P3 SYNCS.PHASECHK.TRANS64 P3, [R6+URZ+0x38830], R3 ;  /* 0x038830030600b5a7 */ /* 0x000ea4000806007f */
[----:B--2---:R-:W-:Y:S05]  /*15ed0*/  @!P3 BRA `(.L_x_2184) ;  /* 0xfffffffc00e8b947 */ /* 0x004fea000383ffff */
[----:B------:R-:W-:Y:S05]  /*15ee0*/  BRA `(.L_x_2183) ;  /* 0xfffffef8003c7947 */ /* 0x000fea000383ffff */
.L_x_2188:
[----:B-1----:R-:W-:-:S04]  /*15ef0*/  IMAD.U32 R3, RZ, RZ, UR7 ;  /* 0x00000007ff037e24 */ /* 0x002fc8000f8e00ff */
[----:B------:R1:W2:Y:S03]  /*15f00*/  SYNCS.PHASECHK.TRANS64.TRYWAIT P3, [R3+URZ+0x38850], R0 ;  /* 0x03885000030075a7 */ /* 0x0002a6000806017f */
[----:B--2---:R-:W-:Y:S05]  /*15f10*/  @!P3 NANOSLEEP.SYNCS 0x989680 ;  /* 0x009896800000b95d */ /* 0x004fea0003900000 */
[----:B------:R-:W2:Y:S02]  /*15f20*/  @!P3 SYNCS.PHASECHK.TRANS64 P3, [R3+URZ+0x38850], R0 ;  /* 0x038850000300b5a7 */ /* 0x000ea4000806007f */
[----:B--2---:R-:W-:Y:S05]  /*15f30*/  @!P3 BRA `(.L_x_2188) ;  /* 0xfffffffc00ecb947 */ /* 0x004fea000383ffff */
[----:B------:R-:W-:Y:S05]  /*15f40*/  BRA `(.L_x_2187) ;  /* 0xffffff2000707947 */ /* 0x000fea000383ffff */
.L_x_2194:
[----:B------:R-:W-:-:S13]  /*15f50*/  R2UR UR6, R212 ;  /* 0x00000000d40672ca */ /* 0x000fda00000e0000 */
[----:B-1----:R-:W-:-:S04]  /*15f60*/  IMAD.U32 R6, RZ, RZ, UR6 ;  /* 0x00000006ff067e24 */ /* 0x002fc8000f8e00ff */
[----:B------:R1:W2:Y:S03]  /*15f70*/  SYNCS.PHASECHK.TRANS64.TRYWAIT P2, [R6+URZ+0x38830], R3 ;  /* 0x03883003060075a7 */ /* 0x0002a6000804017f */
[----:B--2---:R-:W-:Y:S05]  /*15f80*/  @!P2 NANOSLEEP.SYNCS 0x989680 ;  /* 0x009896800000a95d */ /* 0x004fea0003900000 */
[----:B------:R-:W2:Y:S02]  /*15f90*/  @!P2 SYNCS.PHASECHK.TRANS64 P2, [R6+URZ+0x38830], R3 ;  /* 0x038830030600a5a7 */ /* 0x000ea4000804007f */
[----:B--2---:R-:W-:Y:S05]  /*15fa0*/  @!P2 BRA `(.L_x_2194) ;  /* 0xfffffffc00e8a947 */ /* 0x004fea000383ffff */
[----:B------:R-:W-:Y:S05]  /*15fb0*/  BRA `(.L_x_2193) ;  /* 0xffffff3c006c7947 */ /* 0x000fea000383ffff */
.L_x_2198:
[----:B-1----:R-:W-:-:S04]  /*15fc0*/  MOV R3, UR11 ;  /* 0x0000000b00037c02 */ /* 0x002fc80008000f00 */
[----:B------:R1:W2:Y:S03]  /*15fd0*/  SYNCS.PHASECHK.TRANS64.TRYWAIT P2, [R3+URZ+0x38850], R0 ;  /* 0x03885000030075a7 */ /* 0x0002a6000804017f */
[----:B--2---:R-:W-:Y:S05]  /*15fe0*/  @!P2 NANOSLEEP.SYNCS 0x989680 ;  /* 0x009896800000a95d */ /* 0x004fea0003900000 */
[----:B------:R-:W2:Y:S02]  /*15ff0*/  @!P2 SYNCS.PHASECHK.TRANS64 P2, [R3+URZ+0x38850], R0 ;  /* 0x038850000300a5a7 */ /* 0x000ea4000804007f */
[----:B--2---:R-:W-:Y:S05]  /*16000*/  @!P2 BRA `(.L_x_2198) ;  /* 0xfffffffc00eca947 */ /* 0x004fea000383ffff */
[----:B------:R-:W-:Y:S05]  /*16010*/  BRA `(.L_x_2197) ;  /* 0xffffff6400a47947 */ /* 0x000fea000383ffff */
.L_x_2203:
[----:B-1----:R-:W-:-:S04]  /*16020*/  IMAD.U32 R5, RZ, RZ, UR5 ;  /* 0x00000005ff057e24 */ /* 0x002fc8000f8e00ff */
[----:B------:R1:W2:Y:S03]  /*16030*/  SYNCS.PHASECHK.TRANS64.TRYWAIT P0, [R5+URZ+0x38850], R8 ;  /* 0x03885008050075a7 */ /* 0x0002a6000800017f */
[----:B--2---:R-:W-:Y:S05]  /*16040*/  @!P0 NANOSLEEP.SYNCS 0x989680 ;  /* 0x009896800000895d */ /* 0x004fea0003900000 */
[----:B------:R-:W2:Y:S02]  /*16050*/  @!P0 SYNCS.PHASECHK.TRANS64 P0, [R5+URZ+0x38850], R8 ;  /* 0x03885008050085a7 */ /* 0x000ea4000800007f */
[----:B--2---:R-:W-:Y:S05]  /*16060*/  @!P0 BRA `(.L_x_2203) ;  /* 0xfffffffc00ec8947 */ /* 0x004fea000383ffff */
[----:B------:R-:W-:Y:S05]  /*16070*/  BRA `(.L_x_2202) ;  /* 0xffffff8000dc7947 */ /* 0x000fea000383ffff */
.L_x_2214:
[----:B------:R-:W-:Y:S01]  /*16080*/  IMAD.MOV.U32 R13, RZ, RZ, R0 ;  /* 0x000000ffff0d7224 */ /* 0x000fe200078e0000 */
[----:B------:R-:W-:Y:S01]  /*16090*/  MOV R15, 0xffffffff ;  /* 0xffffffff000f7802 */ /* 0x000fe20000000f00 */
[----:B------:R-:W-:Y:S02]  /*160a0*/  IMAD.MOV.U32 R12, RZ, RZ, RZ ;  /* 0x000000ffff0c7224 */ /* 0x000fe400078e00ff */
[----:B------:R-:W-:-:S07]  /*160b0*/  IMAD.MOV.U32 R11, RZ, RZ, 0x1f ;  /* 0x0000001fff0b7424 */ /* 0x000fce00078e00ff */
[----:B------:R-:W-:Y:S05]  /*160c0*/  WARPSYNC.COLLECTIVE R15, `(.L_x_2304) ;  /* 0x000000000f087348 */ /* 0x000fea0003c00000 */
[----:B------:R0:W1:Y:S02]  /*160d0*/  SHFL.IDX P6, R14, R13, R12, R11 ;  /* 0x0000000c0d0e7389 */ /* 0x00006400000c000b */
[----:B01----:R-:W-:Y:S01]  /*160e0*/  ENDCOLLECTIVE ;  /* 0x000000000000791b */ /* 0x003fe20003800000 */
.L_x_2304:
[----:B------:R-:W-:Y:S05]  /*160f0*/  BRA `(.L_x_2305) ;  /* 0xffffffbc00cc7947 */ /* 0x000fea000383ffff */
.L_x_2216:
[----:B------:R-:W-:Y:S01]  /*16100*/  BSSY B0, `(.L_x_2306) ;  /* 0x0000006000007945 */ /* 0x000fe20003800000 */
[----:B------:R-:W-:-:S07]  /*16110*/  IMAD.MOV.U32 R15, RZ, RZ, -0x1 ;  /* 0xffffffffff0f7424 */ /* 0x000fce00078e00ff */
[----:B0-----:R-:W-:Y:S05]  /*16120*/  WARPSYNC.COLLECTIVE R15, `(.L_x_2307) ;  /* 0x000000000f0c7348 */ /* 0x001fea0003c00000 */
[----:B------:R-:W-:Y:S02]  /*16130*/  ELECT P6, UR62, PT ;  /* 0x00000000003e782f */ /* 0x000fe400038c0000 */
[----:B------:R-:W-:Y:S01]  /*16140*/  MOV R14, UR62 ;  /* 0x0000003e000e7c02 */ /* 0x000fe20008000f00 */
[----:B0-----:R-:W-:Y:S10]  /*16150*/  ENDCOLLECTIVE ;  /* 0x000000000000791b */ /* 0x001ff40003800000 */
.L_x_2307:
[----:B------:R-:W-:Y:S05]  /*16160*/  BSYNC B0 ;  /* 0x0000000000007941 */ /* 0x000fea0003800000 */
.L_x_2306:
[----:B------:R-:W-:Y:S05]  /*16170*/  BRA `(.L_x_2308) ;  /* 0xffffffbc00cc7947 */ /* 0x000fea000383ffff */
.L_x_2218:
[----:B0-----:R-:W-:-:S04]  /*16180*/  IMAD.U32 R3, RZ, RZ, UR38 ;  /* 0x00000026ff037e24 */ /* 0x001fc8000f8e00ff */
[----:B------:R0:W1:Y:S03]  /*16190*/  SYNCS.PHASECHK.TRANS64.TRYWAIT P0, [R3+URZ+0x38840], R0 ;  /* 0x03884000030075a7 */ /* 0x000066000800017f */
[----:B-1----:R-:W-:Y:S05]  /*161a0*/  @!P0 NANOSLEEP.SYNCS 0x989680 ;  /* 0x009896800000895d */ /* 0x002fea0003900000 */
[----:B------:R-:W1:Y:S02]  /*161b0*/  @!P0 SYNCS.PHASECHK.TRANS64 P0, [R3+URZ+0x38840], R0 ;  /* 0x03884000030085a7 */ /* 0x000e64000800007f */
[----:B-1----:R-:W-:Y:S05]  /*161c0*/  @!P0 BRA `(.L_x_2218) ;  /* 0xfffffffc00ec8947 */ /* 0x002fea000383ffff */
[----:B------:R-:W-:Y:S05]  /*161d0*/  BRA `(.L_x_2309) ;  /* 0xffffffc000287947 */ /* 0x000fea000383ffff */
.L_x_2221:
[----:B------:R-:W-:Y:S01]  /*161e0*/  IMAD R8, R11, 0x80, R8 ;  /* 0x000000800b087824 */ /* 0x000fe200078e0208 */
[----:B------:R-:W-:Y:S01]  /*161f0*/  MOV R12, RZ ;  /* 0x000000ff000c7202 */ /* 0x000fe20000000f00 */
[----:B------:R-:W-:Y:S02]  /*16200*/  IMAD.MOV.U32 R13, RZ, RZ, R6 ;  /* 0x000000ffff0d7224 */ /* 0x000fe400078e0006 */
[----:B------:R-:W-:Y:S02]  /*16210*/  IMAD.MOV.U32 R11, RZ, RZ, 0x181f ;  /* 0x0000181fff0b7424 */ /* 0x000fe400078e00ff */
[----:B------:R-:W-:Y:S02]  /*16220*/  IMAD.MOV.U32 R15, RZ, RZ, -0x1 ;  /* 0xffffffffff0f7424 */ /* 0x000fe400078e00ff */
[----:B------:R-:W-:-:S07]  /*16230*/  VIADD R5, R8, 0x10 ;  /* 0x0000001008057836 */ /* 0x000fce0000000000 */
[----:B------:R-:W-:Y:S05]  /*16240*/  WARPSYNC.COLLECTIVE R15, `(.L_x_2310) ;  /* 0x000000000f087348 */ /* 0x000fea0003c00000 */
[----:B------:R0:W1:Y:S02]  /*16250*/  SHFL.IDX P6, R14, R13, R12, R11 ;  /* 0x0000000c0d0e7389 */ /* 0x00006400000c000b */
[----:B01----:R-:W-:Y:S01]  /*16260*/  ENDCOLLECTIVE ;  /* 0x000000000000791b */ /* 0x003fe20003800000 */
.L_x_2310:
[----:B------:R-:W-:Y:S02]  /*16270*/  IMAD.MOV.U32 R13, RZ, RZ, R7 ;  /* 0x000000ffff0d7224 */ /* 0x000fe400078e0007 */
[----:B------:R-:W-:-:S07]  /*16280*/  IMAD.MOV.U32 R2, RZ, RZ, R14 ;  /* 0x000000ffff027224 */ /* 0x000fce00078e000e */
[----:B------:R-:W-:Y:S05]  /*16290*/  WARPSYNC.COLLECTIVE R15, `(.L_x_2311) ;  /* 0x000000000f087348 */ /* 0x000fea0003c00000 */
[----:B------:R0:W1:Y:S02]  /*162a0*/  SHFL.IDX P6, R14, R13, R12, R11 ;  /* 0x0000000c0d0e7389 */ /* 0x00006400000c000b */
[----:B01----:R-:W-:Y:S01]  /*162b0*/  ENDCOLLECTIVE ;  /* 0x000000000000791b */ /* 0x003fe20003800000 */
.L_x_2311:
[----:B------:R-:W-:Y:S01]  /*162c0*/  ULDC UR4, c[0x0][0x288] ;  /* 0x0000a20000047ab9 */ /* 0x000fe20000000800 */
[----:B------:R-:W-:Y:S01]  /*162d0*/  ULDC.64 UR6, c[0x0][0x208] ;  /* 0x0000820000067ab9 */ /* 0x000fe20000000a00 */
[----:B------:R-:W-:-:S05]  /*162e0*/  IMAD R0, R20, UR4, RZ ;  /* 0x0000000414007c24 */ /* 0x000fca000f8e02ff */
[----:B------:R-:W-:Y:S01]  /*162f0*/  ISETP.GE.AND P3, PT, R8, R0, PT ;  /* 0x000000000800720c */ /* 0x000fe20003f66270 */
[----:B------:R-:W-:Y:S02]  /*16300*/  IMAD.MOV.U32 R13, RZ, RZ, R6 ;  /* 0x000000ffff0d7224 */ /* 0x000fe400078e0006 */
[----:B------:R-:W-:-:S10]  /*16310*/  IMAD.MOV.U32 R12, RZ, RZ, 0x1 ;  /* 0x00000001ff0c7424 */ /* 0x000fd400078e00ff */
[----:B------:R-:W-:Y:S02]  /*16320*/  @!P3 LEA R21, R9, UR38, 0x1 ;  /* 0x000000260915bc11 */ /* 0x000fe4000f8e08ff */
[----:B------:R-:W-:-:S04]  /*16330*/  MOV R3, R14 ;  /* 0x0000000e00037202 */ /* 0x000fc80000000f00 */
        /* <DEDUP_REMOVED lines=15> */
.L_x_2312:
[----:B------:R-:W-:Y:S01]  /*16430*/  VIADD R3, R8, 0x20 ;  /* 0x0000002008037836 */ /* 0x000fe20000000000 */
[----:B------:R-:W-:Y:S02]  /*16440*/  @!P3 LEA R20, R9, UR38, 0x1 ;  /* 0x000000260914bc11 */ /* 0x000fe4000f8e08ff */
[----:B------:R-:W-:Y:S01]  /*16450*/  MOV R13, R7 ;  /* 0x00000007000d7202 */ /* 0x000fe20000000f00 */
[----:B------:R-:W-:-:S07]  /*16460*/  IMAD.MOV.U32 R5, RZ, RZ, R14 ;  /* 0x000000ffff057224 */ /* 0x000fce00078e000e */
[----:B------:R-:W-:Y:S05]  /*16470*/  WARPSYNC.COLLECTIVE R15, `(.L_x_2313) ;  /* 0x000000000f087348 */ /* 0x000fea0003c00000 */
[----:B------:R0:W1:Y:S02]  /*16480*/  SHFL.IDX P6, R14, R13, R12, R11 ;  /* 0x0000000c0d0e7389 */ /* 0x00006400000c000b */
[----:B01----:R-:W-:Y:S01]  /*16490*/  ENDCOLLECTIVE ;  /* 0x000000000000791b */ /* 0x003fe20003800000 */
.L_x_2313:
        /* <DEDUP_REMOVED lines=16> */
.L_x_2314:
[----:B------:R-:W-:Y:S01]  /*165a0*/  VIADD R5, R8, 0x30 ;  /* 0x0000003008057836 */ /* 0x000fe20000000000 */
[----:B------:R-:W-:Y:S01]  /*165b0*/  @!P3 LEA R21, R9, UR38, 0x1 ;  /* 0x000000260915bc11 */ /* 0x000fe2000f8e08ff */
[----:B------:R-:W-:Y:S01]  /*165c0*/  IMAD.MOV.U32 R13, RZ, RZ, R7 ;  /* 0x000000ffff0d7224 */ /* 0x000fe200078e0007 */
[----:B------:R-:W-:-:S07]  /*165d0*/  MOV R3, R14 ;  /* 0x0000000e00037202 */ /* 0x000fce0000000f00 */
[----:B------:R-:W-:Y:S05]  /*165e0*/  WARPSYNC.COLLECTIVE R15, `(.L_x_2315) ;  /* 0x000000000f087348 */ /* 0x000fea0003c00000 */
[----:B------:R0:W1:Y:S02]  /*165f0*/  SHFL.IDX P6, R14, R13, R12, R11 ;  /* 0x0000000c0d0e7389 */ /* 0x00006400000c000b */
[----:B01----:R-:W-:Y:S01]  /*16600*/  ENDCOLLECTIVE ;  /* 0x000000000000791b */ /* 0x003fe20003800000 */
.L_x_2315:
        /* <DEDUP_REMOVED lines=16> */
.L_x_2316:
[----:B------:R-:W-:Y:S01]  /*16710*/  VIADD R3, R8, 0x40 ;  /* 0x0000004008037836 */ /* 0x000fe20000000000 */
[----:B------:R-:W-:Y:S01]  /*16720*/  @!P3 LEA R20, R9, UR38, 0x1 ;  /* 0x000000260914bc11 */ /* 0x000fe2000f8e08ff */
[----:B------:R-:W-:Y:S02]  /*16730*/  IMAD.MOV.U32 R13, RZ, RZ, R7 ;  /* 0x000000ffff0d7224 */ /* 0x000fe400078e0007 */
[----:B------:R-:W-:-:S07]  /*16740*/  IMAD.MOV.U32 R5, RZ, RZ, R14 ;  /* 0x000000ffff057224 */ /* 0x000fce00078e000e */
[----:B------:R-:W-:Y:S05]  /*16750*/  WARPSYNC.COLLECTIVE R15, `(.L_x_2317) ;  /* 0x000000000f087348 */ /* 0x000fea0003c00000 */
[----:B------:R0:W1:Y:S02]  /*16760*/  SHFL.IDX P6, R14, R13, R12, R11 ;  /* 0x0000000c0d0e7389 */ /* 0x00006400000c000b */
[----:B01----:R-:W-:Y:S01]  /*16770*/  ENDCOLLECTIVE ;  /* 0x000000000000791b */ /* 0x003fe20003800000 */
.L_x_2317:
        /* <DEDUP_REMOVED lines=16> */
.L_x_2318:
[----:B------:R-:W-:Y:S01]  /*16880*/  VIADD R5, R8, 0x50 ;  /* 0x0000005008057836 */ /* 0x000fe20000000000 */
[----:B------:R-:W-:Y:S01]  /*16890*/  @!P3 LEA R21, R9, UR38, 0x1 ;  /* 0x000000260915bc11 */ /* 0x000fe2000f8e08ff */
[----:B------:R-:W-:Y:S01]  /*168a0*/  IMAD.MOV.U32 R13, RZ, RZ, R7 ;  /* 0x000000ffff0d7224 */ /* 0x000fe200078e0007 */
[----:B------:R-:W-:-:S07]  /*168b0*/  MOV R3, R14 ;  /* 0x0000000e00037202 */ /* 0x000fce0000000f00 */
[----:B------:R-:W-:Y:S05]  /*168c0*/  WARPSYNC.COLLECTIVE R15, `(.L_x_2319) ;  /* 0x000000000f087348 */ /* 0x000fea0003c00000 */
[----:B------:R0:W1:Y:S02]  /*168d0*/  SHFL.IDX P6, R14, R13, R12, R11 ;  /* 0x0000000c0d0e7389 */ /* 0x00006400000c000b */
[----:B01----:R-:W-:Y:S01]  /*168e0*/  ENDCOLLECTIVE ;  /* 0x000000000000791b */ /* 0x003fe20003800000 */
.L_x_2319:
        /* <DEDUP_REMOVED lines=16> */
.L_x_2320:
[----:B------:R-:W-:Y:S01]  /*169f0*/  VIADD R3, R8, 0x60 ;  /* 0x0000006008037836 */ /* 0x000fe20000000000 */
[----:B------:R-:W-:Y:S01]  /*16a00*/  @!P3 LEA R20, R9, UR38, 0x1 ;  /* 0x000000260914bc11 */ /* 0x000fe2000f8e08ff */
[----:B------:R-:W-:Y:S02]  /*16a10*/  IMAD.MOV.U32 R13, RZ, RZ, R7 ;  /* 0x000000ffff0d7224 */ /* 0x000fe400078e0007 */
[----:B------:R-:W-:-:S07]  /*16a20*/  IMAD.MOV.U32 R5, RZ, RZ, R14 ;  /* 0x000000ffff057224 */ /* 0x000fce00078e000e */
[----:B------:R-:W-:Y:S05]  /*16a30*/  WARPSYNC.COLLECTIVE R15, `(.L_x_2321) ;  /* 0x000000000f087348 */ /* 0x000fea0003c00000 */
[----:B------:R0:W1:Y:S02]  /*16a40*/  SHFL.IDX P6, R14, R13, R12, R11 ;  /* 0x0000000c0d0e7389 */ /* 0x00006400000c000b */
[----:B01----:R-:W-:Y:S01]  /*16a50*/  ENDCOLLECTIVE ;  /* 0x000000000000791b */ /* 0x003fe20003800000 */
.L_x_2321:
        /* <DEDUP_REMOVED lines=16> */
.L_x_2322:
[----:B------:R-:W-:Y:S01]  /*16b60*/  @!P3 LEA R21, R9, UR38, 0x1 ;  /* 0x000000260915bc11 */ /* 0x000fe2000f8e08ff */
[----:B------:R-:W-:Y:S01]  /*16b70*/  IMAD.MOV.U32 R13, RZ, RZ, R7 ;  /* 0x000000ffff0d7224 */ /* 0x000fe200078e0007 */
[----:B------:R-:W-:-:S07]  /*16b80*/  MOV R3, R14 ;  /* 0x0000000e00037202 */ /* 0x000fce0000000f00 */
[----:B------:R-:W-:Y:S05]  /*16b90*/  WARPSYNC.COLLECTIVE R15, `(.L_x_2323) ;  /* 0x000000000f087348 */ /* 0x000fea0003c00000 */
[----:B------:R0:W1:Y:S02]  /*16ba0*/  SHFL.IDX P6, R14, R13, R12, R11 ;  /* 0x0000000c0d0e7389 */ /* 0x00006400000c000b */
[----:B01----:R-:W-:Y:S01]  /*16bb0*/  ENDCOLLECTIVE ;  /* 0x000000000000791b */ /* 0x003fe20003800000 */
.L_x_2323:
        /* <DEDUP_REMOVED lines=15> */
.L_x_2324:
[----:B------:R-:W-:Y:S02]  /*16cb0*/  IMAD.MOV.U32 R13, RZ, RZ, R7 ;  /* 0x000000ffff0d7224 */ /* 0x000fe400078e0007 */
[----:B------:R-:W-:-:S07]  /*16cc0*/  IMAD.MOV.U32 R4, RZ, RZ, R14 ;  /* 0x000000ffff047224 */ /* 0x000fce00078e000e */
[----:B------:R-:W-:Y:S05]  /*16cd0*/  WARPSYNC.COLLECTIVE R15, `(.L_x_2325) ;  /* 0x000000000f087348 */ /* 0x000fea0003c00000 */
[----:B------:R0:W1:Y:S02]  /*16ce0*/  SHFL.IDX P6, R14, R13, R12, R11 ;  /* 0x0000000c0d0e7389 */ /* 0x00006400000c000b */
[----:B01----:R-:W-:Y:S01]  /*16cf0*/  ENDCOLLECTIVE ;  /* 0x000000000000791b */ /* 0x003fe20003800000 */
.L_x_2325:
[----:B------:R-:W-:Y:S05]  /*16d00*/  BRA `(.L_x_2326) ;  /* 0xffffffc000907947 */ /* 0x000fea000383ffff */
.L_x_2224:
[----:B-1----:R-:W-:-:S04]  /*16d10*/  IMAD.U32 R3, RZ, RZ, UR38 ;  /* 0x00000026ff037e24 */ /* 0x002fc8000f8e00ff */
[----:B------:R1:W2:Y:S03]  /*16d20*/  SYNCS.PHASECHK.TRANS64.TRYWAIT P0, [R3+URZ+0x38820], R2 ;  /* 0x03882002030075a7 */ /* 0x0002a6000800017f */
[----:B--2---:R-:W-:Y:S05]  /*16d30*/  @!P0 NANOSLEEP.SYNCS 0x989680 ;  /* 0x009896800000895d */ /* 0x004fea0003900000 */
[----:B------:R-:W2:Y:S02]  /*16d40*/  @!P0 SYNCS.PHASECHK.TRANS64 P0, [R3+URZ+0x38820], R2 ;  /* 0x03882002030085a7 */ /* 0x000ea4000800007f */
[----:B--2---:R-:W-:Y:S05]  /*16d50*/  @!P0 BRA `(.L_x_2224) ;  /* 0xfffffffc00ec8947 */ /* 0x004fea000383ffff */
[----:B------:R-:W-:Y:S05]  /*16d60*/  BRA `(.L_x_2327) ;  /* 0xffffffc000f07947 */ /* 0x000fea000383ffff */
.L_x_2231:
[----:B-1----:R-:W-:-:S04]  /*16d70*/  MOV R3, UR38 ;  /* 0x0000002600037c02 */ /* 0x002fc80008000f00 */
[----:B------:R1:W2:Y:S03]  /*16d80*/  SYNCS.PHASECHK.TRANS64.TRYWAIT P0, [R3+URZ+0x38848], R2 ;  /* 0x03884802030075a7 */ /* 0x0002a6000800017f */
[----:B--2---:R-:W-:Y:S05]  /*16d90*/  @!P0 NANOSLEEP.SYNCS 0x989680 ;  /* 0x009896800000895d */ /* 0x004fea0003900000 */
[----:B------:R-:W2:Y:S02]  /*16da0*/  @!P0 SYNCS.PHASECHK.TRANS64 P0, [R3+URZ+0x38848], R2 ;  /* 0x03884802030085a7 */ /* 0x000ea4000800007f */
[----:B--2---:R-:W-:Y:S05]  /*16db0*/  @!P0 BRA `(.L_x_2231) ;  /* 0xfffffffc00ec8947 */ /* 0x004fea000383ffff */
[----:B------:R-:W-:Y:S05]  /*16dc0*/  BRA `(.L_x_2328) ;  /* 0xffffffc400cc7947 */ /* 0x000fea000383ffff */
.L_x_2239:
[----:B0-----:R-:W-:-:S04]  /*16dd0*/  IMAD.U32 R3, RZ, RZ, UR38 ;  /* 0x00000026ff037e24 */ /* 0x001fc8000f8e00ff */
[----:B------:R0:W1:Y:S03]  /*16de0*/  SYNCS.PHASECHK.TRANS64.TRYWAIT P0, [R3+URZ+0x38860], R2 ;  /* 0x03886002030075a7 */ /* 0x000066000800017f */
[----:B-1----:R-:W-:Y:S05]  /*16df0*/  @!P0 NANOSLEEP.SYNCS 0x989680 ;  /* 0x009896800000895d */ /* 0x002fea0003900000 */
[----:B------:R-:W1:Y:S02]  /*16e00*/  @!P0 SYNCS.PHASECHK.TRANS64 P0, [R3+URZ+0x38860], R2 ;  /* 0x03886002030085a7 */ /* 0x000e64000800007f */
[----:B-1----:R-:W-:Y:S05]  /*16e10*/  @!P0 BRA `(.L_x_2239) ;  /* 0xfffffffc00ec8947 */ /* 0x002fea000383ffff */
[----:B------:R-:W-:Y:S05]  /*16e20*/  BRA `(.L_x_2329) ;  /* 0xffffffc800e07947 */ /* 0x000fea000383ffff */
.L_x_2250:
[----:B-1----:R-:W-:-:S04]  /*16e30*/  IMAD.U32 R3, RZ, RZ, UR38 ;  /* 0x00000026ff037e24 */ /* 0x002fc8000f8e00ff */
[----:B------:R1:W2:Y:S03]  /*16e40*/  SYNCS.PHASECHK.TRANS64.TRYWAIT P0, [R3+URZ+0x38840], R2 ;  /* 0x03884002030075a7 */ /* 0x0002a6000800017f */
[----:B--2---:R-:W-:Y:S05]  /*16e50*/  @!P0 NANOSLEEP.SYNCS 0x989680 ;  /* 0x009896800000895d */ /* 0x004fea0003900000 */
[----:B------:R-:W2:Y:S02]  /*16e60*/  @!P0 SYNCS.PHASECHK.TRANS64 P0, [R3+URZ+0x38840], R2 ;  /* 0x03884002030085a7 */ /* 0x000ea4000800007f */
[----:B--2---:R-:W-:Y:S05]  /*16e70*/  @!P0 BRA `(.L_x_2250) ;  /* 0xfffffffc00ec8947 */ /* 0x004fea000383ffff */
[----:B------:R-:W-:Y:S05]  /*16e80*/  BRA `(.L_x_2330) ;  /* 0xffffffd000707947 */ /* 0x000fea000383ffff */
.L_x_2258:
[----:B0-----:R-:W-:-:S04]  /*16e90*/  IMAD.U32 R3, RZ, RZ, UR38 ;  /* 0x00000026ff037e24 */ /* 0x001fc8000f8e00ff */
[----:B------:R0:W1:Y:S03]  /*16ea0*/  SYNCS.PHASECHK.TRANS64.TRYWAIT P0, [R3+URZ+0x38868], R2 ;  /* 0x03886802030075a7 */ /* 0x000066000800017f */
[----:B-1----:R-:W-:Y:S05]  /*16eb0*/  @!P0 NANOSLEEP.SYNCS 0x989680 ;  /* 0x009896800000895d */ /* 0x002fea0003900000 */
[----:B------:R-:W1:Y:S02]  /*16ec0*/  @!P0 SYNCS.PHASECHK.TRANS64 P0, [R3+URZ+0x38868], R2 ;  /* 0x03886802030085a7 */ /* 0x000e64000800007f */
[----:B-1----:R-:W-:Y:S05]  /*16ed0*/  @!P0 BRA `(.L_x_2258) ;  /* 0xfffffffc00ec8947 */ /* 0x002fea000383ffff */
[----:B------:R-:W-:Y:S05]  /*16ee0*/  BRA `(.L_x_2331) ;  /* 0xffffffd400807947 */ /* 0x000fea000383ffff */
.L_x_2269:
[----:B-1----:R-:W-:-:S04]  /*16ef0*/  MOV R3, UR38 ;  /* 0x0000002600037c02 */ /* 0x002fc80008000f00 */
[----:B------:R1:W2:Y:S03]  /*16f00*/  SYNCS.PHASECHK.TRANS64.TRYWAIT P0, [R3+URZ+0x38848], R2 ;  /* 0x03884802030075a7 */ /* 0x0002a6000800017f */
[----:B--2---:R-:W-:Y:S05]  /*16f10*/  @!P0 NANOSLEEP.SYNCS 0x989680 ;  /* 0x009896800000895d */ /* 0x004fea0003900000 */
[----:B------:R-:W2:Y:S02]  /*16f20*/  @!P0 SYNCS.PHASECHK.TRANS64 P0, [R3+URZ+0x38848], R2 ;  /* 0x03884802030085a7 */ /* 0x000ea4000800007f */
[----:B--2---:R-:W-:Y:S05]  /*16f30*/  @!P0 BRA `(.L_x_2269) ;  /* 0xfffffffc00ec8947 */ /* 0x004fea000383ffff */
[----:B------:R-:W-:Y:S05]  /*16f40*/  BRA `(.L_x_2332) ;  /* 0xffffffdc00287947 */ /* 0x000fea000383ffff */
.L_x_2277:
[----:B0-----:R-:W-:-:S04]  /*16f50*/  IMAD.U32 R3, RZ, RZ, UR38 ;  /* 0x00000026ff037e24 */ /* 0x001fc8000f8e00ff */
[----:B------:R0:W1:Y:S03]  /*16f60*/  SYNCS.PHASECHK.TRANS64.TRYWAIT P0, [R3+URZ+0x38860], R2 ;  /* 0x03886002030075a7 */ /* 0x000066000800017f */
[----:B-1----:R-:W-:Y:S05]  /*16f70*/  @!P0 NANOSLEEP.SYNCS 0x989680 ;  /* 0x009896800000895d */ /* 0x002fea0003900000 */
[----:B------:R-:W1:Y:S02]  /*16f80*/  @!P0 SYNCS.PHASECHK.TRANS64 P0, [R3+URZ+0x38860], R2 ;  /* 0x03886002030085a7 */ /* 0x000e64000800007f */
[----:B-1----:R-:W-:Y:S05]  /*16f90*/  @!P0 BRA `(.L_x_2277) ;  /* 0xfffffffc00ec8947 */ /* 0x002fea000383ffff */
[----:B------:R-:W-:Y:S05]  /*16fa0*/  BRA `(.L_x_2333) ;  /* 0xffffffe000347947 */ /* 0x000fea000383ffff */
.L_x_2287:
[----:B0-----:R0:W1:Y:S02]  /*16fb0*/  SYNCS.PHASECHK.TRANS64.TRYWAIT P0, [R3+URZ+0x38860], R0 ;  /* 0x03886000030075a7 */ /* 0x001064000800017f */
[----:B-1----:R-:W-:Y:S05]  /*16fc0*/  @!P0 NANOSLEEP.SYNCS 0x989680 ;  /* 0x009896800000895d */ /* 0x002fea0003900000 */
[----:B------:R-:W1:Y:S02]  /*16fd0*/  @!P0 SYNCS.PHASECHK.TRANS64 P0, [R3+URZ+0x38860], R0 ;  /* 0x03886000030085a7 */ /* 0x000e64000800007f */
[----:B-1----:R-:W-:Y:S05]  /*16fe0*/  @!P0 BRA `(.L_x_2287) ;  /* 0xfffffffc00f08947 */ /* 0x002fea000383ffff */
[----:B------:R-:W-:Y:S05]  /*16ff0*/  BRA `(.L_x_2334) ;  /* 0xffffffe4006c7947 */ /* 0x000fea000383ffff */
.L_x_2294:
[----:B0-----:R0:W1:Y:S02]  /*17000*/  SYNCS.PHASECHK.TRANS64.TRYWAIT P0, [R2+URZ+0x38820], R3 ;  /* 0x03882003020075a7 */ /* 0x001064000800017f */
[----:B-1----:R-:W-:Y:S05]  /*17010*/  @!P0 NANOSLEEP.SYNCS 0x989680 ;  /* 0x009896800000895d */ /* 0x002fea0003900000 */
[----:B------:R-:W1:Y:S02]  /*17020*/  @!P0 SYNCS.PHASECHK.TRANS64 P0, [R2+URZ+0x38820], R3 ;  /* 0x03882003020085a7 */ /* 0x000e64000800007f */
[----:B-1----:R-:W-:Y:S05]  /*17030*/  @!P0 BRA `(.L_x_2294) ;  /* 0xfffffffc00f08947 */ /* 0x002fea000383ffff */
[----:B------:R-:W-:Y:S05]  /*17040*/  BRA `(.L_x_2335) ;  /* 0xffffffe800a47947 */ /* 0x000fea000383ffff */
.L_x_2295:
[----:B------:R-:W1:Y:S01]  /*17050*/  S2R R4, SR_TID.X ;  /* 0x0000000000047919 */ /* 0x000e620000002100 */
[----:B------:R-:W-:Y:S01]  /*17060*/  BSSY B0, `(.L_x_2336) ;  /* 0x000000a000007945 */ /* 0x000fe20003800000 */
[----:B------:R-:W-:Y:S01]  /*17070*/  IMAD.MOV.U32 R12, RZ, RZ, RZ ;  /* 0x000000ffff0c7224 */ /* 0x000fe200078e00ff */
[----:B------:R-:W-:Y:S01]  /*17080*/  MOV R11, 0x1f ;  /* 0x0000001f000b7802 */ /* 0x000fe20000000f00 */
[----:B------:R-:W-:Y:S01]  /*17090*/  IMAD.MOV.U32 R15, RZ, RZ, -0x1 ;  /* 0xffffffffff0f7424 */ /* 0x000fe200078e00ff */
[----:B-1----:R-:W-:-:S04]  /*170a0*/  SHF.R.U32.HI R4, RZ, 0x5, R4 ;  /* 0x00000005ff047819 */ /* 0x002fc80000011604 */
[----:B------:R-:W-:-:S05]  /*170b0*/  LOP3.LUT R4, R4, 0x3, RZ, 0xc0, !PT ;  /* 0x0000000304047812 */ /* 0x000fca00078ec0ff */
[----:B------:R-:W-:-:S07]  /*170c0*/  IMAD.MOV.U32 R13, RZ, RZ, R4 ;  /* 0x000000ffff0d7224 */ /* 0x000fce00078e0004 */
[----:B0-----:R-:W-:Y:S05]  /*170d0*/  WARPSYNC.COLLECTIVE R15, `(.L_x_2337) ;  /* 0x000000000f087348 */ /* 0x001fea0003c00000 */
[----:B------:R1:W2:Y:S02]  /*170e0*/  SHFL.IDX P6, R14, R13, R12, R11 ;  /* 0x0000000c0d0e7389 */ /* 0x0002a400000c000b */
[----:B012---:R-:W-:Y:S01]  /*170f0*/  ENDCOLLECTIVE ;  /* 0x000000000000791b */ /* 0x007fe20003800000 */
.L_x_2337:
[----:B------:R-:W-:Y:S05]  /*17100*/  BSYNC B0 ;  /* 0x0000000000007941 */ /* 0x000fea0003800000 */
.L_x_2336:
[----:B------:R-:W-:Y:S05]  /*17110*/  BRA `(.L_x_2338) ;  /* 0xffffffe800887947 */ /* 0x000fea000383ffff */
.L_x_2296:
[----:B------:R-:W-:Y:S01]  /*17120*/  BSSY B0, `(.L_x_2339) ;  /* 0x0000006000007945 */ /* 0x000fe20003800000 */
[----:B------:R-:W-:-:S07]  /*17130*/  IMAD.MOV.U32 R15, RZ, RZ, -0x1 ;  /* 0xffffffffff0f7424 */ /* 0x000fce00078e00ff */
[----:B0-----:R-:W-:Y:S05]  /*17140*/  WARPSYNC.COLLECTIVE R15, `(.L_x_2340) ;  /* 0x000000000f0c7348 */ /* 0x001fea0003c00000 */
[----:B------:R-:W-:Y:S02]  /*17150*/  ELECT P6, UR62, PT ;  /* 0x00000000003e782f */ /* 0x000fe400038c0000 */
[----:B------:R-:W-:Y:S01]  /*17160*/  MOV R14, UR62 ;  /* 0x0000003e000e7c02 */ /* 0x000fe20008000f00 */
[----:B0-----:R-:W-:Y:S10]  /*17170*/  ENDCOLLECTIVE ;  /* 0x000000000000791b */ /* 0x001ff40003800000 */
.L_x_2340:
[----:B------:R-:W-:Y:S05]  /*17180*/  BSYNC B0 ;  /* 0x0000000000007941 */ /* 0x000fea0003800000 */
.L_x_2339:
[----:B------:R-:W-:Y:S05]  /*17190*/  BRA `(.L_x_2341) ;  /* 0xffffffe8007c7947 */ /* 0x000fea000383ffff */
.L_x_2298:
[----:B0-----:R0:W1:Y:S02]  /*171a0*/  SYNCS.PHASECHK.TRANS64.TRYWAIT P0, [R6+URZ], R5 ;  /* 0x00000005060075a7 */ /* 0x001064000800017f */
[----:B-1----:R-:W-:Y:S05]  /*171b0*/  @!P0 NANOSLEEP.SYNCS 0x989680 ;  /* 0x009896800000895d */ /* 0x002fea0003900000 */
[----:B------:R-:W1:Y:S02]  /*171c0*/  @!P0 SYNCS.PHASECHK.TRANS64 P0, [R6+URZ], R5 ;  /* 0x00000005060085a7 */ /* 0x000e64000800007f */
[----:B-1----:R-:W-:Y:S05]  /*171d0*/  @!P0 BRA `(.L_x_2298) ;  /* 0xfffffffc00f08947 */ /* 0x002fea000383ffff */
[----:B------:R-:W-:Y:S05]  /*171e0*/  BRA `(.L_x_2342) ;  /* 0xffffffe800b07947 */ /* 0x000fea000383ffff */
.L_x_2299:
[----:B-1----:R1:W2:Y:S02]  /*171f0*/  SYNCS.PHASECHK.TRANS64.TRYWAIT P0, [R3+URZ], R4 ;  /* 0x00000004030075a7 */ /* 0x0022a4000800017f */
[----:B--2---:R-:W-:Y:S05]  /*17200*/  @!P0 NANOSLEEP.SYNCS 0x989680 ;  /* 0x009896800000895d */ /* 0x004fea0003900000 */
[----:B------:R-:W2:Y:S02]  /*17210*/  @!P0 SYNCS.PHASECHK.TRANS64 P0, [R3+URZ], R4 ;  /* 0x00000004030085a7 */ /* 0x000ea4000800007f */
[----:B--2---:R-:W-:Y:S05]  /*17220*/  @!P0 BRA `(.L_x_2299) ;  /* 0xfffffffc00f08947 */ /* 0x004fea000383ffff */
[----:B------:R-:W-:Y:S05]  /*17230*/  BRA `(.L_x_2343) ;  /* 0xffffffe800a47947 */ /* 0x000fea000383ffff */
.L_x_2301:
[----:B-1----:R1:W2:Y:S02]  /*17240*/  SYNCS.PHASECHK.TRANS64.TRYWAIT P0, [R0+URZ], R5 ;  /* 0x00000005000075a7 */ /* 0x0022a4000800017f */
[----:B--2---:R-:W-:Y:S05]  /*17250*/  @!P0 NANOSLEEP.SYNCS 0x989680 ;  /* 0x009896800000895d */ /* 0x004fea0003900000 */
[----:B------:R-:W2:Y:S02]  /*17260*/  @!P0 SYNCS.PHASECHK.TRANS64 P0, [R0+URZ], R5 ;  /* 0x00000005000085a7 */ /* 0x000ea4000800007f */
[----:B--2---:R-:W-:Y:S05]  /*17270*/  @!P0 BRA `(.L_x_2301) ;  /* 0xfffffffc00f08947 */ /* 0x004fea000383ffff */
[----:B------:R-:W-:Y:S05]  /*17280*/  BRA `(.L_x_2344) ;  /* 0xffffffe800a87947 */ /* 0x000fea000383ffff */
.L_x_2345:
        /* <DEDUP_REMOVED lines=15> */
.L_x_14838:


//--------------------- .text._ZN7cutlass13device_kernelIN5flash11enable_sm90INS1_16FlashAttnFwdSm90INS1_25CollectiveMainloopFwdSm90ILi2EN4cute5tupleIJNS5_1CILi1EEES8_S8_EEENS6_IJNS7_ILi128EEENS7_ILi80EEENS7_ILi256EEEEEELi256ENS_10bfloat16_tEfNS_4arch4Sm90ELb1ELb0ELb1ELb1ELb0ELb0ELb0ELb1ELb1ELb1ELb1ELb0EEENS1_21CollectiveEpilogueFwdINS6_IJSA_SC_SB_EEES9_SE_SG_Li256ELb1ELb1ELb1ELb0EEENS1_36VarlenDynamicPersistentTileSchedulerILi128ELi80ELi256ELi128ELb1ELb1ELb1ELb1ELb1ELb1EEEEEEEEEvNT_6ParamsE --------------------------
	.section	.text._ZN7cutlass13device_kernelIN5flash11enable_sm90INS1_16FlashAttnFwdSm90INS1_25CollectiveMainloopFwdSm90ILi2EN4cute5tupleIJNS5_1CILi1EEES8_S8_EEENS6_IJNS7_ILi128EEENS7_ILi80EEENS7_ILi256EEEEEELi256ENS_10bfloat16_tEfNS_4arch4Sm90ELb1ELb0ELb1ELb1ELb0ELb0ELb0ELb1ELb1ELb1ELb1ELb0EEENS1_21CollectiveEpilogueFwdINS6_IJSA_SC_SB_EEES9_SE_SG_Li256ELb1ELb1ELb1ELb0EEENS1_36VarlenDynamicPersistentTileSchedulerILi128ELi80ELi256ELi128ELb1ELb1ELb1ELb1ELb1ELb1EEEEEEEEEvNT_6ParamsE,"ax",@progbits
	.align	128
.text._ZN7cutlass13device_kernelIN5flash11enable_sm90INS1_16FlashAttnFwdSm90INS1_25CollectiveMainloopFwdSm90ILi2EN4cute5tupleIJNS5_1CILi1EEES8_S8_EEENS6_IJNS7_ILi128EEENS7_ILi80EEENS7_ILi256EEEEEELi256ENS_10bfloat16_tEfNS_4arch4Sm90ELb1ELb0ELb1ELb1ELb0ELb0ELb0ELb1ELb1ELb1ELb1ELb0EEENS1_21CollectiveEpilogueFwdINS6_IJSA_SC_SB_EEES9_SE_SG_Li256ELb1ELb1ELb1ELb0EEENS1_36VarlenDynamicPersistentTileSchedulerILi128ELi80ELi256ELi128ELb1ELb1ELb1ELb1ELb1ELb1EEEEEEEEEvNT_6ParamsE:
        .type           _ZN7cutlass13device_kernelIN5flash11enable_sm90INS1_16FlashAttnFwdSm90INS1_25CollectiveMainloopFwdSm90ILi2EN4cute5tupleIJNS5_1CILi1EEES8_S8_EEENS6_IJNS7_ILi128EEENS7_ILi80EEENS7_ILi256EEEEEELi256ENS_10bfloat16_tEfNS_4arch4Sm90ELb1ELb0ELb1ELb1ELb0ELb0ELb0ELb1ELb1ELb1ELb1ELb0EEENS1_21CollectiveEpilogueFwdINS6_IJSA_SC_SB_EEES9_SE_SG_Li256ELb1ELb1ELb1ELb0EEENS1_36VarlenDynamicPersistentTileSchedulerILi128ELi80ELi256ELi128ELb1ELb1ELb1ELb1ELb1ELb1EEEEEEEEEvNT_6ParamsE,@function
        .size           _ZN7cutlass13device_kernelIN5flash11enable_sm90INS1_16FlashAttnFwdSm90INS1_25CollectiveMainloopFwdSm90ILi2EN4cute5tupleIJNS5_1CILi1EEES8_S8_EEENS6_IJNS7_ILi128EEENS7_ILi80EEENS7_ILi256EEEEEELi256ENS_10bfloat16_tEfNS_4arch4Sm90ELb1ELb0ELb1ELb1ELb0ELb0ELb0ELb1ELb1ELb1ELb1ELb0EEENS1_21CollectiveEpilogueFwdINS6_IJSA_SC_SB_EEES9_SE_SG_Li256ELb1ELb1ELb1ELb0EEENS1_36VarlenDynamicPersistentTileSchedulerILi128ELi80ELi256ELi128ELb1ELb1ELb1ELb1ELb1ELb1EEEEEEEEEvNT_6ParamsE,(.L_x_14839 - _ZN7cutlass13device_kernelIN5flash11enable_sm90INS1_16FlashAttnFwdSm90INS1_25CollectiveMainloopFwdSm90ILi2EN4cute5tupleIJNS5_1CILi1EEES8_S8_EEENS6_IJNS7_ILi128EEENS7_ILi80EEENS7_ILi256EEEEEELi256ENS_10bfloat16_tEfNS_4arch4Sm90ELb1ELb0ELb1ELb1ELb0ELb0ELb0ELb1ELb1ELb1ELb1ELb0EEENS1_21CollectiveEpilogueFwdINS6_IJSA_SC_SB_EEES9_SE_SG_Li256ELb1ELb1ELb1ELb0EEENS1_36VarlenDynamicPersistentTileSchedulerILi128ELi80ELi256ELi128ELb1ELb1ELb1ELb1ELb1ELb1EEEEEEEEEvNT_6ParamsE)
        .other          _ZN7cutlass13device_kernelIN5flash11enable_sm90INS1_16FlashAttnFwdSm90INS1_25CollectiveMainloopFwdSm90ILi2EN4cute5tupleIJNS5_1CILi1EEES8_S8_EEENS6_IJNS7_ILi128EEENS7_ILi80EEENS7_ILi256EEEEEELi256ENS_10bfloat16_tEfNS_4arch4Sm90ELb1ELb0ELb1ELb1ELb0ELb0ELb0ELb1ELb1ELb1ELb1ELb0EEENS1_21CollectiveEpilogueFwdINS6_IJSA_SC_SB_EEES9_SE_SG_Li256ELb1ELb1ELb1ELb0EEENS1_36VarlenDynamicPersistentTileSchedulerILi128ELi80ELi256ELi128ELb1ELb1ELb1ELb1ELb1ELb1EEEEEEEEEvNT_6ParamsE,@"STO_CUDA_ENTRY STV_DEFAULT"
_ZN7cutlass13device_kernelIN5flash11enable_sm90INS1_16FlashAttnFwdSm90INS1_25CollectiveMainloopFwdSm90ILi2EN4cute5tupleIJNS5_1CILi1EEES8_S8_EEENS6_IJNS7_ILi128EEENS7_ILi80EEENS7_ILi256EEEEEELi256ENS_10bfloat16_tEfNS_4arch4Sm90ELb1ELb0ELb1ELb1ELb0ELb0ELb0ELb1ELb1ELb1ELb1ELb0EEENS1_21CollectiveEpilogueFwdINS6_IJSA_SC_SB_EEES9_SE_SG_Li256ELb1ELb1ELb1ELb0EEENS1_36VarlenDynamicPersistentTileSchedulerILi128ELi80ELi256ELi128ELb1ELb1ELb1ELb1ELb1ELb1EEEEEEEEEvNT_6ParamsE:
        /* <DEDUP_REMOVED lines=18> */
.L_x_2347:
[----:B------:R-:W-:Y:S05]  /*0120*/  BSYNC B0 ;  /* 0x0000000000007941 */ /* 0x000fea0003800000 */
.L_x_2346:
        /* <DEDUP_REMOVED lines=41> */
.L_x_2348:
        /* <DEDUP_REMOVED lines=22> */
.L_x_2349:
        /* <DEDUP_REMOVED lines=18> */
.L_x_2350:
        /* <DEDUP_REMOVED lines=22> */
.L_x_2351:
        /* <DEDUP_REMOVED lines=22> */
.L_x_2352:
        /* <DEDUP_REMOVED lines=8> */
.L_x_2354:
        /* <DEDUP_REMOVED lines=18> */
[----:B------:R-:W-:Y:S02]  /*0aa0*/  R2UR UR6, R10 ;  /* 0x000000000a0672ca */ /* 0x000fe400000e0000 */
        /* <DEDUP_REMOVED lines=11> */
[----:B------:R-:W-:-:S03]  /*0b60*/  SHF.R.S32.HI R2, RZ, 0x4, R3 ;  /* 0x00000004ff027819 */ /* 0x000fc60000011403 */
[C---:B------:R-:W-:Y:S01]  /*0b70*/  IMAD.IADD R12, R6.reuse, 0x1, -R5 ;  /* 0x00000001060c7824 */ /* 0x040fe200078e0a05 */
[C---:B------:R-:W-:Y:S01]  /*0b80*/  LOP3.LUT R5, R3.reuse, 0x3fffff0, RZ, 0xc0, !PT ;  /* 0x03fffff003057812 */ /* 0x040fe200078ec0ff */
[----:B------:R-:W-:Y:S01]  /*0b90*/  ULOP3.LUT UR8, UR4, 0x1, URZ, 0xfc, !UPT ;  /* 0x0000000104087892 */ /* 0x000fe2000f8efc3f */
[----:B------:R-:W-:Y:S02]  /*0ba0*/  LEA.HI R4, R3, R2, RZ, 0x1 ;  /* 0x0000000203047211 */ /* 0x000fe400078f08ff */
[----:B------:R-:W-:Y:S01]  /*0bb0*/  SHF.R.S32.HI R8, RZ, 0x1f, R12 ;  /* 0x0000001fff087819 */ /* 0x000fe2000001140c */
[----:B------:R-:W-:Y:S01]  /*0bc0*/  IMAD.IADD R5, R6, 0x1, -R5 ;  /* 0x0000000106057824 */ /* 0x000fe200078e0a05 */
[----:B------:R-:W-:Y:S01]  /*0bd0*/  SHF.R.S32.HI R3, RZ, 0x7, R0 ;  /* 0x00000007ff037819 */ /* 0x000fe20000011400 */
[----:B------:R0:W-:Y:S01]  /*0be0*/  STL [R1+0x34], R12 ;  /* 0x0000340c01007387 */ /* 0x0001e20000100800 */
[----:B------:R-:W-:Y:S01]  /*0bf0*/  LEA.HI R9, R8, R12, RZ, 0x2 ;  /* 0x0000000c08097211 */ /* 0x000fe200078f10ff */
[----:B------:R-:W-:Y:S01]  /*0c00*/  UMOV UR4, URZ ;  /* 0x0000003f00047c82 */ /* 0x000fe20008000000 */
[----:B------:R-:W-:Y:S01]  /*0c10*/  LOP3.LUT R6, R7, 0xfffffc00, RZ, 0xc0, !PT ;  /* 0xfffffc0007067812 */ /* 0x000fe200078ec0ff */
[----:B------:R-:W-:Y:S01]  /*0c20*/  IMAD.U32 R16, RZ, RZ, UR4 ;  /* 0x00000004ff107e24 */ /* 0x000fe2000f8e00ff */
[----:B------:R-:W-:-:S02]  /*0c30*/  SHF.R.S32.HI R10, RZ, 0x2, R9 ;  /* 0x00000002ff0a7819 */ /* 0x000fc40000011409 */
[----:B------:R-:W-:Y:S01]  /*0c40*/  SHF.R.S32.HI R11, RZ, 0x1f, R9 ;  /* 0x0000001fff0b7819 */ /* 0x000fe20000011409 */
[----:B------:R-:W-:Y:S01]  /*0c50*/  IMAD R6, R5, 0x40, R6 ;  /* 0x0000004005067824 */ /* 0x000fe200078e0206 */
[----:B------:R-:W-:Y:S02]  /*0c60*/  LEA.HI R0, R0, R3, RZ, 0x1 ;  /* 0x0000000300007211 */ /* 0x000fe400078f08ff */
[----:B------:R-:W-:Y:S02]  /*0c70*/  LEA.HI R11, R11, R10, RZ, 0x3 ;  /* 0x0000000a0b0b7211 */ /* 0x000fe400078f18ff */
[----:B------:R-:W-:Y:S02]  /*0c80*/  LOP3.LUT R7, R4, 0x1ffffffe, RZ, 0xc0, !PT ;  /* 0x1ffffffe04077812 */ /* 0x000fe400078ec0ff */
[----:B------:R-:W-:Y:S02]  /*0c90*/  LOP3.LUT R11, R11, 0xfffffff8, RZ, 0xc0, !PT ;  /* 0xfffffff80b0b7812 */ /* 0x000fe400078ec0ff */
[----:B------:R-:W-:Y:S01]  /*0ca0*/  LEA.HI R8, R8, R12, RZ, 0x5 ;  /* 0x0000000c08087211 */ /* 0x000fe200078f28ff */
[----:B------:R-:W-:Y:S01]  /*0cb0*/  IMAD.IADD R7, R2, 0x1, -R7 ;  /* 0x0000000102077824 */ /* 0x000fe200078e0a07 */
[----:B------:R-:W-:Y:S01]  /*0cc0*/  LOP3.LUT R0, R0, 0x3fffffe, RZ, 0xc0, !PT ;  /* 0x03fffffe00007812 */ /* 0x000fe200078ec0ff */
[----:B------:R-:W-:Y:S01]  /*0cd0*/  IMAD.IADD R11, R10, 0x1, -R11 ;  /* 0x000000010a0b7824 */ /* 0x000fe200078e0a0b */
[----:B------:R-:W-:-:S02]  /*0ce0*/  SHF.R.S32.HI R8, RZ, 0x5, R8 ;  /* 0x00000005ff087819 */ /* 0x000fc40000011408 */
[----:B------:R-:W-:Y:S01]  /*0cf0*/  LOP3.LUT R9, R9, 0x7ffffffc, RZ, 0xc0, !PT ;  /* 0x7ffffffc09097812 */ /* 0x000fe200078ec0ff */
[----:B------:R-:W-:Y:S01]  /*0d00*/  IMAD.IADD R0, R3, 0x1, -R0 ;  /* 0x0000000103007824 */ /* 0x000fe200078e0a00 */
[----:B------:R-:W-:Y:S01]  /*0d10*/  LEA.HI R2, R13, R13, RZ, 0x1 ;  /* 0x0000000d0d027211 */ /* 0x000fe200078f08ff */
[----:B------:R-:W-:Y:S02]  /*0d20*/  IMAD R3, R7, 0x8, R6 ;  /* 0x0000000807037824 */ /* 0x000fe400078e0206 */
[----:B------:R-:W-:Y:S01]  /*0d30*/  IMAD R11, R8, 0x10, R11 ;  /* 0x00000010080b7824 */ /* 0x000fe200078e020b */
[----:B------:R-:W-:Y:S01]  /*0d40*/  LOP3.LUT R2, R2, 0x1ffffffe, RZ, 0xc0, !PT ;  /* 0x1ffffffe02027812 */ /* 0x000fe200078ec0ff */
[----:B------:R-:W-:Y:S01]  /*0d50*/  IMAD.IADD R9, R12, 0x1, -R9 ;  /* 0x000000010c097824 */ /* 0x000fe200078e0a09 */
[----:B------:R1:W-:Y:S01]  /*0d60*/  STL [R1+0x64], R3 ;  /* 0x0000640301007387 */ /* 0x0003e20000100800 */
[----:B------:R-:W-:Y:S02]  /*0d70*/  IMAD R0, R0, 0x40, R11 ;  /* 0x0000004000007824 */ /* 0x000fe400078e020b */
[----:B------:R-:W-:-:S02]  /*0d80*/  IMAD.SHL.U32 R19, R9, 0x2, RZ ;  /* 0x0000000209137824 */ /* 0x000fc400078e00ff */
[----:B------:R-:W-:Y:S01]  /*0d90*/  IMAD.IADD R2, R13, 0x1, -R2 ;  /* 0x000000010d027824 */ /* 0x000fe200078e0a02 */
[----:B------:R-:W-:Y:S01]  /*0da0*/  STL [R1+0x60], R0 ;  /* 0x0000600001007387 */ /* 0x000fe20000100800 */
[C---:B0-----:R-:W-:Y:S02]  /*0db0*/  VIADD R12, R19.reuse, 0x8 ;  /* 0x00000008130c7836 */ /* 0x041fe40000000000 */
[C---:B------:R-:W-:Y:S02]  /*0dc0*/  VIADD R11, R19.reuse, 0x10 ;  /* 0x00000010130b7836 */ /* 0x040fe40000000000 */
[----:B-1----:R-:W-:Y:S01]  /*0dd0*/  IMAD.U32 R3, RZ, RZ, UR8 ;  /* 0x00000008ff037e24 */ /* 0x002fe2000f8e00ff */
[----:B------:R-:W-:Y:S01]  /*0de0*/  SHF.R.S32.HI R14, RZ, 0x1f, R12 ;  /* 0x0000001fff0e7819 */ /* 0x000fe2000001140c */
[C---:B------:R-:W-:Y:S01]  /*0df0*/  VIADD R10, R19.reuse, 0x18 ;  /* 0x00000018130a7836 */ /* 0x040fe20000000000 */
[----:B------:R-:W-:Y:S01]  /*0e00*/  SHF.R.S32.HI R13, RZ, 0x1f, R11 ;  /* 0x0000001fff0d7819 */ /* 0x000fe2000001140b */
[C---:B------:R-:W-:Y:S01]  /*0e10*/  VIADD R9, R19.reuse, 0x20 ;  /* 0x0000002013097836 */ /* 0x040fe20000000000 */
[----:B------:R0:W-:Y:S01]  /*0e20*/  STL [R1+0x68], R3 ;  /* 0x0000680301007387 */ /* 0x0001e20000100800 */
        /* <DEDUP_REMOVED lines=10> */
[----:B0-----:R-:W-:Y:S01]  /*0ed0*/  IMAD.U32 R3, RZ, RZ, UR4 ;  /* 0x00000004ff037e24 */ /* 0x001fe2000f8e00ff */
[----:B------:R-:W-:Y:S01]  /*0ee0*/  SHF.R.S32.HI R7, RZ, 0x1f, R5 ;  /* 0x0000001fff077819 */ /* 0x000fe20000011405 */
[C---:B------:R-:W-:Y:S01]  /*0ef0*/  VIADD R234, R19.reuse, 0x58 ;  /* 0x0000005813ea7836 */ /* 0x040fe20000000000 */
[----:B------:R-:W-:Y:S01]  /*0f00*/  SHF.R.S32.HI R6, RZ, 0x1f, R4 ;  /* 0x0000001fff067819 */ /* 0x000fe20000011404 */
[C---:B------:R-:W-:Y:S01]  /*0f10*/  VIADD R233, R19.reuse, 0x60 ;  /* 0x0000006013e97836 */ /* 0x040fe20000000000 */
[----:B------:R0:W-:Y:S01]  /*0f20*/  STL [R1+0x30], R3 ;  /* 0x0000300301007387 */ /* 0x0001e20000100800 */
[C---:B------:R-:W-:Y:S01]  /*0f30*/  VIADD R232, R19.reuse, 0x68 ;  /* 0x0000006813e87836 */ /* 0x040fe20000000000 */
[----:B------:R-:W-:Y:S01]  /*0f40*/  SHF.R.S32.HI R4, RZ, 0x1f, R234 ;  /* 0x0000001fff047819 */ /* 0x000fe200000114ea */
[----:B------:R-:W-:-:S02]  /*0f50*/  VIADD R231, R19, 0x70 ;  /* 0x0000007013e77836 */ /* 0x000fc40000000000 */
[C---:B------:R-:W-:Y:S02]  /*0f60*/  VIADD R230, R19.reuse, 0x78 ;  /* 0x0000007813e67836 */ /* 0x040fe40000000000 */
[C---:B------:R-:W-:Y:S01]  /*0f70*/  VIADD R229, R19.reuse, 0x80 ;  /* 0x0000008013e57836 */ /* 0x040fe20000000000 */
[----:B------:R-:W-:Y:S01]  /*0f80*/  SHF.R.S32.HI R4, RZ, 0x1f, R231 ;  /* 0x0000001fff047819 */ /* 0x000fe200000114e7 */
[C---:B------:R-:W-:Y:S02]  /*0f90*/  VIADD R228, R19.reuse, 0x88 ;  /* 0x0000008813e47836 */ /* 0x040fe40000000000 */
        /* <DEDUP_REMOVED lines=23> */
[----:B------:R-:W-:Y:S01]  /*1110*/  IMAD R213, R2, 0x8, R0 ;  /* 0x0000000802d57824 */ /* 0x000fe200078e0200 */
[----:B------:R-:W-:-:S02]  /*1120*/  SHF.R.S32.HI R4, RZ, 0x1f, R222 ;  /* 0x0000001fff047819 */ /* 0x000fc400000114de */
[----:B------:R-:W-:Y:S02]  /*1130*/  SHF.R.S32.HI R3, RZ, 0x1f, R221 ;  /* 0x0000001fff037819 */ /* 0x000fe400000114dd */
[----:B------:R-:W-:Y:S02]  /*1140*/  SHF.R.S32.HI R5, RZ, 0x1f, R220 ;  /* 0x0000001fff057819 */ /* 0x000fe400000114dc */
[----:B------:R-:W-:Y:S02]  /*1150*/  SHF.R.S32.HI R4, RZ, 0x1f, R219 ;  /* 0x0000001fff047819 */ /* 0x000fe400000114db */
[----:B------:R-:W-:-:S07]  /*1160*/  SHF.R.S32.HI R3, RZ, 0x1f, R218 ;  /* 0x0000001fff037819 */ /* 0x000fce00000114da */
.L_x_2412:
[----:B------:R-:W-:Y:S01]  /*1170*/  ULDC.64 UR8, c[0x0][0xc88] ;  /* 0x0003220000087ab9 */ /* 0x000fe20000000a00 */
[----:B------:R-:W-:Y:S01]  /*1180*/  ULDC.64 UR12, c[0x0][0x208] ;  /* 0x00008200000c7ab9 */ /* 0x000fe20000000a00 */
[----:B------:R-:W-:Y:S01]  /*1190*/  UIMAD.WIDE UR8, UR7, 0x4, UR8 ;  /* 0x00000004070878a5 */ /* 0x000fe2000f8e0208 */
[----:B------:R-:W-:-:S05]  /*11a0*/  ULDC.64 UR10, c[0x0][0xa18] ;  /* 0x00028600000a7ab9 */ /* 0x000fca0000000a00 */
[----:B01234-:R-:W-:Y:S02]  /*11b0*/  IMAD.U32 R2, RZ, RZ, UR8 ;  /* 0x00000008ff027e24 */ /* 0x01ffe4000f8e00ff */
[----:B------:R-:W-:Y:S01]  /*11c0*/  IMAD.U32 R3, RZ, RZ, UR9 ;  /* 0x00000009ff037e24 */ /* 0x000fe2000f8e00ff */
        /* <DEDUP_REMOVED lines=10> */
[----:B------:R-:W-:Y:S01]  /*1270*/  IMAD.U32 R217, RZ, RZ, UR4 ;  /* 0x00000004ffd97e24 */ /* 0x000fe2000f8e00ff */
[----:B------:R-:W-:-:S04]  /*1280*/  @UP0 ULEA UR8, UP2, UR4, UR8, 0x2 ;  /* 0x0000000804080291 */ /* 0x000fc8000f84103f */
[----:B------:R-:W-:Y:S02]  /*1290*/  @UP0 ULEA.HI.X UR9, UR4, UR9, UR14, 0x2, UP2 ;  /* 0x0000000904090291 */ /* 0x000fe400090f140e */
[----:B------:R-:W-:Y:S01]  /*12a0*/  IMAD.U32 R6, RZ, RZ, UR14 ;  /* 0x0000000eff067e24 */ /* 0x000fe2000f8e00ff */
[----:B------:R-:W-:Y:S01]  /*12b0*/  @UP1 ULEA UR10, UP0, UR4, UR10, 0x2 ;  /* 0x0000000a040a1291 */ /* 0x000fe2000f80103f */
[----:B------:R-:W-:-:S03]  /*12c0*/  IMAD.U32 R2, RZ, RZ, UR8 ;  /* 0x00000008ff027e24 */ /* 0x000fc6000f8e00ff */
[----:B------:R-:W-:Y:S01]  /*12d0*/  @UP1 ULEA.HI.X UR11, UR4, UR11, UR14, 0x2, UP0 ;  /* 0x0000000b040b1291 */ /* 0x000fe200080f140e */
[----:B------:R-:W-:Y:S01]  /*12e0*/  IMAD.U32 R3, RZ, RZ, UR9 ;  /* 0x00000009ff037e24 */ /* 0x000fe2000f8e00ff */
[----:B------:R-:W-:Y:S01]  /*12f0*/  ULDC.64 UR8, c[0x0][0x418] ;  /* 0x0001060000087ab9 */ /* 0x000fe20000000a00 */
[----:B------:R-:W-:Y:S01]  /*1300*/  IMAD.U32 R4, RZ, RZ, UR10 ;  /* 0x0000000aff047e24 */ /* 0x000fe2000f8e00ff */
[----:B------:R-:W-:Y:S01]  /*1310*/  ULOP3.LUT UR7, UR6, 0xff0000, URZ, 0xc0, !UPT ;  /* 0x00ff000006077892 */ /* 0x000fe2000f8ec03f */
[----:B------:R0:W-:Y:S01]  /*1320*/  STL [R1+0x2c], R6 ;  /* 0x00002c0601007387 */ /* 0x0001e20000100800 */
[----:B------:R-:W-:-:S03]  /*1330*/  IMAD.U32 R5, RZ, RZ, UR11 ;  /* 0x0000000bff057e24 */ /* 0x000fc6000f8e00ff */
[----:B------:R-:W2:Y:S01]  /*1340*/  @P0 LDG.E R2, desc[UR12][R2.64] ;  /* 0x0000000c02020981 */ /* 0x000ea2000c1e1900 */
[----:B------:R-:W-:Y:S01]  /*1350*/  UISETP.NE.U32.AND UP0, UPT, UR8, URZ, UPT ;  /* 0x0000003f0800728c */ /* 0x000fe2000bf05070 */
[----:B------:R-:W-:Y:S02]  /*1360*/  ULDC UR10, c[0x0][0x2f0] ;  /* 0x0000bc00000a7ab9 */ /* 0x000fe40000000800 */
[----:B------:R-:W3:Y:S01]  /*1370*/  @P2 LDG.E R4, desc[UR12][R4.64] ;  /* 0x0000000c04042981 */ /* 0x000ee2000c1e1900 */
[----:B------:R-:W-:Y:S02]  /*1380*/  ULOP3.LUT UR8, UR6, 0xff000000, URZ, 0xc0, !UPT ;  /* 0xff00000006087892 */ /* 0x000fe4000f8ec03f */
[----:B------:R-:W-:Y:S01]  /*1390*/  ULOP3.LUT UR6, UR6, 0xffff, URZ, 0xc0, !UPT ;  /* 0x0000ffff06067892 */ /* 0x000fe2000f8ec03f */
[----:B------:R-:W-:Y:S01]  /*13a0*/  ULDC UR11, c[0x0][0x288] ;  /* 0x0000a200000b7ab9 */ /* 0x000fe20000000800 */
[----:B------:R-:W-:Y:S01]  /*13b0*/  UISETP.NE.AND.EX UP0, UPT, UR9, URZ, UPT, UP0 ;  /* 0x0000003f0900728c */ /* 0x000fe2000bf05300 */
[----:B------:R-:W-:-:S03]  /*13c0*/  ULDC.64 UR12, c[0x0][0xa20] ;  /* 0x00028800000c7ab9 */ /* 0x000fc60000000a00 */
[----:B-----5:R-:W-:Y:S01]  /*13d0*/  IMAD.U32 R0, RZ, RZ, UR6 ;  /* 0x00000006ff007e24 */ /* 0x020fe2000f8e00ff */
[----:B------:R-:W-:Y:S01]  /*13e0*/  ULDC UR9, c[0x0][0x424] ;  /* 0x0001090000097ab9 */ /* 0x000fe20000000800 */
[----:B------:R-:W-:Y:S01]  /*13f0*/  USHF.R.U32.HI UR8, URZ, 0x8, UR8 ;  /* 0x000000083f087899 */ /* 0x000fe20008011608 */
[----:B------:R-:W-:Y:S01]  /*1400*/  ISETP.NE.U32.AND P1, PT, RZ, UR12, PT ;  /* 0x0000000cff007c0c */ /* 0x000fe2000bf25070 */
[----:B------:R-:W-:Y:S01]  /*1410*/  USEL UR9, UR9, 0x1, UP0 ;  /* 0x0000000109097887 */ /* 0x000fe20008000000 */
[----:B------:R0:W-:Y:S01]  /*1420*/  STL [R1+0x28], R0 ;  /* 0x0000280001007387 */ /* 0x0001e20000100800 */
[----:B------:R-:W-:Y:S01]  /*1430*/  UMOV UR4, URZ ;  /* 0x0000003f00047c82 */ /* 0x000fe20008000000 */
[----:B------:R-:W-:Y:S01]  /*1440*/  ULEA.HI UR7, UR7, UR8, URZ, 0x10 ;  /* 0x0000000807077291 */ /* 0x000fe2000f8f803f */
[----:B------:R-:W-:Y:S01]  /*1450*/  ISETP.NE.AND.EX P1, PT, RZ, UR13, PT, P1 ;  /* 0x0000000dff007c0c */ /* 0x000fe2000bf25310 */
[----:B------:R-:W-:Y:S01]  /*1460*/  UIMAD UR10, UR9, UR10, URZ ;  /* 0x0000000a090a72a4 */ /* 0x000fe2000f8e023f */
[----:B--2---:R-:W-:-:S02]  /*1470*/  @P0 R2UR UR4, R2 ;  /* 0x00000000020402ca */ /* 0x004fc400000e0000 */
[----:B---3--:R-:W-:-:S13]  /*1480*/  @P2 R2UR UR11, R4 ;  /* 0x00000000040b22ca */ /* 0x008fda00000e0000 */
[----:B------:R-:W-:Y:S01]  /*1490*/  IMAD.U32 R18, RZ, RZ, UR11 ;  /* 0x0000000bff127e24 */ /* 0x000fe2000f8e00ff */
[----:B0-----:R-:W-:Y:S06]  /*14a0*/  @P2 BRA `(.L_x_2355) ;  /* 0x0000000000402947 */ /* 0x001fec0003800000 */
        /* <DEDUP_REMOVED lines=14> */
[----:B------:R-:W-:-:S06]  /*1590*/  UIADD3 UR6, -UR6, UR8, URZ ;  /* 0x0000000806067290 */ /* 0x000fcc000fffe13f */
[----:B------:R-:W-:-:S07]  /*15a0*/  IMAD.U32 R18, RZ, RZ, UR6 ;  /* 0x00000006ff127e24 */ /* 0x000fce000f8e00ff */
.L_x_2355:
[----:B------:R-:W-:Y:S05]  /*15b0*/  @!P1 BRA `(.L_x_2356) ;  /* 0x0000000000289947 */ /* 0x000fea0003800000 */
[----:B------:R-:W-:Y:S01]  /*15c0*/  R2UR UR8, R217 ;  /* 0x00000000d90872ca */ /* 0x000fe200000e0000 */
[----:B------:R-:W-:Y:S01]  /*15d0*/  ULDC.64 UR10, c[0x0][0x208] ;  /* 0x00008200000a7ab9 */ /* 0x000fe20000000a00 */
[----:B------:R-:W-:-:S11]  /*15e0*/  R2UR UR9, R6 ;  /* 0x00000000060972ca */ /* 0x000fd600000e0000 */
[----:B------:R-:W-:-:S04]  /*15f0*/  ULEA UR6, UP0, UR8, UR12, 0x2 ;  /* 0x0000000c08067291 */ /* 0x000fc8000f80103f */
[----:B------:R-:W-:Y:S02]  /*1600*/  ULEA.HI.X UR8, UR8, UR13, UR9, 0x2, UP0 ;  /* 0x0000000d08087291 */ /* 0x000fe400080f1409 */
[----:B------:R-:W-:-:S04]  /*1610*/  IMAD.U32 R2, RZ, RZ, UR6 ;  /* 0x00000006ff027e24 */ /* 0x000fc8000f8e00ff */
[----:B------:R-:W-:-:S05]  /*1620*/  IMAD.U32 R3, RZ, RZ, UR8 ;  /* 0x00000008ff037e24 */ /* 0x000fca000f8e00ff */
[----:B------:R-:W2:Y:S02]  /*1630*/  LDG.E R2, desc[UR10][R2.64] ;  /* 0x0000000a02027981 */ /* 0x000ea4000c1e1900 */
[----:B--2---:R-:W-:Y:S01]  /*1640*/  R2UR UR10, R2 ;  /* 0x00000000020a72ca */ /* 0x004fe200000e0000 */
[----:B------:R-:W-:-:S14]  /*1650*/  BRA `(.L_x_2357) ;  /* 0x00000000003c7947 */ /* 0x000fdc0003800000 */
.L_x_2356:
        /* <DEDUP_REMOVED lines=15> */
.L_x_2357:
[----:B------:R-:W-:Y:S01]  /*1750*/  ULDC UR6, c[0x0][0x448] ;  /* 0x0001120000067ab9 */ /* 0x000fe20000000800 */
[----:B------:R-:W-:Y:S01]  /*1760*/  R2UR UR8, R18 ;  /* 0x00000000120872ca */ /* 0x000fe200000e0000 */
[----:B------:R-:W-:Y:S02]  /*1770*/  UISETP.NE.AND UP0, UPT, UR6, 0x1, UPT ;  /* 0x000000010600788c */ /* 0x000fe4000bf05270 */
[----:B------:R-:W-:Y:S02]  /*1780*/  USHF.L.U32 UR5, UR5, 0x7, URZ ;  /* 0x0000000705057899 */ /* 0x000fe4000800063f */
[----:B------:R-:W-:Y:S02]  /*1790*/  UIADD3 UR10, -UR4, UR10, URZ ;  /* 0x0000000a040a7290 */ /* 0x000fe4000fffe13f */
[----:B------:R-:W-:Y:S02]  /*17a0*/  UIADD3 UR6, UR5, 0x7f, URZ ;  /* 0x0000007f05067890 */ /* 0x000fe4000fffe03f */
[----:B------:R-:W-:-:S02]  /*17b0*/  IMAD.U32 R212, RZ, RZ, UR5 ;  /* 0x00000005ffd47e24 */ /* 0x000fc4000f8e00ff */
[----:B------:R-:W-:Y:S01]  /*17c0*/  IMAD.U32 R22, RZ, RZ, UR10 ;  /* 0x0000000aff167e24 */ /* 0x000fe2000f8e00ff */
[----:B------:R-:W-:Y:S01]  /*17d0*/  @UP0 ULDC UR4, c[0x0][0x44c] ;  /* 0x0001130000040ab9 */ /* 0x000fe20000000800 */
[----:B------:R-:W-:Y:S01]  /*17e0*/  @UP0 ULDC UR9, c[0x0][0x450] ;  /* 0x0001140000090ab9 */ /* 0x000fe20000000800 */
[----:B------:R-:W-:Y:S02]  /*17f0*/  UIMAD.WIDE.U32 UR4, UR6, UR4, URZ ;  /* 0x00000004060472a5 */ /* 0x000fe4000f8e003f */
[----:B------:R-:W-:Y:S02]  /*1800*/  UIADD3 UR8, UR10, 0x50, -UR8 ;  /* 0x000000500a087890 */ /* 0x000fe4000fffe808 */
[----:B------:R-:W-:Y:S02]  /*1810*/  @UP0 USHF.R.U32.HI UR6, URZ, UR9, UR5 ;  /* 0x000000093f060299 */ /* 0x000fe40008011605 */
[----:B------:R-:W-:Y:S02]  /*1820*/  UIADD3 UR4, UR10, 0x4f, URZ ;  /* 0x0000004f0a047890 */ /* 0x000fe4000fffe03f */
[----:B------:R-:W-:-:S02]  /*1830*/  UIADD3 UR8, UR8, UR6, URZ ;  /* 0x0000000608087290 */ /* 0x000fc4000fffe03f */
[----:B------:R-:W-:Y:S02]  /*1840*/  UIMAD.WIDE UR4, UR4, 0x66666667, URZ ;  /* 0x66666667040478a5 */ /* 0x000fe4000f8e023f */
[----:B------:R-:W-:Y:S02]  /*1850*/  UIMAD.WIDE UR8, UR8, 0x66666667, URZ ;  /* 0x66666667080878a5 */ /* 0x000fe4000f8e023f */
[----:B------:R-:W-:Y:S02]  /*1860*/  USHF.R.U32.HI UR4, URZ, 0x1f, UR5 ;  /* 0x0000001f3f047899 */ /* 0x000fe40008011605 */
[----:B------:R-:W-:Y:S02]  /*1870*/  USHF.R.U32.HI UR6, URZ, 0x1f, UR9 ;  /* 0x0000001f3f067899 */ /* 0x000fe40008011609 */
[----:B------:R-:W-:Y:S02]  /*1880*/  ULEA.HI.SX32 UR4, UR5, UR4, 0x1b ;  /* 0x0000000405047291 */ /* 0x000fe4000f8fda3f */
[----:B------:R-:W-:-:S02]  /*1890*/  ULEA.HI.SX32 UR6, UR9, UR6, 0x1b ;  /* 0x0000000609067291 */ /* 0x000fc4000f8fda3f */
[----:B------:R-:W-:Y:S02]  /*18a0*/  USHF.R.U32.HI UR5, URZ, 0x10, UR7 ;  /* 0x000000103f057899 */ /* 0x000fe40008011607 */
[----:B------:R-:W-:-:S04]  /*18b0*/  UISETP.LT.AND UP0, UPT, UR4, UR6, UPT ;  /* 0x000000060400728c */ /* 0x000fc8000bf01270 */
[----:B------:R-:W-:Y:S01]  /*18c0*/  USEL UR9, UR4, UR6, UP0 ;  /* 0x0000000604097287 */ /* 0x000fe20008000000 */
[----:B------:R-:W-:Y:S01]  /*18d0*/  IMAD.U32 R214, RZ, RZ, UR5 ;  /* 0x00000005ffd67e24 */ /* 0x000fe2000f8e00ff */
[----:B------:R-:W-:Y:S02]  /*18e0*/  ULOP3.LUT UR6, UR7, 0xff, URZ, 0xc0, !UPT ;  /* 0x000000ff07067892 */ /* 0x000fe4000f8ec03f */
[----:B------:R-:W-:Y:S01]  /*18f0*/  UISETP.GE.AND UP0, UPT, UR9, 0x1, UPT ;  /* 0x000000010900788c */ /* 0x000fe2000bf06270 */
[----:B------:R-:W-:-:S03]  /*1900*/  UMOV UR4, URZ ;  /* 0x0000003f00047c82 */ /* 0x000fc60008000000 */
[----:B------:R-:W-:Y:S02]  /*1910*/  IMAD.U32 R216, RZ, RZ, UR6 ;  /* 0x00000006ffd87e24 */ /* 0x000fe4000f8e00ff */
[----:B------:R-:W-:-:S13]  /*1920*/  PLOP3.LUT P0, PT, PT, PT, UP0, 0x80, 0x0 ;  /* 0x000000000000781c */ /* 0x000fda0003f0f008 */
[----:B------:R-:W-:Y:S05]  /*1930*/  @!P0 BRA `(.L_x_2358) ;  /* 0x0000000000948947 */ /* 0x000fea0003800000 */
        /* <DEDUP_REMOVED lines=37> */
.L_x_2358:
        /* <DEDUP_REMOVED lines=81> */
[----:B------:R-:W-:Y:S02]  /*20a0*/  UIADD3 UR6, UR8, 0x14400, URZ ;  /* 0x0001440008067890 */ /* 0x000fe4000fffe03f */
[----:B------:R-:W-:Y:S02]  /*20b0*/  IMAD.U32 R17, RZ, RZ, UR8 ;  /* 0x00000008ff117e24 */ /* 0x000fe4000f8e00ff */
[----:B0-----:R-:W-:Y:S01]  /*20c0*/  VIADD R0, R0, 0xffffff80 ;  /* 0xffffff8000007836 */ /* 0x001fe20000000000 */
[----:B------:R-:W-:-:S04]  /*20d0*/  ULOP3.LUT UP0, URZ, UR6, 0x9f, URZ, 0xc0, !UPT ;  /* 0x0000009f063f7892 */ /* 0x000fc8000f80c03f */
[----:B------:R-:W-:Y:S02]  /*20e0*/  SHF.R.S32.HI R3, RZ, 0x1f, R0 ;  /* 0x0000001fff037819 */ /* 0x000fe40000011400 */
        /* <DEDUP_REMOVED lines=28> */
.L_x_2360:
[----:B------:R-:W2:Y:S04]  /*22b0*/  LDL R20, [R1+0x30] ;  /* 0x0000300001147983 */ /* 0x000ea80000100800 */
[----:B------:R-:W3:Y:S01]  /*22c0*/  LDL R2, [R1+0x68] ;  /* 0x0000680001027983 */ /* 0x000ee20000100800 */
[----:B------:R-:W-:Y:S02]  /*22d0*/  R2UR UR6, R17 ;  /* 0x00000000110672ca */ /* 0x000fe400000e0000 */
[----:B--2---:R-:W-:Y:S02]  /*22e0*/  R2UR UR7, R20 ;  /* 0x00000000140772ca */ /* 0x004fe400000e0000 */
[----:B---3--:R-:W-:-:S11]  /*22f0*/  R2UR UR5, R2 ;  /* 0x00000000020572ca */ /* 0x008fd600000e0000 */
[----:B------:R-:W-:-:S04]  /*2300*/  ULEA.HI UR4, UR7, UR7, URZ, 0x1 ;  /* 0x0000000707047291 */ /* 0x000fc8000f8f083f */
[----:B------:R-:W-:Y:S01]  /*2310*/  ULOP3.LUT UR4, UR4, 0xfffffffe, URZ, 0xc0, !UPT ;  /* 0xfffffffe04047892 */ /* 0x000fe2000f8ec03f */
[----:B------:R-:W-:-:S03]  /*2320*/  IMAD.U32 R2, RZ, RZ, UR5 ;  /* 0x00000005ff027e24 */ /* 0x000fc6000f8e00ff */
[----:B------:R-:W-:Y:S02]  /*2330*/  UIADD3 UR4, UR7, -UR4, URZ ;  /* 0x8000000407047290 */ /* 0x000fe4000fffe03f */
[----:B------:R-:W-:-:S04]  /*2340*/  ISETP.NE.AND P0, PT, R2, 0x3, PT ;  /* 0x000000030200780c */ /* 0x000fc80003f05270 */
[----:B------:R-:W-:-:S05]  /*2350*/  IMAD.U32 R0, RZ, RZ, UR4 ;  /* 0x00000004ff007e24 */ /* 0x000fca000f8e00ff */
[----:B------:R-:W-:-:S04]  /*2360*/  SHF.L.U32 R0, R0, 0x1f, RZ ;  /* 0x0000001f00007819 */ /* 0x000fc800000006ff */
[----:B------:R-:W0:Y:S02]  /*2370*/  SYNCS.PHASECHK.TRANS64.TRYWAIT P1, [UR6+0x38800], R0 ;  /* 0x03880000ff0075a7 */ /* 0x000e240008020146 */
[----:B0-----:R-:W-:Y:S05]  /*2380*/  @!P1 BRA `(.L_x_2361) ;  /* 0x0000019c00bc9947 */ /* 0x001fea0003800000 */
.L_x_2550:
[----:B------:R-:W-:Y:S05]  /*2390*/  @!P0 BRA `(.L_x_2362) ;  /* 0x0000000000048947 */ /* 0x000fea0003800000 */
[----:B------:R-:W-:Y:S01]  /*23a0*/  BPT.TRAP 0x1 ;  /* 0x000000040000795c */ /* 0x000fe20000300000 */
.L_x_2362:
[----:B------:R-:W-:Y:S01]  /*23b0*/  R2UR UR5, R16 ;  /* 0x00000000100572ca */ /* 0x000fe200000e0000 */
[----:B0-----:R-:W-:Y:S01]  /*23c0*/  IMAD.U32 R0, RZ, RZ, UR60 ;  /* 0x0000003cff007e24 */ /* 0x001fe2000f8e00ff */
[----:B------:R-:W-:-:S11]  /*23d0*/  R2UR UR4, R17 ;  /* 0x00000000110472ca */ /* 0x000fd600000e0000 */
[----:B------:R-:W-:Y:S02]  /*23e0*/  IMAD.U32 R3, RZ, RZ, UR5 ;  /* 0x00000005ff037e24 */ /* 0x000fe4000f8e00ff */
[----:B------:R-:W-:-:S03]  /*23f0*/  LEA R0, R0, UR4, 0x3 ;  /* 0x0000000400007c11 */ /* 0x000fc6000f8e18ff */
[----:B------:R-:W-:-:S04]  /*2400*/  SHF.L.U32 R3, R3, 0x1f, RZ ;  /* 0x0000001f03037819 */ /* 0x000fc800000006ff */
[----:B------:R0:W1:Y:S01]  /*2410*/  SYNCS.PHASECHK.TRANS64.TRYWAIT P2, [R0+URZ+0x38830], R3 ;  /* 0x03883003000075a7 */ /* 0x000062000804017f */
[----:B------:R-:W-:Y:S05]  /*2420*/  @!P0 BRA `(.L_x_2363) ;  /* 0x0000000000048947 */ /* 0x000fea0003800000 */
[----:B------:R-:W-:Y:S01]  /*2430*/  BPT.TRAP 0x1 ;  /* 0x000000040000795c */ /* 0x000fe20000300000 */
.L_x_2363:
[----:B------:R-:W2:Y:S02]  /*2440*/  S2R R2, SR_TID.X ;  /* 0x0000000000027919 */ /* 0x000ea40000002100 */
[----:B--2---:R-:W-:-:S04]  /*2450*/  LOP3.LUT R2, R2, 0x7f, RZ, 0xc0, !PT ;  /* 0x0000007f02027812 */ /* 0x004fc800078ec0ff */
[----:B------:R-:W-:Y:S01]  /*2460*/  ISETP.NE.AND P1, PT, R2, RZ, PT ;  /* 0x000000ff0200720c */ /* 0x000fe20003f25270 */
[----:B-1----:R-:W-:-:S12]  /*2470*/  @P2 BRA `(.L_x_2364) ;  /* 0x0000000000082947 */ /* 0x002fd80003800000 */
[----:B------:R-:W1:Y:S02]  /*2480*/  SYNCS.PHASECHK.TRANS64.TRYWAIT P2, [R0+URZ+0x38830], R3 ;  /* 0x03883003000075a7 */ /* 0x000e64000804017f */
[----:B-1----:R-:W-:Y:S05]  /*2490*/  @!P2 BRA `(.L_x_2365) ;  /* 0x0000019c0094a947 */ /* 0x002fea0003800000 */
.L_x_2364:
[----:B------:R-:W-:Y:S05]  /*24a0*/  WARPSYNC.ALL ;  /* 0x0000000000007948 */ /* 0x000fea0003800000 */
[----:B------:R-:W-:Y:S01]  /*24b0*/  R2UR UR4, R17 ;  /* 0x00000000110472ca */ /* 0x000fe200000e0000 */
[----:B------:R-:W-:Y:S01]  /*24c0*/  ULOP3.LUT UR5, UR36, 0x10000, URZ, 0xfc, !UPT ;  /* 0x0001000024057892 */ /* 0x000fe2000f8efc3f */
[----:B------:R-:W-:Y:S01]  /*24d0*/  WARPGROUP.ARRIVE ;  /* 0x00000000000079c5 */ /* 0x000fe20000000000 */
[----:B------:R-:W-:Y:S01]  /*24e0*/  UMOV UR9, 0x40000040 ;  /* 0x4000004000097882 */ /* 0x000fe20000000000 */
[----:B------:R-:W-:Y:S01]  /*24f0*/  UMOV UR11, 0x40000040 ;  /* 0x40000040000b7882 */ /* 0x000fe20000000000 */
[----:B------:R-:W-:Y:S01]  /*2500*/  UMOV UR21, UR9 ;  /* 0x0000000900157c82 */ /* 0x000fe20008000000 */
[----:B------:R-:W-:Y:S01]  /*2510*/  IMAD.U32 R13, RZ, RZ, UR9 ;  /* 0x00000009ff0d7e24 */ /* 0x000fe2000f8e00ff */
[----:B------:R-:W-:Y:S01]  /*2520*/  UMOV UR13, UR21 ;  /* 0x00000015000d7c82 */ /* 0x000fe20008000000 */
[----:B------:R-:W-:Y:S01]  /*2530*/  UMOV UR8, UR5 ;  /* 0x0000000500087c82 */ /* 0x000fe20008000000 */
[----:B------:R-:W-:Y:S01]  /*2540*/  UMOV UR15, 0x40000040 ;  /* 0x40000040000f7882 */ /* 0x000fe20000000000 */
[----:B------:R-:W-:Y:S01]  /*2550*/  UMOV UR20, UR8 ;  /* 0x0000000800147c82 */ /* 0x000fe20008000000 */
[----:B------:R-:W-:Y:S01]  /*2560*/  IMAD.U32 R12, RZ, RZ, UR8 ;  /* 0x00000008ff0c7e24 */ /* 0x000fe2000f8e00ff */
[----:B------:R-:W-:Y:S01]  /*2570*/  UMOV UR12, UR20 ;  /* 0x00000014000c7c82 */ /* 0x000fe20008000000 */
[----:B------:R-:W-:Y:S01]  /*2580*/  UIADD3 UR4, UR4, 0x24400, URZ ;  /* 0x0002440004047890 */ /* 0x000fe2000fffe03f */
[----:B01----:R-:W-:Y:S01]  /*2590*/  @!P1 VIADD R0, R0, 0x38840 ;  /* 0x0003884000009836 */ /* 0x003fe20000000000 */
[----:B------:R-:W-:Y:S01]  /*25a0*/  UMOV UR16, UR20 ;  /* 0x0000001400107c82 */ /* 0x000fe20008000000 */
[----:B------:R-:W-:Y:S01]  /*25b0*/  UMOV UR17, UR21 ;  /* 0x0000001500117c82 */ /* 0x000fe20008000000 */
[----:B------:R-:W-:Y:S01]  /*25c0*/  USHF.R.U32.HI UR4, URZ, 0x4, UR4 ;  /* 0x000000043f047899 */ /* 0x000fe20008011604 */
[----:B------:R-:W-:Y:S01]  /*25d0*/  CS2R R150, SRZ ;  /* 0x0000000000967805 */ /* 0x000fe2000001ff00 */
[----:B------:R-:W-:Y:S01]  /*25e0*/  UMOV UR19, 0x40000040 ;  /* 0x4000004000137882 */ /* 0x000fe20000000000 */
[----:B------:R-:W-:Y:S01]  /*25f0*/  UMOV UR23, 0x40000040 ;  /* 0x4000004000177882 */ /* 0x000fe20000000000 */
[----:B------:R-:W-:Y:S01]  /*2600*/  ULOP3.LUT UR4, UR4, 0x3fff, URZ, 0xc0, !UPT ;  /* 0x00003fff04047892 */ /* 0x000fe2000f8ec03f */
[----:B------:R-:W-:Y:S01]  /*2610*/  @!P1 PRMT R0, RZ, 0x654, R0 ;  /* 0x00000654ff009816 */ /* 0x000fe20000000000 */
[----:B------:R-:W-:Y:S01]  /*2620*/  UMOV UR27, 0x40000040 ;  /* 0x40000040001b7882 */ /* 0x000fe20000000000 */
[----:B------:R-:W-:Y:S01]  /*2630*/  UMOV UR31, 0x40000040 ;  /* 0x40000040001f7882 */ /* 0x000fe20000000000 */
[----:B------:R-:W-:Y:S01]  /*2640*/  ULOP3.LUT UR6, UR4, 0x10000, URZ, 0xfc, !UPT ;  /* 0x0001000004067892 */ /* 0x000fe2000f8efc3f */
[----:B------:R-:W-:Y:S01]  /*2650*/  CS2R R148, SRZ ;  /* 0x0000000000947805 */ /* 0x000fe2000001ff00 */
[----:B------:R-:W-:Y:S01]  /*2660*/  UMOV UR35, 0x40000040 ;  /* 0x4000004000237882 */ /* 0x000fe20000000000 */
[----:B------:R-:W-:Y:S01]  /*2670*/  UMOV UR39, 0x40000040 ;  /* 0x4000004000277882 */ /* 0x000fe20000000000 */
[----:B------:R-:W-:Y:S01]  /*2680*/  UIMAD UR4, UR60, 0xa00, UR6 ;  /* 0x00000a003c0478a4 */ /* 0x000fe2000f8e0206 */
[----:B------:R-:W-:Y:S01]  /*2690*/  CS2R R146, SRZ ;  /* 0x0000000000927805 */ /* 0x000fe2000001ff00 */
[----:B------:R-:W-:Y:S01]  /*26a0*/  IMAD.U32 R15, RZ, RZ, UR6 ;  /* 0x00000006ff0f7e24 */ /* 0x000fe2000f8e00ff */
[----:B------:R-:W-:Y:S01]  /*26b0*/  UIADD3 UR6, UR5, 0x2, URZ ;  /* 0x0000000205067890 */ /* 0x000fe2000fffe03f */
[----:B------:R-:W-:Y:S01]  /*26c0*/  CS2R R144, SRZ ;  /* 0x0000000000907805 */ /* 0x000fe2000001ff00 */
[----:B------:R-:W-:Y:S01]  /*26d0*/  UIADD3 UR14, UR4, 0x100, URZ ;  /* 0x00000100040e7890 */ /* 0x000fe2000fffe03f */
[----:B------:R-:W-:Y:S01]  /*26e0*/  CS2R R142, SRZ ;  /* 0x00000000008e7805 */ /* 0x000fe2000001ff00 */
[----:B------:R-:W-:Y:S01]  /*26f0*/  UMOV UR10, UR4 ;  /* 0x00000004000a7c82 */ /* 0x000fe20008000000 */
[----:B------:R-:W-:Y:S01]  /*2700*/  UIADD3 UR18, UR4, 0x180, URZ ;  /* 0x0000018004127890 */ /* 0x000fe2000fffe03f */
[----:B------:R-:W-:Y:S01]  /*2710*/  HGMMA.64x16x16.F32.BF16 R56, gdesc[UR8], RZ, !UPT, gsb0 ;  /* 0x00200000083879f0 */ /* 0x000fe2000c0018ff */
[----:B------:R-:W-:Y:S01]  /*2720*/  UIADD3 UR10, UR4, 0x80, URZ ;  /* 0x00000080040a7890 */ /* 0x000fe2000fffe03f */
[----:B------:R-:W-:Y:S01]  /*2730*/  CS2R R140, SRZ ;  /* 0x00000000008c7805 */ /* 0x000fe2000001ff00 */
[----:B------:R-:W-:Y:S01]  /*2740*/  UMOV UR8, UR20 ;  /* 0x0000001400087c82 */ /* 0x000fe20008000000 */
[----:B------:R-:W-:Y:S01]  /*2750*/  UMOV UR9, UR21 ;  /* 0x0000001500097c82 */ /* 0x000fe20008000000 */
[----:B------:R-:W-:Y:S01]  /*2760*/  UMOV UR11, 0x40000040 ;  /* 0x40000040000b7882 */ /* 0x000fe20000000000 */
[----:B------:R-:W-:Y:S01]  /*2770*/  UIADD3 UR7, UR4, 0x2, URZ ;  /* 0x0000000204077890 */ /* 0x000fe2000fffe03f */
[----:B------:R-:W-:Y:S01]  /*2780*/  CS2R R138, SRZ ;  /* 0x00000000008a7805 */ /* 0x000fe2000001ff00 */
        /* <DEDUP_REMOVED lines=12> */
[----:B------:R-:W-:Y:S01]  /*2850*/  UMOV UR43, 0x40000040 ;  /* 0x40000040002b7882 */ /* 0x000fe20000000000 */
        /* <DEDUP_REMOVED lines=33> */
[----:B------:R-:W-:Y:S02]  /*2a70*/  CS2R R78, SRZ ;  /* 0x00000000004e7805 */ /* 0x000fe4000001ff00 */
[----:B------:R-:W-:Y:S02]  /*2a80*/  CS2R R76, SRZ ;  /* 0x00000000004c7805 */ /* 0x000fe4000001ff00 */
[----:B------:R-:W-:Y:S02]  /*2a90*/  CS2R R74, SRZ ;  /* 0x00000000004a7805 */ /* 0x000fe4000001ff00 */
[----:B------:R-:W-:Y:S01]  /*2aa0*/  CS2R R72, SRZ ;  /* 0x0000000000487805 */ /* 0x000fe2000001ff00 */
[----:B------:R-:W-:Y:S01]  /*2ab0*/  HGMMA.64x16x16.F32.BF16 R48, gdesc[UR8], RZ, !UPT, gsb0 ;  /* 0x00200000083079f0 */ /* 0x000fe2000c0018ff */
[----:B------:R-:W-:Y:S01]  /*2ac0*/  UIADD3 UR10, UR4, 0x200, URZ ;  /* 0x00000200040a7890 */ /* 0x000fe2000fffe03f */
[----:B------:R-:W-:Y:S01]  /*2ad0*/  UMOV UR8, UR20 ;  /* 0x0000001400087c82 */ /* 0x000fe20008000000 */
[----:B------:R-:W-:Y:S01]  /*2ae0*/  UMOV UR9, UR21 ;  /* 0x0000001500097c82 */ /* 0x000fe20008000000 */
[----:B------:R-:W-:Y:S01]  /*2af0*/  UMOV UR11, 0x40000040 ;  /* 0x40000040000b7882 */ /* 0x000fe20000000000 */
[----:B------:R-:W-:-:S02]  /*2b00*/  WARPGROUP.DEPBAR.LE gsb0, 0x0 ;  /* 0x00008000000079c5 */ /* 0x000fc40000010000 */
[----:B------:R-:W-:-:S06]  /*2b10*/  WARPGROUP.ARRIVE ;  /* 0x00000000000079c5 */ /* 0x000fcc0000000000 */
[----:B------:R-:W-:Y:S01]  /*2b20*/  HGMMA.64x16x16.F32.BF16 R40, gdesc[UR12], RZ, !UPT, gsb0 ;  /* 0x002000000c2879f0 */ /* 0x000fe2000c0018ff */
[----:B------:R-:W-:Y:S01]  /*2b30*/  UMOV UR12, UR6 ;  /* 0x00000006000c7c82 */ /* 0x000fe20008000000 */
[----:B------:R-:W-:Y:S01]  /*2b40*/  UMOV UR13, 0x40000040 ;  /* 0x40000040000d7882 */ /* 0x000fe20000000000 */
[----:B------:R-:W-:Y:S01]  /*2b50*/  UMOV UR14, UR7 ;  /* 0x00000007000e7c82 */ /* 0x000fe20008000000 */
[----:B------:R-:W-:Y:S01]  /*2b60*/  UMOV UR15, 0x40000040 ;  /* 0x40000040000f7882 */ /* 0x000fe20000000000 */
[----:B------:R-:W-:Y:S01]  /*2b70*/  UMOV UR20, UR12 ;  /* 0x0000000c00147c82 */ /* 0x000fe20008000000 */
[----:B------:R-:W-:Y:S01]  /*2b80*/  UMOV UR21, UR13 ;  /* 0x0000000d00157c82 */ /* 0x000fe20008000000 */
[----:B------:R-:W-:Y:S01]  /*2b90*/  IMAD.U32 R10, RZ, RZ, UR12 ;  /* 0x0000000cff0a7e24 */ /* 0x000fe2000f8e00ff */
[----:B------:R-:W-:Y:S01]  /*2ba0*/  UIADD3 UR6, UR5, 0x4, URZ ;  /* 0x0000000405067890 */ /* 0x000fe2000fffe03f */
[----:B------:R-:W-:Y:S01]  /*2bb0*/  IMAD.U32 R11, RZ, RZ, UR13 ;  /* 0x0000000dff0b7e24 */ /* 0x000fe2000f8e00ff */
[----:B------:R-:W-:Y:S01]  /*2bc0*/  UIADD3 UR7, UR4, 0x4, URZ ;  /* 0x0000000404077890 */ /* 0x000fe2000fffe03f */
        /* <DEDUP_REMOVED lines=122> */
[----:B------:R-:W-:Y:S01]  /*3370*/  ULDC UR10, c[0x0][0x9d8] ;  /* 0x00027600000a7ab9 */ /* 0x000fe20000000800 */
[----:B------:R-:W-:Y:S01]  /*3380*/  UIMAD UR11, UR61, -0x50, URZ ;  /* 0xffffffb03d0b78a4 */ /* 0x000fe2000f8e023f */
        /* <DEDUP_REMOVED lines=31> */
[----:B------:R-:W-:-:S06]  /*3580*/  UIADD3 UR14, UR61, -0x2, URZ ;  /* 0xfffffffe3d0e7890 */ /* 0x000fcc000fffe03f */
        /* <DEDUP_REMOVED lines=234> */
[----:B------:R-:W-:Y:S02]  /*4430*/  UIADD3 UR6, UR5, 0xc04, URZ ;  /* 0x00000c0405067890 */ /* 0x000fe4000fffe03f */
        /* <DEDUP_REMOVED lines=59> */
[----:B------:R-:W-:Y:S01]  /*47f0*/  ULDC UR5, c[0x0][0x448] ;  /* 0x0001120000057ab9 */ /* 0x000fe20000000800 */
[----:B------:R-:W-:Y:S01]  /*4800*/  IMAD.U32 R7, RZ, RZ, UR57 ;  /* 0x00000039ff077e24 */ /* 0x000fe2000f8e00ff */
[----:B------:R-:W-:-:S02]  /*4810*/  UISETP.NE.AND UP0, UPT, UR5, 0x1, UPT ;  /* 0x000000010500788c */ /* 0x000fc4000bf05270 */
[----:B------:R-:W-:-:S04]  /*4820*/  UIADD3 UR6, UR4, 0x986, URZ ;  /* 0x0000098604067890 */ /* 0x000fc8000fffe03f */
[----:B------:R-:W-:-:S05]  /*4830*/  PLOP3.LUT P2, PT, PT, PT, UP0, 0x80, 0x0 ;  /* 0x000000000000781c */ /* 0x000fca0003f4f008 */
[----:B------:R-:W-:Y:S01]  /*4840*/  @UP0 ULDC UR5, c[0x0][0x44c] ;  /* 0x0001130000050ab9 */ /* 0x000fe20000000800 */
        /* <DEDUP_REMOVED lines=30> */
[----:B------:R2:W3:Y:S01]  /*4a30*/  MUFU.TANH R20, R59 ;  /* 0x0000003b00147308 */ /* 0x0004e20000002400 */
[----:B0-----:R-:W-:-:S02]  /*4a40*/  VIADD R3, R213, UR18 ;  /* 0x00000012d5037c36 */ /* 0x001fc40008000000 */
[----:B------:R-:W-:Y:S01]  /*4a50*/  FMUL.FTZ R63, R63, UR10 ;  /* 0x0000000a3f3f7c20 */ /* 0x000fe20008410000 */
[----:B------:R-:W-:Y:S02]  /*4a60*/  IMAD.U32 R60, RZ, RZ, UR19 ;  /* 0x00000013ff3c7e24 */ /* 0x000fe4000f8e00ff */
[----:B------:R-:W-:Y:S01]  /*4a70*/  FMUL.FTZ R58, R61, UR10 ;  /* 0x0000000a3d3a7c20 */ /* 0x000fe20008410000 */
[----:B------:R-:W-:Y:S01]  /*4a80*/  @P2 IMAD.HI.U32 R4, R3, UR5, RZ ;  /* 0x0000000503042c27 */ /* 0x000fe2000f8e00ff */
[----:B------:R-:W-:Y:S01]  /*4a90*/  @UP0 ULDC UR5, c[0x0][0x450] ;  /* 0x0001140000050ab9 */ /* 0x000fe20000000800 */
[----:B------:R-:W0:Y:S02]  /*4aa0*/  MUFU.TANH R62, R62 ;  /* 0x0000003e003e7308 */ /* 0x000e240000002400 */
[----:B--2---:R-:W-:Y:S01]  /*4ab0*/  IMAD.MOV.U32 R59, RZ, RZ, R3 ;  /* 0x000000ffff3b7224 */ /* 0x004fe200078e0003 */
[----:B------:R-:W-:Y:S01]  /*4ac0*/  @P2 SHF.R.U32.HI R59, RZ, UR5, R4 ;  /* 0x00000005ff3b2c19 */ /* 0x000fe20008011604 */
[----:B------:R-:W-:-:S04]  /*4ad0*/  UMOV UR5, UR23 ;  /* 0x0000001700057c82 */ /* 0x000fc80008000000 */
[----:B------:R-:W2:Y:S01]  /*4ae0*/  SHFL.IDX PT, R4, R59, 0x1, 0x1c1f ;  /* 0x003c1f003b047f89 */ /* 0x000ea200000e0000 */
[----:B------:R-:W4:Y:S03]  /*4af0*/  MUFU.TANH R63, R63 ;  /* 0x0000003f003f7308 */ /* 0x000f260000002400 */
[----:B------:R-:W5:Y:S05]  /*4b00*/  SHFL.IDX PT, R59, R59, RZ, 0x1c1f ;  /* 0x001c1fff3b3b7589 */ /* 0x000f6a00000e0000 */
        /* <DEDUP_REMOVED lines=16> */
[----:B------:R-:W-:Y:S01]  /*4c10*/  UMOV UR4, UR22 ;  /* 0x0000001600047c82 */ /* 0x000fe20008000000 */
[----:B------:R3:W-:Y:S01]  /*4c20*/  MUFU.TANH R67, R55 ;  /* 0x0000003700437308 */ /* 0x0007e20000002400 */
[----:B-1----:R-:W-:-:S02]  /*4c30*/  IMAD.U32 R50, RZ, RZ, UR11 ;  /* 0x0000000bff327e24 */ /* 0x002fc4000f8e00ff */
[----:B------:R-:W-:Y:S01]  /*4c40*/  FMUL.FTZ R49, R49, UR10 ;  /* 0x0000000a31317c20 */ /* 0x000fe20008410000 */
[----:B------:R-:W-:Y:S01]  /*4c50*/  FMUL.FTZ R52, R52, UR10 ;  /* 0x0000000a34347c20 */ /* 0x000fe20008410000 */
[----:B------:R-:W-:Y:S01]  /*4c60*/  FMUL.FTZ R53, R53, UR10 ;  /* 0x0000000a35357c20 */ /* 0x000fe20008410000 */
[----:B------:R-:W-:Y:S02]  /*4c70*/  R2UR UR11, R23 ;  /* 0x00000000170b72ca */ /* 0x000fe400000e0000 */
[----:B------:R-:W-:Y:S01]  /*4c80*/  IADD3 R3, -R19, 0x51, R50 ;  /* 0x0000005113037810 */ /* 0x000fe20007ffe132 */
[----:B------:R-:W1:Y:S03]  /*4c90*/  MUFU.TANH R65, R51 ;  /* 0x0000003300417308 */ /* 0x000e660000002400 */
[----:B------:R-:W-:-:S05]  /*4ca0*/  IADD3 R60, -R60, UR15, R3 ;  /* 0x0000000f3c3c7c10 */ /* 0x000fca000fffe103 */
[----:B------:R0:W1:Y:S08]  /*4cb0*/  MUFU.TANH R66, R54 ;  /* 0x0000003600427308 */ /* 0x0000700000002400 */
        /* <DEDUP_REMOVED lines=9> */
[----:B------:R-:W-:Y:S01]  /*4d50*/  MUFU.TANH R52, R52 ;  /* 0x0000003400347308 */ /* 0x000fe20000002400 */
[----:B------:R-:W-:Y:S01]  /*4d60*/  HGMMA.64x16x16.F32.BF16 R32, gdesc[UR56], R32, gsb0 ;  /* 0x00200000382079f0 */ /* 0x000fe20008001820 */
[----:B------:R-:W-:Y:S01]  /*4d70*/  FMUL.FTZ R40, R40, UR10 ;  /* 0x0000000a28287c20 */ /* 0x000fe20008410000 */
[----:B------:R-:W-:Y:S01]  /*4d80*/  FMUL.FTZ R41, R41, UR10 ;  /* 0x0000000a29297c20 */ /* 0x000fe20008410000 */
[----:B------:R-:W-:Y:S01]  /*4d90*/  FMUL.FTZ R44, R44, UR10 ;  /* 0x0000000a2c2c7c20 */ /* 0x000fe20008410000 */
[----:B------:R-:W-:-:S03]  /*4da0*/  FMUL.FTZ R45, R45, UR10 ;  /* 0x0000000a2d2d7c20 */ /* 0x000fc60008410000 */
[----:B------:R-:W1:Y:S08]  /*4db0*/  MUFU.TANH R42, R42 ;  /* 0x0000002a002a7308 */ /* 0x000e700000002400 */
[----:B------:R1:W-:Y:S08]  /*4dc0*/  MUFU.TANH R69, R47 ;  /* 0x0000002f00457308 */ /* 0x0003f00000002400 */
[----:B------:R-:W1:Y:S08]  /*4dd0*/  MUFU.TANH R43, R43 ;  /* 0x0000002b002b7308 */ /* 0x000e700000002400 */
[----:B------:R1:W1:Y:S08]  /*4de0*/  MUFU.TANH R68, R46 ;  /* 0x0000002e00447308 */ /* 0x0002700000002400 */
        /* <DEDUP_REMOVED lines=8> */
[----:B------:R-:W-:Y:S01]  /*4e70*/  FMUL.FTZ R33, R33, UR10 ;  /* 0x0000000a21217c20 */ /* 0x000fe20008410000 */
[----:B------:R-:W-:Y:S01]  /*4e80*/  HGMMA.64x16x16.F32.BF16 R24, gdesc[UR4], R24, gsb0 ;  /* 0x00200000041879f0 */ /* 0x000fe20008001818 */
[----:B------:R-:W-:Y:S01]  /*4e90*/  UIMAD UR4, UR61, -0x50, UR15 ;  /* 0xffffffb03d0478a4 */ /* 0x000fe2000f8e020f */
[----:B------:R-:W1:Y:S01]  /*4ea0*/  MUFU.TANH R70, R34 ;  /* 0x0000002200467308 */ /* 0x000e620000002400 */
[----:B------:R-:W-:Y:S01]  /*4eb0*/  FMUL.FTZ R32, R32, UR10 ;  /* 0x0000000a20207c20 */ /* 0x000fe20008410000 */
[----:B------:R-:W-:Y:S01]  /*4ec0*/  FMUL.FTZ R37, R37, UR10 ;  /* 0x0000000a25257c20 */ /* 0x000fe20008410000 */
[----:B------:R-:W-:Y:S01]  /*4ed0*/  FMUL.FTZ R36, R36, UR10 ;  /* 0x0000000a24247c20 */ /* 0x000fe20008410000 */
[----:B------:R-:W-:Y:S01]  /*4ee0*/  ULDC UR5, c[0x0][0x988] ;  /* 0x0002620000057ab9 */ /* 0x000fe20000000800 */
[----:B------:R-:W-:Y:S01]  /*4ef0*/  IMAD.U32 R50, RZ, RZ, UR4 ;  /* 0x00000004ff327e24 */ /* 0x000fe2000f8e00ff */
[----:B------:R-:W-:Y:S01]  /*4f00*/  @UP0 ULDC UR6, c[0x0][0x44c] ;  /* 0x0001130000060ab9 */ /* 0x000fe20000000800 */
[----:B------:R-:W-:Y:S01]  /*4f10*/  UMOV UR4, UR18 ;  /* 0x0000001200047c82 */ /* 0x000fe20008000000 */
[----:B------:R-:W-:Y:S01]  /*4f20*/  MUFU.TANH R44, R44 ;  /* 0x0000002c002c7308 */ /* 0x000fe20000002400 */
[----:B------:R-:W-:Y:S01]  /*4f30*/  UIMAD.WIDE.U32 UR6, UR18, UR6, URZ ;  /* 0x00000006120672a5 */ /* 0x000fe2000f8e003f */
[----:B---3--:R-:W-:-:S04]  /*4f40*/  IADD3 R55, -R19, 0x50, R50 ;  /* 0x0000005013377810 */ /* 0x008fc80007ffe132 */
[-CC-:B--2---:R-:W-:Y:S02]  /*4f50*/  VIADDMNMX R5, R4, R60.reuse, R55.reuse, PT ;  /* 0x0000003c04057246 */ /* 0x184fe40003800137 */
[----:B-----5:R-:W-:Y:S01]  /*4f60*/  VIADDMNMX R59, R59, R60, R55, PT ;  /* 0x0000003c3b3b7246 */ /* 0x020fe20003800137 */
[----:B------:R-:W-:Y:S01]  /*4f70*/  MUFU.TANH R45, R45 ;  /* 0x0000002d002d7308 */ /* 0x000fe20000002400 */
[C---:B------:R-:W-:Y:S02]  /*4f80*/  ISETP.GT.AND P3, PT, R5.reuse, RZ, PT ;  /* 0x000000ff0500720c */ /* 0x040fe40003f64270 */
[C---:B------:R-:W-:Y:S02]  /*4f90*/  ISETP.GT.AND P4, PT, R5.reuse, 0x1, PT ;  /* 0x000000010500780c */ /* 0x040fe40003f84270 */
[----:B------:R-:W-:Y:S02]  /*4fa0*/  ISETP.GT.AND P5, PT, R5, 0x8, PT ;  /* 0x000000080500780c */ /* 0x000fe40003fa4270 */
[----:B------:R-:W-:Y:S01]  /*4fb0*/  FSEL R61, R14, -INF , P3 ;  /* 0xff8000000e3d7808 */ /* 0x000fe20001800000 */
[----:B------:R-:W-:Y:S01]  /*4fc0*/  MUFU.TANH R55, R37 ;  /* 0x0000002500377308 */ /* 0x000fe20000002400 */
[----:B0-----:R-:W-:-:S02]  /*4fd0*/  FSEL R54, R20, -INF , P4 ;  /* 0xff80000014367808 */ /* 0x001fc40002000000 */
[----:B------:R-:W-:Y:S02]  /*4fe0*/  ISETP.GT.AND P3, PT, R5, 0x9, PT ;  /* 0x000000090500780c */ /* 0x000fe40003f64270 */
[----:B------:R-:W-:Y:S02]  /*4ff0*/  FSEL R51, R62, -INF , P5 ;  /* 0xff8000003e337808 */ /* 0x000fe40002800000 */
[----:B------:R-:W-:Y:S01]  /*5000*/  FMNMX.FTZ R4, R61, R54, !PT ;  /* 0x000000363d047209 */ /* 0x000fe20007810000 */
[----:B------:R0:W2:Y:S01]  /*5010*/  MUFU.TANH R14, R35 ;  /* 0x00000023000e7308 */ /* 0x0000a20000002400 */
[----:B------:R-:W-:Y:S02]  /*5020*/  ISETP.GT.AND P4, PT, R5, 0x10, PT ;  /* 0x000000100500780c */ /* 0x000fe40003f84270 */
[----:B----4-:R-:W-:Y:S02]  /*5030*/  FSEL R50, R63, -INF , P3 ;  /* 0xff8000003f327808 */ /* 0x010fe40001800000 */
[----:B------:R-:W-:-:S02]  /*5040*/  FMNMX.FTZ R21, R51, R4, !PT ;  /* 0x0000000433157209 */ /* 0x000fc40007810000 */
[C---:B------:R-:W-:Y:S01]  /*5050*/  ISETP.GT.AND P3, PT, R5.reuse, 0x11, PT ;  /* 0x000000110500780c */ /* 0x040fe20003f64270 */
[----:B------:R-:W3:Y:S01]  /*5060*/  MUFU.TANH R62, R3 ;  /* 0x00000003003e7308 */ /* 0x000ee20000002400 */
[----:B-1----:R-:W-:Y:S02]  /*5070*/  FSEL R47, R64, -INF , P4 ;  /* 0xff800000402f7808 */ /* 0x002fe40002000000 */
[----:B------:R-:W-:Y:S02]  /*5080*/  FMNMX.FTZ R4, R50, R21, !PT ;  /* 0x0000001532047209 */ /* 0x000fe40007810000 */
[----:B------:R-:W-:Y:S02]  /*5090*/  ISETP.GT.AND P4, PT, R5, 0x18, PT ;  /* 0x000000180500780c */ /* 0x000fe40003f84270 */
[----:B------:R-:W-:Y:S01]  /*50a0*/  FSEL R46, R65, -INF , P3 ;  /* 0xff800000412e7808 */ /* 0x000fe20001800000 */
[----:B------:R1:W4:Y:S01]  /*50b0*/  MUFU.TANH R63, R39 ;  /* 0x00000027003f7308 */ /* 0x0003220000002400 */
[----:B------:R-:W-:Y:S01]  /*50c0*/  FMNMX.FTZ R21, R47, R4, !PT ;  /* 0x000000042f157209 */ /* 0x000fe20007810000 */
[----:B------:R-:W-:-:S02]  /*50d0*/  WARPGROUP.DEPBAR.LE gsb0, 0x0 ;  /* 0x00008000000079c5 */ /* 0x000fc40000010000 */
[----:B------:R-:W-:Y:S01]  /*50e0*/  ISETP.GT.AND P3, PT, R5, 0x19, PT ;  /* 0x000000190500780c */ /* 0x000fe20003f64270 */
[----:B------:R-:W-:Y:S01]  /*50f0*/  FMUL.FTZ R26, R26, UR10 ;  /* 0x0000000a1a1a7c20 */ /* 0x000fe20008410000 */
[----:B0-----:R-:W-:Y:S01]  /*5100*/  FSEL R35, R66, -INF , P4 ;  /* 0xff80000042237808 */ /* 0x001fe20002000000 */
[----:B------:R-:W-:Y:S01]  /*5110*/  FMUL.FTZ R27, R27, UR10 ;  /* 0x0000000a1b1b7c20 */ /* 0x000fe20008410000 */
[----:B------:R-:W-:Y:S01]  /*5120*/  FMNMX.FTZ R4, R46, R21, !PT ;  /* 0x000000152e047209 */ /* 0x000fe20007810000 */
[----:B------:R-:W-:Y:S01]  /*5130*/  FMUL.FTZ R31, R31, UR10 ;  /* 0x0000000a1f1f7c20 */ /* 0x000fe20008410000 */
[----:B------:R-:W-:Y:S01]  /*5140*/  ISETP.GT.AND P4, PT, R5, 0x20, PT ;  /* 0x000000200500780c */ /* 0x000fe20003f84270 */
[----:B------:R-:W0:Y:S01]  /*5150*/  MUFU.TANH R26, R26 ;  /* 0x0000001a001a7308 */ /* 0x000e220000002400 */
[----:B------:R-:W-:Y:S01]  /*5160*/  FSEL R38, R67, -INF , P3 ;  /* 0xff80000043267808 */ /* 0x000fe20001800000 */
[----:B------:R-:W-:Y:S01]  /*5170*/  FMUL.FTZ R25, R25, UR10 ;  /* 0x0000000a19197c20 */ /* 0x000fe20008410000 */
[----:B------:R-:W-:Y:S01]  /*5180*/  FMNMX.FTZ R21, R35, R4, !PT ;  /* 0x0000000423157209 */ /* 0x000fe20007810000 */
[----:B------:R-:W-:Y:S01]  /*5190*/  FMUL.FTZ R28, R28, UR10 ;  /* 0x0000000a1c1c7c20 */ /* 0x000fe20008410000 */
[----:B------:R-:W-:Y:S01]  /*51a0*/  ISETP.GT.AND P3, PT, R5, 0x21, PT ;  /* 0x000000210500780c */ /* 0x000fe20003f64270 */
[----:B------:R-:W-:Y:S01]  /*51b0*/  FMUL.FTZ R24, R24, UR10 ;  /* 0x0000000a18187c20 */ /* 0x000fe20008410000 */
[----:B------:R-:W-:Y:S01]  /*51c0*/  FSEL R34, R42, -INF , P4 ;  /* 0xff8000002a227808 */ /* 0x000fe20002000000 */
[----:B------:R4:W5:Y:S01]  /*51d0*/  MUFU.TANH R64, R27 ;  /* 0x0000001b00407308 */ /* 0x0009620000002400 */
[----:B------:R-:W-:Y:S01]  /*51e0*/  FMNMX.FTZ R21, R38, R21, !PT ;  /* 0x0000001526157209 */ /* 0x000fe20007810000 */
[----:B------:R-:W-:Y:S01]  /*51f0*/  FMUL.FTZ R29, R29, UR10 ;  /* 0x0000000a1d1d7c20 */ /* 0x000fe20008410000 */
[----:B------:R-:W-:Y:S01]  /*5200*/  ISETP.GT.AND P4, PT, R5, 0x28, PT ;  /* 0x000000280500780c */ /* 0x000fe20003f84270 */
[----:B------:R5:W-:Y:S01]  /*5210*/  @!P1 SYNCS.ARRIVE.TRANS64.RED.A1T0 RZ, [R0+URZ], RZ ;  /* 0x000000ff00ff99a7 */ /* 0x000be2000810043f */
[----:B------:R-:W-:-:S02]  /*5220*/  FSEL R43, R43, -INF , P3 ;  /* 0xff8000002b2b7808 */ /* 0x000fc40001800000 */
[----:B------:R-:W-:Y:S01]  /*5230*/  FMNMX.FTZ R4, R34, R21, !PT ;  /* 0x0000001522047209 */ /* 0x000fe20007810000 */
[----:B------:R-:W-:Y:S01]  /*5240*/  MUFU.TANH R31, R31 ;  /* 0x0000001f001f7308 */ /* 0x000fe20000002400 */
[----:B------:R-:W-:Y:S02]  /*5250*/  ISETP.GT.AND P3, PT, R5, 0x29, PT ;  /* 0x000000290500780c */ /* 0x000fe40003f64270 */
[----:B-1----:R-:W-:Y:S02]  /*5260*/  FSEL R39, R68, -INF , P4 ;  /* 0xff80000044277808 */ /* 0x002fe40002000000 */
[----:B------:R-:W-:Y:S02]  /*5270*/  FMNMX.FTZ R4, R43, R4, !PT ;  /* 0x000000042b047209 */ /* 0x000fe40007810000 */
[----:B------:R-:W-:Y:S01]  /*5280*/  ISETP.GT.AND P4, PT, R5, 0x30, PT ;  /* 0x000000300500780c */ /* 0x000fe20003f84270 */
[----:B------:R-:W-:Y:S01]  /*5290*/  MUFU.TANH R66, R25 ;  /* 0x0000001900427308 */ /* 0x000fe20000002400 */
[----:B------:R-:W-:-:S02]  /*52a0*/  FSEL R42, R69, -INF , P3 ;  /* 0xff800000452a7808 */ /* 0x000fc40001800000 */
[----:B------:R-:W-:Y:S01]  /*52b0*/  FMNMX.FTZ R3, R39, R4, !PT ;  /* 0x0000000427037209 */ /* 0x000fe20007810000 */
[----:B------:R-:W-:Y:S01]  /*52c0*/  FMUL.FTZ R4, R30, UR10 ;  /* 0x0000000a1e047c20 */ /* 0x000fe20008410000 */
[C---:B------:R-:W-:Y:S01]  /*52d0*/  ISETP.GT.AND P3, PT, R5.reuse, 0x31, PT ;  /* 0x000000310500780c */ /* 0x040fe20003f64270 */
[----:B------:R-:W-:Y:S01]  /*52e0*/  @UP0 ULDC UR10, c[0x0][0x450] ;  /* 0x00011400000a0ab9 */ /* 0x000fe20000000800 */
[----:B------:R-:W-:Y:S01]  /*52f0*/  FSEL R30, R70, -INF , P4 ;  /* 0xff800000461e7808 */ /* 0x000fe20002000000 */
[----:B------:R-:W-:Y:S01]  /*5300*/  MUFU.TANH R65, R36 ;  /* 0x0000002400417308 */ /* 0x000fe20000002400 */
[----:B------:R-:W-:Y:S01]  /*5310*/  FMNMX.FTZ R21, R42, R3, !PT ;  /* 0x000000032a157209 */ /* 0x000fe20007810000 */
[----:B------:R-:W-:Y:S01]  /*5320*/  @UP0 USHF.R.U32.HI UR4, URZ, UR10, UR7 ;  /* 0x0000000a3f040299 */ /* 0x000fe20008011607 */
[----:B------:R-:W-:Y:S02]  /*5330*/  ISETP.GT.AND P4, PT, R5, 0x38, PT ;  /* 0x000000380500780c */ /* 0x000fe40003f84270 */
[----:B------:R-:W-:-:S02]  /*5340*/  CS2R R70, SRZ ;  /* 0x0000000000467805 */ /* 0x000fc4000001ff00 */
[----:B--2---:R-:W-:Y:S01]  /*5350*/  FSEL R3, R14, -INF , P3 ;  /* 0xff8000000e037808 */ /* 0x004fe20001800000 */
[----:B------:R-:W-:Y:S01]  /*5360*/  UIADD3 UR6, UR4, UR15, -UR19 ;  /* 0x0000000f04067290 */ /* 0x000fe2000fffe813 */
[----:B------:R-:W-:Y:S01]  /*5370*/  FMNMX.FTZ R20, R30, R21, !PT ;  /* 0x000000151e147209 */ /* 0x000fe20007810000 */
[----:B------:R-:W1:Y:S01]  /*5380*/  MUFU.TANH R4, R4 ;  /* 0x0000000400047308 */ /* 0x000e620000002400 */
[----:B------:R-:W-:Y:S01]  /*5390*/  ISETP.GT.AND P3, PT, R5, 0x39, PT ;  /* 0x000000390500780c */ /* 0x000fe20003f64270 */
[----:B------:R-:W-:Y:S01]  /*53a0*/  UIMAD.WIDE UR6, UR6, 0x66666667, URZ ;  /* 0x66666667060678a5 */ /* 0x000fe2000f8e023f */
[----:B---3--:R-:W-:Y:S02]  /*53b0*/  FSEL R14, R62, -INF , P4 ;  /* 0xff8000003e0e7808 */ /* 0x008fe40002000000 */
[----:B------:R-:W-:Y:S01]  /*53c0*/  FMNMX.FTZ R21, R3, R20, !PT ;  /* 0x0000001403157209 */ /* 0x000fe20007810000 */
[----:B------:R-:W-:Y:S01]  /*53d0*/  USHF.R.U32.HI UR4, URZ, 0x1f, UR7 ;  /* 0x0000001f3f047899 */ /* 0x000fe20008011607 */
[----:B------:R-:W-:Y:S01]  /*53e0*/  ISETP.GT.AND P4, PT, R5, 0x40, PT ;  /* 0x000000400500780c */ /* 0x000fe20003f84270 */
[----:B------:R-:W2:Y:S01]  /*53f0*/  MUFU.TANH R62, R41 ;  /* 0x00000029003e7308 */ /* 0x000ea20000002400 */
[----:B----4-:R-:W-:Y:S01]  /*5400*/  FSEL R27, R63, -INF , P3 ;  /* 0xff8000003f1b7808 */ /* 0x010fe20001800000 */
[----:B------:R-:W-:Y:S01]  /*5410*/  ULEA.HI.SX32 UR4, UR7, UR4, 0x1b ;  /* 0x0000000407047291 */ /* 0x000fe2000f8fda3f */
[----:B------:R-:W-:-:S02]  /*5420*/  FMNMX.FTZ R20, R14, R21, !PT ;  /* 0x000000150e147209 */ /* 0x000fc40007810000 */
[----:B------:R-:W-:Y:S01]  /*5430*/  ISETP.GT.AND P3, PT, R5, 0x41, PT ;  /* 0x000000410500780c */ /* 0x000fe20003f64270 */
[----:B------:R-:W-:Y:S01]  /*5440*/  UISETP.LT.AND UP1, UPT, UR11, UR4, UPT ;  /* 0x000000040b00728c */ /* 0x000fe2000bf21270 */
[----:B0-----:R-:W-:Y:S01]  /*5450*/  FSEL R21, R26, -INF , P4 ;  /* 0xff8000001a157808 */ /* 0x001fe20002000000 */
[----:B------:R-:W-:Y:S01]  /*5460*/  MUFU.TANH R67, R28 ;  /* 0x0000001c00437308 */ /* 0x000fe20000002400 */
[----:B------:R-:W-:Y:S01]  /*5470*/  FMNMX.FTZ R20, R27, R20, !PT ;  /* 0x000000141b147209 */ /* 0x000fe20007810000 */
[----:B------:R-:W-:Y:S01]  /*5480*/  USEL UR6, UR11, UR4, !UP1 ;  /* 0x000000040b067287 */ /* 0x000fe2000c800000 */
[----:B------:R-:W-:Y:S02]  /*5490*/  ISETP.GT.AND P4, PT, R5, 0x48, PT ;  /* 0x000000480500780c */ /* 0x000fe40003f84270 */
[----:B-----5:R-:W-:Y:S01]  /*54a0*/  FSEL R26, R64, -INF , P3 ;  /* 0xff800000401a7808 */ /* 0x020fe20001800000 */
[----:B------:R-:W-:Y:S01]  /*54b0*/  UISETP.GE.AND UP1, UPT, UR14, UR6, UPT ;  /* 0x000000060e00728c */ /* 0x000fe2000bf26270 */
[----:B------:R-:W-:Y:S01]  /*54c0*/  FMNMX.FTZ R63, R21, R20, !PT ;  /* 0x00000014153f7209 */ /* 0x000fe20007810000 */
[----:B------:R-:W-:Y:S01]  /*54d0*/  MUFU.TANH R64, R33 ;  /* 0x0000002100407308 */ /* 0x000fe20000002400 */
[----:B------:R-:W-:-:S02]  /*54e0*/  ISETP.GT.AND P3, PT, R5, 0x49, PT ;  /* 0x000000490500780c */ /* 0x000fc40003f64270 */
[----:B-1----:R-:W-:Y:S02]  /*54f0*/  FSEL R20, R4, -INF , P4 ;  /* 0xff80000004147808 */ /* 0x002fe40002000000 */
[----:B------:R-:W-:Y:S02]  /*5500*/  FMNMX.FTZ R63, R26, R63, !PT ;  /* 0x0000003f1a3f7209 */ /* 0x000fe40007810000 */
[----:B------:R-:W-:Y:S01]  /*5510*/  FSEL R5, R31, -INF , P3 ;  /* 0xff8000001f057808 */ /* 0x000fe20001800000 */
[----:B------:R0:W-:Y:S01]  /*5520*/  MUFU.TANH R60, R24 ;  /* 0x00000018003c7308 */ /* 0x0001e20000002400 */
[----:B------:R-:W-:Y:S02]  /*5530*/  FMNMX.FTZ R4, R20, R63, !PT ;  /* 0x0000003f14047209 */ /* 0x000fe40007810000 */
[----:B------:R-:W-:Y:S02]  /*5540*/  ISETP.GT.AND P3, PT, R59, RZ, PT ;  /* 0x000000ff3b00720c */ /* 0x000fe40003f64270 */
[----:B------:R-:W-:-:S02]  /*5550*/  FMNMX.FTZ R4, R5, R4, !PT ;  /* 0x0000000405047209 */ /* 0x000fc40007810000 */
[C---:B------:R-:W-:Y:S01]  /*5560*/  ISETP.GT.AND P5, PT, R59.reuse, 0x1, PT ;  /* 0x000000013b00780c */ /* 0x040fe20003fa4270 */
[----:B------:R1:W3:Y:S01]  /*5570*/  MUFU.TANH R63, R32 ;  /* 0x00000020003f7308 */ /* 0x0002e20000002400 */
[C---:B------:R-:W-:Y:S01]  /*5580*/  ISETP.GT.AND P4, PT, R59.reuse, 0x8, PT ;  /* 0x000000083b00780c */ /* 0x040fe20003f84270 */
[----:B------:R-:W4:Y:S01]  /*5590*/  SHFL.BFLY PT, R31, R4, 0x2, 0x1f ;  /* 0x0c401f00041f7f89 */ /* 0x000f2200000e0000 */
[----:B------:R-:W-:Y:S02]  /*55a0*/  FSEL R56, R56, -INF , P5 ;  /* 0xff80000038387808 */ /* 0x000fe40002800000 */
[----:B------:R-:W-:Y:S02]  /*55b0*/  ISETP.GT.AND P5, PT, R59, 0x9, PT ;  /* 0x000000093b00780c */ /* 0x000fe40003fa4270 */
[----:B------:R-:W-:Y:S01]  /*55c0*/  FSEL R57, R57, -INF , P4 ;  /* 0xff80000039397808 */ /* 0x000fe20002000000 */
[----:B------:R5:W3:Y:S01]  /*55d0*/  MUFU.TANH R68, R29 ;  /* 0x0000001d00447308 */ /* 0x000ae20000002400 */
[----:B------:R-:W-:-:S02]  /*55e0*/  FSEL R58, R58, -INF , P5 ;  /* 0xff8000003a3a7808 */ /* 0x000fc40002800000 */
[C---:B------:R-:W-:Y:S02]  /*55f0*/  ISETP.GT.AND P6, PT, R59.reuse, 0x11, PT ;  /* 0x000000113b00780c */ /* 0x040fe40003fc4270 */
[C---:B------:R-:W-:Y:S02]  /*5600*/  ISETP.GT.AND P4, PT, R59.reuse, 0x18, PT ;  /* 0x000000183b00780c */ /* 0x040fe40003f84270 */
[----:B------:R-:W-:Y:S02]  /*5610*/  ISETP.GT.AND P5, PT, R59, 0x19, PT ;  /* 0x000000193b00780c */ /* 0x000fe40003fa4270 */
[----:B------:R-:W-:Y:S02]  /*5620*/  FSEL R25, R52, -INF , P4 ;  /* 0xff80000034197808 */ /* 0x000fe40002000000 */
[----:B------:R-:W-:Y:S02]  /*5630*/  FSEL R36, R53, -INF , P5 ;  /* 0xff80000035247808 */ /* 0x000fe40002800000 */
[----:B------:R-:W-:-:S02]  /*5640*/  ISETP.GT.AND P4, PT, R59, 0x21, PT ;  /* 0x000000213b00780c */ /* 0x000fc40003f84270 */
[----:B----4-:R-:W-:-:S05]  /*5650*/  FMNMX.FTZ R4, R4, R31, !PT ;  /* 0x0000001f04047209 */ /* 0x010fca0007810000 */
[----:B------:R-:W4:Y:S02]  /*5660*/  SHFL.BFLY PT, R31, R4, 0x1, 0x1f ;  /* 0x0c201f00041f7f89 */ /* 0x000f2400000e0000 */
[----:B----4-:R-:W-:Y:S02]  /*5670*/  FMNMX.FTZ R4, R4, R31, !PT ;  /* 0x0000001f04047209 */ /* 0x010fe40007810000 */
[----:B------:R-:W-:Y:S02]  /*5680*/  FSEL R31, R2, -INF , P3 ;  /* 0xff800000021f7808 */ /* 0x000fe40001800000 */
[----:B------:R-:W-:Y:S01]  /*5690*/  ISETP.GT.AND P3, PT, R59, 0x10, PT ;  /* 0x000000103b00780c */ /* 0x000fe20003f64270 */
[----:B0-----:R-:W-:Y:S01]  /*56a0*/  FMUL.FTZ R24, R4, UR5 ;  /* 0x0000000504187c20 */ /* 0x001fe20008410000 */
[----:B------:R-:W-:Y:S02]  /*56b0*/  FMNMX.FTZ R2, R31, R56, !PT ;  /* 0x000000381f027209 */ /* 0x000fe40007810000 */
[----:B-1----:R-:W-:-:S02]  /*56c0*/  FSEL R32, R48, -INF , P3 ;  /* 0xff80000030207808 */ /* 0x002fc40001800000 */
[----:B------:R-:W-:Y:S02]  /*56d0*/  FMNMX.FTZ R33, R57, R2, !PT ;  /* 0x0000000239217209 */ /* 0x000fe40007810000 */
[----:B------:R-:W-:Y:S02]  /*56e0*/  ISETP.GT.AND P3, PT, R59, 0x20, PT ;  /* 0x000000203b00780c */ /* 0x000fe40003f64270 */
[----:B------:R-:W-:Y:S02]  /*56f0*/  FMNMX.FTZ R37, R58, R33, !PT ;  /* 0x000000213a257209 */ /* 0x000fe40007810000 */
[----:B------:R-:W-:Y:S02]  /*5700*/  FSEL R33, R49, -INF , P6 ;  /* 0xff80000031217808 */ /* 0x000fe40003000000 */
[----:B------:R-:W-:Y:S02]  /*5710*/  FMNMX.FTZ R2, R32, R37, !PT ;  /* 0x0000002520027209 */ /* 0x000fe40007810000 */
[----:B------:R-:W-:-:S02]  /*5720*/  FSEL R28, R40, -INF , P3 ;  /* 0xff800000281c7808 */ /* 0x000fc40001800000 */
[----:B------:R-:W-:Y:S02]  /*5730*/  FMNMX.FTZ R2, R33, R2, !PT ;  /* 0x0000000221027209 */ /* 0x000fe40007810000 */
[----:B------:R-:W-:Y:S02]  /*5740*/  FSETP.NEU.FTZ.AND P6, PT, R4, -INF , PT ;  /* 0xff8000000400780b */ /* 0x000fe40003fdd000 */
[----:B------:R-:W-:Y:S02]  /*5750*/  FMNMX.FTZ R37, R25, R2, !PT ;  /* 0x0000000219257209 */ /* 0x000fe40007810000 */
[----:B------:R-:W-:Y:S02]  /*5760*/  ISETP.GT.AND P3, PT, R59, 0x28, PT ;  /* 0x000000283b00780c */ /* 0x000fe40003f64270 */
[----:B------:R-:W-:Y:S02]  /*5770*/  FMNMX.FTZ R41, R36, R37, !PT ;  /* 0x0000002524297209 */ /* 0x000fe40007810000 */
[----:B--2---:R-:W-:-:S02]  /*5780*/  FSEL R37, R62, -INF , P4 ;  /* 0xff8000003e257808 */ /* 0x004fc40002000000 */
[----:B------:R-:W-:Y:S02]  /*5790*/  FMNMX.FTZ R2, R28, R41, !PT ;  /* 0x000000291c027209 */ /* 0x000fe40007810000 */
[----:B------:R-:W-:Y:S02]  /*57a0*/  FSEL R53, R24, RZ, P6 ;  /* 0x000000ff18357208 */ /* 0x000fe40003000000 */
[----:B------:R-:W-:Y:S02]  /*57b0*/  ISETP.GT.AND P4, PT, R59, 0x29, PT ;  /* 0x000000293b00780c */ /* 0x000fe40003f84270 */
[----:B-----5:R-:W-:Y:S01]  /*57c0*/  FSEL R29, R44, -INF , P3 ;  /* 0xff8000002c1d7808 */ /* 0x020fe20001800000 */
[--C-:B------:R-:W-:Y:S01]  /*57d0*/  FFMA.FTZ R211, R51, UR5, -R53.reuse ;  /* 0x0000000533d37c23 */ /* 0x100fe20008010835 */
[----:B------:R-:W-:Y:S01]  /*57e0*/  FMNMX.FTZ R24, R37, R2, !PT ;  /* 0x0000000225187209 */ /* 0x000fe20007810000 */
[--C-:B------:R-:W-:Y:S01]  /*57f0*/  FFMA.FTZ R205, R47, UR5, -R53.reuse ;  /* 0x000000052fcd7c23 */ /* 0x100fe20008010835 */
[----:B------:R-:W-:Y:S01]  /*5800*/  FSEL R40, R45, -INF , P4 ;  /* 0xff8000002d287808 */ /* 0x000fe20002000000 */
[--C-:B------:R-:W-:Y:S01]  /*5810*/  FFMA.FTZ R54, R54, UR5, -R53.reuse ;  /* 0x0000000536367c23 */ /* 0x100fe20008010835 */
[----:B------:R-:W-:Y:S01]  /*5820*/  ISETP.GT.AND P3, PT, R59, 0x30, PT ;  /* 0x000000303b00780c */ /* 0x000fe20003f64270 */
[--C-:B------:R-:W-:Y:S01]  /*5830*/  FFMA.FTZ R35, R35, UR5, -R53.reuse ;  /* 0x0000000523237c23 */ /* 0x100fe20008010835 */
[----:B------:R-:W-:Y:S01]  /*5840*/  FMNMX.FTZ R45, R29, R24, !PT ;  /* 0x000000181d2d7209 */ /* 0x000fe20007810000 */
[----:B------:R0:W-:Y:S01]  /*5850*/  MUFU.EX2 R2, R54 ;  /* 0x0000003600027308 */ /* 0x0001e20000000800 */
[----:B------:R-:W-:Y:S01]  /*5860*/  ISETP.GT.AND P4, PT, R59, 0x31, PT ;  /* 0x000000313b00780c */ /* 0x000fe20003f84270 */
[--C-:B------:R-:W-:Y:S01]  /*5870*/  FFMA.FTZ R209, R61, UR5, -R53.reuse ;  /* 0x000000053dd17c23 */ /* 0x100fe20008010835 */
[----:B---3--:R-:W-:Y:S01]  /*5880*/  FSEL R41, R63, -INF , P3 ;  /* 0xff8000003f297808 */ /* 0x008fe20001800000 */
[--C-:B------:R-:W-:Y:S01]  /*5890*/  FFMA.FTZ R5, R5, UR5, -R53.reuse ;  /* 0x0000000505057c23 */ /* 0x100fe20008010835 */
[----:B------:R-:W-:Y:S01]  /*58a0*/  FMNMX.FTZ R24, R40, R45, !PT ;  /* 0x0000002d28187209 */ /* 0x000fe20007810000 */
[--C-:B------:R-:W-:Y:S01]  /*58b0*/  FFMA.FTZ R34, R34, UR5, -R53.reuse ;  /* 0x0000000522227c23 */ /* 0x100fe20008010835 */
[----:B------:R-:W-:Y:S01]  /*58c0*/  ISETP.GT.AND P3, PT, R59, 0x38, PT ;  /* 0x000000383b00780c */ /* 0x000fe20003f64270 */
[----:B------:R1:W-:Y:S01]  /*58d0*/  MUFU.EX2 R207, R35 ;  /* 0x0000002300cf7308 */ /* 0x0003e20000000800 */
[----:B------:R-:W-:Y:S01]  /*58e0*/  FSEL R44, R64, -INF , P4 ;  /* 0xff800000402c7808 */ /* 0x000fe20002000000 */
[--C-:B0-----:R-:W-:Y:S01]  /*58f0*/  FFMA.FTZ R54, R46, UR5, -R53.reuse ;  /* 0x000000052e367c23 */ /* 0x101fe20008010835 */
[----:B------:R-:W-:Y:S01]  /*5900*/  FMNMX.FTZ R49, R41, R24, !PT ;  /* 0x0000001829317209 */ /* 0x000fe20007810000 */
[--C-:B------:R-:W-:Y:S01]  /*5910*/  FFMA.FTZ R24, R50, UR5, -R53.reuse ;  /* 0x0000000532187c23 */ /* 0x100fe20008010835 */
[----:B------:R-:W-:Y:S01]  /*5920*/  ISETP.GT.AND P4, PT, R59, 0x39, PT ;  /* 0x000000393b00780c */ /* 0x000fe20003f84270 */
[--C-:B------:R-:W-:Y:S01]  /*5930*/  FFMA.FTZ R43, R43, UR5, -R53.reuse ;  /* 0x000000052b2b7c23 */ /* 0x100fe20008010835 */
[----:B------:R-:W-:Y:S01]  /*5940*/  FSEL R45, R65, -INF , P3 ;  /* 0xff800000412d7808 */ /* 0x000fe20001800000 */
[----:B------:R-:W-:Y:S01]  /*5950*/  MUFU.EX2 R209, R209 ;  /* 0x000000d100d17308 */ /* 0x000fe20000000800 */
[----:B------:R-:W-:Y:S01]  /*5960*/  FMNMX.FTZ R50, R44, R49, !PT ;  /* 0x000000312c327209 */ /* 0x000fe20007810000 */
[--C-:B------:R-:W-:Y:S01]  /*5970*/  FFMA.FTZ R39, R39, UR5, -R53.reuse ;  /* 0x0000000527277c23 */ /* 0x100fe20008010835 */
[----:B------:R-:W-:Y:S01]  /*5980*/  ISETP.GT.AND P3, PT, R59, 0x40, PT ;  /* 0x000000403b00780c */ /* 0x000fe20003f64270 */
[--C-:B------:R-:W-:Y:S01]  /*5990*/  FFMA.FTZ R21, R21, UR5, -R53.reuse ;  /* 0x0000000515157c23 */ /* 0x100fe20008010835 */
[----:B------:R-:W-:Y:S01]  /*59a0*/  FSEL R48, R55, -INF , P4 ;  /* 0xff80000037307808 */ /* 0x000fe20002000000 */
[--C-:B------:R-:W-:Y:S01]  /*59b0*/  FFMA.FTZ R55, R14, UR5, -R53.reuse ;  /* 0x000000050e377c23 */ /* 0x100fe20008010835 */
[----:B------:R-:W-:Y:S01]  /*59c0*/  FMNMX.FTZ R51, R45, R50, !PT ;  /* 0x000000322d337209 */ /* 0x000fe20007810000 */
[----:B------:R-:W-:Y:S01]  /*59d0*/  MUFU.EX2 R211, R211 ;  /* 0x000000d300d37308 */ /* 0x000fe20000000800 */
[----:B------:R-:W-:Y:S01]  /*59e0*/  ISETP.GT.AND P4, PT, R59, 0x41, PT ;  /* 0x000000413b00780c */ /* 0x000fe20003f84270 */
[--C-:B------:R-:W-:Y:S01]  /*59f0*/  FFMA.FTZ R42, R42, UR5, -R53.reuse ;  /* 0x000000052a2a7c23 */ /* 0x100fe20008010835 */
[----:B------:R-:W-:Y:S01]  /*5a00*/  FSEL R49, R60, -INF , P3 ;  /* 0xff8000003c317808 */ /* 0x000fe20001800000 */
[--C-:B------:R-:W-:Y:S01]  /*5a10*/  FFMA.FTZ R30, R30, UR5, -R53.reuse ;  /* 0x000000051e1e7c23 */ /* 0x100fe20008010835 */
[----:B------:R-:W-:Y:S01]  /*5a20*/  FMNMX.FTZ R50, R48, R51, !PT ;  /* 0x0000003330327209 */ /* 0x000fe20007810000 */
[--C-:B------:R-:W-:Y:S01]  /*5a30*/  FFMA.FTZ R27, R27, UR5, -R53.reuse ;  /* 0x000000051b1b7c23 */ /* 0x100fe20008010835 */
[----:B------:R-:W-:Y:S01]  /*5a40*/  ISETP.GT.AND P3, PT, R59, 0x48, PT ;  /* 0x000000483b00780c */ /* 0x000fe20003f64270 */
[----:B------:R-:W-:Y:S01]  /*5a50*/  MUFU.EX2 R24, R24 ;  /* 0x0000001800187308 */ /* 0x000fe20000000800 */
[----:B------:R-:W-:Y:S01]  /*5a60*/  FSEL R47, R66, -INF , P4 ;  /* 0xff800000422f7808 */ /* 0x000fe20002000000 */
[--C-:B------:R-:W-:Y:S01]  /*5a70*/  FFMA.FTZ R26, R26, UR5, -R53.reuse ;  /* 0x000000051a1a7c23 */ /* 0x100fe20008010835 */
[----:B------:R-:W-:Y:S01]  /*5a80*/  FMNMX.FTZ R52, R49, R50, !PT ;  /* 0x0000003231347209 */ /* 0x000fe20007810000 */
[----:B------:R-:W-:Y:S01]  /*5a90*/  FFMA.FTZ R20, R20, UR5, -R53 ;  /* 0x0000000514147c23 */ /* 0x000fe20008010835 */
[----:B------:R-:W-:-:S02]  /*5aa0*/  ISETP.GT.AND P4, PT, R59, 0x49, PT ;  /* 0x000000493b00780c */ /* 0x000fc40003f84270 */
[----:B------:R-:W-:Y:S02]  /*5ab0*/  CS2R R64, SRZ ;  /* 0x0000000000407805 */ /* 0x000fe4000001ff00 */
[----:B------:R-:W-:Y:S01]  /*5ac0*/  FSEL R50, R67, -INF , P3 ;  /* 0xff80000043327808 */ /* 0x000fe20001800000 */
[----:B------:R-:W-:Y:S01]  /*5ad0*/  MUFU.EX2 R205, R205 ;  /* 0x000000cd00cd7308 */ /* 0x000fe20000000800 */
[----:B------:R-:W-:Y:S01]  /*5ae0*/  FMNMX.FTZ R51, R47, R52, !PT ;  /* 0x000000342f337209 */ /* 0x000fe20007810000 */
[----:B------:R-:W-:Y:S01]  /*5af0*/  FFMA.FTZ R52, R38, UR5, -R53 ;  /* 0x0000000526347c23 */ /* 0x000fe20008010835 */
[----:B------:R-:W-:Y:S02]  /*5b00*/  FSEL R46, R68, -INF , P4 ;  /* 0xff800000442e7808 */ /* 0x000fe40002000000 */
[----:B------:R-:W-:Y:S02]  /*5b10*/  CS2R R68, SRZ ;  /* 0x0000000000447805 */ /* 0x000fe4000001ff00 */
[----:B------:R-:W-:-:S02]  /*5b20*/  FMNMX.FTZ R51, R50, R51, !PT ;  /* 0x0000003332337209 */ /* 0x000fc40007810000 */
[----:B------:R-:W-:Y:S01]  /*5b30*/  CS2R R66, SRZ ;  /* 0x0000000000427805 */ /* 0x000fe2000001ff00 */
[----:B------:R-:W-:Y:S01]  /*5b40*/  MUFU.EX2 R54, R54 ;  /* 0x0000003600367308 */ /* 0x000fe20000000800 */
[----:B------:R-:W-:-:S05]  /*5b50*/  FMNMX.FTZ R51, R46, R51, !PT ;  /* 0x000000332e337209 */ /* 0x000fca0007810000 */
[----:B------:R-:W0:Y:S02]  /*5b60*/  SHFL.BFLY PT, R38, R51, 0x2, 0x1f ;  /* 0x0c401f0033267f89 */ /* 0x000e2400000e0000 */
[----:B------:R-:W-:Y:S08]  /*5b70*/  MUFU.EX2 R195, R5 ;  /* 0x0000000500c37308 */ /* 0x000ff00000000800 */
[----:B------:R-:W-:Y:S08]  /*5b80*/  MUFU.EX2 R52, R52 ;  /* 0x0000003400347308 */ /* 0x000ff00000000800 */
[----:B------:R-:W-:Y:S01]  /*5b90*/  MUFU.EX2 R34, R34 ;  /* 0x0000002200227308 */ /* 0x000fe20000000800 */
[----:B0-----:R-:W-:Y:S01]  /*5ba0*/  FMNMX.FTZ R38, R51, R38, !PT ;  /* 0x0000002633267209 */ /* 0x001fe20007810000 */
[----:B------:R-:W-:-:S06]  /*5bb0*/  FFMA.FTZ R51, R3, UR5, -R53 ;  /* 0x0000000503337c23 */ /* 0x000fcc0008010835 */
[----:B------:R-:W0:Y:S01]  /*5bc0*/  MUFU.EX2 R43, R43 ;  /* 0x0000002b002b7308 */ /* 0x000e220000000800 */
[----:B-1----:R-:W1:Y:S07]  /*5bd0*/  SHFL.BFLY PT, R35, R38, 0x1, 0x1f ;  /* 0x0c201f0026237f89 */ /* 0x002e6e00000e0000 */
[----:B------:R-:W-:Y:S08]  /*5be0*/  MUFU.EX2 R39, R39 ;  /* 0x0000002700277308 */ /* 0x000ff00000000800 */
[----:B------:R-:W-:Y:S01]  /*5bf0*/  MUFU.EX2 R193, R21 ;  /* 0x0000001500c17308 */ /* 0x000fe20000000800 */
[----:B0-----:R-:W-:-:S07]  /*5c00*/  F2FP.BF16.F32.PACK_AB R201, R43, R34 ;  /* 0x000000222bc9723e */ /* 0x001fce00000010ff */
[----:B------:R-:W0:Y:S01]  /*5c10*/  MUFU.EX2 R42, R42 ;  /* 0x0000002a002a7308 */ /* 0x000e220000000800 */
[----:B-1----:R-:W-:Y:S01]  /*5c20*/  FMNMX.FTZ R3, R38, R35, !PT ;  /* 0x0000002326037209 */ /* 0x002fe20007810000 */
[----:B------:R-:W-:Y:S01]  /*5c30*/  FADD.FTZ R38, R209, R2 ;  /* 0x00000002d1267221 */ /* 0x000fe20000010000 */
[----:B------:R-:W-:Y:S02]  /*5c40*/  F2FP.BF16.F32.PACK_AB R209, R2, R209 ;  /* 0x000000d102d1723e */ /* 0x000fe400000010ff */
[C---:B------:R-:W-:Y:S01]  /*5c50*/  FSETP.NEU.FTZ.AND P3, PT, R3.reuse, -INF , PT ;  /* 0xff8000000300780b */ /* 0x040fe20003f7d000 */
[----:B------:R-:W-:Y:S01]  /*5c60*/  FMUL.FTZ R14, R3, UR5 ;  /* 0x00000005030e7c20 */ /* 0x000fe20008410000 */
[----:B------:R-:W-:Y:S01]  /*5c70*/  FADD.FTZ R5, R211, R38 ;  /* 0x00000026d3057221 */ /* 0x000fe20000010000 */
[----:B------:R-:W-:Y:S01]  /*5c80*/  MUFU.EX2 R30, R30 ;  /* 0x0000001e001e7308 */ /* 0x000fe20000000800 */
[----:B------:R-:W-:Y:S02]  /*5c90*/  F2FP.BF16.F32.PACK_AB R211, R24, R211 ;  /* 0x000000d318d3723e */ /* 0x000fe400000010ff */
[----:B------:R-:W-:Y:S01]  /*5ca0*/  FSEL R14, R14, RZ, P3 ;  /* 0x000000ff0e0e7208 */ /* 0x000fe20001800000 */
[----:B------:R-:W-:Y:S01]  /*5cb0*/  FADD.FTZ R38, R24, R5 ;  /* 0x0000000518267221 */ /* 0x000fe20000010000 */
[----:B------:R-:W-:-:S02]  /*5cc0*/  PLOP3.LUT P3, PT, PT, PT, UP1, 0x80, 0x0 ;  /* 0x000000000000781c */ /* 0x000fc40003f6f018 */
[----:B0-----:R-:W-:Y:S01]  /*5cd0*/  F2FP.BF16.F32.PACK_AB R203, R42, R39 ;  /* 0x000000272acb723e */ /* 0x001fe200000010ff */
[--C-:B------:R-:W-:Y:S01]  /*5ce0*/  FFMA.FTZ R31, R31, UR5, -R14.reuse ;  /* 0x000000051f1f7c23 */ /* 0x100fe2000801080e */
[--C-:B------:R-:W-:Y:S01]  /*5cf0*/  FFMA.FTZ R56, R56, UR5, -R14.reuse ;  /* 0x0000000538387c23 */ /* 0x100fe2000801080e */
[--C-:B------:R-:W-:Y:S01]  /*5d00*/  FFMA.FTZ R57, R57, UR5, -R14.reuse ;  /* 0x0000000539397c23 */ /* 0x100fe2000801080e */
[--C-:B------:R-:W-:Y:S01]  /*5d10*/  FFMA.FTZ R58, R58, UR5, -R14.reuse ;  /* 0x000000053a3a7c23 */ /* 0x100fe2000801080e */
        /* <DEDUP_REMOVED lines=13> */
[--C-:B------:R-:W-:Y:S01]  /*5df0*/  FFMA.FTZ R41, R41, UR5, -R14.reuse ;  /* 0x0000000529297c23 */ /* 0x100fe2000801080e */
[--C-:B------:R-:W-:Y:S01]  /*5e00*/  FFMA.FTZ R44, R44, UR5, -R14.reuse ;  /* 0x000000052c2c7c23 */ /* 0x100fe2000801080e */
[----:B------:R-:W-:Y:S01]  /*5e10*/  FADD.FTZ R21, R52, R21 ;  /* 0x0000001534157221 */ /* 0x000fe20000010000 */
[--C-:B------:R-:W-:Y:S01]  /*5e20*/  FFMA.FTZ R45, R45, UR5, -R14.reuse ;  /* 0x000000052d2d7c23 */ /* 0x100fe2000801080e */
[--C-:B------:R-:W-:Y:S01]  /*5e30*/  FFMA.FTZ R48, R48, UR5, -R14.reuse ;  /* 0x0000000530307c23 */ /* 0x100fe2000801080e */
[----:B------:R-:W1:Y:S01]  /*5e40*/  MUFU.EX2 R57, R57 ;  /* 0x0000003900397308 */ /* 0x000e620000000800 */
[----:B------:R-:W-:Y:S01]  /*5e50*/  FADD.FTZ R62, R34, R21 ;  /* 0x00000015223e7221 */ /* 0x000fe20000010000 */
[--C-:B------:R-:W-:Y:S01]  /*5e60*/  FFMA.FTZ R49, R49, UR5, -R14.reuse ;  /* 0x0000000531317c23 */ /* 0x100fe2000801080e */
[--C-:B------:R-:W-:Y:S01]  /*5e70*/  FFMA.FTZ R47, R47, UR5, -R14.reuse ;  /* 0x000000052f2f7c23 */ /* 0x100fe2000801080e */
[----:B------:R-:W-:Y:S01]  /*5e80*/  FFMA.FTZ R50, R50, UR5, -R14 ;  /* 0x0000000532327c23 */ /* 0x000fe2000801080e */
[----:B------:R-:W-:Y:S01]  /*5e90*/  FADD.FTZ R62, R43, R62 ;  /* 0x0000003e2b3e7221 */ /* 0x000fe20000010000 */
[----:B------:R-:W-:Y:S01]  /*5ea0*/  FFMA.FTZ R14, R46, UR5, -R14 ;  /* 0x000000052e0e7c23 */ /* 0x000fe2000801080e */
[----:B------:R-:W-:Y:S01]  /*5eb0*/  F2FP.BF16.F32.PACK_AB R205, R54, R205 ;  /* 0x000000cd36cd723e */ /* 0x000fe200000010ff */
[----:B------:R-:W2:Y:S01]  /*5ec0*/  MUFU.EX2 R58, R58 ;  /* 0x0000003a003a7308 */ /* 0x000ea20000000800 */
[----:B0-----:R-:W-:Y:S01]  /*5ed0*/  FADD.FTZ R38, R31, R56 ;  /* 0x000000381f267221 */ /* 0x001fe20000010000 */
[----:B------:R-:W-:Y:S01]  /*5ee0*/  FADD.FTZ R21, R39, R62 ;  /* 0x0000003e27157221 */ /* 0x000fe20000010000 */
[----:B------:R-:W-:-:S02]  /*5ef0*/  F2FP.BF16.F32.PACK_AB R207, R52, R207 ;  /* 0x000000cf34cf723e */ /* 0x000fc400000010ff */
[----:B------:R-:W-:Y:S02]  /*5f00*/  CS2R R62, SRZ ;  /* 0x00000000003e7805 */ /* 0x000fe4000001ff00 */
[----:B------:R-:W-:Y:S01]  /*5f10*/  F2FP.BF16.F32.PACK_AB R208, R56, R31 ;  /* 0x0000001f38d0723e */ /* 0x000fe200000010ff */
[----:B------:R-:W-:Y:S01]  /*5f20*/  FADD.FTZ R21, R42, R21 ;  /* 0x000000152a157221 */ /* 0x000fe20000010000 */
[----:B------:R-:W-:Y:S01]  /*5f30*/  CS2R R52, SRZ ;  /* 0x0000000000347805 */ /* 0x000fe2000001ff00 */
[----:B------:R-:W0:Y:S01]  /*5f40*/  MUFU.EX2 R32, R32 ;  /* 0x0000002000207308 */ /* 0x000e220000000800 */
[----:B-1----:R-:W-:Y:S01]  /*5f50*/  FADD.FTZ R5, R57, R38 ;  /* 0x0000002639057221 */ /* 0x002fe20000010000 */
[----:B------:R-:W-:Y:S02]  /*5f60*/  CS2R R42, SRZ ;  /* 0x00000000002a7805 */ /* 0x000fe4000001ff00 */
[----:B------:R-:W-:-:S04]  /*5f70*/  CS2R R34, SRZ ;  /* 0x0000000000227805 */ /* 0x000fc8000001ff00 */
[----:B------:R-:W1:Y:S01]  /*5f80*/  MUFU.EX2 R33, R33 ;  /* 0x0000002100217308 */ /* 0x000e620000000800 */
[C---:B--2---:R-:W-:Y:S01]  /*5f90*/  FADD.FTZ R5, R58.reuse, R5 ;  /* 0x000000053a057221 */ /* 0x044fe20000010000 */
[----:B------:R-:W-:Y:S02]  /*5fa0*/  F2FP.BF16.F32.PACK_AB R210, R58, R57 ;  /* 0x000000393ad2723e */ /* 0x000fe400000010ff */
[----:B------:R-:W-:Y:S02]  /*5fb0*/  CS2R R58, SRZ ;  /* 0x00000000003a7805 */ /* 0x000fe4000001ff00 */
[----:B------:R-:W-:Y:S02]  /*5fc0*/  CS2R R56, SRZ ;  /* 0x0000000000387805 */ /* 0x000fe4000001ff00 */
[----:B------:R-:W2:Y:S01]  /*5fd0*/  MUFU.EX2 R25, R25 ;  /* 0x0000001900197308 */ /* 0x000ea20000000800 */
[----:B0-----:R-:W-:-:S07]  /*5fe0*/  FADD.FTZ R38, R32, R5 ;  /* 0x0000000520267221 */ /* 0x001fce0000010000 */
[----:B------:R-:W0:Y:S01]  /*5ff0*/  MUFU.EX2 R36, R36 ;  /* 0x0000002400247308 */ /* 0x000e220000000800 */
[C---:B-1----:R-:W-:Y:S01]  /*6000*/  FADD.FTZ R38, R33.reuse, R38 ;  /* 0x0000002621267221 */ /* 0x042fe20000010000 */
[----:B------:R-:W-:Y:S02]  /*6010*/  F2FP.BF16.F32.PACK_AB R204, R33, R32 ;  /* 0x0000002021cc723e */ /* 0x000fe400000010ff */
[----:B------:R-:W-:-:S04]  /*6020*/  CS2R R32, SRZ ;  /* 0x0000000000207805 */ /* 0x000fc8000001ff00 */
[----:B------:R-:W1:Y:S01]  /*6030*/  MUFU.EX2 R28, R28 ;  /* 0x0000001c001c7308 */ /* 0x000e620000000800 */
[----:B--2---:R-:W-:Y:S01]  /*6040*/  FADD.FTZ R5, R25, R38 ;  /* 0x0000002619057221 */ /* 0x004fe20000010000 */
[----:B------:R-:W-:-:S06]  /*6050*/  FADD.FTZ R38, R30, R21 ;  /* 0x000000151e267221 */ /* 0x000fcc0000010000 */
[----:B------:R-:W2:Y:S01]  /*6060*/  MUFU.EX2 R51, R51 ;  /* 0x0000003300337308 */ /* 0x000ea20000000800 */
[C---:B0-----:R-:W-:Y:S01]  /*6070*/  FADD.FTZ R5, R36.reuse, R5 ;  /* 0x0000000524057221 */ /* 0x041fe20000010000 */
[----:B------:R-:W-:Y:S02]  /*6080*/  F2FP.BF16.F32.PACK_AB R206, R36, R25 ;  /* 0x0000001924ce723e */ /* 0x000fe400000010ff */
[----:B------:R-:W-:-:S04]  /*6090*/  CS2R R24, SRZ ;  /* 0x0000000000187805 */ /* 0x000fc8000001ff00 */
[----:B------:R-:W0:Y:S01]  /*60a0*/  MUFU.EX2 R37, R37 ;  /* 0x0000002500257308 */ /* 0x000e220000000800 */
[----:B-1----:R-:W-:-:S07]  /*60b0*/  FADD.FTZ R0, R28, R5 ;  /* 0x000000051c007221 */ /* 0x002fce0000010000 */
[----:B------:R-:W1:Y:S01]  /*60c0*/  MUFU.EX2 R55, R55 ;  /* 0x0000003700377308 */ /* 0x000e620000000800 */
[C---:B--2---:R-:W-:Y:S01]  /*60d0*/  FADD.FTZ R38, R51.reuse, R38 ;  /* 0x0000002633267221 */ /* 0x044fe20000010000 */
[----:B------:R-:W-:Y:S02]  /*60e0*/  F2FP.BF16.F32.PACK_AB R197, R51, R30 ;  /* 0x0000001e33c5723e */ /* 0x000fe400000010ff */
[----:B------:R-:W-:-:S04]  /*60f0*/  CS2R R30, SRZ ;  /* 0x00000000001e7805 */ /* 0x000fc8000001ff00 */
[----:B------:R-:W2:Y:S01]  /*6100*/  MUFU.EX2 R29, R29 ;  /* 0x0000001d001d7308 */ /* 0x000ea20000000800 */
[C---:B0-----:R-:W-:Y:S01]  /*6110*/  FADD.FTZ R0, R37.reuse, R0 ;  /* 0x0000000025007221 */ /* 0x041fe20000010000 */
[----:B------:R-:W-:Y:S02]  /*6120*/  F2FP.BF16.F32.PACK_AB R200, R37, R28 ;  /* 0x0000001c25c8723e */ /* 0x000fe400000010ff */
[----:B------:R-:W-:-:S04]  /*6130*/  CS2R R36, SRZ ;  /* 0x0000000000247805 */ /* 0x000fc8000001ff00 */
[----:B------:R-:W0:Y:S01]  /*6140*/  MUFU.EX2 R60, R27 ;  /* 0x0000001b003c7308 */ /* 0x000e220000000800 */
[----:B-1----:R-:W-:Y:S01]  /*6150*/  FADD.FTZ R21, R55, R38 ;  /* 0x0000002637157221 */ /* 0x002fe20000010000 */
[----:B------:R-:W-:-:S06]  /*6160*/  CS2R R38, SRZ ;  /* 0x0000000000267805 */ /* 0x000fcc000001ff00 */
[----:B------:R-:W1:Y:S01]  /*6170*/  MUFU.EX2 R40, R40 ;  /* 0x0000002800287308 */ /* 0x000e620000000800 */
[----:B--2---:R-:W-:-:S07]  /*6180*/  FADD.FTZ R5, R29, R0 ;  /* 0x000000001d057221 */ /* 0x004fce0000010000 */
[----:B------:R-:W2:Y:S01]  /*6190*/  MUFU.EX2 R41, R41 ;  /* 0x0000002900297308 */ /* 0x000ea20000000800 */
[C---:B0-----:R-:W-:Y:S01]  /*61a0*/  FADD.FTZ R2, R60.reuse, R21 ;  /* 0x000000153c027221 */ /* 0x041fe20000010000 */
[----:B------:R-:W-:Y:S02]  /*61b0*/  F2FP.BF16.F32.PACK_AB R199, R60, R55 ;  /* 0x000000373cc7723e */ /* 0x000fe400000010ff */
[----:B------:R-:W-:Y:S02]  /*61c0*/  CS2R R60, SRZ ;  /* 0x00000000003c7805 */ /* 0x000fe4000001ff00 */
[----:B------:R-:W-:Y:S01]  /*61d0*/  CS2R R54, SRZ ;  /* 0x0000000000367805 */ /* 0x000fe2000001ff00 */
[----:B------:R-:W-:Y:S01]  /*61e0*/  FADD.FTZ R21, R193, R2 ;  /* 0x00000002c1157221 */ /* 0x000fe20000010000 */
[----:B------:R-:W0:Y:S01]  /*61f0*/  MUFU.EX2 R26, R26 ;  /* 0x0000001a001a7308 */ /* 0x000e220000000800 */
[C---:B-1----:R-:W-:Y:S01]  /*6200*/  FADD.FTZ R0, R40.reuse, R5 ;  /* 0x0000000528007221 */ /* 0x042fe20000010000 */
[----:B------:R-:W-:-:S02]  /*6210*/  F2FP.BF16.F32.PACK_AB R202, R40, R29 ;  /* 0x0000001d28ca723e */ /* 0x000fc400000010ff */
[----:B------:R-:W-:-:S04]  /*6220*/  CS2R R28, SRZ ;  /* 0x00000000001c7805 */ /* 0x000fc8000001ff00 */
[----:B------:R-:W1:Y:S01]  /*6230*/  MUFU.EX2 R44, R44 ;  /* 0x0000002c002c7308 */ /* 0x000e620000000800 */
[----:B--2---:R-:W-:-:S07]  /*6240*/  FADD.FTZ R5, R41, R0 ;  /* 0x0000000029057221 */ /* 0x004fce0000010000 */
[----:B------:R-:W2:Y:S01]  /*6250*/  MUFU.EX2 R45, R45 ;  /* 0x0000002d002d7308 */ /* 0x000ea20000000800 */
[C---:B0-----:R-:W-:Y:S01]  /*6260*/  FADD.FTZ R21, R26.reuse, R21 ;  /* 0x000000151a157221 */ /* 0x041fe20000010000 */
[----:B------:R-:W-:-:S06]  /*6270*/  F2FP.BF16.F32.PACK_AB R193, R26, R193 ;  /* 0x000000c11ac1723e */ /* 0x000fcc00000010ff */
[----:B------:R-:W0:Y:S01]  /*6280*/  MUFU.EX2 R20, R20 ;  /* 0x0000001400147308 */ /* 0x000e220000000800 */
[C---:B-1----:R-:W-:Y:S01]  /*6290*/  FADD.FTZ R0, R44.reuse, R5 ;  /* 0x000000052c007221 */ /* 0x042fe20000010000 */
[----:B------:R-:W-:Y:S02]  /*62a0*/  F2FP.BF16.F32.PACK_AB R196, R44, R41 ;  /* 0x000000292cc4723e */ /* 0x000fe400000010ff */
[----:B------:R-:W-:-:S04]  /*62b0*/  CS2R R40, SRZ ;  /* 0x0000000000287805 */ /* 0x000fc8000001ff00 */
[----:B------:R-:W1:Y:S01]  /*62c0*/  MUFU.EX2 R48, R48 ;  /* 0x0000003000307308 */ /* 0x000e620000000800 */
[----:B--2---:R-:W-:-:S07]  /*62d0*/  FADD.FTZ R5, R45, R0 ;  /* 0x000000002d057221 */ /* 0x004fce0000010000 */
[----:B------:R-:W2:Y:S01]  /*62e0*/  MUFU.EX2 R49, R49 ;  /* 0x0000003100317308 */ /* 0x000ea20000000800 */
[----:B0-----:R-:W-:-:S07]  /*62f0*/  FADD.FTZ R2, R20, R21 ;  /* 0x0000001514027221 */ /* 0x001fce0000010000 */
[----:B------:R0:W3:Y:S01]  /*6300*/  MUFU.EX2 R192, R47 ;  /* 0x0000002f00c07308 */ /* 0x0000e20000000800 */
[C---:B-1----:R-:W-:Y:S01]  /*6310*/  FADD.FTZ R0, R48.reuse, R5 ;  /* 0x0000000530007221 */ /* 0x042fe20000010000 */
[C---:B------:R-:W-:Y:S01]  /*6320*/  FADD.FTZ R5, R195.reuse, R2 ;  /* 0x00000002c3057221 */ /* 0x040fe20000010000 */
[----:B------:R-:W-:Y:S01]  /*6330*/  F2FP.BF16.F32.PACK_AB R195, R195, R20 ;  /* 0x00000014c3c3723e */ /* 0x000fe200000010ff */
[----:B------:R-:W-:Y:S01]  /*6340*/  IMAD.U32 R20, RZ, RZ, UR6 ;  /* 0x00000006ff147e24 */ /* 0x000fe2000f8e00ff */
[----:B------:R-:W-:Y:S01]  /*6350*/  F2FP.BF16.F32.PACK_AB R198, R48, R45 ;  /* 0x0000002d30c6723e */ /* 0x000fe200000010ff */
[----:B------:R-:W-:Y:S01]  /*6360*/  IMAD.MOV.U32 R2, RZ, RZ, 0x3f800000 ;  /* 0x3f800000ff027424 */ /* 0x000fe200078e00ff */
[----:B------:R-:W-:Y:S01]  /*6370*/  CS2R R44, SRZ ;  /* 0x00000000002c7805 */ /* 0x000fe2000001ff00 */
[----:B------:R-:W1:Y:S01]  /*6380*/  MUFU.EX2 R50, R50 ;  /* 0x0000003200327308 */ /* 0x000e620000000800 */
[----:B--2---:R-:W-:Y:S01]  /*6390*/  FADD.FTZ R27, R49, R0 ;  /* 0x00000000311b7221 */ /* 0x004fe20000010000 */
[----:B------:R-:W-:Y:S01]  /*63a0*/  IMAD.MOV.U32 R0, RZ, RZ, 0x3f800000 ;  /* 0x3f800000ff007424 */ /* 0x000fe200078e00ff */
[----:B0-----:R-:W-:-:S05]  /*63b0*/  CS2R R46, SRZ ;  /* 0x00000000002e7805 */ /* 0x001fca000001ff00 */
[----:B------:R1:W0:Y:S01]  /*63c0*/  MUFU.EX2 R21, R14 ;  /* 0x0000000e00157308 */ /* 0x0002220000000800 */
[C---:B---3--:R-:W-:Y:S01]  /*63d0*/  FADD.FTZ R27, R192.reuse, R27 ;  /* 0x0000001bc01b7221 */ /* 0x048fe20000010000 */
[----:B------:R-:W-:Y:S02]  /*63e0*/  F2FP.BF16.F32.PACK_AB R192, R192, R49 ;  /* 0x00000031c0c0723e */ /* 0x000fe400000010ff */
[----:B------:R-:W-:Y:S01]  /*63f0*/  CS2R R48, SRZ ;  /* 0x0000000000307805 */ /* 0x000fe2000001ff00 */
[----:B-1----:R-:W-:Y:S01]  /*6400*/  FADD.FTZ R14, R50, R27 ;  /* 0x0000001b320e7221 */ /* 0x002fe20000010000 */
[----:B------:R-:W-:Y:S02]  /*6410*/  CS2R R26, SRZ ;  /* 0x00000000001a7805 */ /* 0x000fe4000001ff00 */
[C---:B0-----:R-:W-:Y:S01]  /*6420*/  F2FP.BF16.F32.PACK_AB R194, R21.reuse, R50 ;  /* 0x0000003215c2723e */ /* 0x041fe200000010ff */
[----:B------:R-:W-:Y:S01]  /*6430*/  FADD.FTZ R14, R21, R14 ;  /* 0x0000000e150e7221 */ /* 0x000fe20000010000 */
[----:B------:R-:W-:Y:S01]  /*6440*/  CS2R R50, SRZ ;  /* 0x0000000000327805 */ /* 0x000fe2000001ff00 */
[----:B------:R-:W-:Y:S06]  /*6450*/  @!P3 BRA `(.L_x_2366) ;  /* 0x000000400090b947 */ /* 0x000fec0003800000 */
[----:B------:R-:W-:Y:S01]  /*6460*/  R2UR UR4, R236 ;  /* 0x00000000ec0472ca */ /* 0x000fe200000e0000 */
[----:B------:R-:W-:Y:S01]  /*6470*/  IMAD.MOV.U32 R21, RZ, RZ, R4 ;  /* 0x000000ffff157224 */ /* 0x000fe200078e0004 */
[----:B------:R-:W-:Y:S01]  /*6480*/  UMOV UR61, UR60 ;  /* 0x0000003c003d7c82 */ /* 0x000fe20008000000 */
[----:B------:R-:W-:Y:S02]  /*6490*/  IMAD.MOV.U32 R235, RZ, RZ, R3 ;  /* 0x000000ffffeb7224 */ /* 0x000fe400078e0003 */
[----:B------:R-:W-:Y:S02]  /*64a0*/  IMAD.MOV.U32 R2, RZ, RZ, 0x3f800000 ;  /* 0x3f800000ff027424 */ /* 0x000fe400078e00ff */
[----:B------:R-:W-:-:S06]  /*64b0*/  IMAD.MOV.U32 R151, RZ, RZ, RZ ;  /* 0x000000ffff977224 */ /* 0x000fcc00078e00ff */
[----:B------:R-:W-:Y:S01]  /*64c0*/  IMAD.U32 R236, RZ, RZ, UR4 ;  /* 0x00000004ffec7e24 */ /* 0x000fe2000f8e00ff */
[----:B------:R-:W-:-:S13]  /*64d0*/  R2UR UR4, R16 ;  /* 0x00000000100472ca */ /* 0x000fda00000e0000 */
[----:B------:R-:W-:-:S07]  /*64e0*/  IMAD.U32 R237, RZ, RZ, UR4 ;  /* 0x00000004ffed7e24 */ /* 0x000fce000f8e00ff */
.L_x_2375:
        /* <DEDUP_REMOVED lines=9> */
.L_x_2367:
[----:B------:R-:W-:Y:S02]  /*6580*/  R2UR UR4, R17 ;  /* 0x00000000110472ca */ /* 0x000fe400000e0000 */
[----:B------:R-:W-:-:S11]  /*6590*/  R2UR UR5, R16 ;  /* 0x00000000100572ca */ /* 0x000fd600000e0000 */
[----:B------:R-:W-:Y:S02]  /*65a0*/  ULEA UR4, UR60, UR4, 0x3 ;  /* 0x000000043c047291 */ /* 0x000fe4000f8e183f */
[----:B------:R-:W-:-:S04]  /*65b0*/  IMAD.U32 R4, RZ, RZ, UR5 ;  /* 0x00000005ff047e24 */ /* 0x000fc8000f8e00ff */
[----:B------:R-:W-:Y:S01]  /*65c0*/  IMAD.U32 R3, RZ, RZ, UR4 ;  /* 0x00000004ff037e24 */ /* 0x000fe2000f8e00ff */
[----:B------:R-:W-:-:S04]  /*65d0*/  SHF.L.U32 R4, R4, 0x1f, RZ ;  /* 0x0000001f04047819 */ /* 0x000fc800000006ff */
[----:B------:R0:W1:Y:S01]  /*65e0*/  SYNCS.PHASECHK.TRANS64.TRYWAIT P3, [UR4+0x38830], R4 ;  /* 0x03883004ff0075a7 */ /* 0x0000620008060144 */
[----:B------:R-:W-:Y:S05]  /*65f0*/  @!P0 BRA `(.L_x_2368) ;  /* 0x0000000000048947 */ /* 0x000fea0003800000 */
[----:B------:R-:W-:Y:S01]  /*6600*/  BPT.TRAP 0x1 ;  /* 0x000000040000795c */ /* 0x000fe20000300000 */
.L_x_2368:
[----:B-1----:R-:W-:Y:S05]  /*6610*/  @P3 BRA `(.L_x_2369) ;  /* 0x00000000000c3947 */ /* 0x002fea0003800000 */
[----:B------:R-:W-:-:S13]  /*6620*/  R2UR UR4, R3 ;  /* 0x00000000030472ca */ /* 0x000fda00000e0000 */
[----:B------:R-:W1:Y:S02]  /*6630*/  SYNCS.PHASECHK.TRANS64.TRYWAIT P3, [UR4+0x38830], R4 ;  /* 0x03883004ff0075a7 */ /* 0x000e640008060144 */
[----:B-1----:R-:W-:Y:S05]  /*6640*/  @!P3 BRA `(.L_x_2370) ;  /* 0x0000015c003cb947 */ /* 0x002fea0003800000 */
.L_x_2369:
[----:B------:R-:W-:Y:S01]  /*6650*/  R2UR UR4, R15 ;  /* 0x000000000f0472ca */ /* 0x000fe200000e0000 */
[----:B------:R-:W-:Y:S01]  /*6660*/  WARPGROUP.ARRIVE ;  /* 0x00000000000079c5 */ /* 0x000fe20000000000 */
        /* <DEDUP_REMOVED lines=11> */
[----:B------:R-:W-:Y:S01]  /*6720*/  UIMAD UR4, UR60, 0xa00, UR4 ;  /* 0x00000a003c0478a4 */ /* 0x000fe2000f8e0204 */
[-C--:B------:R-:W-:Y:S01]  /*6730*/  FMUL.FTZ R24, R24, R0.reuse ;  /* 0x0000000018187220 */ /* 0x080fe20000410000 */
[----:B------:R-:W-:Y:S01]  /*6740*/  UMOV UR56, UR14 ;  /* 0x0000000e00387c82 */ /* 0x000fe20008000000 */
[----:B------:R-:W-:Y:S01]  /*6750*/  UMOV UR35, 0x40000040 ;  /* 0x4000004000237882 */ /* 0x000fe20000000000 */
[----:B------:R-:W-:Y:S01]  /*6760*/  UMOV UR57, UR15 ;  /* 0x0000000f00397c82 */ /* 0x000fe20008000000 */
[----:B------:R-:W-:Y:S01]  /*6770*/  UIADD3 UR18, UR4, 0x282, URZ ;  /* 0x0000028204127890 */ /* 0x000fe2000fffe03f */
[-C--:B------:R-:W-:Y:S01]  /*6780*/  FMUL.FTZ R25, R25, R0.reuse ;  /* 0x0000000019197220 */ /* 0x080fe20000410000 */
[----:B------:R-:W-:Y:S01]  /*6790*/  UMOV UR58, UR4 ;  /* 0x00000004003a7c82 */ /* 0x000fe20008000000 */
[----:B------:R-:W-:Y:S01]  /*67a0*/  UIADD3 UR22, UR4, 0x284, URZ ;  /* 0x0000028404167890 */ /* 0x000fe2000fffe03f */
[----:B------:R-:W-:Y:S01]  /*67b0*/  HGMMA.64x16x16.F32.BF16 R184, gdesc[UR56], RZ, !UPT, gsb0 ;  /* 0x0020000038b879f0 */ /* 0x000fe2000c0018ff */
[----:B------:R-:W-:Y:S01]  /*67c0*/  UIADD3 UR58, UR4, 0x80, URZ ;  /* 0x00000080043a7890 */ /* 0x000fe2000fffe03f */
[-C--:B------:R-:W-:Y:S01]  /*67d0*/  FMUL.FTZ R28, R28, R0.reuse ;  /* 0x000000001c1c7220 */ /* 0x080fe20000410000 */
[----:B------:R-:W-:Y:S01]  /*67e0*/  UMOV UR59, 0x40000040 ;  /* 0x40000040003b7882 */ /* 0x000fe20000000000 */
[----:B------:R-:W-:Y:S01]  /*67f0*/  UMOV UR56, UR14 ;  /* 0x0000000e00387c82 */ /* 0x000fe20008000000 */
[----:B------:R-:W-:Y:S01]  /*6800*/  UMOV UR57, UR15 ;  /* 0x0000000f00397c82 */ /* 0x000fe20008000000 */
        /* <DEDUP_REMOVED lines=54> */
[----:B------:R-:W-:Y:S01]  /*6b70*/  UIADD3 UR58, UR4, 0x100, URZ ;  /* 0x00000100043a7890 */ /* 0x000fe2000fffe03f */
[-C--:B------:R-:W-:Y:S01]  /*6b80*/  FMUL.FTZ R105, R105, R0.reuse ;  /* 0x0000000069697220 */ /* 0x080fe20000410000 */
[----:B------:R-:W-:Y:S01]  /*6b90*/  UMOV UR59, 0x40000040 ;  /* 0x40000040003b7882 */ /* 0x000fe20000000000 */
[----:B------:R-:W-:Y:S01]  /*6ba0*/  UMOV UR56, UR14 ;  /* 0x0000000e00387c82 */ /* 0x000fe20008000000 */
[----:B------:R-:W-:Y:S01]  /*6bb0*/  UMOV UR57, UR15 ;  /* 0x0000000f00397c82 */ /* 0x000fe20008000000 */
        /* <DEDUP_REMOVED lines=97> */
[----:B------:R-:W-:Y:S01]  /*71d0*/  UMOV UR59, 0x40000040 ;  /* 0x40000040003b7882 */ /* 0x000fe20000000000 */
[----:B------:R-:W-:Y:S01]  /*71e0*/  UMOV UR56, UR14 ;  /* 0x0000000e00387c82 */ /* 0x000fe20008000000 */
[----:B------:R-:W-:Y:S01]  /*71f0*/  UMOV UR57, UR15 ;  /* 0x0000000f00397c82 */ /* 0x000fe20008000000 */
[----:B------:R-:W-:Y:S01]  /*7200*/  UIADD3 UR14, UR4, 0x280, URZ ;  /* 0x00000280040e7890 */ /* 0x000fe2000fffe03f */
[----:B------:R-:W-:Y:S01]  /*7210*/  UMOV UR15, 0x40000040 ;  /* 0x40000040000f7882 */ /* 0x000fe20000000000 */
[----:B------:R-:W-:Y:S02]  /*7220*/  WARPGROUP.DEPBAR.LE gsb0, 0x0 ;  /* 0x00008000000079c5 */ /* 0x000fe40000010000 */
[----:B-1----:R-:W-:-:S06]  /*7230*/  WARPGROUP.ARRIVE ;  /* 0x00000000000079c5 */ /* 0x002fcc0000000000 */
[----:B------:R-:W-:Y:S01]  /*7240*/  HGMMA.64x16x16.F32.BF16 R152, gdesc[UR56], RZ, !UPT, gsb0 ;  /* 0x00200000389879f0 */ /* 0x000fe2000c0018ff */
[----:B------:R-:W-:Y:S01]  /*7250*/  UIADD3 UR58, UR4, 0x2, URZ ;  /* 0x00000002043a7890 */ /* 0x000fe2000fffe03f */
[----:B------:R-:W-:Y:S01]  /*7260*/  UMOV UR59, 0x40000040 ;  /* 0x40000040003b7882 */ /* 0x000fe20000000000 */
[----:B------:R-:W-:Y:S01]  /*7270*/  UMOV UR56, UR10 ;  /* 0x0000000a00387c82 */ /* 0x000fe20008000000 */
[----:B------:R-:W-:Y:S01]  /*7280*/  UMOV UR57, UR11 ;  /* 0x0000000b00397c82 */ /* 0x000fe20008000000 */
[----:B------:R-:W-:Y:S02]  /*7290*/  WARPGROUP.DEPBAR.LE gsb0, 0x0 ;  /* 0x00008000000079c5 */ /* 0x000fe40000010000 */
[----:B------:R-:W-:-:S06]  /*72a0*/  WARPGROUP.ARRIVE ;  /* 0x00000000000079c5 */ /* 0x000fcc0000000000 */
[----:B------:R-:W-:Y:S01]  /*72b0*/  HGMMA.64x16x16.F32.BF16 R184, gdesc[UR56], R184, gsb0 ;  /* 0x0020000038b879f0 */ /* 0x000fe200080018b8 */
        /* <DEDUP_REMOVED lines=25> */
[----:B------:R-:W-:Y:S01]  /*7450*/  UIADD3 UR10, UR4, 0x6, URZ ;  /* 0x00000006040a7890 */ /* 0x000fe2000fffe03f */
[----:B------:R-:W-:Y:S01]  /*7460*/  UMOV UR11, 0x40000040 ;  /* 0x40000040000b7882 */ /* 0x000fe20000000000 */
        /* <DEDUP_REMOVED lines=66> */
[----:B------:R-:W-:-:S11]  /*7890*/  R2UR UR11, R7 ;  /* 0x00000000070b72ca */ /* 0x000fd600000e0000 */
[----:B------:R-:W-:Y:S02]  /*78a0*/  UMOV UR56, UR10 ;  /* 0x0000000a00387c82 */ /* 0x000fe40008000000 */
[----:B------:R-:W-:Y:S01]  /*78b0*/  UMOV UR57, UR11 ;  /* 0x0000000b00397c82 */ /* 0x000fe20008000000 */
[----:B------:R-:W-:Y:S01]  /*78c0*/  UMOV UR5, UR11 ;  /* 0x0000000b00057c82 */ /* 0x000fe20008000000 */
        /* <DEDUP_REMOVED lines=274> */
[----:B------:R-:W-:Y:S01]  /*89f0*/  UMOV UR4, UR10 ;  /* 0x0000000a00047c82 */ /* 0x000fe20008000000 */
[----:B------:R-:W-:Y:S02]  /*8a00*/  WARPGROUP.DEPBAR.LE gsb0, 0x0 ;  /* 0x00008000000079c5 */ /* 0x000fe40000010000 */
[----:B------:R-:W-:-:S06]  /*8a10*/  WARPGROUP.ARRIVE ;  /* 0x00000000000079c5 */ /* 0x000fcc0000000000 */
[----:B------:R-:W-:Y:S03]  /*8a20*/  HGMMA.64x16x16.F32.BF16 R160, gdesc[UR56], R160, gsb0 ;  /* 0x0020000038a079f0 */ /* 0x000fe600080018a0 */
[----:B------:R-:W-:Y:S02]  /*8a30*/  WARPGROUP.DEPBAR.LE gsb0, 0x0 ;  /* 0x00008000000079c5 */ /* 0x000fe40000010000 */
[----:B------:R-:W-:-:S06]  /*8a40*/  WARPGROUP.ARRIVE ;  /* 0x00000000000079c5 */ /* 0x000fcc0000000000 */
[----:B------:R-:W-:Y:S03]  /*8a50*/  HGMMA.64x16x16.F32.BF16 R152, gdesc[UR4], R152, gsb0 ;  /* 0x00200000049879f0 */ /* 0x000fe60008001898 */
[----:B------:R-:W-:Y:S02]  /*8a60*/  WARPGROUP.DEPBAR.LE gsb0, 0x0 ;  /* 0x00008000000079c5 */ /* 0x000fe40000010000 */
[----:B------:R-:W-:Y:S05]  /*8a70*/  @!P0 BRA `(.L_x_2371) ;  /* 0x0000000000048947 */ /* 0x000fea0003800000 */
[----:B------:R-:W-:Y:S01]  /*8a80*/  BPT.TRAP 0x1 ;  /* 0x000000040000795c */ /* 0x000fe20000300000 */
.L_x_2371:
[----:B------:R-:W-:Y:S02]  /*8a90*/  R2UR UR4, R17 ;  /* 0x00000000110472ca */ /* 0x000fe400000e0000 */
[----:B------:R-:W-:-:S11]  /*8aa0*/  R2UR UR5, R237 ;  /* 0x00000000ed0572ca */ /* 0x000fd600000e0000 */
[----:B------:R-:W-:Y:S02]  /*8ab0*/  ULEA UR4, UR61, UR4, 0x3 ;  /* 0x000000043d047291 */ /* 0x000fe4000f8e183f */
[----:B------:R-:W-:-:S05]  /*8ac0*/  IMAD.U32 R0, RZ, RZ, UR5 ;  /* 0x00000005ff007e24 */ /* 0x000fca000f8e00ff */
[----:B------:R-:W-:-:S04]  /*8ad0*/  SHF.L.U32 R0, R0, 0x1f, RZ ;  /* 0x0000001f00007819 */ /* 0x000fc800000006ff */
[----:B------:R1:W2:Y:S01]  /*8ae0*/  SYNCS.PHASECHK.TRANS64.TRYWAIT P3, [UR4+0x38850], R0 ;  /* 0x03885000ff0075a7 */ /* 0x0002a20008060144 */
[----:B------:R-:W-:Y:S05]  /*8af0*/  @!P0 BRA `(.L_x_2372) ;  /* 0x0000000000048947 */ /* 0x000fea0003800000 */
[----:B------:R-:W-:Y:S01]  /*8b00*/  BPT.TRAP 0x1 ;  /* 0x000000040000795c */ /* 0x000fe20000300000 */
.L_x_2372:
[----:B--2---:R-:W-:Y:S05]  /*8b10*/  @P3 BRA `(.L_x_2373) ;  /* 0x0000000000083947 */ /* 0x004fea0003800000 */
[----:B------:R-:W2:Y:S02]  /*8b20*/  SYNCS.PHASECHK.TRANS64.TRYWAIT P3, [UR4+0x38850], R0 ;  /* 0x03885000ff0075a7 */ /* 0x000ea40008060144 */
[----:B--2---:R-:W-:Y:S05]  /*8b30*/  @!P3 BRA `(.L_x_2374) ;  /* 0x00000138001cb947 */ /* 0x004fea0003800000 */
.L_x_2373:
[----:B------:R-:W-:Y:S01]  /*8b40*/  R2UR UR5, R17 ;  /* 0x00000000110572ca */ /* 0x000fe200000e0000 */
[----:B------:R-:W-:Y:S01]  /*8b50*/  WARPGROUP.ARRIVE ;  /* 0x00000000000079c5 */ /* 0x000fe20000000000 */
[----:B------:R-:W-:Y:S01]  /*8b60*/  UMOV UR7, 0x40000040 ;  /* 0x4000004000077882 */ /* 0x000fe20000000000 */
[----:B------:R-:W-:Y:S02]  /*8b70*/  R2UR UR15, R212 ;  /* 0x00000000d40f72ca */ /* 0x000fe400000e0000 */
[----:B------:R-:W-:Y:S02]  /*8b80*/  R2UR UR10, R236 ;  /* 0x00000000ec0a72ca */ /* 0x000fe400000e0000 */
[----:B------:R-:W-:Y:S02]  /*8b90*/  R2UR UR14, R18 ;  /* 0x00000000120e72ca */ /* 0x000fe400000e0000 */
[----:B------:R-:W-:-:S04]  /*8ba0*/  R2UR UR11, R22 ;  /* 0x00000000160b72ca */ /* 0x000fc800000e0000 */
[----:B------:R-:W-:-:S04]  /*8bb0*/  UIADD3 UR5, UR5, 0x400, URZ ;  /* 0x0000040005057890 */ /* 0x000fc8000fffe03f */
[----:B------:R-:W-:-:S04]  /*8bc0*/  USHF.R.U32.HI UR5, URZ, 0x4, UR5 ;  /* 0x000000043f057899 */ /* 0x000fc80008011605 */
[----:B------:R-:W-:-:S04]  /*8bd0*/  ULOP3.LUT UR5, UR5, 0x3fff, URZ, 0xc0, !UPT ;  /* 0x00003fff05057892 */ /* 0x000fc8000f8ec03f */
[----:B------:R-:W-:-:S04]  /*8be0*/  ULOP3.LUT UR5, UR5, 0x2800000, URZ, 0xfc, !UPT ;  /* 0x0280000005057892 */ /* 0x000fc8000f8efc3f */
[----:B------:R-:W-:-:S03]  /*8bf0*/  UIMAD UR5, UR61, 0xa00, UR5 ;  /* 0x00000a003d0578a4 */ /* 0x000fc6000f8e0205 */
[----:B------:R-:W-:-:S04]  /*8c00*/  UMOV UR61, UR60 ;  /* 0x0000003c003d7c82 */ /* 0x000fc80008000000 */
        /* <DEDUP_REMOVED lines=26> */
[----:B------:R-:W-:Y:S01]  /*8db0*/  HGMMA.64x256x16.F32.BF16 R24, R192, gdesc[UR4].tnspB, R24, gsb0 ;  /* 0x43e00004c0187df0 */ /* 0x000fe20008001818 */
[----:B------:R-:W-:Y:S01]  /*8dc0*/  ULDC UR6, c[0x0][0x9d8] ;  /* 0x0002760000067ab9 */ /* 0x000fe20000000800 */
[----:B------:R-:W-:Y:S01]  /*8dd0*/  R2UR UR7, R3 ;  /* 0x00000000030772ca */ /* 0x000fe200000e0000 */
[----:B-12---:R-:W-:Y:S01]  /*8de0*/  FMUL.FTZ R0, R184, UR6 ;  /* 0x00000006b8007c20 */ /* 0x006fe20008410000 */
[----:B------:R-:W-:Y:S01]  /*8df0*/  FMUL.FTZ R184, R189, UR6 ;  /* 0x00000006bdb87c20 */ /* 0x000fe20008410000 */
[----:B------:R-:W-:Y:S01]  /*8e00*/  FMUL.FTZ R2, R185, UR6 ;  /* 0x00000006b9027c20 */ /* 0x000fe20008410000 */
[----:B------:R-:W-:Y:S01]  /*8e10*/  FMUL.FTZ R189, R190, UR6 ;  /* 0x00000006bebd7c20 */ /* 0x000fe20008410000 */
[----:B------:R-:W-:Y:S01]  /*8e20*/  FMUL.FTZ R185, R187, UR6 ;  /* 0x00000006bbb97c20 */ /* 0x000fe20008410000 */
[----:B------:R-:W-:Y:S01]  /*8e30*/  FMUL.FTZ R190, R191, UR6 ;  /* 0x00000006bfbe7c20 */ /* 0x000fe20008410000 */
[----:B------:R-:W-:Y:S01]  /*8e40*/  FMUL.FTZ R191, R178, UR6 ;  /* 0x00000006b2bf7c20 */ /* 0x000fe20008410000 */
[----:B------:R-:W-:-:S02]  /*8e50*/  VIADD R187, R213, UR15 ;  /* 0x0000000fd5bb7c36 */ /* 0x000fc40008000000 */
[----:B------:R-:W-:Y:S01]  /*8e60*/  FMUL.FTZ R178, R179, UR6 ;  /* 0x00000006b3b27c20 */ /* 0x000fe20008410000 */
[----:B------:R-:W-:Y:S01]  /*8e70*/  FMUL.FTZ R179, R182, UR6 ;  /* 0x00000006b6b37c20 */ /* 0x000fe20008410000 */
[----:B------:R-:W-:Y:S01]  /*8e80*/  FMUL.FTZ R182, R171, UR6 ;  /* 0x00000006abb67c20 */ /* 0x000fe20008410000 */
[----:B------:R-:W-:Y:S01]  /*8e90*/  @P2 IMAD.HI.U32 R171, R187, UR5, RZ ;  /* 0x00000005bbab2c27 */ /* 0x000fe2000f8e00ff */
[----:B------:R-:W-:-:S03]  /*8ea0*/  @UP0 ULDC UR5, c[0x0][0x450] ;  /* 0x0001140000050ab9 */ /* 0x000fc60000000800 */
[----:B0-----:R-:W-:Y:S01]  /*8eb0*/  FMUL.FTZ R4, R188, UR6 ;  /* 0x00000006bc047c20 */ /* 0x001fe20008410000 */
[----:B------:R-:W-:Y:S01]  /*8ec0*/  FMUL.FTZ R186, R186, UR6 ;  /* 0x00000006baba7c20 */ /* 0x000fe20008410000 */
[----:B------:R-:W-:Y:S01]  /*8ed0*/  MUFU.TANH R185, R185 ;  /* 0x000000b900b97308 */ /* 0x000fe20000002400 */
[----:B------:R-:W-:Y:S01]  /*8ee0*/  @P2 SHF.R.U32.HI R187, RZ, UR5, R171 ;  /* 0x00000005ffbb2c19 */ /* 0x000fe200080116ab */
[----:B------:R-:W-:Y:S01]  /*8ef0*/  UIMAD UR5, UR10, -0x50, URZ ;  /* 0xffffffb00a0578a4 */ /* 0x000fe2000f8e023f */
[----:B------:R-:W-:Y:S01]  /*8f00*/  FMUL.FTZ R171, R162, UR6 ;  /* 0x00000006a2ab7c20 */ /* 0x000fe20008410000 */
[----:B------:R-:W-:Y:S02]  /*8f10*/  IMAD.U32 R162, RZ, RZ, UR14 ;  /* 0x0000000effa27e24 */ /* 0x000fe4000f8e00ff */
[----:B------:R-:W-:Y:S01]  /*8f20*/  FMUL.FTZ R167, R167, UR6 ;  /* 0x00000006a7a77c20 */ /* 0x000fe20008410000 */
[----:B------:R-:W-:Y:S01]  /*8f30*/  FMUL.FTZ R197, R177, UR6 ;  /* 0x00000006b1c57c20 */ /* 0x000fe20008410000 */
[----:B------:R-:W-:Y:S01]  /*8f40*/  FMUL.FTZ R170, R170, UR6 ;  /* 0x00000006aaaa7c20 */ /* 0x000fe20008410000 */
[----:B------:R-:W-:Y:S01]  /*8f50*/  IMAD.U32 R188, RZ, RZ, UR5 ;  /* 0x00000005ffbc7e24 */ /* 0x000fe2000f8e00ff */
[----:B------:R-:W0:Y:S01]  /*8f60*/  MUFU.TANH R186, R186 ;  /* 0x000000ba00ba7308 */ /* 0x000e220000002400 */
[----:B------:R-:W-:Y:S01]  /*8f70*/  FMUL.FTZ R163, R163, UR6 ;  /* 0x00000006a3a37c20 */ /* 0x000fe20008410000 */
[----:B------:R-:W-:Y:S01]  /*8f80*/  FMUL.FTZ R196, R166, UR6 ;  /* 0x00000006a6c47c20 */ /* 0x000fe20008410000 */
[----:B------:R-:W-:Y:S01]  /*8f90*/  FMUL.FTZ R180, R180, UR6 ;  /* 0x00000006b4b47c20 */ /* 0x000fe20008410000 */
[----:B------:R-:W-:Y:S01]  /*8fa0*/  IADD3 R188, -R19, 0x1, R188 ;  /* 0x0000000113bc7810 */ /* 0x000fe20007ffe1bc */
[----:B------:R-:W-:Y:S01]  /*8fb0*/  FMUL.FTZ R158, R158, UR6 ;  /* 0x000000069e9e7c20 */ /* 0x000fe20008410000 */
[----:B------:R-:W-:Y:S01]  /*8fc0*/  FMUL.FTZ R159, R159, UR6 ;  /* 0x000000069f9f7c20 */ /* 0x000fe20008410000 */
[----:B------:R-:W-:Y:S01]  /*8fd0*/  FMUL.FTZ R172, R172, UR6 ;  /* 0x00000006acac7c20 */ /* 0x000fe20008410000 */
[----:B------:R-:W1:Y:S01]  /*8fe0*/  MUFU.TANH R189, R189 ;  /* 0x000000bd00bd7308 */ /* 0x000e620000002400 */
[----:B------:R-:W-:Y:S01]  /*8ff0*/  IADD3 R188, -R162, UR11, R188 ;  /* 0x0000000ba2bc7c10 */ /* 0x000fe2000fffe1bc */
[----:B------:R-:W-:Y:S01]  /*9000*/  FMUL.FTZ R176, R176, UR6 ;  /* 0x00000006b0b07c20 */ /* 0x000fe20008410000 */
[----:B------:R-:W-:Y:S01]  /*9010*/  FMUL.FTZ R169, R169, UR6 ;  /* 0x00000006a9a97c20 */ /* 0x000fe20008410000 */
[----:B------:R-:W-:Y:S01]  /*9020*/  FMUL.FTZ R152, R152, UR6 ;  /* 0x0000000698987c20 */ /* 0x000fe20008410000 */
[----:B------:R-:W-:Y:S01]  /*9030*/  FMUL.FTZ R156, R156, UR6 ;  /* 0x000000069c9c7c20 */ /* 0x000fe20008410000 */
[----:B------:R-:W-:-:S02]  /*9040*/  ULDC UR5, c[0x0][0x988] ;  /* 0x0002620000057ab9 */ /* 0x000fc40000000800 */
[----:B------:R-:W2:Y:S08]  /*9050*/  MUFU.TANH R190, R190 ;  /* 0x000000be00be7308 */ /* 0x000eb00000002400 */
[----:B------:R-:W3:Y:S08]  /*9060*/  MUFU.TANH R191, R191 ;  /* 0x000000bf00bf7308 */ /* 0x000ef00000002400 */
[----:B------:R-:W4:Y:S08]  /*9070*/  MUFU.TANH R178, R178 ;  /* 0x000000b200b27308 */ /* 0x000f300000002400 */
[----:B------:R2:W-:Y:S08]  /*9080*/  MUFU.TANH R177, R167 ;  /* 0x000000a700b17308 */ /* 0x0005f00000002400 */
[----:B------:R-:W5:Y:S08]  /*9090*/  MUFU.TANH R179, R179 ;  /* 0x000000b300b37308 */ /* 0x000f700000002400 */
        /* <DEDUP_REMOVED lines=15> */
[----:B------:R-:W0:Y:S01]  /*9190*/  SHFL.IDX PT, R193, R187, 0x1, 0x1c1f ;  /* 0x003c1f00bbc17f89 */ /* 0x000e2200000e0000 */
[----:B------:R-:W-:Y:S01]  /*91a0*/  FMUL.FTZ R192, R175, UR6 ;  /* 0x00000006afc07c20 */ /* 0x000fe20008410000 */
[----:B------:R-:W-:Y:S01]  /*91b0*/  FMUL.FTZ R195, R183, UR6 ;  /* 0x00000006b7c37c20 */ /* 0x000fe20008410000 */
[----:B------:R-:W-:-:S04]  /*91c0*/  FMUL.FTZ R194, R174, UR6 ;  /* 0x00000006aec27c20 */ /* 0x000fc80008410000 */
[----:B------:R-:W-:Y:S08]  /*91d0*/  MUFU.TANH R192, R192 ;  /* 0x000000c000c07308 */ /* 0x000ff00000002400 */
[----:B------:R-:W5:Y:S08]  /*91e0*/  MUFU.TANH R195, R195 ;  /* 0x000000c300c37308 */ /* 0x000f700000002400 */
[----:B------:R-:W5:Y:S01]  /*91f0*/  MUFU.TANH R194, R194 ;  /* 0x000000c200c27308 */ /* 0x000f620000002400 */
[----:B0-----:R-:W-:-:S05]  /*9200*/  IMAD.IADD R193, R188, 0x1, R193 ;  /* 0x00000001bcc17824 */ /* 0x001fca00078e02c1 */
[C---:B------:R-:W-:Y:S02]  /*9210*/  ISETP.GT.AND P3, PT, R193.reuse, RZ, PT ;  /* 0x000000ffc100720c */ /* 0x040fe40003f64270 */
[C---:B------:R-:W-:Y:S02]  /*9220*/  ISETP.GT.AND P4, PT, R193.reuse, 0x1, PT ;  /* 0x00000001c100780c */ /* 0x040fe40003f84270 */
[----:B------:R-:W-:Y:S02]  /*9230*/  ISETP.GT.AND P5, PT, R193, 0x8, PT ;  /* 0x00000008c100780c */ /* 0x000fe40003fa4270 */
[----:B------:R-:W-:Y:S02]  /*9240*/  FSEL R186, R186, -INF , P3 ;  /* 0xff800000baba7808 */ /* 0x000fe40001800000 */
[----:B------:R-:W-:Y:S02]  /*9250*/  FSEL R175, R185, -INF , P4 ;  /* 0xff800000b9af7808 */ /* 0x000fe40002000000 */
[----:B------:R-:W-:-:S02]  /*9260*/  ISETP.GT.AND P6, PT, R193, 0x9, PT ;  /* 0x00000009c100780c */ /* 0x000fc40003fc4270 */
[----:B-1----:R-:W-:Y:S02]  /*9270*/  FSEL R185, R189, -INF , P5 ;  /* 0xff800000bdb97808 */ /* 0x002fe40002800000 */
[----:B------:R-:W-:Y:S02]  /*9280*/  FMNMX.FTZ R189, R186, R21, !PT ;  /* 0x00000015babd7209 */ /* 0x000fe40007810000 */
[----:B--2---:R-:W-:Y:S02]  /*9290*/  FSEL R167, R190, -INF , P6 ;  /* 0xff800000bea77808 */ /* 0x004fe40003000000 */
[----:B------:R-:W-:Y:S02]  /*92a0*/  FMNMX.FTZ R190, R175, R189, !PT ;  /* 0x000000bdafbe7209 */ /* 0x000fe40007810000 */
[----:B------:R-:W-:Y:S01]  /*92b0*/  ISETP.GT.AND P3, PT, R193, 0x10, PT ;  /* 0x00000010c100780c */ /* 0x000fe20003f64270 */
[----:B------:R0:W-:Y:S01]  /*92c0*/  MUFU.TANH R189, R180 ;  /* 0x000000b400bd7308 */ /* 0x0001e20000002400 */
[----:B------:R-:W-:-:S02]  /*92d0*/  FMNMX.FTZ R190, R185, R190, !PT ;  /* 0x000000beb9be7209 */ /* 0x000fc40007810000 */
[----:B------:R-:W-:Y:S02]  /*92e0*/  ISETP.GT.AND P4, PT, R193, 0x11, PT ;  /* 0x00000011c100780c */ /* 0x000fe40003f84270 */
[----:B---3--:R-:W-:Y:S01]  /*92f0*/  FSEL R3, R191, -INF , P3 ;  /* 0xff800000bf037808 */ /* 0x008fe20001800000 */
[----:B------:R-:W-:Y:S01]  /*9300*/  FMUL.FTZ R191, R154, UR6 ;  /* 0x000000069abf7c20 */ /* 0x000fe20008410000 */
[----:B------:R-:W-:Y:S02]  /*9310*/  FMNMX.FTZ R190, R167, R190, !PT ;  /* 0x000000bea7be7209 */ /* 0x000fe40007810000 */
[----:B------:R-:W-:Y:S01]  /*9320*/  ISETP.GT.AND P5, PT, R193, 0x18, PT ;  /* 0x00000018c100780c */ /* 0x000fe20003fa4270 */
[----:B0-----:R-:W-:Y:S01]  /*9330*/  FMUL.FTZ R180, R181, UR6 ;  /* 0x00000006b5b47c20 */ /* 0x001fe20008410000 */
[----:B----4-:R-:W-:Y:S01]  /*9340*/  FSEL R174, R178, -INF , P4 ;  /* 0xff800000b2ae7808 */ /* 0x010fe20002000000 */
[----:B------:R-:W-:Y:S01]  /*9350*/  FMUL.FTZ R181, R168, UR6 ;  /* 0x00000006a8b57c20 */ /* 0x000fe20008410000 */
[----:B------:R-:W-:Y:S01]  /*9360*/  FMNMX.FTZ R190, R3, R190, !PT ;  /* 0x000000be03be7209 */ /* 0x000fe20007810000 */
[----:B------:R-:W-:Y:S01]  /*9370*/  FMUL.FTZ R168, R155, UR6 ;  /* 0x000000069ba87c20 */ /* 0x000fe20008410000 */
[----:B------:R-:W-:Y:S01]  /*9380*/  ISETP.GT.AND P6, PT, R193, 0x19, PT ;  /* 0x00000019c100780c */ /* 0x000fe20003fc4270 */
[----:B------:R-:W0:Y:S01]  /*9390*/  MUFU.TANH R191, R191 ;  /* 0x000000bf00bf7308 */ /* 0x000e220000002400 */
[----:B-----5:R-:W-:-:S02]  /*93a0*/  FSEL R183, R179, -INF , P5 ;  /* 0xff800000b3b77808 */ /* 0x020fc40002800000 */
[----:B------:R-:W-:Y:S02]  /*93b0*/  FMNMX.FTZ R190, R174, R190, !PT ;  /* 0x000000beaebe7209 */ /* 0x000fe40007810000 */
[----:B------:R-:W-:Y:S02]  /*93c0*/  ISETP.GT.AND P3, PT, R193, 0x20, PT ;  /* 0x00000020c100780c */ /* 0x000fe40003f64270 */
[----:B------:R-:W-:Y:S01]  /*93d0*/  FSEL R179, R195, -INF , P6 ;  /* 0xff800000c3b37808 */ /* 0x000fe20003000000 */
[----:B------:R-:W1:Y:S01]  /*93e0*/  MUFU.TANH R168, R168 ;  /* 0x000000a800a87308 */ /* 0x000e620000002400 */
[----:B------:R-:W-:Y:S02]  /*93f0*/  FMNMX.FTZ R190, R183, R190, !PT ;  /* 0x000000beb7be7209 */ /* 0x000fe40007810000 */
[----:B------:R-:W-:Y:S02]  /*9400*/  ISETP.GT.AND P4, PT, R193, 0x21, PT ;  /* 0x00000021c100780c */ /* 0x000fe40003f84270 */
[----:B------:R-:W-:-:S02]  /*9410*/  FSEL R162, R170, -INF , P3 ;  /* 0xff800000aaa27808 */ /* 0x000fc40001800000 */
[----:B------:R-:W-:Y:S01]  /*9420*/  FMNMX.FTZ R190, R179, R190, !PT ;  /* 0x000000beb3be7209 */ /* 0x000fe20007810000 */
[----:B------:R-:W-:Y:S01]  /*9430*/  MUFU.TANH R180, R180 ;  /* 0x000000b400b47308 */ /* 0x000fe20000002400 */
[C---:B------:R-:W-:Y:S02]  /*9440*/  ISETP.GT.AND P5, PT, R193.reuse, 0x28, PT ;  /* 0x00000028c100780c */ /* 0x040fe40003fa4270 */
[----:B------:R-:W-:Y:S02]  /*9450*/  FSEL R182, R182, -INF , P4 ;  /* 0xff800000b6b67808 */ /* 0x000fe40002000000 */
[----:B------:R-:W-:Y:S02]  /*9460*/  FMNMX.FTZ R190, R162, R190, !PT ;  /* 0x000000bea2be7209 */ /* 0x000fe40007810000 */
[----:B------:R-:W-:Y:S01]  /*9470*/  ISETP.GT.AND P6, PT, R193, 0x29, PT ;  /* 0x00000029c100780c */ /* 0x000fe20003fc4270 */
[----:B------:R-:W-:Y:S01]  /*9480*/  MUFU.TANH R181, R181 ;  /* 0x000000b500b57308 */ /* 0x000fe20000002400 */
[----:B------:R-:W-:Y:S01]  /*9490*/  FSEL R170, R194, -INF , P5 ;  /* 0xff800000c2aa7808 */ /* 0x000fe20002800000 */
[----:B------:R-:W-:Y:S01]  /*94a0*/  FMUL.FTZ R194, R164, UR6 ;  /* 0x00000006a4c27c20 */ /* 0x000fe20008410000 */
[----:B------:R-:W-:-:S02]  /*94b0*/  FMNMX.FTZ R190, R182, R190, !PT ;  /* 0x000000beb6be7209 */ /* 0x000fc40007810000 */
[----:B------:R-:W-:Y:S02]  /*94c0*/  ISETP.GT.AND P3, PT, R193, 0x30, PT ;  /* 0x00000030c100780c */ /* 0x000fe40003f64270 */
[----:B------:R-:W-:Y:S01]  /*94d0*/  FSEL R166, R192, -INF , P6 ;  /* 0xff800000c0a67808 */ /* 0x000fe20003000000 */
[----:B------:R-:W-:Y:S01]  /*94e0*/  FMUL.FTZ R192, R173, UR6 ;  /* 0x00000006adc07c20 */ /* 0x000fe20008410000 */
[----:B------:R-:W-:Y:S01]  /*94f0*/  FMNMX.FTZ R190, R170, R190, !PT ;  /* 0x000000beaabe7209 */ /* 0x000fe20007810000 */
[----:B------:R-:W-:Y:S01]  /*9500*/  MUFU.TANH R194, R194 ;  /* 0x000000c200c27308 */ /* 0x000fe20000002400 */
[----:B------:R-:W-:Y:S02]  /*9510*/  ISETP.GT.AND P4, PT, R193, 0x31, PT ;  /* 0x00000031c100780c */ /* 0x000fe40003f84270 */
[----:B------:R-:W-:Y:S02]  /*9520*/  FSEL R171, R171, -INF , P3 ;  /* 0xff800000abab7808 */ /* 0x000fe40001800000 */
[----:B------:R-:W-:-:S02]  /*9530*/  FMNMX.FTZ R154, R166, R190, !PT ;  /* 0x000000bea69a7209 */ /* 0x000fc40007810000 */
[----:B------:R-:W-:Y:S01]  /*9540*/  ISETP.GT.AND P5, PT, R193, 0x38, PT ;  /* 0x00000038c100780c */ /* 0x000fe20003fa4270 */
[----:B------:R2:W3:Y:S01]  /*9550*/  MUFU.TANH R190, R158 ;  /* 0x0000009e00be7308 */ /* 0x0004e20000002400 */
[----:B------:R-:W-:Y:S02]  /*9560*/  FSEL R178, R163, -INF , P4 ;  /* 0xff800000a3b27808 */ /* 0x000fe40002000000 */
[----:B------:R-:W-:Y:S02]  /*9570*/  FMNMX.FTZ R154, R171, R154, !PT ;  /* 0x0000009aab9a7209 */ /* 0x000fe40007810000 */
[----:B------:R-:W-:Y:S02]  /*9580*/  ISETP.GT.AND P6, PT, R193, 0x39, PT ;  /* 0x00000039c100780c */ /* 0x000fe40003fc4270 */
[----:B------:R-:W-:Y:S01]  /*9590*/  FSEL R163, R196, -INF , P5 ;  /* 0xff800000c4a37808 */ /* 0x000fe20002800000 */
[----:B------:R-:W-:Y:S01]  /*95a0*/  FMUL.FTZ R196, R165, UR6 ;  /* 0x00000006a5c47c20 */ /* 0x000fe20008410000 */
[----:B--2---:R-:W-:Y:S01]  /*95b0*/  FMNMX.FTZ R158, R178, R154, !PT ;  /* 0x0000009ab29e7209 */ /* 0x004fe20007810000 */
[----:B------:R-:W-:Y:S01]  /*95c0*/  MUFU.TANH R192, R192 ;  /* 0x000000c000c07308 */ /* 0x000fe20000002400 */
[----:B------:R-:W-:-:S02]  /*95d0*/  ISETP.GT.AND P3, PT, R193, 0x40, PT ;  /* 0x00000040c100780c */ /* 0x000fc40003f64270 */
[----:B------:R-:W-:Y:S02]  /*95e0*/  FSEL R177, R177, -INF , P6 ;  /* 0xff800000b1b17808 */ /* 0x000fe40003000000 */
[----:B------:R-:W-:Y:S02]  /*95f0*/  FMNMX.FTZ R158, R163, R158, !PT ;  /* 0x0000009ea39e7209 */ /* 0x000fe40007810000 */
[----:B------:R-:W-:Y:S01]  /*9600*/  ISETP.GT.AND P4, PT, R193, 0x41, PT ;  /* 0x00000041c100780c */ /* 0x000fe20003f84270 */
[----:B------:R2:W4:Y:S01]  /*9610*/  MUFU.TANH R154, R159 ;  /* 0x0000009f009a7308 */ /* 0x0005220000002400 */
[----:B0-----:R-:W-:Y:S01]  /*9620*/  FSEL R155, R191, -INF , P3 ;  /* 0xff800000bf9b7808 */ /* 0x001fe20001800000 */
[----:B------:R-:W-:Y:S01]  /*9630*/  FMUL.FTZ R191, R160, UR6 ;  /* 0x00000006a0bf7c20 */ /* 0x000fe20008410000 */
[C---:B------:R-:W-:Y:S02]  /*9640*/  ISETP.GT.AND P5, PT, R193.reuse, 0x48, PT ;  /* 0x00000048c100780c */ /* 0x040fe40003fa4270 */
[----:B------:R-:W-:Y:S01]  /*9650*/  ISETP.GT.AND P6, PT, R193, 0x49, PT ;  /* 0x00000049c100780c */ /* 0x000fe20003fc4270 */
[----:B------:R-:W-:-:S02]  /*9660*/  FMUL.FTZ R193, R161, UR6 ;  /* 0x00000006a1c17c20 */ /* 0x000fc40008410000 */
[----:B------:R-:W-:Y:S01]  /*9670*/  MUFU.TANH R191, R191 ;  /* 0x000000bf00bf7308 */ /* 0x000fe20000002400 */
[----:B--2---:R-:W-:Y:S02]  /*9680*/  FMNMX.FTZ R159, R177, R158, !PT ;  /* 0x0000009eb19f7209 */ /* 0x004fe40007810000 */
[----:B-1----:R-:W-:Y:S02]  /*9690*/  FSEL R158, R168, -INF , P4 ;  /* 0xff800000a89e7808 */ /* 0x002fe40002000000 */
[----:B------:R-:W-:Y:S02]  /*96a0*/  FMNMX.FTZ R168, R155, R159, !PT ;  /* 0x0000009f9ba87209 */ /* 0x000fe40007810000 */
[----:B---3--:R-:W-:Y:S01]  /*96b0*/  FSEL R159, R190, -INF , P5 ;  /* 0xff800000be9f7808 */ /* 0x008fe20002800000 */
[----:B------:R-:W-:Y:S01]  /*96c0*/  MUFU.TANH R193, R193 ;  /* 0x000000c100c17308 */ /* 0x000fe20000002400 */
[----:B------:R-:W-:Y:S02]  /*96d0*/  FMNMX.FTZ R190, R158, R168, !PT ;  /* 0x000000a89ebe7209 */ /* 0x000fe40007810000 */
[----:B----4-:R-:W-:-:S02]  /*96e0*/  FSEL R154, R154, -INF , P6 ;  /* 0xff8000009a9a7808 */ /* 0x010fc40003000000 */
[----:B------:R-:W-:-:S03]  /*96f0*/  FMNMX.FTZ R190, R159, R190, !PT ;  /* 0x000000be9fbe7209 */ /* 0x000fc60007810000 */
[----:B------:R0:W1:Y:S01]  /*9700*/  MUFU.TANH R168, R172 ;  /* 0x000000ac00a87308 */ /* 0x0000620000002400 */
[----:B------:R-:W-:Y:S02]  /*9710*/  FMNMX.FTZ R195, R154, R190, !PT ;  /* 0x000000be9ac37209 */ /* 0x000fe40007810000 */
[----:B------:R-:W2:Y:S05]  /*9720*/  SHFL.IDX PT, R190, R187, RZ, 0x1c1f ;  /* 0x001c1fffbbbe7589 */ /* 0x000eaa00000e0000 */
[----:B------:R-:W3:Y:S01]  /*9730*/  MUFU.TANH R196, R196 ;  /* 0x000000c400c47308 */ /* 0x000ee20000002400 */
[----:B0-----:R-:W0:Y:S01]  /*9740*/  SHFL.BFLY PT, R172, R195, 0x2, 0x1f ;  /* 0x0c401f00c3ac7f89 */ /* 0x001e2200000e0000 */
[----:B--2---:R-:W-:-:S05]  /*9750*/  IMAD.IADD R190, R188, 0x1, R190 ;  /* 0x00000001bcbe7824 */ /* 0x004fca00078e02be */
[C---:B------:R-:W-:Y:S02]  /*9760*/  ISETP.GT.AND P6, PT, R190.reuse, RZ, PT ;  /* 0x000000ffbe00720c */ /* 0x040fe40003fc4270 */
[C---:B------:R-:W-:Y:S02]  /*9770*/  ISETP.GT.AND P3, PT, R190.reuse, 0x1, PT ;  /* 0x00000001be00780c */ /* 0x040fe40003f64270 */
[C---:B------:R-:W-:Y:S02]  /*9780*/  ISETP.GT.AND P4, PT, R190.reuse, 0x8, PT ;  /* 0x00000008be00780c */ /* 0x040fe40003f84270 */
[----:B------:R-:W-:Y:S02]  /*9790*/  ISETP.GT.AND P5, PT, R190, 0x9, PT ;  /* 0x00000009be00780c */ /* 0x000fe40003fa4270 */
[----:B------:R-:W-:Y:S02]  /*97a0*/  FSEL R0, R0, -INF , P6 ;  /* 0xff80000000007808 */ /* 0x000fe40003000000 */
[----:B------:R-:W-:-:S02]  /*97b0*/  FSEL R2, R2, -INF , P3 ;  /* 0xff80000002027808 */ /* 0x000fc40001800000 */
[----:B------:R-:W-:Y:S02]  /*97c0*/  FSEL R161, R4, -INF , P4 ;  /* 0xff80000004a17808 */ /* 0x000fe40002000000 */
[----:B------:R-:W-:Y:S02]  /*97d0*/  FSEL R184, R184, -INF , P5 ;  /* 0xff800000b8b87808 */ /* 0x000fe40002800000 */
[C---:B------:R-:W-:Y:S02]  /*97e0*/  ISETP.GT.AND P6, PT, R190.reuse, 0x10, PT ;  /* 0x00000010be00780c */ /* 0x040fe40003fc4270 */
[C---:B------:R-:W-:Y:S02]  /*97f0*/  ISETP.GT.AND P3, PT, R190.reuse, 0x11, PT ;  /* 0x00000011be00780c */ /* 0x040fe40003f64270 */
[C---:B------:R-:W-:Y:S02]  /*9800*/  ISETP.GT.AND P4, PT, R190.reuse, 0x18, PT ;  /* 0x00000018be00780c */ /* 0x040fe40003f84270 */
[----:B------:R-:W-:-:S02]  /*9810*/  ISETP.GT.AND P5, PT, R190, 0x19, PT ;  /* 0x00000019be00780c */ /* 0x000fc40003fa4270 */
[----:B------:R-:W-:Y:S02]  /*9820*/  FSEL R176, R176, -INF , P6 ;  /* 0xff800000b0b07808 */ /* 0x000fe40003000000 */
[----:B------:R-:W-:Y:S02]  /*9830*/  FSEL R188, R197, -INF , P3 ;  /* 0xff800000c5bc7808 */ /* 0x000fe40001800000 */
[----:B------:R-:W-:Y:S01]  /*9840*/  FSEL R173, R189, -INF , P4 ;  /* 0xff800000bdad7808 */ /* 0x000fe20002000000 */
[----:B------:R-:W-:Y:S01]  /*9850*/  FMUL.FTZ R189, R153, UR6 ;  /* 0x0000000699bd7c20 */ /* 0x000fe20008410000 */
[----:B------:R-:W-:Y:S02]  /*9860*/  FSEL R187, R180, -INF , P5 ;  /* 0xff800000b4bb7808 */ /* 0x000fe40002800000 */
[C---:B------:R-:W-:Y:S02]  /*9870*/  ISETP.GT.AND P6, PT, R190.reuse, 0x20, PT ;  /* 0x00000020be00780c */ /* 0x040fe40003fc4270 */
[C---:B------:R-:W-:Y:S01]  /*9880*/  ISETP.GT.AND P3, PT, R190.reuse, 0x21, PT ;  /* 0x00000021be00780c */ /* 0x040fe20003f64270 */
[----:B------:R-:W2:Y:S01]  /*9890*/  MUFU.TANH R189, R189 ;  /* 0x000000bd00bd7308 */ /* 0x000ea20000002400 */
[----:B------:R-:W-:-:S02]  /*98a0*/  ISETP.GT.AND P4, PT, R190, 0x28, PT ;  /* 0x00000028be00780c */ /* 0x000fc40003f84270 */
[----:B------:R-:W-:Y:S02]  /*98b0*/  ISETP.GT.AND P5, PT, R190, 0x29, PT ;  /* 0x00000029be00780c */ /* 0x000fe40003fa4270 */
[----:B0-----:R-:W-:Y:S02]  /*98c0*/  FMNMX.FTZ R195, R195, R172, !PT ;  /* 0x000000acc3c37209 */ /* 0x001fe40007810000 */
[----:B------:R-:W-:Y:S02]  /*98d0*/  FSEL R181, R181, -INF , P6 ;  /* 0xff800000b5b57808 */ /* 0x000fe40003000000 */
[----:B------:R-:W-:Y:S01]  /*98e0*/  FSEL R172, R169, -INF , P3 ;  /* 0xff800000a9ac7808 */ /* 0x000fe20001800000 */
[----:B------:R-:W0:Y:S01]  /*98f0*/  SHFL.BFLY PT, R4, R195, 0x1, 0x1f ;  /* 0x0c201f00c3047f89 */ /* 0x000e2200000e0000 */
[----:B-1----:R-:W-:Y:S02]  /*9900*/  FSEL R180, R168, -INF , P4 ;  /* 0xff800000a8b47808 */ /* 0x002fe40002000000 */
[----:B------:R-:W-:-:S02]  /*9910*/  FSEL R160, R192, -INF , P5 ;  /* 0xff800000c0a07808 */ /* 0x000fc40002800000 */
[C---:B------:R-:W-:Y:S02]  /*9920*/  ISETP.GT.AND P6, PT, R190.reuse, 0x30, PT ;  /* 0x00000030be00780c */ /* 0x040fe40003fc4270 */
[C---:B------:R-:W-:Y:S02]  /*9930*/  ISETP.GT.AND P3, PT, R190.reuse, 0x31, PT ;  /* 0x00000031be00780c */ /* 0x040fe40003f64270 */
[C---:B------:R-:W-:Y:S02]  /*9940*/  ISETP.GT.AND P4, PT, R190.reuse, 0x38, PT ;  /* 0x00000038be00780c */ /* 0x040fe40003f84270 */
[----:B------:R-:W-:Y:S02]  /*9950*/  ISETP.GT.AND P5, PT, R190, 0x39, PT ;  /* 0x00000039be00780c */ /* 0x000fe40003fa4270 */
[----:B------:R-:W-:Y:S02]  /*9960*/  FSEL R164, R191, -INF , P6 ;  /* 0xff800000bfa47808 */ /* 0x000fe40003000000 */
[----:B------:R-:W-:-:S02]  /*9970*/  FSEL R165, R193, -INF , P3 ;  /* 0xff800000c1a57808 */ /* 0x000fc40001800000 */
[----:B------:R-:W-:Y:S02]  /*9980*/  FSEL R169, R194, -INF , P4 ;  /* 0xff800000c2a97808 */ /* 0x000fe40002000000 */
[----:B---3--:R-:W-:Y:S02]  /*9990*/  FSEL R168, R196, -INF , P5 ;  /* 0xff800000c4a87808 */ /* 0x008fe40002800000 */
[C---:B------:R-:W-:Y:S02]  /*99a0*/  ISETP.GT.AND P6, PT, R190.reuse, 0x40, PT ;  /* 0x00000040be00780c */ /* 0x040fe40003fc4270 */
[C---:B------:R-:W-:Y:S02]  /*99b0*/  ISETP.GT.AND P3, PT, R190.reuse, 0x41, PT ;  /* 0x00000041be00780c */ /* 0x040fe40003f64270 */
[C---:B------:R-:W-:Y:S02]  /*99c0*/  ISETP.GT.AND P4, PT, R190.reuse, 0x48, PT ;  /* 0x00000048be00780c */ /* 0x040fe40003f84270 */
[----:B------:R-:W-:-:S02]  /*99d0*/  ISETP.GT.AND P5, PT, R190, 0x49, PT ;  /* 0x00000049be00780c */ /* 0x000fc40003fa4270 */
[----:B------:R-:W-:Y:S02]  /*99e0*/  FMNMX.FTZ R190, R0, R235, !PT ;  /* 0x000000eb00be7209 */ /* 0x000fe40007810000 */
[----:B0-----:R-:W-:Y:S02]  /*99f0*/  FMNMX.FTZ R4, R195, R4, !PT ;  /* 0x00000004c3047209 */ /* 0x001fe40007810000 */
[----:B------:R-:W-:Y:S02]  /*9a00*/  FMNMX.FTZ R190, R2, R190, !PT ;  /* 0x000000be02be7209 */ /* 0x000fe40007810000 */
[----:B------:R-:W-:Y:S02]  /*9a10*/  FSEL R152, R152, -INF , P6 ;  /* 0xff80000098987808 */ /* 0x000fe40003000000 */
[----:B------:R-:W-:Y:S01]  /*9a20*/  FMNMX.FTZ R153, R161, R190, !PT ;  /* 0x000000bea1997209 */ /* 0x000fe20007810000 */
[----:B------:R-:W-:Y:S01]  /*9a30*/  FMUL.FTZ R190, R157, UR6 ;  /* 0x000000069dbe7c20 */ /* 0x000fe20008410000 */
[----:B------:R-:W-:-:S02]  /*9a40*/  FSETP.NEU.FTZ.AND P6, PT, R4, -INF , PT ;  /* 0xff8000000400780b */ /* 0x000fc40003fdd000 */
[----:B------:R-:W-:Y:S02]  /*9a50*/  FMNMX.FTZ R153, R184, R153, !PT ;  /* 0x00000099b8997209 */ /* 0x000fe40007810000 */
[----:B------:R-:W-:Y:S01]  /*9a60*/  R2UR UR6, R20 ;  /* 0x00000000140672ca */ /* 0x000fe200000e0000 */
[----:B------:R-:W0:Y:S01]  /*9a70*/  MUFU.TANH R190, R190 ;  /* 0x000000be00be7308 */ /* 0x000e220000002400 */
[----:B------:R-:W-:Y:S01]  /*9a80*/  FMNMX.FTZ R191, R176, R153, !PT ;  /* 0x00000099b0bf7209 */ /* 0x000fe20007810000 */
[----:B------:R-:W-:-:S03]  /*9a90*/  FMUL.FTZ R153, R4, UR5 ;  /* 0x0000000504997c20 */ /* 0x000fc60008410000 */
[----:B------:R-:W-:Y:S02]  /*9aa0*/  FMNMX.FTZ R191, R188, R191, !PT ;  /* 0x000000bfbcbf7209 */ /* 0x000fe40007810000 */
[----:B------:R-:W-:Y:S02]  /*9ab0*/  FSEL R153, R153, RZ, P6 ;  /* 0x000000ff99997208 */ /* 0x000fe40003000000 */
[----:B------:R-:W-:-:S03]  /*9ac0*/  FMNMX.FTZ R157, R173, R191, !PT ;  /* 0x000000bfad9d7209 */ /* 0x000fc60007810000 */
[--C-:B------:R-:W-:Y:S01]  /*9ad0*/  FFMA.FTZ R209, R186, UR5, -R153.reuse ;  /* 0x00000005bad17c23 */ /* 0x100fe20008010899 */
[----:B------:R-:W-:Y:S01]  /*9ae0*/  FMNMX.FTZ R157, R187, R157, !PT ;  /* 0x0000009dbb9d7209 */ /* 0x000fe20007810000 */
[--C-:B------:R-:W-:Y:S01]  /*9af0*/  FFMA.FTZ R205, R3, UR5, -R153.reuse ;  /* 0x0000000503cd7c23 */ /* 0x100fe20008010899 */
[----:B--2---:R-:W-:Y:S01]  /*9b00*/  FSEL R186, R189, -INF , P3 ;  /* 0xff800000bdba7808 */ /* 0x004fe20001800000 */
[--C-:B------:R-:W-:Y:S01]  /*9b10*/  FFMA.FTZ R211, R185, UR5, -R153.reuse ;  /* 0x00000005b9d37c23 */ /* 0x100fe20008010899 */
[----:B------:R-:W-:Y:S01]  /*9b20*/  FMNMX.FTZ R157, R181, R157, !PT ;  /* 0x0000009db59d7209 */ /* 0x000fe20007810000 */
[--C-:B------:R-:W-:Y:S01]  /*9b30*/  FFMA.FTZ R185, R167, UR5, -R153.reuse ;  /* 0x00000005a7b97c23 */ /* 0x100fe20008010899 */
[----:B------:R-:W-:Y:S01]  /*9b40*/  FSEL R189, R156, -INF , P4 ;  /* 0xff8000009cbd7808 */ /* 0x000fe20002000000 */
[--C-:B------:R-:W-:Y:S01]  /*9b50*/  FFMA.FTZ R203, R170, UR5, -R153.reuse ;  /* 0x00000005aacb7c23 */ /* 0x100fe20008010899 */
[----:B------:R-:W-:Y:S01]  /*9b60*/  FMNMX.FTZ R157, R172, R157, !PT ;  /* 0x0000009dac9d7209 */ /* 0x000fe20007810000 */
[--C-:B------:R-:W-:Y:S01]  /*9b70*/  FFMA.FTZ R193, R155, UR5, -R153.reuse ;  /* 0x000000059bc17c23 */ /* 0x100fe20008010899 */
[----:B0-----:R-:W-:Y:S01]  /*9b80*/  FSEL R190, R190, -INF , P5 ;  /* 0xff800000bebe7808 */ /* 0x001fe20002800000 */
[--C-:B------:R-:W-:Y:S01]  /*9b90*/  FFMA.FTZ R155, R158, UR5, -R153.reuse ;  /* 0x000000059e9b7c23 */ /* 0x100fe20008010899 */
[----:B------:R-:W-:Y:S01]  /*9ba0*/  FMNMX.FTZ R157, R180, R157, !PT ;  /* 0x0000009db49d7209 */ /* 0x000fe20007810000 */
[--C-:B------:R-:W-:Y:S01]  /*9bb0*/  FFMA.FTZ R195, R159, UR5, -R153.reuse ;  /* 0x000000059fc37c23 */ /* 0x100fe20008010899 */
[--C-:B------:R-:W-:Y:S01]  /*9bc0*/  FFMA.FTZ R175, R175, UR5, -R153.reuse ;  /* 0x00000005afaf7c23 */ /* 0x100fe20008010899 */
[----:B------:R-:W-:Y:S01]  /*9bd0*/  MUFU.EX2 R209, R209 ;  /* 0x000000d100d17308 */ /* 0x000fe20000000800 */
[----:B------:R-:W-:Y:S01]  /*9be0*/  FMNMX.FTZ R157, R160, R157, !PT ;  /* 0x0000009da09d7209 */ /* 0x000fe20007810000 */
[--C-:B------:R-:W-:Y:S01]  /*9bf0*/  FFMA.FTZ R197, R171, UR5, -R153.reuse ;  /* 0x00000005abc57c23 */ /* 0x100fe20008010899 */
[--C-:B------:R-:W-:Y:S01]  /*9c00*/  FFMA.FTZ R156, R174, UR5, -R153.reuse ;  /* 0x00000005ae9c7c23 */ /* 0x100fe20008010899 */
        /* <DEDUP_REMOVED lines=8> */
[----:B------:R-:W-:Y:S01]  /*9c90*/  FFMA.FTZ R163, R177, UR5, -R153 ;  /* 0x00000005b1a37c23 */ /* 0x000fe20008010899 */
[----:B------:R-:W-:Y:S01]  /*9ca0*/  FMNMX.FTZ R157, R169, R157, !PT ;  /* 0x0000009da99d7209 */ /* 0x000fe20007810000 */
[----:B------:R-:W-:Y:S01]  /*9cb0*/  UISETP.GT.AND UP1, UPT, UR10, UR6, UPT ;  /* 0x000000060a00728c */ /* 0x000fe2000bf24270 */
[----:B------:R-:W-:Y:S01]  /*9cc0*/  R2UR UR6, R16 ;  /* 0x00000000100672ca */ /* 0x000fe200000e0000 */
[----:B------:R-:W-:Y:S01]  /*9cd0*/  MUFU.EX2 R211, R211 ;  /* 0x000000d300d37308 */ /* 0x000fe20000000800 */
[----:B------:R-:W-:-:S04]  /*9ce0*/  FMNMX.FTZ R157, R168, R157, !PT ;  /* 0x0000009da89d7209 */ /* 0x000fc80007810000 */
[----:B------:R-:W-:-:S03]  /*9cf0*/  FMNMX.FTZ R157, R152, R157, !PT ;  /* 0x0000009d989d7209 */ /* 0x000fc60007810000 */
[----:B------:R-:W-:Y:S01]  /*9d00*/  MUFU.EX2 R185, R185 ;  /* 0x000000b900b97308 */ /* 0x000fe20000000800 */
[----:B------:R-:W-:-:S03]  /*9d10*/  FMNMX.FTZ R157, R186, R157, !PT ;  /* 0x0000009dba9d7209 */ /* 0x000fc60007810000 */
[----:B------:R-:W-:Y:S01]  /*9d20*/  IMAD.U32 R237, RZ, RZ, UR6 ;  /* 0x00000006ffed7e24 */ /* 0x000fe2000f8e00ff */
[----:B------:R-:W-:Y:S01]  /*9d30*/  FMNMX.FTZ R3, R189, R157, !PT ;  /* 0x0000009dbd037209 */ /* 0x000fe20007810000 */
[----:B------:R-:W-:Y:S02]  /*9d40*/  FFMA.FTZ R157, R179, UR5, -R153 ;  /* 0x00000005b39d7c23 */ /* 0x000fe40008010899 */
[----:B------:R-:W-:Y:S01]  /*9d50*/  MUFU.EX2 R205, R205 ;  /* 0x000000cd00cd7308 */ /* 0x000fe20000000800 */
[----:B------:R-:W-:-:S05]  /*9d60*/  FMNMX.FTZ R3, R190, R3, !PT ;  /* 0x00000003be037209 */ /* 0x000fca0007810000 */
[----:B------:R-:W0:Y:S02]  /*9d70*/  SHFL.BFLY PT, R167, R3, 0x2, 0x1f ;  /* 0x0c401f0003a77f89 */ /* 0x000e2400000e0000 */
[----:B------:R-:W-:Y:S08]  /*9d80*/  MUFU.EX2 R156, R156 ;  /* 0x0000009c009c7308 */ /* 0x000ff00000000800 */
[----:B------:R-:W-:Y:S08]  /*9d90*/  MUFU.EX2 R207, R207 ;  /* 0x000000cf00cf7308 */ /* 0x000ff00000000800 */
[----:B------:R-:W-:Y:S01]  /*9da0*/  MUFU.EX2 R157, R157 ;  /* 0x0000009d009d7308 */ /* 0x000fe20000000800 */
[----:B0-----:R-:W-:Y:S01]  /*9db0*/  FMNMX.FTZ R3, R3, R167, !PT ;  /* 0x000000a703037209 */ /* 0x001fe20007810000 */
[--C-:B------:R-:W-:Y:S01]  /*9dc0*/  FFMA.FTZ R167, R178, UR5, -R153.reuse ;  /* 0x00000005b2a77c23 */ /* 0x100fe20008010899 */
[----:B------:R-:W-:-:S05]  /*9dd0*/  FFMA.FTZ R153, R154, UR5, -R153 ;  /* 0x000000059a997c23 */ /* 0x000fca0008010899 */
[----:B------:R-:W-:Y:S01]  /*9de0*/  MUFU.EX2 R201, R201 ;  /* 0x000000c900c97308 */ /* 0x000fe20000000800 */
[----:B------:R-:W0:Y:S07]  /*9df0*/  SHFL.BFLY PT, R170, R3, 0x1, 0x1f ;  /* 0x0c201f0003aa7f89 */ /* 0x000e2e00000e0000 */
        /* <DEDUP_REMOVED lines=8> */
[----:B------:R-:W-:Y:S01]  /*9e80*/  MUFU.EX2 R167, R167 ;  /* 0x000000a700a77308 */ /* 0x000fe20000000800 */
[--C-:B------:R-:W-:Y:S01]  /*9e90*/  FFMA.FTZ R208, R0, UR5, -R158.reuse ;  /* 0x0000000500d07c23 */ /* 0x100fe2000801089e */
[----:B------:R-:W-:Y:S02]  /*9ea0*/  IMAD.U32 R0, RZ, RZ, UR7 ;  /* 0x00000007ff007e24 */ /* 0x000fe4000f8e00ff */
[--C-:B------:R-:W-:Y:S01]  /*9eb0*/  FFMA.FTZ R159, R2, UR5, -R158.reuse ;  /* 0x00000005029f7c23 */ /* 0x100fe2000801089e */
[----:B------:R-:W-:Y:S01]  /*9ec0*/  FSEL R2, R4, RZ, P6 ;  /* 0x000000ff04027208 */ /* 0x000fe20003000000 */
[--C-:B------:R-:W-:Y:S01]  /*9ed0*/  FFMA.FTZ R210, R161, UR5, -R158.reuse ;  /* 0x00000005a1d27c23 */ /* 0x100fe2000801089e */
[----:B------:R-:W-:Y:S02]  /*9ee0*/  @!P1 VIADD R0, R0, 0x38840 ;  /* 0x0003884000009836 */ /* 0x000fe40000000000 */
[--C-:B------:R-:W-:Y:S01]  /*9ef0*/  FFMA.FTZ R161, R184, UR5, -R158.reuse ;  /* 0x00000005b8a17c23 */ /* 0x100fe2000801089e */
[----:B------:R-:W-:Y:S01]  /*9f00*/  MUFU.EX2 R208, R208 ;  /* 0x000000d000d07308 */ /* 0x000fe20000000800 */
[----:B------:R-:W-:Y:S01]  /*9f10*/  FADD.FTZ R2, -R2, R21 ;  /* 0x0000001502027221 */ /* 0x000fe20000010100 */
[----:B------:R-:W-:Y:S01]  /*9f20*/  FFMA.FTZ R204, R176, UR5, -R158 ;  /* 0x00000005b0cc7c23 */ /* 0x000fe2000801089e */
[----:B------:R-:W-:Y:S01]  /*9f30*/  @!P1 PRMT R0, RZ, 0x654, R0 ;  /* 0x00000654ff009816 */ /* 0x000fe20000000000 */
[--C-:B------:R-:W-:Y:S01]  /*9f40*/  FFMA.FTZ R171, R188, UR5, -R158.reuse ;  /* 0x00000005bcab7c23 */ /* 0x100fe2000801089e */
[----:B------:R-:W-:Y:S01]  /*9f50*/  FMUL.FTZ R2, R2, UR5 ;  /* 0x0000000502027c20 */ /* 0x000fe20008410000 */
[--C-:B------:R-:W-:Y:S01]  /*9f60*/  FFMA.FTZ R192, R152, UR5, -R158.reuse ;  /* 0x0000000598c07c23 */ /* 0x100fe2000801089e */
[----:B------:R0:W-:Y:S01]  /*9f70*/  @!P1 SYNCS.ARRIVE.TRANS64.RED.A1T0 RZ, [R0+URZ], RZ ;  /* 0x000000ff00ff99a7 */ /* 0x0001e2000810043f */
[----:B------:R-:W-:Y:S01]  /*9f80*/  MUFU.EX2 R159, R159 ;  /* 0x0000009f009f7308 */ /* 0x000fe20000000800 */
[--C-:B------:R-:W-:Y:S01]  /*9f90*/  FFMA.FTZ R206, R173, UR5, -R158.reuse ;  /* 0x00000005adce7c23 */ /* 0x100fe2000801089e */
[----:B------:R-:W-:Y:S01]  /*9fa0*/  FFMA.FTZ R170, R187, UR5, -R158 ;  /* 0x00000005bbaa7c23 */ /* 0x000fe2000801089e */
[----:B------:R-:W-:-:S02]  /*9fb0*/  IMAD.U32 R21, RZ, RZ, UR4 ;  /* 0x00000004ff157e24 */ /* 0x000fc4000f8e00ff */
[--C-:B------:R-:W-:Y:S01]  /*9fc0*/  FFMA.FTZ R200, R181, UR5, -R158.reuse ;  /* 0x00000005b5c87c23 */ /* 0x100fe2000801089e */
[--C-:B------:R-:W-:Y:S01]  /*9fd0*/  FFMA.FTZ R172, R172, UR5, -R158.reuse ;  /* 0x00000005acac7c23 */ /* 0x100fe2000801089e */
[--C-:B------:R-:W-:Y:S01]  /*9fe0*/  FFMA.FTZ R202, R180, UR5, -R158.reuse ;  /* 0x00000005b4ca7c23 */ /* 0x100fe2000801089e */
[----:B0-----:R-:W-:Y:S01]  /*9ff0*/  FSEL R0, R3, RZ, P3 ;  /* 0x000000ff03007208 */ /* 0x001fe20001800000 */
[----:B------:R-:W0:Y:S01]  /*a000*/  MUFU.EX2 R2, R2 ;  /* 0x0000000200027308 */ /* 0x000e220000000800 */
[----:B------:R-:W-:Y:S02]  /*a010*/  @!P1 VIADD R21, R21, 0x38860 ;  /* 0x0003886015159836 */ /* 0x000fe40000000000 */
[--C-:B------:R-:W-:Y:S01]  /*a020*/  FFMA.FTZ R196, R164, UR5, -R158.reuse ;  /* 0x00000005a4c47c23 */ /* 0x100fe2000801089e */
[--C-:B------:R-:W-:Y:S01]  /*a030*/  FFMA.FTZ R165, R165, UR5, -R158.reuse ;  /* 0x00000005a5a57c23 */ /* 0x100fe2000801089e */
[----:B------:R-:W-:Y:S01]  /*a040*/  FADD.FTZ R0, -R0, R235 ;  /* 0x000000eb00007221 */ /* 0x000fe20000010100 */
[--C-:B------:R-:W-:Y:S01]  /*a050*/  FFMA.FTZ R198, R169, UR5, -R158.reuse ;  /* 0x00000005a9c67c23 */ /* 0x100fe2000801089e */
[----:B------:R-:W-:Y:S01]  /*a060*/  @!P1 PRMT R21, RZ, 0x654, R21 ;  /* 0x00000654ff159816 */ /* 0x000fe20000000015 */
[--C-:B------:R-:W-:Y:S01]  /*a070*/  FFMA.FTZ R168, R168, UR5, -R158.reuse ;  /* 0x00000005a8a87c23 */ /* 0x100fe2000801089e */
[----:B------:R-:W-:Y:S01]  /*a080*/  FMUL.FTZ R0, R0, UR5 ;  /* 0x0000000500007c20 */ /* 0x000fe20008410000 */
[----:B------:R-:W-:Y:S01]  /*a090*/  MUFU.EX2 R210, R210 ;  /* 0x000000d200d27308 */ /* 0x000fe20000000800 */
[----:B------:R1:W-:Y:S01]  /*a0a0*/  @!P1 SYNCS.ARRIVE.TRANS64.RED.A1T0 RZ, [R21+URZ], RZ ;  /* 0x000000ff15ff99a7 */ /* 0x0003e2000810043f */
[--C-:B------:R-:W-:Y:S01]  /*a0b0*/  FFMA.FTZ R186, R186, UR5, -R158.reuse ;  /* 0x00000005baba7c23 */ /* 0x100fe2000801089e */
[----:B------:R-:W-:Y:S01]  /*a0c0*/  FFMA.FTZ R189, R189, UR5, -R158 ;  /* 0x00000005bdbd7c23 */ /* 0x000fe2000801089e */
[----:B------:R-:W-:Y:S01]  /*a0d0*/  PLOP3.LUT P3, PT, PT, PT, UP1, 0x80, 0x0 ;  /* 0x000000000000781c */ /* 0x000fe20003f6f018 */
[----:B------:R-:W-:Y:S01]  /*a0e0*/  UIADD3 UR4, UR10, -0x1, URZ ;  /* 0xffffffff0a047890 */ /* 0x000fe2000fffe03f */
[----:B------:R-:W-:-:S02]  /*a0f0*/  IMAD.MOV.U32 R235, RZ, RZ, R3 ;  /* 0x000000ffffeb7224 */ /* 0x000fc400078e0003 */
[----:B------:R-:W2:Y:S01]  /*a100*/  MUFU.EX2 R0, R0 ;  /* 0x0000000000007308 */ /* 0x000ea20000000800 */
[----:B0-----:R-:W-:Y:S01]  /*a110*/  FFMA.FTZ R5, R2, R5, R209 ;  /* 0x0000000502057223 */ /* 0x001fe200000100d1 */
[--C-:B-1----:R-:W-:Y:S01]  /*a120*/  FFMA.FTZ R21, R160, UR5, -R158.reuse ;  /* 0x00000005a0157c23 */ /* 0x102fe2000801089e */
[----:B------:R-:W-:Y:S01]  /*a130*/  FFMA.FTZ R158, R190, UR5, -R158 ;  /* 0x00000005be9e7c23 */ /* 0x000fe2000801089e */
[----:B------:R-:W-:Y:S02]  /*a140*/  IMAD.U32 R236, RZ, RZ, UR4 ;  /* 0x00000004ffec7e24 */ /* 0x000fe4000f8e00ff */
[C---:B------:R-:W-:Y:S01]  /*a150*/  FADD.FTZ R5, R175.reuse, R5 ;  /* 0x00000005af057221 */ /* 0x040fe20000010000 */
[----:B------:R-:W-:Y:S01]  /*a160*/  F2FP.BF16.F32.PACK_AB R209, R175, R209 ;  /* 0x000000d1afd1723e */ /* 0x000fe200000010ff */
[----:B------:R-:W0:Y:S02]  /*a170*/  MUFU.EX2 R161, R161 ;  /* 0x000000a100a17308 */ /* 0x000e240000000800 */
[----:B------:R-:W-:Y:S01]  /*a180*/  FADD.FTZ R5, R211, R5 ;  /* 0x00000005d3057221 */ /* 0x000fe20000010000 */
[----:B------:R-:W-:-:S03]  /*a190*/  F2FP.BF16.F32.PACK_AB R211, R185, R211 ;  /* 0x000000d3b9d3723e */ /* 0x000fc600000010ff */
[----:B------:R-:W-:Y:S02]  /*a1a0*/  FADD.FTZ R5, R185, R5 ;  /* 0x00000005b9057221 */ /* 0x000fe40000010000 */
[----:B------:R-:W1:Y:S01]  /*a1b0*/  MUFU.EX2 R204, R204 ;  /* 0x000000cc00cc7308 */ /* 0x000e620000000800 */
[----:B--2---:R-:W-:Y:S01]  /*a1c0*/  FFMA.FTZ R152, R0, R14, R208 ;  /* 0x0000000e00987223 */ /* 0x004fe200000100d0 */
[----:B------:R-:W-:-:S03]  /*a1d0*/  F2FP.BF16.F32.PACK_AB R208, R159, R208 ;  /* 0x000000d09fd0723e */ /* 0x000fc600000010ff */
[----:B------:R-:W-:-:S03]  /*a1e0*/  FADD.FTZ R152, R159, R152 ;  /* 0x000000989f987221 */ /* 0x000fc60000010000 */
[----:B------:R-:W2:Y:S01]  /*a1f0*/  MUFU.EX2 R171, R171 ;  /* 0x000000ab00ab7308 */ /* 0x000ea20000000800 */
[----:B------:R-:W-:Y:S01]  /*a200*/  FADD.FTZ R152, R210, R152 ;  /* 0x00000098d2987221 */ /* 0x000fe20000010000 */
[----:B0-----:R-:W-:-:S03]  /*a210*/  F2FP.BF16.F32.PACK_AB R210, R161, R210 ;  /* 0x000000d2a1d2723e */ /* 0x001fc600000010ff */
[----:B------:R-:W-:-:S03]  /*a220*/  FADD.FTZ R152, R161, R152 ;  /* 0x00000098a1987221 */ /* 0x000fc60000010000 */
        /* <DEDUP_REMOVED lines=17> */
[C---:B-1----:R-:W-:Y:S01]  /*a340*/  FADD.FTZ R154, R170.reuse, R154 ;  /* 0x0000009aaa9a7221 */ /* 0x042fe20000010000 */
[----:B------:R-:W-:Y:S01]  /*a350*/  FADD.FTZ R152, R203, R152 ;  /* 0x00000098cb987221 */ /* 0x000fe20000010000 */
[----:B------:R-:W-:Y:S02]  /*a360*/  F2FP.BF16.F32.PACK_AB R206, R170, R206 ;  /* 0x000000ceaace723e */ /* 0x000fe400000010ff */
[C---:B------:R-:W-:Y:S01]  /*a370*/  F2FP.BF16.F32.PACK_AB R203, R166.reuse, R203 ;  /* 0x000000cba6cb723e */ /* 0x040fe200000010ff */
[----:B------:R-:W-:Y:S02]  /*a380*/  FADD.FTZ R152, R166, R152 ;  /* 0x00000098a6987221 */ /* 0x000fe40000010000 */
[----:B------:R-:W1:Y:S01]  /*a390*/  MUFU.EX2 R202, R202 ;  /* 0x000000ca00ca7308 */ /* 0x000e620000000800 */
[----:B--2---:R-:W-:Y:S01]  /*a3a0*/  FADD.FTZ R154, R200, R154 ;  /* 0x0000009ac89a7221 */ /* 0x004fe20000010000 */
[----:B------:R-:W-:Y:S01]  /*a3b0*/  FADD.FTZ R152, R197, R152 ;  /* 0x00000098c5987221 */ /* 0x000fe20000010000 */
[----:B------:R-:W-:-:S03]  /*a3c0*/  F2FP.BF16.F32.PACK_AB R197, R167, R197 ;  /* 0x000000c5a7c5723e */ /* 0x000fc600000010ff */
[----:B------:R-:W-:Y:S02]  /*a3d0*/  FADD.FTZ R152, R167, R152 ;  /* 0x00000098a7987221 */ /* 0x000fe40000010000 */
[----:B------:R-:W2:Y:S01]  /*a3e0*/  MUFU.EX2 R21, R21 ;  /* 0x0000001500157308 */ /* 0x000ea20000000800 */
[C---:B0-----:R-:W-:Y:S01]  /*a3f0*/  FADD.FTZ R154, R172.reuse, R154 ;  /* 0x0000009aac9a7221 */ /* 0x041fe20000010000 */
[----:B------:R-:W-:-:S06]  /*a400*/  F2FP.BF16.F32.PACK_AB R200, R172, R200 ;  /* 0x000000c8acc8723e */ /* 0x000fcc00000010ff */
[----:B------:R-:W0:Y:S01]  /*a410*/  MUFU.EX2 R196, R196 ;  /* 0x000000c400c47308 */ /* 0x000e220000000800 */
[----:B-1----:R-:W-:-:S07]  /*a420*/  FADD.FTZ R154, R202, R154 ;  /* 0x0000009aca9a7221 */ /* 0x002fce0000010000 */
[----:B------:R-:W1:Y:S01]  /*a430*/  MUFU.EX2 R14, R165 ;  /* 0x000000a5000e7308 */ /* 0x000e620000000800 */
[C---:B--2---:R-:W-:Y:S01]  /*a440*/  FADD.FTZ R154, R21.reuse, R154 ;  /* 0x0000009a159a7221 */ /* 0x044fe20000010000 */
[----:B------:R-:W-:Y:S01]  /*a450*/  F2FP.BF16.F32.PACK_AB R202, R21, R202 ;  /* 0x000000ca15ca723e */ /* 0x000fe200000010ff */
[----:B------:R-:W-:-:S05]  /*a460*/  IMAD.MOV.U32 R21, RZ, RZ, R4 ;  /* 0x000000ffff157224 */ /* 0x000fca00078e0004 */
        /* <DEDUP_REMOVED lines=28> */
[----:B--2---:R-:W-:-:S04]  /*a630*/  FADD.FTZ R154, R189, R154 ;  /* 0x0000009abd9a7221 */ /* 0x004fc80000010000 */
[C---:B0-----:R-:W-:Y:S01]  /*a640*/  FADD.FTZ R14, R158.reuse, R154 ;  /* 0x0000009a9e0e7221 */ /* 0x041fe20000010000 */
[----:B------:R-:W-:Y:S01]  /*a650*/  F2FP.BF16.F32.PACK_AB R194, R158, R189 ;  /* 0x000000bd9ec2723e */ /* 0x000fe200000010ff */
[C---:B-1----:R-:W-:Y:S01]  /*a660*/  FADD.FTZ R5, R153.reuse, R152 ;  /* 0x0000009899057221 */ /* 0x042fe20000010000 */
[----:B------:R-:W-:Y:S01]  /*a670*/  F2FP.BF16.F32.PACK_AB R195, R153, R195 ;  /* 0x000000c399c3723e */ /* 0x000fe200000010ff */
[----:B------:R-:W-:Y:S06]  /*a680*/  @P3 BRA `(.L_x_2375) ;  /* 0xffffffbc00983947 */ /* 0x000fec000383ffff */
[----:B------:R-:W-:-:S07]  /*a690*/  IMAD.U32 R236, RZ, RZ, UR4 ;  /* 0x00000004ffec7e24 */ /* 0x000fce000f8e00ff */
.L_x_2366:
[----:B------:R-:W-:Y:S02]  /*a6a0*/  R2UR UR6, R23 ;  /* 0x00000000170672ca */ /* 0x000fe400000e0000 */
[----:B------:R-:W-:-:S13]  /*a6b0*/  R2UR UR4, R236 ;  /* 0x00000000ec0472ca */ /* 0x000fda00000e0000 */
[----:B------:R-:W-:-:S06]  /*a6c0*/  UISETP.GE.AND UP0, UPT, UR4, UR6, UPT ;  /* 0x000000060400728c */ /* 0x000fcc000bf06270 */
[----:B------:R-:W-:-:S13]  /*a6d0*/  PLOP3.LUT P2, PT, PT, PT, UP0, 0x80, 0x0 ;  /* 0x000000000000781c */ /* 0x000fda0003f4f008 */
[----:B------:R-:W-:Y:S05]  /*a6e0*/  @!P2 BRA `(.L_x_2376) ;  /* 0x0000003800dca947 */ /* 0x000fea0003800000 */
[----:B------:R-:W-:Y:S01]  /*a6f0*/  R2UR UR4, R16 ;  /* 0x00000000100472ca */ /* 0x000fe200000e0000 */
[----:B------:R-:W-:Y:S01]  /*a700*/  IMAD.MOV.U32 R18, RZ, RZ, R4 ;  /* 0x000000ffff127224 */ /* 0x000fe200078e0004 */
[----:B------:R-:W-:Y:S01]  /*a710*/  ULDC UR61, c[0x0][0x9d8] ;  /* 0x00027600003d7ab9 */ /* 0x000fe20000000800 */
[----:B------:R-:W-:Y:S02]  /*a720*/  IMAD.MOV.U32 R20, RZ, RZ, R3 ;  /* 0x000000ffff147224 */ /* 0x000fe400078e0003 */
[----:B------:R-:W-:-:S08]  /*a730*/  IMAD.U32 R21, RZ, RZ, UR60 ;  /* 0x0000003cff157e24 */ /* 0x000fd0000f8e00ff */
[----:B------:R-:W-:-:S07]  /*a740*/  IMAD.U32 R22, RZ, RZ, UR4 ;  /* 0x00000004ff167e24 */ /* 0x000fce000f8e00ff */
.L_x_2385:
[----:B------:R-:W-:Y:S02]  /*a750*/  R2UR UR4, R21 ;  /* 0x00000000150472ca */ /* 0x000fe400000e0000 */
[----:B------:R-:W-:-:S11]  /*a760*/  R2UR UR5, R22 ;  /* 0x00000000160572ca */ /* 0x000fd600000e0000 */
        /* <DEDUP_REMOVED lines=8> */
.L_x_2377:
        /* <DEDUP_REMOVED lines=8> */
.L_x_2378:
[----:B-1----:R-:W-:Y:S05]  /*a870*/  @P2 BRA `(.L_x_2379) ;  /* 0x0000000000082947 */ /* 0x002fea0003800000 */
[----:B------:R-:W1:Y:S02]  /*a880*/  SYNCS.PHASECHK.TRANS64.TRYWAIT P2, [UR4+0x38830], R3 ;  /* 0x03883003ff0075a7 */ /* 0x000e640008040144 */
[----:B-1----:R-:W-:Y:S05]  /*a890*/  @!P2 BRA `(.L_x_2380) ;  /* 0x0000011800dca947 */ /* 0x002fea0003800000 */
.L_x_2379:
        /* <DEDUP_REMOVED lines=84> */
[----:B------:R-:W-:Y:S01]  /*ade0*/  UMOV UR56, UR14 ;  /* 0x0000000e00387c82 */ /* 0x000fe20008000000 */
[----:B------:R-:W-:Y:S01]  /*adf0*/  UMOV UR57, UR15 ;  /* 0x0000000f00397c82 */ /* 0x000fe20008000000 */
        /* <DEDUP_REMOVED lines=494> */
.L_x_2381:
[----:B------:R-:W-:Y:S02]  /*cce0*/  R2UR UR6, R17 ;  /* 0x00000000110672ca */ /* 0x000fe400000e0000 */
        /* <DEDUP_REMOVED lines=8> */
.L_x_2382:
[----:B---3--:R-:W-:Y:S05]  /*cd70*/  @P2 BRA `(.L_x_2383) ;  /* 0x0000000000082947 */ /* 0x008fea0003800000 */
[----:B------:R-:W3:Y:S02]  /*cd80*/  SYNCS.PHASECHK.TRANS64.TRYWAIT P2, [UR4+0x38850], R0 ;  /* 0x03885000ff0075a7 */ /* 0x000ee40008040144 */
[----:B---3--:R-:W-:Y:S05]  /*cd90*/  @!P2 BRA `(.L_x_2384) ;  /* 0x000000f400b4a947 */ /* 0x008fea0003800000 */
.L_x_2383:
[----:B------:R-:W-:Y:S01]  /*cda0*/  R2UR UR10, R17 ;  /* 0x00000000110a72ca */ /* 0x000fe200000e0000 */
[----:B------:R-:W-:Y:S01]  /*cdb0*/  WARPGROUP.ARRIVE ;  /* 0x00000000000079c5 */ /* 0x000fe20000000000 */
[----:B------:R-:W-:Y:S01]  /*cdc0*/  R2UR UR6, R21 ;  /* 0x00000000150672ca */ /* 0x000fe200000e0000 */
[----:B------:R-:W-:Y:S01]  /*cdd0*/  UMOV UR7, 0x40000040 ;  /* 0x4000004000077882 */ /* 0x000fe20000000000 */
[----:B---3--:R-:W-:Y:S01]  /*cde0*/  FMUL.FTZ R2, R184, UR61 ;  /* 0x0000003db8027c20 */ /* 0x008fe20008410000 */
[----:B-1----:R-:W-:Y:S01]  /*cdf0*/  FMUL.FTZ R4, R185, UR61 ;  /* 0x0000003db9047c20 */ /* 0x002fe20008410000 */
[----:B------:R-:W-:Y:S01]  /*ce00*/  FMUL.FTZ R185, R188, UR61 ;  /* 0x0000003dbcb97c20 */ /* 0x000fe20008410000 */
[----:B------:R-:W-:Y:S01]  /*ce10*/  FMUL.FTZ R21, R186, UR61 ;  /* 0x0000003dba157c20 */ /* 0x000fe20008410000 */
[----:B------:R-:W-:Y:S01]  /*ce20*/  FMUL.FTZ R186, R189, UR61 ;  /* 0x0000003dbdba7c20 */ /* 0x000fe20008410000 */
[----:B------:R-:W-:Y:S01]  /*ce30*/  FMUL.FTZ R188, R176, UR61 ;  /* 0x0000003db0bc7c20 */ /* 0x000fe20008410000 */
[----:B------:R-:W2:Y:S01]  /*ce40*/  MUFU.TANH R2, R2 ;  /* 0x0000000200027308 */ /* 0x000ea20000002400 */
        /* <DEDUP_REMOVED lines=15> */
[----:B------:R-:W3:Y:S01]  /*cf40*/  MUFU.TANH R185, R185 ;  /* 0x000000b900b97308 */ /* 0x000ee20000002400 */
[----:B--2---:R-:W-:Y:S01]  /*cf50*/  FMNMX.FTZ R0, R2, R20, !PT ;  /* 0x0000001402007209 */ /* 0x004fe20007810000 */
[----:B------:R-:W-:Y:S01]  /*cf60*/  FMUL.FTZ R165, R165, UR61 ;  /* 0x0000003da5a57c20 */ /* 0x000fe20008410000 */
[----:B------:R-:W-:Y:S01]  /*cf70*/  UIMAD UR5, UR6, 0xa00, UR5 ;  /* 0x00000a00060578a4 */ /* 0x000fe2000f8e0205 */
[----:B------:R-:W-:Y:S01]  /*cf80*/  FMUL.FTZ R152, R152, UR61 ;  /* 0x0000003d98987c20 */ /* 0x000fe20008410000 */
[----:B------:R-:W-:Y:S01]  /*cf90*/  FMUL.FTZ R176, R178, UR61 ;  /* 0x0000003db2b07c20 */ /* 0x000fe20008410000 */
[----:B------:R-:W-:Y:S01]  /*cfa0*/  FMUL.FTZ R178, R179, UR61 ;  /* 0x0000003db3b27c20 */ /* 0x000fe20008410000 */
[----:B------:R-:W-:Y:S01]  /*cfb0*/  FMUL.FTZ R179, R182, UR61 ;  /* 0x0000003db6b37c20 */ /* 0x000fe20008410000 */
[----:B------:R-:W2:Y:S01]  /*cfc0*/  MUFU.TANH R186, R186 ;  /* 0x000000ba00ba7308 */ /* 0x000ea20000002400 */
        /* <DEDUP_REMOVED lines=8> */
[----:B---3--:R-:W-:Y:S01]  /*d050*/  FMNMX.FTZ R0, R185, R0, !PT ;  /* 0x00000000b9007209 */ /* 0x008fe20007810000 */
[----:B------:R-:W-:Y:S01]  /*d060*/  FMUL.FTZ R157, R157, UR61 ;  /* 0x0000003d9d9d7c20 */ /* 0x000fe20008410000 */
[----:B------:R-:W-:Y:S01]  /*d070*/  FMUL.FTZ R22, R187, UR61 ;  /* 0x0000003dbb167c20 */ /* 0x000fe20008410000 */
[----:B------:R-:W-:Y:S01]  /*d080*/  FMUL.FTZ R184, R190, UR61 ;  /* 0x0000003dbeb87c20 */ /* 0x000fe20008410000 */
[----:B------:R-:W-:Y:S01]  /*d090*/  FMUL.FTZ R187, R191, UR61 ;  /* 0x0000003dbfbb7c20 */ /* 0x000fe20008410000 */
[----:B------:R-:W-:Y:S01]  /*d0a0*/  FMUL.FTZ R156, R183, UR61 ;  /* 0x0000003db79c7c20 */ /* 0x000fe20008410000 */
[----:B------:R-:W-:Y:S01]  /*d0b0*/  FMUL.FTZ R170, R170, UR61 ;  /* 0x0000003daaaa7c20 */ /* 0x000fe20008410000 */
[----:B------:R-:W3:Y:S01]  /*d0c0*/  MUFU.TANH R177, R177 ;  /* 0x000000b100b17308 */ /* 0x000ee20000002400 */
[----:B--2---:R-:W-:Y:S01]  /*d0d0*/  FMNMX.FTZ R0, R186, R0, !PT ;  /* 0x00000000ba007209 */ /* 0x004fe20007810000 */
[----:B------:R-:W-:Y:S01]  /*d0e0*/  ULDC UR11, c[0x0][0x988] ;  /* 0x00026200000b7ab9 */ /* 0x000fe20000000800 */
[----:B------:R-:W-:Y:S01]  /*d0f0*/  FMUL.FTZ R171, R171, UR61 ;  /* 0x0000003dabab7c20 */ /* 0x000fe20008410000 */
[----:B------:R-:W-:Y:S01]  /*d100*/  FMUL.FTZ R174, R174, UR61 ;  /* 0x0000003daeae7c20 */ /* 0x000fe20008410000 */
[----:B------:R-:W-:Y:S01]  /*d110*/  FMUL.FTZ R175, R175, UR61 ;  /* 0x0000003dafaf7c20 */ /* 0x000fe20008410000 */
[----:B------:R-:W-:Y:S01]  /*d120*/  FMUL.FTZ R162, R162, UR61 ;  /* 0x0000003da2a27c20 */ /* 0x000fe20008410000 */
[----:B------:R-:W-:Y:S01]  /*d130*/  FMUL.FTZ R163, R163, UR61 ;  /* 0x0000003da3a37c20 */ /* 0x000fe20008410000 */
[----:B------:R-:W2:Y:S01]  /*d140*/  MUFU.TANH R180, R180 ;  /* 0x000000b400b47308 */ /* 0x000ea20000002400 */
[----:B-1----:R-:W-:Y:S01]  /*d150*/  FMNMX.FTZ R0, R188, R0, !PT ;  /* 0x00000000bc007209 */ /* 0x002fe20007810000 */
[----:B------:R-:W-:Y:S01]  /*d160*/  FMUL.FTZ R166, R166, UR61 ;  /* 0x0000003da6a67c20 */ /* 0x000fe20008410000 */
[----:B------:R-:W-:Y:S01]  /*d170*/  FMUL.FTZ R167, R167, UR61 ;  /* 0x0000003da7a77c20 */ /* 0x000fe20008410000 */
[----:B------:R-:W-:Y:S01]  /*d180*/  FMUL.FTZ R154, R154, UR61 ;  /* 0x0000003d9a9a7c20 */ /* 0x000fe20008410000 */
[----:B------:R-:W-:Y:S01]  /*d190*/  FMUL.FTZ R155, R155, UR61 ;  /* 0x0000003d9b9b7c20 */ /* 0x000fe20008410000 */
[----:B------:R-:W-:Y:S01]  /*d1a0*/  FMUL.FTZ R158, R158, UR61 ;  /* 0x0000003d9e9e7c20 */ /* 0x000fe20008410000 */
[----:B------:R-:W-:Y:S01]  /*d1b0*/  FMUL.FTZ R159, R159, UR61 ;  /* 0x0000003d9f9f7c20 */ /* 0x000fe20008410000 */
[----:B------:R-:W1:Y:S01]  /*d1c0*/  MUFU.TANH R181, R181 ;  /* 0x000000b500b57308 */ /* 0x000e620000002400 */
[----:B---3--:R-:W-:-:S07]  /*d1d0*/  FMNMX.FTZ R0, R177, R0, !PT ;  /* 0x00000000b1007209 */ /* 0x008fce0007810000 */
[----:B------:R-:W3:Y:S01]  /*d1e0*/  MUFU.TANH R168, R168 ;  /* 0x000000a800a87308 */ /* 0x000ee20000002400 */
[----:B--2---:R-:W-:-:S07]  /*d1f0*/  FMNMX.FTZ R0, R180, R0, !PT ;  /* 0x00000000b4007209 */ /* 0x004fce0007810000 */
[----:B------:R-:W2:Y:S01]  /*d200*/  MUFU.TANH R169, R169 ;  /* 0x000000a900a97308 */ /* 0x000ea20000002400 */
[----:B-1----:R-:W-:-:S07]  /*d210*/  FMNMX.FTZ R0, R181, R0, !PT ;  /* 0x00000000b5007209 */ /* 0x002fce0007810000 */
        /* <DEDUP_REMOVED lines=18> */
[----:B------:R-:W0:Y:S01]  /*d340*/  MUFU.TANH R157, R157 ;  /* 0x0000009d009d7308 */ /* 0x000e220000002400 */
[----:B---3--:R-:W-:-:S07]  /*d350*/  FMNMX.FTZ R0, R182, R0, !PT ;  /* 0x00000000b6007209 */ /* 0x008fce0007810000 */
[----:B------:R-:W1:Y:S01]  /*d360*/  MUFU.TANH R21, R21 ;  /* 0x0000001500157308 */ /* 0x000e620000002400 */
[----:B--2---:R-:W-:-:S07]  /*d370*/  FMNMX.FTZ R0, R153, R0, !PT ;  /* 0x0000000099007209 */ /* 0x004fce0007810000 */
[----:B------:R-:W2:Y:S01]  /*d380*/  MUFU.TANH R22, R22 ;  /* 0x0000001600167308 */ /* 0x000ea20000002400 */
[----:B0-----:R-:W-:-:S05]  /*d390*/  FMNMX.FTZ R3, R157, R0, !PT ;  /* 0x000000009d037209 */ /* 0x001fca0007810000 */
[----:B------:R-:W0:Y:S02]  /*d3a0*/  SHFL.BFLY PT, R0, R3, 0x2, 0x1f ;  /* 0x0c401f0003007f89 */ /* 0x000e2400000e0000 */
[----:B------:R-:W3:Y:S08]  /*d3b0*/  MUFU.TANH R184, R184 ;  /* 0x000000b800b87308 */ /* 0x000ef00000002400 */
[----:B------:R-:W4:Y:S08]  /*d3c0*/  MUFU.TANH R187, R187 ;  /* 0x000000bb00bb7308 */ /* 0x000f300000002400 */
[----:B------:R-:W5:Y:S01]  /*d3d0*/  MUFU.TANH R176, R176 ;  /* 0x000000b000b07308 */ /* 0x000f620000002400 */
[----:B0-----:R-:W-:-:S07]  /*d3e0*/  FMNMX.FTZ R3, R3, R0, !PT ;  /* 0x0000000003037209 */ /* 0x001fce0007810000 */
[----:B------:R-:W0:Y:S01]  /*d3f0*/  MUFU.TANH R178, R178 ;  /* 0x000000b200b27308 */ /* 0x000e220000002400 */
[----:B------:R-:W1:Y:S07]  /*d400*/  SHFL.BFLY PT, R0, R3, 0x1, 0x1f ;  /* 0x0c201f0003007f89 */ /* 0x000e6e00000e0000 */
[----:B------:R-:W0:Y:S08]  /*d410*/  MUFU.TANH R179, R179 ;  /* 0x000000b300b37308 */ /* 0x000e300000002400 */
[----:B------:R-:W0:Y:S08]  /*d420*/  MUFU.TANH R156, R156 ;  /* 0x0000009c009c7308 */ /* 0x000e300000002400 */
[----:B------:R-:W0:Y:S01]  /*d430*/  MUFU.TANH R170, R170 ;  /* 0x000000aa00aa7308 */ /* 0x000e220000002400 */
[----:B-1----:R-:W-:-:S02]  /*d440*/  FMNMX.FTZ R3, R3, R0, !PT ;  /* 0x0000000003037209 */ /* 0x002fc40007810000 */
[----:B------:R-:W-:-:S03]  /*d450*/  FMNMX.FTZ R0, R21, R18, !PT ;  /* 0x0000001215007209 */ /* 0x000fc60007810000 */
[----:B------:R-:W-:Y:S01]  /*d460*/  FADD.FTZ R20, -R3, R20 ;  /* 0x0000001403147221 */ /* 0x000fe20000010100 */
[----:B--2---:R-:W-:Y:S01]  /*d470*/  FMNMX.FTZ R0, R22, R0, !PT ;  /* 0x0000000016007209 */ /* 0x004fe20007810000 */
[----:B------:R-:W1:Y:S03]  /*d480*/  MUFU.TANH R171, R171 ;  /* 0x000000ab00ab7308 */ /* 0x000e660000002400 */
[----:B---3--:R-:W-:-:S04]  /*d490*/  FMNMX.FTZ R0, R184, R0, !PT ;  /* 0x00000000b8007209 */ /* 0x008fc80007810000 */
[----:B----4-:R-:W-:Y:S01]  /*d4a0*/  FMNMX.FTZ R183, R187, R0, !PT ;  /* 0x00000000bbb77209 */ /* 0x010fe20007810000 */
[----:B------:R-:W2:Y:S03]  /*d4b0*/  MUFU.TANH R174, R174 ;  /* 0x000000ae00ae7308 */ /* 0x000ea60000002400 */
[----:B-----5:R-:W-:-:S04]  /*d4c0*/  FMNMX.FTZ R183, R176, R183, !PT ;  /* 0x000000b7b0b77209 */ /* 0x020fc80007810000 */
[----:B0-----:R-:W-:Y:S01]  /*d4d0*/  FMNMX.FTZ R183, R178, R183, !PT ;  /* 0x000000b7b2b77209 */ /* 0x001fe20007810000 */
[----:B------:R-:W0:Y:S08]  /*d4e0*/  MUFU.TANH R175, R175 ;  /* 0x000000af00af7308 */ /* 0x000e300000002400 */
[----:B------:R-:W3:Y:S08]  /*d4f0*/  MUFU.TANH R162, R162 ;  /* 0x000000a200a27308 */ /* 0x000ef00000002400 */
[----:B------:R-:W4:Y:S08]  /*d500*/  MUFU.TANH R163, R163 ;  /* 0x000000a300a37308 */ /* 0x000f300000002400 */
[----:B------:R-:W5:Y:S08]  /*d510*/  MUFU.TANH R166, R166 ;  /* 0x000000a600a67308 */ /* 0x000f700000002400 */
[----:B------:R-:W-:Y:S08]  /*d520*/  MUFU.TANH R167, R167 ;  /* 0x000000a700a77308 */ /* 0x000ff00000002400 */
[----:B------:R-:W-:Y:S01]  /*d530*/  MUFU.TANH R154, R154 ;  /* 0x0000009a009a7308 */ /* 0x000fe20000002400 */
[----:B------:R-:W-:-:S02]  /*d540*/  WARPGROUP.DEPBAR.LE gsb0, 0x0 ;  /* 0x00008000000079c5 */ /* 0x000fc40000010000 */
[----:B------:R-:W-:-:S05]  /*d550*/  WARPGROUP.ARRIVE ;  /* 0x00000000000079c5 */ /* 0x000fca0000000000 */
[----:B------:R-:W-:Y:S01]  /*d560*/  MUFU.TANH R155, R155 ;  /* 0x0000009b009b7308 */ /* 0x000fe20000002400 */
[----:B------:R-:W-:Y:S01]  /*d570*/  HGMMA.64x256x16.F32.BF16 R24, R204, gdesc[UR4].tnspB, R24, gsb0 ;  /* 0x43e00004cc187df0 */ /* 0x000fe20008001818 */
[----:B------:R-:W-:Y:S01]  /*d580*/  UIADD3 UR6, UR5, 0x100, URZ ;  /* 0x0000010005067890 */ /* 0x000fe2000fffe03f */
[----:B------:R-:W-:-:S05]  /*d590*/  UMOV UR7, 0x40000040 ;  /* 0x4000004000077882 */ /* 0x000fca0000000000 */
[----:B------:R-:W-:Y:S08]  /*d5a0*/  MUFU.TANH R158, R158 ;  /* 0x0000009e009e7308 */ /* 0x000ff00000002400 */
[----:B------:R-:W-:Y:S01]  /*d5b0*/  MUFU.TANH R159, R159 ;  /* 0x0000009f009f7308 */ /* 0x000fe20000002400 */
        /* <DEDUP_REMOVED lines=11> */
[----:B------:R-:W-:Y:S02]  /*d670*/  UMOV UR5, UR11 ;  /* 0x0000000b00057c82 */ /* 0x000fe40008000000 */
[----:B------:R-:W-:-:S04]  /*d680*/  FMUL.FTZ R20, R20, UR5 ;  /* 0x0000000514147c20 */ /* 0x000fc80008410000 */
[----:B------:R1:W-:Y:S02]  /*d690*/  MUFU.EX2 R0, R20 ;  /* 0x0000001400007308 */ /* 0x0003e40000000800 */
[----:B-1----:R-:W-:-:S04]  /*d6a0*/  FMUL.FTZ R20, R3, UR5 ;  /* 0x0000000503147c20 */ /* 0x002fc80008410000 */
        /* <DEDUP_REMOVED lines=16> */
[----:B------:R-:W-:Y:S01]  /*d7b0*/  FFMA.FTZ R169, R173, UR5, -R20 ;  /* 0x00000005ada97c23 */ /* 0x000fe20008010814 */
[----:B--2---:R-:W-:Y:S01]  /*d7c0*/  FMNMX.FTZ R2, R174, R2, !PT ;  /* 0x00000002ae027209 */ /* 0x004fe20007810000 */
[----:B------:R-:W1:Y:S03]  /*d7d0*/  MUFU.EX2 R208, R208 ;  /* 0x000000d000d07308 */ /* 0x000e660000000800 */
[----:B0-----:R-:W-:-:S04]  /*d7e0*/  FMNMX.FTZ R2, R175, R2, !PT ;  /* 0x00000002af027209 */ /* 0x001fc80007810000 */
[----:B---3--:R-:W-:Y:S01]  /*d7f0*/  FMNMX.FTZ R2, R162, R2, !PT ;  /* 0x00000002a2027209 */ /* 0x008fe20007810000 */
[----:B------:R-:W-:Y:S03]  /*d800*/  MUFU.EX2 R210, R210 ;  /* 0x000000d200d27308 */ /* 0x000fe60000000800 */
[----:B----4-:R-:W-:-:S04]  /*d810*/  FMNMX.FTZ R2, R163, R2, !PT ;  /* 0x00000002a3027209 */ /* 0x010fc80007810000 */
[----:B-----5:R-:W-:Y:S01]  /*d820*/  FMNMX.FTZ R2, R166, R2, !PT ;  /* 0x00000002a6027209 */ /* 0x020fe20007810000 */
[----:B------:R-:W-:Y:S01]  /*d830*/  MUFU.EX2 R185, R185 ;  /* 0x000000b900b97308 */ /* 0x000fe20000000800 */
[----:B-1----:R-:W-:Y:S01]  /*d840*/  FFMA.FTZ R14, R0, R14, R208 ;  /* 0x0000000e000e7223 */ /* 0x002fe200000100d0 */
[----:B------:R-:W-:Y:S02]  /*d850*/  F2FP.BF16.F32.PACK_AB R208, R183, R208 ;  /* 0x000000d0b7d0723e */ /* 0x000fe400000010ff */
[----:B------:R-:W-:Y:S01]  /*d860*/  FMNMX.FTZ R2, R167, R2, !PT ;  /* 0x00000002a7027209 */ /* 0x000fe20007810000 */
[----:B------:R-:W-:-:S03]  /*d870*/  FADD.FTZ R14, R183, R14 ;  /* 0x0000000eb70e7221 */ /* 0x000fc60000010000 */
[----:B------:R-:W-:Y:S01]  /*d880*/  FMNMX.FTZ R2, R154, R2, !PT ;  /* 0x000000029a027209 */ /* 0x000fe20007810000 */
[----:B------:R-:W-:Y:S03]  /*d890*/  MUFU.EX2 R204, R204 ;  /* 0x000000cc00cc7308 */ /* 0x000fe60000000800 */
[----:B------:R-:W-:-:S04]  /*d8a0*/  FMNMX.FTZ R2, R155, R2, !PT ;  /* 0x000000029b027209 */ /* 0x000fc80007810000 */
[----:B------:R-:W-:Y:S01]  /*d8b0*/  FMNMX.FTZ R2, R158, R2, !PT ;  /* 0x000000029e027209 */ /* 0x000fe20007810000 */
[----:B------:R-:W-:Y:S03]  /*d8c0*/  MUFU.EX2 R177, R177 ;  /* 0x000000b100b17308 */ /* 0x000fe60000000800 */
[----:B------:R-:W-:-:S05]  /*d8d0*/  FMNMX.FTZ R2, R159, R2, !PT ;  /* 0x000000029f027209 */ /* 0x000fca0007810000 */
[----:B------:R-:W0:Y:S01]  /*d8e0*/  SHFL.BFLY PT, R4, R2, 0x2, 0x1f ;  /* 0x0c401f0002047f89 */ /* 0x000e2200000e0000 */
[----:B------:R-:W-:Y:S08]  /*d8f0*/  MUFU.EX2 R206, R206 ;  /* 0x000000ce00ce7308 */ /* 0x000ff00000000800 */
[----:B------:R-:W-:Y:S08]  /*d900*/  MUFU.EX2 R180, R180 ;  /* 0x000000b400b47308 */ /* 0x000ff00000000800 */
[----:B------:R-:W-:Y:S01]  /*d910*/  MUFU.EX2 R200, R200 ;  /* 0x000000c800c87308 */ /* 0x000fe20000000800 */
[----:B0-----:R-:W-:-:S07]  /*d920*/  FMNMX.FTZ R2, R2, R4, !PT ;  /* 0x0000000402027209 */ /* 0x001fce0007810000 */
[----:B------:R-:W-:Y:S01]  /*d930*/  MUFU.EX2 R168, R168 ;  /* 0x000000a800a87308 */ /* 0x000fe20000000800 */
[----:B------:R-:W0:Y:S07]  /*d940*/  SHFL.BFLY PT, R4, R2, 0x1, 0x1f ;  /* 0x0c201f0002047f89 */ /* 0x000e2e00000e0000 */
[----:B------:R-:W-:Y:S08]  /*d950*/  MUFU.EX2 R202, R202 ;  /* 0x000000ca00ca7308 */ /* 0x000ff00000000800 */
[----:B------:R-:W-:Y:S01]  /*d960*/  MUFU.EX2 R169, R169 ;  /* 0x000000a900a97308 */ /* 0x000fe20000000800 */
[----:B0-----:R-:W-:-:S05]  /*d970*/  FMNMX.FTZ R4, R2, R4, !PT ;  /* 0x0000000402047209 */ /* 0x001fca0007810000 */
[----:B------:R-:W-:-:S04]  /*d980*/  FADD.FTZ R2, -R4, R18 ;  /* 0x0000001204027221 */ /* 0x000fc80000010100 */
[----:B------:R-:W-:-:S06]  /*d990*/  FMUL.FTZ R2, R2, UR5 ;  /* 0x0000000502027c20 */ /* 0x000fcc0008410000 */
[----:B------:R-:W-:Y:S01]  /*d9a0*/  MUFU.EX2 R2, R2 ;  /* 0x0000000200027308 */ /* 0x000fe20000000800 */
[----:B------:R-:W-:Y:S02]  /*d9b0*/  WARPGROUP.DEPBAR.LE gsb0, 0x0 ;  /* 0x00008000000079c5 */ /* 0x000fe40000010000 */
[----:B------:R-:W-:Y:S01]  /*d9c0*/  WARPGROUP.ARRIVE ;  /* 0x00000000000079c5 */ /* 0x000fe20000000000 */
[--C-:B------:R-:W-:Y:S01]  /*d9d0*/  FFMA.FTZ R196, R160, UR5, -R20.reuse ;  /* 0x00000005a0c47c23 */ /* 0x100fe20008010814 */
[--C-:B------:R-:W-:Y:S01]  /*d9e0*/  FFMA.FTZ R160, R161, UR5, -R20.reuse ;  /* 0x00000005a1a07c23 */ /* 0x100fe20008010814 */
[--C-:B------:R-:W-:Y:S01]  /*d9f0*/  FFMA.FTZ R198, R164, UR5, -R20.reuse ;  /* 0x00000005a4c67c23 */ /* 0x100fe20008010814 */
[----:B------:R-:W-:Y:S02]  /*da00*/  FFMA.FTZ R161, R165, UR5, -R20 ;  /* 0x00000005a5a17c23 */ /* 0x000fe40008010814 */
[----:B------:R-:W-:Y:S01]  /*da10*/  HGMMA.64x256x16.F32.BF16 R24, R192, gdesc[UR4].tnspB, R24, gsb0 ;  /* 0x43e00004c0187df0 */ /* 0x000fe20008001818 */
[----:B------:R-:W-:Y:S01]  /*da20*/  MUFU.EX2 R196, R196 ;  /* 0x000000c400c47308 */ /* 0x000fe20000000800 */
[----:B------:R-:W-:-:S02]  /*da30*/  R2UR UR7, R23 ;  /* 0x00000000170772ca */ /* 0x000fc400000e0000 */
[----:B------:R-:W-:-:S05]  /*da40*/  R2UR UR6, R236 ;  /* 0x00000000ec0672ca */ /* 0x000fca00000e0000 */
[----:B------:R-:W-:Y:S08]  /*da50*/  MUFU.EX2 R160, R160 ;  /* 0x000000a000a07308 */ /* 0x000ff00000000800 */
[----:B------:R-:W-:Y:S01]  /*da60*/  MUFU.EX2 R198, R198 ;  /* 0x000000c600c67308 */ /* 0x000fe20000000800 */
[----:B------:R-:W-:-:S06]  /*da70*/  UISETP.GT.AND UP0, UPT, UR6, UR7, UPT ;  /* 0x000000070600728c */ /* 0x000fcc000bf04270 */
[----:B------:R-:W-:Y:S01]  /*da80*/  PLOP3.LUT P2, PT, PT, PT, UP0, 0x80, 0x0 ;  /* 0x000000000000781c */ /* 0x000fe20003f4f008 */
[----:B------:R-:W-:Y:S01]  /*da90*/  MUFU.EX2 R161, R161 ;  /* 0x000000a100a17308 */ /* 0x000fe20000000800 */
[----:B------:R-:W-:Y:S02]  /*daa0*/  WARPGROUP.DEPBAR.LE gsb0, 0x0 ;  /* 0x00008000000079c5 */ /* 0x000fe40000010000 */
[--C-:B------:R-:W-:Y:S01]  /*dab0*/  FFMA.FTZ R192, R152, UR5, -R20.reuse ;  /* 0x0000000598c07c23 */ /* 0x100fe20008010814 */
[--C-:B------:R-:W-:Y:S01]  /*dac0*/  FFMA.FTZ R152, R182, UR5, -R20.reuse ;  /* 0x00000005b6987c23 */ /* 0x100fe20008010814 */
[--C-:B------:R-:W-:Y:S01]  /*dad0*/  FFMA.FTZ R194, R153, UR5, -R20.reuse ;  /* 0x0000000599c27c23 */ /* 0x100fe20008010814 */
[----:B------:R-:W-:Y:S01]  /*dae0*/  FFMA.FTZ R20, R157, UR5, -R20 ;  /* 0x000000059d147c23 */ /* 0x000fe20008010814 */
[----:B------:R-:W-:Y:S02]  /*daf0*/  IMAD.U32 R157, RZ, RZ, UR60 ;  /* 0x0000003cff9d7e24 */ /* 0x000fe4000f8e00ff */
[----:B------:R-:W-:Y:S03]  /*db00*/  MUFU.EX2 R192, R192 ;  /* 0x000000c000c07308 */ /* 0x000fe60000000800 */
[----:B------:R-:W-:-:S05]  /*db10*/  @!P1 LEA R157, R157, UR10, 0x3 ;  /* 0x0000000a9d9d9c11 */ /* 0x000fca000f8e18ff */
[----:B------:R0:W-:Y:S01]  /*db20*/  MUFU.EX2 R18, R20 ;  /* 0x0000001400127308 */ /* 0x0001e20000000800 */
[----:B------:R-:W-:-:S05]  /*db30*/  @!P1 VIADD R157, R157, 0x38840 ;  /* 0x000388409d9d9836 */ /* 0x000fca0000000000 */
[----:B------:R-:W-:Y:S02]  /*db40*/  @!P1 PRMT R157, RZ, 0x654, R157 ;  /* 0x00000654ff9d9816 */ /* 0x000fe4000000009d */
[----:B------:R-:W-:Y:S01]  /*db50*/  MUFU.EX2 R152, R152 ;  /* 0x0000009800987308 */ /* 0x000fe20000000800 */
[----:B0-----:R-:W-:Y:S01]  /*db60*/  FMUL.FTZ R20, R4, UR5 ;  /* 0x0000000504147c20 */ /* 0x001fe20008410000 */
[----:B------:R0:W-:Y:S03]  /*db70*/  @!P1 SYNCS.ARRIVE.TRANS64.RED.A1T0 RZ, [R157+URZ], RZ ;  /* 0x000000ff9dff99a7 */ /* 0x0001e6000810043f */
        /* <DEDUP_REMOVED lines=23> */
[----:B-1----:R-:W-:Y:S01]  /*dcf0*/  FFMA.FTZ R5, R2, R5, R209 ;  /* 0x0000000502057223 */ /* 0x002fe200000100d1 */
[----:B------:R-:W-:Y:S01]  /*dd00*/  FADD.FTZ R159, R210, R14 ;  /* 0x0000000ed29f7221 */ /* 0x000fe20000010000 */
[----:B0-----:R-:W-:Y:S01]  /*dd10*/  IMAD.U32 R157, RZ, RZ, UR4 ;  /* 0x00000004ff9d7e24 */ /* 0x001fe2000f8e00ff */
[----:B------:R-:W-:Y:S01]  /*dd20*/  UIADD3 UR4, UR6, -0x1, URZ ;  /* 0xffffffff06047890 */ /* 0x000fe2000fffe03f */
[----:B------:R-:W-:Y:S01]  /*dd30*/  R2UR UR6, R16 ;  /* 0x00000000100672ca */ /* 0x000fe200000e0000 */
[----:B------:R-:W-:Y:S01]  /*dd40*/  FADD.FTZ R159, R185, R159 ;  /* 0x0000009fb99f7221 */ /* 0x000fe20000010000 */
[----:B------:R-:W-:Y:S01]  /*dd50*/  @!P1 VIADD R157, R157, 0x38860 ;  /* 0x000388609d9d9836 */ /* 0x000fe20000000000 */
[----:B------:R-:W0:Y:S01]  /*dd60*/  MUFU.EX2 R22, R22 ;  /* 0x0000001600167308 */ /* 0x000e220000000800 */
[----:B--2---:R-:W-:Y:S01]  /*dd70*/  FADD.FTZ R5, R21, R5 ;  /* 0x0000000515057221 */ /* 0x004fe20000010000 */
[----:B------:R-:W-:Y:S01]  /*dd80*/  FADD.FTZ R159, R204, R159 ;  /* 0x0000009fcc9f7221 */ /* 0x000fe20000010000 */
[----:B------:R-:W-:Y:S01]  /*dd90*/  IMAD.U32 R236, RZ, RZ, UR4 ;  /* 0x00000004ffec7e24 */ /* 0x000fe2000f8e00ff */
[----:B------:R-:W-:-:S02]  /*dda0*/  @!P1 PRMT R164, RZ, 0x654, R157 ;  /* 0x00000654ffa49816 */ /* 0x000fc4000000009d */
[----:B------:R-:W-:Y:S01]  /*ddb0*/  FADD.FTZ R159, R177, R159 ;  /* 0x0000009fb19f7221 */ /* 0x000fe20000010000 */
[----:B------:R-:W-:Y:S01]  /*ddc0*/  F2FP.BF16.F32.PACK_AB R209, R21, R209 ;  /* 0x000000d115d1723e */ /* 0x000fe200000010ff */
[----:B------:R-:W1:Y:S01]  /*ddd0*/  MUFU.EX2 R205, R205 ;  /* 0x000000cd00cd7308 */ /* 0x000e620000000800 */
[----:B---3--:R-:W-:Y:S01]  /*dde0*/  FADD.FTZ R14, R211, R5 ;  /* 0x00000005d30e7221 */ /* 0x008fe20000010000 */
[----:B------:R-:W-:Y:S01]  /*ddf0*/  FADD.FTZ R159, R206, R159 ;  /* 0x0000009fce9f7221 */ /* 0x000fe20000010000 */
[----:B------:R2:W-:Y:S01]  /*de00*/  @!P1 SYNCS.ARRIVE.TRANS64.RED.A1T0 RZ, [R164+URZ], RZ ;  /* 0x000000ffa4ff99a7 */ /* 0x0005e2000810043f */
[----:B------:R-:W-:Y:S01]  /*de10*/  F2FP.BF16.F32.PACK_AB R210, R185, R210 ;  /* 0x000000d2b9d2723e */ /* 0x000fe200000010ff */
[----:B------:R-:W-:Y:S02]  /*de20*/  IMAD.U32 R21, RZ, RZ, UR60 ;  /* 0x0000003cff157e24 */ /* 0x000fe4000f8e00ff */
[----:B------:R-:W-:Y:S01]  /*de30*/  FADD.FTZ R159, R180, R159 ;  /* 0x0000009fb49f7221 */ /* 0x000fe20000010000 */
[----:B------:R-:W-:Y:S01]  /*de40*/  F2FP.BF16.F32.PACK_AB R204, R177, R204 ;  /* 0x000000ccb1cc723e */ /* 0x000fe200000010ff */
[----:B------:R-:W3:Y:S01]  /*de50*/  MUFU.EX2 R153, R153 ;  /* 0x0000009900997308 */ /* 0x000ee20000000800 */
[----:B0-----:R-:W-:Y:S01]  /*de60*/  FADD.FTZ R14, R22, R14 ;  /* 0x0000000e160e7221 */ /* 0x001fe20000010000 */
[----:B------:R-:W-:Y:S01]  /*de70*/  FADD.FTZ R159, R200, R159 ;  /* 0x0000009fc89f7221 */ /* 0x000fe20000010000 */
[----:B------:R-:W-:Y:S01]  /*de80*/  F2FP.BF16.F32.PACK_AB R211, R22, R211 ;  /* 0x000000d316d3723e */ /* 0x000fe200000010ff */
[----:B------:R-:W-:Y:S01]  /*de90*/  IMAD.U32 R22, RZ, RZ, UR6 ;  /* 0x00000006ff167e24 */ /* 0x000fe2000f8e00ff */
[----:B------:R-:W-:Y:S01]  /*dea0*/  F2FP.BF16.F32.PACK_AB R206, R180, R206 ;  /* 0x000000ceb4ce723e */ /* 0x000fe200000010ff */
[C---:B------:R-:W-:Y:S01]  /*deb0*/  FADD.FTZ R159, R168.reuse, R159 ;  /* 0x0000009fa89f7221 */ /* 0x040fe20000010000 */
[----:B------:R-:W-:Y:S01]  /*dec0*/  F2FP.BF16.F32.PACK_AB R200, R168, R200 ;  /* 0x000000c8a8c8723e */ /* 0x000fe200000010ff */
[----:B------:R-:W0:Y:S01]  /*ded0*/  MUFU.EX2 R207, R207 ;  /* 0x000000cf00cf7308 */ /* 0x000e220000000800 */
[----:B-1----:R-:W-:Y:S01]  /*dee0*/  FADD.FTZ R14, R205, R14 ;  /* 0x0000000ecd0e7221 */ /* 0x002fe20000010000 */
[----:B------:R-:W-:Y:S01]  /*def0*/  FADD.FTZ R159, R202, R159 ;  /* 0x0000009fca9f7221 */ /* 0x000fe20000010000 */
[----:B------:R-:W-:-:S03]  /*df00*/  F2FP.BF16.F32.PACK_AB R202, R169, R202 ;  /* 0x000000caa9ca723e */ /* 0x000fc600000010ff */
[----:B------:R-:W-:Y:S02]  /*df10*/  FADD.FTZ R159, R169, R159 ;  /* 0x0000009fa99f7221 */ /* 0x000fe40000010000 */
[----:B------:R-:W1:Y:S01]  /*df20*/  MUFU.EX2 R156, R156 ;  /* 0x0000009c009c7308 */ /* 0x000e620000000800 */
[C---:B---3--:R-:W-:Y:S01]  /*df30*/  FADD.FTZ R14, R153.reuse, R14 ;  /* 0x0000000e990e7221 */ /* 0x048fe20000010000 */
[----:B------:R-:W-:Y:S01]  /*df40*/  FADD.FTZ R159, R196, R159 ;  /* 0x0000009fc49f7221 */ /* 0x000fe20000010000 */
[----:B------:R-:W-:Y:S02]  /*df50*/  F2FP.BF16.F32.PACK_AB R205, R153, R205 ;  /* 0x000000cd99cd723e */ /* 0x000fe400000010ff */
[C---:B------:R-:W-:Y:S01]  /*df60*/  F2FP.BF16.F32.PACK_AB R196, R160.reuse, R196 ;  /* 0x000000c4a0c4723e */ /* 0x040fe200000010ff */
[----:B------:R-:W-:Y:S02]  /*df70*/  FADD.FTZ R159, R160, R159 ;  /* 0x0000009fa09f7221 */ /* 0x000fe40000010000 */
[----:B------:R-:W3:Y:S01]  /*df80*/  MUFU.EX2 R201, R201 ;  /* 0x000000c900c97308 */ /* 0x000ee20000000800 */
        /* <DEDUP_REMOVED lines=11> */
[----:B---3--:R-:W-:-:S07]  /*e040*/  FADD.FTZ R14, R201, R14 ;  /* 0x0000000ec90e7221 */ /* 0x008fce0000010000 */
[----:B------:R-:W3:Y:S01]  /*e050*/  MUFU.EX2 R154, R175 ;  /* 0x000000af009a7308 */ /* 0x000ee20000000800 */
[C---:B0-----:R-:W-:Y:S01]  /*e060*/  FADD.FTZ R14, R157.reuse, R14 ;  /* 0x0000000e9d0e7221 */ /* 0x041fe20000010000 */
[----:B------:R-:W-:-:S06]  /*e070*/  F2FP.BF16.F32.PACK_AB R201, R157, R201 ;  /* 0x000000c99dc9723e */ /* 0x000fcc00000010ff */
[----:B------:R-:W0:Y:S01]  /*e080*/  MUFU.EX2 R197, R197 ;  /* 0x000000c500c57308 */ /* 0x000e220000000800 */
[----:B-1----:R-:W-:-:S07]  /*e090*/  FADD.FTZ R14, R203, R14 ;  /* 0x0000000ecb0e7221 */ /* 0x002fce0000010000 */
[----:B------:R-:W1:Y:S01]  /*e0a0*/  MUFU.EX2 R5, R163 ;  /* 0x000000a300057308 */ /* 0x000e620000000800 */
[C---:B---3--:R-:W-:Y:S01]  /*e0b0*/  FADD.FTZ R14, R154.reuse, R14 ;  /* 0x0000000e9a0e7221 */ /* 0x048fe20000010000 */
[----:B------:R-:W-:-:S06]  /*e0c0*/  F2FP.BF16.F32.PACK_AB R203, R154, R203 ;  /* 0x000000cb9acb723e */ /* 0x000fcc00000010ff */
        /* <DEDUP_REMOVED lines=16> */
[----:B0-----:R-:W-:Y:S01]  /*e1d0*/  FADD.FTZ R159, R194, R159 ;  /* 0x0000009fc29f7221 */ /* 0x001fe20000010000 */
[----:B------:R-:W-:Y:S01]  /*e1e0*/  F2FP.BF16.F32.PACK_AB R194, R18, R194 ;  /* 0x000000c212c2723e */ /* 0x000fe200000010ff */
[----:B-1----:R-:W-:Y:S02]  /*e1f0*/  FADD.FTZ R5, R158, R14 ;  /* 0x0000000e9e057221 */ /* 0x002fe40000010000 */
[----:B------:R-:W-:Y:S01]  /*e200*/  FADD.FTZ R14, R18, R159 ;  /* 0x0000009f120e7221 */ /* 0x000fe20000010000 */
[----:B------:R-:W-:Y:S02]  /*e210*/  IMAD.MOV.U32 R18, RZ, RZ, R4 ;  /* 0x000000ffff127224 */ /* 0x000fe400078e0004 */
[C---:B---3--:R-:W-:Y:S01]  /*e220*/  FADD.FTZ R5, R20.reuse, R5 ;  /* 0x0000000514057221 */ /* 0x048fe20000010000 */
[----:B------:R-:W-:Y:S01]  /*e230*/  F2FP.BF16.F32.PACK_AB R195, R20, R158 ;  /* 0x0000009e14c3723e */ /* 0x000fe200000010ff */
[----:B------:R-:W-:Y:S01]  /*e240*/  IMAD.MOV.U32 R20, RZ, RZ, R3 ;  /* 0x000000ffff147224 */ /* 0x000fe200078e0003 */
[----:B--2---:R-:W-:Y:S06]  /*e250*/  @P2 BRA `(.L_x_2385) ;  /* 0xffffffc4003c2947 */ /* 0x004fec000383ffff */
.L_x_2376:
        /* <DEDUP_REMOVED lines=131> */
.L_x_2386:
        /* <DEDUP_REMOVED lines=8> */
.L_x_2387:
[----:B-1----:R-:W-:Y:S05]  /*eb10*/  @P2 BRA `(.L_x_2388) ;  /* 0x0000000000082947 */ /* 0x002fea0003800000 */
[----:B------:R-:W1:Y:S02]  /*eb20*/  SYNCS.PHASECHK.TRANS64.TRYWAIT P0, [UR8+0x38850], R0 ;  /* 0x03885000ff0075a7 */ /* 0x000e640008000148 */
[----:B-1----:R-:W-:Y:S05]  /*eb30*/  @!P0 BRA `(.L_x_2389) ;  /* 0x000000d800648947 */ /* 0x002fea0003800000 */
.L_x_2388:
[----:B------:R-:W-:Y:S01]  /*eb40*/  R2UR UR4, R17 ;  /* 0x00000000110472ca */ /* 0x000fe200000e0000 */
[----:B------:R-:W2:Y:S01]  /*eb50*/  LDL.LU R2, [R1+0x30] ;  /* 0x0000300001027983 */ /* 0x000ea20000300800 */
[----:B------:R-:W-:Y:S01]  /*eb60*/  WARPGROUP.ARRIVE ;  /* 0x00000000000079c5 */ /* 0x000fe20000000000 */
[----:B------:R-:W-:Y:S01]  /*eb70*/  UMOV UR7, 0x40000040 ;  /* 0x4000004000077882 */ /* 0x000fe20000000000 */
[----:B------:R-:W-:Y:S01]  /*eb80*/  IMAD.U32 R8, RZ, RZ, UR5 ;  /* 0x00000005ff087e24 */ /* 0x000fe2000f8e00ff */
[----:B-1----:R-:W1:Y:S01]  /*eb90*/  SHFL.BFLY PT, R7, R14, 0x2, 0x1f ;  /* 0x0c401f000e077f89 */ /* 0x002e6200000e0000 */
[----:B------:R-:W-:Y:S02]  /*eba0*/  IMAD.U32 R11, RZ, RZ, UR8 ;  /* 0x00000008ff0b7e24 */ /* 0x000fe4000f8e00ff */
[----:B------:R-:W-:Y:S01]  /*ebb0*/  IMAD.MOV.U32 R6, RZ, RZ, RZ ;  /* 0x000000ffff067224 */ /* 0x000fe200078e00ff */
[----:B0-----:R-:W0:Y:S01]  /*ebc0*/  SHFL.BFLY PT, R0, R5, 0x2, 0x1f ;  /* 0x0c401f0005007f89 */ /* 0x001e2200000e0000 */
[----:B------:R-:W-:-:S03]  /*ebd0*/  @!P1 VIADD R11, R11, 0x38860 ;  /* 0x000388600b0b9836 */ /* 0x000fc60000000000 */
[----:B------:R-:W-:Y:S02]  /*ebe0*/  UIADD3 UR4, UR4, 0x400, URZ ;  /* 0x0000040004047890 */ /* 0x000fe4000fffe03f */
[----:B------:R-:W-:Y:S02]  /*ebf0*/  @!P1 PRMT R11, RZ, 0x654, R11 ;  /* 0x00000654ff0b9816 */ /* 0x000fe4000000000b */
[----:B------:R-:W-:-:S04]  /*ec00*/  USHF.R.U32.HI UR4, URZ, 0x4, UR4 ;  /* 0x000000043f047899 */ /* 0x000fc80008011604 */
[----:B------:R-:W-:-:S04]  /*ec10*/  ULOP3.LUT UR4, UR4, 0x3fff, URZ, 0xc0, !UPT ;  /* 0x00003fff04047892 */ /* 0x000fc8000f8ec03f */
[----:B------:R-:W-:-:S04]  /*ec20*/  ULOP3.LUT UR4, UR4, 0x2800000, URZ, 0xfc, !UPT ;  /* 0x0280000004047892 */ /* 0x000fc8000f8efc3f */
[----:B------:R-:W-:Y:S01]  /*ec30*/  UIMAD UR4, UR60, 0xa00, UR4 ;  /* 0x00000a003c0478a4 */ /* 0x000fe2000f8e0204 */
[----:B-1----:R-:W-:Y:S01]  /*ec40*/  FADD.FTZ R7, R7, R14 ;  /* 0x0000000e07077221 */ /* 0x002fe20000010000 */
[----:B------:R-:W-:-:S04]  /*ec50*/  UIADD3 UR60, UR60, 0x1, URZ ;  /* 0x000000013c3c7890 */ /* 0x000fc8000fffe03f */
[----:B------:R-:W-:Y:S01]  /*ec60*/  UISETP.NE.AND UP0, UPT, UR60, 0x2, UPT ;  /* 0x000000023c00788c */ /* 0x000fe2000bf05270 */
[----:B------:R-:W-:Y:S02]  /*ec70*/  UMOV UR6, UR4 ;  /* 0x0000000400067c82 */ /* 0x000fe40008000000 */
[----:B------:R-:W-:Y:S01]  /*ec80*/  HGMMA.64x256x16.F32.BF16 R24, R208, gdesc[UR4].tnspB, R24, gsb0 ;  /* 0x43e00004d0187df0 */ /* 0x000fe20008001818 */
[----:B------:R-:W-:Y:S01]  /*ec90*/  UIADD3 UR6, UR4, 0x80, URZ ;  /* 0x0000008004067890 */ /* 0x000fe2000fffe03f */
[----:B------:R-:W-:Y:S01]  /*eca0*/  UMOV UR7, 0x40000040 ;  /* 0x4000004000077882 */ /* 0x000fe20000000000 */
[----:B------:R-:W-:Y:S01]  /*ecb0*/  USEL UR60, UR60, URZ, UP0 ;  /* 0x0000003f3c3c7287 */ /* 0x000fe20008000000 */
[----:B--2---:R-:W-:Y:S01]  /*ecc0*/  R2UR UR9, R2 ;  /* 0x00000000020972ca */ /* 0x004fe200000e0000 */
[----:B0-----:R-:W-:Y:S01]  /*ecd0*/  FADD.FTZ R2, R0, R5 ;  /* 0x0000000500027221 */ /* 0x001fe20000010000 */
[----:B------:R-:W-:Y:S01]  /*ece0*/  IMAD.MOV.U32 R5, RZ, RZ, RZ ;  /* 0x000000ffff057224 */ /* 0x000fe200078e00ff */
[----:B------:R-:W0:Y:S04]  /*ecf0*/  SHFL.BFLY PT, R0, R7, 0x1, 0x1f ;  /* 0x0c201f0007007f89 */ /* 0x000e2800000e0000 */
[----:B------:R-:W1:Y:S01]  /*ed00*/  SHFL.BFLY PT, R9, R2, 0x1, 0x1f ;  /* 0x0c201f0002097f89 */ /* 0x000e6200000e0000 */
[----:B------:R-:W-:-:S02]  /*ed10*/  WARPGROUP.DEPBAR.LE gsb0, 0x0 ;  /* 0x00008000000079c5 */ /* 0x000fc40000010000 */
[----:B------:R-:W-:-:S03]  /*ed20*/  WARPGROUP.ARRIVE ;  /* 0x00000000000079c5 */ /* 0x000fc60000000000 */
[----:B------:R-:W-:-:S11]  /*ed30*/  UIADD3 UR9, UR9, 0x1, URZ ;  /* 0x0000000109097890 */ /* 0x000fd6000fffe03f */
[----:B------:R-:W-:Y:S01]  /*ed40*/  HGMMA.64x256x16.F32.BF16 R24, R204, gdesc[UR4].tnspB, R24, gsb0 ;  /* 0x43e00004cc187df0 */ /* 0x000fe20008001818 */
[----:B------:R-:W-:Y:S01]  /*ed50*/  UIADD3 UR6, UR4, 0x100, URZ ;  /* 0x0000010004067890 */ /* 0x000fe2000fffe03f */
[----:B------:R-:W-:Y:S01]  /*ed60*/  UMOV UR7, 0x40000040 ;  /* 0x4000004000077882 */ /* 0x000fe20000000000 */
[----:B0-----:R-:W-:Y:S01]  /*ed70*/  FADD.FTZ R12, R7, R0 ;  /* 0x00000000070c7221 */ /* 0x001fe20000010000 */
[----:B------:R-:W-:Y:S01]  /*ed80*/  IMAD.U32 R7, RZ, RZ, UR5 ;  /* 0x00000005ff077e24 */ /* 0x000fe2000f8e00ff */
[----:B------:R-:W-:Y:S01]  /*ed90*/  R2UR UR5, R16 ;  /* 0x00000000100572ca */ /* 0x000fe200000e0000 */
[----:B------:R-:W-:Y:S02]  /*eda0*/  IMAD.MOV.U32 R0, RZ, RZ, -0x800000 ;  /* 0xff800000ff007424 */ /* 0x000fe400078e00ff */
[----:B-1----:R-:W-:Y:S01]  /*edb0*/  FADD.FTZ R13, R2, R9 ;  /* 0x00000009020d7221 */ /* 0x002fe20000010000 */
[----:B------:R-:W-:Y:S01]  /*edc0*/  FSETP.NE.FTZ.AND P0, PT, R12, RZ, PT ;  /* 0x000000ff0c00720b */ /* 0x000fe20003f15000 */
[----:B------:R-:W-:-:S03]  /*edd0*/  IMAD.MOV.U32 R2, RZ, RZ, -0x800000 ;  /* 0xff800000ff027424 */ /* 0x000fc600078e00ff */
[----:B------:R-:W-:-:S09]  /*ede0*/  FSETP.NE.FTZ.AND P2, PT, R13, RZ, PT ;  /* 0x000000ff0d00720b */ /* 0x000fd20003f55000 */
[----:B------:R-:W0:Y:S01]  /*edf0*/  @P0 MUFU.LG2 R9, R12 ;  /* 0x0000000c00090308 */ /* 0x000e220000000c00 */
[----:B------:R-:W-:-:S07]  /*ee00*/  @P0 FMUL.FTZ R8, R8, 0.69314718246459960938 ;  /* 0x3f31721808080820 */ /* 0x000fce0000410000 */
[----:B------:R-:W1:Y:S08]  /*ee10*/  @P2 MUFU.LG2 R10, R13 ;  /* 0x0000000d000a2308 */ /* 0x000e700000000c00 */
[----:B------:R2:W3:Y:S01]  /*ee20*/  @P0 MUFU.RCP R6, R12 ;  /* 0x0000000c00060308 */ /* 0x0004e20000001000 */
[----:B0-----:R-:W-:-:S04]  /*ee30*/  @P0 FMUL.FTZ R9, R9, 0.69314718246459960938 ;  /* 0x3f31721809090820 */ /* 0x001fc80000410000 */
[----:B------:R-:W-:Y:S01]  /*ee40*/  @P0 FFMA.FTZ R2, R8, R3, R9 ;  /* 0x0000000308020223 */ /* 0x000fe20000010009 */
[----:B------:R-:W-:Y:S01]  /*ee50*/  IMAD.U32 R3, RZ, RZ, UR9 ;  /* 0x00000009ff037e24 */ /* 0x000fe2000f8e00ff */
[----:B------:R-:W-:Y:S01]  /*ee60*/  PLOP3.LUT P0, PT, PT, PT, PT, 0x8, 0x0 ;  /* 0x000000000000781c */ /* 0x000fe20003f0e170 */
[----:B------:R-:W0:Y:S01]  /*ee70*/  @P2 MUFU.RCP R5, R13 ;  /* 0x0000000d00052308 */ /* 0x000e220000001000 */
[----:B--2---:R-:W-:Y:S01]  /*ee80*/  @P2 FMUL.FTZ R12, R7, 0.69314718246459960938 ;  /* 0x3f317218070c2820 */ /* 0x004fe20000410000 */
[----:B-1----:R-:W-:Y:S01]  /*ee90*/  @P2 FMUL.FTZ R7, R10, 0.69314718246459960938 ;  /* 0x3f3172180a072820 */ /* 0x002fe20000410000 */
[----:B------:R1:W-:Y:S03]  /*eea0*/  STL [R1+0x30], R3 ;  /* 0x0000300301007387 */ /* 0x0003e60000100800 */
[----:B------:R-:W-:Y:S01]  /*eeb0*/  @P2 FFMA.FTZ R0, R12, R4, R7 ;  /* 0x000000040c002223 */ /* 0x000fe20000010007 */
[----:B------:R-:W-:-:S02]  /*eec0*/  WARPGROUP.DEPBAR.LE gsb0, 0x0 ;  /* 0x00008000000079c5 */ /* 0x000fc40000010000 */
[----:B------:R-:W-:-:S06]  /*eed0*/  WARPGROUP.ARRIVE ;  /* 0x00000000000079c5 */ /* 0x000fcc0000000000 */
        /* <DEDUP_REMOVED lines=10> */
[----:B------:R-:W-:-:S04]  /*ef80*/  USEL UR4, URZ, 0x1, UP0 ;  /* 0x000000013f047887 */ /* 0x000fc80008000000 */
[----:B------:R-:W-:-:S06]  /*ef90*/  ULOP3.LUT UR5, UR5, UR4, URZ, 0x3c, !UPT ;  /* 0x0000000405057292 */ /* 0x000fcc000f8e3c3f */
[----:B------:R-:W-:Y:S01]  /*efa0*/  IMAD.U32 R16, RZ, RZ, UR5 ;  /* 0x00000005ff107e24 */ /* 0x000fe2000f8e00ff */
[----:B------:R-:W-:Y:S02]  /*efb0*/  WARPGROUP.DEPBAR.LE gsb0, 0x0 ;  /* 0x00008000000079c5 */ /* 0x000fe40000010000 */
[----:B------:R-:W-:-:S12]  /*efc0*/  WARPGROUP.ARRIVE ;  /* 0x00000000000079c5 */ /* 0x000fd80000000000 */
[----:B------:R-:W-:Y:S03]  /*efd0*/  HGMMA.64x256x16.F32.BF16 R24, R192, gdesc[UR4].tnspB, R24, gsb0 ;  /* 0x43e00004c0187df0 */ /* 0x000fe60008001818 */
[----:B------:R-:W-:Y:S02]  /*efe0*/  WARPGROUP.DEPBAR.LE gsb0, 0x0 ;  /* 0x00008000000079c5 */ /* 0x000fe40000010000 */
[----:B------:R1:W-:Y:S01]  /*eff0*/  @!P1 SYNCS.ARRIVE.TRANS64.RED.A1T0 RZ, [R11+URZ], RZ ;  /* 0x000000ff0bff99a7 */ /* 0x0003e2000810043f */
[-C--:B---3--:R-:W-:Y:S01]  /*f000*/  FMUL.FTZ R24, R24, R6.reuse ;  /* 0x0000000618187220 */ /* 0x088fe20000410000 */
        /* <DEDUP_REMOVED lines=127> */
.L_x_2359:
        /* <DEDUP_REMOVED lines=15> */
[----:B------:R-:W3:Y:S01]  /*f8f0*/  LDL R3, [R1+0x64] ;  /* 0x0000640001037983 */ /* 0x000ee20000100800 */
[----:B------:R-:W-:Y:S01]  /*f900*/  F2FP.BF16.F32.PACK_AB R7, R31, R30 ;  /* 0x0000001e1f07723e */ /* 0x000fe200000010ff */
[----:B------:R-:W-:Y:S01]  /*f910*/  ULDC.64 UR16, c[0x0][0xc00] ;  /* 0x0003000000107ab9 */ /* 0x000fe20000000a00 */
[----:B------:R-:W-:Y:S01]  /*f920*/  R2UR UR9, R217 ;  /* 0x00000000d90972ca */ /* 0x000fe200000e0000 */
[----:B------:R-:W-:Y:S01]  /*f930*/  ULDC.64 UR12, c[0x0][0xc00] ;  /* 0x00030000000c7ab9 */ /* 0x000fe20000000a00 */
[----:B------:R-:W4:Y:S01]  /*f940*/  LDL R174, [R1+0x28] ;  /* 0x0000280001ae7983 */ /* 0x000f220000100800 */
[----:B------:R-:W-:Y:S01]  /*f950*/  ULDC.64 UR22, c[0x0][0x208] ;  /* 0x0000820000167ab9 */ /* 0x000fe20000000a00 */
[----:B------:R-:W-:Y:S01]  /*f960*/  ULDC.64 UR14, c[0x0][0xc08] ;  /* 0x00030200000e7ab9 */ /* 0x000fe20000000a00 */
[----:B------:R-:W-:-:S02]  /*f970*/  R2UR UR20, R214 ;  /* 0x00000000d61472ca */ /* 0x000fc400000e0000 */
[----:B------:R-:W-:Y:S02]  /*f980*/  R2UR UR28, R212 ;  /* 0x00000000d41c72ca */ /* 0x000fe400000e0000 */
[----:B------:R-:W-:-:S04]  /*f990*/  R2UR UR19, R216 ;  /* 0x00000000d81372ca */ /* 0x000fc800000e0000 */
[----:B------:R-:W-:Y:S01]  /*f9a0*/  UIMAD.WIDE UR12, UR9, 0x4, UR12 ;  /* 0x00000004090c78a5 */ /* 0x000fe2000f8e020c */
[----:B------:R-:W-:Y:S01]  /*f9b0*/  UMOV UR10, UR8 ;  /* 0x00000008000a7c82 */ /* 0x000fe20008000000 */
[----:B0-----:R-:W-:Y:S01]  /*f9c0*/  UMOV UR11, UR4 ;  /* 0x00000004000b7c82 */ /* 0x001fe20008000000 */
[----:B------:R-:W-:Y:S01]  /*f9d0*/  UISETP.NE.U32.AND UP0, UPT, UR14, URZ, UPT ;  /* 0x0000003f0e00728c */ /* 0x000fe2000bf05070 */
[----:B------:R-:W-:-:S03]  /*f9e0*/  ULDC UR4, c[0x0][0xad4] ;  /* 0x0002b50000047ab9 */ /* 0x000fc60000000800 */
[----:B------:R-:W-:-:S11]  /*f9f0*/  UISETP.NE.AND.EX UP0, UPT, UR15, URZ, UPT, UP0 ;  /* 0x0000003f0f00728c */ /* 0x000fd6000bf05300 */
[----:B------:R-:W-:Y:S01]  /*fa00*/  @UP0 ULEA UR14, UP1, UR9, UR14, 0x2 ;  /* 0x0000000e090e0291 */ /* 0x000fe2000f82103f */
[----:B------:R-:W-:Y:S01]  /*fa10*/  BAR.SYNC.DEFER_BLOCKING 0x1, 0x100 ;  /* 0x0044000000007b1d */ /* 0x000fe20000010000 */
[----:B--2---:R-:W-:Y:S01]  /*fa20*/  R2UR UR18, R8 ;  /* 0x00000000081272ca */ /* 0x004fe200000e0000 */
[----:B---3--:R-:W-:-:S03]  /*fa30*/  IMAD.WIDE R152, R3, R152, UR10 ;  /* 0x0000000a03987e25 */ /* 0x008fc6000f8e0298 */
[C---:B------:R-:W-:Y:S02]  /*fa40*/  IADD3 R11, P0, R152.reuse, 0x40, RZ ;  /* 0x00000040980b7810 */ /* 0x040fe40007f1e0ff */
[C---:B------:R-:W-:Y:S02]  /*fa50*/  IADD3 R21, P6, R152.reuse, 0x4020, RZ ;  /* 0x0000402098157810 */ /* 0x040fe40007fde0ff */
[----:B------:R-:W-:Y:S02]  /*fa60*/  LOP3.LUT R10, R11, 0x380, RZ, 0xc0, !PT ;  /* 0x000003800b0a7812 */ /* 0x000fe400078ec0ff */
[----:B------:R-:W-:Y:S02]  /*fa70*/  IADD3 R9, P1, R152, 0x20, RZ ;  /* 0x0000002098097810 */ /* 0x000fe40007f3e0ff */
[----:B------:R-:W-:Y:S02]  /*fa80*/  SHF.R.U64 R10, R10, 0x3, RZ ;  /* 0x000000030a0a7819 */ /* 0x000fe400000012ff */
[----:B------:R-:W-:-:S02]  /*fa90*/  LOP3.LUT R20, R21, 0x380, RZ, 0xc0, !PT ;  /* 0x0000038015147812 */ /* 0x000fc400078ec0ff */
[----:B------:R-:W-:Y:S02]  /*faa0*/  LOP3.LUT R5, R152, 0x380, RZ, 0xc0, !PT ;  /* 0x0000038098057812 */ /* 0x000fe400078ec0ff */
[----:B------:R-:W-:Y:S02]  /*fab0*/  LOP3.LUT R8, R9, 0x380, RZ, 0xc0, !PT ;  /* 0x0000038009087812 */ /* 0x000fe400078ec0ff */
[----:B------:R-:W-:Y:S01]  /*fac0*/  LOP3.LUT R10, R10, R11, RZ, 0x3c, !PT ;  /* 0x0000000b0a0a7212 */ /* 0x000fe200078e3cff */
[----:B------:R-:W-:Y:S01]  /*fad0*/  IMAD.X R11, RZ, RZ, R153, P0 ;  /* 0x000000ffff0b7224 */ /* 0x000fe200000e0699 */
[----:B------:R-:W-:Y:S02]  /*fae0*/  SHF.R.U64 R20, R20, 0x3, RZ ;  /* 0x0000000314147819 */ /* 0x000fe400000012ff */
[----:B------:R-:W-:Y:S02]  /*faf0*/  IADD3 R23, P5, R152, 0x4040, RZ ;  /* 0x0000404098177810 */ /* 0x000fe40007fbe0ff */
[----:B------:R-:W-:-:S02]  /*fb00*/  SHF.R.U64 R5, R5, 0x3, RZ ;  /* 0x0000000305057819 */ /* 0x000fc400000012ff */
[----:B------:R-:W-:Y:S02]  /*fb10*/  IADD3 R159, P0, R152, 0x8020, RZ ;  /* 0x00008020989f7810 */ /* 0x000fe40007f1e0ff */
[----:B------:R-:W-:Y:S02]  /*fb20*/  SHF.R.U64 R8, R8, 0x3, RZ ;  /* 0x0000000308087819 */ /* 0x000fe400000012ff */
[----:B------:R-:W-:Y:S01]  /*fb30*/  LOP3.LUT R20, R20, R21, RZ, 0x3c, !PT ;  /* 0x0000001514147212 */ /* 0x000fe200078e3cff */
[--C-:B------:R-:W-:Y:S01]  /*fb40*/  IMAD.X R21, RZ, RZ, R153.reuse, P6 ;  /* 0x000000ffff157224 */ /* 0x100fe200030e0699 */
[----:B------:R-:W-:Y:S02]  /*fb50*/  LOP3.LUT R22, R23, 0x380, RZ, 0xc0, !PT ;  /* 0x0000038017167812 */ /* 0x000fe400078ec0ff */
[----:B------:R-:W-:Y:S01]  /*fb60*/  LOP3.LUT R4, R5, R152, RZ, 0x3c, !PT ;  /* 0x0000009805047212 */ /* 0x000fe200078e3cff */
[----:B------:R-:W-:Y:S01]  /*fb70*/  IMAD.MOV.U32 R5, RZ, RZ, R153 ;  /* 0x000000ffff057224 */ /* 0x000fe200078e0099 */
[----:B------:R-:W-:-:S02]  /*fb80*/  LOP3.LUT R158, R159, 0x380, RZ, 0xc0, !PT ;  /* 0x000003809f9e7812 */ /* 0x000fc400078ec0ff */
[----:B------:R-:W-:Y:S02]  /*fb90*/  IADD3 R18, P6, R152, 0xc000, RZ ;  /* 0x0000c00098127810 */ /* 0x000fe40007fde0ff */
[----:B------:R-:W-:Y:S01]  /*fba0*/  LOP3.LUT R8, R8, R9, RZ, 0x3c, !PT ;  /* 0x0000000908087212 */ /* 0x000fe200078e3cff */
[----:B------:R-:W-:Y:S01]  /*fbb0*/  IMAD.X R9, RZ, RZ, R153, P1 ;  /* 0x000000ffff097224 */ /* 0x000fe200008e0699 */
[----:B------:R-:W-:Y:S02]  /*fbc0*/  SHF.R.U64 R22, R22, 0x3, RZ ;  /* 0x0000000316167819 */ /* 0x000fe400000012ff */
[C---:B------:R-:W-:Y:S02]  /*fbd0*/  IADD3 R13, P4, R152.reuse, 0x60, RZ ;  /* 0x00000060980d7810 */ /* 0x040fe40007f9e0ff */
[C---:B------:R-:W-:Y:S02]  /*fbe0*/  IADD3 R15, P3, R152.reuse, 0x4000, RZ ;  /* 0x00004000980f7810 */ /* 0x040fe40007f7e0ff */
[----:B------:R-:W-:-:S02]  /*fbf0*/  IADD3 R155, P2, R152, 0x4060, RZ ;  /* 0x00004060989b7810 */ /* 0x000fc40007f5e0ff */
[----:B------:R-:W-:Y:S02]  /*fc00*/  IADD3 R157, P1, R152, 0x8000, RZ ;  /* 0x00008000989d7810 */ /* 0x000fe40007f3e0ff */
[----:B------:R-:W-:Y:S02]  /*fc10*/  SHF.R.U64 R158, R158, 0x3, RZ ;  /* 0x000000039e9e7819 */ /* 0x000fe400000012ff */
[----:B------:R-:W-:Y:S02]  /*fc20*/  LOP3.LUT R17, R18, 0x380, RZ, 0xc0, !PT ;  /* 0x0000038012117812 */ /* 0x000fe400078ec0ff */
[----:B------:R-:W-:Y:S02]  /*fc30*/  MOV R3, R4 ;  /* 0x0000000400037202 */ /* 0x000fe40000000f00 */
[----:B------:R-:W-:Y:S02]  /*fc40*/  F2FP.BF16.F32.PACK_AB R4, R25, R24 ;  /* 0x000000181904723e */ /* 0x000fe400000010ff */
[----:B------:R-:W-:-:S02]  /*fc50*/  F2FP.BF16.F32.PACK_AB R5, R27, R26 ;  /* 0x0000001a1b05723e */ /* 0x000fc400000010ff */
[----:B------:R-:W-:Y:S01]  /*fc60*/  LOP3.LUT R22, R22, R23, RZ, 0x3c, !PT ;  /* 0x0000001716167212 */ /* 0x000fe200078e3cff */
[----:B------:R-:W-:Y:S01]  /*fc70*/  IMAD.X R23, RZ, RZ, R153, P5 ;  /* 0x000000ffff177224 */ /* 0x000fe200028e0699 */
[----:B------:R-:W-:Y:S01]  /*fc80*/  LOP3.LUT R12, R13, 0x380, RZ, 0xc0, !PT ;  /* 0x000003800d0c7812 */ /* 0x000fe200078ec0ff */
[----:B------:R0:W-:Y:S01]  /*fc90*/  STSM.16.M88.4 [R3], R4 ;  /* 0x0000000403007844 */ /* 0x0001e20000000200 */
[----:B------:R-:W-:Y:S02]  /*fca0*/  LOP3.LUT R14, R15, 0x380, RZ, 0xc0, !PT ;  /* 0x000003800f0e7812 */ /* 0x000fe400078ec0ff */
[----:B------:R-:W-:Y:S02]  /*fcb0*/  LOP3.LUT R154, R155, 0x380, RZ, 0xc0, !PT ;  /* 0x000003809b9a7812 */ /* 0x000fe400078ec0ff */
[----:B------:R-:W-:Y:S02]  /*fcc0*/  LOP3.LUT R156, R157, 0x380, RZ, 0xc0, !PT ;  /* 0x000003809d9c7812 */ /* 0x000fe400078ec0ff */
[----:B------:R-:W-:-:S02]  /*fcd0*/  LOP3.LUT R158, R158, R159, RZ, 0x3c, !PT ;  /* 0x0000009f9e9e7212 */ /* 0x000fc400078e3cff */
[----:B------:R-:W-:Y:S02]  /*fce0*/  SHF.R.U64 R17, R17, 0x3, RZ ;  /* 0x0000000311117819 */ /* 0x000fe400000012ff */
[----:B------:R-:W-:Y:S02]  /*fcf0*/  IADD3 R159, P5, R152, 0xc020, RZ ;  /* 0x0000c020989f7810 */ /* 0x000fe40007fbe0ff */
[----:B------:R-:W-:Y:S02]  /*fd00*/  SHF.R.U64 R12, R12, 0x3, RZ ;  /* 0x000000030c0c7819 */ /* 0x000fe400000012ff */
[----:B------:R-:W-:Y:S01]  /*fd10*/  SHF.R.U64 R14, R14, 0x3, RZ ;  /* 0x000000030e0e7819 */ /* 0x000fe200000012ff */
[--C-:B0-----:R-:W-:Y:S01]  /*fd20*/  IMAD.X R5, RZ, RZ, R153.reuse, P6 ;  /* 0x000000ffff057224 */ /* 0x101fe200030e0699 */
[----:B------:R-:W-:Y:S01]  /*fd30*/  SHF.R.U64 R154, R154, 0x3, RZ ;  /* 0x000000039a9a7819 */ /* 0x000fe200000012ff */
[----:B------:R-:W-:Y:S01]  /*fd40*/  IMAD.X R7, RZ, RZ, R153, P5 ;  /* 0x000000ffff077224 */ /* 0x000fe200028e0699 */
[----:B------:R-:W-:-:S02]  /*fd50*/  SHF.R.U64 R156, R156, 0x3, RZ ;  /* 0x000000039c9c7819 */ /* 0x000fc400000012ff */
[----:B------:R-:W-:Y:S02]  /*fd60*/  LOP3.LUT R4, R17, R18, RZ, 0x3c, !PT ;  /* 0x0000001211047212 */ /* 0x000fe400078e3cff */
[----:B------:R-:W-:Y:S02]  /*fd70*/  LOP3.LUT R17, R159, 0x380, RZ, 0xc0, !PT ;  /* 0x000003809f117812 */ /* 0x000fe400078ec0ff */
        /* <DEDUP_REMOVED lines=8> */
[----:B------:R-:W-:-:S02]  /*fe00*/  SHF.R.U64 R6, R17, 0x3, RZ ;  /* 0x0000000311067819 */ /* 0x000fc400000012ff */
[C---:B------:R-:W-:Y:S02]  /*fe10*/  IADD3 R165, P4, R152.reuse, 0x8040, RZ ;  /* 0x0000804098a57810 */ /* 0x040fe40007f9e0ff */
[C---:B------:R-:W-:Y:S02]  /*fe20*/  IADD3 R167, P3, R152.reuse, 0x8060, RZ ;  /* 0x0000806098a77810 */ /* 0x040fe40007f7e0ff */
[C---:B------:R-:W-:Y:S02]  /*fe30*/  IADD3 R163, P2, R152.reuse, 0xc040, RZ ;  /* 0x0000c04098a37810 */ /* 0x040fe40007f5e0ff */
[----:B------:R-:W-:Y:S02]  /*fe40*/  IADD3 R160, P1, R152, 0xc060, RZ ;  /* 0x0000c06098a07810 */ /* 0x000fe40007f3e0ff */
[----:B------:R-:W-:Y:S01]  /*fe50*/  LOP3.LUT R6, R6, R159, RZ, 0x3c, !PT ;  /* 0x0000009f06067212 */ /* 0x000fe200078e3cff */
[----:B------:R-:W-:Y:S01]  /*fe60*/  IMAD.X R159, RZ, RZ, R153, P0 ;  /* 0x000000ffff9f7224 */ /* 0x000fe200000e0699 */
[----:B------:R-:W-:-:S02]  /*fe70*/  LOP3.LUT R164, R165, 0x380, RZ, 0xc0, !PT ;  /* 0x00000380a5a47812 */ /* 0x000fc400078ec0ff */
[----:B------:R-:W-:Y:S02]  /*fe80*/  LOP3.LUT R166, R167, 0x380, RZ, 0xc0, !PT ;  /* 0x00000380a7a67812 */ /* 0x000fe400078ec0ff */
[----:B------:R-:W-:Y:S02]  /*fe90*/  LOP3.LUT R162, R163, 0x380, RZ, 0xc0, !PT ;  /* 0x00000380a3a27812 */ /* 0x000fe400078ec0ff */
[----:B------:R-:W-:Y:S02]  /*fea0*/  LOP3.LUT R161, R160, 0x380, RZ, 0xc0, !PT ;  /* 0x00000380a0a17812 */ /* 0x000fe400078ec0ff */
[----:B------:R-:W-:Y:S02]  /*feb0*/  MOV R169, R20 ;  /* 0x0000001400a97202 */ /* 0x000fe40000000f00 */
[----:B------:R-:W-:Y:S02]  /*fec0*/  MOV R170, R22 ;  /* 0x0000001600aa7202 */ /* 0x000fe40000000f00 */
[----:B------:R-:W-:-:S02]  /*fed0*/  MOV R8, R8 ;  /* 0x0000000800087202 */ /* 0x000fc40000000f00 */
[----:B------:R-:W-:Y:S02]  /*fee0*/  F2FP.BF16.F32.PACK_AB R20, R33, R32 ;  /* 0x000000202114723e */ /* 0x000fe400000010ff */
[----:B------:R-:W-:Y:S02]  /*fef0*/  F2FP.BF16.F32.PACK_AB R21, R35, R34 ;  /* 0x000000222315723e */ /* 0x000fe400000010ff */
[----:B------:R-:W-:Y:S02]  /*ff00*/  F2FP.BF16.F32.PACK_AB R22, R37, R36 ;  /* 0x000000242516723e */ /* 0x000fe400000010ff */
[----:B------:R-:W-:Y:S02]  /*ff10*/  F2FP.BF16.F32.PACK_AB R23, R39, R38 ;  /* 0x000000262717723e */ /* 0x000fe400000010ff */
[----:B------:R-:W-:Y:S02]  /*ff20*/  MOV R3, R4 ;  /* 0x0000000400037202 */ /* 0x000fe40000000f00 */
[----:B------:R-:W-:Y:S01]  /*ff30*/  MOV R17, R6 ;  /* 0x0000000600117202 */ /* 0x000fe20000000f00 */
[----:B------:R0:W-:Y:S01]  /*ff40*/  STSM.16.M88.4 [R8], R20 ;  /* 0x0000001408007844 */ /* 0x0001e20000000200 */
[----:B------:R-:W-:-:S02]  /*ff50*/  SHF.R.U64 R164, R164, 0x3, RZ ;  /* 0x00000003a4a47819 */ /* 0x000fc400000012ff */
[----:B------:R-:W-:Y:S02]  /*ff60*/  SHF.R.U64 R166, R166, 0x3, RZ ;  /* 0x00000003a6a67819 */ /* 0x000fe400000012ff */
[----:B------:R-:W-:Y:S02]  /*ff70*/  SHF.R.U64 R162, R162, 0x3, RZ ;  /* 0x00000003a2a27819 */ /* 0x000fe400000012ff */
[----:B------:R-:W-:Y:S02]  /*ff80*/  SHF.R.U64 R161, R161, 0x3, RZ ;  /* 0x00000003a1a17819 */ /* 0x000fe400000012ff */
[----:B------:R-:W-:Y:S02]  /*ff90*/  MOV R152, R10 ;  /* 0x0000000a00987202 */ /* 0x000fe40000000f00 */
[----:B------:R-:W-:Y:S02]  /*ffa0*/  F2FP.BF16.F32.PACK_AB R4, R41, R40 ;  /* 0x000000282904723e */ /* 0x000fe400000010ff */
[----:B------:R-:W-:-:S02]  /*ffb0*/  F2FP.BF16.F32.PACK_AB R5, R43, R42 ;  /* 0x0000002a2b05723e */ /* 0x000fc400000010ff */
[----:B------:R-:W-:Y:S02]  /*ffc0*/  F2FP.BF16.F32.PACK_AB R6, R45, R44 ;  /* 0x0000002c2d06723e */ /* 0x000fe400000010ff */
[----:B------:R-:W-:Y:S02]  /*ffd0*/  F2FP.BF16.F32.PACK_AB R7, R47, R46 ;  /* 0x0000002e2f07723e */ /* 0x000fe400000010ff */
[----:B------:R-:W-:Y:S02]  /*ffe0*/  MOV R172, R12 ;  /* 0x0000000c00ac7202 */ /* 0x000fe40000000f00 */
[----:B------:R-:W-:Y:S01]  /*fff0*/  MOV R173, R14 ;  /* 0x0000000e00ad7202 */ /* 0x000fe20000000f00 */
[----:B------:R1:W-:Y:S01]  /*10000*/  STSM.16.M88.4 [R152], R4 ;  /* 0x0000000498007844 */ /* 0x0003e20000000200 */
[----:B0-----:R-:W-:Y:S02]  /*10010*/  F2FP.BF16.F32.PACK_AB R8, R49, R48 ;  /* 0x000000303108723e */ /* 0x001fe400000010ff */
[----:B------:R-:W-:-:S02]  /*10020*/  F2FP.BF16.F32.PACK_AB R9, R51, R50 ;  /* 0x000000323309723e */ /* 0x000fc400000010ff */
        /* <DEDUP_REMOVED lines=10> */
[----:B------:R-:W-:Y:S01]  /*100d0*/  F2FP.BF16.F32.PACK_AB R12, R57, R56 ;  /* 0x00000038390c723e */ /* 0x000fe200000010ff */
[----:B------:R0:W-:Y:S01]  /*100e0*/  STSM.16.M88.4 [R172], R8 ;  /* 0x00000008ac007844 */ /* 0x0001e20000000200 */
[----:B------:R-:W-:-:S02]  /*100f0*/  F2FP.BF16.F32.PACK_AB R13, R59, R58 ;  /* 0x0000003a3b0d723e */ /* 0x000fc400000010ff */
[----:B------:R-:W-:Y:S02]  /*10100*/  F2FP.BF16.F32.PACK_AB R14, R61, R60 ;  /* 0x0000003c3d0e723e */ /* 0x000fe400000010ff */
[----:B------:R-:W-:Y:S02]  /*10110*/  F2FP.BF16.F32.PACK_AB R15, R63, R62 ;  /* 0x0000003e3f0f723e */ /* 0x000fe400000010ff */
[----:B------:R-:W-:Y:S02]  /*10120*/  MOV R171, R154 ;  /* 0x0000009a00ab7202 */ /* 0x000fe40000000f00 */
[----:B------:R-:W-:Y:S01]  /*10130*/  F2FP.BF16.F32.PACK_AB R20, R65, R64 ;  /* 0x000000404114723e */ /* 0x000fe200000010ff */
[----:B------:R2:W-:Y:S01]  /*10140*/  STSM.16.M88.4 [R173], R12 ;  /* 0x0000000cad007844 */ /* 0x0005e20000000200 */
[----:B------:R-:W-:Y:S02]  /*10150*/  F2FP.BF16.F32.PACK_AB R21, R67, R66 ;  /* 0x000000424315723e */ /* 0x000fe400000010ff */
[----:B------:R-:W-:-:S02]  /*10160*/  F2FP.BF16.F32.PACK_AB R22, R69, R68 ;  /* 0x000000444516723e */ /* 0x000fc400000010ff */
[----:B------:R-:W-:Y:S02]  /*10170*/  F2FP.BF16.F32.PACK_AB R23, R71, R70 ;  /* 0x000000464717723e */ /* 0x000fe400000010ff */
[----:B------:R-:W-:Y:S02]  /*10180*/  MOV R18, R156 ;  /* 0x0000009c00127202 */ /* 0x000fe40000000f00 */
[----:B------:R-:W-:Y:S01]  /*10190*/  MOV R168, R158 ;  /* 0x0000009e00a87202 */ /* 0x000fe20000000f00 */
[----:B------:R3:W-:Y:S01]  /*101a0*/  STSM.16.M88.4 [R169], R20 ;  /* 0x00000014a9007844 */ /* 0x0007e20000000200 */
[----:B-1----:R-:W-:Y:S02]  /*101b0*/  F2FP.BF16.F32.PACK_AB R152, R73, R72 ;  /* 0x000000484998723e */ /* 0x002fe400000010ff */
[----:B------:R-:W-:Y:S02]  /*101c0*/  F2FP.BF16.F32.PACK_AB R153, R75, R74 ;  /* 0x0000004a4b99723e */ /* 0x000fe400000010ff */
[----:B------:R-:W-:-:S02]  /*101d0*/  F2FP.BF16.F32.PACK_AB R154, R77, R76 ;  /* 0x0000004c4d9a723e */ /* 0x000fc400000010ff */
[----:B------:R-:W-:Y:S02]  /*101e0*/  F2FP.BF16.F32.PACK_AB R155, R79, R78 ;  /* 0x0000004e4f9b723e */ /* 0x000fe400000010ff */
[----:B------:R-:W-:Y:S02]  /*101f0*/  F2FP.BF16.F32.PACK_AB R156, R81, R80 ;  /* 0x00000050519c723e */ /* 0x000fe400000010ff */
[----:B------:R-:W-:Y:S01]  /*10200*/  F2FP.BF16.F32.PACK_AB R157, R83, R82 ;  /* 0x00000052539d723e */ /* 0x000fe200000010ff */
[----:B------:R1:W-:Y:S01]  /*10210*/  STSM.16.M88.4 [R170], R152 ;  /* 0x00000098aa007844 */ /* 0x0003e20000000200 */
[----:B------:R-:W-:Y:S02]  /*10220*/  F2FP.BF16.F32.PACK_AB R158, R85, R84 ;  /* 0x00000054559e723e */ /* 0x000fe400000010ff */
[----:B------:R-:W-:Y:S02]  /*10230*/  F2FP.BF16.F32.PACK_AB R159, R87, R86 ;  /* 0x00000056579f723e */ /* 0x000fe400000010ff */
[----:B------:R-:W-:-:S02]  /*10240*/  F2FP.BF16.F32.PACK_AB R4, R89, R88 ;  /* 0x000000585904723e */ /* 0x000fc400000010ff */
[----:B------:R-:W-:Y:S01]  /*10250*/  F2FP.BF16.F32.PACK_AB R5, R91, R90 ;  /* 0x0000005a5b05723e */ /* 0x000fe200000010ff */
[----:B------:R5:W-:Y:S01]  /*10260*/  STSM.16.M88.4 [R171], R156 ;  /* 0x0000009cab007844 */ /* 0x000be20000000200 */
[----:B------:R-:W-:Y:S02]  /*10270*/  F2FP.BF16.F32.PACK_AB R6, R93, R92 ;  /* 0x0000005c5d06723e */ /* 0x000fe400000010ff */
[----:B------:R-:W-:Y:S02]  /*10280*/  F2FP.BF16.F32.PACK_AB R7, R95, R94 ;  /* 0x0000005e5f07723e */ /* 0x000fe400000010ff */
[----:B0-----:R-:W-:Y:S02]  /*10290*/  F2FP.BF16.F32.PACK_AB R8, R97, R96 ;  /* 0x000000606108723e */ /* 0x001fe400000010ff */
        /* <DEDUP_REMOVED lines=10> */
[----:B------:R-:W-:Y:S02]  /*10340*/  MOV R166, R166 ;  /* 0x000000a600a67202 */ /* 0x000fe40000000f00 */
[----:B---3--:R-:W-:Y:S01]  /*10350*/  F2FP.BF16.F32.PACK_AB R20, R113, R112 ;  /* 0x000000707114723e */ /* 0x008fe200000010ff */
[----:B------:R0:W-:Y:S01]  /*10360*/  STSM.16.M88.4 [R164], R12 ;  /* 0x0000000ca4007844 */ /* 0x0001e20000000200 */
[----:B------:R-:W-:Y:S02]  /*10370*/  F2FP.BF16.F32.PACK_AB R21, R115, R114 ;  /* 0x000000727315723e */ /* 0x000fe400000010ff */
[----:B------:R-:W-:Y:S02]  /*10380*/  F2FP.BF16.F32.PACK_AB R22, R117, R116 ;  /* 0x000000747516723e */ /* 0x000fe400000010ff */
[----:B------:R-:W-:Y:S02]  /*10390*/  F2FP.BF16.F32.PACK_AB R23, R119, R118 ;  /* 0x000000767717723e */ /* 0x000fe400000010ff */
[----:B-1----:R-:W-:-:S02]  /*103a0*/  F2FP.BF16.F32.PACK_AB R152, R121, R120 ;  /* 0x000000787998723e */ /* 0x002fc400000010ff */
[----:B------:R-:W-:Y:S01]  /*103b0*/  F2FP.BF16.F32.PACK_AB R153, R123, R122 ;  /* 0x0000007a7b99723e */ /* 0x000fe200000010ff */
[----:B------:R-:W-:Y:S01]  /*103c0*/  STSM.16.M88.4 [R166], R20 ;  /* 0x00000014a6007844 */ /* 0x000fe20000000200 */
[----:B------:R-:W-:Y:S02]  /*103d0*/  F2FP.BF16.F32.PACK_AB R154, R125, R124 ;  /* 0x0000007c7d9a723e */ /* 0x000fe400000010ff */
[----:B------:R-:W-:Y:S02]  /*103e0*/  F2FP.BF16.F32.PACK_AB R155, R127, R126 ;  /* 0x0000007e7f9b723e */ /* 0x000fe400000010ff */
[----:B-----5:R-:W-:Y:S01]  /*103f0*/  F2FP.BF16.F32.PACK_AB R156, R129, R128 ;  /* 0x00000080819c723e */ /* 0x020fe200000010ff */
[----:B0-----:R-:W-:Y:S01]  /*10400*/  IMAD.U32 R12, RZ, RZ, UR12 ;  /* 0x0000000cff0c7e24 */ /* 0x001fe2000f8e00ff */
[----:B------:R-:W-:Y:S01]  /*10410*/  F2FP.BF16.F32.PACK_AB R157, R131, R130 ;  /* 0x00000082839d723e */ /* 0x000fe200000010ff */
[----:B------:R-:W-:Y:S01]  /*10420*/  STSM.16.M88.4 [R3], R152 ;  /* 0x0000009803007844 */ /* 0x000fe20000000200 */
[----:B------:R-:W-:Y:S01]  /*10430*/  F2FP.BF16.F32.PACK_AB R158, R133, R132 ;  /* 0x00000084859e723e */ /* 0x000fe200000010ff */
[----:B------:R-:W-:Y:S01]  /*10440*/  IMAD.U32 R13, RZ, RZ, UR13 ;  /* 0x0000000dff0d7e24 */ /* 0x000fe2000f8e00ff */
[----:B------:R-:W-:-:S02]  /*10450*/  F2FP.BF16.F32.PACK_AB R159, R135, R134 ;  /* 0x00000086879f723e */ /* 0x000fc400000010ff */
[----:B------:R-:W-:Y:S02]  /*10460*/  MOV R162, R162 ;  /* 0x000000a200a27202 */ /* 0x000fe40000000f00 */
[----:B------:R-:W-:Y:S01]  /*10470*/  F2FP.BF16.F32.PACK_AB R4, R137, R136 ;  /* 0x000000888904723e */ /* 0x000fe200000010ff */
[----:B------:R-:W-:Y:S01]  /*10480*/  STSM.16.M88.4 [R17], R156 ;  /* 0x0000009c11007844 */ /* 0x000fe20000000200 */
[----:B------:R-:W-:Y:S02]  /*10490*/  F2FP.BF16.F32.PACK_AB R5, R139, R138 ;  /* 0x0000008a8b05723e */ /* 0x000fe400000010ff */
[----:B------:R-:W-:Y:S02]  /*104a0*/  F2FP.BF16.F32.PACK_AB R6, R141, R140 ;  /* 0x0000008c8d06723e */ /* 0x000fe400000010ff */
[----:B------:R-:W-:Y:S02]  /*104b0*/  F2FP.BF16.F32.PACK_AB R7, R143, R142 ;  /* 0x0000008e8f07723e */ /* 0x000fe400000010ff */
[----:B------:R-:W-:-:S02]  /*104c0*/  MOV R160, R160 ;  /* 0x000000a000a07202 */ /* 0x000fc40000000f00 */
[----:B------:R-:W-:Y:S01]  /*104d0*/  F2FP.BF16.F32.PACK_AB R8, R145, R144 ;  /* 0x000000909108723e */ /* 0x000fe200000010ff */
[----:B------:R0:W-:Y:S01]  /*104e0*/  STSM.16.M88.4 [R162], R4 ;  /* 0x00000004a2007844 */ /* 0x0001e20000000200 */
[----:B------:R-:W-:Y:S02]  /*104f0*/  F2FP.BF16.F32.PACK_AB R9, R147, R146 ;  /* 0x000000929309723e */ /* 0x000fe400000010ff */
[----:B------:R-:W-:Y:S02]  /*10500*/  F2FP.BF16.F32.PACK_AB R10, R149, R148 ;  /* 0x00000094950a723e */ /* 0x000fe400000010ff */
[----:B------:R-:W-:Y:S02]  /*10510*/  F2FP.BF16.F32.PACK_AB R11, R151, R150 ;  /* 0x00000096970b723e */ /* 0x000fe400000010ff */
[----:B------:R-:W-:Y:S01]  /*10520*/  ISETP.NE.U32.AND P0, PT, RZ, UR16, PT ;  /* 0x00000010ff007c0c */ /* 0x000fe2000bf05070 */
[----:B------:R-:W-:Y:S01]  /*10530*/  UMOV UR25, 0x9b8 ;  /* 0x000009b800197882 */ /* 0x000fe20000000000 */
[----:B----4-:R-:W-:Y:S01]  /*10540*/  R2UR UR26, R174 ;  /* 0x00000000ae1a72ca */ /* 0x010fe200000e0000 */
[----:B------:R1:W-:Y:S01]  /*10550*/  STSM.16.M88.4 [R160], R8 ;  /* 0x00000008a0007844 */ /* 0x0003e20000000200 */
[----:B------:R-:W-:Y:S01]  /*10560*/  BAR.SYNC.DEFER_BLOCKING 0x1, 0x100 ;  /* 0x0044000000007b1d */ /* 0x000fe20000010000 */
[----:B------:R-:W-:-:S13]  /*10570*/  ISETP.NE.AND.EX P0, PT, RZ, UR17, PT, P0 ;  /* 0x00000011ff007c0c */ /* 0x000fda000bf05300 */
[----:B------:R-:W2:Y:S01]  /*10580*/  @P0 LDG.E R12, desc[UR22][R12.64] ;  /* 0x000000160c0c0981 */ /* 0x000ea2000c1e1900 */
[----:B------:R-:W-:Y:S01]  /*10590*/  PLOP3.LUT P4, PT, PT, PT, UP0, 0x80, 0x0 ;  /* 0x000000000000781c */ /* 0x000fe20003f8f008 */
[----:B------:R-:W-:Y:S01]  /*105a0*/  @UP0 ULEA.HI.X UR15, UR9, UR15, UR18, 0x2, UP1 ;  /* 0x0000000f090f0291 */ /* 0x000fe200088f1412 */
[----:B0-----:R-:W-:-:S05]  /*105b0*/  IMAD.U32 R4, RZ, RZ, UR14 ;  /* 0x0000000eff047e24 */ /* 0x001fca000f8e00ff */
[----:B------:R-:W-:-:S06]  /*105c0*/  IMAD.U32 R5, RZ, RZ, UR15 ;  /* 0x0000000fff057e24 */ /* 0x000fcc000f8e00ff */
[----:B------:R0:W3:Y:S01]  /*105d0*/  @P4 LDG.E R3, desc[UR22][R4.64] ;  /* 0x0000001604034981 */ /* 0x0000e2000c1e1900 */
[----:B------:R-:W-:Y:S01]  /*105e0*/  UISETP.NE.AND UP0, UPT, UR20, URZ, UPT ;  /* 0x0000003f1400728c */ /* 0x000fe2000bf05270 */
[----:B------:R-:W-:Y:S01]  /*105f0*/  VIADD R14, R213, UR28 ;  /* 0x0000001cd50e7c36 */ /* 0x000fe20008000000 */
[----:B------:R-:W-:Y:S02]  /*10600*/  ULDC UR22, c[0x0][0xbe8] ;  /* 0x0002fa0000167ab9 */ /* 0x000fe40000000800 */
[----:B------:R-:W-:Y:S02]  /*10610*/  USEL UR4, UR20, UR4, UP0 ;  /* 0x0000000414047287 */ /* 0x000fe40008000000 */
[----:B------:R-:W-:Y:S02]  /*10620*/  UISETP.NE.AND UP1, UPT, UR22, 0x1, UPT ;  /* 0x000000011600788c */ /* 0x000fe4000bf25270 */
[----:B------:R-:W-:Y:S01]  /*10630*/  UISETP.GT.AND UP2, UPT, UR4, 0x1, UPT ;  /* 0x000000010400788c */ /* 0x000fe2000bf44270 */
[----:B0-----:R-:W-:Y:S01]  /*10640*/  IMAD.MOV.U32 R5, RZ, RZ, R14 ;  /* 0x000000ffff057224 */ /* 0x001fe200078e000e */
[----:B------:R-:W-:-:S02]  /*10650*/  UISETP.NE.U32.AND UP0, UPT, UR16, URZ, UPT ;  /* 0x0000003f1000728c */ /* 0x000fc4000bf05070 */
[----:B------:R-:W-:Y:S01]  /*10660*/  USEL UR25, UR25, 0x978, UP2 ;  /* 0x0000097819197887 */ /* 0x000fe20009000000 */
[----:B------:R-:W-:Y:S01]  /*10670*/  PLOP3.LUT P1, PT, PT, PT, UP1, 0x80, 0x0 ;  /* 0x000000000000781c */ /* 0x000fe20003f2f018 */
[----:B------:R-:W-:Y:S01]  /*10680*/  UISETP.NE.AND.EX UP0, UPT, UR17, URZ, UPT, UP0 ;  /* 0x0000003f1100728c */ /* 0x000fe2000bf05300 */
[----:B------:R-:W-:Y:S01]  /*10690*/  UMOV UR4, URZ ;  /* 0x0000003f00047c82 */ /* 0x000fe20008000000 */
[----:B------:R-:W-:Y:S02]  /*106a0*/  USEL UR23, UR19, URZ, UP2 ;  /* 0x0000003f13177287 */ /* 0x000fe40009000000 */
[----:B------:R-:W-:Y:S02]  /*106b0*/  USEL UR9, UR9, URZ, !UP0 ;  /* 0x0000003f09097287 */ /* 0x000fe4000c000000 */
[----:B------:R-:W-:Y:S01]  /*106c0*/  USEL UR24, UR18, URZ, !UP0 ;  /* 0x0000003f12187287 */ /* 0x000fe2000c000000 */
[----:B------:R-:W-:-:S03]  /*106d0*/  @UP1 ULDC UR27, c[0x0][0xbec] ;  /* 0x0002fb00001b1ab9 */ /* 0x000fc60000000800 */
[----:B------:R-:W-:Y:S01]  /*106e0*/  ULDC.64 UR18, c[0x0][UR25+0x220] ;  /* 0x0000880019127abb */ /* 0x000fe20008000a00 */
[----:B------:R-:W-:Y:S01]  /*106f0*/  ULDC.64 UR16, c[0x0][UR25+0x218] ;  /* 0x0000860019107abb */ /* 0x000fe20008000a00 */
[----:B------:R-:W-:Y:S01]  /*10700*/  @P1 IMAD.HI.U32 R4, R14, UR27, RZ ;  /* 0x0000001b0e041c27 */ /* 0x000fe2000f8e00ff */
        /* <DEDUP_REMOVED lines=8> */
[----:B------:R-:W-:Y:S01]  /*10790*/  UIMAD UR20, UR21, UR23, URZ ;  /* 0x00000017151472a4 */ /* 0x000fe2000f8e023f */
[----:B------:R-:W-:Y:S01]  /*107a0*/  IMAD.MOV R7, RZ, RZ, -R5 ;  /* 0x000000ffff077224 */ /* 0x000fe200078e0a05 */
[----:B------:R-:W-:Y:S01]  /*107b0*/  UIMAD UR19, UR18, UR24, UR19 ;  /* 0x00000018121372a4 */ /* 0x000fe2000f8e0213 */
[----:B------:R-:W-:Y:S01]  /*107c0*/  IMAD.U32 R4, RZ, RZ, UR28 ;  /* 0x0000001cff047e24 */ /* 0x000fe2000f8e00ff */
[----:B------:R-:W-:Y:S01]  /*107d0*/  UIADD3 UR20, UR29, UR20, URZ ;  /* 0x000000141d147290 */ /* 0x000fe2000fffe03f */
[----:B------:R-:W-:Y:S01]  /*107e0*/  IMAD R7, R7, UR22, R14 ;  /* 0x0000001607077c24 */ /* 0x000fe2000f8e020e */
[----:B------:R-:W-:Y:S02]  /*107f0*/  UIADD3 UR19, UR17, UR19, URZ ;  /* 0x0000001311137290 */ /* 0x000fe4000fffe03f */
[----:B------:R-:W-:Y:S02]  /*10800*/  UIADD3 UR26, UR15, UR26, URZ ;  /* 0x0000001a0f1a7290 */ /* 0x000fe4000fffe03f */
[----:B-1----:R-:W-:Y:S01]  /*10810*/  IMAD.U32 R8, RZ, RZ, UR20 ;  /* 0x00000014ff087e24 */ /* 0x002fe2000f8e00ff */
[----:B------:R-:W-:-:S02]  /*10820*/  SHF.R.S32.HI R6, RZ, 0x1f, R7 ;  /* 0x0000001fff067819 */ /* 0x000fc40000011407 */
[----:B--2---:R-:W-:-:S13]  /*10830*/  @P0 R2UR UR4, R12 ;  /* 0x000000000c0402ca */ /* 0x004fda00000e0000 */
        /* <DEDUP_REMOVED lines=14> */
[----:B---3--:R-:W-:-:S02]  /*10920*/  @P4 R2UR UR14, R3 ;  /* 0x00000000030e42ca */ /* 0x008fc400000e0000 */
        /* <DEDUP_REMOVED lines=15> */
.L_x_2392:
[----:B------:R-:W2:Y:S04]  /*10a20*/  LDL R10, [R1+0x60] ;  /* 0x00006000010a7983 */ /* 0x000ea80000100800 */
[----:B------:R-:W3:Y:S01]  /*10a30*/  LDL R3, [R1+0x34] ;  /* 0x0000340001037983 */ /* 0x000ee20000100800 */
[----:B------:R-:W-:Y:S01]  /*10a40*/  R2UR UR12, R212 ;  /* 0x00000000d40c72ca */ /* 0x000fe200000e0000 */
[----:B------:R-:W-:Y:S02]  /*10a50*/  ULDC.64 UR18, c[0x0][0x208] ;  /* 0x0000820000127ab9 */ /* 0x000fe40000000a00 */
[----:B------:R-:W-:Y:S04]  /*10a60*/  SHFL.IDX PT, R4, R8, RZ, 0x1c1f ;  /* 0x001c1fff08047589 */ /* 0x000fe800000e0000 */
[----:B------:R-:W0:Y:S04]  /*10a70*/  SHFL.IDX PT, R5, R9, RZ, 0x1c1f ;  /* 0x001c1fff09057589 */ /* 0x000e2800000e0000 */
[----:B------:R-:W-:Y:S04]  /*10a80*/  SHFL.IDX PT, R6, R8, 0x1, 0x1c1f ;  /* 0x003c1f0008067f89 */ /* 0x000fe800000e0000 */
[----:B------:R-:W1:Y:S01]  /*10a90*/  SHFL.IDX PT, R7, R9, 0x1, 0x1c1f ;  /* 0x003c1f0009077f89 */ /* 0x000e6200000e0000 */
[----:B--2---:R-:W-:Y:S01]  /*10aa0*/  VIADD R12, R10, UR12 ;  /* 0x0000000c0a0c7c36 */ /* 0x004fe20008000000 */
[----:B------:R-:W-:Y:S01]  /*10ab0*/  UIMAD UR12, UR14, UR22, URZ ;  /* 0x000000160e0c72a4 */ /* 0x000fe2000f8e023f */
[----:B---3--:R-:W-:-:S02]  /*10ac0*/  LOP3.LUT P0, RZ, R3, 0x3, RZ, 0xc0, !PT ;  /* 0x0000000303ff7812 */ /* 0x008fc4000780c0ff */
[----:B------:R-:W-:-:S03]  /*10ad0*/  VIADD R10, R12, 0x8 ;  /* 0x000000080c0a7836 */ /* 0x000fc60000000000 */
[----:B------:R-:W-:Y:S02]  /*10ae0*/  ISETP.GE.OR P2, PT, R12, UR12, P0 ;  /* 0x0000000c0c007c0c */ /* 0x000fe40008746670 */
[----:B------:R-:W-:-:S11]  /*10af0*/  ISETP.GE.OR P0, PT, R10, UR12, P0 ;  /* 0x0000000c0a007c0c */ /* 0x000fd60008706670 */
        /* <DEDUP_REMOVED lines=159> */
[----:B------:R-:W-:Y:S01]  /*114f0*/  LEA R17, P2, R2, UR10, 0x1 ;  /* 0x0000000a02117c11 */ /* 0x000fe2000f8408ff */
        /* <DEDUP_REMOVED lines=37> */
.L_x_2395:
[----:B------:R-:W-:Y:S05]  /*11750*/  BSYNC B1 ;  /* 0x0000000000017941 */ /* 0x000fea0003800000 */
.L_x_2394:
[----:B0----5:R0:W3:Y:S01]  /*11760*/  SHFL.IDX PT, R25, R18, 0x1, 0x181f ;  /* 0x00381f0012197f89 */ /* 0x0210e200000e0000 */
[----:B------:R-:W-:Y:S03]  /*11770*/  BSSY B1, `(.L_x_2396) ;  /* 0x0000015000017945 */ /* 0x000fe60003800000 */
[----:B------:R0:W4:Y:S01]  /*11780*/  SHFL.IDX PT, R7, R17, 0x1, 0x181f ;  /* 0x00381f0011077f89 */ /* 0x00012200000e0000 */
        /* <DEDUP_REMOVED lines=19> */
.L_x_2397:
[----:B------:R-:W-:Y:S05]  /*118c0*/  BSYNC B1 ;  /* 0x0000000000017941 */ /* 0x000fea0003800000 */
.L_x_2396:
        /* <DEDUP_REMOVED lines=22> */
.L_x_2399:
[----:B------:R-:W-:Y:S05]  /*11a30*/  BSYNC B1 ;  /* 0x0000000000017941 */ /* 0x000fea0003800000 */
.L_x_2398:
[----:B0-----:R-:W-:Y:S01]  /*11a40*/  VIADD R2, R78, 0x60 ;  /* 0x000000604e027836 */ /* 0x001fe20000000000 */
[----:B------:R0:W0:Y:S04]  /*11a50*/  SHFL.IDX PT, R9, R18, 0x3, 0x181f ;  /* 0x00781f0012097f89 */ /* 0x00002800000e0000 */
[----:B------:R-:W-:Y:S01]  /*11a60*/  ISETP.GE.AND P0, PT, R2, UR12, PT ;  /* 0x0000000c02007c0c */ /* 0x000fe2000bf06270 */
[----:B---3--:R-:W3:-:S12]  /*11a70*/  SHFL.IDX PT, R17, R17, 0x3, 0x181f ;  /* 0x00781f0011117f89 */ /* 0x008ed800000e0000 */
        /* <DEDUP_REMOVED lines=22> */
.L_x_2393:
        /* <DEDUP_REMOVED lines=17> */
[C---:B------:R-:W-:Y:S01]  /*11cf0*/  VIADD R174, R19.reuse, 0x38 ;  /* 0x0000003813ae7836 */ /* 0x040fe20000000000 */
[----:B------:R-:W-:Y:S01]  /*11d00*/  UIMAD UR11, UR19, UR15, UR11 ;  /* 0x0000000f130b72a4 */ /* 0x000fe2000f8e020b */
[C---:B------:R-:W-:Y:S01]  /*11d10*/  VIADD R176, R19.reuse, 0x30 ;  /* 0x0000003013b07836 */ /* 0x040fe20000000000 */
[----:B------:R-:W-:Y:S01]  /*11d20*/  UIMAD UR4, UR9, UR17, UR4 ;  /* 0x00000011090472a4 */ /* 0x000fe2000f8e0204 */
[C---:B------:R-:W-:Y:S01]  /*11d30*/  VIADD R178, R19.reuse, 0x28 ;  /* 0x0000002813b27836 */ /* 0x040fe20000000000 */
[----:B------:R-:W-:Y:S01]  /*11d40*/  UIMAD.WIDE.U32 UR10, UR9, UR16, UR10 ;  /* 0x00000010090a72a5 */ /* 0x000fe2000f8e000a */
[C---:B------:R-:W-:Y:S01]  /*11d50*/  VIADD R180, R19.reuse, 0x20 ;  /* 0x0000002013b47836 */ /* 0x040fe20000000000 */
[----:B------:R-:W-:Y:S01]  /*11d60*/  ULDC.64 UR14, c[0x0][0xb48] ;  /* 0x0002d200000e7ab9 */ /* 0x000fe20000000a00 */
[----:B------:R-:W-:Y:S01]  /*11d70*/  @UP1 ULDC UR9, c[0x0][0xbec] ;  /* 0x0002fb0000091ab9 */ /* 0x000fe20000000800 */
[----:B------:R-:W-:Y:S01]  /*11d80*/  UIADD3 UR11, UR11, UR4, URZ ;  /* 0x000000040b0b7290 */ /* 0x000fe2000fffe03f */
[----:B------:R-:W-:Y:S01]  /*11d90*/  @P1 IMAD.HI.U32 R0, R14, UR9, RZ ;  /* 0x000000090e001c27 */ /* 0x000fe2000f8e00ff */
[----:B------:R-:W-:Y:S01]  /*11da0*/  UIADD3 UR8, UR8, 0x38820, URZ ;  /* 0x0003882008087890 */ /* 0x000fe2000fffe03f */
[----:B------:R-:W-:Y:S01]  /*11db0*/  BSSY B1, `(.L_x_2401) ;  /* 0x00000ce000017945 */ /* 0x000fe20003800000 */
[----:B------:R-:W-:Y:S01]  /*11dc0*/  @UP1 ULDC UR4, c[0x0][0xbf0] ;  /* 0x0002fc0000041ab9 */ /* 0x000fe20000000800 */
[----:B------:R-:W-:Y:S01]  /*11dd0*/  UIMAD.WIDE.U32 UR10, UR18, UR14, UR10 ;  /* 0x0000000e120a72a5 */ /* 0x000fe2000f8e000a */
[----:B------:R-:W-:Y:S01]  /*11de0*/  @P1 SHF.R.U32.HI R5, RZ, UR4, R0 ;  /* 0x00000004ff051c19 */ /* 0x000fe20008011600 */
[----:B------:R-:W-:Y:S01]  /*11df0*/  UPRMT UR8, URZ, 0x654, UR8 ;  /* 0x000006543f087896 */ /* 0x000fe20008000008 */
[----:B------:R-:W-:Y:S01]  /*11e00*/  VIADD R182, R19, 0x18 ;  /* 0x0000001813b67836 */ /* 0x000fe20000000000 */
        /* <DEDUP_REMOVED lines=37> */
[C---:B------:R-:W-:Y:S01]  /*12060*/  VIADD R169, R19.reuse, 0x48 ;  /* 0x0000004813a97836 */ /* 0x040fe20000000000 */
[----:B------:R-:W-:Y:S01]  /*12070*/  SHF.R.S32.HI R161, RZ, 0x1f, R229 ;  /* 0x0000001fffa17819 */ /* 0x000fe200000114e5 */
[----:B------:R0:W2:Y:S01]  /*12080*/  SHFL.IDX PT, R3, R11, RZ, 0x1c1f ;  /* 0x001c1fff0b037589 */ /* 0x0000a200000e0000 */
        /* <DEDUP_REMOVED lines=19> */
[----:B------:R-:W-:Y:S02]  /*121c0*/  SHF.R.S32.HI R180, RZ, 0x1f, R180 ;  /* 0x0000001fffb47819 */ /* 0x000fe400000114b4 */
[----:B------:R-:W-:Y:S02]  /*121d0*/  SHF.R.S32.HI R182, RZ, 0x1f, R182 ;  /* 0x0000001fffb67819 */ /* 0x000fe400000114b6 */
[----:B------:R-:W-:Y:S02]  /*121e0*/  SHF.R.S32.HI R184, RZ, 0x1f, R184 ;  /* 0x0000001fffb87819 */ /* 0x000fe400000114b8 */
[----:B------:R-:W-:Y:S01]  /*121f0*/  SHF.R.S32.HI R186, RZ, 0x1f, R186 ;  /* 0x0000001fffba7819 */ /* 0x000fe200000114ba */
[----:B012---:R-:W-:Y:S06]  /*12200*/  @P0 BRA `(.L_x_2402) ;  /* 0x0000000800200947 */ /* 0x007fec0003800000 */
[----:B------:R-:W-:Y:S01]  /*12210*/  ULDC UR4, c[0x0][0xac8] ;  /* 0x0002b20000047ab9 */ /* 0x000fe20000000800 */
[----:B------:R-:W-:Y:S01]  /*12220*/  ULDC.64 UR8, c[0x0][0x208] ;  /* 0x0000820000087ab9 */ /* 0x000fe20000000a00 */
[----:B------:R-:W-:Y:S01]  /*12230*/  ISETP.GE.AND P4, PT, R185, UR4, PT ;  /* 0x00000004b9007c0c */ /* 0x000fe2000bf86270 */
[----:B------:R-:W-:Y:S01]  /*12240*/  VIADD R23, R19, 0xf8 ;  /* 0x000000f813177836 */ /* 0x000fe20000000000 */
[----:B------:R-:W-:Y:S02]  /*12250*/  ISETP.GE.AND P3, PT, R183, UR4, PT ;  /* 0x00000004b7007c0c */ /* 0x000fe4000bf66270 */
[----:B------:R-:W-:Y:S02]  /*12260*/  ISETP.GE.AND P5, PT, R19, UR4, PT ;  /* 0x0000000413007c0c */ /* 0x000fe4000bfa6270 */
[----:B------:R-:W-:Y:S02]  /*12270*/  ISETP.GE.AND P1, PT, R179, UR4, PT ;  /* 0x00000004b3007c0c */ /* 0x000fe4000bf26270 */
[----:B------:R-:W-:-:S02]  /*12280*/  ISETP.GE.AND P0, PT, R181, UR4, PT ;  /* 0x00000004b5007c0c */ /* 0x000fc4000bf06270 */
[----:B------:R-:W-:-:S03]  /*12290*/  SHF.R.S32.HI R17, RZ, 0x1f, R215 ;  /* 0x0000001fff117819 */ /* 0x000fc600000114d7 */
[-C--:B------:R-:W-:Y:S02]  /*122a0*/  @!P4 LEA R4, P2, R185, R2.reuse, 0x2 ;  /* 0x00000002b904c211 */ /* 0x080fe400078410ff */
[----:B------:R-:W-:Y:S02]  /*122b0*/  @!P3 LEA R6, P6, R183, R2, 0x2 ;  /* 0x00000002b706b211 */ /* 0x000fe400078c10ff */
[----:B------:R-:W-:Y:S01]  /*122c0*/  @!P5 IMAD.WIDE R8, R19, 0x4, R2 ;  /* 0x000000041308d825 */ /* 0x000fe200078e0202 */
[-C--:B------:R-:W-:Y:S02]  /*122d0*/  @!P4 LEA.HI.X R5, R185, R3.reuse, R186, 0x2, P2 ;  /* 0x00000003b905c211 */ /* 0x080fe400010f14ba */
[----:B------:R-:W-:Y:S02]  /*122e0*/  ISETP.GE.AND P2, PT, R177, UR4, PT ;  /* 0x00000004b1007c0c */ /* 0x000fe4000bf46270 */
[----:B------:R-:W-:Y:S01]  /*122f0*/  @!P3 LEA.HI.X R7, R183, R3, R184, 0x2, P6 ;  /* 0x00000003b707b211 */ /* 0x000fe200030f14b8 */
[----:B------:R0:W-:Y:S04]  /*12300*/  @!P5 ST.E.64 desc[UR8][R8.64], R24 ;  /* 0x000000180800d985 */ /* 0x0001e8000c101b08 */
[----:B------:R1:W-:Y:S01]  /*12310*/  @!P4 ST.E.64 desc[UR8][R4.64], R28 ;  /* 0x0000001c0400c985 */ /* 0x0003e2000c101b08 */
[----:B------:R-:W-:-:S03]  /*12320*/  ISETP.GE.AND P4, PT, R173, UR4, PT ;  /* 0x00000004ad007c0c */ /* 0x000fc6000bf86270 */
[----:B------:R2:W-:Y:S01]  /*12330*/  @!P3 ST.E.64 desc[UR8][R6.64], R32 ;  /* 0x000000200600b985 */ /* 0x0005e2000c101b08 */
[----:B------:R-:W-:Y:S01]  /*12340*/  ISETP.GE.AND P3, PT, R175, UR4, PT ;  /* 0x00000004af007c0c */ /* 0x000fe2000bf66270 */
[----:B0-----:R-:W-:Y:S01]  /*12350*/  VIADD R25, R19, 0xe8 ;  /* 0x000000e813197836 */ /* 0x001fe20000000000 */
[-C--:B-1----:R-:W-:Y:S02]  /*12360*/  @!P0 LEA R4, P6, R181, R2.reuse, 0x2 ;  /* 0x00000002b5048211 */ /* 0x082fe400078c10ff */
[-C--:B--2---:R-:W-:Y:S02]  /*12370*/  @!P1 LEA R6, P5, R179, R2.reuse, 0x2 ;  /* 0x00000002b3069211 */ /* 0x084fe400078a10ff */
        /* <DEDUP_REMOVED lines=21> */
[-C--:B0-----:R-:W-:Y:S02]  /*124d0*/  @!P0 LEA R4, P4, R169, R2.reuse, 0x2 ;  /* 0x00000002a9048211 */ /* 0x081fe400078810ff */
[----:B-1----:R-:W-:Y:S02]  /*124e0*/  @!P1 LEA R6, P5, R167, R2, 0x2 ;  /* 0x00000002a7069211 */ /* 0x002fe400078a10ff */
        /* <DEDUP_REMOVED lines=29> */
[----:B--2---:R-:W-:-:S02]  /*126c0*/  @!P2 LEA R8, P6, R228, R2, 0x2 ;  /* 0x00000002e408a211 */ /* 0x004fc400078c10ff */
[-C--:B------:R-:W-:Y:S01]  /*126d0*/  @!P4 LEA R14, P0, R226, R2.reuse, 0x2 ;  /* 0x00000002e20ec211 */ /* 0x080fe200078010ff */
[----:B------:R1:W-:Y:S01]  /*126e0*/  @!P1 ST.E.64 desc[UR8][R6.64], R88 ;  /* 0x0000005806009985 */ /* 0x0003e2000c101b08 */
[-C--:B------:R-:W-:Y:S02]  /*126f0*/  @!P2 LEA.HI.X R9, R228, R3.reuse, R160, 0x2, P6 ;  /* 0x00000003e409a211 */ /* 0x080fe400030f14a0 */
[C---:B------:R-:W-:Y:S02]  /*12700*/  @!P5 LEA R12, P1, R227.reuse, R2, 0x2 ;  /* 0x00000002e30cd211 */ /* 0x040fe400078210ff */
[-C--:B------:R-:W-:Y:S01]  /*12710*/  @!P4 LEA.HI.X R15, R226, R3.reuse, R158, 0x2, P0 ;  /* 0x00000003e20fc211 */ /* 0x080fe200000f149e */
[----:B------:R2:W-:Y:S01]  /*12720*/  @!P2 ST.E.64 desc[UR8][R8.64], R92 ;  /* 0x0000005c0800a985 */ /* 0x0005e2000c101b08 */
[----:B------:R-:W-:Y:S02]  /*12730*/  ISETP.GE.AND P2, PT, R224, UR4, PT ;  /* 0x00000004e0007c0c */ /* 0x000fe4000bf46270 */
[----:B------:R-:W-:-:S02]  /*12740*/  @!P5 LEA.HI.X R13, R227, R3, R159, 0x2, P1 ;  /* 0x00000003e30dd211 */ /* 0x000fc400008f149f */
[-C--:B------:R-:W-:Y:S02]  /*12750*/  @!P3 LEA R20, P6, R225, R2.reuse, 0x2 ;  /* 0x00000002e114b211 */ /* 0x080fe400078c10ff */
[----:B------:R-:W-:Y:S01]  /*12760*/  ISETP.GE.AND P1, PT, R223, UR4, PT ;  /* 0x00000004df007c0c */ /* 0x000fe2000bf26270 */
[----:B------:R-:W-:Y:S01]  /*12770*/  @!P5 ST.E.64 desc[UR8][R12.64], R96 ;  /* 0x000000600c00d985 */ /* 0x000fe2000c101b08 */
[----:B------:R-:W-:Y:S02]  /*12780*/  @!P3 LEA.HI.X R21, R225, R3, R157, 0x2, P6 ;  /* 0x00000003e115b211 */ /* 0x000fe400030f149d */
[----:B------:R-:W-:Y:S01]  /*12790*/  ISETP.GE.AND P0, PT, R222, UR4, PT ;  /* 0x00000004de007c0c */ /* 0x000fe2000bf06270 */
[----:B------:R3:W-:Y:S01]  /*127a0*/  @!P4 ST.E.64 desc[UR8][R14.64], R100 ;  /* 0x000000640e00c985 */ /* 0x0007e2000c101b08 */
[----:B------:R-:W-:Y:S02]  /*127b0*/  ISETP.GE.AND P4, PT, R220, UR4, PT ;  /* 0x00000004dc007c0c */ /* 0x000fe4000bf86270 */
[----:B0-----:R-:W-:Y:S01]  /*127c0*/  @!P2 LEA R4, P6, R224, R2, 0x2 ;  /* 0x00000002e004a211 */ /* 0x001fe200078c10ff */
[----:B------:R0:W-:Y:S01]  /*127d0*/  @!P3 ST.E.64 desc[UR8][R20.64], R104 ;  /* 0x000000681400b985 */ /* 0x0001e2000c101b08 */
[----:B------:R-:W-:-:S02]  /*127e0*/  ISETP.GE.AND P3, PT, R221, UR4, PT ;  /* 0x00000004dd007c0c */ /* 0x000fc4000bf66270 */
[----:B------:R-:W-:Y:S02]  /*127f0*/  @!P2 LEA.HI.X R5, R224, R3, R156, 0x2, P6 ;  /* 0x00000003e005a211 */ /* 0x000fe400030f149c */
[----:B-1----:R-:W-:-:S03]  /*12800*/  @!P1 LEA R6, P5, R223, R2, 0x2 ;  /* 0x00000002df069211 */ /* 0x002fc600078a10ff */
[CC--:B--2---:R-:W-:Y:S01]  /*12810*/  @!P0 LEA R8, P6, R222.reuse, R2.reuse, 0x2 ;  /* 0x00000002de088211 */ /* 0x0c4fe200078c10ff */
[----:B------:R1:W-:Y:S01]  /*12820*/  @!P2 ST.E.64 desc[UR8][R4.64], R108 ;  /* 0x0000006c0400a985 */ /* 0x0003e2000c101b08 */
[-C--:B------:R-:W-:Y:S02]  /*12830*/  @!P1 LEA.HI.X R7, R223, R3.reuse, R155, 0x2, P5 ;  /* 0x00000003df079211 */ /* 0x080fe400028f149b */
[-C--:B------:R-:W-:Y:S02]  /*12840*/  @!P0 LEA.HI.X R9, R222, R3.reuse, R154, 0x2, P6 ;  /* 0x00000003de098211 */ /* 0x080fe400030f149a */
[-C--:B---3--:R-:W-:Y:S01]  /*12850*/  @!P4 LEA R14, P5, R220, R2.reuse, 0x2 ;  /* 0x00000002dc0ec211 */ /* 0x088fe200078a10ff */
[----:B------:R2:W-:Y:S01]  /*12860*/  @!P1 ST.E.64 desc[UR8][R6.64], R112 ;  /* 0x0000007006009985 */ /* 0x0005e2000c101b08 */
[----:B------:R-:W-:Y:S01]  /*12870*/  @!P3 LEA R12, P1, R221, R2, 0x2 ;  /* 0x00000002dd0cb211 */ /* 0x000fe200078210ff */
[----:B0-----:R-:W-:Y:S01]  /*12880*/  VIADD R21, R19, 0xf0 ;  /* 0x000000f013157836 */ /* 0x001fe20000000000 */
[----:B------:R-:W-:Y:S01]  /*12890*/  ISETP.GE.AND P2, PT, R219, UR4, PT ;  /* 0x00000004db007c0c */ /* 0x000fe2000bf46270 */
[----:B------:R0:W-:Y:S01]  /*128a0*/  @!P0 ST.E.64 desc[UR8][R8.64], R116 ;  /* 0x0000007408008985 */ /* 0x0001e2000c101b08 */
[----:B------:R-:W-:-:S02]  /*128b0*/  @!P3 LEA.HI.X R13, R221, R3, R153, 0x2, P1 ;  /* 0x00000003dd0db211 */ /* 0x000fc400008f1499 */
[----:B------:R-:W-:Y:S02]  /*128c0*/  ISETP.GE.AND P1, PT, R218, UR4, PT ;  /* 0x00000004da007c0c */ /* 0x000fe4000bf26270 */
[----:B------:R-:W-:Y:S01]  /*128d0*/  @!P4 LEA.HI.X R15, R220, R3, R152, 0x2, P5 ;  /* 0x00000003dc0fc211 */ /* 0x000fe200028f1498 */
[----:B------:R3:W-:Y:S01]  /*128e0*/  @!P3 ST.E.64 desc[UR8][R12.64], R120 ;  /* 0x000000780c00b985 */ /* 0x0007e2000c101b08 */
[----:B------:R-:W-:Y:S02]  /*128f0*/  ISETP.GE.AND P0, PT, R215, UR4, PT ;  /* 0x00000004d7007c0c */ /* 0x000fe4000bf06270 */
[----:B------:R-:W-:Y:S01]  /*12900*/  ISETP.GE.AND P3, PT, R21, UR4, PT ;  /* 0x0000000415007c0c */ /* 0x000fe2000bf66270 */
[----:B------:R4:W-:Y:S01]  /*12910*/  @!P4 ST.E.64 desc[UR8][R14.64], R124 ;  /* 0x0000007c0e00c985 */ /* 0x0009e2000c101b08 */
[----:B------:R-:W-:Y:S02]  /*12920*/  ISETP.GE.AND P4, PT, R25, UR4, PT ;  /* 0x0000000419007c0c */ /* 0x000fe4000bf86270 */
[----:B-1----:R-:W-:-:S03]  /*12930*/  @!P2 LEA R4, P5, R219, R2, 0x2 ;  /* 0x00000002db04a211 */ /* 0x002fc600078a10ff */
[CC--:B--2---:R-:W-:Y:S02]  /*12940*/  @!P1 LEA R6, P6, R218.reuse, R2.reuse, 0x2 ;  /* 0x00000002da069211 */ /* 0x0c4fe400078c10ff */
[-C--:B------:R-:W-:Y:S02]  /*12950*/  @!P2 LEA.HI.X R5, R219, R3.reuse, R22, 0x2, P5 ;  /* 0x00000003db05a211 */ /* 0x080fe400028f1416 */
[----:B0-----:R-:W-:Y:S02]  /*12960*/  @!P0 LEA R8, P5, R215, R2, 0x2 ;  /* 0x00000002d7088211 */ /* 0x001fe400078a10ff */
[-C--:B------:R-:W-:Y:S01]  /*12970*/  @!P1 LEA.HI.X R7, R218, R3.reuse, R18, 0x2, P6 ;  /* 0x00000003da079211 */ /* 0x080fe200030f1412 */
[----:B------:R0:W-:Y:S01]  /*12980*/  @!P2 ST.E.64 desc[UR8][R4.64], R128 ;  /* 0x000000800400a985 */ /* 0x0001e2000c101b08 */
[----:B------:R-:W-:Y:S02]  /*12990*/  ISETP.GE.AND P6, PT, R23, UR4, PT ;  /* 0x0000000417007c0c */ /* 0x000fe4000bfc6270 */
[----:B------:R-:W-:Y:S01]  /*129a0*/  @!P0 LEA.HI.X R9, R215, R3, R17, 0x2, P5 ;  /* 0x00000003d7098211 */ /* 0x000fe200028f1411 */
[----:B------:R0:W-:Y:S01]  /*129b0*/  @!P1 ST.E.64 desc[UR8][R6.64], R132 ;  /* 0x0000008406009985 */ /* 0x0001e2000c101b08 */
[----:B---3--:R-:W-:-:S02]  /*129c0*/  SHF.R.S32.HI R13, RZ, 0x1f, R25 ;  /* 0x0000001fff0d7819 */ /* 0x008fc40000011419 */
[CC--:B------:R-:W-:Y:S01]  /*129d0*/  @!P4 LEA R12, P5, R25.reuse, R2.reuse, 0x2 ;  /* 0x00000002190cc211 */ /* 0x0c0fe200078a10ff */
[----:B------:R0:W-:Y:S01]  /*129e0*/  @!P0 ST.E.64 desc[UR8][R8.64], R136 ;  /* 0x0000008808008985 */ /* 0x0001e2000c101b08 */
[----:B----4-:R-:W-:Y:S02]  /*129f0*/  SHF.R.S32.HI R15, RZ, 0x1f, R21 ;  /* 0x0000001fff0f7819 */ /* 0x010fe40000011415 */
[-C--:B------:R-:W-:Y:S02]  /*12a00*/  @!P4 LEA.HI.X R13, R25, R3.reuse, R13, 0x2, P5 ;  /* 0x00000003190dc211 */ /* 0x080fe400028f140d */
[C---:B------:R-:W-:Y:S02]  /*12a10*/  @!P3 LEA R14, P5, R21.reuse, R2, 0x2 ;  /* 0x00000002150eb211 */ /* 0x040fe400078a10ff */
[----:B------:R-:W-:Y:S01]  /*12a20*/  SHF.R.S32.HI R17, RZ, 0x1f, R23 ;  /* 0x0000001fff117819 */ /* 0x000fe20000011417 */
[----:B------:R0:W-:Y:S01]  /*12a30*/  @!P4 ST.E.64 desc[UR8][R12.64], R140 ;  /* 0x0000008c0c00c985 */ /* 0x0001e2000c101b08 */
[----:B------:R-:W-:-:S02]  /*12a40*/  @!P3 LEA.HI.X R15, R21, R3, R15, 0x2, P5 ;  /* 0x00000003150fb211 */ /* 0x000fc400028f140f */
[----:B------:R-:W-:-:S03]  /*12a50*/  @!P6 LEA R2, P5, R23, R2, 0x2 ;  /* 0x000000021702e211 */ /* 0x000fc600078a10ff */
[----:B------:R0:W-:Y:S01]  /*12a60*/  @!P3 ST.E.64 desc[UR8][R14.64], R144 ;  /* 0x000000900e00b985 */ /* 0x0001e2000c101b08 */
[----:B------:R-:W-:-:S05]  /*12a70*/  @!P6 LEA.HI.X R3, R23, R3, R17, 0x2, P5 ;  /* 0x000000031703e211 */ /* 0x000fca00028f1411 */
[----:B------:R0:W-:Y:S04]  /*12a80*/  @!P6 ST.E.64 desc[UR8][R2.64], R148 ;  /* 0x000000940200e985 */ /* 0x0001e8000c101b08 */
.L_x_2402:
[----:B------:R-:W-:Y:S05]  /*12a90*/  BSYNC B1 ;  /* 0x0000000000017941 */ /* 0x000fea0003800000 */
.L_x_2401:
[----:B------:R-:W-:Y:S01]  /*12aa0*/  ISETP.GE.AND P0, PT, R10, UR12, PT ;  /* 0x0000000c0a007c0c */ /* 0x000fe2000bf06270 */
[----:B0-----:R0:W1:Y:S04]  /*12ab0*/  SHFL.IDX PT, R3, R11, 0x1, 0x1c1f ;  /* 0x003c1f000b037f89 */ /* 0x00106800000e0000 */
        /* <DEDUP_REMOVED lines=11> */
[----:B------:R-:W-:-:S03]  /*12b70*/  SHF.R.S32.HI R0, RZ, 0x1f, R21 ;  /* 0x0000001fff007819 */ /* 0x000fc60000011415 */
[-C--:B--2---:R-:W-:Y:S02]  /*12b80*/  @!P5 LEA R6, P3, R185, R2.reuse, 0x2 ;  /* 0x00000002b906d211 */ /* 0x084fe400078610ff */
[----:B-1----:R-:W-:Y:S02]  /*12b90*/  @!P4 IMAD.WIDE R4, R19, 0x4, R2 ;  /* 0x000000041304c825 */ /* 0x002fe400078e0202 */
[-C--:B------:R-:W-:Y:S02]  /*12ba0*/  @!P5 LEA.HI.X R7, R185, R3.reuse, R186, 0x2, P3 ;  /* 0x00000003b907d211 */ /* 0x080fe400018f14ba */
[-C--:B------:R-:W-:Y:S01]  /*12bb0*/  @!P2 LEA R8, P6, R183, R2.reuse, 0x2 ;  /* 0x00000002b708a211 */ /* 0x080fe200078c10ff */
[----:B------:R0:W-:Y:S01]  /*12bc0*/  @!P4 ST.E.64 desc[UR8][R4.64], R26 ;  /* 0x0000001a0400c985 */ /* 0x0001e2000c101b08 */
[----:B------:R-:W-:Y:S02]  /*12bd0*/  ISETP.GE.AND P3, PT, R177, UR4, PT ;  /* 0x00000004b1007c0c */ /* 0x000fe4000bf66270 */
[----:B------:R-:W-:Y:S01]  /*12be0*/  @!P2 LEA.HI.X R9, R183, R3, R184, 0x2, P6 ;  /* 0x00000003b709a211 */ /* 0x000fe200030f14b8 */
[----:B------:R1:W-:Y:S01]  /*12bf0*/  @!P5 ST.E.64 desc[UR8][R6.64], R30 ;  /* 0x0000001e0600d985 */ /* 0x0003e2000c101b08 */
[----:B------:R-:W-:-:S02]  /*12c00*/  @!P1 LEA R10, P5, R181, R2, 0x2 ;  /* 0x00000002b50a9211 */ /* 0x000fc400078a10ff */
[----:B------:R-:W-:Y:S01]  /*12c10*/  ISETP.GE.AND P4, PT, R175, UR4, PT ;  /* 0x00000004af007c0c */ /* 0x000fe2000bf86270 */
[----:B------:R2:W-:Y:S01]  /*12c20*/  @!P2 ST.E.64 desc[UR8][R8.64], R34 ;  /* 0x000000220800a985 */ /* 0x0005e2000c101b08 */
[-C--:B------:R-:W-:Y:S02]  /*12c30*/  @!P0 LEA R12, P6, R179, R2.reuse, 0x2 ;  /* 0x00000002b30c8211 */ /* 0x080fe400078c10ff */
[-C--:B------:R-:W-:Y:S02]  /*12c40*/  @!P1 LEA.HI.X R11, R181, R3.reuse, R182, 0x2, P5 ;  /* 0x00000003b50b9211 */ /* 0x080fe400028f14b6 */
[----:B------:R-:W-:Y:S02]  /*12c50*/  ISETP.GE.AND P5, PT, R173, UR4, PT ;  /* 0x00000004ad007c0c */ /* 0x000fe4000bfa6270 */
[----:B------:R-:W-:Y:S01]  /*12c60*/  @!P0 LEA.HI.X R13, R179, R3, R180, 0x2, P6 ;  /* 0x00000003b30d8211 */ /* 0x000fe200030f14b4 */
[----:B------:R3:W-:Y:S01]  /*12c70*/  @!P1 ST.E.64 desc[UR8][R10.64], R38 ;  /* 0x000000260a009985 */ /* 0x0007e2000c101b08 */
[----:B0-----:R-:W-:-:S02]  /*12c80*/  @!P3 LEA R4, P6, R177, R2, 0x2 ;  /* 0x00000002b104b211 */ /* 0x001fc400078c10ff */
[----:B------:R-:W-:Y:S01]  /*12c90*/  ISETP.GE.AND P1, PT, R169, UR4, PT ;  /* 0x00000004a9007c0c */ /* 0x000fe2000bf26270 */
[----:B------:R0:W-:Y:S01]  /*12ca0*/  @!P0 ST.E.64 desc[UR8][R12.64], R42 ;  /* 0x0000002a0c008985 */ /* 0x0001e2000c101b08 */
[----:B------:R-:W-:Y:S02]  /*12cb0*/  ISETP.GE.AND P0, PT, R171, UR4, PT ;  /* 0x00000004ab007c0c */ /* 0x000fe4000bf06270 */
[-C--:B-1----:R-:W-:Y:S02]  /*12cc0*/  @!P4 LEA R6, P2, R175, R2.reuse, 0x2 ;  /* 0x00000002af06c211 */ /* 0x082fe400078410ff */
[-C--:B------:R-:W-:Y:S02]  /*12cd0*/  @!P3 LEA.HI.X R5, R177, R3.reuse, R178, 0x2, P6 ;  /* 0x00000003b105b211 */ /* 0x080fe400030f14b2 */
[----:B------:R-:W-:Y:S02]  /*12ce0*/  @!P5 LEA R14, P6, R173, R2, 0x2 ;  /* 0x00000002ad0ed211 */ /* 0x000fe400078c10ff */
[----:B------:R-:W-:Y:S01]  /*12cf0*/  @!P4 LEA.HI.X R7, R175, R3, R176, 0x2, P2 ;  /* 0x00000003af07c211 */ /* 0x000fe200010f14b0 */
[----:B------:R1:W-:Y:S01]  /*12d00*/  @!P3 ST.E.64 desc[UR8][R4.64], R46 ;  /* 0x0000002e0400b985 */ /* 0x0003e2000c101b08 */
[----:B------:R-:W-:-:S02]  /*12d10*/  ISETP.GE.AND P2, PT, R167, UR4, PT ;  /* 0x00000004a7007c0c */ /* 0x000fc4000bf46270 */
[-C--:B------:R-:W-:Y:S01]  /*12d20*/  @!P5 LEA.HI.X R15, R173, R3.reuse, R174, 0x2, P6 ;  /* 0x00000003ad0fd211 */ /* 0x080fe200030f14ae */
[----:B------:R4:W-:Y:S01]  /*12d30*/  @!P4 ST.E.64 desc[UR8][R6.64], R50 ;  /* 0x000000320600c985 */ /* 0x0009e2000c101b08 */
[-C--:B--2---:R-:W-:Y:S02]  /*12d40*/  @!P0 LEA R8, P4, R171, R2.reuse, 0x2 ;  /* 0x00000002ab088211 */ /* 0x084fe400078810ff */
[----:B------:R-:W-:Y:S01]  /*12d50*/  ISETP.GE.AND P3, PT, R234, UR4, PT ;  /* 0x00000004ea007c0c */ /* 0x000fe2000bf66270 */
[----:B------:R2:W-:Y:S01]  /*12d60*/  @!P5 ST.E.64 desc[UR8][R14.64], R54 ;  /* 0x000000360e00d985 */ /* 0x0005e2000c101b08 */
[----:B---3--:R-:W-:Y:S02]  /*12d70*/  @!P1 LEA R10, P5, R169, R2, 0x2 ;  /* 0x00000002a90a9211 */ /* 0x008fe400078a10ff */
[----:B------:R-:W-:Y:S02]  /*12d80*/  @!P0 LEA.HI.X R9, R171, R3, R172, 0x2, P4 ;  /* 0x00000003ab098211 */ /* 0x000fe400020f14ac */
[----:B------:R-:W-:-:S02]  /*12d90*/  ISETP.GE.AND P4, PT, R233, UR4, PT ;  /* 0x00000004e9007c0c */ /* 0x000fc4000bf86270 */
[-C--:B------:R-:W-:Y:S01]  /*12da0*/  @!P1 LEA.HI.X R11, R169, R3.reuse, R170, 0x2, P5 ;  /* 0x00000003a90b9211 */ /* 0x080fe200028f14aa */
[----:B------:R-:W-:Y:S01]  /*12db0*/  @!P0 ST.E.64 desc[UR8][R8.64], R58 ;  /* 0x0000003a08008985 */ /* 0x000fe2000c101b08 */
[----:B------:R-:W-:Y:S02]  /*12dc0*/  ISETP.GE.AND P5, PT, R232, UR4, PT ;  /* 0x00000004e8007c0c */ /* 0x000fe4000bfa6270 */
[CC--:B0-----:R-:W-:Y:S01]  /*12dd0*/  @!P2 LEA R12, P6, R167.reuse, R2.reuse, 0x2 ;  /* 0x00000002a70ca211 */ /* 0x0c1fe200078c10ff */
[----:B------:R0:W-:Y:S01]  /*12de0*/  @!P1 ST.E.64 desc[UR8][R10.64], R62 ;  /* 0x0000003e0a009985 */ /* 0x0001e2000c101b08 */
[----:B------:R-:W-:Y:S02]  /*12df0*/  ISETP.GE.AND P1, PT, R230, UR4, PT ;  /* 0x00000004e6007c0c */ /* 0x000fe4000bf26270 */
[----:B------:R-:W-:Y:S02]  /*12e00*/  @!P2 LEA.HI.X R13, R167, R3, R168, 0x2, P6 ;  /* 0x00000003a70da211 */ /* 0x000fe400030f14a8 */
[----:B-1----:R-:W-:-:S02]  /*12e10*/  @!P3 LEA R4, P6, R234, R2, 0x2 ;  /* 0x00000002ea04b211 */ /* 0x002fc400078c10ff */
[-C--:B----4-:R-:W-:Y:S01]  /*12e20*/  @!P4 LEA R6, P0, R233, R2.reuse, 0x2 ;  /* 0x00000002e906c211 */ /* 0x090fe200078010ff */
[----:B------:R1:W-:Y:S01]  /*12e30*/  @!P2 ST.E.64 desc[UR8][R12.64], R66 ;  /* 0x000000420c00a985 */ /* 0x0003e2000c101b08 */
        /* <DEDUP_REMOVED lines=9> */
[----:B------:R-:W-:Y:S01]  /*12ed0*/  @!P2 LEA R8, P6, R231, R2, 0x2 ;  /* 0x00000002e708a211 */ /* 0x000fe200078c10ff */
[----:B------:R0:W-:Y:S01]  /*12ee0*/  @!P5 ST.E.64 desc[UR8][R14.64], R78 ;  /* 0x0000004e0e00d985 */ /* 0x0001e2000c101b08 */
[----:B------:R-:W-:Y:S02]  /*12ef0*/  ISETP.GE.AND P5, PT, R228, UR4, PT ;  /* 0x00000004e4007c0c */ /* 0x000fe4000bfa6270 */
[----:B------:R-:W-:Y:S02]  /*12f00*/  ISETP.GE.AND P4, PT, R227, UR4, PT ;  /* 0x00000004e3007c0c */ /* 0x000fe4000bf86270 */
[----:B------:R-:W-:-:S02]  /*12f10*/  @!P2 LEA.HI.X R9, R231, R3, R163, 0x2, P6 ;  /* 0x00000003e709a211 */ /* 0x000fc400030f14a3 */
[CC--:B-1----:R-:W-:Y:S02]  /*12f20*/  @!P0 LEA R12, P6, R229.reuse, R2.reuse, 0x2 ;  /* 0x00000002e50c8211 */ /* 0x0c2fe400078c10ff */
[-C--:B------:R-:W-:Y:S01]  /*12f30*/  @!P1 LEA.HI.X R11, R230, R3.reuse, R162, 0x2, P3 ;  /* 0x00000003e60b9211 */ /* 0x080fe200018f14a2 */
[----:B------:R1:W-:Y:S01]  /*12f40*/  @!P2 ST.E.64 desc[UR8][R8.64], R82 ;  /* 0x000000520800a985 */ /* 0x0003e2000c101b08 */
[----:B------:R-:W-:Y:S02]  /*12f50*/  ISETP.GE.AND P3, PT, R226, UR4, PT ;  /* 0x00000004e2007c0c */ /* 0x000fe4000bf66270 */
[----:B------:R-:W-:Y:S01]  /*12f60*/  @!P0 LEA.HI.X R13, R229, R3, R161, 0x2, P6 ;  /* 0x00000003e50d8211 */ /* 0x000fe200030f14a1 */
[----:B------:R4:W-:Y:S01]  /*12f70*/  @!P1 ST.E.64 desc[UR8][R10.64], R86 ;  /* 0x000000560a009985 */ /* 0x0009e2000c101b08 */
[-C--:B--2---:R-:W-:Y:S02]  /*12f80*/  @!P5 LEA R4, P2, R228, R2.reuse, 0x2 ;  /* 0x00000002e404d211 */ /* 0x084fe400078410ff */
[----:B---3--:R-:W-:Y:S01]  /*12f90*/  @!P4 LEA R6, P1, R227, R2, 0x2 ;  /* 0x00000002e306c211 */ /* 0x008fe200078210ff */
[----:B------:R2:W-:Y:S01]  /*12fa0*/  @!P0 ST.E.64 desc[UR8][R12.64], R90 ;  /* 0x0000005a0c008985 */ /* 0x0005e2000c101b08 */
[----:B------:R-:W-:-:S02]  /*12fb0*/  ISETP.GE.AND P0, PT, R225, UR4, PT ;  /* 0x00000004e1007c0c */ /* 0x000fc4000bf06270 */
[-C--:B------:R-:W-:Y:S02]  /*12fc0*/  @!P5 LEA.HI.X R5, R228, R3.reuse, R160, 0x2, P2 ;  /* 0x00000003e405d211 */ /* 0x080fe400010f14a0 */
[----:B------:R-:W-:Y:S02]  /*12fd0*/  ISETP.GE.AND P2, PT, R224, UR4, PT ;  /* 0x00000004e0007c0c */ /* 0x000fe4000bf46270 */
[-C--:B------:R-:W-:Y:S01]  /*12fe0*/  @!P4 LEA.HI.X R7, R227, R3.reuse, R159, 0x2, P1 ;  /* 0x00000003e307c211 */ /* 0x080fe200008f149f */
[----:B------:R3:W-:Y:S01]  /*12ff0*/  @!P5 ST.E.64 desc[UR8][R4.64], R94 ;  /* 0x0000005e0400d985 */ /* 0x0007e2000c101b08 */
[C---:B0-----:R-:W-:Y:S02]  /*13000*/  @!P3 LEA R14, P6, R226.reuse, R2, 0x2 ;  /* 0x00000002e20eb211 */ /* 0x041fe400078c10ff */
[----:B------:R-:W-:Y:S01]  /*13010*/  ISETP.GE.AND P1, PT, R223, UR4, PT ;  /* 0x00000004df007c0c */ /* 0x000fe2000bf26270 */
[----:B------:R0:W-:Y:S01]  /*13020*/  @!P4 ST.E.64 desc[UR8][R6.64], R98 ;  /* 0x000000620600c985 */ /* 0x0001e2000c101b08 */
[----:B------:R-:W-:-:S02]  /*13030*/  @!P3 LEA.HI.X R15, R226, R3, R158, 0x2, P6 ;  /* 0x00000003e20fb211 */ /* 0x000fc400030f149e */
[----:B------:R-:W-:Y:S02]  /*13040*/  ISETP.GE.AND P4, PT, R222, UR4, PT ;  /* 0x00000004de007c0c */ /* 0x000fe4000bf86270 */
[-C--:B-1----:R-:W-:Y:S01]  /*13050*/  @!P0 LEA R8, P6, R225, R2.reuse, 0x2 ;  /* 0x00000002e1088211 */ /* 0x082fe200078c10ff */
[----:B------:R1:W-:Y:S01]  /*13060*/  @!P3 ST.E.64 desc[UR8][R14.64], R102 ;  /* 0x000000660e00b985 */ /* 0x0003e2000c101b08 */
[C---:B----4-:R-:W-:Y:S02]  /*13070*/  @!P2 LEA R10, P3, R224.reuse, R2, 0x2 ;  /* 0x00000002e00aa211 */ /* 0x050fe400078610ff */
[----:B------:R-:W-:Y:S02]  /*13080*/  ISETP.GE.AND P5, PT, R221, UR4, PT ;  /* 0x00000004dd007c0c */ /* 0x000fe4000bfa6270 */
[-C--:B------:R-:W-:Y:S02]  /*13090*/  @!P0 LEA.HI.X R9, R225, R3.reuse, R157, 0x2, P6 ;  /* 0x00000003e1098211 */ /* 0x080fe400030f149d */
[----:B------:R-:W-:-:S02]  /*130a0*/  @!P2 LEA.HI.X R11, R224, R3, R156, 0x2, P3 ;  /* 0x00000003e00ba211 */ /* 0x000fc400018f149c */
[----:B------:R-:W-:Y:S01]  /*130b0*/  ISETP.GE.AND P3, PT, R220, UR4, PT ;  /* 0x00000004dc007c0c */ /* 0x000fe2000bf66270 */
[----:B------:R4:W-:Y:S01]  /*130c0*/  @!P0 ST.E.64 desc[UR8][R8.64], R106 ;  /* 0x0000006a08008985 */ /* 0x0009e2000c101b08 */
[CC--:B--2---:R-:W-:Y:S02]  /*130d0*/  @!P1 LEA R12, P6, R223.reuse, R2.reuse, 0x2 ;  /* 0x00000002df0c9211 */ /* 0x0c4fe400078c10ff */
[CC--:B---3--:R-:W-:Y:S01]  /*130e0*/  @!P4 LEA R4, P0, R222.reuse, R2.reuse, 0x2 ;  /* 0x00000002de04c211 */ /* 0x0c8fe200078010ff */
[----:B------:R-:W-:Y:S01]  /*130f0*/  @!P2 ST.E.64 desc[UR8][R10.64], R110 ;  /* 0x0000006e0a00a985 */ /* 0x000fe2000c101b08 */
[-C--:B------:R-:W-:Y:S02]  /*13100*/  @!P1 LEA.HI.X R13, R223, R3.reuse, R155, 0x2, P6 ;  /* 0x00000003df0d9211 */ /* 0x080fe400030f149b */
[----:B------:R-:W-:Y:S02]  /*13110*/  @!P4 LEA.HI.X R5, R222, R3, R154, 0x2, P0 ;  /* 0x00000003de05c211 */ /* 0x000fe400000f149a */
[----:B------:R-:W-:Y:S01]  /*13120*/  ISETP.GE.AND P0, PT, R219, UR4, PT ;  /* 0x00000004db007c0c */ /* 0x000fe2000bf06270 */
[----:B------:R-:W-:Y:S01]  /*13130*/  @!P1 ST.E.64 desc[UR8][R12.64], R114 ;  /* 0x000000720c009985 */ /* 0x000fe2000c101b08 */
[----:B0-----:R-:W-:-:S02]  /*13140*/  @!P5 LEA R6, P6, R221, R2, 0x2 ;  /* 0x00000002dd06d211 */ /* 0x001fc400078c10ff */
[----:B-1----:R-:W-:Y:S01]  /*13150*/  @!P3 LEA R14, P2, R220, R2, 0x2 ;  /* 0x00000002dc0eb211 */ /* 0x002fe200078410ff */
[----:B------:R0:W-:Y:S01]  /*13160*/  @!P4 ST.E.64 desc[UR8][R4.64], R118 ;  /* 0x000000760400c985 */ /* 0x0001e2000c101b08 */
[-C--:B------:R-:W-:Y:S02]  /*13170*/  @!P5 LEA.HI.X R7, R221, R3.reuse, R153, 0x2, P6 ;  /* 0x00000003dd07d211 */ /* 0x080fe400030f1499 */
[----:B------:R-:W-:Y:S02]  /*13180*/  ISETP.GE.AND P4, PT, R218, UR4, PT ;  /* 0x00000004da007c0c */ /* 0x000fe4000bf86270 */
[----:B------:R-:W-:Y:S01]  /*13190*/  ISETP.GE.AND P1, PT, R21, UR4, PT ;  /* 0x0000000415007c0c */ /* 0x000fe2000bf26270 */
[----:B------:R-:W-:Y:S01]  /*131a0*/  @!P5 ST.E.64 desc[UR8][R6.64], R122 ;  /* 0x0000007a0600d985 */ /* 0x000fe2000c101b08 */
[----:B------:R-:W-:Y:S02]  /*131b0*/  @!P3 LEA.HI.X R15, R220, R3, R152, 0x2, P2 ;  /* 0x00000003dc0fb211 */ /* 0x000fe400010f1498 */
[----:B------:R-:W-:-:S02]  /*131c0*/  ISETP.GE.AND P2, PT, R17, UR4, PT ;  /* 0x0000000411007c0c */ /* 0x000fc4000bf46270 */
[----:B------:R-:W-:Y:S01]  /*131d0*/  ISETP.GE.AND P5, PT, R215, UR4, PT ;  /* 0x00000004d7007c0c */ /* 0x000fe2000bfa6270 */
[----:B------:R1:W-:Y:S01]  /*131e0*/  @!P3 ST.E.64 desc[UR8][R14.64], R126 ;  /* 0x0000007e0e00b985 */ /* 0x0003e2000c101b08 */
[----:B----4-:R-:W-:-:S04]  /*131f0*/  @!P0 LEA R8, P6, R219, R2, 0x2 ;  /* 0x00000002db088211 */ /* 0x010fc800078c10ff */
[-C--:B------:R-:W-:Y:S02]  /*13200*/  @!P0 LEA.HI.X R9, R219, R3.reuse, R22, 0x2, P6 ;  /* 0x00000003db098211 */ /* 0x080fe400030f1416 */
[CC--:B0-----:R-:W-:Y:S02]  /*13210*/  @!P4 LEA R4, P6, R218.reuse, R2.reuse, 0x2 ;  /* 0x00000002da04c211 */ /* 0x0c1fe400078c10ff */
[CC--:B------:R-:W-:Y:S01]  /*13220*/  @!P1 LEA R10, P3, R21.reuse, R2.reuse, 0x2 ;  /* 0x00000002150a9211 */ /* 0x0c0fe200078610ff */
[----:B------:R0:W-:Y:S01]  /*13230*/  @!P0 ST.E.64 desc[UR8][R8.64], R130 ;  /* 0x0000008208008985 */ /* 0x0001e2000c101b08 */
[-C--:B------:R-:W-:Y:S02]  /*13240*/  @!P4 LEA.HI.X R5, R218, R3.reuse, R18, 0x2, P6 ;  /* 0x00000003da05c211 */ /* 0x080fe400030f1412 */
[----:B------:R-:W-:Y:S01]  /*13250*/  @!P1 LEA.HI.X R11, R21, R3, R0, 0x2, P3 ;  /* 0x00000003150b9211 */ /* 0x000fe200018f1400 */
[----:B-1----:R-:W-:Y:S01]  /*13260*/  VIADD R15, R19, 0xf8 ;  /* 0x000000f8130f7836 */ /* 0x002fe20000000000 */
[----:B------:R-:W-:Y:S01]  /*13270*/  SHF.R.S32.HI R7, RZ, 0x1f, R17 ;  /* 0x0000001fff077819 */ /* 0x000fe20000011411 */
[----:B------:R0:W-:Y:S01]  /*13280*/  @!P4 ST.E.64 desc[UR8][R4.64], R134 ;  /* 0x000000860400c985 */ /* 0x0001e2000c101b08 */
[----:B------:R-:W-:-:S02]  /*13290*/  @!P2 LEA R12, P6, R17, R2, 0x2 ;  /* 0x00000002110ca211 */ /* 0x000fc400078c10ff */
[----:B------:R-:W-:Y:S02]  /*132a0*/  ISETP.GE.AND P0, PT, R15, UR4, PT ;  /* 0x000000040f007c0c */ /* 0x000fe4000bf06270 */
[----:B------:R-:W-:Y:S02]  /*132b0*/  SHF.R.S32.HI R0, RZ, 0x1f, R215 ;  /* 0x0000001fff007819 */ /* 0x000fe400000114d7 */
[----:B------:R-:W-:Y:S02]  /*132c0*/  @!P5 LEA R6, P3, R215, R2, 0x2 ;  /* 0x00000002d706d211 */ /* 0x000fe400078610ff */
[-C--:B------:R-:W-:Y:S02]  /*132d0*/  @!P2 LEA.HI.X R13, R17, R3.reuse, R7, 0x2, P6 ;  /* 0x00000003110da211 */ /* 0x080fe400030f1407 */
[----:B------:R-:W-:-:S05]  /*132e0*/  @!P5 LEA.HI.X R7, R215, R3, R0, 0x2, P3 ;  /* 0x00000003d707d211 */ /* 0x000fca00018f1400 */
[----:B------:R0:W-:Y:S04]  /*132f0*/  @!P5 ST.E.64 desc[UR8][R6.64], R138 ;  /* 0x0000008a0600d985 */ /* 0x0001e8000c101b08 */
[----:B------:R0:W-:Y:S04]  /*13300*/  @!P1 ST.E.64 desc[UR8][R10.64], R142 ;  /* 0x0000008e0a009985 */ /* 0x0001e8000c101b08 */
[----:B------:R0:W-:Y:S01]  /*13310*/  @!P2 ST.E.64 desc[UR8][R12.64], R146 ;  /* 0x000000920c00a985 */ /* 0x0001e2000c101b08 */
[----:B------:R-:W-:Y:S05]  /*13320*/  @P0 BRA `(.L_x_2400) ;  /* 0x0000001000440947 */ /* 0x000fea0003800000 */
[----:B------:R-:W-:Y:S01]  /*13330*/  LEA R2, P0, R15, R2, 0x2 ;  /* 0x000000020f027211 */ /* 0x000fe200078010ff */
[----:B------:R-:W-:Y:S01]  /*13340*/  ULDC.64 UR8, c[0x0][0x208] ;  /* 0x0000820000087ab9 */ /* 0x000fe20000000a00 */
[----:B------:R-:W-:-:S04]  /*13350*/  SHF.R.S32.HI R0, RZ, 0x1f, R15 ;  /* 0x0000001fff007819 */ /* 0x000fc8000001140f */
[----:B------:R-:W-:-:S05]  /*13360*/  LEA.HI.X R3, R15, R3, R0, 0x2, P0 ;  /* 0x000000030f037211 */ /* 0x000fca00000f1400 */
[----:B------:R1:W-:Y:S01]  /*13370*/  ST.E.64 desc[UR8][R2.64], R150 ;  /* 0x0000009602007985 */ /* 0x0003e2000c101b08 */
[----:B------:R-:W-:Y:S05]  /*13380*/  BRA `(.L_x_2400) ;  /* 0x00000010002c7947 */ /* 0x000fea0003800000 */
.L_x_2391:
[----:B------:R-:W-:Y:S01]  /*13390*/  ULDC.64 UR8, c[0x0][0xc00] ;  /* 0x0003000000087ab9 */ /* 0x000fe20000000a00 */
[----:B------:R-:W-:Y:S01]  /*133a0*/  R2UR UR4, R217 ;  /* 0x00000000d90472ca */ /* 0x000fe200000e0000 */
[----:B------:R-:W-:Y:S01]  /*133b0*/  UISETP.NE.U32.AND UP0, UPT, UR8, URZ, UPT ;  /* 0x0000003f0800728c */ /* 0x000fe2000bf05070 */
[----:B------:R-:W2:Y:S01]  /*133c0*/  LDL R8, [R1+0x2c] ;  /* 0x00002c0001087983 */ /* 0x000ea20000100800 */
[----:B------:R-:W-:Y:S01]  /*133d0*/  ULDC.64 UR12, c[0x0][0x208] ;  /* 0x00008200000c7ab9 */ /* 0x000fe20000000a00 */
[----:B------:R-:W-:Y:S01]  /*133e0*/  R2UR UR10, R214 ;  /* 0x00000000d60a72ca */ /* 0x000fe200000e0000 */
[----:B------:R-:W-:-:S03]  /*133f0*/  UISETP.NE.AND.EX UP0, UPT, UR9, URZ, UPT, UP0 ;  /* 0x0000003f0900728c */ /* 0x000fc6000bf05300 */
[----:B------:R-:W-:-:S03]  /*13400*/  ULDC.64 UR8, c[0x0][0xc00] ;  /* 0x0003000000087ab9 */ /* 0x000fc60000000a00 */
[----:B------:R-:W-:Y:S02]  /*13410*/  PLOP3.LUT P1, PT, PT, PT, UP0, 0x80, 0x0 ;  /* 0x000000000000781c */ /* 0x000fe40003f2f008 */
[----:B------:R-:W-:-:S06]  /*13420*/  UIMAD.WIDE UR8, UR4, 0x4, UR8 ;  /* 0x00000004040878a5 */ /* 0x000fcc000f8e0208 */
[----:B------:R-:W-:Y:S02]  /*13430*/  IMAD.U32 R2, RZ, RZ, UR8 ;  /* 0x00000008ff027e24 */ /* 0x000fe4000f8e00ff */
[----:B------:R-:W-:Y:S01]  /*13440*/  IMAD.U32 R3, RZ, RZ, UR9 ;  /* 0x00000009ff037e24 */ /* 0x000fe2000f8e00ff */
[----:B------:R-:W-:-:S04]  /*13450*/  ULDC.64 UR8, c[0x0][0xc08] ;  /* 0x0003020000087ab9 */ /* 0x000fc80000000a00 */
[----:B------:R-:W3:Y:S01]  /*13460*/  @P1 LDG.E R7, desc[UR12][R2.64] ;  /* 0x0000000c02071981 */ /* 0x000ee2000c1e1900 */
[----:B------:R-:W-:Y:S01]  /*13470*/  UISETP.NE.U32.AND UP1, UPT, UR8, URZ, UPT ;  /* 0x0000003f0800728c */ /* 0x000fe2000bf25070 */
[----:B------:R-:W0:Y:S03]  /*13480*/  S2R R6, SR_TID.X ;  /* 0x0000000000067919 */ /* 0x000e260000002100 */
[----:B------:R-:W-:-:S11]  /*13490*/  UISETP.NE.AND.EX UP1, UPT, UR9, URZ, UPT, UP1 ;  /* 0x0000003f0900728c */ /* 0x000fd6000bf25310 */
[----:B------:R-:W-:Y:S01]  /*134a0*/  @UP1 ULEA UR8, UP2, UR4, UR8, 0x2 ;  /* 0x0000000804081291 */ /* 0x000fe2000f84103f */
[----:B------:R-:W-:-:S05]  /*134b0*/  PLOP3.LUT P2, PT, PT, PT, UP1, 0x80, 0x0 ;  /* 0x000000000000781c */ /* 0x000fca0003f4f018 */
[----:B------:R-:W-:Y:S02]  /*134c0*/  IMAD.U32 R4, RZ, RZ, UR8 ;  /* 0x00000008ff047e24 */ /* 0x000fe4000f8e00ff */
[----:B0-----:R-:W-:-:S05]  /*134d0*/  VIADD R6, R6, 0xffffff80 ;  /* 0xffffff8006067836 */ /* 0x001fca0000000000 */
[----:B------:R-:W-:Y:S02]  /*134e0*/  ISETP.GT.AND P0, PT, R6, 0x7f, PT ;  /* 0x0000007f0600780c */ /* 0x000fe40003f04270 */
[----:B--2---:R-:W-:-:S13]  /*134f0*/  R2UR UR11, R8 ;  /* 0x00000000080b72ca */ /* 0x004fda00000e0000 */
[----:B------:R-:W-:-:S03]  /*13500*/  @UP1 ULEA.HI.X UR9, UR4, UR9, UR11, 0x2, UP2 ;  /* 0x0000000904091291 */ /* 0x000fc600090f140b */
[----:B------:R-:W-:Y:S02]  /*13510*/  ULDC UR4, c[0x0][0xa88] ;  /* 0x0002a20000047ab9 */ /* 0x000fe40000000800 */
[----:B------:R-:W-:Y:S01]  /*13520*/  IMAD.U32 R0, RZ, RZ, UR4 ;  /* 0x00000004ff007e24 */ /* 0x000fe2000f8e00ff */
[----:B------:R-:W-:Y:S01]  /*13530*/  UMOV UR4, URZ ;  /* 0x0000003f00047c82 */ /* 0x000fe20008000000 */
[----:B------:R-:W-:Y:S01]  /*13540*/  UISETP.NE.AND UP1, UPT, UR10, URZ, UPT ;  /* 0x0000003f0a00728c */ /* 0x000fe2000bf25270 */
[----:B---3--:R-:W-:Y:S01]  /*13550*/  @P1 R2UR UR4, R7 ;  /* 0x00000000070412ca */ /* 0x008fe200000e0000 */
[----:B------:R-:W-:-:S05]  /*13560*/  IMAD.U32 R5, RZ, RZ, UR9 ;  /* 0x00000009ff057e24 */ /* 0x000fca000f8e00ff */
[----:B------:R0:W5:Y:S04]  /*13570*/  @P2 LDG.E R0, desc[UR12][R4.64] ;  /* 0x0000000c04002981 */ /* 0x000168000c1e1900 */
[----:B------:R-:W-:Y:S02]  /*13580*/  @!UP1 ULDC UR10, c[0x0][0xad4] ;  /* 0x0002b500000a9ab9 */ /* 0x000fe40000000800 */
[----:B------:R-:W-:Y:S01]  /*13590*/  IMAD.U32 R214, RZ, RZ, UR10 ;  /* 0x0000000affd67e24 */ /* 0x000fe2000f8e00ff */
[----:B------:R-:W-:Y:S01]  /*135a0*/  USHF.R.S32.HI UR21, URZ, 0x1f, UR4 ;  /* 0x0000001f3f157899 */ /* 0x000fe20008011404 */
[----:B------:R-:W-:Y:S11]  /*135b0*/  @P2 BRA `(.L_x_2403) ;  /* 0x0000000000142947 */ /* 0x000ff60003800000 */
[----:B------:R-:W-:Y:S05]  /*135c0*/  @!P1 BRA `(.L_x_2403) ;  /* 0x0000000000109947 */ /* 0x000fea0003800000 */
[----:B------:R-:W-:Y:S02]  /*135d0*/  ULDC.64 UR8, c[0x0][0x208] ;  /* 0x0000820000087ab9 */ /* 0x000fe40000000a00 */
[----:B0-----:R-:W2:Y:S04]  /*135e0*/  LDG.E R5, desc[UR8][R2.64] ;  /* 0x0000000802057981 */ /* 0x001ea8000c1e1900 */
[----:B-----5:R-:W2:Y:S02]  /*135f0*/  LDG.E R0, desc[UR8][R2.64+0x4] ;  /* 0x0000040802007981 */ /* 0x020ea4000c1e1900 */
[----:B--2---:R-:W-:-:S07]  /*13600*/  IMAD.IADD R0, R0, 0x1, -R5 ;  /* 0x0000000100007824 */ /* 0x004fce00078e0a05 */
.L_x_2403:
[----:B------:R-:W-:Y:S01]  /*13610*/  R2UR UR9, R217 ;  /* 0x00000000d90972ca */ /* 0x000fe200000e0000 */
[----:B------:R-:W-:Y:S01]  /*13620*/  BSSY B1, `(.L_x_2404) ;  /* 0x0000040000017945 */ /* 0x000fe20003800000 */
[----:B------:R-:W-:-:S11]  /*13630*/  R2UR UR8, R8 ;  /* 0x00000000080872ca */ /* 0x000fd600000e0000 */
[----:B------:R-:W-:Y:S02]  /*13640*/  USEL UR12, UR9, URZ, !UP0 ;  /* 0x0000003f090c7287 */ /* 0x000fe4000c000000 */
[----:B------:R-:W-:Y:S01]  /*13650*/  USEL UR13, UR8, URZ, !UP0 ;  /* 0x0000003f080d7287 */ /* 0x000fe2000c000000 */
[----:B------:R-:W-:Y:S11]  /*13660*/  @P0 BRA `(.L_x_2405) ;  /* 0x0000000000ec0947 */ /* 0x000ff60003800000 */
[----:B0-----:R-:W0:Y:S01]  /*13670*/  S2R R4, SR_TID.X ;  /* 0x0000000000047919 */ /* 0x001e220000002100 */
[----:B------:R-:W1:Y:S01]  /*13680*/  LDC R9, c[0x0][0xbe8] ;  /* 0x0002fa00ff097b82 */ /* 0x000e620000000800 */
[----:B------:R-:W-:-:S13]  /*13690*/  R2UR UR8, R212 ;  /* 0x00000000d40872ca */ /* 0x000fda00000e0000 */
[----:B------:R-:W-:Y:S02]  /*136a0*/  IMAD.U32 R3, RZ, RZ, UR8 ;  /* 0x00000008ff037e24 */ /* 0x000fe4000f8e00ff */
[----:B-1---5:R-:W-:-:S03]  /*136b0*/  IMAD R2, R0, R9, RZ ;  /* 0x0000000900027224 */ /* 0x022fc600078e02ff */
[----:B0-----:R-:W-:-:S04]  /*136c0*/  IADD3 R4, R3, -0x80, R4 ;  /* 0xffffff8003047810 */ /* 0x001fc80007ffe004 */
[----:B------:R-:W-:-:S13]  /*136d0*/  ISETP.GE.AND P0, PT, R4, R2, PT ;  /* 0x000000020400720c */ /* 0x000fda0003f06270 */
[----:B------:R-:W-:Y:S05]  /*136e0*/  @P0 BRA `(.L_x_2405) ;  /* 0x0000000000cc0947 */ /* 0x000fea0003800000 */
[----:B------:R-:W2:Y:S01]  /*136f0*/  LDL R5, [R1+0x28] ;  /* 0x0000280001057983 */ /* 0x000ea20000100800 */
[----:B------:R-:W-:Y:S01]  /*13700*/  ISETP.NE.AND P0, PT, R9, 0x1, PT ;  /* 0x000000010900780c */ /* 0x000fe20003f05270 */
[----:B------:R-:W-:Y:S01]  /*13710*/  UMOV UR19, 0x9b8 ;  /* 0x000009b800137882 */ /* 0x000fe20000000000 */
[----:B------:R-:W-:Y:S01]  /*13720*/  R2UR UR9, R214 ;  /* 0x00000000d60972ca */ /* 0x000fe200000e0000 */
[----:B------:R-:W-:Y:S01]  /*13730*/  ULDC.64 UR24, c[0x0][0x208] ;  /* 0x0000820000187ab9 */ /* 0x000fe20000000a00 */
[----:B------:R-:W-:-:S09]  /*13740*/  R2UR UR8, R216 ;  /* 0x00000000d80872ca */ /* 0x000fd200000e0000 */
        /* <DEDUP_REMOVED lines=12> */
[----:B------:R-:W-:Y:S02]  /*13810*/  UIMAD UR15, UR14, UR13, UR15 ;  /* 0x0000000d0e0f72a4 */ /* 0x000fe4000f8e020f */
[----:B------:R-:W-:-:S02]  /*13820*/  UIADD3 UR16, UR23, UR16, URZ ;  /* 0x0000001017107290 */ /* 0x000fc4000fffe03f */
[----:B------:R-:W-:-:S04]  /*13830*/  IMAD.U32 R3, RZ, RZ, UR23 ;  /* 0x00000017ff037e24 */ /* 0x000fc8000f8e00ff */
[----:B------:R-:W-:Y:S01]  /*13840*/  IMAD.U32 R8, RZ, RZ, UR16 ;  /* 0x00000010ff087e24 */ /* 0x000fe2000f8e00ff */
[----:B--2---:R-:W-:Y:S01]  /*13850*/  R2UR UR20, R5 ;  /* 0x00000000051472ca */ /* 0x004fe200000e0000 */
[----:B------:R-:W-:Y:S01]  /*13860*/  IMAD.MOV.U32 R5, RZ, RZ, R4 ;  /* 0x000000ffff057224 */ /* 0x000fe200078e0004 */
[----:B-1----:R-:W-:Y:S01]  /*13870*/  @P0 SHF.R.U32.HI R5, RZ, R7, R2 ;  /* 0x00000007ff050219 */ /* 0x002fe20000011602 */
[----:B------:R-:W-:-:S04]  /*13880*/  IMAD.U32 R2, RZ, RZ, UR22 ;  /* 0x00000016ff027e24 */ /* 0x000fc8000f8e00ff */
[----:B------:R-:W-:-:S04]  /*13890*/  IMAD.MOV R7, RZ, RZ, -R5 ;  /* 0x000000ffff077224 */ /* 0x000fc800078e0a05 */
[----:B------:R-:W-:Y:S02]  /*138a0*/  IMAD R7, R9, R7, R4 ;  /* 0x0000000709077224 */ /* 0x000fe400078e0204 */
[----:B------:R-:W-:Y:S02]  /*138b0*/  UIMAD.WIDE.U32 UR10, UR8, UR20, URZ ;  /* 0x00000014080a72a5 */ /* 0x000fe4000f8e003f */
[----:B------:R-:W-:Y:S01]  /*138c0*/  UIMAD UR20, UR9, UR20, URZ ;  /* 0x00000014091472a4 */ /* 0x000fe2000f8e023f */
[----:B------:R-:W-:Y:S01]  /*138d0*/  SHF.R.S32.HI R4, RZ, 0x1f, R7 ;  /* 0x0000001fff047819 */ /* 0x000fe20000011407 */
[----:B------:R-:W-:Y:S02]  /*138e0*/  UIMAD.WIDE.U32 UR8, UR14, UR12, URZ ;  /* 0x0000000c0e0872a5 */ /* 0x000fe4000f8e003f */
[----:B------:R-:W-:Y:S02]  /*138f0*/  UIADD3 UR20, UR11, UR20, URZ ;  /* 0x000000140b147290 */ /* 0x000fe4000fffe03f */
[----:B------:R-:W-:-:S02]  /*13900*/  UIADD3 UR10, UP1, UP2, UR8, UR10, UR4 ;  /* 0x0000000a080a7290 */ /* 0x000fc4000fa3e004 */
[----:B------:R-:W-:-:S03]  /*13910*/  UIADD3 UR15, UR9, UR15, URZ ;  /* 0x0000000f090f7290 */ /* 0x000fc6000fffe03f */
[----:B------:R-:W-:Y:S01]  /*13920*/  ULDC.64 UR8, c[0x0][UR19+0x210] ;  /* 0x0000840013087abb */ /* 0x000fe20008000a00 */
[----:B------:R-:W-:Y:S01]  /*13930*/  IADD3 R2, P0, P1, R5, UR10, R2 ;  /* 0x0000000a05027c10 */ /* 0x000fe2000f91e002 */
[----:B------:R-:W-:Y:S01]  /*13940*/  UIADD3.X UR10, UR15, UR20, UR21, UP1, UP2 ;  /* 0x000000140f0a7290 */ /* 0x000fe20008fe4415 */
[----:B------:R-:W-:Y:S01]  /*13950*/  SHF.R.S32.HI R5, RZ, 0x1f, R5 ;  /* 0x0000001fff057819 */ /* 0x000fe20000011405 */
[----:B------:R-:W-:-:S04]  /*13960*/  IMAD R9, R7, UR9, RZ ;  /* 0x0000000907097c24 */ /* 0x000fc8000f8e02ff */
[----:B------:R-:W-:Y:S01]  /*13970*/  IADD3.X R3, R5, UR10, R8, P0, P1 ;  /* 0x0000000a05037c10 */ /* 0x000fe200087e2408 */
[----:B------:R-:W-:Y:S01]  /*13980*/  IMAD R9, R4, UR8, R9 ;  /* 0x0000000804097c24 */ /* 0x000fe2000f8e0209 */
[----:B------:R-:W-:Y:S01]  /*13990*/  ULDC.64 UR10, c[0x0][0xba8] ;  /* 0x0002ea00000a7ab9 */ /* 0x000fe20000000a00 */
        /* <DEDUP_REMOVED lines=8> */
.L_x_2405:
[----:B------:R-:W-:Y:S05]  /*13a20*/  BSYNC B1 ;  /* 0x0000000000017941 */ /* 0x000fea0003800000 */
.L_x_2404:
[----:B------:R-:W-:-:S13]  /*13a30*/  R2UR UR8, R214 ;  /* 0x00000000d60872ca */ /* 0x000fda00000e0000 */
[----:B------:R-:W-:-:S06]  /*13a40*/  UISETP.GT.AND UP0, UPT, UR8, 0x1, UPT ;  /* 0x000000010800788c */ /* 0x000fcc000bf04270 */
[----:B------:R-:W-:-:S13]  /*13a50*/  PLOP3.LUT P0, PT, PT, PT, UP0, 0x80, 0x0 ;  /* 0x000000000000781c */ /* 0x000fda0003f0f008 */
[----:B------:R-:W-:Y:S05]  /*13a60*/  @P0 BRA `(.L_x_2400) ;  /* 0x0000000800740947 */ /* 0x000fea0003800000 */
[----:B------:R-:W2:Y:S01]  /*13a70*/  LDL.LU R2, [R1+0x28] ;  /* 0x0000280001027983 */ /* 0x000ea20000300800 */
[----:B------:R-:W3:Y:S01]  /*13a80*/  LDC R11, c[0x0][0xbe8] ;  /* 0x0002fa00ff0b7b82 */ /* 0x000ee20000000800 */
[----:B-1----:R-:W-:Y:S01]  /*13a90*/  SHF.R.S32.HI R3, RZ, 0x1f, R6 ;  /* 0x0000001fff037819 */ /* 0x002fe20000011406 */
[----:B------:R-:W-:Y:S01]  /*13aa0*/  ULDC.64 UR10, c[0x0][0xaa0] ;  /* 0x0002a800000a7ab9 */ /* 0x000fe20000000a00 */
[----:B------:R-:W-:Y:S01]  /*13ab0*/  R2UR UR14, R212 ;  /* 0x00000000d40e72ca */ /* 0x000fe200000e0000 */
[----:B------:R-:W-:Y:S01]  /*13ac0*/  UIMAD.WIDE.U32 UR8, UR4, UR10, URZ ;  /* 0x0000000a040872a5 */ /* 0x000fe2000f8e003f */
[----:B------:R-:W-:Y:S01]  /*13ad0*/  BSSY B1, `(.L_x_2406) ;  /* 0x0000051000017945 */ /* 0x000fe20003800000 */
[----:B------:R-:W-:-:S04]  /*13ae0*/  UIMAD UR10, UR21, UR10, URZ ;  /* 0x0000000a150a72a4 */ /* 0x000fc8000f8e023f */
[----:B------:R-:W-:-:S04]  /*13af0*/  UIMAD UR10, UR4, UR11, UR10 ;  /* 0x0000000b040a72a4 */ /* 0x000fc8000f8e020a */
[----:B------:R-:W-:-:S03]  /*13b00*/  UIADD3 UR9, UR9, UR10, URZ ;  /* 0x0000000a09097290 */ /* 0x000fc6000fffe03f */
[----:B------:R-:W-:Y:S01]  /*13b10*/  ULDC.64 UR10, c[0x0][0xae8] ;  /* 0x0002ba00000a7ab9 */ /* 0x000fe20000000a00 */
[----:B---3--:R-:W-:-:S13]  /*13b20*/  ISETP.NE.AND P0, PT, R11, 0x1, PT ;  /* 0x000000010b00780c */ /* 0x008fda0003f05270 */
[----:B------:R-:W1:Y:S01]  /*13b30*/  @P0 LDC R7, c[0x0][0xbf0] ;  /* 0x0002fc00ff070b82 */ /* 0x000e620000000800 */
[----:B--2---:R-:W-:Y:S02]  /*13b40*/  R2UR UR15, R2 ;  /* 0x00000000020f72ca */ /* 0x004fe400000e0000 */
[----:B------:R-:W-:-:S05]  /*13b50*/  LEA.HI R2, R3, R6, RZ, 0x3 ;  /* 0x0000000603027211 */ /* 0x000fca00078f18ff */
[----:B------:R-:W2:Y:S01]  /*13b60*/  @P0 LDC R3, c[0x0][0xbec] ;  /* 0x0002fb00ff030b82 */ /* 0x000ea20000000800 */
[----:B0-----:R-:W-:Y:S02]  /*13b70*/  LOP3.LUT R5, R2, 0xfffffff8, RZ, 0xc0, !PT ;  /* 0xfffffff802057812 */ /* 0x001fe400078ec0ff */
[----:B------:R-:W-:-:S03]  /*13b80*/  SHF.R.S32.HI R13, RZ, 0x3, R2 ;  /* 0x00000003ff0d7819 */ /* 0x000fc60000011402 */
[----:B------:R-:W-:Y:S01]  /*13b90*/  IMAD.IADD R8, R6, 0x1, -R5 ;  /* 0x0000000106087824 */ /* 0x000fe200078e0a05 */
[----:B------:R-:W-:-:S03]  /*13ba0*/  UIMAD.WIDE.U32 UR8, UR15, UR10, UR8 ;  /* 0x0000000a0f0872a5 */ /* 0x000fc6000f8e0008 */
[----:B------:R-:W-:Y:S01]  /*13bb0*/  IMAD R2, R8, 0x20, R13 ;  /* 0x0000002008027824 */ /* 0x000fe200078e020d */
[----:B------:R-:W-:-:S03]  /*13bc0*/  UIMAD UR9, UR15, UR11, UR9 ;  /* 0x0000000b0f0972a4 */ /* 0x000fc6000f8e0209 */
[----:B------:R-:W-:Y:S01]  /*13bd0*/  VIADD R6, R2, UR14 ;  /* 0x0000000e02067c36 */ /* 0x000fe20008000000 */
[----:B------:R-:W-:Y:S02]  /*13be0*/  ULDC.64 UR10, c[0x0][0xaf0] ;  /* 0x0002bc00000a7ab9 */ /* 0x000fe40000000a00 */
[----:B------:R-:W-:Y:S01]  /*13bf0*/  UIMAD UR13, UR13, UR10, URZ ;  /* 0x0000000a0d0d72a4 */ /* 0x000fe2000f8e023f */
[----:B------:R-:W-:-:S03]  /*13c00*/  IMAD.MOV.U32 R5, RZ, RZ, R6 ;  /* 0x000000ffff057224 */ /* 0x000fc600078e0006 */
[----:B------:R-:W-:Y:S01]  /*13c10*/  UIMAD UR4, UR12, UR11, UR13 ;  /* 0x0000000b0c0472a4 */ /* 0x000fe2000f8e020d */
[----:B--2---:R-:W-:Y:S01]  /*13c20*/  @P0 IMAD.HI.U32 R2, R6, R3, RZ ;  /* 0x0000000306020227 */ /* 0x004fe200078e00ff */
[----:B------:R-:W-:-:S03]  /*13c30*/  UIMAD.WIDE.U32 UR12, UR12, UR10, UR8 ;  /* 0x0000000a0c0c72a5 */ /* 0x000fc6000f8e0008 */
[----:B------:R-:W-:Y:S01]  /*13c40*/  ULDC.64 UR8, c[0x0][0xae0] ;  /* 0x0002b80000087ab9 */ /* 0x000fe20000000a00 */
[----:B-1----:R-:W-:Y:S01]  /*13c50*/  @P0 SHF.R.U32.HI R5, RZ, R7, R2 ;  /* 0x00000007ff050219 */ /* 0x002fe20000011602 */
[----:B------:R-:W-:Y:S02]  /*13c60*/  UIADD3 UR4, UR13, UR4, URZ ;  /* 0x000000040d047290 */ /* 0x000fe4000fffe03f */
[----:B------:R-:W-:Y:S01]  /*13c70*/  IMAD.U32 R3, RZ, RZ, UR13 ;  /* 0x0000000dff037e24 */ /* 0x000fe2000f8e00ff */
[--C-:B------:R-:W-:Y:S01]  /*13c80*/  SHF.R.S32.HI R4, RZ, 0x1f, R5.reuse ;  /* 0x0000001fff047819 */ /* 0x100fe20000011405 */
[----:B------:R-:W-:Y:S02]  /*13c90*/  IMAD.MOV R7, RZ, RZ, -R5 ;  /* 0x000000ffff077224 */ /* 0x000fe400078e0a05 */
[----:B------:R-:W-:Y:S02]  /*13ca0*/  IMAD.U32 R2, RZ, RZ, UR12 ;  /* 0x0000000cff027e24 */ /* 0x000fe4000f8e00ff */
[----:B------:R-:W-:-:S02]  /*13cb0*/  IMAD R7, R11, R7, R6 ;  /* 0x000000070b077224 */ /* 0x000fc400078e0206 */
[----:B------:R-:W-:Y:S02]  /*13cc0*/  IMAD R4, R4, UR8, RZ ;  /* 0x0000000804047c24 */ /* 0x000fe4000f8e02ff */
[----:B------:R-:W-:Y:S02]  /*13cd0*/  IMAD.U32 R3, RZ, RZ, UR4 ;  /* 0x00000004ff037e24 */ /* 0x000fe4000f8e00ff */
[C---:B------:R-:W-:Y:S01]  /*13ce0*/  IMAD R9, R5.reuse, UR9, R4 ;  /* 0x0000000905097c24 */ /* 0x040fe2000f8e0204 */
[----:B------:R-:W-:Y:S01]  /*13cf0*/  SHF.R.S32.HI R4, RZ, 0x1f, R7 ;  /* 0x0000001fff047819 */ /* 0x000fe20000011407 */
[----:B------:R-:W-:Y:S01]  /*13d00*/  IMAD.WIDE.U32 R2, R5, UR8, R2 ;  /* 0x0000000805027c25 */ /* 0x000fe2000f8e0002 */
[----:B------:R-:W-:-:S03]  /*13d10*/  ULDC.64 UR8, c[0x0][0xad8] ;  /* 0x0002b60000087ab9 */ /* 0x000fc60000000a00 */
[----:B------:R-:W-:Y:S02]  /*13d20*/  IMAD R4, R4, UR8, RZ ;  /* 0x0000000804047c24 */ /* 0x000fe4000f8e02ff */
[----:B------:R-:W-:Y:S02]  /*13d30*/  IMAD.IADD R3, R3, 0x1, R9 ;  /* 0x0000000103037824 */ /* 0x000fe400078e0209 */
[----:B------:R-:W-:Y:S02]  /*13d40*/  VIADD R6, R13, UR14 ;  /* 0x0000000e0d067c36 */ /* 0x000fe40008000000 */
[C---:B------:R-:W-:Y:S02]  /*13d50*/  IMAD R5, R7.reuse, UR9, R4 ;  /* 0x0000000907057c24 */ /* 0x040fe4000f8e0204 */
[----:B------:R-:W-:Y:S01]  /*13d60*/  IMAD.WIDE.U32 R2, R7, UR8, R2 ;  /* 0x0000000807027c25 */ /* 0x000fe2000f8e0002 */
[----:B------:R-:W-:-:S03]  /*13d70*/  ULDC.64 UR8, c[0x0][0xa80] ;  /* 0x0002a00000087ab9 */ /* 0x000fc60000000a00 */
[----:B-----5:R-:W-:Y:S02]  /*13d80*/  IMAD R11, R0, R11, RZ ;  /* 0x0000000b000b7224 */ /* 0x020fe400078e02ff */
        /* <DEDUP_REMOVED lines=37> */
.L_x_2407:
[----:B------:R-:W-:Y:S05]  /*13fe0*/  BSYNC B1 ;  /* 0x0000000000017941 */ /* 0x000fea0003800000 */
.L_x_2406:
        /* <DEDUP_REMOVED lines=22> */
.L_x_2409:
[----:B------:R-:W-:Y:S05]  /*14150*/  BSYNC B1 ;  /* 0x0000000000017941 */ /* 0x000fea0003800000 */
.L_x_2408:
        /* <DEDUP_REMOVED lines=22> */
.L_x_2411:
[----:B------:R-:W-:Y:S05]  /*142c0*/  BSYNC B1 ;  /* 0x0000000000017941 */ /* 0x000fea0003800000 */
.L_x_2410:
[----:B0-----:R-:W-:Y:S01]  /*142d0*/  VIADD R0, R6, 0x60 ;  /* 0x0000006006007836 */ /* 0x001fe20000000000 */
[----:B--2-4-:R-:W2:Y:S04]  /*142e0*/  SHFL.IDX PT, R4, R4, 0x3, 0x181f ;  /* 0x00781f0004047f89 */ /* 0x014ea800000e0000 */
[----:B------:R-:W-:Y:S01]  /*142f0*/  ISETP.GE.AND P0, PT, R0, R11, PT ;  /* 0x0000000b0000720c */ /* 0x000fe20003f06270 */
[----:B-1-3--:R3:W4:-:S12]  /*14300*/  SHFL.IDX PT, R2, R5, 0x3, 0x181f ;  /* 0x00781f0005027f89 */ /* 0x00a71800000e0000 */
[----:B---3--:R-:W-:Y:S05]  /*14310*/  @P0 BRA `(.L_x_2400) ;  /* 0x0000000000480947 */ /* 0x008fea0003800000 */
[----:B------:R-:W-:Y:S01]  /*14320*/  ULDC UR4, c[0x0][0xac8] ;  /* 0x0002b20000047ab9 */ /* 0x000fe20000000800 */
[----:B------:R-:W-:Y:S01]  /*14330*/  ULDC.64 UR8, c[0x0][0x208] ;  /* 0x0000820000087ab9 */ /* 0x000fe20000000a00 */
[----:B------:R-:W-:Y:S02]  /*14340*/  ISETP.GE.AND P3, PT, R7, UR4, PT ;  /* 0x0000000407007c0c */ /* 0x000fe4000bf66270 */
[----:B------:R-:W-:Y:S02]  /*14350*/  ISETP.GE.AND P2, PT, R13, UR4, PT ;  /* 0x000000040d007c0c */ /* 0x000fe4000bf46270 */
[----:B------:R-:W-:Y:S02]  /*14360*/  ISETP.GE.AND P1, PT, R15, UR4, PT ;  /* 0x000000040f007c0c */ /* 0x000fe4000bf26270 */
[----:B------:R-:W-:-:S07]  /*14370*/  ISETP.GE.AND P0, PT, R9, UR4, PT ;  /* 0x0000000409007c0c */ /* 0x000fce000bf06270 */
[----:B----4-:R-:W-:-:S04]  /*14380*/  @!P3 LEA R6, P4, R7, R2, 0x1 ;  /* 0x000000020706b211 */ /* 0x010fc800078808ff */
        /* <DEDUP_REMOVED lines=11> */
.L_x_2400:
[----:B------:R-:W-:Y:S05]  /*14440*/  BSYNC B0 ;  /* 0x0000000000007941 */ /* 0x000fea0003800000 */
.L_x_2390:
[----:B------:R-:W-:Y:S02]  /*14450*/  ULDC UR4, c[0x0][0xc3c] ;  /* 0x00030f0000047ab9 */ /* 0x000fe40000000800 */
[----:B------:R-:W-:-:S06]  /*14460*/  UISETP.GE.AND UP0, UPT, UR7, UR4, UPT ;  /* 0x000000040700728c */ /* 0x000fcc000bf06270 */
[----:B------:R-:W-:-:S13]  /*14470*/  PLOP3.LUT P0, PT, PT, PT, UP0, 0x80, 0x0 ;  /* 0x000000000000781c */ /* 0x000fda0003f0f008 */
[----:B------:R-:W-:Y:S05]  /*14480*/  @!P0 BRA `(.L_x_2412) ;  /* 0xfffffecc00388947 */ /* 0x000fea000383ffff */
[----:B------:R-:W-:Y:S05]  /*14490*/  EXIT ;  /* 0x000000000000794d */ /* 0x000fea0003800000 */
.L_x_2353:
        /* <DEDUP_REMOVED lines=18> */
.L_x_2413:
        /* <DEDUP_REMOVED lines=44> */
.L_x_2417:
        /* <DEDUP_REMOVED lines=40> */
.L_x_2415:
        /* <DEDUP_REMOVED lines=12> */
.L_x_2418:
        /* <DEDUP_REMOVED lines=63> */
.L_x_2419:
        /* <DEDUP_REMOVED lines=62> */
.L_x_2420:
[----:B01----:R-:W-:-:S05]  /*15390*/  LOP3.LUT R3, RZ, R2, RZ, 0x33, !PT ;  /* 0x00000002ff037212 */ /* 0x003fca00078e33ff */
[----:B------:R-:W-:-:S05]  /*153a0*/  IMAD.IADD R2, R4, 0x1, R3 ;  /* 0x0000000104027824 */ /* 0x000fca00078e0203 */
[----:B------:R1:W-:Y:S01]  /*153b0*/  STL [R1+0x4], R2 ;  /* 0x0000040201007387 */ /* 0x0003e20000100800 */
[----:B------:R-:W-:Y:S05]  /*153c0*/  BRA `(.L_x_2421) ;  /* 0x0000000000107947 */ /* 0x000fea0003800000 */
.L_x_2416:
[----:B------:R-:W-:Y:S01]  /*153d0*/  IMAD.U32 R2, RZ, RZ, UR6 ;  /* 0x00000006ff027e24 */ /* 0x000fe2000f8e00ff */
[----:B------:R0:W-:Y:S04]  /*153e0*/  STL [R1+0x4], RZ ;  /* 0x000004ff01007387 */ /* 0x0001e80000100800 */
[----:B------:R0:W-:Y:S04]  /*153f0*/  STL [R1+0x8], RZ ;  /* 0x000008ff01007387 */ /* 0x0001e80000100800 */
[----:B------:R0:W-:Y:S02]  /*15400*/  STL [R1], R2 ;  /* 0x0000000201007387 */ /* 0x0001e40000100800 */
.L_x_2421:
        /* <DEDUP_REMOVED lines=10> */
.L_x_2414:
[----:B0-2---:R-:W2:Y:S01]  /*154b0*/  LDL R0, [R1+0xc] ;  /* 0x00000c0001007983 */ /* 0x005ea20000100800 */
[----:B------:R-:W-:Y:S01]  /*154c0*/  ULDC UR4, c[0x0][0xc3c] ;  /* 0x00030f0000047ab9 */ /* 0x000fe20000000800 */
[----:B------:R-:W-:Y:S02]  /*154d0*/  IMAD.MOV.U32 R19, RZ, RZ, RZ ;  /* 0x000000ffff137224 */ /* 0x000fe400078e00ff */
[----:B------:R0:W-:Y:S01]  /*154e0*/  STL [R1+0x58], RZ ;  /* 0x000058ff01007387 */ /* 0x0001e20000100800 */
[----:B--2---:R-:W-:Y:S01]  /*154f0*/  ISETP.GE.AND P0, PT, R0, UR4, PT ;  /* 0x0000000400007c0c */ /* 0x004fe2000bf06270 */
[----:B------:R-:W-:-:S05]  /*15500*/  IMAD.MOV.U32 R0, RZ, RZ, 0x1 ;  /* 0x00000001ff007424 */ /* 0x000fca00078e00ff */
[----:B------:R0:W-:Y:S07]  /*15510*/  STL [R1+0x14], R0 ;  /* 0x0000140001007387 */ /* 0x0001ee0000100800 */
[----:B------:R-:W-:Y:S05]  /*15520*/  @P0 BRA `(.L_x_2422) ;  /* 0x0000006800600947 */ /* 0x000fea0003800000 */
[----:B------:R-:W2:Y:S01]  /*15530*/  S2UR UR5, SR_CgaCtaId ;  /* 0x00000000000579c3 */ /* 0x000ea20000008800 */
[C---:B0-----:R-:W-:Y:S01]  /*15540*/  IMAD.SHL.U32 R0, R6.reuse, 0x8, RZ ;  /* 0x0000000806007824 */ /* 0x041fe200078e00ff */
[----:B------:R-:W-:Y:S01]  /*15550*/  LOP3.LUT R4, R6, 0x7f, RZ, 0xc0, !PT ;  /* 0x0000007f06047812 */ /* 0x000fe200078ec0ff */
[----:B------:R-:W-:Y:S01]  /*15560*/  UMOV UR4, 0x400 ;  /* 0x0000040000047882 */ /* 0x000fe20000000000 */
[----:B------:R-:W-:Y:S01]  /*15570*/  BSSY B8, `(.L_x_2422) ;  /* 0x0000693000087945 */ /* 0x000fe20003800000 */
[----:B------:R-:W-:Y:S01]  /*15580*/  IMAD.MOV.U32 R19, RZ, RZ, RZ ;  /* 0x000000ffff137224 */ /* 0x000fe200078e00ff */
[----:B------:R-:W-:Y:S01]  /*15590*/  LOP3.LUT R3, R0, 0x1f8, RZ, 0xc0, !PT ;  /* 0x000001f800037812 */ /* 0x000fe200078ec0ff */
[----:B-1----:R-:W-:Y:S01]  /*155a0*/  IMAD.SHL.U32 R2, R4, 0x8, RZ ;  /* 0x0000000804027824 */ /* 0x002fe200078e00ff */
        /* <DEDUP_REMOVED lines=9> */
[----:B--2---:R-:W-:-:S06]  /*15640*/  ULEA UR4, UR5, UR4, 0x18 ;  /* 0x0000000405047291 */ /* 0x004fcc000f8ec03f */
[----:B------:R-:W-:-:S04]  /*15650*/  IMAD.U32 R18, RZ, RZ, UR4 ;  /* 0x00000004ff127e24 */ /* 0x000fc8000f8e00ff */
[----:B------:R-:W-:-:S05]  /*15660*/  IMAD R3, R3, 0x2, R18 ;  /* 0x0000000203037824 */ /* 0x000fca00078e0212 */
[----:B------:R0:W-:Y:S04]  /*15670*/  STL [R1+0x24], R3 ;  /* 0x0000240301007387 */ /* 0x0001e80000100800 */
[----:B------:R1:W-:Y:S04]  /*15680*/  STL [R1+0x14], R2 ;  /* 0x0000140201007387 */ /* 0x0003e80000100800 */
[----:B------:R2:W-:Y:S01]  /*15690*/  STL [R1+0x58], RZ ;  /* 0x000058ff01007387 */ /* 0x0005e20000100800 */
[C---:B0-----:R-:W-:Y:S02]  /*156a0*/  LOP3.LUT R3, R0.reuse, 0x40, RZ, 0xfc, !PT ;  /* 0x0000004000037812 */ /* 0x041fe400078efcff */
[----:B-1----:R-:W-:-:S02]  /*156b0*/  LOP3.LUT R2, R0, 0x80, RZ, 0xfc, !PT ;  /* 0x0000008000027812 */ /* 0x002fc400078efcff */
[----:B--2---:R-:W-:-:S07]  /*156c0*/  LOP3.LUT R0, R0, 0xc0, RZ, 0xfc, !PT ;  /* 0x000000c000007812 */ /* 0x004fce00078efcff */
.L_x_2537:
[----:B------:R-:W2:Y:S01]  /*156d0*/  LDL R0, [R1+0xc] ;  /* 0x00000c0001007983 */ /* 0x000ea20000100800 */
[----:B------:R-:W2:Y:S01]  /*156e0*/  LDC.64 R2, c[0x0][0xc88] ;  /* 0x00032200ff027b82 */ /* 0x000ea20000000a00 */
[----:B------:R-:W-:Y:S01]  /*156f0*/  ULDC.64 UR4, c[0x0][0x208] ;  /* 0x0000820000047ab9 */ /* 0x000fe20000000a00 */
[----:B--2---:R-:W-:-:S05]  /*15700*/  IMAD.WIDE R2, R0, 0x4, R2 ;  /* 0x0000000400027825 */ /* 0x004fca00078e0202 */
[----:B------:R-:W2:Y:S01]  /*15710*/  LDG.E R11, desc[UR4][R2.64] ;  /* 0x00000004020b7981 */ /* 0x000ea2000c1e1900 */
[----:B------:R-:W-:Y:S05]  /*15720*/  YIELD ;  /* 0x0000000000007946 */ /* 0x000fea0003800000 */
[----:B------:R-:W-:Y:S01]  /*15730*/  ULDC.64 UR4, c[0x0][0xa28] ;  /* 0x00028a0000047ab9 */ /* 0x000fe20000000a00 */
[----:B------:R-:W-:Y:S01]  /*15740*/  IMAD.MOV.U32 R0, RZ, RZ, RZ ;  /* 0x000000ffff007224 */ /* 0x000fe200078e00ff */
[----:B------:R-:W-:Y:S01]  /*15750*/  ISETP.NE.U32.AND P0, PT, RZ, UR4, PT ;  /* 0x00000004ff007c0c */ /* 0x000fe2000bf05070 */
[----:B------:R-:W-:Y:S01]  /*15760*/  ULDC.64 UR10, c[0x0][0x208] ;  /* 0x00008200000a7ab9 */ /* 0x000fe20000000a00 */
[----:B01----:R-:W-:Y:S01]  /*15770*/  IMAD.MOV.U32 R6, RZ, RZ, RZ ;  /* 0x000000ffff067224 */ /* 0x003fe200078e00ff */
        /* <DEDUP_REMOVED lines=10> */
[----:B------:R0:W-:Y:S01]  /*15820*/  STL [R1+0x44], R4 ;  /* 0x0000440401007387 */ /* 0x0001e20000100800 */
        /* <DEDUP_REMOVED lines=37> */
.L_x_2423:
[----:B------:R-:W2:Y:S01]  /*15a80*/  LDL.LU R7, [R1+0x8] ;  /* 0x0000080001077983 */ /* 0x000ea20000300800 */
[----:B------:R-:W-:Y:S02]  /*15a90*/  ULDC.64 UR4, c[0x0][0xa20] ;  /* 0x0002880000047ab9 */ /* 0x000fe40000000a00 */
[----:B------:R-:W-:-:S04]  /*15aa0*/  ISETP.NE.U32.AND P1, PT, RZ, UR4, PT ;  /* 0x00000004ff007c0c */ /* 0x000fc8000bf25070 */
[----:B------:R-:W-:Y:S02]  /*15ab0*/  ISETP.NE.AND.EX P1, PT, RZ, UR5, PT, P1 ;  /* 0x00000005ff007c0c */ /* 0x000fe4000bf25310 */
[C---:B--2---:R-:W-:Y:S02]  /*15ac0*/  LOP3.LUT R2, R7.reuse, 0xff000000, RZ, 0xc0, !PT ;  /* 0xff00000007027812 */ /* 0x044fe400078ec0ff */
        /* <DEDUP_REMOVED lines=11> */
[----:B--2---:R-:W-:-:S05]  /*15b80*/  IADD3.X R7, R10, UR5, RZ, P0, !PT ;  /* 0x000000050a077c10 */ /* 0x004fca00087fe4ff */
[----:B------:R2:W5:Y:S01]  /*15b90*/  LDG.E R6, desc[UR6][R6.64] ;  /* 0x0000000606067981 */ /* 0x000562000c1e1900 */
[----:B------:R-:W-:Y:S05]  /*15ba0*/  BRA `(.L_x_2425) ;  /* 0x0000000000147947 */ /* 0x000fea0003800000 */
.L_x_2424:
[----:B------:R-:W-:Y:S05]  /*15bb0*/  @!P0 BRA `(.L_x_2425) ;  /* 0x0000000000108947 */ /* 0x000fea0003800000 */
[----:B------:R-:W-:Y:S02]  /*15bc0*/  ULDC.64 UR4, c[0x0][0x208] ;  /* 0x0000820000047ab9 */ /* 0x000fe40000000a00 */
[----:B------:R-:W3:Y:S04]  /*15bd0*/  LDG.E R6, desc[UR4][R4.64] ;  /* 0x0000000404067981 */ /* 0x000ee8000c1e1900 */
[----:B------:R-:W3:Y:S02]  /*15be0*/  LDG.E R4, desc[UR4][R4.64+0x4] ;  /* 0x0000040404047981 */ /* 0x000ee4000c1e1900 */
[----:B---3--:R-:W-:-:S07]  /*15bf0*/  IMAD.IADD R6, R4, 0x1, -R6 ;  /* 0x0000000104067824 */ /* 0x008fce00078e0a06 */
.L_x_2425:
[----:B------:R-:W3:Y:S01]  /*15c00*/  LDL R5, [R1+0x4] ;  /* 0x0000040001057983 */ /* 0x000ee20000100800 */
[----:B-----5:R-:W-:Y:S01]  /*15c10*/  IMAD.IADD R6, R6, 0x1, -R0 ;  /* 0x0000000106067824 */ /* 0x020fe200078e0a00 */
[----:B------:R-:W-:Y:S01]  /*15c20*/  BSSY B0, `(.L_x_2426) ;  /* 0x000003a000007945 */ /* 0x000fe20003800000 */
[----:B------:R-:W4:Y:S02]  /*15c30*/  LDC R0, c[0x0][0x448] ;  /* 0x00011200ff007b82 */ /* 0x000f240000000800 */
[----:B----4-:R-:W-:-:S13]  /*15c40*/  ISETP.NE.AND P0, PT, R0, 0x1, PT ;  /* 0x000000010000780c */ /* 0x010fda0003f05270 */
[----:B--2---:R-:W2:Y:S08]  /*15c50*/  @P0 LDC R3, c[0x0][0x44c] ;  /* 0x00011300ff030b82 */ /* 0x004eb00000000800 */
[----:B------:R-:W4:Y:S01]  /*15c60*/  @P0 LDC R4, c[0x0][0x450] ;  /* 0x00011400ff040b82 */ /* 0x000f220000000800 */
[----:B---3--:R-:W-:Y:S02]  /*15c70*/  IMAD.SHL.U32 R0, R5, 0x80, RZ ;  /* 0x0000008005007824 */ /* 0x008fe400078e00ff */
[----:B------:R-:W-:-:S02]  /*15c80*/  IMAD.MOV.U32 R5, RZ, RZ, RZ ;  /* 0x000000ffff057224 */ /* 0x000fc400078e00ff */
[----:B------:R-:W-:Y:S02]  /*15c90*/  VIADD R0, R0, 0x7f ;  /* 0x0000007f00007836 */ /* 0x000fe40000000000 */
[----:B------:R-:W-:Y:S02]  /*15ca0*/  IMAD.MOV.U32 R10, RZ, RZ, R5 ;  /* 0x000000ffff0a7224 */ /* 0x000fe400078e0005 */
[----:B--2---:R-:W-:-:S05]  /*15cb0*/  @P0 IMAD.HI.U32 R3, R0, R3, RZ ;  /* 0x0000000300030227 */ /* 0x004fca00078e00ff */
[----:B----4-:R-:W-:Y:S01]  /*15cc0*/  @P0 SHF.R.U32.HI R0, RZ, R4, R3 ;  /* 0x00000004ff000219 */ /* 0x010fe20000011603 */
[C---:B------:R-:W-:Y:S01]  /*15cd0*/  VIADD R3, R6.reuse, 0x4f ;  /* 0x0000004f06037836 */ /* 0x040fe20000000000 */
[----:B------:R-:W-:Y:S02]  /*15ce0*/  IADD3 R6, R6, 0x50, -R9 ;  /* 0x0000005006067810 */ /* 0x000fe40007ffe809 */
[----:B01----:R-:W-:Y:S01]  /*15cf0*/  LOP3.LUT R9, R2, 0xff, RZ, 0xc0, !PT ;  /* 0x000000ff02097812 */ /* 0x003fe200078ec0ff */
[----:B------:R-:W-:-:S04]  /*15d00*/  IMAD.HI R3, R3, 0x66666667, RZ ;  /* 0x6666666703037827 */ /* 0x000fc800078e02ff */
[----:B------:R-:W-:Y:S01]  /*15d10*/  IMAD.IADD R0, R6, 0x1, R0 ;  /* 0x0000000106007824 */ /* 0x000fe200078e0200 */
[----:B------:R-:W-:-:S03]  /*15d20*/  SHF.R.U32.HI R4, RZ, 0x1f, R3 ;  /* 0x0000001fff047819 */ /* 0x000fc60000011603 */
[----:B------:R-:W-:Y:S01]  /*15d30*/  IMAD.HI R0, R0, 0x66666667, RZ ;  /* 0x6666666700007827 */ /* 0x000fe200078e02ff */
[----:B------:R-:W-:-:S04]  /*15d40*/  LEA.HI.SX32 R4, R3, R4, 0x1b ;  /* 0x0000000403047211 */ /* 0x000fc800078fdaff */
[----:B------:R-:W-:-:S04]  /*15d50*/  SHF.R.U32.HI R3, RZ, 0x1f, R0 ;  /* 0x0000001fff037819 */ /* 0x000fc80000011600 */
[----:B------:R-:W-:Y:S02]  /*15d60*/  LEA.HI.SX32 R3, R0, R3, 0x1b ;  /* 0x0000000300037211 */ /* 0x000fe400078fdaff */
[----:B------:R-:W-:Y:S02]  /*15d70*/  SHF.R.U32.HI R0, RZ, 0x10, R2 ;  /* 0x00000010ff007819 */ /* 0x000fe40000011602 */
[----:B------:R-:W-:Y:S02]  /*15d80*/  VIMNMX R8, R4, R3, PT ;  /* 0x0000000304087248 */ /* 0x000fe40003fe0100 */
[----:B------:R-:W-:Y:S02]  /*15d90*/  ISETP.NE.AND P0, PT, R0, RZ, PT ;  /* 0x000000ff0000720c */ /* 0x000fe40003f05270 */
[----:B------:R-:W-:Y:S01]  /*15da0*/  ISETP.GE.AND P1, PT, R8, 0x1, PT ;  /* 0x000000010800780c */ /* 0x000fe20003f26270 */
[----:B------:R0:W-:Y:S04]  /*15db0*/  STL [R1+0x38], R8 ;  /* 0x0000380801007387 */ /* 0x0001e80000100800 */
[----:B------:R0:W-:Y:S04]  /*15dc0*/  STL [R1+0x3c], R5 ;  /* 0x00003c0501007387 */ /* 0x0001e80000100800 */
[----:B------:R0:W-:Y:S02]  /*15dd0*/  STL [R1+0x48], R9 ;  /* 0x0000480901007387 */ /* 0x0001e40000100800 */
[----:B------:R-:W1:Y:S02]  /*15de0*/  @!P0 LDC R0, c[0x0][0x9f0] ;  /* 0x00027c00ff008b82 */ /* 0x000e640000000800 */
[----:B------:R-:W-:Y:S05]  /*15df0*/  @!P1 BRA `(.L_x_2427) ;  /* 0x0000000000709947 */ /* 0x000fea0003800000 */
[----:B-1----:R-:W-:-:S04]  /*15e00*/  IABS R4, R0 ;  /* 0x0000000000047213 */ /* 0x002fc80000000000 */
[----:B------:R-:W1:Y:S08]  /*15e10*/  I2F.RP R2, R4 ;  /* 0x0000000400027306 */ /* 0x000e700000209400 */
[----:B-1----:R-:W1:Y:S02]  /*15e20*/  MUFU.RCP R2, R2 ;  /* 0x0000000200027308 */ /* 0x002e640000001000 */
[----:B-1----:R-:W-:-:S06]  /*15e30*/  VIADD R2, R2, 0xffffffe ;  /* 0x0ffffffe02027836 */ /* 0x002fcc0000000000 */
[----:B------:R-:W1:Y:S02]  /*15e40*/  F2I.FTZ.U32.TRUNC.NTZ R3, R2 ;  /* 0x0000000200037305 */ /* 0x000e64000021f000 */
[----:B-1----:R-:W-:-:S04]  /*15e50*/  IMAD.MOV R2, RZ, RZ, -R3 ;  /* 0x000000ffff027224 */ /* 0x002fc800078e0a03 */
[----:B0-----:R-:W-:Y:S02]  /*15e60*/  IMAD R5, R2, R4, RZ ;  /* 0x0000000402057224 */ /* 0x001fe400078e02ff */
[----:B------:R-:W-:-:S04]  /*15e70*/  IMAD.MOV.U32 R2, RZ, RZ, RZ ;  /* 0x000000ffff027224 */ /* 0x000fc800078e00ff */
[----:B------:R-:W-:Y:S01]  /*15e80*/  IMAD.HI.U32 R7, R3, R5, R2 ;  /* 0x0000000503077227 */ /* 0x000fe200078e0002 */
        /* <DEDUP_REMOVED lines=19> */
.L_x_2427:
[----:B------:R-:W-:Y:S05]  /*15fc0*/  BSYNC B0 ;  /* 0x0000000000007941 */ /* 0x000fea0003800000 */
.L_x_2426:
[----:B-1----:R-:W-:Y:S01]  /*15fd0*/  IMAD.MOV.U32 R0, RZ, RZ, R10 ;  /* 0x000000ffff007224 */ /* 0x002fe200078e000a */
[----:B------:R-:W-:Y:S03]  /*15fe0*/  BSSY B7, `(.L_x_2428) ;  /* 0x00004ca000077945 */ /* 0x000fe60003800000 */
[----:B------:R-:W-:-:S05]  /*15ff0*/  IMAD R2, R9, R0, RZ ;  /* 0x0000000009027224 */ /* 0x000fca00078e02ff */
[----:B------:R-:W-:Y:S01]  /*16000*/  VIADDMNMX R0, R2, R0, R8, PT ;  /* 0x0000000002007246 */ /* 0x000fe20003800108 */
[----:B------:R1:W-:Y:S03]  /*16010*/  STL [R1+0x28], R2 ;  /* 0x0000280201007387 */ /* 0x0003e60000100800 */
[----:B------:R-:W-:Y:S01]  /*16020*/  ISETP.GT.AND P0, PT, R0, R2, PT ;  /* 0x000000020000720c */ /* 0x000fe20003f04270 */
[----:B------:R1:W-:-:S12]  /*16030*/  STL [R1+0x40], R0 ;  /* 0x0000400001007387 */ /* 0x0003d80000100800 */
[----:B------:R-:W-:Y:S05]  /*16040*/  @P0 BRA `(.L_x_2429) ;  /* 0x00000000004c0947 */ /* 0x000fea0003800000 */
[----:B-1----:R-:W1:Y:S02]  /*16050*/  S2R R0, SR_TID.X ;  /* 0x0000000000007919 */ /* 0x002e640000002100 */
[----:B-1----:R-:W-:-:S04]  /*16060*/  LOP3.LUT R0, R0, 0x7f, RZ, 0xc0, !PT ;  /* 0x0000007f00007812 */ /* 0x002fc800078ec0ff */
[----:B------:R-:W-:-:S13]  /*16070*/  ISETP.NE.AND P0, PT, R0, RZ, PT ;  /* 0x000000ff0000720c */ /* 0x000fda0003f05270 */
[----:B------:R-:W-:Y:S05]  /*16080*/  @P0 BRA `(.L_x_2430) ;  /* 0x0000004800fc0947 */ /* 0x000fea0003800000 */
[----:B------:R-:W1:Y:S01]  /*16090*/  S2R R3, SR_LANEID ;  /* 0x0000000000037919 */ /* 0x000e620000000000 */
[----:B------:R-:W-:Y:S01]  /*160a0*/  VOTEU.ANY UR4, UPT, PT ;  /* 0x0000000000047886 */ /* 0x000fe200038e0100 */
[----:B------:R-:W-:Y:S01]  /*160b0*/  ULDC.64 UR6, c[0x0][0x208] ;  /* 0x0000820000067ab9 */ /* 0x000fe20000000a00 */
[----:B------:R-:W1:Y:S08]  /*160c0*/  FLO.U32 R0, UR4 ;  /* 0x0000000400007d00 */ /* 0x000e7000080e0000 */
[----:B0-----:R-:W0:Y:S01]  /*160d0*/  POPC R5, UR4 ;  /* 0x0000000400057d09 */ /* 0x001e220008000000 */
[----:B-1----:R-:W-:-:S02]  /*160e0*/  ISETP.EQ.U32.AND P0, PT, R0, R3, PT ;  /* 0x000000030000720c */ /* 0x002fc40003f02070 */
[----:B------:R-:W0:Y:S11]  /*160f0*/  LDC.64 R2, c[0x0][0xc60] ;  /* 0x00031800ff027b82 */ /* 0x000e360000000a00 */
[----:B0-----:R-:W3:Y:S01]  /*16100*/  @P0 ATOMG.E.ADD.STRONG.GPU PT, R3, desc[UR6][R2.64], R5 ;  /* 0x00000005020309a8 */ /* 0x001ee200081ee1c6 */
[----:B------:R-:W0:Y:S02]  /*16110*/  S2R R4, SR_LTMASK ;  /* 0x0000000000047919 */ /* 0x000e240000003900 */
[----:B0-----:R-:W-:-:S04]  /*16120*/  LOP3.LUT R4, R4, UR4, RZ, 0xc0, !PT ;  /* 0x0000000404047c12 */ /* 0x001fc8000f8ec0ff */
[----:B------:R-:W0:Y:S01]  /*16130*/  POPC R7, R4 ;  /* 0x0000000400077309 */ /* 0x000e220000000000 */
[----:B---3--:R-:W0:Y:S02]  /*16140*/  SHFL.IDX PT, R0, R3, R0, 0x1f ;  /* 0x00001f0003007589 */ /* 0x008e2400000e0000 */
[----:B0-----:R-:W-:-:S05]  /*16150*/  IADD3 R0, R0, UR38, R7 ;  /* 0x0000002600007c10 */ /* 0x001fca000fffe007 */
[----:B------:R3:W-:Y:S01]  /*16160*/  STL [R1], R0 ;  /* 0x0000000001007387 */ /* 0x0007e20000100800 */
[----:B------:R-:W-:Y:S05]  /*16170*/  BRA `(.L_x_2430) ;  /* 0x0000004800c07947 */ /* 0x000fea0003800000 */
.L_x_2429:
[----:B-1----:R-:W-:Y:S01]  /*16180*/  VIADD R0, R18, 0x24400 ;  /* 0x0002440012007836 */ /* 0x002fe20000000000 */
        /* <DEDUP_REMOVED lines=19> */
.L_x_2432:
[----:B------:R-:W-:Y:S05]  /*162c0*/  BSYNC B6 ;  /* 0x0000000000067941 */ /* 0x000fea0003800000 */
.L_x_2431:
        /* <DEDUP_REMOVED lines=8> */
[----:B------:R1:W3:Y:S01]  /*16350*/  LDC.64 R2, c[0x4][R0] ;  /* 0x0100000000027b82 */ /* 0x0002e20000000a00 */
[----:B------:R-:W-:Y:S02]  /*16360*/  IMAD.U32 R4, RZ, RZ, UR6 ;  /* 0x00000006ff047e24 */ /* 0x000fe4000f8e00ff */
[----:B0-----:R-:W-:Y:S02]  /*16370*/  IMAD.U32 R5, RZ, RZ, UR7 ;  /* 0x00000007ff057e24 */ /* 0x001fe4000f8e00ff */
[----:B------:R-:W-:Y:S02]  /*16380*/  IMAD.U32 R6, RZ, RZ, UR8 ;  /* 0x00000008ff067e24 */ /* 0x000fe4000f8e00ff */
[----:B------:R-:W-:-:S02]  /*16390*/  IMAD.U32 R7, RZ, RZ, UR9 ;  /* 0x00000009ff077e24 */ /* 0x000fc4000f8e00ff */
[----:B--2---:R-:W-:Y:S02]  /*163a0*/  IMAD.U32 R10, RZ, RZ, UR4 ;  /* 0x00000004ff0a7e24 */ /* 0x004fe4000f8e00ff */
[----:B------:R-:W-:Y:S02]  /*163b0*/  IMAD.U32 R11, RZ, RZ, UR5 ;  /* 0x00000005ff0b7e24 */ /* 0x000fe4000f8e00ff */
[----:B------:R-:W-:Y:S02]  /*163c0*/  IMAD.MOV.U32 R8, RZ, RZ, 0x70 ;  /* 0x00000070ff087424 */ /* 0x000fe400078e00ff */
[----:B------:R-:W-:Y:S02]  /*163d0*/  IMAD.MOV.U32 R12, RZ, RZ, 0x1 ;  /* 0x00000001ff0c7424 */ /* 0x000fe400078e00ff */
[----:B-1----:R-:W-:-:S07]  /*163e0*/  IMAD.MOV.U32 R13, RZ, RZ, RZ ;  /* 0x000000ffff0d7224 */ /* 0x002fce00078e00ff */
[----:B------:R-:W-:-:S07]  /*163f0*/  LEPC R20, `(.L_x_2435) ;  /* 0x000000001014794e */ /* 0x000fce0000000000 */
[----:B---3--:R-:W-:Y:S05]  /*16400*/  CALL.ABS.NOINC R2 ;  /* 0x0000000002007343 */ /* 0x008fea0003c00000 */
.L_x_2435:
        /* <DEDUP_REMOVED lines=16> */
.L_x_2434:
[----:B------:R-:W-:Y:S05]  /*16510*/  BSYNC B6 ;  /* 0x0000000000067941 */ /* 0x000fea0003800000 */
.L_x_2433:
[----:B------:R-:W3:Y:S01]  /*16520*/  LDL.LU R4, [R1+0x1c] ;  /* 0x00001c0001047983 */ /* 0x000ee20000300800 */
[----:B------:R-:W-:-:S03]  /*16530*/  ULDC.64 UR4, c[0x0][0x9f8] ;  /* 0x00027e0000047ab9 */ /* 0x000fc60000000a00 */
[----:B------:R-:W4:Y:S01]  /*16540*/  LDL R7, [R1+0x10] ;  /* 0x0000100001077983 */ /* 0x000f220000100800 */
[----:B------:R-:W-:Y:S01]  /*16550*/  ISETP.NE.U32.AND P0, PT, RZ, UR4, PT ;  /* 0x00000004ff007c0c */ /* 0x000fe2000bf05070 */
[----:B------:R-:W-:Y:S02]  /*16560*/  ULDC.64 UR6, c[0x0][0x208] ;  /* 0x0000820000067ab9 */ /* 0x000fe40000000a00 */
[----:B------:R-:W5:Y:S01]  /*16570*/  LDL R0, [R1+0x40] ;  /* 0x0000400001007983 */ /* 0x000f620000100800 */
[----:B------:R-:W-:-:S13]  /*16580*/  ISETP.NE.AND.EX P0, PT, RZ, UR5, PT, P0 ;  /* 0x00000005ff007c0c */ /* 0x000fda000bf05300 */
[----:B------:R-:W-:-:S04]  /*16590*/  @P0 IADD3 R2, P1, R17, UR4, RZ ;  /* 0x0000000411020c10 */ /* 0x000fc8000ff3e0ff */
[----:B---3--:R-:W-:Y:S01]  /*165a0*/  @P0 IADD3.X R3, R4, UR5, RZ, P1, !PT ;  /* 0x0000000504030c10 */ /* 0x008fe20008ffe4ff */
[----:B------:R-:W-:-:S04]  /*165b0*/  ULDC.64 UR4, c[0x0][0xa08] ;  /* 0x0002820000047ab9 */ /* 0x000fc80000000a00 */
[----:B----4-:R1:W0:Y:S02]  /*165c0*/  @P0 LDG.E R7, desc[UR6][R2.64] ;  /* 0x0000000602070981 */ /* 0x010224000c1e1900 */
[----:B-1----:R-:W1:Y:S01]  /*165d0*/  LDC.64 R2, c[0x0][0x418] ;  /* 0x00010600ff027b82 */ /* 0x002e620000000a00 */
[----:B-----5:R-:W-:Y:S01]  /*165e0*/  VIADD R0, R0, 0xffffffff ;  /* 0xffffffff00007836 */ /* 0x020fe20000000000 */
[----:B0-----:R-:W-:Y:S01]  /*165f0*/  SHF.R.S32.HI R8, RZ, 0x1f, R7 ;  /* 0x0000001fff087819 */ /* 0x001fe20000011407 */
[----:B------:R0:W-:Y:S04]  /*16600*/  @P0 STL [R1+0x10], R7 ;  /* 0x0000100701000387 */ /* 0x0001e80000100800 */
[----:B------:R0:W-:Y:S01]  /*16610*/  STL [R1+0x1c], R8 ;  /* 0x00001c0801007387 */ /* 0x0001e20000100800 */
[----:B-1----:R-:W-:Y:S01]  /*16620*/  LOP3.LUT P0, RZ, R2, UR4, RZ, 0xfc, !PT ;  /* 0x0000000402ff7c12 */ /* 0x002fe2000f80fcff */
[----:B------:R-:W-:-:S03]  /*16630*/  UMOV UR4, 0xffffffff ;  /* 0xffffffff00047882 */ /* 0x000fc60000000000 */
[----:B------:R-:W-:-:S04]  /*16640*/  LOP3.LUT P0, RZ, R3, UR5, RZ, 0xfc, P0 ;  /* 0x0000000503ff7c12 */ /* 0x000fc8000800fcff */
[----:B------:R-:W-:Y:S01]  /*16650*/  SEL R17, R7, RZ, !P0 ;  /* 0x000000ff07117207 */ /* 0x000fe20004000000 */
[----:B0-----:R-:W-:Y:S08]  /*16660*/  BRA.DIV UR4, `(.L_x_2436) ;  /* 0x0000005e04b07947 */ /* 0x001ff0000b800000 */
[----:B------:R-:W0:Y:S02]  /*16670*/  S2R R4, SR_TID.X ;  /* 0x0000000000047919 */ /* 0x000e240000002100 */
[----:B0-----:R-:W-:-:S04]  /*16680*/  SHF.R.U32.HI R4, RZ, 0x5, R4 ;  /* 0x00000005ff047819 */ /* 0x001fc80000011604 */
[----:B------:R-:W-:-:S05]  /*16690*/  LOP3.LUT R4, R4, 0x3, RZ, 0xc0, !PT ;  /* 0x0000000304047812 */ /* 0x000fca00078ec0ff */
[----:B------:R0:W1:Y:S02]  /*166a0*/  SHFL.IDX PT, R14, R4, RZ, 0x1f ;  /* 0x00001fff040e7589 */ /* 0x00006400000e0000 */
.L_x_2553:
[----:B------:R-:W-:Y:S01]  /*166b0*/  PLOP3.LUT P1, PT, PT, PT, PT, 0x8, 0x0 ;  /* 0x000000000000781c */ /* 0x000fe20003f2e170 */
[----:B------:R3:W-:Y:S01]  /*166c0*/  STL [R1+0x8], R0 ;  /* 0x0000080001007387 */ /* 0x0007e20000100800 */
[----:B-1----:R-:W-:Y:S02]  /*166d0*/  ISETP.NE.AND P0, PT, R14, RZ, PT ;  /* 0x000000ff0e00720c */ /* 0x002fe40003f05270 */
[----:B0-----:R-:W-:-:S05]  /*166e0*/  P2R R4, PR, RZ, 0x2 ;  /* 0x00000002ff047803 */ /* 0x001fca0000000000 */
[----:B------:R3:W-:Y:S06]  /*166f0*/  STL [R1+0x20], R4 ;  /* 0x0000200401007387 */ /* 0x0007ec0000100800 */
[----:B------:R-:W-:Y:S05]  /*16700*/  @P0 BRA `(.L_x_2437) ;  /* 0x0000000400440947 */ /* 0x000fea0003800000 */
[----:B------:R-:W-:-:S03]  /*16710*/  UMOV UR4, 0xffffffff ;  /* 0xffffffff00047882 */ /* 0x000fc60000000000 */
[----:B------:R-:W-:Y:S05]  /*16720*/  BRA.DIV UR4, `(.L_x_2438) ;  /* 0x0000005e04b47947 */ /* 0x000fea000b800000 */
[----:B------:R-:W-:-:S13]  /*16730*/  ELECT P6, URZ, PT ;  /* 0x00000000003f782f */ /* 0x000fda00038c0000 */
.L_x_2556:
[----:B------:R-:W-:Y:S05]  /*16740*/  @!P6 BRA `(.L_x_2437) ;  /* 0x000000040034e947 */ /* 0x000fea0003800000 */
[----:B------:R-:W-:-:S04]  /*16750*/  ISETP.NE.U32.AND P0, PT, R2, RZ, PT ;  /* 0x000000ff0200720c */ /* 0x000fc80003f05070 */
[----:B------:R-:W-:-:S13]  /*16760*/  ISETP.NE.AND.EX P0, PT, R3, RZ, PT, P0 ;  /* 0x000000ff0300720c */ /* 0x000fda0003f05300 */
[----:B------:R-:W-:Y:S05]  /*16770*/  @!P0 BRA `(.L_x_2439) ;  /* 0x0000000000548947 */ /* 0x000fea0003800000 */
[----:B------:R-:W0:Y:S01]  /*16780*/  LDC R6, c[0x0][0x43c] ;  /* 0x00010f00ff067b82 */ /* 0x000e220000000800 */
[----:B------:R-:W-:Y:S01]  /*16790*/  IMAD.MOV.U32 R9, RZ, RZ, R0 ;  /* 0x000000ffff097224 */ /* 0x000fe200078e0000 */
[----:B------:R-:W-:Y:S01]  /*167a0*/  ULDC.64 UR4, c[0x0][0x428] ;  /* 0x00010a0000047ab9 */ /* 0x000fe20000000a00 */
[----:B------:R-:W-:Y:S02]  /*167b0*/  ULDC.64 UR6, c[0x0][0x208] ;  /* 0x0000820000067ab9 */ /* 0x000fe40000000a00 */
[----:B---3--:R-:W-:Y:S01]  /*167c0*/  IMAD.MOV.U32 R0, RZ, RZ, R9 ;  /* 0x000000ffff007224 */ /* 0x008fe200078e0009 */
[----:B0-----:R-:W-:-:S13]  /*167d0*/  ISETP.NE.AND P0, PT, R6, 0x1, PT ;  /* 0x000000010600780c */ /* 0x001fda0003f05270 */
        /* <DEDUP_REMOVED lines=15> */
.L_x_2439:
[----:B0-----:R-:W4:Y:S01]  /*168d0*/  LDL R2, [R1+0x14] ;  /* 0x0000140001027983 */ /* 0x001f220000100800 */
[----:B---3--:R-:W-:Y:S01]  /*168e0*/  IMAD R0, R19, 0x8, R18 ;  /* 0x0000000813007824 */ /* 0x008fe200078e0212 */
[----:B----4-:R-:W-:-:S04]  /*168f0*/  SHF.L.U32 R2, R2, 0x1f, RZ ;  /* 0x0000001f02027819 */ /* 0x010fc800000006ff */
[----:B------:R-:W0:Y:S02]  /*16900*/  SYNCS.PHASECHK.TRANS64.TRYWAIT P0, [R0+URZ+0x38840], R2 ;  /* 0x03884002000075a7 */ /* 0x000e24000800017f */
[----:B0-----:R-:W-:Y:S05]  /*16910*/  @!P0 BRA `(.L_x_2440) ;  /* 0x0000005c00588947 */ /* 0x001fea0003800000 */
.L_x_2557:
[----:B------:R-:W1:Y:S02]  /*16920*/  S2R R3, SR_TID.X ;  /* 0x0000000000037919 */ /* 0x000e640000002100 */
[----:B-1----:R-:W-:-:S04]  /*16930*/  LOP3.LUT R3, R3, 0x7f, RZ, 0xc0, !PT ;  /* 0x0000007f03037812 */ /* 0x002fc800078ec0ff */
[----:B------:R-:W-:-:S13]  /*16940*/  ISETP.NE.AND P0, PT, R3, RZ, PT ;  /* 0x000000ff0300720c */ /* 0x000fda0003f05270 */
[----:B------:R-:W-:Y:S05]  /*16950*/  @P0 BRA `(.L_x_2441) ;  /* 0x00000000001c0947 */ /* 0x000fea0003800000 */
[----:B------:R-:W1:Y:S01]  /*16960*/  S2R R3, SR_TID.X ;  /* 0x0000000000037919 */ /* 0x000e620000002100 */
[----:B0-----:R-:W-:-:S04]  /*16970*/  IMAD.MOV.U32 R2, RZ, RZ, 0xa000 ;  /* 0x0000a000ff027424 */ /* 0x001fc800078e00ff */
[----:B------:R3:W-:Y:S01]  /*16980*/  SYNCS.ARRIVE.TRANS64 RZ, [R0+URZ+0x38830], R2 ;  /* 0x0388300200ff79a7 */ /* 0x0007e2000800003f */
[----:B-1----:R-:W-:-:S04]  /*16990*/  LOP3.LUT R3, R3, 0x1f, RZ, 0xc0, !PT ;  /* 0x0000001f03037812 */ /* 0x002fc800078ec0ff */
[----:B------:R-:W-:-:S13]  /*169a0*/  ISETP.NE.AND P0, PT, R3, RZ, PT ;  /* 0x000000ff0300720c */ /* 0x000fda0003f05270 */
[----:B---3--:R-:W-:Y:S05]  /*169b0*/  @!P0 BRA `(.L_x_2441) ;  /* 0x0000000000048947 */ /* 0x008fea0003800000 */
[----:B------:R-:W-:Y:S01]  /*169c0*/  BPT.TRAP 0x1 ;  /* 0x000000040000795c */ /* 0x000fe20000300000 */
.L_x_2441:
[----:B------:R-:W3:Y:S04]  /*169d0*/  LDL R3, [R1+0x8] ;  /* 0x0000080001037983 */ /* 0x000ee80000100800 */
[----:B0-----:R-:W4:Y:S01]  /*169e0*/  LDL R2, [R1+0x18] ;  /* 0x0000180001027983 */ /* 0x001f220000100800 */
        /* <DEDUP_REMOVED lines=20> */
[----:B----4-:R-:W-:-:S13]  /*16b30*/  R2UR UR5, R2 ;  /* 0x00000000020572ca */ /* 0x010fda00000e0000 */
[----:B------:R-:W-:Y:S02]  /*16b40*/  UIMAD UR11, UR11, 0x50, UR5 ;  /* 0x000000500b0b78a4 */ /* 0x000fe4000f8e0205 */
[----:B------:R-:W-:-:S09]  /*16b50*/  UIADD3.X UR5, URZ, UR37, URZ, UP0, !UPT ;  /* 0x000000253f057290 */ /* 0x000fd200087fe43f */
[----:B------:R1:W-:Y:S02]  /*16b60*/  UTMALDG.4D [UR8], [UR4], desc[UR6] ;  /* 0x00000608040075b4 */ /* 0x0003e40008019000 */
[----:B-1----:R-:W-:Y:S01]  /*16b70*/  UMOV UR8, UR15 ;  /* 0x0000000f00087c82 */ /* 0x002fe20008000000 */
[----:B------:R-:W-:Y:S02]  /*16b80*/  UMOV UR10, UR16 ;  /* 0x00000010000a7c82 */ /* 0x000fe40008000000 */
[----:B------:R1:W-:Y:S02]  /*16b90*/  UTMALDG.4D [UR8], [UR4], desc[UR6] ;  /* 0x00000608040075b4 */ /* 0x0003e40008019000 */
[----:B-1----:R-:W-:Y:S01]  /*16ba0*/  UMOV UR8, UR17 ;  /* 0x0000001100087c82 */ /* 0x002fe20008000000 */
[----:B------:R-:W-:Y:S01]  /*16bb0*/  UMOV UR10, UR14 ;  /* 0x0000000e000a7c82 */ /* 0x000fe20008000000 */
[----:B------:R-:W-:Y:S01]  /*16bc0*/  UMOV UR14, 0xc0 ;  /* 0x000000c0000e7882 */ /* 0x000fe20000000000 */
[----:B------:R1:W-:Y:S02]  /*16bd0*/  UTMALDG.4D [UR8], [UR4], desc[UR6] ;  /* 0x00000608040075b4 */ /* 0x0003e40008019000 */
[----:B-1----:R-:W-:Y:S01]  /*16be0*/  UMOV UR8, UR18 ;  /* 0x0000001200087c82 */ /* 0x002fe20008000000 */
[----:B------:R-:W-:-:S02]  /*16bf0*/  UMOV UR10, UR14 ;  /* 0x0000000e000a7c82 */ /* 0x000fc40008000000 */
[----:B------:R0:W-:Y:S02]  /*16c00*/  UTMALDG.4D [UR8], [UR4], desc[UR6] ;  /* 0x00000608040075b4 */ /* 0x0001e40008019000 */
[----:B0-----:R-:W-:Y:S01]  /*16c10*/  NOP ;  /* 0x0000000000007918 */ /* 0x001fe20000000000 */
.L_x_2437:
[----:B------:R-:W4:Y:S04]  /*16c20*/  LDL.LU R3, [R1+0x30] ;  /* 0x0000300001037983 */ /* 0x000f280000300800 */
[----:B------:R-:W5:Y:S04]  /*16c30*/  LDL.LU R5, [R1+0x2c] ;  /* 0x00002c0001057983 */ /* 0x000f680000300800 */
[----:B---3--:R-:W3:Y:S01]  /*16c40*/  LDL.LU R4, [R1+0x44] ;  /* 0x0000440001047983 */ /* 0x008ee20000300800 */
        /* <DEDUP_REMOVED lines=9> */
[----:B----4-:R-:W-:Y:S02]  /*16ce0*/  SHF.R.S32.HI R0, RZ, 0x1f, R3 ;  /* 0x0000001fff007819 */ /* 0x010fe40000011403 */
[----:B-----5:R-:W-:-:S03]  /*16cf0*/  SEL R5, R5, RZ, !P0 ;  /* 0x000000ff05057207 */ /* 0x020fc60004000000 */
[----:B------:R-:W-:Y:S01]  /*16d00*/  IMAD R0, R0, UR4, RZ ;  /* 0x0000000400007c24 */ /* 0x000fe2000f8e02ff */
[----:B---3--:R-:W-:-:S03]  /*16d10*/  SEL R4, R4, RZ, !P0 ;  /* 0x000000ff04047207 */ /* 0x008fc60004000000 */
        /* <DEDUP_REMOVED lines=23> */
[----:B0-----:R-:W-:Y:S05]  /*16e90*/  CALL.ABS.NOINC R2 ;  /* 0x0000000002007343 */ /* 0x001fea0003c00000 */
.L_x_2443:
[----:B------:R-:W-:Y:S05]  /*16ea0*/  BSYNC B6 ;  /* 0x0000000000067941 */ /* 0x000fea0003800000 */
.L_x_2442:
[----:B0-----:R-:W3:Y:S01]  /*16eb0*/  LDL.LU R0, [R1+0x44] ;  /* 0x0000440001007983 */ /* 0x001ee20000300800 */
[----:B------:R-:W-:Y:S01]  /*16ec0*/  ULDC.64 UR4, c[0x0][0x2d8] ;  /* 0x0000b60000047ab9 */ /* 0x000fe20000000a00 */
[----:B------:R-:W0:Y:S01]  /*16ed0*/  LDC R7, c[0x0][0x448] ;  /* 0x00011200ff077b82 */ /* 0x000e220000000800 */
[----:B------:R-:W-:Y:S01]  /*16ee0*/  ULDC.64 UR6, c[0x0][0x280] ;  /* 0x0000a00000067ab9 */ /* 0x000fe20000000a00 */
[----:B------:R-:W4:Y:S04]  /*16ef0*/  LDL.LU R4, [R1+0x30] ;  /* 0x0000300001047983 */ /* 0x000f280000300800 */
[----:B------:R-:W4:Y:S04]  /*16f00*/  LDL.LU.64 R2, [R1+0x50] ;  /* 0x0000500001027983 */ /* 0x000f280000300a00 */
[----:B------:R-:W3:Y:S04]  /*16f10*/  LDL.LU R5, [R1+0x2c] ;  /* 0x00002c0001057983 */ /* 0x000ee80000300800 */
[----:B------:R-:W3:Y:S01]  /*16f20*/  LDL R8, [R1+0x4] ;  /* 0x0000040001087983 */ /* 0x000ee20000100800 */
[----:B------:R-:W1:Y:S01]  /*16f30*/  S2R R9, SR_TID.X ;  /* 0x0000000000097919 */ /* 0x000e620000002100 */
[----:B--2---:R-:W2:Y:S01]  /*16f40*/  S2R R10, SR_TID.X ;  /* 0x00000000000a7919 */ /* 0x004ea20000002100 */
[----:B0-----:R-:W-:-:S13]  /*16f50*/  ISETP.NE.AND P0, PT, R7, 0x1, PT ;  /* 0x000000010700780c */ /* 0x001fda0003f05270 */
[----:B------:R-:W0:Y:S01]  /*16f60*/  @P0 LDC R6, c[0x0][0x450] ;  /* 0x00011400ff060b82 */ /* 0x000e220000000800 */
[----:B-1----:R-:W-:Y:S02]  /*16f70*/  IMAD.SHL.U32 R9, R9, 0x8, RZ ;  /* 0x0000000809097824 */ /* 0x002fe400078e00ff */
[----:B--2---:R-:W-:-:S03]  /*16f80*/  IMAD.SHL.U32 R10, R10, 0x8, RZ ;  /* 0x000000080a0a7824 */ /* 0x004fc600078e00ff */
[----:B------:R-:W-:-:S04]  /*16f90*/  LOP3.LUT R9, R9, 0x38, RZ, 0xc0, !PT ;  /* 0x0000003809097812 */ /* 0x000fc800078ec0ff */
[C---:B------:R-:W-:Y:S02]  /*16fa0*/  LOP3.LUT R12, R9.reuse, 0x40, RZ, 0xfc, !PT ;  /* 0x00000040090c7812 */ /* 0x040fe400078efcff */
[C---:B------:R-:W-:Y:S02]  /*16fb0*/  LOP3.LUT R11, R9.reuse, 0x80, RZ, 0xfc, !PT ;  /* 0x00000080090b7812 */ /* 0x040fe400078efcff */
[----:B------:R-:W-:Y:S02]  /*16fc0*/  LOP3.LUT R9, R9, 0xc0, RZ, 0xfc, !PT ;  /* 0x000000c009097812 */ /* 0x000fe400078efcff */
[----:B------:R-:W-:Y:S01]  /*16fd0*/  LOP3.LUT R10, R10, 0x38, RZ, 0xc0, !PT ;  /* 0x000000380a0a7812 */ /* 0x000fe200078ec0ff */
[----:B----4-:R-:W-:Y:S02]  /*16fe0*/  IMAD.MOV.U32 R3, RZ, RZ, R4 ;  /* 0x000000ffff037224 */ /* 0x010fe400078e0004 */
[----:B------:R-:W1:Y:S01]  /*16ff0*/  S2R R4, SR_TID.X ;  /* 0x0000000000047919 */ /* 0x000e620000002100 */
[----:B------:R-:W-:-:S04]  /*17000*/  IMAD.WIDE.U32 R2, R16, UR4, R2 ;  /* 0x0000000410027c25 */ /* 0x000fc8000f8e0002 */
[----:B------:R-:W-:Y:S01]  /*17010*/  IMAD R3, R16, UR5, R3 ;  /* 0x0000000510037c24 */ /* 0x000fe2000f8e0203 */
[----:B------:R-:W-:Y:S02]  /*17020*/  ULDC.64 UR4, c[0x0][0x2e0] ;  /* 0x0000b80000047ab9 */ /* 0x000fe40000000a00 */
[----:B---3--:R-:W-:Y:S02]  /*17030*/  IMAD R0, R0, UR4, RZ ;  /* 0x0000000400007c24 */ /* 0x008fe4000f8e02ff */
[----:B------:R-:W-:-:S04]  /*17040*/  IMAD.WIDE.U32 R2, R5, UR4, R2 ;  /* 0x0000000405027c25 */ /* 0x000fc8000f8e0002 */
[----:B------:R-:W-:Y:S01]  /*17050*/  IMAD R0, R5, UR5, R0 ;  /* 0x0000000505007c24 */ /* 0x000fe2000f8e0200 */
[----:B------:R-:W-:-:S03]  /*17060*/  ULDC.64 UR4, c[0x0][0x2d0] ;  /* 0x0000b40000047ab9 */ /* 0x000fc60000000a00 */
[----:B------:R-:W-:Y:S01]  /*17070*/  IMAD.IADD R3, R3, 0x1, R0 ;  /* 0x0000000103037824 */ /* 0x000fe200078e0200 */
[----:B-1----:R-:W-:-:S04]  /*17080*/  LOP3.LUT R4, R4, 0x7f, RZ, 0xc0, !PT ;  /* 0x0000007f04047812 */ /* 0x002fc800078ec0ff */
[----:B------:R-:W-:Y:S02]  /*17090*/  SHF.R.U32.HI R5, RZ, 0x3, R4 ;  /* 0x00000003ff057819 */ /* 0x000fe40000011604 */
[----:B------:R-:W1:Y:S02]  /*170a0*/  S2R R4, SR_TID.X ;  /* 0x0000000000047919 */ /* 0x000e640000002100 */
[----:B-1----:R-:W-:-:S05]  /*170b0*/  IMAD.SHL.U32 R4, R4, 0x10, RZ ;  /* 0x0000001004047824 */ /* 0x002fca00078e00ff */
[----:B------:R-:W-:Y:S02]  /*170c0*/  LOP3.LUT R4, R5, 0x70, R4, 0xf8, !PT ;  /* 0x0000007005047812 */ /* 0x000fe400078ef804 */
[----:B------:R-:W1:Y:S03]  /*170d0*/  @P0 LDC R5, c[0x0][0x44c] ;  /* 0x00011300ff050b82 */ /* 0x000e660000000800 */
[----:B------:R-:W-:-:S04]  /*170e0*/  IMAD R0, R8, 0x80, R4 ;  /* 0x0000008008007824 */ /* 0x000fc800078e0204 */
[----:B------:R-:W-:Y:S02]  /*170f0*/  IMAD.MOV.U32 R4, RZ, RZ, R0 ;  /* 0x000000ffff047224 */ /* 0x000fe400078e0000 */
[----:B-1----:R-:W-:-:S05]  /*17100*/  @P0 IMAD.HI.U32 R5, R0, R5, RZ ;  /* 0x0000000500050227 */ /* 0x002fca00078e00ff */
        /* <DEDUP_REMOVED lines=32> */
[----:B---3--:R-:W-:-:S03]  /*17310*/  IMAD R2, R8, 0x80, R11 ;  /* 0x0000008008027824 */ /* 0x008fc600078e020b */
        /* <DEDUP_REMOVED lines=86> */
.L_x_2574:
        /* <DEDUP_REMOVED lines=14> */
.L_x_2446:
[----:B------:R-:W-:Y:S05]  /*17960*/  BSYNC B0 ;  /* 0x0000000000007941 */ /* 0x000fea0003800000 */
.L_x_2445:
[----:B------:R-:W-:Y:S01]  /*17970*/  NOP ;  /* 0x0000000000007918 */ /* 0x000fe20000000000 */
[----:B------:R-:W-:Y:S01]  /*17980*/  PLOP3.LUT P0, PT, PT, PT, PT, 0x80, 0x0 ;  /* 0x000000000000781c */ /* 0x000fe20003f0f070 */
[----:B0-----:R-:W-:-:S12]  /*17990*/  VIADD R6, R18, 0x38800 ;  /* 0x0003880012067836 */ /* 0x001fd80000000000 */
.L_x_2447:
        /* <DEDUP_REMOVED lines=18> */
.L_x_2575:
[----:B------:R-:W-:Y:S05]  /*17ac0*/  BSYNC B0 ;  /* 0x0000000000007941 */ /* 0x000fea0003800000 */
.L_x_2448:
        /* <DEDUP_REMOVED lines=55> */
.L_x_2456:
[----:B------:R-:W-:Y:S01]  /*17e40*/  IMAD R3, R9, 0x8, R18 ;  /* 0x0000000809037824 */ /* 0x000fe200078e0212 */
[----:B------:R-:W-:Y:S01]  /*17e50*/  SHF.L.U32 R2, R11, 0x1f, RZ ;  /* 0x0000001f0b027819 */ /* 0x000fe200000006ff */
[----:B------:R-:W-:Y:S03]  /*17e60*/  BSSY B3, `(.L_x_2457) ;  /* 0x0000003000037945 */ /* 0x000fe60003800000 */
[----:B------:R-:W1:Y:S02]  /*17e70*/  SYNCS.PHASECHK.TRANS64.TRYWAIT P0, [R3+URZ+0x38840], R2 ;  /* 0x03884002030075a7 */ /* 0x000e64000800017f */
[----:B-1----:R-:W-:Y:S05]  /*17e80*/  @!P0 BRA `(.L_x_2458) ;  /* 0x0000005400308947 */ /* 0x002fea0003800000 */
.L_x_2576:
[----:B------:R-:W-:Y:S05]  /*17e90*/  BSYNC B3 ;  /* 0x0000000000037941 */ /* 0x000fea0003800000 */
.L_x_2457:
        /* <DEDUP_REMOVED lines=12> */
.L_x_2460:
[----:B------:R-:W-:Y:S05]  /*17f60*/  BSYNC B3 ;  /* 0x0000000000037941 */ /* 0x000fea0003800000 */
.L_x_2459:
        /* <DEDUP_REMOVED lines=12> */
.L_x_2461:
        /* <DEDUP_REMOVED lines=16> */
.L_x_2462:
        /* <DEDUP_REMOVED lines=16> */
.L_x_2463:
        /* <DEDUP_REMOVED lines=16> */
.L_x_2464:
        /* <DEDUP_REMOVED lines=16> */
.L_x_2577:
[----:B------:R-:W-:Y:S05]  /*18430*/  BSYNC B3 ;  /* 0x0000000000037941 */ /* 0x000fea0003800000 */
.L_x_2465:
        /* <DEDUP_REMOVED lines=12> */
.L_x_2468:
[----:B------:R-:W-:Y:S05]  /*18500*/  BSYNC B3 ;  /* 0x0000000000037941 */ /* 0x000fea0003800000 */
.L_x_2467:
        /* <DEDUP_REMOVED lines=13> */
.L_x_2469:
        /* <DEDUP_REMOVED lines=15> */
.L_x_2470:
        /* <DEDUP_REMOVED lines=15> */
.L_x_2471:
        /* <DEDUP_REMOVED lines=15> */
.L_x_2472:
        /* <DEDUP_REMOVED lines=12> */
.L_x_2455:
[----:B------:R-:W-:Y:S05]  /*18970*/  BSYNC B1 ;  /* 0x0000000000017941 */ /* 0x000fea0003800000 */
.L_x_2454:
[----:B0-----:R-:W2:Y:S01]  /*18980*/  LDL.LU R0, [R1+0x40] ;  /* 0x0000400001007983 */ /* 0x001ea20000300800 */
[----:B------:R-:W-:-:S03]  /*18990*/  IMAD.MOV.U32 R19, RZ, RZ, R9 ;  /* 0x000000ffff137224 */ /* 0x000fc600078e0009 */
[----:B------:R0:W-:Y:S02]  /*189a0*/  STL [R1+0x14], R11 ;  /* 0x0000140b01007387 */ /* 0x0001e40000100800 */
[----:B0-2---:R-:W-:-:S07]  /*189b0*/  VIADD R0, R0, 0xfffffffd ;  /* 0xfffffffd00007836 */ /* 0x005fce0000000000 */
.L_x_2453:
[----:B------:R-:W-:Y:S05]  /*189c0*/  BSYNC B2 ;  /* 0x0000000000027941 */ /* 0x000fea0003800000 */
.L_x_2452:
[----:B------:R-:W-:Y:S01]  /*189d0*/  VIADD R10, R10, 0xfffffffe ;  /* 0xfffffffe0a0a7836 */ /* 0x000fe20000000000 */
[----:B------:R-:W-:-:S04]  /*189e0*/  LOP3.LUT R8, RZ, R8, RZ, 0x33, !PT ;  /* 0x00000008ff087212 */ /* 0x000fc800078e33ff */
[----:B------:R-:W-:-:S13]  /*189f0*/  ISETP.NE.AND P0, PT, R10, R8, PT ;  /* 0x000000080a00720c */ /* 0x000fda0003f05270 */
[----:B------:R-:W-:Y:S05]  /*18a00*/  @!P0 BRA `(.L_x_2451) ;  /* 0x0000001800c48947 */ /* 0x000fea0003800000 */
[----:B------:R-:W-:-:S07]  /*18a10*/  IMAD.MOV.U32 R9, RZ, RZ, R17 ;  /* 0x000000ffff097224 */ /* 0x000fce00078e0011 */
.L_x_2511:
        /* <DEDUP_REMOVED lines=36> */
.L_x_2475:
[----:B------:R-:W-:Y:S01]  /*18c60*/  IMAD R3, R4, 0x8, R18 ;  /* 0x0000000804037824 */ /* 0x000fe200078e0212 */
[----:B------:R-:W-:Y:S01]  /*18c70*/  SHF.L.U32 R2, R5, 0x1f, RZ ;  /* 0x0000001f05027819 */ /* 0x000fe200000006ff */
[----:B------:R-:W-:Y:S03]  /*18c80*/  BSSY B2, `(.L_x_2476) ;  /* 0x0000003000027945 */ /* 0x000fe60003800000 */
[----:B------:R-:W1:Y:S02]  /*18c90*/  SYNCS.PHASECHK.TRANS64.TRYWAIT P0, [R3+URZ+0x38840], R2 ;  /* 0x03884002030075a7 */ /* 0x000e64000800017f */
[----:B-1----:R-:W-:Y:S05]  /*18ca0*/  @!P0 BRA `(.L_x_2477) ;  /* 0x0000004400d08947 */ /* 0x002fea0003800000 */
.L_x_2578:
[----:B------:R-:W-:Y:S05]  /*18cb0*/  BSYNC B2 ;  /* 0x0000000000027941 */ /* 0x000fea0003800000 */
.L_x_2476:
        /* <DEDUP_REMOVED lines=12> */
.L_x_2479:
[----:B------:R-:W-:Y:S05]  /*18d80*/  BSYNC B2 ;  /* 0x0000000000027941 */ /* 0x000fea0003800000 */
.L_x_2478:
        /* <DEDUP_REMOVED lines=12> */
.L_x_2480:
        /* <DEDUP_REMOVED lines=16> */
.L_x_2481:
        /* <DEDUP_REMOVED lines=16> */
.L_x_2482:
        /* <DEDUP_REMOVED lines=16> */
.L_x_2483:
        /* <DEDUP_REMOVED lines=16> */
.L_x_2579:
[----:B------:R-:W-:Y:S05]  /*19250*/  BSYNC B2 ;  /* 0x0000000000027941 */ /* 0x000fea0003800000 */
.L_x_2484:
        /* <DEDUP_REMOVED lines=11> */
.L_x_2487:
[----:B------:R-:W-:Y:S05]  /*19310*/  BSYNC B2 ;  /* 0x0000000000027941 */ /* 0x000fea0003800000 */
.L_x_2486:
        /* <DEDUP_REMOVED lines=12> */
.L_x_2488:
        /* <DEDUP_REMOVED lines=15> */
.L_x_2489:
        /* <DEDUP_REMOVED lines=15> */
.L_x_2490:
        /* <DEDUP_REMOVED lines=15> */
.L_x_2491:
        /* <DEDUP_REMOVED lines=12> */
.L_x_2474:
[----:B------:R-:W-:Y:S05]  /*19770*/  BSYNC B1 ;  /* 0x0000000000017941 */ /* 0x000fea0003800000 */
.L_x_2473:
        /* <DEDUP_REMOVED lines=36> */
.L_x_2494:
[----:B------:R-:W-:Y:S01]  /*199c0*/  IMAD R2, R19, 0x8, R18 ;  /* 0x0000000813027824 */ /* 0x000fe200078e0212 */
[----:B------:R-:W-:Y:S01]  /*199d0*/  SHF.L.U32 R3, R12, 0x1f, RZ ;  /* 0x0000001f0c037819 */ /* 0x000fe200000006ff */
[----:B------:R-:W-:Y:S03]  /*199e0*/  BSSY B2, `(.L_x_2495) ;  /* 0x0000003000027945 */ /* 0x000fe60003800000 */
[----:B------:R-:W2:Y:S02]  /*199f0*/  SYNCS.PHASECHK.TRANS64.TRYWAIT P0, [R2+URZ+0x38840], R3 ;  /* 0x03884003020075a7 */ /* 0x000ea4000800017f */
[----:B--2---:R-:W-:Y:S05]  /*19a00*/  @!P0 BRA `(.L_x_2496) ;  /* 0x0000003800a08947 */ /* 0x004fea0003800000 */
.L_x_2580:
[----:B------:R-:W-:Y:S05]  /*19a10*/  BSYNC B2 ;  /* 0x0000000000027941 */ /* 0x000fea0003800000 */
.L_x_2495:
        /* <DEDUP_REMOVED lines=12> */
.L_x_2498:
[----:B------:R-:W-:Y:S05]  /*19ae0*/  BSYNC B2 ;  /* 0x0000000000027941 */ /* 0x000fea0003800000 */
.L_x_2497:
        /* <DEDUP_REMOVED lines=13> */
.L_x_2499:
        /* <DEDUP_REMOVED lines=16> */
.L_x_2500:
        /* <DEDUP_REMOVED lines=16> */
.L_x_2501:
        /* <DEDUP_REMOVED lines=16> */
.L_x_2502:
        /* <DEDUP_REMOVED lines=15> */
.L_x_2581:
[----:B------:R-:W-:Y:S05]  /*19fb0*/  BSYNC B2 ;  /* 0x0000000000027941 */ /* 0x000fea0003800000 */
.L_x_2503:
        /* <DEDUP_REMOVED lines=11> */
.L_x_2506:
[----:B------:R-:W-:Y:S05]  /*1a070*/  BSYNC B2 ;  /* 0x0000000000027941 */ /* 0x000fea0003800000 */
.L_x_2505:
        /* <DEDUP_REMOVED lines=12> */
.L_x_2507:
        /* <DEDUP_REMOVED lines=15> */
.L_x_2508:
        /* <DEDUP_REMOVED lines=15> */
.L_x_2509:
        /* <DEDUP_REMOVED lines=15> */
.L_x_2510:
        /* <DEDUP_REMOVED lines=12> */
.L_x_2493:
[----:B------:R-:W-:Y:S05]  /*1a4d0*/  BSYNC B1 ;  /* 0x0000000000017941 */ /* 0x000fea0003800000 */
.L_x_2492:
[----:B------:R-:W2:Y:S01]  /*1a4e0*/  LDL R2, [R1+0x28] ;  /* 0x0000280001027983 */ /* 0x000ea20000100800 */
[----:B------:R-:W-:Y:S01]  /*1a4f0*/  VIADD R0, R0, 0xfffffffe ;  /* 0xfffffffe00007836 */ /* 0x000fe20000000000 */
[----:B--2---:R-:W-:-:S13]  /*1a500*/  ISETP.GT.AND P0, PT, R7, R2, PT ;  /* 0x000000020700720c */ /* 0x004fda0003f04270 */
[----:B------:R-:W-:Y:S05]  /*1a510*/  @P0 BRA `(.L_x_2511) ;  /* 0xffffffe400400947 */ /* 0x000fea000383ffff */
.L_x_2451:
[----:B------:R-:W-:Y:S05]  /*1a520*/  BSYNC B0 ;  /* 0x0000000000007941 */ /* 0x000fea0003800000 */
.L_x_2450:
        /* <DEDUP_REMOVED lines=19> */
.L_x_2513:
[----:B------:R-:W-:Y:S05]  /*1a660*/  BSYNC B0 ;  /* 0x0000000000007941 */ /* 0x000fea0003800000 */
.L_x_2512:
        /* <DEDUP_REMOVED lines=11> */
.L_x_2582:
[----:B------:R-:W-:Y:S05]  /*1a720*/  BSYNC B1 ;  /* 0x0000000000017941 */ /* 0x000fea0003800000 */
.L_x_2516:
        /* <DEDUP_REMOVED lines=9> */
.L_x_2519:
[----:B------:R-:W-:Y:S05]  /*1a7c0*/  BSYNC B1 ;  /* 0x0000000000017941 */ /* 0x000fea0003800000 */
.L_x_2518:
        /* <DEDUP_REMOVED lines=12> */
.L_x_2520:
        /* <DEDUP_REMOVED lines=15> */
.L_x_2521:
        /* <DEDUP_REMOVED lines=15> */
.L_x_2522:
        /* <DEDUP_REMOVED lines=15> */
.L_x_2523:
        /* <DEDUP_REMOVED lines=10> */
.L_x_2515:
[----:B------:R-:W-:Y:S05]  /*1ac00*/  BSYNC B0 ;  /* 0x0000000000007941 */ /* 0x000fea0003800000 */
.L_x_2514:
[----:B------:R-:W2:Y:S01]  /*1ac10*/  LDL.LU R4, [R1+0x14] ;  /* 0x0000140001047983 */ /* 0x000ea20000300800 */
[----:B------:R-:W-:-:S05]  /*1ac20*/  VIADD R19, R19, 0x1 ;  /* 0x0000000113137836 */ /* 0x000fca0000000000 */
[----:B------:R-:W-:-:S04]  /*1ac30*/  ISETP.NE.AND P0, PT, R19, 0x2, PT ;  /* 0x000000021300780c */ /* 0x000fc80003f05270 */
[----:B------:R-:W-:Y:S02]  /*1ac40*/  SEL R0, RZ, 0x1, P0 ;  /* 0x00000001ff007807 */ /* 0x000fe40000000000 */
[----:B------:R-:W-:Y:S02]  /*1ac50*/  SEL R19, R19, RZ, P0 ;  /* 0x000000ff13137207 */ /* 0x000fe40000000000 */
[----:B--2---:R-:W-:-:S05]  /*1ac60*/  LOP3.LUT R4, R4, R0, RZ, 0x3c, !PT ;  /* 0x0000000004047212 */ /* 0x004fca00078e3cff */
[----:B------:R2:W-:Y:S02]  /*1ac70*/  STL [R1+0x14], R4 ;  /* 0x0000140401007387 */ /* 0x0005e40000100800 */
.L_x_2430:
[----:B------:R-:W-:Y:S05]  /*1ac80*/  BSYNC B7 ;  /* 0x0000000000077941 */ /* 0x000fea0003800000 */
.L_x_2428:
[----:B---3--:R-:W3:Y:S02]  /*1ac90*/  LDL R0, [R1+0x5c] ;  /* 0x00005c0001007983 */ /* 0x008ee40000100800 */
[----:B---3--:R-:W-:-:S13]  /*1aca0*/  ISETP.NE.AND P0, PT, R0, RZ, PT ;  /* 0x000000ff0000720c */ /* 0x008fda0003f05270 */
        /* <DEDUP_REMOVED lines=12> */
.L_x_2524:
[----:B--2---:R-:W2:Y:S01]  /*1ad70*/  S2R R10, SR_TID.X ;  /* 0x00000000000a7919 */ /* 0x004ea20000002100 */
[----:B------:R-:W-:Y:S01]  /*1ad80*/  UMOV UR4, 0xffffffff ;  /* 0xffffffff00047882 */ /* 0x000fe20000000000 */
[----:B--2---:R-:W-:-:S04]  /*1ad90*/  LOP3.LUT R10, R10, 0x1f, RZ, 0xc0, !PT ;  /* 0x0000001f0a0a7812 */ /* 0x004fc800078ec0ff */
[----:B------:R-:W-:Y:S01]  /*1ada0*/  ISETP.NE.AND P0, PT, R10, 0x1f, PT ;  /* 0x0000001f0a00780c */ /* 0x000fe20003f05270 */
[----:B------:R-:W-:-:S12]  /*1adb0*/  BRA.DIV UR4, `(.L_x_2526) ;  /* 0x0000002604f07947 */ /* 0x000fd8000b800000 */
[----:B------:R-:W2:Y:S01]  /*1adc0*/  LDL.LU R3, [R1] ;  /* 0x0000000001037983 */ /* 0x000ea20000300800 */
[----:B------:R-:W-:-:S03]  /*1add0*/  ULDC UR4, c[0x0][0xc3c] ;  /* 0x00030f0000047ab9 */ /* 0x000fc60000000800 */
[----:B01----:R-:W3:Y:S01]  /*1ade0*/  LDL R8, [R1+0xc] ;  /* 0x00000c0001087983 */ /* 0x003ee20000100800 */
[----:B------:R-:W-:Y:S01]  /*1adf0*/  ULDC.64 UR6, c[0x0][0x208] ;  /* 0x0000820000067ab9 */ /* 0x000fe20000000a00 */
[----:B---3--:R-:W-:Y:S02]  /*1ae00*/  IMAD.IADD R0, R8, 0x1, R10 ;  /* 0x0000000108007824 */ /* 0x008fe400078e020a */
[----:B--2---:R-:W-:-:S03]  /*1ae10*/  IMAD.MOV.U32 R8, RZ, RZ, R3 ;  /* 0x000000ffff087224 */ /* 0x004fc600078e0003 */
[----:B------:R-:W-:-:S13]  /*1ae20*/  ISETP.GE.OR P1, PT, R0, UR4, !P0 ;  /* 0x0000000400007c0c */ /* 0x000fda000c726670 */
[----:B------:R-:W0:Y:S08]  /*1ae30*/  @!P1 LDC.64 R2, c[0x0][0xc80] ;  /* 0x00032000ff029b82 */ /* 0x000e300000000a00 */
[----:B------:R-:W1:Y:S01]  /*1ae40*/  @!P1 LDC.64 R6, c[0x0][0xc78] ;  /* 0x00031e00ff069b82 */ /* 0x000e620000000a00 */
[----:B0-----:R-:W-:-:S05]  /*1ae50*/  @!P1 IMAD.WIDE R2, R0, 0x4, R2 ;  /* 0x0000000400029825 */ /* 0x001fca00078e0202 */
[----:B------:R1:W2:Y:S02]  /*1ae60*/  @!P1 LDG.E R5, desc[UR6][R2.64] ;  /* 0x0000000602059981 */ /* 0x0002a4000c1e1900 */
[----:B-1----:R-:W-:-:S06]  /*1ae70*/  @!P1 IMAD.WIDE R2, R0, 0x4, R6 ;  /* 0x0000000400029825 */ /* 0x002fcc00078e0206 */
[----:B------:R-:W3:Y:S01]  /*1ae80*/  @!P1 LDG.E R2, desc[UR6][R2.64] ;  /* 0x0000000602029981 */ /* 0x000ee2000c1e1900 */
[----:B------:R-:W-:Y:S02]  /*1ae90*/  CS2R R6, SRZ ;  /* 0x0000000000067805 */ /* 0x000fe4000001ff00 */
[C---:B------:R-:W-:Y:S02]  /*1aea0*/  ISETP.GE.U32.AND P2, PT, R10.reuse, 0x2, PT ;  /* 0x000000020a00780c */ /* 0x040fe40003f46070 */
[C---:B------:R-:W-:Y:S01]  /*1aeb0*/  ISETP.GE.U32.AND P3, PT, R10.reuse, 0x4, PT ;  /* 0x000000040a00780c */ /* 0x040fe20003f66070 */
[----:B------:R-:W-:Y:S01]  /*1aec0*/  SHFL.IDX PT, R4, R8, RZ, 0x1f ;  /* 0x00001fff08047589 */ /* 0x000fe200000e0000 */
[C---:B------:R-:W-:Y:S02]  /*1aed0*/  ISETP.GE.U32.AND P4, PT, R10.reuse, 0x8, PT ;  /* 0x000000080a00780c */ /* 0x040fe40003f86070 */
[----:B------:R-:W-:Y:S01]  /*1aee0*/  ISETP.GE.U32.AND P5, PT, R10, 0x10, PT ;  /* 0x000000100a00780c */ /* 0x000fe20003fa6070 */
[----:B------:R-:W-:Y:S01]  /*1aef0*/  SHFL.IDX PT, R0, R8, 0x1, 0x1f ;  /* 0x00201f0008007f89 */ /* 0x000fe200000e0000 */
[----:B--2---:R-:W-:-:S02]  /*1af00*/  @!P1 IMAD.MOV.U32 R6, RZ, RZ, R5 ;  /* 0x000000ffff069224 */ /* 0x004fc400078e0005 */
[----:B------:R-:W-:Y:S02]  /*1af10*/  IMAD.MOV.U32 R5, RZ, RZ, RZ ;  /* 0x000000ffff057224 */ /* 0x000fe400078e00ff */
        /* <DEDUP_REMOVED lines=19> */
.L_x_2592:
[----:B------:R-:W-:Y:S02]  /*1b050*/  ULDC UR4, c[0x0][0xc38] ;  /* 0x00030e0000047ab9 */ /* 0x000fe40000000800 */
[----:B------:R-:W-:-:S04]  /*1b060*/  IMAD.U32 R8, RZ, RZ, UR4 ;  /* 0x00000004ff087e24 */ /* 0x000fc8000f8e00ff */
[----:B-1----:R-:W-:-:S04]  /*1b070*/  IMAD R9, R9, R8, RZ ;  /* 0x0000000809097224 */ /* 0x002fc800078e02ff */
[----:B------:R-:W-:-:S05]  /*1b080*/  IMAD.IADD R0, R0, 0x1, R9 ;  /* 0x0000000100007824 */ /* 0x000fca00078e0209 */
[----:B------:R-:W-:-:S13]  /*1b090*/  ISETP.GT.AND P6, PT, R0, R4, PT ;  /* 0x000000040000720c */ /* 0x000fda0003fc4270 */
[----:B------:R-:W-:Y:S05]  /*1b0a0*/  @P6 BRA `(.L_x_2527) ;  /* 0x0000000000b06947 */ /* 0x000fea0003800000 */
.L_x_2530:
        /* <DEDUP_REMOVED lines=38> */
.L_x_2600:
[----:B------:R-:W-:Y:S02]  /*1b310*/  ULDC UR4, c[0x0][0xc38] ;  /* 0x00030e0000047ab9 */ /* 0x000fe40000000800 */
[----:B------:R-:W-:-:S04]  /*1b320*/  IMAD.U32 R8, RZ, RZ, UR4 ;  /* 0x00000004ff087e24 */ /* 0x000fc8000f8e00ff */
[----:B-1----:R-:W-:-:S04]  /*1b330*/  IMAD R9, R9, R8, RZ ;  /* 0x0000000809097224 */ /* 0x002fc800078e02ff */
[----:B------:R-:W-:-:S05]  /*1b340*/  IMAD.IADD R0, R9, 0x1, R0 ;  /* 0x0000000109007824 */ /* 0x000fca00078e0200 */
[----:B------:R-:W-:-:S13]  /*1b350*/  ISETP.GT.AND P6, PT, R0, R4, PT ;  /* 0x000000040000720c */ /* 0x000fda0003fc4270 */
[----:B------:R-:W-:Y:S05]  /*1b360*/  @!P6 BRA `(.L_x_2530) ;  /* 0xfffffffc0050e947 */ /* 0x000fea000383ffff */
.L_x_2527:
        /* <DEDUP_REMOVED lines=12> */
.L_x_2605:
[----:B------:R-:W-:-:S13]  /*1b430*/  ISETP.NE.AND P0, PT, R3, RZ, PT ;  /* 0x000000ff0300720c */ /* 0x000fda0003f05270 */
[----:B------:R-:W-:Y:S05]  /*1b440*/  @!P0 BRA `(.L_x_2532) ;  /* 0x0000000000148947 */ /* 0x000fea0003800000 */
[----:B------:R-:W-:Y:S01]  /*1b450*/  UMOV UR4, 0xffffffff ;  /* 0xffffffff00047882 */ /* 0x000fe20000000000 */
[----:B---3--:R-:W-:Y:S02]  /*1b460*/  VIADD R10, R10, 0xffffffff ;  /* 0xffffffff0a0a7836 */ /* 0x008fe40000000000 */
[----:B------:R-:W-:Y:S05]  /*1b470*/  BRA.DIV UR4, `(.L_x_2533) ;  /* 0x0000002a04e07947 */ /* 0x000fea000b800000 */
[----:B0-----:R0:W2:Y:S02]  /*1b480*/  SHFL.IDX PT, R2, R2, R10, 0x1f ;  /* 0x00001f0a02027589 */ /* 0x0010a400000e0000 */
.L_x_2608:
[----:B--2---:R-:W-:-:S07]  /*1b490*/  IMAD.MOV.U32 R5, RZ, RZ, R2 ;  /* 0x000000ffff057224 */ /* 0x004fce00078e0002 */
.L_x_2532:
[----:B0-----:R-:W-:Y:S01]  /*1b4a0*/  IMAD R2, R5, R8, R9 ;  /* 0x0000000805027224 */ /* 0x001fe200078e0209 */
[----:B------:R-:W-:-:S03]  /*1b4b0*/  ISETP.NE.AND P0, PT, R7, 0x1, PT ;  /* 0x000000010700780c */ /* 0x000fc60003f05270 */
[----:B------:R-:W-:Y:S01]  /*1b4c0*/  IMAD.IADD R4, R4, 0x1, -R2 ;  /* 0x0000000104047824 */ /* 0x000fe200078e0a02 */
[----:B------:R0:W-:Y:S09]  /*1b4d0*/  STL [R1], R2 ;  /* 0x0000000201007387 */ /* 0x0001f20000100800 */
[----:B------:R-:W-:Y:S05]  /*1b4e0*/  @!P0 BRA `(.L_x_2534) ;  /* 0x0000000000e48947 */ /* 0x000fea0003800000 */
[----:B------:R-:W-:-:S04]  /*1b4f0*/  IABS R5, R0 ;  /* 0x0000000000057213 */ /* 0x000fc80000000000 */
        /* <DEDUP_REMOVED lines=25> */
[----:B-1-3--:R-:W-:Y:S02]  /*1b690*/  IMAD R6, R2, R5, RZ ;  /* 0x0000000502067224 */ /* 0x00afe400078e02ff */
        /* <DEDUP_REMOVED lines=30> */
.L_x_2534:
[----:B------:R-:W2:Y:S01]  /*1b880*/  LDL R5, [R1+0xc] ;  /* 0x00000c0001057983 */ /* 0x000ea20000100800 */
[----:B0-----:R-:W2:Y:S01]  /*1b890*/  LDC.64 R2, c[0x0][0xc90] ;  /* 0x00032400ff027b82 */ /* 0x001ea20000000a00 */
[----:B------:R-:W-:Y:S01]  /*1b8a0*/  ULDC.64 UR4, c[0x0][0x208] ;  /* 0x0000820000047ab9 */ /* 0x000fe20000000a00 */
[----:B--2---:R-:W-:-:S05]  /*1b8b0*/  IMAD.WIDE R2, R5, 0x4, R2 ;  /* 0x0000000405027825 */ /* 0x004fca00078e0202 */
[----:B-1-3--:R-:W2:Y:S02]  /*1b8c0*/  LDG.E R6, desc[UR4][R2.64] ;  /* 0x0000000402067981 */ /* 0x00aea4000c1e1900 */
        /* <DEDUP_REMOVED lines=59> */
.L_x_2535:
[----:B-1----:R-:W-:-:S05]  /*1bc80*/  LOP3.LUT R3, RZ, R4, RZ, 0x33, !PT ;  /* 0x00000004ff037212 */ /* 0x002fca00078e33ff */
[----:B------:R-:W-:-:S05]  /*1bc90*/  IMAD.IADD R0, R0, 0x1, R3 ;  /* 0x0000000100007824 */ /* 0x000fca00078e0203 */
[----:B------:R1:W-:Y:S01]  /*1bca0*/  STL [R1+0x4], R0 ;  /* 0x0000040001007387 */ /* 0x0003e20000100800 */
[----:B------:R-:W-:Y:S05]  /*1bcb0*/  BRA `(.L_x_2536) ;  /* 0x0000000000287947 */ /* 0x000fea0003800000 */
.L_x_2528:
        /* <DEDUP_REMOVED lines=10> */
.L_x_2536:
[----:B0-----:R-:W2:Y:S04]  /*1bd60*/  LDL R2, [R1+0xc] ;  /* 0x00000c0001027983 */ /* 0x001ea80000100800 */
[----:B------:R-:W3:Y:S04]  /*1bd70*/  LDL R3, [R1+0x8] ;  /* 0x0000080001037983 */ /* 0x000ee80000100800 */
[----:B------:R-:W4:Y:S04]  /*1bd80*/  LDL R5, [R1+0x4] ;  /* 0x0000040001057983 */ /* 0x000f280000100800 */
[----:B------:R-:W4:Y:S01]  /*1bd90*/  LDL R4, [R1] ;  /* 0x0000000001047983 */ /* 0x000f220000100800 */
[----:B-1----:R-:W0:Y:S01]  /*1bda0*/  S2R R0, SR_TID.X ;  /* 0x0000000000007919 */ /* 0x002e220000002100 */
[----:B------:R-:W-:Y:S05]  /*1bdb0*/  WARPSYNC.ALL ;  /* 0x0000000000007948 */ /* 0x000fea0003800000 */
[----:B0-----:R-:W-:Y:S01]  /*1bdc0*/  LOP3.LUT R0, R0, 0x1f, RZ, 0xc0, !PT ;  /* 0x0000001f00007812 */ /* 0x001fe200078ec0ff */
[----:B------:R-:W-:Y:S03]  /*1bdd0*/  BAR.SYNC.DEFER_BLOCKING 0x4, 0x180 ;  /* 0x0106000000007b1d */ /* 0x000fe60000010000 */
[----:B------:R-:W-:-:S13]  /*1bde0*/  ISETP.NE.AND P0, PT, R0, RZ, PT ;  /* 0x000000ff0000720c */ /* 0x000fda0003f05270 */
[----:B------:R-:W0:Y:S01]  /*1bdf0*/  @!P0 S2R R0, SR_CgaCtaId ;  /* 0x0000000000008919 */ /* 0x000e220000008800 */
[----:B--2---:R-:W-:Y:S01]  /*1be00*/  IMAD.MOV.U32 R7, RZ, RZ, R2 ;  /* 0x000000ffff077224 */ /* 0x004fe200078e0002 */
[----:B------:R-:W-:Y:S01]  /*1be10*/  @!P0 MOV R2, 0x400 ;  /* 0x0000040000028802 */ /* 0x000fe20000000f00 */
[----:B---3--:R-:W-:-:S03]  /*1be20*/  IMAD.MOV.U32 R6, RZ, RZ, R3 ;  /* 0x000000ffff067224 */ /* 0x008fc600078e0003 */
[----:B0-----:R-:W-:-:S05]  /*1be30*/  @!P0 LEA R18, R0, R2, 0x18 ;  /* 0x0000000200128211 */ /* 0x001fca00078ec0ff */
[----:B----4-:R0:W-:Y:S01]  /*1be40*/  @!P0 STS.128 [R18+0x388d0], R4 ;  /* 0x0388d00412008388 */ /* 0x0101e20000000c00 */
[----:B------:R-:W-:Y:S06]  /*1be50*/  BAR.ARV 0x5, 0x180 ;  /* 0x0146000000007b1d */ /* 0x000fec0000002000 */
.L_x_2525:
[----:B------:R-:W2:Y:S01]  /*1be60*/  LDL R0, [R1+0xc] ;  /* 0x00000c0001007983 */ /* 0x000ea20000100800 */
[----:B------:R-:W-:Y:S02]  /*1be70*/  ULDC UR4, c[0x0][0xc3c] ;  /* 0x00030f0000047ab9 */ /* 0x000fe40000000800 */
[----:B--2---:R-:W-:-:S13]  /*1be80*/  ISETP.GE.AND P0, PT, R0, UR4, PT ;  /* 0x0000000400007c0c */ /* 0x004fda000bf06270 */
[----:B------:R-:W-:Y:S05]  /*1be90*/  @!P0 BRA `(.L_x_2537) ;  /* 0xffffff98000c8947 */ /* 0x000fea000383ffff */
[----:B------:R-:W-:Y:S05]  /*1bea0*/  BSYNC B8 ;  /* 0x0000000000087941 */ /* 0x000fea0003800000 */
.L_x_2422:
[----:B0-----:R-:W2:Y:S01]  /*1beb0*/  LDL.LU R0, [R1+0x58] ;  /* 0x0000580001007983 */ /* 0x001ea20000300800 */
[----:B------:R-:W-:Y:S01]  /*1bec0*/  BSSY B0, `(.L_x_2538) ;  /* 0x000000b000007945 */ /* 0x000fe20003800000 */
[----:B-1----:R-:W0:Y:S01]  /*1bed0*/  S2R R5, SR_CgaCtaId ;  /* 0x0000000000057919 */ /* 0x002e220000008800 */
        /* <DEDUP_REMOVED lines=9> */
.L_x_2609:
[----:B------:R-:W-:Y:S05]  /*1bf70*/  BSYNC B0 ;  /* 0x0000000000007941 */ /* 0x000fea0003800000 */
.L_x_2538:
[----:B------:R-:W-:-:S03]  /*1bf80*/  UMOV UR4, 0xffffffff ;  /* 0xffffffff00047882 */ /* 0x000fc60000000000 */
[----:B------:R-:W-:Y:S05]  /*1bf90*/  BRA.DIV UR4, `(.L_x_2540) ;  /* 0x0000002204587947 */ /* 0x000fea000b800000 */
[----:B------:R-:W1:Y:S02]  /*1bfa0*/  S2R R2, SR_TID.X ;  /* 0x0000000000027919 */ /* 0x000e640000002100 */
[----:B-1----:R-:W-:-:S04]  /*1bfb0*/  SHF.R.U32.HI R2, RZ, 0x5, R2 ;  /* 0x00000005ff027819 */ /* 0x002fc80000011602 */
[----:B------:R-:W-:-:S05]  /*1bfc0*/  LOP3.LUT R2, R2, 0x3, RZ, 0xc0, !PT ;  /* 0x0000000302027812 */ /* 0x000fca00078ec0ff */
[----:B------:R1:W2:Y:S02]  /*1bfd0*/  SHFL.IDX PT, R14, R2, RZ, 0x1f ;  /* 0x00001fff020e7589 */ /* 0x0002a400000e0000 */
.L_x_2612:
[----:B--2---:R-:W-:Y:S01]  /*1bfe0*/  ISETP.NE.AND P0, PT, R14, RZ, PT ;  /* 0x000000ff0e00720c */ /* 0x004fe20003f05270 */
[----:B------:R-:W-:-:S12]  /*1bff0*/  BSSY B0, `(.L_x_2541) ;  /* 0x0000027000007945 */ /* 0x000fd80003800000 */
[----:B------:R-:W-:Y:S05]  /*1c000*/  @P0 BRA `(.L_x_2542) ;  /* 0x0000000000940947 */ /* 0x000fea0003800000 */
[----:B------:R-:W-:-:S03]  /*1c010*/  UMOV UR4, 0xffffffff ;  /* 0xffffffff00047882 */ /* 0x000fc60000000000 */
[----:B------:R-:W-:Y:S05]  /*1c020*/  BRA.DIV UR4, `(.L_x_2543) ;  /* 0x0000002204687947 */ /* 0x000fea000b800000 */
[----:B------:R-:W-:-:S13]  /*1c030*/  ELECT P6, URZ, PT ;  /* 0x00000000003f782f */ /* 0x000fda00038c0000 */
.L_x_2615:
        /* <DEDUP_REMOVED lines=8> */
.L_x_2544:
        /* <DEDUP_REMOVED lines=13> */
.L_x_2616:
[----:B------:R-:W1:Y:S02]  /*1c190*/  SYNCS.PHASECHK.TRANS64.TRYWAIT P0, [R7+URZ], R2 ;  /* 0x00000002070075a7 */ /* 0x000e64000800017f */
[----:B-1----:R-:W-:Y:S05]  /*1c1a0*/  @!P0 BRA `(.L_x_2546) ;  /* 0x00000020003c8947 */ /* 0x002fea0003800000 */
.L_x_2617:
[----:B------:R-:W-:Y:S05]  /*1c1b0*/  @!P2 BRA `(.L_x_2547) ;  /* 0x000000000004a947 */ /* 0x000fea0003800000 */
[----:B------:R-:W-:Y:S01]  /*1c1c0*/  BPT.TRAP 0x1 ;  /* 0x000000040000795c */ /* 0x000fe20000300000 */
.L_x_2547:
[----:B------:R-:W-:-:S04]  /*1c1d0*/  VIADD R0, R0, 0x38860 ;  /* 0x0003886000007836 */ /* 0x000fc80000000000 */
[----:B------:R-:W-:-:S04]  /*1c1e0*/  IMAD R4, R19, 0x8, R0 ;  /* 0x0000000813047824 */ /* 0x000fc800078e0200 */
[----:B------:R-:W2:Y:S02]  /*1c1f0*/  SYNCS.PHASECHK.TRANS64.TRYWAIT P0, [R4+URZ], R5 ;  /* 0x00000005040075a7 */ /* 0x000ea4000800017f */
[----:B--2---:R-:W-:Y:S05]  /*1c200*/  @!P0 BRA `(.L_x_2548) ;  /* 0x0000002000388947 */ /* 0x004fea0003800000 */
.L_x_2618:
[----:B------:R-:W-:-:S07]  /*1c210*/  IMAD R3, R3, 0x8, R0 ;  /* 0x0000000803037824 */ /* 0x000fce00078e0200 */
.L_x_2549:
[----:B---3--:R3:W4:Y:S02]  /*1c220*/  SYNCS.PHASECHK.TRANS64.TRYWAIT P0, [R3+URZ], R2 ;  /* 0x00000002030075a7 */ /* 0x008724000800017f */
[----:B----4-:R-:W-:Y:S05]  /*1c230*/  @!P0 NANOSLEEP.SYNCS 0x989680 ;  /* 0x009896800000895d */ /* 0x010fea0003900000 */
[----:B------:R-:W4:Y:S02]  /*1c240*/  @!P0 SYNCS.PHASECHK.TRANS64 P0, [R3+URZ], R2 ;  /* 0x00000002030085a7 */ /* 0x000f24000800007f */
[----:B----4-:R-:W-:Y:S05]  /*1c250*/  @!P0 BRA `(.L_x_2549) ;  /* 0xfffffffc00f08947 */ /* 0x010fea000383ffff */
.L_x_2542:
[----:B------:R-:W-:Y:S05]  /*1c260*/  BSYNC B0 ;  /* 0x0000000000007941 */ /* 0x000fea0003800000 */
.L_x_2541:
[----:B------:R-:W-:Y:S05]  /*1c270*/  EXIT ;  /* 0x000000000000794d */ /* 0x000fea0003800000 */
.L_x_2361:
[----:B------:R-:W-:-:S13]  /*1c280*/  R2UR UR4, R17 ;  /* 0x00000000110472ca */ /* 0x000fda00000e0000 */
[----:B0-----:R-:W-:-:S04]  /*1c290*/  IMAD.U32 R3, RZ, RZ, UR4 ;  /* 0x00000004ff037e24 */ /* 0x001fc8000f8e00ff */
[----:B------:R0:W1:Y:S03]  /*1c2a0*/  SYNCS.PHASECHK.TRANS64.TRYWAIT P1, [R3+URZ+0x38800], R0 ;  /* 0x03880000030075a7 */ /* 0x000066000802017f */
[----:B-1----:R-:W-:Y:S05]  /*1c2b0*/  @!P1 NANOSLEEP.SYNCS 0x989680 ;  /* 0x009896800000995d */ /* 0x002fea0003900000 */
[----:B------:R-:W1:Y:S02]  /*1c2c0*/  @!P1 SYNCS.PHASECHK.TRANS64 P1, [R3+URZ+0x38800], R0 ;  /* 0x03880000030095a7 */ /* 0x000e64000802007f */
[----:B-1----:R-:W-:Y:S05]  /*1c2d0*/  @!P1 BRA `(.L_x_2361) ;  /* 0xfffffffc00e89947 */ /* 0x002fea000383ffff */
[----:B------:R-:W-:Y:S05]  /*1c2e0*/  BRA `(.L_x_2550) ;  /* 0xfffffe6000287947 */ /* 0x000fea000383ffff */
.L_x_2365:
[----:B-1----:R1:W2:Y:S02]  /*1c2f0*/  SYNCS.PHASECHK.TRANS64.TRYWAIT P2, [R0+URZ+0x38830], R3 ;  /* 0x03883003000075a7 */ /* 0x0022a4000804017f */
[----:B--2---:R-:W-:Y:S05]  /*1c300*/  @!P2 NANOSLEEP.SYNCS 0x989680 ;  /* 0x009896800000a95d */ /* 0x004fea0003900000 */
[----:B------:R-:W2:Y:S02]  /*1c310*/  @!P2 SYNCS.PHASECHK.TRANS64 P2, [R0+URZ+0x38830], R3 ;  /* 0x038830030000a5a7 */ /* 0x000ea4000804007f */
[----:B--2---:R-:W-:Y:S05]  /*1c320*/  @!P2 BRA `(.L_x_2365) ;  /* 0xfffffffc00f0a947 */ /* 0x004fea000383ffff */
[----:B------:R-:W-:Y:S05]  /*1c330*/  BRA `(.L_x_2364) ;  /* 0xfffffe6000587947 */ /* 0x000fea000383ffff */
.L_x_2370:
[----:B------:R-:W-:-:S13]  /*1c340*/  R2UR UR4, R3 ;  /* 0x00000000030472ca */ /* 0x000fda00000e0000 */
[----:B-1----:R-:W-:-:S04]  /*1c350*/  IMAD.U32 R152, RZ, RZ, UR4 ;  /* 0x00000004ff987e24 */ /* 0x002fc8000f8e00ff */
[----:B------:R1:W2:Y:S03]  /*1c360*/  SYNCS.PHASECHK.TRANS64.TRYWAIT P3, [R152+URZ+0x38830], R4 ;  /* 0x03883004980075a7 */ /* 0x0002a6000806017f */
[----:B--2---:R-:W-:Y:S05]  /*1c370*/  @!P3 NANOSLEEP.SYNCS 0x989680 ;  /* 0x009896800000b95d */ /* 0x004fea0003900000 */
[----:B------:R-:W2:Y:S02]  /*1c380*/  @!P3 SYNCS.PHASECHK.TRANS64 P3, [R152+URZ+0x38830], R4 ;  /* 0x038830049800b5a7 */ /* 0x000ea4000806007f */
[----:B--2---:R-:W-:Y:S05]  /*1c390*/  @!P3 BRA `(.L_x_2370) ;  /* 0xfffffffc00e8b947 */ /* 0x004fea000383ffff */
[----:B------:R-:W-:Y:S05]  /*1c3a0*/  BRA `(.L_x_2369) ;  /* 0xfffffea000a87947 */ /* 0x000fea000383ffff */
.L_x_2374:
[----:B--2---:R-:W-:-:S04]  /*1c3b0*/  IMAD.U32 R2, RZ, RZ, UR4 ;  /* 0x00000004ff027e24 */ /* 0x004fc8000f8e00ff */
[----:B------:R2:W3:Y:S03]  /*1c3c0*/  SYNCS.PHASECHK.TRANS64.TRYWAIT P3, [R2+URZ+0x38850], R0 ;  /* 0x03885000020075a7 */ /* 0x0004e6000806017f */
[----:B---3--:R-:W-:Y:S05]  /*1c3d0*/  @!P3 NANOSLEEP.SYNCS 0x989680 ;  /* 0x009896800000b95d */ /* 0x008fea0003900000 */
[----:B------:R-:W3:Y:S02]  /*1c3e0*/  @!P3 SYNCS.PHASECHK.TRANS64 P3, [R2+URZ+0x38850], R0 ;  /* 0x038850000200b5a7 */ /* 0x000ee4000806007f */
[----:B---3--:R-:W-:Y:S05]  /*1c3f0*/  @!P3 BRA `(.L_x_2374) ;  /* 0xfffffffc00ecb947 */ /* 0x008fea000383ffff */
[----:B------:R-:W-:Y:S05]  /*1c400*/  BRA `(.L_x_2373) ;  /* 0xfffffec400cc7947 */ /* 0x000fea000383ffff */
.L_x_2380:
[----:B-1----:R-:W-:-:S04]  /*1c410*/  IMAD.U32 R4, RZ, RZ, UR4 ;  /* 0x00000004ff047e24 */ /* 0x002fc8000f8e00ff */
[----:B------:R1:W2:Y:S03]  /*1c420*/  SYNCS.PHASECHK.TRANS64.TRYWAIT P2, [R4+URZ+0x38830], R3 ;  /* 0x03883003040075a7 */ /* 0x0002a6000804017f */
[----:B--2---:R-:W-:Y:S05]  /*1c430*/  @!P2 NANOSLEEP.SYNCS 0x989680 ;  /* 0x009896800000a95d */ /* 0x004fea0003900000 */
[----:B------:R-:W2:Y:S02]  /*1c440*/  @!P2 SYNCS.PHASECHK.TRANS64 P2, [R4+URZ+0x38830], R3 ;  /* 0x038830030400a5a7 */ /* 0x000ea4000804007f */
[----:B--2---:R-:W-:Y:S05]  /*1c450*/  @!P2 BRA `(.L_x_2380) ;  /* 0xfffffffc00eca947 */ /* 0x004fea000383ffff */
[----:B------:R-:W-:Y:S05]  /*1c460*/  BRA `(.L_x_2379) ;  /* 0xfffffee4000c7947 */ /* 0x000fea000383ffff */
.L_x_2384:
[----:B---3--:R-:W-:-:S04]  /*1c470*/  IMAD.U32 R2, RZ, RZ, UR4 ;  /* 0x00000004ff027e24 */ /* 0x008fc8000f8e00ff */
[----:B------:R3:W4:Y:S03]  /*1c480*/  SYNCS.PHASECHK.TRANS64.TRYWAIT P2, [R2+URZ+0x38850], R0 ;  /* 0x03885000020075a7 */ /* 0x000726000804017f */
[----:B----4-:R-:W-:Y:S05]  /*1c490*/  @!P2 NANOSLEEP.SYNCS 0x989680 ;  /* 0x009896800000a95d */ /* 0x010fea0003900000 */
[----:B------:R-:W4:Y:S02]  /*1c4a0*/  @!P2 SYNCS.PHASECHK.TRANS64 P2, [R2+URZ+0x38850], R0 ;  /* 0x038850000200a5a7 */ /* 0x000f24000804007f */
[----:B----4-:R-:W-:Y:S05]  /*1c4b0*/  @!P2 BRA `(.L_x_2384) ;  /* 0xfffffffc00eca947 */ /* 0x010fea000383ffff */
[----:B------:R-:W-:Y:S05]  /*1c4c0*/  BRA `(.L_x_2383) ;  /* 0xffffff0800347947 */ /* 0x000fea000383ffff */
.L_x_2389:
[----:B-1----:R-:W-:-:S04]  /*1c4d0*/  IMAD.U32 R7, RZ, RZ, UR8 ;  /* 0x00000008ff077e24 */ /* 0x002fc8000f8e00ff */
[----:B------:R1:W2:Y:S03]  /*1c4e0*/  SYNCS.PHASECHK.TRANS64.TRYWAIT P0, [R7+URZ+0x38850], R0 ;  /* 0x03885000070075a7 */ /* 0x0002a6000800017f */
[----:B--2---:R-:W-:Y:S05]  /*1c4f0*/  @!P0 NANOSLEEP.SYNCS 0x989680 ;  /* 0x009896800000895d */ /* 0x004fea0003900000 */
[----:B------:R-:W2:Y:S02]  /*1c500*/  @!P0 SYNCS.PHASECHK.TRANS64 P0, [R7+URZ+0x38850], R0 ;  /* 0x03885000070085a7 */ /* 0x000ea4000800007f */
[----:B--2---:R-:W-:Y:S05]  /*1c510*/  @!P0 BRA `(.L_x_2389) ;  /* 0xfffffffc00ec8947 */ /* 0x004fea000383ffff */
[----:B------:R-:W-:Y:S05]  /*1c520*/  BRA `(.L_x_2388) ;  /* 0xffffff2400847947 */ /* 0x000fea000383ffff */
.L_x_2436:
        /* <DEDUP_REMOVED lines=8> */
[----:B--2---:R-:W-:Y:S05]  /*1c5b0*/  WARPSYNC.COLLECTIVE R15, `(.L_x_2552) ;  /* 0x000000000f087348 */ /* 0x004fea0003c00000 */
[----:B------:R0:W1:Y:S02]  /*1c5c0*/  SHFL.IDX P6, R14, R13, R12, R11 ;  /* 0x0000000c0d0e7389 */ /* 0x00006400000c000b */
[----:B012---:R-:W-:Y:S01]  /*1c5d0*/  ENDCOLLECTIVE ;  /* 0x000000000000791b */ /* 0x007fe20003800000 */
.L_x_2552:
[----:B------:R-:W-:Y:S05]  /*1c5e0*/  BSYNC B0 ;  /* 0x0000000000007941 */ /* 0x000fea0003800000 */
.L_x_2551:
[----:B------:R-:W-:Y:S05]  /*1c5f0*/  BRA `(.L_x_2553) ;  /* 0xffffffa0002c7947 */ /* 0x000fea000383ffff */
.L_x_2438:
[----:B------:R-:W-:Y:S01]  /*1c600*/  BSSY B0, `(.L_x_2554) ;  /* 0x0000006000007945 */ /* 0x000fe20003800000 */
[----:B------:R-:W-:-:S07]  /*1c610*/  IMAD.MOV.U32 R15, RZ, RZ, -0x1 ;  /* 0xffffffffff0f7424 */ /* 0x000fce00078e00ff */
[----:B--23--:R-:W-:Y:S05]  /*1c620*/  WARPSYNC.COLLECTIVE R15, `(.L_x_2555) ;  /* 0x000000000f0c7348 */ /* 0x00cfea0003c00000 */
[----:B------:R-:W-:Y:S02]  /*1c630*/  ELECT P6, UR62, PT ;  /* 0x00000000003e782f */ /* 0x000fe400038c0000 */
[----:B------:R-:W-:Y:S01]  /*1c640*/  MOV R14, UR62 ;  /* 0x0000003e000e7c02 */ /* 0x000fe20008000f00 */
[----:B--23--:R-:W-:Y:S10]  /*1c650*/  ENDCOLLECTIVE ;  /* 0x000000000000791b */ /* 0x00cff40003800000 */
.L_x_2555:
[----:B------:R-:W-:Y:S05]  /*1c660*/  BSYNC B0 ;  /* 0x0000000000007941 */ /* 0x000fea0003800000 */
.L_x_2554:
[----:B------:R-:W-:Y:S05]  /*1c670*/  BRA `(.L_x_2556) ;  /* 0xffffffa000307947 */ /* 0x000fea000383ffff */
.L_x_2440:
[----:B0-----:R0:W1:Y:S02]  /*1c680*/  SYNCS.PHASECHK.TRANS64.TRYWAIT P0, [R0+URZ+0x38840], R2 ;  /* 0x03884002000075a7 */ /* 0x001064000800017f */
[----:B-1----:R-:W-:Y:S05]  /*1c690*/  @!P0 NANOSLEEP.SYNCS 0x989680 ;  /* 0x009896800000895d */ /* 0x002fea0003900000 */
[----:B------:R-:W1:Y:S02]  /*1c6a0*/  @!P0 SYNCS.PHASECHK.TRANS64 P0, [R0+URZ+0x38840], R2 ;  /* 0x03884002000085a7 */ /* 0x000e64000800007f */
[----:B-1----:R-:W-:Y:S05]  /*1c6b0*/  @!P0 BRA `(.L_x_2440) ;  /* 0xfffffffc00f08947 */ /* 0x002fea000383ffff */
[----:B------:R-:W-:Y:S05]  /*1c6c0*/  BRA `(.L_x_2557) ;  /* 0xffffffa000947947 */ /* 0x000fea000383ffff */
.L_x_2444:
[----:B------:R-:W2:Y:S01]  /*1c6d0*/  LDL.LU R11, [R1+0x34] ;  /* 0x00003400010b7983 */ /* 0x000ea20000300800 */
[----:B------:R-:W-:Y:S02]  /*1c6e0*/  IMAD.MOV.U32 R13, RZ, RZ, R3 ;  /* 0x000000ffff0d7224 */ /* 0x000fe400078e0003 */
[----:B------:R-:W-:Y:S01]  /*1c6f0*/  IMAD.MOV.U32 R12, RZ, RZ, RZ ;  /* 0x000000ffff0c7224 */ /* 0x000fe200078e00ff */
[----:B------:R-:W0:Y:S01]  /*1c700*/  S2R R5, SR_TID.X ;  /* 0x0000000000057919 */ /* 0x000e220000002100 */
[----:B------:R-:W-:Y:S01]  /*1c710*/  IMAD.MOV.U32 R15, RZ, RZ, -0x1 ;  /* 0xffffffffff0f7424 */ /* 0x000fe200078e00ff */
[----:B0-----:R-:W-:-:S04]  /*1c720*/  LOP3.LUT R5, R5, 0x7f, RZ, 0xc0, !PT ;  /* 0x0000007f05057812 */ /* 0x001fc800078ec0ff */
[----:B------:R-:W-:-:S05]  /*1c730*/  SHF.R.U32.HI R5, RZ, 0x3, R5 ;  /* 0x00000003ff057819 */ /* 0x000fca0000011605 */
[----:B------:R-:W-:-:S04]  /*1c740*/  IMAD R2, R8, 0x80, R5 ;  /* 0x0000008008027824 */ /* 0x000fc800078e0205 */
[----:B------:R-:W-:Y:S02]  /*1c750*/  VIADD R5, R2, 0x10 ;  /* 0x0000001002057836 */ /* 0x000fe40000000000 */
[----:B--2---:R-:W-:Y:S02]  /*1c760*/  IMAD R0, R11, R7, RZ ;  /* 0x000000070b007224 */ /* 0x004fe400078e02ff */
[----:B------:R-:W-:-:S03]  /*1c770*/  IMAD.MOV.U32 R11, RZ, RZ, 0x181f ;  /* 0x0000181fff0b7424 */ /* 0x000fc600078e00ff */
[----:B------:R-:W-:-:S13]  /*1c780*/  ISETP.GE.AND P5, PT, R2, R0, PT ;  /* 0x000000000200720c */ /* 0x000fda0003fa6270 */
[----:B-----5:R-:W-:Y:S05]  /*1c790*/  WARPSYNC.COLLECTIVE R15, `(.L_x_2558) ;  /* 0x000000000f087348 */ /* 0x020fea0003c00000 */
[----:B------:R0:W1:Y:S02]  /*1c7a0*/  SHFL.IDX P6, R14, R13, R12, R11 ;  /* 0x0000000c0d0e7389 */ /* 0x00006400000c000b */
[----:B01---5:R-:W-:Y:S01]  /*1c7b0*/  ENDCOLLECTIVE ;  /* 0x000000000000791b */ /* 0x023fe20003800000 */
.L_x_2558:
[----:B------:R-:W-:Y:S02]  /*1c7c0*/  IMAD.MOV.U32 R13, RZ, RZ, R4 ;  /* 0x000000ffff0d7224 */ /* 0x000fe400078e0004 */
[----:B------:R-:W-:-:S07]  /*1c7d0*/  IMAD.MOV.U32 R6, RZ, RZ, R14 ;  /* 0x000000ffff067224 */ /* 0x000fce00078e000e */
[----:B------:R-:W-:Y:S05]  /*1c7e0*/  WARPSYNC.COLLECTIVE R15, `(.L_x_2559) ;  /* 0x000000000f087348 */ /* 0x000fea0003c00000 */
[----:B------:R0:W1:Y:S02]  /*1c7f0*/  SHFL.IDX P6, R14, R13, R12, R11 ;  /* 0x0000000c0d0e7389 */ /* 0x00006400000c000b */
[----:B01----:R-:W-:Y:S01]  /*1c800*/  ENDCOLLECTIVE ;  /* 0x000000000000791b */ /* 0x003fe20003800000 */
.L_x_2559:
        /* <DEDUP_REMOVED lines=20> */
.L_x_2560:
[----:B------:R-:W-:Y:S02]  /*1c950*/  IMAD.MOV.U32 R13, RZ, RZ, R4 ;  /* 0x000000ffff0d7224 */ /* 0x000fe400078e0004 */
[----:B------:R-:W-:-:S07]  /*1c960*/  IMAD.MOV.U32 R6, RZ, RZ, R14 ;  /* 0x000000ffff067224 */ /* 0x000fce00078e000e */
[----:B------:R-:W-:Y:S05]  /*1c970*/  WARPSYNC.COLLECTIVE R15, `(.L_x_2561) ;  /* 0x000000000f087348 */ /* 0x000fea0003c00000 */
[----:B------:R0:W1:Y:S02]  /*1c980*/  SHFL.IDX P6, R14, R13, R12, R11 ;  /* 0x0000000c0d0e7389 */ /* 0x00006400000c000b */
[----:B01----:R-:W-:Y:S01]  /*1c990*/  ENDCOLLECTIVE ;  /* 0x000000000000791b */ /* 0x003fe20003800000 */
.L_x_2561:
        /* <DEDUP_REMOVED lines=20> */
.L_x_2562:
[----:B------:R-:W-:Y:S02]  /*1cae0*/  IMAD.MOV.U32 R13, RZ, RZ, R4 ;  /* 0x000000ffff0d7224 */ /* 0x000fe400078e0004 */
[----:B------:R-:W-:-:S07]  /*1caf0*/  IMAD.MOV.U32 R6, RZ, RZ, R14 ;  /* 0x000000ffff067224 */ /* 0x000fce00078e000e */
[----:B------:R-:W-:Y:S05]  /*1cb00*/  WARPSYNC.COLLECTIVE R15, `(.L_x_2563) ;  /* 0x000000000f087348 */ /* 0x000fea0003c00000 */
[----:B------:R0:W1:Y:S02]  /*1cb10*/  SHFL.IDX P6, R14, R13, R12, R11 ;  /* 0x0000000c0d0e7389 */ /* 0x00006400000c000b */
[----:B01----:R-:W-:Y:S01]  /*1cb20*/  ENDCOLLECTIVE ;  /* 0x000000000000791b */ /* 0x003fe20003800000 */
.L_x_2563:
        /* <DEDUP_REMOVED lines=20> */
.L_x_2564:
[----:B------:R-:W-:Y:S02]  /*1cc70*/  IMAD.MOV.U32 R13, RZ, RZ, R4 ;  /* 0x000000ffff0d7224 */ /* 0x000fe400078e0004 */
[----:B------:R-:W-:-:S07]  /*1cc80*/  IMAD.MOV.U32 R6, RZ, RZ, R14 ;  /* 0x000000ffff067224 */ /* 0x000fce00078e000e */
[----:B------:R-:W-:Y:S05]  /*1cc90*/  WARPSYNC.COLLECTIVE R15, `(.L_x_2565) ;  /* 0x000000000f087348 */ /* 0x000fea0003c00000 */
[----:B------:R0:W1:Y:S02]  /*1cca0*/  SHFL.IDX P6, R14, R13, R12, R11 ;  /* 0x0000000c0d0e7389 */ /* 0x00006400000c000b */
[----:B01----:R-:W-:Y:S01]  /*1ccb0*/  ENDCOLLECTIVE ;  /* 0x000000000000791b */ /* 0x003fe20003800000 */
.L_x_2565:
        /* <DEDUP_REMOVED lines=20> */
.L_x_2566:
[----:B------:R-:W-:Y:S02]  /*1ce00*/  IMAD.MOV.U32 R13, RZ, RZ, R4 ;  /* 0x000000ffff0d7224 */ /* 0x000fe400078e0004 */
[----:B------:R-:W-:-:S07]  /*1ce10*/  IMAD.MOV.U32 R6, RZ, RZ, R14 ;  /* 0x000000ffff067224 */ /* 0x000fce00078e000e */
[----:B------:R-:W-:Y:S05]  /*1ce20*/  WARPSYNC.COLLECTIVE R15, `(.L_x_2567) ;  /* 0x000000000f087348 */ /* 0x000fea0003c00000 */
[----:B------:R0:W1:Y:S02]  /*1ce30*/  SHFL.IDX P6, R14, R13, R12, R11 ;  /* 0x0000000c0d0e7389 */ /* 0x00006400000c000b */
[----:B01----:R-:W-:Y:S01]  /*1ce40*/  ENDCOLLECTIVE ;  /* 0x000000000000791b */ /* 0x003fe20003800000 */
.L_x_2567:
        /* <DEDUP_REMOVED lines=20> */
.L_x_2568:
[----:B------:R-:W-:Y:S02]  /*1cf90*/  IMAD.MOV.U32 R13, RZ, RZ, R4 ;  /* 0x000000ffff0d7224 */ /* 0x000fe400078e0004 */
[----:B------:R-:W-:-:S07]  /*1cfa0*/  IMAD.MOV.U32 R6, RZ, RZ, R14 ;  /* 0x000000ffff067224 */ /* 0x000fce00078e000e */
[----:B------:R-:W-:Y:S05]  /*1cfb0*/  WARPSYNC.COLLECTIVE R15, `(.L_x_2569) ;  /* 0x000000000f087348 */ /* 0x000fea0003c00000 */
[----:B------:R0:W1:Y:S02]  /*1cfc0*/  SHFL.IDX P6, R14, R13, R12, R11 ;  /* 0x0000000c0d0e7389 */ /* 0x00006400000c000b */
[----:B01----:R-:W-:Y:S01]  /*1cfd0*/  ENDCOLLECTIVE ;  /* 0x000000000000791b */ /* 0x003fe20003800000 */
.L_x_2569:
        /* <DEDUP_REMOVED lines=18> */
.L_x_2570:
[----:B------:R-:W-:-:S05]  /*1d100*/  VIADD R7, R2, 0x60 ;  /* 0x0000006002077836 */ /* 0x000fca0000000000 */
[----:B------:R-:W-:Y:S01]  /*1d110*/  ISETP.GE.AND P5, PT, R7, R0, PT ;  /* 0x000000000700720c */ /* 0x000fe20003fa6270 */
[----:B------:R-:W-:Y:S02]  /*1d120*/  IMAD.MOV.U32 R13, RZ, RZ, R4 ;  /* 0x000000ffff0d7224 */ /* 0x000fe400078e0004 */
[----:B------:R-:W-:-:S10]  /*1d130*/  IMAD.MOV.U32 R8, RZ, RZ, R14 ;  /* 0x000000ffff087224 */ /* 0x000fd400078e000e */
[----:B------:R-:W-:Y:S05]  /*1d140*/  WARPSYNC.COLLECTIVE R15, `(.L_x_2571) ;  /* 0x000000000f087348 */ /* 0x000fea0003c00000 */
[----:B------:R0:W1:Y:S02]  /*1d150*/  SHFL.IDX P6, R14, R13, R12, R11 ;  /* 0x0000000c0d0e7389 */ /* 0x00006400000c000b */
[----:B01----:R-:W-:Y:S01]  /*1d160*/  ENDCOLLECTIVE ;  /* 0x000000000000791b */ /* 0x003fe20003800000 */
.L_x_2571:
        /* <DEDUP_REMOVED lines=18> */
.L_x_2572:
[----:B------:R-:W-:Y:S02]  /*1d290*/  IMAD.MOV.U32 R13, RZ, RZ, R4 ;  /* 0x000000ffff0d7224 */ /* 0x000fe400078e0004 */
[----:B------:R-:W-:-:S07]  /*1d2a0*/  IMAD.MOV.U32 R5, RZ, RZ, R14 ;  /* 0x000000ffff057224 */ /* 0x000fce00078e000e */
[----:B------:R-:W-:Y:S05]  /*1d2b0*/  WARPSYNC.COLLECTIVE R15, `(.L_x_2573) ;  /* 0x000000000f087348 */ /* 0x000fea0003c00000 */
[----:B------:R0:W1:Y:S02]  /*1d2c0*/  SHFL.IDX P6, R14, R13, R12, R11 ;  /* 0x0000000c0d0e7389 */ /* 0x00006400000c000b */
[----:B01----:R-:W-:Y:S01]  /*1d2d0*/  ENDCOLLECTIVE ;  /* 0x000000000000791b */ /* 0x003fe20003800000 */
.L_x_2573:
[----:B------:R-:W-:Y:S01]  /*1d2e0*/  IMAD.MOV.U32 R3, RZ, RZ, R14 ;  /* 0x000000ffff037224 */ /* 0x000fe200078e000e */
[----:B------:R-:W-:Y:S06]  /*1d2f0*/  BRA `(.L_x_2574) ;  /* 0xffffffa400607947 */ /* 0x000fec000383ffff */
.L_x_2449:
[----:B0-----:R0:W3:Y:S02]  /*1d300*/  SYNCS.PHASECHK.TRANS64.TRYWAIT P0, [R18+URZ+0x38820], R0 ;  /* 0x03882000120075a7 */ /* 0x0010e4000800017f */
[----:B---3--:R-:W-:Y:S05]  /*1d310*/  @!P0 NANOSLEEP.SYNCS 0x989680 ;  /* 0x009896800000895d */ /* 0x008fea0003900000 */
[----:B------:R-:W3:Y:S02]  /*1d320*/  @!P0 SYNCS.PHASECHK.TRANS64 P0, [R18+URZ+0x38820], R0 ;  /* 0x03882000120085a7 */ /* 0x000ee4000800007f */
[----:B---3--:R-:W-:Y:S05]  /*1d330*/  @!P0 BRA `(.L_x_2449) ;  /* 0xfffffffc00f08947 */ /* 0x008fea000383ffff */
[----:B------:R-:W-:Y:S05]  /*1d340*/  BRA `(.L_x_2575) ;  /* 0xffffffa400dc7947 */ /* 0x000fea000383ffff */
.L_x_2458:
[----:B-1----:R1:W2:Y:S02]  /*1d350*/  SYNCS.PHASECHK.TRANS64.TRYWAIT P0, [R3+URZ+0x38840], R2 ;  /* 0x03884002030075a7 */ /* 0x0022a4000800017f */
[----:B--2---:R-:W-:Y:S05]  /*1d360*/  @!P0 NANOSLEEP.SYNCS 0x989680 ;  /* 0x009896800000895d */ /* 0x004fea0003900000 */
[----:B------:R-:W2:Y:S02]  /*1d370*/  @!P0 SYNCS.PHASECHK.TRANS64 P0, [R3+URZ+0x38840], R2 ;  /* 0x03884002030085a7 */ /* 0x000ea4000800007f */
[----:B--2---:R-:W-:Y:S05]  /*1d380*/  @!P0 BRA `(.L_x_2458) ;  /* 0xfffffffc00f08947 */ /* 0x004fea000383ffff */
[----:B------:R-:W-:Y:S05]  /*1d390*/  BRA `(.L_x_2576) ;  /* 0xffffffa800bc7947 */ /* 0x000fea000383ffff */
.L_x_2466:
[----:B0-----:R0:W1:Y:S02]  /*1d3a0*/  SYNCS.PHASECHK.TRANS64.TRYWAIT P0, [R3+URZ+0x60], R2 ;  /* 0x00006002030075a7 */ /* 0x001064000800017f */
[----:B-1----:R-:W-:Y:S05]  /*1d3b0*/  @!P0 NANOSLEEP.SYNCS 0x989680 ;  /* 0x009896800000895d */ /* 0x002fea0003900000 */
[----:B------:R-:W1:Y:S02]  /*1d3c0*/  @!P0 SYNCS.PHASECHK.TRANS64 P0, [R3+URZ+0x60], R2 ;  /* 0x00006002030085a7 */ /* 0x000e64000800007f */
[----:B-1----:R-:W-:Y:S05]  /*1d3d0*/  @!P0 BRA `(.L_x_2466) ;  /* 0xfffffffc00f08947 */ /* 0x002fea000383ffff */
[----:B------:R-:W-:Y:S05]  /*1d3e0*/  BRA `(.L_x_2577) ;  /* 0xffffffb000107947 */ /* 0x000fea000383ffff */
.L_x_2477:
[----:B-1----:R1:W2:Y:S02]  /*1d3f0*/  SYNCS.PHASECHK.TRANS64.TRYWAIT P0, [R3+URZ+0x38840], R2 ;  /* 0x03884002030075a7 */ /* 0x0022a4000800017f */
[----:B--2---:R-:W-:Y:S05]  /*1d400*/  @!P0 NANOSLEEP.SYNCS 0x989680 ;  /* 0x009896800000895d */ /* 0x004fea0003900000 */
[----:B------:R-:W2:Y:S02]  /*1d410*/  @!P0 SYNCS.PHASECHK.TRANS64 P0, [R3+URZ+0x38840], R2 ;  /* 0x03884002030085a7 */ /* 0x000ea4000800007f */
[----:B--2---:R-:W-:Y:S05]  /*1d420*/  @!P0 BRA `(.L_x_2477) ;  /* 0xfffffffc00f08947 */ /* 0x004fea000383ffff */
[----:B------:R-:W-:Y:S05]  /*1d430*/  BRA `(.L_x_2578) ;  /* 0xffffffb8001c7947 */ /* 0x000fea000383ffff */
.L_x_2485:
[----:B0-----:R0:W1:Y:S02]  /*1d440*/  SYNCS.PHASECHK.TRANS64.TRYWAIT P0, [R2+URZ+0x60], R3 ;  /* 0x00006003020075a7 */ /* 0x001064000800017f */
[----:B-1----:R-:W-:Y:S05]  /*1d450*/  @!P0 NANOSLEEP.SYNCS 0x989680 ;  /* 0x009896800000895d */ /* 0x002fea0003900000 */
[----:B------:R-:W1:Y:S02]  /*1d460*/  @!P0 SYNCS.PHASECHK.TRANS64 P0, [R2+URZ+0x60], R3 ;  /* 0x00006003020085a7 */ /* 0x000e64000800007f */
[----:B-1----:R-:W-:Y:S05]  /*1d470*/  @!P0 BRA `(.L_x_2485) ;  /* 0xfffffffc00f08947 */ /* 0x002fea000383ffff */
[----:B------:R-:W-:Y:S05]  /*1d480*/  BRA `(.L_x_2579) ;  /* 0xffffffbc00707947 */ /* 0x000fea000383ffff */
.L_x_2496:
[----:B--2---:R2:W3:Y:S02]  /*1d490*/  SYNCS.PHASECHK.TRANS64.TRYWAIT P0, [R2+URZ+0x38840], R3 ;  /* 0x03884003020075a7 */ /* 0x0044e4000800017f */
[----:B---3--:R-:W-:Y:S05]  /*1d4a0*/  @!P0 NANOSLEEP.SYNCS 0x989680 ;  /* 0x009896800000895d */ /* 0x008fea0003900000 */
[----:B------:R-:W3:Y:S02]  /*1d4b0*/  @!P0 SYNCS.PHASECHK.TRANS64 P0, [R2+URZ+0x38840], R3 ;  /* 0x03884003020085a7 */ /* 0x000ee4000800007f */
[----:B---3--:R-:W-:Y:S05]  /*1d4c0*/  @!P0 BRA `(.L_x_2496) ;  /* 0xfffffffc00f08947 */ /* 0x008fea000383ffff */
[----:B------:R-:W-:Y:S05]  /*1d4d0*/  BRA `(.L_x_2580) ;  /* 0xffffffc4004c7947 */ /* 0x000fea000383ffff */
.L_x_2504:
[----:B0-----:R0:W1:Y:S02]  /*1d4e0*/  SYNCS.PHASECHK.TRANS64.TRYWAIT P0, [R2+URZ+0x60], R5 ;  /* 0x00006005020075a7 */ /* 0x001064000800017f */
[----:B-1----:R-:W-:Y:S05]  /*1d4f0*/  @!P0 NANOSLEEP.SYNCS 0x989680 ;  /* 0x009896800000895d */ /* 0x002fea0003900000 */
[----:B------:R-:W1:Y:S02]  /*1d500*/  @!P0 SYNCS.PHASECHK.TRANS64 P0, [R2+URZ+0x60], R5 ;  /* 0x00006005020085a7 */ /* 0x000e64000800007f */
[----:B-1----:R-:W-:Y:S05]  /*1d510*/  @!P0 BRA `(.L_x_2504) ;  /* 0xfffffffc00f08947 */ /* 0x002fea000383ffff */
[----:B------:R-:W-:Y:S05]  /*1d520*/  BRA `(.L_x_2581) ;  /* 0xffffffc800a07947 */ /* 0x000fea000383ffff */
.L_x_2517:
[----:B--2---:R2:W3:Y:S02]  /*1d530*/  SYNCS.PHASECHK.TRANS64.TRYWAIT P0, [R0+URZ+0x38860], R2 ;  /* 0x03886002000075a7 */ /* 0x0044e4000800017f */
[----:B---3--:R-:W-:Y:S05]  /*1d540*/  @!P0 NANOSLEEP.SYNCS 0x989680 ;  /* 0x009896800000895d */ /* 0x008fea0003900000 */
[----:B------:R-:W3:Y:S02]  /*1d550*/  @!P0 SYNCS.PHASECHK.TRANS64 P0, [R0+URZ+0x38860], R2 ;  /* 0x03886002000085a7 */ /* 0x000ee4000800007f */
[----:B---3--:R-:W-:Y:S05]  /*1d560*/  @!P0 BRA `(.L_x_2517) ;  /* 0xfffffffc00f08947 */ /* 0x008fea000383ffff */
[----:B------:R-:W-:Y:S05]  /*1d570*/  BRA `(.L_x_2582) ;  /* 0xffffffd000687947 */ /* 0x000fea000383ffff */
.L_x_2526:
[----:B------:R-:W2:Y:S01]  /*1d580*/  LDL R0, [R1] ;  /* 0x0000000001007983 */ /* 0x000ea20000100800 */
[----:B------:R-:W-:Y:S01]  /*1d590*/  BSSY B0, `(.L_x_2583) ;  /* 0x0000008000007945 */ /* 0x000fe20003800000 */
[----:B0-----:R-:W-:Y:S02]  /*1d5a0*/  IMAD.MOV.U32 R12, RZ, RZ, RZ ;  /* 0x000000ffff0c7224 */ /* 0x001fe400078e00ff */
[----:B------:R-:W-:Y:S02]  /*1d5b0*/  IMAD.MOV.U32 R11, RZ, RZ, 0x1f ;  /* 0x0000001fff0b7424 */ /* 0x000fe400078e00ff */
[----:B------:R-:W-:Y:S02]  /*1d5c0*/  IMAD.MOV.U32 R15, RZ, RZ, -0x1 ;  /* 0xffffffffff0f7424 */ /* 0x000fe400078e00ff */
[----:B--2---:R-:W-:-:S07]  /*1d5d0*/  IMAD.MOV.U32 R13, RZ, RZ, R0 ;  /* 0x000000ffff0d7224 */ /* 0x004fce00078e0000 */
[----:B-1----:R-:W-:Y:S05]  /*1d5e0*/  WARPSYNC.COLLECTIVE R15, `(.L_x_2584) ;  /* 0x000000000f087348 */ /* 0x002fea0003c00000 */
[----:B------:R0:W2:Y:S02]  /*1d5f0*/  SHFL.IDX P6, R14, R13, R12, R11 ;  /* 0x0000000c0d0e7389 */ /* 0x0000a400000c000b */
[----:B012---:R-:W-:Y:S01]  /*1d600*/  ENDCOLLECTIVE ;  /* 0x000000000000791b */ /* 0x007fe20003800000 */
.L_x_2584:
[----:B------:R-:W-:Y:S05]  /*1d610*/  BSYNC B0 ;  /* 0x0000000000007941 */ /* 0x000fea0003800000 */
.L_x_2583:
        /* <DEDUP_REMOVED lines=9> */
.L_x_2585:
        /* <DEDUP_REMOVED lines=14> */
[C---:B------:R-:W-:Y:S02]  /*1d790*/  ISETP.GE.U32.AND P3, PT, R10.reuse, 0x4, PT ;  /* 0x000000040a00780c */ /* 0x040fe40003f66070 */
[C---:B------:R-:W-:Y:S02]  /*1d7a0*/  ISETP.GE.U32.AND P4, PT, R10.reuse, 0x8, PT ;  /* 0x000000080a00780c */ /* 0x040fe40003f86070 */
[----:B------:R-:W-:Y:S01]  /*1d7b0*/  ISETP.GE.U32.AND P5, PT, R10, 0x10, PT ;  /* 0x000000100a00780c */ /* 0x000fe20003fa6070 */
[----:B--2---:R-:W-:-:S02]  /*1d7c0*/  @!P1 IMAD.MOV.U32 R6, RZ, RZ, R5 ;  /* 0x000000ffff069224 */ /* 0x004fc400078e0005 */
[----:B------:R-:W-:Y:S02]  /*1d7d0*/  IMAD.MOV.U32 R5, RZ, RZ, RZ ;  /* 0x000000ffff057224 */ /* 0x000fe400078e00ff */
[----:B---3--:R-:W-:Y:S01]  /*1d7e0*/  @!P1 IMAD.MOV.U32 R7, RZ, RZ, R2 ;  /* 0x000000ffff079224 */ /* 0x008fe200078e0002 */
[----:B------:R-:W-:-:S03]  /*1d7f0*/  ISETP.NE.AND P1, PT, R10, RZ, PT ;  /* 0x000000ff0a00720c */ /* 0x000fc60003f25270 */
[----:B------:R-:W-:-:S04]  /*1d800*/  IMAD R2, R7, R6, RZ ;  /* 0x0000000607027224 */ /* 0x000fc800078e02ff */
[----:B------:R-:W-:-:S07]  /*1d810*/  IMAD.MOV.U32 R13, RZ, RZ, R2 ;  /* 0x000000ffff0d7224 */ /* 0x000fce00078e0002 */
[----:B------:R-:W-:Y:S05]  /*1d820*/  WARPSYNC.COLLECTIVE R15, `(.L_x_2586) ;  /* 0x000000000f087348 */ /* 0x000fea0003c00000 */
[----:B------:R0:W1:Y:S02]  /*1d830*/  SHFL.UP P6, R14, R13, R12, R11 ;  /* 0x0400000c0d0e7389 */ /* 0x00006400000c000b */
[----:B01----:R-:W-:Y:S01]  /*1d840*/  ENDCOLLECTIVE ;  /* 0x000000000000791b */ /* 0x003fe20003800000 */
.L_x_2586:
        /* <DEDUP_REMOVED lines=8> */
.L_x_2587:
        /* <DEDUP_REMOVED lines=8> */
.L_x_2588:
        /* <DEDUP_REMOVED lines=8> */
.L_x_2589:
        /* <DEDUP_REMOVED lines=8> */
.L_x_2590:
        /* <DEDUP_REMOVED lines=9> */
.L_x_2591:
[----:B------:R-:W-:Y:S01]  /*1dae0*/  IMAD.MOV.U32 R9, RZ, RZ, R14 ;  /* 0x000000ffff097224 */ /* 0x000fe200078e000e */
[----:B------:R-:W-:Y:S06]  /*1daf0*/  BRA `(.L_x_2592) ;  /* 0xffffffd400547947 */ /* 0x000fec000383ffff */
.L_x_2529:
        /* <DEDUP_REMOVED lines=8> */
.L_x_2594:
[----:B------:R-:W-:Y:S05]  /*1db80*/  BSYNC B0 ;  /* 0x0000000000007941 */ /* 0x000fea0003800000 */
.L_x_2593:
        /* <DEDUP_REMOVED lines=10> */
.L_x_2595:
        /* <DEDUP_REMOVED lines=8> */
.L_x_2596:
        /* <DEDUP_REMOVED lines=8> */
.L_x_2597:
        /* <DEDUP_REMOVED lines=8> */
.L_x_2598:
        /* <DEDUP_REMOVED lines=9> */
.L_x_2599:
[----:B------:R-:W-:Y:S01]  /*1de40*/  IMAD.MOV.U32 R9, RZ, RZ, R14 ;  /* 0x000000ffff097224 */ /* 0x000fe200078e000e */
[----:B------:R-:W-:Y:S06]  /*1de50*/  BRA `(.L_x_2600) ;  /* 0xffffffd4002c7947 */ /* 0x000fec000383ffff */
.L_x_2531:
[----:B------:R-:W-:Y:S01]  /*1de60*/  BSSY B0, `(.L_x_2601) ;  /* 0x0000006000007945 */ /* 0x000fe20003800000 */
[----:B------:R-:W-:Y:S01]  /*1de70*/  PLOP3.LUT P6, PT, P6, PT, PT, 0x8, 0x0 ;  /* 0x000000000000781c */ /* 0x000fe200037ce170 */
[----:B------:R-:W-:-:S12]  /*1de80*/  IMAD.MOV.U32 R15, RZ, RZ, -0x1 ;  /* 0xffffffffff0f7424 */ /* 0x000fd800078e00ff */
[----:B0-----:R-:W-:Y:S05]  /*1de90*/  WARPSYNC.COLLECTIVE R15, `(.L_x_2602) ;  /* 0x000000000f087348 */ /* 0x001fea0003c00000 */
[----:B------:R-:W-:Y:S01]  /*1dea0*/  VOTE.ANY R14, PT, P6 ;  /* 0x00000000000e7806 */ /* 0x000fe200030e0100 */
[----:B0-----:R-:W-:Y:S06]  /*1deb0*/  ENDCOLLECTIVE ;  /* 0x000000000000791b */ /* 0x001fec0003800000 */
.L_x_2602:
[----:B------:R-:W-:Y:S05]  /*1dec0*/  BSYNC B0 ;  /* 0x0000000000007941 */ /* 0x000fea0003800000 */
.L_x_2601:
        /* <DEDUP_REMOVED lines=10> */
.L_x_2603:
[----:B------:R-:W-:Y:S02]  /*1df70*/  IMAD.MOV.U32 R13, RZ, RZ, R7 ;  /* 0x000000ffff0d7224 */ /* 0x000fe400078e0007 */
[----:B------:R-:W-:-:S07]  /*1df80*/  IMAD.MOV.U32 R0, RZ, RZ, R14 ;  /* 0x000000ffff007224 */ /* 0x000fce00078e000e */
[----:B------:R-:W-:Y:S05]  /*1df90*/  WARPSYNC.COLLECTIVE R15, `(.L_x_2604) ;  /* 0x000000000f087348 */ /* 0x000fea0003c00000 */
[----:B------:R0:W1:Y:S02]  /*1dfa0*/  SHFL.IDX P6, R14, R13, R12, R11 ;  /* 0x0000000c0d0e7389 */ /* 0x00006400000c000b */
[----:B01----:R-:W-:Y:S01]  /*1dfb0*/  ENDCOLLECTIVE ;  /* 0x000000000000791b */ /* 0x003fe20003800000 */
.L_x_2604:
[----:B------:R-:W-:Y:S02]  /*1dfc0*/  IMAD.MOV.U32 R7, RZ, RZ, R14 ;  /* 0x000000ffff077224 */ /* 0x000fe400078e000e */
[----:B------:R-:W-:-:S05]  /*1dfd0*/  IMAD.IADD R6, R10, 0x1, R16 ;  /* 0x000000010a067824 */ /* 0x000fca00078e0210 */
[----:B------:R1:W-:Y:S01]  /*1dfe0*/  STL [R1+0xc], R6 ;  /* 0x00000c0601007387 */ /* 0x0003e20000100800 */
[----:B------:R-:W-:Y:S05]  /*1dff0*/  BRA `(.L_x_2605) ;  /* 0xffffffd4000c7947 */ /* 0x000fea000383ffff */
.L_x_2533:
        /* <DEDUP_REMOVED lines=8> */
.L_x_2607:
[----:B------:R-:W-:Y:S05]  /*1e080*/  BSYNC B0 ;  /* 0x0000000000007941 */ /* 0x000fea0003800000 */
.L_x_2606:
[----:B------:R-:W-:Y:S01]  /*1e090*/  IMAD.MOV.U32 R2, RZ, RZ, R14 ;  /* 0x000000ffff027224 */ /* 0x000fe200078e000e */
[----:B------:R-:W-:Y:S06]  /*1e0a0*/  BRA `(.L_x_2608) ;  /* 0xffffffd000f87947 */ /* 0x000fec000383ffff */
.L_x_2539:
[----:B0-----:R0:W1:Y:S02]  /*1e0b0*/  SYNCS.PHASECHK.TRANS64.TRYWAIT P0, [R0+URZ+0x38820], R3 ;  /* 0x03882003000075a7 */ /* 0x001064000800017f */
[----:B-1----:R-:W-:Y:S05]  /*1e0c0*/  @!P0 NANOSLEEP.SYNCS 0x989680 ;  /* 0x009896800000895d */ /* 0x002fea0003900000 */
[----:B------:R-:W1:Y:S02]  /*1e0d0*/  @!P0 SYNCS.PHASECHK.TRANS64 P0, [R0+URZ+0x38820], R3 ;  /* 0x03882003000085a7 */ /* 0x000e64000800007f */
[----:B-1----:R-:W-:Y:S05]  /*1e0e0*/  @!P0 BRA `(.L_x_2539) ;  /* 0xfffffffc00f08947 */ /* 0x002fea000383ffff */
[----:B------:R-:W-:Y:S05]  /*1e0f0*/  BRA `(.L_x_2609) ;  /* 0xffffffdc009c7947 */ /* 0x000fea000383ffff */
.L_x_2540:
        /* <DEDUP_REMOVED lines=11> */
.L_x_2611:
[----:B------:R-:W-:Y:S05]  /*1e1b0*/  BSYNC B0 ;  /* 0x0000000000007941 */ /* 0x000fea0003800000 */
.L_x_2610:
[----:B------:R-:W-:Y:S05]  /*1e1c0*/  BRA `(.L_x_2612) ;  /* 0xffffffdc00847947 */ /* 0x000fea000383ffff */
.L_x_2543:
[----:B------:R-:W-:Y:S01]  /*1e1d0*/  BSSY B1, `(.L_x_2613) ;  /* 0x0000006000017945 */ /* 0x000fe20003800000 */
[----:B------:R-:W-:-:S07]  /*1e1e0*/  IMAD.MOV.U32 R15, RZ, RZ, -0x1 ;  /* 0xffffffffff0f7424 */ /* 0x000fce00078e00ff */
[----:B01----:R-:W-:Y:S05]  /*1e1f0*/  WARPSYNC.COLLECTIVE R15, `(.L_x_2614) ;  /* 0x000000000f0c7348 */ /* 0x003fea0003c00000 */
[----:B------:R-:W-:Y:S02]  /*1e200*/  ELECT P6, UR62, PT ;  /* 0x00000000003e782f */ /* 0x000fe400038c0000 */
[----:B------:R-:W-:Y:S01]  /*1e210*/  MOV R14, UR62 ;  /* 0x0000003e000e7c02 */ /* 0x000fe20008000f00 */
[----:B01----:R-:W-:Y:S10]  /*1e220*/  ENDCOLLECTIVE ;  /* 0x000000000000791b */ /* 0x003ff40003800000 */
.L_x_2614:
[----:B------:R-:W-:Y:S05]  /*1e230*/  BSYNC B1 ;  /* 0x0000000000017941 */ /* 0x000fea0003800000 */
.L_x_2613:
[----:B------:R-:W-:Y:S05]  /*1e240*/  BRA `(.L_x_2615) ;  /* 0xffffffdc007c7947 */ /* 0x000fea000383ffff */
.L_x_2545:
[----:B0-----:R0:W1:Y:S02]  /*1e250*/  SYNCS.PHASECHK.TRANS64.TRYWAIT P0, [R6+URZ], R5 ;  /* 0x00000005060075a7 */ /* 0x001064000800017f */
[----:B-1----:R-:W-:Y:S05]  /*1e260*/  @!P0 NANOSLEEP.SYNCS 0x989680 ;  /* 0x009896800000895d */ /* 0x002fea0003900000 */
[----:B------:R-:W1:Y:S02]  /*1e270*/  @!P0 SYNCS.PHASECHK.TRANS64 P0, [R6+URZ], R5 ;  /* 0x00000005060085a7 */ /* 0x000e64000800007f */
[----:B-1----:R-:W-:Y:S05]  /*1e280*/  @!P0 BRA `(.L_x_2545) ;  /* 0xfffffffc00f08947 */ /* 0x002fea000383ffff */
[----:B------:R-:W-:Y:S05]  /*1e290*/  BRA `(.L_x_2616) ;  /* 0xffffffdc00bc7947 */ /* 0x000fea000383ffff */
.L_x_2546:
[----:B-1----:R1:W2:Y:S02]  /*1e2a0*/  SYNCS.PHASECHK.TRANS64.TRYWAIT P0, [R7+URZ], R2 ;  /* 0x00000002070075a7 */ /* 0x0022a4000800017f */
[----:B--2---:R-:W-:Y:S05]  /*1e2b0*/  @!P0 NANOSLEEP.SYNCS 0x989680 ;  /* 0x009896800000895d */ /* 0x004fea0003900000 */
[----:B------:R-:W2:Y:S02]  /*1e2c0*/  @!P0 SYNCS.PHASECHK.TRANS64 P0, [R7+URZ], R2 ;  /* 0x00000002070085a7 */ /* 0x000ea4000800007f */
[----:B--2---:R-:W-:Y:S05]  /*1e2d0*/  @!P0 BRA `(.L_x_2546) ;  /* 0xfffffffc00f08947 */ /* 0x004fea000383ffff */
[----:B------:R-:W-:Y:S05]  /*1e2e0*/  BRA `(.L_x_2617) ;  /* 0xffffffdc00b07947 */ /* 0x000fea000383ffff */
.L_x_2548:
[----:B--2---:R2:W3:Y:S02]  /*1e2f0*/  SYNCS.PHASECHK.TRANS64.TRYWAIT P0, [R4+URZ], R5 ;  /* 0x00000005040075a7 */ /* 0x0044e4000800017f */
[----:B---3--:R-:W-:Y:S05]  /*1e300*/  @!P0 NANOSLEEP.SYNCS 0x989680 ;  /* 0x009896800000895d */ /* 0x008fea0003900000 */
[----:B------:R-:W3:Y:S02]  /*1e310*/  @!P0 SYNCS.PHASECHK.TRANS64 P0, [R4+URZ], R5 ;  /* 0x00000005040085a7 */ /* 0x000ee4000800007f */
[----:B---3--:R-:W-:Y:S05]  /*1e320*/  @!P0 BRA `(.L_x_2548) ;  /* 0xfffffffc00f08947 */ /* 0x008fea000383ffff */
[----:B------:R-:W-:Y:S05]  /*1e330*/  BRA `(.L_x_2618) ;  /* 0xffffffdc00b47947 */ /* 0x000fea000383ffff */
.L_x_2619:
        /* <DEDUP_REMOVED lines=12> */
.L_x_14839:


//--------------------- .text._ZN7cutlass13device_kernelIN5flash11enable_sm90INS1_16FlashAttnFwdSm90INS1_25CollectiveMainloopFwdSm90ILi2EN4cute5tupleIJNS5_1CILi1EEES8_S8_EEENS6_IJNS7_ILi128EEENS7_ILi80EEENS7_ILi256EEEEEELi256ENS_10bfloat16_tEfNS_4arch4Sm90ELb1ELb0ELb1ELb1ELb0ELb1ELb0ELb1ELb1ELb1ELb1ELb0EEENS1_21CollectiveEpilogueFwdINS6_IJSA_SC_SB_EEES9_SE_SG_Li256ELb1ELb1ELb1ELb0EEENS1_36VarlenDynamicPersistentTileSchedulerILi128ELi80ELi256ELi128ELb1ELb1ELb1ELb1ELb1ELb1EEEEEEEEEvNT_6ParamsE --------------------------
	.section	.text._ZN7cutlass13device_kernelIN5flash11enable_sm90INS1_16FlashAttnFwdSm90INS1_25CollectiveMainloopFwdSm90ILi2EN4cute5tupleIJNS5_1CILi1EEES8_S8_EEENS6_IJNS7_ILi128EEENS7_ILi80EEENS7_ILi256EEEEEELi256ENS_10bfloat16_tEfNS_4arch4Sm90ELb1ELb0ELb1ELb1ELb0ELb1ELb0ELb1ELb1ELb1ELb1ELb0EEENS1_21CollectiveEpilogueFwdINS6_IJSA_SC_SB_EEES9_SE_SG_Li256ELb1ELb1ELb1ELb0EEENS1_36VarlenDynamicPersistentTileSchedulerILi128ELi80ELi256ELi128ELb1ELb1ELb1ELb1ELb1ELb1EEEEEEEEEvNT_6ParamsE,"ax",@progbits
	.align	128
.text._ZN7cutlass13device_kernelIN5flash11enable_sm90INS1_16FlashAttnFwdSm90INS1_25CollectiveMainloopFwdSm90ILi2EN4cute5tupleIJNS5_1CILi1EEES8_S8_EEENS6_IJNS7_ILi128EEENS7_ILi80EEENS7_ILi256EEEEEELi256ENS_10bfloat16_tEfNS_4arch4Sm90ELb1ELb0ELb1ELb1ELb0ELb1ELb0ELb1ELb1ELb1ELb1ELb0EEENS1_21CollectiveEpilogueFwdINS6_IJSA_SC_SB_EEES9_SE_SG_Li256ELb1ELb1ELb1ELb0EEENS1_36VarlenDynamicPersistentTileSchedulerILi128ELi80ELi256ELi128ELb1ELb1ELb1ELb1ELb1ELb1EEEEEEEEEvNT_6ParamsE:
        .type           _ZN7cutlass13device_kernelIN5flash11enable_sm90INS1_16FlashAttnFwdSm90INS1_25CollectiveMainloopFwdSm90ILi2EN4cute5tupleIJNS5_1CILi1EEES8_S8_EEENS6_IJNS7_ILi128EEENS7_ILi80EEENS7_ILi256EEEEEELi256ENS_10bfloat16_tEfNS_4arch4Sm90ELb1ELb0ELb1ELb1ELb0ELb1ELb0ELb1ELb1ELb1ELb1ELb0EEENS1_21CollectiveEpilogueFwdINS6_IJSA_SC_SB_EEES9_SE_SG_Li256ELb1ELb1ELb1ELb0EEENS1_36VarlenDynamicPersistentTileSchedulerILi128ELi80ELi256ELi128ELb1ELb1ELb1ELb1ELb1ELb1EEEEEEEEEvNT_6ParamsE,@function
        .size           _ZN7cutlass13device_kernelIN5flash11enable_sm90INS1_16FlashAttnFwdSm90INS1_25CollectiveMainloopFwdSm90ILi2EN4cute5tupleIJNS5_1CILi1EEES8_S8_EEENS6_IJNS7_ILi128EEENS7_ILi80EEENS7_ILi256EEEEEELi256ENS_10bfloat16_tEfNS_4arch4Sm90ELb1ELb0ELb1ELb1ELb0ELb1ELb0ELb1ELb1ELb1ELb1ELb0EEENS1_21CollectiveEpilogueFwdINS6_IJSA_SC_SB_EEES9_SE_SG_Li256ELb1ELb1ELb1ELb0EEENS1_36VarlenDynamicPersistentTileSchedulerILi128ELi80ELi256ELi128ELb1ELb1ELb1ELb1ELb1ELb1EEEEEEEEEvNT_6ParamsE,(.L_x_14840 - _ZN7cutlass13device_kernelIN5flash11enable_sm90INS1_16FlashAttnFwdSm90INS1_25CollectiveMainloopFwdSm90ILi2EN4cute5tupleIJNS5_1CILi1EEES8_S8_EEENS6_IJNS7_ILi128EEENS7_ILi80EEENS7_ILi256EEEEEELi256ENS_10bfloat16_tEfNS_4arch4Sm90ELb1ELb0ELb1ELb1ELb0ELb1ELb0ELb1ELb1ELb1ELb1ELb0EEENS1_21CollectiveEpilogueFwdINS6_IJSA_SC_SB_EEES9_SE_SG_Li256ELb1ELb1ELb1ELb0EEENS1_36VarlenDynamicPersistentTileSchedulerILi128ELi80ELi256ELi128ELb1ELb1ELb1ELb1ELb1ELb1EEEEEEEEEvNT_6ParamsE)
        .other          _ZN7cutlass13device_kernelIN5flash11enable_sm90INS1_16FlashAttnFwdSm90INS1_25CollectiveMainloopFwdSm90ILi2EN4cute5tupleIJNS5_1CILi1EEES8_S8_EEENS6_IJNS7_ILi128EEENS7_ILi80EEENS7_ILi256EEEEEELi256ENS_10bfloat16_tEfNS_4arch4Sm90ELb1ELb0ELb1ELb1ELb0ELb1ELb0ELb1ELb1ELb1ELb1ELb0EEENS1_21CollectiveEpilogueFwdINS6_IJSA_SC_SB_EEES9_SE_SG_Li256ELb1ELb1ELb1ELb0EEENS1_36VarlenDynamicPersistentTileSchedulerILi128ELi80ELi256ELi128ELb1ELb1ELb1ELb1ELb1ELb1EEEEEEEEEvNT_6ParamsE,@"STO_CUDA_ENTRY STV_DEFAULT"
_ZN7cutlass13device_kernelIN5flash11enable_sm90INS1_16FlashAttnFwdSm90INS1_25CollectiveMainloopFwdSm90ILi2EN4cute5tupleIJNS5_1CILi1EEES8_S8_EEENS6_IJNS7_ILi128EEENS7_ILi80EEENS7_ILi256EEEEEELi256ENS_10bfloat16_tEfNS_4arch4Sm90ELb1ELb0ELb1ELb1ELb0ELb1ELb0ELb1ELb1ELb1ELb1ELb0EEENS1_21CollectiveEpilogueFwdINS6_IJSA_SC_SB_EEES9_SE_SG_Li256ELb1ELb1ELb1ELb0EEENS1_36VarlenDynamicPersistentTileSchedulerILi128ELi80ELi256ELi128ELb1ELb1ELb1ELb1ELb1ELb1EEEEEEEEEvNT_6ParamsE:
        /* <DEDUP_REMOVED lines=24> */
.L_x_2621:
[----:B------:R-:W-:Y:S05]  /*0180*/  BSYNC B0 ;  /* 0x0000000000007941 */ /* 0x000fea0003800000 */
.L_x_2620:
        /* <DEDUP_REMOVED lines=41> */
.L_x_2622:
        /* <DEDUP_REMOVED lines=22> */
.L_x_2623:
        /* <DEDUP_REMOVED lines=18> */
.L_x_2624:
        /* <DEDUP_REMOVED lines=22> */
.L_x_2625:
        /* <DEDUP_REMOVED lines=22> */
.L_x_2626:
        /* <DEDUP_REMOVED lines=9> */
.L_x_2629:
        /* <DEDUP_REMOVED lines=16> */
[----:B------:R-:W-:Y:S01]  /*0af0*/  VIADD R6, R6, 0xffffff80 ;  /* 0xffffff8006067836 */ /* 0x000fe20000000000 */
[----:B------:R-:W-:Y:S01]  /*0b00*/  R2UR UR4, R16 ;  /* 0x00000000100472ca */ /* 0x000fe200000e0000 */
[----:B------:R-:W-:Y:S01]  /*0b10*/  IMAD.MOV.U32 R17, RZ, RZ, RZ ;  /* 0x000000ffff117224 */ /* 0x000fe200078e00ff */
[----:B------:R-:W-:Y:S01]  /*0b20*/  CS2R R218, SRZ ;  /* 0x0000000000da7805 */ /* 0x000fe2000001ff00 */
[----:B------:R-:W-:Y:S01]  /*0b30*/  IMAD.MOV.U32 R216, RZ, RZ, RZ ;  /* 0x000000ffffd87224 */ /* 0x000fe200078e00ff */
[----:B------:R-:W-:-:S04]  /*0b40*/  SHF.R.S32.HI R3, RZ, 0x1f, R6 ;  /* 0x0000001fff037819 */ /* 0x000fc80000011406 */
[CC--:B------:R-:W-:Y:S02]  /*0b50*/  LEA.HI R4, R3.reuse, R6.reuse, RZ, 0x5 ;  /* 0x0000000603047211 */ /* 0x0c0fe400078f28ff */
[CC--:B0-----:R-:W-:Y:S02]  /*0b60*/  LEA.HI R2, R3.reuse, R6.reuse, RZ, 0x4 ;  /* 0x0000000603027211 */ /* 0x0c1fe400078f20ff */
[CC--:B------:R-:W-:Y:S01]  /*0b70*/  LEA.HI R212, R3.reuse, R6.reuse, RZ, 0x3 ;  /* 0x0000000603d47211 */ /* 0x0c0fe200078f18ff */
[----:B------:R-:W-:Y:S01]  /*0b80*/  IMAD.SHL.U32 R5, R4, 0x20, RZ ;  /* 0x0000002004057824 */ /* 0x000fe200078e00ff */
[CC--:B------:R-:W-:Y:S01]  /*0b90*/  LEA.HI R9, R3.reuse, R6.reuse, RZ, 0x2 ;  /* 0x0000000603097211 */ /* 0x0c0fe200078f10ff */
[----:B------:R-:W-:Y:S01]  /*0ba0*/  UIADD3 UR4, UR4, 0x14400, URZ ;  /* 0x0001440004047890 */ /* 0x000fe2000fffe03f */
[----:B------:R-:W-:Y:S02]  /*0bb0*/  LEA.HI R8, R3, R6, RZ, 0x6 ;  /* 0x0000000603087211 */ /* 0x000fe400078f30ff */
[----:B------:R-:W-:-:S02]  /*0bc0*/  LOP3.LUT R237, R212, 0xfffffff8, RZ, 0xc0, !PT ;  /* 0xfffffff8d4ed7812 */ /* 0x000fc400078ec0ff */
[----:B------:R-:W-:Y:S01]  /*0bd0*/  LOP3.LUT R9, R9, 0xfffffffc, RZ, 0xc0, !PT ;  /* 0xfffffffc09097812 */ /* 0x000fe200078ec0ff */
[----:B------:R-:W-:Y:S01]  /*0be0*/  IMAD.SHL.U32 R8, R8, 0x8, RZ ;  /* 0x0000000808087824 */ /* 0x000fe200078e00ff */
[----:B------:R-:W-:Y:S01]  /*0bf0*/  SHF.R.S32.HI R212, RZ, 0x3, R212 ;  /* 0x00000003ffd47819 */ /* 0x000fe200000114d4 */
[C---:B------:R-:W-:Y:S02]  /*0c00*/  IMAD.IADD R237, R6.reuse, 0x1, -R237 ;  /* 0x0000000106ed7824 */ /* 0x040fe400078e0aed */
[----:B------:R-:W-:Y:S01]  /*0c10*/  IMAD.IADD R10, R6, 0x1, -R9 ;  /* 0x00000001060a7824 */ /* 0x000fe200078e0a09 */
[----:B------:R-:W-:Y:S01]  /*0c20*/  LOP3.LUT R226, R8, 0xfffffe00, RZ, 0xc0, !PT ;  /* 0xfffffe0008e27812 */ /* 0x000fe200078ec0ff */
[C---:B------:R-:W-:Y:S02]  /*0c30*/  IMAD.SHL.U32 R22, R237.reuse, 0x4, RZ ;  /* 0x00000004ed167824 */ /* 0x040fe400078e00ff */
[----:B------:R-:W-:Y:S01]  /*0c40*/  IMAD.SHL.U32 R18, R237, 0x8, RZ ;  /* 0x00000008ed127824 */ /* 0x000fe200078e00ff */
[----:B------:R-:W-:Y:S01]  /*0c50*/  LEA.HI R12, R10, R10, RZ, 0x1 ;  /* 0x0000000a0a0c7211 */ /* 0x000fe200078f08ff */
[C---:B------:R-:W-:Y:S01]  /*0c60*/  VIADD R214, R22.reuse, 0x40 ;  /* 0x0000004016d67836 */ /* 0x040fe20000000000 */
[----:B------:R-:W-:Y:S01]  /*0c70*/  SHF.R.S32.HI R23, RZ, 0x1f, R22 ;  /* 0x0000001fff177819 */ /* 0x000fe20000011416 */
[C---:B------:R-:W-:Y:S01]  /*0c80*/  VIADD R215, R22.reuse, 0x20 ;  /* 0x0000002016d77836 */ /* 0x040fe20000000000 */
[----:B------:R-:W-:Y:S01]  /*0c90*/  SHF.R.S32.HI R19, RZ, 0x1f, R18 ;  /* 0x0000001fff137819 */ /* 0x000fe20000011412 */
[----:B------:R-:W-:-:S02]  /*0ca0*/  IMAD.IADD R213, R22, 0x1, R214 ;  /* 0x0000000116d57824 */ /* 0x000fc400078e02d6 */
[----:B------:R-:W-:Y:S02]  /*0cb0*/  VIADD R217, R22, 0x60 ;  /* 0x0000006016d97836 */ /* 0x000fe40000000000 */
[C---:B------:R-:W-:Y:S02]  /*0cc0*/  VIADD R220, R18.reuse, 0x80 ;  /* 0x0000008012dc7836 */ /* 0x040fe40000000000 */
[----:B------:R-:W-:Y:S01]  /*0cd0*/  VIADD R221, R18, 0xc0 ;  /* 0x000000c012dd7836 */ /* 0x000fe20000000000 */
[----:B--2---:R-:W-:Y:S02]  /*0ce0*/  R2UR UR5, R0 ;  /* 0x00000000000572ca */ /* 0x004fe400000e0000 */
[----:B------:R-:W-:Y:S02]  /*0cf0*/  LEA.HI R0, R3, R6, RZ, 0x7 ;  /* 0x0000000603007211 */ /* 0x000fe400078f38ff */
[----:B------:R-:W-:Y:S02]  /*0d00*/  LOP3.LUT R3, R2, 0x3fffff0, RZ, 0xc0, !PT ;  /* 0x03fffff002037812 */ /* 0x000fe400078ec0ff */
[----:B------:R-:W-:-:S03]  /*0d10*/  LOP3.LUT R7, R0, 0xffffff80, RZ, 0xc0, !PT ;  /* 0xffffff8000077812 */ /* 0x000fc600078ec0ff */
[C---:B------:R-:W-:Y:S01]  /*0d20*/  IMAD.IADD R4, R6.reuse, 0x1, -R3 ;  /* 0x0000000106047824 */ /* 0x040fe200078e0a03 */
[----:B------:R-:W-:Y:S01]  /*0d30*/  SHF.R.S32.HI R3, RZ, 0x7, R0 ;  /* 0x00000007ff037819 */ /* 0x000fe20000011400 */
[----:B------:R-:W-:Y:S01]  /*0d40*/  IMAD.IADD R21, R6, 0x1, -R7 ;  /* 0x0000000106157824 */ /* 0x000fe200078e0a07 */
[----:B------:R-:W-:Y:S01]  /*0d50*/  LOP3.LUT R7, R5, 0xfffffc00, RZ, 0xc0, !PT ;  /* 0xfffffc0005077812 */ /* 0x000fe200078ec0ff */
[----:B------:R-:W-:Y:S01]  /*0d60*/  ULOP3.LUT UR5, UR5, 0x1, URZ, 0xfc, !UPT ;  /* 0x0000000105057892 */ /* 0x000fe2000f8efc3f */
[----:B------:R-:W-:Y:S02]  /*0d70*/  SHF.R.S32.HI R5, RZ, 0x4, R2 ;  /* 0x00000004ff057819 */ /* 0x000fe40000011402 */
[----:B------:R-:W-:Y:S01]  /*0d80*/  SHF.R.S32.HI R6, RZ, 0x1f, R21 ;  /* 0x0000001fff067819 */ /* 0x000fe20000011415 */
[----:B------:R-:W-:Y:S01]  /*0d90*/  IMAD R7, R4, 0x40, R7 ;  /* 0x0000004004077824 */ /* 0x000fe200078e0207 */
[----:B------:R-:W-:Y:S01]  /*0da0*/  LEA.HI R2, R2, R5, RZ, 0x1 ;  /* 0x0000000502027211 */ /* 0x000fe200078f08ff */
[----:B------:R-:W-:Y:S01]  /*0db0*/  STL [R1+0xa0], R21 ;  /* 0x0000a01501007387 */ /* 0x000fe20000100800 */
[----:B------:R-:W-:-:S02]  /*0dc0*/  LEA.HI R9, R6, R21, RZ, 0x2 ;  /* 0x0000001506097211 */ /* 0x000fc400078f10ff */
[----:B------:R-:W-:Y:S02]  /*0dd0*/  LOP3.LUT R2, R2, 0x1ffffffe, RZ, 0xc0, !PT ;  /* 0x1ffffffe02027812 */ /* 0x000fe400078ec0ff */
[--C-:B------:R-:W-:Y:S02]  /*0de0*/  SHF.R.S32.HI R4, RZ, 0x2, R9.reuse ;  /* 0x00000002ff047819 */ /* 0x100fe40000011409 */
[----:B------:R-:W-:Y:S01]  /*0df0*/  SHF.R.S32.HI R11, RZ, 0x1f, R9 ;  /* 0x0000001fff0b7819 */ /* 0x000fe20000011409 */
[----:B------:R-:W-:Y:S01]  /*0e00*/  IMAD.IADD R2, R5, 0x1, -R2 ;  /* 0x0000000105027824 */ /* 0x000fe200078e0a02 */
[----:B------:R-:W-:Y:S01]  /*0e10*/  LEA.HI R0, R0, R3, RZ, 0x1 ;  /* 0x0000000300007211 */ /* 0x000fe200078f08ff */
[----:B------:R-:W-:Y:S01]  /*0e20*/  VIADD R5, R212, 0x20 ;  /* 0x00000020d4057836 */ /* 0x000fe20000000000 */
[----:B------:R-:W-:Y:S01]  /*0e30*/  LEA.HI R11, R11, R4, RZ, 0x3 ;  /* 0x000000040b0b7211 */ /* 0x000fe200078f18ff */
[----:B------:R-:W-:Y:S01]  /*0e40*/  IMAD R2, R2, 0x8, R7 ;  /* 0x0000000802027824 */ /* 0x000fe200078e0207 */
[----:B------:R-:W-:Y:S01]  /*0e50*/  LOP3.LUT R0, R0, 0x3fffffe, RZ, 0xc0, !PT ;  /* 0x03fffffe00007812 */ /* 0x000fe200078ec0ff */
[----:B------:R-:W-:Y:S01]  /*0e60*/  IMAD.SHL.U32 R223, R5, 0x40, RZ ;  /* 0x0000004005df7824 */ /* 0x000fe200078e00ff */
[----:B------:R-:W-:Y:S01]  /*0e70*/  LOP3.LUT R11, R11, 0xfffffff8, RZ, 0xc0, !PT ;  /* 0xfffffff80b0b7812 */ /* 0x000fe200078ec0ff */
[----:B------:R-:W-:Y:S01]  /*0e80*/  IMAD.MOV.U32 R7, RZ, RZ, R15 ;  /* 0x000000ffff077224 */ /* 0x000fe200078e000f */
[----:B------:R0:W-:Y:S01]  /*0e90*/  STL [R1+0xb8], R2 ;  /* 0x0000b80201007387 */ /* 0x0001e20000100800 */
[----:B------:R-:W-:Y:S01]  /*0ea0*/  IMAD.IADD R0, R3, 0x1, -R0 ;  /* 0x0000000103007824 */ /* 0x000fe200078e0a00 */
[----:B------:R-:W-:Y:S01]  /*0eb0*/  LOP3.LUT R3, R12, 0x1ffffffe, RZ, 0xc0, !PT ;  /* 0x1ffffffe0c037812 */ /* 0x000fe200078ec0ff */
[----:B------:R-:W-:Y:S01]  /*0ec0*/  IMAD.IADD R11, R4, 0x1, -R11 ;  /* 0x00000001040b7824 */ /* 0x000fe200078e0a0b */
[----:B------:R-:W-:Y:S01]  /*0ed0*/  SHF.R.S32.HI R4, RZ, 0x1f, R213 ;  /* 0x0000001fff047819 */ /* 0x000fe200000114d5 */
[----:B------:R-:W-:Y:S01]  /*0ee0*/  IMAD.SHL.U32 R12, R212, 0x40, RZ ;  /* 0x00000040d40c7824 */ /* 0x000fe200078e00ff */
[----:B------:R-:W-:Y:S01]  /*0ef0*/  LEA.HI R6, R6, R21, RZ, 0x5 ;  /* 0x0000001506067211 */ /* 0x000fe200078f28ff */
[----:B------:R-:W-:Y:S01]  /*0f00*/  IMAD.IADD R234, R10, 0x1, -R3 ;  /* 0x000000010aea7824 */ /* 0x000fe200078e0a03 */
[----:B------:R-:W-:-:S02]  /*0f10*/  LEA.HI R8, R4, R213, RZ, 0x3 ;  /* 0x000000d504087211 */ /* 0x000fc400078f18ff */
[----:B0-----:R-:W-:Y:S02]  /*0f20*/  SHF.R.S32.HI R2, RZ, 0x1f, R5 ;  /* 0x0000001fff027819 */ /* 0x001fe40000011405 */
[----:B------:R-:W-:Y:S02]  /*0f30*/  SHF.R.S32.HI R6, RZ, 0x5, R6 ;  /* 0x00000005ff067819 */ /* 0x000fe40000011406 */
[----:B------:R-:W-:Y:S02]  /*0f40*/  LEA.HI R2, R2, R5, RZ, 0x3 ;  /* 0x0000000502027211 */ /* 0x000fe400078f18ff */
[----:B------:R-:W-:Y:S01]  /*0f50*/  LEA.HI R5, R4, R213, RZ, 0x6 ;  /* 0x000000d504057211 */ /* 0x000fe200078f30ff */
[----:B------:R-:W-:Y:S01]  /*0f60*/  IMAD R11, R6, 0x10, R11 ;  /* 0x00000010060b7824 */ /* 0x000fe200078e020b */
[----:B------:R-:W-:Y:S01]  /*0f70*/  LOP3.LUT R3, R12, 0x1c0, RZ, 0xc0, !PT ;  /* 0x000001c00c037812 */ /* 0x000fe200078ec0ff */
[----:B------:R-:W-:Y:S01]  /*0f80*/  IMAD.SHL.U32 R2, R2, 0x40, RZ ;  /* 0x0000004002027824 */ /* 0x000fe200078e00ff */
[----:B------:R-:W-:Y:S01]  /*0f90*/  LOP3.LUT R223, R223, 0x1c0, RZ, 0xc0, !PT ;  /* 0x000001c0dfdf7812 */ /* 0x000fe200078ec0ff */
[----:B------:R-:W-:Y:S01]  /*0fa0*/  IMAD.SHL.U32 R5, R5, 0x80, RZ ;  /* 0x0000008005057824 */ /* 0x000fe200078e00ff */
[----:B------:R-:W-:Y:S01]  /*0fb0*/  LOP3.LUT R4, R8, 0x38, RZ, 0xc0, !PT ;  /* 0x0000003808047812 */ /* 0x000fe200078ec0ff */
[----:B------:R-:W-:Y:S01]  /*0fc0*/  IMAD R11, R0, 0x40, R11 ;  /* 0x00000040000b7824 */ /* 0x000fe200078e020b */
[----:B------:R-:W-:Y:S01]  /*0fd0*/  SHF.R.U32.HI R227, RZ, 0x3, R3 ;  /* 0x00000003ffe37819 */ /* 0x000fe20000011603 */
[----:B------:R-:W-:Y:S01]  /*0fe0*/  IMAD.U32 R0, RZ, RZ, UR5 ;  /* 0x00000005ff007e24 */ /* 0x000fe2000f8e00ff */
[----:B------:R-:W-:Y:S01]  /*0ff0*/  SHF.R.U32.HI R20, RZ, 0x3, R223 ;  /* 0x00000003ff147819 */ /* 0x000fe200000116df */
[----:B------:R-:W-:Y:S01]  /*1000*/  IMAD R234, R234, 0x8, R11 ;  /* 0x00000008eaea7824 */ /* 0x000fe200078e020b */
[----:B------:R-:W-:Y:S01]  /*1010*/  LOP3.LUT R6, R223, 0x38, R8, 0xf8, !PT ;  /* 0x00000038df067812 */ /* 0x000fe200078ef808 */
[----:B------:R-:W-:Y:S01]  /*1020*/  STL [R1+0xb4], R11 ;  /* 0x0000b40b01007387 */ /* 0x000fe20000100800 */
[----:B------:R-:W-:-:S02]  /*1030*/  LOP3.LUT R4, R4, 0x1c0, R12, 0xf8, !PT ;  /* 0x000001c004047812 */ /* 0x000fc400078ef80c */
[----:B------:R-:W-:Y:S01]  /*1040*/  LOP3.LUT R225, R2, 0xfffffe00, RZ, 0xc0, !PT ;  /* 0xfffffe0002e17812 */ /* 0x000fe200078ec0ff */
[----:B------:R-:W-:Y:S01]  /*1050*/  VIADD R2, R212, 0x40 ;  /* 0x00000040d4027836 */ /* 0x000fe20000000000 */
[----:B------:R-:W-:Y:S01]  /*1060*/  LOP3.LUT R5, R5, 0xffffe000, RZ, 0xc0, !PT ;  /* 0xffffe00005057812 */ /* 0x000fe200078ec0ff */
[----:B------:R-:W-:Y:S01]  /*1070*/  STL [R1+0x74], RZ ;  /* 0x000074ff01007387 */ /* 0x000fe20000100800 */
[----:B------:R-:W-:Y:S01]  /*1080*/  LOP3.LUT R6, R6, R20, RZ, 0x3c, !PT ;  /* 0x0000001406067212 */ /* 0x000fe200078e3cff */
[----:B------:R-:W-:Y:S01]  /*1090*/  IMAD.SHL.U32 R222, R2, 0x40, RZ ;  /* 0x0000004002de7824 */ /* 0x000fe200078e00ff */
[----:B------:R-:W-:Y:S01]  /*10a0*/  LOP3.LUT R4, R4, R227, RZ, 0x3c, !PT ;  /* 0x000000e304047212 */ /* 0x000fe200078e3cff */
[----:B------:R0:W-:Y:S01]  /*10b0*/  STL [R1+0x5c], R0 ;  /* 0x00005c0001007387 */ /* 0x0001e20000100800 */
[-C--:B------:R-:W-:Y:S01]  /*10c0*/  IADD3 R10, R6, R5.reuse, R225 ;  /* 0x00000005060a7210 */ /* 0x080fe20007ffe0e1 */
[----:B------:R-:W-:Y:S01]  /*10d0*/  IMAD.MOV.U32 R6, RZ, RZ, R14 ;  /* 0x000000ffff067224 */ /* 0x000fe200078e000e */
[----:B------:R-:W-:Y:S01]  /*10e0*/  IADD3 R4, R4, R5, R226 ;  /* 0x0000000504047210 */ /* 0x000fe20007ffe0e2 */
[----:B------:R-:W-:Y:S01]  /*10f0*/  IMAD.MOV.U32 R5, RZ, RZ, R13 ;  /* 0x000000ffff057224 */ /* 0x000fe200078e000d */
[----:B------:R-:W-:Y:S01]  /*1100*/  SHF.R.S32.HI R14, RZ, 0x1f, R214 ;  /* 0x0000001fff0e7819 */ /* 0x000fe200000114d6 */
[----:B------:R-:W-:Y:S01]  /*1110*/  IMAD.U32 R13, RZ, RZ, UR4 ;  /* 0x00000004ff0d7e24 */ /* 0x000fe2000f8e00ff */
[----:B------:R-:W-:-:S02]  /*1120*/  LOP3.LUT R222, R222, 0x1c0, RZ, 0xc0, !PT ;  /* 0x000001c0dede7812 */ /* 0x000fc400078ec0ff */
[----:B------:R-:W-:Y:S02]  /*1130*/  SHF.R.S32.HI R12, RZ, 0x1f, R212 ;  /* 0x0000001fff0c7819 */ /* 0x000fe400000114d4 */
[----:B0-----:R-:W-:Y:S01]  /*1140*/  SHF.R.S32.HI R0, RZ, 0x1f, R2 ;  /* 0x0000001fff007819 */ /* 0x001fe20000011402 */
[----:B------:R0:W-:Y:S01]  /*1150*/  STL [R1+0x8c], R13 ;  /* 0x00008c0d01007387 */ /* 0x0001e20000100800 */
[--C-:B------:R-:W-:Y:S02]  /*1160*/  LOP3.LUT R235, R3, 0x38, R18.reuse, 0xf8, !PT ;  /* 0x0000003803eb7812 */ /* 0x100fe400078ef812 */
[----:B------:R-:W-:Y:S02]  /*1170*/  LEA.HI R0, R0, R2, RZ, 0x3 ;  /* 0x0000000200007211 */ /* 0x000fe400078f18ff */
[----:B------:R-:W-:Y:S02]  /*1180*/  LOP3.LUT R2, R223, 0x38, R18, 0xf8, !PT ;  /* 0x00000038df027812 */ /* 0x000fe400078ef812 */
[----:B------:R-:W-:Y:S01]  /*1190*/  SHF.R.U32.HI R12, RZ, 0x3, R222 ;  /* 0x00000003ff0c7819 */ /* 0x000fe200000116de */
[----:B------:R-:W-:Y:S01]  /*11a0*/  IMAD.SHL.U32 R0, R0, 0x40, RZ ;  /* 0x0000004000007824 */ /* 0x000fe200078e00ff */
[----:B------:R-:W-:-:S02]  /*11b0*/  LOP3.LUT R3, R222, 0x38, R18, 0xf8, !PT ;  /* 0x00000038de037812 */ /* 0x000fc400078ef812 */
[----:B0-----:R-:W-:Y:S02]  /*11c0*/  SHF.R.S32.HI R13, RZ, 0x1f, R215 ;  /* 0x0000001fff0d7819 */ /* 0x001fe400000114d7 */
[----:B------:R-:W-:Y:S02]  /*11d0*/  LOP3.LUT R224, R0, 0xfffffe00, RZ, 0xc0, !PT ;  /* 0xfffffe0000e07812 */ /* 0x000fe400078ec0ff */
[----:B------:R-:W-:Y:S01]  /*11e0*/  LOP3.LUT R9, R9, 0x7ffffffc, RZ, 0xc0, !PT ;  /* 0x7ffffffc09097812 */ /* 0x000fe200078ec0ff */
[----:B------:R0:W-:Y:S01]  /*11f0*/  STL [R1+0x98], R13 ;  /* 0x0000980d01007387 */ /* 0x0001e20000100800 */
[----:B------:R-:W-:Y:S02]  /*1200*/  LOP3.LUT R2, R225, R2, R20, 0xf6, !PT ;  /* 0x00000002e1027212 */ /* 0x000fe400078ef614 */
[----:B------:R-:W-:Y:S01]  /*1210*/  SHF.R.S32.HI R0, RZ, 0x3, R8 ;  /* 0x00000003ff007819 */ /* 0x000fe20000011408 */
[----:B------:R1:W-:Y:S01]  /*1220*/  STL [R1+0x94], R14 ;  /* 0x0000940e01007387 */ /* 0x0003e20000100800 */
[----:B------:R-:W-:Y:S01]  /*1230*/  LOP3.LUT R3, R224, R3, R12, 0xf6, !PT ;  /* 0x00000003e0037212 */ /* 0x000fe200078ef60c */
[----:B------:R-:W-:Y:S01]  /*1240*/  IMAD.IADD R9, R21, 0x1, -R9 ;  /* 0x0000000115097824 */ /* 0x000fe200078e0a09 */
[----:B------:R-:W-:-:S02]  /*1250*/  LEA R2, R2, UR4, 0x1 ;  /* 0x0000000402027c11 */ /* 0x000fc4000f8e08ff */
[----:B------:R-:W-:Y:S01]  /*1260*/  LOP3.LUT R44, R8, 0xfffffff8, RZ, 0xc0, !PT ;  /* 0xfffffff8082c7812 */ /* 0x000fe200078ec0ff */
[----:B------:R-:W-:Y:S01]  /*1270*/  IMAD.SHL.U32 R233, R9, 0x2, RZ ;  /* 0x0000000209e97824 */ /* 0x000fe200078e00ff */
[----:B0-----:R-:W-:Y:S02]  /*1280*/  SHF.R.S32.HI R13, RZ, 0x1f, R217 ;  /* 0x0000001fff0d7819 */ /* 0x001fe400000114d9 */
[----:B------:R-:W-:Y:S01]  /*1290*/  LOP3.LUT R235, R226, R235, R227, 0xf6, !PT ;  /* 0x000000ebe2eb7212 */ /* 0x000fe200078ef6e3 */
[C---:B------:R-:W-:Y:S01]  /*12a0*/  VIADD R45, R233.reuse, 0x8 ;  /* 0x00000008e92d7836 */ /* 0x040fe20000000000 */
[----:B-1----:R-:W-:Y:S01]  /*12b0*/  SHF.R.S32.HI R14, RZ, 0x1f, R220 ;  /* 0x0000001fff0e7819 */ /* 0x002fe200000114dc */
[----:B------:R0:W-:Y:S01]  /*12c0*/  STL [R1+0x90], R13 ;  /* 0x0000900d01007387 */ /* 0x0001e20000100800 */
[----:B------:R-:W-:Y:S01]  /*12d0*/  VIADD R43, R233, 0x10 ;  /* 0x00000010e92b7836 */ /* 0x000fe20000000000 */
[----:B------:R-:W-:Y:S01]  /*12e0*/  LEA R229, R235, UR4, 0x1 ;  /* 0x00000004ebe57c11 */ /* 0x000fe2000f8e08ff */
[C---:B------:R-:W-:Y:S01]  /*12f0*/  VIADD R40, R233.reuse, 0x28 ;  /* 0x00000028e9287836 */ /* 0x040fe20000000000 */
[----:B------:R-:W-:Y:S01]  /*1300*/  STL [R1+0x80], R14 ;  /* 0x0000800e01007387 */ /* 0x000fe20000100800 */
[----:B------:R-:W-:-:S02]  /*1310*/  VIADD R37, R233, 0x40 ;  /* 0x00000040e9257836 */ /* 0x000fc40000000000 */
[C---:B------:R-:W-:Y:S02]  /*1320*/  VIADD R34, R233.reuse, 0x58 ;  /* 0x00000058e9227836 */ /* 0x040fe40000000000 */
[C---:B------:R-:W-:Y:S01]  /*1330*/  VIADD R31, R233.reuse, 0x70 ;  /* 0x00000070e91f7836 */ /* 0x040fe20000000000 */
[----:B0-----:R-:W-:Y:S01]  /*1340*/  SHF.R.S32.HI R13, RZ, 0x1f, R221 ;  /* 0x0000001fff0d7819 */ /* 0x001fe200000114dd */
[C---:B------:R-:W-:Y:S02]  /*1350*/  VIADD R28, R233.reuse, 0x88 ;  /* 0x00000088e91c7836 */ /* 0x040fe40000000000 */
[C---:B------:R-:W-:Y:S02]  /*1360*/  VIADD R25, R233.reuse, 0xa0 ;  /* 0x000000a0e9197836 */ /* 0x040fe40000000000 */
[----:B------:R0:W-:Y:S01]  /*1370*/  STL [R1+0x7c], R13 ;  /* 0x00007c0d01007387 */ /* 0x0001e20000100800 */
[C---:B------:R-:W-:Y:S02]  /*1380*/  VIADD R20, R233.reuse, 0xb8 ;  /* 0x000000b8e9147836 */ /* 0x040fe40000000000 */
[C---:B------:R-:W-:Y:S01]  /*1390*/  VIADD R42, R233.reuse, 0x18 ;  /* 0x00000018e92a7836 */ /* 0x040fe20000000000 */
[----:B------:R1:W-:Y:S01]  /*13a0*/  STL [R1+0x60], R0 ;  /* 0x0000600001007387 */ /* 0x0003e20000100800 */
[----:B------:R-:W-:-:S02]  /*13b0*/  VIADD R41, R233, 0x20 ;  /* 0x00000020e9297836 */ /* 0x000fc40000000000 */
[C---:B------:R-:W-:Y:S01]  /*13c0*/  VIADD R39, R233.reuse, 0x30 ;  /* 0x00000030e9277836 */ /* 0x040fe20000000000 */
[----:B------:R2:W-:Y:S01]  /*13d0*/  STL [R1+0xac], R2 ;  /* 0x0000ac0201007387 */ /* 0x0005e20000100800 */
[C---:B------:R-:W-:Y:S01]  /*13e0*/  VIADD R38, R233.reuse, 0x38 ;  /* 0x00000038e9267836 */ /* 0x040fe20000000000 */
[----:B------:R-:W-:Y:S01]  /*13f0*/  SHF.R.S32.HI R42, RZ, 0x1f, R42 ;  /* 0x0000001fff2a7819 */ /* 0x000fe2000001142a */
[C---:B0-----:R-:W-:Y:S01]  /*1400*/  VIADD R13, R233.reuse, 0xd0 ;  /* 0x000000d0e90d7836 */ /* 0x041fe20000000000 */
[----:B------:R0:W-:Y:S01]  /*1410*/  STL [R1+0x78], R44 ;  /* 0x0000782c01007387 */ /* 0x0001e20000100800 */
[----:B------:R-:W-:Y:S01]  /*1420*/  VIADD R36, R233, 0x48 ;  /* 0x00000048e9247836 */ /* 0x000fe20000000000 */
[----:B-1----:R-:W-:Y:S01]  /*1430*/  LEA R0, R3, UR4, 0x1 ;  /* 0x0000000403007c11 */ /* 0x002fe2000f8e08ff */
[C---:B------:R-:W-:Y:S01]  /*1440*/  VIADD R35, R233.reuse, 0x50 ;  /* 0x00000050e9237836 */ /* 0x040fe20000000000 */
[----:B------:R-:W-:Y:S01]  /*1450*/  SHF.R.S32.HI R3, RZ, 0x1f, R45 ;  /* 0x0000001fff037819 */ /* 0x000fe2000001142d */
[C---:B------:R-:W-:Y:S01]  /*1460*/  VIADD R33, R233.reuse, 0x60 ;  /* 0x00000060e9217836 */ /* 0x040fe20000000000 */
[----:B------:R-:W-:Y:S01]  /*1470*/  SHF.R.S32.HI R3, RZ, 0x1f, R43 ;  /* 0x0000001fff037819 */ /* 0x000fe2000001142b */
[----:B------:R1:W-:Y:S01]  /*1480*/  STL [R1+0xa4], R0 ;  /* 0x0000a40001007387 */ /* 0x0003e20000100800 */
[C---:B--2---:R-:W-:Y:S01]  /*1490*/  VIADD R2, R233.reuse, 0xf0 ;  /* 0x000000f0e9027836 */ /* 0x044fe20000000000 */
[----:B------:R-:W-:Y:S01]  /*14a0*/  SHF.R.S32.HI R3, RZ, 0x1f, R40 ;  /* 0x0000001fff037819 */ /* 0x000fe20000011428 */
[C---:B------:R-:W-:Y:S01]  /*14b0*/  VIADD R32, R233.reuse, 0x68 ;  /* 0x00000068e9207836 */ /* 0x040fe20000000000 */
[----:B0-----:R-:W-:Y:S01]  /*14c0*/  SHF.R.S32.HI R44, RZ, 0x1f, R44 ;  /* 0x0000001fff2c7819 */ /* 0x001fe2000001142c */
[C---:B------:R-:W-:Y:S01]  /*14d0*/  VIADD R30, R233.reuse, 0x78 ;  /* 0x00000078e91e7836 */ /* 0x040fe20000000000 */
[----:B------:R-:W-:Y:S01]  /*14e0*/  SHF.R.S32.HI R2, RZ, 0x1f, R2 ;  /* 0x0000001fff027819 */ /* 0x000fe20000011402 */
[C---:B------:R-:W-:Y:S01]  /*14f0*/  VIADD R29, R233.reuse, 0x80 ;  /* 0x00000080e91d7836 */ /* 0x040fe20000000000 */
[----:B------:R-:W-:Y:S01]  /*1500*/  LEA R2, R10, UR4, 0x1 ;  /* 0x000000040a027c11 */ /* 0x000fe2000f8e08ff */
[----:B------:R0:W-:Y:S01]  /*1510*/  STL [R1+0x9c], R44 ;  /* 0x00009c2c01007387 */ /* 0x0001e20000100800 */
[C---:B-1----:R-:W-:Y:S01]  /*1520*/  VIADD R0, R233.reuse, 0xf8 ;  /* 0x000000f8e9007836 */ /* 0x042fe20000000000 */
[----:B------:R-:W-:Y:S01]  /*1530*/  SHF.R.S32.HI R3, RZ, 0x1f, R37 ;  /* 0x0000001fff037819 */ /* 0x000fe20000011425 */
[C---:B------:R-:W-:Y:S01]  /*1540*/  VIADD R27, R233.reuse, 0x90 ;  /* 0x00000090e91b7836 */ /* 0x040fe20000000000 */
[----:B------:R-:W-:Y:S01]  /*1550*/  SHF.R.S32.HI R3, RZ, 0x1f, R34 ;  /* 0x0000001fff037819 */ /* 0x000fe20000011422 */
[C---:B------:R-:W-:Y:S01]  /*1560*/  VIADD R26, R233.reuse, 0x98 ;  /* 0x00000098e91a7836 */ /* 0x040fe20000000000 */
[----:B------:R-:W-:Y:S01]  /*1570*/  SHF.R.S32.HI R0, RZ, 0x1f, R0 ;  /* 0x0000001fff007819 */ /* 0x000fe20000011400 */
[C---:B------:R-:W-:Y:S01]  /*1580*/  VIADD R24, R233.reuse, 0xa8 ;  /* 0x000000a8e9187836 */ /* 0x040fe20000000000 */
[----:B------:R-:W-:Y:S01]  /*1590*/  LEA R0, R4, UR4, 0x1 ;  /* 0x0000000404007c11 */ /* 0x000fe2000f8e08ff */
[C---:B------:R-:W-:Y:S01]  /*15a0*/  VIADD R21, R233.reuse, 0xb0 ;  /* 0x000000b0e9157836 */ /* 0x040fe20000000000 */
[----:B------:R-:W-:Y:S01]  /*15b0*/  SHF.R.S32.HI R3, RZ, 0x1f, R31 ;  /* 0x0000001fff037819 */ /* 0x000fe2000001141f */
[C---:B------:R-:W-:Y:S01]  /*15c0*/  VIADD R15, R233.reuse, 0xc0 ;  /* 0x000000c0e90f7836 */ /* 0x040fe20000000000 */
[----:B------:R-:W-:Y:S01]  /*15d0*/  SHF.R.S32.HI R3, RZ, 0x1f, R28 ;  /* 0x0000001fff037819 */ /* 0x000fe2000001141c */
[----:B------:R0:W-:Y:S01]  /*15e0*/  STL [R1+0xb0], R0 ;  /* 0x0000b00001007387 */ /* 0x0001e20000100800 */
[C---:B------:R-:W-:Y:S01]  /*15f0*/  VIADD R14, R233.reuse, 0xc8 ;  /* 0x000000c8e90e7836 */ /* 0x040fe20000000000 */
[----:B------:R-:W-:Y:S01]  /*1600*/  SHF.R.S32.HI R3, RZ, 0x1f, R25 ;  /* 0x0000001fff037819 */ /* 0x000fe20000011419 */
[C---:B------:R-:W-:Y:S01]  /*1610*/  VIADD R12, R233.reuse, 0xd8 ;  /* 0x000000d8e90c7836 */ /* 0x040fe20000000000 */
[----:B------:R0:W-:Y:S01]  /*1620*/  STL [R1+0xa8], R2 ;  /* 0x0000a80201007387 */ /* 0x0001e20000100800 */
        /* <DEDUP_REMOVED lines=21> */
[----:B0-----:R-:W-:-:S07]  /*1780*/  SHF.R.S32.HI R3, RZ, 0x1f, R8 ;  /* 0x0000001fff037819 */ /* 0x001fce0000011408 */
.L_x_2893:
[----:B01--4-:R-:W0:Y:S01]  /*1790*/  LDC.64 R2, c[0x0][0xc88] ;  /* 0x00032200ff027b82 */ /* 0x013e220000000a00 */
[----:B------:R-:W-:Y:S01]  /*17a0*/  ULDC.64 UR10, c[0x0][0x208] ;  /* 0x00008200000a7ab9 */ /* 0x000fe20000000a00 */
[----:B------:R-:W-:Y:S01]  /*17b0*/  ULDC.64 UR4, c[0x0][0xa28] ;  /* 0x00028a0000047ab9 */ /* 0x000fe20000000a00 */
[----:B------:R-:W-:Y:S01]  /*17c0*/  ULDC.64 UR6, c[0x0][0xa18] ;  /* 0x0002860000067ab9 */ /* 0x000fe20000000a00 */
[----:B------:R-:W-:Y:S01]  /*17d0*/  ULDC.64 UR8, c[0x0][0xa08] ;  /* 0x0002820000087ab9 */ /* 0x000fe20000000a00 */
[----:B0-----:R-:W-:-:S05]  /*17e0*/  IMAD.WIDE R2, R7, 0x4, R2 ;  /* 0x0000000407027825 */ /* 0x001fca00078e0202 */
[----:B--2---:R-:W2:Y:S01]  /*17f0*/  LDG.E R25, desc[UR10][R2.64] ;  /* 0x0000000a02197981 */ /* 0x004ea2000c1e1900 */
        /* <DEDUP_REMOVED lines=8> */
[C---:B---3--:R-:W-:Y:S02]  /*1880*/  LOP3.LUT R4, R6.reuse, 0xff000000, RZ, 0xc0, !PT ;  /* 0xff00000006047812 */ /* 0x048fe400078ec0ff */
[----:B------:R-:W-:Y:S02]  /*1890*/  LOP3.LUT R236, R6, 0xffff, RZ, 0xc0, !PT ;  /* 0x0000ffff06ec7812 */ /* 0x000fe400078ec0ff */
[----:B--2---:R-:W-:Y:S01]  /*18a0*/  SHF.R.S32.HI R0, RZ, 0x1f, R25 ;  /* 0x0000001fff007819 */ /* 0x004fe20000011419 */
[C---:B------:R-:W-:Y:S01]  /*18b0*/  IMAD.SHL.U32 R28, R25.reuse, 0x4, RZ ;  /* 0x00000004191c7824 */ /* 0x040fe200078e00ff */
[C---:B------:R-:W-:Y:S01]  /*18c0*/  @P2 LEA R2, P3, R25.reuse, UR4, 0x2 ;  /* 0x0000000419022c11 */ /* 0x040fe2000f8610ff */
[----:B------:R-:W-:Y:S01]  /*18d0*/  STL [R1+0x68], R25 ;  /* 0x0000681901007387 */ /* 0x000fe20000100800 */
[C-C-:B-----5:R-:W-:Y:S01]  /*18e0*/  SHF.L.U64.HI R27, R25.reuse, 0x2, R0.reuse ;  /* 0x00000002191b7819 */ /* 0x160fe20000010200 */
[----:B------:R-:W-:Y:S01]  /*18f0*/  ULDC UR4, c[0x0][0x288] ;  /* 0x0000a20000047ab9 */ /* 0x000fe20000000800 */
[----:B------:R-:W-:Y:S01]  /*1900*/  @P2 LEA.HI.X R3, R25, UR5, R0, 0x2, P3 ;  /* 0x0000000519032c11 */ /* 0x000fe200098f1400 */
[----:B------:R0:W-:Y:S01]  /*1910*/  STL [R1+0x88], R0 ;  /* 0x0000880001007387 */ /* 0x0001e20000100800 */
[----:B------:R-:W-:Y:S01]  /*1920*/  IMAD.U32 R228, RZ, RZ, UR4 ;  /* 0x00000004ffe47e24 */ /* 0x000fe2000f8e00ff */
[----:B------:R-:W-:Y:S01]  /*1930*/  ULDC.64 UR4, c[0x0][0x418] ;  /* 0x0001060000047ab9 */ /* 0x000fe20000000a00 */
[----:B------:R-:W-:Y:S01]  /*1940*/  IADD3 R8, P4, R28, UR8, RZ ;  /* 0x000000081c087c10 */ /* 0x000fe2000ff9e0ff */
[----:B------:R1:W-:Y:S01]  /*1950*/  STL [R1+0x6c], R28 ;  /* 0x00006c1c01007387 */ /* 0x0003e20000100800 */
[----:B------:R-:W-:-:S02]  /*1960*/  UISETP.NE.U32.AND UP0, UPT, UR4, URZ, UPT ;  /* 0x0000003f0400728c */ /* 0x000fc4000bf05070 */
[----:B------:R-:W-:Y:S01]  /*1970*/  IADD3.X R9, R27, UR9, RZ, P4, !PT ;  /* 0x000000091b097c10 */ /* 0x000fe2000a7fe4ff */
[----:B------:R1:W-:Y:S04]  /*1980*/  STL [R1+0x70], R27 ;  /* 0x0000701b01007387 */ /* 0x0003e80000100800 */
[----:B------:R2:W5:Y:S01]  /*1990*/  @P2 LDG.E R11, desc[UR10][R2.64] ;  /* 0x0000000a020b2981 */ /* 0x000562000c1e1900 */
[----:B------:R-:W-:Y:S01]  /*19a0*/  UISETP.NE.AND.EX UP0, UPT, UR5, URZ, UPT, UP0 ;  /* 0x0000003f0500728c */ /* 0x000fe2000bf05300 */
[----:B------:R-:W-:Y:S01]  /*19b0*/  ULDC UR4, c[0x0][0x424] ;  /* 0x0001090000047ab9 */ /* 0x000fe20000000800 */
[----:B------:R-:W-:Y:S01]  /*19c0*/  ULDC UR8, c[0x0][0x2f0] ;  /* 0x0000bc0000087ab9 */ /* 0x000fe20000000800 */
[----:B0-----:R-:W-:Y:S01]  /*19d0*/  LOP3.LUT R0, R6, 0xff0000, RZ, 0xc0, !PT ;  /* 0x00ff000006007812 */ /* 0x001fe200078ec0ff */
[----:B------:R-:W5:Y:S01]  /*19e0*/  @P0 LDG.E R113, desc[UR10][R8.64] ;  /* 0x0000000a08710981 */ /* 0x000f62000c1e1900 */
[----:B--2---:R-:W-:Y:S01]  /*19f0*/  @P1 IADD3 R2, P2, R28, UR6, RZ ;  /* 0x000000061c021c10 */ /* 0x004fe2000ff5e0ff */
[----:B------:R-:W-:-:S03]  /*1a00*/  USEL UR4, UR4, 0x1, UP0 ;  /* 0x0000000104047887 */ /* 0x000fc60008000000 */
[----:B------:R-:W-:Y:S01]  /*1a10*/  @P1 IADD3.X R3, R27, UR7, RZ, P2, !PT ;  /* 0x000000071b031c10 */ /* 0x000fe200097fe4ff */
[----:B------:R-:W-:Y:S02]  /*1a20*/  ULDC.64 UR6, c[0x0][0xa20] ;  /* 0x0002880000067ab9 */ /* 0x000fe40000000a00 */
[----:B------:R-:W-:Y:S02]  /*1a30*/  ISETP.NE.U32.AND P2, PT, RZ, UR6, PT ;  /* 0x00000006ff007c0c */ /* 0x000fe4000bf45070 */
[----:B------:R0:W5:Y:S01]  /*1a40*/  @P1 LDG.E R228, desc[UR10][R2.64] ;  /* 0x0000000a02e41981 */ /* 0x000162000c1e1900 */
[----:B------:R-:W-:Y:S01]  /*1a50*/  UIMAD UR8, UR4, UR8, URZ ;  /* 0x00000008040872a4 */ /* 0x000fe2000f8e023f */
        /* <DEDUP_REMOVED lines=15> */
.L_x_2631:
        /* <DEDUP_REMOVED lines=8> */
.L_x_2632:
[----:B------:R-:W-:Y:S05]  /*1bd0*/  @!P0 BRA `(.L_x_2633) ;  /* 0x0000000000108947 */ /* 0x000fea0003800000 */
[----:B------:R-:W-:Y:S02]  /*1be0*/  ULDC.64 UR4, c[0x0][0x208] ;  /* 0x0000820000047ab9 */ /* 0x000fe40000000a00 */
[----:B------:R-:W2:Y:S04]  /*1bf0*/  LDG.E R3, desc[UR4][R8.64] ;  /* 0x0000000408037981 */ /* 0x000ea8000c1e1900 */
[----:B------:R-:W2:Y:S02]  /*1c00*/  LDG.E R26, desc[UR4][R8.64+0x4] ;  /* 0x00000404081a7981 */ /* 0x000ea4000c1e1900 */
[----:B--2---:R-:W-:-:S07]  /*1c10*/  IMAD.IADD R26, R26, 0x1, -R3 ;  /* 0x000000011a1a7824 */ /* 0x004fce00078e0a03 */
.L_x_2633:
[----:B------:R-:W-:Y:S01]  /*1c20*/  ULDC.64 UR4, c[0x0][0xa10] ;  /* 0x0002840000047ab9 */ /* 0x000fe20000000a00 */
[----:B------:R-:W-:Y:S01]  /*1c30*/  ULDC.64 UR6, c[0x0][0x208] ;  /* 0x0000820000067ab9 */ /* 0x000fe20000000a00 */
[----:B------:R-:W-:Y:S01]  /*1c40*/  ISETP.NE.U32.AND P0, PT, RZ, UR4, PT ;  /* 0x00000004ff007c0c */ /* 0x000fe2000bf05070 */
[----:B------:R-:W1:Y:S03]  /*1c50*/  LDC R4, c[0x0][0x448] ;  /* 0x00011200ff047b82 */ /* 0x000e660000000800 */
[----:B------:R-:W-:Y:S01]  /*1c60*/  ISETP.NE.AND.EX P0, PT, RZ, UR5, PT, P0 ;  /* 0x00000005ff007c0c */ /* 0x000fe2000bf05300 */
[----:B------:R-:W-:-:S12]  /*1c70*/  ULDC.64 UR4, c[0x0][0xa30] ;  /* 0x00028c0000047ab9 */ /* 0x000fd80000000a00 */
[----:B0-----:R-:W0:Y:S02]  /*1c80*/  @P0 LDC.64 R6, c[0x0][0xa10] ;  /* 0x00028400ff060b82 */ /* 0x001e240000000a00 */
[----:B0-----:R-:W-:-:S05]  /*1c90*/  @P0 IMAD.WIDE R6, R25, 0x4, R6 ;  /* 0x0000000419060825 */ /* 0x001fca00078e0206 */
[----:B------:R-:W2:Y:S04]  /*1ca0*/  @P0 LDG.E R0, desc[UR6][R6.64] ;  /* 0x0000000606000981 */ /* 0x000ea8000c1e1900 */
[----:B------:R0:W2:Y:S01]  /*1cb0*/  @P0 LDG.E R3, desc[UR6][R6.64+0x4] ;  /* 0x0000040606030981 */ /* 0x0000a2000c1e1900 */
[----:B------:R-:W-:Y:S01]  /*1cc0*/  ISETP.NE.U32.AND P1, PT, RZ, UR4, PT ;  /* 0x00000004ff007c0c */ /* 0x000fe2000bf25070 */
[----:B-----5:R-:W-:-:S03]  /*1cd0*/  IMAD.MOV.U32 R152, RZ, RZ, R26 ;  /* 0x000000ffff987224 */ /* 0x020fc600078e001a */
[----:B------:R-:W-:-:S13]  /*1ce0*/  ISETP.NE.AND.EX P1, PT, RZ, UR5, PT, P1 ;  /* 0x00000005ff007c0c */ /* 0x000fda000bf25310 */
[----:B0-----:R-:W-:-:S04]  /*1cf0*/  @P1 IADD3 R6, P2, R28, UR4, RZ ;  /* 0x000000041c061c10 */ /* 0x001fc8000ff5e0ff */
[----:B------:R-:W-:-:S05]  /*1d00*/  @P1 IADD3.X R7, R27, UR5, RZ, P2, !PT ;  /* 0x000000051b071c10 */ /* 0x000fca00097fe4ff */
[----:B------:R0:W5:Y:S01]  /*1d10*/  @P1 LDG.E R152, desc[UR6][R6.64] ;  /* 0x0000000606981981 */ /* 0x000162000c1e1900 */
[----:B-1----:R-:W-:Y:S01]  /*1d20*/  ISETP.NE.AND P1, PT, R4, 0x1, PT ;  /* 0x000000010400780c */ /* 0x002fe20003f25270 */
[----:B------:R-:W-:Y:S01]  /*1d30*/  IMAD.SHL.U32 R230, R5, 0x80, RZ ;  /* 0x0000008005e67824 */ /* 0x000fe200078e00ff */
[----:B------:R-:W-:Y:S01]  /*1d40*/  LOP3.LUT R14, R10, 0xff, RZ, 0xc0, !PT ;  /* 0x000000ff0a0e7812 */ /* 0x000fe200078ec0ff */
[----:B------:R-:W-:Y:S01]  /*1d50*/  IMAD.IADD R11, R26, 0x1, -R11 ;  /* 0x000000011a0b7824 */ /* 0x000fe200078e0a0b */
[----:B------:R-:W-:Y:S01]  /*1d60*/  SHF.R.U32.HI R8, RZ, 0x10, R10 ;  /* 0x00000010ff087819 */ /* 0x000fe2000001160a */
[----:B------:R-:W-:Y:S01]  /*1d70*/  VIADD R4, R230, 0x7f ;  /* 0x0000007fe6047836 */ /* 0x000fe20000000000 */
[----:B------:R-:W-:Y:S01]  /*1d80*/  BSSY B0, `(.L_x_2634) ;  /* 0x0000033000007945 */ /* 0x000fe20003800000 */
[----:B------:R0:W-:Y:S04]  /*1d90*/  STL [R1+0x84], R14 ;  /* 0x0000840e01007387 */ /* 0x0001e80000100800 */
[----:B------:R0:W-:Y:S02]  /*1da0*/  STL [R1+0x64], R8 ;  /* 0x0000640801007387 */ /* 0x0001e40000100800 */
[----:B------:R-:W1:Y:S08]  /*1db0*/  @P1 LDC R9, c[0x0][0x44c] ;  /* 0x00011300ff091b82 */ /* 0x000e700000000800 */
[----:B------:R-:W3:Y:S01]  /*1dc0*/  @P1 LDC R13, c[0x0][0x450] ;  /* 0x00011400ff0d1b82 */ /* 0x000ee20000000800 */
[----:B--2---:R-:W-:-:S02]  /*1dd0*/  @P0 IMAD.IADD R2, R3, 0x1, -R0 ;  /* 0x0000000103020824 */ /* 0x004fc400078e0a00 */
[----:B-1----:R-:W-:-:S04]  /*1de0*/  @P1 IMAD.HI.U32 R0, R4, R9, RZ ;  /* 0x0000000904001227 */ /* 0x002fc800078e00ff */
[----:B------:R-:W-:Y:S01]  /*1df0*/  IMAD.IADD R232, R11, 0x1, R2 ;  /* 0x000000010be87824 */ /* 0x000fe200078e0202 */
[----:B---3--:R-:W-:-:S03]  /*1e00*/  @P1 SHF.R.U32.HI R4, RZ, R13, R0 ;  /* 0x0000000dff041219 */ /* 0x008fc60000011600 */
[C---:B------:R-:W-:Y:S01]  /*1e10*/  VIADD R0, R232.reuse, 0x4f ;  /* 0x0000004fe8007836 */ /* 0x040fe20000000000 */
[----:B------:R-:W-:-:S03]  /*1e20*/  IADD3 R143, R232, 0x50, -R228 ;  /* 0x00000050e88f7810 */ /* 0x000fc60007ffe8e4 */
[----:B------:R-:W-:-:S04]  /*1e30*/  IMAD.HI R0, R0, 0x66666667, RZ ;  /* 0x6666666700007827 */ /* 0x000fc800078e02ff */
[----:B------:R-:W-:Y:S01]  /*1e40*/  IMAD.IADD R4, R143, 0x1, R4 ;  /* 0x000000018f047824 */ /* 0x000fe200078e0204 */
[----:B------:R-:W-:-:S03]  /*1e50*/  SHF.R.U32.HI R3, RZ, 0x1f, R0 ;  /* 0x0000001fff037819 */ /* 0x000fc60000011600 */
[----:B------:R-:W-:Y:S01]  /*1e60*/  IMAD.HI R4, R4, 0x66666667, RZ ;  /* 0x6666666704047827 */ /* 0x000fe200078e02ff */
[----:B------:R-:W-:-:S03]  /*1e70*/  LEA.HI.SX32 R144, R0, R3, 0x1b ;  /* 0x0000000300907211 */ /* 0x000fc600078fdaff */
[----:B------:R-:W-:Y:S01]  /*1e80*/  IMAD.MOV.U32 R0, RZ, RZ, RZ ;  /* 0x000000ffff007224 */ /* 0x000fe200078e00ff */
[----:B------:R-:W-:-:S04]  /*1e90*/  SHF.R.U32.HI R5, RZ, 0x1f, R4 ;  /* 0x0000001fff057819 */ /* 0x000fc80000011604 */
[----:B------:R-:W-:-:S04]  /*1ea0*/  LEA.HI.SX32 R5, R4, R5, 0x1b ;  /* 0x0000000504057211 */ /* 0x000fc800078fdaff */
[----:B------:R-:W-:-:S04]  /*1eb0*/  VIMNMX R9, R144, R5, PT ;  /* 0x0000000590097248 */ /* 0x000fc80003fe0100 */
[----:B------:R-:W-:-:S13]  /*1ec0*/  ISETP.GE.AND P0, PT, R9, 0x1, PT ;  /* 0x000000010900780c */ /* 0x000fda0003f06270 */
        /* <DEDUP_REMOVED lines=18> */
[----:B------:R-:W-:-:S06]  /*1ff0*/  IMAD.HI.U32 R5, R5, R7, R4 ;  /* 0x0000000705057227 */ /* 0x000fcc00078e0004 */
        /* <DEDUP_REMOVED lines=11> */
.L_x_2635:
[----:B------:R-:W-:Y:S05]  /*20b0*/  BSYNC B0 ;  /* 0x0000000000007941 */ /* 0x000fea0003800000 */
.L_x_2634:
        /* <DEDUP_REMOVED lines=37> */
.L_x_2638:
[----:B------:R-:W-:Y:S05]  /*2310*/  BSYNC B6 ;  /* 0x0000000000067941 */ /* 0x000fea0003800000 */
.L_x_2637:
        /* <DEDUP_REMOVED lines=20> */
.L_x_2640:
[----:B------:R-:W-:Y:S05]  /*2460*/  BSYNC B6 ;  /* 0x0000000000067941 */ /* 0x000fea0003800000 */
.L_x_2639:
[----:B------:R-:W-:Y:S01]  /*2470*/  ULDC.64 UR4, c[0x0][0x9f8] ;  /* 0x00027e0000047ab9 */ /* 0x000fe20000000a00 */
[----:B------:R-:W-:Y:S01]  /*2480*/  IMAD.MOV.U32 R0, RZ, RZ, R25 ;  /* 0x000000ffff007224 */ /* 0x000fe200078e0019 */
[----:B------:R-:W-:Y:S01]  /*2490*/  ISETP.NE.U32.AND P0, PT, RZ, UR4, PT ;  /* 0x00000004ff007c0c */ /* 0x000fe2000bf05070 */
[----:B------:R-:W-:Y:S01]  /*24a0*/  ULDC.64 UR6, c[0x0][0x208] ;  /* 0x0000820000067ab9 */ /* 0x000fe20000000a00 */
[----:B------:R-:W0:Y:S01]  /*24b0*/  LDC.64 R98, c[0x0][0x300] ;  /* 0x0000c000ff627b82 */ /* 0x000e220000000a00 */
[----:B------:R-:W-:Y:S01]  /*24c0*/  IMAD.IADD R113, R113, 0x1, R26 ;  /* 0x0000000171717824 */ /* 0x000fe200078e021a */
[----:B------:R-:W-:Y:S01]  /*24d0*/  ISETP.NE.AND.EX P0, PT, RZ, UR5, PT, P0 ;  /* 0x00000005ff007c0c */ /* 0x000fe2000bf05300 */
[----:B------:R-:W-:-:S05]  /*24e0*/  ULDC UR8, c[0x0][0x2f4] ;  /* 0x0000bd0000087ab9 */ /* 0x000fca0000000800 */
[----:B------:R-:W1:Y:S07]  /*24f0*/  LDC R115, c[0x0][0x3f4] ;  /* 0x0000fd00ff737b82 */ /* 0x000e6e0000000800 */
[----:B------:R-:W-:Y:S01]  /*2500*/  @P0 IADD3 R4, P1, R28, UR4, RZ ;  /* 0x000000041c040c10 */ /* 0x000fe2000ff3e0ff */
[----:B------:R-:W2:Y:S03]  /*2510*/  LDC.64 R104, c[0x0][0x3f8] ;  /* 0x0000fe00ff687b82 */ /* 0x000ea60000000a00 */
[----:B------:R-:W-:Y:S01]  /*2520*/  @P0 IADD3.X R5, R27, UR5, RZ, P1, !PT ;  /* 0x000000051b050c10 */ /* 0x000fe20008ffe4ff */
[----:B------:R-:W-:-:S04]  /*2530*/  ULDC.64 UR4, c[0x0][0x330] ;  /* 0x0000cc0000047ab9 */ /* 0x000fc80000000a00 */
[----:B------:R3:W4:Y:S01]  /*2540*/  @P0 LDG.E R0, desc[UR6][R4.64] ;  /* 0x0000000604000981 */ /* 0x000722000c1e1900 */
[----:B------:R-:W-:Y:S01]  /*2550*/  ISETP.GE.AND P1, PT, R213, UR8, PT ;  /* 0x00000008d5007c0c */ /* 0x000fe2000bf26270 */
[C---:B------:R-:W-:Y:S01]  /*2560*/  IMAD.WIDE.U32 R94, R236.reuse, UR4, R18 ;  /* 0x00000004ec5e7c25 */ /* 0x040fe2000f8e0012 */
[----:B------:R-:W-:Y:S01]  /*2570*/  SHF.R.S32.HI R3, RZ, 0x1f, R113 ;  /* 0x0000001fff037819 */ /* 0x000fe20000011471 */
[----:B------:R-:W-:Y:S01]  /*2580*/  ULDC.64 UR6, c[0x0][0x308] ;  /* 0x0000c20000067ab9 */ /* 0x000fe20000000a00 */
[----:B------:R-:W-:Y:S01]  /*2590*/  SEL R7, RZ, 0xffffffff, P1 ;  /* 0xffffffffff077807 */ /* 0x000fe20000800000 */
[----:B------:R-:W-:Y:S01]  /*25a0*/  IMAD R95, R236, UR5, R95 ;  /* 0x00000005ec5f7c24 */ /* 0x000fe2000f8e025f */
[----:B------:R-:W-:Y:S01]  /*25b0*/  ISETP.GE.AND P0, PT, R18, UR8, PT ;  /* 0x0000000812007c0c */ /* 0x000fe2000bf06270 */
[-C--:B0-----:R-:W-:Y:S01]  /*25c0*/  IMAD R8, R3, R98.reuse, RZ ;  /* 0x0000006203087224 */ /* 0x081fe200078e02ff */
[----:B------:R-:W-:Y:S01]  /*25d0*/  ULDC.64 UR4, c[0x0][0xa08] ;  /* 0x0002820000047ab9 */ /* 0x000fe20000000a00 */
[----:B------:R-:W-:Y:S01]  /*25e0*/  IMAD.SHL.U32 R9, R7, 0x2, RZ ;  /* 0x0000000207097824 */ /* 0x000fe200078e00ff */
[----:B------:R-:W-:Y:S01]  /*25f0*/  SEL R6, RZ, 0x1, P0 ;  /* 0x00000001ff067807 */ /* 0x000fe20000000000 */
[C---:B---3--:R-:W-:Y:S01]  /*2600*/  IMAD.WIDE.U32 R4, R113.reuse, R98, RZ ;  /* 0x0000006271047225 */ /* 0x048fe200078e00ff */
[----:B------:R-:W-:Y:S01]  /*2610*/  ISETP.NE.U32.AND P0, PT, RZ, UR4, PT ;  /* 0x00000004ff007c0c */ /* 0x000fe2000bf05070 */
[----:B------:R-:W0:Y:S01]  /*2620*/  LDC.64 R110, c[0x0][0x408] ;  /* 0x00010200ff6e7b82 */ /* 0x000e220000000a00 */
[----:B------:R-:W-:Y:S01]  /*2630*/  ISETP.GE.AND P1, PT, R220, UR8, PT ;  /* 0x00000008dc007c0c */ /* 0x000fe2000bf26270 */
[----:B------:R-:W-:Y:S01]  /*2640*/  IMAD R7, R113, R99, R8 ;  /* 0x0000006371077224 */ /* 0x000fe200078e0208 */
[----:B------:R-:W-:Y:S01]  /*2650*/  ISETP.NE.AND.EX P0, PT, RZ, UR5, PT, P0 ;  /* 0x00000005ff007c0c */ /* 0x000fe2000bf05300 */
[----:B------:R-:W-:Y:S01]  /*2660*/  ULDC.64 UR4, c[0x0][0x338] ;  /* 0x0000ce0000047ab9 */ /* 0x000fe20000000a00 */
[----:B------:R-:W-:Y:S01]  /*2670*/  LOP3.LUT R6, R9, 0x2, R6, 0xe2, !PT ;  /* 0x0000000209067812 */ /* 0x000fe200078ee206 */
[----:B------:R-:W-:Y:S01]  /*2680*/  IMAD.IADD R5, R5, 0x1, R7 ;  /* 0x0000000105057824 */ /* 0x000fe200078e0207 */
[----:B------:R-:W-:Y:S01]  /*2690*/  SEL R7, RZ, 0x4, P1 ;  /* 0x00000004ff077807 */ /* 0x000fe20000800000 */
[----:B--2---:R-:W-:Y:S01]  /*26a0*/  IMAD.WIDE.U32 R100, R212, R104, R22 ;  /* 0x00000068d4647225 */ /* 0x004fe200078e0016 */
[----:B------:R-:W-:Y:S01]  /*26b0*/  SHF.R.S32.HI R12, RZ, 0x1f, R212 ;  /* 0x0000001fff0c7819 */ /* 0x000fe200000114d4 */
[----:B------:R-:W2:Y:S01]  /*26c0*/  S2R R169, SR_TID.X ;  /* 0x0000000000a97919 */ /* 0x000ea20000002100 */
[----:B------:R-:W-:Y:S01]  /*26d0*/  LOP3.LUT R26, R6, R7, RZ, 0xfc, !PT ;  /* 0x00000007061a7212 */ /* 0x000fe200078efcff */
[----:B------:R-:W-:Y:S01]  /*26e0*/  IMAD.WIDE.U32 R96, R236, UR6, R4 ;  /* 0x00000006ec607c25 */ /* 0x000fe2000f8e0004 */
[----:B------:R-:W-:-:S02]  /*26f0*/  SHF.R.U32.HI R14, RZ, 0x3, R223 ;  /* 0x00000003ff0e7819 */ /* 0x000fc400000116df */
[----:B------:R-:W-:Y:S01]  /*2700*/  SHF.R.U32.HI R10, RZ, 0x3, R222 ;  /* 0x00000003ff0a7819 */ /* 0x000fe200000116de */
[----:B------:R-:W-:Y:S01]  /*2710*/  IMAD R97, R236, UR7, R97 ;  /* 0x00000007ec617c24 */ /* 0x000fe2000f8e0261 */
[----:B------:R-:W-:Y:S01]  /*2720*/  ULDC.64 UR6, c[0x0][0x310] ;  /* 0x0000c40000067ab9 */ /* 0x000fe20000000a00 */
[----:B------:R-:W-:Y:S01]  /*2730*/  IMAD R7, R12, R98, RZ ;  /* 0x000000620c077224 */ /* 0x000fe200078e02ff */
[----:B------:R-:W-:Y:S01]  /*2740*/  IADD3 R112, P3, R212, R113, RZ ;  /* 0x00000071d4707210 */ /* 0x000fe20007f7e0ff */
[-C--:B------:R-:W-:Y:S01]  /*2750*/  IMAD R6, R12, R104.reuse, RZ ;  /* 0x000000680c067224 */ /* 0x080fe200078e02ff */
[----:B------:R-:W-:Y:S01]  /*2760*/  ISETP.GE.AND P2, PT, R221, UR8, PT ;  /* 0x00000008dd007c0c */ /* 0x000fe2000bf46270 */
[----:B------:R-:W-:Y:S01]  /*2770*/  IMAD R35, R212, R99, R7 ;  /* 0x00000063d4237224 */ /* 0x000fe200078e0207 */
[--C-:B------:R-:W-:Y:S01]  /*2780*/  SHF.L.U64.HI R34, R104, 0x5, R105.reuse ;  /* 0x0000000568227819 */ /* 0x100fe20000010269 */
[----:B------:R-:W-:Y:S01]  /*2790*/  IMAD R7, R212, R105, R6 ;  /* 0x00000069d4077224 */ /* 0x000fe200078e0206 */
[----:B------:R-:W-:Y:S01]  /*27a0*/  SHF.L.U64.HI R33, R104, 0x6, R105 ;  /* 0x0000000668217819 */ /* 0x000fe20000010269 */
[----:B------:R-:W-:Y:S01]  /*27b0*/  IMAD.WIDE.U32 R102, R212, R104, R18 ;  /* 0x00000068d4667225 */ /* 0x000fe200078e0012 */
[----:B------:R-:W-:-:S02]  /*27c0*/  SHF.L.U64.HI R123, R98, 0x5, R99 ;  /* 0x00000005627b7819 */ /* 0x000fc40000010263 */
[----:B------:R-:W-:Y:S01]  /*27d0*/  SHF.L.U64.HI R129, R98, 0x6, R99 ;  /* 0x0000000662817819 */ /* 0x000fe20000010263 */
[----:B------:R-:W-:Y:S01]  /*27e0*/  IMAD.IADD R101, R101, 0x1, R7 ;  /* 0x0000000165657824 */ /* 0x000fe200078e0207 */
[C---:B0-----:R-:W-:Y:S01]  /*27f0*/  SHF.L.U64.HI R30, R110.reuse, 0x5, R111 ;  /* 0x000000056e1e7819 */ /* 0x041fe2000001026f */
[----:B------:R-:W-:Y:S01]  /*2800*/  IMAD.IADD R103, R7, 0x1, R103 ;  /* 0x0000000107677824 */ /* 0x000fe200078e0267 */
[----:B------:R-:W-:Y:S01]  /*2810*/  SHF.L.U64.HI R29, R110, 0x6, R111 ;  /* 0x000000066e1d7819 */ /* 0x000fe2000001026f */
[----:B------:R-:W-:-:S04]  /*2820*/  IMAD.WIDE.U32 R106, R212, R110, R22 ;  /* 0x0000006ed46a7225 */ /* 0x000fc800078e0016 */
[----:B------:R-:W-:-:S04]  /*2830*/  IMAD.WIDE.U32 R108, R212, R110, R18 ;  /* 0x0000006ed46c7225 */ /* 0x000fc800078e0012 */
[----:B------:R-:W-:Y:S01]  /*2840*/  IMAD.SHL.U32 R15, R212, 0x40, RZ ;  /* 0x00000040d40f7824 */ /* 0x000fe200078e00ff */
[----:B--2---:R-:W-:Y:S01]  /*2850*/  LEA.HI R169, R169, 0x8, RZ, 0x19 ;  /* 0x00000008a9a97811 */ /* 0x004fe200078fc8ff */
[----:B------:R-:W-:Y:S01]  /*2860*/  IMAD.X R113, R12, 0x1, R3, P3 ;  /* 0x000000010c717824 */ /* 0x000fe200018e0603 */
[----:B------:R-:W-:Y:S01]  /*2870*/  SEL R3, RZ, 0x8, P2 ;  /* 0x00000008ff037807 */ /* 0x000fe20001000000 */
[C---:B------:R-:W-:Y:S02]  /*2880*/  IMAD.SHL.U32 R32, R104.reuse, 0x20, RZ ;  /* 0x0000002068207824 */ /* 0x040fe400078e00ff */
[----:B------:R-:W-:Y:S01]  /*2890*/  IMAD.SHL.U32 R31, R104, 0x40, RZ ;  /* 0x00000040681f7824 */ /* 0x000fe200078e00ff */
[----:B------:R-:W-:Y:S01]  /*28a0*/  LOP3.LUT R3, R26, R3, RZ, 0xfc, !PT ;  /* 0x000000031a037212 */ /* 0x000fe200078efcff */
[----:B-----5:R-:W-:Y:S01]  /*28b0*/  IMAD.WIDE.U32 R100, R152, R104, R100 ;  /* 0x0000006898647225 */ /* 0x020fe200078e0064 */
[----:B------:R-:W-:-:S03]  /*28c0*/  LOP3.LUT R26, R26, 0x1, RZ, 0xc0, !PT ;  /* 0x000000011a1a7812 */ /* 0x000fc600078ec0ff */
[----:B------:R-:W-:-:S04]  /*28d0*/  IMAD.WIDE.U32 R102, R152, R104, R102 ;  /* 0x0000006898667225 */ /* 0x000fc800078e0066 */
[----:B------:R-:W-:Y:S02]  /*28e0*/  IMAD R119, R99, 0x50, RZ ;  /* 0x0000005063777824 */ /* 0x000fe400078e02ff */
[C---:B------:R-:W-:Y:S02]  /*28f0*/  IMAD.SHL.U32 R128, R98.reuse, 0x20, RZ ;  /* 0x0000002062807824 */ /* 0x040fe400078e00ff */
[----:B------:R-:W-:Y:S02]  /*2900*/  IMAD.SHL.U32 R130, R98, 0x40, RZ ;  /* 0x0000004062827824 */ /* 0x000fe400078e00ff */
[----:B------:R-:W-:Y:S02]  /*2910*/  IMAD R121, R111, 0x50, RZ ;  /* 0x000000506f797824 */ /* 0x000fe400078e02ff */
[C---:B------:R-:W-:Y:S02]  /*2920*/  IMAD.SHL.U32 R28, R110.reuse, 0x20, RZ ;  /* 0x000000206e1c7824 */ /* 0x040fe400078e00ff */
[----:B------:R-:W-:Y:S01]  /*2930*/  IMAD.SHL.U32 R27, R110, 0x40, RZ ;  /* 0x000000406e1b7824 */ /* 0x000fe200078e00ff */
[----:B----4-:R-:W-:-:S02]  /*2940*/  SHF.R.S32.HI R4, RZ, 0x1f, R0 ;  /* 0x0000001fff047819 */ /* 0x010fc40000011400 */
[----:B------:R-:W-:Y:S02]  /*2950*/  SEL R5, R0, RZ, !P0 ;  /* 0x000000ff00057207 */ /* 0x000fe40004000000 */
[----:B------:R-:W-:Y:S02]  /*2960*/  SEL R4, R4, RZ, !P0 ;  /* 0x000000ff04047207 */ /* 0x000fe40004000000 */
[----:B-1----:R-:W-:Y:S01]  /*2970*/  ISETP.GE.AND P0, PT, R18, R115, PT ;  /* 0x000000731200720c */ /* 0x002fe20003f06270 */
[----:B------:R-:W-:-:S04]  /*2980*/  IMAD.WIDE.U32 R94, R5, UR4, R94 ;  /* 0x00000004055e7c25 */ /* 0x000fc8000f8e005e */
[C---:B------:R-:W-:Y:S02]  /*2990*/  IMAD R0, R4.reuse, UR4, RZ ;  /* 0x0000000404007c24 */ /* 0x040fe4000f8e02ff */
[----:B------:R-:W-:Y:S02]  /*29a0*/  IMAD R4, R4, UR6, RZ ;  /* 0x0000000604047c24 */ /* 0x000fe4000f8e02ff */
[C---:B------:R-:W-:Y:S02]  /*29b0*/  IMAD R0, R5.reuse, UR5, R0 ;  /* 0x0000000505007c24 */ /* 0x040fe4000f8e0200 */
[C---:B------:R-:W-:Y:S02]  /*29c0*/  IMAD R9, R5.reuse, UR7, R4 ;  /* 0x0000000705097c24 */ /* 0x040fe4000f8e0204 */
[----:B------:R-:W-:-:S04]  /*29d0*/  IMAD.WIDE.U32 R96, R5, UR6, R96 ;  /* 0x0000000605607c25 */ /* 0x000fc8000f8e0060 */
[----:B------:R-:W-:-:S04]  /*29e0*/  IMAD.WIDE.U32 R4, R212, R98, R18 ;  /* 0x00000062d4047225 */ /* 0x000fc800078e0012 */
[----:B------:R-:W-:Y:S01]  /*29f0*/  IMAD.IADD R92, R97, 0x1, R9 ;  /* 0x00000001615c7824 */ /* 0x000fe200078e0209 */
[----:B------:R-:W-:Y:S01]  /*2a00*/  IADD3 R93, P1, R96, R4, RZ ;  /* 0x00000004605d7210 */ /* 0x000fe20007f3e0ff */
[----:B------:R-:W-:Y:S02]  /*2a10*/  IMAD R4, R12, R110, RZ ;  /* 0x0000006e0c047224 */ /* 0x000fe400078e02ff */
[----:B------:R-:W-:Y:S01]  /*2a20*/  IMAD.WIDE.U32 R98, R98, 0x50, RZ ;  /* 0x0000005062627825 */ /* 0x000fe200078e00ff */
[----:B------:R-:W-:Y:S02]  /*2a30*/  IADD3.X R35, R92, R5, R35, P1, !PT ;  /* 0x000000055c237210 */ /* 0x000fe40000ffe423 */
[----:B------:R-:W-:Y:S01]  /*2a40*/  SEL R5, R115, RZ, P0 ;  /* 0x000000ff73057207 */ /* 0x000fe20000000000 */
[----:B------:R-:W-:Y:S01]  /*2a50*/  IMAD R7, R212, R111, R4 ;  /* 0x0000006fd4077224 */ /* 0x000fe200078e0204 */
[----:B------:R-:W-:Y:S01]  /*2a60*/  ISETP.GE.AND P1, PT, R213, R115, PT ;  /* 0x00000073d500720c */ /* 0x000fe20003f26270 */
[----:B------:R-:W-:-:S02]  /*2a70*/  IMAD.IADD R119, R99, 0x1, R119 ;  /* 0x0000000163777824 */ /* 0x000fc400078e0277 */
[----:B------:R-:W-:Y:S01]  /*2a80*/  IMAD.IADD R5, R18, 0x1, R5 ;  /* 0x0000000112057824 */ /* 0x000fe200078e0205 */
[----:B------:R-:W-:Y:S01]  /*2a90*/  SEL R6, R115, RZ, P1 ;  /* 0x000000ff73067207 */ /* 0x000fe20000800000 */
[----:B------:R-:W-:Y:S02]  /*2aa0*/  IMAD.IADD R107, R107, 0x1, R7 ;  /* 0x000000016b6b7824 */ /* 0x000fe400078e0207 */
[----:B------:R-:W-:Y:S01]  /*2ab0*/  IMAD.IADD R109, R7, 0x1, R109 ;  /* 0x00000001076d7824 */ /* 0x000fe200078e026d */
[----:B------:R-:W-:Y:S01]  /*2ac0*/  SHF.R.S32.HI R4, RZ, 0x1f, R5 ;  /* 0x0000001fff047819 */ /* 0x000fe20000011405 */
[----:B------:R-:W-:Y:S02]  /*2ad0*/  IMAD.IADD R6, R213, 0x1, R6 ;  /* 0x00000001d5067824 */ /* 0x000fe400078e0206 */
[-C--:B------:R-:W-:Y:S01]  /*2ae0*/  IMAD.WIDE.U32 R106, R152, R110.reuse, R106 ;  /* 0x0000006e986a7225 */ /* 0x080fe200078e006a */
[CC--:B------:R-:W-:Y:S02]  /*2af0*/  LEA.HI R13, R4.reuse, R5.reuse, RZ, 0x3 ;  /* 0x00000005040d7211 */ /* 0x0c0fe400078f18ff */
[----:B------:R-:W-:Y:S01]  /*2b00*/  LEA.HI R4, R4, R5, RZ, 0x6 ;  /* 0x0000000504047211 */ /* 0x000fe200078f30ff */
[----:B------:R-:W-:Y:S01]  /*2b10*/  IMAD.WIDE.U32 R108, R152, R110, R108 ;  /* 0x0000006e986c7225 */ /* 0x000fe200078e006c */
[----:B------:R-:W-:-:S02]  /*2b20*/  SHF.R.S32.HI R11, RZ, 0x1f, R6 ;  /* 0x0000001fff0b7819 */ /* 0x000fc40000011406 */
[----:B------:R-:W-:Y:S01]  /*2b30*/  SHF.R.S32.HI R5, RZ, 0x6, R4 ;  /* 0x00000006ff057819 */ /* 0x000fe20000011404 */
[----:B------:R-:W-:Y:S01]  /*2b40*/  IMAD.SHL.U32 R115, R115, 0x2, RZ ;  /* 0x0000000273737824 */ /* 0x000fe200078e00ff */
[--C-:B------:R-:W-:Y:S02]  /*2b50*/  LOP3.LUT R4, R223, 0x38, R13.reuse, 0xf8, !PT ;  /* 0x00000038df047812 */ /* 0x100fe400078ef80d */
[----:B------:R-:W-:Y:S01]  /*2b60*/  LOP3.LUT R8, R222, 0x38, R13, 0xf8, !PT ;  /* 0x00000038de087812 */ /* 0x000fe200078ef80d */
[C---:B------:R-:W-:Y:S01]  /*2b70*/  IMAD R136, R5.reuse, 0x1400, R225 ;  /* 0x0000140005887824 */ /* 0x040fe200078e02e1 */
[----:B------:R-:W-:Y:S01]  /*2b80*/  LOP3.LUT R7, R4, R14, RZ, 0x3c, !PT ;  /* 0x0000000e04077212 */ /* 0x000fe200078e3cff */
[----:B------:R-:W-:Y:S01]  /*2b90*/  IMAD R132, R5, 0x1400, R224 ;  /* 0x0000140005847824 */ /* 0x000fe200078e02e0 */
[-C--:B------:R-:W-:Y:S01]  /*2ba0*/  LEA.HI R4, R11, R6.reuse, RZ, 0x6 ;  /* 0x000000060b047211 */ /* 0x080fe200078f30ff */
[----:B------:R-:W-:Y:S01]  /*2bb0*/  IMAD R138, R5, 0x1400, R226 ;  /* 0x00001400058a7824 */ /* 0x000fe200078e02e2 */
[----:B------:R-:W-:Y:S01]  /*2bc0*/  LEA.HI R11, R11, R6, RZ, 0x3 ;  /* 0x000000060b0b7211 */ /* 0x000fe200078f18ff */
[----:B------:R-:W-:Y:S01]  /*2bd0*/  IMAD.IADD R136, R136, 0x1, R7 ;  /* 0x0000000188887824 */ /* 0x000fe200078e0207 */
[----:B------:R-:W-:-:S02]  /*2be0*/  SHF.R.S32.HI R7, RZ, 0x6, R4 ;  /* 0x00000006ff077819 */ /* 0x000fc40000011404 */
[----:B------:R-:W-:Y:S02]  /*2bf0*/  LOP3.LUT R4, R13, 0x38, RZ, 0xc0, !PT ;  /* 0x000000380d047812 */ /* 0x000fe400078ec0ff */
[----:B------:R-:W-:Y:S01]  /*2c00*/  LOP3.LUT R9, R8, R10, RZ, 0x3c, !PT ;  /* 0x0000000a08097212 */ /* 0x000fe200078e3cff */
[C---:B------:R-:W-:Y:S01]  /*2c10*/  IMAD R137, R7.reuse, 0x1400, R226 ;  /* 0x0000140007897824 */ /* 0x040fe200078e02e2 */
[----:B------:R-:W-:Y:S01]  /*2c20*/  LOP3.LUT R4, R4, 0x1c0, R15, 0xf8, !PT ;  /* 0x000001c004047812 */ /* 0x000fe200078ef80f */
[----:B------:R-:W-:Y:S01]  /*2c30*/  IMAD R133, R7, 0x1400, R225 ;  /* 0x0000140007857824 */ /* 0x000fe200078e02e1 */
[----:B------:R-:W-:Y:S01]  /*2c40*/  LOP3.LUT R8, R223, 0x38, R11, 0xf8, !PT ;  /* 0x00000038df087812 */ /* 0x000fe200078ef80b */
[----:B------:R-:W-:Y:S01]  /*2c50*/  IMAD.IADD R132, R132, 0x1, R9 ;  /* 0x0000000184847824 */ /* 0x000fe200078e0209 */
[-C--:B------:R-:W-:Y:S01]  /*2c60*/  LOP3.LUT R5, R4, R227.reuse, RZ, 0x3c, !PT ;  /* 0x000000e304057212 */ /* 0x080fe200078e3cff */
[----:B------:R-:W-:Y:S01]  /*2c70*/  IMAD R131, R7, 0x1400, R224 ;  /* 0x0000140007837824 */ /* 0x000fe200078e02e0 */
[----:B------:R-:W-:Y:S01]  /*2c80*/  LOP3.LUT R6, R11, 0x38, RZ, 0xc0, !PT ;  /* 0x000000380b067812 */ /* 0x000fe200078ec0ff */
[----:B------:R-:W-:Y:S01]  /*2c90*/  IMAD R7, R105, 0x50, RZ ;  /* 0x0000005069077824 */ /* 0x000fe200078e02ff */
[----:B------:R-:W-:Y:S01]  /*2ca0*/  LOP3.LUT R8, R8, R14, RZ, 0x3c, !PT ;  /* 0x0000000e08087212 */ /* 0x000fe200078e3cff */
[----:B------:R-:W-:Y:S01]  /*2cb0*/  IMAD.IADD R138, R138, 0x1, R5 ;  /* 0x000000018a8a7824 */ /* 0x000fe200078e0205 */
[----:B------:R-:W-:Y:S01]  /*2cc0*/  SHF.R.S32.HI R5, RZ, 0x1f, R152 ;  /* 0x0000001fff057819 */ /* 0x000fe20000011498 */
[----:B------:R-:W-:Y:S01]  /*2cd0*/  VIADD R14, R212, 0x40 ;  /* 0x00000040d40e7836 */ /* 0x000fe20000000000 */
[----:B------:R-:W-:Y:S01]  /*2ce0*/  LOP3.LUT R9, R222, 0x38, R11, 0xf8, !PT ;  /* 0x00000038de097812 */ /* 0x000fe200078ef80b */
[----:B------:R-:W-:Y:S01]  /*2cf0*/  IMAD.IADD R133, R133, 0x1, R8 ;  /* 0x0000000185857824 */ /* 0x000fe200078e0208 */
[----:B------:R-:W-:Y:S01]  /*2d00*/  LOP3.LUT R6, R6, 0x1c0, R15, 0xf8, !PT ;  /* 0x000001c006067812 */ /* 0x000fe200078ef80f */
[----:B------:R-:W-:Y:S01]  /*2d10*/  IMAD R4, R5, R104, RZ ;  /* 0x0000006805047224 */ /* 0x000fe200078e02ff */
[----:B------:R-:W-:Y:S01]  /*2d20*/  LOP3.LUT R10, R9, R10, RZ, 0x3c, !PT ;  /* 0x0000000a090a7212 */ /* 0x000fe200078e3cff */
[----:B------:R-:W-:Y:S01]  /*2d30*/  IMAD R5, R5, R110, RZ ;  /* 0x0000006e05057224 */ /* 0x000fe200078e02ff */
[----:B------:R-:W-:Y:S01]  /*2d40*/  LOP3.LUT R6, R6, R227, RZ, 0x3c, !PT ;  /* 0x000000e306067212 */ /* 0x000fe200078e3cff */
[----:B------:R-:W-:Y:S01]  /*2d50*/  VIADD R15, R212, 0x20 ;  /* 0x00000020d40f7836 */ /* 0x000fe20000000000 */
[----:B------:R-:W-:Y:S01]  /*2d60*/  SHF.R.S32.HI R139, RZ, 0x1f, R14 ;  /* 0x0000001fff8b7819 */ /* 0x000fe2000001140e */
[----:B------:R-:W-:Y:S01]  /*2d70*/  IMAD R21, R152, R105, R4 ;  /* 0x0000006998157224 */ /* 0x000fe200078e0204 */
[----:B------:R-:W-:Y:S01]  /*2d80*/  SHF.R.S32.HI R14, RZ, 0x3, R13 ;  /* 0x00000003ff0e7819 */ /* 0x000fe2000001140d */
[----:B------:R-:W-:Y:S01]  /*2d90*/  IMAD.WIDE.U32 R104, R104, 0x50, RZ ;  /* 0x0000005068687825 */ /* 0x000fe200078e00ff */
[----:B------:R-:W-:-:S02]  /*2da0*/  SHF.R.S32.HI R12, RZ, 0x3, R11 ;  /* 0x00000003ff0c7819 */ /* 0x000fc4000001140b */
[----:B------:R-:W-:Y:S01]  /*2db0*/  LOP3.LUT R13, R13, 0xfffffff8, RZ, 0xc0, !PT ;  /* 0xfffffff80d0d7812 */ /* 0x000fe200078ec0ff */
[----:B------:R-:W-:Y:S01]  /*2dc0*/  IMAD R5, R152, R111, R5 ;  /* 0x0000006f98057224 */ /* 0x000fe200078e0205 */
[----:B------:R-:W-:Y:S01]  /*2dd0*/  LOP3.LUT R11, R11, 0xfffffff8, RZ, 0xc0, !PT ;  /* 0xfffffff80b0b7812 */ /* 0x000fe200078ec0ff */
[----:B------:R-:W-:Y:S01]  /*2de0*/  IMAD.WIDE.U32 R110, R110, 0x50, RZ ;  /* 0x000000506e6e7825 */ /* 0x000fe200078e00ff */
[----:B------:R-:W-:Y:S02]  /*2df0*/  SHF.R.S32.HI R141, RZ, 0x1f, R15 ;  /* 0x0000001fff8d7819 */ /* 0x000fe4000001140f */
[----:B------:R-:W-:Y:S01]  /*2e00*/  LOP3.LUT R9, R3, 0x4, RZ, 0xc0, !PT ;  /* 0x0000000403097812 */ /* 0x000fe200078ec0ff */
[----:B------:R-:W-:Y:S01]  /*2e10*/  IMAD.IADD R131, R131, 0x1, R10 ;  /* 0x0000000183837824 */ /* 0x000fe200078e020a */
[----:B------:R-:W-:Y:S01]  /*2e20*/  LOP3.LUT R10, R3, 0x2, RZ, 0xc0, !PT ;  /* 0x00000002030a7812 */ /* 0x000fe200078ec0ff */
[----:B------:R-:W-:Y:S01]  /*2e30*/  IMAD.IADD R137, R137, 0x1, R6 ;  /* 0x0000000189897824 */ /* 0x000fe200078e0206 */
[----:B------:R-:W-:Y:S01]  /*2e40*/  LOP3.LUT R8, R3, 0x8, RZ, 0xc0, !PT ;  /* 0x0000000803087812 */ /* 0x000fe200078ec0ff */
[----:B------:R-:W-:Y:S01]  /*2e50*/  IMAD.IADD R120, R105, 0x1, R7 ;  /* 0x0000000169787824 */ /* 0x000fe200078e0207 */
[----:B------:R-:W-:Y:S01]  /*2e60*/  SHF.R.S32.HI R7, RZ, 0x1f, R13 ;  /* 0x0000001fff077819 */ /* 0x000fe2000001140d */
[----:B------:R-:W-:Y:S01]  /*2e70*/  IMAD.IADD R25, R101, 0x1, R21 ;  /* 0x0000000165197824 */ /* 0x000fe200078e0215 */
[----:B------:R-:W-:Y:S01]  /*2e80*/  SHF.R.S32.HI R6, RZ, 0x1f, R11 ;  /* 0x0000001fff067819 */ /* 0x000fe2000001140b */
[----:B------:R-:W-:-:S02]  /*2e90*/  IMAD.IADD R20, R107, 0x1, R5 ;  /* 0x000000016b147824 */ /* 0x000fc400078e0205 */
[----:B------:R-:W-:Y:S02]  /*2ea0*/  IMAD.IADD R15, R5, 0x1, R109 ;  /* 0x00000001050f7824 */ /* 0x000fe400078e026d */
[----:B------:R-:W-:Y:S02]  /*2eb0*/  IMAD.IADD R121, R111, 0x1, R121 ;  /* 0x000000016f797824 */ /* 0x000fe400078e0279 */
[----:B------:R-:W-:Y:S02]  /*2ec0*/  IMAD.IADD R21, R21, 0x1, R103 ;  /* 0x0000000115157824 */ /* 0x000fe400078e0267 */
[----:B------:R-:W-:-:S07]  /*2ed0*/  IMAD.IADD R5, R95, 0x1, R0 ;  /* 0x000000015f057824 */ /* 0x000fce00078e0200 */
.L_x_2748:
[----:B------:R-:W2:Y:S01]  /*2ee0*/  LDL.LU R40, [R1+0x10] ;  /* 0x0000100001287983 */ /* 0x000ea20000300800 */
[----:B------:R-:W-:Y:S01]  /*2ef0*/  VIADD R24, R24, 0xffffffff ;  /* 0xffffffff18187836 */ /* 0x000fe20000000000 */
[----:B------:R-:W0:Y:S01]  /*2f00*/  LDC.64 R116, c[0x0][0x2e8] ;  /* 0x0000ba00ff747b82 */ /* 0x000e220000000a00 */
[----:B------:R-:W-:Y:S05]  /*2f10*/  YIELD ;  /* 0x0000000000007946 */ /* 0x000fea0003800000 */
[----:B-1----:R-:W-:Y:S01]  /*2f20*/  SHF.R.S32.HI R37, RZ, 0x1f, R24 ;  /* 0x0000001fff257819 */ /* 0x002fe20000011418 */
[-C--:B------:R-:W-:Y:S01]  /*2f30*/  IMAD R0, R119, R24.reuse, RZ ;  /* 0x0000001877007224 */ /* 0x080fe200078e02ff */
[----:B------:R-:W1:Y:S01]  /*2f40*/  LDC R122, c[0x0][0x3f4] ;  /* 0x0000fd00ff7a7b82 */ /* 0x000e620000000800 */
[----:B------:R-:W-:Y:S01]  /*2f50*/  IMAD.WIDE.U32 R124, R98, R24, RZ ;  /* 0x00000018627c7225 */ /* 0x000fe200078e00ff */
[----:B------:R-:W-:Y:S03]  /*2f60*/  BSSY B0, `(.L_x_2641) ;  /* 0x00007fc000007945 */ /* 0x000fe60003800000 */
[----:B------:R-:W-:Y:S01]  /*2f70*/  IMAD R3, R37, R98, R0 ;  /* 0x0000006225037224 */ /* 0x000fe200078e0200 */
[----:B------:R-:W-:-:S02]  /*2f80*/  IADD3 R0, P3, P4, R93, R124, R130 ;  /* 0x0000007c5d007210 */ /* 0x000fc40007c7e082 */
[-C--:B------:R-:W-:Y:S01]  /*2f90*/  IADD3 R38, P2, R93, R124.reuse, RZ ;  /* 0x0000007c5d267210 */ /* 0x080fe20007f5e0ff */
[----:B------:R-:W-:Y:S01]  /*2fa0*/  IMAD.IADD R88, R125, 0x1, R3 ;  /* 0x000000017d587824 */ /* 0x000fe200078e0203 */
[----:B------:R-:W-:-:S03]  /*2fb0*/  IADD3 R4, P5, P6, R93, R124, R128 ;  /* 0x0000007c5d047210 */ /* 0x000fc60007ebe080 */
[----:B------:R-:W-:Y:S01]  /*2fc0*/  IMAD.X R39, R88, 0x1, R35, P2 ;  /* 0x0000000158277824 */ /* 0x000fe200010e0623 */
[C---:B------:R-:W-:Y:S02]  /*2fd0*/  IADD3.X R3, R35.reuse, R88, R129, P3, P4 ;  /* 0x0000005823037210 */ /* 0x040fe40001fe8481 */
[----:B------:R-:W-:Y:S02]  /*2fe0*/  ISETP.GT.AND P3, PT, R24, R118, PT ;  /* 0x000000761800720c */ /* 0x000fe40003f64270 */
[C---:B0-----:R-:W-:Y:S02]  /*2ff0*/  LEA R48, P2, R0.reuse, R116, 0x1 ;  /* 0x0000007400307211 */ /* 0x041fe400078408ff */
[----:B------:R-:W-:Y:S02]  /*3000*/  IADD3.X R36, R35, R88, R123, P5, P6 ;  /* 0x0000005823247210 */ /* 0x000fe40002fec47b */
[----:B------:R-:W-:Y:S01]  /*3010*/  LEA.HI.X R49, R0, R117, R3, 0x1, P2 ;  /* 0x0000007500317211 */ /* 0x000fe200010f0c03 */
[----:B------:R-:W-:Y:S01]  /*3020*/  IMAD R3, R17, 0x5000, R235 ;  /* 0x0000500011037824 */ /* 0x000fe200078e02eb */
[----:B-1----:R-:W-:-:S02]  /*3030*/  ISETP.GE.AND P2, PT, R122, 0x1, PT ;  /* 0x000000017a00780c */ /* 0x002fc40003f46270 */
[-C--:B------:R-:W-:Y:S02]  /*3040*/  LEA R50, P5, R4, R116.reuse, 0x1 ;  /* 0x0000007404327211 */ /* 0x080fe400078a08ff */
[----:B------:R-:W-:Y:S02]  /*3050*/  LEA R60, P6, R38, R116, 0x1 ;  /* 0x00000074263c7211 */ /* 0x000fe400078c08ff */
[-C--:B------:R-:W-:Y:S01]  /*3060*/  LEA.HI.X R51, R4, R117.reuse, R36, 0x1, P5 ;  /* 0x0000007504337211 */ /* 0x080fe200028f0c24 */
[----:B------:R-:W-:Y:S01]  /*3070*/  IMAD R4, R3, 0x2, R16 ;  /* 0x0000000203047824 */ /* 0x000fe200078e0210 */
        /* <DEDUP_REMOVED lines=8> */
[----:B------:R-:W-:Y:S02]  /*3100*/  IMAD R0, R121, R24, RZ ;  /* 0x0000001879007224 */ /* 0x000fe400078e02ff */
[C---:B------:R-:W-:Y:S02]  /*3110*/  IMAD R39, R37.reuse, R104, R39 ;  /* 0x0000006825277224 */ /* 0x040fe400078e0227 */
        /* <DEDUP_REMOVED lines=27> */
[----:B0-----:R-:W-:Y:S01]  /*32d0*/  IMAD.X R40, R114, 0x1, R20, P4 ;  /* 0x0000000172287824 */ /* 0x001fe200020e0614 */
        /* <DEDUP_REMOVED lines=23> */
.L_x_2645:
[----:B------:R-:W-:Y:S05]  /*3450*/  BSYNC B1 ;  /* 0x0000000000017941 */ /* 0x000fea0003800000 */
.L_x_2644:
[----:B-1---5:R-:W-:Y:S01]  /*3460*/  IMAD.MOV.U32 R38, RZ, RZ, R78 ;  /* 0x000000ffff267224 */ /* 0x022fe200078e004e */
[----:B------:R-:W-:Y:S01]  /*3470*/  BSSY B1, `(.L_x_2646) ;  /* 0x0000042000017945 */ /* 0x000fe20003800000 */
[----:B------:R-:W-:Y:S01]  /*3480*/  IMAD.MOV.U32 R37, RZ, RZ, R79 ;  /* 0x000000ffff257224 */ /* 0x000fe200078e004f */
[----:B------:R-:W-:Y:S01]  /*3490*/  CS2R R66, SRZ ;  /* 0x0000000000427805 */ /* 0x000fe2000001ff00 */
[----:B0-----:R-:W-:Y:S01]  /*34a0*/  VIADD R40, R212, 0x20 ;  /* 0x00000020d4287836 */ /* 0x001fe20000000000 */
[----:B------:R-:W-:Y:S01]  /*34b0*/  CS2R R70, SRZ ;  /* 0x0000000000467805 */ /* 0x000fe2000001ff00 */
[----:B------:R-:W-:Y:S01]  /*34c0*/  IMAD.MOV.U32 R36, RZ, RZ, R82 ;  /* 0x000000ffff247224 */ /* 0x000fe200078e0052 */
[----:B------:R-:W-:Y:S01]  /*34d0*/  PRMT R160, R37, 0x5410, R38 ;  /* 0x0000541025a07816 */ /* 0x000fe20000000026 */
[----:B------:R-:W-:Y:S01]  /*34e0*/  IMAD.MOV.U32 R37, RZ, RZ, R83 ;  /* 0x000000ffff257224 */ /* 0x000fe200078e0053 */
[----:B------:R-:W-:Y:S01]  /*34f0*/  ISETP.GE.AND P4, PT, R40, R3, PT ;  /* 0x000000032800720c */ /* 0x000fe20003f86270 */
        /* <DEDUP_REMOVED lines=23> */
[----:B------:R-:W-:-:S02]  /*3670*/  PRMT R165, R165, 0x5410, R39 ;  /* 0x00005410a5a57816 */ /* 0x000fc40000000027 */
[----:B------:R-:W-:Y:S01]  /*3680*/  CS2R R76, SRZ ;  /* 0x00000000004c7805 */ /* 0x000fe2000001ff00 */
        /* <DEDUP_REMOVED lines=10> */
[----:B------:R-:W-:Y:S02]  /*3730*/  LEA R38, P2, R36, UR4, 0x1 ;  /* 0x0000000424267c11 */ /* 0x000fe4000f8408ff */
[----:B------:R-:W-:Y:S02]  /*3740*/  ISETP.GE.AND P5, PT, R22, R122, PT ;  /* 0x0000007a1600720c */ /* 0x000fe40003fa6270 */
[----:B------:R-:W-:Y:S02]  /*3750*/  LEA.HI.X R39, R36, UR5, R39, 0x1, P2 ;  /* 0x0000000524277c11 */ /* 0x000fe400090f0c27 */
[----:B------:R-:W-:-:S04]  /*3760*/  LEA R36, P2, R37, UR6, 0x1 ;  /* 0x0000000625247c11 */ /* 0x000fc8000f8408ff */
[----:B------:R-:W-:Y:S02]  /*3770*/  LEA.HI.X R37, R37, UR7, R42, 0x1, P2 ;  /* 0x0000000725257c11 */ /* 0x000fe400090f0c2a */
[-C--:B------:R-:W-:Y:S02]  /*3780*/  ISETP.GE.AND P2, PT, R215, R122.reuse, PT ;  /* 0x0000007ad700720c */ /* 0x080fe40003f46270 */
[----:B------:R-:W-:Y:S02]  /*3790*/  CS2R R70, SRZ ;  /* 0x0000000000467805 */ /* 0x000fe4000001ff00 */
[----:B------:R-:W-:Y:S01]  /*37a0*/  CS2R R72, SRZ ;  /* 0x0000000000487805 */ /* 0x000fe2000001ff00 */
        /* <DEDUP_REMOVED lines=8> */
[----:B------:R-:W-:-:S02]  /*3830*/  CS2R R68, SRZ ;  /* 0x0000000000447805 */ /* 0x000fc4000001ff00 */
[----:B------:R-:W-:Y:S01]  /*3840*/  CS2R R64, SRZ ;  /* 0x0000000000407805 */ /* 0x000fe2000001ff00 */
[----:B------:R0:W5:Y:S04]  /*3850*/  @!P5 LDG.E.64 R66, desc[UR8][R38.64+0x80] ;  /* 0x000080082642d981 */ /* 0x000168000c1e1b00 */
[----:B------:R0:W5:Y:S04]  /*3860*/  @!P5 LDG.E.64 R68, desc[UR8][R36.64+0x80] ;  /* 0x000080082444d981 */ /* 0x000168000c1e1b00 */
[----:B------:R0:W5:Y:S04]  /*3870*/  @!P2 LDG.E.64 R62, desc[UR8][R38.64+0xc0] ;  /* 0x0000c008263ea981 */ /* 0x000168000c1e1b00 */
[----:B------:R0:W5:Y:S02]  /*3880*/  @!P2 LDG.E.64 R64, desc[UR8][R36.64+0xc0] ;  /* 0x0000c0082440a981 */ /* 0x000164000c1e1b00 */
.L_x_2647:
[----:B------:R-:W-:Y:S05]  /*3890*/  BSYNC B1 ;  /* 0x0000000000017941 */ /* 0x000fea0003800000 */
.L_x_2646:
[----:B0----5:R-:W-:Y:S01]  /*38a0*/  IMAD.MOV.U32 R37, RZ, RZ, R62 ;  /* 0x000000ffff257224 */ /* 0x021fe200078e003e */
[----:B------:R-:W-:Y:S01]  /*38b0*/  BSSY B1, `(.L_x_2648) ;  /* 0x0000046000017945 */ /* 0x000fe20003800000 */
[----:B------:R-:W-:Y:S01]  /*38c0*/  IMAD.MOV.U32 R36, RZ, RZ, R63 ;  /* 0x000000ffff247224 */ /* 0x000fe200078e003f */
[----:B------:R-:W-:Y:S01]  /*38d0*/  PRMT R164, R40, 0x7610, R164 ;  /* 0x0000761028a47816 */ /* 0x000fe200000000a4 */
[----:B------:R-:W-:Y:S01]  /*38e0*/  VIADD R42, R212, 0x40 ;  /* 0x00000040d42a7836 */ /* 0x000fe20000000000 */
[----:B------:R-:W-:Y:S01]  /*38f0*/  PRMT R166, R166, 0x5410, R41 ;  /* 0x00005410a6a67816 */ /* 0x000fe20000000029 */
        /* <DEDUP_REMOVED lines=21> */
[----:B------:R-:W-:Y:S02]  /*3a50*/  CS2R R40, SRZ ;  /* 0x0000000000287805 */ /* 0x000fe4000001ff00 */
[----:B------:R-:W-:Y:S02]  /*3a60*/  CS2R R46, SRZ ;  /* 0x00000000002e7805 */ /* 0x000fe4000001ff00 */
[----:B------:R-:W-:Y:S01]  /*3a70*/  PRMT R149, R37, 0x5410, R36 ;  /* 0x0000541025957816 */ /* 0x000fe20000000024 */
[----:B------:R-:W-:Y:S01]  /*3a80*/  IMAD.MOV.U32 R37, RZ, RZ, R72 ;  /* 0x000000ffff257224 */ /* 0x000fe200078e0048 */
[----:B------:R-:W-:Y:S01]  /*3a90*/  CS2R R52, SRZ ;  /* 0x0000000000347805 */ /* 0x000fe2000001ff00 */
[----:B------:R-:W-:Y:S01]  /*3aa0*/  IMAD.MOV.U32 R36, RZ, RZ, R73 ;  /* 0x000000ffff247224 */ /* 0x000fe200078e0049 */
[----:B------:R-:W-:-:S02]  /*3ab0*/  CS2R R58, SRZ ;  /* 0x00000000003a7805 */ /* 0x000fc4000001ff00 */
[----:B------:R-:W-:Y:S01]  /*3ac0*/  PRMT R154, R154, 0x5410, R37 ;  /* 0x000054109a9a7816 */ /* 0x000fe20000000025 */
[----:B------:R-:W-:Y:S01]  /*3ad0*/  IMAD.MOV.U32 R37, RZ, RZ, R76 ;  /* 0x000000ffff257224 */ /* 0x000fe200078e004c */
        /* <DEDUP_REMOVED lines=35> */
.L_x_2649:
[----:B------:R-:W-:Y:S05]  /*3d10*/  BSYNC B1 ;  /* 0x0000000000017941 */ /* 0x000fea0003800000 */
.L_x_2648:
[----:B------:R-:W2:Y:S01]  /*3d20*/  LDL R0, [R1+0x5c] ;  /* 0x00005c0001007983 */ /* 0x000ea20000100800 */
[----:B0----5:R-:W-:Y:S01]  /*3d30*/  IMAD.MOV.U32 R36, RZ, RZ, R42 ;  /* 0x000000ffff247224 */ /* 0x021fe200078e002a */
        /* <DEDUP_REMOVED lines=31> */
.L_x_2650:
[----:B------:R-:W-:Y:S01]  /*3f30*/  IMAD R0, R17, 0x8, R16 ;  /* 0x0000000811007824 */ /* 0x000fe200078e0210 */
[----:B------:R-:W-:Y:S01]  /*3f40*/  SHF.L.U32 R114, R219, 0x1f, RZ ;  /* 0x0000001fdb727819 */ /* 0x000fe200000006ff */
[----:B------:R-:W-:Y:S03]  /*3f50*/  BSSY B1, `(.L_x_2651) ;  /* 0x0000003000017945 */ /* 0x000fe60003800000 */
[----:B------:R-:W0:Y:S02]  /*3f60*/  SYNCS.PHASECHK.TRANS64.TRYWAIT P6, [R0+URZ+0x38890], R114 ;  /* 0x03889072000075a7 */ /* 0x000e2400080c017f */
[----:B0-----:R-:W-:Y:S05]  /*3f70*/  @!P6 BRA `(.L_x_2652) ;  /* 0x0000030c0058e947 */ /* 0x001fea0003800000 */
.L_x_3079:
[----:B------:R-:W-:Y:S05]  /*3f80*/  BSYNC B1 ;  /* 0x0000000000017941 */ /* 0x000fea0003800000 */
.L_x_2651:
        /* <DEDUP_REMOVED lines=54> */
.L_x_2658:
[----:B------:R-:W-:Y:S05]  /*42f0*/  BSYNC B3 ;  /* 0x0000000000037941 */ /* 0x000fea0003800000 */
.L_x_2657:
[----:B------:R-:W-:Y:S02]  /*4300*/  ULDC.64 UR4, c[0x0][0x208] ;  /* 0x0000820000047ab9 */ /* 0x000fe40000000a00 */
[----:B--2---:R1:W-:Y:S03]  /*4310*/  STG.E.128 desc[UR4][R60.64], R36 ;  /* 0x000000243c007986 */ /* 0x0043e6000c101d04 */
.L_x_2656:
[----:B------:R-:W-:Y:S05]  /*4320*/  BSYNC B2 ;  /* 0x0000000000027941 */ /* 0x000fea0003800000 */
.L_x_2655:
[----:B------:R-:W-:Y:S01]  /*4330*/  ISETP.NE.AND P3, PT, R10, RZ, PT ;  /* 0x000000ff0a00720c */ /* 0x000fe20003f65270 */
[----:B------:R-:W-:-:S12]  /*4340*/  BSSY B2, `(.L_x_2659) ;  /* 0x0000036000027945 */ /* 0x000fd80003800000 */
[----:B------:R-:W-:Y:S05]  /*4350*/  @!P3 BRA `(.L_x_2660) ;  /* 0x0000000000d0b947 */ /* 0x000fea0003800000 */
[----:B-1----:R1:W2:Y:S01]  /*4360*/  LDS.128 R36, [R4+0x26c00] ;  /* 0x026c000004247984 */ /* 0x0022a20000000c00 */
[----:B------:R-:W-:Y:S01]  /*4370*/  ISETP.GE.AND P3, PT, R215, R122, PT ;  /* 0x0000007ad700720c */ /* 0x000fe20003f66270 */
[----:B------:R-:W-:-:S12]  /*4380*/  BSSY B3, `(.L_x_2661) ;  /* 0x000002f000037945 */ /* 0x000fd80003800000 */
[----:B-1----:R-:W-:Y:S05]  /*4390*/  @P3 BRA `(.L_x_2662) ;  /* 0x0000000000b43947 */ /* 0x002fea0003800000 */
[----:B------:R-:W-:Y:S02]  /*43a0*/  SHF.R.U64 R85, R116, 0x10, R117 ;  /* 0x0000001074557819 */ /* 0x000fe40000001275 */
[----:B------:R-:W-:Y:S02]  /*43b0*/  SHF.R.U64 R84, R90, 0x10, R91 ;  /* 0x000000105a547819 */ /* 0x000fe4000000125b */
[C---:B------:R-:W-:Y:S02]  /*43c0*/  PRMT R85, R163.reuse, 0x5410, R85 ;  /* 0x00005410a3557816 */ /* 0x040fe40000000055 */
[----:B------:R-:W-:Y:S02]  /*43d0*/  PRMT R84, R163, 0x5432, R84 ;  /* 0x00005432a3547816 */ /* 0x000fe40000000054 */
[----:B------:R-:W-:Y:S02]  /*43e0*/  SHF.R.U32.HI R90, RZ, 0x10, R117 ;  /* 0x00000010ff5a7819 */ /* 0x000fe40000011675 */
[----:B--2---:R-:W-:-:S02]  /*43f0*/  LOP3.LUT R116, R37, 0xffff0000, RZ, 0xc0, !PT ;  /* 0xffff000025747812 */ /* 0x004fc400078ec0ff */
[----:B------:R-:W-:Y:S02]  /*4400*/  LOP3.LUT R87, R85, 0xffff0000, RZ, 0xc0, !PT ;  /* 0xffff000055577812 */ /* 0x000fe400078ec0ff */
[C---:B------:R-:W-:Y:S01]  /*4410*/  LOP3.LUT R117, R84.reuse, 0xffff0000, RZ, 0xc0, !PT ;  /* 0xffff000054757812 */ /* 0x040fe200078ec0ff */
[----:B------:R-:W-:Y:S01]  /*4420*/  IMAD.U32 R84, R84, 0x10000, RZ ;  /* 0x0001000054547824 */ /* 0x000fe200078e00ff */
[----:B------:R-:W-:Y:S01]  /*4430*/  SHF.R.U32.HI R86, RZ, 0x10, R91 ;  /* 0x00000010ff567819 */ /* 0x000fe2000001165b */
[----:B------:R-:W-:Y:S02]  /*4440*/  IMAD.U32 R91, R37, 0x10000, RZ ;  /* 0x00010000255b7824 */ /* 0x000fe400078e00ff */
[C---:B------:R-:W-:Y:S01]  /*4450*/  FMUL.FTZ R37, R116.reuse, R87 ;  /* 0x0000005774257220 */ /* 0x040fe20000410000 */
        /* <DEDUP_REMOVED lines=31> */
[----:B------:R-:W-:-:S05]  /*4650*/  F2FP.BF16.F32.PACK_AB R85, R85, R116 ;  /* 0x000000745555723e */ /* 0x000fca00000010ff */
[----:B------:R-:W-:-:S07]  /*4660*/  IMAD.MOV.U32 R36, RZ, RZ, R85 ;  /* 0x000000ffff247224 */ /* 0x000fce00078e0055 */
.L_x_2662:
[----:B------:R-:W-:Y:S05]  /*4670*/  BSYNC B3 ;  /* 0x0000000000037941 */ /* 0x000fea0003800000 */
.L_x_2661:
[----:B------:R-:W-:Y:S02]  /*4680*/  ULDC.64 UR4, c[0x0][0x208] ;  /* 0x0000820000047ab9 */ /* 0x000fe40000000a00 */
[----:B--2---:R2:W-:Y:S03]  /*4690*/  STG.E.128 desc[UR4][R60.64+0x80], R36 ;  /* 0x000080243c007986 */ /* 0x0045e6000c101d04 */
.L_x_2660:
[----:B------:R-:W-:Y:S05]  /*46a0*/  BSYNC B2 ;  /* 0x0000000000027941 */ /* 0x000fea0003800000 */
.L_x_2659:
[----:B------:R-:W-:Y:S01]  /*46b0*/  ISETP.NE.AND P3, PT, R9, RZ, PT ;  /* 0x000000ff0900720c */ /* 0x000fe20003f65270 */
[----:B------:R-:W-:-:S12]  /*46c0*/  BSSY B2, `(.L_x_2663) ;  /* 0x0000038000027945 */ /* 0x000fd80003800000 */
[----:B------:R-:W-:Y:S05]  /*46d0*/  @!P3 BRA `(.L_x_2664) ;  /* 0x0000000000d8b947 */ /* 0x000fea0003800000 */
[----:B-12---:R1:W2:Y:S01]  /*46e0*/  LDS.128 R36, [R4+0x29400] ;  /* 0x0294000004247984 */ /* 0x0062a20000000c00 */
[----:B------:R-:W-:Y:S01]  /*46f0*/  ISETP.GE.AND P3, PT, R214, R122, PT ;  /* 0x0000007ad600720c */ /* 0x000fe20003f66270 */
[----:B------:R-:W-:-:S12]  /*4700*/  BSSY B3, `(.L_x_2665) ;  /* 0x0000031000037945 */ /* 0x000fd80003800000 */
[----:B-1----:R-:W-:Y:S05]  /*4710*/  @P3 BRA `(.L_x_2666) ;  /* 0x0000000000bc3947 */ /* 0x002fea0003800000 */
[----:B------:R-:W-:Y:S01]  /*4720*/  SHF.R.U64 R85, R88, 0x10, R89 ;  /* 0x0000001058557819 */ /* 0x000fe20000001259 */
[----:B--2---:R-:W-:Y:S01]  /*4730*/  IMAD.U32 R87, R37, 0x10000, RZ ;  /* 0x0001000025577824 */ /* 0x004fe200078e00ff */
[----:B------:R-:W-:Y:S02]  /*4740*/  SHF.R.U64 R82, R82, 0x10, R83 ;  /* 0x0000001052527819 */ /* 0x000fe40000001253 */
[----:B------:R-:W-:Y:S02]  /*4750*/  PRMT R85, R162, 0x5410, R85 ;  /* 0x00005410a2557816 */ /* 0x000fe40000000055 */
        /* <DEDUP_REMOVED lines=43> */
.L_x_2666:
[----:B------:R-:W-:Y:S05]  /*4a10*/  BSYNC B3 ;  /* 0x0000000000037941 */ /* 0x000fea0003800000 */
.L_x_2665:
[----:B------:R-:W-:Y:S02]  /*4a20*/  ULDC.64 UR4, c[0x0][0x208] ;  /* 0x0000820000047ab9 */ /* 0x000fe40000000a00 */
[----:B--2---:R3:W-:Y:S03]  /*4a30*/  STG.E.128 desc[UR4][R60.64+0x100], R36 ;  /* 0x000100243c007986 */ /* 0x0047e6000c101d04 */
.L_x_2664:
[----:B------:R-:W-:Y:S05]  /*4a40*/  BSYNC B2 ;  /* 0x0000000000027941 */ /* 0x000fea0003800000 */
.L_x_2663:
[----:B------:R-:W-:-:S13]  /*4a50*/  ISETP.NE.AND P3, PT, R8, RZ, PT ;  /* 0x000000ff0800720c */ /* 0x000fda0003f65270 */
[----:B------:R-:W-:Y:S05]  /*4a60*/  @!P3 BRA `(.L_x_2654) ;  /* 0x0000000000d8b947 */ /* 0x000fea0003800000 */
[----:B-123--:R1:W2:Y:S01]  /*4a70*/  LDS.128 R36, [R4+0x2bc00] ;  /* 0x02bc000004247984 */ /* 0x00e2a20000000c00 */
[----:B------:R-:W-:Y:S01]  /*4a80*/  ISETP.GE.AND P3, PT, R217, R122, PT ;  /* 0x0000007ad900720c */ /* 0x000fe20003f66270 */
[----:B------:R-:W-:-:S12]  /*4a90*/  BSSY B2, `(.L_x_2667) ;  /* 0x0000031000027945 */ /* 0x000fd80003800000 */
[----:B-1----:R-:W-:Y:S05]  /*4aa0*/  @P3 BRA `(.L_x_2668) ;  /* 0x0000000000bc3947 */ /* 0x002fea0003800000 */
        /* <DEDUP_REMOVED lines=47> */
.L_x_2668:
[----:B------:R-:W-:Y:S05]  /*4da0*/  BSYNC B2 ;  /* 0x0000000000027941 */ /* 0x000fea0003800000 */
.L_x_2667:
[----:B------:R-:W-:Y:S02]  /*4db0*/  ULDC.64 UR4, c[0x0][0x208] ;  /* 0x0000820000047ab9 */ /* 0x000fe40000000a00 */
[----:B--2---:R4:W-:Y:S03]  /*4dc0*/  STG.E.128 desc[UR4][R60.64+0x180], R36 ;  /* 0x000180243c007986 */ /* 0x0049e6000c101d04 */
.L_x_2654:
[----:B------:R-:W-:Y:S05]  /*4dd0*/  BSYNC B1 ;  /* 0x0000000000017941 */ /* 0x000fea0003800000 */
.L_x_2653:
[----:B------:R-:W-:Y:S04]  /*4de0*/  BSSY B1, `(.L_x_2669) ;  /* 0x00000e8000017945 */ /* 0x000fe80003800000 */
        /* <DEDUP_REMOVED lines=55> */
.L_x_2674:
[----:B------:R-:W-:Y:S05]  /*5160*/  BSYNC B3 ;  /* 0x0000000000037941 */ /* 0x000fea0003800000 */
.L_x_2673:
[----:B------:R-:W-:Y:S02]  /*5170*/  ULDC.64 UR4, c[0x0][0x208] ;  /* 0x0000820000047ab9 */ /* 0x000fe40000000a00 */
[----:B--2---:R1:W-:Y:S03]  /*5180*/  STG.E.128 desc[UR4][R50.64], R36 ;  /* 0x0000002432007986 */ /* 0x0043e6000c101d04 */
.L_x_2672:
[----:B------:R-:W-:Y:S05]  /*5190*/  BSYNC B2 ;  /* 0x0000000000027941 */ /* 0x000fea0003800000 */
.L_x_2671:
[----:B------:R-:W-:Y:S01]  /*51a0*/  ISETP.NE.AND P3, PT, R10, RZ, PT ;  /* 0x000000ff0a00720c */ /* 0x000fe20003f65270 */
[----:B------:R-:W-:-:S12]  /*51b0*/  BSSY B2, `(.L_x_2675) ;  /* 0x0000038000027945 */ /* 0x000fd80003800000 */
[----:B------:R-:W-:Y:S05]  /*51c0*/  @!P3 BRA `(.L_x_2676) ;  /* 0x0000000000d8b947 */ /* 0x000fea0003800000 */
[----:B-1234-:R1:W2:Y:S01]  /*51d0*/  LDS.128 R36, [R4+0x27c00] ;  /* 0x027c000004247984 */ /* 0x01e2a20000000c00 */
[----:B------:R-:W-:Y:S01]  /*51e0*/  ISETP.GE.AND P3, PT, R215, R122, PT ;  /* 0x0000007ad700720c */ /* 0x000fe20003f66270 */
[----:B------:R-:W-:-:S12]  /*51f0*/  BSSY B3, `(.L_x_2677) ;  /* 0x0000031000037945 */ /* 0x000fd80003800000 */
[----:B-1----:R-:W-:Y:S05]  /*5200*/  @P3 BRA `(.L_x_2678) ;  /* 0x0000000000bc3947 */ /* 0x002fea0003800000 */
        /* <DEDUP_REMOVED lines=47> */
.L_x_2678:
[----:B------:R-:W-:Y:S05]  /*5500*/  BSYNC B3 ;  /* 0x0000000000037941 */ /* 0x000fea0003800000 */
.L_x_2677:
[----:B------:R-:W-:Y:S02]  /*5510*/  ULDC.64 UR4, c[0x0][0x208] ;  /* 0x0000820000047ab9 */ /* 0x000fe40000000a00 */
[----:B--2---:R1:W-:Y:S03]  /*5520*/  STG.E.128 desc[UR4][R50.64+0x80], R36 ;  /* 0x0000802432007986 */ /* 0x0043e6000c101d04 */
.L_x_2676:
[----:B------:R-:W-:Y:S05]  /*5530*/  BSYNC B2 ;  /* 0x0000000000027941 */ /* 0x000fea0003800000 */
.L_x_2675:
        /* <DEDUP_REMOVED lines=54> */
.L_x_2682:
[----:B------:R-:W-:Y:S05]  /*58a0*/  BSYNC B3 ;  /* 0x0000000000037941 */ /* 0x000fea0003800000 */
.L_x_2681:
[----:B------:R-:W-:Y:S02]  /*58b0*/  ULDC.64 UR4, c[0x0][0x208] ;  /* 0x0000820000047ab9 */ /* 0x000fe40000000a00 */
[----:B--2---:R1:W-:Y:S03]  /*58c0*/  STG.E.128 desc[UR4][R50.64+0x100], R36 ;  /* 0x0001002432007986 */ /* 0x0043e6000c101d04 */
.L_x_2680:
[----:B------:R-:W-:Y:S05]  /*58d0*/  BSYNC B2 ;  /* 0x0000000000027941 */ /* 0x000fea0003800000 */
.L_x_2679:
[----:B------:R-:W-:-:S13]  /*58e0*/  ISETP.NE.AND P3, PT, R8, RZ, PT ;  /* 0x000000ff0800720c */ /* 0x000fda0003f65270 */
        /* <DEDUP_REMOVED lines=52> */
.L_x_2684:
[----:B------:R-:W-:Y:S05]  /*5c30*/  BSYNC B2 ;  /* 0x0000000000027941 */ /* 0x000fea0003800000 */
.L_x_2683:
[----:B------:R-:W-:Y:S02]  /*5c40*/  ULDC.64 UR4, c[0x0][0x208] ;  /* 0x0000820000047ab9 */ /* 0x000fe40000000a00 */
[----:B--2---:R1:W-:Y:S03]  /*5c50*/  STG.E.128 desc[UR4][R50.64+0x180], R36 ;  /* 0x0001802432007986 */ /* 0x0043e6000c101d04 */
.L_x_2670:
[----:B------:R-:W-:Y:S05]  /*5c60*/  BSYNC B1 ;  /* 0x0000000000017941 */ /* 0x000fea0003800000 */
.L_x_2669:
        /* <DEDUP_REMOVED lines=55> */
.L_x_2689:
[----:B------:R-:W-:Y:S05]  /*5fe0*/  BSYNC B2 ;  /* 0x0000000000027941 */ /* 0x000fea0003800000 */
.L_x_2688:
[----:B------:R-:W-:Y:S02]  /*5ff0*/  ULDC.64 UR4, c[0x0][0x208] ;  /* 0x0000820000047ab9 */ /* 0x000fe40000000a00 */
[----:B--2---:R1:W-:Y:S03]  /*6000*/  STG.E.128 desc[UR4][R48.64], R36 ;  /* 0x0000002430007986 */ /* 0x0043e6000c101d04 */
.L_x_2687:
[----:B------:R-:W-:Y:S05]  /*6010*/  BSYNC B1 ;  /* 0x0000000000017941 */ /* 0x000fea0003800000 */
.L_x_2686:
        /* <DEDUP_REMOVED lines=12> */
[C---:B--2---:R-:W-:Y:S01]  /*60e0*/  LOP3.LUT R56, R37.reuse, 0xffff0000, RZ, 0xc0, !PT ;  /* 0xffff000025387812 */ /* 0x044fe200078ec0ff */
[----:B------:R-:W-:Y:S01]  /*60f0*/  IMAD.U32 R37, R37, 0x10000, RZ ;  /* 0x0001000025257824 */ /* 0x000fe200078e00ff */
[C---:B------:R-:W-:Y:S01]  /*6100*/  LOP3.LUT R51, R153.reuse, 0xffff0000, RZ, 0xc0, !PT ;  /* 0xffff000099337812 */ /* 0x040fe200078ec0ff */
[----:B------:R-:W-:Y:S01]  /*6110*/  IMAD.U32 R153, R153, 0x10000, RZ ;  /* 0x0001000099997824 */ /* 0x000fe200078e00ff */
[C---:B------:R-:W-:Y:S01]  /*6120*/  LOP3.LUT R53, R50.reuse, 0xffff0000, RZ, 0xc0, !PT ;  /* 0xffff000032357812 */ /* 0x040fe200078ec0ff */
[----:B------:R-:W-:Y:S01]  /*6130*/  IMAD.U32 R50, R50, 0x10000, RZ ;  /* 0x0001000032327824 */ /* 0x000fe200078e00ff */
[----:B------:R-:W-:Y:S01]  /*6140*/  SHF.R.U32.HI R54, RZ, 0x10, R55 ;  /* 0x00000010ff367819 */ /* 0x000fe20000011637 */
        /* <DEDUP_REMOVED lines=35> */
.L_x_2693:
[----:B------:R-:W-:Y:S05]  /*6380*/  BSYNC B2 ;  /* 0x0000000000027941 */ /* 0x000fea0003800000 */
.L_x_2692:
[----:B------:R-:W-:Y:S02]  /*6390*/  ULDC.64 UR4, c[0x0][0x208] ;  /* 0x0000820000047ab9 */ /* 0x000fe40000000a00 */
[----:B--2---:R1:W-:Y:S03]  /*63a0*/  STG.E.128 desc[UR4][R48.64+0x80], R36 ;  /* 0x0000802430007986 */ /* 0x0043e6000c101d04 */
.L_x_2691:
[----:B------:R-:W-:Y:S05]  /*63b0*/  BSYNC B1 ;  /* 0x0000000000017941 */ /* 0x000fea0003800000 */
.L_x_2690:
        /* <DEDUP_REMOVED lines=12> */
[C---:B------:R-:W-:Y:S02]  /*6480*/  LOP3.LUT R44, R37.reuse, 0xffff0000, RZ, 0xc0, !PT ;  /* 0xffff0000252c7812 */ /* 0x040fe400078ec0ff */
[C---:B------:R-:W-:Y:S01]  /*6490*/  LOP3.LUT R51, R50.reuse, 0xffff0000, RZ, 0xc0, !PT ;  /* 0xffff000032337812 */ /* 0x040fe200078ec0ff */
[----:B------:R-:W-:Y:S01]  /*64a0*/  IMAD.U32 R50, R50, 0x10000, RZ ;  /* 0x0001000032327824 */ /* 0x000fe200078e00ff */
[C---:B------:R-:W-:Y:S01]  /*64b0*/  LOP3.LUT R52, R46.reuse, 0xffff0000, RZ, 0xc0, !PT ;  /* 0xffff00002e347812 */ /* 0x040fe200078ec0ff */
[----:B------:R-:W-:Y:S01]  /*64c0*/  IMAD.U32 R46, R46, 0x10000, RZ ;  /* 0x000100002e2e7824 */ /* 0x000fe200078e00ff */
[----:B------:R-:W-:Y:S01]  /*64d0*/  SHF.R.U32.HI R53, RZ, 0x10, R47 ;  /* 0x00000010ff357819 */ /* 0x000fe2000001162f */
[----:B------:R-:W-:Y:S01]  /*64e0*/  IMAD.U32 R47, R37, 0x10000, RZ ;  /* 0x00010000252f7824 */ /* 0x000fe200078e00ff */
[----:B------:R-:W-:Y:S01]  /*64f0*/  SHF.R.U32.HI R45, RZ, 0x10, R45 ;  /* 0x00000010ff2d7819 */ /* 0x000fe2000001162d */
[C---:B------:R-:W-:Y:S01]  /*6500*/  FMUL.FTZ R37, R44.reuse, R51 ;  /* 0x000000332c257220 */ /* 0x040fe20000410000 */
[----:B------:R-:W-:Y:S01]  /*6510*/  FMUL.FTZ R44, R44, R52 ;  /* 0x000000342c2c7220 */ /* 0x000fe20000410000 */
[----:B------:R-:W-:-:S02]  /*6520*/  PRMT R53, R145, 0x5432, R53 ;  /* 0x0000543291357816 */ /* 0x000fc40000000035 */
[----:B------:R-:W-:Y:S01]  /*6530*/  PRMT R45, R142, 0x5432, R45 ;  /* 0x000054328e2d7816 */ /* 0x000fe2000000002d */
[C---:B------:R-:W-:Y:S01]  /*6540*/  FFMA.FTZ R37, R47.reuse, R52, -R37 ;  /* 0x000000342f257223 */ /* 0x040fe20000010825 */
[----:B------:R-:W-:Y:S01]  /*6550*/  FFMA.FTZ R47, R47, R51, R44 ;  /* 0x000000332f2f7223 */ /* 0x000fe2000001002c */
[C---:B------:R-:W-:Y:S01]  /*6560*/  LOP3.LUT R44, R38.reuse, 0xffff0000, RZ, 0xc0, !PT ;  /* 0xffff0000262c7812 */ /* 0x040fe200078ec0ff */
[C---:B------:R-:W-:Y:S01]  /*6570*/  IMAD.U32 R52, R53.reuse, 0x10000, RZ ;  /* 0x0001000035347824 */ /* 0x040fe200078e00ff */
[----:B------:R-:W-:Y:S01]  /*6580*/  LOP3.LUT R53, R53, 0xffff0000, RZ, 0xc0, !PT ;  /* 0xffff000035357812 */ /* 0x000fe200078ec0ff */
[C---:B------:R-:W-:Y:S01]  /*6590*/  IMAD.U32 R54, R45.reuse, 0x10000, RZ ;  /* 0x000100002d367824 */ /* 0x040fe200078e00ff */
[----:B------:R-:W-:Y:S01]  /*65a0*/  LOP3.LUT R45, R45, 0xffff0000, RZ, 0xc0, !PT ;  /* 0xffff00002d2d7812 */ /* 0x000fe200078ec0ff */
[----:B------:R-:W-:Y:S02]  /*65b0*/  IMAD.U32 R51, R38, 0x10000, RZ ;  /* 0x0001000026337824 */ /* 0x000fe400078e00ff */
[C---:B------:R-:W-:Y:S01]  /*65c0*/  FMUL.FTZ R55, R44.reuse, R52 ;  /* 0x000000342c377220 */ /* 0x040fe20000410000 */
[----:B------:R-:W-:Y:S01]  /*65d0*/  LOP3.LUT R38, R39, 0xffff0000, RZ, 0xc0, !PT ;  /* 0xffff000027267812 */ /* 0x000fe200078ec0ff */
[-C--:B------:R-:W-:Y:S01]  /*65e0*/  FMUL.FTZ R44, R44, R54.reuse ;  /* 0x000000362c2c7220 */ /* 0x080fe20000410000 */
[----:B------:R-:W-:Y:S01]  /*65f0*/  LOP3.LUT R36, R36, 0xffff0000, RZ, 0xc0, !PT ;  /* 0xffff000024247812 */ /* 0x000fe200078ec0ff */
[----:B------:R-:W-:Y:S01]  /*6600*/  FFMA.FTZ R55, R51, R54, -R55 ;  /* 0x0000003633377223 */ /* 0x000fe20000010837 */
[----:B------:R-:W-:-:S02]  /*6610*/  IMAD.U32 R39, R39, 0x10000, RZ ;  /* 0x0001000027277824 */ /* 0x000fc400078e00ff */
        /* <DEDUP_REMOVED lines=9> */
[----:B------:R-:W-:Y:S02]  /*66b0*/  F2FP.BF16.F32.PACK_AB R44, R44, R55 ;  /* 0x000000372c2c723e */ /* 0x000fe400000010ff */
[----:B------:R-:W-:-:S02]  /*66c0*/  F2FP.BF16.F32.PACK_AB R51, R52, R51 ;  /* 0x000000333433723e */ /* 0x000fc400000010ff */
[----:B------:R-:W-:Y:S01]  /*66d0*/  F2FP.BF16.F32.PACK_AB R36, R36, R38 ;  /* 0x000000262424723e */ /* 0x000fe200000010ff */
[----:B------:R-:W-:Y:S01]  /*66e0*/  IMAD.MOV.U32 R38, RZ, RZ, R44 ;  /* 0x000000ffff267224 */ /* 0x000fe200078e002c */
[----:B------:R-:W-:Y:S01]  /*66f0*/  F2FP.BF16.F32.PACK_AB R37, R47, R37 ;  /* 0x000000252f25723e */ /* 0x000fe200000010ff */
[----:B------:R-:W-:-:S07]  /*6700*/  IMAD.MOV.U32 R39, RZ, RZ, R51 ;  /* 0x000000ffff277224 */ /* 0x000fce00078e0033 */
.L_x_2697:
[----:B------:R-:W-:Y:S05]  /*6710*/  BSYNC B2 ;  /* 0x0000000000027941 */ /* 0x000fea0003800000 */
.L_x_2696:
[----:B------:R-:W-:Y:S02]  /*6720*/  ULDC.64 UR4, c[0x0][0x208] ;  /* 0x0000820000047ab9 */ /* 0x000fe40000000a00 */
[----:B--2---:R1:W-:Y:S03]  /*6730*/  STG.E.128 desc[UR4][R48.64+0x100], R36 ;  /* 0x0001002430007986 */ /* 0x0043e6000c101d04 */
.L_x_2695:
[----:B------:R-:W-:Y:S05]  /*6740*/  BSYNC B1 ;  /* 0x0000000000017941 */ /* 0x000fea0003800000 */
.L_x_2694:
[----:B------:R-:W-:-:S13]  /*6750*/  ISETP.NE.AND P3, PT, R8, RZ, PT ;  /* 0x000000ff0800720c */ /* 0x000fda0003f65270 */
[----:B------:R-:W-:Y:S05]  /*6760*/  @!P3 BRA `(.L_x_2685) ;  /* 0x0000004400ecb947 */ /* 0x000fea0003800000 */
[----:B-1234-:R1:W2:Y:S01]  /*6770*/  LDS.128 R36, [R4+0x2dc00] ;  /* 0x02dc000004247984 */ /* 0x01e2a20000000c00 */
[----:B------:R-:W-:Y:S01]  /*6780*/  ISETP.GE.AND P3, PT, R217, R122, PT ;  /* 0x0000007ad900720c */ /* 0x000fe20003f66270 */
[----:B------:R-:W-:-:S12]  /*6790*/  BSSY B1, `(.L_x_2698) ;  /* 0x000002f000017945 */ /* 0x000fd80003800000 */
[----:B-1----:R-:W-:Y:S05]  /*67a0*/  @P3 BRA `(.L_x_2699) ;  /* 0x0000000000b43947 */ /* 0x002fea0003800000 */
[--C-:B------:R-:W-:Y:S01]  /*67b0*/  SHF.R.U64 R40, R40, 0x10, R41.reuse ;  /* 0x0000001028287819 */ /* 0x100fe20000001229 */
[----:B--2---:R-:W-:Y:S01]  /*67c0*/  IMAD.U32 R44, R38, 0x10000, RZ ;  /* 0x00010000262c7824 */ /* 0x004fe200078e00ff */
[----:B------:R-:W-:Y:S01]  /*67d0*/  SHF.R.U32.HI R45, RZ, 0x10, R41 ;  /* 0x00000010ff2d7819 */ /* 0x000fe20000011629 */
[----:B------:R-:W-:Y:S01]  /*67e0*/  IMAD.U32 R47, R36, 0x10000, RZ ;  /* 0x00010000242f7824 */ /* 0x000fe200078e00ff */
[--C-:B------:R-:W-:Y:S02]  /*67f0*/  SHF.R.U64 R42, R42, 0x10, R43.reuse ;  /* 0x000000102a2a7819 */ /* 0x100fe4000000122b */
[----:B------:R-:W-:Y:S02]  /*6800*/  SHF.R.U32.HI R43, RZ, 0x10, R43 ;  /* 0x00000010ff2b7819 */ /* 0x000fe4000001162b */
[C---:B------:R-:W-:Y:S02]  /*6810*/  PRMT R40, R140.reuse, 0x5410, R40 ;  /* 0x000054108c287816 */ /* 0x040fe40000000028 */
[----:B------:R-:W-:Y:S01]  /*6820*/  PRMT R140, R140, 0x5432, R45 ;  /* 0x000054328c8c7816 */ /* 0x000fe2000000002d */
[----:B------:R-:W-:Y:S01]  /*6830*/  IMAD.U32 R45, R37, 0x10000, RZ ;  /* 0x00010000252d7824 */ /* 0x000fe200078e00ff */
[----:B------:R-:W-:-:S02]  /*6840*/  PRMT R42, R135, 0x5410, R42 ;  /* 0x00005410872a7816 */ /* 0x000fc4000000002a */
[----:B------:R-:W-:Y:S01]  /*6850*/  LOP3.LUT R53, R37, 0xffff0000, RZ, 0xc0, !PT ;  /* 0xffff000025357812 */ /* 0x000fe200078ec0ff */
[----:B------:R-:W-:Y:S01]  /*6860*/  IMAD.U32 R50, R140, 0x10000, RZ ;  /* 0x000100008c327824 */ /* 0x000fe200078e00ff */
[----:B------:R-:W-:Y:S02]  /*6870*/  PRMT R43, R135, 0x5432, R43 ;  /* 0x00005432872b7816 */ /* 0x000fe4000000002b */
[C---:B------:R-:W-:Y:S01]  /*6880*/  LOP3.LUT R37, R40.reuse, 0xffff0000, RZ, 0xc0, !PT ;  /* 0xffff000028257812 */ /* 0x040fe200078ec0ff */
[----:B------:R-:W-:Y:S01]  /*6890*/  IMAD.U32 R40, R40, 0x10000, RZ ;  /* 0x0001000028287824 */ /* 0x000fe200078e00ff */
[----:B------:R-:W-:Y:S01]  /*68a0*/  LOP3.LUT R38, R38, 0xffff0000, RZ, 0xc0, !PT ;  /* 0xffff000026267812 */ /* 0x000fe200078ec0ff */
[----:B------:R-:W-:Y:S01]  /*68b0*/  IMAD.U32 R51, R43, 0x10000, RZ ;  /* 0x000100002b337824 */ /* 0x000fe200078e00ff */
[----:B------:R-:W-:Y:S01]  /*68c0*/  LOP3.LUT R46, R42, 0xffff0000, RZ, 0xc0, !PT ;  /* 0xffff00002a2e7812 */ /* 0x000fe200078ec0ff */
[----:B------:R-:W-:Y:S01]  /*68d0*/  FMUL.FTZ R52, R53, R37 ;  /* 0x0000002535347220 */ /* 0x000fe20000410000 */
[----:B------:R-:W-:Y:S01]  /*68e0*/  LOP3.LUT R41, R39, 0xffff0000, RZ, 0xc0, !PT ;  /* 0xffff000027297812 */ /* 0x000fe200078ec0ff */
[C---:B------:R-:W-:Y:S01]  /*68f0*/  FMUL.FTZ R54, R38.reuse, R50 ;  /* 0x0000003226367220 */ /* 0x040fe20000410000 */
[----:B------:R-:W-:Y:S01]  /*6900*/  FMUL.FTZ R38, R38, R51 ;  /* 0x0000003326267220 */ /* 0x000fe20000410000 */
[-C--:B------:R-:W-:Y:S01]  /*6910*/  FMUL.FTZ R53, R53, R46.reuse ;  /* 0x0000002e35357220 */ /* 0x080fe20000410000 */
[----:B------:R-:W-:Y:S01]  /*6920*/  FFMA.FTZ R52, R45, R46, -R52 ;  /* 0x0000002e2d347223 */ /* 0x000fe20000010834 */
[----:B------:R-:W-:Y:S01]  /*6930*/  LOP3.LUT R140, R140, 0xffff0000, RZ, 0xc0, !PT ;  /* 0xffff00008c8c7812 */ /* 0x000fe200078ec0ff */
[----:B------:R-:W-:Y:S01]  /*6940*/  IMAD.U32 R42, R42, 0x10000, RZ ;  /* 0x000100002a2a7824 */ /* 0x000fe200078e00ff */
[----:B------:R-:W-:Y:S01]  /*6950*/  LOP3.LUT R46, R43, 0xffff0000, RZ, 0xc0, !PT ;  /* 0xffff00002b2e7812 */ /* 0x000fe200078ec0ff */
[----:B------:R-:W-:Y:S01]  /*6960*/  FFMA.FTZ R53, R45, R37, R53 ;  /* 0x000000252d357223 */ /* 0x000fe20000010035 */
[----:B------:R-:W-:Y:S01]  /*6970*/  LOP3.LUT R36, R36, 0xffff0000, RZ, 0xc0, !PT ;  /* 0xffff000024247812 */ /* 0x000fe200078ec0ff */
[----:B------:R-:W-:Y:S01]  /*6980*/  FFMA.FTZ R37, R44, R50, R38 ;  /* 0x000000322c257223 */ /* 0x000fe20000010026 */
[----:B------:R-:W-:Y:S01]  /*6990*/  FMUL.FTZ R38, R41, R140 ;  /* 0x0000008c29267220 */ /* 0x000fe20000410000 */
[----:B------:R-:W-:-:S02]  /*69a0*/  IMAD.U32 R39, R39, 0x10000, RZ ;  /* 0x0001000027277824 */ /* 0x000fc400078e00ff */
[----:B------:R-:W-:Y:S01]  /*69b0*/  FMUL.FTZ R41, R41, R46 ;  /* 0x0000002e29297220 */ /* 0x000fe20000410000 */
        /* <DEDUP_REMOVED lines=11> */
[----:B------:R-:W-:-:S07]  /*6a70*/  F2FP.BF16.F32.PACK_AB R36, R43, R44 ;  /* 0x0000002c2b24723e */ /* 0x000fce00000010ff */
.L_x_2699:
[----:B------:R-:W-:Y:S05]  /*6a80*/  BSYNC B1 ;  /* 0x0000000000017941 */ /* 0x000fea0003800000 */
.L_x_2698:
[----:B------:R-:W-:Y:S02]  /*6a90*/  ULDC.64 UR4, c[0x0][0x208] ;  /* 0x0000820000047ab9 */ /* 0x000fe40000000a00 */
[----:B--2---:R1:W-:Y:S01]  /*6aa0*/  STG.E.128 desc[UR4][R48.64+0x180], R36 ;  /* 0x0001802430007986 */ /* 0x0043e2000c101d04 */
[----:B------:R-:W-:Y:S05]  /*6ab0*/  BRA `(.L_x_2685) ;  /* 0x0000004400187947 */ /* 0x000fea0003800000 */
.L_x_2643:
[----:B------:R-:W-:Y:S01]  /*6ac0*/  ISETP.GE.AND P4, PT, R212, R3, PT ;  /* 0x00000003d400720c */ /* 0x000fe20003f86270 */
[----:B------:R-:W-:Y:S01]  /*6ad0*/  BSSY B1, `(.L_x_2700) ;  /* 0x0000024000017945 */ /* 0x000fe20003800000 */
[----:B------:R-:W-:Y:S02]  /*6ae0*/  CS2R R54, SRZ ;  /* 0x0000000000367805 */ /* 0x000fe4000001ff00 */
[----:B------:R-:W-:Y:S02]  /*6af0*/  CS2R R38, SRZ ;  /* 0x0000000000267805 */ /* 0x000fe4000001ff00 */
[----:B------:R-:W-:Y:S02]  /*6b00*/  CS2R R36, SRZ ;  /* 0x0000000000247805 */ /* 0x000fe4000001ff00 */
[----:B------:R-:W-:Y:S02]  /*6b10*/  CS2R R42, SRZ ;  /* 0x00000000002a7805 */ /* 0x000fe4000001ff00 */
[----:B0-----:R-:W-:-:S02]  /*6b20*/  CS2R R40, SRZ ;  /* 0x0000000000287805 */ /* 0x001fc4000001ff00 */
[----:B------:R-:W-:Y:S02]  /*6b30*/  CS2R R46, SRZ ;  /* 0x00000000002e7805 */ /* 0x000fe4000001ff00 */
[----:B------:R-:W-:Y:S02]  /*6b40*/  CS2R R44, SRZ ;  /* 0x00000000002c7805 */ /* 0x000fe4000001ff00 */
[----:B------:R-:W-:Y:S02]  /*6b50*/  CS2R R50, SRZ ;  /* 0x0000000000327805 */ /* 0x000fe4000001ff00 */
[----:B------:R-:W-:Y:S01]  /*6b60*/  CS2R R48, SRZ ;  /* 0x0000000000307805 */ /* 0x000fe2000001ff00 */
[----:B------:R-:W-:Y:S06]  /*6b70*/  @P4 BRA `(.L_x_2701) ;  /* 0x0000000000644947 */ /* 0x000fec0003800000 */
[----:B------:R-:W-:Y:S01]  /*6b80*/  IADD3 R36, P2, R102, R86, RZ ;  /* 0x0000005666247210 */ /* 0x000fe20007f5e0ff */
[----:B------:R-:W-:Y:S01]  /*6b90*/  ULDC.64 UR4, c[0x0][0x3e8] ;  /* 0x0000fa0000047ab9 */ /* 0x000fe20000000a00 */
[-C--:B------:R-:W-:Y:S02]  /*6ba0*/  ISETP.GE.AND P3, PT, R18, R122.reuse, PT ;  /* 0x0000007a1200720c */ /* 0x080fe40003f66270 */
[----:B------:R-:W-:Y:S02]  /*6bb0*/  CS2R R42, SRZ ;  /* 0x00000000002a7805 */ /* 0x000fe4000001ff00 */
[----:B------:R-:W-:Y:S01]  /*6bc0*/  LEA R44, P5, R36, UR4, 0x1 ;  /* 0x00000004242c7c11 */ /* 0x000fe2000f8a08ff */
[----:B------:R-:W-:Y:S01]  /*6bd0*/  IMAD.X R37, R0, 0x1, R21, P2 ;  /* 0x0000000100257824 */ /* 0x000fe200010e0615 */
[----:B------:R-:W-:Y:S02]  /*6be0*/  ISETP.GE.AND P2, PT, R213, R122, PT ;  /* 0x0000007ad500720c */ /* 0x000fe40003f46270 */
[----:B------:R-:W-:-:S02]  /*6bf0*/  CS2R R40, SRZ ;  /* 0x0000000000287805 */ /* 0x000fc4000001ff00 */
[----:B------:R-:W-:Y:S01]  /*6c00*/  CS2R R38, SRZ ;  /* 0x0000000000267805 */ /* 0x000fe2000001ff00 */
[----:B------:R-:W-:Y:S01]  /*6c10*/  ULDC.64 UR6, c[0x0][0x208] ;  /* 0x0000820000067ab9 */ /* 0x000fe20000000a00 */
[----:B------:R-:W-:Y:S01]  /*6c20*/  LEA.HI.X R45, R36, UR5, R37, 0x1, P5 ;  /* 0x00000005242d7c11 */ /* 0x000fe2000a8f0c25 */
[----:B------:R-:W-:Y:S01]  /*6c30*/  ULDC.64 UR4, c[0x0][0x400] ;  /* 0x0001000000047ab9 */ /* 0x000fe20000000a00 */
[----:B------:R-:W-:Y:S02]  /*6c40*/  IADD3 R46, P5, R108, R84, RZ ;  /* 0x000000546c2e7210 */ /* 0x000fe40007fbe0ff */
[----:B------:R-:W-:Y:S02]  /*6c50*/  CS2R R36, SRZ ;  /* 0x0000000000247805 */ /* 0x000fe4000001ff00 */
[----:B------:R-:W-:Y:S01]  /*6c60*/  CS2R R50, SRZ ;  /* 0x0000000000327805 */ /* 0x000fe2000001ff00 */
[----:B------:R-:W5:Y:S01]  /*6c70*/  @!P3 LDG.E.128 R40, desc[UR6][R44.64] ;  /* 0x000000062c28b981 */ /* 0x000f62000c1e1d00 */
[----:B------:R-:W-:Y:S01]  /*6c80*/  IMAD.X R47, R114, 0x1, R15, P5 ;  /* 0x00000001722f7824 */ /* 0x000fe200028e060f */
[----:B------:R-:W-:-:S02]  /*6c90*/  LEA R52, P5, R46, UR4, 0x1 ;  /* 0x000000042e347c11 */ /* 0x000fc4000f8a08ff */
[----:B------:R0:W5:Y:S01]  /*6ca0*/  @!P2 LDG.E.128 R36, desc[UR6][R44.64+0x80] ;  /* 0x000080062c24a981 */ /* 0x000162000c1e1d00 */
[----:B------:R-:W-:Y:S02]  /*6cb0*/  CS2R R48, SRZ ;  /* 0x0000000000307805 */ /* 0x000fe4000001ff00 */
[----:B------:R-:W-:Y:S02]  /*6cc0*/  LEA.HI.X R53, R46, UR5, R47, 0x1, P5 ;  /* 0x000000052e357c11 */ /* 0x000fe4000a8f0c2f */
[----:B------:R-:W-:-:S03]  /*6cd0*/  CS2R R46, SRZ ;  /* 0x00000000002e7805 */ /* 0x000fc6000001ff00 */
[----:B------:R1:W5:Y:S01]  /*6ce0*/  @!P3 LDG.E.128 R48, desc[UR6][R52.64] ;  /* 0x000000063430b981 */ /* 0x000362000c1e1d00 */
[----:B0-----:R-:W-:-:S06]  /*6cf0*/  CS2R R44, SRZ ;  /* 0x00000000002c7805 */ /* 0x001fcc000001ff00 */
[----:B------:R1:W5:Y:S02]  /*6d00*/  @!P2 LDG.E.128 R44, desc[UR6][R52.64+0x80] ;  /* 0x00008006342ca981 */ /* 0x000364000c1e1d00 */
.L_x_2701:
[----:B------:R-:W-:Y:S05]  /*6d10*/  BSYNC B1 ;  /* 0x0000000000017941 */ /* 0x000fea0003800000 */
.L_x_2700:
[----:B------:R-:W2:Y:S01]  /*6d20*/  LDL.LU R60, [R1+0x10] ;  /* 0x00001000013c7983 */ /* 0x000ea20000300800 */
[----:B-1---5:R-:W-:Y:S01]  /*6d30*/  IMAD.MOV.U32 R53, RZ, RZ, R38 ;  /* 0x000000ffff357224 */ /* 0x022fe200078e0026 */
[----:B------:R-:W-:Y:S01]  /*6d40*/  BSSY B1, `(.L_x_2702) ;  /* 0x0000040000017945 */ /* 0x000fe20003800000 */
[----:B------:R-:W-:Y:S01]  /*6d50*/  IMAD.MOV.U32 R52, RZ, RZ, R39 ;  /* 0x000000ffff347224 */ /* 0x000fe200078e0027 */
[----:B------:R-:W-:Y:S01]  /*6d60*/  CS2R R62, SRZ ;  /* 0x00000000003e7805 */ /* 0x000fe2000001ff00 */
[----:B------:R-:W-:Y:S01]  /*6d70*/  VIADD R58, R212, 0x20 ;  /* 0x00000020d43a7836 */ /* 0x000fe20000000000 */
        /* <DEDUP_REMOVED lines=25> */
[----:B------:R-:W-:Y:S02]  /*6f10*/  PRMT R171, R56, 0x5410, R57 ;  /* 0x0000541038ab7816 */ /* 0x000fe40000000039 */
[----:B------:R-:W-:Y:S02]  /*6f20*/  CS2R R56, SRZ ;  /* 0x0000000000387805 */ /* 0x000fe4000001ff00 */
[----:B------:R-:W-:Y:S02]  /*6f30*/  PRMT R151, R52, 0x7610, R151 ;  /* 0x0000761034977816 */ /* 0x000fe40000000097 */
[----:B------:R-:W-:Y:S01]  /*6f40*/  CS2R R52, SRZ ;  /* 0x0000000000347805 */ /* 0x000fe2000001ff00 */
[----:B------:R-:W-:Y:S01]  /*6f50*/  IMAD.MOV.U32 R71, RZ, RZ, R49 ;  /* 0x000000ffff477224 */ /* 0x000fe200078e0031 */
        /* <DEDUP_REMOVED lines=11> */
[----:B------:R-:W-:Y:S01]  /*7010*/  LEA R60, P2, R52, UR4, 0x1 ;  /* 0x00000004343c7c11 */ /* 0x000fe2000f8408ff */
[----:B------:R-:W-:-:S03]  /*7020*/  ULDC.64 UR6, c[0x0][0x208] ;  /* 0x0000820000067ab9 */ /* 0x000fc60000000a00 */
[----:B------:R-:W-:Y:S01]  /*7030*/  LEA.HI.X R61, R52, UR5, R53, 0x1, P2 ;  /* 0x00000005343d7c11 */ /* 0x000fe200090f0c35 */
[----:B------:R-:W-:Y:S01]  /*7040*/  ULDC.64 UR4, c[0x0][0x400] ;  /* 0x0001000000047ab9 */ /* 0x000fe20000000a00 */
[----:B------:R-:W-:-:S04]  /*7050*/  IADD3 R52, P2, P3, R108, R84, R28 ;  /* 0x000000546c347210 */ /* 0x000fc80007b5e01c */
[----:B------:R-:W-:Y:S02]  /*7060*/  IADD3.X R53, R15, R114, R30, P2, P3 ;  /* 0x000000720f357210 */ /* 0x000fe400017e641e */
[C---:B------:R-:W-:Y:S02]  /*7070*/  LEA R68, P2, R52.reuse, UR4, 0x1 ;  /* 0x0000000434447c11 */ /* 0x040fe4000f8408ff */
[-C--:B------:R-:W-:Y:S02]  /*7080*/  ISETP.GE.AND P3, PT, R213, R122.reuse, PT ;  /* 0x0000007ad500720c */ /* 0x080fe40003f66270 */
[----:B------:R-:W-:Y:S02]  /*7090*/  LEA.HI.X R69, R52, UR5, R53, 0x1, P2 ;  /* 0x0000000534457c11 */ /* 0x000fe400090f0c35 */
[----:B------:R-:W-:Y:S02]  /*70a0*/  CS2R R52, SRZ ;  /* 0x0000000000347805 */ /* 0x000fe4000001ff00 */
[----:B------:R-:W-:-:S02]  /*70b0*/  ISETP.GE.AND P2, PT, R18, R122, PT ;  /* 0x0000007a1200720c */ /* 0x000fc40003f46270 */
[----:B------:R-:W-:Y:S02]  /*70c0*/  CS2R R66, SRZ ;  /* 0x0000000000427805 */ /* 0x000fe4000001ff00 */
[----:B------:R-:W-:Y:S02]  /*70d0*/  CS2R R64, SRZ ;  /* 0x0000000000407805 */ /* 0x000fe4000001ff00 */
[----:B------:R-:W-:Y:S01]  /*70e0*/  CS2R R62, SRZ ;  /* 0x00000000003e7805 */ /* 0x000fe2000001ff00 */
[----:B------:R-:W5:Y:S06]  /*70f0*/  @!P3 LDG.E.128 R52, desc[UR6][R60.64+0x80] ;  /* 0x000080063c34b981 */ /* 0x000f6c000c1e1d00 */
[----:B------:R0:W5:Y:S04]  /*7100*/  @!P2 LDG.E.128 R56, desc[UR6][R60.64] ;  /* 0x000000063c38a981 */ /* 0x000168000c1e1d00 */
[----:B------:R1:W5:Y:S01]  /*7110*/  @!P2 LDG.E.128 R64, desc[UR6][R68.64] ;  /* 0x000000064440a981 */ /* 0x000362000c1e1d00 */
[----:B0-----:R-:W-:-:S06]  /*7120*/  CS2R R60, SRZ ;  /* 0x00000000003c7805 */ /* 0x001fcc000001ff00 */
[----:B------:R1:W5:Y:S02]  /*7130*/  @!P3 LDG.E.128 R60, desc[UR6][R68.64+0x80] ;  /* 0x00008006443cb981 */ /* 0x000364000c1e1d00 */
.L_x_2703:
[----:B------:R-:W-:Y:S05]  /*7140*/  BSYNC B1 ;  /* 0x0000000000017941 */ /* 0x000fea0003800000 */
.L_x_2702:
[----:B-1---5:R-:W-:Y:S01]  /*7150*/  IMAD.MOV.U32 R69, RZ, RZ, R54 ;  /* 0x000000ffff457224 */ /* 0x022fe200078e0036 */
[----:B------:R-:W-:Y:S01]  /*7160*/  PRMT R150, R150, 0x5410, R70 ;  /* 0x0000541096967816 */ /* 0x000fe20000000046 */
[----:B------:R-:W-:Y:S01]  /*7170*/  IMAD.MOV.U32 R68, RZ, RZ, R55 ;  /* 0x000000ffff447224 */ /* 0x000fe200078e0037 */
[----:B------:R-:W-:Y:S01]  /*7180*/  PRMT R151, R151, 0x5410, R71 ;  /* 0x0000541097977816 */ /* 0x000fe20000000047 */
[----:B------:R-:W-:Y:S01]  /*7190*/  VIADD R72, R212, 0x40 ;  /* 0x00000040d4487836 */ /* 0x000fe20000000000 */
[----:B------:R-:W-:Y:S01]  /*71a0*/  BSSY B1, `(.L_x_2704) ;  /* 0x0000036000017945 */ /* 0x000fe20003800000 */
[----:B------:R-:W-:Y:S01]  /*71b0*/  IMAD.MOV.U32 R71, RZ, RZ, R52 ;  /* 0x000000ffff477224 */ /* 0x000fe200078e0034 */
[----:B------:R-:W-:Y:S01]  /*71c0*/  PRMT R161, R69, 0x5410, R68 ;  /* 0x0000541045a17816 */ /* 0x000fe20000000044 */
[----:B------:R-:W-:Y:S01]  /*71d0*/  IMAD.MOV.U32 R69, RZ, RZ, R58 ;  /* 0x000000ffff457224 */ /* 0x000fe200078e003a */
[----:B------:R-:W-:Y:S01]  /*71e0*/  ISETP.GE.AND P3, PT, R72, R3, PT ;  /* 0x000000034800720c */ /* 0x000fe20003f66270 */
[----:B------:R-:W-:Y:S01]  /*71f0*/  IMAD.MOV.U32 R68, RZ, RZ, R59 ;  /* 0x000000ffff447224 */ /* 0x000fe200078e003b */
[----:B------:R-:W-:Y:S01]  /*7200*/  CS2R R74, SRZ ;  /* 0x00000000004a7805 */ /* 0x000fe2000001ff00 */
[----:B------:R-:W-:Y:S01]  /*7210*/  IMAD.MOV.U32 R70, RZ, RZ, R53 ;  /* 0x000000ffff467224 */ /* 0x000fe200078e0035 */
[----:B------:R-:W-:-:S02]  /*7220*/  CS2R R72, SRZ ;  /* 0x0000000000487805 */ /* 0x000fc4000001ff00 */
[----:B------:R-:W-:Y:S02]  /*7230*/  CS2R R78, SRZ ;  /* 0x00000000004e7805 */ /* 0x000fe4000001ff00 */
[----:B------:R-:W-:Y:S01]  /*7240*/  PRMT R165, R69, 0x5410, R68 ;  /* 0x0000541045a57816 */ /* 0x000fe20000000044 */
[----:B------:R-:W-:Y:S01]  /*7250*/  IMAD.MOV.U32 R69, RZ, RZ, R62 ;  /* 0x000000ffff457224 */ /* 0x000fe200078e003e */
[----:B------:R-:W-:Y:S01]  /*7260*/  PRMT R162, R71, 0x5410, R70 ;  /* 0x0000541047a27816 */ /* 0x000fe20000000046 */
[----:B------:R-:W-:Y:S01]  /*7270*/  IMAD.MOV.U32 R68, RZ, RZ, R63 ;  /* 0x000000ffff447224 */ /* 0x000fe200078e003f */
[----:B------:R-:W-:Y:S01]  /*7280*/  CS2R R76, SRZ ;  /* 0x00000000004c7805 */ /* 0x000fe2000001ff00 */
        /* <DEDUP_REMOVED lines=39> */
.L_x_2705:
[----:B------:R-:W-:Y:S05]  /*7500*/  BSYNC B1 ;  /* 0x0000000000017941 */ /* 0x000fea0003800000 */
.L_x_2704:
        /* <DEDUP_REMOVED lines=33> */
.L_x_2706:
[----:B------:R-:W-:Y:S01]  /*7720*/  IMAD R0, R17, 0x8, R16 ;  /* 0x0000000811007824 */ /* 0x000fe200078e0210 */
[----:B------:R-:W-:Y:S01]  /*7730*/  SHF.L.U32 R114, R219, 0x1f, RZ ;  /* 0x0000001fdb727819 */ /* 0x000fe200000006ff */
[----:B------:R-:W0:Y:S01]  /*7740*/  LDC R140, c[0x0][0x2f4] ;  /* 0x0000bd00ff8c7b82 */ /* 0x000e220000000800 */
[----:B------:R-:W-:Y:S01]  /*7750*/  BSSY B1, `(.L_x_2707) ;  /* 0x0000004000017945 */ /* 0x000fe20003800000 */
[----:B------:R-:W-:Y:S01]  /*7760*/  IMAD.MOV.U32 R125, RZ, RZ, R88 ;  /* 0x000000ffff7d7224 */ /* 0x000fe200078e0058 */
[----:B------:R-:W1:Y:S02]  /*7770*/  SYNCS.PHASECHK.TRANS64.TRYWAIT P5, [R0+URZ+0x38890], R114 ;  /* 0x03889072000075a7 */ /* 0x000e6400080a017f */
[----:B-1----:R-:W-:Y:S05]  /*7780*/  @!P5 BRA `(.L_x_2708) ;  /* 0x000002d40068d947 */ /* 0x002fea0003800000 */
.L_x_3080:
[----:B------:R-:W-:Y:S05]  /*7790*/  BSYNC B1 ;  /* 0x0000000000017941 */ /* 0x000fea0003800000 */
.L_x_2707:
        /* <DEDUP_REMOVED lines=37> */
[----:B------:R-:W-:Y:S02]  /*79f0*/  SHF.R.U64 R41, R42, 0x10, R43 ;  /* 0x000000102a297819 */ /* 0x000fe4000000122b */
[--C-:B------:R-:W-:Y:S02]  /*7a00*/  SHF.R.U64 R42, R48, 0x10, R49.reuse ;  /* 0x00000010302a7819 */ /* 0x100fe40000001231 */
[----:B------:R-:W-:Y:S02]  /*7a10*/  SHF.R.U32.HI R48, RZ, 0x10, R49 ;  /* 0x00000010ff307819 */ /* 0x000fe40000011631 */
[----:B------:R-:W-:-:S02]  /*7a20*/  PRMT R40, R147, 0x5432, R40 ;  /* 0x0000543293287816 */ /* 0x000fc40000000028 */
[----:B------:R-:W-:Y:S02]  /*7a30*/  SHF.R.U32.HI R147, RZ, 0x10, R43 ;  /* 0x00000010ff937819 */ /* 0x000fe4000001162b */
[--C-:B------:R-:W-:Y:S02]  /*7a40*/  SHF.R.U64 R43, R50, 0x10, R51.reuse ;  /* 0x00000010322b7819 */ /* 0x100fe40000001233 */
[----:B------:R-:W-:Y:S02]  /*7a50*/  SHF.R.U32.HI R49, RZ, 0x10, R51 ;  /* 0x00000010ff317819 */ /* 0x000fe40000011633 */
[----:B------:R-:W-:Y:S02]  /*7a60*/  PRMT R51, R151, 0x5432, R48 ;  /* 0x0000543297337816 */ /* 0x000fe40000000030 */
[----:B------:R-:W-:Y:S02]  /*7a70*/  PRMT R148, R149, 0x5432, R148 ;  /* 0x0000543295947816 */ /* 0x000fe40000000094 */
[C---:B------:R-:W-:Y:S01]  /*7a80*/  PRMT R50, R150.reuse, 0x5410, R147 ;  /* 0x0000541096327816 */ /* 0x040fe20000000093 */
[----:B------:R-:W-:Y:S01]  /*7a90*/  IMAD.U32 R48, R51, 0x10000, RZ ;  /* 0x0001000033307824 */ /* 0x000fe200078e00ff */
[----:B------:R-:W-:Y:S01]  /*7aa0*/  PRMT R42, R150, 0x5432, R42 ;  /* 0x00005432962a7816 */ /* 0x000fe2000000002a */
[----:B0-----:R-:W-:Y:S01]  /*7ab0*/  IMAD.U32 R150, R89, 0x10000, RZ ;  /* 0x0001000059967824 */ /* 0x001fe200078e00ff */
[----:B------:R-:W-:Y:S01]  /*7ac0*/  PRMT R43, R151, 0x5410, R43 ;  /* 0x00005410972b7816 */ /* 0x000fe2000000002b */
[----:B------:R-:W-:Y:S01]  /*7ad0*/  IMAD.U32 R151, R148, 0x10000, RZ ;  /* 0x0001000094977824 */ /* 0x000fe200078e00ff */
[----:B------:R-:W-:Y:S01]  /*7ae0*/  PRMT R147, R174, 0x5410, R49 ;  /* 0x00005410ae937816 */ /* 0x000fe20000000031 */
[----:B------:R-:W-:Y:S01]  /*7af0*/  FMUL.FTZ R49, R150, R48 ;  /* 0x0000003096317220 */ /* 0x000fe20000410000 */
[----:B------:R-:W-:Y:S01]  /*7b00*/  PRMT R41, R149, 0x5410, R41 ;  /* 0x0000541095297816 */ /* 0x000fe20000000029 */
[----:B--2---:R-:W-:-:S02]  /*7b10*/  IMAD.U32 R149, R85, 0x10000, RZ ;  /* 0x0001000055957824 */ /* 0x004fc400078e00ff */
[-C--:B------:R-:W-:Y:S01]  /*7b20*/  FMUL.FTZ R150, R150, R151.reuse ;  /* 0x0000009796967220 */ /* 0x080fe20000410000 */
[----:B------:R-:W-:Y:S01]  /*7b30*/  LOP3.LUT R89, R89, 0xffff0000, RZ, 0xc0, !PT ;  /* 0xffff000059597812 */ /* 0x000fe200078ec0ff */
[C---:B------:R-:W-:Y:S02]  /*7b40*/  FFMA.FTZ R49, R149.reuse, R151, -R49 ;  /* 0x0000009795317223 */ /* 0x040fe40000010831 */
[----:B------:R-:W-:Y:S01]  /*7b50*/  FFMA.FTZ R48, R149, R48, R150 ;  /* 0x0000003095307223 */ /* 0x000fe20000010096 */
[----:B------:R-:W-:Y:S01]  /*7b60*/  LOP3.LUT R149, R51, 0xffff0000, RZ, 0xc0, !PT ;  /* 0xffff000033957812 */ /* 0x000fe200078ec0ff */
[----:B------:R-:W-:Y:S01]  /*7b70*/  IMAD.U32 R150, R91, 0x10000, RZ ;  /* 0x000100005b967824 */ /* 0x000fe200078e00ff */
[----:B------:R-:W-:Y:S01]  /*7b80*/  LOP3.LUT R148, R148, 0xffff0000, RZ, 0xc0, !PT ;  /* 0xffff000094947812 */ /* 0x000fe200078ec0ff */
[----:B------:R-:W-:Y:S01]  /*7b90*/  IMAD.U32 R151, R50, 0x10000, RZ ;  /* 0x0001000032977824 */ /* 0x000fe200078e00ff */
[----:B------:R-:W-:Y:S01]  /*7ba0*/  LOP3.LUT R85, R85, 0xffff0000, RZ, 0xc0, !PT ;  /* 0xffff000055557812 */ /* 0x000fe200078ec0ff */
[----:B------:R-:W-:Y:S01]  /*7bb0*/  FMUL.FTZ R51, R89, R149 ;  /* 0x0000009559337220 */ /* 0x000fe20000410000 */
[----:B------:R-:W-:Y:S01]  /*7bc0*/  LOP3.LUT R91, R91, 0xffff0000, RZ, 0xc0, !PT ;  /* 0xffff00005b5b7812 */ /* 0x000fe200078ec0ff */
[----:B------:R-:W-:-:S02]  /*7bd0*/  FMUL.FTZ R89, R89, R148 ;  /* 0x0000009459597220 */ /* 0x000fc40000410000 */
[----:B------:R-:W-:Y:S01]  /*7be0*/  FFMA.FTZ R51, R85, R148, -R51 ;  /* 0x0000009455337223 */ /* 0x000fe20000010833 */
[----:B------:R-:W-:Y:S02]  /*7bf0*/  IMAD.U32 R148, R147, 0x10000, RZ ;  /* 0x0001000093947824 */ /* 0x000fe400078e00ff */
[----:B------:R-:W-:Y:S01]  /*7c00*/  FFMA.FTZ R85, R85, R149, R89 ;  /* 0x0000009555557223 */ /* 0x000fe20000010059 */
[----:B------:R-:W-:Y:S01]  /*7c10*/  IMAD.U32 R149, R87, 0x10000, RZ ;  /* 0x0001000057957824 */ /* 0x000fe200078e00ff */
[----:B------:R-:W-:Y:S01]  /*7c20*/  LOP3.LUT R147, R147, 0xffff0000, RZ, 0xc0, !PT ;  /* 0xffff000093937812 */ /* 0x000fe200078ec0ff */
[CC--:B------:R-:W-:Y:S01]  /*7c30*/  FMUL.FTZ R89, R150.reuse, R148.reuse ;  /* 0x0000009496597220 */ /* 0x0c0fe20000410000 */
[-C--:B------:R-:W-:Y:S01]  /*7c40*/  FMUL.FTZ R150, R150, R151.reuse ;  /* 0x0000009796967220 */ /* 0x080fe20000410000 */
[----:B------:R-:W-:Y:S02]  /*7c50*/  LOP3.LUT R87, R87, 0xffff0000, RZ, 0xc0, !PT ;  /* 0xffff000057577812 */ /* 0x000fe400078ec0ff */
[C---:B------:R-:W-:Y:S01]  /*7c60*/  FFMA.FTZ R89, R149.reuse, R151, -R89 ;  /* 0x0000009795597223 */ /* 0x040fe20000010859 */
[----:B------:R-:W-:Y:S01]  /*7c70*/  FFMA.FTZ R148, R149, R148, R150 ;  /* 0x0000009495947223 */ /* 0x000fe20000010096 */
[----:B------:R-:W-:Y:S01]  /*7c80*/  LOP3.LUT R149, R50, 0xffff0000, RZ, 0xc0, !PT ;  /* 0xffff000032957812 */ /* 0x000fe200078ec0ff */
[----:B------:R-:W-:Y:S01]  /*7c90*/  FMUL.FTZ R50, R91, R147 ;  /* 0x000000935b327220 */ /* 0x000fe20000410000 */
[----:B------:R-:W-:Y:S01]  /*7ca0*/  F2FP.BF16.F32.PACK_AB R48, R85, R48 ;  /* 0x000000305530723e */ /* 0x000fe200000010ff */
[C---:B------:R-:W-:Y:S01]  /*7cb0*/  IMAD.U32 R85, R42.reuse, 0x10000, RZ ;  /* 0x000100002a557824 */ /* 0x040fe200078e00ff */
[----:B------:R-:W-:Y:S01]  /*7cc0*/  F2FP.BF16.F32.PACK_AB R49, R51, R49 ;  /* 0x000000313331723e */ /* 0x000fe200000010ff */
[-C--:B------:R-:W-:Y:S01]  /*7cd0*/  FFMA.FTZ R50, R87, R149.reuse, -R50 ;  /* 0x0000009557327223 */ /* 0x080fe20000010832 */
[----:B------:R-:W-:Y:S01]  /*7ce0*/  FMUL.FTZ R91, R91, R149 ;  /* 0x000000955b5b7220 */ /* 0x000fe20000410000 */
[----:B------:R-:W-:-:S03]  /*7cf0*/  LOP3.LUT R42, R42, 0xffff0000, RZ, 0xc0, !PT ;  /* 0xffff00002a2a7812 */ /* 0x000fc600078ec0ff */
[----:B------:R-:W-:Y:S01]  /*7d00*/  FFMA.FTZ R87, R87, R147, R91 ;  /* 0x0000009357577223 */ /* 0x000fe2000001005b */
[----:B------:R-:W-:Y:S01]  /*7d10*/  F2FP.BF16.F32.PACK_AB R50, R50, R89 ;  /* 0x000000593232723e */ /* 0x000fe200000010ff */
[----:B------:R-:W-:Y:S02]  /*7d20*/  IMAD.U32 R89, R88, 0x10000, RZ ;  /* 0x0001000058597824 */ /* 0x000fe400078e00ff */
[----:B------:R-:W-:Y:S01]  /*7d30*/  IMAD.U32 R91, R40, 0x10000, RZ ;  /* 0x00010000285b7824 */ /* 0x000fe200078e00ff */
[----:B------:R-:W-:Y:S01]  /*7d40*/  F2FP.BF16.F32.PACK_AB R148, R87, R148 ;  /* 0x000000945794723e */ /* 0x000fe200000010ff */
        /* <DEDUP_REMOVED lines=18> */
[C---:B------:R-:W-:Y:S02]  /*7e70*/  IMAD.U32 R88, R86.reuse, 0x10000, RZ ;  /* 0x0001000056587824 */ /* 0x040fe400078e00ff */
[-C--:B------:R-:W-:Y:S01]  /*7e80*/  FMUL.FTZ R91, R91, R87.reuse ;  /* 0x000000575b5b7220 */ /* 0x080fe20000410000 */
[----:B------:R-:W-:Y:S01]  /*7e90*/  LOP3.LUT R86, R86, 0xffff0000, RZ, 0xc0, !PT ;  /* 0xffff000056567812 */ /* 0x000fe200078ec0ff */
[----:B------:R-:W-:-:S02]  /*7ea0*/  FFMA.FTZ R89, R88, R87, -R89 ;  /* 0x0000005758597223 */ /* 0x000fc40000010859 */
[----:B------:R-:W-:Y:S01]  /*7eb0*/  FFMA.FTZ R91, R88, R84, R91 ;  /* 0x00000054585b7223 */ /* 0x000fe2000001005b */
[----:B------:R-:W-:Y:S02]  /*7ec0*/  LOP3.LUT R84, R90, 0xffff0000, RZ, 0xc0, !PT ;  /* 0xffff00005a547812 */ /* 0x000fe400078ec0ff */
[----:B------:R-:W-:Y:S02]  /*7ed0*/  F2FP.BF16.F32.PACK_AB R40, R40, R51 ;  /* 0x000000332828723e */ /* 0x000fe400000010ff */
[----:B------:R-:W-:Y:S01]  /*7ee0*/  F2FP.BF16.F32.PACK_AB R42, R42, R85 ;  /* 0x000000552a2a723e */ /* 0x000fe200000010ff */
[C---:B------:R-:W-:Y:S01]  /*7ef0*/  FMUL.FTZ R87, R84.reuse, R43 ;  /* 0x0000002b54577220 */ /* 0x040fe20000410000 */
[-C--:B------:R-:W-:Y:S01]  /*7f00*/  FMUL.FTZ R84, R84, R41.reuse ;  /* 0x0000002954547220 */ /* 0x080fe20000410000 */
[----:B------:R-:W-:Y:S02]  /*7f10*/  IMAD.MOV.U32 R85, RZ, RZ, R49 ;  /* 0x000000ffff557224 */ /* 0x000fe400078e0031 */
[C---:B------:R-:W-:Y:S01]  /*7f20*/  FFMA.FTZ R87, R86.reuse, R41, -R87 ;  /* 0x0000002956577223 */ /* 0x040fe20000010857 */
[----:B------:R-:W-:Y:S01]  /*7f30*/  FFMA.FTZ R84, R86, R43, R84 ;  /* 0x0000002b56547223 */ /* 0x000fe20000010054 */
[----:B------:R-:W-:-:S03]  /*7f40*/  IMAD.MOV.U32 R88, RZ, RZ, R42 ;  /* 0x000000ffff587224 */ /* 0x000fc600078e002a */
[----:B------:R-:W-:Y:S01]  /*7f50*/  F2FP.BF16.F32.PACK_AB R87, R87, R89 ;  /* 0x000000595757723e */ /* 0x000fe200000010ff */
[----:B------:R-:W-:Y:S01]  /*7f60*/  IMAD.MOV.U32 R89, RZ, RZ, R48 ;  /* 0x000000ffff597224 */ /* 0x000fe200078e0030 */
[----:B------:R-:W-:Y:S01]  /*7f70*/  F2FP.BF16.F32.PACK_AB R91, R84, R91 ;  /* 0x0000005b545b723e */ /* 0x000fe200000010ff */
[----:B------:R-:W-:Y:S02]  /*7f80*/  IMAD.MOV.U32 R84, RZ, RZ, R40 ;  /* 0x000000ffff547224 */ /* 0x000fe400078e0028 */
[----:B------:R-:W-:Y:S02]  /*7f90*/  IMAD.MOV.U32 R86, RZ, RZ, R87 ;  /* 0x000000ffff567224 */ /* 0x000fe400078e0057 */
[----:B------:R-:W-:Y:S02]  /*7fa0*/  IMAD.MOV.U32 R90, RZ, RZ, R91 ;  /* 0x000000ffff5a7224 */ /* 0x000fe400078e005b */
[----:B------:R-:W-:Y:S02]  /*7fb0*/  IMAD.MOV.U32 R87, RZ, RZ, R50 ;  /* 0x000000ffff577224 */ /* 0x000fe400078e0032 */
[----:B------:R-:W-:-:S07]  /*7fc0*/  IMAD.MOV.U32 R91, RZ, RZ, R148 ;  /* 0x000000ffff5b7224 */ /* 0x000fce00078e0094 */
.L_x_2714:
[----:B------:R-:W-:Y:S05]  /*7fd0*/  BSYNC B3 ;  /* 0x0000000000037941 */ /* 0x000fea0003800000 */
.L_x_2713:
        /* <DEDUP_REMOVED lines=10> */
[----:B--2---:R2:W-:Y:S01]  /*8080*/  STG.E.128 desc[UR4][R40.64], R84 ;  /* 0x0000005428007986 */ /* 0x0045e2000c101d04 */
[----:B------:R-:W-:-:S05]  /*8090*/  @!P4 LEA.HI.X R43, R146, R117, R43, 0x1, P5 ;  /* 0x00000075922bc211 */ /* 0x000fca00028f0c2b */
[----:B0-----:R2:W-:Y:S04]  /*80a0*/  @!P4 STG.E.128 desc[UR4][R42.64], R88 ;  /* 0x000000582a00c986 */ /* 0x0015e8000c101d04 */
.L_x_2712:
[----:B------:R-:W-:Y:S05]  /*80b0*/  BSYNC B2 ;  /* 0x0000000000027941 */ /* 0x000fea0003800000 */
.L_x_2711:
[----:B------:R-:W-:-:S13]  /*80c0*/  ISETP.NE.AND P4, PT, R10, RZ, PT ;  /* 0x000000ff0a00720c */ /* 0x000fda0003f85270 */
[----:B------:R-:W-:Y:S05]  /*80d0*/  @!P4 BRA `(.L_x_2710) ;  /* 0x000000080004c947 */ /* 0x000fea0003800000 */
[----:B--2---:R-:W-:Y:S01]  /*80e0*/  SEL R40, R115, R142, !P1 ;  /* 0x0000008e73287207 */ /* 0x004fe20004800000 */
        /* <DEDUP_REMOVED lines=114> */
.L_x_2716:
[----:B------:R-:W-:Y:S05]  /*8810*/  BSYNC B2 ;  /* 0x0000000000027941 */ /* 0x000fea0003800000 */
.L_x_2715:
        /* <DEDUP_REMOVED lines=13> */
.L_x_2710:
[----:B------:R-:W-:Y:S05]  /*88f0*/  BSYNC B1 ;  /* 0x0000000000017941 */ /* 0x000fea0003800000 */
.L_x_2709:
[----:B---3--:R-:W3:Y:S01]  /*8900*/  LDL R36, [R1+0x10] ;  /* 0x0000100001247983 */ /* 0x008ee20000100800 */
[----:B------:R-:W-:Y:S01]  /*8910*/  BSSY B1, `(.L_x_2717) ;  /* 0x000010e000017945 */ /* 0x000fe20003800000 */
[----:B---3--:R-:W-:-:S13]  /*8920*/  LOP3.LUT P4, RZ, R36, 0x1, RZ, 0xc0, !PT ;  /* 0x0000000124ff7812 */ /* 0x008fda000788c0ff */
[----:B------:R-:W-:Y:S05]  /*8930*/  @P4 BRA `(.L_x_2718) ;  /* 0x00000010002c4947 */ /* 0x000fea0003800000 */
[----:B------:R-:W-:Y:S01]  /*8940*/  ISETP.NE.AND P4, PT, R26, RZ, PT ;  /* 0x000000ff1a00720c */ /* 0x000fe20003f85270 */
[----:B------:R-:W-:Y:S01]  /*8950*/  VIADD R36, R212, 0x20 ;  /* 0x00000020d4247836 */ /* 0x000fe20000000000 */
[----:B------:R-:W-:Y:S01]  /*8960*/  BSSY B2, `(.L_x_2719) ;  /* 0x0000086000027945 */ /* 0x000fe20003800000 */
[-C--:B--2---:R-:W-:Y:S02]  /*8970*/  IMAD R48, R141, R126.reuse, RZ ;  /* 0x0000007e8d307224 */ /* 0x084fe400078e02ff */
        /* <DEDUP_REMOVED lines=26> */
[--C-:B------:R-:W-:Y:S01]  /*8b20*/  SHF.R.U64 R50, R64, 0x10, R65.reuse ;  /* 0x0000001040327819 */ /* 0x100fe20000001241 */
[----:B0-----:R-:W-:Y:S01]  /*8b30*/  IMAD.U32 R84, R41, 0x10000, RZ ;  /* 0x0001000029547824 */ /* 0x001fe200078e00ff */
[----:B------:R-:W-:Y:S01]  /*8b40*/  SHF.R.U32.HI R64, RZ, 0x10, R65 ;  /* 0x00000010ff407819 */ /* 0x000fe20000011641 */
[----:B--2---:R-:W-:Y:S01]  /*8b50*/  IMAD.U32 R65, R37, 0x10000, RZ ;  /* 0x0001000025417824 */ /* 0x004fe200078e00ff */
        /* <DEDUP_REMOVED lines=68> */
[CC--:B------:R-:W-:Y:S01]  /*8fa0*/  FMUL.FTZ R57, R59.reuse, R47.reuse ;  /* 0x0000002f3b397220 */ /* 0x0c0fe20000410000 */
        /* <DEDUP_REMOVED lines=8> */
[C---:B------:R-:W-:Y:S01]  /*9030*/  FMUL.FTZ R42, R40.reuse, R51 ;  /* 0x00000033282a7220 */ /* 0x040fe20000410000 */
[-C--:B------:R-:W-:Y:S01]  /*9040*/  FMUL.FTZ R40, R40, R49.reuse ;  /* 0x0000003128287220 */ /* 0x080fe20000410000 */
        /* <DEDUP_REMOVED lines=9> */
.L_x_2722:
[----:B------:R-:W-:Y:S05]  /*90e0*/  BSYNC B3 ;  /* 0x0000000000037941 */ /* 0x000fea0003800000 */
.L_x_2721:
        /* <DEDUP_REMOVED lines=13> */
.L_x_2720:
[----:B------:R-:W-:Y:S05]  /*91c0*/  BSYNC B2 ;  /* 0x0000000000027941 */ /* 0x000fea0003800000 */
.L_x_2719:
[----:B------:R-:W-:-:S13]  /*91d0*/  ISETP.NE.AND P4, PT, R10, RZ, PT ;  /* 0x000000ff0a00720c */ /* 0x000fda0003f85270 */
[----:B------:R-:W-:Y:S05]  /*91e0*/  @!P4 BRA `(.L_x_2718) ;  /* 0x000000080000c947 */ /* 0x000fea0003800000 */
[----:B0-----:R-:W-:Y:S01]  /*91f0*/  SEL R36, R115, R142, !P1 ;  /* 0x0000008e73247207 */ /* 0x001fe20004800000 */
        /* <DEDUP_REMOVED lines=70> */
[C---:B------:R-:W-:Y:S01]  /*9660*/  IMAD.U32 R53, R50.reuse, 0x10000, RZ ;  /* 0x0001000032357824 */ /* 0x040fe200078e00ff */
        /* <DEDUP_REMOVED lines=42> */
.L_x_2724:
[----:B------:R-:W-:Y:S05]  /*9910*/  BSYNC B2 ;  /* 0x0000000000027941 */ /* 0x000fea0003800000 */
.L_x_2723:
        /* <DEDUP_REMOVED lines=13> */
.L_x_2718:
[----:B------:R-:W-:Y:S05]  /*99f0*/  BSYNC B1 ;  /* 0x0000000000017941 */ /* 0x000fea0003800000 */
.L_x_2717:
[----:B0--3--:R-:W-:Y:S02]  /*9a00*/  VIADD R37, R212, 0x40 ;  /* 0x00000040d4257836 */ /* 0x009fe40000000000 */
        /* <DEDUP_REMOVED lines=36> */
[----:B------:R-:W-:Y:S02]  /*9c50*/  SHF.R.U32.HI R72, RZ, 0x10, R73 ;  /* 0x00000010ff487819 */ /* 0x000fe40000011649 */
[----:B------:R-:W-:Y:S02]  /*9c60*/  PRMT R80, R160, 0x5432, R80 ;  /* 0x00005432a0507816 */ /* 0x000fe40000000050 */
[----:B------:R-:W-:-:S02]  /*9c70*/  PRMT R72, R158, 0x5432, R72 ;  /* 0x000054329e487816 */ /* 0x000fc40000000048 */
[--C-:B------:R-:W-:Y:S01]  /*9c80*/  SHF.R.U64 R49, R82, 0x10, R83.reuse ;  /* 0x0000001052317819 */ /* 0x100fe20000001253 */
[----:B------:R-:W-:Y:S01]  /*9c90*/  IMAD.U32 R53, R80, 0x10000, RZ ;  /* 0x0001000050357824 */ /* 0x000fe200078e00ff */
[----:B------:R-:W-:Y:S01]  /*9ca0*/  SHF.R.U32.HI R82, RZ, 0x10, R83 ;  /* 0x00000010ff527819 */ /* 0x000fe20000011653 */
[----:B------:R-:W-:Y:S01]  /*9cb0*/  IMAD.U32 R50, R72, 0x10000, RZ ;  /* 0x0001000048327824 */ /* 0x000fe200078e00ff */
[----:B------:R-:W-:Y:S01]  /*9cc0*/  LOP3.LUT R80, R80, 0xffff0000, RZ, 0xc0, !PT ;  /* 0xffff000050507812 */ /* 0x000fe200078ec0ff */
[----:B------:R-:W-:Y:S01]  /*9cd0*/  FMUL.FTZ R51, R54, R53 ;  /* 0x0000003536337220 */ /* 0x000fe20000410000 */
[----:B------:R-:W-:Y:S02]  /*9ce0*/  LOP3.LUT R41, R41, 0xffff0000, RZ, 0xc0, !PT ;  /* 0xffff000029297812 */ /* 0x000fe400078ec0ff */
[----:B------:R-:W-:Y:S01]  /*9cf0*/  SHF.R.U64 R45, R74, 0x10, R75 ;  /* 0x000000104a2d7819 */ /* 0x000fe2000000124b */
[-C--:B------:R-:W-:Y:S01]  /*9d00*/  FFMA.FTZ R51, R52, R50.reuse, -R51 ;  /* 0x0000003234337223 */ /* 0x080fe20000010833 */
[----:B------:R-:W-:Y:S01]  /*9d10*/  FMUL.FTZ R50, R54, R50 ;  /* 0x0000003236327220 */ /* 0x000fe20000410000 */
[----:B------:R-:W-:-:S02]  /*9d20*/  LOP3.LUT R72, R72, 0xffff0000, RZ, 0xc0, !PT ;  /* 0xffff000048487812 */ /* 0x000fc400078ec0ff */
[----:B------:R-:W-:Y:S01]  /*9d30*/  SHF.R.U32.HI R74, RZ, 0x10, R75 ;  /* 0x00000010ff4a7819 */ /* 0x000fe2000001164b */
[----:B------:R-:W-:Y:S01]  /*9d40*/  FFMA.FTZ R50, R52, R53, R50 ;  /* 0x0000003534327223 */ /* 0x000fe20000010032 */
[----:B------:R-:W-:Y:S01]  /*9d50*/  PRMT R82, R159, 0x5432, R82 ;  /* 0x000054329f527816 */ /* 0x000fe20000000052 */
[----:B------:R-:W-:Y:S01]  /*9d60*/  IMAD.U32 R53, R39, 0x10000, RZ ;  /* 0x0001000027357824 */ /* 0x000fe200078e00ff */
        /* <DEDUP_REMOVED lines=8> */
[----:B------:R-:W-:-:S02]  /*9df0*/  IMAD.U32 R52, R74, 0x10000, RZ ;  /* 0x000100004a347824 */ /* 0x000fc400078e00ff */
[----:B------:R-:W-:Y:S01]  /*9e00*/  FMUL.FTZ R56, R55, R54 ;  /* 0x0000003637387220 */ /* 0x000fe20000410000 */
[----:B------:R-:W-:Y:S02]  /*9e10*/  LOP3.LUT R43, R43, 0xffff0000, RZ, 0xc0, !PT ;  /* 0xffff00002b2b7812 */ /* 0x000fe400078ec0ff */
[----:B------:R-:W-:Y:S01]  /*9e20*/  LOP3.LUT R74, R74, 0xffff0000, RZ, 0xc0, !PT ;  /* 0xffff00004a4a7812 */ /* 0x000fe200078ec0ff */
[-C--:B------:R-:W-:Y:S01]  /*9e30*/  FFMA.FTZ R56, R53, R52.reuse, -R56 ;  /* 0x0000003435387223 */ /* 0x080fe20000010838 */
[----:B------:R-:W-:Y:S01]  /*9e40*/  FMUL.FTZ R52, R55, R52 ;  /* 0x0000003437347220 */ /* 0x000fe20000410000 */
[----:B------:R-:W-:Y:S02]  /*9e50*/  LOP3.LUT R39, R39, 0xffff0000, RZ, 0xc0, !PT ;  /* 0xffff000027277812 */ /* 0x000fe400078ec0ff */
[----:B------:R-:W-:Y:S01]  /*9e60*/  PRMT R48, R160, 0x5410, R48 ;  /* 0x00005410a0307816 */ /* 0x000fe20000000030 */
[----:B------:R-:W-:Y:S01]  /*9e70*/  FFMA.FTZ R53, R53, R54, R52 ;  /* 0x0000003635357223 */ /* 0x000fe20000010034 */
[C---:B------:R-:W-:Y:S01]  /*9e80*/  FMUL.FTZ R52, R43.reuse, R82 ;  /* 0x000000522b347220 */ /* 0x040fe20000410000 */
[----:B------:R-:W-:Y:S01]  /*9e90*/  FMUL.FTZ R43, R43, R74 ;  /* 0x0000004a2b2b7220 */ /* 0x000fe20000410000 */
[----:B------:R-:W-:-:S02]  /*9ea0*/  PRMT R44, R158, 0x5410, R44 ;  /* 0x000054109e2c7816 */ /* 0x000fc4000000002c */
[----:B------:R-:W-:Y:S01]  /*9eb0*/  F2FP.BF16.F32.PACK_AB R37, R37, R51 ;  /* 0x000000332525723e */ /* 0x000fe200000010ff */
[----:B------:R-:W-:Y:S01]  /*9ec0*/  FFMA.FTZ R43, R39, R82, R43 ;  /* 0x00000052272b7223 */ /* 0x000fe2000001002b */
[----:B------:R-:W-:Y:S01]  /*9ed0*/  F2FP.BF16.F32.PACK_AB R41, R41, R50 ;  /* 0x000000322929723e */ /* 0x000fe200000010ff */
[----:B------:R-:W-:Y:S02]  /*9ee0*/  IMAD.U32 R51, R40, 0x10000, RZ ;  /* 0x0001000028337824 */ /* 0x000fe400078e00ff */
[----:B------:R-:W-:Y:S01]  /*9ef0*/  FFMA.FTZ R52, R39, R74, -R52 ;  /* 0x0000004a27347223 */ /* 0x000fe20000010834 */
        /* <DEDUP_REMOVED lines=43> */
.L_x_2728:
[----:B------:R-:W-:Y:S05]  /*a1b0*/  BSYNC B2 ;  /* 0x0000000000027941 */ /* 0x000fea0003800000 */
.L_x_2727:
[----:B------:R-:W-:Y:S01]  /*a1c0*/  IADD3 R45, P3, P4, R96, R124, R13 ;  /* 0x0000007c602d7210 */ /* 0x000fe20007c7e00d */
[----:B------:R-:W-:-:S03]  /*a1d0*/  ULDC.64 UR4, c[0x0][0x208] ;  /* 0x0000820000047ab9 */ /* 0x000fc60000000a00 */
[----:B------:R-:W-:Y:S02]  /*a1e0*/  IADD3.X R48, R92, R46, R7, P3, P4 ;  /* 0x0000002e5c307210 */ /* 0x000fe40001fe8407 */
[----:B------:R-:W-:-:S04]  /*a1f0*/  LEA R44, P3, R45, R116, 0x1 ;  /* 0x000000742d2c7211 */ /* 0x000fc800078608ff */
[----:B------:R-:W-:Y:S02]  /*a200*/  LEA.HI.X R45, R45, R117, R48, 0x1, P3 ;  /* 0x000000752d2d7211 */ /* 0x000fe400018f0c30 */
[----:B------:R-:W-:-:S03]  /*a210*/  ISETP.GE.AND P3, PT, R47, R140, PT ;  /* 0x0000008c2f00720c */ /* 0x000fc60003f66270 */
[----:B--2---:R2:W-:Y:S10]  /*a220*/  STG.E.128 desc[UR4][R44.64], R36 ;  /* 0x000000242c007986 */ /* 0x0045f4000c101d04 */
[----:B--2---:R-:W-:-:S02]  /*a230*/  @!P3 SHF.R.S32.HI R37, RZ, 0x1f, R47 ;  /* 0x0000001fff25b819 */ /* 0x004fc4000001142f */
[----:B------:R-:W-:-:S04]  /*a240*/  @!P3 IADD3 R47, P4, P5, R96, R124, R47 ;  /* 0x0000007c602fb210 */ /* 0x000fc80007d9e02f */
[----:B------:R-:W-:Y:S02]  /*a250*/  @!P3 IADD3.X R37, R92, R46, R37, P4, P5 ;  /* 0x0000002e5c25b210 */ /* 0x000fe400027ea425 */
[----:B------:R-:W-:-:S04]  /*a260*/  @!P3 LEA R36, P4, R47, R116, 0x1 ;  /* 0x000000742f24b211 */ /* 0x000fc800078808ff */
[----:B------:R-:W-:-:S05]  /*a270*/  @!P3 LEA.HI.X R37, R47, R117, R37, 0x1, P4 ;  /* 0x000000752f25b211 */ /* 0x000fca00020f0c25 */
[----:B0-----:R0:W-:Y:S04]  /*a280*/  @!P3 STG.E.128 desc[UR4][R36.64], R40 ;  /* 0x000000282400b986 */ /* 0x0011e8000c101d04 */
.L_x_2726:
[----:B------:R-:W-:Y:S05]  /*a290*/  BSYNC B1 ;  /* 0x0000000000017941 */ /* 0x000fea0003800000 */
.L_x_2725:
[----:B------:R-:W-:-:S13]  /*a2a0*/  ISETP.NE.AND P3, PT, R10, RZ, PT ;  /* 0x000000ff0a00720c */ /* 0x000fda0003f65270 */
[----:B------:R-:W-:Y:S05]  /*a2b0*/  @!P3 BRA `(.L_x_2685) ;  /* 0x0000000c0018b947 */ /* 0x000fea0003800000 */
[----:B------:R-:W-:Y:S01]  /*a2c0*/  SEL R142, R115, R142, !P1 ;  /* 0x0000008e738e7207 */ /* 0x000fe20004800000 */
[----:B------:R-:W-:Y:S01]  /*a2d0*/  BSSY B1, `(.L_x_2729) ;  /* 0x0000073000017945 */ /* 0x000fe20003800000 */
[----:B------:R-:W-:Y:S02]  /*a2e0*/  SHF.R.U32.HI R38, RZ, 0x3, R222 ;  /* 0x00000003ff267819 */ /* 0x000fe400000116de */
[----:B0-----:R-:W-:Y:S02]  /*a2f0*/  SHF.R.S32.HI R36, RZ, 0x1f, R142 ;  /* 0x0000001fff247819 */ /* 0x001fe4000001148e */
        /* <DEDUP_REMOVED lines=10> */
[----:B------:R-:W-:Y:S02]  /*a3a0*/  IMAD.IADD R37, R37, 0x1, R36 ;  /* 0x0000000125257824 */ /* 0x000fe400078e0224 */
[C---:B------:R-:W-:Y:S02]  /*a3b0*/  IMAD R36, R17.reuse, 0x5000, R131 ;  /* 0x0000500011247824 */ /* 0x040fe400078e0283 */
        /* <DEDUP_REMOVED lines=19> */
[C---:B------:R-:W-:Y:S01]  /*a4f0*/  FMUL.FTZ R52, R51.reuse, R49 ;  /* 0x0000003133347220 */ /* 0x040fe20000410000 */
[----:B------:R-:W-:Y:S01]  /*a500*/  SHF.R.U64 R76, R76, 0x10, R77 ;  /* 0x000000104c4c7819 */ /* 0x000fe2000000124d */
[-C--:B------:R-:W-:Y:S01]  /*a510*/  FMUL.FTZ R51, R51, R45.reuse ;  /* 0x0000002d33337220 */ /* 0x080fe20000410000 */
[----:B------:R-:W-:Y:S01]  /*a520*/  SHF.R.U64 R68, R68, 0x10, R69 ;  /* 0x0000001044447819 */ /* 0x000fe20000001245 */
[----:B------:R-:W-:Y:S01]  /*a530*/  FFMA.FTZ R45, R44, R45, -R52 ;  /* 0x0000002d2c2d7223 */ /* 0x000fe20000010834 */
[----:B------:R-:W-:Y:S01]  /*a540*/  PRMT R76, R156, 0x5410, R76 ;  /* 0x000054109c4c7816 */ /* 0x000fe2000000004c */
[----:B------:R-:W-:Y:S01]  /*a550*/  FFMA.FTZ R44, R44, R49, R51 ;  /* 0x000000312c2c7223 */ /* 0x000fe20000010033 */
[----:B------:R-:W-:-:S02]  /*a560*/  LOP3.LUT R49, R41, 0xffff0000, RZ, 0xc0, !PT ;  /* 0xffff000029317812 */ /* 0x000fc400078ec0ff */
[----:B------:R-:W-:Y:S02]  /*a570*/  PRMT R68, R154, 0x5410, R68 ;  /* 0x000054109a447816 */ /* 0x000fe40000000044 */
[----:B------:R-:W-:Y:S01]  /*a580*/  SHF.R.U64 R78, R78, 0x10, R79 ;  /* 0x000000104e4e7819 */ /* 0x000fe2000000124f */
[C---:B------:R-:W-:Y:S01]  /*a590*/  FMUL.FTZ R41, R49.reuse, R48 ;  /* 0x0000003031297220 */ /* 0x040fe20000410000 */
[-C--:B------:R-:W-:Y:S01]  /*a5a0*/  FMUL.FTZ R49, R49, R50.reuse ;  /* 0x0000003231317220 */ /* 0x080fe20000410000 */
[----:B------:R-:W-:Y:S02]  /*a5b0*/  SHF.R.U64 R70, R70, 0x10, R71 ;  /* 0x0000001046467819 */ /* 0x000fe40000001247 */
[C---:B------:R-:W-:Y:S01]  /*a5c0*/  FFMA.FTZ R41, R37.reuse, R50, -R41 ;  /* 0x0000003225297223 */ /* 0x040fe20000010829 */
[----:B------:R-:W-:Y:S01]  /*a5d0*/  FFMA.FTZ R37, R37, R48, R49 ;  /* 0x0000003025257223 */ /* 0x000fe20000010031 */
[----:B------:R-:W-:Y:S01]  /*a5e0*/  SHF.R.U32.HI R49, RZ, 0x10, R79 ;  /* 0x00000010ff317819 */ /* 0x000fe2000001164f */
[----:B------:R-:W-:Y:S01]  /*a5f0*/  IMAD.U32 R50, R39, 0x10000, RZ ;  /* 0x0001000027327824 */ /* 0x000fe200078e00ff */
[----:B------:R-:W-:-:S02]  /*a600*/  SHF.R.U32.HI R48, RZ, 0x10, R71 ;  /* 0x00000010ff307819 */ /* 0x000fc40000011647 */
[----:B------:R-:W-:Y:S02]  /*a610*/  PRMT R49, R155, 0x5432, R49 ;  /* 0x000054329b317816 */ /* 0x000fe40000000031 */
[----:B------:R-:W-:Y:S02]  /*a620*/  PRMT R48, R153, 0x5432, R48 ;  /* 0x0000543299307816 */ /* 0x000fe40000000030 */
[----:B------:R-:W-:Y:S01]  /*a630*/  LOP3.LUT R39, R39, 0xffff0000, RZ, 0xc0, !PT ;  /* 0xffff000027277812 */ /* 0x000fe200078ec0ff */
[C---:B------:R-:W-:Y:S01]  /*a640*/  IMAD.U32 R51, R49.reuse, 0x10000, RZ ;  /* 0x0001000031337824 */ /* 0x040fe200078e00ff */
[----:B------:R-:W-:Y:S01]  /*a650*/  LOP3.LUT R49, R49, 0xffff0000, RZ, 0xc0, !PT ;  /* 0xffff000031317812 */ /* 0x000fe200078ec0ff */
[C---:B------:R-:W-:Y:S01]  /*a660*/  IMAD.U32 R52, R48.reuse, 0x10000, RZ ;  /* 0x0001000030347824 */ /* 0x040fe200078e00ff */
[----:B------:R-:W-:Y:S01]  /*a670*/  LOP3.LUT R48, R48, 0xffff0000, RZ, 0xc0, !PT ;  /* 0xffff000030307812 */ /* 0x000fe200078ec0ff */
[C---:B------:R-:W-:Y:S01]  /*a680*/  FMUL.FTZ R53, R54.reuse, R51 ;  /* 0x0000003336357220 */ /* 0x040fe20000410000 */
[----:B------:R-:W-:Y:S01]  /*a690*/  PRMT R78, R155, 0x5410, R78 ;  /* 0x000054109b4e7816 */ /* 0x000fe2000000004e */
[-C--:B------:R-:W-:Y:S01]  /*a6a0*/  FMUL.FTZ R54, R54, R52.reuse ;  /* 0x0000003436367220 */ /* 0x080fe20000410000 */
[----:B------:R-:W-:Y:S01]  /*a6b0*/  PRMT R70, R153, 0x5410, R70 ;  /* 0x0000541099467816 */ /* 0x000fe20000000046 */
[----:B------:R-:W-:Y:S01]  /*a6c0*/  FFMA.FTZ R53, R50, R52, -R53 ;  /* 0x0000003432357223 */ /* 0x000fe20000010835 */
[----:B------:R-:W-:-:S02]  /*a6d0*/  IMAD.U32 R52, R40, 0x10000, RZ ;  /* 0x0001000028347824 */ /* 0x000fc400078e00ff */
[----:B------:R-:W-:Y:S01]  /*a6e0*/  FFMA.FTZ R54, R50, R51, R54 ;  /* 0x0000003332367223 */ /* 0x000fe20000010036 */
[----:B------:R-:W-:Y:S02]  /*a6f0*/  LOP3.LUT R50, R43, 0xffff0000, RZ, 0xc0, !PT ;  /* 0xffff00002b327812 */ /* 0x000fe400078ec0ff */
[----:B------:R-:W-:Y:S02]  /*a700*/  LOP3.LUT R40, R40, 0xffff0000, RZ, 0xc0, !PT ;  /* 0xffff000028287812 */ /* 0x000fe400078ec0ff */
[----:B------:R-:W-:Y:S01]  /*a710*/  LOP3.LUT R42, R42, 0xffff0000, RZ, 0xc0, !PT ;  /* 0xffff00002a2a7812 */ /* 0x000fe200078ec0ff */
[C---:B------:R-:W-:Y:S01]  /*a720*/  FMUL.FTZ R43, R50.reuse, R49 ;  /* 0x00000031322b7220 */ /* 0x040fe20000410000 */
[-C--:B------:R-:W-:Y:S01]  /*a730*/  FMUL.FTZ R50, R50, R48.reuse ;  /* 0x0000003032327220 */ /* 0x080fe20000410000 */
[----:B------:R-:W-:Y:S02]  /*a740*/  F2FP.BF16.F32.PACK_AB R41, R41, R45 ;  /* 0x0000002d2929723e */ /* 0x000fe400000010ff */
[C---:B------:R-:W-:Y:S01]  /*a750*/  FFMA.FTZ R43, R39.reuse, R48, -R43 ;  /* 0x00000030272b7223 */ /* 0x040fe2000001082b */
[----:B------:R-:W-:Y:S01]  /*a760*/  FFMA.FTZ R50, R39, R49, R50 ;  /* 0x0000003127327223 */ /* 0x000fe20000010032 */
[C---:B------:R-:W-:Y:S01]  /*a770*/  IMAD.U32 R48, R76.reuse, 0x10000, RZ ;  /* 0x000100004c307824 */ /* 0x040fe200078e00ff */
[----:B------:R-:W-:Y:S01]  /*a780*/  LOP3.LUT R76, R76, 0xffff0000, RZ, 0xc0, !PT ;  /* 0xffff00004c4c7812 */ /* 0x000fe200078ec0ff */
[C---:B------:R-:W-:Y:S01]  /*a790*/  IMAD.U32 R49, R68.reuse, 0x10000, RZ ;  /* 0x0001000044317824 */ /* 0x040fe200078e00ff */
[----:B------:R-:W-:Y:S01]  /*a7a0*/  LOP3.LUT R68, R68, 0xffff0000, RZ, 0xc0, !PT ;  /* 0xffff000044447812 */ /* 0x000fe200078ec0ff */
[----:B------:R-:W-:Y:S01]  /*a7b0*/  FMUL.FTZ R51, R52, R48 ;  /* 0x0000003034337220 */ /* 0x000fe20000410000 */
[----:B------:R-:W-:-:S02]  /*a7c0*/  IMAD.U32 R39, R36, 0x10000, RZ ;  /* 0x0001000024277824 */ /* 0x000fc400078e00ff */
[-C--:B------:R-:W-:Y:S01]  /*a7d0*/  FMUL.FTZ R52, R52, R49.reuse ;  /* 0x0000003134347220 */ /* 0x080fe20000410000 */
[----:B------:R-:W-:Y:S01]  /*a7e0*/  LOP3.LUT R36, R36, 0xffff0000, RZ, 0xc0, !PT ;  /* 0xffff000024247812 */ /* 0x000fe200078ec0ff */
[C---:B------:R-:W-:Y:S02]  /*a7f0*/  FFMA.FTZ R51, R39.reuse, R49, -R51 ;  /* 0x0000003127337223 */ /* 0x040fe40000010833 */
        /* <DEDUP_REMOVED lines=16> */
[-C--:B------:R-:W-:Y:S01]  /*a900*/  FMUL.FTZ R42, R42, R70.reuse ;  /* 0x000000462a2a7220 */ /* 0x080fe20000410000 */
[----:B------:R-:W-:Y:S02]  /*a910*/  F2FP.BF16.F32.PACK_AB R39, R39, R51 ;  /* 0x000000332727723e */ /* 0x000fe400000010ff */
[C---:B------:R-:W-:Y:S01]  /*a920*/  FFMA.FTZ R36, R38.reuse, R70, -R36 ;  /* 0x0000004626247223 */ /* 0x040fe20000010824 */
[----:B------:R-:W-:Y:S01]  /*a930*/  F2FP.BF16.F32.PACK_AB R43, R43, R53 ;  /* 0x000000352b2b723e */ /* 0x000fe200000010ff */
[----:B------:R-:W-:Y:S01]  /*a940*/  FFMA.FTZ R42, R38, R78, R42 ;  /* 0x0000004e262a7223 */ /* 0x000fe2000001002a */
[----:B------:R-:W-:Y:S01]  /*a950*/  F2FP.BF16.F32.PACK_AB R44, R37, R44 ;  /* 0x0000002c252c723e */ /* 0x000fe200000010ff */
[----:B------:R-:W-:Y:S01]  /*a960*/  IMAD.MOV.U32 R37, RZ, RZ, R41 ;  /* 0x000000ffff257224 */ /* 0x000fe200078e0029 */
[----:B------:R-:W-:-:S02]  /*a970*/  F2FP.BF16.F32.PACK_AB R50, R50, R54 ;  /* 0x000000363232723e */ /* 0x000fc400000010ff */
[----:B------:R-:W-:Y:S01]  /*a980*/  F2FP.BF16.F32.PACK_AB R55, R36, R55 ;  /* 0x000000372437723e */ /* 0x000fe200000010ff */
[----:B------:R-:W-:Y:S01]  /*a990*/  IMAD.MOV.U32 R36, RZ, RZ, R39 ;  /* 0x000000ffff247224 */ /* 0x000fe200078e0027 */
[----:B------:R-:W-:Y:S01]  /*a9a0*/  F2FP.BF16.F32.PACK_AB R40, R40, R52 ;  /* 0x000000342828723e */ /* 0x000fe200000010ff */
[----:B------:R-:W-:Y:S01]  /*a9b0*/  IMAD.MOV.U32 R39, RZ, RZ, R43 ;  /* 0x000000ffff277224 */ /* 0x000fe200078e002b */
[----:B------:R-:W-:Y:S01]  /*a9c0*/  F2FP.BF16.F32.PACK_AB R42, R42, R56 ;  /* 0x000000382a2a723e */ /* 0x000fe200000010ff */
[----:B------:R-:W-:Y:S02]  /*a9d0*/  IMAD.MOV.U32 R41, RZ, RZ, R44 ;  /* 0x000000ffff297224 */ /* 0x000fe400078e002c */
[----:B------:R-:W-:Y:S02]  /*a9e0*/  IMAD.MOV.U32 R38, RZ, RZ, R55 ;  /* 0x000000ffff267224 */ /* 0x000fe400078e0037 */
[----:B------:R-:W-:-:S07]  /*a9f0*/  IMAD.MOV.U32 R43, RZ, RZ, R50 ;  /* 0x000000ffff2b7224 */ /* 0x000fce00078e0032 */
.L_x_2730:
[----:B------:R-:W-:Y:S05]  /*aa00*/  BSYNC B1 ;  /* 0x0000000000017941 */ /* 0x000fea0003800000 */
.L_x_2729:
[----:B------:R-:W-:Y:S01]  /*aa10*/  IADD3 R45, P3, P4, R96, R124, R11 ;  /* 0x0000007c602d7210 */ /* 0x000fe20007c7e00b */
[----:B------:R-:W-:-:S03]  /*aa20*/  ULDC.64 UR4, c[0x0][0x208] ;  /* 0x0000820000047ab9 */ /* 0x000fc60000000a00 */
[----:B------:R-:W-:Y:S02]  /*aa30*/  IADD3.X R48, R92, R46, R6, P3, P4 ;  /* 0x0000002e5c307210 */ /* 0x000fe40001fe8406 */
[----:B------:R-:W-:-:S04]  /*aa40*/  LEA R44, P3, R45, R116, 0x1 ;  /* 0x000000742d2c7211 */ /* 0x000fc800078608ff */
[----:B------:R-:W-:Y:S02]  /*aa50*/  LEA.HI.X R45, R45, R117, R48, 0x1, P3 ;  /* 0x000000752d2d7211 */ /* 0x000fe400018f0c30 */
[----:B------:R-:W-:-:S03]  /*aa60*/  ISETP.GE.AND P3, PT, R47, R140, PT ;  /* 0x0000008c2f00720c */ /* 0x000fc60003f66270 */
        /* <DEDUP_REMOVED lines=10> */
.L_x_2642:
[----:B------:R-:W2:Y:S02]  /*ab10*/  LDL R36, [R1+0x5c] ;  /* 0x00005c0001247983 */ /* 0x000ea40000100800 */
[----:B--2---:R-:W-:-:S13]  /*ab20*/  R2UR UR4, R36 ;  /* 0x00000000240472ca */ /* 0x004fda00000e0000 */
[----:B------:R-:W-:-:S06]  /*ab30*/  UISETP.NE.AND UP0, UPT, UR4, 0x3, UPT ;  /* 0x000000030400788c */ /* 0x000fcc000bf05270 */
[----:B------:R-:W-:-:S13]  /*ab40*/  PLOP3.LUT P2, PT, PT, PT, UP0, 0x80, 0x0 ;  /* 0x000000000000781c */ /* 0x000fda0003f4f008 */
[----:B------:R-:W-:Y:S05]  /*ab50*/  @!P2 BRA `(.L_x_2731) ;  /* 0x000000000004a947 */ /* 0x000fea0003800000 */
[----:B------:R-:W-:Y:S01]  /*ab60*/  BPT.TRAP 0x1 ;  /* 0x000000040000795c */ /* 0x000fe20000300000 */
.L_x_2731:
        /* <DEDUP_REMOVED lines=8> */
.L_x_3081:
[----:B------:R-:W-:Y:S05]  /*abf0*/  BSYNC B1 ;  /* 0x0000000000017941 */ /* 0x000fea0003800000 */
.L_x_2732:
[----:B------:R-:W-:Y:S04]  /*ac00*/  BSSY B1, `(.L_x_2734) ;  /* 0x000000f000017945 */ /* 0x000fe80003800000 */
[----:B------:R-:W-:Y:S05]  /*ac10*/  @P4 BRA `(.L_x_2735) ;  /* 0x0000000000344947 */ /* 0x000fea0003800000 */
[----:B------:R-:W-:Y:S01]  /*ac20*/  ISETP.NE.AND P5, PT, R26, RZ, PT ;  /* 0x000000ff1a00720c */ /* 0x000fe20003fa5270 */
[----:B------:R-:W-:Y:S01]  /*ac30*/  ULDC.64 UR4, c[0x0][0x208] ;  /* 0x0000820000047ab9 */ /* 0x000fe20000000a00 */
[----:B------:R-:W-:Y:S02]  /*ac40*/  ISETP.NE.AND P4, PT, R10, RZ, PT ;  /* 0x000000ff0a00720c */ /* 0x000fe40003f85270 */
[----:B------:R-:W-:-:S09]  /*ac50*/  ISETP.NE.AND P3, PT, R9, RZ, PT ;  /* 0x000000ff0900720c */ /* 0x000fd20003f65270 */
[----:B------:R-:W2:Y:S04]  /*ac60*/  @P5 LDS.128 R36, [R4+0x24400] ;  /* 0x0244000004245984 */ /* 0x000ea80000000c00 */
[----:B0-----:R-:W0:Y:S04]  /*ac70*/  @P3 LDS.128 R40, [R4+0x29400] ;  /* 0x0294000004283984 */ /* 0x001e280000000c00 */
[----:B--2---:R-:W-:Y:S01]  /*ac80*/  @P5 STG.E.128 desc[UR4][R60.64], R36 ;  /* 0x000000243c005986 */ /* 0x004fe2000c101d04 */
[----:B------:R-:W-:-:S03]  /*ac90*/  ISETP.NE.AND P5, PT, R8, RZ, PT ;  /* 0x000000ff0800720c */ /* 0x000fc60003fa5270 */
[----:B------:R-:W2:Y:S04]  /*aca0*/  @P4 LDS.128 R36, [R4+0x26c00] ;  /* 0x026c000004244984 */ /* 0x000ea80000000c00 */
[----:B0-----:R-:W-:Y:S06]  /*acb0*/  @P3 STG.E.128 desc[UR4][R60.64+0x100], R40 ;  /* 0x000100283c003986 */ /* 0x001fec000c101d04 */
[----:B------:R-:W0:Y:S04]  /*acc0*/  @P5 LDS.128 R44, [R4+0x2bc00] ;  /* 0x02bc0000042c5984 */ /* 0x000e280000000c00 */
[----:B--2---:R2:W-:Y:S04]  /*acd0*/  @P4 STG.E.128 desc[UR4][R60.64+0x80], R36 ;  /* 0x000080243c004986 */ /* 0x0045e8000c101d04 */
[----:B0-----:R2:W-:Y:S02]  /*ace0*/  @P5 STG.E.128 desc[UR4][R60.64+0x180], R44 ;  /* 0x0001802c3c005986 */ /* 0x0015e4000c101d04 */
.L_x_2735:
[----:B------:R-:W-:Y:S05]  /*acf0*/  BSYNC B1 ;  /* 0x0000000000017941 */ /* 0x000fea0003800000 */
.L_x_2734:
[----:B--2---:R-:W-:Y:S01]  /*ad00*/  VIADD R36, R212, 0x20 ;  /* 0x00000020d4247836 */ /* 0x004fe20000000000 */
[----:B------:R-:W-:Y:S04]  /*ad10*/  BSSY B1, `(.L_x_2736) ;  /* 0x0000010000017945 */ /* 0x000fe80003800000 */
[----:B------:R-:W-:-:S13]  /*ad20*/  ISETP.GE.AND P3, PT, R36, R3, PT ;  /* 0x000000032400720c */ /* 0x000fda0003f66270 */
        /* <DEDUP_REMOVED lines=14> */
.L_x_2737:
[----:B------:R-:W-:Y:S05]  /*ae10*/  BSYNC B1 ;  /* 0x0000000000017941 */ /* 0x000fea0003800000 */
.L_x_2736:
[----:B--2---:R-:W-:-:S05]  /*ae20*/  VIADD R36, R212, 0x40 ;  /* 0x00000040d4247836 */ /* 0x004fca0000000000 */
        /* <DEDUP_REMOVED lines=15> */
.L_x_2685:
[----:B------:R-:W-:Y:S05]  /*af20*/  BSYNC B0 ;  /* 0x0000000000007941 */ /* 0x000fea0003800000 */
.L_x_2641:
[----:B01234-:R-:W0:Y:S01]  /*af30*/  S2R R36, SR_TID.X ;  /* 0x0000000000247919 */ /* 0x01fe220000002100 */
[----:B------:R-:W-:Y:S01]  /*af40*/  @!PT LDS RZ, [RZ] ;  /* 0x00000000fffff984 */ /* 0x000fe20000000800 */
[----:B------:R-:W-:Y:S01]  /*af50*/  @!PT LDS RZ, [RZ] ;  /* 0x00000000fffff984 */ /* 0x000fe20000000800 */
[----:B------:R-:W-:Y:S01]  /*af60*/  @!PT LDS RZ, [RZ] ;  /* 0x00000000fffff984 */ /* 0x000fe20000000800 */
[----:B------:R-:W-:Y:S01]  /*af70*/  @!PT LDS RZ, [RZ] ;  /* 0x00000000fffff984 */ /* 0x000fe20000000800 */
[----:B------:R1:W-:Y:S06]  /*af80*/  MEMBAR.ALL.CTA ;  /* 0x0000000000007992 */ /* 0x0003ec0000008000 */
[----:B-1----:R-:W1:Y:S01]  /*af90*/  FENCE.VIEW.ASYNC.S ;  /* 0x00000000000073c6 */ /* 0x002e620000000000 */
[----:B------:R-:W-:Y:S05]  /*afa0*/  WARPSYNC.ALL ;  /* 0x0000000000007948 */ /* 0x000fea0003800000 */
[----:B------:R-:W-:Y:S01]  /*afb0*/  BSSY B0, `(.L_x_2738) ;  /* 0x0000009000007945 */ /* 0x000fe20003800000 */
[----:B0-----:R-:W-:Y:S01]  /*afc0*/  LOP3.LUT R36, R36, 0x7f, RZ, 0xc0, !PT ;  /* 0x0000007f24247812 */ /* 0x001fe200078ec0ff */
[----:B-1----:R0:W-:Y:S03]  /*afd0*/  BAR.SYNC.DEFER_BLOCKING R169, 0x80 ;  /* 0x000200a90000751d */ /* 0x0021e60000010000 */
[----:B------:R-:W-:-:S13]  /*afe0*/  ISETP.NE.AND P3, PT, R36, RZ, PT ;  /* 0x000000ff2400720c */ /* 0x000fda0003f65270 */
[----:B------:R-:W-:-:S05]  /*aff0*/  @!P3 VIADD R36, R0, 0x388a0 ;  /* 0x000388a00024b836 */ /* 0x000fca0000000000 */
[----:B------:R-:W-:-:S04]  /*b000*/  @!P3 PRMT R36, RZ, 0x654, R36 ;  /* 0x00000654ff24b816 */ /* 0x000fc80000000024 */
[----:B------:R0:W-:Y:S01]  /*b010*/  @!P3 SYNCS.ARRIVE.TRANS64.RED.A1T0 RZ, [R36+URZ], RZ ;  /* 0x000000ff24ffb9a7 */ /* 0x0001e2000810043f */
[----:B------:R-:W-:Y:S05]  /*b020*/  @!P2 BRA `(.L_x_2739) ;  /* 0x000000000004a947 */ /* 0x000fea0003800000 */
[----:B------:R-:W-:Y:S01]  /*b030*/  BPT.TRAP 0x1 ;  /* 0x000000040000795c */ /* 0x000fe20000300000 */
.L_x_2739:
[----:B------:R-:W-:Y:S05]  /*b040*/  BSYNC B0 ;  /* 0x0000000000007941 */ /* 0x000fea0003800000 */
.L_x_2738:
[----:B------:R-:W1:Y:S01]  /*b050*/  SYNCS.PHASECHK.TRANS64.TRYWAIT P2, [R0+URZ+0x388b0], R114 ;  /* 0x0388b072000075a7 */ /* 0x000e62000804017f */
[----:B------:R-:W-:Y:S01]  /*b060*/  ULDC.64 UR4, c[0x0][0x318] ;  /* 0x0000c60000047ab9 */ /* 0x000fe20000000a00 */
[----:B------:R-:W-:Y:S01]  /*b070*/  ULDC.64 UR60, c[0x0][0x328] ;  /* 0x0000ca00003c7ab9 */ /* 0x000fe20000000a00 */
[----:B0-----:R-:W-:Y:S01]  /*b080*/  IMAD.U32 R36, RZ, RZ, UR5 ;  /* 0x00000005ff247e24 */ /* 0x001fe2000f8e00ff */
[----:B------:R-:W-:Y:S01]  /*b090*/  BSSY B0, `(.L_x_2740) ;  /* 0x0000007000007945 */ /* 0x000fe20003800000 */
[----:B------:R-:W-:Y:S01]  /*b0a0*/  IMAD.U32 R37, RZ, RZ, UR4 ;  /* 0x00000004ff257e24 */ /* 0x000fe2000f8e00ff */
[----:B------:R-:W-:Y:S01]  /*b0b0*/  ISETP.GE.AND P4, PT, R212, R3, PT ;  /* 0x00000003d400720c */ /* 0x000fe20003f86270 */
[----:B------:R-:W-:Y:S01]  /*b0c0*/  IMAD.WIDE R48, R24, 0x50, R112 ;  /* 0x0000005018307825 */ /* 0x000fe200078e0270 */
[----:B------:R0:W-:Y:S04]  /*b0d0*/  STL [R1+0x14], R36 ;  /* 0x0000142401007387 */ /* 0x0001e80000100800 */
[----:B------:R0:W-:Y:S02]  /*b0e0*/  STL [R1+0x58], R37 ;  /* 0x0000582501007387 */ /* 0x0001e40000100800 */
[----:B01----:R-:W-:Y:S05]  /*b0f0*/  @!P2 BRA `(.L_x_2741) ;  /* 0x0000029c0034a947 */ /* 0x003fea0003800000 */
.L_x_3082:
[----:B------:R-:W-:Y:S05]  /*b100*/  BSYNC B0 ;  /* 0x0000000000007941 */ /* 0x000fea0003800000 */
.L_x_2740:
[----:B------:R-:W-:Y:S04]  /*b110*/  BSSY B0, `(.L_x_2742) ;  /* 0x000001c000007945 */ /* 0x000fe80003800000 */
[----:B------:R-:W-:Y:S05]  /*b120*/  @P4 BRA `(.L_x_2743) ;  /* 0x0000000000684947 */ /* 0x000fea0003800000 */
[----:B------:R-:W2:Y:S01]  /*b130*/  LDL R37, [R1+0x58] ;  /* 0x0000580001257983 */ /* 0x000ea20000100800 */
[----:B------:R-:W-:-:S03]  /*b140*/  ULDC UR6, c[0x0][0x2f4] ;  /* 0x0000bd0000067ab9 */ /* 0x000fc60000000800 */
[----:B------:R-:W3:Y:S01]  /*b150*/  LDL R36, [R1+0x14] ;  /* 0x0000140001247983 */ /* 0x000ee20000100800 */
[----:B------:R-:W-:Y:S01]  /*b160*/  ISETP.GE.AND P5, PT, R18, UR6, PT ;  /* 0x0000000612007c0c */ /* 0x000fe2000bfa6270 */
[----:B------:R-:W-:Y:S01]  /*b170*/  IMAD R43, R49, UR60, RZ ;  /* 0x0000003c312b7c24 */ /* 0x000fe2000f8e02ff */
[----:B------:R-:W-:Y:S01]  /*b180*/  ISETP.GE.AND P4, PT, R213, UR6, PT ;  /* 0x00000006d5007c0c */ /* 0x000fe2000bf86270 */
[----:B------:R-:W-:Y:S02]  /*b190*/  IMAD.MOV.U32 R40, RZ, RZ, R94 ;  /* 0x000000ffff287224 */ /* 0x000fe400078e005e */
[----:B------:R-:W-:Y:S02]  /*b1a0*/  IMAD.MOV.U32 R41, RZ, RZ, R5 ;  /* 0x000000ffff297224 */ /* 0x000fe400078e0005 */
[C---:B------:R-:W-:Y:S02]  /*b1b0*/  IMAD R43, R48.reuse, UR61, R43 ;  /* 0x0000003d302b7c24 */ /* 0x040fe4000f8e022b */
[----:B------:R-:W-:-:S04]  /*b1c0*/  IMAD.WIDE.U32 R40, R48, UR60, R40 ;  /* 0x0000003c30287c25 */ /* 0x000fc8000f8e0028 */
[----:B------:R-:W-:Y:S01]  /*b1d0*/  IMAD.IADD R41, R41, 0x1, R43 ;  /* 0x0000000129297824 */ /* 0x000fe200078e022b */
[----:B--2---:R-:W-:Y:S02]  /*b1e0*/  R2UR UR4, R37 ;  /* 0x00000000250472ca */ /* 0x004fe400000e0000 */
[----:B---3--:R-:W-:Y:S02]  /*b1f0*/  R2UR UR7, R36 ;  /* 0x00000000240772ca */ /* 0x008fe400000e0000 */
[----:B------:R-:W1:Y:S09]  /*b200*/  @!P5 LDS.128 R36, [R4+0x400] ;  /* 0x000400000424d984 */ /* 0x000e720000000c00 */
[----:B------:R-:W-:Y:S01]  /*b210*/  LEA R50, P2, R40, UR4, 0x1 ;  /* 0x0000000428327c11 */ /* 0x000fe2000f8408ff */
[----:B------:R-:W-:-:S03]  /*b220*/  ULDC.64 UR4, c[0x0][0x208] ;  /* 0x0000820000047ab9 */ /* 0x000fc60000000a00 */
[----:B------:R-:W-:Y:S02]  /*b230*/  LEA.HI.X R51, R40, UR7, R41, 0x1, P2 ;  /* 0x0000000728337c11 */ /* 0x000fe400090f0c29 */
[----:B------:R-:W-:-:S13]  /*b240*/  ISETP.GE.AND P2, PT, R220, UR6, PT ;  /* 0x00000006dc007c0c */ /* 0x000fda000bf46270 */
[----:B------:R-:W2:Y:S04]  /*b250*/  @!P2 LDS.128 R40, [R4+0x5400] ;  /* 0x005400000428a984 */ /* 0x000ea80000000c00 */
[----:B-1----:R-:W-:Y:S01]  /*b260*/  @!P5 STG.E.128 desc[UR4][R50.64], R36 ;  /* 0x000000243200d986 */ /* 0x002fe2000c101d04 */
[----:B------:R-:W-:-:S03]  /*b270*/  ISETP.GE.AND P5, PT, R221, UR6, PT ;  /* 0x00000006dd007c0c */ /* 0x000fc6000bfa6270 */
[----:B------:R-:W1:Y:S10]  /*b280*/  @!P4 LDS.128 R36, [R4+0x2c00] ;  /* 0x002c00000424c984 */ /* 0x000e740000000c00 */
[----:B------:R-:W3:Y:S04]  /*b290*/  @!P5 LDS.128 R44, [R4+0x7c00] ;  /* 0x007c0000042cd984 */ /* 0x000ee80000000c00 */
[----:B--2---:R2:W-:Y:S04]  /*b2a0*/  @!P2 STG.E.128 desc[UR4][R50.64+0x100], R40 ;  /* 0x000100283200a986 */ /* 0x0045e8000c101d04 */
[----:B-1----:R2:W-:Y:S04]  /*b2b0*/  @!P4 STG.E.128 desc[UR4][R50.64+0x80], R36 ;  /* 0x000080243200c986 */ /* 0x0025e8000c101d04 */
[----:B---3--:R2:W-:Y:S02]  /*b2c0*/  @!P5 STG.E.128 desc[UR4][R50.64+0x180], R44 ;  /* 0x0001802c3200d986 */ /* 0x0085e4000c101d04 */
.L_x_2743:
[----:B------:R-:W-:Y:S05]  /*b2d0*/  BSYNC B0 ;  /* 0x0000000000007941 */ /* 0x000fea0003800000 */
.L_x_2742:
[----:B--2---:R-:W2:Y:S04]  /*b2e0*/  LDL R38, [R1+0x58] ;  /* 0x0000580001267983 */ /* 0x004ea80000100800 */
[----:B------:R-:W3:Y:S01]  /*b2f0*/  LDL R37, [R1+0x14] ;  /* 0x0000140001257983 */ /* 0x000ee20000100800 */
[----:B------:R-:W-:Y:S01]  /*b300*/  VIADD R36, R212, 0x20 ;  /* 0x00000020d4247836 */ /* 0x000fe20000000000 */
[----:B------:R-:W-:Y:S04]  /*b310*/  BSSY B0, `(.L_x_2744) ;  /* 0x000001f000007945 */ /* 0x000fe80003800000 */
[----:B------:R-:W-:Y:S01]  /*b320*/  ISETP.GE.AND P2, PT, R36, R3, PT ;  /* 0x000000032400720c */ /* 0x000fe20003f46270 */
[----:B--2---:R-:W-:-:S02]  /*b330*/  IMAD.MOV.U32 R53, RZ, RZ, R38 ;  /* 0x000000ffff357224 */ /* 0x004fc400078e0026 */
[----:B---3--:R-:W-:-:S10]  /*b340*/  IMAD.MOV.U32 R52, RZ, RZ, R37 ;  /* 0x000000ffff347224 */ /* 0x008fd400078e0025 */
[----:B------:R-:W-:Y:S05]  /*b350*/  @P2 BRA `(.L_x_2745) ;  /* 0x0000000000682947 */ /* 0x000fea0003800000 */
[----:B------:R-:W-:Y:S01]  /*b360*/  ULDC UR6, c[0x0][0x2f4] ;  /* 0x0000bd0000067ab9 */ /* 0x000fe20000000800 */
[----:B------:R-:W-:Y:S01]  /*b370*/  IADD3 R43, P4, R48, 0x20, RZ ;  /* 0x00000020302b7810 */ /* 0x000fe20007f9e0ff */
[----:B------:R-:W-:Y:S01]  /*b380*/  IMAD.MOV.U32 R41, RZ, RZ, R5 ;  /* 0x000000ffff297224 */ /* 0x000fe200078e0005 */
[----:B------:R-:W-:Y:S02]  /*b390*/  ISETP.GE.AND P2, PT, R18, UR6, PT ;  /* 0x0000000612007c0c */ /* 0x000fe4000bf46270 */
[----:B------:R-:W-:Y:S01]  /*b3a0*/  R2UR UR4, R53 ;  /* 0x00000000350472ca */ /* 0x000fe200000e0000 */
[----:B------:R-:W-:Y:S01]  /*b3b0*/  IMAD.X R40, RZ, RZ, R49, P4 ;  /* 0x000000ffff287224 */ /* 0x000fe200020e0631 */
[----:B------:R-:W-:Y:S02]  /*b3c0*/  R2UR UR7, R52 ;  /* 0x00000000340772ca */ /* 0x000fe400000e0000 */
[----:B------:R-:W-:Y:S01]  /*b3d0*/  ISETP.GE.AND P5, PT, R213, UR6, PT ;  /* 0x00000006d5007c0c */ /* 0x000fe2000bfa6270 */
[----:B------:R-:W-:-:S02]  /*b3e0*/  IMAD R42, R40, UR60, RZ ;  /* 0x0000003c282a7c24 */ /* 0x000fc4000f8e02ff */
[----:B------:R-:W-:-:S04]  /*b3f0*/  IMAD.MOV.U32 R40, RZ, RZ, R94 ;  /* 0x000000ffff287224 */ /* 0x000fc800078e005e */
[----:B------:R-:W1:Y:S01]  /*b400*/  @!P2 LDS.128 R36, [R4+0x1400] ;  /* 0x001400000424a984 */ /* 0x000e620000000c00 */
[----:B------:R-:W-:-:S04]  /*b410*/  IMAD.WIDE.U32 R40, R43, UR60, R40 ;  /* 0x0000003c2b287c25 */ /* 0x000fc8000f8e0028 */
[----:B------:R-:W-:Y:S01]  /*b420*/  IMAD R43, R43, UR61, R42 ;  /* 0x0000003d2b2b7c24 */ /* 0x000fe2000f8e022a */
[----:B------:R-:W-:Y:S01]  /*b430*/  LEA R50, P4, R40, UR4, 0x1 ;  /* 0x0000000428327c11 */ /* 0x000fe2000f8808ff */
[----:B------:R-:W-:Y:S02]  /*b440*/  ULDC.64 UR4, c[0x0][0x208] ;  /* 0x0000820000047ab9 */ /* 0x000fe40000000a00 */
[----:B------:R-:W-:-:S05]  /*b450*/  IMAD.IADD R41, R41, 0x1, R43 ;  /* 0x0000000129297824 */ /* 0x000fca00078e022b */
        /* <DEDUP_REMOVED lines=10> */
.L_x_2745:
[----:B------:R-:W-:Y:S05]  /*b500*/  BSYNC B0 ;  /* 0x0000000000007941 */ /* 0x000fea0003800000 */
.L_x_2744:
[----:B--2---:R-:W-:Y:S01]  /*b510*/  VIADD R36, R212, 0x40 ;  /* 0x00000040d4247836 */ /* 0x004fe20000000000 */
[----:B------:R-:W-:Y:S04]  /*b520*/  BSSY B0, `(.L_x_2746) ;  /* 0x000001d000007945 */ /* 0x000fe80003800000 */
[----:B------:R-:W-:-:S13]  /*b530*/  ISETP.GE.AND P2, PT, R36, R3, PT ;  /* 0x000000032400720c */ /* 0x000fda0003f46270 */
[----:B------:R-:W-:Y:S05]  /*b540*/  @P2 BRA `(.L_x_2747) ;  /* 0x0000000000682947 */ /* 0x000fea0003800000 */
[----:B------:R-:W-:Y:S01]  /*b550*/  ULDC UR6, c[0x0][0x2f4] ;  /* 0x0000bd0000067ab9 */ /* 0x000fe20000000800 */
[----:B------:R-:W-:Y:S01]  /*b560*/  IADD3 R3, P4, R48, 0x40, RZ ;  /* 0x0000004030037810 */ /* 0x000fe20007f9e0ff */
[----:B------:R-:W-:Y:S01]  /*b570*/  IMAD.MOV.U32 R40, RZ, RZ, R94 ;  /* 0x000000ffff287224 */ /* 0x000fe200078e005e */
[----:B------:R-:W-:Y:S01]  /*b580*/  ISETP.GE.AND P2, PT, R18, UR6, PT ;  /* 0x0000000612007c0c */ /* 0x000fe2000bf46270 */
[----:B------:R-:W-:Y:S01]  /*b590*/  IMAD.MOV.U32 R41, RZ, RZ, R5 ;  /* 0x000000ffff297224 */ /* 0x000fe200078e0005 */
[----:B------:R-:W-:Y:S01]  /*b5a0*/  R2UR UR4, R53 ;  /* 0x00000000350472ca */ /* 0x000fe200000e0000 */
[----:B------:R-:W-:Y:S01]  /*b5b0*/  IMAD.X R48, RZ, RZ, R49, P4 ;  /* 0x000000ffff307224 */ /* 0x000fe200020e0631 */
[----:B------:R-:W-:Y:S01]  /*b5c0*/  R2UR UR7, R52 ;  /* 0x00000000340772ca */ /* 0x000fe200000e0000 */
[----:B------:R-:W-:Y:S01]  /*b5d0*/  IMAD.WIDE.U32 R40, R3, UR60, R40 ;  /* 0x0000003c03287c25 */ /* 0x000fe2000f8e0028 */
[----:B------:R-:W-:-:S03]  /*b5e0*/  ISETP.GE.AND P5, PT, R213, UR6, PT ;  /* 0x00000006d5007c0c */ /* 0x000fc6000bfa6270 */
[----:B------:R-:W-:-:S04]  /*b5f0*/  IMAD R48, R48, UR60, RZ ;  /* 0x0000003c30307c24 */ /* 0x000fc8000f8e02ff */
[----:B------:R-:W1:Y:S01]  /*b600*/  @!P2 LDS.128 R36, [R4+0x2400] ;  /* 0x002400000424a984 */ /* 0x000e620000000c00 */
[----:B------:R-:W-:Y:S01]  /*b610*/  IMAD R3, R3, UR61, R48 ;  /* 0x0000003d03037c24 */ /* 0x000fe2000f8e0230 */
[----:B------:R-:W-:Y:S01]  /*b620*/  LEA R48, P4, R40, UR4, 0x1 ;  /* 0x0000000428307c11 */ /* 0x000fe2000f8808ff */
[----:B------:R-:W-:Y:S02]  /*b630*/  ULDC.64 UR4, c[0x0][0x208] ;  /* 0x0000820000047ab9 */ /* 0x000fe40000000a00 */
[----:B------:R-:W-:-:S05]  /*b640*/  IMAD.IADD R3, R41, 0x1, R3 ;  /* 0x0000000129037824 */ /* 0x000fca00078e0203 */
[----:B------:R-:W-:Y:S02]  /*b650*/  LEA.HI.X R49, R40, UR7, R3, 0x1, P4 ;  /* 0x0000000728317c11 */ /* 0x000fe4000a0f0c03 */
[----:B------:R-:W-:Y:S01]  /*b660*/  ISETP.GE.AND P4, PT, R220, UR6, PT ;  /* 0x00000006dc007c0c */ /* 0x000fe2000bf86270 */
[----:B------:R-:W2:Y:S04]  /*b670*/  @!P5 LDS.128 R40, [R4+0x4c00] ;  /* 0x004c00000428d984 */ /* 0x000ea80000000c00 */
[----:B-1----:R-:W-:Y:S01]  /*b680*/  @!P2 STG.E.128 desc[UR4][R48.64], R36 ;  /* 0x000000243000a986 */ /* 0x002fe2000c101d04 */
[----:B------:R-:W-:-:S07]  /*b690*/  ISETP.GE.AND P2, PT, R221, UR6, PT ;  /* 0x00000006dd007c0c */ /* 0x000fce000bf46270 */
[----:B------:R-:W1:Y:S04]  /*b6a0*/  @!P4 LDS.128 R36, [R4+0x7400] ;  /* 0x007400000424c984 */ /* 0x000e680000000c00 */
[----:B--2---:R-:W-:Y:S04]  /*b6b0*/  @!P5 STG.E.128 desc[UR4][R48.64+0x80], R40 ;  /* 0x000080283000d986 */ /* 0x004fe8000c101d04 */
[----:B------:R-:W2:Y:S04]  /*b6c0*/  @!P2 LDS.128 R44, [R4+0x9c00] ;  /* 0x009c0000042ca984 */ /* 0x000ea80000000c00 */
[----:B-1----:R1:W-:Y:S04]  /*b6d0*/  @!P4 STG.E.128 desc[UR4][R48.64+0x100], R36 ;  /* 0x000100243000c986 */ /* 0x0023e8000c101d04 */
[----:B--2---:R1:W-:Y:S02]  /*b6e0*/  @!P2 STG.E.128 desc[UR4][R48.64+0x180], R44 ;  /* 0x0001802c3000a986 */ /* 0x0043e4000c101d04 */
.L_x_2747:
[----:B------:R-:W-:Y:S05]  /*b6f0*/  BSYNC B0 ;  /* 0x0000000000007941 */ /* 0x000fea0003800000 */
.L_x_2746:
[----:B------:R-:W2:Y:S01]  /*b700*/  LDL R3, [R1+0x10] ;  /* 0x0000100001037983 */ /* 0x000ea20000100800 */
[----:B0-----:R-:W-:Y:S01]  /*b710*/  @!P3 VIADD R0, R0, 0x388c0 ;  /* 0x000388c00000b836 */ /* 0x001fe20000000000 */
[----:B------:R-:W-:Y:S01]  /*b720*/  PLOP3.LUT P2, PT, PT, PT, PT, 0x8, 0x0 ;  /* 0x000000000000781c */ /* 0x000fe20003f4e170 */
[----:B------:R-:W-:Y:S01]  /*b730*/  VIADD R17, R17, 0x1 ;  /* 0x0000000111117836 */ /* 0x000fe20000000000 */
[----:B------:R-:W-:Y:S01]  /*b740*/  @!PT LDS RZ, [RZ] ;  /* 0x00000000fffff984 */ /* 0x000fe20000000800 */
[----:B------:R-:W-:Y:S01]  /*b750*/  @!PT LDS RZ, [RZ] ;  /* 0x00000000fffff984 */ /* 0x000fe20000000800 */
[----:B------:R-:W-:Y:S01]  /*b760*/  @!PT LDS RZ, [RZ] ;  /* 0x00000000fffff984 */ /* 0x000fe20000000800 */
[----:B------:R-:W-:Y:S01]  /*b770*/  @!PT LDS RZ, [RZ] ;  /* 0x00000000fffff984 */ /* 0x000fe20000000800 */
[----:B------:R0:W-:Y:S06]  /*b780*/  MEMBAR.ALL.CTA ;  /* 0x0000000000007992 */ /* 0x0001ec0000008000 */
[----:B0-----:R-:W0:Y:S01]  /*b790*/  FENCE.VIEW.ASYNC.S ;  /* 0x00000000000073c6 */ /* 0x001e220000000000 */
[----:B------:R-:W-:Y:S01]  /*b7a0*/  @!P3 PRMT R0, RZ, 0x654, R0 ;  /* 0x00000654ff00b816 */ /* 0x000fe20000000000 */
[----:B0-----:R0:W-:Y:S06]  /*b7b0*/  BAR.SYNC.DEFER_BLOCKING R169, 0x80 ;  /* 0x000200a90000751d */ /* 0x0011ec0000010000 */
[----:B------:R3:W-:Y:S01]  /*b7c0*/  @!P3 SYNCS.ARRIVE.TRANS64.RED.A1T0 RZ, [R0+URZ], RZ ;  /* 0x000000ff00ffb9a7 */ /* 0x0007e2000810043f */
[----:B------:R-:W-:-:S04]  /*b7d0*/  ISETP.NE.AND P3, PT, R17, 0x2, PT ;  /* 0x000000021100780c */ /* 0x000fc80003f65270 */
[----:B------:R-:W-:Y:S02]  /*b7e0*/  SEL R17, R17, RZ, P3 ;  /* 0x000000ff11117207 */ /* 0x000fe40001800000 */
[----:B---3--:R-:W-:-:S04]  /*b7f0*/  SEL R0, RZ, 0x1, P3 ;  /* 0x00000001ff007807 */ /* 0x008fc80001800000 */
[----:B------:R-:W-:Y:S02]  /*b800*/  LOP3.LUT R219, R219, R0, RZ, 0x3c, !PT ;  /* 0x00000000dbdb7212 */ /* 0x000fe400078e3cff */
[----:B--2---:R-:W-:-:S13]  /*b810*/  LOP3.LUT P4, RZ, R3, 0x2, RZ, 0xc0, !PT ;  /* 0x0000000203ff7812 */ /* 0x004fda000788c0ff */
[----:B0-----:R-:W-:Y:S05]  /*b820*/  @P4 BRA `(.L_x_2748) ;  /* 0xffffff7400ac4947 */ /* 0x001fea000383ffff */
.L_x_2636:
[----:B------:R-:W0:Y:S01]  /*b830*/  LDC R0, c[0x0][0x448] ;  /* 0x00011200ff007b82 */ /* 0x000e220000000800 */
[----:B------:R-:W-:Y:S01]  /*b840*/  BSSY B0, `(.L_x_2749) ;  /* 0x0000011000007945 */ /* 0x000fe20003800000 */
[----:B0-----:R-:W-:Y:S01]  /*b850*/  ISETP.NE.AND P0, PT, R0, 0x1, PT ;  /* 0x000000010000780c */ /* 0x001fe20003f05270 */
[----:B------:R-:W-:-:S12]  /*b860*/  VIADD R0, R230, 0x7f ;  /* 0x0000007fe6007836 */ /* 0x000fd80000000000 */
[----:B------:R-:W0:Y:S08]  /*b870*/  @P0 LDC R3, c[0x0][0x44c] ;  /* 0x00011300ff030b82 */ /* 0x000e300000000800 */
[----:B------:R-:W2:Y:S01]  /*b880*/  @P0 LDC R2, c[0x0][0x450] ;  /* 0x00011400ff020b82 */ /* 0x000ea20000000800 */
[----:B0-----:R-:W-:-:S05]  /*b890*/  @P0 IMAD.HI.U32 R3, R0, R3, RZ ;  /* 0x0000000300030227 */ /* 0x001fca00078e00ff */
[----:B--2---:R-:W-:Y:S01]  /*b8a0*/  @P0 SHF.R.U32.HI R0, RZ, R2, R3 ;  /* 0x00000002ff000219 */ /* 0x004fe20000011603 */
[----:B------:R-:W-:-:S04]  /*b8b0*/  IMAD.MOV.U32 R2, RZ, RZ, RZ ;  /* 0x000000ffff027224 */ /* 0x000fc800078e00ff */
[----:B------:R-:W-:-:S04]  /*b8c0*/  IMAD.IADD R0, R143, 0x1, R0 ;  /* 0x000000018f007824 */ /* 0x000fc800078e0200 */
[----:B------:R-:W-:-:S05]  /*b8d0*/  IMAD.HI R0, R0, 0x66666667, RZ ;  /* 0x6666666700007827 */ /* 0x000fca00078e02ff */
[----:B------:R-:W-:-:S04]  /*b8e0*/  SHF.R.U32.HI R3, RZ, 0x1f, R0 ;  /* 0x0000001fff037819 */ /* 0x000fc80000011600 */
[----:B------:R-:W-:-:S04]  /*b8f0*/  LEA.HI.SX32 R3, R0, R3, 0x1b ;  /* 0x0000000300037211 */ /* 0x000fc800078fdaff */
[----:B------:R-:W-:-:S04]  /*b900*/  VIMNMX R144, R144, R3, PT ;  /* 0x0000000390907248 */ /* 0x000fc80003fe0100 */
[----:B------:R-:W-:Y:S01]  /*b910*/  ISETP.GE.AND P0, PT, R144, 0x1, PT ;  /* 0x000000019000780c */ /* 0x000fe20003f06270 */
[----:B------:R-:W-:-:S12]  /*b920*/  @P2 BRA `(.L_x_2750) ;  /* 0x0000000000082947 */ /* 0x000fd80003800000 */
[----:B------:R-:W0:Y:S02]  /*b930*/  FENCE.VIEW.ASYNC.G ;  /* 0x00000000000073c6 */ /* 0x000e240000000100 */
[----:B0-----:R-:W-:Y:S06]  /*b940*/  BAR.ARV 0xc, 0x180 ;  /* 0x0306000000007b1d */ /* 0x001fec0000002000 */
.L_x_2750:
[----:B------:R-:W-:Y:S05]  /*b950*/  BSYNC B0 ;  /* 0x0000000000007941 */ /* 0x000fea0003800000 */
.L_x_2749:
[----:B------:R-:W-:Y:S04]  /*b960*/  BSSY B0, `(.L_x_2751) ;  /* 0x0000021000007945 */ /* 0x000fe80003800000 */
        /* <DEDUP_REMOVED lines=14> */
[----:B------:R0:W2:Y:S01]  /*ba50*/  F2I.FTZ.U32.TRUNC.NTZ R3, R2 ;  /* 0x0000000200037305 */ /* 0x0000a2000021f000 */
[----:B------:R-:W-:Y:S01]  /*ba60*/  ISETP.GE.AND P2, PT, R0, RZ, PT ;  /* 0x000000ff0000720c */ /* 0x000fe20003f46270 */
[----:B0-----:R-:W-:Y:S02]  /*ba70*/  IMAD.MOV.U32 R2, RZ, RZ, RZ ;  /* 0x000000ffff027224 */ /* 0x001fe400078e00ff */
        /* <DEDUP_REMOVED lines=15> */
.L_x_2752:
[----:B------:R-:W-:Y:S05]  /*bb70*/  BSYNC B0 ;  /* 0x0000000000007941 */ /* 0x000fea0003800000 */
.L_x_2751:
[----:B------:R-:W2:Y:S01]  /*bb80*/  LDL R0, [R1+0x84] ;  /* 0x0000840001007983 */ /* 0x000ea20000100800 */
[----:B------:R-:W-:Y:S01]  /*bb90*/  PLOP3.LUT P0, PT, PT, PT, PT, 0x80, 0x0 ;  /* 0x000000000000781c */ /* 0x000fe20003f0f070 */
[----:B------:R-:W-:Y:S01]  /*bba0*/  IMAD.MOV.U32 R153, RZ, RZ, RZ ;  /* 0x000000ffff997224 */ /* 0x000fe200078e00ff */
[----:B------:R-:W-:Y:S01]  /*bbb0*/  CS2R R150, SRZ ;  /* 0x0000000000967805 */ /* 0x000fe2000001ff00 */
        /* <DEDUP_REMOVED lines=50> */
[----:B-1----:R-:W-:Y:S02]  /*bee0*/  CS2R R48, SRZ ;  /* 0x0000000000307805 */ /* 0x002fe4000001ff00 */
        /* <DEDUP_REMOVED lines=12> */
[----:B--2---:R-:W-:-:S05]  /*bfb0*/  IMAD R231, R0, R2, RZ ;  /* 0x0000000200e77224 */ /* 0x004fca00078e02ff */
[----:B------:R-:W-:Y:S02]  /*bfc0*/  VIADDMNMX R2, R231, R2, R144, PT ;  /* 0x00000002e7027246 */ /* 0x000fe40003800190 */
[----:B------:R-:W-:Y:S02]  /*bfd0*/  CS2R R144, SRZ ;  /* 0x0000000000907805 */ /* 0x000fe4000001ff00 */
[----:B------:R-:W-:-:S13]  /*bfe0*/  ISETP.GT.AND P1, PT, R2, R231, PT ;  /* 0x000000e70200720c */ /* 0x000fda0003f24270 */
[----:B------:R-:W-:Y:S05]  /*bff0*/  @!P1 BRA `(.L_x_2753) ;  /* 0x000001a4006c9947 */ /* 0x000fea0003800000 */
[----:B------:R-:W2:Y:S02]  /*c000*/  LDL R0, [R1+0x8c] ;  /* 0x00008c0001007983 */ /* 0x000ea40000100800 */
[----:B--2---:R-:W-:Y:S02]  /*c010*/  R2UR UR4, R0 ;  /* 0x00000000000472ca */ /* 0x004fe400000e0000 */
[----:B------:R-:W0:Y:S11]  /*c020*/  S2R R0, SR_TID.X ;  /* 0x0000000000007919 */ /* 0x000e360000002100 */
[----:B------:R-:W-:-:S06]  /*c030*/  ULOP3.LUT UP0, URZ, UR4, 0x9f, URZ, 0xc0, !UPT ;  /* 0x0000009f043f7892 */ /* 0x000fcc000f80c03f */
[----:B------:R-:W-:Y:S01]  /*c040*/  PLOP3.LUT P0, PT, PT, PT, UP0, 0x80, 0x0 ;  /* 0x000000000000781c */ /* 0x000fe20003f0f008 */
[----:B0-----:R-:W-:-:S05]  /*c050*/  VIADD R0, R0, 0xffffff80 ;  /* 0xffffff8000007836 */ /* 0x001fca0000000000 */
[----:B------:R-:W-:-:S04]  /*c060*/  SHF.R.S32.HI R3, RZ, 0x1f, R0 ;  /* 0x0000001fff037819 */ /* 0x000fc80000011400 */
[----:B------:R-:W-:-:S04]  /*c070*/  LEA.HI R3, R3, R0, RZ, 0x7 ;  /* 0x0000000003037211 */ /* 0x000fc800078f38ff */
[----:B------:R-:W-:-:S06]  /*c080*/  SHF.R.S32.HI R0, RZ, 0x7, R3 ;  /* 0x00000007ff007819 */ /* 0x000fcc0000011403 */
[----:B------:R-:W0:Y:S02]  /*c090*/  SHFL.IDX PT, R0, R0, RZ, 0x1f ;  /* 0x00001fff00007589 */ /* 0x000e2400000e0000 */
        /* <DEDUP_REMOVED lines=23> */
.L_x_2754:
        /* <DEDUP_REMOVED lines=13> */
.L_x_2758:
[----:B-1----:R1:W2:Y:S02]  /*c2e0*/  SYNCS.PHASECHK.TRANS64.TRYWAIT P0, [R16+URZ+0x38800], R3 ;  /* 0x03880003100075a7 */ /* 0x0022a4000800017f */
[----:B--2---:R-:W-:Y:S05]  /*c2f0*/  @!P0 NANOSLEEP.SYNCS 0x989680 ;  /* 0x009896800000895d */ /* 0x004fea0003900000 */
[----:B------:R-:W2:Y:S02]  /*c300*/  @!P0 SYNCS.PHASECHK.TRANS64 P0, [R16+URZ+0x38800], R3 ;  /* 0x03880003100085a7 */ /* 0x000ea4000800007f */
[----:B--2---:R-:W-:Y:S05]  /*c310*/  @!P0 BRA `(.L_x_2758) ;  /* 0xfffffffc00f08947 */ /* 0x004fea000383ffff */
.L_x_2757:
[----:B------:R-:W-:Y:S05]  /*c320*/  BSYNC B0 ;  /* 0x0000000000007941 */ /* 0x000fea0003800000 */
.L_x_2756:
[----:B------:R-:W-:Y:S05]  /*c330*/  BRA `(.L_x_2759) ;  /* 0x0000009c00547947 */ /* 0x000fea0003800000 */
.L_x_2755:
[----:B------:R-:W2:Y:S01]  /*c340*/  LDL R0, [R1+0x8c] ;  /* 0x00008c0001007983 */ /* 0x000ea20000100800 */
[----:B------:R-:W-:Y:S01]  /*c350*/  ULDC.64 UR6, c[0x0][0x408] ;  /* 0x0001020000067ab9 */ /* 0x000fe20000000a00 */
[----:B--2---:R-:W-:Y:S02]  /*c360*/  R2UR UR4, R0 ;  /* 0x00000000000472ca */ /* 0x004fe400000e0000 */
[----:B-----5:R-:W-:-:S05]  /*c370*/  SHF.R.S32.HI R0, RZ, 0x1f, R152 ;  /* 0x0000001fff007819 */ /* 0x020fca0000011498 */
[----:B------:R-:W-:-:S04]  /*c380*/  IMAD R5, R0, UR6, RZ ;  /* 0x0000000600057c24 */ /* 0x000fc8000f8e02ff */
[----:B------:R-:W-:Y:S02]  /*c390*/  IMAD R5, R152, UR7, R5 ;  /* 0x0000000798057c24 */ /* 0x000fe4000f8e0205 */
[----:B------:R-:W-:-:S03]  /*c3a0*/  ULOP3.LUT UP0, URZ, UR4, 0x3ff, URZ, 0xc0, !UPT ;  /* 0x000003ff043f7892 */ /* 0x000fc6000f80c03f */
[----:B------:R-:W-:Y:S02]  /*c3b0*/  ULDC.64 UR4, c[0x0][0x3f8] ;  /* 0x0000fe0000047ab9 */ /* 0x000fe40000000a00 */
[----:B------:R-:W-:Y:S01]  /*c3c0*/  IMAD R3, R0, UR4, RZ ;  /* 0x0000000400037c24 */ /* 0x000fe2000f8e02ff */
[----:B------:R-:W-:Y:S01]  /*c3d0*/  PLOP3.LUT P0, PT, PT, PT, UP0, 0x80, 0x0 ;  /* 0x000000000000781c */ /* 0x000fe20003f0f008 */
[----:B------:R-:W-:-:S04]  /*c3e0*/  IMAD.WIDE.U32 R24, R152, UR4, RZ ;  /* 0x0000000498187c25 */ /* 0x000fc8000f8e00ff */
        /* <DEDUP_REMOVED lines=21> */
.L_x_2760:
[----:B------:R-:W-:Y:S01]  /*c540*/  ULDC.U8 UR4, c[0x0][0x410] ;  /* 0x0001040000047ab9 */ /* 0x000fe20000000000 */
[----:B------:R-:W-:Y:S01]  /*c550*/  IMAD.IADD R0, R212, 0x1, R230 ;  /* 0x00000001d4007824 */ /* 0x000fe200078e02e6 */
[----:B------:R-:W-:Y:S01]  /*c560*/  ISETP.NE.AND P0, PT, RZ, UR4, PT ;  /* 0x00000004ff007c0c */ /* 0x000fe2000bf05270 */
[----:B------:R-:W-:Y:S02]  /*c570*/  BSSY B0, `(.L_x_2761) ;  /* 0x00009a9000007945 */ /* 0x000fe40003800000 */
[----:B------:R-:W-:-:S10]  /*c580*/  IMAD R3, R237, 0x20, R0 ;  /* 0x00000020ed037824 */ /* 0x000fd400078e0200 */
[----:B------:R-:W-:Y:S05]  /*c590*/  @!P0 BRA `(.L_x_2762) ;  /* 0x0000004c001c8947 */ /* 0x000fea0003800000 */
        /* <DEDUP_REMOVED lines=33> */
.L_x_3088:
        /* <DEDUP_REMOVED lines=23> */
[C---:B------:R-:W-:Y:S01]  /*c920*/  @!P3 IMAD.SHL.U32 R21, R22.reuse, 0x2, RZ ;  /* 0x000000021615b824 */ /* 0x040fe200078e00ff */
[----:B------:R-:W-:-:S03]  /*c930*/  @!P3 SHF.L.U64.HI R4, R22, 0x1, R23 ;  /* 0x000000011604b819 */ /* 0x000fc60000010217 */
[----:B------:R-:W-:Y:S01]  /*c940*/  @!P2 IMAD.SHL.U32 R13, R215, 0x2, RZ ;  /* 0x00000002d70da824 */ /* 0x000fe200078e00ff */
[-C--:B--2---:R-:W-:Y:S02]  /*c950*/  @!P3 IADD3 R24, P5, R6, R21.reuse, RZ ;  /* 0x000000150618b210 */ /* 0x084fe40007fbe0ff */
[----:B----4-:R-:W-:Y:S02]  /*c960*/  @!P3 IADD3 R20, P4, R8, R21, RZ ;  /* 0x000000150814b210 */ /* 0x010fe40007f9e0ff */
[-C--:B------:R-:W-:Y:S01]  /*c970*/  @!P2 IADD3 R14, P6, R6, R13.reuse, RZ ;  /* 0x0000000d060ea210 */ /* 0x080fe20007fde0ff */
[--C-:B-1----:R-:W-:Y:S01]  /*c980*/  @!P3 IMAD.X R25, R7, 0x1, R4.reuse, P5 ;  /* 0x000000010719b824 */ /* 0x102fe200028e0604 */
[----:B------:R-:W-:Y:S01]  /*c990*/  @!P2 IADD3 R12, P5, R8, R13, RZ ;  /* 0x0000000d080ca210 */ /* 0x000fe20007fbe0ff */
[----:B---3--:R-:W-:Y:S01]  /*c9a0*/  @!P3 IMAD.X R21, R9, 0x1, R4, P4 ;  /* 0x000000010915b824 */ /* 0x008fe200020e0604 */
[----:B------:R-:W-:Y:S02]  /*c9b0*/  CS2R R70, SRZ ;  /* 0x0000000000467805 */ /* 0x000fe4000001ff00 */
[----:B------:R-:W-:-:S02]  /*c9c0*/  CS2R R72, SRZ ;  /* 0x0000000000487805 */ /* 0x000fc4000001ff00 */
[----:B------:R-:W-:Y:S02]  /*c9d0*/  CS2R R66, SRZ ;  /* 0x0000000000427805 */ /* 0x000fe4000001ff00 */
[----:B------:R-:W-:Y:S02]  /*c9e0*/  CS2R R68, SRZ ;  /* 0x0000000000447805 */ /* 0x000fe4000001ff00 */
[----:B------:R-:W-:Y:S02]  /*c9f0*/  CS2R R62, SRZ ;  /* 0x00000000003e7805 */ /* 0x000fe4000001ff00 */
[----:B------:R-:W-:Y:S01]  /*ca00*/  CS2R R64, SRZ ;  /* 0x0000000000407805 */ /* 0x000fe2000001ff00 */
[----:B------:R1:W5:Y:S04]  /*ca10*/  @!P3 LD.E.64 R74, desc[UR6][R24.64] ;  /* 0x00000006184ab980 */ /* 0x000368000c101b00 */
[----:B------:R1:W5:Y:S01]  /*ca20*/  @!P3 LD.E.64 R76, desc[UR6][R20.64] ;  /* 0x00000006144cb980 */ /* 0x000362000c101b00 */
[----:B------:R-:W-:Y:S01]  /*ca30*/  @!P2 SHF.L.U64.HI R34, R215, 0x1, R11 ;  /* 0x00000001d722a819 */ /* 0x000fe2000001020b */
[C---:B------:R-:W-:Y:S01]  /*ca40*/  @!P1 IMAD.SHL.U32 R11, R214.reuse, 0x2, RZ ;  /* 0x00000002d60b9824 */ /* 0x040fe200078e00ff */
[----:B------:R-:W-:-:S03]  /*ca50*/  @!P1 SHF.L.U64.HI R28, R214, 0x1, R10 ;  /* 0x00000001d61c9819 */ /* 0x000fc6000001020a */
[--C-:B------:R-:W-:Y:S01]  /*ca60*/  @!P2 IMAD.X R15, R7, 0x1, R34.reuse, P6 ;  /* 0x00000001070fa824 */ /* 0x100fe200030e0622 */
[-C--:B------:R-:W-:Y:S01]  /*ca70*/  @!P1 IADD3 R10, P4, R6, R11.reuse, RZ ;  /* 0x0000000b060a9210 */ /* 0x080fe20007f9e0ff */
[----:B------:R-:W-:Y:S01]  /*ca80*/  @!P2 IMAD.X R13, R9, 0x1, R34, P5 ;  /* 0x00000001090da824 */ /* 0x000fe200028e0622 */
[C---:B------:R-:W-:Y:S01]  /*ca90*/  @!P0 SHF.L.U64.HI R26, R217.reuse, 0x1, R5 ;  /* 0x00000001d91a8819 */ /* 0x040fe20000010205 */
[----:B------:R-:W-:Y:S01]  /*caa0*/  @!P0 IMAD.SHL.U32 R5, R217, 0x2, RZ ;  /* 0x00000002d9058824 */ /* 0x000fe200078e00ff */
[----:B------:R-:W-:Y:S01]  /*cab0*/  @!P1 IADD3 R4, P6, R8, R11, RZ ;  /* 0x0000000b08049210 */ /* 0x000fe20007fde0ff */
[--C-:B------:R-:W-:Y:S01]  /*cac0*/  @!P1 IMAD.X R11, R7, 0x1, R28.reuse, P4 ;  /* 0x00000001070b9824 */ /* 0x100fe200020e061c */
[----:B------:R1:W5:Y:S02]  /*cad0*/  @!P2 LD.E.64 R70, desc[UR6][R14.64] ;  /* 0x000000060e46a980 */ /* 0x000364000c101b00 */
[-C--:B------:R-:W-:Y:S02]  /*cae0*/  @!P0 IADD3 R6, P5, R6, R5.reuse, RZ ;  /* 0x0000000506068210 */ /* 0x080fe40007fbe0ff */
[----:B------:R-:W-:Y:S01]  /*caf0*/  @!P0 IADD3 R8, P4, R8, R5, RZ ;  /* 0x0000000508088210 */ /* 0x000fe20007f9e0ff */
[----:B------:R-:W-:Y:S01]  /*cb00*/  @!P1 IMAD.X R5, R9, 0x1, R28, P6 ;  /* 0x0000000109059824 */ /* 0x000fe200030e061c */
[----:B------:R1:W5:Y:S01]  /*cb10*/  @!P2 LD.E.64 R72, desc[UR6][R12.64] ;  /* 0x000000060c48a980 */ /* 0x000362000c101b00 */
[----:B------:R-:W-:-:S02]  /*cb20*/  @!P0 IMAD.X R7, R7, 0x1, R26, P5 ;  /* 0x0000000107078824 */ /* 0x000fc400028e061a */
[----:B------:R-:W-:Y:S01]  /*cb30*/  @!P0 IMAD.X R9, R9, 0x1, R26, P4 ;  /* 0x0000000109098824 */ /* 0x000fe200020e061a */
[----:B------:R1:W5:Y:S04]  /*cb40*/  @!P1 LD.E.64 R66, desc[UR6][R10.64] ;  /* 0x000000060a429980 */ /* 0x000368000c101b00 */
[----:B------:R1:W5:Y:S04]  /*cb50*/  @!P1 LD.E.64 R68, desc[UR6][R4.64] ;  /* 0x0000000604449980 */ /* 0x000368000c101b00 */
[----:B------:R1:W5:Y:S04]  /*cb60*/  @!P0 LD.E.64 R62, desc[UR6][R6.64] ;  /* 0x00000006063e8980 */ /* 0x000368000c101b00 */
[----:B------:R1:W5:Y:S02]  /*cb70*/  @!P0 LD.E.64 R64, desc[UR6][R8.64] ;  /* 0x0000000608408980 */ /* 0x000364000c101b00 */
.L_x_2765:
[----:B------:R-:W-:Y:S05]  /*cb80*/  BSYNC B1 ;  /* 0x0000000000017941 */ /* 0x000fea0003800000 */
.L_x_2764:
[----:B-1---5:R-:W-:Y:S01]  /*cb90*/  IMAD.MOV.U32 R4, RZ, RZ, R62 ;  /* 0x000000ffff047224 */ /* 0x022fe200078e003e */
[----:B------:R-:W-:Y:S01]  /*cba0*/  UMOV UR4, 0xffffffff ;  /* 0xffffffff00047882 */ /* 0x000fe20000000000 */
[----:B------:R-:W-:Y:S01]  /*cbb0*/  IMAD.MOV.U32 R5, RZ, RZ, R63 ;  /* 0x000000ffff057224 */ /* 0x000fe200078e003f */
[----:B------:R-:W-:Y:S01]  /*cbc0*/  CS2R R46, SRZ ;  /* 0x00000000002e7805 */ /* 0x000fe2000001ff00 */
[----:B--2---:R-:W-:Y:S02]  /*cbd0*/  IMAD.MOV.U32 R6, RZ, RZ, R66 ;  /* 0x000000ffff067224 */ /* 0x004fe400078e0042 */
        /* <DEDUP_REMOVED lines=22> */
[----:B------:R-:W-:Y:S02]  /*cd40*/  PRMT R113, R113, 0x5410, R5 ;  /* 0x0000541071717816 */ /* 0x000fe40000000005 */
[----:B------:R-:W-:-:S02]  /*cd50*/  PRMT R114, R114, 0x5410, R6 ;  /* 0x0000541072727816 */ /* 0x000fc40000000006 */
[----:B------:R-:W-:Y:S01]  /*cd60*/  PRMT R95, R7, 0x7610, R95 ;  /* 0x00007610075f7816 */ /* 0x000fe2000000005f */
[----:B------:R-:W-:Y:S06]  /*cd70*/  BRA.DIV UR4, `(.L_x_2766) ;  /* 0x00000282049c7947 */ /* 0x000fec000b800000 */
[----:B------:R1:W2:Y:S04]  /*cd80*/  SHFL.IDX PT, R7, R33, 0x1, 0x181f ;  /* 0x00381f0021077f89 */ /* 0x0002a800000e0000 */
[----:B------:R1:W0:Y:S04]  /*cd90*/  SHFL.IDX PT, R6, R32, 0x1, 0x181f ;  /* 0x00381f0020067f89 */ /* 0x00022800000e0000 */
[----:B---3--:R1:W3:Y:S04]  /*cda0*/  SHFL.IDX PT, R9, R31, 0x1, 0x181f ;  /* 0x00381f001f097f89 */ /* 0x0082e800000e0000 */
[----:B----4-:R1:W4:Y:S02]  /*cdb0*/  SHFL.IDX PT, R8, R30, 0x1, 0x181f ;  /* 0x00381f001e087f89 */ /* 0x01032400000e0000 */
.L_x_3094:
        /* <DEDUP_REMOVED lines=19> */
[C---:B------:R-:W-:Y:S01]  /*cef0*/  @!P3 IMAD.SHL.U32 R21, R22.reuse, 0x2, RZ ;  /* 0x000000021615b824 */ /* 0x040fe200078e00ff */
[----:B------:R-:W-:Y:S01]  /*cf00*/  @!P3 SHF.L.U64.HI R4, R22, 0x1, R23 ;  /* 0x000000011604b819 */ /* 0x000fe20000010217 */
[----:B------:R-:W-:-:S03]  /*cf10*/  @!P2 IMAD.SHL.U32 R13, R215, 0x2, RZ ;  /* 0x00000002d70da824 */ /* 0x000fc600078e00ff */
[-C--:B0-----:R-:W-:Y:S02]  /*cf20*/  @!P3 IADD3 R24, P5, R6, R21.reuse, RZ ;  /* 0x000000150618b210 */ /* 0x081fe40007fbe0ff */
[----:B----4-:R-:W-:Y:S02]  /*cf30*/  @!P3 IADD3 R20, P4, R8, R21, RZ ;  /* 0x000000150814b210 */ /* 0x010fe40007f9e0ff */
[-C--:B------:R-:W-:Y:S01]  /*cf40*/  @!P2 IADD3 R14, P6, R6, R13.reuse, RZ ;  /* 0x0000000d060ea210 */ /* 0x080fe20007fde0ff */
[--C-:B--2---:R-:W-:Y:S01]  /*cf50*/  @!P3 IMAD.X R25, R7, 0x1, R4.reuse, P5 ;  /* 0x000000010719b824 */ /* 0x104fe200028e0604 */
[----:B------:R-:W-:Y:S01]  /*cf60*/  @!P2 IADD3 R12, P5, R8, R13, RZ ;  /* 0x0000000d080ca210 */ /* 0x000fe20007fbe0ff */
[----:B---3--:R-:W-:Y:S02]  /*cf70*/  @!P3 IMAD.X R21, R9, 0x1, R4, P4 ;  /* 0x000000010915b824 */ /* 0x008fe400020e0604 */
[----:B------:R-:W-:Y:S01]  /*cf80*/  @!P0 IMAD.SHL.U32 R27, R217, 0x2, RZ ;  /* 0x00000002d91b8824 */ /* 0x000fe200078e00ff */
        /* <DEDUP_REMOVED lines=8> */
[----:B------:R-:W-:Y:S02]  /*d010*/  ULDC.64 UR6, c[0x0][0x208] ;  /* 0x0000820000067ab9 */ /* 0x000fe40000000a00 */
[----:B------:R0:W5:Y:S04]  /*d020*/  @!P3 LD.E.64 R58, desc[UR6][R24.64] ;  /* 0x00000006183ab980 */ /* 0x000168000c101b00 */
[----:B------:R0:W5:Y:S01]  /*d030*/  @!P3 LD.E.64 R60, desc[UR6][R20.64] ;  /* 0x00000006143cb980 */ /* 0x000162000c101b00 */
[C---:B------:R-:W-:Y:S01]  /*d040*/  @!P1 SHF.L.U64.HI R28, R214.reuse, 0x1, R5 ;  /* 0x00000001d61c9819 */ /* 0x040fe20000010205 */
[----:B------:R-:W-:Y:S01]  /*d050*/  @!P1 IMAD.SHL.U32 R5, R214, 0x2, RZ ;  /* 0x00000002d6059824 */ /* 0x000fe200078e00ff */
[----:B------:R-:W-:-:S02]  /*d060*/  @!P2 SHF.L.U64.HI R26, R215, 0x1, R11 ;  /* 0x00000001d71aa819 */ /* 0x000fc4000001020b */
[----:B------:R-:W-:Y:S02]  /*d070*/  @!P0 SHF.L.U64.HI R34, R217, 0x1, R10 ;  /* 0x00000001d9228819 */ /* 0x000fe4000001020a */
[-C--:B------:R-:W-:Y:S01]  /*d080*/  @!P1 IADD3 R10, P4, R6, R5.reuse, RZ ;  /* 0x00000005060a9210 */ /* 0x080fe20007f9e0ff */
[--C-:B------:R-:W-:Y:S01]  /*d090*/  @!P2 IMAD.X R15, R7, 0x1, R26.reuse, P6 ;  /* 0x00000001070fa824 */ /* 0x100fe200030e061a */
[----:B------:R-:W-:Y:S01]  /*d0a0*/  @!P1 IADD3 R4, P6, R8, R5, RZ ;  /* 0x0000000508049210 */ /* 0x000fe20007fde0ff */
[----:B------:R-:W-:Y:S01]  /*d0b0*/  @!P2 IMAD.X R13, R9, 0x1, R26, P5 ;  /* 0x00000001090da824 */ /* 0x000fe200028e061a */
[-C--:B------:R-:W-:Y:S01]  /*d0c0*/  @!P0 IADD3 R6, P5, R6, R27.reuse, RZ ;  /* 0x0000001b06068210 */ /* 0x080fe20007fbe0ff */
[--C-:B------:R-:W-:Y:S01]  /*d0d0*/  @!P1 IMAD.X R11, R7, 0x1, R28.reuse, P4 ;  /* 0x00000001070b9824 */ /* 0x100fe200020e061c */
        /* <DEDUP_REMOVED lines=8> */
[----:B------:R0:W5:Y:S04]  /*d160*/  @!P0 LD.E.64 R46, desc[UR6][R6.64] ;  /* 0x00000006062e8980 */ /* 0x000168000c101b00 */
[----:B------:R0:W5:Y:S02]  /*d170*/  @!P0 LD.E.64 R48, desc[UR6][R8.64] ;  /* 0x0000000608308980 */ /* 0x000164000c101b00 */
.L_x_2768:
[----:B------:R-:W-:Y:S05]  /*d180*/  BSYNC B1 ;  /* 0x0000000000017941 */ /* 0x000fea0003800000 */
.L_x_2767:
[----:B0----5:R-:W-:Y:S01]  /*d190*/  IMAD.MOV.U32 R4, RZ, RZ, R46 ;  /* 0x000000ffff047224 */ /* 0x021fe200078e002e */
[----:B------:R-:W-:Y:S01]  /*d1a0*/  UMOV UR4, 0xffffffff ;  /* 0xffffffff00047882 */ /* 0x000fe20000000000 */
[----:B------:R-:W-:Y:S02]  /*d1b0*/  IMAD.MOV.U32 R5, RZ, RZ, R47 ;  /* 0x000000ffff057224 */ /* 0x000fe400078e002f */
[----:B------:R-:W-:Y:S02]  /*d1c0*/  IMAD.MOV.U32 R6, RZ, RZ, R50 ;  /* 0x000000ffff067224 */ /* 0x000fe400078e0032 */
[----:B--2---:R-:W-:Y:S01]  /*d1d0*/  IMAD.MOV.U32 R7, RZ, RZ, R51 ;  /* 0x000000ffff077224 */ /* 0x004fe200078e0033 */
        /* <DEDUP_REMOVED lines=22> */
[----:B------:R0:W0:Y:S04]  /*d340*/  SHFL.IDX PT, R6, R32, 0x2, 0x181f ;  /* 0x00581f0020067f89 */ /* 0x00002800000e0000 */
[----:B---3--:R3:W0:Y:S04]  /*d350*/  SHFL.IDX PT, R9, R31, 0x2, 0x181f ;  /* 0x00581f001f097f89 */ /* 0x00862800000e0000 */
[----:B----4-:R3:W4:Y:S02]  /*d360*/  SHFL.IDX PT, R8, R30, 0x2, 0x181f ;  /* 0x00581f001e087f89 */ /* 0x01072400000e0000 */
.L_x_3100:
        /* <DEDUP_REMOVED lines=26> */
[-C--:B0-----:R-:W-:Y:S02]  /*d510*/  @!P3 IADD3 R24, P5, R6, R21.reuse, RZ ;  /* 0x000000150618b210 */ /* 0x081fe40007fbe0ff */
[----:B----4-:R-:W-:Y:S02]  /*d520*/  @!P3 IADD3 R20, P4, R8, R21, RZ ;  /* 0x000000150814b210 */ /* 0x010fe40007f9e0ff */
[-C--:B------:R-:W-:Y:S01]  /*d530*/  @!P2 IADD3 R14, P6, R6, R13.reuse, RZ ;  /* 0x0000000d060ea210 */ /* 0x080fe20007fde0ff */
[--C-:B--2---:R-:W-:Y:S01]  /*d540*/  @!P3 IMAD.X R25, R7, 0x1, R4.reuse, P5 ;  /* 0x000000010719b824 */ /* 0x104fe200028e0604 */
[----:B------:R-:W-:Y:S01]  /*d550*/  @!P2 IADD3 R12, P5, R8, R13, RZ ;  /* 0x0000000d080ca210 */ /* 0x000fe20007fbe0ff */
[----:B------:R-:W-:Y:S01]  /*d560*/  @!P3 IMAD.X R21, R9, 0x1, R4, P4 ;  /* 0x000000010915b824 */ /* 0x000fe200020e0604 */
[----:B------:R-:W-:Y:S02]  /*d570*/  CS2R R38, SRZ ;  /* 0x0000000000267805 */ /* 0x000fe4000001ff00 */
[----:B------:R-:W-:-:S02]  /*d580*/  CS2R R40, SRZ ;  /* 0x0000000000287805 */ /* 0x000fc4000001ff00 */
[----:B------:R-:W-:Y:S01]  /*d590*/  CS2R R36, SRZ ;  /* 0x0000000000247805 */ /* 0x000fe2000001ff00 */
[----:B------:R0:W5:Y:S04]  /*d5a0*/  @!P3 LD.E.64 R42, desc[UR6][R24.64] ;  /* 0x00000006182ab980 */ /* 0x000168000c101b00 */
[----:B------:R0:W5:Y:S01]  /*d5b0*/  @!P3 LD.E.64 R44, desc[UR6][R20.64] ;  /* 0x00000006142cb980 */ /* 0x000162000c101b00 */
[----:B---3--:R-:W-:Y:S01]  /*d5c0*/  @!P2 SHF.L.U64.HI R34, R215, 0x1, R11 ;  /* 0x00000001d722a819 */ /* 0x008fe2000001020b */
        /* <DEDUP_REMOVED lines=9> */
[----:B------:R-:W-:Y:S01]  /*d660*/  CS2R R34, SRZ ;  /* 0x0000000000227805 */ /* 0x000fe2000001ff00 */
[----:B------:R0:W5:Y:S01]  /*d670*/  @!P2 LD.E.64 R38, desc[UR6][R14.64] ;  /* 0x000000060e26a980 */ /* 0x000162000c101b00 */
[-C--:B------:R-:W-:Y:S02]  /*d680*/  @!P0 IADD3 R6, P5, R6, R5.reuse, RZ ;  /* 0x0000000506068210 */ /* 0x080fe40007fbe0ff */
[----:B------:R-:W-:Y:S01]  /*d690*/  @!P0 IADD3 R8, P4, R8, R5, RZ ;  /* 0x0000000508088210 */ /* 0x000fe20007f9e0ff */
[----:B------:R-:W-:Y:S01]  /*d6a0*/  @!P1 IMAD.X R5, R9, 0x1, R26, P6 ;  /* 0x0000000109059824 */ /* 0x000fe200030e061a */
[----:B------:R-:W-:Y:S01]  /*d6b0*/  CS2R R26, SRZ ;  /* 0x00000000001a7805 */ /* 0x000fe2000001ff00 */
[--C-:B------:R-:W-:Y:S01]  /*d6c0*/  @!P0 IMAD.X R7, R7, 0x1, R28.reuse, P5 ;  /* 0x0000000107078824 */ /* 0x100fe200028e061c */
[----:B------:R0:W5:Y:S01]  /*d6d0*/  @!P2 LD.E.64 R40, desc[UR6][R12.64] ;  /* 0x000000060c28a980 */ /* 0x000162000c101b00 */
[----:B------:R-:W-:Y:S01]  /*d6e0*/  @!P0 IMAD.X R9, R9, 0x1, R28, P4 ;  /* 0x0000000109098824 */ /* 0x000fe200020e061c */
[----:B------:R-:W-:-:S02]  /*d6f0*/  CS2R R28, SRZ ;  /* 0x00000000001c7805 */ /* 0x000fc4000001ff00 */
[----:B------:R0:W5:Y:S04]  /*d700*/  @!P1 LD.E.64 R34, desc[UR6][R10.64] ;  /* 0x000000060a229980 */ /* 0x000168000c101b00 */
[----:B------:R0:W5:Y:S04]  /*d710*/  @!P1 LD.E.64 R36, desc[UR6][R4.64] ;  /* 0x0000000604249980 */ /* 0x000168000c101b00 */
[----:B------:R0:W5:Y:S04]  /*d720*/  @!P0 LD.E.64 R28, desc[UR6][R6.64] ;  /* 0x00000006061c8980 */ /* 0x000168000c101b00 */
[----:B------:R0:W5:Y:S02]  /*d730*/  @!P0 LD.E.64 R26, desc[UR6][R8.64] ;  /* 0x00000006081a8980 */ /* 0x000164000c101b00 */
.L_x_2771:
[----:B------:R-:W-:Y:S05]  /*d740*/  BSYNC B1 ;  /* 0x0000000000017941 */ /* 0x000fea0003800000 */
.L_x_2770:
[----:B0----5:R-:W-:Y:S01]  /*d750*/  IMAD.MOV.U32 R5, RZ, RZ, R34 ;  /* 0x000000ffff057224 */ /* 0x021fe200078e0022 */
[----:B------:R-:W-:Y:S01]  /*d760*/  UMOV UR4, 0xffffffff ;  /* 0xffffffff00047882 */ /* 0x000fe20000000000 */
[----:B------:R-:W-:Y:S02]  /*d770*/  IMAD.MOV.U32 R4, RZ, RZ, R35 ;  /* 0x000000ffff047224 */ /* 0x000fe400078e0023 */
[----:B--2---:R-:W-:Y:S02]  /*d780*/  IMAD.MOV.U32 R7, RZ, RZ, R28 ;  /* 0x000000ffff077224 */ /* 0x004fe400078e001c */
        /* <DEDUP_REMOVED lines=24> */
[----:B----4-:R0:W4:Y:S04]  /*d910*/  SHFL.IDX PT, R8, R32, 0x3, 0x181f ;  /* 0x00781f0020087f89 */ /* 0x01012800000e0000 */
[----:B------:R0:W0:Y:S04]  /*d920*/  SHFL.IDX PT, R78, R31, 0x3, 0x181f ;  /* 0x00781f001f4e7f89 */ /* 0x00002800000e0000 */
[----:B------:R0:W0:Y:S02]  /*d930*/  SHFL.IDX PT, R10, R30, 0x3, 0x181f ;  /* 0x00781f001e0a7f89 */ /* 0x00002400000e0000 */
.L_x_3106:
[----:B------:R-:W5:Y:S01]  /*d940*/  LDL R11, [R1+0x74] ;  /* 0x00007400010b7983 */ /* 0x000f620000100800 */
[----:B------:R-:W-:Y:S01]  /*d950*/  VIADD R7, R0, 0x60 ;  /* 0x0000006000077836 */ /* 0x000fe20000000000 */
[----:B------:R-:W-:Y:S01]  /*d960*/  BSSY B1, `(.L_x_2773) ;  /* 0x000003f000017945 */ /* 0x000fe20003800000 */
[----:B------:R-:W-:Y:S02]  /*d970*/  CS2R R12, SRZ ;  /* 0x00000000000c7805 */ /* 0x000fe4000001ff00 */
[----:B------:R-:W-:Y:S02]  /*d980*/  CS2R R20, SRZ ;  /* 0x0000000000147805 */ /* 0x000fe4000001ff00 */
[----:B01-3--:R-:W-:Y:S02]  /*d990*/  CS2R R30, SRZ ;  /* 0x00000000001e7805 */ /* 0x00bfe4000001ff00 */
[----:B------:R-:W-:Y:S02]  /*d9a0*/  ISETP.GE.AND P0, PT, R7, R3, PT ;  /* 0x000000030700720c */ /* 0x000fe40003f06270 */
[----:B------:R-:W-:-:S02]  /*d9b0*/  CS2R R14, SRZ ;  /* 0x00000000000e7805 */ /* 0x000fc4000001ff00 */
[----:B------:R-:W-:Y:S02]  /*d9c0*/  CS2R R24, SRZ ;  /* 0x0000000000187805 */ /* 0x000fe4000001ff00 */
[----:B------:R-:W-:Y:S02]  /*d9d0*/  CS2R R32, SRZ ;  /* 0x0000000000207805 */ /* 0x000fe4000001ff00 */
[----:B-----5:R-:W-:-:S04]  /*d9e0*/  LEA.HI R6, R11, R11, RZ, 0x1 ;  /* 0x0000000b0b067211 */ /* 0x020fc800078f08ff */
[----:B------:R-:W-:Y:S02]  /*d9f0*/  LOP3.LUT R0, R6, 0xfffffffe, RZ, 0xc0, !PT ;  /* 0xfffffffe06007812 */ /* 0x000fe400078ec0ff */
[----:B------:R-:W-:-:S03]  /*da00*/  CS2R R6, SRZ ;  /* 0x0000000000067805 */ /* 0x000fc6000001ff00 */
[----:B------:R-:W-:-:S05]  /*da10*/  IMAD.IADD R0, R11, 0x1, -R0 ;  /* 0x000000010b007824 */ /* 0x000fca00078e0a00 */
[----:B------:R-:W-:Y:S01]  /*da20*/  SHF.L.U32 R0, R0, 0x1f, RZ ;  /* 0x0000001f00007819 */ /* 0x000fe200000006ff */
[----:B------:R-:W-:Y:S06]  /*da30*/  @P0 BRA `(.L_x_2774) ;  /* 0x0000000000c40947 */ /* 0x000fec0003800000 */
[----:B------:R-:W3:Y:S01]  /*da40*/  LDL R82, [R1+0x98] ;  /* 0x0000980001527983 */ /* 0x000ee20000100800 */
[----:B------:R-:W-:-:S03]  /*da50*/  ULDC UR4, c[0x0][0x3f4] ;  /* 0x0000fd0000047ab9 */ /* 0x000fc60000000800 */
[----:B------:R-:W3:Y:S04]  /*da60*/  LDL R79, [R1+0x94] ;  /* 0x00009400014f7983 */ /* 0x000ee80000100800 */
[----:B------:R-:W3:Y:S01]  /*da70*/  LDL R11, [R1+0x90] ;  /* 0x00009000010b7983 */ /* 0x000ee20000100800 */
[----:B------:R-:W-:Y:S02]  /*da80*/  ISETP.GE.AND P3, PT, R22, UR4, PT ;  /* 0x0000000416007c0c */ /* 0x000fe4000bf66270 */
[----:B------:R-:W-:Y:S02]  /*da90*/  CS2R R32, SRZ ;  /* 0x0000000000207805 */ /* 0x000fe4000001ff00 */
[----:B------:R-:W-:Y:S01]  /*daa0*/  ISETP.GE.AND P2, PT, R215, UR4, PT ;  /* 0x00000004d7007c0c */ /* 0x000fe2000bf46270 */
[----:B------:R-:W-:Y:S01]  /*dab0*/  ULDC.64 UR6, c[0x0][0x208] ;  /* 0x0000820000067ab9 */ /* 0x000fe20000000a00 */
[----:B------:R-:W-:-:S02]  /*dac0*/  ISETP.GE.AND P1, PT, R214, UR4, PT ;  /* 0x00000004d6007c0c */ /* 0x000fc4000bf26270 */
[----:B------:R-:W-:-:S05]  /*dad0*/  ISETP.GE.AND P0, PT, R217, UR4, PT ;  /* 0x00000004d9007c0c */ /* 0x000fca000bf06270 */
[C---:B------:R-:W-:Y:S01]  /*dae0*/  @!P3 IMAD.SHL.U32 R24, R22.reuse, 0x2, RZ ;  /* 0x000000021618b824 */ /* 0x040fe200078e00ff */
[----:B------:R-:W-:-:S03]  /*daf0*/  @!P3 SHF.L.U64.HI R4, R22, 0x1, R23 ;  /* 0x000000011604b819 */ /* 0x000fc60000010217 */
[----:B------:R-:W-:Y:S02]  /*db00*/  @!P2 IMAD.SHL.U32 R14, R215, 0x2, RZ ;  /* 0x00000002d70ea824 */ /* 0x000fe400078e00ff */
[----:B------:R-:W-:Y:S01]  /*db10*/  @!P1 IMAD.SHL.U32 R6, R214, 0x2, RZ ;  /* 0x00000002d6069824 */ /* 0x000fe200078e00ff */
[-C--:B----4-:R-:W-:Y:S01]  /*db20*/  @!P3 IADD3 R20, P5, R8, R24.reuse, RZ ;  /* 0x000000180814b210 */ /* 0x090fe20007fbe0ff */
[----:B------:R-:W-:Y:S01]  /*db30*/  @!P0 IMAD.SHL.U32 R30, R217, 0x2, RZ ;  /* 0x00000002d91e8824 */ /* 0x000fe200078e00ff */
[----:B------:R-:W-:Y:S02]  /*db40*/  @!P3 IADD3 R24, P4, R10, R24, RZ ;  /* 0x000000180a18b210 */ /* 0x000fe40007f9e0ff */
[-C--:B------:R-:W-:Y:S01]  /*db50*/  @!P2 IADD3 R12, P6, R8, R14.reuse, RZ ;  /* 0x0000000e080ca210 */ /* 0x080fe20007fde0ff */
[--C-:B--2---:R-:W-:Y:S01]  /*db60*/  @!P3 IMAD.X R21, R9, 0x1, R4.reuse, P5 ;  /* 0x000000010915b824 */ /* 0x104fe200028e0604 */
[----:B------:R-:W-:Y:S01]  /*db70*/  @!P2 IADD3 R14, P5, R10, R14, RZ ;  /* 0x0000000e0a0ea210 */ /* 0x000fe20007fbe0ff */
[----:B------:R-:W-:Y:S01]  /*db80*/  @!P3 IMAD.X R25, R78, 0x1, R4, P4 ;  /* 0x000000014e19b824 */ /* 0x000fe200020e0604 */
[----:B------:R-:W-:-:S04]  /*db90*/  @!P1 IADD3 R4, P4, R8, R6, RZ ;  /* 0x0000000608049210 */ /* 0x000fc80007f9e0ff */
[----:B------:R0:W5:Y:S02]  /*dba0*/  @!P3 LD.E.64 R32, desc[UR6][R24.64] ;  /* 0x000000061820b980 */ /* 0x000164000c101b00 */
[----:B0-----:R-:W-:Y:S02]  /*dbb0*/  CS2R R24, SRZ ;  /* 0x0000000000187805 */ /* 0x001fe4000001ff00 */
[----:B---3--:R-:W-:Y:S02]  /*dbc0*/  @!P2 SHF.L.U64.HI R5, R215, 0x1, R82 ;  /* 0x00000001d705a819 */ /* 0x008fe40000010252 */
[----:B------:R-:W-:-:S03]  /*dbd0*/  @!P1 SHF.L.U64.HI R7, R214, 0x1, R79 ;  /* 0x00000001d6079819 */ /* 0x000fc6000001024f */
[C-C-:B------:R-:W-:Y:S01]  /*dbe0*/  @!P2 IMAD.X R13, R9.reuse, 0x1, R5.reuse, P6 ;  /* 0x00000001090da824 */ /* 0x140fe200030e0605 */
[----:B------:R-:W-:Y:S01]  /*dbf0*/  @!P1 IADD3 R6, P6, R10, R6, RZ ;  /* 0x000000060a069210 */ /* 0x000fe20007fde0ff */
[----:B------:R-:W-:Y:S01]  /*dc00*/  @!P2 IMAD.X R15, R78, 0x1, R5, P5 ;  /* 0x000000014e0fa824 */ /* 0x000fe200028e0605 */
[-C--:B------:R-:W-:Y:S01]  /*dc10*/  @!P0 IADD3 R8, P5, R8, R30.reuse, RZ ;  /* 0x0000001e08088210 */ /* 0x080fe20007fbe0ff */
[--C-:B------:R-:W-:Y:S01]  /*dc20*/  @!P1 IMAD.X R5, R9, 0x1, R7.reuse, P4 ;  /* 0x0000000109059824 */ /* 0x100fe200020e0607 */
[----:B------:R-:W-:Y:S02]  /*dc30*/  @!P0 IADD3 R10, P4, R10, R30, RZ ;  /* 0x0000001e0a0a8210 */ /* 0x000fe40007f9e0ff */
[----:B------:R-:W-:Y:S01]  /*dc40*/  CS2R R30, SRZ ;  /* 0x00000000001e7805 */ /* 0x000fe2000001ff00 */
[----:B------:R-:W5:Y:S01]  /*dc50*/  @!P2 LD.E.64 R24, desc[UR6][R14.64] ;  /* 0x000000060e18a980 */ /* 0x000f62000c101b00 */
[----:B------:R-:W-:Y:S01]  /*dc60*/  @!P1 IMAD.X R7, R78, 0x1, R7, P6 ;  /* 0x000000014e079824 */ /* 0x000fe200030e0607 */
[----:B------:R-:W-:-:S03]  /*dc70*/  @!P0 SHF.L.U64.HI R11, R217, 0x1, R11 ;  /* 0x00000001d90b8819 */ /* 0x000fc6000001020b */
[----:B------:R0:W5:Y:S02]  /*dc80*/  @!P3 LD.E.64 R30, desc[UR6][R20.64] ;  /* 0x00000006141eb980 */ /* 0x000164000c101b00 */
[--C-:B------:R-:W-:Y:S02]  /*dc90*/  @!P0 IMAD.X R9, R9, 0x1, R11.reuse, P5 ;  /* 0x0000000109098824 */ /* 0x100fe400028e060b */
[----:B------:R-:W-:Y:S01]  /*dca0*/  @!P0 IMAD.X R11, R78, 0x1, R11, P4 ;  /* 0x000000014e0b8824 */ /* 0x000fe200020e060b */
[----:B0-----:R-:W-:Y:S02]  /*dcb0*/  CS2R R20, SRZ ;  /* 0x0000000000147805 */ /* 0x001fe4000001ff00 */
[----:B------:R-:W-:-:S04]  /*dcc0*/  CS2R R14, SRZ ;  /* 0x00000000000e7805 */ /* 0x000fc8000001ff00 */
[----:B------:R0:W5:Y:S04]  /*dcd0*/  @!P2 LD.E.64 R20, desc[UR6][R12.64] ;  /* 0x000000060c14a980 */ /* 0x000168000c101b00 */
[----:B------:R1:W5:Y:S01]  /*dce0*/  @!P1 LD.E.64 R14, desc[UR6][R6.64] ;  /* 0x00000006060e9980 */ /* 0x000362000c101b00 */
[----:B0-----:R-:W-:Y:S02]  /*dcf0*/  CS2R R12, SRZ ;  /* 0x00000000000c7805 */ /* 0x001fe4000001ff00 */
[----:B-1----:R-:W-:-:S04]  /*dd00*/  CS2R R6, SRZ ;  /* 0x0000000000067805 */ /* 0x002fc8000001ff00 */
[----:B------:R0:W5:Y:S04]  /*dd10*/  @!P1 LD.E.64 R12, desc[UR6][R4.64] ;  /* 0x00000006040c9980 */ /* 0x000168000c101b00 */
[----:B------:R1:W5:Y:S01]  /*dd20*/  @!P0 LD.E.64 R6, desc[UR6][R10.64] ;  /* 0x000000060a068980 */ /* 0x000362000c101b00 */
[----:B0-----:R-:W-:-:S06]  /*dd30*/  CS2R R4, SRZ ;  /* 0x0000000000047805 */ /* 0x001fcc000001ff00 */
[----:B------:R1:W5:Y:S02]  /*dd40*/  @!P0 LD.E.64 R4, desc[UR6][R8.64] ;  /* 0x0000000608048980 */ /* 0x000364000c101b00 */
.L_x_2774:
[----:B------:R-:W-:Y:S05]  /*dd50*/  BSYNC B1 ;  /* 0x0000000000017941 */ /* 0x000fea0003800000 */
.L_x_2773:
[----:B------:R-:W0:Y:S01]  /*dd60*/  SYNCS.PHASECHK.TRANS64.TRYWAIT P0, [R16+URZ+0x38800], R0 ;  /* 0x03880000100075a7 */ /* 0x000e22000800017f */
[----:B-12--5:R-:W-:Y:S01]  /*dd70*/  IMAD.MOV.U32 R9, RZ, RZ, R4 ;  /* 0x000000ffff097224 */ /* 0x026fe200078e0004 */
[----:B------:R-:W-:Y:S01]  /*dd80*/  BSSY B1, `(.L_x_2775) ;  /* 0x000000d000017945 */ /* 0x000fe20003800000 */
[----:B----4-:R-:W-:Y:S02]  /*dd90*/  IMAD.MOV.U32 R8, RZ, RZ, R5 ;  /* 0x000000ffff087224 */ /* 0x010fe400078e0005 */
[----:B------:R-:W-:Y:S02]  /*dda0*/  IMAD.MOV.U32 R11, RZ, RZ, R12 ;  /* 0x000000ffff0b7224 */ /* 0x000fe400078e000c */
[----:B------:R-:W-:Y:S01]  /*ddb0*/  IMAD.MOV.U32 R10, RZ, RZ, R13 ;  /* 0x000000ffff0a7224 */ /* 0x000fe200078e000d */
[----:B------:R-:W-:Y:S01]  /*ddc0*/  PRMT R78, R9, 0x5410, R8 ;  /* 0x00005410094e7816 */ /* 0x000fe20000000008 */
[----:B------:R-:W-:Y:S02]  /*ddd0*/  IMAD.MOV.U32 R9, RZ, RZ, R20 ;  /* 0x000000ffff097224 */ /* 0x000fe400078e0014 */
[----:B------:R-:W-:Y:S01]  /*dde0*/  IMAD.MOV.U32 R8, RZ, RZ, R21 ;  /* 0x000000ffff087224 */ /* 0x000fe200078e0015 */
[----:B------:R-:W-:-:S04]  /*ddf0*/  PRMT R82, R11, 0x5410, R10 ;  /* 0x000054100b527816 */ /* 0x000fc8000000000a */
[----:B------:R-:W-:Y:S01]  /*de00*/  PRMT R87, R9, 0x5410, R8 ;  /* 0x0000541009577816 */ /* 0x000fe20000000008 */
[----:B------:R-:W-:Y:S02]  /*de10*/  IMAD.MOV.U32 R9, RZ, RZ, R30 ;  /* 0x000000ffff097224 */ /* 0x000fe400078e001e */
[----:B------:R-:W-:-:S05]  /*de20*/  IMAD.MOV.U32 R8, RZ, RZ, R31 ;  /* 0x000000ffff087224 */ /* 0x000fca00078e001f */
[----:B------:R-:W-:Y:S01]  /*de30*/  PRMT R98, R8, 0x5410, R9 ;  /* 0x0000541008627816 */ /* 0x000fe20000000009 */
[----:B0-----:R-:W-:Y:S06]  /*de40*/  @!P0 BRA `(.L_x_2776) ;  /* 0x0000027400c48947 */ /* 0x001fec0003800000 */
.L_x_3107:
[----:B------:R-:W-:Y:S05]  /*de50*/  BSYNC B1 ;  /* 0x0000000000017941 */ /* 0x000fea0003800000 */
.L_x_2775:
[----:B------:R-:W-:Y:S01]  /*de60*/  IMAD.MOV.U32 R8, RZ, RZ, R6 ;  /* 0x000000ffff087224 */ /* 0x000fe200078e0006 */
[----:B------:R-:W-:Y:S01]  /*de70*/  BSSY B1, `(.L_x_2777) ;  /* 0x00000d6000017945 */ /* 0x000fe20003800000 */
[----:B0-----:R-:W-:-:S05]  /*de80*/  IMAD.MOV.U32 R0, RZ, RZ, R7 ;  /* 0x000000ffff007224 */ /* 0x001fca00078e0007 */
[----:B------:R-:W-:Y:S01]  /*de90*/  PRMT R79, R8, 0x5410, R0 ;  /* 0x00005410084f7816 */ /* 0x000fe20000000000 */
[----:B------:R-:W-:Y:S02]  /*dea0*/  IMAD.MOV.U32 R8, RZ, RZ, R14 ;  /* 0x000000ffff087224 */ /* 0x000fe400078e000e */
[----:B------:R-:W-:-:S05]  /*deb0*/  IMAD.MOV.U32 R0, RZ, RZ, R15 ;  /* 0x000000ffff007224 */ /* 0x000fca00078e000f */
[----:B------:R-:W-:Y:S01]  /*dec0*/  PRMT R83, R8, 0x5410, R0 ;  /* 0x0000541008537816 */ /* 0x000fe20000000000 */
[----:B------:R-:W-:Y:S01]  /*ded0*/  IMAD.MOV.U32 R8, RZ, RZ, R24 ;  /* 0x000000ffff087224 */ /* 0x000fe200078e0018 */
[----:B------:R-:W-:Y:S01]  /*dee0*/  VIADDMNMX R0, R3, -R230, 0x80, PT ;  /* 0x0000008003007446 */ /* 0x000fe200038009e6 */
[----:B------:R-:W-:-:S03]  /*def0*/  IMAD.MOV.U32 R3, RZ, RZ, R25 ;  /* 0x000000ffff037224 */ /* 0x000fc600078e0019 */
[----:B------:R-:W-:Y:S02]  /*df00*/  ISETP.GE.AND P0, PT, R212, R0, PT ;  /* 0x00000000d400720c */ /* 0x000fe40003f06270 */
[----:B------:R-:W-:Y:S01]  /*df10*/  PRMT R94, R8, 0x5410, R3 ;  /* 0x00005410085e7816 */ /* 0x000fe20000000003 */
[----:B------:R-:W-:Y:S02]  /*df20*/  IMAD.MOV.U32 R8, RZ, RZ, R32 ;  /* 0x000000ffff087224 */ /* 0x000fe400078e0020 */
[----:B------:R-:W-:-:S05]  /*df30*/  IMAD.MOV.U32 R3, RZ, RZ, R33 ;  /* 0x000000ffff037224 */ /* 0x000fca00078e0021 */
[----:B------:R-:W-:-:S03]  /*df40*/  PRMT R103, R8, 0x5410, R3 ;  /* 0x0000541008677816 */ /* 0x000fc60000000003 */
[----:B------:R-:W-:Y:S05]  /*df50*/  @P0 BRA `(.L_x_2778) ;  /* 0x0000000c001c0947 */ /* 0x000fea0003800000 */
[----:B------:R-:W0:Y:S01]  /*df60*/  LDC R3, c[0x0][0x3f4] ;  /* 0x0000fd00ff037b82 */ /* 0x000e220000000800 */
[----:B------:R-:W-:Y:S01]  /*df70*/  BSSY B2, `(.L_x_2779) ;  /* 0x0000034000027945 */ /* 0x000fe20003800000 */
[-C--:B0-----:R-:W-:Y:S02]  /*df80*/  ISETP.GE.AND P0, PT, R22, R3.reuse, PT ;  /* 0x000000031600720c */ /* 0x081fe40003f06270 */
[-C--:B------:R-:W-:Y:S02]  /*df90*/  ISETP.GE.AND P1, PT, R215, R3.reuse, PT ;  /* 0x00000003d700720c */ /* 0x080fe40003f26270 */
[-C--:B------:R-:W-:Y:S02]  /*dfa0*/  ISETP.GE.AND P2, PT, R214, R3.reuse, PT ;  /* 0x00000003d600720c */ /* 0x080fe40003f46270 */
[----:B------:R-:W-:-:S07]  /*dfb0*/  ISETP.GE.AND P3, PT, R217, R3, PT ;  /* 0x00000003d900720c */ /* 0x000fce0003f66270 */
[----:B------:R-:W-:Y:S06]  /*dfc0*/  @P0 BRA `(.L_x_2780) ;  /* 0x0000000000b80947 */ /* 0x000fec0003800000 */
[----:B------:R-:W0:Y:S01]  /*dfd0*/  LDS.128 R8, [R229] ;  /* 0x00000000e5087984 */ /* 0x000e220000000c00 */
[----:B------:R-:W-:Y:S02]  /*dfe0*/  SHF.R.U32.HI R88, RZ, 0x10, R75 ;  /* 0x00000010ff587819 */ /* 0x000fe4000001164b */
[----:B------:R-:W-:Y:S02]  /*dff0*/  SHF.R.U32.HI R89, RZ, 0x10, R77 ;  /* 0x00000010ff597819 */ /* 0x000fe4000001164d */
[C---:B------:R-:W-:Y:S02]  /*e000*/  PRMT R88, R95.reuse, 0x5432, R88 ;  /* 0x000054325f587816 */ /* 0x040fe40000000058 */
[----:B------:R-:W-:Y:S02]  /*e010*/  PRMT R89, R95, 0x5410, R89 ;  /* 0x000054105f597816 */ /* 0x000fe40000000059 */
[----:B------:R-:W-:Y:S01]  /*e020*/  SHF.R.U64 R75, R74, 0x10, R75 ;  /* 0x000000104a4b7819 */ /* 0x000fe2000000124b */
[----:B------:R-:W-:Y:S01]  /*e030*/  IMAD.U32 R96, R88, 0x10000, RZ ;  /* 0x0001000058607824 */ /* 0x000fe200078e00ff */
[----:B------:R-:W-:Y:S01]  /*e040*/  SHF.R.U64 R76, R76, 0x10, R77 ;  /* 0x000000104c4c7819 */ /* 0x000fe2000000124d */
[C---:B------:R-:W-:Y:S01]  /*e050*/  IMAD.U32 R3, R89.reuse, 0x10000, RZ ;  /* 0x0001000059037824 */ /* 0x040fe200078e00ff */
[----:B------:R-:W-:-:S02]  /*e060*/  LOP3.LUT R74, R89, 0xffff0000, RZ, 0xc0, !PT ;  /* 0xffff0000594a7812 */ /* 0x000fc400078ec0ff */
[----:B------:R-:W-:Y:S02]  /*e070*/  LOP3.LUT R88, R88, 0xffff0000, RZ, 0xc0, !PT ;  /* 0xffff000058587812 */ /* 0x000fe400078ec0ff */
[C---:B------:R-:W-:Y:S02]  /*e080*/  PRMT R76, R114.reuse, 0x5432, R76 ;  /* 0x00005432724c7816 */ /* 0x040fe4000000004c */
[----:B------:R-:W-:Y:S02]  /*e090*/  PRMT R75, R114, 0x5410, R75 ;  /* 0x00005410724b7816 */ /* 0x000fe4000000004b */
[C---:B0-----:R-:W-:Y:S01]  /*e0a0*/  LOP3.LUT R97, R10.reuse, 0xffff0000, RZ, 0xc0, !PT ;  /* 0xffff00000a617812 */ /* 0x041fe200078ec0ff */
[----:B------:R-:W-:Y:S01]  /*e0b0*/  IMAD.U32 R95, R10, 0x10000, RZ ;  /* 0x000100000a5f7824 */ /* 0x000fe200078e00ff */
[C---:B------:R-:W-:Y:S01]  /*e0c0*/  LOP3.LUT R77, R11.reuse, 0xffff0000, RZ, 0xc0, !PT ;  /* 0xffff00000b4d7812 */ /* 0x040fe200078ec0ff */
[----:B------:R-:W-:Y:S02]  /*e0d0*/  IMAD.U32 R89, R11, 0x10000, RZ ;  /* 0x000100000b597824 */ /* 0x000fe400078e00ff */
[CC--:B------:R-:W-:Y:S01]  /*e0e0*/  FMUL.FTZ R10, R97.reuse, R3.reuse ;  /* 0x00000003610a7220 */ /* 0x0c0fe20000410000 */
[----:B------:R-:W-:Y:S01]  /*e0f0*/  FMUL.FTZ R97, R97, R96 ;  /* 0x0000006061617220 */ /* 0x000fe20000410000 */
[C---:B------:R-:W-:Y:S01]  /*e100*/  FMUL.FTZ R11, R77.reuse, R74 ;  /* 0x0000004a4d0b7220 */ /* 0x040fe20000410000 */
[----:B------:R-:W-:Y:S01]  /*e110*/  FMUL.FTZ R77, R77, R88 ;  /* 0x000000584d4d7220 */ /* 0x000fe20000410000 */
[C---:B------:R-:W-:Y:S01]  /*e120*/  FFMA.FTZ R10, R95.reuse, R96, -R10 ;  /* 0x000000605f0a7223 */ /* 0x040fe2000001080a */
[----:B------:R-:W-:Y:S01]  /*e130*/  FFMA.FTZ R3, R95, R3, R97 ;  /* 0x000000035f037223 */ /* 0x000fe20000010061 */
[----:B------:R-:W-:Y:S01]  /*e140*/  LOP3.LUT R95, R8, 0xffff0000, RZ, 0xc0, !PT ;  /* 0xffff0000085f7812 */ /* 0x000fe200078ec0ff */
[C---:B------:R-:W-:Y:S01]  /*e150*/  FFMA.FTZ R74, R89.reuse, R74, R77 ;  /* 0x0000004a594a7223 */ /* 0x040fe2000001004d */
[----:B------:R-:W-:Y:S01]  /*e160*/  FFMA.FTZ R11, R89, R88, -R11 ;  /* 0x00000058590b7223 */ /* 0x000fe2000001080b */
[C---:B------:R-:W-:Y:S01]  /*e170*/  IMAD.U32 R77, R76.reuse, 0x10000, RZ ;  /* 0x000100004c4d7824 */ /* 0x040fe200078e00ff */
[----:B------:R-:W-:Y:S01]  /*e180*/  LOP3.LUT R76, R76, 0xffff0000, RZ, 0xc0, !PT ;  /* 0xffff00004c4c7812 */ /* 0x000fe200078ec0ff */
[C---:B------:R-:W-:Y:S01]  /*e190*/  IMAD.U32 R88, R75.reuse, 0x10000, RZ ;  /* 0x000100004b587824 */ /* 0x040fe200078e00ff */
[----:B------:R-:W-:Y:S01]  /*e1a0*/  LOP3.LUT R75, R75, 0xffff0000, RZ, 0xc0, !PT ;  /* 0xffff00004b4b7812 */ /* 0x000fe200078ec0ff */
[----:B------:R-:W-:-:S02]  /*e1b0*/  IMAD.U32 R8, R8, 0x10000, RZ ;  /* 0x0001000008087824 */ /* 0x000fc400078e00ff */
[CC--:B------:R-:W-:Y:S01]  /*e1c0*/  FMUL.FTZ R89, R95.reuse, R77.reuse ;  /* 0x0000004d5f597220 */ /* 0x0c0fe20000410000 */
        /* <DEDUP_REMOVED lines=14> */
.L_x_2780:
[----:B------:R-:W-:Y:S05]  /*e2b0*/  BSYNC B2 ;  /* 0x0000000000027941 */ /* 0x000fea0003800000 */
.L_x_2779:
[----:B------:R-:W-:Y:S04]  /*e2c0*/  BSSY B2, `(.L_x_2781) ;  /* 0x0000030000027945 */ /* 0x000fe80003800000 */
[----:B------:R-:W-:Y:S05]  /*e2d0*/  @P1 BRA `(.L_x_2782) ;  /* 0x0000000000b81947 */ /* 0x000fea0003800000 */
[----:B0-----:R-:W0:Y:S01]  /*e2e0*/  LDS.128 R8, [R229+0x4000] ;  /* 0x00400000e5087984 */ /* 0x001e220000000c00 */
[----:B------:R-:W-:Y:S02]  /*e2f0*/  SHF.R.U32.HI R3, RZ, 0x10, R71 ;  /* 0x00000010ff037819 */ /* 0x000fe40000011647 */
[----:B------:R-:W-:Y:S02]  /*e300*/  SHF.R.U32.HI R74, RZ, 0x10, R73 ;  /* 0x00000010ff4a7819 */ /* 0x000fe40000011649 */
[C---:B------:R-:W-:Y:S02]  /*e310*/  PRMT R3, R113.reuse, 0x5410, R3 ;  /* 0x0000541071037816 */ /* 0x040fe40000000003 */
[----:B------:R-:W-:Y:S02]  /*e320*/  PRMT R74, R113, 0x5432, R74 ;  /* 0x00005432714a7816 */ /* 0x000fe4000000004a */
[----:B------:R-:W-:Y:S01]  /*e330*/  SHF.R.U64 R70, R70, 0x10, R71 ;  /* 0x0000001046467819 */ /* 0x000fe20000001247 */
[C---:B------:R-:W-:Y:S01]  /*e340*/  IMAD.U32 R76, R3.reuse, 0x10000, RZ ;  /* 0x00010000034c7824 */ /* 0x040fe200078e00ff */
[----:B------:R-:W-:Y:S01]  /*e350*/  SHF.R.U64 R71, R72, 0x10, R73 ;  /* 0x0000001048477819 */ /* 0x000fe20000001249 */
[----:B------:R-:W-:Y:S01]  /*e360*/  IMAD.U32 R75, R74, 0x10000, RZ ;  /* 0x000100004a4b7824 */ /* 0x000fe200078e00ff */
        /* <DEDUP_REMOVED lines=36> */
[----:B------:R1:W-:Y:S02]  /*e5b0*/  STS.128 [R229+0x4000], R8 ;  /* 0x00400008e5007388 */ /* 0x0003e40000000c00 */
.L_x_2782:
[----:B------:R-:W-:Y:S05]  /*e5c0*/  BSYNC B2 ;  /* 0x0000000000027941 */ /* 0x000fea0003800000 */
.L_x_2781:
[----:B------:R-:W-:Y:S04]  /*e5d0*/  BSSY B2, `(.L_x_2783) ;  /* 0x0000030000027945 */ /* 0x000fe80003800000 */
[----:B------:R-:W-:Y:S05]  /*e5e0*/  @P2 BRA `(.L_x_2784) ;  /* 0x0000000000b82947 */ /* 0x000fea0003800000 */
[----:B01----:R-:W0:Y:S01]  /*e5f0*/  LDS.128 R8, [R229+0x8000] ;  /* 0x00800000e5087984 */ /* 0x003e220000000c00 */
[----:B------:R-:W-:Y:S02]  /*e600*/  SHF.R.U64 R3, R66, 0x10, R67 ;  /* 0x0000001042037819 */ /* 0x000fe40000001243 */
[----:B------:R-:W-:Y:S02]  /*e610*/  SHF.R.U32.HI R66, RZ, 0x10, R69 ;  /* 0x00000010ff427819 */ /* 0x000fe40000011645 */
[----:B------:R-:W-:Y:S02]  /*e620*/  SHF.R.U32.HI R70, RZ, 0x10, R67 ;  /* 0x00000010ff467819 */ /* 0x000fe40000011643 */
[----:B------:R-:W-:Y:S02]  /*e630*/  PRMT R66, R110, 0x5410, R66 ;  /* 0x000054106e427816 */ /* 0x000fe40000000042 */
[----:B------:R-:W-:Y:S02]  /*e640*/  SHF.R.U64 R67, R68, 0x10, R69 ;  /* 0x0000001044437819 */ /* 0x000fe40000001245 */
[C---:B------:R-:W-:Y:S01]  /*e650*/  PRMT R70, R111.reuse, 0x5410, R70 ;  /* 0x000054106f467816 */ /* 0x040fe20000000046 */
[----:B------:R-:W-:Y:S01]  /*e660*/  IMAD.U32 R71, R66, 0x10000, RZ ;  /* 0x0001000042477824 */ /* 0x000fe200078e00ff */
[----:B------:R-:W-:-:S02]  /*e670*/  PRMT R69, R111, 0x5432, R3 ;  /* 0x000054326f457816 */ /* 0x000fc40000000003 */
[----:B------:R-:W-:Y:S01]  /*e680*/  LOP3.LUT R66, R66, 0xffff0000, RZ, 0xc0, !PT ;  /* 0xffff000042427812 */ /* 0x000fe200078ec0ff */
[----:B------:R-:W-:Y:S01]  /*e690*/  IMAD.U32 R74, R70, 0x10000, RZ ;  /* 0x00010000464a7824 */ /* 0x000fe200078e00ff */
[----:B------:R-:W-:Y:S02]  /*e6a0*/  PRMT R67, R110, 0x5432, R67 ;  /* 0x000054326e437816 */ /* 0x000fe40000000043 */
[----:B------:R-:W-:Y:S02]  /*e6b0*/  LOP3.LUT R70, R70, 0xffff0000, RZ, 0xc0, !PT ;  /* 0xffff000046467812 */ /* 0x000fe400078ec0ff */
[C---:B0-----:R-:W-:Y:S01]  /*e6c0*/  LOP3.LUT R68, R10.reuse, 0xffff0000, RZ, 0xc0, !PT ;  /* 0xffff00000a447812 */ /* 0x041fe200078ec0ff */
[----:B------:R-:W-:Y:S02]  /*e6d0*/  IMAD.U32 R3, R10, 0x10000, RZ ;  /* 0x000100000a037824 */ /* 0x000fe400078e00ff */
[C---:B------:R-:W-:Y:S01]  /*e6e0*/  IMAD.U32 R10, R11.reuse, 0x10000, RZ ;  /* 0x000100000b0a7824 */ /* 0x040fe200078e00ff */
[----:B------:R-:W-:Y:S01]  /*e6f0*/  LOP3.LUT R11, R11, 0xffff0000, RZ, 0xc0, !PT ;  /* 0xffff00000b0b7812 */ /* 0x000fe200078ec0ff */
[CC--:B------:R-:W-:Y:S01]  /*e700*/  FMUL.FTZ R75, R68.reuse, R71.reuse ;  /* 0x00000047444b7220 */ /* 0x0c0fe20000410000 */
[-C--:B------:R-:W-:Y:S01]  /*e710*/  FMUL.FTZ R68, R68, R74.reuse ;  /* 0x0000004a44447220 */ /* 0x080fe20000410000 */
[C---:B------:R-:W-:Y:S01]  /*e720*/  IMAD.U32 R73, R8.reuse, 0x10000, RZ ;  /* 0x0001000008497824 */ /* 0x040fe200078e00ff */
[----:B------:R-:W-:Y:S01]  /*e730*/  LOP3.LUT R8, R8, 0xffff0000, RZ, 0xc0, !PT ;  /* 0xffff000008087812 */ /* 0x000fe200078ec0ff */
[----:B------:R-:W-:Y:S01]  /*e740*/  FFMA.FTZ R75, R3, R74, -R75 ;  /* 0x0000004a034b7223 */ /* 0x000fe2000001084b */
[----:B------:R-:W-:Y:S01]  /*e750*/  FMUL.FTZ R74, R11, R66 ;  /* 0x000000420b4a7220 */ /* 0x000fe20000410000 */
[----:B------:R-:W-:Y:S01]  /*e760*/  FFMA.FTZ R68, R3, R71, R68 ;  /* 0x0000004703447223 */ /* 0x000fe20000010044 */
[----:B------:R-:W-:-:S02]  /*e770*/  IMAD.U32 R72, R9, 0x10000, RZ ;  /* 0x0001000009487824 */ /* 0x000fc400078e00ff */
[-C--:B------:R-:W-:Y:S01]  /*e780*/  FMUL.FTZ R11, R11, R70.reuse ;  /* 0x000000460b0b7220 */ /* 0x080fe20000410000 */
[C---:B------:R-:W-:Y:S01]  /*e790*/  FFMA.FTZ R74, R10.reuse, R70, -R74 ;  /* 0x000000460a4a7223 */ /* 0x040fe2000001084a */
        /* <DEDUP_REMOVED lines=8> */
[----:B------:R-:W-:Y:S01]  /*e820*/  FMUL.FTZ R8, R9, R67 ;  /* 0x0000004309087220 */ /* 0x000fe20000410000 */
[----:B------:R-:W-:Y:S01]  /*e830*/  F2FP.BF16.F32.PACK_AB R11, R11, R74 ;  /* 0x0000004a0b0b723e */ /* 0x000fe200000010ff */
[----:B------:R-:W-:Y:S01]  /*e840*/  FMUL.FTZ R9, R9, R69 ;  /* 0x0000004509097220 */ /* 0x000fe20000410000 */
[C---:B------:R-:W-:Y:S01]  /*e850*/  FFMA.FTZ R70, R73.reuse, R70, -R10 ;  /* 0x0000004649467223 */ /* 0x040fe2000001080a */
[----:B------:R-:W-:Y:S01]  /*e860*/  FFMA.FTZ R66, R73, R3, R66 ;  /* 0x0000000349427223 */ /* 0x000fe20000010042 */
[C---:B------:R-:W-:Y:S01]  /*e870*/  FFMA.FTZ R69, R72.reuse, R69, -R8 ;  /* 0x0000004548457223 */ /* 0x040fe20000010808 */
[----:B------:R-:W-:Y:S01]  /*e880*/  FFMA.FTZ R9, R72, R67, R9 ;  /* 0x0000004348097223 */ /* 0x000fe20000010009 */
[----:B------:R-:W-:-:S02]  /*e890*/  F2FP.BF16.F32.PACK_AB R10, R68, R75 ;  /* 0x0000004b440a723e */ /* 0x000fc400000010ff */
[----:B------:R-:W-:Y:S02]  /*e8a0*/  F2FP.BF16.F32.PACK_AB R8, R66, R70 ;  /* 0x000000464208723e */ /* 0x000fe400000010ff */
[----:B------:R-:W-:-:S05]  /*e8b0*/  F2FP.BF16.F32.PACK_AB R9, R9, R69 ;  /* 0x000000450909723e */ /* 0x000fca00000010ff */
[----:B------:R2:W-:Y:S02]  /*e8c0*/  STS.128 [R229+0x8000], R8 ;  /* 0x00800008e5007388 */ /* 0x0005e40000000c00 */
.L_x_2784:
[----:B------:R-:W-:Y:S05]  /*e8d0*/  BSYNC B2 ;  /* 0x0000000000027941 */ /* 0x000fea0003800000 */
.L_x_2783:
[----:B------:R-:W-:Y:S05]  /*e8e0*/  @P3 BRA `(.L_x_2778) ;  /* 0x0000000000b83947 */ /* 0x000fea0003800000 */
[----:B012---:R-:W0:Y:S01]  /*e8f0*/  LDS.128 R8, [R229+0xc000] ;  /* 0x00c00000e5087984 */ /* 0x007e220000000c00 */
        /* <DEDUP_REMOVED lines=11> */
[----:B0-----:R-:W-:Y:S01]  /*e9b0*/  LOP3.LUT R66, R10, 0xffff0000, RZ, 0xc0, !PT ;  /* 0xffff00000a427812 */ /* 0x001fe200078ec0ff */
        /* <DEDUP_REMOVED lines=33> */
.L_x_2778:
[----:B------:R-:W-:Y:S05]  /*ebd0*/  BSYNC B1 ;  /* 0x0000000000017941 */ /* 0x000fea0003800000 */
.L_x_2777:
[----:B------:R-:W-:Y:S01]  /*ebe0*/  VIADD R3, R212, 0x20 ;  /* 0x00000020d4037836 */ /* 0x000fe20000000000 */
[----:B------:R-:W-:Y:S04]  /*ebf0*/  BSSY B1, `(.L_x_2785) ;  /* 0x00000ca000017945 */ /* 0x000fe80003800000 */
[----:B------:R-:W-:-:S13]  /*ec00*/  ISETP.GE.AND P0, PT, R3, R0, PT ;  /* 0x000000000300720c */ /* 0x000fda0003f06270 */
[----:B------:R-:W-:Y:S05]  /*ec10*/  @P0 BRA `(.L_x_2786) ;  /* 0x0000000c001c0947 */ /* 0x000fea0003800000 */
[----:B------:R-:W4:Y:S01]  /*ec20*/  LDC R3, c[0x0][0x3f4] ;  /* 0x0000fd00ff037b82 */ /* 0x000f220000000800 */
[----:B------:R-:W-:Y:S01]  /*ec30*/  BSSY B2, `(.L_x_2787) ;  /* 0x0000034000027945 */ /* 0x000fe20003800000 */
[-C--:B----4-:R-:W-:Y:S02]  /*ec40*/  ISETP.GE.AND P0, PT, R22, R3.reuse, PT ;  /* 0x000000031600720c */ /* 0x090fe40003f06270 */
[-C--:B------:R-:W-:Y:S02]  /*ec50*/  ISETP.GE.AND P1, PT, R215, R3.reuse, PT ;  /* 0x00000003d700720c */ /* 0x080fe40003f26270 */
[-C--:B------:R-:W-:Y:S02]  /*ec60*/  ISETP.GE.AND P2, PT, R214, R3.reuse, PT ;  /* 0x00000003d600720c */ /* 0x080fe40003f46270 */
[----:B------:R-:W-:-:S07]  /*ec70*/  ISETP.GE.AND P3, PT, R217, R3, PT ;  /* 0x00000003d900720c */ /* 0x000fce0003f66270 */
[----:B------:R-:W-:Y:S06]  /*ec80*/  @P0 BRA `(.L_x_2788) ;  /* 0x0000000000b80947 */ /* 0x000fec0003800000 */
[----:B0123--:R-:W0:Y:S01]  /*ec90*/  LDS.128 R8, [R229+0x1000] ;  /* 0x00100000e5087984 */ /* 0x00fe220000000c00 */
        /* <DEDUP_REMOVED lines=9> */
[----:B------:R-:W-:Y:S02]  /*ed30*/  LOP3.LUT R107, R107, 0xffff0000, RZ, 0xc0, !PT ;  /* 0xffff00006b6b7812 */ /* 0x000fe400078ec0ff */
[----:B0-----:R-:W-:Y:S01]  /*ed40*/  LOP3.LUT R60, R10, 0xffff0000, RZ, 0xc0, !PT ;  /* 0xffff00000a3c7812 */ /* 0x001fe200078ec0ff */
[C---:B------:R-:W-:Y:S01]  /*ed50*/  IMAD.U32 R63, R8.reuse, 0x10000, RZ ;  /* 0x00010000083f7824 */ /* 0x040fe200078e00ff */
[----:B------:R-:W-:Y:S01]  /*ed60*/  LOP3.LUT R61, R8, 0xffff0000, RZ, 0xc0, !PT ;  /* 0xffff0000083d7812 */ /* 0x000fe200078ec0ff */
[----:B------:R-:W-:Y:S02]  /*ed70*/  IMAD.U32 R59, R10, 0x10000, RZ ;  /* 0x000100000a3b7824 */ /* 0x000fe400078e00ff */
[C---:B------:R-:W-:Y:S01]  /*ed80*/  IMAD.U32 R8, R106.reuse, 0x10000, RZ ;  /* 0x000100006a087824 */ /* 0x040fe200078e00ff */
[----:B------:R-:W-:Y:S01]  /*ed90*/  LOP3.LUT R106, R106, 0xffff0000, RZ, 0xc0, !PT ;  /* 0xffff00006a6a7812 */ /* 0x000fe200078ec0ff */
[C---:B------:R-:W-:Y:S01]  /*eda0*/  IMAD.U32 R10, R11.reuse, 0x10000, RZ ;  /* 0x000100000b0a7824 */ /* 0x040fe200078e00ff */
[----:B------:R-:W-:Y:S01]  /*edb0*/  LOP3.LUT R11, R11, 0xffff0000, RZ, 0xc0, !PT ;  /* 0xffff00000b0b7812 */ /* 0x000fe200078ec0ff */
[C---:B------:R-:W-:Y:S01]  /*edc0*/  FMUL.FTZ R65, R60.reuse, R64 ;  /* 0x000000403c417220 */ /* 0x040fe20000410000 */
[-C--:B------:R-:W-:Y:S01]  /*edd0*/  FMUL.FTZ R60, R60, R8.reuse ;  /* 0x000000083c3c7220 */ /* 0x080fe20000410000 */
[C---:B------:R-:W-:Y:S01]  /*ede0*/  IMAD.U32 R62, R9.reuse, 0x10000, RZ ;  /* 0x00010000093e7824 */ /* 0x040fe200078e00ff */
[----:B------:R-:W-:Y:S01]  /*edf0*/  LOP3.LUT R9, R9, 0xffff0000, RZ, 0xc0, !PT ;  /* 0xffff000009097812 */ /* 0x000fe200078ec0ff */
[-C--:B------:R-:W-:Y:S01]  /*ee00*/  FMUL.FTZ R66, R11, R107.reuse ;  /* 0x0000006b0b427220 */ /* 0x080fe20000410000 */
[C---:B------:R-:W-:Y:S01]  /*ee10*/  FFMA.FTZ R65, R59.reuse, R8, -R65 ;  /* 0x000000083b417223 */ /* 0x040fe20000010841 */
[----:B------:R-:W-:Y:S01]  /*ee20*/  FFMA.FTZ R60, R59, R64, R60 ;  /* 0x000000403b3c7223 */ /* 0x000fe2000001003c */
[-C--:B------:R-:W-:Y:S01]  /*ee30*/  FMUL.FTZ R11, R11, R106.reuse ;  /* 0x0000006a0b0b7220 */ /* 0x080fe20000410000 */
[C---:B------:R-:W-:Y:S01]  /*ee40*/  IMAD.U32 R8, R58.reuse, 0x10000, RZ ;  /* 0x000100003a087824 */ /* 0x040fe200078e00ff */
[----:B------:R-:W-:Y:S01]  /*ee50*/  LOP3.LUT R58, R58, 0xffff0000, RZ, 0xc0, !PT ;  /* 0xffff00003a3a7812 */ /* 0x000fe200078ec0ff */
[C---:B------:R-:W-:Y:S01]  /*ee60*/  IMAD.U32 R59, R3.reuse, 0x10000, RZ ;  /* 0x00010000033b7824 */ /* 0x040fe200078e00ff */
[----:B------:R-:W-:Y:S01]  /*ee70*/  LOP3.LUT R3, R3, 0xffff0000, RZ, 0xc0, !PT ;  /* 0xffff000003037812 */ /* 0x000fe200078ec0ff */
[C---:B------:R-:W-:Y:S01]  /*ee80*/  FFMA.FTZ R66, R10.reuse, R106, -R66 ;  /* 0x0000006a0a427223 */ /* 0x040fe20000010842 */
        /* <DEDUP_REMOVED lines=14> */
.L_x_2788:
[----:B------:R-:W-:Y:S05]  /*ef70*/  BSYNC B2 ;  /* 0x0000000000027941 */ /* 0x000fea0003800000 */
.L_x_2787:
[----:B------:R-:W-:Y:S04]  /*ef80*/  BSSY B2, `(.L_x_2789) ;  /* 0x0000030000027945 */ /* 0x000fe80003800000 */
[----:B------:R-:W-:Y:S05]  /*ef90*/  @P1 BRA `(.L_x_2790) ;  /* 0x0000000000b81947 */ /* 0x000fea0003800000 */
[----:B01234-:R-:W0:Y:S01]  /*efa0*/  LDS.128 R8, [R229+0x5000] ;  /* 0x00500000e5087984 */ /* 0x01fe220000000c00 */
        /* <DEDUP_REMOVED lines=45> */
.L_x_2790:
[----:B------:R-:W-:Y:S05]  /*f280*/  BSYNC B2 ;  /* 0x0000000000027941 */ /* 0x000fea0003800000 */
.L_x_2789:
        /* <DEDUP_REMOVED lines=22> */
[----:B------:R-:W-:Y:S01]  /*f3f0*/  FMUL.FTZ R52, R52, R8 ;  /* 0x0000000834347220 */ /* 0x000fe20000410000 */
[C---:B------:R-:W-:Y:S01]  /*f400*/  IMAD.U32 R54, R9.reuse, 0x10000, RZ ;  /* 0x0001000009367824 */ /* 0x040fe200078e00ff */
[----:B------:R-:W-:Y:S01]  /*f410*/  LOP3.LUT R9, R9, 0xffff0000, RZ, 0xc0, !PT ;  /* 0xffff000009097812 */ /* 0x000fe200078ec0ff */
        /* <DEDUP_REMOVED lines=23> */
.L_x_2792:
[----:B------:R-:W-:Y:S05]  /*f590*/  BSYNC B2 ;  /* 0x0000000000027941 */ /* 0x000fea0003800000 */
.L_x_2791:
[----:B------:R-:W-:Y:S05]  /*f5a0*/  @P3 BRA `(.L_x_2786) ;  /* 0x0000000000b83947 */ /* 0x000fea0003800000 */
[----:B01234-:R-:W0:Y:S01]  /*f5b0*/  LDS.128 R8, [R229+0xd000] ;  /* 0x00d00000e5087984 */ /* 0x01fe220000000c00 */
        /* <DEDUP_REMOVED lines=17> */
[-C--:B------:R-:W-:Y:S01]  /*f6d0*/  FMUL.FTZ R55, R55, R48.reuse ;  /* 0x0000003037377220 */ /* 0x080fe20000410000 */
[----:B------:R-:W-:Y:S01]  /*f6e0*/  FMUL.FTZ R57, R50, R49 ;  /* 0x0000003132397220 */ /* 0x000fe20000410000 */
[----:B------:R-:W-:Y:S02]  /*f6f0*/  IMAD.U32 R47, R8, 0x10000, RZ ;  /* 0x00010000082f7824 */ /* 0x000fe400078e00ff */
[C---:B------:R-:W-:Y:S01]  /*f700*/  FFMA.FTZ R48, R51.reuse, R48, -R54 ;  /* 0x0000003033307223 */ /* 0x040fe20000010836 */
[----:B------:R-:W-:Y:S01]  /*f710*/  FFMA.FTZ R51, R51, R52, R55 ;  /* 0x0000003433337223 */ /* 0x000fe20000010037 */
[C---:B------:R-:W-:Y:S02]  /*f720*/  IMAD.U32 R11, R9.reuse, 0x10000, RZ ;  /* 0x00010000090b7824 */ /* 0x040fe400078e00ff */
[-C--:B------:R-:W-:Y:S01]  /*f730*/  FMUL.FTZ R55, R50, R53.reuse ;  /* 0x0000003532377220 */ /* 0x080fe20000410000 */
        /* <DEDUP_REMOVED lines=21> */
.L_x_2786:
[----:B------:R-:W-:Y:S05]  /*f890*/  BSYNC B1 ;  /* 0x0000000000017941 */ /* 0x000fea0003800000 */
.L_x_2785:
[----:B------:R-:W-:Y:S01]  /*f8a0*/  VIADD R3, R212, 0x40 ;  /* 0x00000040d4037836 */ /* 0x000fe20000000000 */
[----:B------:R-:W-:Y:S04]  /*f8b0*/  BSSY B1, `(.L_x_2793) ;  /* 0x00000ca000017945 */ /* 0x000fe80003800000 */
[----:B------:R-:W-:-:S13]  /*f8c0*/  ISETP.GE.AND P0, PT, R3, R0, PT ;  /* 0x000000000300720c */ /* 0x000fda0003f06270 */
[----:B------:R-:W-:Y:S05]  /*f8d0*/  @P0 BRA `(.L_x_2794) ;  /* 0x0000000c001c0947 */ /* 0x000fea0003800000 */
[----:B------:R-:W5:Y:S01]  /*f8e0*/  LDC R3, c[0x0][0x3f4] ;  /* 0x0000fd00ff037b82 */ /* 0x000f620000000800 */
[----:B------:R-:W-:Y:S01]  /*f8f0*/  BSSY B2, `(.L_x_2795) ;  /* 0x0000034000027945 */ /* 0x000fe20003800000 */
[-C--:B-----5:R-:W-:Y:S02]  /*f900*/  ISETP.GE.AND P0, PT, R22, R3.reuse, PT ;  /* 0x000000031600720c */ /* 0x0a0fe40003f06270 */
[-C--:B------:R-:W-:Y:S02]  /*f910*/  ISETP.GE.AND P1, PT, R215, R3.reuse, PT ;  /* 0x00000003d700720c */ /* 0x080fe40003f26270 */
[-C--:B------:R-:W-:Y:S02]  /*f920*/  ISETP.GE.AND P2, PT, R214, R3.reuse, PT ;  /* 0x00000003d600720c */ /* 0x080fe40003f46270 */
[----:B------:R-:W-:-:S07]  /*f930*/  ISETP.GE.AND P3, PT, R217, R3, PT ;  /* 0x00000003d900720c */ /* 0x000fce0003f66270 */
[----:B------:R-:W-:Y:S06]  /*f940*/  @P0 BRA `(.L_x_2796) ;  /* 0x0000000000b80947 */ /* 0x000fec0003800000 */
[----:B01234-:R-:W0:Y:S01]  /*f950*/  LDS.128 R8, [R229+0x2000] ;  /* 0x00200000e5087984 */ /* 0x01fe220000000c00 */
        /* <DEDUP_REMOVED lines=45> */
.L_x_2796:
[----:B------:R-:W-:Y:S05]  /*fc30*/  BSYNC B2 ;  /* 0x0000000000027941 */ /* 0x000fea0003800000 */
.L_x_2795:
        /* <DEDUP_REMOVED lines=48> */
.L_x_2798:
[----:B------:R-:W-:Y:S05]  /*ff40*/  BSYNC B2 ;  /* 0x0000000000027941 */ /* 0x000fea0003800000 */
.L_x_2797:
[----:B------:R-:W-:Y:S04]  /*ff50*/  BSSY B2, `(.L_x_2799) ;  /* 0x0000030000027945 */ /* 0x000fe80003800000 */
[----:B------:R-:W-:Y:S05]  /*ff60*/  @P2 BRA `(.L_x_2800) ;  /* 0x0000000000b82947 */ /* 0x000fea0003800000 */
        /* <DEDUP_REMOVED lines=46> */
.L_x_2800:
[----:B------:R-:W-:Y:S05]  /*10250*/  BSYNC B2 ;  /* 0x0000000000027941 */ /* 0x000fea0003800000 */
.L_x_2799:
        /* <DEDUP_REMOVED lines=47> */
.L_x_2794:
[----:B------:R-:W-:Y:S05]  /*10550*/  BSYNC B1 ;  /* 0x0000000000017941 */ /* 0x000fea0003800000 */
.L_x_2793:
[----:B------:R-:W-:-:S05]  /*10560*/  VIADD R3, R212, 0x60 ;  /* 0x00000060d4037836 */ /* 0x000fca0000000000 */
        /* <DEDUP_REMOVED lines=55> */
.L_x_2803:
[----:B------:R-:W-:Y:S05]  /*108e0*/  BSYNC B1 ;  /* 0x0000000000017941 */ /* 0x000fea0003800000 */
.L_x_2802:
        /* <DEDUP_REMOVED lines=48> */
.L_x_2805:
[----:B------:R-:W-:Y:S05]  /*10bf0*/  BSYNC B1 ;  /* 0x0000000000017941 */ /* 0x000fea0003800000 */
.L_x_2804:
        /* <DEDUP_REMOVED lines=48> */
.L_x_2807:
[----:B------:R-:W-:Y:S05]  /*10f00*/  BSYNC B1 ;  /* 0x0000000000017941 */ /* 0x000fea0003800000 */
.L_x_2806:
        /* <DEDUP_REMOVED lines=48> */
.L_x_2762:
        /* <DEDUP_REMOVED lines=32> */
.L_x_3113:
        /* <DEDUP_REMOVED lines=12> */
[----:B------:R-:W2:Y:S01]  /*114d0*/  LDL R4, [R1+0x60] ;  /* 0x0000600001047983 */ /* 0x000ea20000100800 */
        /* <DEDUP_REMOVED lines=9> */
[----:B----4-:R-:W-:Y:S02]  /*11570*/  @!P2 IADD3 R6, P1, R14, R11, RZ ;  /* 0x0000000b0e06a210 */ /* 0x010fe40007f3e0ff */
[----:B------:R-:W-:Y:S02]  /*11580*/  CS2R R70, SRZ ;  /* 0x0000000000467805 */ /* 0x000fe4000001ff00 */
[----:B------:R-:W-:Y:S02]  /*11590*/  CS2R R68, SRZ ;  /* 0x0000000000447805 */ /* 0x000fe4000001ff00 */
[----:B------:R-:W-:Y:S02]  /*115a0*/  CS2R R60, SRZ ;  /* 0x00000000003c7805 */ /* 0x000fe4000001ff00 */
[----:B------:R-:W-:Y:S02]  /*115b0*/  CS2R R62, SRZ ;  /* 0x00000000003e7805 */ /* 0x000fe4000001ff00 */
[----:B------:R-:W-:-:S02]  /*115c0*/  CS2R R66, SRZ ;  /* 0x0000000000427805 */ /* 0x000fc4000001ff00 */
[----:B------:R-:W-:Y:S01]  /*115d0*/  CS2R R64, SRZ ;  /* 0x0000000000407805 */ /* 0x000fe2000001ff00 */
[----:B--2---:R-:W-:Y:S01]  /*115e0*/  @!P3 IMAD.SHL.U32 R13, R4, 0x8, RZ ;  /* 0x00000008040db824 */ /* 0x004fe200078e00ff */
[----:B------:R-:W-:-:S03]  /*115f0*/  @!P2 IADD3 R4, P0, R8, R11, RZ ;  /* 0x0000000b0804a210 */ /* 0x000fc60007f1e0ff */
[----:B------:R-:W-:-:S04]  /*11600*/  @!P3 IMAD.WIDE R10, R13, 0x2, R8 ;  /* 0x000000020d0ab825 */ /* 0x000fc800078e0208 */
[----:B------:R-:W-:Y:S01]  /*11610*/  IMAD.MOV.U32 R8, RZ, RZ, R14 ;  /* 0x000000ffff087224 */ /* 0x000fe200078e000e */
[----:B------:R1:W5:Y:S01]  /*11620*/  @!P3 LD.E.128 R56, desc[UR6][R10.64] ;  /* 0x000000060a38b980 */ /* 0x000362000c101d00 */
[----:B---3--:R-:W-:Y:S02]  /*11630*/  IMAD.MOV.U32 R9, RZ, RZ, R7 ;  /* 0x000000ffff097224 */ /* 0x008fe400078e0007 */
[----:B------:R-:W-:Y:S02]  /*11640*/  @!P2 IMAD.X R5, R5, 0x1, R12, P0 ;  /* 0x000000010505a824 */ /* 0x000fe400000e060c */
[----:B------:R-:W-:-:S03]  /*11650*/  @!P3 IMAD.WIDE R8, R13, 0x2, R8 ;  /* 0x000000020d08b825 */ /* 0x000fc600078e0208 */
[----:B------:R1:W5:Y:S01]  /*11660*/  @!P2 LD.E.128 R60, desc[UR6][R4.64] ;  /* 0x00000006043ca980 */ /* 0x000362000c101d00 */
[----:B------:R-:W-:-:S03]  /*11670*/  @!P2 IMAD.X R7, R7, 0x1, R12, P1 ;  /* 0x000000010707a824 */ /* 0x000fc600008e060c */
[----:B------:R1:W5:Y:S04]  /*11680*/  @!P3 LD.E.128 R68, desc[UR6][R8.64] ;  /* 0x000000060844b980 */ /* 0x000368000c101d00 */
[----:B------:R1:W5:Y:S02]  /*11690*/  @!P2 LD.E.128 R64, desc[UR6][R6.64] ;  /* 0x000000060640a980 */ /* 0x000364000c101d00 */
.L_x_2810:
[----:B------:R-:W-:Y:S05]  /*116a0*/  BSYNC B1 ;  /* 0x0000000000017941 */ /* 0x000fea0003800000 */
.L_x_2809:
[----:B-1---5:R-:W-:Y:S01]  /*116b0*/  IMAD.MOV.U32 R4, RZ, RZ, R70 ;  /* 0x000000ffff047224 */ /* 0x022fe200078e0046 */
[----:B------:R-:W-:Y:S01]  /*116c0*/  UMOV UR4, 0xffffffff ;  /* 0xffffffff00047882 */ /* 0x000fe20000000000 */
[----:B------:R-:W-:Y:S01]  /*116d0*/  IMAD.MOV.U32 R5, RZ, RZ, R71 ;  /* 0x000000ffff057224 */ /* 0x000fe200078e0047 */
[----:B------:R-:W-:Y:S01]  /*116e0*/  CS2R R54, SRZ ;  /* 0x0000000000367805 */ /* 0x000fe2000001ff00 */
[----:B------:R-:W-:Y:S01]  /*116f0*/  IMAD.MOV.U32 R6, RZ, RZ, R68 ;  /* 0x000000ffff067224 */ /* 0x000fe200078e0044 */
[----:B------:R-:W-:Y:S01]  /*11700*/  PRMT R117, R4, 0x7610, R117 ;  /* 0x0000761004757816 */ /* 0x000fe20000000075 */
[----:B---3--:R-:W-:Y:S01]  /*11710*/  IMAD.MOV.U32 R7, RZ, RZ, R69 ;  /* 0x000000ffff077224 */ /* 0x008fe200078e0045 */
        /* <DEDUP_REMOVED lines=23> */
[----:B------:R-:W-:-:S02]  /*11890*/  PRMT R119, R119, 0x5410, R5 ;  /* 0x0000541077777816 */ /* 0x000fc40000000005 */
[----:B------:R-:W-:Y:S02]  /*118a0*/  PRMT R117, R117, 0x5410, R6 ;  /* 0x0000541075757816 */ /* 0x000fe40000000006 */
[----:B------:R-:W-:Y:S01]  /*118b0*/  PRMT R118, R118, 0x5410, R7 ;  /* 0x0000541076767816 */ /* 0x000fe20000000007 */
[----:B------:R-:W-:Y:S06]  /*118c0*/  BRA.DIV UR4, `(.L_x_2811) ;  /* 0x0000023e04a87947 */ /* 0x000fec000b800000 */
[----:B------:R1:W3:Y:S04]  /*118d0*/  SHFL.IDX PT, R5, R72, 0x1, 0x181f ;  /* 0x00381f0048057f89 */ /* 0x0002e800000e0000 */
[----:B--2---:R1:W2:Y:S04]  /*118e0*/  SHFL.IDX PT, R8, R21, 0x1, 0x181f ;  /* 0x00381f0015087f89 */ /* 0x0042a800000e0000 */
[----:B------:R1:W0:Y:S04]  /*118f0*/  SHFL.IDX PT, R7, R3, 0x1, 0x181f ;  /* 0x00381f0003077f89 */ /* 0x00022800000e0000 */
[----:B----4-:R1:W4:Y:S02]  /*11900*/  SHFL.IDX PT, R14, R20, 0x1, 0x181f ;  /* 0x00381f00140e7f89 */ /* 0x01032400000e0000 */
.L_x_3119:
        /* <DEDUP_REMOVED lines=11> */
[----:B------:R-:W2:Y:S01]  /*119c0*/  LDL R4, [R1+0x60] ;  /* 0x0000600001047983 */ /* 0x000ea20000100800 */
        /* <DEDUP_REMOVED lines=21> */
[----:B0-----:R-:W-:Y:S02]  /*11b20*/  IMAD.MOV.U32 R9, RZ, RZ, R7 ;  /* 0x000000ffff097224 */ /* 0x001fe400078e0007 */
[----:B------:R-:W-:Y:S02]  /*11b30*/  @!P2 IMAD.X R5, R5, 0x1, R12, P0 ;  /* 0x000000010505a824 */ /* 0x000fe400000e060c */
[----:B------:R-:W-:-:S03]  /*11b40*/  @!P3 IMAD.WIDE R8, R13, 0x2, R8 ;  /* 0x000000020d08b825 */ /* 0x000fc600078e0208 */
[----:B------:R2:W5:Y:S01]  /*11b50*/  @!P2 LD.E.128 R44, desc[UR6][R4.64] ;  /* 0x00000006042ca980 */ /* 0x000562000c101d00 */
[----:B------:R-:W-:-:S03]  /*11b60*/  @!P2 IMAD.X R7, R7, 0x1, R12, P1 ;  /* 0x000000010707a824 */ /* 0x000fc600008e060c */
[----:B------:R2:W5:Y:S04]  /*11b70*/  @!P3 LD.E.128 R52, desc[UR6][R8.64] ;  /* 0x000000060834b980 */ /* 0x000568000c101d00 */
[----:B------:R2:W5:Y:S02]  /*11b80*/  @!P2 LD.E.128 R48, desc[UR6][R6.64] ;  /* 0x000000060630a980 */ /* 0x000564000c101d00 */
.L_x_2813:
[----:B------:R-:W-:Y:S05]  /*11b90*/  BSYNC B1 ;  /* 0x0000000000017941 */ /* 0x000fea0003800000 */
.L_x_2812:
        /* <DEDUP_REMOVED lines=29> */
[----:B------:R0:W0:Y:S02]  /*11d70*/  SHFL.IDX PT, R12, R20, 0x2, 0x181f ;  /* 0x00581f00140c7f89 */ /* 0x00002400000e0000 */
.L_x_3125:
        /* <DEDUP_REMOVED lines=14> */
[----:B---3--:R-:W-:Y:S01]  /*11e60*/  IMAD.MOV.U32 R8, RZ, RZ, R4 ;  /* 0x000000ffff087224 */ /* 0x008fe200078e0004 */
[----:B------:R-:W-:Y:S01]  /*11e70*/  ISETP.GE.AND P2, PT, R18, UR4, PT ;  /* 0x0000000412007c0c */ /* 0x000fe2000bf46270 */
[----:B--2---:R-:W-:Y:S01]  /*11e80*/  IMAD.MOV.U32 R9, RZ, RZ, R5 ;  /* 0x000000ffff097224 */ /* 0x004fe200078e0005 */
[----:B------:R-:W-:Y:S02]  /*11e90*/  ISETP.GE.AND P3, PT, R213, UR4, PT ;  /* 0x00000004d5007c0c */ /* 0x000fe4000bf66270 */
[----:B------:R-:W-:Y:S02]  /*11ea0*/  CS2R R24, SRZ ;  /* 0x0000000000187805 */ /* 0x000fe4000001ff00 */
[----:B------:R-:W-:Y:S01]  /*11eb0*/  CS2R R26, SRZ ;  /* 0x00000000001a7805 */ /* 0x000fe2000001ff00 */
[----:B------:R-:W-:-:S06]  /*11ec0*/  ULDC.64 UR6, c[0x0][0x208] ;  /* 0x0000820000067ab9 */ /* 0x000fcc0000000a00 */
[C---:B------:R-:W-:Y:S01]  /*11ed0*/  @!P2 IMAD.SHL.U32 R11, R18.reuse, 0x2, RZ ;  /* 0x00000002120ba824 */ /* 0x040fe200078e00ff */
[----:B----4-:R-:W-:-:S04]  /*11ee0*/  @!P2 SHF.L.U64.HI R14, R18, 0x1, R19 ;  /* 0x00000001120ea819 */ /* 0x010fc80000010213 */
[----:B------:R-:W-:Y:S02]  /*11ef0*/  @!P2 IADD3 R4, P0, R4, R11, RZ ;  /* 0x0000000b0404a210 */ /* 0x000fe40007f1e0ff */
        /* <DEDUP_REMOVED lines=8> */
[----:B------:R-:W-:Y:S01]  /*11f80*/  @!P3 IMAD.SHL.U32 R13, R6, 0x8, RZ ;  /* 0x00000008060db824 */ /* 0x000fe200078e00ff */
        /* <DEDUP_REMOVED lines=9> */
.L_x_2816:
[----:B------:R-:W-:Y:S05]  /*12020*/  BSYNC B1 ;  /* 0x0000000000017941 */ /* 0x000fea0003800000 */
.L_x_2815:
[----:B--2--5:R-:W-:Y:S01]  /*12030*/  IMAD.MOV.U32 R5, RZ, RZ, R34 ;  /* 0x000000ffff057224 */ /* 0x024fe200078e0022 */
[----:B------:R-:W-:Y:S01]  /*12040*/  UMOV UR4, 0xffffffff ;  /* 0xffffffff00047882 */ /* 0x000fe20000000000 */
[----:B---3--:R-:W-:Y:S02]  /*12050*/  IMAD.MOV.U32 R4, RZ, RZ, R35 ;  /* 0x000000ffff047224 */ /* 0x008fe400078e0023 */
[----:B0-----:R-:W-:Y:S02]  /*12060*/  IMAD.MOV.U32 R7, RZ, RZ, R36 ;  /* 0x000000ffff077224 */ /* 0x001fe400078e0024 */
        /* <DEDUP_REMOVED lines=25> */
[----:B------:R-:W3:Y:S04]  /*12200*/  SHFL.IDX PT, R3, R3, 0x3, 0x181f ;  /* 0x00781f0003037f89 */ /* 0x000ee800000e0000 */
[----:B------:R0:W0:Y:S02]  /*12210*/  SHFL.IDX PT, R79, R20, 0x3, 0x181f ;  /* 0x00781f00144f7f89 */ /* 0x00002400000e0000 */
.L_x_3131:
[----:B------:R-:W5:Y:S01]  /*12220*/  LDL R12, [R1+0x74] ;  /* 0x00007400010c7983 */ /* 0x000f620000100800 */
[----:B------:R-:W-:Y:S01]  /*12230*/  VIADD R9, R0, 0x60 ;  /* 0x0000006000097836 */ /* 0x000fe20000000000 */
[----:B------:R-:W-:Y:S01]  /*12240*/  BSSY B1, `(.L_x_2818) ;  /* 0x000002c000017945 */ /* 0x000fe20003800000 */
[----:B------:R-:W-:Y:S02]  /*12250*/  CS2R R6, SRZ ;  /* 0x0000000000067805 */ /* 0x000fe4000001ff00 */
[----:B------:R-:W-:Y:S02]  /*12260*/  CS2R R10, SRZ ;  /* 0x00000000000a7805 */ /* 0x000fe4000001ff00 */
[----:B----4-:R-:W-:Y:S02]  /*12270*/  CS2R R14, SRZ ;  /* 0x00000000000e7805 */ /* 0x010fe4000001ff00 */
[----:B------:R-:W-:Y:S02]  /*12280*/  ISETP.GE.AND P0, PT, R9, R78, PT ;  /* 0x0000004e0900720c */ /* 0x000fe40003f06270 */
[----:B0-----:R-:W-:-:S02]  /*12290*/  CS2R R72, SRZ ;  /* 0x0000000000487805 */ /* 0x001fc4000001ff00 */
[----:B------:R-:W-:Y:S02]  /*122a0*/  CS2R R74, SRZ ;  /* 0x00000000004a7805 */ /* 0x000fe4000001ff00 */
[----:B-----5:R-:W-:-:S04]  /*122b0*/  LEA.HI R8, R12, R12, RZ, 0x1 ;  /* 0x0000000c0c087211 */ /* 0x020fc800078f08ff */
[----:B------:R-:W-:Y:S02]  /*122c0*/  LOP3.LUT R0, R8, 0xfffffffe, RZ, 0xc0, !PT ;  /* 0xfffffffe08007812 */ /* 0x000fe400078ec0ff */
[----:B------:R-:W-:-:S03]  /*122d0*/  CS2R R8, SRZ ;  /* 0x0000000000087805 */ /* 0x000fc6000001ff00 */
[----:B------:R-:W-:Y:S01]  /*122e0*/  IMAD.IADD R0, R12, 0x1, -R0 ;  /* 0x000000010c007824 */ /* 0x000fe200078e0a00 */
[----:B------:R-:W-:-:S04]  /*122f0*/  CS2R R12, SRZ ;  /* 0x00000000000c7805 */ /* 0x000fc8000001ff00 */
[----:B------:R-:W-:Y:S01]  /*12300*/  SHF.L.U32 R0, R0, 0x1f, RZ ;  /* 0x0000001f00007819 */ /* 0x000fe200000006ff */
[----:B------:R-:W-:Y:S06]  /*12310*/  @P0 BRA `(.L_x_2819) ;  /* 0x0000000000780947 */ /* 0x000fec0003800000 */
[----:B------:R-:W4:Y:S01]  /*12320*/  LDL R20, [R1+0x60] ;  /* 0x0000600001147983 */ /* 0x000f220000100800 */
[----:B------:R-:W-:Y:S01]  /*12330*/  ULDC UR4, c[0x0][0x3f4] ;  /* 0x0000fd0000047ab9 */ /* 0x000fe20000000800 */
[----:B-1----:R-:W-:Y:S01]  /*12340*/  IMAD.MOV.U32 R4, RZ, RZ, R21 ;  /* 0x000000ffff047224 */ /* 0x002fe200078e0015 */
[----:B------:R-:W-:Y:S01]  /*12350*/  ISETP.GE.AND P2, PT, R18, UR4, PT ;  /* 0x0000000412007c0c */ /* 0x000fe2000bf46270 */
[----:B--2---:R-:W-:Y:S01]  /*12360*/  IMAD.MOV.U32 R5, RZ, RZ, R77 ;  /* 0x000000ffff057224 */ /* 0x004fe200078e004d */
[----:B------:R-:W-:Y:S01]  /*12370*/  ISETP.GE.AND P3, PT, R213, UR4, PT ;  /* 0x00000004d5007c0c */ /* 0x000fe2000bf66270 */
[----:B------:R-:W-:Y:S01]  /*12380*/  IMAD.MOV.U32 R6, RZ, RZ, R79 ;  /* 0x000000ffff067224 */ /* 0x000fe200078e004f */
[----:B------:R-:W-:Y:S01]  /*12390*/  CS2R R72, SRZ ;  /* 0x0000000000487805 */ /* 0x000fe2000001ff00 */
[----:B---3--:R-:W-:Y:S01]  /*123a0*/  IMAD.MOV.U32 R7, RZ, RZ, R3 ;  /* 0x000000ffff077224 */ /* 0x008fe200078e0003 */
[----:B------:R-:W-:Y:S02]  /*123b0*/  CS2R R74, SRZ ;  /* 0x00000000004a7805 */ /* 0x000fe4000001ff00 */
[----:B------:R-:W-:Y:S01]  /*123c0*/  CS2R R10, SRZ ;  /* 0x00000000000a7805 */ /* 0x000fe2000001ff00 */
[----:B------:R-:W-:-:S04]  /*123d0*/  ULDC.64 UR6, c[0x0][0x208] ;  /* 0x0000820000067ab9 */ /* 0x000fc80000000a00 */
[C---:B------:R-:W-:Y:S01]  /*123e0*/  @!P2 IMAD.SHL.U32 R76, R18.reuse, 0x2, RZ ;  /* 0x00000002124ca824 */ /* 0x040fe200078e00ff */
[----:B------:R-:W-:Y:S02]  /*123f0*/  @!P2 SHF.L.U64.HI R12, R18, 0x1, R19 ;  /* 0x00000001120ca819 */ /* 0x000fe40000010213 */
[----:B------:R-:W-:Y:S01]  /*12400*/  CS2R R14, SRZ ;  /* 0x00000000000e7805 */ /* 0x000fe2000001ff00 */
[----:B----4-:R-:W-:Y:S01]  /*12410*/  @!P3 IMAD.SHL.U32 R8, R20, 0x8, RZ ;  /* 0x000000081408b824 */ /* 0x010fe200078e00ff */
[-C--:B------:R-:W-:Y:S02]  /*12420*/  @!P2 IADD3 R20, P0, R21, R76.reuse, RZ ;  /* 0x0000004c1514a210 */ /* 0x080fe40007f1e0ff */
[----:B------:R-:W-:Y:S01]  /*12430*/  @!P2 IADD3 R76, P1, R79, R76, RZ ;  /* 0x0000004c4f4ca210 */ /* 0x000fe20007f3e0ff */
[----:B------:R-:W-:-:S04]  /*12440*/  @!P3 IMAD.WIDE R4, R8, 0x2, R4 ;  /* 0x000000020804b825 */ /* 0x000fc800078e0204 */
[----:B------:R-:W-:Y:S01]  /*12450*/  @!P3 IMAD.WIDE R6, R8, 0x2, R6 ;  /* 0x000000020806b825 */ /* 0x000fe200078e0206 */
[----:B------:R-:W-:Y:S01]  /*12460*/  CS2R R8, SRZ ;  /* 0x0000000000087805 */ /* 0x000fe2000001ff00 */
[----:B------:R0:W5:Y:S02]  /*12470*/  @!P3 LD.E.128 R72, desc[UR6][R4.64] ;  /* 0x000000060448b980 */ /* 0x000164000c101d00 */
[--C-:B------:R-:W-:Y:S02]  /*12480*/  @!P2 IMAD.X R21, R77, 0x1, R12.reuse, P0 ;  /* 0x000000014d15a824 */ /* 0x100fe400000e060c */
[----:B------:R-:W-:Y:S01]  /*12490*/  @!P2 IMAD.X R77, R3, 0x1, R12, P1 ;  /* 0x00000001034da824 */ /* 0x000fe200008e060c */
[----:B------:R1:W5:Y:S01]  /*124a0*/  @!P3 LD.E.128 R8, desc[UR6][R6.64] ;  /* 0x000000060608b980 */ /* 0x000362000c101d00 */
[----:B------:R-:W-:Y:S02]  /*124b0*/  CS2R R12, SRZ ;  /* 0x00000000000c7805 */ /* 0x000fe4000001ff00 */
[----:B0-----:R-:W-:-:S04]  /*124c0*/  CS2R R4, SRZ ;  /* 0x0000000000047805 */ /* 0x001fc8000001ff00 */
[----:B------:R0:W5:Y:S01]  /*124d0*/  @!P2 LD.E.128 R12, desc[UR6][R20.64] ;  /* 0x00000006140ca980 */ /* 0x000162000c101d00 */
[----:B-1----:R-:W-:-:S06]  /*124e0*/  CS2R R6, SRZ ;  /* 0x0000000000067805 */ /* 0x002fcc000001ff00 */
[----:B------:R0:W5:Y:S02]  /*124f0*/  @!P2 LD.E.128 R4, desc[UR6][R76.64] ;  /* 0x000000064c04a980 */ /* 0x000164000c101d00 */
.L_x_2819:
[----:B------:R-:W-:Y:S05]  /*12500*/  BSYNC B1 ;  /* 0x0000000000017941 */ /* 0x000fea0003800000 */
.L_x_2818:
[----:B------:R-:W4:Y:S01]  /*12510*/  SYNCS.PHASECHK.TRANS64.TRYWAIT P0, [R16+URZ+0x38800], R0 ;  /* 0x03880000100075a7 */ /* 0x000f22000800017f */
[----:B0----5:R-:W-:Y:S01]  /*12520*/  IMAD.MOV.U32 R20, RZ, RZ, R4 ;  /* 0x000000ffff147224 */ /* 0x021fe200078e0004 */
[----:B------:R-:W-:Y:S01]  /*12530*/  BSSY B1, `(.L_x_2820) ;  /* 0x000000d000017945 */ /* 0x000fe20003800000 */
[----:B---3--:R-:W-:Y:S02]  /*12540*/  IMAD.MOV.U32 R3, RZ, RZ, R5 ;  /* 0x000000ffff037224 */ /* 0x008fe400078e0005 */
[----:B------:R-:W-:Y:S02]  /*12550*/  IMAD.MOV.U32 R76, RZ, RZ, R6 ;  /* 0x000000ffff4c7224 */ /* 0x000fe400078e0006 */
[----:B-1----:R-:W-:Y:S01]  /*12560*/  IMAD.MOV.U32 R21, RZ, RZ, R7 ;  /* 0x000000ffff157224 */ /* 0x002fe200078e0007 */
        /* <DEDUP_REMOVED lines=8> */
[----:B----4-:R-:W-:Y:S06]  /*125f0*/  @!P0 BRA `(.L_x_2821) ;  /* 0x0000023400b48947 */ /* 0x010fec0003800000 */
.L_x_3132:
[----:B------:R-:W-:Y:S05]  /*12600*/  BSYNC B1 ;  /* 0x0000000000017941 */ /* 0x000fea0003800000 */
.L_x_2820:
[----:B------:R-:W-:Y:S01]  /*12610*/  IMAD.MOV.U32 R3, RZ, RZ, R12 ;  /* 0x000000ffff037224 */ /* 0x000fe200078e000c */
[----:B------:R-:W-:Y:S01]  /*12620*/  BSSY B1, `(.L_x_2822) ;  /* 0x00000e7000017945 */ /* 0x000fe20003800000 */
[----:B0-----:R-:W-:Y:S02]  /*12630*/  IMAD.MOV.U32 R0, RZ, RZ, R13 ;  /* 0x000000ffff007224 */ /* 0x001fe400078e000d */
[----:B------:R-:W-:-:S03]  /*12640*/  IMAD.MOV.U32 R20, RZ, RZ, R72 ;  /* 0x000000ffff147224 */ /* 0x000fc600078e0048 */
[----:B------:R-:W-:Y:S01]  /*12650*/  PRMT R99, R3, 0x5410, R0 ;  /* 0x0000541003637816 */ /* 0x000fe20000000000 */
[----:B------:R-:W-:Y:S02]  /*12660*/  IMAD.MOV.U32 R3, RZ, RZ, R14 ;  /* 0x000000ffff037224 */ /* 0x000fe400078e000e */
[----:B------:R-:W-:-:S05]  /*12670*/  IMAD.MOV.U32 R0, RZ, RZ, R15 ;  /* 0x000000ffff007224 */ /* 0x000fca00078e000f */
[----:B------:R-:W-:Y:S01]  /*12680*/  PRMT R100, R3, 0x5410, R0 ;  /* 0x0000541003647816 */ /* 0x000fe20000000000 */
[----:B------:R-:W-:Y:S01]  /*12690*/  IMAD.MOV.U32 R3, RZ, RZ, R73 ;  /* 0x000000ffff037224 */ /* 0x000fe200078e0049 */
[----:B------:R-:W-:-:S04]  /*126a0*/  VIADDMNMX R0, R78, -R230, 0x80, PT ;  /* 0x000000804e007446 */ /* 0x000fc800038009e6 */
        /* <DEDUP_REMOVED lines=8> */
[----:B------:R-:W-:Y:S01]  /*12730*/  IMAD.SHL.U32 R123, R212, 0x40, RZ ;  /* 0x00000040d47b7824 */ /* 0x000fe200078e00ff */
[----:B0-----:R-:W-:-:S13]  /*12740*/  ISETP.GE.AND P0, PT, R18, R3, PT ;  /* 0x000000031200720c */ /* 0x001fda0003f06270 */
[----:B------:R-:W-:Y:S05]  /*12750*/  @P0 BRA `(.L_x_2825) ;  /* 0x00000004009c0947 */ /* 0x000fea0003800000 */
[----:B------:R-:W-:Y:S01]  /*12760*/  LEA.HI R20, R3, R237, RZ, 0x1d ;  /* 0x000000ed03147211 */ /* 0x000fe200078fe8ff */
[----:B------:R-:W0:Y:S01]  /*12770*/  LDS.128 R80, [R229] ;  /* 0x00000000e5507984 */ /* 0x000e220000000c00 */
[----:B------:R-:W-:Y:S02]  /*12780*/  SHF.R.U64 R101, R64, 0x10, R65 ;  /* 0x0000001040657819 */ /* 0x000fe40000001241 */
[----:B------:R-:W-:Y:S01]  /*12790*/  SHF.R.S32.HI R76, RZ, 0x1f, R20 ;  /* 0x0000001fff4c7819 */ /* 0x000fe20000011414 */
[----:B--2---:R-:W-:Y:S01]  /*127a0*/  IMAD.SHL.U32 R77, R20, 0x8, RZ ;  /* 0x00000008144d7824 */ /* 0x004fe200078e00ff */
[----:B------:R-:W-:Y:S02]  /*127b0*/  SHF.R.U64 R96, R60, 0x10, R61 ;  /* 0x000000103c607819 */ /* 0x000fe4000000123d */
[----:B------:R-:W-:Y:S02]  /*127c0*/  LEA.HI R76, R76, R20, RZ, 0x3 ;  /* 0x000000144c4c7211 */ /* 0x000fe400078f18ff */
[----:B------:R-:W-:-:S02]  /*127d0*/  LOP3.LUT R20, R77, 0x38, RZ, 0xc0, !PT ;  /* 0x000000384d147812 */ /* 0x000fc400078ec0ff */
[----:B------:R-:W-:Y:S01]  /*127e0*/  PRMT R101, R89, 0x5410, R101 ;  /* 0x0000541059657816 */ /* 0x000fe20000000065 */
[----:B------:R-:W-:Y:S01]  /*127f0*/  IMAD.SHL.U32 R76, R76, 0x400, RZ ;  /* 0x000004004c4c7824 */ /* 0x000fe200078e00ff */
[----:B------:R-:W-:Y:S02]  /*12800*/  LOP3.LUT R20, R20, 0x1c0, R123, 0xf8, !PT ;  /* 0x000001c014147812 */ /* 0x000fe400078ef87b */
[----:B------:R-:W-:Y:S02]  /*12810*/  SHF.R.U32.HI R94, RZ, 0x10, R65 ;  /* 0x00000010ff5e7819 */ /* 0x000fe40000011641 */
[----:B------:R-:W-:Y:S02]  /*12820*/  LOP3.LUT R20, R20, R227, RZ, 0x3c, !PT ;  /* 0x000000e314147212 */ /* 0x000fe400078e3cff */
[----:B------:R-:W-:Y:S02]  /*12830*/  LOP3.LUT R76, R76, 0x7fffe000, RZ, 0xc0, !PT ;  /* 0x7fffe0004c4c7812 */ /* 0x000fe400078ec0ff */
[----:B------:R-:W-:-:S02]  /*12840*/  PRMT R96, R104, 0x5432, R96 ;  /* 0x0000543268607816 */ /* 0x000fc40000000060 */
[----:B------:R-:W-:Y:S02]  /*12850*/  IADD3 R20, R20, R76, R226 ;  /* 0x0000004c14147210 */ /* 0x000fe40007ffe0e2 */
[----:B------:R-:W-:Y:S01]  /*12860*/  SHF.R.U32.HI R95, RZ, 0x10, R61 ;  /* 0x00000010ff5f7819 */ /* 0x000fe2000001163d */
[----:B------:R-:W-:Y:S01]  /*12870*/  IMAD.U32 R61, R101, 0x10000, RZ ;  /* 0x00010000653d7824 */ /* 0x000fe200078e00ff */
[--C-:B------:R-:W-:Y:S01]  /*12880*/  SHF.R.U64 R60, R62, 0x10, R63.reuse ;  /* 0x000000103e3c7819 */ /* 0x100fe2000000123f */
[----:B------:R-:W-:Y:S01]  /*12890*/  IMAD R20, R20, 0x2, R16 ;  /* 0x0000000214147824 */ /* 0x000fe200078e0210 */
[----:B------:R-:W-:Y:S02]  /*128a0*/  SHF.R.U32.HI R88, RZ, 0x10, R63 ;  /* 0x00000010ff587819 */ /* 0x000fe4000001163f */
[----:B------:R-:W-:Y:S01]  /*128b0*/  PRMT R94, R89, 0x5432, R94 ;  /* 0x00005432595e7816 */ /* 0x000fe2000000005e */
[----:B------:R-:W-:Y:S01]  /*128c0*/  IMAD.U32 R89, R96, 0x10000, RZ ;  /* 0x0001000060597824 */ /* 0x000fe200078e00ff */
[----:B------:R-:W1:Y:S01]  /*128d0*/  LDS.128 R76, [R20+0x14400] ;  /* 0x01440000144c7984 */ /* 0x000e620000000c00 */
[----:B------:R-:W-:-:S02]  /*128e0*/  SHF.R.U64 R66, R66, 0x10, R67 ;  /* 0x0000001042427819 */ /* 0x000fc40000001243 */
[----:B------:R-:W-:Y:S01]  /*128f0*/  SHF.R.U32.HI R62, RZ, 0x10, R67 ;  /* 0x00000010ff3e7819 */ /* 0x000fe20000011643 */
[----:B------:R-:W-:Y:S01]  /*12900*/  IMAD.U32 R67, R94, 0x10000, RZ ;  /* 0x000100005e437824 */ /* 0x000fe200078e00ff */
[----:B------:R-:W-:Y:S01]  /*12910*/  PRMT R95, R102, 0x5410, R95 ;  /* 0x00005410665f7816 */ /* 0x000fe2000000005f */
[----:B0-----:R-:W-:Y:S01]  /*12920*/  IMAD.U32 R64, R80, 0x10000, RZ ;  /* 0x0001000050407824 */ /* 0x001fe200078e00ff */
[----:B------:R-:W-:Y:S02]  /*12930*/  PRMT R66, R102, 0x5432, R66 ;  /* 0x0000543266427816 */ /* 0x000fe40000000042 */
[----:B------:R-:W-:Y:S02]  /*12940*/  PRMT R62, R103, 0x5432, R62 ;  /* 0x00005432673e7816 */ /* 0x000fe4000000003e */
[----:B------:R-:W-:Y:S02]  /*12950*/  PRMT R88, R122, 0x5432, R88 ;  /* 0x000054327a587816 */ /* 0x000fe40000000058 */
[----:B------:R-:W-:-:S02]  /*12960*/  LOP3.LUT R101, R101, 0xffff0000, RZ, 0xc0, !PT ;  /* 0xffff000065657812 */ /* 0x000fc400078ec0ff */
[----:B------:R-:W-:Y:S01]  /*12970*/  LOP3.LUT R80, R80, 0xffff0000, RZ, 0xc0, !PT ;  /* 0xffff000050507812 */ /* 0x000fe200078ec0ff */
[----:B------:R-:W-:Y:S01]  /*12980*/  IMAD.U32 R104, R88, 0x10000, RZ ;  /* 0x0001000058687824 */ /* 0x000fe200078e00ff */
[----:B------:R-:W-:Y:S02]  /*12990*/  LOP3.LUT R96, R96, 0xffff0000, RZ, 0xc0, !PT ;  /* 0xffff000060607812 */ /* 0x000fe400078ec0ff */
[----:B------:R-:W-:Y:S01]  /*129a0*/  PRMT R60, R121, 0x5432, R60 ;  /* 0x00005432793c7816 */ /* 0x000fe2000000003c */
[----:B-1----:R-:W-:Y:S02]  /*129b0*/  IMAD.U32 R63, R76, 0x10000, RZ ;  /* 0x000100004c3f7824 */ /* 0x002fe400078e00ff */
        /* <DEDUP_REMOVED lines=10> */
[----:B------:R-:W-:Y:S01]  /*12a60*/  IMAD.U32 R63, R95, 0x10000, RZ ;  /* 0x000100005f3f7824 */ /* 0x000fe200078e00ff */
[----:B------:R-:W-:-:S03]  /*12a70*/  LOP3.LUT R81, R81, 0xffff0000, RZ, 0xc0, !PT ;  /* 0xffff000051517812 */ /* 0x000fc600078ec0ff */
[-C--:B------:R-:W-:Y:S01]  /*12a80*/  FFMA.FTZ R61, R65, R63.reuse, -R61 ;  /* 0x0000003f413d7223 */ /* 0x080fe2000001083d */
[----:B------:R-:W-:Y:S01]  /*12a90*/  FMUL.FTZ R63, R102, R63 ;  /* 0x0000003f663f7220 */ /* 0x000fe20000410000 */
[C---:B------:R-:W-:Y:S01]  /*12aa0*/  IMAD.U32 R102, R83.reuse, 0x10000, RZ ;  /* 0x0001000053667824 */ /* 0x040fe200078e00ff */
[----:B------:R-:W-:Y:S02]  /*12ab0*/  LOP3.LUT R83, R83, 0xffff0000, RZ, 0xc0, !PT ;  /* 0xffff000053537812 */ /* 0x000fe400078ec0ff */
[----:B------:R-:W-:Y:S01]  /*12ac0*/  FFMA.FTZ R65, R65, R67, R63 ;  /* 0x0000004341417223 */ /* 0x000fe2000001003f */
[C---:B------:R-:W-:Y:S01]  /*12ad0*/  IMAD.U32 R67, R62.reuse, 0x10000, RZ ;  /* 0x000100003e437824 */ /* 0x040fe200078e00ff */
[----:B------:R-:W-:-:S03]  /*12ae0*/  LOP3.LUT R62, R62, 0xffff0000, RZ, 0xc0, !PT ;  /* 0xffff00003e3e7812 */ /* 0x000fc600078ec0ff */
[C---:B------:R-:W-:Y:S01]  /*12af0*/  FMUL.FTZ R63, R103.reuse, R67 ;  /* 0x00000043673f7220 */ /* 0x040fe20000410000 */
[----:B------:R-:W-:-:S03]  /*12b00*/  FMUL.FTZ R103, R103, R104 ;  /* 0x0000006867677220 */ /* 0x000fc60000410000 */
[C---:B------:R-:W-:Y:S01]  /*12b10*/  FFMA.FTZ R63, R102.reuse, R104, -R63 ;  /* 0x00000068663f7223 */ /* 0x040fe2000001083f */
[----:B------:R-:W-:Y:S01]  /*12b20*/  FFMA.FTZ R67, R102, R67, R103 ;  /* 0x0000004366437223 */ /* 0x000fe20000010067 */
[----:B------:R-:W-:-:S05]  /*12b30*/  LOP3.LUT R102, R76, 0xffff0000, RZ, 0xc0, !PT ;  /* 0xffff00004c667812 */ /* 0x000fca00078ec0ff */
[----:B------:R-:W-:-:S04]  /*12b40*/  FMUL.FTZ R76, R102, R101 ;  /* 0x00000065664c7220 */ /* 0x000fc80000410000 */
[-C--:B------:R-:W-:Y:S01]  /*12b50*/  FFMA.FTZ R76, R80, R96.reuse, -R76 ;  /* 0x00000060504c7223 */ /* 0x080fe2000001084c */
[----:B------:R-:W-:Y:S01]  /*12b60*/  FMUL.FTZ R96, R102, R96 ;  /* 0x0000006066607220 */ /* 0x000fe20000410000 */
[----:B------:R-:W-:-:S03]  /*12b70*/  IMAD.U32 R102, R78, 0x10000, RZ ;  /* 0x000100004e667824 */ /* 0x000fc600078e00ff */
[----:B------:R-:W-:Y:S01]  /*12b80*/  FFMA.FTZ R80, R80, R101, R96 ;  /* 0x0000006550507223 */ /* 0x000fe20000010060 */
[----:B------:R-:W-:Y:S01]  /*12b90*/  LOP3.LUT R96, R94, 0xffff0000, RZ, 0xc0, !PT ;  /* 0xffff00005e607812 */ /* 0x000fe200078ec0ff */
[C---:B------:R-:W-:Y:S01]  /*12ba0*/  IMAD.U32 R101, R66.reuse, 0x10000, RZ ;  /* 0x0001000042657824 */ /* 0x040fe200078e00ff */
[----:B------:R-:W-:Y:S02]  /*12bb0*/  LOP3.LUT R94, R95, 0xffff0000, RZ, 0xc0, !PT ;  /* 0xffff00005f5e7812 */ /* 0x000fe400078ec0ff */
[----:B------:R-:W-:Y:S01]  /*12bc0*/  LOP3.LUT R66, R66, 0xffff0000, RZ, 0xc0, !PT ;  /* 0xffff000042427812 */ /* 0x000fe200078ec0ff */
[C---:B------:R-:W-:Y:S01]  /*12bd0*/  FMUL.FTZ R95, R77.reuse, R96 ;  /* 0x000000604d5f7220 */ /* 0x040fe20000410000 */
[----:B------:R-:W-:Y:S01]  /*12be0*/  F2FP.BF16.F32.PACK_AB R64, R80, R64 ;  /* 0x000000405040723e */ /* 0x000fe200000010ff */
[-C--:B------:R-:W-:Y:S02]  /*12bf0*/  FMUL.FTZ R77, R77, R94.reuse ;  /* 0x0000005e4d4d7220 */ /* 0x080fe40000410000 */
[----:B------:R-:W-:-:S02]  /*12c00*/  FFMA.FTZ R94, R81, R94, -R95 ;  /* 0x0000005e515e7223 */ /* 0x000fc4000001085f */
[----:B------:R-:W-:Y:S01]  /*12c10*/  FFMA.FTZ R95, R81, R96, R77 ;  /* 0x00000060515f7223 */ /* 0x000fe2000001004d */
[----:B------:R-:W-:Y:S02]  /*12c20*/  IMAD.U32 R96, R82, 0x10000, RZ ;  /* 0x0001000052607824 */ /* 0x000fe400078e00ff */
[----:B------:R-:W-:Y:S01]  /*12c30*/  FMUL.FTZ R81, R102, R101 ;  /* 0x0000006566517220 */ /* 0x000fe20000410000 */
[C---:B------:R-:W-:Y:S01]  /*12c40*/  IMAD.U32 R77, R60.reuse, 0x10000, RZ ;  /* 0x000100003c4d7824 */ /* 0x040fe200078e00ff */
[----:B------:R-:W-:Y:S02]  /*12c50*/  LOP3.LUT R60, R60, 0xffff0000, RZ, 0xc0, !PT ;  /* 0xffff00003c3c7812 */ /* 0x000fe400078ec0ff */
[----:B------:R-:W-:Y:S01]  /*12c60*/  LOP3.LUT R82, R82, 0xffff0000, RZ, 0xc0, !PT ;  /* 0xffff000052527812 */ /* 0x000fe200078ec0ff */
[-C--:B------:R-:W-:Y:S01]  /*12c70*/  FFMA.FTZ R81, R96, R77.reuse, -R81 ;  /* 0x0000004d60517223 */ /* 0x080fe20000010851 */
[----:B------:R-:W-:Y:S01]  /*12c80*/  FMUL.FTZ R77, R102, R77 ;  /* 0x0000004d664d7220 */ /* 0x000fe20000410000 */
[----:B------:R-:W-:-:S02]  /*12c90*/  F2FP.BF16.F32.PACK_AB R61, R94, R61 ;  /* 0x0000003d5e3d723e */ /* 0x000fc400000010ff */
[----:B------:R-:W-:Y:S01]  /*12ca0*/  F2FP.BF16.F32.PACK_AB R65, R95, R65 ;  /* 0x000000415f41723e */ /* 0x000fe200000010ff */
[----:B------:R-:W-:Y:S01]  /*12cb0*/  FFMA.FTZ R77, R96, R101, R77 ;  /* 0x00000065604d7223 */ /* 0x000fe2000001004d */
[----:B------:R-:W-:-:S05]  /*12cc0*/  LOP3.LUT R96, R78, 0xffff0000, RZ, 0xc0, !PT ;  /* 0xffff00004e607812 */ /* 0x000fca00078ec0ff */
[----:B------:R-:W-:-:S04]  /*12cd0*/  FMUL.FTZ R78, R96, R66 ;  /* 0x00000042604e7220 */ /* 0x000fc80000410000 */
[-C--:B------:R-:W-:Y:S01]  /*12ce0*/  FFMA.FTZ R78, R82, R60.reuse, -R78 ;  /* 0x0000003c524e7223 */ /* 0x080fe2000001084e */
[----:B------:R-:W-:-:S04]  /*12cf0*/  FMUL.FTZ R60, R96, R60 ;  /* 0x0000003c603c7220 */ /* 0x000fc80000410000 */
[----:B------:R-:W-:Y:S01]  /*12d00*/  FFMA.FTZ R66, R82, R66, R60 ;  /* 0x0000004252427223 */ /* 0x000fe2000001003c */
[----:B------:R-:W-:Y:S01]  /*12d10*/  LOP3.LUT R82, R88, 0xffff0000, RZ, 0xc0, !PT ;  /* 0xffff000058527812 */ /* 0x000fe200078ec0ff */
[----:B------:R-:W-:-:S03]  /*12d20*/  FMUL.FTZ R60, R79, R62 ;  /* 0x0000003e4f3c7220 */ /* 0x000fc60000410000 */
[----:B------:R-:W-:Y:S01]  /*12d30*/  F2FP.BF16.F32.PACK_AB R66, R66, R77 ;  /* 0x0000004d4242723e */ /* 0x000fe200000010ff */
[-C--:B------:R-:W-:Y:S01]  /*12d40*/  FMUL.FTZ R79, R79, R82.reuse ;  /* 0x000000524f4f7220 */ /* 0x080fe20000410000 */
[C---:B------:R-:W-:Y:S01]  /*12d50*/  FFMA.FTZ R82, R83.reuse, R82, -R60 ;  /* 0x0000005253527223 */ /* 0x040fe2000001083c */
[----:B------:R-:W-:Y:S02]  /*12d60*/  F2FP.BF16.F32.PACK_AB R60, R76, R89 ;  /* 0x000000594c3c723e */ /* 0x000fe400000010ff */
[----:B------:R-:W-:Y:S01]  /*12d70*/  FFMA.FTZ R79, R83, R62, R79 ;  /* 0x0000003e534f7223 */ /* 0x000fe2000001004f */
[----:B------:R-:W-:Y:S02]  /*12d80*/  F2FP.BF16.F32.PACK_AB R62, R78, R81 ;  /* 0x000000514e3e723e */ /* 0x000fe400000010ff */
[----:B------:R-:W-:Y:S02]  /*12d90*/  F2FP.BF16.F32.PACK_AB R63, R82, R63 ;  /* 0x0000003f523f723e */ /* 0x000fe400000010ff */
[----:B------:R-:W-:-:S03]  /*12da0*/  F2FP.BF16.F32.PACK_AB R67, R79, R67 ;  /* 0x000000434f43723e */ /* 0x000fc600000010ff */
[----:B------:R0:W-:Y:S04]  /*12db0*/  STS.128 [R229], R60 ;  /* 0x0000003ce5007388 */ /* 0x0001e80000000c00 */
[----:B------:R0:W-:Y:S02]  /*12dc0*/  STS.128 [R20+0x14400], R64 ;  /* 0x0144004014007388 */ /* 0x0001e40000000c00 */
.L_x_2825:
[----:B------:R-:W-:Y:S05]  /*12dd0*/  BSYNC B2 ;  /* 0x0000000000027941 */ /* 0x000fea0003800000 */
.L_x_2824:
[----:B------:R-:W-:-:S13]  /*12de0*/  ISETP.GE.AND P0, PT, R213, R3, PT ;  /* 0x00000003d500720c */ /* 0x000fda0003f06270 */
[----:B------:R-:W-:Y:S05]  /*12df0*/  @P0 BRA `(.L_x_2823) ;  /* 0x0000000400a40947 */ /* 0x000fea0003800000 */
[----:B0-----:R-:W3:Y:S04]  /*12e00*/  LDL R20, [R1+0x60] ;  /* 0x0000600001147983 */ /* 0x001ee80000100800 */
[----:B------:R-:W4:Y:S01]  /*12e10*/  LDL R94, [R1+0xb0] ;  /* 0x0000b000015e7983 */ /* 0x000f220000100800 */
[----:B------:R-:W-:Y:S02]  /*12e20*/  SHF.R.U64 R78, R68, 0x10, R69 ;  /* 0x00000010444e7819 */ /* 0x000fe40000001245 */
[----:B------:R-:W-:Y:S02]  /*12e30*/  SHF.R.U64 R79, R56, 0x10, R57 ;  /* 0x00000010384f7819 */ /* 0x000fe40000001239 */
[C---:B------:R-:W-:Y:S02]  /*12e40*/  PRMT R78, R120.reuse, 0x5410, R78 ;  /* 0x00005410784e7816 */ /* 0x040fe4000000004e */
[----:B------:R-:W-:-:S02]  /*12e50*/  PRMT R79, R120, 0x5432, R79 ;  /* 0x00005432784f7816 */ /* 0x000fc4000000004f */
[----:B------:R-:W-:Y:S02]  /*12e60*/  SHF.R.U32.HI R82, RZ, 0x10, R57 ;  /* 0x00000010ff527819 */ /* 0x000fe40000011639 */
[----:B------:R-:W-:Y:S01]  /*12e70*/  SHF.R.U32.HI R56, RZ, 0x10, R69 ;  /* 0x00000010ff387819 */ /* 0x000fe20000011645 */
[----:B------:R-:W-:Y:S01]  /*12e80*/  IMAD.U32 R81, R79, 0x10000, RZ ;  /* 0x000100004f517824 */ /* 0x000fe200078e00ff */
[C---:B------:R-:W-:Y:S02]  /*12e90*/  PRMT R82, R119.reuse, 0x5432, R82 ;  /* 0x0000543277527816 */ /* 0x040fe40000000052 */
[----:B------:R-:W-:Y:S02]  /*12ea0*/  PRMT R56, R119, 0x5410, R56 ;  /* 0x0000541077387816 */ /* 0x000fe40000000038 */
[--C-:B------:R-:W-:Y:S02]  /*12eb0*/  SHF.R.U32.HI R80, RZ, 0x10, R71.reuse ;  /* 0x00000010ff507819 */ /* 0x100fe40000011647 */
[----:B------:R-:W-:-:S02]  /*12ec0*/  SHF.R.U64 R70, R70, 0x10, R71 ;  /* 0x0000001046467819 */ /* 0x000fc40000001247 */
[----:B------:R-:W-:Y:S02]  /*12ed0*/  LOP3.LUT R79, R79, 0xffff0000, RZ, 0xc0, !PT ;  /* 0xffff00004f4f7812 */ /* 0x000fe400078ec0ff */
[----:B------:R-:W-:Y:S02]  /*12ee0*/  SHF.R.U64 R58, R58, 0x10, R59 ;  /* 0x000000103a3a7819 */ /* 0x000fe4000000123b */
[C---:B------:R-:W-:Y:S02]  /*12ef0*/  PRMT R70, R117.reuse, 0x5410, R70 ;  /* 0x0000541075467816 */ /* 0x040fe40000000046 */
[----:B------:R-:W-:Y:S02]  /*12f00*/  PRMT R58, R117, 0x5432, R58 ;  /* 0x00005432753a7816 */ /* 0x000fe4000000003a */
[----:B------:R-:W-:-:S05]  /*12f10*/  PRMT R80, R118, 0x5410, R80 ;  /* 0x0000541076507816 */ /* 0x000fca0000000050 */
[C---:B------:R-:W-:Y:S01]  /*12f20*/  IMAD.U32 R83, R80.reuse, 0x10000, RZ ;  /* 0x0001000050537824 */ /* 0x040fe200078e00ff */
[----:B------:R-:W-:Y:S02]  /*12f30*/  LOP3.LUT R80, R80, 0xffff0000, RZ, 0xc0, !PT ;  /* 0xffff000050507812 */ /* 0x000fe400078ec0ff */
[----:B---3--:R-:W-:-:S04]  /*12f40*/  LEA.HI R20, R3, R20, RZ, 0x1d ;  /* 0x0000001403147211 */ /* 0x008fc800078fe8ff */
[----:B------:R-:W-:Y:S01]  /*12f50*/  SHF.R.S32.HI R3, RZ, 0x1f, R20 ;  /* 0x0000001fff037819 */ /* 0x000fe20000011414 */
[----:B------:R-:W-:Y:S01]  /*12f60*/  IMAD.SHL.U32 R60, R20, 0x8, RZ ;  /* 0x00000008143c7824 */ /* 0x000fe200078e00ff */
[----:B----4-:R-:W0:Y:S02]  /*12f70*/  LDS.128 R64, [R94] ;  /* 0x000000005e407984 */ /* 0x010e240000000c00 */
[----:B------:R-:W-:Y:S01]  /*12f80*/  LEA.HI R3, R3, R20, RZ, 0x3 ;  /* 0x0000001403037211 */ /* 0x000fe200078f18ff */
[----:B------:R-:W-:Y:S01]  /*12f90*/  IMAD.U32 R20, R78, 0x10000, RZ ;  /* 0x000100004e147824 */ /* 0x000fe200078e00ff */
[----:B------:R-:W-:Y:S02]  /*12fa0*/  LOP3.LUT R60, R60, 0x38, RZ, 0xc0, !PT ;  /* 0x000000383c3c7812 */ /* 0x000fe400078ec0ff */
[----:B------:R-:W-:Y:S01]  /*12fb0*/  LOP3.LUT R78, R78, 0xffff0000, RZ, 0xc0, !PT ;  /* 0xffff00004e4e7812 */ /* 0x000fe200078ec0ff */
[----:B------:R-:W-:Y:S01]  /*12fc0*/  IMAD.SHL.U32 R3, R3, 0x400, RZ ;  /* 0x0000040003037824 */ /* 0x000fe200078e00ff */
[----:B------:R-:W-:-:S04]  /*12fd0*/  LOP3.LUT R60, R60, 0x1c0, R123, 0xf8, !PT ;  /* 0x000001c03c3c7812 */ /* 0x000fc800078ef87b */
[----:B------:R-:W-:Y:S02]  /*12fe0*/  LOP3.LUT R60, R60, R227, RZ, 0x3c, !PT ;  /* 0x000000e33c3c7212 */ /* 0x000fe400078e3cff */
[----:B------:R-:W-:-:S04]  /*12ff0*/  LOP3.LUT R3, R3, 0x7fffe000, RZ, 0xc0, !PT ;  /* 0x7fffe00003037812 */ /* 0x000fc800078ec0ff */
[----:B------:R-:W-:-:S05]  /*13000*/  IADD3 R3, R60, R3, R226 ;  /* 0x000000033c037210 */ /* 0x000fca0007ffe0e2 */
[----:B------:R-:W-:-:S05]  /*13010*/  IMAD R3, R3, 0x2, R16 ;  /* 0x0000000203037824 */ /* 0x000fca00078e0210 */
[----:B------:R-:W1:Y:S01]  /*13020*/  LDS.128 R60, [R3+0x14400] ;  /* 0x01440000033c7984 */ /* 0x000e620000000c00 */
[----:B0-----:R-:W-:Y:S02]  /*13030*/  IMAD.U32 R76, R64, 0x10000, RZ ;  /* 0x00010000404c7824 */ /* 0x001fe400078e00ff */
[----:B------:R-:W-:Y:S02]  /*13040*/  IMAD.U32 R69, R65, 0x10000, RZ ;  /* 0x0001000041457824 */ /* 0x000fe400078e00ff */
[C---:B-1----:R-:W-:Y:S01]  /*13050*/  IMAD.U32 R57, R60.reuse, 0x10000, RZ ;  /* 0x000100003c397824 */ /* 0x042fe200078e00ff */
[----:B------:R-:W-:Y:S01]  /*13060*/  LOP3.LUT R71, R60, 0xffff0000, RZ, 0xc0, !PT ;  /* 0xffff00003c477812 */ /* 0x000fe200078ec0ff */
[C---:B------:R-:W-:Y:S01]  /*13070*/  IMAD.U32 R88, R63.reuse, 0x10000, RZ ;  /* 0x000100003f587824 */ /* 0x040fe200078e00ff */
[----:B------:R-:W-:Y:S01]  /*13080*/  LOP3.LUT R63, R63, 0xffff0000, RZ, 0xc0, !PT ;  /* 0xffff00003f3f7812 */ /* 0x000fe200078ec0ff */
[C---:B------:R-:W-:Y:S01]  /*13090*/  FMUL.FTZ R68, R57.reuse, R20 ;  /* 0x0000001439447220 */ /* 0x040fe20000410000 */
[----:B------:R-:W-:Y:S01]  /*130a0*/  FMUL.FTZ R57, R57, R81 ;  /* 0x0000005139397220 */ /* 0x000fe20000410000 */
[C---:B------:R-:W-:Y:S01]  /*130b0*/  FMUL.FTZ R60, R71.reuse, R78 ;  /* 0x0000004e473c7220 */ /* 0x040fe20000410000 */
[----:B------:R-:W-:Y:S01]  /*130c0*/  FMUL.FTZ R71, R71, R79 ;  /* 0x0000004f47477220 */ /* 0x000fe20000410000 */
        /* <DEDUP_REMOVED lines=8> */
[----:B--2---:R-:W-:Y:S01]  /*13150*/  FMUL.FTZ R77, R68, R20 ;  /* 0x00000014444d7220 */ /* 0x004fe20000410000 */
[----:B------:R-:W-:Y:S01]  /*13160*/  FMUL.FTZ R89, R88, R83 ;  /* 0x0000005358597220 */ /* 0x000fe20000410000 */
[----:B------:R-:W-:-:S02]  /*13170*/  FMUL.FTZ R68, R68, R57 ;  /* 0x0000003944447220 */ /* 0x000fc40000410000 */
[C---:B------:R-:W-:Y:S01]  /*13180*/  FFMA.FTZ R57, R69.reuse, R57, -R77 ;  /* 0x0000003945397223 */ /* 0x040fe2000001084d */
[----:B------:R-:W-:Y:S01]  /*13190*/  SHF.R.U32.HI R77, RZ, 0x10, R59 ;  /* 0x00000010ff4d7819 */ /* 0x000fe2000001163b */
[----:B------:R-:W-:Y:S01]  /*131a0*/  FFMA.FTZ R69, R69, R20, R68 ;  /* 0x0000001445457223 */ /* 0x000fe20000010044 */
[----:B------:R-:W-:Y:S01]  /*131b0*/  LOP3.LUT R59, R64, 0xffff0000, RZ, 0xc0, !PT ;  /* 0xffff0000403b7812 */ /* 0x000fe200078ec0ff */
[----:B------:R-:W-:Y:S01]  /*131c0*/  IMAD.U32 R20, R67, 0x10000, RZ ;  /* 0x0001000043147824 */ /* 0x000fe200078e00ff */
[----:B------:R-:W-:Y:S01]  /*131d0*/  LOP3.LUT R64, R65, 0xffff0000, RZ, 0xc0, !PT ;  /* 0xffff000041407812 */ /* 0x000fe200078ec0ff */
[C---:B------:R-:W-:Y:S01]  /*131e0*/  FMUL.FTZ R65, R61.reuse, R56 ;  /* 0x000000383d417220 */ /* 0x040fe20000410000 */
[----:B------:R-:W-:Y:S01]  /*131f0*/  FMUL.FTZ R61, R61, R82 ;  /* 0x000000523d3d7220 */ /* 0x000fe20000410000 */
[----:B------:R-:W-:Y:S01]  /*13200*/  FFMA.FTZ R71, R59, R78, R71 ;  /* 0x0000004e3b477223 */ /* 0x000fe20000010047 */
[----:B------:R-:W-:Y:S02]  /*13210*/  IMAD.U32 R78, R62, 0x10000, RZ ;  /* 0x000100003e4e7824 */ /* 0x000fe400078e00ff */
[C---:B------:R-:W-:Y:S01]  /*13220*/  FFMA.FTZ R65, R64.reuse, R82, -R65 ;  /* 0x0000005240417223 */ /* 0x040fe20000010841 */
[----:B------:R-:W-:Y:S01]  /*13230*/  FFMA.FTZ R61, R64, R56, R61 ;  /* 0x00000038403d7223 */ /* 0x000fe2000001003d */
[----:B------:R-:W-:-:S02]  /*13240*/  IMAD.U32 R56, R70, 0x10000, RZ ;  /* 0x0001000046387824 */ /* 0x000fc400078e00ff */
[----:B------:R-:W-:Y:S01]  /*13250*/  FFMA.FTZ R60, R59, R79, -R60 ;  /* 0x0000004f3b3c7223 */ /* 0x000fe2000001083c */
[----:B------:R-:W-:Y:S01]  /*13260*/  IMAD.U32 R64, R58, 0x10000, RZ ;  /* 0x000100003a407824 */ /* 0x000fe200078e00ff */
[----:B------:R-:W-:Y:S01]  /*13270*/  PRMT R77, R118, 0x5432, R77 ;  /* 0x00005432764d7816 */ /* 0x000fe2000000004d */
[----:B------:R-:W-:Y:S02]  /*13280*/  IMAD.U32 R59, R66, 0x10000, RZ ;  /* 0x00010000423b7824 */ /* 0x000fe400078e00ff */
[C---:B------:R-:W-:Y:S01]  /*13290*/  FMUL.FTZ R79, R78.reuse, R56 ;  /* 0x000000384e4f7220 */ /* 0x040fe20000410000 */
[-C--:B------:R-:W-:Y:S01]  /*132a0*/  FMUL.FTZ R78, R78, R64.reuse ;  /* 0x000000404e4e7220 */ /* 0x080fe20000410000 */
[----:B------:R-:W-:Y:S01]  /*132b0*/  LOP3.LUT R70, R70, 0xffff0000, RZ, 0xc0, !PT ;  /* 0xffff000046467812 */ /* 0x000fe200078ec0ff */
[----:B------:R-:W-:Y:S01]  /*132c0*/  IMAD.U32 R68, R77, 0x10000, RZ ;  /* 0x000100004d447824 */ /* 0x000fe200078e00ff */
[----:B------:R-:W-:Y:S01]  /*132d0*/  LOP3.LUT R62, R62, 0xffff0000, RZ, 0xc0, !PT ;  /* 0xffff00003e3e7812 */ /* 0x000fe200078ec0ff */
[C---:B------:R-:W-:Y:S01]  /*132e0*/  FFMA.FTZ R64, R59.reuse, R64, -R79 ;  /* 0x000000403b407223 */ /* 0x040fe2000001084f */
[----:B------:R-:W-:Y:S01]  /*132f0*/  FFMA.FTZ R59, R59, R56, R78 ;  /* 0x000000383b3b7223 */ /* 0x000fe2000001004e */
[----:B------:R-:W-:Y:S01]  /*13300*/  LOP3.LUT R56, R66, 0xffff0000, RZ, 0xc0, !PT ;  /* 0xffff000042387812 */ /* 0x000fe200078ec0ff */
[-C--:B------:R-:W-:Y:S01]  /*13310*/  FMUL.FTZ R88, R88, R68.reuse ;  /* 0x0000004458587220 */ /* 0x080fe20000410000 */
[----:B------:R-:W-:Y:S01]  /*13320*/  LOP3.LUT R58, R58, 0xffff0000, RZ, 0xc0, !PT ;  /* 0xffff00003a3a7812 */ /* 0x000fe200078ec0ff */
[----:B------:R-:W-:Y:S01]  /*13330*/  FFMA.FTZ R68, R20, R68, -R89 ;  /* 0x0000004414447223 */ /* 0x000fe20000010859 */
[----:B------:R-:W-:Y:S01]  /*13340*/  LOP3.LUT R66, R67, 0xffff0000, RZ, 0xc0, !PT ;  /* 0xffff000043427812 */ /* 0x000fe200078ec0ff */
[C---:B------:R-:W-:Y:S01]  /*13350*/  FMUL.FTZ R67, R62.reuse, R70 ;  /* 0x000000463e437220 */ /* 0x040fe20000410000 */
[----:B------:R-:W-:Y:S01]  /*13360*/  LOP3.LUT R77, R77, 0xffff0000, RZ, 0xc0, !PT ;  /* 0xffff00004d4d7812 */ /* 0x000fe200078ec0ff */
[-C--:B------:R-:W-:Y:S01]  /*13370*/  FMUL.FTZ R62, R62, R58.reuse ;  /* 0x0000003a3e3e7220 */ /* 0x080fe20000410000 */
[----:B------:R-:W-:Y:S01]  /*13380*/  FFMA.FTZ R20, R20, R83, R88 ;  /* 0x0000005314147223 */ /* 0x000fe20000010058 */
[C---:B------:R-:W-:Y:S01]  /*13390*/  FFMA.FTZ R58, R56.reuse, R58, -R67 ;  /* 0x0000003a383a7223 */ /* 0x040fe20000010843 */
[C---:B------:R-:W-:Y:S01]  /*133a0*/  FMUL.FTZ R67, R63.reuse, R80 ;  /* 0x000000503f437220 */ /* 0x040fe20000410000 */
[----:B------:R-:W-:Y:S01]  /*133b0*/  FMUL.FTZ R63, R63, R77 ;  /* 0x0000004d3f3f7220 */ /* 0x000fe20000410000 */
[----:B------:R-:W-:Y:S01]  /*133c0*/  FFMA.FTZ R62, R56, R70, R62 ;  /* 0x00000046383e7223 */ /* 0x000fe2000001003e */
[----:B------:R-:W-:Y:S01]  /*133d0*/  F2FP.BF16.F32.PACK_AB R56, R60, R81 ;  /* 0x000000513c38723e */ /* 0x000fe200000010ff */
        /* <DEDUP_REMOVED lines=11> */
.L_x_2823:
[----:B------:R-:W-:Y:S05]  /*13490*/  BSYNC B1 ;  /* 0x0000000000017941 */ /* 0x000fea0003800000 */
.L_x_2822:
[----:B-1----:R-:W-:Y:S01]  /*134a0*/  VIADD R3, R212, 0x20 ;  /* 0x00000020d4037836 */ /* 0x002fe20000000000 */
[----:B------:R-:W-:Y:S04]  /*134b0*/  BSSY B1, `(.L_x_2826) ;  /* 0x00000da000017945 */ /* 0x000fe80003800000 */
[----:B------:R-:W-:-:S13]  /*134c0*/  ISETP.GE.AND P0, PT, R3, R0, PT ;  /* 0x000000000300720c */ /* 0x000fda0003f06270 */
[----:B------:R-:W-:Y:S05]  /*134d0*/  @P0 BRA `(.L_x_2827) ;  /* 0x0000000c005c0947 */ /* 0x000fea0003800000 */
[----:B------:R-:W1:Y:S01]  /*134e0*/  LDC R3, c[0x0][0x3f4] ;  /* 0x0000fd00ff037b82 */ /* 0x000e620000000800 */
[----:B------:R-:W-:Y:S01]  /*134f0*/  BSSY B2, `(.L_x_2828) ;  /* 0x000006c000027945 */ /* 0x000fe20003800000 */
[----:B------:R-:W-:Y:S02]  /*13500*/  SHF.R.U32.HI R82, RZ, 0x3, R223 ;  /* 0x00000003ff527819 */ /* 0x000fe400000116df */
[-C--:B-1----:R-:W-:Y:S02]  /*13510*/  ISETP.GE.AND P0, PT, R18, R3.reuse, PT ;  /* 0x000000031200720c */ /* 0x082fe40003f06270 */
[----:B------:R-:W-:-:S11]  /*13520*/  ISETP.GE.AND P1, PT, R213, R3, PT ;  /* 0x00000003d500720c */ /* 0x000fd60003f26270 */
[----:B------:R-:W-:Y:S05]  /*13530*/  @P0 BRA `(.L_x_2829) ;  /* 0x00000004009c0947 */ /* 0x000fea0003800000 */
[----:B------:R-:W3:Y:S01]  /*13540*/  LDL R83, [R1+0xac] ;  /* 0x0000ac0001537983 */ /* 0x000ee20000100800 */
[----:B0-----:R-:W-:Y:S02]  /*13550*/  LEA.HI R20, R3, R237, RZ, 0x1d ;  /* 0x000000ed03147211 */ /* 0x001fe400078fe8ff */
[--C-:B------:R-:W-:Y:S02]  /*13560*/  SHF.R.U64 R44, R44, 0x10, R45.reuse ;  /* 0x000000102c2c7819 */ /* 0x100fe4000000122d */
[----:B------:R-:W-:Y:S01]  /*13570*/  SHF.R.S32.HI R56, RZ, 0x1f, R20 ;  /* 0x0000001fff387819 */ /* 0x000fe20000011414 */
[----:B------:R-:W-:Y:S01]  /*13580*/  IMAD.SHL.U32 R57, R20, 0x8, RZ ;  /* 0x0000000814397824 */ /* 0x000fe200078e00ff */
[----:B------:R-:W-:Y:S02]  /*13590*/  SHF.R.U32.HI R64, RZ, 0x10, R45 ;  /* 0x00000010ff407819 */ /* 0x000fe4000001162d */
[----:B------:R-:W-:Y:S02]  /*135a0*/  LEA.HI R56, R56, R20, RZ, 0x3 ;  /* 0x0000001438387211 */ /* 0x000fe400078f18ff */
[----:B------:R-:W-:-:S02]  /*135b0*/  LOP3.LUT R57, R223, 0x38, R57, 0xf8, !PT ;  /* 0x00000038df397812 */ /* 0x000fc400078ef839 */
[----:B------:R-:W-:Y:S01]  /*135c0*/  SHF.R.U64 R45, R46, 0x10, R47 ;  /* 0x000000102e2d7819 */ /* 0x000fe2000000122f */
[----:B------:R-:W-:Y:S01]  /*135d0*/  IMAD.SHL.U32 R56, R56, 0x400, RZ ;  /* 0x0000040038387824 */ /* 0x000fe200078e00ff */
[----:B------:R-:W-:Y:S02]  /*135e0*/  LOP3.LUT R20, R57, R82, RZ, 0x3c, !PT ;  /* 0x0000005239147212 */ /* 0x000fe400078e3cff */
[----:B------:R-:W-:Y:S02]  /*135f0*/  SHF.R.U64 R46, R48, 0x10, R49 ;  /* 0x00000010302e7819 */ /* 0x000fe40000001231 */
[----:B------:R-:W-:Y:S02]  /*13600*/  LOP3.LUT R56, R56, 0x7fffe000, RZ, 0xc0, !PT ;  /* 0x7fffe00038387812 */ /* 0x000fe400078ec0ff */
[----:B------:R-:W-:Y:S02]  /*13610*/  PRMT R46, R114, 0x5410, R46 ;  /* 0x00005410722e7816 */ /* 0x000fe4000000002e */
[----:B------:R-:W-:-:S02]  /*13620*/  IADD3 R20, R20, R56, R225 ;  /* 0x0000003814147210 */ /* 0x000fc40007ffe0e1 */
[----:B------:R-:W-:Y:S01]  /*13630*/  PRMT R44, R115, 0x5410, R44 ;  /* 0x00005410732c7816 */ /* 0x000fe2000000002c */
[----:B--2---:R-:W-:Y:S01]  /*13640*/  IMAD.U32 R77, R46, 0x10000, RZ ;  /* 0x000100002e4d7824 */ /* 0x004fe200078e00ff */
[----:B------:R-:W-:Y:S01]  /*13650*/  SHF.R.U32.HI R49, RZ, 0x10, R49 ;  /* 0x00000010ff317819 */ /* 0x000fe20000011631 */
[----:B------:R-:W-:Y:S01]  /*13660*/  IMAD R20, R20, 0x2, R16 ;  /* 0x0000000214147824 */ /* 0x000fe200078e0210 */
[--C-:B------:R-:W-:Y:S01]  /*13670*/  SHF.R.U64 R48, R50, 0x10, R51.reuse ;  /* 0x0000001032307819 */ /* 0x100fe20000001233 */
[----:B------:R-:W-:Y:S01]  /*13680*/  IMAD.U32 R78, R44, 0x10000, RZ ;  /* 0x000100002c4e7824 */ /* 0x000fe200078e00ff */
[----:B------:R-:W-:Y:S02]  /*13690*/  SHF.R.U32.HI R50, RZ, 0x10, R51 ;  /* 0x00000010ff327819 */ /* 0x000fe40000011633 */
[----:B------:R-:W0:Y:S01]  /*136a0*/  LDS.128 R60, [R20+0x14400] ;  /* 0x01440000143c7984 */ /* 0x000e220000000c00 */
[----:B------:R-:W-:Y:S02]  /*136b0*/  SHF.R.U32.HI R47, RZ, 0x10, R47 ;  /* 0x00000010ff2f7819 */ /* 0x000fe4000001162f */
[----:B------:R-:W-:-:S02]  /*136c0*/  PRMT R49, R114, 0x5432, R49 ;  /* 0x0000543272317816 */ /* 0x000fc40000000031 */
[----:B------:R-:W-:Y:S02]  /*136d0*/  PRMT R64, R115, 0x5432, R64 ;  /* 0x0000543273407816 */ /* 0x000fe40000000040 */
[----:B------:R-:W-:Y:S01]  /*136e0*/  PRMT R50, R113, 0x5432, R50 ;  /* 0x0000543271327816 */ /* 0x000fe20000000032 */
[----:B------:R-:W-:Y:S01]  /*136f0*/  IMAD.U32 R79, R49, 0x10000, RZ ;  /* 0x00010000314f7824 */ /* 0x000fe200078e00ff */
[----:B------:R-:W-:Y:S01]  /*13700*/  PRMT R47, R116, 0x5432, R47 ;  /* 0x00005432742f7816 */ /* 0x000fe2000000002f */
[----:B------:R-:W-:Y:S01]  /*13710*/  IMAD.U32 R81, R64, 0x10000, RZ ;  /* 0x0001000040517824 */ /* 0x000fe200078e00ff */
[----:B------:R-:W-:Y:S01]  /*13720*/  LOP3.LUT R46, R46, 0xffff0000, RZ, 0xc0, !PT ;  /* 0xffff00002e2e7812 */ /* 0x000fe200078ec0ff */
[----:B------:R-:W-:Y:S01]  /*13730*/  IMAD.U32 R80, R50, 0x10000, RZ ;  /* 0x0001000032507824 */ /* 0x000fe200078e00ff */
[----:B------:R-:W-:Y:S02]  /*13740*/  LOP3.LUT R44, R44, 0xffff0000, RZ, 0xc0, !PT ;  /* 0xffff00002c2c7812 */ /* 0x000fe400078ec0ff */
[----:B------:R-:W-:-:S02]  /*13750*/  PRMT R48, R113, 0x5410, R48 ;  /* 0x0000541071307816 */ /* 0x000fc40000000030 */
[----:B------:R-:W-:Y:S02]  /*13760*/  PRMT R45, R116, 0x5410, R45 ;  /* 0x00005410742d7816 */ /* 0x000fe4000000002d */
[----:B------:R-:W-:Y:S02]  /*13770*/  LOP3.LUT R49, R49, 0xffff0000, RZ, 0xc0, !PT ;  /* 0xffff000031317812 */ /* 0x000fe400078ec0ff */
[----:B------:R-:W-:Y:S01]  /*13780*/  LOP3.LUT R64, R64, 0xffff0000, RZ, 0xc0, !PT ;  /* 0xffff000040407812 */ /* 0x000fe200078ec0ff */
[----:B0-----:R-:W-:Y:S01]  /*13790*/  IMAD.U32 R70, R60, 0x10000, RZ ;  /* 0x000100003c467824 */ /* 0x001fe200078e00ff */
[C---:B------:R-:W-:Y:S01]  /*137a0*/  LOP3.LUT R71, R61.reuse, 0xffff0000, RZ, 0xc0, !PT ;  /* 0xffff00003d477812 */ /* 0x040fe200078ec0ff */
[----:B------:R-:W-:Y:S02]  /*137b0*/  IMAD.U32 R69, R61, 0x10000, RZ ;  /* 0x000100003d457824 */ /* 0x000fe400078e00ff */
[----:B------:R-:W-:Y:S02]  /*137c0*/  IMAD.U32 R61, R62, 0x10000, RZ ;  /* 0x000100003e3d7824 */ /* 0x000fe400078e00ff */
[C---:B------:R-:W-:Y:S01]  /*137d0*/  IMAD.U32 R76, R63.reuse, 0x10000, RZ ;  /* 0x000100003f4c7824 */ /* 0x040fe200078e00ff */
[----:B------:R-:W-:Y:S01]  /*137e0*/  LOP3.LUT R63, R63, 0xffff0000, RZ, 0xc0, !PT ;  /* 0xffff00003f3f7812 */ /* 0x000fe200078ec0ff */
[----:B---3--:R-:W0:Y:S02]  /*137f0*/  LDS.128 R56, [R83] ;  /* 0x0000000053387984 */ /* 0x008e240000000c00 */
[C---:B0-----:R-:W-:Y:S01]  /*13800*/  IMAD.U32 R65, R57.reuse, 0x10000, RZ ;  /* 0x0001000039417824 */ /* 0x041fe200078e00ff */
[----:B------:R-:W-:Y:S01]  /*13810*/  LOP3.LUT R67, R57, 0xffff0000, RZ, 0xc0, !PT ;  /* 0xffff000039437812 */ /* 0x000fe200078ec0ff */
[C---:B------:R-:W-:Y:S01]  /*13820*/  IMAD.U32 R66, R58.reuse, 0x10000, RZ ;  /* 0x000100003a427824 */ /* 0x040fe200078e00ff */
[----:B------:R-:W-:Y:S01]  /*13830*/  LOP3.LUT R57, R58, 0xffff0000, RZ, 0xc0, !PT ;  /* 0xffff00003a397812 */ /* 0x000fe200078ec0ff */
[----:B------:R-:W-:Y:S01]  /*13840*/  IMAD.U32 R51, R56, 0x10000, RZ ;  /* 0x0001000038337824 */ /* 0x000fe200078e00ff */
[----:B------:R-:W-:Y:S01]  /*13850*/  LOP3.LUT R58, R60, 0xffff0000, RZ, 0xc0, !PT ;  /* 0xffff00003c3a7812 */ /* 0x000fe200078ec0ff */
[----:B------:R-:W-:Y:S01]  /*13860*/  IMAD.U32 R68, R59, 0x10000, RZ ;  /* 0x000100003b447824 */ /* 0x000fe200078e00ff */
[----:B------:R-:W-:Y:S01]  /*13870*/  LOP3.LUT R60, R62, 0xffff0000, RZ, 0xc0, !PT ;  /* 0xffff00003e3c7812 */ /* 0x000fe200078ec0ff */
[C---:B------:R-:W-:Y:S01]  /*13880*/  FMUL.FTZ R62, R70.reuse, R77 ;  /* 0x0000004d463e7220 */ /* 0x040fe20000410000 */
[----:B------:R-:W-:Y:S01]  /*13890*/  FMUL.FTZ R70, R70, R78 ;  /* 0x0000004e46467220 */ /* 0x000fe20000410000 */
[----:B------:R-:W-:-:S02]  /*138a0*/  LOP3.LUT R56, R56, 0xffff0000, RZ, 0xc0, !PT ;  /* 0xffff000038387812 */ /* 0x000fc400078ec0ff */
[C---:B------:R-:W-:Y:S01]  /*138b0*/  FFMA.FTZ R78, R51.reuse, R78, -R62 ;  /* 0x0000004e334e7223 */ /* 0x040fe2000001083e */
[----:B------:R-:W-:Y:S01]  /*138c0*/  FFMA.FTZ R70, R51, R77, R70 ;  /* 0x0000004d33467223 */ /* 0x000fe20000010046 */
        /* <DEDUP_REMOVED lines=14> */
[----:B------:R-:W-:Y:S01]  /*139b0*/  FFMA.FTZ R58, R56, R46, R58 ;  /* 0x0000002e383a7223 */ /* 0x000fe2000001003a */
[----:B------:R-:W-:Y:S01]  /*139c0*/  FMUL.FTZ R46, R61, R68 ;  /* 0x000000443d2e7220 */ /* 0x000fe20000410000 */
[----:B------:R-:W-:Y:S01]  /*139d0*/  FMUL.FTZ R65, R71, R49 ;  /* 0x0000003147417220 */ /* 0x000fe20000410000 */
[----:B------:R-:W-:Y:S01]  /*139e0*/  FMUL.FTZ R61, R61, R76 ;  /* 0x0000004c3d3d7220 */ /* 0x000fe20000410000 */
[----:B------:R-:W-:Y:S01]  /*139f0*/  LOP3.LUT R48, R48, 0xffff0000, RZ, 0xc0, !PT ;  /* 0xffff000030307812 */ /* 0x000fe200078ec0ff */
[-C--:B------:R-:W-:Y:S01]  /*13a00*/  FMUL.FTZ R71, R71, R64.reuse ;  /* 0x0000004047477220 */ /* 0x080fe20000410000 */
[----:B------:R-:W-:Y:S01]  /*13a10*/  LOP3.LUT R56, R50, 0xffff0000, RZ, 0xc0, !PT ;  /* 0xffff000032387812 */ /* 0x000fe200078ec0ff */
[----:B------:R-:W-:Y:S01]  /*13a20*/  FFMA.FTZ R65, R67, R64, -R65 ;  /* 0x0000004043417223 */ /* 0x000fe20000010841 */
[----:B------:R-:W-:Y:S01]  /*13a30*/  LOP3.LUT R45, R45, 0xffff0000, RZ, 0xc0, !PT ;  /* 0xffff00002d2d7812 */ /* 0x000fe200078ec0ff */
[C---:B------:R-:W-:Y:S01]  /*13a40*/  FFMA.FTZ R50, R66.reuse, R68, R61 ;  /* 0x0000004442327223 */ /* 0x040fe2000001003d */
[----:B------:R-:W-:Y:S01]  /*13a50*/  LOP3.LUT R47, R47, 0xffff0000, RZ, 0xc0, !PT ;  /* 0xffff00002f2f7812 */ /* 0x000fe200078ec0ff */
[----:B------:R-:W-:Y:S01]  /*13a60*/  FFMA.FTZ R46, R66, R76, -R46 ;  /* 0x0000004c422e7223 */ /* 0x000fe2000001082e */
[----:B------:R-:W-:Y:S01]  /*13a70*/  LOP3.LUT R59, R59, 0xffff0000, RZ, 0xc0, !PT ;  /* 0xffff00003b3b7812 */ /* 0x000fe200078ec0ff */
[C---:B------:R-:W-:Y:S01]  /*13a80*/  FMUL.FTZ R64, R60.reuse, R48 ;  /* 0x000000303c407220 */ /* 0x040fe20000410000 */
[C---:B------:R-:W-:Y:S01]  /*13a90*/  FMUL.FTZ R61, R63.reuse, R56 ;  /* 0x000000383f3d7220 */ /* 0x040fe20000410000 */
[----:B------:R-:W-:Y:S01]  /*13aa0*/  FMUL.FTZ R66, R60, R45 ;  /* 0x0000002d3c427220 */ /* 0x000fe20000410000 */
[----:B------:R-:W-:Y:S01]  /*13ab0*/  FMUL.FTZ R63, R63, R47 ;  /* 0x0000002f3f3f7220 */ /* 0x000fe20000410000 */
        /* <DEDUP_REMOVED lines=15> */
.L_x_2829:
[----:B------:R-:W-:Y:S05]  /*13bb0*/  BSYNC B2 ;  /* 0x0000000000027941 */ /* 0x000fea0003800000 */
.L_x_2828:
[----:B------:R-:W-:Y:S05]  /*13bc0*/  @P1 BRA `(.L_x_2827) ;  /* 0x0000000400a01947 */ /* 0x000fea0003800000 */
[----:B01----:R-:W3:Y:S04]  /*13bd0*/  LDL R20, [R1+0x60] ;  /* 0x0000600001147983 */ /* 0x003ee80000100800 */
[----:B------:R-:W4:Y:S01]  /*13be0*/  LDL R69, [R1+0xa8] ;  /* 0x0000a80001457983 */ /* 0x000f220000100800 */
[----:B---3--:R-:W-:-:S04]  /*13bf0*/  LEA.HI R3, R3, R20, RZ, 0x1d ;  /* 0x0000001403037211 */ /* 0x008fc800078fe8ff */
[----:B------:R-:W-:Y:S01]  /*13c00*/  SHF.R.S32.HI R44, RZ, 0x1f, R3 ;  /* 0x0000001fff2c7819 */ /* 0x000fe20000011403 */
[----:B------:R-:W-:-:S03]  /*13c10*/  IMAD.SHL.U32 R20, R3, 0x8, RZ ;  /* 0x0000000803147824 */ /* 0x000fc600078e00ff */
[----:B------:R-:W-:Y:S02]  /*13c20*/  LEA.HI R44, R44, R3, RZ, 0x3 ;  /* 0x000000032c2c7211 */ /* 0x000fe400078f18ff */
[----:B------:R-:W-:-:S03]  /*13c30*/  LOP3.LUT R3, R223, 0x38, R20, 0xf8, !PT ;  /* 0x00000038df037812 */ /* 0x000fc600078ef814 */
[----:B------:R-:W-:Y:S01]  /*13c40*/  IMAD.SHL.U32 R44, R44, 0x400, RZ ;  /* 0x000004002c2c7824 */ /* 0x000fe200078e00ff */
[----:B------:R-:W-:-:S04]  /*13c50*/  LOP3.LUT R20, R3, R82, RZ, 0x3c, !PT ;  /* 0x0000005203147212 */ /* 0x000fc800078e3cff */
[----:B------:R-:W-:Y:S02]  /*13c60*/  LOP3.LUT R3, R44, 0x7fffe000, RZ, 0xc0, !PT ;  /* 0x7fffe0002c037812 */ /* 0x000fe400078ec0ff */
[----:B----4-:R-:W0:Y:S02]  /*13c70*/  LDS.128 R44, [R69] ;  /* 0x00000000452c7984 */ /* 0x010e240000000c00 */
[----:B------:R-:W-:Y:S02]  /*13c80*/  IADD3 R3, R20, R3, R225 ;  /* 0x0000000314037210 */ /* 0x000fe40007ffe0e1 */
[----:B------:R-:W-:Y:S02]  /*13c90*/  SHF.R.U64 R20, R40, 0x10, R41 ;  /* 0x0000001028147819 */ /* 0x000fe40000001229 */
[----:B------:R-:W-:Y:S01]  /*13ca0*/  SHF.R.U64 R40, R42, 0x10, R43 ;  /* 0x000000102a287819 */ /* 0x000fe2000000122b */
[----:B------:R-:W-:Y:S01]  /*13cb0*/  IMAD R3, R3, 0x2, R16 ;  /* 0x0000000203037824 */ /* 0x000fe200078e0210 */
[----:B------:R-:W-:-:S02]  /*13cc0*/  SHF.R.U64 R42, R52, 0x10, R53 ;  /* 0x00000010342a7819 */ /* 0x000fc40000001235 */
[----:B------:R-:W-:Y:S02]  /*13cd0*/  PRMT R20, R111, 0x5410, R20 ;  /* 0x000054106f147816 */ /* 0x000fe40000000014 */
[----:B------:R-:W1:Y:S01]  /*13ce0*/  LDS.128 R48, [R3+0x14400] ;  /* 0x0144000003307984 */ /* 0x000e620000000c00 */
[----:B------:R-:W-:Y:S02]  /*13cf0*/  PRMT R42, R110, 0x5410, R42 ;  /* 0x000054106e2a7816 */ /* 0x000fe4000000002a */
[--C-:B------:R-:W-:Y:S01]  /*13d00*/  SHF.R.U64 R52, R54, 0x10, R55.reuse ;  /* 0x0000001036347819 */ /* 0x100fe20000001237 */
[----:B------:R-:W-:Y:S01]  /*13d10*/  IMAD.U32 R65, R20, 0x10000, RZ ;  /* 0x0001000014417824 */ /* 0x000fe200078e00ff */
[----:B------:R-:W-:Y:S01]  /*13d20*/  SHF.R.U32.HI R54, RZ, 0x10, R55 ;  /* 0x00000010ff367819 */ /* 0x000fe20000011637 */
[----:B------:R-:W-:Y:S01]  /*13d30*/  IMAD.U32 R64, R42, 0x10000, RZ ;  /* 0x000100002a407824 */ /* 0x000fe200078e00ff */
[----:B------:R-:W-:Y:S02]  /*13d40*/  SHF.R.U32.HI R53, RZ, 0x10, R53 ;  /* 0x00000010ff357819 */ /* 0x000fe40000011635 */
[----:B------:R-:W-:-:S02]  /*13d50*/  SHF.R.U32.HI R41, RZ, 0x10, R41 ;  /* 0x00000010ff297819 */ /* 0x000fc40000011629 */
[----:B------:R-:W-:Y:S02]  /*13d60*/  SHF.R.U32.HI R43, RZ, 0x10, R43 ;  /* 0x00000010ff2b7819 */ /* 0x000fe4000001162b */
[----:B------:R-:W-:Y:S02]  /*13d70*/  PRMT R54, R109, 0x5432, R54 ;  /* 0x000054326d367816 */ /* 0x000fe40000000036 */
[----:B------:R-:W-:Y:S02]  /*13d80*/  PRMT R53, R110, 0x5432, R53 ;  /* 0x000054326e357816 */ /* 0x000fe40000000035 */
[----:B------:R-:W-:Y:S01]  /*13d90*/  PRMT R41, R111, 0x5432, R41 ;  /* 0x000054326f297816 */ /* 0x000fe20000000029 */
[----:B------:R-:W-:Y:S01]  /*13da0*/  IMAD.U32 R67, R54, 0x10000, RZ ;  /* 0x0001000036437824 */ /* 0x000fe200078e00ff */
[----:B------:R-:W-:Y:S01]  /*13db0*/  PRMT R43, R112, 0x5432, R43 ;  /* 0x00005432702b7816 */ /* 0x000fe2000000002b */
[----:B------:R-:W-:Y:S01]  /*13dc0*/  IMAD.U32 R66, R53, 0x10000, RZ ;  /* 0x0001000035427824 */ /* 0x000fe200078e00ff */
[----:B------:R-:W-:Y:S01]  /*13dd0*/  LOP3.LUT R42, R42, 0xffff0000, RZ, 0xc0, !PT ;  /* 0xffff00002a2a7812 */ /* 0x000fe200078ec0ff */
[----:B------:R-:W-:Y:S01]  /*13de0*/  IMAD.U32 R68, R41, 0x10000, RZ ;  /* 0x0001000029447824 */ /* 0x000fe200078e00ff */
[----:B------:R-:W-:-:S02]  /*13df0*/  LOP3.LUT R20, R20, 0xffff0000, RZ, 0xc0, !PT ;  /* 0xffff000014147812 */ /* 0x000fc400078ec0ff */
[----:B------:R-:W-:Y:S02]  /*13e00*/  PRMT R52, R109, 0x5410, R52 ;  /* 0x000054106d347816 */ /* 0x000fe40000000034 */
[----:B------:R-:W-:Y:S01]  /*13e10*/  PRMT R40, R112, 0x5410, R40 ;  /* 0x0000541070287816 */ /* 0x000fe20000000028 */
[C---:B0-----:R-:W-:Y:S01]  /*13e20*/  IMAD.U32 R56, R45.reuse, 0x10000, RZ ;  /* 0x000100002d387824 */ /* 0x041fe200078e00ff */
[----:B------:R-:W-:Y:S01]  /*13e30*/  LOP3.LUT R58, R45, 0xffff0000, RZ, 0xc0, !PT ;  /* 0xffff00002d3a7812 */ /* 0x000fe200078ec0ff */
[C---:B------:R-:W-:Y:S01]  /*13e40*/  IMAD.U32 R57, R46.reuse, 0x10000, RZ ;  /* 0x000100002e397824 */ /* 0x040fe200078e00ff */
[----:B------:R-:W-:Y:S01]  /*13e50*/  LOP3.LUT R45, R46, 0xffff0000, RZ, 0xc0, !PT ;  /* 0xffff00002e2d7812 */ /* 0x000fe200078ec0ff */
[C---:B------:R-:W-:Y:S01]  /*13e60*/  IMAD.U32 R55, R44.reuse, 0x10000, RZ ;  /* 0x000100002c377824 */ /* 0x040fe200078e00ff */
[----:B------:R-:W-:Y:S01]  /*13e70*/  LOP3.LUT R44, R44, 0xffff0000, RZ, 0xc0, !PT ;  /* 0xffff00002c2c7812 */ /* 0x000fe200078ec0ff */
[----:B------:R-:W-:Y:S01]  /*13e80*/  IMAD.U32 R59, R47, 0x10000, RZ ;  /* 0x000100002f3b7824 */ /* 0x000fe200078e00ff */
[----:B------:R-:W-:-:S02]  /*13e90*/  LOP3.LUT R53, R53, 0xffff0000, RZ, 0xc0, !PT ;  /* 0xffff000035357812 */ /* 0x000fc400078ec0ff */
[----:B------:R-:W-:Y:S02]  /*13ea0*/  LOP3.LUT R41, R41, 0xffff0000, RZ, 0xc0, !PT ;  /* 0xffff000029297812 */ /* 0x000fe400078ec0ff */
        /* <DEDUP_REMOVED lines=15> */
[C---:B------:R-:W-:Y:S01]  /*13fa0*/  FMUL.FTZ R50, R60.reuse, R66 ;  /* 0x000000423c327220 */ /* 0x040fe20000410000 */
[----:B------:R-:W-:Y:S01]  /*13fb0*/  FMUL.FTZ R60, R60, R68 ;  /* 0x000000443c3c7220 */ /* 0x000fe20000410000 */
[-C--:B------:R-:W-:Y:S01]  /*13fc0*/  FMUL.FTZ R63, R63, R55.reuse ;  /* 0x000000373f3f7220 */ /* 0x080fe20000410000 */
[C---:B------:R-:W-:Y:S01]  /*13fd0*/  FFMA.FTZ R64, R59.reuse, R55, -R64 ;  /* 0x000000373b407223 */ /* 0x040fe20000010840 */
[----:B------:R-:W-:Y:S01]  /*13fe0*/  FMUL.FTZ R55, R46, R42 ;  /* 0x0000002a2e377220 */ /* 0x000fe20000410000 */
[C---:B------:R-:W-:Y:S01]  /*13ff0*/  FFMA.FTZ R50, R56.reuse, R68, -R50 ;  /* 0x0000004438327223 */ /* 0x040fe20000010832 */
[----:B------:R-:W-:Y:S01]  /*14000*/  FFMA.FTZ R60, R56, R66, R60 ;  /* 0x00000042383c7223 */ /* 0x000fe2000001003c */
[----:B------:R-:W-:Y:S01]  /*14010*/  FMUL.FTZ R46, R46, R20 ;  /* 0x000000142e2e7220 */ /* 0x000fe20000410000 */
[----:B------:R-:W-:Y:S01]  /*14020*/  FFMA.FTZ R63, R59, R67, R63 ;  /* 0x000000433b3f7223 */ /* 0x000fe2000001003f */
[----:B------:R-:W-:-:S02]  /*14030*/  IMAD.U32 R56, R52, 0x10000, RZ ;  /* 0x0001000034387824 */ /* 0x000fc400078e00ff */
[----:B------:R-:W-:Y:S01]  /*14040*/  FFMA.FTZ R55, R44, R20, -R55 ;  /* 0x000000142c377223 */ /* 0x000fe20000010837 */
[----:B------:R-:W-:Y:S02]  /*14050*/  IMAD.U32 R59, R40, 0x10000, RZ ;  /* 0x00010000283b7824 */ /* 0x000fe400078e00ff */
[----:B------:R-:W-:Y:S01]  /*14060*/  FFMA.FTZ R44, R44, R42, R46 ;  /* 0x0000002a2c2c7223 */ /* 0x000fe2000001002e */
[CC--:B------:R-:W-:Y:S01]  /*14070*/  FMUL.FTZ R42, R49.reuse, R56.reuse ;  /* 0x00000038312a7220 */ /* 0x0c0fe20000410000 */
[----:B------:R-:W-:Y:S01]  /*14080*/  FMUL.FTZ R20, R62, R53 ;  /* 0x000000353e147220 */ /* 0x000fe20000410000 */
[----:B------:R-:W-:Y:S01]  /*14090*/  FMUL.FTZ R49, R49, R59 ;  /* 0x0000003b31317220 */ /* 0x000fe20000410000 */
[----:B------:R-:W-:Y:S01]  /*140a0*/  LOP3.LUT R52, R52, 0xffff0000, RZ, 0xc0, !PT ;  /* 0xffff000034347812 */ /* 0x000fe200078ec0ff */
[-C--:B------:R-:W-:Y:S01]  /*140b0*/  FMUL.FTZ R62, R62, R41.reuse ;  /* 0x000000293e3e7220 */ /* 0x080fe20000410000 */
[----:B------:R-:W-:Y:S01]  /*140c0*/  LOP3.LUT R40, R40, 0xffff0000, RZ, 0xc0, !PT ;  /* 0xffff000028287812 */ /* 0x000fe200078ec0ff */
[----:B------:R-:W-:Y:S01]  /*140d0*/  FFMA.FTZ R41, R58, R41, -R20 ;  /* 0x000000293a297223 */ /* 0x000fe20000010814 */
[----:B------:R-:W-:Y:S01]  /*140e0*/  LOP3.LUT R43, R43, 0xffff0000, RZ, 0xc0, !PT ;  /* 0xffff00002b2b7812 */ /* 0x000fe200078ec0ff */
[----:B------:R-:W-:Y:S01]  /*140f0*/  FFMA.FTZ R46, R57, R56, R49 ;  /* 0x00000038392e7223 */ /* 0x000fe20000010031 */
[----:B------:R-:W-:Y:S01]  /*14100*/  LOP3.LUT R47, R47, 0xffff0000, RZ, 0xc0, !PT ;  /* 0xffff00002f2f7812 */ /* 0x000fe200078ec0ff */
[C---:B------:R-:W-:Y:S01]  /*14110*/  FMUL.FTZ R20, R48.reuse, R52 ;  /* 0x0000003430147220 */ /* 0x040fe20000410000 */
[----:B------:R-:W-:Y:S01]  /*14120*/  FMUL.FTZ R49, R48, R40 ;  /* 0x0000002830317220 */ /* 0x000fe20000410000 */
[C---:B------:R-:W-:Y:S01]  /*14130*/  FMUL.FTZ R48, R51.reuse, R54 ;  /* 0x0000003633307220 */ /* 0x040fe20000410000 */
[----:B------:R-:W-:Y:S01]  /*14140*/  FMUL.FTZ R51, R51, R43 ;  /* 0x0000002b33337220 */ /* 0x000fe20000410000 */
[----:B------:R-:W-:Y:S01]  /*14150*/  FFMA.FTZ R42, R57, R59, -R42 ;  /* 0x0000003b392a7223 */ /* 0x000fe2000001082a */
        /* <DEDUP_REMOVED lines=15> */
.L_x_2827:
[----:B------:R-:W-:Y:S05]  /*14250*/  BSYNC B1 ;  /* 0x0000000000017941 */ /* 0x000fea0003800000 */
.L_x_2826:
[----:B---3--:R-:W-:Y:S01]  /*14260*/  VIADD R3, R212, 0x40 ;  /* 0x00000040d4037836 */ /* 0x008fe20000000000 */
[----:B------:R-:W-:Y:S04]  /*14270*/  BSSY B1, `(.L_x_2830) ;  /* 0x00000e4000017945 */ /* 0x000fe80003800000 */
[----:B------:R-:W-:-:S13]  /*14280*/  ISETP.GE.AND P0, PT, R3, R0, PT ;  /* 0x000000000300720c */ /* 0x000fda0003f06270 */
[----:B------:R-:W-:Y:S05]  /*14290*/  @P0 BRA `(.L_x_2831) ;  /* 0x0000000c00840947 */ /* 0x000fea0003800000 */
[----:B01----:R-:W0:Y:S01]  /*142a0*/  LDC R20, c[0x0][0x3f4] ;  /* 0x0000fd00ff147b82 */ /* 0x003e220000000800 */
[----:B------:R-:W-:Y:S01]  /*142b0*/  BSSY B2, `(.L_x_2832) ;  /* 0x000006c000027945 */ /* 0x000fe20003800000 */
[----:B------:R-:W-:Y:S02]  /*142c0*/  SHF.R.U32.HI R61, RZ, 0x3, R222 ;  /* 0x00000003ff3d7819 */ /* 0x000fe400000116de */
[-C--:B0-----:R-:W-:Y:S02]  /*142d0*/  ISETP.GE.AND P0, PT, R18, R20.reuse, PT ;  /* 0x000000141200720c */ /* 0x081fe40003f06270 */
[----:B------:R-:W-:-:S11]  /*142e0*/  ISETP.GE.AND P1, PT, R213, R20, PT ;  /* 0x00000014d500720c */ /* 0x000fd60003f26270 */
[----:B------:R-:W-:Y:S05]  /*142f0*/  @P0 BRA `(.L_x_2833) ;  /* 0x00000004009c0947 */ /* 0x000fea0003800000 */
[----:B------:R-:W3:Y:S01]  /*14300*/  LDL R62, [R1+0xa4] ;  /* 0x0000a400013e7983 */ /* 0x000ee20000100800 */
[----:B------:R-:W-:Y:S02]  /*14310*/  LEA.HI R3, R20, R237, RZ, 0x1d ;  /* 0x000000ed14037211 */ /* 0x000fe400078fe8ff */
[----:B------:R-:W-:Y:S02]  /*14320*/  SHF.R.U64 R28, R28, 0x10, R29 ;  /* 0x000000101c1c7819 */ /* 0x000fe4000000121d */
[----:B------:R-:W-:Y:S01]  /*14330*/  SHF.R.S32.HI R40, RZ, 0x1f, R3 ;  /* 0x0000001fff287819 */ /* 0x000fe20000011403 */
[----:B------:R-:W-:Y:S01]  /*14340*/  IMAD.SHL.U32 R41, R3, 0x8, RZ ;  /* 0x0000000803297824 */ /* 0x000fe200078e00ff */
[----:B------:R-:W-:Y:S02]  /*14350*/  SHF.R.U32.HI R48, RZ, 0x10, R29 ;  /* 0x00000010ff307819 */ /* 0x000fe4000001161d */
[----:B------:R-:W-:Y:S02]  /*14360*/  LEA.HI R40, R40, R3, RZ, 0x3 ;  /* 0x0000000328287211 */ /* 0x000fe400078f18ff */
[----:B------:R-:W-:-:S02]  /*14370*/  LOP3.LUT R3, R222, 0x38, R41, 0xf8, !PT ;  /* 0x00000038de037812 */ /* 0x000fc400078ef829 */
[--C-:B------:R-:W-:Y:S01]  /*14380*/  SHF.R.U64 R29, R30, 0x10, R31.reuse ;  /* 0x000000101e1d7819 */ /* 0x100fe2000000121f */
[----:B------:R-:W-:Y:S01]  /*14390*/  IMAD.SHL.U32 R40, R40, 0x400, RZ ;  /* 0x0000040028287824 */ /* 0x000fe200078e00ff */
[----:B------:R-:W-:Y:S02]  /*143a0*/  LOP3.LUT R3, R3, R61, RZ, 0x3c, !PT ;  /* 0x0000003d03037212 */ /* 0x000fe400078e3cff */
[----:B------:R-:W-:Y:S02]  /*143b0*/  SHF.R.U32.HI R49, RZ, 0x10, R31 ;  /* 0x00000010ff317819 */ /* 0x000fe4000001161f */
[----:B------:R-:W-:Y:S02]  /*143c0*/  LOP3.LUT R40, R40, 0x7fffe000, RZ, 0xc0, !PT ;  /* 0x7fffe00028287812 */ /* 0x000fe400078ec0ff */
[----:B------:R-:W-:Y:S02]  /*143d0*/  SHF.R.U64 R31, R32, 0x10, R33 ;  /* 0x00000010201f7819 */ /* 0x000fe40000001221 */
[----:B------:R-:W-:-:S02]  /*143e0*/  IADD3 R3, R3, R40, R224 ;  /* 0x0000002803037210 */ /* 0x000fc40007ffe0e0 */
[----:B------:R-:W-:Y:S02]  /*143f0*/  PRMT R31, R106, 0x5410, R31 ;  /* 0x000054106a1f7816 */ /* 0x000fe4000000001f */
[----:B------:R-:W-:Y:S01]  /*14400*/  SHF.R.U32.HI R33, RZ, 0x10, R33 ;  /* 0x00000010ff217819 */ /* 0x000fe20000011621 */
[----:B------:R-:W-:Y:S01]  /*14410*/  IMAD R3, R3, 0x2, R16 ;  /* 0x0000000203037824 */ /* 0x000fe200078e0210 */
[----:B------:R-:W-:Y:S01]  /*14420*/  PRMT R28, R107, 0x5410, R28 ;  /* 0x000054106b1c7816 */ /* 0x000fe2000000001c */
[----:B------:R-:W-:Y:S01]  /*14430*/  IMAD.U32 R57, R31, 0x10000, RZ ;  /* 0x000100001f397824 */ /* 0x000fe200078e00ff */
[----:B------:R-:W-:Y:S02]  /*14440*/  SHF.R.U64 R30, R34, 0x10, R35 ;  /* 0x00000010221e7819 */ /* 0x000fe40000001223 */
[----:B------:R-:W0:Y:S01]  /*14450*/  LDS.128 R44, [R3+0x14400] ;  /* 0x01440000032c7984 */ /* 0x000e220000000c00 */
[----:B------:R-:W-:Y:S01]  /*14460*/  PRMT R106, R106, 0x5432, R33 ;  /* 0x000054326a6a7816 */ /* 0x000fe20000000021 */
[----:B------:R-:W-:Y:S01]  /*14470*/  IMAD.U32 R53, R28, 0x10000, RZ ;  /* 0x000100001c357824 */ /* 0x000fe200078e00ff */
[----:B------:R-:W-:-:S02]  /*14480*/  SHF.R.U32.HI R34, RZ, 0x10, R35 ;  /* 0x00000010ff227819 */ /* 0x000fc40000011623 */
[----:B------:R-:W-:Y:S01]  /*14490*/  PRMT R29, R108, 0x5410, R29 ;  /* 0x000054106c1d7816 */ /* 0x000fe2000000001d */
[----:B------:R-:W-:Y:S01]  /*144a0*/  IMAD.U32 R54, R106, 0x10000, RZ ;  /* 0x000100006a367824 */ /* 0x000fe200078e00ff */
[----:B------:R-:W-:Y:S02]  /*144b0*/  PRMT R108, R108, 0x5432, R49 ;  /* 0x000054326c6c7816 */ /* 0x000fe40000000031 */
[----:B------:R-:W-:Y:S02]  /*144c0*/  PRMT R107, R107, 0x5432, R48 ;  /* 0x000054326b6b7816 */ /* 0x000fe40000000030 */
[C---:B------:R-:W-:Y:S02]  /*144d0*/  PRMT R30, R105.reuse, 0x5410, R30 ;  /* 0x00005410691e7816 */ /* 0x040fe4000000001e */
[----:B------:R-:W-:-:S05]  /*144e0*/  PRMT R105, R105, 0x5432, R34 ;  /* 0x0000543269697816 */ /* 0x000fca0000000022 */
[C---:B------:R-:W-:Y:S01]  /*144f0*/  IMAD.U32 R55, R105.reuse, 0x10000, RZ ;  /* 0x0001000069377824 */ /* 0x040fe200078e00ff */
[----:B------:R-:W-:Y:S01]  /*14500*/  LOP3.LUT R105, R105, 0xffff0000, RZ, 0xc0, !PT ;  /* 0xffff000069697812 */ /* 0x000fe200078ec0ff */
[----:B0-----:R-:W-:Y:S01]  /*14510*/  IMAD.U32 R50, R44, 0x10000, RZ ;  /* 0x000100002c327824 */ /* 0x001fe200078e00ff */
[C---:B------:R-:W-:Y:S01]  /*14520*/  LOP3.LUT R48, R45.reuse, 0xffff0000, RZ, 0xc0, !PT ;  /* 0xffff00002d307812 */ /* 0x040fe200078ec0ff */
[----:B------:R-:W-:Y:S02]  /*14530*/  IMAD.U32 R51, R45, 0x10000, RZ ;  /* 0x000100002d337824 */ /* 0x000fe400078e00ff */
[C---:B------:R-:W-:Y:S01]  /*14540*/  FMUL.FTZ R56, R50.reuse, R57 ;  /* 0x0000003932387220 */ /* 0x040fe20000410000 */
[-C--:B------:R-:W-:Y:S01]  /*14550*/  FMUL.FTZ R58, R50, R53.reuse ;  /* 0x00000035323a7220 */ /* 0x080fe20000410000 */
[----:B------:R-:W-:Y:S01]  /*14560*/  FMUL.FTZ R60, R51, R54 ;  /* 0x00000036333c7220 */ /* 0x000fe20000410000 */
[----:B------:R-:W-:Y:S02]  /*14570*/  IMAD.U32 R52, R47, 0x10000, RZ ;  /* 0x000100002f347824 */ /* 0x000fe400078e00ff */
[----:B------:R-:W-:Y:S01]  /*14580*/  IMAD.U32 R45, R46, 0x10000, RZ ;  /* 0x000100002e2d7824 */ /* 0x000fe200078e00ff */
[----:B---3--:R-:W0:Y:S02]  /*14590*/  LDS.128 R40, [R62] ;  /* 0x000000003e287984 */ /* 0x008e240000000c00 */
[----:B0-----:R-:W-:Y:S01]  /*145a0*/  IMAD.U32 R49, R40, 0x10000, RZ ;  /* 0x0001000028317824 */ /* 0x001fe200078e00ff */
[----:B------:R-:W-:Y:S01]  /*145b0*/  LOP3.LUT R33, R42, 0xffff0000, RZ, 0xc0, !PT ;  /* 0xffff00002a217812 */ /* 0x000fe200078ec0ff */
[----:B------:R-:W-:Y:S01]  /*145c0*/  IMAD.U32 R35, R41, 0x10000, RZ ;  /* 0x0001000029237824 */ /* 0x000fe200078e00ff */
[----:B------:R-:W-:Y:S01]  /*145d0*/  LOP3.LUT R32, R40, 0xffff0000, RZ, 0xc0, !PT ;  /* 0xffff000028207812 */ /* 0x000fe200078ec0ff */
[----:B------:R-:W-:Y:S01]  /*145e0*/  FFMA.FTZ R50, R49, R53, -R56 ;  /* 0x0000003531327223 */ /* 0x000fe20000010838 */
[----:B------:R-:W-:Y:S01]  /*145f0*/  IMAD.U32 R34, R42, 0x10000, RZ ;  /* 0x000100002a227824 */ /* 0x000fe200078e00ff */
[----:B------:R-:W-:Y:S01]  /*14600*/  LOP3.LUT R42, R44, 0xffff0000, RZ, 0xc0, !PT ;  /* 0xffff00002c2a7812 */ /* 0x000fe200078ec0ff */
[----:B------:R-:W-:-:S02]  /*14610*/  IMAD.U32 R56, R107, 0x10000, RZ ;  /* 0x000100006b387824 */ /* 0x000fc400078e00ff */
[----:B------:R-:W-:Y:S01]  /*14620*/  FFMA.FTZ R49, R49, R57, R58 ;  /* 0x0000003931317223 */ /* 0x000fe2000001003a */
[----:B------:R-:W-:Y:S01]  /*14630*/  LOP3.LUT R44, R46, 0xffff0000, RZ, 0xc0, !PT ;  /* 0xffff00002e2c7812 */ /* 0x000fe200078ec0ff */
[----:B------:R-:W-:Y:S01]  /*14640*/  IMAD.U32 R57, R108, 0x10000, RZ ;  /* 0x000100006c397824 */ /* 0x000fe200078e00ff */
[----:B------:R-:W-:Y:S01]  /*14650*/  LOP3.LUT R46, R47, 0xffff0000, RZ, 0xc0, !PT ;  /* 0xffff00002f2e7812 */ /* 0x000fe200078ec0ff */
[-C--:B------:R-:W-:Y:S01]  /*14660*/  FMUL.FTZ R58, R51, R56.reuse ;  /* 0x00000038333a7220 */ /* 0x080fe20000410000 */
[----:B------:R-:W-:Y:S01]  /*14670*/  LOP3.LUT R40, R41, 0xffff0000, RZ, 0xc0, !PT ;  /* 0xffff000029287812 */ /* 0x000fe200078ec0ff */
[----:B------:R-:W-:Y:S01]  /*14680*/  FFMA.FTZ R47, R35, R56, -R60 ;  /* 0x00000038232f7223 */ /* 0x000fe2000001083c */
[----:B------:R-:W-:Y:S02]  /*14690*/  IMAD.U32 R41, R43, 0x10000, RZ ;  /* 0x000100002b297824 */ /* 0x000fe400078e00ff */
[C---:B------:R-:W-:Y:S01]  /*146a0*/  FMUL.FTZ R56, R52.reuse, R55 ;  /* 0x0000003734387220 */ /* 0x040fe20000410000 */
[----:B------:R-:W-:Y:S01]  /*146b0*/  LOP3.LUT R53, R31, 0xffff0000, RZ, 0xc0, !PT ;  /* 0xffff00001f357812 */ /* 0x000fe200078ec0ff */
[-C--:B------:R-:W-:Y:S01]  /*146c0*/  FMUL.FTZ R52, R52, R57.reuse ;  /* 0x0000003934347220 */ /* 0x080fe20000410000 */
[----:B------:R-:W-:Y:S01]  /*146d0*/  FFMA.FTZ R51, R35, R54, R58 ;  /* 0x0000003623337223 */ /* 0x000fe2000001003a */
[C---:B------:R-:W-:Y:S01]  /*146e0*/  FFMA.FTZ R31, R41.reuse, R57, -R56 ;  /* 0x00000039291f7223 */ /* 0x040fe20000010838 */
[----:B------:R-:W-:Y:S01]  /*146f0*/  LOP3.LUT R57, R28, 0xffff0000, RZ, 0xc0, !PT ;  /* 0xffff00001c397812 */ /* 0x000fe200078ec0ff */
[----:B------:R-:W-:Y:S01]  /*14700*/  FFMA.FTZ R35, R41, R55, R52 ;  /* 0x0000003729237223 */ /* 0x000fe20000010034 */
[----:B------:R-:W-:Y:S01]  /*14710*/  FMUL.FTZ R41, R42, R53 ;  /* 0x000000352a297220 */ /* 0x000fe20000410000 */
[----:B------:R-:W-:Y:S01]  /*14720*/  LOP3.LUT R55, R106, 0xffff0000, RZ, 0xc0, !PT ;  /* 0xffff00006a377812 */ /* 0x000fe200078ec0ff */
[----:B------:R-:W-:Y:S01]  /*14730*/  IMAD.U32 R28, R30, 0x10000, RZ ;  /* 0x000100001e1c7824 */ /* 0x000fe200078e00ff */
[----:B------:R-:W-:Y:S01]  /*14740*/  LOP3.LUT R107, R107, 0xffff0000, RZ, 0xc0, !PT ;  /* 0xffff00006b6b7812 */ /* 0x000fe200078ec0ff */
[-C--:B------:R-:W-:Y:S01]  /*14750*/  FMUL.FTZ R59, R42, R57.reuse ;  /* 0x000000392a3b7220 */ /* 0x080fe20000410000 */
[----:B------:R-:W-:Y:S01]  /*14760*/  FFMA.FTZ R41, R32, R57, -R41 ;  /* 0x0000003920297223 */ /* 0x000fe20000010829 */
[----:B------:R-:W-:Y:S01]  /*14770*/  FMUL.FTZ R57, R48, R55 ;  /* 0x0000003730397220 */ /* 0x000fe20000410000 */
[----:B------:R-:W-:-:S02]  /*14780*/  IMAD.U32 R52, R29, 0x10000, RZ ;  /* 0x000100001d347824 */ /* 0x000fc400078e00ff */
[----:B------:R-:W-:Y:S01]  /*14790*/  FMUL.FTZ R48, R48, R107 ;  /* 0x0000006b30307220 */ /* 0x000fe20000410000 */
[----:B------:R-:W-:Y:S01]  /*147a0*/  FFMA.FTZ R32, R32, R53, R59 ;  /* 0x0000003520207223 */ /* 0x000fe2000001003b */
[C---:B------:R-:W-:Y:S01]  /*147b0*/  FFMA.FTZ R42, R40.reuse, R107, -R57 ;  /* 0x0000006b282a7223 */ /* 0x040fe20000010839 */
[C---:B------:R-:W-:Y:S01]  /*147c0*/  FMUL.FTZ R53, R45.reuse, R28 ;  /* 0x0000001c2d357220 */ /* 0x040fe20000410000 */
[----:B------:R-:W-:Y:S01]  /*147d0*/  FFMA.FTZ R40, R40, R55, R48 ;  /* 0x0000003728287223 */ /* 0x000fe20000010030 */
[-C--:B------:R-:W-:Y:S01]  /*147e0*/  FMUL.FTZ R55, R45, R52.reuse ;  /* 0x000000342d377220 */ /* 0x080fe20000410000 */
[----:B------:R-:W-:Y:S01]  /*147f0*/  LOP3.LUT R30, R30, 0xffff0000, RZ, 0xc0, !PT ;  /* 0xffff00001e1e7812 */ /* 0x000fe200078ec0ff */
[C---:B------:R-:W-:Y:S01]  /*14800*/  FFMA.FTZ R45, R34.reuse, R52, -R53 ;  /* 0x00000034222d7223 */ /* 0x040fe20000010835 */
[----:B------:R-:W-:Y:S01]  /*14810*/  LOP3.LUT R29, R29, 0xffff0000, RZ, 0xc0, !PT ;  /* 0xffff00001d1d7812 */ /* 0x000fe200078ec0ff */
[----:B------:R-:W-:Y:S01]  /*14820*/  FFMA.FTZ R34, R34, R28, R55 ;  /* 0x0000001c22227223 */ /* 0x000fe20000010037 */
[----:B------:R-:W-:Y:S01]  /*14830*/  LOP3.LUT R108, R108, 0xffff0000, RZ, 0xc0, !PT ;  /* 0xffff00006c6c7812 */ /* 0x000fe200078ec0ff */
[----:B------:R-:W-:Y:S01]  /*14840*/  FMUL.FTZ R28, R44, R30 ;  /* 0x0000001e2c1c7220 */ /* 0x000fe20000410000 */
[----:B------:R-:W-:Y:S01]  /*14850*/  LOP3.LUT R43, R43, 0xffff0000, RZ, 0xc0, !PT ;  /* 0xffff00002b2b7812 */ /* 0x000fe200078ec0ff */
[----:B------:R-:W-:Y:S01]  /*14860*/  FMUL.FTZ R48, R46, R105 ;  /* 0x000000692e307220 */ /* 0x000fe20000410000 */
[-C--:B------:R-:W-:Y:S01]  /*14870*/  FMUL.FTZ R53, R44, R29.reuse ;  /* 0x0000001d2c357220 */ /* 0x080fe20000410000 */
        /* <DEDUP_REMOVED lines=15> */
.L_x_2833:
[----:B------:R-:W-:Y:S05]  /*14970*/  BSYNC B2 ;  /* 0x0000000000027941 */ /* 0x000fea0003800000 */
.L_x_2832:
[----:B------:R-:W-:Y:S05]  /*14980*/  @P1 BRA `(.L_x_2831) ;  /* 0x0000000400c81947 */ /* 0x000fea0003800000 */
[----:B0-----:R-:W3:Y:S04]  /*14990*/  LDL R28, [R1+0x8c] ;  /* 0x00008c00011c7983 */ /* 0x001ee80000100800 */
[----:B------:R-:W4:Y:S01]  /*149a0*/  LDL R3, [R1+0x60] ;  /* 0x0000600001037983 */ /* 0x000f220000100800 */
[--C-:B------:R-:W-:Y:S02]  /*149b0*/  SHF.R.U64 R43, R24, 0x10, R25.reuse ;  /* 0x00000010182b7819 */ /* 0x100fe40000001219 */
[----:B------:R-:W-:Y:S02]  /*149c0*/  SHF.R.U32.HI R41, RZ, 0x10, R25 ;  /* 0x00000010ff297819 */ /* 0x000fe40000011619 */
[--C-:B------:R-:W-:Y:S02]  /*149d0*/  SHF.R.U64 R25, R36, 0x10, R37.reuse ;  /* 0x0000001024197819 */ /* 0x100fe40000001225 */
[----:B------:R-:W-:-:S02]  /*149e0*/  SHF.R.U32.HI R37, RZ, 0x10, R37 ;  /* 0x00000010ff257819 */ /* 0x000fc40000011625 */
[----:B------:R-:W-:Y:S02]  /*149f0*/  SHF.R.U64 R36, R38, 0x10, R39 ;  /* 0x0000001026247819 */ /* 0x000fe40000001227 */
[----:B------:R-:W-:Y:S02]  /*14a00*/  SHF.R.U64 R24, R26, 0x10, R27 ;  /* 0x000000101a187819 */ /* 0x000fe4000000121b */
[----:B------:R-:W-:Y:S02]  /*14a10*/  SHF.R.U32.HI R38, RZ, 0x10, R39 ;  /* 0x00000010ff267819 */ /* 0x000fe40000011627 */
[----:B------:R-:W-:Y:S02]  /*14a20*/  SHF.R.U32.HI R26, RZ, 0x10, R27 ;  /* 0x00000010ff1a7819 */ /* 0x000fe4000001161b */
[----:B------:R-:W-:Y:S02]  /*14a30*/  PRMT R39, R90, 0x5410, R25 ;  /* 0x000054105a277816 */ /* 0x000fe40000000019 */
[----:B------:R-:W-:-:S02]  /*14a40*/  PRMT R27, R92, 0x5410, R43 ;  /* 0x000054105c1b7816 */ /* 0x000fc4000000002b */
[----:B------:R-:W-:Y:S01]  /*14a50*/  PRMT R90, R90, 0x5432, R37 ;  /* 0x000054325a5a7816 */ /* 0x000fe20000000025 */
[----:B------:R-:W-:Y:S01]  /*14a60*/  IMAD.U32 R49, R39, 0x10000, RZ ;  /* 0x0001000027317824 */ /* 0x000fe200078e00ff */
[----:B------:R-:W-:Y:S01]  /*14a70*/  PRMT R24, R93, 0x5410, R24 ;  /* 0x000054105d187816 */ /* 0x000fe20000000018 */
[----:B------:R-:W-:Y:S01]  /*14a80*/  IMAD.U32 R47, R27, 0x10000, RZ ;  /* 0x000100001b2f7824 */ /* 0x000fe200078e00ff */
[----:B------:R-:W-:Y:S01]  /*14a90*/  PRMT R93, R93, 0x5432, R26 ;  /* 0x000054325d5d7816 */ /* 0x000fe2000000001a */
[----:B------:R-:W-:Y:S01]  /*14aa0*/  IMAD.U32 R48, R90, 0x10000, RZ ;  /* 0x000100005a307824 */ /* 0x000fe200078e00ff */
[----:B------:R-:W-:Y:S02]  /*14ab0*/  PRMT R92, R92, 0x5432, R41 ;  /* 0x000054325c5c7816 */ /* 0x000fe40000000029 */
[C---:B------:R-:W-:Y:S02]  /*14ac0*/  PRMT R36, R91.reuse, 0x5410, R36 ;  /* 0x000054105b247816 */ /* 0x040fe40000000024 */
[----:B------:R-:W-:Y:S01]  /*14ad0*/  PRMT R91, R91, 0x5432, R38 ;  /* 0x000054325b5b7816 */ /* 0x000fe20000000026 */
[----:B------:R-:W-:Y:S01]  /*14ae0*/  IMAD.U32 R46, R93, 0x10000, RZ ;  /* 0x000100005d2e7824 */ /* 0x000fe200078e00ff */
[----:B------:R-:W-:-:S02]  /*14af0*/  LOP3.LUT R27, R27, 0xffff0000, RZ, 0xc0, !PT ;  /* 0xffff00001b1b7812 */ /* 0x000fc400078ec0ff */
[----:B------:R-:W-:Y:S02]  /*14b00*/  LOP3.LUT R90, R90, 0xffff0000, RZ, 0xc0, !PT ;  /* 0xffff00005a5a7812 */ /* 0x000fe400078ec0ff */
[----:B------:R-:W-:Y:S02]  /*14b10*/  LOP3.LUT R93, R93, 0xffff0000, RZ, 0xc0, !PT ;  /* 0xffff00005d5d7812 */ /* 0x000fe400078ec0ff */
[----:B---3--:R-:W-:Y:S02]  /*14b20*/  R2UR UR4, R28 ;  /* 0x000000001c0472ca */ /* 0x008fe400000e0000 */
[----:B------:R-:W-:Y:S02]  /*14b30*/  SHF.R.S32.HI R28, RZ, 0x1f, R213 ;  /* 0x0000001fff1c7819 */ /* 0x000fe400000114d5 */
[----:B----4-:R-:W-:Y:S02]  /*14b40*/  LEA.HI R20, R20, R3, RZ, 0x1d ;  /* 0x0000000314147211 */ /* 0x010fe400078fe8ff */
[----:B------:R-:W-:-:S02]  /*14b50*/  LEA.HI R30, R28, R213, RZ, 0x6 ;  /* 0x000000d51c1e7211 */ /* 0x000fc400078f30ff */
[----:B------:R-:W-:Y:S02]  /*14b60*/  SHF.R.S32.HI R3, RZ, 0x1f, R20 ;  /* 0x0000001fff037819 */ /* 0x000fe40000011414 */
[----:B------:R-:W-:Y:S01]  /*14b70*/  LEA.HI R29, R28, R213, RZ, 0x3 ;  /* 0x000000d51c1d7211 */ /* 0x000fe200078f18ff */
[----:B------:R-:W-:Y:S01]  /*14b80*/  IMAD.SHL.U32 R30, R30, 0x80, RZ ;  /* 0x000000801e1e7824 */ /* 0x000fe200078e00ff */
[----:B------:R-:W-:Y:S01]  /*14b90*/  LEA.HI R28, R3, R20, RZ, 0x3 ;  /* 0x00000014031c7211 */ /* 0x000fe200078f18ff */
[----:B------:R-:W-:Y:S01]  /*14ba0*/  IMAD.SHL.U32 R3, R20, 0x8, RZ ;  /* 0x0000000814037824 */ /* 0x000fe200078e00ff */
[----:B------:R-:W-:Y:S02]  /*14bb0*/  LOP3.LUT R31, R222, 0x38, R29, 0xf8, !PT ;  /* 0x00000038de1f7812 */ /* 0x000fe400078ef81d */
[----:B------:R-:W-:Y:S01]  /*14bc0*/  LOP3.LUT R29, R30, 0xffffe000, RZ, 0xc0, !PT ;  /* 0xffffe0001e1d7812 */ /* 0x000fe200078ec0ff */
[----:B------:R-:W-:Y:S01]  /*14bd0*/  IMAD.SHL.U32 R28, R28, 0x400, RZ ;  /* 0x000004001c1c7824 */ /* 0x000fe200078e00ff */
[----:B------:R-:W-:-:S02]  /*14be0*/  LOP3.LUT R31, R31, R61, RZ, 0x3c, !PT ;  /* 0x0000003d1f1f7212 */ /* 0x000fc400078e3cff */
[----:B------:R-:W-:Y:S02]  /*14bf0*/  LOP3.LUT R3, R222, 0x38, R3, 0xf8, !PT ;  /* 0x00000038de037812 */ /* 0x000fe400078ef803 */
[----:B------:R-:W-:Y:S02]  /*14c00*/  IADD3 R31, R31, R29, R224 ;  /* 0x0000001d1f1f7210 */ /* 0x000fe40007ffe0e0 */
[----:B------:R-:W-:Y:S02]  /*14c10*/  LOP3.LUT R29, R3, R61, RZ, 0x3c, !PT ;  /* 0x0000003d031d7212 */ /* 0x000fe400078e3cff */
[----:B------:R-:W-:-:S04]  /*14c20*/  LOP3.LUT R28, R28, 0x7fffe000, RZ, 0xc0, !PT ;  /* 0x7fffe0001c1c7812 */ /* 0x000fc800078ec0ff */
[----:B------:R-:W-:Y:S02]  /*14c30*/  IADD3 R33, R29, R28, R224 ;  /* 0x0000001c1d217210 */ /* 0x000fe40007ffe0e0 */
[----:B------:R-:W-:-:S03]  /*14c40*/  LEA R3, R31, UR4, 0x1 ;  /* 0x000000041f037c11 */ /* 0x000fc6000f8e08ff */
[----:B------:R-:W-:Y:S02]  /*14c50*/  IMAD R20, R33, 0x2, R16 ;  /* 0x0000000221147824 */ /* 0x000fe400078e0210 */
[----:B------:R-:W0:Y:S04]  /*14c60*/  LDS.128 R28, [R3] ;  /* 0x00000000031c7984 */ /* 0x000e280000000c00 */
[----:B------:R-:W1:Y:S01]  /*14c70*/  LDS.128 R32, [R20+0x14400] ;  /* 0x0144000014207984 */ /* 0x000e620000000c00 */
[C---:B0-----:R-:W-:Y:S01]  /*14c80*/  IMAD.U32 R26, R30.reuse, 0x10000, RZ ;  /* 0x000100001e1a7824 */ /* 0x041fe200078e00ff */
[----:B------:R-:W-:Y:S01]  /*14c90*/  LOP3.LUT R25, R30, 0xffff0000, RZ, 0xc0, !PT ;  /* 0xffff00001e197812 */ /* 0x000fe200078ec0ff */
[C---:B------:R-:W-:Y:S02]  /*14ca0*/  IMAD.U32 R41, R29.reuse, 0x10000, RZ ;  /* 0x000100001d297824 */ /* 0x040fe400078e00ff */
[----:B-1----:R-:W-:Y:S01]  /*14cb0*/  IMAD.U32 R42, R32, 0x10000, RZ ;  /* 0x00010000202a7824 */ /* 0x002fe200078e00ff */
[----:B------:R-:W-:Y:S01]  /*14cc0*/  LOP3.LUT R37, R29, 0xffff0000, RZ, 0xc0, !PT ;  /* 0xffff00001d257812 */ /* 0x000fe200078ec0ff */
[C---:B------:R-:W-:Y:S01]  /*14cd0*/  IMAD.U32 R40, R31.reuse, 0x10000, RZ ;  /* 0x000100001f287824 */ /* 0x040fe200078e00ff */
[----:B------:R-:W-:Y:S01]  /*14ce0*/  LOP3.LUT R30, R31, 0xffff0000, RZ, 0xc0, !PT ;  /* 0xffff00001f1e7812 */ /* 0x000fe200078ec0ff */
[----:B------:R-:W-:Y:S01]  /*14cf0*/  IMAD.U32 R44, R33, 0x10000, RZ ;  /* 0x00010000212c7824 */ /* 0x000fe200078e00ff */
[C---:B------:R-:W-:Y:S01]  /*14d00*/  LOP3.LUT R29, R34.reuse, 0xffff0000, RZ, 0xc0, !PT ;  /* 0xffff0000221d7812 */ /* 0x040fe200078ec0ff */
[----:B------:R-:W-:-:S02]  /*14d10*/  IMAD.U32 R31, R34, 0x10000, RZ ;  /* 0x00010000221f7824 */ /* 0x000fc400078e00ff */
[----:B------:R-:W-:Y:S01]  /*14d20*/  FMUL.FTZ R51, R42, R49 ;  /* 0x000000312a337220 */ /* 0x000fe20000410000 */
[----:B------:R-:W-:Y:S01]  /*14d30*/  IMAD.U32 R38, R28, 0x10000, RZ ;  /* 0x000100001c267824 */ /* 0x000fe200078e00ff */
[C---:B------:R-:W-:Y:S01]  /*14d40*/  LOP3.LUT R34, R35.reuse, 0xffff0000, RZ, 0xc0, !PT ;  /* 0xffff000023227812 */ /* 0x040fe200078ec0ff */
[----:B------:R-:W-:Y:S02]  /*14d50*/  IMAD.U32 R45, R35, 0x10000, RZ ;  /* 0x00010000232d7824 */ /* 0x000fe400078e00ff */
[-C--:B------:R-:W-:Y:S01]  /*14d60*/  FMUL.FTZ R35, R42, R47.reuse ;  /* 0x0000002f2a237220 */ /* 0x080fe20000410000 */
[----:B------:R-:W-:Y:S02]  /*14d70*/  IMAD.U32 R42, R92, 0x10000, RZ ;  /* 0x000100005c2a7824 */ /* 0x000fe400078e00ff */
[----:B------:R-:W-:Y:S01]  /*14d80*/  FMUL.FTZ R50, R44, R48 ;  /* 0x000000302c327220 */ /* 0x000fe20000410000 */
[----:B------:R-:W-:Y:S01]  /*14d90*/  LOP3.LUT R43, R32, 0xffff0000, RZ, 0xc0, !PT ;  /* 0xffff0000202b7812 */ /* 0x000fe200078ec0ff */
[----:B------:R-:W-:Y:S01]  /*14da0*/  FFMA.FTZ R32, R38, R47, -R51 ;  /* 0x0000002f26207223 */ /* 0x000fe20000010833 */
[----:B------:R-:W-:-:S02]  /*14db0*/  IMAD.U32 R47, R91, 0x10000, RZ ;  /* 0x000100005b2f7824 */ /* 0x000fc400078e00ff */
[----:B------:R-:W-:Y:S01]  /*14dc0*/  FFMA.FTZ R35, R38, R49, R35 ;  /* 0x0000003126237223 */ /* 0x000fe20000010023 */
[-C--:B------:R-:W-:Y:S01]  /*14dd0*/  FMUL.FTZ R44, R44, R42.reuse ;  /* 0x0000002a2c2c7220 */ /* 0x080fe20000410000 */
[----:B------:R-:W-:Y:S01]  /*14de0*/  FFMA.FTZ R38, R41, R42, -R50 ;  /* 0x0000002a29267223 */ /* 0x000fe20000010832 */
[----:B------:R-:W-:Y:S01]  /*14df0*/  LOP3.LUT R42, R39, 0xffff0000, RZ, 0xc0, !PT ;  /* 0xffff0000272a7812 */ /* 0x000fe200078ec0ff */
[CC--:B------:R-:W-:Y:S01]  /*14e00*/  FMUL.FTZ R49, R45.reuse, R47.reuse ;  /* 0x0000002f2d317220 */ /* 0x0c0fe20000410000 */
[----:B------:R-:W-:Y:S01]  /*14e10*/  FMUL.FTZ R50, R45, R46 ;  /* 0x0000002e2d327220 */ /* 0x000fe20000410000 */
[----:B------:R-:W-:Y:S02]  /*14e20*/  LOP3.LUT R28, R28, 0xffff0000, RZ, 0xc0, !PT ;  /* 0xffff00001c1c7812 */ /* 0x000fe400078ec0ff */
[C---:B------:R-:W-:Y:S01]  /*14e30*/  FMUL.FTZ R45, R43.reuse, R42 ;  /* 0x0000002a2b2d7220 */ /* 0x040fe20000410000 */
[C---:B------:R-:W-:Y:S01]  /*14e40*/  FFMA.FTZ R39, R40.reuse, R46, -R49 ;  /* 0x0000002e28277223 */ /* 0x040fe20000010831 */
[----:B------:R-:W-:Y:S01]  /*14e50*/  FFMA.FTZ R40, R40, R47, R50 ;  /* 0x0000002f28287223 */ /* 0x000fe20000010032 */
[-C--:B------:R-:W-:Y:S01]  /*14e60*/  FMUL.FTZ R47, R43, R27.reuse ;  /* 0x0000001b2b2f7220 */ /* 0x080fe20000410000 */
[----:B------:R-:W-:Y:S01]  /*14e70*/  FFMA.FTZ R45, R28, R27, -R45 ;  /* 0x0000001b1c2d7223 */ /* 0x000fe2000001082d */
[----:B------:R-:W-:-:S02]  /*14e80*/  IMAD.U32 R43, R36, 0x10000, RZ ;  /* 0x00010000242b7824 */ /* 0x000fc400078e00ff */
[----:B------:R-:W-:Y:S02]  /*14e90*/  IMAD.U32 R27, R24, 0x10000, RZ ;  /* 0x00010000181b7824 */ /* 0x000fe400078e00ff */
[----:B------:R-:W-:Y:S01]  /*14ea0*/  FFMA.FTZ R28, R28, R42, R47 ;  /* 0x0000002a1c1c7223 */ /* 0x000fe2000001002f */
[C---:B------:R-:W-:Y:S01]  /*14eb0*/  FMUL.FTZ R47, R31.reuse, R43 ;  /* 0x0000002b1f2f7220 */ /* 0x040fe20000410000 */
[----:B------:R-:W-:Y:S01]  /*14ec0*/  LOP3.LUT R36, R36, 0xffff0000, RZ, 0xc0, !PT ;  /* 0xffff000024247812 */ /* 0x000fe200078ec0ff */
[----:B------:R-:W-:Y:S01]  /*14ed0*/  FMUL.FTZ R31, R31, R27 ;  /* 0x0000001b1f1f7220 */ /* 0x000fe20000410000 */
[----:B------:R-:W-:Y:S02]  /*14ee0*/  LOP3.LUT R33, R33, 0xffff0000, RZ, 0xc0, !PT ;  /* 0xffff000021217812 */ /* 0x000fe400078ec0ff */
[----:B------:R-:W-:Y:S02]  /*14ef0*/  LOP3.LUT R24, R24, 0xffff0000, RZ, 0xc0, !PT ;  /* 0xffff000018187812 */ /* 0x000fe400078ec0ff */
[----:B------:R-:W-:-:S02]  /*14f00*/  LOP3.LUT R91, R91, 0xffff0000, RZ, 0xc0, !PT ;  /* 0xffff00005b5b7812 */ /* 0x000fc400078ec0ff */
[----:B------:R-:W-:Y:S01]  /*14f10*/  LOP3.LUT R92, R92, 0xffff0000, RZ, 0xc0, !PT ;  /* 0xffff00005c5c7812 */ /* 0x000fe200078ec0ff */
[C---:B------:R-:W-:Y:S01]  /*14f20*/  FFMA.FTZ R47, R26.reuse, R27, -R47 ;  /* 0x0000001b1a2f7223 */ /* 0x040fe2000001082f */
[----:B------:R-:W-:Y:S01]  /*14f30*/  FFMA.FTZ R31, R26, R43, R31 ;  /* 0x0000002b1a1f7223 */ /* 0x000fe2000001001f */
[----:B------:R-:W-:Y:S01]  /*14f40*/  FFMA.FTZ R41, R41, R48, R44 ;  /* 0x0000003029297223 */ /* 0x000fe2000001002c */
[----:B------:R-:W-:Y:S01]  /*14f50*/  FMUL.FTZ R26, R29, R36 ;  /* 0x000000241d1a7220 */ /* 0x000fe20000410000 */
[----:B------:R-:W-:Y:S01]  /*14f60*/  FMUL.FTZ R44, R33, R90 ;  /* 0x0000005a212c7220 */ /* 0x000fe20000410000 */
[----:B------:R-:W-:Y:S01]  /*14f70*/  FMUL.FTZ R29, R29, R24 ;  /* 0x000000181d1d7220 */ /* 0x000fe20000410000 */
[C---:B------:R-:W-:Y:S01]  /*14f80*/  FMUL.FTZ R27, R34.reuse, R91 ;  /* 0x0000005b221b7220 */ /* 0x040fe20000410000 */
[-C--:B------:R-:W-:Y:S01]  /*14f90*/  FMUL.FTZ R49, R33, R92.reuse ;  /* 0x0000005c21317220 */ /* 0x080fe20000410000 */
[-C--:B------:R-:W-:Y:S01]  /*14fa0*/  FMUL.FTZ R42, R34, R93.reuse ;  /* 0x0000005d222a7220 */ /* 0x080fe20000410000 */
[----:B------:R-:W-:Y:S01]  /*14fb0*/  FFMA.FTZ R33, R37, R92, -R44 ;  /* 0x0000005c25217223 */ /* 0x000fe2000001082c */
[C---:B------:R-:W-:Y:S01]  /*14fc0*/  FFMA.FTZ R26, R25.reuse, R24, -R26 ;  /* 0x00000018191a7223 */ /* 0x040fe2000001081a */
[----:B------:R-:W-:Y:S01]  /*14fd0*/  FFMA.FTZ R36, R25, R36, R29 ;  /* 0x0000002419247223 */ /* 0x000fe2000001001d */
        /* <DEDUP_REMOVED lines=9> */
[----:B------:R-:W-:-:S02]  /*15070*/  F2FP.BF16.F32.PACK_AB R29, R90, R41 ;  /* 0x000000295a1d723e */ /* 0x000fc400000010ff */
[----:B------:R-:W-:Y:S01]  /*15080*/  F2FP.BF16.F32.PACK_AB R31, R91, R40 ;  /* 0x000000285b1f723e */ /* 0x000fe200000010ff */
[----:B------:R3:W-:Y:S04]  /*15090*/  STS.128 [R3], R24 ;  /* 0x0000001803007388 */ /* 0x0007e80000000c00 */
[----:B------:R3:W-:Y:S02]  /*150a0*/  STS.128 [R20+0x14400], R28 ;  /* 0x0144001c14007388 */ /* 0x0007e40000000c00 */
.L_x_2831:
[----:B------:R-:W-:Y:S05]  /*150b0*/  BSYNC B1 ;  /* 0x0000000000017941 */ /* 0x000fea0003800000 */
.L_x_2830:
[----:B0--3--:R-:W-:-:S05]  /*150c0*/  VIADD R3, R212, 0x60 ;  /* 0x00000060d4037836 */ /* 0x009fca0000000000 */
[----:B------:R-:W-:-:S13]  /*150d0*/  ISETP.GE.AND P0, PT, R3, R0, PT ;  /* 0x000000000300720c */ /* 0x000fda0003f06270 */
[----:B------:R-:W-:Y:S05]  /*150e0*/  @P0 BRA `(.L_x_2801) ;  /* 0x0000000c00c40947 */ /* 0x000fea0003800000 */
[----:B------:R0:W5:Y:S01]  /*150f0*/  LDL R43, [R1+0x8c] ;  /* 0x00008c00012b7983 */ /* 0x0001620000100800 */
[----:B------:R-:W3:Y:S01]  /*15100*/  LDC R0, c[0x0][0x3f4] ;  /* 0x0000fd00ff007b82 */ /* 0x000ee20000000800 */
[----:B------:R-:W-:Y:S01]  /*15110*/  BSSY B1, `(.L_x_2834) ;  /* 0x0000075000017945 */ /* 0x000fe20003800000 */
[-C--:B---3--:R-:W-:Y:S02]  /*15120*/  ISETP.GE.AND P0, PT, R18, R0.reuse, PT ;  /* 0x000000001200720c */ /* 0x088fe40003f06270 */
[----:B------:R-:W-:-:S11]  /*15130*/  ISETP.GE.AND P1, PT, R213, R0, PT ;  /* 0x00000000d500720c */ /* 0x000fd60003f26270 */
[----:B0-----:R-:W-:Y:S05]  /*15140*/  @P0 BRA `(.L_x_2835) ;  /* 0x0000000400c40947 */ /* 0x001fea0003800000 */
[----:B------:R-:W-:Y:S01]  /*15150*/  SHF.R.S32.HI R26, RZ, 0x1f, R3 ;  /* 0x0000001fff1a7819 */ /* 0x000fe20000011403 */
[----:B------:R-:W-:Y:S01]  /*15160*/  IMAD.SHL.U32 R24, R3, 0x40, RZ ;  /* 0x0000004003187824 */ /* 0x000fe200078e00ff */
[----:B-1----:R-:W-:Y:S02]  /*15170*/  LEA.HI R20, R0, R237, RZ, 0x1d ;  /* 0x000000ed00147211 */ /* 0x002fe400078fe8ff */
[----:B------:R-:W-:Y:S02]  /*15180*/  LEA.HI R26, R26, R3, RZ, 0x3 ;  /* 0x000000031a1a7211 */ /* 0x000fe400078f18ff */
[----:B------:R-:W-:Y:S02]  /*15190*/  SHF.R.S32.HI R25, RZ, 0x1f, R20 ;  /* 0x0000001fff197819 */ /* 0x000fe40000011414 */
[----:B------:R-:W-:Y:S01]  /*151a0*/  LOP3.LUT R27, R24, 0x1c0, RZ, 0xc0, !PT ;  /* 0x000001c0181b7812 */ /* 0x000fe200078ec0ff */
[----:B------:R-:W-:Y:S01]  /*151b0*/  IMAD.SHL.U32 R26, R26, 0x40, RZ ;  /* 0x000000401a1a7824 */ /* 0x000fe200078e00ff */
[----:B------:R-:W-:Y:S01]  /*151c0*/  LEA.HI R25, R25, R20, RZ, 0x3 ;  /* 0x0000001419197211 */ /* 0x000fe200078f18ff */
[----:B------:R-:W-:Y:S01]  /*151d0*/  IMAD.SHL.U32 R20, R20, 0x8, RZ ;  /* 0x0000000814147824 */ /* 0x000fe200078e00ff */
[----:B------:R-:W-:-:S02]  /*151e0*/  SHF.R.U32.HI R29, RZ, 0x3, R27 ;  /* 0x00000003ff1d7819 */ /* 0x000fc4000001161b */
[----:B------:R-:W-:Y:S01]  /*151f0*/  LOP3.LUT R24, R27, 0x38, R18, 0xf8, !PT ;  /* 0x000000381b187812 */ /* 0x000fe200078ef812 */
[----:B------:R-:W-:Y:S01]  /*15200*/  IMAD.SHL.U32 R25, R25, 0x400, RZ ;  /* 0x0000040019197824 */ /* 0x000fe200078e00ff */
[----:B------:R-:W-:Y:S02]  /*15210*/  LOP3.LUT R26, R26, 0xfffffe00, RZ, 0xc0, !PT ;  /* 0xfffffe001a1a7812 */ /* 0x000fe400078ec0ff */
[----:B------:R-:W-:Y:S02]  /*15220*/  LOP3.LUT R20, R27, 0x38, R20, 0xf8, !PT ;  /* 0x000000381b147812 */ /* 0x000fe400078ef814 */
[----:B-----5:R-:W-:Y:S02]  /*15230*/  R2UR UR4, R43 ;  /* 0x000000002b0472ca */ /* 0x020fe400000e0000 */
[----:B------:R-:W-:Y:S02]  /*15240*/  LOP3.LUT R27, R26, R24, R29, 0xf6, !PT ;  /* 0x000000181a1b7212 */ /* 0x000fe400078ef61d */
[----:B------:R-:W-:-:S02]  /*15250*/  LOP3.LUT R24, R20, R29, RZ, 0x3c, !PT ;  /* 0x0000001d14187212 */ /* 0x000fc400078e3cff */
[----:B------:R-:W-:Y:S02]  /*15260*/  LOP3.LUT R25, R25, 0x7fffe000, RZ, 0xc0, !PT ;  /* 0x7fffe00019197812 */ /* 0x000fe400078ec0ff */
[----:B------:R-:W-:Y:S02]  /*15270*/  SHF.R.U64 R36, R12, 0x10, R13 ;  /* 0x000000100c247819 */ /* 0x000fe4000000120d */
[----:B------:R-:W-:Y:S02]  /*15280*/  IADD3 R29, R24, R25, R26 ;  /* 0x00000019181d7210 */ /* 0x000fe40007ffe01a */
[----:B------:R-:W-:Y:S02]  /*15290*/  SHF.R.U64 R38, R4, 0x10, R5 ;  /* 0x0000001004267819 */ /* 0x000fe40000001205 */
[----:B------:R-:W-:Y:S01]  /*152a0*/  LEA R20, R27, UR4, 0x1 ;  /* 0x000000041b147c11 */ /* 0x000fe2000f8e08ff */
[----:B------:R-:W-:Y:S01]  /*152b0*/  IMAD R32, R29, 0x2, R16 ;  /* 0x000000021d207824 */ /* 0x000fe200078e0210 */
[----:B------:R-:W-:-:S02]  /*152c0*/  SHF.R.U32.HI R34, RZ, 0x10, R13 ;  /* 0x00000010ff227819 */ /* 0x000fc4000001160d */
[----:B------:R-:W-:Y:S01]  /*152d0*/  SHF.R.U64 R13, R6, 0x10, R7 ;  /* 0x00000010060d7819 */ /* 0x000fe20000001207 */
[----:B------:R-:W0:Y:S01]  /*152e0*/  LDS.128 R24, [R20] ;  /* 0x0000000014187984 */ /* 0x000e220000000c00 */
[----:B------:R-:W-:Y:S02]  /*152f0*/  PRMT R36, R99, 0x5410, R36 ;  /* 0x0000541063247816 */ /* 0x000fe40000000024 */
[----:B------:R-:W-:Y:S01]  /*15300*/  PRMT R38, R97, 0x5410, R38 ;  /* 0x0000541061267816 */ /* 0x000fe20000000026 */
[----:B------:R-:W1:Y:S01]  /*15310*/  LDS.128 R28, [R32+0x14400] ;  /* 0x01440000201c7984 */ /* 0x000e620000000c00 */
[----:B------:R-:W-:Y:S01]  /*15320*/  SHF.R.U32.HI R12, RZ, 0x10, R5 ;  /* 0x00000010ff0c7819 */ /* 0x000fe20000011605 */
[----:B------:R-:W-:Y:S01]  /*15330*/  IMAD.U32 R37, R36, 0x10000, RZ ;  /* 0x0001000024257824 */ /* 0x000fe200078e00ff */
[----:B------:R-:W-:Y:S01]  /*15340*/  SHF.R.U32.HI R5, RZ, 0x10, R7 ;  /* 0x00000010ff057819 */ /* 0x000fe20000011607 */
[----:B------:R-:W-:Y:S01]  /*15350*/  IMAD.U32 R39, R38, 0x10000, RZ ;  /* 0x0001000026277824 */ /* 0x000fe200078e00ff */
[----:B------:R-:W-:-:S02]  /*15360*/  SHF.R.U64 R33, R14, 0x10, R15 ;  /* 0x000000100e217819 */ /* 0x000fc4000000120f */
[C---:B------:R-:W-:Y:S02]  /*15370*/  PRMT R7, R98.reuse, 0x5410, R13 ;  /* 0x0000541062077816 */ /* 0x040fe4000000000d */
[----:B------:R-:W-:Y:S02]  /*15380*/  PRMT R99, R99, 0x5432, R34 ;  /* 0x0000543263637816 */ /* 0x000fe40000000022 */
[----:B------:R-:W-:Y:S02]  /*15390*/  PRMT R97, R97, 0x5432, R12 ;  /* 0x0000543261617816 */ /* 0x000fe4000000000c */
[----:B------:R-:W-:Y:S02]  /*153a0*/  PRMT R98, R98, 0x5432, R5 ;  /* 0x0000543262627816 */ /* 0x000fe40000000005 */
[----:B------:R-:W-:Y:S02]  /*153b0*/  PRMT R4, R100, 0x5410, R33 ;  /* 0x0000541064047816 */ /* 0x000fe40000000021 */
[----:B------:R-:W-:-:S02]  /*153c0*/  SHF.R.U32.HI R15, RZ, 0x10, R15 ;  /* 0x00000010ff0f7819 */ /* 0x000fc4000001160f */
[----:B------:R-:W-:Y:S02]  /*153d0*/  LOP3.LUT R38, R38, 0xffff0000, RZ, 0xc0, !PT ;  /* 0xffff000026267812 */ /* 0x000fe400078ec0ff */
[----:B------:R-:W-:Y:S02]  /*153e0*/  PRMT R100, R100, 0x5432, R15 ;  /* 0x0000543264647816 */ /* 0x000fe4000000000f */
[----:B------:R-:W-:Y:S01]  /*153f0*/  LOP3.LUT R36, R36, 0xffff0000, RZ, 0xc0, !PT ;  /* 0xffff000024247812 */ /* 0x000fe200078ec0ff */
[C---:B0-----:R-:W-:Y:S01]  /*15400*/  IMAD.U32 R6, R26.reuse, 0x10000, RZ ;  /* 0x000100001a067824 */ /* 0x041fe200078e00ff */
[----:B------:R-:W-:Y:S01]  /*15410*/  LOP3.LUT R5, R26, 0xffff0000, RZ, 0xc0, !PT ;  /* 0xffff00001a057812 */ /* 0x000fe200078ec0ff */
[C---:B------:R-:W-:Y:S01]  /*15420*/  IMAD.U32 R33, R27.reuse, 0x10000, RZ ;  /* 0x000100001b217824 */ /* 0x040fe200078e00ff */
[----:B------:R-:W-:Y:S01]  /*15430*/  LOP3.LUT R26, R27, 0xffff0000, RZ, 0xc0, !PT ;  /* 0xffff00001b1a7812 */ /* 0x000fe200078ec0ff */
[----:B-1----:R-:W-:Y:S01]  /*15440*/  IMAD.U32 R13, R28, 0x10000, RZ ;  /* 0x000100001c0d7824 */ /* 0x002fe200078e00ff */
[C---:B------:R-:W-:Y:S01]  /*15450*/  LOP3.LUT R12, R30.reuse, 0xffff0000, RZ, 0xc0, !PT ;  /* 0xffff00001e0c7812 */ /* 0x040fe200078ec0ff */
[----:B------:R-:W-:Y:S01]  /*15460*/  IMAD.U32 R34, R30, 0x10000, RZ ;  /* 0x000100001e227824 */ /* 0x000fe200078e00ff */
[C---:B------:R-:W-:Y:S01]  /*15470*/  LOP3.LUT R30, R31.reuse, 0xffff0000, RZ, 0xc0, !PT ;  /* 0xffff00001f1e7812 */ /* 0x040fe200078ec0ff */
[----:B------:R-:W-:Y:S01]  /*15480*/  IMAD.U32 R35, R31, 0x10000, RZ ;  /* 0x000100001f237824 */ /* 0x000fe200078e00ff */
[----:B------:R-:W-:Y:S01]  /*15490*/  LOP3.LUT R27, R28, 0xffff0000, RZ, 0xc0, !PT ;  /* 0xffff00001c1b7812 */ /* 0x000fe200078ec0ff */
[----:B------:R-:W-:-:S02]  /*154a0*/  IMAD.U32 R14, R24, 0x10000, RZ ;  /* 0x00010000180e7824 */ /* 0x000fc400078e00ff */
[C---:B------:R-:W-:Y:S01]  /*154b0*/  FMUL.FTZ R41, R13.reuse, R39 ;  /* 0x000000270d297220 */ /* 0x040fe20000410000 */
[-C--:B------:R-:W-:Y:S01]  /*154c0*/  FMUL.FTZ R31, R13, R37.reuse ;  /* 0x000000250d1f7220 */ /* 0x080fe20000410000 */
[----:B------:R-:W-:Y:S01]  /*154d0*/  LOP3.LUT R15, R24, 0xffff0000, RZ, 0xc0, !PT ;  /* 0xffff0000180f7812 */ /* 0x000fe200078ec0ff */
[----:B------:R-:W-:Y:S02]  /*154e0*/  IMAD.U32 R28, R29, 0x10000, RZ ;  /* 0x000100001d1c7824 */ /* 0x000fe400078e00ff */
[C---:B------:R-:W-:Y:S01]  /*154f0*/  FFMA.FTZ R13, R14.reuse, R37, -R41 ;  /* 0x000000250e0d7223 */ /* 0x040fe20000010829 */
[----:B------:R-:W-:Y:S01]  /*15500*/  FFMA.FTZ R39, R14, R39, R31 ;  /* 0x000000270e277223 */ /* 0x000fe2000001001f */
[----:B------:R-:W-:Y:S02]  /*15510*/  IMAD.U32 R37, R97, 0x10000, RZ ;  /* 0x0001000061257824 */ /* 0x000fe400078e00ff */
[----:B------:R-:W-:Y:S01]  /*15520*/  FMUL.FTZ R40, R27, R38 ;  /* 0x000000261b287220 */ /* 0x000fe20000410000 */
[----:B------:R-:W-:-:S02]  /*15530*/  IMAD.U32 R31, R99, 0x10000, RZ ;  /* 0x00010000631f7824 */ /* 0x000fc400078e00ff */
[-C--:B------:R-:W-:Y:S01]  /*15540*/  FMUL.FTZ R14, R27, R36.reuse ;  /* 0x000000241b0e7220 */ /* 0x080fe20000410000 */
[----:B------:R-:W-:Y:S02]  /*15550*/  IMAD.U32 R24, R25, 0x10000, RZ ;  /* 0x0001000019187824 */ /* 0x000fe400078e00ff */
[----:B------:R-:W-:Y:S01]  /*15560*/  FFMA.FTZ R40, R15, R36, -R40 ;  /* 0x000000240f287223 */ /* 0x000fe20000010828 */
[C---:B------:R-:W-:Y:S01]  /*15570*/  FMUL.FTZ R27, R28.reuse, R37 ;  /* 0x000000251c1b7220 */ /* 0x040fe20000410000 */
[-C--:B------:R-:W-:Y:S01]  /*15580*/  FMUL.FTZ R42, R28, R31.reuse ;  /* 0x0000001f1c2a7220 */ /* 0x080fe20000410000 */
[----:B------:R-:W-:Y:S01]  /*15590*/  IMAD.U32 R36, R98, 0x10000, RZ ;  /* 0x0001000062247824 */ /* 0x000fe200078e00ff */
[----:B------:R-:W-:Y:S01]  /*155a0*/  LOP3.LUT R29, R29, 0xffff0000, RZ, 0xc0, !PT ;  /* 0xffff00001d1d7812 */ /* 0x000fe200078ec0ff */
[----:B------:R-:W-:Y:S02]  /*155b0*/  IMAD.U32 R28, R100, 0x10000, RZ ;  /* 0x00010000641c7824 */ /* 0x000fe400078e00ff */
[C---:B------:R-:W-:Y:S01]  /*155c0*/  FFMA.FTZ R31, R24.reuse, R31, -R27 ;  /* 0x0000001f181f7223 */ /* 0x040fe2000001081b */
[----:B------:R-:W-:Y:S01]  /*155d0*/  FFMA.FTZ R42, R24, R37, R42 ;  /* 0x00000025182a7223 */ /* 0x000fe2000001002a */
[----:B------:R-:W-:Y:S01]  /*155e0*/  FFMA.FTZ R38, R15, R38, R14 ;  /* 0x000000260f267223 */ /* 0x000fe2000001000e */
[----:B------:R-:W-:Y:S01]  /*155f0*/  FMUL.FTZ R44, R35, R36 ;  /* 0x00000024232c7220 */ /* 0x000fe20000410000 */
[----:B------:R-:W-:Y:S01]  /*15600*/  LOP3.LUT R24, R97, 0xffff0000, RZ, 0xc0, !PT ;  /* 0xffff000061187812 */ /* 0x000fe200078ec0ff */
[----:B------:R-:W-:Y:S01]  /*15610*/  FMUL.FTZ R46, R35, R28 ;  /* 0x0000001c232e7220 */ /* 0x000fe20000410000 */
[----:B------:R-:W-:Y:S01]  /*15620*/  LOP3.LUT R14, R99, 0xffff0000, RZ, 0xc0, !PT ;  /* 0xffff0000630e7812 */ /* 0x000fe200078ec0ff */
[----:B------:R-:W-:-:S02]  /*15630*/  IMAD.U32 R27, R7, 0x10000, RZ ;  /* 0x00010000071b7824 */ /* 0x000fc400078e00ff */
[----:B------:R-:W-:Y:S01]  /*15640*/  FFMA.FTZ R44, R33, R28, -R44 ;  /* 0x0000001c212c7223 */ /* 0x000fe2000001082c */
[----:B------:R-:W-:Y:S01]  /*15650*/  LOP3.LUT R25, R25, 0xffff0000, RZ, 0xc0, !PT ;  /* 0xffff000019197812 */ /* 0x000fe200078ec0ff */
[C---:B------:R-:W-:Y:S01]  /*15660*/  FMUL.FTZ R28, R29.reuse, R24 ;  /* 0x000000181d1c7220 */ /* 0x040fe20000410000 */
[----:B------:R-:W-:Y:S01]  /*15670*/  FMUL.FTZ R29, R29, R14 ;  /* 0x0000000e1d1d7220 */ /* 0x000fe20000410000 */
[----:B------:R-:W-:Y:S01]  /*15680*/  FFMA.FTZ R46, R33, R36, R46 ;  /* 0x00000024212e7223 */ /* 0x000fe2000001002e */
[----:B------:R-:W-:Y:S02]  /*15690*/  IMAD.U32 R15, R4, 0x10000, RZ ;  /* 0x00010000040f7824 */ /* 0x000fe400078e00ff */
[C---:B------:R-:W-:Y:S01]  /*156a0*/  FMUL.FTZ R33, R34.reuse, R27 ;  /* 0x0000001b22217220 */ /* 0x040fe20000410000 */
[C---:B------:R-:W-:Y:S01]  /*156b0*/  FFMA.FTZ R28, R25.reuse, R14, -R28 ;  /* 0x0000000e191c7223 */ /* 0x040fe2000001081c */
[----:B------:R-:W-:Y:S01]  /*156c0*/  FFMA.FTZ R29, R25, R24, R29 ;  /* 0x00000018191d7223 */ /* 0x000fe2000001001d */
[-C--:B------:R-:W-:Y:S01]  /*156d0*/  FMUL.FTZ R25, R34, R15.reuse ;  /* 0x0000000f22197220 */ /* 0x080fe20000410000 */
[----:B------:R-:W-:Y:S01]  /*156e0*/  FFMA.FTZ R33, R6, R15, -R33 ;  /* 0x0000000f06217223 */ /* 0x000fe20000010821 */
        /* <DEDUP_REMOVED lines=8> */
[C---:B------:R-:W-:Y:S01]  /*15770*/  FFMA.FTZ R6, R5.reuse, R4, -R6 ;  /* 0x0000000405067223 */ /* 0x040fe20000010806 */
        /* <DEDUP_REMOVED lines=14> */
.L_x_2835:
[----:B------:R-:W-:Y:S05]  /*15860*/  BSYNC B1 ;  /* 0x0000000000017941 */ /* 0x000fea0003800000 */
.L_x_2834:
[----:B------:R-:W-:Y:S05]  /*15870*/  @P1 BRA `(.L_x_2801) ;  /* 0x0000000400e01947 */ /* 0x000fea0003800000 */
[----:B0-----:R-:W3:Y:S01]  /*15880*/  LDL R7, [R1+0x60] ;  /* 0x0000600001077983 */ /* 0x001ee20000100800 */
[----:B------:R-:W-:Y:S01]  /*15890*/  SHF.R.S32.HI R4, RZ, 0x1f, R3 ;  /* 0x0000001fff047819 */ /* 0x000fe20000011403 */
[----:B------:R-:W-:Y:S01]  /*158a0*/  IMAD.SHL.U32 R5, R3, 0x40, RZ ;  /* 0x0000004003057824 */ /* 0x000fe200078e00ff */
[----:B------:R-:W-:Y:S02]  /*158b0*/  SHF.R.S32.HI R6, RZ, 0x1f, R213 ;  /* 0x0000001fff067819 */ /* 0x000fe400000114d5 */
[----:B------:R-:W-:Y:S02]  /*158c0*/  LEA.HI R4, R4, R3, RZ, 0x3 ;  /* 0x0000000304047211 */ /* 0x000fe400078f18ff */
[----:B-----5:R-:W-:Y:S02]  /*158d0*/  R2UR UR4, R43 ;  /* 0x000000002b0472ca */ /* 0x020fe400000e0000 */
[----:B------:R-:W-:Y:S01]  /*158e0*/  SHF.R.U64 R8, R8, 0x10, R9 ;  /* 0x0000001008087819 */ /* 0x000fe20000001209 */
[----:B------:R-:W-:Y:S01]  /*158f0*/  IMAD.SHL.U32 R4, R4, 0x40, RZ ;  /* 0x0000004004047824 */ /* 0x000fe200078e00ff */
[----:B------:R-:W-:-:S02]  /*15900*/  SHF.R.U64 R25, R72, 0x10, R73 ;  /* 0x0000001048197819 */ /* 0x000fc40000001249 */
[----:B------:R-:W-:Y:S02]  /*15910*/  PRMT R29, R21, 0x5410, R8 ;  /* 0x00005410151d7816 */ /* 0x000fe40000000008 */
[----:B------:R-:W-:Y:S02]  /*15920*/  PRMT R26, R86, 0x5410, R25 ;  /* 0x00005410561a7816 */ /* 0x000fe40000000019 */
[----:B------:R-:W-:Y:S01]  /*15930*/  SHF.R.U32.HI R30, RZ, 0x10, R9 ;  /* 0x00000010ff1e7819 */ /* 0x000fe20000011609 */
[----:B------:R-:W-:Y:S01]  /*15940*/  IMAD.U32 R31, R29, 0x10000, RZ ;  /* 0x000100001d1f7824 */ /* 0x000fe200078e00ff */
[----:B------:R-:W-:Y:S01]  /*15950*/  SHF.R.U32.HI R73, RZ, 0x10, R73 ;  /* 0x00000010ff497819 */ /* 0x000fe20000011649 */
[----:B------:R-:W-:Y:S01]  /*15960*/  IMAD.U32 R27, R26, 0x10000, RZ ;  /* 0x000100001a1b7824 */ /* 0x000fe200078e00ff */
[----:B------:R-:W-:Y:S02]  /*15970*/  SHF.R.U64 R32, R10, 0x10, R11 ;  /* 0x000000100a207819 */ /* 0x000fe4000000120b */
[----:B------:R-:W-:-:S02]  /*15980*/  PRMT R30, R21, 0x5432, R30 ;  /* 0x00005432151e7816 */ /* 0x000fc4000000001e */
[----:B------:R-:W-:Y:S02]  /*15990*/  SHF.R.U32.HI R10, RZ, 0x10, R11 ;  /* 0x00000010ff0a7819 */ /* 0x000fe4000001160b */
[----:B------:R-:W-:Y:S02]  /*159a0*/  PRMT R86, R86, 0x5432, R73 ;  /* 0x0000543256567816 */ /* 0x000fe40000000049 */
[--C-:B------:R-:W-:Y:S02]  /*159b0*/  SHF.R.U64 R28, R74, 0x10, R75.reuse ;  /* 0x000000104a1c7819 */ /* 0x100fe4000000124b */
[----:B------:R-:W-:Y:S02]  /*159c0*/  PRMT R32, R85, 0x5410, R32 ;  /* 0x0000541055207816 */ /* 0x000fe40000000020 */
[----:B------:R-:W-:Y:S02]  /*159d0*/  LOP3.LUT R29, R29, 0xffff0000, RZ, 0xc0, !PT ;  /* 0xffff00001d1d7812 */ /* 0x000fe400078ec0ff */
[----:B------:R-:W-:-:S02]  /*159e0*/  SHF.R.U32.HI R74, RZ, 0x10, R75 ;  /* 0x00000010ff4a7819 */ /* 0x000fc4000001164b */
[----:B------:R-:W-:Y:S02]  /*159f0*/  PRMT R85, R85, 0x5432, R10 ;  /* 0x0000543255557816 */ /* 0x000fe4000000000a */
[C---:B------:R-:W-:Y:S02]  /*15a00*/  PRMT R28, R87.reuse, 0x5410, R28 ;  /* 0x00005410571c7816 */ /* 0x040fe4000000001c */
[----:B------:R-:W-:Y:S02]  /*15a10*/  PRMT R87, R87, 0x5432, R74 ;  /* 0x0000543257577816 */ /* 0x000fe4000000004a */
[----:B---3--:R-:W-:Y:S02]  /*15a20*/  LEA.HI R0, R0, R7, RZ, 0x1d ;  /* 0x0000000700007211 */ /* 0x008fe400078fe8ff */
[----:B------:R-:W-:Y:S02]  /*15a30*/  LOP3.LUT R7, R5, 0x1c0, RZ, 0xc0, !PT ;  /* 0x000001c005077812 */ /* 0x000fe400078ec0ff */
[----:B------:R-:W-:-:S02]  /*15a40*/  SHF.R.S32.HI R3, RZ, 0x1f, R0 ;  /* 0x0000001fff037819 */ /* 0x000fc40000011400 */
[-C--:B------:R-:W-:Y:S02]  /*15a50*/  LEA.HI R5, R6, R213.reuse, RZ, 0x6 ;  /* 0x000000d506057211 */ /* 0x080fe400078f30ff */
[----:B------:R-:W-:Y:S01]  /*15a60*/  LEA.HI R3, R3, R0, RZ, 0x3 ;  /* 0x0000000003037211 */ /* 0x000fe200078f18ff */
[----:B------:R-:W-:Y:S01]  /*15a70*/  IMAD.SHL.U32 R0, R0, 0x8, RZ ;  /* 0x0000000800007824 */ /* 0x000fe200078e00ff */
[----:B------:R-:W-:Y:S01]  /*15a80*/  SHF.R.U32.HI R13, RZ, 0x3, R7 ;  /* 0x00000003ff0d7819 */ /* 0x000fe20000011607 */
[----:B------:R-:W-:Y:S01]  /*15a90*/  IMAD.SHL.U32 R12, R5, 0x80, RZ ;  /* 0x00000080050c7824 */ /* 0x000fe200078e00ff */
[----:B------:R-:W-:Y:S01]  /*15aa0*/  LOP3.LUT R5, R4, 0xfffffe00, RZ, 0xc0, !PT ;  /* 0xfffffe0004057812 */ /* 0x000fe200078ec0ff */
[----:B------:R-:W-:Y:S01]  /*15ab0*/  IMAD.SHL.U32 R4, R3, 0x400, RZ ;  /* 0x0000040003047824 */ /* 0x000fe200078e00ff */
[----:B------:R-:W-:Y:S02]  /*15ac0*/  LOP3.LUT R0, R7, 0x38, R0, 0xf8, !PT ;  /* 0x0000003807007812 */ /* 0x000fe400078ef800 */
[----:B------:R-:W-:-:S02]  /*15ad0*/  LEA.HI R6, R6, R213, RZ, 0x3 ;  /* 0x000000d506067211 */ /* 0x000fc400078f18ff */
[-C--:B------:R-:W-:Y:S02]  /*15ae0*/  LOP3.LUT R3, R0, R13.reuse, RZ, 0x3c, !PT ;  /* 0x0000000d00037212 */ /* 0x080fe400078e3cff */
[----:B------:R-:W-:Y:S02]  /*15af0*/  LOP3.LUT R4, R4, 0x7fffe000, RZ, 0xc0, !PT ;  /* 0x7fffe00004047812 */ /* 0x000fe400078ec0ff */
[----:B------:R-:W-:Y:S02]  /*15b00*/  LOP3.LUT R6, R7, 0x38, R6, 0xf8, !PT ;  /* 0x0000003807067812 */ /* 0x000fe400078ef806 */
[----:B------:R-:W-:Y:S02]  /*15b10*/  IADD3 R3, R3, R4, R5 ;  /* 0x0000000403037210 */ /* 0x000fe40007ffe005 */
[----:B------:R-:W-:Y:S02]  /*15b20*/  LOP3.LUT R12, R12, 0xffffe000, RZ, 0xc0, !PT ;  /* 0xffffe0000c0c7812 */ /* 0x000fe400078ec0ff */
[----:B------:R-:W-:Y:S01]  /*15b30*/  LOP3.LUT R6, R6, R13, RZ, 0x3c, !PT ;  /* 0x0000000d06067212 */ /* 0x000fe200078e3cff */
[----:B------:R-:W-:-:S03]  /*15b40*/  IMAD R3, R3, 0x2, R16 ;  /* 0x0000000203037824 */ /* 0x000fc600078e0210 */
[----:B------:R-:W-:Y:S02]  /*15b50*/  IADD3 R6, R6, R12, R5 ;  /* 0x0000000c06067210 */ /* 0x000fe40007ffe005 */
[----:B------:R-:W1:Y:S02]  /*15b60*/  LDS.128 R12, [R3+0x14400] ;  /* 0x01440000030c7984 */ /* 0x000e640000000c00 */
[----:B------:R-:W-:-:S05]  /*15b70*/  LEA R0, R6, UR4, 0x1 ;  /* 0x0000000406007c11 */ /* 0x000fca000f8e08ff */
[----:B------:R-:W0:Y:S01]  /*15b80*/  LDS.128 R4, [R0] ;  /* 0x0000000000047984 */ /* 0x000e220000000c00 */
[C---:B-1----:R-:W-:Y:S01]  /*15b90*/  IMAD.U32 R20, R12.reuse, 0x10000, RZ ;  /* 0x000100000c147824 */ /* 0x042fe200078e00ff */
[----:B------:R-:W-:Y:S01]  /*15ba0*/  LOP3.LUT R12, R12, 0xffff0000, RZ, 0xc0, !PT ;  /* 0xffff00000c0c7812 */ /* 0x000fe200078ec0ff */
[C---:B------:R-:W-:Y:S01]  /*15bb0*/  IMAD.U32 R21, R13.reuse, 0x10000, RZ ;  /* 0x000100000d157824 */ /* 0x040fe200078e00ff */
[----:B------:R-:W-:Y:S01]  /*15bc0*/  LOP3.LUT R13, R13, 0xffff0000, RZ, 0xc0, !PT ;  /* 0xffff00000d0d7812 */ /* 0x000fe200078ec0ff */
[C---:B------:R-:W-:Y:S01]  /*15bd0*/  FMUL.FTZ R33, R20.reuse, R31 ;  /* 0x0000001f14217220 */ /* 0x040fe20000410000 */
[----:B------:R-:W-:Y:S01]  /*15be0*/  FMUL.FTZ R35, R20, R27 ;  /* 0x0000001b14237220 */ /* 0x000fe20000410000 */
[----:B------:R-:W-:Y:S02]  /*15bf0*/  IMAD.U32 R20, R30, 0x10000, RZ ;  /* 0x000100001e147824 */ /* 0x000fe400078e00ff */
[----:B------:R-:W-:Y:S01]  /*15c00*/  FMUL.FTZ R37, R12, R29 ;  /* 0x0000001d0c257220 */ /* 0x000fe20000410000 */
[C---:B0-----:R-:W-:Y:S01]  /*15c10*/  IMAD.U32 R8, R4.reuse, 0x10000, RZ ;  /* 0x0001000004087824 */ /* 0x041fe200078e00ff */
[----:B------:R-:W-:Y:S01]  /*15c20*/  LOP3.LUT R4, R4, 0xffff0000, RZ, 0xc0, !PT ;  /* 0xffff000004047812 */ /* 0x000fe200078ec0ff */
[----:B------:R-:W-:-:S02]  /*15c30*/  IMAD.U32 R9, R5, 0x10000, RZ ;  /* 0x0001000005097824 */ /* 0x000fc400078e00ff */
[----:B------:R-:W-:Y:S01]  /*15c40*/  FMUL.FTZ R36, R21, R20 ;  /* 0x0000001415247220 */ /* 0x000fe20000410000 */
[----:B------:R-:W-:Y:S01]  /*15c50*/  FFMA.FTZ R33, R8, R27, -R33 ;  /* 0x0000001b08217223 */ /* 0x000fe20000010821 */
[----:B------:R-:W-:Y:S01]  /*15c60*/  LOP3.LUT R27, R26, 0xffff0000, RZ, 0xc0, !PT ;  /* 0xffff00001a1b7812 */ /* 0x000fe200078ec0ff */
[----:B------:R-:W-:Y:S01]  /*15c70*/  FFMA.FTZ R35, R8, R31, R35 ;  /* 0x0000001f08237223 */ /* 0x000fe20000010023 */
[----:B------:R-:W-:Y:S01]  /*15c80*/  IMAD.U32 R8, R86, 0x10000, RZ ;  /* 0x0001000056087824 */ /* 0x000fe200078e00ff */
[----:B------:R-:W-:Y:S01]  /*15c90*/  LOP3.LUT R30, R30, 0xffff0000, RZ, 0xc0, !PT ;  /* 0xffff00001e1e7812 */ /* 0x000fe200078ec0ff */
[----:B------:R-:W-:Y:S02]  /*15ca0*/  IMAD.U32 R25, R15, 0x10000, RZ ;  /* 0x000100000f197824 */ /* 0x000fe400078e00ff */
[-C--:B------:R-:W-:Y:S01]  /*15cb0*/  FMUL.FTZ R31, R12, R27.reuse ;  /* 0x0000001b0c1f7220 */ /* 0x080fe20000410000 */
[----:B------:R-:W-:Y:S02]  /*15cc0*/  IMAD.U32 R12, R85, 0x10000, RZ ;  /* 0x00010000550c7824 */ /* 0x000fe400078e00ff */
[-C--:B------:R-:W-:Y:S01]  /*15cd0*/  FMUL.FTZ R21, R21, R8.reuse ;  /* 0x0000000815157220 */ /* 0x080fe20000410000 */
[C---:B------:R-:W-:Y:S01]  /*15ce0*/  FFMA.FTZ R26, R4.reuse, R27, -R37 ;  /* 0x0000001b041a7223 */ /* 0x040fe20000010825 */
[----:B------:R-:W-:Y:S01]  /*15cf0*/  FFMA.FTZ R34, R4, R29, R31 ;  /* 0x0000001d04227223 */ /* 0x000fe2000001001f */
[----:B------:R-:W-:Y:S01]  /*15d00*/  FFMA.FTZ R36, R9, R8, -R36 ;  /* 0x0000000809247223 */ /* 0x000fe20000010824 */
[----:B------:R-:W-:-:S02]  /*15d10*/  IMAD.U32 R11, R7, 0x10000, RZ ;  /* 0x00010000070b7824 */ /* 0x000fc400078e00ff */
[----:B------:R-:W-:Y:S01]  /*15d20*/  FFMA.FTZ R20, R9, R20, R21 ;  /* 0x0000001409147223 */ /* 0x000fe20000010015 */
[----:B------:R-:W-:Y:S02]  /*15d30*/  IMAD.U32 R4, R87, 0x10000, RZ ;  /* 0x0001000057047824 */ /* 0x000fe400078e00ff */
[C---:B------:R-:W-:Y:S01]  /*15d40*/  FMUL.FTZ R8, R25.reuse, R12 ;  /* 0x0000000c19087220 */ /* 0x040fe20000410000 */
[----:B------:R-:W-:Y:S01]  /*15d50*/  IMAD.U32 R24, R14, 0x10000, RZ ;  /* 0x000100000e187824 */ /* 0x000fe200078e00ff */
[----:B------:R-:W-:Y:S01]  /*15d60*/  LOP3.LUT R86, R86, 0xffff0000, RZ, 0xc0, !PT ;  /* 0xffff000056567812 */ /* 0x000fe200078ec0ff */
[----:B------:R-:W-:Y:S02]  /*15d70*/  IMAD.U32 R21, R32, 0x10000, RZ ;  /* 0x0001000020157824 */ /* 0x000fe400078e00ff */
[-C--:B------:R-:W-:Y:S01]  /*15d80*/  FMUL.FTZ R38, R25, R4.reuse ;  /* 0x0000000419267220 */ /* 0x080fe20000410000 */
[----:B------:R-:W-:Y:S01]  /*15d90*/  FFMA.FTZ R29, R11, R4, -R8 ;  /* 0x000000040b1d7223 */ /* 0x000fe20000010808 */
[----:B------:R-:W-:Y:S01]  /*15da0*/  LOP3.LUT R5, R5, 0xffff0000, RZ, 0xc0, !PT ;  /* 0xffff000005057812 */ /* 0x000fe200078ec0ff */
[----:B------:R-:W-:-:S02]  /*15db0*/  IMAD.U32 R10, R6, 0x10000, RZ ;  /* 0x00010000060a7824 */ /* 0x000fc400078e00ff */
[C---:B------:R-:W-:Y:S01]  /*15dc0*/  FMUL.FTZ R4, R13.reuse, R30 ;  /* 0x0000001e0d047220 */ /* 0x040fe20000410000 */
[----:B------:R-:W-:Y:S02]  /*15dd0*/  IMAD.U32 R9, R28, 0x10000, RZ ;  /* 0x000100001c097824 */ /* 0x000fe400078e00ff */
[C---:B------:R-:W-:Y:S01]  /*15de0*/  FMUL.FTZ R25, R24.reuse, R21 ;  /* 0x0000001518197220 */ /* 0x040fe20000410000 */
[----:B------:R-:W-:Y:S01]  /*15df0*/  FMUL.FTZ R13, R13, R86 ;  /* 0x000000560d0d7220 */ /* 0x000fe20000410000 */
[----:B------:R-:W-:Y:S01]  /*15e00*/  FFMA.FTZ R38, R11, R12, R38 ;  /* 0x0000000c0b267223 */ /* 0x000fe20000010026 */
[-C--:B------:R-:W-:Y:S01]  /*15e10*/  FMUL.FTZ R27, R24, R9.reuse ;  /* 0x00000009181b7220 */ /* 0x080fe20000410000 */
[----:B------:R-:W-:Y:S01]  /*15e20*/  FFMA.FTZ R25, R10, R9, -R25 ;  /* 0x000000090a197223 */ /* 0x000fe20000010819 */
[----:B------:R-:W-:Y:S01]  /*15e30*/  LOP3.LUT R14, R14, 0xffff0000, RZ, 0xc0, !PT ;  /* 0xffff00000e0e7812 */ /* 0x000fe200078ec0ff */
[----:B------:R-:W-:Y:S01]  /*15e40*/  FFMA.FTZ R11, R5, R86, -R4 ;  /* 0x00000056050b7223 */ /* 0x000fe20000010804 */
[----:B------:R-:W-:Y:S01]  /*15e50*/  LOP3.LUT R15, R15, 0xffff0000, RZ, 0xc0, !PT ;  /* 0xffff00000f0f7812 */ /* 0x000fe200078ec0ff */
[----:B------:R-:W-:Y:S01]  /*15e60*/  FFMA.FTZ R13, R5, R30, R13 ;  /* 0x0000001e050d7223 */ /* 0x000fe2000001000d */
[----:B------:R-:W-:Y:S01]  /*15e70*/  LOP3.LUT R9, R32, 0xffff0000, RZ, 0xc0, !PT ;  /* 0xffff000020097812 */ /* 0x000fe200078ec0ff */
[----:B------:R-:W-:Y:S01]  /*15e80*/  FFMA.FTZ R10, R10, R21, R27 ;  /* 0x000000150a0a7223 */ /* 0x000fe2000001001b */
[----:B------:R-:W-:-:S02]  /*15e90*/  LOP3.LUT R8, R85, 0xffff0000, RZ, 0xc0, !PT ;  /* 0xffff000055087812 */ /* 0x000fc400078ec0ff */
[----:B------:R-:W-:Y:S01]  /*15ea0*/  LOP3.LUT R5, R28, 0xffff0000, RZ, 0xc0, !PT ;  /* 0xffff00001c057812 */ /* 0x000fe200078ec0ff */
[----:B------:R-:W-:Y:S01]  /*15eb0*/  FMUL.FTZ R21, R14, R9 ;  /* 0x000000090e157220 */ /* 0x000fe20000410000 */
[----:B------:R-:W-:Y:S01]  /*15ec0*/  LOP3.LUT R4, R87, 0xffff0000, RZ, 0xc0, !PT ;  /* 0xffff000057047812 */ /* 0x000fe200078ec0ff */
[----:B------:R-:W-:Y:S01]  /*15ed0*/  FMUL.FTZ R24, R15, R8 ;  /* 0x000000080f187220 */ /* 0x000fe20000410000 */
[----:B------:R-:W-:Y:S01]  /*15ee0*/  LOP3.LUT R6, R6, 0xffff0000, RZ, 0xc0, !PT ;  /* 0xffff000006067812 */ /* 0x000fe200078ec0ff */
[-C--:B------:R-:W-:Y:S01]  /*15ef0*/  FMUL.FTZ R14, R14, R5.reuse ;  /* 0x000000050e0e7220 */ /* 0x080fe20000410000 */
[----:B------:R-:W-:Y:S01]  /*15f00*/  LOP3.LUT R7, R7, 0xffff0000, RZ, 0xc0, !PT ;  /* 0xffff000007077812 */ /* 0x000fe200078ec0ff */
[-C--:B------:R-:W-:Y:S02]  /*15f10*/  FMUL.FTZ R27, R15, R4.reuse ;  /* 0x000000040f1b7220 */ /* 0x080fe40000410000 */
        /* <DEDUP_REMOVED lines=14> */
.L_x_2801:
[----:B------:R-:W-:Y:S05]  /*16000*/  BSYNC B0 ;  /* 0x0000000000007941 */ /* 0x000fea0003800000 */
.L_x_2761:
        /* <DEDUP_REMOVED lines=8> */
.L_x_2759:
[----:B---3--:R-:W3:Y:S02]  /*16090*/  LDL R0, [R1+0x5c] ;  /* 0x00005c0001007983 */ /* 0x008ee40000100800 */
[----:B---3--:R-:W-:-:S13]  /*160a0*/  R2UR UR4, R0 ;  /* 0x00000000000472ca */ /* 0x008fda00000e0000 */
[----:B------:R-:W-:-:S05]  /*160b0*/  IMAD.U32 R0, RZ, RZ, UR4 ;  /* 0x00000004ff007e24 */ /* 0x000fca000f8e00ff */
[----:B------:R-:W-:-:S13]  /*160c0*/  ISETP.NE.AND P0, PT, R0, 0x3, PT ;  /* 0x000000030000780c */ /* 0x000fda0003f05270 */
[----:B------:R-:W-:Y:S05]  /*160d0*/  @!P0 BRA `(.L_x_2836) ;  /* 0x0000000000048947 */ /* 0x000fea0003800000 */
[----:B------:R-:W-:Y:S01]  /*160e0*/  BPT.TRAP 0x1 ;  /* 0x000000040000795c */ /* 0x000fe20000300000 */
.L_x_2836:
[----:B------:R-:W-:Y:S01]  /*160f0*/  IMAD R0, R216, 0x8, R16 ;  /* 0x00000008d8007824 */ /* 0x000fe200078e0210 */
[----:B01----:R-:W-:-:S04]  /*16100*/  SHF.L.U32 R3, R218, 0x1f, RZ ;  /* 0x0000001fda037819 */ /* 0x003fc800000006ff */
[----:B------:R0:W1:Y:S01]  /*16110*/  SYNCS.PHASECHK.TRANS64.TRYWAIT P2, [R0+URZ+0x38830], R3 ;  /* 0x03883003000075a7 */ /* 0x000062000804017f */
[----:B------:R-:W-:Y:S05]  /*16120*/  @!P0 BRA `(.L_x_2837) ;  /* 0x0000000000048947 */ /* 0x000fea0003800000 */
[----:B------:R-:W-:Y:S01]  /*16130*/  BPT.TRAP 0x1 ;  /* 0x000000040000795c */ /* 0x000fe20000300000 */
.L_x_2837:
[----:B------:R-:W3:Y:S02]  /*16140*/  S2R R4, SR_TID.X ;  /* 0x0000000000047919 */ /* 0x000ee40000002100 */
[----:B---3--:R-:W-:-:S04]  /*16150*/  LOP3.LUT R4, R4, 0x7f, RZ, 0xc0, !PT ;  /* 0x0000007f04047812 */ /* 0x008fc800078ec0ff */
[----:B------:R-:W-:Y:S01]  /*16160*/  ISETP.NE.AND P1, PT, R4, RZ, PT ;  /* 0x000000ff0400720c */ /* 0x000fe20003f25270 */
[----:B-1----:R-:W-:-:S12]  /*16170*/  @P2 BRA `(.L_x_2838) ;  /* 0x0000000000082947 */ /* 0x002fd80003800000 */
[----:B------:R-:W1:Y:S02]  /*16180*/  SYNCS.PHASECHK.TRANS64.TRYWAIT P2, [R0+URZ+0x38830], R3 ;  /* 0x03883003000075a7 */ /* 0x000e64000804017f */
[----:B-1----:R-:W-:Y:S05]  /*16190*/  @!P2 BRA `(.L_x_2839) ;  /* 0x000001f800e0a947 */ /* 0x002fea0003800000 */
.L_x_2838:
[----:B------:R-:W-:Y:S05]  /*161a0*/  WARPSYNC.ALL ;  /* 0x0000000000007948 */ /* 0x000fea0003800000 */
[----:B01----:R-:W-:Y:S01]  /*161b0*/  VIADD R3, R16, 0x24400 ;  /* 0x0002440010037836 */ /* 0x003fe20000000000 */
[----:B------:R-:W-:Y:S01]  /*161c0*/  R2UR UR20, R84 ;  /* 0x00000000541472ca */ /* 0x000fe200000e0000 */
[----:B------:R-:W-:Y:S01]  /*161d0*/  IMAD.MOV.U32 R5, RZ, RZ, 0x40000040 ;  /* 0x40000040ff057424 */ /* 0x000fe200078e00ff */
[----:B------:R-:W-:Y:S01]  /*161e0*/  WARPGROUP.ARRIVE ;  /* 0x00000000000079c5 */ /* 0x000fe20000000000 */
[----:B------:R-:W-:Y:S01]  /*161f0*/  UMOV UR5, 0x40000040 ;  /* 0x4000004000057882 */ /* 0x000fe20000000000 */
[----:B------:R-:W-:Y:S01]  /*16200*/  SHF.R.U32.HI R3, RZ, 0x4, R3 ;  /* 0x00000004ff037819 */ /* 0x000fe20000011603 */
[----:B------:R-:W-:Y:S01]  /*16210*/  IMAD.MOV.U32 R7, RZ, RZ, 0x40000040 ;  /* 0x40000040ff077424 */ /* 0x000fe200078e00ff */
[----:B------:R-:W-:Y:S01]  /*16220*/  R2UR UR7, R5 ;  /* 0x00000000050772ca */ /* 0x000fe200000e0000 */
[----:B------:R-:W-:Y:S01]  /*16230*/  UMOV UR17, UR5 ;  /* 0x0000000500117c82 */ /* 0x000fe20008000000 */
[----:B------:R-:W-:Y:S01]  /*16240*/  LOP3.LUT R3, R3, 0x3fff, RZ, 0xc0, !PT ;  /* 0x00003fff03037812 */ /* 0x000fe200078ec0ff */
[----:B------:R-:W-:Y:S01]  /*16250*/  IMAD.U32 R13, RZ, RZ, UR5 ;  /* 0x00000005ff0d7e24 */ /* 0x000fe2000f8e00ff */
[----:B------:R-:W-:Y:S01]  /*16260*/  UMOV UR9, UR17 ;  /* 0x0000001100097c82 */ /* 0x000fe20008000000 */
[----:B--2-4-:R-:W-:Y:S01]  /*16270*/  IMAD.MOV.U32 R9, RZ, RZ, 0x40000040 ;  /* 0x40000040ff097424 */ /* 0x014fe200078e00ff */
[----:B------:R-:W-:Y:S01]  /*16280*/  LOP3.LUT R20, R3, 0x10000, RZ, 0xfc, !PT ;  /* 0x0001000003147812 */ /* 0x000fe200078efcff */
[----:B------:R-:W-:Y:S01]  /*16290*/  ULOP3.LUT UR20, UR20, 0x10000, URZ, 0xfc, !UPT ;  /* 0x0001000014147892 */ /* 0x000fe2000f8efc3f */
[----:B------:R-:W-:Y:S01]  /*162a0*/  IMAD.MOV.U32 R11, RZ, RZ, 0x40000040 ;  /* 0x40000040ff0b7424 */ /* 0x000fe200078e00ff */
[----:B------:R-:W-:Y:S01]  /*162b0*/  UMOV UR13, UR17 ;  /* 0x00000011000d7c82 */ /* 0x000fe20008000000 */
[----:B------:R-:W-:Y:S01]  /*162c0*/  R2UR UR11, R9 ;  /* 0x00000000090b72ca */ /* 0x000fe200000e0000 */
[----:B------:R-:W-:Y:S01]  /*162d0*/  IMAD R4, R216, 0xa00, R20 ;  /* 0x00000a00d8047824 */ /* 0x000fe200078e0214 */
[----:B------:R-:W-:Y:S01]  /*162e0*/  UMOV UR25, 0x40000040 ;  /* 0x4000004000197882 */ /* 0x000fe20000000000 */
[----:B------:R-:W-:Y:S01]  /*162f0*/  IMAD.MOV.U32 R9, RZ, RZ, 0x40000040 ;  /* 0x40000040ff097424 */ /* 0x000fe200078e00ff */
        /* <DEDUP_REMOVED lines=10> */
[----:B------:R-:W-:Y:S01]  /*163a0*/  R2UR UR27, R11 ;  /* 0x000000000b1b72ca */ /* 0x000fe200000e0000 */
[----:B------:R-:W-:Y:S01]  /*163b0*/  IMAD.MOV.U32 R9, RZ, RZ, 0x40000040 ;  /* 0x40000040ff097424 */ /* 0x000fe200078e00ff */
[----:B------:R-:W-:Y:S01]  /*163c0*/  R2UR UR10, R8 ;  /* 0x00000000080a72ca */ /* 0x000fe200000e0000 */
[----:B------:R-:W-:Y:S01]  /*163d0*/  VIADD R8, R4, 0x200 ;  /* 0x0000020004087836 */ /* 0x000fe20000000000 */
[----:B------:R-:W-:Y:S01]  /*163e0*/  R2UR UR26, R10 ;  /* 0x000000000a1a72ca */ /* 0x000fe200000e0000 */
        /* <DEDUP_REMOVED lines=8> */
[----:B------:R0:W-:Y:S01]  /*16470*/  STL.64 [R1+0x50], R12 ;  /* 0x0000500c01007387 */ /* 0x0001e20000100a00 */
[----:B------:R-:W-:Y:S01]  /*16480*/  VIADD R8, R4, 0x102 ;  /* 0x0000010204087836 */ /* 0x000fe20000000000 */
[----:B------:R-:W-:Y:S01]  /*16490*/  R2UR UR14, R6 ;  /* 0x00000000060e72ca */ /* 0x000fe200000e0000 */
[C---:B------:R-:W-:Y:S01]  /*164a0*/  VIADD R6, R4.reuse, 0x82 ;  /* 0x0000008204067836 */ /* 0x040fe20000000000 */
[----:B------:R-:W-:Y:S01]  /*164b0*/  R2UR UR15, R7 ;  /* 0x00000000070f72ca */ /* 0x000fe200000e0000 */
[----:B------:R-:W-:Y:S01]  /*164c0*/  IMAD.MOV.U32 R7, RZ, RZ, 0x40000040 ;  /* 0x40000040ff077424 */ /* 0x000fe200078e00ff */
[----:B------:R-:W-:Y:S01]  /*164d0*/  UIADD3 UR56, UR20, 0x804, URZ ;  /* 0x0000080414387890 */ /* 0x000fe2000fffe03f */
[----:B------:R-:W-:Y:S01]  /*164e0*/  VIADD R10, R4, 0x4 ;  /* 0x00000004040a7836 */ /* 0x000fe20000000000 */
[----:B------:R-:W-:Y:S01]  /*164f0*/  UMOV UR57, 0x40000040 ;  /* 0x4000004000397882 */ /* 0x000fe20000000000 */
[----:B------:R-:W-:Y:S01]  /*16500*/  IMAD.MOV.U32 R11, RZ, RZ, 0x40000040 ;  /* 0x40000040ff0b7424 */ /* 0x000fe200078e00ff */
[----:B------:R-:W-:Y:S01]  /*16510*/  UIADD3 UR52, UR20, 0x806, URZ ;  /* 0x0000080614347890 */ /* 0x000fe2000fffe03f */
[----:B------:R-:W1:Y:S01]  /*16520*/  LDC R3, c[0x0][0x448] ;  /* 0x00011200ff037b82 */ /* 0x000e620000000800 */
[----:B0-----:R-:W-:Y:S01]  /*16530*/  IMAD.U32 R13, RZ, RZ, UR25 ;  /* 0x00000019ff0d7e24 */ /* 0x001fe2000f8e00ff */
[----:B------:R-:W-:Y:S01]  /*16540*/  UMOV UR53, 0x40000040 ;  /* 0x4000004000357882 */ /* 0x000fe20000000000 */
[----:B------:R-:W-:Y:S01]  /*16550*/  UIADD3 UR48, UR20, 0xc00, URZ ;  /* 0x00000c0014307890 */ /* 0x000fe2000fffe03f */
[----:B------:R-:W-:Y:S01]  /*16560*/  IMAD.MOV.U32 R5, RZ, RZ, 0x40000040 ;  /* 0x40000040ff057424 */ /* 0x000fe200078e00ff */
[----:B------:R-:W-:Y:S01]  /*16570*/  UMOV UR49, 0x40000040 ;  /* 0x4000004000317882 */ /* 0x000fe20000000000 */
[----:B------:R-:W-:Y:S01]  /*16580*/  UIADD3 UR44, UR20, 0xc02, URZ ;  /* 0x00000c02142c7890 */ /* 0x000fe2000fffe03f */
[----:B------:R-:W-:Y:S01]  /*16590*/  @!P1 VIADD R0, R0, 0x38840 ;  /* 0x0003884000009836 */ /* 0x000fe20000000000 */
[----:B------:R-:W-:Y:S01]  /*165a0*/  UMOV UR45, 0x40000040 ;  /* 0x40000040002d7882 */ /* 0x000fe20000000000 */
[----:B------:R-:W-:Y:S01]  /*165b0*/  UIADD3 UR40, UR20, 0xc04, URZ ;  /* 0x00000c0414287890 */ /* 0x000fe2000fffe03f */
[----:B------:R-:W-:Y:S01]  /*165c0*/  BSSY B0, `(.L_x_2840) ;  /* 0x00009c5000007945 */ /* 0x000fe20003800000 */
[----:B------:R-:W-:Y:S01]  /*165d0*/  UMOV UR41, 0x40000040 ;  /* 0x4000004000297882 */ /* 0x000fe20000000000 */
[----:B------:R-:W-:Y:S01]  /*165e0*/  UIADD3 UR36, UR20, 0xc06, URZ ;  /* 0x00000c0614247890 */ /* 0x000fe2000fffe03f */
[----:B------:R-:W-:Y:S01]  /*165f0*/  @!P1 PRMT R0, RZ, 0x654, R0 ;  /* 0x00000654ff009816 */ /* 0x000fe20000000000 */
        /* <DEDUP_REMOVED lines=10> */
[----:B-1----:R-:W-:Y:S02]  /*166a0*/  ISETP.NE.AND P2, PT, R3, 0x1, PT ;  /* 0x000000010300780c */ /* 0x002fe40003f45270 */
        /* <DEDUP_REMOVED lines=8> */
[----:B------:R-:W-:Y:S02]  /*16730*/  WARPGROUP.DEPBAR.LE gsb0, 0x0 ;  /* 0x00008000000079c5 */ /* 0x000fe40000010000 */
[----:B------:R-:W-:Y:S01]  /*16740*/  WARPGROUP.ARRIVE ;  /* 0x00000000000079c5 */ /* 0x000fe20000000000 */
[----:B------:R-:W-:-:S02]  /*16750*/  CS2R R116, SRZ ;  /* 0x0000000000747805 */ /* 0x000fc4000001ff00 */
[----:B------:R-:W-:Y:S02]  /*16760*/  CS2R R114, SRZ ;  /* 0x0000000000727805 */ /* 0x000fe4000001ff00 */
[----:B------:R-:W-:Y:S02]  /*16770*/  CS2R R112, SRZ ;  /* 0x0000000000707805 */ /* 0x000fe4000001ff00 */
[----:B------:R-:W-:Y:S02]  /*16780*/  CS2R R110, SRZ ;  /* 0x00000000006e7805 */ /* 0x000fe4000001ff00 */
[----:B------:R-:W-:Y:S01]  /*16790*/  CS2R R108, SRZ ;  /* 0x00000000006c7805 */ /* 0x000fe2000001ff00 */
[----:B------:R-:W-:Y:S01]  /*167a0*/  HGMMA.64x16x16.F32.BF16 R48, gdesc[UR4], RZ, !UPT, gsb0 ;  /* 0x00200000043079f0 */ /* 0x000fe2000c0018ff */
[----:B------:R-:W-:Y:S01]  /*167b0*/  UIADD3 UR4, UR20, 0x2, URZ ;  /* 0x0000000214047890 */ /* 0x000fe2000fffe03f */
[----:B------:R-:W-:Y:S02]  /*167c0*/  CS2R R106, SRZ ;  /* 0x00000000006a7805 */ /* 0x000fe4000001ff00 */
[----:B------:R-:W-:-:S02]  /*167d0*/  CS2R R104, SRZ ;  /* 0x0000000000687805 */ /* 0x000fc4000001ff00 */
[----:B------:R-:W-:Y:S02]  /*167e0*/  CS2R R102, SRZ ;  /* 0x0000000000667805 */ /* 0x000fe4000001ff00 */
[----:B------:R-:W-:Y:S02]  /*167f0*/  CS2R R100, SRZ ;  /* 0x0000000000647805 */ /* 0x000fe4000001ff00 */
[----:B------:R-:W-:Y:S02]  /*16800*/  CS2R R98, SRZ ;  /* 0x0000000000627805 */ /* 0x000fe4000001ff00 */
[----:B------:R-:W-:Y:S01]  /*16810*/  CS2R R96, SRZ ;  /* 0x0000000000607805 */ /* 0x000fe2000001ff00 */
[----:B------:R-:W-:Y:S01]  /*16820*/  UMOV UR24, UR4 ;  /* 0x0000000400187c82 */ /* 0x000fe20008000000 */
[----:B------:R-:W-:Y:S01]  /*16830*/  CS2R R94, SRZ ;  /* 0x00000000005e7805 */ /* 0x000fe2000001ff00 */
[----:B------:R-:W-:Y:S01]  /*16840*/  IMAD.U32 R12, RZ, RZ, UR24 ;  /* 0x00000018ff0c7e24 */ /* 0x000fe2000f8e00ff */
[----:B------:R-:W-:-:S02]  /*16850*/  CS2R R92, SRZ ;  /* 0x00000000005c7805 */ /* 0x000fc4000001ff00 */
[----:B------:R-:W-:Y:S02]  /*16860*/  CS2R R90, SRZ ;  /* 0x00000000005a7805 */ /* 0x000fe4000001ff00 */
[----:B------:R-:W-:Y:S02]  /*16870*/  CS2R R88, SRZ ;  /* 0x0000000000587805 */ /* 0x000fe4000001ff00 */
[----:B------:R-:W-:Y:S01]  /*16880*/  CS2R R86, SRZ ;  /* 0x0000000000567805 */ /* 0x000fe2000001ff00 */
[----:B------:R0:W-:Y:S01]  /*16890*/  STL.64 [R1+0x48], R12 ;  /* 0x0000480c01007387 */ /* 0x0001e20000100a00 */
[----:B------:R-:W-:Y:S02]  /*168a0*/  WARPGROUP.DEPBAR.LE gsb0, 0x0 ;  /* 0x00008000000079c5 */ /* 0x000fe40000010000 */
[----:B-----5:R-:W-:-:S06]  /*168b0*/  WARPGROUP.ARRIVE ;  /* 0x00000000000079c5 */ /* 0x020fcc0000000000 */
        /* <DEDUP_REMOVED lines=383> */
[----:B------:R-:W-:Y:S01]  /*180b0*/  R2UR UR58, R10 ;  /* 0x000000000a3a72ca */ /* 0x000fe200000e0000 */
[----:B------:R-:W-:Y:S01]  /*180c0*/  VIADD R10, R4, 0x506 ;  /* 0x00000506040a7836 */ /* 0x000fe20000000000 */
[----:B------:R-:W-:Y:S01]  /*180d0*/  R2UR UR59, R11 ;  /* 0x000000000b3b72ca */ /* 0x000fe200000e0000 */
[----:B------:R-:W-:-:S03]  /*180e0*/  IMAD.MOV.U32 R11, RZ, RZ, 0x40000040 ;  /* 0x40000040ff0b7424 */ /* 0x000fc600078e00ff */
        /* <DEDUP_REMOVED lines=16> */
[----:B------:R-:W-:Y:S02]  /*181f0*/  R2UR UR38, R10 ;  /* 0x000000000a2672ca */ /* 0x000fe400000e0000 */
[----:B------:R-:W-:Y:S01]  /*18200*/  R2UR UR39, R11 ;  /* 0x000000000b2772ca */ /* 0x000fe200000e0000 */
[----:B------:R-:W0:Y:S01]  /*18210*/  @P2 LDC R10, c[0x0][0x450] ;  /* 0x00011400ff0a2b82 */ /* 0x000e220000000800 */
        /* <DEDUP_REMOVED lines=17> */
[----:B------:R1:W-:Y:S01]  /*18330*/  STL.64 [R1], R12 ;  /* 0x0000000c01007387 */ /* 0x0003e20000100a00 */
        /* <DEDUP_REMOVED lines=21> */
[----:B------:R-:W-:Y:S01]  /*18490*/  IMAD.MOV.U32 R7, RZ, RZ, 0x40000040 ;  /* 0x40000040ff077424 */ /* 0x000fe200078e00ff */
[----:B------:R-:W-:Y:S02]  /*184a0*/  WARPGROUP.DEPBAR.LE gsb0, 0x0 ;  /* 0x00008000000079c5 */ /* 0x000fe40000010000 */
[----:B------:R-:W-:-:S06]  /*184b0*/  WARPGROUP.ARRIVE ;  /* 0x00000000000079c5 */ /* 0x000fcc0000000000 */
[----:B------:R-:W-:Y:S03]  /*184c0*/  HGMMA.64x16x16.F32.BF16 R56, gdesc[UR24], R56, gsb0 ;  /* 0x00200000183879f0 */ /* 0x000fe60008001838 */
        /* <DEDUP_REMOVED lines=190> */
[----:B------:R-:W-:Y:S02]  /*190b0*/  WARPGROUP.DEPBAR.LE gsb0, 0x0 ;  /* 0x00008000000079c5 */ /* 0x000fe40000010000 */
[----:B------:R-:W-:-:S06]  /*190c0*/  WARPGROUP.ARRIVE ;  /* 0x00000000000079c5 */ /* 0x000fcc0000000000 */
[----:B------:R-:W-:Y:S01]  /*190d0*/  HGMMA.64x16x16.F32.BF16 R56, gdesc[UR40], R56, gsb0 ;  /* 0x00200000283879f0 */ /* 0x000fe20008001838 */
[----:B------:R-:W-:Y:S01]  /*190e0*/  ULDC UR42, c[0x0][0x988] ;  /* 0x00026200002a7ab9 */ /* 0x000fe20000000800 */
[----:B------:R-:W-:Y:S01]  /*190f0*/  ULDC UR43, c[0x0][0x988] ;  /* 0x00026200002b7ab9 */ /* 0x000fe20000000800 */
[----:B------:R-:W-:Y:S02]  /*19100*/  WARPGROUP.DEPBAR.LE gsb0, 0x0 ;  /* 0x00008000000079c5 */ /* 0x000fe40000010000 */
[----:B------:R-:W-:-:S06]  /*19110*/  WARPGROUP.ARRIVE ;  /* 0x00000000000079c5 */ /* 0x000fcc0000000000 */
[----:B------:R-:W-:Y:S03]  /*19120*/  HGMMA.64x16x16.F32.BF16 R48, gdesc[UR16], R48, gsb0 ;  /* 0x00200000103079f0 */ /* 0x000fe60008001830 */
[----:B------:R-:W-:Y:S02]  /*19130*/  WARPGROUP.DEPBAR.LE gsb0, 0x0 ;  /* 0x00008000000079c5 */ /* 0x000fe40000010000 */
[----:B------:R-:W-:-:S06]  /*19140*/  WARPGROUP.ARRIVE ;  /* 0x00000000000079c5 */ /* 0x000fcc0000000000 */
[----:B------:R-:W-:Y:S03]  /*19150*/  HGMMA.64x16x16.F32.BF16 R40, gdesc[UR12], R40, gsb0 ;  /* 0x002000000c2879f0 */ /* 0x000fe60008001828 */
[----:B------:R-:W-:Y:S02]  /*19160*/  WARPGROUP.DEPBAR.LE gsb0, 0x0 ;  /* 0x00008000000079c5 */ /* 0x000fe40000010000 */
[----:B------:R-:W-:-:S06]  /*19170*/  WARPGROUP.ARRIVE ;  /* 0x00000000000079c5 */ /* 0x000fcc0000000000 */
[----:B------:R-:W-:Y:S01]  /*19180*/  HGMMA.64x16x16.F32.BF16 R32, gdesc[UR8], R32, gsb0 ;  /* 0x00200000082079f0 */ /* 0x000fe20008001820 */
[----:B------:R-:W-:Y:S02]  /*19190*/  ULDC UR8, c[0x0][0x9d8] ;  /* 0x0002760000087ab9 */ /* 0x000fe40000000800 */
        /* <DEDUP_REMOVED lines=12> */
[----:B------:R-:W-:Y:S01]  /*19260*/  ULDC UR38, c[0x0][0x9d8] ;  /* 0x0002760000267ab9 */ /* 0x000fe20000000800 */
        /* <DEDUP_REMOVED lines=9> */
[----:B------:R-:W-:Y:S01]  /*19300*/  R2UR UR6, R6 ;  /* 0x00000000060672ca */ /* 0x000fe200000e0000 */
[----:B------:R-:W-:Y:S01]  /*19310*/  UMOV UR4, UR36 ;  /* 0x0000002400047c82 */ /* 0x000fe20008000000 */
[----:B------:R-:W-:Y:S01]  /*19320*/  R2UR UR7, R7 ;  /* 0x00000000070772ca */ /* 0x000fe200000e0000 */
[----:B------:R-:W-:Y:S01]  /*19330*/  UMOV UR5, UR37 ;  /* 0x0000002500057c82 */ /* 0x000fe20008000000 */
[----:B------:R-:W-:Y:S01]  /*19340*/  VIADD R6, R4, 0x906 ;  /* 0x0000090604067836 */ /* 0x000fe20000000000 */
[----:B------:R-:W2:Y:S01]  /*19350*/  MUFU.TANH R8, R8 ;  /* 0x0000000800087308 */ /* 0x000ea20000002400 */
[----:B------:R-:W-:-:S02]  /*19360*/  IMAD.MOV.U32 R7, RZ, RZ, 0x40000040 ;  /* 0x40000040ff077424 */ /* 0x000fc400078e00ff */
[----:B------:R-:W-:Y:S01]  /*19370*/  FMUL.FTZ R9, R56, UR8 ;  /* 0x0000000838097c20 */ /* 0x000fe20008410000 */
[----:B------:R-:W-:Y:S02]  /*19380*/  VIADD R4, R4, 0x986 ;  /* 0x0000098604047836 */ /* 0x000fe40000000000 */
[----:B------:R-:W-:Y:S01]  /*19390*/  FMUL.FTZ R11, R57, UR8 ;  /* 0x00000008390b7c20 */ /* 0x000fe20008410000 */
[----:B-1----:R-:W-:Y:S01]  /*193a0*/  FMUL.FTZ R13, R61, UR8 ;  /* 0x000000083d0d7c20 */ /* 0x002fe20008410000 */
[----:B------:R-:W1:Y:S08]  /*193b0*/  MUFU.TANH R66, R66 ;  /* 0x0000004200427308 */ /* 0x000e700000002400 */
[----:B------:R-:W3:Y:S08]  /*193c0*/  MUFU.TANH R62, R62 ;  /* 0x0000003e003e7308 */ /* 0x000ef00000002400 */
[----:B------:R-:W4:Y:S08]  /*193d0*/  MUFU.TANH R63, R63 ;  /* 0x0000003f003f7308 */ /* 0x000f300000002400 */
        /* <DEDUP_REMOVED lines=10> */
[----:B------:R-:W-:Y:S01]  /*19480*/  R2UR UR6, R6 ;  /* 0x00000000060672ca */ /* 0x000fe200000e0000 */
[----:B------:R-:W-:Y:S01]  /*19490*/  UMOV UR4, UR36 ;  /* 0x0000002400047c82 */ /* 0x000fe20008000000 */
[----:B------:R-:W-:Y:S01]  /*194a0*/  R2UR UR7, R7 ;  /* 0x00000000070772ca */ /* 0x000fe200000e0000 */
[----:B------:R-:W-:Y:S01]  /*194b0*/  UMOV UR5, UR37 ;  /* 0x0000002500057c82 */ /* 0x000fe20008000000 */
[----:B------:R-:W0:Y:S01]  /*194c0*/  @P2 LDC R6, c[0x0][0x44c] ;  /* 0x00011300ff062b82 */ /* 0x000e220000000800 */
[----:B------:R-:W-:Y:S01]  /*194d0*/  IMAD.IADD R7, R234, 0x1, R230 ;  /* 0x00000001ea077824 */ /* 0x000fe200078e02e6 */
[----:B------:R-:W4:Y:S08]  /*194e0*/  MUFU.TANH R50, R50 ;  /* 0x0000003200327308 */ /* 0x000f300000002400 */
[----:B------:R-:W4:Y:S08]  /*194f0*/  MUFU.TANH R51, R51 ;  /* 0x0000003300337308 */ /* 0x000f300000002400 */
[----:B------:R-:W4:Y:S01]  /*19500*/  MUFU.TANH R54, R54 ;  /* 0x0000003600367308 */ /* 0x000f220000002400 */
[----:B0-----:R-:W-:-:S07]  /*19510*/  @P2 IMAD.HI.U32 R3, R7, R6, RZ ;  /* 0x0000000607032227 */ /* 0x001fce00078e00ff */
[----:B------:R-:W0:Y:S01]  /*19520*/  MUFU.TANH R55, R55 ;  /* 0x0000003700377308 */ /* 0x000e220000002400 */
[----:B------:R-:W-:Y:S01]  /*19530*/  IMAD R6, R2, -0x50, R232 ;  /* 0xffffffb002067824 */ /* 0x000fe200078e02e8 */
[----:B------:R-:W-:-:S04]  /*19540*/  @P2 SHF.R.U32.HI R7, RZ, R10, R3 ;  /* 0x0000000aff072219 */ /* 0x000fc80000011603 */
[----:B------:R-:W-:Y:S01]  /*19550*/  IADD3 R3, -R233, 0x50, R6 ;  /* 0x00000050e9037810 */ /* 0x000fe20007ffe106 */
[----:B------:R-:W2:Y:S01]  /*19560*/  SHFL.IDX PT, R10, R7, 0x1, 0x1c1f ;  /* 0x003c1f00070a7f89 */ /* 0x000ea200000e0000 */
[----:B------:R-:W-:Y:S01]  /*19570*/  MUFU.TANH R13, R13 ;  /* 0x0000000d000d7308 */ /* 0x000fe20000002400 */
        /* <DEDUP_REMOVED lines=9> */
[----:B------:R-:W-:Y:S01]  /*19610*/  IMAD R4, R2, -0x50, RZ ;  /* 0xffffffb002047824 */ /* 0x000fe200078e02ff */
[----:B------:R-:W-:Y:S01]  /*19620*/  R2UR UR7, R5 ;  /* 0x00000000050772ca */ /* 0x000fe200000e0000 */
[----:B------:R-:W-:Y:S01]  /*19630*/  UMOV UR4, UR36 ;  /* 0x0000002400047c82 */ /* 0x000fe20008000000 */
[----:B------:R-:W-:Y:S01]  /*19640*/  UMOV UR5, UR37 ;  /* 0x0000002500057c82 */ /* 0x000fe20008000000 */
[----:B------:R-:W0:Y:S01]  /*19650*/  MUFU.TANH R42, R42 ;  /* 0x0000002a002a7308 */ /* 0x000e220000002400 */
[----:B------:R-:W-:Y:S01]  /*19660*/  IADD3 R5, -R233, 0x51, R4 ;  /* 0x00000051e9057810 */ /* 0x000fe20007ffe104 */
[----:B------:R-:W-:Y:S01]  /*19670*/  FMUL.FTZ R70, R41, UR8 ;  /* 0x0000000829467c20 */ /* 0x000fe20008410000 */
[----:B------:R-:W-:-:S02]  /*19680*/  FMUL.FTZ R72, R44, UR8 ;  /* 0x000000082c487c20 */ /* 0x000fc40008410000 */
[----:B------:R-:W-:-:S03]  /*19690*/  IADD3 R4, -R228, R5, R232 ;  /* 0x00000005e4047210 */ /* 0x000fc60007ffe1e8 */
[----:B------:R-:W0:Y:S01]  /*196a0*/  MUFU.TANH R43, R43 ;  /* 0x0000002b002b7308 */ /* 0x000e220000002400 */
[----:B--2---:R-:W-:-:S04]  /*196b0*/  VIADDMNMX R6, R10, R4, R3, PT ;  /* 0x000000040a067246 */ /* 0x004fc80003800103 */
[C---:B------:R-:W-:Y:S02]  /*196c0*/  ISETP.GT.AND P3, PT, R6.reuse, RZ, PT ;  /* 0x000000ff0600720c */ /* 0x040fe40003f64270 */
[C---:B------:R-:W-:Y:S01]  /*196d0*/  ISETP.GT.AND P4, PT, R6.reuse, 0x1, PT ;  /* 0x000000010600780c */ /* 0x040fe20003f84270 */
[----:B------:R-:W2:Y:S01]  /*196e0*/  MUFU.TANH R46, R46 ;  /* 0x0000002e002e7308 */ /* 0x000ea20000002400 */
[----:B------:R-:W-:Y:S02]  /*196f0*/  ISETP.GT.AND P5, PT, R6, 0x8, PT ;  /* 0x000000080600780c */ /* 0x000fe40003fa4270 */
[----:B------:R-:W-:Y:S02]  /*19700*/  FSEL R5, R8, -INF , P3 ;  /* 0xff80000008057808 */ /* 0x000fe40001800000 */
[----:B-1----:R-:W-:Y:S02]  /*19710*/  FSEL R66, R66, -INF , P4 ;  /* 0xff80000042427808 */ /* 0x002fe40002000000 */
[----:B------:R-:W-:Y:S01]  /*19720*/  ISETP.GT.AND P3, PT, R6, 0x9, PT ;  /* 0x000000090600780c */ /* 0x000fe20003f64270 */
[----:B------:R-:W1:Y:S01]  /*19730*/  MUFU.TANH R47, R47 ;  /* 0x0000002f002f7308 */ /* 0x000e620000002400 */
[----:B---3--:R-:W-:-:S02]  /*19740*/  FSEL R64, R62, -INF , P5 ;  /* 0xff8000003e407808 */ /* 0x008fc40002800000 */
[----:B------:R-:W-:Y:S02]  /*19750*/  FMNMX.FTZ R21, R5, R66, !PT ;  /* 0x0000004205157209 */ /* 0x000fe40007810000 */
[----:B------:R-:W-:Y:S02]  /*19760*/  ISETP.GT.AND P4, PT, R6, 0x10, PT ;  /* 0x000000100600780c */ /* 0x000fe40003f84270 */
[----:B----4-:R-:W-:Y:S01]  /*19770*/  FSEL R62, R63, -INF , P3 ;  /* 0xff8000003f3e7808 */ /* 0x010fe20001800000 */
[----:B------:R-:W-:Y:S01]  /*19780*/  MUFU.TANH R68, R68 ;  /* 0x0000004400447308 */ /* 0x000fe20000002400 */
[----:B------:R-:W-:Y:S02]  /*19790*/  FMNMX.FTZ R21, R64, R21, !PT ;  /* 0x0000001540157209 */ /* 0x000fe40007810000 */
[----:B------:R-:W-:Y:S02]  /*197a0*/  ISETP.GT.AND P3, PT, R6, 0x11, PT ;  /* 0x000000110600780c */ /* 0x000fe40003f64270 */
[----:B------:R-:W-:-:S02]  /*197b0*/  FSEL R60, R50, -INF , P4 ;  /* 0xff800000323c7808 */ /* 0x000fc40002000000 */
[----:B------:R-:W-:Y:S01]  /*197c0*/  FMNMX.FTZ R21, R62, R21, !PT ;  /* 0x000000153e157209 */ /* 0x000fe20007810000 */
[----:B------:R-:W-:Y:S01]  /*197d0*/  MUFU.TANH R70, R70 ;  /* 0x0000004600467308 */ /* 0x000fe20000002400 */
[----:B------:R-:W-:Y:S02]  /*197e0*/  ISETP.GT.AND P4, PT, R6, 0x18, PT ;  /* 0x000000180600780c */ /* 0x000fe40003f84270 */
[----:B------:R-:W-:Y:S02]  /*197f0*/  FSEL R58, R51, -INF , P3 ;  /* 0xff800000333a7808 */ /* 0x000fe40001800000 */
[----:B------:R-:W-:Y:S01]  /*19800*/  FMNMX.FTZ R21, R60, R21, !PT ;  /* 0x000000153c157209 */ /* 0x000fe20007810000 */
[----:B------:R-:W-:Y:S02]  /*19810*/  WARPGROUP.DEPBAR.LE gsb0, 0x0 ;  /* 0x00008000000079c5 */ /* 0x000fe40000010000 */
[----:B------:R-:W-:Y:S01]  /*19820*/  WARPGROUP.ARRIVE ;  /* 0x00000000000079c5 */ /* 0x000fe20000000000 */
[----:B------:R-:W-:Y:S01]  /*19830*/  ISETP.GT.AND P3, PT, R6, 0x19, PT ;  /* 0x000000190600780c */ /* 0x000fe20003f64270 */
[----:B------:R-:W-:Y:S01]  /*19840*/  FMUL.FTZ R34, R34, UR8 ;  /* 0x0000000822227c20 */ /* 0x000fe20008410000 */
[----:B------:R-:W-:Y:S01]  /*19850*/  FSEL R56, R54, -INF , P4 ;  /* 0xff80000036387808 */ /* 0x000fe20002000000 */
[----:B------:R-:W-:Y:S01]  /*19860*/  FMUL.FTZ R35, R35, UR8 ;  /* 0x0000000823237c20 */ /* 0x000fe20008410000 */
[----:B------:R-:W-:Y:S01]  /*19870*/  FMNMX.FTZ R21, R58, R21, !PT ;  /* 0x000000153a157209 */ /* 0x000fe20007810000 */
[----:B------:R-:W-:Y:S01]  /*19880*/  HGMMA.64x16x16.F32.BF16 R24, gdesc[UR4], R24, gsb0 ;  /* 0x00200000041879f0 */ /* 0x000fe20008001818 */
[----:B------:R-:W-:Y:S01]  /*19890*/  ISETP.GT.AND P4, PT, R6, 0x20, PT ;  /* 0x000000200600780c */ /* 0x000fe20003f84270 */
[----:B------:R-:W3:Y:S01]  /*198a0*/  MUFU.TANH R34, R34 ;  /* 0x0000002200227308 */ /* 0x000ee20000002400 */
[----:B0-----:R-:W-:Y:S01]  /*198b0*/  FSEL R54, R55, -INF , P3 ;  /* 0xff80000037367808 */ /* 0x001fe20001800000 */
[----:B------:R-:W-:Y:S01]  /*198c0*/  FMUL.FTZ R38, R38, UR8 ;  /* 0x0000000826267c20 */ /* 0x000fe20008410000 */
[----:B------:R-:W-:Y:S01]  /*198d0*/  FMNMX.FTZ R21, R56, R21, !PT ;  /* 0x0000001538157209 */ /* 0x000fe20007810000 */
[----:B------:R-:W-:Y:S01]  /*198e0*/  FMUL.FTZ R39, R39, UR8 ;  /* 0x0000000827277c20 */ /* 0x000fe20008410000 */
[----:B------:R-:W-:Y:S01]  /*198f0*/  ISETP.GT.AND P3, PT, R6, 0x21, PT ;  /* 0x000000210600780c */ /* 0x000fe20003f64270 */
[----:B------:R-:W-:Y:S01]  /*19900*/  FMUL.FTZ R76, R36, UR8 ;  /* 0x00000008244c7c20 */ /* 0x000fe20008410000 */
[----:B------:R-:W-:Y:S01]  /*19910*/  FSEL R50, R42, -INF , P4 ;  /* 0xff8000002a327808 */ /* 0x000fe20002000000 */
[----:B------:R-:W-:Y:S01]  /*19920*/  MUFU.TANH R35, R35 ;  /* 0x0000002300237308 */ /* 0x000fe20000002400 */
[----:B------:R-:W-:Y:S01]  /*19930*/  FMNMX.FTZ R21, R54, R21, !PT ;  /* 0x0000001536157209 */ /* 0x000fe20007810000 */
[----:B------:R-:W-:Y:S01]  /*19940*/  ULDC UR4, c[0x0][0x988] ;  /* 0x0002620000047ab9 */ /* 0x000fe20000000800 */
[----:B------:R-:W-:Y:S01]  /*19950*/  ISETP.GT.AND P4, PT, R6, 0x28, PT ;  /* 0x000000280600780c */ /* 0x000fe20003f84270 */
[----:B------:R-:W-:Y:S01]  /*19960*/  FMUL.FTZ R78, R37, UR8 ;  /* 0x00000008254e7c20 */ /* 0x000fe20008410000 */
[----:B------:R-:W-:-:S02]  /*19970*/  FSEL R42, R43, -INF , P3 ;  /* 0xff8000002b2a7808 */ /* 0x000fc40001800000 */
[----:B------:R-:W-:Y:S01]  /*19980*/  FMNMX.FTZ R21, R50, R21, !PT ;  /* 0x0000001532157209 */ /* 0x000fe20007810000 */
[----:B------:R1:W0:Y:S01]  /*19990*/  MUFU.TANH R10, R38 ;  /* 0x00000026000a7308 */ /* 0x0002220000002400 */
[----:B------:R-:W-:Y:S02]  /*199a0*/  ISETP.GT.AND P3, PT, R6, 0x29, PT ;  /* 0x000000290600780c */ /* 0x000fe40003f64270 */
[----:B--2---:R-:W-:Y:S02]  /*199b0*/  FSEL R46, R46, -INF , P4 ;  /* 0xff8000002e2e7808 */ /* 0x004fe40002000000 */
[----:B------:R-:W-:Y:S02]  /*199c0*/  FMNMX.FTZ R21, R42, R21, !PT ;  /* 0x000000152a157209 */ /* 0x000fe40007810000 */
[----:B------:R-:W-:Y:S01]  /*199d0*/  ISETP.GT.AND P4, PT, R6, 0x30, PT ;  /* 0x000000300600780c */ /* 0x000fe20003f84270 */
[----:B------:R-:W2:Y:S01]  /*199e0*/  MUFU.TANH R14, R39 ;  /* 0x00000027000e7308 */ /* 0x000ea20000002400 */
[----:B-1----:R-:W-:-:S02]  /*199f0*/  FSEL R38, R47, -INF , P3 ;  /* 0xff8000002f267808 */ /* 0x002fc40001800000 */
[----:B------:R-:W-:Y:S02]  /*19a00*/  FMNMX.FTZ R21, R46, R21, !PT ;  /* 0x000000152e157209 */ /* 0x000fe40007810000 */
[----:B------:R-:W-:Y:S02]  /*19a10*/  ISETP.GT.AND P3, PT, R6, 0x31, PT ;  /* 0x000000310600780c */ /* 0x000fe40003f64270 */
[----:B---3--:R-:W-:Y:S01]  /*19a20*/  FSEL R34, R34, -INF , P4 ;  /* 0xff80000022227808 */ /* 0x008fe20002000000 */
[----:B------:R-:W-:Y:S01]  /*19a30*/  MUFU.TANH R72, R72 ;  /* 0x0000004800487308 */ /* 0x000fe20000002400 */
[----:B------:R-:W-:Y:S02]  /*19a40*/  FMNMX.FTZ R21, R38, R21, !PT ;  /* 0x0000001526157209 */ /* 0x000fe40007810000 */
[----:B------:R-:W-:Y:S02]  /*19a50*/  ISETP.GT.AND P4, PT, R6, 0x38, PT ;  /* 0x000000380600780c */ /* 0x000fe40003f84270 */
[----:B------:R-:W-:-:S03]  /*19a60*/  FMNMX.FTZ R21, R34, R21, !PT ;  /* 0x0000001522157209 */ /* 0x000fc60007810000 */
[----:B------:R-:W-:Y:S08]  /*19a70*/  MUFU.TANH R76, R76 ;  /* 0x0000004c004c7308 */ /* 0x000ff00000002400 */
[----:B------:R-:W-:Y:S01]  /*19a80*/  MUFU.TANH R78, R78 ;  /* 0x0000004e004e7308 */ /* 0x000fe20000002400 */
[----:B------:R-:W-:Y:S02]  /*19a90*/  WARPGROUP.DEPBAR.LE gsb0, 0x0 ;  /* 0x00008000000079c5 */ /* 0x000fe40000010000 */
[----:B------:R-:W-:Y:S01]  /*19aa0*/  FMUL.FTZ R26, R26, UR8 ;  /* 0x000000081a1a7c20 */ /* 0x000fe20008410000 */
[----:B------:R-:W-:Y:S01]  /*19ab0*/  FMUL.FTZ R27, R27, UR8 ;  /* 0x000000081b1b7c20 */ /* 0x000fe20008410000 */
[----:B------:R-:W-:Y:S01]  /*19ac0*/  FMUL.FTZ R8, R30, UR8 ;  /* 0x000000081e087c20 */ /* 0x000fe20008410000 */
[----:B------:R-:W-:-:S02]  /*19ad0*/  FMUL.FTZ R31, R31, UR8 ;  /* 0x000000081f1f7c20 */ /* 0x000fc40008410000 */
[----:B------:R1:W3:Y:S01]  /*19ae0*/  MUFU.TANH R12, R26 ;  /* 0x0000001a000c7308 */ /* 0x0002e20000002400 */
[----:B0-----:R-:W-:Y:S01]  /*19af0*/  FSEL R30, R10, -INF , P4 ;  /* 0xff8000000a1e7808 */ /* 0x001fe20002000000 */
[----:B------:R-:W-:Y:S01]  /*19b00*/  FMUL.FTZ R24, R24, UR8 ;  /* 0x0000000818187c20 */ /* 0x000fe20008410000 */
[C---:B------:R-:W-:Y:S01]  /*19b10*/  ISETP.GT.AND P4, PT, R6.reuse, 0x40, PT ;  /* 0x000000400600780c */ /* 0x040fe20003f84270 */
[----:B------:R-:W-:Y:S01]  /*19b20*/  FMUL.FTZ R29, R29, UR8 ;  /* 0x000000081d1d7c20 */ /* 0x000fe20008410000 */
[----:B------:R0:W-:Y:S03]  /*19b30*/  @!P1 SYNCS.ARRIVE.TRANS64.RED.A1T0 RZ, [R0+URZ], RZ ;  /* 0x000000ff00ff99a7 */ /* 0x0001e6000810043f */
[----:B------:R4:W0:Y:S01]  /*19b40*/  MUFU.TANH R39, R27 ;  /* 0x0000001b00277308 */ /* 0x0008220000002400 */
[----:B-1----:R-:W-:Y:S01]  /*19b50*/  FSEL R26, R35, -INF , P3 ;  /* 0xff800000231a7808 */ /* 0x002fe20001800000 */
[----:B------:R-:W-:Y:S01]  /*19b60*/  FMUL.FTZ R35, R49, UR8 ;  /* 0x0000000831237c20 */ /* 0x000fe20008410000 */
[----:B------:R-:W-:-:S02]  /*19b70*/  ISETP.GT.AND P3, PT, R6, 0x39, PT ;  /* 0x000000390600780c */ /* 0x000fc40003f64270 */
[----:B------:R-:W-:Y:S02]  /*19b80*/  FMNMX.FTZ R21, R26, R21, !PT ;  /* 0x000000151a157209 */ /* 0x000fe40007810000 */
[----:B--2---:R-:W-:Y:S01]  /*19b90*/  FSEL R14, R14, -INF , P3 ;  /* 0xff8000000e0e7808 */ /* 0x004fe20001800000 */
[----:B------:R-:W1:Y:S01]  /*19ba0*/  MUFU.TANH R8, R8 ;  /* 0x0000000800087308 */ /* 0x000e620000002400 */
[----:B----4-:R-:W-:Y:S01]  /*19bb0*/  FMNMX.FTZ R27, R30, R21, !PT ;  /* 0x000000151e1b7209 */ /* 0x010fe20007810000 */
[----:B------:R-:W-:Y:S01]  /*19bc0*/  FMUL.FTZ R21, R48, UR8 ;  /* 0x0000000830157c20 */ /* 0x000fe20008410000 */
[----:B------:R-:W-:Y:S01]  /*19bd0*/  ISETP.GT.AND P3, PT, R6, 0x41, PT ;  /* 0x000000410600780c */ /* 0x000fe20003f64270 */
[----:B------:R-:W-:Y:S01]  /*19be0*/  FMUL.FTZ R48, R52, UR8 ;  /* 0x0000000834307c20 */ /* 0x000fe20008410000 */
[----:B---3--:R-:W-:Y:S01]  /*19bf0*/  FSEL R12, R12, -INF , P4 ;  /* 0xff8000000c0c7808 */ /* 0x008fe20002000000 */
[----:B------:R-:W-:Y:S01]  /*19c00*/  FMUL.FTZ R52, R53, UR8 ;  /* 0x0000000835347c20 */ /* 0x000fe20008410000 */
[----:B------:R-:W-:Y:S01]  /*19c10*/  FMNMX.FTZ R27, R14, R27, !PT ;  /* 0x0000001b0e1b7209 */ /* 0x000fe20007810000 */
[----:B------:R-:W2:Y:S01]  /*19c20*/  MUFU.TANH R31, R31 ;  /* 0x0000001f001f7308 */ /* 0x000ea20000002400 */
[----:B------:R-:W-:-:S02]  /*19c30*/  ISETP.GT.AND P4, PT, R6, 0x48, PT ;  /* 0x000000480600780c */ /* 0x000fc40003f84270 */
[----:B0-----:R-:W-:Y:S02]  /*19c40*/  FSEL R10, R39, -INF , P3 ;  /* 0xff800000270a7808 */ /* 0x001fe40001800000 */
[----:B------:R-:W-:Y:S01]  /*19c50*/  FMNMX.FTZ R27, R12, R27, !PT ;  /* 0x0000001b0c1b7209 */ /* 0x000fe20007810000 */
[----:B------:R0:W3:Y:S01]  /*19c60*/  SHFL.IDX PT, R39, R7, RZ, 0x1c1f ;  /* 0x001c1fff07277589 */ /* 0x0000e200000e0000 */
[----:B------:R-:W-:Y:S01]  /*19c70*/  ISETP.GT.AND P3, PT, R6, 0x49, PT ;  /* 0x000000490600780c */ /* 0x000fe20003f64270 */
[----:B------:R-:W-:Y:S01]  /*19c80*/  MUFU.TANH R21, R21 ;  /* 0x0000001500157308 */ /* 0x000fe20000002400 */
[----:B-1----:R-:W-:Y:S02]  /*19c90*/  FSEL R8, R8, -INF , P4 ;  /* 0xff80000008087808 */ /* 0x002fe40002000000 */
[----:B------:R-:W-:Y:S01]  /*19ca0*/  FMNMX.FTZ R27, R10, R27, !PT ;  /* 0x0000001b0a1b7209 */ /* 0x000fe20007810000 */
[----:B0-----:R-:W-:-:S03]  /*19cb0*/  FMUL.FTZ R7, R25, UR8 ;  /* 0x0000000819077c20 */ /* 0x001fc60008410000 */
[----:B------:R-:W-:Y:S01]  /*19cc0*/  FMNMX.FTZ R27, R8, R27, !PT ;  /* 0x0000001b081b7209 */ /* 0x000fe20007810000 */
[----:B------:R-:W0:Y:S01]  /*19cd0*/  MUFU.TANH R35, R35 ;  /* 0x0000002300237308 */ /* 0x000e220000002400 */
[----:B--2---:R-:W-:Y:S01]  /*19ce0*/  FSEL R6, R31, -INF , P3 ;  /* 0xff8000001f067808 */ /* 0x004fe20001800000 */
[----:B------:R-:W-:-:S03]  /*19cf0*/  FMUL.FTZ R31, R45, UR8 ;  /* 0x000000082d1f7c20 */ /* 0x000fc60008410000 */
[----:B------:R-:W-:-:S03]  /*19d00*/  FMNMX.FTZ R27, R6, R27, !PT ;  /* 0x0000001b061b7209 */ /* 0x000fc60007810000 */
[----:B------:R-:W1:Y:S02]  /*19d10*/  MUFU.TANH R48, R48 ;  /* 0x0000003000307308 */ /* 0x000e640000002400 */
[----:B------:R-:W2:Y:S01]  /*19d20*/  SHFL.BFLY PT, R74, R27, 0x2, 0x1f ;  /* 0x0c401f001b4a7f89 */ /* 0x000ea200000e0000 */
[----:B---3--:R-:W-:Y:S01]  /*19d30*/  VIADDMNMX R25, R39, R4, R3, PT ;  /* 0x0000000427197246 */ /* 0x008fe20003800103 */
[----:B------:R-:W-:-:S04]  /*19d40*/  IMAD.U32 R3, RZ, RZ, UR4 ;  /* 0x00000004ff037e24 */ /* 0x000fc8000f8e00ff */
[----:B------:R-:W3:Y:S01]  /*19d50*/  MUFU.TANH R52, R52 ;  /* 0x0000003400347308 */ /* 0x000ee20000002400 */
[C---:B------:R-:W-:Y:S02]  /*19d60*/  ISETP.GT.AND P3, PT, R25.reuse, RZ, PT ;  /* 0x000000ff1900720c */ /* 0x040fe40003f64270 */
[C---:B------:R-:W-:Y:S02]  /*19d70*/  ISETP.GT.AND P5, PT, R25.reuse, 0x1, PT ;  /* 0x000000011900780c */ /* 0x040fe40003fa4270 */
[----:B------:R-:W-:Y:S02]  /*19d80*/  ISETP.GT.AND P4, PT, R25, 0x8, PT ;  /* 0x000000081900780c */ /* 0x000fe40003f84270 */
[----:B------:R-:W-:Y:S01]  /*19d90*/  FSEL R11, R11, -INF , P5 ;  /* 0xff8000000b0b7808 */ /* 0x000fe20002800000 */
[----:B------:R-:W4:Y:S01]  /*19da0*/  MUFU.TANH R31, R31 ;  /* 0x0000001f001f7308 */ /* 0x000f220000002400 */
[C---:B------:R-:W-:Y:S02]  /*19db0*/  ISETP.GT.AND P5, PT, R25.reuse, 0x9, PT ;  /* 0x000000091900780c */ /* 0x040fe40003fa4270 */
[----:B------:R-:W-:-:S02]  /*19dc0*/  ISETP.GT.AND P6, PT, R25, 0x11, PT ;  /* 0x000000111900780c */ /* 0x000fc40003fc4270 */
[----:B------:R-:W-:Y:S02]  /*19dd0*/  FSEL R36, R13, -INF , P5 ;  /* 0xff8000000d247808 */ /* 0x000fe40002800000 */
[----:B0-----:R-:W-:Y:S01]  /*19de0*/  FSEL R44, R35, -INF , P6 ;  /* 0xff800000232c7808 */ /* 0x001fe20003000000 */
[----:B------:R-:W-:Y:S01]  /*19df0*/  MUFU.TANH R80, R24 ;  /* 0x0000001800507308 */ /* 0x000fe20000002400 */
[----:B--2---:R-:W-:Y:S01]  /*19e00*/  FMNMX.FTZ R40, R27, R74, !PT ;  /* 0x0000004a1b287209 */ /* 0x004fe20007810000 */
[----:B------:R-:W-:Y:S01]  /*19e10*/  FMUL.FTZ R27, R33, UR8 ;  /* 0x00000008211b7c20 */ /* 0x000fe20008410000 */
[----:B------:R-:W-:Y:S01]  /*19e20*/  FMUL.FTZ R33, R28, UR8 ;  /* 0x000000081c217c20 */ /* 0x000fe20008410000 */
[----:B------:R-:W-:Y:S01]  /*19e30*/  FSEL R28, R9, -INF , P3 ;  /* 0xff800000091c7808 */ /* 0x000fe20001800000 */
[----:B------:R-:W-:Y:S01]  /*19e40*/  FMUL.FTZ R74, R32, UR8 ;  /* 0x00000008204a7c20 */ /* 0x000fe20008410000 */
[----:B------:R-:W0:Y:S01]  /*19e50*/  SHFL.BFLY PT, R41, R40, 0x1, 0x1f ;  /* 0x0c201f0028297f89 */ /* 0x000e2200000e0000 */
[----:B------:R-:W-:Y:S01]  /*19e60*/  FSEL R32, R15, -INF , P4 ;  /* 0xff8000000f207808 */ /* 0x000fe20002000000 */
[----:B------:R-:W-:Y:S01]  /*19e70*/  MUFU.TANH R27, R27 ;  /* 0x0000001b001b7308 */ /* 0x000fe20000002400 */
[----:B------:R-:W-:-:S02]  /*19e80*/  FMNMX.FTZ R9, R28, R11, !PT ;  /* 0x0000000b1c097209 */ /* 0x000fc40007810000 */
[C---:B------:R-:W-:Y:S02]  /*19e90*/  ISETP.GT.AND P3, PT, R25.reuse, 0x10, PT ;  /* 0x000000101900780c */ /* 0x040fe40003f64270 */
[----:B------:R-:W-:Y:S02]  /*19ea0*/  FMNMX.FTZ R9, R32, R9, !PT ;  /* 0x0000000920097209 */ /* 0x000fe40007810000 */
[C---:B------:R-:W-:Y:S01]  /*19eb0*/  ISETP.GT.AND P4, PT, R25.reuse, 0x18, PT ;  /* 0x000000181900780c */ /* 0x040fe20003f84270 */
[----:B------:R-:W2:Y:S01]  /*19ec0*/  MUFU.TANH R74, R74 ;  /* 0x0000004a004a7308 */ /* 0x000ea20000002400 */
[----:B------:R-:W-:Y:S02]  /*19ed0*/  FMNMX.FTZ R9, R36, R9, !PT ;  /* 0x0000000924097209 */ /* 0x000fe40007810000 */
[----:B------:R-:W-:Y:S02]  /*19ee0*/  ISETP.GT.AND P5, PT, R25, 0x19, PT ;  /* 0x000000191900780c */ /* 0x000fe40003fa4270 */
[----:B-1----:R-:W-:-:S02]  /*19ef0*/  FSEL R48, R48, -INF , P4 ;  /* 0xff80000030307808 */ /* 0x002fc40002000000 */
[----:B---3--:R-:W-:Y:S01]  /*19f00*/  FSEL R52, R52, -INF , P5 ;  /* 0xff80000034347808 */ /* 0x008fe20002800000 */
[----:B------:R1:W3:Y:S01]  /*19f10*/  MUFU.TANH R15, R7 ;  /* 0x00000007000f7308 */ /* 0x0002e20000002400 */
[----:B------:R-:W-:-:S04]  /*19f20*/  ISETP.GT.AND P4, PT, R25, 0x21, PT ;  /* 0x000000211900780c */ /* 0x000fc80003f84270 */
[----:B------:R-:W-:Y:S02]  /*19f30*/  FSEL R70, R70, -INF , P4 ;  /* 0xff80000046467808 */ /* 0x000fe40002000000 */
[----:B0-----:R-:W-:Y:S01]  /*19f40*/  FMNMX.FTZ R4, R40, R41, !PT ;  /* 0x0000002928047209 */ /* 0x001fe20007810000 */
[----:B------:R-:W0:Y:S01]  /*19f50*/  MUFU.TANH R33, R33 ;  /* 0x0000002100217308 */ /* 0x000e220000002400 */
[----:B------:R-:W-:Y:S02]  /*19f60*/  FSEL R40, R21, -INF , P3 ;  /* 0xff80000015287808 */ /* 0x000fe40001800000 */
[----:B------:R-:W-:Y:S01]  /*19f70*/  ISETP.GT.AND P3, PT, R25, 0x20, PT ;  /* 0x000000201900780c */ /* 0x000fe20003f64270 */
[----:B------:R-:W-:Y:S01]  /*19f80*/  FMUL.FTZ R13, R4, R3 ;  /* 0x00000003040d7220 */ /* 0x000fe20000410000 */
[----:B------:R-:W-:Y:S01]  /*19f90*/  FMNMX.FTZ R9, R40, R9, !PT ;  /* 0x0000000928097209 */ /* 0x000fe20007810000 */
[----:B------:R-:W0:Y:S01]  /*19fa0*/  @P2 LDC R21, c[0x0][0x44c] ;  /* 0x00011300ff152b82 */ /* 0x000e220000000800 */
[----:B------:R-:W-:Y:S01]  /*19fb0*/  FSEL R68, R68, -INF , P3 ;  /* 0xff80000044447808 */ /* 0x000fe20001800000 */
[----:B------:R-:W-:Y:S01]  /*19fc0*/  MUFU.TANH R29, R29 ;  /* 0x0000001d001d7308 */ /* 0x000fe20000002400 */
[----:B------:R-:W-:-:S02]  /*19fd0*/  FMNMX.FTZ R9, R44, R9, !PT ;  /* 0x000000092c097209 */ /* 0x000fc40007810000 */
[----:B------:R-:W-:Y:S02]  /*19fe0*/  FSETP.NEU.FTZ.AND P6, PT, R4, -INF , PT ;  /* 0xff8000000400780b */ /* 0x000fe40003fdd000 */
[----:B------:R-:W-:Y:S02]  /*19ff0*/  FMNMX.FTZ R9, R48, R9, !PT ;  /* 0x0000000930097209 */ /* 0x000fe40007810000 */
[----:B------:R-:W-:Y:S02]  /*1a000*/  ISETP.GT.AND P3, PT, R25, 0x28, PT ;  /* 0x000000281900780c */ /* 0x000fe40003f64270 */
[----:B------:R-:W-:Y:S02]  /*1a010*/  FMNMX.FTZ R9, R52, R9, !PT ;  /* 0x0000000934097209 */ /* 0x000fe40007810000 */
[----:B-1----:R-:W-:Y:S02]  /*1a020*/  FSEL R7, R13, RZ, P6 ;  /* 0x000000ff0d077208 */ /* 0x002fe40003000000 */
[----:B------:R-:W-:-:S02]  /*1a030*/  FMNMX.FTZ R9, R68, R9, !PT ;  /* 0x0000000944097209 */ /* 0x000fc40007810000 */
[C---:B------:R-:W-:Y:S01]  /*1a040*/  ISETP.GT.AND P4, PT, R25.reuse, 0x29, PT ;  /* 0x000000291900780c */ /* 0x040fe20003f84270 */
[-CC-:B------:R-:W-:Y:S01]  /*1a050*/  FFMA.FTZ R24, R66, R3.reuse, -R7.reuse ;  /* 0x0000000342187223 */ /* 0x180fe20000010807 */
[----:B------:R-:W-:Y:S01]  /*1a060*/  FSEL R72, R72, -INF , P3 ;  /* 0xff80000048487808 */ /* 0x000fe20001800000 */
[--C-:B------:R-:W-:Y:S01]  /*1a070*/  FFMA.FTZ R211, R64, R3, -R7.reuse ;  /* 0x0000000340d37223 */ /* 0x100fe20000010807 */
[----:B------:R-:W-:Y:S01]  /*1a080*/  FMNMX.FTZ R9, R70, R9, !PT ;  /* 0x0000000946097209 */ /* 0x000fe20007810000 */
[-CC-:B------:R-:W-:Y:S01]  /*1a090*/  FFMA.FTZ R205, R60, R3.reuse, -R7.reuse ;  /* 0x000000033ccd7223 */ /* 0x180fe20000010807 */
[----:B------:R-:W-:Y:S01]  /*1a0a0*/  ISETP.GT.AND P3, PT, R25, 0x30, PT ;  /* 0x000000301900780c */ /* 0x000fe20003f64270 */
[-CC-:B------:R-:W-:Y:S01]  /*1a0b0*/  FFMA.FTZ R207, R56, R3.reuse, -R7.reuse ;  /* 0x0000000338cf7223 */ /* 0x180fe20000010807 */
[----:B----4-:R-:W-:Y:S01]  /*1a0c0*/  FSEL R66, R31, -INF , P4 ;  /* 0xff8000001f427808 */ /* 0x010fe20002000000 */
[--C-:B------:R-:W-:Y:S01]  /*1a0d0*/  FFMA.FTZ R209, R5, R3, -R7.reuse ;  /* 0x0000000305d17223 */ /* 0x100fe20000010807 */
[----:B------:R-:W-:Y:S01]  /*1a0e0*/  FMNMX.FTZ R9, R72, R9, !PT ;  /* 0x0000000948097209 */ /* 0x000fe20007810000 */
[----:B------:R-:W-:Y:S01]  /*1a0f0*/  MUFU.EX2 R24, R24 ;  /* 0x0000001800187308 */ /* 0x000fe20000000800 */
[C---:B------:R-:W-:Y:S01]  /*1a100*/  ISETP.GT.AND P4, PT, R25.reuse, 0x31, PT ;  /* 0x000000311900780c */ /* 0x040fe20003f84270 */
[-CC-:B------:R-:W-:Y:S01]  /*1a110*/  FFMA.FTZ R62, R62, R3.reuse, -R7.reuse ;  /* 0x000000033e3e7223 */ /* 0x180fe20000010807 */
[----:B--2---:R-:W-:Y:S01]  /*1a120*/  FSEL R74, R74, -INF , P3 ;  /* 0xff8000004a4a7808 */ /* 0x004fe20001800000 */
[--C-:B------:R-:W-:Y:S01]  /*1a130*/  FFMA.FTZ R58, R58, R3, -R7.reuse ;  /* 0x000000033a3a7223 */ /* 0x100fe20000010807 */
[----:B------:R-:W-:Y:S01]  /*1a140*/  FMNMX.FTZ R9, R66, R9, !PT ;  /* 0x0000000942097209 */ /* 0x000fe20007810000 */
[-CC-:B------:R-:W-:Y:S01]  /*1a150*/  FFMA.FTZ R54, R54, R3.reuse, -R7.reuse ;  /* 0x0000000336367223 */ /* 0x180fe20000010807 */
[----:B------:R-:W-:Y:S01]  /*1a160*/  ISETP.GT.AND P3, PT, R25, 0x38, PT ;  /* 0x000000381900780c */ /* 0x000fe20003f64270 */
[----:B------:R-:W1:Y:S01]  /*1a170*/  MUFU.EX2 R209, R209 ;  /* 0x000000d100d17308 */ /* 0x000e620000000800 */
[----:B------:R-:W-:Y:S01]  /*1a180*/  FSEL R64, R27, -INF , P4 ;  /* 0xff8000001b407808 */ /* 0x000fe20002000000 */
[--C-:B------:R-:W-:Y:S01]  /*1a190*/  FFMA.FTZ R201, R50, R3, -R7.reuse ;  /* 0x0000000332c97223 */ /* 0x100fe20000010807 */
[----:B------:R-:W-:Y:S01]  /*1a1a0*/  FMNMX.FTZ R9, R74, R9, !PT ;  /* 0x000000094a097209 */ /* 0x000fe20007810000 */
[-CC-:B------:R-:W-:Y:S01]  /*1a1b0*/  FFMA.FTZ R42, R42, R3.reuse, -R7.reuse ;  /* 0x000000032a2a7223 */ /* 0x180fe20000010807 */
[C---:B------:R-:W-:Y:S01]  /*1a1c0*/  ISETP.GT.AND P4, PT, R25.reuse, 0x39, PT ;  /* 0x000000391900780c */ /* 0x040fe20003f84270 */
[--C-:B------:R-:W-:Y:S01]  /*1a1d0*/  FFMA.FTZ R203, R46, R3, -R7.reuse ;  /* 0x000000032ecb7223 */ /* 0x100fe20000010807 */
[----:B------:R-:W-:Y:S01]  /*1a1e0*/  FSEL R76, R76, -INF , P3 ;  /* 0xff8000004c4c7808 */ /* 0x000fe20001800000 */
[----:B------:R-:W2:Y:S01]  /*1a1f0*/  MUFU.EX2 R211, R211 ;  /* 0x000000d300d37308 */ /* 0x000ea20000000800 */
[----:B------:R-:W-:Y:S01]  /*1a200*/  FMNMX.FTZ R9, R64, R9, !PT ;  /* 0x0000000940097209 */ /* 0x000fe20007810000 */
[-CC-:B------:R-:W-:Y:S01]  /*1a210*/  FFMA.FTZ R38, R38, R3.reuse, -R7.reuse ;  /* 0x0000000326267223 */ /* 0x180fe20000010807 */
[C---:B------:R-:W-:Y:S01]  /*1a220*/  ISETP.GT.AND P3, PT, R25.reuse, 0x40, PT ;  /* 0x000000401900780c */ /* 0x040fe20003f64270 */
[-CC-:B------:R-:W-:Y:S01]  /*1a230*/  FFMA.FTZ R197, R34, R3.reuse, -R7.reuse ;  /* 0x0000000322c57223 */ /* 0x180fe20000010807 */
[----:B------:R-:W-:Y:S01]  /*1a240*/  FSEL R78, R78, -INF , P4 ;  /* 0xff8000004e4e7808 */ /* 0x000fe20002000000 */
[--C-:B------:R-:W-:Y:S01]  /*1a250*/  FFMA.FTZ R26, R26, R3, -R7.reuse ;  /* 0x000000031a1a7223 */ /* 0x100fe20000010807 */
[----:B------:R-:W-:Y:S01]  /*1a260*/  FMNMX.FTZ R9, R76, R9, !PT ;  /* 0x000000094c097209 */ /* 0x000fe20007810000 */
[----:B------:R-:W4:Y:S01]  /*1a270*/  MUFU.EX2 R62, R62 ;  /* 0x0000003e003e7308 */ /* 0x000f220000000800 */
        /* <DEDUP_REMOVED lines=8> */
[----:B---3--:R-:W-:Y:S01]  /*1a300*/  FSEL R60, R15, -INF , P4 ;  /* 0xff8000000f3c7808 */ /* 0x008fe20002000000 */
[--C-:B------:R-:W-:Y:S01]  /*1a310*/  FFMA.FTZ R195, R8, R3, -R7.reuse ;  /* 0x0000000308c37223 */ /* 0x100fe20000010807 */
[----:B------:R-:W-:Y:S01]  /*1a320*/  FMNMX.FTZ R9, R80, R9, !PT ;  /* 0x0000000950097209 */ /* 0x000fe20007810000 */
[----:B------:R-:W-:Y:S01]  /*1a330*/  FFMA.FTZ R6, R6, R3, -R7 ;  /* 0x0000000306067223 */ /* 0x000fe20000010807 */
[----:B------:R-:W-:Y:S01]  /*1a340*/  ISETP.GT.AND P4, PT, R25, 0x49, PT ;  /* 0x000000491900780c */ /* 0x000fe20003f84270 */
[----:B------:R-:W3:Y:S01]  /*1a350*/  MUFU.EX2 R205, R205 ;  /* 0x000000cd00cd7308 */ /* 0x000ee20000000800 */
[----:B0-----:R-:W-:Y:S01]  /*1a360*/  FSEL R82, R33, -INF , P3 ;  /* 0xff80000021527808 */ /* 0x001fe20001800000 */
[----:B-1----:R-:W-:Y:S01]  /*1a370*/  FADD.FTZ R8, R209, R24 ;  /* 0x00000018d1087221 */ /* 0x002fe20000010000 */
[----:B------:R-:W-:Y:S01]  /*1a380*/  FMNMX.FTZ R9, R60, R9, !PT ;  /* 0x000000093c097209 */ /* 0x000fe20007810000 */
[----:B------:R-:W-:Y:S01]  /*1a390*/  @P2 IMAD.HI.U32 R12, R230, R21, RZ ;  /* 0x00000015e60c2227 */ /* 0x000fe200078e00ff */
[----:B------:R-:W-:-:S03]  /*1a3a0*/  FSEL R84, R29, -INF , P4 ;  /* 0xff8000001d547808 */ /* 0x000fc60002000000 */
[----:B--2---:R-:W-:Y:S01]  /*1a3b0*/  FADD.FTZ R21, R211, R8 ;  /* 0x00000008d3157221 */ /* 0x004fe20000010000 */
[----:B------:R-:W-:Y:S01]  /*1a3c0*/  FMNMX.FTZ R9, R82, R9, !PT ;  /* 0x0000000952097209 */ /* 0x000fe20007810000 */
[----:B------:R-:W0:Y:S01]  /*1a3d0*/  @P2 LDC R29, c[0x0][0x450] ;  /* 0x00011400ff1d2b82 */ /* 0x000e220000000800 */
[----:B------:R-:W1:Y:S01]  /*1a3e0*/  MUFU.EX2 R58, R58 ;  /* 0x0000003a003a7308 */ /* 0x000e620000000800 */
[----:B----4-:R-:W-:Y:S01]  /*1a3f0*/  FADD.FTZ R8, R62, R21 ;  /* 0x000000153e087221 */ /* 0x010fe20000010000 */
[----:B------:R-:W-:Y:S01]  /*1a400*/  FMNMX.FTZ R9, R84, R9, !PT ;  /* 0x0000000954097209 */ /* 0x000fe20007810000 */
[----:B------:R-:W-:Y:S01]  /*1a410*/  IMAD.MOV.U32 R31, RZ, RZ, R230 ;  /* 0x000000ffff1f7224 */ /* 0x000fe200078e00e6 */
[----:B------:R-:W-:Y:S02]  /*1a420*/  F2FP.BF16.F32.PACK_AB R209, R24, R209 ;  /* 0x000000d118d1723e */ /* 0x000fe400000010ff */
[----:B------:R-:W-:Y:S02]  /*1a430*/  CS2R R50, SRZ ;  /* 0x0000000000327805 */ /* 0x000fe4000001ff00 */
[----:B------:R-:W-:Y:S01]  /*1a440*/  F2FP.BF16.F32.PACK_AB R211, R62, R211 ;  /* 0x000000d33ed3723e */ /* 0x000fe200000010ff */
[----:B------:R-:W2:Y:S01]  /*1a450*/  SHFL.BFLY PT, R56, R9, 0x2, 0x1f ;  /* 0x0c401f0009387f89 */ /* 0x000ea200000e0000 */
[----:B------:R-:W4:Y:S01]  /*1a460*/  MUFU.EX2 R207, R207 ;  /* 0x000000cf00cf7308 */ /* 0x000f220000000800 */
[----:B------:R-:W-:-:S02]  /*1a470*/  CS2R R62, SRZ ;  /* 0x00000000003e7805 */ /* 0x000fc4000001ff00 */
[----:B------:R-:W-:-:S05]  /*1a480*/  CS2R R46, SRZ ;  /* 0x00000000002e7805 */ /* 0x000fca000001ff00 */
[----:B------:R-:W4:Y:S01]  /*1a490*/  MUFU.EX2 R54, R54 ;  /* 0x0000003600367308 */ /* 0x000f220000000800 */
[----:B0-----:R-:W-:-:S07]  /*1a4a0*/  @P2 SHF.R.U32.HI R31, RZ, R29, R12 ;  /* 0x0000001dff1f2219 */ /* 0x001fce000001160c */
[----:B------:R-:W-:Y:S01]  /*1a4b0*/  MUFU.EX2 R201, R201 ;  /* 0x000000c900c97308 */ /* 0x000fe20000000800 */
[----:B---3--:R-:W-:Y:S01]  /*1a4c0*/  FADD.FTZ R29, R205, R8 ;  /* 0x00000008cd1d7221 */ /* 0x008fe20000010000 */
[----:B-1----:R-:W-:-:S03]  /*1a4d0*/  F2FP.BF16.F32.PACK_AB R205, R58, R205 ;  /* 0x000000cd3acd723e */ /* 0x002fc600000010ff */
[----:B------:R-:W-:Y:S01]  /*1a4e0*/  FADD.FTZ R12, R58, R29 ;  /* 0x0000001d3a0c7221 */ /* 0x000fe20000010000 */
[----:B------:R-:W-:Y:S02]  /*1a4f0*/  CS2R R58, SRZ ;  /* 0x00000000003a7805 */ /* 0x000fe4000001ff00 */
[----:B--2---:R-:W-:Y:S01]  /*1a500*/  FMNMX.FTZ R56, R9, R56, !PT ;  /* 0x0000003809387209 */ /* 0x004fe20007810000 */
[----:B------:R-:W-:Y:S04]  /*1a510*/  MUFU.EX2 R42, R42 ;  /* 0x0000002a002a7308 */ /* 0x000fe80000000800 */
[----:B------:R-:W0:Y:S04]  /*1a520*/  SHFL.BFLY PT, R5, R56, 0x1, 0x1f ;  /* 0x0c201f0038057f89 */ /* 0x000e2800000e0000 */
[----:B------:R-:W-:Y:S08]  /*1a530*/  MUFU.EX2 R203, R203 ;  /* 0x000000cb00cb7308 */ /* 0x000ff00000000800 */
[----:B------:R-:W-:Y:S08]  /*1a540*/  MUFU.EX2 R38, R38 ;  /* 0x0000002600267308 */ /* 0x000ff00000000800 */
[----:B------:R-:W-:Y:S01]  /*1a550*/  MUFU.EX2 R197, R197 ;  /* 0x000000c500c57308 */ /* 0x000fe20000000800 */
[----:B0-----:R-:W-:-:S02]  /*1a560*/  FMNMX.FTZ R5, R56, R5, !PT ;  /* 0x0000000538057209 */ /* 0x001fc40007810000 */
[----:B------:R-:W-:Y:S02]  /*1a570*/  CS2R R56, SRZ ;  /* 0x0000000000387805 */ /* 0x000fe4000001ff00 */
        /* <DEDUP_REMOVED lines=14> */
[----:B------:R-:W-:Y:S01]  /*1a660*/  IADD3 R28, R31, R232, -R228 ;  /* 0x000000e81f1c7210 */ /* 0x000fe20007ffe8e4 */
[----:B----4-:R-:W-:Y:S01]  /*1a670*/  FADD.FTZ R31, R207, R12 ;  /* 0x0000000ccf1f7221 */ /* 0x010fe20000010000 */
        /* <DEDUP_REMOVED lines=12> */
[----:B------:R-:W1:Y:S01]  /*1a740*/  MUFU.EX2 R210, R210 ;  /* 0x000000d200d27308 */ /* 0x000e620000000800 */
[----:B------:R-:W-:Y:S01]  /*1a750*/  IMAD.HI R28, R28, 0x66666667, RZ ;  /* 0x666666671c1c7827 */ /* 0x000fe200078e02ff */
[----:B------:R-:W-:-:S02]  /*1a760*/  F2FP.BF16.F32.PACK_AB R207, R54, R207 ;  /* 0x000000cf36cf723e */ /* 0x000fc400000010ff */
[----:B------:R-:W-:Y:S02]  /*1a770*/  CS2R R76, SRZ ;  /* 0x00000000004c7805 */ /* 0x000fe4000001ff00 */
[----:B------:R-:W-:Y:S02]  /*1a780*/  CS2R R74, SRZ ;  /* 0x00000000004a7805 */ /* 0x000fe4000001ff00 */
[----:B------:R-:W-:Y:S02]  /*1a790*/  CS2R R72, SRZ ;  /* 0x0000000000487805 */ /* 0x000fe4000001ff00 */
[----:B------:R-:W-:Y:S02]  /*1a7a0*/  CS2R R70, SRZ ;  /* 0x0000000000467805 */ /* 0x000fe4000001ff00 */
[----:B------:R-:W-:Y:S01]  /*1a7b0*/  CS2R R68, SRZ ;  /* 0x0000000000447805 */ /* 0x000fe2000001ff00 */
[----:B------:R-:W2:Y:S01]  /*1a7c0*/  MUFU.EX2 R9, R9 ;  /* 0x0000000900097308 */ /* 0x000ea20000000800 */
[----:B0-----:R-:W-:Y:S01]  /*1a7d0*/  FADD.FTZ R21, R208, R7 ;  /* 0x00000007d0157221 */ /* 0x001fe20000010000 */
[----:B------:R-:W-:-:S02]  /*1a7e0*/  F2FP.BF16.F32.PACK_AB R208, R7, R208 ;  /* 0x000000d007d0723e */ /* 0x000fc400000010ff */
[----:B------:R-:W-:Y:S02]  /*1a7f0*/  CS2R R66, SRZ ;  /* 0x0000000000427805 */ /* 0x000fe4000001ff00 */
[----:B------:R-:W-:Y:S02]  /*1a800*/  CS2R R64, SRZ ;  /* 0x0000000000407805 */ /* 0x000fe4000001ff00 */
        /* <DEDUP_REMOVED lines=8> */
[----:B------:R-:W-:Y:S01]  /*1a890*/  FADD.FTZ R8, R54, R31 ;  /* 0x0000001f36087221 */ /* 0x000fe20000010000 */
[----:B------:R-:W-:Y:S01]  /*1a8a0*/  FFMA.FTZ R31, R78, R3, -R15 ;  /* 0x000000034e1f7223 */ /* 0x000fe2000001080f */
[----:B------:R-:W-:Y:S02]  /*1a8b0*/  F2FP.BF16.F32.PACK_AB R210, R9, R210 ;  /* 0x000000d209d2723e */ /* 0x000fe400000010ff */
[----:B------:R-:W-:Y:S01]  /*1a8c0*/  CS2R R78, SRZ ;  /* 0x00000000004e7805 */ /* 0x000fe2000001ff00 */
[----:B------:R-:W-:Y:S01]  /*1a8d0*/  FADD.FTZ R33, R201, R8 ;  /* 0x00000008c9217221 */ /* 0x000fe20000010000 */
[----:B------:R-:W-:Y:S01]  /*1a8e0*/  F2FP.BF16.F32.PACK_AB R201, R42, R201 ;  /* 0x000000c92ac9723e */ /* 0x000fe200000010ff */
[----:B------:R-:W2:Y:S01]  /*1a8f0*/  MUFU.EX2 R206, R206 ;  /* 0x000000ce00ce7308 */ /* 0x000ea20000000800 */
[----:B0-----:R-:W-:Y:S01]  /*1a900*/  FADD.FTZ R0, R204, R21 ;  /* 0x00000015cc007221 */ /* 0x001fe20000010000 */
[----:B------:R-:W-:Y:S01]  /*1a910*/  FADD.FTZ R8, R42, R33 ;  /* 0x000000212a087221 */ /* 0x000fe20000010000 */
[----:B------:R-:W-:-:S02]  /*1a920*/  CS2R R54, SRZ ;  /* 0x0000000000367805 */ /* 0x000fc4000001ff00 */
[----:B------:R-:W-:Y:S01]  /*1a930*/  CS2R R42, SRZ ;  /* 0x00000000002a7805 */ /* 0x000fe2000001ff00 */
[----:B------:R-:W-:Y:S01]  /*1a940*/  FADD.FTZ R33, R203, R8 ;  /* 0x00000008cb217221 */ /* 0x000fe20000010000 */
[C---:B------:R-:W-:Y:S01]  /*1a950*/  F2FP.BF16.F32.PACK_AB R203, R38.reuse, R203 ;  /* 0x000000cb26cb723e */ /* 0x040fe200000010ff */
[----:B------:R-:W0:Y:S01]  /*1a960*/  MUFU.EX2 R13, R13 ;  /* 0x0000000d000d7308 */ /* 0x000e220000000800 */
[C---:B-1----:R-:W-:Y:S01]  /*1a970*/  FADD.FTZ R21, R11.reuse, R0 ;  /* 0x000000000b157221 */ /* 0x042fe20000010000 */
[----:B------:R-:W-:Y:S01]  /*1a980*/  FADD.FTZ R8, R38, R33 ;  /* 0x0000002126087221 */ /* 0x000fe20000010000 */
[----:B------:R-:W-:Y:S02]  /*1a990*/  F2FP.BF16.F32.PACK_AB R204, R11, R204 ;  /* 0x000000cc0bcc723e */ /* 0x000fe400000010ff */
[----:B------:R-:W-:Y:S01]  /*1a9a0*/  CS2R R38, SRZ ;  /* 0x0000000000267805 */ /* 0x000fe2000001ff00 */
[----:B------:R-:W-:Y:S01]  /*1a9b0*/  FADD.FTZ R33, R197, R8 ;  /* 0x00000008c5217221 */ /* 0x000fe20000010000 */
[----:B------:R-:W-:Y:S01]  /*1a9c0*/  F2FP.BF16.F32.PACK_AB R197, R26, R197 ;  /* 0x000000c51ac5723e */ /* 0x000fe200000010ff */
[----:B------:R-:W1:Y:S01]  /*1a9d0*/  MUFU.EX2 R200, R200 ;  /* 0x000000c800c87308 */ /* 0x000e620000000800 */
[----:B--2---:R-:W-:Y:S01]  /*1a9e0*/  FADD.FTZ R0, R206, R21 ;  /* 0x00000015ce007221 */ /* 0x004fe20000010000 */
[----:B------:R-:W-:-:S04]  /*1a9f0*/  FADD.FTZ R8, R26, R33 ;  /* 0x000000211a087221 */ /* 0x000fc80000010000 */
[----:B------:R-:W-:Y:S02]  /*1aa00*/  FADD.FTZ R35, R199, R8 ;  /* 0x00000008c7237221 */ /* 0x000fe40000010000 */
[----:B------:R-:W2:Y:S01]  /*1aa10*/  MUFU.EX2 R25, R25 ;  /* 0x0000001900197308 */ /* 0x000ea20000000800 */
[C---:B0-----:R-:W-:Y:S01]  /*1aa20*/  FADD.FTZ R21, R13.reuse, R0 ;  /* 0x000000000d157221 */ /* 0x041fe20000010000 */
[----:B------:R-:W-:-:S06]  /*1aa30*/  F2FP.BF16.F32.PACK_AB R206, R13, R206 ;  /* 0x000000ce0dce723e */ /* 0x000fcc00000010ff */
[----:B------:R-:W0:Y:S01]  /*1aa40*/  MUFU.EX2 R202, R202 ;  /* 0x000000ca00ca7308 */ /* 0x000e220000000800 */
[----:B-1----:R-:W-:Y:S01]  /*1aa50*/  FADD.FTZ R0, R200, R21 ;  /* 0x00000015c8007221 */ /* 0x002fe20000010000 */
[----:B------:R-:W-:-:S04]  /*1aa60*/  SHF.R.U32.HI R21, RZ, 0x1f, R28 ;  /* 0x0000001fff157819 */ /* 0x000fc8000001161c */
[----:B------:R-:W-:Y:S02]  /*1aa70*/  LEA.HI.SX32 R21, R28, R21, 0x1b ;  /* 0x000000151c157211 */ /* 0x000fe400078fdaff */
[----:B------:R-:W1:Y:S01]  /*1aa80*/  MUFU.EX2 R14, R14 ;  /* 0x0000000e000e7308 */ /* 0x000e620000000800 */
[----:B--2---:R-:W-:Y:S01]  /*1aa90*/  FADD.FTZ R15, R25, R0 ;  /* 0x00000000190f7221 */ /* 0x004fe20000010000 */
[----:B------:R-:W-:Y:S02]  /*1aaa0*/  VIMNMX R21, R231, R21, !PT ;  /* 0x00000015e7157248 */ /* 0x000fe40007fe0100 */
[----:B------:R-:W-:Y:S02]  /*1aab0*/  F2FP.BF16.F32.PACK_AB R200, R25, R200 ;  /* 0x000000c819c8723e */ /* 0x000fe400000010ff */
[----:B------:R-:W-:Y:S02]  /*1aac0*/  CS2R R24, SRZ ;  /* 0x0000000000187805 */ /* 0x000fe4000001ff00 */
[----:B------:R-:W2:Y:S01]  /*1aad0*/  MUFU.EX2 R27, R27 ;  /* 0x0000001b001b7308 */ /* 0x000ea20000000800 */
[----:B0-----:R-:W-:-:S07]  /*1aae0*/  FADD.FTZ R0, R202, R15 ;  /* 0x0000000fca007221 */ /* 0x001fce0000010000 */
[----:B------:R-:W0:Y:S01]  /*1aaf0*/  MUFU.EX2 R193, R193 ;  /* 0x000000c100c17308 */ /* 0x000e220000000800 */
[C---:B-1----:R-:W-:Y:S01]  /*1ab00*/  FADD.FTZ R8, R14.reuse, R35 ;  /* 0x000000230e087221 */ /* 0x042fe20000010000 */
[----:B------:R-:W-:-:S06]  /*1ab10*/  F2FP.BF16.F32.PACK_AB R199, R14, R199 ;  /* 0x000000c70ec7723e */ /* 0x000fcc00000010ff */
[----:B------:R-:W1:Y:S01]  /*1ab20*/  MUFU.EX2 R196, R196 ;  /* 0x000000c400c47308 */ /* 0x000e620000000800 */
[C---:B--2---:R-:W-:Y:S01]  /*1ab30*/  FADD.FTZ R33, R27.reuse, R0 ;  /* 0x000000001b217221 */ /* 0x044fe20000010000 */
[----:B------:R-:W-:Y:S02]  /*1ab40*/  F2FP.BF16.F32.PACK_AB R202, R27, R202 ;  /* 0x000000ca1bca723e */ /* 0x000fe400000010ff */
[----:B------:R-:W-:-:S04]  /*1ab50*/  CS2R R26, SRZ ;  /* 0x00000000001a7805 */ /* 0x000fc8000001ff00 */
        /* <DEDUP_REMOVED lines=9> */
[----:B------:R-:W-:Y:S02]  /*1abf0*/  F2FP.BF16.F32.PACK_AB R196, R29, R196 ;  /* 0x000000c41dc4723e */ /* 0x000fe400000010ff */
[----:B------:R-:W-:-:S04]  /*1ac00*/  CS2R R28, SRZ ;  /* 0x00000000001c7805 */ /* 0x000fc8000001ff00 */
[----:B------:R-:W0:Y:S01]  /*1ac10*/  MUFU.EX2 R31, R31 ;  /* 0x0000001f001f7308 */ /* 0x000e220000000800 */
[----:B-1----:R-:W-:Y:S01]  /*1ac20*/  FADD.FTZ R37, R195, R8 ;  /* 0x00000008c3257221 */ /* 0x002fe20000010000 */
[----:B------:R-:W-:Y:S02]  /*1ac30*/  VIADD R8, R2, 0xfffffffe ;  /* 0xfffffffe02087836 */ /* 0x000fe40000000000 */
[----:B------:R-:W-:-:S03]  /*1ac40*/  IMAD.MOV.U32 R2, RZ, RZ, 0x3f800000 ;  /* 0x3f800000ff027424 */ /* 0x000fc600078e00ff */
[----:B------:R-:W-:Y:S01]  /*1ac50*/  ISETP.GE.AND P3, PT, R8, R21, PT ;  /* 0x000000150800720c */ /* 0x000fe20003f66270 */
[----:B------:R-:W1:Y:S01]  /*1ac60*/  MUFU.EX2 R80, R80 ;  /* 0x0000005000507308 */ /* 0x000e620000000800 */
[----:B--2---:R-:W-:-:S07]  /*1ac70*/  FADD.FTZ R0, R198, R33 ;  /* 0x00000021c6007221 */ /* 0x004fce0000010000 */
[----:B------:R2:W3:Y:S01]  /*1ac80*/  MUFU.EX2 R15, R60 ;  /* 0x0000003c000f7308 */ /* 0x0004e20000000800 */
[C---:B0-----:R-:W-:Y:S01]  /*1ac90*/  FADD.FTZ R35, R31.reuse, R0 ;  /* 0x000000001f237221 */ /* 0x041fe20000010000 */
[----:B------:R-:W-:Y:S02]  /*1aca0*/  F2FP.BF16.F32.PACK_AB R198, R31, R198 ;  /* 0x000000c61fc6723e */ /* 0x000fe400000010ff */
[----:B------:R-:W-:-:S04]  /*1acb0*/  CS2R R30, SRZ ;  /* 0x00000000001e7805 */ /* 0x000fc8000001ff00 */
[----:B------:R-:W0:Y:S01]  /*1acc0*/  MUFU.EX2 R82, R82 ;  /* 0x0000005200527308 */ /* 0x000e220000000800 */
[----:B-1----:R-:W-:Y:S01]  /*1acd0*/  FADD.FTZ R0, R80, R35 ;  /* 0x0000002350007221 */ /* 0x002fe20000010000 */
[----:B--2---:R-:W-:Y:S02]  /*1ace0*/  CS2R R60, SRZ ;  /* 0x00000000003c7805 */ /* 0x004fe4000001ff00 */
[----:B------:R-:W-:-:S04]  /*1acf0*/  CS2R R34, SRZ ;  /* 0x0000000000227805 */ /* 0x000fc8000001ff00 */
[----:B------:R-:W1:Y:S01]  /*1ad00*/  MUFU.EX2 R6, R6 ;  /* 0x0000000600067308 */ /* 0x000e620000000800 */
[C---:B---3--:R-:W-:Y:S01]  /*1ad10*/  FADD.FTZ R7, R15.reuse, R0 ;  /* 0x000000000f077221 */ /* 0x048fe20000010000 */
[----:B------:R-:W-:Y:S02]  /*1ad20*/  F2FP.BF16.F32.PACK_AB R192, R15, R80 ;  /* 0x000000500fc0723e */ /* 0x000fe400000010ff */
[----:B------:R-:W-:-:S04]  /*1ad30*/  CS2R R80, SRZ ;  /* 0x0000000000507805 */ /* 0x000fc8000001ff00 */
[----:B------:R2:W3:Y:S01]  /*1ad40*/  MUFU.EX2 R33, R84 ;  /* 0x0000005400217308 */ /* 0x0004e20000000800 */
[----:B0-----:R-:W-:Y:S01]  /*1ad50*/  FADD.FTZ R0, R82, R7 ;  /* 0x0000000752007221 */ /* 0x001fe20000010000 */
[C---:B-1----:R-:W-:Y:S01]  /*1ad60*/  FADD.FTZ R12, R6.reuse, R37 ;  /* 0x00000025060c7221 */ /* 0x042fe20000010000 */
[----:B------:R-:W-:Y:S02]  /*1ad70*/  F2FP.BF16.F32.PACK_AB R195, R6, R195 ;  /* 0x000000c306c3723e */ /* 0x000fe400000010ff */
[----:B--2---:R-:W-:Y:S02]  /*1ad80*/  CS2R R84, SRZ ;  /* 0x0000000000547805 */ /* 0x004fe4000001ff00 */
[----:B------:R-:W-:Y:S01]  /*1ad90*/  CS2R R36, SRZ ;  /* 0x0000000000247805 */ /* 0x000fe2000001ff00 */
[C---:B---3--:R-:W-:Y:S01]  /*1ada0*/  FADD.FTZ R13, R33.reuse, R0 ;  /* 0x00000000210d7221 */ /* 0x048fe20000010000 */
[----:B------:R-:W-:Y:S01]  /*1adb0*/  F2FP.BF16.F32.PACK_AB R194, R33, R82 ;  /* 0x0000005221c2723e */ /* 0x000fe200000010ff */
[----:B------:R-:W-:Y:S01]  /*1adc0*/  IMAD.MOV.U32 R0, RZ, RZ, 0x3f800000 ;  /* 0x3f800000ff007424 */ /* 0x000fe200078e00ff */
[----:B------:R-:W-:-:S02]  /*1add0*/  CS2R R82, SRZ ;  /* 0x0000000000527805 */ /* 0x000fc4000001ff00 */
[----:B------:R-:W-:Y:S01]  /*1ade0*/  CS2R R32, SRZ ;  /* 0x0000000000207805 */ /* 0x000fe2000001ff00 */
[----:B------:R-:W-:Y:S06]  /*1adf0*/  @!P3 BRA `(.L_x_2841) ;  /* 0x000000540004b947 */ /* 0x000fec0003800000 */
[----:B------:R-:W-:Y:S01]  /*1ae00*/  BSSY B1, `(.L_x_2841) ;  /* 0x0000540000017945 */ /* 0x000fe20003800000 */
[----:B------:R-:W-:Y:S02]  /*1ae10*/  IMAD.MOV.U32 R6, RZ, RZ, R4 ;  /* 0x000000ffff067224 */ /* 0x000fe400078e0004 */
[----:B------:R-:W-:Y:S02]  /*1ae20*/  IMAD.MOV.U32 R7, RZ, RZ, R5 ;  /* 0x000000ffff077224 */ /* 0x000fe400078e0005 */
[----:B------:R-:W-:Y:S02]  /*1ae30*/  IMAD.MOV.U32 R9, RZ, RZ, R218 ;  /* 0x000000ffff097224 */ /* 0x000fe400078e00da */
[----:B------:R-:W-:Y:S02]  /*1ae40*/  IMAD.MOV.U32 R10, RZ, RZ, R216 ;  /* 0x000000ffff0a7224 */ /* 0x000fe400078e00d8 */
[----:B------:R-:W-:Y:S02]  /*1ae50*/  IMAD.MOV.U32 R2, RZ, RZ, 0x3f800000 ;  /* 0x3f800000ff027424 */ /* 0x000fe400078e00ff */
[----:B------:R-:W-:-:S07]  /*1ae60*/  IMAD.MOV.U32 R151, RZ, RZ, RZ ;  /* 0x000000ffff977224 */ /* 0x000fce00078e00ff */
.L_x_2852:
        /* <DEDUP_REMOVED lines=8> */
.L_x_2842:
[----:B------:R-:W-:Y:S01]  /*1aef0*/  IMAD R11, R3, 0x8, R16 ;  /* 0x00000008030b7824 */ /* 0x000fe200078e0210 */
[----:B------:R-:W-:-:S04]  /*1af00*/  SHF.L.U32 R4, R218, 0x1f, RZ ;  /* 0x0000001fda047819 */ /* 0x000fc800000006ff */
[----:B------:R0:W1:Y:S01]  /*1af10*/  SYNCS.PHASECHK.TRANS64.TRYWAIT P3, [R11+URZ+0x38830], R4 ;  /* 0x038830040b0075a7 */ /* 0x000062000806017f */
[----:B------:R-:W-:Y:S05]  /*1af20*/  @!P0 BRA `(.L_x_2843) ;  /* 0x0000000000048947 */ /* 0x000fea0003800000 */
[----:B------:R-:W-:Y:S01]  /*1af30*/  BPT.TRAP 0x1 ;  /* 0x000000040000795c */ /* 0x000fe20000300000 */
.L_x_2843:
[----:B------:R-:W-:Y:S01]  /*1af40*/  IMAD R3, R216, 0xa00, R20 ;  /* 0x00000a00d8037824 */ /* 0x000fe200078e0214 */
[----:B------:R-:W-:Y:S03]  /*1af50*/  BSSY B2, `(.L_x_2844) ;  /* 0x0000006000027945 */ /* 0x000fe60003800000 */
[C---:B------:R-:W-:Y:S02]  /*1af60*/  VIADD R152, R3.reuse, 0x80 ;  /* 0x0000008003987836 */ /* 0x040fe40000000000 */
[----:B------:R-:W-:Y:S01]  /*1af70*/  VIADD R15, R3, 0x100 ;  /* 0x00000100030f7836 */ /* 0x000fe20000000000 */
[----:B-1----:R-:W-:Y:S06]  /*1af80*/  @P3 BRA `(.L_x_2845) ;  /* 0x0000000000083947 */ /* 0x002fec0003800000 */
[----:B------:R-:W1:Y:S02]  /*1af90*/  SYNCS.PHASECHK.TRANS64.TRYWAIT P3, [R11+URZ+0x38830], R4 ;  /* 0x038830040b0075a7 */ /* 0x000e64000806017f */
[----:B-1----:R-:W-:Y:S05]  /*1afa0*/  @!P3 BRA `(.L_x_2846) ;  /* 0x000001ac0070b947 */ /* 0x002fea0003800000 */
.L_x_2845:
[----:B------:R-:W-:Y:S05]  /*1afb0*/  BSYNC B2 ;  /* 0x0000000000027941 */ /* 0x000fea0003800000 */
.L_x_2844:
[----:B------:R-:W2:Y:S04]  /*1afc0*/  LDL.64 R154, [R1+0x48] ;  /* 0x00004800019a7983 */ /* 0x000ea80000100a00 */
[----:B------:R-:W3:Y:S01]  /*1afd0*/  LDL.64 R156, [R1+0x50] ;  /* 0x00005000019c7983 */ /* 0x000ee20000100a00 */
[----:B01----:R-:W-:Y:S02]  /*1afe0*/  IMAD.MOV.U32 R4, RZ, RZ, R3 ;  /* 0x000000ffff047224 */ /* 0x003fe400078e0003 */
[----:B------:R-:W-:-:S03]  /*1aff0*/  IMAD.MOV.U32 R5, RZ, RZ, 0x40000040 ;  /* 0x40000040ff057424 */ /* 0x000fc600078e00ff */
[----:B------:R-:W-:Y:S02]  /*1b000*/  R2UR UR18, R4 ;  /* 0x00000000041272ca */ /* 0x000fe400000e0000 */
[C---:B------:R-:W-:Y:S01]  /*1b010*/  R2UR UR19, R5.reuse ;  /* 0x00000000051372ca */ /* 0x040fe200000e0000 */
[----:B------:R-:W-:Y:S01]  /*1b020*/  WARPGROUP.ARRIVE ;  /* 0x00000000000079c5 */ /* 0x000fe20000000000 */
[----:B------:R-:W-:Y:S01]  /*1b030*/  IMAD.MOV.U32 R4, RZ, RZ, R152 ;  /* 0x000000ffff047224 */ /* 0x000fe200078e0098 */
[----:B------:R-:W-:-:S04]  /*1b040*/  R2UR UR7, R5 ;  /* 0x00000000050772ca */ /* 0x000fc800000e0000 */
[----:B------:R-:W-:Y:S01]  /*1b050*/  R2UR UR6, R4 ;  /* 0x00000000040672ca */ /* 0x000fe200000e0000 */
[----:B------:R-:W-:Y:S01]  /*1b060*/  IMAD.MOV.U32 R4, RZ, RZ, R15 ;  /* 0x000000ffff047224 */ /* 0x000fe200078e000f */
[----:B------:R-:W-:-:S04]  /*1b070*/  R2UR UR11, R5 ;  /* 0x00000000050b72ca */ /* 0x000fc800000e0000 */
[----:B------:R-:W-:Y:S01]  /*1b080*/  R2UR UR10, R4 ;  /* 0x00000000040a72ca */ /* 0x000fe200000e0000 */
[----:B------:R-:W-:Y:S02]  /*1b090*/  VIADD R14, R3, 0x180 ;  /* 0x00000180030e7836 */ /* 0x000fe40000000000 */
[----:B------:R-:W-:-:S03]  /*1b0a0*/  IMAD.MOV.U32 R15, RZ, RZ, 0x40000040 ;  /* 0x40000040ff0f7424 */ /* 0x000fc600078e00ff */
[----:B------:R-:W-:Y:S02]  /*1b0b0*/  R2UR UR14, R14 ;  /* 0x000000000e0e72ca */ /* 0x000fe400000e0000 */
        /* <DEDUP_REMOVED lines=27> */
[----:B------:R-:W-:Y:S01]  /*1b270*/  UMOV UR16, UR20 ;  /* 0x0000001400107c82 */ /* 0x000fe20008000000 */
[----:B------:R-:W-:Y:S01]  /*1b280*/  UMOV UR17, UR21 ;  /* 0x0000001500117c82 */ /* 0x000fe20008000000 */
[----:B------:R-:W-:Y:S02]  /*1b290*/  WARPGROUP.DEPBAR.LE gsb0, 0x0 ;  /* 0x00008000000079c5 */ /* 0x000fe40000010000 */
[----:B------:R-:W-:Y:S01]  /*1b2a0*/  VIADD R14, R3, 0x2 ;  /* 0x00000002030e7836 */ /* 0x000fe20000000000 */
[----:B--2---:R-:W-:Y:S02]  /*1b2b0*/  R2UR UR26, R154 ;  /* 0x000000009a1a72ca */ /* 0x004fe400000e0000 */
[----:B------:R-:W-:-:S02]  /*1b2c0*/  R2UR UR27, R155 ;  /* 0x000000009b1b72ca */ /* 0x000fc400000e0000 */
[----:B------:R-:W-:-:S06]  /*1b2d0*/  WARPGROUP.ARRIVE ;  /* 0x00000000000079c5 */ /* 0x000fcc0000000000 */
[----:B------:R-:W-:Y:S01]  /*1b2e0*/  HGMMA.64x16x16.F32.BF16 R152, gdesc[UR16], RZ, !UPT, gsb0 ;  /* 0x00200000109879f0 */ /* 0x000fe2000c0018ff */
        /* <DEDUP_REMOVED lines=20> */
[----:B------:R-:W-:Y:S01]  /*1b430*/  UMOV UR12, UR24 ;  /* 0x00000018000c7c82 */ /* 0x000fe20008000000 */
[----:B------:R-:W-:Y:S01]  /*1b440*/  UMOV UR13, UR25 ;  /* 0x00000019000d7c82 */ /* 0x000fe20008000000 */
[----:B------:R-:W-:Y:S01]  /*1b450*/  UMOV UR16, UR24 ;  /* 0x0000001800107c82 */ /* 0x000fe20008000000 */
[----:B------:R-:W-:Y:S01]  /*1b460*/  UMOV UR17, UR25 ;  /* 0x0000001900117c82 */ /* 0x000fe20008000000 */
[----:B------:R-:W2:Y:S01]  /*1b470*/  LDL.64 R14, [R1+0x38] ;  /* 0x00003800010e7983 */ /* 0x000ea20000100a00 */
[----:B------:R-:W-:Y:S01]  /*1b480*/  HGMMA.64x16x16.F32.BF16 R176, gdesc[UR4], R176, gsb0 ;  /* 0x0020000004b079f0 */ /* 0x000fe200080018b0 */
[----:B------:R-:W-:Y:S02]  /*1b490*/  R2UR UR10, R4 ;  /* 0x00000000040a72ca */ /* 0x000fe400000e0000 */
[----:B------:R-:W-:Y:S01]  /*1b4a0*/  R2UR UR11, R5 ;  /* 0x00000000050b72ca */ /* 0x000fe200000e0000 */
[----:B------:R-:W-:Y:S01]  /*1b4b0*/  VIADD R4, R3, 0x182 ;  /* 0x0000018203047836 */ /* 0x000fe20000000000 */
[----:B------:R-:W-:-:S02]  /*1b4c0*/  WARPGROUP.DEPBAR.LE gsb0, 0x0 ;  /* 0x00008000000079c5 */ /* 0x000fc40000010000 */
        /* <DEDUP_REMOVED lines=57> */
[----:B--2---:R-:W-:Y:S02]  /*1b860*/  R2UR UR24, R14 ;  /* 0x000000000e1872ca */ /* 0x004fe400000e0000 */
[----:B------:R-:W-:Y:S02]  /*1b870*/  R2UR UR25, R15 ;  /* 0x000000000f1972ca */ /* 0x000fe400000e0000 */
[----:B------:R-:W2:Y:S01]  /*1b880*/  LDL.64 R14, [R1+0x30] ;  /* 0x00003000010e7983 */ /* 0x000ea20000100a00 */
        /* <DEDUP_REMOVED lines=144> */
[----:B--2---:R-:W-:Y:S02]  /*1c190*/  R2UR UR26, R14 ;  /* 0x000000000e1a72ca */ /* 0x004fe400000e0000 */
[----:B------:R-:W-:Y:S02]  /*1c1a0*/  R2UR UR27, R15 ;  /* 0x000000000f1b72ca */ /* 0x000fe400000e0000 */
[----:B------:R-:W2:Y:S01]  /*1c1b0*/  LDL.64 R14, [R1+0x18] ;  /* 0x00001800010e7983 */ /* 0x000ea20000100a00 */
[----:B------:R-:W-:Y:S02]  /*1c1c0*/  VIADD R4, R3, 0x284 ;  /* 0x0000028403047836 */ /* 0x000fe40000000000 */
[----:B------:R-:W-:-:S03]  /*1c1d0*/  IMAD.MOV.U32 R5, RZ, RZ, 0x40000040 ;  /* 0x40000040ff057424 */ /* 0x000fc600078e00ff */
[----:B------:R-:W-:Y:S02]  /*1c1e0*/  R2UR UR22, R4 ;  /* 0x00000000041672ca */ /* 0x000fe400000e0000 */
[----:B------:R-:W-:Y:S01]  /*1c1f0*/  R2UR UR23, R5 ;  /* 0x00000000051772ca */ /* 0x000fe200000e0000 */
[----:B------:R-:W-:Y:S02]  /*1c200*/  UMOV UR20, UR26 ;  /* 0x0000001a00147c82 */ /* 0x000fe40008000000 */
[----:B------:R-:W-:Y:S01]  /*1c210*/  UMOV UR21, UR27 ;  /* 0x0000001b00157c82 */ /* 0x000fe20008000000 */
[----:B------:R-:W-:Y:S02]  /*1c220*/  WARPGROUP.DEPBAR.LE gsb0, 0x0 ;  /* 0x00008000000079c5 */ /* 0x000fe40000010000 */
[----:B------:R-:W-:-:S07]  /*1c230*/  WARPGROUP.ARRIVE ;  /* 0x00000000000079c5 */ /* 0x000fce0000000000 */
        /* <DEDUP_REMOVED lines=89> */
[----:B------:R-:W2:Y:S01]  /*1c7d0*/  LDL.64 R14, [R1] ;  /* 0x00000000010e7983 */ /* 0x000ea20000100a00 */
[----:B------:R-:W-:Y:S02]  /*1c7e0*/  R2UR UR22, R4 ;  /* 0x00000000041672ca */ /* 0x000fe400000e0000 */
[----:B------:R-:W-:-:S06]  /*1c7f0*/  R2UR UR23, R5 ;  /* 0x00000000051772ca */ /* 0x000fcc00000e0000 */
        /* <DEDUP_REMOVED lines=44> */
[----:B------:R-:W-:Y:S02]  /*1cac0*/  R2UR UR23, R5 ;  /* 0x00000000051772ca */ /* 0x000fe400000e0000 */
[----:B--2---:R-:W-:Y:S02]  /*1cad0*/  R2UR UR24, R14 ;  /* 0x000000000e1872ca */ /* 0x004fe400000e0000 */
[----:B------:R-:W-:-:S11]  /*1cae0*/  R2UR UR25, R15 ;  /* 0x000000000f1972ca */ /* 0x000fd600000e0000 */
        /* <DEDUP_REMOVED lines=442> */
.L_x_2847:
[----:B------:R-:W-:Y:S01]  /*1e690*/  SHF.L.U32 R0, R9, 0x1f, RZ ;  /* 0x0000001f09007819 */ /* 0x000fe200000006ff */
[----:B------:R-:W-:-:S04]  /*1e6a0*/  IMAD R9, R10, 0x8, R16 ;  /* 0x000000080a097824 */ /* 0x000fc800078e0210 */
[----:B------:R0:W1:Y:S01]  /*1e6b0*/  SYNCS.PHASECHK.TRANS64.TRYWAIT P3, [R9+URZ+0x38850], R0 ;  /* 0x03885000090075a7 */ /* 0x000062000806017f */
[----:B------:R-:W-:Y:S05]  /*1e6c0*/  @!P0 BRA `(.L_x_2848) ;  /* 0x0000000000048947 */ /* 0x000fea0003800000 */
[----:B------:R-:W-:Y:S01]  /*1e6d0*/  BPT.TRAP 0x1 ;  /* 0x000000040000795c */ /* 0x000fe20000300000 */
.L_x_2848:
[----:B------:R-:W-:Y:S04]  /*1e6e0*/  BSSY B2, `(.L_x_2849) ;  /* 0x0000004000027945 */ /* 0x000fe80003800000 */
[----:B-1----:R-:W-:Y:S05]  /*1e6f0*/  @P3 BRA `(.L_x_2850) ;  /* 0x0000000000083947 */ /* 0x002fea0003800000 */
[----:B------:R-:W1:Y:S02]  /*1e700*/  SYNCS.PHASECHK.TRANS64.TRYWAIT P3, [R9+URZ+0x38850], R0 ;  /* 0x03885000090075a7 */ /* 0x000e64000806017f */
[----:B-1----:R-:W-:Y:S05]  /*1e710*/  @!P3 BRA `(.L_x_2851) ;  /* 0x0000017400a8b947 */ /* 0x002fea0003800000 */
.L_x_2850:
[----:B------:R-:W-:Y:S05]  /*1e720*/  BSYNC B2 ;  /* 0x0000000000027941 */ /* 0x000fea0003800000 */
.L_x_2849:
        /* <DEDUP_REMOVED lines=8> */
[----:B------:R-:W-:Y:S01]  /*1e7b0*/  IMAD.MOV.U32 R3, RZ, RZ, 0x40000040 ;  /* 0x40000040ff037424 */ /* 0x000fe200078e00ff */
[----:B------:R-:W-:Y:S01]  /*1e7c0*/  LOP3.LUT R0, R0, 0x3fff, RZ, 0xc0, !PT ;  /* 0x00003fff00007812 */ /* 0x000fe200078ec0ff */
[----:B------:R-:W0:Y:S01]  /*1e7d0*/  MUFU.TANH R15, R15 ;  /* 0x0000000f000f7308 */ /* 0x000e220000002400 */
[----:B------:R-:W-:Y:S01]  /*1e7e0*/  FMUL.FTZ R177, R177, UR39 ;  /* 0x00000027b1b17c20 */ /* 0x000fe20008410000 */
[----:B------:R-:W-:Y:S01]  /*1e7f0*/  FMUL.FTZ R184, R182, UR39 ;  /* 0x00000027b6b87c20 */ /* 0x000fe20008410000 */
[----:B------:R-:W-:Y:S01]  /*1e800*/  LOP3.LUT R0, R0, 0x2800000, RZ, 0xfc, !PT ;  /* 0x0280000000007812 */ /* 0x000fe200078efcff */
[----:B------:R-:W-:Y:S01]  /*1e810*/  FMUL.FTZ R183, R183, UR39 ;  /* 0x00000027b7b77c20 */ /* 0x000fe20008410000 */
[----:B------:R-:W-:Y:S01]  /*1e820*/  FMUL.FTZ R14, R179, UR39 ;  /* 0x00000027b30e7c20 */ /* 0x000fe20008410000 */
[----:B------:R-:W-:Y:S01]  /*1e830*/  FMUL.FTZ R179, R181, UR39 ;  /* 0x00000027b5b37c20 */ /* 0x000fe20008410000 */
[----:B------:R-:W-:Y:S01]  /*1e840*/  FMUL.FTZ R153, R153, UR39 ;  /* 0x0000002799997c20 */ /* 0x000fe20008410000 */
[----:B------:R-:W-:Y:S01]  /*1e850*/  IMAD R2, R10, 0xa00, R0 ;  /* 0x00000a000a027824 */ /* 0x000fe200078e0200 */
[----:B------:R-:W-:Y:S01]  /*1e860*/  MUFU.TANH R176, R176 ;  /* 0x000000b000b07308 */ /* 0x000fe20000002400 */
[----:B------:R-:W1:Y:S01]  /*1e870*/  @P2 LDC R0, c[0x0][0x44c] ;  /* 0x00011300ff002b82 */ /* 0x000e620000000800 */
[----:B------:R-:W-:Y:S01]  /*1e880*/  FMUL.FTZ R10, R178, UR39 ;  /* 0x00000027b20a7c20 */ /* 0x000fe20008410000 */
[C---:B------:R-:W-:Y:S01]  /*1e890*/  VIADD R4, R2.reuse, 0x80 ;  /* 0x0000008002047836 */ /* 0x040fe20000000000 */
[----:B------:R-:W-:Y:S01]  /*1e8a0*/  R2UR UR6, R2 ;  /* 0x00000000020672ca */ /* 0x000fe200000e0000 */
[----:B------:R-:W-:Y:S01]  /*1e8b0*/  FMUL.FTZ R178, R180, UR39 ;  /* 0x00000027b4b27c20 */ /* 0x000fe20008410000 */
[----:B------:R-:W-:Y:S01]  /*1e8c0*/  FMUL.FTZ R162, R162, UR39 ;  /* 0x00000027a2a27c20 */ /* 0x000fe20008410000 */
[----:B------:R-:W-:Y:S01]  /*1e8d0*/  FMUL.FTZ R163, R163, UR39 ;  /* 0x00000027a3a37c20 */ /* 0x000fe20008410000 */
[----:B------:R-:W-:Y:S01]  /*1e8e0*/  MUFU.TANH R177, R177 ;  /* 0x000000b100b17308 */ /* 0x000fe20000002400 */
[----:B------:R-:W-:-:S05]  /*1e8f0*/  @!P1 VIADD R9, R9, 0x38860 ;  /* 0x0003886009099836 */ /* 0x000fca0000000000 */
[----:B------:R-:W-:Y:S02]  /*1e900*/  @!P1 PRMT R9, RZ, 0x654, R9 ;  /* 0x00000654ff099816 */ /* 0x000fe40000000009 */
[----:B------:R-:W-:Y:S01]  /*1e910*/  MUFU.TANH R178, R178 ;  /* 0x000000b200b27308 */ /* 0x000fe20000002400 */
[----:B------:R-:W-:Y:S01]  /*1e920*/  HGMMA.64x256x16.F32.BF16 R24, R208, gdesc[UR4].tnspB, R24, gsb0 ;  /* 0x43e00004d0187df0 */ /* 0x000fe20008001818 */
[----:B------:R-:W-:Y:S01]  /*1e930*/  R2UR UR6, R4 ;  /* 0x00000000040672ca */ /* 0x000fe200000e0000 */
[----:B------:R-:W-:Y:S01]  /*1e940*/  VIADD R4, R2, 0x100 ;  /* 0x0000010002047836 */ /* 0x000fe20000000000 */
[----:B------:R-:W-:Y:S01]  /*1e950*/  R2UR UR7, R5 ;  /* 0x00000000050772ca */ /* 0x000fe200000e0000 */
[----:B------:R-:W-:-:S03]  /*1e960*/  IMAD.MOV.U32 R5, RZ, RZ, 0x40000040 ;  /* 0x40000040ff057424 */ /* 0x000fc600078e00ff */
        /* <DEDUP_REMOVED lines=21> */
[----:B------:R-:W-:Y:S01]  /*1eac0*/  FMUL.FTZ R5, R191, UR39 ;  /* 0x00000027bf057c20 */ /* 0x000fe20008410000 */
[----:B------:R-:W-:Y:S01]  /*1ead0*/  FMUL.FTZ R191, R160, UR39 ;  /* 0x00000027a0bf7c20 */ /* 0x000fe20008410000 */
[----:B------:R-:W-:-:S04]  /*1eae0*/  IMAD R160, R8, -0x50, RZ ;  /* 0xffffffb008a07824 */ /* 0x000fc800078e02ff */
[----:B------:R-:W-:Y:S01]  /*1eaf0*/  MUFU.TANH R5, R5 ;  /* 0x0000000500057308 */ /* 0x000fe20000002400 */
[----:B------:R-:W-:-:S07]  /*1eb00*/  IADD3 R160, -R233, 0x1, R160 ;  /* 0x00000001e9a07810 */ /* 0x000fce0007ffe1a0 */
[----:B------:R-:W-:Y:S01]  /*1eb10*/  MUFU.TANH R191, R191 ;  /* 0x000000bf00bf7308 */ /* 0x000fe20000002400 */
[----:B------:R-:W-:Y:S02]  /*1eb20*/  WARPGROUP.DEPBAR.LE gsb0, 0x0 ;  /* 0x00008000000079c5 */ /* 0x000fe40000010000 */
[----:B------:R-:W-:-:S07]  /*1eb30*/  WARPGROUP.ARRIVE ;  /* 0x00000000000079c5 */ /* 0x000fce0000000000 */
[----:B------:R-:W-:Y:S01]  /*1eb40*/  HGMMA.64x256x16.F32.BF16 R24, R196, gdesc[UR4].tnspB, R24, gsb0 ;  /* 0x43e00004c4187df0 */ /* 0x000fe20008001818 */
[----:B------:R-:W-:Y:S02]  /*1eb50*/  R2UR UR6, R2 ;  /* 0x00000000020672ca */ /* 0x000fe400000e0000 */
[----:B------:R-:W-:Y:S01]  /*1eb60*/  R2UR UR7, R3 ;  /* 0x00000000030772ca */ /* 0x000fe200000e0000 */
[----:B------:R-:W2:Y:S01]  /*1eb70*/  @P2 LDC R2, c[0x0][0x450] ;  /* 0x00011400ff022b82 */ /* 0x000ea20000000800 */
[----:B------:R-:W-:-:S04]  /*1eb80*/  IMAD.IADD R3, R234, 0x1, R230 ;  /* 0x00000001ea037824 */ /* 0x000fc800078e02e6 */
[----:B-1----:R-:W-:-:S04]  /*1eb90*/  @P2 IMAD.HI.U32 R4, R3, R0, RZ ;  /* 0x0000000003042227 */ /* 0x002fc800078e00ff */
[----:B------:R-:W-:Y:S02]  /*1eba0*/  IMAD.MOV.U32 R0, RZ, RZ, R3 ;  /* 0x000000ffff007224 */ /* 0x000fe400078e0003 */
[----:B------:R-:W-:Y:S01]  /*1ebb0*/  FMUL.FTZ R3, R187, UR39 ;  /* 0x00000027bb037c20 */ /* 0x000fe20008410000 */
[----:B------:R-:W-:Y:S01]  /*1ebc0*/  FMUL.FTZ R187, R189, UR39 ;  /* 0x00000027bdbb7c20 */ /* 0x000fe20008410000 */
[----:B------:R-:W-:-:S04]  /*1ebd0*/  FMUL.FTZ R189, R164, UR39 ;  /* 0x00000027a4bd7c20 */ /* 0x000fc80008410000 */
[----:B------:R-:W-:Y:S01]  /*1ebe0*/  MUFU.TANH R3, R3 ;  /* 0x0000000300037308 */ /* 0x000fe20000002400 */
[----:B--2---:R-:W-:Y:S01]  /*1ebf0*/  @P2 SHF.R.U32.HI R0, RZ, R2, R4 ;  /* 0x00000002ff002219 */ /* 0x004fe20000011604 */
[----:B------:R-:W-:Y:S01]  /*1ec00*/  FMUL.FTZ R2, R186, UR39 ;  /* 0x00000027ba027c20 */ /* 0x000fe20008410000 */
[----:B------:R-:W-:-:S05]  /*1ec10*/  FMUL.FTZ R186, R188, UR39 ;  /* 0x00000027bcba7c20 */ /* 0x000fca0008410000 */
[----:B------:R-:W-:Y:S01]  /*1ec20*/  MUFU.TANH R187, R187 ;  /* 0x000000bb00bb7308 */ /* 0x000fe20000002400 */
[----:B------:R-:W-:Y:S01]  /*1ec30*/  FMUL.FTZ R4, R190, UR39 ;  /* 0x00000027be047c20 */ /* 0x000fe20008410000 */
[----:B------:R-:W1:Y:S01]  /*1ec40*/  SHFL.IDX PT, R188, R0, RZ, 0x1c1f ;  /* 0x001c1fff00bc7589 */ /* 0x000e6200000e0000 */
[----:B------:R-:W-:Y:S01]  /*1ec50*/  FMUL.FTZ R190, R173, UR39 ;  /* 0x00000027adbe7c20 */ /* 0x000fe20008410000 */
[----:B------:R-:W-:-:S04]  /*1ec60*/  FMUL.FTZ R173, R161, UR39 ;  /* 0x00000027a1ad7c20 */ /* 0x000fc80008410000 */
[----:B------:R-:W2:Y:S08]  /*1ec70*/  MUFU.TANH R186, R186 ;  /* 0x000000ba00ba7308 */ /* 0x000eb00000002400 */
[----:B------:R-:W-:Y:S08]  /*1ec80*/  MUFU.TANH R189, R189 ;  /* 0x000000bd00bd7308 */ /* 0x000ff00000002400 */
[----:B------:R-:W-:Y:S08]  /*1ec90*/  MUFU.TANH R190, R190 ;  /* 0x000000be00be7308 */ /* 0x000ff00000002400 */
[----:B------:R-:W-:Y:S08]  /*1eca0*/  MUFU.TANH R173, R173 ;  /* 0x000000ad00ad7308 */ /* 0x000ff00000002400 */
[----:B------:R-:W-:Y:S08]  /*1ecb0*/  MUFU.TANH R4, R4 ;  /* 0x0000000400047308 */ /* 0x000ff00000002400 */
[----:B------:R-:W-:Y:S01]  /*1ecc0*/  MUFU.TANH R2, R2 ;  /* 0x0000000200027308 */ /* 0x000fe20000002400 */
[----:B------:R-:W-:-:S02]  /*1ecd0*/  WARPGROUP.DEPBAR.LE gsb0, 0x0 ;  /* 0x00008000000079c5 */ /* 0x000fc40000010000 */
[----:B------:R-:W-:-:S06]  /*1ece0*/  WARPGROUP.ARRIVE ;  /* 0x00000000000079c5 */ /* 0x000fcc0000000000 */
[----:B------:R-:W-:Y:S03]  /*1ecf0*/  HGMMA.64x256x16.F32.BF16 R24, R192, gdesc[UR4].tnspB, R24, gsb0 ;  /* 0x43e00004c0187df0 */ /* 0x000fe60008001818 */
[----:B------:R-:W-:Y:S02]  /*1ed00*/  WARPGROUP.DEPBAR.LE gsb0, 0x0 ;  /* 0x00008000000079c5 */ /* 0x000fe40000010000 */
[----:B------:R-:W-:Y:S01]  /*1ed10*/  FMUL.FTZ R192, R185, UR39 ;  /* 0x00000027b9c07c20 */ /* 0x000fe20008410000 */
[----:B------:R-:W-:Y:S01]  /*1ed20*/  IADD3 R185, -R228, R160, R232 ;  /* 0x000000a0e4b97210 */ /* 0x000fe20007ffe1e8 */
[----:B------:R-:W-:Y:S01]  /*1ed30*/  FMUL.FTZ R193, R169, UR39 ;  /* 0x00000027a9c17c20 */ /* 0x000fe20008410000 */
[----:B------:R-:W-:Y:S01]  /*1ed40*/  FMUL.FTZ R194, R168, UR39 ;  /* 0x00000027a8c27c20 */ /* 0x000fe20008410000 */
[----:B------:R-:W-:Y:S01]  /*1ed50*/  FMUL.FTZ R168, R172, UR39 ;  /* 0x00000027aca87c20 */ /* 0x000fe20008410000 */
[----:B------:R-:W-:Y:S01]  /*1ed60*/  FMUL.FTZ R195, R165, UR39 ;  /* 0x00000027a5c37c20 */ /* 0x000fe20008410000 */
[----:B------:R-:W3:Y:S01]  /*1ed70*/  MUFU.TANH R192, R192 ;  /* 0x000000c000c07308 */ /* 0x000ee20000002400 */
[----:B-1----:R-:W-:-:S05]  /*1ed80*/  IMAD.IADD R188, R185, 0x1, R188 ;  /* 0x00000001b9bc7824 */ /* 0x002fca00078e02bc */
[C---:B------:R-:W-:Y:S02]  /*1ed90*/  ISETP.GT.AND P3, PT, R188.reuse, RZ, PT ;  /* 0x000000ffbc00720c */ /* 0x040fe40003f64270 */
[C---:B------:R-:W-:Y:S01]  /*1eda0*/  ISETP.GT.AND P5, PT, R188.reuse, 0x8, PT ;  /* 0x00000008bc00780c */ /* 0x040fe20003fa4270 */
[----:B------:R-:W1:Y:S01]  /*1edb0*/  MUFU.TANH R194, R194 ;  /* 0x000000c200c27308 */ /* 0x000e620000002400 */
[----:B------:R-:W-:Y:S02]  /*1edc0*/  ISETP.GT.AND P4, PT, R188, 0x1, PT ;  /* 0x00000001bc00780c */ /* 0x000fe40003f84270 */
[----:B0-----:R-:W-:Y:S02]  /*1edd0*/  FSEL R182, R15, -INF , P3 ;  /* 0xff8000000fb67808 */ /* 0x001fe40001800000 */
[----:B--2---:R-:W-:Y:S02]  /*1ede0*/  FSEL R181, R186, -INF , P5 ;  /* 0xff800000bab57808 */ /* 0x004fe40002800000 */
[----:B------:R-:W-:Y:S01]  /*1edf0*/  ISETP.GT.AND P6, PT, R188, 0x9, PT ;  /* 0x00000009bc00780c */ /* 0x000fe20003fc4270 */
[----:B------:R0:W-:Y:S01]  /*1ee00*/  MUFU.TANH R186, R183 ;  /* 0x000000b700ba7308 */ /* 0x0001e20000002400 */
[----:B---3--:R-:W-:Y:S01]  /*1ee10*/  FSEL R169, R192, -INF , P4 ;  /* 0xff800000c0a97808 */ /* 0x008fe20002000000 */
[----:B------:R-:W-:Y:S01]  /*1ee20*/  FMUL.FTZ R192, R167, UR39 ;  /* 0x00000027a7c07c20 */ /* 0x000fe20008410000 */
[----:B------:R-:W-:-:S02]  /*1ee30*/  ISETP.GT.AND P3, PT, R188, 0x10, PT ;  /* 0x00000010bc00780c */ /* 0x000fc40003f64270 */
[----:B------:R-:W-:Y:S01]  /*1ee40*/  FSEL R172, R187, -INF , P6 ;  /* 0xff800000bbac7808 */ /* 0x000fe20003000000 */
[----:B------:R-:W-:Y:S01]  /*1ee50*/  FMUL.FTZ R187, R171, UR39 ;  /* 0x00000027abbb7c20 */ /* 0x000fe20008410000 */
[----:B------:R-:W-:Y:S01]  /*1ee60*/  ISETP.GT.AND P4, PT, R188, 0x11, PT ;  /* 0x00000011bc00780c */ /* 0x000fe20003f84270 */
[----:B------:R-:W2:Y:S01]  /*1ee70*/  MUFU.TANH R168, R168 ;  /* 0x000000a800a87308 */ /* 0x000ea20000002400 */
[----:B0-----:R-:W-:Y:S02]  /*1ee80*/  FMNMX.FTZ R183, R182, R7, !PT ;  /* 0x00000007b6b77209 */ /* 0x001fe40007810000 */
[----:B------:R-:W-:Y:S02]  /*1ee90*/  FSEL R180, R176, -INF , P3 ;  /* 0xff800000b0b47808 */ /* 0x000fe40001800000 */
[----:B------:R-:W-:Y:S02]  /*1eea0*/  FMNMX.FTZ R183, R169, R183, !PT ;  /* 0x000000b7a9b77209 */ /* 0x000fe40007810000 */
[----:B------:R-:W-:Y:S01]  /*1eeb0*/  ISETP.GT.AND P5, PT, R188, 0x18, PT ;  /* 0x00000018bc00780c */ /* 0x000fe20003fa4270 */
[----:B------:R-:W0:Y:S01]  /*1eec0*/  MUFU.TANH R193, R193 ;  /* 0x000000c100c17308 */ /* 0x000e220000002400 */
[----:B------:R-:W-:-:S02]  /*1eed0*/  FMNMX.FTZ R183, R181, R183, !PT ;  /* 0x000000b7b5b77209 */ /* 0x000fc40007810000 */
[----:B------:R-:W-:Y:S02]  /*1eee0*/  FSEL R160, R177, -INF , P4 ;  /* 0xff800000b1a07808 */ /* 0x000fe40002000000 */
[----:B------:R-:W-:Y:S02]  /*1eef0*/  FMNMX.FTZ R183, R172, R183, !PT ;  /* 0x000000b7acb77209 */ /* 0x000fe40007810000 */
[----:B------:R-:W-:Y:S01]  /*1ef00*/  ISETP.GT.AND P6, PT, R188, 0x19, PT ;  /* 0x00000019bc00780c */ /* 0x000fe20003fc4270 */
[----:B------:R-:W3:Y:S01]  /*1ef10*/  MUFU.TANH R195, R195 ;  /* 0x000000c300c37308 */ /* 0x000ee20000002400 */
[----:B------:R-:W-:Y:S02]  /*1ef20*/  FMNMX.FTZ R183, R180, R183, !PT ;  /* 0x000000b7b4b77209 */ /* 0x000fe40007810000 */
[----:B------:R-:W-:Y:S02]  /*1ef30*/  FSEL R15, R178, -INF , P5 ;  /* 0xff800000b20f7808 */ /* 0x000fe40002800000 */
[----:B------:R-:W-:-:S02]  /*1ef40*/  FMNMX.FTZ R183, R160, R183, !PT ;  /* 0x000000b7a0b77209 */ /* 0x000fc40007810000 */
[C---:B------:R-:W-:Y:S01]  /*1ef50*/  ISETP.GT.AND P3, PT, R188.reuse, 0x20, PT ;  /* 0x00000020bc00780c */ /* 0x040fe20003f64270 */
[----:B------:R-:W-:Y:S01]  /*1ef60*/  MUFU.TANH R187, R187 ;  /* 0x000000bb00bb7308 */ /* 0x000fe20000002400 */
[----:B------:R-:W-:Y:S02]  /*1ef70*/  FSEL R179, R179, -INF , P6 ;  /* 0xff800000b3b37808 */ /* 0x000fe40003000000 */
[----:B------:R-:W-:Y:S02]  /*1ef80*/  FMNMX.FTZ R183, R15, R183, !PT ;  /* 0x000000b70fb77209 */ /* 0x000fe40007810000 */
[C---:B------:R-:W-:Y:S02]  /*1ef90*/  ISETP.GT.AND P5, PT, R188.reuse, 0x28, PT ;  /* 0x00000028bc00780c */ /* 0x040fe40003fa4270 */
[----:B------:R-:W-:Y:S01]  /*1efa0*/  ISETP.GT.AND P4, PT, R188, 0x21, PT ;  /* 0x00000021bc00780c */ /* 0x000fe20003f84270 */
[----:B------:R-:W-:Y:S01]  /*1efb0*/  MUFU.TANH R192, R192 ;  /* 0x000000c000c07308 */ /* 0x000fe20000002400 */
[----:B-1----:R-:W-:-:S02]  /*1efc0*/  FSEL R178, R194, -INF , P3 ;  /* 0xff800000c2b27808 */ /* 0x002fc40001800000 */
[----:B------:R-:W-:Y:S01]  /*1efd0*/  FMNMX.FTZ R183, R179, R183, !PT ;  /* 0x000000b7b3b77209 */ /* 0x000fe20007810000 */
[----:B------:R-:W1:Y:S01]  /*1efe0*/  SHFL.IDX PT, R194, R0, 0x1, 0x1c1f ;  /* 0x003c1f0000c27f89 */ /* 0x000e6200000e0000 */
[----:B--2---:R-:W-:Y:S02]  /*1eff0*/  FSEL R168, R168, -INF , P5 ;  /* 0xff800000a8a87808 */ /* 0x004fe40002800000 */
[----:B------:R-:W-:Y:S02]  /*1f000*/  ISETP.GT.AND P5, PT, R188, 0x38, PT ;  /* 0x00000038bc00780c */ /* 0x000fe40003fa4270 */
[----:B0-----:R-:W-:Y:S01]  /*1f010*/  FSEL R176, R193, -INF , P4 ;  /* 0xff800000c1b07808 */ /* 0x001fe20002000000 */
[----:B------:R-:W-:Y:S01]  /*1f020*/  FMUL.FTZ R193, R166, UR39 ;  /* 0x00000027a6c17c20 */ /* 0x000fe20008410000 */
[----:B------:R-:W-:Y:S02]  /*1f030*/  FMNMX.FTZ R183, R178, R183, !PT ;  /* 0x000000b7b2b77209 */ /* 0x000fe40007810000 */
[----:B------:R-:W-:Y:S01]  /*1f040*/  FSEL R165, R189, -INF , P5 ;  /* 0xff800000bda57808 */ /* 0x000fe20002800000 */
[----:B------:R-:W-:Y:S01]  /*1f050*/  FMUL.FTZ R189, R170, UR39 ;  /* 0x00000027aabd7c20 */ /* 0x000fe20008410000 */
[----:B------:R-:W-:Y:S01]  /*1f060*/  ISETP.GT.AND P6, PT, R188, 0x29, PT ;  /* 0x00000029bc00780c */ /* 0x000fe20003fc4270 */
[----:B------:R-:W-:Y:S01]  /*1f070*/  FMUL.FTZ R170, R152, UR39 ;  /* 0x0000002798aa7c20 */ /* 0x000fe20008410000 */
[----:B------:R-:W-:Y:S01]  /*1f080*/  FMNMX.FTZ R183, R176, R183, !PT ;  /* 0x000000b7b0b77209 */ /* 0x000fe20007810000 */
[----:B------:R-:W-:Y:S01]  /*1f090*/  FMUL.FTZ R152, R156, UR39 ;  /* 0x000000279c987c20 */ /* 0x000fe20008410000 */
[----:B------:R-:W-:Y:S01]  /*1f0a0*/  ISETP.GT.AND P3, PT, R188, 0x30, PT ;  /* 0x00000030bc00780c */ /* 0x000fe20003f64270 */
[----:B------:R-:W-:Y:S01]  /*1f0b0*/  FMUL.FTZ R156, R157, UR39 ;  /* 0x000000279d9c7c20 */ /* 0x000fe20008410000 */
[----:B------:R-:W-:Y:S01]  /*1f0c0*/  FSEL R177, R190, -INF , P6 ;  /* 0xff800000beb17808 */ /* 0x000fe20003000000 */
[----:B------:R-:W0:Y:S01]  /*1f0d0*/  MUFU.TANH R170, R170 ;  /* 0x000000aa00aa7308 */ /* 0x000e220000002400 */
[----:B------:R-:W-:Y:S01]  /*1f0e0*/  FMNMX.FTZ R183, R168, R183, !PT ;  /* 0x000000b7a8b77209 */ /* 0x000fe20007810000 */
[----:B------:R-:W-:Y:S01]  /*1f0f0*/  FMUL.FTZ R190, R154, UR39 ;  /* 0x000000279abe7c20 */ /* 0x000fe20008410000 */
[----:B------:R-:W-:-:S02]  /*1f100*/  ISETP.GT.AND P4, PT, R188, 0x31, PT ;  /* 0x00000031bc00780c */ /* 0x000fc40003f84270 */
[----:B------:R-:W-:Y:S01]  /*1f110*/  FSEL R161, R191, -INF , P3 ;  /* 0xff800000bfa17808 */ /* 0x000fe20001800000 */
[----:B-1----:R-:W-:Y:S01]  /*1f120*/  IMAD.IADD R194, R185, 0x1, R194 ;  /* 0x00000001b9c27824 */ /* 0x002fe200078e02c2 */
[----:B------:R-:W-:Y:S01]  /*1f130*/  FMNMX.FTZ R183, R177, R183, !PT ;  /* 0x000000b7b1b77209 */ /* 0x000fe20007810000 */
[----:B------:R-:W1:Y:S01]  /*1f140*/  MUFU.TANH R152, R152 ;  /* 0x0000009800987308 */ /* 0x000e620000002400 */
[----:B------:R-:W-:Y:S01]  /*1f150*/  FSEL R164, R173, -INF , P4 ;  /* 0xff800000ada47808 */ /* 0x000fe20002000000 */
[----:B------:R-:W-:Y:S01]  /*1f160*/  FMUL.FTZ R191, R175, UR39 ;  /* 0x00000027afbf7c20 */ /* 0x000fe20008410000 */
[----:B------:R-:W-:Y:S01]  /*1f170*/  FMNMX.FTZ R183, R161, R183, !PT ;  /* 0x000000b7a1b77209 */ /* 0x000fe20007810000 */
[----:B------:R-:W-:Y:S01]  /*1f180*/  FMUL.FTZ R185, R155, UR39 ;  /* 0x000000279bb97c20 */ /* 0x000fe20008410000 */
[----:B------:R-:W-:Y:S02]  /*1f190*/  ISETP.GT.AND P6, PT, R188, 0x39, PT ;  /* 0x00000039bc00780c */ /* 0x000fe40003fc4270 */
[----:B------:R-:W-:Y:S01]  /*1f1a0*/  FMNMX.FTZ R171, R164, R183, !PT ;  /* 0x000000b7a4ab7209 */ /* 0x000fe20007810000 */
[----:B------:R-:W2:Y:S01]  /*1f1b0*/  MUFU.TANH R156, R156 ;  /* 0x0000009c009c7308 */ /* 0x000ea20000002400 */
[----:B------:R-:W-:-:S02]  /*1f1c0*/  ISETP.GT.AND P3, PT, R188, 0x40, PT ;  /* 0x00000040bc00780c */ /* 0x000fc40003f64270 */
[----:B---3--:R-:W-:Y:S02]  /*1f1d0*/  FSEL R173, R195, -INF , P6 ;  /* 0xff800000c3ad7808 */ /* 0x008fe40003000000 */
[----:B------:R-:W-:Y:S02]  /*1f1e0*/  FMNMX.FTZ R171, R165, R171, !PT ;  /* 0x000000aba5ab7209 */ /* 0x000fe40007810000 */
[----:B------:R-:W-:Y:S01]  /*1f1f0*/  ISETP.GT.AND P4, PT, R188, 0x41, PT ;  /* 0x00000041bc00780c */ /* 0x000fe20003f84270 */
[----:B------:R-:W-:Y:S01]  /*1f200*/  MUFU.TANH R189, R189 ;  /* 0x000000bd00bd7308 */ /* 0x000fe20000002400 */
[----:B0-----:R-:W-:Y:S02]  /*1f210*/  FSEL R157, R170, -INF , P3 ;  /* 0xff800000aa9d7808 */ /* 0x001fe40001800000 */
[----:B------:R-:W-:Y:S02]  /*1f220*/  FMNMX.FTZ R171, R173, R171, !PT ;  /* 0x000000abadab7209 */ /* 0x000fe40007810000 */
[----:B------:R-:W-:-:S02]  /*1f230*/  ISETP.GT.AND P5, PT, R188, 0x48, PT ;  /* 0x00000048bc00780c */ /* 0x000fc40003fa4270 */
[----:B------:R-:W-:Y:S01]  /*1f240*/  FSEL R153, R153, -INF , P4 ;  /* 0xff80000099997808 */ /* 0x000fe20002000000 */
[----:B------:R-:W-:Y:S01]  /*1f250*/  MUFU.TANH R190, R190 ;  /* 0x000000be00be7308 */ /* 0x000fe20000002400 */
[----:B------:R-:W-:Y:S02]  /*1f260*/  FMNMX.FTZ R171, R157, R171, !PT ;  /* 0x000000ab9dab7209 */ /* 0x000fe40007810000 */
[----:B------:R-:W-:Y:S01]  /*1f270*/  ISETP.GT.AND P6, PT, R188, 0x49, PT ;  /* 0x00000049bc00780c */ /* 0x000fe20003fc4270 */
[----:B------:R-:W-:Y:S01]  /*1f280*/  FMUL.FTZ R188, R174, UR39 ;  /* 0x00000027aebc7c20 */ /* 0x000fe20008410000 */
[----:B-1----:R-:W-:Y:S02]  /*1f290*/  FSEL R152, R152, -INF , P5 ;  /* 0xff80000098987808 */ /* 0x002fe40002800000 */
[----:B------:R-:W-:Y:S01]  /*1f2a0*/  FMNMX.FTZ R171, R153, R171, !PT ;  /* 0x000000ab99ab7209 */ /* 0x000fe20007810000 */
[----:B------:R-:W-:Y:S01]  /*1f2b0*/  MUFU.TANH R191, R191 ;  /* 0x000000bf00bf7308 */ /* 0x000fe20000002400 */
[----:B--2---:R-:W-:-:S02]  /*1f2c0*/  FSEL R156, R156, -INF , P6 ;  /* 0xff8000009c9c7808 */ /* 0x004fc40003000000 */
[----:B------:R-:W-:Y:S02]  /*1f2d0*/  FMNMX.FTZ R171, R152, R171, !PT ;  /* 0x000000ab98ab7209 */ /* 0x000fe40007810000 */
[----:B------:R-:W-:Y:S02]  /*1f2e0*/  ISETP.GT.AND P5, PT, R194, 0x9, PT ;  /* 0x00000009c200780c */ /* 0x000fe40003fa4270 */
[----:B------:R-:W-:Y:S01]  /*1f2f0*/  FMNMX.FTZ R195, R156, R171, !PT ;  /* 0x000000ab9cc37209 */ /* 0x000fe20007810000 */
[----:B------:R-:W0:Y:S01]  /*1f300*/  MUFU.TANH R188, R188 ;  /* 0x000000bc00bc7308 */ /* 0x000e220000002400 */
[----:B------:R-:W-:Y:S02]  /*1f310*/  FSEL R166, R5, -INF , P5 ;  /* 0xff80000005a67808 */ /* 0x000fe40002800000 */
[C---:B------:R-:W-:Y:S01]  /*1f320*/  ISETP.GT.AND P4, PT, R194.reuse, 0x8, PT ;  /* 0x00000008c200780c */ /* 0x040fe20003f84270 */
[----:B------:R-:W1:Y:S01]  /*1f330*/  SHFL.BFLY PT, R0, R195, 0x2, 0x1f ;  /* 0x0c401f00c3007f89 */ /* 0x000e6200000e0000 */
[----:B------:R-:W-:-:S02]  /*1f340*/  ISETP.GT.AND P6, PT, R194, RZ, PT ;  /* 0x000000ffc200720c */ /* 0x000fc40003fc4270 */
[----:B------:R-:W-:Y:S01]  /*1f350*/  FSEL R154, R4, -INF , P4 ;  /* 0xff800000049a7808 */ /* 0x000fe20002000000 */
[----:B------:R-:W-:Y:S01]  /*1f360*/  FMUL.FTZ R4, R158, UR39 ;  /* 0x000000279e047c20 */ /* 0x000fe20008410000 */
[C---:B------:R-:W-:Y:S01]  /*1f370*/  ISETP.GT.AND P4, PT, R194.reuse, 0x18, PT ;  /* 0x00000018c200780c */ /* 0x040fe20003f84270 */
[----:B------:R-:W2:Y:S01]  /*1f380*/  MUFU.TANH R193, R193 ;  /* 0x000000c100c17308 */ /* 0x000ea20000002400 */
[----:B------:R-:W-:Y:S02]  /*1f390*/  ISETP.GT.AND P3, PT, R194, 0x1, PT ;  /* 0x00000001c200780c */ /* 0x000fe40003f64270 */
[----:B------:R-:W-:Y:S02]  /*1f3a0*/  FSEL R2, R2, -INF , P6 ;  /* 0xff80000002027808 */ /* 0x000fe40003000000 */
[----:B------:R-:W-:Y:S02]  /*1f3b0*/  ISETP.GT.AND P6, PT, R194, 0x10, PT ;  /* 0x00000010c200780c */ /* 0x000fe40003fc4270 */
[----:B------:R-:W-:Y:S01]  /*1f3c0*/  FSEL R171, R184, -INF , P4 ;  /* 0xff800000b8ab7808 */ /* 0x000fe20002000000 */
[----:B------:R-:W3:Y:S01]  /*1f3d0*/  MUFU.TANH R185, R185 ;  /* 0x000000b900b97308 */ /* 0x000ee20000002400 */
[----:B------:R-:W-:-:S02]  /*1f3e0*/  ISETP.GT.AND P4, PT, R194, 0x28, PT ;  /* 0x00000028c200780c */ /* 0x000fc40003f84270 */
[----:B------:R-:W-:Y:S02]  /*1f3f0*/  FSEL R170, R10, -INF , P6 ;  /* 0xff8000000aaa7808 */ /* 0x000fe40003000000 */
[----:B------:R-:W-:Y:S02]  /*1f400*/  ISETP.GT.AND P6, PT, R194, 0x20, PT ;  /* 0x00000020c200780c */ /* 0x000fe40003fc4270 */
[----:B0-----:R-:W-:Y:S01]  /*1f410*/  FSEL R167, R188, -INF , P4 ;  /* 0xff800000bca77808 */ /* 0x001fe20002000000 */
[----:B------:R-:W0:Y:S01]  /*1f420*/  MUFU.TANH R4, R4 ;  /* 0x0000000400047308 */ /* 0x000e220000002400 */
[----:B------:R-:W-:Y:S02]  /*1f430*/  FMNMX.FTZ R188, R2, R6, !PT ;  /* 0x0000000602bc7209 */ /* 0x000fe40007810000 */
[----:B-1----:R-:W-:Y:S02]  /*1f440*/  FMNMX.FTZ R195, R195, R0, !PT ;  /* 0x00000000c3c37209 */ /* 0x002fe40007810000 */
[----:B------:R-:W-:Y:S01]  /*1f450*/  FSEL R0, R3, -INF , P3 ;  /* 0xff80000003007808 */ /* 0x000fe20001800000 */
[----:B------:R-:W-:Y:S01]  /*1f460*/  IMAD.U32 R3, RZ, RZ, UR43 ;  /* 0x0000002bff037e24 */ /* 0x000fe2000f8e00ff */
[----:B------:R-:W-:Y:S01]  /*1f470*/  ISETP.GT.AND P3, PT, R194, 0x11, PT ;  /* 0x00000011c200780c */ /* 0x000fe20003f64270 */
[----:B------:R-:W1:Y:S01]  /*1f480*/  SHFL.BFLY PT, R5, R195, 0x1, 0x1f ;  /* 0x0c201f00c3057f89 */ /* 0x000e6200000e0000 */
[----:B------:R-:W-:-:S02]  /*1f490*/  FSEL R184, R189, -INF , P6 ;  /* 0xff800000bdb87808 */ /* 0x000fc40003000000 */
[----:B------:R-:W-:Y:S02]  /*1f4a0*/  FSEL R183, R14, -INF , P3 ;  /* 0xff8000000eb77808 */ /* 0x000fe40001800000 */
[C---:B------:R-:W-:Y:S02]  /*1f4b0*/  ISETP.GT.AND P3, PT, R194.reuse, 0x21, PT ;  /* 0x00000021c200780c */ /* 0x040fe40003f64270 */
[----:B------:R-:W-:Y:S02]  /*1f4c0*/  ISETP.GT.AND P6, PT, R194, 0x30, PT ;  /* 0x00000030c200780c */ /* 0x000fe40003fc4270 */
[----:B------:R-:W-:Y:S02]  /*1f4d0*/  FMNMX.FTZ R188, R0, R188, !PT ;  /* 0x000000bc00bc7209 */ /* 0x000fe40007810000 */
[----:B------:R-:W-:Y:S01]  /*1f4e0*/  FSEL R174, R187, -INF , P3 ;  /* 0xff800000bbae7808 */ /* 0x000fe20001800000 */
[----:B------:R-:W-:Y:S01]  /*1f4f0*/  FMUL.FTZ R187, R159, UR39 ;  /* 0x000000279fbb7c20 */ /* 0x000fe20008410000 */
[----:B------:R-:W-:-:S02]  /*1f500*/  ISETP.GT.AND P5, PT, R194, 0x19, PT ;  /* 0x00000019c200780c */ /* 0x000fc40003fa4270 */
[----:B------:R-:W-:Y:S02]  /*1f510*/  FSEL R10, R162, -INF , P6 ;  /* 0xff800000a20a7808 */ /* 0x000fe40003000000 */
[----:B------:R-:W-:Y:S01]  /*1f520*/  FMNMX.FTZ R159, R154, R188, !PT ;  /* 0x000000bc9a9f7209 */ /* 0x000fe20007810000 */
[----:B------:R-:W4:Y:S01]  /*1f530*/  MUFU.TANH R187, R187 ;  /* 0x000000bb00bb7308 */ /* 0x000f220000002400 */
[----:B------:R-:W-:Y:S02]  /*1f540*/  ISETP.GT.AND P6, PT, R194, 0x40, PT ;  /* 0x00000040c200780c */ /* 0x000fe40003fc4270 */
[----:B------:R-:W-:Y:S02]  /*1f550*/  FSEL R175, R186, -INF , P5 ;  /* 0xff800000baaf7808 */ /* 0x000fe40002800000 */
[----:B------:R-:W-:Y:S02]  /*1f560*/  FMNMX.FTZ R159, R166, R159, !PT ;  /* 0x0000009fa69f7209 */ /* 0x000fe40007810000 */
[----:B-1----:R-:W-:-:S02]  /*1f570*/  FMNMX.FTZ R5, R195, R5, !PT ;  /* 0x00000005c3057209 */ /* 0x002fc40007810000 */
[----:B------:R-:W-:Y:S02]  /*1f580*/  FSEL R158, R190, -INF , P6 ;  /* 0xff800000be9e7808 */ /* 0x000fe40003000000 */
[C---:B------:R-:W-:Y:S01]  /*1f590*/  FSETP.NEU.FTZ.AND P6, PT, R5.reuse, -INF , PT ;  /* 0xff8000000500780b */ /* 0x040fe20003fdd000 */
[----:B------:R-:W-:Y:S01]  /*1f5a0*/  FMUL.FTZ R186, R5, R3 ;  /* 0x0000000305ba7220 */ /* 0x000fe20000410000 */
[----:B------:R-:W-:Y:S02]  /*1f5b0*/  FMNMX.FTZ R159, R170, R159, !PT ;  /* 0x0000009faa9f7209 */ /* 0x000fe40007810000 */
[----:B------:R-:W-:Y:S02]  /*1f5c0*/  ISETP.GT.AND P5, PT, R194, 0x29, PT ;  /* 0x00000029c200780c */ /* 0x000fe40003fa4270 */
[----:B------:R-:W-:Y:S02]  /*1f5d0*/  FSEL R186, R186, RZ, P6 ;  /* 0x000000ffbaba7208 */ /* 0x000fe40003000000 */
[----:B------:R-:W-:-:S02]  /*1f5e0*/  FMNMX.FTZ R159, R183, R159, !PT ;  /* 0x0000009fb79f7209 */ /* 0x000fc40007810000 */
[----:B------:R-:W-:Y:S01]  /*1f5f0*/  FSEL R155, R191, -INF , P5 ;  /* 0xff800000bf9b7808 */ /* 0x000fe20002800000 */
[--C-:B------:R-:W-:Y:S01]  /*1f600*/  FFMA.FTZ R208, R182, R3, -R186.reuse ;  /* 0x00000003b6d07223 */ /* 0x100fe200000108ba */
[----:B------:R-:W-:Y:S01]  /*1f610*/  FMNMX.FTZ R182, R171, R159, !PT ;  /* 0x0000009fabb67209 */ /* 0x000fe20007810000 */
[-CC-:B------:R-:W-:Y:S01]  /*1f620*/  FFMA.FTZ R169, R169, R3.reuse, -R186.reuse ;  /* 0x00000003a9a97223 */ /* 0x180fe200000108ba */
[----:B------:R-:W-:Y:S01]  /*1f630*/  ISETP.GT.AND P3, PT, R194, 0x31, PT ;  /* 0x00000031c200780c */ /* 0x000fe20003f64270 */
[-CC-:B------:R-:W-:Y:S01]  /*1f640*/  FFMA.FTZ R204, R180, R3.reuse, -R186.reuse ;  /* 0x00000003b4cc7223 */ /* 0x180fe200000108ba */
[----:B------:R-:W-:Y:S01]  /*1f650*/  FMNMX.FTZ R182, R175, R182, !PT ;  /* 0x000000b6afb67209 */ /* 0x000fe20007810000 */
[----:B------:R1:W-:Y:S01]  /*1f660*/  MUFU.EX2 R159, R169 ;  /* 0x000000a9009f7308 */ /* 0x0003e20000000800 */
[----:B------:R-:W-:Y:S01]  /*1f670*/  ISETP.GT.AND P4, PT, R194, 0x38, PT ;  /* 0x00000038c200780c */ /* 0x000fe20003f84270 */
[-CC-:B------:R-:W-:Y:S01]  /*1f680*/  FFMA.FTZ R210, R181, R3.reuse, -R186.reuse ;  /* 0x00000003b5d27223 */ /* 0x180fe200000108ba */
[----:B------:R-:W-:Y:S01]  /*1f690*/  FMNMX.FTZ R182, R184, R182, !PT ;  /* 0x000000b6b8b67209 */ /* 0x000fe20007810000 */
[-CC-:B------:R-:W-:Y:S01]  /*1f6a0*/  FFMA.FTZ R200, R178, R3.reuse, -R186.reuse ;  /* 0x00000003b2c87223 */ /* 0x180fe200000108ba */
[----:B------:R-:W-:Y:S01]  /*1f6b0*/  FSEL R163, R163, -INF , P3 ;  /* 0xff800000a3a37808 */ /* 0x000fe20001800000 */
[-CC-:B------:R-:W-:Y:S01]  /*1f6c0*/  FFMA.FTZ R172, R172, R3.reuse, -R186.reuse ;  /* 0x00000003acac7223 */ /* 0x180fe200000108ba */
[----:B------:R-:W-:Y:S01]  /*1f6d0*/  FMNMX.FTZ R182, R174, R182, !PT ;  /* 0x000000b6aeb67209 */ /* 0x000fe20007810000 */
[----:B------:R-:W-:Y:S01]  /*1f6e0*/  MUFU.EX2 R208, R208 ;  /* 0x000000d000d07308 */ /* 0x000fe20000000800 */
[----:B------:R-:W-:Y:S01]  /*1f6f0*/  ISETP.GT.AND P5, PT, R194, 0x39, PT ;  /* 0x00000039c200780c */ /* 0x000fe20003fa4270 */
[-CC-:B------:R-:W-:Y:S01]  /*1f700*/  FFMA.FTZ R198, R165, R3.reuse, -R186.reuse ;  /* 0x00000003a5c67223 */ /* 0x180fe200000108ba */
[----:B------:R-:W-:Y:S01]  /*1f710*/  FMNMX.FTZ R182, R167, R182, !PT ;  /* 0x000000b6a7b67209 */ /* 0x000fe20007810000 */
[-CC-:B------:R-:W-:Y:S01]  /*1f720*/  FFMA.FTZ R160, R160, R3.reuse, -R186.reuse ;  /* 0x00000003a0a07223 */ /* 0x180fe200000108ba */
[----:B--2---:R-:W-:Y:S01]  /*1f730*/  FSEL R162, R193, -INF , P4 ;  /* 0xff800000c1a27808 */ /* 0x004fe20002000000 */
[-CC-:B------:R-:W-:Y:S01]  /*1f740*/  FFMA.FTZ R206, R15, R3.reuse, -R186.reuse ;  /* 0x000000030fce7223 */ /* 0x180fe200000108ba */
[----:B------:R-:W-:Y:S01]  /*1f750*/  FMNMX.FTZ R182, R155, R182, !PT ;  /* 0x000000b69bb67209 */ /* 0x000fe20007810000 */
[----:B------:R-:W-:Y:S01]  /*1f760*/  MUFU.EX2 R210, R210 ;  /* 0x000000d200d27308 */ /* 0x000fe20000000800 */
[----:B------:R-:W-:Y:S01]  /*1f770*/  FSEL R14, R192, -INF , P5 ;  /* 0xff800000c00e7808 */ /* 0x000fe20002800000 */
[-CC-:B------:R-:W-:Y:S01]  /*1f780*/  FFMA.FTZ R192, R157, R3.reuse, -R186.reuse ;  /* 0x000000039dc07223 */ /* 0x180fe200000108ba */
[----:B------:R-:W-:Y:S01]  /*1f790*/  FMNMX.FTZ R182, R10, R182, !PT ;  /* 0x000000b60ab67209 */ /* 0x000fe20007810000 */
[-CC-:B------:R-:W-:Y:S01]  /*1f7a0*/  FFMA.FTZ R15, R179, R3.reuse, -R186.reuse ;  /* 0x00000003b30f7223 */ /* 0x180fe200000108ba */
[----:B------:R-:W-:Y:S01]  /*1f7b0*/  ISETP.GT.AND P3, PT, R194, 0x41, PT ;  /* 0x00000041c200780c */ /* 0x000fe20003f64270 */
[-CC-:B------:R-:W-:Y:S01]  /*1f7c0*/  FFMA.FTZ R202, R168, R3.reuse, -R186.reuse ;  /* 0x00000003a8ca7223 */ /* 0x180fe200000108ba */
[----:B------:R-:W-:Y:S01]  /*1f7d0*/  FMNMX.FTZ R182, R163, R182, !PT ;  /* 0x000000b6a3b67209 */ /* 0x000fe20007810000 */
[----:B------:R-:W-:Y:S01]  /*1f7e0*/  MUFU.EX2 R172, R172 ;  /* 0x000000ac00ac7308 */ /* 0x000fe20000000800 */
[----:B------:R-:W-:Y:S01]  /*1f7f0*/  ISETP.GT.AND P4, PT, R194, 0x48, PT ;  /* 0x00000048c200780c */ /* 0x000fe20003f84270 */
[-CC-:B------:R-:W-:Y:S01]  /*1f800*/  FFMA.FTZ R168, R177, R3.reuse, -R186.reuse ;  /* 0x00000003b1a87223 */ /* 0x180fe200000108ba */
[----:B-1----:R-:W-:Y:S01]  /*1f810*/  FMNMX.FTZ R169, R162, R182, !PT ;  /* 0x000000b6a2a97209 */ /* 0x002fe20007810000 */
[-CC-:B------:R-:W-:Y:S01]  /*1f820*/  FFMA.FTZ R196, R161, R3.reuse, -R186.reuse ;  /* 0x00000003a1c47223 */ /* 0x180fe200000108ba */
[----:B---3--:R-:W-:Y:S01]  /*1f830*/  FSEL R180, R185, -INF , P3 ;  /* 0xff800000b9b47808 */ /* 0x008fe20001800000 */
[--C-:B------:R-:W-:Y:S01]  /*1f840*/  FFMA.FTZ R161, R164, R3, -R186.reuse ;  /* 0x00000003a4a17223 */ /* 0x100fe200000108ba */
[----:B------:R-:W-:Y:S01]  /*1f850*/  FMNMX.FTZ R169, R14, R169, !PT ;  /* 0x000000a90ea97209 */ /* 0x000fe20007810000 */
[----:B------:R-:W-:Y:S01]  /*1f860*/  MUFU.EX2 R204, R204 ;  /* 0x000000cc00cc7308 */ /* 0x000fe20000000800 */
[----:B------:R-:W-:Y:S01]  /*1f870*/  ISETP.GT.AND P5, PT, R194, 0x49, PT ;  /* 0x00000049c200780c */ /* 0x000fe20003fa4270 */
[--C-:B------:R-:W-:Y:S01]  /*1f880*/  FFMA.FTZ R194, R152, R3, -R186.reuse ;  /* 0x0000000398c27223 */ /* 0x100fe200000108ba */
[----:B------:R-:W-:Y:S01]  /*1f890*/  FMNMX.FTZ R169, R158, R169, !PT ;  /* 0x000000a99ea97209 */ /* 0x000fe20007810000 */
[-CC-:B------:R-:W-:Y:S01]  /*1f8a0*/  FFMA.FTZ R152, R156, R3.reuse, -R186.reuse ;  /* 0x000000039c987223 */ /* 0x180fe200000108ba */
[----:B0-----:R-:W-:Y:S01]  /*1f8b0*/  FSEL R181, R4, -INF , P4 ;  /* 0xff80000004b57808 */ /* 0x001fe20002000000 */
[--C-:B------:R-:W-:Y:S01]  /*1f8c0*/  FFMA.FTZ R164, R173, R3, -R186.reuse ;  /* 0x00000003ada47223 */ /* 0x100fe200000108ba */
[----:B------:R-:W-:Y:S01]  /*1f8d0*/  FMNMX.FTZ R169, R180, R169, !PT ;  /* 0x000000a9b4a97209 */ /* 0x000fe20007810000 */
[----:B------:R-:W-:Y:S01]  /*1f8e0*/  MUFU.EX2 R160, R160 ;  /* 0x000000a000a07308 */ /* 0x000fe20000000800 */
[----:B----4-:R-:W-:Y:S01]  /*1f8f0*/  FSEL R182, R187, -INF , P5 ;  /* 0xff800000bbb67808 */ /* 0x010fe20002800000 */
[--C-:B------:R-:W-:Y:S01]  /*1f900*/  FFMA.FTZ R153, R153, R3, -R186.reuse ;  /* 0x0000000399997223 */ /* 0x100fe200000108ba */
[----:B------:R-:W-:Y:S01]  /*1f910*/  FMNMX.FTZ R4, R181, R169, !PT ;  /* 0x000000a9b5047209 */ /* 0x000fe20007810000 */
[----:B------:R-:W-:-:S03]  /*1f920*/  FFMA.FTZ R169, R176, R3, -R186 ;  /* 0x00000003b0a97223 */ /* 0x000fc600000108ba */
        /* <DEDUP_REMOVED lines=9> */
[----:B------:R-:W-:Y:S08]  /*1f9c0*/  MUFU.EX2 R168, R168 ;  /* 0x000000a800a87308 */ /* 0x000ff00000000800 */
[----:B------:R-:W-:Y:S08]  /*1f9d0*/  MUFU.EX2 R196, R196 ;  /* 0x000000c400c47308 */ /* 0x000ff00000000800 */
[----:B------:R-:W-:Y:S01]  /*1f9e0*/  MUFU.EX2 R161, R161 ;  /* 0x000000a100a17308 */ /* 0x000fe20000000800 */
[----:B0-----:R-:W-:-:S04]  /*1f9f0*/  FMNMX.FTZ R4, R4, R176, !PT ;  /* 0x000000b004047209 */ /* 0x001fc80007810000 */
[C---:B------:R-:W-:Y:S01]  /*1fa00*/  FSETP.NEU.FTZ.AND P3, PT, R4.reuse, -INF , PT ;  /* 0xff8000000400780b */ /* 0x040fe20003f7d000 */
[----:B------:R-:W-:Y:S02]  /*1fa10*/  FMUL.FTZ R157, R4, R3 ;  /* 0x00000003049d7220 */ /* 0x000fe40000410000 */
[----:B------:R-:W-:Y:S03]  /*1fa20*/  MUFU.EX2 R198, R198 ;  /* 0x000000c600c67308 */ /* 0x000fe60000000800 */
[----:B------:R-:W-:-:S05]  /*1fa30*/  FSEL R157, R157, RZ, P3 ;  /* 0x000000ff9d9d7208 */ /* 0x000fca0001800000 */
[-CC-:B------:R-:W-:Y:S01]  /*1fa40*/  FFMA.FTZ R156, R0, R3.reuse, -R157.reuse ;  /* 0x00000003009c7223 */ /* 0x180fe2000001089d */
[----:B------:R-:W-:Y:S02]  /*1fa50*/  @!P1 VIADD R0, R11, 0x38840 ;  /* 0x000388400b009836 */ /* 0x000fe40000000000 */
[-CC-:B------:R-:W-:Y:S01]  /*1fa60*/  FFMA.FTZ R209, R2, R3.reuse, -R157.reuse ;  /* 0x0000000302d17223 */ /* 0x180fe2000001089d */
[----:B------:R-:W-:Y:S01]  /*1fa70*/  FSEL R2, R4, RZ, P3 ;  /* 0x000000ff04027208 */ /* 0x000fe20001800000 */
[-CC-:B------:R-:W-:Y:S01]  /*1fa80*/  FFMA.FTZ R211, R154, R3.reuse, -R157.reuse ;  /* 0x000000039ad37223 */ /* 0x180fe2000001089d */
[-CC-:B------:R-:W-:Y:S01]  /*1fa90*/  FFMA.FTZ R165, R166, R3.reuse, -R157.reuse ;  /* 0x00000003a6a57223 */ /* 0x180fe2000001089d */
[----:B------:R-:W-:Y:S01]  /*1faa0*/  @!P1 PRMT R0, RZ, 0x654, R0 ;  /* 0x00000654ff009816 */ /* 0x000fe20000000000 */
[----:B------:R-:W-:Y:S01]  /*1fab0*/  MUFU.EX2 R156, R156 ;  /* 0x0000009c009c7308 */ /* 0x000fe20000000800 */
[----:B------:R-:W-:Y:S01]  /*1fac0*/  FADD.FTZ R2, -R2, R6 ;  /* 0x0000000602027221 */ /* 0x000fe20000010100 */
[-CC-:B------:R-:W-:Y:S01]  /*1fad0*/  FFMA.FTZ R205, R170, R3.reuse, -R157.reuse ;  /* 0x00000003aacd7223 */ /* 0x180fe2000001089d */
[----:B------:R0:W-:Y:S01]  /*1fae0*/  @!P1 SYNCS.ARRIVE.TRANS64.RED.A1T0 RZ, [R0+URZ], RZ ;  /* 0x000000ff00ff99a7 */ /* 0x0001e2000810043f */
[-CC-:B------:R-:W-:Y:S01]  /*1faf0*/  FFMA.FTZ R154, R183, R3.reuse, -R157.reuse ;  /* 0x00000003b79a7223 */ /* 0x180fe2000001089d */
[-C--:B------:R-:W-:Y:S01]  /*1fb00*/  FMUL.FTZ R2, R2, R3.reuse ;  /* 0x0000000302027220 */ /* 0x080fe20000410000 */
[-CC-:B------:R-:W-:Y:S01]  /*1fb10*/  FFMA.FTZ R207, R171, R3.reuse, -R157.reuse ;  /* 0x00000003abcf7223 */ /* 0x180fe2000001089d */
[-CC-:B------:R-:W-:Y:S01]  /*1fb20*/  FFMA.FTZ R175, R175, R3.reuse, -R157.reuse ;  /* 0x00000003afaf7223 */ /* 0x180fe2000001089d */
[----:B------:R-:W-:Y:S01]  /*1fb30*/  MUFU.EX2 R209, R209 ;  /* 0x000000d100d17308 */ /* 0x000fe20000000800 */
[-CC-:B------:R-:W-:Y:S01]  /*1fb40*/  FFMA.FTZ R201, R184, R3.reuse, -R157.reuse ;  /* 0x00000003b8c97223 */ /* 0x180fe2000001089d */
[-CC-:B------:R-:W-:Y:S01]  /*1fb50*/  FFMA.FTZ R197, R10, R3.reuse, -R157.reuse ;  /* 0x000000030ac57223 */ /* 0x180fe2000001089d */
[----:B0-----:R-:W-:Y:S01]  /*1fb60*/  FSEL R0, R5, RZ, P6 ;  /* 0x000000ff05007208 */ /* 0x001fe20003000000 */
[-CC-:B------:R-:W-:Y:S01]  /*1fb70*/  FFMA.FTZ R10, R14, R3.reuse, -R157.reuse ;  /* 0x000000030e0a7223 */ /* 0x180fe2000001089d */
[-CC-:B------:R-:W-:Y:S01]  /*1fb80*/  FFMA.FTZ R174, R174, R3.reuse, -R157.reuse ;  /* 0x00000003aeae7223 */ /* 0x180fe2000001089d */
[-CC-:B------:R-:W-:Y:S01]  /*1fb90*/  FFMA.FTZ R203, R167, R3.reuse, -R157.reuse ;  /* 0x00000003a7cb7223 */ /* 0x180fe2000001089d */
[-C--:B------:R-:W-:Y:S01]  /*1fba0*/  FFMA.FTZ R6, R155, R3.reuse, -R157 ;  /* 0x000000039b067223 */ /* 0x080fe2000001089d */
[----:B------:R-:W-:Y:S01]  /*1fbb0*/  FADD.FTZ R0, -R0, R7 ;  /* 0x0000000700007221 */ /* 0x000fe20000010100 */
[----:B------:R-:W0:Y:S01]  /*1fbc0*/  MUFU.EX2 R2, R2 ;  /* 0x0000000200027308 */ /* 0x000e220000000800 */
[----:B------:R1:W-:Y:S01]  /*1fbd0*/  @!P1 SYNCS.ARRIVE.TRANS64.RED.A1T0 RZ, [R9+URZ], RZ ;  /* 0x000000ff09ff99a7 */ /* 0x0003e2000810043f */
[-CC-:B------:R-:W-:Y:S01]  /*1fbe0*/  FFMA.FTZ R199, R162, R3.reuse, -R157.reuse ;  /* 0x00000003a2c77223 */ /* 0x180fe2000001089d */
[-C--:B------:R-:W-:Y:S01]  /*1fbf0*/  FMUL.FTZ R0, R0, R3.reuse ;  /* 0x0000000300007220 */ /* 0x080fe20000410000 */
[-CC-:B------:R-:W-:Y:S01]  /*1fc00*/  FFMA.FTZ R158, R158, R3.reuse, -R157.reuse ;  /* 0x000000039e9e7223 */ /* 0x180fe2000001089d */
[-CC-:B------:R-:W-:Y:S01]  /*1fc10*/  FFMA.FTZ R180, R180, R3.reuse, -R157.reuse ;  /* 0x00000003b4b47223 */ /* 0x180fe2000001089d */
[--C-:B------:R-:W-:Y:S01]  /*1fc20*/  FFMA.FTZ R181, R181, R3, -R157.reuse ;  /* 0x00000003b5b57223 */ /* 0x100fe2000001089d */
[----:B------:R-:W-:Y:S01]  /*1fc30*/  ISETP.GT.AND P3, PT, R8, R21, PT ;  /* 0x000000150800720c */ /* 0x000fe20003f64270 */
[----:B------:R-:W2:Y:S01]  /*1fc40*/  MUFU.EX2 R211, R211 ;  /* 0x000000d300d37308 */ /* 0x000ea20000000800 */
[-CC-:B-1----:R-:W-:Y:S01]  /*1fc50*/  FFMA.FTZ R9, R163, R3.reuse, -R157.reuse ;  /* 0x00000003a3097223 */ /* 0x182fe2000001089d */
[----:B------:R-:W-:Y:S01]  /*1fc60*/  FFMA.FTZ R157, R182, R3, -R157 ;  /* 0x00000003b69d7223 */ /* 0x000fe2000001089d */
[----:B------:R-:W-:-:S05]  /*1fc70*/  VIADD R8, R8, 0xffffffff ;  /* 0xffffffff08087836 */ /* 0x000fca0000000000 */
[----:B------:R-:W1:Y:S01]  /*1fc80*/  MUFU.EX2 R0, R0 ;  /* 0x0000000000007308 */ /* 0x000e620000000800 */
[----:B0-----:R-:W-:Y:S01]  /*1fc90*/  FFMA.FTZ R12, R2, R12, R209 ;  /* 0x0000000c020c7223 */ /* 0x001fe200000100d1 */
[----:B------:R-:W-:-:S03]  /*1fca0*/  F2FP.BF16.F32.PACK_AB R209, R156, R209 ;  /* 0x000000d19cd1723e */ /* 0x000fc600000010ff */
[----:B------:R-:W-:-:S03]  /*1fcb0*/  FADD.FTZ R12, R156, R12 ;  /* 0x0000000c9c0c7221 */ /* 0x000fc60000010000 */
[----:B------:R-:W0:Y:S01]  /*1fcc0*/  MUFU.EX2 R165, R165 ;  /* 0x000000a500a57308 */ /* 0x000e220000000800 */
[----:B--2---:R-:W-:-:S07]  /*1fcd0*/  FADD.FTZ R12, R211, R12 ;  /* 0x0000000cd30c7221 */ /* 0x004fce0000010000 */
[----:B------:R-:W2:Y:S01]  /*1fce0*/  MUFU.EX2 R205, R205 ;  /* 0x000000cd00cd7308 */ /* 0x000ea20000000800 */
[----:B-1----:R-:W-:Y:S01]  /*1fcf0*/  FFMA.FTZ R13, R0, R13, R208 ;  /* 0x0000000d000d7223 */ /* 0x002fe200000100d0 */
[----:B------:R-:W-:-:S03]  /*1fd00*/  F2FP.BF16.F32.PACK_AB R208, R159, R208 ;  /* 0x000000d09fd0723e */ /* 0x000fc600000010ff */
[----:B------:R-:W-:-:S03]  /*1fd10*/  FADD.FTZ R13, R159, R13 ;  /* 0x0000000d9f0d7221 */ /* 0x000fc60000010000 */
[----:B------:R-:W1:Y:S01]  /*1fd20*/  MUFU.EX2 R154, R154 ;  /* 0x0000009a009a7308 */ /* 0x000e620000000800 */
[----:B------:R-:W-:Y:S01]  /*1fd30*/  FADD.FTZ R13, R210, R13 ;  /* 0x0000000dd20d7221 */ /* 0x000fe20000010000 */
[C---:B0-----:R-:W-:Y:S01]  /*1fd40*/  FADD.FTZ R12, R165.reuse, R12 ;  /* 0x0000000ca50c7221 */ /* 0x041fe20000010000 */
[C---:B------:R-:W-:Y:S02]  /*1fd50*/  F2FP.BF16.F32.PACK_AB R210, R172.reuse, R210 ;  /* 0x000000d2acd2723e */ /* 0x040fe400000010ff */
[----:B------:R-:W-:Y:S01]  /*1fd60*/  FADD.FTZ R13, R172, R13 ;  /* 0x0000000dac0d7221 */ /* 0x000fe20000010000 */
[----:B------:R-:W-:Y:S02]  /*1fd70*/  F2FP.BF16.F32.PACK_AB R211, R165, R211 ;  /* 0x000000d3a5d3723e */ /* 0x000fe400000010ff */
[----:B------:R-:W0:Y:S01]  /*1fd80*/  MUFU.EX2 R207, R207 ;  /* 0x000000cf00cf7308 */ /* 0x000e220000000800 */
[----:B------:R-:W-:Y:S01]  /*1fd90*/  FADD.FTZ R14, R204, R13 ;  /* 0x0000000dcc0e7221 */ /* 0x000fe20000010000 */
[----:B--2---:R-:W-:Y:S01]  /*1fda0*/  FADD.FTZ R13, R205, R12 ;  /* 0x0000000ccd0d7221 */ /* 0x004fe20000010000 */
[----:B------:R-:W-:-:S02]  /*1fdb0*/  F2FP.BF16.F32.PACK_AB R204, R160, R204 ;  /* 0x000000cca0cc723e */ /* 0x000fc400000010ff */
[----:B------:R-:W-:-:S03]  /*1fdc0*/  FADD.FTZ R12, R160, R14 ;  /* 0x0000000ea00c7221 */ /* 0x000fc60000010000 */
[----:B------:R-:W2:Y:S01]  /*1fdd0*/  MUFU.EX2 R11, R175 ;  /* 0x000000af000b7308 */ /* 0x000ea20000000800 */
[----:B-1----:R-:W-:Y:S01]  /*1fde0*/  FADD.FTZ R13, R154, R13 ;  /* 0x0000000d9a0d7221 */ /* 0x002fe20000010000 */
[----:B------:R-:W-:Y:S01]  /*1fdf0*/  FADD.FTZ R12, R206, R12 ;  /* 0x0000000cce0c7221 */ /* 0x000fe20000010000 */
[----:B------:R-:W-:Y:S02]  /*1fe00*/  F2FP.BF16.F32.PACK_AB R205, R154, R205 ;  /* 0x000000cd9acd723e */ /* 0x000fe400000010ff */
[C---:B------:R-:W-:Y:S01]  /*1fe10*/  F2FP.BF16.F32.PACK_AB R206, R15.reuse, R206 ;  /* 0x000000ce0fce723e */ /* 0x040fe200000010ff */
[----:B------:R-:W-:Y:S02]  /*1fe20*/  FADD.FTZ R12, R15, R12 ;  /* 0x0000000c0f0c7221 */ /* 0x000fe40000010000 */
[----:B------:R-:W1:Y:S01]  /*1fe30*/  MUFU.EX2 R201, R201 ;  /* 0x000000c900c97308 */ /* 0x000e620000000800 */
[----:B0-----:R-:W-:Y:S01]  /*1fe40*/  FADD.FTZ R13, R207, R13 ;  /* 0x0000000dcf0d7221 */ /* 0x001fe20000010000 */
[----:B------:R-:W-:Y:S01]  /*1fe50*/  FADD.FTZ R12, R200, R12 ;  /* 0x0000000cc80c7221 */ /* 0x000fe20000010000 */
[----:B------:R-:W-:-:S03]  /*1fe60*/  F2FP.BF16.F32.PACK_AB R200, R169, R200 ;  /* 0x000000c8a9c8723e */ /* 0x000fc600000010ff */
[----:B------:R-:W-:Y:S02]  /*1fe70*/  FADD.FTZ R12, R169, R12 ;  /* 0x0000000ca90c7221 */ /* 0x000fe40000010000 */
[----:B------:R-:W0:Y:S01]  /*1fe80*/  MUFU.EX2 R7, R174 ;  /* 0x000000ae00077308 */ /* 0x000e220000000800 */
[C---:B--2---:R-:W-:Y:S01]  /*1fe90*/  FADD.FTZ R13, R11.reuse, R13 ;  /* 0x0000000d0b0d7221 */ /* 0x044fe20000010000 */
[----:B------:R-:W-:Y:S01]  /*1fea0*/  FADD.FTZ R12, R202, R12 ;  /* 0x0000000cca0c7221 */ /* 0x000fe20000010000 */
[----:B------:R-:W-:Y:S02]  /*1feb0*/  F2FP.BF16.F32.PACK_AB R207, R11, R207 ;  /* 0x000000cf0bcf723e */ /* 0x000fe400000010ff */
[C---:B------:R-:W-:Y:S01]  /*1fec0*/  F2FP.BF16.F32.PACK_AB R202, R168.reuse, R202 ;  /* 0x000000caa8ca723e */ /* 0x040fe200000010ff */
[----:B------:R-:W-:Y:S02]  /*1fed0*/  FADD.FTZ R12, R168, R12 ;  /* 0x0000000ca80c7221 */ /* 0x000fe40000010000 */
[----:B------:R-:W2:Y:S01]  /*1fee0*/  MUFU.EX2 R203, R203 ;  /* 0x000000cb00cb7308 */ /* 0x000ea20000000800 */
[----:B-1----:R-:W-:Y:S01]  /*1fef0*/  FADD.FTZ R13, R201, R13 ;  /* 0x0000000dc90d7221 */ /* 0x002fe20000010000 */
[----:B------:R-:W-:Y:S01]  /*1ff00*/  FADD.FTZ R12, R196, R12 ;  /* 0x0000000cc40c7221 */ /* 0x000fe20000010000 */
[----:B------:R-:W-:-:S03]  /*1ff10*/  F2FP.BF16.F32.PACK_AB R196, R161, R196 ;  /* 0x000000c4a1c4723e */ /* 0x000fc600000010ff */
[----:B------:R-:W-:Y:S02]  /*1ff20*/  FADD.FTZ R12, R161, R12 ;  /* 0x0000000ca10c7221 */ /* 0x000fe40000010000 */
[----:B------:R-:W1:Y:S01]  /*1ff30*/  MUFU.EX2 R6, R6 ;  /* 0x0000000600067308 */ /* 0x000e620000000800 */
[C---:B0-----:R-:W-:Y:S01]  /*1ff40*/  FADD.FTZ R13, R7.reuse, R13 ;  /* 0x0000000d070d7221 */ /* 0x041fe20000010000 */
[----:B------:R-:W-:Y:S01]  /*1ff50*/  FADD.FTZ R12, R198, R12 ;  /* 0x0000000cc60c7221 */ /* 0x000fe20000010000 */
[----:B------:R-:W-:Y:S01]  /*1ff60*/  F2FP.BF16.F32.PACK_AB R201, R7, R201 ;  /* 0x000000c907c9723e */ /* 0x000fe200000010ff */
[----:B------:R-:W-:-:S04]  /*1ff70*/  IMAD.MOV.U32 R7, RZ, RZ, R5 ;  /* 0x000000ffff077224 */ /* 0x000fc800078e0005 */
        /* <DEDUP_REMOVED lines=9> */
[----:B------:R-:W-:Y:S01]  /*20010*/  F2FP.BF16.F32.PACK_AB R197, R9, R197 ;  /* 0x000000c509c5723e */ /* 0x000fe200000010ff */
[----:B------:R-:W-:-:S05]  /*20020*/  IMAD.MOV.U32 R9, RZ, RZ, R218 ;  /* 0x000000ffff097224 */ /* 0x000fca00078e00da */
[----:B------:R-:W2:Y:S01]  /*20030*/  MUFU.EX2 R10, R10 ;  /* 0x0000000a000a7308 */ /* 0x000ea20000000800 */
[----:B-1----:R-:W-:-:S07]  /*20040*/  FADD.FTZ R13, R199, R13 ;  /* 0x0000000dc70d7221 */ /* 0x002fce0000010000 */
[----:B------:R-:W1:Y:S01]  /*20050*/  MUFU.EX2 R192, R192 ;  /* 0x000000c000c07308 */ /* 0x000e620000000800 */
[C---:B0-----:R-:W-:Y:S01]  /*20060*/  FADD.FTZ R12, R164.reuse, R12 ;  /* 0x0000000ca40c7221 */ /* 0x041fe20000010000 */
[----:B------:R-:W-:-:S06]  /*20070*/  F2FP.BF16.F32.PACK_AB R198, R164, R198 ;  /* 0x000000c6a4c6723e */ /* 0x000fcc00000010ff */
[----:B------:R-:W0:Y:S01]  /*20080*/  MUFU.EX2 R158, R158 ;  /* 0x0000009e009e7308 */ /* 0x000e220000000800 */
[C---:B--2---:R-:W-:Y:S01]  /*20090*/  FADD.FTZ R13, R10.reuse, R13 ;  /* 0x0000000d0a0d7221 */ /* 0x044fe20000010000 */
        /* <DEDUP_REMOVED lines=15> */
[----:B--2---:R-:W-:Y:S01]  /*20190*/  FADD.FTZ R6, R181, R13 ;  /* 0x0000000db5067221 */ /* 0x004fe20000010000 */
[C---:B-1----:R-:W-:Y:S01]  /*201a0*/  FADD.FTZ R13, R152.reuse, R12 ;  /* 0x0000000c980d7221 */ /* 0x042fe20000010000 */
[----:B------:R-:W-:Y:S02]  /*201b0*/  F2FP.BF16.F32.PACK_AB R194, R152, R194 ;  /* 0x000000c298c2723e */ /* 0x000fe400000010ff */
[C---:B0-----:R-:W-:Y:S01]  /*201c0*/  FADD.FTZ R12, R157.reuse, R6 ;  /* 0x000000069d0c7221 */ /* 0x041fe20000010000 */
[----:B------:R-:W-:Y:S01]  /*201d0*/  F2FP.BF16.F32.PACK_AB R195, R157, R181 ;  /* 0x000000b59dc3723e */ /* 0x000fe200000010ff */
[----:B------:R-:W-:Y:S01]  /*201e0*/  IMAD.MOV.U32 R6, RZ, RZ, R4 ;  /* 0x000000ffff067224 */ /* 0x000fe200078e0004 */
[----:B------:R-:W-:Y:S06]  /*201f0*/  @P3 BRA `(.L_x_2852) ;  /* 0xffffffac001c3947 */ /* 0x000fec000383ffff */
[----:B------:R-:W-:Y:S05]  /*20200*/  BSYNC B1 ;  /* 0x0000000000017941 */ /* 0x000fea0003800000 */
.L_x_2841:
[----:B------:R-:W-:Y:S05]  /*20210*/  BSYNC B0 ;  /* 0x0000000000007941 */ /* 0x000fea0003800000 */
.L_x_2840:
[----:B------:R-:W-:Y:S01]  /*20220*/  ISETP.GE.AND P2, PT, R8, R231, PT ;  /* 0x000000e70800720c */ /* 0x000fe20003f46270 */
[----:B------:R-:W-:-:S12]  /*20230*/  BSSY B0, `(.L_x_2853) ;  /* 0x00004dd000007945 */ /* 0x000fd80003800000 */
[----:B------:R-:W-:Y:S05]  /*20240*/  @!P2 BRA `(.L_x_2854) ;  /* 0x0000004c006ca947 */ /* 0x000fea0003800000 */
[----:B------:R-:W-:Y:S02]  /*20250*/  IMAD.MOV.U32 R6, RZ, RZ, R4 ;  /* 0x000000ffff067224 */ /* 0x000fe400078e0004 */
[----:B------:R-:W-:Y:S02]  /*20260*/  IMAD.MOV.U32 R7, RZ, RZ, R5 ;  /* 0x000000ffff077224 */ /* 0x000fe400078e0005 */
[----:B------:R-:W-:Y:S02]  /*20270*/  IMAD.MOV.U32 R9, RZ, RZ, R218 ;  /* 0x000000ffff097224 */ /* 0x000fe400078e00da */
[----:B------:R-:W-:-:S07]  /*20280*/  IMAD.MOV.U32 R10, RZ, RZ, R216 ;  /* 0x000000ffff0a7224 */ /* 0x000fce00078e00d8 */
.L_x_2865:
        /* <DEDUP_REMOVED lines=8> */
.L_x_2855:
[----:B------:R-:W-:Y:S01]  /*20310*/  IMAD R4, R216, 0x8, R16 ;  /* 0x00000008d8047824 */ /* 0x000fe200078e0210 */
[----:B------:R-:W-:-:S04]  /*20320*/  SHF.L.U32 R5, R218, 0x1f, RZ ;  /* 0x0000001fda057819 */ /* 0x000fc800000006ff */
[----:B------:R0:W1:Y:S01]  /*20330*/  SYNCS.PHASECHK.TRANS64.TRYWAIT P2, [R4+URZ+0x38830], R5 ;  /* 0x03883005040075a7 */ /* 0x000062000804017f */
[----:B------:R-:W-:Y:S05]  /*20340*/  @!P0 BRA `(.L_x_2856) ;  /* 0x0000000000048947 */ /* 0x000fea0003800000 */
[----:B------:R-:W-:Y:S01]  /*20350*/  BPT.TRAP 0x1 ;  /* 0x000000040000795c */ /* 0x000fe20000300000 */
.L_x_2856:
[----:B------:R-:W-:Y:S01]  /*20360*/  IMAD R3, R216, 0xa00, R20 ;  /* 0x00000a00d8037824 */ /* 0x000fe200078e0214 */
[----:B------:R-:W-:Y:S03]  /*20370*/  BSSY B1, `(.L_x_2857) ;  /* 0x0000006000017945 */ /* 0x000fe60003800000 */
[C---:B------:R-:W-:Y:S02]  /*20380*/  VIADD R21, R3.reuse, 0x80 ;  /* 0x0000008003157836 */ /* 0x040fe40000000000 */
[----:B------:R-:W-:Y:S01]  /*20390*/  VIADD R15, R3, 0x100 ;  /* 0x00000100030f7836 */ /* 0x000fe20000000000 */
[----:B-1----:R-:W-:Y:S06]  /*203a0*/  @P2 BRA `(.L_x_2858) ;  /* 0x0000000000082947 */ /* 0x002fec0003800000 */
[----:B------:R-:W1:Y:S02]  /*203b0*/  SYNCS.PHASECHK.TRANS64.TRYWAIT P2, [R4+URZ+0x38830], R5 ;  /* 0x03883005040075a7 */ /* 0x000e64000804017f */
[----:B-1----:R-:W-:Y:S05]  /*203c0*/  @!P2 BRA `(.L_x_2859) ;  /* 0x000001580090a947 */ /* 0x002fea0003800000 */
.L_x_2858:
[----:B------:R-:W-:Y:S05]  /*203d0*/  BSYNC B1 ;  /* 0x0000000000017941 */ /* 0x000fea0003800000 */
.L_x_2857:
        /* <DEDUP_REMOVED lines=877> */
.L_x_2860:
[----:B------:R-:W-:Y:S01]  /*23ab0*/  SHF.L.U32 R0, R9, 0x1f, RZ ;  /* 0x0000001f09007819 */ /* 0x000fe200000006ff */
[----:B------:R-:W-:-:S04]  /*23ac0*/  IMAD R9, R10, 0x8, R16 ;  /* 0x000000080a097824 */ /* 0x000fc800078e0210 */
[----:B------:R0:W1:Y:S01]  /*23ad0*/  SYNCS.PHASECHK.TRANS64.TRYWAIT P2, [R9+URZ+0x38850], R0 ;  /* 0x03885000090075a7 */ /* 0x000062000804017f */
[----:B------:R-:W-:Y:S05]  /*23ae0*/  @!P0 BRA `(.L_x_2861) ;  /* 0x0000000000048947 */ /* 0x000fea0003800000 */
[----:B------:R-:W-:Y:S01]  /*23af0*/  BPT.TRAP 0x1 ;  /* 0x000000040000795c */ /* 0x000fe20000300000 */
.L_x_2861:
[----:B------:R-:W-:Y:S04]  /*23b00*/  BSSY B1, `(.L_x_2862) ;  /* 0x0000004000017945 */ /* 0x000fe80003800000 */
[----:B-1----:R-:W-:Y:S05]  /*23b10*/  @P2 BRA `(.L_x_2863) ;  /* 0x0000000000082947 */ /* 0x002fea0003800000 */
[----:B------:R-:W1:Y:S02]  /*23b20*/  SYNCS.PHASECHK.TRANS64.TRYWAIT P2, [R9+URZ+0x38850], R0 ;  /* 0x03885000090075a7 */ /* 0x000e64000804017f */
[----:B-1----:R-:W-:Y:S05]  /*23b30*/  @!P2 BRA `(.L_x_2864) ;  /* 0x0000012000c8a947 */ /* 0x002fea0003800000 */
.L_x_2863:
[----:B------:R-:W-:Y:S05]  /*23b40*/  BSYNC B1 ;  /* 0x0000000000017941 */ /* 0x000fea0003800000 */
.L_x_2862:
        /* <DEDUP_REMOVED lines=20> */
[----:B------:R-:W-:Y:S01]  /*23c90*/  FMUL.FTZ R186, R176, UR38 ;  /* 0x00000026b0ba7c20 */ /* 0x000fe20008410000 */
[----:B------:R-:W-:Y:S01]  /*23ca0*/  MUFU.TANH R177, R177 ;  /* 0x000000b100b17308 */ /* 0x000fe20000002400 */
[C---:B------:R-:W-:Y:S01]  /*23cb0*/  VIADD R4, R2.reuse, 0x80 ;  /* 0x0000008002047836 */ /* 0x040fe20000000000 */
[----:B------:R-:W-:Y:S01]  /*23cc0*/  R2UR UR6, R2 ;  /* 0x00000000020672ca */ /* 0x000fe200000e0000 */
        /* <DEDUP_REMOVED lines=10> */
[----:B------:R-:W-:Y:S01]  /*23d70*/  FMUL.FTZ R157, R157, UR38 ;  /* 0x000000269d9d7c20 */ /* 0x000fe20008410000 */
[----:B------:R-:W-:Y:S01]  /*23d80*/  IMAD.MOV.U32 R3, RZ, RZ, 0x40000040 ;  /* 0x40000040ff037424 */ /* 0x000fe200078e00ff */
        /* <DEDUP_REMOVED lines=23> */
[----:B------:R-:W-:Y:S01]  /*23f00*/  @!P1 IMAD R11, R11, 0x8, R16 ;  /* 0x000000080b0b9824 */ /* 0x000fe200078e0210 */
[----:B------:R-:W-:Y:S01]  /*23f10*/  ISETP.GT.AND P2, PT, R8, R231, PT ;  /* 0x000000e70800720c */ /* 0x000fe20003f44270 */
[----:B------:R-:W-:-:S02]  /*23f20*/  @!P1 VIADD R9, R9, 0x38860 ;  /* 0x0003886009099836 */ /* 0x000fc40000000000 */
[----:B------:R-:W-:Y:S02]  /*23f30*/  VIADD R8, R8, 0xffffffff ;  /* 0xffffffff08087836 */ /* 0x000fe40000000000 */
        /* <DEDUP_REMOVED lines=45> */
[----:B------:R-:W-:-:S04]  /*24210*/  FMUL.FTZ R185, R191, UR38 ;  /* 0x00000026bfb97c20 */ /* 0x000fc80008410000 */
[----:B------:R-:W-:Y:S08]  /*24220*/  MUFU.TANH R4, R4 ;  /* 0x0000000400047308 */ /* 0x000ff00000002400 */
[----:B------:R-:W-:Y:S01]  /*24230*/  MUFU.TANH R185, R185 ;  /* 0x000000b900b97308 */ /* 0x000fe20000002400 */
[----:B------:R-:W-:Y:S02]  /*24240*/  WARPGROUP.DEPBAR.LE gsb0, 0x0 ;  /* 0x00008000000079c5 */ /* 0x000fe40000010000 */
[----:B------:R-:W-:-:S09]  /*24250*/  WARPGROUP.ARRIVE ;  /* 0x00000000000079c5 */ /* 0x000fd20000000000 */
[----:B------:R-:W-:Y:S01]  /*24260*/  HGMMA.64x256x16.F32.BF16 R24, R196, gdesc[UR4].tnspB, R24, gsb0 ;  /* 0x43e00004c4187df0 */ /* 0x000fe20008001818 */
[----:B------:R-:W-:Y:S01]  /*24270*/  R2UR UR6, R2 ;  /* 0x00000000020672ca */ /* 0x000fe200000e0000 */
[----:B------:R-:W-:Y:S01]  /*24280*/  FMUL.FTZ R2, R184, UR38 ;  /* 0x00000026b8027c20 */ /* 0x000fe20008410000 */
[----:B------:R-:W-:Y:S01]  /*24290*/  FMUL.FTZ R184, R189, UR38 ;  /* 0x00000026bdb87c20 */ /* 0x000fe20008410000 */
[----:B------:R-:W-:Y:S01]  /*242a0*/  R2UR UR7, R3 ;  /* 0x00000000030772ca */ /* 0x000fe200000e0000 */
[----:B------:R-:W-:-:S03]  /*242b0*/  IMAD.U32 R3, RZ, RZ, UR42 ;  /* 0x0000002aff037e24 */ /* 0x000fc6000f8e00ff */
[----:B------:R-:W0:Y:S08]  /*242c0*/  MUFU.TANH R2, R2 ;  /* 0x0000000200027308 */ /* 0x000e300000002400 */
[----:B------:R-:W1:Y:S01]  /*242d0*/  MUFU.TANH R184, R184 ;  /* 0x000000b800b87308 */ /* 0x000e620000002400 */
[----:B0-----:R-:W-:-:S04]  /*242e0*/  FMNMX.FTZ R0, R2, R7, !PT ;  /* 0x0000000702007209 */ /* 0x001fc80007810000 */
[----:B------:R-:W-:-:S04]  /*242f0*/  FMNMX.FTZ R0, R4, R0, !PT ;  /* 0x0000000004007209 */ /* 0x000fc80007810000 */
[----:B------:R-:W-:-:S04]  /*24300*/  FMNMX.FTZ R0, R21, R0, !PT ;  /* 0x0000000015007209 */ /* 0x000fc80007810000 */
[----:B-1----:R-:W-:-:S04]  /*24310*/  FMNMX.FTZ R0, R184, R0, !PT ;  /* 0x00000000b8007209 */ /* 0x002fc80007810000 */
        /* <DEDUP_REMOVED lines=15> */
[----:B------:R-:W-:-:S05]  /*24410*/  FMNMX.FTZ R5, R157, R0, !PT ;  /* 0x000000009d057209 */ /* 0x000fca0007810000 */
[----:B------:R-:W0:Y:S02]  /*24420*/  SHFL.BFLY PT, R0, R5, 0x2, 0x1f ;  /* 0x0c401f0005007f89 */ /* 0x000e2400000e0000 */
[----:B0-----:R-:W-:-:S05]  /*24430*/  FMNMX.FTZ R5, R5, R0, !PT ;  /* 0x0000000005057209 */ /* 0x001fca0007810000 */
[----:B------:R-:W0:Y:S02]  /*24440*/  SHFL.BFLY PT, R0, R5, 0x1, 0x1f ;  /* 0x0c201f0005007f89 */ /* 0x000e2400000e0000 */
[----:B0-----:R-:W-:Y:S02]  /*24450*/  FMNMX.FTZ R5, R5, R0, !PT ;  /* 0x0000000005057209 */ /* 0x001fe40007810000 */
[----:B------:R-:W-:-:S03]  /*24460*/  FMNMX.FTZ R0, R10, R6, !PT ;  /* 0x000000060a007209 */ /* 0x000fc60007810000 */
[----:B------:R-:W-:Y:S01]  /*24470*/  FADD.FTZ R7, -R5, R7 ;  /* 0x0000000705077221 */ /* 0x000fe20000010100 */
[----:B------:R-:W-:-:S03]  /*24480*/  FMNMX.FTZ R0, R14, R0, !PT ;  /* 0x000000000e007209 */ /* 0x000fc60007810000 */
[----:B------:R-:W-:Y:S01]  /*24490*/  FMUL.FTZ R7, R7, R3 ;  /* 0x0000000307077220 */ /* 0x000fe20000410000 */
[----:B------:R-:W-:-:S04]  /*244a0*/  FMNMX.FTZ R0, R15, R0, !PT ;  /* 0x000000000f007209 */ /* 0x000fc80007810000 */
[----:B------:R-:W-:Y:S02]  /*244b0*/  FMNMX.FTZ R183, R185, R0, !PT ;  /* 0x00000000b9b77209 */ /* 0x000fe40007810000 */
[----:B------:R0:W-:Y:S02]  /*244c0*/  MUFU.EX2 R0, R7 ;  /* 0x0000000700007308 */ /* 0x0001e40000000800 */
[----:B------:R-:W-:-:S04]  /*244d0*/  FMNMX.FTZ R183, R176, R183, !PT ;  /* 0x000000b7b0b77209 */ /* 0x000fc80007810000 */
[----:B------:R-:W-:Y:S01]  /*244e0*/  FMNMX.FTZ R183, R178, R183, !PT ;  /* 0x000000b7b2b77209 */ /* 0x000fe20007810000 */
[----:B0-----:R-:W-:-:S04]  /*244f0*/  FMUL.FTZ R7, R5, R3 ;  /* 0x0000000305077220 */ /* 0x001fc80000410000 */
[--C-:B------:R-:W-:Y:S01]  /*24500*/  FFMA.FTZ R208, R2, R3, -R7.reuse ;  /* 0x0000000302d07223 */ /* 0x100fe20000010807 */
[----:B------:R-:W-:Y:S01]  /*24510*/  FMNMX.FTZ R2, R179, R183, !PT ;  /* 0x000000b7b3027209 */ /* 0x000fe20007810000 */
[-CC-:B------:R-:W-:Y:S01]  /*24520*/  FFMA.FTZ R4, R4, R3.reuse, -R7.reuse ;  /* 0x0000000304047223 */ /* 0x180fe20000010807 */
[-CC-:B------:R-:W-:Y:S01]  /*24530*/  FFMA.FTZ R210, R21, R3.reuse, -R7.reuse ;  /* 0x0000000315d27223 */ /* 0x180fe20000010807 */
[-CC-:B------:R-:W-:Y:S01]  /*24540*/  FFMA.FTZ R200, R168, R3.reuse, -R7.reuse ;  /* 0x00000003a8c87223 */ /* 0x180fe20000010807 */
[----:B------:R-:W-:Y:S01]  /*24550*/  FMNMX.FTZ R2, R156, R2, !PT ;  /* 0x000000029c027209 */ /* 0x000fe20007810000 */
[----:B------:R-:W-:Y:S01]  /*24560*/  MUFU.EX2 R183, R4 ;  /* 0x0000000400b77308 */ /* 0x000fe20000000800 */
[-CC-:B------:R-:W-:Y:S01]  /*24570*/  FFMA.FTZ R21, R177, R3.reuse, -R7.reuse ;  /* 0x00000003b1157223 */ /* 0x180fe20000010807 */
[-CC-:B------:R-:W-:Y:S01]  /*24580*/  FFMA.FTZ R168, R169, R3.reuse, -R7.reuse ;  /* 0x00000003a9a87223 */ /* 0x180fe20000010807 */
[----:B------:R-:W-:Y:S01]  /*24590*/  FMNMX.FTZ R2, R170, R2, !PT ;  /* 0x00000002aa027209 */ /* 0x000fe20007810000 */
[-CC-:B------:R-:W-:Y:S01]  /*245a0*/  FFMA.FTZ R184, R184, R3.reuse, -R7.reuse ;  /* 0x00000003b8b87223 */ /* 0x180fe20000010807 */
[-CC-:B------:R-:W-:Y:S01]  /*245b0*/  FFMA.FTZ R204, R186, R3.reuse, -R7.reuse ;  /* 0x00000003bacc7223 */ /* 0x180fe20000010807 */
[-CC-:B------:R-:W-:Y:S01]  /*245c0*/  FFMA.FTZ R206, R180, R3.reuse, -R7.reuse ;  /* 0x00000003b4ce7223 */ /* 0x180fe20000010807 */
[----:B------:R-:W-:Y:S01]  /*245d0*/  FMNMX.FTZ R2, R171, R2, !PT ;  /* 0x00000002ab027209 */ /* 0x000fe20007810000 */
[-CC-:B------:R-:W-:Y:S01]  /*245e0*/  FFMA.FTZ R177, R181, R3.reuse, -R7.reuse ;  /* 0x00000003b5b17223 */ /* 0x180fe20000010807 */
[-CC-:B------:R-:W-:Y:S01]  /*245f0*/  FFMA.FTZ R202, R172, R3.reuse, -R7.reuse ;  /* 0x00000003acca7223 */ /* 0x180fe20000010807 */
[----:B------:R-:W-:Y:S01]  /*24600*/  FFMA.FTZ R169, R173, R3, -R7 ;  /* 0x00000003ada97223 */ /* 0x000fe20000010807 */
[----:B------:R-:W-:Y:S01]  /*24610*/  FMNMX.FTZ R2, R174, R2, !PT ;  /* 0x00000002ae027209 */ /* 0x000fe20007810000 */
[----:B------:R-:W0:Y:S03]  /*24620*/  MUFU.EX2 R208, R208 ;  /* 0x000000d000d07308 */ /* 0x000e260000000800 */
[----:B------:R-:W-:-:S04]  /*24630*/  FMNMX.FTZ R2, R175, R2, !PT ;  /* 0x00000002af027209 */ /* 0x000fc80007810000 */
[----:B------:R-:W-:Y:S01]  /*24640*/  FMNMX.FTZ R2, R162, R2, !PT ;  /* 0x00000002a2027209 */ /* 0x000fe20007810000 */
[----:B------:R-:W-:Y:S03]  /*24650*/  MUFU.EX2 R210, R210 ;  /* 0x000000d200d27308 */ /* 0x000fe60000000800 */
[----:B------:R-:W-:-:S04]  /*24660*/  FMNMX.FTZ R2, R163, R2, !PT ;  /* 0x00000002a3027209 */ /* 0x000fc80007810000 */
[----:B------:R-:W-:Y:S01]  /*24670*/  FMNMX.FTZ R2, R166, R2, !PT ;  /* 0x00000002a6027209 */ /* 0x000fe20007810000 */
[----:B------:R-:W-:Y:S01]  /*24680*/  MUFU.EX2 R184, R184 ;  /* 0x000000b800b87308 */ /* 0x000fe20000000800 */
[----:B0-----:R-:W-:Y:S01]  /*24690*/  FFMA.FTZ R13, R0, R13, R208 ;  /* 0x0000000d000d7223 */ /* 0x001fe200000100d0 */
        /* <DEDUP_REMOVED lines=13> */
[----:B------:R-:W-:-:S02]  /*24770*/  WARPGROUP.DEPBAR.LE gsb0, 0x0 ;  /* 0x00008000000079c5 */ /* 0x000fc40000010000 */
[----:B------:R-:W-:Y:S01]  /*24780*/  WARPGROUP.ARRIVE ;  /* 0x00000000000079c5 */ /* 0x000fe20000000000 */
[----:B0-----:R-:W-:Y:S01]  /*24790*/  FMNMX.FTZ R2, R2, R4, !PT ;  /* 0x0000000402027209 */ /* 0x001fe20007810000 */
[-CC-:B------:R-:W-:Y:S01]  /*247a0*/  FFMA.FTZ R196, R160, R3.reuse, -R7.reuse ;  /* 0x00000003a0c47223 */ /* 0x180fe20000010807 */
[-CC-:B------:R-:W-:Y:S01]  /*247b0*/  FFMA.FTZ R160, R161, R3.reuse, -R7.reuse ;  /* 0x00000003a1a07223 */ /* 0x180fe20000010807 */
[-CC-:B------:R-:W-:Y:S01]  /*247c0*/  FFMA.FTZ R198, R164, R3.reuse, -R7.reuse ;  /* 0x00000003a4c67223 */ /* 0x180fe20000010807 */
[----:B------:R-:W-:Y:S01]  /*247d0*/  FFMA.FTZ R161, R165, R3, -R7 ;  /* 0x00000003a5a17223 */ /* 0x000fe20000010807 */
[----:B------:R-:W-:Y:S01]  /*247e0*/  HGMMA.64x256x16.F32.BF16 R24, R192, gdesc[UR4].tnspB, R24, gsb0 ;  /* 0x43e00004c0187df0 */ /* 0x000fe20008001818 */
[----:B------:R-:W0:Y:S01]  /*247f0*/  SHFL.BFLY PT, R4, R2, 0x1, 0x1f ;  /* 0x0c201f0002047f89 */ /* 0x000e2200000e0000 */
[----:B------:R-:W-:Y:S08]  /*24800*/  MUFU.EX2 R168, R168 ;  /* 0x000000a800a87308 */ /* 0x000ff00000000800 */
[----:B------:R-:W-:Y:S08]  /*24810*/  MUFU.EX2 R202, R202 ;  /* 0x000000ca00ca7308 */ /* 0x000ff00000000800 */
[----:B------:R-:W-:Y:S01]  /*24820*/  MUFU.EX2 R169, R169 ;  /* 0x000000a900a97308 */ /* 0x000fe20000000800 */
[----:B0-----:R-:W-:-:S07]  /*24830*/  FMNMX.FTZ R4, R2, R4, !PT ;  /* 0x0000000402047209 */ /* 0x001fce0007810000 */
[----:B------:R-:W-:Y:S01]  /*24840*/  MUFU.EX2 R196, R196 ;  /* 0x000000c400c47308 */ /* 0x000fe20000000800 */
[----:B------:R-:W-:-:S04]  /*24850*/  FADD.FTZ R2, -R4, R6 ;  /* 0x0000000604027221 */ /* 0x000fc80000010100 */
[----:B------:R-:W-:-:S03]  /*24860*/  FMUL.FTZ R2, R2, R3 ;  /* 0x0000000302027220 */ /* 0x000fc60000410000 */
        /* <DEDUP_REMOVED lines=8> */
[-CC-:B------:R-:W-:Y:S01]  /*248f0*/  FFMA.FTZ R152, R182, R3.reuse, -R7.reuse ;  /* 0x00000003b6987223 */ /* 0x180fe20000010807 */
[-C--:B------:R-:W-:Y:S01]  /*24900*/  FFMA.FTZ R7, R157, R3.reuse, -R7 ;  /* 0x000000039d077223 */ /* 0x080fe20000010807 */
[-CC-:B------:R-:W-:Y:S01]  /*24910*/  FFMA.FTZ R209, R10, R3.reuse, -R153.reuse ;  /* 0x000000030ad17223 */ /* 0x180fe20000010899 */
[-CC-:B------:R-:W-:Y:S01]  /*24920*/  FFMA.FTZ R211, R15, R3.reuse, -R153.reuse ;  /* 0x000000030fd37223 */ /* 0x180fe20000010899 */
[-CC-:B------:R-:W-:Y:S01]  /*24930*/  FFMA.FTZ R205, R176, R3.reuse, -R153.reuse ;  /* 0x00000003b0cd7223 */ /* 0x180fe20000010899 */
[----:B------:R0:W-:Y:S01]  /*24940*/  MUFU.EX2 R6, R7 ;  /* 0x0000000700067308 */ /* 0x0001e20000000800 */
[-CC-:B------:R-:W-:Y:S01]  /*24950*/  FFMA.FTZ R10, R178, R3.reuse, -R153.reuse ;  /* 0x00000003b20a7223 */ /* 0x180fe20000010899 */
[-CC-:B------:R-:W-:Y:S01]  /*24960*/  FFMA.FTZ R207, R179, R3.reuse, -R153.reuse ;  /* 0x00000003b3cf7223 */ /* 0x180fe20000010899 */
[----:B------:R-:W-:Y:S01]  /*24970*/  FFMA.FTZ R156, R156, R3, -R153 ;  /* 0x000000039c9c7223 */ /* 0x000fe20000010899 */
[----:B------:R-:W-:-:S02]  /*24980*/  @!P1 VIADD R15, R11, 0x38840 ;  /* 0x000388400b0f9836 */ /* 0x000fc40000000000 */
[-CC-:B------:R-:W-:Y:S01]  /*24990*/  FFMA.FTZ R201, R170, R3.reuse, -R153.reuse ;  /* 0x00000003aac97223 */ /* 0x180fe20000010899 */
[-CC-:B------:R-:W-:Y:S01]  /*249a0*/  FFMA.FTZ R171, R171, R3.reuse, -R153.reuse ;  /* 0x00000003abab7223 */ /* 0x180fe20000010899 */
[-CC-:B------:R-:W-:Y:S01]  /*249b0*/  FFMA.FTZ R203, R174, R3.reuse, -R153.reuse ;  /* 0x00000003aecb7223 */ /* 0x180fe20000010899 */
[----:B------:R-:W1:Y:S01]  /*249c0*/  MUFU.EX2 R209, R209 ;  /* 0x000000d100d17308 */ /* 0x000e620000000800 */
[-CC-:B0-----:R-:W-:Y:S01]  /*249d0*/  FFMA.FTZ R7, R14, R3.reuse, -R153.reuse ;  /* 0x000000030e077223 */ /* 0x181fe20000010899 */
[-C--:B------:R-:W-:Y:S01]  /*249e0*/  FFMA.FTZ R14, R185, R3.reuse, -R153 ;  /* 0x00000003b90e7223 */ /* 0x080fe20000010899 */
[----:B------:R-:W-:Y:S01]  /*249f0*/  @!P1 PRMT R15, RZ, 0x654, R15 ;  /* 0x00000654ff0f9816 */ /* 0x000fe2000000000f */
[-CC-:B------:R-:W-:Y:S01]  /*24a00*/  FFMA.FTZ R197, R162, R3.reuse, -R153.reuse ;  /* 0x00000003a2c57223 */ /* 0x180fe20000010899 */
[-CC-:B------:R-:W-:Y:S01]  /*24a10*/  FFMA.FTZ R163, R163, R3.reuse, -R153.reuse ;  /* 0x00000003a3a37223 */ /* 0x180fe20000010899 */
[-CC-:B------:R-:W-:Y:S01]  /*24a20*/  FFMA.FTZ R199, R166, R3.reuse, -R153.reuse ;  /* 0x00000003a6c77223 */ /* 0x180fe20000010899 */
[----:B------:R0:W-:Y:S01]  /*24a30*/  @!P1 SYNCS.ARRIVE.TRANS64.RED.A1T0 RZ, [R15+URZ], RZ ;  /* 0x000000ff0fff99a7 */ /* 0x0001e2000810043f */
[----:B------:R-:W2:Y:S01]  /*24a40*/  MUFU.EX2 R7, R7 ;  /* 0x0000000700077308 */ /* 0x000ea20000000800 */
[-CC-:B------:R-:W-:Y:S01]  /*24a50*/  FFMA.FTZ R167, R167, R3.reuse, -R153.reuse ;  /* 0x00000003a7a77223 */ /* 0x180fe20000010899 */
[-CC-:B------:R-:W-:Y:S01]  /*24a60*/  FFMA.FTZ R154, R154, R3.reuse, -R153.reuse ;  /* 0x000000039a9a7223 */ /* 0x180fe20000010899 */
[-CC-:B------:R-:W-:Y:S01]  /*24a70*/  FFMA.FTZ R155, R155, R3.reuse, -R153.reuse ;  /* 0x000000039b9b7223 */ /* 0x180fe20000010899 */
[----:B------:R-:W-:Y:S01]  /*24a80*/  FFMA.FTZ R158, R158, R3, -R153 ;  /* 0x000000039e9e7223 */ /* 0x000fe20000010899 */
[----:B0-----:R-:W-:-:S03]  /*24a90*/  @!P1 PRMT R15, RZ, 0x654, R9 ;  /* 0x00000654ff0f9816 */ /* 0x001fc60000000009 */
[----:B------:R-:W0:Y:S01]  /*24aa0*/  MUFU.EX2 R211, R211 ;  /* 0x000000d300d37308 */ /* 0x000e220000000800 */
[----:B-1----:R-:W-:Y:S01]  /*24ab0*/  FFMA.FTZ R12, R2, R12, R209 ;  /* 0x0000000c020c7223 */ /* 0x002fe200000100d1 */
[----:B------:R1:W-:Y:S06]  /*24ac0*/  @!P1 SYNCS.ARRIVE.TRANS64.RED.A1T0 RZ, [R15+URZ], RZ ;  /* 0x000000ff0fff99a7 */ /* 0x0003ec000810043f */
[----:B------:R-:W3:Y:S01]  /*24ad0*/  MUFU.EX2 R14, R14 ;  /* 0x0000000e000e7308 */ /* 0x000ee20000000800 */
[C---:B--2---:R-:W-:Y:S01]  /*24ae0*/  FADD.FTZ R12, R7.reuse, R12 ;  /* 0x0000000c070c7221 */ /* 0x044fe20000010000 */
[----:B------:R-:W-:Y:S01]  /*24af0*/  F2FP.BF16.F32.PACK_AB R209, R7, R209 ;  /* 0x000000d107d1723e */ /* 0x000fe200000010ff */
[-CC-:B-1----:R-:W-:Y:S01]  /*24b00*/  FFMA.FTZ R15, R175, R3.reuse, -R153.reuse ;  /* 0x00000003af0f7223 */ /* 0x182fe20000010899 */
[----:B------:R-:W-:Y:S01]  /*24b10*/  FFMA.FTZ R153, R159, R3, -R153 ;  /* 0x000000039f997223 */ /* 0x000fe20000010899 */
[----:B------:R-:W-:-:S03]  /*24b20*/  IMAD.MOV.U32 R7, RZ, RZ, R5 ;  /* 0x000000ffff077224 */ /* 0x000fc600078e0005 */
[----:B------:R-:W1:Y:S08]  /*24b30*/  MUFU.EX2 R205, R205 ;  /* 0x000000cd00cd7308 */ /* 0x000e700000000800 */
[----:B------:R-:W2:Y:S08]  /*24b40*/  MUFU.EX2 R10, R10 ;  /* 0x0000000a000a7308 */ /* 0x000eb00000000800 */
[----:B------:R4:W-:Y:S08]  /*24b50*/  MUFU.EX2 R11, R156 ;  /* 0x0000009c000b7308 */ /* 0x0009f00000000800 */
[----:B------:R-:W5:Y:S01]  /*24b60*/  MUFU.EX2 R207, R207 ;  /* 0x000000cf00cf7308 */ /* 0x000f620000000800 */
[----:B----4-:R-:W-:Y:S01]  /*24b70*/  FADD.FTZ R156, R210, R13 ;  /* 0x0000000dd29c7221 */ /* 0x010fe20000010000 */
[----:B0-----:R-:W-:Y:S01]  /*24b80*/  FADD.FTZ R13, R211, R12 ;  /* 0x0000000cd30d7221 */ /* 0x001fe20000010000 */
[----:B------:R-:W-:-:S02]  /*24b90*/  F2FP.BF16.F32.PACK_AB R210, R184, R210 ;  /* 0x000000d2b8d2723e */ /* 0x000fc400000010ff */
[----:B------:R-:W-:Y:S01]  /*24ba0*/  FADD.FTZ R156, R184, R156 ;  /* 0x0000009cb89c7221 */ /* 0x000fe20000010000 */
[C---:B---3--:R-:W-:Y:S01]  /*24bb0*/  FADD.FTZ R13, R14.reuse, R13 ;  /* 0x0000000d0e0d7221 */ /* 0x048fe20000010000 */
[----:B------:R-:W-:Y:S01]  /*24bc0*/  F2FP.BF16.F32.PACK_AB R211, R14, R211 ;  /* 0x000000d30ed3723e */ /* 0x000fe200000010ff */
[----:B------:R-:W0:Y:S01]  /*24bd0*/  MUFU.EX2 R201, R201 ;  /* 0x000000c900c97308 */ /* 0x000e220000000800 */
[----:B------:R-:W-:Y:S01]  /*24be0*/  FADD.FTZ R157, R204, R156 ;  /* 0x0000009ccc9d7221 */ /* 0x000fe20000010000 */
[----:B-1----:R-:W-:Y:S01]  /*24bf0*/  FADD.FTZ R156, R205, R13 ;  /* 0x0000000dcd9c7221 */ /* 0x002fe20000010000 */
[C---:B--2---:R-:W-:Y:S02]  /*24c00*/  F2FP.BF16.F32.PACK_AB R205, R10.reuse, R205 ;  /* 0x000000cd0acd723e */ /* 0x044fe400000010ff */
[C---:B------:R-:W-:Y:S01]  /*24c10*/  FADD.FTZ R13, R21.reuse, R157 ;  /* 0x0000009d150d7221 */ /* 0x040fe20000010000 */
[----:B------:R-:W-:Y:S01]  /*24c20*/  FADD.FTZ R156, R10, R156 ;  /* 0x0000009c0a9c7221 */ /* 0x000fe20000010000 */
[----:B------:R-:W-:Y:S01]  /*24c30*/  F2FP.BF16.F32.PACK_AB R204, R21, R204 ;  /* 0x000000cc15cc723e */ /* 0x000fe200000010ff */
[----:B------:R-:W1:Y:S01]  /*24c40*/  MUFU.EX2 R9, R171 ;  /* 0x000000ab00097308 */ /* 0x000e620000000800 */
[----:B------:R-:W-:Y:S01]  /*24c50*/  FADD.FTZ R13, R206, R13 ;  /* 0x0000000dce0d7221 */ /* 0x000fe20000010000 */
[----:B-----5:R-:W-:Y:S01]  /*24c60*/  FADD.FTZ R156, R207, R156 ;  /* 0x0000009ccf9c7221 */ /* 0x020fe20000010000 */
[----:B------:R-:W-:Y:S01]  /*24c70*/  F2FP.BF16.F32.PACK_AB R206, R177, R206 ;  /* 0x000000ceb1ce723e */ /* 0x000fe200000010ff */
[----:B------:R-:W-:-:S02]  /*24c80*/  IMAD.MOV.U32 R10, RZ, RZ, R216 ;  /* 0x000000ffff0a7224 */ /* 0x000fc400078e00d8 */
[----:B------:R-:W-:Y:S01]  /*24c90*/  FADD.FTZ R157, R177, R13 ;  /* 0x0000000db19d7221 */ /* 0x000fe20000010000 */
[C---:B------:R-:W-:Y:S01]  /*24ca0*/  FADD.FTZ R156, R11.reuse, R156 ;  /* 0x0000009c0b9c7221 */ /* 0x040fe20000010000 */
[----:B------:R-:W-:Y:S01]  /*24cb0*/  F2FP.BF16.F32.PACK_AB R207, R11, R207 ;  /* 0x000000cf0bcf723e */ /* 0x000fe200000010ff */
[----:B------:R-:W2:Y:S01]  /*24cc0*/  MUFU.EX2 R203, R203 ;  /* 0x000000cb00cb7308 */ /* 0x000ea20000000800 */
[----:B------:R-:W-:Y:S01]  /*24cd0*/  FADD.FTZ R157, R200, R157 ;  /* 0x0000009dc89d7221 */ /* 0x000fe20000010000 */
[----:B0-----:R-:W-:Y:S01]  /*24ce0*/  FADD.FTZ R156, R201, R156 ;  /* 0x0000009cc99c7221 */ /* 0x001fe20000010000 */
[C---:B------:R-:W-:Y:S02]  /*24cf0*/  F2FP.BF16.F32.PACK_AB R200, R168.reuse, R200 ;  /* 0x000000c8a8c8723e */ /* 0x040fe400000010ff */
[----:B------:R-:W-:-:S03]  /*24d00*/  FADD.FTZ R157, R168, R157 ;  /* 0x0000009da89d7221 */ /* 0x000fc60000010000 */
[----:B------:R-:W0:Y:S01]  /*24d10*/  MUFU.EX2 R15, R15 ;  /* 0x0000000f000f7308 */ /* 0x000e220000000800 */
[C---:B-1----:R-:W-:Y:S01]  /*24d20*/  FADD.FTZ R156, R9.reuse, R156 ;  /* 0x0000009c099c7221 */ /* 0x042fe20000010000 */
[----:B------:R-:W-:Y:S01]  /*24d30*/  FADD.FTZ R157, R202, R157 ;  /* 0x0000009dca9d7221 */ /* 0x000fe20000010000 */
[----:B------:R-:W-:Y:S01]  /*24d40*/  F2FP.BF16.F32.PACK_AB R201, R9, R201 ;  /* 0x000000c909c9723e */ /* 0x000fe200000010ff */
[----:B------:R-:W-:Y:S01]  /*24d50*/  IMAD.MOV.U32 R9, RZ, RZ, R218 ;  /* 0x000000ffff097224 */ /* 0x000fe200078e00da */
        /* <DEDUP_REMOVED lines=34> */
[----:B0-----:R-:W-:Y:S01]  /*24f80*/  FADD.FTZ R157, R194, R157 ;  /* 0x0000009dc29d7221 */ /* 0x001fe20000010000 */
[----:B------:R-:W-:-:S03]  /*24f90*/  F2FP.BF16.F32.PACK_AB R194, R6, R194 ;  /* 0x000000c206c2723e */ /* 0x000fc600000010ff */
[----:B------:R-:W-:Y:S01]  /*24fa0*/  FADD.FTZ R13, R6, R157 ;  /* 0x0000009d060d7221 */ /* 0x000fe20000010000 */
[----:B------:R-:W-:Y:S02]  /*24fb0*/  IMAD.MOV.U32 R6, RZ, RZ, R4 ;  /* 0x000000ffff067224 */ /* 0x000fe400078e0004 */
[----:B-1----:R-:W-:-:S04]  /*24fc0*/  FADD.FTZ R156, R158, R156 ;  /* 0x0000009c9e9c7221 */ /* 0x002fc80000010000 */
[C---:B--2---:R-:W-:Y:S01]  /*24fd0*/  FADD.FTZ R12, R153.reuse, R156 ;  /* 0x0000009c990c7221 */ /* 0x044fe20000010000 */
[----:B------:R-:W-:Y:S01]  /*24fe0*/  F2FP.BF16.F32.PACK_AB R195, R153, R158 ;  /* 0x0000009e99c3723e */ /* 0x000fe200000010ff */
[----:B------:R-:W-:Y:S06]  /*24ff0*/  @P2 BRA `(.L_x_2865) ;  /* 0xffffffb000a42947 */ /* 0x000fec000383ffff */
.L_x_2854:
[----:B------:R-:W-:Y:S05]  /*25000*/  BSYNC B0 ;  /* 0x0000000000007941 */ /* 0x000fea0003800000 */
.L_x_2853:
        /* <DEDUP_REMOVED lines=131> */
.L_x_2866:
[----:B------:R-:W-:Y:S01]  /*25840*/  IMAD R10, R216, 0x8, R16 ;  /* 0x00000008d80a7824 */ /* 0x000fe200078e0210 */
[----:B------:R-:W-:-:S04]  /*25850*/  SHF.L.U32 R0, R218, 0x1f, RZ ;  /* 0x0000001fda007819 */ /* 0x000fc800000006ff */
[----:B------:R0:W1:Y:S01]  /*25860*/  SYNCS.PHASECHK.TRANS64.TRYWAIT P2, [R10+URZ+0x38850], R0 ;  /* 0x038850000a0075a7 */ /* 0x000062000804017f */
[----:B------:R-:W-:Y:S05]  /*25870*/  @!P0 BRA `(.L_x_2867) ;  /* 0x0000000000048947 */ /* 0x000fea0003800000 */
[----:B------:R-:W-:Y:S01]  /*25880*/  BPT.TRAP 0x1 ;  /* 0x000000040000795c */ /* 0x000fe20000300000 */
.L_x_2867:
[----:B------:R-:W-:Y:S04]  /*25890*/  BSSY B0, `(.L_x_2868) ;  /* 0x0000004000007945 */ /* 0x000fe80003800000 */
[----:B-1----:R-:W-:Y:S05]  /*258a0*/  @P2 BRA `(.L_x_2869) ;  /* 0x0000000000082947 */ /* 0x002fea0003800000 */
[----:B------:R-:W1:Y:S02]  /*258b0*/  SYNCS.PHASECHK.TRANS64.TRYWAIT P0, [R10+URZ+0x38850], R0 ;  /* 0x038850000a0075a7 */ /* 0x000e64000800017f */
[----:B-1----:R-:W-:Y:S05]  /*258c0*/  @!P0 BRA `(.L_x_2870) ;  /* 0x0000010400788947 */ /* 0x002fea0003800000 */
.L_x_2869:
[----:B------:R-:W-:Y:S05]  /*258d0*/  BSYNC B0 ;  /* 0x0000000000007941 */ /* 0x000fea0003800000 */
.L_x_2868:
[----:B------:R-:W-:Y:S01]  /*258e0*/  VIADD R16, R16, 0x400 ;  /* 0x0000040010107836 */ /* 0x000fe20000000000 */
[----:B------:R-:W2:Y:S01]  /*258f0*/  LDL.LU R11, [R1+0x74] ;  /* 0x00007400010b7983 */ /* 0x000ea20000300800 */
[----:B------:R-:W-:Y:S01]  /*25900*/  IMAD.MOV.U32 R7, RZ, RZ, 0x40000040 ;  /* 0x40000040ff077424 */ /* 0x000fe200078e00ff */
[----:B------:R-:W-:Y:S01]  /*25910*/  WARPGROUP.ARRIVE ;  /* 0x00000000000079c5 */ /* 0x000fe20000000000 */
[----:B------:R-:W-:Y:S01]  /*25920*/  IMAD.MOV.U32 R9, RZ, RZ, 0x40000040 ;  /* 0x40000040ff097424 */ /* 0x000fe200078e00ff */
[----:B------:R-:W-:Y:S01]  /*25930*/  SHF.R.U32.HI R16, RZ, 0x4, R16 ;  /* 0x00000004ff107819 */ /* 0x000fe20000011610 */
[----:B01----:R-:W0:Y:S01]  /*25940*/  SHFL.BFLY PT, R0, R13, 0x2, 0x1f ;  /* 0x0c401f000d007f89 */ /* 0x003e2200000e0000 */
        /* <DEDUP_REMOVED lines=13> */
[----:B------:R-:W-:Y:S01]  /*25a20*/  SEL R216, R216, RZ, P2 ;  /* 0x000000ffd8d87207 */ /* 0x000fe20001000000 */
[----:B0-----:R-:W-:-:S05]  /*25a30*/  FADD.FTZ R0, R0, R13 ;  /* 0x0000000d00007221 */ /* 0x001fca0000010000 */
[----:B------:R-:W0:Y:S01]  /*25a40*/  SHFL.BFLY PT, R2, R0, 0x1, 0x1f ;  /* 0x0c201f0000027f89 */ /* 0x000e2200000e0000 */
[----:B------:R-:W-:Y:S01]  /*25a50*/  HGMMA.64x256x16.F32.BF16 R24, R208, gdesc[UR4].tnspB, R24, gsb0 ;  /* 0x43e00004d0187df0 */ /* 0x000fe20008001818 */
[----:B------:R-:W-:Y:S01]  /*25a60*/  R2UR UR6, R8 ;  /* 0x00000000080672ca */ /* 0x000fe200000e0000 */
[----:B------:R-:W-:Y:S01]  /*25a70*/  VIADD R8, R6, 0x100 ;  /* 0x0000010006087836 */ /* 0x000fe20000000000 */
[----:B------:R-:W-:Y:S01]  /*25a80*/  R2UR UR7, R9 ;  /* 0x00000000090772ca */ /* 0x000fe200000e0000 */
[----:B------:R-:W-:Y:S02]  /*25a90*/  IMAD.MOV.U32 R9, RZ, RZ, 0x40000040 ;  /* 0x40000040ff097424 */ /* 0x000fe400078e00ff */
[----:B0-----:R-:W-:-:S05]  /*25aa0*/  FADD.FTZ R0, R0, R2 ;  /* 0x0000000200007221 */ /* 0x001fca0000010000 */
[----:B------:R-:W-:-:S13]  /*25ab0*/  FSETP.NE.FTZ.AND P0, PT, R0, RZ, PT ;  /* 0x000000ff0000720b */ /* 0x000fda0003f15000 */
[----:B------:R-:W0:Y:S02]  /*25ac0*/  @P0 MUFU.LG2 R2, R0 ;  /* 0x0000000000020308 */ /* 0x000e240000000c00 */
[----:B0-----:R-:W-:Y:S01]  /*25ad0*/  @P0 FMUL.FTZ R2, R2, 0.69314718246459960938 ;  /* 0x3f31721802020820 */ /* 0x001fe20000410000 */
[----:B--2---:R-:W-:Y:S01]  /*25ae0*/  VIADD R11, R11, 0x1 ;  /* 0x000000010b0b7836 */ /* 0x004fe20000000000 */
[----:B------:R-:W-:Y:S02]  /*25af0*/  WARPGROUP.DEPBAR.LE gsb0, 0x0 ;  /* 0x00008000000079c5 */ /* 0x000fe40000010000 */
[----:B------:R-:W-:Y:S02]  /*25b00*/  WARPGROUP.ARRIVE ;  /* 0x00000000000079c5 */ /* 0x000fe40000000000 */
[----:B------:R-:W-:Y:S04]  /*25b10*/  STL [R1+0x74], R11 ;  /* 0x0000740b01007387 */ /* 0x000fe80000100800 */
[----:B------:R-:W-:Y:S01]  /*25b20*/  HGMMA.64x256x16.F32.BF16 R24, R204, gdesc[UR4].tnspB, R24, gsb0 ;  /* 0x43e00004cc187df0 */ /* 0x000fe20008001818 */
[----:B------:R-:W-:Y:S01]  /*25b30*/  R2UR UR6, R8 ;  /* 0x00000000080672ca */ /* 0x000fe200000e0000 */
[----:B------:R-:W-:Y:S01]  /*25b40*/  VIADD R8, R6, 0x180 ;  /* 0x0000018006087836 */ /* 0x000fe20000000000 */
[----:B------:R-:W-:Y:S01]  /*25b50*/  R2UR UR7, R9 ;  /* 0x00000000090772ca */ /* 0x000fe200000e0000 */
[----:B------:R-:W-:-:S02]  /*25b60*/  IMAD.MOV.U32 R9, RZ, RZ, 0x40000040 ;  /* 0x40000040ff097424 */ /* 0x000fc400078e00ff */
        /* <DEDUP_REMOVED lines=14> */
[----:B0-----:R-:W-:-:S05]  /*25c50*/  FADD.FTZ R6, R6, R12 ;  /* 0x0000000c06067221 */ /* 0x001fca0000010000 */
[----:B------:R-:W0:Y:S02]  /*25c60*/  SHFL.BFLY PT, R7, R6, 0x1, 0x1f ;  /* 0x0c201f0006077f89 */ /* 0x000e2400000e0000 */
[----:B0-----:R-:W-:Y:S01]  /*25c70*/  FADD.FTZ R6, R6, R7 ;  /* 0x0000000706067221 */ /* 0x001fe20000010000 */
[----:B------:R-:W-:-:S04]  /*25c80*/  @P0 FMUL.FTZ R7, R3, 0.69314718246459960938 ;  /* 0x3f31721803070820 */ /* 0x000fc80000410000 */
[----:B------:R-:W-:Y:S01]  /*25c90*/  FSETP.NE.FTZ.AND P3, PT, R6, RZ, PT ;  /* 0x000000ff0600720b */ /* 0x000fe20003f75000 */
[----:B------:R-:W-:Y:S01]  /*25ca0*/  @P0 FFMA.FTZ R154, R7, R5, R2 ;  /* 0x00000005079a0223 */ /* 0x000fe20000010002 */
[----:B------:R-:W-:-:S06]  /*25cb0*/  IMAD.MOV.U32 R2, RZ, RZ, RZ ;  /* 0x000000ffff027224 */ /* 0x000fcc00078e00ff */
[----:B------:R0:W-:Y:S01]  /*25cc0*/  @P0 MUFU.RCP R2, R0 ;  /* 0x0000000000020308 */ /* 0x0001e20000001000 */
[----:B------:R-:W-:-:S07]  /*25cd0*/  PLOP3.LUT P0, PT, PT, PT, PT, 0x8, 0x0 ;  /* 0x000000000000781c */ /* 0x000fce0003f0e170 */
[----:B------:R-:W1:Y:S01]  /*25ce0*/  @P3 MUFU.LG2 R5, R6 ;  /* 0x0000000600053308 */ /* 0x000e620000000c00 */
[----:B0-----:R-:W-:-:S07]  /*25cf0*/  IMAD.MOV.U32 R0, RZ, RZ, RZ ;  /* 0x000000ffff007224 */ /* 0x001fce00078e00ff */
[----:B------:R0:W2:Y:S02]  /*25d00*/  @P3 MUFU.RCP R0, R6 ;  /* 0x0000000600003308 */ /* 0x0000a40000001000 */
[----:B0-----:R-:W-:Y:S01]  /*25d10*/  @P3 FMUL.FTZ R6, R3, 0.69314718246459960938 ;  /* 0x3f31721803063820 */ /* 0x001fe20000410000 */
[----:B------:R-:W-:Y:S01]  /*25d20*/  SEL R3, RZ, 0x1, P2 ;  /* 0x00000001ff037807 */ /* 0x000fe20001000000 */
[----:B-1----:R-:W-:-:S03]  /*25d30*/  @P3 FMUL.FTZ R5, R5, 0.69314718246459960938 ;  /* 0x3f31721805053820 */ /* 0x002fc60000410000 */
[----:B------:R-:W-:Y:S01]  /*25d40*/  LOP3.LUT R218, R218, R3, RZ, 0x3c, !PT ;  /* 0x00000003dada7212 */ /* 0x000fe200078e3cff */
[----:B------:R-:W-:Y:S01]  /*25d50*/  @P3 FFMA.FTZ R153, R6, R4, R5 ;  /* 0x0000000406993223 */ /* 0x000fe20000010005 */
[----:B------:R-:W-:Y:S02]  /*25d60*/  WARPGROUP.DEPBAR.LE gsb0, 0x0 ;  /* 0x00008000000079c5 */ /* 0x000fe40000010000 */
[----:B------:R-:W-:-:S06]  /*25d70*/  WARPGROUP.ARRIVE ;  /* 0x00000000000079c5 */ /* 0x000fcc0000000000 */
[----:B------:R-:W-:Y:S03]  /*25d80*/  HGMMA.64x256x16.F32.BF16 R24, R192, gdesc[UR4].tnspB, R24, gsb0 ;  /* 0x43e00004c0187df0 */ /* 0x000fe60008001818 */
[----:B------:R-:W-:Y:S02]  /*25d90*/  WARPGROUP.DEPBAR.LE gsb0, 0x0 ;  /* 0x00008000000079c5 */ /* 0x000fe40000010000 */
[----:B------:R0:W-:Y:S01]  /*25da0*/  @!P1 SYNCS.ARRIVE.TRANS64.RED.A1T0 RZ, [R10+URZ], RZ ;  /* 0x000000ff0aff99a7 */ /* 0x0001e2000810043f */
        /* <DEDUP_REMOVED lines=127> */
[----:B0-----:R-:W-:-:S07]  /*265a0*/  FMUL.FTZ R151, R151, R0 ;  /* 0x0000000097977220 */ /* 0x001fce0000410000 */
.L_x_2753:
        /* <DEDUP_REMOVED lines=18> */
[----:B------:R-:W4:Y:S01]  /*266d0*/  LDL.LU R155, [R1+0x70] ;  /* 0x00007000019b7983 */ /* 0x000f220000300800 */
[----:B------:R-:W-:-:S02]  /*266e0*/  F2FP.BF16.F32.PACK_AB R14, R37, R36 ;  /* 0x00000024250e723e */ /* 0x000fc400000010ff */
[----:B------:R-:W-:Y:S01]  /*266f0*/  F2FP.BF16.F32.PACK_AB R15, R39, R38 ;  /* 0x00000026270f723e */ /* 0x000fe200000010ff */
[----:B-----5:R-:W4:Y:S01]  /*26700*/  LDL.LU R152, [R1+0x64] ;  /* 0x0000640001987983 */ /* 0x020f220000300800 */
[----:B------:R-:W-:Y:S02]  /*26710*/  MOV R2, R16 ;  /* 0x0000001000027202 */ /* 0x000fe40000000f00 */
[----:B---3--:R-:W-:Y:S01]  /*26720*/  MOV R3, R0 ;  /* 0x0000000000037202 */ /* 0x008fe20000000f00 */
[----:B------:R-:W-:Y:S02]  /*26730*/  BAR.SYNC.DEFER_BLOCKING 0x1, 0x100 ;  /* 0x0044000000007b1d */ /* 0x000fe40000010000 */
[----:B--2---:R-:W-:-:S03]  /*26740*/  IMAD.WIDE R20, R8, 0x2, R2 ;  /* 0x0000000208147825 */ /* 0x004fc600078e0202 */
        /* <DEDUP_REMOVED lines=159> */
[----:B-1----:R-:W-:Y:S01]  /*27140*/  LOP3.LUT R4, R0, 0x380, RZ, 0xc0, !PT ;  /* 0x0000038000047812 */ /* 0x002fe200078ec0ff */
[----:B------:R-:W-:Y:S01]  /*27150*/  IMAD.X R21, RZ, RZ, R21, P0 ;  /* 0x000000ffff157224 */ /* 0x000fe200000e0615 */
[----:B----4-:R-:W-:Y:S02]  /*27160*/  IADD3 R10, P0, R156, UR4, RZ ;  /* 0x000000049c0a7c10 */ /* 0x010fe4000ff1e0ff */
[----:B------:R-:W-:Y:S02]  /*27170*/  SHF.R.U64 R4, R4, 0x3, RZ ;  /* 0x0000000304047819 */ /* 0x000fe400000012ff */
[----:B------:R-:W-:Y:S02]  /*27180*/  IADD3.X R11, R155, UR5, RZ, P0, !PT ;  /* 0x000000059b0b7c10 */ /* 0x000fe400087fe4ff */
[----:B------:R-:W-:Y:S02]  /*27190*/  ISETP.NE.U32.AND P0, PT, RZ, UR6, PT ;  /* 0x00000006ff007c0c */ /* 0x000fe4000bf05070 */
[----:B------:R-:W-:-:S02]  /*271a0*/  LOP3.LUT R20, R4, R0, RZ, 0x3c, !PT ;  /* 0x0000000004147212 */ /* 0x000fc400078e3cff */
[----:B------:R-:W-:Y:S02]  /*271b0*/  ISETP.NE.AND.EX P0, PT, RZ, UR7, PT, P0 ;  /* 0x00000007ff007c0c */ /* 0x000fe4000bf05300 */
[----:B------:R-:W-:Y:S02]  /*271c0*/  MOV R20, R20 ;  /* 0x0000001400147202 */ /* 0x000fe40000000f00 */
[----:B------:R-:W-:Y:S02]  /*271d0*/  F2FP.BF16.F32.PACK_AB R12, R145, R144 ;  /* 0x00000090910c723e */ /* 0x000fe400000010ff */
[----:B------:R-:W-:Y:S02]  /*271e0*/  F2FP.BF16.F32.PACK_AB R13, R147, R146 ;  /* 0x00000092930d723e */ /* 0x000fe400000010ff */
[----:B------:R-:W-:Y:S02]  /*271f0*/  F2FP.BF16.F32.PACK_AB R14, R149, R148 ;  /* 0x00000094950e723e */ /* 0x000fe400000010ff */
[----:B------:R-:W-:-:S05]  /*27200*/  F2FP.BF16.F32.PACK_AB R15, R151, R150 ;  /* 0x00000096970f723e */ /* 0x000fca00000010ff */
[----:B------:R1:W-:Y:S01]  /*27210*/  STSM.16.M88.4 [R20], R12 ;  /* 0x0000000c14007844 */ /* 0x0003e20000000200 */
[----:B------:R-:W-:Y:S01]  /*27220*/  IMAD.MOV.U32 R21, RZ, RZ, 0x9b8 ;  /* 0x000009b8ff157424 */ /* 0x000fe200078e00ff */
[----:B------:R-:W-:Y:S01]  /*27230*/  BAR.SYNC.DEFER_BLOCKING 0x1, 0x100 ;  /* 0x0044000000007b1d */ /* 0x000fe20000010000 */
[----:B-1----:R-:W-:-:S05]  /*27240*/  @P0 IADD3 R12, P2, R156, UR6, RZ ;  /* 0x000000069c0c0c10 */ /* 0x002fca000ff5e0ff */
[----:B------:R-:W-:Y:S01]  /*27250*/  ULDC UR6, c[0x0][0xa88] ;  /* 0x0002a20000067ab9 */ /* 0x000fe20000000800 */
[----:B------:R-:W-:Y:S01]  /*27260*/  @P0 IADD3.X R13, R155, UR7, RZ, P2, !PT ;  /* 0x000000079b0d0c10 */ /* 0x000fe200097fe4ff */
[----:B------:R-:W-:Y:S01]  /*27270*/  IMAD.U32 R0, RZ, RZ, UR6 ;  /* 0x00000006ff007e24 */ /* 0x000fe2000f8e00ff */
[----:B------:R-:W-:Y:S01]  /*27280*/  ISETP.NE.AND P2, PT, R152, RZ, PT ;  /* 0x000000ff9800720c */ /* 0x000fe20003f45270 */
[----:B------:R-:W-:-:S03]  /*27290*/  ULDC UR6, c[0x0][0xad4] ;  /* 0x0002b50000067ab9 */ /* 0x000fc60000000800 */
[----:B------:R-:W-:-:S04]  /*272a0*/  SEL R4, R152, UR6, P2 ;  /* 0x0000000698047c07 */ /* 0x000fc80009000000 */
[----:B------:R-:W-:Y:S01]  /*272b0*/  ISETP.GT.AND P2, PT, R4, 0x1, PT ;  /* 0x000000010400780c */ /* 0x000fe20003f44270 */
[----:B------:R-:W-:Y:S02]  /*272c0*/  ULDC.64 UR8, c[0x0][0x208] ;  /* 0x0000820000087ab9 */ /* 0x000fe40000000a00 */
[----:B------:R1:W5:Y:S01]  /*272d0*/  @P0 LDG.E R0, desc[UR8][R12.64] ;  /* 0x000000080c000981 */ /* 0x000362000c1e1900 */
[----:B------:R-:W-:-:S04]  /*272e0*/  SEL R21, R21, 0x978, P2 ;  /* 0x0000097815157807 */ /* 0x000fc80001000000 */
[----:B------:R2:W3:Y:S08]  /*272f0*/  LDC.64 R14, c[0x0][R21+0x220] ;  /* 0x00008800150e7b82 */ /* 0x0004f00000000a00 */
[----:B-1----:R2:W1:Y:S01]  /*27300*/  LDC.64 R12, c[0x0][R21+0x218] ;  /* 0x00008600150c7b82 */ /* 0x0024620000000a00 */
[----:B------:R-:W-:-:S04]  /*27310*/  ISETP.NE.U32.AND P1, PT, RZ, UR4, PT ;  /* 0x00000004ff007c0c */ /* 0x000fc8000bf25070 */
[----:B------:R-:W-:Y:S01]  /*27320*/  ISETP.NE.AND.EX P1, PT, RZ, UR5, PT, P1 ;  /* 0x00000005ff007c0c */ /* 0x000fe2000bf25310 */
[----:B------:R-:W-:-:S12]  /*27330*/  IMAD.MOV.U32 R9, RZ, RZ, RZ ;  /* 0x000000ffff097224 */ /* 0x000fd800078e00ff */
[----:B------:R2:W5:Y:S01]  /*27340*/  @P1 LDG.E R9, desc[UR8][R10.64] ;  /* 0x000000080a091981 */ /* 0x000562000c1e1900 */
[----:B------:R-:W-:Y:S05]  /*27350*/  @P0 BRA `(.L_x_2873) ;  /* 0x0000000000140947 */ /* 0x000fea0003800000 */
[----:B------:R-:W-:Y:S05]  /*27360*/  @!P1 BRA `(.L_x_2873) ;  /* 0x0000000000109947 */ /* 0x000fea0003800000 */
[----:B------:R-:W-:Y:S02]  /*27370*/  ULDC.64 UR6, c[0x0][0x208] ;  /* 0x0000820000067ab9 */ /* 0x000fe40000000a00 */
[----:B-----5:R-:W4:Y:S04]  /*27380*/  LDG.E R0, desc[UR6][R10.64] ;  /* 0x000000060a007981 */ /* 0x020f28000c1e1900 */
[----:B--2---:R-:W4:Y:S02]  /*27390*/  LDG.E R10, desc[UR6][R10.64+0x4] ;  /* 0x000004060a0a7981 */ /* 0x004f24000c1e1900 */
[----:B----4-:R-:W-:-:S07]  /*273a0*/  IMAD.IADD R0, R10, 0x1, -R0 ;  /* 0x000000010a007824 */ /* 0x010fce00078e0a00 */
.L_x_2873:
[----:B------:R-:W4:Y:S01]  /*273b0*/  LDL.LU R8, [R1+0x68] ;  /* 0x0000680001087983 */ /* 0x000f220000300800 */
[----:B------:R-:W0:Y:S03]  /*273c0*/  LDC R157, c[0x0][0xbe8] ;  /* 0x0002fa00ff9d7b82 */ /* 0x000e260000000800 */
[----:B------:R-:W3:Y:S04]  /*273d0*/  LDL.LU R4, [R1+0x88] ;  /* 0x0000880001047983 */ /* 0x000ee80000300800 */
[----:B------:R-:W3:Y:S01]  /*273e0*/  LDL R158, [R1+0x84] ;  /* 0x00008400019e7983 */ /* 0x000ee20000100800 */
[----:B--2---:R-:W2:Y:S01]  /*273f0*/  LDC.64 R10, c[0x0][R21+0x228] ;  /* 0x00008a00150a7b82 */ /* 0x004ea20000000a00 */
[----:B------:R-:W-:-:S02]  /*27400*/  ISETP.NE.U32.AND P0, PT, RZ, UR4, PT ;  /* 0x00000004ff007c0c */ /* 0x000fc4000bf05070 */
[----:B------:R-:W2:Y:S02]  /*27410*/  LDL R160, [R1+0xb4] ;  /* 0x0000b40001a07983 */ /* 0x000ea40000100800 */
[----:B------:R-:W-:Y:S02]  /*27420*/  ISETP.NE.AND.EX P0, PT, RZ, UR5, PT, P0 ;  /* 0x00000005ff007c0c */ /* 0x000fe4000bf05300 */
[----:B------:R-:W2:Y:S01]  /*27430*/  LDL R159, [R1+0xa0] ;  /* 0x0000a000019f7983 */ /* 0x000ea20000100800 */
[----:B0-----:R-:W-:Y:S01]  /*27440*/  ISETP.NE.AND P1, PT, R157, 0x1, PT ;  /* 0x000000019d00780c */ /* 0x001fe20003f25270 */
[-C--:B-1----:R-:W-:Y:S02]  /*27450*/  IMAD R20, R13, R236.reuse, RZ ;  /* 0x000000ec0d147224 */ /* 0x082fe400078e02ff */
[----:B------:R-:W-:-:S10]  /*27460*/  IMAD.WIDE.U32 R12, R12, R236, RZ ;  /* 0x000000ec0c0c7225 */ /* 0x000fd400078e00ff */
[----:B------:R-:W0:Y:S08]  /*27470*/  @P1 LDC R155, c[0x0][0xbec] ;  /* 0x0002fb00ff9b1b82 */ /* 0x000e300000000800 */
[----:B------:R-:W1:Y:S01]  /*27480*/  @P1 LDC R156, c[0x0][0xbf0] ;  /* 0x0002fc00ff9c1b82 */ /* 0x000e620000000800 */
[----:B------:R-:W-:Y:S02]  /*27490*/  IMAD.IADD R20, R13, 0x1, R20 ;  /* 0x000000010d147824 */ /* 0x000fe400078e0214 */
[----:B-----5:R-:W-:Y:S01]  /*274a0*/  IMAD R0, R0, R157, RZ ;  /* 0x0000009d00007224 */ /* 0x020fe200078e02ff */
[----:B------:R-:W-:Y:S01]  /*274b0*/  ULDC.64 UR6, c[0x0][0x208] ;  /* 0x0000820000067ab9 */ /* 0x000fe20000000a00 */
[----:B----4-:R-:W-:-:S02]  /*274c0*/  SEL R8, R8, RZ, !P0 ;  /* 0x000000ff08087207 */ /* 0x010fc40004000000 */
[----:B---3--:R-:W-:-:S03]  /*274d0*/  SEL R4, R4, RZ, !P0 ;  /* 0x000000ff04047207 */ /* 0x008fc60004000000 */
[----:B------:R-:W-:-:S04]  /*274e0*/  IMAD R15, R15, R8, RZ ;  /* 0x000000080f0f7224 */ /* 0x000fc800078e02ff */
[C---:B------:R-:W-:Y:S02]  /*274f0*/  IMAD R4, R14.reuse, R4, R15 ;  /* 0x000000040e047224 */ /* 0x040fe400078e020f */
[----:B------:R-:W-:-:S04]  /*27500*/  IMAD.WIDE.U32 R14, R14, R8, RZ ;  /* 0x000000080e0e7225 */ /* 0x000fc800078e00ff */
[----:B------:R-:W-:Y:S01]  /*27510*/  IMAD.IADD R15, R15, 0x1, R4 ;  /* 0x000000010f0f7824 */ /* 0x000fe200078e0204 */
[--C-:B------:R-:W-:Y:S02]  /*27520*/  IADD3 R14, P0, P3, R14, R12, R9.reuse ;  /* 0x0000000c0e0e7210 */ /* 0x100fe40007b1e009 */
[----:B------:R-:W-:Y:S02]  /*27530*/  SHF.R.S32.HI R4, RZ, 0x1f, R9 ;  /* 0x0000001fff047819 */ /* 0x000fe40000011409 */
[----:B------:R-:W-:Y:S02]  /*27540*/  SEL R12, R158, RZ, P2 ;  /* 0x000000ff9e0c7207 */ /* 0x000fe40001000000 */
[----:B------:R-:W-:Y:S01]  /*27550*/  IADD3.X R15, R15, R20, R4, P0, P3 ;  /* 0x000000140f0f7210 */ /* 0x000fe200007e6404 */
[----:B------:R-:W-:Y:S02]  /*27560*/  IMAD.IADD R20, R234, 0x1, R230 ;  /* 0x00000001ea147824 */ /* 0x000fe400078e02e6 */
[----:B--2---:R-:W-:-:S02]  /*27570*/  IMAD R152, R11, R12, RZ ;  /* 0x0000000c0b987224 */ /* 0x004fc400078e02ff */
[----:B------:R-:W-:-:S04]  /*27580*/  IMAD.WIDE.U32 R12, R10, R12, RZ ;  /* 0x0000000c0a0c7225 */ /* 0x000fc800078e00ff */
[----:B0-----:R-:W-:-:S04]  /*27590*/  @P1 IMAD.HI.U32 R10, R20, R155, RZ ;  /* 0x0000009b140a1227 */ /* 0x001fc800078e00ff */
[----:B------:R-:W-:Y:S01]  /*275a0*/  IMAD.MOV.U32 R155, RZ, RZ, R20 ;  /* 0x000000ffff9b7224 */ /* 0x000fe200078e0014 */
[----:B-1----:R-:W-:Y:S02]  /*275b0*/  @P1 SHF.R.U32.HI R155, RZ, R156, R10 ;  /* 0x0000009cff9b1219 */ /* 0x002fe4000001160a */
[----:B------:R0:W1:Y:S03]  /*275c0*/  LDC.64 R10, c[0x0][R21+0x210] ;  /* 0x00008400150a7b82 */ /* 0x0000660000000a00 */
[----:B0-----:R-:W-:-:S04]  /*275d0*/  IMAD.MOV R21, RZ, RZ, -R155 ;  /* 0x000000ffff157224 */ /* 0x001fc800078e0a9b */
[----:B------:R-:W-:Y:S01]  /*275e0*/  IMAD R21, R157, R21, R20 ;  /* 0x000000159d157224 */ /* 0x000fe200078e0214 */
[----:B------:R-:W-:Y:S01]  /*275f0*/  IADD3 R12, P0, P3, R155, R14, R12 ;  /* 0x0000000e9b0c7210 */ /* 0x000fe20007b1e00c */
[----:B------:R-:W-:Y:S01]  /*27600*/  IMAD.IADD R152, R13, 0x1, R152 ;  /* 0x000000010d987824 */ /* 0x000fe200078e0298 */
[----:B------:R-:W-:Y:S02]  /*27610*/  SHF.R.S32.HI R13, RZ, 0x1f, R155 ;  /* 0x0000001fff0d7819 */ /* 0x000fe4000001149b */
[----:B------:R-:W-:Y:S02]  /*27620*/  SHF.R.S32.HI R14, RZ, 0x1f, R21 ;  /* 0x0000001fff0e7819 */ /* 0x000fe40000011415 */
[----:B------:R-:W-:Y:S01]  /*27630*/  IADD3.X R13, R13, R15, R152, P0, P3 ;  /* 0x0000000f0d0d7210 */ /* 0x000fe200007e6498 */
[----:B-1----:R-:W-:-:S04]  /*27640*/  IMAD R11, R11, R21, RZ ;  /* 0x000000150b0b7224 */ /* 0x002fc800078e02ff */
[C---:B------:R-:W-:Y:S02]  /*27650*/  IMAD R11, R10.reuse, R14, R11 ;  /* 0x0000000e0a0b7224 */ /* 0x040fe400078e020b */
[----:B------:R-:W0:Y:S01]  /*27660*/  LDC.64 R14, c[0x0][0xba8] ;  /* 0x0002ea00ff0e7b82 */ /* 0x000e220000000a00 */
[----:B------:R-:W-:-:S07]  /*27670*/  IMAD.WIDE.U32 R12, R10, R21, R12 ;  /* 0x000000150a0c7225 */ /* 0x000fce00078e000c */
[----:B0-----:R-:W0:Y:S08]  /*27680*/  @!P2 LDC R14, c[0x0][0xb50] ;  /* 0x0002d400ff0eab82 */ /* 0x001e300000000800 */
[----:B------:R-:W1:Y:S01]  /*27690*/  @!P2 LDC R15, c[0x0][0xb54] ;  /* 0x0002d500ff0fab82 */ /* 0x000e620000000800 */
[----:B------:R-:W-:Y:S01]  /*276a0*/  IMAD.IADD R11, R13, 0x1, R11 ;  /* 0x000000010d0b7824 */ /* 0x000fe200078e020b */
[----:B0-----:R-:W-:-:S04]  /*276b0*/  LEA R14, P0, R12, R14, 0x2 ;  /* 0x0000000e0c0e7211 */ /* 0x001fc800078010ff */
[----:B-1----:R-:W-:Y:S01]  /*276c0*/  LEA.HI.X R15, R12, R15, R11, 0x2, P0 ;  /* 0x0000000f0c0f7211 */ /* 0x002fe200000f140b */
[----:B------:R-:W-:Y:S04]  /*276d0*/  SHFL.IDX PT, R10, R14, RZ, 0x1c1f ;  /* 0x001c1fff0e0a7589 */ /* 0x000fe800000e0000 */
[----:B------:R-:W0:Y:S04]  /*276e0*/  SHFL.IDX PT, R11, R15, RZ, 0x1c1f ;  /* 0x001c1fff0f0b7589 */ /* 0x000e2800000e0000 */
[----:B------:R-:W-:Y:S04]  /*276f0*/  SHFL.IDX PT, R12, R14, 0x1, 0x1c1f ;  /* 0x003c1f000e0c7f89 */ /* 0x000fe800000e0000 */
[----:B------:R1:W2:Y:S01]  /*27700*/  SHFL.IDX PT, R13, R15, 0x1, 0x1c1f ;  /* 0x003c1f000f0d7f89 */ /* 0x0002a200000e0000 */
[----:B------:R-:W-:Y:S01]  /*27710*/  LOP3.LUT P0, RZ, R159, 0x3, RZ, 0xc0, !PT ;  /* 0x000000039fff7812 */ /* 0x000fe2000780c0ff */
[----:B-1----:R-:W-:-:S04]  /*27720*/  IMAD.IADD R15, R160, 0x1, R230 ;  /* 0x00000001a00f7824 */ /* 0x002fc800078e02e6 */
[C---:B------:R-:W-:Y:S01]  /*27730*/  VIADD R14, R15.reuse, 0x8 ;  /* 0x000000080f0e7836 */ /* 0x040fe20000000000 */
[----:B------:R-:W-:-:S04]  /*27740*/  ISETP.GE.OR P3, PT, R15, R0, P0 ;  /* 0x000000000f00720c */ /* 0x000fc80000766670 */
[----:B------:R-:W-:-:S09]  /*27750*/  ISETP.GE.OR P0, PT, R14, R0, P0 ;  /* 0x000000000e00720c */ /* 0x000fd20000706670 */
[----:B0-----:R0:W-:Y:S04]  /*27760*/  @!P3 ST.E desc[UR6][R10.64], R154 ;  /* 0x0000009a0a00b985 */ /* 0x0011e8000c101906 */
[----:B--2---:R0:W-:Y:S01]  /*27770*/  @!P0 ST.E desc[UR6][R12.64], R153 ;  /* 0x000000990c008985 */ /* 0x0041e2000c101906 */
[----:B------:R-:W-:Y:S05]  /*27780*/  @P2 BRA `(.L_x_2874) ;  /* 0x0000000c00ec2947 */ /* 0x000fea0003800000 */
[----:B------:R1:W5:Y:S01]  /*27790*/  LDL R90, [R1+0x9c] ;  /* 0x00009c00015a7983 */ /* 0x0003620000100800 */
[----:B------:R-:W-:Y:S01]  /*277a0*/  IMAD.SHL.U32 R159, R212, 0x40, RZ ;  /* 0x00000040d49f7824 */ /* 0x000fe200078e00ff */
[----:B------:R-:W2:Y:S02]  /*277b0*/  @P1 LDC R21, c[0x0][0xbec] ;  /* 0x0002fb00ff151b82 */ /* 0x000ea40000000800 */
[----:B------:R1:W5:Y:S01]  /*277c0*/  LDL R89, [R1+0x78] ;  /* 0x0000780001597983 */ /* 0x0003620000100800 */
[----:B0-----:R-:W-:-:S03]  /*277d0*/  IMAD R11, R237, 0x8, R159 ;  /* 0x00000008ed0b7824 */ /* 0x001fc600078e029f */
[----:B------:R1:W5:Y:S04]  /*277e0*/  LDL R88, [R1+0x80] ;  /* 0x0000800001587983 */ /* 0x0003680000100800 */
[----:B------:R1:W5:Y:S01]  /*277f0*/  LDL R86, [R1+0x7c] ;  /* 0x00007c0001567983 */ /* 0x0003620000100800 */
[----:B------:R-:W-:Y:S01]  /*27800*/  IMAD.WIDE R2, R11, 0x2, R2 ;  /* 0x000000020b027825 */ /* 0x000fe200078e0202 */
[----:B------:R-:W-:Y:S01]  /*27810*/  ULDC.64 UR4, c[0x0][0x208] ;  /* 0x0000820000047ab9 */ /* 0x000fe20000000a00 */
[----:B------:R-:W0:Y:S01]  /*27820*/  @P1 LDC R85, c[0x0][0xbf0] ;  /* 0x0002fc00ff551b82 */ /* 0x000e220000000800 */
[C---:B------:R-:W-:Y:S02]  /*27830*/  IADD3 R25, P4, R2.reuse, 0x1000, RZ ;  /* 0x0000100002197810 */ /* 0x040fe40007f9e0ff */
[----:B------:R-:W-:-:S02]  /*27840*/  IADD3 R29, P3, R2, 0x2000, RZ ;  /* 0x00002000021d7810 */ /* 0x000fc40007f7e0ff */
[----:B------:R-:W-:Y:S02]  /*27850*/  IADD3 R33, P2, R2, 0x3000, RZ ;  /* 0x0000300002217810 */ /* 0x000fe40007f5e0ff */
[----:B------:R-:W-:Y:S02]  /*27860*/  LOP3.LUT R24, R25, 0x380, RZ, 0xc0, !PT ;  /* 0x0000038019187812 */ /* 0x000fe400078ec0ff */
[----:B------:R-:W-:Y:S02]  /*27870*/  LOP3.LUT R28, R29, 0x380, RZ, 0xc0, !PT ;  /* 0x000003801d1c7812 */ /* 0x000fe400078ec0ff */
[----:B------:R-:W-:Y:S02]  /*27880*/  LOP3.LUT R32, R33, 0x380, RZ, 0xc0, !PT ;  /* 0x0000038021207812 */ /* 0x000fe400078ec0ff */
[----:B------:R-:W-:Y:S02]  /*27890*/  SHF.R.U64 R24, R24, 0x3, RZ ;  /* 0x0000000318187819 */ /* 0x000fe400000012ff */
[----:B------:R-:W-:-:S02]  /*278a0*/  SHF.R.U64 R28, R28, 0x3, RZ ;  /* 0x000000031c1c7819 */ /* 0x000fc400000012ff */
        /* <DEDUP_REMOVED lines=48> */
[C---:B------:R-:W-:Y:S02]  /*27bb0*/  LOP3.LUT R13, R2.reuse, 0x380, RZ, 0xc0, !PT ;  /* 0x00000380020d7812 */ /* 0x040fe400078ec0ff */
[----:B------:R-:W-:Y:S01]  /*27bc0*/  IADD3 R11, P2, R2, 0xf000, RZ ;  /* 0x0000f000020b7810 */ /* 0x000fe20007f5e0ff */
        /* <DEDUP_REMOVED lines=8> */
[----:B------:R-:W-:Y:S02]  /*27c50*/  SHF.R.U64 R13, R13, 0x3, RZ ;  /* 0x000000030d0d7819 */ /* 0x000fe400000012ff */
[----:B------:R-:W-:-:S02]  /*27c60*/  LOP3.LUT R10, R11, 0x380, RZ, 0xc0, !PT ;  /* 0x000003800b0a7812 */ /* 0x000fc400078ec0ff */
[----:B------:R-:W-:Y:S02]  /*27c70*/  SHF.R.U64 R60, R60, 0x3, RZ ;  /* 0x000000033c3c7819 */ /* 0x000fe400000012ff */
[----:B------:R-:W-:Y:S02]  /*27c80*/  SHF.R.U64 R64, R64, 0x3, RZ ;  /* 0x0000000340407819 */ /* 0x000fe400000012ff */
[----:B------:R-:W-:Y:S02]  /*27c90*/  SHF.R.U64 R68, R68, 0x3, RZ ;  /* 0x0000000344447819 */ /* 0x000fe400000012ff */
[----:B------:R-:W-:Y:S02]  /*27ca0*/  SHF.R.U64 R72, R72, 0x3, RZ ;  /* 0x0000000348487819 */ /* 0x000fe400000012ff */
[----:B------:R-:W-:Y:S02]  /*27cb0*/  SHF.R.U64 R76, R76, 0x3, RZ ;  /* 0x000000034c4c7819 */ /* 0x000fe400000012ff */
[----:B------:R-:W-:-:S02]  /*27cc0*/  LOP3.LUT R12, R13, R2, RZ, 0x3c, !PT ;  /* 0x000000020d0c7212 */ /* 0x000fc400078e3cff */
        /* <DEDUP_REMOVED lines=28> */
[----:B---3--:R-:W3:Y:S01]  /*27e90*/  FENCE.VIEW.ASYNC.S ;  /* 0x00000000000073c6 */ /* 0x008ee20000000000 */
[----:B------:R-:W-:-:S04]  /*27ea0*/  IMAD.WIDE.U32 R2, R9, UR4, RZ ;  /* 0x0000000409027c25 */ /* 0x000fc8000f8e00ff */
[----:B------:R-:W-:Y:S01]  /*27eb0*/  IMAD R11, R9, UR5, R4 ;  /* 0x00000005090b7c24 */ /* 0x000fe2000f8e0204 */
[----:B------:R-:W-:Y:S01]  /*27ec0*/  ULDC.64 UR4, c[0x0][0xae8] ;  /* 0x0002ba0000047ab9 */ /* 0x000fe20000000a00 */
[----:B------:R-:W-:Y:S02]  /*27ed0*/  IMAD R9, R237, 0x20, R212 ;  /* 0x00000020ed097824 */ /* 0x000fe400078e02d4 */
[----:B------:R-:W-:Y:S02]  /*27ee0*/  IMAD.IADD R3, R3, 0x1, R11 ;  /* 0x0000000103037824 */ /* 0x000fe400078e020b */
[----:B------:R-:W-:Y:S02]  /*27ef0*/  IMAD.IADD R10, R230, 0x1, R9 ;  /* 0x00000001e60a7824 */ /* 0x000fe400078e0209 */
[----:B------:R-:W-:Y:S01]  /*27f00*/  IMAD.WIDE.U32 R2, R236, UR4, R2 ;  /* 0x00000004ec027c25 */ /* 0x000fe2000f8e0002 */
[----:B------:R-:W-:-:S03]  /*27f10*/  SHF.R.S32.HI R11, RZ, 0x1f, R8 ;  /* 0x0000001fff0b7819 */ /* 0x000fc60000011408 */
[----:B--2---:R-:W-:-:S04]  /*27f20*/  @P1 IMAD.HI.U32 R4, R10, R21, RZ ;  /* 0x000000150a041227 */ /* 0x004fc800078e00ff */
[----:B------:R-:W-:Y:S01]  /*27f30*/  IMAD R3, R236, UR5, R3 ;  /* 0x00000005ec037c24 */ /* 0x000fe2000f8e0203 */
[----:B------:R-:W-:Y:S01]  /*27f40*/  ULDC.64 UR4, c[0x0][0xaf0] ;  /* 0x0002bc0000047ab9 */ /* 0x000fe20000000a00 */
[----:B------:R-:W-:Y:S01]  /*27f50*/  IMAD.MOV.U32 R9, RZ, RZ, R10 ;  /* 0x000000ffff097224 */ /* 0x000fe200078e000a */
[----:B0-----:R-:W-:Y:S01]  /*27f60*/  @P1 SHF.R.U32.HI R9, RZ, R85, R4 ;  /* 0x00000055ff091219 */ /* 0x001fe20000011604 */
[----:B------:R-:W-:Y:S02]  /*27f70*/  IMAD R11, R11, UR4, RZ ;  /* 0x000000040b0b7c24 */ /* 0x000fe4000f8e02ff */
[----:B------:R-:W-:Y:S01]  /*27f80*/  IMAD.WIDE.U32 R2, R8, UR4, R2 ;  /* 0x0000000408027c25 */ /* 0x000fe2000f8e0002 */
[----:B------:R-:W-:-:S03]  /*27f90*/  SHF.R.S32.HI R4, RZ, 0x1f, R9 ;  /* 0x0000001fff047819 */ /* 0x000fc60000011409 */
[----:B------:R-:W-:Y:S01]  /*27fa0*/  IMAD R11, R8, UR5, R11 ;  /* 0x00000005080b7c24 */ /* 0x000fe2000f8e020b */
[----:B------:R-:W-:Y:S01]  /*27fb0*/  ULDC.64 UR4, c[0x0][0xae0] ;  /* 0x0002b80000047ab9 */ /* 0x000fe20000000a00 */
[----:B------:R-:W-:Y:S02]  /*27fc0*/  IMAD.MOV R8, RZ, RZ, -R9 ;  /* 0x000000ffff087224 */ /* 0x000fe400078e0a09 */
[----:B------:R-:W-:Y:S02]  /*27fd0*/  IMAD R4, R4, UR4, RZ ;  /* 0x0000000404047c24 */ /* 0x000fe4000f8e02ff */
[----:B------:R-:W-:Y:S02]  /*27fe0*/  IMAD R157, R157, R8, R10 ;  /* 0x000000089d9d7224 */ /* 0x000fe400078e020a */
[----:B------:R-:W-:Y:S02]  /*27ff0*/  IMAD.IADD R3, R3, 0x1, R11 ;  /* 0x0000000103037824 */ /* 0x000fe400078e020b */
[C---:B------:R-:W-:Y:S01]  /*28000*/  IMAD R11, R9.reuse, UR5, R4 ;  /* 0x00000005090b7c24 */ /* 0x040fe2000f8e0204 */
[----:B------:R-:W-:Y:S01]  /*28010*/  SHF.R.S32.HI R4, RZ, 0x1f, R157 ;  /* 0x0000001fff047819 */ /* 0x000fe2000001149d */
[----:B------:R-:W-:Y:S01]  /*28020*/  IMAD.WIDE.U32 R2, R9, UR4, R2 ;  /* 0x0000000409027c25 */ /* 0x000fe2000f8e0002 */
[----:B------:R-:W-:-:S03]  /*28030*/  ULDC.64 UR4, c[0x0][0xad8] ;  /* 0x0002b60000047ab9 */ /* 0x000fc60000000a00 */
[----:B------:R-:W-:Y:S02]  /*28040*/  IMAD.IADD R3, R3, 0x1, R11 ;  /* 0x0000000103037824 */ /* 0x000fe400078e020b */
[----:B------:R-:W-:Y:S02]  /*28050*/  IMAD R4, R4, UR4, RZ ;  /* 0x0000000404047c24 */ /* 0x000fe4000f8e02ff */
[----:B------:R-:W-:Y:S02]  /*28060*/  IMAD.IADD R85, R212, 0x1, R230 ;  /* 0x00000001d4557824 */ /* 0x000fe400078e02e6 */
[C---:B------:R-:W-:Y:S02]  /*28070*/  IMAD R11, R157.reuse, UR5, R4 ;  /* 0x000000059d0b7c24 */ /* 0x040fe4000f8e0204 */
[----:B------:R-:W-:Y:S01]  /*28080*/  IMAD.WIDE.U32 R2, R157, UR4, R2 ;  /* 0x000000049d027c25 */ /* 0x000fe2000f8e0002 */
[----:B------:R-:W-:Y:S01]  /*28090*/  ISETP.GE.AND P2, PT, R85, R0, PT ;  /* 0x000000005500720c */ /* 0x000fe20003f46270 */
[----:B------:R-:W-:-:S02]  /*280a0*/  ULDC.64 UR4, c[0x0][0xa80] ;  /* 0x0002a00000047ab9 */ /* 0x000fc40000000a00 */
[----:B------:R-:W-:Y:S01]  /*280b0*/  IMAD.IADD R3, R3, 0x1, R11 ;  /* 0x0000000103037824 */ /* 0x000fe200078e020b */
[----:B------:R-:W-:Y:S01]  /*280c0*/  LEA R4, P3, R2, UR4, 0x1 ;  /* 0x0000000402047c11 */ /* 0x000fe2000f8608ff */
[----:B------:R-:W-:Y:S02]  /*280d0*/  VIADD R8, R16, 0x38820 ;  /* 0x0003882010087836 */ /* 0x000fe40000000000 */
[----:B------:R-:W-:Y:S01]  /*280e0*/  VIADD R9, R85, 0x20 ;  /* 0x0000002055097836 */ /* 0x000fe20000000000 */
[----:B------:R-:W-:Y:S02]  /*280f0*/  LEA.HI.X R84, R2, UR5, R3, 0x1, P3 ;  /* 0x0000000502547c11 */ /* 0x000fe400098f0c03 */
[----:B------:R-:W-:Y:S02]  /*28100*/  PRMT R8, RZ, 0x654, R8 ;  /* 0x00000654ff087816 */ /* 0x000fe40000000008 */
[-C--:B------:R-:W-:Y:S01]  /*28110*/  ISETP.GE.AND P1, PT, R9, R0.reuse, PT ;  /* 0x000000000900720c */ /* 0x080fe20003f26270 */
[----:B------:R-:W-:Y:S01]  /*28120*/  VIADD R9, R85, 0x40 ;  /* 0x0000004055097836 */ /* 0x000fe20000000000 */
[----:B---3--:R1:W-:Y:S01]  /*28130*/  SYNCS.ARRIVE.TRANS64.RED.A1T0 RZ, [R8+URZ], RZ ;  /* 0x000000ff08ff79a7 */ /* 0x0083e2000810043f */
[----:B------:R1:W0:Y:S01]  /*28140*/  SHFL.IDX PT, R87, R4, RZ, 0x181f ;  /* 0x00181fff04577589 */ /* 0x00022200000e0000 */
[----:B------:R-:W-:Y:S03]  /*28150*/  BSSY B1, `(.L_x_2875) ;  /* 0x0000016000017945 */ /* 0x000fe60003800000 */
[----:B------:R1:W2:Y:S01]  /*28160*/  SHFL.IDX PT, R21, R84, RZ, 0x181f ;  /* 0x00181fff54157589 */ /* 0x0002a200000e0000 */
        /* <DEDUP_REMOVED lines=8> */
[----:B0-----:R-:W-:-:S04]  /*281f0*/  @!P5 LEA R2, P6, R18, R87, 0x1 ;  /* 0x000000571202d211 */ /* 0x001fc800078c08ff */
[----:B--2---:R-:W-:Y:S02]  /*28200*/  @!P5 LEA.HI.X R3, R18, R21, R19, 0x1, P6 ;  /* 0x000000151203d211 */ /* 0x004fe400030f0c13 */
[----:B-1---5:R-:W-:-:S03]  /*28210*/  @!P4 LEA R8, P6, R89, R87, 0x1 ;  /* 0x000000575908c211 */ /* 0x022fc600078c08ff */
        /* <DEDUP_REMOVED lines=9> */
.L_x_2876:
[----:B------:R-:W-:Y:S05]  /*282b0*/  BSYNC B1 ;  /* 0x0000000000017941 */ /* 0x000fea0003800000 */
.L_x_2875:
[----:B---3-5:R3:W4:Y:S01]  /*282c0*/  SHFL.IDX PT, R13, R84, 0x1, 0x181f ;  /* 0x00381f00540d7f89 */ /* 0x02872200000e0000 */
        /* <DEDUP_REMOVED lines=9> */
[CC--:B0-----:R-:W-:Y:S02]  /*28360*/  @!P4 LEA R2, P6, R18.reuse, R11.reuse, 0x1 ;  /* 0x0000000b1202c211 */ /* 0x0c1fe400078c08ff */
[C---:B-1----:R-:W-:Y:S02]  /*28370*/  @!P3 LEA R8, P5, R89.reuse, R11, 0x1 ;  /* 0x0000000b5908b211 */ /* 0x042fe400078a08ff */
        /* <DEDUP_REMOVED lines=10> */
.L_x_2878:
[----:B------:R-:W-:Y:S05]  /*28420*/  BSYNC B1 ;  /* 0x0000000000017941 */ /* 0x000fea0003800000 */
.L_x_2877:
        /* <DEDUP_REMOVED lines=11> */
[-C--:B-1----:R-:W-:Y:S02]  /*284e0*/  @!P2 LEA R8, P5, R89, R9.reuse, 0x1 ;  /* 0x000000095908a211 */ /* 0x082fe400078a08ff */
        /* <DEDUP_REMOVED lines=10> */
.L_x_2880:
[----:B------:R-:W-:Y:S05]  /*28590*/  BSYNC B1 ;  /* 0x0000000000017941 */ /* 0x000fea0003800000 */
.L_x_2879:
        /* <DEDUP_REMOVED lines=10> */
[CC--:B0-----:R-:W-:Y:S02]  /*28640*/  @!P3 LEA R2, P0, R18.reuse, R15.reuse, 0x1 ;  /* 0x0000000f1202b211 */ /* 0x0c1fe400078008ff */
[----:B-1----:R-:W-:Y:S02]  /*28650*/  @!P4 LEA R8, P1, R89, R15, 0x1 ;  /* 0x0000000f5908c211 */ /* 0x002fe400078208ff */
[----:B----4-:R-:W-:Y:S02]  /*28660*/  @!P3 LEA.HI.X R3, R18, R13, R19, 0x1, P0 ;  /* 0x0000000d1203b211 */ /* 0x010fe400000f0c13 */
        /* <DEDUP_REMOVED lines=13> */
.L_x_2874:
[----:B------:R-:W1:Y:S01]  /*28740*/  @P1 LDC R3, c[0x0][0xbec] ;  /* 0x0002fb00ff031b82 */ /* 0x000e620000000800 */
[----:B------:R-:W-:Y:S01]  /*28750*/  ULDC.64 UR4, c[0x0][0xb08] ;  /* 0x0002c20000047ab9 */ /* 0x000fe20000000a00 */
[----:B0-----:R-:W-:Y:S01]  /*28760*/  IMAD.MOV.U32 R10, RZ, RZ, R20 ;  /* 0x000000ffff0a7224 */ /* 0x001fe200078e0014 */
[----:B------:R-:W-:Y:S01]  /*28770*/  BSSY B1, `(.L_x_2882) ;  /* 0x000010a000017945 */ /* 0x000fe20003800000 */
[----:B------:R-:W-:Y:S02]  /*28780*/  IMAD R4, R4, UR4, RZ ;  /* 0x0000000404047c24 */ /* 0x000fe4000f8e02ff */
        /* <DEDUP_REMOVED lines=29> */
[----:B------:R-:W-:-:S03]  /*28960*/  IMAD.WIDE.U32 R2, R236, UR4, R2 ;  /* 0x00000004ec027c25 */ /* 0x000fc6000f8e0002 */
        /* <DEDUP_REMOVED lines=9> */
[----:B------:R-:W-:Y:S01]  /*28a00*/  SHF.R.S32.HI R8, RZ, 0x1f, R10 ;  /* 0x0000001fff087819 */ /* 0x000fe2000001140a */
        /* <DEDUP_REMOVED lines=21> */
[C---:B------:R-:W-:Y:S01]  /*28b60*/  LEA R4, P0, R2.reuse, UR4, 0x2 ;  /* 0x0000000402047c11 */ /* 0x040fe2000f8010ff */
        /* <DEDUP_REMOVED lines=8> */
[----:B------:R-:W-:Y:S01]  /*28bf0*/  SHF.R.S32.HI R183, RZ, 0x1f, R183 ;  /* 0x0000001fffb77819 */ /* 0x000fe200000114b7 */
[C---:B------:R-:W-:Y:S01]  /*28c00*/  VIADD R189, R233.reuse, 0x68 ;  /* 0x00000068e9bd7836 */ /* 0x040fe20000000000 */
[----:B------:R-:W-:Y:S01]  /*28c10*/  PRMT R2, RZ, 0x654, R2 ;  /* 0x00000654ff027816 */ /* 0x000fe20000000002 */
[C---:B------:R-:W-:Y:S01]  /*28c20*/  VIADD R191, R233.reuse, 0x60 ;  /* 0x00000060e9bf7836 */ /* 0x040fe20000000000 */
[----:B------:R0:W1:Y:S01]  /*28c30*/  SHFL.IDX PT, R3, R20, RZ, 0x1c1f ;  /* 0x001c1fff14037589 */ /* 0x00006200000e0000 */
        /* <DEDUP_REMOVED lines=9> */
[----:B--2---:R0:W2:Y:S01]  /*28cd0*/  SHFL.IDX PT, R2, R4, RZ, 0x1c1f ;  /* 0x001c1fff04027589 */ /* 0x0040a200000e0000 */
        /* <DEDUP_REMOVED lines=56> */
[----:B------:R-:W-:-:S05]  /*29060*/  @!P0 IMAD.WIDE R8, R233, 0x4, R2 ;  /* 0x00000004e9088825 */ /* 0x000fca00078e0202 */
        /* <DEDUP_REMOVED lines=71> */
[-C--:B------:R-:W-:Y:S02]  /*294e0*/  @!P4 LEA.HI.X R11, R178, R3.reuse, R179, 0x2, P0 ;  /* 0x00000003b20bc211 */ /* 0x080fe400000f14b3 */
[----:B------:R-:W-:Y:S02]  /*294f0*/  ISETP.GE.AND P0, PT, R170, UR4, PT ;  /* 0x00000004aa007c0c */ /* 0x000fe4000bf06270 */
[-C--:B--2---:R-:W-:Y:S01]  /*29500*/  @!P5 LEA R12, P6, R176, R2.reuse, 0x2 ;  /* 0x00000002b00cd211 */ /* 0x084fe200078c10ff */
[----:B------:R1:W-:Y:S01]  /*29510*/  @!P4 ST.E.64 desc[UR6][R10.64], R96 ;  /* 0x000000600a00c985 */ /* 0x0003e2000c101b06 */
[----:B------:R-:W-:Y:S02]  /*29520*/  ISETP.GE.AND P4, PT, R166, UR4, PT ;  /* 0x00000004a6007c0c */ /* 0x000fe4000bf86270 */
[----:B------:R-:W-:Y:S02]  /*29530*/  @!P5 LEA.HI.X R13, R176, R3, R177, 0x2, P6 ;  /* 0x00000003b00dd211 */ /* 0x000fe400030f14b1 */
[----:B0-----:R-:W-:-:S03]  /*29540*/  @!P2 LEA R8, P6, R174, R2, 0x2 ;  /* 0x00000002ae08a211 */ /* 0x001fc600078c10ff */
[----:B------:R0:W-:Y:S01]  /*29550*/  @!P5 ST.E.64 desc[UR6][R12.64], R100 ;  /* 0x000000640c00d985 */ /* 0x0001e2000c101b06 */
[----:B------:R-:W-:Y:S02]  /*29560*/  ISETP.GE.AND P5, PT, R168, UR4, PT ;  /* 0x00000004a8007c0c */ /* 0x000fe4000bfa6270 */
        /* <DEDUP_REMOVED lines=26> */
[C---:B-1----:R-:W-:Y:S01]  /*29710*/  @!P1 LEA R10, P6, R160.reuse, R2, 0x2 ;  /* 0x00000002a00a9211 */ /* 0x042fe200078c10ff */
[----:B------:R1:W-:Y:S03]  /*29720*/  @!P0 ST.E.64 desc[UR6][R8.64], R128 ;  /* 0x0000008008008985 */ /* 0x0003e6000c101b06 */
[----:B------:R-:W-:-:S03]  /*29730*/  @!P1 LEA.HI.X R11, R160, R3, R161, 0x2, P6 ;  /* 0x00000003a00b9211 */ /* 0x000fc600030f14a1 */
[CC--:B0-----:R-:W-:Y:S02]  /*29740*/  @!P3 LEA R12, P6, R156.reuse, R2.reuse, 0x2 ;  /* 0x000000029c0cb211 */ /* 0x0c1fe400078c10ff */
[----:B------:R0:W-:Y:S02]  /*29750*/  @!P1 ST.E.64 desc[UR6][R10.64], R132 ;  /* 0x000000840a009985 */ /* 0x0001e4000c101b06 */
[----:B------:R-:W-:Y:S02]  /*29760*/  @!P3 LEA.HI.X R13, R156, R3, R157, 0x2, P6 ;  /* 0x000000039c0db211 */ /* 0x000fe400030f149d */
[----:B-1----:R-:W-:-:S04]  /*29770*/  @!P4 LEA R8, P0, R158, R2, 0x2 ;  /* 0x000000029e08c211 */ /* 0x002fc800078010ff */
[----:B------:R-:W-:Y:S02]  /*29780*/  @!P4 LEA.HI.X R9, R158, R3, R159, 0x2, P0 ;  /* 0x000000039e09c211 */ /* 0x000fe400000f149f */
[----:B0-----:R-:W-:-:S03]  /*29790*/  @!P2 LEA R10, P1, R154, R2, 0x2 ;  /* 0x000000029a0aa211 */ /* 0x001fc600078210ff */
[----:B------:R0:W-:Y:S01]  /*297a0*/  @!P4 ST.E.64 desc[UR6][R8.64], R136 ;  /* 0x000000880800c985 */ /* 0x0001e2000c101b06 */
[----:B------:R-:W-:Y:S02]  /*297b0*/  @!P5 LEA R2, P0, R152, R2, 0x2 ;  /* 0x000000029802d211 */ /* 0x000fe400078010ff */
[-C--:B------:R-:W-:Y:S01]  /*297c0*/  @!P2 LEA.HI.X R11, R154, R3.reuse, R155, 0x2, P1 ;  /* 0x000000039a0ba211 */ /* 0x080fe200008f149b */
[----:B------:R0:W-:Y:S01]  /*297d0*/  @!P3 ST.E.64 desc[UR6][R12.64], R140 ;  /* 0x0000008c0c00b985 */ /* 0x0001e2000c101b06 */
[----:B------:R-:W-:-:S03]  /*297e0*/  @!P5 LEA.HI.X R3, R152, R3, R153, 0x2, P0 ;  /* 0x000000039803d211 */ /* 0x000fc600000f1499 */
[----:B------:R0:W-:Y:S04]  /*297f0*/  @!P2 ST.E.64 desc[UR6][R10.64], R144 ;  /* 0x000000900a00a985 */ /* 0x0001e8000c101b06 */
[----:B------:R0:W-:Y:S02]  /*29800*/  @!P5 ST.E.64 desc[UR6][R2.64], R148 ;  /* 0x000000940200d985 */ /* 0x0001e4000c101b06 */
.L_x_2883:
[----:B------:R-:W-:Y:S05]  /*29810*/  BSYNC B1 ;  /* 0x0000000000017941 */ /* 0x000fea0003800000 */
.L_x_2882:
[----:B------:R-:W-:Y:S01]  /*29820*/  ISETP.GE.AND P0, PT, R14, R0, PT ;  /* 0x000000000e00720c */ /* 0x000fe20003f06270 */
[----:B------:R1:W2:Y:S04]  /*29830*/  SHFL.IDX PT, R21, R20, 0x1, 0x1c1f ;  /* 0x003c1f0014157f89 */ /* 0x0002a800000e0000 */
[----:B------:R1:W3:Y:S08]  /*29840*/  SHFL.IDX PT, R20, R4, 0x1, 0x1c1f ;  /* 0x003c1f0004147f89 */ /* 0x0002f000000e0000 */
[----:B-1----:R-:W-:Y:S05]  /*29850*/  @P0 BRA `(.L_x_2881) ;  /* 0x0000001400b00947 */ /* 0x002fea0003800000 */
[----:B------:R-:W-:Y:S01]  /*29860*/  ULDC UR4, c[0x0][0xac8] ;  /* 0x0002b20000047ab9 */ /* 0x000fe20000000800 */
[----:B------:R-:W-:Y:S01]  /*29870*/  ULDC.64 UR6, c[0x0][0x208] ;  /* 0x0000820000067ab9 */ /* 0x000fe20000000a00 */
[----:B------:R-:W-:Y:S02]  /*29880*/  ISETP.GE.AND P3, PT, R233, UR4, PT ;  /* 0x00000004e9007c0c */ /* 0x000fe4000bf66270 */
[----:B------:R-:W-:Y:S02]  /*29890*/  ISETP.GE.AND P2, PT, R228, UR4, PT ;  /* 0x00000004e4007c0c */ /* 0x000fe4000bf46270 */
[----:B------:R-:W-:Y:S02]  /*298a0*/  ISETP.GE.AND P1, PT, R210, UR4, PT ;  /* 0x00000004d2007c0c */ /* 0x000fe4000bf26270 */
[----:B------:R-:W-:Y:S02]  /*298b0*/  ISETP.GE.AND P0, PT, R208, UR4, PT ;  /* 0x00000004d0007c0c */ /* 0x000fe4000bf06270 */
[----:B------:R-:W-:-:S05]  /*298c0*/  ISETP.GE.AND P4, PT, R204, UR4, PT ;  /* 0x00000004cc007c0c */ /* 0x000fca000bf86270 */
[----:B0-23--:R-:W-:-:S04]  /*298d0*/  @!P3 IMAD.WIDE R2, R233, 0x4, R20 ;  /* 0x00000004e902b825 */ /* 0x00dfc800078e0214 */
        /* <DEDUP_REMOVED lines=17> */
[-C--:B------:R-:W-:Y:S01]  /*299f0*/  @!P4 LEA.HI.X R9, R204, R21.reuse, R205, 0x2, P2 ;  /* 0x00000015cc09c211 */ /* 0x080fe200010f14cd */
[----:B------:R0:W-:Y:S01]  /*29a00*/  @!P3 ST.E.64 desc[UR6][R2.64], R42 ;  /* 0x0000002a0200b985 */ /* 0x0001e2000c101b06 */
[----:B------:R-:W-:Y:S02]  /*29a10*/  ISETP.GE.AND P2, PT, R196, UR4, PT ;  /* 0x00000004c4007c0c */ /* 0x000fe4000bf46270 */
[----:B--2---:R-:W-:Y:S01]  /*29a20*/  @!P5 LEA R10, P6, R202, R20, 0x2 ;  /* 0x00000014ca0ad211 */ /* 0x004fe200078c10ff */
[----:B------:R1:W-:Y:S01]  /*29a30*/  @!P4 ST.E.64 desc[UR6][R8.64], R46 ;  /* 0x0000002e0800c985 */ /* 0x0003e2000c101b06 */
[----:B------:R-:W-:Y:S02]  /*29a40*/  ISETP.GE.AND P3, PT, R194, UR4, PT ;  /* 0x00000004c2007c0c */ /* 0x000fe4000bf66270 */
[----:B------:R-:W-:-:S02]  /*29a50*/  @!P5 LEA.HI.X R11, R202, R21, R203, 0x2, P6 ;  /* 0x00000015ca0bd211 */ /* 0x000fc400030f14cb */
        /* <DEDUP_REMOVED lines=95> */
[----:B-1----:R-:W-:Y:S01]  /*2a050*/  LEA R2, P0, R152, R20, 0x2 ;  /* 0x0000001498027211 */ /* 0x002fe200078010ff */
[----:B------:R-:W-:-:S03]  /*2a060*/  ULDC.64 UR4, c[0x0][0x208] ;  /* 0x0000820000047ab9 */ /* 0x000fc60000000a00 */
[----:B------:R-:W-:-:S05]  /*2a070*/  LEA.HI.X R3, R152, R21, R153, 0x2, P0 ;  /* 0x0000001598037211 */ /* 0x000fca00000f1499 */
[----:B------:R4:W-:Y:S01]  /*2a080*/  ST.E.64 desc[UR4][R2.64], R150 ;  /* 0x0000009602007985 */ /* 0x0009e2000c101b04 */
[----:B------:R-:W-:Y:S05]  /*2a090*/  BRA `(.L_x_2881) ;  /* 0x0000000c00a07947 */ /* 0x000fea0003800000 */
.L_x_2872:
[----:B-1----:R-:W2:Y:S01]  /*2a0a0*/  LDL.LU R4, [R1+0x6c] ;  /* 0x00006c0001047983 */ /* 0x002ea20000300800 */
[----:B------:R-:W-:Y:S01]  /*2a0b0*/  ULDC.64 UR4, c[0x0][0xc08] ;  /* 0x0003020000047ab9 */ /* 0x000fe20000000a00 */
[----:B------:R-:W-:Y:S02]  /*2a0c0*/  ULDC.64 UR6, c[0x0][0xc00] ;  /* 0x0003000000067ab9 */ /* 0x000fe40000000a00 */
[----:B------:R-:W3:Y:S04]  /*2a0d0*/  LDL.LU R0, [R1+0x70] ;  /* 0x0000700001007983 */ /* 0x000ee80000300800 */
[----:B------:R-:W4:Y:S01]  /*2a0e0*/  LDL R10, [R1+0x64] ;  /* 0x00006400010a7983 */ /* 0x000f220000100800 */
[----:B------:R-:W-:Y:S01]  /*2a0f0*/  ISETP.NE.U32.AND P1, PT, RZ, UR4, PT ;  /* 0x00000004ff007c0c */ /* 0x000fe2000bf25070 */
[----:B------:R-:W-:Y:S01]  /*2a100*/  IMAD.MOV.U32 R25, RZ, RZ, RZ ;  /* 0x000000ffff197224 */ /* 0x000fe200078e00ff */
[----:B------:R-:W-:Y:S01]  /*2a110*/  ISETP.NE.U32.AND P0, PT, RZ, UR6, PT ;  /* 0x00000006ff007c0c */ /* 0x000fe2000bf05070 */
[----:B------:R-:W-:Y:S01]  /*2a120*/  ULDC.64 UR8, c[0x0][0x208] ;  /* 0x0000820000087ab9 */ /* 0x000fe20000000a00 */
[----:B------:R-:W-:Y:S01]  /*2a130*/  ISETP.NE.AND.EX P1, PT, RZ, UR5, PT, P1 ;  /* 0x00000005ff007c0c */ /* 0x000fe2000bf25310 */
[----:B------:R-:W1:Y:S01]  /*2a140*/  S2R R35, SR_TID.X ;  /* 0x0000000000237919 */ /* 0x000e620000002100 */
[----:B------:R-:W-:-:S02]  /*2a150*/  ISETP.NE.AND.EX P0, PT, RZ, UR7, PT, P0 ;  /* 0x00000007ff007c0c */ /* 0x000fc4000bf05300 */
[----:B--2---:R-:W-:-:S04]  /*2a160*/  IADD3 R2, P2, R4, UR6, RZ ;  /* 0x0000000604027c10 */ /* 0x004fc8000ff5e0ff */
[----:B---3--:R-:W-:-:S05]  /*2a170*/  IADD3.X R3, R0, UR7, RZ, P2, !PT ;  /* 0x0000000700037c10 */ /* 0x008fca00097fe4ff */
[----:B------:R-:W-:Y:S02]  /*2a180*/  @P1 IADD3 R8, P2, R4, UR4, RZ ;  /* 0x0000000404081c10 */ /* 0x000fe4000ff5e0ff */
[----:B------:R2:W5:Y:S02]  /*2a190*/  @P0 LDG.E R25, desc[UR8][R2.64] ;  /* 0x0000000802190981 */ /* 0x000564000c1e1900 */
[----:B------:R-:W-:Y:S01]  /*2a1a0*/  @P1 IADD3.X R9, R0, UR5, RZ, P2, !PT ;  /* 0x0000000500091c10 */ /* 0x000fe200097fe4ff */
[----:B------:R-:W-:Y:S01]  /*2a1b0*/  ULDC UR4, c[0x0][0xa88] ;  /* 0x0002a20000047ab9 */ /* 0x000fe20000000800 */
[----:B----4-:R-:W-:Y:S01]  /*2a1c0*/  ISETP.NE.AND P2, PT, R10, RZ, PT ;  /* 0x000000ff0a00720c */ /* 0x010fe20003f45270 */
[----:B------:R-:W-:Y:S02]  /*2a1d0*/  IMAD.U32 R0, RZ, RZ, UR4 ;  /* 0x00000004ff007e24 */ /* 0x000fe4000f8e00ff */
[----:B-1----:R-:W-:-:S04]  /*2a1e0*/  VIADD R4, R35, 0xffffff80 ;  /* 0xffffff8023047836 */ /* 0x002fc80000000000 */
[----:B------:R2:W5:Y:S01]  /*2a1f0*/  @P1 LDG.E R0, desc[UR8][R8.64] ;  /* 0x0000000808001981 */ /* 0x000562000c1e1900 */
[----:B------:R-:W-:-:S05]  /*2a200*/  ISETP.GT.AND P3, PT, R4, 0x7f, PT ;  /* 0x0000007f0400780c */ /* 0x000fca0003f64270 */
[----:B------:R-:W1:Y:S02]  /*2a210*/  @!P2 LDC R10, c[0x0][0xad4] ;  /* 0x0002b500ff0aab82 */ /* 0x000e640000000800 */
[----:B-1----:R2:W-:Y:S01]  /*2a220*/  @!P2 STL [R1+0x64], R10 ;  /* 0x0000640a0100a387 */ /* 0x0025e20000100800 */
[----:B------:R-:W-:Y:S01]  /*2a230*/  ISETP.GT.AND P2, PT, R10, 0x1, PT ;  /* 0x000000010a00780c */ /* 0x000fe20003f44270 */
[----:B------:R-:W-:-:S12]  /*2a240*/  @P1 BRA `(.L_x_2884) ;  /* 0x0000000000141947 */ /* 0x000fd80003800000 */
[----:B------:R-:W-:Y:S05]  /*2a250*/  @!P0 BRA `(.L_x_2884) ;  /* 0x0000000000108947 */ /* 0x000fea0003800000 */
[----:B------:R-:W-:Y:S02]  /*2a260*/  ULDC.64 UR4, c[0x0][0x208] ;  /* 0x0000820000047ab9 */ /* 0x000fe40000000a00 */
[----:B--2---:R-:W2:Y:S04]  /*2a270*/  LDG.E R9, desc[UR4][R2.64] ;  /* 0x0000000402097981 */ /* 0x004ea8000c1e1900 */
[----:B-----5:R-:W2:Y:S02]  /*2a280*/  LDG.E R0, desc[UR4][R2.64+0x4] ;  /* 0x0000040402007981 */ /* 0x020ea4000c1e1900 */
[----:B--2---:R-:W-:-:S07]  /*2a290*/  IMAD.IADD R0, R0, 0x1, -R9 ;  /* 0x0000000100007824 */ /* 0x004fce00078e0a09 */
.L_x_2884:
[----:B--2---:R-:W2:Y:S04]  /*2a2a0*/  LDL.LU R3, [R1+0x68] ;  /* 0x0000680001037983 */ /* 0x004ea80000300800 */
[----:B------:R-:W3:Y:S01]  /*2a2b0*/  LDL.LU R2, [R1+0x88] ;  /* 0x0000880001027983 */ /* 0x000ee20000300800 */
[----:B------:R-:W-:Y:S01]  /*2a2c0*/  BSSY B1, `(.L_x_2885) ;  /* 0x0000037000017945 */ /* 0x000fe20003800000 */
[----:B-----5:R-:W-:Y:S02]  /*2a2d0*/  SHF.R.S32.HI R26, RZ, 0x1f, R25 ;  /* 0x0000001fff1a7819 */ /* 0x020fe40000011419 */
[----:B--2---:R-:W-:Y:S02]  /*2a2e0*/  SEL R33, R3, RZ, !P0 ;  /* 0x000000ff03217207 */ /* 0x004fe40004000000 */
[----:B---3--:R-:W-:Y:S01]  /*2a2f0*/  SEL R28, R2, RZ, !P0 ;  /* 0x000000ff021c7207 */ /* 0x008fe20004000000 */
[----:B------:R-:W-:Y:S06]  /*2a300*/  @P3 BRA `(.L_x_2886) ;  /* 0x0000000000c83947 */ /* 0x000fec0003800000 */
[----:B------:R-:W1:Y:S01]  /*2a310*/  LDC R37, c[0x0][0xbe8] ;  /* 0x0002fa00ff257b82 */ /* 0x000e620000000800 */
[----:B------:R-:W-:Y:S01]  /*2a320*/  IADD3 R35, R230, -0x80, R35 ;  /* 0xffffff80e6237810 */ /* 0x000fe20007ffe023 */
[----:B-1----:R-:W-:-:S05]  /*2a330*/  IMAD R2, R0, R37, RZ ;  /* 0x0000002500027224 */ /* 0x002fca00078e02ff */
[----:B------:R-:W-:-:S13]  /*2a340*/  ISETP.GE.AND P0, PT, R35, R2, PT ;  /* 0x000000022300720c */ /* 0x000fda0003f06270 */
[----:B------:R-:W-:Y:S05]  /*2a350*/  @P0 BRA `(.L_x_2886) ;  /* 0x0000000000b40947 */ /* 0x000fea0003800000 */
[----:B------:R-:W2:Y:S01]  /*2a360*/  LDL.LU R30, [R1+0x84] ;  /* 0x00008400011e7983 */ /* 0x000ea20000300800 */
[----:B------:R-:W-:Y:S01]  /*2a370*/  IMAD.MOV.U32 R24, RZ, RZ, 0x9b8 ;  /* 0x000009b8ff187424 */ /* 0x000fe200078e00ff */
[----:B------:R-:W-:Y:S01]  /*2a380*/  ISETP.GT.AND P0, PT, R10, 0x1, PT ;  /* 0x000000010a00780c */ /* 0x000fe20003f04270 */
[----:B------:R-:W1:Y:S01]  /*2a390*/  LDC.64 R12, c[0x0][0xba8] ;  /* 0x0002ea00ff0c7b82 */ /* 0x000e620000000a00 */
[----:B------:R-:W-:Y:S01]  /*2a3a0*/  ISETP.NE.AND P1, PT, R37, 0x1, PT ;  /* 0x000000012500780c */ /* 0x000fe20003f25270 */
[----:B------:R-:W-:Y:S01]  /*2a3b0*/  IMAD.MOV.U32 R27, RZ, RZ, R35 ;  /* 0x000000ffff1b7224 */ /* 0x000fe200078e0023 */
[----:B------:R-:W-:Y:S01]  /*2a3c0*/  SEL R24, R24, 0x978, P0 ;  /* 0x0000097818187807 */ /* 0x000fe20000000000 */
[----:B------:R-:W-:-:S04]  /*2a3d0*/  ULDC.64 UR4, c[0x0][0x208] ;  /* 0x0000820000047ab9 */ /* 0x000fc80000000a00 */
[----:B------:R-:W3:Y:S08]  /*2a3e0*/  LDC.64 R2, c[0x0][R24+0x220] ;  /* 0x0000880018027b82 */ /* 0x000ef00000000a00 */
[----:B------:R-:W4:Y:S08]  /*2a3f0*/  LDC.64 R14, c[0x0][R24+0x218] ;  /* 0x00008600180e7b82 */ /* 0x000f300000000a00 */
[----:B------:R-:W5:Y:S08]  /*2a400*/  LDC.64 R8, c[0x0][R24+0x228] ;  /* 0x00008a0018087b82 */ /* 0x000f700000000a00 */
[----:B------:R-:W0:Y:S08]  /*2a410*/  @P1 LDC R4, c[0x0][0xbec] ;  /* 0x0002fb00ff041b82 */ /* 0x000e300000000800 */
[----:B------:R-:W5:Y:S08]  /*2a420*/  LDC.64 R10, c[0x0][R24+0x210] ;  /* 0x00008400180a7b82 */ /* 0x000f700000000a00 */
[----:B------:R-:W5:Y:S01]  /*2a430*/  @P1 LDC R31, c[0x0][0xbf0] ;  /* 0x0002fc00ff1f1b82 */ /* 0x000f620000000800 */
[----:B0-----:R-:W-:-:S07]  /*2a440*/  @P1 IMAD.HI.U32 R4, R35, R4, RZ ;  /* 0x0000000423041227 */ /* 0x001fce00078e00ff */
[----:B-1----:R-:W0:Y:S01]  /*2a450*/  @!P0 LDC R12, c[0x0][0xb50] ;  /* 0x0002d400ff0c8b82 */ /* 0x002e220000000800 */
[-C--:B---3--:R-:W-:Y:S02]  /*2a460*/  IMAD R3, R3, R33.reuse, RZ ;  /* 0x0000002103037224 */ /* 0x088fe400078e02ff */
[----:B------:R-:W-:-:S05]  /*2a470*/  IMAD.WIDE.U32 R20, R2, R33, RZ ;  /* 0x0000002102147225 */ /* 0x000fca00078e00ff */
[----:B------:R-:W1:Y:S01]  /*2a480*/  @!P0 LDC R13, c[0x0][0xb54] ;  /* 0x0002d500ff0d8b82 */ /* 0x000e620000000800 */
[-C--:B----4-:R-:W-:Y:S02]  /*2a490*/  IMAD R29, R15, R236.reuse, RZ ;  /* 0x000000ec0f1d7224 */ /* 0x090fe400078e02ff */
[----:B------:R-:W-:Y:S01]  /*2a4a0*/  IMAD.WIDE.U32 R14, R14, R236, RZ ;  /* 0x000000ec0e0e7225 */ /* 0x000fe200078e00ff */
[----:B-----5:R-:W-:-:S03]  /*2a4b0*/  @P1 SHF.R.U32.HI R27, RZ, R31, R4 ;  /* 0x0000001fff1b1219 */ /* 0x020fc60000011604 */
        /* <DEDUP_REMOVED lines=23> */
.L_x_2886:
[----:B------:R-:W-:Y:S05]  /*2a630*/  BSYNC B1 ;  /* 0x0000000000017941 */ /* 0x000fea0003800000 */
.L_x_2885:
[----:B------:R-:W-:Y:S05]  /*2a640*/  @P2 BRA `(.L_x_2881) ;  /* 0x0000000800342947 */ /* 0x000fea0003800000 */
[----:B------:R2:W5:Y:S01]  /*2a650*/  LDL R27, [R1+0x60] ;  /* 0x00006000011b7983 */ /* 0x0005620000100800 */
[----:B------:R-:W3:Y:S01]  /*2a660*/  LDC R15, c[0x0][0xbe8] ;  /* 0x0002fa00ff0f7b82 */ /* 0x000ee20000000800 */
[----:B------:R-:W-:Y:S02]  /*2a670*/  ULDC.64 UR4, c[0x0][0xaa0] ;  /* 0x0002a80000047ab9 */ /* 0x000fe40000000a00 */
[----:B------:R2:W5:Y:S04]  /*2a680*/  LDL R24, [R1+0x80] ;  /* 0x0000800001187983 */ /* 0x0005680000100800 */
[----:B------:R2:W5:Y:S01]  /*2a690*/  LDL R20, [R1+0x7c] ;  /* 0x00007c0001147983 */ /* 0x0005620000100800 */
[----:B------:R-:W-:Y:S01]  /*2a6a0*/  IMAD R2, R26, UR4, RZ ;  /* 0x000000041a027c24 */ /* 0x000fe2000f8e02ff */
[----:B------:R-:W-:Y:S01]  /*2a6b0*/  ULDC.64 UR6, c[0x0][0xaf0] ;  /* 0x0002bc0000067ab9 */ /* 0x000fe20000000a00 */
[----:B------:R-:W-:Y:S01]  /*2a6c0*/  IMAD R11, R237, 0x20, R212 ;  /* 0x00000020ed0b7824 */ /* 0x000fe200078e02d4 */
[----:B------:R-:W-:Y:S01]  /*2a6d0*/  BSSY B1, `(.L_x_2887) ;  /* 0x000003f000017945 */ /* 0x000fe20003800000 */
[----:B------:R-:W-:-:S02]  /*2a6e0*/  IMAD R9, R25, UR5, R2 ;  /* 0x0000000519097c24 */ /* 0x000fc4000f8e0202 */
[----:B-1----:R-:W-:Y:S01]  /*2a6f0*/  IMAD.WIDE.U32 R2, R25, UR4, RZ ;  /* 0x0000000419027c25 */ /* 0x002fe2000f8e00ff */
[----:B------:R-:W-:-:S03]  /*2a700*/  ULDC.64 UR4, c[0x0][0xae8] ;  /* 0x0002ba0000047ab9 */ /* 0x000fc60000000a00 */
[----:B------:R-:W-:Y:S02]  /*2a710*/  IMAD.IADD R13, R230, 0x1, R11 ;  /* 0x00000001e60d7824 */ /* 0x000fe400078e020b */
[----:B------:R-:W-:Y:S02]  /*2a720*/  IMAD.IADD R3, R3, 0x1, R9 ;  /* 0x0000000103037824 */ /* 0x000fe400078e0209 */
[----:B------:R-:W-:Y:S01]  /*2a730*/  IMAD.MOV.U32 R9, RZ, RZ, R13 ;  /* 0x000000ffff097224 */ /* 0x000fe200078e000d */
[----:B---3--:R-:W-:Y:S01]  /*2a740*/  ISETP.NE.AND P0, PT, R15, 0x1, PT ;  /* 0x000000010f00780c */ /* 0x008fe20003f05270 */
[----:B------:R-:W-:-:S04]  /*2a750*/  IMAD.WIDE.U32 R2, R236, UR4, R2 ;  /* 0x00000004ec027c25 */ /* 0x000fc8000f8e0002 */
[----:B------:R-:W-:Y:S02]  /*2a760*/  IMAD R8, R28, UR6, RZ ;  /* 0x000000061c087c24 */ /* 0x000fe4000f8e02ff */
[----:B------:R-:W-:Y:S01]  /*2a770*/  IMAD R3, R236, UR5, R3 ;  /* 0x00000005ec037c24 */ /* 0x000fe2000f8e0203 */
[----:B------:R-:W-:Y:S01]  /*2a780*/  ULDC.64 UR4, c[0x0][0xae0] ;  /* 0x0002b80000047ab9 */ /* 0x000fe20000000a00 */
[C---:B------:R-:W-:Y:S02]  /*2a790*/  IMAD R11, R33.reuse, UR7, R8 ;  /* 0x00000007210b7c24 */ /* 0x040fe4000f8e0208 */
[----:B------:R-:W-:Y:S02]  /*2a7a0*/  IMAD.WIDE.U32 R2, R33, UR6, R2 ;  /* 0x0000000621027c25 */ /* 0x000fe4000f8e0002 */
[----:B------:R-:W1:Y:S02]  /*2a7b0*/  @P0 LDC R4, c[0x0][0xbec] ;  /* 0x0002fb00ff040b82 */ /* 0x000e640000000800 */
[----:B------:R-:W-:-:S02]  /*2a7c0*/  IMAD.IADD R3, R3, 0x1, R11 ;  /* 0x0000000103037824 */ /* 0x000fc400078e020b */
[----:B------:R-:W-:-:S04]  /*2a7d0*/  IMAD.IADD R230, R212, 0x1, R230 ;  /* 0x00000001d4e67824 */ /* 0x000fc800078e02e6 */
[----:B------:R-:W3:Y:S01]  /*2a7e0*/  @P0 LDC R21, c[0x0][0xbf0] ;  /* 0x0002fc00ff150b82 */ /* 0x000ee20000000800 */
[----:B-1----:R-:W-:-:S05]  /*2a7f0*/  @P0 IMAD.HI.U32 R4, R13, R4, RZ ;  /* 0x000000040d040227 */ /* 0x002fca00078e00ff */
[----:B---3--:R-:W-:-:S04]  /*2a800*/  @P0 SHF.R.U32.HI R9, RZ, R21, R4 ;  /* 0x00000015ff090219 */ /* 0x008fc80000011604 */
[--C-:B------:R-:W-:Y:S01]  /*2a810*/  SHF.R.S32.HI R4, RZ, 0x1f, R9.reuse ;  /* 0x0000001fff047819 */ /* 0x100fe20000011409 */
[----:B------:R-:W-:Y:S02]  /*2a820*/  IMAD.MOV R8, RZ, RZ, -R9 ;  /* 0x000000ffff087224 */ /* 0x000fe400078e0a09 */
[----:B------:R-:W-:-:S04]  /*2a830*/  IMAD.WIDE.U32 R2, R9, UR4, R2 ;  /* 0x0000000409027c25 */ /* 0x000fc8000f8e0002 */
[----:B------:R-:W-:Y:S02]  /*2a840*/  IMAD R4, R4, UR4, RZ ;  /* 0x0000000404047c24 */ /* 0x000fe4000f8e02ff */
[----:B------:R-:W-:Y:S02]  /*2a850*/  IMAD R11, R15, R8, R13 ;  /* 0x000000080f0b7224 */ /* 0x000fe400078e020d */
[----:B------:R-:W-:Y:S01]  /*2a860*/  IMAD R13, R9, UR5, R4 ;  /* 0x00000005090d7c24 */ /* 0x000fe2000f8e0204 */
[----:B------:R-:W-:Y:S01]  /*2a870*/  ULDC.64 UR4, c[0x0][0xad8] ;  /* 0x0002b60000047ab9 */ /* 0x000fe20000000a00 */
[----:B------:R-:W-:Y:S01]  /*2a880*/  IMAD R15, R0, R15, RZ ;  /* 0x0000000f000f7224 */ /* 0x000fe200078e02ff */
[----:B------:R-:W-:Y:S01]  /*2a890*/  SHF.R.S32.HI R4, RZ, 0x1f, R11 ;  /* 0x0000001fff047819 */ /* 0x000fe2000001140b */
[----:B------:R-:W-:Y:S02]  /*2a8a0*/  IMAD.IADD R3, R3, 0x1, R13 ;  /* 0x0000000103037824 */ /* 0x000fe400078e020d */
[C---:B------:R-:W-:Y:S01]  /*2a8b0*/  VIADD R0, R230.reuse, 0x20 ;  /* 0x00000020e6007836 */ /* 0x040fe20000000000 */
[----:B------:R-:W-:Y:S01]  /*2a8c0*/  ISETP.GE.AND P2, PT, R230, R15, PT ;  /* 0x0000000fe600720c */ /* 0x000fe20003f46270 */
[----:B------:R-:W-:-:S02]  /*2a8d0*/  IMAD R4, R4, UR4, RZ ;  /* 0x0000000404047c24 */ /* 0x000fc4000f8e02ff */
[----:B------:R-:W-:Y:S01]  /*2a8e0*/  IMAD.WIDE.U32 R2, R11, UR4, R2 ;  /* 0x000000040b027c25 */ /* 0x000fe2000f8e0002 */
[----:B------:R-:W-:-:S03]  /*2a8f0*/  ISETP.GE.AND P1, PT, R0, R15, PT ;  /* 0x0000000f0000720c */ /* 0x000fc60003f26270 */
[----:B------:R-:W-:Y:S01]  /*2a900*/  IMAD R9, R11, UR5, R4 ;  /* 0x000000050b097c24 */ /* 0x000fe2000f8e0204 */
[----:B------:R-:W-:Y:S01]  /*2a910*/  ULDC.64 UR4, c[0x0][0xa80] ;  /* 0x0002a00000047ab9 */ /* 0x000fe20000000a00 */
[----:B------:R-:W-:Y:S01]  /*2a920*/  VIADD R0, R230, 0x40 ;  /* 0x00000040e6007836 */ /* 0x000fe20000000000 */
[----:B------:R-:W-:Y:S01]  /*2a930*/  LEA R4, P3, R2, UR4, 0x1 ;  /* 0x0000000402047c11 */ /* 0x000fe2000f8608ff */
[----:B------:R-:W-:-:S03]  /*2a940*/  IMAD.IADD R3, R3, 0x1, R9 ;  /* 0x0000000103037824 */ /* 0x000fc600078e0209 */
[----:B------:R-:W-:Y:S01]  /*2a950*/  ISETP.GE.AND P0, PT, R0, R15, PT ;  /* 0x0000000f0000720c */ /* 0x000fe20003f06270 */
[----:B------:R2:W1:Y:S01]  /*2a960*/  SHFL.IDX PT, R12, R4, RZ, 0x181f ;  /* 0x00181fff040c7589 */ /* 0x00046200000e0000 */
[----:B------:R-:W-:-:S05]  /*2a970*/  LEA.HI.X R14, R2, UR5, R3, 0x1, P3 ;  /* 0x00000005020e7c11 */ /* 0x000fca00098f0c03 */
[----:B------:R2:W3:Y:S01]  /*2a980*/  SHFL.IDX PT, R13, R14, RZ, 0x181f ;  /* 0x00181fff0e0d7589 */ /* 0x0004e200000e0000 */
[----:B------:R-:W-:Y:S05]  /*2a990*/  @P2 BRA `(.L_x_2888) ;  /* 0x0000000000482947 */ /* 0x000fea0003800000 */
[----:B------:R-:W-:Y:S01]  /*2a9a0*/  ULDC UR4, c[0x0][0xac8] ;  /* 0x0002b20000047ab9 */ /* 0x000fe20000000800 */
[----:B------:R-:W-:Y:S01]  /*2a9b0*/  ULDC.64 UR6, c[0x0][0x208] ;  /* 0x0000820000067ab9 */ /* 0x000fe20000000a00 */
[----:B------:R-:W-:Y:S02]  /*2a9c0*/  ISETP.GE.AND P5, PT, R18, UR4, PT ;  /* 0x0000000412007c0c */ /* 0x000fe4000bfa6270 */
[----:B------:R-:W-:Y:S02]  /*2a9d0*/  ISETP.GE.AND P3, PT, R220, UR4, PT ;  /* 0x00000004dc007c0c */ /* 0x000fe4000bf66270 */
[----:B------:R-:W-:Y:S02]  /*2a9e0*/  ISETP.GE.AND P2, PT, R221, UR4, PT ;  /* 0x00000004dd007c0c */ /* 0x000fe4000bf46270 */
[----:B------:R-:W-:-:S07]  /*2a9f0*/  ISETP.GE.AND P4, PT, R213, UR4, PT ;  /* 0x00000004d5007c0c */ /* 0x000fce000bf86270 */
[----:B-1----:R-:W-:-:S04]  /*2aa00*/  @!P5 LEA R10, P6, R18, R12, 0x1 ;  /* 0x0000000c120ad211 */ /* 0x002fc800078c08ff */
[-C--:B---3--:R-:W-:Y:S02]  /*2aa10*/  @!P5 LEA.HI.X R11, R18, R13.reuse, R19, 0x1, P6 ;  /* 0x0000000d120bd211 */ /* 0x088fe400030f0c13 */
[CC--:B------:R-:W-:Y:S01]  /*2aa20*/  @!P3 LEA R8, P6, R220.reuse, R12.reuse, 0x1 ;  /* 0x0000000cdc08b211 */ /* 0x0c0fe200078c08ff */
[----:B-----5:R-:W-:Y:S02]  /*2aa30*/  @!P4 IMAD.SHL.U32 R21, R27, 0x8, RZ ;  /* 0x000000081b15c824 */ /* 0x020fe400078e00ff */
        /* <DEDUP_REMOVED lines=8> */
.L_x_2888:
[----:B------:R-:W-:Y:S05]  /*2aac0*/  BSYNC B1 ;  /* 0x0000000000017941 */ /* 0x000fea0003800000 */
.L_x_2887:
        /* <DEDUP_REMOVED lines=12> */
[-C--:B----4-:R-:W-:Y:S02]  /*2ab90*/  @!P4 LEA.HI.X R11, R18, R13.reuse, R19, 0x1, P6 ;  /* 0x0000000d120bc211 */ /* 0x090fe400030f0c13 */
[----:B------:R-:W-:Y:S01]  /*2aba0*/  @!P1 LEA R2, P6, R221, R12, 0x1 ;  /* 0x0000000cdd029211 */ /* 0x000fe200078c08ff */
[----:B-----5:R-:W-:Y:S01]  /*2abb0*/  @!P3 IMAD.SHL.U32 R21, R27, 0x8, RZ ;  /* 0x000000081b15b824 */ /* 0x020fe200078e00ff */
[-C--:B------:R-:W-:Y:S01]  /*2abc0*/  @!P2 LEA.HI.X R9, R220, R13.reuse, R24, 0x1, P5 ;  /* 0x0000000ddc09a211 */ /* 0x080fe200028f0c18 */
[----:B------:R1:W-:Y:S01]  /*2abd0*/  @!P4 ST.E.128 desc[UR6][R10.64], RZ ;  /* 0x000000ff0a00c985 */ /* 0x0003e2000c101d06 */
[----:B------:R-:W-:Y:S01]  /*2abe0*/  @!P1 LEA.HI.X R3, R221, R13, R20, 0x1, P6 ;  /* 0x0000000ddd039211 */ /* 0x000fe200030f0c14 */
[----:B------:R-:W-:-:S05]  /*2abf0*/  @!P3 IMAD.WIDE R12, R21, 0x2, R12 ;  /* 0x00000002150cb825 */ /* 0x000fca00078e020c */
[----:B------:R1:W-:Y:S04]  /*2ac00*/  @!P3 ST.E.128 desc[UR6][R12.64], RZ ;  /* 0x000000ff0c00b985 */ /* 0x0003e8000c101d06 */
[----:B------:R1:W-:Y:S04]  /*2ac10*/  @!P2 ST.E.128 desc[UR6][R8.64], RZ ;  /* 0x000000ff0800a985 */ /* 0x0003e8000c101d06 */
[----:B------:R1:W-:Y:S02]  /*2ac20*/  @!P1 ST.E.128 desc[UR6][R2.64], RZ ;  /* 0x000000ff02009985 */ /* 0x0003e4000c101d06 */
.L_x_2890:
[----:B------:R-:W-:Y:S05]  /*2ac30*/  BSYNC B1 ;  /* 0x0000000000017941 */ /* 0x000fea0003800000 */
.L_x_2889:
[----:B-1--4-:R1:W4:Y:S01]  /*2ac40*/  SHFL.IDX PT, R13, R14, 0x2, 0x181f ;  /* 0x00581f000e0d7f89 */ /* 0x01232200000e0000 */
        /* <DEDUP_REMOVED lines=12> */
[----:B-----5:R-:W-:Y:S01]  /*2ad10*/  @!P4 IMAD.SHL.U32 R21, R27, 0x8, RZ ;  /* 0x000000081b15c824 */ /* 0x020fe200078e00ff */
        /* <DEDUP_REMOVED lines=8> */
.L_x_2892:
[----:B------:R-:W-:Y:S05]  /*2ada0*/  BSYNC B1 ;  /* 0x0000000000017941 */ /* 0x000fea0003800000 */
.L_x_2891:
        /* <DEDUP_REMOVED lines=23> */
.L_x_2881:
[----:B------:R-:W-:Y:S05]  /*2af20*/  BSYNC B0 ;  /* 0x0000000000007941 */ /* 0x000fea0003800000 */
.L_x_2871:
[----:B------:R-:W-:Y:S02]  /*2af30*/  ULDC UR4, c[0x0][0xc3c] ;  /* 0x00030f0000047ab9 */ /* 0x000fe40000000800 */
[----:B------:R-:W-:-:S13]  /*2af40*/  ISETP.GE.AND P0, PT, R7, UR4, PT ;  /* 0x0000000407007c0c */ /* 0x000fda000bf06270 */
[----:B------:R-:W-:Y:S05]  /*2af50*/  @!P0 BRA `(.L_x_2893) ;  /* 0xfffffd68000c8947 */ /* 0x000fea000383ffff */
[----:B------:R-:W-:Y:S05]  /*2af60*/  BRA `(.L_x_2630) ;  /* 0x0000009c00547947 */ /* 0x000fea0003800000 */
.L_x_2628:
        /* <DEDUP_REMOVED lines=20> */
.L_x_2894:
        /* <DEDUP_REMOVED lines=44> */
.L_x_2898:
        /* <DEDUP_REMOVED lines=40> */
.L_x_2896:
        /* <DEDUP_REMOVED lines=12> */
.L_x_2899:
        /* <DEDUP_REMOVED lines=63> */
.L_x_2900:
        /* <DEDUP_REMOVED lines=62> */
.L_x_2901:
[----:B01----:R-:W-:-:S05]  /*2be80*/  LOP3.LUT R3, RZ, R2, RZ, 0x33, !PT ;  /* 0x00000002ff037212 */ /* 0x003fca00078e33ff */
[----:B------:R-:W-:-:S05]  /*2be90*/  IMAD.IADD R2, R4, 0x1, R3 ;  /* 0x0000000104027824 */ /* 0x000fca00078e0203 */
[----:B------:R1:W-:Y:S01]  /*2bea0*/  STL [R1+0x4], R2 ;  /* 0x0000040201007387 */ /* 0x0003e20000100800 */
[----:B------:R-:W-:Y:S05]  /*2beb0*/  BRA `(.L_x_2902) ;  /* 0x0000000000107947 */ /* 0x000fea0003800000 */
.L_x_2897:
[----:B------:R-:W-:Y:S01]  /*2bec0*/  IMAD.U32 R2, RZ, RZ, UR6 ;  /* 0x00000006ff027e24 */ /* 0x000fe2000f8e00ff */
[----:B------:R0:W-:Y:S04]  /*2bed0*/  STL [R1+0x4], RZ ;  /* 0x000004ff01007387 */ /* 0x0001e80000100800 */
[----:B------:R0:W-:Y:S04]  /*2bee0*/  STL [R1+0x8], RZ ;  /* 0x000008ff01007387 */ /* 0x0001e80000100800 */
[----:B------:R0:W-:Y:S02]  /*2bef0*/  STL [R1], R2 ;  /* 0x0000000201007387 */ /* 0x0001e40000100800 */
.L_x_2902:
        /* <DEDUP_REMOVED lines=10> */
.L_x_2895:
        /* <DEDUP_REMOVED lines=8> */
[----:B--2---:R-:W2:Y:S04]  /*2c020*/  LDL R0, [R1+0xbc] ;  /* 0x0000bc0001007983 */ /* 0x004ea80000100800 */
[----:B------:R-:W3:Y:S01]  /*2c030*/  LDL.LU R4, [R1+0x10] ;  /* 0x0000100001047983 */ /* 0x000ee20000300800 */
[----:B------:R-:W-:Y:S01]  /*2c040*/  LOP3.LUT R5, R6, 0x7f, RZ, 0xc0, !PT ;  /* 0x0000007f06057812 */ /* 0x000fe200078ec0ff */
[----:B------:R-:W4:Y:S01]  /*2c050*/  S2UR UR5, SR_CgaCtaId ;  /* 0x00000000000579c3 */ /* 0x000f220000008800 */
[----:B------:R-:W-:Y:S01]  /*2c060*/  UMOV UR4, 0x400 ;  /* 0x0000040000047882 */ /* 0x000fe20000000000 */
[----:B------:R-:W-:Y:S01]  /*2c070*/  BSSY B8, `(.L_x_2903) ;  /* 0x000088a000087945 */ /* 0x000fe20003800000 */
[C---:B------:R-:W-:Y:S01]  /*2c080*/  ISETP.NE.AND P1, PT, R5.reuse, RZ, PT ;  /* 0x000000ff0500720c */ /* 0x040fe20003f25270 */
[----:B01----:R-:W-:Y:S01]  /*2c090*/  IMAD.SHL.U32 R2, R5, 0x8, RZ ;  /* 0x0000000805027824 */ /* 0x003fe200078e00ff */
[----:B------:R-:W-:Y:S01]  /*2c0a0*/  ULDC.64 UR36, c[0x0][0x198] ;  /* 0x0000660000247ab9 */ /* 0x000fe20000000a00 */
[----:B------:R-:W-:Y:S01]  /*2c0b0*/  IMAD.MOV.U32 R19, RZ, RZ, RZ ;  /* 0x000000ffff137224 */ /* 0x000fe200078e00ff */
[----:B------:R-:W-:Y:S01]  /*2c0c0*/  ULDC UR39, c[0x0][0xc] ;  /* 0x0000030000277ab9 */ /* 0x000fe20000000800 */
[----:B----4-:R-:W-:-:S06]  /*2c0d0*/  ULEA UR4, UR5, UR4, 0x18 ;  /* 0x0000000405047291 */ /* 0x010fcc000f8ec03f */
[----:B------:R-:W-:Y:S01]  /*2c0e0*/  IMAD.U32 R18, RZ, RZ, UR4 ;  /* 0x00000004ff127e24 */ /* 0x000fe2000f8e00ff */
[----:B--2---:R-:W-:Y:S01]  /*2c0f0*/  R2UR UR6, R0 ;  /* 0x00000000000672ca */ /* 0x004fe200000e0000 */
[----:B------:R-:W-:Y:S01]  /*2c100*/  IMAD.SHL.U32 R0, R6, 0x8, RZ ;  /* 0x0000000806007824 */ /* 0x000fe200078e00ff */
[----:B---3--:R-:W-:-:S04]  /*2c110*/  LOP3.LUT R4, R4, 0xfffffffd, RZ, 0xc0, !PT ;  /* 0xfffffffd04047812 */ /* 0x008fc800078ec0ff */
[----:B------:R-:W-:Y:S02]  /*2c120*/  LOP3.LUT R3, R0, 0x1f8, RZ, 0xc0, !PT ;  /* 0x000001f800037812 */ /* 0x000fe400078ec0ff */
[----:B------:R-:W-:Y:S02]  /*2c130*/  @P1 LOP3.LUT R4, R4, 0x2, RZ, 0xfc, !PT ;  /* 0x0000000204041812 */ /* 0x000fe400078efcff */
[----:B------:R-:W-:Y:S02]  /*2c140*/  LOP3.LUT R3, R3, 0x38, R6, 0x78, !PT ;  /* 0x0000003803037812 */ /* 0x000fe400078e7806 */
[----:B------:R-:W-:Y:S01]  /*2c150*/  LOP3.LUT R4, R4, 0xfffffffe, RZ, 0xc0, !PT ;  /* 0xfffffffe04047812 */ /* 0x000fe200078ec0ff */
[----:B------:R-:W-:Y:S01]  /*2c160*/  ULOP3.LUT UR38, UR6, 0x2, URZ, 0xfc, !UPT ;  /* 0x0000000206267892 */ /* 0x000fe2000f8efc3f */
[----:B------:R-:W-:Y:S02]  /*2c170*/  LOP3.LUT R3, R3, 0x200, R2, 0xf8, !PT ;  /* 0x0000020003037812 */ /* 0x000fe400078ef802 */
[C---:B------:R-:W-:Y:S01]  /*2c180*/  LOP3.LUT P0, R2, R6.reuse, 0x1f, RZ, 0xc0, !PT ;  /* 0x0000001f06027812 */ /* 0x040fe2000780c0ff */
[----:B------:R-:W-:Y:S01]  /*2c190*/  IMAD.SHL.U32 R6, R6, 0x10, RZ ;  /* 0x0000001006067824 */ /* 0x000fe200078e00ff */
[----:B------:R-:W-:-:S03]  /*2c1a0*/  LOP3.LUT R0, R0, 0x38, RZ, 0xc0, !PT ;  /* 0x0000003800007812 */ /* 0x000fc600078ec0ff */
[----:B------:R0:W-:Y:S08]  /*2c1b0*/  STL [R1+0x30], R2 ;  /* 0x0000300201007387 */ /* 0x0001f00000100800 */
[----:B------:R-:W-:Y:S02]  /*2c1c0*/  @P0 LOP3.LUT R4, R4, 0x1, RZ, 0xfc, !PT ;  /* 0x0000000104040812 */ /* 0x000fe400078efcff */
[----:B------:R-:W-:-:S02]  /*2c1d0*/  ISETP.NE.OR P0, PT, R5, RZ, !P0 ;  /* 0x000000ff0500720c */ /* 0x000fc40004705670 */
[----:B0-----:R-:W-:Y:S02]  /*2c1e0*/  SHF.R.U32.HI R2, RZ, 0x3, R5 ;  /* 0x00000003ff027819 */ /* 0x001fe40000011605 */
[----:B------:R-:W-:Y:S02]  /*2c1f0*/  LOP3.LUT R4, R4, 0xfffffff7, RZ, 0xc0, !PT ;  /* 0xfffffff704047812 */ /* 0x000fe400078ec0ff */
[----:B------:R-:W-:Y:S01]  /*2c200*/  LOP3.LUT R5, R2, 0x70, R6, 0xf8, !PT ;  /* 0x0000007002057812 */ /* 0x000fe200078ef806 */
[----:B------:R-:W-:Y:S01]  /*2c210*/  IMAD R2, R3, 0x2, R18 ;  /* 0x0000000203027824 */ /* 0x000fe200078e0212 */
[----:B------:R-:W-:-:S04]  /*2c220*/  LOP3.LUT R3, R0, 0x40, RZ, 0xfc, !PT ;  /* 0x0000004000037812 */ /* 0x000fc800078efcff */
[----:B------:R0:W-:Y:S01]  /*2c230*/  STL [R1+0x2c], R2 ;  /* 0x00002c0201007387 */ /* 0x0001e20000100800 */
[----:B------:R-:W-:-:S03]  /*2c240*/  @P0 LOP3.LUT R4, R4, 0x8, RZ, 0xfc, !PT ;  /* 0x0000000804040812 */ /* 0x000fc600078efcff */
        /* <DEDUP_REMOVED lines=9> */
.L_x_3068:
[----:B------:R-:W2:Y:S01]  /*2c2e0*/  LDL R0, [R1+0xc] ;  /* 0x00000c0001007983 */ /* 0x000ea20000100800 */
[----:B------:R-:W2:Y:S01]  /*2c2f0*/  LDC.64 R2, c[0x0][0xc88] ;  /* 0x00032200ff027b82 */ /* 0x000ea20000000a00 */
[----:B------:R-:W-:Y:S01]  /*2c300*/  ULDC.64 UR4, c[0x0][0x208] ;  /* 0x0000820000047ab9 */ /* 0x000fe20000000a00 */
[----:B--2---:R-:W-:-:S05]  /*2c310*/  IMAD.WIDE R2, R0, 0x4, R2 ;  /* 0x0000000400027825 */ /* 0x004fca00078e0202 */
[----:B01----:R-:W2:Y:S01]  /*2c320*/  LDG.E R4, desc[UR4][R2.64] ;  /* 0x0000000402047981 */ /* 0x003ea2000c1e1900 */
        /* <DEDUP_REMOVED lines=12> */
[----:B--2---:R-:W-:Y:S01]  /*2c3f0*/  SHF.R.S32.HI R5, RZ, 0x1f, R4 ;  /* 0x0000001fff057819 */ /* 0x004fe20000011404 */
[----:B------:R-:W-:-:S07]  /*2c400*/  IMAD.SHL.U32 R15, R4, 0x4, RZ ;  /* 0x00000004040f7824 */ /* 0x000fce00078e00ff */
[C---:B------:R-:W-:Y:S01]  /*2c410*/  @P0 LEA R2, P1, R4.reuse, UR4, 0x2 ;  /* 0x0000000404020c11 */ /* 0x040fe2000f8210ff */
[----:B------:R0:W-:Y:S01]  /*2c420*/  STL [R1+0x38], R4 ;  /* 0x0000380401007387 */ /* 0x0001e20000100800 */
[C-C-:B------:R-:W-:Y:S02]  /*2c430*/  SHF.L.U64.HI R14, R4.reuse, 0x2, R5.reuse ;  /* 0x00000002040e7819 */ /* 0x140fe40000010205 */
[----:B------:R-:W-:Y:S01]  /*2c440*/  @P0 LEA.HI.X R3, R4, UR5, R5, 0x2, P1 ;  /* 0x0000000504030c11 */ /* 0x000fe200088f1405 */
[----:B------:R-:W-:Y:S01]  /*2c450*/  ULDC.64 UR4, c[0x0][0xa00] ;  /* 0x0002800000047ab9 */ /* 0x000fe20000000a00 */
[C---:B------:R-:W-:Y:S01]  /*2c460*/  @P3 IADD3 R8, P1, R15.reuse, UR10, RZ ;  /* 0x0000000a0f083c10 */ /* 0x040fe2000ff3e0ff */
        /* <DEDUP_REMOVED lines=12> */
[----:B--2---:R-:W-:-:S04]  /*2c530*/  IADD3 R2, P0, R15, UR4, RZ ;  /* 0x000000040f027c10 */ /* 0x004fc8000ff1e0ff */
[----:B------:R-:W-:Y:S01]  /*2c540*/  IADD3.X R3, R14, UR5, RZ, P0, !PT ;  /* 0x000000050e037c10 */ /* 0x000fe200087fe4ff */
[----:B------:R-:W-:Y:S01]  /*2c550*/  ULDC UR4, c[0x0][0x288] ;  /* 0x0000a20000047ab9 */ /* 0x000fe20000000800 */
[----:B0-----:R-:W-:-:S03]  /*2c560*/  IADD3 R4, P0, R15, UR8, RZ ;  /* 0x000000080f047c10 */ /* 0x001fc6000ff1e0ff */
[----:B------:R0:W5:Y:S01]  /*2c570*/  @P2 LDG.E R11, desc[UR12][R6.64] ;  /* 0x0000000c060b2981 */ /* 0x000162000c1e1900 */
[----:B-1----:R-:W-:Y:S02]  /*2c580*/  IADD3.X R5, R14, UR9, RZ, P0, !PT ;  /* 0x000000090e057c10 */ /* 0x002fe400087fe4ff */
[----:B------:R-:W-:Y:S01]  /*2c590*/  ISETP.NE.U32.AND P0, PT, RZ, UR8, PT ;  /* 0x00000008ff007c0c */ /* 0x000fe2000bf05070 */
[----:B------:R-:W2:Y:S03]  /*2c5a0*/  @P1 LDG.E R12, desc[UR12][R2.64] ;  /* 0x0000000c020c1981 */ /* 0x000ea6000c1e1900 */
[----:B------:R-:W-:-:S13]  /*2c5b0*/  ISETP.NE.AND.EX P0, PT, RZ, UR9, PT, P0 ;  /* 0x00000009ff007c0c */ /* 0x000fda000bf05300 */
[----:B------:R0:W5:Y:S04]  /*2c5c0*/  @P0 LDG.E R10, desc[UR12][R4.64] ;  /* 0x0000000c040a0981 */ /* 0x000168000c1e1900 */
[----:B--2---:R1:W-:Y:S02]  /*2c5d0*/  STL [R1+0x4c], R12 ;  /* 0x00004c0c01007387 */ /* 0x0043e40000100800 */
[----:B-1----:R-:W-:Y:S01]  /*2c5e0*/  IMAD.U32 R12, RZ, RZ, UR4 ;  /* 0x00000004ff0c7e24 */ /* 0x002fe2000f8e00ff */
        /* <DEDUP_REMOVED lines=12> */
[----:B------:R-:W-:Y:S01]  /*2c6b0*/  IMAD.U32 R8, RZ, RZ, UR4 ;  /* 0x00000004ff087e24 */ /* 0x000fe2000f8e00ff */
[----:B0-----:R-:W-:Y:S06]  /*2c6c0*/  @P3 BRA `(.L_x_2904) ;  /* 0x0000000000183947 */ /* 0x001fec0003800000 */
[----:B------:R-:W-:Y:S05]  /*2c6d0*/  @!P1 BRA `(.L_x_2904) ;  /* 0x0000000000149947 */ /* 0x000fea0003800000 */
[----:B------:R-:W-:Y:S02]  /*2c6e0*/  ULDC.64 UR4, c[0x0][0x208] ;  /* 0x0000820000047ab9 */ /* 0x000fe40000000a00 */
[----:B------:R-:W2:Y:S04]  /*2c6f0*/  LDG.E R12, desc[UR4][R2.64] ;  /* 0x00000004020c7981 */ /* 0x000ea8000c1e1900 */
[----:B------:R-:W2:Y:S02]  /*2c700*/  LDG.E R2, desc[UR4][R2.64+0x4] ;  /* 0x0000040402027981 */ /* 0x000ea4000c1e1900 */
[----:B--2--5:R-:W-:-:S05]  /*2c710*/  IMAD.IADD R13, R2, 0x1, -R12 ;  /* 0x00000001020d7824 */ /* 0x024fca00078e0a0c */
[----:B------:R0:W-:Y:S02]  /*2c720*/  STL [R1+0x50], R13 ;  /* 0x0000500d01007387 */ /* 0x0001e40000100800 */
.L_x_2904:
[----:B------:R-:W2:Y:S01]  /*2c730*/  LDL.LU R3, [R1+0x8] ;  /* 0x0000080001037983 */ /* 0x000ea20000300800 */
[----:B------:R-:W-:Y:S02]  /*2c740*/  ULDC.64 UR4, c[0x0][0xa20] ;  /* 0x0002880000047ab9 */ /* 0x000fe40000000a00 */
[----:B------:R-:W-:Y:S01]  /*2c750*/  ISETP.NE.U32.AND P1, PT, RZ, UR4, PT ;  /* 0x00000004ff007c0c */ /* 0x000fe2000bf25070 */
[----:B------:R-:W3:Y:S03]  /*2c760*/  LDL R12, [R1+0x38] ;  /* 0x00003800010c7983 */ /* 0x000ee60000100800 */
[----:B------:R-:W-:Y:S02]  /*2c770*/  ISETP.NE.AND.EX P1, PT, RZ, UR5, PT, P1 ;  /* 0x00000005ff007c0c */ /* 0x000fe4000bf25310 */
[C---:B--2---:R-:W-:Y:S02]  /*2c780*/  LOP3.LUT R17, R3.reuse, 0xff000000, RZ, 0xc0, !PT ;  /* 0xff00000003117812 */ /* 0x044fe400078ec0ff */
[----:B------:R-:W-:-:S02]  /*2c790*/  LOP3.LUT R2, R3, 0xff0000, RZ, 0xc0, !PT ;  /* 0x00ff000003027812 */ /* 0x000fc400078ec0ff */
[----:B------:R-:W-:Y:S02]  /*2c7a0*/  SHF.R.U32.HI R17, RZ, 0x8, R17 ;  /* 0x00000008ff117819 */ /* 0x000fe40000011611 */
[----:B------:R-:W-:Y:S02]  /*2c7b0*/  LOP3.LUT R16, R3, 0xffff, RZ, 0xc0, !PT ;  /* 0x0000ffff03107812 */ /* 0x000fe400078ec0ff */
[----:B------:R-:W-:Y:S01]  /*2c7c0*/  LEA.HI R17, R2, R17, RZ, 0x10 ;  /* 0x0000001102117211 */ /* 0x000fe200078f80ff */
[----:B-----5:R-:W-:-:S05]  /*2c7d0*/  IMAD.IADD R2, R11, 0x1, R0 ;  /* 0x000000010b027824 */ /* 0x020fca00078e0200 */
[----:B------:R1:W-:Y:S04]  /*2c7e0*/  STL [R1+0x1c], R2 ;  /* 0x00001c0201007387 */ /* 0x0003e80000100800 */
[----:B---3--:R1:W-:Y:S01]  /*2c7f0*/  STL [R1+0x14], R12 ;  /* 0x0000140c01007387 */ /* 0x0083e20000100800 */
[----:B------:R-:W-:Y:S05]  /*2c800*/  @!P1 BRA `(.L_x_2905) ;  /* 0x0000000000149947 */ /* 0x000fea0003800000 */
[----:B-1----:R-:W-:Y:S01]  /*2c810*/  IADD3 R2, P1, R15, UR4, RZ ;  /* 0x000000040f027c10 */ /* 0x002fe2000ff3e0ff */
[----:B------:R-:W-:-:S03]  /*2c820*/  ULDC.64 UR6, c[0x0][0x208] ;  /* 0x0000820000067ab9 */ /* 0x000fc60000000a00 */
[----:B------:R-:W-:-:S05]  /*2c830*/  IADD3.X R3, R14, UR5, RZ, P1, !PT ;  /* 0x000000050e037c10 */ /* 0x000fca0008ffe4ff */
[----:B------:R2:W5:Y:S01]  /*2c840*/  LDG.E R8, desc[UR6][R2.64] ;  /* 0x0000000602087981 */ /* 0x000562000c1e1900 */
[----:B------:R-:W-:Y:S05]  /*2c850*/  BRA `(.L_x_2906) ;  /* 0x0000000000147947 */ /* 0x000fea0003800000 */
.L_x_2905:
[----:B------:R-:W-:Y:S05]  /*2c860*/  @!P2 BRA `(.L_x_2906) ;  /* 0x000000000010a947 */ /* 0x000fea0003800000 */
[----:B------:R-:W-:Y:S02]  /*2c870*/  ULDC.64 UR4, c[0x0][0x208] ;  /* 0x0000820000047ab9 */ /* 0x000fe40000000a00 */
[----:B------:R-:W2:Y:S04]  /*2c880*/  LDG.E R8, desc[UR4][R6.64] ;  /* 0x0000000406087981 */ /* 0x000ea8000c1e1900 */
[----:B------:R-:W2:Y:S02]  /*2c890*/  LDG.E R6, desc[UR4][R6.64+0x4] ;  /* 0x0000040406067981 */ /* 0x000ea4000c1e1900 */
[----:B--2---:R-:W-:-:S07]  /*2c8a0*/  IMAD.IADD R8, R6, 0x1, -R8 ;  /* 0x0000000106087824 */ /* 0x004fce00078e0a08 */
.L_x_2906:
[----:B------:R-:W-:Y:S01]  /*2c8b0*/  ULDC.64 UR4, c[0x0][0x208] ;  /* 0x0000820000047ab9 */ /* 0x000fe20000000a00 */
[----:B------:R-:W3:Y:S01]  /*2c8c0*/  LDL R6, [R1+0x4] ;  /* 0x0000040001067983 */ /* 0x000ee20000100800 */
[----:B--2---:R-:W2:Y:S03]  /*2c8d0*/  LDC R3, c[0x0][0x448] ;  /* 0x00011200ff037b82 */ /* 0x004ea60000000800 */
[----:B-1----:R-:W4:Y:S04]  /*2c8e0*/  @P0 LDG.E R2, desc[UR4][R4.64] ;  /* 0x0000000404020981 */ /* 0x002f28000c1e1900 */
[----:B------:R1:W4:Y:S01]  /*2c8f0*/  @P0 LDG.E R4, desc[UR4][R4.64+0x4] ;  /* 0x0000040404040981 */ /* 0x000322000c1e1900 */
[----:B-----5:R-:W-:Y:S01]  /*2c900*/  IMAD.IADD R7, R8, 0x1, -R0 ;  /* 0x0000000108077824 */ /* 0x020fe200078e0a00 */
[----:B------:R-:W-:Y:S01]  /*2c910*/  LOP3.LUT R11, R17, 0xff, RZ, 0xc0, !PT ;  /* 0x000000ff110b7812 */ /* 0x000fe200078ec0ff */
[----:B------:R-:W-:Y:S01]  /*2c920*/  BSSY B0, `(.L_x_2907) ;  /* 0x0000036000007945 */ /* 0x000fe20003800000 */
[----:B------:R-:W-:-:S03]  /*2c930*/  SHF.R.U32.HI R17, RZ, 0x10, R17 ;  /* 0x00000010ff117819 */ /* 0x000fc60000011611 */
[----:B------:R0:W-:Y:S01]  /*2c940*/  STL [R1+0x60], R11 ;  /* 0x0000600b01007387 */ /* 0x0001e20000100800 */
[----:B--2---:R-:W-:-:S13]  /*2c950*/  ISETP.NE.AND P1, PT, R3, 0x1, PT ;  /* 0x000000010300780c */ /* 0x004fda0003f25270 */
[----:B------:R-:W2:Y:S08]  /*2c960*/  @P1 LDC R3, c[0x0][0x44c] ;  /* 0x00011300ff031b82 */ /* 0x000eb00000000800 */
[----:B-1----:R-:W1:Y:S01]  /*2c970*/  @P1 LDC R5, c[0x0][0x450] ;  /* 0x00011400ff051b82 */ /* 0x002e620000000800 */
[----:B----4-:R-:W-:Y:S02]  /*2c980*/  @P0 IMAD.IADD R9, R4, 0x1, -R2 ;  /* 0x0000000104090824 */ /* 0x010fe400078e0a02 */
[----:B---3--:R-:W-:-:S04]  /*2c990*/  IMAD.SHL.U32 R2, R6, 0x80, RZ ;  /* 0x0000008006027824 */ /* 0x008fc800078e00ff */
[----:B------:R-:W-:-:S04]  /*2c9a0*/  VIADD R2, R2, 0x7f ;  /* 0x0000007f02027836 */ /* 0x000fc80000000000 */
[----:B--2---:R-:W-:-:S05]  /*2c9b0*/  @P1 IMAD.HI.U32 R0, R2, R3, RZ ;  /* 0x0000000302001227 */ /* 0x004fca00078e00ff */
[----:B-1----:R-:W-:Y:S01]  /*2c9c0*/  @P1 SHF.R.U32.HI R2, RZ, R5, R0 ;  /* 0x00000005ff021219 */ /* 0x002fe20000011600 */
[----:B------:R-:W-:-:S04]  /*2c9d0*/  IMAD.IADD R0, R7, 0x1, R9 ;  /* 0x0000000107007824 */ /* 0x000fc800078e0209 */
        /* <DEDUP_REMOVED lines=16> */
[----:B------:R-:W-:Y:S02]  /*2cae0*/  IABS R3, R2 ;  /* 0x0000000200037213 */ /* 0x000fe40000000000 */
[----:B------:R-:W-:Y:S02]  /*2caf0*/  IADD3 R0, R2, -0x1, R6 ;  /* 0xffffffff02007810 */ /* 0x000fe40007ffe006 */
[----:B------:R-:W0:Y:S08]  /*2cb00*/  I2F.RP R4, R3 ;  /* 0x0000000300047306 */ /* 0x000e300000209400 */
[----:B0-----:R-:W0:Y:S02]  /*2cb10*/  MUFU.RCP R4, R4 ;  /* 0x0000000400047308 */ /* 0x001e240000001000 */
[----:B0-----:R-:W-:-:S06]  /*2cb20*/  VIADD R4, R4, 0xffffffe ;  /* 0x0ffffffe04047836 */ /* 0x001fcc0000000000 */
[----:B------:R0:W1:Y:S02]  /*2cb30*/  F2I.FTZ.U32.TRUNC.NTZ R5, R4 ;  /* 0x0000000400057305 */ /* 0x000064000021f000 */
[----:B0-----:R-:W-:-:S04]  /*2cb40*/  LOP3.LUT R4, R0, R2, RZ, 0x3c, !PT ;  /* 0x0000000200047212 */ /* 0x001fc800078e3cff */
[----:B------:R-:W-:Y:S01]  /*2cb50*/  ISETP.GE.AND P1, PT, R4, RZ, PT ;  /* 0x000000ff0400720c */ /* 0x000fe20003f26270 */
[----:B-1----:R-:W-:-:S04]  /*2cb60*/  IMAD.MOV R4, RZ, RZ, -R5 ;  /* 0x000000ffff047224 */ /* 0x002fc800078e0a05 */
[----:B------:R-:W-:Y:S02]  /*2cb70*/  IMAD R8, R4, R3, RZ ;  /* 0x0000000304087224 */ /* 0x000fe400078e02ff */
[----:B------:R-:W-:-:S04]  /*2cb80*/  IMAD.MOV.U32 R4, RZ, RZ, RZ ;  /* 0x000000ffff047224 */ /* 0x000fc800078e00ff */
[----:B------:R-:W-:Y:S01]  /*2cb90*/  IMAD.HI.U32 R8, R5, R8, R4 ;  /* 0x0000000805087227 */ /* 0x000fe200078e0004 */
[----:B------:R-:W-:Y:S02]  /*2cba0*/  IABS R4, R0 ;  /* 0x0000000000047213 */ /* 0x000fe40000000000 */
[----:B------:R-:W-:-:S05]  /*2cbb0*/  IABS R0, R2 ;  /* 0x0000000200007213 */ /* 0x000fca0000000000 */
        /* <DEDUP_REMOVED lines=12> */
.L_x_2908:
[----:B------:R-:W-:Y:S05]  /*2cc80*/  BSYNC B0 ;  /* 0x0000000000007941 */ /* 0x000fea0003800000 */
.L_x_2907:
[----:B------:R-:W-:Y:S01]  /*2cc90*/  IMAD R2, R11, R0, RZ ;  /* 0x000000000b027224 */ /* 0x000fe200078e02ff */
[----:B------:R-:W-:Y:S01]  /*2cca0*/  BSSY B0, `(.L_x_2909) ;  /* 0x000019b000007945 */ /* 0x000fe20003800000 */
[----:B------:R-:W-:-:S03]  /*2ccb0*/  PLOP3.LUT P5, PT, PT, PT, PT, 0x80, 0x0 ;  /* 0x000000000000781c */ /* 0x000fc60003faf070 */
[----:B------:R-:W-:-:S05]  /*2ccc0*/  VIADDMNMX R0, R2, R0, R6, PT ;  /* 0x0000000002007246 */ /* 0x000fca0003800106 */
[--C-:B------:R-:W-:Y:S02]  /*2ccd0*/  IMAD R3, R0, 0x50, -R7.reuse ;  /* 0x0000005000037824 */ /* 0x100fe400078e0a07 */
[----:B------:R-:W-:-:S03]  /*2cce0*/  IMAD R0, R2, 0x50, -R7 ;  /* 0x0000005002007824 */ /* 0x000fc600078e0a07 */
[----:B------:R-:W-:Y:S02]  /*2ccf0*/  VIMNMX R9, R3, R9, PT ;  /* 0x0000000903097248 */ /* 0x000fe40003fe0100 */
[----:B------:R-:W-:-:S04]  /*2cd00*/  VIMNMX R0, RZ, R0, !PT ;  /* 0x00000000ff007248 */ /* 0x000fc80007fe0100 */
[----:B------:R-:W-:Y:S01]  /*2cd10*/  ISETP.GT.AND P1, PT, R9, R0, PT ;  /* 0x000000000900720c */ /* 0x000fe20003f24270 */
[----:B------:R-:W-:-:S12]  /*2cd20*/  IMAD.WIDE.U32 R2, R0, -0x33333333, RZ ;  /* 0xcccccccd00027825 */ /* 0x000fd800078e00ff */
        /* <DEDUP_REMOVED lines=15> */
.L_x_3135:
[----:B-1----:R-:W-:Y:S02]  /*2ce20*/  ISETP.NE.AND P0, PT, R14, RZ, PT ;  /* 0x000000ff0e00720c */ /* 0x002fe40003f05270 */
[----:B------:R-:W-:-:S11]  /*2ce30*/  PLOP3.LUT P2, PT, PT, PT, PT, 0x8, 0x0 ;  /* 0x000000000000781c */ /* 0x000fd60003f4e170 */
[----:B------:R-:W-:Y:S05]  /*2ce40*/  @P0 BRA `(.L_x_2912) ;  /* 0x00000000000c0947 */ /* 0x000fea0003800000 */
[----:B------:R-:W-:-:S03]  /*2ce50*/  UMOV UR4, 0xffffffff ;  /* 0xffffffff00047882 */ /* 0x000fc60000000000 */
[----:B------:R-:W-:Y:S05]  /*2ce60*/  BRA.DIV UR4, `(.L_x_2913) ;  /* 0x0000009204587947 */ /* 0x000fea000b800000 */
[----:B------:R-:W-:-:S13]  /*2ce70*/  ELECT P2, URZ, PT ;  /* 0x00000000003f782f */ /* 0x000fda0003840000 */
.L_x_2912:
        /* <DEDUP_REMOVED lines=9> */
.L_x_3138:
[----:B------:R-:W-:Y:S05]  /*2cf10*/  BSYNC B1 ;  /* 0x0000000000017941 */ /* 0x000fea0003800000 */
.L_x_2914:
        /* <DEDUP_REMOVED lines=12> */
.L_x_3139:
[----:B------:R-:W-:Y:S05]  /*2cfe0*/  BSYNC B2 ;  /* 0x0000000000027941 */ /* 0x000fea0003800000 */
.L_x_2918:
        /* <DEDUP_REMOVED lines=8> */
.L_x_2921:
[----:B------:R-:W-:Y:S05]  /*2d070*/  BSYNC B2 ;  /* 0x0000000000027941 */ /* 0x000fea0003800000 */
.L_x_2920:
[----:B0-2---:R-:W2:Y:S01]  /*2d080*/  LDL R2, [R1+0x20] ;  /* 0x0000200001027983 */ /* 0x005ea20000100800 */
[----:B------:R-:W-:Y:S01]  /*2d090*/  IMAD.MOV.U32 R3, RZ, RZ, RZ ;  /* 0x000000ffff037224 */ /* 0x000fe200078e00ff */
[----:B------:R-:W-:Y:S01]  /*2d0a0*/  UIADD3 UR4, UP0, UR36, 0x570, URZ ;  /* 0x0000057024047890 */ /* 0x000fe2000ff1e03f */
[----:B------:R-:W-:Y:S01]  /*2d0b0*/  PLOP3.LUT P0, PT, PT, PT, PT, 0x80, 0x0 ;  /* 0x000000000000781c */ /* 0x000fe20003f0f070 */
[----:B------:R-:W-:Y:S01]  /*2d0c0*/  UMOV UR6, 0x0 ;  /* 0x0000000000067882 */ /* 0x000fe20000000000 */
[----:B------:R-:W-:Y:S01]  /*2d0d0*/  UMOV UR7, 0x12f00000 ;  /* 0x12f0000000077882 */ /* 0x000fe20000000000 */
[----:B------:R-:W-:Y:S01]  /*2d0e0*/  R2UR UR10, R3 ;  /* 0x00000000030a72ca */ /* 0x000fe200000e0000 */
[----:B------:R-:W-:Y:S01]  /*2d0f0*/  IMAD R3, R7, 0x50, R10 ;  /* 0x0000005007037824 */ /* 0x000fe200078e020a */
[----:B------:R-:W-:-:S03]  /*2d100*/  UIADD3.X UR5, URZ, UR37, URZ, UP0, !UPT ;  /* 0x000000253f057290 */ /* 0x000fc600087fe43f */
[----:B------:R-:W-:Y:S02]  /*2d110*/  VIADD R3, R3, 0xffffffb0 ;  /* 0xffffffb003037836 */ /* 0x000fe40000000000 */
[----:B--2---:R-:W-:Y:S02]  /*2d120*/  IMAD R5, R2, 0xa000, R18 ;  /* 0x0000a00002057824 */ /* 0x004fe400078e0212 */
[----:B------:R-:W-:Y:S02]  /*2d130*/  VIADD R2, R6, 0x38890 ;  /* 0x0003889006027836 */ /* 0x000fe40000000000 */
[----:B------:R-:W-:-:S07]  /*2d140*/  VIADD R4, R5, 0x24400 ;  /* 0x0002440005047836 */ /* 0x000fce0000000000 */
.L_x_2922:
        /* <DEDUP_REMOVED lines=16> */
.L_x_2923:
        /* <DEDUP_REMOVED lines=16> */
.L_x_2924:
        /* <DEDUP_REMOVED lines=16> */
.L_x_2925:
        /* <DEDUP_REMOVED lines=13> */
.L_x_3140:
[----:B------:R-:W-:Y:S05]  /*2d520*/  BSYNC B2 ;  /* 0x0000000000027941 */ /* 0x000fea0003800000 */
.L_x_2926:
        /* <DEDUP_REMOVED lines=10> */
.L_x_2929:
[----:B------:R-:W-:Y:S05]  /*2d5d0*/  BSYNC B2 ;  /* 0x0000000000027941 */ /* 0x000fea0003800000 */
.L_x_2928:
[----:B------:R-:W-:Y:S01]  /*2d5e0*/  R2UR UR6, R12 ;  /* 0x000000000c0672ca */ /* 0x000fe200000e0000 */
[----:B--2---:R-:W-:Y:S01]  /*2d5f0*/  IMAD.MOV.U32 R2, RZ, RZ, RZ ;  /* 0x000000ffff027224 */ /* 0x004fe200078e00ff */
[----:B------:R-:W-:Y:S01]  /*2d600*/  R2UR UR7, R13 ;  /* 0x000000000d0772ca */ /* 0x000fe200000e0000 */
[----:B------:R-:W-:Y:S01]  /*2d610*/  UIADD3 UR4, UP0, UR36, 0x670, URZ ;  /* 0x0000067024047890 */ /* 0x000fe2000ff1e03f */
[----:B------:R-:W-:Y:S01]  /*2d620*/  PLOP3.LUT P0, PT, PT, PT, PT, 0x80, 0x0 ;  /* 0x000000000000781c */ /* 0x000fe20003f0f070 */
[----:B------:R-:W-:Y:S01]  /*2d630*/  VIADD R4, R5, 0x400 ;  /* 0x0000040005047836 */ /* 0x000fe20000000000 */
[----:B------:R-:W-:Y:S01]  /*2d640*/  R2UR UR10, R2 ;  /* 0x00000000020a72ca */ /* 0x000fe200000e0000 */
[----:B------:R-:W-:Y:S01]  /*2d650*/  VIADD R2, R6, 0x388b0 ;  /* 0x000388b006027836 */ /* 0x000fe20000000000 */
[----:B------:R-:W-:-:S13]  /*2d660*/  UIADD3.X UR5, URZ, UR37, URZ, UP0, !UPT ;  /* 0x000000253f057290 */ /* 0x000fda00087fe43f */
.L_x_2930:
        /* <DEDUP_REMOVED lines=15> */
.L_x_2931:
        /* <DEDUP_REMOVED lines=15> */
.L_x_2932:
        /* <DEDUP_REMOVED lines=15> */
.L_x_2933:
        /* <DEDUP_REMOVED lines=10> */
.L_x_2917:
[----:B------:R-:W-:Y:S05]  /*2d9e0*/  BSYNC B1 ;  /* 0x0000000000017941 */ /* 0x000fea0003800000 */
.L_x_2916:
        /* <DEDUP_REMOVED lines=13> */
.L_x_2952:
[----:B------:R-:W-:Y:S05]  /*2dac0*/  YIELD ;  /* 0x0000000000007946 */ /* 0x000fea0003800000 */
[----:B------:R-:W-:Y:S04]  /*2dad0*/  BSSY B1, `(.L_x_2934) ;  /* 0x00000ab000017945 */ /* 0x000fe80003800000 */
[----:B-1----:R-:W-:Y:S05]  /*2dae0*/  @!P2 BRA `(.L_x_2935) ;  /* 0x0000000800a4a947 */ /* 0x002fea0003800000 */
[----:B0-----:R-:W2:Y:S04]  /*2daf0*/  LDL R4, [R1+0x20] ;  /* 0x0000200001047983 */ /* 0x001ea80000100800 */
[----:B------:R-:W3:Y:S01]  /*2db00*/  LDL R3, [R1+0x24] ;  /* 0x0000240001037983 */ /* 0x000ee20000100800 */
[----:B------:R-:W-:Y:S01]  /*2db10*/  BSSY B2, `(.L_x_2936) ;  /* 0x0000008000027945 */ /* 0x000fe20003800000 */
[----:B------:R-:W0:Y:S02]  /*2db20*/  S2R R2, SR_TID.X ;  /* 0x0000000000027919 */ /* 0x000e240000002100 */
[----:B0-----:R-:W-:-:S04]  /*2db30*/  LOP3.LUT R2, R2, 0x7f, RZ, 0xc0, !PT ;  /* 0x0000007f02027812 */ /* 0x001fc800078ec0ff */
[----:B------:R-:W-:Y:S01]  /*2db40*/  ISETP.NE.AND P1, PT, R2, RZ, PT ;  /* 0x000000ff0200720c */ /* 0x000fe20003f25270 */
[----:B--2---:R-:W-:Y:S01]  /*2db50*/  IMAD R6, R4, 0x8, R18 ;  /* 0x0000000804067824 */ /* 0x004fe200078e0212 */
[----:B---3--:R-:W-:-:S04]  /*2db60*/  SHF.L.U32 R5, R3, 0x1f, RZ ;  /* 0x0000001f03057819 */ /* 0x008fc800000006ff */
[----:B------:R-:W0:Y:S02]  /*2db70*/  SYNCS.PHASECHK.TRANS64.TRYWAIT P0, [R6+URZ+0x388a0], R5 ;  /* 0x0388a005060075a7 */ /* 0x000e24000800017f */
[----:B0-----:R-:W-:Y:S05]  /*2db80*/  @!P0 BRA `(.L_x_2937) ;  /* 0x0000008400708947 */ /* 0x001fea0003800000 */
.L_x_3141:
[----:B------:R-:W-:Y:S05]  /*2db90*/  BSYNC B2 ;  /* 0x0000000000027941 */ /* 0x000fea0003800000 */
.L_x_2936:
[----:B------:R-:W-:Y:S04]  /*2dba0*/  BSSY B2, `(.L_x_2938) ;  /* 0x0000008000027945 */ /* 0x000fe80003800000 */
[----:B------:R-:W-:Y:S05]  /*2dbb0*/  @P1 BRA `(.L_x_2939) ;  /* 0x0000000000181947 */ /* 0x000fea0003800000 */
[----:B------:R-:W2:Y:S02]  /*2dbc0*/  LDL R2, [R1+0x10] ;  /* 0x0000100001027983 */ /* 0x000ea40000100800 */
[----:B--2---:R-:W-:Y:S01]  /*2dbd0*/  LOP3.LUT P0, RZ, R2, 0x1, RZ, 0xc0, !PT ;  /* 0x0000000102ff7812 */ /* 0x004fe2000780c0ff */
[----:B------:R-:W-:-:S04]  /*2dbe0*/  IMAD.MOV.U32 R2, RZ, RZ, 0xa000 ;  /* 0x0000a000ff027424 */ /* 0x000fc800078e00ff */
[----:B------:R1:W-:Y:S08]  /*2dbf0*/  SYNCS.ARRIVE.TRANS64 RZ, [R6+URZ+0x38890], R2 ;  /* 0x0388900206ff79a7 */ /* 0x0003f0000800003f */
[----:B------:R-:W-:Y:S05]  /*2dc00*/  @!P0 BRA `(.L_x_2939) ;  /* 0x0000000000048947 */ /* 0x000fea0003800000 */
[----:B------:R-:W-:Y:S01]  /*2dc10*/  BPT.TRAP 0x1 ;  /* 0x000000040000795c */ /* 0x000fe20000300000 */
.L_x_2939:
[----:B------:R-:W-:Y:S05]  /*2dc20*/  BSYNC B2 ;  /* 0x0000000000027941 */ /* 0x000fea0003800000 */
.L_x_2938:
        /* <DEDUP_REMOVED lines=12> */
.L_x_2940:
        /* <DEDUP_REMOVED lines=16> */
.L_x_2941:
        /* <DEDUP_REMOVED lines=16> */
.L_x_2942:
        /* <DEDUP_REMOVED lines=16> */
.L_x_2943:
        /* <DEDUP_REMOVED lines=13> */
.L_x_3142:
[----:B------:R-:W-:Y:S05]  /*2e0c0*/  BSYNC B2 ;  /* 0x0000000000027941 */ /* 0x000fea0003800000 */
.L_x_2944:
        /* <DEDUP_REMOVED lines=10> */
.L_x_2947:
[----:B------:R-:W-:Y:S05]  /*2e170*/  BSYNC B2 ;  /* 0x0000000000027941 */ /* 0x000fea0003800000 */
.L_x_2946:
        /* <DEDUP_REMOVED lines=8> */
.L_x_2948:
        /* <DEDUP_REMOVED lines=16> */
.L_x_2949:
        /* <DEDUP_REMOVED lines=15> */
.L_x_2950:
        /* <DEDUP_REMOVED lines=15> */
.L_x_2951:
        /* <DEDUP_REMOVED lines=10> */
.L_x_2935:
[----:B------:R-:W-:Y:S05]  /*2e580*/  BSYNC B1 ;  /* 0x0000000000017941 */ /* 0x000fea0003800000 */
.L_x_2934:
        /* <DEDUP_REMOVED lines=12> */
.L_x_2910:
[----:B------:R-:W-:Y:S05]  /*2e650*/  BSYNC B0 ;  /* 0x0000000000007941 */ /* 0x000fea0003800000 */
.L_x_2909:
[----:B0-----:R-:W2:Y:S01]  /*2e660*/  LDL R4, [R1+0x4] ;  /* 0x0000040001047983 */ /* 0x001ea20000100800 */
[----:B------:R-:W0:Y:S01]  /*2e670*/  LDC R0, c[0x0][0x448] ;  /* 0x00011200ff007b82 */ /* 0x000e220000000800 */
[----:B------:R-:W-:Y:S01]  /*2e680*/  ISETP.NE.AND P1, PT, R17, RZ, PT ;  /* 0x000000ff1100720c */ /* 0x000fe20003f25270 */
[----:B------:R-:W-:Y:S05]  /*2e690*/  @!P5 WARPSYNC.ALL ;  /* 0x000000000000d948 */ /* 0x000fea0003800000 */
[----:B------:R-:W-:Y:S07]  /*2e6a0*/  BSSY B0, `(.L_x_2953) ;  /* 0x000002d000007945 */ /* 0x000fee0003800000 */
[----:B------:R-:W3:Y:S08]  /*2e6b0*/  @!P1 LDC R17, c[0x0][0x9f0] ;  /* 0x00027c00ff119b82 */ /* 0x000ef00000000800 */
[----:B------:R-:W-:Y:S01]  /*2e6c0*/  @!P5 BAR.SYNC.DEFER_BLOCKING 0xc, 0x180 ;  /* 0x030600000000db1d */ /* 0x000fe20000010000 */
[----:B0-----:R-:W-:-:S13]  /*2e6d0*/  ISETP.NE.AND P0, PT, R0, 0x1, PT ;  /* 0x000000010000780c */ /* 0x001fda0003f05270 */
[----:B-1----:R-:W0:Y:S08]  /*2e6e0*/  @P0 LDC R2, c[0x0][0x44c] ;  /* 0x00011300ff020b82 */ /* 0x002e300000000800 */
[----:B------:R-:W1:Y:S01]  /*2e6f0*/  @P0 LDC R3, c[0x0][0x450] ;  /* 0x00011400ff030b82 */ /* 0x000e620000000800 */
[----:B--2---:R-:W-:-:S05]  /*2e700*/  LEA R0, R4, 0x7f, 0x7 ;  /* 0x0000007f04007811 */ /* 0x004fca00078e38ff */
[----:B0-----:R-:W-:-:S05]  /*2e710*/  @P0 IMAD.HI.U32 R2, R0, R2, RZ ;  /* 0x0000000200020227 */ /* 0x001fca00078e00ff */
[----:B-1----:R-:W-:-:S05]  /*2e720*/  @P0 SHF.R.U32.HI R0, RZ, R3, R2 ;  /* 0x00000003ff000219 */ /* 0x002fca0000011602 */
[----:B------:R-:W-:-:S04]  /*2e730*/  IMAD.IADD R0, R21, 0x1, R0 ;  /* 0x0000000115007824 */ /* 0x000fc800078e0200 */
[----:B------:R-:W-:-:S05]  /*2e740*/  IMAD.HI R0, R0, 0x66666667, RZ ;  /* 0x6666666700007827 */ /* 0x000fca00078e02ff */
[----:B------:R-:W-:-:S04]  /*2e750*/  SHF.R.U32.HI R2, RZ, 0x1f, R0 ;  /* 0x0000001fff027819 */ /* 0x000fc80000011600 */
[----:B------:R-:W-:-:S04]  /*2e760*/  LEA.HI.SX32 R0, R0, R2, 0x1b ;  /* 0x0000000200007211 */ /* 0x000fc800078fdaff */
[----:B------:R-:W-:-:S04]  /*2e770*/  VIMNMX R7, R20, R0, PT ;  /* 0x0000000014077248 */ /* 0x000fc80003fe0100 */
[----:B------:R-:W-:Y:S01]  /*2e780*/  ISETP.GE.AND P0, PT, R7, 0x1, PT ;  /* 0x000000010700780c */ /* 0x000fe20003f06270 */
[----:B------:R0:W-:Y:S04]  /*2e790*/  STL [R1+0x40], R7 ;  /* 0x0000400701007387 */ /* 0x0001e80000100800 */
[----:B------:R0:W-:Y:S08]  /*2e7a0*/  STL [R1+0x44], RZ ;  /* 0x000044ff01007387 */ /* 0x0001f00000100800 */
[----:B0--3--:R-:W-:Y:S05]  /*2e7b0*/  @!P0 BRA `(.L_x_2954) ;  /* 0x00000000006c8947 */ /* 0x009fea0003800000 */
        /* <DEDUP_REMOVED lines=27> */
.L_x_2954:
[----:B------:R-:W-:Y:S05]  /*2e970*/  BSYNC B0 ;  /* 0x0000000000007941 */ /* 0x000fea0003800000 */
.L_x_2953:
[----:B------:R-:W2:Y:S04]  /*2e980*/  LDL R0, [R1+0x44] ;  /* 0x0000440001007983 */ /* 0x000ea80000100800 */
[----:B0-----:R-:W2:Y:S01]  /*2e990*/  LDL R2, [R1+0x60] ;  /* 0x0000600001027983 */ /* 0x001ea20000100800 */
[----:B------:R-:W-:Y:S01]  /*2e9a0*/  BSSY B7, `(.L_x_2955) ;  /* 0x00004d5000077945 */ /* 0x000fe20003800000 */
[----:B--2---:R-:W-:-:S05]  /*2e9b0*/  IMAD R2, R2, R0, RZ ;  /* 0x0000000002027224 */ /* 0x004fca00078e02ff */
[----:B------:R-:W-:Y:S01]  /*2e9c0*/  VIADDMNMX R0, R2, R0, R7, PT ;  /* 0x0000000002007246 */ /* 0x000fe20003800107 */
        /* <DEDUP_REMOVED lines=23> */
.L_x_2956:
        /* <DEDUP_REMOVED lines=20> */
.L_x_2959:
[----:B------:R-:W-:Y:S05]  /*2ec80*/  BSYNC B6 ;  /* 0x0000000000067941 */ /* 0x000fea0003800000 */
.L_x_2958:
        /* <DEDUP_REMOVED lines=20> */
.L_x_2962:
        /* <DEDUP_REMOVED lines=15> */
.L_x_2961:
[----:B------:R-:W-:Y:S05]  /*2eec0*/  BSYNC B6 ;  /* 0x0000000000067941 */ /* 0x000fea0003800000 */
.L_x_2960:
        /* <DEDUP_REMOVED lines=26> */
.L_x_3145:
        /* <DEDUP_REMOVED lines=11> */
.L_x_3148:
        /* <DEDUP_REMOVED lines=25> */
.L_x_2966:
[----:B-1----:R-:W2:Y:S01]  /*2f2b0*/  LDL R2, [R1+0x18] ;  /* 0x0000180001027983 */ /* 0x002ea20000100800 */
[----:B0-----:R-:W-:Y:S01]  /*2f2c0*/  IMAD R0, R19, 0x8, R18 ;  /* 0x0000000813007824 */ /* 0x001fe200078e0212 */
[----:B--2---:R-:W-:-:S04]  /*2f2d0*/  SHF.L.U32 R2, R2, 0x1f, RZ ;  /* 0x0000001f02027819 */ /* 0x004fc800000006ff */
[----:B------:R-:W0:Y:S02]  /*2f2e0*/  SYNCS.PHASECHK.TRANS64.TRYWAIT P0, [R0+URZ+0x38840], R2 ;  /* 0x03884002000075a7 */ /* 0x000e24000800017f */
[----:B0-----:R-:W-:Y:S05]  /*2f2f0*/  @!P0 BRA `(.L_x_2967) ;  /* 0x0000007000108947 */ /* 0x001fea0003800000 */
.L_x_3149:
        /* <DEDUP_REMOVED lines=10> */
.L_x_2968:
        /* <DEDUP_REMOVED lines=38> */
.L_x_2964:
        /* <DEDUP_REMOVED lines=40> */
.L_x_2970:
[----:B------:R-:W-:Y:S05]  /*2f880*/  BSYNC B6 ;  /* 0x0000000000067941 */ /* 0x000fea0003800000 */
.L_x_2969:
[----:B0-----:R-:W2:Y:S01]  /*2f890*/  LDL.LU R0, [R1+0x4c] ;  /* 0x00004c0001007983 */ /* 0x001ea20000300800 */
[----:B------:R-:W-:Y:S01]  /*2f8a0*/  ULDC.64 UR4, c[0x0][0x2d8] ;  /* 0x0000b60000047ab9 */ /* 0x000fe20000000a00 */
[----:B------:R-:W0:Y:S02]  /*2f8b0*/  LDC R7, c[0x0][0x448] ;  /* 0x00011200ff077b82 */ /* 0x000e240000000800 */
[----:B------:R-:W3:Y:S04]  /*2f8c0*/  LDL.LU R4, [R1+0x3c] ;  /* 0x00003c0001047983 */ /* 0x000ee80000300800 */
[----:B------:R-:W3:Y:S04]  /*2f8d0*/  LDL.LU.64 R2, [R1+0x58] ;  /* 0x0000580001027983 */ /* 0x000ee80000300a00 */
[----:B------:R-:W4:Y:S04]  /*2f8e0*/  LDL.LU R5, [R1+0x38] ;  /* 0x0000380001057983 */ /* 0x000f280000300800 */
[----:B------:R-:W5:Y:S01]  /*2f8f0*/  LDL R10, [R1+0x4] ;  /* 0x00000400010a7983 */ /* 0x000f620000100800 */
[----:B------:R-:W1:Y:S01]  /*2f900*/  S2R R9, SR_TID.X ;  /* 0x0000000000097919 */ /* 0x000e620000002100 */
[----:B------:R-:W1:Y:S01]  /*2f910*/  S2R R8, SR_TID.X ;  /* 0x0000000000087919 */ /* 0x000e620000002100 */
[----:B0-----:R-:W-:-:S13]  /*2f920*/  ISETP.NE.AND P0, PT, R7, 0x1, PT ;  /* 0x000000010700780c */ /* 0x001fda0003f05270 */
[----:B------:R-:W0:Y:S01]  /*2f930*/  @P0 LDC R6, c[0x0][0x450] ;  /* 0x00011400ff060b82 */ /* 0x000e220000000800 */
[----:B-1----:R-:W-:Y:S02]  /*2f940*/  IMAD.SHL.U32 R9, R9, 0x8, RZ ;  /* 0x0000000809097824 */ /* 0x002fe400078e00ff */
[----:B------:R-:W-:-:S03]  /*2f950*/  IMAD.SHL.U32 R8, R8, 0x8, RZ ;  /* 0x0000000808087824 */ /* 0x000fc600078e00ff */
[----:B------:R-:W-:-:S04]  /*2f960*/  LOP3.LUT R9, R9, 0x38, RZ, 0xc0, !PT ;  /* 0x0000003809097812 */ /* 0x000fc800078ec0ff */
[C---:B------:R-:W-:Y:S02]  /*2f970*/  LOP3.LUT R12, R9.reuse, 0x40, RZ, 0xfc, !PT ;  /* 0x00000040090c7812 */ /* 0x040fe400078efcff */
[C---:B------:R-:W-:Y:S02]  /*2f980*/  LOP3.LUT R11, R9.reuse, 0x80, RZ, 0xfc, !PT ;  /* 0x00000080090b7812 */ /* 0x040fe400078efcff */
[----:B------:R-:W-:Y:S02]  /*2f990*/  LOP3.LUT R8, R8, 0x38, RZ, 0xc0, !PT ;  /* 0x0000003808087812 */ /* 0x000fe400078ec0ff */
[----:B------:R-:W-:Y:S01]  /*2f9a0*/  LOP3.LUT R9, R9, 0xc0, RZ, 0xfc, !PT ;  /* 0x000000c009097812 */ /* 0x000fe200078efcff */
[----:B---3--:R-:W-:Y:S02]  /*2f9b0*/  IMAD.MOV.U32 R3, RZ, RZ, R4 ;  /* 0x000000ffff037224 */ /* 0x008fe400078e0004 */
[----:B------:R-:W1:Y:S01]  /*2f9c0*/  S2R R4, SR_TID.X ;  /* 0x0000000000047919 */ /* 0x000e620000002100 */
[----:B------:R-:W-:-:S04]  /*2f9d0*/  IMAD.WIDE.U32 R2, R16, UR4, R2 ;  /* 0x0000000410027c25 */ /* 0x000fc8000f8e0002 */
[----:B------:R-:W-:Y:S01]  /*2f9e0*/  IMAD R3, R16, UR5, R3 ;  /* 0x0000000510037c24 */ /* 0x000fe2000f8e0203 */
[----:B------:R-:W-:Y:S02]  /*2f9f0*/  ULDC.64 UR4, c[0x0][0x2e0] ;  /* 0x0000b80000047ab9 */ /* 0x000fe40000000a00 */
[----:B--2---:R-:W-:Y:S02]  /*2fa00*/  IMAD R0, R0, UR4, RZ ;  /* 0x0000000400007c24 */ /* 0x004fe4000f8e02ff */
[----:B----4-:R-:W-:-:S04]  /*2fa10*/  IMAD.WIDE.U32 R2, R5, UR4, R2 ;  /* 0x0000000405027c25 */ /* 0x010fc8000f8e0002 */
        /* <DEDUP_REMOVED lines=9> */
[----:B-----5:R-:W-:-:S04]  /*2fab0*/  IMAD R4, R10, 0x80, R4 ;  /* 0x000000800a047824 */ /* 0x020fc800078e0204 */
        /* <DEDUP_REMOVED lines=17> */
[----:B------:R-:W-:Y:S01]  /*2fbd0*/  LEA R4, P0, R2, UR4, 0x1 ;  /* 0x0000000402047c11 */ /* 0x000fe2000f8008ff */
        /* <DEDUP_REMOVED lines=12> */
[----:B------:R-:W-:-:S05]  /*2fca0*/  SHF.R.U32.HI R11, RZ, 0x3, R11 ;  /* 0x00000003ff0b7819 */ /* 0x000fca000001160b */
[----:B------:R-:W-:Y:S01]  /*2fcb0*/  IMAD R0, R10, 0x80, R11 ;  /* 0x000000800a007824 */ /* 0x000fe200078e020b */
[----:B------:R-:W-:Y:S01]  /*2fcc0*/  ULDC.64 UR4, c[0x0][0x208] ;  /* 0x0000820000047ab9 */ /* 0x000fe20000000a00 */
[----:B------:R-:W-:Y:S01]  /*2fcd0*/  SHFL.IDX PT, R5, R4, 0x1, 0x181f ;  /* 0x00381f0004057f89 */ /* 0x000fe200000e0000 */
[----:B--2---:R-:W-:-:S03]  /*2fce0*/  IMAD R2, R6, R7, RZ ;  /* 0x0000000706027224 */ /* 0x004fc600078e02ff */
[----:B------:R-:W0:Y:S04]  /*2fcf0*/  SHFL.IDX PT, R7, R4, RZ, 0x181f ;  /* 0x00181fff04077589 */ /* 0x000e2800000e0000 */
[----:B------:R-:W1:Y:S01]  /*2fd00*/  SHFL.IDX PT, R6, R3, RZ, 0x181f ;  /* 0x00181fff03067589 */ /* 0x000e6200000e0000 */
        /* <DEDUP_REMOVED lines=83> */
.L_x_3166:
        /* <DEDUP_REMOVED lines=15> */
.L_x_2973:
[----:B------:R-:W-:Y:S05]  /*30330*/  BSYNC B0 ;  /* 0x0000000000007941 */ /* 0x000fea0003800000 */
.L_x_2972:
[----:B------:R-:W-:Y:S01]  /*30340*/  NOP ;  /* 0x0000000000007918 */ /* 0x000fe20000000000 */
[----:B------:R-:W-:-:S13]  /*30350*/  PLOP3.LUT P0, PT, PT, PT, PT, 0x80, 0x0 ;  /* 0x000000000000781c */ /* 0x000fda0003f0f070 */
.L_x_2974:
        /* <DEDUP_REMOVED lines=18> */
.L_x_3167:
[----:B------:R-:W-:Y:S05]  /*30480*/  BSYNC B0 ;  /* 0x0000000000007941 */ /* 0x000fea0003800000 */
.L_x_2975:
        /* <DEDUP_REMOVED lines=55> */
.L_x_2983:
[----:B------:R-:W-:Y:S01]  /*30800*/  IMAD R3, R8, 0x8, R18 ;  /* 0x0000000808037824 */ /* 0x000fe200078e0212 */
[----:B------:R-:W-:Y:S01]  /*30810*/  SHF.L.U32 R2, R10, 0x1f, RZ ;  /* 0x0000001f0a027819 */ /* 0x000fe200000006ff */
[----:B------:R-:W-:Y:S03]  /*30820*/  BSSY B3, `(.L_x_2984) ;  /* 0x0000003000037945 */ /* 0x000fe60003800000 */
[----:B------:R-:W1:Y:S02]  /*30830*/  SYNCS.PHASECHK.TRANS64.TRYWAIT P0, [R3+URZ+0x38840], R2 ;  /* 0x03884002030075a7 */ /* 0x000e64000800017f */
[----:B-1----:R-:W-:Y:S05]  /*30840*/  @!P0 BRA `(.L_x_2985) ;  /* 0x0000006400f48947 */ /* 0x002fea0003800000 */
.L_x_3168:
[----:B------:R-:W-:Y:S05]  /*30850*/  BSYNC B3 ;  /* 0x0000000000037941 */ /* 0x000fea0003800000 */
.L_x_2984:
        /* <DEDUP_REMOVED lines=11> */
.L_x_2987:
[----:B------:R-:W-:Y:S05]  /*30910*/  BSYNC B3 ;  /* 0x0000000000037941 */ /* 0x000fea0003800000 */
.L_x_2986:
        /* <DEDUP_REMOVED lines=12> */
.L_x_2988:
        /* <DEDUP_REMOVED lines=16> */
.L_x_2989:
        /* <DEDUP_REMOVED lines=16> */
.L_x_2990:
        /* <DEDUP_REMOVED lines=16> */
.L_x_2991:
        /* <DEDUP_REMOVED lines=16> */
.L_x_3169:
[----:B------:R-:W-:Y:S05]  /*30de0*/  BSYNC B3 ;  /* 0x0000000000037941 */ /* 0x000fea0003800000 */
.L_x_2992:
        /* <DEDUP_REMOVED lines=10> */
.L_x_2994:
[----:B------:R-:W2:Y:S01]  /*30e90*/  LDL R3, [R1+0x10] ;  /* 0x0000100001037983 */ /* 0x000ea20000100800 */
[----:B------:R-:W-:Y:S01]  /*30ea0*/  BSSY B3, `(.L_x_2995) ;  /* 0x0000004000037945 */ /* 0x000fe20003800000 */
[----:B--2---:R-:W-:-:S13]  /*30eb0*/  LOP3.LUT P0, RZ, R3, 0x8, RZ, 0xc0, !PT ;  /* 0x0000000803ff7812 */ /* 0x004fda000780c0ff */
[----:B------:R-:W-:Y:S05]  /*30ec0*/  @P0 BRA `(.L_x_2996) ;  /* 0x0000000000040947 */ /* 0x000fea0003800000 */
[----:B------:R-:W-:Y:S01]  /*30ed0*/  BPT.TRAP 0x1 ;  /* 0x000000040000795c */ /* 0x000fe20000300000 */
.L_x_2996:
[----:B------:R-:W-:Y:S05]  /*30ee0*/  BSYNC B3 ;  /* 0x0000000000037941 */ /* 0x000fea0003800000 */
.L_x_2995:
        /* <DEDUP_REMOVED lines=12> */
.L_x_2997:
        /* <DEDUP_REMOVED lines=15> */
.L_x_2998:
        /* <DEDUP_REMOVED lines=15> */
.L_x_2999:
        /* <DEDUP_REMOVED lines=15> */
.L_x_3000:
        /* <DEDUP_REMOVED lines=12> */
.L_x_2982:
[----:B------:R-:W-:Y:S05]  /*31340*/  BSYNC B1 ;  /* 0x0000000000017941 */ /* 0x000fea0003800000 */
.L_x_2981:
[----:B0-----:R-:W2:Y:S01]  /*31350*/  LDL.LU R0, [R1+0x48] ;  /* 0x0000480001007983 */ /* 0x001ea20000300800 */
[----:B------:R-:W-:-:S03]  /*31360*/  IMAD.MOV.U32 R19, RZ, RZ, R8 ;  /* 0x000000ffff137224 */ /* 0x000fc600078e0008 */
[----:B------:R0:W-:Y:S02]  /*31370*/  STL [R1+0x18], R10 ;  /* 0x0000180a01007387 */ /* 0x0001e40000100800 */
[----:B0-2---:R-:W-:-:S07]  /*31380*/  VIADD R0, R0, 0xfffffffd ;  /* 0xfffffffd00007836 */ /* 0x005fce0000000000 */
.L_x_2980:
[----:B------:R-:W-:Y:S05]  /*31390*/  BSYNC B2 ;  /* 0x0000000000027941 */ /* 0x000fea0003800000 */
.L_x_2979:
[----:B------:R-:W-:Y:S01]  /*313a0*/  VIADD R9, R9, 0xfffffffe ;  /* 0xfffffffe09097836 */ /* 0x000fe20000000000 */
[----:B------:R-:W-:-:S04]  /*313b0*/  LOP3.LUT R7, RZ, R7, RZ, 0x33, !PT ;  /* 0x00000007ff077212 */ /* 0x000fc800078e33ff */
[----:B------:R-:W-:-:S13]  /*313c0*/  ISETP.NE.AND P0, PT, R9, R7, PT ;  /* 0x000000070900720c */ /* 0x000fda0003f05270 */
[----:B------:R-:W-:Y:S05]  /*313d0*/  @!P0 BRA `(.L_x_2978) ;  /* 0x0000001800d88947 */ /* 0x000fea0003800000 */
[----:B------:R-:W-:-:S07]  /*313e0*/  IMAD.MOV.U32 R9, RZ, RZ, R17 ;  /* 0x000000ffff097224 */ /* 0x000fce00078e0011 */
.L_x_3041:
        /* <DEDUP_REMOVED lines=36> */
.L_x_3003:
[----:B------:R-:W-:Y:S01]  /*31630*/  IMAD R3, R4, 0x8, R18 ;  /* 0x0000000804037824 */ /* 0x000fe200078e0212 */
[----:B------:R-:W-:Y:S01]  /*31640*/  SHF.L.U32 R2, R5, 0x1f, RZ ;  /* 0x0000001f05027819 */ /* 0x000fe200000006ff */
[----:B------:R-:W-:Y:S03]  /*31650*/  BSSY B2, `(.L_x_3004) ;  /* 0x0000003000027945 */ /* 0x000fe60003800000 */
[----:B------:R-:W1:Y:S02]  /*31660*/  SYNCS.PHASECHK.TRANS64.TRYWAIT P0, [R3+URZ+0x38840], R2 ;  /* 0x03884002030075a7 */ /* 0x000e64000800017f */
[----:B-1----:R-:W-:Y:S05]  /*31670*/  @!P0 BRA `(.L_x_3005) ;  /* 0x0000005800908947 */ /* 0x002fea0003800000 */
.L_x_3170:
[----:B------:R-:W-:Y:S05]  /*31680*/  BSYNC B2 ;  /* 0x0000000000027941 */ /* 0x000fea0003800000 */
.L_x_3004:
        /* <DEDUP_REMOVED lines=11> */
.L_x_3007:
[----:B------:R-:W-:Y:S05]  /*31740*/  BSYNC B2 ;  /* 0x0000000000027941 */ /* 0x000fea0003800000 */
.L_x_3006:
        /* <DEDUP_REMOVED lines=12> */
.L_x_3008:
        /* <DEDUP_REMOVED lines=16> */
.L_x_3009:
        /* <DEDUP_REMOVED lines=16> */
.L_x_3010:
        /* <DEDUP_REMOVED lines=16> */
.L_x_3011:
        /* <DEDUP_REMOVED lines=16> */
.L_x_3171:
[----:B------:R-:W-:Y:S05]  /*31c10*/  BSYNC B2 ;  /* 0x0000000000027941 */ /* 0x000fea0003800000 */
.L_x_3012:
        /* <DEDUP_REMOVED lines=10> */
.L_x_3014:
[----:B------:R-:W2:Y:S01]  /*31cc0*/  LDL R3, [R1+0x10] ;  /* 0x0000100001037983 */ /* 0x000ea20000100800 */
[----:B------:R-:W-:Y:S01]  /*31cd0*/  BSSY B2, `(.L_x_3015) ;  /* 0x0000004000027945 */ /* 0x000fe20003800000 */
[----:B--2---:R-:W-:-:S13]  /*31ce0*/  LOP3.LUT P0, RZ, R3, 0x8, RZ, 0xc0, !PT ;  /* 0x0000000803ff7812 */ /* 0x004fda000780c0ff */
[----:B------:R-:W-:Y:S05]  /*31cf0*/  @P0 BRA `(.L_x_3016) ;  /* 0x0000000000040947 */ /* 0x000fea0003800000 */
[----:B------:R-:W-:Y:S01]  /*31d00*/  BPT.TRAP 0x1 ;  /* 0x000000040000795c */ /* 0x000fe20000300000 */
.L_x_3016:
[----:B------:R-:W-:Y:S05]  /*31d10*/  BSYNC B2 ;  /* 0x0000000000027941 */ /* 0x000fea0003800000 */
.L_x_3015:
        /* <DEDUP_REMOVED lines=12> */
.L_x_3017:
        /* <DEDUP_REMOVED lines=15> */
.L_x_3018:
        /* <DEDUP_REMOVED lines=15> */
.L_x_3019:
        /* <DEDUP_REMOVED lines=15> */
.L_x_3020:
        /* <DEDUP_REMOVED lines=12> */
.L_x_3002:
[----:B------:R-:W-:Y:S05]  /*32170*/  BSYNC B1 ;  /* 0x0000000000017941 */ /* 0x000fea0003800000 */
.L_x_3001:
        /* <DEDUP_REMOVED lines=36> */
.L_x_3023:
[----:B------:R-:W-:Y:S01]  /*323c0*/  IMAD R3, R19, 0x8, R18 ;  /* 0x0000000813037824 */ /* 0x000fe200078e0212 */
[----:B------:R-:W-:Y:S01]  /*323d0*/  SHF.L.U32 R2, R10, 0x1f, RZ ;  /* 0x0000001f0a027819 */ /* 0x000fe200000006ff */
[----:B------:R-:W-:Y:S03]  /*323e0*/  BSSY B2, `(.L_x_3024) ;  /* 0x0000003000027945 */ /* 0x000fe60003800000 */
[----:B------:R-:W2:Y:S02]  /*323f0*/  SYNCS.PHASECHK.TRANS64.TRYWAIT P0, [R3+URZ+0x38840], R2 ;  /* 0x03884002030075a7 */ /* 0x000ea4000800017f */
[----:B--2---:R-:W-:Y:S05]  /*32400*/  @!P0 BRA `(.L_x_3025) ;  /* 0x0000004c00548947 */ /* 0x004fea0003800000 */
.L_x_3172:
[----:B------:R-:W-:Y:S05]  /*32410*/  BSYNC B2 ;  /* 0x0000000000027941 */ /* 0x000fea0003800000 */
.L_x_3024:
        /* <DEDUP_REMOVED lines=11> */
.L_x_3027:
[----:B------:R-:W-:Y:S05]  /*324d0*/  BSYNC B2 ;  /* 0x0000000000027941 */ /* 0x000fea0003800000 */
.L_x_3026:
        /* <DEDUP_REMOVED lines=12> */
.L_x_3028:
        /* <DEDUP_REMOVED lines=16> */
.L_x_3029:
        /* <DEDUP_REMOVED lines=16> */
.L_x_3030:
        /* <DEDUP_REMOVED lines=16> */
.L_x_3031:
        /* <DEDUP_REMOVED lines=15> */
.L_x_3173:
[----:B------:R-:W-:Y:S05]  /*32990*/  BSYNC B2 ;  /* 0x0000000000027941 */ /* 0x000fea0003800000 */
.L_x_3032:
        /* <DEDUP_REMOVED lines=10> */
.L_x_3034:
[----:B------:R-:W2:Y:S01]  /*32a40*/  LDL R3, [R1+0x10] ;  /* 0x0000100001037983 */ /* 0x000ea20000100800 */
[----:B------:R-:W-:Y:S01]  /*32a50*/  BSSY B2, `(.L_x_3035) ;  /* 0x0000004000027945 */ /* 0x000fe20003800000 */
[----:B--2---:R-:W-:-:S13]  /*32a60*/  LOP3.LUT P0, RZ, R3, 0x8, RZ, 0xc0, !PT ;  /* 0x0000000803ff7812 */ /* 0x004fda000780c0ff */
[----:B------:R-:W-:Y:S05]  /*32a70*/  @P0 BRA `(.L_x_3036) ;  /* 0x0000000000040947 */ /* 0x000fea0003800000 */
[----:B------:R-:W-:Y:S01]  /*32a80*/  BPT.TRAP 0x1 ;  /* 0x000000040000795c */ /* 0x000fe20000300000 */
.L_x_3036:
[----:B------:R-:W-:Y:S05]  /*32a90*/  BSYNC B2 ;  /* 0x0000000000027941 */ /* 0x000fea0003800000 */
.L_x_3035:
        /* <DEDUP_REMOVED lines=12> */
.L_x_3037:
        /* <DEDUP_REMOVED lines=15> */
.L_x_3038:
        /* <DEDUP_REMOVED lines=15> */
.L_x_3039:
        /* <DEDUP_REMOVED lines=15> */
.L_x_3040:
        /* <DEDUP_REMOVED lines=12> */
.L_x_3022:
[----:B------:R-:W-:Y:S05]  /*32ef0*/  BSYNC B1 ;  /* 0x0000000000017941 */ /* 0x000fea0003800000 */
.L_x_3021:
[----:B------:R-:W2:Y:S01]  /*32f00*/  LDL R2, [R1+0x34] ;  /* 0x0000340001027983 */ /* 0x000ea20000100800 */
[----:B------:R-:W-:Y:S01]  /*32f10*/  VIADD R0, R0, 0xfffffffe ;  /* 0xfffffffe00007836 */ /* 0x000fe20000000000 */
[----:B--2---:R-:W-:-:S13]  /*32f20*/  ISETP.GT.AND P0, PT, R6, R2, PT ;  /* 0x000000020600720c */ /* 0x004fda0003f04270 */
[----:B------:R-:W-:Y:S05]  /*32f30*/  @P0 BRA `(.L_x_3041) ;  /* 0xffffffe4002c0947 */ /* 0x000fea000383ffff */
.L_x_2978:
[----:B------:R-:W-:Y:S05]  /*32f40*/  BSYNC B0 ;  /* 0x0000000000007941 */ /* 0x000fea0003800000 */
.L_x_2977:
        /* <DEDUP_REMOVED lines=19> */
.L_x_3043:
[----:B------:R-:W-:Y:S05]  /*33080*/  BSYNC B0 ;  /* 0x0000000000007941 */ /* 0x000fea0003800000 */
.L_x_3042:
        /* <DEDUP_REMOVED lines=10> */
.L_x_3174:
[----:B------:R-:W-:Y:S05]  /*33130*/  BSYNC B1 ;  /* 0x0000000000017941 */ /* 0x000fea0003800000 */
.L_x_3046:
        /* <DEDUP_REMOVED lines=10> */
.L_x_3048:
[----:B------:R-:W2:Y:S01]  /*331e0*/  LDL R2, [R1+0x10] ;  /* 0x0000100001027983 */ /* 0x000ea20000100800 */
[----:B------:R-:W-:Y:S01]  /*331f0*/  BSSY B1, `(.L_x_3049) ;  /* 0x0000004000017945 */ /* 0x000fe20003800000 */
[----:B--2---:R-:W-:-:S13]  /*33200*/  LOP3.LUT P0, RZ, R2, 0x8, RZ, 0xc0, !PT ;  /* 0x0000000802ff7812 */ /* 0x004fda000780c0ff */
[----:B------:R-:W-:Y:S05]  /*33210*/  @P0 BRA `(.L_x_3050) ;  /* 0x0000000000040947 */ /* 0x000fea0003800000 */
[----:B------:R-:W-:Y:S01]  /*33220*/  BPT.TRAP 0x1 ;  /* 0x000000040000795c */ /* 0x000fe20000300000 */
.L_x_3050:
[----:B------:R-:W-:Y:S05]  /*33230*/  BSYNC B1 ;  /* 0x0000000000017941 */ /* 0x000fea0003800000 */
.L_x_3049:
        /* <DEDUP_REMOVED lines=12> */
.L_x_3051:
        /* <DEDUP_REMOVED lines=15> */
.L_x_3052:
        /* <DEDUP_REMOVED lines=15> */
.L_x_3053:
        /* <DEDUP_REMOVED lines=15> */
.L_x_3054:
        /* <DEDUP_REMOVED lines=10> */
.L_x_3045:
[----:B------:R-:W-:Y:S05]  /*33670*/  BSYNC B0 ;  /* 0x0000000000007941 */ /* 0x000fea0003800000 */
.L_x_3044:
[----:B------:R-:W2:Y:S01]  /*33680*/  LDL.LU R4, [R1+0x18] ;  /* 0x0000180001047983 */ /* 0x000ea20000300800 */
[----:B------:R-:W-:-:S05]  /*33690*/  VIADD R19, R19, 0x1 ;  /* 0x0000000113137836 */ /* 0x000fca0000000000 */
[----:B------:R-:W-:-:S04]  /*336a0*/  ISETP.NE.AND P0, PT, R19, 0x2, PT ;  /* 0x000000021300780c */ /* 0x000fc80003f05270 */
[----:B------:R-:W-:Y:S02]  /*336b0*/  SEL R0, RZ, 0x1, P0 ;  /* 0x00000001ff007807 */ /* 0x000fe40000000000 */
[----:B------:R-:W-:Y:S02]  /*336c0*/  SEL R19, R19, RZ, P0 ;  /* 0x000000ff13137207 */ /* 0x000fe40000000000 */
[----:B--2---:R-:W-:-:S05]  /*336d0*/  LOP3.LUT R4, R4, R0, RZ, 0x3c, !PT ;  /* 0x0000000004047212 */ /* 0x004fca00078e3cff */
[----:B------:R2:W-:Y:S02]  /*336e0*/  STL [R1+0x18], R4 ;  /* 0x0000180401007387 */ /* 0x0005e40000100800 */
.L_x_2957:
[----:B------:R-:W-:Y:S05]  /*336f0*/  BSYNC B7 ;  /* 0x0000000000077941 */ /* 0x000fea0003800000 */
.L_x_2955:
[----:B0-----:R-:W3:Y:S02]  /*33700*/  LDL R10, [R1+0x10] ;  /* 0x00001000010a7983 */ /* 0x001ee40000100800 */
[----:B---3--:R-:W-:-:S13]  /*33710*/  LOP3.LUT P0, RZ, R10, 0x10, RZ, 0xc0, !PT ;  /* 0x000000100aff7812 */ /* 0x008fda000780c0ff */
[----:B------:R-:W-:Y:S05]  /*33720*/  @!P0 BRA `(.L_x_3055) ;  /* 0x00000000002c8947 */ /* 0x000fea0003800000 */
[----:B------:R-:W-:Y:S05]  /*33730*/  WARPSYNC.ALL ;  /* 0x0000000000007948 */ /* 0x000fea0003800000 */
[----:B------:R-:W0:Y:S08]  /*33740*/  S2UR UR5, SR_CgaCtaId ;  /* 0x00000000000579c3 */ /* 0x000e300000008800 */
[----:B------:R-:W-:Y:S06]  /*33750*/  BAR.SYNC.DEFER_BLOCKING 0x5, 0x180 ;  /* 0x0146000000007b1d */ /* 0x000fec0000010000 */
[----:B------:R-:W-:-:S02]  /*33760*/  UMOV UR4, 0x400 ;  /* 0x0000040000047882 */ /* 0x000fc40000000000 */
[----:B0-----:R-:W-:-:S06]  /*33770*/  ULEA UR4, UR5, UR4, 0x18 ;  /* 0x0000000405047291 */ /* 0x001fcc000f8ec03f */
[----:B------:R-:W-:-:S05]  /*33780*/  IMAD.U32 R18, RZ, RZ, UR4 ;  /* 0x00000004ff127e24 */ /* 0x000fca000f8e00ff */
[----:B-12---:R-:W0:Y:S04]  /*33790*/  LDS.128 R4, [R18+0x388d0] ;  /* 0x0388d00012047984 */ /* 0x006e280000000c00 */
[----:B0-----:R0:W-:Y:S04]  /*337a0*/  STL.64 [R1], R4 ;  /* 0x0000000401007387 */ /* 0x0011e80000100a00 */
[----:B------:R0:W-:Y:S01]  /*337b0*/  STL.64 [R1+0x8], R6 ;  /* 0x0000080601007387 */ /* 0x0001e20000100a00 */
[----:B------:R-:W-:Y:S06]  /*337c0*/  BAR.ARV 0x4, 0x180 ;  /* 0x0106000000007b1d */ /* 0x000fec0000002000 */
[----:B------:R-:W-:Y:S05]  /*337d0*/  BRA `(.L_x_3056) ;  /* 0x00000010003c7947 */ /* 0x000fea0003800000 */
.L_x_3055:
[----:B------:R-:W3:Y:S01]  /*337e0*/  LDL R16, [R1+0x30] ;  /* 0x0000300001107983 */ /* 0x000ee20000100800 */
[----:B------:R-:W-:Y:S01]  /*337f0*/  UMOV UR4, 0xffffffff ;  /* 0xffffffff00047882 */ /* 0x000fe20000000000 */
[----:B---3--:R-:W-:Y:S02]  /*33800*/  ISETP.NE.AND P5, PT, R16, 0x1f, PT ;  /* 0x0000001f1000780c */ /* 0x008fe40003fa5270 */
[----:B------:R-:W-:Y:S11]  /*33810*/  BRA.DIV UR4, `(.L_x_3057) ;  /* 0x0000003a048c7947 */ /* 0x000ff6000b800000 */
[----:B------:R-:W3:Y:S01]  /*33820*/  LDL R3, [R1+0xc] ;  /* 0x00000c0001037983 */ /* 0x000ee20000100800 */
[----:B------:R-:W-:-:S03]  /*33830*/  ULDC UR4, c[0x0][0xc3c] ;  /* 0x00030f0000047ab9 */ /* 0x000fc60000000800 */
[----:B------:R-:W4:Y:S01]  /*33840*/  LDL.LU R2, [R1] ;  /* 0x0000000001027983 */ /* 0x000f220000300800 */
[----:B------:R-:W-:Y:S01]  /*33850*/  LOP3.LUT P4, RZ, R10, 0x1, RZ, 0xc0, !PT ;  /* 0x000000010aff7812 */ /* 0x000fe2000788c0ff */
[----:B------:R-:W-:Y:S01]  /*33860*/  ULDC.64 UR6, c[0x0][0x208] ;  /* 0x0000820000067ab9 */ /* 0x000fe20000000a00 */
[----:B---3--:R-:W-:Y:S02]  /*33870*/  IMAD.IADD R0, R3, 0x1, R16 ;  /* 0x0000000103007824 */ /* 0x008fe400078e0210 */
[----:B----4-:R-:W-:-:S03]  /*33880*/  IMAD.MOV.U32 R10, RZ, RZ, R2 ;  /* 0x000000ffff0a7224 */ /* 0x010fc600078e0002 */
        /* <DEDUP_REMOVED lines=12> */
[----:B------:R-:W-:-:S03]  /*33950*/  ISETP.GE.U32.AND P3, PT, R16, 0x10, PT ;  /* 0x000000101000780c */ /* 0x000fc60003f66070 */
[----:B------:R-:W-:Y:S01]  /*33960*/  SHFL.IDX PT, R0, R10, 0x1, 0x1f ;  /* 0x00201f000a007f89 */ /* 0x000fe200000e0000 */
[----:B---3--:R-:W-:Y:S02]  /*33970*/  @!P0 IMAD.MOV.U32 R4, RZ, RZ, R8 ;  /* 0x000000ffff048224 */ /* 0x008fe400078e0008 */
[----:B------:R-:W-:Y:S02]  /*33980*/  IMAD.MOV.U32 R8, RZ, RZ, RZ ;  /* 0x000000ffff087224 */ /* 0x000fe400078e00ff */
        /* <DEDUP_REMOVED lines=19> */
.L_x_3184:
[----:B------:R-:W-:Y:S02]  /*33ac0*/  ULDC UR4, c[0x0][0xc38] ;  /* 0x00030e0000047ab9 */ /* 0x000fe40000000800 */
[----:B------:R-:W-:-:S04]  /*33ad0*/  IMAD.U32 R2, RZ, RZ, UR4 ;  /* 0x00000004ff027e24 */ /* 0x000fc8000f8e00ff */
[----:B-1----:R-:W-:-:S04]  /*33ae0*/  IMAD R9, R9, R2, RZ ;  /* 0x0000000209097224 */ /* 0x002fc800078e02ff */
[----:B------:R-:W-:-:S05]  /*33af0*/  IMAD.IADD R0, R0, 0x1, R9 ;  /* 0x0000000100007824 */ /* 0x000fca00078e0209 */
[----:B------:R-:W-:-:S13]  /*33b00*/  ISETP.GT.AND P4, PT, R0, R5, PT ;  /* 0x000000050000720c */ /* 0x000fda0003f84270 */
[----:B------:R-:W-:Y:S05]  /*33b10*/  @P4 BRA `(.L_x_3058) ;  /* 0x0000000000b44947 */ /* 0x000fea0003800000 */
.L_x_3061:
        /* <DEDUP_REMOVED lines=39> */
.L_x_3192:
[----:B------:R-:W-:Y:S02]  /*33d90*/  ULDC UR4, c[0x0][0xc38] ;  /* 0x00030e0000047ab9 */ /* 0x000fe40000000800 */
[----:B------:R-:W-:-:S04]  /*33da0*/  IMAD.U32 R2, RZ, RZ, UR4 ;  /* 0x00000004ff027e24 */ /* 0x000fc8000f8e00ff */
[----:B-1----:R-:W-:-:S04]  /*33db0*/  IMAD R9, R9, R2, RZ ;  /* 0x0000000209097224 */ /* 0x002fc800078e02ff */
[----:B------:R-:W-:-:S05]  /*33dc0*/  IMAD.IADD R0, R9, 0x1, R0 ;  /* 0x0000000109007824 */ /* 0x000fca00078e0200 */
[----:B------:R-:W-:-:S13]  /*33dd0*/  ISETP.GT.AND P4, PT, R0, R5, PT ;  /* 0x000000050000720c */ /* 0x000fda0003f84270 */
[----:B------:R-:W-:Y:S05]  /*33de0*/  @!P4 BRA `(.L_x_3061) ;  /* 0xfffffffc004cc947 */ /* 0x000fea000383ffff */
.L_x_3058:
        /* <DEDUP_REMOVED lines=12> */
.L_x_3197:
[----:B------:R-:W-:-:S13]  /*33eb0*/  ISETP.NE.AND P0, PT, R0, RZ, PT ;  /* 0x000000ff0000720c */ /* 0x000fda0003f05270 */
[----:B------:R-:W-:Y:S05]  /*33ec0*/  @!P0 BRA `(.L_x_3063) ;  /* 0x0000000000148947 */ /* 0x000fea0003800000 */
[----:B------:R-:W-:Y:S01]  /*33ed0*/  UMOV UR4, 0xffffffff ;  /* 0xffffffff00047882 */ /* 0x000fe20000000000 */
[----:B-1----:R-:W-:Y:S02]  /*33ee0*/  VIADD R3, R3, 0xffffffff ;  /* 0xffffffff03037836 */ /* 0x002fe40000000000 */
[----:B------:R-:W-:Y:S05]  /*33ef0*/  BRA.DIV UR4, `(.L_x_3064) ;  /* 0x0000003e04807947 */ /* 0x000fea000b800000 */
[----:B------:R1:W2:Y:S02]  /*33f00*/  SHFL.IDX PT, R3, R7, R3, 0x1f ;  /* 0x00001f0307037589 */ /* 0x0002a400000e0000 */
.L_x_3200:
[----:B--2---:R-:W-:-:S07]  /*33f10*/  IMAD.MOV.U32 R8, RZ, RZ, R3 ;  /* 0x000000ffff087224 */ /* 0x004fce00078e0003 */
.L_x_3063:
[----:B------:R-:W-:Y:S01]  /*33f20*/  ISETP.NE.AND P0, PT, R6, 0x1, PT ;  /* 0x000000010600780c */ /* 0x000fe20003f05270 */
[----:B------:R-:W-:-:S05]  /*33f30*/  IMAD R0, R8, R2, R9 ;  /* 0x0000000208007224 */ /* 0x000fca00078e0209 */
[----:B------:R2:W-:Y:S02]  /*33f40*/  STL [R1], R0 ;  /* 0x0000000001007387 */ /* 0x0005e40000100800 */
[----:B--2---:R-:W-:-:S05]  /*33f50*/  IMAD.IADD R0, R5, 0x1, -R0 ;  /* 0x0000000105007824 */ /* 0x004fca00078e0a00 */
[----:B------:R-:W-:Y:S05]  /*33f60*/  @!P0 BRA `(.L_x_3065) ;  /* 0x0000000000e48947 */ /* 0x000fea0003800000 */
[----:B------:R-:W-:-:S04]  /*33f70*/  IABS R5, R4 ;  /* 0x0000000400057213 */ /* 0x000fc80000000000 */
[----:B------:R-:W2:Y:S08]  /*33f80*/  I2F.RP R2, R5 ;  /* 0x0000000500027306 */ /* 0x000eb00000209400 */
[----:B--2---:R-:W2:Y:S02]  /*33f90*/  MUFU.RCP R2, R2 ;  /* 0x0000000200027308 */ /* 0x004ea40000001000 */
[----:B--2---:R-:W-:-:S06]  /*33fa0*/  VIADD R2, R2, 0xffffffe ;  /* 0x0ffffffe02027836 */ /* 0x004fcc0000000000 */
        /* <DEDUP_REMOVED lines=53> */
.L_x_3065:
[----:B-1----:R-:W2:Y:S01]  /*34300*/  LDL R3, [R1+0xc] ;  /* 0x00000c0001037983 */ /* 0x002ea20000100800 */
        /* <DEDUP_REMOVED lines=63> */
.L_x_3066:
[----:B------:R-:W-:-:S05]  /*34700*/  LOP3.LUT R0, RZ, R0, RZ, 0x33, !PT ;  /* 0x00000000ff007212 */ /* 0x000fca00078e33ff */
[----:B------:R-:W-:-:S05]  /*34710*/  IMAD.IADD R0, R4, 0x1, R0 ;  /* 0x0000000104007824 */ /* 0x000fca00078e0200 */
[----:B------:R2:W-:Y:S01]  /*34720*/  STL [R1+0x4], R0 ;  /* 0x0000040001007387 */ /* 0x0005e20000100800 */
[----:B------:R-:W-:Y:S05]  /*34730*/  BRA `(.L_x_3067) ;  /* 0x0000000000287947 */ /* 0x000fea0003800000 */
.L_x_3059:
        /* <DEDUP_REMOVED lines=10> */
.L_x_3067:
[----:B--23--:R-:W2:Y:S04]  /*347e0*/  LDL R0, [R1+0x30] ;  /* 0x0000300001007983 */ /* 0x00cea80000100800 */
[----:B01----:R-:W3:Y:S04]  /*347f0*/  LDL R2, [R1+0xc] ;  /* 0x00000c0001027983 */ /* 0x003ee80000100800 */
[----:B------:R-:W4:Y:S04]  /*34800*/  LDL R3, [R1+0x8] ;  /* 0x0000080001037983 */ /* 0x000f280000100800 */
[----:B------:R-:W5:Y:S04]  /*34810*/  LDL R4, [R1] ;  /* 0x0000000001047983 */ /* 0x000f680000100800 */
[----:B------:R-:W5:Y:S01]  /*34820*/  LDL R5, [R1+0x4] ;  /* 0x0000040001057983 */ /* 0x000f620000100800 */
[----:B------:R-:W-:Y:S05]  /*34830*/  WARPSYNC.ALL ;  /* 0x0000000000007948 */ /* 0x000fea0003800000 */
[----:B------:R-:W-:Y:S01]  /*34840*/  BAR.SYNC.DEFER_BLOCKING 0x4, 0x180 ;  /* 0x0106000000007b1d */ /* 0x000fe20000010000 */
[----:B--2---:R-:W-:-:S13]  /*34850*/  ISETP.NE.AND P0, PT, R0, RZ, PT ;  /* 0x000000ff0000720c */ /* 0x004fda0003f05270 */
[----:B------:R-:W0:Y:S01]  /*34860*/  @!P0 S2R R0, SR_CgaCtaId ;  /* 0x0000000000008919 */ /* 0x000e220000008800 */
[----:B---3--:R-:W-:Y:S01]  /*34870*/  IMAD.MOV.U32 R7, RZ, RZ, R2 ;  /* 0x000000ffff077224 */ /* 0x008fe200078e0002 */
[----:B------:R-:W-:Y:S01]  /*34880*/  @!P0 MOV R2, 0x400 ;  /* 0x0000040000028802 */ /* 0x000fe20000000f00 */
[----:B----4-:R-:W-:-:S03]  /*34890*/  IMAD.MOV.U32 R6, RZ, RZ, R3 ;  /* 0x000000ffff067224 */ /* 0x010fc600078e0003 */
[----:B0-----:R-:W-:-:S05]  /*348a0*/  @!P0 LEA R18, R0, R2, 0x18 ;  /* 0x0000000200128211 */ /* 0x001fca00078ec0ff */
[----:B-----5:R1:W-:Y:S01]  /*348b0*/  @!P0 STS.128 [R18+0x388d0], R4 ;  /* 0x0388d00412008388 */ /* 0x0203e20000000c00 */
[----:B------:R-:W-:Y:S06]  /*348c0*/  BAR.ARV 0x5, 0x180 ;  /* 0x0146000000007b1d */ /* 0x000fec0000002000 */
.L_x_3056:
[----:B------:R-:W2:Y:S01]  /*348d0*/  LDL R0, [R1+0xc] ;  /* 0x00000c0001007983 */ /* 0x000ea20000100800 */
[----:B------:R-:W-:Y:S02]  /*348e0*/  ULDC UR4, c[0x0][0xc3c] ;  /* 0x00030f0000047ab9 */ /* 0x000fe40000000800 */
[----:B--2---:R-:W-:-:S13]  /*348f0*/  ISETP.GE.AND P0, PT, R0, UR4, PT ;  /* 0x0000000400007c0c */ /* 0x004fda000bf06270 */
[----:B------:R-:W-:Y:S05]  /*34900*/  @!P0 BRA `(.L_x_3068) ;  /* 0xffffff7800748947 */ /* 0x000fea000383ffff */
[----:B------:R-:W-:Y:S05]  /*34910*/  BSYNC B8 ;  /* 0x0000000000087941 */ /* 0x000fea0003800000 */
.L_x_2903:
        /* <DEDUP_REMOVED lines=12> */
.L_x_3201:
[----:B------:R-:W-:Y:S05]  /*349e0*/  BSYNC B0 ;  /* 0x0000000000007941 */ /* 0x000fea0003800000 */
.L_x_3069:
[----:B------:R-:W-:-:S03]  /*349f0*/  UMOV UR4, 0xffffffff ;  /* 0xffffffff00047882 */ /* 0x000fc60000000000 */
[----:B------:R-:W-:Y:S05]  /*34a00*/  BRA.DIV UR4, `(.L_x_3071) ;  /* 0x0000003204fc7947 */ /* 0x000fea000b800000 */
[----:B------:R-:W1:Y:S02]  /*34a10*/  S2R R2, SR_TID.X ;  /* 0x0000000000027919 */ /* 0x000e640000002100 */
[----:B-1----:R-:W-:-:S04]  /*34a20*/  SHF.R.U32.HI R2, RZ, 0x5, R2 ;  /* 0x00000005ff027819 */ /* 0x002fc80000011602 */
[----:B------:R-:W-:-:S05]  /*34a30*/  LOP3.LUT R2, R2, 0x3, RZ, 0xc0, !PT ;  /* 0x0000000302027812 */ /* 0x000fca00078ec0ff */
[----:B------:R1:W2:Y:S02]  /*34a40*/  SHFL.IDX PT, R14, R2, RZ, 0x1f ;  /* 0x00001fff020e7589 */ /* 0x0002a400000e0000 */
.L_x_3204:
[----:B--2---:R-:W-:-:S13]  /*34a50*/  ISETP.NE.AND P0, PT, R14, RZ, PT ;  /* 0x000000ff0e00720c */ /* 0x004fda0003f05270 */
[----:B------:R-:W-:Y:S05]  /*34a60*/  @P0 BRA `(.L_x_2630) ;  /* 0x0000000000940947 */ /* 0x000fea0003800000 */
[----:B------:R-:W-:-:S03]  /*34a70*/  UMOV UR4, 0xffffffff ;  /* 0xffffffff00047882 */ /* 0x000fc60000000000 */
[----:B------:R-:W-:Y:S05]  /*34a80*/  BRA.DIV UR4, `(.L_x_3072) ;  /* 0x0000003604107947 */ /* 0x000fea000b800000 */
[----:B------:R-:W-:-:S13]  /*34a90*/  ELECT P6, URZ, PT ;  /* 0x00000000003f782f */ /* 0x000fda00038c0000 */
.L_x_3207:
        /* <DEDUP_REMOVED lines=8> */
.L_x_3073:
        /* <DEDUP_REMOVED lines=13> */
.L_x_3208:
[----:B------:R-:W1:Y:S02]  /*34bf0*/  SYNCS.PHASECHK.TRANS64.TRYWAIT P0, [R7+URZ], R2 ;  /* 0x00000002070075a7 */ /* 0x000e64000800017f */
[----:B-1----:R-:W-:Y:S05]  /*34c00*/  @!P0 BRA `(.L_x_3075) ;  /* 0x0000003000e48947 */ /* 0x002fea0003800000 */
.L_x_3209:
[----:B------:R-:W-:Y:S05]  /*34c10*/  @!P2 BRA `(.L_x_3076) ;  /* 0x000000000004a947 */ /* 0x000fea0003800000 */
[----:B------:R-:W-:Y:S01]  /*34c20*/  BPT.TRAP 0x1 ;  /* 0x000000040000795c */ /* 0x000fe20000300000 */
.L_x_3076:
[----:B------:R-:W-:-:S04]  /*34c30*/  VIADD R0, R0, 0x38860 ;  /* 0x0003886000007836 */ /* 0x000fc80000000000 */
[----:B------:R-:W-:-:S04]  /*34c40*/  IMAD R4, R19, 0x8, R0 ;  /* 0x0000000813047824 */ /* 0x000fc800078e0200 */
[----:B------:R-:W2:Y:S02]  /*34c50*/  SYNCS.PHASECHK.TRANS64.TRYWAIT P0, [R4+URZ], R5 ;  /* 0x00000005040075a7 */ /* 0x000ea4000800017f */
[----:B--2---:R-:W-:Y:S05]  /*34c60*/  @!P0 BRA `(.L_x_3077) ;  /* 0x0000003000e08947 */ /* 0x004fea0003800000 */
.L_x_3210:
[----:B------:R-:W-:-:S07]  /*34c70*/  IMAD R3, R3, 0x8, R0 ;  /* 0x0000000803037824 */ /* 0x000fce00078e0200 */
.L_x_3078:
[----:B---3--:R3:W4:Y:S02]  /*34c80*/  SYNCS.PHASECHK.TRANS64.TRYWAIT P0, [R3+URZ], R2 ;  /* 0x00000002030075a7 */ /* 0x008724000800017f */
[----:B----4-:R-:W-:Y:S05]  /*34c90*/  @!P0 NANOSLEEP.SYNCS 0x989680 ;  /* 0x009896800000895d */ /* 0x010fea0003900000 */
[----:B------:R-:W4:Y:S02]  /*34ca0*/  @!P0 SYNCS.PHASECHK.TRANS64 P0, [R3+URZ], R2 ;  /* 0x00000002030085a7 */ /* 0x000f24000800007f */
[----:B----4-:R-:W-:Y:S05]  /*34cb0*/  @!P0 BRA `(.L_x_3078) ;  /* 0xfffffffc00f08947 */ /* 0x010fea000383ffff */
.L_x_2630:
[----:B------:R-:W-:Y:S05]  /*34cc0*/  BSYNC B9 ;  /* 0x0000000000097941 */ /* 0x000fea0003800000 */
.L_x_2627:
[----:B------:R-:W-:Y:S05]  /*34cd0*/  EXIT ;  /* 0x000000000000794d */ /* 0x000fea0003800000 */
.L_x_2652:
[----:B0-----:R0:W1:Y:S02]  /*34ce0*/  SYNCS.PHASECHK.TRANS64.TRYWAIT P6, [R0+URZ+0x38890], R114 ;  /* 0x03889072000075a7 */ /* 0x00106400080c017f */
[----:B-1----:R-:W-:Y:S05]  /*34cf0*/  @!P6 NANOSLEEP.SYNCS 0x989680 ;  /* 0x009896800000e95d */ /* 0x002fea0003900000 */
[----:B------:R-:W1:Y:S02]  /*34d00*/  @!P6 SYNCS.PHASECHK.TRANS64 P6, [R0+URZ+0x38890], R114 ;  /* 0x038890720000e5a7 */ /* 0x000e6400080c007f */
[----:B-1----:R-:W-:Y:S05]  /*34d10*/  @!P6 BRA `(.L_x_2652) ;  /* 0xfffffffc00f0e947 */ /* 0x002fea000383ffff */
[----:B------:R-:W-:Y:S05]  /*34d20*/  BRA `(.L_x_3079) ;  /* 0xfffffcf000947947 */ /* 0x000fea000383ffff */
.L_x_2708:
[----:B-1----:R1:W2:Y:S02]  /*34d30*/  SYNCS.PHASECHK.TRANS64.TRYWAIT P5, [R0+URZ+0x38890], R114 ;  /* 0x03889072000075a7 */ /* 0x0022a400080a017f */
[----:B--2---:R-:W-:Y:S05]  /*34d40*/  @!P5 NANOSLEEP.SYNCS 0x989680 ;  /* 0x009896800000d95d */ /* 0x004fea0003900000 */
[----:B------:R-:W2:Y:S02]  /*34d50*/  @!P5 SYNCS.PHASECHK.TRANS64 P5, [R0+URZ+0x38890], R114 ;  /* 0x038890720000d5a7 */ /* 0x000ea400080a007f */
[----:B--2---:R-:W-:Y:S05]  /*34d60*/  @!P5 BRA `(.L_x_2708) ;  /* 0xfffffffc00f0d947 */ /* 0x004fea000383ffff */
[----:B------:R-:W-:Y:S05]  /*34d70*/  BRA `(.L_x_3080) ;  /* 0xfffffd2800847947 */ /* 0x000fea000383ffff */
.L_x_2733:
[----:B-1----:R1:W2:Y:S02]  /*34d80*/  SYNCS.PHASECHK.TRANS64.TRYWAIT P3, [R0+URZ+0x38890], R114 ;  /* 0x03889072000075a7 */ /* 0x0022a4000806017f */
[----:B--2---:R-:W-:Y:S05]  /*34d90*/  @!P3 NANOSLEEP.SYNCS 0x989680 ;  /* 0x009896800000b95d */ /* 0x004fea0003900000 */
[----:B------:R-:W2:Y:S02]  /*34da0*/  @!P3 SYNCS.PHASECHK.TRANS64 P3, [R0+URZ+0x38890], R114 ;  /* 0x038890720000b5a7 */ /* 0x000ea4000806007f */
[----:B--2---:R-:W-:Y:S05]  /*34db0*/  @!P3 BRA `(.L_x_2733) ;  /* 0xfffffffc00f0b947 */ /* 0x004fea000383ffff */
[----:B------:R-:W-:Y:S05]  /*34dc0*/  BRA `(.L_x_3081) ;  /* 0xfffffd5c00887947 */ /* 0x000fea000383ffff */
.L_x_2741:
[----:B0-----:R0:W1:Y:S02]  /*34dd0*/  SYNCS.PHASECHK.TRANS64.TRYWAIT P2, [R0+URZ+0x388b0], R114 ;  /* 0x0388b072000075a7 */ /* 0x001064000804017f */
[----:B-1----:R-:W-:Y:S05]  /*34de0*/  @!P2 NANOSLEEP.SYNCS 0x989680 ;  /* 0x009896800000a95d */ /* 0x002fea0003900000 */
[----:B------:R-:W1:Y:S02]  /*34df0*/  @!P2 SYNCS.PHASECHK.TRANS64 P2, [R0+URZ+0x388b0], R114 ;  /* 0x0388b0720000a5a7 */ /* 0x000e64000804007f */
[----:B-1----:R-:W-:Y:S05]  /*34e00*/  @!P2 BRA `(.L_x_2741) ;  /* 0xfffffffc00f0a947 */ /* 0x002fea000383ffff */
[----:B------:R-:W-:Y:S05]  /*34e10*/  BRA `(.L_x_3082) ;  /* 0xfffffd6000b87947 */ /* 0x000fea000383ffff */
.L_x_2763:
        /* <DEDUP_REMOVED lines=8> */
.L_x_3084:
[----:B------:R-:W-:Y:S05]  /*34ea0*/  BSYNC B1 ;  /* 0x0000000000017941 */ /* 0x000fea0003800000 */
.L_x_3083:
        /* <DEDUP_REMOVED lines=8> */
.L_x_3085:
[----:B------:R-:W-:Y:S02]  /*34f30*/  IMAD.MOV.U32 R13, RZ, RZ, R31 ;  /* 0x000000ffff0d7224 */ /* 0x000fe400078e001f */
[----:B------:R-:W-:-:S07]  /*34f40*/  IMAD.MOV.U32 R6, RZ, RZ, R14 ;  /* 0x000000ffff067224 */ /* 0x000fce00078e000e */
[----:B------:R-:W-:Y:S05]  /*34f50*/  WARPSYNC.COLLECTIVE R15, `(.L_x_3086) ;  /* 0x000000000f087348 */ /* 0x000fea0003c00000 */
[----:B------:R0:W1:Y:S02]  /*34f60*/  SHFL.IDX P6, R14, R13, R12, R11 ;  /* 0x0000000c0d0e7389 */ /* 0x00006400000c000b */
[----:B01----:R-:W-:Y:S01]  /*34f70*/  ENDCOLLECTIVE ;  /* 0x000000000000791b */ /* 0x003fe20003800000 */
.L_x_3086:
[----:B------:R-:W-:Y:S02]  /*34f80*/  IMAD.MOV.U32 R13, RZ, RZ, R30 ;  /* 0x000000ffff0d7224 */ /* 0x000fe400078e001e */
[----:B------:R-:W-:-:S07]  /*34f90*/  IMAD.MOV.U32 R9, RZ, RZ, R14 ;  /* 0x000000ffff097224 */ /* 0x000fce00078e000e */
[----:B------:R-:W-:Y:S05]  /*34fa0*/  WARPSYNC.COLLECTIVE R15, `(.L_x_3087) ;  /* 0x000000000f087348 */ /* 0x000fea0003c00000 */
[----:B------:R0:W1:Y:S02]  /*34fb0*/  SHFL.IDX P6, R14, R13, R12, R11 ;  /* 0x0000000c0d0e7389 */ /* 0x00006400000c000b */
[----:B01----:R-:W-:Y:S01]  /*34fc0*/  ENDCOLLECTIVE ;  /* 0x000000000000791b */ /* 0x003fe20003800000 */
.L_x_3087:
[----:B------:R-:W-:Y:S01]  /*34fd0*/  IMAD.MOV.U32 R8, RZ, RZ, R14 ;  /* 0x000000ffff087224 */ /* 0x000fe200078e000e */
[----:B------:R-:W-:Y:S06]  /*34fe0*/  BRA `(.L_x_3088) ;  /* 0xfffffd7400f07947 */ /* 0x000fec000383ffff */
.L_x_2766:
[----:B------:R-:W-:Y:S01]  /*34ff0*/  BSSY B1, `(.L_x_3089) ;  /* 0x0000008000017945 */ /* 0x000fe20003800000 */
[----:B------:R-:W-:Y:S02]  /*35000*/  IMAD.MOV.U32 R13, RZ, RZ, R33 ;  /* 0x000000ffff0d7224 */ /* 0x000fe400078e0021 */
[----:B------:R-:W-:Y:S02]  /*35010*/  IMAD.MOV.U32 R12, RZ, RZ, 0x1 ;  /* 0x00000001ff0c7424 */ /* 0x000fe400078e00ff */
[----:B------:R-:W-:Y:S02]  /*35020*/  IMAD.MOV.U32 R11, RZ, RZ, 0x181f ;  /* 0x0000181fff0b7424 */ /* 0x000fe400078e00ff */
[----:B------:R-:W-:-:S07]  /*35030*/  IMAD.MOV.U32 R15, RZ, RZ, -0x1 ;  /* 0xffffffffff0f7424 */ /* 0x000fce00078e00ff */
[----:B0--34-:R-:W-:Y:S05]  /*35040*/  WARPSYNC.COLLECTIVE R15, `(.L_x_3090) ;  /* 0x000000000f087348 */ /* 0x019fea0003c00000 */
[----:B------:R1:W2:Y:S02]  /*35050*/  SHFL.IDX P6, R14, R13, R12, R11 ;  /* 0x0000000c0d0e7389 */ /* 0x0002a400000c000b */
[----:B01234-:R-:W-:Y:S01]  /*35060*/  ENDCOLLECTIVE ;  /* 0x000000000000791b */ /* 0x01ffe20003800000 */
.L_x_3090:
[----:B------:R-:W-:Y:S05]  /*35070*/  BSYNC B1 ;  /* 0x0000000000017941 */ /* 0x000fea0003800000 */
.L_x_3089:
        /* <DEDUP_REMOVED lines=8> */
.L_x_3091:
[----:B------:R-:W-:Y:S02]  /*35100*/  IMAD.MOV.U32 R13, RZ, RZ, R31 ;  /* 0x000000ffff0d7224 */ /* 0x000fe400078e001f */
[----:B------:R-:W-:-:S07]  /*35110*/  IMAD.MOV.U32 R6, RZ, RZ, R14 ;  /* 0x000000ffff067224 */ /* 0x000fce00078e000e */
[----:B------:R-:W-:Y:S05]  /*35120*/  WARPSYNC.COLLECTIVE R15, `(.L_x_3092) ;  /* 0x000000000f087348 */ /* 0x000fea0003c00000 */
[----:B------:R0:W1:Y:S02]  /*35130*/  SHFL.IDX P6, R14, R13, R12, R11 ;  /* 0x0000000c0d0e7389 */ /* 0x00006400000c000b */
[----:B01----:R-:W-:Y:S01]  /*35140*/  ENDCOLLECTIVE ;  /* 0x000000000000791b */ /* 0x003fe20003800000 */
.L_x_3092:
[----:B------:R-:W-:Y:S02]  /*35150*/  IMAD.MOV.U32 R13, RZ, RZ, R30 ;  /* 0x000000ffff0d7224 */ /* 0x000fe400078e001e */
[----:B------:R-:W-:-:S07]  /*35160*/  IMAD.MOV.U32 R9, RZ, RZ, R14 ;  /* 0x000000ffff097224 */ /* 0x000fce00078e000e */
[----:B------:R-:W-:Y:S05]  /*35170*/  WARPSYNC.COLLECTIVE R15, `(.L_x_3093) ;  /* 0x000000000f087348 */ /* 0x000fea0003c00000 */
[----:B------:R0:W1:Y:S02]  /*35180*/  SHFL.IDX P6, R14, R13, R12, R11 ;  /* 0x0000000c0d0e7389 */ /* 0x00006400000c000b */
[----:B01----:R-:W-:Y:S01]  /*35190*/  ENDCOLLECTIVE ;  /* 0x000000000000791b */ /* 0x003fe20003800000 */
.L_x_3093:
[----:B------:R-:W-:Y:S01]  /*351a0*/  IMAD.MOV.U32 R8, RZ, RZ, R14 ;  /* 0x000000ffff087224 */ /* 0x000fe200078e000e */
[----:B------:R-:W-:Y:S06]  /*351b0*/  BRA `(.L_x_3094) ;  /* 0xfffffd7c00007947 */ /* 0x000fec000383ffff */
.L_x_2769:
        /* <DEDUP_REMOVED lines=8> */
.L_x_3096:
[----:B------:R-:W-:Y:S05]  /*35240*/  BSYNC B1 ;  /* 0x0000000000017941 */ /* 0x000fea0003800000 */
.L_x_3095:
        /* <DEDUP_REMOVED lines=8> */
.L_x_3097:
[----:B------:R-:W-:Y:S02]  /*352d0*/  IMAD.MOV.U32 R13, RZ, RZ, R31 ;  /* 0x000000ffff0d7224 */ /* 0x000fe400078e001f */
[----:B------:R-:W-:-:S07]  /*352e0*/  IMAD.MOV.U32 R6, RZ, RZ, R14 ;  /* 0x000000ffff067224 */ /* 0x000fce00078e000e */
[----:B------:R-:W-:Y:S05]  /*352f0*/  WARPSYNC.COLLECTIVE R15, `(.L_x_3098) ;  /* 0x000000000f087348 */ /* 0x000fea0003c00000 */
[----:B------:R0:W1:Y:S02]  /*35300*/  SHFL.IDX P6, R14, R13, R12, R11 ;  /* 0x0000000c0d0e7389 */ /* 0x00006400000c000b */
[----:B01----:R-:W-:Y:S01]  /*35310*/  ENDCOLLECTIVE ;  /* 0x000000000000791b */ /* 0x003fe20003800000 */
.L_x_3098:
[----:B------:R-:W-:Y:S02]  /*35320*/  IMAD.MOV.U32 R13, RZ, RZ, R30 ;  /* 0x000000ffff0d7224 */ /* 0x000fe400078e001e */
[----:B------:R-:W-:-:S07]  /*35330*/  IMAD.MOV.U32 R9, RZ, RZ, R14 ;  /* 0x000000ffff097224 */ /* 0x000fce00078e000e */
[----:B------:R-:W-:Y:S05]  /*35340*/  WARPSYNC.COLLECTIVE R15, `(.L_x_3099) ;  /* 0x000000000f087348 */ /* 0x000fea0003c00000 */
[----:B------:R0:W1:Y:S02]  /*35350*/  SHFL.IDX P6, R14, R13, R12, R11 ;  /* 0x0000000c0d0e7389 */ /* 0x00006400000c000b */
[----:B01----:R-:W-:Y:S01]  /*35360*/  ENDCOLLECTIVE ;  /* 0x000000000000791b */ /* 0x003fe20003800000 */
.L_x_3099:
[----:B------:R-:W-:Y:S01]  /*35370*/  IMAD.MOV.U32 R8, RZ, RZ, R14 ;  /* 0x000000ffff087224 */ /* 0x000fe200078e000e */
[----:B------:R-:W-:Y:S06]  /*35380*/  BRA `(.L_x_3100) ;  /* 0xfffffd7c00f87947 */ /* 0x000fec000383ffff */
.L_x_2772:
        /* <DEDUP_REMOVED lines=8> */
.L_x_3102:
[----:B------:R-:W-:Y:S05]  /*35410*/  BSYNC B1 ;  /* 0x0000000000017941 */ /* 0x000fea0003800000 */
.L_x_3101:
        /* <DEDUP_REMOVED lines=8> */
.L_x_3103:
[----:B------:R-:W-:Y:S02]  /*354a0*/  IMAD.MOV.U32 R13, RZ, RZ, R31 ;  /* 0x000000ffff0d7224 */ /* 0x000fe400078e001f */
[----:B------:R-:W-:-:S07]  /*354b0*/  IMAD.MOV.U32 R8, RZ, RZ, R14 ;  /* 0x000000ffff087224 */ /* 0x000fce00078e000e */
[----:B------:R-:W-:Y:S05]  /*354c0*/  WARPSYNC.COLLECTIVE R15, `(.L_x_3104) ;  /* 0x000000000f087348 */ /* 0x000fea0003c00000 */
[----:B------:R0:W1:Y:S02]  /*354d0*/  SHFL.IDX P6, R14, R13, R12, R11 ;  /* 0x0000000c0d0e7389 */ /* 0x00006400000c000b */
[----:B01----:R-:W-:Y:S01]  /*354e0*/  ENDCOLLECTIVE ;  /* 0x000000000000791b */ /* 0x003fe20003800000 */
.L_x_3104:
[----:B------:R-:W-:Y:S02]  /*354f0*/  IMAD.MOV.U32 R13, RZ, RZ, R30 ;  /* 0x000000ffff0d7224 */ /* 0x000fe400078e001e */
[----:B------:R-:W-:-:S07]  /*35500*/  IMAD.MOV.U32 R78, RZ, RZ, R14 ;  /* 0x000000ffff4e7224 */ /* 0x000fce00078e000e */
[----:B------:R-:W-:Y:S05]  /*35510*/  WARPSYNC.COLLECTIVE R15, `(.L_x_3105) ;  /* 0x000000000f087348 */ /* 0x000fea0003c00000 */
[----:B------:R0:W1:Y:S02]  /*35520*/  SHFL.IDX P6, R14, R13, R12, R11 ;  /* 0x0000000c0d0e7389 */ /* 0x00006400000c000b */
[----:B01----:R-:W-:Y:S01]  /*35530*/  ENDCOLLECTIVE ;  /* 0x000000000000791b */ /* 0x003fe20003800000 */
.L_x_3105:
[----:B------:R-:W-:Y:S01]  /*35540*/  IMAD.MOV.U32 R10, RZ, RZ, R14 ;  /* 0x000000ffff0a7224 */ /* 0x000fe200078e000e */
[----:B------:R-:W-:Y:S06]  /*35550*/  BRA `(.L_x_3106) ;  /* 0xfffffd8000f87947 */ /* 0x000fec000383ffff */
.L_x_2776:
[----:B0-----:R0:W1:Y:S02]  /*35560*/  SYNCS.PHASECHK.TRANS64.TRYWAIT P0, [R16+URZ+0x38800], R0 ;  /* 0x03880000100075a7 */ /* 0x001064000800017f */
[----:B-1----:R-:W-:Y:S05]  /*35570*/  @!P0 NANOSLEEP.SYNCS 0x989680 ;  /* 0x009896800000895d */ /* 0x002fea0003900000 */
[----:B------:R-:W1:Y:S02]  /*35580*/  @!P0 SYNCS.PHASECHK.TRANS64 P0, [R16+URZ+0x38800], R0 ;  /* 0x03880000100085a7 */ /* 0x000e64000800007f */
[----:B-1----:R-:W-:Y:S05]  /*35590*/  @!P0 BRA `(.L_x_2776) ;  /* 0xfffffffc00f08947 */ /* 0x002fea000383ffff */
[----:B------:R-:W-:Y:S05]  /*355a0*/  BRA `(.L_x_3107) ;  /* 0xfffffd8800287947 */ /* 0x000fea000383ffff */
.L_x_2808:
        /* <DEDUP_REMOVED lines=8> */
.L_x_3109:
[----:B------:R-:W-:Y:S05]  /*35630*/  BSYNC B1 ;  /* 0x0000000000017941 */ /* 0x000fea0003800000 */
.L_x_3108:
        /* <DEDUP_REMOVED lines=8> */
.L_x_3110:
[----:B------:R-:W-:Y:S02]  /*356c0*/  IMAD.MOV.U32 R13, RZ, RZ, R3 ;  /* 0x000000ffff0d7224 */ /* 0x000fe400078e0003 */
[----:B------:R-:W-:-:S07]  /*356d0*/  IMAD.MOV.U32 R8, RZ, RZ, R14 ;  /* 0x000000ffff087224 */ /* 0x000fce00078e000e */
[----:B------:R-:W-:Y:S05]  /*356e0*/  WARPSYNC.COLLECTIVE R15, `(.L_x_3111) ;  /* 0x000000000f087348 */ /* 0x000fea0003c00000 */
[----:B------:R0:W1:Y:S02]  /*356f0*/  SHFL.IDX P6, R14, R13, R12, R11 ;  /* 0x0000000c0d0e7389 */ /* 0x00006400000c000b */
[----:B01----:R-:W-:Y:S01]  /*35700*/  ENDCOLLECTIVE ;  /* 0x000000000000791b */ /* 0x003fe20003800000 */
.L_x_3111:
[----:B------:R-:W-:Y:S02]  /*35710*/  IMAD.MOV.U32 R13, RZ, RZ, R20 ;  /* 0x000000ffff0d7224 */ /* 0x000fe400078e0014 */
[----:B------:R-:W-:-:S07]  /*35720*/  IMAD.MOV.U32 R7, RZ, RZ, R14 ;  /* 0x000000ffff077224 */ /* 0x000fce00078e000e */
[----:B------:R-:W-:Y:S05]  /*35730*/  WARPSYNC.COLLECTIVE R15, `(.L_x_3112) ;  /* 0x000000000f087348 */ /* 0x000fea0003c00000 */
[----:B------:R0:W1:Y:S02]  /*35740*/  SHFL.IDX P6, R14, R13, R12, R11 ;  /* 0x0000000c0d0e7389 */ /* 0x00006400000c000b */
[----:B01----:R-:W-:Y:S01]  /*35750*/  ENDCOLLECTIVE ;  /* 0x000000000000791b */ /* 0x003fe20003800000 */
.L_x_3112:
[----:B------:R-:W-:Y:S05]  /*35760*/  BRA `(.L_x_3113) ;  /* 0xfffffdbc00287947 */ /* 0x000fea000383ffff */
.L_x_2811:
        /* <DEDUP_REMOVED lines=8> */
.L_x_3115:
[----:B------:R-:W-:Y:S05]  /*357f0*/  BSYNC B1 ;  /* 0x0000000000017941 */ /* 0x000fea0003800000 */
.L_x_3114:
        /* <DEDUP_REMOVED lines=8> */
.L_x_3116:
[----:B------:R-:W-:Y:S02]  /*35880*/  IMAD.MOV.U32 R13, RZ, RZ, R3 ;  /* 0x000000ffff0d7224 */ /* 0x000fe400078e0003 */
[----:B------:R-:W-:-:S07]  /*35890*/  IMAD.MOV.U32 R8, RZ, RZ, R14 ;  /* 0x000000ffff087224 */ /* 0x000fce00078e000e */
[----:B------:R-:W-:Y:S05]  /*358a0*/  WARPSYNC.COLLECTIVE R15, `(.L_x_3117) ;  /* 0x000000000f087348 */ /* 0x000fea0003c00000 */
[----:B------:R0:W1:Y:S02]  /*358b0*/  SHFL.IDX P6, R14, R13, R12, R11 ;  /* 0x0000000c0d0e7389 */ /* 0x00006400000c000b */
[----:B01----:R-:W-:Y:S01]  /*358c0*/  ENDCOLLECTIVE ;  /* 0x000000000000791b */ /* 0x003fe20003800000 */
.L_x_3117:
[----:B------:R-:W-:Y:S02]  /*358d0*/  IMAD.MOV.U32 R13, RZ, RZ, R20 ;  /* 0x000000ffff0d7224 */ /* 0x000fe400078e0014 */
[----:B------:R-:W-:-:S07]  /*358e0*/  IMAD.MOV.U32 R7, RZ, RZ, R14 ;  /* 0x000000ffff077224 */ /* 0x000fce00078e000e */
[----:B------:R-:W-:Y:S05]  /*358f0*/  WARPSYNC.COLLECTIVE R15, `(.L_x_3118) ;  /* 0x000000000f087348 */ /* 0x000fea0003c00000 */
[----:B------:R0:W1:Y:S02]  /*35900*/  SHFL.IDX P6, R14, R13, R12, R11 ;  /* 0x0000000c0d0e7389 */ /* 0x00006400000c000b */
[----:B01----:R-:W-:Y:S01]  /*35910*/  ENDCOLLECTIVE ;  /* 0x000000000000791b */ /* 0x003fe20003800000 */
.L_x_3118:
[----:B------:R-:W-:Y:S05]  /*35920*/  BRA `(.L_x_3119) ;  /* 0xfffffdbc00f87947 */ /* 0x000fea000383ffff */
.L_x_2814:
        /* <DEDUP_REMOVED lines=8> */
.L_x_3121:
[----:B------:R-:W-:Y:S05]  /*359b0*/  BSYNC B1 ;  /* 0x0000000000017941 */ /* 0x000fea0003800000 */
.L_x_3120:
        /* <DEDUP_REMOVED lines=8> */
.L_x_3122:
[----:B------:R-:W-:Y:S02]  /*35a40*/  IMAD.MOV.U32 R13, RZ, RZ, R3 ;  /* 0x000000ffff0d7224 */ /* 0x000fe400078e0003 */
[----:B------:R-:W-:-:S07]  /*35a50*/  IMAD.MOV.U32 R4, RZ, RZ, R14 ;  /* 0x000000ffff047224 */ /* 0x000fce00078e000e */
[----:B------:R-:W-:Y:S05]  /*35a60*/  WARPSYNC.COLLECTIVE R15, `(.L_x_3123) ;  /* 0x000000000f087348 */ /* 0x000fea0003c00000 */
[----:B------:R0:W1:Y:S02]  /*35a70*/  SHFL.IDX P6, R14, R13, R12, R11 ;  /* 0x0000000c0d0e7389 */ /* 0x00006400000c000b */
[----:B01----:R-:W-:Y:S01]  /*35a80*/  ENDCOLLECTIVE ;  /* 0x000000000000791b */ /* 0x003fe20003800000 */
.L_x_3123:
[----:B------:R-:W-:Y:S02]  /*35a90*/  IMAD.MOV.U32 R13, RZ, RZ, R20 ;  /* 0x000000ffff0d7224 */ /* 0x000fe400078e0014 */
[----:B------:R-:W-:-:S07]  /*35aa0*/  IMAD.MOV.U32 R7, RZ, RZ, R14 ;  /* 0x000000ffff077224 */ /* 0x000fce00078e000e */
[----:B------:R-:W-:Y:S05]  /*35ab0*/  WARPSYNC.COLLECTIVE R15, `(.L_x_3124) ;  /* 0x000000000f087348 */ /* 0x000fea0003c00000 */
[----:B------:R0:W1:Y:S02]  /*35ac0*/  SHFL.IDX P6, R14, R13, R12, R11 ;  /* 0x0000000c0d0e7389 */ /* 0x00006400000c000b */
[----:B01----:R-:W-:Y:S01]  /*35ad0*/  ENDCOLLECTIVE ;  /* 0x000000000000791b */ /* 0x003fe20003800000 */
.L_x_3124:
[----:B------:R-:W-:Y:S01]  /*35ae0*/  IMAD.MOV.U32 R12, RZ, RZ, R14 ;  /* 0x000000ffff0c7224 */ /* 0x000fe200078e000e */
[----:B------:R-:W-:Y:S06]  /*35af0*/  BRA `(.L_x_3125) ;  /* 0xfffffdc000a07947 */ /* 0x000fec000383ffff */
.L_x_2817:
        /* <DEDUP_REMOVED lines=8> */
.L_x_3127:
[----:B------:R-:W-:Y:S05]  /*35b80*/  BSYNC B1 ;  /* 0x0000000000017941 */ /* 0x000fea0003800000 */
.L_x_3126:
        /* <DEDUP_REMOVED lines=8> */
.L_x_3128:
[----:B------:R-:W-:Y:S02]  /*35c10*/  IMAD.MOV.U32 R13, RZ, RZ, R3 ;  /* 0x000000ffff0d7224 */ /* 0x000fe400078e0003 */
[----:B------:R-:W-:-:S07]  /*35c20*/  IMAD.MOV.U32 R21, RZ, RZ, R14 ;  /* 0x000000ffff157224 */ /* 0x000fce00078e000e */
[----:B------:R-:W-:Y:S05]  /*35c30*/  WARPSYNC.COLLECTIVE R15, `(.L_x_3129) ;  /* 0x000000000f087348 */ /* 0x000fea0003c00000 */
[----:B------:R0:W1:Y:S02]  /*35c40*/  SHFL.IDX P6, R14, R13, R12, R11 ;  /* 0x0000000c0d0e7389 */ /* 0x00006400000c000b */
[----:B01----:R-:W-:Y:S01]  /*35c50*/  ENDCOLLECTIVE ;  /* 0x000000000000791b */ /* 0x003fe20003800000 */
.L_x_3129:
[----:B------:R-:W-:Y:S02]  /*35c60*/  IMAD.MOV.U32 R13, RZ, RZ, R20 ;  /* 0x000000ffff0d7224 */ /* 0x000fe400078e0014 */
[----:B------:R-:W-:-:S07]  /*35c70*/  IMAD.MOV.U32 R3, RZ, RZ, R14 ;  /* 0x000000ffff037224 */ /* 0x000fce00078e000e */
[----:B------:R-:W-:Y:S05]  /*35c80*/  WARPSYNC.COLLECTIVE R15, `(.L_x_3130) ;  /* 0x000000000f087348 */ /* 0x000fea0003c00000 */
[----:B------:R0:W1:Y:S02]  /*35c90*/  SHFL.IDX P6, R14, R13, R12, R11 ;  /* 0x0000000c0d0e7389 */ /* 0x00006400000c000b */
[----:B01----:R-:W-:Y:S01]  /*35ca0*/  ENDCOLLECTIVE ;  /* 0x000000000000791b */ /* 0x003fe20003800000 */
.L_x_3130:
[----:B------:R-:W-:Y:S01]  /*35cb0*/  IMAD.MOV.U32 R79, RZ, RZ, R14 ;  /* 0x000000ffff4f7224 */ /* 0x000fe200078e000e */
[----:B------:R-:W-:Y:S06]  /*35cc0*/  BRA `(.L_x_3131) ;  /* 0xfffffdc400547947 */ /* 0x000fec000383ffff */
.L_x_2821:
[----:B0-----:R0:W1:Y:S02]  /*35cd0*/  SYNCS.PHASECHK.TRANS64.TRYWAIT P0, [R16+URZ+0x38800], R0 ;  /* 0x03880000100075a7 */ /* 0x001064000800017f */
[----:B-1----:R-:W-:Y:S05]  /*35ce0*/  @!P0 NANOSLEEP.SYNCS 0x989680 ;  /* 0x009896800000895d */ /* 0x002fea0003900000 */
[----:B------:R-:W1:Y:S02]  /*35cf0*/  @!P0 SYNCS.PHASECHK.TRANS64 P0, [R16+URZ+0x38800], R0 ;  /* 0x03880000100085a7 */ /* 0x000e64000800007f */
[----:B-1----:R-:W-:Y:S05]  /*35d00*/  @!P0 BRA `(.L_x_2821) ;  /* 0xfffffffc00f08947 */ /* 0x002fea000383ffff */
[----:B------:R-:W-:Y:S05]  /*35d10*/  BRA `(.L_x_3132) ;  /* 0xfffffdc800387947 */ /* 0x000fea000383ffff */
.L_x_2839:
[----:B-1----:R1:W3:Y:S02]  /*35d20*/  SYNCS.PHASECHK.TRANS64.TRYWAIT P2, [R0+URZ+0x38830], R3 ;  /* 0x03883003000075a7 */ /* 0x0022e4000804017f */
[----:B---3--:R-:W-:Y:S05]  /*35d30*/  @!P2 NANOSLEEP.SYNCS 0x989680 ;  /* 0x009896800000a95d */ /* 0x008fea0003900000 */
[----:B------:R-:W3:Y:S02]  /*35d40*/  @!P2 SYNCS.PHASECHK.TRANS64 P2, [R0+URZ+0x38830], R3 ;  /* 0x038830030000a5a7 */ /* 0x000ee4000804007f */
[----:B---3--:R-:W-:Y:S05]  /*35d50*/  @!P2 BRA `(.L_x_2839) ;  /* 0xfffffffc00f0a947 */ /* 0x008fea000383ffff */
[----:B------:R-:W-:Y:S05]  /*35d60*/  BRA `(.L_x_2838) ;  /* 0xfffffe04000c7947 */ /* 0x000fea000383ffff */
.L_x_2846:
[----:B-1----:R1:W2:Y:S02]  /*35d70*/  SYNCS.PHASECHK.TRANS64.TRYWAIT P3, [R11+URZ+0x38830], R4 ;  /* 0x038830040b0075a7 */ /* 0x0022a4000806017f */
[----:B--2---:R-:W-:Y:S05]  /*35d80*/  @!P3 NANOSLEEP.SYNCS 0x989680 ;  /* 0x009896800000b95d */ /* 0x004fea0003900000 */
[----:B------:R-:W2:Y:S02]  /*35d90*/  @!P3 SYNCS.PHASECHK.TRANS64 P3, [R11+URZ+0x38830], R4 ;  /* 0x038830040b00b5a7 */ /* 0x000ea4000806007f */
[----:B--2---:R-:W-:Y:S05]  /*35da0*/  @!P3 BRA `(.L_x_2846) ;  /* 0xfffffffc00f0b947 */ /* 0x004fea000383ffff */
[----:B------:R-:W-:Y:S05]  /*35db0*/  BRA `(.L_x_2845) ;  /* 0xfffffe50007c7947 */ /* 0x000fea000383ffff */
.L_x_2851:
[----:B-1----:R1:W2:Y:S02]  /*35dc0*/  SYNCS.PHASECHK.TRANS64.TRYWAIT P3, [R9+URZ+0x38850], R0 ;  /* 0x03885000090075a7 */ /* 0x0022a4000806017f */
[----:B--2---:R-:W-:Y:S05]  /*35dd0*/  @!P3 NANOSLEEP.SYNCS 0x989680 ;  /* 0x009896800000b95d */ /* 0x004fea0003900000 */
[----:B------:R-:W2:Y:S02]  /*35de0*/  @!P3 SYNCS.PHASECHK.TRANS64 P3, [R9+URZ+0x38850], R0 ;  /* 0x038850000900b5a7 */ /* 0x000ea4000806007f */
[----:B--2---:R-:W-:Y:S05]  /*35df0*/  @!P3 BRA `(.L_x_2851) ;  /* 0xfffffffc00f0b947 */ /* 0x004fea000383ffff */
[----:B------:R-:W-:Y:S05]  /*35e00*/  BRA `(.L_x_2850) ;  /* 0xfffffe8800447947 */ /* 0x000fea000383ffff */
.L_x_2859:
[----:B-1----:R1:W2:Y:S02]  /*35e10*/  SYNCS.PHASECHK.TRANS64.TRYWAIT P2, [R4+URZ+0x38830], R5 ;  /* 0x03883005040075a7 */ /* 0x0022a4000804017f */
[----:B--2---:R-:W-:Y:S05]  /*35e20*/  @!P2 NANOSLEEP.SYNCS 0x989680 ;  /* 0x009896800000a95d */ /* 0x004fea0003900000 */
[----:B------:R-:W2:Y:S02]  /*35e30*/  @!P2 SYNCS.PHASECHK.TRANS64 P2, [R4+URZ+0x38830], R5 ;  /* 0x038830050400a5a7 */ /* 0x000ea4000804007f */
[----:B--2---:R-:W-:Y:S05]  /*35e40*/  @!P2 BRA `(.L_x_2859) ;  /* 0xfffffffc00f0a947 */ /* 0x004fea000383ffff */
[----:B------:R-:W-:Y:S05]  /*35e50*/  BRA `(.L_x_2858) ;  /* 0xfffffea4005c7947 */ /* 0x000fea000383ffff */
.L_x_2864:
[----:B-1----:R1:W2:Y:S02]  /*35e60*/  SYNCS.PHASECHK.TRANS64.TRYWAIT P2, [R9+URZ+0x38850], R0 ;  /* 0x03885000090075a7 */ /* 0x0022a4000804017f */
[----:B--2---:R-:W-:Y:S05]  /*35e70*/  @!P2 NANOSLEEP.SYNCS 0x989680 ;  /* 0x009896800000a95d */ /* 0x004fea0003900000 */
[----:B------:R-:W2:Y:S02]  /*35e80*/  @!P2 SYNCS.PHASECHK.TRANS64 P2, [R9+URZ+0x38850], R0 ;  /* 0x038850000900a5a7 */ /* 0x000ea4000804007f */
[----:B--2---:R-:W-:Y:S05]  /*35e90*/  @!P2 BRA `(.L_x_2864) ;  /* 0xfffffffc00f0a947 */ /* 0x004fea000383ffff */
[----:B------:R-:W-:Y:S05]  /*35ea0*/  BRA `(.L_x_2863) ;  /* 0xfffffedc00247947 */ /* 0x000fea000383ffff */
.L_x_2870:
[----:B-1----:R1:W2:Y:S02]  /*35eb0*/  SYNCS.PHASECHK.TRANS64.TRYWAIT P0, [R10+URZ+0x38850], R0 ;  /* 0x038850000a0075a7 */ /* 0x0022a4000800017f */
[----:B--2---:R-:W-:Y:S05]  /*35ec0*/  @!P0 NANOSLEEP.SYNCS 0x989680 ;  /* 0x009896800000895d */ /* 0x004fea0003900000 */
[----:B------:R-:W2:Y:S02]  /*35ed0*/  @!P0 SYNCS.PHASECHK.TRANS64 P0, [R10+URZ+0x38850], R0 ;  /* 0x038850000a0085a7 */ /* 0x000ea4000800007f */
[----:B--2---:R-:W-:Y:S05]  /*35ee0*/  @!P0 BRA `(.L_x_2870) ;  /* 0xfffffffc00f08947 */ /* 0x004fea000383ffff */
[----:B------:R-:W-:Y:S05]  /*35ef0*/  BRA `(.L_x_2869) ;  /* 0xfffffef800747947 */ /* 0x000fea000383ffff */
.L_x_2911:
        /* <DEDUP_REMOVED lines=11> */
.L_x_3134:
[----:B------:R-:W-:Y:S05]  /*35fb0*/  BSYNC B1 ;  /* 0x0000000000017941 */ /* 0x000fea0003800000 */
.L_x_3133:
[----:B------:R-:W-:Y:S05]  /*35fc0*/  BRA `(.L_x_3135) ;  /* 0xffffff6c00947947 */ /* 0x000fea000383ffff */
.L_x_2913:
[----:B------:R-:W-:Y:S01]  /*35fd0*/  BSSY B1, `(.L_x_3136) ;  /* 0x0000006000017945 */ /* 0x000fe20003800000 */
[----:B------:R-:W-:-:S07]  /*35fe0*/  IMAD.MOV.U32 R15, RZ, RZ, -0x1 ;  /* 0xffffffffff0f7424 */ /* 0x000fce00078e00ff */
[----:B0-----:R-:W-:Y:S05]  /*35ff0*/  WARPSYNC.COLLECTIVE R15, `(.L_x_3137) ;  /* 0x000000000f0c7348 */ /* 0x001fea0003c00000 */
[----:B------:R-:W-:Y:S02]  /*36000*/  ELECT P6, UR62, PT ;  /* 0x00000000003e782f */ /* 0x000fe400038c0000 */
[----:B------:R-:W-:Y:S01]  /*36010*/  MOV R14, UR62 ;  /* 0x0000003e000e7c02 */ /* 0x000fe20008000f00 */
[----:B0-----:R-:W-:Y:S10]  /*36020*/  ENDCOLLECTIVE ;  /* 0x000000000000791b */ /* 0x001ff40003800000 */
.L_x_3137:
[----:B------:R-:W-:Y:S05]  /*36030*/  BSYNC B1 ;  /* 0x0000000000017941 */ /* 0x000fea0003800000 */
.L_x_3136:
[----:B------:R-:W-:Y:S01]  /*36040*/  PLOP3.LUT P2, PT, P6, PT, PT, 0x80, 0x0 ;  /* 0x000000000000781c */ /* 0x000fe2000374f070 */
[----:B------:R-:W-:-:S12]  /*36050*/  BRA `(.L_x_2912) ;  /* 0xffffff6c00887947 */ /* 0x000fd8000383ffff */
.L_x_2915:
[----:B0-----:R0:W1:Y:S02]  /*36060*/  SYNCS.PHASECHK.TRANS64.TRYWAIT P0, [R18+URZ+0x38820], R2 ;  /* 0x03882002120075a7 */ /* 0x001064000800017f */
[----:B-1----:R-:W-:Y:S05]  /*36070*/  @!P0 NANOSLEEP.SYNCS 0x989680 ;  /* 0x009896800000895d */ /* 0x002fea0003900000 */
[----:B------:R-:W1:Y:S02]  /*36080*/  @!P0 SYNCS.PHASECHK.TRANS64 P0, [R18+URZ+0x38820], R2 ;  /* 0x03882002120085a7 */ /* 0x000e64000800007f */
[----:B-1----:R-:W-:Y:S05]  /*36090*/  @!P0 BRA `(.L_x_2915) ;  /* 0xfffffffc00f08947 */ /* 0x002fea000383ffff */
[----:B------:R-:W-:Y:S05]  /*360a0*/  BRA `(.L_x_3138) ;  /* 0xffffff6c00987947 */ /* 0x000fea000383ffff */
.L_x_2919:
[----:B-1----:R1:W2:Y:S02]  /*360b0*/  SYNCS.PHASECHK.TRANS64.TRYWAIT P0, [R6+URZ+0x388a0], R8 ;  /* 0x0388a008060075a7 */ /* 0x0022a4000800017f */
[----:B--2---:R-:W-:Y:S05]  /*360c0*/  @!P0 NANOSLEEP.SYNCS 0x989680 ;  /* 0x009896800000895d */ /* 0x004fea0003900000 */
[----:B------:R-:W2:Y:S02]  /*360d0*/  @!P0 SYNCS.PHASECHK.TRANS64 P0, [R6+URZ+0x388a0], R8 ;  /* 0x0388a008060085a7 */ /* 0x000ea4000800007f */
[----:B--2---:R-:W-:Y:S05]  /*360e0*/  @!P0 BRA `(.L_x_2919) ;  /* 0xfffffffc00f08947 */ /* 0x004fea000383ffff */
[----:B------:R-:W-:Y:S05]  /*360f0*/  BRA `(.L_x_3139) ;  /* 0xffffff6c00b87947 */ /* 0x000fea000383ffff */
.L_x_2927:
[----:B0-----:R0:W2:Y:S02]  /*36100*/  SYNCS.PHASECHK.TRANS64.TRYWAIT P0, [R6+URZ+0x388c0], R8 ;  /* 0x0388c008060075a7 */ /* 0x0010a4000800017f */
[----:B--2---:R-:W-:Y:S05]  /*36110*/  @!P0 NANOSLEEP.SYNCS 0x989680 ;  /* 0x009896800000895d */ /* 0x004fea0003900000 */
[----:B------:R-:W2:Y:S02]  /*36120*/  @!P0 SYNCS.PHASECHK.TRANS64 P0, [R6+URZ+0x388c0], R8 ;  /* 0x0388c008060085a7 */ /* 0x000ea4000800007f */
[----:B--2---:R-:W-:Y:S05]  /*36130*/  @!P0 BRA `(.L_x_2927) ;  /* 0xfffffffc00f08947 */ /* 0x004fea000383ffff */
[----:B------:R-:W-:Y:S05]  /*36140*/  BRA `(.L_x_3140) ;  /* 0xffffff7000f47947 */ /* 0x000fea000383ffff */
.L_x_2937:
[----:B0-----:R0:W1:Y:S02]  /*36150*/  SYNCS.PHASECHK.TRANS64.TRYWAIT P0, [R6+URZ+0x388a0], R5 ;  /* 0x0388a005060075a7 */ /* 0x001064000800017f */
[----:B-1----:R-:W-:Y:S05]  /*36160*/  @!P0 NANOSLEEP.SYNCS 0x989680 ;  /* 0x009896800000895d */ /* 0x002fea0003900000 */
[----:B------:R-:W1:Y:S02]  /*36170*/  @!P0 SYNCS.PHASECHK.TRANS64 P0, [R6+URZ+0x388a0], R5 ;  /* 0x0388a005060085a7 */ /* 0x000e64000800007f */
[----:B-1----:R-:W-:Y:S05]  /*36180*/  @!P0 BRA `(.L_x_2937) ;  /* 0xfffffffc00f08947 */ /* 0x002fea000383ffff */
[----:B------:R-:W-:Y:S05]  /*36190*/  BRA `(.L_x_3141) ;  /* 0xffffff78007c7947 */ /* 0x000fea000383ffff */
.L_x_2945:
[----:B-1----:R1:W2:Y:S02]  /*361a0*/  SYNCS.PHASECHK.TRANS64.TRYWAIT P0, [R6+URZ+0x388c0], R5 ;  /* 0x0388c005060075a7 */ /* 0x0022a4000800017f */
[----:B--2---:R-:W-:Y:S05]  /*361b0*/  @!P0 NANOSLEEP.SYNCS 0x989680 ;  /* 0x009896800000895d */ /* 0x004fea0003900000 */
[----:B------:R-:W2:Y:S02]  /*361c0*/  @!P0 SYNCS.PHASECHK.TRANS64 P0, [R6+URZ+0x388c0], R5 ;  /* 0x0388c005060085a7 */ /* 0x000ea4000800007f */
[----:B--2---:R-:W-:Y:S05]  /*361d0*/  @!P0 BRA `(.L_x_2945) ;  /* 0xfffffffc00f08947 */ /* 0x004fea000383ffff */
[----:B------:R-:W-:Y:S05]  /*361e0*/  BRA `(.L_x_3142) ;  /* 0xffffff7c00b47947 */ /* 0x000fea000383ffff */
.L_x_2963:
        /* <DEDUP_REMOVED lines=11> */
.L_x_3144:
[----:B------:R-:W-:Y:S05]  /*362a0*/  BSYNC B0 ;  /* 0x0000000000007941 */ /* 0x000fea0003800000 */
.L_x_3143:
[----:B------:R-:W-:Y:S05]  /*362b0*/  BRA `(.L_x_3145) ;  /* 0xffffff8c006c7947 */ /* 0x000fea000383ffff */
.L_x_2965:
[----:B------:R-:W-:Y:S01]  /*362c0*/  BSSY B0, `(.L_x_3146) ;  /* 0x0000006000007945 */ /* 0x000fe20003800000 */
[----:B------:R-:W-:-:S07]  /*362d0*/  IMAD.MOV.U32 R15, RZ, RZ, -0x1 ;  /* 0xffffffffff0f7424 */ /* 0x000fce00078e00ff */
[----:B0-----:R-:W-:Y:S05]  /*362e0*/  WARPSYNC.COLLECTIVE R15, `(.L_x_3147) ;  /* 0x000000000f0c7348 */ /* 0x001fea0003c00000 */
[----:B------:R-:W-:Y:S02]  /*362f0*/  ELECT P6, UR62, PT ;  /* 0x00000000003e782f */ /* 0x000fe400038c0000 */
[----:B------:R-:W-:Y:S01]  /*36300*/  MOV R14, UR62 ;  /* 0x0000003e000e7c02 */ /* 0x000fe20008000f00 */
[----:B0-----:R-:W-:Y:S10]  /*36310*/  ENDCOLLECTIVE ;  /* 0x000000000000791b */ /* 0x001ff40003800000 */
.L_x_3147:
[----:B------:R-:W-:Y:S05]  /*36320*/  BSYNC B0 ;  /* 0x0000000000007941 */ /* 0x000fea0003800000 */
.L_x_3146:
[----:B------:R-:W-:Y:S05]  /*36330*/  BRA `(.L_x_3148) ;  /* 0xffffff8c00787947 */ /* 0x000fea000383ffff */
.L_x_2967:
[----:B0-----:R0:W1:Y:S02]  /*36340*/  SYNCS.PHASECHK.TRANS64.TRYWAIT P0, [R0+URZ+0x38840], R2 ;  /* 0x03884002000075a7 */ /* 0x001064000800017f */
[----:B-1----:R-:W-:Y:S05]  /*36350*/  @!P0 NANOSLEEP.SYNCS 0x989680 ;  /* 0x009896800000895d */ /* 0x002fea0003900000 */
[----:B------:R-:W1:Y:S02]  /*36360*/  @!P0 SYNCS.PHASECHK.TRANS64 P0, [R0+URZ+0x38840], R2 ;  /* 0x03884002000085a7 */ /* 0x000e64000800007f */
[----:B-1----:R-:W-:Y:S05]  /*36370*/  @!P0 BRA `(.L_x_2967) ;  /* 0xfffffffc00f08947 */ /* 0x002fea000383ffff */
[----:B------:R-:W-:Y:S05]  /*36380*/  BRA `(.L_x_3149) ;  /* 0xffffff8c00dc7947 */ /* 0x000fea000383ffff */
.L_x_2971:
        /* <DEDUP_REMOVED lines=9> */
.L_x_3150:
[----:B------:R-:W-:Y:S02]  /*36420*/  IMAD.MOV.U32 R13, RZ, RZ, R4 ;  /* 0x000000ffff0d7224 */ /* 0x000fe400078e0004 */
[----:B------:R-:W-:-:S07]  /*36430*/  IMAD.MOV.U32 R6, RZ, RZ, R14 ;  /* 0x000000ffff067224 */ /* 0x000fce00078e000e */
[----:B------:R-:W-:Y:S05]  /*36440*/  WARPSYNC.COLLECTIVE R15, `(.L_x_3151) ;  /* 0x000000000f087348 */ /* 0x000fea0003c00000 */
[----:B------:R0:W1:Y:S02]  /*36450*/  SHFL.IDX P6, R14, R13, R12, R11 ;  /* 0x0000000c0d0e7389 */ /* 0x00006400000c000b */
[----:B01----:R-:W-:Y:S01]  /*36460*/  ENDCOLLECTIVE ;  /* 0x000000000000791b */ /* 0x003fe20003800000 */
.L_x_3151:
[----:B------:R-:W-:-:S04]  /*36470*/  LOP3.LUT R5, R5, 0x7f, RZ, 0xc0, !PT ;  /* 0x0000007f05057812 */ /* 0x000fc800078ec0ff */
[----:B------:R-:W-:Y:S01]  /*36480*/  SHF.R.U32.HI R0, RZ, 0x3, R5 ;  /* 0x00000003ff007819 */ /* 0x000fe20000011605 */
[----:B------:R-:W-:Y:S02]  /*36490*/  IMAD R2, R9, R7, RZ ;  /* 0x0000000709027224 */ /* 0x000fe400078e02ff */
[----:B------:R-:W2:Y:S02]  /*364a0*/  LDL R9, [R1+0x2c] ;  /* 0x00002c0001097983 */ /* 0x000ea40000100800 */
[----:B------:R-:W-:Y:S01]  /*364b0*/  IMAD R0, R10, 0x80, R0 ;  /* 0x000000800a007824 */ /* 0x000fe200078e0200 */
        /* <DEDUP_REMOVED lines=22> */
.L_x_3152:
[----:B------:R-:W-:Y:S02]  /*36620*/  IMAD.MOV.U32 R13, RZ, RZ, R4 ;  /* 0x000000ffff0d7224 */ /* 0x000fe400078e0004 */
[----:B------:R-:W-:-:S07]  /*36630*/  IMAD.MOV.U32 R7, RZ, RZ, R14 ;  /* 0x000000ffff077224 */ /* 0x000fce00078e000e */
[----:B------:R-:W-:Y:S05]  /*36640*/  WARPSYNC.COLLECTIVE R15, `(.L_x_3153) ;  /* 0x000000000f087348 */ /* 0x000fea0003c00000 */
[----:B------:R0:W1:Y:S02]  /*36650*/  SHFL.IDX P6, R14, R13, R12, R11 ;  /* 0x0000000c0d0e7389 */ /* 0x00006400000c000b */
[----:B01----:R-:W-:Y:S01]  /*36660*/  ENDCOLLECTIVE ;  /* 0x000000000000791b */ /* 0x003fe20003800000 */
.L_x_3153:
        /* <DEDUP_REMOVED lines=20> */
.L_x_3154:
[----:B------:R-:W-:Y:S02]  /*367b0*/  IMAD.MOV.U32 R13, RZ, RZ, R4 ;  /* 0x000000ffff0d7224 */ /* 0x000fe400078e0004 */
[----:B------:R-:W-:-:S07]  /*367c0*/  IMAD.MOV.U32 R7, RZ, RZ, R14 ;  /* 0x000000ffff077224 */ /* 0x000fce00078e000e */
[----:B------:R-:W-:Y:S05]  /*367d0*/  WARPSYNC.COLLECTIVE R15, `(.L_x_3155) ;  /* 0x000000000f087348 */ /* 0x000fea0003c00000 */
[----:B------:R0:W1:Y:S02]  /*367e0*/  SHFL.IDX P6, R14, R13, R12, R11 ;  /* 0x0000000c0d0e7389 */ /* 0x00006400000c000b */
[----:B01----:R-:W-:Y:S01]  /*367f0*/  ENDCOLLECTIVE ;  /* 0x000000000000791b */ /* 0x003fe20003800000 */
.L_x_3155:
        /* <DEDUP_REMOVED lines=20> */
.L_x_3156:
[----:B------:R-:W-:Y:S02]  /*36940*/  IMAD.MOV.U32 R13, RZ, RZ, R4 ;  /* 0x000000ffff0d7224 */ /* 0x000fe400078e0004 */
[----:B------:R-:W-:-:S07]  /*36950*/  IMAD.MOV.U32 R7, RZ, RZ, R14 ;  /* 0x000000ffff077224 */ /* 0x000fce00078e000e */
[----:B------:R-:W-:Y:S05]  /*36960*/  WARPSYNC.COLLECTIVE R15, `(.L_x_3157) ;  /* 0x000000000f087348 */ /* 0x000fea0003c00000 */
[----:B------:R0:W1:Y:S02]  /*36970*/  SHFL.IDX P6, R14, R13, R12, R11 ;  /* 0x0000000c0d0e7389 */ /* 0x00006400000c000b */
[----:B01----:R-:W-:Y:S01]  /*36980*/  ENDCOLLECTIVE ;  /* 0x000000000000791b */ /* 0x003fe20003800000 */
.L_x_3157:
        /* <DEDUP_REMOVED lines=20> */
.L_x_3158:
[----:B------:R-:W-:Y:S02]  /*36ad0*/  IMAD.MOV.U32 R13, RZ, RZ, R4 ;  /* 0x000000ffff0d7224 */ /* 0x000fe400078e0004 */
[----:B------:R-:W-:-:S07]  /*36ae0*/  IMAD.MOV.U32 R7, RZ, RZ, R14 ;  /* 0x000000ffff077224 */ /* 0x000fce00078e000e */
[----:B------:R-:W-:Y:S05]  /*36af0*/  WARPSYNC.COLLECTIVE R15, `(.L_x_3159) ;  /* 0x000000000f087348 */ /* 0x000fea0003c00000 */
[----:B------:R0:W1:Y:S02]  /*36b00*/  SHFL.IDX P6, R14, R13, R12, R11 ;  /* 0x0000000c0d0e7389 */ /* 0x00006400000c000b */
[----:B01----:R-:W-:Y:S01]  /*36b10*/  ENDCOLLECTIVE ;  /* 0x000000000000791b */ /* 0x003fe20003800000 */
.L_x_3159:
        /* <DEDUP_REMOVED lines=20> */
.L_x_3160:
[----:B------:R-:W-:Y:S02]  /*36c60*/  IMAD.MOV.U32 R13, RZ, RZ, R4 ;  /* 0x000000ffff0d7224 */ /* 0x000fe400078e0004 */
[----:B------:R-:W-:-:S07]  /*36c70*/  IMAD.MOV.U32 R7, RZ, RZ, R14 ;  /* 0x000000ffff077224 */ /* 0x000fce00078e000e */
[----:B------:R-:W-:Y:S05]  /*36c80*/  WARPSYNC.COLLECTIVE R15, `(.L_x_3161) ;  /* 0x000000000f087348 */ /* 0x000fea0003c00000 */
[----:B------:R0:W1:Y:S02]  /*36c90*/  SHFL.IDX P6, R14, R13, R12, R11 ;  /* 0x0000000c0d0e7389 */ /* 0x00006400000c000b */
[----:B01----:R-:W-:Y:S01]  /*36ca0*/  ENDCOLLECTIVE ;  /* 0x000000000000791b */ /* 0x003fe20003800000 */
.L_x_3161:
        /* <DEDUP_REMOVED lines=20> */
.L_x_3162:
[----:B------:R-:W-:Y:S02]  /*36df0*/  IMAD.MOV.U32 R13, RZ, RZ, R4 ;  /* 0x000000ffff0d7224 */ /* 0x000fe400078e0004 */
[----:B------:R-:W-:-:S07]  /*36e00*/  IMAD.MOV.U32 R7, RZ, RZ, R14 ;  /* 0x000000ffff077224 */ /* 0x000fce00078e000e */
[----:B------:R-:W-:Y:S05]  /*36e10*/  WARPSYNC.COLLECTIVE R15, `(.L_x_3163) ;  /* 0x000000000f087348 */ /* 0x000fea0003c00000 */
[----:B------:R0:W1:Y:S02]  /*36e20*/  SHFL.IDX P6, R14, R13, R12, R11 ;  /* 0x0000000c0d0e7389 */ /* 0x00006400000c000b */
[----:B01----:R-:W-:Y:S01]  /*36e30*/  ENDCOLLECTIVE ;  /* 0x000000000000791b */ /* 0x003fe20003800000 */
.L_x_3163:
        /* <DEDUP_REMOVED lines=18> */
.L_x_3164:
[----:B------:R-:W-:Y:S02]  /*36f60*/  IMAD.MOV.U32 R13, RZ, RZ, R4 ;  /* 0x000000ffff0d7224 */ /* 0x000fe400078e0004 */
[----:B------:R-:W-:-:S07]  /*36f70*/  IMAD.MOV.U32 R5, RZ, RZ, R14 ;  /* 0x000000ffff057224 */ /* 0x000fce00078e000e */
[----:B------:R-:W-:Y:S05]  /*36f80*/  WARPSYNC.COLLECTIVE R15, `(.L_x_3165) ;  /* 0x000000000f087348 */ /* 0x000fea0003c00000 */
[----:B------:R0:W1:Y:S02]  /*36f90*/  SHFL.IDX P6, R14, R13, R12, R11 ;  /* 0x0000000c0d0e7389 */ /* 0x00006400000c000b */
[----:B01----:R-:W-:Y:S01]  /*36fa0*/  ENDCOLLECTIVE ;  /* 0x000000000000791b */ /* 0x003fe20003800000 */
.L_x_3165:
[----:B------:R-:W-:Y:S01]  /*36fb0*/  IMAD.MOV.U32 R3, RZ, RZ, R14 ;  /* 0x000000ffff037224 */ /* 0x000fe200078e000e */
[----:B------:R-:W-:Y:S06]  /*36fc0*/  BRA `(.L_x_3166) ;  /* 0xffffff90009c7947 */ /* 0x000fec000383ffff */
.L_x_2976:
[----:B---3--:R3:W4:Y:S02]  /*36fd0*/  SYNCS.PHASECHK.TRANS64.TRYWAIT P0, [R18+URZ+0x38820], R0 ;  /* 0x03882000120075a7 */ /* 0x008724000800017f */
[----:B----4-:R-:W-:Y:S05]  /*36fe0*/  @!P0 NANOSLEEP.SYNCS 0x989680 ;  /* 0x009896800000895d */ /* 0x010fea0003900000 */
[----:B------:R-:W4:Y:S02]  /*36ff0*/  @!P0 SYNCS.PHASECHK.TRANS64 P0, [R18+URZ+0x38820], R0 ;  /* 0x03882000120085a7 */ /* 0x000f24000800007f */
[----:B----4-:R-:W-:Y:S05]  /*37000*/  @!P0 BRA `(.L_x_2976) ;  /* 0xfffffffc00f08947 */ /* 0x010fea000383ffff */
[----:B------:R-:W-:Y:S05]  /*37010*/  BRA `(.L_x_3167) ;  /* 0xffffff9400187947 */ /* 0x000fea000383ffff */
.L_x_2985:
[----:B-1----:R1:W2:Y:S02]  /*37020*/  SYNCS.PHASECHK.TRANS64.TRYWAIT P0, [R3+URZ+0x38840], R2 ;  /* 0x03884002030075a7 */ /* 0x0022a4000800017f */
[----:B--2---:R-:W-:Y:S05]  /*37030*/  @!P0 NANOSLEEP.SYNCS 0x989680 ;  /* 0x009896800000895d */ /* 0x004fea0003900000 */
[----:B------:R-:W2:Y:S02]  /*37040*/  @!P0 SYNCS.PHASECHK.TRANS64 P0, [R3+URZ+0x38840], R2 ;  /* 0x03884002030085a7 */ /* 0x000ea4000800007f */
[----:B--2---:R-:W-:Y:S05]  /*37050*/  @!P0 BRA `(.L_x_2985) ;  /* 0xfffffffc00f08947 */ /* 0x004fea000383ffff */
[----:B------:R-:W-:Y:S05]  /*37060*/  BRA `(.L_x_3168) ;  /* 0xffffff9400f87947 */ /* 0x000fea000383ffff */
.L_x_2993:
[----:B0-----:R0:W1:Y:S02]  /*37070*/  SYNCS.PHASECHK.TRANS64.TRYWAIT P0, [R2+URZ+0x38860], R3 ;  /* 0x03886003020075a7 */ /* 0x001064000800017f */
[----:B-1----:R-:W-:Y:S05]  /*37080*/  @!P0 NANOSLEEP.SYNCS 0x989680 ;  /* 0x009896800000895d */ /* 0x002fea0003900000 */
[----:B------:R-:W1:Y:S02]  /*37090*/  @!P0 SYNCS.PHASECHK.TRANS64 P0, [R2+URZ+0x38860], R3 ;  /* 0x03886003020085a7 */ /* 0x000e64000800007f */
[----:B-1----:R-:W-:Y:S05]  /*370a0*/  @!P0 BRA `(.L_x_2993) ;  /* 0xfffffffc00f08947 */ /* 0x002fea000383ffff */
[----:B------:R-:W-:Y:S05]  /*370b0*/  BRA `(.L_x_3169) ;  /* 0xffffff9c00487947 */ /* 0x000fea000383ffff */
.L_x_3005:
[----:B-1----:R1:W2:Y:S02]  /*370c0*/  SYNCS.PHASECHK.TRANS64.TRYWAIT P0, [R3+URZ+0x38840], R2 ;  /* 0x03884002030075a7 */ /* 0x0022a4000800017f */
[----:B--2---:R-:W-:Y:S05]  /*370d0*/  @!P0 NANOSLEEP.SYNCS 0x989680 ;  /* 0x009896800000895d */ /* 0x004fea0003900000 */
[----:B------:R-:W2:Y:S02]  /*370e0*/  @!P0 SYNCS.PHASECHK.TRANS64 P0, [R3+URZ+0x38840], R2 ;  /* 0x03884002030085a7 */ /* 0x000ea4000800007f */
[----:B--2---:R-:W-:Y:S05]  /*370f0*/  @!P0 BRA `(.L_x_3005) ;  /* 0xfffffffc00f08947 */ /* 0x004fea000383ffff */
[----:B------:R-:W-:Y:S05]  /*37100*/  BRA `(.L_x_3170) ;  /* 0xffffffa4005c7947 */ /* 0x000fea000383ffff */
.L_x_3013:
[----:B0-----:R0:W1:Y:S02]  /*37110*/  SYNCS.PHASECHK.TRANS64.TRYWAIT P0, [R2+URZ+0x38860], R3 ;  /* 0x03886003020075a7 */ /* 0x001064000800017f */
[----:B-1----:R-:W-:Y:S05]  /*37120*/  @!P0 NANOSLEEP.SYNCS 0x989680 ;  /* 0x009896800000895d */ /* 0x002fea0003900000 */
[----:B------:R-:W1:Y:S02]  /*37130*/  @!P0 SYNCS.PHASECHK.TRANS64 P0, [R2+URZ+0x38860], R3 ;  /* 0x03886003020085a7 */ /* 0x000e64000800007f */
[----:B-1----:R-:W-:Y:S05]  /*37140*/  @!P0 BRA `(.L_x_3013) ;  /* 0xfffffffc00f08947 */ /* 0x002fea000383ffff */
[----:B------:R-:W-:Y:S05]  /*37150*/  BRA `(.L_x_3171) ;  /* 0xffffffa800ac7947 */ /* 0x000fea000383ffff */
.L_x_3025:
[----:B--2---:R2:W3:Y:S02]  /*37160*/  SYNCS.PHASECHK.TRANS64.TRYWAIT P0, [R3+URZ+0x38840], R2 ;  /* 0x03884002030075a7 */ /* 0x0044e4000800017f */
[----:B---3--:R-:W-:Y:S05]  /*37170*/  @!P0 NANOSLEEP.SYNCS 0x989680 ;  /* 0x009896800000895d */ /* 0x008fea0003900000 */
[----:B------:R-:W3:Y:S02]  /*37180*/  @!P0 SYNCS.PHASECHK.TRANS64 P0, [R3+URZ+0x38840], R2 ;  /* 0x03884002030085a7 */ /* 0x000ee4000800007f */
[----:B---3--:R-:W-:Y:S05]  /*37190*/  @!P0 BRA `(.L_x_3025) ;  /* 0xfffffffc00f08947 */ /* 0x008fea000383ffff */
[----:B------:R-:W-:Y:S05]  /*371a0*/  BRA `(.L_x_3172) ;  /* 0xffffffb000987947 */ /* 0x000fea000383ffff */
.L_x_3033:
[----:B0-----:R0:W1:Y:S02]  /*371b0*/  SYNCS.PHASECHK.TRANS64.TRYWAIT P0, [R2+URZ+0x38860], R5 ;  /* 0x03886005020075a7 */ /* 0x001064000800017f */
[----:B-1----:R-:W-:Y:S05]  /*371c0*/  @!P0 NANOSLEEP.SYNCS 0x989680 ;  /* 0x009896800000895d */ /* 0x002fea0003900000 */
[----:B------:R-:W1:Y:S02]  /*371d0*/  @!P0 SYNCS.PHASECHK.TRANS64 P0, [R2+URZ+0x38860], R5 ;  /* 0x03886005020085a7 */ /* 0x000e64000800007f */
[----:B-1----:R-:W-:Y:S05]  /*371e0*/  @!P0 BRA `(.L_x_3033) ;  /* 0xfffffffc00f08947 */ /* 0x002fea000383ffff */
[----:B------:R-:W-:Y:S05]  /*371f0*/  BRA `(.L_x_3173) ;  /* 0xffffffb400e47947 */ /* 0x000fea000383ffff */
.L_x_3047:
[----:B--2---:R2:W3:Y:S02]  /*37200*/  SYNCS.PHASECHK.TRANS64.TRYWAIT P0, [R0+URZ+0x38860], R2 ;  /* 0x03886002000075a7 */ /* 0x0044e4000800017f */
[----:B---3--:R-:W-:Y:S05]  /*37210*/  @!P0 NANOSLEEP.SYNCS 0x989680 ;  /* 0x009896800000895d */ /* 0x008fea0003900000 */
[----:B------:R-:W3:Y:S02]  /*37220*/  @!P0 SYNCS.PHASECHK.TRANS64 P0, [R0+URZ+0x38860], R2 ;  /* 0x03886002000085a7 */ /* 0x000ee4000800007f */
[----:B---3--:R-:W-:Y:S05]  /*37230*/  @!P0 BRA `(.L_x_3047) ;  /* 0xfffffffc00f08947 */ /* 0x008fea000383ffff */
[----:B------:R-:W-:Y:S05]  /*37240*/  BRA `(.L_x_3174) ;  /* 0xffffffbc00b87947 */ /* 0x000fea000383ffff */
.L_x_3057:
[----:B------:R-:W3:Y:S01]  /*37250*/  LDL R0, [R1] ;  /* 0x0000000001007983 */ /* 0x000ee20000100800 */
        /* <DEDUP_REMOVED lines=8> */
.L_x_3176:
[----:B------:R-:W-:Y:S05]  /*372e0*/  BSYNC B0 ;  /* 0x0000000000007941 */ /* 0x000fea0003800000 */
.L_x_3175:
        /* <DEDUP_REMOVED lines=10> */
.L_x_3177:
        /* <DEDUP_REMOVED lines=25> */
.L_x_3178:
        /* <DEDUP_REMOVED lines=9> */
.L_x_3179:
        /* <DEDUP_REMOVED lines=8> */
.L_x_3180:
        /* <DEDUP_REMOVED lines=8> */
.L_x_3181:
        /* <DEDUP_REMOVED lines=8> */
.L_x_3182:
        /* <DEDUP_REMOVED lines=9> */
.L_x_3183:
[----:B------:R-:W-:Y:S01]  /*377c0*/  IMAD.MOV.U32 R9, RZ, RZ, R14 ;  /* 0x000000ffff097224 */ /* 0x000fe200078e000e */
[----:B------:R-:W-:Y:S06]  /*377d0*/  BRA `(.L_x_3184) ;  /* 0xffffffc000b87947 */ /* 0x000fec000383ffff */
.L_x_3060:
        /* <DEDUP_REMOVED lines=8> */
.L_x_3186:
[----:B------:R-:W-:Y:S05]  /*37860*/  BSYNC B0 ;  /* 0x0000000000007941 */ /* 0x000fea0003800000 */
.L_x_3185:
        /* <DEDUP_REMOVED lines=12> */
.L_x_3187:
        /* <DEDUP_REMOVED lines=8> */
.L_x_3188:
        /* <DEDUP_REMOVED lines=8> */
.L_x_3189:
        /* <DEDUP_REMOVED lines=8> */
.L_x_3190:
        /* <DEDUP_REMOVED lines=9> */
.L_x_3191:
[----:B------:R-:W-:Y:S01]  /*37b40*/  IMAD.MOV.U32 R9, RZ, RZ, R14 ;  /* 0x000000ffff097224 */ /* 0x000fe200078e000e */
[----:B------:R-:W-:Y:S06]  /*37b50*/  BRA `(.L_x_3192) ;  /* 0xffffffc0008c7947 */ /* 0x000fec000383ffff */
.L_x_3062:
[----:B------:R-:W-:Y:S01]  /*37b60*/  BSSY B0, `(.L_x_3193) ;  /* 0x0000006000007945 */ /* 0x000fe20003800000 */
[----:B------:R-:W-:Y:S01]  /*37b70*/  PLOP3.LUT P6, PT, P6, PT, PT, 0x8, 0x0 ;  /* 0x000000000000781c */ /* 0x000fe200037ce170 */
[----:B------:R-:W-:-:S12]  /*37b80*/  IMAD.MOV.U32 R15, RZ, RZ, -0x1 ;  /* 0xffffffffff0f7424 */ /* 0x000fd800078e00ff */
[----:B0-----:R-:W-:Y:S05]  /*37b90*/  WARPSYNC.COLLECTIVE R15, `(.L_x_3194) ;  /* 0x000000000f087348 */ /* 0x001fea0003c00000 */
[----:B------:R-:W-:Y:S01]  /*37ba0*/  VOTE.ANY R14, PT, P6 ;  /* 0x00000000000e7806 */ /* 0x000fe200030e0100 */
[----:B0-----:R-:W-:Y:S06]  /*37bb0*/  ENDCOLLECTIVE ;  /* 0x000000000000791b */ /* 0x001fec0003800000 */
.L_x_3194:
[----:B------:R-:W-:Y:S05]  /*37bc0*/  BSYNC B0 ;  /* 0x0000000000007941 */ /* 0x000fea0003800000 */
.L_x_3193:
        /* <DEDUP_REMOVED lines=10> */
.L_x_3195:
[----:B------:R-:W-:Y:S02]  /*37c70*/  IMAD.MOV.U32 R13, RZ, RZ, R6 ;  /* 0x000000ffff0d7224 */ /* 0x000fe400078e0006 */
[----:B------:R-:W-:-:S07]  /*37c80*/  IMAD.MOV.U32 R4, RZ, RZ, R14 ;  /* 0x000000ffff047224 */ /* 0x000fce00078e000e */
[----:B------:R-:W-:Y:S05]  /*37c90*/  WARPSYNC.COLLECTIVE R15, `(.L_x_3196) ;  /* 0x000000000f087348 */ /* 0x000fea0003c00000 */
[----:B------:R0:W1:Y:S02]  /*37ca0*/  SHFL.IDX P6, R14, R13, R12, R11 ;  /* 0x0000000c0d0e7389 */ /* 0x00006400000c000b */
[----:B01----:R-:W-:Y:S01]  /*37cb0*/  ENDCOLLECTIVE ;  /* 0x000000000000791b */ /* 0x003fe20003800000 */
.L_x_3196:
[----:B------:R-:W-:Y:S02]  /*37cc0*/  IMAD.MOV.U32 R6, RZ, RZ, R14 ;  /* 0x000000ffff067224 */ /* 0x000fe400078e000e */
[----:B------:R-:W-:-:S05]  /*37cd0*/  IMAD.IADD R10, R3, 0x1, R10 ;  /* 0x00000001030a7824 */ /* 0x000fca00078e020a */
[----:B------:R0:W-:Y:S01]  /*37ce0*/  STL [R1+0xc], R10 ;  /* 0x00000c0a01007387 */ /* 0x0001e20000100800 */
[----:B------:R-:W-:Y:S05]  /*37cf0*/  BRA `(.L_x_3197) ;  /* 0xffffffc0006c7947 */ /* 0x000fea000383ffff */
.L_x_3064:
[----:B------:R-:W-:Y:S01]  /*37d00*/  BSSY B0, `(.L_x_3198) ;  /* 0x0000008000007945 */ /* 0x000fe20003800000 */
[----:B------:R-:W-:Y:S02]  /*37d10*/  IMAD.MOV.U32 R13, RZ, RZ, R7 ;  /* 0x000000ffff0d7224 */ /* 0x000fe400078e0007 */
[----:B------:R-:W-:Y:S02]  /*37d20*/  IMAD.MOV.U32 R12, RZ, RZ, R3 ;  /* 0x000000ffff0c7224 */ /* 0x000fe400078e0003 */
[----:B------:R-:W-:Y:S02]  /*37d30*/  IMAD.MOV.U32 R11, RZ, RZ, 0x1f ;  /* 0x0000001fff0b7424 */ /* 0x000fe400078e00ff */
[----:B------:R-:W-:-:S07]  /*37d40*/  IMAD.MOV.U32 R15, RZ, RZ, -0x1 ;  /* 0xffffffffff0f7424 */ /* 0x000fce00078e00ff */
[----:B0-----:R-:W-:Y:S05]  /*37d50*/  WARPSYNC.COLLECTIVE R15, `(.L_x_3199) ;  /* 0x000000000f087348 */ /* 0x001fea0003c00000 */
[----:B------:R1:W2:Y:S02]  /*37d60*/  SHFL.IDX P6, R14, R13, R12, R11 ;  /* 0x0000000c0d0e7389 */ /* 0x0002a400000c000b */
[----:B012---:R-:W-:Y:S01]  /*37d70*/  ENDCOLLECTIVE ;  /* 0x000000000000791b */ /* 0x007fe20003800000 */
.L_x_3199:
[----:B------:R-:W-:Y:S05]  /*37d80*/  BSYNC B0 ;  /* 0x0000000000007941 */ /* 0x000fea0003800000 */
.L_x_3198:
[----:B------:R-:W-:Y:S01]  /*37d90*/  IMAD.MOV.U32 R3, RZ, RZ, R14 ;  /* 0x000000ffff037224 */ /* 0x000fe200078e000e */
[----:B------:R-:W-:Y:S06]  /*37da0*/  BRA `(.L_x_3200) ;  /* 0xffffffc000587947 */ /* 0x000fec000383ffff */
.L_x_3070:
[----:B0-----:R0:W1:Y:S02]  /*37db0*/  SYNCS.PHASECHK.TRANS64.TRYWAIT P0, [R0+URZ+0x38820], R3 ;  /* 0x03882003000075a7 */ /* 0x001064000800017f */
[----:B-1----:R-:W-:Y:S05]  /*37dc0*/  @!P0 NANOSLEEP.SYNCS 0x989680 ;  /* 0x009896800000895d */ /* 0x002fea0003900000 */
[----:B------:R-:W1:Y:S02]  /*37dd0*/  @!P0 SYNCS.PHASECHK.TRANS64 P0, [R0+URZ+0x38820], R3 ;  /* 0x03882003000085a7 */ /* 0x000e64000800007f */
[----:B-1----:R-:W-:Y:S05]  /*37de0*/  @!P0 BRA `(.L_x_3070) ;  /* 0xfffffffc00f08947 */ /* 0x002fea000383ffff */
[----:B------:R-:W-:Y:S05]  /*37df0*/  BRA `(.L_x_3201) ;  /* 0xffffffc800f87947 */ /* 0x000fea000383ffff */
.L_x_3071:
        /* <DEDUP_REMOVED lines=11> */
.L_x_3203:
[----:B------:R-:W-:Y:S05]  /*37eb0*/  BSYNC B0 ;  /* 0x0000000000007941 */ /* 0x000fea0003800000 */
.L_x_3202:
[----:B------:R-:W-:Y:S05]  /*37ec0*/  BRA `(.L_x_3204) ;  /* 0xffffffc800e07947 */ /* 0x000fea000383ffff */
.L_x_3072:
[----:B------:R-:W-:Y:S01]  /*37ed0*/  BSSY B0, `(.L_x_3205) ;  /* 0x0000006000007945 */ /* 0x000fe20003800000 */
[----:B------:R-:W-:-:S07]  /*37ee0*/  IMAD.MOV.U32 R15, RZ, RZ, -0x1 ;  /* 0xffffffffff0f7424 */ /* 0x000fce00078e00ff */
[----:B01----:R-:W-:Y:S05]  /*37ef0*/  WARPSYNC.COLLECTIVE R15, `(.L_x_3206) ;  /* 0x000000000f0c7348 */ /* 0x003fea0003c00000 */
[----:B------:R-:W-:Y:S02]  /*37f00*/  ELECT P6, UR62, PT ;  /* 0x00000000003e782f */ /* 0x000fe400038c0000 */
[----:B------:R-:W-:Y:S01]  /*37f10*/  MOV R14, UR62 ;  /* 0x0000003e000e7c02 */ /* 0x000fe20008000f00 */
[----:B01----:R-:W-:Y:S10]  /*37f20*/  ENDCOLLECTIVE ;  /* 0x000000000000791b */ /* 0x003ff40003800000 */
.L_x_3206:
[----:B------:R-:W-:Y:S05]  /*37f30*/  BSYNC B0 ;  /* 0x0000000000007941 */ /* 0x000fea0003800000 */
.L_x_3205:
[----:B------:R-:W-:Y:S05]  /*37f40*/  BRA `(.L_x_3207) ;  /* 0xffffffc800d47947 */ /* 0x000fea000383ffff */
.L_x_3074:
[----:B0-----:R0:W1:Y:S02]  /*37f50*/  SYNCS.PHASECHK.TRANS64.TRYWAIT P0, [R6+URZ], R5 ;  /* 0x00000005060075a7 */ /* 0x001064000800017f */
[----:B-1----:R-:W-:Y:S05]  /*37f60*/  @!P0 NANOSLEEP.SYNCS 0x989680 ;  /* 0x009896800000895d */ /* 0x002fea0003900000 */
[----:B------:R-:W1:Y:S02]  /*37f70*/  @!P0 SYNCS.PHASECHK.TRANS64 P0, [R6+URZ], R5 ;  /* 0x00000005060085a7 */ /* 0x000e64000800007f */
[----:B-1----:R-:W-:Y:S05]  /*37f80*/  @!P0 BRA `(.L_x_3074) ;  /* 0xfffffffc00f08947 */ /* 0x002fea000383ffff */
[----:B------:R-:W-:Y:S05]  /*37f90*/  BRA `(.L_x_3208) ;  /* 0xffffffcc00147947 */ /* 0x000fea000383ffff */
.L_x_3075:
[----:B-1----:R1:W2:Y:S02]  /*37fa0*/  SYNCS.PHASECHK.TRANS64.TRYWAIT P0, [R7+URZ], R2 ;  /* 0x00000002070075a7 */ /* 0x0022a4000800017f */
[----:B--2---:R-:W-:Y:S05]  /*37fb0*/  @!P0 NANOSLEEP.SYNCS 0x989680 ;  /* 0x009896800000895d */ /* 0x004fea0003900000 */
[----:B------:R-:W2:Y:S02]  /*37fc0*/  @!P0 SYNCS.PHASECHK.TRANS64 P0, [R7+URZ], R2 ;  /* 0x00000002070085a7 */ /* 0x000ea4000800007f */
[----:B--2---:R-:W-:Y:S05]  /*37fd0*/  @!P0 BRA `(.L_x_3075) ;  /* 0xfffffffc00f08947 */ /* 0x004fea000383ffff */
[----:B------:R-:W-:Y:S05]  /*37fe0*/  BRA `(.L_x_3209) ;  /* 0xffffffcc00087947 */ /* 0x000fea000383ffff */
.L_x_3077:
[----:B--2---:R2:W3:Y:S02]  /*37ff0*/  SYNCS.PHASECHK.TRANS64.TRYWAIT P0, [R4+URZ], R5 ;  /* 0x00000005040075a7 */ /* 0x0044e4000800017f */
[----:B---3--:R-:W-:Y:S05]  /*38000*/  @!P0 NANOSLEEP.SYNCS 0x989680 ;  /* 0x009896800000895d */ /* 0x008fea0003900000 */
[----:B------:R-:W3:Y:S02]  /*38010*/  @!P0 SYNCS.PHASECHK.TRANS64 P0, [R4+URZ], R5 ;  /* 0x00000005040085a7 */ /* 0x000ee4000800007f */
[----:B---3--:R-:W-:Y:S05]  /*38020*/  @!P0 BRA `(.L_x_3077) ;  /* 0xfffffffc00f08947 */ /* 0x008fea000383ffff */
[----:B------:R-:W-:Y:S05]  /*38030*/  BRA `(.L_x_3210) ;  /* 0xffffffcc000c7947 */ /* 0x000fea000383ffff */
.L_x_3211:
        /* <DEDUP_REMOVED lines=12> */
.L_x_14840:


//--------------------- .text._ZN7cutlass13device_kernelIN5flash11enable_sm90INS1_16FlashAttnFwdSm90INS1_25CollectiveMainloopFwdSm90ILi2EN4cute5tupleIJNS5_1CILi1EEES8_S8_EEENS6_IJNS7_ILi128EEENS7_ILi112EEENS7_ILi192EEEEEELi192ENS_10bfloat16_tEfNS_4arch4Sm90ELb0ELb0ELb1ELb0ELb0ELb0ELb0ELb1ELb1ELb1ELb1ELb0EEENS1_21CollectiveEpilogueFwdINS6_IJSA_SC_SB_EEES9_SE_SG_Li256ELb0ELb1ELb1ELb0EEENS1_19SingleTileSchedulerILb0ELb1ELb1ELi128EEEEEEEEEvNT_6ParamsE --------------------------
	.section	.text._ZN7cutlass13device_kernelIN5flash11enable_sm90INS1_16FlashAttnFwdSm90INS1_25CollectiveMainloopFwdSm90ILi2EN4cute5tupleIJNS5_1CILi1EEES8_S8_EEENS6_IJNS7_ILi128EEENS7_ILi112EEENS7_ILi192EEEEEELi192ENS_10bfloat16_tEfNS_4arch4Sm90ELb0ELb0ELb1ELb0ELb0ELb0ELb0ELb1ELb1ELb1ELb1ELb0EEENS1_21CollectiveEpilogueFwdINS6_IJSA_SC_SB_EEES9_SE_SG_Li256ELb0ELb1ELb1ELb0EEENS1_19SingleTileSchedulerILb0ELb1ELb1ELi128EEEEEEEEEvNT_6ParamsE,"ax",@progbits
	.align	128
.text._ZN7cutlass13device_kernelIN5flash11enable_sm90INS1_16FlashAttnFwdSm90INS1_25CollectiveMainloopFwdSm90ILi2EN4cute5tupleIJNS5_1CILi1EEES8_S8_EEENS6_IJNS7_ILi128EEENS7_ILi112EEENS7_ILi192EEEEEELi192ENS_10bfloat16_tEfNS_4arch4Sm90ELb0ELb0ELb1ELb0ELb0ELb0ELb0ELb1ELb1ELb1ELb1ELb0EEENS1_21CollectiveEpilogueFwdINS6_IJSA_SC_SB_EEES9_SE_SG_Li256ELb0ELb1ELb1ELb0EEENS1_19SingleTileSchedulerILb0ELb1ELb1ELi128EEEEEEEEEvNT_6ParamsE:
        .type           _ZN7cutlass13device_kernelIN5flash11enable_sm90INS1_16FlashAttnFwdSm90INS1_25CollectiveMainloopFwdSm90ILi2EN4cute5tupleIJNS5_1CILi1EEES8_S8_EEENS6_IJNS7_ILi128EEENS7_ILi112EEENS7_ILi192EEEEEELi192ENS_10bfloat16_tEfNS_4arch4Sm90ELb0ELb0ELb1ELb0ELb0ELb0ELb0ELb1ELb1ELb1ELb1ELb0EEENS1_21CollectiveEpilogueFwdINS6_IJSA_SC_SB_EEES9_SE_SG_Li256ELb0ELb1ELb1ELb0EEENS1_19SingleTileSchedulerILb0ELb1ELb1ELi128EEEEEEEEEvNT_6ParamsE,@function
        .size           _ZN7cutlass13device_kernelIN5flash11enable_sm90INS1_16FlashAttnFwdSm90INS1_25CollectiveMainloopFwdSm90ILi2EN4cute5tupleIJNS5_1CILi1EEES8_S8_EEENS6_IJNS7_ILi128EEENS7_ILi112EEENS7_ILi192EEEEEELi192ENS_10bfloat16_tEfNS_4arch4Sm90ELb0ELb0ELb1ELb0ELb0ELb0ELb0ELb1ELb1ELb1ELb1ELb0EEENS1_21CollectiveEpilogueFwdINS6_IJSA_SC_SB_EEES9_SE_SG_Li256ELb0ELb1ELb1ELb0EEENS1_19SingleTileSchedulerILb0ELb1ELb1ELi128EEEEEEEEEvNT_6ParamsE,(.L_x_14841 - _ZN7cutlass13device_kernelIN5flash11enable_sm90INS1_16FlashAttnFwdSm90INS1_25CollectiveMainloopFwdSm90ILi2EN4cute5tupleIJNS5_1CILi1EEES8_S8_EEENS6_IJNS7_ILi128EEENS7_ILi112EEENS7_ILi192EEEEEELi192ENS_10bfloat16_tEfNS_4arch4Sm90ELb0ELb0ELb1ELb0ELb0ELb0ELb0ELb1ELb1ELb1ELb1ELb0EEENS1_21CollectiveEpilogueFwdINS6_IJSA_SC_SB_EEES9_SE_SG_Li256ELb0ELb1ELb1ELb0EEENS1_19SingleTileSchedulerILb0ELb1ELb1ELi128EEEEEEEEEvNT_6ParamsE)
        .other          _ZN7cutlass13device_kernelIN5flash11enable_sm90INS1_16FlashAttnFwdSm90INS1_25CollectiveMainloopFwdSm90ILi2EN4cute5tupleIJNS5_1CILi1EEES8_S8_EEENS6_IJNS7_ILi128EEENS7_ILi112EEENS7_ILi192EEEEEELi192ENS_10bfloat16_tEfNS_4arch4Sm90ELb0ELb0ELb1ELb0ELb0ELb0ELb0ELb1ELb1ELb1ELb1ELb0EEENS1_21CollectiveEpilogueFwdINS6_IJSA_SC_SB_EEES9_SE_SG_Li256ELb0ELb1ELb1ELb0EEENS1_19SingleTileSchedulerILb0ELb1ELb1ELi128EEEEEEEEEvNT_6ParamsE,@"STO_CUDA_ENTRY STV_DEFAULT"
_ZN7cutlass13device_kernelIN5flash11enable_sm90INS1_16FlashAttnFwdSm90INS1_25CollectiveMainloopFwdSm90ILi2EN4cute5tupleIJNS5_1CILi1EEES8_S8_EEENS6_IJNS7_ILi128EEENS7_ILi112EEENS7_ILi192EEEEEELi192ENS_10bfloat16_tEfNS_4arch4Sm90ELb0ELb0ELb1ELb0ELb0ELb0ELb0ELb1ELb1ELb1ELb1ELb0EEENS1_21CollectiveEpilogueFwdINS6_IJSA_SC_SB_EEES9_SE_SG_Li256ELb0ELb1ELb1ELb0EEENS1_19SingleTileSchedulerILb0ELb1ELb1ELi128EEEEEEEEEvNT_6ParamsE:
        /* <DEDUP_REMOVED lines=18> */
.L_x_3213:
[----:B------:R-:W-:Y:S05]  /*0120*/  BSYNC B0 ;  /* 0x0000000000007941 */ /* 0x000fea0003800000 */
.L_x_3212:
        /* <DEDUP_REMOVED lines=41> */
.L_x_3214:
        /* <DEDUP_REMOVED lines=22> */
.L_x_3215:
        /* <DEDUP_REMOVED lines=18> */
.L_x_3216:
        /* <DEDUP_REMOVED lines=22> */
.L_x_3217:
        /* <DEDUP_REMOVED lines=22> */
.L_x_3218:
        /* <DEDUP_REMOVED lines=9> */
.L_x_3221:
        /* <DEDUP_REMOVED lines=14> */
[----:B--2---:R-:W-:Y:S01]  /*0a70*/  ISETP.LE.AND P0, PT, RZ, UR8, PT ;  /* 0x00000008ff007c0c */ /* 0x004fe2000bf03270 */
[----:B------:R-:W-:Y:S02]  /*0a80*/  UIADD3 UR4, -UR10, URZ, URZ ;  /* 0x0000003f0a047290 */ /* 0x000fe4000fffe13f */
[----:B------:R-:W-:-:S02]  /*0a90*/  IMAD.U32 R18, RZ, RZ, UR10 ;  /* 0x0000000aff127e24 */ /* 0x000fc4000f8e00ff */
[----:B------:R-:W-:-:S08]  /*0aa0*/  UIMAD UR7, UR7, UR4, UR6 ;  /* 0x00000004070772a4 */ /* 0x000fd0000f8e0206 */
[----:B------:R-:W-:Y:S05]  /*0ab0*/  @!P0 BRA `(.L_x_3222) ;  /* 0x0000011400e08947 */ /* 0x000fea0003800000 */
[----:B------:R-:W-:Y:S01]  /*0ac0*/  ULDC.64 UR4, c[0x0][0x418] ;  /* 0x0001060000047ab9 */ /* 0x000fe20000000a00 */
[----:B------:R-:W-:Y:S01]  /*0ad0*/  ULDC UR39, c[0x0][0x424] ;  /* 0x0001090000277ab9 */ /* 0x000fe20000000800 */
[----:B------:R-:W-:Y:S02]  /*0ae0*/  UISETP.NE.U32.AND UP0, UPT, UR4, URZ, UPT ;  /* 0x0000003f0400728c */ /* 0x000fe4000bf05070 */
[----:B------:R-:W-:Y:S02]  /*0af0*/  ULOP3.LUT UR9, UR7, 0xffff, URZ, 0xc0, !UPT ;  /* 0x0000ffff07097892 */ /* 0x000fe4000f8ec03f */
[----:B------:R-:W-:Y:S01]  /*0b00*/  UISETP.NE.AND.EX UP0, UPT, UR5, URZ, UPT, UP0 ;  /* 0x0000003f0500728c */ /* 0x000fe2000bf05300 */
[----:B------:R-:W-:-:S03]  /*0b10*/  ULDC UR4, c[0x0][0x2f0] ;  /* 0x0000bc0000047ab9 */ /* 0x000fc60000000800 */
[----:B------:R-:W-:-:S04]  /*0b20*/  USEL UR39, UR39, 0x1, UP0 ;  /* 0x0000000127277887 */ /* 0x000fc80008000000 */
[----:B------:R-:W-:-:S03]  /*0b30*/  UIMAD UR39, UR39, UR4, URZ ;  /* 0x00000004272772a4 */ /* 0x000fc6000f8e023f */
[----:B------:R-:W-:Y:S01]  /*0b40*/  UMOV UR4, URZ ;  /* 0x0000003f00047c82 */ /* 0x000fe20008000000 */
[----:B------:R-:W-:Y:S02]  /*0b50*/  UISETP.GE.AND UP0, UPT, UR39, 0x1, UPT ;  /* 0x000000012700788c */ /* 0x000fe4000bf06270 */
[----:B------:R-:W-:-:S04]  /*0b60*/  UIADD3 UR5, UR39, 0x6f, URZ ;  /* 0x0000006f27057890 */ /* 0x000fc8000fffe03f */
[----:B------:R-:W-:Y:S01]  /*0b70*/  PLOP3.LUT P0, PT, PT, PT, UP0, 0x80, 0x0 ;  /* 0x000000000000781c */ /* 0x000fe20003f0f008 */
[----:B------:R-:W-:-:S04]  /*0b80*/  UIMAD.WIDE UR4, UR5, -0x6db6db6d, UR4 ;  /* 0x92492493050478a5 */ /* 0x000fc8000f8e0204 */
[----:B------:R-:W-:-:S03]  /*0b90*/  USHF.R.U32.HI UR6, URZ, 0x1f, UR5 ;  /* 0x0000001f3f067899 */ /* 0x000fc60008011605 */
[----:B------:R-:W-:Y:S01]  /*0ba0*/  UMOV UR4, URZ ;  /* 0x0000003f00047c82 */ /* 0x000fe20008000000 */
[----:B------:R-:W-:-:S04]  /*0bb0*/  ULEA.HI.SX32 UR6, UR5, UR6, 0x1a ;  /* 0x0000000605067291 */ /* 0x000fc8000f8fd23f */
[----:B------:R-:W-:Y:S08]  /*0bc0*/  @!P0 BRA `(.L_x_3223) ;  /* 0x0000000000908947 */ /* 0x000ff00003800000 */
[----:B------:R-:W-:Y:S01]  /*0bd0*/  USHF.R.U32.HI UR7, URZ, 0x10, UR7 ;  /* 0x000000103f077899 */ /* 0x000fe20008011607 */
[----:B------:R-:W-:-:S03]  /*0be0*/  UMOV UR4, URZ ;  /* 0x0000003f00047c82 */ /* 0x000fc60008000000 */
[----:B------:R-:W-:-:S11]  /*0bf0*/  UISETP.NE.AND UP0, UPT, UR7, URZ, UPT ;  /* 0x0000003f0700728c */ /* 0x000fd6000bf05270 */
[----:B------:R-:W-:Y:S02]  /*0c00*/  @!UP0 ULDC UR7, c[0x0][0x9f0] ;  /* 0x00027c0000078ab9 */ /* 0x000fe40000000800 */
[----:B------:R-:W-:Y:S01]  /*0c10*/  MOV R3, UR7 ;  /* 0x0000000700037c02 */ /* 0x000fe20008000f00 */
[----:B------:R-:W-:-:S03]  /*0c20*/  UIADD3 UR8, UR6, -0x1, UR7 ;  /* 0xffffffff06087890 */ /* 0x000fc6000fffe007 */
[-C--:B------:R-:W-:Y:S02]  /*0c30*/  IABS R0, R3.reuse ;  /* 0x0000000300007213 */ /* 0x080fe40000000000 */
[----:B------:R-:W-:Y:S01]  /*0c40*/  IABS R5, R3 ;  /* 0x0000000300057213 */ /* 0x000fe20000000000 */
[----:B------:R-:W-:Y:S01]  /*0c50*/  IMAD.U32 R4, RZ, RZ, UR8 ;  /* 0x00000008ff047e24 */ /* 0x000fe2000f8e00ff */
[----:B------:R-:W-:Y:S01]  /*0c60*/  R2UR UR12, R0 ;  /* 0x00000000000c72ca */ /* 0x000fe200000e0000 */
[----:B------:R-:W-:-:S03]  /*0c70*/  ULOP3.LUT UR8, UR8, UR7, URZ, 0x3c, !UPT ;  /* 0x0000000708087292 */ /* 0x000fc6000f8e3c3f */
[----:B------:R-:W-:-:S05]  /*0c80*/  IABS R4, R4 ;  /* 0x0000000400047213 */ /* 0x000fca0000000000 */
[----:B------:R-:W-:-:S04]  /*0c90*/  IMAD.MOV.U32 R3, RZ, RZ, R4 ;  /* 0x000000ffff037224 */ /* 0x000fc800078e0004 */
[----:B------:R-:W1:Y:S01]  /*0ca0*/  I2F.RP R0, UR12 ;  /* 0x0000000c00007d06 */ /* 0x000e620008209400 */
[----:B------:R-:W-:-:S07]  /*0cb0*/  R2UR UR11, R3 ;  /* 0x00000000030b72ca */ /* 0x000fce00000e0000 */
[----:B-1----:R-:W0:Y:S02]  /*0cc0*/  MUFU.RCP R0, R0 ;  /* 0x0000000000007308 */ /* 0x002e240000001000 */
[----:B0-----:R-:W-:Y:S01]  /*0cd0*/  VIADD R2, R0, 0xffffffe ;  /* 0x0ffffffe00027836 */ /* 0x001fe20000000000 */
[----:B------:R-:W-:-:S05]  /*0ce0*/  IADD3 R0, RZ, -R5, RZ ;  /* 0x80000005ff007210 */ /* 0x000fca0007ffe0ff */
        /* <DEDUP_REMOVED lines=18> */
.L_x_3223:
[----:B------:R-:W-:Y:S01]  /*0e10*/  UIMAD UR5, UR9, UR4, URZ ;  /* 0x00000004090572a4 */ /* 0x000fe2000f8e023f */
[----:B------:R-:W-:Y:S01]  /*0e20*/  IMAD.U32 R0, RZ, RZ, UR6 ;  /* 0x00000006ff007e24 */ /* 0x000fe2000f8e00ff */
[----:B0-----:R-:W0:Y:S01]  /*0e30*/  S2R R2, SR_TID.X ;  /* 0x0000000000027919 */ /* 0x001e220000002100 */
[----:B------:R-:W-:Y:S01]  /*0e40*/  IMAD.U32 R3, RZ, RZ, UR4 ;  /* 0x00000004ff037e24 */ /* 0x000fe2000f8e00ff */
[----:B------:R-:W-:Y:S02]  /*0e50*/  PLOP3.LUT P0, PT, PT, PT, PT, 0x80, 0x0 ;  /* 0x000000000000781c */ /* 0x000fe40003f0f070 */
[----:B------:R-:W-:Y:S01]  /*0e60*/  CS2R R118, SRZ ;  /* 0x0000000000767805 */ /* 0x000fe2000001ff00 */
[----:B------:R-:W-:Y:S01]  /*0e70*/  IMAD.U32 R17, RZ, RZ, UR5 ;  /* 0x00000005ff117e24 */ /* 0x000fe2000f8e00ff */
[----:B------:R-:W-:Y:S02]  /*0e80*/  CS2R R116, SRZ ;  /* 0x0000000000747805 */ /* 0x000fe4000001ff00 */
[----:B------:R-:W-:-:S02]  /*0e90*/  VIADDMNMX R0, R3, UR5, R0, PT ;  /* 0x0000000503007c46 */ /* 0x000fc4000b800100 */
[----:B------:R-:W-:Y:S02]  /*0ea0*/  CS2R R114, SRZ ;  /* 0x0000000000727805 */ /* 0x000fe4000001ff00 */
[----:B------:R-:W-:Y:S02]  /*0eb0*/  CS2R R112, SRZ ;  /* 0x0000000000707805 */ /* 0x000fe4000001ff00 */
[----:B------:R-:W-:Y:S02]  /*0ec0*/  CS2R R110, SRZ ;  /* 0x00000000006e7805 */ /* 0x000fe4000001ff00 */
[----:B------:R-:W-:Y:S01]  /*0ed0*/  R2UR UR38, R0 ;  /* 0x00000000002672ca */ /* 0x000fe200000e0000 */
[----:B------:R-:W-:Y:S01]  /*0ee0*/  IMAD.MOV.U32 R0, RZ, RZ, RZ ;  /* 0x000000ffff007224 */ /* 0x000fe200078e00ff */
        /* <DEDUP_REMOVED lines=11> */
[----:B------:R-:W-:Y:S01]  /*0fa0*/  UISETP.GT.AND UP0, UPT, UR38, UR5, UPT ;  /* 0x000000052600728c */ /* 0x000fe2000bf04270 */
[----:B------:R-:W-:Y:S02]  /*0fb0*/  CS2R R86, SRZ ;  /* 0x0000000000567805 */ /* 0x000fe4000001ff00 */
[----:B------:R-:W-:Y:S02]  /*0fc0*/  CS2R R84, SRZ ;  /* 0x0000000000547805 */ /* 0x000fe4000001ff00 */
[----:B------:R-:W-:-:S02]  /*0fd0*/  CS2R R82, SRZ ;  /* 0x0000000000527805 */ /* 0x000fc4000001ff00 */
[----:B------:R-:W-:Y:S02]  /*0fe0*/  CS2R R80, SRZ ;  /* 0x0000000000507805 */ /* 0x000fe4000001ff00 */
[----:B------:R-:W-:Y:S02]  /*0ff0*/  CS2R R78, SRZ ;  /* 0x00000000004e7805 */ /* 0x000fe4000001ff00 */
[----:B------:R-:W-:Y:S02]  /*1000*/  PLOP3.LUT P1, PT, PT, PT, UP0, 0x80, 0x0 ;  /* 0x000000000000781c */ /* 0x000fe40003f2f008 */
[----:B------:R-:W-:Y:S02]  /*1010*/  CS2R R76, SRZ ;  /* 0x00000000004c7805 */ /* 0x000fe4000001ff00 */
[----:B------:R-:W-:Y:S02]  /*1020*/  CS2R R74, SRZ ;  /* 0x00000000004a7805 */ /* 0x000fe4000001ff00 */
[----:B0-----:R-:W-:Y:S01]  /*1030*/  IADD3 R19, R2, -0x80, RZ ;  /* 0xffffff8002137810 */ /* 0x001fe20007ffe0ff */
[----:B------:R-:W-:Y:S01]  /*1040*/  IMAD.MOV.U32 R2, RZ, RZ, RZ ;  /* 0x000000ffff027224 */ /* 0x000fe200078e00ff */
        /* <DEDUP_REMOVED lines=48> */
[----:B------:R-:W-:Y:S01]  /*1350*/  MOV R4, UR4 ;  /* 0x0000000400047c02 */ /* 0x000fe20008000f00 */
[----:B------:R0:W1:Y:S01]  /*1360*/  LDC.64 R2, c[0x4][R0] ;  /* 0x0100000000027b82 */ /* 0x0000620000000a00 */
[----:B------:R-:W-:Y:S01]  /*1370*/  IMAD.U32 R5, RZ, RZ, UR5 ;  /* 0x00000005ff057e24 */ /* 0x000fe2000f8e00ff */
[----:B------:R-:W-:Y:S01]  /*1380*/  ULDC.64 UR4, c[0x4][0x1c0] ;  /* 0x0100700000047ab9 */ /* 0x000fe20000000a00 */
        /* <DEDUP_REMOVED lines=9> */
.L_x_3225:
[----:B------:R-:W-:Y:S02]  /*1420*/  R2UR UR4, R16 ;  /* 0x00000000100472ca */ /* 0x000fe400000e0000 */
[----:B------:R-:W-:-:S11]  /*1430*/  SHF.L.U32 R0, RZ, 0x1f, RZ ;  /* 0x0000001fff007819 */ /* 0x000fd600000006ff */
[----:B------:R-:W0:Y:S02]  /*1440*/  SYNCS.PHASECHK.TRANS64.TRYWAIT P0, [UR4+0x36800], R0 ;  /* 0x03680000ff0075a7 */ /* 0x000e240008000144 */
[----:B0-----:R-:W-:Y:S05]  /*1450*/  @!P0 BRA `(.L_x_3226) ;  /* 0x0000010c00808947 */ /* 0x001fea0003800000 */
.L_x_3337:
[----:B------:R-:W2:Y:S02]  /*1460*/  LDL R2, [R1+0xc] ;  /* 0x00000c0001027983 */ /* 0x000ea40000100800 */
[----:B--2---:R-:W-:-:S13]  /*1470*/  R2UR UR4, R2 ;  /* 0x00000000020472ca */ /* 0x004fda00000e0000 */
[----:B------:R-:W-:-:S06]  /*1480*/  ULOP3.LUT UR4, UR4, 0x1, URZ, 0xfc, !UPT ;  /* 0x0000000104047892 */ /* 0x000fcc000f8efc3f */
[----:B------:R-:W-:-:S05]  /*1490*/  IMAD.U32 R2, RZ, RZ, UR4 ;  /* 0x00000004ff027e24 */ /* 0x000fca000f8e00ff */
[----:B------:R-:W-:-:S13]  /*14a0*/  ISETP.NE.AND P0, PT, R2, 0x3, PT ;  /* 0x000000030200780c */ /* 0x000fda0003f05270 */
[----:B------:R-:W-:Y:S05]  /*14b0*/  @!P0 BRA `(.L_x_3227) ;  /* 0x0000000000048947 */ /* 0x000fea0003800000 */
[----:B------:R-:W-:Y:S01]  /*14c0*/  BPT.TRAP 0x1 ;  /* 0x000000040000795c */ /* 0x000fe20000300000 */
.L_x_3227:
[----:B------:R-:W-:-:S13]  /*14d0*/  R2UR UR4, R16 ;  /* 0x00000000100472ca */ /* 0x000fda00000e0000 */
[----:B------:R1:W2:Y:S01]  /*14e0*/  SYNCS.PHASECHK.TRANS64.TRYWAIT P2, [UR4+0x36830], R0 ;  /* 0x03683000ff0075a7 */ /* 0x0002a20008040144 */
[----:B------:R-:W-:Y:S05]  /*14f0*/  @!P0 BRA `(.L_x_3228) ;  /* 0x0000000000048947 */ /* 0x000fea0003800000 */
[----:B------:R-:W-:Y:S01]  /*1500*/  BPT.TRAP 0x1 ;  /* 0x000000040000795c */ /* 0x000fe20000300000 */
.L_x_3228:
[----:B------:R-:W3:Y:S02]  /*1510*/  S2R R2, SR_TID.X ;  /* 0x0000000000027919 */ /* 0x000ee40000002100 */
[----:B---3--:R-:W-:-:S04]  /*1520*/  LOP3.LUT R2, R2, 0x7f, RZ, 0xc0, !PT ;  /* 0x0000007f02027812 */ /* 0x008fc800078ec0ff */
[----:B------:R-:W-:Y:S01]  /*1530*/  ISETP.NE.AND P1, PT, R2, RZ, PT ;  /* 0x000000ff0200720c */ /* 0x000fe20003f25270 */
[----:B------:R-:W-:Y:S01]  /*1540*/  IMAD.U32 R2, RZ, RZ, UR36 ;  /* 0x00000024ff027e24 */ /* 0x000fe2000f8e00ff */
[----:B--2---:R-:W-:Y:S11]  /*1550*/  @P2 BRA `(.L_x_3229) ;  /* 0x00000000000c2947 */ /* 0x004ff60003800000 */
[----:B------:R-:W-:-:S13]  /*1560*/  R2UR UR4, R16 ;  /* 0x00000000100472ca */ /* 0x000fda00000e0000 */
[----:B------:R-:W2:Y:S02]  /*1570*/  SYNCS.PHASECHK.TRANS64.TRYWAIT P2, [UR4+0x36830], R0 ;  /* 0x03683000ff0075a7 */ /* 0x000ea40008040144 */
[----:B--2---:R-:W-:Y:S05]  /*1580*/  @!P2 BRA `(.L_x_3230) ;  /* 0x0000010c0050a947 */ /* 0x004fea0003800000 */
.L_x_3229:
[----:B------:R-:W-:Y:S05]  /*1590*/  WARPSYNC.ALL ;  /* 0x0000000000007948 */ /* 0x000fea0003800000 */
[----:B------:R-:W-:Y:S01]  /*15a0*/  IMAD.MOV.U32 R5, RZ, RZ, RZ ;  /* 0x000000ffff057224 */ /* 0x000fe200078e00ff */
[----:B------:R-:W-:Y:S01]  /*15b0*/  MOV R119, RZ ;  /* 0x000000ff00777202 */ /* 0x000fe20000000f00 */
[----:B0-----:R-:W-:Y:S01]  /*15c0*/  IMAD.MOV.U32 R3, RZ, RZ, 0x40000040 ;  /* 0x40000040ff037424 */ /* 0x001fe200078e00ff */
[----:B------:R-:W-:Y:S02]  /*15d0*/  LOP3.LUT R2, R2, 0x10000, RZ, 0xfc, !PT ;  /* 0x0001000002027812 */ /* 0x000fe400078efcff */
        /* <DEDUP_REMOVED lines=18> */
[----:B------:R-:W-:Y:S01]  /*1700*/  R2UR UR20, R2 ;  /* 0x00000000021472ca */ /* 0x000fe200000e0000 */
[----:B------:R-:W-:Y:S01]  /*1710*/  UMOV UR29, 0x40000040 ;  /* 0x40000040001d7882 */ /* 0x000fe20000000000 */
[C---:B------:R-:W-:Y:S01]  /*1720*/  R2UR UR21, R3.reuse ;  /* 0x00000000031572ca */ /* 0x040fe200000e0000 */
[----:B------:R-:W-:Y:S01]  /*1730*/  ULOP3.LUT UR4, UR4, 0x3fff, URZ, 0xc0, !UPT ;  /* 0x00003fff04047892 */ /* 0x000fe2000f8ec03f */
[----:B------:R-:W-:Y:S01]  /*1740*/  R2UR UR5, R3 ;  /* 0x00000000030572ca */ /* 0x000fe200000e0000 */
[----:B------:R-:W-:Y:S01]  /*1750*/  UMOV UR31, 0x40000040 ;  /* 0x40000040001f7882 */ /* 0x000fe20000000000 */
[----:B------:R-:W-:Y:S01]  /*1760*/  UMOV UR33, 0x40000040 ;  /* 0x4000004000217882 */ /* 0x000fe20000000000 */
[----:B------:R-:W-:Y:S01]  /*1770*/  ULOP3.LUT UR43, UR4, 0x10000, URZ, 0xfc, !UPT ;  /* 0x00010000042b7892 */ /* 0x000fe2000f8efc3f */
[----:B------:R-:W-:Y:S01]  /*1780*/  LOP3.LUT R22, R22, 0xffffff80, RZ, 0xc0, !PT ;  /* 0xffffff8016167812 */ /* 0x000fe200078ec0ff */
[----:B------:R-:W-:Y:S01]  /*1790*/  UMOV UR35, 0x40000040 ;  /* 0x4000004000237882 */ /* 0x000fe20000000000 */
[----:B------:R-:W-:Y:S01]  /*17a0*/  UMOV UR37, 0x40000040 ;  /* 0x4000004000257882 */ /* 0x000fe20000000000 */
[----:B------:R-:W-:Y:S01]  /*17b0*/  UIADD3 UR4, UR43, 0x80, URZ ;  /* 0x000000802b047890 */ /* 0x000fe2000fffe03f */
[----:B------:R-:W-:Y:S01]  /*17c0*/  IMAD.MOV.U32 R4, RZ, RZ, -0x2 ;  /* 0xfffffffeff047424 */ /* 0x000fe200078e00ff */
[----:B------:R-:W-:Y:S01]  /*17d0*/  UIADD3 UR18, UR43, 0x100, URZ ;  /* 0x000001002b127890 */ /* 0x000fe2000fffe03f */
[----:B------:R-:W-:Y:S01]  /*17e0*/  IMAD.IADD R22, R19, 0x1, -R22 ;  /* 0x0000000113167824 */ /* 0x000fe200078e0a16 */
[----:B------:R-:W-:Y:S01]  /*17f0*/  UMOV UR10, UR43 ;  /* 0x0000002b000a7c82 */ /* 0x000fe20008000000 */
[----:B------:R-:W-:Y:S01]  /*1800*/  UIADD3 UR14, UR43, 0x180, URZ ;  /* 0x000001802b0e7890 */ /* 0x000fe2000fffe03f */
[----:B------:R-:W-:Y:S01]  /*1810*/  HGMMA.64x16x16.F32.BF16 R72, gdesc[UR8], RZ, !UPT, gsb0 ;  /* 0x00200000084879f0 */ /* 0x000fe2000c0018ff */
[----:B------:R-:W-:Y:S01]  /*1820*/  UMOV UR26, UR4 ;  /* 0x00000004001a7c82 */ /* 0x000fe20008000000 */
[----:B------:R-:W-:Y:S01]  /*1830*/  UIADD3 UR22, UR43, 0x200, URZ ;  /* 0x000002002b167890 */ /* 0x000fe2000fffe03f */
[C---:B------:R-:W-:Y:S01]  /*1840*/  R2UR UR4, R2.reuse ;  /* 0x00000000020472ca */ /* 0x040fe200000e0000 */
[----:B------:R-:W-:Y:S01]  /*1850*/  UIADD3 UR6, UR43, 0x280, URZ ;  /* 0x000002802b067890 */ /* 0x000fe2000fffe03f */
[----:B------:R-:W-:Y:S01]  /*1860*/  R2UR UR8, R2 ;  /* 0x00000000020872ca */ /* 0x000fe200000e0000 */
[----:B------:R-:W-:Y:S01]  /*1870*/  UIADD3 UR30, UR43, 0x380, URZ ;  /* 0x000003802b1e7890 */ /* 0x000fe2000fffe03f */
[----:B------:R-:W-:Y:S01]  /*1880*/  SHF.R.S32.HI R13, RZ, 0x1f, R22 ;  /* 0x0000001fff0d7819 */ /* 0x000fe20000011416 */
[----:B------:R-:W-:Y:S01]  /*1890*/  UIADD3 UR34, UR43, 0x382, URZ ;  /* 0x000003822b227890 */ /* 0x000fe2000fffe03f */
[----:B------:R-:W-:Y:S01]  /*18a0*/  IMAD.U32 R20, RZ, RZ, UR38 ;  /* 0x00000026ff147e24 */ /* 0x000fe2000f8e00ff */
[----:B------:R-:W-:Y:S01]  /*18b0*/  UIADD3 UR10, UR43, 0x504, URZ ;  /* 0x000005042b0a7890 */ /* 0x000fe2000fffe03f */
[----:B------:R-:W-:Y:S01]  /*18c0*/  LEA.HI R13, R13, R22, RZ, 0x2 ;  /* 0x000000160d0d7211 */ /* 0x000fe200078f10ff */
[----:B------:R-:W-:Y:S01]  /*18d0*/  UMOV UR41, 0x40000040 ;  /* 0x4000004000297882 */ /* 0x000fe20000000000 */
[----:B------:R-:W-:Y:S01]  /*18e0*/  UMOV UR45, 0x40000040 ;  /* 0x40000040002d7882 */ /* 0x000fe20000000000 */
[----:B------:R-:W-:Y:S01]  /*18f0*/  UMOV UR49, 0x40000040 ;  /* 0x4000004000317882 */ /* 0x000fe20000000000 */
[----:B------:R-:W-:Y:S01]  /*1900*/  UMOV UR53, 0x40000040 ;  /* 0x4000004000357882 */ /* 0x000fe20000000000 */
[----:B------:R-:W-:Y:S01]  /*1910*/  UMOV UR57, 0x40000040 ;  /* 0x4000004000397882 */ /* 0x000fe20000000000 */
[----:B------:R-:W-:Y:S01]  /*1920*/  LOP3.LUT R13, R13, 0x7ffffffc, RZ, 0xc0, !PT ;  /* 0x7ffffffc0d0d7812 */ /* 0x000fe200078ec0ff */
[----:B------:R-:W-:Y:S01]  /*1930*/  UIADD3 UR9, UR8, 0x2, URZ ;  /* 0x0000000208097890 */ /* 0x000fe2000fffe03f */
[----:B------:R-:W-:Y:S01]  /*1940*/  P2R R80, PR, RZ, 0x1 ;  /* 0x00000001ff507803 */ /* 0x000fe20000000000 */
[----:B------:R-:W-:Y:S01]  /*1950*/  UIADD3 UR28, UR8, 0x400, URZ ;  /* 0x00000400081c7890 */ /* 0x000fe2000fffe03f */
[----:B------:R-:W-:Y:S01]  /*1960*/  IADD3 R13, R22, -R13, RZ ;  /* 0x8000000d160d7210 */ /* 0x000fe20007ffe0ff */
[----:B------:R-:W-:Y:S01]  /*1970*/  UIADD3 UR32, UR8, 0x402, URZ ;  /* 0x0000040208207890 */ /* 0x000fe2000fffe03f */
[----:B------:R-:W-:Y:S01]  /*1980*/  IMAD.U32 R11, RZ, RZ, UR43 ;  /* 0x0000002bff0b7e24 */ /* 0x000fe2000f8e00ff */
[----:B------:R-:W-:Y:S01]  /*1990*/  UIADD3 UR36, UR8, 0x404, URZ ;  /* 0x0000040408247890 */ /* 0x000fe2000fffe03f */
[--C-:B------:R-:W-:Y:S01]  /*19a0*/  IMAD.MOV.U32 R118, RZ, RZ, R119.reuse ;  /* 0x000000ffff767224 */ /* 0x100fe200078e0077 */
[----:B------:R-:W-:Y:S01]  /*19b0*/  UIADD3 UR40, UR8, 0x406, URZ ;  /* 0x0000040608287890 */ /* 0x000fe2000fffe03f */
[----:B------:R-:W-:Y:S01]  /*19c0*/  IMAD R13, R13, R4, 0x70 ;  /* 0x000000700d0d7424 */ /* 0x000fe200078e0204 */
[----:B------:R-:W-:Y:S01]  /*19d0*/  UIADD3 UR44, UR8, 0x800, URZ ;  /* 0x00000800082c7890 */ /* 0x000fe2000fffe03f */
[--C-:B------:R-:W-:Y:S01]  /*19e0*/  IMAD.MOV.U32 R116, RZ, RZ, R119.reuse ;  /* 0x000000ffff747224 */ /* 0x100fe200078e0077 */
[----:B------:R-:W-:Y:S01]  /*19f0*/  UIADD3 UR48, UR8, 0x802, URZ ;  /* 0x0000080208307890 */ /* 0x000fe2000fffe03f */
[----:B------:R-:W-:Y:S01]  /*1a00*/  VIADD R13, R13, UR39 ;  /* 0x000000270d0d7c36 */ /* 0x000fe20008000000 */
[----:B------:R-:W-:Y:S01]  /*1a10*/  UIADD3 UR52, UR8, 0x804, URZ ;  /* 0x0000080408347890 */ /* 0x000fe2000fffe03f */
[----:B------:R-:W-:Y:S01]  /*1a20*/  IMAD.MOV.U32 R114, RZ, RZ, R119 ;  /* 0x000000ffff727224 */ /* 0x000fe200078e0077 */
[----:B------:R-:W-:Y:S01]  /*1a30*/  UIADD3 UR56, UR8, 0x806, URZ ;  /* 0x0000080608387890 */ /* 0x000fe2000fffe03f */
[----:B------:R-:W-:Y:S01]  /*1a40*/  IMAD R20, R20, -0x70, R13 ;  /* 0xffffff9014147824 */ /* 0x000fe200078e020d */
[----:B------:R-:W-:Y:S01]  /*1a50*/  UIADD3 UR38, UR38, -0x2, URZ ;  /* 0xfffffffe26267890 */ /* 0x000fe2000fffe03f */
[----:B------:R-:W-:-:S02]  /*1a60*/  IMAD.MOV.U32 R112, RZ, RZ, R119 ;  /* 0x000000ffff707224 */ /* 0x000fc400078e0077 */
[--C-:B------:R-:W-:Y:S01]  /*1a70*/  IMAD.MOV.U32 R110, RZ, RZ, R119.reuse ;  /* 0x000000ffff6e7224 */ /* 0x100fe200078e0077 */
[C---:B------:R-:W-:Y:S01]  /*1a80*/  ISETP.GT.AND P4, PT, R20.reuse, RZ, PT ;  /* 0x000000ff1400720c */ /* 0x040fe20003f84270 */
[--C-:B------:R-:W-:Y:S01]  /*1a90*/  IMAD.MOV.U32 R108, RZ, RZ, R119.reuse ;  /* 0x000000ffff6c7224 */ /* 0x100fe200078e0077 */
[C---:B------:R-:W-:Y:S01]  /*1aa0*/  ISETP.GT.AND P2, PT, R20.reuse, 0x1, PT ;  /* 0x000000011400780c */ /* 0x040fe20003f44270 */
[--C-:B------:R-:W-:Y:S01]  /*1ab0*/  IMAD.MOV.U32 R106, RZ, RZ, R119.reuse ;  /* 0x000000ffff6a7224 */ /* 0x100fe200078e0077 */
[C---:B------:R-:W-:Y:S01]  /*1ac0*/  ISETP.GT.AND P3, PT, R20.reuse, 0x8, PT ;  /* 0x000000081400780c */ /* 0x040fe20003f64270 */
[--C-:B------:R-:W-:Y:S01]  /*1ad0*/  IMAD.MOV.U32 R104, RZ, RZ, R119.reuse ;  /* 0x000000ffff687224 */ /* 0x100fe200078e0077 */
[C---:B------:R-:W-:Y:S01]  /*1ae0*/  ISETP.GT.AND P6, PT, R20.reuse, 0x9, PT ;  /* 0x000000091400780c */ /* 0x040fe20003fc4270 */
[--C-:B------:R-:W-:Y:S01]  /*1af0*/  IMAD.MOV.U32 R102, RZ, RZ, R119.reuse ;  /* 0x000000ffff667224 */ /* 0x100fe200078e0077 */
[----:B------:R-:W-:Y:S01]  /*1b00*/  ISETP.GT.AND P5, PT, R20, 0x10, PT ;  /* 0x000000101400780c */ /* 0x000fe20003fa4270 */
[----:B------:R-:W-:-:S02]  /*1b10*/  IMAD.MOV.U32 R100, RZ, RZ, R119 ;  /* 0x000000ffff647224 */ /* 0x000fc400078e0077 */
        /* <DEDUP_REMOVED lines=15> */
[----:B------:R-:W-:Y:S01]  /*1c10*/  IMAD.MOV.U32 R82, RZ, RZ, R119 ;  /* 0x000000ffff527224 */ /* 0x000fe200078e0077 */
[----:B------:R-:W-:Y:S02]  /*1c20*/  WARPGROUP.DEPBAR.LE gsb0, 0x0 ;  /* 0x00008000000079c5 */ /* 0x000fe40000010000 */
        /* <DEDUP_REMOVED lines=8> */
[----:B------:R-:W-:Y:S03]  /*1cb0*/  HGMMA.64x16x16.F32.BF16 R48, gdesc[UR12], RZ, !UPT, gsb0 ;  /* 0x002000000c3079f0 */ /* 0x000fe6000c0018ff */
[----:B------:R-:W-:Y:S02]  /*1cc0*/  WARPGROUP.DEPBAR.LE gsb0, 0x0 ;  /* 0x00008000000079c5 */ /* 0x000fe40000010000 */
[----:B------:R-:W-:-:S06]  /*1cd0*/  WARPGROUP.ARRIVE ;  /* 0x00000000000079c5 */ /* 0x000fcc0000000000 */
[----:B------:R-:W-:Y:S01]  /*1ce0*/  HGMMA.64x16x16.F32.BF16 R40, gdesc[UR20], RZ, !UPT, gsb0 ;  /* 0x00200000142879f0 */ /* 0x000fe2000c0018ff */
[----:B------:R-:W-:Y:S02]  /*1cf0*/  UIADD3 UR20, UR8, 0x4, URZ ;  /* 0x0000000408147890 */ /* 0x000fe4000fffe03f */
[----:B------:R-:W-:Y:S01]  /*1d00*/  UIADD3 UR22, UR43, 0x4, URZ ;  /* 0x000000042b167890 */ /* 0x000fe2000fffe03f */
[----:B------:R-:W-:Y:S01]  /*1d10*/  UMOV UR21, 0x40000040 ;  /* 0x4000004000157882 */ /* 0x000fe20000000000 */
[----:B------:R-:W-:Y:S01]  /*1d20*/  UMOV UR23, 0x40000040 ;  /* 0x4000004000177882 */ /* 0x000fe20000000000 */
[----:B------:R-:W-:Y:S01]  /*1d30*/  UIADD3 UR8, UR43, 0x804, URZ ;  /* 0x000008042b087890 */ /* 0x000fe2000fffe03f */
[----:B------:R-:W-:Y:S02]  /*1d40*/  WARPGROUP.DEPBAR.LE gsb0, 0x0 ;  /* 0x00008000000079c5 */ /* 0x000fe40000010000 */
[----:B------:R-:W-:-:S06]  /*1d50*/  WARPGROUP.ARRIVE ;  /* 0x00000000000079c5 */ /* 0x000fcc0000000000 */
[----:B------:R-:W-:Y:S01]  /*1d60*/  HGMMA.64x16x16.F32.BF16 R32, gdesc[UR4], RZ, !UPT, gsb0 ;  /* 0x00200000042079f0 */ /* 0x000fe2000c0018ff */
[----:B------:R-:W-:Y:S02]  /*1d70*/  UIADD3 UR4, UR43, 0x2, URZ ;  /* 0x000000022b047890 */ /* 0x000fe4000fffe03f */
[----:B------:R-:W-:Y:S02]  /*1d80*/  UIADD3 UR5, UR43, 0x182, URZ ;  /* 0x000001822b057890 */ /* 0x000fe4000fffe03f */
[----:B------:R-:W-:Y:S01]  /*1d90*/  UIADD3 UR6, UR43, 0x384, URZ ;  /* 0x000003842b067890 */ /* 0x000fe2000fffe03f */
[----:B------:R-:W-:Y:S01]  /*1da0*/  UMOV UR7, 0x40000040 ;  /* 0x4000004000077882 */ /* 0x000fe20000000000 */
[----:B------:R-:W-:Y:S02]  /*1db0*/  WARPGROUP.DEPBAR.LE gsb0, 0x0 ;  /* 0x00008000000079c5 */ /* 0x000fe40000010000 */
[----:B------:R-:W-:-:S06]  /*1dc0*/  WARPGROUP.ARRIVE ;  /* 0x00000000000079c5 */ /* 0x000fcc0000000000 */
[----:B------:R-:W-:Y:S01]  /*1dd0*/  HGMMA.64x16x16.F32.BF16 R24, gdesc[UR16], RZ, !UPT, gsb0 ;  /* 0x00200000101879f0 */ /* 0x000fe2000c0018ff */
[----:B------:R-:W-:Y:S01]  /*1de0*/  UMOV UR16, UR9 ;  /* 0x0000000900107c82 */ /* 0x000fe20008000000 */
[----:B------:R-:W-:Y:S01]  /*1df0*/  UMOV UR17, 0x40000040 ;  /* 0x4000004000117882 */ /* 0x000fe20000000000 */
[----:B------:R-:W-:Y:S01]  /*1e00*/  UMOV UR18, UR4 ;  /* 0x0000000400127c82 */ /* 0x000fe20008000000 */
[----:B------:R-:W-:Y:S01]  /*1e10*/  UMOV UR19, 0x40000040 ;  /* 0x4000004000137882 */ /* 0x000fe20000000000 */
        /* <DEDUP_REMOVED lines=481> */
[----:B------:R-:W-:Y:S01]  /*3c30*/  MUFU.TANH R74, R74 ;  /* 0x0000004a004a7308 */ /* 0x000fe20000002400 */
[----:B------:R-:W-:Y:S01]  /*3c40*/  UMOV UR4, UR56 ;  /* 0x0000003800047c82 */ /* 0x000fe20008000000 */
[----:B------:R-:W-:Y:S01]  /*3c50*/  UMOV UR5, UR57 ;  /* 0x0000003900057c82 */ /* 0x000fe20008000000 */
[----:B------:R-:W-:Y:S01]  /*3c60*/  UMOV UR7, 0x40000040 ;  /* 0x4000004000077882 */ /* 0x000fe20000000000 */
[----:B------:R-:W-:Y:S01]  /*3c70*/  FMUL.FTZ R73, R73, UR8 ;  /* 0x0000000849497c20 */ /* 0x000fe20008410000 */
[----:B------:R-:W-:Y:S01]  /*3c80*/  FMUL.FTZ R76, R76, UR8 ;  /* 0x000000084c4c7c20 */ /* 0x000fe20008410000 */
[----:B------:R-:W-:-:S02]  /*3c90*/  FMUL.FTZ R77, R77, UR8 ;  /* 0x000000084d4d7c20 */ /* 0x000fc40008410000 */
[----:B------:R-:W0:Y:S08]  /*3ca0*/  MUFU.TANH R75, R75 ;  /* 0x0000004b004b7308 */ /* 0x000e300000002400 */
[----:B------:R-:W-:Y:S08]  /*3cb0*/  MUFU.TANH R78, R78 ;  /* 0x0000004e004e7308 */ /* 0x000ff00000002400 */
[----:B------:R-:W2:Y:S01]  /*3cc0*/  MUFU.TANH R79, R79 ;  /* 0x0000004f004f7308 */ /* 0x000ea20000002400 */
[----:B0-----:R-:W-:-:S07]  /*3cd0*/  FSEL R75, R75, -INF , P2 ;  /* 0xff8000004b4b7808 */ /* 0x001fce0001000000 */
[----:B------:R0:W3:Y:S08]  /*3ce0*/  MUFU.TANH R7, R72 ;  /* 0x0000004800077308 */ /* 0x0000f00000002400 */
[----:B-1----:R1:W4:Y:S01]  /*3cf0*/  MUFU.TANH R0, R73 ;  /* 0x0000004900007308 */ /* 0x0023220000002400 */
[----:B--2---:R-:W-:Y:S01]  /*3d00*/  FSEL R79, R79, -INF , P6 ;  /* 0xff8000004f4f7808 */ /* 0x004fe20003000000 */
[----:B0-----:R-:W-:-:S06]  /*3d10*/  IMAD.MOV.U32 R72, RZ, RZ, R119 ;  /* 0x000000ffff487224 */ /* 0x001fcc00078e0077 */
[----:B------:R0:W2:Y:S01]  /*3d20*/  MUFU.TANH R9, R76 ;  /* 0x0000004c00097308 */ /* 0x0000a20000002400 */
        /* <DEDUP_REMOVED lines=15> */
[----:B------:R-:W-:Y:S01]  /*3e20*/  FMNMX.FTZ R12, R73, R75, !PT ;  /* 0x0000004b490c7209 */ /* 0x000fe20007810000 */
[----:B------:R-:W-:Y:S01]  /*3e30*/  FMUL.FTZ R64, R64, UR8 ;  /* 0x0000000840407c20 */ /* 0x000fe20008410000 */
[----:B---3--:R-:W-:Y:S01]  /*3e40*/  FSEL R7, R7, -INF , P4 ;  /* 0xff80000007077808 */ /* 0x008fe20002000000 */
[----:B------:R-:W3:Y:S01]  /*3e50*/  MUFU.TANH R67, R67 ;  /* 0x0000004300437308 */ /* 0x000ee20000002400 */
[----:B------:R-:W-:Y:S01]  /*3e60*/  ISETP.GT.AND P4, PT, R20, 0x11, PT ;  /* 0x000000111400780c */ /* 0x000fe20003f84270 */
[----:B------:R-:W-:Y:S01]  /*3e70*/  FMUL.FTZ R68, R68, UR8 ;  /* 0x0000000844447c20 */ /* 0x000fe20008410000 */
[----:B----4-:R-:W-:Y:S01]  /*3e80*/  FSEL R0, R0, -INF , P2 ;  /* 0xff80000000007808 */ /* 0x010fe20001000000 */
[--C-:B0-----:R-:W-:Y:S01]  /*3e90*/  IMAD.MOV.U32 R76, RZ, RZ, R119.reuse ;  /* 0x000000ffff4c7224 */ /* 0x101fe200078e0077 */
[----:B------:R-:W-:Y:S01]  /*3ea0*/  ISETP.GT.AND P2, PT, R20, 0x18, PT ;  /* 0x000000181400780c */ /* 0x000fe20003f44270 */
[--C-:B------:R-:W-:Y:S01]  /*3eb0*/  IMAD.MOV.U32 R74, RZ, RZ, R119.reuse ;  /* 0x000000ffff4a7224 */ /* 0x100fe200078e0077 */
[----:B--2---:R-:W-:Y:S01]  /*3ec0*/  FSEL R9, R9, -INF , P3 ;  /* 0xff80000009097808 */ /* 0x004fe20001800000 */
[----:B------:R-:W0:Y:S01]  /*3ed0*/  MUFU.TANH R65, R65 ;  /* 0x0000004100417308 */ /* 0x000e220000002400 */
[----:B-1----:R-:W-:Y:S01]  /*3ee0*/  FSEL R81, R66, -INF , P5 ;  /* 0xff80000042517808 */ /* 0x002fe20002800000 */
[----:B------:R-:W-:-:S06]  /*3ef0*/  IMAD.MOV.U32 R66, RZ, RZ, R119 ;  /* 0x000000ffff427224 */ /* 0x000fcc00078e0077 */
[----:B------:R1:W2:Y:S01]  /*3f00*/  MUFU.TANH R21, R77 ;  /* 0x0000004d00157308 */ /* 0x0002a20000002400 */
[----:B---3--:R-:W-:-:S07]  /*3f10*/  FSEL R67, R67, -INF , P4 ;  /* 0xff80000043437808 */ /* 0x008fce0002000000 */
[----:B------:R-:W3:Y:S01]  /*3f20*/  MUFU.TANH R70, R70 ;  /* 0x0000004600467308 */ /* 0x000ee20000002400 */
[----:B-1----:R-:W-:Y:S01]  /*3f30*/  FSEL R77, R78, -INF , P3 ;  /* 0xff8000004e4d7808 */ /* 0x002fe20001800000 */
[----:B------:R-:W-:Y:S01]  /*3f40*/  IMAD.MOV.U32 R78, RZ, RZ, R119 ;  /* 0x000000ffff4e7224 */ /* 0x000fe200078e0077 */
[----:B0-----:R-:W-:Y:S02]  /*3f50*/  FSEL R19, R65, -INF , P4 ;  /* 0xff80000041137808 */ /* 0x001fe40002000000 */
[----:B------:R-:W-:Y:S02]  /*3f60*/  FMNMX.FTZ R14, R77, R12, !PT ;  /* 0x0000000c4d0e7209 */ /* 0x000fe40007810000 */
[----:B------:R-:W-:Y:S01]  /*3f70*/  ISETP.GT.AND P3, PT, R20, 0x19, PT ;  /* 0x000000191400780c */ /* 0x000fe20003f64270 */
[----:B------:R-:W0:Y:S01]  /*3f80*/  MUFU.TANH R71, R71 ;  /* 0x0000004700477308 */ /* 0x000e220000002400 */
[----:B------:R-:W-:Y:S02]  /*3f90*/  FMNMX.FTZ R14, R79, R14, !PT ;  /* 0x0000000e4f0e7209 */ /* 0x000fe40007810000 */
[----:B--2---:R-:W-:-:S02]  /*3fa0*/  FSEL R21, R21, -INF , P6 ;  /* 0xff80000015157808 */ /* 0x004fc40003000000 */
[----:B------:R-:W-:Y:S02]  /*3fb0*/  FMNMX.FTZ R14, R81, R14, !PT ;  /* 0x0000000e510e7209 */ /* 0x000fe40007810000 */
[----:B------:R-:W-:Y:S01]  /*3fc0*/  ISETP.GT.AND P6, PT, R20, 0x20, PT ;  /* 0x000000201400780c */ /* 0x000fe20003fc4270 */
[----:B------:R-:W1:Y:S01]  /*3fd0*/  MUFU.TANH R23, R64 ;  /* 0x0000004000177308 */ /* 0x000e620000002400 */
[----:B---3--:R-:W-:Y:S01]  /*3fe0*/  FSEL R65, R70, -INF , P2 ;  /* 0xff80000046417808 */ /* 0x008fe20001000000 */
[----:B------:R-:W-:Y:S02]  /*3ff0*/  WARPGROUP.DEPBAR.LE gsb0, 0x0 ;  /* 0x00008000000079c5 */ /* 0x000fe40000010000 */
[----:B------:R-:W-:Y:S01]  /*4000*/  WARPGROUP.ARRIVE ;  /* 0x00000000000079c5 */ /* 0x000fe20000000000 */
[----:B------:R-:W-:Y:S01]  /*4010*/  FMUL.FTZ R58, R58, UR8 ;  /* 0x000000083a3a7c20 */ /* 0x000fe20008410000 */
[----:B------:R-:W-:Y:S01]  /*4020*/  FMUL.FTZ R59, R59, UR8 ;  /* 0x000000083b3b7c20 */ /* 0x000fe20008410000 */
[----:B------:R-:W-:Y:S01]  /*4030*/  FMUL.FTZ R62, R62, UR8 ;  /* 0x000000083e3e7c20 */ /* 0x000fe20008410000 */
[----:B------:R-:W-:Y:S01]  /*4040*/  MUFU.TANH R69, R69 ;  /* 0x0000004500457308 */ /* 0x000fe20000002400 */
[----:B------:R-:W-:Y:S01]  /*4050*/  FMUL.FTZ R63, R63, UR8 ;  /* 0x000000083f3f7c20 */ /* 0x000fe20008410000 */
[----:B------:R-:W-:Y:S01]  /*4060*/  HGMMA.64x16x16.F32.BF16 R48, gdesc[UR4], R48, gsb0 ;  /* 0x00200000043079f0 */ /* 0x000fe20008001830 */
[----:B------:R-:W-:Y:S01]  /*4070*/  UIADD3 UR6, UR43, 0x906, URZ ;  /* 0x000009062b067890 */ /* 0x000fe2000fffe03f */
[----:B------:R-:W-:Y:S01]  /*4080*/  FMUL.FTZ R56, R56, UR8 ;  /* 0x0000000838387c20 */ /* 0x000fe20008410000 */
[----:B------:R-:W-:Y:S01]  /*4090*/  UMOV UR4, UR56 ;  /* 0x0000003800047c82 */ /* 0x000fe20008000000 */
[----:B------:R-:W-:Y:S01]  /*40a0*/  UMOV UR5, UR57 ;  /* 0x0000003900057c82 */ /* 0x000fe20008000000 */
[----:B------:R-:W-:Y:S01]  /*40b0*/  UMOV UR7, 0x40000040 ;  /* 0x4000004000077882 */ /* 0x000fe20000000000 */
[----:B------:R-:W-:Y:S01]  /*40c0*/  MUFU.TANH R58, R58 ;  /* 0x0000003a003a7308 */ /* 0x000fe20000002400 */
[----:B------:R-:W-:Y:S01]  /*40d0*/  FMNMX.FTZ R14, R67, R14, !PT ;  /* 0x0000000e430e7209 */ /* 0x000fe20007810000 */
[----:B------:R-:W-:Y:S01]  /*40e0*/  FMUL.FTZ R57, R57, UR8 ;  /* 0x0000000839397c20 */ /* 0x000fe20008410000 */
[----:B0-----:R-:W-:Y:S01]  /*40f0*/  FSEL R71, R71, -INF , P3 ;  /* 0xff80000047477808 */ /* 0x001fe20001800000 */
[----:B------:R-:W-:Y:S01]  /*4100*/  FMUL.FTZ R60, R60, UR8 ;  /* 0x000000083c3c7c20 */ /* 0x000fe20008410000 */
[----:B------:R-:W-:Y:S01]  /*4110*/  FMNMX.FTZ R14, R65, R14, !PT ;  /* 0x0000000e410e7209 */ /* 0x000fe20007810000 */
[----:B------:R-:W-:Y:S01]  /*4120*/  FMUL.FTZ R61, R61, UR8 ;  /* 0x000000083d3d7c20 */ /* 0x000fe20008410000 */
[----:B-1----:R-:W-:Y:S01]  /*4130*/  FSEL R23, R23, -INF , P5 ;  /* 0xff80000017177808 */ /* 0x002fe20002800000 */
[----:B------:R-:W0:Y:S01]  /*4140*/  MUFU.TANH R59, R59 ;  /* 0x0000003b003b7308 */ /* 0x000e220000002400 */
[C---:B------:R-:W-:Y:S01]  /*4150*/  ISETP.GT.AND P5, PT, R20.reuse, 0x21, PT ;  /* 0x000000211400780c */ /* 0x040fe20003fa4270 */
[--C-:B------:R-:W-:Y:S01]  /*4160*/  IMAD.MOV.U32 R70, RZ, RZ, R119.reuse ;  /* 0x000000ffff467224 */ /* 0x100fe200078e0077 */
[----:B------:R-:W-:Y:S01]  /*4170*/  FMNMX.FTZ R14, R71, R14, !PT ;  /* 0x0000000e470e7209 */ /* 0x000fe20007810000 */
[----:B------:R-:W-:Y:S01]  /*4180*/  IMAD.MOV.U32 R64, RZ, RZ, R119 ;  /* 0x000000ffff407224 */ /* 0x000fe200078e0077 */
[----:B------:R-:W-:-:S03]  /*4190*/  ISETP.GT.AND P4, PT, R20, 0x28, PT ;  /* 0x000000281400780c */ /* 0x000fc60003f84270 */
[----:B------:R1:W2:Y:S08]  /*41a0*/  MUFU.TANH R15, R68 ;  /* 0x00000044000f7308 */ /* 0x0002b00000002400 */
[----:B------:R-:W3:Y:S01]  /*41b0*/  MUFU.TANH R62, R62 ;  /* 0x0000003e003e7308 */ /* 0x000ee20000002400 */
[----:B0-----:R-:W-:Y:S01]  /*41c0*/  FSEL R83, R59, -INF , P5 ;  /* 0xff8000003b537808 */ /* 0x001fe20002800000 */
[----:B-1----:R-:W-:-:S06]  /*41d0*/  IMAD.MOV.U32 R68, RZ, RZ, R119 ;  /* 0x000000ffff447224 */ /* 0x002fcc00078e0077 */
[----:B------:R-:W0:Y:S01]  /*41e0*/  MUFU.TANH R63, R63 ;  /* 0x0000003f003f7308 */ /* 0x000e220000002400 */
[----:B--2---:R-:W-:Y:S02]  /*41f0*/  FSEL R15, R15, -INF , P2 ;  /* 0xff8000000f0f7808 */ /* 0x004fe40001000000 */
[----:B------:R-:W-:-:S05]  /*4200*/  ISETP.GT.AND P2, PT, R20, 0x29, PT ;  /* 0x000000291400780c */ /* 0x000fca0003f44270 */
[----:B------:R-:W1:Y:S01]  /*4210*/  MUFU.TANH R56, R56 ;  /* 0x0000003800387308 */ /* 0x000e620000002400 */
[----:B---3--:R-:W-:Y:S01]  /*4220*/  FSEL R85, R62, -INF , P4 ;  /* 0xff8000003e557808 */ /* 0x008fe20002000000 */
[----:B------:R-:W-:Y:S01]  /*4230*/  IMAD.MOV.U32 R62, RZ, RZ, R119 ;  /* 0x000000ffff3e7224 */ /* 0x000fe200078e0077 */
        /* <DEDUP_REMOVED lines=13> */
[----:B------:R-:W2:Y:S01]  /*4310*/  MUFU.TANH R50, R50 ;  /* 0x0000003200327308 */ /* 0x000ea20000002400 */
[----:B------:R-:W-:Y:S01]  /*4320*/  FMUL.FTZ R49, R49, UR8 ;  /* 0x0000000831317c20 */ /* 0x000fe20008410000 */
[----:B0-----:R-:W-:Y:S01]  /*4330*/  FSEL R63, R63, -INF , P2 ;  /* 0xff8000003f3f7808 */ /* 0x001fe20001000000 */
[----:B------:R-:W-:Y:S01]  /*4340*/  FMUL.FTZ R52, R52, UR8 ;  /* 0x0000000834347c20 */ /* 0x000fe20008410000 */
[----:B------:R-:W-:-:S04]  /*4350*/  FMUL.FTZ R53, R53, UR8 ;  /* 0x0000000835357c20 */ /* 0x000fc80008410000 */
[----:B------:R-:W0:Y:S08]  /*4360*/  MUFU.TANH R51, R51 ;  /* 0x0000003300337308 */ /* 0x000e300000002400 */
        /* <DEDUP_REMOVED lines=8> */
[----:B------:R-:W-:Y:S02]  /*43f0*/  FMUL.FTZ R43, R43, UR8 ;  /* 0x000000082b2b7c20 */ /* 0x000fe40008410000 */
        /* <DEDUP_REMOVED lines=8> */
[----:B------:R3:W-:Y:S01]  /*4480*/  MUFU.TANH R4, R41 ;  /* 0x0000002900047308 */ /* 0x0007e20000002400 */
[----:B------:R-:W-:Y:S01]  /*4490*/  FMUL.FTZ R47, R47, UR8 ;  /* 0x000000082f2f7c20 */ /* 0x000fe20008410000 */
[----:B------:R-:W-:Y:S01]  /*44a0*/  FMUL.FTZ R40, R40, UR8 ;  /* 0x0000000828287c20 */ /* 0x000fe20008410000 */
[----:B------:R-:W-:-:S05]  /*44b0*/  FMUL.FTZ R44, R44, UR8 ;  /* 0x000000082c2c7c20 */ /* 0x000fca0008410000 */
[----:B------:R1:W-:Y:S01]  /*44c0*/  MUFU.TANH R6, R43 ;  /* 0x0000002b00067308 */ /* 0x0003e20000002400 */
[----:B---3--:R-:W-:Y:S02]  /*44d0*/  FSEL R41, R69, -INF , P3 ;  /* 0xff80000045297808 */ /* 0x008fe40001800000 */
[----:B------:R-:W-:Y:S01]  /*44e0*/  FSEL R69, R58, -INF , P6 ;  /* 0xff8000003a457808 */ /* 0x000fe20003000000 */
[--C-:B------:R-:W-:Y:S01]  /*44f0*/  IMAD.MOV.U32 R58, RZ, RZ, R119.reuse ;  /* 0x000000ffff3a7224 */ /* 0x100fe200078e0077 */
[----:B------:R-:W-:Y:S02]  /*4500*/  ISETP.GT.AND P3, PT, R20, 0x30, PT ;  /* 0x000000301400780c */ /* 0x000fe40003f64270 */
[----:B------:R-:W-:Y:S01]  /*4510*/  FMNMX.FTZ R14, R69, R14, !PT ;  /* 0x0000000e450e7209 */ /* 0x000fe20007810000 */
[----:B------:R-:W-:Y:S01]  /*4520*/  MUFU.TANH R42, R42 ;  /* 0x0000002a002a7308 */ /* 0x000fe20000002400 */
[----:B-1----:R-:W-:Y:S01]  /*4530*/  FSEL R43, R56, -INF , P6 ;  /* 0xff800000382b7808 */ /* 0x002fe20003000000 */
[----:B------:R-:W-:Y:S01]  /*4540*/  IMAD.MOV.U32 R56, RZ, RZ, R119 ;  /* 0x000000ffff387224 */ /* 0x000fe200078e0077 */
[----:B------:R-:W-:-:S02]  /*4550*/  FMNMX.FTZ R14, R83, R14, !PT ;  /* 0x0000000e530e7209 */ /* 0x000fc40007810000 */
[----:B------:R-:W-:Y:S02]  /*4560*/  ISETP.GT.AND P6, PT, R20, 0x31, PT ;  /* 0x000000311400780c */ /* 0x000fe40003fc4270 */
[----:B------:R-:W-:Y:S01]  /*4570*/  FMNMX.FTZ R14, R85, R14, !PT ;  /* 0x0000000e550e7209 */ /* 0x000fe20007810000 */
[----:B------:R-:W1:Y:S01]  /*4580*/  MUFU.TANH R49, R49 ;  /* 0x0000003100317308 */ /* 0x000e620000002400 */
[----:B--2---:R-:W-:Y:S01]  /*4590*/  FSEL R87, R50, -INF , P3 ;  /* 0xff80000032577808 */ /* 0x004fe20001800000 */
[----:B------:R-:W-:Y:S01]  /*45a0*/  IMAD.MOV.U32 R50, RZ, RZ, R119 ;  /* 0x000000ffff327224 */ /* 0x000fe200078e0077 */
[----:B------:R-:W-:Y:S02]  /*45b0*/  FMNMX.FTZ R14, R63, R14, !PT ;  /* 0x0000000e3f0e7209 */ /* 0x000fe40007810000 */
[----:B0-----:R-:W-:Y:S02]  /*45c0*/  FSEL R89, R51, -INF , P6 ;  /* 0xff80000033597808 */ /* 0x001fe40003000000 */
[----:B------:R-:W-:Y:S01]  /*45d0*/  FMNMX.FTZ R22, R87, R14, !PT ;  /* 0x0000000e57167209 */ /* 0x000fe20007810000 */
[----:B------:R-:W0:Y:S03]  /*45e0*/  MUFU.TANH R52, R52 ;  /* 0x0000003400347308 */ /* 0x000e260000002400 */
[----:B------:R-:W-:-:S05]  /*45f0*/  FMNMX.FTZ R22, R89, R22, !PT ;  /* 0x0000001659167209 */ /* 0x000fca0007810000 */
[----:B------:R2:W-:Y:S01]  /*4600*/  MUFU.TANH R8, R45 ;  /* 0x0000002d00087308 */ /* 0x0005e20000002400 */
[----:B-1----:R-:W-:Y:S02]  /*4610*/  FSEL R49, R49, -INF , P6 ;  /* 0xff80000031317808 */ /* 0x002fe40003000000 */
[C---:B------:R-:W-:Y:S01]  /*4620*/  ISETP.GT.AND P6, PT, R20.reuse, 0x48, PT ;  /* 0x000000481400780c */ /* 0x040fe20003fc4270 */
[----:B------:R-:W-:Y:S02]  /*4630*/  WARPGROUP.DEPBAR.LE gsb0, 0x0 ;  /* 0x00008000000079c5 */ /* 0x000fe40000010000 */
[----:B------:R-:W-:Y:S01]  /*4640*/  WARPGROUP.ARRIVE ;  /* 0x00000000000079c5 */ /* 0x000fe20000000000 */
[----:B------:R-:W-:Y:S01]  /*4650*/  FMUL.FTZ R12, R33, UR8 ;  /* 0x00000008210c7c20 */ /* 0x000fe20008410000 */
[----:B------:R-:W-:Y:S01]  /*4660*/  FSEL R33, R57, -INF , P5 ;  /* 0xff80000039217808 */ /* 0x000fe20002800000 */
[----:B------:R-:W1:Y:S01]  /*4670*/  MUFU.TANH R46, R46 ;  /* 0x0000002e002e7308 */ /* 0x000e620000002400 */
[----:B------:R-:W-:Y:S01]  /*4680*/  ISETP.GT.AND P5, PT, R20, 0x38, PT ;  /* 0x000000381400780c */ /* 0x000fe20003fa4270 */
[----:B------:R-:W-:Y:S01]  /*4690*/  FMUL.FTZ R34, R34, UR8 ;  /* 0x0000000822227c20 */ /* 0x000fe20008410000 */
[----:B------:R-:W-:Y:S01]  /*46a0*/  HGMMA.64x16x16.F32.BF16 R24, gdesc[UR4], R24, gsb0 ;  /* 0x00200000041879f0 */ /* 0x000fe20008001818 */
[----:B--2---:R-:W-:Y:S01]  /*46b0*/  FSEL R45, R60, -INF , P4 ;  /* 0xff8000003c2d7808 */ /* 0x004fe20002000000 */
[----:B------:R-:W-:Y:S01]  /*46c0*/  FMUL.FTZ R13, R35, UR8 ;  /* 0x00000008230d7c20 */ /* 0x000fe20008410000 */
[----:B------:R-:W-:Y:S01]  /*46d0*/  ISETP.GT.AND P4, PT, R20, 0x39, PT ;  /* 0x000000391400780c */ /* 0x000fe20003f84270 */
[----:B------:R-:W-:Y:S01]  /*46e0*/  FMUL.FTZ R38, R38, UR8 ;  /* 0x0000000826267c20 */ /* 0x000fe20008410000 */
[----:B------:R-:W-:Y:S01]  /*46f0*/  FSEL R91, R54, -INF , P5 ;  /* 0xff800000365b7808 */ /* 0x000fe20002800000 */
[----:B------:R-:W2:Y:S01]  /*4700*/  MUFU.TANH R53, R53 ;  /* 0x0000003500357308 */ /* 0x000ea20000002400 */
[----:B------:R-:W-:Y:S01]  /*4710*/  FSEL R35, R61, -INF , P2 ;  /* 0xff8000003d237808 */ /* 0x000fe20001000000 */
[----:B------:R-:W-:Y:S01]  /*4720*/  FMUL.FTZ R36, R36, UR8 ;  /* 0x0000000824247c20 */ /* 0x000fe20008410000 */
[----:B------:R-:W-:Y:S01]  /*4730*/  ISETP.GT.AND P2, PT, R20, 0x40, PT ;  /* 0x000000401400780c */ /* 0x000fe20003f44270 */
[----:B------:R-:W-:Y:S01]  /*4740*/  FMUL.FTZ R14, R39, UR8 ;  /* 0x00000008270e7c20 */ /* 0x000fe20008410000 */
[----:B------:R-:W-:Y:S01]  /*4750*/  FSEL R93, R55, -INF , P4 ;  /* 0xff800000375d7808 */ /* 0x000fe20002000000 */
[----:B------:R-:W-:Y:S01]  /*4760*/  FMUL.FTZ R32, R32, UR8 ;  /* 0x0000000820207c20 */ /* 0x000fe20008410000 */
[----:B------:R-:W-:Y:S01]  /*4770*/  FMNMX.FTZ R22, R91, R22, !PT ;  /* 0x000000165b167209 */ /* 0x000fe20007810000 */
[----:B------:R3:W4:Y:S01]  /*4780*/  MUFU.TANH R10, R47 ;  /* 0x0000002f000a7308 */ /* 0x0007220000002400 */
[----:B------:R-:W-:Y:S01]  /*4790*/  FSEL R95, R42, -INF , P2 ;  /* 0xff8000002a5f7808 */ /* 0x000fe20001000000 */
[----:B------:R-:W-:Y:S01]  /*47a0*/  FMUL.FTZ R37, R37, UR8 ;  /* 0x0000000825257c20 */ /* 0x000fe20008410000 */
[----:B------:R-:W-:Y:S01]  /*47b0*/  FMNMX.FTZ R22, R93, R22, !PT ;  /* 0x000000165d167209 */ /* 0x000fe20007810000 */
[----:B------:R-:W-:Y:S01]  /*47c0*/  ULDC UR4, c[0x0][0x988] ;  /* 0x0002620000047ab9 */ /* 0x000fe20000000800 */
[----:B0-----:R-:W-:Y:S01]  /*47d0*/  FSEL R51, R52, -INF , P5 ;  /* 0xff80000034337808 */ /* 0x001fe20002800000 */
[--C-:B------:R-:W-:Y:S01]  /*47e0*/  IMAD.MOV.U32 R60, RZ, RZ, R119.reuse ;  /* 0x000000ffff3c7224 */ /* 0x100fe200078e0077 */
[----:B------:R-:W-:Y:S01]  /*47f0*/  FMNMX.FTZ R22, R95, R22, !PT ;  /* 0x000000165f167209 */ /* 0x000fe20007810000 */
[----:B------:R-:W0:Y:S01]  /*4800*/  MUFU.TANH R34, R34 ;  /* 0x0000002200227308 */ /* 0x000e220000002400 */
[----:B---3--:R-:W-:Y:S01]  /*4810*/  FSEL R47, R48, -INF , P3 ;  /* 0xff800000302f7808 */ /* 0x008fe20001800000 */
[--C-:B------:R-:W-:Y:S01]  /*4820*/  IMAD.MOV.U32 R54, RZ, RZ, R119.reuse ;  /* 0x000000ffff367224 */ /* 0x100fe200078e0077 */
[C---:B------:R-:W-:Y:S01]  /*4830*/  ISETP.GT.AND P3, PT, R20.reuse, 0x41, PT ;  /* 0x000000411400780c */ /* 0x040fe20003f64270 */
[--C-:B------:R-:W-:Y:S01]  /*4840*/  IMAD.MOV.U32 R52, RZ, RZ, R119.reuse ;  /* 0x000000ffff347224 */ /* 0x100fe200078e0077 */
[----:B------:R-:W-:Y:S01]  /*4850*/  ISETP.GT.AND P5, PT, R20, 0x49, PT ;  /* 0x000000491400780c */ /* 0x000fe20003fa4270 */
[--C-:B------:R-:W-:Y:S01]  /*4860*/  IMAD.MOV.U32 R48, RZ, RZ, R119.reuse ;  /* 0x000000ffff307224 */ /* 0x100fe200078e0077 */
[----:B------:R-:W-:Y:S01]  /*4870*/  FSEL R97, R6, -INF , P3 ;  /* 0xff80000006617808 */ /* 0x000fe20001800000 */
[----:B------:R-:W3:Y:S01]  /*4880*/  MUFU.TANH R40, R40 ;  /* 0x0000002800287308 */ /* 0x000ee20000002400 */
[----:B-1----:R-:W-:Y:S01]  /*4890*/  FSEL R99, R46, -INF , P6 ;  /* 0xff8000002e637808 */ /* 0x002fe20003000000 */
[----:B------:R-:W-:Y:S01]  /*48a0*/  IMAD.MOV.U32 R46, RZ, RZ, R119 ;  /* 0x000000ffff2e7224 */ /* 0x000fe200078e0077 */
[----:B------:R-:W-:-:S02]  /*48b0*/  FMNMX.FTZ R22, R97, R22, !PT ;  /* 0x0000001661167209 */ /* 0x000fc40007810000 */
[----:B--2---:R-:W-:Y:S02]  /*48c0*/  FSEL R39, R53, -INF , P4 ;  /* 0xff80000035277808 */ /* 0x004fe40002000000 */
[----:B------:R-:W-:Y:S01]  /*48d0*/  ISETP.GT.AND P4, PT, R20, 0x50, PT ;  /* 0x000000501400780c */ /* 0x000fe20003f84270 */
[----:B------:R-:W1:Y:S01]  /*48e0*/  MUFU.TANH R13, R13 ;  /* 0x0000000d000d7308 */ /* 0x000e620000002400 */
[----:B------:R-:W-:Y:S02]  /*48f0*/  FSEL R55, R4, -INF , P3 ;  /* 0xff80000004377808 */ /* 0x000fe40001800000 */
[----:B----4-:R-:W-:Y:S02]  /*4900*/  FSEL R101, R10, -INF , P5 ;  /* 0xff8000000a657808 */ /* 0x010fe40002800000 */
[----:B------:R-:W-:Y:S02]  /*4910*/  FMNMX.FTZ R22, R99, R22, !PT ;  /* 0x0000001663167209 */ /* 0x000fe40007810000 */
[----:B------:R-:W-:Y:S01]  /*4920*/  ISETP.GT.AND P3, PT, R20, 0x51, PT ;  /* 0x000000511400780c */ /* 0x000fe20003f64270 */
[----:B------:R-:W2:Y:S01]  /*4930*/  MUFU.TANH R44, R44 ;  /* 0x0000002c002c7308 */ /* 0x000ea20000002400 */
[----:B0-----:R-:W-:-:S02]  /*4940*/  FSEL R103, R34, -INF , P4 ;  /* 0xff80000022677808 */ /* 0x001fc40002000000 */
[----:B------:R-:W-:Y:S02]  /*4950*/  FMNMX.FTZ R22, R101, R22, !PT ;  /* 0x0000001665167209 */ /* 0x000fe40007810000 */
[----:B---3--:R-:W-:Y:S01]  /*4960*/  FSEL R53, R40, -INF , P2 ;  /* 0xff80000028357808 */ /* 0x008fe20001000000 */
[----:B------:R-:W-:Y:S02]  /*4970*/  WARPGROUP.DEPBAR.LE gsb0, 0x0 ;  /* 0x00008000000079c5 */ /* 0x000fe40000010000 */
[----:B------:R-:W0:Y:S01]  /*4980*/  MUFU.TANH R38, R38 ;  /* 0x0000002600267308 */ /* 0x000e220000002400 */
[----:B------:R-:W-:Y:S01]  /*4990*/  FMUL.FTZ R26, R26, UR8 ;  /* 0x000000081a1a7c20 */ /* 0x000fe20008410000 */
[----:B------:R-:W-:Y:S01]  /*49a0*/  FMUL.FTZ R6, R31, UR8 ;  /* 0x000000081f067c20 */ /* 0x000fe20008410000 */
[----:B------:R-:W-:Y:S01]  /*49b0*/  FMUL.FTZ R4, R27, UR8 ;  /* 0x000000081b047c20 */ /* 0x000fe20008410000 */
[----:B------:R-:W-:Y:S01]  /*49c0*/  FMUL.FTZ R30, R30, UR8 ;  /* 0x000000081e1e7c20 */ /* 0x000fe20008410000 */
[----:B------:R-:W-:Y:S01]  /*49d0*/  ISETP.GT.AND P2, PT, R20, 0x58, PT ;  /* 0x000000581400780c */ /* 0x000fe20003f44270 */
[----:B------:R-:W-:Y:S01]  /*49e0*/  FMUL.FTZ R24, R24, UR8 ;  /* 0x0000000818187c20 */ /* 0x000fe20008410000 */
[----:B-1----:R-:W-:Y:S01]  /*49f0*/  FSEL R13, R13, -INF , P3 ;  /* 0xff8000000d0d7808 */ /* 0x002fe20001800000 */
[----:B------:R-:W1:Y:S01]  /*4a00*/  MUFU.TANH R36, R36 ;  /* 0x0000002400247308 */ /* 0x000e620000002400 */
[----:B------:R-:W-:Y:S01]  /*4a10*/  FMNMX.FTZ R22, R103, R22, !PT ;  /* 0x0000001667167209 */ /* 0x000fe20007810000 */
[----:B------:R-:W-:Y:S01]  /*4a20*/  FMUL.FTZ R25, R25, UR8 ;  /* 0x0000000819197c20 */ /* 0x000fe20008410000 */
[----:B--2---:R-:W-:Y:S01]  /*4a30*/  FSEL R27, R44, -INF , P6 ;  /* 0xff8000002c1b7808 */ /* 0x004fe20003000000 */
[----:B------:R-:W-:Y:S01]  /*4a40*/  FMUL.FTZ R28, R28, UR8 ;  /* 0x000000081c1c7c20 */ /* 0x000fe20008410000 */
[----:B------:R-:W-:Y:S01]  /*4a50*/  ISETP.GT.AND P6, PT, R20, 0x59, PT ;  /* 0x000000591400780c */ /* 0x000fe20003fc4270 */
[----:B------:R-:W-:Y:S01]  /*4a60*/  FMUL.FTZ R29, R29, UR8 ;  /* 0x000000081d1d7c20 */ /* 0x000fe20008410000 */
[----:B------:R-:W-:Y:S01]  /*4a70*/  FMNMX.FTZ R22, R13, R22, !PT ;  /* 0x000000160d167209 */ /* 0x000fe20007810000 */
[----:B------:R-:W2:Y:S01]  /*4a80*/  MUFU.TANH R14, R14 ;  /* 0x0000000e000e7308 */ /* 0x000ea20000002400 */
[----:B0-----:R-:W-:-:S02]  /*4a90*/  FSEL R105, R38, -INF , P2 ;  /* 0xff80000026697808 */ /* 0x001fc40001000000 */
[----:B------:R-:W-:Y:S02]  /*4aa0*/  FSEL R31, R8, -INF , P5 ;  /* 0xff800000081f7808 */ /* 0x000fe40002800000 */
[----:B------:R-:W-:Y:S02]  /*4ab0*/  ISETP.GT.AND P5, PT, R20, 0x60, PT ;  /* 0x000000601400780c */ /* 0x000fe40003fa4270 */
[----:B------:R-:W-:Y:S01]  /*4ac0*/  FMNMX.FTZ R22, R105, R22, !PT ;  /* 0x0000001669167209 */ /* 0x000fe20007810000 */
[----:B------:R-:W0:Y:S01]  /*4ad0*/  MUFU.TANH R32, R32 ;  /* 0x0000002000207308 */ /* 0x000e220000002400 */
[----:B-1----:R-:W-:Y:S02]  /*4ae0*/  FSEL R61, R36, -INF , P2 ;  /* 0xff800000243d7808 */ /* 0x002fe40001000000 */
[----:B------:R-:W-:Y:S02]  /*4af0*/  ISETP.GT.AND P2, PT, R20, 0x69, PT ;  /* 0x000000691400780c */ /* 0x000fe40003f44270 */
[----:B------:R-:W-:-:S02]  /*4b00*/  MOV R8, UR4 ;  /* 0x0000000400087c02 */ /* 0x000fc40008000f00 */
[----:B------:R-:W-:Y:S01]  /*4b10*/  R2UR UR4, R17 ;  /* 0x00000000110472ca */ /* 0x000fe200000e0000 */
[----:B------:R-:W1:Y:S01]  /*4b20*/  MUFU.TANH R26, R26 ;  /* 0x0000001a001a7308 */ /* 0x000e620000002400 */
[----:B--2---:R-:W-:-:S04]  /*4b30*/  FSEL R107, R14, -INF , P6 ;  /* 0xff8000000e6b7808 */ /* 0x004fc80003000000 */
[----:B------:R-:W-:-:S03]  /*4b40*/  FMNMX.FTZ R22, R107, R22, !PT ;  /* 0x000000166b167209 */ /* 0x000fc60007810000 */
[----:B------:R-:W2:Y:S01]  /*4b50*/  MUFU.TANH R6, R6 ;  /* 0x0000000600067308 */ /* 0x000ea20000002400 */
[----:B0-----:R-:W-:Y:S02]  /*4b60*/  FSEL R57, R32, -INF , P4 ;  /* 0xff80000020397808 */ /* 0x001fe40002000000 */
[----:B------:R-:W-:Y:S01]  /*4b70*/  ISETP.GT.AND P4, PT, R20, 0x61, PT ;  /* 0x000000611400780c */ /* 0x000fe20003f84270 */
[----:B------:R-:W-:-:S03]  /*4b80*/  UISETP.GE.AND UP0, UPT, UR38, UR4, UPT ;  /* 0x000000042600728c */ /* 0x000fc6000bf06270 */
[----:B------:R-:W-:Y:S01]  /*4b90*/  UMOV UR4, URZ ;  /* 0x0000003f00047c82 */ /* 0x000fe20008000000 */
[----:B------:R-:W0:Y:S01]  /*4ba0*/  MUFU.TANH R12, R12 ;  /* 0x0000000c000c7308 */ /* 0x000e220000002400 */
[----:B-1----:R-:W-:-:S04]  /*4bb0*/  FSEL R109, R26, -INF , P5 ;  /* 0xff8000001a6d7808 */ /* 0x002fc80002800000 */
[----:B------:R-:W-:-:S03]  /*4bc0*/  FMNMX.FTZ R22, R109, R22, !PT ;  /* 0x000000166d167209 */ /* 0x000fc60007810000 */
[----:B------:R-:W1:Y:S01]  /*4bd0*/  MUFU.TANH R4, R4 ;  /* 0x0000000400047308 */ /* 0x000e620000002400 */
[----:B--2---:R-:W-:Y:S02]  /*4be0*/  FSEL R115, R6, -INF , P2 ;  /* 0xff80000006737808 */ /* 0x004fe40001000000 */
[----:B------:R-:W-:-:S04]  /*4bf0*/  FMNMX.FTZ R6, R7, R0, !PT ;  /* 0x0000000007067209 */ /* 0x000fc80007810000 */
[----:B------:R-:W-:Y:S01]  /*4c00*/  FMNMX.FTZ R6, R9, R6, !PT ;  /* 0x0000000609067209 */ /* 0x000fe20007810000 */
[----:B------:R-:W2:Y:S01]  /*4c10*/  MUFU.TANH R30, R30 ;  /* 0x0000001e001e7308 */ /* 0x000ea20000002400 */
[----:B0-----:R-:W-:Y:S02]  /*4c20*/  FSEL R59, R12, -INF , P3 ;  /* 0xff8000000c3b7808 */ /* 0x001fe40001800000 */
[----:B------:R-:W-:Y:S02]  /*4c30*/  ISETP.GT.AND P3, PT, R20, 0x68, PT ;  /* 0x000000681400780c */ /* 0x000fe40003f64270 */
[----:B------:R-:W-:-:S03]  /*4c40*/  FMNMX.FTZ R6, R21, R6, !PT ;  /* 0x0000000615067209 */ /* 0x000fc60007810000 */
[----:B------:R-:W0:Y:S01]  /*4c50*/  MUFU.TANH R37, R37 ;  /* 0x0000002500257308 */ /* 0x000e220000002400 */
[----:B-1----:R-:W-:Y:S02]  /*4c60*/  FSEL R111, R4, -INF , P4 ;  /* 0xff800000046f7808 */ /* 0x002fe40002000000 */
[----:B------:R-:W-:Y:S02]  /*4c70*/  FMNMX.FTZ R6, R23, R6, !PT ;  /* 0x0000000617067209 */ /* 0x000fe40007810000 */
[----:B------:R-:W-:Y:S02]  /*4c80*/  FMNMX.FTZ R22, R111, R22, !PT ;  /* 0x000000166f167209 */ /* 0x000fe40007810000 */
[----:B------:R-:W-:Y:S01]  /*4c90*/  FMNMX.FTZ R12, R19, R6, !PT ;  /* 0x00000006130c7209 */ /* 0x000fe20007810000 */
[----:B------:R-:W-:Y:S01]  /*4ca0*/  MUFU.TANH R24, R24 ;  /* 0x0000001800187308 */ /* 0x000fe20000002400 */
[----:B--2---:R-:W-:Y:S02]  /*4cb0*/  FSEL R113, R30, -INF , P3 ;  /* 0xff8000001e717808 */ /* 0x004fe40001800000 */
[----:B------:R-:W-:-:S02]  /*4cc0*/  FMNMX.FTZ R12, R15, R12, !PT ;  /* 0x0000000c0f0c7209 */ /* 0x000fc40007810000 */
[----:B------:R-:W-:Y:S02]  /*4cd0*/  FMNMX.FTZ R22, R113, R22, !PT ;  /* 0x0000001671167209 */ /* 0x000fe40007810000 */
[----:B------:R-:W-:Y:S01]  /*4ce0*/  FMNMX.FTZ R12, R41, R12, !PT ;  /* 0x0000000c290c7209 */ /* 0x000fe20007810000 */
[----:B------:R-:W1:Y:S01]  /*4cf0*/  MUFU.TANH R25, R25 ;  /* 0x0000001900197308 */ /* 0x000e620000002400 */
[----:B------:R-:W-:Y:S02]  /*4d00*/  FMNMX.FTZ R22, R115, R22, !PT ;  /* 0x0000001673167209 */ /* 0x000fe40007810000 */
[----:B------:R-:W-:Y:S02]  /*4d10*/  FMNMX.FTZ R12, R43, R12, !PT ;  /* 0x0000000c2b0c7209 */ /* 0x000fe40007810000 */
[----:B0-----:R-:W-:Y:S01]  /*4d20*/  FSEL R37, R37, -INF , P6 ;  /* 0xff80000025257808 */ /* 0x001fe20003000000 */
[----:B------:R-:W0:Y:S01]  /*4d30*/  SHFL.BFLY PT, R117, R22, 0x2, 0x1f ;  /* 0x0c401f0016757f89 */ /* 0x000e2200000e0000 */
[----:B------:R-:W-:Y:S01]  /*4d40*/  FMNMX.FTZ R12, R33, R12, !PT ;  /* 0x0000000c210c7209 */ /* 0x000fe20007810000 */
[----:B------:R-:W-:Y:S03]  /*4d50*/  MUFU.TANH R28, R28 ;  /* 0x0000001c001c7308 */ /* 0x000fe60000002400 */
[----:B------:R-:W-:-:S04]  /*4d60*/  FMNMX.FTZ R12, R45, R12, !PT ;  /* 0x0000000c2d0c7209 */ /* 0x000fc80007810000 */
[----:B------:R-:W-:Y:S01]  /*4d70*/  FMNMX.FTZ R12, R35, R12, !PT ;  /* 0x0000000c230c7209 */ /* 0x000fe20007810000 */
[----:B------:R-:W2:Y:S01]  /*4d80*/  MUFU.TANH R29, R29 ;  /* 0x0000001d001d7308 */ /* 0x000ea20000002400 */
[----:B-1----:R-:W-:Y:S02]  /*4d90*/  FSEL R25, R25, -INF , P4 ;  /* 0xff80000019197808 */ /* 0x002fe40002000000 */
[----:B------:R-:W-:-:S04]  /*4da0*/  FMNMX.FTZ R12, R47, R12, !PT ;  /* 0x0000000c2f0c7209 */ /* 0x000fc80007810000 */
[----:B------:R-:W-:-:S04]  /*4db0*/  FMNMX.FTZ R12, R49, R12, !PT ;  /* 0x0000000c310c7209 */ /* 0x000fc80007810000 */
[----:B------:R-:W-:Y:S02]  /*4dc0*/  FMNMX.FTZ R12, R51, R12, !PT ;  /* 0x0000000c330c7209 */ /* 0x000fe40007810000 */
[----:B0-----:R-:W-:Y:S02]  /*4dd0*/  FMNMX.FTZ R117, R22, R117, !PT ;  /* 0x0000007516757209 */ /* 0x001fe40007810000 */
[----:B------:R-:W-:Y:S02]  /*4de0*/  FMNMX.FTZ R12, R39, R12, !PT ;  /* 0x0000000c270c7209 */ /* 0x000fe40007810000 */
[----:B--2---:R-:W-:Y:S01]  /*4df0*/  FSEL R29, R29, -INF , P2 ;  /* 0xff8000001d1d7808 */ /* 0x004fe20001000000 */
[----:B------:R-:W0:Y:S01]  /*4e00*/  SHFL.BFLY PT, R10, R117, 0x1, 0x1f ;  /* 0x0c201f00750a7f89 */ /* 0x000e2200000e0000 */
[----:B------:R-:W-:-:S04]  /*4e10*/  FMNMX.FTZ R12, R53, R12, !PT ;  /* 0x0000000c350c7209 */ /* 0x000fc80007810000 */
[----:B------:R-:W-:-:S04]  /*4e20*/  FMNMX.FTZ R12, R55, R12, !PT ;  /* 0x0000000c370c7209 */ /* 0x000fc80007810000 */
[----:B------:R-:W-:-:S04]  /*4e30*/  FMNMX.FTZ R12, R27, R12, !PT ;  /* 0x0000000c1b0c7209 */ /* 0x000fc80007810000 */
[----:B------:R-:W-:-:S04]  /*4e40*/  FMNMX.FTZ R12, R31, R12, !PT ;  /* 0x0000000c1f0c7209 */ /* 0x000fc80007810000 */
[----:B------:R-:W-:-:S04]  /*4e50*/  FMNMX.FTZ R12, R57, R12, !PT ;  /* 0x0000000c390c7209 */ /* 0x000fc80007810000 */
[----:B------:R-:W-:Y:S02]  /*4e60*/  FMNMX.FTZ R12, R59, R12, !PT ;  /* 0x0000000c3b0c7209 */ /* 0x000fe40007810000 */
[----:B0-----:R-:W-:Y:S01]  /*4e70*/  FMNMX.FTZ R10, R117, R10, !PT ;  /* 0x0000000a750a7209 */ /* 0x001fe20007810000 */
[----:B------:R-:W-:Y:S01]  /*4e80*/  IMAD.MOV.U32 R117, RZ, RZ, R119 ;  /* 0x000000ffff757224 */ /* 0x000fe200078e0077 */
[----:B------:R-:W-:Y:S02]  /*4e90*/  FMNMX.FTZ R12, R61, R12, !PT ;  /* 0x0000000c3d0c7209 */ /* 0x000fe40007810000 */
[C---:B------:R-:W-:Y:S01]  /*4ea0*/  FSETP.NEU.FTZ.AND P0, PT, R10.reuse, -INF , PT ;  /* 0xff8000000a00780b */ /* 0x040fe20003f1d000 */
[----:B------:R-:W-:Y:S01]  /*4eb0*/  FMUL.FTZ R4, R10, R8 ;  /* 0x000000080a047220 */ /* 0x000fe20000410000 */
[----:B------:R-:W-:-:S04]  /*4ec0*/  FMNMX.FTZ R12, R37, R12, !PT ;  /* 0x0000000c250c7209 */ /* 0x000fc80007810000 */
[----:B------:R-:W-:Y:S02]  /*4ed0*/  FSEL R14, R4, RZ, P0 ;  /* 0x000000ff040e7208 */ /* 0x000fe40000000000 */
[----:B------:R-:W-:Y:S01]  /*4ee0*/  ISETP.NE.AND P0, PT, R80, RZ, PT ;  /* 0x000000ff5000720c */ /* 0x000fe20003f05270 */
[--C-:B------:R-:W-:Y:S02]  /*4ef0*/  IMAD.MOV.U32 R80, RZ, RZ, R119.reuse ;  /* 0x000000ffff507224 */ /* 0x100fe400078e0077 */
[-CC-:B------:R-:W-:Y:S01]  /*4f00*/  FFMA.FTZ R30, R63, R8.reuse, -R14.reuse ;  /* 0x000000083f1e7223 */ /* 0x180fe2000001080e */
[----:B------:R-:W-:Y:S01]  /*4f10*/  FSEL R63, R24, -INF , P5 ;  /* 0xff800000183f7808 */ /* 0x000fe20002800000 */
[-CC-:B------:R-:W-:Y:S01]  /*4f20*/  FFMA.FTZ R65, R65, R8.reuse, -R14.reuse ;  /* 0x0000000841417223 */ /* 0x180fe2000001080e */
[-CC-:B------:R-:W-:Y:S01]  /*4f30*/  FFMA.FTZ R67, R67, R8.reuse, -R14.reuse ;  /* 0x0000000843437223 */ /* 0x180fe2000001080e */
[--C-:B------:R-:W-:Y:S01]  /*4f40*/  FFMA.FTZ R36, R13, R8, -R14.reuse ;  /* 0x000000080d247223 */ /* 0x100fe2000001080e */
[----:B------:R-:W-:Y:S01]  /*4f50*/  FMNMX.FTZ R12, R63, R12, !PT ;  /* 0x0000000c3f0c7209 */ /* 0x000fe20007810000 */
[----:B------:R0:W-:Y:S01]  /*4f60*/  MUFU.EX2 R199, R65 ;  /* 0x0000004100c77308 */ /* 0x0001e20000000800 */
[-CC-:B------:R-:W-:Y:S01]  /*4f70*/  FFMA.FTZ R201, R73, R8.reuse, -R14.reuse ;  /* 0x0000000849c97223 */ /* 0x180fe2000001080e */
[--C-:B------:R-:W-:Y:S01]  /*4f80*/  FFMA.FTZ R4, R75, R8, -R14.reuse ;  /* 0x000000084b047223 */ /* 0x100fe2000001080e */
[----:B------:R-:W-:Y:S01]  /*4f90*/  FMNMX.FTZ R12, R25, R12, !PT ;  /* 0x0000000c190c7209 */ /* 0x000fe20007810000 */
[-CC-:B------:R-:W-:Y:S01]  /*4fa0*/  FFMA.FTZ R203, R77, R8.reuse, -R14.reuse ;  /* 0x000000084dcb7223 */ /* 0x180fe2000001080e */
[-CC-:B------:R-:W-:Y:S01]  /*4fb0*/  FFMA.FTZ R79, R79, R8.reuse, -R14.reuse ;  /* 0x000000084f4f7223 */ /* 0x180fe2000001080e */
[-CC-:B------:R-:W-:Y:S01]  /*4fc0*/  FFMA.FTZ R197, R81, R8.reuse, -R14.reuse ;  /* 0x0000000851c57223 */ /* 0x180fe2000001080e */
[-CC-:B------:R-:W-:Y:S01]  /*4fd0*/  FFMA.FTZ R71, R71, R8.reuse, -R14.reuse ;  /* 0x0000000847477223 */ /* 0x180fe2000001080e */
[----:B------:R1:W-:Y:S01]  /*4fe0*/  MUFU.EX2 R20, R67 ;  /* 0x0000004300147308 */ /* 0x0003e20000000800 */
[----:B0-----:R-:W-:Y:S01]  /*4ff0*/  FSEL R65, R28, -INF , P3 ;  /* 0xff8000001c417808 */ /* 0x001fe20001800000 */
        /* <DEDUP_REMOVED lines=8> */
[-CC-:B------:R-:W-:Y:S01]  /*5080*/  FFMA.FTZ R91, R91, R8.reuse, -R14.reuse ;  /* 0x000000085b5b7223 */ /* 0x180fe2000001080e */
[-CC-:B------:R-:W-:Y:S01]  /*5090*/  FFMA.FTZ R93, R93, R8.reuse, -R14.reuse ;  /* 0x000000085d5d7223 */ /* 0x180fe2000001080e */
[-CC-:B------:R-:W-:Y:S01]  /*50a0*/  FFMA.FTZ R95, R95, R8.reuse, -R14.reuse ;  /* 0x000000085f5f7223 */ /* 0x180fe2000001080e */
[-CC-:B------:R-:W-:Y:S01]  /*50b0*/  FFMA.FTZ R97, R97, R8.reuse, -R14.reuse ;  /* 0x0000000861617223 */ /* 0x180fe2000001080e */
[----:B-1----:R-:W0:Y:S01]  /*50c0*/  SHFL.BFLY PT, R67, R12, 0x2, 0x1f ;  /* 0x0c401f000c437f89 */ /* 0x002e2200000e0000 */
[-CC-:B------:R-:W-:Y:S01]  /*50d0*/  FFMA.FTZ R99, R99, R8.reuse, -R14.reuse ;  /* 0x0000000863637223 */ /* 0x180fe2000001080e */
[----:B------:R-:W1:Y:S01]  /*50e0*/  MUFU.EX2 R4, R4 ;  /* 0x0000000400047308 */ /* 0x000e620000000800 */
        /* <DEDUP_REMOVED lines=8> */
[----:B------:R-:W-:Y:S01]  /*5170*/  FFMA.FTZ R14, R115, R8, -R14 ;  /* 0x00000008730e7223 */ /* 0x000fe2000001080e */
[-C--:B------:R-:W-:Y:S01]  /*5180*/  MOV R115, R119.reuse ;  /* 0x0000007700737202 */ /* 0x080fe20000000f00 */
[--C-:B------:R-:W-:Y:S01]  /*5190*/  IMAD.MOV.U32 R81, RZ, RZ, R119.reuse ;  /* 0x000000ffff517224 */ /* 0x100fe200078e0077 */
[----:B------:R-:W-:Y:S01]  /*51a0*/  MOV R75, R119 ;  /* 0x00000077004b7202 */ /* 0x000fe20000000f00 */
[----:B------:R-:W-:-:S02]  /*51b0*/  IMAD.MOV.U32 R77, RZ, RZ, R119 ;  /* 0x000000ffff4d7224 */ /* 0x000fc400078e0077 */
[----:B------:R-:W-:Y:S01]  /*51c0*/  IMAD.MOV.U32 R73, RZ, RZ, R119 ;  /* 0x000000ffff497224 */ /* 0x000fe200078e0077 */
[----:B------:R2:W-:Y:S01]  /*51d0*/  MUFU.EX2 R6, R79 ;  /* 0x0000004f00067308 */ /* 0x0005e20000000800 */
[----:B0-----:R-:W-:-:S07]  /*51e0*/  FMNMX.FTZ R67, R12, R67, !PT ;  /* 0x000000430c437209 */ /* 0x001fce0007810000 */
[----:B------:R-:W-:Y:S01]  /*51f0*/  MUFU.EX2 R197, R197 ;  /* 0x000000c500c57308 */ /* 0x000fe20000000800 */
[-C--:B--2---:R-:W-:Y:S01]  /*5200*/  MOV R79, R119.reuse ;  /* 0x00000077004f7202 */ /* 0x084fe20000000f00 */
[----:B------:R-:W0:Y:S06]  /*5210*/  SHFL.BFLY PT, R12, R67, 0x1, 0x1f ;  /* 0x0c201f00430c7f89 */ /* 0x000e2c00000e0000 */
[----:B------:R2:W-:Y:S08]  /*5220*/  MUFU.EX2 R22, R71 ;  /* 0x0000004700167308 */ /* 0x0005f00000000800 */
[----:B------:R-:W-:Y:S01]  /*5230*/  MUFU.EX2 R69, R69 ;  /* 0x0000004500457308 */ /* 0x000fe20000000800 */
[----:B--2---:R-:W-:-:S07]  /*5240*/  MOV R71, R119 ;  /* 0x0000007700477202 */ /* 0x004fce0000000f00 */
[----:B------:R2:W3:Y:S01]  /*5250*/  MUFU.EX2 R26, R83 ;  /* 0x00000053001a7308 */ /* 0x0004e20000000800 */
[----:B0-----:R-:W-:Y:S02]  /*5260*/  FMNMX.FTZ R13, R67, R12, !PT ;  /* 0x0000000c430d7209 */ /* 0x001fe40007810000 */
[-C--:B------:R-:W-:Y:S02]  /*5270*/  MOV R67, R119.reuse ;  /* 0x0000007700437202 */ /* 0x080fe40000000f00 */
[C---:B------:R-:W-:Y:S01]  /*5280*/  FSETP.NEU.FTZ.AND P2, PT, R13.reuse, -INF , PT ;  /* 0xff8000000d00780b */ /* 0x040fe20003f5d000 */
[----:B------:R-:W-:Y:S02]  /*5290*/  FMUL.FTZ R12, R13, R8 ;  /* 0x000000080d0c7220 */ /* 0x000fe40000410000 */
[----:B------:R-:W-:Y:S01]  /*52a0*/  MUFU.EX2 R85, R85 ;  /* 0x0000005500557308 */ /* 0x000fe20000000800 */
[----:B--2---:R-:W-:Y:S02]  /*52b0*/  MOV R83, R119 ;  /* 0x0000007700537202 */ /* 0x004fe40000000f00 */
[----:B------:R-:W-:-:S02]  /*52c0*/  FSEL R12, R12, RZ, P2 ;  /* 0x000000ff0c0c7208 */ /* 0x000fc40001000000 */
[----:B------:R-:W-:-:S03]  /*52d0*/  PLOP3.LUT P2, PT, PT, PT, UP0, 0x80, 0x0 ;  /* 0x000000000000781c */ /* 0x000fc60003f4f008 */
        /* <DEDUP_REMOVED lines=16> */
[----:B------:R1:W2:Y:S01]  /*53e0*/  MUFU.EX2 R200, R0 ;  /* 0x0000000000c87308 */ /* 0x0002a20000000800 */
[-CC-:B------:R-:W-:Y:S01]  /*53f0*/  FFMA.FTZ R51, R51, R8.reuse, -R12.reuse ;  /* 0x0000000833337223 */ /* 0x180fe2000001080c */
[-CC-:B------:R-:W-:Y:S01]  /*5400*/  FFMA.FTZ R39, R39, R8.reuse, -R12.reuse ;  /* 0x0000000827277223 */ /* 0x180fe2000001080c */
[-CC-:B------:R-:W-:Y:S01]  /*5410*/  FFMA.FTZ R53, R53, R8.reuse, -R12.reuse ;  /* 0x0000000835357223 */ /* 0x180fe2000001080c */
[-CC-:B------:R-:W-:Y:S01]  /*5420*/  FFMA.FTZ R55, R55, R8.reuse, -R12.reuse ;  /* 0x0000000837377223 */ /* 0x180fe2000001080c */
[-CC-:B------:R-:W-:Y:S01]  /*5430*/  FFMA.FTZ R27, R27, R8.reuse, -R12.reuse ;  /* 0x000000081b1b7223 */ /* 0x180fe2000001080c */
[-CC-:B------:R-:W-:Y:S01]  /*5440*/  FFMA.FTZ R31, R31, R8.reuse, -R12.reuse ;  /* 0x000000081f1f7223 */ /* 0x180fe2000001080c */
[-C--:B------:R-:W-:Y:S01]  /*5450*/  FFMA.FTZ R57, R57, R8.reuse, -R12 ;  /* 0x0000000839397223 */ /* 0x080fe2000001080c */
[----:B------:R-:W4:Y:S01]  /*5460*/  MUFU.EX2 R9, R9 ;  /* 0x0000000900097308 */ /* 0x000f220000000800 */
[----:B-1----:R-:W-:Y:S01]  /*5470*/  FADD.FTZ R0, R201, R4 ;  /* 0x00000004c9007221 */ /* 0x002fe20000010000 */
[-CC-:B------:R-:W-:Y:S01]  /*5480*/  FFMA.FTZ R59, R59, R8.reuse, -R12.reuse ;  /* 0x000000083b3b7223 */ /* 0x180fe2000001080c */
[-CC-:B------:R-:W-:Y:S01]  /*5490*/  FFMA.FTZ R61, R61, R8.reuse, -R12.reuse ;  /* 0x000000083d3d7223 */ /* 0x180fe2000001080c */
[-CC-:B------:R-:W-:Y:S01]  /*54a0*/  FFMA.FTZ R37, R37, R8.reuse, -R12.reuse ;  /* 0x0000000825257223 */ /* 0x180fe2000001080c */
[-CC-:B------:R-:W-:Y:S01]  /*54b0*/  FFMA.FTZ R63, R63, R8.reuse, -R12.reuse ;  /* 0x000000083f3f7223 */ /* 0x180fe2000001080c */
[----:B------:R-:W-:Y:S01]  /*54c0*/  F2FP.BF16.F32.PACK_AB R201, R4, R201 ;  /* 0x000000c904c9723e */ /* 0x000fe200000010ff */
[-CC-:B------:R-:W-:Y:S01]  /*54d0*/  FFMA.FTZ R25, R25, R8.reuse, -R12.reuse ;  /* 0x0000000819197223 */ /* 0x180fe2000001080c */
[----:B------:R1:W-:Y:S01]  /*54e0*/  MUFU.EX2 R196, R19 ;  /* 0x0000001300c47308 */ /* 0x0003e20000000800 */
[-CC-:B------:R-:W-:Y:S01]  /*54f0*/  FFMA.FTZ R65, R65, R8.reuse, -R12.reuse ;  /* 0x0000000841417223 */ /* 0x180fe2000001080c */
[----:B------:R-:W-:Y:S01]  /*5500*/  FFMA.FTZ R12, R29, R8, -R12 ;  /* 0x000000081d0c7223 */ /* 0x000fe2000001080c */
[----:B---3--:R-:W-:Y:S01]  /*5510*/  F2FP.BF16.F32.PACK_AB R193, R26, R69 ;  /* 0x000000451ac1723e */ /* 0x008fe200000010ff */
[----:B------:R-:W-:Y:S01]  /*5520*/  IMAD.MOV.U32 R29, RZ, RZ, R119 ;  /* 0x000000ffff1d7224 */ /* 0x000fe200078e0077 */
[----:B0-----:R-:W-:-:S03]  /*5530*/  F2FP.BF16.F32.PACK_AB R195, R30, R85 ;  /* 0x000000551ec3723e */ /* 0x001fc600000010ff */
[----:B------:R0:W3:Y:S01]  /*5540*/  MUFU.EX2 R202, R21 ;  /* 0x0000001500ca7308 */ /* 0x0000e20000000800 */
[----:B-1----:R-:W-:Y:S01]  /*5550*/  FADD.FTZ R19, R203, R0 ;  /* 0x00000000cb137221 */ /* 0x002fe20000010000 */
[----:B------:R-:W-:-:S03]  /*5560*/  F2FP.BF16.F32.PACK_AB R203, R6, R203 ;  /* 0x000000cb06cb723e */ /* 0x000fc600000010ff */
[----:B------:R-:W-:-:S03]  /*5570*/  FADD.FTZ R0, R6, R19 ;  /* 0x0000001306007221 */ /* 0x000fc60000010000 */
[----:B------:R-:W1:Y:S01]  /*5580*/  MUFU.EX2 R23, R23 ;  /* 0x0000001700177308 */ /* 0x000e620000000800 */
[----:B------:R-:W-:Y:S01]  /*5590*/  FADD.FTZ R19, R197, R0 ;  /* 0x00000000c5137221 */ /* 0x000fe20000010000 */
[----:B--2---:R-:W-:Y:S01]  /*55a0*/  FADD.FTZ R0, R7, R200 ;  /* 0x000000c807007221 */ /* 0x004fe20000010000 */
[----:B------:R-:W-:Y:S02]  /*55b0*/  F2FP.BF16.F32.PACK_AB R200, R200, R7 ;  /* 0x00000007c8c8723e */ /* 0x000fe400000010ff */
[C---:B------:R-:W-:Y:S01]  /*55c0*/  FADD.FTZ R42, R20.reuse, R19 ;  /* 0x00000013142a7221 */ /* 0x040fe20000010000 */
[----:B----4-:R-:W-:Y:S01]  /*55d0*/  FADD.FTZ R19, R9, R0 ;  /* 0x0000000009137221 */ /* 0x010fe20000010000 */
[----:B------:R-:W-:Y:S01]  /*55e0*/  F2FP.BF16.F32.PACK_AB R197, R20, R197 ;  /* 0x000000c514c5723e */ /* 0x000fe200000010ff */
[----:B------:R-:W2:Y:S01]  /*55f0*/  MUFU.EX2 R15, R15 ;  /* 0x0000000f000f7308 */ /* 0x000ea20000000800 */
[----:B0-----:R-:W-:Y:S01]  /*5600*/  FADD.FTZ R21, R199, R42 ;  /* 0x0000002ac7157221 */ /* 0x001fe20000010000 */
[C---:B---3--:R-:W-:Y:S01]  /*5610*/  FADD.FTZ R0, R202.reuse, R19 ;  /* 0x00000013ca007221 */ /* 0x048fe20000010000 */
[----:B------:R-:W-:-:S02]  /*5620*/  F2FP.BF16.F32.PACK_AB R202, R202, R9 ;  /* 0x00000009caca723e */ /* 0x000fc400000010ff */
[C---:B------:R-:W-:Y:S01]  /*5630*/  FADD.FTZ R42, R22.reuse, R21 ;  /* 0x00000015162a7221 */ /* 0x040fe20000010000 */
[----:B------:R-:W-:Y:S02]  /*5640*/  F2FP.BF16.F32.PACK_AB R199, R22, R199 ;  /* 0x000000c716c7723e */ /* 0x000fe400000010ff */
[----:B------:R0:W3:Y:S01]  /*5650*/  MUFU.EX2 R198, R41 ;  /* 0x0000002900c67308 */ /* 0x0000e20000000800 */
[----:B-1----:R-:W-:Y:S01]  /*5660*/  FADD.FTZ R19, R23, R0 ;  /* 0x0000000017137221 */ /* 0x002fe20000010000 */
[----:B------:R-:W-:Y:S01]  /*5670*/  FADD.FTZ R21, R69, R42 ;  /* 0x0000002a45157221 */ /* 0x000fe20000010000 */
[----:B------:R-:W-:Y:S01]  /*5680*/  MOV R9, 0x3f800000 ;  /* 0x3f80000000097802 */ /* 0x000fe20000000f00 */
[----:B------:R-:W-:Y:S02]  /*5690*/  IMAD.MOV.U32 R69, RZ, RZ, R119 ;  /* 0x000000ffff457224 */ /* 0x000fe400078e0077 */
[----:B------:R-:W-:Y:S01]  /*56a0*/  FADD.FTZ R0, R196, R19 ;  /* 0x00000013c4007221 */ /* 0x000fe20000010000 */
[----:B------:R-:W-:Y:S01]  /*56b0*/  FADD.FTZ R42, R26, R21 ;  /* 0x000000151a2a7221 */ /* 0x000fe20000010000 */
[----:B------:R-:W-:Y:S01]  /*56c0*/  F2FP.BF16.F32.PACK_AB R196, R196, R23 ;  /* 0x00000017c4c4723e */ /* 0x000fe200000010ff */
[----:B------:R-:W1:Y:S01]  /*56d0*/  MUFU.EX2 R43, R43 ;  /* 0x0000002b002b7308 */ /* 0x000e620000000800 */
[----:B--2---:R-:W-:Y:S01]  /*56e0*/  FADD.FTZ R19, R15, R0 ;  /* 0x000000000f137221 */ /* 0x004fe20000010000 */
[----:B------:R-:W-:Y:S01]  /*56f0*/  FADD.FTZ R21, R85, R42 ;  /* 0x0000002a55157221 */ /* 0x000fe20000010000 */
[----:B------:R-:W-:-:S02]  /*5700*/  IMAD.MOV.U32 R85, RZ, RZ, R119 ;  /* 0x000000ffff557224 */ /* 0x000fc400078e0077 */
[----:B0-----:R-:W-:Y:S02]  /*5710*/  IMAD.MOV.U32 R41, RZ, RZ, R119 ;  /* 0x000000ffff297224 */ /* 0x001fe400078e0077 */
[----:B------:R-:W-:Y:S01]  /*5720*/  FADD.FTZ R44, R30, R21 ;  /* 0x000000151e2c7221 */ /* 0x000fe20000010000 */
[----:B------:R-:W-:Y:S01]  /*5730*/  IMAD.MOV.U32 R30, RZ, RZ, R119 ;  /* 0x000000ffff1e7224 */ /* 0x000fe200078e0077 */
[----:B------:R0:W2:Y:S01]  /*5740*/  MUFU.EX2 R192, R33 ;  /* 0x0000002100c07308 */ /* 0x0000a20000000800 */
[C---:B---3--:R-:W-:Y:S01]  /*5750*/  FADD.FTZ R42, R198.reuse, R19 ;  /* 0x00000013c62a7221 */ /* 0x048fe20000010000 */
[----:B------:R-:W-:Y:S01]  /*5760*/  F2FP.BF16.F32.PACK_AB R198, R198, R15 ;  /* 0x0000000fc6c6723e */ /* 0x000fe200000010ff */
[----:B------:R-:W-:-:S05]  /*5770*/  IMAD.MOV.U32 R26, RZ, RZ, R119 ;  /* 0x000000ffff1a7224 */ /* 0x000fca00078e0077 */
[----:B------:R-:W3:Y:S01]  /*5780*/  MUFU.EX2 R45, R45 ;  /* 0x0000002d002d7308 */ /* 0x000ee20000000800 */
[----:B0-----:R-:W-:Y:S02]  /*5790*/  IMAD.U32 R33, RZ, RZ, UR42 ;  /* 0x0000002aff217e24 */ /* 0x001fe4000f8e00ff */
[----:B-1----:R-:W-:Y:S02]  /*57a0*/  FADD.FTZ R19, R43, R42 ;  /* 0x0000002a2b137221 */ /* 0x002fe40000010000 */
[----:B------:R-:W-:Y:S02]  /*57b0*/  @!P1 VIADD R0, R33, 0x36840 ;  /* 0x0003684021009836 */ /* 0x000fe40000000000 */
[----:B------:R-:W-:Y:S01]  /*57c0*/  IMAD.MOV.U32 R33, RZ, RZ, R119 ;  /* 0x000000ffff217224 */ /* 0x000fe200078e0077 */
[----:B------:R0:W1:Y:S02]  /*57d0*/  MUFU.EX2 R194, R35 ;  /* 0x0000002300c27308 */ /* 0x0000640000000800 */
[----:B------:R-:W-:-:S04]  /*57e0*/  @!P1 PRMT R0, RZ, 0x654, R0 ;  /* 0x00000654ff009816 */ /* 0x000fc80000000000 */
[----:B------:R2:W-:Y:S02]  /*57f0*/  @!P1 SYNCS.ARRIVE.TRANS64.RED.A1T0 RZ, [R0+URZ], RZ ;  /* 0x000000ff00ff99a7 */ /* 0x0005e4000810043f */
[----:B------:R-:W4:Y:S01]  /*5800*/  MUFU.EX2 R87, R87 ;  /* 0x0000005700577308 */ /* 0x000f220000000800 */
[----:B0-----:R-:W-:Y:S01]  /*5810*/  MOV R35, R119 ;  /* 0x0000007700237202 */ /* 0x001fe20000000f00 */
[C---:B--2---:R-:W-:Y:S01]  /*5820*/  FADD.FTZ R0, R192.reuse, R19 ;  /* 0x00000013c0007221 */ /* 0x044fe20000010000 */
[----:B------:R-:W-:-:S05]  /*5830*/  F2FP.BF16.F32.PACK_AB R192, R192, R43 ;  /* 0x0000002bc0c0723e */ /* 0x000fca00000010ff */
[----:B------:R-:W0:Y:S01]  /*5840*/  MUFU.EX2 R47, R47 ;  /* 0x0000002f002f7308 */ /* 0x000e220000000800 */
[----:B------:R-:W-:Y:S01]  /*5850*/  MOV R43, R119 ;  /* 0x00000077002b7202 */ /* 0x000fe20000000f00 */
[----:B---3--:R-:W-:-:S04]  /*5860*/  FADD.FTZ R19, R45, R0 ;  /* 0x000000002d137221 */ /* 0x008fc80000010000 */
[C---:B-1----:R-:W-:Y:S01]  /*5870*/  FADD.FTZ R0, R194.reuse, R19 ;  /* 0x00000013c2007221 */ /* 0x042fe20000010000 */
[----:B------:R-:W-:Y:S01]  /*5880*/  F2FP.BF16.F32.PACK_AB R194, R194, R45 ;  /* 0x0000002dc2c2723e */ /* 0x000fe200000010ff */
[----:B------:R1:W2:Y:S01]  /*5890*/  MUFU.EX2 R24, R89 ;  /* 0x0000005900187308 */ /* 0x0002a20000000800 */
[----:B----4-:R-:W-:Y:S01]  /*58a0*/  FADD.FTZ R21, R87, R44 ;  /* 0x0000002c57157221 */ /* 0x010fe20000010000 */
[--C-:B------:R-:W-:Y:S02]  /*58b0*/  IMAD.MOV.U32 R45, RZ, RZ, R119.reuse ;  /* 0x000000ffff2d7224 */ /* 0x100fe400078e0077 */
[----:B------:R-:W-:-:S04]  /*58c0*/  IMAD.MOV.U32 R44, RZ, RZ, R119 ;  /* 0x000000ffff2c7224 */ /* 0x000fc800078e0077 */
[----:B------:R3:W4:Y:S01]  /*58d0*/  MUFU.EX2 R188, R49 ;  /* 0x0000003100bc7308 */ /* 0x0007220000000800 */
[----:B0-----:R-:W-:Y:S01]  /*58e0*/  FADD.FTZ R19, R47, R0 ;  /* 0x000000002f137221 */ /* 0x001fe20000010000 */
[----:B-1----:R-:W-:-:S06]  /*58f0*/  IMAD.MOV.U32 R89, RZ, RZ, R119 ;  /* 0x000000ffff597224 */ /* 0x002fcc00078e0077 */
[----:B------:R-:W0:Y:S01]  /*5900*/  MUFU.EX2 R91, R91 ;  /* 0x0000005b005b7308 */ /* 0x000e220000000800 */
[C---:B--2---:R-:W-:Y:S01]  /*5910*/  FADD.FTZ R42, R24.reuse, R21 ;  /* 0x00000015182a7221 */ /* 0x044fe20000010000 */
[----:B------:R-:W-:Y:S01]  /*5920*/  F2FP.BF16.F32.PACK_AB R189, R24, R87 ;  /* 0x0000005718bd723e */ /* 0x000fe200000010ff */
[--C-:B---3--:R-:W-:Y:S01]  /*5930*/  IMAD.MOV.U32 R49, RZ, RZ, R119.reuse ;  /* 0x000000ffff317224 */ /* 0x108fe200078e0077 */
[----:B------:R-:W-:Y:S01]  /*5940*/  MOV R87, R119 ;  /* 0x0000007700577202 */ /* 0x000fe20000000f00 */
[----:B------:R-:W-:-:S03]  /*5950*/  IMAD.MOV.U32 R24, RZ, RZ, R119 ;  /* 0x000000ffff187224 */ /* 0x000fc600078e0077 */
[----:B------:R-:W1:Y:S01]  /*5960*/  MUFU.EX2 R51, R51 ;  /* 0x0000003300337308 */ /* 0x000e620000000800 */
[C---:B----4-:R-:W-:Y:S01]  /*5970*/  FADD.FTZ R0, R188.reuse, R19 ;  /* 0x00000013bc007221 */ /* 0x050fe20000010000 */
[----:B------:R-:W-:Y:S02]  /*5980*/  F2FP.BF16.F32.PACK_AB R188, R188, R47 ;  /* 0x0000002fbcbc723e */ /* 0x000fe400000010ff */
[----:B------:R-:W-:-:S04]  /*5990*/  MOV R47, R119 ;  /* 0x00000077002f7202 */ /* 0x000fc80000000f00 */
[----:B------:R2:W3:Y:S01]  /*59a0*/  MUFU.EX2 R28, R93 ;  /* 0x0000005d001c7308 */ /* 0x0004e20000000800 */
[----:B0-----:R-:W-:-:S07]  /*59b0*/  FADD.FTZ R21, R91, R42 ;  /* 0x0000002a5b157221 */ /* 0x001fce0000010000 */
[----:B------:R0:W4:Y:S01]  /*59c0*/  MUFU.EX2 R190, R39 ;  /* 0x0000002700be7308 */ /* 0x0001220000000800 */
[----:B-1----:R-:W-:Y:S01]  /*59d0*/  FADD.FTZ R19, R51, R0 ;  /* 0x0000000033137221 */ /* 0x002fe20000010000 */
[----:B--2---:R-:W-:-:S06]  /*59e0*/  IMAD.MOV.U32 R93, RZ, RZ, R119 ;  /* 0x000000ffff5d7224 */ /* 0x004fcc00078e0077 */
[----:B------:R-:W1:Y:S01]  /*59f0*/  MUFU.EX2 R95, R95 ;  /* 0x0000005f005f7308 */ /* 0x000e620000000800 */
[C---:B---3--:R-:W-:Y:S01]  /*5a00*/  FADD.FTZ R42, R28.reuse, R21 ;  /* 0x000000151c2a7221 */ /* 0x048fe20000010000 */
[----:B------:R-:W-:Y:S01]  /*5a10*/  F2FP.BF16.F32.PACK_AB R191, R28, R91 ;  /* 0x0000005b1cbf723e */ /* 0x000fe200000010ff */
[----:B------:R-:W-:Y:S01]  /*5a20*/  IMAD.MOV.U32 R28, RZ, RZ, R119 ;  /* 0x000000ffff1c7224 */ /* 0x000fe200078e0077 */
[-C--:B------:R-:W-:Y:S02]  /*5a30*/  MOV R91, R119.reuse ;  /* 0x00000077005b7202 */ /* 0x080fe40000000f00 */
[----:B0-----:R-:W-:Y:S02]  /*5a40*/  MOV R39, R119 ;  /* 0x0000007700277202 */ /* 0x001fe40000000f00 */
[----:B------:R-:W0:Y:S01]  /*5a50*/  MUFU.EX2 R53, R53 ;  /* 0x0000003500357308 */ /* 0x000e220000000800 */
[C---:B----4-:R-:W-:Y:S01]  /*5a60*/  FADD.FTZ R0, R190.reuse, R19 ;  /* 0x00000013be007221 */ /* 0x050fe20000010000 */
[----:B------:R-:W-:-:S02]  /*5a70*/  F2FP.BF16.F32.PACK_AB R190, R190, R51 ;  /* 0x00000033bebe723e */ /* 0x000fc400000010ff */
[----:B------:R-:W-:-:S04]  /*5a80*/  MOV R51, R119 ;  /* 0x0000007700337202 */ /* 0x000fc80000000f00 */
[----:B------:R2:W3:Y:S01]  /*5a90*/  MUFU.EX2 R32, R97 ;  /* 0x0000006100207308 */ /* 0x0004e20000000800 */
[----:B-1----:R-:W-:-:S07]  /*5aa0*/  FADD.FTZ R21, R95, R42 ;  /* 0x0000002a5f157221 */ /* 0x002fce0000010000 */
[----:B------:R1:W4:Y:S01]  /*5ab0*/  MUFU.EX2 R184, R55 ;  /* 0x0000003700b87308 */ /* 0x0003220000000800 */
[----:B0-----:R-:W-:Y:S01]  /*5ac0*/  FADD.FTZ R19, R53, R0 ;  /* 0x0000000035137221 */ /* 0x001fe20000010000 */
[----:B--2---:R-:W-:-:S06]  /*5ad0*/  IMAD.MOV.U32 R97, RZ, RZ, R119 ;  /* 0x000000ffff617224 */ /* 0x004fcc00078e0077 */
[----:B------:R-:W0:Y:S01]  /*5ae0*/  MUFU.EX2 R99, R99 ;  /* 0x0000006300637308 */ /* 0x000e220000000800 */
[C---:B---3--:R-:W-:Y:S01]  /*5af0*/  FADD.FTZ R42, R32.reuse, R21 ;  /* 0x00000015202a7221 */ /* 0x048fe20000010000 */
[----:B------:R-:W-:Y:S01]  /*5b00*/  F2FP.BF16.F32.PACK_AB R185, R32, R95 ;  /* 0x0000005f20b9723e */ /* 0x000fe200000010ff */
[----:B------:R-:W-:Y:S01]  /*5b10*/  IMAD.MOV.U32 R32, RZ, RZ, R119 ;  /* 0x000000ffff207224 */ /* 0x000fe200078e0077 */
[-C--:B------:R-:W-:Y:S02]  /*5b20*/  MOV R95, R119.reuse ;  /* 0x00000077005f7202 */ /* 0x080fe40000000f00 */
[----:B-1----:R-:W-:Y:S02]  /*5b30*/  MOV R55, R119 ;  /* 0x0000007700377202 */ /* 0x002fe40000000f00 */
[----:B------:R-:W1:Y:S01]  /*5b40*/  MUFU.EX2 R27, R27 ;  /* 0x0000001b001b7308 */ /* 0x000e620000000800 */
[C---:B----4-:R-:W-:Y:S01]  /*5b50*/  FADD.FTZ R0, R184.reuse, R19 ;  /* 0x00000013b8007221 */ /* 0x050fe20000010000 */
[----:B------:R-:W-:Y:S01]  /*5b60*/  F2FP.BF16.F32.PACK_AB R184, R184, R53 ;  /* 0x00000035b8b8723e */ /* 0x000fe200000010ff */
[----:B------:R-:W-:-:S05]  /*5b70*/  IMAD.MOV.U32 R53, RZ, RZ, R119 ;  /* 0x000000ffff357224 */ /* 0x000fca00078e0077 */
[----:B------:R2:W3:Y:S01]  /*5b80*/  MUFU.EX2 R34, R101 ;  /* 0x0000006500227308 */ /* 0x0004e20000000800 */
[----:B0-----:R-:W-:Y:S01]  /*5b90*/  FADD.FTZ R21, R99, R42 ;  /* 0x0000002a63157221 */ /* 0x001fe20000010000 */
[----:B------:R-:W-:-:S06]  /*5ba0*/  IMAD.MOV.U32 R42, RZ, RZ, R119 ;  /* 0x000000ffff2a7224 */ /* 0x000fcc00078e0077 */
        /* <DEDUP_REMOVED lines=13> */
[----:B------:R-:W2:Y:S01]  /*5c80*/  MUFU.EX2 R36, R36 ;  /* 0x0000002400247308 */ /* 0x000ea20000000800 */
[----:B-1----:R-:W-:-:S07]  /*5c90*/  FADD.FTZ R21, R103, R4 ;  /* 0x0000000467157221 */ /* 0x002fce0000010000 */
[----:B------:R1:W3:Y:S01]  /*5ca0*/  MUFU.EX2 R180, R59 ;  /* 0x0000003b00b47308 */ /* 0x0002e20000000800 */
[----:B0-----:R-:W-:-:S07]  /*5cb0*/  FADD.FTZ R19, R57, R0 ;  /* 0x0000000039137221 */ /* 0x001fce0000010000 */
[----:B------:R-:W0:Y:S01]  /*5cc0*/  MUFU.EX2 R105, R105 ;  /* 0x0000006900697308 */ /* 0x000e220000000800 */
[C---:B--2---:R-:W-:Y:S01]  /*5cd0*/  FADD.FTZ R4, R36.reuse, R21 ;  /* 0x0000001524047221 */ /* 0x044fe20000010000 */
[----:B------:R-:W-:Y:S01]  /*5ce0*/  F2FP.BF16.F32.PACK_AB R181, R36, R103 ;  /* 0x0000006724b5723e */ /* 0x000fe200000010ff */
[----:B------:R-:W-:Y:S01]  /*5cf0*/  IMAD.MOV.U32 R36, RZ, RZ, R119 ;  /* 0x000000ffff247224 */ /* 0x000fe200078e0077 */
[-C--:B------:R-:W-:Y:S02]  /*5d00*/  MOV R103, R119.reuse ;  /* 0x0000007700677202 */ /* 0x080fe40000000f00 */
[----:B-1----:R-:W-:Y:S02]  /*5d10*/  MOV R59, R119 ;  /* 0x00000077003b7202 */ /* 0x002fe40000000f00 */
[----:B------:R-:W1:Y:S01]  /*5d20*/  MUFU.EX2 R61, R61 ;  /* 0x0000003d003d7308 */ /* 0x000e620000000800 */
[C---:B---3--:R-:W-:Y:S01]  /*5d30*/  FADD.FTZ R0, R180.reuse, R19 ;  /* 0x00000013b4007221 */ /* 0x048fe20000010000 */
[----:B------:R-:W-:Y:S01]  /*5d40*/  F2FP.BF16.F32.PACK_AB R180, R180, R57 ;  /* 0x00000039b4b4723e */ /* 0x000fe200000010ff */
[----:B------:R-:W-:-:S05]  /*5d50*/  IMAD.MOV.U32 R57, RZ, RZ, R119 ;  /* 0x000000ffff397224 */ /* 0x000fca00078e0077 */
[----:B------:R2:W3:Y:S01]  /*5d60*/  MUFU.EX2 R38, R107 ;  /* 0x0000006b00267308 */ /* 0x0004e20000000800 */
[----:B0-----:R-:W-:-:S07]  /*5d70*/  FADD.FTZ R21, R105, R4 ;  /* 0x0000000469157221 */ /* 0x001fce0000010000 */
[----:B------:R0:W4:Y:S01]  /*5d80*/  MUFU.EX2 R182, R37 ;  /* 0x0000002500b67308 */ /* 0x0001220000000800 */
[----:B-1----:R-:W-:Y:S01]  /*5d90*/  FADD.FTZ R19, R61, R0 ;  /* 0x000000003d137221 */ /* 0x002fe20000010000 */
[----:B--2---:R-:W-:-:S06]  /*5da0*/  MOV R107, R119 ;  /* 0x00000077006b7202 */ /* 0x004fcc0000000f00 */
[----:B------:R-:W1:Y:S01]  /*5db0*/  MUFU.EX2 R109, R109 ;  /* 0x0000006d006d7308 */ /* 0x000e620000000800 */
[C---:B---3--:R-:W-:Y:S01]  /*5dc0*/  FADD.FTZ R4, R38.reuse, R21 ;  /* 0x0000001526047221 */ /* 0x048fe20000010000 */
[----:B------:R-:W-:Y:S01]  /*5dd0*/  F2FP.BF16.F32.PACK_AB R183, R38, R105 ;  /* 0x0000006926b7723e */ /* 0x000fe200000010ff */
[--C-:B------:R-:W-:Y:S02]  /*5de0*/  IMAD.MOV.U32 R105, RZ, RZ, R119.reuse ;  /* 0x000000ffff697224 */ /* 0x100fe400078e0077 */
[--C-:B------:R-:W-:Y:S02]  /*5df0*/  IMAD.MOV.U32 R38, RZ, RZ, R119.reuse ;  /* 0x000000ffff267224 */ /* 0x100fe400078e0077 */
[----:B0-----:R-:W-:Y:S01]  /*5e00*/  IMAD.MOV.U32 R37, RZ, RZ, R119 ;  /* 0x000000ffff257224 */ /* 0x001fe200078e0077 */
[----:B------:R-:W0:Y:S01]  /*5e10*/  MUFU.EX2 R63, R63 ;  /* 0x0000003f003f7308 */ /* 0x000e220000000800 */
[C---:B----4-:R-:W-:Y:S01]  /*5e20*/  FADD.FTZ R0, R182.reuse, R19 ;  /* 0x00000013b6007221 */ /* 0x050fe20000010000 */
[----:B------:R-:W-:Y:S01]  /*5e30*/  F2FP.BF16.F32.PACK_AB R182, R182, R61 ;  /* 0x0000003db6b6723e */ /* 0x000fe200000010ff */
[----:B------:R-:W-:-:S05]  /*5e40*/  IMAD.MOV.U32 R61, RZ, RZ, R119 ;  /* 0x000000ffff3d7224 */ /* 0x000fca00078e0077 */
[----:B------:R2:W3:Y:S01]  /*5e50*/  MUFU.EX2 R40, R111 ;  /* 0x0000006f00287308 */ /* 0x0004e20000000800 */
[----:B-1----:R-:W-:-:S07]  /*5e60*/  FADD.FTZ R21, R109, R4 ;  /* 0x000000046d157221 */ /* 0x002fce0000010000 */
[----:B------:R1:W4:Y:S01]  /*5e70*/  MUFU.EX2 R176, R25 ;  /* 0x0000001900b07308 */ /* 0x0003220000000800 */
[----:B0-----:R-:W-:Y:S01]  /*5e80*/  FADD.FTZ R7, R63, R0 ;  /* 0x000000003f077221 */ /* 0x001fe20000010000 */
[----:B--2---:R-:W-:-:S06]  /*5e90*/  MOV R111, R119 ;  /* 0x00000077006f7202 */ /* 0x004fcc0000000f00 */
[----:B------:R-:W0:Y:S01]  /*5ea0*/  MUFU.EX2 R113, R113 ;  /* 0x0000007100717308 */ /* 0x000e220000000800 */
[C---:B---3--:R-:W-:Y:S01]  /*5eb0*/  FADD.FTZ R4, R40.reuse, R21 ;  /* 0x0000001528047221 */ /* 0x048fe20000010000 */
[----:B------:R-:W-:Y:S01]  /*5ec0*/  F2FP.BF16.F32.PACK_AB R177, R40, R109 ;  /* 0x0000006d28b1723e */ /* 0x000fe200000010ff */
[--C-:B------:R-:W-:Y:S02]  /*5ed0*/  IMAD.MOV.U32 R109, RZ, RZ, R119.reuse ;  /* 0x000000ffff6d7224 */ /* 0x100fe400078e0077 */
[--C-:B------:R-:W-:Y:S02]  /*5ee0*/  IMAD.MOV.U32 R40, RZ, RZ, R119.reuse ;  /* 0x000000ffff287224 */ /* 0x100fe400078e0077 */
[----:B-1----:R-:W-:Y:S01]  /*5ef0*/  IMAD.MOV.U32 R25, RZ, RZ, R119 ;  /* 0x000000ffff197224 */ /* 0x002fe200078e0077 */
[----:B------:R-:W1:Y:S01]  /*5f00*/  MUFU.EX2 R65, R65 ;  /* 0x0000004100417308 */ /* 0x000e620000000800 */
[C---:B----4-:R-:W-:Y:S01]  /*5f10*/  FADD.FTZ R0, R176.reuse, R7 ;  /* 0x00000007b0007221 */ /* 0x050fe20000010000 */
[----:B------:R-:W-:-:S02]  /*5f20*/  F2FP.BF16.F32.PACK_AB R176, R176, R63 ;  /* 0x0000003fb0b0723e */ /* 0x000fc400000010ff */
[----:B------:R-:W-:-:S04]  /*5f30*/  MOV R63, R119 ;  /* 0x00000077003f7202 */ /* 0x000fc80000000f00 */
[----:B------:R-:W2:Y:S01]  /*5f40*/  MUFU.EX2 R14, R14 ;  /* 0x0000000e000e7308 */ /* 0x000ea20000000800 */
[----:B0-----:R-:W-:Y:S01]  /*5f50*/  FADD.FTZ R21, R113, R4 ;  /* 0x0000000471157221 */ /* 0x001fe20000010000 */
[----:B------:R-:W-:-:S06]  /*5f60*/  MOV R4, UR4 ;  /* 0x0000000400047c02 */ /* 0x000fcc0008000f00 */
[----:B------:R-:W0:Y:S01]  /*5f70*/  MUFU.EX2 R12, R12 ;  /* 0x0000000c000c7308 */ /* 0x000e220000000800 */
[----:B-1----:R-:W-:Y:S01]  /*5f80*/  FADD.FTZ R7, R65, R0 ;  /* 0x0000000041077221 */ /* 0x002fe20000010000 */
[----:B------:R-:W-:Y:S01]  /*5f90*/  IMAD.MOV.U32 R0, RZ, RZ, 0x3f800000 ;  /* 0x3f800000ff007424 */ /* 0x000fe200078e00ff */
[C---:B--2---:R-:W-:Y:S01]  /*5fa0*/  F2FP.BF16.F32.PACK_AB R179, R14.reuse, R113 ;  /* 0x000000710eb3723e */ /* 0x044fe200000010ff */
[----:B------:R-:W-:Y:S01]  /*5fb0*/  FADD.FTZ R6, R14, R21 ;  /* 0x000000150e067221 */ /* 0x000fe20000010000 */
[----:B------:R-:W-:Y:S01]  /*5fc0*/  IMAD.MOV.U32 R113, RZ, RZ, R119 ;  /* 0x000000ffff717224 */ /* 0x000fe200078e0077 */
[C---:B0-----:R-:W-:Y:S01]  /*5fd0*/  F2FP.BF16.F32.PACK_AB R178, R12.reuse, R65 ;  /* 0x000000410cb2723e */ /* 0x041fe200000010ff */
[----:B------:R-:W-:Y:S01]  /*5fe0*/  FADD.FTZ R7, R12, R7 ;  /* 0x000000070c077221 */ /* 0x000fe20000010000 */
[----:B------:R-:W-:Y:S01]  /*5ff0*/  IMAD.MOV.U32 R65, RZ, RZ, R119 ;  /* 0x000000ffff417224 */ /* 0x000fe200078e0077 */
[----:B------:R-:W-:Y:S06]  /*6000*/  @!P2 BRA `(.L_x_3231) ;  /* 0x0000004c00d0a947 */ /* 0x000fec0003800000 */
[----:B------:R-:W-:Y:S01]  /*6010*/  UMOV UR4, URZ ;  /* 0x0000003f00047c82 */ /* 0x000fe20008000000 */
[----:B------:R-:W-:Y:S01]  /*6020*/  IMAD.U32 R20, RZ, RZ, UR38 ;  /* 0x00000026ff147e24 */ /* 0x000fe2000f8e00ff */
[----:B------:R-:W-:Y:S01]  /*6030*/  MOV R14, UR4 ;  /* 0x00000004000e7c02 */ /* 0x000fe20008000f00 */
        /* <DEDUP_REMOVED lines=51> */
[----:B------:R-:W-:Y:S01]  /*6370*/  IMAD.U32 R19, RZ, RZ, UR4 ;  /* 0x00000004ff137e24 */ /* 0x000fe2000f8e00ff */
[----:B------:R-:W-:-:S06]  /*6380*/  ULDC UR61, c[0x0][0x9d8] ;  /* 0x00027600003d7ab9 */ /* 0x000fcc0000000800 */
.L_x_3240:
[----:B------:R-:W-:Y:S02]  /*6390*/  R2UR UR4, R19 ;  /* 0x00000000130472ca */ /* 0x000fe400000e0000 */
[----:B------:R-:W-:-:S11]  /*63a0*/  R2UR UR6, R14 ;  /* 0x000000000e0672ca */ /* 0x000fd600000e0000 */
[----:B------:R-:W-:-:S04]  /*63b0*/  UIADD3 UR4, UR4, 0x1, URZ ;  /* 0x0000000104047890 */ /* 0x000fc8000fffe03f */
[----:B------:R-:W-:-:S04]  /*63c0*/  UISETP.NE.AND UP0, UPT, UR4, 0x2, UPT ;  /* 0x000000020400788c */ /* 0x000fc8000bf05270 */
[----:B------:R-:W-:Y:S02]  /*63d0*/  USEL UR5, URZ, 0x1, UP0 ;  /* 0x000000013f057887 */ /* 0x000fe40008000000 */
[----:B------:R-:W-:Y:S02]  /*63e0*/  USEL UR4, UR4, URZ, UP0 ;  /* 0x0000003f04047287 */ /* 0x000fe40008000000 */
[----:B------:R-:W-:-:S04]  /*63f0*/  ULOP3.LUT UR5, UR6, UR5, URZ, 0x3c, !UPT ;  /* 0x0000000506057292 */ /* 0x000fc8000f8e3c3f */
[----:B------:R-:W-:Y:S02]  /*6400*/  IMAD.U32 R5, RZ, RZ, UR4 ;  /* 0x00000004ff057e24 */ /* 0x000fe4000f8e00ff */
[----:B------:R-:W-:Y:S01]  /*6410*/  MOV R4, UR5 ;  /* 0x0000000500047c02 */ /* 0x000fe20008000f00 */
[----:B------:R-:W-:Y:S06]  /*6420*/  @!P0 BRA `(.L_x_3232) ;  /* 0x0000000000048947 */ /* 0x000fec0003800000 */
[----:B------:R-:W-:Y:S01]  /*6430*/  BPT.TRAP 0x1 ;  /* 0x000000040000795c */ /* 0x000fe20000300000 */
.L_x_3232:
        /* <DEDUP_REMOVED lines=9> */
.L_x_3233:
[----:B-1----:R-:W-:Y:S05]  /*64d0*/  @P2 BRA `(.L_x_3234) ;  /* 0x00000000000c2947 */ /* 0x002fea0003800000 */
[----:B------:R-:W-:-:S13]  /*64e0*/  R2UR UR4, R21 ;  /* 0x00000000150472ca */ /* 0x000fda00000e0000 */
[----:B------:R-:W1:Y:S02]  /*64f0*/  SYNCS.PHASECHK.TRANS64.TRYWAIT P2, [UR4+0x36830], R8 ;  /* 0x03683008ff0075a7 */ /* 0x000e640008040144 */
[----:B-1----:R-:W-:Y:S05]  /*6500*/  @!P2 BRA `(.L_x_3235) ;  /* 0x000000bc008ca947 */ /* 0x002fea0003800000 */
.L_x_3234:
        /* <DEDUP_REMOVED lines=15> */
[----:B------:R-:W-:Y:S01]  /*6600*/  UIMAD UR60, UR60, 0xa80, UR6 ;  /* 0x00000a803c3c78a4 */ /* 0x000fe2000f8e0206 */
[----:B01----:R-:W-:Y:S01]  /*6610*/  MOV R8, UR57 ;  /* 0x0000003900087c02 */ /* 0x003fe20008000f00 */
[----:B------:R-:W-:Y:S01]  /*6620*/  UMOV UR27, 0x40000040 ;  /* 0x40000040001b7882 */ /* 0x000fe20000000000 */
[----:B------:R-:W-:Y:S01]  /*6630*/  MOV R10, UR56 ;  /* 0x00000038000a7c02 */ /* 0x000fe20008000f00 */
[----:B------:R-:W-:Y:S01]  /*6640*/  UIADD3 UR10, UR60, 0x80, URZ ;  /* 0x000000803c0a7890 */ /* 0x000fe2000fffe03f */
[C---:B------:R-:W-:Y:S01]  /*6650*/  R2UR UR56, R2.reuse ;  /* 0x00000000023872ca */ /* 0x040fe200000e0000 */
[----:B------:R-:W-:Y:S01]  /*6660*/  UIADD3 UR14, UR60, 0x100, URZ ;  /* 0x000001003c0e7890 */ /* 0x000fe2000fffe03f */
[C---:B------:R-:W-:Y:S01]  /*6670*/  R2UR UR57, R3.reuse ;  /* 0x00000000033972ca */ /* 0x040fe200000e0000 */
[----:B------:R-:W-:Y:S01]  /*6680*/  UMOV UR6, UR60 ;  /* 0x0000003c00067c82 */ /* 0x000fe20008000000 */
[----:B------:R-:W-:Y:S01]  /*6690*/  UIADD3 UR18, UR60, 0x2, URZ ;  /* 0x000000023c127890 */ /* 0x000fe2000fffe03f */
[----:B------:R-:W-:Y:S01]  /*66a0*/  HGMMA.64x16x16.F32.BF16 R168, gdesc[UR4], RZ, !UPT, gsb0 ;  /* 0x0020000004a879f0 */ /* 0x000fe2000c0018ff */
[----:B------:R-:W-:Y:S01]  /*66b0*/  UIADD3 UR6, UR60, 0x180, URZ ;  /* 0x000001803c067890 */ /* 0x000fe2000fffe03f */
[----:B------:R-:W-:Y:S01]  /*66c0*/  R2UR UR4, R2 ;  /* 0x00000000020472ca */ /* 0x000fe200000e0000 */
[----:B------:R-:W-:Y:S01]  /*66d0*/  UMOV UR7, 0x40000040 ;  /* 0x4000004000077882 */ /* 0x000fe20000000000 */
        /* <DEDUP_REMOVED lines=57> */
[----:B------:R-:W-:Y:S01]  /*6a70*/  R2UR UR8, R2 ;  /* 0x00000000020872ca */ /* 0x000fe200000e0000 */
[----:B------:R-:W-:Y:S01]  /*6a80*/  UMOV UR11, 0x40000040 ;  /* 0x40000040000b7882 */ /* 0x000fe20000000000 */
[----:B------:R-:W-:Y:S01]  /*6a90*/  R2UR UR9, R3 ;  /* 0x00000000030972ca */ /* 0x000fe200000e0000 */
[-C--:B------:R-:W-:Y:S01]  /*6aa0*/  FMUL.FTZ R93, R93, R9.reuse ;  /* 0x000000095d5d7220 */ /* 0x080fe20000410000 */
[-C--:B------:R-:W-:Y:S01]  /*6ab0*/  FMUL.FTZ R96, R96, R9.reuse ;  /* 0x0000000960607220 */ /* 0x080fe20000410000 */
[-C--:B------:R-:W-:Y:S01]  /*6ac0*/  FMUL.FTZ R97, R97, R9.reuse ;  /* 0x0000000961617220 */ /* 0x080fe20000410000 */
        /* <DEDUP_REMOVED lines=77> */
[----:B------:R-:W-:Y:S02]  /*6fa0*/  UIADD3 UR4, UR60, 0x300, URZ ;  /* 0x000003003c047890 */ /* 0x000fe4000fffe03f */
[----:B------:R-:W-:Y:S01]  /*6fb0*/  UIADD3 UR6, UR60, 0x82, URZ ;  /* 0x000000823c067890 */ /* 0x000fe2000fffe03f */
[----:B------:R-:W-:Y:S01]  /*6fc0*/  UMOV UR5, UR17 ;  /* 0x0000001100057c82 */ /* 0x000fe20008000000 */
[----:B------:R-:W-:-:S03]  /*6fd0*/  UMOV UR7, 0x40000040 ;  /* 0x4000004000077882 */ /* 0x000fc60000000000 */
[----:B------:R-:W-:Y:S01]  /*6fe0*/  UMOV UR14, UR4 ;  /* 0x00000004000e7c82 */ /* 0x000fe20008000000 */
[----:B------:R-:W-:Y:S01]  /*6ff0*/  UMOV UR4, UR16 ;  /* 0x0000001000047c82 */ /* 0x000fe20008000000 */
[----:B------:R-:W-:Y:S02]  /*7000*/  WARPGROUP.DEPBAR.LE gsb0, 0x0 ;  /* 0x00008000000079c5 */ /* 0x000fe40000010000 */
[----:B------:R-:W-:-:S06]  /*7010*/  WARPGROUP.ARRIVE ;  /* 0x00000000000079c5 */ /* 0x000fcc0000000000 */
[----:B------:R-:W-:Y:S01]  /*7020*/  HGMMA.64x16x16.F32.BF16 R128, gdesc[UR8], RZ, !UPT, gsb0 ;  /* 0x00200000088079f0 */ /* 0x000fe2000c0018ff */
[----:B------:R-:W-:Y:S02]  /*7030*/  UIADD3 UR8, UR60, 0x102, URZ ;  /* 0x000001023c087890 */ /* 0x000fe4000fffe03f */
[----:B------:R-:W-:Y:S01]  /*7040*/  UIADD3 UR9, UR60, 0x182, URZ ;  /* 0x000001823c097890 */ /* 0x000fe2000fffe03f */
[----:B------:R-:W-:Y:S02]  /*7050*/  WARPGROUP.DEPBAR.LE gsb0, 0x0 ;  /* 0x00008000000079c5 */ /* 0x000fe40000010000 */
[----:B------:R-:W-:-:S06]  /*7060*/  WARPGROUP.ARRIVE ;  /* 0x00000000000079c5 */ /* 0x000fcc0000000000 */
[----:B------:R-:W-:Y:S03]  /*7070*/  HGMMA.64x16x16.F32.BF16 R120, gdesc[UR12], RZ, !UPT, gsb0 ;  /* 0x002000000c7879f0 */ /* 0x000fe6000c0018ff */
        /* <DEDUP_REMOVED lines=547> */
.L_x_3236:
[----:B------:R-:W-:Y:S02]  /*92b0*/  R2UR UR6, R16 ;  /* 0x00000000100672ca */ /* 0x000fe400000e0000 */
        /* <DEDUP_REMOVED lines=8> */
.L_x_3237:
[----:B-1----:R-:W-:Y:S05]  /*9340*/  @P2 BRA `(.L_x_3238) ;  /* 0x0000000000082947 */ /* 0x002fea0003800000 */
[----:B------:R-:W1:Y:S02]  /*9350*/  SYNCS.PHASECHK.TRANS64.TRYWAIT P2, [UR5+0x36850], R0 ;  /* 0x03685000ff0075a7 */ /* 0x000e640008040145 */
[----:B-1----:R-:W-:Y:S05]  /*9360*/  @!P2 BRA `(.L_x_3239) ;  /* 0x000000900010a947 */ /* 0x002fea0003800000 */
.L_x_3238:
[----:B------:R-:W-:Y:S01]  /*9370*/  R2UR UR4, R16 ;  /* 0x00000000100472ca */ /* 0x000fe200000e0000 */
[----:B------:R-:W-:Y:S01]  /*9380*/  WARPGROUP.ARRIVE ;  /* 0x00000000000079c5 */ /* 0x000fe20000000000 */
[----:B------:R-:W-:Y:S01]  /*9390*/  R2UR UR6, R19 ;  /* 0x00000000130672ca */ /* 0x000fe200000e0000 */
[----:B------:R-:W-:Y:S01]  /*93a0*/  UMOV UR7, 0x40000040 ;  /* 0x4000004000077882 */ /* 0x000fe20000000000 */
[----:B------:R-:W-:Y:S01]  /*93b0*/  FMUL.FTZ R19, R168, UR61 ;  /* 0x0000003da8137c20 */ /* 0x000fe20008410000 */
[----:B------:R-:W-:Y:S01]  /*93c0*/  FMUL.FTZ R23, R169, UR61 ;  /* 0x0000003da9177c20 */ /* 0x000fe20008410000 */
[----:B------:R-:W-:Y:S01]  /*93d0*/  R2UR UR8, R21 ;  /* 0x00000000150872ca */ /* 0x000fe200000e0000 */
[----:B------:R-:W-:Y:S01]  /*93e0*/  FMUL.FTZ R21, R171, UR61 ;  /* 0x0000003dab157c20 */ /* 0x000fe20008410000 */
        /* <DEDUP_REMOVED lines=19> */
[----:B01----:R-:W-:Y:S01]  /*9520*/  FMNMX.FTZ R0, R19, R12, !PT ;  /* 0x0000000c13007209 */ /* 0x003fe20007810000 */
[----:B------:R-:W-:Y:S01]  /*9530*/  FMUL.FTZ R221, R140, UR61 ;  /* 0x0000003d8cdd7c20 */ /* 0x000fe20008410000 */
[----:B------:R-:W-:Y:S01]  /*9540*/  UIMAD UR4, UR6, 0xa80, UR4 ;  /* 0x00000a80060478a4 */ /* 0x000fe2000f8e0204 */
[----:B------:R-:W-:Y:S01]  /*9550*/  FMUL.FTZ R175, R175, UR61 ;  /* 0x0000003dafaf7c20 */ /* 0x000fe20008410000 */
[----:B------:R-:W-:Y:S01]  /*9560*/  FMUL.FTZ R141, R141, UR61 ;  /* 0x0000003d8d8d7c20 */ /* 0x000fe20008410000 */
[----:B------:R-:W-:Y:S01]  /*9570*/  FMUL.FTZ R223, R128, UR61 ;  /* 0x0000003d80df7c20 */ /* 0x000fe20008410000 */
[----:B------:R-:W-:Y:S01]  /*9580*/  FMUL.FTZ R163, R163, UR61 ;  /* 0x0000003da3a37c20 */ /* 0x000fe20008410000 */
[----:B------:R-:W0:Y:S01]  /*9590*/  MUFU.TANH R173, R173 ;  /* 0x000000ad00ad7308 */ /* 0x000e220000002400 */
[----:B--2---:R-:W-:Y:S01]  /*95a0*/  FMNMX.FTZ R0, R23, R0, !PT ;  /* 0x0000000017007209 */ /* 0x004fe20007810000 */
[----:B------:R-:W-:Y:S01]  /*95b0*/  UMOV UR6, UR4 ;  /* 0x0000000400067c82 */ /* 0x000fe20008000000 */
[----:B------:R-:W-:Y:S01]  /*95c0*/  FMUL.FTZ R225, R129, UR61 ;  /* 0x0000003d81e17c20 */ /* 0x000fe20008410000 */
[----:B------:R-:W-:Y:S01]  /*95d0*/  HGMMA.64x192x16.F32.BF16 R24, R200, gdesc[UR4].tnspB, R24, gsb0 ;  /* 0x42e00004c8187df0 */ /* 0x000fe20008001818 */
[----:B------:R-:W-:Y:S01]  /*95e0*/  UIADD3 UR6, UR4, 0x80, URZ ;  /* 0x0000008004067890 */ /* 0x000fe2000fffe03f */
[----:B------:R-:W-:Y:S01]  /*95f0*/  FMUL.FTZ R227, R132, UR61 ;  /* 0x0000003d84e37c20 */ /* 0x000fe20008410000 */
[----:B------:R-:W-:Y:S01]  /*9600*/  UMOV UR7, 0x40000040 ;  /* 0x4000004000077882 */ /* 0x000fe20000000000 */
[----:B------:R-:W-:Y:S01]  /*9610*/  MUFU.TANH R205, R205 ;  /* 0x000000cd00cd7308 */ /* 0x000fe20000002400 */
[----:B---3--:R-:W-:Y:S01]  /*9620*/  FMNMX.FTZ R0, R171, R0, !PT ;  /* 0x00000000ab007209 */ /* 0x008fe20007810000 */
[----:B------:R-:W-:Y:S01]  /*9630*/  FMUL.FTZ R167, R167, UR61 ;  /* 0x0000003da7a77c20 */ /* 0x000fe20008410000 */
[----:B------:R-:W-:Y:S01]  /*9640*/  FMUL.FTZ R229, R133, UR61 ;  /* 0x0000003d85e57c20 */ /* 0x000fe20008410000 */
[----:B------:R-:W-:Y:S01]  /*9650*/  FMUL.FTZ R153, R154, UR61 ;  /* 0x0000003d9a997c20 */ /* 0x000fe20008410000 */
[----:B------:R-:W-:Y:S01]  /*9660*/  FMUL.FTZ R231, R120, UR61 ;  /* 0x0000003d78e77c20 */ /* 0x000fe20008410000 */
[----:B------:R-:W-:Y:S01]  /*9670*/  FMUL.FTZ R155, R155, UR61 ;  /* 0x0000003d9b9b7c20 */ /* 0x000fe20008410000 */
[----:B------:R-:W-:Y:S01]  /*9680*/  FMUL.FTZ R159, R159, UR61 ;  /* 0x0000003d9f9f7c20 */ /* 0x000fe20008410000 */
[----:B------:R-:W-:Y:S01]  /*9690*/  MUFU.TANH R207, R207 ;  /* 0x000000cf00cf7308 */ /* 0x000fe20000002400 */
[----:B0-----:R-:W-:Y:S01]  /*96a0*/  FMNMX.FTZ R0, R173, R0, !PT ;  /* 0x00000000ad007209 */ /* 0x001fe20007810000 */
        /* <DEDUP_REMOVED lines=16> */
[----:B------:R-:W0:Y:S01]  /*97b0*/  LDC R8, c[0x0][0x988] ;  /* 0x00026200ff087b82 */ /* 0x000e220000000800 */
[----:B------:R-:W-:Y:S01]  /*97c0*/  FMUL.FTZ R127, R127, UR61 ;  /* 0x0000003d7f7f7c20 */ /* 0x000fe20008410000 */
[----:B------:R-:W-:Y:S01]  /*97d0*/  IMAD.U32 R136, RZ, RZ, UR5 ;  /* 0x00000005ff887e24 */ /* 0x000fe2000f8e00ff */
[----:B------:R-:W-:-:S02]  /*97e0*/  R2UR UR9, R17 ;  /* 0x00000000110972ca */ /* 0x000fc400000e0000 */
[----:B------:R-:W-:Y:S01]  /*97f0*/  R2UR UR5, R5 ;  /* 0x00000000050572ca */ /* 0x000fe200000e0000 */
[----:B------:R-:W-:Y:S01]  /*9800*/  MUFU.TANH R213, R213 ;  /* 0x000000d500d57308 */ /* 0x000fe20000002400 */
[----:B------:R-:W-:-:S05]  /*9810*/  @!P1 VIADD R136, R136, 0x36860 ;  /* 0x0003686088889836 */ /* 0x000fca0000000000 */
[----:B------:R-:W-:Y:S02]  /*9820*/  @!P1 PRMT R136, RZ, 0x654, R136 ;  /* 0x00000654ff889816 */ /* 0x000fe40000000088 */
[----:B------:R-:W-:Y:S08]  /*9830*/  MUFU.TANH R215, R215 ;  /* 0x000000d700d77308 */ /* 0x000ff00000002400 */
[----:B------:R-:W1:Y:S08]  /*9840*/  MUFU.TANH R14, R14 ;  /* 0x0000000e000e7308 */ /* 0x000e700000002400 */
[----:B------:R-:W-:Y:S08]  /*9850*/  MUFU.TANH R217, R217 ;  /* 0x000000d900d97308 */ /* 0x000ff00000002400 */
[----:B------:R-:W2:Y:S01]  /*9860*/  MUFU.TANH R21, R21 ;  /* 0x0000001500157308 */ /* 0x000ea20000002400 */
[----:B-1----:R-:W-:-:S07]  /*9870*/  FMNMX.FTZ R10, R14, R15, !PT ;  /* 0x0000000f0e0a7209 */ /* 0x002fce0007810000 */
[----:B------:R-:W-:Y:S08]  /*9880*/  MUFU.TANH R219, R219 ;  /* 0x000000db00db7308 */ /* 0x000ff00000002400 */
[----:B------:R-:W1:Y:S01]  /*9890*/  MUFU.TANH R169, R169 ;  /* 0x000000a900a97308 */ /* 0x000e620000002400 */
[----:B--2---:R-:W-:-:S07]  /*98a0*/  FMNMX.FTZ R10, R21, R10, !PT ;  /* 0x0000000a150a7209 */ /* 0x004fce0007810000 */
        /* <DEDUP_REMOVED lines=23> */
[----:B------:R-:W-:Y:S01]  /*9a20*/  HGMMA.64x192x16.F32.BF16 R24, R196, gdesc[UR4].tnspB, R24, gsb0 ;  /* 0x42e00004c4187df0 */ /* 0x000fe20008001818 */
[----:B------:R-:W-:Y:S01]  /*9a30*/  UIADD3 UR6, UR4, 0x100, URZ ;  /* 0x0000010004067890 */ /* 0x000fe2000fffe03f */
[----:B------:R-:W-:-:S05]  /*9a40*/  UMOV UR7, 0x40000040 ;  /* 0x4000004000077882 */ /* 0x000fca0000000000 */
        /* <DEDUP_REMOVED lines=20> */
[----:B------:R-:W-:Y:S01]  /*9b90*/  HGMMA.64x192x16.F32.BF16 R24, R192, gdesc[UR4].tnspB, R24, gsb0 ;  /* 0x42e00004c0187df0 */ /* 0x000fe20008001818 */
[----:B------:R-:W-:Y:S01]  /*9ba0*/  UIADD3 UR6, UR4, 0x180, URZ ;  /* 0x0000018004067890 */ /* 0x000fe2000fffe03f */
[----:B------:R-:W1:Y:S01]  /*9bb0*/  MUFU.TANH R197, R197 ;  /* 0x000000c500c57308 */ /* 0x000e620000002400 */
[----:B------:R-:W-:-:S07]  /*9bc0*/  UMOV UR7, 0x40000040 ;  /* 0x4000004000077882 */ /* 0x000fce0000000000 */
[----:B------:R-:W2:Y:S08]  /*9bd0*/  MUFU.TANH R199, R199 ;  /* 0x000000c700c77308 */ /* 0x000eb00000002400 */
[----:B------:R-:W3:Y:S01]  /*9be0*/  MUFU.TANH R161, R161 ;  /* 0x000000a100a17308 */ /* 0x000ee20000002400 */
[----:B-1----:R-:W-:-:S04]  /*9bf0*/  FMNMX.FTZ R0, R197, R0, !PT ;  /* 0x00000000c5007209 */ /* 0x002fc80007810000 */
[----:B--2---:R-:W-:-:S04]  /*9c00*/  FMNMX.FTZ R0, R199, R0, !PT ;  /* 0x00000000c7007209 */ /* 0x004fc80007810000 */
[----:B------:R-:W-:-:S04]  /*9c10*/  FMNMX.FTZ R0, R203, R0, !PT ;  /* 0x00000000cb007209 */ /* 0x000fc80007810000 */
[----:B------:R-:W-:Y:S02]  /*9c20*/  FMNMX.FTZ R0, R201, R0, !PT ;  /* 0x00000000c9007209 */ /* 0x000fe40007810000 */
[----:B---3--:R-:W-:Y:S02]  /*9c30*/  FMNMX.FTZ R10, R161, R10, !PT ;  /* 0x0000000aa10a7209 */ /* 0x008fe40007810000 */
[----:B------:R-:W-:Y:S02]  /*9c40*/  FMNMX.FTZ R0, R205, R0, !PT ;  /* 0x00000000cd007209 */ /* 0x000fe40007810000 */
[----:B------:R-:W-:Y:S02]  /*9c50*/  FMNMX.FTZ R10, R163, R10, !PT ;  /* 0x0000000aa30a7209 */ /* 0x000fe40007810000 */
[----:B------:R-:W-:Y:S02]  /*9c60*/  FMNMX.FTZ R0, R207, R0, !PT ;  /* 0x00000000cf007209 */ /* 0x000fe40007810000 */
[----:B------:R-:W-:-:S04]  /*9c70*/  FMNMX.FTZ R10, R165, R10, !PT ;  /* 0x0000000aa50a7209 */ /* 0x000fc80007810000 */
[----:B------:R-:W-:-:S04]  /*9c80*/  FMNMX.FTZ R10, R167, R10, !PT ;  /* 0x0000000aa70a7209 */ /* 0x000fc80007810000 */
[----:B------:R-:W-:-:S04]  /*9c90*/  FMNMX.FTZ R10, R153, R10, !PT ;  /* 0x0000000a990a7209 */ /* 0x000fc80007810000 */
[----:B------:R-:W-:Y:S01]  /*9ca0*/  FMNMX.FTZ R10, R155, R10, !PT ;  /* 0x0000000a9b0a7209 */ /* 0x000fe20007810000 */
[----:B------:R-:W-:Y:S02]  /*9cb0*/  WARPGROUP.DEPBAR.LE gsb0, 0x0 ;  /* 0x00008000000079c5 */ /* 0x000fe40000010000 */
        /* <DEDUP_REMOVED lines=23> */
[----:B------:R-:W-:-:S04]  /*9e30*/  FMNMX.FTZ R0, R221, R0, !PT ;  /* 0x00000000dd007209 */ /* 0x000fc80007810000 */
[----:B------:R-:W-:-:S04]  /*9e40*/  FMNMX.FTZ R0, R141, R0, !PT ;  /* 0x000000008d007209 */ /* 0x000fc80007810000 */
[----:B------:R-:W-:-:S04]  /*9e50*/  FMNMX.FTZ R0, R223, R0, !PT ;  /* 0x00000000df007209 */ /* 0x000fc80007810000 */
        /* <DEDUP_REMOVED lines=8> */
[----:B------:R-:W-:Y:S01]  /*9ee0*/  FMUL.FTZ R121, R151, UR61 ;  /* 0x0000003d97797c20 */ /* 0x000fe20008410000 */
[----:B------:R-:W-:Y:S02]  /*9ef0*/  FMUL.FTZ R151, R122, UR61 ;  /* 0x0000003d7a977c20 */ /* 0x000fe40008410000 */
[----:B------:R-:W-:Y:S01]  /*9f00*/  HGMMA.64x192x16.F32.BF16 R24, R184, gdesc[UR4].tnspB, R24, gsb0 ;  /* 0x42e00004b8187df0 */ /* 0x000fe20008001818 */
[----:B------:R-:W-:Y:S01]  /*9f10*/  UIADD3 UR6, UR4, 0x280, URZ ;  /* 0x0000028004067890 */ /* 0x000fe2000fffe03f */
[----:B------:R-:W1:Y:S01]  /*9f20*/  MUFU.TANH R189, R189 ;  /* 0x000000bd00bd7308 */ /* 0x000e620000002400 */
[----:B------:R-:W-:Y:S01]  /*9f30*/  UMOV UR7, 0x40000040 ;  /* 0x4000004000077882 */ /* 0x000fe20000000000 */
[----:B------:R-:W-:-:S06]  /*9f40*/  UIADD3 UR4, UR4, 0x300, URZ ;  /* 0x0000030004047890 */ /* 0x000fcc000fffe03f */
[----:B------:R-:W2:Y:S08]  /*9f50*/  MUFU.TANH R191, R191 ;  /* 0x000000bf00bf7308 */ /* 0x000eb00000002400 */
[----:B------:R-:W3:Y:S01]  /*9f60*/  MUFU.TANH R121, R121 ;  /* 0x0000007900797308 */ /* 0x000ee20000002400 */
[----:B-1----:R-:W-:-:S07]  /*9f70*/  FMNMX.FTZ R0, R189, R0, !PT ;  /* 0x00000000bd007209 */ /* 0x002fce0007810000 */
[----:B------:R-:W1:Y:S01]  /*9f80*/  MUFU.TANH R151, R151 ;  /* 0x0000009700977308 */ /* 0x000e620000002400 */
[----:B--2---:R-:W-:-:S04]  /*9f90*/  FMNMX.FTZ R0, R191, R0, !PT ;  /* 0x00000000bf007209 */ /* 0x004fc80007810000 */
[----:B------:R-:W-:Y:S02]  /*9fa0*/  FMNMX.FTZ R0, R233, R0, !PT ;  /* 0x00000000e9007209 */ /* 0x000fe40007810000 */
[----:B---3--:R-:W-:-:S03]  /*9fb0*/  FMNMX.FTZ R10, R121, R10, !PT ;  /* 0x0000000a790a7209 */ /* 0x008fc60007810000 */
[----:B------:R-:W2:Y:S01]  /*9fc0*/  SHFL.BFLY PT, R9, R0, 0x2, 0x1f ;  /* 0x0c401f0000097f89 */ /* 0x000ea200000e0000 */
[----:B------:R-:W-:-:S04]  /*9fd0*/  FMNMX.FTZ R10, R125, R10, !PT ;  /* 0x0000000a7d0a7209 */ /* 0x000fc80007810000 */
[----:B------:R-:W-:-:S04]  /*9fe0*/  FMNMX.FTZ R10, R129, R10, !PT ;  /* 0x0000000a810a7209 */ /* 0x000fc80007810000 */
[----:B------:R-:W-:-:S04]  /*9ff0*/  FMNMX.FTZ R10, R133, R10, !PT ;  /* 0x0000000a850a7209 */ /* 0x000fc80007810000 */
[----:B------:R-:W-:-:S04]  /*a000*/  FMNMX.FTZ R10, R137, R10, !PT ;  /* 0x0000000a890a7209 */ /* 0x000fc80007810000 */
[----:B------:R-:W-:-:S04]  /*a010*/  FMNMX.FTZ R10, R139, R10, !PT ;  /* 0x0000000a8b0a7209 */ /* 0x000fc80007810000 */
[----:B------:R-:W-:Y:S02]  /*a020*/  FMNMX.FTZ R10, R131, R10, !PT ;  /* 0x0000000a830a7209 */ /* 0x000fe40007810000 */
[----:B--2---:R-:W-:Y:S02]  /*a030*/  FMNMX.FTZ R9, R0, R9, !PT ;  /* 0x0000000900097209 */ /* 0x004fe40007810000 */
[----:B------:R-:W-:-:S03]  /*a040*/  FMNMX.FTZ R10, R143, R10, !PT ;  /* 0x0000000a8f0a7209 */ /* 0x000fc60007810000 */
[----:B------:R-:W2:Y:S01]  /*a050*/  SHFL.BFLY PT, R0, R9, 0x1, 0x1f ;  /* 0x0c201f0009007f89 */ /* 0x000ea200000e0000 */
[----:B------:R-:W-:-:S04]  /*a060*/  FMNMX.FTZ R10, R135, R10, !PT ;  /* 0x0000000a870a7209 */ /* 0x000fc80007810000 */
[----:B-1----:R-:W-:-:S04]  /*a070*/  FMNMX.FTZ R10, R151, R10, !PT ;  /* 0x0000000a970a7209 */ /* 0x002fc80007810000 */
[----:B------:R-:W-:-:S04]  /*a080*/  FMNMX.FTZ R10, R123, R10, !PT ;  /* 0x0000000a7b0a7209 */ /* 0x000fc80007810000 */
[----:B------:R-:W-:-:S04]  /*a090*/  FMNMX.FTZ R10, R235, R10, !PT ;  /* 0x0000000aeb0a7209 */ /* 0x000fc80007810000 */
[----:B------:R-:W-:Y:S02]  /*a0a0*/  FMNMX.FTZ R10, R127, R10, !PT ;  /* 0x0000000a7f0a7209 */ /* 0x000fe40007810000 */
[----:B--2---:R-:W-:-:S05]  /*a0b0*/  FMNMX.FTZ R13, R9, R0, !PT ;  /* 0x00000000090d7209 */ /* 0x004fca0007810000 */
[C---:B0-----:R-:W-:Y:S01]  /*a0c0*/  FMUL.FTZ R0, R13.reuse, R8 ;  /* 0x000000080d007220 */ /* 0x041fe20000410000 */
[----:B------:R-:W-:-:S03]  /*a0d0*/  FADD.FTZ R9, -R13, R12 ;  /* 0x0000000c0d097221 */ /* 0x000fc60000010100 */
[-CC-:B------:R-:W-:Y:S01]  /*a0e0*/  FFMA.FTZ R194, R193, R8.reuse, -R0.reuse ;  /* 0x00000008c1c27223 */ /* 0x180fe20000010800 */
[-C--:B------:R-:W-:Y:S01]  /*a0f0*/  FMUL.FTZ R9, R9, R8.reuse ;  /* 0x0000000809097220 */ /* 0x080fe20000410000 */
[----:B------:R-:W0:Y:S01]  /*a100*/  SHFL.BFLY PT, R193, R10, 0x2, 0x1f ;  /* 0x0c401f000ac17f89 */ /* 0x000e2200000e0000 */
        /* <DEDUP_REMOVED lines=14> */
[----:B------:R-:W1:Y:S01]  /*a1f0*/  MUFU.EX2 R200, R200 ;  /* 0x000000c800c87308 */ /* 0x000e620000000800 */
[-CC-:B------:R-:W-:Y:S01]  /*a200*/  FFMA.FTZ R209, R219, R8.reuse, -R0.reuse ;  /* 0x00000008dbd17223 */ /* 0x180fe20000010800 */
[-CC-:B------:R-:W-:Y:S01]  /*a210*/  FFMA.FTZ R141, R141, R8.reuse, -R0.reuse ;  /* 0x000000088d8d7223 */ /* 0x180fe20000010800 */
[-CC-:B------:R-:W-:Y:S01]  /*a220*/  FFMA.FTZ R12, R231, R8.reuse, -R0.reuse ;  /* 0x00000008e70c7223 */ /* 0x180fe20000010800 */
[-CC-:B------:R-:W-:Y:S01]  /*a230*/  FFMA.FTZ R22, R191, R8.reuse, -R0.reuse ;  /* 0x00000008bf167223 */ /* 0x180fe20000010800 */
[----:B------:R-:W-:-:S03]  /*a240*/  FFMA.FTZ R233, R233, R8, -R0 ;  /* 0x00000008e9e97223 */ /* 0x000fc60000010800 */
[----:B------:R-:W2:Y:S01]  /*a250*/  MUFU.EX2 R19, R19 ;  /* 0x0000001300137308 */ /* 0x000ea20000000800 */
[----:B0-----:R-:W-:-:S05]  /*a260*/  FMNMX.FTZ R193, R10, R193, !PT ;  /* 0x000000c10ac17209 */ /* 0x001fca0007810000 */
[----:B------:R-:W0:Y:S02]  /*a270*/  SHFL.BFLY PT, R10, R193, 0x1, 0x1f ;  /* 0x0c201f00c10a7f89 */ /* 0x000e2400000e0000 */
[----:B------:R-:W-:Y:S01]  /*a280*/  MUFU.EX2 R202, R202 ;  /* 0x000000ca00ca7308 */ /* 0x000fe20000000800 */
[----:B-1----:R-:W-:-:S07]  /*a290*/  FFMA.FTZ R134, R9, R7, R200 ;  /* 0x0000000709867223 */ /* 0x002fce00000100c8 */
[----:B------:R-:W-:Y:S01]  /*a2a0*/  MUFU.EX2 R23, R23 ;  /* 0x0000001700177308 */ /* 0x000fe20000000800 */
[----:B--2---:R-:W-:-:S07]  /*a2b0*/  F2FP.BF16.F32.PACK_AB R200, R19, R200 ;  /* 0x000000c813c8723e */ /* 0x004fce00000010ff */
[----:B------:R-:W-:Y:S01]  /*a2c0*/  MUFU.EX2 R196, R196 ;  /* 0x000000c400c47308 */ /* 0x000fe20000000800 */
[----:B0-----:R-:W-:-:S07]  /*a2d0*/  FMNMX.FTZ R10, R193, R10, !PT ;  /* 0x0000000ac10a7209 */ /* 0x001fce0007810000 */
[----:B------:R-:W-:Y:S01]  /*a2e0*/  MUFU.EX2 R171, R171 ;  /* 0x000000ab00ab7308 */ /* 0x000fe20000000800 */
[C---:B------:R-:W-:Y:S01]  /*a2f0*/  FMUL.FTZ R120, R10.reuse, R8 ;  /* 0x000000080a787220 */ /* 0x040fe20000410000 */
[----:B------:R-:W-:-:S03]  /*a300*/  FADD.FTZ R189, -R10, R15 ;  /* 0x0000000f0abd7221 */ /* 0x000fc60000010100 */
[-CC-:B------:R-:W-:Y:S01]  /*a310*/  FFMA.FTZ R201, R14, R8.reuse, -R120.reuse ;  /* 0x000000080ec97223 */ /* 0x180fe20000010878 */
[-C--:B------:R-:W-:Y:S01]  /*a320*/  FMUL.FTZ R189, R189, R8.reuse ;  /* 0x00000008bdbd7220 */ /* 0x080fe20000410000 */
[-CC-:B------:R-:W-:Y:S01]  /*a330*/  FFMA.FTZ R14, R21, R8.reuse, -R120.reuse ;  /* 0x00000008150e7223 */ /* 0x180fe20000010878 */
[----:B------:R-:W-:Y:S01]  /*a340*/  MOV R21, UR8 ;  /* 0x0000000800157c02 */ /* 0x000fe20008000f00 */
[-CC-:B------:R-:W-:Y:S01]  /*a350*/  FFMA.FTZ R203, R169, R8.reuse, -R120.reuse ;  /* 0x00000008a9cb7223 */ /* 0x180fe20000010878 */
[----:B------:R-:W-:Y:S01]  /*a360*/  R2UR UR8, R20 ;  /* 0x00000000140872ca */ /* 0x000fe200000e0000 */
[----:B------:R-:W-:Y:S01]  /*a370*/  MUFU.EX2 R201, R201 ;  /* 0x000000c900c97308 */ /* 0x000fe20000000800 */
[-CC-:B------:R-:W-:Y:S01]  /*a380*/  FFMA.FTZ R122, R175, R8.reuse, -R120.reuse ;  /* 0x00000008af7a7223 */ /* 0x180fe20000010878 */
[----:B------:R-:W-:Y:S02]  /*a390*/  @!P1 VIADD R20, R21, 0x36840 ;  /* 0x0003684015149836 */ /* 0x000fe40000000000 */
[-CC-:B------:R-:W-:Y:S01]  /*a3a0*/  FFMA.FTZ R197, R161, R8.reuse, -R120.reuse ;  /* 0x00000008a1c57223 */ /* 0x180fe20000010878 */
[-CC-:B------:R-:W-:Y:S01]  /*a3b0*/  FFMA.FTZ R124, R163, R8.reuse, -R120.reuse ;  /* 0x00000008a37c7223 */ /* 0x180fe20000010878 */
[-CC-:B------:R-:W-:Y:S01]  /*a3c0*/  FFMA.FTZ R199, R165, R8.reuse, -R120.reuse ;  /* 0x00000008a5c77223 */ /* 0x180fe20000010878 */
[-C--:B------:R-:W-:Y:S01]  /*a3d0*/  FFMA.FTZ R126, R167, R8.reuse, -R120 ;  /* 0x00000008a77e7223 */ /* 0x080fe20000010878 */
[----:B------:R-:W-:Y:S01]  /*a3e0*/  @!P1 PRMT R21, RZ, 0x654, R20 ;  /* 0x00000654ff159816 */ /* 0x000fe20000000014 */
        /* <DEDUP_REMOVED lines=19> */
[----:B------:R-:W-:Y:S01]  /*a520*/  FFMA.FTZ R235, R235, R8, -R120 ;  /* 0x00000008ebeb7223 */ /* 0x000fe20000010878 */
[----:B------:R-:W-:-:S04]  /*a530*/  UISETP.GT.AND UP0, UPT, UR8, UR9, UPT ;  /* 0x000000090800728c */ /* 0x000fc8000bf04270 */
[----:B------:R-:W-:Y:S02]  /*a540*/  MUFU.EX2 R197, R197 ;  /* 0x000000c500c57308 */ /* 0x000fe40000000800 */
[----:B------:R-:W-:Y:S01]  /*a550*/  PLOP3.LUT P2, PT, PT, PT, UP0, 0x80, 0x0 ;  /* 0x000000000000781c */ /* 0x000fe20003f4f008 */
[----:B------:R-:W-:Y:S02]  /*a560*/  WARPGROUP.DEPBAR.LE gsb0, 0x0 ;  /* 0x00008000000079c5 */ /* 0x000fe40000010000 */
[----:B------:R-:W-:Y:S01]  /*a570*/  WARPGROUP.ARRIVE ;  /* 0x00000000000079c5 */ /* 0x000fe20000000000 */
[-CC-:B------:R-:W-:Y:S01]  /*a580*/  FFMA.FTZ R185, R207, R8.reuse, -R0.reuse ;  /* 0x00000008cfb97223 */ /* 0x180fe20000010800 */
[-CC-:B------:R-:W-:Y:S01]  /*a590*/  FFMA.FTZ R187, R195, R8.reuse, -R0.reuse ;  /* 0x00000008c3bb7223 */ /* 0x180fe20000010800 */
[-CC-:B------:R-:W-:Y:S01]  /*a5a0*/  FFMA.FTZ R207, R215, R8.reuse, -R0.reuse ;  /* 0x00000008d7cf7223 */ /* 0x180fe20000010800 */
[-CC-:B------:R-:W-:Y:S01]  /*a5b0*/  FFMA.FTZ R184, R217, R8.reuse, -R0.reuse ;  /* 0x00000008d9b87223 */ /* 0x180fe20000010800 */
[-C--:B------:R-:W-:Y:S01]  /*a5c0*/  FFMA.FTZ R186, R221, R8.reuse, -R0 ;  /* 0x00000008ddba7223 */ /* 0x080fe20000010800 */
[----:B------:R-:W-:Y:S01]  /*a5d0*/  HGMMA.64x192x16.F32.BF16 R24, R180, gdesc[UR4].tnspB, R24, gsb0 ;  /* 0x42e00004b4187df0 */ /* 0x000fe20008001818 */
[----:B------:R-:W-:Y:S01]  /*a5e0*/  UMOV UR6, UR4 ;  /* 0x0000000400067c82 */ /* 0x000fe20008000000 */
[----:B------:R-:W-:Y:S01]  /*a5f0*/  UMOV UR7, 0x40000040 ;  /* 0x4000004000077882 */ /* 0x000fe20000000000 */
[----:B------:R-:W-:Y:S01]  /*a600*/  MUFU.EX2 R198, R198 ;  /* 0x000000c600c67308 */ /* 0x000fe20000000800 */
[----:B------:R-:W-:Y:S01]  /*a610*/  FFMA.FTZ R195, R157, R8, -R120 ;  /* 0x000000089dc37223 */ /* 0x000fe20000010878 */
[----:B------:R-:W-:-:S06]  /*a620*/  UIADD3 UR4, UR8, -0x1, URZ ;  /* 0xffffffff08047890 */ /* 0x000fcc000fffe03f */
        /* <DEDUP_REMOVED lines=27> */
[-CC-:B------:R-:W-:Y:S01]  /*a7e0*/  FFMA.FTZ R180, R223, R8.reuse, -R0.reuse ;  /* 0x00000008dfb47223 */ /* 0x180fe20000010800 */
[-CC-:B------:R-:W-:Y:S01]  /*a7f0*/  FFMA.FTZ R181, R225, R8.reuse, -R0.reuse ;  /* 0x00000008e1b57223 */ /* 0x180fe20000010800 */
[-CC-:B------:R-:W-:Y:S01]  /*a800*/  FFMA.FTZ R182, R227, R8.reuse, -R0.reuse ;  /* 0x00000008e3b67223 */ /* 0x180fe20000010800 */
[-C--:B------:R-:W-:Y:S01]  /*a810*/  FFMA.FTZ R183, R229, R8.reuse, -R0 ;  /* 0x00000008e5b77223 */ /* 0x080fe20000010800 */
[----:B------:R-:W-:Y:S01]  /*a820*/  MUFU.EX2 R137, R137 ;  /* 0x0000008900897308 */ /* 0x000fe20000000800 */
[----:B------:R-:W-:Y:S07]  /*a830*/  HGMMA.64x192x16.F32.BF16 R24, R176, gdesc[UR4].tnspB, R24, gsb0 ;  /* 0x42e00004b0187df0 */ /* 0x000fee0008001818 */
[----:B------:R0:W1:Y:S08]  /*a840*/  MUFU.EX2 R0, R189 ;  /* 0x000000bd00007308 */ /* 0x0000700000000800 */
[----:B------:R-:W-:Y:S01]  /*a850*/  MUFU.EX2 R180, R180 ;  /* 0x000000b400b47308 */ /* 0x000fe20000000800 */
[-CC-:B0-----:R-:W-:Y:S01]  /*a860*/  FFMA.FTZ R189, R145, R8.reuse, -R120.reuse ;  /* 0x0000000891bd7223 */ /* 0x181fe20000010878 */
[----:B------:R-:W-:-:S06]  /*a870*/  FFMA.FTZ R120, R127, R8, -R120 ;  /* 0x000000087f787223 */ /* 0x000fcc0000010878 */
[----:B------:R-:W-:Y:S01]  /*a880*/  MUFU.EX2 R189, R189 ;  /* 0x000000bd00bd7308 */ /* 0x000fe20000000800 */
[----:B-1----:R-:W-:Y:S01]  /*a890*/  FFMA.FTZ R7, R0, R6, R201 ;  /* 0x0000000600077223 */ /* 0x002fe200000100c9 */
        /* <DEDUP_REMOVED lines=10> */
[----:B------:R-:W-:Y:S08]  /*a940*/  MUFU.EX2 R22, R22 ;  /* 0x0000001600167308 */ /* 0x000ff00000000800 */
[----:B------:R-:W-:Y:S08]  /*a950*/  MUFU.EX2 R123, R123 ;  /* 0x0000007b007b7308 */ /* 0x000ff00000000800 */
[----:B------:R-:W1:Y:S01]  /*a960*/  MUFU.EX2 R15, R233 ;  /* 0x000000e9000f7308 */ /* 0x000e620000000800 */
[----:B------:R-:W-:-:S02]  /*a970*/  WARPGROUP.DEPBAR.LE gsb0, 0x0 ;  /* 0x00008000000079c5 */ /* 0x000fc40000010000 */
[----:B------:R2:W-:Y:S05]  /*a980*/  @!P1 SYNCS.ARRIVE.TRANS64.RED.A1T0 RZ, [R21+URZ], RZ ;  /* 0x000000ff15ff99a7 */ /* 0x0005ea000810043f */
[----:B------:R-:W-:Y:S01]  /*a990*/  MUFU.EX2 R179, R120 ;  /* 0x0000007800b37308 */ /* 0x000fe20000000800 */
[----:B0-----:R-:W-:Y:S02]  /*a9a0*/  F2FP.BF16.F32.PACK_AB R176, R211, R12 ;  /* 0x0000000cd3b0723e */ /* 0x001fe400000010ff */
[----:B-1----:R-:W-:Y:S01]  /*a9b0*/  F2FP.BF16.F32.PACK_AB R178, R15, R22 ;  /* 0x000000160fb2723e */ /* 0x002fe200000010ff */
[----:B--2---:R-:W-:Y:S01]  /*a9c0*/  FADD.FTZ R21, R19, R134 ;  /* 0x0000008613157221 */ /* 0x004fe20000010000 */
[----:B------:R0:W-:Y:S01]  /*a9d0*/  @!P1 SYNCS.ARRIVE.TRANS64.RED.A1T0 RZ, [R136+URZ], RZ ;  /* 0x000000ff88ff99a7 */ /* 0x0001e2000810043f */
[----:B------:R-:W-:-:S04]  /*a9e0*/  FADD.FTZ R134, R14, R7 ;  /* 0x000000070e867221 */ /* 0x000fc80000010000 */
[----:B------:R-:W-:Y:S01]  /*a9f0*/  FADD.FTZ R7, R203, R134 ;  /* 0x00000086cb077221 */ /* 0x000fe20000010000 */
[----:B------:R-:W-:Y:S01]  /*aa00*/  F2FP.BF16.F32.PACK_AB R203, R122, R203 ;  /* 0x000000cb7acb723e */ /* 0x000fe200000010ff */
[----:B0-----:R-:W-:Y:S02]  /*aa10*/  FADD.FTZ R136, R202, R21 ;  /* 0x00000015ca887221 */ /* 0x001fe40000010000 */
[----:B------:R-:W-:Y:S01]  /*aa20*/  FADD.FTZ R134, R122, R7 ;  /* 0x000000077a867221 */ /* 0x000fe20000010000 */
[C---:B------:R-:W-:Y:S01]  /*aa30*/  F2FP.BF16.F32.PACK_AB R202, R23.reuse, R202 ;  /* 0x000000ca17ca723e */ /* 0x040fe200000010ff */
[----:B------:R-:W-:Y:S02]  /*aa40*/  FADD.FTZ R21, R23, R136 ;  /* 0x0000008817157221 */ /* 0x000fe40000010000 */
[----:B------:R-:W-:Y:S01]  /*aa50*/  FADD.FTZ R7, R197, R134 ;  /* 0x00000086c5077221 */ /* 0x000fe20000010000 */
[----:B------:R-:W-:Y:S01]  /*aa60*/  F2FP.BF16.F32.PACK_AB R197, R124, R197 ;  /* 0x000000c57cc5723e */ /* 0x000fe200000010ff */
[----:B------:R-:W-:-:S02]  /*aa70*/  FADD.FTZ R136, R196, R21 ;  /* 0x00000015c4887221 */ /* 0x000fc40000010000 */
[----:B------:R-:W-:Y:S01]  /*aa80*/  FADD.FTZ R134, R124, R7 ;  /* 0x000000077c867221 */ /* 0x000fe20000010000 */
[C---:B------:R-:W-:Y:S01]  /*aa90*/  F2FP.BF16.F32.PACK_AB R196, R171.reuse, R196 ;  /* 0x000000c4abc4723e */ /* 0x040fe200000010ff */
[----:B------:R-:W-:Y:S01]  /*aaa0*/  MUFU.EX2 R124, R143 ;  /* 0x0000008f007c7308 */ /* 0x000fe20000000800 */
[----:B------:R-:W-:Y:S01]  /*aab0*/  FADD.FTZ R21, R171, R136 ;  /* 0x00000088ab157221 */ /* 0x000fe20000010000 */
[----:B------:R-:W-:Y:S01]  /*aac0*/  FADD.FTZ R7, R199, R134 ;  /* 0x00000086c7077221 */ /* 0x000fe20000010000 */
[----:B------:R-:W-:Y:S02]  /*aad0*/  F2FP.BF16.F32.PACK_AB R199, R126, R199 ;  /* 0x000000c77ec7723e */ /* 0x000fe400000010ff */
[----:B------:R-:W-:Y:S01]  /*aae0*/  FADD.FTZ R136, R198, R21 ;  /* 0x00000015c6887221 */ /* 0x000fe20000010000 */
[----:B------:R-:W-:Y:S01]  /*aaf0*/  FADD.FTZ R134, R126, R7 ;  /* 0x000000077e867221 */ /* 0x000fe20000010000 */
[C---:B------:R-:W-:Y:S02]  /*ab00*/  F2FP.BF16.F32.PACK_AB R198, R173.reuse, R198 ;  /* 0x000000c6adc6723e */ /* 0x040fe400000010ff */
[----:B------:R-:W-:Y:S01]  /*ab10*/  FADD.FTZ R21, R173, R136 ;  /* 0x00000088ad157221 */ /* 0x000fe20000010000 */
[----:B------:R-:W-:Y:S01]  /*ab20*/  FADD.FTZ R7, R193, R134 ;  /* 0x00000086c1077221 */ /* 0x000fe20000010000 */
[----:B------:R-:W-:-:S02]  /*ab30*/  F2FP.BF16.F32.PACK_AB R193, R128, R193 ;  /* 0x000000c180c1723e */ /* 0x000fc400000010ff */
[----:B------:R-:W-:Y:S01]  /*ab40*/  FADD.FTZ R136, R192, R21 ;  /* 0x00000015c0887221 */ /* 0x000fe20000010000 */
[----:B------:R-:W-:Y:S01]  /*ab50*/  FADD.FTZ R134, R128, R7 ;  /* 0x0000000780867221 */ /* 0x000fe20000010000 */
[C---:B------:R-:W-:Y:S02]  /*ab60*/  F2FP.BF16.F32.PACK_AB R192, R185.reuse, R192 ;  /* 0x000000c0b9c0723e */ /* 0x040fe400000010ff */
[----:B------:R-:W-:Y:S01]  /*ab70*/  FADD.FTZ R21, R185, R136 ;  /* 0x00000088b9157221 */ /* 0x000fe20000010000 */
        /* <DEDUP_REMOVED lines=16> */
[----:B------:R-:W-:Y:S01]  /*ac80*/  IMAD.U32 R20, RZ, RZ, UR4 ;  /* 0x00000004ff147e24 */ /* 0x000fe2000f8e00ff */
[----:B------:R-:W-:Y:S01]  /*ac90*/  F2FP.BF16.F32.PACK_AB R189, R132, R189 ;  /* 0x000000bd84bd723e */ /* 0x000fe200000010ff */
[C---:B------:R-:W-:Y:S01]  /*aca0*/  FADD.FTZ R19, R207.reuse, R122 ;  /* 0x0000007acf137221 */ /* 0x040fe20000010000 */
[----:B------:R-:W-:Y:S01]  /*acb0*/  FADD.FTZ R7, R6, R7 ;  /* 0x0000000706077221 */ /* 0x000fe20000010000 */
[----:B------:R-:W0:Y:S01]  /*acc0*/  MUFU.EX2 R122, R151 ;  /* 0x00000097007a7308 */ /* 0x000e220000000800 */
[----:B------:R-:W-:Y:S01]  /*acd0*/  F2FP.BF16.F32.PACK_AB R190, R207, R190 ;  /* 0x000000becfbe723e */ /* 0x000fe200000010ff */
        /* <DEDUP_REMOVED lines=14> */
[C---:B------:R-:W-:Y:S02]  /*adc0*/  F2FP.BF16.F32.PACK_AB R180, R181.reuse, R180 ;  /* 0x000000b4b5b4723e */ /* 0x040fe400000010ff */
[----:B------:R-:W-:Y:S01]  /*add0*/  FADD.FTZ R19, R181, R14 ;  /* 0x0000000eb5137221 */ /* 0x000fe20000010000 */
        /* <DEDUP_REMOVED lines=12> */
[----:B0-----:R-:W-:-:S03]  /*aea0*/  FADD.FTZ R12, R14, R7 ;  /* 0x000000070e0c7221 */ /* 0x001fc60000010000 */
[----:B------:R-:W-:Y:S01]  /*aeb0*/  FADD.FTZ R6, R22, R19 ;  /* 0x0000001316067221 */ /* 0x000fe20000010000 */
[----:B------:R-:W-:Y:S02]  /*aec0*/  MOV R19, UR5 ;  /* 0x0000000500137c02 */ /* 0x000fe40008000f00 */
[----:B------:R-:W-:Y:S01]  /*aed0*/  R2UR UR5, R4 ;  /* 0x00000000040572ca */ /* 0x000fe200000e0000 */
[----:B------:R-:W-:Y:S01]  /*aee0*/  FADD.FTZ R7, R15, R6 ;  /* 0x000000060f077221 */ /* 0x000fe20000010000 */
[C---:B------:R-:W-:Y:S01]  /*aef0*/  FADD.FTZ R6, R179.reuse, R12 ;  /* 0x0000000cb3067221 */ /* 0x040fe20000010000 */
[----:B------:R-:W-:Y:S01]  /*af00*/  F2FP.BF16.F32.PACK_AB R179, R179, R14 ;  /* 0x0000000eb3b3723e */ /* 0x000fe200000010ff */
[----:B------:R-:W-:Y:S02]  /*af10*/  IMAD.MOV.U32 R15, RZ, RZ, R10 ;  /* 0x000000ffff0f7224 */ /* 0x000fe400078e000a */
[----:B------:R-:W-:-:S07]  /*af20*/  IMAD.MOV.U32 R12, RZ, RZ, R13 ;  /* 0x000000ffff0c7224 */ /* 0x000fce00078e000d */
[----:B------:R-:W-:Y:S01]  /*af30*/  MOV R14, UR5 ;  /* 0x00000005000e7c02 */ /* 0x000fe20008000f00 */
[----:B------:R-:W-:Y:S06]  /*af40*/  @P2 BRA `(.L_x_3240) ;  /* 0xffffffb400102947 */ /* 0x000fec000383ffff */
.L_x_3231:
        /* <DEDUP_REMOVED lines=99> */
.L_x_3241:
[----:B------:R-:W-:Y:S02]  /*b580*/  R2UR UR5, R4 ;  /* 0x00000000040572ca */ /* 0x000fe400000e0000 */
[----:B------:R-:W-:-:S11]  /*b590*/  R2UR UR4, R16 ;  /* 0x00000000100472ca */ /* 0x000fd600000e0000 */
[----:B------:R-:W-:Y:S02]  /*b5a0*/  IMAD.U32 R0, RZ, RZ, UR5 ;  /* 0x00000005ff007e24 */ /* 0x000fe4000f8e00ff */
[----:B------:R-:W-:-:S03]  /*b5b0*/  LEA R9, R5, UR4, 0x3 ;  /* 0x0000000405097c11 */ /* 0x000fc6000f8e18ff */
[----:B------:R-:W-:-:S04]  /*b5c0*/  SHF.L.U32 R0, R0, 0x1f, RZ ;  /* 0x0000001f00007819 */ /* 0x000fc800000006ff */
[----:B------:R0:W1:Y:S01]  /*b5d0*/  SYNCS.PHASECHK.TRANS64.TRYWAIT P2, [R9+URZ+0x36850], R0 ;  /* 0x03685000090075a7 */ /* 0x000062000804017f */
[----:B------:R-:W-:Y:S05]  /*b5e0*/  @!P0 BRA `(.L_x_3242) ;  /* 0x0000000000048947 */ /* 0x000fea0003800000 */
[----:B------:R-:W-:Y:S01]  /*b5f0*/  BPT.TRAP 0x1 ;  /* 0x000000040000795c */ /* 0x000fe20000300000 */
.L_x_3242:
[----:B-1----:R-:W-:Y:S05]  /*b600*/  @P2 BRA `(.L_x_3243) ;  /* 0x0000000000082947 */ /* 0x002fea0003800000 */
[----:B------:R-:W1:Y:S02]  /*b610*/  SYNCS.PHASECHK.TRANS64.TRYWAIT P0, [R9+URZ+0x36850], R0 ;  /* 0x03685000090075a7 */ /* 0x000e64000800017f */
[----:B-1----:R-:W-:Y:S05]  /*b620*/  @!P0 BRA `(.L_x_3244) ;  /* 0x0000006c00788947 */ /* 0x002fea0003800000 */
.L_x_3243:
[----:B------:R-:W-:Y:S01]  /*b630*/  R2UR UR4, R16 ;  /* 0x00000000100472ca */ /* 0x000fe200000e0000 */
[----:B------:R-:W-:Y:S01]  /*b640*/  WARPGROUP.ARRIVE ;  /* 0x00000000000079c5 */ /* 0x000fe20000000000 */
[----:B------:R-:W-:Y:S01]  /*b650*/  R2UR UR5, R5 ;  /* 0x00000000050572ca */ /* 0x000fe200000e0000 */
[----:B------:R-:W-:Y:S01]  /*b660*/  UMOV UR7, 0x40000040 ;  /* 0x4000004000077882 */ /* 0x000fe20000000000 */
[----:B01----:R-:W0:Y:S01]  /*b670*/  SHFL.BFLY PT, R0, R7, 0x2, 0x1f ;  /* 0x0c401f0007007f89 */ /* 0x003e2200000e0000 */
[----:B------:R-:W-:Y:S01]  /*b680*/  @!P1 VIADD R9, R9, 0x36860 ;  /* 0x0003686009099836 */ /* 0x000fe20000000000 */
[----:B------:R-:W-:Y:S02]  /*b690*/  MOV R2, 0xff800000 ;  /* 0xff80000000027802 */ /* 0x000fe40000000f00 */
[----:B------:R-:W1:Y:S02]  /*b6a0*/  SHFL.BFLY PT, R3, R6, 0x2, 0x1f ;  /* 0x0c401f0006037f89 */ /* 0x000e6400000e0000 */
[----:B------:R-:W-:-:S03]  /*b6b0*/  @!P1 PRMT R9, RZ, 0x654, R9 ;  /* 0x00000654ff099816 */ /* 0x000fc60000000009 */
[----:B------:R-:W-:-:S04]  /*b6c0*/  UIADD3 UR4, UR4, 0x400, URZ ;  /* 0x0000040004047890 */ /* 0x000fc8000fffe03f */
[----:B------:R-:W-:-:S04]  /*b6d0*/  USHF.R.U32.HI UR4, URZ, 0x4, UR4 ;  /* 0x000000043f047899 */ /* 0x000fc80008011604 */
[----:B------:R-:W-:-:S04]  /*b6e0*/  ULOP3.LUT UR4, UR4, 0x3fff, URZ, 0xc0, !UPT ;  /* 0x00003fff04047892 */ /* 0x000fc8000f8ec03f */
[----:B------:R-:W-:Y:S01]  /*b6f0*/  ULOP3.LUT UR4, UR4, 0x3800000, URZ, 0xfc, !UPT ;  /* 0x0380000004047892 */ /* 0x000fe2000f8efc3f */
[----:B0-----:R-:W-:-:S03]  /*b700*/  FADD.FTZ R0, R0, R7 ;  /* 0x0000000700007221 */ /* 0x001fc60000010000 */
[----:B------:R-:W-:Y:S01]  /*b710*/  UIMAD UR4, UR5, 0xa80, UR4 ;  /* 0x00000a80050478a4 */ /* 0x000fe2000f8e0204 */
[----:B-1----:R-:W-:Y:S01]  /*b720*/  FADD.FTZ R4, R3, R6 ;  /* 0x0000000603047221 */ /* 0x002fe20000010000 */
[----:B------:R-:W-:Y:S01]  /*b730*/  IMAD.MOV.U32 R6, RZ, RZ, RZ ;  /* 0x000000ffff067224 */ /* 0x000fe200078e00ff */
[----:B------:R-:W0:Y:S04]  /*b740*/  SHFL.BFLY PT, R3, R0, 0x1, 0x1f ;  /* 0x0c201f0000037f89 */ /* 0x000e2800000e0000 */
[----:B------:R-:W-:Y:S02]  /*b750*/  UMOV UR6, UR4 ;  /* 0x0000000400067c82 */ /* 0x000fe40008000000 */
[----:B------:R-:W-:Y:S01]  /*b760*/  HGMMA.64x192x16.F32.BF16 R24, R200, gdesc[UR4].tnspB, R24, gsb0 ;  /* 0x42e00004c8187df0 */ /* 0x000fe20008001818 */
[----:B------:R-:W-:Y:S01]  /*b770*/  UIADD3 UR6, UR4, 0x80, URZ ;  /* 0x0000008004067890 */ /* 0x000fe2000fffe03f */
[----:B------:R-:W1:Y:S01]  /*b780*/  SHFL.BFLY PT, R5, R4, 0x1, 0x1f ;  /* 0x0c201f0004057f89 */ /* 0x000e6200000e0000 */
[----:B------:R-:W-:Y:S01]  /*b790*/  UMOV UR7, 0x40000040 ;  /* 0x4000004000077882 */ /* 0x000fe20000000000 */
[----:B0-----:R-:W-:Y:S01]  /*b7a0*/  FADD.FTZ R11, R0, R3 ;  /* 0x00000003000b7221 */ /* 0x001fe20000010000 */
[----:B------:R-:W-:-:S02]  /*b7b0*/  IMAD.MOV.U32 R3, RZ, RZ, RZ ;  /* 0x000000ffff037224 */ /* 0x000fc400078e00ff */
[----:B------:R-:W-:Y:S02]  /*b7c0*/  IMAD.MOV.U32 R0, RZ, RZ, -0x800000 ;  /* 0xff800000ff007424 */ /* 0x000fe400078e00ff */
[----:B------:R-:W-:Y:S01]  /*b7d0*/  FSETP.NE.FTZ.AND P0, PT, R11, RZ, PT ;  /* 0x000000ff0b00720b */ /* 0x000fe20003f15000 */
[----:B-1----:R-:W-:-:S05]  /*b7e0*/  FADD.FTZ R12, R4, R5 ;  /* 0x00000005040c7221 */ /* 0x002fca0000010000 */
        /* <DEDUP_REMOVED lines=14> */
[----:B------:R-:W-:Y:S01]  /*b8d0*/  HGMMA.64x192x16.F32.BF16 R24, R196, gdesc[UR4].tnspB, R24, gsb0 ;  /* 0x42e00004c4187df0 */ /* 0x000fe20008001818 */
[----:B------:R-:W-:Y:S01]  /*b8e0*/  UIADD3 UR6, UR4, 0x100, URZ ;  /* 0x0000010004067890 */ /* 0x000fe2000fffe03f */
[----:B------:R-:W-:Y:S01]  /*b8f0*/  UMOV UR7, 0x40000040 ;  /* 0x4000004000077882 */ /* 0x000fe20000000000 */
[----:B------:R-:W-:Y:S02]  /*b900*/  WARPGROUP.DEPBAR.LE gsb0, 0x0 ;  /* 0x00008000000079c5 */ /* 0x000fe40000010000 */
[----:B------:R-:W-:-:S15]  /*b910*/  WARPGROUP.ARRIVE ;  /* 0x00000000000079c5 */ /* 0x000fde0000000000 */
        /* <DEDUP_REMOVED lines=13> */
[----:B------:R-:W-:Y:S01]  /*b9f0*/  UIADD3 UR4, UR4, 0x300, URZ ;  /* 0x0000030004047890 */ /* 0x000fe2000fffe03f */
[----:B------:R-:W-:Y:S02]  /*ba00*/  WARPGROUP.DEPBAR.LE gsb0, 0x0 ;  /* 0x00008000000079c5 */ /* 0x000fe40000010000 */
[----:B------:R-:W-:-:S14]  /*ba10*/  WARPGROUP.ARRIVE ;  /* 0x00000000000079c5 */ /* 0x000fdc0000000000 */
[----:B------:R-:W-:Y:S01]  /*ba20*/  HGMMA.64x192x16.F32.BF16 R24, R180, gdesc[UR4].tnspB, R24, gsb0 ;  /* 0x42e00004b4187df0 */ /* 0x000fe20008001818 */
[----:B------:R-:W-:Y:S01]  /*ba30*/  UMOV UR6, UR4 ;  /* 0x0000000400067c82 */ /* 0x000fe20008000000 */
[----:B------:R-:W-:Y:S01]  /*ba40*/  UMOV UR7, 0x40000040 ;  /* 0x4000004000077882 */ /* 0x000fe20000000000 */
[----:B------:R-:W-:Y:S02]  /*ba50*/  WARPGROUP.DEPBAR.LE gsb0, 0x0 ;  /* 0x00008000000079c5 */ /* 0x000fe40000010000 */
[----:B------:R-:W-:-:S15]  /*ba60*/  WARPGROUP.ARRIVE ;  /* 0x00000000000079c5 */ /* 0x000fde0000000000 */
[----:B------:R-:W-:Y:S03]  /*ba70*/  HGMMA.64x192x16.F32.BF16 R24, R176, gdesc[UR4].tnspB, R24, gsb0 ;  /* 0x42e00004b0187df0 */ /* 0x000fe60008001818 */
        /* <DEDUP_REMOVED lines=98> */
.L_x_3224:
[----:B------:R-:W-:Y:S05]  /*c0a0*/  @P0 BRA `(.L_x_3245) ;  /* 0x0000001800e00947 */ /* 0x000fea0003800000 */
[----:B------:R-:W0:Y:S01]  /*c0b0*/  S2R R3, SR_TID.X ;  /* 0x0000000000037919 */ /* 0x000e220000002100 */
[----:B------:R-:W1:Y:S01]  /*c0c0*/  LDC R17, c[0x0][0xbe8] ;  /* 0x0002fa00ff117b82 */ /* 0x000e620000000800 */
[----:B------:R-:W-:Y:S01]  /*c0d0*/  R2UR UR13, R18 ;  /* 0x00000000120d72ca */ /* 0x000fe200000e0000 */
[----:B------:R-:W-:Y:S01]  /*c0e0*/  ULDC.64 UR8, c[0x0][0xbd0] ;  /* 0x0002f40000087ab9 */ /* 0x000fe20000000a00 */
[----:B------:R-:W2:Y:S01]  /*c0f0*/  S2R R12, SR_CTAID.X ;  /* 0x00000000000c7919 */ /* 0x000ea20000002500 */
[----:B------:R-:W-:Y:S01]  /*c100*/  ULDC.64 UR14, c[0x0][0x208] ;  /* 0x00008200000e7ab9 */ /* 0x000fe20000000a00 */
[----:B------:R-:W-:Y:S03]  /*c110*/  BSSY B0, `(.L_x_3246) ;  /* 0x000011b000007945 */ /* 0x000fe60003800000 */
[----:B------:R-:W3:Y:S06]  /*c120*/  S2UR UR12, SR_CTAID.Z ;  /* 0x00000000000c79c3 */ /* 0x000eec0000002700 */
[----:B------:R-:W-:-:S02]  /*c130*/  USHF.R.S32.HI UR7, URZ, 0x1f, UR13 ;  /* 0x0000001f3f077899 */ /* 0x000fc4000801140d */
[----:B------:R-:W-:Y:S01]  /*c140*/  IMAD R15, RZ, RZ, -UR13 ;  /* 0x8000000dff0f7e24 */ /* 0x000fe2000f8e02ff */
[----:B------:R-:W4:Y:S01]  /*c150*/  S2UR UR11, SR_CTAID.Y ;  /* 0x00000000000b79c3 */ /* 0x000f220000002600 */
[----:B------:R-:W-:Y:S02]  /*c160*/  UIMAD.WIDE.U32 UR4, UR13, UR8, URZ ;  /* 0x000000080d0472a5 */ /* 0x000fe4000f8e003f */
[----:B------:R-:W-:-:S04]  /*c170*/  UIMAD UR6, UR7, UR8, URZ ;  /* 0x00000008070672a4 */ /* 0x000fc8000f8e023f */
[----:B------:R-:W-:Y:S01]  /*c180*/  UIMAD UR6, UR13, UR9, UR6 ;  /* 0x000000090d0672a4 */ /* 0x000fe2000f8e0206 */
[----:B------:R-:W-:Y:S01]  /*c190*/  BAR.SYNC.DEFER_BLOCKING 0x1, 0x100 ;  /* 0x0044000000007b1d */ /* 0x000fe20000010000 */
[----:B-1----:R-:W-:Y:S02]  /*c1a0*/  ISETP.NE.AND P0, PT, R17, 0x1, PT ;  /* 0x000000011100780c */ /* 0x002fe40003f05270 */
[----:B------:R-:W-:-:S05]  /*c1b0*/  UIADD3 UR6, UR5, UR6, URZ ;  /* 0x0000000605067290 */ /* 0x000fca000fffe03f */
[----:B------:R-:W4:Y:S01]  /*c1c0*/  LDC R16, c[0x0][0xc50] ;  /* 0x00031400ff107b82 */ /* 0x000f220000000800 */
[----:B0-----:R-:W-:Y:S01]  /*c1d0*/  VIADD R7, R3, 0xffffff80 ;  /* 0xffffff8003077836 */ /* 0x001fe20000000000 */
[----:B------:R-:W-:Y:S01]  /*c1e0*/  ULDC.64 UR8, c[0x0][0xb38] ;  /* 0x0002ce0000087ab9 */ /* 0x000fe20000000a00 */
[----:B---3--:R-:W-:Y:S02]  /*c1f0*/  USHF.R.S32.HI UR10, URZ, 0x1f, UR12 ;  /* 0x0000001f3f0a7899 */ /* 0x008fe4000801140c */
[----:B------:R-:W-:Y:S01]  /*c200*/  UIMAD UR7, UR7, UR8, URZ ;  /* 0x00000008070772a4 */ /* 0x000fe2000f8e023f */
[----:B------:R-:W-:Y:S02]  /*c210*/  SHF.R.S32.HI R6, RZ, 0x1f, R7 ;  /* 0x0000001fff067819 */ /* 0x000fe40000011407 */
[----:B------:R-:W0:Y:S02]  /*c220*/  @P0 LDC R9, c[0x0][0xbec] ;  /* 0x0002fb00ff090b82 */ /* 0x000e240000000800 */
[----:B------:R-:W-:-:S02]  /*c230*/  LEA.HI R3, R6, R7, RZ, 0x7 ;  /* 0x0000000706037211 */ /* 0x000fc400078f38ff */
[----:B------:R-:W-:Y:S02]  /*c240*/  LEA.HI R6, R6, R7, RZ, 0x2 ;  /* 0x0000000706067211 */ /* 0x000fe400078f10ff */
[----:B------:R-:W-:Y:S02]  /*c250*/  LOP3.LUT R4, R3, 0xffffff80, RZ, 0xc0, !PT ;  /* 0xffffff8003047812 */ /* 0x000fe400078ec0ff */
[----:B------:R-:W-:Y:S01]  /*c260*/  LOP3.LUT R6, R6, 0xfffffffc, RZ, 0xc0, !PT ;  /* 0xfffffffc06067812 */ /* 0x000fe200078ec0ff */
[----:B------:R-:W1:Y:S01]  /*c270*/  LDC.64 R20, c[0x0][0xb40] ;  /* 0x0002d000ff147b82 */ /* 0x000e620000000a00 */
[C---:B------:R-:W-:Y:S02]  /*c280*/  IADD3 R23, R7.reuse, -R4, RZ ;  /* 0x8000000407177210 */ /* 0x040fe40007ffe0ff */
[----:B------:R-:W-:Y:S01]  /*c290*/  SHF.R.S32.HI R8, RZ, 0x7, R3 ;  /* 0x00000007ff087819 */ /* 0x000fe20000011403 */
[----:B------:R-:W-:Y:S01]  /*c2a0*/  IMAD.IADD R6, R7, 0x1, -R6 ;  /* 0x0000000107067824 */ /* 0x000fe200078e0a06 */
[----:B------:R-:W-:-:S02]  /*c2b0*/  SHF.R.S32.HI R10, RZ, 0x1f, R23 ;  /* 0x0000001fff0a7819 */ /* 0x000fc40000011417 */
[----:B------:R-:W-:Y:S01]  /*c2c0*/  LEA.HI R3, R3, R8, RZ, 0x1 ;  /* 0x0000000803037211 */ /* 0x000fe200078f08ff */
[----:B------:R-:W3:Y:S01]  /*c2d0*/  @P0 LDC R13, c[0x0][0xbf0] ;  /* 0x0002fc00ff0d0b82 */ /* 0x000ee20000000800 */
[----:B------:R-:W-:Y:S01]  /*c2e0*/  LEA.HI R120, R10, R23, RZ, 0x2 ;  /* 0x000000170a787211 */ /* 0x000fe200078f10ff */
[----:B----4-:R-:W-:Y:S01]  /*c2f0*/  IMAD R19, R16, R15, UR11 ;  /* 0x0000000b10137e24 */ /* 0x010fe2000f8e020f */
[----:B------:R-:W-:Y:S02]  /*c300*/  LEA.HI R7, R6, R6, RZ, 0x1 ;  /* 0x0000000606077211 */ /* 0x000fe400078f08ff */
[--C-:B------:R-:W-:Y:S02]  /*c310*/  SHF.R.S32.HI R4, RZ, 0x2, R120.reuse ;  /* 0x00000002ff047819 */ /* 0x100fe40000011478 */
[----:B------:R-:W-:Y:S01]  /*c320*/  SHF.R.S32.HI R5, RZ, 0x1f, R120 ;  /* 0x0000001fff057819 */ /* 0x000fe20000011478 */
[----:B------:R-:W4:Y:S01]  /*c330*/  @P0 LDC R121, c[0x0][0xbec] ;  /* 0x0002fb00ff790b82 */ /* 0x000f220000000800 */
[----:B------:R-:W-:-:S02]  /*c340*/  LOP3.LUT R3, R3, 0x3fffffe, RZ, 0xc0, !PT ;  /* 0x03fffffe03037812 */ /* 0x000fc400078ec0ff */
[----:B------:R-:W-:Y:S02]  /*c350*/  LEA.HI R5, R5, R4, RZ, 0x3 ;  /* 0x0000000405057211 */ /* 0x000fe400078f18ff */
[----:B------:R-:W-:Y:S01]  /*c360*/  LOP3.LUT R7, R7, 0x1ffffffe, RZ, 0xc0, !PT ;  /* 0x1ffffffe07077812 */ /* 0x000fe200078ec0ff */
[----:B------:R-:W-:Y:S01]  /*c370*/  IMAD.IADD R3, R8, 0x1, -R3 ;  /* 0x0000000108037824 */ /* 0x000fe200078e0a03 */
[----:B------:R-:W-:Y:S01]  /*c380*/  LOP3.LUT R5, R5, 0xfffffff8, RZ, 0xc0, !PT ;  /* 0xfffffff805057812 */ /* 0x000fe200078ec0ff */
[----:B------:R-:W5:Y:S01]  /*c390*/  @P0 LDC R22, c[0x0][0xbf0] ;  /* 0x0002fc00ff160b82 */ /* 0x000f620000000800 */
[----:B------:R-:W-:Y:S01]  /*c3a0*/  IADD3 R8, R6, -R7, RZ ;  /* 0x8000000706087210 */ /* 0x000fe20007ffe0ff */
[----:B-1----:R-:W-:Y:S01]  /*c3b0*/  IMAD R14, R20, UR10, RZ ;  /* 0x0000000a140e7c24 */ /* 0x002fe2000f8e02ff */
[----:B------:R-:W-:Y:S01]  /*c3c0*/  LOP3.LUT R120, R120, 0x7ffffffc, RZ, 0xc0, !PT ;  /* 0x7ffffffc78787812 */ /* 0x000fe200078ec0ff */
[----:B------:R-:W-:Y:S01]  /*c3d0*/  IMAD.IADD R5, R4, 0x1, -R5 ;  /* 0x0000000104057824 */ /* 0x000fe200078e0a05 */
[----:B------:R-:W-:-:S02]  /*c3e0*/  LEA.HI R4, R10, R23, RZ, 0x5 ;  /* 0x000000170a047211 */ /* 0x000fc400078f28ff */
[----:B------:R-:W-:Y:S01]  /*c3f0*/  IADD3 R120, R23, -R120, RZ ;  /* 0x8000007817787210 */ /* 0x000fe20007ffe0ff */
[----:B------:R-:W1:Y:S01]  /*c400*/  LDC.64 R10, c[0x0][0xbd8] ;  /* 0x0002f600ff0a7b82 */ /* 0x000e620000000a00 */
[----:B------:R-:W-:-:S05]  /*c410*/  SHF.R.S32.HI R4, RZ, 0x5, R4 ;  /* 0x00000005ff047819 */ /* 0x000fca0000011404 */
[----:B------:R-:W-:Y:S02]  /*c420*/  IMAD R6, R4, 0x10, R5 ;  /* 0x0000001004067824 */ /* 0x000fe400078e0205 */
[----:B------:R-:W-:Y:S01]  /*c430*/  IMAD.U32 R5, RZ, RZ, UR5 ;  /* 0x00000005ff057e24 */ /* 0x000fe2000f8e00ff */
[----:B------:R-:W-:Y:S01]  /*c440*/  MOV R5, UR6 ;  /* 0x0000000600057c02 */ /* 0x000fe20008000f00 */
[----:B------:R-:W-:Y:S01]  /*c450*/  IMAD R3, R3, 0x40, R6 ;  /* 0x0000004003037824 */ /* 0x000fe200078e0206 */
[----:B------:R-:W-:Y:S01]  /*c460*/  UIMAD UR6, UR13, UR9, UR7 ;  /* 0x000000090d0672a4 */ /* 0x000fe2000f8e0207 */
[----:B------:R-:W-:Y:S01]  /*c470*/  IMAD.U32 R4, RZ, RZ, UR4 ;  /* 0x00000004ff047e24 */ /* 0x000fe2000f8e00ff */
[----:B------:R-:W-:Y:S01]  /*c480*/  UIMAD.WIDE.U32 UR4, UR13, UR8, URZ ;  /* 0x000000080d0472a5 */ /* 0x000fe2000f8e003f */
[----:B------:R-:W-:Y:S02]  /*c490*/  IMAD R8, R8, 0x8, R3 ;  /* 0x0000000808087824 */ /* 0x000fe400078e0203 */
[----:B------:R-:W-:Y:S01]  /*c4a0*/  ULDC.64 UR8, c[0x0][0xb28] ;  /* 0x0002ca0000087ab9 */ /* 0x000fe20000000a00 */
[----:B------:R-:W-:Y:S01]  /*c4b0*/  UIADD3 UR6, UR5, UR6, URZ ;  /* 0x0000000605067290 */ /* 0x000fe2000fffe03f */
[----:B--2---:R-:W-:-:S02]  /*c4c0*/  IMAD R8, R12, 0x80, R8 ;  /* 0x000000800c087824 */ /* 0x004fc400078e0208 */
[----:B------:R-:W-:Y:S02]  /*c4d0*/  IMAD.U32 R7, RZ, RZ, UR5 ;  /* 0x00000005ff077e24 */ /* 0x000fe4000f8e00ff */
[----:B----4-:R-:W-:-:S04]  /*c4e0*/  @P0 IMAD.HI.U32 R121, R8, R121, RZ ;  /* 0x0000007908790227 */ /* 0x010fc800078e00ff */
[C---:B-1----:R-:W-:Y:S02]  /*c4f0*/  IMAD R6, R10.reuse, UR10, RZ ;  /* 0x0000000a0a067c24 */ /* 0x042fe4000f8e02ff */
[----:B------:R-:W-:-:S04]  /*c500*/  IMAD.WIDE.U32 R4, R10, UR12, R4 ;  /* 0x0000000c0a047c25 */ /* 0x000fc8000f8e0004 */
[----:B0-----:R-:W-:Y:S01]  /*c510*/  @P0 IMAD.HI.U32 R10, R8, R9, RZ ;  /* 0x00000009080a0227 */ /* 0x001fe200078e00ff */
[----:B------:R-:W-:-:S03]  /*c520*/  MOV R9, R8 ;  /* 0x0000000800097202 */ /* 0x000fc60000000f00 */
[----:B------:R-:W-:Y:S01]  /*c530*/  IMAD R11, R11, UR12, R6 ;  /* 0x0000000c0b0b7c24 */ /* 0x000fe2000f8e0206 */
[----:B------:R-:W-:Y:S01]  /*c540*/  MOV R6, UR4 ;  /* 0x0000000400067c02 */ /* 0x000fe20008000f00 */
[----:B------:R-:W-:Y:S01]  /*c550*/  IMAD.U32 R7, RZ, RZ, UR6 ;  /* 0x00000006ff077e24 */ /* 0x000fe2000f8e00ff */
[----:B---3--:R-:W-:Y:S01]  /*c560*/  @P0 SHF.R.U32.HI R9, RZ, R13, R10 ;  /* 0x0000000dff090219 */ /* 0x008fe2000001160a */
[----:B------:R-:W-:Y:S01]  /*c570*/  IMAD R13, R21, UR12, R14 ;  /* 0x0000000c150d7c24 */ /* 0x000fe2000f8e020e */
[----:B------:R-:W-:Y:S01]  /*c580*/  SHF.R.S32.HI R14, RZ, 0x1f, R19 ;  /* 0x0000001fff0e7819 */ /* 0x000fe20000011413 */
[----:B------:R-:W-:Y:S01]  /*c590*/  IMAD.WIDE.U32 R6, R20, UR12, R6 ;  /* 0x0000000c14067c25 */ /* 0x000fe2000f8e0006 */
[----:B------:R-:W-:Y:S01]  /*c5a0*/  ULDC.64 UR4, c[0x0][0xbe0] ;  /* 0x0002f80000047ab9 */ /* 0x000fe20000000a00 */
[----:B------:R-:W-:Y:S02]  /*c5b0*/  ULDC.64 UR6, c[0x0][0xb48] ;  /* 0x0002d20000067ab9 */ /* 0x000fe40000000a00 */
[----:B------:R-:W-:-:S02]  /*c5c0*/  IMAD.IADD R5, R5, 0x1, R11 ;  /* 0x0000000105057824 */ /* 0x000fc400078e020b */
[----:B------:R-:W-:Y:S02]  /*c5d0*/  IMAD.IADD R7, R7, 0x1, R13 ;  /* 0x0000000107077824 */ /* 0x000fe400078e020d */
[----:B------:R-:W-:Y:S02]  /*c5e0*/  IMAD R13, R14, UR6, RZ ;  /* 0x000000060e0d7c24 */ /* 0x000fe4000f8e02ff */
[----:B------:R-:W-:-:S04]  /*c5f0*/  IMAD.WIDE.U32 R4, R19, UR4, R4 ;  /* 0x0000000413047c25 */ /* 0x000fc8000f8e0004 */
[----:B------:R-:W-:Y:S01]  /*c600*/  IMAD.MOV.U32 R11, RZ, RZ, R8 ;  /* 0x000000ffff0b7224 */ /* 0x000fe200078e0008 */
[----:B-----5:R-:W-:Y:S01]  /*c610*/  @P0 SHF.R.U32.HI R11, RZ, R22, R121 ;  /* 0x00000016ff0b0219 */ /* 0x020fe20000011679 */
[----:B------:R-:W-:Y:S01]  /*c620*/  IMAD R15, R19, UR7, R13 ;  /* 0x00000007130f7c24 */ /* 0x000fe2000f8e020d */
[----:B------:R-:W-:Y:S01]  /*c630*/  SHF.R.S32.HI R13, RZ, 0x1f, R9 ;  /* 0x0000001fff0d7819 */ /* 0x000fe20000011409 */
[----:B------:R-:W-:Y:S01]  /*c640*/  IMAD R10, R14, UR4, RZ ;  /* 0x000000040e0a7c24 */ /* 0x000fe2000f8e02ff */
[C---:B------:R-:W-:Y:S01]  /*c650*/  IADD3 R4, P0, R9.reuse, R4, RZ ;  /* 0x0000000409047210 */ /* 0x040fe20007f1e0ff */
[--C-:B------:R-:W-:Y:S01]  /*c660*/  IMAD.MOV R16, RZ, RZ, -R11.reuse ;  /* 0x000000ffff107224 */ /* 0x100fe200078e0a0b */
[----:B------:R-:W-:Y:S01]  /*c670*/  IADD3 R9, -R9, RZ, RZ ;  /* 0x000000ff09097210 */ /* 0x000fe20007ffe1ff */
[C---:B------:R-:W-:Y:S01]  /*c680*/  IMAD R14, R19.reuse, UR5, R10 ;  /* 0x00000005130e7c24 */ /* 0x040fe2000f8e020a */
[----:B------:R-:W-:Y:S01]  /*c690*/  SHF.R.S32.HI R10, RZ, 0x1f, R11 ;  /* 0x0000001fff0a7819 */ /* 0x000fe2000001140b */
[----:B------:R-:W-:Y:S01]  /*c6a0*/  IMAD.WIDE.U32 R6, R19, UR6, R6 ;  /* 0x0000000613067c25 */ /* 0x000fe2000f8e0006 */
[----:B------:R-:W-:Y:S01]  /*c6b0*/  ULDC.64 UR4, c[0x0][0xb30] ;  /* 0x0002cc0000047ab9 */ /* 0x000fe20000000a00 */
[----:B------:R-:W-:Y:S01]  /*c6c0*/  ULDC.64 UR6, c[0x0][0xbc8] ;  /* 0x0002f20000067ab9 */ /* 0x000fe20000000a00 */
[----:B------:R-:W-:Y:S01]  /*c6d0*/  IADD3.X R5, R13, R5, R14, P0, !PT ;  /* 0x000000050d057210 */ /* 0x000fe200007fe40e */
[----:B------:R-:W-:-:S02]  /*c6e0*/  IMAD R9, R17, R9, R8 ;  /* 0x0000000911097224 */ /* 0x000fc400078e0208 */
[----:B------:R-:W-:Y:S02]  /*c6f0*/  IMAD R10, R10, UR4, RZ ;  /* 0x000000040a0a7c24 */ /* 0x000fe4000f8e02ff */
[----:B------:R-:W-:Y:S01]  /*c700*/  IMAD R13, R17, R16, R8 ;  /* 0x00000010110d7224 */ /* 0x000fe200078e0208 */
[----:B------:R-:W-:Y:S01]  /*c710*/  SHF.R.S32.HI R8, RZ, 0x1f, R9 ;  /* 0x0000001fff087819 */ /* 0x000fe20000011409 */
[----:B------:R-:W-:Y:S02]  /*c720*/  IMAD.IADD R7, R7, 0x1, R15 ;  /* 0x0000000107077824 */ /* 0x000fe400078e020f */
[C---:B------:R-:W-:Y:S01]  /*c730*/  IMAD R15, R11.reuse, UR5, R10 ;  /* 0x000000050b0f7c24 */ /* 0x040fe2000f8e020a */
[----:B------:R-:W-:Y:S01]  /*c740*/  SHF.R.S32.HI R10, RZ, 0x1f, R13 ;  /* 0x0000001fff0a7819 */ /* 0x000fe2000001140d */
[----:B------:R-:W-:Y:S01]  /*c750*/  IMAD.WIDE.U32 R6, R11, UR4, R6 ;  /* 0x000000040b067c25 */ /* 0x000fe2000f8e0006 */
[----:B------:R-:W0:Y:S01]  /*c760*/  S2UR UR5, SR_CgaCtaId ;  /* 0x00000000000579c3 */ /* 0x000e220000008800 */
[----:B------:R-:W-:-:S02]  /*c770*/  UMOV UR4, 0x400 ;  /* 0x0000040000047882 */ /* 0x000fc40000000000 */
[----:B------:R-:W-:Y:S02]  /*c780*/  IMAD R8, R8, UR6, RZ ;  /* 0x0000000608087c24 */ /* 0x000fe4000f8e02ff */
[----:B------:R-:W-:Y:S02]  /*c790*/  IMAD.IADD R7, R7, 0x1, R15 ;  /* 0x0000000107077824 */ /* 0x000fe400078e020f */
[----:B------:R-:W-:Y:S02]  /*c7a0*/  IMAD R10, R10, UR8, RZ ;  /* 0x000000080a0a7c24 */ /* 0x000fe4000f8e02ff */
[C---:B------:R-:W-:Y:S02]  /*c7b0*/  IMAD R11, R9.reuse, UR7, R8 ;  /* 0x00000007090b7c24 */ /* 0x040fe4000f8e0208 */
[----:B------:R-:W-:Y:S01]  /*c7c0*/  IMAD.WIDE.U32 R4, R9, UR6, R4 ;  /* 0x0000000609047c25 */ /* 0x000fe2000f8e0004 */
[----:B------:R-:W-:-:S03]  /*c7d0*/  ULDC.64 UR6, c[0x0][0xba8] ;  /* 0x0002ea0000067ab9 */ /* 0x000fc60000000a00 */
[----:B------:R-:W-:Y:S01]  /*c7e0*/  IMAD R15, R13, UR9, R10 ;  /* 0x000000090d0f7c24 */ /* 0x000fe2000f8e020a */
[----:B------:R-:W-:Y:S01]  /*c7f0*/  IADD3 R5, R5, R11, RZ ;  /* 0x0000000b05057210 */ /* 0x000fe20007ffe0ff */
[----:B------:R-:W-:Y:S01]  /*c800*/  IMAD.WIDE.U32 R8, R13, UR8, R6 ;  /* 0x000000080d087c25 */ /* 0x000fe2000f8e0006 */
[----:B------:R-:W-:Y:S01]  /*c810*/  LEA R13, P0, R4, UR6, 0x2 ;  /* 0x00000006040d7c11 */ /* 0x000fe2000f8010ff */
[----:B------:R-:W-:Y:S01]  /*c820*/  ULDC.64 UR8, c[0x0][0xb00] ;  /* 0x0002c00000087ab9 */ /* 0x000fe20000000a00 */
[----:B------:R-:W-:Y:S01]  /*c830*/  ULDC UR6, c[0x0][0xa88] ;  /* 0x0002a20000067ab9 */ /* 0x000fe20000000800 */
[----:B------:R-:W-:Y:S01]  /*c840*/  IMAD.IADD R7, R9, 0x1, R15 ;  /* 0x0000000109077824 */ /* 0x000fe200078e020f */
[----:B------:R-:W-:Y:S01]  /*c850*/  LEA R6, P1, R8, UR8, 0x2 ;  /* 0x0000000808067c11 */ /* 0x000fe2000f8210ff */
[----:B------:R-:W-:Y:S01]  /*c860*/  SHFL.IDX PT, R10, R13, 0x1, 0x1c1f ;  /* 0x003c1f000d0a7f89 */ /* 0x000fe200000e0000 */
[----:B------:R-:W-:Y:S01]  /*c870*/  LEA.HI.X R14, R4, UR7, R5, 0x2, P0 ;  /* 0x00000007040e7c11 */ /* 0x000fe200080f1405 */
[----:B------:R-:W-:Y:S01]  /*c880*/  IMAD R3, R12, 0x80, R3 ;  /* 0x000000800c037824 */ /* 0x000fe200078e0203 */
[----:B------:R-:W-:Y:S01]  /*c890*/  LEA.HI.X R7, R8, UR9, R7, 0x2, P1 ;  /* 0x0000000908077c11 */ /* 0x000fe200088f1407 */
[----:B0-----:R-:W-:Y:S01]  /*c8a0*/  ULEA UR4, UR5, UR4, 0x18 ;  /* 0x0000000405047291 */ /* 0x001fe2000f8ec03f */
[----:B------:R-:W-:Y:S01]  /*c8b0*/  SHFL.IDX PT, R8, R13, RZ, 0x1c1f ;  /* 0x001c1fff0d087589 */ /* 0x000fe200000e0000 */
[----:B------:R-:W-:Y:S01]  /*c8c0*/  IMAD R22, R17, UR6, RZ ;  /* 0x0000000611167c24 */ /* 0x000fe2000f8e02ff */
[----:B------:R-:W-:Y:S01]  /*c8d0*/  LOP3.LUT P0, RZ, R23, 0x3, RZ, 0xc0, !PT ;  /* 0x0000000317ff7812 */ /* 0x000fe2000780c0ff */
[C---:B------:R-:W-:Y:S01]  /*c8e0*/  VIADD R19, R3.reuse, 0x8 ;  /* 0x0000000803137836 */ /* 0x040fe20000000000 */
[----:B------:R-:W0:Y:S01]  /*c8f0*/  SHFL.IDX PT, R9, R14, RZ, 0x1c1f ;  /* 0x001c1fff0e097589 */ /* 0x000e2200000e0000 */
[----:B------:R-:W-:Y:S01]  /*c900*/  UIADD3 UR4, UR4, 0x36820, URZ ;  /* 0x0003682004047890 */ /* 0x000fe2000fffe03f */
[----:B------:R-:W-:-:S02]  /*c910*/  ISETP.GE.OR P1, PT, R3, R22, P0 ;  /* 0x000000160300720c */ /* 0x000fc40000726670 */
[----:B------:R-:W1:Y:S01]  /*c920*/  SHFL.IDX PT, R11, R14, 0x1, 0x1c1f ;  /* 0x003c1f000e0b7f89 */ /* 0x000e6200000e0000 */
[-C--:B------:R-:W-:Y:S01]  /*c930*/  ISETP.GE.OR P0, PT, R19, R22.reuse, P0 ;  /* 0x000000161300720c */ /* 0x080fe20000706670 */
[----:B------:R-:W-:Y:S01]  /*c940*/  UPRMT UR4, URZ, 0x654, UR4 ;  /* 0x000006543f047896 */ /* 0x000fe20008000004 */
[----:B------:R-:W-:Y:S01]  /*c950*/  ISETP.GE.AND P2, PT, R3, R22, PT ;  /* 0x000000160300720c */ /* 0x000fe20003f46270 */
[----:B------:R2:W3:Y:S01]  /*c960*/  SHFL.IDX PT, R4, R6, RZ, 0x1c1f ;  /* 0x001c1fff06047589 */ /* 0x0004e200000e0000 */
[----:B------:R-:W-:-:S03]  /*c970*/  IMAD.SHL.U32 R3, R120, 0x2, RZ ;  /* 0x0000000278037824 */ /* 0x000fc600078e00ff */
[----:B------:R2:W4:Y:S03]  /*c980*/  SHFL.IDX PT, R5, R7, RZ, 0x1c1f ;  /* 0x001c1fff07057589 */ /* 0x00052600000e0000 */
        /* <DEDUP_REMOVED lines=17> */
[C---:B------:R-:W-:Y:S01]  /*caa0*/  IADD3 R16, R3.reuse, 0x38, RZ ;  /* 0x0000003803107810 */ /* 0x040fe20007ffe0ff */
[C-C-:B---34-:R-:W-:Y:S02]  /*cab0*/  @!P0 IMAD.WIDE R8, R3.reuse, 0x4, R4.reuse ;  /* 0x0000000403088825 */ /* 0x158fe400078e0204 */
        /* <DEDUP_REMOVED lines=10> */
[----:B------:R-:W-:Y:S01]  /*cb60*/  ISETP.GE.AND P4, PT, R2, UR4, PT ;  /* 0x0000000402007c0c */ /* 0x000fe2000bf86270 */
[----:B------:R-:W-:Y:S01]  /*cb70*/  @!P2 IMAD.WIDE R12, R13, 0x4, R4 ;  /* 0x000000040d0ca825 */ /* 0x000fe200078e0204 */
[----:B------:R1:W-:Y:S01]  /*cb80*/  @!P1 ST.E.64 desc[UR6][R10.64], R28 ;  /* 0x0000001c0a009985 */ /* 0x0003e2000c101b06 */
[----:B------:R-:W-:Y:S02]  /*cb90*/  ISETP.GE.AND P1, PT, R20, UR4, PT ;  /* 0x0000000414007c0c */ /* 0x000fe4000bf26270 */
[----:B------:R-:W-:Y:S01]  /*cba0*/  @!P5 LEA.HI R14, R14, R14, RZ, 0x1 ;  /* 0x0000000e0e0ed211 */ /* 0x000fe200078f08ff */
[----:B------:R2:W-:Y:S01]  /*cbb0*/  @!P2 ST.E.64 desc[UR6][R12.64], R32 ;  /* 0x000000200c00a985 */ /* 0x0005e2000c101b06 */
[----:B------:R-:W-:Y:S01]  /*cbc0*/  ISETP.GE.AND P2, PT, R17, UR4, PT ;  /* 0x0000000411007c0c */ /* 0x000fe2000bf46270 */
[----:B0-----:R-:W-:Y:S01]  /*cbd0*/  VIADD R24, R3, 0x50 ;  /* 0x0000005003187836 */ /* 0x001fe20000000000 */
[----:B------:R-:W-:Y:S02]  /*cbe0*/  @!P6 LEA.HI R15, R15, R15, RZ, 0x1 ;  /* 0x0000000f0f0fe211 */ /* 0x000fe400078f08ff */
[----:B------:R-:W-:-:S02]  /*cbf0*/  @!P5 LOP3.LUT R9, R14, 0xfffffffe, RZ, 0xc0, !PT ;  /* 0xfffffffe0e09d812 */ /* 0x000fc400078ec0ff */
[----:B------:R-:W-:Y:S02]  /*cc00*/  @!P0 LEA.HI R0, R0, R0, RZ, 0x1 ;  /* 0x0000000000008211 */ /* 0x000fe400078f08ff */
[----:B------:R-:W-:Y:S01]  /*cc10*/  @!P4 LEA.HI R2, R2, R2, RZ, 0x1 ;  /* 0x000000020202c211 */ /* 0x000fe200078f08ff */
[--C-:B------:R-:W-:Y:S01]  /*cc20*/  @!P5 IMAD.WIDE R8, R9, 0x4, R4.reuse ;  /* 0x000000040908d825 */ /* 0x100fe200078e0204 */
[----:B-1----:R-:W-:Y:S02]  /*cc30*/  @!P6 LOP3.LUT R11, R15, 0xfffffffe, RZ, 0xc0, !PT ;  /* 0xfffffffe0f0be812 */ /* 0x002fe400078ec0ff */
[----:B------:R-:W-:Y:S02]  /*cc40*/  @!P3 LEA.HI R16, R16, R16, RZ, 0x1 ;  /* 0x000000101010b211 */ /* 0x000fe400078f08ff */
[----:B--2---:R-:W-:Y:S01]  /*cc50*/  @!P2 LEA.HI R12, R17, R17, RZ, 0x1 ;  /* 0x00000011110ca211 */ /* 0x004fe200078f08ff */
[----:B------:R-:W-:Y:S01]  /*cc60*/  @!P6 IMAD.WIDE R10, R11, 0x4, R4 ;  /* 0x000000040b0ae825 */ /* 0x000fe200078e0204 */
[----:B------:R-:W-:Y:S01]  /*cc70*/  @!P1 LEA.HI R20, R20, R20, RZ, 0x1 ;  /* 0x0000001414149211 */ /* 0x000fe200078f08ff */
[----:B------:R0:W-:Y:S01]  /*cc80*/  @!P5 ST.E.64 desc[UR6][R8.64], R36 ;  /* 0x000000240800d985 */ /* 0x0001e2000c101b06 */
[----:B------:R-:W-:Y:S01]  /*cc90*/  @!P0 LOP3.LUT R13, R0, 0xfffffffe, RZ, 0xc0, !PT ;  /* 0xfffffffe000d8812 */ /* 0x000fe200078ec0ff */
[C---:B------:R-:W-:Y:S01]  /*cca0*/  VIADD R0, R3.reuse, 0x60 ;  /* 0x0000006003007836 */ /* 0x040fe20000000000 */
[----:B------:R-:W-:Y:S01]  /*ccb0*/  @!P4 LOP3.LUT R15, R2, 0xfffffffe, RZ, 0xc0, !PT ;  /* 0xfffffffe020fc812 */ /* 0x000fe200078ec0ff */
[----:B------:R1:W-:Y:S01]  /*ccc0*/  @!P6 ST.E.64 desc[UR6][R10.64], R40 ;  /* 0x000000280a00e985 */ /* 0x0003e2000c101b06 */
[----:B------:R-:W-:Y:S01]  /*ccd0*/  @!P3 LOP3.LUT R17, R16, 0xfffffffe, RZ, 0xc0, !PT ;  /* 0xfffffffe1011b812 */ /* 0x000fe200078ec0ff */
[----:B------:R-:W-:Y:S01]  /*cce0*/  VIADD R2, R3, 0x68 ;  /* 0x0000006803027836 */ /* 0x000fe20000000000 */
[----:B------:R-:W-:-:S02]  /*ccf0*/  @!P2 LOP3.LUT R21, R12, 0xfffffffe, RZ, 0xc0, !PT ;  /* 0xfffffffe0c15a812 */ /* 0x000fc400078ec0ff */
[----:B------:R-:W-:Y:S01]  /*cd00*/  @!P1 LOP3.LUT R23, R20, 0xfffffffe, RZ, 0xc0, !PT ;  /* 0xfffffffe14179812 */ /* 0x000fe200078ec0ff */
[C---:B------:R-:W-:Y:S01]  /*cd10*/  VIADD R20, R3.reuse, 0x70 ;  /* 0x0000007003147836 */ /* 0x040fe20000000000 */
[----:B------:R-:W-:Y:S02]  /*cd20*/  IADD3 R25, R3, 0x58, RZ ;  /* 0x0000005803197810 */ /* 0x000fe40007ffe0ff */
[----:B------:R-:W-:Y:S01]  /*cd30*/  ISETP.GE.AND P5, PT, R24, UR4, PT ;  /* 0x0000000418007c0c */ /* 0x000fe2000bfa6270 */
[----:B0-----:R-:W-:Y:S01]  /*cd40*/  @!P0 IMAD.WIDE R8, R13, 0x4, R4 ;  /* 0x000000040d088825 */ /* 0x001fe200078e0204 */
[----:B------:R-:W-:-:S03]  /*cd50*/  ISETP.GE.AND P6, PT, R25, UR4, PT ;  /* 0x0000000419007c0c */ /* 0x000fc6000bfc6270 */
[--C-:B-1----:R-:W-:Y:S01]  /*cd60*/  @!P4 IMAD.WIDE R10, R15, 0x4, R4.reuse ;  /* 0x000000040f0ac825 */ /* 0x102fe200078e0204 */
[----:B------:R0:W-:Y:S01]  /*cd70*/  @!P0 ST.E.64 desc[UR6][R8.64], R44 ;  /* 0x0000002c08008985 */ /* 0x0001e2000c101b06 */
[----:B------:R-:W-:Y:S02]  /*cd80*/  ISETP.GE.AND P0, PT, R0, UR4, PT ;  /* 0x0000000400007c0c */ /* 0x000fe4000bf06270 */
[--C-:B------:R-:W-:Y:S01]  /*cd90*/  @!P3 IMAD.WIDE R12, R17, 0x4, R4.reuse ;  /* 0x00000004110cb825 */ /* 0x100fe200078e0204 */
[----:B------:R1:W-:Y:S03]  /*cda0*/  @!P4 ST.E.64 desc[UR6][R10.64], R48 ;  /* 0x000000300a00c985 */ /* 0x0003e6000c101b06 */
[----:B------:R-:W-:Y:S01]  /*cdb0*/  @!P2 IMAD.WIDE R14, R21, 0x4, R4 ;  /* 0x00000004150ea825 */ /* 0x000fe200078e0204 */
[----:B------:R2:W-:Y:S01]  /*cdc0*/  @!P3 ST.E.64 desc[UR6][R12.64], R52 ;  /* 0x000000340c00b985 */ /* 0x0005e2000c101b06 */
[----:B------:R-:W-:-:S02]  /*cdd0*/  IADD3 R21, R3, 0x78, RZ ;  /* 0x0000007803157810 */ /* 0x000fc40007ffe0ff */
[----:B------:R-:W-:Y:S01]  /*cde0*/  @!P1 IMAD.WIDE R16, R23, 0x4, R4 ;  /* 0x0000000417109825 */ /* 0x000fe200078e0204 */
[----:B------:R3:W-:Y:S01]  /*cdf0*/  @!P2 ST.E.64 desc[UR6][R14.64], R56 ;  /* 0x000000380e00a985 */ /* 0x0007e2000c101b06 */
[----:B------:R-:W-:Y:S02]  /*ce00*/  ISETP.GE.AND P2, PT, R20, UR4, PT ;  /* 0x0000000414007c0c */ /* 0x000fe4000bf46270 */
[----:B------:R-:W-:Y:S01]  /*ce10*/  VIADD R23, R3, 0x80 ;  /* 0x0000008003177836 */ /* 0x000fe20000000000 */
[----:B------:R4:W-:Y:S01]  /*ce20*/  @!P1 ST.E.64 desc[UR6][R16.64], R60 ;  /* 0x0000003c10009985 */ /* 0x0009e2000c101b06 */
[----:B------:R-:W-:Y:S02]  /*ce30*/  ISETP.GE.AND P1, PT, R2, UR4, PT ;  /* 0x0000000402007c0c */ /* 0x000fe4000bf26270 */
[----:B------:R-:W-:Y:S02]  /*ce40*/  ISETP.GE.AND P3, PT, R21, UR4, PT ;  /* 0x0000000415007c0c */ /* 0x000fe4000bf66270 */
[----:B------:R-:W-:-:S02]  /*ce50*/  ISETP.GE.AND P4, PT, R23, UR4, PT ;  /* 0x0000000417007c0c */ /* 0x000fc4000bf86270 */
[----:B------:R-:W-:Y:S02]  /*ce60*/  @!P5 LEA.HI R24, R24, R24, RZ, 0x1 ;  /* 0x000000181818d211 */ /* 0x000fe400078f08ff */
[----:B------:R-:W-:Y:S02]  /*ce70*/  @!P6 LEA.HI R25, R25, R25, RZ, 0x1 ;  /* 0x000000191919e211 */ /* 0x000fe400078f08ff */
[----:B0-----:R-:W-:Y:S02]  /*ce80*/  @!P5 LOP3.LUT R9, R24, 0xfffffffe, RZ, 0xc0, !PT ;  /* 0xfffffffe1809d812 */ /* 0x001fe400078ec0ff */
[----:B------:R-:W-:Y:S02]  /*ce90*/  @!P0 LEA.HI R0, R0, R0, RZ, 0x1 ;  /* 0x0000000000008211 */ /* 0x000fe400078f08ff */
[----:B------:R-:W-:Y:S01]  /*cea0*/  @!P1 LEA.HI R2, R2, R2, RZ, 0x1 ;  /* 0x0000000202029211 */ /* 0x000fe200078f08ff */
[----:B------:R-:W-:Y:S01]  /*ceb0*/  @!P5 IMAD.WIDE R8, R9, 0x4, R4 ;  /* 0x000000040908d825 */ /* 0x000fe200078e0204 */
[----:B-1----:R-:W-:-:S02]  /*cec0*/  @!P6 LOP3.LUT R11, R25, 0xfffffffe, RZ, 0xc0, !PT ;  /* 0xfffffffe190be812 */ /* 0x002fc400078ec0ff */
[----:B------:R-:W-:Y:S02]  /*ced0*/  @!P2 LEA.HI R20, R20, R20, RZ, 0x1 ;  /* 0x000000141414a211 */ /* 0x000fe400078f08ff */
[----:B--2---:R-:W-:Y:S01]  /*cee0*/  @!P0 LOP3.LUT R13, R0, 0xfffffffe, RZ, 0xc0, !PT ;  /* 0xfffffffe000d8812 */ /* 0x004fe200078ec0ff */
[--C-:B------:R-:W-:Y:S01]  /*cef0*/  @!P6 IMAD.WIDE R10, R11, 0x4, R4.reuse ;  /* 0x000000040b0ae825 */ /* 0x100fe200078e0204 */
[----:B------:R-:W-:Y:S01]  /*cf00*/  @!P3 LEA.HI R21, R21, R21, RZ, 0x1 ;  /* 0x000000151515b211 */ /* 0x000fe200078f08ff */
[----:B------:R0:W-:Y:S01]  /*cf10*/  @!P5 ST.E.64 desc[UR6][R8.64], R64 ;  /* 0x000000400800d985 */ /* 0x0001e2000c101b06 */
[----:B---3--:R-:W-:Y:S01]  /*cf20*/  @!P1 LOP3.LUT R15, R2, 0xfffffffe, RZ, 0xc0, !PT ;  /* 0xfffffffe020f9812 */ /* 0x008fe200078ec0ff */
[----:B------:R-:W-:Y:S01]  /*cf30*/  @!P0 IMAD.WIDE R12, R13, 0x4, R4 ;  /* 0x000000040d0c8825 */ /* 0x000fe200078e0204 */
[----:B------:R-:W-:Y:S01]  /*cf40*/  @!P4 LEA.HI R23, R23, R23, RZ, 0x1 ;  /* 0x000000171717c211 */ /* 0x000fe200078f08ff */
[----:B------:R1:W-:Y:S01]  /*cf50*/  @!P6 ST.E.64 desc[UR6][R10.64], R68 ;  /* 0x000000440a00e985 */ /* 0x0003e2000c101b06 */
[----:B----4-:R-:W-:Y:S01]  /*cf60*/  @!P2 LOP3.LUT R17, R20, 0xfffffffe, RZ, 0xc0, !PT ;  /* 0xfffffffe1411a812 */ /* 0x010fe200078ec0ff */
[----:B------:R-:W-:Y:S01]  /*cf70*/  VIADD R0, R3, 0x88 ;  /* 0x0000008803007836 */ /* 0x000fe20000000000 */
[----:B------:R-:W-:Y:S01]  /*cf80*/  @!P3 LOP3.LUT R21, R21, 0xfffffffe, RZ, 0xc0, !PT ;  /* 0xfffffffe1515b812 */ /* 0x000fe200078ec0ff */
[----:B------:R-:W-:Y:S01]  /*cf90*/  VIADD R2, R3, 0x90 ;  /* 0x0000009003027836 */ /* 0x000fe20000000000 */
[----:B------:R-:W-:Y:S01]  /*cfa0*/  @!P4 LOP3.LUT R23, R23, 0xfffffffe, RZ, 0xc0, !PT ;  /* 0xfffffffe1717c812 */ /* 0x000fe200078ec0ff */
[----:B------:R2:W-:Y:S01]  /*cfb0*/  @!P0 ST.E.64 desc[UR6][R12.64], R72 ;  /* 0x000000480c008985 */ /* 0x0005e2000c101b06 */
[----:B------:R-:W-:-:S02]  /*cfc0*/  IADD3 R20, R3, 0x98, RZ ;  /* 0x0000009803147810 */ /* 0x000fc40007ffe0ff */
[----:B------:R-:W-:Y:S01]  /*cfd0*/  ISETP.GE.AND P0, PT, R0, UR4, PT ;  /* 0x0000000400007c0c */ /* 0x000fe2000bf06270 */
[----:B0-----:R-:W-:-:S04]  /*cfe0*/  @!P1 IMAD.WIDE R8, R15, 0x4, R4 ;  /* 0x000000040f089825 */ /* 0x001fc800078e0204 */
        /* <DEDUP_REMOVED lines=9> */
[C---:B------:R-:W-:Y:S01]  /*d080*/  VIADD R21, R3.reuse, 0xa0 ;  /* 0x000000a003157836 */ /* 0x040fe20000000000 */
[----:B------:R4:W-:Y:S01]  /*d090*/  @!P4 ST.E.64 desc[UR6][R16.64], R88 ;  /* 0x000000581000c985 */ /* 0x0009e2000c101b06 */
[C---:B--2---:R-:W-:Y:S01]  /*d0a0*/  VIADD R12, R3.reuse, 0xa8 ;  /* 0x000000a8030c7836 */ /* 0x044fe20000000000 */
[C---:B0-----:R-:W-:Y:S01]  /*d0b0*/  IADD3 R9, R3.reuse, 0xb8, RZ ;  /* 0x000000b803097810 */ /* 0x041fe20007ffe0ff */
[----:B------:R-:W-:Y:S01]  /*d0c0*/  VIADD R13, R3, 0xb0 ;  /* 0x000000b0030d7836 */ /* 0x000fe20000000000 */
[----:B------:R-:W-:Y:S02]  /*d0d0*/  ISETP.GE.AND P3, PT, R21, UR4, PT ;  /* 0x0000000415007c0c */ /* 0x000fe4000bf66270 */
[----:B------:R-:W-:Y:S02]  /*d0e0*/  ISETP.GE.AND P6, PT, R9, UR4, PT ;  /* 0x0000000409007c0c */ /* 0x000fe4000bfc6270 */
[----:B------:R-:W-:Y:S02]  /*d0f0*/  ISETP.GE.AND P4, PT, R12, UR4, PT ;  /* 0x000000040c007c0c */ /* 0x000fe4000bf86270 */
[----:B------:R-:W-:-:S02]  /*d100*/  ISETP.GE.AND P5, PT, R13, UR4, PT ;  /* 0x000000040d007c0c */ /* 0x000fc4000bfa6270 */
[----:B------:R-:W-:Y:S02]  /*d110*/  @!P1 LEA.HI R2, R2, R2, RZ, 0x1 ;  /* 0x0000000202029211 */ /* 0x000fe400078f08ff */
[----:B------:R-:W-:Y:S02]  /*d120*/  @!P2 LEA.HI R20, R20, R20, RZ, 0x1 ;  /* 0x000000141414a211 */ /* 0x000fe400078f08ff */
[----:B-1----:R-:W-:Y:S02]  /*d130*/  @!P1 LOP3.LUT R11, R2, 0xfffffffe, RZ, 0xc0, !PT ;  /* 0xfffffffe020b9812 */ /* 0x002fe400078ec0ff */
[----:B------:R-:W-:Y:S02]  /*d140*/  @!P3 LEA.HI R21, R21, R21, RZ, 0x1 ;  /* 0x000000151515b211 */ /* 0x000fe400078f08ff */
[----:B------:R-:W-:Y:S02]  /*d150*/  @!P6 LEA.HI R10, R9, R9, RZ, 0x1 ;  /* 0x00000009090ae211 */ /* 0x000fe400078f08ff */
[----:B------:R-:W-:-:S02]  /*d160*/  @!P4 LEA.HI R12, R12, R12, RZ, 0x1 ;  /* 0x0000000c0c0cc211 */ /* 0x000fc400078f08ff */
[----:B------:R-:W-:Y:S02]  /*d170*/  @!P5 LEA.HI R8, R13, R13, RZ, 0x1 ;  /* 0x0000000d0d08d211 */ /* 0x000fe400078f08ff */
[----:B------:R-:W-:Y:S02]  /*d180*/  @!P0 LOP3.LUT R9, R0, 0xfffffffe, RZ, 0xc0, !PT ;  /* 0xfffffffe00098812 */ /* 0x000fe400078ec0ff */
[----:B------:R-:W-:Y:S02]  /*d190*/  @!P2 LOP3.LUT R13, R20, 0xfffffffe, RZ, 0xc0, !PT ;  /* 0xfffffffe140da812 */ /* 0x000fe400078ec0ff */
[----:B---3--:R-:W-:Y:S02]  /*d1a0*/  @!P3 LOP3.LUT R15, R21, 0xfffffffe, RZ, 0xc0, !PT ;  /* 0xfffffffe150fb812 */ /* 0x008fe400078ec0ff */
[----:B----4-:R-:W-:Y:S01]  /*d1b0*/  @!P4 LOP3.LUT R17, R12, 0xfffffffe, RZ, 0xc0, !PT ;  /* 0xfffffffe0c11c812 */ /* 0x010fe200078ec0ff */
[----:B------:R-:W-:Y:S01]  /*d1c0*/  @!P2 IMAD.WIDE R12, R13, 0x4, R4 ;  /* 0x000000040d0ca825 */ /* 0x000fe200078e0204 */
[----:B------:R-:W-:-:S02]  /*d1d0*/  @!P5 LOP3.LUT R21, R8, 0xfffffffe, RZ, 0xc0, !PT ;  /* 0xfffffffe0815d812 */ /* 0x000fc400078ec0ff */
        /* <DEDUP_REMOVED lines=14> */
.L_x_3247:
[----:B------:R-:W-:Y:S05]  /*d2c0*/  BSYNC B0 ;  /* 0x0000000000007941 */ /* 0x000fea0003800000 */
.L_x_3246:
        /* <DEDUP_REMOVED lines=16> */
[----:B------:R-:W-:-:S02]  /*d3d0*/  VIADD R13, R3, 0x38 ;  /* 0x00000038030d7836 */ /* 0x000fc40000000000 */
[C---:B------:R-:W-:Y:S01]  /*d3e0*/  VIADD R16, R3.reuse, 0x48 ;  /* 0x0000004803107836 */ /* 0x040fe20000000000 */
[----:B------:R-:W-:Y:S01]  /*d3f0*/  ISETP.GE.AND P4, PT, R12, UR4, PT ;  /* 0x000000040c007c0c */ /* 0x000fe2000bf86270 */
[----:B-1-3--:R-:W-:Y:S01]  /*d400*/  @!P2 IMAD.WIDE R6, R3, 0x4, R4 ;  /* 0x000000040306a825 */ /* 0x00afe200078e0204 */
[----:B------:R-:W-:Y:S02]  /*d410*/  ISETP.GE.AND P5, PT, R13, UR4, PT ;  /* 0x000000040d007c0c */ /* 0x000fe4000bfa6270 */
[----:B------:R-:W-:Y:S01]  /*d420*/  @!P3 LEA.HI R0, R0, R0, RZ, 0x1 ;  /* 0x000000000000b211 */ /* 0x000fe200078f08ff */
[C---:B------:R-:W-:Y:S01]  /*d430*/  VIADD R20, R3.reuse, 0x50 ;  /* 0x0000005003147836 */ /* 0x040fe20000000000 */
[----:B------:R0:W-:Y:S01]  /*d440*/  @!P2 ST.E.64 desc[UR6][R6.64], R26 ;  /* 0x0000001a0600a985 */ /* 0x0001e2000c101b06 */
[----:B------:R-:W-:Y:S01]  /*d450*/  ISETP.GE.AND P6, PT, R14, UR4, PT ;  /* 0x000000040e007c0c */ /* 0x000fe2000bfc6270 */
[----:B------:R-:W-:Y:S01]  /*d460*/  VIADD R21, R3, 0x78 ;  /* 0x0000007803157836 */ /* 0x000fe20000000000 */
[----:B------:R-:W-:-:S02]  /*d470*/  @!P3 LOP3.LUT R9, R0, 0xfffffffe, RZ, 0xc0, !PT ;  /* 0xfffffffe0009b812 */ /* 0x000fc400078ec0ff */
[----:B------:R-:W-:Y:S02]  /*d480*/  IADD3 R0, R3, 0x20, RZ ;  /* 0x0000002003007810 */ /* 0x000fe40007ffe0ff */
[----:B------:R-:W-:Y:S01]  /*d490*/  @!P0 LEA.HI R2, R2, R2, RZ, 0x1 ;  /* 0x0000000202028211 */ /* 0x000fe200078f08ff */
[----:B------:R-:W-:Y:S01]  /*d4a0*/  @!P3 IMAD.WIDE R8, R9, 0x4, R4 ;  /* 0x000000040908b825 */ /* 0x000fe200078e0204 */
[----:B------:R-:W-:Y:S02]  /*d4b0*/  ISETP.GE.AND P2, PT, R0, UR4, PT ;  /* 0x0000000400007c0c */ /* 0x000fe4000bf46270 */
[----:B------:R-:W-:Y:S02]  /*d4c0*/  @!P1 LEA.HI R10, R10, R10, RZ, 0x1 ;  /* 0x0000000a0a0a9211 */ /* 0x000fe400078f08ff */
[----:B------:R1:W-:Y:S01]  /*d4d0*/  @!P3 ST.E.64 desc[UR6][R8.64], R30 ;  /* 0x0000001e0800b985 */ /* 0x0003e2000c101b06 */
[----:B------:R-:W-:Y:S02]  /*d4e0*/  ISETP.GE.AND P3, PT, R11, UR4, PT ;  /* 0x000000040b007c0c */ /* 0x000fe4000bf66270 */
[----:B0-----:R-:W-:-:S02]  /*d4f0*/  @!P0 LOP3.LUT R7, R2, 0xfffffffe, RZ, 0xc0, !PT ;  /* 0xfffffffe02078812 */ /* 0x001fc400078ec0ff */
[----:B------:R-:W-:Y:S02]  /*d500*/  @!P4 LEA.HI R12, R12, R12, RZ, 0x1 ;  /* 0x0000000c0c0cc211 */ /* 0x000fe400078f08ff */
[----:B------:R-:W-:Y:S01]  /*d510*/  @!P6 LEA.HI R14, R14, R14, RZ, 0x1 ;  /* 0x0000000e0e0ee211 */ /* 0x000fe200078f08ff */
[----:B------:R-:W-:Y:S01]  /*d520*/  @!P0 IMAD.WIDE R6, R7, 0x4, R4 ;  /* 0x0000000407068825 */ /* 0x000fe200078e0204 */
[----:B------:R-:W-:Y:S02]  /*d530*/  @!P2 LEA.HI R0, R0, R0, RZ, 0x1 ;  /* 0x000000000000a211 */ /* 0x000fe400078f08ff */
[----:B------:R-:W-:Y:S02]  /*d540*/  @!P4 LOP3.LUT R15, R12, 0xfffffffe, RZ, 0xc0, !PT ;  /* 0xfffffffe0c0fc812 */ /* 0x000fe400078ec0ff */
[----:B------:R0:W-:Y:S01]  /*d550*/  @!P0 ST.E.64 desc[UR6][R6.64], R34 ;  /* 0x0000002206008985 */ /* 0x0001e2000c101b06 */
[----:B-1----:R-:W-:Y:S02]  /*d560*/  @!P1 LOP3.LUT R9, R10, 0xfffffffe, RZ, 0xc0, !PT ;  /* 0xfffffffe0a099812 */ /* 0x002fe400078ec0ff */
[----:B------:R-:W-:-:S02]  /*d570*/  @!P3 LEA.HI R2, R11, R11, RZ, 0x1 ;  /* 0x0000000b0b02b211 */ /* 0x000fc400078f08ff */
[----:B------:R-:W-:Y:S01]  /*d580*/  @!P5 LEA.HI R10, R13, R13, RZ, 0x1 ;  /* 0x0000000d0d0ad211 */ /* 0x000fe200078f08ff */
[--C-:B------:R-:W-:Y:S01]  /*d590*/  @!P1 IMAD.WIDE R8, R9, 0x4, R4.reuse ;  /* 0x0000000409089825 */ /* 0x100fe200078e0204 */
[----:B------:R-:W-:Y:S02]  /*d5a0*/  @!P2 LOP3.LUT R11, R0, 0xfffffffe, RZ, 0xc0, !PT ;  /* 0xfffffffe000ba812 */ /* 0x000fe400078ec0ff */
[----:B------:R-:W-:Y:S01]  /*d5b0*/  @!P3 LOP3.LUT R13, R2, 0xfffffffe, RZ, 0xc0, !PT ;  /* 0xfffffffe020db812 */ /* 0x000fe200078ec0ff */
[----:B------:R-:W-:Y:S01]  /*d5c0*/  VIADD R0, R3, 0x58 ;  /* 0x0000005803007836 */ /* 0x000fe20000000000 */
[----:B------:R-:W-:Y:S01]  /*d5d0*/  @!P5 LOP3.LUT R17, R10, 0xfffffffe, RZ, 0xc0, !PT ;  /* 0xfffffffe0a11d812 */ /* 0x000fe200078ec0ff */
[----:B------:R1:W-:Y:S01]  /*d5e0*/  @!P1 ST.E.64 desc[UR6][R8.64], R38 ;  /* 0x0000002608009985 */ /* 0x0003e2000c101b06 */
[----:B------:R-:W-:Y:S01]  /*d5f0*/  @!P6 LOP3.LUT R19, R14, 0xfffffffe, RZ, 0xc0, !PT ;  /* 0xfffffffe0e13e812 */ /* 0x000fe200078ec0ff */
[----:B0-----:R-:W-:Y:S01]  /*d600*/  @!P2 IMAD.WIDE R6, R11, 0x4, R4 ;  /* 0x000000040b06a825 */ /* 0x001fe200078e0204 */
[----:B------:R-:W-:-:S02]  /*d610*/  ISETP.GE.AND P1, PT, R16, UR4, PT ;  /* 0x0000000410007c0c */ /* 0x000fc4000bf26270 */
[----:B------:R-:W-:Y:S01]  /*d620*/  ISETP.GE.AND P0, PT, R20, UR4, PT ;  /* 0x0000000414007c0c */ /* 0x000fe2000bf06270 */
[--C-:B------:R-:W-:Y:S01]  /*d630*/  @!P4 IMAD.WIDE R10, R15, 0x4, R4.reuse ;  /* 0x000000040f0ac825 */ /* 0x100fe200078e0204 */
[----:B------:R0:W-:Y:S01]  /*d640*/  @!P2 ST.E.64 desc[UR6][R6.64], R42 ;  /* 0x0000002a0600a985 */ /* 0x0001e2000c101b06 */
[----:B------:R-:W-:Y:S02]  /*d650*/  IADD3 R2, R3, 0x60, RZ ;  /* 0x0000006003027810 */ /* 0x000fe40007ffe0ff */
[----:B------:R-:W-:Y:S01]  /*d660*/  @!P6 IMAD.WIDE R14, R19, 0x4, R4 ;  /* 0x00000004130ee825 */ /* 0x000fe200078e0204 */
[----:B------:R-:W-:-:S03]  /*d670*/  ISETP.GE.AND P2, PT, R0, UR4, PT ;  /* 0x0000000400007c0c */ /* 0x000fc6000bf46270 */
[--C-:B-1----:R-:W-:Y:S02]  /*d680*/  @!P3 IMAD.WIDE R8, R13, 0x4, R4.reuse ;  /* 0x000000040d08b825 */ /* 0x102fe400078e0204 */
[----:B------:R-:W-:Y:S02]  /*d690*/  @!P1 LEA.HI R16, R16, R16, RZ, 0x1 ;  /* 0x0000001010109211 */ /* 0x000fe400078f08ff */
[----:B------:R-:W-:Y:S01]  /*d6a0*/  @!P5 IMAD.WIDE R12, R17, 0x4, R4 ;  /* 0x00000004110cd825 */ /* 0x000fe200078e0204 */
[----:B------:R1:W-:Y:S01]  /*d6b0*/  @!P3 ST.E.64 desc[UR6][R8.64], R46 ;  /* 0x0000002e0800b985 */ /* 0x0003e2000c101b06 */
[----:B------:R-:W-:Y:S02]  /*d6c0*/  ISETP.GE.AND P3, PT, R21, UR4, PT ;  /* 0x0000000415007c0c */ /* 0x000fe4000bf66270 */
[C---:B------:R-:W-:Y:S01]  /*d6d0*/  VIADD R17, R3.reuse, 0x68 ;  /* 0x0000006803117836 */ /* 0x040fe20000000000 */
[----:B------:R2:W-:Y:S01]  /*d6e0*/  @!P4 ST.E.64 desc[UR6][R10.64], R50 ;  /* 0x000000320a00c985 */ /* 0x0005e2000c101b06 */
[----:B------:R-:W-:Y:S01]  /*d6f0*/  VIADD R19, R3, 0x70 ;  /* 0x0000007003137836 */ /* 0x000fe20000000000 */
[----:B------:R-:W-:-:S02]  /*d700*/  @!P0 LEA.HI R20, R20, R20, RZ, 0x1 ;  /* 0x0000001414148211 */ /* 0x000fc400078f08ff */
[----:B------:R3:W-:Y:S01]  /*d710*/  @!P5 ST.E.64 desc[UR6][R12.64], R54 ;  /* 0x000000360c00d985 */ /* 0x0007e2000c101b06 */
[----:B------:R-:W-:Y:S02]  /*d720*/  ISETP.GE.AND P5, PT, R17, UR4, PT ;  /* 0x0000000411007c0c */ /* 0x000fe4000bfa6270 */
[----:B------:R-:W-:Y:S01]  /*d730*/  ISETP.GE.AND P4, PT, R19, UR4, PT ;  /* 0x0000000413007c0c */ /* 0x000fe2000bf86270 */
[----:B------:R4:W-:Y:S01]  /*d740*/  @!P6 ST.E.64 desc[UR6][R14.64], R58 ;  /* 0x0000003a0e00e985 */ /* 0x0009e2000c101b06 */
[----:B------:R-:W-:Y:S02]  /*d750*/  ISETP.GE.AND P6, PT, R2, UR4, PT ;  /* 0x0000000402007c0c */ /* 0x000fe4000bfc6270 */
[----:B0-----:R-:W-:Y:S02]  /*d760*/  @!P1 LOP3.LUT R7, R16, 0xfffffffe, RZ, 0xc0, !PT ;  /* 0xfffffffe10079812 */ /* 0x001fe400078ec0ff */
[----:B-1----:R-:W-:Y:S01]  /*d770*/  @!P0 LOP3.LUT R9, R20, 0xfffffffe, RZ, 0xc0, !PT ;  /* 0xfffffffe14098812 */ /* 0x002fe200078ec0ff */
[----:B------:R-:W-:Y:S01]  /*d780*/  VIADD R20, R3, 0x88 ;  /* 0x0000008803147836 */ /* 0x000fe20000000000 */
        /* <DEDUP_REMOVED lines=10> */
[C---:B------:R-:W-:Y:S01]  /*d830*/  IADD3 R16, R3.reuse, 0x80, RZ ;  /* 0x0000008003107810 */ /* 0x040fe20007ffe0ff */
[C---:B------:R-:W-:Y:S01]  /*d840*/  VIADD R0, R3.reuse, 0x90 ;  /* 0x0000009003007836 */ /* 0x040fe20000000000 */
[----:B---3--:R-:W-:Y:S01]  /*d850*/  @!P6 LOP3.LUT R13, R2, 0xfffffffe, RZ, 0xc0, !PT ;  /* 0xfffffffe020de812 */ /* 0x008fe200078ec0ff */
[----:B------:R-:W-:Y:S01]  /*d860*/  VIADD R2, R3, 0x98 ;  /* 0x0000009803027836 */ /* 0x000fe20000000000 */
[----:B------:R-:W-:-:S02]  /*d870*/  @!P5 LOP3.LUT R17, R17, 0xfffffffe, RZ, 0xc0, !PT ;  /* 0xfffffffe1111d812 */ /* 0x000fc400078ec0ff */
[----:B------:R-:W-:Y:S02]  /*d880*/  @!P4 LOP3.LUT R19, R19, 0xfffffffe, RZ, 0xc0, !PT ;  /* 0xfffffffe1313c812 */ /* 0x000fe400078ec0ff */
[----:B----4-:R-:W-:Y:S01]  /*d890*/  @!P3 LOP3.LUT R15, R21, 0xfffffffe, RZ, 0xc0, !PT ;  /* 0xfffffffe150fb812 */ /* 0x010fe200078ec0ff */
        /* <DEDUP_REMOVED lines=13> */
[----:B------:R3:W-:Y:S01]  /*d970*/  @!P4 ST.E.64 desc[UR6][R12.64], R82 ;  /* 0x000000520c00c985 */ /* 0x0007e2000c101b06 */
[----:B------:R-:W-:Y:S02]  /*d980*/  ISETP.GE.AND P4, PT, R17, UR4, PT ;  /* 0x0000000411007c0c */ /* 0x000fe4000bf86270 */
[C---:B------:R-:W-:Y:S01]  /*d990*/  VIADD R19, R3.reuse, 0xa8 ;  /* 0x000000a803137836 */ /* 0x040fe20000000000 */
[----:B------:R4:W-:Y:S01]  /*d9a0*/  @!P3 ST.E.64 desc[UR6][R14.64], R86 ;  /* 0x000000560e00b985 */ /* 0x0009e2000c101b06 */
[C---:B------:R-:W-:Y:S01]  /*d9b0*/  VIADD R21, R3.reuse, 0xb0 ;  /* 0x000000b003157836 */ /* 0x040fe20000000000 */
[----:B------:R-:W-:Y:S01]  /*d9c0*/  ISETP.GE.AND P3, PT, R2, UR4, PT ;  /* 0x0000000402007c0c */ /* 0x000fe2000bf66270 */
[----:B------:R-:W-:Y:S01]  /*d9d0*/  VIADD R3, R3, 0xb8 ;  /* 0x000000b803037836 */ /* 0x000fe20000000000 */
[----:B------:R-:W-:-:S02]  /*d9e0*/  ISETP.GE.AND P5, PT, R19, UR4, PT ;  /* 0x0000000413007c0c */ /* 0x000fc4000bfa6270 */
[----:B------:R-:W-:Y:S02]  /*d9f0*/  ISETP.GE.AND P6, PT, R21, UR4, PT ;  /* 0x0000000415007c0c */ /* 0x000fe4000bfc6270 */
[----:B------:R-:W-:Y:S02]  /*da00*/  @!P1 LEA.HI R20, R20, R20, RZ, 0x1 ;  /* 0x0000001414149211 */ /* 0x000fe400078f08ff */
[----:B0-----:R-:W-:Y:S02]  /*da10*/  @!P0 LOP3.LUT R7, R16, 0xfffffffe, RZ, 0xc0, !PT ;  /* 0xfffffffe10078812 */ /* 0x001fe400078ec0ff */
        /* <DEDUP_REMOVED lines=11> */
[----:B---3--:R-:W-:Y:S02]  /*dad0*/  @!P3 LOP3.LUT R13, R2, 0xfffffffe, RZ, 0xc0, !PT ;  /* 0xfffffffe020db812 */ /* 0x008fe400078ec0ff */
[----:B------:R-:W-:-:S02]  /*dae0*/  @!P4 LOP3.LUT R17, R17, 0xfffffffe, RZ, 0xc0, !PT ;  /* 0xfffffffe1111c812 */ /* 0x000fc400078ec0ff */
[----:B------:R-:W-:Y:S02]  /*daf0*/  ISETP.GE.AND P0, PT, R3, UR4, PT ;  /* 0x0000000403007c0c */ /* 0x000fe4000bf06270 */
[----:B------:R-:W-:Y:S02]  /*db00*/  @!P5 LOP3.LUT R19, R19, 0xfffffffe, RZ, 0xc0, !PT ;  /* 0xfffffffe1313d812 */ /* 0x000fe400078ec0ff */
[----:B----4-:R-:W-:Y:S01]  /*db10*/  @!P6 LOP3.LUT R15, R21, 0xfffffffe, RZ, 0xc0, !PT ;  /* 0xfffffffe150fe812 */ /* 0x010fe200078ec0ff */
[----:B0-----:R-:W-:-:S04]  /*db20*/  @!P2 IMAD.WIDE R6, R11, 0x4, R4 ;  /* 0x000000040b06a825 */ /* 0x001fc800078e0204 */
[--C-:B-1----:R-:W-:Y:S01]  /*db30*/  @!P3 IMAD.WIDE R8, R13, 0x4, R4.reuse ;  /* 0x000000040d08b825 */ /* 0x102fe200078e0204 */
[----:B------:R0:W-:Y:S03]  /*db40*/  @!P2 ST.E.64 desc[UR6][R6.64], R98 ;  /* 0x000000620600a985 */ /* 0x0001e6000c101b06 */
        /* <DEDUP_REMOVED lines=14> */
.L_x_3245:
[----:B------:R-:W0:Y:S02]  /*dc30*/  S2R R0, SR_TID.X ;  /* 0x0000000000007919 */ /* 0x000e240000002100 */
[----:B0-----:R-:W-:-:S04]  /*dc40*/  IADD3 R2, R0, -0x80, RZ ;  /* 0xffffff8000027810 */ /* 0x001fc80007ffe0ff */
[----:B------:R-:W-:-:S13]  /*dc50*/  ISETP.GT.AND P0, PT, R2, 0x7f, PT ;  /* 0x0000007f0200780c */ /* 0x000fda0003f04270 */
[----:B------:R-:W-:Y:S05]  /*dc60*/  @P0 BRA `(.L_x_3222) ;  /* 0x0000004400740947 */ /* 0x000fea0003800000 */
[----:B------:R-:W0:Y:S01]  /*dc70*/  S2R R3, SR_CTAID.X ;  /* 0x0000000000037919 */ /* 0x000e220000002500 */
[----:B------:R-:W1:Y:S01]  /*dc80*/  LDC R6, c[0x0][0xbe8] ;  /* 0x0002fa00ff067b82 */ /* 0x000e620000000800 */
[----:B------:R-:W-:Y:S01]  /*dc90*/  ULDC UR4, c[0x0][0xa88] ;  /* 0x0002a20000047ab9 */ /* 0x000fe20000000800 */
[----:B0-----:R-:W-:Y:S02]  /*dca0*/  IMAD R0, R3, 0x80, R0 ;  /* 0x0000008003007824 */ /* 0x001fe400078e0200 */
[----:B-1----:R-:W-:Y:S02]  /*dcb0*/  IMAD R3, R6, UR4, RZ ;  /* 0x0000000406037c24 */ /* 0x002fe4000f8e02ff */
[----:B------:R-:W-:-:S05]  /*dcc0*/  VIADD R0, R0, 0xffffff80 ;  /* 0xffffff8000007836 */ /* 0x000fca0000000000 */
[----:B------:R-:W-:-:S13]  /*dcd0*/  ISETP.GE.AND P0, PT, R0, R3, PT ;  /* 0x000000030000720c */ /* 0x000fda0003f06270 */
[----:B------:R-:W-:Y:S05]  /*dce0*/  @P0 BRA `(.L_x_3222) ;  /* 0x0000004400540947 */ /* 0x000fea0003800000 */
[----:B------:R-:W-:Y:S01]  /*dcf0*/  ISETP.NE.AND P0, PT, R6, 0x1, PT ;  /* 0x000000010600780c */ /* 0x000fe20003f05270 */
[----:B------:R-:W0:Y:S01]  /*dd00*/  S2UR UR7, SR_CTAID.Z ;  /* 0x00000000000779c3 */ /* 0x000e220000002700 */
[----:B------:R-:W-:Y:S01]  /*dd10*/  R2UR UR11, R18 ;  /* 0x00000000120b72ca */ /* 0x000fe200000e0000 */
[----:B------:R-:W-:Y:S01]  /*dd20*/  ULDC.64 UR8, c[0x0][0xbd0] ;  /* 0x0002f40000087ab9 */ /* 0x000fe20000000a00 */
[----:B------:R-:W-:Y:S01]  /*dd30*/  IMAD.MOV.U32 R5, RZ, RZ, R0 ;  /* 0x000000ffff057224 */ /* 0x000fe200078e0000 */
[----:B------:R-:W-:-:S04]  /*dd40*/  ULDC.64 UR12, c[0x0][0x208] ;  /* 0x00008200000c7ab9 */ /* 0x000fc80000000a00 */
[----:B------:R-:W1:Y:S06]  /*dd50*/  LDC.64 R10, c[0x0][0xbd8] ;  /* 0x0002f600ff0a7b82 */ /* 0x000e6c0000000a00 */
[----:B------:R-:W-:Y:S02]  /*dd60*/  USHF.R.S32.HI UR6, URZ, 0x1f, UR11 ;  /* 0x0000001f3f067899 */ /* 0x000fe4000801140b */
[----:B------:R-:W2:Y:S01]  /*dd70*/  @P0 LDC R7, c[0x0][0xbec] ;  /* 0x0002fb00ff070b82 */ /* 0x000ea20000000800 */
[----:B------:R-:W-:Y:S02]  /*dd80*/  UIMAD.WIDE.U32 UR4, UR11, UR8, URZ ;  /* 0x000000080b0472a5 */ /* 0x000fe4000f8e003f */
[----:B------:R-:W-:-:S04]  /*dd90*/  UIMAD UR6, UR6, UR8, URZ ;  /* 0x00000008060672a4 */ /* 0x000fc8000f8e023f */
[----:B------:R-:W-:Y:S01]  /*dda0*/  UIMAD UR6, UR11, UR9, UR6 ;  /* 0x000000090b0672a4 */ /* 0x000fe2000f8e0206 */
[----:B------:R-:W3:Y:S01]  /*ddb0*/  @P0 LDC R9, c[0x0][0xbf0] ;  /* 0x0002fc00ff090b82 */ /* 0x000ee20000000800 */
[----:B0-----:R-:W-:Y:S01]  /*ddc0*/  USHF.R.S32.HI UR8, URZ, 0x1f, UR7 ;  /* 0x0000001f3f087899 */ /* 0x001fe20008011407 */
[----:B------:R-:W-:Y:S01]  /*ddd0*/  MOV R2, UR4 ;  /* 0x0000000400027c02 */ /* 0x000fe20008000f00 */
[----:B------:R-:W-:Y:S02]  /*dde0*/  UIADD3 UR6, UR5, UR6, URZ ;  /* 0x0000000605067290 */ /* 0x000fe4000fffe03f */
[----:B------:R-:W-:Y:S01]  /*ddf0*/  IMAD.U32 R3, RZ, RZ, UR5 ;  /* 0x00000005ff037e24 */ /* 0x000fe2000f8e00ff */
[----:B------:R-:W-:Y:S02]  /*de00*/  ULDC.64 UR4, c[0x0][0xbe0] ;  /* 0x0002f80000047ab9 */ /* 0x000fe40000000a00 */
[----:B------:R-:W0:Y:S01]  /*de10*/  S2UR UR10, SR_CTAID.Y ;  /* 0x00000000000a79c3 */ /* 0x000e220000002600 */
[----:B------:R-:W-:-:S02]  /*de20*/  IMAD.U32 R3, RZ, RZ, UR6 ;  /* 0x00000006ff037e24 */ /* 0x000fc4000f8e00ff */
[C---:B-1----:R-:W-:Y:S02]  /*de30*/  IMAD R12, R10.reuse, UR8, RZ ;  /* 0x000000080a0c7c24 */ /* 0x042fe4000f8e02ff */
[----:B------:R-:W-:-:S03]  /*de40*/  IMAD.WIDE.U32 R2, R10, UR7, R2 ;  /* 0x000000070a027c25 */ /* 0x000fc6000f8e0002 */
[----:B------:R-:W0:Y:S01]  /*de50*/  LDC R8, c[0x0][0xc50] ;  /* 0x00031400ff087b82 */ /* 0x000e220000000800 */
[----:B--2---:R-:W-:-:S04]  /*de60*/  @P0 IMAD.HI.U32 R4, R0, R7, RZ ;  /* 0x0000000700040227 */ /* 0x004fc800078e00ff */
[----:B------:R-:W-:Y:S02]  /*de70*/  IMAD R7, RZ, RZ, -UR11 ;  /* 0x8000000bff077e24 */ /* 0x000fe4000f8e02ff */
[----:B------:R-:W-:Y:S01]  /*de80*/  IMAD R11, R11, UR7, R12 ;  /* 0x000000070b0b7c24 */ /* 0x000fe2000f8e020c */
[----:B---3--:R-:W-:-:S03]  /*de90*/  @P0 SHF.R.U32.HI R5, RZ, R9, R4 ;  /* 0x00000009ff050219 */ /* 0x008fc60000011604 */
[----:B------:R-:W-:Y:S02]  /*dea0*/  IMAD.IADD R3, R11, 0x1, R3 ;  /* 0x000000010b037824 */ /* 0x000fe400078e0203 */
[----:B0-----:R-:W-:Y:S01]  /*deb0*/  IMAD R9, R8, R7, UR10 ;  /* 0x0000000a08097e24 */ /* 0x001fe2000f8e0207 */
[----:B------:R-:W-:-:S03]  /*dec0*/  IADD3 R7, -R5, RZ, RZ ;  /* 0x000000ff05077210 */ /* 0x000fc60007ffe1ff */
[----:B------:R-:W-:Y:S01]  /*ded0*/  IMAD.WIDE.U32 R2, R9, UR4, R2 ;  /* 0x0000000409027c25 */ /* 0x000fe2000f8e0002 */
[----:B------:R-:W-:-:S03]  /*dee0*/  SHF.R.S32.HI R4, RZ, 0x1f, R9 ;  /* 0x0000001fff047819 */ /* 0x000fc60000011409 */
[----:B------:R-:W-:Y:S01]  /*def0*/  IMAD R7, R6, R7, R0 ;  /* 0x0000000706077224 */ /* 0x000fe200078e0200 */
[----:B------:R-:W-:Y:S01]  /*df00*/  IADD3 R2, P0, R5, R2, RZ ;  /* 0x0000000205027210 */ /* 0x000fe20007f1e0ff */
[----:B------:R-:W-:-:S03]  /*df10*/  IMAD R4, R4, UR4, RZ ;  /* 0x0000000404047c24 */ /* 0x000fc6000f8e02ff */
[----:B------:R-:W-:Y:S01]  /*df20*/  SHF.R.S32.HI R0, RZ, 0x1f, R7 ;  /* 0x0000001fff007819 */ /* 0x000fe20000011407 */
[----:B------:R-:W-:Y:S01]  /*df30*/  IMAD R4, R9, UR5, R4 ;  /* 0x0000000509047c24 */ /* 0x000fe2000f8e0204 */
[----:B------:R-:W-:Y:S01]  /*df40*/  SHF.R.S32.HI R9, RZ, 0x1f, R5 ;  /* 0x0000001fff097819 */ /* 0x000fe20000011405 */
[----:B------:R-:W-:Y:S02]  /*df50*/  ULDC.64 UR4, c[0x0][0xbc8] ;  /* 0x0002f20000047ab9 */ /* 0x000fe40000000a00 */
[----:B------:R-:W-:Y:S01]  /*df60*/  IMAD R0, R0, UR4, RZ ;  /* 0x0000000400007c24 */ /* 0x000fe2000f8e02ff */
[----:B------:R-:W-:-:S03]  /*df70*/  IADD3.X R3, R9, R3, R4, P0, !PT ;  /* 0x0000000309037210 */ /* 0x000fc600007fe404 */
        /* <DEDUP_REMOVED lines=9> */
.L_x_3220:
        /* <DEDUP_REMOVED lines=18> */
.L_x_3248:
[----:B------:R-:W-:Y:S01]  /*e130*/  ULDC UR7, c[0x0][0xc50] ;  /* 0x0003140000077ab9 */ /* 0x000fe20000000800 */
[----:B------:R-:W-:Y:S01]  /*e140*/  UMOV UR36, UR6 ;  /* 0x0000000600247c82 */ /* 0x000fe20008000000 */
[----:B------:R-:W-:-:S11]  /*e150*/  UISETP.NE.AND UP0, UPT, UR7, 0x1, UPT ;  /* 0x000000010700788c */ /* 0x000fd6000bf05270 */
[----:B------:R-:W-:Y:S01]  /*e160*/  @UP0 ULDC UR4, c[0x0][0xc54] ;  /* 0x0003150000040ab9 */ /* 0x000fe20000000800 */
[----:B------:R-:W-:Y:S01]  /*e170*/  @UP0 ULDC UR8, c[0x0][0xc58] ;  /* 0x0003160000080ab9 */ /* 0x000fe20000000800 */
[----:B------:R-:W-:-:S04]  /*e180*/  UIMAD.WIDE.U32 UR4, UR6, UR4, URZ ;  /* 0x00000004060472a5 */ /* 0x000fc8000f8e003f */
[----:B------:R-:W-:-:S12]  /*e190*/  @UP0 USHF.R.U32.HI UR36, URZ, UR8, UR5 ;  /* 0x000000083f240299 */ /* 0x000fd80008011605 */
.L_x_3249:
        /* <DEDUP_REMOVED lines=8> */
[----:B------:R-:W-:Y:S02]  /*e220*/  ULOP3.LUT UR42, UR6, 0xffff, URZ, 0xc0, !UPT ;  /* 0x0000ffff062a7892 */ /* 0x000fe4000f8ec03f */
[----:B------:R-:W-:Y:S01]  /*e230*/  UISETP.NE.U32.AND UP0, UPT, UR4, URZ, UPT ;  /* 0x0000003f0400728c */ /* 0x000fe2000bf05070 */
[----:B------:R-:W-:Y:S02]  /*e240*/  UMOV UR41, URZ ;  /* 0x0000003f00297c82 */ /* 0x000fe40008000000 */
[----:B------:R-:W-:Y:S01]  /*e250*/  ULDC UR4, c[0x0][0x424] ;  /* 0x0001090000047ab9 */ /* 0x000fe20000000800 */
[----:B------:R-:W-:-:S03]  /*e260*/  UISETP.NE.AND.EX UP0, UPT, UR5, URZ, UPT, UP0 ;  /* 0x0000003f0500728c */ /* 0x000fc6000bf05300 */
[----:B------:R-:W-:Y:S01]  /*e270*/  ULDC UR5, c[0x0][0x2f0] ;  /* 0x0000bc0000057ab9 */ /* 0x000fe20000000800 */
[----:B------:R-:W-:-:S04]  /*e280*/  USEL UR4, UR4, 0x1, UP0 ;  /* 0x0000000104047887 */ /* 0x000fc80008000000 */
[----:B------:R-:W-:-:S04]  /*e290*/  UIMAD UR4, UR4, UR5, URZ ;  /* 0x00000005040472a4 */ /* 0x000fc8000f8e023f */
[----:B------:R-:W-:Y:S02]  /*e2a0*/  UISETP.GE.AND UP0, UPT, UR4, 0x1, UPT ;  /* 0x000000010400788c */ /* 0x000fe4000bf06270 */
[----:B------:R-:W-:-:S03]  /*e2b0*/  UIADD3 UR5, UR4, 0x6f, URZ ;  /* 0x0000006f04057890 */ /* 0x000fc6000fffe03f */
[----:B------:R-:W-:Y:S01]  /*e2c0*/  UMOV UR4, URZ ;  /* 0x0000003f00047c82 */ /* 0x000fe20008000000 */
[----:B------:R-:W-:Y:S01]  /*e2d0*/  PLOP3.LUT P0, PT, PT, PT, UP0, 0x80, 0x0 ;  /* 0x000000000000781c */ /* 0x000fe20003f0f008 */
[----:B------:R-:W-:-:S04]  /*e2e0*/  UIMAD.WIDE UR4, UR5, -0x6db6db6d, UR4 ;  /* 0x92492493050478a5 */ /* 0x000fc8000f8e0204 */
[----:B------:R-:W-:-:S04]  /*e2f0*/  USHF.R.U32.HI UR39, URZ, 0x1f, UR5 ;  /* 0x0000001f3f277899 */ /* 0x000fc80008011605 */
[----:B------:R-:W-:-:S04]  /*e300*/  ULEA.HI.SX32 UR39, UR5, UR39, 0x1a ;  /* 0x0000002705277291 */ /* 0x000fc8000f8fd23f */
[----:B------:R-:W-:Y:S08]  /*e310*/  @!P0 BRA `(.L_x_3251) ;  /* 0x0000000000908947 */ /* 0x000ff00003800000 */
[----:B------:R-:W-:Y:S01]  /*e320*/  USHF.R.U32.HI UR6, URZ, 0x10, UR6 ;  /* 0x000000103f067899 */ /* 0x000fe20008011606 */
[----:B------:R-:W-:-:S03]  /*e330*/  UMOV UR4, URZ ;  /* 0x0000003f00047c82 */ /* 0x000fc60008000000 */
[----:B------:R-:W-:-:S11]  /*e340*/  UISETP.NE.AND UP0, UPT, UR6, URZ, UPT ;  /* 0x0000003f0600728c */ /* 0x000fd6000bf05270 */
[----:B------:R-:W-:Y:S02]  /*e350*/  @!UP0 ULDC UR6, c[0x0][0x9f0] ;  /* 0x00027c0000068ab9 */ /* 0x000fe40000000800 */
[----:B------:R-:W-:Y:S01]  /*e360*/  IMAD.U32 R3, RZ, RZ, UR6 ;  /* 0x00000006ff037e24 */ /* 0x000fe2000f8e00ff */
[----:B------:R-:W-:-:S04]  /*e370*/  UIADD3 UR7, UR39, -0x1, UR6 ;  /* 0xffffffff27077890 */ /* 0x000fc8000fffe006 */
[-C--:B------:R-:W-:Y:S02]  /*e380*/  IABS R0, R3.reuse ;  /* 0x0000000300007213 */ /* 0x080fe40000000000 */
[----:B------:R-:W-:Y:S01]  /*e390*/  IABS R4, R3 ;  /* 0x0000000300047213 */ /* 0x000fe20000000000 */
[----:B------:R-:W-:Y:S01]  /*e3a0*/  IMAD.U32 R3, RZ, RZ, UR7 ;  /* 0x00000007ff037e24 */ /* 0x000fe2000f8e00ff */
[----:B------:R-:W-:Y:S01]  /*e3b0*/  R2UR UR11, R0 ;  /* 0x00000000000b72ca */ /* 0x000fe200000e0000 */
[----:B------:R-:W-:Y:S02]  /*e3c0*/  ULOP3.LUT UR7, UR7, UR6, URZ, 0x3c, !UPT ;  /* 0x0000000607077292 */ /* 0x000fe4000f8e3c3f */
[----:B------:R-:W-:-:S10]  /*e3d0*/  IMAD.MOV R4, RZ, RZ, -R4 ;  /* 0x000000ffff047224 */ /* 0x000fd400078e0a04 */
[----:B------:R-:W0:Y:S08]  /*e3e0*/  I2F.RP R0, UR11 ;  /* 0x0000000b00007d06 */ /* 0x000e300008209400 */
[----:B0-----:R-:W0:Y:S02]  /*e3f0*/  MUFU.RCP R0, R0 ;  /* 0x0000000000007308 */ /* 0x001e240000001000 */
[----:B0-----:R-:W-:-:S02]  /*e400*/  IADD3 R2, R0, 0xffffffe, RZ ;  /* 0x0ffffffe00027810 */ /* 0x001fc40007ffe0ff */
[----:B------:R-:W-:Y:S01]  /*e410*/  IABS R0, R3 ;  /* 0x0000000300007213 */ /* 0x000fe20000000000 */
[----:B------:R-:W-:-:S03]  /*e420*/  IMAD.MOV.U32 R3, RZ, RZ, R4 ;  /* 0x000000ffff037224 */ /* 0x000fc600078e0004 */
[----:B------:R-:W0:Y:S01]  /*e430*/  F2I.FTZ.U32.TRUNC.NTZ R2, R2 ;  /* 0x0000000200027305 */ /* 0x000e22000021f000 */
[----:B------:R-:W-:Y:S02]  /*e440*/  R2UR UR9, R0 ;  /* 0x00000000000972ca */ /* 0x000fe400000e0000 */
[----:B------:R-:W-:Y:S02]  /*e450*/  R2UR UR10, R3 ;  /* 0x00000000030a72ca */ /* 0x000fe400000e0000 */
        /* <DEDUP_REMOVED lines=16> */
.L_x_3251:
[----:B------:R-:W-:Y:S01]  /*e560*/  UIMAD UR40, UR42, UR41, URZ ;  /* 0x000000292a2872a4 */ /* 0x000fe2000f8e023f */
[----:B------:R-:W-:-:S05]  /*e570*/  MOV R0, UR39 ;  /* 0x0000002700007c02 */ /* 0x000fca0008000f00 */
[----:B------:R-:W-:-:S05]  /*e580*/  IMAD.U32 R3, RZ, RZ, UR40 ;  /* 0x00000028ff037e24 */ /* 0x000fca000f8e00ff */
[----:B------:R-:W-:Y:S01]  /*e590*/  VIADDMNMX R17, R3, UR41, R0, PT ;  /* 0x0000002903117c46 */ /* 0x000fe2000b800100 */
[----:B------:R-:W-:Y:S02]  /*e5a0*/  IMAD.MOV.U32 R0, RZ, RZ, RZ ;  /* 0x000000ffff007224 */ /* 0x000fe400078e00ff */
[----:B------:R-:W-:Y:S01]  /*e5b0*/  IMAD.MOV.U32 R3, RZ, RZ, 0x1 ;  /* 0x00000001ff037424 */ /* 0x000fe200078e00ff */
        /* <DEDUP_REMOVED lines=14> */
[----:B------:R-:W-:Y:S01]  /*e6a0*/  MOV R4, UR6 ;  /* 0x0000000600047c02 */ /* 0x000fe20008000f00 */
[----:B------:R-:W-:Y:S01]  /*e6b0*/  IMAD.U32 R5, RZ, RZ, UR7 ;  /* 0x00000007ff057e24 */ /* 0x000fe2000f8e00ff */
[----:B------:R-:W0:Y:S01]  /*e6c0*/  LDC.64 R2, c[0x4][R2] ;  /* 0x0100000002027b82 */ /* 0x000e220000000a00 */
[----:B------:R-:W-:Y:S01]  /*e6d0*/  IMAD.U32 R6, RZ, RZ, UR8 ;  /* 0x00000008ff067e24 */ /* 0x000fe2000f8e00ff */
[----:B------:R-:W-:Y:S01]  /*e6e0*/  MOV R10, UR4 ;  /* 0x00000004000a7c02 */ /* 0x000fe20008000f00 */
[----:B------:R-:W-:Y:S01]  /*e6f0*/  IMAD.U32 R7, RZ, RZ, UR9 ;  /* 0x00000009ff077e24 */ /* 0x000fe2000f8e00ff */
[----:B------:R-:W-:Y:S01]  /*e700*/  MOV R13, RZ ;  /* 0x000000ff000d7202 */ /* 0x000fe20000000f00 */
[----:B------:R-:W-:-:S02]  /*e710*/  IMAD.U32 R11, RZ, RZ, UR5 ;  /* 0x00000005ff0b7e24 */ /* 0x000fc4000f8e00ff */
[----:B------:R-:W-:Y:S02]  /*e720*/  IMAD.MOV.U32 R8, RZ, RZ, 0x70 ;  /* 0x00000070ff087424 */ /* 0x000fe400078e00ff */
[----:B------:R-:W-:-:S07]  /*e730*/  IMAD.MOV.U32 R12, RZ, RZ, 0x1 ;  /* 0x00000001ff0c7424 */ /* 0x000fce00078e00ff */
[----:B------:R-:W-:-:S07]  /*e740*/  LEPC R20, `(.L_x_3252) ;  /* 0x000000001014794e */ /* 0x000fce0000000000 */
[----:B0-----:R-:W-:Y:S05]  /*e750*/  CALL.ABS.NOINC R2 ;  /* 0x0000000002007343 */ /* 0x001fea0003c00000 */
.L_x_3252:
        /* <DEDUP_REMOVED lines=20> */
.L_x_3254:
        /* <DEDUP_REMOVED lines=15> */
.L_x_3253:
        /* <DEDUP_REMOVED lines=21> */
.L_x_3339:
        /* <DEDUP_REMOVED lines=8> */
.L_x_3342:
[----:B------:R-:W-:Y:S05]  /*eb60*/  @!P6 BRA `(.L_x_3256) ;  /* 0x000000040008e947 */ /* 0x000fea0003800000 */
[----:B------:R-:W-:Y:S01]  /*eb70*/  MOV R16, R18 ;  /* 0x0000001200107202 */ /* 0x000fe20000000f00 */
        /* <DEDUP_REMOVED lines=18> */
[----:B------:R-:W-:-:S05]  /*eca0*/  IADD3 R0, -R0, RZ, RZ ;  /* 0x000000ff00007210 */ /* 0x000fca0007ffe1ff */
[----:B------:R-:W-:-:S07]  /*ecb0*/  IMAD R17, R6, R0, R17 ;  /* 0x0000000006117224 */ /* 0x000fce00078e0211 */
.L_x_3258:
[----:B0-----:R-:W-:Y:S01]  /*ecc0*/  IMAD.MOV.U32 R0, RZ, RZ, 0x1 ;  /* 0x00000001ff007424 */ /* 0x001fe200078e00ff */
[----:B------:R-:W1:Y:S04]  /*ecd0*/  S2R R8, SR_TID.X ;  /* 0x0000000000087919 */ /* 0x000e680000002100 */
[----:B------:R-:W-:-:S04]  /*ece0*/  SHF.L.U32 R0, R0, 0x1f, RZ ;  /* 0x0000001f00007819 */ /* 0x000fc800000006ff */
[----:B------:R-:W0:Y:S01]  /*ecf0*/  SYNCS.PHASECHK.TRANS64.TRYWAIT P0, [UR38+0x36840], R0 ;  /* 0x03684000ff0075a7 */ /* 0x000e220008000166 */
[----:B-1----:R-:W-:-:S04]  /*ed00*/  LOP3.LUT R2, R8, 0x7f, RZ, 0xc0, !PT ;  /* 0x0000007f08027812 */ /* 0x002fc800078ec0ff */
[----:B------:R-:W-:Y:S01]  /*ed10*/  ISETP.NE.AND P1, PT, R2, RZ, PT ;  /* 0x000000ff0200720c */ /* 0x000fe20003f25270 */
[----:B0-----:R-:W-:-:S12]  /*ed20*/  @!P0 BRA `(.L_x_3259) ;  /* 0x00000038000c8947 */ /* 0x001fd80003800000 */
.L_x_3343:
[----:B------:R-:W-:Y:S05]  /*ed30*/  @P1 BRA `(.L_x_3260) ;  /* 0x0000000000181947 */ /* 0x000fea0003800000 */
[----:B------:R-:W1:Y:S01]  /*ed40*/  S2R R2, SR_TID.X ;  /* 0x0000000000027919 */ /* 0x000e620000002100 */
[----:B0-----:R-:W-:-:S04]  /*ed50*/  IMAD.MOV.U32 R0, RZ, RZ, 0xa800 ;  /* 0x0000a800ff007424 */ /* 0x001fc800078e00ff */
[----:B------:R2:W-:Y:S01]  /*ed60*/  SYNCS.ARRIVE.TRANS64 RZ, [UR38+0x36830], R0 ;  /* 0x03683000ffff79a7 */ /* 0x0005e20008000026 */
[----:B-1----:R-:W-:-:S13]  /*ed70*/  LOP3.LUT P0, RZ, R2, 0x1f, RZ, 0xc0, !PT ;  /* 0x0000001f02ff7812 */ /* 0x002fda000780c0ff */
[----:B--2---:R-:W-:Y:S05]  /*ed80*/  @!P0 BRA `(.L_x_3260) ;  /* 0x0000000000048947 */ /* 0x004fea0003800000 */
[----:B------:R-:W-:Y:S01]  /*ed90*/  BPT.TRAP 0x1 ;  /* 0x000000040000795c */ /* 0x000fe20000300000 */
.L_x_3260:
        /* <DEDUP_REMOVED lines=27> */
[----:B------:R-:W-:Y:S01]  /*ef50*/  UMOV UR19, UR11 ;  /* 0x0000000b00137c82 */ /* 0x000fe20008000000 */
[----:B------:R1:W-:Y:S01]  /*ef60*/  UTMALDG.4D [UR24], [UR4], desc[UR6] ;  /* 0x00000618040075b4 */ /* 0x0003e20008019000 */
[----:B------:R1:W-:Y:S02]  /*ef70*/  UTMALDG.4D [UR16], [UR4], desc[UR6] ;  /* 0x00000610040075b4 */ /* 0x0003e40008019000 */
[----:B-1----:R-:W-:Y:S01]  /*ef80*/  NOP ;  /* 0x0000000000007918 */ /* 0x002fe20000000000 */
.L_x_3256:
        /* <DEDUP_REMOVED lines=21> */
[----:B01----:R-:W-:Y:S05]  /*f0e0*/  CALL.ABS.NOINC R2 ;  /* 0x0000000002007343 */ /* 0x003fea0003c00000 */
.L_x_3261:
[----:B------:R-:W1:Y:S01]  /*f0f0*/  LDC R6, c[0x0][0x448] ;  /* 0x00011200ff067b82 */ /* 0x000e620000000800 */
[----:B------:R-:W2:Y:S01]  /*f100*/  S2R R14, SR_TID.X ;  /* 0x00000000000e7919 */ /* 0x000ea20000002100 */
[----:B------:R-:W-:Y:S01]  /*f110*/  USHF.R.S32.HI UR6, URZ, 0x1f, UR36 ;  /* 0x0000001f3f067899 */ /* 0x000fe20008011424 */
[----:B------:R-:W-:Y:S01]  /*f120*/  ULDC.64 UR8, c[0x0][0x2d8] ;  /* 0x0000b60000087ab9 */ /* 0x000fe20000000a00 */
[----:B------:R-:W3:Y:S02]  /*f130*/  S2R R15, SR_CTAID.Z ;  /* 0x00000000000f7919 */ /* 0x000ee40000002700 */
[----:B------:R-:W-:Y:S02]  /*f140*/  UIMAD UR6, UR6, UR8, URZ ;  /* 0x00000008060672a4 */ /* 0x000fe4000f8e023f */
[----:B------:R-:W4:Y:S01]  /*f150*/  LDC.64 R2, c[0x0][0x2e0] ;  /* 0x0000b800ff027b82 */ /* 0x000f220000000a00 */
[----:B------:R-:W5:Y:S01]  /*f160*/  S2R R12, SR_CTAID.X ;  /* 0x00000000000c7919 */ /* 0x000f620000002500 */
[----:B------:R-:W-:-:S02]  /*f170*/  UIMAD.WIDE.U32 UR4, UR36, UR8, URZ ;  /* 0x00000008240472a5 */ /* 0x000fc4000f8e003f */
[----:B------:R-:W-:-:S04]  /*f180*/  UIMAD UR6, UR36, UR9, UR6 ;  /* 0x00000009240672a4 */ /* 0x000fc8000f8e0206 */
[----:B------:R-:W-:Y:S01]  /*f190*/  UIADD3 UR5, UR5, UR6, URZ ;  /* 0x0000000605057290 */ /* 0x000fe2000fffe03f */
[----:B-1----:R-:W-:Y:S02]  /*f1a0*/  ISETP.NE.AND P0, PT, R6, 0x1, PT ;  /* 0x000000010600780c */ /* 0x002fe40003f05270 */
[C---:B--2---:R-:W-:Y:S02]  /*f1b0*/  LOP3.LUT R13, R14.reuse, 0x7f, RZ, 0xc0, !PT ;  /* 0x0000007f0e0d7812 */ /* 0x044fe400078ec0ff */
[----:B------:R-:W-:-:S09]  /*f1c0*/  SHF.L.U32 R11, R14, 0x4, RZ ;  /* 0x000000040e0b7819 */ /* 0x000fd200000006ff */
[----:B------:R-:W1:Y:S01]  /*f1d0*/  @P0 LDC R9, c[0x0][0x44c] ;  /* 0x00011300ff090b82 */ /* 0x000e620000000800 */
[----:B------:R-:W-:Y:S02]  /*f1e0*/  SHF.R.U32.HI R8, RZ, 0x3, R13 ;  /* 0x00000003ff087819 */ /* 0x000fe4000001160d */
[----:B---3--:R-:W-:Y:S02]  /*f1f0*/  SHF.R.S32.HI R5, RZ, 0x1f, R15 ;  /* 0x0000001fff057819 */ /* 0x008fe4000001140f */
[----:B0-----:R-:W-:-:S03]  /*f200*/  LOP3.LUT R0, R8, 0x70, R11, 0xf8, !PT ;  /* 0x0000007008007812 */ /* 0x001fc600078ef80b */
[----:B------:R-:W0:Y:S01]  /*f210*/  @P0 LDC R7, c[0x0][0x450] ;  /* 0x00011400ff070b82 */ /* 0x000e220000000800 */
[-C--:B----4-:R-:W-:Y:S02]  /*f220*/  IMAD R4, R5, R2.reuse, RZ ;  /* 0x0000000205047224 */ /* 0x090fe400078e02ff */
[----:B-----5:R-:W-:Y:S02]  /*f230*/  IMAD R0, R12, 0x80, R0 ;  /* 0x000000800c007824 */ /* 0x020fe400078e0200 */
[C---:B------:R-:W-:Y:S02]  /*f240*/  IMAD R5, R15.reuse, R3, R4 ;  /* 0x000000030f057224 */ /* 0x040fe400078e0204 */
[----:B------:R-:W-:Y:S02]  /*f250*/  IMAD.MOV.U32 R4, RZ, RZ, R0 ;  /* 0x000000ffff047224 */ /* 0x000fe400078e0000 */
[----:B------:R-:W-:Y:S01]  /*f260*/  IMAD.WIDE.U32 R2, R15, R2, UR4 ;  /* 0x000000040f027e25 */ /* 0x000fe2000f8e0002 */
[----:B------:R-:W-:-:S03]  /*f270*/  ULDC.64 UR4, c[0x0][0x2d0] ;  /* 0x0000b40000047ab9 */ /* 0x000fc60000000a00 */
[----:B------:R-:W-:Y:S02]  /*f280*/  IMAD.IADD R3, R3, 0x1, R5 ;  /* 0x0000000103037824 */ /* 0x000fe400078e0205 */
[----:B-1----:R-:W-:Y:S01]  /*f290*/  @P0 IMAD.HI.U32 R10, R0, R9, RZ ;  /* 0x00000009000a0227 */ /* 0x002fe200078e00ff */
[----:B------:R-:W-:-:S04]  /*f2a0*/  SHF.L.U32 R9, R13, 0x3, RZ ;  /* 0x000000030d097819 */ /* 0x000fc800000006ff */
[----:B0-----:R-:W-:-:S04]  /*f2b0*/  @P0 SHF.R.U32.HI R4, RZ, R7, R10 ;  /* 0x00000007ff040219 */ /* 0x001fc8000001160a */
[----:B------:R-:W-:Y:S01]  /*f2c0*/  SHF.R.S32.HI R5, RZ, 0x1f, R4 ;  /* 0x0000001fff057819 */ /* 0x000fe20000011404 */
[C---:B------:R-:W-:Y:S01]  /*f2d0*/  IMAD.WIDE.U32 R2, R4.reuse, UR4, R2 ;  /* 0x0000000404027c25 */ /* 0x040fe2000f8e0002 */
[----:B------:R-:W-:-:S03]  /*f2e0*/  IADD3 R7, -R4, RZ, RZ ;  /* 0x000000ff04077210 */ /* 0x000fc60007ffe1ff */
[----:B------:R-:W-:Y:S02]  /*f2f0*/  IMAD R5, R5, UR4, RZ ;  /* 0x0000000405057c24 */ /* 0x000fe4000f8e02ff */
[----:B------:R-:W-:Y:S02]  /*f300*/  IMAD R0, R6, R7, R0 ;  /* 0x0000000706007224 */ /* 0x000fe400078e0200 */
[----:B------:R-:W-:Y:S01]  /*f310*/  IMAD R5, R4, UR5, R5 ;  /* 0x0000000504057c24 */ /* 0x000fe2000f8e0205 */
[----:B------:R-:W-:Y:S02]  /*f320*/  ULDC.64 UR4, c[0x0][0x2c8] ;  /* 0x0000b20000047ab9 */ /* 0x000fe40000000a00 */
[----:B------:R-:W-:Y:S01]  /*f330*/  SHF.R.S32.HI R4, RZ, 0x1f, R0 ;  /* 0x0000001fff047819 */ /* 0x000fe20000011400 */
[----:B------:R-:W-:-:S04]  /*f340*/  IMAD.IADD R3, R3, 0x1, R5 ;  /* 0x0000000103037824 */ /* 0x000fc800078e0205 */
[----:B------:R-:W-:Y:S02]  /*f350*/  IMAD R5, R4, UR4, RZ ;  /* 0x0000000404057c24 */ /* 0x000fe4000f8e02ff */
[----:B------:R-:W-:-:S04]  /*f360*/  IMAD.WIDE.U32 R2, R0, UR4, R2 ;  /* 0x0000000400027c25 */ /* 0x000fc8000f8e0002 */
[----:B------:R-:W-:Y:S01]  /*f370*/  IMAD R5, R0, UR5, R5 ;  /* 0x0000000500057c24 */ /* 0x000fe2000f8e0205 */
[----:B------:R-:W-:Y:S02]  /*f380*/  ULDC.64 UR4, c[0x0][0x280] ;  /* 0x0000a00000047ab9 */ /* 0x000fe40000000a00 */
[----:B------:R-:W-:Y:S01]  /*f390*/  LEA R0, P0, R2, UR4, 0x1 ;  /* 0x0000000402007c11 */ /* 0x000fe2000f8008ff */
[----:B------:R-:W-:Y:S01]  /*f3a0*/  IMAD.IADD R7, R3, 0x1, R5 ;  /* 0x0000000103077824 */ /* 0x000fe200078e0205 */
[----:B------:R-:W-:-:S04]  /*f3b0*/  ULDC UR4, c[0x0][0x2b8] ;  /* 0x0000ae0000047ab9 */ /* 0x000fc80000000800 */
        /* <DEDUP_REMOVED lines=19> */
[----:B------:R-:W-:Y:S01]  /*f4f0*/  SHFL.IDX PT, R4, R7, 0x1, 0x181f ;  /* 0x00381f0007047f89 */ /* 0x000fe200000e0000 */
[----:B0-----:R-:W-:-:S03]  /*f500*/  IMAD R8, R2, 0x80, R8 ;  /* 0x0000008002087824 */ /* 0x001fc600078e0208 */
[----:B------:R-:W0:Y:S02]  /*f510*/  SHFL.IDX PT, R2, R7, RZ, 0x181f ;  /* 0x00181fff07027589 */ /* 0x000e2400000e0000 */
[C---:B------:R-:W-:Y:S02]  /*f520*/  ISETP.GE.AND P3, PT, R8.reuse, R6, PT ;  /* 0x000000060800720c */ /* 0x040fe40003f66270 */
[----:B------:R-:W-:-:S11]  /*f530*/  IADD3 R5, R8, 0x10, RZ ;  /* 0x0000001008057810 */ /* 0x000fd60007ffe0ff */
[----:B------:R-:W-:Y:S01]  /*f540*/  @!P3 LEA R21, R9, UR38, 0x1 ;  /* 0x000000260915bc11 */ /* 0x000fe2000f8e08ff */
[----:B0-----:R-:W-:Y:S02]  /*f550*/  IMAD.MOV.U32 R3, RZ, RZ, R2 ;  /* 0x000000ffff037224 */ /* 0x001fe400078e0002 */
[----:B------:R-:W-:Y:S02]  /*f560*/  IMAD.MOV.U32 R2, RZ, RZ, R14 ;  /* 0x000000ffff027224 */ /* 0x000fe400078e000e */
[----:B------:R-:W0:Y:S02]  /*f570*/  SHFL.IDX PT, R14, R0, 0x1, 0x181f ;  /* 0x00381f00000e7f89 */ /* 0x000e2400000e0000 */
[----:B------:R-:W-:-:S05]  /*f580*/  @!P3 IMAD.WIDE.U32 R2, R10, 0x2, R2 ;  /* 0x000000020a02b825 */ /* 0x000fca00078e0002 */
[----:B------:R-:W-:Y:S04]  /*f590*/  @!P3 LDGSTS.E.BYPASS.LTC128B.128 [R21+0x15400], desc[UR6][R2.64], !P2 ;  /* 0x154000000215bfae */ /* 0x000fe8000d101d46 */
[----:B------:R-:W-:Y:S04]  /*f5a0*/  @!P3 LDGSTS.E.BYPASS.LTC128B.128 [R21+0x19400], desc[UR6][R2.64+0x80], !P0 ;  /* 0x194000800215bfae */ /* 0x000fe8000c101d46 */
[----:B------:R1:W-:Y:S01]  /*f5b0*/  @!P3 LDGSTS.E.BYPASS.LTC128B.128 [R21+0x1d400], desc[UR6][R2.64+0x100], !P1 ;  /* 0x1d4001000215bfae */ /* 0x0003e2000c901d46 */
[----:B------:R-:W-:Y:S01]  /*f5c0*/  ISETP.GE.AND P3, PT, R5, R6, PT ;  /* 0x000000060500720c */ /* 0x000fe20003f66270 */
[----:B------:R-:W-:-:S02]  /*f5d0*/  IMAD.MOV.U32 R5, RZ, RZ, R4 ;  /* 0x000000ffff057224 */ /* 0x000fc400078e0004 */
[----:B0-----:R-:W-:Y:S02]  /*f5e0*/  IMAD.MOV.U32 R4, RZ, RZ, R14 ;  /* 0x000000ffff047224 */ /* 0x001fe400078e000e */
[----:B------:R-:W-:Y:S01]  /*f5f0*/  SHFL.IDX PT, R14, R0, 0x2, 0x181f ;  /* 0x00581f00000e7f89 */ /* 0x000fe200000e0000 */
[----:B-1----:R-:W-:-:S07]  /*f600*/  VIADD R3, R8, 0x20 ;  /* 0x0000002008037836 */ /* 0x002fce0000000000 */
[----:B------:R-:W-:Y:S01]  /*f610*/  @!P3 IMAD.WIDE.U32 R4, R10, 0x2, R4 ;  /* 0x000000020a04b825 */ /* 0x000fe200078e0004 */
[----:B------:R-:W0:Y:S01]  /*f620*/  SHFL.IDX PT, R2, R7, 0x2, 0x181f ;  /* 0x00581f0007027f89 */ /* 0x000e2200000e0000 */
[----:B------:R-:W-:-:S05]  /*f630*/  @!P3 LEA R20, R9, UR38, 0x1 ;  /* 0x000000260914bc11 */ /* 0x000fca000f8e08ff */
[----:B------:R-:W-:Y:S04]  /*f640*/  @!P3 LDGSTS.E.BYPASS.LTC128B.128 [R20+0x15c00], desc[UR6][R4.64], !P2 ;  /* 0x15c000000414bfae */ /* 0x000fe8000d101d46 */
[----:B------:R-:W-:Y:S04]  /*f650*/  @!P3 LDGSTS.E.BYPASS.LTC128B.128 [R20+0x19c00], desc[UR6][R4.64+0x80], !P0 ;  /* 0x19c000800414bfae */ /* 0x000fe8000c101d46 */
[----:B------:R1:W-:Y:S01]  /*f660*/  @!P3 LDGSTS.E.BYPASS.LTC128B.128 [R20+0x1dc00], desc[UR6][R4.64+0x100], !P1 ;  /* 0x1dc001000414bfae */ /* 0x0003e2000c901d46 */
[----:B------:R-:W-:Y:S02]  /*f670*/  ISETP.GE.AND P3, PT, R3, R6, PT ;  /* 0x000000060300720c */ /* 0x000fe40003f66270 */
[----:B0-----:R-:W-:Y:S01]  /*f680*/  MOV R3, R2 ;  /* 0x0000000200037202 */ /* 0x001fe20000000f00 */
[----:B------:R-:W-:Y:S01]  /*f690*/  IMAD.MOV.U32 R2, RZ, RZ, R14 ;  /* 0x000000ffff027224 */ /* 0x000fe200078e000e */
[----:B-1----:R-:W0:Y:S01]  /*f6a0*/  SHFL.IDX PT, R4, R7, 0x3, 0x181f ;  /* 0x00781f0007047f89 */ /* 0x002e2200000e0000 */
[----:B------:R-:W-:-:S08]  /*f6b0*/  VIADD R5, R8, 0x30 ;  /* 0x0000003008057836 */ /* 0x000fd00000000000 */
[----:B------:R-:W-:Y:S01]  /*f6c0*/  @!P3 LEA R21, R9, UR38, 0x1 ;  /* 0x000000260915bc11 */ /* 0x000fe2000f8e08ff */
[----:B------:R-:W-:Y:S01]  /*f6d0*/  @!P3 IMAD.WIDE.U32 R2, R10, 0x2, R2 ;  /* 0x000000020a02b825 */ /* 0x000fe200078e0002 */
[----:B------:R-:W1:Y:S04]  /*f6e0*/  SHFL.IDX PT, R14, R0, 0x3, 0x181f ;  /* 0x00781f00000e7f89 */ /* 0x000e6800000e0000 */
[----:B------:R-:W-:Y:S04]  /*f6f0*/  @!P3 LDGSTS.E.BYPASS.LTC128B.128 [R21+0x16400], desc[UR6][R2.64], !P2 ;  /* 0x164000000215bfae */ /* 0x000fe8000d101d46 */
[----:B------:R-:W-:Y:S04]  /*f700*/  @!P3 LDGSTS.E.BYPASS.LTC128B.128 [R21+0x1a400], desc[UR6][R2.64+0x80], !P0 ;  /* 0x1a4000800215bfae */ /* 0x000fe8000c101d46 */
[----:B------:R2:W-:Y:S01]  /*f710*/  @!P3 LDGSTS.E.BYPASS.LTC128B.128 [R21+0x1e400], desc[UR6][R2.64+0x100], !P1 ;  /* 0x1e4001000215bfae */ /* 0x0005e2000c901d46 */
[----:B------:R-:W-:Y:S01]  /*f720*/  ISETP.GE.AND P3, PT, R5, R6, PT ;  /* 0x000000060500720c */ /* 0x000fe20003f66270 */
[----:B0-----:R-:W-:Y:S01]  /*f730*/  IMAD.MOV.U32 R5, RZ, RZ, R4 ;  /* 0x000000ffff057224 */ /* 0x001fe200078e0004 */
[----:B-1----:R-:W-:Y:S01]  /*f740*/  MOV R4, R14 ;  /* 0x0000000e00047202 */ /* 0x002fe20000000f00 */
[----:B--2---:R-:W0:Y:S10]  /*f750*/  SHFL.IDX PT, R2, R7, 0x4, 0x181f ;  /* 0x00981f0007027f89 */ /* 0x004e3400000e0000 */
[----:B------:R-:W-:Y:S01]  /*f760*/  @!P3 LEA R20, R9, UR38, 0x1 ;  /* 0x000000260914bc11 */ /* 0x000fe2000f8e08ff */
[----:B------:R-:W-:Y:S01]  /*f770*/  VIADD R3, R8, 0x40 ;  /* 0x0000004008037836 */ /* 0x000fe20000000000 */
[----:B------:R-:W1:Y:S01]  /*f780*/  SHFL.IDX PT, R14, R0, 0x4, 0x181f ;  /* 0x00981f00000e7f89 */ /* 0x000e6200000e0000 */
[----:B------:R-:W-:-:S05]  /*f790*/  @!P3 IMAD.WIDE.U32 R4, R10, 0x2, R4 ;  /* 0x000000020a04b825 */ /* 0x000fca00078e0004 */
[----:B------:R-:W-:Y:S04]  /*f7a0*/  @!P3 LDGSTS.E.BYPASS.LTC128B.128 [R20+0x16c00], desc[UR6][R4.64], !P2 ;  /* 0x16c000000414bfae */ /* 0x000fe8000d101d46 */
[----:B------:R-:W-:Y:S04]  /*f7b0*/  @!P3 LDGSTS.E.BYPASS.LTC128B.128 [R20+0x1ac00], desc[UR6][R4.64+0x80], !P0 ;  /* 0x1ac000800414bfae */ /* 0x000fe8000c101d46 */
[----:B------:R2:W-:Y:S01]  /*f7c0*/  @!P3 LDGSTS.E.BYPASS.LTC128B.128 [R20+0x1ec00], desc[UR6][R4.64+0x100], !P1 ;  /* 0x1ec001000414bfae */ /* 0x0005e2000c901d46 */
[----:B------:R-:W-:Y:S01]  /*f7d0*/  ISETP.GE.AND P3, PT, R3, R6, PT ;  /* 0x000000060300720c */ /* 0x000fe20003f66270 */
[----:B0-----:R-:W-:-:S02]  /*f7e0*/  IMAD.MOV.U32 R3, RZ, RZ, R2 ;  /* 0x000000ffff037224 */ /* 0x001fc400078e0002 */
[----:B-1----:R-:W-:Y:S01]  /*f7f0*/  IMAD.MOV.U32 R2, RZ, RZ, R14 ;  /* 0x000000ffff027224 */ /* 0x002fe200078e000e */
[----:B--2---:R-:W0:Y:S01]  /*f800*/  SHFL.IDX PT, R4, R7, 0x5, 0x181f ;  /* 0x00b81f0007047f89 */ /* 0x004e2200000e0000 */
[----:B------:R-:W-:-:S08]  /*f810*/  IADD3 R5, R8, 0x50, RZ ;  /* 0x0000005008057810 */ /* 0x000fd00007ffe0ff */
[----:B------:R-:W-:Y:S01]  /*f820*/  @!P3 IMAD.WIDE.U32 R2, R10, 0x2, R2 ;  /* 0x000000020a02b825 */ /* 0x000fe200078e0002 */
[----:B------:R-:W-:Y:S01]  /*f830*/  @!P3 LEA R21, R9, UR38, 0x1 ;  /* 0x000000260915bc11 */ /* 0x000fe2000f8e08ff */
[----:B------:R-:W1:Y:S04]  /*f840*/  SHFL.IDX PT, R14, R0, 0x5, 0x181f ;  /* 0x00b81f00000e7f89 */ /* 0x000e6800000e0000 */
[----:B------:R-:W-:Y:S04]  /*f850*/  @!P3 LDGSTS.E.BYPASS.LTC128B.128 [R21+0x17400], desc[UR6][R2.64], !P2 ;  /* 0x174000000215bfae */ /* 0x000fe8000d101d46 */
[----:B------:R-:W-:Y:S04]  /*f860*/  @!P3 LDGSTS.E.BYPASS.LTC128B.128 [R21+0x1b400], desc[UR6][R2.64+0x80], !P0 ;  /* 0x1b4000800215bfae */ /* 0x000fe8000c101d46 */
[----:B------:R2:W-:Y:S01]  /*f870*/  @!P3 LDGSTS.E.BYPASS.LTC128B.128 [R21+0x1f400], desc[UR6][R2.64+0x100], !P1 ;  /* 0x1f4001000215bfae */ /* 0x0005e2000c901d46 */
[----:B------:R-:W-:Y:S01]  /*f880*/  ISETP.GE.AND P3, PT, R5, R6, PT ;  /* 0x000000060500720c */ /* 0x000fe20003f66270 */
[----:B0-----:R-:W-:-:S02]  /*f890*/  IMAD.MOV.U32 R5, RZ, RZ, R4 ;  /* 0x000000ffff057224 */ /* 0x001fc400078e0004 */
[----:B-1----:R-:W-:Y:S01]  /*f8a0*/  IMAD.MOV.U32 R4, RZ, RZ, R14 ;  /* 0x000000ffff047224 */ /* 0x002fe200078e000e */
[----:B--2---:R-:W0:Y:S09]  /*f8b0*/  SHFL.IDX PT, R2, R7, 0x6, 0x181f ;  /* 0x00d81f0007027f89 */ /* 0x004e3200000e0000 */
[----:B------:R-:W-:Y:S01]  /*f8c0*/  @!P3 LEA R20, R9, UR38, 0x1 ;  /* 0x000000260914bc11 */ /* 0x000fe2000f8e08ff */
[----:B------:R-:W-:Y:S01]  /*f8d0*/  VIADD R3, R8, 0x60 ;  /* 0x0000006008037836 */ /* 0x000fe20000000000 */
[----:B------:R-:W1:Y:S01]  /*f8e0*/  SHFL.IDX PT, R14, R0, 0x6, 0x181f ;  /* 0x00d81f00000e7f89 */ /* 0x000e6200000e0000 */
[----:B------:R-:W-:-:S05]  /*f8f0*/  @!P3 IMAD.WIDE.U32 R4, R10, 0x2, R4 ;  /* 0x000000020a04b825 */ /* 0x000fca00078e0004 */
[----:B------:R-:W-:Y:S04]  /*f900*/  @!P3 LDGSTS.E.BYPASS.LTC128B.128 [R20+0x17c00], desc[UR6][R4.64], !P2 ;  /* 0x17c000000414bfae */ /* 0x000fe8000d101d46 */
[----:B------:R-:W-:Y:S04]  /*f910*/  @!P3 LDGSTS.E.BYPASS.LTC128B.128 [R20+0x1bc00], desc[UR6][R4.64+0x80], !P0 ;  /* 0x1bc000800414bfae */ /* 0x000fe8000c101d46 */
[----:B------:R2:W-:Y:S01]  /*f920*/  @!P3 LDGSTS.E.BYPASS.LTC128B.128 [R20+0x1fc00], desc[UR6][R4.64+0x100], !P1 ;  /* 0x1fc001000414bfae */ /* 0x0005e2000c901d46 */
[----:B------:R-:W-:Y:S02]  /*f930*/  ISETP.GE.AND P3, PT, R3, R6, PT ;  /* 0x000000060300720c */ /* 0x000fe40003f66270 */
[----:B0-----:R-:W-:Y:S01]  /*f940*/  MOV R3, R2 ;  /* 0x0000000200037202 */ /* 0x001fe20000000f00 */
[----:B-1----:R-:W-:Y:S01]  /*f950*/  IMAD.MOV.U32 R2, RZ, RZ, R14 ;  /* 0x000000ffff027224 */ /* 0x002fe200078e000e */
[----:B--2---:R0:W1:Y:S09]  /*f960*/  SHFL.IDX PT, R4, R7, 0x7, 0x181f ;  /* 0x00f81f0007047f89 */ /* 0x00407200000e0000 */
[----:B------:R-:W-:Y:S01]  /*f970*/  @!P3 IMAD.WIDE.U32 R2, R10, 0x2, R2 ;  /* 0x000000020a02b825 */ /* 0x000fe200078e0002 */
[----:B------:R-:W-:Y:S01]  /*f980*/  @!P3 LEA R21, R9, UR38, 0x1 ;  /* 0x000000260915bc11 */ /* 0x000fe2000f8e08ff */
[----:B------:R0:W2:Y:S04]  /*f990*/  SHFL.IDX PT, R14, R0, 0x7, 0x181f ;  /* 0x00f81f00000e7f89 */ /* 0x0000a800000e0000 */
[----:B------:R0:W-:Y:S04]  /*f9a0*/  @!P3 LDGSTS.E.BYPASS.LTC128B.128 [R21+0x18400], desc[UR6][R2.64], !P2 ;  /* 0x184000000215bfae */ /* 0x0001e8000d101d46 */
[----:B------:R0:W-:Y:S04]  /*f9b0*/  @!P3 LDGSTS.E.BYPASS.LTC128B.128 [R21+0x1c400], desc[UR6][R2.64+0x80], !P0 ;  /* 0x1c4000800215bfae */ /* 0x0001e8000c101d46 */
[----:B------:R0:W-:Y:S02]  /*f9c0*/  @!P3 LDGSTS.E.BYPASS.LTC128B.128 [R21+0x20400], desc[UR6][R2.64+0x100], !P1 ;  /* 0x204001000215bfae */ /* 0x0001e4000c901d46 */
.L_x_3360:
[----:B0-----:R-:W-:Y:S01]  /*f9d0*/  VIADD R3, R8, 0x70 ;  /* 0x0000007008037836 */ /* 0x001fe20000000000 */
[----:B------:R-:W-:Y:S01]  /*f9e0*/  BSSY B0, `(.L_x_3263) ;  /* 0x000000e000007945 */ /* 0x000fe20003800000 */
[----:B--2---:R-:W-:-:S03]  /*f9f0*/  IMAD.MOV.U32 R2, RZ, RZ, R14 ;  /* 0x000000ffff027224 */ /* 0x004fc600078e000e */
[----:B------:R-:W-:Y:S02]  /*fa00*/  ISETP.GE.AND P3, PT, R3, R6, PT ;  /* 0x000000060300720c */ /* 0x000fe40003f66270 */
[----:B-1----:R-:W-:-:S11]  /*fa10*/  MOV R3, R4 ;  /* 0x0000000400037202 */ /* 0x002fd60000000f00 */
        /* <DEDUP_REMOVED lines=9> */
[----:B------:R0:W-:Y:S02]  /*fab0*/  LDGSTS.E.BYPASS.LTC128B.128 [R9+0x20c00], desc[UR4][R10.64+0x100], !P1 ;  /* 0x20c001000a097fae */ /* 0x0001e4000c901d44 */
.L_x_3264:
[----:B------:R-:W-:Y:S05]  /*fac0*/  BSYNC B0 ;  /* 0x0000000000007941 */ /* 0x000fea0003800000 */
.L_x_3263:
        /* <DEDUP_REMOVED lines=12> */
.L_x_3361:
[----:B0-----:R-:W-:Y:S01]  /*fb90*/  IMAD.MOV.U32 R9, RZ, RZ, 0x1 ;  /* 0x00000001ff097424 */ /* 0x001fe200078e00ff */
[----:B------:R-:W-:Y:S01]  /*fba0*/  MOV R8, RZ ;  /* 0x000000ff00087202 */ /* 0x000fe20000000f00 */
[----:B------:R-:W-:Y:S06]  /*fbb0*/  @!P1 BRA `(.L_x_3266) ;  /* 0x0000001c00a89947 */ /* 0x000fec0003800000 */
[----:B------:R-:W-:Y:S01]  /*fbc0*/  UIADD3 UR4, UR42, 0x1, URZ ;  /* 0x000000012a047890 */ /* 0x000fe2000fffe03f */
[----:B-1----:R-:W-:Y:S01]  /*fbd0*/  LOP3.LUT R2, RZ, UR40, RZ, 0x33, !PT ;  /* 0x00000028ff027c12 */ /* 0x002fe2000f8e33ff */
[----:B------:R-:W0:Y:S01]  /*fbe0*/  S2R R4, SR_TID.X ;  /* 0x0000000000047919 */ /* 0x000e220000002100 */
[----:B------:R-:W-:Y:S01]  /*fbf0*/  IMAD.MOV.U32 R9, RZ, RZ, 0x1 ;  /* 0x00000001ff097424 */ /* 0x000fe200078e00ff */
[----:B------:R-:W-:-:S04]  /*fc00*/  UIMAD UR4, UR4, UR41, URZ ;  /* 0x00000029040472a4 */ /* 0x000fc8000f8e023f */
[----:B------:R-:W-:-:S04]  /*fc10*/  UISETP.LT.AND UP0, UPT, UR39, UR4, UPT ;  /* 0x000000042700728c */ /* 0x000fc8000bf01270 */
[----:B------:R-:W-:-:S06]  /*fc20*/  USEL UR4, UR39, UR4, UP0 ;  /* 0x0000000427047287 */ /* 0x000fcc0008000000 */
[----:B------:R-:W-:-:S05]  /*fc30*/  IMAD R3, RZ, RZ, -UR4 ;  /* 0x80000004ff037e24 */ /* 0x000fca000f8e02ff */
[----:B------:R-:W-:-:S04]  /*fc40*/  VIADDMNMX R2, R3, 0x1, R2, !PT ;  /* 0x0000000103027846 */ /* 0x000fc80007800102 */
[----:B------:R-:W-:Y:S02]  /*fc50*/  R2UR UR5, R2 ;  /* 0x00000000020572ca */ /* 0x000fe400000e0000 */
[----:B------:R-:W-:Y:S02]  /*fc60*/  LOP3.LUT R2, RZ, UR4, RZ, 0x33, !PT ;  /* 0x00000004ff027c12 */ /* 0x000fe4000f8e33ff */
[----:B0-----:R-:W-:Y:S02]  /*fc70*/  LOP3.LUT R10, R4, 0x1f, RZ, 0xc0, !PT ;  /* 0x0000001f040a7812 */ /* 0x001fe400078ec0ff */
[----:B------:R-:W-:-:S07]  /*fc80*/  MOV R4, R16 ;  /* 0x0000001000047202 */ /* 0x000fce0000000f00 */
[----:B------:R-:W-:Y:S02]  /*fc90*/  UIADD3 UR6, UR5, -0x2, URZ ;  /* 0xfffffffe05067890 */ /* 0x000fe4000fffe03f */
[----:B------:R-:W-:-:S04]  /*fca0*/  UIADD3 UR5, UR4, UR5, URZ ;  /* 0x0000000504057290 */ /* 0x000fc8000fffe03f */
[----:B------:R-:W-:Y:S02]  /*fcb0*/  ISETP.NE.AND P0, PT, R2, UR6, PT ;  /* 0x0000000602007c0c */ /* 0x000fe4000bf05270 */
[----:B------:R-:W-:-:S05]  /*fcc0*/  IMAD.U32 R12, RZ, RZ, UR5 ;  /* 0x00000005ff0c7e24 */ /* 0x000fca000f8e00ff */
[----:B------:R-:W-:-:S06]  /*fcd0*/  LOP3.LUT R12, R12, 0x1, RZ, 0xc0, !PT ;  /* 0x000000010c0c7812 */ /* 0x000fcc00078ec0ff */
[----:B------:R-:W-:Y:S05]  /*fce0*/  @!P0 BRA `(.L_x_3267) ;  /* 0x0000001000f48947 */ /* 0x000fea0003800000 */
[----:B------:R-:W-:Y:S01]  /*fcf0*/  R2UR UR4, R12 ;  /* 0x000000000c0472ca */ /* 0x000fe200000e0000 */
[----:B------:R-:W-:Y:S01]  /*fd00*/  BSSY B0, `(.L_x_3267) ;  /* 0x000013b000007945 */ /* 0x000fe20003800000 */
[----:B------:R-:W-:Y:S02]  /*fd10*/  IMAD.MOV.U32 R6, RZ, RZ, 0x1 ;  /* 0x00000001ff067424 */ /* 0x000fe400078e00ff */
[----:B------:R-:W-:-:S09]  /*fd20*/  IMAD.MOV.U32 R4, RZ, RZ, R16 ;  /* 0x000000ffff047224 */ /* 0x000fd200078e0010 */
[----:B------:R-:W-:-:S06]  /*fd30*/  UIADD3 UR4, UR5, -UR4, URZ ;  /* 0x8000000405047290 */ /* 0x000fcc000fffe03f */
[----:B------:R-:W-:-:S07]  /*fd40*/  IMAD.U32 R7, RZ, RZ, UR4 ;  /* 0x00000004ff077e24 */ /* 0x000fce000f8e00ff */
.L_x_3302:
[----:B------:R-:W2:Y:S01]  /*fd50*/  LDL R2, [R1] ;  /* 0x0000000001027983 */ /* 0x000ea20000100800 */
[----:B------:R-:W-:Y:S01]  /*fd60*/  IADD3 R7, R7, -0x2, RZ ;  /* 0xfffffffe07077810 */ /* 0x000fe20007ffe0ff */
[----:B------:R-:W-:Y:S03]  /*fd70*/  BSSY B1, `(.L_x_3268) ;  /* 0x0000097000017945 */ /* 0x000fe60003800000 */
        /* <DEDUP_REMOVED lines=21> */
[----:B------:R-:W-:Y:S01]  /*fed0*/  IMAD R9, R9, R5, R0 ;  /* 0x0000000509097224 */ /* 0x000fe200078e0200 */
[----:B------:R-:W-:Y:S02]  /*fee0*/  IADD3 R3, R4, R3, RZ ;  /* 0x0000000304037210 */ /* 0x000fe40007ffe0ff */
[----:B------:R-:W-:-:S04]  /*fef0*/  LEA R4, P0, R2, UR4, 0x2 ;  /* 0x0000000402047c11 */ /* 0x000fc8000f8010ff */
[----:B------:R-:W-:-:S05]  /*ff00*/  LEA.HI.X R5, R2, UR5, R3, 0x2, P0 ;  /* 0x0000000502057c11 */ /* 0x000fca00080f1403 */
[----:B------:R0:W5:Y:S04]  /*ff10*/  LDG.E R4, desc[UR6][R4.64] ;  /* 0x0000000604047981 */ /* 0x000168000c1e1900 */
.L_x_3270:
[----:B------:R-:W1:Y:S01]  /*ff20*/  S2R R2, SR_TID.X ;  /* 0x0000000000027919 */ /* 0x000e620000002100 */
[----:B------:R-:W-:Y:S01]  /*ff30*/  BSSY B2, `(.L_x_3271) ;  /* 0x0000006000027945 */ /* 0x000fe20003800000 */
[----:B-1----:R-:W-:Y:S02]  /*ff40*/  LOP3.LUT R3, R2, 0x7f, RZ, 0xc0, !PT ;  /* 0x0000007f02037812 */ /* 0x002fe400078ec0ff */
[----:B------:R-:W-:Y:S02]  /*ff50*/  SHF.L.U32 R2, R6, 0x1f, RZ ;  /* 0x0000001f06027819 */ /* 0x000fe400000006ff */
[----:B------:R-:W-:Y:S02]  /*ff60*/  ISETP.NE.AND P2, PT, R3, RZ, PT ;  /* 0x000000ff0300720c */ /* 0x000fe40003f45270 */
[----:B------:R-:W1:Y:S02]  /*ff70*/  SYNCS.PHASECHK.TRANS64.TRYWAIT P0, [UR38+0x36848], R2 ;  /* 0x03684802ff0075a7 */ /* 0x000e640008000166 */
[----:B-1----:R-:W-:Y:S09]  /*ff80*/  @!P0 BRA `(.L_x_3272) ;  /* 0x0000003000648947 */ /* 0x002ff20003800000 */
.L_x_3362:
[----:B------:R-:W-:Y:S05]  /*ff90*/  BSYNC B2 ;  /* 0x0000000000027941 */ /* 0x000fea0003800000 */
.L_x_3271:
[----:B------:R-:W-:Y:S04]  /*ffa0*/  BSSY B2, `(.L_x_3273) ;  /* 0x0000007000027945 */ /* 0x000fe80003800000 */
[----:B------:R-:W-:Y:S05]  /*ffb0*/  @P2 BRA `(.L_x_3274) ;  /* 0x0000000000142947 */ /* 0x000fea0003800000 */
[----:B------:R-:W-:Y:S01]  /*ffc0*/  ISETP.NE.AND P0, PT, R10, RZ, PT ;  /* 0x000000ff0a00720c */ /* 0x000fe20003f05270 */
[----:B-1----:R-:W-:-:S04]  /*ffd0*/  IMAD.MOV.U32 R3, RZ, RZ, 0xa800 ;  /* 0x0000a800ff037424 */ /* 0x002fc800078e00ff */
[----:B------:R2:W-:Y:S08]  /*ffe0*/  SYNCS.ARRIVE.TRANS64 RZ, [UR38+0x36838], R3 ;  /* 0x03683803ffff79a7 */ /* 0x0005f00008000026 */
[----:B--2---:R-:W-:Y:S05]  /*fff0*/  @!P0 BRA `(.L_x_3274) ;  /* 0x0000000000048947 */ /* 0x004fea0003800000 */
[----:B------:R-:W-:Y:S01]  /*10000*/  BPT.TRAP 0x1 ;  /* 0x000000040000795c */ /* 0x000fe20000300000 */
.L_x_3274:
[----:B------:R-:W-:Y:S05]  /*10010*/  BSYNC B2 ;  /* 0x0000000000027941 */ /* 0x000fea0003800000 */
.L_x_3273:
        /* <DEDUP_REMOVED lines=11> */
.L_x_3275:
[----:B------:R-:W-:-:S13]  /*100d0*/  @P0 ELECT P3, URZ, PT ;  /* 0x00000000003f082f */ /* 0x000fda0003860000 */
[----:B-----5:R-:W-:Y:S02]  /*100e0*/  @P3 R2UR UR37, R4 ;  /* 0x00000000042532ca */ /* 0x020fe400000e0000 */
        /* <DEDUP_REMOVED lines=11> */
.L_x_3276:
        /* <DEDUP_REMOVED lines=15> */
.L_x_3277:
        /* <DEDUP_REMOVED lines=12> */
.L_x_3363:
[----:B------:R-:W-:Y:S05]  /*10350*/  BSYNC B2 ;  /* 0x0000000000027941 */ /* 0x000fea0003800000 */
.L_x_3278:
        /* <DEDUP_REMOVED lines=9> */
.L_x_3281:
[----:B------:R-:W-:Y:S05]  /*103f0*/  BSYNC B2 ;  /* 0x0000000000027941 */ /* 0x000fea0003800000 */
.L_x_3280:
        /* <DEDUP_REMOVED lines=10> */
.L_x_3282:
        /* <DEDUP_REMOVED lines=13> */
.L_x_3283:
        /* <DEDUP_REMOVED lines=13> */
.L_x_3284:
        /* <DEDUP_REMOVED lines=10> */
.L_x_3269:
[----:B------:R-:W-:Y:S05]  /*106e0*/  BSYNC B1 ;  /* 0x0000000000017941 */ /* 0x000fea0003800000 */
.L_x_3268:
        /* <DEDUP_REMOVED lines=16> */
[----:B------:R-:W-:-:S04]  /*107f0*/  @P0 SHF.R.U32.HI R2, RZ, R3, R5 ;  /* 0x00000003ff020219 */ /* 0x000fc80000011605 */
[----:B------:R-:W-:-:S05]  /*10800*/  IADD3 R3, -R2, RZ, RZ ;  /* 0x000000ff02037210 */ /* 0x000fca0007ffe1ff */
        /* <DEDUP_REMOVED lines=10> */
.L_x_3287:
[----:B------:R-:W1:Y:S01]  /*108b0*/  S2R R2, SR_TID.X ;  /* 0x0000000000027919 */ /* 0x000e620000002100 */
[----:B------:R-:W-:Y:S01]  /*108c0*/  BSSY B2, `(.L_x_3288) ;  /* 0x0000006000027945 */ /* 0x000fe20003800000 */
[----:B-1----:R-:W-:Y:S02]  /*108d0*/  LOP3.LUT R3, R2, 0x7f, RZ, 0xc0, !PT ;  /* 0x0000007f02037812 */ /* 0x002fe400078ec0ff */
[----:B------:R-:W-:Y:S02]  /*108e0*/  SHF.L.U32 R2, R9, 0x1f, RZ ;  /* 0x0000001f09027819 */ /* 0x000fe400000006ff */
[----:B------:R-:W-:Y:S02]  /*108f0*/  ISETP.NE.AND P2, PT, R3, RZ, PT ;  /* 0x000000ff0300720c */ /* 0x000fe40003f45270 */
[----:B------:R-:W1:Y:S02]  /*10900*/  SYNCS.PHASECHK.TRANS64.TRYWAIT P0, [UR38+0x36840], R2 ;  /* 0x03684002ff0075a7 */ /* 0x000e640008000166 */
[----:B-1----:R-:W-:Y:S09]  /*10910*/  @!P0 BRA `(.L_x_3289) ;  /* 0x0000002800308947 */ /* 0x002ff20003800000 */
.L_x_3364:
[----:B------:R-:W-:Y:S05]  /*10920*/  BSYNC B2 ;  /* 0x0000000000027941 */ /* 0x000fea0003800000 */
.L_x_3288:
[----:B------:R-:W-:Y:S04]  /*10930*/  BSSY B2, `(.L_x_3290) ;  /* 0x0000007000027945 */ /* 0x000fe80003800000 */
[----:B------:R-:W-:Y:S05]  /*10940*/  @P2 BRA `(.L_x_3291) ;  /* 0x0000000000142947 */ /* 0x000fea0003800000 */
[----:B------:R-:W-:Y:S01]  /*10950*/  ISETP.NE.AND P0, PT, R10, RZ, PT ;  /* 0x000000ff0a00720c */ /* 0x000fe20003f05270 */
[----:B-1----:R-:W-:-:S04]  /*10960*/  IMAD.MOV.U32 R2, RZ, RZ, 0xa800 ;  /* 0x0000a800ff027424 */ /* 0x002fc800078e00ff */
[----:B------:R2:W-:Y:S08]  /*10970*/  SYNCS.ARRIVE.TRANS64 RZ, [UR38+0x36830], R2 ;  /* 0x03683002ffff79a7 */ /* 0x0005f00008000026 */
[----:B--2---:R-:W-:Y:S05]  /*10980*/  @!P0 BRA `(.L_x_3291) ;  /* 0x0000000000048947 */ /* 0x004fea0003800000 */
[----:B------:R-:W-:Y:S01]  /*10990*/  BPT.TRAP 0x1 ;  /* 0x000000040000795c */ /* 0x000fe20000300000 */
.L_x_3291:
[----:B------:R-:W-:Y:S05]  /*109a0*/  BSYNC B2 ;  /* 0x0000000000027941 */ /* 0x000fea0003800000 */
.L_x_3290:
        /* <DEDUP_REMOVED lines=11> */
.L_x_3292:
        /* <DEDUP_REMOVED lines=14> */
.L_x_3293:
        /* <DEDUP_REMOVED lines=14> */
.L_x_3294:
        /* <DEDUP_REMOVED lines=12> */
.L_x_3365:
[----:B------:R-:W-:Y:S05]  /*10ce0*/  BSYNC B2 ;  /* 0x0000000000027941 */ /* 0x000fea0003800000 */
.L_x_3295:
        /* <DEDUP_REMOVED lines=9> */
.L_x_3298:
[----:B------:R-:W-:Y:S05]  /*10d80*/  BSYNC B2 ;  /* 0x0000000000027941 */ /* 0x000fea0003800000 */
.L_x_3297:
        /* <DEDUP_REMOVED lines=10> */
.L_x_3299:
        /* <DEDUP_REMOVED lines=13> */
.L_x_3300:
        /* <DEDUP_REMOVED lines=13> */
.L_x_3301:
        /* <DEDUP_REMOVED lines=10> */
.L_x_3286:
[----:B------:R-:W-:Y:S05]  /*11070*/  BSYNC B1 ;  /* 0x0000000000017941 */ /* 0x000fea0003800000 */
.L_x_3285:
[----:B------:R-:W-:Y:S01]  /*11080*/  VIADD R0, R0, 0xfffffffe ;  /* 0xfffffffe00007836 */ /* 0x000fe20000000000 */
[----:B------:R-:W-:Y:S01]  /*11090*/  MOV R6, R9 ;  /* 0x0000000900067202 */ /* 0x000fe20000000f00 */
[----:B------:R-:W-:Y:S06]  /*110a0*/  @P1 BRA `(.L_x_3302) ;  /* 0xffffffec00281947 */ /* 0x000fec000383ffff */
[----:B------:R-:W-:Y:S05]  /*110b0*/  BSYNC B0 ;  /* 0x0000000000007941 */ /* 0x000fea0003800000 */
.L_x_3267:
        /* <DEDUP_REMOVED lines=23> */
[----:B------:R-:W-:-:S04]  /*11230*/  ULDC.64 UR4, c[0x0][0x418] ;  /* 0x0001060000047ab9 */ /* 0x000fc80000000a00 */
[----:B------:R-:W-:Y:S02]  /*11240*/  IADD3 R3, R19, R3, RZ ;  /* 0x0000000313037210 */ /* 0x000fe40007ffe0ff */
[----:B------:R-:W-:-:S04]  /*11250*/  LEA R4, P0, R2, UR4, 0x2 ;  /* 0x0000000402047c11 */ /* 0x000fc8000f8010ff */
[----:B------:R-:W-:-:S05]  /*11260*/  LEA.HI.X R5, R2, UR5, R3, 0x2, P0 ;  /* 0x0000000502057c11 */ /* 0x000fca00080f1403 */
[----:B------:R0:W5:Y:S01]  /*11270*/  LDG.E R4, desc[UR6][R4.64] ;  /* 0x0000000604047981 */ /* 0x000162000c1e1900 */
[----:B------:R-:W-:-:S04]  /*11280*/  IMAD.MOV R2, RZ, RZ, -R6 ;  /* 0x000000ffff027224 */ /* 0x000fc800078e0a06 */
[----:B------:R-:W-:-:S07]  /*11290*/  IMAD R0, R7, R2, R0 ;  /* 0x0000000207007224 */ /* 0x000fce00078e0200 */
.L_x_3304:
[----:B------:R-:W1:Y:S01]  /*112a0*/  S2R R2, SR_TID.X ;  /* 0x0000000000027919 */ /* 0x000e620000002100 */
[----:B------:R-:W-:Y:S01]  /*112b0*/  BSSY B1, `(.L_x_3305) ;  /* 0x0000006000017945 */ /* 0x000fe20003800000 */
[----:B-1----:R-:W-:Y:S02]  /*112c0*/  LOP3.LUT R3, R2, 0x7f, RZ, 0xc0, !PT ;  /* 0x0000007f02037812 */ /* 0x002fe400078ec0ff */
[----:B------:R-:W-:Y:S02]  /*112d0*/  SHF.L.U32 R2, R9, 0x1f, RZ ;  /* 0x0000001f09027819 */ /* 0x000fe400000006ff */
[----:B------:R-:W-:Y:S02]  /*112e0*/  ISETP.NE.AND P1, PT, R3, RZ, PT ;  /* 0x000000ff0300720c */ /* 0x000fe40003f25270 */
[----:B------:R-:W1:Y:S02]  /*112f0*/  SYNCS.PHASECHK.TRANS64.TRYWAIT P0, [UR38+0x36848], R2 ;  /* 0x03684802ff0075a7 */ /* 0x000e640008000166 */
[----:B-1----:R-:W-:Y:S09]  /*11300*/  @!P0 BRA `(.L_x_3306) ;  /* 0x0000001c00e48947 */ /* 0x002ff20003800000 */
.L_x_3366:
[----:B------:R-:W-:Y:S05]  /*11310*/  BSYNC B1 ;  /* 0x0000000000017941 */ /* 0x000fea0003800000 */
.L_x_3305:
[----:B------:R-:W-:Y:S04]  /*11320*/  BSSY B1, `(.L_x_3307) ;  /* 0x0000007000017945 */ /* 0x000fe80003800000 */
[----:B------:R-:W-:Y:S05]  /*11330*/  @P1 BRA `(.L_x_3308) ;  /* 0x0000000000141947 */ /* 0x000fea0003800000 */
[----:B------:R-:W-:Y:S01]  /*11340*/  ISETP.NE.AND P0, PT, R10, RZ, PT ;  /* 0x000000ff0a00720c */ /* 0x000fe20003f05270 */
[----:B-1----:R-:W-:-:S04]  /*11350*/  IMAD.MOV.U32 R3, RZ, RZ, 0xa800 ;  /* 0x0000a800ff037424 */ /* 0x002fc800078e00ff */
[----:B------:R2:W-:Y:S08]  /*11360*/  SYNCS.ARRIVE.TRANS64 RZ, [UR38+0x36838], R3 ;  /* 0x03683803ffff79a7 */ /* 0x0005f00008000026 */
[----:B--2---:R-:W-:Y:S05]  /*11370*/  @!P0 BRA `(.L_x_3308) ;  /* 0x0000000000048947 */ /* 0x004fea0003800000 */
[----:B------:R-:W-:Y:S01]  /*11380*/  BPT.TRAP 0x1 ;  /* 0x000000040000795c */ /* 0x000fe20000300000 */
.L_x_3308:
[----:B------:R-:W-:Y:S05]  /*11390*/  BSYNC B1 ;  /* 0x0000000000017941 */ /* 0x000fea0003800000 */
.L_x_3307:
        /* <DEDUP_REMOVED lines=11> */
.L_x_3309:
        /* <DEDUP_REMOVED lines=14> */
.L_x_3310:
        /* <DEDUP_REMOVED lines=14> */
.L_x_3311:
        /* <DEDUP_REMOVED lines=11> */
.L_x_3367:
[----:B------:R-:W-:Y:S05]  /*116c0*/  BSYNC B1 ;  /* 0x0000000000017941 */ /* 0x000fea0003800000 */
.L_x_3312:
        /* <DEDUP_REMOVED lines=9> */
.L_x_3315:
[----:B------:R-:W-:Y:S05]  /*11760*/  BSYNC B1 ;  /* 0x0000000000017941 */ /* 0x000fea0003800000 */
.L_x_3314:
        /* <DEDUP_REMOVED lines=10> */
.L_x_3316:
        /* <DEDUP_REMOVED lines=13> */
.L_x_3317:
        /* <DEDUP_REMOVED lines=13> */
.L_x_3318:
        /* <DEDUP_REMOVED lines=10> */
.L_x_3303:
[----:B------:R-:W-:Y:S05]  /*11a50*/  BSYNC B0 ;  /* 0x0000000000007941 */ /* 0x000fea0003800000 */
.L_x_3266:
        /* <DEDUP_REMOVED lines=12> */
.L_x_3368:
[----:B------:R-:W-:Y:S05]  /*11b20*/  BSYNC B1 ;  /* 0x0000000000017941 */ /* 0x000fea0003800000 */
.L_x_3321:
        /* <DEDUP_REMOVED lines=8> */
.L_x_3324:
[----:B------:R-:W-:Y:S05]  /*11bb0*/  BSYNC B1 ;  /* 0x0000000000017941 */ /* 0x000fea0003800000 */
.L_x_3323:
        /* <DEDUP_REMOVED lines=13> */
.L_x_3325:
        /* <DEDUP_REMOVED lines=13> */
.L_x_3326:
        /* <DEDUP_REMOVED lines=13> */
.L_x_3327:
        /* <DEDUP_REMOVED lines=8> */
.L_x_3320:
[----:B------:R-:W-:Y:S05]  /*11eb0*/  BSYNC B0 ;  /* 0x0000000000007941 */ /* 0x000fea0003800000 */
.L_x_3319:
[----:B-1----:R-:W-:Y:S01]  /*11ec0*/  IADD3 R0, R8, 0x1, RZ ;  /* 0x0000000108007810 */ /* 0x002fe20007ffe0ff */
[----:B------:R-:W-:-:S03]  /*11ed0*/  IMAD.MOV.U32 R3, RZ, RZ, RZ ;  /* 0x000000ffff037224 */ /* 0x000fc600078e00ff */
[----:B------:R-:W-:-:S04]  /*11ee0*/  ISETP.NE.AND P0, PT, R0, 0x2, PT ;  /* 0x000000020000780c */ /* 0x000fc80003f05270 */
[----:B------:R-:W-:Y:S02]  /*11ef0*/  SEL R2, RZ, 0x1, P0 ;  /* 0x00000001ff027807 */ /* 0x000fe40000000000 */
[----:B------:R-:W-:Y:S02]  /*11f00*/  SEL R0, R0, RZ, P0 ;  /* 0x000000ff00007207 */ /* 0x000fe40000000000 */
[----:B------:R-:W-:-:S07]  /*11f10*/  LOP3.LUT R9, R9, R2, RZ, 0x3c, !PT ;  /* 0x0000000209097212 */ /* 0x000fce00078e3cff */
.L_x_3250:
[----:B------:R-:W1:Y:S01]  /*11f20*/  S2R R5, SR_CgaCtaId ;  /* 0x0000000000057919 */ /* 0x000e620000008800 */
[----:B------:R-:W-:Y:S02]  /*11f30*/  MOV R2, 0x400 ;  /* 0x0000040000027802 */ /* 0x000fe40000000f00 */
[----:B------:R-:W-:Y:S02]  /*11f40*/  SHF.L.U32 R3, R3, 0x1f, RZ ;  /* 0x0000001f03037819 */ /* 0x000fe400000006ff */
[----:B-1----:R-:W-:-:S04]  /*11f50*/  LEA R2, R5, R2, 0x18 ;  /* 0x0000000205027211 */ /* 0x002fc800078ec0ff */
[----:B------:R-:W1:Y:S02]  /*11f60*/  SYNCS.PHASECHK.TRANS64.TRYWAIT P0, [R2+URZ+0x36820], R3 ;  /* 0x03682003020075a7 */ /* 0x000e64000800017f */
[----:B-1----:R-:W-:Y:S05]  /*11f70*/  @!P0 BRA `(.L_x_3328) ;  /* 0x00000014000c8947 */ /* 0x002fea0003800000 */
.L_x_3369:
[----:B------:R-:W-:-:S03]  /*11f80*/  UMOV UR4, 0xffffffff ;  /* 0xffffffff00047882 */ /* 0x000fc60000000000 */
[----:B------:R-:W-:Y:S05]  /*11f90*/  BRA.DIV UR4, `(.L_x_3329) ;  /* 0x0000001604187947 */ /* 0x000fea000b800000 */
[----:B-1----:R-:W1:Y:S02]  /*11fa0*/  S2R R3, SR_TID.X ;  /* 0x0000000000037919 */ /* 0x002e640000002100 */
[----:B-1----:R-:W-:-:S04]  /*11fb0*/  SHF.R.U32.HI R3, RZ, 0x5, R3 ;  /* 0x00000005ff037819 */ /* 0x002fc80000011603 */
[----:B------:R-:W-:-:S05]  /*11fc0*/  LOP3.LUT R3, R3, 0x3, RZ, 0xc0, !PT ;  /* 0x0000000303037812 */ /* 0x000fca00078ec0ff */
[----:B------:R1:W2:Y:S02]  /*11fd0*/  SHFL.IDX PT, R14, R3, RZ, 0x1f ;  /* 0x00001fff030e7589 */ /* 0x0002a400000e0000 */
.L_x_3372:
[----:B--2---:R-:W-:-:S13]  /*11fe0*/  ISETP.NE.AND P0, PT, R14, RZ, PT ;  /* 0x000000ff0e00720c */ /* 0x004fda0003f05270 */
[----:B------:R-:W-:Y:S05]  /*11ff0*/  @P0 BRA `(.L_x_3222) ;  /* 0x0000000000900947 */ /* 0x000fea0003800000 */
[----:B------:R-:W-:-:S03]  /*12000*/  UMOV UR4, 0xffffffff ;  /* 0xffffffff00047882 */ /* 0x000fc60000000000 */
[----:B------:R-:W-:Y:S05]  /*12010*/  BRA.DIV UR4, `(.L_x_3330) ;  /* 0x00000016042c7947 */ /* 0x000fea000b800000 */
[----:B------:R-:W-:-:S13]  /*12020*/  ELECT P6, URZ, PT ;  /* 0x00000000003f782f */ /* 0x000fda00038c0000 */
.L_x_3375:
        /* <DEDUP_REMOVED lines=8> */
.L_x_3331:
[----:B------:R-:W-:Y:S01]  /*120b0*/  VIADD R7, R2, 0x36840 ;  /* 0x0003684002077836 */ /* 0x000fe20000000000 */
[----:B------:R-:W-:Y:S01]  /*120c0*/  SHF.L.U32 R5, R9, 0x1f, RZ ;  /* 0x0000001f09057819 */ /* 0x000fe200000006ff */
[----:B------:R-:W-:-:S03]  /*120d0*/  VIADD R3, R0, 0x1 ;  /* 0x0000000100037836 */ /* 0x000fc60000000000 */
[----:B------:R-:W-:Y:S02]  /*120e0*/  LEA R6, R0, R7, 0x3 ;  /* 0x0000000700067211 */ /* 0x000fe400078e18ff */
[C---:B------:R-:W-:Y:S02]  /*120f0*/  ISETP.NE.AND P1, PT, R3.reuse, 0x2, PT ;  /* 0x000000020300780c */ /* 0x040fe40003f25270 */
[----:B------:R-:W1:Y:S02]  /*12100*/  SYNCS.PHASECHK.TRANS64.TRYWAIT P0, [R6+URZ], R5 ;  /* 0x00000005060075a7 */ /* 0x000e64000800017f */
[----:B------:R-:W-:Y:S02]  /*12110*/  SEL R4, RZ, 0x1, P1 ;  /* 0x00000001ff047807 */ /* 0x000fe40000800000 */
[----:B------:R-:W-:Y:S02]  /*12120*/  SEL R8, R3, RZ, P1 ;  /* 0x000000ff03087207 */ /* 0x000fe40000800000 */
[----:B------:R-:W-:-:S03]  /*12130*/  LOP3.LUT R4, R9, R4, RZ, 0x3c, !PT ;  /* 0x0000000409047212 */ /* 0x000fc600078e3cff */
[----:B------:R-:W-:Y:S01]  /*12140*/  IMAD R3, R8, 0x8, R7 ;  /* 0x0000000808037824 */ /* 0x000fe200078e0207 */
[----:B------:R-:W-:Y:S01]  /*12150*/  SHF.L.U32 R4, R4, 0x1f, RZ ;  /* 0x0000001f04047819 */ /* 0x000fe200000006ff */
[----:B-1----:R-:W-:Y:S06]  /*12160*/  @!P0 BRA `(.L_x_3332) ;  /* 0x0000001000f88947 */ /* 0x002fec0003800000 */
.L_x_3376:
[----:B------:R-:W2:Y:S02]  /*12170*/  SYNCS.PHASECHK.TRANS64.TRYWAIT P0, [R3+URZ], R4 ;  /* 0x00000004030075a7 */ /* 0x000ea4000800017f */
[----:B--2---:R-:W-:Y:S05]  /*12180*/  @!P0 BRA `(.L_x_3333) ;  /* 0x0000001400048947 */ /* 0x004fea0003800000 */
.L_x_3377:
[----:B------:R-:W-:Y:S05]  /*12190*/  @!P2 BRA `(.L_x_3334) ;  /* 0x000000000004a947 */ /* 0x000fea0003800000 */
[----:B------:R-:W-:Y:S01]  /*121a0*/  BPT.TRAP 0x1 ;  /* 0x000000040000795c */ /* 0x000fe20000300000 */
.L_x_3334:
[----:B--2---:R-:W-:-:S05]  /*121b0*/  IADD3 R3, R2, 0x36860, RZ ;  /* 0x0003686002037810 */ /* 0x004fca0007ffe0ff */
[----:B------:R-:W-:-:S04]  /*121c0*/  IMAD R0, R0, 0x8, R3 ;  /* 0x0000000800007824 */ /* 0x000fc800078e0203 */
[----:B------:R-:W2:Y:S02]  /*121d0*/  SYNCS.PHASECHK.TRANS64.TRYWAIT P0, [R0+URZ], R5 ;  /* 0x00000005000075a7 */ /* 0x000ea4000800017f */
[----:B--2---:R-:W-:Y:S05]  /*121e0*/  @!P0 BRA `(.L_x_3335) ;  /* 0x0000001400008947 */ /* 0x004fea0003800000 */
.L_x_3378:
[----:B------:R-:W-:-:S07]  /*121f0*/  IMAD R3, R8, 0x8, R3 ;  /* 0x0000000808037824 */ /* 0x000fce00078e0203 */
.L_x_3336:
[----:B---3--:R3:W4:Y:S02]  /*12200*/  SYNCS.PHASECHK.TRANS64.TRYWAIT P0, [R3+URZ], R4 ;  /* 0x00000004030075a7 */ /* 0x008724000800017f */
[----:B----4-:R-:W-:Y:S05]  /*12210*/  @!P0 NANOSLEEP.SYNCS 0x989680 ;  /* 0x009896800000895d */ /* 0x010fea0003900000 */
[----:B------:R-:W4:Y:S02]  /*12220*/  @!P0 SYNCS.PHASECHK.TRANS64 P0, [R3+URZ], R4 ;  /* 0x00000004030085a7 */ /* 0x000f24000800007f */
[----:B----4-:R-:W-:Y:S05]  /*12230*/  @!P0 BRA `(.L_x_3336) ;  /* 0xfffffffc00f08947 */ /* 0x010fea000383ffff */
.L_x_3222:
[----:B------:R-:W-:Y:S05]  /*12240*/  BSYNC B6 ;  /* 0x0000000000067941 */ /* 0x000fea0003800000 */
.L_x_3219:
[----:B------:R-:W-:Y:S05]  /*12250*/  EXIT ;  /* 0x000000000000794d */ /* 0x000fea0003800000 */
.L_x_3226:
[----:B------:R-:W-:-:S13]  /*12260*/  R2UR UR4, R16 ;  /* 0x00000000100472ca */ /* 0x000fda00000e0000 */
[----:B0-----:R-:W-:-:S04]  /*12270*/  MOV R3, UR4 ;  /* 0x0000000400037c02 */ /* 0x001fc80008000f00 */
[----:B------:R0:W1:Y:S03]  /*12280*/  SYNCS.PHASECHK.TRANS64.TRYWAIT P0, [R3+URZ+0x36800], R0 ;  /* 0x03680000030075a7 */ /* 0x000066000800017f */
[----:B-1----:R-:W-:Y:S05]  /*12290*/  @!P0 NANOSLEEP.SYNCS 0x989680 ;  /* 0x009896800000895d */ /* 0x002fea0003900000 */
[----:B------:R-:W1:Y:S02]  /*122a0*/  @!P0 SYNCS.PHASECHK.TRANS64 P0, [R3+URZ+0x36800], R0 ;  /* 0x03680000030085a7 */ /* 0x000e64000800007f */
[----:B-1----:R-:W-:Y:S05]  /*122b0*/  @!P0 BRA `(.L_x_3226) ;  /* 0xfffffffc00e88947 */ /* 0x002fea000383ffff */
[----:B------:R-:W-:Y:S05]  /*122c0*/  BRA `(.L_x_3337) ;  /* 0xfffffef000647947 */ /* 0x000fea000383ffff */
.L_x_3230:
[----:B------:R-:W-:-:S13]  /*122d0*/  R2UR UR4, R16 ;  /* 0x00000000100472ca */ /* 0x000fda00000e0000 */
[----:B0-----:R-:W-:-:S04]  /*122e0*/  IMAD.U32 R3, RZ, RZ, UR4 ;  /* 0x00000004ff037e24 */ /* 0x001fc8000f8e00ff */
[----:B------:R0:W2:Y:S03]  /*122f0*/  SYNCS.PHASECHK.TRANS64.TRYWAIT P2, [R3+URZ+0x36830], R0 ;  /* 0x03683000030075a7 */ /* 0x0000a6000804017f */
[----:B--2---:R-:W-:Y:S05]  /*12300*/  @!P2 NANOSLEEP.SYNCS 0x989680 ;  /* 0x009896800000a95d */ /* 0x004fea0003900000 */
[----:B------:R-:W2:Y:S02]  /*12310*/  @!P2 SYNCS.PHASECHK.TRANS64 P2, [R3+URZ+0x36830], R0 ;  /* 0x036830000300a5a7 */ /* 0x000ea4000804007f */
[----:B--2---:R-:W-:Y:S05]  /*12320*/  @!P2 BRA `(.L_x_3230) ;  /* 0xfffffffc00e8a947 */ /* 0x004fea000383ffff */
[----:B------:R-:W-:Y:S05]  /*12330*/  BRA `(.L_x_3229) ;  /* 0xfffffef000947947 */ /* 0x000fea000383ffff */
.L_x_3235:
[----:B------:R-:W-:-:S13]  /*12340*/  R2UR UR4, R21 ;  /* 0x00000000150472ca */ /* 0x000fda00000e0000 */
[----:B-1----:R-:W-:-:S04]  /*12350*/  IMAD.U32 R13, RZ, RZ, UR4 ;  /* 0x00000004ff0d7e24 */ /* 0x002fc8000f8e00ff */
[----:B------:R1:W2:Y:S03]  /*12360*/  SYNCS.PHASECHK.TRANS64.TRYWAIT P2, [R13+URZ+0x36830], R8 ;  /* 0x036830080d0075a7 */ /* 0x0002a6000804017f */
[----:B--2---:R-:W-:Y:S05]  /*12370*/  @!P2 NANOSLEEP.SYNCS 0x989680 ;  /* 0x009896800000a95d */ /* 0x004fea0003900000 */
[----:B------:R-:W2:Y:S02]  /*12380*/  @!P2 SYNCS.PHASECHK.TRANS64 P2, [R13+URZ+0x36830], R8 ;  /* 0x036830080d00a5a7 */ /* 0x000ea4000804007f */
[----:B--2---:R-:W-:Y:S05]  /*12390*/  @!P2 BRA `(.L_x_3235) ;  /* 0xfffffffc00e8a947 */ /* 0x004fea000383ffff */
[----:B------:R-:W-:Y:S05]  /*123a0*/  BRA `(.L_x_3234) ;  /* 0xffffff4000587947 */ /* 0x000fea000383ffff */
.L_x_3239:
[----:B-1----:R-:W-:-:S04]  /*123b0*/  MOV R9, UR5 ;  /* 0x0000000500097c02 */ /* 0x002fc80008000f00 */
[----:B------:R1:W2:Y:S03]  /*123c0*/  SYNCS.PHASECHK.TRANS64.TRYWAIT P2, [R9+URZ+0x36850], R0 ;  /* 0x03685000090075a7 */ /* 0x0002a6000804017f */
[----:B--2---:R-:W-:Y:S05]  /*123d0*/  @!P2 NANOSLEEP.SYNCS 0x989680 ;  /* 0x009896800000a95d */ /* 0x004fea0003900000 */
[----:B------:R-:W2:Y:S02]  /*123e0*/  @!P2 SYNCS.PHASECHK.TRANS64 P2, [R9+URZ+0x36850], R0 ;  /* 0x036850000900a5a7 */ /* 0x000ea4000804007f */
[----:B--2---:R-:W-:Y:S05]  /*123f0*/  @!P2 BRA `(.L_x_3239) ;  /* 0xfffffffc00eca947 */ /* 0x004fea000383ffff */
[----:B------:R-:W-:Y:S05]  /*12400*/  BRA `(.L_x_3238) ;  /* 0xffffff6c00d87947 */ /* 0x000fea000383ffff */
.L_x_3244:
[----:B-1----:R1:W2:Y:S02]  /*12410*/  SYNCS.PHASECHK.TRANS64.TRYWAIT P0, [R9+URZ+0x36850], R0 ;  /* 0x03685000090075a7 */ /* 0x0022a4000800017f */
[----:B--2---:R-:W-:Y:S05]  /*12420*/  @!P0 NANOSLEEP.SYNCS 0x989680 ;  /* 0x009896800000895d */ /* 0x004fea0003900000 */
[----:B------:R-:W2:Y:S02]  /*12430*/  @!P0 SYNCS.PHASECHK.TRANS64 P0, [R9+URZ+0x36850], R0 ;  /* 0x03685000090085a7 */ /* 0x000ea4000800007f */
[----:B--2---:R-:W-:Y:S05]  /*12440*/  @!P0 BRA `(.L_x_3244) ;  /* 0xfffffffc00f08947 */ /* 0x004fea000383ffff */
[----:B------:R-:W-:Y:S05]  /*12450*/  BRA `(.L_x_3243) ;  /* 0xffffff9000747947 */ /* 0x000fea000383ffff */
.L_x_3255:
[----:B------:R-:W-:Y:S01]  /*12460*/  IMAD.MOV.U32 R13, RZ, RZ, R0 ;  /* 0x000000ffff0d7224 */ /* 0x000fe200078e0000 */
[----:B------:R-:W-:Y:S01]  /*12470*/  MOV R11, 0x1f ;  /* 0x0000001f000b7802 */ /* 0x000fe20000000f00 */
[----:B------:R-:W-:Y:S02]  /*12480*/  IMAD.MOV.U32 R12, RZ, RZ, RZ ;  /* 0x000000ffff0c7224 */ /* 0x000fe400078e00ff */
[----:B------:R-:W-:-:S07]  /*12490*/  IMAD.MOV.U32 R15, RZ, RZ, -0x1 ;  /* 0xffffffffff0f7424 */ /* 0x000fce00078e00ff */
[----:B------:R-:W-:Y:S05]  /*124a0*/  WARPSYNC.COLLECTIVE R15, `(.L_x_3338) ;  /* 0x000000000f087348 */ /* 0x000fea0003c00000 */
[----:B------:R0:W1:Y:S02]  /*124b0*/  SHFL.IDX P6, R14, R13, R12, R11 ;  /* 0x0000000c0d0e7389 */ /* 0x00006400000c000b */
[----:B01----:R-:W-:Y:S01]  /*124c0*/  ENDCOLLECTIVE ;  /* 0x000000000000791b */ /* 0x003fe20003800000 */
.L_x_3338:
[----:B------:R-:W-:Y:S05]  /*124d0*/  BRA `(.L_x_3339) ;  /* 0xffffffc400807947 */ /* 0x000fea000383ffff */
.L_x_3257:
[----:B------:R-:W-:Y:S01]  /*124e0*/  BSSY B0, `(.L_x_3340) ;  /* 0x0000006000007945 */ /* 0x000fe20003800000 */
[----:B------:R-:W-:-:S07]  /*124f0*/  IMAD.MOV.U32 R15, RZ, RZ, -0x1 ;  /* 0xffffffffff0f7424 */ /* 0x000fce00078e00ff */
[----:B0-----:R-:W-:Y:S05]  /*12500*/  WARPSYNC.COLLECTIVE R15, `(.L_x_3341) ;  /* 0x000000000f0c7348 */ /* 0x001fea0003c00000 */
[----:B------:R-:W-:Y:S02]  /*12510*/  ELECT P6, UR62, PT ;  /* 0x00000000003e782f */ /* 0x000fe400038c0000 */
[----:B------:R-:W-:Y:S01]  /*12520*/  MOV R14, UR62 ;  /* 0x0000003e000e7c02 */ /* 0x000fe20008000f00 */
[----:B0-----:R-:W-:Y:S10]  /*12530*/  ENDCOLLECTIVE ;  /* 0x000000000000791b */ /* 0x001ff40003800000 */
.L_x_3341:
[----:B------:R-:W-:Y:S05]  /*12540*/  BSYNC B0 ;  /* 0x0000000000007941 */ /* 0x000fea0003800000 */
.L_x_3340:
[----:B------:R-:W-:Y:S05]  /*12550*/  BRA `(.L_x_3342) ;  /* 0xffffffc400807947 */ /* 0x000fea000383ffff */
.L_x_3259:
[----:B0-----:R-:W-:-:S04]  /*12560*/  MOV R3, UR38 ;  /* 0x0000002600037c02 */ /* 0x001fc80008000f00 */
[----:B------:R0:W1:Y:S03]  /*12570*/  SYNCS.PHASECHK.TRANS64.TRYWAIT P0, [R3+URZ+0x36840], R0 ;  /* 0x03684000030075a7 */ /* 0x000066000800017f */
[----:B-1----:R-:W-:Y:S05]  /*12580*/  @!P0 NANOSLEEP.SYNCS 0x989680 ;  /* 0x009896800000895d */ /* 0x002fea0003900000 */
[----:B------:R-:W1:Y:S02]  /*12590*/  @!P0 SYNCS.PHASECHK.TRANS64 P0, [R3+URZ+0x36840], R0 ;  /* 0x03684000030085a7 */ /* 0x000e64000800007f */
[----:B-1----:R-:W-:Y:S05]  /*125a0*/  @!P0 BRA `(.L_x_3259) ;  /* 0xfffffffc00ec8947 */ /* 0x002fea000383ffff */
[----:B------:R-:W-:Y:S05]  /*125b0*/  BRA `(.L_x_3343) ;  /* 0xffffffc400dc7947 */ /* 0x000fea000383ffff */
.L_x_3262:
        /* <DEDUP_REMOVED lines=9> */
.L_x_3344:
[----:B------:R-:W-:Y:S01]  /*12650*/  IMAD.MOV.U32 R13, RZ, RZ, R0 ;  /* 0x000000ffff0d7224 */ /* 0x000fe200078e0000 */
[----:B------:R-:W-:-:S07]  /*12660*/  MOV R2, R14 ;  /* 0x0000000e00027202 */ /* 0x000fce0000000f00 */
[----:B------:R-:W-:Y:S05]  /*12670*/  WARPSYNC.COLLECTIVE R15, `(.L_x_3345) ;  /* 0x000000000f087348 */ /* 0x000fea0003c00000 */
[----:B------:R0:W1:Y:S02]  /*12680*/  SHFL.IDX P6, R14, R13, R12, R11 ;  /* 0x0000000c0d0e7389 */ /* 0x00006400000c000b */
[----:B01----:R-:W-:Y:S01]  /*12690*/  ENDCOLLECTIVE ;  /* 0x000000000000791b */ /* 0x003fe20003800000 */
.L_x_3345:
[----:B------:R-:W-:Y:S01]  /*126a0*/  ULDC UR4, c[0x0][0x288] ;  /* 0x0000a20000047ab9 */ /* 0x000fe20000000800 */
[----:B------:R-:W-:Y:S01]  /*126b0*/  ULDC.64 UR6, c[0x0][0x208] ;  /* 0x0000820000067ab9 */ /* 0x000fe20000000a00 */
[----:B------:R-:W-:Y:S02]  /*126c0*/  IMAD R6, R6, UR4, RZ ;  /* 0x0000000406067c24 */ /* 0x000fe4000f8e02ff */
[----:B------:R-:W-:-:S03]  /*126d0*/  IMAD.MOV.U32 R3, RZ, RZ, R2 ;  /* 0x000000ffff037224 */ /* 0x000fc600078e0002 */
[----:B------:R-:W-:Y:S01]  /*126e0*/  ISETP.GE.AND P3, PT, R8, R6, PT ;  /* 0x000000060800720c */ /* 0x000fe20003f66270 */
[----:B------:R-:W-:Y:S01]  /*126f0*/  IMAD.MOV.U32 R13, RZ, RZ, R7 ;  /* 0x000000ffff0d7224 */ /* 0x000fe200078e0007 */
[----:B------:R-:W-:-:S11]  /*12700*/  MOV R12, 0x1 ;  /* 0x00000001000c7802 */ /* 0x000fd60000000f00 */
[----:B------:R-:W-:Y:S02]  /*12710*/  @!P3 LEA R21, R9, UR38, 0x1 ;  /* 0x000000260915bc11 */ /* 0x000fe4000f8e08ff */
[----:B------:R-:W-:-:S05]  /*12720*/  MOV R2, R14 ;  /* 0x0000000e00027202 */ /* 0x000fca0000000f00 */
[----:B------:R-:W-:-:S05]  /*12730*/  @!P3 IMAD.WIDE.U32 R2, R10, 0x2, R2 ;  /* 0x000000020a02b825 */ /* 0x000fca00078e0002 */
[----:B------:R-:W-:Y:S01]  /*12740*/  @!PT LDS RZ, [RZ] ;  /* 0x00000000fffff984 */ /* 0x000fe20000000800 */
[----:B------:R-:W-:Y:S01]  /*12750*/  @!PT LDS RZ, [RZ] ;  /* 0x00000000fffff984 */ /* 0x000fe20000000800 */
[----:B------:R-:W-:Y:S01]  /*12760*/  @!PT LDS RZ, [RZ] ;  /* 0x00000000fffff984 */ /* 0x000fe20000000800 */
[----:B------:R0:W-:Y:S04]  /*12770*/  @!P3 LDGSTS.E.BYPASS.LTC128B.128 [R21+0x15400], desc[UR6][R2.64], !P2 ;  /* 0x154000000215bfae */ /* 0x0001e8000d101d46 */
[----:B------:R0:W-:Y:S04]  /*12780*/  @!P3 LDGSTS.E.BYPASS.LTC128B.128 [R21+0x19400], desc[UR6][R2.64+0x80], !P0 ;  /* 0x194000800215bfae */ /* 0x0001e8000c101d46 */
[----:B------:R0:W-:Y:S01]  /*12790*/  @!P3 LDGSTS.E.BYPASS.LTC128B.128 [R21+0x1d400], desc[UR6][R2.64+0x100], !P1 ;  /* 0x1d4001000215bfae */ /* 0x0001e2000c901d46 */
[----:B------:R-:W-:-:S13]  /*127a0*/  ISETP.GE.AND P3, PT, R5, R6, PT ;  /* 0x000000060500720c */ /* 0x000fda0003f66270 */
[----:B0-----:R-:W-:Y:S05]  /*127b0*/  WARPSYNC.COLLECTIVE R15, `(.L_x_3346) ;  /* 0x000000000f087348 */ /* 0x001fea0003c00000 */
[----:B------:R1:W2:Y:S02]  /*127c0*/  SHFL.IDX P6, R14, R13, R12, R11 ;  /* 0x0000000c0d0e7389 */ /* 0x0002a400000c000b */
[----:B012---:R-:W-:Y:S01]  /*127d0*/  ENDCOLLECTIVE ;  /* 0x000000000000791b */ /* 0x007fe20003800000 */
.L_x_3346:
[----:B------:R-:W-:Y:S01]  /*127e0*/  VIADD R3, R8, 0x20 ;  /* 0x0000002008037836 */ /* 0x000fe20000000000 */
[----:B------:R-:W-:Y:S01]  /*127f0*/  @!P3 LEA R20, R9, UR38, 0x1 ;  /* 0x000000260914bc11 */ /* 0x000fe2000f8e08ff */
[----:B------:R-:W-:Y:S02]  /*12800*/  IMAD.MOV.U32 R13, RZ, RZ, R0 ;  /* 0x000000ffff0d7224 */ /* 0x000fe400078e0000 */
[----:B------:R-:W-:-:S07]  /*12810*/  IMAD.MOV.U32 R4, RZ, RZ, R14 ;  /* 0x000000ffff047224 */ /* 0x000fce00078e000e */
[----:B------:R-:W-:Y:S05]  /*12820*/  WARPSYNC.COLLECTIVE R15, `(.L_x_3347) ;  /* 0x000000000f087348 */ /* 0x000fea0003c00000 */
[----:B------:R0:W1:Y:S02]  /*12830*/  SHFL.IDX P6, R14, R13, R12, R11 ;  /* 0x0000000c0d0e7389 */ /* 0x00006400000c000b */
[----:B01----:R-:W-:Y:S01]  /*12840*/  ENDCOLLECTIVE ;  /* 0x000000000000791b */ /* 0x003fe20003800000 */
.L_x_3347:
[----:B------:R-:W-:Y:S01]  /*12850*/  ULDC.64 UR4, c[0x0][0x208] ;  /* 0x0000820000047ab9 */ /* 0x000fe20000000a00 */
[----:B------:R-:W-:Y:S02]  /*12860*/  MOV R5, R4 ;  /* 0x0000000400057202 */ /* 0x000fe40000000f00 */
        /* <DEDUP_REMOVED lines=14> */
.L_x_3348:
[----:B------:R-:W-:Y:S02]  /*12950*/  IADD3 R5, R8, 0x30, RZ ;  /* 0x0000003008057810 */ /* 0x000fe40007ffe0ff */
[----:B------:R-:W-:Y:S02]  /*12960*/  @!P3 LEA R21, R9, UR38, 0x1 ;  /* 0x000000260915bc11 */ /* 0x000fe4000f8e08ff */
[----:B------:R-:W-:Y:S01]  /*12970*/  MOV R13, R0 ;  /* 0x00000000000d7202 */ /* 0x000fe20000000f00 */
[----:B------:R-:W-:-:S07]  /*12980*/  IMAD.MOV.U32 R2, RZ, RZ, R14 ;  /* 0x000000ffff027224 */ /* 0x000fce00078e000e */
[----:B------:R-:W-:Y:S05]  /*12990*/  WARPSYNC.COLLECTIVE R15, `(.L_x_3349) ;  /* 0x000000000f087348 */ /* 0x000fea0003c00000 */
[----:B------:R0:W1:Y:S02]  /*129a0*/  SHFL.IDX P6, R14, R13, R12, R11 ;  /* 0x0000000c0d0e7389 */ /* 0x00006400000c000b */
[----:B01----:R-:W-:Y:S01]  /*129b0*/  ENDCOLLECTIVE ;  /* 0x000000000000791b */ /* 0x003fe20003800000 */
.L_x_3349:
[----:B------:R-:W-:Y:S01]  /*129c0*/  ULDC.64 UR4, c[0x0][0x208] ;  /* 0x0000820000047ab9 */ /* 0x000fe20000000a00 */
[----:B------:R-:W-:Y:S02]  /*129d0*/  IMAD.MOV.U32 R3, RZ, RZ, R2 ;  /* 0x000000ffff037224 */ /* 0x000fe400078e0002 */
        /* <DEDUP_REMOVED lines=14> */
.L_x_3350:
[----:B------:R-:W-:Y:S01]  /*12ac0*/  VIADD R3, R8, 0x40 ;  /* 0x0000004008037836 */ /* 0x000fe20000000000 */
[----:B------:R-:W-:Y:S01]  /*12ad0*/  @!P3 LEA R20, R9, UR38, 0x1 ;  /* 0x000000260914bc11 */ /* 0x000fe2000f8e08ff */
[----:B------:R-:W-:Y:S01]  /*12ae0*/  IMAD.MOV.U32 R13, RZ, RZ, R0 ;  /* 0x000000ffff0d7224 */ /* 0x000fe200078e0000 */
[----:B------:R-:W-:-:S07]  /*12af0*/  MOV R4, R14 ;  /* 0x0000000e00047202 */ /* 0x000fce0000000f00 */
[----:B------:R-:W-:Y:S05]  /*12b00*/  WARPSYNC.COLLECTIVE R15, `(.L_x_3351) ;  /* 0x000000000f087348 */ /* 0x000fea0003c00000 */
[----:B------:R0:W1:Y:S02]  /*12b10*/  SHFL.IDX P6, R14, R13, R12, R11 ;  /* 0x0000000c0d0e7389 */ /* 0x00006400000c000b */
[----:B01----:R-:W-:Y:S01]  /*12b20*/  ENDCOLLECTIVE ;  /* 0x000000000000791b */ /* 0x003fe20003800000 */
.L_x_3351:
[----:B------:R-:W-:Y:S01]  /*12b30*/  ULDC.64 UR4, c[0x0][0x208] ;  /* 0x0000820000047ab9 */ /* 0x000fe20000000a00 */
[----:B------:R-:W-:Y:S02]  /*12b40*/  IMAD.MOV.U32 R5, RZ, RZ, R4 ;  /* 0x000000ffff057224 */ /* 0x000fe400078e0004 */
[----:B------:R-:W-:Y:S01]  /*12b50*/  IMAD.MOV.U32 R13, RZ, RZ, R7 ;  /* 0x000000ffff0d7224 */ /* 0x000fe200078e0007 */
[----:B------:R-:W-:Y:S02]  /*12b60*/  MOV R12, 0x4 ;  /* 0x00000004000c7802 */ /* 0x000fe40000000f00 */
        /* <DEDUP_REMOVED lines=12> */
.L_x_3352:
[----:B------:R-:W-:Y:S01]  /*12c30*/  VIADD R5, R8, 0x50 ;  /* 0x0000005008057836 */ /* 0x000fe20000000000 */
[----:B------:R-:W-:Y:S01]  /*12c40*/  @!P3 LEA R21, R9, UR38, 0x1 ;  /* 0x000000260915bc11 */ /* 0x000fe2000f8e08ff */
[----:B------:R-:W-:Y:S02]  /*12c50*/  IMAD.MOV.U32 R13, RZ, RZ, R0 ;  /* 0x000000ffff0d7224 */ /* 0x000fe400078e0000 */
[----:B------:R-:W-:-:S07]  /*12c60*/  IMAD.MOV.U32 R2, RZ, RZ, R14 ;  /* 0x000000ffff027224 */ /* 0x000fce00078e000e */
[----:B------:R-:W-:Y:S05]  /*12c70*/  WARPSYNC.COLLECTIVE R15, `(.L_x_3353) ;  /* 0x000000000f087348 */ /* 0x000fea0003c00000 */
[----:B------:R0:W1:Y:S02]  /*12c80*/  SHFL.IDX P6, R14, R13, R12, R11 ;  /* 0x0000000c0d0e7389 */ /* 0x00006400000c000b */
[----:B01----:R-:W-:Y:S01]  /*12c90*/  ENDCOLLECTIVE ;  /* 0x000000000000791b */ /* 0x003fe20003800000 */
.L_x_3353:
        /* <DEDUP_REMOVED lines=16> */
.L_x_3354:
[----:B------:R-:W-:Y:S02]  /*12da0*/  IADD3 R3, R8, 0x60, RZ ;  /* 0x0000006008037810 */ /* 0x000fe40007ffe0ff */
[----:B------:R-:W-:Y:S02]  /*12db0*/  @!P3 LEA R20, R9, UR38, 0x1 ;  /* 0x000000260914bc11 */ /* 0x000fe4000f8e08ff */
[----:B------:R-:W-:Y:S01]  /*12dc0*/  MOV R13, R0 ;  /* 0x00000000000d7202 */ /* 0x000fe20000000f00 */
[----:B------:R-:W-:-:S07]  /*12dd0*/  IMAD.MOV.U32 R4, RZ, RZ, R14 ;  /* 0x000000ffff047224 */ /* 0x000fce00078e000e */
[----:B------:R-:W-:Y:S05]  /*12de0*/  WARPSYNC.COLLECTIVE R15, `(.L_x_3355) ;  /* 0x000000000f087348 */ /* 0x000fea0003c00000 */
[----:B------:R0:W1:Y:S02]  /*12df0*/  SHFL.IDX P6, R14, R13, R12, R11 ;  /* 0x0000000c0d0e7389 */ /* 0x00006400000c000b */
[----:B01----:R-:W-:Y:S01]  /*12e00*/  ENDCOLLECTIVE ;  /* 0x000000000000791b */ /* 0x003fe20003800000 */
.L_x_3355:
        /* <DEDUP_REMOVED lines=16> */
.L_x_3356:
[----:B------:R-:W-:Y:S01]  /*12f10*/  @!P3 LEA R21, R9, UR38, 0x1 ;  /* 0x000000260915bc11 */ /* 0x000fe2000f8e08ff */
[----:B------:R-:W-:Y:S01]  /*12f20*/  IMAD.MOV.U32 R13, RZ, RZ, R0 ;  /* 0x000000ffff0d7224 */ /* 0x000fe200078e0000 */
[----:B------:R-:W-:-:S07]  /*12f30*/  MOV R2, R14 ;  /* 0x0000000e00027202 */ /* 0x000fce0000000f00 */
[----:B------:R-:W-:Y:S05]  /*12f40*/  WARPSYNC.COLLECTIVE R15, `(.L_x_3357) ;  /* 0x000000000f087348 */ /* 0x000fea0003c00000 */
[----:B------:R0:W1:Y:S02]  /*12f50*/  SHFL.IDX P6, R14, R13, R12, R11 ;  /* 0x0000000c0d0e7389 */ /* 0x00006400000c000b */
[----:B01----:R-:W-:Y:S01]  /*12f60*/  ENDCOLLECTIVE ;  /* 0x000000000000791b */ /* 0x003fe20003800000 */
.L_x_3357:
[----:B------:R-:W-:Y:S01]  /*12f70*/  ULDC.64 UR4, c[0x0][0x208] ;  /* 0x0000820000047ab9 */ /* 0x000fe20000000a00 */
[----:B------:R-:W-:Y:S02]  /*12f80*/  IMAD.MOV.U32 R3, RZ, RZ, R2 ;  /* 0x000000ffff037224 */ /* 0x000fe400078e0002 */
        /* <DEDUP_REMOVED lines=9> */
[----:B------:R0:W-:Y:S02]  /*13020*/  @!P3 LDGSTS.E.BYPASS.LTC128B.128 [R21+0x20400], desc[UR4][R2.64+0x100], !P1 ;  /* 0x204001000215bfae */ /* 0x0001e4000c901d44 */
[----:B0-----:R-:W-:Y:S05]  /*13030*/  WARPSYNC.COLLECTIVE R15, `(.L_x_3358) ;  /* 0x000000000f087348 */ /* 0x001fea0003c00000 */
[----:B------:R1:W2:Y:S02]  /*13040*/  SHFL.IDX P6, R14, R13, R12, R11 ;  /* 0x0000000c0d0e7389 */ /* 0x0002a400000c000b */
[----:B012---:R-:W-:Y:S01]  /*13050*/  ENDCOLLECTIVE ;  /* 0x000000000000791b */ /* 0x007fe20003800000 */
.L_x_3358:
[----:B------:R-:W-:Y:S01]  /*13060*/  IMAD.MOV.U32 R13, RZ, RZ, R0 ;  /* 0x000000ffff0d7224 */ /* 0x000fe200078e0000 */
[----:B------:R-:W-:-:S07]  /*13070*/  MOV R4, R14 ;  /* 0x0000000e00047202 */ /* 0x000fce0000000f00 */
[----:B------:R-:W-:Y:S05]  /*13080*/  WARPSYNC.COLLECTIVE R15, `(.L_x_3359) ;  /* 0x000000000f087348 */ /* 0x000fea0003c00000 */
[----:B------:R0:W1:Y:S02]  /*13090*/  SHFL.IDX P6, R14, R13, R12, R11 ;  /* 0x0000000c0d0e7389 */ /* 0x00006400000c000b */
[----:B01----:R-:W-:Y:S01]  /*130a0*/  ENDCOLLECTIVE ;  /* 0x000000000000791b */ /* 0x003fe20003800000 */
.L_x_3359:
[----:B------:R-:W-:Y:S05]  /*130b0*/  BRA `(.L_x_3360) ;  /* 0xffffffc800447947 */ /* 0x000fea000383ffff */
.L_x_3265:
[----:B-1----:R-:W-:-:S04]  /*130c0*/  IMAD.U32 R3, RZ, RZ, UR38 ;  /* 0x00000026ff037e24 */ /* 0x002fc8000f8e00ff */
[----:B------:R1:W2:Y:S03]  /*130d0*/  SYNCS.PHASECHK.TRANS64.TRYWAIT P0, [R3+URZ+0x36820], R2 ;  /* 0x03682002030075a7 */ /* 0x0002a6000800017f */
[----:B--2---:R-:W-:Y:S05]  /*130e0*/  @!P0 NANOSLEEP.SYNCS 0x989680 ;  /* 0x009896800000895d */ /* 0x004fea0003900000 */
[----:B------:R-:W2:Y:S02]  /*130f0*/  @!P0 SYNCS.PHASECHK.TRANS64 P0, [R3+URZ+0x36820], R2 ;  /* 0x03682002030085a7 */ /* 0x000ea4000800007f */
[----:B--2---:R-:W-:Y:S05]  /*13100*/  @!P0 BRA `(.L_x_3265) ;  /* 0xfffffffc00ec8947 */ /* 0x004fea000383ffff */
[----:B------:R-:W-:Y:S05]  /*13110*/  BRA `(.L_x_3361) ;  /* 0xffffffc8009c7947 */ /* 0x000fea000383ffff */
.L_x_3272:
[----:B-1----:R-:W-:-:S04]  /*13120*/  MOV R3, UR38 ;  /* 0x0000002600037c02 */ /* 0x002fc80008000f00 */
[----:B------:R1:W2:Y:S03]  /*13130*/  SYNCS.PHASECHK.TRANS64.TRYWAIT P0, [R3+URZ+0x36848], R2 ;  /* 0x03684802030075a7 */ /* 0x0002a6000800017f */
[----:B--2---:R-:W-:Y:S05]  /*13140*/  @!P0 NANOSLEEP.SYNCS 0x989680 ;  /* 0x009896800000895d */ /* 0x004fea0003900000 */
[----:B------:R-:W2:Y:S02]  /*13150*/  @!P0 SYNCS.PHASECHK.TRANS64 P0, [R3+URZ+0x36848], R2 ;  /* 0x03684802030085a7 */ /* 0x000ea4000800007f */
[----:B--2---:R-:W-:Y:S05]  /*13160*/  @!P0 BRA `(.L_x_3272) ;  /* 0xfffffffc00ec8947 */ /* 0x004fea000383ffff */
[----:B------:R-:W-:Y:S05]  /*13170*/  BRA `(.L_x_3362) ;  /* 0xffffffcc00847947 */ /* 0x000fea000383ffff */
.L_x_3279:
[----:B0-----:R-:W-:-:S04]  /*13180*/  IMAD.U32 R3, RZ, RZ, UR38 ;  /* 0x00000026ff037e24 */ /* 0x001fc8000f8e00ff */
[----:B------:R0:W1:Y:S03]  /*13190*/  SYNCS.PHASECHK.TRANS64.TRYWAIT P0, [R3+URZ+0x36860], R2 ;  /* 0x03686002030075a7 */ /* 0x000066000800017f */
[----:B-1----:R-:W-:Y:S05]  /*131a0*/  @!P0 NANOSLEEP.SYNCS 0x989680 ;  /* 0x009896800000895d */ /* 0x002fea0003900000 */
[----:B------:R-:W1:Y:S02]  /*131b0*/  @!P0 SYNCS.PHASECHK.TRANS64 P0, [R3+URZ+0x36860], R2 ;  /* 0x03686002030085a7 */ /* 0x000e64000800007f */
[----:B-1----:R-:W-:Y:S05]  /*131c0*/  @!P0 BRA `(.L_x_3279) ;  /* 0xfffffffc00ec8947 */ /* 0x002fea000383ffff */
[----:B------:R-:W-:Y:S05]  /*131d0*/  BRA `(.L_x_3363) ;  /* 0xffffffd0005c7947 */ /* 0x000fea000383ffff */
.L_x_3289:
[----:B-1----:R-:W-:-:S04]  /*131e0*/  IMAD.U32 R3, RZ, RZ, UR38 ;  /* 0x00000026ff037e24 */ /* 0x002fc8000f8e00ff */
[----:B------:R1:W2:Y:S03]  /*131f0*/  SYNCS.PHASECHK.TRANS64.TRYWAIT P0, [R3+URZ+0x36840], R2 ;  /* 0x03684002030075a7 */ /* 0x0002a6000800017f */
[----:B--2---:R-:W-:Y:S05]  /*13200*/  @!P0 NANOSLEEP.SYNCS 0x989680 ;  /* 0x009896800000895d */ /* 0x004fea0003900000 */
[----:B------:R-:W2:Y:S02]  /*13210*/  @!P0 SYNCS.PHASECHK.TRANS64 P0, [R3+URZ+0x36840], R2 ;  /* 0x03684002030085a7 */ /* 0x000ea4000800007f */
[----:B--2---:R-:W-:Y:S05]  /*13220*/  @!P0 BRA `(.L_x_3289) ;  /* 0xfffffffc00ec8947 */ /* 0x004fea000383ffff */
[----:B------:R-:W-:Y:S05]  /*13230*/  BRA `(.L_x_3364) ;  /* 0xffffffd400b87947 */ /* 0x000fea000383ffff */
.L_x_3296:
[----:B0-----:R-:W-:-:S04]  /*13240*/  MOV R3, UR38 ;  /* 0x0000002600037c02 */ /* 0x001fc80008000f00 */
[----:B------:R0:W1:Y:S03]  /*13250*/  SYNCS.PHASECHK.TRANS64.TRYWAIT P0, [R3+URZ+0x36868], R2 ;  /* 0x03686802030075a7 */ /* 0x000066000800017f */
[----:B-1----:R-:W-:Y:S05]  /*13260*/  @!P0 NANOSLEEP.SYNCS 0x989680 ;  /* 0x009896800000895d */ /* 0x002fea0003900000 */
[----:B------:R-:W1:Y:S02]  /*13270*/  @!P0 SYNCS.PHASECHK.TRANS64 P0, [R3+URZ+0x36868], R2 ;  /* 0x03686802030085a7 */ /* 0x000e64000800007f */
[----:B-1----:R-:W-:Y:S05]  /*13280*/  @!P0 BRA `(.L_x_3296) ;  /* 0xfffffffc00ec8947 */ /* 0x002fea000383ffff */
[----:B------:R-:W-:Y:S05]  /*13290*/  BRA `(.L_x_3365) ;  /* 0xffffffd800907947 */ /* 0x000fea000383ffff */
.L_x_3306:
[----:B-1----:R-:W-:-:S04]  /*132a0*/  IMAD.U32 R3, RZ, RZ, UR38 ;  /* 0x00000026ff037e24 */ /* 0x002fc8000f8e00ff */
[----:B------:R1:W2:Y:S03]  /*132b0*/  SYNCS.PHASECHK.TRANS64.TRYWAIT P0, [R3+URZ+0x36848], R2 ;  /* 0x03684802030075a7 */ /* 0x0002a6000800017f */
[----:B--2---:R-:W-:Y:S05]  /*132c0*/  @!P0 NANOSLEEP.SYNCS 0x989680 ;  /* 0x009896800000895d */ /* 0x004fea0003900000 */
[----:B------:R-:W2:Y:S02]  /*132d0*/  @!P0 SYNCS.PHASECHK.TRANS64 P0, [R3+URZ+0x36848], R2 ;  /* 0x03684802030085a7 */ /* 0x000ea4000800007f */
[----:B--2---:R-:W-:Y:S05]  /*132e0*/  @!P0 BRA `(.L_x_3306) ;  /* 0xfffffffc00ec8947 */ /* 0x004fea000383ffff */
[----:B------:R-:W-:Y:S05]  /*132f0*/  BRA `(.L_x_3366) ;  /* 0xffffffe000047947 */ /* 0x000fea000383ffff */
.L_x_3313:
[----:B0-----:R-:W-:-:S04]  /*13300*/  IMAD.U32 R3, RZ, RZ, UR38 ;  /* 0x00000026ff037e24 */ /* 0x001fc8000f8e00ff */
[----:B------:R0:W1:Y:S03]  /*13310*/  SYNCS.PHASECHK.TRANS64.TRYWAIT P0, [R3+URZ+0x36860], R2 ;  /* 0x03686002030075a7 */ /* 0x000066000800017f */
[----:B-1----:R-:W-:Y:S05]  /*13320*/  @!P0 NANOSLEEP.SYNCS 0x989680 ;  /* 0x009896800000895d */ /* 0x002fea0003900000 */
[----:B------:R-:W1:Y:S02]  /*13330*/  @!P0 SYNCS.PHASECHK.TRANS64 P0, [R3+URZ+0x36860], R2 ;  /* 0x03686002030085a7 */ /* 0x000e64000800007f */
[----:B-1----:R-:W-:Y:S05]  /*13340*/  @!P0 BRA `(.L_x_3313) ;  /* 0xfffffffc00ec8947 */ /* 0x002fea000383ffff */
[----:B------:R-:W-:Y:S05]  /*13350*/  BRA `(.L_x_3367) ;  /* 0xffffffe000d87947 */ /* 0x000fea000383ffff */
.L_x_3322:
[----:B-1----:R1:W2:Y:S02]  /*13360*/  SYNCS.PHASECHK.TRANS64.TRYWAIT P0, [R3+URZ+0x36860], R0 ;  /* 0x03686000030075a7 */ /* 0x0022a4000800017f */
[----:B--2---:R-:W-:Y:S05]  /*13370*/  @!P0 NANOSLEEP.SYNCS 0x989680 ;  /* 0x009896800000895d */ /* 0x004fea0003900000 */
[----:B------:R-:W2:Y:S02]  /*13380*/  @!P0 SYNCS.PHASECHK.TRANS64 P0, [R3+URZ+0x36860], R0 ;  /* 0x03686000030085a7 */ /* 0x000ea4000800007f */
[----:B--2---:R-:W-:Y:S05]  /*13390*/  @!P0 BRA `(.L_x_3322) ;  /* 0xfffffffc00f08947 */ /* 0x004fea000383ffff */
[----:B------:R-:W-:Y:S05]  /*133a0*/  BRA `(.L_x_3368) ;  /* 0xffffffe400dc7947 */ /* 0x000fea000383ffff */
.L_x_3328:
[----:B-1----:R1:W2:Y:S02]  /*133b0*/  SYNCS.PHASECHK.TRANS64.TRYWAIT P0, [R2+URZ+0x36820], R3 ;  /* 0x03682003020075a7 */ /* 0x0022a4000800017f */
[----:B--2---:R-:W-:Y:S05]  /*133c0*/  @!P0 NANOSLEEP.SYNCS 0x989680 ;  /* 0x009896800000895d */ /* 0x004fea0003900000 */
[----:B------:R-:W2:Y:S02]  /*133d0*/  @!P0 SYNCS.PHASECHK.TRANS64 P0, [R2+URZ+0x36820], R3 ;  /* 0x03682003020085a7 */ /* 0x000ea4000800007f */
[----:B--2---:R-:W-:Y:S05]  /*133e0*/  @!P0 BRA `(.L_x_3328) ;  /* 0xfffffffc00f08947 */ /* 0x004fea000383ffff */
[----:B------:R-:W-:Y:S05]  /*133f0*/  BRA `(.L_x_3369) ;  /* 0xffffffe800e07947 */ /* 0x000fea000383ffff */
.L_x_3329:
[----:B------:R-:W2:Y:S01]  /*13400*/  S2R R4, SR_TID.X ;  /* 0x0000000000047919 */ /* 0x000ea20000002100 */
[----:B------:R-:W-:Y:S01]  /*13410*/  BSSY B0, `(.L_x_3370) ;  /* 0x000000a000007945 */ /* 0x000fe20003800000 */
[----:B------:R-:W-:Y:S01]  /*13420*/  IMAD.MOV.U32 R12, RZ, RZ, RZ ;  /* 0x000000ffff0c7224 */ /* 0x000fe200078e00ff */
[----:B------:R-:W-:Y:S01]  /*13430*/  MOV R15, 0xffffffff ;  /* 0xffffffff000f7802 */ /* 0x000fe20000000f00 */
[----:B0-----:R-:W-:Y:S01]  /*13440*/  IMAD.MOV.U32 R11, RZ, RZ, 0x1f ;  /* 0x0000001fff0b7424 */ /* 0x001fe200078e00ff */
[----:B--2---:R-:W-:-:S04]  /*13450*/  SHF.R.U32.HI R4, RZ, 0x5, R4 ;  /* 0x00000005ff047819 */ /* 0x004fc80000011604 */
[----:B------:R-:W-:-:S04]  /*13460*/  LOP3.LUT R4, R4, 0x3, RZ, 0xc0, !PT ;  /* 0x0000000304047812 */ /* 0x000fc800078ec0ff */
[----:B------:R-:W-:-:S07]  /*13470*/  MOV R13, R4 ;  /* 0x00000004000d7202 */ /* 0x000fce0000000f00 */
[----:B-1----:R-:W-:Y:S05]  /*13480*/  WARPSYNC.COLLECTIVE R15, `(.L_x_3371) ;  /* 0x000000000f087348 */ /* 0x002fea0003c00000 */
[----:B------:R0:W2:Y:S02]  /*13490*/  SHFL.IDX P6, R14, R13, R12, R11 ;  /* 0x0000000c0d0e7389 */ /* 0x0000a400000c000b */
[----:B012---:R-:W-:Y:S01]  /*134a0*/  ENDCOLLECTIVE ;  /* 0x000000000000791b */ /* 0x007fe20003800000 */
.L_x_3371:
[----:B------:R-:W-:Y:S05]  /*134b0*/  BSYNC B0 ;  /* 0x0000000000007941 */ /* 0x000fea0003800000 */
.L_x_3370:
[----:B------:R-:W-:Y:S05]  /*134c0*/  BRA `(.L_x_3372) ;  /* 0xffffffe800c47947 */ /* 0x000fea000383ffff */
.L_x_3330:
[----:B------:R-:W-:Y:S01]  /*134d0*/  BSSY B0, `(.L_x_3373) ;  /* 0x0000006000007945 */ /* 0x000fe20003800000 */
[----:B------:R-:W-:-:S07]  /*134e0*/  IMAD.MOV.U32 R15, RZ, RZ, -0x1 ;  /* 0xffffffffff0f7424 */ /* 0x000fce00078e00ff */
[----:B01----:R-:W-:Y:S05]  /*134f0*/  WARPSYNC.COLLECTIVE R15, `(.L_x_3374) ;  /* 0x000000000f0c7348 */ /* 0x003fea0003c00000 */
[----:B------:R-:W-:Y:S02]  /*13500*/  ELECT P6, UR62, PT ;  /* 0x00000000003e782f */ /* 0x000fe400038c0000 */
[----:B------:R-:W-:Y:S01]  /*13510*/  MOV R14, UR62 ;  /* 0x0000003e000e7c02 */ /* 0x000fe20008000f00 */
[----:B01----:R-:W-:Y:S10]  /*13520*/  ENDCOLLECTIVE ;  /* 0x000000000000791b */ /* 0x003ff40003800000 */
.L_x_3374:
[----:B------:R-:W-:Y:S05]  /*13530*/  BSYNC B0 ;  /* 0x0000000000007941 */ /* 0x000fea0003800000 */
.L_x_3373:
[----:B------:R-:W-:Y:S05]  /*13540*/  BRA `(.L_x_3375) ;  /* 0xffffffe800b87947 */ /* 0x000fea000383ffff */
.L_x_3332:
[----:B-1----:R1:W2:Y:S02]  /*13550*/  SYNCS.PHASECHK.TRANS64.TRYWAIT P0, [R6+URZ], R5 ;  /* 0x00000005060075a7 */ /* 0x0022a4000800017f */
[----:B--2---:R-:W-:Y:S05]  /*13560*/  @!P0 NANOSLEEP.SYNCS 0x989680 ;  /* 0x009896800000895d */ /* 0x004fea0003900000 */
[----:B------:R-:W2:Y:S02]  /*13570*/  @!P0 SYNCS.PHASECHK.TRANS64 P0, [R6+URZ], R5 ;  /* 0x00000005060085a7 */ /* 0x000ea4000800007f */
[----:B--2---:R-:W-:Y:S05]  /*13580*/  @!P0 BRA `(.L_x_3332) ;  /* 0xfffffffc00f08947 */ /* 0x004fea000383ffff */
[----:B------:R-:W-:Y:S05]  /*13590*/  BRA `(.L_x_3376) ;  /* 0xffffffe800f47947 */ /* 0x000fea000383ffff */
.L_x_3333:
[----:B--2---:R2:W3:Y:S02]  /*135a0*/  SYNCS.PHASECHK.TRANS64.TRYWAIT P0, [R3+URZ], R4 ;  /* 0x00000004030075a7 */ /* 0x0044e4000800017f */
[----:B---3--:R-:W-:Y:S05]  /*135b0*/  @!P0 NANOSLEEP.SYNCS 0x989680 ;  /* 0x009896800000895d */ /* 0x008fea0003900000 */
[----:B------:R-:W3:Y:S02]  /*135c0*/  @!P0 SYNCS.PHASECHK.TRANS64 P0, [R3+URZ], R4 ;  /* 0x00000004030085a7 */ /* 0x000ee4000800007f */
[----:B---3--:R-:W-:Y:S05]  /*135d0*/  @!P0 BRA `(.L_x_3333) ;  /* 0xfffffffc00f08947 */ /* 0x008fea000383ffff */
[----:B------:R-:W-:Y:S05]  /*135e0*/  BRA `(.L_x_3377) ;  /* 0xffffffe800e87947 */ /* 0x000fea000383ffff */
.L_x_3335:
[----:B--2---:R2:W3:Y:S02]  /*135f0*/  SYNCS.PHASECHK.TRANS64.TRYWAIT P0, [R0+URZ], R5 ;  /* 0x00000005000075a7 */ /* 0x0044e4000800017f */
[----:B---3--:R-:W-:Y:S05]  /*13600*/  @!P0 NANOSLEEP.SYNCS 0x989680 ;  /* 0x009896800000895d */ /* 0x008fea0003900000 */
[----:B------:R-:W3:Y:S02]  /*13610*/  @!P0 SYNCS.PHASECHK.TRANS64 P0, [R0+URZ], R5 ;  /* 0x00000005000085a7 */ /* 0x000ee4000800007f */
[----:B---3--:R-:W-:Y:S05]  /*13620*/  @!P0 BRA `(.L_x_3335) ;  /* 0xfffffffc00f08947 */ /* 0x008fea000383ffff */
[----:B------:R-:W-:Y:S05]  /*13630*/  BRA `(.L_x_3378) ;  /* 0xffffffe800ec7947 */ /* 0x000fea000383ffff */
.L_x_3379:
        /* <DEDUP_REMOVED lines=12> */
.L_x_14841:


//--------------------- .text._ZN7cutlass13device_kernelIN5flash11enable_sm90INS1_16FlashAttnFwdSm90INS1_25CollectiveMainloopFwdSm90ILi2EN4cute5tupleIJNS5_1CILi1EEES8_S8_EEENS6_IJNS7_ILi128EEENS7_ILi112EEENS7_ILi192EEEEEELi192ENS_10bfloat16_tEfNS_4arch4Sm90ELb0ELb0ELb1ELb1ELb0ELb0ELb0ELb1ELb1ELb1ELb1ELb0EEENS1_21CollectiveEpilogueFwdINS6_IJSA_SC_SB_EEES9_SE_SG_Li256ELb1ELb1ELb1ELb0EEENS1_36VarlenDynamicPersistentTileSchedulerILi128ELi112ELi256ELi128ELb1ELb1ELb1ELb0ELb1ELb1EEEEEEEEEvNT_6ParamsE --------------------------
	.section	.text._ZN7cutlass13device_kernelIN5flash11enable_sm90INS1_16FlashAttnFwdSm90INS1_25CollectiveMainloopFwdSm90ILi2EN4cute5tupleIJNS5_1CILi1EEES8_S8_EEENS6_IJNS7_ILi128EEENS7_ILi112EEENS7_ILi192EEEEEELi192ENS_10bfloat16_tEfNS_4arch4Sm90ELb0ELb0ELb1ELb1ELb0ELb0ELb0ELb1ELb1ELb1ELb1ELb0EEENS1_21CollectiveEpilogueFwdINS6_IJSA_SC_SB_EEES9_SE_SG_Li256ELb1ELb1ELb1ELb0EEENS1_36VarlenDynamicPersistentTileSchedulerILi128ELi112ELi256ELi128ELb1ELb1ELb1ELb0ELb1ELb1EEEEEEEEEvNT_6ParamsE,"ax",@progbits
	.align	128
.text._ZN7cutlass13device_kernelIN5flash11enable_sm90INS1_16FlashAttnFwdSm90INS1_25CollectiveMainloopFwdSm90ILi2EN4cute5tupleIJNS5_1CILi1EEES8_S8_EEENS6_IJNS7_ILi128EEENS7_ILi112EEENS7_ILi192EEEEEELi192ENS_10bfloat16_tEfNS_4arch4Sm90ELb0ELb0ELb1ELb1ELb0ELb0ELb0ELb1ELb1ELb1ELb1ELb0EEENS1_21CollectiveEpilogueFwdINS6_IJSA_SC_SB_EEES9_SE_SG_Li256ELb1ELb1ELb1ELb0EEENS1_36VarlenDynamicPersistentTileSchedulerILi128ELi112ELi256ELi128ELb1ELb1ELb1ELb0ELb1ELb1EEEEEEEEEvNT_6ParamsE:
        .type           _ZN7cutlass13device_kernelIN5flash11enable_sm90INS1_16FlashAttnFwdSm90INS1_25CollectiveMainloopFwdSm90ILi2EN4cute5tupleIJNS5_1CILi1EEES8_S8_EEENS6_IJNS7_ILi128EEENS7_ILi112EEENS7_ILi192EEEEEELi192ENS_10bfloat16_tEfNS_4arch4Sm90ELb0ELb0ELb1ELb1ELb0ELb0ELb0ELb1ELb1ELb1ELb1ELb0EEENS1_21CollectiveEpilogueFwdINS6_IJSA_SC_SB_EEES9_SE_SG_Li256ELb1ELb1ELb1ELb0EEENS1_36VarlenDynamicPersistentTileSchedulerILi128ELi112ELi256ELi128ELb1ELb1ELb1ELb0ELb1ELb1EEEEEEEEEvNT_6ParamsE,@function
        .size           _ZN7cutlass13device_kernelIN5flash11enable_sm90INS1_16FlashAttnFwdSm90INS1_25CollectiveMainloopFwdSm90ILi2EN4cute5tupleIJNS5_1CILi1EEES8_S8_EEENS6_IJNS7_ILi128EEENS7_ILi112EEENS7_ILi192EEEEEELi192ENS_10bfloat16_tEfNS_4arch4Sm90ELb0ELb0ELb1ELb1ELb0ELb0ELb0ELb1ELb1ELb1ELb1ELb0EEENS1_21CollectiveEpilogueFwdINS6_IJSA_SC_SB_EEES9_SE_SG_Li256ELb1ELb1ELb1ELb0EEENS1_36VarlenDynamicPersistentTileSchedulerILi128ELi112ELi256ELi128ELb1ELb1ELb1ELb0ELb1ELb1EEEEEEEEEvNT_6ParamsE,(.L_x_14842 - _ZN7cutlass13device_kernelIN5flash11enable_sm90INS1_16FlashAttnFwdSm90INS1_25CollectiveMainloopFwdSm90ILi2EN4cute5tupleIJNS5_1CILi1EEES8_S8_EEENS6_IJNS7_ILi128EEENS7_ILi112EEENS7_ILi192EEEEEELi192ENS_10bfloat16_tEfNS_4arch4Sm90ELb0ELb0ELb1ELb1ELb0ELb0ELb0ELb1ELb1ELb1ELb1ELb0EEENS1_21CollectiveEpilogueFwdINS6_IJSA_SC_SB_EEES9_SE_SG_Li256ELb1ELb1ELb1ELb0EEENS1_36VarlenDynamicPersistentTileSchedulerILi128ELi112ELi256ELi128ELb1ELb1ELb1ELb0ELb1ELb1EEEEEEEEEvNT_6ParamsE)
        .other          _ZN7cutlass13device_kernelIN5flash11enable_sm90INS1_16FlashAttnFwdSm90INS1_25CollectiveMainloopFwdSm90ILi2EN4cute5tupleIJNS5_1CILi1EEES8_S8_EEENS6_IJNS7_ILi128EEENS7_ILi112EEENS7_ILi192EEEEEELi192ENS_10bfloat16_tEfNS_4arch4Sm90ELb0ELb0ELb1ELb1ELb0ELb0ELb0ELb1ELb1ELb1ELb1ELb0EEENS1_21CollectiveEpilogueFwdINS6_IJSA_SC_SB_EEES9_SE_SG_Li256ELb1ELb1ELb1ELb0EEENS1_36VarlenDynamicPersistentTileSchedulerILi128ELi112ELi256ELi128ELb1ELb1ELb1ELb0ELb1ELb1EEEEEEEEEvNT_6ParamsE,@"STO_CUDA_ENTRY STV_DEFAULT"
_ZN7cutlass13device_kernelIN5flash11enable_sm90INS1_16FlashAttnFwdSm90INS1_25CollectiveMainloopFwdSm90ILi2EN4cute5tupleIJNS5_1CILi1EEES8_S8_EEENS6_IJNS7_ILi128EEENS7_ILi112EEENS7_ILi192EEEEEELi192ENS_10bfloat16_tEfNS_4arch4Sm90ELb0ELb0ELb1ELb1ELb0ELb0ELb0ELb1ELb1ELb1ELb1ELb0EEENS1_21CollectiveEpilogueFwdINS6_IJSA_SC_SB_EEES9_SE_SG_Li256ELb1ELb1ELb1ELb0EEENS1_36VarlenDynamicPersistentTileSchedulerILi128ELi112ELi256ELi128ELb1ELb1ELb1ELb0ELb1ELb1EEEEEEEEEvNT_6ParamsE:
        /* <DEDUP_REMOVED lines=18> */
.L_x_3381:
[----:B------:R-:W-:Y:S05]  /*0120*/  BSYNC B0 ;  /* 0x0000000000007941 */ /* 0x000fea0003800000 */
.L_x_3380:
        /* <DEDUP_REMOVED lines=41> */
.L_x_3382:
        /* <DEDUP_REMOVED lines=22> */
.L_x_3383:
        /* <DEDUP_REMOVED lines=18> */
.L_x_3384:
        /* <DEDUP_REMOVED lines=22> */
.L_x_3385:
        /* <DEDUP_REMOVED lines=22> */
.L_x_3386:
        /* <DEDUP_REMOVED lines=8> */
.L_x_3388:
        /* <DEDUP_REMOVED lines=14> */
[----:B0-----:R-:W2:Y:S01]  /*0a60*/  LDL R2, [R1+0x68] ;  /* 0x0000680001027983 */ /* 0x001ea20000100800 */
[----:B------:R-:W-:Y:S01]  /*0a70*/  R2UR UR5, R9 ;  /* 0x00000000090572ca */ /* 0x000fe200000e0000 */
[----:B------:R-:W-:Y:S01]  /*0a80*/  IMAD.MOV.U32 R232, RZ, RZ, RZ ;  /* 0x000000ffffe87224 */ /* 0x000fe200078e00ff */
[----:B------:R-:W-:Y:S01]  /*0a90*/  R2UR UR6, R10 ;  /* 0x000000000a0672ca */ /* 0x000fe200000e0000 */
[----:B------:R-:W0:Y:S01]  /*0aa0*/  S2R R0, SR_TID.X ;  /* 0x0000000000007919 */ /* 0x000e220000002100 */
[----:B------:R-:W-:Y:S02]  /*0ab0*/  R2UR UR7, R11 ;  /* 0x000000000b0772ca */ /* 0x000fe400000e0000 */
[----:B------:R-:W-:Y:S01]  /*0ac0*/  CS2R R16, SRZ ;  /* 0x0000000000107805 */ /* 0x000fe2000001ff00 */
[----:B0-----:R-:W-:-:S05]  /*0ad0*/  VIADD R12, R0, 0xffffff80 ;  /* 0xffffff80000c7836 */ /* 0x001fca0000000000 */
[----:B------:R-:W-:-:S04]  /*0ae0*/  SHF.R.S32.HI R0, RZ, 0x1f, R12 ;  /* 0x0000001fff007819 */ /* 0x000fc8000001140c */
[CC--:B------:R-:W-:Y:S02]  /*0af0*/  LEA.HI R4, R0.reuse, R12.reuse, RZ, 0x5 ;  /* 0x0000000c00047211 */ /* 0x0c0fe400078f28ff */
[CC--:B------:R-:W-:Y:S02]  /*0b00*/  LEA.HI R3, R0.reuse, R12.reuse, RZ, 0x4 ;  /* 0x0000000c00037211 */ /* 0x0c0fe400078f20ff */
[----:B------:R-:W-:Y:S01]  /*0b10*/  LEA.HI R11, R0, R12, RZ, 0x2 ;  /* 0x0000000c000b7211 */ /* 0x000fe200078f10ff */
[----:B------:R-:W-:Y:S01]  /*0b20*/  IMAD.SHL.U32 R5, R4, 0x20, RZ ;  /* 0x0000002004057824 */ /* 0x000fe200078e00ff */
[----:B------:R-:W-:Y:S02]  /*0b30*/  LOP3.LUT R4, R3, 0x3fffff0, RZ, 0xc0, !PT ;  /* 0x03fffff003047812 */ /* 0x000fe400078ec0ff */
[----:B------:R-:W-:Y:S02]  /*0b40*/  LOP3.LUT R11, R11, 0xfffffffc, RZ, 0xc0, !PT ;  /* 0xfffffffc0b0b7812 */ /* 0x000fe400078ec0ff */
[----:B------:R-:W-:Y:S01]  /*0b50*/  LOP3.LUT R5, R5, 0xfffffc00, RZ, 0xc0, !PT ;  /* 0xfffffc0005057812 */ /* 0x000fe200078ec0ff */
[----:B------:R-:W-:-:S02]  /*0b60*/  IMAD.IADD R4, R12, 0x1, -R4 ;  /* 0x000000010c047824 */ /* 0x000fc400078e0a04 */
[----:B------:R-:W-:Y:S01]  /*0b70*/  IMAD.IADD R11, R12, 0x1, -R11 ;  /* 0x000000010c0b7824 */ /* 0x000fe200078e0a0b */
[----:B--2---:R-:W-:Y:S02]  /*0b80*/  R2UR UR4, R2 ;  /* 0x00000000020472ca */ /* 0x004fe400000e0000 */
[CC--:B------:R-:W-:Y:S02]  /*0b90*/  LEA.HI R2, R0.reuse, R12.reuse, RZ, 0x7 ;  /* 0x0000000c00027211 */ /* 0x0c0fe400078f38ff */
[----:B------:R-:W-:Y:S02]  /*0ba0*/  LEA.HI R0, R0, R12, RZ, 0x3 ;  /* 0x0000000c00007211 */ /* 0x000fe400078f18ff */
[----:B------:R-:W-:Y:S02]  /*0bb0*/  LOP3.LUT R234, R2, 0xffffff80, RZ, 0xc0, !PT ;  /* 0xffffff8002ea7812 */ /* 0x000fe400078ec0ff */
[----:B------:R-:W-:Y:S02]  /*0bc0*/  SHF.R.S32.HI R13, RZ, 0x7, R2 ;  /* 0x00000007ff0d7819 */ /* 0x000fe40000011402 */
[----:B------:R-:W-:Y:S01]  /*0bd0*/  LOP3.LUT R19, R0, 0xfffffff8, RZ, 0xc0, !PT ;  /* 0xfffffff800137812 */ /* 0x000fe200078ec0ff */
[----:B------:R-:W-:Y:S01]  /*0be0*/  IMAD.IADD R234, R12, 0x1, -R234 ;  /* 0x000000010cea7824 */ /* 0x000fe200078e0aea */
[----:B------:R-:W-:Y:S01]  /*0bf0*/  LEA.HI R2, R2, R13, RZ, 0x1 ;  /* 0x0000000d02027211 */ /* 0x000fe200078f08ff */
[----:B------:R-:W-:Y:S01]  /*0c00*/  ULOP3.LUT UR4, UR4, 0x1, URZ, 0xfc, !UPT ;  /* 0x0000000104047892 */ /* 0x000fe2000f8efc3f */
[----:B------:R-:W-:Y:S01]  /*0c10*/  SHF.R.S32.HI R230, RZ, 0x3, R0 ;  /* 0x00000003ffe67819 */ /* 0x000fe20000011400 */
[----:B------:R-:W-:Y:S01]  /*0c20*/  IMAD.IADD R19, R12, 0x1, -R19 ;  /* 0x000000010c137824 */ /* 0x000fe200078e0a13 */
[----:B------:R-:W-:-:S02]  /*0c30*/  SHF.R.S32.HI R7, RZ, 0x1f, R234 ;  /* 0x0000001fff077819 */ /* 0x000fc400000114ea */
[----:B------:R-:W-:Y:S02]  /*0c40*/  LOP3.LUT R2, R2, 0x3fffffe, RZ, 0xc0, !PT ;  /* 0x03fffffe02027812 */ /* 0x000fe400078ec0ff */
[CC--:B------:R-:W-:Y:S02]  /*0c50*/  LEA.HI R8, R7.reuse, R234.reuse, RZ, 0x2 ;  /* 0x000000ea07087211 */ /* 0x0c0fe400078f10ff */
[----:B------:R-:W-:Y:S01]  /*0c60*/  LEA.HI R7, R7, R234, RZ, 0x5 ;  /* 0x000000ea07077211 */ /* 0x000fe200078f28ff */
[----:B------:R-:W-:Y:S01]  /*0c70*/  IMAD.IADD R2, R13, 0x1, -R2 ;  /* 0x000000010d027824 */ /* 0x000fe200078e0a02 */
[--C-:B------:R-:W-:Y:S02]  /*0c80*/  SHF.R.S32.HI R9, RZ, 0x2, R8.reuse ;  /* 0x00000002ff097819 */ /* 0x100fe40000011408 */
[----:B------:R-:W-:Y:S02]  /*0c90*/  SHF.R.S32.HI R6, RZ, 0x1f, R8 ;  /* 0x0000001fff067819 */ /* 0x000fe40000011408 */
[----:B------:R-:W-:-:S02]  /*0ca0*/  SHF.R.S32.HI R7, RZ, 0x5, R7 ;  /* 0x00000005ff077819 */ /* 0x000fc40000011407 */
[----:B------:R-:W-:-:S04]  /*0cb0*/  LEA.HI R6, R6, R9, RZ, 0x3 ;  /* 0x0000000906067211 */ /* 0x000fc800078f18ff */
[----:B------:R-:W-:Y:S01]  /*0cc0*/  LOP3.LUT R10, R6, 0xfffffff8, RZ, 0xc0, !PT ;  /* 0xfffffff8060a7812 */ /* 0x000fe200078ec0ff */
[----:B------:R-:W-:Y:S01]  /*0cd0*/  IMAD R6, R4, 0x40, R5 ;  /* 0x0000004004067824 */ /* 0x000fe200078e0205 */
[----:B------:R-:W-:Y:S02]  /*0ce0*/  SHF.R.S32.HI R4, RZ, 0x4, R3 ;  /* 0x00000004ff047819 */ /* 0x000fe40000011403 */
[----:B------:R-:W-:Y:S01]  /*0cf0*/  LEA.HI R5, R11, R11, RZ, 0x1 ;  /* 0x0000000b0b057211 */ /* 0x000fe200078f08ff */
[----:B------:R-:W-:Y:S01]  /*0d00*/  IMAD.IADD R10, R9, 0x1, -R10 ;  /* 0x00000001090a7824 */ /* 0x000fe200078e0a0a */
[----:B------:R-:W-:-:S03]  /*0d10*/  LEA.HI R3, R3, R4, RZ, 0x1 ;  /* 0x0000000403037211 */ /* 0x000fc600078f08ff */
[----:B------:R-:W-:Y:S01]  /*0d20*/  IMAD R7, R7, 0x10, R10 ;  /* 0x0000001007077824 */ /* 0x000fe200078e020a */
[----:B------:R-:W-:-:S03]  /*0d30*/  LOP3.LUT R3, R3, 0x1ffffffe, RZ, 0xc0, !PT ;  /* 0x1ffffffe03037812 */ /* 0x000fc600078ec0ff */
[----:B------:R-:W-:Y:S02]  /*0d40*/  IMAD R2, R2, 0x40, R7 ;  /* 0x0000004002027824 */ /* 0x000fe400078e0207 */
[----:B------:R-:W-:Y:S01]  /*0d50*/  IMAD.IADD R3, R4, 0x1, -R3 ;  /* 0x0000000104037824 */ /* 0x000fe200078e0a03 */
[----:B------:R-:W-:-:S03]  /*0d60*/  LOP3.LUT R4, R5, 0x1ffffffe, RZ, 0xc0, !PT ;  /* 0x1ffffffe05047812 */ /* 0x000fc600078ec0ff */
[----:B------:R-:W-:Y:S01]  /*0d70*/  IMAD R5, R3, 0x8, R6 ;  /* 0x0000000803057824 */ /* 0x000fe200078e0206 */
[----:B------:R-:W-:Y:S01]  /*0d80*/  LOP3.LUT R3, R8, 0x7ffffffc, RZ, 0xc0, !PT ;  /* 0x7ffffffc08037812 */ /* 0x000fe200078ec0ff */
[----:B------:R-:W-:-:S03]  /*0d90*/  IMAD.IADD R4, R11, 0x1, -R4 ;  /* 0x000000010b047824 */ /* 0x000fc600078e0a04 */
[----:B------:R0:W-:Y:S01]  /*0da0*/  STL [R1+0x5c], R5 ;  /* 0x00005c0501007387 */ /* 0x0001e20000100800 */
[----:B------:R-:W-:-:S03]  /*0db0*/  IMAD.IADD R3, R234, 0x1, -R3 ;  /* 0x00000001ea037824 */ /* 0x000fc600078e0a03 */
[----:B------:R-:W-:Y:S01]  /*0dc0*/  STL [R1+0x54], R2 ;  /* 0x0000540201007387 */ /* 0x000fe20000100800 */
[----:B------:R-:W-:-:S04]  /*0dd0*/  IMAD.SHL.U32 R204, R3, 0x2, RZ ;  /* 0x0000000203cc7824 */ /* 0x000fc800078e00ff */
[C---:B------:R-:W-:Y:S02]  /*0de0*/  VIADD R226, R204.reuse, 0x10 ;  /* 0x00000010cce27836 */ /* 0x040fe40000000000 */
[C---:B------:R-:W-:Y:S02]  /*0df0*/  VIADD R223, R204.reuse, 0x28 ;  /* 0x00000028ccdf7836 */ /* 0x040fe40000000000 */
        /* <DEDUP_REMOVED lines=12> */
[----:B------:R-:W-:Y:S01]  /*0ec0*/  VIADD R227, R204, 0x8 ;  /* 0x00000008cce37836 */ /* 0x000fe20000000000 */
[----:B------:R-:W-:Y:S01]  /*0ed0*/  SHF.R.S32.HI R0, RZ, 0x1f, R208 ;  /* 0x0000001fff007819 */ /* 0x000fe200000114d0 */
[----:B------:R-:W-:Y:S01]  /*0ee0*/  IMAD R0, R4, 0x8, R2 ;  /* 0x0000000804007824 */ /* 0x000fe200078e0202 */
[----:B------:R0:W-:Y:S01]  /*0ef0*/  STL [R1+0x60], R5 ;  /* 0x0000600501007387 */ /* 0x0001e20000100800 */
[C---:B------:R-:W-:Y:S01]  /*0f00*/  VIADD R225, R204.reuse, 0x18 ;  /* 0x00000018cce17836 */ /* 0x040fe20000000000 */
[----:B------:R-:W-:Y:S01]  /*0f10*/  SHF.R.S32.HI R3, RZ, 0x1f, R227 ;  /* 0x0000001fff037819 */ /* 0x000fe200000114e3 */
[C---:B------:R-:W-:Y:S01]  /*0f20*/  VIADD R224, R204.reuse, 0x20 ;  /* 0x00000020cce07836 */ /* 0x040fe20000000000 */
[----:B------:R1:W-:Y:S01]  /*0f30*/  STL [R1+0x58], R0 ;  /* 0x0000580001007387 */ /* 0x0003e20000100800 */
[----:B------:R-:W-:-:S02]  /*0f40*/  VIADD R222, R204, 0x30 ;  /* 0x00000030ccde7836 */ /* 0x000fc40000000000 */
        /* <DEDUP_REMOVED lines=27> */
.L_x_3435:
        /* <DEDUP_REMOVED lines=15> */
[----:B------:R-:W-:Y:S01]  /*11f0*/  USHF.R.S32.HI UR14, URZ, 0x1f, UR4 ;  /* 0x0000001f3f0e7899 */ /* 0x000fe20008011404 */
[----:B------:R-:W-:Y:S01]  /*1200*/  IMAD.U32 R229, RZ, RZ, UR5 ;  /* 0x00000005ffe57e24 */ /* 0x000fe2000f8e00ff */
[----:B------:R-:W-:Y:S02]  /*1210*/  @UP0 ULEA UR8, UP2, UR4, UR8, 0x2 ;  /* 0x0000000804080291 */ /* 0x000fe4000f84103f */
[----:B------:R-:W-:Y:S02]  /*1220*/  IMAD.U32 R231, RZ, RZ, UR4 ;  /* 0x00000004ffe77e24 */ /* 0x000fe4000f8e00ff */
        /* <DEDUP_REMOVED lines=8> */
[----:B------:R-:W-:Y:S02]  /*12b0*/  ULOP3.LUT UR5, UR6, 0xffff, URZ, 0xc0, !UPT ;  /* 0x0000ffff06057892 */ /* 0x000fe4000f8ec03f */
[----:B------:R-:W-:Y:S01]  /*12c0*/  IMAD.U32 R5, RZ, RZ, UR11 ;  /* 0x0000000bff057e24 */ /* 0x000fe2000f8e00ff */
[----:B------:R-:W2:Y:S01]  /*12d0*/  @P0 LDG.E R2, desc[UR12][R2.64] ;  /* 0x0000000c02020981 */ /* 0x000ea2000c1e1900 */
[----:B------:R-:W-:-:S03]  /*12e0*/  ULDC UR4, c[0x0][0x424] ;  /* 0x0001090000047ab9 */ /* 0x000fc60000000800 */
[----:B------:R-:W3:Y:S01]  /*12f0*/  @P1 LDG.E R4, desc[UR12][R4.64] ;  /* 0x0000000c04041981 */ /* 0x000ee2000c1e1900 */
[----:B------:R-:W-:Y:S01]  /*1300*/  UISETP.NE.U32.AND UP0, UPT, UR8, URZ, UPT ;  /* 0x0000003f0800728c */ /* 0x000fe2000bf05070 */
[----:B------:R-:W-:Y:S01]  /*1310*/  IMAD.U32 R228, RZ, RZ, UR5 ;  /* 0x00000005ffe47e24 */ /* 0x000fe2000f8e00ff */
[----:B------:R-:W-:Y:S01]  /*1320*/  ULDC UR5, c[0x0][0x2f0] ;  /* 0x0000bc0000057ab9 */ /* 0x000fe20000000800 */
[----:B------:R-:W-:Y:S01]  /*1330*/  UMOV UR51, URZ ;  /* 0x0000003f00337c82 */ /* 0x000fe20008000000 */
[----:B------:R-:W-:Y:S02]  /*1340*/  UISETP.NE.AND.EX UP0, UPT, UR9, URZ, UPT, UP0 ;  /* 0x0000003f0900728c */ /* 0x000fe4000bf05300 */
[----:B------:R-:W-:Y:S02]  /*1350*/  ULOP3.LUT UR7, UR6, 0xff0000, URZ, 0xc0, !UPT ;  /* 0x00ff000006077892 */ /* 0x000fe4000f8ec03f */
[----:B------:R-:W-:Y:S02]  /*1360*/  USEL UR4, UR4, 0x1, UP0 ;  /* 0x0000000104047887 */ /* 0x000fe40008000000 */
[----:B------:R-:W-:-:S02]  /*1370*/  ULOP3.LUT UR6, UR6, 0xff000000, URZ, 0xc0, !UPT ;  /* 0xff00000006067892 */ /* 0x000fc4000f8ec03f */
[----:B------:R-:W-:Y:S01]  /*1380*/  UIMAD UR4, UR4, UR5, URZ ;  /* 0x00000005040472a4 */ /* 0x000fe2000f8e023f */
[----:B--2---:R-:W-:-:S06]  /*1390*/  @P0 R2UR UR51, R2 ;  /* 0x00000000023302ca */ /* 0x004fcc00000e0000 */
[----:B---3--:R-:W-:Y:S01]  /*13a0*/  @P1 R2UR UR4, R4 ;  /* 0x00000000040412ca */ /* 0x008fe200000e0000 */
[----:B-----5:R-:W-:-:S14]  /*13b0*/  @P1 BRA `(.L_x_3389) ;  /* 0x00000000003c1947 */ /* 0x020fdc0003800000 */
        /* <DEDUP_REMOVED lines=15> */
.L_x_3389:
[----:B------:R-:W-:Y:S02]  /*14b0*/  UIADD3 UR51, -UR51, UR4, URZ ;  /* 0x0000000433337290 */ /* 0x000fe4000fffe13f */
[----:B------:R-:W-:Y:S02]  /*14c0*/  USHF.R.U32.HI UR6, URZ, 0x8, UR6 ;  /* 0x000000083f067899 */ /* 0x000fe40008011606 */
[----:B------:R-:W-:Y:S02]  /*14d0*/  UISETP.GE.AND UP0, UPT, UR51, 0x1, UPT ;  /* 0x000000013300788c */ /* 0x000fe4000bf06270 */
[----:B------:R-:W-:Y:S02]  /*14e0*/  UIADD3 UR5, UR51, 0x6f, URZ ;  /* 0x0000006f33057890 */ /* 0x000fe4000fffe03f */
[----:B------:R-:W-:Y:S02]  /*14f0*/  ULEA.HI UR7, UR7, UR6, URZ, 0x10 ;  /* 0x0000000607077291 */ /* 0x000fe4000f8f803f */
[----:B------:R-:W-:Y:S01]  /*1500*/  PLOP3.LUT P0, PT, PT, PT, UP0, 0x80, 0x0 ;  /* 0x000000000000781c */ /* 0x000fe20003f0f008 */
[----:B------:R-:W-:Y:S01]  /*1510*/  UMOV UR4, URZ ;  /* 0x0000003f00047c82 */ /* 0x000fe20008000000 */
[----:B------:R-:W-:-:S02]  /*1520*/  ULOP3.LUT UR8, UR7, 0xff, URZ, 0xc0, !UPT ;  /* 0x000000ff07087892 */ /* 0x000fc4000f8ec03f */
[----:B------:R-:W-:Y:S02]  /*1530*/  UIMAD.WIDE UR4, UR5, -0x6db6db6d, UR4 ;  /* 0x92492493050478a5 */ /* 0x000fe4000f8e0204 */
[----:B------:R-:W-:Y:S02]  /*1540*/  USHF.R.U32.HI UR7, URZ, 0x10, UR7 ;  /* 0x000000103f077899 */ /* 0x000fe40008011607 */
[----:B------:R-:W-:Y:S01]  /*1550*/  USHF.R.U32.HI UR6, URZ, 0x1f, UR5 ;  /* 0x0000001f3f067899 */ /* 0x000fe20008011605 */
[----:B------:R-:W-:Y:S02]  /*1560*/  IMAD.U32 R23, RZ, RZ, UR8 ;  /* 0x00000008ff177e24 */ /* 0x000fe4000f8e00ff */
        /* <DEDUP_REMOVED lines=41> */
.L_x_3390:
        /* <DEDUP_REMOVED lines=21> */
[----:B------:R-:W-:Y:S02]  /*1950*/  CS2R R92, SRZ ;  /* 0x00000000005c7805 */ /* 0x000fe4000001ff00 */
[----:B------:R-:W-:-:S02]  /*1960*/  CS2R R90, SRZ ;  /* 0x00000000005a7805 */ /* 0x000fc4000001ff00 */
[----:B------:R-:W-:Y:S01]  /*1970*/  R2UR UR50, R0 ;  /* 0x00000000003272ca */ /* 0x000fe200000e0000 */
        /* <DEDUP_REMOVED lines=47> */
[----:B------:R-:W-:-:S05]  /*1c70*/  SHF.R.S32.HI R4, RZ, 0x7, R4 ;  /* 0x00000007ff047819 */ /* 0x000fca0000011404 */
        /* <DEDUP_REMOVED lines=25> */
.L_x_3392:
[----:B------:R-:W2:Y:S01]  /*1e10*/  LDL R2, [R1+0x60] ;  /* 0x0000600001027983 */ /* 0x000ea20000100800 */
[----:B------:R-:W0:Y:S01]  /*1e20*/  S2UR UR5, SR_CgaCtaId ;  /* 0x00000000000579c3 */ /* 0x000e220000008800 */
[----:B------:R-:W-:Y:S01]  /*1e30*/  LEA.HI R0, R232, R232, RZ, 0x1 ;  /* 0x000000e8e8007211 */ /* 0x000fe200078f08ff */
[----:B------:R-:W-:Y:S01]  /*1e40*/  UMOV UR4, 0x400 ;  /* 0x0000040000047882 */ /* 0x000fe20000000000 */
[----:B------:R-:W-:Y:S02]  /*1e50*/  BSSY B0, `(.L_x_3393) ;  /* 0x000000b000007945 */ /* 0x000fe40003800000 */
[----:B------:R-:W-:-:S05]  /*1e60*/  LOP3.LUT R3, R0, 0xfffffffe, RZ, 0xc0, !PT ;  /* 0xfffffffe00037812 */ /* 0x000fca00078ec0ff */
[----:B------:R-:W-:-:S05]  /*1e70*/  IMAD.IADD R3, R232, 0x1, -R3 ;  /* 0x00000001e8037824 */ /* 0x000fca00078e0a03 */
[----:B------:R-:W-:Y:S01]  /*1e80*/  SHF.L.U32 R3, R3, 0x1f, RZ ;  /* 0x0000001f03037819 */ /* 0x000fe200000006ff */
[----:B0-----:R-:W-:Y:S01]  /*1e90*/  ULEA UR4, UR5, UR4, 0x18 ;  /* 0x0000000405047291 */ /* 0x001fe2000f8ec03f */
[----:B--2---:R-:W-:-:S05]  /*1ea0*/  R2UR UR6, R2 ;  /* 0x00000000020672ca */ /* 0x004fca00000e0000 */
[----:B------:R-:W-:-:S04]  /*1eb0*/  IMAD.U32 R2, RZ, RZ, UR4 ;  /* 0x00000004ff027e24 */ /* 0x000fc8000f8e00ff */
[----:B------:R-:W0:Y:S04]  /*1ec0*/  SYNCS.PHASECHK.TRANS64.TRYWAIT P1, [R2+URZ+0x36800], R3 ;  /* 0x03680003020075a7 */ /* 0x000e28000802017f */
[----:B------:R-:W-:-:S05]  /*1ed0*/  IMAD.U32 R0, RZ, RZ, UR6 ;  /* 0x00000006ff007e24 */ /* 0x000fca000f8e00ff */
[----:B------:R-:W-:Y:S01]  /*1ee0*/  ISETP.NE.AND P0, PT, R0, 0x3, PT ;  /* 0x000000030000780c */ /* 0x000fe20003f05270 */
[----:B0-----:R-:W-:-:S12]  /*1ef0*/  @!P1 BRA `(.L_x_3394) ;  /* 0x0000014c00809947 */ /* 0x001fd80003800000 */
.L_x_3562:
[----:B------:R-:W-:Y:S05]  /*1f00*/  BSYNC B0 ;  /* 0x0000000000007941 */ /* 0x000fea0003800000 */
.L_x_3393:
[----:B------:R-:W-:Y:S05]  /*1f10*/  @!P0 BRA `(.L_x_3395) ;  /* 0x0000000000048947 */ /* 0x000fea0003800000 */
[----:B------:R-:W-:Y:S01]  /*1f20*/  BPT.TRAP 0x1 ;  /* 0x000000040000795c */ /* 0x000fe20000300000 */
.L_x_3395:
[----:B------:R-:W-:Y:S01]  /*1f30*/  IMAD R0, R16, 0x8, R2 ;  /* 0x0000000810007824 */ /* 0x000fe200078e0202 */
[----:B0-----:R-:W-:-:S04]  /*1f40*/  SHF.L.U32 R3, R17, 0x1f, RZ ;  /* 0x0000001f11037819 */ /* 0x001fc800000006ff */
[----:B------:R0:W1:Y:S01]  /*1f50*/  SYNCS.PHASECHK.TRANS64.TRYWAIT P2, [R0+URZ+0x36830], R3 ;  /* 0x03683003000075a7 */ /* 0x000062000804017f */
[----:B------:R-:W-:Y:S05]  /*1f60*/  @!P0 BRA `(.L_x_3396) ;  /* 0x0000000000048947 */ /* 0x000fea0003800000 */
[----:B------:R-:W-:Y:S01]  /*1f70*/  BPT.TRAP 0x1 ;  /* 0x000000040000795c */ /* 0x000fe20000300000 */
.L_x_3396:
[----:B------:R-:W2:Y:S01]  /*1f80*/  S2R R4, SR_TID.X ;  /* 0x0000000000047919 */ /* 0x000ea20000002100 */
[----:B------:R-:W-:Y:S01]  /*1f90*/  IMAD.MOV.U32 R119, RZ, RZ, RZ ;  /* 0x000000ffff777224 */ /* 0x000fe200078e00ff */
[----:B--2---:R-:W-:Y:S01]  /*1fa0*/  LOP3.LUT P1, RZ, R4, 0x7f, RZ, 0xc0, !PT ;  /* 0x0000007f04ff7812 */ /* 0x004fe2000782c0ff */
[----:B-1----:R-:W-:-:S12]  /*1fb0*/  @P2 BRA `(.L_x_3397) ;  /* 0x0000000000082947 */ /* 0x002fd80003800000 */
[----:B------:R-:W1:Y:S02]  /*1fc0*/  SYNCS.PHASECHK.TRANS64.TRYWAIT P2, [R0+URZ+0x36830], R3 ;  /* 0x03683003000075a7 */ /* 0x000e64000804017f */
[----:B-1----:R-:W-:Y:S05]  /*1fd0*/  @!P2 BRA `(.L_x_3398) ;  /* 0x0000014c005ca947 */ /* 0x002fea0003800000 */
.L_x_3397:
        /* <DEDUP_REMOVED lines=17> */
[----:B------:R-:W-:Y:S01]  /*20f0*/  UMOV UR16, UR52 ;  /* 0x0000003400107c82 */ /* 0x000fe20008000000 */
[----:B------:R-:W-:Y:S01]  /*2100*/  USHF.R.U32.HI UR4, URZ, 0x4, UR4 ;  /* 0x000000043f047899 */ /* 0x000fe20008011604 */
[----:B------:R-:W-:Y:S01]  /*2110*/  MOV R7, UR52 ;  /* 0x0000003400077c02 */ /* 0x000fe20008000f00 */
[----:B------:R-:W-:Y:S01]  /*2120*/  UMOV UR17, UR53 ;  /* 0x0000003500117c82 */ /* 0x000fe20008000000 */
[----:B------:R-:W-:Y:S01]  /*2130*/  UMOV UR19, 0x40000040 ;  /* 0x4000004000137882 */ /* 0x000fe20000000000 */
[----:B------:R-:W-:Y:S01]  /*2140*/  ULOP3.LUT UR4, UR4, 0x3fff, URZ, 0xc0, !UPT ;  /* 0x00003fff04047892 */ /* 0x000fe2000f8ec03f */
[----:B------:R-:W-:Y:S01]  /*2150*/  P2R R80, PR, RZ, 0x1 ;  /* 0x00000001ff507803 */ /* 0x000fe20000000000 */
[----:B------:R-:W-:Y:S01]  /*2160*/  UMOV UR20, UR52 ;  /* 0x0000003400147c82 */ /* 0x000fe20008000000 */
[----:B------:R-:W-:Y:S01]  /*2170*/  UMOV UR21, UR53 ;  /* 0x0000003500157c82 */ /* 0x000fe20008000000 */
[----:B------:R-:W-:Y:S01]  /*2180*/  ULOP3.LUT UR5, UR4, 0x10000, URZ, 0xfc, !UPT ;  /* 0x0001000004057892 */ /* 0x000fe2000f8efc3f */
[----:B01----:R-:W-:Y:S01]  /*2190*/  @!P1 VIADD R0, R0, 0x36840 ;  /* 0x0003684000009836 */ /* 0x003fe20000000000 */
[----:B------:R-:W-:Y:S01]  /*21a0*/  UMOV UR23, 0x40000040 ;  /* 0x4000004000177882 */ /* 0x000fe20000000000 */
[----:B------:R-:W-:Y:S01]  /*21b0*/  UMOV UR4, UR52 ;  /* 0x0000003400047c82 */ /* 0x000fe20008000000 */
[----:B------:R-:W-:Y:S01]  /*21c0*/  UIMAD UR48, UR48, 0xa80, UR5 ;  /* 0x00000a80303078a4 */ /* 0x000fe2000f8e0205 */
[--C-:B------:R-:W-:Y:S01]  /*21d0*/  IMAD.MOV.U32 R118, RZ, RZ, R119.reuse ;  /* 0x000000ffff767224 */ /* 0x100fe200078e0077 */
[----:B------:R-:W-:Y:S01]  /*21e0*/  UIADD3 UR24, UR49, 0x2, URZ ;  /* 0x0000000231187890 */ /* 0x000fe2000fffe03f */
[----:B------:R-:W-:Y:S01]  /*21f0*/  IMAD.U32 R5, RZ, RZ, UR5 ;  /* 0x00000005ff057e24 */ /* 0x000fe2000f8e00ff */
[----:B------:R-:W-:Y:S01]  /*2200*/  UIADD3 UR6, UR48, 0x80, URZ ;  /* 0x0000008030067890 */ /* 0x000fe2000fffe03f */
[----:B------:R-:W-:Y:S01]  /*2210*/  @!P1 PRMT R0, RZ, 0x654, R0 ;  /* 0x00000654ff009816 */ /* 0x000fe20000000000 */
[----:B------:R-:W-:Y:S01]  /*2220*/  UMOV UR5, UR53 ;  /* 0x0000003500057c82 */ /* 0x000fe20008000000 */
[----:B------:R-:W-:Y:S01]  /*2230*/  UMOV UR54, UR48 ;  /* 0x0000003000367c82 */ /* 0x000fe20008000000 */
[----:B------:R-:W-:Y:S01]  /*2240*/  UIADD3 UR10, UR48, 0x100, URZ ;  /* 0x00000100300a7890 */ /* 0x000fe2000fffe03f */
[----:B------:R-:W-:Y:S01]  /*2250*/  HGMMA.64x16x16.F32.BF16 R72, gdesc[UR52], RZ, !UPT, gsb0 ;  /* 0x00200000344879f0 */ /* 0x000fe2000c0018ff */
[----:B------:R-:W-:Y:S01]  /*2260*/  UIADD3 UR14, UR48, 0x180, URZ ;  /* 0x00000180300e7890 */ /* 0x000fe2000fffe03f */
[--C-:B------:R-:W-:Y:S01]  /*2270*/  IMAD.MOV.U32 R117, RZ, RZ, R119.reuse ;  /* 0x000000ffff757224 */ /* 0x100fe200078e0077 */
[----:B------:R-:W-:Y:S01]  /*2280*/  UIADD3 UR18, UR48, 0x200, URZ ;  /* 0x0000020030127890 */ /* 0x000fe2000fffe03f */
[--C-:B------:R-:W-:Y:S01]  /*2290*/  IMAD.MOV.U32 R116, RZ, RZ, R119.reuse ;  /* 0x000000ffff747224 */ /* 0x100fe200078e0077 */
[----:B------:R-:W-:Y:S01]  /*22a0*/  UIADD3 UR22, UR48, 0x280, URZ ;  /* 0x0000028030167890 */ /* 0x000fe2000fffe03f */
[--C-:B------:R-:W-:Y:S01]  /*22b0*/  IMAD.MOV.U32 R115, RZ, RZ, R119.reuse ;  /* 0x000000ffff737224 */ /* 0x100fe200078e0077 */
        /* <DEDUP_REMOVED lines=55> */
[----:B------:R-:W-:Y:S01]  /*2630*/  IMAD.MOV.U32 R81, RZ, RZ, R119 ;  /* 0x000000ffff517224 */ /* 0x000fe200078e0077 */
[----:B------:R-:W-:Y:S02]  /*2640*/  WARPGROUP.DEPBAR.LE gsb0, 0x0 ;  /* 0x00008000000079c5 */ /* 0x000fe40000010000 */
[----:B------:R-:W-:-:S06]  /*2650*/  WARPGROUP.ARRIVE ;  /* 0x00000000000079c5 */ /* 0x000fcc0000000000 */
[----:B------:R-:W-:Y:S01]  /*2660*/  HGMMA.64x16x16.F32.BF16 R56, gdesc[UR8], RZ, !UPT, gsb0 ;  /* 0x00200000083879f0 */ /* 0x000fe2000c0018ff */
[----:B------:R-:W-:Y:S02]  /*2670*/  UIADD3 UR8, UR48, 0x2, URZ ;  /* 0x0000000230087890 */ /* 0x000fe4000fffe03f */
[----:B------:R-:W-:Y:S01]  /*2680*/  UIADD3 UR10, UR48, 0x102, URZ ;  /* 0x00000102300a7890 */ /* 0x000fe2000fffe03f */
[----:B------:R-:W-:Y:S01]  /*2690*/  UMOV UR11, 0x40000040 ;  /* 0x40000040000b7882 */ /* 0x000fe20000000000 */
[----:B------:R-:W-:Y:S02]  /*26a0*/  WARPGROUP.DEPBAR.LE gsb0, 0x0 ;  /* 0x00008000000079c5 */ /* 0x000fe40000010000 */
[----:B------:R-:W-:-:S06]  /*26b0*/  WARPGROUP.ARRIVE ;  /* 0x00000000000079c5 */ /* 0x000fcc0000000000 */
[----:B------:R-:W-:Y:S01]  /*26c0*/  HGMMA.64x16x16.F32.BF16 R48, gdesc[UR12], RZ, !UPT, gsb0 ;  /* 0x002000000c3079f0 */ /* 0x000fe2000c0018ff */
        /* <DEDUP_REMOVED lines=72> */
[----:B------:R-:W-:-:S07]  /*2b50*/  UIADD3 UR7, UR48, 0x782, URZ ;  /* 0x0000078230077890 */ /* 0x000fce000fffe03f */
[----:B------:R-:W-:Y:S01]  /*2b60*/  UMOV UR54, UR7 ;  /* 0x0000000700367c82 */ /* 0x000fe20008000000 */
        /* <DEDUP_REMOVED lines=367> */
[----:B------:R-:W-:Y:S01]  /*4260*/  R2UR UR13, R3 ;  /* 0x00000000030d72ca */ /* 0x000fe200000e0000 */
[----:B------:R-:W-:Y:S01]  /*4270*/  ULDC UR14, c[0x0][0x988] ;  /* 0x00026200000e7ab9 */ /* 0x000fe20000000800 */
[----:B------:R-:W-:Y:S01]  /*4280*/  R2UR UR12, R4 ;  /* 0x00000000040c72ca */ /* 0x000fe200000e0000 */
        /* <DEDUP_REMOVED lines=39> */
[----:B------:R-:W-:Y:S01]  /*4500*/  UMOV UR47, 0x40000040 ;  /* 0x40000040002f7882 */ /* 0x000fe20000000000 */
[----:B------:R-:W-:Y:S01]  /*4510*/  FMUL.FTZ R75, R75, UR6 ;  /* 0x000000064b4b7c20 */ /* 0x000fe20008410000 */
[----:B------:R-:W-:Y:S01]  /*4520*/  FMUL.FTZ R78, R78, UR6 ;  /* 0x000000064e4e7c20 */ /* 0x000fe20008410000 */
[----:B------:R-:W-:-:S04]  /*4530*/  FMUL.FTZ R79, R79, UR6 ;  /* 0x000000064f4f7c20 */ /* 0x000fc80008410000 */
[----:B------:R-:W-:Y:S08]  /*4540*/  MUFU.TANH R73, R73 ;  /* 0x0000004900497308 */ /* 0x000ff00000002400 */
[----:B------:R-:W-:Y:S08]  /*4550*/  MUFU.TANH R76, R76 ;  /* 0x0000004c004c7308 */ /* 0x000ff00000002400 */
[----:B------:R-:W0:Y:S08]  /*4560*/  MUFU.TANH R3, R74 ;  /* 0x0000004a00037308 */ /* 0x000e300000002400 */
[----:B------:R-:W-:Y:S08]  /*4570*/  MUFU.TANH R77, R77 ;  /* 0x0000004d004d7308 */ /* 0x000ff00000002400 */
[----:B------:R1:W2:Y:S08]  /*4580*/  MUFU.TANH R4, R75 ;  /* 0x0000004b00047308 */ /* 0x0002b00000002400 */
[----:B------:R3:W4:Y:S01]  /*4590*/  MUFU.TANH R6, R78 ;  /* 0x0000004e00067308 */ /* 0x0007220000002400 */
[----:B-1----:R-:W-:Y:S01]  /*45a0*/  IMAD.MOV.U32 R75, RZ, RZ, R119 ;  /* 0x000000ffff4b7224 */ /* 0x002fe200078e0077 */
        /* <DEDUP_REMOVED lines=13> */
[----:B------:R-:W-:Y:S01]  /*4680*/  FMUL.FTZ R70, R70, UR6 ;  /* 0x0000000646467c20 */ /* 0x000fe20008410000 */
[----:B---3--:R-:W-:-:S03]  /*4690*/  IMAD.MOV.U32 R78, RZ, RZ, R119 ;  /* 0x000000ffff4e7224 */ /* 0x008fc600078e0077 */
[----:B------:R-:W-:Y:S08]  /*46a0*/  MUFU.TANH R10, R66 ;  /* 0x00000042000a7308 */ /* 0x000ff00000002400 */
[----:B------:R-:W-:Y:S08]  /*46b0*/  MUFU.TANH R65, R65 ;  /* 0x0000004100417308 */ /* 0x000ff00000002400 */
[----:B------:R-:W-:Y:S08]  /*46c0*/  MUFU.TANH R11, R67 ;  /* 0x00000043000b7308 */ /* 0x000ff00000002400 */
[----:B------:R-:W-:Y:S08]  /*46d0*/  MUFU.TANH R8, R68 ;  /* 0x0000004400087308 */ /* 0x000ff00000002400 */
[----:B------:R1:W3:Y:S08]  /*46e0*/  MUFU.TANH R9, R79 ;  /* 0x0000004f00097308 */ /* 0x0002f00000002400 */
[----:B------:R-:W-:Y:S01]  /*46f0*/  MUFU.TANH R13, R71 ;  /* 0x00000047000d7308 */ /* 0x000fe20000002400 */
[----:B-1----:R-:W-:Y:S01]  /*4700*/  IMAD.MOV.U32 R79, RZ, RZ, R119 ;  /* 0x000000ffff4f7224 */ /* 0x002fe200078e0077 */
        /* <DEDUP_REMOVED lines=10> */
[----:B------:R-:W-:Y:S01]  /*47b0*/  UMOV UR47, 0x40000040 ;  /* 0x40000040002f7882 */ /* 0x000fe20000000000 */
[----:B------:R-:W-:Y:S01]  /*47c0*/  FMUL.FTZ R59, R59, UR6 ;  /* 0x000000063b3b7c20 */ /* 0x000fe20008410000 */
[----:B------:R-:W-:Y:S01]  /*47d0*/  FMUL.FTZ R60, R60, UR6 ;  /* 0x000000063c3c7c20 */ /* 0x000fe20008410000 */
[----:B------:R-:W-:Y:S01]  /*47e0*/  FMUL.FTZ R61, R61, UR6 ;  /* 0x000000063d3d7c20 */ /* 0x000fe20008410000 */
        /* <DEDUP_REMOVED lines=14> */
[----:B------:R-:W-:Y:S01]  /*48d0*/  UIADD3 UR46, UR48, 0x986, URZ ;  /* 0x00000986302e7890 */ /* 0x000fe2000fffe03f */
[----:B------:R-:W-:Y:S01]  /*48e0*/  FMUL.FTZ R55, R55, UR6 ;  /* 0x0000000637377c20 */ /* 0x000fe20008410000 */
[----:B------:R-:W-:Y:S01]  /*48f0*/  UMOV UR47, 0x40000040 ;  /* 0x40000040002f7882 */ /* 0x000fe20000000000 */
[----:B------:R-:W-:Y:S01]  /*4900*/  FMUL.FTZ R52, R52, UR6 ;  /* 0x0000000634347c20 */ /* 0x000fe20008410000 */
[----:B------:R-:W-:Y:S01]  /*4910*/  FMUL.FTZ R54, R54, UR6 ;  /* 0x0000000636367c20 */ /* 0x000fe20008410000 */
[----:B------:R-:W-:Y:S01]  /*4920*/  FMUL.FTZ R53, R53, UR6 ;  /* 0x0000000635357c20 */ /* 0x000fe20008410000 */
[----:B------:R5:W-:Y:S01]  /*4930*/  MUFU.TANH R7, R48 ;  /* 0x0000003000077308 */ /* 0x000be20000002400 */
[----:B-1----:R-:W-:-:S07]  /*4940*/  IMAD.U32 R49, RZ, RZ, UR51 ;  /* 0x00000033ff317e24 */ /* 0x002fce000f8e00ff */
[----:B------:R1:W-:Y:S01]  /*4950*/  MUFU.TANH R66, R51 ;  /* 0x0000003300427308 */ /* 0x0003e20000002400 */
[----:B-----5:R-:W-:-:S07]  /*4960*/  IADD3 R48, R49, 0x70, -R204 ;  /* 0x0000007031307810 */ /* 0x020fce0007ffe8cc */
[----:B------:R-:W-:Y:S01]  /*4970*/  MUFU.TANH R59, R50 ;  /* 0x00000032003b7308 */ /* 0x000fe20000002400 */
[----:B-1----:R-:W-:Y:S01]  /*4980*/  IMAD.U32 R51, RZ, RZ, UR50 ;  /* 0x00000032ff337e24 */ /* 0x002fe2000f8e00ff */
[----:B------:R-:W-:-:S03]  /*4990*/  UIADD3 UR50, UR50, -0x2, URZ ;  /* 0xfffffffe32327890 */ /* 0x000fc6000fffe03f */
[----:B------:R-:W-:Y:S01]  /*49a0*/  IMAD R74, R51, -0x70, R48 ;  /* 0xffffff90334a7824 */ /* 0x000fe200078e0230 */
[----:B------:R-:W-:Y:S02]  /*49b0*/  UISETP.GE.AND UP0, UPT, UR50, UR7, UPT ;  /* 0x000000073200728c */ /* 0x000fe4000bf06270 */
[----:B------:R-:W1:Y:S02]  /*49c0*/  MUFU.TANH R12, R70 ;  /* 0x00000046000c7308 */ /* 0x000e640000002400 */
[C---:B------:R-:W-:Y:S02]  /*49d0*/  ISETP.GT.AND P4, PT, R74.reuse, RZ, PT ;  /* 0x000000ff4a00720c */ /* 0x040fe40003f84270 */
[C---:B------:R-:W-:Y:S02]  /*49e0*/  ISETP.GT.AND P2, PT, R74.reuse, 0x1, PT ;  /* 0x000000014a00780c */ /* 0x040fe40003f44270 */
[C---:B------:R-:W-:Y:S02]  /*49f0*/  ISETP.GT.AND P5, PT, R74.reuse, 0x10, PT ;  /* 0x000000104a00780c */ /* 0x040fe40003fa4270 */
[C---:B------:R-:W-:Y:S01]  /*4a00*/  ISETP.GT.AND P3, PT, R74.reuse, 0x8, PT ;  /* 0x000000084a00780c */ /* 0x040fe20003f64270 */
[----:B------:R-:W5:Y:S01]  /*4a10*/  MUFU.TANH R60, R60 ;  /* 0x0000003c003c7308 */ /* 0x000f620000002400 */
[----:B------:R-:W-:-:S02]  /*4a20*/  ISETP.GT.AND P6, PT, R74, 0x9, PT ;  /* 0x000000094a00780c */ /* 0x000fc40003fc4270 */
[----:B0-----:R-:W-:Y:S02]  /*4a30*/  FSEL R3, R3, -INF , P4 ;  /* 0xff80000003037808 */ /* 0x001fe40002000000 */
[----:B--2---:R-:W-:Y:S02]  /*4a40*/  FSEL R4, R4, -INF , P2 ;  /* 0xff80000004047808 */ /* 0x004fe40001000000 */
[----:B----4-:R-:W-:Y:S01]  /*4a50*/  FSEL R6, R6, -INF , P3 ;  /* 0xff80000006067808 */ /* 0x010fe20001800000 */
[----:B------:R-:W0:Y:S01]  /*4a60*/  MUFU.TANH R61, R61 ;  /* 0x0000003d003d7308 */ /* 0x000e220000002400 */
[----:B---3--:R-:W-:Y:S02]  /*4a70*/  FSEL R9, R9, -INF , P6 ;  /* 0xff80000009097808 */ /* 0x008fe40003000000 */
[----:B------:R-:W-:Y:S01]  /*4a80*/  FSEL R10, R10, -INF , P5 ;  /* 0xff8000000a0a7808 */ /* 0x000fe20002800000 */
[----:B------:R-:W-:Y:S02]  /*4a90*/  WARPGROUP.DEPBAR.LE gsb0, 0x0 ;  /* 0x00008000000079c5 */ /* 0x000fe40000010000 */
[----:B------:R-:W-:Y:S01]  /*4aa0*/  WARPGROUP.ARRIVE ;  /* 0x00000000000079c5 */ /* 0x000fe20000000000 */
[----:B------:R-:W-:Y:S01]  /*4ab0*/  FMUL.FTZ R40, R40, UR6 ;  /* 0x0000000628287c20 */ /* 0x000fe20008410000 */
[----:B------:R-:W-:Y:S01]  /*4ac0*/  FMUL.FTZ R42, R42, UR6 ;  /* 0x000000062a2a7c20 */ /* 0x000fe20008410000 */
[----:B------:R-:W-:Y:S01]  /*4ad0*/  FMUL.FTZ R46, R46, UR6 ;  /* 0x000000062e2e7c20 */ /* 0x000fe20008410000 */
[----:B------:R-:W-:Y:S01]  /*4ae0*/  FMUL.FTZ R49, R47, UR6 ;  /* 0x000000062f317c20 */ /* 0x000fe20008410000 */
[----:B------:R2:W-:Y:S01]  /*4af0*/  MUFU.TANH R62, R40 ;  /* 0x00000028003e7308 */ /* 0x0005e20000002400 */
[----:B------:R-:W-:Y:S01]  /*4b00*/  HGMMA.64x16x16.F32.BF16 R32, gdesc[UR44], R32, gsb0 ;  /* 0x002000002c2079f0 */ /* 0x000fe20008001820 */
[----:B------:R-:W-:Y:S01]  /*4b10*/  FSEL R47, R73, -INF , P2 ;  /* 0xff800000492f7808 */ /* 0x000fe20001000000 */
[----:B------:R-:W-:Y:S01]  /*4b20*/  FMUL.FTZ R43, R43, UR6 ;  /* 0x000000062b2b7c20 */ /* 0x000fe20008410000 */
[----:B------:R-:W-:Y:S01]  /*4b30*/  FMUL.FTZ R48, R45, UR6 ;  /* 0x000000062d307c20 */ /* 0x000fe20008410000 */
[----:B------:R-:W-:Y:S01]  /*4b40*/  FSEL R45, R76, -INF , P3 ;  /* 0xff8000004c2d7808 */ /* 0x000fe20001800000 */
[----:B------:R-:W-:Y:S01]  /*4b50*/  FMUL.FTZ R41, R41, UR6 ;  /* 0x0000000629297c20 */ /* 0x000fe20008410000 */
[----:B------:R-:W-:Y:S01]  /*4b60*/  UIADD3 UR46, UR48, 0xa06, URZ ;  /* 0x00000a06302e7890 */ /* 0x000fe2000fffe03f */
[----:B------:R3:W-:Y:S01]  /*4b70*/  MUFU.TANH R67, R42 ;  /* 0x0000002a00437308 */ /* 0x0007e20000002400 */
[----:B--2---:R-:W-:Y:S01]  /*4b80*/  FMUL.FTZ R40, R44, UR6 ;  /* 0x000000062c287c20 */ /* 0x004fe20008410000 */
[----:B------:R-:W-:Y:S01]  /*4b90*/  FSEL R44, R72, -INF , P4 ;  /* 0xff800000482c7808 */ /* 0x000fe20002000000 */
[----:B------:R-:W-:Y:S01]  /*4ba0*/  UMOV UR47, 0x40000040 ;  /* 0x40000040002f7882 */ /* 0x000fe20000000000 */
[C---:B------:R-:W-:Y:S01]  /*4bb0*/  ISETP.GT.AND P4, PT, R74.reuse, 0x11, PT ;  /* 0x000000114a00780c */ /* 0x040fe20003f84270 */
[----:B------:R-:W-:Y:S01]  /*4bc0*/  IMAD.MOV.U32 R76, RZ, RZ, R119 ;  /* 0x000000ffff4c7224 */ /* 0x000fe200078e0077 */
[----:B------:R-:W-:-:S02]  /*4bd0*/  ISETP.GT.AND P2, PT, R74, 0x18, PT ;  /* 0x000000184a00780c */ /* 0x000fc40003f44270 */
[----:B------:R2:W-:Y:S01]  /*4be0*/  MUFU.TANH R68, R43 ;  /* 0x0000002b00447308 */ /* 0x0005e20000002400 */
[----:B---3--:R-:W-:Y:S02]  /*4bf0*/  FSEL R42, R64, -INF , P5 ;  /* 0xff800000402a7808 */ /* 0x008fe40002800000 */
[----:B------:R-:W-:Y:S02]  /*4c00*/  ISETP.GT.AND P3, PT, R74, 0x19, PT ;  /* 0x000000194a00780c */ /* 0x000fe40003f64270 */
[----:B------:R-:W-:Y:S02]  /*4c10*/  FSEL R8, R8, -INF , P2 ;  /* 0xff80000008087808 */ /* 0x000fe40001000000 */
[C---:B------:R-:W-:Y:S01]  /*4c20*/  ISETP.GT.AND P5, PT, R74.reuse, 0x21, PT ;  /* 0x000000214a00780c */ /* 0x040fe20003fa4270 */
[----:B------:R3:W-:Y:S01]  /*4c30*/  MUFU.TANH R64, R46 ;  /* 0x0000002e00407308 */ /* 0x0007e20000002400 */
[----:B--2---:R-:W-:Y:S01]  /*4c40*/  FSEL R43, R77, -INF , P6 ;  /* 0xff8000004d2b7808 */ /* 0x004fe20003000000 */
[----:B------:R-:W-:Y:S01]  /*4c50*/  IMAD.MOV.U32 R77, RZ, RZ, R119 ;  /* 0x000000ffff4d7224 */ /* 0x000fe200078e0077 */
[----:B------:R-:W-:-:S02]  /*4c60*/  ISETP.GT.AND P6, PT, R74, 0x20, PT ;  /* 0x000000204a00780c */ /* 0x000fc40003fc4270 */
[----:B------:R-:W-:Y:S02]  /*4c70*/  FSEL R11, R11, -INF , P4 ;  /* 0xff8000000b0b7808 */ /* 0x000fe40002000000 */
[----:B-1----:R-:W-:Y:S01]  /*4c80*/  FSEL R12, R12, -INF , P2 ;  /* 0xff8000000c0c7808 */ /* 0x002fe20001000000 */
[----:B------:R1:W-:Y:S01]  /*4c90*/  MUFU.TANH R71, R48 ;  /* 0x0000003000477308 */ /* 0x0003e20000002400 */
[----:B---3--:R-:W-:Y:S02]  /*4ca0*/  FMNMX.FTZ R46, R44, R47, !PT ;  /* 0x0000002f2c2e7209 */ /* 0x008fe40007810000 */
[----:B------:R-:W-:Y:S02]  /*4cb0*/  ISETP.GT.AND P2, PT, R74, 0x29, PT ;  /* 0x000000294a00780c */ /* 0x000fe40003f44270 */
[----:B------:R-:W-:Y:S02]  /*4cc0*/  FSEL R13, R13, -INF , P3 ;  /* 0xff8000000d0d7808 */ /* 0x000fe40001800000 */
[----:B------:R-:W-:Y:S01]  /*4cd0*/  FSEL R14, R14, -INF , P6 ;  /* 0xff8000000e0e7808 */ /* 0x000fe20003000000 */
[----:B------:R2:W-:Y:S01]  /*4ce0*/  MUFU.TANH R63, R41 ;  /* 0x00000029003f7308 */ /* 0x0005e20000002400 */
[----:B-1----:R-:W-:-:S02]  /*4cf0*/  FMNMX.FTZ R48, R45, R46, !PT ;  /* 0x0000002e2d307209 */ /* 0x002fc40007810000 */
[----:B------:R-:W-:Y:S02]  /*4d00*/  FSEL R46, R56, -INF , P6 ;  /* 0xff800000382e7808 */ /* 0x000fe40003000000 */
[C---:B------:R-:W-:Y:S02]  /*4d10*/  ISETP.GT.AND P6, PT, R74.reuse, 0x31, PT ;  /* 0x000000314a00780c */ /* 0x040fe40003fc4270 */
[----:B------:R-:W-:Y:S01]  /*4d20*/  FSEL R15, R15, -INF , P5 ;  /* 0xff8000000f0f7808 */ /* 0x000fe20002800000 */
[----:B------:R1:W-:Y:S01]  /*4d30*/  MUFU.TANH R70, R40 ;  /* 0x0000002800467308 */ /* 0x0003e20000002400 */
[----:B--2---:R-:W-:Y:S02]  /*4d40*/  FSEL R41, R65, -INF , P4 ;  /* 0xff80000041297808 */ /* 0x004fe40002000000 */
[----:B------:R-:W-:Y:S01]  /*4d50*/  ISETP.GT.AND P4, PT, R74, 0x28, PT ;  /* 0x000000284a00780c */ /* 0x000fe20003f84270 */
[----:B------:R-:W-:Y:S02]  /*4d60*/  WARPGROUP.DEPBAR.LE gsb0, 0x0 ;  /* 0x00008000000079c5 */ /* 0x000fe40000010000 */
[----:B------:R-:W-:-:S02]  /*4d70*/  WARPGROUP.ARRIVE ;  /* 0x00000000000079c5 */ /* 0x000fc40000000000 */
[----:B------:R2:W-:Y:S01]  /*4d80*/  MUFU.TANH R65, R49 ;  /* 0x0000003100417308 */ /* 0x0005e20000002400 */
[----:B-1----:R-:W-:Y:S01]  /*4d90*/  FSEL R40, R69, -INF , P3 ;  /* 0xff80000045287808 */ /* 0x002fe20001800000 */
[----:B------:R-:W-:Y:S01]  /*4da0*/  FMUL.FTZ R33, R33, UR6 ;  /* 0x0000000621217c20 */ /* 0x000fe20008410000 */
[----:B------:R-:W-:Y:S01]  /*4db0*/  FMUL.FTZ R34, R34, UR6 ;  /* 0x0000000622227c20 */ /* 0x000fe20008410000 */
[----:B------:R-:W-:Y:S01]  /*4dc0*/  ISETP.GT.AND P3, PT, R74, 0x30, PT ;  /* 0x000000304a00780c */ /* 0x000fe20003f64270 */
[----:B------:R-:W-:Y:S01]  /*4dd0*/  HGMMA.64x16x16.F32.BF16 R24, gdesc[UR44], R24, gsb0 ;  /* 0x002000002c1879f0 */ /* 0x000fe20008001818 */
[----:B------:R-:W-:Y:S01]  /*4de0*/  FSEL R20, R20, -INF , P4 ;  /* 0xff80000014147808 */ /* 0x000fe20002000000 */
[----:B------:R-:W-:Y:S01]  /*4df0*/  FMUL.FTZ R35, R35, UR6 ;  /* 0x0000000623237c20 */ /* 0x000fe20008410000 */
[----:B------:R1:W-:Y:S01]  /*4e00*/  MUFU.TANH R56, R33 ;  /* 0x0000002100387308 */ /* 0x0003e20000002400 */
[----:B--2---:R-:W-:Y:S01]  /*4e10*/  FMNMX.FTZ R49, R43, R48, !PT ;  /* 0x000000302b317209 */ /* 0x004fe20007810000 */
[----:B------:R-:W-:Y:S01]  /*4e20*/  FMUL.FTZ R32, R32, UR6 ;  /* 0x0000000620207c20 */ /* 0x000fe20008410000 */
[----:B------:R-:W-:Y:S01]  /*4e30*/  FSEL R48, R57, -INF , P5 ;  /* 0xff80000039307808 */ /* 0x000fe20002800000 */
[----:B------:R-:W-:Y:S01]  /*4e40*/  FMUL.FTZ R36, R36, UR6 ;  /* 0x0000000624247c20 */ /* 0x000fe20008410000 */
[----:B------:R-:W-:Y:S01]  /*4e50*/  FMNMX.FTZ R50, R42, R49, !PT ;  /* 0x000000312a327209 */ /* 0x000fe20007810000 */
[----:B------:R-:W-:Y:S01]  /*4e60*/  FMUL.FTZ R39, R39, UR6 ;  /* 0x0000000627277c20 */ /* 0x000fe20008410000 */
[----:B-----5:R-:W-:Y:S01]  /*4e70*/  FSEL R49, R60, -INF , P4 ;  /* 0xff8000003c317808 */ /* 0x020fe20002000000 */
[----:B------:R-:W-:Y:S01]  /*4e80*/  MUFU.TANH R55, R55 ;  /* 0x0000003700377308 */ /* 0x000fe20000002400 */
[----:B------:R-:W-:-:S02]  /*4e90*/  FMNMX.FTZ R51, R41, R50, !PT ;  /* 0x0000003229337209 */ /* 0x000fc40007810000 */
[----:B0-----:R-:W-:Y:S02]  /*4ea0*/  FSEL R50, R61, -INF , P2 ;  /* 0xff8000003d327808 */ /* 0x001fe40001000000 */
[----:B------:R-:W-:Y:S02]  /*4eb0*/  FMNMX.FTZ R51, R8, R51, !PT ;  /* 0x0000003308337209 */ /* 0x000fe40007810000 */
[----:B------:R-:W-:Y:S01]  /*4ec0*/  ISETP.GT.AND P4, PT, R74, 0x39, PT ;  /* 0x000000394a00780c */ /* 0x000fe20003f84270 */
[----:B------:R-:W0:Y:S01]  /*4ed0*/  MUFU.TANH R52, R52 ;  /* 0x0000003400347308 */ /* 0x000e220000002400 */
[----:B------:R-:W-:Y:S02]  /*4ee0*/  FMNMX.FTZ R51, R40, R51, !PT ;  /* 0x0000003328337209 */ /* 0x000fe40007810000 */
[----:B------:R-:W-:Y:S02]  /*4ef0*/  ISETP.GT.AND P5, PT, R74, 0x38, PT ;  /* 0x000000384a00780c */ /* 0x000fe40003fa4270 */
[----:B-1----:R-:W-:-:S02]  /*4f00*/  FMNMX.FTZ R33, R46, R51, !PT ;  /* 0x000000332e217209 */ /* 0x002fc40007810000 */
[----:B------:R-:W-:Y:S01]  /*4f10*/  FSEL R51, R7, -INF , P3 ;  /* 0xff80000007337808 */ /* 0x000fe20001800000 */
[----:B------:R1:W-:Y:S01]  /*4f20*/  MUFU.TANH R72, R34 ;  /* 0x0000002200487308 */ /* 0x0003e20000002400 */
[----:B------:R-:W-:Y:S01]  /*4f30*/  FMUL.FTZ R7, R37, UR6 ;  /* 0x0000000625077c20 */ /* 0x000fe20008410000 */
[----:B------:R-:W-:Y:S02]  /*4f40*/  FSEL R37, R58, -INF , P6 ;  /* 0xff8000003a257808 */ /* 0x000fe40003000000 */
[----:B------:R-:W-:Y:S02]  /*4f50*/  FSEL R21, R21, -INF , P2 ;  /* 0xff80000015157808 */ /* 0x000fe40001000000 */
[----:B------:R-:W-:Y:S02]  /*4f60*/  ISETP.GT.AND P2, PT, R74, 0x40, PT ;  /* 0x000000404a00780c */ /* 0x000fe40003f44270 */
[----:B------:R-:W2:Y:S01]  /*4f70*/  MUFU.TANH R54, R54 ;  /* 0x0000003600367308 */ /* 0x000ea20000002400 */
[----:B-1----:R-:W-:-:S02]  /*4f80*/  FMNMX.FTZ R34, R48, R33, !PT ;  /* 0x0000002130227209 */ /* 0x002fc40007810000 */
[----:B0-----:R-:W-:Y:S02]  /*4f90*/  FSEL R52, R52, -INF , P5 ;  /* 0xff80000034347808 */ /* 0x001fe40002800000 */
[----:B------:R-:W-:Y:S02]  /*4fa0*/  FMNMX.FTZ R57, R49, R34, !PT ;  /* 0x0000002231397209 */ /* 0x000fe40007810000 */
[----:B------:R-:W-:Y:S01]  /*4fb0*/  FSEL R33, R66, -INF , P6 ;  /* 0xff80000042217808 */ /* 0x000fe20003000000 */
[----:B------:R-:W0:Y:S01]  /*4fc0*/  MUFU.TANH R53, R53 ;  /* 0x0000003500357308 */ /* 0x000e220000002400 */
[----:B------:R-:W-:Y:S02]  /*4fd0*/  FMNMX.FTZ R58, R50, R57, !PT ;  /* 0x00000039323a7209 */ /* 0x000fe40007810000 */
[----:B------:R-:W-:Y:S02]  /*4fe0*/  ISETP.GT.AND P6, PT, R74, 0x48, PT ;  /* 0x000000484a00780c */ /* 0x000fe40003fc4270 */
[----:B------:R-:W-:-:S02]  /*4ff0*/  FMNMX.FTZ R58, R51, R58, !PT ;  /* 0x0000003a333a7209 */ /* 0x000fc40007810000 */
[----:B------:R-:W-:Y:S01]  /*5000*/  FSEL R57, R70, -INF , P6 ;  /* 0xff80000046397808 */ /* 0x000fe20003000000 */
[----:B------:R1:W-:Y:S01]  /*5010*/  MUFU.TANH R73, R35 ;  /* 0x0000002300497308 */ /* 0x0003e20000002400 */
[----:B--2---:R-:W-:Y:S01]  /*5020*/  FSEL R34, R54, -INF , P5 ;  /* 0xff80000036227808 */ /* 0x004fe20002800000 */
[----:B------:R-:W-:Y:S01]  /*5030*/  FMUL.FTZ R54, R38, UR6 ;  /* 0x0000000626367c20 */ /* 0x000fe20008410000 */
[----:B------:R-:W-:Y:S01]  /*5040*/  ISETP.GT.AND P5, PT, R74, 0x49, PT ;  /* 0x000000494a00780c */ /* 0x000fe20003fa4270 */
[----:B------:R-:W-:Y:S02]  /*5050*/  WARPGROUP.DEPBAR.LE gsb0, 0x0 ;  /* 0x00008000000079c5 */ /* 0x000fe40000010000 */
[----:B------:R-:W-:Y:S01]  /*5060*/  FMUL.FTZ R26, R26, UR6 ;  /* 0x000000061a1a7c20 */ /* 0x000fe20008410000 */
[----:B------:R-:W-:Y:S01]  /*5070*/  FMUL.FTZ R31, R31, UR6 ;  /* 0x000000061f1f7c20 */ /* 0x000fe20008410000 */
[----:B------:R2:W3:Y:S01]  /*5080*/  MUFU.TANH R69, R32 ;  /* 0x0000002000457308 */ /* 0x0004e20000002400 */
[----:B-1----:R-:W-:Y:S01]  /*5090*/  FSEL R35, R55, -INF , P4 ;  /* 0xff80000037237808 */ /* 0x002fe20002000000 */
[----:B------:R-:W-:Y:S01]  /*50a0*/  FMUL.FTZ R30, R30, UR6 ;  /* 0x000000061e1e7c20 */ /* 0x000fe20008410000 */
[----:B------:R-:W-:Y:S01]  /*50b0*/  FMNMX.FTZ R55, R37, R58, !PT ;  /* 0x0000003a25377209 */ /* 0x000fe20007810000 */
[----:B------:R1:W-:Y:S01]  /*50c0*/  @!P1 SYNCS.ARRIVE.TRANS64.RED.A1T0 RZ, [R0+URZ], RZ ;  /* 0x000000ff00ff99a7 */ /* 0x0003e2000810043f */
[----:B0-----:R-:W-:-:S02]  /*50d0*/  FSEL R38, R53, -INF , P4 ;  /* 0xff80000035267808 */ /* 0x001fc40002000000 */
[----:B------:R-:W-:Y:S01]  /*50e0*/  FMNMX.FTZ R55, R52, R55, !PT ;  /* 0x0000003734377209 */ /* 0x000fe20007810000 */
[----:B------:R0:W4:Y:S01]  /*50f0*/  MUFU.TANH R61, R36 ;  /* 0x00000024003d7308 */ /* 0x0001220000002400 */
[----:B--2---:R-:W-:Y:S01]  /*5100*/  FSEL R32, R59, -INF , P3 ;  /* 0xff8000003b207808 */ /* 0x004fe20001800000 */
[----:B------:R-:W-:Y:S01]  /*5110*/  FMUL.FTZ R59, R24, UR6 ;  /* 0x00000006183b7c20 */ /* 0x000fe20008410000 */
[----:B------:R-:W-:Y:S02]  /*5120*/  ISETP.GT.AND P3, PT, R74, 0x41, PT ;  /* 0x000000414a00780c */ /* 0x000fe40003f64270 */
[----:B------:R-:W-:Y:S02]  /*5130*/  FSEL R53, R62, -INF , P2 ;  /* 0xff8000003e357808 */ /* 0x000fe40001000000 */
[----:B------:R-:W-:Y:S01]  /*5140*/  FMNMX.FTZ R58, R38, R55, !PT ;  /* 0x00000037263a7209 */ /* 0x000fe20007810000 */
[----:B------:R-:W2:Y:S01]  /*5150*/  MUFU.TANH R7, R7 ;  /* 0x0000000700077308 */ /* 0x000ea20000002400 */
[----:B------:R-:W-:Y:S01]  /*5160*/  FSEL R55, R63, -INF , P3 ;  /* 0xff8000003f377808 */ /* 0x000fe20001800000 */
[----:B------:R-:W-:Y:S01]  /*5170*/  FMUL.FTZ R63, R28, UR6 ;  /* 0x000000061c3f7c20 */ /* 0x000fe20008410000 */
[----:B------:R-:W-:-:S02]  /*5180*/  FMNMX.FTZ R58, R53, R58, !PT ;  /* 0x0000003a353a7209 */ /* 0x000fc40007810000 */
[----:B------:R-:W-:Y:S02]  /*5190*/  ISETP.GT.AND P4, PT, R74, 0x50, PT ;  /* 0x000000504a00780c */ /* 0x000fe40003f84270 */
[----:B------:R-:W-:Y:S01]  /*51a0*/  FMNMX.FTZ R60, R55, R58, !PT ;  /* 0x0000003a373c7209 */ /* 0x000fe20007810000 */
[----:B------:R5:W-:Y:S01]  /*51b0*/  MUFU.TANH R66, R54 ;  /* 0x0000003600427308 */ /* 0x000be20000002400 */
[----:B------:R-:W-:Y:S02]  /*51c0*/  FSEL R58, R71, -INF , P5 ;  /* 0xff800000473a7808 */ /* 0x000fe40002800000 */
[----:B------:R-:W-:Y:S02]  /*51d0*/  FMNMX.FTZ R71, R57, R60, !PT ;  /* 0x0000003c39477209 */ /* 0x000fe40007810000 */
[----:B------:R-:W-:Y:S02]  /*51e0*/  FSEL R24, R67, -INF , P2 ;  /* 0xff80000043187808 */ /* 0x000fe40001000000 */
[----:B0-----:R-:W-:Y:S01]  /*51f0*/  FSEL R36, R68, -INF , P3 ;  /* 0xff80000044247808 */ /* 0x001fe20001800000 */
[----:B------:R3:W0:Y:S01]  /*5200*/  MUFU.TANH R67, R59 ;  /* 0x0000003b00437308 */ /* 0x0006220000002400 */
[----:B-----5:R-:W-:Y:S01]  /*5210*/  FMUL.FTZ R54, R25, UR6 ;  /* 0x0000000619367c20 */ /* 0x020fe20008410000 */
[----:B------:R-:W-:-:S02]  /*5220*/  ISETP.GT.AND P3, PT, R74, 0x51, PT ;  /* 0x000000514a00780c */ /* 0x000fc40003f64270 */
[----:B------:R-:W-:Y:S02]  /*5230*/  FMNMX.FTZ R28, R58, R71, !PT ;  /* 0x000000473a1c7209 */ /* 0x000fe40007810000 */
[----:B------:R-:W-:Y:S02]  /*5240*/  ISETP.GT.AND P2, PT, R74, 0x58, PT ;  /* 0x000000584a00780c */ /* 0x000fe40003f44270 */
[----:B------:R5:W1:Y:S01]  /*5250*/  MUFU.TANH R68, R54 ;  /* 0x0000003600447308 */ /* 0x000a620000002400 */
[----:B---3--:R-:W-:Y:S02]  /*5260*/  FSEL R59, R69, -INF , P4 ;  /* 0xff800000453b7808 */ /* 0x008fe40002000000 */
[----:B------:R-:W-:Y:S01]  /*5270*/  FSEL R60, R56, -INF , P3 ;  /* 0xff800000383c7808 */ /* 0x000fe20001800000 */
[----:B------:R-:W-:Y:S01]  /*5280*/  FMUL.FTZ R56, R29, UR6 ;  /* 0x000000061d387c20 */ /* 0x000fe20008410000 */
[----:B------:R-:W-:Y:S02]  /*5290*/  FMNMX.FTZ R71, R59, R28, !PT ;  /* 0x0000001c3b477209 */ /* 0x000fe40007810000 */
[----:B------:R-:W-:Y:S01]  /*52a0*/  FSEL R25, R64, -INF , P6 ;  /* 0xff80000040197808 */ /* 0x000fe20003000000 */
[----:B------:R0:W3:Y:S01]  /*52b0*/  MUFU.TANH R69, R63 ;  /* 0x0000003f00457308 */ /* 0x0000e20000002400 */
[----:B------:R-:W-:-:S02]  /*52c0*/  ISETP.GT.AND P6, PT, R74, 0x59, PT ;  /* 0x000000594a00780c */ /* 0x000fc40003fc4270 */
[----:B----4-:R-:W-:Y:S02]  /*52d0*/  FSEL R61, R61, -INF , P2 ;  /* 0xff8000003d3d7808 */ /* 0x010fe40001000000 */
[----:B-----5:R-:W-:Y:S02]  /*52e0*/  FMNMX.FTZ R54, R60, R71, !PT ;  /* 0x000000473c367209 */ /* 0x020fe40007810000 */
[----:B------:R-:W-:Y:S01]  /*52f0*/  FSEL R28, R65, -INF , P5 ;  /* 0xff800000411c7808 */ /* 0x000fe20002800000 */
[----:B------:R4:W5:Y:S01]  /*5300*/  MUFU.TANH R70, R56 ;  /* 0x0000003800467308 */ /* 0x0009620000002400 */
[----:B--2---:R-:W-:Y:S02]  /*5310*/  FSEL R62, R7, -INF , P6 ;  /* 0xff800000073e7808 */ /* 0x004fe40003000000 */
[----:B------:R-:W-:Y:S02]  /*5320*/  ISETP.GT.AND P5, PT, R74, 0x60, PT ;  /* 0x000000604a00780c */ /* 0x000fe40003fa4270 */
[----:B------:R-:W-:-:S02]  /*5330*/  FMNMX.FTZ R7, R61, R54, !PT ;  /* 0x000000363d077209 */ /* 0x000fc40007810000 */
[----:B------:R-:W-:Y:S01]  /*5340*/  FSEL R29, R72, -INF , P4 ;  /* 0xff800000481d7808 */ /* 0x000fe20002000000 */
[----:B------:R-:W-:Y:S01]  /*5350*/  MUFU.TANH R71, R31 ;  /* 0x0000001f00477308 */ /* 0x000fe20000002400 */
[----:B------:R-:W-:Y:S02]  /*5360*/  ISETP.GT.AND P4, PT, R74, 0x61, PT ;  /* 0x000000614a00780c */ /* 0x000fe40003f84270 */
[----:B0-----:R-:W-:Y:S02]  /*5370*/  FSEL R63, R67, -INF , P5 ;  /* 0xff800000433f7808 */ /* 0x001fe40002800000 */
[----:B------:R-:W-:Y:S02]  /*5380*/  FMNMX.FTZ R72, R62, R7, !PT ;  /* 0x000000073e487209 */ /* 0x000fe40007810000 */
[----:B------:R-:W-:Y:S01]  /*5390*/  FSEL R54, R73, -INF , P3 ;  /* 0xff80000049367808 */ /* 0x000fe20001800000 */
[----:B------:R-:W-:Y:S01]  /*53a0*/  IMAD.MOV.U32 R73, RZ, RZ, R119 ;  /* 0x000000ffff497224 */ /* 0x000fe200078e0077 */
[----:B------:R-:W-:-:S02]  /*53b0*/  ISETP.GT.AND P3, PT, R74, 0x68, PT ;  /* 0x000000684a00780c */ /* 0x000fc40003f64270 */
[----:B-1----:R-:W-:Y:S02]  /*53c0*/  FSEL R64, R68, -INF , P4 ;  /* 0xff80000044407808 */ /* 0x002fe40002000000 */
[----:B------:R-:W-:Y:S02]  /*53d0*/  FMNMX.FTZ R7, R63, R72, !PT ;  /* 0x000000483f077209 */ /* 0x000fe40007810000 */
[----:B----4-:R-:W-:Y:S02]  /*53e0*/  FSEL R56, R66, -INF , P2 ;  /* 0xff80000042387808 */ /* 0x010fe40001000000 */
[----:B------:R-:W-:Y:S01]  /*53f0*/  ISETP.GT.AND P2, PT, R74, 0x69, PT ;  /* 0x000000694a00780c */ /* 0x000fe20003f44270 */
[----:B------:R-:W-:Y:S01]  /*5400*/  IMAD.MOV.U32 R74, RZ, RZ, R119 ;  /* 0x000000ffff4a7224 */ /* 0x000fe200078e0077 */
[----:B---3--:R-:W-:Y:S01]  /*5410*/  FSEL R65, R69, -INF , P3 ;  /* 0xff80000045417808 */ /* 0x008fe20001800000 */
[----:B------:R-:W-:Y:S01]  /*5420*/  FMUL.FTZ R69, R27, UR6 ;  /* 0x000000061b457c20 */ /* 0x000fe20008410000 */
[----:B------:R-:W-:-:S02]  /*5430*/  FMNMX.FTZ R68, R64, R7, !PT ;  /* 0x0000000740447209 */ /* 0x000fc40007810000 */
[----:B-----5:R-:W-:Y:S02]  /*5440*/  FSEL R66, R70, -INF , P2 ;  /* 0xff80000046427808 */ /* 0x020fe40001000000 */
[----:B------:R-:W-:Y:S01]  /*5450*/  FMNMX.FTZ R7, R65, R68, !PT ;  /* 0x0000004441077209 */ /* 0x000fe20007810000 */
[----:B------:R-:W-:Y:S03]  /*5460*/  MUFU.TANH R69, R69 ;  /* 0x0000004500457308 */ /* 0x000fe60000002400 */
[----:B------:R-:W-:-:S05]  /*5470*/  FMNMX.FTZ R68, R66, R7, !PT ;  /* 0x0000000742447209 */ /* 0x000fca0007810000 */
[----:B------:R-:W0:Y:S02]  /*5480*/  SHFL.BFLY PT, R7, R68, 0x2, 0x1f ;  /* 0x0c401f0044077f89 */ /* 0x000e2400000e0000 */
[----:B0-----:R-:W-:Y:S02]  /*5490*/  FMNMX.FTZ R70, R68, R7, !PT ;  /* 0x0000000744467209 */ /* 0x001fe40007810000 */
[----:B------:R-:W0:Y:S03]  /*54a0*/  MUFU.TANH R68, R26 ;  /* 0x0000001a00447308 */ /* 0x000e260000002400 */
[----:B------:R-:W1:Y:S02]  /*54b0*/  SHFL.BFLY PT, R7, R70, 0x1, 0x1f ;  /* 0x0c201f0046077f89 */ /* 0x000e6400000e0000 */
[----:B-1----:R-:W-:-:S03]  /*54c0*/  FMNMX.FTZ R7, R70, R7, !PT ;  /* 0x0000000746077209 */ /* 0x002fc60007810000 */
[----:B------:R0:W1:Y:S01]  /*54d0*/  MUFU.TANH R70, R30 ;  /* 0x0000001e00467308 */ /* 0x0000620000002400 */
[C---:B------:R-:W-:Y:S01]  /*54e0*/  FSETP.NEU.FTZ.AND P0, PT, R7.reuse, -INF , PT ;  /* 0xff8000000700780b */ /* 0x040fe20003f1d000 */
[----:B------:R-:W-:-:S05]  /*54f0*/  FMUL.FTZ R67, R7, UR14 ;  /* 0x0000000e07437c20 */ /* 0x000fca0008410000 */
[----:B------:R-:W-:Y:S02]  /*5500*/  FSEL R72, R67, RZ, P0 ;  /* 0x000000ff43487208 */ /* 0x000fe40000000000 */
[----:B------:R2:W3:Y:S01]  /*5510*/  MUFU.TANH R67, R39 ;  /* 0x0000002700437308 */ /* 0x0004e20000002400 */
[----:B0-----:R-:W-:Y:S01]  /*5520*/  FSEL R30, R68, -INF , P5 ;  /* 0xff800000441e7808 */ /* 0x001fe20002800000 */
[--C-:B------:R-:W-:Y:S02]  /*5530*/  IMAD.MOV.U32 R68, RZ, RZ, R119.reuse ;  /* 0x000000ffff447224 */ /* 0x100fe400078e0077 */
[--C-:B------:R-:W-:Y:S01]  /*5540*/  FFMA.FTZ R198, R8, UR14, -R72.reuse ;  /* 0x0000000e08c67c23 */ /* 0x100fe20008010848 */
[--C-:B------:R-:W-:Y:S01]  /*5550*/  FFMA.FTZ R31, R43, UR14, -R72.reuse ;  /* 0x0000000e2b1f7c23 */ /* 0x100fe20008010848 */
[--C-:B------:R-:W-:Y:S01]  /*5560*/  FFMA.FTZ R202, R45, UR14, -R72.reuse ;  /* 0x0000000e2dca7c23 */ /* 0x100fe20008010848 */
[--C-:B------:R-:W-:Y:S01]  /*5570*/  FFMA.FTZ R27, R47, UR14, -R72.reuse ;  /* 0x0000000e2f1b7c23 */ /* 0x100fe20008010848 */
[--C-:B------:R-:W-:Y:S01]  /*5580*/  FFMA.FTZ R196, R42, UR14, -R72.reuse ;  /* 0x0000000e2ac47c23 */ /* 0x100fe20008010848 */
[----:B-1----:R-:W-:Y:S01]  /*5590*/  FSEL R42, R70, -INF , P3 ;  /* 0xff800000462a7808 */ /* 0x002fe20001800000 */
[--C-:B------:R-:W-:Y:S01]  /*55a0*/  FFMA.FTZ R200, R44, UR14, -R72.reuse ;  /* 0x0000000e2cc87c23 */ /* 0x100fe20008010848 */
[----:B--2---:R-:W-:Y:S01]  /*55b0*/  FMNMX.FTZ R39, R3, R4, !PT ;  /* 0x0000000403277209 */ /* 0x004fe20007810000 */
[----:B------:R-:W-:Y:S01]  /*55c0*/  MUFU.EX2 R202, R202 ;  /* 0x000000ca00ca7308 */ /* 0x000fe20000000800 */
[----:B------:R-:W-:Y:S01]  /*55d0*/  FSEL R44, R71, -INF , P2 ;  /* 0xff800000472c7808 */ /* 0x000fe20001000000 */
        /* <DEDUP_REMOVED lines=14> */
[----:B------:R-:W0:Y:S01]  /*56c0*/  MUFU.EX2 R27, R27 ;  /* 0x0000001b001b7308 */ /* 0x000e220000000800 */
[--C-:B------:R-:W-:Y:S01]  /*56d0*/  FFMA.FTZ R49, R55, UR14, -R72.reuse ;  /* 0x0000000e37317c23 */ /* 0x100fe20008010848 */
[--C-:B------:R-:W-:Y:S01]  /*56e0*/  FFMA.FTZ R186, R57, UR14, -R72.reuse ;  /* 0x0000000e39ba7c23 */ /* 0x100fe20008010848 */
[----:B------:R-:W-:Y:S01]  /*56f0*/  FMNMX.FTZ R26, R12, R39, !PT ;  /* 0x000000270c1a7209 */ /* 0x000fe20007810000 */
[--C-:B------:R-:W-:Y:S01]  /*5700*/  FFMA.FTZ R51, R58, UR14, -R72.reuse ;  /* 0x0000000e3a337c23 */ /* 0x100fe20008010848 */
[--C-:B------:R-:W-:Y:S01]  /*5710*/  FFMA.FTZ R180, R59, UR14, -R72.reuse ;  /* 0x0000000e3bb47c23 */ /* 0x100fe20008010848 */
[--C-:B------:R-:W-:Y:S01]  /*5720*/  FFMA.FTZ R53, R60, UR14, -R72.reuse ;  /* 0x0000000e3c357c23 */ /* 0x100fe20008010848 */
[----:B------:R-:W-:Y:S01]  /*5730*/  FMNMX.FTZ R39, R13, R26, !PT ;  /* 0x0000001a0d277209 */ /* 0x000fe20007810000 */
[----:B------:R-:W1:Y:S01]  /*5740*/  MUFU.EX2 R31, R31 ;  /* 0x0000001f001f7308 */ /* 0x000e620000000800 */
[--C-:B------:R-:W-:Y:S01]  /*5750*/  FFMA.FTZ R55, R62, UR14, -R72.reuse ;  /* 0x0000000e3e377c23 */ /* 0x100fe20008010848 */
[--C-:B------:R-:W-:Y:S01]  /*5760*/  FFMA.FTZ R176, R63, UR14, -R72.reuse ;  /* 0x0000000e3fb07c23 */ /* 0x100fe20008010848 */
[----:B------:R-:W-:Y:S01]  /*5770*/  FMNMX.FTZ R26, R14, R39, !PT ;  /* 0x000000270e1a7209 */ /* 0x000fe20007810000 */
[--C-:B------:R-:W-:Y:S01]  /*5780*/  FFMA.FTZ R39, R41, UR14, -R72.reuse ;  /* 0x0000000e29277c23 */ /* 0x100fe20008010848 */
[--C-:B------:R-:W-:Y:S01]  /*5790*/  FFMA.FTZ R57, R64, UR14, -R72.reuse ;  /* 0x0000000e40397c23 */ /* 0x100fe20008010848 */
[--C-:B------:R-:W-:Y:S01]  /*57a0*/  FFMA.FTZ R178, R65, UR14, -R72.reuse ;  /* 0x0000000e41b27c23 */ /* 0x100fe20008010848 */
[----:B------:R-:W-:Y:S01]  /*57b0*/  FMNMX.FTZ R41, R15, R26, !PT ;  /* 0x0000001a0f297209 */ /* 0x000fe20007810000 */
[----:B------:R-:W2:Y:S01]  /*57c0*/  MUFU.EX2 R196, R196 ;  /* 0x000000c400c47308 */ /* 0x000ea20000000800 */
[----:B------:R-:W-:Y:S01]  /*57d0*/  FFMA.FTZ R59, R66, UR14, -R72 ;  /* 0x0000000e423b7c23 */ /* 0x000fe20008010848 */
[----:B------:R-:W-:Y:S01]  /*57e0*/  ISETP.NE.AND P0, PT, R80, RZ, PT ;  /* 0x000000ff5000720c */ /* 0x000fe20003f05270 */
[--C-:B------:R-:W-:Y:S01]  /*57f0*/  IMAD.MOV.U32 R80, RZ, RZ, R119.reuse ;  /* 0x000000ffff507224 */ /* 0x100fe200078e0077 */
[----:B------:R-:W-:Y:S01]  /*5800*/  FMNMX.FTZ R26, R20, R41, !PT ;  /* 0x00000029141a7209 */ /* 0x000fe20007810000 */
[----:B------:R-:W-:-:S02]  /*5810*/  IMAD.MOV.U32 R71, RZ, RZ, R119 ;  /* 0x000000ffff477224 */ /* 0x000fc400078e0077 */
[--C-:B------:R-:W-:Y:S01]  /*5820*/  IMAD.MOV.U32 R70, RZ, RZ, R119.reuse ;  /* 0x000000ffff467224 */ /* 0x100fe200078e0077 */
[----:B------:R-:W-:Y:S01]  /*5830*/  FMNMX.FTZ R41, R21, R26, !PT ;  /* 0x0000001a15297209 */ /* 0x000fe20007810000 */
[----:B------:R-:W4:Y:S01]  /*5840*/  MUFU.EX2 R39, R39 ;  /* 0x0000002700277308 */ /* 0x000f220000000800 */
[----:B---3--:R-:W-:Y:S01]  /*5850*/  FSEL R26, R67, -INF , P6 ;  /* 0xff800000431a7808 */ /* 0x008fe20003000000 */
[--C-:B------:R-:W-:Y:S01]  /*5860*/  IMAD.MOV.U32 R66, RZ, RZ, R119.reuse ;  /* 0x000000ffff427224 */ /* 0x100fe200078e0077 */
[----:B------:R-:W-:Y:S01]  /*5870*/  FMNMX.FTZ R8, R32, R41, !PT ;  /* 0x0000002920087209 */ /* 0x000fe20007810000 */
[----:B------:R-:W-:Y:S01]  /*5880*/  FFMA.FTZ R41, R40, UR14, -R72 ;  /* 0x0000000e28297c23 */ /* 0x000fe20008010848 */
[----:B------:R-:W-:Y:S01]  /*5890*/  FSEL R40, R69, -INF , P4 ;  /* 0xff80000045287808 */ /* 0x000fe20002000000 */
[--C-:B------:R-:W-:Y:S01]  /*58a0*/  IMAD.MOV.U32 R69, RZ, RZ, R119.reuse ;  /* 0x000000ffff457224 */ /* 0x100fe200078e0077 */
[----:B------:R-:W-:Y:S01]  /*58b0*/  FMNMX.FTZ R43, R33, R8, !PT ;  /* 0x00000008212b7209 */ /* 0x000fe20007810000 */
[----:B------:R-:W3:Y:S01]  /*58c0*/  MUFU.EX2 R198, R198 ;  /* 0x000000c600c67308 */ /* 0x000ee20000000800 */
[----:B------:R-:W-:-:S02]  /*58d0*/  IMAD.MOV.U32 R65, RZ, RZ, R119 ;  /* 0x000000ffff417224 */ /* 0x000fc400078e0077 */
[----:B------:R-:W-:Y:S01]  /*58e0*/  FMNMX.FTZ R8, R34, R43, !PT ;  /* 0x0000002b22087209 */ /* 0x000fe20007810000 */
[--C-:B------:R-:W-:Y:S02]  /*58f0*/  IMAD.MOV.U32 R64, RZ, RZ, R119.reuse ;  /* 0x000000ffff407224 */ /* 0x100fe400078e0077 */
[--C-:B------:R-:W-:Y:S01]  /*5900*/  IMAD.MOV.U32 R63, RZ, RZ, R119.reuse ;  /* 0x000000ffff3f7224 */ /* 0x100fe200078e0077 */
[----:B------:R-:W-:Y:S01]  /*5910*/  FMNMX.FTZ R43, R35, R8, !PT ;  /* 0x00000008232b7209 */ /* 0x000fe20007810000 */
[----:B------:R-:W5:Y:S01]  /*5920*/  MUFU.EX2 R41, R41 ;  /* 0x0000002900297308 */ /* 0x000f620000000800 */
[--C-:B------:R-:W-:Y:S02]  /*5930*/  IMAD.MOV.U32 R62, RZ, RZ, R119.reuse ;  /* 0x000000ffff3e7224 */ /* 0x100fe400078e0077 */
[----:B------:R-:W-:Y:S01]  /*5940*/  FMNMX.FTZ R43, R24, R43, !PT ;  /* 0x0000002b182b7209 */ /* 0x000fe20007810000 */
[--C-:B------:R-:W-:Y:S02]  /*5950*/  IMAD.MOV.U32 R60, RZ, RZ, R119.reuse ;  /* 0x000000ffff3c7224 */ /* 0x100fe400078e0077 */
[--C-:B------:R-:W-:Y:S01]  /*5960*/  IMAD.MOV.U32 R58, RZ, RZ, R119.reuse ;  /* 0x000000ffff3a7224 */ /* 0x100fe200078e0077 */
[----:B------:R-:W-:Y:S01]  /*5970*/  FMNMX.FTZ R8, R36, R43, !PT ;  /* 0x0000002b24087209 */ /* 0x000fe20007810000 */
[----:B------:R-:W-:Y:S01]  /*5980*/  MUFU.EX2 R192, R192 ;  /* 0x000000c000c07308 */ /* 0x000fe20000000800 */
[----:B------:R-:W-:-:S02]  /*5990*/  IMAD.MOV.U32 R52, RZ, RZ, R119 ;  /* 0x000000ffff347224 */ /* 0x000fc400078e0077 */
[----:B------:R-:W-:-:S04]  /*59a0*/  FMNMX.FTZ R45, R25, R8, !PT ;  /* 0x00000008192d7209 */ /* 0x000fc80007810000 */
[----:B------:R-:W-:Y:S01]  /*59b0*/  FMNMX.FTZ R8, R28, R45, !PT ;  /* 0x0000002d1c087209 */ /* 0x000fe20007810000 */
[----:B------:R0:W-:Y:S03]  /*59c0*/  MUFU.EX2 R43, R48 ;  /* 0x00000030002b7308 */ /* 0x0001e60000000800 */
[----:B------:R-:W-:-:S04]  /*59d0*/  FMNMX.FTZ R45, R29, R8, !PT ;  /* 0x000000081d2d7209 */ /* 0x000fc80007810000 */
[----:B------:R-:W-:Y:S01]  /*59e0*/  FMNMX.FTZ R47, R54, R45, !PT ;  /* 0x0000002d362f7209 */ /* 0x000fe20007810000 */
[----:B------:R-:W-:Y:S01]  /*59f0*/  MUFU.EX2 R194, R194 ;  /* 0x000000c200c27308 */ /* 0x000fe20000000800 */
[----:B0-----:R-:W-:Y:S02]  /*5a00*/  IMAD.MOV.U32 R48, RZ, RZ, R119 ;  /* 0x000000ffff307224 */ /* 0x001fe400078e0077 */
        /* <DEDUP_REMOVED lines=9> */
[----:B------:R-:W-:Y:S01]  /*5aa0*/  FFMA.FTZ R47, R38, UR14, -R72 ;  /* 0x0000000e262f7c23 */ /* 0x000fe20008010848 */
[----:B------:R-:W-:Y:S01]  /*5ab0*/  MUFU.EX2 R37, R37 ;  /* 0x0000002500257308 */ /* 0x000fe20000000800 */
[----:B------:R-:W-:Y:S02]  /*5ac0*/  IMAD.MOV.U32 R72, RZ, RZ, R119 ;  /* 0x000000ffff487224 */ /* 0x000fe400078e0077 */
        /* <DEDUP_REMOVED lines=11> */
[----:B------:R-:W-:Y:S01]  /*5b80*/  IMAD.MOV.U32 R67, RZ, RZ, R119 ;  /* 0x000000ffff437224 */ /* 0x000fe200078e0077 */
[C---:B------:R-:W-:Y:S01]  /*5b90*/  FSETP.NEU.FTZ.AND P2, PT, R8.reuse, -INF , PT ;  /* 0xff8000000800780b */ /* 0x040fe20003f5d000 */
[----:B------:R-:W-:-:S05]  /*5ba0*/  FMUL.FTZ R38, R8, UR14 ;  /* 0x0000000e08267c20 */ /* 0x000fca0008410000 */
[----:B------:R-:W-:Y:S01]  /*5bb0*/  MUFU.EX2 R53, R53 ;  /* 0x0000003500357308 */ /* 0x000fe20000000800 */
[----:B------:R-:W-:Y:S02]  /*5bc0*/  FSEL R61, R38, RZ, P2 ;  /* 0x000000ff263d7208 */ /* 0x000fe40001000000 */
[----:B------:R-:W-:-:S03]  /*5bd0*/  PLOP3.LUT P2, PT, PT, PT, UP0, 0x80, 0x0 ;  /* 0x000000000000781c */ /* 0x000fc60003f4f008 */
[--C-:B------:R-:W-:Y:S01]  /*5be0*/  FFMA.FTZ R201, R3, UR14, -R61.reuse ;  /* 0x0000000e03c97c23 */ /* 0x100fe2000801083d */
[--C-:B------:R-:W-:Y:S01]  /*5bf0*/  FFMA.FTZ R38, R4, UR14, -R61.reuse ;  /* 0x0000000e04267c23 */ /* 0x100fe2000801083d */
        /* <DEDUP_REMOVED lines=9> */
[----:B-1----:R-:W-:Y:S01]  /*5c90*/  FADD.FTZ R3, R31, R4 ;  /* 0x000000041f037221 */ /* 0x002fe20000010000 */
[--C-:B------:R-:W-:Y:S01]  /*5ca0*/  FFMA.FTZ R193, R14, UR14, -R61.reuse ;  /* 0x0000000e0ec17c23 */ /* 0x100fe2000801083d */
[----:B------:R-:W-:Y:S01]  /*5cb0*/  FFMA.FTZ R14, R15, UR14, -R61 ;  /* 0x0000000e0f0e7c23 */ /* 0x000fe2000801083d */
[----:B------:R-:W0:Y:S01]  /*5cc0*/  MUFU.EX2 R38, R38 ;  /* 0x0000002600267308 */ /* 0x000e220000000800 */
[----:B--2---:R-:W-:Y:S01]  /*5cd0*/  FADD.FTZ R4, R196, R3 ;  /* 0x00000003c4047221 */ /* 0x004fe20000010000 */
[--C-:B------:R-:W-:Y:S01]  /*5ce0*/  FFMA.FTZ R20, R20, UR14, -R61.reuse ;  /* 0x0000000e14147c23 */ /* 0x100fe2000801083d */
[--C-:B------:R-:W-:Y:S01]  /*5cf0*/  FFMA.FTZ R21, R21, UR14, -R61.reuse ;  /* 0x0000000e15157c23 */ /* 0x100fe2000801083d */
[--C-:B------:R-:W-:Y:S01]  /*5d00*/  FFMA.FTZ R32, R32, UR14, -R61.reuse ;  /* 0x0000000e20207c23 */ /* 0x100fe2000801083d */
[----:B----4-:R-:W-:Y:S01]  /*5d10*/  FADD.FTZ R3, R39, R4 ;  /* 0x0000000427037221 */ /* 0x010fe20000010000 */
[--C-:B------:R-:W-:Y:S01]  /*5d20*/  FFMA.FTZ R36, R36, UR14, -R61.reuse ;  /* 0x0000000e24247c23 */ /* 0x100fe2000801083d */
[----:B------:R-:W-:Y:S01]  /*5d30*/  FFMA.FTZ R33, R33, UR14, -R61 ;  /* 0x0000000e21217c23 */ /* 0x000fe2000801083d */
[----:B------:R-:W1:Y:S01]  /*5d40*/  MUFU.EX2 R203, R203 ;  /* 0x000000cb00cb7308 */ /* 0x000e620000000800 */
[----:B---3--:R-:W-:Y:S01]  /*5d50*/  FADD.FTZ R46, R198, R3 ;  /* 0x00000003c62e7221 */ /* 0x008fe20000010000 */
[--C-:B------:R-:W-:Y:S01]  /*5d60*/  FFMA.FTZ R34, R34, UR14, -R61.reuse ;  /* 0x0000000e22227c23 */ /* 0x100fe2000801083d */
[--C-:B------:R-:W-:Y:S01]  /*5d70*/  FFMA.FTZ R35, R35, UR14, -R61.reuse ;  /* 0x0000000e23237c23 */ /* 0x100fe2000801083d */
[--C-:B------:R-:W-:Y:S01]  /*5d80*/  FFMA.FTZ R24, R24, UR14, -R61.reuse ;  /* 0x0000000e18187c23 */ /* 0x100fe2000801083d */
[----:B-----5:R-:W-:Y:S01]  /*5d90*/  FADD.FTZ R9, R41, R46 ;  /* 0x0000002e29097221 */ /* 0x020fe20000010000 */
[--C-:B------:R-:W-:Y:S01]  /*5da0*/  FFMA.FTZ R25, R25, UR14, -R61.reuse ;  /* 0x0000000e19197c23 */ /* 0x100fe2000801083d */
[----:B------:R-:W-:Y:S01]  /*5db0*/  FFMA.FTZ R28, R28, UR14, -R61 ;  /* 0x0000000e1c1c7c23 */ /* 0x000fe2000801083d */
[----:B------:R-:W2:Y:S01]  /*5dc0*/  MUFU.EX2 R6, R6 ;  /* 0x0000000600067308 */ /* 0x000ea20000000800 */
[----:B0-----:R-:W-:Y:S01]  /*5dd0*/  FADD.FTZ R4, R201, R38 ;  /* 0x00000026c9047221 */ /* 0x001fe20000010000 */
[----:B------:R-:W-:Y:S01]  /*5de0*/  FADD.FTZ R46, R192, R9 ;  /* 0x00000009c02e7221 */ /* 0x000fe20000010000 */
[--C-:B------:R-:W-:Y:S01]  /*5df0*/  FFMA.FTZ R29, R29, UR14, -R61.reuse ;  /* 0x0000000e1d1d7c23 */ /* 0x100fe2000801083d */
[--C-:B------:R-:W-:Y:S01]  /*5e00*/  FFMA.FTZ R54, R54, UR14, -R61.reuse ;  /* 0x0000000e36367c23 */ /* 0x100fe2000801083d */
[--C-:B------:R-:W-:Y:S01]  /*5e10*/  FFMA.FTZ R56, R56, UR14, -R61.reuse ;  /* 0x0000000e38387c23 */ /* 0x100fe2000801083d */
[----:B------:R-:W-:Y:S01]  /*5e20*/  FADD.FTZ R9, R43, R46 ;  /* 0x0000002e2b097221 */ /* 0x000fe20000010000 */
[----:B------:R-:W-:Y:S01]  /*5e30*/  FFMA.FTZ R26, R26, UR14, -R61 ;  /* 0x0000000e1a1a7c23 */ /* 0x000fe2000801083d */
[----:B------:R-:W0:Y:S01]  /*5e40*/  MUFU.EX2 R197, R197 ;  /* 0x000000c500c57308 */ /* 0x000e220000000800 */
[----:B-1----:R-:W-:Y:S01]  /*5e50*/  FADD.FTZ R3, R203, R4 ;  /* 0x00000004cb037221 */ /* 0x002fe20000010000 */
[----:B------:R-:W-:Y:S01]  /*5e60*/  FADD.FTZ R46, R194, R9 ;  /* 0x00000009c22e7221 */ /* 0x000fe20000010000 */
[--C-:B------:R-:W-:Y:S01]  /*5e70*/  FFMA.FTZ R30, R30, UR14, -R61.reuse ;  /* 0x0000000e1e1e7c23 */ /* 0x100fe2000801083d */
[--C-:B------:R-:W-:Y:S01]  /*5e80*/  FFMA.FTZ R40, R40, UR14, -R61.reuse ;  /* 0x0000000e28287c23 */ /* 0x100fe2000801083d */
[--C-:B------:R-:W-:Y:S01]  /*5e90*/  FFMA.FTZ R42, R42, UR14, -R61.reuse ;  /* 0x0000000e2a2a7c23 */ /* 0x100fe2000801083d */
[----:B------:R-:W-:Y:S01]  /*5ea0*/  FADD.FTZ R9, R45, R46 ;  /* 0x0000002e2d097221 */ /* 0x000fe20000010000 */
[----:B------:R-:W-:Y:S01]  /*5eb0*/  FFMA.FTZ R44, R44, UR14, -R61 ;  /* 0x0000000e2c2c7c23 */ /* 0x000fe2000801083d */
[----:B------:R-:W1:Y:S01]  /*5ec0*/  MUFU.EX2 R10, R10 ;  /* 0x0000000a000a7308 */ /* 0x000e620000000800 */
[----:B--2---:R-:W-:Y:S01]  /*5ed0*/  FADD.FTZ R4, R6, R3 ;  /* 0x0000000306047221 */ /* 0x004fe20000010000 */
[----:B------:R-:W-:Y:S01]  /*5ee0*/  F2FP.BF16.F32.PACK_AB R200, R27, R200 ;  /* 0x000000c81bc8723e */ /* 0x000fe200000010ff */
[--C-:B------:R-:W-:Y:S01]  /*5ef0*/  IMAD.MOV.U32 R61, RZ, RZ, R119.reuse ;  /* 0x000000ffff3d7224 */ /* 0x100fe200078e0077 */
[----:B------:R-:W-:Y:S01]  /*5f00*/  F2FP.BF16.F32.PACK_AB R202, R31, R202 ;  /* 0x000000ca1fca723e */ /* 0x000fe200000010ff */
[--C-:B------:R-:W-:Y:S01]  /*5f10*/  IMAD.MOV.U32 R46, RZ, RZ, R119.reuse ;  /* 0x000000ffff2e7224 */ /* 0x100fe200078e0077 */
[----:B------:R-:W-:Y:S01]  /*5f20*/  F2FP.BF16.F32.PACK_AB R196, R39, R196 ;  /* 0x000000c427c4723e */ /* 0x000fe200000010ff */
[--C-:B------:R-:W-:Y:S01]  /*5f30*/  IMAD.MOV.U32 R39, RZ, RZ, R119.reuse ;  /* 0x000000ffff277224 */ /* 0x100fe200078e0077 */
[----:B------:R-:W2:Y:S01]  /*5f40*/  MUFU.EX2 R199, R199 ;  /* 0x000000c700c77308 */ /* 0x000ea20000000800 */
[----:B0-----:R-:W-:Y:S01]  /*5f50*/  FADD.FTZ R3, R197, R4 ;  /* 0x00000004c5037221 */ /* 0x001fe20000010000 */
[----:B------:R-:W-:Y:S01]  /*5f60*/  F2FP.BF16.F32.PACK_AB R198, R41, R198 ;  /* 0x000000c629c6723e */ /* 0x000fe200000010ff */
[--C-:B------:R-:W-:Y:S01]  /*5f70*/  IMAD.MOV.U32 R41, RZ, RZ, R119.reuse ;  /* 0x000000ffff297224 */ /* 0x100fe200078e0077 */
[----:B------:R-:W-:Y:S01]  /*5f80*/  F2FP.BF16.F32.PACK_AB R192, R43, R192 ;  /* 0x000000c02bc0723e */ /* 0x000fe200000010ff */
[--C-:B------:R-:W-:Y:S01]  /*5f90*/  IMAD.MOV.U32 R43, RZ, RZ, R119.reuse ;  /* 0x000000ffff2b7224 */ /* 0x100fe200078e0077 */
[----:B------:R-:W-:Y:S01]  /*5fa0*/  F2FP.BF16.F32.PACK_AB R194, R45, R194 ;  /* 0x000000c22dc2723e */ /* 0x000fe200000010ff */
[----:B------:R-:W-:Y:S01]  /*5fb0*/  IMAD.MOV.U32 R45, RZ, RZ, R119 ;  /* 0x000000ffff2d7224 */ /* 0x000fe200078e0077 */
[----:B------:R-:W0:Y:S01]  /*5fc0*/  MUFU.EX2 R12, R12 ;  /* 0x0000000c000c7308 */ /* 0x000e220000000800 */
[----:B-1----:R-:W-:Y:S01]  /*5fd0*/  FADD.FTZ R4, R10, R3 ;  /* 0x000000030a047221 */ /* 0x002fe20000010000 */
[----:B------:R-:W-:Y:S01]  /*5fe0*/  F2FP.BF16.F32.PACK_AB R201, R38, R201 ;  /* 0x000000c926c9723e */ /* 0x000fe200000010ff */
[--C-:B------:R-:W-:Y:S01]  /*5ff0*/  IMAD.MOV.U32 R38, RZ, RZ, R119.reuse ;  /* 0x000000ffff267224 */ /* 0x100fe200078e0077 */
[----:B------:R-:W-:Y:S01]  /*6000*/  F2FP.BF16.F32.PACK_AB R203, R6, R203 ;  /* 0x000000cb06cb723e */ /* 0x000fe200000010ff */
[----:B------:R-:W-:Y:S01]  /*6010*/  IMAD.MOV.U32 R6, RZ, RZ, 0x3f800000 ;  /* 0x3f800000ff067424 */ /* 0x000fe200078e00ff */
[----:B------:R-:W-:Y:S01]  /*6020*/  F2FP.BF16.F32.PACK_AB R197, R10, R197 ;  /* 0x000000c50ac5723e */ /* 0x000fe200000010ff */
[--C-:B------:R-:W-:Y:S01]  /*6030*/  IMAD.MOV.U32 R31, RZ, RZ, R119.reuse ;  /* 0x000000ffff1f7224 */ /* 0x100fe200078e0077 */
[----:B------:R-:W1:Y:S01]  /*6040*/  MUFU.EX2 R193, R193 ;  /* 0x000000c100c17308 */ /* 0x000e620000000800 */
[----:B--2---:R-:W-:Y:S01]  /*6050*/  FADD.FTZ R3, R199, R4 ;  /* 0x00000004c7037221 */ /* 0x004fe20000010000 */
[----:B------:R-:W-:-:S06]  /*6060*/  IMAD.MOV.U32 R27, RZ, RZ, R119 ;  /* 0x000000ffff1b7224 */ /* 0x000fcc00078e0077 */
        /* <DEDUP_REMOVED lines=8> */
[----:B------:R2:W-:Y:S01]  /*60f0*/  MUFU.EX2 R185, R36 ;  /* 0x0000002400b97308 */ /* 0x0005e20000000800 */
[----:B0-----:R-:W-:-:S07]  /*6100*/  FADD.FTZ R0, R20, R3 ;  /* 0x0000000314007221 */ /* 0x001fce0000010000 */
[----:B------:R-:W0:Y:S01]  /*6110*/  MUFU.EX2 R32, R32 ;  /* 0x0000002000207308 */ /* 0x000e220000000800 */
[----:B--2---:R-:W-:Y:S01]  /*6120*/  FADD.FTZ R36, R188, R9 ;  /* 0x00000009bc247221 */ /* 0x004fe20000010000 */
[----:B-1----:R-:W-:Y:S01]  /*6130*/  FADD.FTZ R3, R21, R0 ;  /* 0x0000000015037221 */ /* 0x002fe20000010000 */
[C---:B------:R-:W-:Y:S02]  /*6140*/  F2FP.BF16.F32.PACK_AB R188, R37.reuse, R188 ;  /* 0x000000bc25bc723e */ /* 0x040fe400000010ff */
[----:B------:R-:W-:Y:S01]  /*6150*/  FADD.FTZ R9, R37, R36 ;  /* 0x0000002425097221 */ /* 0x000fe20000010000 */
[----:B------:R-:W-:Y:S01]  /*6160*/  F2FP.BF16.F32.PACK_AB R195, R21, R20 ;  /* 0x0000001415c3723e */ /* 0x000fe200000010ff */
[----:B------:R-:W-:Y:S01]  /*6170*/  IMAD.MOV.U32 R37, RZ, RZ, R119 ;  /* 0x000000ffff257224 */ /* 0x000fe200078e0077 */
[----:B------:R-:W1:Y:S01]  /*6180*/  MUFU.EX2 R33, R33 ;  /* 0x0000002100217308 */ /* 0x000e620000000800 */
[----:B------:R-:W-:Y:S01]  /*6190*/  FADD.FTZ R4, R190, R9 ;  /* 0x00000009be047221 */ /* 0x000fe20000010000 */
[----:B------:R-:W-:Y:S01]  /*61a0*/  F2FP.BF16.F32.PACK_AB R190, R47, R190 ;  /* 0x000000be2fbe723e */ /* 0x000fe200000010ff */
[----:B------:R-:W-:-:S02]  /*61b0*/  IMAD.MOV.U32 R36, RZ, RZ, R119 ;  /* 0x000000ffff247224 */ /* 0x000fc400078e0077 */
[----:B------:R-:W-:Y:S01]  /*61c0*/  FADD.FTZ R9, R47, R4 ;  /* 0x000000042f097221 */ /* 0x000fe20000010000 */
[----:B------:R-:W-:Y:S02]  /*61d0*/  IMAD.MOV.U32 R47, RZ, RZ, R119 ;  /* 0x000000ffff2f7224 */ /* 0x000fe400078e0077 */
[----:B------:R-:W2:Y:S01]  /*61e0*/  MUFU.EX2 R34, R34 ;  /* 0x0000002200227308 */ /* 0x000ea20000000800 */
[----:B------:R-:W-:Y:S01]  /*61f0*/  FADD.FTZ R4, R184, R9 ;  /* 0x00000009b8047221 */ /* 0x000fe20000010000 */
[----:B0-----:R-:W-:Y:S01]  /*6200*/  FADD.FTZ R0, R32, R3 ;  /* 0x0000000320007221 */ /* 0x001fe20000010000 */
[C---:B------:R-:W-:Y:S02]  /*6210*/  F2FP.BF16.F32.PACK_AB R184, R49.reuse, R184 ;  /* 0x000000b831b8723e */ /* 0x040fe400000010ff */
[----:B------:R-:W-:Y:S01]  /*6220*/  FADD.FTZ R9, R49, R4 ;  /* 0x0000000431097221 */ /* 0x000fe20000010000 */
[----:B------:R-:W-:Y:S02]  /*6230*/  IMAD.MOV.U32 R49, RZ, RZ, R119 ;  /* 0x000000ffff317224 */ /* 0x000fe400078e0077 */
[----:B------:R-:W0:Y:S01]  /*6240*/  MUFU.EX2 R35, R35 ;  /* 0x0000002300237308 */ /* 0x000e220000000800 */
[----:B-1----:R-:W-:Y:S01]  /*6250*/  FADD.FTZ R3, R33, R0 ;  /* 0x0000000021037221 */ /* 0x002fe20000010000 */
[----:B------:R-:W-:Y:S01]  /*6260*/  FADD.FTZ R4, R186, R9 ;  /* 0x00000009ba047221 */ /* 0x000fe20000010000 */
[----:B------:R-:W-:-:S02]  /*6270*/  F2FP.BF16.F32.PACK_AB R186, R51, R186 ;  /* 0x000000ba33ba723e */ /* 0x000fc400000010ff */
[----:B------:R-:W-:Y:S01]  /*6280*/  F2FP.BF16.F32.PACK_AB R189, R33, R32 ;  /* 0x0000002021bd723e */ /* 0x000fe200000010ff */
[----:B------:R-:W-:Y:S01]  /*6290*/  FADD.FTZ R9, R51, R4 ;  /* 0x0000000433097221 */ /* 0x000fe20000010000 */
[----:B------:R-:W-:Y:S01]  /*62a0*/  IMAD.MOV.U32 R51, RZ, RZ, R119 ;  /* 0x000000ffff337224 */ /* 0x000fe200078e0077 */
[----:B------:R-:W1:Y:S01]  /*62b0*/  MUFU.EX2 R24, R24 ;  /* 0x0000001800187308 */ /* 0x000e620000000800 */
[----:B--2---:R-:W-:Y:S01]  /*62c0*/  FADD.FTZ R0, R34, R3 ;  /* 0x0000000322007221 */ /* 0x004fe20000010000 */
[----:B------:R-:W-:Y:S01]  /*62d0*/  FADD.FTZ R4, R180, R9 ;  /* 0x00000009b4047221 */ /* 0x000fe20000010000 */
[----:B------:R-:W-:Y:S01]  /*62e0*/  F2FP.BF16.F32.PACK_AB R180, R53, R180 ;  /* 0x000000b435b4723e */ /* 0x000fe200000010ff */
[--C-:B------:R-:W-:Y:S02]  /*62f0*/  IMAD.MOV.U32 R33, RZ, RZ, R119.reuse ;  /* 0x000000ffff217224 */ /* 0x100fe400078e0077 */
[--C-:B------:R-:W-:Y:S02]  /*6300*/  IMAD.MOV.U32 R32, RZ, RZ, R119.reuse ;  /* 0x000000ffff207224 */ /* 0x100fe400078e0077 */
[----:B------:R-:W2:Y:S01]  /*6310*/  MUFU.EX2 R182, R182 ;  /* 0x000000b600b67308 */ /* 0x000ea20000000800 */
[C---:B0-----:R-:W-:Y:S01]  /*6320*/  FADD.FTZ R3, R35.reuse, R0 ;  /* 0x0000000023037221 */ /* 0x041fe20000010000 */
[----:B------:R-:W-:Y:S01]  /*6330*/  F2FP.BF16.F32.PACK_AB R191, R35, R34 ;  /* 0x0000002223bf723e */ /* 0x000fe200000010ff */
[----:B------:R-:W-:-:S02]  /*6340*/  IMAD.MOV.U32 R35, RZ, RZ, R119 ;  /* 0x000000ffff237224 */ /* 0x000fc400078e0077 */
[----:B------:R-:W-:-:S03]  /*6350*/  IMAD.MOV.U32 R34, RZ, RZ, R119 ;  /* 0x000000ffff227224 */ /* 0x000fc600078e0077 */
[----:B------:R-:W0:Y:S01]  /*6360*/  MUFU.EX2 R25, R25 ;  /* 0x0000001900197308 */ /* 0x000e220000000800 */
[----:B-1----:R-:W-:Y:S01]  /*6370*/  FADD.FTZ R0, R24, R3 ;  /* 0x0000000318007221 */ /* 0x002fe20000010000 */
[----:B------:R-:W-:Y:S01]  /*6380*/  FADD.FTZ R3, R53, R4 ;  /* 0x0000000435037221 */ /* 0x000fe20000010000 */
[--C-:B------:R-:W-:Y:S02]  /*6390*/  IMAD.MOV.U32 R53, RZ, RZ, R119.reuse ;  /* 0x000000ffff357224 */ /* 0x100fe400078e0077 */
[C---:B------:R-:W-:Y:S01]  /*63a0*/  FADD.FTZ R0, R185.reuse, R0 ;  /* 0x00000000b9007221 */ /* 0x040fe20000010000 */
[----:B------:R-:W-:Y:S01]  /*63b0*/  F2FP.BF16.F32.PACK_AB R185, R185, R24 ;  /* 0x00000018b9b9723e */ /* 0x000fe200000010ff */
[----:B------:R-:W-:Y:S01]  /*63c0*/  IMAD.MOV.U32 R24, RZ, RZ, R119 ;  /* 0x000000ffff187224 */ /* 0x000fe200078e0077 */
[----:B------:R-:W1:Y:S01]  /*63d0*/  MUFU.EX2 R28, R28 ;  /* 0x0000001c001c7308 */ /* 0x000e620000000800 */
[----:B--2---:R-:W-:-:S07]  /*63e0*/  FADD.FTZ R4, R182, R3 ;  /* 0x00000003b6047221 */ /* 0x004fce0000010000 */
[----:B------:R-:W2:Y:S01]  /*63f0*/  MUFU.EX2 R29, R29 ;  /* 0x0000001d001d7308 */ /* 0x000ea20000000800 */
[----:B0-----:R-:W-:-:S07]  /*6400*/  FADD.FTZ R3, R25, R0 ;  /* 0x0000000019037221 */ /* 0x001fce0000010000 */
[----:B------:R-:W0:Y:S01]  /*6410*/  MUFU.EX2 R54, R54 ;  /* 0x0000003600367308 */ /* 0x000e220000000800 */
[C---:B-1----:R-:W-:Y:S01]  /*6420*/  FADD.FTZ R0, R28.reuse, R3 ;  /* 0x000000031c007221 */ /* 0x042fe20000010000 */
[----:B------:R-:W-:Y:S01]  /*6430*/  F2FP.BF16.F32.PACK_AB R187, R28, R25 ;  /* 0x000000191cbb723e */ /* 0x000fe200000010ff */
[--C-:B------:R-:W-:Y:S02]  /*6440*/  IMAD.MOV.U32 R28, RZ, RZ, R119.reuse ;  /* 0x000000ffff1c7224 */ /* 0x100fe400078e0077 */
[----:B------:R-:W-:-:S03]  /*6450*/  IMAD.MOV.U32 R25, RZ, RZ, R119 ;  /* 0x000000ffff197224 */ /* 0x000fc600078e0077 */
[----:B------:R-:W1:Y:S01]  /*6460*/  MUFU.EX2 R56, R56 ;  /* 0x0000003800387308 */ /* 0x000e620000000800 */
[----:B--2---:R-:W-:-:S07]  /*6470*/  FADD.FTZ R3, R29, R0 ;  /* 0x000000001d037221 */ /* 0x004fce0000010000 */
[----:B------:R2:W3:Y:S01]  /*6480*/  MUFU.EX2 R183, R26 ;  /* 0x0000001a00b77308 */ /* 0x0004e20000000800 */
[C---:B0-----:R-:W-:Y:S01]  /*6490*/  FADD.FTZ R3, R54.reuse, R3 ;  /* 0x0000000336037221 */ /* 0x041fe20000010000 */
[----:B------:R-:W-:Y:S01]  /*64a0*/  F2FP.BF16.F32.PACK_AB R181, R54, R29 ;  /* 0x0000001d36b5723e */ /* 0x000fe200000010ff */
[--C-:B------:R-:W-:Y:S02]  /*64b0*/  IMAD.MOV.U32 R54, RZ, RZ, R119.reuse ;  /* 0x000000ffff367224 */ /* 0x100fe400078e0077 */
[----:B------:R-:W-:-:S03]  /*64c0*/  IMAD.MOV.U32 R29, RZ, RZ, R119 ;  /* 0x000000ffff1d7224 */ /* 0x000fc600078e0077 */
[----:B------:R-:W0:Y:S01]  /*64d0*/  MUFU.EX2 R55, R55 ;  /* 0x0000003700377308 */ /* 0x000e220000000800 */
[----:B-1----:R-:W-:Y:S01]  /*64e0*/  FADD.FTZ R0, R56, R3 ;  /* 0x0000000338007221 */ /* 0x002fe20000010000 */
[----:B--2---:R-:W-:-:S06]  /*64f0*/  IMAD.MOV.U32 R26, RZ, RZ, R119 ;  /* 0x000000ffff1a7224 */ /* 0x004fcc00078e0077 */
[----:B------:R-:W1:Y:S01]  /*6500*/  MUFU.EX2 R30, R30 ;  /* 0x0000001e001e7308 */ /* 0x000e620000000800 */
[C---:B---3--:R-:W-:Y:S01]  /*6510*/  FADD.FTZ R3, R183.reuse, R0 ;  /* 0x00000000b7037221 */ /* 0x048fe20000010000 */
[----:B------:R-:W-:Y:S01]  /*6520*/  F2FP.BF16.F32.PACK_AB R183, R183, R56 ;  /* 0x00000038b7b7723e */ /* 0x000fe200000010ff */
[----:B------:R-:W-:-:S05]  /*6530*/  IMAD.MOV.U32 R56, RZ, RZ, R119 ;  /* 0x000000ffff387224 */ /* 0x000fca00078e0077 */
[----:B------:R-:W2:Y:S01]  /*6540*/  MUFU.EX2 R176, R176 ;  /* 0x000000b000b07308 */ /* 0x000ea20000000800 */
[C---:B0-----:R-:W-:Y:S01]  /*6550*/  FADD.FTZ R9, R55.reuse, R4 ;  /* 0x0000000437097221 */ /* 0x041fe20000010000 */
[----:B------:R-:W-:Y:S01]  /*6560*/  F2FP.BF16.F32.PACK_AB R182, R55, R182 ;  /* 0x000000b637b6723e */ /* 0x000fe200000010ff */
[----:B------:R-:W-:-:S05]  /*6570*/  IMAD.MOV.U32 R55, RZ, RZ, R119 ;  /* 0x000000ffff377224 */ /* 0x000fca00078e0077 */
[----:B------:R0:W3:Y:S01]  /*6580*/  MUFU.EX2 R177, R40 ;  /* 0x0000002800b17308 */ /* 0x0000e20000000800 */
[----:B-1----:R-:W-:-:S07]  /*6590*/  FADD.FTZ R0, R30, R3 ;  /* 0x000000031e007221 */ /* 0x002fce0000010000 */
[----:B------:R-:W1:Y:S01]  /*65a0*/  MUFU.EX2 R57, R57 ;  /* 0x0000003900397308 */ /* 0x000e620000000800 */
[----:B--2---:R-:W-:Y:S01]  /*65b0*/  FADD.FTZ R4, R176, R9 ;  /* 0x00000009b0047221 */ /* 0x004fe20000010000 */
[----:B0-----:R-:W-:-:S06]  /*65c0*/  IMAD.MOV.U32 R40, RZ, RZ, R119 ;  /* 0x000000ffff287224 */ /* 0x001fcc00078e0077 */
[----:B------:R-:W0:Y:S01]  /*65d0*/  MUFU.EX2 R42, R42 ;  /* 0x0000002a002a7308 */ /* 0x000e220000000800 */
[C---:B---3--:R-:W-:Y:S01]  /*65e0*/  FADD.FTZ R3, R177.reuse, R0 ;  /* 0x00000000b1037221 */ /* 0x048fe20000010000 */
[----:B------:R-:W-:Y:S01]  /*65f0*/  F2FP.BF16.F32.PACK_AB R177, R177, R30 ;  /* 0x0000001eb1b1723e */ /* 0x000fe200000010ff */
[----:B------:R-:W-:-:S05]  /*6600*/  IMAD.MOV.U32 R30, RZ, RZ, R119 ;  /* 0x000000ffff1e7224 */ /* 0x000fca00078e0077 */
[----:B------:R-:W2:Y:S01]  /*6610*/  MUFU.EX2 R178, R178 ;  /* 0x000000b200b27308 */ /* 0x000ea20000000800 */
[C---:B-1----:R-:W-:Y:S01]  /*6620*/  FADD.FTZ R9, R57.reuse, R4 ;  /* 0x0000000439097221 */ /* 0x042fe20000010000 */
[----:B------:R-:W-:Y:S01]  /*6630*/  F2FP.BF16.F32.PACK_AB R176, R57, R176 ;  /* 0x000000b039b0723e */ /* 0x000fe200000010ff */
[----:B------:R-:W-:-:S05]  /*6640*/  IMAD.MOV.U32 R57, RZ, RZ, R119 ;  /* 0x000000ffff397224 */ /* 0x000fca00078e0077 */
[----:B------:R1:W3:Y:S01]  /*6650*/  MUFU.EX2 R179, R44 ;  /* 0x0000002c00b37308 */ /* 0x0002e20000000800 */
[----:B0-----:R-:W-:-:S07]  /*6660*/  FADD.FTZ R0, R42, R3 ;  /* 0x000000032a007221 */ /* 0x001fce0000010000 */
[----:B------:R-:W0:Y:S01]  /*6670*/  MUFU.EX2 R59, R59 ;  /* 0x0000003b003b7308 */ /* 0x000e220000000800 */
[----:B--2---:R-:W-:Y:S01]  /*6680*/  FADD.FTZ R4, R178, R9 ;  /* 0x00000009b2047221 */ /* 0x004fe20000010000 */
[--C-:B-1----:R-:W-:Y:S02]  /*6690*/  IMAD.MOV.U32 R44, RZ, RZ, R119.reuse ;  /* 0x000000ffff2c7224 */ /* 0x102fe400078e0077 */
[C---:B---3--:R-:W-:Y:S01]  /*66a0*/  FADD.FTZ R3, R179.reuse, R0 ;  /* 0x00000000b3037221 */ /* 0x048fe20000010000 */
[----:B------:R-:W-:Y:S01]  /*66b0*/  F2FP.BF16.F32.PACK_AB R179, R179, R42 ;  /* 0x0000002ab3b3723e */ /* 0x000fe200000010ff */
[----:B------:R-:W-:Y:S02]  /*66c0*/  IMAD.MOV.U32 R0, RZ, RZ, 0x3f800000 ;  /* 0x3f800000ff007424 */ /* 0x000fe400078e00ff */
[--C-:B------:R-:W-:Y:S02]  /*66d0*/  IMAD.MOV.U32 R42, RZ, RZ, R119.reuse ;  /* 0x000000ffff2a7224 */ /* 0x100fe400078e0077 */
[C---:B0-----:R-:W-:Y:S01]  /*66e0*/  FADD.FTZ R4, R59.reuse, R4 ;  /* 0x000000043b047221 */ /* 0x041fe20000010000 */
[----:B------:R-:W-:Y:S01]  /*66f0*/  F2FP.BF16.F32.PACK_AB R178, R59, R178 ;  /* 0x000000b23bb2723e */ /* 0x000fe200000010ff */
        /* <DEDUP_REMOVED lines=56> */
[----:B------:R-:W-:-:S06]  /*6a80*/  ULDC UR6, c[0x0][0x9d8] ;  /* 0x0002760000067ab9 */ /* 0x000fcc0000000800 */
.L_x_3408:
        /* <DEDUP_REMOVED lines=8> */
.L_x_3400:
        /* <DEDUP_REMOVED lines=10> */
.L_x_3401:
[----:B-1----:R-:W-:Y:S05]  /*6bb0*/  @P2 BRA `(.L_x_3402) ;  /* 0x0000000000082947 */ /* 0x002fea0003800000 */
[----:B------:R-:W1:Y:S02]  /*6bc0*/  SYNCS.PHASECHK.TRANS64.TRYWAIT P2, [UR61+0x36830], R7 ;  /* 0x03683007ff0075a7 */ /* 0x000e64000804017d */
[----:B-1----:R-:W-:Y:S05]  /*6bd0*/  @!P2 BRA `(.L_x_3403) ;  /* 0x000001000070a947 */ /* 0x002fea0003800000 */
.L_x_3402:
[----:B------:R-:W-:Y:S01]  /*6be0*/  R2UR UR10, R5 ;  /* 0x00000000050a72ca */ /* 0x000fe200000e0000 */
[----:B------:R-:W-:Y:S01]  /*6bf0*/  WARPGROUP.ARRIVE ;  /* 0x00000000000079c5 */ /* 0x000fe20000000000 */
[----:B------:R-:W-:Y:S01]  /*6c00*/  R2UR UR7, R16 ;  /* 0x00000000100772ca */ /* 0x000fe200000e0000 */
[----:B------:R-:W-:Y:S01]  /*6c10*/  UMOV UR39, 0x40000040 ;  /* 0x4000004000277882 */ /* 0x000fe20000000000 */
[----:B------:R-:W-:Y:S01]  /*6c20*/  MOV R13, UR37 ;  /* 0x00000025000d7c02 */ /* 0x000fe20008000f00 */
[----:B------:R-:W-:Y:S01]  /*6c30*/  UMOV UR37, UR53 ;  /* 0x0000003500257c82 */ /* 0x000fe20008000000 */
[----:B------:R-:W-:Y:S01]  /*6c40*/  MOV R14, UR36 ;  /* 0x00000024000e7c02 */ /* 0x000fe20008000f00 */
[----:B------:R-:W-:Y:S01]  /*6c50*/  UMOV UR36, UR52 ;  /* 0x0000003400247c82 */ /* 0x000fe20008000000 */
[----:B------:R-:W-:Y:S01]  /*6c60*/  MOV R15, UR41 ;  /* 0x00000029000f7c02 */ /* 0x000fe20008000f00 */
[----:B------:R-:W-:Y:S01]  /*6c70*/  UMOV UR41, UR53 ;  /* 0x0000003500297c82 */ /* 0x000fe20008000000 */
[----:B------:R-:W-:Y:S01]  /*6c80*/  MOV R20, UR40 ;  /* 0x0000002800147c02 */ /* 0x000fe20008000f00 */
[----:B------:R-:W-:Y:S01]  /*6c90*/  UMOV UR40, UR52 ;  /* 0x0000003400287c82 */ /* 0x000fe20008000000 */
[----:B------:R-:W-:Y:S01]  /*6ca0*/  UMOV UR43, 0x40000040 ;  /* 0x40000040002b7882 */ /* 0x000fe20000000000 */
[----:B------:R-:W-:Y:S01]  /*6cb0*/  UMOV UR48, UR52 ;  /* 0x0000003400307c82 */ /* 0x000fe20008000000 */
[----:B------:R-:W-:Y:S01]  /*6cc0*/  UMOV UR49, UR53 ;  /* 0x0000003500317c82 */ /* 0x000fe20008000000 */
[----:B------:R-:W-:Y:S01]  /*6cd0*/  UIMAD UR7, UR7, 0xa80, UR10 ;  /* 0x00000a80070778a4 */ /* 0x000fe2000f8e020a */
[----:B01----:R-:W-:Y:S01]  /*6ce0*/  MOV R7, UR45 ;  /* 0x0000002d00077c02 */ /* 0x003fe20008000f00 */
[----:B------:R-:W-:Y:S01]  /*6cf0*/  UMOV UR51, 0x40000040 ;  /* 0x4000004000337882 */ /* 0x000fe20000000000 */
[----:B------:R-:W-:Y:S01]  /*6d00*/  MOV R8, UR44 ;  /* 0x0000002c00087c02 */ /* 0x000fe20008000f00 */
[----:B------:R-:W-:Y:S01]  /*6d10*/  UIADD3 UR11, UR7, 0x80, URZ ;  /* 0x00000080070b7890 */ /* 0x000fe2000fffe03f */
[-C--:B------:R-:W-:Y:S01]  /*6d20*/  FMUL.FTZ R24, R24, R6.reuse ;  /* 0x0000000618187220 */ /* 0x080fe20000410000 */
[----:B------:R-:W-:Y:S01]  /*6d30*/  UIADD3 UR50, UR7, 0x100, URZ ;  /* 0x0000010007327890 */ /* 0x000fe2000fffe03f */
[-C--:B------:R-:W-:Y:S01]  /*6d40*/  FMUL.FTZ R25, R25, R6.reuse ;  /* 0x0000000619197220 */ /* 0x080fe20000410000 */
[----:B------:R-:W-:Y:S01]  /*6d50*/  UMOV UR38, UR7 ;  /* 0x0000000700267c82 */ /* 0x000fe20008000000 */
[----:B------:R-:W-:Y:S01]  /*6d60*/  UIADD3 UR10, UR7, 0x180, URZ ;  /* 0x00000180070a7890 */ /* 0x000fe2000fffe03f */
[----:B------:R-:W-:Y:S01]  /*6d70*/  HGMMA.64x16x16.F32.BF16 R168, gdesc[UR36], RZ, !UPT, gsb0 ;  /* 0x0020000024a879f0 */ /* 0x000fe2000c0018ff */
[----:B------:R-:W-:Y:S01]  /*6d80*/  UMOV UR42, UR11 ;  /* 0x0000000b002a7c82 */ /* 0x000fe20008000000 */
[----:B------:R-:W-:Y:S01]  /*6d90*/  UMOV UR44, UR52 ;  /* 0x00000034002c7c82 */ /* 0x000fe20008000000 */
[----:B------:R-:W-:Y:S01]  /*6da0*/  UMOV UR45, UR53 ;  /* 0x00000035002d7c82 */ /* 0x000fe20008000000 */
[----:B------:R-:W-:Y:S01]  /*6db0*/  UMOV UR47, 0x40000040 ;  /* 0x40000040002f7882 */ /* 0x000fe20000000000 */
[----:B------:R-:W-:Y:S01]  /*6dc0*/  UIADD3 UR54, UR7, 0x200, URZ ;  /* 0x0000020007367890 */ /* 0x000fe2000fffe03f */
[----:B------:R-:W-:Y:S01]  /*6dd0*/  R2UR UR37, R13 ;  /* 0x000000000d2572ca */ /* 0x000fe200000e0000 */
[----:B------:R-:W-:Y:S01]  /*6de0*/  UMOV UR46, UR10 ;  /* 0x0000000a002e7c82 */ /* 0x000fe20008000000 */
[----:B------:R-:W-:Y:S01]  /*6df0*/  UMOV UR55, 0x40000040 ;  /* 0x4000004000377882 */ /* 0x000fe20000000000 */
[----:B------:R-:W-:Y:S01]  /*6e00*/  UIADD3 UR58, UR7, 0x280, URZ ;  /* 0x00000280073a7890 */ /* 0x000fe2000fffe03f */
[----:B------:R-:W-:Y:S01]  /*6e10*/  R2UR UR36, R14 ;  /* 0x000000000e2472ca */ /* 0x000fe200000e0000 */
        /* <DEDUP_REMOVED lines=139> */
[----:B------:R-:W-:Y:S03]  /*76d0*/  HGMMA.64x16x16.F32.BF16 R128, gdesc[UR56], RZ, !UPT, gsb0 ;  /* 0x00200000388079f0 */ /* 0x000fe6000c0018ff */
        /* <DEDUP_REMOVED lines=451> */
.L_x_3404:
[----:B------:R-:W-:Y:S02]  /*9310*/  R2UR UR7, R2 ;  /* 0x00000000020772ca */ /* 0x000fe400000e0000 */
[----:B------:R-:W-:-:S11]  /*9320*/  SHF.L.U32 R0, R12, 0x1f, RZ ;  /* 0x0000001f0c007819 */ /* 0x000fd600000006ff */
[----:B------:R-:W-:-:S09]  /*9330*/  ULEA UR7, UR60, UR7, 0x3 ;  /* 0x000000073c077291 */ /* 0x000fd2000f8e183f */
[----:B------:R0:W1:Y:S01]  /*9340*/  SYNCS.PHASECHK.TRANS64.TRYWAIT P2, [UR7+0x36850], R0 ;  /* 0x03685000ff0075a7 */ /* 0x0000620008040147 */
[----:B------:R-:W-:Y:S05]  /*9350*/  @!P0 BRA `(.L_x_3405) ;  /* 0x0000000000048947 */ /* 0x000fea0003800000 */
[----:B------:R-:W-:Y:S01]  /*9360*/  BPT.TRAP 0x1 ;  /* 0x000000040000795c */ /* 0x000fe20000300000 */
.L_x_3405:
[----:B-1----:R-:W-:Y:S05]  /*9370*/  @P2 BRA `(.L_x_3406) ;  /* 0x0000000000082947 */ /* 0x002fea0003800000 */
[----:B------:R-:W1:Y:S02]  /*9380*/  SYNCS.PHASECHK.TRANS64.TRYWAIT P2, [UR7+0x36850], R0 ;  /* 0x03685000ff0075a7 */ /* 0x000e640008040147 */
[----:B-1----:R-:W-:Y:S05]  /*9390*/  @!P2 BRA `(.L_x_3407) ;  /* 0x000000d80098a947 */ /* 0x002fea0003800000 */
.L_x_3406:
[----:B------:R-:W-:Y:S01]  /*93a0*/  R2UR UR10, R2 ;  /* 0x00000000020a72ca */ /* 0x000fe200000e0000 */
[----:B------:R-:W-:Y:S01]  /*93b0*/  WARPGROUP.ARRIVE ;  /* 0x00000000000079c5 */ /* 0x000fe20000000000 */
[----:B------:R-:W-:Y:S01]  /*93c0*/  UMOV UR11, 0x40000040 ;  /* 0x40000040000b7882 */ /* 0x000fe20000000000 */
[----:B01----:R-:W-:Y:S01]  /*93d0*/  FMUL.FTZ R0, R168, UR6 ;  /* 0x00000006a8007c20 */ /* 0x003fe20008410000 */
        /* <DEDUP_REMOVED lines=34> */
[----:B------:R-:W-:Y:S01]  /*9600*/  HGMMA.64x192x16.F32.BF16 R24, R200, gdesc[UR8].tnspB, R24, gsb0 ;  /* 0x42e00008c8187df0 */ /* 0x000fe20008001818 */
        /* <DEDUP_REMOVED lines=9> */
[----:B------:R-:W-:Y:S01]  /*96a0*/  FMUL.FTZ R128, R128, UR6 ;  /* 0x0000000680807c20 */ /* 0x000fe20008410000 */
        /* <DEDUP_REMOVED lines=20> */
[----:B------:R-:W-:Y:S01]  /*97f0*/  ULDC UR14, c[0x0][0x988] ;  /* 0x00026200000e7ab9 */ /* 0x000fe20000000800 */
[----:B------:R-:W-:Y:S01]  /*9800*/  R2UR UR15, R9 ;  /* 0x00000000090f72ca */ /* 0x000fe200000e0000 */
        /* <DEDUP_REMOVED lines=17> */
[----:B------:R-:W-:Y:S01]  /*9920*/  R2UR UR18, R18 ;  /* 0x00000000121272ca */ /* 0x000fe200000e0000 */
[----:B------:R-:W-:Y:S01]  /*9930*/  VOTEU.ALL UP0, P1 ;  /* 0x00000000003f7886 */ /* 0x000fe20000800000 */
[----:B------:R-:W1:Y:S01]  /*9940*/  MUFU.TANH R156, R156 ;  /* 0x0000009c009c7308 */ /* 0x000e620000002400 */
[----:B--2---:R-:W-:-:S03]  /*9950*/  FMNMX.FTZ R6, R167, R6, !PT ;  /* 0x00000006a7067209 */ /* 0x004fc60007810000 */
[----:B------:R-:W-:Y:S02]  /*9960*/  @!UP0 UIADD3 UR61, UR61, 0x36840, URZ ;  /* 0x000368403d3d8890 */ /* 0x000fe4000fffe03f */
[----:B------:R-:W-:Y:S02]  /*9970*/  @!UP0 UIADD3 UR7, UR7, 0x36860, URZ ;  /* 0x0003686007078890 */ /* 0x000fe4000fffe03f */
[----:B------:R-:W2:Y:S01]  /*9980*/  MUFU.TANH R157, R157 ;  /* 0x0000009d009d7308 */ /* 0x000ea20000002400 */
[----:B0-----:R-:W-:Y:S01]  /*9990*/  FMNMX.FTZ R7, R153, R6, !PT ;  /* 0x0000000699077209 */ /* 0x001fe20007810000 */
[----:B------:R-:W-:Y:S02]  /*99a0*/  @!UP0 UPRMT UR61, URZ, 0x654, UR61 ;  /* 0x000006543f3d8896 */ /* 0x000fe4000800003d */
[----:B------:R-:W-:Y:S02]  /*99b0*/  @!UP0 UPRMT UR7, URZ, 0x654, UR7 ;  /* 0x000006543f078896 */ /* 0x000fe40008000007 */
[----:B------:R-:W-:-:S02]  /*99c0*/  UISETP.GT.AND UP0, UPT, UR15, UR18, UPT ;  /* 0x000000120f00728c */ /* 0x000fc4000bf04270 */
[----:B------:R-:W0:Y:S01]  /*99d0*/  MUFU.TANH R159, R159 ;  /* 0x0000009f009f7308 */ /* 0x000e220000002400 */
[----:B-1----:R-:W-:-:S03]  /*99e0*/  FMNMX.FTZ R6, R156, R7, !PT ;  /* 0x000000079c067209 */ /* 0x002fc60007810000 */
[----:B------:R-:W-:-:S04]  /*99f0*/  PLOP3.LUT P2, PT, PT, PT, UP0, 0x80, 0x0 ;  /* 0x000000000000781c */ /* 0x000fc80003f4f008 */
        /* <DEDUP_REMOVED lines=33> */
[----:B0-----:R-:W-:Y:S01]  /*9c10*/  FMNMX.FTZ R7, R150, R7, !PT ;  /* 0x0000000796077209 */ /* 0x001fe20007810000 */
[----:B------:R-:W-:Y:S02]  /*9c20*/  WARPGROUP.DEPBAR.LE gsb0, 0x0 ;  /* 0x00008000000079c5 */ /* 0x000fe40000010000 */
[----:B------:R-:W-:Y:S02]  /*9c30*/  WARPGROUP.ARRIVE ;  /* 0x00000000000079c5 */ /* 0x000fe40000000000 */
[----:B------:R-:W0:Y:S02]  /*9c40*/  SHFL.BFLY PT, R6, R7, 0x2, 0x1f ;  /* 0x0c401f0007067f89 */ /* 0x000e2400000e0000 */
[----:B------:R-:W3:Y:S02]  /*9c50*/  MUFU.TANH R15, R15 ;  /* 0x0000000f000f7308 */ /* 0x000ee40000002400 */
[----:B------:R-:W-:Y:S01]  /*9c60*/  HGMMA.64x192x16.F32.BF16 R24, R196, gdesc[UR8].tnspB, R24, gsb0 ;  /* 0x42e00008c4187df0 */ /* 0x000fe20008001818 */
[----:B------:R-:W-:Y:S01]  /*9c70*/  UIADD3 UR10, UR60, 0x100, URZ ;  /* 0x000001003c0a7890 */ /* 0x000fe2000fffe03f */
[----:B------:R-:W-:-:S04]  /*9c80*/  UMOV UR11, 0x40000040 ;  /* 0x40000040000b7882 */ /* 0x000fc80000000000 */
        /* <DEDUP_REMOVED lines=8> */
[----:B-1----:R-:W-:-:S05]  /*9d10*/  FMNMX.FTZ R7, R7, R6, !PT ;  /* 0x0000000607077209 */ /* 0x002fca0007810000 */
[C---:B------:R-:W-:Y:S01]  /*9d20*/  FMUL.FTZ R9, R7.reuse, UR14 ;  /* 0x0000000e07097c20 */ /* 0x040fe20008410000 */
[----:B------:R-:W-:Y:S01]  /*9d30*/  FADD.FTZ R6, -R7, R11 ;  /* 0x0000000b07067221 */ /* 0x000fe20000010100 */
[----:B------:R-:W1:Y:S02]  /*9d40*/  MUFU.TANH R154, R154 ;  /* 0x0000009a009a7308 */ /* 0x000e640000002400 */
[--C-:B------:R-:W-:Y:S01]  /*9d50*/  FFMA.FTZ R200, R0, UR14, -R9.reuse ;  /* 0x0000000e00c87c23 */ /* 0x100fe20008010809 */
[----:B------:R-:W-:Y:S01]  /*9d60*/  FMNMX.FTZ R0, R12, R10, !PT ;  /* 0x0000000a0c007209 */ /* 0x000fe20007810000 */
[--C-:B------:R-:W-:Y:S01]  /*9d70*/  FFMA.FTZ R169, R8, UR14, -R9.reuse ;  /* 0x0000000e08a97c23 */ /* 0x100fe20008010809 */
[----:B------:R-:W-:Y:S01]  /*9d80*/  FMUL.FTZ R6, R6, UR14 ;  /* 0x0000000e06067c20 */ /* 0x000fe20008410000 */
[--C-:B------:R-:W-:Y:S01]  /*9d90*/  FFMA.FTZ R202, R14, UR14, -R9.reuse ;  /* 0x0000000e0eca7c23 */ /* 0x100fe20008010809 */
[----:B--2---:R-:W-:Y:S01]  /*9da0*/  FMNMX.FTZ R0, R13, R0, !PT ;  /* 0x000000000d007209 */ /* 0x004fe20007810000 */
[----:B------:R-:W2:Y:S01]  /*9db0*/  MUFU.TANH R155, R155 ;  /* 0x0000009b009b7308 */ /* 0x000ea20000002400 */
[--C-:B------:R-:W-:Y:S01]  /*9dc0*/  FFMA.FTZ R170, R20, UR14, -R9.reuse ;  /* 0x0000000e14aa7c23 */ /* 0x100fe20008010809 */
[--C-:B------:R-:W-:Y:S01]  /*9dd0*/  FFMA.FTZ R14, R161, UR14, -R9.reuse ;  /* 0x0000000ea10e7c23 */ /* 0x100fe20008010809 */
[----:B---3--:R-:W-:Y:S01]  /*9de0*/  FMNMX.FTZ R0, R15, R0, !PT ;  /* 0x000000000f007209 */ /* 0x008fe20007810000 */
[--C-:B------:R-:W-:Y:S01]  /*9df0*/  FFMA.FTZ R151, R165, UR14, -R9.reuse ;  /* 0x0000000ea5977c23 */ /* 0x100fe20008010809 */
[--C-:B------:R-:W-:Y:S01]  /*9e00*/  FFMA.FTZ R153, R153, UR14, -R9.reuse ;  /* 0x0000000e99997c23 */ /* 0x100fe20008010809 */
[--C-:B------:R-:W-:Y:S01]  /*9e10*/  FFMA.FTZ R20, R157, UR14, -R9.reuse ;  /* 0x0000000e9d147c23 */ /* 0x100fe20008010809 */
[----:B----4-:R-:W-:Y:S01]  /*9e20*/  FMNMX.FTZ R11, R21, R0, !PT ;  /* 0x00000000150b7209 */ /* 0x010fe20007810000 */
[----:B------:R-:W3:Y:S01]  /*9e30*/  MUFU.TANH R158, R158 ;  /* 0x0000009e009e7308 */ /* 0x000ee20000002400 */
[--C-:B------:R-:W-:Y:S01]  /*9e40*/  FFMA.FTZ R145, R145, UR14, -R9.reuse ;  /* 0x0000000e91917c23 */ /* 0x100fe20008010809 */
[----:B------:R-:W-:Y:S01]  /*9e50*/  FFMA.FTZ R129, R129, UR14, -R9 ;  /* 0x0000000e81817c23 */ /* 0x000fe20008010809 */
[----:B-----5:R-:W-:-:S04]  /*9e60*/  FMNMX.FTZ R11, R160, R11, !PT ;  /* 0x0000000ba00b7209 */ /* 0x020fc80007810000 */
[----:B0-----:R-:W-:Y:S01]  /*9e70*/  FMNMX.FTZ R11, R162, R11, !PT ;  /* 0x0000000ba20b7209 */ /* 0x001fe20007810000 */
[----:B------:R-:W0:Y:S03]  /*9e80*/  MUFU.TANH R144, R144 ;  /* 0x0000009000907308 */ /* 0x000e260000002400 */
[----:B------:R-:W-:-:S04]  /*9e90*/  FMNMX.FTZ R11, R164, R11, !PT ;  /* 0x0000000ba40b7209 */ /* 0x000fc80007810000 */
[----:B------:R-:W-:Y:S01]  /*9ea0*/  FMNMX.FTZ R11, R166, R11, !PT ;  /* 0x0000000ba60b7209 */ /* 0x000fe20007810000 */
[----:B------:R-:W4:Y:S03]  /*9eb0*/  MUFU.TANH R146, R146 ;  /* 0x0000009200927308 */ /* 0x000f260000002400 */
[----:B------:R-:W-:-:S04]  /*9ec0*/  FMNMX.FTZ R11, R152, R11, !PT ;  /* 0x0000000b980b7209 */ /* 0x000fc80007810000 */
[----:B-1----:R-:W-:Y:S01]  /*9ed0*/  FMNMX.FTZ R0, R154, R11, !PT ;  /* 0x0000000b9a007209 */ /* 0x002fe20007810000 */
[----:B------:R-:W1:Y:S03]  /*9ee0*/  MUFU.TANH R147, R147 ;  /* 0x0000009300937308 */ /* 0x000e660000002400 */
[----:B--2---:R-:W-:-:S04]  /*9ef0*/  FMNMX.FTZ R11, R155, R0, !PT ;  /* 0x000000009b0b7209 */ /* 0x004fc80007810000 */
[----:B---3--:R-:W-:Y:S01]  /*9f00*/  FMNMX.FTZ R11, R158, R11, !PT ;  /* 0x0000000b9e0b7209 */ /* 0x008fe20007810000 */
[----:B------:R-:W2:Y:S03]  /*9f10*/  MUFU.TANH R125, R125 ;  /* 0x0000007d007d7308 */ /* 0x000ea60000002400 */
[----:B0-----:R-:W-:-:S04]  /*9f20*/  FMNMX.FTZ R11, R144, R11, !PT ;  /* 0x0000000b900b7209 */ /* 0x001fc80007810000 */
[----:B----4-:R-:W-:Y:S01]  /*9f30*/  FMNMX.FTZ R0, R146, R11, !PT ;  /* 0x0000000b92007209 */ /* 0x010fe20007810000 */
[----:B------:R-:W0:Y:S03]  /*9f40*/  MUFU.TANH R138, R138 ;  /* 0x0000008a008a7308 */ /* 0x000e260000002400 */
[----:B-1----:R-:W-:-:S05]  /*9f50*/  FMNMX.FTZ R0, R147, R0, !PT ;  /* 0x0000000093007209 */ /* 0x002fca0007810000 */
        /* <DEDUP_REMOVED lines=23> */
[----:B------:R-:W-:Y:S01]  /*a0d0*/  WARPGROUP.ARRIVE ;  /* 0x00000000000079c5 */ /* 0x000fe20000000000 */
[----:B-1----:R-:W-:-:S03]  /*a0e0*/  FMNMX.FTZ R0, R126, R11, !PT ;  /* 0x0000000b7e007209 */ /* 0x002fc60007810000 */
[----:B------:R-:W-:Y:S01]  /*a0f0*/  MUFU.EX2 R6, R6 ;  /* 0x0000000600067308 */ /* 0x000fe20000000800 */
[--C-:B------:R-:W-:Y:S01]  /*a100*/  FFMA.FTZ R196, R168, UR14, -R9.reuse ;  /* 0x0000000ea8c47c23 */ /* 0x100fe20008010809 */
[--C-:B------:R-:W-:Y:S01]  /*a110*/  FFMA.FTZ R198, R163, UR14, -R9.reuse ;  /* 0x0000000ea3c67c23 */ /* 0x100fe20008010809 */
[--C-:B------:R-:W-:Y:S01]  /*a120*/  FFMA.FTZ R11, R120, UR14, -R9.reuse ;  /* 0x0000000e780b7c23 */ /* 0x100fe20008010809 */
[----:B------:R-:W-:Y:S01]  /*a130*/  HGMMA.64x192x16.F32.BF16 R24, R192, gdesc[UR8].tnspB, R24, gsb0 ;  /* 0x42e00008c0187df0 */ /* 0x000fe20008001818 */
[----:B------:R-:W-:Y:S01]  /*a140*/  UIADD3 UR10, UR60, 0x180, URZ ;  /* 0x000001803c0a7890 */ /* 0x000fe2000fffe03f */
[--C-:B------:R-:W-:Y:S01]  /*a150*/  FFMA.FTZ R120, R121, UR14, -R9.reuse ;  /* 0x0000000e79787c23 */ /* 0x100fe20008010809 */
[----:B------:R-:W-:Y:S01]  /*a160*/  UMOV UR11, 0x40000040 ;  /* 0x40000040000b7882 */ /* 0x000fe20000000000 */
[----:B--2---:R-:W-:Y:S01]  /*a170*/  FMNMX.FTZ R0, R127, R0, !PT ;  /* 0x000000007f007209 */ /* 0x004fe20007810000 */
[----:B------:R-:W-:Y:S01]  /*a180*/  MUFU.EX2 R200, R200 ;  /* 0x000000c800c87308 */ /* 0x000fe20000000800 */
[----:B------:R-:W-:-:S03]  /*a190*/  FFMA.FTZ R121, R124, UR14, -R9 ;  /* 0x0000000e7c797c23 */ /* 0x000fc60008010809 */
        /* <DEDUP_REMOVED lines=12> */
[----:B------:R-:W-:Y:S01]  /*a260*/  FMUL.FTZ R10, R8, UR14 ;  /* 0x0000000e080a7c20 */ /* 0x000fe20008410000 */
[----:B------:R-:W-:Y:S02]  /*a270*/  MUFU.EX2 R153, R153 ;  /* 0x0000009900997308 */ /* 0x000fe40000000800 */
[----:B------:R-:W-:Y:S01]  /*a280*/  FMUL.FTZ R0, R0, UR14 ;  /* 0x0000000e00007c20 */ /* 0x000fe20008410000 */
        /* <DEDUP_REMOVED lines=18> */
[--C-:B------:R-:W-:Y:S01]  /*a3b0*/  FFMA.FTZ R123, R123, UR14, -R10.reuse ;  /* 0x0000000e7b7b7c23 */ /* 0x100fe2000801080a */
[----:B------:R-:W-:-:S02]  /*a3c0*/  FFMA.FTZ R126, R126, UR14, -R10 ;  /* 0x0000000e7e7e7c23 */ /* 0x000fc4000801080a */
[----:B------:R-:W1:Y:S08]  /*a3d0*/  MUFU.EX2 R12, R12 ;  /* 0x0000000c000c7308 */ /* 0x000e700000000800 */
[----:B------:R-:W2:Y:S01]  /*a3e0*/  MUFU.EX2 R203, R203 ;  /* 0x000000cb00cb7308 */ /* 0x000ea20000000800 */
[----:B0-----:R-:W-:-:S07]  /*a3f0*/  FFMA.FTZ R3, R0, R3, R201 ;  /* 0x0000000300037223 */ /* 0x001fce00000100c9 */
[----:B------:R-:W0:Y:S01]  /*a400*/  MUFU.EX2 R13, R13 ;  /* 0x0000000d000d7308 */ /* 0x000e220000000800 */
[----:B-1----:R-:W-:-:S07]  /*a410*/  F2FP.BF16.F32.PACK_AB R201, R12, R201 ;  /* 0x000000c90cc9723e */ /* 0x002fce00000010ff */
[----:B------:R-:W1:Y:S08]  /*a420*/  MUFU.EX2 R197, R197 ;  /* 0x000000c500c57308 */ /* 0x000e700000000800 */
[----:B------:R-:W3:Y:S08]  /*a430*/  MUFU.EX2 R15, R15 ;  /* 0x0000000f000f7308 */ /* 0x000ef00000000800 */
[----:B------:R-:W4:Y:S08]  /*a440*/  MUFU.EX2 R199, R199 ;  /* 0x000000c700c77308 */ /* 0x000f300000000800 */
[----:B------:R-:W5:Y:S08]  /*a450*/  MUFU.EX2 R21, R21 ;  /* 0x0000001500157308 */ /* 0x000f700000000800 */
        /* <DEDUP_REMOVED lines=10> */
[--C-:B------:R-:W-:Y:S01]  /*a500*/  FFMA.FTZ R192, R167, UR14, -R9.reuse ;  /* 0x0000000ea7c07c23 */ /* 0x100fe20008010809 */
[--C-:B------:R-:W-:Y:S01]  /*a510*/  FFMA.FTZ R193, R152, UR14, -R10.reuse ;  /* 0x0000000e98c17c23 */ /* 0x100fe2000801080a */
[----:B------:R-:W-:Y:S01]  /*a520*/  FFMA.FTZ R194, R156, UR14, -R9 ;  /* 0x0000000e9cc27c23 */ /* 0x000fe20008010809 */
[----:B------:R-:W-:Y:S01]  /*a530*/  FFMA.FTZ R195, R155, UR14, -R10 ;  /* 0x0000000e9bc37c23 */ /* 0x000fe2000801080a */
[----:B------:R-:W-:Y:S01]  /*a540*/  MUFU.EX2 R135, R135 ;  /* 0x0000008700877308 */ /* 0x000fe20000000800 */
[----:B------:R-:W-:Y:S01]  /*a550*/  HGMMA.64x192x16.F32.BF16 R24, R188, gdesc[UR8].tnspB, R24, gsb0 ;  /* 0x42e00008bc187df0 */ /* 0x000fe20008001818 */
[----:B------:R-:W-:Y:S01]  /*a560*/  UIADD3 UR10, UR60, 0x200, URZ ;  /* 0x000002003c0a7890 */ /* 0x000fe2000fffe03f */
[----:B------:R-:W-:-:S05]  /*a570*/  UMOV UR11, 0x40000040 ;  /* 0x40000040000b7882 */ /* 0x000fca0000000000 */
[----:B------:R-:W-:Y:S08]  /*a580*/  MUFU.EX2 R192, R192 ;  /* 0x000000c000c07308 */ /* 0x000ff00000000800 */
[----:B------:R-:W5:Y:S08]  /*a590*/  MUFU.EX2 R193, R193 ;  /* 0x000000c100c17308 */ /* 0x000f700000000800 */
[----:B------:R-:W-:Y:S08]  /*a5a0*/  MUFU.EX2 R194, R194 ;  /* 0x000000c200c27308 */ /* 0x000ff00000000800 */
[----:B------:R-:W5:Y:S08]  /*a5b0*/  MUFU.EX2 R195, R195 ;  /* 0x000000c300c37308 */ /* 0x000f700000000800 */
        /* <DEDUP_REMOVED lines=11> */
[--C-:B------:R-:W-:Y:S01]  /*a670*/  FFMA.FTZ R190, R148, UR14, -R9.reuse ;  /* 0x0000000e94be7c23 */ /* 0x100fe20008010809 */
[----:B------:R-:W-:Y:S01]  /*a680*/  FFMA.FTZ R148, R149, UR14, -R9 ;  /* 0x0000000e95947c23 */ /* 0x000fe20008010809 */
[----:B------:R-:W-:Y:S01]  /*a690*/  HGMMA.64x192x16.F32.BF16 R24, R184, gdesc[UR8].tnspB, R24, gsb0 ;  /* 0x42e00008b8187df0 */ /* 0x000fe20008001818 */
[----:B------:R-:W-:Y:S01]  /*a6a0*/  UIADD3 UR10, UR60, 0x280, URZ ;  /* 0x000002803c0a7890 */ /* 0x000fe2000fffe03f */
[----:B------:R-:W-:Y:S01]  /*a6b0*/  MUFU.EX2 R188, R188 ;  /* 0x000000bc00bc7308 */ /* 0x000fe20000000800 */
[----:B------:R-:W-:-:S07]  /*a6c0*/  UMOV UR11, 0x40000040 ;  /* 0x40000040000b7882 */ /* 0x000fce0000000000 */
[----:B------:R-:W-:Y:S08]  /*a6d0*/  MUFU.EX2 R189, R189 ;  /* 0x000000bd00bd7308 */ /* 0x000ff00000000800 */
[----:B------:R-:W-:Y:S08]  /*a6e0*/  MUFU.EX2 R190, R190 ;  /* 0x000000be00be7308 */ /* 0x000ff00000000800 */
[----:B------:R-:W-:Y:S08]  /*a6f0*/  MUFU.EX2 R191, R191 ;  /* 0x000000bf00bf7308 */ /* 0x000ff00000000800 */
[----:B------:R-:W-:Y:S01]  /*a700*/  MUFU.EX2 R148, R148 ;  /* 0x0000009400947308 */ /* 0x000fe20000000800 */
[----:B------:R-:W-:-:S02]  /*a710*/  WARPGROUP.DEPBAR.LE gsb0, 0x0 ;  /* 0x00008000000079c5 */ /* 0x000fc40000010000 */
[----:B------:R-:W-:Y:S01]  /*a720*/  WARPGROUP.ARRIVE ;  /* 0x00000000000079c5 */ /* 0x000fe20000000000 */
[----:B------:R-:W-:Y:S01]  /*a730*/  FFMA.FTZ R185, R138, UR14, -R10 ;  /* 0x0000000e8ab97c23 */ /* 0x000fe2000801080a */
[----:B------:R-:W-:Y:S01]  /*a740*/  FFMA.FTZ R138, R6, R4, R200 ;  /* 0x00000004068a7223 */ /* 0x000fe200000100c8 */
[--C-:B------:R-:W-:Y:S01]  /*a750*/  FFMA.FTZ R184, R136, UR14, -R9.reuse ;  /* 0x0000000e88b87c23 */ /* 0x100fe20008010809 */
[--C-:B------:R-:W-:Y:S01]  /*a760*/  FFMA.FTZ R136, R137, UR14, -R9.reuse ;  /* 0x0000000e89887c23 */ /* 0x100fe20008010809 */
[----:B------:R-:W-:Y:S01]  /*a770*/  FFMA.FTZ R137, R141, UR14, -R9 ;  /* 0x0000000e8d897c23 */ /* 0x000fe20008010809 */
[----:B------:R-:W-:Y:S01]  /*a780*/  HGMMA.64x192x16.F32.BF16 R24, R180, gdesc[UR8].tnspB, R24, gsb0 ;  /* 0x42e00008b4187df0 */ /* 0x000fe20008001818 */
[----:B------:R-:W-:Y:S01]  /*a790*/  UIADD3 UR10, UR60, 0x300, URZ ;  /* 0x000003003c0a7890 */ /* 0x000fe2000fffe03f */
[----:B------:R-:W-:Y:S01]  /*a7a0*/  FADD.FTZ R141, R169, R138 ;  /* 0x0000008aa98d7221 */ /* 0x000fe20000010000 */
[----:B------:R-:W-:Y:S01]  /*a7b0*/  UMOV UR11, 0x40000040 ;  /* 0x40000040000b7882 */ /* 0x000fe20000000000 */
[----:B------:R-:W-:Y:S01]  /*a7c0*/  FADD.FTZ R138, R12, R3 ;  /* 0x000000030c8a7221 */ /* 0x000fe20000010000 */
[----:B------:R-:W-:Y:S01]  /*a7d0*/  FFMA.FTZ R186, R140, UR14, -R9 ;  /* 0x0000000e8cba7c23 */ /* 0x000fe20008010809 */
[----:B------:R-:W-:Y:S01]  /*a7e0*/  FADD.FTZ R141, R202, R141 ;  /* 0x0000008dca8d7221 */ /* 0x000fe20000010000 */
[----:B------:R-:W-:Y:S01]  /*a7f0*/  FFMA.FTZ R187, R142, UR14, -R10 ;  /* 0x0000000e8ebb7c23 */ /* 0x000fe2000801080a */
[----:B--2---:R-:W-:Y:S01]  /*a800*/  FADD.FTZ R138, R203, R138 ;  /* 0x0000008acb8a7221 */ /* 0x004fe20000010000 */
[----:B------:R-:W-:Y:S01]  /*a810*/  FFMA.FTZ R4, R143, UR14, -R10 ;  /* 0x0000000e8f047c23 */ /* 0x000fe2000801080a */
[----:B------:R-:W-:Y:S01]  /*a820*/  FADD.FTZ R141, R170, R141 ;  /* 0x0000008daa8d7221 */ /* 0x000fe20000010000 */
[C---:B0-----:R-:W-:Y:S01]  /*a830*/  F2FP.BF16.F32.PACK_AB R203, R13.reuse, R203 ;  /* 0x000000cb0dcb723e */ /* 0x041fe200000010ff */
[----:B------:R-:W-:Y:S01]  /*a840*/  FADD.FTZ R138, R13, R138 ;  /* 0x0000008a0d8a7221 */ /* 0x000fe20000010000 */
[----:B------:R-:W-:Y:S01]  /*a850*/  MUFU.EX2 R184, R184 ;  /* 0x000000b800b87308 */ /* 0x000fe20000000800 */
[----:B------:R-:W-:Y:S01]  /*a860*/  FADD.FTZ R141, R196, R141 ;  /* 0x0000008dc48d7221 */ /* 0x000fe20000010000 */
[----:B------:R-:W-:Y:S01]  /*a870*/  F2FP.BF16.F32.PACK_AB R196, R14, R196 ;  /* 0x000000c40ec4723e */ /* 0x000fe200000010ff */
[----:B-1----:R-:W-:Y:S01]  /*a880*/  FADD.FTZ R138, R197, R138 ;  /* 0x0000008ac58a7221 */ /* 0x002fe20000010000 */
[----:B------:R-:W-:Y:S01]  /*a890*/  R2UR UR60, R16 ;  /* 0x00000000103c72ca */ /* 0x000fe200000e0000 */
[----:B------:R-:W-:Y:S01]  /*a8a0*/  FADD.FTZ R141, R14, R141 ;  /* 0x0000008d0e8d7221 */ /* 0x000fe20000010000 */
[----:B------:R-:W-:Y:S01]  /*a8b0*/  F2FP.BF16.F32.PACK_AB R200, R169, R200 ;  /* 0x000000c8a9c8723e */ /* 0x000fe200000010ff */
[----:B---3--:R-:W-:Y:S01]  /*a8c0*/  FADD.FTZ R138, R15, R138 ;  /* 0x0000008a0f8a7221 */ /* 0x008fe20000010000 */
[----:B------:R-:W-:Y:S01]  /*a8d0*/  MUFU.EX2 R185, R185 ;  /* 0x000000b900b97308 */ /* 0x000fe20000000800 */
[----:B------:R-:W-:Y:S01]  /*a8e0*/  FADD.FTZ R140, R198, R141 ;  /* 0x0000008dc68c7221 */ /* 0x000fe20000010000 */
[----:B------:R-:W-:Y:S01]  /*a8f0*/  F2FP.BF16.F32.PACK_AB R202, R170, R202 ;  /* 0x000000caaaca723e */ /* 0x000fe200000010ff */
[----:B----4-:R-:W-:Y:S01]  /*a900*/  FADD.FTZ R138, R199, R138 ;  /* 0x0000008ac78a7221 */ /* 0x010fe20000010000 */
[----:B------:R-:W-:-:S02]  /*a910*/  F2FP.BF16.F32.PACK_AB R197, R15, R197 ;  /* 0x000000c50fc5723e */ /* 0x000fc400000010ff */
[----:B------:R-:W-:Y:S01]  /*a920*/  F2FP.BF16.F32.PACK_AB R198, R151, R198 ;  /* 0x000000c697c6723e */ /* 0x000fe200000010ff */
[C---:B-----5:R-:W-:Y:S01]  /*a930*/  FADD.FTZ R138, R21.reuse, R138 ;  /* 0x0000008a158a7221 */ /* 0x060fe20000010000 */
[----:B------:R-:W-:Y:S01]  /*a940*/  MUFU.EX2 R136, R136 ;  /* 0x0000008800887308 */ /* 0x000fe20000000800 */
[----:B------:R-:W-:Y:S02]  /*a950*/  F2FP.BF16.F32.PACK_AB R199, R21, R199 ;  /* 0x000000c715c7723e */ /* 0x000fe400000010ff */
[----:B------:R-:W-:Y:S01]  /*a960*/  FADD.FTZ R13, R193, R138 ;  /* 0x0000008ac10d7221 */ /* 0x000fe20000010000 */
[----:B------:R-:W-:-:S03]  /*a970*/  F2FP.BF16.F32.PACK_AB R193, R124, R193 ;  /* 0x000000c17cc1723e */ /* 0x000fc600000010ff */
[----:B------:R-:W-:Y:S01]  /*a980*/  FADD.FTZ R12, R124, R13 ;  /* 0x0000000d7c0c7221 */ /* 0x000fe20000010000 */
[----:B------:R-:W-:Y:S03]  /*a990*/  MUFU.EX2 R3, R139 ;  /* 0x0000008b00037308 */ /* 0x000fe60000000800 */
[----:B------:R-:W-:-:S05]  /*a9a0*/  FADD.FTZ R13, R195, R12 ;  /* 0x0000000cc30d7221 */ /* 0x000fca0000010000 */
        /* <DEDUP_REMOVED lines=8> */
[--C-:B------:R-:W-:Y:S01]  /*aa30*/  FFMA.FTZ R132, R158, UR14, -R10.reuse ;  /* 0x0000000e9e847c23 */ /* 0x100fe2000801080a */
[--C-:B------:R-:W-:Y:S01]  /*aa40*/  FFMA.FTZ R128, R133, UR14, -R9.reuse ;  /* 0x0000000e85807c23 */ /* 0x100fe20008010809 */
[--C-:B------:R-:W-:Y:S01]  /*aa50*/  FFMA.FTZ R133, R146, UR14, -R10.reuse ;  /* 0x0000000e92857c23 */ /* 0x100fe2000801080a */
[----:B------:R-:W-:Y:S01]  /*aa60*/  HGMMA.64x192x16.F32.BF16 R24, R176, gdesc[UR8].tnspB, R24, gsb0 ;  /* 0x42e00008b0187df0 */ /* 0x000fe20008001818 */
[----:B------:R-:W-:Y:S01]  /*aa70*/  FFMA.FTZ R10, R127, UR14, -R10 ;  /* 0x0000000e7f0a7c23 */ /* 0x000fe2000801080a */
[----:B------:R-:W-:Y:S01]  /*aa80*/  FADD.FTZ R127, R151, R140 ;  /* 0x0000008c977f7221 */ /* 0x000fe20000010000 */
[----:B------:R-:W0:Y:S01]  /*aa90*/  MUFU.EX2 R132, R132 ;  /* 0x0000008400847308 */ /* 0x000e220000000800 */
[----:B------:R-:W-:Y:S01]  /*aaa0*/  FFMA.FTZ R9, R150, UR14, -R9 ;  /* 0x0000000e96097c23 */ /* 0x000fe20008010809 */
[----:B------:R-:W-:Y:S01]  /*aab0*/  F2FP.BF16.F32.PACK_AB R181, R131, R130 ;  /* 0x0000008283b5723e */ /* 0x000fe200000010ff */
[----:B------:R-:W-:Y:S01]  /*aac0*/  FADD.FTZ R140, R192, R127 ;  /* 0x0000007fc08c7221 */ /* 0x000fe20000010000 */
[----:B------:R-:W-:-:S02]  /*aad0*/  F2FP.BF16.F32.PACK_AB R192, R153, R192 ;  /* 0x000000c099c0723e */ /* 0x000fc400000010ff */
[----:B------:R-:W-:Y:S01]  /*aae0*/  F2FP.BF16.F32.PACK_AB R183, R135, R134 ;  /* 0x0000008687b7723e */ /* 0x000fe200000010ff */
[----:B------:R-:W-:Y:S01]  /*aaf0*/  FADD.FTZ R127, R153, R140 ;  /* 0x0000008c997f7221 */ /* 0x000fe20000010000 */
[----:B------:R-:W1:Y:S03]  /*ab00*/  MUFU.EX2 R133, R133 ;  /* 0x0000008500857308 */ /* 0x000e660000000800 */
[----:B------:R-:W-:Y:S01]  /*ab10*/  FADD.FTZ R127, R194, R127 ;  /* 0x0000007fc27f7221 */ /* 0x000fe20000010000 */
[----:B------:R-:W-:-:S03]  /*ab20*/  F2FP.BF16.F32.PACK_AB R194, R20, R194 ;  /* 0x000000c214c2723e */ /* 0x000fc600000010ff */
[----:B------:R-:W-:Y:S01]  /*ab30*/  FADD.FTZ R127, R20, R127 ;  /* 0x0000007f147f7221 */ /* 0x000fe20000010000 */
[----:B------:R-:W2:Y:S01]  /*ab40*/  MUFU.EX2 R180, R180 ;  /* 0x000000b400b47308 */ /* 0x000ea20000000800 */
[C---:B0-----:R-:W-:Y:S01]  /*ab50*/  FADD.FTZ R12, R132.reuse, R13 ;  /* 0x0000000d840c7221 */ /* 0x041fe20000010000 */
[----:B------:R-:W-:Y:S01]  /*ab60*/  F2FP.BF16.F32.PACK_AB R195, R132, R195 ;  /* 0x000000c384c3723e */ /* 0x000fe200000010ff */
[----:B------:R-:W-:Y:S01]  /*ab70*/  FADD.FTZ R14, R188, R127 ;  /* 0x0000007fbc0e7221 */ /* 0x000fe20000010000 */
[----:B------:R-:W-:Y:S01]  /*ab80*/  F2FP.BF16.F32.PACK_AB R188, R145, R188 ;  /* 0x000000bc91bc723e */ /* 0x000fe200000010ff */
[----:B------:R-:W-:Y:S02]  /*ab90*/  FADD.FTZ R12, R189, R12 ;  /* 0x0000000cbd0c7221 */ /* 0x000fe40000010000 */
[----:B------:R-:W-:Y:S01]  /*aba0*/  FADD.FTZ R13, R145, R14 ;  /* 0x0000000e910d7221 */ /* 0x000fe20000010000 */
[----:B------:R-:W0:Y:S01]  /*abb0*/  MUFU.EX2 R182, R182 ;  /* 0x000000b600b67308 */ /* 0x000e220000000800 */
[C---:B-1----:R-:W-:Y:S01]  /*abc0*/  FADD.FTZ R12, R133.reuse, R12 ;  /* 0x0000000c850c7221 */ /* 0x042fe20000010000 */
[----:B------:R-:W-:Y:S01]  /*abd0*/  F2FP.BF16.F32.PACK_AB R189, R133, R189 ;  /* 0x000000bd85bd723e */ /* 0x000fe200000010ff */
[----:B------:R-:W-:Y:S01]  /*abe0*/  FADD.FTZ R13, R190, R13 ;  /* 0x0000000dbe0d7221 */ /* 0x000fe20000010000 */
[C---:B------:R-:W-:Y:S01]  /*abf0*/  F2FP.BF16.F32.PACK_AB R190, R148.reuse, R190 ;  /* 0x000000be94be723e */ /* 0x040fe200000010ff */
[----:B------:R-:W-:Y:S01]  /*ac00*/  FADD.FTZ R12, R191, R12 ;  /* 0x0000000cbf0c7221 */ /* 0x000fe20000010000 */
[C---:B------:R-:W-:Y:S01]  /*ac10*/  F2FP.BF16.F32.PACK_AB R191, R125.reuse, R191 ;  /* 0x000000bf7dbf723e */ /* 0x040fe200000010ff */
[----:B------:R-:W-:Y:S01]  /*ac20*/  FADD.FTZ R13, R148, R13 ;  /* 0x0000000d940d7221 */ /* 0x000fe20000010000 */
[----:B------:R-:W1:Y:S01]  /*ac30*/  MUFU.EX2 R128, R128 ;  /* 0x0000008000807308 */ /* 0x000e620000000800 */
[----:B------:R-:W-:-:S02]  /*ac40*/  FADD.FTZ R12, R125, R12 ;  /* 0x0000000c7d0c7221 */ /* 0x000fc40000010000 */
[----:B------:R-:W-:Y:S01]  /*ac50*/  FADD.FTZ R13, R184, R13 ;  /* 0x0000000db80d7221 */ /* 0x000fe20000010000 */
[C---:B------:R-:W-:Y:S01]  /*ac60*/  F2FP.BF16.F32.PACK_AB R184, R136.reuse, R184 ;  /* 0x000000b888b8723e */ /* 0x040fe200000010ff */
[----:B------:R-:W-:Y:S01]  /*ac70*/  FADD.FTZ R12, R185, R12 ;  /* 0x0000000cb90c7221 */ /* 0x000fe20000010000 */
[C---:B------:R-:W-:Y:S01]  /*ac80*/  F2FP.BF16.F32.PACK_AB R185, R3.reuse, R185 ;  /* 0x000000b903b9723e */ /* 0x040fe200000010ff */
[----:B------:R-:W-:Y:S01]  /*ac90*/  FADD.FTZ R13, R136, R13 ;  /* 0x0000000d880d7221 */ /* 0x000fe20000010000 */
[----:B------:R-:W3:Y:S01]  /*aca0*/  MUFU.EX2 R9, R9 ;  /* 0x0000000900097308 */ /* 0x000ee20000000800 */
[----:B------:R-:W-:Y:S02]  /*acb0*/  FADD.FTZ R12, R3, R12 ;  /* 0x0000000c030c7221 */ /* 0x000fe40000010000 */
[----:B------:R-:W-:Y:S01]  /*acc0*/  FADD.FTZ R14, R186, R13 ;  /* 0x0000000dba0e7221 */ /* 0x000fe20000010000 */
[----:B------:R-:W-:Y:S01]  /*acd0*/  F2FP.BF16.F32.PACK_AB R186, R137, R186 ;  /* 0x000000ba89ba723e */ /* 0x000fe200000010ff */
[----:B------:R-:W-:Y:S01]  /*ace0*/  FADD.FTZ R3, R187, R12 ;  /* 0x0000000cbb037221 */ /* 0x000fe20000010000 */
[C---:B------:R-:W-:Y:S01]  /*acf0*/  F2FP.BF16.F32.PACK_AB R187, R4.reuse, R187 ;  /* 0x000000bb04bb723e */ /* 0x040fe200000010ff */
[----:B------:R-:W-:Y:S01]  /*ad00*/  FADD.FTZ R13, R137, R14 ;  /* 0x0000000e890d7221 */ /* 0x000fe20000010000 */
[----:B------:R-:W4:Y:S01]  /*ad10*/  MUFU.EX2 R10, R10 ;  /* 0x0000000a000a7308 */ /* 0x000f220000000800 */
[----:B------:R-:W-:-:S02]  /*ad20*/  FADD.FTZ R3, R4, R3 ;  /* 0x0000000304037221 */ /* 0x000fc40000010000 */
[----:B--2---:R-:W-:Y:S01]  /*ad30*/  FADD.FTZ R12, R180, R13 ;  /* 0x0000000db40c7221 */ /* 0x004fe20000010000 */
[C---:B------:R-:W-:Y:S01]  /*ad40*/  F2FP.BF16.F32.PACK_AB R180, R129.reuse, R180 ;  /* 0x000000b481b4723e */ /* 0x040fe200000010ff */
[----:B------:R-:W-:Y:S02]  /*ad50*/  FADD.FTZ R4, R130, R3 ;  /* 0x0000000382047221 */ /* 0x000fe40000010000 */
[----:B------:R-:W-:Y:S02]  /*ad60*/  FADD.FTZ R3, R129, R12 ;  /* 0x0000000c81037221 */ /* 0x000fe40000010000 */
[----:B------:R-:W-:Y:S02]  /*ad70*/  FADD.FTZ R13, R131, R4 ;  /* 0x00000004830d7221 */ /* 0x000fe40000010000 */
[----:B0-----:R-:W-:Y:S01]  /*ad80*/  FADD.FTZ R3, R182, R3 ;  /* 0x00000003b6037221 */ /* 0x001fe20000010000 */
[----:B-1----:R-:W-:Y:S01]  /*ad90*/  F2FP.BF16.F32.PACK_AB R182, R128, R182 ;  /* 0x000000b680b6723e */ /* 0x002fe200000010ff */
[----:B------:R-:W-:-:S02]  /*ada0*/  FADD.FTZ R4, R134, R13 ;  /* 0x0000000d86047221 */ /* 0x000fc40000010000 */
[----:B------:R-:W-:Y:S02]  /*adb0*/  FADD.FTZ R12, R128, R3 ;  /* 0x00000003800c7221 */ /* 0x000fe40000010000 */
[----:B------:R-:W-:Y:S02]  /*adc0*/  FADD.FTZ R3, R135, R4 ;  /* 0x0000000487037221 */ /* 0x000fe40000010000 */
[----:B------:R-:W-:Y:S01]  /*add0*/  FADD.FTZ R13, R11, R12 ;  /* 0x0000000c0b0d7221 */ /* 0x000fe20000010000 */
[----:B------:R-:W-:Y:S02]  /*ade0*/  IMAD.MOV.U32 R12, RZ, RZ, R17 ;  /* 0x000000ffff0c7224 */ /* 0x000fe400078e0011 */
[----:B------:R-:W-:Y:S01]  /*adf0*/  FADD.FTZ R3, R122, R3 ;  /* 0x000000037a037221 */ /* 0x000fe20000010000 */
[----:B------:R-:W-:-:S03]  /*ae00*/  FADD.FTZ R4, R120, R13 ;  /* 0x0000000d78047221 */ /* 0x000fc60000010000 */
[----:B------:R-:W-:Y:S01]  /*ae10*/  FADD.FTZ R3, R123, R3 ;  /* 0x000000037b037221 */ /* 0x000fe20000010000 */
[----:B------:R-:W-:-:S03]  /*ae20*/  FADD.FTZ R4, R121, R4 ;  /* 0x0000000479047221 */ /* 0x000fc60000010000 */
[----:B------:R-:W-:Y:S01]  /*ae30*/  FADD.FTZ R3, R126, R3 ;  /* 0x000000037e037221 */ /* 0x000fe20000010000 */
[----:B---3--:R-:W-:-:S03]  /*ae40*/  FADD.FTZ R4, R9, R4 ;  /* 0x0000000409047221 */ /* 0x008fc60000010000 */
[----:B----4-:R-:W-:Y:S01]  /*ae50*/  FADD.FTZ R3, R10, R3 ;  /* 0x000000030a037221 */ /* 0x010fe20000010000 */
[----:B------:R-:W-:Y:S02]  /*ae60*/  WARPGROUP.DEPBAR.LE gsb0, 0x0 ;  /* 0x00008000000079c5 */ /* 0x000fe40000010000 */
[----:B------:R-:W-:Y:S01]  /*ae70*/  @!P1 SYNCS.ARRIVE.TRANS64.RED.A1T0 RZ, [UR61], RZ ;  /* 0x000000ffffff99a7 */ /* 0x000fe2000810043d */
[----:B------:R-:W-:Y:S02]  /*ae80*/  F2FP.BF16.F32.PACK_AB R178, R9, R121 ;  /* 0x0000007909b2723e */ /* 0x000fe400000010ff */
[----:B------:R-:W-:Y:S01]  /*ae90*/  F2FP.BF16.F32.PACK_AB R176, R120, R11 ;  /* 0x0000000b78b0723e */ /* 0x000fe200000010ff */
[----:B------:R-:W-:Y:S01]  /*aea0*/  IMAD.MOV.U32 R11, RZ, RZ, R7 ;  /* 0x000000ffff0b7224 */ /* 0x000fe200078e0007 */
[----:B------:R-:W-:Y:S01]  /*aeb0*/  F2FP.BF16.F32.PACK_AB R179, R10, R126 ;  /* 0x0000007e0ab3723e */ /* 0x000fe200000010ff */
[----:B------:R-:W-:Y:S01]  /*aec0*/  IMAD.MOV.U32 R10, RZ, RZ, R8 ;  /* 0x000000ffff0a7224 */ /* 0x000fe200078e0008 */
[----:B------:R-:W-:Y:S01]  /*aed0*/  F2FP.BF16.F32.PACK_AB R177, R123, R122 ;  /* 0x0000007a7bb1723e */ /* 0x000fe200000010ff */
[----:B------:R-:W-:Y:S01]  /*aee0*/  @!P1 SYNCS.ARRIVE.TRANS64.RED.A1T0 RZ, [UR7], RZ ;  /* 0x000000ffffff99a7 */ /* 0x000fe20008100407 */
[----:B------:R-:W-:-:S06]  /*aef0*/  UIADD3 UR7, UR15, -0x1, URZ ;  /* 0xffffffff0f077890 */ /* 0x000fcc000fffe03f */
[----:B------:R-:W-:Y:S01]  /*af00*/  IMAD.U32 R9, RZ, RZ, UR7 ;  /* 0x00000007ff097e24 */ /* 0x000fe2000f8e00ff */
[----:B------:R-:W-:Y:S06]  /*af10*/  @P2 BRA `(.L_x_3408) ;  /* 0xffffffb800dc2947 */ /* 0x000fec000383ffff */
.L_x_3399:
        /* <DEDUP_REMOVED lines=99> */
.L_x_3409:
[----:B------:R-:W-:Y:S01]  /*b550*/  IMAD R15, R16, 0x8, R2 ;  /* 0x00000008100f7824 */ /* 0x000fe200078e0202 */
[----:B------:R-:W-:-:S04]  /*b560*/  SHF.L.U32 R0, R17, 0x1f, RZ ;  /* 0x0000001f11007819 */ /* 0x000fc800000006ff */
[----:B------:R0:W1:Y:S01]  /*b570*/  SYNCS.PHASECHK.TRANS64.TRYWAIT P2, [R15+URZ+0x36850], R0 ;  /* 0x036850000f0075a7 */ /* 0x000062000804017f */
[----:B------:R-:W-:Y:S05]  /*b580*/  @!P0 BRA `(.L_x_3410) ;  /* 0x0000000000048947 */ /* 0x000fea0003800000 */
[----:B------:R-:W-:Y:S01]  /*b590*/  BPT.TRAP 0x1 ;  /* 0x000000040000795c */ /* 0x000fe20000300000 */
.L_x_3410:
[----:B-1----:R-:W-:Y:S05]  /*b5a0*/  @P2 BRA `(.L_x_3411) ;  /* 0x0000000000082947 */ /* 0x002fea0003800000 */
[----:B------:R-:W1:Y:S02]  /*b5b0*/  SYNCS.PHASECHK.TRANS64.TRYWAIT P0, [R15+URZ+0x36850], R0 ;  /* 0x036850000f0075a7 */ /* 0x000e64000800017f */
[----:B-1----:R-:W-:Y:S05]  /*b5c0*/  @!P0 BRA `(.L_x_3412) ;  /* 0x000000b800248947 */ /* 0x002fea0003800000 */
.L_x_3411:
[----:B------:R-:W-:Y:S05]  /*b5d0*/  WARPSYNC.ALL ;  /* 0x0000000000007948 */ /* 0x000fea0003800000 */
[----:B------:R-:W-:Y:S01]  /*b5e0*/  VIADD R2, R2, 0x400 ;  /* 0x0000040002027836 */ /* 0x000fe20000000000 */
[----:B------:R-:W-:Y:S01]  /*b5f0*/  WARPGROUP.ARRIVE ;  /* 0x00000000000079c5 */ /* 0x000fe20000000000 */
[----:B------:R-:W-:Y:S01]  /*b600*/  IMAD.MOV.U32 R13, RZ, RZ, 0x40000040 ;  /* 0x40000040ff0d7424 */ /* 0x000fe200078e00ff */
[----:B------:R-:W2:Y:S01]  /*b610*/  SHFL.BFLY PT, R5, R4, 0x2, 0x1f ;  /* 0x0c401f0004057f89 */ /* 0x000ea200000e0000 */
[----:B------:R-:W-:Y:S01]  /*b620*/  IMAD.U32 R6, RZ, RZ, UR14 ;  /* 0x0000000eff067e24 */ /* 0x000fe2000f8e00ff */
[----:B------:R-:W-:Y:S01]  /*b630*/  SHF.R.U32.HI R2, RZ, 0x4, R2 ;  /* 0x00000004ff027819 */ /* 0x000fe20000011602 */
[----:B------:R-:W-:Y:S01]  /*b640*/  IMAD.U32 R14, RZ, RZ, UR14 ;  /* 0x0000000eff0e7e24 */ /* 0x000fe2000f8e00ff */
[----:B01----:R-:W0:Y:S01]  /*b650*/  SHFL.BFLY PT, R0, R3, 0x2, 0x1f ;  /* 0x0c401f0003007f89 */ /* 0x003e2200000e0000 */
[----:B------:R-:W-:Y:S01]  /*b660*/  VIADD R232, R232, 0x1 ;  /* 0x00000001e8e87836 */ /* 0x000fe20000000000 */
[----:B------:R-:W-:-:S04]  /*b670*/  LOP3.LUT R2, R2, 0x3fff, RZ, 0xc0, !PT ;  /* 0x00003fff02027812 */ /* 0x000fc800078ec0ff */
[----:B------:R-:W-:-:S05]  /*b680*/  LOP3.LUT R11, R2, 0x3800000, RZ, 0xfc, !PT ;  /* 0x03800000020b7812 */ /* 0x000fca00078efcff */
[----:B------:R-:W-:Y:S02]  /*b690*/  IMAD R10, R16, 0xa80, R11 ;  /* 0x00000a80100a7824 */ /* 0x000fe400078e020b */
[----:B------:R-:W-:Y:S02]  /*b6a0*/  IMAD.MOV.U32 R11, RZ, RZ, 0x40000040 ;  /* 0x40000040ff0b7424 */ /* 0x000fe400078e00ff */
[C---:B------:R-:W-:Y:S01]  /*b6b0*/  VIADD R12, R10.reuse, 0x80 ;  /* 0x000000800a0c7836 */ /* 0x040fe20000000000 */
[----:B------:R-:W-:Y:S01]  /*b6c0*/  R2UR UR6, R10 ;  /* 0x000000000a0672ca */ /* 0x000fe200000e0000 */
[----:B------:R-:W-:Y:S01]  /*b6d0*/  VIADD R16, R16, 0x1 ;  /* 0x0000000110107836 */ /* 0x000fe20000000000 */
[----:B------:R-:W-:Y:S01]  /*b6e0*/  R2UR UR7, R11 ;  /* 0x000000000b0772ca */ /* 0x000fe200000e0000 */
[----:B------:R-:W-:Y:S02]  /*b6f0*/  IMAD.MOV.U32 R11, RZ, RZ, 0x40000040 ;  /* 0x40000040ff0b7424 */ /* 0x000fe400078e00ff */
[----:B--2---:R-:W-:Y:S01]  /*b700*/  FADD.FTZ R5, R5, R4 ;  /* 0x0000000405057221 */ /* 0x004fe20000010000 */
[----:B------:R-:W-:Y:S01]  /*b710*/  IMAD.MOV.U32 R4, RZ, RZ, RZ ;  /* 0x000000ffff047224 */ /* 0x000fe200078e00ff */
[----:B------:R-:W-:Y:S01]  /*b720*/  ISETP.NE.AND P2, PT, R16, 0x2, PT ;  /* 0x000000021000780c */ /* 0x000fe20003f45270 */
[----:B0-----:R-:W-:Y:S01]  /*b730*/  FADD.FTZ R2, R0, R3 ;  /* 0x0000000300027221 */ /* 0x001fe20000010000 */
[----:B------:R-:W-:Y:S01]  /*b740*/  IMAD.MOV.U32 R3, RZ, RZ, RZ ;  /* 0x000000ffff037224 */ /* 0x000fe200078e00ff */
[----:B------:R-:W0:Y:S01]  /*b750*/  SHFL.BFLY PT, R0, R5, 0x1, 0x1f ;  /* 0x0c201f0005007f89 */ /* 0x000e2200000e0000 */
[----:B------:R-:W-:-:S03]  /*b760*/  SEL R16, R16, RZ, P2 ;  /* 0x000000ff10107207 */ /* 0x000fc60001000000 */
[----:B------:R-:W1:Y:S01]  /*b770*/  SHFL.BFLY PT, R9, R2, 0x1, 0x1f ;  /* 0x0c201f0002097f89 */ /* 0x000e6200000e0000 */
[----:B------:R-:W-:Y:S01]  /*b780*/  HGMMA.64x192x16.F32.BF16 R24, R200, gdesc[UR4].tnspB, R24, gsb0 ;  /* 0x42e00004c8187df0 */ /* 0x000fe20008001818 */
[----:B------:R-:W-:Y:S01]  /*b790*/  R2UR UR6, R12 ;  /* 0x000000000c0672ca */ /* 0x000fe200000e0000 */
[----:B------:R-:W-:Y:S01]  /*b7a0*/  VIADD R12, R10, 0x100 ;  /* 0x000001000a0c7836 */ /* 0x000fe20000000000 */
[----:B------:R-:W-:Y:S01]  /*b7b0*/  R2UR UR7, R13 ;  /* 0x000000000d0772ca */ /* 0x000fe200000e0000 */
[----:B------:R-:W-:Y:S01]  /*b7c0*/  IMAD.MOV.U32 R13, RZ, RZ, 0x40000040 ;  /* 0x40000040ff0d7424 */ /* 0x000fe200078e00ff */
[----:B------:R-:W-:Y:S02]  /*b7d0*/  WARPGROUP.DEPBAR.LE gsb0, 0x0 ;  /* 0x00008000000079c5 */ /* 0x000fe40000010000 */
[----:B------:R-:W-:-:S13]  /*b7e0*/  WARPGROUP.ARRIVE ;  /* 0x00000000000079c5 */ /* 0x000fda0000000000 */
        /* <DEDUP_REMOVED lines=16> */
[C---:B------:R-:W-:Y:S01]  /*b8f0*/  VIADD R12, R10.reuse, 0x280 ;  /* 0x000002800a0c7836 */ /* 0x040fe20000000000 */
[----:B------:R-:W-:Y:S01]  /*b900*/  R2UR UR7, R13 ;  /* 0x000000000d0772ca */ /* 0x000fe200000e0000 */
[----:B------:R-:W-:Y:S02]  /*b910*/  IMAD.MOV.U32 R13, RZ, RZ, 0x40000040 ;  /* 0x40000040ff0d7424 */ /* 0x000fe400078e00ff */
[----:B------:R-:W-:Y:S01]  /*b920*/  VIADD R10, R10, 0x300 ;  /* 0x000003000a0a7836 */ /* 0x000fe20000000000 */
[----:B------:R-:W-:Y:S02]  /*b930*/  WARPGROUP.DEPBAR.LE gsb0, 0x0 ;  /* 0x00008000000079c5 */ /* 0x000fe40000010000 */
[----:B------:R-:W-:-:S11]  /*b940*/  WARPGROUP.ARRIVE ;  /* 0x00000000000079c5 */ /* 0x000fd60000000000 */
[----:B------:R-:W-:Y:S01]  /*b950*/  HGMMA.64x192x16.F32.BF16 R24, R184, gdesc[UR4].tnspB, R24, gsb0 ;  /* 0x42e00004b8187df0 */ /* 0x000fe20008001818 */
[----:B------:R-:W-:Y:S01]  /*b960*/  R2UR UR6, R12 ;  /* 0x000000000c0672ca */ /* 0x000fe200000e0000 */
[----:B0-----:R-:W-:Y:S01]  /*b970*/  FADD.FTZ R12, R5, R0 ;  /* 0x00000000050c7221 */ /* 0x001fe20000010000 */
[----:B------:R-:W-:Y:S01]  /*b980*/  R2UR UR7, R13 ;  /* 0x000000000d0772ca */ /* 0x000fe200000e0000 */
[----:B-1----:R-:W-:Y:S01]  /*b990*/  FADD.FTZ R13, R2, R9 ;  /* 0x00000009020d7221 */ /* 0x002fe20000010000 */
[----:B------:R-:W-:Y:S01]  /*b9a0*/  SEL R0, RZ, 0x1, P2 ;  /* 0x00000001ff007807 */ /* 0x000fe20001000000 */
[----:B------:R-:W-:Y:S01]  /*b9b0*/  IMAD.MOV.U32 R2, RZ, RZ, -0x800000 ;  /* 0xff800000ff027424 */ /* 0x000fe200078e00ff */
[----:B------:R-:W-:Y:S02]  /*b9c0*/  FSETP.NE.FTZ.AND P0, PT, R12, RZ, PT ;  /* 0x000000ff0c00720b */ /* 0x000fe40003f15000 */
[----:B------:R-:W-:Y:S02]  /*b9d0*/  FSETP.NE.FTZ.AND P3, PT, R13, RZ, PT ;  /* 0x000000ff0d00720b */ /* 0x000fe40003f75000 */
[----:B------:R-:W-:Y:S01]  /*b9e0*/  LOP3.LUT R17, R17, R0, RZ, 0x3c, !PT ;  /* 0x0000000011117212 */ /* 0x000fe200078e3cff */
[----:B------:R-:W-:-:S08]  /*b9f0*/  IMAD.MOV.U32 R0, RZ, RZ, -0x800000 ;  /* 0xff800000ff007424 */ /* 0x000fd000078e00ff */
[----:B------:R-:W0:Y:S01]  /*ba00*/  @P0 MUFU.LG2 R9, R12 ;  /* 0x0000000c00090308 */ /* 0x000e220000000c00 */
[----:B------:R-:W-:Y:S01]  /*ba10*/  @P0 FMUL.FTZ R6, R6, 0.69314718246459960938 ;  /* 0x3f31721806060820 */ /* 0x000fe20000410000 */
[----:B------:R-:W-:-:S06]  /*ba20*/  @P3 FMUL.FTZ R14, R14, 0.69314718246459960938 ;  /* 0x3f3172180e0e3820 */ /* 0x000fcc0000410000 */
[----:B------:R-:W-:Y:S08]  /*ba30*/  @P0 MUFU.RCP R4, R12 ;  /* 0x0000000c00040308 */ /* 0x000ff00000001000 */
[----:B------:R-:W-:Y:S01]  /*ba40*/  @P3 MUFU.RCP R3, R13 ;  /* 0x0000000d00033308 */ /* 0x000fe20000001000 */
[----:B0-----:R-:W-:-:S04]  /*ba50*/  @P0 FMUL.FTZ R9, R9, 0.69314718246459960938 ;  /* 0x3f31721809090820 */ /* 0x001fc80000410000 */
[----:B------:R-:W-:Y:S01]  /*ba60*/  @P0 FFMA.FTZ R0, R6, R7, R9 ;  /* 0x0000000706000223 */ /* 0x000fe20000010009 */
[----:B------:R-:W-:Y:S01]  /*ba70*/  PLOP3.LUT P0, PT, PT, PT, PT, 0x8, 0x0 ;  /* 0x000000000000781c */ /* 0x000fe20003f0e170 */
[----:B------:R-:W-:Y:S02]  /*ba80*/  WARPGROUP.DEPBAR.LE gsb0, 0x0 ;  /* 0x00008000000079c5 */ /* 0x000fe40000010000 */
[----:B------:R-:W-:-:S06]  /*ba90*/  WARPGROUP.ARRIVE ;  /* 0x00000000000079c5 */ /* 0x000fcc0000000000 */
[----:B------:R-:W-:Y:S01]  /*baa0*/  HGMMA.64x192x16.F32.BF16 R24, R180, gdesc[UR4].tnspB, R24, gsb0 ;  /* 0x42e00004b4187df0 */ /* 0x000fe20008001818 */
[----:B------:R-:W-:Y:S02]  /*bab0*/  R2UR UR6, R10 ;  /* 0x000000000a0672ca */ /* 0x000fe400000e0000 */
[----:B------:R-:W-:Y:S01]  /*bac0*/  R2UR UR7, R11 ;  /* 0x000000000b0772ca */ /* 0x000fe200000e0000 */
[----:B------:R-:W-:Y:S01]  /*bad0*/  @!P1 VIADD R11, R15, 0x36860 ;  /* 0x000368600f0b9836 */ /* 0x000fe20000000000 */
[----:B------:R-:W0:Y:S04]  /*bae0*/  @P3 MUFU.LG2 R10, R13 ;  /* 0x0000000d000a3308 */ /* 0x000e280000000c00 */
[----:B------:R-:W-:Y:S01]  /*baf0*/  @!P1 PRMT R11, RZ, 0x654, R11 ;  /* 0x00000654ff0b9816 */ /* 0x000fe2000000000b */
[----:B0-----:R-:W-:-:S04]  /*bb00*/  @P3 FMUL.FTZ R5, R10, 0.69314718246459960938 ;  /* 0x3f3172180a053820 */ /* 0x001fc80000410000 */
[----:B------:R-:W-:Y:S01]  /*bb10*/  @P3 FFMA.FTZ R2, R14, R8, R5 ;  /* 0x000000080e023223 */ /* 0x000fe20000010005 */
[----:B------:R-:W-:Y:S02]  /*bb20*/  WARPGROUP.DEPBAR.LE gsb0, 0x0 ;  /* 0x00008000000079c5 */ /* 0x000fe40000010000 */
[----:B------:R-:W-:-:S06]  /*bb30*/  WARPGROUP.ARRIVE ;  /* 0x00000000000079c5 */ /* 0x000fcc0000000000 */
[----:B------:R-:W-:Y:S03]  /*bb40*/  HGMMA.64x192x16.F32.BF16 R24, R176, gdesc[UR4].tnspB, R24, gsb0 ;  /* 0x42e00004b0187df0 */ /* 0x000fe60008001818 */
        /* <DEDUP_REMOVED lines=98> */
.L_x_3391:
        /* <DEDUP_REMOVED lines=14> */
[----:B------:R-:W-:Y:S01]  /*c250*/  R2UR UR21, R22 ;  /* 0x00000000161572ca */ /* 0x000fe200000e0000 */
[----:B------:R-:W-:Y:S01]  /*c260*/  ULDC.64 UR14, c[0x0][0xc00] ;  /* 0x00030000000e7ab9 */ /* 0x000fe20000000a00 */
[----:B------:R-:W-:Y:S01]  /*c270*/  R2UR UR18, R231 ;  /* 0x00000000e71272ca */ /* 0x000fe200000e0000 */
[----:B------:R-:W3:Y:S01]  /*c280*/  LDL R138, [R1+0x58] ;  /* 0x00005800018a7983 */ /* 0x000ee20000100800 */
[----:B------:R-:W-:Y:S02]  /*c290*/  R2UR UR17, R233 ;  /* 0x00000000e91172ca */ /* 0x000fe400000e0000 */
[----:B------:R-:W-:Y:S02]  /*c2a0*/  R2UR UR20, R229 ;  /* 0x00000000e51472ca */ /* 0x000fe400000e0000 */
[----:B------:R-:W-:-:S02]  /*c2b0*/  R2UR UR19, R23 ;  /* 0x00000000171372ca */ /* 0x000fc400000e0000 */
[----:B------:R-:W-:Y:S01]  /*c2c0*/  R2UR UR23, R228 ;  /* 0x00000000e41772ca */ /* 0x000fe200000e0000 */
[----:B------:R-:W-:Y:S01]  /*c2d0*/  UMOV UR10, UR8 ;  /* 0x00000008000a7c82 */ /* 0x000fe20008000000 */
[----:B0-----:R-:W-:-:S03]  /*c2e0*/  UMOV UR11, UR4 ;  /* 0x00000004000b7c82 */ /* 0x001fc60008000000 */
[----:B------:R-:W-:Y:S02]  /*c2f0*/  USHF.L.U32 UR4, UR18, 0x2, URZ ;  /* 0x0000000212047899 */ /* 0x000fe4000800063f */
[----:B------:R-:W-:Y:S02]  /*c300*/  USHF.L.U64.HI UR16, UR18, 0x2, UR17 ;  /* 0x0000000212107899 */ /* 0x000fe40008010211 */
[----:B------:R-:W-:-:S04]  /*c310*/  UIADD3 UR9, UP0, UR4, UR14, URZ ;  /* 0x0000000e04097290 */ /* 0x000fc8000ff1e03f */
[----:B------:R-:W-:Y:S01]  /*c320*/  UIADD3.X UR12, UR16, UR15, URZ, UP0, !UPT ;  /* 0x0000000f100c7290 */ /* 0x000fe200087fe43f */
[----:B------:R-:W-:Y:S01]  /*c330*/  ULDC.64 UR24, c[0x0][0x208] ;  /* 0x0000820000187ab9 */ /* 0x000fe20000000a00 */
[----:B------:R-:W-:Y:S01]  /*c340*/  BAR.SYNC.DEFER_BLOCKING 0x1, 0x100 ;  /* 0x0044000000007b1d */ /* 0x000fe20000010000 */
[----:B--2---:R-:W-:-:S03]  /*c350*/  IMAD.WIDE R4, R3, R4, UR10 ;  /* 0x0000000a03047e25 */ /* 0x004fc6000f8e0204 */
[C---:B------:R-:W-:Y:S02]  /*c360*/  LOP3.LUT R3, R4.reuse, 0x380, RZ, 0xc0, !PT ;  /* 0x0000038004037812 */ /* 0x040fe400078ec0ff */
[C---:B------:R-:W-:Y:S02]  /*c370*/  IADD3 R6, P2, R4.reuse, 0x20, RZ ;  /* 0x0000002004067810 */ /* 0x040fe40007f5e0ff */
[C---:B------:R-:W-:Y:S02]  /*c380*/  IADD3 R8, P1, R4.reuse, 0x40, RZ ;  /* 0x0000004004087810 */ /* 0x040fe40007f3e0ff */
[C---:B------:R-:W-:Y:S02]  /*c390*/  IADD3 R133, P6, R4.reuse, 0x60, RZ ;  /* 0x0000006004857810 */ /* 0x040fe40007fde0ff */
[C---:B------:R-:W-:Y:S02]  /*c3a0*/  IADD3 R135, P5, R4.reuse, 0x4000, RZ ;  /* 0x0000400004877810 */ /* 0x040fe40007fbe0ff */
[----:B------:R-:W-:Y:S01]  /*c3b0*/  SHF.R.U64 R3, R3, 0x3, RZ ;  /* 0x0000000303037819 */ /* 0x000fe200000012ff */
[--C-:B------:R-:W-:Y:S01]  /*c3c0*/  IMAD.X R11, RZ, RZ, R5.reuse, P2 ;  /* 0x000000ffff0b7224 */ /* 0x100fe200010e0605 */
[C---:B------:R-:W-:Y:S01]  /*c3d0*/  IADD3 R22, P0, R4.reuse, 0x4020, RZ ;  /* 0x0000402004167810 */ /* 0x040fe20007f1e0ff */
[--C-:B------:R-:W-:Y:S01]  /*c3e0*/  IMAD.X R13, RZ, RZ, R5.reuse, P1 ;  /* 0x000000ffff0d7224 */ /* 0x100fe200008e0605 */
[C---:B------:R-:W-:Y:S01]  /*c3f0*/  IADD3 R137, P4, R4.reuse, 0x4040, RZ ;  /* 0x0000404004897810 */ /* 0x040fe20007f9e0ff */
[--C-:B------:R-:W-:Y:S01]  /*c400*/  IMAD.X R15, RZ, RZ, R5.reuse, P6 ;  /* 0x000000ffff0f7224 */ /* 0x100fe200030e0605 */
[C---:B------:R-:W-:Y:S01]  /*c410*/  IADD3 R86, P3, R4.reuse, 0x4060, RZ ;  /* 0x0000406004567810 */ /* 0x040fe20007f7e0ff */
[----:B------:R-:W-:Y:S01]  /*c420*/  IMAD.X R81, RZ, RZ, R5, P5 ;  /* 0x000000ffff517224 */ /* 0x000fe200028e0605 */
[----:B------:R-:W-:-:S02]  /*c430*/  IADD3 R139, P2, R4, 0x8000, RZ ;  /* 0x00008000048b7810 */ /* 0x000fc40007f5e0ff */
[C---:B------:R-:W-:Y:S02]  /*c440*/  IADD3 R141, P1, R4.reuse, 0x8020, RZ ;  /* 0x00008020048d7810 */ /* 0x040fe40007f3e0ff */
[C---:B------:R-:W-:Y:S02]  /*c450*/  IADD3 R143, P6, R4.reuse, 0x8040, RZ ;  /* 0x00008040048f7810 */ /* 0x040fe40007fde0ff */
[----:B------:R-:W-:Y:S02]  /*c460*/  IADD3 R145, P5, R4, 0x8060, RZ ;  /* 0x0000806004917810 */ /* 0x000fe40007fbe0ff */
[----:B------:R-:W-:Y:S02]  /*c470*/  LOP3.LUT R4, R3, R4, RZ, 0x3c, !PT ;  /* 0x0000000403047212 */ /* 0x000fe400078e3cff */
[----:B------:R-:W-:Y:S02]  /*c480*/  LOP3.LUT R7, R8, 0x380, RZ, 0xc0, !PT ;  /* 0x0000038008077812 */ /* 0x000fe400078ec0ff */
[----:B------:R-:W-:-:S02]  /*c490*/  LOP3.LUT R3, R6, 0x380, RZ, 0xc0, !PT ;  /* 0x0000038006037812 */ /* 0x000fc400078ec0ff */
[----:B------:R-:W-:Y:S02]  /*c4a0*/  SHF.R.U64 R7, R7, 0x3, RZ ;  /* 0x0000000307077819 */ /* 0x000fe400000012ff */
[----:B------:R-:W-:Y:S02]  /*c4b0*/  SHF.R.U64 R3, R3, 0x3, RZ ;  /* 0x0000000303037819 */ /* 0x000fe400000012ff */
[----:B------:R-:W-:Y:S02]  /*c4c0*/  LOP3.LUT R12, R7, R8, RZ, 0x3c, !PT ;  /* 0x00000008070c7212 */ /* 0x000fe400078e3cff */
[----:B------:R-:W-:Y:S02]  /*c4d0*/  LOP3.LUT R10, R3, R6, RZ, 0x3c, !PT ;  /* 0x00000006030a7212 */ /* 0x000fe400078e3cff */
[----:B------:R-:W-:Y:S02]  /*c4e0*/  LOP3.LUT R8, R139, 0x380, RZ, 0xc0, !PT ;  /* 0x000003808b087812 */ /* 0x000fe400078ec0ff */
[----:B------:R-:W-:-:S02]  /*c4f0*/  LOP3.LUT R3, R22, 0x380, RZ, 0xc0, !PT ;  /* 0x0000038016037812 */ /* 0x000fc400078ec0ff */
[----:B------:R-:W-:Y:S02]  /*c500*/  LOP3.LUT R18, R135, 0x380, RZ, 0xc0, !PT ;  /* 0x0000038087127812 */ /* 0x000fe400078ec0ff */
[----:B------:R-:W-:Y:S02]  /*c510*/  SHF.R.U64 R8, R8, 0x3, RZ ;  /* 0x0000000308087819 */ /* 0x000fe400000012ff */
[----:B------:R-:W-:Y:S02]  /*c520*/  LOP3.LUT R14, R133, 0x380, RZ, 0xc0, !PT ;  /* 0x00000380850e7812 */ /* 0x000fe400078ec0ff */
[----:B------:R-:W-:Y:S02]  /*c530*/  SHF.R.U64 R3, R3, 0x3, RZ ;  /* 0x0000000303037819 */ /* 0x000fe400000012ff */
[----:B------:R-:W-:Y:S02]  /*c540*/  SHF.R.U64 R18, R18, 0x3, RZ ;  /* 0x0000000312127819 */ /* 0x000fe400000012ff */
[----:B------:R-:W-:-:S02]  /*c550*/  LOP3.LUT R6, R137, 0x380, RZ, 0xc0, !PT ;  /* 0x0000038089067812 */ /* 0x000fc400078ec0ff */
[----:B------:R-:W-:Y:S02]  /*c560*/  LOP3.LUT R7, R86, 0x380, RZ, 0xc0, !PT ;  /* 0x0000038056077812 */ /* 0x000fe400078ec0ff */
[----:B------:R-:W-:Y:S02]  /*c570*/  LOP3.LUT R126, R8, R139, RZ, 0x3c, !PT ;  /* 0x0000008b087e7212 */ /* 0x000fe400078e3cff */
[----:B------:R-:W-:Y:S02]  /*c580*/  SHF.R.U64 R14, R14, 0x3, RZ ;  /* 0x000000030e0e7819 */ /* 0x000fe400000012ff */
[----:B------:R-:W-:Y:S02]  /*c590*/  LOP3.LUT R82, R3, R22, RZ, 0x3c, !PT ;  /* 0x0000001603527212 */ /* 0x000fe400078e3cff */
[----:B------:R-:W-:Y:S02]  /*c5a0*/  LOP3.LUT R8, R141, 0x380, RZ, 0xc0, !PT ;  /* 0x000003808d087812 */ /* 0x000fe400078ec0ff */
[----:B------:R-:W-:-:S02]  /*c5b0*/  LOP3.LUT R80, R18, R135, RZ, 0x3c, !PT ;  /* 0x0000008712507212 */ /* 0x000fc400078e3cff */
[----:B------:R-:W-:Y:S02]  /*c5c0*/  LOP3.LUT R22, R145, 0x380, RZ, 0xc0, !PT ;  /* 0x0000038091167812 */ /* 0x000fe400078ec0ff */
[----:B------:R-:W-:Y:S02]  /*c5d0*/  SHF.R.U64 R6, R6, 0x3, RZ ;  /* 0x0000000306067819 */ /* 0x000fe400000012ff */
[----:B------:R-:W-:Y:S02]  /*c5e0*/  SHF.R.U64 R7, R7, 0x3, RZ ;  /* 0x0000000307077819 */ /* 0x000fe400000012ff */
[----:B------:R-:W-:Y:S01]  /*c5f0*/  LOP3.LUT R18, R143, 0x380, RZ, 0xc0, !PT ;  /* 0x000003808f127812 */ /* 0x000fe200078ec0ff */
[--C-:B------:R-:W-:Y:S01]  /*c600*/  IMAD.X R83, RZ, RZ, R5.reuse, P0 ;  /* 0x000000ffff537224 */ /* 0x100fe200000e0605 */
[----:B------:R-:W-:Y:S02]  /*c610*/  LOP3.LUT R14, R14, R133, RZ, 0x3c, !PT ;  /* 0x000000850e0e7212 */ /* 0x000fe400078e3cff */
[----:B------:R-:W-:Y:S01]  /*c620*/  SHF.R.U64 R8, R8, 0x3, RZ ;  /* 0x0000000308087819 */ /* 0x000fe200000012ff */
[--C-:B------:R-:W-:Y:S01]  /*c630*/  IMAD.X R85, RZ, RZ, R5.reuse, P4 ;  /* 0x000000ffff557224 */ /* 0x100fe200020e0605 */
[----:B------:R-:W-:Y:S01]  /*c640*/  SHF.R.U64 R22, R22, 0x3, RZ ;  /* 0x0000000316167819 */ /* 0x000fe200000012ff */
[--C-:B------:R-:W-:Y:S01]  /*c650*/  IMAD.X R87, RZ, RZ, R5.reuse, P3 ;  /* 0x000000ffff577224 */ /* 0x100fe200018e0605 */
[----:B------:R-:W-:Y:S01]  /*c660*/  LOP3.LUT R84, R6, R137, RZ, 0x3c, !PT ;  /* 0x0000008906547212 */ /* 0x000fe200078e3cff */
[--C-:B------:R-:W-:Y:S01]  /*c670*/  IMAD.X R127, RZ, RZ, R5.reuse, P2 ;  /* 0x000000ffff7f7224 */ /* 0x100fe200010e0605 */
[----:B------:R-:W-:Y:S01]  /*c680*/  LOP3.LUT R86, R7, R86, RZ, 0x3c, !PT ;  /* 0x0000005607567212 */ /* 0x000fe200078e3cff */
[--C-:B------:R-:W-:Y:S01]  /*c690*/  IMAD.X R129, RZ, RZ, R5.reuse, P1 ;  /* 0x000000ffff817224 */ /* 0x100fe200008e0605 */
[----:B------:R-:W-:Y:S01]  /*c6a0*/  MOV R3, R4 ;  /* 0x0000000400037202 */ /* 0x000fe20000000f00 */
[--C-:B------:R-:W-:Y:S01]  /*c6b0*/  IMAD.X R131, RZ, RZ, R5.reuse, P6 ;  /* 0x000000ffff837224 */ /* 0x100fe200030e0605 */
[----:B------:R-:W-:Y:S01]  /*c6c0*/  SHF.R.U64 R18, R18, 0x3, RZ ;  /* 0x0000000312127819 */ /* 0x000fe200000012ff */
[----:B------:R-:W-:Y:S01]  /*c6d0*/  IMAD.X R9, RZ, RZ, R5, P5 ;  /* 0x000000ffff097224 */ /* 0x000fe200028e0605 */
[----:B------:R-:W-:-:S02]  /*c6e0*/  F2FP.BF16.F32.PACK_AB R4, R25, R24 ;  /* 0x000000181904723e */ /* 0x000fc400000010ff */
[----:B------:R-:W-:Y:S02]  /*c6f0*/  F2FP.BF16.F32.PACK_AB R5, R27, R26 ;  /* 0x0000001a1b05723e */ /* 0x000fe400000010ff */
[----:B------:R-:W-:Y:S02]  /*c700*/  F2FP.BF16.F32.PACK_AB R6, R29, R28 ;  /* 0x0000001c1d06723e */ /* 0x000fe400000010ff */
[----:B------:R-:W-:Y:S02]  /*c710*/  F2FP.BF16.F32.PACK_AB R7, R31, R30 ;  /* 0x0000001e1f07723e */ /* 0x000fe400000010ff */
[----:B------:R-:W-:Y:S02]  /*c720*/  LOP3.LUT R128, R8, R141, RZ, 0x3c, !PT ;  /* 0x0000008d08807212 */ /* 0x000fe400078e3cff */
[----:B------:R-:W-:Y:S02]  /*c730*/  MOV R135, R12 ;  /* 0x0000000c00877202 */ /* 0x000fe40000000f00 */
[----:B------:R-:W-:-:S02]  /*c740*/  MOV R134, R14 ;  /* 0x0000000e00867202 */ /* 0x000fc40000000f00 */
[----:B------:R-:W-:Y:S02]  /*c750*/  LOP3.LUT R8, R22, R145, RZ, 0x3c, !PT ;  /* 0x0000009116087212 */ /* 0x000fe400078e3cff */
[----:B------:R-:W-:Y:S02]  /*c760*/  MOV R136, R10 ;  /* 0x0000000a00887202 */ /* 0x000fe40000000f00 */
[----:B------:R-:W-:Y:S02]  /*c770*/  F2FP.BF16.F32.PACK_AB R12, R33, R32 ;  /* 0x00000020210c723e */ /* 0x000fe400000010ff */
[----:B------:R-:W-:Y:S02]  /*c780*/  F2FP.BF16.F32.PACK_AB R13, R35, R34 ;  /* 0x00000022230d723e */ /* 0x000fe400000010ff */
[----:B------:R-:W-:Y:S02]  /*c790*/  F2FP.BF16.F32.PACK_AB R14, R37, R36 ;  /* 0x00000024250e723e */ /* 0x000fe400000010ff */
[----:B------:R-:W-:-:S02]  /*c7a0*/  F2FP.BF16.F32.PACK_AB R15, R39, R38 ;  /* 0x00000026270f723e */ /* 0x000fc400000010ff */
[----:B------:R-:W-:Y:S02]  /*c7b0*/  LOP3.LUT R130, R18, R143, RZ, 0x3c, !PT ;  /* 0x0000008f12827212 */ /* 0x000fe400078e3cff */
[----:B------:R-:W-:Y:S02]  /*c7c0*/  MOV R133, R80 ;  /* 0x0000005000857202 */ /* 0x000fe40000000f00 */
[----:B------:R-:W-:Y:S01]  /*c7d0*/  MOV R132, R82 ;  /* 0x0000005200847202 */ /* 0x000fe20000000f00 */
[----:B------:R0:W-:Y:S01]  /*c7e0*/  STSM.16.M88.4 [R3], R4 ;  /* 0x0000000403007844 */ /* 0x0001e20000000200 */
[----:B------:R-:W-:Y:S02]  /*c7f0*/  MOV R22, R84 ;  /* 0x0000005400167202 */ /* 0x000fe40000000f00 */
[----:B------:R-:W-:Y:S02]  /*c800*/  MOV R18, R86 ;  /* 0x0000005600127202 */ /* 0x000fe40000000f00 */
        /* <DEDUP_REMOVED lines=8> */
[----:B------:R1:W-:Y:S01]  /*c890*/  STSM.16.M88.4 [R136], R12 ;  /* 0x0000000c88007844 */ /* 0x0003e20000000200 */
[----:B0-----:R-:W-:Y:S02]  /*c8a0*/  MOV R3, R8 ;  /* 0x0000000800037202 */ /* 0x001fe40000000f00 */
[----:B------:R-:W-:Y:S02]  /*c8b0*/  F2FP.BF16.F32.PACK_AB R4, R57, R56 ;  /* 0x000000383904723e */ /* 0x000fe400000010ff */
[----:B------:R-:W-:Y:S02]  /*c8c0*/  F2FP.BF16.F32.PACK_AB R5, R59, R58 ;  /* 0x0000003a3b05723e */ /* 0x000fe400000010ff */
[----:B------:R-:W-:Y:S02]  /*c8d0*/  F2FP.BF16.F32.PACK_AB R6, R61, R60 ;  /* 0x0000003c3d06723e */ /* 0x000fe400000010ff */
[----:B------:R-:W-:-:S02]  /*c8e0*/  F2FP.BF16.F32.PACK_AB R7, R63, R62 ;  /* 0x0000003e3f07723e */ /* 0x000fc400000010ff */
[----:B------:R-:W-:Y:S02]  /*c8f0*/  F2FP.BF16.F32.PACK_AB R8, R65, R64 ;  /* 0x000000404108723e */ /* 0x000fe400000010ff */
        /* <DEDUP_REMOVED lines=9> */
[----:B------:R-:W-:Y:S02]  /*c990*/  MOV R126, R126 ;  /* 0x0000007e007e7202 */ /* 0x000fe40000000f00 */
[----:B------:R-:W-:Y:S01]  /*c9a0*/  MOV R128, R128 ;  /* 0x0000008000807202 */ /* 0x000fe20000000f00 */
[----:B------:R2:W-:Y:S01]  /*c9b0*/  STSM.16.M88.4 [R133], R4 ;  /* 0x0000000485007844 */ /* 0x0005e20000000200 */
[----:B------:R-:W-:Y:S02]  /*c9c0*/  MOV R130, R130 ;  /* 0x0000008200827202 */ /* 0x000fe40000000f00 */
[----:B0-----:R-:W-:-:S02]  /*c9d0*/  F2FP.BF16.F32.PACK_AB R80, R21, R20 ;  /* 0x000000141550723e */ /* 0x001fc400000010ff */
[----:B------:R-:W-:Y:S02]  /*c9e0*/  F2FP.BF16.F32.PACK_AB R81, R123, R122 ;  /* 0x0000007a7b51723e */ /* 0x000fe400000010ff */
[----:B------:R-:W-:Y:S02]  /*c9f0*/  F2FP.BF16.F32.PACK_AB R82, R121, R120 ;  /* 0x000000787952723e */ /* 0x000fe400000010ff */
[----:B------:R-:W-:Y:S01]  /*ca00*/  F2FP.BF16.F32.PACK_AB R83, R125, R124 ;  /* 0x0000007c7d53723e */ /* 0x000fe200000010ff */
[----:B------:R0:W-:Y:S01]  /*ca10*/  STSM.16.M88.4 [R132], R8 ;  /* 0x0000000884007844 */ /* 0x0001e20000000200 */
[----:B-1----:R-:W-:Y:S02]  /*ca20*/  F2FP.BF16.F32.PACK_AB R84, R89, R88 ;  /* 0x000000585954723e */ /* 0x002fe400000010ff */
[----:B------:R-:W-:Y:S02]  /*ca30*/  F2FP.BF16.F32.PACK_AB R85, R91, R90 ;  /* 0x0000005a5b55723e */ /* 0x000fe400000010ff */
[----:B------:R-:W-:-:S02]  /*ca40*/  F2FP.BF16.F32.PACK_AB R86, R93, R92 ;  /* 0x0000005c5d56723e */ /* 0x000fc400000010ff */
[----:B------:R-:W-:Y:S01]  /*ca50*/  F2FP.BF16.F32.PACK_AB R87, R95, R94 ;  /* 0x0000005e5f57723e */ /* 0x000fe200000010ff */
[----:B------:R1:W-:Y:S01]  /*ca60*/  STSM.16.M88.4 [R22], R12 ;  /* 0x0000000c16007844 */ /* 0x0003e20000000200 */
[----:B--2---:R-:W-:Y:S02]  /*ca70*/  F2FP.BF16.F32.PACK_AB R4, R97, R96 ;  /* 0x000000606104723e */ /* 0x004fe400000010ff */
[----:B------:R-:W-:Y:S02]  /*ca80*/  F2FP.BF16.F32.PACK_AB R5, R99, R98 ;  /* 0x000000626305723e */ /* 0x000fe400000010ff */
[----:B------:R-:W-:Y:S02]  /*ca90*/  F2FP.BF16.F32.PACK_AB R6, R101, R100 ;  /* 0x000000646506723e */ /* 0x000fe400000010ff */
[----:B------:R-:W-:Y:S02]  /*caa0*/  F2FP.BF16.F32.PACK_AB R7, R103, R102 ;  /* 0x000000666707723e */ /* 0x000fe400000010ff */
        /* <DEDUP_REMOVED lines=9> */
[----:B------:R-:W-:Y:S04]  /*cb40*/  STSM.16.M88.4 [R126], R84 ;  /* 0x000000547e007844 */ /* 0x000fe80000000200 */
[----:B------:R-:W-:Y:S04]  /*cb50*/  STSM.16.M88.4 [R128], R4 ;  /* 0x0000000480007844 */ /* 0x000fe80000000200 */
[----:B------:R-:W-:Y:S04]  /*cb60*/  STSM.16.M88.4 [R130], R8 ;  /* 0x0000000882007844 */ /* 0x000fe80000000200 */
[----:B------:R1:W-:Y:S01]  /*cb70*/  STSM.16.M88.4 [R3], R12 ;  /* 0x0000000c03007844 */ /* 0x0003e20000000200 */
[----:B------:R-:W-:Y:S01]  /*cb80*/  BAR.SYNC.DEFER_BLOCKING 0x1, 0x100 ;  /* 0x0044000000007b1d */ /* 0x000fe20000010000 */
[----:B------:R-:W-:-:S04]  /*cb90*/  ISETP.NE.U32.AND P0, PT, RZ, UR14, PT ;  /* 0x0000000eff007c0c */ /* 0x000fc8000bf05070 */
[----:B------:R-:W-:Y:S01]  /*cba0*/  ISETP.NE.AND.EX P0, PT, RZ, UR15, PT, P0 ;  /* 0x0000000fff007c0c */ /* 0x000fe2000bf05300 */
[----:B0-----:R-:W-:Y:S02]  /*cbb0*/  IMAD.U32 R80, RZ, RZ, UR9 ;  /* 0x00000009ff507e24 */ /* 0x001fe4000f8e00ff */
[----:B------:R-:W-:Y:S01]  /*cbc0*/  IMAD.U32 R81, RZ, RZ, UR12 ;  /* 0x0000000cff517e24 */ /* 0x000fe2000f8e00ff */
[----:B------:R-:W-:Y:S01]  /*cbd0*/  ULDC.64 UR12, c[0x0][0xc08] ;  /* 0x00030200000c7ab9 */ /* 0x000fe20000000a00 */
[----:B-1----:R-:W0:Y:S08]  /*cbe0*/  LDC R3, c[0x0][0xbe8] ;  /* 0x0002fa00ff037b82 */ /* 0x002e300000000800 */
[----:B------:R-:W2:Y:S01]  /*cbf0*/  @P0 LDG.E R22, desc[UR24][R80.64] ;  /* 0x0000001850160981 */ /* 0x000ea2000c1e1900 */
[----:B------:R-:W-:-:S04]  /*cc00*/  UISETP.NE.U32.AND UP0, UPT, UR12, URZ, UPT ;  /* 0x0000003f0c00728c */ /* 0x000fc8000bf05070 */
[----:B------:R-:W-:Y:S01]  /*cc10*/  UISETP.NE.AND.EX UP0, UPT, UR13, URZ, UPT, UP0 ;  /* 0x0000003f0d00728c */ /* 0x000fe2000bf05300 */
[----:B0-----:R-:W-:-:S10]  /*cc20*/  ISETP.NE.AND P1, PT, R3, 0x1, PT ;  /* 0x000000010300780c */ /* 0x001fd40003f25270 */
[----:B------:R-:W-:Y:S01]  /*cc30*/  @UP0 UIADD3 UR12, UP1, UR4, UR12, URZ ;  /* 0x0000000c040c0290 */ /* 0x000fe2000ff3e03f */
[----:B------:R-:W-:Y:S02]  /*cc40*/  PLOP3.LUT P4, PT, PT, PT, UP0, 0x80, 0x0 ;  /* 0x000000000000781c */ /* 0x000fe40003f8f008 */
[----:B------:R-:W-:Y:S01]  /*cc50*/  ULDC UR4, c[0x0][0xa88] ;  /* 0x0002a20000047ab9 */ /* 0x000fe20000000800 */
[----:B------:R-:W-:Y:S01]  /*cc60*/  @UP0 UIADD3.X UR13, UR16, UR13, URZ, UP1, !UPT ;  /* 0x0000000d100d0290 */ /* 0x000fe20008ffe43f */
[----:B------:R-:W-:Y:S01]  /*cc70*/  IMAD.U32 R18, RZ, RZ, UR4 ;  /* 0x00000004ff127e24 */ /* 0x000fe2000f8e00ff */
[----:B------:R-:W-:Y:S01]  /*cc80*/  UISETP.NE.AND UP0, UPT, UR21, URZ, UPT ;  /* 0x0000003f1500728c */ /* 0x000fe2000bf05270 */
[----:B------:R-:W-:Y:S01]  /*cc90*/  ULDC UR4, c[0x0][0xad4] ;  /* 0x0002b50000047ab9 */ /* 0x000fe20000000800 */
[----:B------:R-:W0:Y:S02]  /*cca0*/  @P1 LDC R6, c[0x0][0xbec] ;  /* 0x0002fb00ff061b82 */ /* 0x000e240000000800 */
[----:B------:R-:W-:Y:S01]  /*ccb0*/  USEL UR4, UR21, UR4, UP0 ;  /* 0x0000000415047287 */ /* 0x000fe20008000000 */
[----:B------:R-:W-:-:S03]  /*ccc0*/  UMOV UR22, 0x9b8 ;  /* 0x000009b800167882 */ /* 0x000fc60000000000 */
[----:B------:R-:W-:Y:S02]  /*ccd0*/  UISETP.GT.AND UP1, UPT, UR4, 0x1, UPT ;  /* 0x000000010400788c */ /* 0x000fe4000bf24270 */
[----:B------:R-:W1:Y:S02]  /*cce0*/  @P1 LDC R9, c[0x0][0xbf0] ;  /* 0x0002fc00ff091b82 */ /* 0x000e640000000800 */
[----:B------:R-:W-:Y:S02]  /*ccf0*/  USEL UR22, UR22, 0x978, UP1 ;  /* 0x0000097816167887 */ /* 0x000fe40008800000 */
[----:B------:R-:W-:Y:S01]  /*cd00*/  UISETP.NE.U32.AND UP0, UPT, UR14, URZ, UPT ;  /* 0x0000003f0e00728c */ /* 0x000fe2000bf05070 */
[----:B------:R-:W-:Y:S01]  /*cd10*/  IMAD.U32 R11, RZ, RZ, UR20 ;  /* 0x00000014ff0b7e24 */ /* 0x000fe2000f8e00ff */
[----:B------:R-:W-:Y:S01]  /*cd20*/  UMOV UR4, URZ ;  /* 0x0000003f00047c82 */ /* 0x000fe20008000000 */
[----:B------:R-:W-:Y:S01]  /*cd30*/  IMAD.U32 R4, RZ, RZ, UR12 ;  /* 0x0000000cff047e24 */ /* 0x000fe2000f8e00ff */
[----:B------:R-:W-:Y:S01]  /*cd40*/  UISETP.NE.AND.EX UP0, UPT, UR15, URZ, UPT, UP0 ;  /* 0x0000003f0f00728c */ /* 0x000fe2000bf05300 */
[----:B------:R-:W-:-:S02]  /*cd50*/  IMAD.U32 R5, RZ, RZ, UR13 ;  /* 0x0000000dff057e24 */ /* 0x000fc4000f8e00ff */
[----:B---3--:R-:W-:Y:S01]  /*cd60*/  IMAD R11, R11, 0x80, R138 ;  /* 0x000000800b0b7824 */ /* 0x008fe200078e028a */
[----:B------:R-:W-:Y:S02]  /*cd70*/  USEL UR9, UR18, URZ, !UP0 ;  /* 0x0000003f12097287 */ /* 0x000fe4000c000000 */
[----:B------:R0:W5:Y:S01]  /*cd80*/  @P4 LDG.E R18, desc[UR24][R4.64] ;  /* 0x0000001804124981 */ /* 0x000162000c1e1900 */
[----:B------:R-:W-:Y:S01]  /*cd90*/  USEL UR20, UR19, URZ, UP1 ;  /* 0x0000003f13147287 */ /* 0x000fe20008800000 */
[----:B------:R-:W-:Y:S01]  /*cda0*/  ULDC.64 UR12, c[0x0][UR22+0x218] ;  /* 0x00008600160c7abb */ /* 0x000fe20008000a00 */
[----:B------:R-:W-:Y:S01]  /*cdb0*/  ULDC.64 UR14, c[0x0][UR22+0x220] ;  /* 0x00008800160e7abb */ /* 0x000fe20008000a00 */
[----:B------:R-:W-:Y:S02]  /*cdc0*/  USEL UR21, UR17, URZ, !UP0 ;  /* 0x0000003f11157287 */ /* 0x000fe4000c000000 */
[----:B------:R-:W-:Y:S01]  /*cdd0*/  UIMAD.WIDE.U32 UR18, UR12, UR23, URZ ;  /* 0x000000170c1272a5 */ /* 0x000fe2000f8e003f */
[----:B------:R-:W-:Y:S01]  /*cde0*/  ULDC.64 UR16, c[0x0][UR22+0x228] ;  /* 0x00008a0016107abb */ /* 0x000fe20008000a00 */
[----:B0-----:R-:W-:Y:S01]  /*cdf0*/  @P1 IMAD.HI.U32 R4, R11, R6, RZ ;  /* 0x000000060b041227 */ /* 0x001fe200078e00ff */
[----:B------:R-:W-:-:S02]  /*ce00*/  UIMAD UR15, UR15, UR9, URZ ;  /* 0x000000090f0f72a4 */ /* 0x000fc4000f8e023f */
[----:B------:R-:W-:Y:S01]  /*ce10*/  UIMAD UR23, UR13, UR23, URZ ;  /* 0x000000170d1772a4 */ /* 0x000fe2000f8e023f */
[----:B------:R-:W-:Y:S01]  /*ce20*/  IMAD.MOV.U32 R7, RZ, RZ, R11 ;  /* 0x000000ffff077224 */ /* 0x000fe200078e000b */
[----:B------:R-:W-:Y:S02]  /*ce30*/  UIMAD.WIDE.U32 UR12, UR14, UR9, URZ ;  /* 0x000000090e0c72a5 */ /* 0x000fe4000f8e003f */
[----:B------:R-:W-:Y:S01]  /*ce40*/  UIMAD.WIDE.U32 UR24, UR16, UR20, URZ ;  /* 0x00000014101872a5 */ /* 0x000fe2000f8e003f */
[----:B-1----:R-:W-:Y:S01]  /*ce50*/  @P1 SHF.R.U32.HI R7, RZ, R9, R4 ;  /* 0x00000009ff071219 */ /* 0x002fe20000011604 */
[----:B------:R-:W-:Y:S02]  /*ce60*/  UIMAD UR16, UR17, UR20, URZ ;  /* 0x00000014111072a4 */ /* 0x000fe4000f8e023f */
[----:B------:R-:W-:Y:S02]  /*ce70*/  UIMAD UR15, UR14, UR21, UR15 ;  /* 0x000000150e0f72a4 */ /* 0x000fe4000f8e020f */
[----:B------:R-:W-:Y:S01]  /*ce80*/  UIADD3 UR23, UR19, UR23, URZ ;  /* 0x0000001713177290 */ /* 0x000fe2000fffe03f */
[----:B------:R-:W-:Y:S01]  /*ce90*/  IMAD.MOV R6, RZ, RZ, -R7 ;  /* 0x000000ffff067224 */ /* 0x000fe200078e0a07 */
[----:B------:R-:W-:Y:S01]  /*cea0*/  UIADD3 UR14, UR13, UR15, URZ ;  /* 0x0000000f0d0e7290 */ /* 0x000fe2000fffe03f */
[----:B------:R-:W-:-:S02]  /*ceb0*/  IMAD.U32 R4, RZ, RZ, UR24 ;  /* 0x00000018ff047e24 */ /* 0x000fc4000f8e00ff */
[----:B------:R-:W-:Y:S01]  /*cec0*/  IMAD.U32 R5, RZ, RZ, UR25 ;  /* 0x00000019ff057e24 */ /* 0x000fe2000f8e00ff */
[----:B------:R-:W-:Y:S01]  /*ced0*/  SHF.R.S32.HI R5, RZ, 0x1f, R7 ;  /* 0x0000001fff057819 */ /* 0x000fe20000011407 */
[----:B------:R-:W-:-:S05]  /*cee0*/  IMAD R9, R3, R6, R11 ;  /* 0x0000000603097224 */ /* 0x000fca00078e020b */
[----:B------:R-:W-:Y:S02]  /*cef0*/  SHF.R.S32.HI R6, RZ, 0x1f, R9 ;  /* 0x0000001fff067819 */ /* 0x000fe40000011409 */
[----:B--2---:R-:W-:-:S13]  /*cf00*/  @P0 R2UR UR4, R22 ;  /* 0x00000000160402ca */ /* 0x004fda00000e0000 */
[----:B------:R-:W-:Y:S02]  /*cf10*/  UIADD3 UR18, UP0, UP2, UR12, UR18, UR4 ;  /* 0x000000120c127290 */ /* 0x000fe4000fa1e004 */
[----:B------:R-:W-:Y:S02]  /*cf20*/  UIADD3 UR12, UR25, UR16, URZ ;  /* 0x00000010190c7290 */ /* 0x000fe4000fffe03f */
[----:B------:R-:W-:Y:S02]  /*cf30*/  USHF.R.S32.HI UR16, URZ, 0x1f, UR4 ;  /* 0x0000001f3f107899 */ /* 0x000fe40008011404 */
[----:B------:R-:W-:Y:S02]  /*cf40*/  IADD3 R4, P2, P3, R7, UR18, R4 ;  /* 0x0000001207047c10 */ /* 0x000fe4000fb5e004 */
[----:B------:R-:W-:Y:S01]  /*cf50*/  UIADD3.X UR14, UR14, UR23, UR16, UP0, UP2 ;  /* 0x000000170e0e7290 */ /* 0x000fe200087e4410 */
[----:B------:R-:W-:Y:S01]  /*cf60*/  IMAD.U32 R8, RZ, RZ, UR12 ;  /* 0x0000000cff087e24 */ /* 0x000fe2000f8e00ff */
[----:B------:R-:W-:-:S02]  /*cf70*/  ULDC.64 UR12, c[0x0][UR22+0x210] ;  /* 0x00008400160c7abb */ /* 0x000fc40008000a00 */
[----:B------:R-:W-:Y:S02]  /*cf80*/  IMAD R7, R9, UR13, RZ ;  /* 0x0000000d09077c24 */ /* 0x000fe4000f8e02ff */
        /* <DEDUP_REMOVED lines=9> */
[----:B------:R-:W-:Y:S08]  /*d020*/  @P4 BRA `(.L_x_3415) ;  /* 0x0000000000144947 */ /* 0x000ff00003800000 */
[----:B------:R-:W-:Y:S05]  /*d030*/  @!P0 BRA `(.L_x_3415) ;  /* 0x0000000000108947 */ /* 0x000fea0003800000 */
[----:B------:R-:W-:Y:S02]  /*d040*/  ULDC.64 UR12, c[0x0][0x208] ;  /* 0x00008200000c7ab9 */ /* 0x000fe40000000a00 */
[----:B------:R-:W2:Y:S04]  /*d050*/  LDG.E R5, desc[UR12][R80.64] ;  /* 0x0000000c50057981 */ /* 0x000ea8000c1e1900 */
[----:B-----5:R-:W2:Y:S02]  /*d060*/  LDG.E R18, desc[UR12][R80.64+0x4] ;  /* 0x0000040c50127981 */ /* 0x020ea4000c1e1900 */
[----:B--2---:R-:W-:-:S07]  /*d070*/  IMAD.IADD R18, R18, 0x1, -R5 ;  /* 0x0000000112127824 */ /* 0x004fce00078e0a05 */
.L_x_3415:
[----:B------:R-:W2:Y:S01]  /*d080*/  LDL R9, [R1+0x54] ;  /* 0x0000540001097983 */ /* 0x000ea20000100800 */
[----:B------:R-:W-:Y:S01]  /*d090*/  R2UR UR12, R229 ;  /* 0x00000000e50c72ca */ /* 0x000fe200000e0000 */
[----:B-----5:R-:W-:Y:S01]  /*d0a0*/  IMAD R18, R18, R3, RZ ;  /* 0x0000000312127224 */ /* 0x020fe200078e02ff */
[----:B------:R-:W-:Y:S01]  /*d0b0*/  LOP3.LUT P0, RZ, R234, 0x3, RZ, 0xc0, !PT ;  /* 0x00000003eaff7812 */ /* 0x000fe2000780c0ff */
[----:B------:R-:W-:Y:S04]  /*d0c0*/  SHFL.IDX PT, R4, R8, RZ, 0x1c1f ;  /* 0x001c1fff08047589 */ /* 0x000fe800000e0000 */
[----:B------:R-:W0:Y:S04]  /*d0d0*/  SHFL.IDX PT, R5, R10, RZ, 0x1c1f ;  /* 0x001c1fff0a057589 */ /* 0x000e2800000e0000 */
[----:B------:R-:W-:Y:S02]  /*d0e0*/  SHFL.IDX PT, R6, R8, 0x1, 0x1c1f ;  /* 0x003c1f0008067f89 */ /* 0x000fe400000e0000 */
[----:B------:R-:W-:Y:S01]  /*d0f0*/  IMAD.U32 R13, RZ, RZ, UR12 ;  /* 0x0000000cff0d7e24 */ /* 0x000fe2000f8e00ff */
[----:B------:R-:W-:Y:S01]  /*d100*/  ULDC.64 UR12, c[0x0][0x208] ;  /* 0x00008200000c7ab9 */ /* 0x000fe20000000a00 */
[----:B------:R-:W1:Y:S02]  /*d110*/  SHFL.IDX PT, R7, R10, 0x1, 0x1c1f ;  /* 0x003c1f000a077f89 */ /* 0x000e6400000e0000 */
[----:B--2---:R-:W-:-:S04]  /*d120*/  IMAD R13, R13, 0x80, R9 ;  /* 0x000000800d0d7824 */ /* 0x004fc800078e0209 */
[C---:B------:R-:W-:Y:S01]  /*d130*/  VIADD R9, R13.reuse, 0x8 ;  /* 0x000000080d097836 */ /* 0x040fe20000000000 */
[----:B------:R-:W-:-:S04]  /*d140*/  ISETP.GE.OR P2, PT, R13, R18, P0 ;  /* 0x000000120d00720c */ /* 0x000fc80000746670 */
[----:B------:R-:W-:-:S09]  /*d150*/  ISETP.GE.OR P0, PT, R9, R18, P0 ;  /* 0x000000120900720c */ /* 0x000fd20000706670 */
[----:B0-----:R0:W-:Y:S04]  /*d160*/  @!P2 ST.E desc[UR12][R4.64], R0 ;  /* 0x000000000400a985 */ /* 0x0011e8000c10190c */
[----:B-1----:R0:W-:Y:S01]  /*d170*/  @!P0 ST.E desc[UR12][R6.64], R2 ;  /* 0x0000000206008985 */ /* 0x0021e2000c10190c */
[----:B------:R-:W-:-:S13]  /*d180*/  PLOP3.LUT P0, PT, PT, PT, UP1, 0x80, 0x0 ;  /* 0x000000000000781c */ /* 0x000fda0003f0f018 */
[----:B0-----:R-:W-:Y:S05]  /*d190*/  @P0 BRA `(.L_x_3416) ;  /* 0x0000000c006c0947 */ /* 0x001fea0003800000 */
[----:B------:R-:W-:Y:S01]  /*d1a0*/  IMAD.SHL.U32 R57, R19, 0x8, RZ ;  /* 0x0000000813397824 */ /* 0x000fe200078e00ff */
[----:B------:R-:W0:Y:S01]  /*d1b0*/  @P1 LDC R59, c[0x0][0xbec] ;  /* 0x0002fb00ff3b1b82 */ /* 0x000e220000000800 */
[----:B------:R-:W-:Y:S01]  /*d1c0*/  IMAD.MOV.U32 R5, RZ, RZ, 0x2 ;  /* 0x00000002ff057424 */ /* 0x000fe200078e00ff */
[----:B------:R-:W-:Y:S01]  /*d1d0*/  R2UR UR17, R229 ;  /* 0x00000000e51172ca */ /* 0x000fe200000e0000 */
[----:B------:R-:W-:Y:S01]  /*d1e0*/  IMAD R4, R230, 0x40, R57 ;  /* 0x00000040e6047824 */ /* 0x000fe200078e0239 */
[----:B------:R-:W-:Y:S01]  /*d1f0*/  ULDC.64 UR12, c[0x0][0x208] ;  /* 0x00008200000c7ab9 */ /* 0x000fe20000000a00 */
[----:B------:R-:W-:Y:S01]  /*d200*/  ULDC.64 UR14, c[0x0][0xaa0] ;  /* 0x0002a800000e7ab9 */ /* 0x000fe20000000a00 */
[----:B------:R-:W-:Y:S01]  /*d210*/  R2UR UR18, R228 ;  /* 0x00000000e41272ca */ /* 0x000fe200000e0000 */
[----:B------:R-:W-:Y:S01]  /*d220*/  IMAD.WIDE R4, R4, R5, UR10 ;  /* 0x0000000a04047e25 */ /* 0x000fe2000f8e0205 */
[----:B------:R-:W1:Y:S02]  /*d230*/  @P1 LDC R63, c[0x0][0xbf0] ;  /* 0x0002fc00ff3f1b82 */ /* 0x000e640000000800 */
[----:B------:R-:W-:-:S02]  /*d240*/  IADD3 R9, P4, R4, 0x1000, RZ ;  /* 0x0000100004097810 */ /* 0x000fc40007f9e0ff */
[C---:B------:R-:W-:Y:S02]  /*d250*/  IADD3 R13, P3, R4.reuse, 0x2000, RZ ;  /* 0x00002000040d7810 */ /* 0x040fe40007f7e0ff */
[C---:B------:R-:W-:Y:S02]  /*d260*/  IADD3 R21, P6, R4.reuse, 0x3000, RZ ;  /* 0x0000300004157810 */ /* 0x040fe40007fde0ff */
[C---:B------:R-:W-:Y:S02]  /*d270*/  IADD3 R25, P5, R4.reuse, 0x4000, RZ ;  /* 0x0000400004197810 */ /* 0x040fe40007fbe0ff */
[----:B------:R-:W-:Y:S02]  /*d280*/  IADD3 R29, P2, R4, 0x5000, RZ ;  /* 0x00005000041d7810 */ /* 0x000fe40007f5e0ff */
[----:B------:R-:W-:Y:S02]  /*d290*/  LOP3.LUT R8, R9, 0x380, RZ, 0xc0, !PT ;  /* 0x0000038009087812 */ /* 0x000fe400078ec0ff */
[----:B------:R-:W-:-:S02]  /*d2a0*/  LOP3.LUT R12, R13, 0x380, RZ, 0xc0, !PT ;  /* 0x000003800d0c7812 */ /* 0x000fc400078ec0ff */
[----:B------:R-:W-:Y:S02]  /*d2b0*/  LOP3.LUT R20, R21, 0x380, RZ, 0xc0, !PT ;  /* 0x0000038015147812 */ /* 0x000fe400078ec0ff */
[----:B------:R-:W-:Y:S02]  /*d2c0*/  LOP3.LUT R24, R25, 0x380, RZ, 0xc0, !PT ;  /* 0x0000038019187812 */ /* 0x000fe400078ec0ff */
[----:B------:R-:W-:Y:S02]  /*d2d0*/  LOP3.LUT R28, R29, 0x380, RZ, 0xc0, !PT ;  /* 0x000003801d1c7812 */ /* 0x000fe400078ec0ff */
[----:B------:R-:W-:Y:S02]  /*d2e0*/  SHF.R.U64 R8, R8, 0x3, RZ ;  /* 0x0000000308087819 */ /* 0x000fe400000012ff */
[----:B------:R-:W-:Y:S02]  /*d2f0*/  SHF.R.U64 R12, R12, 0x3, RZ ;  /* 0x000000030c0c7819 */ /* 0x000fe400000012ff */
[----:B------:R-:W-:-:S02]  /*d300*/  SHF.R.U64 R20, R20, 0x3, RZ ;  /* 0x0000000314147819 */ /* 0x000fc400000012ff */
        /* <DEDUP_REMOVED lines=51> */
[----:B------:R-:W5:Y:S04]  /*d640*/  LD.E.128 R4, desc[UR12][R4.64] ;  /* 0x0000000c04047980 */ /* 0x000f68000c101d00 */
[----:B------:R-:W5:Y:S04]  /*d650*/  LD.E.128 R36, desc[UR12][R36.64] ;  /* 0x0000000c24247980 */ /* 0x000f68000c101d00 */
[----:B------:R-:W5:Y:S04]  /*d660*/  LD.E.128 R40, desc[UR12][R40.64] ;  /* 0x0000000c28287980 */ /* 0x000f68000c101d00 */
[----:B------:R-:W5:Y:S04]  /*d670*/  LD.E.128 R44, desc[UR12][R44.64] ;  /* 0x0000000c2c2c7980 */ /* 0x000f68000c101d00 */
[----:B------:R-:W5:Y:S04]  /*d680*/  LD.E.128 R48, desc[UR12][R48.64] ;  /* 0x0000000c30307980 */ /* 0x000f68000c101d00 */
[----:B------:R-:W5:Y:S01]  /*d690*/  LD.E.128 R52, desc[UR12][R52.64] ;  /* 0x0000000c34347980 */ /* 0x000f62000c101d00 */
[----:B------:R-:W-:-:S02]  /*d6a0*/  UIMAD UR12, UR16, UR14, URZ ;  /* 0x0000000e100c72a4 */ /* 0x000fc4000f8e023f */
[----:B------:R-:W-:Y:S01]  /*d6b0*/  UIMAD.WIDE.U32 UR10, UR4, UR14, URZ ;  /* 0x0000000e040a72a5 */ /* 0x000fe2000f8e003f */
[----:B------:R-:W-:Y:S01]  /*d6c0*/  IMAD R0, R19, 0x20, R230 ;  /* 0x0000002013007824 */ /* 0x000fe200078e02e6 */
[----:B------:R-:W-:Y:S01]  /*d6d0*/  UIMAD UR12, UR4, UR15, UR12 ;  /* 0x0000000f040c72a4 */ /* 0x000fe2000f8e020c */
[----:B------:R-:W-:Y:S01]  /*d6e0*/  IMAD.U32 R61, RZ, RZ, UR17 ;  /* 0x00000011ff3d7e24 */ /* 0x000fe2000f8e00ff */
[----:B------:R-:W-:Y:S01]  /*d6f0*/  USHF.R.S32.HI UR4, URZ, 0x1f, UR9 ;  /* 0x0000001f3f047899 */ /* 0x000fe20008011409 */
[----:B------:R-:W-:Y:S01]  /*d700*/  @!PT LDS RZ, [RZ] ;  /* 0x00000000fffff984 */ /* 0x000fe20000000800 */
[----:B------:R-:W-:Y:S01]  /*d710*/  @!PT LDS RZ, [RZ] ;  /* 0x00000000fffff984 */ /* 0x000fe20000000800 */
[----:B------:R-:W-:Y:S01]  /*d720*/  @!PT LDS RZ, [RZ] ;  /* 0x00000000fffff984 */ /* 0x000fe20000000800 */
[----:B------:R-:W-:Y:S01]  /*d730*/  @!PT LDS RZ, [RZ] ;  /* 0x00000000fffff984 */ /* 0x000fe20000000800 */
[----:B------:R2:W-:Y:S06]  /*d740*/  MEMBAR.ALL.CTA ;  /* 0x0000000000007992 */ /* 0x0005ec0000008000 */
[----:B--2---:R-:W2:Y:S01]  /*d750*/  FENCE.VIEW.ASYNC.S ;  /* 0x00000000000073c6 */ /* 0x004ea20000000000 */
[----:B------:R-:W-:Y:S01]  /*d760*/  UIADD3 UR11, UR11, UR12, URZ ;  /* 0x0000000c0b0b7290 */ /* 0x000fe2000fffe03f */
[----:B------:R-:W-:Y:S01]  /*d770*/  IMAD R56, R61, 0x80, R0 ;  /* 0x000000803d387824 */ /* 0x000fe200078e0200 */
[----:B------:R-:W-:Y:S01]  /*d780*/  ULDC.64 UR14, c[0x0][0xaf0] ;  /* 0x0002bc00000e7ab9 */ /* 0x000fe20000000a00 */
[----:B------:R-:W-:-:S02]  /*d790*/  ULDC.64 UR12, c[0x0][0xae8] ;  /* 0x0002ba00000c7ab9 */ /* 0x000fc40000000a00 */
[----:B------:R-:W-:Y:S01]  /*d7a0*/  UIMAD.WIDE.U32 UR10, UR18, UR12, UR10 ;  /* 0x0000000c120a72a5 */ /* 0x000fe2000f8e000a */
[----:B0-----:R-:W-:Y:S01]  /*d7b0*/  @P1 IMAD.HI.U32 R0, R56, R59, RZ ;  /* 0x0000003b38001227 */ /* 0x001fe200078e00ff */
[----:B------:R-:W-:Y:S02]  /*d7c0*/  UIMAD UR4, UR4, UR14, URZ ;  /* 0x0000000e040472a4 */ /* 0x000fe4000f8e023f */
[----:B------:R-:W-:Y:S01]  /*d7d0*/  UIMAD UR11, UR18, UR13, UR11 ;  /* 0x0000000d120b72a4 */ /* 0x000fe2000f8e020b */
[----:B------:R-:W-:Y:S01]  /*d7e0*/  IMAD.MOV.U32 R61, RZ, RZ, R56 ;  /* 0x000000ffff3d7224 */ /* 0x000fe200078e0038 */
[----:B-1----:R-:W-:Y:S01]  /*d7f0*/  @P1 SHF.R.U32.HI R61, RZ, R63, R0 ;  /* 0x0000003fff3d1219 */ /* 0x002fe20000011600 */
[----:B------:R-:W-:Y:S02]  /*d800*/  UIMAD UR4, UR9, UR15, UR4 ;  /* 0x0000000f090472a4 */ /* 0x000fe4000f8e0204 */
[----:B------:R-:W-:Y:S01]  /*d810*/  UIMAD.WIDE.U32 UR10, UR9, UR14, UR10 ;  /* 0x0000000e090a72a5 */ /* 0x000fe2000f8e000a */
[--C-:B------:R-:W-:Y:S01]  /*d820*/  SHF.R.S32.HI R0, RZ, 0x1f, R61.reuse ;  /* 0x0000001fff007819 */ /* 0x100fe2000001143d */
[----:B------:R-:W-:Y:S01]  /*d830*/  IMAD.MOV R2, RZ, RZ, -R61 ;  /* 0x000000ffff027224 */ /* 0x000fe200078e0a3d */
[----:B------:R-:W-:Y:S01]  /*d840*/  ULDC.64 UR12, c[0x0][0xae0] ;  /* 0x0002b800000c7ab9 */ /* 0x000fe20000000a00 */
[----:B------:R-:W-:-:S02]  /*d850*/  UIADD3 UR4, UR11, UR4, URZ ;  /* 0x000000040b047290 */ /* 0x000fc4000fffe03f */
[----:B------:R-:W-:Y:S02]  /*d860*/  IMAD R0, R0, UR12, RZ ;  /* 0x0000000c00007c24 */ /* 0x000fe4000f8e02ff */
[----:B------:R-:W-:Y:S02]  /*d870*/  IMAD R63, R3, R2, R56 ;  /* 0x00000002033f7224 */ /* 0x000fe400078e0238 */
[----:B------:R-:W-:Y:S02]  /*d880*/  IMAD.U32 R59, RZ, RZ, UR11 ;  /* 0x0000000bff3b7e24 */ /* 0x000fe4000f8e00ff */
[----:B------:R-:W-:Y:S01]  /*d890*/  IMAD.U32 R58, RZ, RZ, UR10 ;  /* 0x0000000aff3a7e24 */ /* 0x000fe2000f8e00ff */
[----:B------:R-:W-:Y:S01]  /*d8a0*/  ULDC.64 UR10, c[0x0][0xad8] ;  /* 0x0002b600000a7ab9 */ /* 0x000fe20000000a00 */
[----:B------:R-:W-:Y:S02]  /*d8b0*/  IMAD.U32 R59, RZ, RZ, UR4 ;  /* 0x00000004ff3b7e24 */ /* 0x000fe4000f8e00ff */
[C---:B------:R-:W-:Y:S01]  /*d8c0*/  IMAD R65, R61.reuse, UR13, R0 ;  /* 0x0000000d3d417c24 */ /* 0x040fe2000f8e0200 */
[----:B------:R-:W-:Y:S01]  /*d8d0*/  SHF.R.S32.HI R0, RZ, 0x1f, R63 ;  /* 0x0000001fff007819 */ /* 0x000fe2000001143f */
[----:B------:R-:W-:-:S04]  /*d8e0*/  IMAD.WIDE.U32 R2, R61, UR12, R58 ;  /* 0x0000000c3d027c25 */ /* 0x000fc8000f8e003a */
[----:B------:R-:W-:Y:S02]  /*d8f0*/  IMAD.U32 R67, RZ, RZ, UR17 ;  /* 0x00000011ff437e24 */ /* 0x000fe4000f8e00ff */
[----:B------:R-:W-:Y:S02]  /*d900*/  IMAD.IADD R3, R3, 0x1, R65 ;  /* 0x0000000103037824 */ /* 0x000fe400078e0241 */
[----:B------:R-:W-:Y:S02]  /*d910*/  IMAD R0, R0, UR10, RZ ;  /* 0x0000000a00007c24 */ /* 0x000fe4000f8e02ff */
[----:B------:R-:W-:Y:S01]  /*d920*/  IMAD R67, R67, 0x80, R230 ;  /* 0x0000008043437824 */ /* 0x000fe200078e02e6 */
[----:B------:R-:W-:Y:S01]  /*d930*/  UIADD3 UR8, UR8, 0x36820, URZ ;  /* 0x0003682008087890 */ /* 0x000fe2000fffe03f */
[C---:B------:R-:W-:Y:S02]  /*d940*/  IMAD R65, R63.reuse, UR11, R0 ;  /* 0x0000000b3f417c24 */ /* 0x040fe4000f8e0200 */
[----:B------:R-:W-:Y:S01]  /*d950*/  IMAD.WIDE.U32 R2, R63, UR10, R2 ;  /* 0x0000000a3f027c25 */ /* 0x000fe2000f8e0002 */
[----:B------:R-:W-:Y:S01]  /*d960*/  ISETP.GE.AND P2, PT, R67, R18, PT ;  /* 0x000000124300720c */ /* 0x000fe20003f46270 */
[----:B------:R-:W-:Y:S01]  /*d970*/  ULDC.64 UR10, c[0x0][0xa80] ;  /* 0x0002a000000a7ab9 */ /* 0x000fe20000000a00 */
[----:B------:R-:W-:Y:S01]  /*d980*/  UPRMT UR8, URZ, 0x654, UR8 ;  /* 0x000006543f087896 */ /* 0x000fe20008000008 */
[----:B------:R-:W-:Y:S01]  /*d990*/  IMAD.IADD R3, R3, 0x1, R65 ;  /* 0x0000000103037824 */ /* 0x000fe200078e0241 */
[----:B------:R-:W-:Y:S01]  /*d9a0*/  LEA R0, P3, R2, UR10, 0x1 ;  /* 0x0000000a02007c11 */ /* 0x000fe2000f8608ff */
[----:B------:R-:W-:-:S03]  /*d9b0*/  VIADD R59, R67, 0x20 ;  /* 0x00000020433b7836 */ /* 0x000fc60000000000 */
[----:B------:R-:W-:Y:S01]  /*d9c0*/  LEA.HI.X R56, R2, UR11, R3, 0x1, P3 ;  /* 0x0000000b02387c11 */ /* 0x000fe200098f0c03 */
[----:B------:R-:W-:Y:S02]  /*d9d0*/  VIADD R61, R67, 0x40 ;  /* 0x00000040433d7836 */ /* 0x000fe40000000000 */
[C---:B------:R-:W-:Y:S01]  /*d9e0*/  VIADD R65, R57.reuse, 0x40 ;  /* 0x0000004039417836 */ /* 0x040fe20000000000 */
[----:B--2---:R-:W-:Y:S01]  /*d9f0*/  SYNCS.ARRIVE.TRANS64.RED.A1T0 RZ, [UR8], RZ ;  /* 0x000000ffffff79a7 */ /* 0x004fe20008100408 */
[----:B------:R-:W-:Y:S01]  /*da00*/  VIADD R69, R57, 0x80 ;  /* 0x0000008039457836 */ /* 0x000fe20000000000 */
[----:B------:R0:W1:Y:S01]  /*da10*/  SHFL.IDX PT, R60, R0, RZ, 0x181f ;  /* 0x00181fff003c7589 */ /* 0x00006200000e0000 */
[----:B------:R-:W-:Y:S03]  /*da20*/  BSSY B1, `(.L_x_3417) ;  /* 0x0000016000017945 */ /* 0x000fe60003800000 */
[----:B------:R0:W2:Y:S01]  /*da30*/  SHFL.IDX PT, R62, R56, RZ, 0x181f ;  /* 0x00181fff383e7589 */ /* 0x0000a200000e0000 */
[----:B------:R-:W-:-:S02]  /*da40*/  ISETP.GE.AND P0, PT, R59, R18, PT ;  /* 0x000000123b00720c */ /* 0x000fc40003f06270 */
[----:B------:R-:W-:Y:S02]  /*da50*/  ISETP.GE.AND P1, PT, R61, R18, PT ;  /* 0x000000123d00720c */ /* 0x000fe40003f26270 */
        /* <DEDUP_REMOVED lines=8> */
[----:B------:R-:W-:-:S09]  /*dae0*/  ISETP.GE.AND P2, PT, R69, UR4, PT ;  /* 0x0000000445007c0c */ /* 0x000fd2000bf46270 */
[-C--:B-1----:R-:W-:Y:S02]  /*daf0*/  @!P4 LEA R2, P6, R57, R60.reuse, 0x1 ;  /* 0x0000003c3902c211 */ /* 0x082fe400078c08ff */
[----:B------:R-:W-:Y:S02]  /*db00*/  @!P3 LEA R58, P5, R65, R60, 0x1 ;  /* 0x0000003c413ab211 */ /* 0x000fe400078a08ff */
[----:B--2---:R-:W-:Y:S02]  /*db10*/  @!P4 LEA.HI.X R3, R57, R62, R63, 0x1, P6 ;  /* 0x0000003e3903c211 */ /* 0x004fe400030f0c3f */
[----:B------:R-:W-:Y:S02]  /*db20*/  @!P2 LEA R60, P6, R69, R60, 0x1 ;  /* 0x0000003c453ca211 */ /* 0x000fe400078c08ff */
[-C--:B------:R-:W-:Y:S01]  /*db30*/  @!P3 LEA.HI.X R59, R65, R62.reuse, R64, 0x1, P5 ;  /* 0x0000003e413bb211 */ /* 0x080fe200028f0c40 */
[----:B-----5:R0:W-:Y:S01]  /*db40*/  @!P4 ST.E.128 desc[UR8][R2.64], R4 ;  /* 0x000000040200c985 */ /* 0x0201e2000c101d08 */
[----:B------:R-:W-:-:S03]  /*db50*/  @!P2 LEA.HI.X R61, R69, R62, R66, 0x1, P6 ;  /* 0x0000003e453da211 */ /* 0x000fc600030f0c42 */
[----:B------:R0:W-:Y:S04]  /*db60*/  @!P3 ST.E.128 desc[UR8][R58.64], R24 ;  /* 0x000000183a00b985 */ /* 0x0001e8000c101d08 */
[----:B------:R0:W-:Y:S02]  /*db70*/  @!P2 ST.E.128 desc[UR8][R60.64], R40 ;  /* 0x000000283c00a985 */ /* 0x0001e4000c101d08 */
.L_x_3418:
[----:B------:R-:W-:Y:S05]  /*db80*/  BSYNC B1 ;  /* 0x0000000000017941 */ /* 0x000fea0003800000 */
.L_x_3417:
        /* <DEDUP_REMOVED lines=8> */
[----:B------:R-:W-:-:S09]  /*dc10*/  ISETP.GE.AND P6, PT, R69, UR4, PT ;  /* 0x0000000445007c0c */ /* 0x000fd2000bfc6270 */
[-C--:B----4-:R-:W-:Y:S02]  /*dc20*/  @!P4 LEA R2, P0, R57, R6.reuse, 0x1 ;  /* 0x000000063902c211 */ /* 0x090fe400078008ff */
[-C--:B------:R-:W-:Y:S02]  /*dc30*/  @!P5 LEA R4, P2, R65, R6.reuse, 0x1 ;  /* 0x000000064104d211 */ /* 0x080fe400078408ff */
[----:B------:R-:W-:Y:S02]  /*dc40*/  @!P6 LEA R6, P3, R69, R6, 0x1 ;  /* 0x000000064506e211 */ /* 0x000fe400078608ff */
[-C--:B---3--:R-:W-:Y:S02]  /*dc50*/  @!P4 LEA.HI.X R3, R57, R24.reuse, R63, 0x1, P0 ;  /* 0x000000183903c211 */ /* 0x088fe400000f0c3f */
[-C--:B------:R-:W-:Y:S02]  /*dc60*/  @!P5 LEA.HI.X R5, R65, R24.reuse, R64, 0x1, P2 ;  /* 0x000000184105d211 */ /* 0x080fe400010f0c40 */
[----:B------:R-:W-:Y:S01]  /*dc70*/  @!P6 LEA.HI.X R7, R69, R24, R66, 0x1, P3 ;  /* 0x000000184507e211 */ /* 0x000fe200018f0c42 */
[----:B------:R3:W-:Y:S04]  /*dc80*/  @!P4 ST.E.128 desc[UR8][R2.64], R8 ;  /* 0x000000080200c985 */ /* 0x0007e8000c101d08 */
[----:B------:R3:W-:Y:S04]  /*dc90*/  @!P5 ST.E.128 desc[UR8][R4.64], R28 ;  /* 0x0000001c0400d985 */ /* 0x0007e8000c101d08 */
[----:B------:R3:W-:Y:S02]  /*dca0*/  @!P6 ST.E.128 desc[UR8][R6.64], R44 ;  /* 0x0000002c0600e985 */ /* 0x0007e4000c101d08 */
.L_x_3420:
[----:B------:R-:W-:Y:S05]  /*dcb0*/  BSYNC B1 ;  /* 0x0000000000017941 */ /* 0x000fea0003800000 */
.L_x_3419:
[----:B---3--:R3:W0:Y:S01]  /*dcc0*/  SHFL.IDX PT, R8, R56, 0x2, 0x181f ;  /* 0x00581f0038087f89 */ /* 0x00862200000e0000 */
[----:B------:R-:W-:Y:S03]  /*dcd0*/  BSSY B1, `(.L_x_3421) ;  /* 0x0000011000017945 */ /* 0x000fe60003800000 */
[----:B----4-:R3:W4:Y:S01]  /*dce0*/  SHFL.IDX PT, R6, R0, 0x2, 0x181f ;  /* 0x00581f0000067f89 */ /* 0x01072200000e0000 */
        /* <DEDUP_REMOVED lines=9> */
[-C--:B0-----:R-:W-:Y:S02]  /*dd80*/  @!P3 LEA.HI.X R3, R57, R8.reuse, R63, 0x1, P0 ;  /* 0x000000083903b211 */ /* 0x081fe400000f0c3f */
[-C--:B------:R-:W-:Y:S02]  /*dd90*/  @!P4 LEA.HI.X R5, R65, R8.reuse, R64, 0x1, P1 ;  /* 0x000000084105c211 */ /* 0x080fe400008f0c40 */
[----:B------:R-:W-:Y:S01]  /*dda0*/  @!P5 LEA.HI.X R7, R69, R8, R66, 0x1, P2 ;  /* 0x000000084507d211 */ /* 0x000fe200010f0c42 */
[----:B------:R0:W-:Y:S04]  /*ddb0*/  @!P3 ST.E.128 desc[UR8][R2.64], R12 ;  /* 0x0000000c0200b985 */ /* 0x0001e8000c101d08 */
[----:B------:R0:W-:Y:S04]  /*ddc0*/  @!P4 ST.E.128 desc[UR8][R4.64], R32 ;  /* 0x000000200400c985 */ /* 0x0001e8000c101d08 */
[----:B------:R0:W-:Y:S02]  /*ddd0*/  @!P5 ST.E.128 desc[UR8][R6.64], R48 ;  /* 0x000000300600d985 */ /* 0x0001e4000c101d08 */
.L_x_3422:
[----:B------:R-:W-:Y:S05]  /*dde0*/  BSYNC B1 ;  /* 0x0000000000017941 */ /* 0x000fea0003800000 */
.L_x_3421:
[----:B0-----:R-:W-:Y:S01]  /*ddf0*/  VIADD R3, R67, 0x60 ;  /* 0x0000006043037836 */ /* 0x001fe20000000000 */
[----:B---3--:R-:W0:Y:S04]  /*de00*/  SHFL.IDX PT, R56, R56, 0x3, 0x181f ;  /* 0x00781f0038387f89 */ /* 0x008e2800000e0000 */
[----:B------:R-:W-:Y:S01]  /*de10*/  ISETP.GE.AND P0, PT, R3, R18, PT ;  /* 0x000000120300720c */ /* 0x000fe20003f06270 */
[----:B------:R-:W3:-:S12]  /*de20*/  SHFL.IDX PT, R0, R0, 0x3, 0x181f ;  /* 0x00781f0000007f89 */ /* 0x000ed800000e0000 */
[----:B------:R-:W-:Y:S05]  /*de30*/  @P0 BRA `(.L_x_3423) ;  /* 0x00000020005c0947 */ /* 0x000fea0003800000 */
[----:B------:R-:W-:Y:S01]  /*de40*/  ULDC UR4, c[0x0][0xac8] ;  /* 0x0002b20000047ab9 */ /* 0x000fe20000000800 */
[----:B------:R-:W-:Y:S01]  /*de50*/  ULDC.64 UR8, c[0x0][0x208] ;  /* 0x0000820000087ab9 */ /* 0x000fe20000000a00 */
[----:B------:R-:W-:Y:S02]  /*de60*/  ISETP.GE.AND P2, PT, R57, UR4, PT ;  /* 0x0000000439007c0c */ /* 0x000fe4000bf46270 */
[----:B------:R-:W-:-:S11]  /*de70*/  ISETP.GE.AND P3, PT, R65, UR4, PT ;  /* 0x0000000441007c0c */ /* 0x000fd6000bf66270 */
[-C--:B---3--:R-:W-:Y:S02]  /*de80*/  @!P2 LEA R2, P0, R57, R0.reuse, 0x1 ;  /* 0x000000003902a211 */ /* 0x088fe400078008ff */
[----:B------:R-:W-:Y:S02]  /*de90*/  @!P3 LEA R4, P1, R65, R0, 0x1 ;  /* 0x000000004104b211 */ /* 0x000fe400078208ff */
[-C--:B0-----:R-:W-:Y:S02]  /*dea0*/  @!P2 LEA.HI.X R3, R57, R56.reuse, R63, 0x1, P0 ;  /* 0x000000383903a211 */ /* 0x081fe400000f0c3f */
[----:B------:R-:W-:Y:S02]  /*deb0*/  ISETP.GE.AND P0, PT, R69, UR4, PT ;  /* 0x0000000445007c0c */ /* 0x000fe4000bf06270 */
[----:B------:R-:W-:Y:S01]  /*dec0*/  @!P3 LEA.HI.X R5, R65, R56, R64, 0x1, P1 ;  /* 0x000000384105b211 */ /* 0x000fe200008f0c40 */
[----:B------:R0:W-:Y:S04]  /*ded0*/  @!P2 ST.E.128 desc[UR8][R2.64], R20 ;  /* 0x000000140200a985 */ /* 0x0001e8000c101d08 */
[----:B------:R0:W-:Y:S06]  /*dee0*/  @!P3 ST.E.128 desc[UR8][R4.64], R36 ;  /* 0x000000240400b985 */ /* 0x0001ec000c101d08 */
[----:B------:R-:W-:Y:S05]  /*def0*/  @P0 BRA `(.L_x_3423) ;  /* 0x00000020002c0947 */ /* 0x000fea0003800000 */
[----:B0-----:R-:W-:Y:S01]  /*df00*/  LEA R2, P0, R69, R0, 0x1 ;  /* 0x0000000045027211 */ /* 0x001fe200078008ff */
[----:B------:R-:W-:-:S03]  /*df10*/  ULDC.64 UR8, c[0x0][0x208] ;  /* 0x0000820000087ab9 */ /* 0x000fc60000000a00 */
[----:B------:R-:W-:-:S05]  /*df20*/  LEA.HI.X R3, R69, R56, R66, 0x1, P0 ;  /* 0x0000003845037211 */ /* 0x000fca00000f0c42 */
[----:B------:R0:W-:Y:S01]  /*df30*/  ST.E.128 desc[UR8][R2.64], R52 ;  /* 0x0000003402007985 */ /* 0x0001e2000c101d08 */
[----:B------:R-:W-:Y:S05]  /*df40*/  BRA `(.L_x_3423) ;  /* 0x0000002000187947 */ /* 0x000fea0003800000 */
.L_x_3416:
[----:B------:R-:W-:Y:S01]  /*df50*/  ULDC.64 UR14, c[0x0][0xb08] ;  /* 0x0002c200000e7ab9 */ /* 0x000fe20000000a00 */
[----:B------:R-:W-:Y:S01]  /*df60*/  R2UR UR18, R228 ;  /* 0x00000000e41272ca */ /* 0x000fe200000e0000 */
[----:B------:R-:W-:Y:S01]  /*df70*/  UIMAD UR12, UR16, UR14, URZ ;  /* 0x0000000e100c72a4 */ /* 0x000fe2000f8e023f */
[----:B------:R-:W0:Y:S01]  /*df80*/  @P1 LDC R0, c[0x0][0xbec] ;  /* 0x0002fb00ff001b82 */ /* 0x000e220000000800 */
[----:B------:R-:W-:Y:S01]  /*df90*/  UIMAD.WIDE.U32 UR10, UR4, UR14, URZ ;  /* 0x0000000e040a72a5 */ /* 0x000fe2000f8e003f */
[----:B------:R-:W-:Y:S01]  /*dfa0*/  R2UR UR17, R23 ;  /* 0x00000000171172ca */ /* 0x000fe200000e0000 */
[----:B------:R-:W-:Y:S01]  /*dfb0*/  UIMAD UR12, UR4, UR15, UR12 ;  /* 0x0000000f040c72a4 */ /* 0x000fe2000f8e020c */
[----:B------:R-:W-:Y:S01]  /*dfc0*/  IMAD.MOV.U32 R5, RZ, RZ, R11 ;  /* 0x000000ffff057224 */ /* 0x000fe200078e000b */
[----:B------:R-:W-:Y:S01]  /*dfd0*/  USHF.R.S32.HI UR4, URZ, 0x1f, UR9 ;  /* 0x0000001f3f047899 */ /* 0x000fe20008011409 */
[----:B------:R-:W-:Y:S01]  /*dfe0*/  ISETP.GE.AND P0, PT, R13, R18, PT ;  /* 0x000000120d00720c */ /* 0x000fe20003f06270 */
[----:B------:R-:W-:Y:S01]  /*dff0*/  UIADD3 UR11, UR11, UR12, URZ ;  /* 0x0000000c0b0b7290 */ /* 0x000fe2000fffe03f */
[----:B------:R-:W1:Y:S01]  /*e000*/  @P1 LDC R7, c[0x0][0xbf0] ;  /* 0x0002fc00ff071b82 */ /* 0x000e620000000800 */
[----:B------:R-:W-:Y:S01]  /*e010*/  UIADD3 UR8, UR8, 0x36820, URZ ;  /* 0x0003682008087890 */ /* 0x000fe2000fffe03f */
[----:B------:R-:W-:Y:S01]  /*e020*/  BSSY B1, `(.L_x_3424) ;  /* 0x000009c000017945 */ /* 0x000fe20003800000 */
[----:B------:R-:W-:Y:S01]  /*e030*/  ULDC.64 UR12, c[0x0][0xb38] ;  /* 0x0002ce00000c7ab9 */ /* 0x000fe20000000a00 */
[----:B------:R-:W-:Y:S01]  /*e040*/  SHF.R.S32.HI R80, RZ, 0x1f, R208 ;  /* 0x0000001fff507819 */ /* 0x000fe200000114d0 */
[----:B------:R-:W-:Y:S01]  /*e050*/  UIMAD.WIDE.U32 UR10, UR18, UR12, UR10 ;  /* 0x0000000c120a72a5 */ /* 0x000fe2000f8e000a */
[----:B------:R-:W-:Y:S01]  /*e060*/  SHF.R.S32.HI R81, RZ, 0x1f, R209 ;  /* 0x0000001fff517819 */ /* 0x000fe200000114d1 */
[----:B------:R-:W-:Y:S01]  /*e070*/  UPRMT UR8, URZ, 0x654, UR8 ;  /* 0x000006543f087896 */ /* 0x000fe20008000008 */
[----:B------:R-:W-:Y:S01]  /*e080*/  SHF.R.S32.HI R82, RZ, 0x1f, R210 ;  /* 0x0000001fff527819 */ /* 0x000fe200000114d2 */
[----:B------:R-:W-:Y:S01]  /*e090*/  UIMAD UR11, UR18, UR13, UR11 ;  /* 0x0000000d120b72a4 */ /* 0x000fe2000f8e020b */
[----:B------:R-:W-:-:S02]  /*e0a0*/  SHF.R.S32.HI R83, RZ, 0x1f, R211 ;  /* 0x0000001fff537819 */ /* 0x000fc400000114d3 */
[----:B------:R-:W-:Y:S01]  /*e0b0*/  ULDC.64 UR12, c[0x0][0xb40] ;  /* 0x0002d000000c7ab9 */ /* 0x000fe20000000a00 */
[----:B------:R-:W-:Y:S01]  /*e0c0*/  SHF.R.S32.HI R84, RZ, 0x1f, R212 ;  /* 0x0000001fff547819 */ /* 0x000fe200000114d4 */
[----:B------:R-:W-:Y:S01]  /*e0d0*/  UIMAD UR4, UR4, UR12, URZ ;  /* 0x0000000c040472a4 */ /* 0x000fe2000f8e023f */
[----:B------:R-:W-:Y:S01]  /*e0e0*/  SHF.R.S32.HI R85, RZ, 0x1f, R213 ;  /* 0x0000001fff557819 */ /* 0x000fe200000114d5 */
[----:B------:R-:W-:Y:S01]  /*e0f0*/  UIMAD.WIDE.U32 UR10, UR9, UR12, UR10 ;  /* 0x0000000c090a72a5 */ /* 0x000fe2000f8e000a */
[----:B0-----:R-:W-:Y:S01]  /*e100*/  @P1 IMAD.HI.U32 R0, R11, R0, RZ ;  /* 0x000000000b001227 */ /* 0x001fe200078e00ff */
[----:B------:R-:W-:Y:S01]  /*e110*/  UIMAD UR4, UR9, UR13, UR4 ;  /* 0x0000000d090472a4 */ /* 0x000fe2000f8e0204 */
[----:B------:R-:W-:Y:S01]  /*e120*/  SYNCS.ARRIVE.TRANS64.RED.A1T0 RZ, [UR8], RZ ;  /* 0x000000ffffff79a7 */ /* 0x000fe20008100408 */
[----:B------:R-:W-:Y:S01]  /*e130*/  SHF.R.S32.HI R86, RZ, 0x1f, R214 ;  /* 0x0000001fff567819 */ /* 0x000fe200000114d6 */
[----:B------:R-:W-:Y:S01]  /*e140*/  ULDC.64 UR12, c[0x0][0xb48] ;  /* 0x0002d200000c7ab9 */ /* 0x000fe20000000a00 */
[----:B------:R-:W-:Y:S01]  /*e150*/  UIADD3 UR11, UR11, UR4, URZ ;  /* 0x000000040b0b7290 */ /* 0x000fe2000fffe03f */
[----:B------:R-:W-:-:S02]  /*e160*/  SHF.R.S32.HI R87, RZ, 0x1f, R215 ;  /* 0x0000001fff577819 */ /* 0x000fc400000114d7 */
[----:B-1----:R-:W-:Y:S01]  /*e170*/  @P1 SHF.R.U32.HI R5, RZ, R7, R0 ;  /* 0x00000007ff051219 */ /* 0x002fe20000011600 */
[----:B------:R-:W-:Y:S01]  /*e180*/  UIMAD.WIDE.U32 UR10, UR17, UR12, UR10 ;  /* 0x0000000c110a72a5 */ /* 0x000fe2000f8e000a */
[----:B------:R-:W-:Y:S02]  /*e190*/  SHF.R.S32.HI R126, RZ, 0x1f, R216 ;  /* 0x0000001fff7e7819 */ /* 0x000fe400000114d8 */
[--C-:B------:R-:W-:Y:S01]  /*e1a0*/  SHF.R.S32.HI R0, RZ, 0x1f, R5.reuse ;  /* 0x0000001fff007819 */ /* 0x100fe20000011405 */
[----:B------:R-:W-:Y:S01]  /*e1b0*/  IMAD.MOV R2, RZ, RZ, -R5 ;  /* 0x000000ffff027224 */ /* 0x000fe200078e0a05 */
[----:B------:R-:W-:Y:S01]  /*e1c0*/  UIMAD UR4, UR17, UR13, UR11 ;  /* 0x0000000d110472a4 */ /* 0x000fe2000f8e020b */
[----:B------:R-:W-:Y:S02]  /*e1d0*/  SHF.R.S32.HI R127, RZ, 0x1f, R217 ;  /* 0x0000001fff7f7819 */ /* 0x000fe400000114d9 */
[----:B------:R-:W-:Y:S01]  /*e1e0*/  ULDC.64 UR12, c[0x0][0xb30] ;  /* 0x0002cc00000c7ab9 */ /* 0x000fe20000000a00 */
[----:B------:R-:W-:Y:S01]  /*e1f0*/  IMAD R7, R3, R2, R11 ;  /* 0x0000000203077224 */ /* 0x000fe200078e020b */
[----:B------:R-:W-:Y:S01]  /*e200*/  SHF.R.S32.HI R128, RZ, 0x1f, R218 ;  /* 0x0000001fff807819 */ /* 0x000fe200000114da */
[----:B------:R-:W-:Y:S01]  /*e210*/  IMAD R0, R0, UR12, RZ ;  /* 0x0000000c00007c24 */ /* 0x000fe2000f8e02ff */
[----:B------:R-:W-:Y:S01]  /*e220*/  SHF.R.S32.HI R129, RZ, 0x1f, R219 ;  /* 0x0000001fff817819 */ /* 0x000fe200000114db */
[----:B------:R-:W-:Y:S01]  /*e230*/  IMAD.U32 R3, RZ, RZ, UR11 ;  /* 0x0000000bff037e24 */ /* 0x000fe2000f8e00ff */
        /* <DEDUP_REMOVED lines=20> */
[----:B------:R-:W-:-:S04]  /*e380*/  LEA R0, P1, R2, UR10, 0x2 ;  /* 0x0000000a02007c11 */ /* 0x000fc8000f8210ff */
[----:B------:R-:W-:Y:S02]  /*e390*/  LEA.HI.X R8, R2, UR11, R3, 0x2, P1 ;  /* 0x0000000b02087c11 */ /* 0x000fe400088f1403 */
[----:B------:R0:W1:Y:S04]  /*e3a0*/  SHFL.IDX PT, R2, R0, RZ, 0x1c1f ;  /* 0x001c1fff00027589 */ /* 0x00006800000e0000 */
[----:B------:R0:W2:Y:S01]  /*e3b0*/  SHFL.IDX PT, R3, R8, RZ, 0x1c1f ;  /* 0x001c1fff08037589 */ /* 0x0000a200000e0000 */
[----:B------:R-:W-:Y:S05]  /*e3c0*/  @P0 BRA `(.L_x_3425) ;  /* 0x0000000400840947 */ /* 0x000fea0003800000 */
[----:B------:R-:W-:Y:S01]  /*e3d0*/  ULDC UR4, c[0x0][0xac8] ;  /* 0x0002b20000047ab9 */ /* 0x000fe20000000800 */
[----:B------:R-:W-:Y:S01]  /*e3e0*/  ULDC.64 UR8, c[0x0][0x208] ;  /* 0x0000820000087ab9 */ /* 0x000fe20000000a00 */
[----:B------:R-:W-:Y:S02]  /*e3f0*/  ISETP.GE.AND P1, PT, R227, UR4, PT ;  /* 0x00000004e3007c0c */ /* 0x000fe4000bf26270 */
[----:B------:R-:W-:Y:S02]  /*e400*/  ISETP.GE.AND P0, PT, R226, UR4, PT ;  /* 0x00000004e2007c0c */ /* 0x000fe4000bf06270 */
[----:B------:R-:W-:Y:S02]  /*e410*/  ISETP.GE.AND P2, PT, R204, UR4, PT ;  /* 0x00000004cc007c0c */ /* 0x000fe4000bf46270 */
[----:B------:R-:W-:Y:S02]  /*e420*/  ISETP.GE.AND P3, PT, R225, UR4, PT ;  /* 0x00000004e1007c0c */ /* 0x000fe4000bf66270 */
[----:B------:R-:W-:-:S05]  /*e430*/  ISETP.GE.AND P4, PT, R224, UR4, PT ;  /* 0x00000004e0007c0c */ /* 0x000fca000bf86270 */
[CC--:B-1----:R-:W-:Y:S02]  /*e440*/  @!P1 LEA R6, P5, R227.reuse, R2.reuse, 0x2 ;  /* 0x00000002e3069211 */ /* 0x0c2fe400078a10ff */
[-C--:B------:R-:W-:Y:S02]  /*e450*/  @!P0 LEA R10, P6, R226, R2.reuse, 0x2 ;  /* 0x00000002e20a8211 */ /* 0x080fe400078c10ff */
[----:B--2---:R-:W-:Y:S01]  /*e460*/  @!P2 IMAD.WIDE R4, R204, 0x4, R2 ;  /* 0x00000004cc04a825 */ /* 0x004fe200078e0202 */
[-C--:B------:R-:W-:Y:S02]  /*e470*/  @!P1 LEA.HI.X R7, R227, R3.reuse, R137, 0x2, P5 ;  /* 0x00000003e3079211 */ /* 0x080fe400028f1489 */
[----:B------:R-:W-:Y:S02]  /*e480*/  @!P0 LEA.HI.X R11, R226, R3, R136, 0x2, P6 ;  /* 0x00000003e20b8211 */ /* 0x000fe400030f1488 */
[----:B------:R-:W-:Y:S01]  /*e490*/  ISETP.GE.AND P5, PT, R223, UR4, PT ;  /* 0x00000004df007c0c */ /* 0x000fe2000bfa6270 */
[----:B------:R1:W-:Y:S01]  /*e4a0*/  @!P2 ST.E.64 desc[UR8][R4.64], R24 ;  /* 0x000000180400a985 */ /* 0x0003e2000c101b08 */
[----:B------:R-:W-:-:S02]  /*e4b0*/  @!P3 LEA R12, P6, R225, R2, 0x2 ;  /* 0x00000002e10cb211 */ /* 0x000fc400078c10ff */
[----:B------:R-:W-:Y:S01]  /*e4c0*/  @!P4 LEA R14, P2, R224, R2, 0x2 ;  /* 0x00000002e00ec211 */ /* 0x000fe200078410ff */
[----:B------:R2:W-:Y:S01]  /*e4d0*/  @!P1 ST.E.64 desc[UR8][R6.64], R28 ;  /* 0x0000001c06009985 */ /* 0x0005e2000c101b08 */
[-C--:B------:R-:W-:Y:S02]  /*e4e0*/  @!P3 LEA.HI.X R13, R225, R3.reuse, R135, 0x2, P6 ;  /* 0x00000003e10db211 */ /* 0x080fe400030f1487 */
[----:B------:R-:W-:Y:S01]  /*e4f0*/  ISETP.GE.AND P1, PT, R221, UR4, PT ;  /* 0x00000004dd007c0c */ /* 0x000fe2000bf26270 */
[----:B------:R3:W-:Y:S01]  /*e500*/  @!P0 ST.E.64 desc[UR8][R10.64], R32 ;  /* 0x000000200a008985 */ /* 0x0007e2000c101b08 */
[----:B------:R-:W-:Y:S02]  /*e510*/  ISETP.GE.AND P0, PT, R222, UR4, PT ;  /* 0x00000004de007c0c */ /* 0x000fe4000bf06270 */
[----:B------:R-:W-:Y:S01]  /*e520*/  @!P4 LEA.HI.X R15, R224, R3, R134, 0x2, P2 ;  /* 0x00000003e00fc211 */ /* 0x000fe200010f1486 */
[----:B------:R4:W-:Y:S01]  /*e530*/  @!P3 ST.E.64 desc[UR8][R12.64], R36 ;  /* 0x000000240c00b985 */ /* 0x0009e2000c101b08 */
[----:B------:R-:W-:-:S02]  /*e540*/  ISETP.GE.AND P2, PT, R220, UR4, PT ;  /* 0x00000004dc007c0c */ /* 0x000fc4000bf46270 */
[----:B------:R-:W-:Y:S01]  /*e550*/  @!P5 LEA R22, P6, R223, R2, 0x2 ;  /* 0x00000002df16d211 */ /* 0x000fe200078c10ff */
[----:B------:R5:W-:Y:S01]  /*e560*/  @!P4 ST.E.64 desc[UR8][R14.64], R40 ;  /* 0x000000280e00c985 */ /* 0x000be2000c101b08 */
[----:B------:R-:W-:Y:S02]  /*e570*/  ISETP.GE.AND P3, PT, R219, UR4, PT ;  /* 0x00000004db007c0c */ /* 0x000fe4000bf66270 */
[----:B------:R-:W-:-:S03]  /*e580*/  @!P5 LEA.HI.X R23, R223, R3, R133, 0x2, P6 ;  /* 0x00000003df17d211 */ /* 0x000fc600030f1485 */
[CC--:B-1----:R-:W-:Y:S02]  /*e590*/  @!P0 LEA R4, P4, R222.reuse, R2.reuse, 0x2 ;  /* 0x00000002de048211 */ /* 0x0c2fe400078810ff */
[----:B------:R1:W-:Y:S01]  /*e5a0*/  @!P5 ST.E.64 desc[UR8][R22.64], R44 ;  /* 0x0000002c1600d985 */ /* 0x0003e2000c101b08 */
[CC--:B--2---:R-:W-:Y:S02]  /*e5b0*/  @!P1 LEA R6, P5, R221.reuse, R2.reuse, 0x2 ;  /* 0x00000002dd069211 */ /* 0x0c4fe400078a10ff */
[-C--:B------:R-:W-:Y:S02]  /*e5c0*/  @!P0 LEA.HI.X R5, R222, R3.reuse, R132, 0x2, P4 ;  /* 0x00000003de058211 */ /* 0x080fe400020f1484 */
[----:B------:R-:W-:Y:S02]  /*e5d0*/  ISETP.GE.AND P4, PT, R218, UR4, PT ;  /* 0x00000004da007c0c */ /* 0x000fe4000bf86270 */
[----:B---3--:R-:W-:Y:S01]  /*e5e0*/  @!P2 LEA R10, P6, R220, R2, 0x2 ;  /* 0x00000002dc0aa211 */ /* 0x008fe200078c10ff */
[----:B------:R-:W-:Y:S01]  /*e5f0*/  @!P0 ST.E.64 desc[UR8][R4.64], R48 ;  /* 0x0000003004008985 */ /* 0x000fe2000c101b08 */
[----:B------:R-:W-:-:S02]  /*e600*/  @!P1 LEA.HI.X R7, R221, R3, R131, 0x2, P5 ;  /* 0x00000003dd079211 */ /* 0x000fc400028f1483 */
[----:B------:R-:W-:Y:S02]  /*e610*/  ISETP.GE.AND P5, PT, R217, UR4, PT ;  /* 0x00000004d9007c0c */ /* 0x000fe4000bfa6270 */
[----:B------:R-:W-:Y:S01]  /*e620*/  @!P2 LEA.HI.X R11, R220, R3, R130, 0x2, P6 ;  /* 0x00000003dc0ba211 */ /* 0x000fe200030f1482 */
[----:B------:R2:W-:Y:S01]  /*e630*/  @!P1 ST.E.64 desc[UR8][R6.64], R52 ;  /* 0x0000003406009985 */ /* 0x0005e2000c101b08 */
[-C--:B----4-:R-:W-:Y:S02]  /*e640*/  @!P3 LEA R12, P6, R219, R2.reuse, 0x2 ;  /* 0x00000002db0cb211 */ /* 0x090fe400078c10ff */
[----:B------:R-:W-:Y:S01]  /*e650*/  ISETP.GE.AND P1, PT, R215, UR4, PT ;  /* 0x00000004d7007c0c */ /* 0x000fe2000bf26270 */
[----:B------:R3:W-:Y:S01]  /*e660*/  @!P2 ST.E.64 desc[UR8][R10.64], R56 ;  /* 0x000000380a00a985 */ /* 0x0007e2000c101b08 */
[----:B------:R-:W-:Y:S02]  /*e670*/  ISETP.GE.AND P2, PT, R216, UR4, PT ;  /* 0x00000004d8007c0c */ /* 0x000fe4000bf46270 */
[----:B-----5:R-:W-:-:S02]  /*e680*/  @!P4 LEA R14, P0, R218, R2, 0x2 ;  /* 0x00000002da0ec211 */ /* 0x020fc400078010ff */
[-C--:B------:R-:W-:Y:S02]  /*e690*/  @!P3 LEA.HI.X R13, R219, R3.reuse, R129, 0x2, P6 ;  /* 0x00000003db0db211 */ /* 0x080fe400030f1481 */
[-C--:B------:R-:W-:Y:S02]  /*e6a0*/  @!P4 LEA.HI.X R15, R218, R3.reuse, R128, 0x2, P0 ;  /* 0x00000003da0fc211 */ /* 0x080fe400000f1480 */
[----:B------:R-:W-:Y:S01]  /*e6b0*/  ISETP.GE.AND P0, PT, R214, UR4, PT ;  /* 0x00000004d6007c0c */ /* 0x000fe2000bf06270 */
[----:B------:R-:W-:Y:S01]  /*e6c0*/  @!P3 ST.E.64 desc[UR8][R12.64], R60 ;  /* 0x0000003c0c00b985 */ /* 0x000fe2000c101b08 */
[-C--:B-1----:R-:W-:Y:S02]  /*e6d0*/  @!P5 LEA R22, P6, R217, R2.reuse, 0x2 ;  /* 0x00000002d916d211 */ /* 0x082fe400078c10ff */
[----:B--2---:R-:W-:Y:S01]  /*e6e0*/  @!P1 LEA R6, P3, R215, R2, 0x2 ;  /* 0x00000002d7069211 */ /* 0x004fe200078610ff */
[----:B------:R1:W-:Y:S01]  /*e6f0*/  @!P4 ST.E.64 desc[UR8][R14.64], R64 ;  /* 0x000000400e00c985 */ /* 0x0003e2000c101b08 */
[----:B------:R-:W-:-:S02]  /*e700*/  @!P5 LEA.HI.X R23, R217, R3, R127, 0x2, P6 ;  /* 0x00000003d917d211 */ /* 0x000fc400030f147f */
[-C--:B------:R-:W-:Y:S02]  /*e710*/  @!P2 LEA R4, P6, R216, R2.reuse, 0x2 ;  /* 0x00000002d804a211 */ /* 0x080fe400078c10ff */
[----:B------:R-:W-:Y:S01]  /*e720*/  ISETP.GE.AND P4, PT, R212, UR4, PT ;  /* 0x00000004d4007c0c */ /* 0x000fe2000bf86270 */
[----:B------:R2:W-:Y:S01]  /*e730*/  @!P5 ST.E.64 desc[UR8][R22.64], R68 ;  /* 0x000000441600d985 */ /* 0x0005e2000c101b08 */
[----:B------:R-:W-:Y:S02]  /*e740*/  ISETP.GE.AND P5, PT, R213, UR4, PT ;  /* 0x00000004d5007c0c */ /* 0x000fe4000bfa6270 */
[-C--:B------:R-:W-:Y:S02]  /*e750*/  @!P2 LEA.HI.X R5, R216, R3.reuse, R126, 0x2, P6 ;  /* 0x00000003d805a211 */ /* 0x080fe400030f147e */
[----:B---3--:R-:W-:Y:S02]  /*e760*/  @!P0 LEA R10, P6, R214, R2, 0x2 ;  /* 0x00000002d60a8211 */ /* 0x008fe400078c10ff */
[----:B------:R-:W-:Y:S01]  /*e770*/  @!P1 LEA.HI.X R7, R215, R3, R87, 0x2, P3 ;  /* 0x00000003d7079211 */ /* 0x000fe200018f1457 */
[----:B------:R3:W-:Y:S01]  /*e780*/  @!P2 ST.E.64 desc[UR8][R4.64], R72 ;  /* 0x000000480400a985 */ /* 0x0007e2000c101b08 */
[----:B------:R-:W-:-:S02]  /*e790*/  ISETP.GE.AND P3, PT, R211, UR4, PT ;  /* 0x00000004d3007c0c */ /* 0x000fc4000bf66270 */
[-C--:B------:R-:W-:Y:S01]  /*e7a0*/  @!P0 LEA.HI.X R11, R214, R3.reuse, R86, 0x2, P6 ;  /* 0x00000003d60b8211 */ /* 0x080fe200030f1456 */
[----:B------:R4:W-:Y:S01]  /*e7b0*/  @!P1 ST.E.64 desc[UR8][R6.64], R76 ;  /* 0x0000004c06009985 */ /* 0x0009e2000c101b08 */
[-C--:B-1----:R-:W-:Y:S02]  /*e7c0*/  @!P4 LEA R14, P2, R212, R2.reuse, 0x2 ;  /* 0x00000002d40ec211 */ /* 0x082fe400078410ff */
[C---:B------:R-:W-:Y:S01]  /*e7d0*/  @!P5 LEA R12, P1, R213.reuse, R2, 0x2 ;  /* 0x00000002d50cd211 */ /* 0x040fe200078210ff */
[----:B------:R1:W-:Y:S01]  /*e7e0*/  @!P0 ST.E.64 desc[UR8][R10.64], R20 ;  /* 0x000000140a008985 */ /* 0x0003e2000c101b08 */
[----:B------:R-:W-:Y:S02]  /*e7f0*/  ISETP.GE.AND P0, PT, R210, UR4, PT ;  /* 0x00000004d2007c0c */ /* 0x000fe4000bf06270 */
[----:B------:R-:W-:Y:S02]  /*e800*/  @!P5 LEA.HI.X R13, R213, R3, R85, 0x2, P1 ;  /* 0x00000003d50dd211 */ /* 0x000fe400008f1455 */
[----:B------:R-:W-:-:S02]  /*e810*/  ISETP.GE.AND P1, PT, R209, UR4, PT ;  /* 0x00000004d1007c0c */ /* 0x000fc4000bf26270 */
[CC--:B--2---:R-:W-:Y:S01]  /*e820*/  @!P3 LEA R22, P6, R211.reuse, R2.reuse, 0x2 ;  /* 0x00000002d316b211 */ /* 0x0c4fe200078c10ff */
[----:B------:R2:W-:Y:S01]  /*e830*/  @!P5 ST.E.64 desc[UR8][R12.64], R120 ;  /* 0x000000780c00d985 */ /* 0x0005e2000c101b08 */
[-C--:B------:R-:W-:Y:S02]  /*e840*/  @!P4 LEA.HI.X R15, R212, R3.reuse, R84, 0x2, P2 ;  /* 0x00000003d40fc211 */ /* 0x080fe400010f1454 */
[----:B------:R-:W-:Y:S02]  /*e850*/  @!P3 LEA.HI.X R23, R211, R3, R83, 0x2, P6 ;  /* 0x00000003d317b211 */ /* 0x000fe400030f1453 */
[----:B------:R-:W-:Y:S01]  /*e860*/  ISETP.GE.AND P2, PT, R206, UR4, PT ;  /* 0x00000004ce007c0c */ /* 0x000fe2000bf46270 */
[----:B------:R5:W-:Y:S01]  /*e870*/  @!P4 ST.E.64 desc[UR8][R14.64], R88 ;  /* 0x000000580e00c985 */ /* 0x000be2000c101b08 */
[----:B------:R-:W-:Y:S02]  /*e880*/  ISETP.GE.AND P4, PT, R208, UR4, PT ;  /* 0x00000004d0007c0c */ /* 0x000fe4000bf86270 */
[----:B---3--:R-:W-:Y:S01]  /*e890*/  @!P0 LEA R4, P5, R210, R2, 0x2 ;  /* 0x00000002d2048211 */ /* 0x008fe200078a10ff */
[----:B------:R3:W-:Y:S01]  /*e8a0*/  @!P3 ST.E.64 desc[UR8][R22.64], R92 ;  /* 0x0000005c1600b985 */ /* 0x0007e2000c101b08 */
[----:B------:R-:W-:-:S02]  /*e8b0*/  ISETP.GE.AND P3, PT, R207, UR4, PT ;  /* 0x00000004cf007c0c */ /* 0x000fc4000bf66270 */
[-C--:B------:R-:W-:Y:S02]  /*e8c0*/  @!P0 LEA.HI.X R5, R210, R3.reuse, R82, 0x2, P5 ;  /* 0x00000003d2058211 */ /* 0x080fe400028f1452 */
[----:B------:R-:W-:Y:S02]  /*e8d0*/  ISETP.GE.AND P5, PT, R205, UR4, PT ;  /* 0x00000004cd007c0c */ /* 0x000fe4000bfa6270 */
[CC--:B----4-:R-:W-:Y:S01]  /*e8e0*/  @!P1 LEA R6, P6, R209.reuse, R2.reuse, 0x2 ;  /* 0x00000002d1069211 */ /* 0x0d0fe200078c10ff */
[----:B------:R3:W-:Y:S02]  /*e8f0*/  @!P0 ST.E.64 desc[UR8][R4.64], R96 ;  /* 0x0000006004008985 */ /* 0x0007e4000c101b08 */
[-C--:B-1----:R-:W-:Y:S02]  /*e900*/  @!P4 LEA R10, P0, R208, R2.reuse, 0x2 ;  /* 0x00000002d00ac211 */ /* 0x082fe400078010ff */
[----:B------:R-:W-:Y:S02]  /*e910*/  @!P1 LEA.HI.X R7, R209, R3, R81, 0x2, P6 ;  /* 0x00000003d1079211 */ /* 0x000fe400030f1451 */
[----:B--2---:R-:W-:-:S02]  /*e920*/  @!P3 LEA R12, P6, R207, R2, 0x2 ;  /* 0x00000002cf0cb211 */ /* 0x004fc400078c10ff */
[-C--:B------:R-:W-:Y:S01]  /*e930*/  @!P4 LEA.HI.X R11, R208, R3.reuse, R80, 0x2, P0 ;  /* 0x00000003d00bc211 */ /* 0x080fe200000f1450 */
[----:B------:R3:W-:Y:S01]  /*e940*/  @!P1 ST.E.64 desc[UR8][R6.64], R100 ;  /* 0x0000006406009985 */ /* 0x0007e2000c101b08 */
[CC--:B-----5:R-:W-:Y:S02]  /*e950*/  @!P2 LEA R14, P1, R206.reuse, R2.reuse, 0x2 ;  /* 0x00000002ce0ea211 */ /* 0x0e0fe400078210ff */
[----:B------:R-:W-:Y:S01]  /*e960*/  @!P5 LEA R2, P0, R205, R2, 0x2 ;  /* 0x00000002cd02d211 */ /* 0x000fe200078010ff */
[----:B------:R3:W-:Y:S01]  /*e970*/  @!P4 ST.E.64 desc[UR8][R10.64], R104 ;  /* 0x000000680a00c985 */ /* 0x0007e2000c101b08 */
[-C--:B------:R-:W-:Y:S02]  /*e980*/  @!P3 LEA.HI.X R13, R207, R3.reuse, R237, 0x2, P6 ;  /* 0x00000003cf0db211 */ /* 0x080fe400030f14ed */
[-C--:B------:R-:W-:Y:S02]  /*e990*/  @!P2 LEA.HI.X R15, R206, R3.reuse, R236, 0x2, P1 ;  /* 0x00000003ce0fa211 */ /* 0x080fe400008f14ec */
[----:B------:R-:W-:Y:S01]  /*e9a0*/  @!P5 LEA.HI.X R3, R205, R3, R235, 0x2, P0 ;  /* 0x00000003cd03d211 */ /* 0x000fe200000f14eb */
[----:B------:R3:W-:Y:S04]  /*e9b0*/  @!P3 ST.E.64 desc[UR8][R12.64], R108 ;  /* 0x0000006c0c00b985 */ /* 0x0007e8000c101b08 */
[----:B------:R3:W-:Y:S04]  /*e9c0*/  @!P2 ST.E.64 desc[UR8][R14.64], R112 ;  /* 0x000000700e00a985 */ /* 0x0007e8000c101b08 */
[----:B------:R3:W-:Y:S02]  /*e9d0*/  @!P5 ST.E.64 desc[UR8][R2.64], R116 ;  /* 0x000000740200d985 */ /* 0x0007e4000c101b08 */
.L_x_3425:
[----:B------:R-:W-:Y:S05]  /*e9e0*/  BSYNC B1 ;  /* 0x0000000000017941 */ /* 0x000fea0003800000 */
.L_x_3424:
[----:B------:R-:W-:Y:S01]  /*e9f0*/  ISETP.GE.AND P0, PT, R9, R18, PT ;  /* 0x000000120900720c */ /* 0x000fe20003f06270 */
[----:B---3--:R3:W4:Y:S04]  /*ea00*/  SHFL.IDX PT, R5, R8, 0x1, 0x1c1f ;  /* 0x003c1f0008057f89 */ /* 0x00872800000e0000 */
[----:B------:R3:W0:Y:S08]  /*ea10*/  SHFL.IDX PT, R4, R0, 0x1, 0x1c1f ;  /* 0x003c1f0000047f89 */ /* 0x00063000000e0000 */
[----:B---3--:R-:W-:Y:S05]  /*ea20*/  @P0 BRA `(.L_x_3423) ;  /* 0x0000001400600947 */ /* 0x008fea0003800000 */
[----:B------:R-:W-:Y:S01]  /*ea30*/  ULDC UR4, c[0x0][0xac8] ;  /* 0x0002b20000047ab9 */ /* 0x000fe20000000800 */
[----:B------:R-:W-:Y:S01]  /*ea40*/  ULDC.64 UR8, c[0x0][0x208] ;  /* 0x0000820000087ab9 */ /* 0x000fe20000000a00 */
[----:B------:R-:W-:Y:S02]  /*ea50*/  ISETP.GE.AND P2, PT, R227, UR4, PT ;  /* 0x00000004e3007c0c */ /* 0x000fe4000bf46270 */
[----:B------:R-:W-:Y:S02]  /*ea60*/  ISETP.GE.AND P1, PT, R204, UR4, PT ;  /* 0x00000004cc007c0c */ /* 0x000fe4000bf26270 */
[----:B------:R-:W-:Y:S02]  /*ea70*/  ISETP.GE.AND P5, PT, R226, UR4, PT ;  /* 0x00000004e2007c0c */ /* 0x000fe4000bfa6270 */
[----:B------:R-:W-:Y:S02]  /*ea80*/  ISETP.GE.AND P4, PT, R225, UR4, PT ;  /* 0x00000004e1007c0c */ /* 0x000fe4000bf86270 */
[----:B------:R-:W-:-:S05]  /*ea90*/  ISETP.GE.AND P3, PT, R224, UR4, PT ;  /* 0x00000004e0007c0c */ /* 0x000fca000bf66270 */
[CC--:B0-----:R-:W-:Y:S02]  /*eaa0*/  @!P2 LEA R6, P0, R227.reuse, R4.reuse, 0x2 ;  /* 0x00000004e306a211 */ /* 0x0c1fe400078010ff */
[----:B-12-4-:R-:W-:Y:S02]  /*eab0*/  @!P1 IMAD.WIDE R2, R204, 0x4, R4 ;  /* 0x00000004cc029825 */ /* 0x016fe400078e0204 */
[----:B------:R-:W-:Y:S02]  /*eac0*/  @!P2 LEA.HI.X R7, R227, R5, R137, 0x2, P0 ;  /* 0x00000005e307a211 */ /* 0x000fe400000f1489 */
[----:B------:R-:W-:Y:S01]  /*ead0*/  ISETP.GE.AND P0, PT, R223, UR4, PT ;  /* 0x00000004df007c0c */ /* 0x000fe2000bf06270 */
[----:B------:R0:W-:Y:S01]  /*eae0*/  @!P1 ST.E.64 desc[UR8][R2.64], R26 ;  /* 0x0000001a02009985 */ /* 0x0001e2000c101b08 */
[-C--:B------:R-:W-:Y:S02]  /*eaf0*/  @!P5 LEA R8, P6, R226, R4.reuse, 0x2 ;  /* 0x00000004e208d211 */ /* 0x080fe400078c10ff */
[----:B------:R-:W-:Y:S01]  /*eb00*/  ISETP.GE.AND P1, PT, R222, UR4, PT ;  /* 0x00000004de007c0c */ /* 0x000fe2000bf26270 */
[----:B------:R1:W-:Y:S01]  /*eb10*/  @!P2 ST.E.64 desc[UR8][R6.64], R30 ;  /* 0x0000001e0600a985 */ /* 0x0003e2000c101b08 */
[----:B------:R-:W-:-:S02]  /*eb20*/  @!P4 LEA R10, P2, R225, R4, 0x2 ;  /* 0x00000004e10ac211 */ /* 0x000fc400078410ff */
[-C--:B------:R-:W-:Y:S02]  /*eb30*/  @!P5 LEA.HI.X R9, R226, R5.reuse, R136, 0x2, P6 ;  /* 0x00000005e209d211 */ /* 0x080fe400030f1488 */
[----:B------:R-:W-:Y:S02]  /*eb40*/  @!P4 LEA.HI.X R11, R225, R5, R135, 0x2, P2 ;  /* 0x00000005e10bc211 */ /* 0x000fe400010f1487 */
[----:B------:R-:W-:Y:S01]  /*eb50*/  ISETP.GE.AND P2, PT, R221, UR4, PT ;  /* 0x00000004dd007c0c */ /* 0x000fe2000bf46270 */
[----:B------:R-:W-:Y:S01]  /*eb60*/  @!P5 ST.E.64 desc[UR8][R8.64], R34 ;  /* 0x000000220800d985 */ /* 0x000fe2000c101b08 */
[----:B------:R-:W-:-:S03]  /*eb70*/  @!P3 LEA R12, P6, R224, R4, 0x2 ;  /* 0x00000004e00cb211 */ /* 0x000fc600078c10ff */
[----:B------:R2:W-:Y:S01]  /*eb80*/  @!P4 ST.E.64 desc[UR8][R10.64], R38 ;  /* 0x000000260a00c985 */ /* 0x0005e2000c101b08 */
[CC--:B0-----:R-:W-:Y:S02]  /*eb90*/  @!P0 LEA R2, P4, R223.reuse, R4.reuse, 0x2 ;  /* 0x00000004df028211 */ /* 0x0c1fe400078810ff */
[-C--:B------:R-:W-:Y:S02]  /*eba0*/  @!P3 LEA.HI.X R13, R224, R5.reuse, R134, 0x2, P6 ;  /* 0x00000005e00db211 */ /* 0x080fe400030f1486 */
[----:B------:R-:W-:Y:S02]  /*ebb0*/  @!P0 LEA.HI.X R3, R223, R5, R133, 0x2, P4 ;  /* 0x00000005df038211 */ /* 0x000fe400020f1485 */
[----:B------:R-:W-:Y:S01]  /*ebc0*/  ISETP.GE.AND P4, PT, R219, UR4, PT ;  /* 0x00000004db007c0c */ /* 0x000fe2000bf86270 */
[----:B------:R0:W-:Y:S01]  /*ebd0*/  @!P3 ST.E.64 desc[UR8][R12.64], R42 ;  /* 0x0000002a0c00b985 */ /* 0x0001e2000c101b08 */
[----:B------:R-:W-:Y:S02]  /*ebe0*/  ISETP.GE.AND P3, PT, R220, UR4, PT ;  /* 0x00000004dc007c0c */ /* 0x000fe4000bf66270 */
[-C--:B-1----:R-:W-:Y:S01]  /*ebf0*/  @!P1 LEA R6, P5, R222, R4.reuse, 0x2 ;  /* 0x00000004de069211 */ /* 0x082fe200078a10ff */
[----:B------:R1:W-:Y:S01]  /*ec00*/  @!P0 ST.E.64 desc[UR8][R2.64], R46 ;  /* 0x0000002e02008985 */ /* 0x0003e2000c101b08 */
[----:B------:R-:W-:-:S02]  /*ec10*/  @!P2 LEA R14, P6, R221, R4, 0x2 ;  /* 0x00000004dd0ea211 */ /* 0x000fc400078c10ff */
[-C--:B------:R-:W-:Y:S02]  /*ec20*/  @!P1 LEA.HI.X R7, R222, R5.reuse, R132, 0x2, P5 ;  /* 0x00000005de079211 */ /* 0x080fe400028f1484 */
[----:B------:R-:W-:Y:S02]  /*ec30*/  ISETP.GE.AND P5, PT, R218, UR4, PT ;  /* 0x00000004da007c0c */ /* 0x000fe4000bfa6270 */
[----:B------:R-:W-:Y:S01]  /*ec40*/  @!P2 LEA.HI.X R15, R221, R5, R131, 0x2, P6 ;  /* 0x00000005dd0fa211 */ /* 0x000fe200030f1483 */
[----:B------:R3:W-:Y:S01]  /*ec50*/  @!P1 ST.E.64 desc[UR8][R6.64], R50 ;  /* 0x0000003206009985 */ /* 0x0007e2000c101b08 */
[-C--:B--2---:R-:W-:Y:S02]  /*ec60*/  @!P4 LEA R10, P0, R219, R4.reuse, 0x2 ;  /* 0x00000004db0ac211 */ /* 0x084fe400078010ff */
[----:B------:R-:W-:Y:S01]  /*ec70*/  @!P3 LEA R8, P6, R220, R4, 0x2 ;  /* 0x00000004dc08b211 */ /* 0x000fe200078c10ff */
[----:B------:R2:W-:Y:S01]  /*ec80*/  @!P2 ST.E.64 desc[UR8][R14.64], R54 ;  /* 0x000000360e00a985 */ /* 0x0005e2000c101b08 */
[----:B------:R-:W-:-:S02]  /*ec90*/  ISETP.GE.AND P2, PT, R217, UR4, PT ;  /* 0x00000004d9007c0c */ /* 0x000fc4000bf46270 */
[----:B------:R-:W-:Y:S02]  /*eca0*/  ISETP.GE.AND P1, PT, R216, UR4, PT ;  /* 0x00000004d8007c0c */ /* 0x000fe4000bf26270 */
[-C--:B------:R-:W-:Y:S02]  /*ecb0*/  @!P4 LEA.HI.X R11, R219, R5.reuse, R129, 0x2, P0 ;  /* 0x00000005db0bc211 */ /* 0x080fe400000f1481 */
[----:B------:R-:W-:Y:S02]  /*ecc0*/  ISETP.GE.AND P0, PT, R215, UR4, PT ;  /* 0x00000004d7007c0c */ /* 0x000fe4000bf06270 */
[----:B------:R-:W-:Y:S02]  /*ecd0*/  @!P3 LEA.HI.X R9, R220, R5, R130, 0x2, P6 ;  /* 0x00000005dc09b211 */ /* 0x000fe400030f1482 */
[----:B0-----:R-:W-:-:S03]  /*ece0*/  @!P5 LEA R12, P6, R218, R4, 0x2 ;  /* 0x00000004da0cd211 */ /* 0x001fc600078c10ff */
[----:B------:R0:W-:Y:S01]  /*ecf0*/  @!P3 ST.E.64 desc[UR8][R8.64], R58 ;  /* 0x0000003a0800b985 */ /* 0x0001e2000c101b08 */
[-C--:B------:R-:W-:Y:S02]  /*ed00*/  @!P5 LEA.HI.X R13, R218, R5.reuse, R128, 0x2, P6 ;  /* 0x00000005da0dd211 */ /* 0x080fe400030f1480 */
[CC--:B-1----:R-:W-:Y:S01]  /*ed10*/  @!P2 LEA R2, P6, R217.reuse, R4.reuse, 0x2 ;  /* 0x00000004d902a211 */ /* 0x0c2fe200078c10ff */
[----:B------:R1:W-:Y:S01]  /*ed20*/  @!P4 ST.E.64 desc[UR8][R10.64], R62 ;  /* 0x0000003e0a00c985 */ /* 0x0003e2000c101b08 */
[-C--:B---3--:R-:W-:Y:S02]  /*ed30*/  @!P1 LEA R6, P3, R216, R4.reuse, 0x2 ;  /* 0x00000004d8069211 */ /* 0x088fe400078610ff */
[----:B------:R-:W-:Y:S01]  /*ed40*/  @!P2 LEA.HI.X R3, R217, R5, R127, 0x2, P6 ;  /* 0x00000005d903a211 */ /* 0x000fe200030f147f */
[----:B------:R3:W-:Y:S01]  /*ed50*/  @!P5 ST.E.64 desc[UR8][R12.64], R66 ;  /* 0x000000420c00d985 */ /* 0x0007e2000c101b08 */
[----:B------:R-:W-:Y:S02]  /*ed60*/  ISETP.GE.AND P5, PT, R214, UR4, PT ;  /* 0x00000004d6007c0c */ /* 0x000fe4000bfa6270 */
[----:B------:R-:W-:Y:S01]  /*ed70*/  ISETP.GE.AND P4, PT, R213, UR4, PT ;  /* 0x00000004d5007c0c */ /* 0x000fe2000bf86270 */
[----:B------:R4:W-:Y:S01]  /*ed80*/  @!P2 ST.E.64 desc[UR8][R2.64], R70 ;  /* 0x000000460200a985 */ /* 0x0009e2000c101b08 */
[----:B--2---:R-:W-:-:S02]  /*ed90*/  @!P0 LEA R14, P6, R215, R4, 0x2 ;  /* 0x00000004d70e8211 */ /* 0x004fc400078c10ff */
[-C--:B------:R-:W-:Y:S02]  /*eda0*/  @!P1 LEA.HI.X R7, R216, R5.reuse, R126, 0x2, P3 ;  /* 0x00000005d8079211 */ /* 0x080fe400018f147e */
[----:B------:R-:W-:Y:S02]  /*edb0*/  @!P0 LEA.HI.X R15, R215, R5, R87, 0x2, P6 ;  /* 0x00000005d70f8211 */ /* 0x000fe400030f1457 */
[----:B------:R-:W-:Y:S01]  /*edc0*/  ISETP.GE.AND P3, PT, R212, UR4, PT ;  /* 0x00000004d4007c0c */ /* 0x000fe2000bf66270 */
[----:B------:R2:W-:Y:S02]  /*edd0*/  @!P1 ST.E.64 desc[UR8][R6.64], R74 ;  /* 0x0000004a06009985 */ /* 0x0005e4000c101b08 */
[----:B0-----:R-:W-:Y:S02]  /*ede0*/  @!P5 LEA R8, P1, R214, R4, 0x2 ;  /* 0x00000004d608d211 */ /* 0x001fe400078210ff */
[----:B------:R-:W-:Y:S01]  /*edf0*/  @!P0 ST.E.64 desc[UR8][R14.64], R78 ;  /* 0x0000004e0e008985 */ /* 0x000fe2000c101b08 */
[----:B------:R-:W-:-:S02]  /*ee00*/  ISETP.GE.AND P0, PT, R211, UR4, PT ;  /* 0x00000004d3007c0c */ /* 0x000fc4000bf06270 */
[CC--:B-1----:R-:W-:Y:S02]  /*ee10*/  @!P4 LEA R10, P2, R213.reuse, R4.reuse, 0x2 ;  /* 0x00000004d50ac211 */ /* 0x0c2fe400078410ff */
[-C--:B------:R-:W-:Y:S02]  /*ee20*/  @!P5 LEA.HI.X R9, R214, R5.reuse, R86, 0x2, P1 ;  /* 0x00000005d609d211 */ /* 0x080fe400008f1456 */
[-C--:B------:R-:W-:Y:S02]  /*ee30*/  @!P4 LEA.HI.X R11, R213, R5.reuse, R85, 0x2, P2 ;  /* 0x00000005d50bc211 */ /* 0x080fe400010f1455 */
[----:B---3--:R-:W-:Y:S01]  /*ee40*/  @!P3 LEA R12, P6, R212, R4, 0x2 ;  /* 0x00000004d40cb211 */ /* 0x008fe200078c10ff */
[----:B------:R0:W-:Y:S01]  /*ee50*/  @!P5 ST.E.64 desc[UR8][R8.64], R122 ;  /* 0x0000007a0800d985 */ /* 0x0001e2000c101b08 */
[----:B------:R-:W-:Y:S02]  /*ee60*/  ISETP.GE.AND P1, PT, R210, UR4, PT ;  /* 0x00000004d2007c0c */ /* 0x000fe4000bf26270 */
[----:B------:R-:W-:Y:S01]  /*ee70*/  @!P3 LEA.HI.X R13, R212, R5, R84, 0x2, P6 ;  /* 0x00000005d40db211 */ /* 0x000fe200030f1454 */
[----:B------:R1:W-:Y:S01]  /*ee80*/  @!P4 ST.E.64 desc[UR8][R10.64], R124 ;  /* 0x0000007c0a00c985 */ /* 0x0003e2000c101b08 */
[----:B------:R-:W-:-:S02]  /*ee90*/  ISETP.GE.AND P4, PT, R209, UR4, PT ;  /* 0x00000004d1007c0c */ /* 0x000fc4000bf86270 */
[CC--:B----4-:R-:W-:Y:S01]  /*eea0*/  @!P0 LEA R2, P5, R211.reuse, R4.reuse, 0x2 ;  /* 0x00000004d3028211 */ /* 0x0d0fe200078a10ff */
[----:B------:R3:W-:Y:S01]  /*eeb0*/  @!P3 ST.E.64 desc[UR8][R12.64], R90 ;  /* 0x0000005a0c00b985 */ /* 0x0007e2000c101b08 */
[----:B------:R-:W-:Y:S02]  /*eec0*/  ISETP.GE.AND P3, PT, R208, UR4, PT ;  /* 0x00000004d0007c0c */ /* 0x000fe4000bf66270 */
[----:B------:R-:W-:Y:S02]  /*eed0*/  @!P0 LEA.HI.X R3, R211, R5, R83, 0x2, P5 ;  /* 0x00000005d3038211 */ /* 0x000fe400028f1453 */
[----:B------:R-:W-:Y:S02]  /*eee0*/  ISETP.GE.AND P5, PT, R206, UR4, PT ;  /* 0x00000004ce007c0c */ /* 0x000fe4000bfa6270 */
[----:B------:R-:W-:Y:S01]  /*eef0*/  ISETP.GE.AND P2, PT, R207, UR4, PT ;  /* 0x00000004cf007c0c */ /* 0x000fe2000bf46270 */
[----:B------:R4:W-:Y:S01]  /*ef00*/  @!P0 ST.E.64 desc[UR8][R2.64], R94 ;  /* 0x0000005e02008985 */ /* 0x0009e2000c101b08 */
[----:B--2---:R-:W-:-:S02]  /*ef10*/  @!P1 LEA R6, P6, R210, R4, 0x2 ;  /* 0x00000004d2069211 */ /* 0x004fc400078c10ff */
[CC--:B0-----:R-:W-:Y:S02]  /*ef20*/  @!P4 LEA R8, P0, R209.reuse, R4.reuse, 0x2 ;  /* 0x00000004d108c211 */ /* 0x0c1fe400078010ff */
[-C--:B------:R-:W-:Y:S02]  /*ef30*/  @!P1 LEA.HI.X R7, R210, R5.reuse, R82, 0x2, P6 ;  /* 0x00000005d2079211 */ /* 0x080fe400030f1452 */
[-C--:B------:R-:W-:Y:S02]  /*ef40*/  @!P4 LEA.HI.X R9, R209, R5.reuse, R81, 0x2, P0 ;  /* 0x00000005d109c211 */ /* 0x080fe400000f1451 */
[-C--:B-1----:R-:W-:Y:S01]  /*ef50*/  @!P3 LEA R10, P6, R208, R4.reuse, 0x2 ;  /* 0x00000004d00ab211 */ /* 0x082fe200078c10ff */
[----:B------:R4:W-:Y:S01]  /*ef60*/  @!P1 ST.E.64 desc[UR8][R6.64], R98 ;  /* 0x0000006206009985 */ /* 0x0009e2000c101b08 */
[CC--:B------:R-:W-:Y:S02]  /*ef70*/  @!P5 LEA R14, P0, R206.reuse, R4.reuse, 0x2 ;  /* 0x00000004ce0ed211 */ /* 0x0c0fe400078010ff */
[----:B---3--:R-:W-:Y:S01]  /*ef80*/  @!P2 LEA R12, P1, R207, R4, 0x2 ;  /* 0x00000004cf0ca211 */ /* 0x008fe200078210ff */
[----:B------:R4:W-:Y:S01]  /*ef90*/  @!P4 ST.E.64 desc[UR8][R8.64], R102 ;  /* 0x000000660800c985 */ /* 0x0009e2000c101b08 */
[----:B------:R-:W-:-:S02]  /*efa0*/  @!P5 LEA.HI.X R15, R206, R5, R236, 0x2, P0 ;  /* 0x00000005ce0fd211 */ /* 0x000fc400000f14ec */
[----:B------:R-:W-:Y:S02]  /*efb0*/  ISETP.GE.AND P0, PT, R205, UR4, PT ;  /* 0x00000004cd007c0c */ /* 0x000fe4000bf06270 */
[-C--:B------:R-:W-:Y:S02]  /*efc0*/  @!P3 LEA.HI.X R11, R208, R5.reuse, R80, 0x2, P6 ;  /* 0x00000005d00bb211 */ /* 0x080fe400030f1450 */
[----:B------:R-:W-:-:S03]  /*efd0*/  @!P2 LEA.HI.X R13, R207, R5, R237, 0x2, P1 ;  /* 0x00000005cf0da211 */ /* 0x000fc600008f14ed */
[----:B------:R4:W-:Y:S04]  /*efe0*/  @!P3 ST.E.64 desc[UR8][R10.64], R106 ;  /* 0x0000006a0a00b985 */ /* 0x0009e8000c101b08 */
[----:B------:R4:W-:Y:S04]  /*eff0*/  @!P2 ST.E.64 desc[UR8][R12.64], R110 ;  /* 0x0000006e0c00a985 */ /* 0x0009e8000c101b08 */
[----:B------:R4:W-:Y:S01]  /*f000*/  @!P5 ST.E.64 desc[UR8][R14.64], R114 ;  /* 0x000000720e00d985 */ /* 0x0009e2000c101b08 */
[----:B------:R-:W-:Y:S05]  /*f010*/  @P0 BRA `(.L_x_3423) ;  /* 0x0000000c00e40947 */ /* 0x000fea0003800000 */
[----:B----4-:R-:W-:Y:S01]  /*f020*/  LEA R2, P0, R205, R4, 0x2 ;  /* 0x00000004cd027211 */ /* 0x010fe200078010ff */
[----:B------:R-:W-:-:S03]  /*f030*/  ULDC.64 UR8, c[0x0][0x208] ;  /* 0x0000820000087ab9 */ /* 0x000fc60000000a00 */
[----:B------:R-:W-:-:S05]  /*f040*/  LEA.HI.X R3, R205, R5, R235, 0x2, P0 ;  /* 0x00000005cd037211 */ /* 0x000fca00000f14eb */
[----:B------:R3:W-:Y:S01]  /*f050*/  ST.E.64 desc[UR8][R2.64], R118 ;  /* 0x0000007602007985 */ /* 0x0007e2000c101b08 */
[----:B------:R-:W-:Y:S05]  /*f060*/  BRA `(.L_x_3423) ;  /* 0x0000000c00d07947 */ /* 0x000fea0003800000 */
.L_x_3414:
[----:B------:R-:W-:Y:S01]  /*f070*/  ULDC.64 UR8, c[0x0][0xc00] ;  /* 0x0003000000087ab9 */ /* 0x000fe20000000a00 */
[----:B------:R-:W-:Y:S01]  /*f080*/  R2UR UR4, R231 ;  /* 0x00000000e70472ca */ /* 0x000fe200000e0000 */
[----:B------:R-:W-:Y:S01]  /*f090*/  UISETP.NE.U32.AND UP0, UPT, UR8, URZ, UPT ;  /* 0x0000003f0800728c */ /* 0x000fe2000bf05070 */
[----:B------:R-:W-:Y:S01]  /*f0a0*/  R2UR UR11, R233 ;  /* 0x00000000e90b72ca */ /* 0x000fe200000e0000 */
        /* <DEDUP_REMOVED lines=9> */
[----:B------:R-:W2:Y:S01]  /*f140*/  @P1 LDG.E R6, desc[UR12][R2.64] ;  /* 0x0000000c02061981 */ /* 0x000ea2000c1e1900 */
[----:B------:R-:W-:Y:S01]  /*f150*/  UISETP.NE.U32.AND UP1, UPT, UR8, URZ, UPT ;  /* 0x0000003f0800728c */ /* 0x000fe2000bf25070 */
[----:B------:R-:W0:Y:S03]  /*f160*/  S2R R7, SR_TID.X ;  /* 0x0000000000077919 */ /* 0x000e260000002100 */
        /* <DEDUP_REMOVED lines=9> */
[----:B------:R-:W-:-:S05]  /*f200*/  IMAD.U32 R5, RZ, RZ, UR9 ;  /* 0x00000009ff057e24 */ /* 0x000fca000f8e00ff */
[----:B------:R1:W5:Y:S01]  /*f210*/  @P2 LDG.E R0, desc[UR12][R4.64] ;  /* 0x0000000c04002981 */ /* 0x000362000c1e1900 */
[----:B0-----:R-:W-:-:S04]  /*f220*/  VIADD R7, R7, 0xffffff80 ;  /* 0xffffff8007077836 */ /* 0x001fc80000000000 */
[----:B------:R-:W-:Y:S02]  /*f230*/  @!UP1 ULDC UR10, c[0x0][0xad4] ;  /* 0x0002b500000a9ab9 */ /* 0x000fe40000000800 */
[----:B------:R-:W-:Y:S01]  /*f240*/  IMAD.U32 R22, RZ, RZ, UR10 ;  /* 0x0000000aff167e24 */ /* 0x000fe2000f8e00ff */
[----:B------:R-:W-:Y:S02]  /*f250*/  ISETP.GT.AND P0, PT, R7, 0x7f, PT ;  /* 0x0000007f0700780c */ /* 0x000fe40003f04270 */
[----:B--2---:R-:W-:-:S13]  /*f260*/  @P1 R2UR UR4, R6 ;  /* 0x00000000060412ca */ /* 0x004fda00000e0000 */
[----:B------:R-:W-:Y:S01]  /*f270*/  USHF.R.S32.HI UR21, URZ, 0x1f, UR4 ;  /* 0x0000001f3f157899 */ /* 0x000fe20008011404 */
[----:B-1----:R-:W-:Y:S11]  /*f280*/  @P2 BRA `(.L_x_3426) ;  /* 0x0000000000142947 */ /* 0x002ff60003800000 */
[----:B------:R-:W-:Y:S05]  /*f290*/  @!P1 BRA `(.L_x_3426) ;  /* 0x0000000000109947 */ /* 0x000fea0003800000 */
[----:B------:R-:W-:Y:S02]  /*f2a0*/  ULDC.64 UR8, c[0x0][0x208] ;  /* 0x0000820000087ab9 */ /* 0x000fe40000000a00 */
[----:B------:R-:W2:Y:S04]  /*f2b0*/  LDG.E R5, desc[UR8][R2.64] ;  /* 0x0000000802057981 */ /* 0x000ea8000c1e1900 */
[----:B-----5:R-:W2:Y:S02]  /*f2c0*/  LDG.E R0, desc[UR8][R2.64+0x4] ;  /* 0x0000040802007981 */ /* 0x020ea4000c1e1900 */
[----:B--2---:R-:W-:-:S07]  /*f2d0*/  IMAD.IADD R0, R0, 0x1, -R5 ;  /* 0x0000000100007824 */ /* 0x004fce00078e0a05 */
.L_x_3426:
[----:B------:R-:W-:Y:S01]  /*f2e0*/  R2UR UR8, R231 ;  /* 0x00000000e70872ca */ /* 0x000fe200000e0000 */
[----:B------:R-:W-:Y:S01]  /*f2f0*/  BSSY B1, `(.L_x_3427) ;  /* 0x0000040000017945 */ /* 0x000fe20003800000 */
[----:B------:R-:W-:-:S11]  /*f300*/  R2UR UR9, R233 ;  /* 0x00000000e90972ca */ /* 0x000fd600000e0000 */
[----:B------:R-:W-:Y:S02]  /*f310*/  USEL UR8, UR8, URZ, !UP0 ;  /* 0x0000003f08087287 */ /* 0x000fe4000c000000 */
[----:B------:R-:W-:Y:S01]  /*f320*/  USEL UR9, UR9, URZ, !UP0 ;  /* 0x0000003f09097287 */ /* 0x000fe2000c000000 */
[----:B------:R-:W-:Y:S11]  /*f330*/  @P0 BRA `(.L_x_3428) ;  /* 0x0000000000ec0947 */ /* 0x000ff60003800000 */
[----:B------:R-:W0:Y:S01]  /*f340*/  S2R R3, SR_TID.X ;  /* 0x0000000000037919 */ /* 0x000e220000002100 */
[----:B------:R-:W1:Y:S01]  /*f350*/  LDC R9, c[0x0][0xbe8] ;  /* 0x0002fa00ff097b82 */ /* 0x000e620000000800 */
[----:B------:R-:W-:-:S13]  /*f360*/  R2UR UR10, R229 ;  /* 0x00000000e50a72ca */ /* 0x000fda00000e0000 */
[----:B------:R-:W-:-:S04]  /*f370*/  IMAD.U32 R2, RZ, RZ, UR10 ;  /* 0x0000000aff027e24 */ /* 0x000fc8000f8e00ff */
[----:B0-----:R-:W-:Y:S02]  /*f380*/  IMAD R2, R2, 0x80, R3 ;  /* 0x0000008002027824 */ /* 0x001fe400078e0203 */
[----:B-1---5:R-:W-:Y:S02]  /*f390*/  IMAD R3, R0, R9, RZ ;  /* 0x0000000900037224 */ /* 0x022fe400078e02ff */
        /* <DEDUP_REMOVED lines=53> */
.L_x_3428:
[----:B------:R-:W-:Y:S05]  /*f6f0*/  BSYNC B1 ;  /* 0x0000000000017941 */ /* 0x000fea0003800000 */
.L_x_3427:
[----:B------:R-:W-:-:S13]  /*f700*/  R2UR UR10, R22 ;  /* 0x00000000160a72ca */ /* 0x000fda00000e0000 */
[----:B------:R-:W-:-:S06]  /*f710*/  UISETP.GT.AND UP0, UPT, UR10, 0x1, UPT ;  /* 0x000000010a00788c */ /* 0x000fcc000bf04270 */
[----:B------:R-:W-:-:S13]  /*f720*/  PLOP3.LUT P0, PT, PT, PT, UP0, 0x80, 0x0 ;  /* 0x000000000000781c */ /* 0x000fda0003f0f008 */
[----:B------:R-:W-:Y:S05]  /*f730*/  @P0 BRA `(.L_x_3423) ;  /* 0x00000008001c0947 */ /* 0x000fea0003800000 */
[----:B------:R-:W1:Y:S01]  /*f740*/  LDC R11, c[0x0][0xbe8] ;  /* 0x0002fa00ff0b7b82 */ /* 0x000e620000000800 */
[----:B------:R-:W-:Y:S01]  /*f750*/  ULDC.64 UR14, c[0x0][0xaa0] ;  /* 0x0002a800000e7ab9 */ /* 0x000fe20000000a00 */
[----:B------:R-:W-:Y:S01]  /*f760*/  R2UR UR16, R229 ;  /* 0x00000000e51072ca */ /* 0x000fe200000e0000 */
[----:B------:R-:W-:Y:S01]  /*f770*/  UIMAD UR12, UR21, UR14, URZ ;  /* 0x0000000e150c72a4 */ /* 0x000fe2000f8e023f */
[----:B------:R-:W-:Y:S01]  /*f780*/  R2UR UR17, R228 ;  /* 0x00000000e41172ca */ /* 0x000fe200000e0000 */
[----:B------:R-:W-:Y:S01]  /*f790*/  UIMAD.WIDE.U32 UR10, UR4, UR14, URZ ;  /* 0x0000000e040a72a5 */ /* 0x000fe2000f8e003f */
[----:B------:R-:W-:Y:S01]  /*f7a0*/  IMAD R2, R19, 0x20, R230 ;  /* 0x0000002013027824 */ /* 0x000fe200078e02e6 */
[----:B------:R-:W-:Y:S01]  /*f7b0*/  UIMAD UR12, UR4, UR15, UR12 ;  /* 0x0000000f040c72a4 */ /* 0x000fe2000f8e020c */
[----:B------:R-:W-:Y:S03]  /*f7c0*/  BSSY B1, `(.L_x_3429) ;  /* 0x0000045000017945 */ /* 0x000fe60003800000 */
[----:B------:R-:W-:-:S03]  /*f7d0*/  UIADD3 UR11, UR11, UR12, URZ ;  /* 0x0000000c0b0b7290 */ /* 0x000fc6000fffe03f */
[----:B------:R-:W-:Y:S01]  /*f7e0*/  ULDC.64 UR12, c[0x0][0xae8] ;  /* 0x0002ba00000c7ab9 */ /* 0x000fe20000000a00 */
[----:B0-----:R-:W-:Y:S02]  /*f7f0*/  IMAD.U32 R5, RZ, RZ, UR16 ;  /* 0x00000010ff057e24 */ /* 0x001fe4000f8e00ff */
[----:B------:R-:W-:Y:S02]  /*f800*/  UIMAD.WIDE.U32 UR10, UR17, UR12, UR10 ;  /* 0x0000000c110a72a5 */ /* 0x000fe4000f8e000a */
[----:B------:R-:W-:Y:S02]  /*f810*/  IMAD R6, R5, 0x80, R2 ;  /* 0x0000008005067824 */ /* 0x000fe400078e0202 */
[----:B------:R-:W-:Y:S02]  /*f820*/  UIMAD UR11, UR17, UR13, UR11 ;  /* 0x0000000d110b72a4 */ /* 0x000fe4000f8e020b */
[----:B------:R-:W-:Y:S01]  /*f830*/  IMAD.MOV.U32 R5, RZ, RZ, R6 ;  /* 0x000000ffff057224 */ /* 0x000fe200078e0006 */
[----:B-1----:R-:W-:Y:S01]  /*f840*/  ISETP.NE.AND P0, PT, R11, 0x1, PT ;  /* 0x000000010b00780c */ /* 0x002fe20003f05270 */
[----:B------:R-:W-:-:S02]  /*f850*/  ULDC.64 UR12, c[0x0][0xaf0] ;  /* 0x0002bc00000c7ab9 */ /* 0x000fc40000000a00 */
[----:B------:R-:W-:-:S04]  /*f860*/  UIMAD UR9, UR9, UR12, URZ ;  /* 0x0000000c090972a4 */ /* 0x000fc8000f8e023f */
[----:B------:R-:W-:Y:S02]  /*f870*/  UIMAD UR4, UR8, UR13, UR9 ;  /* 0x0000000d080472a4 */ /* 0x000fe4000f8e0209 */
[----:B------:R-:W-:-:S03]  /*f880*/  UIMAD.WIDE.U32 UR8, UR8, UR12, UR10 ;  /* 0x0000000c080872a5 */ /* 0x000fc6000f8e000a */
[----:B------:R-:W-:Y:S01]  /*f890*/  ULDC.64 UR10, c[0x0][0xae0] ;  /* 0x0002b800000a7ab9 */ /* 0x000fe20000000a00 */
[----:B------:R-:W0:Y:S01]  /*f8a0*/  @P0 LDC R3, c[0x0][0xbec] ;  /* 0x0002fb00ff030b82 */ /* 0x000e220000000800 */
[----:B------:R-:W-:-:S07]  /*f8b0*/  UIADD3 UR4, UR9, UR4, URZ ;  /* 0x0000000409047290 */ /* 0x000fce000fffe03f */
[----:B------:R-:W1:Y:S01]  /*f8c0*/  @P0 LDC R7, c[0x0][0xbf0] ;  /* 0x0002fc00ff070b82 */ /* 0x000e620000000800 */
[----:B0-----:R-:W-:-:S04]  /*f8d0*/  @P0 IMAD.HI.U32 R2, R6, R3, RZ ;  /* 0x0000000306020227 */ /* 0x001fc800078e00ff */
[----:B------:R-:W-:Y:S02]  /*f8e0*/  IMAD.U32 R3, RZ, RZ, UR9 ;  /* 0x00000009ff037e24 */ /* 0x000fe4000f8e00ff */
[----:B------:R-:W-:Y:S01]  /*f8f0*/  IMAD.U32 R3, RZ, RZ, UR4 ;  /* 0x00000004ff037e24 */ /* 0x000fe2000f8e00ff */
[----:B-1----:R-:W-:-:S04]  /*f900*/  @P0 SHF.R.U32.HI R5, RZ, R7, R2 ;  /* 0x00000007ff050219 */ /* 0x002fc80000011602 */
[--C-:B------:R-:W-:Y:S01]  /*f910*/  SHF.R.S32.HI R2, RZ, 0x1f, R5.reuse ;  /* 0x0000001fff027819 */ /* 0x100fe20000011405 */
[----:B------:R-:W-:-:S04]  /*f920*/  IMAD.MOV R7, RZ, RZ, -R5 ;  /* 0x000000ffff077224 */ /* 0x000fc800078e0a05 */
[----:B------:R-:W-:Y:S02]  /*f930*/  IMAD R4, R2, UR10, RZ ;  /* 0x0000000a02047c24 */ /* 0x000fe4000f8e02ff */
[----:B------:R-:W-:Y:S01]  /*f940*/  IMAD.U32 R2, RZ, RZ, UR8 ;  /* 0x00000008ff027e24 */ /* 0x000fe2000f8e00ff */
[----:B------:R-:W-:Y:S01]  /*f950*/  ULDC.64 UR8, c[0x0][0xad8] ;  /* 0x0002b60000087ab9 */ /* 0x000fe20000000a00 */
[----:B------:R-:W-:Y:S02]  /*f960*/  IMAD R7, R11, R7, R6 ;  /* 0x000000070b077224 */ /* 0x000fe400078e0206 */
[C---:B------:R-:W-:Y:S02]  /*f970*/  IMAD R9, R5.reuse, UR11, R4 ;  /* 0x0000000b05097c24 */ /* 0x040fe4000f8e0204 */
[----:B------:R-:W-:Y:S01]  /*f980*/  IMAD.WIDE.U32 R2, R5, UR10, R2 ;  /* 0x0000000a05027c25 */ /* 0x000fe2000f8e0002 */
[----:B------:R-:W-:-:S03]  /*f990*/  SHF.R.S32.HI R4, RZ, 0x1f, R7 ;  /* 0x0000001fff047819 */ /* 0x000fc60000011407 */
[----:B------:R-:W-:Y:S02]  /*f9a0*/  IMAD.U32 R5, RZ, RZ, UR16 ;  /* 0x00000010ff057e24 */ /* 0x000fe4000f8e00ff */
[----:B------:R-:W-:Y:S02]  /*f9b0*/  IMAD.IADD R3, R3, 0x1, R9 ;  /* 0x0000000103037824 */ /* 0x000fe400078e0209 */
[----:B------:R-:W-:Y:S02]  /*f9c0*/  IMAD R8, R5, 0x80, R230 ;  /* 0x0000008005087824 */ /* 0x000fe400078e02e6 */
[----:B------:R-:W-:Y:S02]  /*f9d0*/  IMAD R6, R4, UR8, RZ ;  /* 0x0000000804067c24 */ /* 0x000fe4000f8e02ff */
[----:B-----5:R-:W-:Y:S02]  /*f9e0*/  IMAD R11, R0, R11, RZ ;  /* 0x0000000b000b7224 */ /* 0x020fe400078e02ff */
[----:B------:R-:W-:-:S02]  /*f9f0*/  VIADD R4, R8, 0x40 ;  /* 0x0000004008047836 */ /* 0x000fc40000000000 */
[C---:B------:R-:W-:Y:S01]  /*fa00*/  IMAD R5, R7.reuse, UR9, R6 ;  /* 0x0000000907057c24 */ /* 0x040fe2000f8e0206 */
[-C--:B------:R-:W-:Y:S01]  /*fa10*/  ISETP.GE.AND P2, PT, R8, R11.reuse, PT ;  /* 0x0000000b0800720c */ /* 0x080fe20003f46270 */
[----:B------:R-:W-:Y:S01]  /*fa20*/  IMAD.WIDE.U32 R2, R7, UR8, R2 ;  /* 0x0000000807027c25 */ /* 0x000fe2000f8e0002 */
[----:B------:R-:W-:Y:S01]  /*fa30*/  ULDC.64 UR8, c[0x0][0xa80] ;  /* 0x0002a00000087ab9 */ /* 0x000fe20000000a00 */
[----:B------:R-:W-:Y:S02]  /*fa40*/  ISETP.GE.AND P1, PT, R4, R11, PT ;  /* 0x0000000b0400720c */ /* 0x000fe40003f26270 */
[----:B------:R-:W-:Y:S01]  /*fa50*/  IMAD.IADD R3, R3, 0x1, R5 ;  /* 0x0000000103037824 */ /* 0x000fe200078e0205 */
[----:B------:R-:W-:Y:S01]  /*fa60*/  LEA R4, P3, R2, UR8, 0x1 ;  /* 0x0000000802047c11 */ /* 0x000fe2000f8608ff */
[----:B------:R-:W-:Y:S02]  /*fa70*/  VIADD R0, R8, 0x20 ;  /* 0x0000002008007836 */ /* 0x000fe40000000000 */
[----:B------:R-:W-:Y:S01]  /*fa80*/  IMAD.SHL.U32 R7, R19, 0x8, RZ ;  /* 0x0000000813077824 */ /* 0x000fe200078e00ff */
[----:B------:R-:W-:-:S02]  /*fa90*/  LEA.HI.X R5, R2, UR9, R3, 0x1, P3 ;  /* 0x0000000902057c11 */ /* 0x000fc400098f0c03 */
[----:B------:R-:W-:Y:S01]  /*faa0*/  ISETP.GE.AND P0, PT, R0, R11, PT ;  /* 0x0000000b0000720c */ /* 0x000fe20003f06270 */
[C---:B------:R-:W-:Y:S01]  /*fab0*/  VIADD R9, R7.reuse, 0x80 ;  /* 0x0000008007097836 */ /* 0x040fe20000000000 */
[----:B------:R0:W1:Y:S01]  /*fac0*/  SHFL.IDX PT, R2, R4, RZ, 0x181f ;  /* 0x00181fff04027589 */ /* 0x00006200000e0000 */
[----:B------:R-:W-:Y:S01]  /*fad0*/  VIADD R13, R7, 0x40 ;  /* 0x00000040070d7836 */ /* 0x000fe20000000000 */
[----:B------:R-:W-:Y:S02]  /*fae0*/  SHF.R.S32.HI R12, RZ, 0x1f, R7 ;  /* 0x0000001fff0c7819 */ /* 0x000fe40000011407 */
[----:B------:R0:W2:Y:S01]  /*faf0*/  SHFL.IDX PT, R0, R5, RZ, 0x181f ;  /* 0x00181fff05007589 */ /* 0x0000a200000e0000 */
[----:B------:R-:W-:Y:S02]  /*fb00*/  SHF.R.S32.HI R6, RZ, 0x1f, R9 ;  /* 0x0000001fff067819 */ /* 0x000fe40000011409 */
[----:B------:R-:W-:Y:S01]  /*fb10*/  SHF.R.S32.HI R10, RZ, 0x1f, R13 ;  /* 0x0000001fff0a7819 */ /* 0x000fe2000001140d */
[----:B------:R-:W-:Y:S06]  /*fb20*/  @P2 BRA `(.L_x_3430) ;  /* 0x0000000000382947 */ /* 0x000fec0003800000 */
        /* <DEDUP_REMOVED lines=10> */
[----:B------:R3:W-:Y:S01]  /*fbd0*/  @!P4 ST.E.128 desc[UR8][R14.64], RZ ;  /* 0x000000ff0e00c985 */ /* 0x0007e2000c101d08 */
[----:B------:R-:W-:-:S03]  /*fbe0*/  @!P2 LEA.HI.X R3, R9, R0, R6, 0x1, P6 ;  /* 0x000000000903a211 */ /* 0x000fc600030f0c06 */
[----:B------:R3:W-:Y:S04]  /*fbf0*/  @!P3 ST.E.128 desc[UR8][R20.64], RZ ;  /* 0x000000ff1400b985 */ /* 0x0007e8000c101d08 */
[----:B------:R3:W-:Y:S02]  /*fc00*/  @!P2 ST.E.128 desc[UR8][R2.64], RZ ;  /* 0x000000ff0200a985 */ /* 0x0007e4000c101d08 */
.L_x_3430:
[----:B------:R-:W-:Y:S05]  /*fc10*/  BSYNC B1 ;  /* 0x0000000000017941 */ /* 0x000fea0003800000 */
.L_x_3429:
        /* <DEDUP_REMOVED lines=8> */
[----:B------:R-:W-:-:S09]  /*fca0*/  ISETP.GE.AND P6, PT, R9, UR4, PT ;  /* 0x0000000409007c0c */ /* 0x000fd2000bfc6270 */
[-C--:B-1----:R-:W-:Y:S02]  /*fcb0*/  @!P4 LEA R14, P0, R7, R2.reuse, 0x1 ;  /* 0x00000002070ec211 */ /* 0x082fe400078008ff */
[-C--:B------:R-:W-:Y:S02]  /*fcc0*/  @!P5 LEA R20, P2, R13, R2.reuse, 0x1 ;  /* 0x000000020d14d211 */ /* 0x080fe400078408ff */
[----:B------:R-:W-:Y:S02]  /*fcd0*/  @!P6 LEA R2, P3, R9, R2, 0x1 ;  /* 0x000000020902e211 */ /* 0x000fe400078608ff */
[-C--:B----4-:R-:W-:Y:S02]  /*fce0*/  @!P4 LEA.HI.X R15, R7, R0.reuse, R12, 0x1, P0 ;  /* 0x00000000070fc211 */ /* 0x090fe400000f0c0c */
[-C--:B------:R-:W-:Y:S02]  /*fcf0*/  @!P5 LEA.HI.X R21, R13, R0.reuse, R10, 0x1, P2 ;  /* 0x000000000d15d211 */ /* 0x080fe400010f0c0a */
[----:B------:R-:W-:Y:S01]  /*fd00*/  @!P6 LEA.HI.X R3, R9, R0, R6, 0x1, P3 ;  /* 0x000000000903e211 */ /* 0x000fe200018f0c06 */
[----:B------:R3:W-:Y:S04]  /*fd10*/  @!P4 ST.E.128 desc[UR8][R14.64], RZ ;  /* 0x000000ff0e00c985 */ /* 0x0007e8000c101d08 */
[----:B------:R3:W-:Y:S04]  /*fd20*/  @!P5 ST.E.128 desc[UR8][R20.64], RZ ;  /* 0x000000ff1400d985 */ /* 0x0007e8000c101d08 */
[----:B------:R3:W-:Y:S02]  /*fd30*/  @!P6 ST.E.128 desc[UR8][R2.64], RZ ;  /* 0x000000ff0200e985 */ /* 0x0007e4000c101d08 */
.L_x_3432:
[----:B------:R-:W-:Y:S05]  /*fd40*/  BSYNC B1 ;  /* 0x0000000000017941 */ /* 0x000fea0003800000 */
.L_x_3431:
        /* <DEDUP_REMOVED lines=12> */
[-C--:B0-----:R-:W-:Y:S02]  /*fe10*/  @!P3 LEA.HI.X R15, R7, R0.reuse, R12, 0x1, P0 ;  /* 0x00000000070fb211 */ /* 0x081fe400000f0c0c */
[-C--:B------:R-:W-:Y:S02]  /*fe20*/  @!P4 LEA.HI.X R21, R13, R0.reuse, R10, 0x1, P1 ;  /* 0x000000000d15c211 */ /* 0x080fe400008f0c0a */
[----:B------:R-:W-:Y:S01]  /*fe30*/  @!P5 LEA.HI.X R3, R9, R0, R6, 0x1, P2 ;  /* 0x000000000903d211 */ /* 0x000fe200010f0c06 */
[----:B------:R3:W-:Y:S04]  /*fe40*/  @!P3 ST.E.128 desc[UR8][R14.64], RZ ;  /* 0x000000ff0e00b985 */ /* 0x0007e8000c101d08 */
[----:B------:R3:W-:Y:S04]  /*fe50*/  @!P4 ST.E.128 desc[UR8][R20.64], RZ ;  /* 0x000000ff1400c985 */ /* 0x0007e8000c101d08 */
[----:B------:R3:W-:Y:S02]  /*fe60*/  @!P5 ST.E.128 desc[UR8][R2.64], RZ ;  /* 0x000000ff0200d985 */ /* 0x0007e4000c101d08 */
.L_x_3434:
[----:B------:R-:W-:Y:S05]  /*fe70*/  BSYNC B1 ;  /* 0x0000000000017941 */ /* 0x000fea0003800000 */
.L_x_3433:
        /* <DEDUP_REMOVED lines=9> */
[----:B------:R-:W-:-:S09]  /*ff10*/  ISETP.GE.AND P5, PT, R9, UR4, PT ;  /* 0x0000000409007c0c */ /* 0x000fd2000bfa6270 */
[-C--:B--2---:R-:W-:Y:S02]  /*ff20*/  @!P3 LEA R14, P0, R7, R2.reuse, 0x1 ;  /* 0x00000002070eb211 */ /* 0x084fe400078008ff */
        /* <DEDUP_REMOVED lines=8> */
.L_x_3423:
[----:B------:R-:W-:Y:S05]  /*ffb0*/  BSYNC B0 ;  /* 0x0000000000007941 */ /* 0x000fea0003800000 */
.L_x_3413:
[----:B------:R-:W-:Y:S02]  /*ffc0*/  ULDC UR4, c[0x0][0xc3c] ;  /* 0x00030f0000047ab9 */ /* 0x000fe40000000800 */
[----:B------:R-:W-:-:S06]  /*ffd0*/  UISETP.GE.AND UP0, UPT, UR7, UR4, UPT ;  /* 0x000000040700728c */ /* 0x000fcc000bf06270 */
[----:B------:R-:W-:-:S13]  /*ffe0*/  PLOP3.LUT P0, PT, PT, PT, UP0, 0x80, 0x0 ;  /* 0x000000000000781c */ /* 0x000fda0003f0f008 */
[----:B------:R-:W-:Y:S05]  /*fff0*/  @!P0 BRA `(.L_x_3435) ;  /* 0xffffff1000408947 */ /* 0x000fea000383ffff */
[----:B------:R-:W-:Y:S05]  /*10000*/  EXIT ;  /* 0x000000000000794d */ /* 0x000fea0003800000 */
.L_x_3387:
        /* <DEDUP_REMOVED lines=18> */
.L_x_3436:
[----:B0-----:R-:W0:Y:S01]  /*10130*/  S2R R0, SR_TID.X ;  /* 0x0000000000007919 */ /* 0x001e220000002100 */
[----:B------:R-:W-:Y:S01]  /*10140*/  ULDC UR4, c[0x0][0xc3c] ;  /* 0x00030f0000047ab9 */ /* 0x000fe20000000800 */
[----:B------:R-:W-:Y:S01]  /*10150*/  ULDC.64 UR6, c[0x0][0x208] ;  /* 0x0000820000067ab9 */ /* 0x000fe20000000a00 */
[----:B------:R-:W-:Y:S01]  /*10160*/  IMAD.MOV.U32 R9, RZ, RZ, RZ ;  /* 0x000000ffff097224 */ /* 0x000fe200078e00ff */
[----:B------:R-:W-:Y:S01]  /*10170*/  ULDC UR5, c[0x0][0xc38] ;  /* 0x00030e0000057ab9 */ /* 0x000fe20000000800 */
[----:B0-----:R-:W-:-:S04]  /*10180*/  LOP3.LUT R0, R0, 0x1f, RZ, 0xc0, !PT ;  /* 0x0000001f00007812 */ /* 0x001fc800078ec0ff */
[----:B------:R-:W-:-:S04]  /*10190*/  ISETP.NE.AND P0, PT, R0, 0x1f, PT ;  /* 0x0000001f0000780c */ /* 0x000fc80003f05270 */
        /* <DEDUP_REMOVED lines=38> */
.L_x_3440:
        /* <DEDUP_REMOVED lines=13> */
[----:B0-----:R-:W-:-:S05]  /*104d0*/  @!P6 IMAD.WIDE R2, R9, 0x4, R2 ;  /* 0x000000040902e825 */ /* 0x001fca00078e0202 */
[----:B------:R1:W2:Y:S02]  /*104e0*/  @!P6 LDG.E R6, desc[UR8][R2.64] ;  /* 0x000000080206e981 */ /* 0x0002a4000c1e1900 */
[----:B-1----:R-:W-:-:S04]  /*104f0*/  @!P6 IMAD.WIDE R2, R9, 0x4, R4 ;  /* 0x000000040902e825 */ /* 0x002fc800078e0204 */
[----:B------:R-:W-:-:S06]  /*10500*/  IMAD.MOV.U32 R9, RZ, RZ, RZ ;  /* 0x000000ffff097224 */ /* 0x000fcc00078e00ff */
        /* <DEDUP_REMOVED lines=22> */
.L_x_3438:
        /* <DEDUP_REMOVED lines=20> */
.L_x_3441:
[----:B-1----:R-:W-:Y:S01]  /*107b0*/  IMAD R11, R12, UR5, R11 ;  /* 0x000000050c0b7c24 */ /* 0x002fe2000f8e020b */
[----:B------:R-:W1:Y:S01]  /*107c0*/  MUFU.RCP R10, R10 ;  /* 0x0000000a000a7308 */ /* 0x000e620000001000 */
[----:B0-----:R-:W-:Y:S02]  /*107d0*/  IMAD R9, R15, R4, RZ ;  /* 0x000000040f097224 */ /* 0x001fe400078e02ff */
[----:B------:R-:W-:Y:S01]  /*107e0*/  IMAD.MOV.U32 R2, RZ, RZ, RZ ;  /* 0x000000ffff027224 */ /* 0x000fe200078e00ff */
[----:B------:R0:W-:Y:S03]  /*107f0*/  STL [R1], R11 ;  /* 0x0000000b01007387 */ /* 0x0001e60000100800 */
[----:B------:R-:W-:Y:S01]  /*10800*/  IMAD.HI.U32 R2, R3, R9, R2 ;  /* 0x0000000903027227 */ /* 0x000fe200078e0002 */
[----:B------:R-:W-:Y:S02]  /*10810*/  IADD3 R9, -R11, UR6, RZ ;  /* 0x000000060b097c10 */ /* 0x000fe4000fffe1ff */
[----:B------:R-:W-:-:S02]  /*10820*/  IABS R3, R6 ;  /* 0x0000000600037213 */ /* 0x000fc40000000000 */
[----:B------:R-:W-:-:S03]  /*10830*/  IABS R13, R9 ;  /* 0x00000009000d7213 */ /* 0x000fc60000000000 */
[----:B------:R-:W-:Y:S02]  /*10840*/  IMAD.MOV R12, RZ, RZ, -R3 ;  /* 0x000000ffff0c7224 */ /* 0x000fe400078e0a03 */
[----:B0-----:R-:W-:-:S04]  /*10850*/  IMAD.HI.U32 R11, R2, R13, RZ ;  /* 0x0000000d020b7227 */ /* 0x001fc800078e00ff */
[----:B-1----:R-:W-:Y:S02]  /*10860*/  VIADD R3, R10, 0xffffffe ;  /* 0x0ffffffe0a037836 */ /* 0x002fe40000000000 */
[----:B------:R-:W-:-:S04]  /*10870*/  IMAD R13, R11, R12, R13 ;  /* 0x0000000c0b0d7224 */ /* 0x000fc800078e020d */
[----:B------:R-:W0:Y:S01]  /*10880*/  F2I.FTZ.U32.TRUNC.NTZ R3, R3 ;  /* 0x0000000300037305 */ /* 0x000e22000021f000 */
[----:B------:R-:W-:-:S13]  /*10890*/  ISETP.GT.U32.AND P1, PT, R4, R13, PT ;  /* 0x0000000d0400720c */ /* 0x000fda0003f24070 */
[----:B------:R-:W-:Y:S02]  /*108a0*/  @!P1 IMAD.IADD R13, R13, 0x1, -R4 ;  /* 0x000000010d0d9824 */ /* 0x000fe400078e0a04 */
[----:B0-----:R-:W-:Y:S02]  /*108b0*/  IMAD.MOV R2, RZ, RZ, -R3 ;  /* 0x000000ffff027224 */ /* 0x001fe400078e0a03 */
[----:B------:R-:W-:Y:S01]  /*108c0*/  @!P1 VIADD R11, R11, 0x1 ;  /* 0x000000010b0b9836 */ /* 0x000fe20000000000 */
[----:B------:R-:W-:Y:S01]  /*108d0*/  ISETP.GE.U32.AND P0, PT, R13, R4, PT ;  /* 0x000000040d00720c */ /* 0x000fe20003f06070 */
[----:B------:R-:W-:Y:S01]  /*108e0*/  IMAD R13, R2, R7, RZ ;  /* 0x00000007020d7224 */ /* 0x000fe200078e02ff */
[----:B------:R-:W-:Y:S01]  /*108f0*/  ISETP.NE.AND P1, PT, R6, RZ, PT ;  /* 0x000000ff0600720c */ /* 0x000fe20003f25270 */
[----:B------:R-:W-:-:S04]  /*10900*/  IMAD.MOV.U32 R2, RZ, RZ, RZ ;  /* 0x000000ffff027224 */ /* 0x000fc800078e00ff */
[----:B------:R-:W-:Y:S01]  /*10910*/  IMAD.HI.U32 R4, R3, R13, R2 ;  /* 0x0000000d03047227 */ /* 0x000fe200078e0002 */
[----:B------:R-:W-:-:S04]  /*10920*/  LOP3.LUT R2, R9, R6, RZ, 0x3c, !PT ;  /* 0x0000000609027212 */ /* 0x000fc800078e3cff */
[----:B------:R-:W-:Y:S01]  /*10930*/  ISETP.GE.AND P2, PT, R2, RZ, PT ;  /* 0x000000ff0200720c */ /* 0x000fe20003f46270 */
[----:B------:R-:W-:Y:S01]  /*10940*/  @P0 VIADD R11, R11, 0x1 ;  /* 0x000000010b0b0836 */ /* 0x000fe20000000000 */
[----:B------:R-:W-:-:S05]  /*10950*/  IABS R2, R8 ;  /* 0x0000000800027213 */ /* 0x000fca0000000000 */
[----:B------:R-:W-:-:S06]  /*10960*/  IMAD.MOV R2, RZ, RZ, -R2 ;  /* 0x000000ffff027224 */ /* 0x000fcc00078e0a02 */
[----:B------:R-:W-:Y:S01]  /*10970*/  @!P2 IMAD.MOV R11, RZ, RZ, -R11 ;  /* 0x000000ffff0ba224 */ /* 0x000fe200078e0a0b */
[----:B------:R-:W-:-:S04]  /*10980*/  @!P1 LOP3.LUT R11, RZ, R6, RZ, 0x33, !PT ;  /* 0x00000006ff0b9212 */ /* 0x000fc800078e33ff */
[-C--:B------:R-:W-:Y:S01]  /*10990*/  IABS R3, R11.reuse ;  /* 0x0000000b00037213 */ /* 0x080fe20000000000 */
[----:B------:R-:W-:-:S04]  /*109a0*/  IMAD R6, R6, R11, RZ ;  /* 0x0000000b06067224 */ /* 0x000fc800078e02ff */
[----:B------:R-:W-:-:S04]  /*109b0*/  IMAD.HI.U32 R4, R4, R3, RZ ;  /* 0x0000000304047227 */ /* 0x000fc800078e00ff */
[----:B------:R-:W-:Y:S02]  /*109c0*/  IMAD R2, R4, R2, R3 ;  /* 0x0000000204027224 */ /* 0x000fe400078e0203 */
[----:B------:R-:W-:-:S03]  /*109d0*/  IMAD.IADD R6, R9, 0x1, -R6 ;  /* 0x0000000109067824 */ /* 0x000fc600078e0a06 */
[----:B------:R-:W-:Y:S02]  /*109e0*/  ISETP.GT.U32.AND P1, PT, R7, R2, PT ;  /* 0x000000020700720c */ /* 0x000fe40003f24070 */
[----:B------:R1:W-:Y:S11]  /*109f0*/  STL [R1+0x4], R6 ;  /* 0x0000040601007387 */ /* 0x0003f60000100800 */
[----:B------:R-:W-:-:S02]  /*10a00*/  @!P1 IMAD.IADD R2, R2, 0x1, -R7 ;  /* 0x0000000102029824 */ /* 0x000fc400078e0a07 */
        /* <DEDUP_REMOVED lines=11> */
[----:B------:R-:W-:Y:S02]  /*10ac0*/  VIADD R2, R5, UR4 ;  /* 0x0000000405027c36 */ /* 0x000fe40008000000 */
[----:B------:R-:W-:-:S03]  /*10ad0*/  IMAD R3, R11, 0x10000, R4 ;  /* 0x000100000b037824 */ /* 0x000fc600078e0204 */
[----:B------:R1:W-:Y:S04]  /*10ae0*/  STL [R1+0xc], R2 ;  /* 0x00000c0201007387 */ /* 0x0003e80000100800 */
[----:B------:R1:W-:Y:S01]  /*10af0*/  STL [R1+0x8], R3 ;  /* 0x0000080301007387 */ /* 0x0003e20000100800 */
[----:B------:R-:W-:Y:S05]  /*10b00*/  BRA `(.L_x_3442) ;  /* 0x0000000000107947 */ /* 0x000fea0003800000 */
.L_x_3439:
[----:B------:R-:W-:Y:S01]  /*10b10*/  IMAD.U32 R2, RZ, RZ, UR6 ;  /* 0x00000006ff027e24 */ /* 0x000fe2000f8e00ff */
[----:B------:R0:W-:Y:S04]  /*10b20*/  STL [R1+0x4], RZ ;  /* 0x000004ff01007387 */ /* 0x0001e80000100800 */
[----:B------:R0:W-:Y:S04]  /*10b30*/  STL [R1+0x8], RZ ;  /* 0x000008ff01007387 */ /* 0x0001e80000100800 */
[----:B------:R0:W-:Y:S02]  /*10b40*/  STL [R1], R2 ;  /* 0x0000000201007387 */ /* 0x0001e40000100800 */
.L_x_3442:
[----:B------:R-:W2:Y:S04]  /*10b50*/  LDL R4, [R1] ;  /* 0x0000000001047983 */ /* 0x000ea80000100800 */
[----:B------:R-:W2:Y:S04]  /*10b60*/  LDL R5, [R1+0x4] ;  /* 0x0000040001057983 */ /* 0x000ea80000100800 */
[----:B-1----:R-:W2:Y:S04]  /*10b70*/  LDL R6, [R1+0x8] ;  /* 0x0000080001067983 */ /* 0x002ea80000100800 */
[----:B------:R-:W2:Y:S01]  /*10b80*/  LDL R7, [R1+0xc] ;  /* 0x00000c0001077983 */ /* 0x000ea20000100800 */
[----:B------:R-:W-:-:S13]  /*10b90*/  ISETP.NE.AND P0, PT, R0, RZ, PT ;  /* 0x000000ff0000720c */ /* 0x000fda0003f05270 */
[----:B------:R-:W1:Y:S01]  /*10ba0*/  @!P0 S2R R3, SR_CgaCtaId ;  /* 0x0000000000038919 */ /* 0x000e620000008800 */
[----:B------:R-:W-:-:S04]  /*10bb0*/  @!P0 MOV R0, 0x400 ;  /* 0x0000040000008802 */ /* 0x000fc80000000f00 */
[----:B-1----:R-:W-:-:S05]  /*10bc0*/  @!P0 LEA R0, R3, R0, 0x18 ;  /* 0x0000000003008211 */ /* 0x002fca00078ec0ff */
[----:B--2---:R1:W-:Y:S01]  /*10bd0*/  @!P0 STS.128 [R0+0x368d0], R4 ;  /* 0x0368d00400008388 */ /* 0x0043e20000000c00 */
[----:B------:R-:W-:Y:S06]  /*10be0*/  BAR.ARV 0x5, 0x180 ;  /* 0x0146000000007b1d */ /* 0x000fec0000002000 */
.L_x_3437:
        /* <DEDUP_REMOVED lines=8> */
[----:B--2---:R-:W1:Y:S01]  /*10c70*/  S2R R5, SR_TID.X ;  /* 0x0000000000057919 */ /* 0x004e620000002100 */
[----:B------:R-:W2:Y:S01]  /*10c80*/  S2UR UR5, SR_CgaCtaId ;  /* 0x00000000000579c3 */ /* 0x000ea20000008800 */
[----:B------:R-:W-:Y:S01]  /*10c90*/  UMOV UR4, 0x400 ;  /* 0x0000040000047882 */ /* 0x000fe20000000000 */
[----:B------:R-:W-:Y:S01]  /*10ca0*/  BSSY B8, `(.L_x_3443) ;  /* 0x00005c8000087945 */ /* 0x000fe20003800000 */
[----:B------:R-:W-:Y:S01]  /*10cb0*/  IMAD.MOV.U32 R19, RZ, RZ, RZ ;  /* 0x000000ffff137224 */ /* 0x000fe200078e00ff */
[----:B------:R-:W-:Y:S01]  /*10cc0*/  ULDC UR38, c[0x0][0xc] ;  /* 0x0000030000267ab9 */ /* 0x000fe20000000800 */
[----:B------:R-:W-:Y:S01]  /*10cd0*/  ULDC.64 UR36, c[0x0][0x198] ;  /* 0x0000660000247ab9 */ /* 0x000fe20000000a00 */
[----:B--2---:R-:W-:-:S06]  /*10ce0*/  ULEA UR4, UR5, UR4, 0x18 ;  /* 0x0000000405047291 */ /* 0x004fcc000f8ec03f */
[----:B------:R-:W-:Y:S01]  /*10cf0*/  IMAD.U32 R18, RZ, RZ, UR4 ;  /* 0x00000004ff127e24 */ /* 0x000fe2000f8e00ff */
[C---:B-1----:R-:W-:Y:S01]  /*10d00*/  LOP3.LUT R4, R5.reuse, 0x7f, RZ, 0xc0, !PT ;  /* 0x0000007f05047812 */ /* 0x042fe200078ec0ff */
[----:B0-----:R-:W-:-:S05]  /*10d10*/  IMAD.SHL.U32 R0, R5, 0x8, RZ ;  /* 0x0000000805007824 */ /* 0x001fca00078e00ff */
[C---:B------:R-:W-:Y:S02]  /*10d20*/  LOP3.LUT R2, R0.reuse, 0x1f8, RZ, 0xc0, !PT ;  /* 0x000001f800027812 */ /* 0x040fe400078ec0ff */
[----:B------:R-:W-:Y:S02]  /*10d30*/  LOP3.LUT R0, R0, 0x38, RZ, 0xc0, !PT ;  /* 0x0000003800007812 */ /* 0x000fe400078ec0ff */
[----:B------:R-:W-:Y:S01]  /*10d40*/  LOP3.LUT R3, R2, 0x38, R5, 0x78, !PT ;  /* 0x0000003802037812 */ /* 0x000fe200078e7805 */
[----:B------:R-:W-:Y:S01]  /*10d50*/  IMAD.SHL.U32 R2, R4, 0x8, RZ ;  /* 0x0000000804027824 */ /* 0x000fe200078e00ff */
[----:B------:R-:W-:-:S04]  /*10d60*/  SHF.R.U32.HI R4, RZ, 0x3, R4 ;  /* 0x00000003ff047819 */ /* 0x000fc80000011604 */
[----:B------:R-:W-:Y:S01]  /*10d70*/  LOP3.LUT R3, R3, 0x200, R2, 0xf8, !PT ;  /* 0x0000020003037812 */ /* 0x000fe200078ef802 */
[----:B------:R-:W-:-:S04]  /*10d80*/  IMAD.SHL.U32 R2, R5, 0x10, RZ ;  /* 0x0000001005027824 */ /* 0x000fc800078e00ff */
[----:B------:R-:W-:Y:S01]  /*10d90*/  IMAD R3, R3, 0x2, R18 ;  /* 0x0000000203037824 */ /* 0x000fe200078e0212 */
[----:B------:R-:W-:Y:S01]  /*10da0*/  LOP3.LUT R4, R4, 0x70, R2, 0xf8, !PT ;  /* 0x0000007004047812 */ /* 0x000fe200078ef802 */
[----:B------:R-:W-:-:S03]  /*10db0*/  IMAD.MOV.U32 R2, RZ, RZ, 0x1 ;  /* 0x00000001ff027424 */ /* 0x000fc600078e00ff */
[----:B------:R-:W-:Y:S04]  /*10dc0*/  STL [R1+0x24], R3 ;  /* 0x0000240301007387 */ /* 0x000fe80000100800 */
[----:B------:R0:W-:Y:S04]  /*10dd0*/  STL [R1+0x14], R2 ;  /* 0x0000140201007387 */ /* 0x0001e80000100800 */
[----:B------:R1:W-:Y:S01]  /*10de0*/  STL [R1+0x48], RZ ;  /* 0x000048ff01007387 */ /* 0x0003e20000100800 */
[C---:B0-----:R-:W-:Y:S02]  /*10df0*/  LOP3.LUT R2, R0.reuse, 0x40, RZ, 0xfc, !PT ;  /* 0x0000004000027812 */ /* 0x041fe400078efcff */
[----:B-1----:R-:W-:-:S07]  /*10e00*/  LOP3.LUT R0, R0, 0x80, RZ, 0xfc, !PT ;  /* 0x0000008000007812 */ /* 0x002fce00078efcff */
.L_x_3549:
        /* <DEDUP_REMOVED lines=59> */
.L_x_3444:
[----:B------:R-:W0:Y:S01]  /*111c0*/  LDL.LU R3, [R1+0x8] ;  /* 0x0000080001037983 */ /* 0x000e220000300800 */
[----:B------:R-:W-:Y:S02]  /*111d0*/  ULDC.64 UR4, c[0x0][0xa20] ;  /* 0x0002880000047ab9 */ /* 0x000fe40000000a00 */
[----:B------:R-:W-:-:S04]  /*111e0*/  ISETP.NE.U32.AND P1, PT, RZ, UR4, PT ;  /* 0x00000004ff007c0c */ /* 0x000fc8000bf25070 */
[----:B------:R-:W-:Y:S02]  /*111f0*/  ISETP.NE.AND.EX P1, PT, RZ, UR5, PT, P1 ;  /* 0x00000005ff007c0c */ /* 0x000fe4000bf25310 */
[C---:B0-----:R-:W-:Y:S02]  /*11200*/  LOP3.LUT R9, R3.reuse, 0xff000000, RZ, 0xc0, !PT ;  /* 0xff00000003097812 */ /* 0x041fe400078ec0ff */
[C---:B-1----:R-:W-:Y:S02]  /*11210*/  LOP3.LUT R2, R3.reuse, 0xff0000, RZ, 0xc0, !PT ;  /* 0x00ff000003027812 */ /* 0x042fe400078ec0ff */
        /* <DEDUP_REMOVED lines=10> */
[----:B------:R-:W-:-:S05]  /*112c0*/  IADD3.X R7, R10, UR5, RZ, P0, !PT ;  /* 0x000000050a077c10 */ /* 0x000fca00087fe4ff */
[----:B------:R1:W5:Y:S01]  /*112d0*/  LDG.E R6, desc[UR6][R6.64] ;  /* 0x0000000606067981 */ /* 0x000362000c1e1900 */
[----:B------:R-:W-:Y:S05]  /*112e0*/  BRA `(.L_x_3446) ;  /* 0x0000000000147947 */ /* 0x000fea0003800000 */
.L_x_3445:
[----:B------:R-:W-:Y:S05]  /*112f0*/  @!P0 BRA `(.L_x_3446) ;  /* 0x0000000000108947 */ /* 0x000fea0003800000 */
[----:B------:R-:W-:Y:S02]  /*11300*/  ULDC.64 UR4, c[0x0][0x208] ;  /* 0x0000820000047ab9 */ /* 0x000fe40000000a00 */
[----:B------:R-:W2:Y:S04]  /*11310*/  LDG.E R6, desc[UR4][R4.64] ;  /* 0x0000000404067981 */ /* 0x000ea8000c1e1900 */
[----:B------:R-:W2:Y:S02]  /*11320*/  LDG.E R4, desc[UR4][R4.64+0x4] ;  /* 0x0000040404047981 */ /* 0x000ea4000c1e1900 */
[----:B--2---:R-:W-:-:S07]  /*11330*/  IMAD.IADD R6, R4, 0x1, -R6 ;  /* 0x0000000104067824 */ /* 0x004fce00078e0a06 */
.L_x_3446:
[----:B-----5:R-:W-:Y:S01]  /*11340*/  IMAD.IADD R6, R6, 0x1, -R0 ;  /* 0x0000000106067824 */ /* 0x020fe200078e0a00 */
[----:B------:R-:W-:Y:S01]  /*11350*/  LOP3.LUT R10, R9, 0xff, RZ, 0xc0, !PT ;  /* 0x000000ff090a7812 */ /* 0x000fe200078ec0ff */
[----:B0-----:R-:W-:Y:S01]  /*11360*/  IMAD.MOV.U32 R2, RZ, RZ, RZ ;  /* 0x000000ffff027224 */ /* 0x001fe200078e00ff */
[----:B------:R-:W-:Y:S01]  /*11370*/  BSSY B0, `(.L_x_3447) ;  /* 0x000002b000007945 */ /* 0x000fe20003800000 */
[C---:B------:R-:W-:Y:S01]  /*11380*/  VIADD R3, R6.reuse, 0x6f ;  /* 0x0000006f06037836 */ /* 0x040fe20000000000 */
[----:B------:R-:W-:Y:S01]  /*11390*/  ISETP.GE.AND P0, PT, R6, 0x1, PT ;  /* 0x000000010600780c */ /* 0x000fe20003f06270 */
[----:B------:R-:W-:Y:S02]  /*113a0*/  IMAD.MOV.U32 R4, RZ, RZ, RZ ;  /* 0x000000ffff047224 */ /* 0x000fe400078e00ff */
[----:B------:R-:W-:-:S03]  /*113b0*/  IMAD.HI R2, R3, -0x6db6db6d, R2 ;  /* 0x9249249303027827 */ /* 0x000fc600078e0202 */
[----:B------:R0:W-:Y:S01]  /*113c0*/  STL [R1+0x34], R4 ;  /* 0x0000340401007387 */ /* 0x0001e20000100800 */
[----:B------:R-:W-:Y:S01]  /*113d0*/  IMAD.MOV.U32 R11, RZ, RZ, R4 ;  /* 0x000000ffff0b7224 */ /* 0x000fe200078e0004 */
[----:B------:R-:W-:-:S04]  /*113e0*/  SHF.R.U32.HI R0, RZ, 0x1f, R2 ;  /* 0x0000001fff007819 */ /* 0x000fc80000011602 */
[----:B------:R-:W-:-:S05]  /*113f0*/  LEA.HI.SX32 R8, R2, R0, 0x1a ;  /* 0x0000000002087211 */ /* 0x000fca00078fd2ff */
[----:B------:R0:W-:Y:S04]  /*11400*/  STL [R1+0x40], R8 ;  /* 0x0000400801007387 */ /* 0x0001e80000100800 */
[----:B------:R0:W-:Y:S01]  /*11410*/  STL [R1+0x58], R10 ;  /* 0x0000580a01007387 */ /* 0x0001e20000100800 */
[----:B------:R-:W-:Y:S05]  /*11420*/  @!P0 BRA `(.L_x_3448) ;  /* 0x00000000007c8947 */ /* 0x000fea0003800000 */
[----:B------:R-:W-:-:S04]  /*11430*/  SHF.R.U32.HI R0, RZ, 0x10, R9 ;  /* 0x00000010ff007819 */ /* 0x000fc80000011609 */
        /* <DEDUP_REMOVED lines=10> */
[----:B-1----:R-:W-:Y:S01]  /*114e0*/  IMAD.HI.U32 R7, R3, R5, R2 ;  /* 0x0000000503077227 */ /* 0x002fe200078e0002 */
        /* <DEDUP_REMOVED lines=19> */
.L_x_3448:
[----:B------:R-:W-:Y:S05]  /*11620*/  BSYNC B0 ;  /* 0x0000000000007941 */ /* 0x000fea0003800000 */
.L_x_3447:
[----:B------:R-:W-:Y:S01]  /*11630*/  IMAD.MOV.U32 R0, RZ, RZ, R11 ;  /* 0x000000ffff007224 */ /* 0x000fe200078e000b */
[----:B------:R-:W-:Y:S03]  /*11640*/  BSSY B7, `(.L_x_3449) ;  /* 0x0000451000077945 */ /* 0x000fe60003800000 */
[----:B------:R-:W-:-:S05]  /*11650*/  IMAD R2, R10, R0, RZ ;  /* 0x000000000a027224 */ /* 0x000fca00078e02ff */
        /* <DEDUP_REMOVED lines=11> */
[----:B------:R-:W4:Y:S01]  /*11710*/  LDC.64 R2, c[0x0][0xc60] ;  /* 0x00031800ff027b82 */ /* 0x000f220000000a00 */
[----:B------:R-:W3:Y:S01]  /*11720*/  FLO.U32 R0, UR4 ;  /* 0x0000000400007d00 */ /* 0x000ee200080e0000 */
[----:B------:R-:W-:Y:S01]  /*11730*/  ULDC.64 UR6, c[0x0][0x208] ;  /* 0x0000820000067ab9 */ /* 0x000fe20000000a00 */
[----:B---3--:R-:W-:-:S06]  /*11740*/  ISETP.EQ.U32.AND P0, PT, R0, R5, PT ;  /* 0x000000050000720c */ /* 0x008fcc0003f02070 */
[----:B------:R-:W4:Y:S07]  /*11750*/  POPC R5, UR4 ;  /* 0x0000000400057d09 */ /* 0x000f2e0008000000 */
[----:B----4-:R-:W3:Y:S01]  /*11760*/  @P0 ATOMG.E.ADD.STRONG.GPU PT, R3, desc[UR6][R2.64], R5 ;  /* 0x00000005020309a8 */ /* 0x010ee200081ee1c6 */
[----:B0-----:R-:W0:Y:S02]  /*11770*/  S2R R4, SR_LTMASK ;  /* 0x0000000000047919 */ /* 0x001e240000003900 */
[----:B0-----:R-:W-:-:S04]  /*11780*/  LOP3.LUT R4, R4, UR4, RZ, 0xc0, !PT ;  /* 0x0000000404047c12 */ /* 0x001fc8000f8ec0ff */
[----:B-1----:R-:W0:Y:S01]  /*11790*/  POPC R7, R4 ;  /* 0x0000000400077309 */ /* 0x002e220000000000 */
[----:B---3--:R-:W0:Y:S02]  /*117a0*/  SHFL.IDX PT, R0, R3, R0, 0x1f ;  /* 0x00001f0003007589 */ /* 0x008e2400000e0000 */
[----:B0-----:R-:W-:-:S05]  /*117b0*/  IADD3 R0, R0, UR38, R7 ;  /* 0x0000002600007c10 */ /* 0x001fca000fffe007 */
[----:B------:R3:W-:Y:S01]  /*117c0*/  STL [R1], R0 ;  /* 0x0000000001007387 */ /* 0x0007e20000100800 */
[----:B------:R-:W-:Y:S05]  /*117d0*/  BRA `(.L_x_3451) ;  /* 0x0000004000dc7947 */ /* 0x000fea0003800000 */
.L_x_3450:
        /* <DEDUP_REMOVED lines=8> */
[----:B0-----:R-:W-:Y:S02]  /*11860*/  IMAD.U32 R4, RZ, RZ, UR6 ;  /* 0x00000006ff047e24 */ /* 0x001fe4000f8e00ff */
[----:B------:R-:W0:Y:S01]  /*11870*/  LDC.64 R2, c[0x4][R2] ;  /* 0x0100000002027b82 */ /* 0x000e220000000a00 */
[----:B------:R-:W-:Y:S02]  /*11880*/  IMAD.U32 R5, RZ, RZ, UR7 ;  /* 0x00000007ff057e24 */ /* 0x000fe4000f8e00ff */
[----:B------:R-:W-:Y:S02]  /*11890*/  IMAD.U32 R6, RZ, RZ, UR8 ;  /* 0x00000008ff067e24 */ /* 0x000fe4000f8e00ff */
[----:B-1----:R-:W-:-:S02]  /*118a0*/  IMAD.U32 R7, RZ, RZ, UR9 ;  /* 0x00000009ff077e24 */ /* 0x002fc4000f8e00ff */
[----:B------:R-:W-:Y:S02]  /*118b0*/  IMAD.U32 R10, RZ, RZ, UR4 ;  /* 0x00000004ff0a7e24 */ /* 0x000fe4000f8e00ff */
[----:B--2---:R-:W-:Y:S02]  /*118c0*/  IMAD.U32 R11, RZ, RZ, UR5 ;  /* 0x00000005ff0b7e24 */ /* 0x004fe4000f8e00ff */
[----:B------:R-:W-:Y:S02]  /*118d0*/  IMAD.MOV.U32 R8, RZ, RZ, 0x70 ;  /* 0x00000070ff087424 */ /* 0x000fe400078e00ff */
[----:B------:R-:W-:Y:S02]  /*118e0*/  IMAD.MOV.U32 R12, RZ, RZ, 0x1 ;  /* 0x00000001ff0c7424 */ /* 0x000fe400078e00ff */
[----:B------:R-:W-:-:S07]  /*118f0*/  IMAD.MOV.U32 R13, RZ, RZ, RZ ;  /* 0x000000ffff0d7224 */ /* 0x000fce00078e00ff */
[----:B------:R-:W-:-:S07]  /*11900*/  LEPC R20, `(.L_x_3453) ;  /* 0x000000001014794e */ /* 0x000fce0000000000 */
[----:B0-----:R-:W-:Y:S05]  /*11910*/  CALL.ABS.NOINC R2 ;  /* 0x0000000002007343 */ /* 0x001fea0003c00000 */
.L_x_3453:
[----:B------:R-:W-:Y:S05]  /*11920*/  BSYNC B6 ;  /* 0x0000000000067941 */ /* 0x000fea0003800000 */
.L_x_3452:
        /* <DEDUP_REMOVED lines=9> */
[----:B0-----:R-:W-:Y:S02]  /*119c0*/  IMAD.U32 R4, RZ, RZ, UR6 ;  /* 0x00000006ff047e24 */ /* 0x001fe4000f8e00ff */
[----:B------:R-:W-:Y:S02]  /*119d0*/  IMAD.U32 R5, RZ, RZ, UR7 ;  /* 0x00000007ff057e24 */ /* 0x000fe4000f8e00ff */
[----:B------:R-:W-:Y:S02]  /*119e0*/  IMAD.U32 R6, RZ, RZ, UR8 ;  /* 0x00000008ff067e24 */ /* 0x000fe4000f8e00ff */
[----:B-1----:R-:W-:-:S02]  /*119f0*/  IMAD.U32 R7, RZ, RZ, UR9 ;  /* 0x00000009ff077e24 */ /* 0x002fc4000f8e00ff */
[----:B------:R-:W-:Y:S02]  /*11a00*/  IMAD.U32 R10, RZ, RZ, UR4 ;  /* 0x00000004ff0a7e24 */ /* 0x000fe4000f8e00ff */
[----:B--2---:R-:W-:Y:S02]  /*11a10*/  IMAD.U32 R11, RZ, RZ, UR5 ;  /* 0x00000005ff0b7e24 */ /* 0x004fe4000f8e00ff */
[----:B------:R-:W-:Y:S02]  /*11a20*/  IMAD.MOV.U32 R8, RZ, RZ, 0x70 ;  /* 0x00000070ff087424 */ /* 0x000fe400078e00ff */
[----:B------:R-:W-:Y:S02]  /*11a30*/  IMAD.MOV.U32 R12, RZ, RZ, 0x1 ;  /* 0x00000001ff0c7424 */ /* 0x000fe400078e00ff */
[----:B---3--:R-:W-:-:S07]  /*11a40*/  IMAD.MOV.U32 R13, RZ, RZ, RZ ;  /* 0x000000ffff0d7224 */ /* 0x008fce00078e00ff */
[----:B------:R-:W-:-:S07]  /*11a50*/  LEPC R20, `(.L_x_3456) ;  /* 0x000000001014794e */ /* 0x000fce0000000000 */
[----:B----4-:R-:W-:Y:S05]  /*11a60*/  CALL.ABS.NOINC R2 ;  /* 0x0000000002007343 */ /* 0x010fea0003c00000 */
.L_x_3456:
        /* <DEDUP_REMOVED lines=16> */
.L_x_3455:
[----:B------:R-:W-:Y:S05]  /*11b70*/  BSYNC B6 ;  /* 0x0000000000067941 */ /* 0x000fea0003800000 */
.L_x_3454:
[----:B0-----:R-:W3:Y:S01]  /*11b80*/  LDL.LU R4, [R1+0x1c] ;  /* 0x00001c0001047983 */ /* 0x001ee20000300800 */
[----:B------:R-:W-:-:S03]  /*11b90*/  ULDC.64 UR4, c[0x0][0x9f8] ;  /* 0x00027e0000047ab9 */ /* 0x000fc60000000a00 */
[----:B-1----:R-:W4:Y:S01]  /*11ba0*/  LDL R7, [R1+0x10] ;  /* 0x0000100001077983 */ /* 0x002f220000100800 */
[----:B------:R-:W-:Y:S01]  /*11bb0*/  ISETP.NE.U32.AND P0, PT, RZ, UR4, PT ;  /* 0x00000004ff007c0c */ /* 0x000fe2000bf05070 */
[----:B------:R-:W-:Y:S02]  /*11bc0*/  ULDC.64 UR6, c[0x0][0x208] ;  /* 0x0000820000067ab9 */ /* 0x000fe40000000a00 */
[----:B------:R-:W5:Y:S01]  /*11bd0*/  LDL R0, [R1+0x38] ;  /* 0x0000380001007983 */ /* 0x000f620000100800 */
[----:B------:R-:W-:-:S13]  /*11be0*/  ISETP.NE.AND.EX P0, PT, RZ, UR5, PT, P0 ;  /* 0x00000005ff007c0c */ /* 0x000fda000bf05300 */
[----:B------:R-:W-:-:S04]  /*11bf0*/  @P0 IADD3 R2, P1, R17, UR4, RZ ;  /* 0x0000000411020c10 */ /* 0x000fc8000ff3e0ff */
[----:B---3--:R-:W-:Y:S01]  /*11c00*/  @P0 IADD3.X R3, R4, UR5, RZ, P1, !PT ;  /* 0x0000000504030c10 */ /* 0x008fe20008ffe4ff */
[----:B------:R-:W-:-:S04]  /*11c10*/  ULDC.64 UR4, c[0x0][0xa08] ;  /* 0x0002820000047ab9 */ /* 0x000fc80000000a00 */
[----:B----4-:R0:W3:Y:S02]  /*11c20*/  @P0 LDG.E R7, desc[UR6][R2.64] ;  /* 0x0000000602070981 */ /* 0x0100e4000c1e1900 */
[----:B0-----:R-:W0:Y:S01]  /*11c30*/  LDC.64 R2, c[0x0][0x418] ;  /* 0x00010600ff027b82 */ /* 0x001e220000000a00 */
[----:B-----5:R-:W-:Y:S01]  /*11c40*/  VIADD R0, R0, 0xffffffff ;  /* 0xffffffff00007836 */ /* 0x020fe20000000000 */
[----:B---3--:R-:W-:Y:S01]  /*11c50*/  SHF.R.S32.HI R8, RZ, 0x1f, R7 ;  /* 0x0000001fff087819 */ /* 0x008fe20000011407 */
        /* <DEDUP_REMOVED lines=11> */
.L_x_3565:
        /* <DEDUP_REMOVED lines=9> */
.L_x_3568:
        /* <DEDUP_REMOVED lines=25> */
.L_x_3460:
[----:B0-----:R-:W4:Y:S01]  /*11f30*/  LDL R2, [R1+0x14] ;  /* 0x0000140001027983 */ /* 0x001f220000100800 */
[----:B---3--:R-:W-:Y:S01]  /*11f40*/  IMAD R0, R19, 0x8, R18 ;  /* 0x0000000813007824 */ /* 0x008fe200078e0212 */
[----:B----4-:R-:W-:-:S04]  /*11f50*/  SHF.L.U32 R2, R2, 0x1f, RZ ;  /* 0x0000001f02027819 */ /* 0x010fc800000006ff */
[----:B------:R-:W0:Y:S02]  /*11f60*/  SYNCS.PHASECHK.TRANS64.TRYWAIT P0, [R0+URZ+0x36840], R2 ;  /* 0x03684002000075a7 */ /* 0x000e24000800017f */
[----:B0-----:R-:W-:Y:S05]  /*11f70*/  @!P0 BRA `(.L_x_3461) ;  /* 0x0000005000208947 */ /* 0x001fea0003800000 */
.L_x_3569:
        /* <DEDUP_REMOVED lines=11> */
.L_x_3462:
        /* <DEDUP_REMOVED lines=12> */
[----:B------:R-:W-:-:S03]  /*120f0*/  UMOV UR16, 0x40 ;  /* 0x0000004000107882 */ /* 0x000fc60000000000 */
[----:B------:R-:W-:Y:S01]  /*12100*/  UIADD3 UR9, UR9, 0x36830, URZ ;  /* 0x0003683009097890 */ /* 0x000fe2000fffe03f */
[----:B------:R-:W-:-:S05]  /*12110*/  P2R R0, PR, RZ, 0x1 ;  /* 0x00000001ff007803 */ /* 0x000fca0000000000 */
[----:B------:R0:W-:Y:S01]  /*12120*/  STL [R1+0x20], R0 ;  /* 0x0000200001007387 */ /* 0x0001e20000100800 */
[----:B------:R-:W-:Y:S02]  /*12130*/  UIADD3 UR14, UR8, 0x21400, URZ ;  /* 0x00021400080e7890 */ /* 0x000fe4000fffe03f */
[----:B------:R-:W-:Y:S02]  /*12140*/  UIADD3 UR15, UR8, 0x24c00, URZ ;  /* 0x00024c00080f7890 */ /* 0x000fe4000fffe03f */
[----:B------:R-:W-:-:S03]  /*12150*/  UIADD3 UR17, UR8, 0x28400, URZ ;  /* 0x0002840008117890 */ /* 0x000fc6000fffe03f */
[----:B------:R-:W-:Y:S01]  /*12160*/  UMOV UR8, UR14 ;  /* 0x0000000e00087c82 */ /* 0x000fe20008000000 */
        /* <DEDUP_REMOVED lines=10> */
[----:B------:R-:W-:Y:S02]  /*12210*/  UMOV UR10, UR14 ;  /* 0x0000000e000a7c82 */ /* 0x000fe40008000000 */
[----:B------:R0:W-:Y:S02]  /*12220*/  UTMALDG.4D [UR8], [UR4], desc[UR6] ;  /* 0x00000608040075b4 */ /* 0x0001e40008019000 */
[----:B0-----:R-:W-:Y:S01]  /*12230*/  NOP ;  /* 0x0000000000007918 */ /* 0x001fe20000000000 */
.L_x_3458:
        /* <DEDUP_REMOVED lines=34> */
[----:B--2---:R-:W-:Y:S02]  /*12460*/  IMAD.U32 R11, RZ, RZ, UR5 ;  /* 0x00000005ff0b7e24 */ /* 0x004fe4000f8e00ff */
[----:B------:R-:W-:Y:S02]  /*12470*/  IMAD.MOV.U32 R8, RZ, RZ, 0x70 ;  /* 0x00000070ff087424 */ /* 0x000fe400078e00ff */
[----:B------:R-:W-:Y:S02]  /*12480*/  IMAD.MOV.U32 R12, RZ, RZ, 0x1 ;  /* 0x00000001ff0c7424 */ /* 0x000fe400078e00ff */
[----:B------:R-:W-:-:S07]  /*12490*/  IMAD.MOV.U32 R13, RZ, RZ, RZ ;  /* 0x000000ffff0d7224 */ /* 0x000fce00078e00ff */
[----:B------:R-:W-:-:S07]  /*124a0*/  LEPC R20, `(.L_x_3464) ;  /* 0x000000001014794e */ /* 0x000fce0000000000 */
[----:B0-----:R-:W-:Y:S05]  /*124b0*/  CALL.ABS.NOINC R2 ;  /* 0x0000000002007343 */ /* 0x001fea0003c00000 */
.L_x_3464:
[----:B------:R-:W-:Y:S05]  /*124c0*/  BSYNC B6 ;  /* 0x0000000000067941 */ /* 0x000fea0003800000 */
.L_x_3463:
[----:B0-----:R-:W3:Y:S01]  /*124d0*/  LDL.LU R0, [R1+0x3c] ;  /* 0x00003c0001007983 */ /* 0x001ee20000300800 */
[----:B------:R-:W0:Y:S01]  /*124e0*/  LDC R8, c[0x0][0x448] ;  /* 0x00011200ff087b82 */ /* 0x000e220000000800 */
[----:B------:R-:W-:Y:S01]  /*124f0*/  ULDC.64 UR4, c[0x0][0x2d8] ;  /* 0x0000b60000047ab9 */ /* 0x000fe20000000a00 */
[----:B------:R-:W-:Y:S01]  /*12500*/  ULDC.64 UR6, c[0x0][0x280] ;  /* 0x0000a00000067ab9 */ /* 0x000fe20000000a00 */
[----:B------:R-:W4:Y:S04]  /*12510*/  LDL.LU R4, [R1+0x30] ;  /* 0x0000300001047983 */ /* 0x000f280000300800 */
[----:B------:R-:W4:Y:S04]  /*12520*/  LDL.LU.64 R2, [R1+0x50] ;  /* 0x0000500001027983 */ /* 0x000f280000300a00 */
[----:B------:R-:W3:Y:S04]  /*12530*/  LDL.LU R6, [R1+0x2c] ;  /* 0x00002c0001067983 */ /* 0x000ee80000300800 */
[----:B------:R-:W3:Y:S01]  /*12540*/  LDL.LU R5, [R1+0x4] ;  /* 0x0000040001057983 */ /* 0x000ee20000300800 */
[----:B0-----:R-:W-:Y:S01]  /*12550*/  ISETP.NE.AND P0, PT, R8, 0x1, PT ;  /* 0x000000010800780c */ /* 0x001fe20003f05270 */
[----:B------:R-:W2:-:S12]  /*12560*/  S2R R9, SR_TID.X ;  /* 0x0000000000097919 */ /* 0x000e980000002100 */
[----:B------:R-:W0:Y:S01]  /*12570*/  @P0 LDC R7, c[0x0][0x450] ;  /* 0x00011400ff070b82 */ /* 0x000e220000000800 */
[----:B--2---:R-:W-:-:S05]  /*12580*/  IMAD.SHL.U32 R11, R9, 0x8, RZ ;  /* 0x00000008090b7824 */ /* 0x004fca00078e00ff */
[----:B------:R-:W-:-:S04]  /*12590*/  LOP3.LUT R11, R11, 0x38, RZ, 0xc0, !PT ;  /* 0x000000380b0b7812 */ /* 0x000fc800078ec0ff */
        /* <DEDUP_REMOVED lines=9> */
[----:B------:R-:W-:Y:S01]  /*12630*/  ULDC.64 UR4, c[0x0][0x2d0] ;  /* 0x0000b40000047ab9 */ /* 0x000fe20000000a00 */
[C---:B-1----:R-:W-:Y:S01]  /*12640*/  LOP3.LUT R6, R4.reuse, 0x7f, RZ, 0xc0, !PT ;  /* 0x0000007f04067812 */ /* 0x042fe200078ec0ff */
[----:B------:R-:W-:-:S03]  /*12650*/  IMAD.SHL.U32 R4, R4, 0x10, RZ ;  /* 0x0000001004047824 */ /* 0x000fc600078e00ff */
[----:B------:R-:W-:-:S04]  /*12660*/  SHF.R.U32.HI R6, RZ, 0x3, R6 ;  /* 0x00000003ff067819 */ /* 0x000fc80000011606 */
[----:B------:R-:W-:Y:S02]  /*12670*/  LOP3.LUT R4, R6, 0x70, R4, 0xf8, !PT ;  /* 0x0000007006047812 */ /* 0x000fe400078ef804 */
[----:B------:R-:W1:Y:S01]  /*12680*/  @P0 LDC R6, c[0x0][0x44c] ;  /* 0x00011300ff060b82 */ /* 0x000e620000000800 */
[----:B------:R-:W-:Y:S02]  /*12690*/  IMAD.SHL.U32 R5, R5, 0x80, RZ ;  /* 0x0000008005057824 */ /* 0x000fe400078e00ff */
[----:B------:R-:W-:-:S03]  /*126a0*/  IMAD.IADD R3, R3, 0x1, R0 ;  /* 0x0000000103037824 */ /* 0x000fc600078e0200 */
[----:B------:R-:W-:-:S05]  /*126b0*/  LOP3.LUT R0, R4, R5, RZ, 0xfc, !PT ;  /* 0x0000000504007212 */ /* 0x000fca00078efcff */
        /* <DEDUP_REMOVED lines=15> */
[----:B------:R-:W-:Y:S02]  /*127b0*/  ISETP.GE.AND P1, PT, R10, UR4, PT ;  /* 0x000000040a007c0c */ /* 0x000fe4000bf26270 */
[----:B------:R0:W5:Y:S01]  /*127c0*/  LDL R10, [R1+0x24] ;  /* 0x00002400010a7983 */ /* 0x0001620000100800 */
[----:B------:R-:W-:Y:S01]  /*127d0*/  IMAD R0, R0, UR5, R4 ;  /* 0x0000000500007c24 */ /* 0x000fe2000f8e0204 */
[----:B------:R-:W-:Y:S02]  /*127e0*/  LOP3.LUT R9, R11, 0x80, RZ, 0xfc, !PT ;  /* 0x000000800b097812 */ /* 0x000fe400078efcff */
[----:B------:R-:W-:Y:S01]  /*127f0*/  LEA R4, P3, R2, UR6, 0x1 ;  /* 0x0000000602047c11 */ /* 0x000fe2000f8608ff */
[----:B------:R-:W-:Y:S01]  /*12800*/  IMAD.IADD R0, R3, 0x1, R0 ;  /* 0x0000000103007824 */ /* 0x000fe200078e0200 */
        /* <DEDUP_REMOVED lines=8> */
[----:B------:R-:W-:-:S05]  /*12890*/  SHF.R.U32.HI R6, RZ, 0x3, R6 ;  /* 0x00000003ff067819 */ /* 0x000fca0000011606 */
[----:B------:R-:W-:Y:S02]  /*128a0*/  IMAD.IADD R0, R6, 0x1, R5 ;  /* 0x0000000106007824 */ /* 0x000fe400078e0205 */
[----:B------:R-:W0:Y:S02]  /*128b0*/  S2R R6, SR_TID.X ;  /* 0x0000000000067919 */ /* 0x000e240000002100 */
[----:B------:R-:W-:Y:S01]  /*128c0*/  VIADD R5, R0, 0x10 ;  /* 0x0000001000057836 */ /* 0x000fe20000000000 */
[----:B------:R-:W-:Y:S01]  /*128d0*/  SHFL.IDX PT, R9, R3, 0x1, 0x181f ;  /* 0x00381f0003097f89 */ /* 0x000fe200000e0000 */
[----:B0-----:R-:W-:-:S03]  /*128e0*/  IMAD.SHL.U32 R11, R6, 0x8, RZ ;  /* 0x00000008060b7824 */ /* 0x001fc600078e00ff */
[----:B------:R-:W-:Y:S02]  /*128f0*/  SHFL.IDX PT, R6, R3, RZ, 0x181f ;  /* 0x00181fff03067589 */ /* 0x000fe400000e0000 */
[----:B------:R-:W-:Y:S01]  /*12900*/  LOP3.LUT R11, R11, 0x38, RZ, 0xc0, !PT ;  /* 0x000000380b0b7812 */ /* 0x000fe200078ec0ff */
[----:B------:R-:W-:Y:S01]  /*12910*/  ULDC.64 UR4, c[0x0][0x208] ;  /* 0x0000820000047ab9 */ /* 0x000fe20000000a00 */
[----:B--2---:R-:W-:Y:S02]  /*12920*/  IMAD R2, R7, R8, RZ ;  /* 0x0000000807027224 */ /* 0x004fe400078e02ff */
[----:B------:R-:W0:Y:S03]  /*12930*/  SHFL.IDX PT, R7, R4, RZ, 0x181f ;  /* 0x00181fff04077589 */ /* 0x000e2600000e0000 */
[-C--:B------:R-:W-:Y:S02]  /*12940*/  ISETP.GE.AND P4, PT, R0, R2.reuse, PT ;  /* 0x000000020000720c */ /* 0x080fe40003f86270 */
[----:B------:R-:W-:-:S02]  /*12950*/  ISETP.GE.AND P3, PT, R5, R2, PT ;  /* 0x000000020500720c */ /* 0x000fc40003f66270 */
[----:B------:R-:W1:Y:S09]  /*12960*/  SHFL.IDX PT, R5, R4, 0x1, 0x181f ;  /* 0x00381f0004057f89 */ /* 0x000e7200000e0000 */
[----:B0-----:R-:W-:-:S05]  /*12970*/  @!P4 LEA R7, P5, R11, R7, 0x1 ;  /* 0x000000070b07c211 */ /* 0x001fca00078a08ff */
[----:B------:R-:W-:-:S05]  /*12980*/  @!P4 IMAD.X R6, RZ, RZ, R6, P5 ;  /* 0x000000ffff06c224 */ /* 0x000fca00028e0606 */
[----:B------:R-:W-:-:S04]  /*12990*/  @!P4 LOP3.LUT R7, R7, R6, RZ, 0x3c, !PT ;  /* 0x000000060707c212 */ /* 0x000fc800078e3cff */
[----:B------:R-:W-:Y:S02]  /*129a0*/  @!P4 LOP3.LUT R6, R7, R6, RZ, 0x3c, !PT ;  /* 0x000000060706c212 */ /* 0x000fe400078e3cff */
[----:B-1----:R-:W-:Y:S02]  /*129b0*/  @!P3 LEA R8, P5, R11, R5, 0x1 ;  /* 0x000000050b08b211 */ /* 0x002fe400078a08ff */
[----:B------:R-:W-:-:S03]  /*129c0*/  @!P4 LOP3.LUT R7, R7, R6, RZ, 0x3c, !PT ;  /* 0x000000060707c212 */ /* 0x000fc600078e3cff */
[----:B------:R-:W-:Y:S02]  /*129d0*/  @!P3 IMAD.X R5, RZ, RZ, R9, P5 ;  /* 0x000000ffff05b224 */ /* 0x000fe400028e0609 */
[----:B-----5:R-:W-:Y:S04]  /*129e0*/  @!P4 LDGSTS.E.BYPASS.LTC128B.128 [R10+0x15400], desc[UR4][R6.64], !P2 ;  /* 0x15400000060acfae */ /* 0x020fe8000d101d44 */
[----:B------:R-:W-:Y:S04]  /*129f0*/  @!P4 LDGSTS.E.BYPASS.LTC128B.128 [R10+0x19400], desc[UR4][R6.64+0x80], !P1 ;  /* 0x19400080060acfae */ /* 0x000fe8000c901d44 */
[----:B------:R0:W-:Y:S02]  /*12a00*/  @!P4 LDGSTS.E.BYPASS.LTC128B.128 [R10+0x1d400], desc[UR4][R6.64+0x100], !P0 ;  /* 0x1d400100060acfae */ /* 0x0001e4000c101d44 */
[----:B0-----:R-:W-:-:S02]  /*12a10*/  @!P3 IMAD.MOV.U32 R6, RZ, RZ, R8 ;  /* 0x000000ffff06b224 */ /* 0x001fc400078e0008 */
[----:B------:R-:W-:Y:S02]  /*12a20*/  @!P3 IMAD.MOV.U32 R7, RZ, RZ, R5 ;  /* 0x000000ffff07b224 */ /* 0x000fe400078e0005 */
[----:B------:R-:W-:-:S03]  /*12a30*/  VIADD R5, R0, 0x20 ;  /* 0x0000002000057836 */ /* 0x000fc60000000000 */
        /* <DEDUP_REMOVED lines=10> */
[----:B------:R-:W-:-:S03]  /*12ae0*/  VIADD R5, R0, 0x30 ;  /* 0x0000003000057836 */ /* 0x000fc60000000000 */
        /* <DEDUP_REMOVED lines=33> */
[----:B------:R-:W-:Y:S02]  /*12d00*/  @!P3 LDGSTS.E.BYPASS.LTC128B.128 [R10+0x17c00], desc[UR4][R6.64], !P2 ;  /* 0x17c00000060abfae */ /* 0x000fe4000d101d44 */
[----:B------:R-:W-:Y:S02]  /*12d10*/  ISETP.GE.AND P4, PT, R5, R2, PT ;  /* 0x000000020500720c */ /* 0x000fe40003f86270 */
[----:B------:R-:W0:Y:S04]  /*12d20*/  SHFL.IDX PT, R5, R4, 0x6, 0x181f ;  /* 0x00d81f0004057f89 */ /* 0x000e2800000e0000 */
[----:B------:R-:W-:Y:S04]  /*12d30*/  @!P3 LDGSTS.E.BYPASS.LTC128B.128 [R10+0x1bc00], desc[UR4][R6.64+0x80], !P1 ;  /* 0x1bc00080060abfae */ /* 0x000fe8000c901d44 */
[----:B------:R1:W-:Y:S04]  /*12d40*/  @!P3 LDGSTS.E.BYPASS.LTC128B.128 [R10+0x1fc00], desc[UR4][R6.64+0x100], !P0 ;  /* 0x1fc00100060abfae */ /* 0x0003e8000c101d44 */
[----:B-1----:R-:W1:Y:S01]  /*12d50*/  SHFL.IDX PT, R6, R3, 0x6, 0x181f ;  /* 0x00d81f0003067f89 */ /* 0x002e6200000e0000 */
        /* <DEDUP_REMOVED lines=8> */
[----:B------:R0:W2:Y:S02]  /*12de0*/  SHFL.IDX PT, R3, R4, 0x7, 0x181f ;  /* 0x00f81f0004037f89 */ /* 0x0000a400000e0000 */
.L_x_3586:
[----:B------:R-:W-:Y:S01]  /*12df0*/  VIADD R0, R0, 0x70 ;  /* 0x0000007000007836 */ /* 0x000fe20000000000 */
[----:B------:R-:W-:Y:S04]  /*12e00*/  BSSY B0, `(.L_x_3466) ;  /* 0x000000f000007945 */ /* 0x000fe80003800000 */
[----:B------:R-:W-:-:S13]  /*12e10*/  ISETP.GE.AND P3, PT, R0, R2, PT ;  /* 0x000000020000720c */ /* 0x000fda0003f66270 */
[----:B------:R-:W-:Y:S05]  /*12e20*/  @P3 BRA `(.L_x_3467) ;  /* 0x0000000000303947 */ /* 0x000fea0003800000 */
[----:B0-----:R-:W0:Y:S01]  /*12e30*/  S2R R4, SR_TID.X ;  /* 0x0000000000047919 */ /* 0x001e220000002100 */
[----:B------:R-:W-:Y:S01]  /*12e40*/  ULDC.64 UR4, c[0x0][0x208] ;  /* 0x0000820000047ab9 */ /* 0x000fe20000000a00 */
[----:B0-----:R-:W-:-:S05]  /*12e50*/  IMAD.SHL.U32 R4, R4, 0x8, RZ ;  /* 0x0000000804047824 */ /* 0x001fca00078e00ff */
[----:B------:R-:W-:-:S04]  /*12e60*/  LOP3.LUT R4, R4, 0x38, RZ, 0xc0, !PT ;  /* 0x0000003804047812 */ /* 0x000fc800078ec0ff */
[----:B--2---:R-:W-:-:S05]  /*12e70*/  LEA R2, P3, R4, R3, 0x1 ;  /* 0x0000000304027211 */ /* 0x004fca00078608ff */
[----:B-1----:R-:W-:-:S05]  /*12e80*/  IMAD.X R3, RZ, RZ, R5, P3 ;  /* 0x000000ffff037224 */ /* 0x002fca00018e0605 */
[----:B------:R-:W-:Y:S01]  /*12e90*/  @!PT LDS RZ, [RZ] ;  /* 0x00000000fffff984 */ /* 0x000fe20000000800 */
[----:B------:R-:W-:Y:S01]  /*12ea0*/  @!PT LDS RZ, [RZ] ;  /* 0x00000000fffff984 */ /* 0x000fe20000000800 */
[----:B------:R-:W-:Y:S01]  /*12eb0*/  @!PT LDS RZ, [RZ] ;  /* 0x00000000fffff984 */ /* 0x000fe20000000800 */
[----:B------:R3:W-:Y:S04]  /*12ec0*/  LDGSTS.E.BYPASS.LTC128B.128 [R10+0x18c00], desc[UR4][R2.64], !P2 ;  /* 0x18c00000020a7fae */ /* 0x0007e8000d101d44 */
[----:B------:R3:W-:Y:S04]  /*12ed0*/  LDGSTS.E.BYPASS.LTC128B.128 [R10+0x1cc00], desc[UR4][R2.64+0x80], !P1 ;  /* 0x1cc00080020a7fae */ /* 0x0007e8000c901d44 */
[----:B------:R3:W-:Y:S02]  /*12ee0*/  LDGSTS.E.BYPASS.LTC128B.128 [R10+0x20c00], desc[UR4][R2.64+0x100], !P0 ;  /* 0x20c00100020a7fae */ /* 0x0007e4000c101d44 */
.L_x_3467:
[----:B------:R-:W-:Y:S05]  /*12ef0*/  BSYNC B0 ;  /* 0x0000000000007941 */ /* 0x000fea0003800000 */
.L_x_3466:
[----:B------:R-:W-:Y:S01]  /*12f00*/  NOP ;  /* 0x0000000000007918 */ /* 0x000fe20000000000 */
[----:B------:R-:W-:Y:S01]  /*12f10*/  PLOP3.LUT P0, PT, PT, PT, PT, 0x80, 0x0 ;  /* 0x000000000000781c */ /* 0x000fe20003f0f070 */
[----:B0-----:R-:W-:-:S12]  /*12f20*/  VIADD R6, R18, 0x36800 ;  /* 0x0003680012067836 */ /* 0x001fd80000000000 */
.L_x_3468:
        /* <DEDUP_REMOVED lines=18> */
.L_x_3587:
[----:B------:R-:W-:Y:S05]  /*13050*/  BSYNC B0 ;  /* 0x0000000000007941 */ /* 0x000fea0003800000 */
.L_x_3469:
        /* <DEDUP_REMOVED lines=55> */
.L_x_3477:
[----:B------:R-:W-:Y:S01]  /*133d0*/  IMAD R3, R9, 0x8, R18 ;  /* 0x0000000809037824 */ /* 0x000fe200078e0212 */
[----:B------:R-:W-:Y:S01]  /*133e0*/  SHF.L.U32 R2, R13, 0x1f, RZ ;  /* 0x0000001f0d027819 */ /* 0x000fe200000006ff */
[----:B------:R-:W-:Y:S03]  /*133f0*/  BSSY B3, `(.L_x_3478) ;  /* 0x0000003000037945 */ /* 0x000fe60003800000 */
[----:B------:R-:W1:Y:S02]  /*13400*/  SYNCS.PHASECHK.TRANS64.TRYWAIT P0, [R3+URZ+0x36840], R2 ;  /* 0x03684002030075a7 */ /* 0x000e64000800017f */
[----:B-1----:R-:W-:Y:S05]  /*13410*/  @!P0 BRA `(.L_x_3479) ;  /* 0x0000004800288947 */ /* 0x002fea0003800000 */
.L_x_3588:
[----:B------:R-:W-:Y:S05]  /*13420*/  BSYNC B3 ;  /* 0x0000000000037941 */ /* 0x000fea0003800000 */
.L_x_3478:
[----:B------:R-:W2:Y:S01]  /*13430*/  S2R R7, SR_TID.X ;  /* 0x0000000000077919 */ /* 0x000ea20000002100 */
[----:B------:R-:W-:Y:S01]  /*13440*/  BSSY B3, `(.L_x_3480) ;  /* 0x000000b000037945 */ /* 0x000fe20003800000 */
[----:B--2---:R-:W-:-:S04]  /*13450*/  LOP3.LUT R7, R7, 0x7f, RZ, 0xc0, !PT ;  /* 0x0000007f07077812 */ /* 0x004fc800078ec0ff */
[----:B------:R-:W-:-:S13]  /*13460*/  ISETP.NE.AND P1, PT, R7, RZ, PT ;  /* 0x000000ff0700720c */ /* 0x000fda0003f25270 */
[----:B------:R-:W-:Y:S05]  /*13470*/  @P1 BRA `(.L_x_3481) ;  /* 0x00000000001c1947 */ /* 0x000fea0003800000 */
[----:B------:R-:W2:Y:S01]  /*13480*/  S2R R7, SR_TID.X ;  /* 0x0000000000077919 */ /* 0x000ea20000002100 */
[----:B-1----:R-:W-:-:S04]  /*13490*/  IMAD.MOV.U32 R2, RZ, RZ, 0xa800 ;  /* 0x0000a800ff027424 */ /* 0x002fc800078e00ff */
[----:B------:R3:W-:Y:S01]  /*134a0*/  SYNCS.ARRIVE.TRANS64 RZ, [R3+URZ+0x36830], R2 ;  /* 0x0368300203ff79a7 */ /* 0x0007e2000800003f */
[----:B--2---:R-:W-:-:S04]  /*134b0*/  LOP3.LUT R7, R7, 0x1f, RZ, 0xc0, !PT ;  /* 0x0000001f07077812 */ /* 0x004fc800078ec0ff */
[----:B------:R-:W-:-:S13]  /*134c0*/  ISETP.NE.AND P0, PT, R7, RZ, PT ;  /* 0x000000ff0700720c */ /* 0x000fda0003f05270 */
[----:B---3--:R-:W-:Y:S05]  /*134d0*/  @!P0 BRA `(.L_x_3481) ;  /* 0x0000000000048947 */ /* 0x008fea0003800000 */
[----:B------:R-:W-:Y:S01]  /*134e0*/  BPT.TRAP 0x1 ;  /* 0x000000040000795c */ /* 0x000fe20000300000 */
.L_x_3481:
[----:B------:R-:W-:Y:S05]  /*134f0*/  BSYNC B3 ;  /* 0x0000000000037941 */ /* 0x000fea0003800000 */
.L_x_3480:
        /* <DEDUP_REMOVED lines=12> */
.L_x_3482:
        /* <DEDUP_REMOVED lines=16> */
.L_x_3483:
        /* <DEDUP_REMOVED lines=16> */
.L_x_3484:
        /* <DEDUP_REMOVED lines=10> */
[----:B------:R-:W2:Y:S01]  /*13860*/  LDL.LU R7, [R1+0x14] ;  /* 0x0000140001077983 */ /* 0x000ea20000300800 */
[----:B------:R-:W-:Y:S01]  /*13870*/  IMAD R3, R19, 0x8, R6 ;  /* 0x0000000813037824 */ /* 0x000fe200078e0206 */
[----:B------:R-:W-:Y:S01]  /*13880*/  BSSY B3, `(.L_x_3485) ;  /* 0x0000004000037945 */ /* 0x000fe20003800000 */
[----:B--2---:R-:W-:-:S04]  /*13890*/  SHF.L.U32 R2, R7, 0x1f, RZ ;  /* 0x0000001f07027819 */ /* 0x004fc800000006ff */
[----:B------:R-:W1:Y:S02]  /*138a0*/  SYNCS.PHASECHK.TRANS64.TRYWAIT P0, [R3+URZ+0x60], R2 ;  /* 0x00006002030075a7 */ /* 0x000e64000800017f */
[----:B-1----:R-:W-:Y:S05]  /*138b0*/  @!P0 BRA `(.L_x_3486) ;  /* 0x0000004400148947 */ /* 0x002fea0003800000 */
.L_x_3589:
[----:B------:R-:W-:Y:S05]  /*138c0*/  BSYNC B3 ;  /* 0x0000000000037941 */ /* 0x000fea0003800000 */
.L_x_3485:
[----:B------:R-:W-:Y:S01]  /*138d0*/  BSSY B3, `(.L_x_3487) ;  /* 0x000000c000037945 */ /* 0x000fe20003800000 */
[----:B0-----:R-:W-:Y:S02]  /*138e0*/  IMAD.MOV.U32 R10, RZ, RZ, 0x0 ;  /* 0x00000000ff0a7424 */ /* 0x001fe400078e00ff */
[----:B------:R-:W-:Y:S01]  /*138f0*/  IMAD.MOV.U32 R11, RZ, RZ, 0x14f00000 ;  /* 0x14f00000ff0b7424 */ /* 0x000fe200078e00ff */
[----:B------:R-:W-:Y:S06]  /*13900*/  @P1 BRA `(.L_x_3488) ;  /* 0x0000000000201947 */ /* 0x000fec0003800000 */
[----:B------:R-:W0:Y:S01]  /*13910*/  S2R R7, SR_TID.X ;  /* 0x0000000000077919 */ /* 0x000e220000002100 */
[----:B-1----:R-:W-:Y:S02]  /*13920*/  IMAD R2, R19, 0x8, R18 ;  /* 0x0000000813027824 */ /* 0x002fe400078e0212 */
[----:B------:R-:W-:-:S04]  /*13930*/  IMAD.MOV.U32 R3, RZ, RZ, 0xa800 ;  /* 0x0000a800ff037424 */ /* 0x000fc800078e00ff */
[----:B------:R2:W-:Y:S01]  /*13940*/  SYNCS.ARRIVE.TRANS64 RZ, [R2+URZ+0x36850], R3 ;  /* 0x0368500302ff79a7 */ /* 0x0005e2000800003f */
[----:B0-----:R-:W-:-:S04]  /*13950*/  LOP3.LUT R7, R7, 0x1f, RZ, 0xc0, !PT ;  /* 0x0000001f07077812 */ /* 0x001fc800078ec0ff */
[----:B------:R-:W-:-:S13]  /*13960*/  ISETP.NE.AND P0, PT, R7, RZ, PT ;  /* 0x000000ff0700720c */ /* 0x000fda0003f05270 */
[----:B--2---:R-:W-:Y:S05]  /*13970*/  @!P0 BRA `(.L_x_3488) ;  /* 0x0000000000048947 */ /* 0x004fea0003800000 */
[----:B------:R-:W-:Y:S01]  /*13980*/  BPT.TRAP 0x1 ;  /* 0x000000040000795c */ /* 0x000fe20000300000 */
.L_x_3488:
[----:B------:R-:W-:Y:S05]  /*13990*/  BSYNC B3 ;  /* 0x0000000000037941 */ /* 0x000fea0003800000 */
.L_x_3487:
[----:B------:R-:W2:Y:S04]  /*139a0*/  LDL R8, [R1+0x18] ;  /* 0x0000180001087983 */ /* 0x000ea80000100800 */
[----:B------:R-:W2:Y:S01]  /*139b0*/  LDL.LU R7, [R1+0x8] ;  /* 0x0000080001077983 */ /* 0x000ea20000300800 */
[----:B------:R-:W-:Y:S01]  /*139c0*/  R2UR UR10, R14 ;  /* 0x000000000e0a72ca */ /* 0x000fe200000e0000 */
[C-C-:B-1----:R-:W-:Y:S01]  /*139d0*/  IMAD R3, R19.reuse, 0x8, R18.reuse ;  /* 0x0000000813037824 */ /* 0x142fe200078e0212 */
        /* <DEDUP_REMOVED lines=9> */
.L_x_3489:
        /* <DEDUP_REMOVED lines=15> */
.L_x_3490:
        /* <DEDUP_REMOVED lines=15> */
.L_x_3491:
        /* <DEDUP_REMOVED lines=12> */
.L_x_3476:
[----:B------:R-:W-:Y:S05]  /*13d10*/  BSYNC B1 ;  /* 0x0000000000017941 */ /* 0x000fea0003800000 */
.L_x_3475:
[----:B0-----:R-:W2:Y:S01]  /*13d20*/  LDL.LU R0, [R1+0x38] ;  /* 0x0000380001007983 */ /* 0x001ea20000300800 */
[----:B------:R-:W-:-:S03]  /*13d30*/  IMAD.MOV.U32 R19, RZ, RZ, R9 ;  /* 0x000000ffff137224 */ /* 0x000fc600078e0009 */
[----:B------:R0:W-:Y:S02]  /*13d40*/  STL [R1+0x14], R13 ;  /* 0x0000140d01007387 */ /* 0x0001e40000100800 */
[----:B0-2---:R-:W-:-:S07]  /*13d50*/  VIADD R0, R0, 0xfffffffd ;  /* 0xfffffffd00007836 */ /* 0x005fce0000000000 */
.L_x_3474:
[----:B------:R-:W-:Y:S05]  /*13d60*/  BSYNC B2 ;  /* 0x0000000000027941 */ /* 0x000fea0003800000 */
.L_x_3473:
[----:B------:R-:W-:Y:S01]  /*13d70*/  VIADD R12, R12, 0xfffffffe ;  /* 0xfffffffe0c0c7836 */ /* 0x000fe20000000000 */
[----:B------:R-:W-:-:S04]  /*13d80*/  LOP3.LUT R4, RZ, R4, RZ, 0x33, !PT ;  /* 0x00000004ff047212 */ /* 0x000fc800078e33ff */
[----:B------:R-:W-:-:S13]  /*13d90*/  ISETP.NE.AND P0, PT, R12, R4, PT ;  /* 0x000000040c00720c */ /* 0x000fda0003f05270 */
[----:B------:R-:W-:Y:S05]  /*13da0*/  @!P0 BRA `(.L_x_3472) ;  /* 0x0000001400cc8947 */ /* 0x000fea0003800000 */
[----:B------:R-:W-:-:S07]  /*13db0*/  IMAD.MOV.U32 R9, RZ, RZ, R17 ;  /* 0x000000ffff097224 */ /* 0x000fce00078e0011 */
.L_x_3526:
        /* <DEDUP_REMOVED lines=36> */
.L_x_3494:
[----:B------:R-:W-:Y:S01]  /*14000*/  IMAD R3, R4, 0x8, R18 ;  /* 0x0000000804037824 */ /* 0x000fe200078e0212 */
[----:B------:R-:W-:Y:S01]  /*14010*/  SHF.L.U32 R2, R5, 0x1f, RZ ;  /* 0x0000001f05027819 */ /* 0x000fe200000006ff */
[----:B------:R-:W-:Y:S03]  /*14020*/  BSSY B2, `(.L_x_3495) ;  /* 0x0000003000027945 */ /* 0x000fe60003800000 */
[----:B------:R-:W1:Y:S02]  /*14030*/  SYNCS.PHASECHK.TRANS64.TRYWAIT P0, [R3+URZ+0x36840], R2 ;  /* 0x03684002030075a7 */ /* 0x000e64000800017f */
[----:B-1----:R-:W-:Y:S05]  /*14040*/  @!P0 BRA `(.L_x_3496) ;  /* 0x0000003c00448947 */ /* 0x002fea0003800000 */
.L_x_3590:
[----:B------:R-:W-:Y:S05]  /*14050*/  BSYNC B2 ;  /* 0x0000000000027941 */ /* 0x000fea0003800000 */
.L_x_3495:
        /* <DEDUP_REMOVED lines=12> */
.L_x_3498:
[----:B------:R-:W-:Y:S05]  /*14120*/  BSYNC B2 ;  /* 0x0000000000027941 */ /* 0x000fea0003800000 */
.L_x_3497:
        /* <DEDUP_REMOVED lines=12> */
.L_x_3499:
        /* <DEDUP_REMOVED lines=16> */
.L_x_3500:
        /* <DEDUP_REMOVED lines=16> */
.L_x_3501:
        /* <DEDUP_REMOVED lines=16> */
.L_x_3591:
[----:B------:R-:W-:Y:S05]  /*144f0*/  BSYNC B2 ;  /* 0x0000000000027941 */ /* 0x000fea0003800000 */
.L_x_3502:
        /* <DEDUP_REMOVED lines=11> */
.L_x_3505:
[----:B------:R-:W-:Y:S05]  /*145b0*/  BSYNC B2 ;  /* 0x0000000000027941 */ /* 0x000fea0003800000 */
.L_x_3504:
        /* <DEDUP_REMOVED lines=12> */
.L_x_3506:
        /* <DEDUP_REMOVED lines=15> */
.L_x_3507:
        /* <DEDUP_REMOVED lines=15> */
.L_x_3508:
        /* <DEDUP_REMOVED lines=12> */
.L_x_3493:
[----:B------:R-:W-:Y:S05]  /*14920*/  BSYNC B1 ;  /* 0x0000000000017941 */ /* 0x000fea0003800000 */
.L_x_3492:
        /* <DEDUP_REMOVED lines=36> */
.L_x_3511:
[----:B------:R-:W-:Y:S01]  /*14b70*/  IMAD R2, R19, 0x8, R18 ;  /* 0x0000000813027824 */ /* 0x000fe200078e0212 */
[----:B------:R-:W-:Y:S01]  /*14b80*/  SHF.L.U32 R3, R12, 0x1f, RZ ;  /* 0x0000001f0c037819 */ /* 0x000fe200000006ff */
[----:B------:R-:W-:Y:S03]  /*14b90*/  BSSY B2, `(.L_x_3512) ;  /* 0x0000003000027945 */ /* 0x000fe60003800000 */
[----:B------:R-:W2:Y:S02]  /*14ba0*/  SYNCS.PHASECHK.TRANS64.TRYWAIT P0, [R2+URZ+0x36840], R3 ;  /* 0x03684003020075a7 */ /* 0x000ea4000800017f */
[----:B--2---:R-:W-:Y:S05]  /*14bb0*/  @!P0 BRA `(.L_x_3513) ;  /* 0x0000003000908947 */ /* 0x004fea0003800000 */
.L_x_3592:
[----:B------:R-:W-:Y:S05]  /*14bc0*/  BSYNC B2 ;  /* 0x0000000000027941 */ /* 0x000fea0003800000 */
.L_x_3512:
        /* <DEDUP_REMOVED lines=12> */
.L_x_3515:
[----:B------:R-:W-:Y:S05]  /*14c90*/  BSYNC B2 ;  /* 0x0000000000027941 */ /* 0x000fea0003800000 */
.L_x_3514:
        /* <DEDUP_REMOVED lines=13> */
.L_x_3516:
        /* <DEDUP_REMOVED lines=16> */
.L_x_3517:
        /* <DEDUP_REMOVED lines=16> */
.L_x_3518:
        /* <DEDUP_REMOVED lines=15> */
.L_x_3593:
[----:B------:R-:W-:Y:S05]  /*15060*/  BSYNC B2 ;  /* 0x0000000000027941 */ /* 0x000fea0003800000 */
.L_x_3519:
[----:B------:R-:W-:Y:S01]  /*15070*/  BSSY B2, `(.L_x_3521) ;  /* 0x000000b000027945 */ /* 0x000fe20003800000 */
[----:B------:R-:W-:Y:S02]  /*15080*/  IMAD.MOV.U32 R10, RZ, RZ, 0x0 ;  /* 0x00000000ff0a7424 */ /* 0x000fe400078e00ff */
[----:B------:R-:W-:Y:S01]  /*15090*/  IMAD.MOV.U32 R11, RZ, RZ, 0x14f00000 ;  /* 0x14f00000ff0b7424 */ /* 0x000fe200078e00ff */
[----:B------:R-:W-:Y:S06]  /*150a0*/  @P1 BRA `(.L_x_3522) ;  /* 0x00000000001c1947 */ /* 0x000fec0003800000 */
[----:B------:R-:W1:Y:S02]  /*150b0*/  S2R R3, SR_TID.X ;  /* 0x0000000000037919 */ /* 0x000e640000002100 */
[----:B-1----:R-:W-:Y:S01]  /*150c0*/  LOP3.LUT R15, R3, 0x1f, RZ, 0xc0, !PT ;  /* 0x0000001f030f7812 */ /* 0x002fe200078ec0ff */
[----:B------:R-:W-:-:S03]  /*150d0*/  IMAD.MOV.U32 R3, RZ, RZ, 0xa800 ;  /* 0x0000a800ff037424 */ /* 0x000fc600078e00ff */
[----:B------:R-:W-:Y:S01]  /*150e0*/  ISETP.NE.AND P0, PT, R15, RZ, PT ;  /* 0x000000ff0f00720c */ /* 0x000fe20003f05270 */
[----:B------:R1:W-:-:S12]  /*150f0*/  SYNCS.ARRIVE.TRANS64 RZ, [R2+URZ+0x50], R3 ;  /* 0x0000500302ff79a7 */ /* 0x0003d8000800003f */
[----:B-1----:R-:W-:Y:S05]  /*15100*/  @!P0 BRA `(.L_x_3522) ;  /* 0x0000000000048947 */ /* 0x002fea0003800000 */
[----:B------:R-:W-:Y:S01]  /*15110*/  BPT.TRAP 0x1 ;  /* 0x000000040000795c */ /* 0x000fe20000300000 */
.L_x_3522:
[----:B------:R-:W-:Y:S05]  /*15120*/  BSYNC B2 ;  /* 0x0000000000027941 */ /* 0x000fea0003800000 */
.L_x_3521:
        /* <DEDUP_REMOVED lines=12> */
.L_x_3523:
        /* <DEDUP_REMOVED lines=15> */
.L_x_3524:
        /* <DEDUP_REMOVED lines=15> */
.L_x_3525:
        /* <DEDUP_REMOVED lines=12> */
.L_x_3510:
[----:B------:R-:W-:Y:S05]  /*15490*/  BSYNC B1 ;  /* 0x0000000000017941 */ /* 0x000fea0003800000 */
.L_x_3509:
[----:B------:R-:W2:Y:S01]  /*154a0*/  LDL R2, [R1+0x28] ;  /* 0x0000280001027983 */ /* 0x000ea20000100800 */
[----:B------:R-:W-:Y:S01]  /*154b0*/  VIADD R0, R0, 0xfffffffe ;  /* 0xfffffffe00007836 */ /* 0x000fe20000000000 */
[----:B--2---:R-:W-:-:S13]  /*154c0*/  ISETP.GT.AND P0, PT, R7, R2, PT ;  /* 0x000000020700720c */ /* 0x004fda0003f04270 */
[----:B------:R-:W-:Y:S05]  /*154d0*/  @P0 BRA `(.L_x_3526) ;  /* 0xffffffe800380947 */ /* 0x000fea000383ffff */
.L_x_3472:
[----:B------:R-:W-:Y:S05]  /*154e0*/  BSYNC B0 ;  /* 0x0000000000007941 */ /* 0x000fea0003800000 */
.L_x_3471:
        /* <DEDUP_REMOVED lines=19> */
.L_x_3528:
[----:B------:R-:W-:Y:S05]  /*15620*/  BSYNC B0 ;  /* 0x0000000000007941 */ /* 0x000fea0003800000 */
.L_x_3527:
        /* <DEDUP_REMOVED lines=11> */
.L_x_3594:
[----:B------:R-:W-:Y:S05]  /*156e0*/  BSYNC B1 ;  /* 0x0000000000017941 */ /* 0x000fea0003800000 */
.L_x_3531:
        /* <DEDUP_REMOVED lines=9> */
.L_x_3534:
[----:B------:R-:W-:Y:S05]  /*15780*/  BSYNC B1 ;  /* 0x0000000000017941 */ /* 0x000fea0003800000 */
.L_x_3533:
        /* <DEDUP_REMOVED lines=12> */
.L_x_3535:
        /* <DEDUP_REMOVED lines=15> */
.L_x_3536:
        /* <DEDUP_REMOVED lines=15> */
.L_x_3537:
        /* <DEDUP_REMOVED lines=10> */
.L_x_3530:
[----:B------:R-:W-:Y:S05]  /*15ad0*/  BSYNC B0 ;  /* 0x0000000000007941 */ /* 0x000fea0003800000 */
.L_x_3529:
[----:B------:R-:W2:Y:S01]  /*15ae0*/  LDL.LU R4, [R1+0x14] ;  /* 0x0000140001047983 */ /* 0x000ea20000300800 */
[----:B------:R-:W-:-:S05]  /*15af0*/  VIADD R19, R19, 0x1 ;  /* 0x0000000113137836 */ /* 0x000fca0000000000 */
[----:B------:R-:W-:-:S04]  /*15b00*/  ISETP.NE.AND P0, PT, R19, 0x2, PT ;  /* 0x000000021300780c */ /* 0x000fc80003f05270 */
[----:B------:R-:W-:Y:S02]  /*15b10*/  SEL R0, RZ, 0x1, P0 ;  /* 0x00000001ff007807 */ /* 0x000fe40000000000 */
[----:B------:R-:W-:Y:S02]  /*15b20*/  SEL R19, R19, RZ, P0 ;  /* 0x000000ff13137207 */ /* 0x000fe40000000000 */
[----:B--2---:R-:W-:-:S05]  /*15b30*/  LOP3.LUT R4, R4, R0, RZ, 0x3c, !PT ;  /* 0x0000000004047212 */ /* 0x004fca00078e3cff */
[----:B------:R2:W-:Y:S02]  /*15b40*/  STL [R1+0x14], R4 ;  /* 0x0000140401007387 */ /* 0x0005e40000100800 */
.L_x_3451:
[----:B------:R-:W-:Y:S05]  /*15b50*/  BSYNC B7 ;  /* 0x0000000000077941 */ /* 0x000fea0003800000 */
.L_x_3449:
        /* <DEDUP_REMOVED lines=14> */
.L_x_3538:
[----:B------:R-:W3:Y:S01]  /*15c40*/  S2R R0, SR_TID.X ;  /* 0x0000000000007919 */ /* 0x000ee20000002100 */
[----:B------:R-:W-:Y:S01]  /*15c50*/  UMOV UR4, 0xffffffff ;  /* 0xffffffff00047882 */ /* 0x000fe20000000000 */
[----:B---3--:R-:W-:-:S04]  /*15c60*/  LOP3.LUT R16, R0, 0x1f, RZ, 0xc0, !PT ;  /* 0x0000001f00107812 */ /* 0x008fc800078ec0ff */
[----:B------:R-:W-:Y:S01]  /*15c70*/  ISETP.NE.AND P0, PT, R16, 0x1f, PT ;  /* 0x0000001f1000780c */ /* 0x000fe20003f05270 */
[----:B------:R-:W-:-:S12]  /*15c80*/  BRA.DIV UR4, `(.L_x_3540) ;  /* 0x0000002204987947 */ /* 0x000fd8000b800000 */
[----:B------:R-:W0:Y:S01]  /*15c90*/  LDL.LU R3, [R1] ;  /* 0x0000000001037983 */ /* 0x000e220000300800 */
[----:B------:R-:W-:-:S03]  /*15ca0*/  ULDC UR4, c[0x0][0xc3c] ;  /* 0x00030f0000047ab9 */ /* 0x000fc60000000800 */
[----:B-1----:R-:W3:Y:S01]  /*15cb0*/  LDL R5, [R1+0xc] ;  /* 0x00000c0001057983 */ /* 0x002ee20000100800 */
[----:B------:R-:W-:Y:S01]  /*15cc0*/  ULDC.64 UR6, c[0x0][0x208] ;  /* 0x0000820000067ab9 */ /* 0x000fe20000000a00 */
[----:B0-----:R-:W-:Y:S02]  /*15cd0*/  IMAD.MOV.U32 R10, RZ, RZ, R3 ;  /* 0x000000ffff0a7224 */ /* 0x001fe400078e0003 */
[----:B---3--:R-:W-:-:S05]  /*15ce0*/  IMAD.IADD R0, R5, 0x1, R16 ;  /* 0x0000000105007824 */ /* 0x008fca00078e0210 */
[----:B------:R-:W-:-:S13]  /*15cf0*/  ISETP.GE.OR P1, PT, R0, UR4, !P0 ;  /* 0x0000000400007c0c */ /* 0x000fda000c726670 */
[----:B------:R-:W0:Y:S08]  /*15d00*/  @!P1 LDC.64 R2, c[0x0][0xc80] ;  /* 0x00032000ff029b82 */ /* 0x000e300000000a00 */
[----:B--2---:R-:W1:Y:S01]  /*15d10*/  @!P1 LDC.64 R4, c[0x0][0xc78] ;  /* 0x00031e00ff049b82 */ /* 0x004e620000000a00 */
        /* <DEDUP_REMOVED lines=33> */
.L_x_3604:
[----:B------:R-:W-:Y:S02]  /*15f30*/  ULDC UR4, c[0x0][0xc38] ;  /* 0x00030e0000047ab9 */ /* 0x000fe40000000800 */
[----:B------:R-:W-:-:S04]  /*15f40*/  IMAD.U32 R3, RZ, RZ, UR4 ;  /* 0x00000004ff037e24 */ /* 0x000fc8000f8e00ff */
[----:B-1----:R-:W-:-:S04]  /*15f50*/  IMAD R9, R9, R3, RZ ;  /* 0x0000000309097224 */ /* 0x002fc800078e02ff */
[----:B------:R-:W-:-:S05]  /*15f60*/  IMAD.IADD R5, R8, 0x1, R9 ;  /* 0x0000000108057824 */ /* 0x000fca00078e0209 */
[----:B------:R-:W-:-:S13]  /*15f70*/  ISETP.GT.AND P6, PT, R5, R0, PT ;  /* 0x000000000500720c */ /* 0x000fda0003fc4270 */
[----:B------:R-:W-:Y:S05]  /*15f80*/  @P6 BRA `(.L_x_3541) ;  /* 0x0000000000b06947 */ /* 0x000fea0003800000 */
.L_x_3544:
        /* <DEDUP_REMOVED lines=38> */
.L_x_3612:
[----:B------:R-:W-:Y:S02]  /*161f0*/  ULDC UR4, c[0x0][0xc38] ;  /* 0x00030e0000047ab9 */ /* 0x000fe40000000800 */
[----:B------:R-:W-:-:S04]  /*16200*/  IMAD.U32 R3, RZ, RZ, UR4 ;  /* 0x00000004ff037e24 */ /* 0x000fc8000f8e00ff */
[----:B-1----:R-:W-:-:S04]  /*16210*/  IMAD R9, R9, R3, RZ ;  /* 0x0000000309097224 */ /* 0x002fc800078e02ff */
[----:B------:R-:W-:-:S05]  /*16220*/  IMAD.IADD R5, R9, 0x1, R5 ;  /* 0x0000000109057824 */ /* 0x000fca00078e0205 */
[----:B------:R-:W-:-:S13]  /*16230*/  ISETP.GT.AND P6, PT, R5, R0, PT ;  /* 0x000000000500720c */ /* 0x000fda0003fc4270 */
[----:B------:R-:W-:Y:S05]  /*16240*/  @!P6 BRA `(.L_x_3544) ;  /* 0xfffffffc0050e947 */ /* 0x000fea000383ffff */
.L_x_3541:
        /* <DEDUP_REMOVED lines=9> */
.L_x_3617:
[----:B------:R-:W-:-:S13]  /*162e0*/  ISETP.NE.AND P0, PT, R8, RZ, PT ;  /* 0x000000ff0800720c */ /* 0x000fda0003f05270 */
[----:B------:R-:W-:Y:S05]  /*162f0*/  @!P0 BRA `(.L_x_3546) ;  /* 0x0000000000148947 */ /* 0x000fea0003800000 */
[----:B------:R-:W-:Y:S01]  /*16300*/  UMOV UR4, 0xffffffff ;  /* 0xffffffff00047882 */ /* 0x000fe20000000000 */
[----:B------:R-:W-:Y:S02]  /*16310*/  VIADD R12, R5, 0xffffffff ;  /* 0xffffffff050c7836 */ /* 0x000fe40000000000 */
[----:B------:R-:W-:Y:S05]  /*16320*/  BRA.DIV UR4, `(.L_x_3547) ;  /* 0x0000002604887947 */ /* 0x000fea000b800000 */
[----:B0-----:R0:W4:Y:S02]  /*16330*/  SHFL.IDX PT, R2, R2, R12, 0x1f ;  /* 0x00001f0c02027589 */ /* 0x00112400000e0000 */
.L_x_3620:
[----:B----4-:R-:W-:-:S07]  /*16340*/  IMAD.MOV.U32 R4, RZ, RZ, R2 ;  /* 0x000000ffff047224 */ /* 0x010fce00078e0002 */
.L_x_3546:
[----:B------:R-:W4:Y:S01]  /*16350*/  LDL.LU R10, [R1+0xc] ;  /* 0x00000c00010a7983 */ /* 0x000f220000300800 */
[----:B------:R-:W-:Y:S01]  /*16360*/  IMAD R9, R4, R3, R9 ;  /* 0x0000000304097224 */ /* 0x000fe200078e0209 */
[----:B--2---:R-:W-:-:S03]  /*16370*/  IABS R4, R6 ;  /* 0x0000000600047213 */ /* 0x004fc60000000000 */
[----:B------:R-:W-:Y:S01]  /*16380*/  IMAD.IADD R0, R0, 0x1, -R9 ;  /* 0x0000000100007824 */ /* 0x000fe200078e0a09 */
[----:B0-----:R-:W0:Y:S01]  /*16390*/  I2F.RP R2, R4 ;  /* 0x0000000400027306 */ /* 0x001e220000209400 */
[----:B------:R2:W-:Y:S02]  /*163a0*/  STL [R1], R9 ;  /* 0x0000000901007387 */ /* 0x0005e40000100800 */
[----:B--2---:R-:W-:-:S05]  /*163b0*/  IABS R9, R6 ;  /* 0x0000000600097213 */ /* 0x004fca0000000000 */
[----:B0-----:R-:W0:Y:S01]  /*163c0*/  MUFU.RCP R2, R2 ;  /* 0x0000000200027308 */ /* 0x001e220000001000 */
[----:B------:R-:W-:Y:S02]  /*163d0*/  IMAD.MOV R9, RZ, RZ, -R9 ;  /* 0x000000ffff097224 */ /* 0x000fe400078e0a09 */
[----:B0-----:R-:W-:-:S05]  /*163e0*/  VIADD R2, R2, 0xffffffe ;  /* 0x0ffffffe02027836 */ /* 0x001fca0000000000 */
[----:B------:R-:W0:Y:S02]  /*163f0*/  F2I.FTZ.U32.TRUNC.NTZ R3, R2 ;  /* 0x0000000200037305 */ /* 0x000e24000021f000 */
[----:B0-----:R-:W-:-:S04]  /*16400*/  IMAD.MOV R2, RZ, RZ, -R3 ;  /* 0x000000ffff027224 */ /* 0x001fc800078e0a03 */
        /* <DEDUP_REMOVED lines=11> */
[----:B---3--:R-:W-:-:S04]  /*164c0*/  IABS R4, R7 ;  /* 0x0000000700047213 */ /* 0x008fc80000000000 */
        /* <DEDUP_REMOVED lines=35> */
[----:B----4-:R-:W-:-:S05]  /*16700*/  IMAD.IADD R10, R5, 0x1, R10 ;  /* 0x00000001050a7824 */ /* 0x010fca00078e020a */
[----:B------:R0:W-:Y:S04]  /*16710*/  STL [R1+0xc], R10 ;  /* 0x00000c0a01007387 */ /* 0x0001e80000100800 */
[----:B------:R0:W-:Y:S01]  /*16720*/  STL [R1+0x4], R4 ;  /* 0x0000040401007387 */ /* 0x0001e20000100800 */
[----:B------:R-:W-:Y:S05]  /*16730*/  BRA `(.L_x_3548) ;  /* 0x0000000000287947 */ /* 0x000fea0003800000 */
.L_x_3542:
        /* <DEDUP_REMOVED lines=10> */
.L_x_3548:
[----:B-1----:R-:W2:Y:S04]  /*167e0*/  LDL R3, [R1+0x8] ;  /* 0x0000080001037983 */ /* 0x002ea80000100800 */
[----:B------:R-:W3:Y:S04]  /*167f0*/  LDL R2, [R1+0xc] ;  /* 0x00000c0001027983 */ /* 0x000ee80000100800 */
[----:B0-----:R-:W4:Y:S04]  /*16800*/  LDL R4, [R1] ;  /* 0x0000000001047983 */ /* 0x001f280000100800 */
[----:B------:R-:W4:Y:S01]  /*16810*/  LDL R5, [R1+0x4] ;  /* 0x0000040001057983 */ /* 0x000f220000100800 */
[----:B------:R-:W-:Y:S05]  /*16820*/  WARPSYNC.ALL ;  /* 0x0000000000007948 */ /* 0x000fea0003800000 */
[----:B------:R-:W0:Y:S02]  /*16830*/  S2R R0, SR_TID.X ;  /* 0x0000000000007919 */ /* 0x000e240000002100 */
[----:B0-----:R-:W-:Y:S01]  /*16840*/  LOP3.LUT R0, R0, 0x1f, RZ, 0xc0, !PT ;  /* 0x0000001f00007812 */ /* 0x001fe200078ec0ff */
[----:B------:R-:W-:Y:S03]  /*16850*/  BAR.SYNC.DEFER_BLOCKING 0x4, 0x180 ;  /* 0x0106000000007b1d */ /* 0x000fe60000010000 */
[----:B------:R-:W-:-:S13]  /*16860*/  ISETP.NE.AND P0, PT, R0, RZ, PT ;  /* 0x000000ff0000720c */ /* 0x000fda0003f05270 */
[----:B------:R-:W-:Y:S01]  /*16870*/  @!P0 MOV R0, 0x400 ;  /* 0x0000040000008802 */ /* 0x000fe20000000f00 */
[----:B--2---:R-:W-:Y:S02]  /*16880*/  IMAD.MOV.U32 R6, RZ, RZ, R3 ;  /* 0x000000ffff067224 */ /* 0x004fe400078e0003 */
[----:B------:R-:W0:Y:S01]  /*16890*/  @!P0 S2R R3, SR_CgaCtaId ;  /* 0x0000000000038919 */ /* 0x000e220000008800 */
[----:B---3--:R-:W-:Y:S01]  /*168a0*/  IMAD.MOV.U32 R7, RZ, RZ, R2 ;  /* 0x000000ffff077224 */ /* 0x008fe200078e0002 */
[----:B0-----:R-:W-:-:S05]  /*168b0*/  @!P0 LEA R18, R3, R0, 0x18 ;  /* 0x0000000003128211 */ /* 0x001fca00078ec0ff */
[----:B----4-:R0:W-:Y:S01]  /*168c0*/  @!P0 STS.128 [R18+0x368d0], R4 ;  /* 0x0368d00412008388 */ /* 0x0101e20000000c00 */
[----:B------:R-:W-:Y:S06]  /*168d0*/  BAR.ARV 0x5, 0x180 ;  /* 0x0146000000007b1d */ /* 0x000fec0000002000 */
.L_x_3539:
[----:B------:R-:W2:Y:S01]  /*168e0*/  LDL R0, [R1+0xc] ;  /* 0x00000c0001007983 */ /* 0x000ea20000100800 */
[----:B------:R-:W-:Y:S02]  /*168f0*/  ULDC UR4, c[0x0][0xc3c] ;  /* 0x00030f0000047ab9 */ /* 0x000fe40000000800 */
[----:B--2---:R-:W-:-:S13]  /*16900*/  ISETP.GE.AND P0, PT, R0, UR4, PT ;  /* 0x0000000400007c0c */ /* 0x004fda000bf06270 */
[----:B------:R-:W-:Y:S05]  /*16910*/  @!P0 BRA `(.L_x_3549) ;  /* 0xffffffa4003c8947 */ /* 0x000fea000383ffff */
[----:B------:R-:W-:Y:S05]  /*16920*/  BSYNC B8 ;  /* 0x0000000000087941 */ /* 0x000fea0003800000 */
.L_x_3443:
        /* <DEDUP_REMOVED lines=12> */
.L_x_3621:
[----:B------:R-:W-:Y:S05]  /*169f0*/  BSYNC B0 ;  /* 0x0000000000007941 */ /* 0x000fea0003800000 */
.L_x_3550:
[----:B------:R-:W-:-:S03]  /*16a00*/  UMOV UR4, 0xffffffff ;  /* 0xffffffff00047882 */ /* 0x000fc60000000000 */
[----:B------:R-:W-:Y:S05]  /*16a10*/  BRA.DIV UR4, `(.L_x_3552) ;  /* 0x0000002204087947 */ /* 0x000fea000b800000 */
[----:B------:R-:W1:Y:S02]  /*16a20*/  S2R R2, SR_TID.X ;  /* 0x0000000000027919 */ /* 0x000e640000002100 */
[----:B-1----:R-:W-:-:S04]  /*16a30*/  SHF.R.U32.HI R2, RZ, 0x5, R2 ;  /* 0x00000005ff027819 */ /* 0x002fc80000011602 */
[----:B------:R-:W-:-:S05]  /*16a40*/  LOP3.LUT R2, R2, 0x3, RZ, 0xc0, !PT ;  /* 0x0000000302027812 */ /* 0x000fca00078ec0ff */
[----:B------:R1:W2:Y:S02]  /*16a50*/  SHFL.IDX PT, R14, R2, RZ, 0x1f ;  /* 0x00001fff020e7589 */ /* 0x0002a400000e0000 */
.L_x_3624:
[----:B--2---:R-:W-:Y:S01]  /*16a60*/  ISETP.NE.AND P0, PT, R14, RZ, PT ;  /* 0x000000ff0e00720c */ /* 0x004fe20003f05270 */
[----:B------:R-:W-:-:S12]  /*16a70*/  BSSY B0, `(.L_x_3553) ;  /* 0x0000027000007945 */ /* 0x000fd80003800000 */
[----:B------:R-:W-:Y:S05]  /*16a80*/  @P0 BRA `(.L_x_3554) ;  /* 0x0000000000940947 */ /* 0x000fea0003800000 */
[----:B------:R-:W-:-:S03]  /*16a90*/  UMOV UR4, 0xffffffff ;  /* 0xffffffff00047882 */ /* 0x000fc60000000000 */
[----:B------:R-:W-:Y:S05]  /*16aa0*/  BRA.DIV UR4, `(.L_x_3555) ;  /* 0x0000002204187947 */ /* 0x000fea000b800000 */
[----:B------:R-:W-:-:S13]  /*16ab0*/  ELECT P6, URZ, PT ;  /* 0x00000000003f782f */ /* 0x000fda00038c0000 */
.L_x_3627:
        /* <DEDUP_REMOVED lines=8> */
.L_x_3556:
        /* <DEDUP_REMOVED lines=13> */
.L_x_3628:
[----:B------:R-:W1:Y:S02]  /*16c10*/  SYNCS.PHASECHK.TRANS64.TRYWAIT P0, [R7+URZ], R2 ;  /* 0x00000002070075a7 */ /* 0x000e64000800017f */
[----:B-1----:R-:W-:Y:S05]  /*16c20*/  @!P0 BRA `(.L_x_3558) ;  /* 0x0000001c00ec8947 */ /* 0x002fea0003800000 */
.L_x_3629:
[----:B------:R-:W-:Y:S05]  /*16c30*/  @!P2 BRA `(.L_x_3559) ;  /* 0x000000000004a947 */ /* 0x000fea0003800000 */
[----:B------:R-:W-:Y:S01]  /*16c40*/  BPT.TRAP 0x1 ;  /* 0x000000040000795c */ /* 0x000fe20000300000 */
.L_x_3559:
[----:B------:R-:W-:-:S04]  /*16c50*/  VIADD R0, R0, 0x36860 ;  /* 0x0003686000007836 */ /* 0x000fc80000000000 */
[----:B------:R-:W-:-:S04]  /*16c60*/  IMAD R4, R19, 0x8, R0 ;  /* 0x0000000813047824 */ /* 0x000fc800078e0200 */
[----:B------:R-:W2:Y:S02]  /*16c70*/  SYNCS.PHASECHK.TRANS64.TRYWAIT P0, [R4+URZ], R5 ;  /* 0x00000005040075a7 */ /* 0x000ea4000800017f */
[----:B--2---:R-:W-:Y:S05]  /*16c80*/  @!P0 BRA `(.L_x_3560) ;  /* 0x0000001c00e88947 */ /* 0x004fea0003800000 */
.L_x_3630:
[----:B------:R-:W-:-:S07]  /*16c90*/  IMAD R3, R3, 0x8, R0 ;  /* 0x0000000803037824 */ /* 0x000fce00078e0200 */
.L_x_3561:
[----:B---3--:R3:W4:Y:S02]  /*16ca0*/  SYNCS.PHASECHK.TRANS64.TRYWAIT P0, [R3+URZ], R2 ;  /* 0x00000002030075a7 */ /* 0x008724000800017f */
[----:B----4-:R-:W-:Y:S05]  /*16cb0*/  @!P0 NANOSLEEP.SYNCS 0x989680 ;  /* 0x009896800000895d */ /* 0x010fea0003900000 */
[----:B------:R-:W4:Y:S02]  /*16cc0*/  @!P0 SYNCS.PHASECHK.TRANS64 P0, [R3+URZ], R2 ;  /* 0x00000002030085a7 */ /* 0x000f24000800007f */
[----:B----4-:R-:W-:Y:S05]  /*16cd0*/  @!P0 BRA `(.L_x_3561) ;  /* 0xfffffffc00f08947 */ /* 0x010fea000383ffff */
.L_x_3554:
[----:B------:R-:W-:Y:S05]  /*16ce0*/  BSYNC B0 ;  /* 0x0000000000007941 */ /* 0x000fea0003800000 */
.L_x_3553:
[----:B------:R-:W-:Y:S05]  /*16cf0*/  EXIT ;  /* 0x000000000000794d */ /* 0x000fea0003800000 */
.L_x_3394:
[----:B0-----:R0:W1:Y:S02]  /*16d00*/  SYNCS.PHASECHK.TRANS64.TRYWAIT P1, [R2+URZ+0x36800], R3 ;  /* 0x03680003020075a7 */ /* 0x001064000802017f */
[----:B-1----:R-:W-:Y:S05]  /*16d10*/  @!P1 NANOSLEEP.SYNCS 0x989680 ;  /* 0x009896800000995d */ /* 0x002fea0003900000 */
[----:B------:R-:W1:Y:S02]  /*16d20*/  @!P1 SYNCS.PHASECHK.TRANS64 P1, [R2+URZ+0x36800], R3 ;  /* 0x03680003020095a7 */ /* 0x000e64000802007f */
[----:B-1----:R-:W-:Y:S05]  /*16d30*/  @!P1 BRA `(.L_x_3394) ;  /* 0xfffffffc00f09947 */ /* 0x002fea000383ffff */
[----:B------:R-:W-:Y:S05]  /*16d40*/  BRA `(.L_x_3562) ;  /* 0xfffffeb0006c7947 */ /* 0x000fea000383ffff */
.L_x_3398:
[----:B-1----:R1:W2:Y:S02]  /*16d50*/  SYNCS.PHASECHK.TRANS64.TRYWAIT P2, [R0+URZ+0x36830], R3 ;  /* 0x03683003000075a7 */ /* 0x0022a4000804017f */
[----:B--2---:R-:W-:Y:S05]  /*16d60*/  @!P2 NANOSLEEP.SYNCS 0x989680 ;  /* 0x009896800000a95d */ /* 0x004fea0003900000 */
[----:B------:R-:W2:Y:S02]  /*16d70*/  @!P2 SYNCS.PHASECHK.TRANS64 P2, [R0+URZ+0x36830], R3 ;  /* 0x036830030000a5a7 */ /* 0x000ea4000804007f */
[----:B--2---:R-:W-:Y:S05]  /*16d80*/  @!P2 BRA `(.L_x_3398) ;  /* 0xfffffffc00f0a947 */ /* 0x004fea000383ffff */
[----:B------:R-:W-:Y:S05]  /*16d90*/  BRA `(.L_x_3397) ;  /* 0xfffffeb000907947 */ /* 0x000fea000383ffff */
.L_x_3403:
[----:B-1----:R-:W-:-:S04]  /*16da0*/  IMAD.U32 R8, RZ, RZ, UR61 ;  /* 0x0000003dff087e24 */ /* 0x002fc8000f8e00ff */
[----:B------:R1:W2:Y:S03]  /*16db0*/  SYNCS.PHASECHK.TRANS64.TRYWAIT P2, [R8+URZ+0x36830], R7 ;  /* 0x03683007080075a7 */ /* 0x0002a6000804017f */
[----:B--2---:R-:W-:Y:S05]  /*16dc0*/  @!P2 NANOSLEEP.SYNCS 0x989680 ;  /* 0x009896800000a95d */ /* 0x004fea0003900000 */
[----:B------:R-:W2:Y:S02]  /*16dd0*/  @!P2 SYNCS.PHASECHK.TRANS64 P2, [R8+URZ+0x36830], R7 ;  /* 0x036830070800a5a7 */ /* 0x000ea4000804007f */
[----:B--2---:R-:W-:Y:S05]  /*16de0*/  @!P2 BRA `(.L_x_3403) ;  /* 0xfffffffc00eca947 */ /* 0x004fea000383ffff */
[----:B------:R-:W-:Y:S05]  /*16df0*/  BRA `(.L_x_3402) ;  /* 0xfffffefc00787947 */ /* 0x000fea000383ffff */
.L_x_3407:
[----:B-1----:R-:W-:-:S04]  /*16e00*/  IMAD.U32 R6, RZ, RZ, UR7 ;  /* 0x00000007ff067e24 */ /* 0x002fc8000f8e00ff */
[----:B------:R1:W2:Y:S03]  /*16e10*/  SYNCS.PHASECHK.TRANS64.TRYWAIT P2, [R6+URZ+0x36850], R0 ;  /* 0x03685000060075a7 */ /* 0x0002a6000804017f */
[----:B--2---:R-:W-:Y:S05]  /*16e20*/  @!P2 NANOSLEEP.SYNCS 0x989680 ;  /* 0x009896800000a95d */ /* 0x004fea0003900000 */
[----:B------:R-:W2:Y:S02]  /*16e30*/  @!P2 SYNCS.PHASECHK.TRANS64 P2, [R6+URZ+0x36850], R0 ;  /* 0x036850000600a5a7 */ /* 0x000ea4000804007f */
[----:B--2---:R-:W-:Y:S05]  /*16e40*/  @!P2 BRA `(.L_x_3407) ;  /* 0xfffffffc00eca947 */ /* 0x004fea000383ffff */
[----:B------:R-:W-:Y:S05]  /*16e50*/  BRA `(.L_x_3406) ;  /* 0xffffff2400507947 */ /* 0x000fea000383ffff */
.L_x_3412:
[----:B-1----:R1:W2:Y:S02]  /*16e60*/  SYNCS.PHASECHK.TRANS64.TRYWAIT P0, [R15+URZ+0x36850], R0 ;  /* 0x036850000f0075a7 */ /* 0x0022a4000800017f */
[----:B--2---:R-:W-:Y:S05]  /*16e70*/  @!P0 NANOSLEEP.SYNCS 0x989680 ;  /* 0x009896800000895d */ /* 0x004fea0003900000 */
[----:B------:R-:W2:Y:S02]  /*16e80*/  @!P0 SYNCS.PHASECHK.TRANS64 P0, [R15+URZ+0x36850], R0 ;  /* 0x036850000f0085a7 */ /* 0x000ea4000800007f */
[----:B--2---:R-:W-:Y:S05]  /*16e90*/  @!P0 BRA `(.L_x_3412) ;  /* 0xfffffffc00f08947 */ /* 0x004fea000383ffff */
[----:B------:R-:W-:Y:S05]  /*16ea0*/  BRA `(.L_x_3411) ;  /* 0xffffff4400c87947 */ /* 0x000fea000383ffff */
.L_x_3457:
[----:B------:R-:W0:Y:S01]  /*16eb0*/  S2R R4, SR_TID.X ;  /* 0x0000000000047919 */ /* 0x000e220000002100 */
[----:B------:R-:W-:Y:S01]  /*16ec0*/  BSSY B0, `(.L_x_3563) ;  /* 0x000000a000007945 */ /* 0x000fe20003800000 */
[----:B------:R-:W-:Y:S02]  /*16ed0*/  IMAD.MOV.U32 R12, RZ, RZ, RZ ;  /* 0x000000ffff0c7224 */ /* 0x000fe400078e00ff */
[----:B--2---:R-:W-:Y:S02]  /*16ee0*/  IMAD.MOV.U32 R11, RZ, RZ, 0x1f ;  /* 0x0000001fff0b7424 */ /* 0x004fe400078e00ff */
[----:B------:R-:W-:Y:S01]  /*16ef0*/  IMAD.MOV.U32 R15, RZ, RZ, -0x1 ;  /* 0xffffffffff0f7424 */ /* 0x000fe200078e00ff */
[----:B0-----:R-:W-:-:S04]  /*16f00*/  SHF.R.U32.HI R4, RZ, 0x5, R4 ;  /* 0x00000005ff047819 */ /* 0x001fc80000011604 */
[----:B------:R-:W-:-:S05]  /*16f10*/  LOP3.LUT R4, R4, 0x3, RZ, 0xc0, !PT ;  /* 0x0000000304047812 */ /* 0x000fca00078ec0ff */
[----:B------:R-:W-:-:S07]  /*16f20*/  IMAD.MOV.U32 R13, RZ, RZ, R4 ;  /* 0x000000ffff0d7224 */ /* 0x000fce00078e0004 */
[----:B------:R-:W-:Y:S05]  /*16f30*/  WARPSYNC.COLLECTIVE R15, `(.L_x_3564) ;  /* 0x000000000f087348 */ /* 0x000fea0003c00000 */
[----:B------:R0:W1:Y:S02]  /*16f40*/  SHFL.IDX P6, R14, R13, R12, R11 ;  /* 0x0000000c0d0e7389 */ /* 0x00006400000c000b */
[----:B01----:R-:W-:Y:S01]  /*16f50*/  ENDCOLLECTIVE ;  /* 0x000000000000791b */ /* 0x003fe20003800000 */
.L_x_3564:
[----:B------:R-:W-:Y:S05]  /*16f60*/  BSYNC B0 ;  /* 0x0000000000007941 */ /* 0x000fea0003800000 */
.L_x_3563:
[----:B------:R-:W-:Y:S05]  /*16f70*/  BRA `(.L_x_3565) ;  /* 0xffffffac00647947 */ /* 0x000fea000383ffff */
.L_x_3459:
[----:B------:R-:W-:Y:S01]  /*16f80*/  BSSY B0, `(.L_x_3566) ;  /* 0x0000006000007945 */ /* 0x000fe20003800000 */
[----:B------:R-:W-:-:S07]  /*16f90*/  IMAD.MOV.U32 R15, RZ, RZ, -0x1 ;  /* 0xffffffffff0f7424 */ /* 0x000fce00078e00ff */
[----:B--23--:R-:W-:Y:S05]  /*16fa0*/  WARPSYNC.COLLECTIVE R15, `(.L_x_3567) ;  /* 0x000000000f0c7348 */ /* 0x00cfea0003c00000 */
[----:B------:R-:W-:Y:S02]  /*16fb0*/  ELECT P6, UR62, PT ;  /* 0x00000000003e782f */ /* 0x000fe400038c0000 */
[----:B------:R-:W-:Y:S01]  /*16fc0*/  MOV R14, UR62 ;  /* 0x0000003e000e7c02 */ /* 0x000fe20008000f00 */
[----:B--23--:R-:W-:Y:S10]  /*16fd0*/  ENDCOLLECTIVE ;  /* 0x000000000000791b */ /* 0x00cff40003800000 */
.L_x_3567:
[----:B------:R-:W-:Y:S05]  /*16fe0*/  BSYNC B0 ;  /* 0x0000000000007941 */ /* 0x000fea0003800000 */
.L_x_3566:
[----:B------:R-:W-:Y:S05]  /*16ff0*/  BRA `(.L_x_3568) ;  /* 0xffffffac00687947 */ /* 0x000fea000383ffff */
.L_x_3461:
[----:B0-----:R0:W1:Y:S02]  /*17000*/  SYNCS.PHASECHK.TRANS64.TRYWAIT P0, [R0+URZ+0x36840], R2 ;  /* 0x03684002000075a7 */ /* 0x001064000800017f */
[----:B-1----:R-:W-:Y:S05]  /*17010*/  @!P0 NANOSLEEP.SYNCS 0x989680 ;  /* 0x009896800000895d */ /* 0x002fea0003900000 */
[----:B------:R-:W1:Y:S02]  /*17020*/  @!P0 SYNCS.PHASECHK.TRANS64 P0, [R0+URZ+0x36840], R2 ;  /* 0x03684002000085a7 */ /* 0x000e64000800007f */
[----:B-1----:R-:W-:Y:S05]  /*17030*/  @!P0 BRA `(.L_x_3461) ;  /* 0xfffffffc00f08947 */ /* 0x002fea000383ffff */
[----:B------:R-:W-:Y:S05]  /*17040*/  BRA `(.L_x_3569) ;  /* 0xffffffac00cc7947 */ /* 0x000fea000383ffff */
.L_x_3465:
        /* <DEDUP_REMOVED lines=9> */
.L_x_3570:
[----:B------:R-:W-:Y:S02]  /*170e0*/  IMAD.MOV.U32 R13, RZ, RZ, R4 ;  /* 0x000000ffff0d7224 */ /* 0x000fe400078e0004 */
[----:B------:R-:W-:-:S07]  /*170f0*/  IMAD.MOV.U32 R6, RZ, RZ, R14 ;  /* 0x000000ffff067224 */ /* 0x000fce00078e000e */
[----:B------:R-:W-:Y:S05]  /*17100*/  WARPSYNC.COLLECTIVE R15, `(.L_x_3571) ;  /* 0x000000000f087348 */ /* 0x000fea0003c00000 */
[----:B------:R0:W1:Y:S02]  /*17110*/  SHFL.IDX P6, R14, R13, R12, R11 ;  /* 0x0000000c0d0e7389 */ /* 0x00006400000c000b */
[----:B01----:R-:W-:Y:S01]  /*17120*/  ENDCOLLECTIVE ;  /* 0x000000000000791b */ /* 0x003fe20003800000 */
.L_x_3571:
[----:B------:R-:W-:Y:S01]  /*17130*/  ULDC.64 UR4, c[0x0][0x208] ;  /* 0x0000820000047ab9 */ /* 0x000fe20000000a00 */
[----:B------:R-:W-:Y:S02]  /*17140*/  IMAD.MOV.U32 R13, RZ, RZ, R3 ;  /* 0x000000ffff0d7224 */ /* 0x000fe400078e0003 */
[----:B------:R-:W-:Y:S02]  /*17150*/  IMAD.MOV.U32 R12, RZ, RZ, 0x1 ;  /* 0x00000001ff0c7424 */ /* 0x000fe400078e00ff */
[----:B------:R-:W-:Y:S02]  /*17160*/  IMAD.MOV.U32 R7, RZ, RZ, R14 ;  /* 0x000000ffff077224 */ /* 0x000fe400078e000e */
[----:B------:R-:W-:Y:S02]  /*17170*/  IMAD R2, R9, R8, RZ ;  /* 0x0000000809027224 */ /* 0x000fe400078e02ff */
[----:B------:R-:W0:Y:S01]  /*17180*/  S2R R9, SR_TID.X ;  /* 0x0000000000097919 */ /* 0x000e220000002100 */
[----:B------:R-:W-:-:S05]  /*17190*/  IMAD.SHL.U32 R8, R0, 0x8, RZ ;  /* 0x0000000800087824 */ /* 0x000fca00078e00ff */
[----:B------:R-:W-:Y:S02]  /*171a0*/  LOP3.LUT R8, R8, 0x38, RZ, 0xc0, !PT ;  /* 0x0000003808087812 */ /* 0x000fe400078ec0ff */
[----:B0-----:R-:W-:-:S04]  /*171b0*/  LOP3.LUT R9, R9, 0x7f, RZ, 0xc0, !PT ;  /* 0x0000007f09097812 */ /* 0x001fc800078ec0ff */
[----:B------:R-:W-:-:S05]  /*171c0*/  SHF.R.U32.HI R9, RZ, 0x3, R9 ;  /* 0x00000003ff097819 */ /* 0x000fca0000011609 */
[----:B------:R-:W-:-:S04]  /*171d0*/  IMAD.IADD R0, R9, 0x1, R5 ;  /* 0x0000000109007824 */ /* 0x000fc800078e0205 */
[C---:B------:R-:W-:Y:S01]  /*171e0*/  VIADD R5, R0.reuse, 0x10 ;  /* 0x0000001000057836 */ /* 0x040fe20000000000 */
[----:B------:R-:W-:-:S13]  /*171f0*/  ISETP.GE.AND P3, PT, R0, R2, PT ;  /* 0x000000020000720c */ /* 0x000fda0003f66270 */
        /* <DEDUP_REMOVED lines=15> */
.L_x_3572:
[----:B------:R-:W-:Y:S02]  /*172f0*/  IMAD.MOV.U32 R13, RZ, RZ, R4 ;  /* 0x000000ffff0d7224 */ /* 0x000fe400078e0004 */
[----:B------:R-:W-:-:S07]  /*17300*/  IMAD.MOV.U32 R9, RZ, RZ, R14 ;  /* 0x000000ffff097224 */ /* 0x000fce00078e000e */
[----:B------:R-:W-:Y:S05]  /*17310*/  WARPSYNC.COLLECTIVE R15, `(.L_x_3573) ;  /* 0x000000000f087348 */ /* 0x000fea0003c00000 */
[----:B------:R0:W1:Y:S02]  /*17320*/  SHFL.IDX P6, R14, R13, R12, R11 ;  /* 0x0000000c0d0e7389 */ /* 0x00006400000c000b */
[----:B01----:R-:W-:Y:S01]  /*17330*/  ENDCOLLECTIVE ;  /* 0x000000000000791b */ /* 0x003fe20003800000 */
.L_x_3573:
[----:B------:R-:W-:Y:S01]  /*17340*/  ULDC.64 UR4, c[0x0][0x208] ;  /* 0x0000820000047ab9 */ /* 0x000fe20000000a00 */
[----:B------:R-:W-:Y:S02]  /*17350*/  IMAD.MOV.U32 R13, RZ, RZ, R3 ;  /* 0x000000ffff0d7224 */ /* 0x000fe400078e0003 */
[----:B------:R-:W-:Y:S02]  /*17360*/  IMAD.MOV.U32 R12, RZ, RZ, 0x2 ;  /* 0x00000002ff0c7424 */ /* 0x000fe400078e00ff */
[----:B------:R-:W-:-:S05]  /*17370*/  IMAD.MOV.U32 R5, RZ, RZ, R14 ;  /* 0x000000ffff057224 */ /* 0x000fca00078e000e */
[----:B------:R-:W-:-:S05]  /*17380*/  @!P3 LEA R8, P5, R8, R5, 0x1 ;  /* 0x000000050808b211 */ /* 0x000fca00078a08ff */
[----:B------:R-:W-:Y:S02]  /*17390*/  @!P3 IMAD.X R5, RZ, RZ, R9, P5 ;  /* 0x000000ffff05b224 */ /* 0x000fe400028e0609 */
[----:B------:R-:W-:Y:S01]  /*173a0*/  @!P3 IMAD.MOV.U32 R6, RZ, RZ, R8 ;  /* 0x000000ffff06b224 */ /* 0x000fe200078e0008 */
[----:B------:R-:W0:Y:S01]  /*173b0*/  S2R R9, SR_TID.X ;  /* 0x0000000000097919 */ /* 0x000e220000002100 */
[----:B------:R-:W-:Y:S02]  /*173c0*/  @!P3 IMAD.MOV.U32 R7, RZ, RZ, R5 ;  /* 0x000000ffff07b224 */ /* 0x000fe400078e0005 */
[----:B------:R-:W-:-:S03]  /*173d0*/  VIADD R5, R0, 0x20 ;  /* 0x0000002000057836 */ /* 0x000fc60000000000 */
[----:B------:R-:W-:Y:S01]  /*173e0*/  @!PT LDS RZ, [RZ] ;  /* 0x00000000fffff984 */ /* 0x000fe20000000800 */
[----:B------:R-:W-:Y:S01]  /*173f0*/  @!PT LDS RZ, [RZ] ;  /* 0x00000000fffff984 */ /* 0x000fe20000000800 */
[----:B------:R-:W-:Y:S01]  /*17400*/  @!PT LDS RZ, [RZ] ;  /* 0x00000000fffff984 */ /* 0x000fe20000000800 */
[----:B------:R1:W-:Y:S04]  /*17410*/  @!P3 LDGSTS.E.BYPASS.LTC128B.128 [R10+0x15c00], desc[UR4][R6.64], !P2 ;  /* 0x15c00000060abfae */ /* 0x0003e8000d101d44 */
[----:B------:R1:W-:Y:S04]  /*17420*/  @!P3 LDGSTS.E.BYPASS.LTC128B.128 [R10+0x19c00], desc[UR4][R6.64+0x80], !P1 ;  /* 0x19c00080060abfae */ /* 0x0003e8000c901d44 */
[----:B------:R1:W-:Y:S01]  /*17430*/  @!P3 LDGSTS.E.BYPASS.LTC128B.128 [R10+0x1dc00], desc[UR4][R6.64+0x100], !P0 ;  /* 0x1dc00100060abfae */ /* 0x0003e2000c101d44 */
[----:B------:R-:W-:-:S13]  /*17440*/  ISETP.GE.AND P3, PT, R5, R2, PT ;  /* 0x000000020500720c */ /* 0x000fda0003f66270 */
[----:B01----:R-:W-:Y:S05]  /*17450*/  WARPSYNC.COLLECTIVE R15, `(.L_x_3574) ;  /* 0x000000000f087348 */ /* 0x003fea0003c00000 */
[----:B------:R2:W3:Y:S02]  /*17460*/  SHFL.IDX P6, R14, R13, R12, R11 ;  /* 0x0000000c0d0e7389 */ /* 0x0004e400000c000b */
[----:B0123--:R-:W-:Y:S01]  /*17470*/  ENDCOLLECTIVE ;  /* 0x000000000000791b */ /* 0x00ffe20003800000 */
.L_x_3574:
[----:B------:R-:W-:Y:S02]  /*17480*/  IMAD.MOV.U32 R13, RZ, RZ, R4 ;  /* 0x000000ffff0d7224 */ /* 0x000fe400078e0004 */
[----:B------:R-:W-:-:S05]  /*17490*/  IMAD.SHL.U32 R9, R9, 0x8, RZ ;  /* 0x0000000809097824 */ /* 0x000fca00078e00ff */
[----:B------:R-:W-:Y:S01]  /*174a0*/  LOP3.LUT R9, R9, 0x38, RZ, 0xc0, !PT ;  /* 0x0000003809097812 */ /* 0x000fe200078ec0ff */
[----:B------:R-:W-:-:S07]  /*174b0*/  IMAD.MOV.U32 R8, RZ, RZ, R14 ;  /* 0x000000ffff087224 */ /* 0x000fce00078e000e */
[----:B------:R-:W-:Y:S05]  /*174c0*/  WARPSYNC.COLLECTIVE R15, `(.L_x_3575) ;  /* 0x000000000f087348 */ /* 0x000fea0003c00000 */
[----:B------:R0:W1:Y:S02]  /*174d0*/  SHFL.IDX P6, R14, R13, R12, R11 ;  /* 0x0000000c0d0e7389 */ /* 0x00006400000c000b */
[----:B01----:R-:W-:Y:S01]  /*174e0*/  ENDCOLLECTIVE ;  /* 0x000000000000791b */ /* 0x003fe20003800000 */
.L_x_3575:
        /* <DEDUP_REMOVED lines=19> */
.L_x_3576:
[----:B------:R-:W-:Y:S02]  /*17620*/  IMAD.MOV.U32 R13, RZ, RZ, R4 ;  /* 0x000000ffff0d7224 */ /* 0x000fe400078e0004 */
[----:B------:R-:W-:-:S07]  /*17630*/  IMAD.MOV.U32 R6, RZ, RZ, R14 ;  /* 0x000000ffff067224 */ /* 0x000fce00078e000e */
[----:B------:R-:W-:Y:S05]  /*17640*/  WARPSYNC.COLLECTIVE R15, `(.L_x_3577) ;  /* 0x000000000f087348 */ /* 0x000fea0003c00000 */
[----:B------:R0:W1:Y:S02]  /*17650*/  SHFL.IDX P6, R14, R13, R12, R11 ;  /* 0x0000000c0d0e7389 */ /* 0x00006400000c000b */
[----:B01----:R-:W-:Y:S01]  /*17660*/  ENDCOLLECTIVE ;  /* 0x000000000000791b */ /* 0x003fe20003800000 */
.L_x_3577:
        /* <DEDUP_REMOVED lines=19> */
.L_x_3578:
[----:B------:R-:W-:Y:S02]  /*177a0*/  IMAD.MOV.U32 R13, RZ, RZ, R4 ;  /* 0x000000ffff0d7224 */ /* 0x000fe400078e0004 */
[----:B------:R-:W-:-:S07]  /*177b0*/  IMAD.MOV.U32 R6, RZ, RZ, R14 ;  /* 0x000000ffff067224 */ /* 0x000fce00078e000e */
[----:B------:R-:W-:Y:S05]  /*177c0*/  WARPSYNC.COLLECTIVE R15, `(.L_x_3579) ;  /* 0x000000000f087348 */ /* 0x000fea0003c00000 */
[----:B------:R0:W1:Y:S02]  /*177d0*/  SHFL.IDX P6, R14, R13, R12, R11 ;  /* 0x0000000c0d0e7389 */ /* 0x00006400000c000b */
[----:B01----:R-:W-:Y:S01]  /*177e0*/  ENDCOLLECTIVE ;  /* 0x000000000000791b */ /* 0x003fe20003800000 */
.L_x_3579:
        /* <DEDUP_REMOVED lines=19> */
.L_x_3580:
[----:B------:R-:W-:Y:S02]  /*17920*/  IMAD.MOV.U32 R13, RZ, RZ, R4 ;  /* 0x000000ffff0d7224 */ /* 0x000fe400078e0004 */
[----:B------:R-:W-:-:S07]  /*17930*/  IMAD.MOV.U32 R6, RZ, RZ, R14 ;  /* 0x000000ffff067224 */ /* 0x000fce00078e000e */
[----:B------:R-:W-:Y:S05]  /*17940*/  WARPSYNC.COLLECTIVE R15, `(.L_x_3581) ;  /* 0x000000000f087348 */ /* 0x000fea0003c00000 */
[----:B------:R0:W1:Y:S02]  /*17950*/  SHFL.IDX P6, R14, R13, R12, R11 ;  /* 0x0000000c0d0e7389 */ /* 0x00006400000c000b */
[----:B01----:R-:W-:Y:S01]  /*17960*/  ENDCOLLECTIVE ;  /* 0x000000000000791b */ /* 0x003fe20003800000 */
.L_x_3581:
        /* <DEDUP_REMOVED lines=17> */
.L_x_3582:
[----:B------:R-:W-:-:S05]  /*17a80*/  VIADD R7, R0, 0x60 ;  /* 0x0000006000077836 */ /* 0x000fca0000000000 */
[----:B------:R-:W-:Y:S01]  /*17a90*/  ISETP.GE.AND P4, PT, R7, R2, PT ;  /* 0x000000020700720c */ /* 0x000fe20003f86270 */
[----:B------:R-:W-:Y:S02]  /*17aa0*/  IMAD.MOV.U32 R13, RZ, RZ, R4 ;  /* 0x000000ffff0d7224 */ /* 0x000fe400078e0004 */
[----:B------:R-:W-:-:S10]  /*17ab0*/  IMAD.MOV.U32 R6, RZ, RZ, R14 ;  /* 0x000000ffff067224 */ /* 0x000fd400078e000e */
[----:B------:R-:W-:Y:S05]  /*17ac0*/  WARPSYNC.COLLECTIVE R15, `(.L_x_3583) ;  /* 0x000000000f087348 */ /* 0x000fea0003c00000 */
[----:B------:R0:W1:Y:S02]  /*17ad0*/  SHFL.IDX P6, R14, R13, R12, R11 ;  /* 0x0000000c0d0e7389 */ /* 0x00006400000c000b */
[----:B01----:R-:W-:Y:S01]  /*17ae0*/  ENDCOLLECTIVE ;  /* 0x000000000000791b */ /* 0x003fe20003800000 */
.L_x_3583:
        /* <DEDUP_REMOVED lines=17> */
.L_x_3584:
[----:B------:R-:W-:Y:S02]  /*17c00*/  IMAD.MOV.U32 R13, RZ, RZ, R4 ;  /* 0x000000ffff0d7224 */ /* 0x000fe400078e0004 */
[----:B------:R-:W-:-:S07]  /*17c10*/  IMAD.MOV.U32 R5, RZ, RZ, R14 ;  /* 0x000000ffff057224 */ /* 0x000fce00078e000e */
[----:B------:R-:W-:Y:S05]  /*17c20*/  WARPSYNC.COLLECTIVE R15, `(.L_x_3585) ;  /* 0x000000000f087348 */ /* 0x000fea0003c00000 */
[----:B------:R0:W1:Y:S02]  /*17c30*/  SHFL.IDX P6, R14, R13, R12, R11 ;  /* 0x0000000c0d0e7389 */ /* 0x00006400000c000b */
[----:B01----:R-:W-:Y:S01]  /*17c40*/  ENDCOLLECTIVE ;  /* 0x000000000000791b */ /* 0x003fe20003800000 */
.L_x_3585:
[----:B------:R-:W-:Y:S01]  /*17c50*/  IMAD.MOV.U32 R3, RZ, RZ, R14 ;  /* 0x000000ffff037224 */ /* 0x000fe200078e000e */
[----:B------:R-:W-:Y:S06]  /*17c60*/  BRA `(.L_x_3586) ;  /* 0xffffffb000607947 */ /* 0x000fec000383ffff */
.L_x_3470:
[----:B0-----:R0:W3:Y:S02]  /*17c70*/  SYNCS.PHASECHK.TRANS64.TRYWAIT P0, [R18+URZ+0x36820], R0 ;  /* 0x03682000120075a7 */ /* 0x0010e4000800017f */
[----:B---3--:R-:W-:Y:S05]  /*17c80*/  @!P0 NANOSLEEP.SYNCS 0x989680 ;  /* 0x009896800000895d */ /* 0x008fea0003900000 */
[----:B------:R-:W3:Y:S02]  /*17c90*/  @!P0 SYNCS.PHASECHK.TRANS64 P0, [R18+URZ+0x36820], R0 ;  /* 0x03682000120085a7 */ /* 0x000ee4000800007f */
[----:B---3--:R-:W-:Y:S05]  /*17ca0*/  @!P0 BRA `(.L_x_3470) ;  /* 0xfffffffc00f08947 */ /* 0x008fea000383ffff */
[----:B------:R-:W-:Y:S05]  /*17cb0*/  BRA `(.L_x_3587) ;  /* 0xffffffb000e47947 */ /* 0x000fea000383ffff */
.L_x_3479:
[----:B-1----:R1:W2:Y:S02]  /*17cc0*/  SYNCS.PHASECHK.TRANS64.TRYWAIT P0, [R3+URZ+0x36840], R2 ;  /* 0x03684002030075a7 */ /* 0x0022a4000800017f */
[----:B--2---:R-:W-:Y:S05]  /*17cd0*/  @!P0 NANOSLEEP.SYNCS 0x989680 ;  /* 0x009896800000895d */ /* 0x004fea0003900000 */
[----:B------:R-:W2:Y:S02]  /*17ce0*/  @!P0 SYNCS.PHASECHK.TRANS64 P0, [R3+URZ+0x36840], R2 ;  /* 0x03684002030085a7 */ /* 0x000ea4000800007f */
[----:B--2---:R-:W-:Y:S05]  /*17cf0*/  @!P0 BRA `(.L_x_3479) ;  /* 0xfffffffc00f08947 */ /* 0x004fea000383ffff */
[----:B------:R-:W-:Y:S05]  /*17d00*/  BRA `(.L_x_3588) ;  /* 0xffffffb400c47947 */ /* 0x000fea000383ffff */
.L_x_3486:
[----:B-1----:R1:W2:Y:S02]  /*17d10*/  SYNCS.PHASECHK.TRANS64.TRYWAIT P0, [R3+URZ+0x60], R2 ;  /* 0x00006002030075a7 */ /* 0x0022a4000800017f */
[----:B--2---:R-:W-:Y:S05]  /*17d20*/  @!P0 NANOSLEEP.SYNCS 0x989680 ;  /* 0x009896800000895d */ /* 0x004fea0003900000 */
[----:B------:R-:W2:Y:S02]  /*17d30*/  @!P0 SYNCS.PHASECHK.TRANS64 P0, [R3+URZ+0x60], R2 ;  /* 0x00006002030085a7 */ /* 0x000ea4000800007f */
[----:B--2---:R-:W-:Y:S05]  /*17d40*/  @!P0 BRA `(.L_x_3486) ;  /* 0xfffffffc00f08947 */ /* 0x004fea000383ffff */
[----:B------:R-:W-:Y:S05]  /*17d50*/  BRA `(.L_x_3589) ;  /* 0xffffffb800d87947 */ /* 0x000fea000383ffff */
.L_x_3496:
[----:B-1----:R1:W2:Y:S02]  /*17d60*/  SYNCS.PHASECHK.TRANS64.TRYWAIT P0, [R3+URZ+0x36840], R2 ;  /* 0x03684002030075a7 */ /* 0x0022a4000800017f */
[----:B--2---:R-:W-:Y:S05]  /*17d70*/  @!P0 NANOSLEEP.SYNCS 0x989680 ;  /* 0x009896800000895d */ /* 0x004fea0003900000 */
[----:B------:R-:W2:Y:S02]  /*17d80*/  @!P0 SYNCS.PHASECHK.TRANS64 P0, [R3+URZ+0x36840], R2 ;  /* 0x03684002030085a7 */ /* 0x000ea4000800007f */
[----:B--2---:R-:W-:Y:S05]  /*17d90*/  @!P0 BRA `(.L_x_3496) ;  /* 0xfffffffc00f08947 */ /* 0x004fea000383ffff */
[----:B------:R-:W-:Y:S05]  /*17da0*/  BRA `(.L_x_3590) ;  /* 0xffffffc000a87947 */ /* 0x000fea000383ffff */
.L_x_3503:
[----:B0-----:R0:W1:Y:S02]  /*17db0*/  SYNCS.PHASECHK.TRANS64.TRYWAIT P0, [R2+URZ+0x60], R3 ;  /* 0x00006003020075a7 */ /* 0x001064000800017f */
[----:B-1----:R-:W-:Y:S05]  /*17dc0*/  @!P0 NANOSLEEP.SYNCS 0x989680 ;  /* 0x009896800000895d */ /* 0x002fea0003900000 */
[----:B------:R-:W1:Y:S02]  /*17dd0*/  @!P0 SYNCS.PHASECHK.TRANS64 P0, [R2+URZ+0x60], R3 ;  /* 0x00006003020085a7 */ /* 0x000e64000800007f */
[----:B-1----:R-:W-:Y:S05]  /*17de0*/  @!P0 BRA `(.L_x_3503) ;  /* 0xfffffffc00f08947 */ /* 0x002fea000383ffff */
[----:B------:R-:W-:Y:S05]  /*17df0*/  BRA `(.L_x_3591) ;  /* 0xffffffc400bc7947 */ /* 0x000fea000383ffff */
.L_x_3513:
[----:B--2---:R2:W3:Y:S02]  /*17e00*/  SYNCS.PHASECHK.TRANS64.TRYWAIT P0, [R2+URZ+0x36840], R3 ;  /* 0x03684003020075a7 */ /* 0x0044e4000800017f */
[----:B---3--:R-:W-:Y:S05]  /*17e10*/  @!P0 NANOSLEEP.SYNCS 0x989680 ;  /* 0x009896800000895d */ /* 0x008fea0003900000 */
[----:B------:R-:W3:Y:S02]  /*17e20*/  @!P0 SYNCS.PHASECHK.TRANS64 P0, [R2+URZ+0x36840], R3 ;  /* 0x03684003020085a7 */ /* 0x000ee4000800007f */
[----:B---3--:R-:W-:Y:S05]  /*17e30*/  @!P0 BRA `(.L_x_3513) ;  /* 0xfffffffc00f08947 */ /* 0x008fea000383ffff */
[----:B------:R-:W-:Y:S05]  /*17e40*/  BRA `(.L_x_3592) ;  /* 0xffffffcc005c7947 */ /* 0x000fea000383ffff */
.L_x_3520:
[----:B0-----:R0:W1:Y:S02]  /*17e50*/  SYNCS.PHASECHK.TRANS64.TRYWAIT P0, [R2+URZ+0x60], R5 ;  /* 0x00006005020075a7 */ /* 0x001064000800017f */
[----:B-1----:R-:W-:Y:S05]  /*17e60*/  @!P0 NANOSLEEP.SYNCS 0x989680 ;  /* 0x009896800000895d */ /* 0x002fea0003900000 */
[----:B------:R-:W1:Y:S02]  /*17e70*/  @!P0 SYNCS.PHASECHK.TRANS64 P0, [R2+URZ+0x60], R5 ;  /* 0x00006005020085a7 */ /* 0x000e64000800007f */
[----:B-1----:R-:W-:Y:S05]  /*17e80*/  @!P0 BRA `(.L_x_3520) ;  /* 0xfffffffc00f08947 */ /* 0x002fea000383ffff */
[----:B------:R-:W-:Y:S05]  /*17e90*/  BRA `(.L_x_3593) ;  /* 0xffffffd000707947 */ /* 0x000fea000383ffff */
.L_x_3532:
[----:B--2---:R2:W3:Y:S02]  /*17ea0*/  SYNCS.PHASECHK.TRANS64.TRYWAIT P0, [R0+URZ+0x36860], R2 ;  /* 0x03686002000075a7 */ /* 0x0044e4000800017f */
[----:B---3--:R-:W-:Y:S05]  /*17eb0*/  @!P0 NANOSLEEP.SYNCS 0x989680 ;  /* 0x009896800000895d */ /* 0x008fea0003900000 */
[----:B------:R-:W3:Y:S02]  /*17ec0*/  @!P0 SYNCS.PHASECHK.TRANS64 P0, [R0+URZ+0x36860], R2 ;  /* 0x03686002000085a7 */ /* 0x000ee4000800007f */
[----:B---3--:R-:W-:Y:S05]  /*17ed0*/  @!P0 BRA `(.L_x_3532) ;  /* 0xfffffffc00f08947 */ /* 0x008fea000383ffff */
[----:B------:R-:W-:Y:S05]  /*17ee0*/  BRA `(.L_x_3594) ;  /* 0xffffffd400fc7947 */ /* 0x000fea000383ffff */
.L_x_3540:
[----:B------:R-:W3:Y:S01]  /*17ef0*/  LDL R3, [R1] ;  /* 0x0000000001037983 */ /* 0x000ee20000100800 */
[----:B------:R-:W-:Y:S01]  /*17f00*/  BSSY B0, `(.L_x_3595) ;  /* 0x0000008000007945 */ /* 0x000fe20003800000 */
[----:B0-----:R-:W-:Y:S02]  /*17f10*/  IMAD.MOV.U32 R12, RZ, RZ, RZ ;  /* 0x000000ffff0c7224 */ /* 0x001fe400078e00ff */
[----:B--2---:R-:W-:Y:S02]  /*17f20*/  IMAD.MOV.U32 R11, RZ, RZ, 0x1f ;  /* 0x0000001fff0b7424 */ /* 0x004fe400078e00ff */
[----:B------:R-:W-:Y:S02]  /*17f30*/  IMAD.MOV.U32 R15, RZ, RZ, -0x1 ;  /* 0xffffffffff0f7424 */ /* 0x000fe400078e00ff */
[----:B---3--:R-:W-:-:S07]  /*17f40*/  IMAD.MOV.U32 R13, RZ, RZ, R3 ;  /* 0x000000ffff0d7224 */ /* 0x008fce00078e0003 */
[----:B-1----:R-:W-:Y:S05]  /*17f50*/  WARPSYNC.COLLECTIVE R15, `(.L_x_3596) ;  /* 0x000000000f087348 */ /* 0x002fea0003c00000 */
[----:B------:R0:W2:Y:S02]  /*17f60*/  SHFL.IDX P6, R14, R13, R12, R11 ;  /* 0x0000000c0d0e7389 */ /* 0x0000a400000c000b */
[----:B012---:R-:W-:Y:S01]  /*17f70*/  ENDCOLLECTIVE ;  /* 0x000000000000791b */ /* 0x007fe20003800000 */
.L_x_3596:
[----:B------:R-:W-:Y:S05]  /*17f80*/  BSYNC B0 ;  /* 0x0000000000007941 */ /* 0x000fea0003800000 */
.L_x_3595:
        /* <DEDUP_REMOVED lines=9> */
.L_x_3597:
        /* <DEDUP_REMOVED lines=27> */
.L_x_3598:
        /* <DEDUP_REMOVED lines=8> */
.L_x_3599:
        /* <DEDUP_REMOVED lines=8> */
.L_x_3600:
        /* <DEDUP_REMOVED lines=8> */
.L_x_3601:
        /* <DEDUP_REMOVED lines=8> */
.L_x_3602:
        /* <DEDUP_REMOVED lines=9> */
.L_x_3603:
[----:B------:R-:W-:Y:S01]  /*18460*/  IMAD.MOV.U32 R9, RZ, RZ, R14 ;  /* 0x000000ffff097224 */ /* 0x000fe200078e000e */
[----:B------:R-:W-:Y:S06]  /*18470*/  BRA `(.L_x_3604) ;  /* 0xffffffd800ac7947 */ /* 0x000fec000383ffff */
.L_x_3543:
        /* <DEDUP_REMOVED lines=8> */
.L_x_3606:
[----:B------:R-:W-:Y:S05]  /*18500*/  BSYNC B0 ;  /* 0x0000000000007941 */ /* 0x000fea0003800000 */
.L_x_3605:
        /* <DEDUP_REMOVED lines=10> */
.L_x_3607:
        /* <DEDUP_REMOVED lines=8> */
.L_x_3608:
        /* <DEDUP_REMOVED lines=8> */
.L_x_3609:
        /* <DEDUP_REMOVED lines=8> */
.L_x_3610:
        /* <DEDUP_REMOVED lines=9> */
.L_x_3611:
[----:B------:R-:W-:Y:S01]  /*187c0*/  IMAD.MOV.U32 R9, RZ, RZ, R14 ;  /* 0x000000ffff097224 */ /* 0x000fe200078e000e */
[----:B------:R-:W-:Y:S06]  /*187d0*/  BRA `(.L_x_3612) ;  /* 0xffffffd800847947 */ /* 0x000fec000383ffff */
.L_x_3545:
[----:B------:R-:W-:Y:S01]  /*187e0*/  BSSY B0, `(.L_x_3613) ;  /* 0x0000006000007945 */ /* 0x000fe20003800000 */
[----:B------:R-:W-:Y:S01]  /*187f0*/  PLOP3.LUT P6, PT, P6, PT, PT, 0x8, 0x0 ;  /* 0x000000000000781c */ /* 0x000fe200037ce170 */
[----:B------:R-:W-:-:S12]  /*18800*/  IMAD.MOV.U32 R15, RZ, RZ, -0x1 ;  /* 0xffffffffff0f7424 */ /* 0x000fd800078e00ff */
[----:B0-----:R-:W-:Y:S05]  /*18810*/  WARPSYNC.COLLECTIVE R15, `(.L_x_3614) ;  /* 0x000000000f087348 */ /* 0x001fea0003c00000 */
[----:B------:R-:W-:Y:S01]  /*18820*/  VOTE.ANY R14, PT, P6 ;  /* 0x00000000000e7806 */ /* 0x000fe200030e0100 */
[----:B0-----:R-:W-:Y:S06]  /*18830*/  ENDCOLLECTIVE ;  /* 0x000000000000791b */ /* 0x001fec0003800000 */
.L_x_3614:
[----:B------:R-:W-:Y:S05]  /*18840*/  BSYNC B0 ;  /* 0x0000000000007941 */ /* 0x000fea0003800000 */
.L_x_3613:
        /* <DEDUP_REMOVED lines=9> */
.L_x_3615:
[----:B------:R-:W-:Y:S02]  /*188e0*/  IMAD.MOV.U32 R13, RZ, RZ, R7 ;  /* 0x000000ffff0d7224 */ /* 0x000fe400078e0007 */
[----:B------:R-:W-:-:S07]  /*188f0*/  IMAD.MOV.U32 R6, RZ, RZ, R14 ;  /* 0x000000ffff067224 */ /* 0x000fce00078e000e */
[----:B------:R-:W-:Y:S05]  /*18900*/  WARPSYNC.COLLECTIVE R15, `(.L_x_3616) ;  /* 0x000000000f087348 */ /* 0x000fea0003c00000 */
[----:B------:R0:W1:Y:S02]  /*18910*/  SHFL.IDX P6, R14, R13, R12, R11 ;  /* 0x0000000c0d0e7389 */ /* 0x00006400000c000b */
[----:B01----:R-:W-:Y:S01]  /*18920*/  ENDCOLLECTIVE ;  /* 0x000000000000791b */ /* 0x003fe20003800000 */
.L_x_3616:
[----:B------:R-:W-:Y:S01]  /*18930*/  IMAD.MOV.U32 R7, RZ, RZ, R14 ;  /* 0x000000ffff077224 */ /* 0x000fe200078e000e */
[----:B------:R-:W-:Y:S06]  /*18940*/  BRA `(.L_x_3617) ;  /* 0xffffffd800647947 */ /* 0x000fec000383ffff */
.L_x_3547:
[----:B------:R-:W-:Y:S01]  /*18950*/  BSSY B0, `(.L_x_3618) ;  /* 0x0000007000007945 */ /* 0x000fe20003800000 */
[----:B------:R-:W-:Y:S02]  /*18960*/  IMAD.MOV.U32 R13, RZ, RZ, R2 ;  /* 0x000000ffff0d7224 */ /* 0x000fe400078e0002 */
[----:B------:R-:W-:Y:S02]  /*18970*/  IMAD.MOV.U32 R11, RZ, RZ, 0x1f ;  /* 0x0000001fff0b7424 */ /* 0x000fe400078e00ff */
[----:B------:R-:W-:-:S07]  /*18980*/  IMAD.MOV.U32 R15, RZ, RZ, -0x1 ;  /* 0xffffffffff0f7424 */ /* 0x000fce00078e00ff */
[----:B0123--:R-:W-:Y:S05]  /*18990*/  WARPSYNC.COLLECTIVE R15, `(.L_x_3619) ;  /* 0x000000000f087348 */ /* 0x00ffea0003c00000 */
[----:B------:R4:W0:Y:S02]  /*189a0*/  SHFL.IDX P6, R14, R13, R12, R11 ;  /* 0x0000000c0d0e7389 */ /* 0x00082400000c000b */
[----:B01234-:R-:W-:Y:S01]  /*189b0*/  ENDCOLLECTIVE ;  /* 0x000000000000791b */ /* 0x01ffe20003800000 */
.L_x_3619:
[----:B------:R-:W-:Y:S05]  /*189c0*/  BSYNC B0 ;  /* 0x0000000000007941 */ /* 0x000fea0003800000 */
.L_x_3618:
[----:B------:R-:W-:Y:S01]  /*189d0*/  IMAD.MOV.U32 R2, RZ, RZ, R14 ;  /* 0x000000ffff027224 */ /* 0x000fe200078e000e */
[----:B------:R-:W-:Y:S06]  /*189e0*/  BRA `(.L_x_3620) ;  /* 0xffffffd800547947 */ /* 0x000fec000383ffff */
.L_x_3551:
[----:B0-----:R0:W1:Y:S02]  /*189f0*/  SYNCS.PHASECHK.TRANS64.TRYWAIT P0, [R0+URZ+0x36820], R3 ;  /* 0x03682003000075a7 */ /* 0x001064000800017f */
[----:B-1----:R-:W-:Y:S05]  /*18a00*/  @!P0 NANOSLEEP.SYNCS 0x989680 ;  /* 0x009896800000895d */ /* 0x002fea0003900000 */
[----:B------:R-:W1:Y:S02]  /*18a10*/  @!P0 SYNCS.PHASECHK.TRANS64 P0, [R0+URZ+0x36820], R3 ;  /* 0x03682003000085a7 */ /* 0x000e64000800007f */
[----:B-1----:R-:W-:Y:S05]  /*18a20*/  @!P0 BRA `(.L_x_3551) ;  /* 0xfffffffc00f08947 */ /* 0x002fea000383ffff */
[----:B------:R-:W-:Y:S05]  /*18a30*/  BRA `(.L_x_3621) ;  /* 0xffffffdc00ec7947 */ /* 0x000fea000383ffff */
.L_x_3552:
        /* <DEDUP_REMOVED lines=11> */
.L_x_3623:
[----:B------:R-:W-:Y:S05]  /*18af0*/  BSYNC B0 ;  /* 0x0000000000007941 */ /* 0x000fea0003800000 */
.L_x_3622:
[----:B------:R-:W-:Y:S05]  /*18b00*/  BRA `(.L_x_3624) ;  /* 0xffffffdc00d47947 */ /* 0x000fea000383ffff */
.L_x_3555:
[----:B------:R-:W-:Y:S01]  /*18b10*/  BSSY B1, `(.L_x_3625) ;  /* 0x0000006000017945 */ /* 0x000fe20003800000 */
[----:B------:R-:W-:-:S07]  /*18b20*/  IMAD.MOV.U32 R15, RZ, RZ, -0x1 ;  /* 0xffffffffff0f7424 */ /* 0x000fce00078e00ff */
[----:B01----:R-:W-:Y:S05]  /*18b30*/  WARPSYNC.COLLECTIVE R15, `(.L_x_3626) ;  /* 0x000000000f0c7348 */ /* 0x003fea0003c00000 */
[----:B------:R-:W-:Y:S02]  /*18b40*/  ELECT P6, UR62, PT ;  /* 0x00000000003e782f */ /* 0x000fe400038c0000 */
[----:B------:R-:W-:Y:S01]  /*18b50*/  MOV R14, UR62 ;  /* 0x0000003e000e7c02 */ /* 0x000fe20008000f00 */
[----:B01----:R-:W-:Y:S10]  /*18b60*/  ENDCOLLECTIVE ;  /* 0x000000000000791b */ /* 0x003ff40003800000 */
.L_x_3626:
[----:B------:R-:W-:Y:S05]  /*18b70*/  BSYNC B1 ;  /* 0x0000000000017941 */ /* 0x000fea0003800000 */
.L_x_3625:
[----:B------:R-:W-:Y:S05]  /*18b80*/  BRA `(.L_x_3627) ;  /* 0xffffffdc00cc7947 */ /* 0x000fea000383ffff */
.L_x_3557:
[----:B0-----:R0:W1:Y:S02]  /*18b90*/  SYNCS.PHASECHK.TRANS64.TRYWAIT P0, [R6+URZ], R5 ;  /* 0x00000005060075a7 */ /* 0x001064000800017f */
[----:B-1----:R-:W-:Y:S05]  /*18ba0*/  @!P0 NANOSLEEP.SYNCS 0x989680 ;  /* 0x009896800000895d */ /* 0x002fea0003900000 */
[----:B------:R-:W1:Y:S02]  /*18bb0*/  @!P0 SYNCS.PHASECHK.TRANS64 P0, [R6+URZ], R5 ;  /* 0x00000005060085a7 */ /* 0x000e64000800007f */
[----:B-1----:R-:W-:Y:S05]  /*18bc0*/  @!P0 BRA `(.L_x_3557) ;  /* 0xfffffffc00f08947 */ /* 0x002fea000383ffff */
[----:B------:R-:W-:Y:S05]  /*18bd0*/  BRA `(.L_x_3628) ;  /* 0xffffffe0000c7947 */ /* 0x000fea000383ffff */
.L_x_3558:
[----:B-1----:R1:W2:Y:S02]  /*18be0*/  SYNCS.PHASECHK.TRANS64.TRYWAIT P0, [R7+URZ], R2 ;  /* 0x00000002070075a7 */ /* 0x0022a4000800017f */
[----:B--2---:R-:W-:Y:S05]  /*18bf0*/  @!P0 NANOSLEEP.SYNCS 0x989680 ;  /* 0x009896800000895d */ /* 0x004fea0003900000 */
[----:B------:R-:W2:Y:S02]  /*18c00*/  @!P0 SYNCS.PHASECHK.TRANS64 P0, [R7+URZ], R2 ;  /* 0x00000002070085a7 */ /* 0x000ea4000800007f */
[----:B--2---:R-:W-:Y:S05]  /*18c10*/  @!P0 BRA `(.L_x_3558) ;  /* 0xfffffffc00f08947 */ /* 0x004fea000383ffff */
[----:B------:R-:W-:Y:S05]  /*18c20*/  BRA `(.L_x_3629) ;  /* 0xffffffe000007947 */ /* 0x000fea000383ffff */
.L_x_3560:
[----:B--2---:R2:W3:Y:S02]  /*18c30*/  SYNCS.PHASECHK.TRANS64.TRYWAIT P0, [R4+URZ], R5 ;  /* 0x00000005040075a7 */ /* 0x0044e4000800017f */
[----:B---3--:R-:W-:Y:S05]  /*18c40*/  @!P0 NANOSLEEP.SYNCS 0x989680 ;  /* 0x009896800000895d */ /* 0x008fea0003900000 */
[----:B------:R-:W3:Y:S02]  /*18c50*/  @!P0 SYNCS.PHASECHK.TRANS64 P0, [R4+URZ], R5 ;  /* 0x00000005040085a7 */ /* 0x000ee4000800007f */
[----:B---3--:R-:W-:Y:S05]  /*18c60*/  @!P0 BRA `(.L_x_3560) ;  /* 0xfffffffc00f08947 */ /* 0x008fea000383ffff */
[----:B------:R-:W-:Y:S05]  /*18c70*/  BRA `(.L_x_3630) ;  /* 0xffffffe000047947 */ /* 0x000fea000383ffff */
.L_x_3631:
        /* <DEDUP_REMOVED lines=16> */
.L_x_14842:


//--------------------- .text._ZN7cutlass13device_kernelIN5flash11enable_sm90INS1_16FlashAttnFwdSm90INS1_25CollectiveMainloopFwdSm90ILi2EN4cute5tupleIJNS5_1CILi1EEES8_S8_EEENS6_IJNS7_ILi128EEENS7_ILi112EEENS7_ILi192EEEEEELi192ENS_10bfloat16_tEfNS_4arch4Sm90ELb0ELb0ELb1ELb1ELb0ELb1ELb0ELb1ELb1ELb1ELb1ELb0EEENS1_21CollectiveEpilogueFwdINS6_IJSA_SC_SB_EEES9_SE_SG_Li256ELb1ELb1ELb1ELb0EEENS1_36VarlenDynamicPersistentTileSchedulerILi128ELi112ELi256ELi128ELb1ELb1ELb1ELb0ELb1ELb1EEEEEEEEEvNT_6ParamsE --------------------------
	.section	.text._ZN7cutlass13device_kernelIN5flash11enable_sm90INS1_16FlashAttnFwdSm90INS1_25CollectiveMainloopFwdSm90ILi2EN4cute5tupleIJNS5_1CILi1EEES8_S8_EEENS6_IJNS7_ILi128EEENS7_ILi112EEENS7_ILi192EEEEEELi192ENS_10bfloat16_tEfNS_4arch4Sm90ELb0ELb0ELb1ELb1ELb0ELb1ELb0ELb1ELb1ELb1ELb1ELb0EEENS1_21CollectiveEpilogueFwdINS6_IJSA_SC_SB_EEES9_SE_SG_Li256ELb1ELb1ELb1ELb0EEENS1_36VarlenDynamicPersistentTileSchedulerILi128ELi112ELi256ELi128ELb1ELb1ELb1ELb0ELb1ELb1EEEEEEEEEvNT_6ParamsE,"ax",@progbits
	.align	128
.text._ZN7cutlass13device_kernelIN5flash11enable_sm90INS1_16FlashAttnFwdSm90INS1_25CollectiveMainloopFwdSm90ILi2EN4cute5tupleIJNS5_1CILi1EEES8_S8_EEENS6_IJNS7_ILi128EEENS7_ILi112EEENS7_ILi192EEEEEELi192ENS_10bfloat16_tEfNS_4arch4Sm90ELb0ELb0ELb1ELb1ELb0ELb1ELb0ELb1ELb1ELb1ELb1ELb0EEENS1_21CollectiveEpilogueFwdINS6_IJSA_SC_SB_EEES9_SE_SG_Li256ELb1ELb1ELb1ELb0EEENS1_36VarlenDynamicPersistentTileSchedulerILi128ELi112ELi256ELi128ELb1ELb1ELb1ELb0ELb1ELb1EEEEEEEEEvNT_6ParamsE:
        .type           _ZN7cutlass13device_kernelIN5flash11enable_sm90INS1_16FlashAttnFwdSm90INS1_25CollectiveMainloopFwdSm90ILi2EN4cute5tupleIJNS5_1CILi1EEES8_S8_EEENS6_IJNS7_ILi128EEENS7_ILi112EEENS7_ILi192EEEEEELi192ENS_10bfloat16_tEfNS_4arch4Sm90ELb0ELb0ELb1ELb1ELb0ELb1ELb0ELb1ELb1ELb1ELb1ELb0EEENS1_21CollectiveEpilogueFwdINS6_IJSA_SC_SB_EEES9_SE_SG_Li256ELb1ELb1ELb1ELb0EEENS1_36VarlenDynamicPersistentTileSchedulerILi128ELi112ELi256ELi128ELb1ELb1ELb1ELb0ELb1ELb1EEEEEEEEEvNT_6ParamsE,@function
        .size           _ZN7cutlass13device_kernelIN5flash11enable_sm90INS1_16FlashAttnFwdSm90INS1_25CollectiveMainloopFwdSm90ILi2EN4cute5tupleIJNS5_1CILi1EEES8_S8_EEENS6_IJNS7_ILi128EEENS7_ILi112EEENS7_ILi192EEEEEELi192ENS_10bfloat16_tEfNS_4arch4Sm90ELb0ELb0ELb1ELb1ELb0ELb1ELb0ELb1ELb1ELb1ELb1ELb0EEENS1_21CollectiveEpilogueFwdINS6_IJSA_SC_SB_EEES9_SE_SG_Li256ELb1ELb1ELb1ELb0EEENS1_36VarlenDynamicPersistentTileSchedulerILi128ELi112ELi256ELi128ELb1ELb1ELb1ELb0ELb1ELb1EEEEEEEEEvNT_6ParamsE,(.L_x_14843 - _ZN7cutlass13device_kernelIN5flash11enable_sm90INS1_16FlashAttnFwdSm90INS1_25CollectiveMainloopFwdSm90ILi2EN4cute5tupleIJNS5_1CILi1EEES8_S8_EEENS6_IJNS7_ILi128EEENS7_ILi112EEENS7_ILi192EEEEEELi192ENS_10bfloat16_tEfNS_4arch4Sm90ELb0ELb0ELb1ELb1ELb0ELb1ELb0ELb1ELb1ELb1ELb1ELb0EEENS1_21CollectiveEpilogueFwdINS6_IJSA_SC_SB_EEES9_SE_SG_Li256ELb1ELb1ELb1ELb0EEENS1_36VarlenDynamicPersistentTileSchedulerILi128ELi112ELi256ELi128ELb1ELb1ELb1ELb0ELb1ELb1EEEEEEEEEvNT_6ParamsE)
        .other          _ZN7cutlass13device_kernelIN5flash11enable_sm90INS1_16FlashAttnFwdSm90INS1_25CollectiveMainloopFwdSm90ILi2EN4cute5tupleIJNS5_1CILi1EEES8_S8_EEENS6_IJNS7_ILi128EEENS7_ILi112EEENS7_ILi192EEEEEELi192ENS_10bfloat16_tEfNS_4arch4Sm90ELb0ELb0ELb1ELb1ELb0ELb1ELb0ELb1ELb1ELb1ELb1ELb0EEENS1_21CollectiveEpilogueFwdINS6_IJSA_SC_SB_EEES9_SE_SG_Li256ELb1ELb1ELb1ELb0EEENS1_36VarlenDynamicPersistentTileSchedulerILi128ELi112ELi256ELi128ELb1ELb1ELb1ELb0ELb1ELb1EEEEEEEEEvNT_6ParamsE,@"STO_CUDA_ENTRY STV_DEFAULT"
_ZN7cutlass13device_kernelIN5flash11enable_sm90INS1_16FlashAttnFwdSm90INS1_25CollectiveMainloopFwdSm90ILi2EN4cute5tupleIJNS5_1CILi1EEES8_S8_EEENS6_IJNS7_ILi128EEENS7_ILi112EEENS7_ILi192EEEEEELi192ENS_10bfloat16_tEfNS_4arch4Sm90ELb0ELb0ELb1ELb1ELb0ELb1ELb0ELb1ELb1ELb1ELb1ELb0EEENS1_21CollectiveEpilogueFwdINS6_IJSA_SC_SB_EEES9_SE_SG_Li256ELb1ELb1ELb1ELb0EEENS1_36VarlenDynamicPersistentTileSchedulerILi128ELi112ELi256ELi128ELb1ELb1ELb1ELb0ELb1ELb1EEEEEEEEEvNT_6ParamsE:
        /* <DEDUP_REMOVED lines=23> */
.L_x_3633:
[----:B------:R-:W-:Y:S05]  /*0170*/  BSYNC B0 ;  /* 0x0000000000007941 */ /* 0x000fea0003800000 */
.L_x_3632:
        /* <DEDUP_REMOVED lines=40> */
.L_x_3634:
        /* <DEDUP_REMOVED lines=22> */
.L_x_3635:
        /* <DEDUP_REMOVED lines=18> */
.L_x_3636:
        /* <DEDUP_REMOVED lines=22> */
.L_x_3637:
        /* <DEDUP_REMOVED lines=22> */
.L_x_3638:
[----:B0-----:R-:W-:Y:S01]  /*0940*/  ISETP.NE.AND P0, PT, R2, RZ, PT ;  /* 0x000000ff0200720c */ /* 0x001fe20003f05270 */
[----:B------:R-:W-:Y:S01]  /*0950*/  IMAD.MOV.U32 R2, RZ, RZ, 0x1 ;  /* 0x00000001ff027424 */ /* 0x000fe200078e00ff */
[----:B------:R-:W-:Y:S01]  /*0960*/  NOP ;  /* 0x0000000000007918 */ /* 0x000fe20000000000 */
[----:B------:R-:W-:Y:S01]  /*0970*/  ULDC.64 UR60, c[0x0][0x208] ;  /* 0x00008200003c7ab9 */ /* 0x000fe20000000a00 */
[----:B------:R-:W-:Y:S02]  /*0980*/  BSSY B9, `(.L_x_3639) ;  /* 0x00028ee000097945 */ /* 0x000fe40003800000 */
[----:B------:R-:W-:-:S05]  /*0990*/  SEL R2, R2, 0x2, !P0 ;  /* 0x0000000202027807 */ /* 0x000fca0004000000 */
[----:B------:R0:W-:Y:S01]  /*09a0*/  STL [R1+0x5c], R2 ;  /* 0x00005c0201007387 */ /* 0x0001e20000100800 */
[----:B-123--:R-:W-:Y:S06]  /*09b0*/  BAR.SYNC.DEFER_BLOCKING 0x0 ;  /* 0x0000000000007b1d */ /* 0x00efec0000010000 */
[----:B------:R-:W-:Y:S05]  /*09c0*/  @!P0 BRA `(.L_x_3640) ;  /* 0x0000020800008947 */ /* 0x000fea0003800000 */
.L_x_3641:
        /* <DEDUP_REMOVED lines=9> */
[----:B0-----:R-:W-:Y:S01]  /*0a60*/  IMAD.U32 R2, RZ, RZ, UR4 ;  /* 0x00000004ff027e24 */ /* 0x001fe2000f8e00ff */
[----:B------:R-:W-:-:S04]  /*0a70*/  ULDC UR4, c[0x0][0xc3c] ;  /* 0x00030f0000047ab9 */ /* 0x000fc80000000800 */
[----:B------:R-:W0:Y:S01]  /*0a80*/  LDS.128 R148, [R2+0x368d0] ;  /* 0x0368d00002947984 */ /* 0x000e220000000c00 */
[----:B------:R-:W-:Y:S06]  /*0a90*/  BAR.ARV 0x4, 0x180 ;  /* 0x0106000000007b1d */ /* 0x000fec0000002000 */
[----:B0-----:R-:W-:-:S13]  /*0aa0*/  ISETP.GE.AND P0, PT, R151, UR4, PT ;  /* 0x0000000497007c0c */ /* 0x001fda000bf06270 */
[----:B------:R-:W-:Y:S05]  /*0ab0*/  @P0 BRA `(.L_x_3642) ;  /* 0x0000028c00680947 */ /* 0x000fea0003800000 */
[----:B------:R-:W2:Y:S01]  /*0ac0*/  LDL R16, [R1+0x5c] ;  /* 0x00005c0001107983 */ /* 0x000ea20000100800 */
[----:B------:R-:W-:Y:S01]  /*0ad0*/  VIADD R6, R6, 0xffffff80 ;  /* 0xffffff8006067836 */ /* 0x000fe20000000000 */
[----:B------:R-:W-:Y:S01]  /*0ae0*/  CS2R R218, SRZ ;  /* 0x0000000000da7805 */ /* 0x000fe2000001ff00 */
[----:B------:R-:W-:Y:S02]  /*0af0*/  VIADD R230, R2, 0x15400 ;  /* 0x0001540002e67836 */ /* 0x000fe40000000000 */
[----:B------:R-:W-:Y:S01]  /*0b00*/  IMAD.MOV.U32 R228, RZ, RZ, RZ ;  /* 0x000000ffffe47224 */ /* 0x000fe200078e00ff */
[----:B------:R-:W-:Y:S01]  /*0b10*/  SHF.R.S32.HI R3, RZ, 0x1f, R6 ;  /* 0x0000001fff037819 */ /* 0x000fe20000011406 */
[----:B------:R-:W-:-:S03]  /*0b20*/  IMAD.MOV.U32 R204, RZ, RZ, RZ ;  /* 0x000000ffffcc7224 */ /* 0x000fc600078e00ff */
[CC--:B------:R-:W-:Y:S02]  /*0b30*/  LEA.HI R0, R3.reuse, R6.reuse, RZ, 0x7 ;  /* 0x0000000603007211 */ /* 0x0c0fe400078f38ff */
[----:B------:R-:W-:Y:S02]  /*0b40*/  LEA.HI R4, R3, R6, RZ, 0x4 ;  /* 0x0000000603047211 */ /* 0x000fe400078f20ff */
[----:B------:R-:W-:Y:S02]  /*0b50*/  LOP3.LUT R5, R0, 0xffffff80, RZ, 0xc0, !PT ;  /* 0xffffff8000057812 */ /* 0x000fe400078ec0ff */
[----:B------:R-:W-:-:S03]  /*0b60*/  SHF.R.S32.HI R7, RZ, 0x4, R4 ;  /* 0x00000004ff077819 */ /* 0x000fc60000011404 */
[----:B------:R-:W-:Y:S01]  /*0b70*/  IMAD.IADD R15, R6, 0x1, -R5 ;  /* 0x00000001060f7824 */ /* 0x000fe200078e0a05 */
[----:B------:R-:W-:-:S04]  /*0b80*/  LEA.HI R5, R4, R7, RZ, 0x1 ;  /* 0x0000000704057211 */ /* 0x000fc800078f08ff */
[----:B------:R-:W-:Y:S01]  /*0b90*/  SHF.R.S32.HI R10, RZ, 0x1f, R15 ;  /* 0x0000001fff0a7819 */ /* 0x000fe2000001140f */
[----:B------:R0:W-:Y:S03]  /*0ba0*/  STL [R1+0x70], R15 ;  /* 0x0000700f01007387 */ /* 0x0001e60000100800 */
[CC--:B------:R-:W-:Y:S02]  /*0bb0*/  LEA.HI R11, R10.reuse, R15.reuse, RZ, 0x2 ;  /* 0x0000000f0a0b7211 */ /* 0x0c0fe400078f10ff */
[----:B------:R-:W-:Y:S02]  /*0bc0*/  LEA.HI R10, R10, R15, RZ, 0x5 ;  /* 0x0000000f0a0a7211 */ /* 0x000fe400078f28ff */
[--C-:B------:R-:W-:Y:S02]  /*0bd0*/  SHF.R.S32.HI R9, RZ, 0x2, R11.reuse ;  /* 0x00000002ff097819 */ /* 0x100fe4000001140b */
[----:B------:R-:W-:-:S02]  /*0be0*/  SHF.R.S32.HI R8, RZ, 0x1f, R11 ;  /* 0x0000001fff087819 */ /* 0x000fc4000001140b */
[----:B------:R-:W-:Y:S02]  /*0bf0*/  LOP3.LUT R11, R11, 0x7ffffffc, RZ, 0xc0, !PT ;  /* 0x7ffffffc0b0b7812 */ /* 0x000fe400078ec0ff */
[----:B------:R-:W-:Y:S02]  /*0c00*/  LEA.HI R12, R8, R9, RZ, 0x3 ;  /* 0x00000009080c7211 */ /* 0x000fe400078f18ff */
[----:B------:R-:W-:Y:S01]  /*0c10*/  LOP3.LUT R8, R5, 0x1ffffffe, RZ, 0xc0, !PT ;  /* 0x1ffffffe05087812 */ /* 0x000fe200078ec0ff */
[----:B------:R-:W-:Y:S01]  /*0c20*/  IMAD.IADD R11, R15, 0x1, -R11 ;  /* 0x000000010f0b7824 */ /* 0x000fe200078e0a0b */
[----:B------:R-:W-:Y:S02]  /*0c30*/  LOP3.LUT R12, R12, 0xfffffff8, RZ, 0xc0, !PT ;  /* 0xfffffff80c0c7812 */ /* 0x000fe400078ec0ff */
[----:B------:R-:W-:Y:S01]  /*0c40*/  SHF.R.S32.HI R5, RZ, 0x7, R0 ;  /* 0x00000007ff057819 */ /* 0x000fe20000011400 */
[----:B------:R-:W-:Y:S01]  /*0c50*/  IMAD.IADD R8, R7, 0x1, -R8 ;  /* 0x0000000107087824 */ /* 0x000fe200078e0a08 */
[-C--:B------:R-:W-:Y:S01]  /*0c60*/  LEA.HI R7, R3, R6.reuse, RZ, 0x5 ;  /* 0x0000000603077211 */ /* 0x080fe200078f28ff */
[----:B------:R-:W-:Y:S01]  /*0c70*/  IMAD.IADD R13, R9, 0x1, -R12 ;  /* 0x00000001090d7824 */ /* 0x000fe200078e0a0c */
[----:B------:R-:W-:Y:S01]  /*0c80*/  LEA.HI R9, R0, R5, RZ, 0x1 ;  /* 0x0000000500097211 */ /* 0x000fe200078f08ff */
[----:B------:R-:W-:Y:S01]  /*0c90*/  IMAD.SHL.U32 R223, R11, 0x2, RZ ;  /* 0x000000020bdf7824 */ /* 0x000fe200078e00ff */
[----:B------:R-:W-:-:S02]  /*0ca0*/  LEA.HI R0, R3, R6, RZ, 0x2 ;  /* 0x0000000603007211 */ /* 0x000fc400078f10ff */
[----:B------:R-:W-:Y:S01]  /*0cb0*/  LOP3.LUT R3, R4, 0x3fffff0, RZ, 0xc0, !PT ;  /* 0x03fffff004037812 */ /* 0x000fe200078ec0ff */
[----:B------:R-:W-:Y:S01]  /*0cc0*/  VIADD R24, R223, 0x18 ;  /* 0x00000018df187836 */ /* 0x000fe20000000000 */
[----:B------:R-:W-:Y:S01]  /*0cd0*/  LOP3.LUT R4, R9, 0x3fffffe, RZ, 0xc0, !PT ;  /* 0x03fffffe09047812 */ /* 0x000fe200078ec0ff */
[----:B0-----:R-:W-:Y:S01]  /*0ce0*/  VIADD R15, R223, 0x30 ;  /* 0x00000030df0f7836 */ /* 0x001fe20000000000 */
[----:B------:R-:W-:Y:S01]  /*0cf0*/  SHF.R.S32.HI R17, RZ, 0x2, R0 ;  /* 0x00000002ff117819 */ /* 0x000fe20000011400 */
[----:B------:R-:W-:Y:S01]  /*0d00*/  IMAD.IADD R3, R6, 0x1, -R3 ;  /* 0x0000000106037824 */ /* 0x000fe200078e0a03 */
[----:B------:R-:W-:Y:S01]  /*0d10*/  SHF.R.S32.HI R216, RZ, 0x5, R7 ;  /* 0x00000005ffd87819 */ /* 0x000fe20000011407 */
[----:B------:R-:W-:Y:S01]  /*0d20*/  IMAD.IADD R4, R5, 0x1, -R4 ;  /* 0x0000000105047824 */ /* 0x000fe200078e0a04 */
[----:B------:R-:W-:Y:S01]  /*0d30*/  LOP3.LUT R5, R0, 0xfffffffc, RZ, 0xc0, !PT ;  /* 0xfffffffc00057812 */ /* 0x000fe200078ec0ff */
[----:B------:R-:W-:Y:S01]  /*0d40*/  VIADD R11, R223, 0x48 ;  /* 0x00000048df0b7836 */ /* 0x000fe20000000000 */
[----:B------:R-:W-:Y:S01]  /*0d50*/  SHF.R.S32.HI R0, RZ, 0x1f, R0 ;  /* 0x0000001fff007819 */ /* 0x000fe20000011400 */
[----:B------:R-:W-:Y:S01]  /*0d60*/  IMAD R3, R216, 0x10, R3 ;  /* 0x00000010d8037824 */ /* 0x000fe200078e0203 */
[----:B------:R-:W-:Y:S01]  /*0d70*/  SHF.R.S32.HI R10, RZ, 0x5, R10 ;  /* 0x00000005ff0a7819 */ /* 0x000fe2000001140a */
[----:B------:R-:W-:Y:S01]  /*0d80*/  IMAD.IADD R5, R6, 0x1, -R5 ;  /* 0x0000000106057824 */ /* 0x000fe200078e0a05 */
[----:B------:R-:W-:Y:S01]  /*0d90*/  LEA.HI R0, R0, R17, RZ, 0x3 ;  /* 0x0000001100007211 */ /* 0x000fe200078f18ff */
[----:B------:R-:W-:-:S02]  /*0da0*/  IMAD R8, R3, 0x8, R8 ;  /* 0x0000000803087824 */ /* 0x000fc400078e0208 */
[----:B------:R-:W-:Y:S01]  /*0db0*/  IMAD R13, R10, 0x10, R13 ;  /* 0x000000100a0d7824 */ /* 0x000fe200078e020d */
[----:B------:R-:W-:Y:S01]  /*0dc0*/  LOP3.LUT R0, R0, 0xfffffff8, RZ, 0xc0, !PT ;  /* 0xfffffff800007812 */ /* 0x000fe200078ec0ff */
[C---:B------:R-:W-:Y:S01]  /*0dd0*/  IMAD.SHL.U32 R18, R5.reuse, 0x8, RZ ;  /* 0x0000000805127824 */ /* 0x040fe200078e00ff */
[----:B------:R-:W-:Y:S01]  /*0de0*/  LEA.HI R3, R5, R5, RZ, 0x1 ;  /* 0x0000000505037211 */ /* 0x000fe200078f08ff */
[----:B------:R-:W-:Y:S02]  /*0df0*/  IMAD R14, R4, 0x40, R13 ;  /* 0x00000040040e7824 */ /* 0x000fe400078e020d */
[----:B------:R-:W-:Y:S01]  /*0e00*/  IMAD.IADD R0, R17, 0x1, -R0 ;  /* 0x0000000111007824 */ /* 0x000fe200078e0a00 */
[----:B------:R-:W-:Y:S01]  /*0e10*/  LOP3.LUT R4, R3, 0x1ffffffe, RZ, 0xc0, !PT ;  /* 0x1ffffffe03047812 */ /* 0x000fe200078ec0ff */
[----:B------:R-:W-:Y:S01]  /*0e20*/  IMAD.SHL.U32 R22, R5, 0x4, RZ ;  /* 0x0000000405167824 */ /* 0x000fe200078e00ff */
[----:B------:R-:W-:Y:S01]  /*0e30*/  STL [R1+0x74], R14 ;  /* 0x0000740e01007387 */ /* 0x000fe20000100800 */
[----:B------:R-:W-:-:S02]  /*0e40*/  IMAD.SHL.U32 R0, R0, 0x40, RZ ;  /* 0x0000004000007824 */ /* 0x000fc400078e00ff */
[----:B------:R-:W-:Y:S02]  /*0e50*/  IMAD.IADD R4, R5, 0x1, -R4 ;  /* 0x0000000105047824 */ /* 0x000fe400078e0a04 */
[C---:B------:R-:W-:Y:S01]  /*0e60*/  VIADD R7, R223.reuse, 0x60 ;  /* 0x00000060df077836 */ /* 0x040fe20000000000 */
[----:B------:R-:W-:Y:S01]  /*0e70*/  LOP3.LUT R214, R0, 0x1c0, RZ, 0xc0, !PT ;  /* 0x000001c000d67812 */ /* 0x000fe200078ec0ff */
[----:B------:R-:W-:Y:S01]  /*0e80*/  IMAD.SHL.U32 R0, R8, 0x8, RZ ;  /* 0x0000000808007824 */ /* 0x000fe200078e00ff */
[----:B------:R-:W-:Y:S01]  /*0e90*/  SHF.R.S32.HI R8, RZ, 0x1f, R24 ;  /* 0x0000001fff087819 */ /* 0x000fe20000011418 */
[C---:B------:R-:W-:Y:S01]  /*0ea0*/  VIADD R5, R223.reuse, 0x68 ;  /* 0x00000068df057836 */ /* 0x040fe20000000000 */
[----:B------:R-:W-:Y:S01]  /*0eb0*/  SHF.R.S32.HI R8, RZ, 0x1f, R15 ;  /* 0x0000001fff087819 */ /* 0x000fe2000001140f */
[----:B------:R-:W-:Y:S01]  /*0ec0*/  VIADD R236, R223, 0x88 ;  /* 0x00000088dfec7836 */ /* 0x000fe20000000000 */
[----:B------:R0:W-:Y:S01]  /*0ed0*/  STL [R1+0x7c], R0 ;  /* 0x00007c0001007387 */ /* 0x0001e20000100800 */
[----:B------:R-:W-:Y:S01]  /*0ee0*/  SHF.R.S32.HI R8, RZ, 0x1f, R11 ;  /* 0x0000001fff087819 */ /* 0x000fe2000001140b */
[----:B------:R-:W-:Y:S01]  /*0ef0*/  VIADD R229, R17, 0x40 ;  /* 0x0000004011e57836 */ /* 0x000fe20000000000 */
[----:B------:R-:W-:Y:S01]  /*0f00*/  SHF.R.S32.HI R8, RZ, 0x1f, R7 ;  /* 0x0000001fff087819 */ /* 0x000fe20000011407 */
[----:B------:R-:W-:Y:S01]  /*0f10*/  VIADD R25, R223, 0x10 ;  /* 0x00000010df197836 */ /* 0x000fe20000000000 */
[----:B------:R-:W-:Y:S01]  /*0f20*/  SHF.R.S32.HI R7, RZ, 0x1f, R5 ;  /* 0x0000001fff077819 */ /* 0x000fe20000011405 */
[----:B------:R-:W-:Y:S01]  /*0f30*/  IMAD.SHL.U32 R207, R229, 0x40, RZ ;  /* 0x00000040e5cf7824 */ /* 0x000fe200078e00ff */
[----:B------:R-:W-:Y:S01]  /*0f40*/  SHF.R.S32.HI R6, RZ, 0x1f, R229 ;  /* 0x0000001fff067819 */ /* 0x000fe200000114e5 */
[C---:B------:R-:W-:Y:S01]  /*0f50*/  VIADD R20, R223.reuse, 0x28 ;  /* 0x00000028df147836 */ /* 0x040fe20000000000 */
[----:B------:R-:W-:Y:S01]  /*0f60*/  SHF.R.U32.HI R215, RZ, 0x3, R214 ;  /* 0x00000003ffd77819 */ /* 0x000fe200000116d6 */
[C---:B0-----:R-:W-:Y:S01]  /*0f70*/  VIADD R0, R223.reuse, 0x78 ;  /* 0x00000078df007836 */ /* 0x041fe20000000000 */
[----:B------:R-:W-:Y:S01]  /*0f80*/  LEA.HI R6, R6, R229, RZ, 0x3 ;  /* 0x000000e506067211 */ /* 0x000fe200078f18ff */
[----:B------:R-:W-:Y:S01]  /*0f90*/  VIADD R12, R223, 0x40 ;  /* 0x00000040df0c7836 */ /* 0x000fe20000000000 */
[----:B------:R-:W-:Y:S01]  /*0fa0*/  LOP3.LUT R207, R207, 0x1c0, RZ, 0xc0, !PT ;  /* 0x000001c0cfcf7812 */ /* 0x000fe200078ec0ff */
[C---:B------:R-:W-:Y:S01]  /*0fb0*/  VIADD R9, R223.reuse, 0x58 ;  /* 0x00000058df097836 */ /* 0x040fe20000000000 */
[----:B------:R-:W-:Y:S01]  /*0fc0*/  SHF.R.S32.HI R5, RZ, 0x1f, R0 ;  /* 0x0000001fff057819 */ /* 0x000fe20000011400 */
[----:B------:R-:W-:Y:S01]  /*0fd0*/  IMAD.SHL.U32 R6, R6, 0x40, RZ ;  /* 0x0000004006067824 */ /* 0x000fe200078e00ff */
[----:B------:R-:W-:Y:S01]  /*0fe0*/  SHF.R.S32.HI R0, RZ, 0x1f, R236 ;  /* 0x0000001fff007819 */ /* 0x000fe200000114ec */
[----:B------:R-:W-:Y:S01]  /*0ff0*/  IMAD R0, R4, 0x8, R14 ;  /* 0x0000000804007824 */ /* 0x000fe200078e020e */
[----:B------:R-:W-:Y:S01]  /*1000*/  SHF.R.U32.HI R3, RZ, 0x3, R207 ;  /* 0x00000003ff037819 */ /* 0x000fe200000116cf */
[C---:B------:R-:W-:Y:S01]  /*1010*/  VIADD R3, R223.reuse, 0x70 ;  /* 0x00000070df037836 */ /* 0x040fe20000000000 */
[----:B------:R-:W-:Y:S01]  /*1020*/  LOP3.LUT R217, R6, 0xfffffe00, RZ, 0xc0, !PT ;  /* 0xfffffe0006d97812 */ /* 0x000fe200078ec0ff */
[C---:B------:R-:W-:Y:S01]  /*1030*/  VIADD R237, R223.reuse, 0x80 ;  /* 0x00000080dfed7836 */ /* 0x040fe20000000000 */
[----:B------:R0:W-:Y:S01]  /*1040*/  STL [R1+0x78], R0 ;  /* 0x0000780001007387 */ /* 0x0001e20000100800 */
        /* <DEDUP_REMOVED lines=13> */
[----:B------:R-:W-:Y:S01]  /*1120*/  IMAD.SHL.U32 R216, R216, 0x200, RZ ;  /* 0x00000200d8d87824 */ /* 0x000fe200078e00ff */
        /* <DEDUP_REMOVED lines=10> */
[----:B------:R-:W-:Y:S01]  /*11d0*/  VIADD R231, R223, 0xa0 ;  /* 0x000000a0dfe77836 */ /* 0x000fe20000000000 */
[----:B--2---:R-:W-:Y:S01]  /*11e0*/  LOP3.LUT R213, R16, 0x1, RZ, 0xfc, !PT ;  /* 0x0000000110d57812 */ /* 0x004fe200078efcff */
[----:B0-----:R-:W-:-:S07]  /*11f0*/  IMAD.MOV.U32 R16, RZ, RZ, RZ ;  /* 0x000000ffff107224 */ /* 0x001fce00078e00ff */
.L_x_3854:
[----:B0-234-:R-:W0:Y:S01]  /*1200*/  LDC.64 R4, c[0x0][0xc88] ;  /* 0x00032200ff047b82 */ /* 0x01de220000000a00 */
        /* <DEDUP_REMOVED lines=13> */
[----:B--2---:R-:W-:Y:S01]  /*12e0*/  SHF.R.S32.HI R0, RZ, 0x1f, R225 ;  /* 0x0000001fff007819 */ /* 0x004fe200000114e1 */
[C---:B------:R-:W-:Y:S02]  /*12f0*/  IMAD.SHL.U32 R226, R225.reuse, 0x4, RZ ;  /* 0x00000004e1e27824 */ /* 0x040fe400078e00ff */
[C---:B------:R-:W-:Y:S02]  /*1300*/  @P2 LEA R4, P3, R225.reuse, UR4, 0x2 ;  /* 0x00000004e1042c11 */ /* 0x040fe4000f8610ff */
[C-C-:B------:R-:W-:Y:S01]  /*1310*/  SHF.L.U64.HI R227, R225.reuse, 0x2, R0.reuse ;  /* 0x00000002e1e37819 */ /* 0x140fe20000010200 */
[----:B------:R0:W-:Y:S01]  /*1320*/  STL [R1+0x6c], R0 ;  /* 0x00006c0001007387 */ /* 0x0001e20000100800 */
[----:B------:R-:W-:Y:S01]  /*1330*/  @P2 LEA.HI.X R5, R225, UR5, R0, 0x2, P3 ;  /* 0x00000005e1052c11 */ /* 0x000fe200098f1400 */
[----:B------:R-:W-:Y:S01]  /*1340*/  ULDC UR4, c[0x0][0x288] ;  /* 0x0000a20000047ab9 */ /* 0x000fe20000000800 */
[----:B------:R-:W-:-:S03]  /*1350*/  IADD3 R8, P4, R226, UR6, RZ ;  /* 0x00000006e2087c10 */ /* 0x000fc6000ff9e0ff */
[----:B------:R1:W5:Y:S01]  /*1360*/  @P2 LDG.E R10, desc[UR60][R4.64] ;  /* 0x0000003c040a2981 */ /* 0x000362000c1e1900 */
[----:B------:R-:W-:Y:S01]  /*1370*/  @P1 IADD3 R6, P2, R226, UR8, RZ ;  /* 0x00000008e2061c10 */ /* 0x000fe2000ff5e0ff */
[----:B------:R-:W-:Y:S01]  /*1380*/  IMAD.U32 R155, RZ, RZ, UR4 ;  /* 0x00000004ff9b7e24 */ /* 0x000fe2000f8e00ff */
[C---:B------:R-:W-:Y:S01]  /*1390*/  IADD3.X R9, R227.reuse, UR7, RZ, P4, !PT ;  /* 0x00000007e3097c10 */ /* 0x040fe2000a7fe4ff */
[----:B------:R-:W-:Y:S01]  /*13a0*/  ULDC.64 UR4, c[0x0][0x418] ;  /* 0x0001060000047ab9 */ /* 0x000fe20000000a00 */
[----:B------:R-:W-:-:S03]  /*13b0*/  @P1 IADD3.X R7, R227, UR9, RZ, P2, !PT ;  /* 0x00000009e3071c10 */ /* 0x000fc600097fe4ff */
[----:B------:R1:W5:Y:S01]  /*13c0*/  @P0 LDG.E R122, desc[UR60][R8.64] ;  /* 0x0000003c087a0981 */ /* 0x000362000c1e1900 */
[----:B------:R-:W-:Y:S01]  /*13d0*/  UISETP.NE.U32.AND UP0, UPT, UR4, URZ, UPT ;  /* 0x0000003f0400728c */ /* 0x000fe2000bf05070 */
[C---:B------:R-:W-:Y:S01]  /*13e0*/  LOP3.LUT R3, R150.reuse, 0xff000000, RZ, 0xc0, !PT ;  /* 0xff00000096037812 */ /* 0x040fe200078ec0ff */
[----:B------:R-:W-:Y:S01]  /*13f0*/  ULDC.64 UR8, c[0x0][0xa20] ;  /* 0x0002880000087ab9 */ /* 0x000fe20000000a00 */
[----:B------:R1:W5:Y:S01]  /*1400*/  @P1 LDG.E R155, desc[UR60][R6.64] ;  /* 0x0000003c069b1981 */ /* 0x000362000c1e1900 */
[----:B------:R-:W-:Y:S01]  /*1410*/  UISETP.NE.AND.EX UP0, UPT, UR5, URZ, UPT, UP0 ;  /* 0x0000003f0500728c */ /* 0x000fe2000bf05300 */
[----:B------:R-:W-:Y:S01]  /*1420*/  ULDC UR4, c[0x0][0x424] ;  /* 0x0001090000047ab9 */ /* 0x000fe20000000800 */
[----:B------:R-:W-:Y:S02]  /*1430*/  ISETP.NE.U32.AND P2, PT, RZ, UR8, PT ;  /* 0x00000008ff007c0c */ /* 0x000fe4000bf45070 */
[----:B------:R-:W-:Y:S01]  /*1440*/  USEL UR4, UR4, 0x1, UP0 ;  /* 0x0000000104047887 */ /* 0x000fe20008000000 */
[----:B------:R-:W-:Y:S01]  /*1450*/  ULDC UR5, c[0x0][0x2f0] ;  /* 0x0000bc0000057ab9 */ /* 0x000fe20000000800 */
[----:B0-----:R-:W-:-:S02]  /*1460*/  LOP3.LUT R0, R150, 0xff0000, RZ, 0xc0, !PT ;  /* 0x00ff000096007812 */ /* 0x001fc400078ec0ff */
[----:B------:R-:W-:Y:S01]  /*1470*/  UIMAD UR4, UR4, UR5, URZ ;  /* 0x00000005040472a4 */ /* 0x000fe2000f8e023f */
[----:B------:R-:W-:Y:S02]  /*1480*/  SHF.R.U32.HI R3, RZ, 0x8, R3 ;  /* 0x00000008ff037819 */ /* 0x000fe40000011603 */
[----:B------:R-:W-:Y:S01]  /*1490*/  ISETP.NE.AND.EX P2, PT, RZ, UR9, PT, P2 ;  /* 0x00000009ff007c0c */ /* 0x000fe2000bf45320 */
[----:B------:R-:W-:Y:S01]  /*14a0*/  ULDC UR5, c[0x0][0x348] ;  /* 0x0000d20000057ab9 */ /* 0x000fe20000000800 */
[----:B------:R-:W-:Y:S01]  /*14b0*/  LEA.HI R224, R0, R3, RZ, 0x10 ;  /* 0x0000000300e07211 */ /* 0x000fe200078f80ff */
[----:B------:R-:W-:Y:S01]  /*14c0*/  IMAD.MOV.U32 R232, RZ, RZ, R149 ;  /* 0x000000ffffe87224 */ /* 0x000fe200078e0095 */
[----:B------:R-:W-:Y:S01]  /*14d0*/  LOP3.LUT R222, R150, 0xffff, RZ, 0xc0, !PT ;  /* 0x0000ffff96de7812 */ /* 0x000fe200078ec0ff */
[----:B-1----:R-:W-:Y:S08]  /*14e0*/  @P1 BRA `(.L_x_3643) ;  /* 0x0000000000241947 */ /* 0x002ff00003800000 */
[----:B------:R-:W-:Y:S02]  /*14f0*/  ULDC.64 UR6, c[0x0][0xa00] ;  /* 0x0002800000067ab9 */ /* 0x000fe40000000a00 */
[----:B------:R-:W-:-:S04]  /*1500*/  ISETP.NE.U32.AND P1, PT, RZ, UR6, PT ;  /* 0x00000006ff007c0c */ /* 0x000fc8000bf25070 */
[----:B------:R-:W-:-:S13]  /*1510*/  ISETP.NE.AND.EX P1, PT, RZ, UR7, PT, P1 ;  /* 0x00000007ff007c0c */ /* 0x000fda000bf25310 */
[----:B------:R-:W-:Y:S05]  /*1520*/  @!P1 BRA `(.L_x_3643) ;  /* 0x0000000000149947 */ /* 0x000fea0003800000 */
[----:B------:R-:W0:Y:S02]  /*1530*/  LDC.64 R4, c[0x0][0xa00] ;  /* 0x00028000ff047b82 */ /* 0x000e240000000a00 */
[----:B0-----:R-:W-:-:S05]  /*1540*/  IMAD.WIDE R4, R225, 0x4, R4 ;  /* 0x00000004e1047825 */ /* 0x001fca00078e0204 */
[----:B-----5:R-:W2:Y:S04]  /*1550*/  LDG.E R155, desc[UR60][R4.64] ;  /* 0x0000003c049b7981 */ /* 0x020ea8000c1e1900 */
[----:B------:R-:W2:Y:S02]  /*1560*/  LDG.E R0, desc[UR60][R4.64+0x4] ;  /* 0x0000043c04007981 */ /* 0x000ea4000c1e1900 */
[----:B--2---:R-:W-:-:S07]  /*1570*/  IMAD.IADD R155, R0, 0x1, -R155 ;  /* 0x00000001009b7824 */ /* 0x004fce00078e0a9b */
.L_x_3643:
[----:B------:R-:W-:Y:S02]  /*1580*/  IMAD.U32 R24, RZ, RZ, UR5 ;  /* 0x00000005ff187e24 */ /* 0x000fe4000f8e00ff */
[----:B------:R-:W-:Y:S01]  /*1590*/  IMAD.U32 R27, RZ, RZ, UR4 ;  /* 0x00000004ff1b7e24 */ /* 0x000fe2000f8e00ff */
[----:B------:R-:W-:Y:S06]  /*15a0*/  @!P2 BRA `(.L_x_3644) ;  /* 0x000000000010a947 */ /* 0x000fec0003800000 */
[----:B------:R-:W-:-:S04]  /*15b0*/  IADD3 R4, P0, R226, UR8, RZ ;  /* 0x00000008e2047c10 */ /* 0x000fc8000ff1e0ff */
[----:B------:R-:W-:-:S05]  /*15c0*/  IADD3.X R5, R227, UR9, RZ, P0, !PT ;  /* 0x00000009e3057c10 */ /* 0x000fca00087fe4ff */
[----:B------:R0:W5:Y:S01]  /*15d0*/  LDG.E R27, desc[UR60][R4.64] ;  /* 0x0000003c041b7981 */ /* 0x000162000c1e1900 */
[----:B------:R-:W-:Y:S05]  /*15e0*/  BRA `(.L_x_3645) ;  /* 0x0000000000107947 */ /* 0x000fea0003800000 */
.L_x_3644:
[----:B------:R-:W-:Y:S05]  /*15f0*/  @!P0 BRA `(.L_x_3645) ;  /* 0x00000000000c8947 */ /* 0x000fea0003800000 */
[----:B------:R-:W2:Y:S04]  /*1600*/  LDG.E R0, desc[UR60][R8.64] ;  /* 0x0000003c08007981 */ /* 0x000ea8000c1e1900 */
[----:B------:R-:W2:Y:S02]  /*1610*/  LDG.E R27, desc[UR60][R8.64+0x4] ;  /* 0x0000043c081b7981 */ /* 0x000ea4000c1e1900 */
[----:B--2---:R-:W-:-:S07]  /*1620*/  IMAD.IADD R27, R27, 0x1, -R0 ;  /* 0x000000011b1b7824 */ /* 0x004fce00078e0a00 */
.L_x_3645:
[----:B------:R-:W-:Y:S01]  /*1630*/  ULDC.64 UR4, c[0x0][0xa10] ;  /* 0x0002840000047ab9 */ /* 0x000fe20000000a00 */
[----:B------:R-:W2:Y:S01]  /*1640*/  LDL.LU R26, [R1+0x10] ;  /* 0x00001000011a7983 */ /* 0x000ea20000300800 */
[----:B------:R-:W-:-:S04]  /*1650*/  ISETP.NE.U32.AND P0, PT, RZ, UR4, PT ;  /* 0x00000004ff007c0c */ /* 0x000fc8000bf05070 */
[----:B------:R-:W-:Y:S01]  /*1660*/  ISETP.NE.AND.EX P0, PT, RZ, UR5, PT, P0 ;  /* 0x00000005ff007c0c */ /* 0x000fe2000bf05300 */
[----:B------:R-:W-:-:S12]  /*1670*/  ULDC.64 UR4, c[0x0][0xa30] ;  /* 0x00028c0000047ab9 */ /* 0x000fd80000000a00 */
[----:B0-----:R-:W0:Y:S02]  /*1680*/  @P0 LDC.64 R4, c[0x0][0xa10] ;  /* 0x00028400ff040b82 */ /* 0x001e240000000a00 */
[----:B0-----:R-:W-:-:S05]  /*1690*/  @P0 IMAD.WIDE R4, R225, 0x4, R4 ;  /* 0x00000004e1040825 */ /* 0x001fca00078e0204 */
[----:B------:R-:W3:Y:S04]  /*16a0*/  @P0 LDG.E R0, desc[UR60][R4.64] ;  /* 0x0000003c04000981 */ /* 0x000ee8000c1e1900 */
[----:B------:R0:W3:Y:S01]  /*16b0*/  @P0 LDG.E R3, desc[UR60][R4.64+0x4] ;  /* 0x0000043c04030981 */ /* 0x0000e2000c1e1900 */
[----:B------:R-:W-:Y:S01]  /*16c0*/  ISETP.NE.U32.AND P1, PT, RZ, UR4, PT ;  /* 0x00000004ff007c0c */ /* 0x000fe2000bf25070 */
[----:B-----5:R-:W-:-:S03]  /*16d0*/  IMAD.MOV.U32 R150, RZ, RZ, R27 ;  /* 0x000000ffff967224 */ /* 0x020fc600078e001b */
[----:B------:R-:W-:-:S13]  /*16e0*/  ISETP.NE.AND.EX P1, PT, RZ, UR5, PT, P1 ;  /* 0x00000005ff007c0c */ /* 0x000fda000bf25310 */
[----:B------:R-:W-:-:S04]  /*16f0*/  @P1 IADD3 R6, P2, R226, UR4, RZ ;  /* 0x00000004e2061c10 */ /* 0x000fc8000ff5e0ff */
[----:B------:R-:W-:-:S05]  /*1700*/  @P1 IADD3.X R7, R227, UR5, RZ, P2, !PT ;  /* 0x00000005e3071c10 */ /* 0x000fca00097fe4ff */
[----:B------:R1:W5:Y:S01]  /*1710*/  @P1 LDG.E R150, desc[UR60][R6.64] ;  /* 0x0000003c06961981 */ /* 0x000362000c1e1900 */
[----:B------:R-:W-:Y:S01]  /*1720*/  IMAD.IADD R9, R27, 0x1, -R10 ;  /* 0x000000011b097824 */ /* 0x000fe200078e0a0a */
[----:B------:R-:W-:Y:S01]  /*1730*/  BSSY B0, `(.L_x_3646) ;  /* 0x000002d000007945 */ /* 0x000fe20003800000 */
[----:B0-----:R-:W-:Y:S01]  /*1740*/  IMAD.MOV.U32 R4, RZ, RZ, RZ ;  /* 0x000000ffff047224 */ /* 0x001fe200078e00ff */
[----:B------:R-:W-:Y:S02]  /*1750*/  LOP3.LUT R233, R224, 0xff, RZ, 0xc0, !PT ;  /* 0x000000ffe0e97812 */ /* 0x000fe400078ec0ff */
[----:B------:R-:W-:Y:S02]  /*1760*/  SHF.R.U32.HI R224, RZ, 0x10, R224 ;  /* 0x00000010ffe07819 */ /* 0x000fe400000116e0 */
[----:B--2---:R-:W-:Y:S01]  /*1770*/  LOP3.LUT R26, R26, 0xfffffff7, RZ, 0xc0, !PT ;  /* 0xfffffff71a1a7812 */ /* 0x004fe200078ec0ff */
[----:B---3--:R-:W-:Y:S02]  /*1780*/  @P0 IMAD.IADD R24, R3, 0x1, -R0 ;  /* 0x0000000103180824 */ /* 0x008fe400078e0a00 */
[----:B------:R-:W-:-:S02]  /*1790*/  IMAD.MOV.U32 R0, RZ, RZ, RZ ;  /* 0x000000ffff007224 */ /* 0x000fc400078e00ff */
[----:B------:R-:W-:-:S04]  /*17a0*/  IMAD.IADD R156, R9, 0x1, R24 ;  /* 0x00000001099c7824 */ /* 0x000fc800078e0218 */
[C---:B------:R-:W-:Y:S01]  /*17b0*/  VIADD R5, R156.reuse, 0x6f ;  /* 0x0000006f9c057836 */ /* 0x040fe20000000000 */
[----:B------:R-:W-:-:S03]  /*17c0*/  ISETP.GE.AND P3, PT, R156, 0x1, PT ;  /* 0x000000019c00780c */ /* 0x000fc60003f66270 */
[----:B------:R-:W-:-:S05]  /*17d0*/  IMAD.HI R4, R5, -0x6db6db6d, R4 ;  /* 0x9249249305047827 */ /* 0x000fca00078e0204 */
        /* <DEDUP_REMOVED lines=8> */
[-C--:B-1----:R-:W-:Y:S02]  /*1860*/  IABS R6, R11.reuse ;  /* 0x0000000b00067213 */ /* 0x082fe40000000000 */
[----:B------:R-:W-:Y:S02]  /*1870*/  IADD3 R0, R154, -0x1, R11 ;  /* 0xffffffff9a007810 */ /* 0x000fe40007ffe00b */
[----:B------:R-:W0:Y:S01]  /*1880*/  I2F.RP R3, R6 ;  /* 0x0000000600037306 */ /* 0x000e220000209400 */
[-C--:B------:R-:W-:Y:S02]  /*1890*/  IABS R10, R11.reuse ;  /* 0x0000000b000a7213 */ /* 0x080fe40000000000 */
        /* <DEDUP_REMOVED lines=22> */
.L_x_3647:
[----:B------:R-:W-:Y:S05]  /*1a00*/  BSYNC B0 ;  /* 0x0000000000007941 */ /* 0x000fea0003800000 */
.L_x_3646:
[----:B------:R-:W-:Y:S01]  /*1a10*/  IMAD R3, R233, R0, RZ ;  /* 0x00000000e9037224 */ /* 0x000fe200078e02ff */
        /* <DEDUP_REMOVED lines=8> */
[----:B------:R-:W-:-:S04]  /*1aa0*/  IMAD.WIDE.U32 R134, R134, 0x24924925, RZ ;  /* 0x2492492586867825 */ /* 0x000fc800078e00ff */
[----:B------:R-:W-:-:S04]  /*1ab0*/  IMAD.MOV.U32 R134, RZ, RZ, R135 ;  /* 0x000000ffff867224 */ /* 0x000fc800078e0087 */
[----:B------:R-:W-:Y:S02]  /*1ac0*/  IMAD.MOV.U32 R25, RZ, RZ, R134 ;  /* 0x000000ffff197224 */ /* 0x000fe400078e0086 */
[----:B------:R-:W-:Y:S02]  /*1ad0*/  @P0 VIADD R5, R4, 0x6f ;  /* 0x0000006f04050836 */ /* 0x000fe40000000000 */
[----:B------:R-:W-:-:S04]  /*1ae0*/  @P0 IMAD.MOV.U32 R4, RZ, RZ, RZ ;  /* 0x000000ffff040224 */ /* 0x000fc800078e00ff */
[----:B------:R-:W-:-:S05]  /*1af0*/  @P0 IMAD.HI R4, R5, -0x6db6db6d, R4 ;  /* 0x9249249305040827 */ /* 0x000fca00078e0204 */
        /* <DEDUP_REMOVED lines=11> */
[----:B------:R-:W-:Y:S01]  /*1bb0*/  IMAD.U32 R4, RZ, RZ, UR4 ;  /* 0x00000004ff047e24 */ /* 0x000fe2000f8e00ff */
[----:B------:R0:W2:Y:S01]  /*1bc0*/  LDC.64 R14, c[0x4][R0] ;  /* 0x01000000000e7b82 */ /* 0x0000a20000000a00 */
[----:B------:R-:W-:Y:S01]  /*1bd0*/  IMAD.U32 R5, RZ, RZ, UR5 ;  /* 0x00000005ff057e24 */ /* 0x000fe2000f8e00ff */
[----:B------:R-:W-:Y:S01]  /*1be0*/  ULDC.64 UR4, c[0x4][0x1c0] ;  /* 0x0100700000047ab9 */ /* 0x000fe20000000a00 */
[----:B------:R-:W-:Y:S02]  /*1bf0*/  IMAD.U32 R10, RZ, RZ, UR6 ;  /* 0x00000006ff0a7e24 */ /* 0x000fe4000f8e00ff */
[----:B-1----:R-:W-:Y:S02]  /*1c00*/  IMAD.U32 R6, RZ, RZ, UR4 ;  /* 0x00000004ff067e24 */ /* 0x002fe4000f8e00ff */
[----:B------:R-:W-:-:S02]  /*1c10*/  IMAD.U32 R7, RZ, RZ, UR5 ;  /* 0x00000005ff077e24 */ /* 0x000fc4000f8e00ff */
[----:B------:R-:W-:Y:S02]  /*1c20*/  IMAD.U32 R11, RZ, RZ, UR7 ;  /* 0x00000007ff0b7e24 */ /* 0x000fe4000f8e00ff */
[----:B------:R-:W-:Y:S02]  /*1c30*/  IMAD.MOV.U32 R8, RZ, RZ, 0x70 ;  /* 0x00000070ff087424 */ /* 0x000fe400078e00ff */
[----:B------:R-:W-:Y:S02]  /*1c40*/  IMAD.MOV.U32 R12, RZ, RZ, 0x1 ;  /* 0x00000001ff0c7424 */ /* 0x000fe400078e00ff */
[----:B0-----:R-:W-:-:S07]  /*1c50*/  IMAD.MOV.U32 R13, RZ, RZ, RZ ;  /* 0x000000ffff0d7224 */ /* 0x001fce00078e00ff */
[----:B------:R-:W-:-:S07]  /*1c60*/  LEPC R20, `(.L_x_3650) ;  /* 0x000000001014794e */ /* 0x000fce0000000000 */
[----:B--2--5:R-:W-:Y:S05]  /*1c70*/  CALL.ABS.NOINC R14 ;  /* 0x000000000e007343 */ /* 0x024fea0003c00000 */
.L_x_3650:
[----:B------:R-:W-:Y:S05]  /*1c80*/  BSYNC B6 ;  /* 0x0000000000067941 */ /* 0x000fea0003800000 */
.L_x_3649:
        /* <DEDUP_REMOVED lines=20> */
.L_x_3652:
[----:B------:R-:W-:Y:S05]  /*1dd0*/  BSYNC B6 ;  /* 0x0000000000067941 */ /* 0x000fea0003800000 */
.L_x_3651:
[----:B------:R-:W-:Y:S01]  /*1de0*/  ULDC.64 UR4, c[0x0][0x9f8] ;  /* 0x00027e0000047ab9 */ /* 0x000fe20000000a00 */
[----:B------:R-:W-:Y:S01]  /*1df0*/  IMAD.MOV.U32 R8, RZ, RZ, R225 ;  /* 0x000000ffff087224 */ /* 0x000fe200078e00e1 */
[----:B------:R-:W-:Y:S01]  /*1e00*/  ISETP.NE.U32.AND P0, PT, RZ, UR4, PT ;  /* 0x00000004ff007c0c */ /* 0x000fe2000bf05070 */
[----:B------:R-:W0:Y:S01]  /*1e10*/  S2R R5, SR_TID.X ;  /* 0x0000000000057919 */ /* 0x000e220000002100 */
[C---:B------:R-:W-:Y:S01]  /*1e20*/  VIADD R0, R18.reuse, 0x20 ;  /* 0x0000002012007836 */ /* 0x040fe20000000000 */
[----:B------:R-:W2:Y:S01]  /*1e30*/  LDC.64 R112, c[0x0][0x300] ;  /* 0x0000c000ff707b82 */ /* 0x000ea20000000a00 */
[----:B------:R-:W-:Y:S01]  /*1e40*/  ISETP.NE.AND.EX P0, PT, RZ, UR5, PT, P0 ;  /* 0x00000005ff007c0c */ /* 0x000fe2000bf05300 */
[----:B------:R-:W-:Y:S01]  /*1e50*/  ULDC UR6, c[0x0][0x2f4] ;  /* 0x0000bd0000067ab9 */ /* 0x000fe20000000800 */
[C---:B------:R-:W-:Y:S02]  /*1e60*/  VIADD R3, R18.reuse, 0x40 ;  /* 0x0000004012037836 */ /* 0x040fe40000000000 */
[----:B------:R-:W-:-:S02]  /*1e70*/  VIADD R4, R18, 0x60 ;  /* 0x0000006012047836 */ /* 0x000fc40000000000 */
[----:B------:R-:W-:Y:S01]  /*1e80*/  IMAD.IADD R122, R122, 0x1, R27 ;  /* 0x000000017a7a7824 */ /* 0x000fe200078e021b */
[----:B------:R-:W3:Y:S01]  /*1e90*/  LDC.64 R106, c[0x0][0x3f8] ;  /* 0x0000fe00ff6a7b82 */ /* 0x000ee20000000a00 */
[----:B------:R-:W-:Y:S01]  /*1ea0*/  SHF.R.S32.HI R19, RZ, 0x1f, R18 ;  /* 0x0000001fff137819 */ /* 0x000fe20000011412 */
[----:B------:R-:W-:Y:S01]  /*1eb0*/  ULDC.64 UR8, c[0x0][0xa08] ;  /* 0x0002820000087ab9 */ /* 0x000fe20000000a00 */
[----:B------:R-:W-:-:S03]  /*1ec0*/  IMAD.MOV.U32 R20, RZ, RZ, R26 ;  /* 0x000000ffff147224 */ /* 0x000fc600078e001a */
[----:B-1----:R-:W-:Y:S02]  /*1ed0*/  @P0 IADD3 R6, P1, R226, UR4, RZ ;  /* 0x00000004e2060c10 */ /* 0x002fe4000ff3e0ff */
[----:B------:R-:W1:Y:S02]  /*1ee0*/  LDC R127, c[0x0][0x3f4] ;  /* 0x0000fd00ff7f7b82 */ /* 0x000e640000000800 */
[----:B------:R-:W-:Y:S01]  /*1ef0*/  @P0 IADD3.X R7, R227, UR5, RZ, P1, !PT ;  /* 0x00000005e3070c10 */ /* 0x000fe20008ffe4ff */
[----:B------:R-:W-:-:S04]  /*1f00*/  ULDC.64 UR4, c[0x0][0x330] ;  /* 0x0000cc0000047ab9 */ /* 0x000fc80000000a00 */
[----:B------:R4:W2:Y:S01]  /*1f10*/  @P0 LDG.E R8, desc[UR60][R6.64] ;  /* 0x0000003c06080981 */ /* 0x0008a2000c1e1900 */
[----:B------:R-:W-:Y:S01]  /*1f20*/  ISETP.GE.AND P1, PT, R0, UR6, PT ;  /* 0x0000000600007c0c */ /* 0x000fe2000bf26270 */
[----:B------:R-:W-:Y:S01]  /*1f30*/  IMAD.WIDE.U32 R114, R222, UR4, R18 ;  /* 0x00000004de727c25 */ /* 0x000fe2000f8e0012 */
[----:B------:R-:W-:Y:S01]  /*1f40*/  ISETP.GE.AND P0, PT, R18, UR6, PT ;  /* 0x0000000612007c0c */ /* 0x000fe2000bf06270 */
[----:B------:R-:W1:Y:S01]  /*1f50*/  LDC.64 R100, c[0x0][0x408] ;  /* 0x00010200ff647b82 */ /* 0x000e620000000a00 */
[----:B------:R-:W-:Y:S01]  /*1f60*/  SEL R9, RZ, 0xffffffff, P1 ;  /* 0xffffffffff097807 */ /* 0x000fe20000800000 */
[----:B------:R-:W-:Y:S01]  /*1f70*/  IMAD R115, R222, UR5, R115 ;  /* 0x00000005de737c24 */ /* 0x000fe2000f8e0273 */
[----:B------:R-:W-:Y:S01]  /*1f80*/  ISETP.GE.AND P1, PT, R4, UR6, PT ;  /* 0x0000000604007c0c */ /* 0x000fe2000bf26270 */
[----:B0-----:R-:W-:Y:S01]  /*1f90*/  VIADD R10, R5, 0xffffff80 ;  /* 0xffffff80050a7836 */ /* 0x001fe20000000000 */
[----:B------:R-:W-:Y:S01]  /*1fa0*/  SEL R5, RZ, 0x1, P0 ;  /* 0x00000001ff057807 */ /* 0x000fe20000000000 */
[----:B----4-:R-:W-:Y:S01]  /*1fb0*/  IMAD.SHL.U32 R6, R9, 0x2, RZ ;  /* 0x0000000209067824 */ /* 0x010fe200078e00ff */
[----:B------:R-:W-:Y:S01]  /*1fc0*/  ISETP.GE.AND P0, PT, R3, UR6, PT ;  /* 0x0000000603007c0c */ /* 0x000fe2000bf06270 */
[----:B------:R-:W-:Y:S01]  /*1fd0*/  ULDC.64 UR4, c[0x0][0x308] ;  /* 0x0000c20000047ab9 */ /* 0x000fe20000000a00 */
[----:B------:R-:W-:Y:S01]  /*1fe0*/  SEL R7, RZ, 0x8, P1 ;  /* 0x00000008ff077807 */ /* 0x000fe20000800000 */
[----:B---3--:R-:W-:Y:S01]  /*1ff0*/  IMAD.WIDE.U32 R108, R17, R106, R18 ;  /* 0x0000006a116c7225 */ /* 0x008fe200078e0012 */
[----:B------:R-:W-:Y:S01]  /*2000*/  LOP3.LUT R5, R6, 0x2, R5, 0xe2, !PT ;  /* 0x0000000206057812 */ /* 0x000fe200078ee205 */
[----:B------:R-:W0:Y:S01]  /*2010*/  S2R R180, SR_TID.X ;  /* 0x0000000000b47919 */ /* 0x000e220000002100 */
[----:B------:R-:W-:Y:S01]  /*2020*/  SEL R6, RZ, 0x4, P0 ;  /* 0x00000004ff067807 */ /* 0x000fe20000000000 */
[----:B--2---:R-:W-:Y:S01]  /*2030*/  IMAD.SHL.U32 R140, R112, 0x40, RZ ;  /* 0x00000040708c7824 */ /* 0x004fe200078e00ff */
[----:B------:R-:W-:Y:S01]  /*2040*/  SHF.R.S32.HI R9, RZ, 0x1f, R10 ;  /* 0x0000001fff097819 */ /* 0x000fe2000001140a */
[----:B------:R-:W-:Y:S01]  /*2050*/  IMAD R137, R107, 0x70, RZ ;  /* 0x000000706b897824 */ /* 0x000fe200078e02ff */
[----:B------:R-:W-:-:S02]  /*2060*/  SHF.R.S32.HI R14, RZ, 0x1f, R122 ;  /* 0x0000001fff0e7819 */ /* 0x000fc4000001147a */
[----:B------:R-:W-:Y:S01]  /*2070*/  LOP3.LUT R29, R7, R5, R6, 0xfe, !PT ;  /* 0x00000005071d7212 */ /* 0x000fe200078efe06 */
[----:B------:R-:W-:Y:S01]  /*2080*/  VIADD R5, R18, 0x80 ;  /* 0x0000008012057836 */ /* 0x000fe20000000000 */
[----:B------:R-:W-:Y:S01]  /*2090*/  LEA.HI R10, R9, R10, RZ, 0x2 ;  /* 0x0000000a090a7211 */ /* 0x000fe200078f10ff */
[-C--:B------:R-:W-:Y:S01]  /*20a0*/  IMAD R9, R14, R112.reuse, RZ ;  /* 0x000000700e097224 */ /* 0x080fe200078e02ff */
[----:B------:R-:W-:Y:S01]  /*20b0*/  SHF.R.S32.HI R151, RZ, 0x1f, R17 ;  /* 0x0000001fff977819 */ /* 0x000fe20000011411 */
[C---:B------:R-:W-:Y:S01]  /*20c0*/  IMAD.WIDE.U32 R6, R122.reuse, R112, RZ ;  /* 0x000000707a067225 */ /* 0x040fe200078e00ff */
[----:B------:R-:W-:Y:S02]  /*20d0*/  ISETP.GE.AND P0, PT, R5, UR6, PT ;  /* 0x0000000605007c0c */ /* 0x000fe4000bf06270 */
[----:B------:R-:W-:Y:S01]  /*20e0*/  SHF.R.S32.HI R12, RZ, 0x1f, R10 ;  /* 0x0000001fff0c7819 */ /* 0x000fe2000001140a */
[----:B------:R-:W-:Y:S01]  /*20f0*/  IMAD R9, R122, R113, R9 ;  /* 0x000000717a097224 */ /* 0x000fe200078e0209 */
[----:B------:R-:W-:Y:S01]  /*2100*/  SEL R10, RZ, 0x10, P0 ;  /* 0x00000010ff0a7807 */ /* 0x000fe20000000000 */
[----:B-1----:R-:W-:Y:S01]  /*2110*/  IMAD.WIDE.U32 R102, R17, R100, R18 ;  /* 0x0000006411667225 */ /* 0x002fe200078e0012 */
[----:B------:R-:W-:-:S02]  /*2120*/  ISETP.NE.U32.AND P0, PT, RZ, UR8, PT ;  /* 0x00000008ff007c0c */ /* 0x000fc4000bf05070 */
[----:B------:R-:W-:Y:S01]  /*2130*/  LEA.HI R12, R12, R17, RZ, 0x3 ;  /* 0x000000110c0c7211 */ /* 0x000fe200078f18ff */
[----:B------:R-:W-:Y:S01]  /*2140*/  IMAD.IADD R7, R7, 0x1, R9 ;  /* 0x0000000107077824 */ /* 0x000fe200078e0209 */
[----:B------:R-:W-:Y:S02]  /*2150*/  ISETP.NE.AND.EX P0, PT, RZ, UR9, PT, P0 ;  /* 0x00000009ff007c0c */ /* 0x000fe4000bf05300 */
[----:B------:R-:W-:Y:S01]  /*2160*/  LOP3.LUT R12, R12, 0xfffffff8, RZ, 0xc0, !PT ;  /* 0xfffffff80c0c7812 */ /* 0x000fe200078ec0ff */
[C---:B------:R-:W-:Y:S01]  /*2170*/  IMAD.WIDE.U32 R116, R222.reuse, UR4, R6 ;  /* 0x00000004de747c25 */ /* 0x040fe2000f8e0006 */
[----:B------:R-:W-:Y:S02]  /*2180*/  LOP3.LUT R29, R29, R10, RZ, 0xfc, !PT ;  /* 0x0000000a1d1d7212 */ /* 0x000fe400078efcff */
[----:B------:R-:W-:Y:S01]  /*2190*/  SHF.R.S32.HI R23, RZ, 0x1f, R22 ;  /* 0x0000001fff177819 */ /* 0x000fe20000011416 */
[----:B------:R-:W-:Y:S01]  /*21a0*/  IMAD R117, R222, UR5, R117 ;  /* 0x00000005de757c24 */ /* 0x000fe2000f8e0275 */
[----:B------:R-:W-:Y:S01]  /*21b0*/  ULDC.64 UR4, c[0x0][0x310] ;  /* 0x0000c40000047ab9 */ /* 0x000fe20000000a00 */
[C---:B------:R-:W-:Y:S01]  /*21c0*/  IMAD.IADD R135, R17.reuse, 0x1, -R12 ;  /* 0x0000000111877824 */ /* 0x040fe200078e0a0c */
[----:B------:R-:W-:Y:S01]  /*21d0*/  LOP3.LUT R20, R20, 0xfffffffb, RZ, 0xc0, !PT ;  /* 0xfffffffb14147812 */ /* 0x000fe200078ec0ff */
[----:B------:R-:W-:Y:S01]  /*21e0*/  IMAD.WIDE.U32 R110, R17, R106, R22 ;  /* 0x0000006a116e7225 */ /* 0x000fe200078e0016 */
[----:B------:R-:W-:-:S02]  /*21f0*/  ISETP.GE.AND P2, PT, R3, R127, PT ;  /* 0x0000007f0300720c */ /* 0x000fc40003f46270 */
[----:B------:R-:W-:Y:S01]  /*2200*/  LOP3.LUT P1, RZ, R135, 0x4, RZ, 0xc0, !PT ;  /* 0x0000000487ff7812 */ /* 0x000fe2000782c0ff */
[C---:B------:R-:W-:Y:S01]  /*2210*/  IMAD.WIDE.U32 R104, R17.reuse, R100, R22 ;  /* 0x0000006411687225 */ /* 0x040fe200078e0016 */
[----:B------:R-:W-:Y:S02]  /*2220*/  SHF.R.U32.HI R21, RZ, 0x3, R207 ;  /* 0x00000003ff157819 */ /* 0x000fe400000116cf */
[----:B------:R-:W-:Y:S02]  /*2230*/  SHF.L.U64.HI R139, R112, 0x6, R113 ;  /* 0x00000006708b7819 */ /* 0x000fe40000010271 */
[----:B------:R-:W-:Y:S02]  /*2240*/  IADD3 R122, P3, R17, R122, RZ ;  /* 0x0000007a117a7210 */ /* 0x000fe40007f7e0ff */
[----:B------:R-:W-:Y:S02]  /*2250*/  SHF.R.S32.HI R153, RZ, 0x1f, R229 ;  /* 0x0000001fff997819 */ /* 0x000fe400000114e5 */
[----:B0-----:R-:W-:Y:S01]  /*2260*/  LEA.HI R180, R180, 0x8, RZ, 0x19 ;  /* 0x00000008b4b47811 */ /* 0x001fe200078fc8ff */
[----:B------:R-:W-:-:S02]  /*2270*/  IMAD.X R123, R14, 0x1, R151, P3 ;  /* 0x000000010e7b7824 */ /* 0x000fc400018e0697 */
[----:B------:R-:W-:Y:S02]  /*2280*/  @P1 LOP3.LUT R20, R20, 0x4, RZ, 0xfc, !PT ;  /* 0x0000000414141812 */ /* 0x000fe400078efcff */
[----:B------:R-:W-:Y:S02]  /*2290*/  ISETP.GE.AND P1, PT, R0, R127, PT ;  /* 0x0000007f0000720c */ /* 0x000fe40003f26270 */
[----:B------:R-:W-:-:S04]  /*22a0*/  LOP3.LUT R20, R20, 0xfffffffe, RZ, 0xc0, !PT ;  /* 0xfffffffe14147812 */ /* 0x000fc800078ec0ff */
[----:B------:R-:W-:-:S05]  /*22b0*/  @P2 LOP3.LUT R20, R20, 0x1, RZ, 0xfc, !PT ;  /* 0x0000000114142812 */ /* 0x000fca00078efcff */
[----:B------:R0:W-:Y:S01]  /*22c0*/  STL [R1+0x10], R20 ;  /* 0x0000101401007387 */ /* 0x0001e20000100800 */
[----:B------:R-:W-:Y:S02]  /*22d0*/  SHF.R.S32.HI R6, RZ, 0x1f, R8 ;  /* 0x0000001fff067819 */ /* 0x000fe40000011408 */
[----:B------:R-:W-:Y:S01]  /*22e0*/  SEL R39, R8, RZ, !P0 ;  /* 0x000000ff08277207 */ /* 0x000fe20004000000 */
[----:B------:R-:W-:Y:S01]  /*22f0*/  IMAD R8, R151, R106, RZ ;  /* 0x0000006a97087224 */ /* 0x000fe200078e02ff */
[----:B------:R-:W-:-:S03]  /*2300*/  SEL R6, R6, RZ, !P0 ;  /* 0x000000ff06067207 */ /* 0x000fc60004000000 */
[----:B------:R-:W-:Y:S02]  /*2310*/  IMAD R11, R17, R107, R8 ;  /* 0x0000006b110b7224 */ /* 0x000fe400078e0208 */
[----:B------:R-:W-:Y:S02]  /*2320*/  IMAD R10, R6, UR4, RZ ;  /* 0x00000004060a7c24 */ /* 0x000fe4000f8e02ff */
[----:B------:R-:W-:-:S04]  /*2330*/  IMAD.WIDE.U32 R116, R39, UR4, R116 ;  /* 0x0000000427747c25 */ /* 0x000fc8000f8e0074 */
[----:B------:R-:W-:Y:S01]  /*2340*/  IMAD R7, R39, UR5, R10 ;  /* 0x0000000527077c24 */ /* 0x000fe2000f8e020a */
[----:B------:R-:W-:Y:S01]  /*2350*/  ULDC.64 UR4, c[0x0][0x338] ;  /* 0x0000ce0000047ab9 */ /* 0x000fe20000000a00 */
[-C--:B------:R-:W-:Y:S02]  /*2360*/  IMAD R10, R151, R112.reuse, RZ ;  /* 0x00000070970a7224 */ /* 0x080fe400078e02ff */
[----:B------:R-:W-:-:S04]  /*2370*/  IMAD.WIDE.U32 R8, R17, R112, R18 ;  /* 0x0000007011087225 */ /* 0x000fc800078e0012 */
[----:B------:R-:W-:Y:S02]  /*2380*/  IMAD R10, R17, R113, R10 ;  /* 0x00000071110a7224 */ /* 0x000fe400078e020a */
[----:B------:R-:W-:Y:S01]  /*2390*/  IMAD R12, R6, UR4, RZ ;  /* 0x00000004060c7c24 */ /* 0x000fe2000f8e02ff */
[----:B------:R-:W-:Y:S01]  /*23a0*/  IADD3 R6, P0, R116, R8, RZ ;  /* 0x0000000874067210 */ /* 0x000fe20007f1e0ff */
[----:B------:R-:W-:Y:S02]  /*23b0*/  IMAD.IADD R7, R117, 0x1, R7 ;  /* 0x0000000175077824 */ /* 0x000fe400078e0207 */
[----:B------:R-:W-:Y:S02]  /*23c0*/  IMAD.IADD R111, R111, 0x1, R11 ;  /* 0x000000016f6f7824 */ /* 0x000fe400078e020b */
[----:B------:R-:W-:Y:S01]  /*23d0*/  IMAD.IADD R109, R11, 0x1, R109 ;  /* 0x000000010b6d7824 */ /* 0x000fe200078e026d */
[----:B------:R-:W-:Y:S01]  /*23e0*/  IADD3.X R8, R7, R9, R10, P0, !PT ;  /* 0x0000000907087210 */ /* 0x000fe200007fe40a */
[----:B------:R-:W-:Y:S01]  /*23f0*/  IMAD R10, R151, R100, RZ ;  /* 0x00000064970a7224 */ /* 0x000fe200078e02ff */
[----:B------:R-:W-:Y:S01]  /*2400*/  ISETP.GE.AND P0, PT, R18, R127, PT ;  /* 0x0000007f1200720c */ /* 0x000fe20003f06270 */
[----:B------:R-:W-:Y:S01]  /*2410*/  IMAD.WIDE.U32 R114, R39, UR4, R114 ;  /* 0x0000000427727c25 */ /* 0x000fe2000f8e0072 */
[----:B------:R-:W-:-:S02]  /*2420*/  SEL R11, R127, RZ, P1 ;  /* 0x000000ff7f0b7207 */ /* 0x000fc40000800000 */
[----:B------:R-:W-:Y:S01]  /*2430*/  SEL R9, R127, RZ, P0 ;  /* 0x000000ff7f097207 */ /* 0x000fe20000000000 */
[----:B------:R-:W-:Y:S01]  /*2440*/  IMAD R13, R17, R101, R10 ;  /* 0x00000065110d7224 */ /* 0x000fe200078e020a */
[----:B------:R-:W-:Y:S01]  /*2450*/  SEL R10, R127, RZ, P2 ;  /* 0x000000ff7f0a7207 */ /* 0x000fe20001000000 */
[----:B------:R-:W-:Y:S02]  /*2460*/  IMAD.IADD R11, R0, 0x1, R11 ;  /* 0x00000001000b7824 */ /* 0x000fe400078e020b */
[----:B------:R-:W-:Y:S02]  /*2470*/  IMAD.IADD R9, R18, 0x1, R9 ;  /* 0x0000000112097824 */ /* 0x000fe400078e0209 */
[----:B------:R-:W-:Y:S02]  /*2480*/  IMAD.IADD R15, R3, 0x1, R10 ;  /* 0x00000001030f7824 */ /* 0x000fe400078e020a */
[----:B------:R-:W-:Y:S01]  /*2490*/  IMAD R39, R39, UR5, R12 ;  /* 0x0000000527277c24 */ /* 0x000fe2000f8e020c */
[----:B------:R-:W-:Y:S01]  /*24a0*/  SHF.R.S32.HI R10, RZ, 0x1f, R9 ;  /* 0x0000001fff0a7819 */ /* 0x000fe20000011409 */
[----:B------:R-:W-:Y:S01]  /*24b0*/  IMAD.IADD R105, R105, 0x1, R13 ;  /* 0x0000000169697824 */ /* 0x000fe200078e020d */
[----:B------:R-:W-:Y:S01]  /*24c0*/  SHF.R.S32.HI R12, RZ, 0x1f, R11 ;  /* 0x0000001fff0c7819 */ /* 0x000fe2000001140b */
[----:B------:R-:W-:Y:S01]  /*24d0*/  IMAD.IADD R103, R13, 0x1, R103 ;  /* 0x000000010d677824 */ /* 0x000fe200078e0267 */
[-C--:B------:R-:W-:Y:S01]  /*24e0*/  LEA.HI R26, R10, R9.reuse, RZ, 0x3 ;  /* 0x000000090a1a7211 */ /* 0x080fe200078f18ff */
[----:B-----5:R-:W-:Y:S01]  /*24f0*/  IMAD.WIDE.U32 R104, R150, R100, R104 ;  /* 0x0000006496687225 */ /* 0x020fe200078e0068 */
[----:B------:R-:W-:-:S02]  /*2500*/  LEA.HI R9, R10, R9, RZ, 0x6 ;  /* 0x000000090a097211 */ /* 0x000fc400078f30ff */
[-C--:B------:R-:W-:Y:S01]  /*2510*/  LEA.HI R10, R12, R11.reuse, RZ, 0x6 ;  /* 0x0000000b0c0a7211 */ /* 0x080fe200078f30ff */
[----:B------:R-:W-:Y:S01]  /*2520*/  IMAD.WIDE.U32 R102, R150, R100, R102 ;  /* 0x0000006496667225 */ /* 0x000fe200078e0066 */
[----:B------:R-:W-:Y:S02]  /*2530*/  LEA.HI R27, R12, R11, RZ, 0x3 ;  /* 0x0000000b0c1b7211 */ /* 0x000fe400078f18ff */
[----:B------:R-:W-:Y:S01]  /*2540*/  SHF.R.S32.HI R9, RZ, 0x6, R9 ;  /* 0x00000006ff097819 */ /* 0x000fe20000011409 */
[-C--:B------:R-:W-:Y:S01]  /*2550*/  IMAD.WIDE.U32 R110, R150, R106.reuse, R110 ;  /* 0x0000006a966e7225 */ /* 0x080fe200078e006e */
[----:B------:R-:W-:Y:S02]  /*2560*/  SHF.R.S32.HI R11, RZ, 0x6, R10 ;  /* 0x00000006ff0b7819 */ /* 0x000fe4000001140a */
[C---:B------:R-:W-:Y:S01]  /*2570*/  LOP3.LUT R12, R214.reuse, 0x38, R27, 0xf8, !PT ;  /* 0x00000038d60c7812 */ /* 0x040fe200078ef81b */
[C---:B------:R-:W-:Y:S01]  /*2580*/  IMAD R147, R9.reuse, 0x1c00, R216 ;  /* 0x00001c0009937824 */ /* 0x040fe200078e02d8 */
[----:B------:R-:W-:Y:S01]  /*2590*/  LOP3.LUT R10, R214, 0x38, R26, 0xf8, !PT ;  /* 0x00000038d60a7812 */ /* 0x000fe200078ef81a */
[----:B------:R-:W-:Y:S01]  /*25a0*/  IMAD R145, R9, 0x1c00, R217 ;  /* 0x00001c0009917824 */ /* 0x000fe200078e02d9 */
[----:B------:R-:W-:Y:S01]  /*25b0*/  SHF.R.S32.HI R28, RZ, 0x1f, R15 ;  /* 0x0000001fff1c7819 */ /* 0x000fe2000001140f */
[C---:B------:R-:W-:Y:S01]  /*25c0*/  IMAD R146, R11.reuse, 0x1c00, R216 ;  /* 0x00001c000b927824 */ /* 0x040fe200078e02d8 */
[-C--:B------:R-:W-:Y:S01]  /*25d0*/  LOP3.LUT R9, R12, R215.reuse, RZ, 0x3c, !PT ;  /* 0x000000d70c097212 */ /* 0x080fe200078e3cff */
[----:B------:R-:W-:Y:S01]  /*25e0*/  IMAD R143, R11, 0x1c00, R217 ;  /* 0x00001c000b8f7824 */ /* 0x000fe200078e02d9 */
[----:B------:R-:W-:Y:S01]  /*25f0*/  LOP3.LUT R10, R10, R215, RZ, 0x3c, !PT ;  /* 0x000000d70a0a7212 */ /* 0x000fe200078e3cff */
[----:B------:R-:W-:Y:S01]  /*2600*/  IMAD.WIDE.U32 R108, R150, R106, R108 ;  /* 0x0000006a966c7225 */ /* 0x000fe200078e006c */
[----:B------:R-:W-:-:S02]  /*2610*/  LEA.HI R31, R28, R15, RZ, 0x3 ;  /* 0x0000000f1c1f7211 */ /* 0x000fc400078f18ff */
[----:B------:R-:W-:Y:S01]  /*2620*/  LEA.HI R15, R28, R15, RZ, 0x6 ;  /* 0x0000000f1c0f7211 */ /* 0x000fe200078f30ff */
[----:B------:R-:W-:Y:S01]  /*2630*/  IMAD.IADD R146, R146, 0x1, R9 ;  /* 0x0000000192927824 */ /* 0x000fe200078e0209 */
[----:B------:R-:W-:Y:S01]  /*2640*/  LOP3.LUT R9, R207, 0x38, R27, 0xf8, !PT ;  /* 0x00000038cf097812 */ /* 0x000fe200078ef81b */
[----:B------:R-:W-:Y:S01]  /*2650*/  IMAD.IADD R147, R147, 0x1, R10 ;  /* 0x0000000193937824 */ /* 0x000fe200078e020a */
[----:B------:R-:W-:Y:S01]  /*2660*/  SHF.R.S32.HI R15, RZ, 0x6, R15 ;  /* 0x00000006ff0f7819 */ /* 0x000fe2000001140f */
[----:B------:R-:W-:Y:S01]  /*2670*/  IMAD.SHL.U32 R127, R127, 0x2, RZ ;  /* 0x000000027f7f7824 */ /* 0x000fe200078e00ff */
[----:B------:R-:W-:Y:S01]  /*2680*/  LOP3.LUT R10, R214, 0x38, R31, 0xf8, !PT ;  /* 0x00000038d60a7812 */ /* 0x000fe200078ef81f */
[----:B------:R-:W-:Y:S01]  /*2690*/  IMAD.IADD R38, R115, 0x1, R39 ;  /* 0x0000000173267824 */ /* 0x000fe200078e0227 */
[----:B------:R-:W-:Y:S01]  /*26a0*/  LOP3.LUT R12, R9, R21, RZ, 0x3c, !PT ;  /* 0x00000015090c7212 */ /* 0x000fe200078e3cff */
[C---:B------:R-:W-:Y:S01]  /*26b0*/  IMAD R144, R15.reuse, 0x1c00, R216 ;  /* 0x00001c000f907824 */ /* 0x040fe200078e02d8 */
[----:B------:R-:W-:Y:S01]  /*26c0*/  LOP3.LUT R9, R10, R215, RZ, 0x3c, !PT ;  /* 0x000000d70a097212 */ /* 0x000fe200078e3cff */
[----:B------:R-:W-:Y:S01]  /*26d0*/  IMAD R142, R15, 0x1c00, R217 ;  /* 0x00001c000f8e7824 */ /* 0x000fe200078e02d9 */
[----:B------:R-:W-:Y:S01]  /*26e0*/  SHF.R.S32.HI R11, RZ, 0x1f, R150 ;  /* 0x0000001fff0b7819 */ /* 0x000fe20000011496 */
[----:B------:R-:W-:Y:S01]  /*26f0*/  IMAD.IADD R143, R143, 0x1, R12 ;  /* 0x000000018f8f7824 */ /* 0x000fe200078e020c */
[--C-:B------:R-:W-:Y:S01]  /*2700*/  LOP3.LUT R13, R207, 0x38, R26.reuse, 0xf8, !PT ;  /* 0x00000038cf0d7812 */ /* 0x100fe200078ef81a */
[----:B------:R-:W-:Y:S01]  /*2710*/  IMAD.IADD R144, R144, 0x1, R9 ;  /* 0x0000000190907824 */ /* 0x000fe200078e0209 */
[----:B------:R-:W-:Y:S01]  /*2720*/  SHF.R.S32.HI R120, RZ, 0x3, R26 ;  /* 0x00000003ff787819 */ /* 0x000fe2000001141a */
[----:B------:R-:W-:Y:S01]  /*2730*/  IMAD R9, R11, R106, RZ ;  /* 0x0000006a0b097224 */ /* 0x000fe200078e02ff */
[-C--:B0-----:R-:W-:Y:S01]  /*2740*/  LOP3.LUT R20, R13, R21.reuse, RZ, 0x3c, !PT ;  /* 0x000000150d147212 */ /* 0x081fe200078e3cff */
[----:B------:R-:W-:Y:S01]  /*2750*/  IMAD R12, R11, R100, RZ ;  /* 0x000000640b0c7224 */ /* 0x000fe200078e02ff */
[----:B------:R-:W-:Y:S01]  /*2760*/  LOP3.LUT R13, R207, 0x38, R31, 0xf8, !PT ;  /* 0x00000038cf0d7812 */ /* 0x000fe200078ef81f */
[----:B------:R-:W-:Y:S01]  /*2770*/  VIADD R11, R18, 0xa0 ;  /* 0x000000a0120b7836 */ /* 0x000fe20000000000 */
[----:B------:R-:W-:Y:S01]  /*2780*/  SHF.R.S32.HI R119, RZ, 0x3, R27 ;  /* 0x00000003ff777819 */ /* 0x000fe2000001141b */
[----:B------:R-:W-:Y:S01]  /*2790*/  IMAD.IADD R145, R145, 0x1, R20 ;  /* 0x0000000191917824 */ /* 0x000fe200078e0214 */
[----:B------:R-:W-:Y:S01]  /*27a0*/  LOP3.LUT R13, R13, R21, RZ, 0x3c, !PT ;  /* 0x000000150d0d7212 */ /* 0x000fe200078e3cff */
[----:B------:R-:W-:Y:S01]  /*27b0*/  IMAD R35, R150, R101, R12 ;  /* 0x0000006596237224 */ /* 0x000fe200078e020c */
[----:B------:R-:W-:Y:S01]  /*27c0*/  ISETP.GE.AND P2, PT, R11, UR6, PT ;  /* 0x000000060b007c0c */ /* 0x000fe2000bf46270 */
[----:B------:R-:W-:Y:S01]  /*27d0*/  IMAD R15, R113, 0x70, RZ ;  /* 0x00000070710f7824 */ /* 0x000fe200078e02ff */
[----:B------:R-:W-:Y:S01]  /*27e0*/  LOP3.LUT R20, R214, 0x18, R18, 0xf8, !PT ;  /* 0x00000018d6147812 */ /* 0x000fe200078ef812 */
[----:B------:R-:W-:Y:S01]  /*27f0*/  IMAD.IADD R142, R142, 0x1, R13 ;  /* 0x000000018e8e7824 */ /* 0x000fe200078e020d */
[----:B------:R-:W-:Y:S01]  /*2800*/  SEL R30, RZ, 0x20, P2 ;  /* 0x00000020ff1e7807 */ /* 0x000fe20001000000 */
[----:B------:R-:W-:Y:S01]  /*2810*/  IMAD R21, R101, 0x70, RZ ;  /* 0x0000007065157824 */ /* 0x000fe200078e02ff */
[C---:B------:R-:W-:Y:S01]  /*2820*/  SHF.L.U64.HI R12, R100.reuse, 0x6, R101 ;  /* 0x00000006640c7819 */ /* 0x040fe20000010265 */
[----:B------:R-:W-:Y:S01]  /*2830*/  IMAD.SHL.U32 R13, R100, 0x40, RZ ;  /* 0x00000040640d7824 */ /* 0x000fe200078e00ff */
[----:B------:R-:W-:Y:S01]  /*2840*/  LOP3.LUT R141, R20, R215, RZ, 0x3c, !PT ;  /* 0x000000d7148d7212 */ /* 0x000fe200078e3cff */
[----:B------:R-:W-:Y:S01]  /*2850*/  IMAD.WIDE.U32 R112, R112, 0x70, RZ ;  /* 0x0000007070707825 */ /* 0x000fe200078e00ff */
[----:B------:R-:W-:-:S02]  /*2860*/  LOP3.LUT R37, R29, R30, RZ, 0xfc, !PT ;  /* 0x0000001e1d257212 */ /* 0x000fc400078efcff */
[----:B------:R-:W-:Y:S01]  /*2870*/  LOP3.LUT R26, R26, 0xfffffff8, RZ, 0xc0, !PT ;  /* 0xfffffff81a1a7812 */ /* 0x000fe200078ec0ff */
[----:B------:R-:W-:Y:S01]  /*2880*/  IMAD.WIDE.U32 R100, R100, 0x70, RZ ;  /* 0x0000007064647825 */ /* 0x000fe200078e00ff */
[----:B------:R-:W-:Y:S02]  /*2890*/  LOP3.LUT R27, R27, 0xfffffff8, RZ, 0xc0, !PT ;  /* 0xfffffff81b1b7812 */ /* 0x000fe400078ec0ff */
[----:B------:R-:W-:Y:S01]  /*28a0*/  LOP3.LUT R28, R31, 0xfffffff8, RZ, 0xc0, !PT ;  /* 0xfffffff81f1c7812 */ /* 0x000fe200078ec0ff */
[----:B------:R-:W-:Y:S01]  /*28b0*/  IMAD R33, R150, R107, R9 ;  /* 0x0000006b96217224 */ /* 0x000fe200078e0209 */
[C---:B------:R-:W-:Y:S01]  /*28c0*/  SHF.L.U64.HI R9, R106.reuse, 0x6, R107 ;  /* 0x000000066a097819 */ /* 0x040fe2000001026b */
[C---:B------:R-:W-:Y:S01]  /*28d0*/  IMAD.SHL.U32 R10, R106.reuse, 0x40, RZ ;  /* 0x000000406a0a7824 */ /* 0x040fe200078e00ff */
[----:B------:R-:W-:Y:S01]  /*28e0*/  SHF.R.S32.HI R118, RZ, 0x3, R31 ;  /* 0x00000003ff767819 */ /* 0x000fe2000001141f */
[----:B------:R-:W-:Y:S01]  /*28f0*/  IMAD.WIDE.U32 R106, R106, 0x70, RZ ;  /* 0x000000706a6a7825 */ /* 0x000fe200078e00ff */
[----:B------:R-:W-:-:S02]  /*2900*/  LOP3.LUT R34, R37, 0x4, RZ, 0xc0, !PT ;  /* 0x0000000425227812 */ /* 0x000fc400078ec0ff */
[----:B------:R-:W-:Y:S01]  /*2910*/  LOP3.LUT R36, R37, 0x10, RZ, 0xc0, !PT ;  /* 0x0000001025247812 */ /* 0x000fe200078ec0ff */
[----:B------:R-:W-:Y:S01]  /*2920*/  IMAD.IADD R136, R113, 0x1, R15 ;  /* 0x0000000171887824 */ /* 0x000fe200078e020f */
[----:B------:R-:W-:Y:S01]  /*2930*/  LOP3.LUT R29, R29, 0x1, RZ, 0xc0, !PT ;  /* 0x000000011d1d7812 */ /* 0x000fe200078ec0ff */
[----:B------:R-:W-:Y:S01]  /*2940*/  IMAD.IADD R138, R101, 0x1, R21 ;  /* 0x00000001658a7824 */ /* 0x000fe200078e0215 */
[----:B------:R-:W-:Y:S01]  /*2950*/  SHF.R.S32.HI R30, RZ, 0x1f, R26 ;  /* 0x0000001fff1e7819 */ /* 0x000fe2000001141a */
[----:B------:R-:W-:Y:S01]  /*2960*/  IMAD.IADD R14, R111, 0x1, R33 ;  /* 0x000000016f0e7824 */ /* 0x000fe200078e0221 */
[----:B------:R-:W-:Y:S01]  /*2970*/  SHF.R.S32.HI R31, RZ, 0x1f, R27 ;  /* 0x0000001fff1f7819 */ /* 0x000fe2000001141b */
[----:B------:R-:W-:Y:S01]  /*2980*/  IMAD.IADD R15, R33, 0x1, R109 ;  /* 0x00000001210f7824 */ /* 0x000fe200078e026d */
[----:B------:R-:W-:Y:S01]  /*2990*/  LOP3.LUT R33, R37, 0x2, RZ, 0xc0, !PT ;  /* 0x0000000225217812 */ /* 0x000fe200078ec0ff */
[----:B------:R-:W-:Y:S01]  /*29a0*/  IMAD.IADD R20, R105, 0x1, R35 ;  /* 0x0000000169147824 */ /* 0x000fe200078e0223 */
[----:B------:R-:W-:Y:S01]  /*29b0*/  SHF.R.S32.HI R32, RZ, 0x1f, R28 ;  /* 0x0000001fff207819 */ /* 0x000fe2000001141c */
[----:B------:R-:W-:Y:S01]  /*29c0*/  IMAD.IADD R21, R35, 0x1, R103 ;  /* 0x0000000123157824 */ /* 0x000fe200078e0267 */
[C---:B------:R-:W-:Y:S01]  /*29d0*/  LOP3.LUT R35, R37.reuse, 0x8, RZ, 0xc0, !PT ;  /* 0x0000000825237812 */ /* 0x040fe200078ec0ff */
[----:B------:R-:W-:Y:S01]  /*29e0*/  IMAD.IADD R141, R216, 0x1, R141 ;  /* 0x00000001d88d7824 */ /* 0x000fe200078e028d */
[----:B------:R-:W-:Y:S01]  /*29f0*/  LOP3.LUT R37, R37, 0x20, RZ, 0xc0, !PT ;  /* 0x0000002025257812 */ /* 0x000fe200078ec0ff */
[----:B------:R-:W-:-:S07]  /*2a00*/  IMAD.IADD R137, R107, 0x1, R137 ;  /* 0x000000016b897824 */ /* 0x000fce00078e0289 */
.L_x_3752:
[----:B0-23--:R-:W2:Y:S01]  /*2a10*/  LDL.LU R41, [R1+0x10] ;  /* 0x0000100001297983 */ /* 0x00dea20000300800 */
[----:B-----5:R-:W-:Y:S01]  /*2a20*/  VIADD R49, R25, 0xffffffff ;  /* 0xffffffff19317836 */ /* 0x020fe20000000000 */
[----:B------:R-:W0:Y:S01]  /*2a30*/  LDC.64 R124, c[0x0][0x2e8] ;  /* 0x0000ba00ff7c7b82 */ /* 0x000e220000000a00 */
[----:B------:R-:W-:Y:S01]  /*2a40*/  LOP3.LUT P4, RZ, R135, 0x4, RZ, 0xc0, !PT ;  /* 0x0000000487ff7812 */ /* 0x000fe2000788c0ff */
[----:B------:R-:W-:Y:S01]  /*2a50*/  IMAD R40, R16, 0x5400, R141 ;  /* 0x0000540010287824 */ /* 0x000fe200078e028d */
[----:B------:R-:W-:Y:S05]  /*2a60*/  YIELD ;  /* 0x0000000000007946 */ /* 0x000fea0003800000 */
[----:B------:R-:W-:Y:S01]  /*2a70*/  SHF.R.S32.HI R50, RZ, 0x1f, R49 ;  /* 0x0000001fff327819 */ /* 0x000fe20000011431 */
[-C--:B------:R-:W-:Y:S01]  /*2a80*/  IMAD R25, R136, R49.reuse, RZ ;  /* 0x0000003188197224 */ /* 0x080fe200078e02ff */
[----:B------:R-:W1:Y:S01]  /*2a90*/  LDC R126, c[0x0][0x3f4] ;  /* 0x0000fd00ff7e7b82 */ /* 0x000e620000000800 */
[----:B------:R-:W-:Y:S01]  /*2aa0*/  IMAD.WIDE.U32 R128, R112, R49, RZ ;  /* 0x0000003170807225 */ /* 0x000fe200078e00ff */
[----:B------:R-:W-:Y:S03]  /*2ab0*/  BSSY B0, `(.L_x_3653) ;  /* 0x00007a1000007945 */ /* 0x000fe60003800000 */
[----:B------:R-:W-:Y:S01]  /*2ac0*/  IMAD R39, R50, R112, R25 ;  /* 0x0000007032277224 */ /* 0x000fe200078e0219 */
[----:B------:R-:W-:Y:S01]  /*2ad0*/  IADD3 R25, P2, P3, R6, R128, R140 ;  /* 0x0000008006197210 */ /* 0x000fe20007b5e08c */
[----:B------:R-:W-:-:S02]  /*2ae0*/  VIADD R96, R40, 0x20 ;  /* 0x0000002028607836 */ /* 0x000fc40000000000 */
[----:B------:R-:W-:Y:S02]  /*2af0*/  IMAD.IADD R92, R129, 0x1, R39 ;  /* 0x00000001815c7824 */ /* 0x000fe400078e0227 */
[----:B------:R-:W-:-:S03]  /*2b00*/  @P4 VIADD R96, R40, 0xffffffe0 ;  /* 0xffffffe028604836 */ /* 0x000fc60000000000 */
[----:B------:R-:W-:Y:S01]  /*2b10*/  IADD3.X R42, R8, R92, R139, P2, P3 ;  /* 0x0000005c082a7210 */ /* 0x000fe200017e648b */
[----:B------:R-:W-:Y:S01]  /*2b20*/  IMAD R96, R96, 0x2, R121 ;  /* 0x0000000260607824 */ /* 0x000fe200078e0279 */
[----:B------:R-:W-:-:S04]  /*2b30*/  IADD3 R39, P3, R6, R128, RZ ;  /* 0x0000008006277210 */ /* 0x000fc80007f7e0ff */
[-C--:B0-----:R-:W-:Y:S01]  /*2b40*/  LEA R46, P2, R39, R124.reuse, 0x1 ;  /* 0x0000007c272e7211 */ /* 0x081fe200078408ff */
[----:B------:R-:W-:Y:S01]  /*2b50*/  IMAD.X R48, R92, 0x1, R8, P3 ;  /* 0x000000015c307824 */ /* 0x000fe200018e0608 */
[----:B------:R-:W-:-:S04]  /*2b60*/  LEA R44, P3, R25, R124, 0x1 ;  /* 0x0000007c192c7211 */ /* 0x000fc800078608ff */
[-C--:B------:R-:W-:Y:S01]  /*2b70*/  LEA.HI.X R45, R25, R125.reuse, R42, 0x1, P3 ;  /* 0x0000007d192d7211 */ /* 0x080fe200018f0c2a */
[----:B------:R-:W-:Y:S01]  /*2b80*/  IMAD.MOV.U32 R25, RZ, RZ, R49 ;  /* 0x000000ffff197224 */ /* 0x000fe200078e0031 */
[----:B------:R-:W-:Y:S02]  /*2b90*/  ISETP.GT.AND P3, PT, R49, R134, PT ;  /* 0x000000863100720c */ /* 0x000fe40003f64270 */
[----:B------:R-:W-:Y:S01]  /*2ba0*/  LEA.HI.X R47, R39, R125, R48, 0x1, P2 ;  /* 0x0000007d272f7211 */ /* 0x000fe200010f0c30 */
[----:B------:R-:W-:Y:S01]  /*2bb0*/  IMAD R39, R40, 0x2, R121 ;  /* 0x0000000228277824 */ /* 0x000fe200078e0279 */
[----:B-1----:R-:W-:Y:S02]  /*2bc0*/  ISETP.GE.AND P2, PT, R126, 0x1, PT ;  /* 0x000000017e00780c */ /* 0x002fe40003f46270 */
[----:B--2---:R-:W-:-:S07]  /*2bd0*/  LOP3.LUT R41, R41, 0xfffffffd, RZ, 0xc0, !PT ;  /* 0xfffffffd29297812 */ /* 0x004fce00078ec0ff */
[----:B------:R-:W-:-:S05]  /*2be0*/  @P3 LOP3.LUT R41, R41, 0x2, RZ, 0xfc, !PT ;  /* 0x0000000229293812 */ /* 0x000fca00078efcff */
[----:B------:R0:W-:Y:S01]  /*2bf0*/  STL [R1+0x10], R41 ;  /* 0x0000102901007387 */ /* 0x0001e20000100800 */
[----:B------:R-:W-:Y:S05]  /*2c00*/  @!P2 BRA `(.L_x_3654) ;  /* 0x000000740058a947 */ /* 0x000fea0003800000 */
[----:B------:R-:W-:Y:S01]  /*2c10*/  ULDC.U8 UR4, c[0x0][0x410] ;  /* 0x0001040000047ab9 */ /* 0x000fe20000000000 */
[-C--:B0-----:R-:W-:Y:S01]  /*2c20*/  IMAD R41, R137, R49.reuse, RZ ;  /* 0x0000003189297224 */ /* 0x081fe200078e02ff */
[----:B------:R-:W-:Y:S01]  /*2c30*/  ISETP.NE.AND P2, PT, RZ, UR4, PT ;  /* 0x00000004ff007c0c */ /* 0x000fe2000bf45270 */
[-C--:B------:R-:W-:Y:S02]  /*2c40*/  IMAD R43, R138, R49.reuse, RZ ;  /* 0x000000318a2b7224 */ /* 0x080fe400078e02ff */
[----:B------:R-:W-:Y:S02]  /*2c50*/  IMAD R97, R25, -0x70, R24 ;  /* 0xffffff9019617824 */ /* 0x000fe400078e0218 */
[C---:B------:R-:W-:Y:S02]  /*2c60*/  IMAD R41, R50.reuse, R106, R41 ;  /* 0x0000006a32297224 */ /* 0x040fe400078e0229 */
[----:B------:R-:W-:Y:S01]  /*2c70*/  IMAD R43, R50, R100, R43 ;  /* 0x00000064322b7224 */ /* 0x000fe200078e022b */
[----:B------:R-:W-:Y:S01]  /*2c80*/  VIMNMX R97, R97, 0x70, PT ;  /* 0x0000007061617848 */ /* 0x000fe20003fe0100 */
[----:B------:R-:W-:-:S04]  /*2c90*/  IMAD.WIDE.U32 R90, R106, R49, RZ ;  /* 0x000000316a5a7225 */ /* 0x000fc800078e00ff */
        /* <DEDUP_REMOVED lines=30> */
[----:B------:R-:W-:Y:S06]  /*2e80*/  @P3 BRA `(.L_x_3657) ;  /* 0x0000000000a03947 */ /* 0x000fec0003800000 */
[----:B------:R-:W-:Y:S01]  /*2e90*/  IADD3 R41, P2, R110, R90, RZ ;  /* 0x0000005a6e297210 */ /* 0x000fe20007f5e0ff */
[----:B------:R-:W-:Y:S01]  /*2ea0*/  ULDC.64 UR4, c[0x0][0x3e8] ;  /* 0x0000fa0000047ab9 */ /* 0x000fe20000000a00 */
[----:B------:R-:W-:Y:S02]  /*2eb0*/  CS2R R124, SRZ ;  /* 0x00000000007c7805 */ /* 0x000fe4000001ff00 */
[----:B------:R-:W-:Y:S01]  /*2ec0*/  CS2R R128, SRZ ;  /* 0x0000000000807805 */ /* 0x000fe2000001ff00 */
[----:B------:R-:W-:Y:S01]  /*2ed0*/  IMAD.X R42, R98, 0x1, R14, P2 ;  /* 0x00000001622a7824 */ /* 0x000fe200010e060e */
[----:B------:R-:W-:-:S05]  /*2ee0*/  IADD3 R43, P2, R104, R88, RZ ;  /* 0x00000058682b7210 */ /* 0x000fca0007f5e0ff */
[----:B------:R-:W-:Y:S01]  /*2ef0*/  IMAD.X R72, R99, 0x1, R20, P2 ;  /* 0x0000000163487824 */ /* 0x000fe200010e0614 */
        /* <DEDUP_REMOVED lines=33> */
.L_x_3657:
[----:B------:R-:W-:Y:S05]  /*3110*/  BSYNC B1 ;  /* 0x0000000000017941 */ /* 0x000fea0003800000 */
.L_x_3656:
[----:B------:R-:W-:Y:S01]  /*3120*/  ISETP.GE.AND P4, PT, R229, R97, PT ;  /* 0x00000061e500720c */ /* 0x000fe20003f86270 */
[----:B------:R-:W-:Y:S01]  /*3130*/  BSSY B1, `(.L_x_3658) ;  /* 0x000002c000017945 */ /* 0x000fe20003800000 */
[----:B-----5:R-:W-:Y:S02]  /*3140*/  IMAD.MOV.U32 R131, RZ, RZ, R72 ;  /* 0x000000ffff837224 */ /* 0x020fe400078e0048 */
[----:B------:R-:W-:-:S09]  /*3150*/  IMAD.MOV.U32 R130, RZ, RZ, R73 ;  /* 0x000000ffff827224 */ /* 0x000fd200078e0049 */
[----:B------:R-:W-:Y:S05]  /*3160*/  @P4 BRA `(.L_x_3659) ;  /* 0x0000000000a04947 */ /* 0x000fea0003800000 */
[----:B------:R-:W-:Y:S01]  /*3170*/  IADD3 R90, P2, P5, R110, R90, R10 ;  /* 0x0000005a6e5a7210 */ /* 0x000fe20007d5e00a */
[----:B------:R-:W-:Y:S01]  /*3180*/  ULDC.64 UR4, c[0x0][0x3e8] ;  /* 0x0000fa0000047ab9 */ /* 0x000fe20000000a00 */
[----:B------:R-:W-:Y:S02]  /*3190*/  CS2R R68, SRZ ;  /* 0x0000000000447805 */ /* 0x000fe4000001ff00 */
[----:B------:R-:W-:Y:S02]  /*31a0*/  CS2R R70, SRZ ;  /* 0x0000000000467805 */ /* 0x000fe4000001ff00 */
[----:B0-----:R-:W-:Y:S02]  /*31b0*/  IADD3.X R41, R14, R98, R9, P2, P5 ;  /* 0x000000620e297210 */ /* 0x001fe400017ea409 */
        /* <DEDUP_REMOVED lines=35> */
.L_x_3659:
[----:B------:R-:W-:Y:S05]  /*33f0*/  BSYNC B1 ;  /* 0x0000000000017941 */ /* 0x000fea0003800000 */
.L_x_3658:
[----:B01----:R-:W-:Y:S01]  /*3400*/  IMAD.MOV.U32 R43, RZ, RZ, R76 ;  /* 0x000000ffff2b7224 */ /* 0x003fe200078e004c */
[----:B------:R-:W-:Y:S01]  /*3410*/  PRMT R163, R131, 0x5410, R130 ;  /* 0x0000541083a37816 */ /* 0x000fe20000000082 */
[----:B------:R-:W-:Y:S01]  /*3420*/  IMAD.MOV.U32 R40, RZ, RZ, R80 ;  /* 0x000000ffff287224 */ /* 0x000fe200078e0050 */
[----:B------:R-:W-:Y:S01]  /*3430*/  ISETP.NE.AND P2, PT, R213, 0x3, PT ;  /* 0x00000003d500780c */ /* 0x000fe20003f45270 */
        /* <DEDUP_REMOVED lines=39> */
[----:B-----5:R-:W-:Y:S01]  /*36b0*/  IMAD.MOV.U32 R40, RZ, RZ, R49 ;  /* 0x000000ffff287224 */ /* 0x020fe200078e0031 */
[----:B------:R-:W-:Y:S01]  /*36c0*/  PRMT R174, R174, 0x5410, R41 ;  /* 0x00005410aeae7816 */ /* 0x000fe20000000029 */
[----:B------:R-:W-:Y:S01]  /*36d0*/  IMAD.MOV.U32 R41, RZ, RZ, R48 ;  /* 0x000000ffff297224 */ /* 0x000fe200078e0030 */
[----:B------:R-:W-:-:S04]  /*36e0*/  PRMT R166, R166, 0x5410, R42 ;  /* 0x00005410a6a67816 */ /* 0x000fc8000000002a */
        /* <DEDUP_REMOVED lines=36> */
.L_x_3660:
[----:B------:R-:W-:Y:S01]  /*3930*/  IMAD R98, R16, 0x8, R2 ;  /* 0x0000000810627824 */ /* 0x000fe200078e0202 */
[----:B------:R-:W-:Y:S01]  /*3940*/  SHF.L.U32 R99, R204, 0x1f, RZ ;  /* 0x0000001fcc637819 */ /* 0x000fe200000006ff */
[----:B------:R-:W-:Y:S03]  /*3950*/  BSSY B1, `(.L_x_3661) ;  /* 0x0000003000017945 */ /* 0x000fe60003800000 */
[----:B------:R-:W0:Y:S02]  /*3960*/  SYNCS.PHASECHK.TRANS64.TRYWAIT P5, [R98+URZ+0x36890], R99 ;  /* 0x03689063620075a7 */ /* 0x000e2400080a017f */
[----:B0-----:R-:W-:Y:S05]  /*3970*/  @!P5 BRA `(.L_x_3662) ;  /* 0x0000025c00c0d947 */ /* 0x001fea0003800000 */
.L_x_4025:
[----:B------:R-:W-:Y:S05]  /*3980*/  BSYNC B1 ;  /* 0x0000000000017941 */ /* 0x000fea0003800000 */
.L_x_3661:
        /* <DEDUP_REMOVED lines=21> */
[----:B------:R-:W-:Y:S01]  /*3ae0*/  FMUL.FTZ R41, R128, R91 ;  /* 0x0000005b80297220 */ /* 0x000fe20000410000 */
        /* <DEDUP_REMOVED lines=8> */
[----:B------:R-:W-:-:S02]  /*3b70*/  IMAD.U32 R132, R90, 0x10000, RZ ;  /* 0x000100005a847824 */ /* 0x000fc400078e00ff */
[----:B------:R-:W-:Y:S02]  /*3b80*/  IMAD.U32 R128, R42, 0x10000, RZ ;  /* 0x000100002a807824 */ /* 0x000fe400078e00ff */
[C---:B------:R-:W-:Y:S01]  /*3b90*/  FMUL.FTZ R42, R129.reuse, R125 ;  /* 0x0000007d812a7220 */ /* 0x040fe20000410000 */
[-C--:B------:R-:W-:Y:S01]  /*3ba0*/  FMUL.FTZ R129, R129, R132.reuse ;  /* 0x0000008481817220 */ /* 0x080fe20000410000 */
[----:B------:R-:W-:Y:S02]  /*3bb0*/  F2FP.BF16.F32.PACK_AB R41, R91, R41 ;  /* 0x000000295b29723e */ /* 0x000fe400000010ff */
[C---:B------:R-:W-:Y:S01]  /*3bc0*/  FFMA.FTZ R42, R128.reuse, R132, -R42 ;  /* 0x00000084802a7223 */ /* 0x040fe2000001082a */
[----:B------:R-:W-:Y:S01]  /*3bd0*/  FFMA.FTZ R125, R128, R125, R129 ;  /* 0x0000007d807d7223 */ /* 0x000fe20000010081 */
[C---:B------:R-:W-:Y:S01]  /*3be0*/  LOP3.LUT R128, R43.reuse, 0xffff0000, RZ, 0xc0, !PT ;  /* 0xffff00002b807812 */ /* 0x040fe200078ec0ff */
[----:B------:R-:W-:Y:S01]  /*3bf0*/  IMAD.U32 R43, R43, 0x10000, RZ ;  /* 0x000100002b2b7824 */ /* 0x000fe200078e00ff */
[----:B------:R-:W-:-:S02]  /*3c00*/  LOP3.LUT R129, R90, 0xffff0000, RZ, 0xc0, !PT ;  /* 0xffff00005a817812 */ /* 0x000fc400078ec0ff */
[----:B------:R-:W-:Y:S01]  /*3c10*/  F2FP.BF16.F32.PACK_AB R42, R125, R42 ;  /* 0x0000002a7d2a723e */ /* 0x000fe200000010ff */
[CC--:B------:R-:W-:Y:S02]  /*3c20*/  FMUL.FTZ R90, R128.reuse, R124.reuse ;  /* 0x0000007c805a7220 */ /* 0x0c0fe40000410000 */
[-C--:B------:R-:W-:Y:S02]  /*3c30*/  FMUL.FTZ R128, R128, R129.reuse ;  /* 0x0000008180807220 */ /* 0x080fe40000410000 */
        /* <DEDUP_REMOVED lines=12> */
.L_x_3668:
[----:B------:R-:W-:Y:S05]  /*3d00*/  BSYNC B3 ;  /* 0x0000000000037941 */ /* 0x000fea0003800000 */
.L_x_3667:
[----:B--2---:R1:W-:Y:S02]  /*3d10*/  STG.E.128 desc[UR60][R46.64], R40 ;  /* 0x000000282e007986 */ /* 0x0043e4000c101d3c */
.L_x_3666:
[----:B------:R-:W-:Y:S05]  /*3d20*/  BSYNC B2 ;  /* 0x0000000000027941 */ /* 0x000fea0003800000 */
.L_x_3665:
        /* <DEDUP_REMOVED lines=10> */
[----:B------:R-:W-:Y:S02]  /*3dd0*/  SHF.R.U32.HI R89, RZ, 0x10, R95 ;  /* 0x00000010ff597819 */ /* 0x000fe4000001165f */
[----:B------:R-:W-:Y:S02]  /*3de0*/  PRMT R88, R172, 0x5432, R88 ;  /* 0x00005432ac587816 */ /* 0x000fe40000000058 */
[----:B--2---:R-:W-:-:S02]  /*3df0*/  LOP3.LUT R95, R41, 0xffff0000, RZ, 0xc0, !PT ;  /* 0xffff0000295f7812 */ /* 0x004fc400078ec0ff */
[C---:B------:R-:W-:Y:S01]  /*3e00*/  LOP3.LUT R94, R91.reuse, 0xffff0000, RZ, 0xc0, !PT ;  /* 0xffff00005b5e7812 */ /* 0x040fe200078ec0ff */
[----:B------:R-:W-:Y:S01]  /*3e10*/  IMAD.U32 R91, R91, 0x10000, RZ ;  /* 0x000100005b5b7824 */ /* 0x000fe200078e00ff */
[----:B------:R-:W-:Y:S01]  /*3e20*/  SHF.R.U32.HI R92, RZ, 0x10, R93 ;  /* 0x00000010ff5c7819 */ /* 0x000fe2000001165d */
[----:B------:R-:W-:Y:S01]  /*3e30*/  IMAD.U32 R93, R41, 0x10000, RZ ;  /* 0x00010000295d7824 */ /* 0x000fe200078e00ff */
[C---:B------:R-:W-:Y:S01]  /*3e40*/  LOP3.LUT R41, R88.reuse, 0xffff0000, RZ, 0xc0, !PT ;  /* 0xffff000058297812 */ /* 0x040fe200078ec0ff */
[----:B------:R-:W-:Y:S01]  /*3e50*/  FMUL.FTZ R90, R95, R94 ;  /* 0x0000005e5f5a7220 */ /* 0x000fe20000410000 */
[C---:B------:R-:W-:Y:S01]  /*3e60*/  PRMT R89, R173.reuse, 0x5410, R89 ;  /* 0x00005410ad597816 */ /* 0x040fe20000000059 */
[----:B------:R-:W-:Y:S01]  /*3e70*/  IMAD.U32 R88, R88, 0x10000, RZ ;  /* 0x0001000058587824 */ /* 0x000fe200078e00ff */
[----:B------:R-:W-:Y:S01]  /*3e80*/  PRMT R92, R173, 0x5432, R92 ;  /* 0x00005432ad5c7816 */ /* 0x000fe2000000005c */
[-C--:B------:R-:W-:Y:S01]  /*3e90*/  FFMA.FTZ R90, R93, R41.reuse, -R90 ;  /* 0x000000295d5a7223 */ /* 0x080fe2000001085a */
[----:B------:R-:W-:-:S03]  /*3ea0*/  FMUL.FTZ R41, R95, R41 ;  /* 0x000000295f297220 */ /* 0x000fc60000410000 */
[----:B------:R-:W-:Y:S02]  /*3eb0*/  IMAD.U32 R95, R92, 0x10000, RZ ;  /* 0x000100005c5f7824 */ /* 0x000fe400078e00ff */
[----:B------:R-:W-:Y:S01]  /*3ec0*/  FFMA.FTZ R41, R93, R94, R41 ;  /* 0x0000005e5d297223 */ /* 0x000fe20000010029 */
[C---:B------:R-:W-:Y:S01]  /*3ed0*/  LOP3.LUT R94, R42.reuse, 0xffff0000, RZ, 0xc0, !PT ;  /* 0xffff00002a5e7812 */ /* 0x040fe200078ec0ff */
        /* <DEDUP_REMOVED lines=27> */
.L_x_3672:
[----:B------:R-:W-:Y:S05]  /*4090*/  BSYNC B3 ;  /* 0x0000000000037941 */ /* 0x000fea0003800000 */
.L_x_3671:
[----:B--2---:R2:W-:Y:S02]  /*40a0*/  STG.E.128 desc[UR60][R46.64+0x40], R40 ;  /* 0x000040282e007986 */ /* 0x0045e4000c101d3c */
.L_x_3670:
[----:B------:R-:W-:Y:S05]  /*40b0*/  BSYNC B2 ;  /* 0x0000000000027941 */ /* 0x000fea0003800000 */
.L_x_3669:
        /* <DEDUP_REMOVED lines=11> */
[C---:B------:R-:W-:Y:S01]  /*4170*/  PRMT R87, R170.reuse, 0x5410, R85 ;  /* 0x00005410aa577816 */ /* 0x040fe20000000055 */
[----:B--2---:R-:W-:Y:S01]  /*4180*/  IMAD.U32 R85, R41, 0x10000, RZ ;  /* 0x0001000029557824 */ /* 0x004fe200078e00ff */
[----:B------:R-:W-:-:S02]  /*4190*/  PRMT R84, R170, 0x5432, R84 ;  /* 0x00005432aa547816 */ /* 0x000fc40000000054 */
[----:B------:R-:W-:Y:S02]  /*41a0*/  LOP3.LUT R92, R41, 0xffff0000, RZ, 0xc0, !PT ;  /* 0xffff0000295c7812 */ /* 0x000fe400078ec0ff */
[C---:B------:R-:W-:Y:S01]  /*41b0*/  LOP3.LUT R90, R87.reuse, 0xffff0000, RZ, 0xc0, !PT ;  /* 0xffff0000575a7812 */ /* 0x040fe200078ec0ff */
[----:B------:R-:W-:Y:S01]  /*41c0*/  IMAD.U32 R87, R87, 0x10000, RZ ;  /* 0x0001000057577824 */ /* 0x000fe200078e00ff */
[C---:B------:R-:W-:Y:S01]  /*41d0*/  LOP3.LUT R86, R84.reuse, 0xffff0000, RZ, 0xc0, !PT ;  /* 0xffff000054567812 */ /* 0x040fe200078ec0ff */
[----:B------:R-:W-:Y:S02]  /*41e0*/  IMAD.U32 R84, R84, 0x10000, RZ ;  /* 0x0001000054547824 */ /* 0x000fe400078e00ff */
[C---:B------:R-:W-:Y:S02]  /*41f0*/  FMUL.FTZ R91, R92.reuse, R90 ;  /* 0x0000005a5c5b7220 */ /* 0x040fe40000410000 */
[-C--:B------:R-:W-:Y:S01]  /*4200*/  FMUL.FTZ R41, R92, R86.reuse ;  /* 0x000000565c297220 */ /* 0x080fe20000410000 */
[C---:B------:R-:W-:Y:S01]  /*4210*/  LOP3.LUT R92, R42.reuse, 0xffff0000, RZ, 0xc0, !PT ;  /* 0xffff00002a5c7812 */ /* 0x040fe200078ec0ff */
[----:B------:R-:W-:Y:S01]  /*4220*/  FFMA.FTZ R86, R85, R86, -R91 ;  /* 0x0000005655567223 */ /* 0x000fe2000001085b */
[----:B------:R-:W-:-:S02]  /*4230*/  IMAD.U32 R42, R42, 0x10000, RZ ;  /* 0x000100002a2a7824 */ /* 0x000fc400078e00ff */
[----:B------:R-:W-:Y:S01]  /*4240*/  FFMA.FTZ R85, R85, R90, R41 ;  /* 0x0000005a55557223 */ /* 0x000fe20000010029 */
[C---:B------:R-:W-:Y:S02]  /*4250*/  PRMT R41, R171.reuse, 0x5432, R88 ;  /* 0x00005432ab297816 */ /* 0x040fe40000000058 */
[----:B------:R-:W-:Y:S02]  /*4260*/  PRMT R88, R171, 0x5410, R89 ;  /* 0x00005410ab587816 */ /* 0x000fe40000000059 */
[----:B------:R-:W-:Y:S01]  /*4270*/  F2FP.BF16.F32.PACK_AB R85, R85, R86 ;  /* 0x000000565555723e */ /* 0x000fe200000010ff */
[C---:B------:R-:W-:Y:S01]  /*4280*/  IMAD.U32 R90, R41.reuse, 0x10000, RZ ;  /* 0x00010000295a7824 */ /* 0x040fe200078e00ff */
[----:B------:R-:W-:Y:S01]  /*4290*/  LOP3.LUT R41, R41, 0xffff0000, RZ, 0xc0, !PT ;  /* 0xffff000029297812 */ /* 0x000fe200078ec0ff */
[C---:B------:R-:W-:Y:S01]  /*42a0*/  IMAD.U32 R89, R88.reuse, 0x10000, RZ ;  /* 0x0001000058597824 */ /* 0x040fe200078e00ff */
[----:B------:R-:W-:-:S03]  /*42b0*/  LOP3.LUT R88, R88, 0xffff0000, RZ, 0xc0, !PT ;  /* 0xffff000058587812 */ /* 0x000fc600078ec0ff */
        /* <DEDUP_REMOVED lines=19> */
[----:B------:R-:W-:Y:S02]  /*43f0*/  IMAD.MOV.U32 R43, RZ, RZ, R42 ;  /* 0x000000ffff2b7224 */ /* 0x000fe400078e002a */
[----:B------:R-:W-:Y:S02]  /*4400*/  IMAD.MOV.U32 R42, RZ, RZ, R91 ;  /* 0x000000ffff2a7224 */ /* 0x000fe400078e005b */
[----:B------:R-:W-:Y:S02]  /*4410*/  IMAD.MOV.U32 R40, RZ, RZ, R41 ;  /* 0x000000ffff287224 */ /* 0x000fe400078e0029 */
[----:B------:R-:W-:-:S07]  /*4420*/  IMAD.MOV.U32 R41, RZ, RZ, R85 ;  /* 0x000000ffff297224 */ /* 0x000fce00078e0055 */
.L_x_3676:
[----:B------:R-:W-:Y:S05]  /*4430*/  BSYNC B3 ;  /* 0x0000000000037941 */ /* 0x000fea0003800000 */
.L_x_3675:
[----:B--2---:R3:W-:Y:S02]  /*4440*/  STG.E.128 desc[UR60][R46.64+0x80], R40 ;  /* 0x000080282e007986 */ /* 0x0047e4000c101d3c */
.L_x_3674:
[----:B------:R-:W-:Y:S05]  /*4450*/  BSYNC B2 ;  /* 0x0000000000027941 */ /* 0x000fea0003800000 */
.L_x_3673:
[----:B------:R-:W-:Y:S01]  /*4460*/  ISETP.NE.AND P3, PT, R35, RZ, PT ;  /* 0x000000ff2300720c */ /* 0x000fe20003f65270 */
[----:B------:R-:W-:-:S12]  /*4470*/  BSSY B2, `(.L_x_3677) ;  /* 0x0000038000027945 */ /* 0x000fd80003800000 */
[----:B------:R-:W-:Y:S05]  /*4480*/  @!P3 BRA `(.L_x_3678) ;  /* 0x0000000000d8b947 */ /* 0x000fea0003800000 */
[----:B-123--:R1:W2:Y:S01]  /*4490*/  LDS.128 R40, [R96+0x24800] ;  /* 0x0248000060287984 */ /* 0x00e2a20000000c00 */
        /* <DEDUP_REMOVED lines=51> */
.L_x_3680:
[----:B------:R-:W-:Y:S05]  /*47d0*/  BSYNC B3 ;  /* 0x0000000000037941 */ /* 0x000fea0003800000 */
.L_x_3679:
[----:B--2---:R4:W-:Y:S02]  /*47e0*/  STG.E.128 desc[UR60][R46.64+0xc0], R40 ;  /* 0x0000c0282e007986 */ /* 0x0049e4000c101d3c */
.L_x_3678:
[----:B------:R-:W-:Y:S05]  /*47f0*/  BSYNC B2 ;  /* 0x0000000000027941 */ /* 0x000fea0003800000 */
.L_x_3677:
        /* <DEDUP_REMOVED lines=8> */
[--C-:B------:R-:W-:Y:S02]  /*4880*/  SHF.R.U64 R76, R78, 0x10, R79.reuse ;  /* 0x000000104e4c7819 */ /* 0x100fe4000000124f */
[C---:B------:R-:W-:Y:S02]  /*4890*/  PRMT R78, R167.reuse, 0x5432, R80 ;  /* 0x00005432a74e7816 */ /* 0x040fe40000000050 */
[----:B------:R-:W-:Y:S02]  /*48a0*/  PRMT R76, R167, 0x5410, R76 ;  /* 0x00005410a74c7816 */ /* 0x000fe4000000004c */
[C---:B--2---:R-:W-:Y:S01]  /*48b0*/  LOP3.LUT R82, R41.reuse, 0xffff0000, RZ, 0xc0, !PT ;  /* 0xffff000029527812 */ /* 0x044fe200078ec0ff */
[----:B------:R-:W-:Y:S01]  /*48c0*/  IMAD.U32 R41, R41, 0x10000, RZ ;  /* 0x0001000029297824 */ /* 0x000fe200078e00ff */
[C---:B------:R-:W-:Y:S01]  /*48d0*/  LOP3.LUT R80, R76.reuse, 0xffff0000, RZ, 0xc0, !PT ;  /* 0xffff00004c507812 */ /* 0x040fe200078ec0ff */
[----:B------:R-:W-:Y:S01]  /*48e0*/  IMAD.U32 R76, R76, 0x10000, RZ ;  /* 0x000100004c4c7824 */ /* 0x000fe200078e00ff */
[C---:B------:R-:W-:Y:S01]  /*48f0*/  LOP3.LUT R81, R78.reuse, 0xffff0000, RZ, 0xc0, !PT ;  /* 0xffff00004e517812 */ /* 0x040fe200078ec0ff */
[----:B------:R-:W-:Y:S01]  /*4900*/  IMAD.U32 R78, R78, 0x10000, RZ ;  /* 0x000100004e4e7824 */ /* 0x000fe200078e00ff */
[----:B------:R-:W-:Y:S01]  /*4910*/  SHF.R.U32.HI R79, RZ, 0x10, R79 ;  /* 0x00000010ff4f7819 */ /* 0x000fe2000001164f */
[CC--:B------:R-:W-:Y:S01]  /*4920*/  FMUL.FTZ R83, R82.reuse, R80.reuse ;  /* 0x0000005052537220 */ /* 0x0c0fe20000410000 */
[----:B------:R-:W-:Y:S01]  /*4930*/  SHF.R.U32.HI R77, RZ, 0x10, R77 ;  /* 0x00000010ff4d7819 */ /* 0x000fe2000001164d */
[-C--:B------:R-:W-:Y:S01]  /*4940*/  FMUL.FTZ R82, R82, R81.reuse ;  /* 0x0000005152527220 */ /* 0x080fe20000410000 */
[C---:B------:R-:W-:Y:S01]  /*4950*/  PRMT R79, R166.reuse, 0x5432, R79 ;  /* 0x00005432a64f7816 */ /* 0x040fe2000000004f */
[C---:B------:R-:W-:Y:S01]  /*4960*/  FFMA.FTZ R83, R41.reuse, R81, -R83 ;  /* 0x0000005129537223 */ /* 0x040fe20000010853 */
[----:B------:R-:W-:Y:S01]  /*4970*/  PRMT R77, R166, 0x5410, R77 ;  /* 0x00005410a64d7816 */ /* 0x000fe2000000004d */
[----:B------:R-:W-:Y:S01]  /*4980*/  FFMA.FTZ R82, R41, R80, R82 ;  /* 0x0000005029527223 */ /* 0x000fe20000010052 */
[C---:B------:R-:W-:Y:S01]  /*4990*/  IMAD.U32 R80, R42.reuse, 0x10000, RZ ;  /* 0x000100002a507824 */ /* 0x040fe200078e00ff */
[----:B------:R-:W-:Y:S01]  /*49a0*/  LOP3.LUT R42, R42, 0xffff0000, RZ, 0xc0, !PT ;  /* 0xffff00002a2a7812 */ /* 0x000fe200078ec0ff */
[----:B------:R-:W-:Y:S01]  /*49b0*/  IMAD.U32 R84, R79, 0x10000, RZ ;  /* 0x000100004f547824 */ /* 0x000fe200078e00ff */
[----:B------:R-:W-:Y:S01]  /*49c0*/  LOP3.LUT R41, R43, 0xffff0000, RZ, 0xc0, !PT ;  /* 0xffff00002b297812 */ /* 0x000fe200078ec0ff */
[----:B------:R-:W-:Y:S01]  /*49d0*/  IMAD.U32 R85, R77, 0x10000, RZ ;  /* 0x000100004d557824 */ /* 0x000fe200078e00ff */
[----:B------:R-:W-:Y:S01]  /*49e0*/  LOP3.LUT R79, R79, 0xffff0000, RZ, 0xc0, !PT ;  /* 0xffff00004f4f7812 */ /* 0x000fe200078ec0ff */
[C---:B------:R-:W-:Y:S01]  /*49f0*/  FMUL.FTZ R86, R42.reuse, R84 ;  /* 0x000000542a567220 */ /* 0x040fe20000410000 */
[----:B------:R-:W-:Y:S01]  /*4a00*/  LOP3.LUT R77, R77, 0xffff0000, RZ, 0xc0, !PT ;  /* 0xffff00004d4d7812 */ /* 0x000fe200078ec0ff */
[----:B------:R-:W-:Y:S01]  /*4a10*/  FMUL.FTZ R42, R42, R85 ;  /* 0x000000552a2a7220 */ /* 0x000fe20000410000 */
[----:B------:R-:W-:-:S02]  /*4a20*/  IMAD.U32 R81, R43, 0x10000, RZ ;  /* 0x000100002b517824 */ /* 0x000fc400078e00ff */
[----:B------:R-:W-:Y:S01]  /*4a30*/  FFMA.FTZ R86, R80, R85, -R86 ;  /* 0x0000005550567223 */ /* 0x000fe20000010856 */
[C---:B------:R-:W-:Y:S01]  /*4a40*/  IMAD.U32 R43, R40.reuse, 0x10000, RZ ;  /* 0x00010000282b7824 */ /* 0x040fe200078e00ff */
[----:B------:R-:W-:Y:S01]  /*4a50*/  LOP3.LUT R40, R40, 0xffff0000, RZ, 0xc0, !PT ;  /* 0xffff000028287812 */ /* 0x000fe200078ec0ff */
[----:B------:R-:W-:Y:S01]  /*4a60*/  FFMA.FTZ R42, R80, R84, R42 ;  /* 0x00000054502a7223 */ /* 0x000fe2000001002a */
[C---:B------:R-:W-:Y:S01]  /*4a70*/  FMUL.FTZ R80, R41.reuse, R79 ;  /* 0x0000004f29507220 */ /* 0x040fe20000410000 */
[----:B------:R-:W-:Y:S01]  /*4a80*/  FMUL.FTZ R84, R41, R77 ;  /* 0x0000004d29547220 */ /* 0x000fe20000410000 */
[----:B------:R-:W-:Y:S01]  /*4a90*/  F2FP.BF16.F32.PACK_AB R82, R82, R83 ;  /* 0x000000535252723e */ /* 0x000fe200000010ff */
        /* <DEDUP_REMOVED lines=11> */
.L_x_3684:
[----:B------:R-:W-:Y:S05]  /*4b50*/  BSYNC B3 ;  /* 0x0000000000037941 */ /* 0x000fea0003800000 */
.L_x_3683:
[----:B--2---:R1:W-:Y:S02]  /*4b60*/  STG.E.128 desc[UR60][R46.64+0x100], R40 ;  /* 0x000100282e007986 */ /* 0x0043e4000c101d3c */
.L_x_3682:
[----:B------:R-:W-:Y:S05]  /*4b70*/  BSYNC B2 ;  /* 0x0000000000027941 */ /* 0x000fea0003800000 */
.L_x_3681:
        /* <DEDUP_REMOVED lines=8> */
[----:B------:R-:W-:Y:S02]  /*4c00*/  SHF.R.U32.HI R76, RZ, 0x10, R73 ;  /* 0x00000010ff4c7819 */ /* 0x000fe40000011649 */
[--C-:B------:R-:W-:Y:S02]  /*4c10*/  SHF.R.U64 R73, R74, 0x10, R75.reuse ;  /* 0x000000104a497819 */ /* 0x100fe4000000124b */
[----:B------:R-:W-:Y:S01]  /*4c20*/  SHF.R.U32.HI R77, RZ, 0x10, R75 ;  /* 0x00000010ff4d7819 */ /* 0x000fe2000001164b */
[----:B------:R-:W-:Y:S01]  /*4c30*/  IMAD.U32 R75, R42, 0x10000, RZ ;  /* 0x000100002a4b7824 */ /* 0x000fe200078e00ff */
[C---:B------:R-:W-:Y:S02]  /*4c40*/  PRMT R73, R164.reuse, 0x5410, R73 ;  /* 0x00005410a4497816 */ /* 0x040fe40000000049 */
        /* <DEDUP_REMOVED lines=14> */
[-C--:B------:R-:W-:Y:S01]  /*4d30*/  FMUL.FTZ R42, R42, R81.reuse ;  /* 0x000000512a2a7220 */ /* 0x080fe20000410000 */
[----:B------:R-:W-:Y:S01]  /*4d40*/  FMUL.FTZ R83, R83, R78 ;  /* 0x0000004e53537220 */ /* 0x000fe20000410000 */
[----:B------:R-:W-:Y:S01]  /*4d50*/  LOP3.LUT R164, R164, 0xffff0000, RZ, 0xc0, !PT ;  /* 0xffff0000a4a47812 */ /* 0x000fe200078ec0ff */
[----:B------:R-:W-:Y:S01]  /*4d60*/  FFMA.FTZ R84, R75, R81, -R84 ;  /* 0x000000514b547223 */ /* 0x000fe20000010854 */
[----:B------:R-:W-:Y:S01]  /*4d70*/  LOP3.LUT R76, R76, 0xffff0000, RZ, 0xc0, !PT ;  /* 0xffff00004c4c7812 */ /* 0x000fe200078ec0ff */
[----:B------:R-:W-:Y:S01]  /*4d80*/  FFMA.FTZ R83, R77, R41, R83 ;  /* 0x000000294d537223 */ /* 0x000fe20000010053 */
[----:B------:R-:W-:Y:S01]  /*4d90*/  FFMA.FTZ R42, R75, R80, R42 ;  /* 0x000000504b2a7223 */ /* 0x000fe2000001002a */
[----:B------:R-:W-:Y:S01]  /*4da0*/  IMAD.U32 R43, R43, 0x10000, RZ ;  /* 0x000100002b2b7824 */ /* 0x000fe200078e00ff */
[----:B------:R-:W-:Y:S01]  /*4db0*/  LOP3.LUT R40, R40, 0xffff0000, RZ, 0xc0, !PT ;  /* 0xffff000028287812 */ /* 0x000fe200078ec0ff */
[C---:B------:R-:W-:Y:S01]  /*4dc0*/  FMUL.FTZ R41, R74.reuse, R164 ;  /* 0x000000a44a297220 */ /* 0x040fe20000410000 */
[----:B------:R-:W-:Y:S01]  /*4dd0*/  FMUL.FTZ R75, R74, R76 ;  /* 0x0000004c4a4b7220 */ /* 0x000fe20000410000 */
[----:B------:R-:W-:-:S02]  /*4de0*/  IMAD.U32 R72, R72, 0x10000, RZ ;  /* 0x0001000048487824 */ /* 0x000fc400078e00ff */
[----:B------:R-:W-:Y:S01]  /*4df0*/  FFMA.FTZ R82, R77, R78, -R82 ;  /* 0x0000004e4d527223 */ /* 0x000fe20000010852 */
[C---:B------:R-:W-:Y:S01]  /*4e00*/  FFMA.FTZ R41, R43.reuse, R76, -R41 ;  /* 0x0000004c2b297223 */ /* 0x040fe20000010829 */
[----:B------:R-:W-:Y:S01]  /*4e10*/  FFMA.FTZ R75, R43, R164, R75 ;  /* 0x000000a42b4b7223 */ /* 0x000fe2000001004b */
[C---:B------:R-:W-:Y:S01]  /*4e20*/  FMUL.FTZ R74, R40.reuse, R73 ;  /* 0x00000049284a7220 */ /* 0x040fe20000410000 */
[----:B------:R-:W-:Y:S01]  /*4e30*/  FMUL.FTZ R40, R40, R72 ;  /* 0x0000004828287220 */ /* 0x000fe20000410000 */
[----:B------:R-:W-:Y:S02]  /*4e40*/  F2FP.BF16.F32.PACK_AB R82, R83, R82 ;  /* 0x000000525352723e */ /* 0x000fe400000010ff */
[----:B------:R-:W-:Y:S01]  /*4e50*/  F2FP.BF16.F32.PACK_AB R41, R75, R41 ;  /* 0x000000294b29723e */ /* 0x000fe200000010ff */
[C---:B------:R-:W-:Y:S01]  /*4e60*/  FFMA.FTZ R74, R79.reuse, R72, -R74 ;  /* 0x000000484f4a7223 */ /* 0x040fe2000001084a */
[----:B------:R-:W-:Y:S01]  /*4e70*/  FFMA.FTZ R40, R79, R73, R40 ;  /* 0x000000494f287223 */ /* 0x000fe20000010028 */
[----:B------:R-:W-:-:S02]  /*4e80*/  F2FP.BF16.F32.PACK_AB R42, R42, R84 ;  /* 0x000000542a2a723e */ /* 0x000fc400000010ff */
[----:B------:R-:W-:Y:S02]  /*4e90*/  IMAD.MOV.U32 R43, RZ, RZ, R41 ;  /* 0x000000ffff2b7224 */ /* 0x000fe400078e0029 */
[----:B------:R-:W-:Y:S01]  /*4ea0*/  F2FP.BF16.F32.PACK_AB R40, R40, R74 ;  /* 0x0000004a2828723e */ /* 0x000fe200000010ff */
[----:B------:R-:W-:-:S07]  /*4eb0*/  IMAD.MOV.U32 R41, RZ, RZ, R82 ;  /* 0x000000ffff297224 */ /* 0x000fce00078e0052 */
.L_x_3686:
[----:B------:R-:W-:Y:S05]  /*4ec0*/  BSYNC B2 ;  /* 0x0000000000027941 */ /* 0x000fea0003800000 */
.L_x_3685:
[----:B--2---:R1:W-:Y:S02]  /*4ed0*/  STG.E.128 desc[UR60][R46.64+0x140], R40 ;  /* 0x000140282e007986 */ /* 0x0043e4000c101d3c */
.L_x_3664:
[----:B------:R-:W-:Y:S05]  /*4ee0*/  BSYNC B1 ;  /* 0x0000000000017941 */ /* 0x000fea0003800000 */
.L_x_3663:
        /* <DEDUP_REMOVED lines=53> */
.L_x_3691:
[----:B------:R-:W-:Y:S05]  /*5240*/  BSYNC B2 ;  /* 0x0000000000027941 */ /* 0x000fea0003800000 */
.L_x_3690:
[----:B--2---:R1:W-:Y:S02]  /*5250*/  STG.E.128 desc[UR60][R44.64], R40 ;  /* 0x000000282c007986 */ /* 0x0043e4000c101d3c */
.L_x_3689:
[----:B------:R-:W-:Y:S05]  /*5260*/  BSYNC B1 ;  /* 0x0000000000017941 */ /* 0x000fea0003800000 */
.L_x_3688:
[----:B------:R-:W-:Y:S01]  /*5270*/  ISETP.NE.AND P3, PT, R33, RZ, PT ;  /* 0x000000ff2100720c */ /* 0x000fe20003f65270 */
[----:B------:R-:W-:-:S12]  /*5280*/  BSSY B1, `(.L_x_3692) ;  /* 0x0000036000017945 */ /* 0x000fd80003800000 */
        /* <DEDUP_REMOVED lines=10> */
[C---:B------:R-:W-:Y:S01]  /*5330*/  PRMT R64, R160.reuse, 0x5410, R69 ;  /* 0x00005410a0407816 */ /* 0x040fe20000000045 */
[----:B------:R-:W-:Y:S01]  /*5340*/  IMAD.U32 R69, R41, 0x10000, RZ ;  /* 0x0001000029457824 */ /* 0x000fe200078e00ff */
[----:B------:R-:W-:-:S02]  /*5350*/  PRMT R160, R160, 0x5432, R65 ;  /* 0x00005432a0a07816 */ /* 0x000fc40000000041 */
[C---:B------:R-:W-:Y:S02]  /*5360*/  PRMT R65, R161.reuse, 0x5410, R68 ;  /* 0x00005410a1417816 */ /* 0x040fe40000000044 */
        /* <DEDUP_REMOVED lines=11> */
[----:B------:R-:W-:Y:S01]  /*5420*/  FMUL.FTZ R42, R42, R67 ;  /* 0x000000432a2a7220 */ /* 0x000fe20000410000 */
[----:B------:R-:W-:Y:S01]  /*5430*/  LOP3.LUT R46, R43, 0xffff0000, RZ, 0xc0, !PT ;  /* 0xffff00002b2e7812 */ /* 0x000fe200078ec0ff */
[----:B------:R-:W-:Y:S01]  /*5440*/  FMUL.FTZ R68, R68, R70 ;  /* 0x0000004644447220 */ /* 0x000fe20000410000 */
[----:B------:R-:W-:Y:S01]  /*5450*/  LOP3.LUT R161, R161, 0xffff0000, RZ, 0xc0, !PT ;  /* 0xffff0000a1a17812 */ /* 0x000fe200078ec0ff */
[----:B------:R-:W-:Y:S01]  /*5460*/  IMAD.U32 R65, R65, 0x10000, RZ ;  /* 0x0001000041417824 */ /* 0x000fe200078e00ff */
[----:B------:R-:W-:Y:S01]  /*5470*/  LOP3.LUT R160, R160, 0xffff0000, RZ, 0xc0, !PT ;  /* 0xffff0000a0a07812 */ /* 0x000fe200078ec0ff */
[----:B------:R-:W-:-:S02]  /*5480*/  IMAD.U32 R64, R64, 0x10000, RZ ;  /* 0x0001000040407824 */ /* 0x000fc400078e00ff */
[----:B------:R-:W-:Y:S01]  /*5490*/  FFMA.FTZ R70, R69, R70, -R72 ;  /* 0x0000004645467223 */ /* 0x000fe20000010848 */
[----:B------:R-:W-:Y:S01]  /*54a0*/  FFMA.FTZ R66, R47, R66, R42 ;  /* 0x000000422f427223 */ /* 0x000fe2000001002a */
[----:B------:R-:W-:Y:S01]  /*54b0*/  FFMA.FTZ R69, R69, R71, R68 ;  /* 0x0000004745457223 */ /* 0x000fe20000010044 */
[----:B------:R-:W-:Y:S01]  /*54c0*/  FMUL.FTZ R42, R40, R65 ;  /* 0x00000041282a7220 */ /* 0x000fe20000410000 */
[----:B------:R-:W-:Y:S02]  /*54d0*/  IMAD.U32 R43, R43, 0x10000, RZ ;  /* 0x000100002b2b7824 */ /* 0x000fe400078e00ff */
[----:B------:R-:W-:Y:S01]  /*54e0*/  FFMA.FTZ R67, R47, R67, -R74 ;  /* 0x000000432f437223 */ /* 0x000fe2000001084a */
        /* <DEDUP_REMOVED lines=13> */
.L_x_3695:
[----:B------:R-:W-:Y:S05]  /*55c0*/  BSYNC B2 ;  /* 0x0000000000027941 */ /* 0x000fea0003800000 */
.L_x_3694:
[----:B--2---:R1:W-:Y:S02]  /*55d0*/  STG.E.128 desc[UR60][R44.64+0x40], R40 ;  /* 0x000040282c007986 */ /* 0x0043e4000c101d3c */
.L_x_3693:
[----:B------:R-:W-:Y:S05]  /*55e0*/  BSYNC B1 ;  /* 0x0000000000017941 */ /* 0x000fea0003800000 */
.L_x_3692:
        /* <DEDUP_REMOVED lines=10> */
[----:B------:R-:W-:Y:S01]  /*5690*/  SHF.R.U32.HI R62, RZ, 0x10, R63 ;  /* 0x00000010ff3e7819 */ /* 0x000fe2000001163f */
[----:B------:R-:W-:Y:S01]  /*56a0*/  IMAD.U32 R63, R41, 0x10000, RZ ;  /* 0x00010000293f7824 */ /* 0x000fe200078e00ff */
[----:B------:R-:W-:Y:S02]  /*56b0*/  PRMT R64, R159, 0x5410, R64 ;  /* 0x000054109f407816 */ /* 0x000fe40000000040 */
[----:B------:R-:W-:Y:S02]  /*56c0*/  SHF.R.U32.HI R61, RZ, 0x10, R61 ;  /* 0x00000010ff3d7819 */ /* 0x000fe4000001163d */
[----:B------:R-:W-:-:S02]  /*56d0*/  PRMT R47, R158, 0x5410, R47 ;  /* 0x000054109e2f7816 */ /* 0x000fc4000000002f */
[----:B------:R-:W-:Y:S02]  /*56e0*/  PRMT R159, R159, 0x5432, R62 ;  /* 0x000054329f9f7816 */ /* 0x000fe4000000003e */
[----:B------:R-:W-:Y:S01]  /*56f0*/  LOP3.LUT R62, R41, 0xffff0000, RZ, 0xc0, !PT ;  /* 0xffff0000293e7812 */ /* 0x000fe200078ec0ff */
[----:B------:R-:W-:Y:S01]  /*5700*/  IMAD.U32 R41, R40, 0x10000, RZ ;  /* 0x0001000028297824 */ /* 0x000fe200078e00ff */
[C---:B------:R-:W-:Y:S01]  /*5710*/  LOP3.LUT R66, R64.reuse, 0xffff0000, RZ, 0xc0, !PT ;  /* 0xffff000040427812 */ /* 0x040fe200078ec0ff */
[----:B------:R-:W-:Y:S01]  /*5720*/  IMAD.U32 R64, R64, 0x10000, RZ ;  /* 0x0001000040407824 */ /* 0x000fe200078e00ff */
[----:B------:R-:W-:Y:S01]  /*5730*/  PRMT R158, R158, 0x5432, R61 ;  /* 0x000054329e9e7816 */ /* 0x000fe2000000003d */
[----:B------:R-:W-:Y:S01]  /*5740*/  IMAD.U32 R61, R159, 0x10000, RZ ;  /* 0x000100009f3d7824 */ /* 0x000fe200078e00ff */
[----:B------:R-:W-:Y:S01]  /*5750*/  LOP3.LUT R65, R47, 0xffff0000, RZ, 0xc0, !PT ;  /* 0xffff00002f417812 */ /* 0x000fe200078ec0ff */
[-C--:B------:R-:W-:Y:S01]  /*5760*/  FMUL.FTZ R68, R62, R66.reuse ;  /* 0x000000423e447220 */ /* 0x080fe20000410000 */
[----:B------:R-:W-:Y:S01]  /*5770*/  LOP3.LUT R60, R42, 0xffff0000, RZ, 0xc0, !PT ;  /* 0xffff00002a3c7812 */ /* 0x000fe200078ec0ff */
[----:B------:R-:W-:Y:S01]  /*5780*/  IMAD.U32 R67, R158, 0x10000, RZ ;  /* 0x000100009e437824 */ /* 0x000fe200078e00ff */
[----:B------:R-:W-:Y:S01]  /*5790*/  LOP3.LUT R42, R43, 0xffff0000, RZ, 0xc0, !PT ;  /* 0xffff00002b2a7812 */ /* 0x000fe200078ec0ff */
[-C--:B------:R-:W-:Y:S01]  /*57a0*/  FMUL.FTZ R69, R62, R65.reuse ;  /* 0x000000413e457220 */ /* 0x080fe20000410000 */
[----:B------:R-:W-:Y:S01]  /*57b0*/  LOP3.LUT R62, R40, 0xffff0000, RZ, 0xc0, !PT ;  /* 0xffff0000283e7812 */ /* 0x000fe200078ec0ff */
[----:B------:R-:W-:Y:S01]  /*57c0*/  FFMA.FTZ R40, R63, R65, -R68 ;  /* 0x000000413f287223 */ /* 0x000fe20000010844 */
[C---:B------:R-:W-:Y:S01]  /*57d0*/  FMUL.FTZ R71, R60.reuse, R61 ;  /* 0x0000003d3c477220 */ /* 0x040fe20000410000 */
[-C--:B------:R-:W-:Y:S01]  /*57e0*/  FMUL.FTZ R65, R60, R67.reuse ;  /* 0x000000433c417220 */ /* 0x080fe20000410000 */
[----:B------:R-:W-:Y:S01]  /*57f0*/  LOP3.LUT R159, R159, 0xffff0000, RZ, 0xc0, !PT ;  /* 0xffff00009f9f7812 */ /* 0x000fe200078ec0ff */
[----:B------:R-:W-:Y:S01]  /*5800*/  IMAD.U32 R47, R47, 0x10000, RZ ;  /* 0x000100002f2f7824 */ /* 0x000fe200078e00ff */
[----:B------:R-:W-:Y:S01]  /*5810*/  LOP3.LUT R158, R158, 0xffff0000, RZ, 0xc0, !PT ;  /* 0xffff00009e9e7812 */ /* 0x000fe200078ec0ff */
[----:B------:R-:W-:Y:S01]  /*5820*/  FFMA.FTZ R63, R63, R66, R69 ;  /* 0x000000423f3f7223 */ /* 0x000fe20000010045 */
[C---:B------:R-:W-:Y:S01]  /*5830*/  FFMA.FTZ R60, R46.reuse, R67, -R71 ;  /* 0x000000432e3c7223 */ /* 0x040fe20000010847 */
[----:B------:R-:W-:Y:S01]  /*5840*/  FFMA.FTZ R65, R46, R61, R65 ;  /* 0x0000003d2e417223 */ /* 0x000fe20000010041 */
[C---:B------:R-:W-:Y:S01]  /*5850*/  FMUL.FTZ R46, R42.reuse, R159 ;  /* 0x0000009f2a2e7220 */ /* 0x040fe20000410000 */
[----:B------:R-:W-:Y:S01]  /*5860*/  FMUL.FTZ R66, R42, R158 ;  /* 0x0000009e2a427220 */ /* 0x000fe20000410000 */
[----:B------:R-:W-:-:S02]  /*5870*/  IMAD.U32 R43, R43, 0x10000, RZ ;  /* 0x000100002b2b7824 */ /* 0x000fc400078e00ff */
[C---:B------:R-:W-:Y:S01]  /*5880*/  FMUL.FTZ R42, R62.reuse, R64 ;  /* 0x000000403e2a7220 */ /* 0x040fe20000410000 */
[-C--:B------:R-:W-:Y:S01]  /*5890*/  FMUL.FTZ R61, R62, R47.reuse ;  /* 0x0000002f3e3d7220 */ /* 0x080fe20000410000 */
[----:B------:R-:W-:Y:S01]  /*58a0*/  F2FP.BF16.F32.PACK_AB R60, R65, R60 ;  /* 0x0000003c413c723e */ /* 0x000fe200000010ff */
[----:B------:R-:W-:Y:S01]  /*58b0*/  FFMA.FTZ R46, R43, R158, -R46 ;  /* 0x0000009e2b2e7223 */ /* 0x000fe2000001082e */
[C---:B------:R-:W-:Y:S01]  /*58c0*/  FFMA.FTZ R42, R41.reuse, R47, -R42 ;  /* 0x0000002f292a7223 */ /* 0x040fe2000001082a */
[----:B------:R-:W-:Y:S01]  /*58d0*/  FFMA.FTZ R61, R41, R64, R61 ;  /* 0x00000040293d7223 */ /* 0x000fe2000001003d */
[----:B------:R-:W-:Y:S01]  /*58e0*/  FFMA.FTZ R43, R43, R159, R66 ;  /* 0x0000009f2b2b7223 */ /* 0x000fe20000010042 */
[----:B------:R-:W-:-:S03]  /*58f0*/  F2FP.BF16.F32.PACK_AB R41, R63, R40 ;  /* 0x000000283f29723e */ /* 0x000fc600000010ff */
[----:B------:R-:W-:Y:S01]  /*5900*/  F2FP.BF16.F32.PACK_AB R40, R61, R42 ;  /* 0x0000002a3d28723e */ /* 0x000fe200000010ff */
[----:B------:R-:W-:Y:S01]  /*5910*/  IMAD.MOV.U32 R42, RZ, RZ, R60 ;  /* 0x000000ffff2a7224 */ /* 0x000fe200078e003c */
[----:B------:R-:W-:-:S07]  /*5920*/  F2FP.BF16.F32.PACK_AB R43, R43, R46 ;  /* 0x0000002e2b2b723e */ /* 0x000fce00000010ff */
.L_x_3699:
[----:B------:R-:W-:Y:S05]  /*5930*/  BSYNC B2 ;  /* 0x0000000000027941 */ /* 0x000fea0003800000 */
.L_x_3698:
[----:B--2---:R1:W-:Y:S02]  /*5940*/  STG.E.128 desc[UR60][R44.64+0x80], R40 ;  /* 0x000080282c007986 */ /* 0x0043e4000c101d3c */
.L_x_3697:
[----:B------:R-:W-:Y:S05]  /*5950*/  BSYNC B1 ;  /* 0x0000000000017941 */ /* 0x000fea0003800000 */
.L_x_3696:
        /* <DEDUP_REMOVED lines=10> */
[----:B------:R-:W-:Y:S02]  /*5a00*/  SHF.R.U64 R60, R58, 0x10, R59 ;  /* 0x000000103a3c7819 */ /* 0x000fe4000000123b */
[C---:B------:R-:W-:Y:S02]  /*5a10*/  PRMT R58, R152.reuse, 0x5410, R63 ;  /* 0x00005410983a7816 */ /* 0x040fe4000000003f */
[----:B------:R-:W-:Y:S02]  /*5a20*/  SHF.R.U32.HI R56, RZ, 0x10, R59 ;  /* 0x00000010ff387819 */ /* 0x000fe4000001163b */
        /* <DEDUP_REMOVED lines=10> */
[C---:B------:R-:W-:Y:S01]  /*5ad0*/  IMAD.U32 R42, R43.reuse, 0x10000, RZ ;  /* 0x000100002b2a7824 */ /* 0x040fe200078e00ff */
[----:B------:R-:W-:Y:S01]  /*5ae0*/  LOP3.LUT R46, R43, 0xffff0000, RZ, 0xc0, !PT ;  /* 0xffff00002b2e7812 */ /* 0x000fe200078ec0ff */
[----:B------:R-:W-:-:S02]  /*5af0*/  IMAD.U32 R43, R41, 0x10000, RZ ;  /* 0x00010000292b7824 */ /* 0x000fc400078e00ff */
[C---:B------:R-:W-:Y:S01]  /*5b00*/  FMUL.FTZ R66, R56.reuse, R62 ;  /* 0x0000003e38427220 */ /* 0x040fe20000410000 */
[-C--:B------:R-:W-:Y:S01]  /*5b10*/  FMUL.FTZ R63, R56, R59.reuse ;  /* 0x0000003b383f7220 */ /* 0x080fe20000410000 */
[----:B------:R-:W-:Y:S02]  /*5b20*/  IMAD.U32 R41, R40, 0x10000, RZ ;  /* 0x0001000028297824 */ /* 0x000fe400078e00ff */
[----:B------:R-:W-:Y:S01]  /*5b30*/  FMUL.FTZ R56, R57, R64 ;  /* 0x0000004039387220 */ /* 0x000fe20000410000 */
[C---:B------:R-:W-:Y:S01]  /*5b40*/  FFMA.FTZ R66, R43.reuse, R59, -R66 ;  /* 0x0000003b2b427223 */ /* 0x040fe20000010842 */
[----:B------:R-:W-:Y:S01]  /*5b50*/  FFMA.FTZ R63, R43, R62, R63 ;  /* 0x0000003e2b3f7223 */ /* 0x000fe2000001003f */
[----:B------:R-:W-:Y:S01]  /*5b60*/  LOP3.LUT R157, R157, 0xffff0000, RZ, 0xc0, !PT ;  /* 0xffff00009d9d7812 */ /* 0x000fe200078ec0ff */
[----:B------:R-:W-:Y:S01]  /*5b70*/  IMAD.U32 R58, R58, 0x10000, RZ ;  /* 0x000100003a3a7824 */ /* 0x000fe200078e00ff */
[----:B------:R-:W-:Y:S01]  /*5b80*/  LOP3.LUT R43, R152, 0xffff0000, RZ, 0xc0, !PT ;  /* 0xffff0000982b7812 */ /* 0x000fe200078ec0ff */
[-C--:B------:R-:W-:Y:S01]  /*5b90*/  FMUL.FTZ R62, R57, R60.reuse ;  /* 0x0000003c393e7220 */ /* 0x080fe20000410000 */
[----:B------:R-:W-:Y:S01]  /*5ba0*/  LOP3.LUT R40, R40, 0xffff0000, RZ, 0xc0, !PT ;  /* 0xffff000028287812 */ /* 0x000fe200078ec0ff */
[C---:B------:R-:W-:Y:S01]  /*5bb0*/  FFMA.FTZ R56, R47.reuse, R60, -R56 ;  /* 0x0000003c2f387223 */ /* 0x040fe20000010838 */
[C---:B------:R-:W-:Y:S01]  /*5bc0*/  FMUL.FTZ R57, R46.reuse, R157 ;  /* 0x0000009d2e397220 */ /* 0x040fe20000410000 */
[----:B------:R-:W-:Y:S01]  /*5bd0*/  FMUL.FTZ R60, R46, R43 ;  /* 0x0000002b2e3c7220 */ /* 0x000fe20000410000 */
[----:B------:R-:W-:Y:S01]  /*5be0*/  FFMA.FTZ R47, R47, R64, R62 ;  /* 0x000000402f2f7223 */ /* 0x000fe2000001003e */
        /* <DEDUP_REMOVED lines=9> */
[----:B------:R-:W-:Y:S01]  /*5c80*/  IMAD.MOV.U32 R41, RZ, RZ, R63 ;  /* 0x000000ffff297224 */ /* 0x000fe200078e003f */
[----:B------:R-:W-:-:S07]  /*5c90*/  F2FP.BF16.F32.PACK_AB R42, R47, R56 ;  /* 0x000000382f2a723e */ /* 0x000fce00000010ff */
.L_x_3703:
[----:B------:R-:W-:Y:S05]  /*5ca0*/  BSYNC B2 ;  /* 0x0000000000027941 */ /* 0x000fea0003800000 */
.L_x_3702:
[----:B--2---:R1:W-:Y:S02]  /*5cb0*/  STG.E.128 desc[UR60][R44.64+0xc0], R40 ;  /* 0x0000c0282c007986 */ /* 0x0043e4000c101d3c */
.L_x_3701:
[----:B------:R-:W-:Y:S05]  /*5cc0*/  BSYNC B1 ;  /* 0x0000000000017941 */ /* 0x000fea0003800000 */
.L_x_3700:
        /* <DEDUP_REMOVED lines=28> */
[----:B------:R-:W-:Y:S01]  /*5e90*/  FMUL.FTZ R43, R43, R55 ;  /* 0x000000372b2b7220 */ /* 0x000fe20000410000 */
[----:B------:R-:W-:Y:S01]  /*5ea0*/  LOP3.LUT R40, R40, 0xffff0000, RZ, 0xc0, !PT ;  /* 0xffff000028287812 */ /* 0x000fe200078ec0ff */
[C---:B------:R-:W-:Y:S01]  /*5eb0*/  FMUL.FTZ R63, R47.reuse, R59 ;  /* 0x0000003b2f3f7220 */ /* 0x040fe20000410000 */
[----:B------:R-:W-:Y:S01]  /*5ec0*/  LOP3.LUT R148, R148, 0xffff0000, RZ, 0xc0, !PT ;  /* 0xffff000094947812 */ /* 0x000fe200078ec0ff */
[----:B------:R-:W-:Y:S01]  /*5ed0*/  FMUL.FTZ R47, R47, R56 ;  /* 0x000000382f2f7220 */ /* 0x000fe20000410000 */
        /* <DEDUP_REMOVED lines=20> */
.L_x_3707:
[----:B------:R-:W-:Y:S05]  /*6020*/  BSYNC B2 ;  /* 0x0000000000027941 */ /* 0x000fea0003800000 */
.L_x_3706:
[----:B--2---:R1:W-:Y:S02]  /*6030*/  STG.E.128 desc[UR60][R44.64+0x100], R40 ;  /* 0x000100282c007986 */ /* 0x0043e4000c101d3c */
.L_x_3705:
[----:B------:R-:W-:Y:S05]  /*6040*/  BSYNC B1 ;  /* 0x0000000000017941 */ /* 0x000fea0003800000 */
.L_x_3704:
        /* <DEDUP_REMOVED lines=13> */
[----:B------:R-:W-:-:S02]  /*6120*/  PRMT R130, R130, 0x5410, R53 ;  /* 0x0000541082827816 */ /* 0x000fc40000000035 */
[C---:B------:R-:W-:Y:S02]  /*6130*/  PRMT R53, R131.reuse, 0x5410, R54 ;  /* 0x0000541083357816 */ /* 0x040fe40000000036 */
[----:B------:R-:W-:Y:S01]  /*6140*/  PRMT R131, R131, 0x5432, R52 ;  /* 0x0000543283837816 */ /* 0x000fe20000000034 */
[----:B------:R-:W-:Y:S01]  /*6150*/  IMAD.U32 R52, R130, 0x10000, RZ ;  /* 0x0001000082347824 */ /* 0x000fe200078e00ff */
[----:B------:R-:W-:Y:S02]  /*6160*/  LOP3.LUT R49, R43, 0xffff0000, RZ, 0xc0, !PT ;  /* 0xffff00002b317812 */ /* 0x000fe400078ec0ff */
[----:B------:R-:W-:Y:S01]  /*6170*/  LOP3.LUT R43, R41, 0xffff0000, RZ, 0xc0, !PT ;  /* 0xffff0000292b7812 */ /* 0x000fe200078ec0ff */
[----:B------:R-:W-:Y:S01]  /*6180*/  IMAD.U32 R55, R131, 0x10000, RZ ;  /* 0x0001000083377824 */ /* 0x000fe200078e00ff */
[C---:B------:R-:W-:Y:S01]  /*6190*/  LOP3.LUT R54, R53.reuse, 0xffff0000, RZ, 0xc0, !PT ;  /* 0xffff000035367812 */ /* 0x040fe200078ec0ff */
[----:B------:R-:W-:Y:S01]  /*61a0*/  IMAD.U32 R53, R53, 0x10000, RZ ;  /* 0x0001000035357824 */ /* 0x000fe200078e00ff */
[C---:B------:R-:W-:Y:S01]  /*61b0*/  LOP3.LUT R51, R50.reuse, 0xffff0000, RZ, 0xc0, !PT ;  /* 0xffff000032337812 */ /* 0x040fe200078ec0ff */
        /* <DEDUP_REMOVED lines=8> */
[----:B------:R-:W-:Y:S01]  /*6240*/  FMUL.FTZ R47, R47, R52 ;  /* 0x000000342f2f7220 */ /* 0x000fe20000410000 */
[----:B------:R-:W-:Y:S01]  /*6250*/  LOP3.LUT R131, R131, 0xffff0000, RZ, 0xc0, !PT ;  /* 0xffff000083837812 */ /* 0x000fe200078ec0ff */
[----:B------:R-:W-:Y:S01]  /*6260*/  FFMA.FTZ R57, R42, R51, -R57 ;  /* 0x000000332a397223 */ /* 0x000fe20000010839 */
[----:B------:R-:W-:Y:S01]  /*6270*/  LOP3.LUT R130, R130, 0xffff0000, RZ, 0xc0, !PT ;  /* 0xffff000082827812 */ /* 0x000fe200078ec0ff */
[----:B------:R-:W-:Y:S01]  /*6280*/  FFMA.FTZ R54, R42, R54, R43 ;  /* 0x000000362a367223 */ /* 0x000fe2000001002b */
[----:B------:R-:W-:Y:S01]  /*6290*/  FFMA.FTZ R59, R46, R52, -R59 ;  /* 0x000000342e3b7223 */ /* 0x000fe2000001083b */
[----:B------:R-:W-:Y:S01]  /*62a0*/  FMUL.FTZ R42, R40, R53 ;  /* 0x00000035282a7220 */ /* 0x000fe20000410000 */
[----:B------:R-:W-:Y:S01]  /*62b0*/  FFMA.FTZ R46, R46, R55, R47 ;  /* 0x000000372e2e7223 */ /* 0x000fe2000001002f */
        /* <DEDUP_REMOVED lines=11> */
[----:B------:R-:W-:Y:S01]  /*6370*/  F2FP.BF16.F32.PACK_AB R43, R52, R43 ;  /* 0x0000002b342b723e */ /* 0x000fe200000010ff */
[----:B------:R-:W-:-:S07]  /*6380*/  IMAD.MOV.U32 R42, RZ, RZ, R46 ;  /* 0x000000ffff2a7224 */ /* 0x000fce00078e002e */
.L_x_3709:
[----:B------:R-:W-:Y:S05]  /*6390*/  BSYNC B1 ;  /* 0x0000000000017941 */ /* 0x000fea0003800000 */
.L_x_3708:
[----:B--2---:R1:W-:Y:S01]  /*63a0*/  STG.E.128 desc[UR60][R44.64+0x140], R40 ;  /* 0x000140282c007986 */ /* 0x0043e2000c101d3c */
[----:B------:R-:W-:Y:S05]  /*63b0*/  BRA `(.L_x_3687) ;  /* 0x0000004000407947 */ /* 0x000fea0003800000 */
.L_x_3655:
        /* <DEDUP_REMOVED lines=22> */
[----:B------:R-:W-:Y:S06]  /*6520*/  @P4 BRA `(.L_x_3711) ;  /* 0x00000000007c4947 */ /* 0x000fec0003800000 */
[----:B------:R-:W-:Y:S01]  /*6530*/  IADD3 R42, P2, R108, R90, RZ ;  /* 0x0000005a6c2a7210 */ /* 0x000fe20007f5e0ff */
[----:B------:R-:W-:Y:S01]  /*6540*/  ULDC.64 UR4, c[0x0][0x3e8] ;  /* 0x0000fa0000047ab9 */ /* 0x000fe20000000a00 */
[----:B------:R-:W-:Y:S02]  /*6550*/  CS2R R50, SRZ ;  /* 0x0000000000327805 */ /* 0x000fe4000001ff00 */
[----:B------:R-:W-:Y:S02]  /*6560*/  CS2R R48, SRZ ;  /* 0x0000000000307805 */ /* 0x000fe4000001ff00 */
[----:B------:R-:W-:Y:S01]  /*6570*/  CS2R R78, SRZ ;  /* 0x00000000004e7805 */ /* 0x000fe2000001ff00 */
[----:B------:R-:W-:Y:S01]  /*6580*/  IMAD.X R43, R98, 0x1, R15, P2 ;  /* 0x00000001622b7824 */ /* 0x000fe200010e060f */
[----:B------:R-:W-:Y:S02]  /*6590*/  IADD3 R40, P2, R102, R88, RZ ;  /* 0x0000005866287210 */ /* 0x000fe40007f5e0ff */
[----:B------:R-:W-:-:S03]  /*65a0*/  CS2R R76, SRZ ;  /* 0x00000000004c7805 */ /* 0x000fc6000001ff00 */
        /* <DEDUP_REMOVED lines=8> */
[----:B------:R-:W-:Y:S02]  /*6630*/  CS2R R44, SRZ ;  /* 0x00000000002c7805 */ /* 0x000fe4000001ff00 */
[----:B------:R-:W-:Y:S02]  /*6640*/  CS2R R58, SRZ ;  /* 0x00000000003a7805 */ /* 0x000fe4000001ff00 */
[----:B------:R-:W-:-:S05]  /*6650*/  CS2R R56, SRZ ;  /* 0x0000000000387805 */ /* 0x000fca000001ff00 */
[----:B------:R0:W5:Y:S04]  /*6660*/  @!P2 LDG.E.128 R48, desc[UR60][R80.64] ;  /* 0x0000003c5030a981 */ /* 0x000168000c1e1d00 */
[----:B------:R0:W5:Y:S01]  /*6670*/  @!P2 LDG.E.128 R76, desc[UR60][R82.64] ;  /* 0x0000003c524ca981 */ /* 0x000162000c1e1d00 */
[----:B------:R-:W-:Y:S02]  /*6680*/  ISETP.GE.AND P2, PT, R0, R126, PT ;  /* 0x0000007e0000720c */ /* 0x000fe40003f46270 */
[----:B------:R-:W-:Y:S02]  /*6690*/  CS2R R42, SRZ ;  /* 0x00000000002a7805 */ /* 0x000fe4000001ff00 */
[----:B------:R-:W-:Y:S02]  /*66a0*/  CS2R R40, SRZ ;  /* 0x0000000000287805 */ /* 0x000fe4000001ff00 */
[----:B------:R-:W-:-:S02]  /*66b0*/  CS2R R54, SRZ ;  /* 0x0000000000367805 */ /* 0x000fc4000001ff00 */
[----:B------:R-:W-:-:S05]  /*66c0*/  CS2R R52, SRZ ;  /* 0x0000000000347805 */ /* 0x000fca000001ff00 */
[----:B------:R0:W5:Y:S04]  /*66d0*/  @!P2 LDG.E.128 R44, desc[UR60][R80.64+0x40] ;  /* 0x0000403c502ca981 */ /* 0x000168000c1e1d00 */
[----:B------:R0:W5:Y:S01]  /*66e0*/  @!P2 LDG.E.128 R56, desc[UR60][R82.64+0x40] ;  /* 0x0000403c5238a981 */ /* 0x000162000c1e1d00 */
[----:B------:R-:W-:-:S13]  /*66f0*/  ISETP.GE.AND P2, PT, R3, R126, PT ;  /* 0x0000007e0300720c */ /* 0x000fda0003f46270 */
[----:B------:R0:W5:Y:S04]  /*6700*/  @!P2 LDG.E.128 R40, desc[UR60][R80.64+0x80] ;  /* 0x0000803c5028a981 */ /* 0x000168000c1e1d00 */
[----:B------:R0:W5:Y:S02]  /*6710*/  @!P2 LDG.E.128 R52, desc[UR60][R82.64+0x80] ;  /* 0x0000803c5234a981 */ /* 0x000164000c1e1d00 */
.L_x_3711:
[----:B------:R-:W-:Y:S05]  /*6720*/  BSYNC B1 ;  /* 0x0000000000017941 */ /* 0x000fea0003800000 */
.L_x_3710:
[----:B------:R-:W-:Y:S01]  /*6730*/  ISETP.GE.AND P3, PT, R229, R97, PT ;  /* 0x00000061e500720c */ /* 0x000fe20003f66270 */
[----:B------:R-:W-:Y:S01]  /*6740*/  BSSY B1, `(.L_x_3712) ;  /* 0x0000027000017945 */ /* 0x000fe20003800000 */
[----:B0-----:R-:W-:Y:S02]  /*6750*/  CS2R R82, SRZ ;  /* 0x0000000000527805 */ /* 0x001fe4000001ff00 */
[----:B------:R-:W-:Y:S02]  /*6760*/  CS2R R80, SRZ ;  /* 0x0000000000507805 */ /* 0x000fe4000001ff00 */
[----:B------:R-:W-:Y:S02]  /*6770*/  CS2R R86, SRZ ;  /* 0x0000000000567805 */ /* 0x000fe4000001ff00 */
[----:B------:R-:W-:Y:S01]  /*6780*/  CS2R R84, SRZ ;  /* 0x0000000000547805 */ /* 0x000fe2000001ff00 */
[----:B-----5:R-:W-:Y:S02]  /*6790*/  IMAD.MOV.U32 R94, RZ, RZ, R42 ;  /* 0x000000ffff5e7224 */ /* 0x020fe400078e002a */
[----:B------:R-:W-:-:S02]  /*67a0*/  IMAD.MOV.U32 R93, RZ, RZ, R43 ;  /* 0x000000ffff5d7224 */ /* 0x000fc400078e002b */
[----:B------:R-:W-:Y:S05]  /*67b0*/  @P3 BRA `(.L_x_3713) ;  /* 0x00000000007c3947 */ /* 0x000fea0003800000 */
[----:B------:R-:W-:Y:S01]  /*67c0*/  IADD3 R90, P2, P5, R108, R90, R10 ;  /* 0x0000005a6c5a7210 */ /* 0x000fe20007d5e00a */
[----:B------:R-:W-:Y:S01]  /*67d0*/  ULDC.64 UR4, c[0x0][0x3e8] ;  /* 0x0000fa0000047ab9 */ /* 0x000fe20000000a00 */
[----:B------:R-:W-:Y:S02]  /*67e0*/  CS2R R70, SRZ ;  /* 0x0000000000467805 */ /* 0x000fe4000001ff00 */
[----:B------:R-:W-:Y:S02]  /*67f0*/  CS2R R68, SRZ ;  /* 0x0000000000447805 */ /* 0x000fe4000001ff00 */
[----:B------:R-:W-:Y:S02]  /*6800*/  IADD3.X R61, R15, R98, R9, P2, P5 ;  /* 0x000000620f3d7210 */ /* 0x000fe400017ea409 */
[----:B------:R-:W-:Y:S02]  /*6810*/  CS2R R86, SRZ ;  /* 0x0000000000567805 */ /* 0x000fe4000001ff00 */
[----:B------:R-:W-:-:S02]  /*6820*/  IADD3 R60, P2, P5, R102, R88, R13 ;  /* 0x00000058663c7210 */ /* 0x000fc40007d5e00d */
[----:B------:R-:W-:Y:S02]  /*6830*/  CS2R R84, SRZ ;  /* 0x0000000000547805 */ /* 0x000fe4000001ff00 */
        /* <DEDUP_REMOVED lines=23> */
.L_x_3713:
[----:B------:R-:W-:Y:S05]  /*69b0*/  BSYNC B1 ;  /* 0x0000000000017941 */ /* 0x000fea0003800000 */
.L_x_3712:
[----:B0-----:R-:W-:Y:S01]  /*69c0*/  IMAD.MOV.U32 R89, RZ, RZ, R40 ;  /* 0x000000ffff597224 */ /* 0x001fe200078e0028 */
        /* <DEDUP_REMOVED lines=14> */
[----:B------:R-:W-:Y:S02]  /*6ab0*/  IMAD.MOV.U32 R89, RZ, RZ, R51 ;  /* 0x000000ffff597224 */ /* 0x000fe400078e0033 */
[----:B------:R-:W-:-:S03]  /*6ac0*/  IMAD.MOV.U32 R91, RZ, RZ, R49 ;  /* 0x000000ffff5b7224 */ /* 0x000fc600078e0031 */
[----:B------:R-:W-:Y:S01]  /*6ad0*/  PRMT R164, R89, 0x5410, R88 ;  /* 0x0000541059a47816 */ /* 0x000fe20000000058 */
[----:B------:R-:W-:Y:S01]  /*6ae0*/  IMAD.MOV.U32 R89, RZ, RZ, R52 ;  /* 0x000000ffff597224 */ /* 0x000fe200078e0034 */
[----:B------:R-:W-:Y:S01]  /*6af0*/  PRMT R163, R91, 0x5410, R90 ;  /* 0x000054105ba37816 */ /* 0x000fe2000000005a */
[----:B------:R-:W-:Y:S02]  /*6b00*/  IMAD.MOV.U32 R91, RZ, RZ, R54 ;  /* 0x000000ffff5b7224 */ /* 0x000fe400078e0036 */
[----:B------:R-:W-:Y:S02]  /*6b10*/  IMAD.MOV.U32 R88, RZ, RZ, R53 ;  /* 0x000000ffff587224 */ /* 0x000fe400078e0035 */
[----:B------:R-:W-:Y:S01]  /*6b20*/  IMAD.MOV.U32 R90, RZ, RZ, R55 ;  /* 0x000000ffff5a7224 */ /* 0x000fe200078e0037 */
[----:B------:R-:W-:Y:S01]  /*6b30*/  PRMT R176, R91, 0x5410, R89 ;  /* 0x000054105bb07816 */ /* 0x000fe20000000059 */
[----:B------:R-:W-:Y:S01]  /*6b40*/  IMAD.MOV.U32 R89, RZ, RZ, R59 ;  /* 0x000000ffff597224 */ /* 0x000fe200078e003b */
[----:B------:R-:W-:Y:S01]  /*6b50*/  PRMT R179, R88, 0x7610, R179 ;  /* 0x0000761058b37816 */ /* 0x000fe200000000b3 */
[----:B------:R-:W-:Y:S01]  /*6b60*/  IMAD.MOV.U32 R88, RZ, RZ, R58 ;  /* 0x000000ffff587224 */ /* 0x000fe200078e003a */
[----:B------:R-:W-:-:S02]  /*6b70*/  PRMT R177, R177, 0x5410, R90 ;  /* 0x00005410b1b17816 */ /* 0x000fc4000000005a */
        /* <DEDUP_REMOVED lines=13> */
[----:B-----5:R-:W-:Y:S01]  /*6c50*/  IMAD.MOV.U32 R89, RZ, RZ, R62 ;  /* 0x000000ffff597224 */ /* 0x020fe200078e003e */
        /* <DEDUP_REMOVED lines=39> */
.L_x_3714:
[----:B------:R-:W-:Y:S01]  /*6ed0*/  IMAD R98, R16, 0x8, R2 ;  /* 0x0000000810627824 */ /* 0x000fe200078e0202 */
[----:B------:R-:W-:Y:S01]  /*6ee0*/  SHF.L.U32 R99, R204, 0x1f, RZ ;  /* 0x0000001fcc637819 */ /* 0x000fe200000006ff */
[----:B------:R-:W0:Y:S01]  /*6ef0*/  LDC R148, c[0x0][0x2f4] ;  /* 0x0000bd00ff947b82 */ /* 0x000e220000000800 */
[----:B------:R-:W-:Y:S01]  /*6f00*/  BSSY B1, `(.L_x_3715) ;  /* 0x0000004000017945 */ /* 0x000fe20003800000 */
[----:B------:R-:W-:Y:S01]  /*6f10*/  IMAD.MOV.U32 R129, RZ, RZ, R92 ;  /* 0x000000ffff817224 */ /* 0x000fe200078e005c */
[----:B------:R-:W1:Y:S02]  /*6f20*/  SYNCS.PHASECHK.TRANS64.TRYWAIT P5, [R98+URZ+0x36890], R99 ;  /* 0x03689063620075a7 */ /* 0x000e6400080a017f */
[----:B-1----:R-:W-:Y:S05]  /*6f30*/  @!P5 BRA `(.L_x_3716) ;  /* 0x000002280064d947 */ /* 0x002fea0003800000 */
.L_x_4026:
[----:B------:R-:W-:Y:S05]  /*6f40*/  BSYNC B1 ;  /* 0x0000000000017941 */ /* 0x000fea0003800000 */
.L_x_3715:
[----:B------:R-:W2:Y:S01]  /*6f50*/  LDC.64 R130, c[0x0][0x300] ;  /* 0x0000c000ff827b82 */ /* 0x000ea20000000a00 */
[----:B------:R-:W-:Y:S01]  /*6f60*/  BSSY B1, `(.L_x_3717) ;  /* 0x0000190000017945 */ /* 0x000fe20003800000 */
[----:B0-----:R-:W-:-:S03]  /*6f70*/  IMAD.IADD R152, R148, 0x1, -R127 ;  /* 0x0000000194987824 */ /* 0x001fc600078e0a7f */
[----:B------:R-:W-:Y:S05]  /*6f80*/  @P4 BRA `(.L_x_3718) ;  /* 0x0000001800344947 */ /* 0x000fea0003800000 */
[----:B------:R-:W-:Y:S01]  /*6f90*/  ISETP.NE.AND P4, PT, R29, RZ, PT ;  /* 0x000000ff1d00720c */ /* 0x000fe20003f85270 */
[-C--:B--2---:R-:W-:Y:S01]  /*6fa0*/  IMAD R157, R151, R130.reuse, RZ ;  /* 0x00000082979d7224 */ /* 0x084fe200078e02ff */
[----:B------:R-:W-:Y:S01]  /*6fb0*/  BSSY B2, `(.L_x_3719) ;  /* 0x0000084000027945 */ /* 0x000fe20003800000 */
[----:B------:R-:W-:-:S04]  /*6fc0*/  IMAD.WIDE.U32 R132, R17, R130, R128 ;  /* 0x0000008211847225 */ /* 0x000fc800078e0080 */
[----:B------:R-:W-:-:S04]  /*6fd0*/  IMAD R157, R17, R131, R157 ;  /* 0x00000083119d7224 */ /* 0x000fc800078e029d */
[----:B------:R-:W-:Y:S02]  /*6fe0*/  IMAD.IADD R157, R157, 0x1, R133 ;  /* 0x000000019d9d7824 */ /* 0x000fe400078e0285 */
[----:B------:R-:W-:Y:S05]  /*6ff0*/  @!P4 BRA `(.L_x_3720) ;  /* 0x0000000400fcc947 */ /* 0x000fea0003800000 */
[----:B------:R-:W-:Y:S01]  /*7000*/  SEL R88, R127, R152, !P0 ;  /* 0x000000987f587207 */ /* 0x000fe20004000000 */
[----:B------:R-:W-:Y:S01]  /*7010*/  BSSY B3, `(.L_x_3721) ;  /* 0x0000071000037945 */ /* 0x000fe20003800000 */
[----:B------:R-:W-:Y:S02]  /*7020*/  ISETP.GE.AND P4, PT, R18, R126, PT ;  /* 0x0000007e1200720c */ /* 0x000fe40003f86270 */
[----:B------:R-:W-:-:S04]  /*7030*/  SHF.R.S32.HI R89, RZ, 0x1f, R88 ;  /* 0x0000001fff597819 */ /* 0x000fc80000011458 */
        /* <DEDUP_REMOVED lines=21> */
[----:B------:R-:W-:Y:S02]  /*7190*/  SHF.R.U64 R50, R50, 0x10, R51 ;  /* 0x0000001032327819 */ /* 0x000fe40000001233 */
[----:B------:R-:W-:-:S02]  /*71a0*/  SHF.R.U32.HI R163, RZ, 0x10, R77 ;  /* 0x00000010ffa37819 */ /* 0x000fc4000001164d */
[----:B------:R-:W-:Y:S02]  /*71b0*/  SHF.R.U64 R76, R76, 0x10, R77 ;  /* 0x000000104c4c7819 */ /* 0x000fe4000000124d */
[--C-:B------:R-:W-:Y:S02]  /*71c0*/  SHF.R.U64 R77, R78, 0x10, R79.reuse ;  /* 0x000000104e4d7819 */ /* 0x100fe4000000124f */
[----:B------:R-:W-:Y:S02]  /*71d0*/  PRMT R78, R164, 0x5432, R50 ;  /* 0x00005432a44e7816 */ /* 0x000fe40000000032 */
[----:B------:R-:W-:Y:S02]  /*71e0*/  SHF.R.U32.HI R79, RZ, 0x10, R79 ;  /* 0x00000010ff4f7819 */ /* 0x000fe4000001164f */
[----:B------:R-:W-:Y:S01]  /*71f0*/  PRMT R50, R171, 0x5410, R163 ;  /* 0x00005410ab327816 */ /* 0x000fe200000000a3 */
[----:B0-----:R-:W-:Y:S01]  /*7200*/  IMAD.U32 R171, R93, 0x10000, RZ ;  /* 0x000100005dab7824 */ /* 0x001fe200078e00ff */
[----:B------:R-:W-:Y:S01]  /*7210*/  SHF.R.U32.HI R51, RZ, 0x10, R51 ;  /* 0x00000010ff337819 */ /* 0x000fe20000011633 */
[----:B------:R-:W-:Y:S01]  /*7220*/  IMAD.U32 R163, R49, 0x10000, RZ ;  /* 0x0001000031a37824 */ /* 0x000fe200078e00ff */
[----:B------:R-:W-:Y:S01]  /*7230*/  PRMT R79, R170, 0x5410, R79 ;  /* 0x00005410aa4f7816 */ /* 0x000fe2000000004f */
[----:B------:R-:W-:Y:S01]  /*7240*/  IMAD.U32 R170, R50, 0x10000, RZ ;  /* 0x0001000032aa7824 */ /* 0x000fe200078e00ff */
[----:B------:R-:W-:-:S02]  /*7250*/  PRMT R51, R164, 0x5410, R51 ;  /* 0x00005410a4337816 */ /* 0x000fc40000000033 */
[----:B------:R-:W-:Y:S01]  /*7260*/  PRMT R76, R169, 0x5432, R76 ;  /* 0x00005432a94c7816 */ /* 0x000fe2000000004c */
[-C--:B------:R-:W-:Y:S01]  /*7270*/  FMUL.FTZ R164, R171, R170.reuse ;  /* 0x000000aaaba47220 */ /* 0x080fe20000410000 */
[----:B------:R-:W-:Y:S01]  /*7280*/  PRMT R77, R169, 0x5410, R77 ;  /* 0x00005410a94d7816 */ /* 0x000fe2000000004d */
[----:B--2---:R-:W-:Y:S01]  /*7290*/  IMAD.U32 R169, R89, 0x10000, RZ ;  /* 0x0001000059a97824 */ /* 0x004fe200078e00ff */
[----:B------:R-:W-:Y:S02]  /*72a0*/  LOP3.LUT R50, R50, 0xffff0000, RZ, 0xc0, !PT ;  /* 0xffff000032327812 */ /* 0x000fe400078ec0ff */
[----:B------:R-:W-:Y:S01]  /*72b0*/  LOP3.LUT R93, R93, 0xffff0000, RZ, 0xc0, !PT ;  /* 0xffff00005d5d7812 */ /* 0x000fe200078ec0ff */
[-C--:B------:R-:W-:Y:S01]  /*72c0*/  FFMA.FTZ R164, R169, R163.reuse, -R164 ;  /* 0x000000a3a9a47223 */ /* 0x080fe200000108a4 */
[----:B------:R-:W-:Y:S01]  /*72d0*/  FMUL.FTZ R163, R171, R163 ;  /* 0x000000a3aba37220 */ /* 0x000fe20000410000 */
[----:B------:R-:W-:Y:S01]  /*72e0*/  LOP3.LUT R89, R89, 0xffff0000, RZ, 0xc0, !PT ;  /* 0xffff000059597812 */ /* 0x000fe200078ec0ff */
[C---:B------:R-:W-:Y:S01]  /*72f0*/  IMAD.U32 R171, R95.reuse, 0x10000, RZ ;  /* 0x000100005fab7824 */ /* 0x040fe200078e00ff */
[----:B------:R-:W-:Y:S01]  /*7300*/  LOP3.LUT R95, R95, 0xffff0000, RZ, 0xc0, !PT ;  /* 0xffff00005f5f7812 */ /* 0x000fe200078ec0ff */
[----:B------:R-:W-:Y:S01]  /*7310*/  FFMA.FTZ R163, R169, R170, R163 ;  /* 0x000000aaa9a37223 */ /* 0x000fe200000100a3 */
[----:B------:R-:W-:Y:S01]  /*7320*/  LOP3.LUT R169, R49, 0xffff0000, RZ, 0xc0, !PT ;  /* 0xffff000031a97812 */ /* 0x000fe200078ec0ff */
[----:B------:R-:W-:Y:S01]  /*7330*/  FMUL.FTZ R49, R93, R50 ;  /* 0x000000325d317220 */ /* 0x000fe20000410000 */
[C---:B------:R-:W-:Y:S01]  /*7340*/  IMAD.U32 R170, R79.reuse, 0x10000, RZ ;  /* 0x000100004faa7824 */ /* 0x040fe200078e00ff */
[----:B------:R-:W-:-:S02]  /*7350*/  LOP3.LUT R79, R79, 0xffff0000, RZ, 0xc0, !PT ;  /* 0xffff00004f4f7812 */ /* 0x000fc400078ec0ff */
[-C--:B------:R-:W-:Y:S01]  /*7360*/  FMUL.FTZ R93, R93, R169.reuse ;  /* 0x000000a95d5d7220 */ /* 0x080fe20000410000 */
[----:B------:R-:W-:Y:S01]  /*7370*/  FFMA.FTZ R49, R89, R169, -R49 ;  /* 0x000000a959317223 */ /* 0x000fe20000010831 */
[----:B------:R-:W-:Y:S02]  /*7380*/  IMAD.U32 R169, R91, 0x10000, RZ ;  /* 0x000100005ba97824 */ /* 0x000fe400078e00ff */
[----:B------:R-:W-:Y:S01]  /*7390*/  FFMA.FTZ R50, R89, R50, R93 ;  /* 0x0000003259327223 */ /* 0x000fe2000001005d */
[----:B------:R-:W-:Y:S02]  /*73a0*/  IMAD.U32 R93, R51, 0x10000, RZ ;  /* 0x00010000335d7824 */ /* 0x000fe400078e00ff */
[----:B------:R-:W-:Y:S01]  /*73b0*/  FMUL.FTZ R89, R171, R170 ;  /* 0x000000aaab597220 */ /* 0x000fe20000410000 */
[----:B------:R-:W-:Y:S02]  /*73c0*/  F2FP.BF16.F32.PACK_AB R49, R49, R164 ;  /* 0x000000a43131723e */ /* 0x000fe400000010ff */
[----:B------:R-:W-:Y:S01]  /*73d0*/  F2FP.BF16.F32.PACK_AB R50, R50, R163 ;  /* 0x000000a33232723e */ /* 0x000fe200000010ff */
[-C--:B------:R-:W-:Y:S01]  /*73e0*/  FFMA.FTZ R89, R169, R93.reuse, -R89 ;  /* 0x0000005da9597223 */ /* 0x080fe20000010859 */
[----:B------:R-:W-:-:S04]  /*73f0*/  FMUL.FTZ R93, R171, R93 ;  /* 0x0000005dab5d7220 */ /* 0x000fc80000410000 */
[----:B------:R-:W-:Y:S01]  /*7400*/  FFMA.FTZ R93, R169, R170, R93 ;  /* 0x000000aaa95d7223 */ /* 0x000fe2000001005d */
[----:B------:R-:W-:Y:S02]  /*7410*/  LOP3.LUT R169, R51, 0xffff0000, RZ, 0xc0, !PT ;  /* 0xffff000033a97812 */ /* 0x000fe400078ec0ff */
[----:B------:R-:W-:Y:S01]  /*7420*/  LOP3.LUT R51, R91, 0xffff0000, RZ, 0xc0, !PT ;  /* 0xffff00005b337812 */ /* 0x000fe200078ec0ff */
[C---:B------:R-:W-:Y:S02]  /*7430*/  FMUL.FTZ R91, R95.reuse, R79 ;  /* 0x0000004f5f5b7220 */ /* 0x040fe40000410000 */
[-C--:B------:R-:W-:Y:S02]  /*7440*/  FMUL.FTZ R95, R95, R169.reuse ;  /* 0x000000a95f5f7220 */ /* 0x080fe40000410000 */
[C---:B------:R-:W-:Y:S02]  /*7450*/  FFMA.FTZ R91, R51.reuse, R169, -R91 ;  /* 0x000000a9335b7223 */ /* 0x040fe4000001085b */
[----:B------:R-:W-:Y:S01]  /*7460*/  FFMA.FTZ R95, R51, R79, R95 ;  /* 0x0000004f335f7223 */ /* 0x000fe2000001005f */
[C---:B------:R-:W-:Y:S01]  /*7470*/  IMAD.U32 R79, R76.reuse, 0x10000, RZ ;  /* 0x000100004c4f7824 */ /* 0x040fe200078e00ff */
[----:B------:R-:W-:Y:S01]  /*7480*/  LOP3.LUT R76, R76, 0xffff0000, RZ, 0xc0, !PT ;  /* 0xffff00004c4c7812 */ /* 0x000fe200078ec0ff */
[----:B------:R-:W-:Y:S01]  /*7490*/  IMAD.U32 R51, R88, 0x10000, RZ ;  /* 0x0001000058337824 */ /* 0x000fe200078e00ff */
[----:B------:R-:W-:Y:S01]  /*74a0*/  F2FP.BF16.F32.PACK_AB R91, R91, R89 ;  /* 0x000000595b5b723e */ /* 0x000fe200000010ff */
[----:B------:R-:W-:Y:S01]  /*74b0*/  IMAD.U32 R89, R92, 0x10000, RZ ;  /* 0x000100005c597824 */ /* 0x000fe200078e00ff */
[----:B------:R-:W-:Y:S01]  /*74c0*/  F2FP.BF16.F32.PACK_AB R95, R95, R93 ;  /* 0x0000005d5f5f723e */ /* 0x000fe200000010ff */
[C---:B------:R-:W-:Y:S01]  /*74d0*/  IMAD.U32 R93, R48.reuse, 0x10000, RZ ;  /* 0x00010000305d7824 */ /* 0x040fe200078e00ff */
[----:B------:R-:W-:Y:S01]  /*74e0*/  LOP3.LUT R48, R48, 0xffff0000, RZ, 0xc0, !PT ;  /* 0xffff000030307812 */ /* 0x000fe200078ec0ff */
[----:B------:R-:W-:-:S02]  /*74f0*/  FMUL.FTZ R163, R89, R79 ;  /* 0x0000004f59a37220 */ /* 0x000fc40000410000 */
[-C--:B------:R-:W-:Y:S02]  /*7500*/  FMUL.FTZ R89, R89, R93.reuse ;  /* 0x0000005d59597220 */ /* 0x080fe40000410000 */
        /* <DEDUP_REMOVED lines=22> */
[CC--:B------:R-:W-:Y:S01]  /*7670*/  FMUL.FTZ R88, R76.reuse, R77.reuse ;  /* 0x0000004d4c587220 */ /* 0x0c0fe20000410000 */
[-C--:B------:R-:W-:Y:S01]  /*7680*/  FMUL.FTZ R76, R76, R78.reuse ;  /* 0x0000004e4c4c7220 */ /* 0x080fe20000410000 */
[----:B------:R-:W-:Y:S02]  /*7690*/  IMAD.MOV.U32 R89, RZ, RZ, R49 ;  /* 0x000000ffff597224 */ /* 0x000fe400078e0031 */
        /* <DEDUP_REMOVED lines=8> */
.L_x_3722:
[----:B------:R-:W-:Y:S05]  /*7720*/  BSYNC B3 ;  /* 0x0000000000037941 */ /* 0x000fea0003800000 */
.L_x_3721:
[----:B------:R-:W-:-:S13]  /*7730*/  ISETP.GE.AND P4, PT, R162, R148, PT ;  /* 0x00000094a200720c */ /* 0x000fda0003f86270 */
        /* <DEDUP_REMOVED lines=11> */
.L_x_3720:
[----:B------:R-:W-:Y:S05]  /*77f0*/  BSYNC B2 ;  /* 0x0000000000027941 */ /* 0x000fea0003800000 */
.L_x_3719:
[----:B------:R-:W-:Y:S01]  /*7800*/  ISETP.NE.AND P4, PT, R33, RZ, PT ;  /* 0x000000ff2100720c */ /* 0x000fe20003f85270 */
[----:B------:R-:W-:-:S12]  /*7810*/  BSSY B2, `(.L_x_3723) ;  /* 0x0000080000027945 */ /* 0x000fd80003800000 */
[----:B------:R-:W-:Y:S05]  /*7820*/  @!P4 BRA `(.L_x_3724) ;  /* 0x0000000400f8c947 */ /* 0x000fea0003800000 */
[----:B--2---:R-:W-:Y:S01]  /*7830*/  SEL R48, R127, R152, !P1 ;  /* 0x000000987f307207 */ /* 0x004fe20004800000 */
        /* <DEDUP_REMOVED lines=112> */
.L_x_3726:
[----:B------:R-:W-:Y:S05]  /*7f40*/  BSYNC B3 ;  /* 0x0000000000037941 */ /* 0x000fea0003800000 */
.L_x_3725:
        /* <DEDUP_REMOVED lines=12> */
.L_x_3724:
[----:B------:R-:W-:Y:S05]  /*8010*/  BSYNC B2 ;  /* 0x0000000000027941 */ /* 0x000fea0003800000 */
.L_x_3723:
[----:B------:R-:W-:-:S13]  /*8020*/  ISETP.NE.AND P4, PT, R34, RZ, PT ;  /* 0x000000ff2200720c */ /* 0x000fda0003f85270 */
[----:B------:R-:W-:Y:S05]  /*8030*/  @!P4 BRA `(.L_x_3718) ;  /* 0x000000080008c947 */ /* 0x000fea0003800000 */
[----:B---3--:R-:W3:Y:S01]  /*8040*/  LDL R44, [R1+0x10] ;  /* 0x00001000012c7983 */ /* 0x008ee20000100800 */
[----:B------:R-:W-:Y:S01]  /*8050*/  IADD3 R56, P4, P5, R116, R132, R28 ;  /* 0x0000008474387210 */ /* 0x000fe20007d9e01c */
[----:B------:R-:W-:Y:S03]  /*8060*/  BSSY B2, `(.L_x_3727) ;  /* 0x0000075000027945 */ /* 0x000fe60003800000 */
[----:B------:R-:W-:Y:S02]  /*8070*/  IADD3.X R57, R7, R157, R32, P4, P5 ;  /* 0x0000009d07397210 */ /* 0x000fe400027ea420 */
[----:B------:R-:W-:Y:S02]  /*8080*/  ISETP.GE.AND P4, PT, R3, R126, PT ;  /* 0x0000007e0300720c */ /* 0x000fe40003f86270 */
[----:B---3--:R-:W-:-:S04]  /*8090*/  LOP3.LUT P6, RZ, R44, 0x1, RZ, 0xc0, !PT ;  /* 0x000000012cff7812 */ /* 0x008fc800078cc0ff */
[----:B------:R-:W-:-:S04]  /*80a0*/  SEL R44, R127, R152, !P6 ;  /* 0x000000987f2c7207 */ /* 0x000fc80007000000 */
        /* <DEDUP_REMOVED lines=11> */
[C---:B--2---:R-:W-:Y:S02]  /*8160*/  IMAD R48, R16.reuse, 0x5400, R44 ;  /* 0x0000540010307824 */ /* 0x044fe400078e022c */
[----:B------:R-:W-:Y:S02]  /*8170*/  IMAD R44, R16, 0x5400, R144 ;  /* 0x00005400102c7824 */ /* 0x000fe400078e0290 */
[--C-:B------:R-:W-:Y:S02]  /*8180*/  IMAD R48, R48, 0x2, R2.reuse ;  /* 0x0000000230307824 */ /* 0x100fe400078e0202 */
[----:B------:R-:W-:-:S04]  /*8190*/  IMAD R44, R44, 0x2, R2 ;  /* 0x000000022c2c7824 */ /* 0x000fc800078e0202 */
[----:B------:R-:W0:Y:S04]  /*81a0*/  LDS.128 R48, [R48+0x21400] ;  /* 0x0214000030307984 */ /* 0x000e280000000c00 */
[----:B------:R-:W2:Y:S01]  /*81b0*/  LDS.128 R44, [R44+0x21400] ;  /* 0x021400002c2c7984 */ /* 0x000ea20000000c00 */
[----:B------:R-:W-:Y:S05]  /*81c0*/  @P4 BRA `(.L_x_3728) ;  /* 0x0000000400784947 */ /* 0x000fea0003800000 */
[--C-:B------:R-:W-:Y:S01]  /*81d0*/  SHF.R.U32.HI R59, RZ, 0x10, R41.reuse ;  /* 0x00000010ff3b7819 */ /* 0x100fe20000011629 */
[----:B0-----:R-:W-:Y:S01]  /*81e0*/  IMAD.U32 R77, R49, 0x10000, RZ ;  /* 0x00010000314d7824 */ /* 0x001fe200078e00ff */
[----:B------:R-:W-:Y:S02]  /*81f0*/  SHF.R.U64 R40, R40, 0x10, R41 ;  /* 0x0000001028287819 */ /* 0x000fe40000001229 */
[----:B------:R-:W-:Y:S02]  /*8200*/  SHF.R.U32.HI R76, RZ, 0x10, R53 ;  /* 0x00000010ff4c7819 */ /* 0x000fe40000011635 */
[--C-:B------:R-:W-:Y:S02]  /*8210*/  SHF.R.U64 R41, R42, 0x10, R43.reuse ;  /* 0x000000102a297819 */ /* 0x100fe4000000122b */
[----:B------:R-:W-:Y:S02]  /*8220*/  SHF.R.U32.HI R42, RZ, 0x10, R43 ;  /* 0x00000010ff2a7819 */ /* 0x000fe4000001162b */
[----:B------:R-:W-:Y:S01]  /*8230*/  PRMT R43, R179, 0x5432, R59 ;  /* 0x00005432b32b7816 */ /* 0x000fe2000000003b */
[----:B--2---:R-:W-:Y:S01]  /*8240*/  IMAD.U32 R59, R45, 0x10000, RZ ;  /* 0x000100002d3b7824 */ /* 0x004fe200078e00ff */
[----:B------:R-:W-:-:S02]  /*8250*/  PRMT R179, R179, 0x5410, R76 ;  /* 0x00005410b3b37816 */ /* 0x000fc4000000004c */
[----:B------:R-:W-:Y:S01]  /*8260*/  LOP3.LUT R45, R45, 0xffff0000, RZ, 0xc0, !PT ;  /* 0xffff00002d2d7812 */ /* 0x000fe200078ec0ff */
[C---:B------:R-:W-:Y:S01]  /*8270*/  IMAD.U32 R78, R43.reuse, 0x10000, RZ ;  /* 0x000100002b4e7824 */ /* 0x040fe200078e00ff */
[----:B------:R-:W-:Y:S01]  /*8280*/  LOP3.LUT R43, R43, 0xffff0000, RZ, 0xc0, !PT ;  /* 0xffff00002b2b7812 */ /* 0x000fe200078ec0ff */
[C---:B------:R-:W-:Y:S01]  /*8290*/  IMAD.U32 R76, R179.reuse, 0x10000, RZ ;  /* 0x00010000b34c7824 */ /* 0x040fe200078e00ff */
[----:B------:R-:W-:Y:S02]  /*82a0*/  LOP3.LUT R179, R179, 0xffff0000, RZ, 0xc0, !PT ;  /* 0xffff0000b3b37812 */ /* 0x000fe400078ec0ff */
[C---:B------:R-:W-:Y:S01]  /*82b0*/  PRMT R40, R178.reuse, 0x5432, R40 ;  /* 0x00005432b2287816 */ /* 0x040fe20000000028 */
[C---:B------:R-:W-:Y:S01]  /*82c0*/  FMUL.FTZ R79, R77.reuse, R76 ;  /* 0x0000004c4d4f7220 */ /* 0x040fe20000410000 */
[-C--:B------:R-:W-:Y:S01]  /*82d0*/  FMUL.FTZ R77, R77, R78.reuse ;  /* 0x0000004e4d4d7220 */ /* 0x080fe20000410000 */
[----:B------:R-:W-:Y:S02]  /*82e0*/  PRMT R178, R178, 0x5410, R42 ;  /* 0x00005410b2b27816 */ /* 0x000fe4000000002a */
[C---:B------:R-:W-:Y:S01]  /*82f0*/  FFMA.FTZ R79, R59.reuse, R78, -R79 ;  /* 0x0000004e3b4f7223 */ /* 0x040fe2000001084f */
[----:B------:R-:W-:Y:S01]  /*8300*/  FFMA.FTZ R77, R59, R76, R77 ;  /* 0x0000004c3b4d7223 */ /* 0x000fe2000001004d */
[----:B------:R-:W-:-:S02]  /*8310*/  LOP3.LUT R59, R49, 0xffff0000, RZ, 0xc0, !PT ;  /* 0xffff0000313b7812 */ /* 0x000fc400078ec0ff */
[----:B------:R-:W-:Y:S02]  /*8320*/  SHF.R.U32.HI R76, RZ, 0x10, R55 ;  /* 0x00000010ff4c7819 */ /* 0x000fe40000011637 */
[----:B------:R-:W-:Y:S01]  /*8330*/  SHF.R.U64 R52, R52, 0x10, R53 ;  /* 0x0000001034347819 */ /* 0x000fe20000001235 */
[C---:B------:R-:W-:Y:S01]  /*8340*/  FMUL.FTZ R49, R59.reuse, R179 ;  /* 0x000000b33b317220 */ /* 0x040fe20000410000 */
[-C--:B------:R-:W-:Y:S01]  /*8350*/  FMUL.FTZ R59, R59, R43.reuse ;  /* 0x0000002b3b3b7220 */ /* 0x080fe20000410000 */
[----:B------:R-:W-:Y:S01]  /*8360*/  PRMT R76, R177, 0x5432, R76 ;  /* 0x00005432b14c7816 */ /* 0x000fe2000000004c */
[----:B------:R-:W-:Y:S02]  /*8370*/  IMAD.U32 R53, R178, 0x10000, RZ ;  /* 0x00010000b2357824 */ /* 0x000fe400078e00ff */
[C---:B------:R-:W-:Y:S01]  /*8380*/  FFMA.FTZ R49, R45.reuse, R43, -R49 ;  /* 0x0000002b2d317223 */ /* 0x040fe20000010831 */
[----:B------:R-:W-:Y:S01]  /*8390*/  FFMA.FTZ R59, R45, R179, R59 ;  /* 0x000000b32d3b7223 */ /* 0x000fe2000001003b */
[----:B------:R-:W-:Y:S01]  /*83a0*/  IMAD.U32 R45, R51, 0x10000, RZ ;  /* 0x00010000332d7824 */ /* 0x000fe200078e00ff */
[----:B------:R-:W-:Y:S01]  /*83b0*/  PRMT R42, R176, 0x5432, R52 ;  /* 0x00005432b02a7816 */ /* 0x000fe20000000034 */
[C---:B------:R-:W-:Y:S01]  /*83c0*/  IMAD.U32 R43, R76.reuse, 0x10000, RZ ;  /* 0x000100004c2b7824 */ /* 0x040fe200078e00ff */
[----:B------:R-:W-:Y:S01]  /*83d0*/  LOP3.LUT R76, R76, 0xffff0000, RZ, 0xc0, !PT ;  /* 0xffff00004c4c7812 */ /* 0x000fe200078ec0ff */
[----:B------:R-:W-:Y:S01]  /*83e0*/  IMAD.U32 R52, R47, 0x10000, RZ ;  /* 0x000100002f347824 */ /* 0x000fe200078e00ff */
[----:B------:R-:W-:Y:S01]  /*83f0*/  SHF.R.U64 R54, R54, 0x10, R55 ;  /* 0x0000001036367819 */ /* 0x000fe20000001237 */
[C---:B------:R-:W-:Y:S01]  /*8400*/  FMUL.FTZ R78, R45.reuse, R43 ;  /* 0x0000002b2d4e7220 */ /* 0x040fe20000410000 */
[----:B------:R-:W-:Y:S01]  /*8410*/  FMUL.FTZ R45, R45, R53 ;  /* 0x000000352d2d7220 */ /* 0x000fe20000410000 */
[----:B------:R-:W-:Y:S01]  /*8420*/  PRMT R41, R177, 0x5410, R41 ;  /* 0x00005410b1297816 */ /* 0x000fe20000000029 */
[----:B------:R-:W-:-:S02]  /*8430*/  IMAD.U32 R55, R50, 0x10000, RZ ;  /* 0x0001000032377824 */ /* 0x000fc400078e00ff */
[C---:B------:R-:W-:Y:S01]  /*8440*/  FFMA.FTZ R53, R52.reuse, R53, -R78 ;  /* 0x0000003534357223 */ /* 0x040fe2000001084e */
[----:B------:R-:W-:Y:S01]  /*8450*/  FFMA.FTZ R52, R52, R43, R45 ;  /* 0x0000002b34347223 */ /* 0x000fe2000001002d */
[----:B------:R-:W-:Y:S02]  /*8460*/  LOP3.LUT R78, R51, 0xffff0000, RZ, 0xc0, !PT ;  /* 0xffff0000334e7812 */ /* 0x000fe400078ec0ff */
[----:B------:R-:W-:Y:S02]  /*8470*/  LOP3.LUT R45, R178, 0xffff0000, RZ, 0xc0, !PT ;  /* 0xffff0000b22d7812 */ /* 0x000fe400078ec0ff */
[----:B------:R-:W-:Y:S01]  /*8480*/  LOP3.LUT R43, R47, 0xffff0000, RZ, 0xc0, !PT ;  /* 0xffff00002f2b7812 */ /* 0x000fe200078ec0ff */
[----:B------:R-:W-:Y:S01]  /*8490*/  FMUL.FTZ R51, R78, R76 ;  /* 0x0000004c4e337220 */ /* 0x000fe20000410000 */
[----:B------:R-:W-:Y:S01]  /*84a0*/  PRMT R54, R176, 0x5410, R54 ;  /* 0x00005410b0367816 */ /* 0x000fe20000000036 */
[----:B------:R-:W-:Y:S01]  /*84b0*/  FMUL.FTZ R47, R78, R45 ;  /* 0x0000002d4e2f7220 */ /* 0x000fe20000410000 */
[----:B------:R-:W-:-:S02]  /*84c0*/  IMAD.U32 R78, R40, 0x10000, RZ ;  /* 0x00010000284e7824 */ /* 0x000fc400078e00ff */
[C---:B------:R-:W-:Y:S01]  /*84d0*/  FFMA.FTZ R45, R43.reuse, R45, -R51 ;  /* 0x0000002d2b2d7223 */ /* 0x040fe20000010833 */
[----:B------:R-:W-:Y:S02]  /*84e0*/  IMAD.U32 R51, R42, 0x10000, RZ ;  /* 0x000100002a337824 */ /* 0x000fe400078e00ff */
[----:B------:R-:W-:Y:S01]  /*84f0*/  FFMA.FTZ R43, R43, R76, R47 ;  /* 0x0000004c2b2b7223 */ /* 0x000fe2000001002f */
[C---:B------:R-:W-:Y:S01]  /*8500*/  IMAD.U32 R76, R48.reuse, 0x10000, RZ ;  /* 0x00010000304c7824 */ /* 0x040fe200078e00ff */
        /* <DEDUP_REMOVED lines=8> */
[----:B------:R-:W-:Y:S01]  /*8590*/  LOP3.LUT R44, R44, 0xffff0000, RZ, 0xc0, !PT ;  /* 0xffff00002c2c7812 */ /* 0x000fe200078ec0ff */
        /* <DEDUP_REMOVED lines=16> */
[----:B------:R-:W-:Y:S01]  /*86a0*/  FMUL.FTZ R50, R50, R41 ;  /* 0x0000002932327220 */ /* 0x000fe20000410000 */
[----:B------:R-:W-:Y:S02]  /*86b0*/  F2FP.BF16.F32.PACK_AB R49, R49, R79 ;  /* 0x0000004f3131723e */ /* 0x000fe400000010ff */
[C---:B------:R-:W-:Y:S01]  /*86c0*/  FFMA.FTZ R40, R46.reuse, R41, -R40 ;  /* 0x000000292e287223 */ /* 0x040fe20000010828 */
[----:B------:R-:W-:Y:S01]  /*86d0*/  F2FP.BF16.F32.PACK_AB R47, R47, R88 ;  /* 0x000000582f2f723e */ /* 0x000fe200000010ff */
        /* <DEDUP_REMOVED lines=13> */
.L_x_3728:
[----:B------:R-:W-:Y:S05]  /*87b0*/  BSYNC B2 ;  /* 0x0000000000027941 */ /* 0x000fea0003800000 */
.L_x_3727:
[----:B------:R-:W-:-:S13]  /*87c0*/  ISETP.GE.AND P4, PT, R58, R148, PT ;  /* 0x000000943a00720c */ /* 0x000fda0003f86270 */
[--C-:B------:R-:W-:Y:S02]  /*87d0*/  @!P4 SHF.R.S32.HI R40, RZ, 0x1f, R58.reuse ;  /* 0x0000001fff28c819 */ /* 0x100fe4000001143a */
[----:B------:R-:W-:-:S04]  /*87e0*/  @!P4 IADD3 R58, P5, P6, R116, R132, R58 ;  /* 0x00000084743ac210 */ /* 0x000fc80007ebe03a */
[----:B------:R-:W-:Y:S02]  /*87f0*/  @!P4 IADD3.X R157, R7, R157, R40, P5, P6 ;  /* 0x0000009d079dc210 */ /* 0x000fe40002fec428 */
[----:B------:R-:W-:-:S04]  /*8800*/  LEA R40, P5, R56, R124, 0x1 ;  /* 0x0000007c38287211 */ /* 0x000fc800078a08ff */
[----:B------:R-:W-:Y:S02]  /*8810*/  LEA.HI.X R41, R56, R125, R57, 0x1, P5 ;  /* 0x0000007d38297211 */ /* 0x000fe400028f0c39 */
[----:B------:R-:W-:-:S03]  /*8820*/  @!P4 LEA R42, P5, R58, R124, 0x1 ;  /* 0x0000007c3a2ac211 */ /* 0x000fc600078a08ff */
[----:B--2---:R4:W-:Y:S01]  /*8830*/  STG.E.128 desc[UR60][R40.64], R44 ;  /* 0x0000002c28007986 */ /* 0x0049e2000c101d3c */
[----:B------:R-:W-:-:S05]  /*8840*/  @!P4 LEA.HI.X R43, R58, R125, R157, 0x1, P5 ;  /* 0x0000007d3a2bc211 */ /* 0x000fca00028f0c9d */
[----:B0-----:R4:W-:Y:S04]  /*8850*/  @!P4 STG.E.128 desc[UR60][R42.64], R48 ;  /* 0x000000302a00c986 */ /* 0x0019e8000c101d3c */
.L_x_3718:
[----:B------:R-:W-:Y:S05]  /*8860*/  BSYNC B1 ;  /* 0x0000000000017941 */ /* 0x000fea0003800000 */
.L_x_3717:
[-C--:B--2-4-:R-:W-:Y:S02]  /*8870*/  IMAD R40, R153, R130.reuse, RZ ;  /* 0x0000008299287224 */ /* 0x094fe400078e02ff */
        /* <DEDUP_REMOVED lines=11> */
[----:B---3--:R-:W-:Y:S02]  /*8930*/  IADD3 R49, P3, P4, R116, R128, R26 ;  /* 0x0000008074317210 */ /* 0x008fe40007c7e01a */
[----:B------:R-:W-:Y:S02]  /*8940*/  LEA.HI R41, R41, R40, RZ, 0x4 ;  /* 0x0000002829297211 */ /* 0x000fe400078f20ff */
[----:B------:R-:W-:-:S02]  /*8950*/  IADD3.X R50, R7, R52, R30, P3, P4 ;  /* 0x0000003407327210 */ /* 0x000fc40001fe841e */
[----:B------:R-:W-:Y:S02]  /*8960*/  LEA.HI.SX32 R48, R41, R120, 0x1c ;  /* 0x0000007829307211 */ /* 0x000fe400078fe2ff */
[----:B------:R-:W-:Y:S02]  /*8970*/  ISETP.GE.AND P3, PT, R18, R126, PT ;  /* 0x0000007e1200720c */ /* 0x000fe40003f66270 */
        /* <DEDUP_REMOVED lines=16> */
[----:B0-----:R-:W-:Y:S01]  /*8a80*/  IMAD.U32 R58, R41, 0x10000, RZ ;  /* 0x00010000293a7824 */ /* 0x001fe200078e00ff */
[----:B------:R-:W-:Y:S01]  /*8a90*/  SHF.R.U32.HI R55, RZ, 0x10, R69 ;  /* 0x00000010ff377819 */ /* 0x000fe20000011645 */
[----:B------:R-:W-:Y:S01]  /*8aa0*/  IMAD.U32 R57, R40, 0x10000, RZ ;  /* 0x0001000028397824 */ /* 0x000fe200078e00ff */
[----:B------:R-:W-:Y:S01]  /*8ab0*/  PRMT R56, R175, 0x5432, R56 ;  /* 0x00005432af387816 */ /* 0x000fe20000000038 */
[----:B--2---:R-:W-:Y:S01]  /*8ac0*/  IMAD.U32 R77, R46, 0x10000, RZ ;  /* 0x000100002e4d7824 */ /* 0x004fe200078e00ff */
[----:B------:R-:W-:Y:S02]  /*8ad0*/  PRMT R55, R173, 0x5432, R55 ;  /* 0x00005432ad377816 */ /* 0x000fe40000000037 */
[----:B------:R-:W-:Y:S01]  /*8ae0*/  SHF.R.U64 R51, R68, 0x10, R69 ;  /* 0x0000001044337819 */ /* 0x000fe20000001245 */
[C---:B------:R-:W-:Y:S01]  /*8af0*/  IMAD.U32 R69, R45.reuse, 0x10000, RZ ;  /* 0x000100002d457824 */ /* 0x040fe200078e00ff */
[----:B------:R-:W-:Y:S01]  /*8b00*/  LOP3.LUT R45, R45, 0xffff0000, RZ, 0xc0, !PT ;  /* 0xffff00002d2d7812 */ /* 0x000fe200078ec0ff */
[C---:B------:R-:W-:Y:S01]  /*8b10*/  IMAD.U32 R59, R56.reuse, 0x10000, RZ ;  /* 0x00010000383b7824 */ /* 0x040fe200078e00ff */
[----:B------:R-:W-:Y:S01]  /*8b20*/  LOP3.LUT R56, R56, 0xffff0000, RZ, 0xc0, !PT ;  /* 0xffff000038387812 */ /* 0x000fe200078ec0ff */
[----:B------:R-:W-:Y:S01]  /*8b30*/  IMAD.U32 R68, R55, 0x10000, RZ ;  /* 0x0001000037447824 */ /* 0x000fe200078e00ff */
[----:B------:R-:W-:-:S02]  /*8b40*/  SHF.R.U64 R54, R86, 0x10, R87 ;  /* 0x0000001056367819 */ /* 0x000fc40000001257 */
[----:B------:R-:W-:Y:S01]  /*8b50*/  LOP3.LUT R55, R55, 0xffff0000, RZ, 0xc0, !PT ;  /* 0xffff000037377812 */ /* 0x000fe200078ec0ff */
[----:B------:R-:W-:Y:S01]  /*8b60*/  FMUL.FTZ R78, R45, R56 ;  /* 0x000000382d4e7220 */ /* 0x000fe20000410000 */
[----:B------:R-:W-:Y:S01]  /*8b70*/  SHF.R.U64 R53, R70, 0x10, R71 ;  /* 0x0000001046357819 */ /* 0x000fe20000001247 */
[-C--:B------:R-:W-:Y:S01]  /*8b80*/  FMUL.FTZ R76, R69, R68.reuse ;  /* 0x00000044454c7220 */ /* 0x080fe20000410000 */
[----:B------:R-:W-:Y:S01]  /*8b90*/  SHF.R.U32.HI R86, RZ, 0x10, R87 ;  /* 0x00000010ff567819 */ /* 0x000fe20000011657 */
[----:B------:R-:W-:Y:S01]  /*8ba0*/  FMUL.FTZ R45, R45, R55 ;  /* 0x000000372d2d7220 */ /* 0x000fe20000410000 */
[----:B------:R-:W-:Y:S01]  /*8bb0*/  SHF.R.U32.HI R70, RZ, 0x10, R71 ;  /* 0x00000010ff467819 */ /* 0x000fe20000011647 */
[-C--:B------:R-:W-:Y:S01]  /*8bc0*/  FMUL.FTZ R71, R69, R59.reuse ;  /* 0x0000003b45477220 */ /* 0x080fe20000410000 */
[----:B------:R-:W-:Y:S01]  /*8bd0*/  LOP3.LUT R41, R41, 0xffff0000, RZ, 0xc0, !PT ;  /* 0xffff000029297812 */ /* 0x000fe200078ec0ff */
[----:B------:R-:W-:Y:S01]  /*8be0*/  FFMA.FTZ R76, R58, R59, R76 ;  /* 0x0000003b3a4c7223 */ /* 0x000fe2000001004c */
[----:B------:R-:W-:Y:S01]  /*8bf0*/  PRMT R86, R174, 0x5432, R86 ;  /* 0x00005432ae567816 */ /* 0x000fe20000000056 */
[----:B------:R-:W-:Y:S01]  /*8c00*/  FFMA.FTZ R71, R58, R68, -R71 ;  /* 0x000000443a477223 */ /* 0x000fe20000010847 */
[----:B------:R-:W-:Y:S01]  /*8c10*/  PRMT R70, R172, 0x5432, R70 ;  /* 0x00005432ac467816 */ /* 0x000fe20000000046 */
[C---:B------:R-:W-:Y:S01]  /*8c20*/  FFMA.FTZ R78, R41.reuse, R55, -R78 ;  /* 0x00000037294e7223 */ /* 0x040fe2000001084e */
[----:B------:R-:W-:Y:S01]  /*8c30*/  FFMA.FTZ R45, R41, R56, R45 ;  /* 0x00000038292d7223 */ /* 0x000fe2000001002d */
[C---:B------:R-:W-:Y:S01]  /*8c40*/  IMAD.U32 R68, R47.reuse, 0x10000, RZ ;  /* 0x000100002f447824 */ /* 0x040fe200078e00ff */
[----:B------:R-:W-:Y:S01]  /*8c50*/  SHF.R.U64 R84, R84, 0x10, R85 ;  /* 0x0000001054547819 */ /* 0x000fe20000001255 */
[----:B------:R-:W-:Y:S01]  /*8c60*/  IMAD.U32 R41, R86, 0x10000, RZ ;  /* 0x0001000056297824 */ /* 0x000fe200078e00ff */
[----:B------:R-:W-:Y:S01]  /*8c70*/  LOP3.LUT R47, R47, 0xffff0000, RZ, 0xc0, !PT ;  /* 0xffff00002f2f7812 */ /* 0x000fe200078ec0ff */
[----:B------:R-:W-:Y:S01]  /*8c80*/  IMAD.U32 R55, R70, 0x10000, RZ ;  /* 0x0001000046377824 */ /* 0x000fe200078e00ff */
[----:B------:R-:W-:Y:S01]  /*8c90*/  LOP3.LUT R86, R86, 0xffff0000, RZ, 0xc0, !PT ;  /* 0xffff000056567812 */ /* 0x000fe200078ec0ff */
[----:B------:R-:W-:Y:S01]  /*8ca0*/  FMUL.FTZ R56, R68, R41 ;  /* 0x0000002944387220 */ /* 0x000fe20000410000 */
[----:B------:R-:W-:-:S02]  /*8cb0*/  IMAD.U32 R59, R43, 0x10000, RZ ;  /* 0x000100002b3b7824 */ /* 0x000fc400078e00ff */
[-C--:B------:R-:W-:Y:S01]  /*8cc0*/  FMUL.FTZ R68, R68, R55.reuse ;  /* 0x0000003744447220 */ /* 0x080fe20000410000 */
[----:B------:R-:W-:Y:S01]  /*8cd0*/  PRMT R84, R175, 0x5410, R84 ;  /* 0x00005410af547816 */ /* 0x000fe20000000054 */
[----:B------:R-:W-:Y:S01]  /*8ce0*/  IMAD.U32 R69, R44, 0x10000, RZ ;  /* 0x000100002c457824 */ /* 0x000fe200078e00ff */
[----:B------:R-:W-:Y:S01]  /*8cf0*/  LOP3.LUT R43, R43, 0xffff0000, RZ, 0xc0, !PT ;  /* 0xffff00002b2b7812 */ /* 0x000fe200078ec0ff */
[C---:B------:R-:W-:Y:S01]  /*8d00*/  FFMA.FTZ R56, R59.reuse, R55, -R56 ;  /* 0x000000373b387223 */ /* 0x040fe20000010838 */
[----:B------:R-:W-:Y:S01]  /*8d10*/  LOP3.LUT R70, R70, 0xffff0000, RZ, 0xc0, !PT ;  /* 0xffff000046467812 */ /* 0x000fe200078ec0ff */
[----:B------:R-:W-:Y:S01]  /*8d20*/  FFMA.FTZ R68, R59, R41, R68 ;  /* 0x000000293b447223 */ /* 0x000fe20000010044 */
[----:B------:R-:W-:Y:S01]  /*8d30*/  PRMT R51, R173, 0x5410, R51 ;  /* 0x00005410ad337816 */ /* 0x000fe20000000033 */
[C---:B------:R-:W-:Y:S01]  /*8d40*/  FMUL.FTZ R59, R47.reuse, R86 ;  /* 0x000000562f3b7220 */ /* 0x040fe20000410000 */
[----:B------:R-:W-:Y:S02]  /*8d50*/  IMAD.U32 R55, R84, 0x10000, RZ ;  /* 0x0001000054377824 */ /* 0x000fe400078e00ff */
[-C--:B------:R-:W-:Y:S01]  /*8d60*/  FMUL.FTZ R47, R47, R70.reuse ;  /* 0x000000462f2f7220 */ /* 0x080fe20000410000 */
[----:B------:R-:W-:Y:S01]  /*8d70*/  LOP3.LUT R44, R44, 0xffff0000, RZ, 0xc0, !PT ;  /* 0xffff00002c2c7812 */ /* 0x000fe200078ec0ff */
[----:B------:R-:W-:Y:S01]  /*8d80*/  FFMA.FTZ R59, R43, R70, -R59 ;  /* 0x000000462b3b7223 */ /* 0x000fe2000001083b */
[C---:B------:R-:W-:Y:S01]  /*8d90*/  IMAD.U32 R41, R51.reuse, 0x10000, RZ ;  /* 0x0001000033297824 */ /* 0x040fe200078e00ff */
[----:B------:R-:W-:Y:S01]  /*8da0*/  LOP3.LUT R70, R51, 0xffff0000, RZ, 0xc0, !PT ;  /* 0xffff000033467812 */ /* 0x000fe200078ec0ff */
[C---:B------:R-:W-:Y:S01]  /*8db0*/  FMUL.FTZ R51, R69.reuse, R55 ;  /* 0x0000003745337220 */ /* 0x040fe20000410000 */
[----:B------:R-:W-:Y:S01]  /*8dc0*/  PRMT R54, R174, 0x5410, R54 ;  /* 0x00005410ae367816 */ /* 0x000fe20000000036 */
[-C--:B------:R-:W-:Y:S01]  /*8dd0*/  FMUL.FTZ R69, R69, R41.reuse ;  /* 0x0000002945457220 */ /* 0x080fe20000410000 */
[----:B------:R-:W-:Y:S01]  /*8de0*/  LOP3.LUT R84, R84, 0xffff0000, RZ, 0xc0, !PT ;  /* 0xffff000054547812 */ /* 0x000fe200078ec0ff */
[----:B------:R-:W-:Y:S01]  /*8df0*/  FFMA.FTZ R47, R43, R86, R47 ;  /* 0x000000562b2f7223 */ /* 0x000fe2000001002f */
[----:B------:R-:W-:Y:S01]  /*8e00*/  PRMT R53, R172, 0x5410, R53 ;  /* 0x00005410ac357816 */ /* 0x000fe20000000035 */
[C---:B------:R-:W-:Y:S01]  /*8e10*/  FFMA.FTZ R51, R57.reuse, R41, -R51 ;  /* 0x0000002939337223 */ /* 0x040fe20000010833 */
[----:B------:R-:W-:Y:S01]  /*8e20*/  LOP3.LUT R40, R40, 0xffff0000, RZ, 0xc0, !PT ;  /* 0xffff000028287812 */ /* 0x000fe200078ec0ff */
[----:B------:R-:W-:Y:S01]  /*8e30*/  FMUL.FTZ R43, R44, R84 ;  /* 0x000000542c2b7220 */ /* 0x000fe20000410000 */
[----:B------:R-:W-:Y:S01]  /*8e40*/  IMAD.U32 R41, R54, 0x10000, RZ ;  /* 0x0001000036297824 */ /* 0x000fe200078e00ff */
[----:B------:R-:W-:Y:S01]  /*8e50*/  LOP3.LUT R46, R46, 0xffff0000, RZ, 0xc0, !PT ;  /* 0xffff00002e2e7812 */ /* 0x000fe200078ec0ff */
[----:B------:R-:W-:Y:S01]  /*8e60*/  FMUL.FTZ R44, R44, R70 ;  /* 0x000000462c2c7220 */ /* 0x000fe20000410000 */
[----:B------:R-:W-:Y:S01]  /*8e70*/  LOP3.LUT R54, R54, 0xffff0000, RZ, 0xc0, !PT ;  /* 0xffff000036367812 */ /* 0x000fe200078ec0ff */
[----:B------:R-:W-:Y:S01]  /*8e80*/  FFMA.FTZ R69, R57, R55, R69 ;  /* 0x0000003739457223 */ /* 0x000fe20000010045 */
[C---:B------:R-:W-:Y:S01]  /*8e90*/  IMAD.U32 R58, R42.reuse, 0x10000, RZ ;  /* 0x000100002a3a7824 */ /* 0x040fe200078e00ff */
[----:B------:R-:W-:Y:S01]  /*8ea0*/  LOP3.LUT R42, R42, 0xffff0000, RZ, 0xc0, !PT ;  /* 0xffff00002a2a7812 */ /* 0x000fe200078ec0ff */
[----:B------:R-:W-:-:S02]  /*8eb0*/  IMAD.U32 R55, R53, 0x10000, RZ ;  /* 0x0001000035377824 */ /* 0x000fc400078e00ff */
[C---:B------:R-:W-:Y:S01]  /*8ec0*/  FFMA.FTZ R43, R40.reuse, R70, -R43 ;  /* 0x00000046282b7223 */ /* 0x040fe2000001082b */
[----:B------:R-:W-:Y:S01]  /*8ed0*/  LOP3.LUT R53, R53, 0xffff0000, RZ, 0xc0, !PT ;  /* 0xffff000035357812 */ /* 0x000fe200078ec0ff */
[----:B------:R-:W-:Y:S01]  /*8ee0*/  FFMA.FTZ R44, R40, R84, R44 ;  /* 0x00000054282c7223 */ /* 0x000fe2000001002c */
[C---:B------:R-:W-:Y:S01]  /*8ef0*/  FMUL.FTZ R40, R77.reuse, R41 ;  /* 0x000000294d287220 */ /* 0x040fe20000410000 */
[CC--:B------:R-:W-:Y:S01]  /*8f00*/  FMUL.FTZ R57, R46.reuse, R54.reuse ;  /* 0x000000362e397220 */ /* 0x0c0fe20000410000 */
[----:B------:R-:W-:Y:S01]  /*8f10*/  FMUL.FTZ R77, R77, R55 ;  /* 0x000000374d4d7220 */ /* 0x000fe20000410000 */
[----:B------:R-:W-:Y:S01]  /*8f20*/  FMUL.FTZ R46, R46, R53 ;  /* 0x000000352e2e7220 */ /* 0x000fe20000410000 */
[----:B------:R-:W-:Y:S01]  /*8f30*/  FFMA.FTZ R40, R58, R55, -R40 ;  /* 0x000000373a287223 */ /* 0x000fe20000010828 */
[----:B------:R-:W-:Y:S01]  /*8f40*/  FFMA.FTZ R57, R42, R53, -R57 ;  /* 0x000000352a397223 */ /* 0x000fe20000010839 */
[----:B------:R-:W-:Y:S01]  /*8f50*/  F2FP.BF16.F32.PACK_AB R43, R43, R51 ;  /* 0x000000332b2b723e */ /* 0x000fe200000010ff */
[----:B------:R-:W-:Y:S01]  /*8f60*/  FFMA.FTZ R77, R58, R41, R77 ;  /* 0x000000293a4d7223 */ /* 0x000fe2000001004d */
        /* <DEDUP_REMOVED lines=11> */
[----:B------:R-:W-:-:S07]  /*9020*/  F2FP.BF16.F32.PACK_AB R46, R46, R77 ;  /* 0x0000004d2e2e723e */ /* 0x000fce00000010ff */
.L_x_3732:
[----:B------:R-:W-:Y:S05]  /*9030*/  BSYNC B2 ;  /* 0x0000000000027941 */ /* 0x000fea0003800000 */
.L_x_3731:
[----:B------:R-:W-:-:S13]  /*9040*/  ISETP.GE.AND P3, PT, R48, R148, PT ;  /* 0x000000943000720c */ /* 0x000fda0003f66270 */
[--C-:B------:R-:W-:Y:S02]  /*9050*/  @!P3 SHF.R.S32.HI R53, RZ, 0x1f, R48.reuse ;  /* 0x0000001fff35b819 */ /* 0x100fe40000011430 */
[----:B------:R-:W-:-:S04]  /*9060*/  @!P3 IADD3 R51, P4, P5, R116, R128, R48 ;  /* 0x000000807433b210 */ /* 0x000fc80007d9e030 */
[----:B------:R-:W-:Y:S02]  /*9070*/  @!P3 IADD3.X R53, R7, R52, R53, P4, P5 ;  /* 0x000000340735b210 */ /* 0x000fe400027ea435 */
[----:B------:R-:W-:-:S04]  /*9080*/  LEA R48, P4, R49, R124, 0x1 ;  /* 0x0000007c31307211 */ /* 0x000fc800078808ff */
[----:B------:R-:W-:Y:S02]  /*9090*/  LEA.HI.X R49, R49, R125, R50, 0x1, P4 ;  /* 0x0000007d31317211 */ /* 0x000fe400020f0c32 */
[----:B------:R-:W-:-:S03]  /*90a0*/  @!P3 LEA R50, P4, R51, R124, 0x1 ;  /* 0x0000007c3332b211 */ /* 0x000fc600078808ff */
[----:B0-----:R0:W-:Y:S01]  /*90b0*/  STG.E.128 desc[UR60][R48.64], R40 ;  /* 0x0000002830007986 */ /* 0x0011e2000c101d3c */
[----:B------:R-:W-:-:S05]  /*90c0*/  @!P3 LEA.HI.X R51, R51, R125, R53, 0x1, P4 ;  /* 0x0000007d3333b211 */ /* 0x000fca00020f0c35 */
[----:B--2---:R0:W-:Y:S04]  /*90d0*/  @!P3 STG.E.128 desc[UR60][R50.64], R44 ;  /* 0x0000002c3200b986 */ /* 0x0041e8000c101d3c */
.L_x_3730:
[----:B------:R-:W-:Y:S05]  /*90e0*/  BSYNC B1 ;  /* 0x0000000000017941 */ /* 0x000fea0003800000 */
.L_x_3729:
[----:B------:R-:W-:Y:S01]  /*90f0*/  ISETP.NE.AND P3, PT, R33, RZ, PT ;  /* 0x000000ff2100720c */ /* 0x000fe20003f65270 */
[----:B------:R-:W-:-:S12]  /*9100*/  BSSY B1, `(.L_x_3733) ;  /* 0x0000080000017945 */ /* 0x000fd80003800000 */
[----:B------:R-:W-:Y:S05]  /*9110*/  @!P3 BRA `(.L_x_3734) ;  /* 0x0000000400f8b947 */ /* 0x000fea0003800000 */
[----:B0-----:R-:W-:Y:S01]  /*9120*/  SEL R40, R127, R152, !P1 ;  /* 0x000000987f287207 */ /* 0x001fe20004800000 */
        /* <DEDUP_REMOVED lines=8> */
[----:B------:R-:W-:Y:S01]  /*91b0*/  SHF.R.S32.HI R41, RZ, 0x1f, R40 ;  /* 0x0000001fff297819 */ /* 0x000fe20000011428 */
[----:B------:R-:W-:-:S03]  /*91c0*/  IMAD.SHL.U32 R48, R40, 0x8, RZ ;  /* 0x0000000828307824 */ /* 0x000fc600078e00ff */
[----:B------:R-:W-:Y:S02]  /*91d0*/  LEA.HI R41, R41, R40, RZ, 0x3 ;  /* 0x0000002829297211 */ /* 0x000fe400078f18ff */
[----:B------:R-:W-:Y:S02]  /*91e0*/  LOP3.LUT R40, R207, 0x38, R48, 0xf8, !PT ;  /* 0x00000038cf287812 */ /* 0x000fe400078ef830 */
[----:B------:R-:W-:Y:S02]  /*91f0*/  SHF.R.S32.HI R42, RZ, 0x3, R41 ;  /* 0x00000003ff2a7819 */ /* 0x000fe40000011429 */
[----:B------:R-:W-:-:S03]  /*9200*/  LOP3.LUT R40, R40, R43, RZ, 0x3c, !PT ;  /* 0x0000002b28287212 */ /* 0x000fc600078e3cff */
[----:B------:R-:W-:-:S04]  /*9210*/  IMAD R41, R42, 0x1c00, R217 ;  /* 0x00001c002a297824 */ /* 0x000fc800078e02d9 */
        /* <DEDUP_REMOVED lines=9> */
[----:B--2---:R-:W-:Y:S01]  /*92b0*/  IMAD.U32 R58, R45, 0x10000, RZ ;  /* 0x000100002d3a7824 */ /* 0x004fe200078e00ff */
[----:B------:R-:W-:Y:S01]  /*92c0*/  SHF.R.U64 R54, R80, 0x10, R81 ;  /* 0x0000001050367819 */ /* 0x000fe20000001251 */
[----:B0-----:R-:W-:Y:S01]  /*92d0*/  IMAD.U32 R56, R41, 0x10000, RZ ;  /* 0x0001000029387824 */ /* 0x001fe200078e00ff */
[----:B------:R-:W-:Y:S01]  /*92e0*/  SHF.R.U32.HI R64, RZ, 0x10, R65 ;  /* 0x00000010ff407819 */ /* 0x000fe20000011641 */
[----:B------:R-:W-:Y:S01]  /*92f0*/  IMAD.U32 R68, R47, 0x10000, RZ ;  /* 0x000100002f447824 */ /* 0x000fe200078e00ff */
[----:B------:R-:W-:Y:S01]  /*9300*/  SHF.R.U32.HI R80, RZ, 0x10, R81 ;  /* 0x00000010ff507819 */ /* 0x000fe20000011651 */
[----:B------:R-:W-:Y:S01]  /*9310*/  IMAD.U32 R69, R46, 0x10000, RZ ;  /* 0x000100002e457824 */ /* 0x000fe200078e00ff */
[----:B------:R-:W-:Y:S01]  /*9320*/  PRMT R64, R166, 0x5432, R64 ;  /* 0x00005432a6407816 */ /* 0x000fe20000000040 */
[----:B------:R-:W-:Y:S01]  /*9330*/  IMAD.U32 R65, R42, 0x10000, RZ ;  /* 0x000100002a417824 */ /* 0x000fe200078e00ff */
[----:B------:R-:W-:-:S02]  /*9340*/  PRMT R80, R168, 0x5432, R80 ;  /* 0x00005432a8507816 */ /* 0x000fc40000000050 */
[----:B------:R-:W-:Y:S01]  /*9350*/  SHF.R.U64 R55, R82, 0x10, R83 ;  /* 0x0000001052377819 */ /* 0x000fe20000001253 */
[----:B------:R-:W-:Y:S01]  /*9360*/  IMAD.U32 R71, R64, 0x10000, RZ ;  /* 0x0001000040477824 */ /* 0x000fe200078e00ff */
[----:B------:R-:W-:Y:S01]  /*9370*/  SHF.R.U64 R53, R66, 0x10, R67 ;  /* 0x0000001042357819 */ /* 0x000fe20000001243 */
[----:B------:R-:W-:Y:S01]  /*9380*/  IMAD.U32 R70, R80, 0x10000, RZ ;  /* 0x0001000050467824 */ /* 0x000fe200078e00ff */
[----:B------:R-:W-:Y:S01]  /*9390*/  SHF.R.U32.HI R82, RZ, 0x10, R83 ;  /* 0x00000010ff527819 */ /* 0x000fe20000011653 */
[----:B------:R-:W-:Y:S01]  /*93a0*/  FMUL.FTZ R77, R58, R71 ;  /* 0x000000473a4d7220 */ /* 0x000fe20000410000 */
[----:B------:R-:W-:Y:S01]  /*93b0*/  SHF.R.U32.HI R66, RZ, 0x10, R67 ;  /* 0x00000010ff427819 */ /* 0x000fe20000011643 */
[----:B------:R-:W-:Y:S01]  /*93c0*/  IMAD.U32 R67, R43, 0x10000, RZ ;  /* 0x000100002b437824 */ /* 0x000fe200078e00ff */
[----:B------:R-:W-:Y:S01]  /*93d0*/  LOP3.LUT R59, R45, 0xffff0000, RZ, 0xc0, !PT ;  /* 0xffff00002d3b7812 */ /* 0x000fe200078ec0ff */
[----:B------:R-:W-:Y:S01]  /*93e0*/  FFMA.FTZ R77, R56, R70, R77 ;  /* 0x00000046384d7223 */ /* 0x000fe2000001004d */
[----:B------:R-:W-:Y:S01]  /*93f0*/  PRMT R168, R168, 0x5410, R54 ;  /* 0x00005410a8a87816 */ /* 0x000fe20000000036 */
[----:B------:R-:W-:Y:S01]  /*9400*/  IMAD.U32 R45, R44, 0x10000, RZ ;  /* 0x000100002c2d7824 */ /* 0x000fe200078e00ff */
[----:B------:R-:W-:-:S02]  /*9410*/  LOP3.LUT R80, R80, 0xffff0000, RZ, 0xc0, !PT ;  /* 0xffff000050507812 */ /* 0x000fc400078ec0ff */
[C---:B------:R-:W-:Y:S01]  /*9420*/  PRMT R54, R167.reuse, 0x5410, R55 ;  /* 0x00005410a7367816 */ /* 0x040fe20000000037 */
[----:B------:R-:W-:Y:S01]  /*9430*/  FMUL.FTZ R55, R58, R70 ;  /* 0x000000463a377220 */ /* 0x000fe20000410000 */
[----:B------:R-:W-:Y:S01]  /*9440*/  PRMT R82, R167, 0x5432, R82 ;  /* 0x00005432a7527816 */ /* 0x000fe20000000052 */
[----:B------:R-:W-:Y:S01]  /*9450*/  FMUL.FTZ R58, R59, R80 ;  /* 0x000000503b3a7220 */ /* 0x000fe20000410000 */
[----:B------:R-:W-:Y:S01]  /*9460*/  PRMT R66, R165, 0x5432, R66 ;  /* 0x00005432a5427816 */ /* 0x000fe20000000042 */
[----:B------:R-:W-:Y:S01]  /*9470*/  FFMA.FTZ R55, R56, R71, -R55 ;  /* 0x0000004738377223 */ /* 0x000fe20000010837 */
[----:B------:R-:W-:Y:S01]  /*9480*/  LOP3.LUT R76, R64, 0xffff0000, RZ, 0xc0, !PT ;  /* 0xffff0000404c7812 */ /* 0x000fe200078ec0ff */
[----:B------:R-:W-:Y:S01]  /*9490*/  IMAD.U32 R64, R82, 0x10000, RZ ;  /* 0x0001000052407824 */ /* 0x000fe200078e00ff */
[----:B------:R-:W-:Y:S01]  /*94a0*/  LOP3.LUT R57, R41, 0xffff0000, RZ, 0xc0, !PT ;  /* 0xffff000029397812 */ /* 0x000fe200078ec0ff */
[----:B------:R-:W-:Y:S01]  /*94b0*/  IMAD.U32 R56, R66, 0x10000, RZ ;  /* 0x0001000042387824 */ /* 0x000fe200078e00ff */
[----:B------:R-:W-:Y:S01]  /*94c0*/  LOP3.LUT R47, R47, 0xffff0000, RZ, 0xc0, !PT ;  /* 0xffff00002f2f7812 */ /* 0x000fe200078ec0ff */
[-C--:B------:R-:W-:Y:S01]  /*94d0*/  FMUL.FTZ R70, R59, R76.reuse ;  /* 0x0000004c3b467220 */ /* 0x080fe20000410000 */
[----:B------:R-:W-:Y:S01]  /*94e0*/  LOP3.LUT R82, R82, 0xffff0000, RZ, 0xc0, !PT ;  /* 0xffff000052527812 */ /* 0x000fe200078ec0ff */
[----:B------:R-:W-:Y:S01]  /*94f0*/  FFMA.FTZ R76, R57, R76, -R58 ;  /* 0x0000004c394c7223 */ /* 0x000fe2000001083a */
[----:B------:R-:W-:Y:S01]  /*9500*/  FMUL.FTZ R58, R68, R64 ;  /* 0x00000040443a7220 */ /* 0x000fe20000410000 */
[----:B------:R-:W-:Y:S01]  /*9510*/  PRMT R51, R166, 0x5410, R51 ;  /* 0x00005410a6337816 */ /* 0x000fe20000000033 */
[-C--:B------:R-:W-:Y:S01]  /*9520*/  FMUL.FTZ R59, R68, R56.reuse ;  /* 0x00000038443b7220 */ /* 0x080fe20000410000 */
[----:B------:R-:W-:Y:S01]  /*9530*/  LOP3.LUT R68, R66, 0xffff0000, RZ, 0xc0, !PT ;  /* 0xffff000042447812 */ /* 0x000fe200078ec0ff */
[----:B------:R-:W-:Y:S01]  /*9540*/  FFMA.FTZ R58, R67, R56, -R58 ;  /* 0x00000038433a7223 */ /* 0x000fe2000001083a */
[----:B------:R-:W-:Y:S01]  /*9550*/  LOP3.LUT R43, R43, 0xffff0000, RZ, 0xc0, !PT ;  /* 0xffff00002b2b7812 */ /* 0x000fe200078ec0ff */
[----:B------:R-:W-:Y:S01]  /*9560*/  FMUL.FTZ R78, R47, R82 ;  /* 0x000000522f4e7220 */ /* 0x000fe20000410000 */
[----:B------:R-:W-:Y:S01]  /*9570*/  FFMA.FTZ R59, R67, R64, R59 ;  /* 0x00000040433b7223 */ /* 0x000fe2000001003b */
[----:B------:R-:W-:-:S02]  /*9580*/  IMAD.U32 R56, R168, 0x10000, RZ ;  /* 0x00010000a8387824 */ /* 0x000fc400078e00ff */
[----:B------:R-:W-:Y:S01]  /*9590*/  FFMA.FTZ R70, R57, R80, R70 ;  /* 0x0000005039467223 */ /* 0x000fe20000010046 */
[----:B------:R-:W-:Y:S01]  /*95a0*/  IMAD.U32 R64, R51, 0x10000, RZ ;  /* 0x0001000033407824 */ /* 0x000fe200078e00ff */
[----:B------:R-:W-:Y:S01]  /*95b0*/  LOP3.LUT R44, R44, 0xffff0000, RZ, 0xc0, !PT ;  /* 0xffff00002c2c7812 */ /* 0x000fe200078ec0ff */
[-C--:B------:R-:W-:Y:S01]  /*95c0*/  FMUL.FTZ R66, R47, R68.reuse ;  /* 0x000000442f427220 */ /* 0x080fe20000410000 */
[----:B------:R-:W-:Y:S01]  /*95d0*/  LOP3.LUT R57, R168, 0xffff0000, RZ, 0xc0, !PT ;  /* 0xffff0000a8397812 */ /* 0x000fe200078ec0ff */
[----:B------:R-:W-:Y:S01]  /*95e0*/  FFMA.FTZ R47, R43, R68, -R78 ;  /* 0x000000442b2f7223 */ /* 0x000fe2000001084e */
[C---:B------:R-:W-:Y:S02]  /*95f0*/  IMAD.U32 R41, R40.reuse, 0x10000, RZ ;  /* 0x0001000028297824 */ /* 0x040fe400078e00ff */
[----:B------:R-:W-:Y:S01]  /*9600*/  FMUL.FTZ R68, R45, R56 ;  /* 0x000000382d447220 */ /* 0x000fe20000410000 */
[----:B------:R-:W-:Y:S01]  /*9610*/  LOP3.LUT R51, R51, 0xffff0000, RZ, 0xc0, !PT ;  /* 0xffff000033337812 */ /* 0x000fe200078ec0ff */
[----:B------:R-:W-:Y:S01]  /*9620*/  FMUL.FTZ R45, R45, R64 ;  /* 0x000000402d2d7220 */ /* 0x000fe20000410000 */
[----:B------:R-:W-:Y:S01]  /*9630*/  LOP3.LUT R40, R40, 0xffff0000, RZ, 0xc0, !PT ;  /* 0xffff000028287812 */ /* 0x000fe200078ec0ff */
[----:B------:R-:W-:Y:S01]  /*9640*/  FFMA.FTZ R82, R43, R82, R66 ;  /* 0x000000522b527223 */ /* 0x000fe20000010042 */
[----:B------:R-:W-:Y:S01]  /*9650*/  PRMT R53, R165, 0x5410, R53 ;  /* 0x00005410a5357816 */ /* 0x000fe20000000035 */
[C---:B------:R-:W-:Y:S01]  /*9660*/  FMUL.FTZ R43, R44.reuse, R57 ;  /* 0x000000392c2b7220 */ /* 0x040fe20000410000 */
[C---:B------:R-:W-:Y:S01]  /*9670*/  FFMA.FTZ R64, R41.reuse, R64, -R68 ;  /* 0x0000004029407223 */ /* 0x040fe20000010844 */
[----:B------:R-:W-:Y:S01]  /*9680*/  FFMA.FTZ R41, R41, R56, R45 ;  /* 0x0000003829297223 */ /* 0x000fe2000001002d */
[-C--:B------:R-:W-:Y:S01]  /*9690*/  FMUL.FTZ R45, R44, R51.reuse ;  /* 0x000000332c2d7220 */ /* 0x080fe20000410000 */
[----:B------:R-:W-:Y:S01]  /*96a0*/  FFMA.FTZ R51, R40, R51, -R43 ;  /* 0x0000003328337223 */ /* 0x000fe2000001082b */
[----:B------:R-:W-:Y:S01]  /*96b0*/  LOP3.LUT R46, R46, 0xffff0000, RZ, 0xc0, !PT ;  /* 0xffff00002e2e7812 */ /* 0x000fe200078ec0ff */
[C---:B------:R-:W-:Y:S01]  /*96c0*/  IMAD.U32 R56, R53.reuse, 0x10000, RZ ;  /* 0x0001000035387824 */ /* 0x040fe200078e00ff */
[C---:B------:R-:W-:Y:S01]  /*96d0*/  LOP3.LUT R43, R54.reuse, 0xffff0000, RZ, 0xc0, !PT ;  /* 0xffff0000362b7812 */ /* 0x040fe200078ec0ff */
[----:B------:R-:W-:Y:S01]  /*96e0*/  IMAD.U32 R44, R54, 0x10000, RZ ;  /* 0x00010000362c7824 */ /* 0x000fe200078e00ff */
[----:B------:R-:W-:Y:S01]  /*96f0*/  LOP3.LUT R53, R53, 0xffff0000, RZ, 0xc0, !PT ;  /* 0xffff000035357812 */ /* 0x000fe200078ec0ff */
[----:B------:R-:W-:Y:S01]  /*9700*/  FFMA.FTZ R40, R40, R57, R45 ;  /* 0x0000003928287223 */ /* 0x000fe2000001002d */
[----:B------:R-:W-:Y:S01]  /*9710*/  LOP3.LUT R42, R42, 0xffff0000, RZ, 0xc0, !PT ;  /* 0xffff00002a2a7812 */ /* 0x000fe200078ec0ff */
        /* <DEDUP_REMOVED lines=18> */
[----:B------:R-:W-:-:S07]  /*9840*/  F2FP.BF16.F32.PACK_AB R46, R46, R69 ;  /* 0x000000452e2e723e */ /* 0x000fce00000010ff */
.L_x_3736:
[----:B------:R-:W-:Y:S05]  /*9850*/  BSYNC B2 ;  /* 0x0000000000027941 */ /* 0x000fea0003800000 */
.L_x_3735:
        /* <DEDUP_REMOVED lines=10> */
.L_x_3734:
[----:B------:R-:W-:Y:S05]  /*9900*/  BSYNC B1 ;  /* 0x0000000000017941 */ /* 0x000fea0003800000 */
.L_x_3733:
[----:B------:R-:W-:-:S13]  /*9910*/  ISETP.NE.AND P3, PT, R34, RZ, PT ;  /* 0x000000ff2200720c */ /* 0x000fda0003f65270 */
[----:B------:R-:W-:Y:S05]  /*9920*/  @!P3 BRA `(.L_x_3687) ;  /* 0x0000000800e4b947 */ /* 0x000fea0003800000 */
[----:B0---4-:R-:W2:Y:S01]  /*9930*/  LDL R40, [R1+0x10] ;  /* 0x0000100001287983 */ /* 0x011ea20000100800 */
[----:B------:R-:W-:Y:S01]  /*9940*/  SHF.R.U32.HI R43, RZ, 0x3, R207 ;  /* 0x00000003ff2b7819 */ /* 0x000fe200000116cf */
[----:B------:R-:W-:Y:S01]  /*9950*/  BSSY B1, `(.L_x_3737) ;  /* 0x0000077000017945 */ /* 0x000fe20003800000 */
[----:B--2---:R-:W-:Y:S02]  /*9960*/  LOP3.LUT P5, RZ, R40, 0x1, RZ, 0xc0, !PT ;  /* 0x0000000128ff7812 */ /* 0x004fe400078ac0ff */
[----:B------:R-:W-:Y:S02]  /*9970*/  IADD3 R40, P3, P4, R116, R128, R28 ;  /* 0x0000008074287210 */ /* 0x000fe40007c7e01c */
[----:B------:R-:W-:Y:S02]  /*9980*/  SEL R152, R127, R152, !P5 ;  /* 0x000000987f987207 */ /* 0x000fe40006800000 */
[----:B------:R-:W-:Y:S02]  /*9990*/  IADD3.X R41, R7, R52, R32, P3, P4 ;  /* 0x0000003407297210 */ /* 0x000fe40001fe8420 */
[----:B---3--:R-:W-:-:S04]  /*99a0*/  LEA R48, P3, R40, R124, 0x1 ;  /* 0x0000007c28307211 */ /* 0x008fc800078608ff */
[----:B------:R-:W-:Y:S02]  /*99b0*/  LEA.HI.X R49, R40, R125, R41, 0x1, P3 ;  /* 0x0000007d28317211 */ /* 0x000fe400018f0c29 */
[----:B------:R-:W-:Y:S02]  /*99c0*/  SHF.R.S32.HI R41, RZ, 0x1f, R152 ;  /* 0x0000001fff297819 */ /* 0x000fe40000011498 */
[----:B------:R-:W-:Y:S02]  /*99d0*/  ISETP.GE.AND P3, PT, R3, R126, PT ;  /* 0x0000007e0300720c */ /* 0x000fe40003f66270 */
[----:B------:R-:W-:-:S04]  /*99e0*/  LEA.HI R41, R41, R152, RZ, 0x4 ;  /* 0x0000009829297211 */ /* 0x000fc800078f20ff */
[----:B------:R-:W-:-:S04]  /*99f0*/  LEA.HI.SX32 R41, R41, R118, 0x1c ;  /* 0x0000007629297211 */ /* 0x000fc800078fe2ff */
[----:B------:R-:W-:Y:S01]  /*9a00*/  SHF.R.S32.HI R40, RZ, 0x1f, R41 ;  /* 0x0000001fff287819 */ /* 0x000fe20000011429 */
[----:B------:R-:W-:-:S03]  /*9a10*/  IMAD.SHL.U32 R51, R41, 0x8, RZ ;  /* 0x0000000829337824 */ /* 0x000fc600078e00ff */
[----:B------:R-:W-:-:S04]  /*9a20*/  LEA.HI R40, R40, R41, RZ, 0x3 ;  /* 0x0000002928287211 */ /* 0x000fc800078f18ff */
        /* <DEDUP_REMOVED lines=13> */
[----:B--2---:R-:W-:Y:S01]  /*9b00*/  IMAD.U32 R64, R45, 0x10000, RZ ;  /* 0x000100002d407824 */ /* 0x004fe200078e00ff */
[----:B------:R-:W-:Y:S01]  /*9b10*/  SHF.R.U32.HI R72, RZ, 0x10, R73 ;  /* 0x00000010ff487819 */ /* 0x000fe20000011649 */
[----:B0-----:R-:W-:Y:S01]  /*9b20*/  IMAD.U32 R58, R41, 0x10000, RZ ;  /* 0x00010000293a7824 */ /* 0x001fe200078e00ff */
[----:B------:R-:W-:Y:S01]  /*9b30*/  SHF.R.U32.HI R66, RZ, 0x10, R61 ;  /* 0x00000010ff427819 */ /* 0x000fe2000001163d */
        /* <DEDUP_REMOVED lines=8> */
[----:B------:R-:W-:Y:S01]  /*9bc0*/  SHF.R.U64 R50, R60, 0x10, R61 ;  /* 0x000000103c327819 */ /* 0x000fe2000000123d */
[----:B------:R-:W-:Y:S01]  /*9bd0*/  FMUL.FTZ R69, R64, R67 ;  /* 0x0000004340457220 */ /* 0x000fe20000410000 */
[--C-:B------:R-:W-:Y:S02]  /*9be0*/  SHF.R.U64 R61, R74, 0x10, R75.reuse ;  /* 0x000000104a3d7819 */ /* 0x100fe4000000124b */
[----:B------:R-:W-:Y:S02]  /*9bf0*/  SHF.R.U32.HI R75, RZ, 0x10, R75 ;  /* 0x00000010ff4b7819 */ /* 0x000fe4000001164b */
[C---:B------:R-:W-:Y:S02]  /*9c00*/  PRMT R57, R158.reuse, 0x5410, R57 ;  /* 0x000054109e397816 */ /* 0x040fe40000000039 */
[----:B------:R-:W-:Y:S01]  /*9c10*/  PRMT R158, R158, 0x5432, R63 ;  /* 0x000054329e9e7816 */ /* 0x000fe2000000003f */
[----:B------:R-:W-:Y:S01]  /*9c20*/  IMAD.U32 R63, R66, 0x10000, RZ ;  /* 0x00010000423f7824 */ /* 0x000fe200078e00ff */
[----:B------:R-:W-:Y:S01]  /*9c30*/  LOP3.LUT R60, R45, 0xffff0000, RZ, 0xc0, !PT ;  /* 0xffff00002d3c7812 */ /* 0x000fe200078ec0ff */
[----:B------:R-:W-:Y:S01]  /*9c40*/  IMAD.U32 R45, R44, 0x10000, RZ ;  /* 0x000100002c2d7824 */ /* 0x000fe200078e00ff */
[----:B------:R-:W-:Y:S01]  /*9c50*/  PRMT R75, R160, 0x5432, R75 ;  /* 0x00005432a04b7816 */ /* 0x000fe2000000004b */
[-C--:B------:R-:W-:Y:S01]  /*9c60*/  FMUL.FTZ R71, R64, R63.reuse ;  /* 0x0000003f40477220 */ /* 0x080fe20000410000 */
[----:B------:R-:W-:Y:S01]  /*9c70*/  LOP3.LUT R65, R65, 0xffff0000, RZ, 0xc0, !PT ;  /* 0xffff000041417812 */ /* 0x000fe200078ec0ff */
[----:B------:R-:W-:Y:S01]  /*9c80*/  IMAD.U32 R64, R158, 0x10000, RZ ;  /* 0x000100009e407824 */ /* 0x000fe200078e00ff */
[----:B------:R-:W-:Y:S01]  /*9c90*/  PRMT R161, R161, 0x5410, R56 ;  /* 0x00005410a1a17816 */ /* 0x000fe20000000038 */
[----:B------:R-:W-:Y:S01]  /*9ca0*/  FFMA.FTZ R56, R58, R63, -R69 ;  /* 0x0000003f3a387223 */ /* 0x000fe20000010845 */
[----:B------:R-:W-:Y:S01]  /*9cb0*/  LOP3.LUT R63, R66, 0xffff0000, RZ, 0xc0, !PT ;  /* 0xffff0000423f7812 */ /* 0x000fe200078ec0ff */
[----:B------:R-:W-:Y:S01]  /*9cc0*/  IMAD.U32 R66, R75, 0x10000, RZ ;  /* 0x000100004b427824 */ /* 0x000fe200078e00ff */
[----:B------:R-:W-:Y:S01]  /*9cd0*/  LOP3.LUT R53, R41, 0xffff0000, RZ, 0xc0, !PT ;  /* 0xffff000029357812 */ /* 0x000fe200078ec0ff */
[----:B------:R-:W-:Y:S01]  /*9ce0*/  FMUL.FTZ R68, R60, R65 ;  /* 0x000000413c447220 */ /* 0x000fe20000410000 */
[----:B------:R-:W-:Y:S01]  /*9cf0*/  FFMA.FTZ R58, R58, R67, R71 ;  /* 0x000000433a3a7223 */ /* 0x000fe20000010047 */
[-C--:B------:R-:W-:Y:S01]  /*9d00*/  FMUL.FTZ R60, R60, R63.reuse ;  /* 0x0000003f3c3c7220 */ /* 0x080fe20000410000 */
[C---:B------:R-:W-:Y:S01]  /*9d10*/  FMUL.FTZ R70, R62.reuse, R66 ;  /* 0x000000423e467220 */ /* 0x040fe20000410000 */
[----:B------:R-:W-:Y:S01]  /*9d20*/  FFMA.FTZ R63, R53, R63, -R68 ;  /* 0x0000003f353f7223 */ /* 0x000fe20000010844 */
[----:B------:R-:W-:Y:S01]  /*9d30*/  LOP3.LUT R47, R47, 0xffff0000, RZ, 0xc0, !PT ;  /* 0xffff00002f2f7812 */ /* 0x000fe200078ec0ff */
[-C--:B------:R-:W-:Y:S01]  /*9d40*/  FMUL.FTZ R67, R62, R64.reuse ;  /* 0x000000403e437220 */ /* 0x080fe20000410000 */
[----:B------:R-:W-:Y:S01]  /*9d50*/  LOP3.LUT R68, R75, 0xffff0000, RZ, 0xc0, !PT ;  /* 0xffff00004b447812 */ /* 0x000fe200078ec0ff */
[----:B------:R-:W-:Y:S01]  /*9d60*/  FFMA.FTZ R53, R53, R65, R60 ;  /* 0x0000004135357223 */ /* 0x000fe2000001003c */
[----:B------:R-:W-:Y:S01]  /*9d70*/  LOP3.LUT R158, R158, 0xffff0000, RZ, 0xc0, !PT ;  /* 0xffff00009e9e7812 */ /* 0x000fe200078ec0ff */
[----:B------:R-:W-:Y:S01]  /*9d80*/  FFMA.FTZ R60, R59, R64, -R70 ;  /* 0x000000403b3c7223 */ /* 0x000fe20000010846 */
[----:B------:R-:W-:Y:S01]  /*9d90*/  PRMT R50, R159, 0x5410, R50 ;  /* 0x000054109f327816 */ /* 0x000fe20000000032 */
[----:B------:R-:W-:Y:S01]  /*9da0*/  FFMA.FTZ R59, R59, R66, R67 ;  /* 0x000000423b3b7223 */ /* 0x000fe20000010043 */
[----:B------:R-:W-:Y:S01]  /*9db0*/  LOP3.LUT R43, R43, 0xffff0000, RZ, 0xc0, !PT ;  /* 0xffff00002b2b7812 */ /* 0x000fe200078ec0ff */
[----:B------:R-:W-:Y:S01]  /*9dc0*/  IMAD.U32 R64, R161, 0x10000, RZ ;  /* 0x00010000a1407824 */ /* 0x000fe200078e00ff */
[----:B------:R-:W-:Y:S01]  /*9dd0*/  LOP3.LUT R44, R44, 0xffff0000, RZ, 0xc0, !PT ;  /* 0xffff00002c2c7812 */ /* 0x000fe200078ec0ff */
[C---:B------:R-:W-:Y:S01]  /*9de0*/  FMUL.FTZ R66, R47.reuse, R68 ;  /* 0x000000442f427220 */ /* 0x040fe20000410000 */
[-C--:B------:R-:W-:Y:S01]  /*9df0*/  FMUL.FTZ R70, R47, R158.reuse ;  /* 0x0000009e2f467220 */ /* 0x080fe20000410000 */
[----:B------:R-:W-:Y:S01]  /*9e00*/  LOP3.LUT R161, R161, 0xffff0000, RZ, 0xc0, !PT ;  /* 0xffff0000a1a17812 */ /* 0x000fe200078ec0ff */
[C---:B------:R-:W-:Y:S01]  /*9e10*/  IMAD.U32 R62, R50.reuse, 0x10000, RZ ;  /* 0x00010000323e7824 */ /* 0x040fe200078e00ff */
[----:B------:R-:W-:Y:S01]  /*9e20*/  LOP3.LUT R65, R50, 0xffff0000, RZ, 0xc0, !PT ;  /* 0xffff000032417812 */ /* 0x000fe200078ec0ff */
[C---:B------:R-:W-:Y:S01]  /*9e30*/  IMAD.U32 R41, R40.reuse, 0x10000, RZ ;  /* 0x0001000028297824 */ /* 0x040fe200078e00ff */
[----:B------:R-:W-:Y:S01]  /*9e40*/  LOP3.LUT R40, R40, 0xffff0000, RZ, 0xc0, !PT ;  /* 0xffff000028287812 */ /* 0x000fe200078ec0ff */
[C---:B------:R-:W-:Y:S01]  /*9e50*/  FFMA.FTZ R47, R43.reuse, R158, -R66 ;  /* 0x0000009e2b2f7223 */ /* 0x040fe20000010842 */
[----:B------:R-:W-:Y:S01]  /*9e60*/  FFMA.FTZ R70, R43, R68, R70 ;  /* 0x000000442b467223 */ /* 0x000fe20000010046 */
[----:B------:R-:W-:Y:S01]  /*9e70*/  PRMT R61, R160, 0x5410, R61 ;  /* 0x00005410a03d7816 */ /* 0x000fe2000000003d */
[C---:B------:R-:W-:Y:S01]  /*9e80*/  FMUL.FTZ R50, R45.reuse, R64 ;  /* 0x000000402d327220 */ /* 0x040fe20000410000 */
[C---:B------:R-:W-:Y:S01]  /*9e90*/  FMUL.FTZ R43, R44.reuse, R161 ;  /* 0x000000a12c2b7220 */ /* 0x040fe20000410000 */
[----:B------:R-:W-:Y:S01]  /*9ea0*/  FMUL.FTZ R45, R45, R62 ;  /* 0x0000003e2d2d7220 */ /* 0x000fe20000410000 */
[-C--:B------:R-:W-:Y:S01]  /*9eb0*/  FMUL.FTZ R67, R44, R65.reuse ;  /* 0x000000412c437220 */ /* 0x080fe20000410000 */
[----:B------:R-:W-:Y:S01]  /*9ec0*/  LOP3.LUT R55, R42, 0xffff0000, RZ, 0xc0, !PT ;  /* 0xffff00002a377812 */ /* 0x000fe200078ec0ff */
[----:B------:R-:W-:Y:S01]  /*9ed0*/  FFMA.FTZ R65, R40, R65, -R43 ;  /* 0x0000004128417223 */ /* 0x000fe2000001082b */
[----:B------:R-:W-:-:S02]  /*9ee0*/  IMAD.U32 R42, R46, 0x10000, RZ ;  /* 0x000100002e2a7824 */ /* 0x000fc400078e00ff */
[C---:B------:R-:W-:Y:S01]  /*9ef0*/  FFMA.FTZ R50, R41.reuse, R62, -R50 ;  /* 0x0000003e29327223 */ /* 0x040fe20000010832 */
[----:B------:R-:W-:Y:S01]  /*9f00*/  FFMA.FTZ R45, R41, R64, R45 ;  /* 0x00000040292d7223 */ /* 0x000fe2000001002d */
        /* <DEDUP_REMOVED lines=8> */
[C---:B------:R-:W-:Y:S01]  /*9f90*/  FMUL.FTZ R44, R46.reuse, R61 ;  /* 0x0000003d2e2c7220 */ /* 0x040fe20000410000 */
[----:B------:R-:W-:Y:S01]  /*9fa0*/  F2FP.BF16.F32.PACK_AB R53, R53, R58 ;  /* 0x0000003a3535723e */ /* 0x000fe200000010ff */
        /* <DEDUP_REMOVED lines=15> */
[----:B------:R-:W-:-:S02]  /*a0a0*/  IMAD.MOV.U32 R44, RZ, RZ, R54 ;  /* 0x000000ffff2c7224 */ /* 0x000fc400078e0036 */
[----:B------:R-:W-:-:S07]  /*a0b0*/  IMAD.MOV.U32 R46, RZ, RZ, R56 ;  /* 0x000000ffff2e7224 */ /* 0x000fce00078e0038 */
.L_x_3738:
[----:B------:R-:W-:Y:S05]  /*a0c0*/  BSYNC B1 ;  /* 0x0000000000017941 */ /* 0x000fea0003800000 */
.L_x_3737:
[----:B0-----:R0:W-:Y:S01]  /*a0d0*/  STG.E.128 desc[UR60][R48.64], R40 ;  /* 0x0000002830007986 */ /* 0x0011e2000c101d3c */
[----:B------:R-:W-:-:S13]  /*a0e0*/  ISETP.GE.AND P3, PT, R51, R148, PT ;  /* 0x000000943300720c */ /* 0x000fda0003f66270 */
[----:B------:R-:W-:Y:S05]  /*a0f0*/  @P3 BRA `(.L_x_3687) ;  /* 0x0000000000f03947 */ /* 0x000fea0003800000 */
[--C-:B0-----:R-:W-:Y:S02]  /*a100*/  SHF.R.S32.HI R40, RZ, 0x1f, R51.reuse ;  /* 0x0000001fff287819 */ /* 0x101fe40000011433 */
[----:B------:R-:W-:-:S04]  /*a110*/  IADD3 R51, P3, P4, R116, R128, R51 ;  /* 0x0000008074337210 */ /* 0x000fc80007c7e033 */
[----:B------:R-:W-:Y:S02]  /*a120*/  IADD3.X R52, R7, R52, R40, P3, P4 ;  /* 0x0000003407347210 */ /* 0x000fe40001fe8428 */
[----:B------:R-:W-:-:S04]  /*a130*/  LEA R124, P3, R51, R124, 0x1 ;  /* 0x0000007c337c7211 */ /* 0x000fc800078608ff */
[----:B------:R-:W-:-:S05]  /*a140*/  LEA.HI.X R125, R51, R125, R52, 0x1, P3 ;  /* 0x0000007d337d7211 */ /* 0x000fca00018f0c34 */
[----:B--2---:R0:W-:Y:S01]  /*a150*/  STG.E.128 desc[UR60][R124.64], R44 ;  /* 0x0000002c7c007986 */ /* 0x0041e2000c101d3c */
[----:B------:R-:W-:Y:S05]  /*a160*/  BRA `(.L_x_3687) ;  /* 0x0000000000d47947 */ /* 0x000fea0003800000 */
.L_x_3654:
[----:B------:R-:W-:-:S13]  /*a170*/  ISETP.NE.AND P2, PT, R213, 0x3, PT ;  /* 0x00000003d500780c */ /* 0x000fda0003f45270 */
[----:B------:R-:W-:Y:S05]  /*a180*/  @!P2 BRA `(.L_x_3739) ;  /* 0x000000000004a947 */ /* 0x000fea0003800000 */
[----:B------:R-:W-:Y:S01]  /*a190*/  BPT.TRAP 0x1 ;  /* 0x000000040000795c */ /* 0x000fe20000300000 */
.L_x_3739:
[----:B------:R-:W-:Y:S01]  /*a1a0*/  IMAD R98, R16, 0x8, R2 ;  /* 0x0000000810627824 */ /* 0x000fe200078e0202 */
[----:B------:R-:W-:Y:S01]  /*a1b0*/  SHF.L.U32 R99, R204, 0x1f, RZ ;  /* 0x0000001fcc637819 */ /* 0x000fe200000006ff */
[----:B------:R-:W-:Y:S01]  /*a1c0*/  IMAD R97, R25, -0x70, R24 ;  /* 0xffffff9019617824 */ /* 0x000fe200078e0218 */
[----:B------:R-:W-:Y:S02]  /*a1d0*/  BSSY B1, `(.L_x_3740) ;  /* 0x0000004000017945 */ /* 0x000fe40003800000 */
[----:B------:R-:W1:Y:S02]  /*a1e0*/  SYNCS.PHASECHK.TRANS64.TRYWAIT P3, [R98+URZ+0x36890], R99 ;  /* 0x03689063620075a7 */ /* 0x000e64000806017f */
[----:B------:R-:W-:Y:S01]  /*a1f0*/  VIMNMX R97, R97, 0x70, PT ;  /* 0x0000007061617848 */ /* 0x000fe20003fe0100 */
[----:B-1----:R-:W-:Y:S06]  /*a200*/  @!P3 BRA `(.L_x_3741) ;  /* 0x000001f400c4b947 */ /* 0x002fec0003800000 */
.L_x_4027:
[----:B------:R-:W-:Y:S05]  /*a210*/  BSYNC B1 ;  /* 0x0000000000017941 */ /* 0x000fea0003800000 */
.L_x_3740:
[----:B------:R-:W-:Y:S01]  /*a220*/  ISETP.GE.AND P3, PT, R17, R97, PT ;  /* 0x000000611100720c */ /* 0x000fe20003f66270 */
[----:B------:R-:W-:-:S12]  /*a230*/  BSSY B1, `(.L_x_3742) ;  /* 0x0000014000017945 */ /* 0x000fd80003800000 */
[----:B------:R-:W-:Y:S05]  /*a240*/  @P3 BRA `(.L_x_3743) ;  /* 0x0000000000483947 */ /* 0x000fea0003800000 */
[----:B------:R-:W-:-:S13]  /*a250*/  ISETP.NE.AND P3, PT, R29, RZ, PT ;  /* 0x000000ff1d00720c */ /* 0x000fda0003f65270 */
[----:B0-----:R-:W0:Y:S04]  /*a260*/  @P3 LDS.128 R40, [R39+0x21000] ;  /* 0x0210000027283984 */ /* 0x001e280000000c00 */
[----:B0-----:R-:W-:Y:S01]  /*a270*/  @P3 STG.E.128 desc[UR60][R46.64], R40 ;  /* 0x000000282e003986 */ /* 0x001fe2000c101d3c */
[----:B------:R-:W-:-:S13]  /*a280*/  ISETP.NE.AND P3, PT, R33, RZ, PT ;  /* 0x000000ff2100720c */ /* 0x000fda0003f65270 */
[----:B------:R-:W0:Y:S04]  /*a290*/  @P3 LDS.128 R40, [R96+0x21000] ;  /* 0x0210000060283984 */ /* 0x000e280000000c00 */
        /* <DEDUP_REMOVED lines=12> */
[----:B0-----:R2:W-:Y:S02]  /*a360*/  @P3 STG.E.128 desc[UR60][R46.64+0x140], R40 ;  /* 0x000140282e003986 */ /* 0x0015e4000c101d3c */
.L_x_3743:
[----:B------:R-:W-:Y:S05]  /*a370*/  BSYNC B1 ;  /* 0x0000000000017941 */ /* 0x000fea0003800000 */
.L_x_3742:
[----:B------:R-:W-:-:S13]  /*a380*/  ISETP.GE.AND P3, PT, R229, R97, PT ;  /* 0x00000061e500720c */ /* 0x000fda0003f66270 */
[----:B------:R-:W-:Y:S05]  /*a390*/  @P3 BRA `(.L_x_3687) ;  /* 0x0000000000483947 */ /* 0x000fea0003800000 */
[----:B------:R-:W-:-:S13]  /*a3a0*/  ISETP.NE.AND P3, PT, R29, RZ, PT ;  /* 0x000000ff1d00720c */ /* 0x000fda0003f65270 */
[----:B0-2---:R-:W0:Y:S04]  /*a3b0*/  @P3 LDS.128 R40, [R39+0x23000] ;  /* 0x0230000027283984 */ /* 0x005e280000000c00 */
        /* <DEDUP_REMOVED lines=16> */
.L_x_3687:
[----:B------:R-:W-:Y:S05]  /*a4c0*/  BSYNC B0 ;  /* 0x0000000000007941 */ /* 0x000fea0003800000 */
.L_x_3653:
        /* <DEDUP_REMOVED lines=17> */
.L_x_3745:
[----:B------:R-:W-:Y:S05]  /*a5e0*/  BSYNC B0 ;  /* 0x0000000000007941 */ /* 0x000fea0003800000 */
.L_x_3744:
[----:B------:R-:W1:Y:S01]  /*a5f0*/  SYNCS.PHASECHK.TRANS64.TRYWAIT P2, [R98+URZ+0x368b0], R99 ;  /* 0x0368b063620075a7 */ /* 0x000e62000804017f */
[----:B------:R-:W-:Y:S01]  /*a600*/  ULDC.64 UR6, c[0x0][0x328] ;  /* 0x0000ca0000067ab9 */ /* 0x000fe20000000a00 */
[----:B------:R-:W-:Y:S01]  /*a610*/  ULDC.64 UR4, c[0x0][0x318] ;  /* 0x0000c60000047ab9 */ /* 0x000fe20000000a00 */
[----:B------:R-:W-:Y:S01]  /*a620*/  IMAD.U32 R41, RZ, RZ, UR6 ;  /* 0x00000006ff297e24 */ /* 0x000fe2000f8e00ff */
[----:B------:R-:W-:Y:S01]  /*a630*/  BSSY B0, `(.L_x_3746) ;  /* 0x000000a000007945 */ /* 0x000fe20003800000 */
[----:B0-----:R-:W-:Y:S02]  /*a640*/  IMAD.U32 R40, RZ, RZ, UR7 ;  /* 0x00000007ff287e24 */ /* 0x001fe4000f8e00ff */
[----:B------:R-:W-:Y:S01]  /*a650*/  IMAD.WIDE R44, R25, 0x70, R122 ;  /* 0x00000070192c7825 */ /* 0x000fe200078e027a */
[----:B------:R0:W-:Y:S04]  /*a660*/  STL [R1+0x18], R41 ;  /* 0x0000182901007387 */ /* 0x0001e80000100800 */
[----:B------:R2:W-:Y:S01]  /*a670*/  STL [R1+0x14], R40 ;  /* 0x0000142801007387 */ /* 0x0005e20000100800 */
[----:B0-----:R-:W-:-:S02]  /*a680*/  IMAD.U32 R41, RZ, RZ, UR4 ;  /* 0x00000004ff297e24 */ /* 0x001fc4000f8e00ff */
[----:B--2---:R-:W-:-:S05]  /*a690*/  IMAD.U32 R40, RZ, RZ, UR5 ;  /* 0x00000005ff287e24 */ /* 0x004fca000f8e00ff */
[----:B------:R0:W-:Y:S04]  /*a6a0*/  STL [R1+0x8], R40 ;  /* 0x0000082801007387 */ /* 0x0001e80000100800 */
[----:B------:R0:W-:Y:S01]  /*a6b0*/  STL [R1+0xc], R41 ;  /* 0x00000c2901007387 */ /* 0x0001e20000100800 */
[----:B-1----:R-:W-:Y:S05]  /*a6c0*/  @!P2 BRA `(.L_x_3747) ;  /* 0x000001f000a8a947 */ /* 0x002fea0003800000 */
.L_x_4028:
[----:B------:R-:W-:Y:S05]  /*a6d0*/  BSYNC B0 ;  /* 0x0000000000007941 */ /* 0x000fea0003800000 */
.L_x_3746:
[----:B------:R2:W5:Y:S04]  /*a6e0*/  LDL R51, [R1+0x18] ;  /* 0x0000180001337983 */ /* 0x0005680000100800 */
[----:B------:R2:W5:Y:S04]  /*a6f0*/  LDL R50, [R1+0x14] ;  /* 0x0000140001327983 */ /* 0x0005680000100800 */
[----:B------:R2:W5:Y:S04]  /*a700*/  LDL R49, [R1+0xc] ;  /* 0x00000c0001317983 */ /* 0x0005680000100800 */
[----:B------:R2:W5:Y:S01]  /*a710*/  LDL R48, [R1+0x8] ;  /* 0x0000080001307983 */ /* 0x0005620000100800 */
[----:B------:R-:W-:Y:S01]  /*a720*/  ISETP.GE.AND P2, PT, R17, R97, PT ;  /* 0x000000611100720c */ /* 0x000fe20003f46270 */
[----:B------:R-:W-:-:S12]  /*a730*/  BSSY B0, `(.L_x_3748) ;  /* 0x0000021000007945 */ /* 0x000fd80003800000 */
[----:B--2---:R-:W-:Y:S05]  /*a740*/  @P2 BRA `(.L_x_3749) ;  /* 0x00000000007c2947 */ /* 0x004fea0003800000 */
[----:B-----5:R-:W-:Y:S01]  /*a750*/  R2UR UR7, R51 ;  /* 0x00000000330772ca */ /* 0x020fe200000e0000 */
[----:B0-----:R-:W-:Y:S01]  /*a760*/  IMAD.MOV.U32 R40, RZ, RZ, R114 ;  /* 0x000000ffff287224 */ /* 0x001fe200078e0072 */
[----:B------:R-:W-:Y:S01]  /*a770*/  R2UR UR4, R50 ;  /* 0x00000000320472ca */ /* 0x000fe200000e0000 */
[----:B------:R-:W-:Y:S01]  /*a780*/  IMAD.MOV.U32 R41, RZ, RZ, R38 ;  /* 0x000000ffff297224 */ /* 0x000fe200078e0026 */
[----:B------:R-:W-:Y:S02]  /*a790*/  R2UR UR6, R49 ;  /* 0x00000000310672ca */ /* 0x000fe400000e0000 */
[----:B------:R-:W-:-:S07]  /*a7a0*/  R2UR UR5, R48 ;  /* 0x00000000300572ca */ /* 0x000fce00000e0000 */
[----:B------:R-:W-:Y:S02]  /*a7b0*/  IMAD R43, R45, UR7, RZ ;  /* 0x000000072d2b7c24 */ /* 0x000fe4000f8e02ff */
[----:B------:R-:W-:-:S04]  /*a7c0*/  IMAD.WIDE.U32 R40, R44, UR7, R40 ;  /* 0x000000072c287c25 */ /* 0x000fc8000f8e0028 */
[----:B------:R-:W-:Y:S01]  /*a7d0*/  IMAD R43, R44, UR4, R43 ;  /* 0x000000042c2b7c24 */ /* 0x000fe2000f8e022b */
[----:B------:R-:W-:Y:S01]  /*a7e0*/  LEA R46, P2, R40, UR6, 0x1 ;  /* 0x00000006282e7c11 */ /* 0x000fe2000f8408ff */
[----:B------:R-:W-:Y:S02]  /*a7f0*/  ULDC UR4, c[0x0][0x2f4] ;  /* 0x0000bd0000047ab9 */ /* 0x000fe40000000800 */
[----:B------:R-:W-:-:S05]  /*a800*/  IMAD.IADD R41, R41, 0x1, R43 ;  /* 0x0000000129297824 */ /* 0x000fca00078e022b */
[----:B------:R-:W-:Y:S02]  /*a810*/  LEA.HI.X R47, R40, UR5, R41, 0x1, P2 ;  /* 0x00000005282f7c11 */ /* 0x000fe400090f0c29 */
[----:B------:R-:W-:-:S13]  /*a820*/  ISETP.GE.AND P2, PT, R18, UR4, PT ;  /* 0x0000000412007c0c */ /* 0x000fda000bf46270 */
[----:B------:R-:W0:Y:S04]  /*a830*/  @!P2 LDS.128 R40, [R39] ;  /* 0x000000002728a984 */ /* 0x000e280000000c00 */
[----:B0-----:R-:W-:Y:S01]  /*a840*/  @!P2 STG.E.128 desc[UR60][R46.64], R40 ;  /* 0x000000282e00a986 */ /* 0x001fe2000c101d3c */
[----:B------:R-:W-:-:S13]  /*a850*/  ISETP.GE.AND P2, PT, R0, UR4, PT ;  /* 0x0000000400007c0c */ /* 0x000fda000bf46270 */
[----:B------:R-:W0:Y:S04]  /*a860*/  @!P2 LDS.128 R40, [R96] ;  /* 0x000000006028a984 */ /* 0x000e280000000c00 */
[----:B0-----:R-:W-:Y:S01]  /*a870*/  @!P2 STG.E.128 desc[UR60][R46.64+0x40], R40 ;  /* 0x000040282e00a986 */ /* 0x001fe2000c101d3c */
[----:B------:R-:W-:-:S13]  /*a880*/  ISETP.GE.AND P2, PT, R3, UR4, PT ;  /* 0x0000000403007c0c */ /* 0x000fda000bf46270 */
[----:B------:R-:W0:Y:S04]  /*a890*/  @!P2 LDS.128 R40, [R39+0x3800] ;  /* 0x003800002728a984 */ /* 0x000e280000000c00 */
        /* <DEDUP_REMOVED lines=9> */
[----:B0-----:R2:W-:Y:S02]  /*a930*/  @!P2 STG.E.128 desc[UR60][R46.64+0x140], R40 ;  /* 0x000140282e00a986 */ /* 0x0015e4000c101d3c */
.L_x_3749:
[----:B------:R-:W-:Y:S05]  /*a940*/  BSYNC B0 ;  /* 0x0000000000007941 */ /* 0x000fea0003800000 */
.L_x_3748:
[----:B------:R-:W-:Y:S01]  /*a950*/  ISETP.GE.AND P2, PT, R229, R97, PT ;  /* 0x00000061e500720c */ /* 0x000fe20003f46270 */
[----:B------:R-:W-:-:S12]  /*a960*/  BSSY B0, `(.L_x_3750) ;  /* 0x0000023000007945 */ /* 0x000fd80003800000 */
[----:B------:R-:W-:Y:S05]  /*a970*/  @P2 BRA `(.L_x_3751) ;  /* 0x0000000000842947 */ /* 0x000fea0003800000 */
[----:B-----5:R-:W-:Y:S01]  /*a980*/  R2UR UR7, R51 ;  /* 0x00000000330772ca */ /* 0x020fe200000e0000 */
[----:B0-2---:R-:W-:Y:S01]  /*a990*/  IMAD.MOV.U32 R40, RZ, RZ, R114 ;  /* 0x000000ffff287224 */ /* 0x005fe200078e0072 */
[----:B------:R-:W-:Y:S01]  /*a9a0*/  R2UR UR4, R50 ;  /* 0x00000000320472ca */ /* 0x000fe200000e0000 */
[----:B------:R-:W-:Y:S01]  /*a9b0*/  IMAD.MOV.U32 R41, RZ, RZ, R38 ;  /* 0x000000ffff297224 */ /* 0x000fe200078e0026 */
[----:B------:R-:W-:Y:S02]  /*a9c0*/  IADD3 R43, P2, R44, 0x40, RZ ;  /* 0x000000402c2b7810 */ /* 0x000fe40007f5e0ff */
[----:B------:R-:W-:Y:S02]  /*a9d0*/  R2UR UR6, R49 ;  /* 0x00000000310672ca */ /* 0x000fe400000e0000 */
[----:B------:R-:W-:Y:S01]  /*a9e0*/  R2UR UR5, R48 ;  /* 0x00000000300572ca */ /* 0x000fe200000e0000 */
[----:B------:R-:W-:-:S04]  /*a9f0*/  IMAD.X R44, RZ, RZ, R45, P2 ;  /* 0x000000ffff2c7224 */ /* 0x000fc800010e062d */
        /* <DEDUP_REMOVED lines=25> */
.L_x_3751:
[----:B------:R-:W-:Y:S05]  /*ab90*/  BSYNC B0 ;  /* 0x0000000000007941 */ /* 0x000fea0003800000 */
.L_x_3750:
[----:B------:R-:W4:Y:S01]  /*aba0*/  LDL R39, [R1+0x10] ;  /* 0x0000100001277983 */ /* 0x000f220000100800 */
[----:B------:R-:W-:Y:S02]  /*abb0*/  VIADD R16, R16, 0x1 ;  /* 0x0000000110107836 */ /* 0x000fe40000000000 */
[----:B-1----:R-:W-:Y:S01]  /*abc0*/  @!P3 VIADD R98, R98, 0x368c0 ;  /* 0x000368c06262b836 */ /* 0x002fe20000000000 */
[----:B------:R-:W-:Y:S01]  /*abd0*/  @!PT LDS RZ, [RZ] ;  /* 0x00000000fffff984 */ /* 0x000fe20000000800 */
[----:B------:R-:W-:Y:S01]  /*abe0*/  @!PT LDS RZ, [RZ] ;  /* 0x00000000fffff984 */ /* 0x000fe20000000800 */
[----:B------:R-:W-:Y:S01]  /*abf0*/  @!PT LDS RZ, [RZ] ;  /* 0x00000000fffff984 */ /* 0x000fe20000000800 */
[----:B------:R-:W-:Y:S01]  /*ac00*/  @!PT LDS RZ, [RZ] ;  /* 0x00000000fffff984 */ /* 0x000fe20000000800 */
[----:B------:R1:W-:Y:S06]  /*ac10*/  MEMBAR.ALL.CTA ;  /* 0x0000000000007992 */ /* 0x0003ec0000008000 */
[----:B-1----:R-:W1:Y:S02]  /*ac20*/  FENCE.VIEW.ASYNC.S ;  /* 0x00000000000073c6 */ /* 0x002e640000000000 */
[----:B-1----:R1:W-:Y:S01]  /*ac30*/  BAR.SYNC.DEFER_BLOCKING R180, 0x80 ;  /* 0x000200b40000751d */ /* 0x0023e20000010000 */
[----:B------:R-:W-:-:S02]  /*ac40*/  ISETP.NE.AND P2, PT, R16, 0x2, PT ;  /* 0x000000021000780c */ /* 0x000fc40003f45270 */
[----:B------:R-:W-:Y:S02]  /*ac50*/  @!P3 PRMT R98, RZ, 0x654, R98 ;  /* 0x00000654ff62b816 */ /* 0x000fe40000000062 */
[----:B------:R-:W-:Y:S02]  /*ac60*/  SEL R16, R16, RZ, P2 ;  /* 0x000000ff10107207 */ /* 0x000fe40001000000 */
[----:B------:R1:W-:Y:S01]  /*ac70*/  @!P3 SYNCS.ARRIVE.TRANS64.RED.A1T0 RZ, [R98+URZ], RZ ;  /* 0x000000ff62ffb9a7 */ /* 0x0003e2000810043f */
[----:B----4-:R-:W-:Y:S02]  /*ac80*/  LOP3.LUT P4, RZ, R39, 0x2, RZ, 0xc0, !PT ;  /* 0x0000000227ff7812 */ /* 0x010fe4000788c0ff */
[----:B------:R-:W-:Y:S02]  /*ac90*/  SEL R39, RZ, 0x1, P2 ;  /* 0x00000001ff277807 */ /* 0x000fe40001000000 */
[----:B------:R-:W-:Y:S02]  /*aca0*/  PLOP3.LUT P2, PT, PT, PT, PT, 0x8, 0x0 ;  /* 0x000000000000781c */ /* 0x000fe40003f4e170 */
[----:B------:R-:W-:-:S07]  /*acb0*/  LOP3.LUT R204, R204, R39, RZ, 0x3c, !PT ;  /* 0x00000027cccc7212 */ /* 0x000fce00078e3cff */
[----:B-1----:R-:W-:Y:S05]  /*acc0*/  @P4 BRA `(.L_x_3752) ;  /* 0xffffff7c00504947 */ /* 0x002fea000383ffff */
.L_x_3648:
[----:B------:R-:W-:Y:S01]  /*acd0*/  BSSY B0, `(.L_x_3753) ;  /* 0x0000005000007945 */ /* 0x000fe20003800000 */
[----:B------:R-:W-:-:S03]  /*ace0*/  IMAD.MOV.U32 R3, RZ, RZ, RZ ;  /* 0x000000ffff037224 */ /* 0x000fc600078e00ff */
[----:B------:R-:W-:Y:S05]  /*acf0*/  @P2 BRA `(.L_x_3754) ;  /* 0x0000000000082947 */ /* 0x000fea0003800000 */
[----:B------:R-:W4:Y:S02]  /*ad00*/  FENCE.VIEW.ASYNC.G ;  /* 0x00000000000073c6 */ /* 0x000f240000000100 */
[----:B----4-:R-:W-:Y:S06]  /*ad10*/  BAR.ARV 0xc, 0x180 ;  /* 0x0306000000007b1d */ /* 0x010fec0000002000 */
.L_x_3754:
[----:B------:R-:W-:Y:S05]  /*ad20*/  BSYNC B0 ;  /* 0x0000000000007941 */ /* 0x000fea0003800000 */
.L_x_3753:
[----:B------:R-:W4:Y:S01]  /*ad30*/  LDL R0, [R1+0x10] ;  /* 0x0000100001007983 */ /* 0x000f220000100800 */
[----:B------:R-:W-:Y:S01]  /*ad40*/  BSSY B0, `(.L_x_3755) ;  /* 0x0000020000007945 */ /* 0x000fe20003800000 */
[----:B----4-:R-:W-:-:S13]  /*ad50*/  LOP3.LUT P0, RZ, R0, 0x8, RZ, 0xc0, !PT ;  /* 0x0000000800ff7812 */ /* 0x010fda000780c0ff */
[----:B------:R-:W-:Y:S05]  /*ad60*/  @!P0 BRA `(.L_x_3756) ;  /* 0x0000000000748947 */ /* 0x000fea0003800000 */
[----:B------:R-:W-:Y:S01]  /*ad70*/  ISETP.NE.AND P0, PT, R224, RZ, PT ;  /* 0x000000ffe000720c */ /* 0x000fe20003f05270 */
[----:B------:R-:W-:-:S03]  /*ad80*/  ULDC UR4, c[0x0][0x9f0] ;  /* 0x00027c0000047ab9 */ /* 0x000fc60000000800 */
[----:B------:R-:W-:-:S04]  /*ad90*/  SEL R9, R224, UR4, P0 ;  /* 0x00000004e0097c07 */ /* 0x000fc80008000000 */
[-C--:B-1----:R-:W-:Y:S02]  /*ada0*/  IABS R6, R9.reuse ;  /* 0x0000000900067213 */ /* 0x082fe40000000000 */
[----:B------:R-:W-:Y:S02]  /*adb0*/  IADD3 R0, R154, -0x1, R9 ;  /* 0xffffffff9a007810 */ /* 0x000fe40007ffe009 */
[----:B------:R-:W1:Y:S01]  /*adc0*/  I2F.RP R3, R6 ;  /* 0x0000000600037306 */ /* 0x000e620000209400 */
[-C--:B------:R-:W-:Y:S02]  /*add0*/  IABS R10, R9.reuse ;  /* 0x00000009000a7213 */ /* 0x080fe40000000000 */
[----:B------:R-:W-:Y:S02]  /*ade0*/  IABS R8, R0 ;  /* 0x0000000000087213 */ /* 0x000fe40000000000 */
[----:B------:R-:W-:-:S04]  /*adf0*/  LOP3.LUT R0, R0, R9, RZ, 0x3c, !PT ;  /* 0x0000000900007212 */ /* 0x000fc800078e3cff */
[----:B------:R-:W-:Y:S01]  /*ae00*/  ISETP.GE.AND P2, PT, R0, RZ, PT ;  /* 0x000000ff0000720c */ /* 0x000fe20003f46270 */
[----:B-1----:R-:W1:Y:S02]  /*ae10*/  MUFU.RCP R3, R3 ;  /* 0x0000000300037308 */ /* 0x002e640000001000 */
[----:B-1----:R-:W-:Y:S02]  /*ae20*/  VIADD R4, R3, 0xffffffe ;  /* 0x0ffffffe03047836 */ /* 0x002fe40000000000 */
[----:B------:R-:W-:-:S04]  /*ae30*/  IMAD.MOV R3, RZ, RZ, -R10 ;  /* 0x000000ffff037224 */ /* 0x000fc800078e0a0a */
[----:B------:R1:W4:Y:S02]  /*ae40*/  F2I.FTZ.U32.TRUNC.NTZ R5, R4 ;  /* 0x0000000400057305 */ /* 0x000324000021f000 */
[----:B-1----:R-:W-:Y:S02]  /*ae50*/  IMAD.MOV.U32 R4, RZ, RZ, RZ ;  /* 0x000000ffff047224 */ /* 0x002fe400078e00ff */
[----:B----4-:R-:W-:-:S04]  /*ae60*/  IMAD.MOV R7, RZ, RZ, -R5 ;  /* 0x000000ffff077224 */ /* 0x010fc800078e0a05 */
        /* <DEDUP_REMOVED lines=13> */
.L_x_3756:
[----:B------:R-:W-:Y:S05]  /*af40*/  BSYNC B0 ;  /* 0x0000000000007941 */ /* 0x000fea0003800000 */
.L_x_3755:
[-C--:B------:R-:W-:Y:S01]  /*af50*/  IMAD R220, R233, R3.reuse, RZ ;  /* 0x00000003e9dc7224 */ /* 0x080fe200078e02ff */
[----:B------:R-:W-:Y:S01]  /*af60*/  PLOP3.LUT P0, PT, PT, PT, PT, 0x80, 0x0 ;  /* 0x000000000000781c */ /* 0x000fe20003f0f070 */
[----:B------:R-:W-:Y:S01]  /*af70*/  IMAD.MOV.U32 R0, RZ, RZ, RZ ;  /* 0x000000ffff007224 */ /* 0x000fe200078e00ff */
[----:B------:R-:W-:Y:S02]  /*af80*/  CS2R R118, SRZ ;  /* 0x0000000000767805 */ /* 0x000fe4000001ff00 */
[----:B------:R-:W-:Y:S02]  /*af90*/  CS2R R116, SRZ ;  /* 0x0000000000747805 */ /* 0x000fe4000001ff00 */
[----:B------:R-:W-:Y:S01]  /*afa0*/  VIADDMNMX R154, R220, R3, R154, PT ;  /* 0x00000003dc9a7246 */ /* 0x000fe2000380019a */
[----:B------:R-:W-:Y:S01]  /*afb0*/  IMAD.MOV.U32 R3, RZ, RZ, RZ ;  /* 0x000000ffff037224 */ /* 0x000fe200078e00ff */
[----:B------:R-:W-:Y:S02]  /*afc0*/  CS2R R114, SRZ ;  /* 0x0000000000727805 */ /* 0x000fe4000001ff00 */
[----:B------:R-:W-:-:S02]  /*afd0*/  CS2R R112, SRZ ;  /* 0x0000000000707805 */ /* 0x000fc4000001ff00 */
[----:B------:R-:W-:Y:S02]  /*afe0*/  ISETP.GT.AND P1, PT, R154, R220, PT ;  /* 0x000000dc9a00720c */ /* 0x000fe40003f24270 */
        /* <DEDUP_REMOVED lines=30> */
[----:B-----5:R-:W-:Y:S02]  /*b1d0*/  CS2R R50, SRZ ;  /* 0x0000000000327805 */ /* 0x020fe4000001ff00 */
[----:B------:R-:W-:Y:S02]  /*b1e0*/  CS2R R48, SRZ ;  /* 0x0000000000307805 */ /* 0x000fe4000001ff00 */
[----:B--2---:R-:W-:Y:S02]  /*b1f0*/  CS2R R46, SRZ ;  /* 0x00000000002e7805 */ /* 0x004fe4000001ff00 */
[----:B---3--:R-:W-:Y:S02]  /*b200*/  CS2R R44, SRZ ;  /* 0x00000000002c7805 */ /* 0x008fe4000001ff00 */
[----:B------:R-:W-:-:S02]  /*b210*/  CS2R R42, SRZ ;  /* 0x00000000002a7805 */ /* 0x000fc4000001ff00 */
[----:B0-----:R-:W-:Y:S02]  /*b220*/  CS2R R40, SRZ ;  /* 0x0000000000287805 */ /* 0x001fe4000001ff00 */
[----:B------:R-:W-:Y:S02]  /*b230*/  CS2R R38, SRZ ;  /* 0x0000000000267805 */ /* 0x000fe4000001ff00 */
[----:B------:R-:W-:Y:S02]  /*b240*/  CS2R R36, SRZ ;  /* 0x0000000000247805 */ /* 0x000fe4000001ff00 */
[----:B------:R-:W-:Y:S02]  /*b250*/  CS2R R34, SRZ ;  /* 0x0000000000227805 */ /* 0x000fe4000001ff00 */
[----:B------:R-:W-:Y:S02]  /*b260*/  CS2R R32, SRZ ;  /* 0x0000000000207805 */ /* 0x000fe4000001ff00 */
[----:B------:R-:W-:-:S02]  /*b270*/  CS2R R30, SRZ ;  /* 0x00000000001e7805 */ /* 0x000fc4000001ff00 */
[----:B------:R-:W-:Y:S02]  /*b280*/  CS2R R28, SRZ ;  /* 0x00000000001c7805 */ /* 0x000fe4000001ff00 */
[----:B-1----:R-:W-:Y:S02]  /*b290*/  CS2R R26, SRZ ;  /* 0x00000000001a7805 */ /* 0x002fe4000001ff00 */
[----:B------:R-:W-:Y:S01]  /*b2a0*/  CS2R R24, SRZ ;  /* 0x0000000000187805 */ /* 0x000fe2000001ff00 */
[----:B------:R-:W-:Y:S06]  /*b2b0*/  @!P1 BRA `(.L_x_3757) ;  /* 0x00000120008c9947 */ /* 0x000fec0003800000 */
[----:B------:R-:W0:Y:S01]  /*b2c0*/  S2R R38, SR_TID.X ;  /* 0x0000000000267919 */ /* 0x000e220000002100 */
[----:B------:R-:W-:Y:S01]  /*b2d0*/  LOP3.LUT P0, RZ, R230, 0x9f, RZ, 0xc0, !PT ;  /* 0x0000009fe6ff7812 */ /* 0x000fe2000780c0ff */
[----:B0-----:R-:W-:-:S05]  /*b2e0*/  VIADD R38, R38, 0xffffff80 ;  /* 0xffffff8026267836 */ /* 0x001fca0000000000 */
[----:B------:R-:W-:-:S04]  /*b2f0*/  SHF.R.S32.HI R37, RZ, 0x1f, R38 ;  /* 0x0000001fff257819 */ /* 0x000fc80000011426 */
[----:B------:R-:W-:-:S04]  /*b300*/  LEA.HI R0, R37, R38, RZ, 0x7 ;  /* 0x0000002625007211 */ /* 0x000fc800078f38ff */
[----:B------:R-:W-:-:S06]  /*b310*/  SHF.R.S32.HI R0, RZ, 0x7, R0 ;  /* 0x00000007ff007819 */ /* 0x000fcc0000011400 */
[----:B------:R-:W0:Y:S02]  /*b320*/  SHFL.IDX PT, R0, R0, RZ, 0x1f ;  /* 0x00001fff00007589 */ /* 0x000e2400000e0000 */
[----:B0-----:R-:W-:-:S04]  /*b330*/  LEA.HI R3, R0, R0, RZ, 0x1 ;  /* 0x0000000000037211 */ /* 0x001fc800078f08ff */
[----:B------:R-:W-:-:S05]  /*b340*/  LOP3.LUT R3, R3, 0x1e, RZ, 0xc0, !PT ;  /* 0x0000001e03037812 */ /* 0x000fca00078ec0ff */
[----:B------:R-:W-:-:S04]  /*b350*/  IMAD.IADD R3, R0, 0x1, -R3 ;  /* 0x0000000100037824 */ /* 0x000fc800078e0a03 */
[----:B------:R-:W-:-:S05]  /*b360*/  IMAD R3, R3, 0x2000, R230 ;  /* 0x0000200003037824 */ /* 0x000fca00078e02e6 */
[----:B------:R-:W-:-:S04]  /*b370*/  SHF.R.U32.HI R3, RZ, 0x4, R3 ;  /* 0x00000004ff037819 */ /* 0x000fc80000011603 */
[----:B------:R-:W-:Y:S01]  /*b380*/  LOP3.LUT R36, R3, 0x3fff, RZ, 0xc0, !PT ;  /* 0x00003fff03247812 */ /* 0x000fe200078ec0ff */
[----:B------:R-:W-:Y:S06]  /*b390*/  @!P0 BRA `(.L_x_3758) ;  /* 0x0000000000408947 */ /* 0x000fec0003800000 */
        /* <DEDUP_REMOVED lines=16> */
.L_x_3758:
        /* <DEDUP_REMOVED lines=12> */
.L_x_3762:
[----:B-1----:R1:W2:Y:S02]  /*b560*/  SYNCS.PHASECHK.TRANS64.TRYWAIT P0, [R2+URZ+0x36800], R3 ;  /* 0x03680003020075a7 */ /* 0x0022a4000800017f */
[----:B--2---:R-:W-:Y:S05]  /*b570*/  @!P0 NANOSLEEP.SYNCS 0x989680 ;  /* 0x009896800000895d */ /* 0x004fea0003900000 */
[----:B------:R-:W2:Y:S02]  /*b580*/  @!P0 SYNCS.PHASECHK.TRANS64 P0, [R2+URZ+0x36800], R3 ;  /* 0x03680003020085a7 */ /* 0x000ea4000800007f */
[----:B--2---:R-:W-:Y:S05]  /*b590*/  @!P0 BRA `(.L_x_3762) ;  /* 0xfffffffc00f08947 */ /* 0x004fea000383ffff */
.L_x_3761:
[----:B------:R-:W-:Y:S05]  /*b5a0*/  BSYNC B0 ;  /* 0x0000000000007941 */ /* 0x000fea0003800000 */
.L_x_3760:
[----:B------:R-:W-:Y:S05]  /*b5b0*/  BRA `(.L_x_3763) ;  /* 0x0000005c00847947 */ /* 0x000fea0003800000 */
.L_x_3759:
[----:B------:R-:W-:Y:S01]  /*b5c0*/  SHF.R.S32.HI R0, RZ, 0x1f, R150 ;  /* 0x0000001fff007819 */ /* 0x000fe20000011496 */
[----:B------:R-:W-:Y:S01]  /*b5d0*/  ULDC.64 UR4, c[0x0][0x3f8] ;  /* 0x0000fe0000047ab9 */ /* 0x000fe20000000a00 */
[----:B------:R-:W-:Y:S01]  /*b5e0*/  ULDC.64 UR6, c[0x0][0x408] ;  /* 0x0001020000067ab9 */ /* 0x000fe20000000a00 */
[----:B------:R-:W-:Y:S01]  /*b5f0*/  LOP3.LUT P0, RZ, R230, 0x3ff, RZ, 0xc0, !PT ;  /* 0x000003ffe6ff7812 */ /* 0x000fe2000780c0ff */
[----:B------:R-:W-:-:S04]  /*b600*/  IMAD.WIDE.U32 R4, R150, UR4, RZ ;  /* 0x0000000496047c25 */ /* 0x000fc8000f8e00ff */
[C---:B------:R-:W-:Y:S02]  /*b610*/  IMAD R3, R0.reuse, UR4, RZ ;  /* 0x0000000400037c24 */ /* 0x040fe4000f8e02ff */
[----:B------:R-:W-:Y:S02]  /*b620*/  IMAD R7, R0, UR6, RZ ;  /* 0x0000000600077c24 */ /* 0x000fe4000f8e02ff */
[C---:B------:R-:W-:Y:S01]  /*b630*/  IMAD R3, R150.reuse, UR5, R3 ;  /* 0x0000000596037c24 */ /* 0x040fe2000f8e0203 */
[----:B------:R-:W-:Y:S01]  /*b640*/  ULDC.64 UR4, c[0x0][0x3e8] ;  /* 0x0000fa0000047ab9 */ /* 0x000fe20000000a00 */
[----:B------:R-:W-:Y:S01]  /*b650*/  IMAD R7, R150, UR7, R7 ;  /* 0x0000000796077c24 */ /* 0x000fe2000f8e0207 */
[----:B------:R-:W-:Y:S01]  /*b660*/  LEA R24, P1, R4, UR4, 0x1 ;  /* 0x0000000404187c11 */ /* 0x000fe2000f8208ff */
[----:B------:R-:W-:Y:S01]  /*b670*/  IMAD.WIDE.U32 R150, R150, UR6, RZ ;  /* 0x0000000696967c25 */ /* 0x000fe2000f8e00ff */
[----:B------:R-:W-:-:S03]  /*b680*/  ULDC.64 UR6, c[0x0][0x400] ;  /* 0x0001000000067ab9 */ /* 0x000fc60000000a00 */
[----:B------:R-:W-:Y:S01]  /*b690*/  IMAD.IADD R25, R3, 0x1, R5 ;  /* 0x0000000103197824 */ /* 0x000fe200078e0205 */
[----:B------:R-:W-:Y:S01]  /*b6a0*/  LEA R26, P2, R150, UR6, 0x1 ;  /* 0x00000006961a7c11 */ /* 0x000fe2000f8408ff */
[----:B------:R-:W-:-:S03]  /*b6b0*/  IMAD.IADD R27, R7, 0x1, R151 ;  /* 0x00000001071b7824 */ /* 0x000fc600078e0297 */
[----:B------:R-:W-:Y:S02]  /*b6c0*/  LEA.HI.X R25, R4, UR5, R25, 0x1, P1 ;  /* 0x0000000504197c11 */ /* 0x000fe400088f0c19 */
[----:B------:R-:W-:Y:S01]  /*b6d0*/  LEA.HI.X R27, R150, UR7, R27, 0x1, P2 ;  /* 0x00000007961b7c11 */ /* 0x000fe200090f0c1b */
        /* <DEDUP_REMOVED lines=17> */
.L_x_3764:
        /* <DEDUP_REMOVED lines=9> */
[----:B------:R0:W3:Y:S04]  /*b880*/  SHFL.IDX PT, R5, R27, RZ, 0x1c1f ;  /* 0x001c1fff1b057589 */ /* 0x0000e800000e0000 */
[----:B------:R0:W4:Y:S02]  /*b890*/  SHFL.IDX PT, R14, R26, RZ, 0x1c1f ;  /* 0x001c1fff1a0e7589 */ /* 0x00012400000e0000 */
.L_x_4034:
[----:B------:R-:W-:Y:S01]  /*b8a0*/  ULDC UR4, c[0x0][0x448] ;  /* 0x0001120000047ab9 */ /* 0x000fe20000000800 */
[----:B------:R-:W-:Y:S01]  /*b8b0*/  LEA.HI R37, R37, R38, RZ, 0x2 ;  /* 0x0000002625257211 */ /* 0x000fe200078f10ff */
[----:B------:R-:W-:Y:S01]  /*b8c0*/  IMAD R15, R155, UR4, RZ ;  /* 0x000000049b0f7c24 */ /* 0x000fe2000f8e02ff */
[----:B------:R-:W-:Y:S01]  /*b8d0*/  BSSY B1, `(.L_x_3768) ;  /* 0x000005c000017945 */ /* 0x000fe20003800000 */
[----:B------:R-:W-:Y:S02]  /*b8e0*/  CS2R R46, SRZ ;  /* 0x00000000002e7805 */ /* 0x000fe4000001ff00 */
[----:B------:R-:W-:Y:S02]  /*b8f0*/  CS2R R48, SRZ ;  /* 0x0000000000307805 */ /* 0x000fe4000001ff00 */
[----:B------:R-:W-:Y:S02]  /*b900*/  CS2R R50, SRZ ;  /* 0x0000000000327805 */ /* 0x000fe4000001ff00 */
[----:B------:R-:W-:Y:S01]  /*b910*/  ISETP.GE.AND P0, PT, R4, R15, PT ;  /* 0x0000000f0400720c */ /* 0x000fe20003f06270 */
[----:B------:R-:W-:Y:S01]  /*b920*/  IMAD R15, R149, -0x80, R15 ;  /* 0xffffff80950f7824 */ /* 0x000fe200078e020f */
[----:B------:R-:W-:-:S02]  /*b930*/  SHF.R.S32.HI R4, RZ, 0x1f, R37 ;  /* 0x0000001fff047819 */ /* 0x000fc40000011425 */
[----:B0-----:R-:W-:Y:S02]  /*b940*/  CS2R R26, SRZ ;  /* 0x00000000001a7805 */ /* 0x001fe4000001ff00 */
[----:B------:R-:W-:Y:S02]  /*b950*/  CS2R R12, SRZ ;  /* 0x00000000000c7805 */ /* 0x000fe4000001ff00 */
[----:B------:R-:W-:Y:S02]  /*b960*/  CS2R R10, SRZ ;  /* 0x00000000000a7805 */ /* 0x000fe4000001ff00 */
[----:B------:R-:W-:Y:S02]  /*b970*/  LEA.HI R4, R4, R17, RZ, 0x3 ;  /* 0x0000001104047211 */ /* 0x000fe400078f18ff */
[----:B------:R-:W-:Y:S02]  /*b980*/  CS2R R40, SRZ ;  /* 0x0000000000287805 */ /* 0x000fe4000001ff00 */
[----:B------:R-:W-:-:S02]  /*b990*/  CS2R R44, SRZ ;  /* 0x00000000002c7805 */ /* 0x000fc4000001ff00 */
[----:B------:R-:W-:Y:S02]  /*b9a0*/  CS2R R42, SRZ ;  /* 0x00000000002a7805 */ /* 0x000fe4000001ff00 */
[----:B------:R-:W-:Y:S02]  /*b9b0*/  LOP3.LUT R4, R4, 0xfffffff8, RZ, 0xc0, !PT ;  /* 0xfffffff804047812 */ /* 0x000fe400078ec0ff */
[----:B------:R-:W-:Y:S02]  /*b9c0*/  CS2R R38, SRZ ;  /* 0x0000000000267805 */ /* 0x000fe4000001ff00 */
[----:B------:R-:W-:Y:S02]  /*b9d0*/  CS2R R6, SRZ ;  /* 0x0000000000067805 */ /* 0x000fe4000001ff00 */
[----:B------:R-:W-:Y:S01]  /*b9e0*/  CS2R R8, SRZ ;  /* 0x0000000000087805 */ /* 0x000fe2000001ff00 */
[----:B------:R-:W-:Y:S01]  /*b9f0*/  IMAD.IADD R37, R17, 0x1, -R4 ;  /* 0x0000000111257824 */ /* 0x000fe200078e0a04 */
[----:B------:R-:W-:Y:S06]  /*ba00*/  @P0 BRA `(.L_x_3769) ;  /* 0x0000000400200947 */ /* 0x000fec0003800000 */
[----:B------:R-:W-:Y:S01]  /*ba10*/  ULDC UR4, c[0x0][0x3f4] ;  /* 0x0000fd0000047ab9 */ /* 0x000fe20000000800 */
[C---:B------:R-:W-:Y:S01]  /*ba20*/  IMAD.SHL.U32 R41, R209.reuse, 0x2, RZ ;  /* 0x00000002d1297824 */ /* 0x040fe200078e00ff */
[----:B------:R-:W-:Y:S01]  /*ba30*/  ISETP.GE.AND P3, PT, R209, UR4, PT ;  /* 0x00000004d1007c0c */ /* 0x000fe2000bf66270 */
[C---:B------:R-:W-:Y:S01]  /*ba40*/  IMAD.SHL.U32 R35, R206.reuse, 0x2, RZ ;  /* 0x00000002ce237824 */ /* 0x040fe200078e00ff */
[----:B------:R-:W-:Y:S01]  /*ba50*/  ISETP.GE.AND P2, PT, R206, UR4, PT ;  /* 0x00000004ce007c0c */ /* 0x000fe2000bf46270 */
[C---:B------:R-:W-:Y:S01]  /*ba60*/  IMAD.SHL.U32 R31, R208.reuse, 0x2, RZ ;  /* 0x00000002d01f7824 */ /* 0x040fe200078e00ff */
[----:B------:R-:W-:Y:S01]  /*ba70*/  ISETP.GE.AND P1, PT, R208, UR4, PT ;  /* 0x00000004d0007c0c */ /* 0x000fe2000bf26270 */
[----:B------:R-:W-:Y:S01]  /*ba80*/  IMAD.SHL.U32 R21, R205, 0x2, RZ ;  /* 0x00000002cd157824 */ /* 0x000fe200078e00ff */
[----:B------:R-:W-:Y:S02]  /*ba90*/  SHF.R.S32.HI R4, RZ, 0x1f, R209 ;  /* 0x0000001fff047819 */ /* 0x000fe400000114d1 */
[----:B------:R-:W-:-:S02]  /*baa0*/  SHF.R.S32.HI R7, RZ, 0x1f, R206 ;  /* 0x0000001fff077819 */ /* 0x000fc400000114ce */
[----:B------:R-:W-:Y:S02]  /*bab0*/  SHF.L.U64.HI R4, R209, 0x1, R4 ;  /* 0x00000001d1047819 */ /* 0x000fe40000010204 */
[----:B------:R-:W-:Y:S02]  /*bac0*/  ISETP.GE.AND P0, PT, R205, UR4, PT ;  /* 0x00000004cd007c0c */ /* 0x000fe4000bf06270 */
[----:B--2---:R-:W-:Y:S02]  /*bad0*/  @!P3 IADD3 R44, P4, R0, R41, RZ ;  /* 0x00000029002cb210 */ /* 0x004fe40007f9e0ff */
[----:B------:R-:W-:Y:S01]  /*bae0*/  SHF.L.U64.HI R6, R206, 0x1, R7 ;  /* 0x00000001ce067819 */ /* 0x000fe20000010207 */
[----:B------:R-:W-:Y:S01]  /*baf0*/  IMAD.SHL.U32 R7, R210, 0x2, RZ ;  /* 0x00000002d2077824 */ /* 0x000fe200078e00ff */
[----:B------:R-:W-:Y:S01]  /*bb00*/  @!P2 IADD3 R52, P6, R0, R35, RZ ;  /* 0x000000230034a210 */ /* 0x000fe20007fde0ff */
[----:B-1----:R-:W-:Y:S01]  /*bb10*/  @!P3 IMAD.X R45, R3, 0x1, R4, P4 ;  /* 0x00000001032db824 */ /* 0x002fe200020e0604 */
[----:B------:R-:W-:-:S02]  /*bb20*/  SHF.R.S32.HI R9, RZ, 0x1f, R208 ;  /* 0x0000001fff097819 */ /* 0x000fc400000114d0 */
[C---:B----4-:R-:W-:Y:S01]  /*bb30*/  @!P3 IADD3 R40, P5, R14.reuse, R41, RZ ;  /* 0x000000290e28b210 */ /* 0x050fe20007fbe0ff */
[----:B------:R-:W-:Y:S01]  /*bb40*/  @!P2 IMAD.X R53, R3, 0x1, R6, P6 ;  /* 0x000000010335a824 */ /* 0x000fe200030e0606 */
[----:B------:R-:W-:Y:S02]  /*bb50*/  @!P2 IADD3 R34, P4, R14, R35, RZ ;  /* 0x000000230e22a210 */ /* 0x000fe40007f9e0ff */
[----:B------:R-:W-:Y:S01]  /*bb60*/  SHF.L.U64.HI R10, R208, 0x1, R9 ;  /* 0x00000001d00a7819 */ /* 0x000fe20000010209 */
[C---:B---3--:R-:W-:Y:S01]  /*bb70*/  @!P3 IMAD.X R41, R5.reuse, 0x1, R4, P5 ;  /* 0x000000010529b824 */ /* 0x048fe200028e0604 */
[-C--:B------:R-:W-:Y:S01]  /*bb80*/  @!P1 IADD3 R30, P6, R14, R31.reuse, RZ ;  /* 0x0000001f0e1e9210 */ /* 0x080fe20007fde0ff */
[C---:B------:R-:W-:Y:S01]  /*bb90*/  @!P2 IMAD.X R35, R5.reuse, 0x1, R6, P4 ;  /* 0x000000010523a824 */ /* 0x040fe200020e0606 */
[----:B------:R-:W-:Y:S02]  /*bba0*/  SHF.R.S32.HI R8, RZ, 0x1f, R205 ;  /* 0x0000001fff087819 */ /* 0x000fe400000114cd */
[----:B------:R-:W-:Y:S01]  /*bbb0*/  @!P1 IADD3 R32, P5, R0, R31, RZ ;  /* 0x0000001f00209210 */ /* 0x000fe20007fbe0ff */
[----:B------:R-:W-:Y:S01]  /*bbc0*/  @!P1 IMAD.X R31, R5, 0x1, R10, P6 ;  /* 0x00000001051f9824 */ /* 0x000fe200030e060a */
[----:B------:R-:W-:-:S02]  /*bbd0*/  ISETP.GE.AND P4, PT, R210, UR4, PT ;  /* 0x00000004d2007c0c */ /* 0x000fc4000bf86270 */
[----:B------:R-:W-:Y:S01]  /*bbe0*/  SHF.L.U64.HI R8, R205, 0x1, R8 ;  /* 0x00000001cd087819 */ /* 0x000fe20000010208 */
[C---:B------:R-:W-:Y:S01]  /*bbf0*/  @!P1 IMAD.X R33, R3.reuse, 0x1, R10, P5 ;  /* 0x0000000103219824 */ /* 0x040fe200028e060a */
[-C--:B------:R-:W-:Y:S02]  /*bc00*/  @!P0 IADD3 R28, P6, R0, R21.reuse, RZ ;  /* 0x00000015001c8210 */ /* 0x080fe40007fde0ff */
[----:B------:R-:W-:Y:S02]  /*bc10*/  CS2R R10, SRZ ;  /* 0x00000000000a7805 */ /* 0x000fe4000001ff00 */
[----:B------:R-:W-:Y:S02]  /*bc20*/  ISETP.GE.AND P5, PT, R22, UR4, PT ;  /* 0x0000000416007c0c */ /* 0x000fe4000bfa6270 */
[----:B------:R-:W-:Y:S01]  /*bc30*/  SHF.R.S32.HI R9, RZ, 0x1f, R210 ;  /* 0x0000001fff097819 */ /* 0x000fe200000114d2 */
[----:B------:R-:W-:Y:S01]  /*bc40*/  @!P0 IMAD.X R29, R3, 0x1, R8, P6 ;  /* 0x00000001031d8824 */ /* 0x000fe200030e0608 */
[----:B------:R-:W-:-:S02]  /*bc50*/  @!P0 IADD3 R20, P6, R14, R21, RZ ;  /* 0x000000150e148210 */ /* 0x000fc40007fde0ff */
[----:B------:R-:W-:-:S03]  /*bc60*/  SHF.L.U64.HI R12, R210, 0x1, R9 ;  /* 0x00000001d20c7819 */ /* 0x000fc60000010209 */
[----:B------:R-:W-:Y:S01]  /*bc70*/  @!P0 IMAD.X R21, R5, 0x1, R8, P6 ;  /* 0x0000000105158824 */ /* 0x000fe200030e0608 */
[-C--:B------:R-:W-:Y:S02]  /*bc80*/  @!P4 IADD3 R24, P6, R0, R7.reuse, RZ ;  /* 0x000000070018c210 */ /* 0x080fe40007fde0ff */
[----:B------:R-:W-:Y:S01]  /*bc90*/  CS2R R8, SRZ ;  /* 0x0000000000087805 */ /* 0x000fe2000001ff00 */
[----:B------:R-:W-:Y:S02]  /*bca0*/  @!P5 IMAD.MOV.U32 R6, RZ, RZ, R14 ;  /* 0x000000ffff06d224 */ /* 0x000fe400078e000e */
[----:B------:R-:W-:Y:S01]  /*bcb0*/  @!P4 IMAD.X R25, R3, 0x1, R12, P6 ;  /* 0x000000010319c824 */ /* 0x000fe200030e060c */
[----:B------:R-:W-:Y:S01]  /*bcc0*/  @!P4 IADD3 R4, P6, R14, R7, RZ ;  /* 0x000000070e04c210 */ /* 0x000fe20007fde0ff */
[----:B------:R-:W-:Y:S02]  /*bcd0*/  @!P5 IMAD.MOV.U32 R7, RZ, RZ, R5 ;  /* 0x000000ffff07d224 */ /* 0x000fe400078e0005 */
[----:B------:R-:W-:-:S02]  /*bce0*/  @!P5 IMAD.MOV.U32 R46, RZ, RZ, R0 ;  /* 0x000000ffff2ed224 */ /* 0x000fc400078e0000 */
[----:B------:R-:W-:Y:S02]  /*bcf0*/  @!P5 IMAD.MOV.U32 R47, RZ, RZ, R3 ;  /* 0x000000ffff2fd224 */ /* 0x000fe400078e0003 */
[----:B------:R-:W-:Y:S01]  /*bd00*/  @!P5 IMAD.WIDE R48, R22, 0x2, R6 ;  /* 0x000000021630d825 */ /* 0x000fe200078e0206 */
[----:B------:R-:W-:-:S03]  /*bd10*/  CS2R R6, SRZ ;  /* 0x0000000000067805 */ /* 0x000fc6000001ff00 */
[----:B------:R-:W-:Y:S01]  /*bd20*/  @!P4 IMAD.X R5, R5, 0x1, R12, P6 ;  /* 0x000000010505c824 */ /* 0x000fe200030e060c */
[----:B------:R-:W-:Y:S01]  /*bd30*/  CS2R R12, SRZ ;  /* 0x00000000000c7805 */ /* 0x000fe2000001ff00 */
[----:B------:R-:W-:Y:S01]  /*bd40*/  @!P5 IMAD.WIDE R46, R22, 0x2, R46 ;  /* 0x00000002162ed825 */ /* 0x000fe200078e022e */
[----:B------:R0:W5:Y:S01]  /*bd50*/  @!P5 LD.E.64 R8, desc[UR60][R48.64] ;  /* 0x0000003c3008d980 */ /* 0x000162000c101b00 */
[----:B------:R-:W-:Y:S02]  /*bd60*/  CS2R R26, SRZ ;  /* 0x00000000001a7805 */ /* 0x000fe4000001ff00 */
[----:B------:R-:W-:Y:S02]  /*bd70*/  CS2R R38, SRZ ;  /* 0x0000000000267805 */ /* 0x000fe4000001ff00 */
[----:B------:R-:W-:Y:S01]  /*bd80*/  CS2R R50, SRZ ;  /* 0x0000000000327805 */ /* 0x000fe2000001ff00 */
[----:B------:R1:W5:Y:S01]  /*bd90*/  @!P5 LD.E.64 R10, desc[UR60][R46.64] ;  /* 0x0000003c2e0ad980 */ /* 0x000362000c101b00 */
[----:B------:R-:W-:-:S03]  /*bda0*/  CS2R R42, SRZ ;  /* 0x00000000002a7805 */ /* 0x000fc6000001ff00 */
[----:B------:R2:W5:Y:S01]  /*bdb0*/  @!P3 LD.E.64 R12, desc[UR60][R44.64] ;  /* 0x0000003c2c0cb980 */ /* 0x000562000c101b00 */
[----:B0-----:R-:W-:-:S03]  /*bdc0*/  CS2R R48, SRZ ;  /* 0x0000000000307805 */ /* 0x001fc6000001ff00 */
[----:B------:R0:W5:Y:S01]  /*bdd0*/  @!P3 LD.E.64 R6, desc[UR60][R40.64] ;  /* 0x0000003c2806b980 */ /* 0x000162000c101b00 */
[----:B-1----:R-:W-:-:S03]  /*bde0*/  CS2R R46, SRZ ;  /* 0x00000000002e7805 */ /* 0x002fc6000001ff00 */
[----:B------:R1:W5:Y:S01]  /*bdf0*/  @!P2 LD.E.64 R26, desc[UR60][R52.64] ;  /* 0x0000003c341aa980 */ /* 0x000362000c101b00 */
[----:B--2---:R-:W-:-:S03]  /*be00*/  CS2R R44, SRZ ;  /* 0x00000000002c7805 */ /* 0x004fc6000001ff00 */
[----:B------:R1:W5:Y:S01]  /*be10*/  @!P2 LD.E.64 R38, desc[UR60][R34.64] ;  /* 0x0000003c2226a980 */ /* 0x000362000c101b00 */
[----:B0-----:R-:W-:-:S03]  /*be20*/  CS2R R40, SRZ ;  /* 0x0000000000287805 */ /* 0x001fc6000001ff00 */
[----:B------:R1:W5:Y:S04]  /*be30*/  @!P1 LD.E.64 R50, desc[UR60][R32.64] ;  /* 0x0000003c20329980 */ /* 0x000368000c101b00 */
[----:B------:R1:W5:Y:S04]  /*be40*/  @!P1 LD.E.64 R42, desc[UR60][R30.64] ;  /* 0x0000003c1e2a9980 */ /* 0x000368000c101b00 */
[----:B------:R1:W5:Y:S04]  /*be50*/  @!P0 LD.E.64 R48, desc[UR60][R28.64] ;  /* 0x0000003c1c308980 */ /* 0x000368000c101b00 */
[----:B------:R1:W5:Y:S04]  /*be60*/  @!P0 LD.E.64 R44, desc[UR60][R20.64] ;  /* 0x0000003c142c8980 */ /* 0x000368000c101b00 */
[----:B------:R1:W5:Y:S04]  /*be70*/  @!P4 LD.E.64 R46, desc[UR60][R24.64] ;  /* 0x0000003c182ec980 */ /* 0x000368000c101b00 */
[----:B------:R1:W5:Y:S02]  /*be80*/  @!P4 LD.E.64 R40, desc[UR60][R4.64] ;  /* 0x0000003c0428c980 */ /* 0x000364000c101b00 */
.L_x_3769:
[----:B------:R-:W-:Y:S05]  /*be90*/  BSYNC B1 ;  /* 0x0000000000017941 */ /* 0x000fea0003800000 */
.L_x_3768:
[----:B--2---:R-:W-:Y:S01]  /*bea0*/  LEA.HI R0, R228, R228, RZ, 0x1 ;  /* 0x000000e4e4007211 */ /* 0x004fe200078f08ff */
[--C-:B-1---5:R-:W-:Y:S01]  /*beb0*/  IMAD.MOV.U32 R33, RZ, RZ, R7.reuse ;  /* 0x000000ffff217224 */ /* 0x122fe200078e0007 */
[----:B------:R-:W-:Y:S01]  /*bec0*/  SHF.R.U64 R53, R6, 0x10, R7 ;  /* 0x0000001006357819 */ /* 0x000fe20000001207 */
[----:B------:R-:W-:Y:S01]  /*bed0*/  IMAD.MOV.U32 R34, RZ, RZ, R10 ;  /* 0x000000ffff227224 */ /* 0x000fe200078e000a */
[----:B------:R-:W-:Y:S01]  /*bee0*/  LOP3.LUT R3, R0, 0xfffffffe, RZ, 0xc0, !PT ;  /* 0xfffffffe00037812 */ /* 0x000fe200078ec0ff */
[----:B------:R-:W-:Y:S01]  /*bef0*/  IMAD.MOV.U32 R31, RZ, RZ, R13 ;  /* 0x000000ffff1f7224 */ /* 0x000fe200078e000d */
[----:B------:R-:W-:Y:S01]  /*bf00*/  LOP3.LUT R0, R214, 0x18, R18, 0xf8, !PT ;  /* 0x00000018d6007812 */ /* 0x000fe200078ef812 */
[----:B------:R-:W-:Y:S01]  /*bf10*/  IMAD.MOV.U32 R35, RZ, RZ, R11 ;  /* 0x000000ffff237224 */ /* 0x000fe200078e000b */
[----:B------:R-:W-:Y:S01]  /*bf20*/  SHF.R.U32.HI R54, RZ, 0x10, R7 ;  /* 0x00000010ff367819 */ /* 0x000fe20000011607 */
[----:B------:R-:W-:Y:S01]  /*bf30*/  IMAD.IADD R3, R228, 0x1, -R3 ;  /* 0x00000001e4037824 */ /* 0x000fe200078e0a03 */
[----:B------:R-:W-:Y:S01]  /*bf40*/  LOP3.LUT R7, R0, R215, RZ, 0x3c, !PT ;  /* 0x000000d700077212 */ /* 0x000fe200078e3cff */
[----:B------:R-:W-:Y:S01]  /*bf50*/  IMAD.MOV.U32 R24, RZ, RZ, R27 ;  /* 0x000000ffff187224 */ /* 0x000fe200078e001b */
[----:B------:R-:W-:Y:S01]  /*bf60*/  LOP3.LUT P1, RZ, R37, 0x4, RZ, 0xc0, !PT ;  /* 0x0000000425ff7812 */ /* 0x000fe2000782c0ff */
[----:B------:R-:W-:Y:S01]  /*bf70*/  IMAD.MOV.U32 R20, RZ, RZ, R50 ;  /* 0x000000ffff147224 */ /* 0x000fe200078e0032 */
[----:B---3--:R-:W-:Y:S01]  /*bf80*/  SHF.L.U32 R5, R3, 0x1f, RZ ;  /* 0x0000001f03057819 */ /* 0x008fe200000006ff */
[----:B------:R-:W-:Y:S01]  /*bf90*/  IMAD.IADD R3, R216, 0x1, R7 ;  /* 0x00000001d8037824 */ /* 0x000fe200078e0207 */
[----:B------:R-:W-:Y:S01]  /*bfa0*/  SHF.R.U64 R65, R10, 0x10, R11 ;  /* 0x000000100a417819 */ /* 0x000fe2000000120b */
[----:B------:R-:W-:Y:S01]  /*bfb0*/  IMAD.MOV.U32 R10, RZ, RZ, R46 ;  /* 0x000000ffff0a7224 */ /* 0x000fe200078e002e */
[----:B------:R-:W0:Y:S01]  /*bfc0*/  SYNCS.PHASECHK.TRANS64.TRYWAIT P0, [R2+URZ+0x36800], R5 ;  /* 0x03680005020075a7 */ /* 0x000e22000800017f */
[----:B------:R-:W-:Y:S01]  /*bfd0*/  IMAD R3, R3, 0x2, R2 ;  /* 0x0000000203037824 */ /* 0x000fe200078e0202 */
[--C-:B------:R-:W-:Y:S01]  /*bfe0*/  SHF.R.U64 R63, R12, 0x10, R13.reuse ;  /* 0x000000100c3f7819 */ /* 0x100fe2000000120d */
[----:B------:R-:W-:Y:S01]  /*bff0*/  IMAD.MOV.U32 R30, RZ, RZ, R12 ;  /* 0x000000ffff1e7224 */ /* 0x000fe200078e000c */
[----:B------:R-:W-:Y:S01]  /*c000*/  SHF.R.U32.HI R66, RZ, 0x10, R13 ;  /* 0x00000010ff427819 */ /* 0x000fe2000001160d */
[----:B------:R-:W-:Y:S01]  /*c010*/  IMAD.MOV.U32 R13, RZ, RZ, R49 ;  /* 0x000000ffff0d7224 */ /* 0x000fe200078e0031 */
[----:B------:R-:W-:Y:S01]  /*c020*/  SHF.R.U32.HI R68, RZ, 0x10, R11 ;  /* 0x00000010ff447819 */ /* 0x000fe2000001160b */
[----:B------:R-:W-:Y:S01]  /*c030*/  IMAD.MOV.U32 R11, RZ, RZ, R47 ;  /* 0x000000ffff0b7224 */ /* 0x000fe200078e002f */
[----:B------:R-:W-:Y:S01]  /*c040*/  SHF.R.U64 R61, R26, 0x10, R27 ;  /* 0x000000101a3d7819 */ /* 0x000fe2000000121b */
[----:B------:R-:W-:Y:S01]  /*c050*/  IMAD.MOV.U32 R32, RZ, RZ, R6 ;  /* 0x000000ffff207224 */ /* 0x000fe200078e0006 */
[----:B------:R-:W-:Y:S01]  /*c060*/  SHF.R.U64 R59, R50, 0x10, R51 ;  /* 0x00000010323b7819 */ /* 0x000fe20000001233 */
[----:B------:R-:W-:Y:S01]  /*c070*/  IMAD.MOV.U32 R25, RZ, RZ, R42 ;  /* 0x000000ffff197224 */ /* 0x000fe200078e002a */
[--C-:B------:R-:W-:Y:S01]  /*c080*/  SHF.R.U64 R57, R48, 0x10, R49.reuse ;  /* 0x0000001030397819 */ /* 0x100fe20000001231 */
[----:B----4-:R-:W-:Y:S01]  /*c090*/  IMAD.MOV.U32 R14, RZ, RZ, R26 ;  /* 0x000000ffff0e7224 */ /* 0x010fe200078e001a */
[----:B------:R-:W-:Y:S01]  /*c0a0*/  SHF.R.U32.HI R62, RZ, 0x10, R49 ;  /* 0x00000010ff3e7819 */ /* 0x000fe20000011631 */
[----:B------:R-:W-:Y:S01]  /*c0b0*/  IMAD.MOV.U32 R21, RZ, RZ, R51 ;  /* 0x000000ffff157224 */ /* 0x000fe200078e0033 */
[----:B------:R-:W-:Y:S01]  /*c0c0*/  SHF.R.U64 R55, R46, 0x10, R47 ;  /* 0x000000102e377819 */ /* 0x000fe2000000122f */
[----:B------:R-:W-:Y:S01]  /*c0d0*/  IMAD.MOV.U32 R46, RZ, RZ, R43 ;  /* 0x000000ffff2e7224 */ /* 0x000fe200078e002b */
[----:B------:R-:W-:Y:S01]  /*c0e0*/  SHF.R.U32.HI R27, RZ, 0x10, R27 ;  /* 0x00000010ff1b7819 */ /* 0x000fe2000001161b */
[----:B------:R-:W-:Y:S01]  /*c0f0*/  IMAD.MOV.U32 R12, RZ, RZ, R48 ;  /* 0x000000ffff0c7224 */ /* 0x000fe200078e0030 */
        /* <DEDUP_REMOVED lines=9> */
[C---:B------:R-:W-:Y:S01]  /*c190*/  VIADD R4, R3.reuse, 0x15400 ;  /* 0x0001540003047836 */ /* 0x040fe20000000000 */
[--C-:B------:R-:W-:Y:S01]  /*c1a0*/  SHF.R.U64 R58, R8, 0x10, R9.reuse ;  /* 0x00000010083a7819 */ /* 0x100fe20000001209 */
[----:B------:R-:W-:Y:S01]  /*c1b0*/  IMAD.MOV.U32 R6, RZ, RZ, R40 ;  /* 0x000000ffff067224 */ /* 0x000fe200078e0028 */
[----:B------:R-:W-:Y:S01]  /*c1c0*/  SHF.R.U32.HI R56, RZ, 0x10, R9 ;  /* 0x00000010ff387819 */ /* 0x000fe20000011609 */
[----:B------:R-:W-:Y:S01]  /*c1d0*/  BSSY B1, `(.L_x_3770) ;  /* 0x0000022000017945 */ /* 0x000fe20003800000 */
[--C-:B------:R-:W-:Y:S01]  /*c1e0*/  SHF.R.U64 R51, R38, 0x10, R39.reuse ;  /* 0x0000001026337819 */ /* 0x100fe20000001227 */
[----:B------:R-:W-:Y:S01]  /*c1f0*/  VIADD R0, R3, 0x15440 ;  /* 0x0001544003007836 */ /* 0x000fe20000000000 */
[----:B------:R-:W-:Y:S01]  /*c200*/  SHF.R.U32.HI R52, RZ, 0x10, R39 ;  /* 0x00000010ff347819 */ /* 0x000fe20000011627 */
[----:B------:R-:W-:Y:S01]  /*c210*/  IMAD.MOV.U32 R39, RZ, RZ, R44 ;  /* 0x000000ffff277224 */ /* 0x000fe200078e002c */
[----:B------:R-:W-:Y:S01]  /*c220*/  VIMNMX R40, R15, 0x80, PT ;  /* 0x000000800f287848 */ /* 0x000fe20003fe0100 */
[----:B------:R-:W-:Y:S01]  /*c230*/  IMAD.MOV.U32 R42, RZ, RZ, R45 ;  /* 0x000000ffff2a7224 */ /* 0x000fe200078e002d */
[----:B------:R-:W-:Y:S01]  /*c240*/  PRMT R27, R24, 0x5410, R27 ;  /* 0x00005410181b7816 */ /* 0x000fe2000000001b */
[----:B------:R-:W-:Y:S01]  /*c250*/  @P1 VIADD R0, R4, 0xffffffc0 ;  /* 0xffffffc004001836 */ /* 0x000fe20000000000 */
[----:B------:R-:W-:Y:S01]  /*c260*/  SHF.R.U64 R48, R44, 0x10, R45 ;  /* 0x000000102c307819 */ /* 0x000fe2000000122d */
[----:B------:R-:W-:Y:S01]  /*c270*/  IMAD.MOV.U32 R7, RZ, RZ, R41 ;  /* 0x000000ffff077224 */ /* 0x000fe200078e0029 */
[----:B------:R-:W-:-:S02]  /*c280*/  PRMT R24, R25, 0x5410, R50 ;  /* 0x0000541019187816 */ /* 0x000fc40000000032 */
[----:B------:R-:W-:Y:S02]  /*c290*/  SHF.R.U32.HI R45, RZ, 0x10, R45 ;  /* 0x00000010ff2d7819 */ /* 0x000fe4000001162d */
[----:B------:R-:W-:Y:S02]  /*c2a0*/  SHF.R.U32.HI R44, RZ, 0x10, R41 ;  /* 0x00000010ff2c7819 */ /* 0x000fe40000011629 */
[----:B------:R-:W-:Y:S02]  /*c2b0*/  PRMT R34, R34, 0x5410, R65 ;  /* 0x0000541022227816 */ /* 0x000fe40000000041 */
[----:B------:R-:W-:Y:S02]  /*c2c0*/  PRMT R35, R35, 0x5410, R68 ;  /* 0x0000541023237816 */ /* 0x000fe40000000044 */
[----:B------:R-:W-:Y:S02]  /*c2d0*/  PRMT R30, R30, 0x5410, R63 ;  /* 0x000054101e1e7816 */ /* 0x000fe4000000003f */
[----:B------:R-:W-:-:S02]  /*c2e0*/  PRMT R31, R31, 0x5410, R66 ;  /* 0x000054101f1f7816 */ /* 0x000fc40000000042 */
[----:B------:R-:W-:Y:S02]  /*c2f0*/  PRMT R26, R14, 0x5410, R61 ;  /* 0x000054100e1a7816 */ /* 0x000fe4000000003d */
[----:B------:R-:W-:Y:S02]  /*c300*/  PRMT R20, R20, 0x5410, R59 ;  /* 0x0000541014147816 */ /* 0x000fe4000000003b */
[----:B------:R-:W-:Y:S02]  /*c310*/  PRMT R21, R21, 0x5410, R64 ;  /* 0x0000541015157816 */ /* 0x000fe40000000040 */
[----:B------:R-:W-:Y:S02]  /*c320*/  PRMT R12, R12, 0x5410, R57 ;  /* 0x000054100c0c7816 */ /* 0x000fe40000000039 */
[----:B------:R-:W-:Y:S02]  /*c330*/  PRMT R13, R13, 0x5410, R62 ;  /* 0x000054100d0d7816 */ /* 0x000fe4000000003e */
[----:B------:R-:W-:-:S02]  /*c340*/  PRMT R8, R10, 0x5410, R55 ;  /* 0x000054100a087816 */ /* 0x000fc40000000037 */
[----:B------:R-:W-:Y:S02]  /*c350*/  PRMT R9, R11, 0x5410, R60 ;  /* 0x000054100b097816 */ /* 0x000fe4000000003c */
[----:B------:R-:W-:Y:S02]  /*c360*/  PRMT R37, R37, 0x5410, R58 ;  /* 0x0000541025257816 */ /* 0x000fe4000000003a */
[----:B------:R-:W-:Y:S02]  /*c370*/  ISETP.GE.AND P1, PT, R17, R40, PT ;  /* 0x000000281100720c */ /* 0x000fe40003f26270 */
[----:B------:R-:W-:Y:S02]  /*c380*/  PRMT R38, R47, 0x5410, R56 ;  /* 0x000054102f267816 */ /* 0x000fe40000000038 */
[----:B------:R-:W-:Y:S02]  /*c390*/  PRMT R32, R32, 0x5410, R53 ;  /* 0x0000541020207816 */ /* 0x000fe40000000035 */
[----:B------:R-:W-:-:S02]  /*c3a0*/  PRMT R33, R33, 0x5410, R54 ;  /* 0x0000541021217816 */ /* 0x000fc40000000036 */
[----:B------:R-:W-:Y:S02]  /*c3b0*/  PRMT R28, R28, 0x5410, R51 ;  /* 0x000054101c1c7816 */ /* 0x000fe40000000033 */
[----:B------:R-:W-:Y:S02]  /*c3c0*/  PRMT R29, R29, 0x5410, R52 ;  /* 0x000054101d1d7816 */ /* 0x000fe40000000034 */
[----:B------:R-:W-:Y:S01]  /*c3d0*/  PRMT R25, R46, 0x5410, R49 ;  /* 0x000054102e197816 */ /* 0x000fe20000000031 */
[----:B0-----:R-:W-:Y:S06]  /*c3e0*/  @!P0 BRA `(.L_x_3771) ;  /* 0x000001d400e48947 */ /* 0x001fec0003800000 */
.L_x_4035:
[----:B------:R-:W-:Y:S05]  /*c3f0*/  BSYNC B1 ;  /* 0x0000000000017941 */ /* 0x000fea0003800000 */
.L_x_3770:
[----:B------:R-:W-:Y:S01]  /*c400*/  BSSY B1, `(.L_x_3772) ;  /* 0x0000101000017945 */ /* 0x000fe20003800000 */
[----:B------:R-:W-:Y:S02]  /*c410*/  PRMT R14, R39, 0x5410, R48 ;  /* 0x00005410270e7816 */ /* 0x000fe40000000030 */
[----:B------:R-:W-:Y:S02]  /*c420*/  PRMT R15, R42, 0x5410, R45 ;  /* 0x000054102a0f7816 */ /* 0x000fe4000000002d */
[----:B------:R-:W-:Y:S02]  /*c430*/  PRMT R10, R6, 0x5410, R43 ;  /* 0x00005410060a7816 */ /* 0x000fe4000000002b */
[----:B------:R-:W-:Y:S01]  /*c440*/  PRMT R11, R7, 0x5410, R44 ;  /* 0x00005410070b7816 */ /* 0x000fe2000000002c */
[----:B------:R-:W-:Y:S06]  /*c450*/  @P1 BRA `(.L_x_3773) ;  /* 0x0000000c00ec1947 */ /* 0x000fec0003800000 */
[----:B0-----:R-:W0:Y:S01]  /*c460*/  LDC R5, c[0x0][0x3f4] ;  /* 0x0000fd00ff057b82 */ /* 0x001e220000000800 */
[----:B------:R-:W-:Y:S01]  /*c470*/  BSSY B2, `(.L_x_3774) ;  /* 0x000002e000027945 */ /* 0x000fe20003800000 */
[-C--:B0-----:R-:W-:Y:S02]  /*c480*/  ISETP.GE.AND P0, PT, R22, R5.reuse, PT ;  /* 0x000000051600720c */ /* 0x081fe40003f06270 */
[-C--:B------:R-:W-:Y:S02]  /*c490*/  ISETP.GE.AND P1, PT, R209, R5.reuse, PT ;  /* 0x00000005d100720c */ /* 0x080fe40003f26270 */
[-C--:B------:R-:W-:Y:S02]  /*c4a0*/  ISETP.GE.AND P2, PT, R206, R5.reuse, PT ;  /* 0x00000005ce00720c */ /* 0x080fe40003f46270 */
[-C--:B------:R-:W-:Y:S02]  /*c4b0*/  ISETP.GE.AND P3, PT, R208, R5.reuse, PT ;  /* 0x00000005d000720c */ /* 0x080fe40003f66270 */
[----:B------:R-:W-:-:S02]  /*c4c0*/  ISETP.GE.AND P4, PT, R205, R5, PT ;  /* 0x00000005cd00720c */ /* 0x000fc40003f86270 */
[----:B------:R-:W-:-:S03]  /*c4d0*/  ISETP.GE.AND P5, PT, R210, R5, PT ;  /* 0x00000005d200720c */ /* 0x000fc60003fa6270 */
[----:B------:R-:W-:Y:S10]  /*c4e0*/  @P0 BRA `(.L_x_3775) ;  /* 0x0000000000980947 */ /* 0x000ff40003800000 */
[----:B------:R-:W0:Y:S01]  /*c4f0*/  LDS.128 R4, [R3+0x15400] ;  /* 0x0154000003047984 */ /* 0x000e220000000c00 */
        /* <DEDUP_REMOVED lines=14> */
[C---:B------:R-:W-:Y:S01]  /*c5e0*/  FFMA.FTZ R50, R39.reuse, R44, -R50 ;  /* 0x0000002c27327223 */ /* 0x040fe20000010832 */
[----:B------:R-:W-:Y:S01]  /*c5f0*/  FFMA.FTZ R45, R39, R45, R4 ;  /* 0x0000002d272d7223 */ /* 0x000fe20000010004 */
[----:B------:R-:W-:Y:S01]  /*c600*/  LOP3.LUT R7, R7, 0xffff0000, RZ, 0xc0, !PT ;  /* 0xffff000007077812 */ /* 0x000fe200078ec0ff */
[-C--:B------:R-:W-:Y:S01]  /*c610*/  FMUL.FTZ R54, R5, R46.reuse ;  /* 0x0000002e05367220 */ /* 0x080fe20000410000 */
        /* <DEDUP_REMOVED lines=19> */
.L_x_3775:
[----:B------:R-:W-:Y:S05]  /*c750*/  BSYNC B2 ;  /* 0x0000000000027941 */ /* 0x000fea0003800000 */
.L_x_3774:
[----:B------:R-:W-:Y:S04]  /*c760*/  BSSY B2, `(.L_x_3776) ;  /* 0x0000028000027945 */ /* 0x000fe80003800000 */
[----:B------:R-:W-:Y:S05]  /*c770*/  @P1 BRA `(.L_x_3777) ;  /* 0x0000000000981947 */ /* 0x000fea0003800000 */
[----:B0-----:R-:W0:Y:S01]  /*c780*/  LDS.128 R4, [R0] ;  /* 0x0000000000047984 */ /* 0x001e220000000c00 */
        /* <DEDUP_REMOVED lines=37> */
.L_x_3777:
[----:B------:R-:W-:Y:S05]  /*c9e0*/  BSYNC B2 ;  /* 0x0000000000027941 */ /* 0x000fea0003800000 */
.L_x_3776:
[----:B------:R-:W-:Y:S04]  /*c9f0*/  BSSY B2, `(.L_x_3778) ;  /* 0x0000028000027945 */ /* 0x000fe80003800000 */
[----:B------:R-:W-:Y:S05]  /*ca00*/  @P2 BRA `(.L_x_3779) ;  /* 0x0000000000982947 */ /* 0x000fea0003800000 */
[----:B01----:R-:W0:Y:S01]  /*ca10*/  LDS.128 R4, [R3+0x19400] ;  /* 0x0194000003047984 */ /* 0x003e220000000c00 */
        /* <DEDUP_REMOVED lines=37> */
.L_x_3779:
[----:B------:R-:W-:Y:S05]  /*cc70*/  BSYNC B2 ;  /* 0x0000000000027941 */ /* 0x000fea0003800000 */
.L_x_3778:
[----:B------:R-:W-:Y:S04]  /*cc80*/  BSSY B2, `(.L_x_3780) ;  /* 0x0000028000027945 */ /* 0x000fe80003800000 */
[----:B------:R-:W-:Y:S05]  /*cc90*/  @P3 BRA `(.L_x_3781) ;  /* 0x0000000000983947 */ /* 0x000fea0003800000 */
[----:B012---:R-:W0:Y:S01]  /*cca0*/  LDS.128 R4, [R0+0x4000] ;  /* 0x0040000000047984 */ /* 0x007e220000000c00 */
        /* <DEDUP_REMOVED lines=37> */
.L_x_3781:
[----:B------:R-:W-:Y:S05]  /*cf00*/  BSYNC B2 ;  /* 0x0000000000027941 */ /* 0x000fea0003800000 */
.L_x_3780:
[----:B------:R-:W-:Y:S04]  /*cf10*/  BSSY B2, `(.L_x_3782) ;  /* 0x0000028000027945 */ /* 0x000fe80003800000 */
[----:B------:R-:W-:Y:S05]  /*cf20*/  @P4 BRA `(.L_x_3783) ;  /* 0x0000000000984947 */ /* 0x000fea0003800000 */
[----:B0123--:R-:W0:Y:S01]  /*cf30*/  LDS.128 R4, [R3+0x1d400] ;  /* 0x01d4000003047984 */ /* 0x00fe220000000c00 */
        /* <DEDUP_REMOVED lines=37> */
.L_x_3783:
[----:B------:R-:W-:Y:S05]  /*d190*/  BSYNC B2 ;  /* 0x0000000000027941 */ /* 0x000fea0003800000 */
.L_x_3782:
[----:B------:R-:W-:Y:S05]  /*d1a0*/  @P5 BRA `(.L_x_3773) ;  /* 0x0000000000985947 */ /* 0x000fea0003800000 */
[----:B01234-:R-:W0:Y:S01]  /*d1b0*/  LDS.128 R4, [R0+0x8000] ;  /* 0x0080000000047984 */ /* 0x01fe220000000c00 */
        /* <DEDUP_REMOVED lines=37> */
.L_x_3773:
[----:B------:R-:W-:Y:S05]  /*d410*/  BSYNC B1 ;  /* 0x0000000000017941 */ /* 0x000fea0003800000 */
.L_x_3772:
[----:B------:R-:W-:-:S13]  /*d420*/  ISETP.GE.AND P0, PT, R229, R40, PT ;  /* 0x00000028e500720c */ /* 0x000fda0003f06270 */
[----:B------:R-:W-:Y:S05]  /*d430*/  @P0 BRA `(.L_x_3784) ;  /* 0x0000003c00c00947 */ /* 0x000fea0003800000 */
[----:B01234-:R-:W0:Y:S01]  /*d440*/  LDC R5, c[0x0][0x3f4] ;  /* 0x0000fd00ff057b82 */ /* 0x01fe220000000800 */
        /* <DEDUP_REMOVED lines=29> */
[C---:B------:R-:W-:Y:S01]  /*d620*/  LOP3.LUT R45, R35.reuse, 0xffff0000, RZ, 0xc0, !PT ;  /* 0xffff0000232d7812 */ /* 0x040fe200078ec0ff */
[----:B------:R-:W-:Y:S02]  /*d630*/  IMAD.U32 R46, R38, 0x10000, RZ ;  /* 0x00010000262e7824 */ /* 0x000fe400078e00ff */
[----:B------:R-:W-:Y:S01]  /*d640*/  FFMA.FTZ R40, R48, R40, R43 ;  /* 0x0000002830287223 */ /* 0x000fe2000001002b */
[----:B------:R-:W-:Y:S02]  /*d650*/  IMAD.U32 R44, R35, 0x10000, RZ ;  /* 0x00010000232c7824 */ /* 0x000fe400078e00ff */
        /* <DEDUP_REMOVED lines=13> */
.L_x_3786:
[----:B------:R-:W-:Y:S05]  /*d730*/  BSYNC B1 ;  /* 0x0000000000017941 */ /* 0x000fea0003800000 */
.L_x_3785:
        /* <DEDUP_REMOVED lines=40> */
.L_x_3788:
[----:B------:R-:W-:Y:S05]  /*d9c0*/  BSYNC B1 ;  /* 0x0000000000017941 */ /* 0x000fea0003800000 */
.L_x_3787:
        /* <DEDUP_REMOVED lines=40> */
.L_x_3790:
[----:B------:R-:W-:Y:S05]  /*dc50*/  BSYNC B1 ;  /* 0x0000000000017941 */ /* 0x000fea0003800000 */
.L_x_3789:
[----:B------:R-:W-:Y:S04]  /*dc60*/  BSSY B1, `(.L_x_3791) ;  /* 0x0000028000017945 */ /* 0x000fe80003800000 */
        /* <DEDUP_REMOVED lines=39> */
.L_x_3792:
[----:B------:R-:W-:Y:S05]  /*dee0*/  BSYNC B1 ;  /* 0x0000000000017941 */ /* 0x000fea0003800000 */
.L_x_3791:
[----:B------:R-:W-:Y:S04]  /*def0*/  BSSY B1, `(.L_x_3793) ;  /* 0x0000028000017945 */ /* 0x000fe80003800000 */
[----:B------:R-:W-:Y:S05]  /*df00*/  @P4 BRA `(.L_x_3794) ;  /* 0x0000000000984947 */ /* 0x000fea0003800000 */
[----:B0123--:R-:W0:Y:S01]  /*df10*/  LDS.128 R4, [R3+0x1f400] ;  /* 0x01f4000003047984 */ /* 0x00fe220000000c00 */
        /* <DEDUP_REMOVED lines=37> */
.L_x_3794:
[----:B------:R-:W-:Y:S05]  /*e170*/  BSYNC B1 ;  /* 0x0000000000017941 */ /* 0x000fea0003800000 */
.L_x_3793:
[----:B------:R-:W-:Y:S05]  /*e180*/  @P5 BRA `(.L_x_3784) ;  /* 0x00000030006c5947 */ /* 0x000fea0003800000 */
[----:B01234-:R-:W0:Y:S01]  /*e190*/  LDS.128 R4, [R0+0xa000] ;  /* 0x00a0000000047984 */ /* 0x01fe220000000c00 */
        /* <DEDUP_REMOVED lines=38> */
.L_x_3766:
[----:B------:R-:W-:-:S03]  /*e400*/  UMOV UR4, 0xffffffff ;  /* 0xffffffff00047882 */ /* 0x000fc60000000000 */
[----:B------:R-:W-:Y:S05]  /*e410*/  BRA.DIV UR4, `(.L_x_3795) ;  /* 0x000001b604ec7947 */ /* 0x000fea000b800000 */
[----:B------:R-:W0:Y:S04]  /*e420*/  SHFL.IDX PT, R3, R25, RZ, 0x1c1f ;  /* 0x001c1fff19037589 */ /* 0x000e2800000e0000 */
[----:B------:R-:W1:Y:S04]  /*e430*/  SHFL.IDX PT, R0, R24, RZ, 0x1c1f ;  /* 0x001c1fff18007589 */ /* 0x000e6800000e0000 */
[----:B------:R2:W3:Y:S04]  /*e440*/  SHFL.IDX PT, R5, R27, RZ, 0x1c1f ;  /* 0x001c1fff1b057589 */ /* 0x0004e800000e0000 */
[----:B------:R2:W4:Y:S01]  /*e450*/  SHFL.IDX PT, R14, R26, RZ, 0x1c1f ;  /* 0x001c1fff1a0e7589 */ /* 0x00052200000e0000 */
[----:B0-----:R-:W-:-:S02]  /*e460*/  IMAD.MOV.U32 R21, RZ, RZ, R3 ;  /* 0x000000ffff157224 */ /* 0x001fc400078e0003 */
[----:B-12---:R-:W-:-:S07]  /*e470*/  IMAD.MOV.U32 R20, RZ, RZ, R0 ;  /* 0x000000ffff147224 */ /* 0x006fce00078e0000 */
.L_x_4041:
[----:B------:R-:W-:Y:S01]  /*e480*/  ULDC UR4, c[0x0][0x448] ;  /* 0x0001120000047ab9 */ /* 0x000fe20000000800 */
[----:B------:R-:W-:Y:S01]  /*e490*/  BSSY B1, `(.L_x_3796) ;  /* 0x000003b000017945 */ /* 0x000fe20003800000 */
[----:B------:R-:W-:Y:S01]  /*e4a0*/  IMAD R39, R155, UR4, RZ ;  /* 0x000000049b277c24 */ /* 0x000fe2000f8e02ff */
[----:B------:R-:W-:Y:S01]  /*e4b0*/  CS2R R6, SRZ ;  /* 0x0000000000067805 */ /* 0x000fe2000001ff00 */
[----:B----4-:R-:W-:Y:S01]  /*e4c0*/  IMAD.MOV.U32 R40, RZ, RZ, R14 ;  /* 0x000000ffff287224 */ /* 0x010fe200078e000e */
[----:B------:R-:W-:Y:S01]  /*e4d0*/  CS2R R8, SRZ ;  /* 0x0000000000087805 */ /* 0x000fe2000001ff00 */
[----:B---3--:R-:W-:Y:S01]  /*e4e0*/  IMAD.MOV.U32 R41, RZ, RZ, R5 ;  /* 0x000000ffff297224 */ /* 0x008fe200078e0005 */
[----:B------:R-:W-:Y:S01]  /*e4f0*/  ISETP.GE.AND P0, PT, R4, R39, PT ;  /* 0x000000270400720c */ /* 0x000fe20003f06270 */
[----:B------:R-:W-:Y:S01]  /*e500*/  IMAD R39, R149, -0x80, R39 ;  /* 0xffffff8095277824 */ /* 0x000fe200078e0227 */
        /* <DEDUP_REMOVED lines=10> */
[----:B------:R-:W-:Y:S06]  /*e5b0*/  @P0 BRA `(.L_x_3797) ;  /* 0x0000000000a00947 */ /* 0x000fec0003800000 */
[C---:B------:R-:W-:Y:S01]  /*e5c0*/  VIADD R0, R18.reuse, 0x20 ;  /* 0x0000002012007836 */ /* 0x040fe20000000000 */
[----:B------:R-:W-:Y:S01]  /*e5d0*/  ULDC UR4, c[0x0][0x3f4] ;  /* 0x0000fd0000047ab9 */ /* 0x000fe20000000800 */
[C---:B------:R-:W-:Y:S01]  /*e5e0*/  VIADD R3, R18.reuse, 0x40 ;  /* 0x0000004012037836 */ /* 0x040fe20000000000 */
[----:B------:R-:W-:Y:S01]  /*e5f0*/  ISETP.GE.AND P0, PT, R18, UR4, PT ;  /* 0x0000000412007c0c */ /* 0x000fe2000bf06270 */
[----:B------:R-:W-:Y:S01]  /*e600*/  IMAD.IADD R4, R22, 0x1, R206 ;  /* 0x0000000116047824 */ /* 0x000fe200078e02ce */
[----:B------:R-:W-:Y:S01]  /*e610*/  ISETP.GE.AND P1, PT, R0, UR4, PT ;  /* 0x0000000400007c0c */ /* 0x000fe2000bf26270 */
[----:B------:R-:W-:Y:S01]  /*e620*/  IMAD.IADD R0, R22, 0x1, R205 ;  /* 0x0000000116007824 */ /* 0x000fe200078e02cd */
[----:B------:R-:W-:Y:S02]  /*e630*/  ISETP.GE.AND P2, PT, R3, UR4, PT ;  /* 0x0000000403007c0c */ /* 0x000fe4000bf46270 */
[----:B------:R-:W-:Y:S02]  /*e640*/  CS2R R24, SRZ ;  /* 0x0000000000187805 */ /* 0x000fe4000001ff00 */
[----:B------:R-:W-:-:S02]  /*e650*/  SHF.R.S32.HI R5, RZ, 0x1f, R4 ;  /* 0x0000001fff057819 */ /* 0x000fc40000011404 */
[----:B------:R-:W-:Y:S02]  /*e660*/  CS2R R26, SRZ ;  /* 0x00000000001a7805 */ /* 0x000fe4000001ff00 */
[----:B------:R-:W-:Y:S02]  /*e670*/  SHF.R.S32.HI R3, RZ, 0x1f, R0 ;  /* 0x0000001fff037819 */ /* 0x000fe40000011400 */
[----:B------:R-:W-:Y:S02]  /*e680*/  LEA.HI R6, R5, R4, RZ, 0x3 ;  /* 0x0000000405067211 */ /* 0x000fe400078f18ff */
[----:B------:R-:W-:Y:S01]  /*e690*/  LEA.HI R3, R3, R0, RZ, 0x3 ;  /* 0x0000000003037211 */ /* 0x000fe200078f18ff */
[----:B------:R-:W-:Y:S01]  /*e6a0*/  @!P0 IMAD.WIDE R12, R18, 0x2, R20 ;  /* 0x00000002120c8825 */ /* 0x000fe200078e0214 */
[----:B------:R-:W-:Y:S02]  /*e6b0*/  SHF.R.S32.HI R0, RZ, 0x3, R6 ;  /* 0x00000003ff007819 */ /* 0x000fe40000011406 */
[----:B------:R-:W-:-:S02]  /*e6c0*/  SHF.R.S32.HI R47, RZ, 0x3, R3 ;  /* 0x00000003ff2f7819 */ /* 0x000fc40000011403 */
[----:B------:R-:W-:Y:S01]  /*e6d0*/  CS2R R4, SRZ ;  /* 0x0000000000047805 */ /* 0x000fe2000001ff00 */
[----:B------:R0:W5:Y:S01]  /*e6e0*/  @!P0 LD.E.128 R24, desc[UR60][R12.64] ;  /* 0x0000003c0c188980 */ /* 0x000162000c101d00 */
[----:B------:R-:W-:Y:S01]  /*e6f0*/  @!P1 IMAD.SHL.U32 R3, R0, 0x8, RZ ;  /* 0x0000000800039824 */ /* 0x000fe200078e00ff */
[----:B------:R-:W-:Y:S01]  /*e700*/  CS2R R6, SRZ ;  /* 0x0000000000067805 */ /* 0x000fe2000001ff00 */
[----:B------:R-:W-:Y:S01]  /*e710*/  @!P2 IMAD.SHL.U32 R47, R47, 0x8, RZ ;  /* 0x000000082f2fa824 */ /* 0x000fe200078e00ff */
[----:B------:R-:W-:Y:S01]  /*e720*/  CS2R R28, SRZ ;  /* 0x00000000001c7805 */ /* 0x000fe2000001ff00 */
[--C-:B------:R-:W-:Y:S01]  /*e730*/  @!P1 IMAD.WIDE R42, R3, 0x2, R20.reuse ;  /* 0x00000002032a9825 */ /* 0x100fe200078e0214 */
[----:B------:R-:W-:Y:S02]  /*e740*/  CS2R R30, SRZ ;  /* 0x00000000001e7805 */ /* 0x000fe4000001ff00 */
[----:B------:R-:W-:Y:S02]  /*e750*/  CS2R R8, SRZ ;  /* 0x0000000000087805 */ /* 0x000fe4000001ff00 */
[----:B------:R-:W-:Y:S01]  /*e760*/  CS2R R10, SRZ ;  /* 0x00000000000a7805 */ /* 0x000fe2000001ff00 */
[----:B------:R-:W-:Y:S01]  /*e770*/  @!P2 IMAD.WIDE R44, R47, 0x2, R20 ;  /* 0x000000022f2ca825 */ /* 0x000fe200078e0214 */
[----:B------:R-:W-:-:S02]  /*e780*/  CS2R R32, SRZ ;  /* 0x0000000000207805 */ /* 0x000fc4000001ff00 */
[----:B------:R-:W-:Y:S02]  /*e790*/  CS2R R34, SRZ ;  /* 0x0000000000227805 */ /* 0x000fe4000001ff00 */
[----:B0-----:R-:W-:Y:S01]  /*e7a0*/  CS2R R12, SRZ ;  /* 0x00000000000c7805 */ /* 0x001fe2000001ff00 */
[--C-:B------:R-:W-:Y:S01]  /*e7b0*/  @!P1 IMAD.WIDE R20, R3, 0x2, R40.reuse ;  /* 0x0000000203149825 */ /* 0x100fe200078e0228 */
[----:B------:R-:W-:Y:S01]  /*e7c0*/  CS2R R14, SRZ ;  /* 0x00000000000e7805 */ /* 0x000fe2000001ff00 */
[----:B------:R0:W5:Y:S02]  /*e7d0*/  @!P1 LD.E.128 R28, desc[UR60][R42.64] ;  /* 0x0000003c2a1c9980 */ /* 0x000164000c101d00 */
[--C-:B------:R-:W-:Y:S02]  /*e7e0*/  @!P2 IMAD.WIDE R46, R47, 0x2, R40.reuse ;  /* 0x000000022f2ea825 */ /* 0x100fe400078e0228 */
[----:B------:R0:W5:Y:S02]  /*e7f0*/  @!P1 LD.E.128 R8, desc[UR60][R20.64] ;  /* 0x0000003c14089980 */ /* 0x000164000c101d00 */
[----:B------:R-:W-:-:S02]  /*e800*/  @!P0 IMAD.WIDE R40, R18, 0x2, R40 ;  /* 0x0000000212288825 */ /* 0x000fc400078e0228 */
[----:B------:R0:W5:Y:S04]  /*e810*/  @!P2 LD.E.128 R32, desc[UR60][R44.64] ;  /* 0x0000003c2c20a980 */ /* 0x000168000c101d00 */
[----:B------:R0:W5:Y:S04]  /*e820*/  @!P0 LD.E.128 R4, desc[UR60][R40.64] ;  /* 0x0000003c28048980 */ /* 0x000168000c101d00 */
[----:B------:R0:W5:Y:S02]  /*e830*/  @!P2 LD.E.128 R12, desc[UR60][R46.64] ;  /* 0x0000003c2e0ca980 */ /* 0x000164000c101d00 */
.L_x_3797:
[----:B------:R-:W-:Y:S05]  /*e840*/  BSYNC B1 ;  /* 0x0000000000017941 */ /* 0x000fea0003800000 */
.L_x_3796:
[----:B0-----:R-:W-:Y:S01]  /*e850*/  LEA.HI R20, R228, R228, RZ, 0x1 ;  /* 0x000000e4e4147211 */ /* 0x001fe200078f08ff */
[--C-:B-----5:R-:W-:Y:S01]  /*e860*/  IMAD.MOV.U32 R40, RZ, RZ, R5.reuse ;  /* 0x000000ffff287224 */ /* 0x120fe200078e0005 */
[----:B------:R-:W-:Y:S01]  /*e870*/  SHF.R.U64 R57, R4, 0x10, R5 ;  /* 0x0000001004397819 */ /* 0x000fe20000001205 */
[----:B------:R-:W-:Y:S01]  /*e880*/  IMAD.MOV.U32 R3, RZ, RZ, R25 ;  /* 0x000000ffff037224 */ /* 0x000fe200078e0019 */
[----:B------:R-:W-:Y:S01]  /*e890*/  LOP3.LUT R21, R20, 0xfffffffe, RZ, 0xc0, !PT ;  /* 0xfffffffe14157812 */ /* 0x000fe200078ec0ff */
[----:B------:R-:W-:Y:S01]  /*e8a0*/  IMAD.MOV.U32 R44, RZ, RZ, R31 ;  /* 0x000000ffff2c7224 */ /* 0x000fe200078e001f */
[----:B------:R-:W-:Y:S01]  /*e8b0*/  SHF.R.U32.HI R55, RZ, 0x10, R5 ;  /* 0x00000010ff377819 */ /* 0x000fe20000011605 */
[----:B------:R-:W-:Y:S01]  /*e8c0*/  IMAD.MOV.U32 R0, RZ, RZ, R24 ;  /* 0x000000ffff007224 */ /* 0x000fe200078e0018 */
[----:B------:R-:W-:Y:S01]  /*e8d0*/  SHF.R.U64 R69, R24, 0x10, R25 ;  /* 0x0000001018457819 */ /* 0x000fe20000001219 */
[----:B------:R-:W-:Y:S01]  /*e8e0*/  IMAD.IADD R21, R228, 0x1, -R21 ;  /* 0x00000001e4157824 */ /* 0x000fe200078e0a15 */
[----:B------:R-:W-:Y:S01]  /*e8f0*/  SHF.R.U32.HI R66, RZ, 0x10, R25 ;  /* 0x00000010ff427819 */ /* 0x000fe20000011619 */
[--C-:B------:R-:W-:Y:S01]  /*e900*/  IMAD.MOV.U32 R25, RZ, RZ, R27.reuse ;  /* 0x000000ffff197224 */ /* 0x100fe200078e001b */
[----:B------:R-:W-:Y:S01]  /*e910*/  SHF.R.U64 R67, R26, 0x10, R27 ;  /* 0x000000101a437819 */ /* 0x000fe2000000121b */
[----:B------:R-:W-:Y:S01]  /*e920*/  IMAD.MOV.U32 R48, RZ, RZ, R35 ;  /* 0x000000ffff307224 */ /* 0x000fe200078e0023 */
[----:B------:R-:W-:Y:S01]  /*e930*/  SHF.L.U32 R5, R21, 0x1f, RZ ;  /* 0x0000001f15057819 */ /* 0x000fe200000006ff */
[----:B------:R-:W-:Y:S01]  /*e940*/  IMAD.MOV.U32 R24, RZ, RZ, R26 ;  /* 0x000000ffff187224 */ /* 0x000fe200078e001a */
[----:B------:R-:W-:Y:S01]  /*e950*/  SHF.R.U32.HI R64, RZ, 0x10, R27 ;  /* 0x00000010ff407819 */ /* 0x000fe2000001161b */
[--C-:B------:R-:W-:Y:S01]  /*e960*/  IMAD.MOV.U32 R27, RZ, RZ, R29.reuse ;  /* 0x000000ffff1b7224 */ /* 0x100fe200078e001d */
[----:B------:R-:W0:Y:S01]  /*e970*/  SYNCS.PHASECHK.TRANS64.TRYWAIT P0, [R2+URZ+0x36800], R5 ;  /* 0x03680005020075a7 */ /* 0x000e22000800017f */
[----:B------:R-:W-:Y:S01]  /*e980*/  SHF.R.U32.HI R62, RZ, 0x10, R29 ;  /* 0x00000010ff3e7819 */ /* 0x000fe2000001161d */
[----:B------:R-:W-:Y:S01]  /*e990*/  IMAD.MOV.U32 R26, RZ, RZ, R28 ;  /* 0x000000ffff1a7224 */ /* 0x000fe200078e001c */
[----:B------:R-:W-:Y:S01]  /*e9a0*/  SHF.R.U32.HI R63, RZ, 0x10, R31 ;  /* 0x00000010ff3f7819 */ /* 0x000fe2000001161f */
[----:B------:R-:W-:Y:S01]  /*e9b0*/  IMAD.MOV.U32 R43, RZ, RZ, R30 ;  /* 0x000000ffff2b7224 */ /* 0x000fe200078e001e */
[--C-:B------:R-:W-:Y:S01]  /*e9c0*/  SHF.R.U64 R56, R34, 0x10, R35.reuse ;  /* 0x0000001022387819 */ /* 0x100fe20000001223 */
[----:B------:R-:W-:Y:S01]  /*e9d0*/  IMAD.MOV.U32 R45, RZ, RZ, R32 ;  /* 0x000000ffff2d7224 */ /* 0x000fe200078e0020 */
[----:B------:R-:W-:Y:S01]  /*e9e0*/  SHF.R.U32.HI R59, RZ, 0x10, R35 ;  /* 0x00000010ff3b7819 */ /* 0x000fe20000011623 */
[----:B------:R-:W-:Y:S01]  /*e9f0*/  IMAD.MOV.U32 R46, RZ, RZ, R33 ;  /* 0x000000ffff2e7224 */ /* 0x000fe200078e0021 */
[----:B------:R-:W-:Y:S01]  /*ea00*/  PRMT R35, R25, 0x5410, R64 ;  /* 0x0000541019237816 */ /* 0x000fe20000000040 */
[----:B------:R-:W-:Y:S01]  /*ea10*/  IMAD.MOV.U32 R47, RZ, RZ, R34 ;  /* 0x000000ffff2f7224 */ /* 0x000fe200078e0022 */
[----:B------:R-:W-:Y:S01]  /*ea20*/  SHF.R.U64 R65, R28, 0x10, R29 ;  /* 0x000000101c417819 */ /* 0x000fe2000000121d */
[----:B------:R-:W-:Y:S01]  /*ea30*/  IMAD.MOV.U32 R20, RZ, RZ, R4 ;  /* 0x000000ffff147224 */ /* 0x000fe200078e0004 */
[----:B------:R-:W-:Y:S01]  /*ea40*/  SHF.R.U64 R60, R30, 0x10, R31 ;  /* 0x000000101e3c7819 */ /* 0x000fe2000000121f */
[----:B------:R-:W-:Y:S01]  /*ea50*/  IMAD.MOV.U32 R41, RZ, RZ, R6 ;  /* 0x000000ffff297224 */ /* 0x000fe200078e0006 */
[----:B------:R-:W-:Y:S01]  /*ea60*/  PRMT R25, R27, 0x5410, R62 ;  /* 0x000054101b197816 */ /* 0x000fe2000000003e */
[----:B------:R-:W-:Y:S01]  /*ea70*/  IMAD.MOV.U32 R42, RZ, RZ, R7 ;  /* 0x000000ffff2a7224 */ /* 0x000fe200078e0007 */
[----:B------:R-:W-:Y:S01]  /*ea80*/  PRMT R27, R44, 0x5410, R63 ;  /* 0x000054102c1b7816 */ /* 0x000fe2000000003f */
[----:B------:R-:W-:Y:S01]  /*ea90*/  IMAD.MOV.U32 R28, RZ, RZ, R8 ;  /* 0x000000ffff1c7224 */ /* 0x000fe200078e0008 */
[----:B------:R-:W-:Y:S01]  /*eaa0*/  SHF.R.U64 R58, R32, 0x10, R33 ;  /* 0x00000010203a7819 */ /* 0x000fe20000001221 */
[----:B------:R-:W-:Y:S01]  /*eab0*/  IMAD.MOV.U32 R29, RZ, RZ, R9 ;  /* 0x000000ffff1d7224 */ /* 0x000fe200078e0009 */
[----:B------:R-:W-:Y:S01]  /*eac0*/  SHF.R.U32.HI R61, RZ, 0x10, R33 ;  /* 0x00000010ff3d7819 */ /* 0x000fe20000011621 */
[----:B------:R-:W-:Y:S01]  /*ead0*/  IMAD.MOV.U32 R30, RZ, RZ, R10 ;  /* 0x000000ffff1e7224 */ /* 0x000fe200078e000a */
[----:B------:R-:W-:Y:S01]  /*eae0*/  SHF.R.U64 R54, R6, 0x10, R7 ;  /* 0x0000001006367819 */ /* 0x000fe20000001207 */
[----:B------:R-:W-:Y:S01]  /*eaf0*/  IMAD.MOV.U32 R31, RZ, RZ, R11 ;  /* 0x000000ffff1f7224 */ /* 0x000fe200078e000b */
[----:B------:R-:W-:Y:S01]  /*eb00*/  SHF.R.U32.HI R53, RZ, 0x10, R7 ;  /* 0x00000010ff357819 */ /* 0x000fe20000011607 */
[----:B------:R-:W-:Y:S01]  /*eb10*/  BSSY B1, `(.L_x_3798) ;  /* 0x0000021000017945 */ /* 0x000fe20003800000 */
[--C-:B------:R-:W-:Y:S01]  /*eb20*/  SHF.R.U64 R51, R8, 0x10, R9.reuse ;  /* 0x0000001008337819 */ /* 0x100fe20000001209 */
[----:B------:R-:W-:Y:S01]  /*eb30*/  IMAD.MOV.U32 R4, RZ, RZ, R12 ;  /* 0x000000ffff047224 */ /* 0x000fe200078e000c */
[----:B------:R-:W-:Y:S01]  /*eb40*/  SHF.R.U32.HI R52, RZ, 0x10, R9 ;  /* 0x00000010ff347819 */ /* 0x000fe20000011609 */
[----:B------:R-:W-:Y:S01]  /*eb50*/  IMAD.MOV.U32 R6, RZ, RZ, R13 ;  /* 0x000000ffff067224 */ /* 0x000fe200078e000d */
[--C-:B------:R-:W-:Y:S01]  /*eb60*/  SHF.R.U64 R49, R10, 0x10, R11.reuse ;  /* 0x000000100a317819 */ /* 0x100fe2000000120b */
[----:B------:R-:W-:Y:S01]  /*eb70*/  IMAD.MOV.U32 R7, RZ, RZ, R14 ;  /* 0x000000ffff077224 */ /* 0x000fe200078e000e */
[----:B------:R-:W-:Y:S01]  /*eb80*/  SHF.R.U32.HI R50, RZ, 0x10, R11 ;  /* 0x00000010ff327819 */ /* 0x000fe2000001160b */
[----:B------:R-:W-:Y:S01]  /*eb90*/  IMAD.MOV.U32 R21, RZ, RZ, R15 ;  /* 0x000000ffff157224 */ /* 0x000fe200078e000f */
[----:B------:R-:W-:-:S02]  /*eba0*/  VIMNMX R44, R39, 0x80, PT ;  /* 0x00000080272c7848 */ /* 0x000fc40003fe0100 */
[----:B------:R-:W-:Y:S02]  /*ebb0*/  PRMT R34, R24, 0x5410, R67 ;  /* 0x0000541018227816 */ /* 0x000fe40000000043 */
[--C-:B------:R-:W-:Y:S02]  /*ebc0*/  SHF.R.U64 R11, R12, 0x10, R13.reuse ;  /* 0x000000100c0b7819 */ /* 0x100fe4000000120d */
[----:B------:R-:W-:Y:S02]  /*ebd0*/  SHF.R.U32.HI R9, RZ, 0x10, R13 ;  /* 0x00000010ff097819 */ /* 0x000fe4000001160d */
[----:B------:R-:W-:Y:S02]  /*ebe0*/  PRMT R32, R0, 0x5410, R69 ;  /* 0x0000541000207816 */ /* 0x000fe40000000045 */
[----:B------:R-:W-:Y:S02]  /*ebf0*/  PRMT R33, R3, 0x5410, R66 ;  /* 0x0000541003217816 */ /* 0x000fe40000000042 */
[----:B------:R-:W-:-:S02]  /*ec00*/  PRMT R24, R26, 0x5410, R65 ;  /* 0x000054101a187816 */ /* 0x000fc40000000041 */
[--C-:B------:R-:W-:Y:S02]  /*ec10*/  SHF.R.U64 R10, R14, 0x10, R15.reuse ;  /* 0x000000100e0a7819 */ /* 0x100fe4000000120f */
[----:B------:R-:W-:Y:S02]  /*ec20*/  SHF.R.U32.HI R8, RZ, 0x10, R15 ;  /* 0x00000010ff087819 */ /* 0x000fe4000001160f */
        /* <DEDUP_REMOVED lines=12> */
[----:B------:R-:W-:Y:S02]  /*ecf0*/  PRMT R30, R30, 0x5410, R49 ;  /* 0x000054101e1e7816 */ /* 0x000fe40000000031 */
[----:B------:R-:W-:Y:S01]  /*ed00*/  PRMT R31, R31, 0x5410, R50 ;  /* 0x000054101f1f7816 */ /* 0x000fe20000000032 */
[----:B0-----:R-:W-:Y:S06]  /*ed10*/  @!P0 BRA `(.L_x_3799) ;  /* 0x000001b000248947 */ /* 0x001fec0003800000 */
.L_x_4042:
[----:B------:R-:W-:Y:S05]  /*ed20*/  BSYNC B1 ;  /* 0x0000000000017941 */ /* 0x000fea0003800000 */
.L_x_3798:
[----:B------:R-:W-:Y:S01]  /*ed30*/  BSSY B1, `(.L_x_3800) ;  /* 0x0000132000017945 */ /* 0x000fe20003800000 */
[----:B------:R-:W-:Y:S02]  /*ed40*/  PRMT R14, R4, 0x5410, R11 ;  /* 0x00005410040e7816 */ /* 0x000fe4000000000b */
[----:B------:R-:W-:Y:S02]  /*ed50*/  PRMT R15, R6, 0x5410, R9 ;  /* 0x00005410060f7816 */ /* 0x000fe40000000009 */
[----:B------:R-:W-:Y:S02]  /*ed60*/  PRMT R20, R7, 0x5410, R10 ;  /* 0x0000541007147816 */ /* 0x000fe4000000000a */
[----:B------:R-:W-:Y:S01]  /*ed70*/  PRMT R21, R21, 0x5410, R8 ;  /* 0x0000541015157816 */ /* 0x000fe20000000008 */
[----:B------:R-:W-:Y:S06]  /*ed80*/  @P1 BRA `(.L_x_3801) ;  /* 0x0000001000b01947 */ /* 0x000fec0003800000 */
[----:B------:R-:W1:Y:S01]  /*ed90*/  LDC R43, c[0x0][0x3f4] ;  /* 0x0000fd00ff2b7b82 */ /* 0x000e620000000800 */
[C---:B------:R-:W-:Y:S01]  /*eda0*/  VIADD R4, R18.reuse, 0x20 ;  /* 0x0000002012047836 */ /* 0x040fe20000000000 */
[----:B------:R-:W-:Y:S01]  /*edb0*/  BSSY B2, `(.L_x_3802) ;  /* 0x0000063000027945 */ /* 0x000fe20003800000 */
[C---:B------:R-:W-:Y:S01]  /*edc0*/  VIADD R6, R18.reuse, 0x40 ;  /* 0x0000004012067836 */ /* 0x040fe20000000000 */
[-C--:B-1----:R-:W-:Y:S02]  /*edd0*/  ISETP.GE.AND P0, PT, R18, R43.reuse, PT ;  /* 0x0000002b1200720c */ /* 0x082fe40003f06270 */
[-C--:B------:R-:W-:Y:S02]  /*ede0*/  ISETP.GE.AND P1, PT, R4, R43.reuse, PT ;  /* 0x0000002b0400720c */ /* 0x080fe40003f26270 */
[----:B------:R-:W-:-:S09]  /*edf0*/  ISETP.GE.AND P2, PT, R6, R43, PT ;  /* 0x0000002b0600720c */ /* 0x000fd20003f46270 */
[----:B------:R-:W-:Y:S05]  /*ee00*/  @P0 BRA `(.L_x_3803) ;  /* 0x0000000400740947 */ /* 0x000fea0003800000 */
[----:B------:R-:W-:Y:S01]  /*ee10*/  LEA.HI R4, R37, R38, RZ, 0x2 ;  /* 0x0000002625047211 */ /* 0x000fe200078f10ff */
[C---:B------:R-:W-:Y:S01]  /*ee20*/  IMAD.U32 R56, R39.reuse, 0x10000, RZ ;  /* 0x0001000027387824 */ /* 0x040fe200078e00ff */
[----:B------:R-:W-:Y:S01]  /*ee30*/  LOP3.LUT R53, R39, 0xffff0000, RZ, 0xc0, !PT ;  /* 0xffff000027357812 */ /* 0x000fe200078ec0ff */
[----:B------:R-:W-:Y:S01]  /*ee40*/  IMAD.U32 R54, R32, 0x10000, RZ ;  /* 0x0001000020367824 */ /* 0x000fe200078e00ff */
[----:B0-----:R-:W-:Y:S01]  /*ee50*/  LOP3.LUT R5, R4, 0xfffffffc, RZ, 0xc0, !PT ;  /* 0xfffffffc04057812 */ /* 0x001fe200078ec0ff */
[----:B------:R-:W-:Y:S01]  /*ee60*/  IMAD.U32 R55, R40, 0x10000, RZ ;  /* 0x0001000028377824 */ /* 0x000fe200078e00ff */
[----:B------:R-:W-:-:S03]  /*ee70*/  LOP3.LUT R4, R214, 0x38, R18, 0xf8, !PT ;  /* 0x00000038d6047812 */ /* 0x000fc600078ef812 */
[----:B------:R-:W-:Y:S01]  /*ee80*/  IMAD.IADD R6, R38, 0x1, -R5 ;  /* 0x0000000126067824 */ /* 0x000fe200078e0a05 */
[----:B------:R-:W-:-:S04]  /*ee90*/  LOP3.LUT R5, R4, R215, RZ, 0x3c, !PT ;  /* 0x000000d704057212 */ /* 0x000fc800078e3cff */
[----:B------:R-:W-:Y:S01]  /*eea0*/  LEA.HI R6, R43, R6, RZ, 0x1d ;  /* 0x000000062b067211 */ /* 0x000fe200078fe8ff */
[----:B------:R-:W-:-:S03]  /*eeb0*/  IMAD.IADD R5, R216, 0x1, R5 ;  /* 0x00000001d8057824 */ /* 0x000fc600078e0205 */
[----:B------:R-:W-:Y:S01]  /*eec0*/  SHF.R.S32.HI R9, RZ, 0x1f, R6 ;  /* 0x0000001fff097819 */ /* 0x000fe20000011406 */
[----:B------:R-:W-:Y:S02]  /*eed0*/  IMAD.SHL.U32 R7, R6, 0x8, RZ ;  /* 0x0000000806077824 */ /* 0x000fe400078e00ff */
[----:B------:R-:W-:Y:S01]  /*eee0*/  IMAD R63, R5, 0x2, R2 ;  /* 0x00000002053f7824 */ /* 0x000fe200078e0202 */
[----:B------:R-:W-:Y:S02]  /*eef0*/  LEA.HI R9, R9, R6, RZ, 0x3 ;  /* 0x0000000609097211 */ /* 0x000fe400078f18ff */
[----:B------:R-:W-:-:S03]  /*ef00*/  LOP3.LUT R4, R214, 0x38, R7, 0xf8, !PT ;  /* 0x00000038d6047812 */ /* 0x000fc600078ef807 */
[----:B------:R-:W-:Y:S01]  /*ef10*/  IMAD.SHL.U32 R9, R9, 0x400, RZ ;  /* 0x0000040009097824 */ /* 0x000fe200078e00ff */
[----:B------:R-:W-:-:S04]  /*ef20*/  LOP3.LUT R4, R4, R215, RZ, 0x3c, !PT ;  /* 0x000000d704047212 */ /* 0x000fc800078e3cff */
[----:B------:R-:W-:-:S04]  /*ef30*/  LOP3.LUT R9, R9, 0x7fffe000, RZ, 0xc0, !PT ;  /* 0x7fffe00009097812 */ /* 0x000fc800078ec0ff */
[----:B------:R-:W-:Y:S02]  /*ef40*/  IADD3 R9, R4, R9, R216 ;  /* 0x0000000904097210 */ /* 0x000fe40007ffe0d8 */
[----:B------:R-:W0:Y:S03]  /*ef50*/  LDS.128 R4, [R63+0x15400] ;  /* 0x015400003f047984 */ /* 0x000e260000000c00 */
        /* <DEDUP_REMOVED lines=18> */
[C---:B------:R-:W-:Y:S01]  /*f080*/  FFMA.FTZ R58, R45.reuse, R54, -R58 ;  /* 0x000000362d3a7223 */ /* 0x040fe2000001083a */
[----:B------:R-:W-:Y:S01]  /*f090*/  FFMA.FTZ R60, R45, R56, R60 ;  /* 0x000000382d3c7223 */ /* 0x000fe2000001003c */
[----:B------:R-:W-:-:S02]  /*f0a0*/  IMAD.U32 R45, R33, 0x10000, RZ ;  /* 0x00010000212d7824 */ /* 0x000fc400078e00ff */
[-C--:B------:R-:W-:Y:S01]  /*f0b0*/  FMUL.FTZ R59, R8, R49.reuse ;  /* 0x00000031083b7220 */ /* 0x080fe20000410000 */
[----:B------:R-:W-:Y:S01]  /*f0c0*/  FFMA.FTZ R57, R4, R49, -R57 ;  /* 0x0000003104397223 */ /* 0x000fe20000010839 */
[----:B------:R-:W-:Y:S01]  /*f0d0*/  FMUL.FTZ R49, R50, R55 ;  /* 0x0000003732317220 */ /* 0x000fe20000410000 */
[----:B------:R-:W-:Y:S02]  /*f0e0*/  IMAD.U32 R51, R10, 0x10000, RZ ;  /* 0x000100000a337824 */ /* 0x000fe400078e00ff */
[----:B------:R-:W-:Y:S01]  /*f0f0*/  FMUL.FTZ R54, R50, R45 ;  /* 0x0000002d32367220 */ /* 0x000fe20000410000 */
[----:B------:R-:W-:Y:S01]  /*f100*/  FFMA.FTZ R59, R4, R53, R59 ;  /* 0x00000035043b7223 */ /* 0x000fe2000001003b */
[----:B------:R-:W-:Y:S01]  /*f110*/  LOP3.LUT R10, R10, 0xffff0000, RZ, 0xc0, !PT ;  /* 0xffff00000a0a7812 */ /* 0x000fe200078ec0ff */
[----:B------:R-:W-:Y:S01]  /*f120*/  FFMA.FTZ R50, R46, R45, -R49 ;  /* 0x0000002d2e327223 */ /* 0x000fe20000010831 */
[C---:B------:R-:W-:Y:S01]  /*f130*/  LOP3.LUT R53, R41.reuse, 0xffff0000, RZ, 0xc0, !PT ;  /* 0xffff000029357812 */ /* 0x040fe200078ec0ff */
[----:B------:R-:W-:Y:S01]  /*f140*/  IMAD.U32 R8, R41, 0x10000, RZ ;  /* 0x0001000029087824 */ /* 0x000fe200078e00ff */
[C---:B------:R-:W-:Y:S01]  /*f150*/  LOP3.LUT R45, R34.reuse, 0xffff0000, RZ, 0xc0, !PT ;  /* 0xffff0000222d7812 */ /* 0x040fe200078ec0ff */
[----:B------:R-:W-:-:S02]  /*f160*/  IMAD.U32 R4, R34, 0x10000, RZ ;  /* 0x0001000022047824 */ /* 0x000fc400078e00ff */
[----:B------:R-:W-:Y:S01]  /*f170*/  FFMA.FTZ R54, R46, R55, R54 ;  /* 0x000000372e367223 */ /* 0x000fe20000010036 */
[C---:B------:R-:W-:Y:S01]  /*f180*/  FMUL.FTZ R61, R10.reuse, R53 ;  /* 0x000000350a3d7220 */ /* 0x040fe20000410000 */
[C---:B------:R-:W-:Y:S01]  /*f190*/  FMUL.FTZ R46, R51.reuse, R8 ;  /* 0x00000008332e7220 */ /* 0x040fe20000410000 */
[-C--:B------:R-:W-:Y:S01]  /*f1a0*/  FMUL.FTZ R56, R51, R4.reuse ;  /* 0x0000000433387220 */ /* 0x080fe20000410000 */
[----:B------:R-:W-:Y:S01]  /*f1b0*/  FMUL.FTZ R10, R10, R45 ;  /* 0x0000002d0a0a7220 */ /* 0x000fe20000410000 */
[----:B------:R-:W-:Y:S02]  /*f1c0*/  IMAD.U32 R52, R11, 0x10000, RZ ;  /* 0x000100000b347824 */ /* 0x000fe400078e00ff */
[C---:B------:R-:W-:Y:S01]  /*f1d0*/  FFMA.FTZ R55, R47.reuse, R4, -R46 ;  /* 0x000000042f377223 */ /* 0x040fe2000001082e */
[----:B------:R-:W-:Y:S02]  /*f1e0*/  IMAD.U32 R51, R42, 0x10000, RZ ;  /* 0x000100002a337824 */ /* 0x000fe400078e00ff */
[----:B------:R-:W-:Y:S01]  /*f1f0*/  FFMA.FTZ R56, R47, R8, R56 ;  /* 0x000000082f387223 */ /* 0x000fe20000010038 */
[----:B------:R-:W-:-:S02]  /*f200*/  IMAD.U32 R49, R35, 0x10000, RZ ;  /* 0x0001000023317824 */ /* 0x000fc400078e00ff */
[----:B------:R-:W-:Y:S01]  /*f210*/  FFMA.FTZ R53, R6, R53, R10 ;  /* 0x0000003506357223 */ /* 0x000fe2000001000a */
[----:B------:R-:W-:Y:S01]  /*f220*/  LOP3.LUT R11, R11, 0xffff0000, RZ, 0xc0, !PT ;  /* 0xffff00000b0b7812 */ /* 0x000fe200078ec0ff */
[----:B------:R-:W-:Y:S01]  /*f230*/  FMUL.FTZ R47, R52, R51 ;  /* 0x00000033342f7220 */ /* 0x000fe20000410000 */
[----:B------:R-:W-:Y:S01]  /*f240*/  FFMA.FTZ R62, R6, R45, -R61 ;  /* 0x0000002d063e7223 */ /* 0x000fe2000001083d */
[----:B------:R-:W-:Y:S01]  /*f250*/  LOP3.LUT R8, R40, 0xffff0000, RZ, 0xc0, !PT ;  /* 0xffff000028087812 */ /* 0x000fe200078ec0ff */
[-C--:B------:R-:W-:Y:S01]  /*f260*/  FMUL.FTZ R45, R52, R49.reuse ;  /* 0x00000031342d7220 */ /* 0x080fe20000410000 */
        /* <DEDUP_REMOVED lines=19> */
[----:B------:R1:W-:Y:S01]  /*f3a0*/  STS.128 [R63+0x15400], R4 ;  /* 0x015400043f007388 */ /* 0x0003e20000000c00 */
[----:B------:R-:W-:Y:S02]  /*f3b0*/  F2FP.BF16.F32.PACK_AB R9, R45, R54 ;  /* 0x000000362d09723e */ /* 0x000fe400000010ff */
[----:B------:R-:W-:-:S05]  /*f3c0*/  F2FP.BF16.F32.PACK_AB R11, R11, R48 ;  /* 0x000000300b0b723e */ /* 0x000fca00000010ff */
[----:B------:R1:W-:Y:S02]  /*f3d0*/  STS.128 [R64+0x15400], R8 ;  /* 0x0154000840007388 */ /* 0x0003e40000000c00 */
.L_x_3803:
[----:B------:R-:W-:Y:S05]  /*f3e0*/  BSYNC B2 ;  /* 0x0000000000027941 */ /* 0x000fea0003800000 */
.L_x_3802:
[----:B------:R-:W-:Y:S04]  /*f3f0*/  BSSY B2, `(.L_x_3804) ;  /* 0x0000063000027945 */ /* 0x000fe80003800000 */
[----:B------:R-:W-:Y:S05]  /*f400*/  @P1 BRA `(.L_x_3805) ;  /* 0x0000000400841947 */ /* 0x000fea0003800000 */
[----:B-1----:R-:W-:Y:S01]  /*f410*/  IMAD.IADD R4, R22, 0x1, R206 ;  /* 0x0000000116047824 */ /* 0x002fe200078e02ce */
[C---:B------:R-:W-:Y:S01]  /*f420*/  LOP3.LUT R59, R28.reuse, 0xffff0000, RZ, 0xc0, !PT ;  /* 0xffff00001c3b7812 */ /* 0x040fe200078ec0ff */
[----:B------:R-:W-:Y:S02]  /*f430*/  IMAD.U32 R57, R28, 0x10000, RZ ;  /* 0x000100001c397824 */ /* 0x000fe400078e00ff */
[----:B------:R-:W-:Y:S01]  /*f440*/  IMAD.U32 R55, R24, 0x10000, RZ ;  /* 0x0001000018377824 */ /* 0x000fe200078e00ff */
[----:B0-----:R-:W-:-:S04]  /*f450*/  SHF.R.S32.HI R5, RZ, 0x1f, R4 ;  /* 0x0000001fff057819 */ /* 0x001fc80000011404 */
[CC--:B------:R-:W-:Y:S02]  /*f460*/  LEA.HI R7, R5.reuse, R4.reuse, RZ, 0x3 ;  /* 0x0000000405077211 */ /* 0x0c0fe400078f18ff */
[----:B------:R-:W-:Y:S02]  /*f470*/  LEA.HI R5, R5, R4, RZ, 0x6 ;  /* 0x0000000405057211 */ /* 0x000fe400078f30ff */
[----:B------:R-:W-:-:S03]  /*f480*/  SHF.R.S32.HI R6, RZ, 0x3, R7 ;  /* 0x00000003ff067819 */ /* 0x000fc60000011407 */
[----:B------:R-:W-:Y:S01]  /*f490*/  IMAD.SHL.U32 R5, R5, 0x80, RZ ;  /* 0x0000008005057824 */ /* 0x000fe200078e00ff */
[----:B------:R-:W-:Y:S02]  /*f4a0*/  LEA.HI R4, R43, R6, RZ, 0x1d ;  /* 0x000000062b047211 */ /* 0x000fe400078fe8ff */
[----:B------:R-:W-:Y:S02]  /*f4b0*/  LOP3.LUT R6, R214, 0x38, R7, 0xf8, !PT ;  /* 0x00000038d6067812 */ /* 0x000fe400078ef807 */
[----:B------:R-:W-:Y:S02]  /*f4c0*/  SHF.R.S32.HI R7, RZ, 0x1f, R4 ;  /* 0x0000001fff077819 */ /* 0x000fe40000011404 */
[----:B------:R-:W-:Y:S01]  /*f4d0*/  LOP3.LUT R9, R5, 0xffffe000, RZ, 0xc0, !PT ;  /* 0xffffe00005097812 */ /* 0x000fe200078ec0ff */
[----:B------:R-:W-:Y:S01]  /*f4e0*/  IMAD.SHL.U32 R5, R4, 0x8, RZ ;  /* 0x0000000804057824 */ /* 0x000fe200078e00ff */
[----:B------:R-:W-:Y:S02]  /*f4f0*/  LEA.HI R7, R7, R4, RZ, 0x3 ;  /* 0x0000000407077211 */ /* 0x000fe400078f18ff */
[----:B------:R-:W-:-:S02]  /*f500*/  LOP3.LUT R6, R6, R215, RZ, 0x3c, !PT ;  /* 0x000000d706067212 */ /* 0x000fc400078e3cff */
[----:B------:R-:W-:Y:S01]  /*f510*/  LOP3.LUT R4, R214, 0x38, R5, 0xf8, !PT ;  /* 0x00000038d6047812 */ /* 0x000fe200078ef805 */
[----:B------:R-:W-:Y:S01]  /*f520*/  IMAD.SHL.U32 R7, R7, 0x400, RZ ;  /* 0x0000040007077824 */ /* 0x000fe200078e00ff */
[----:B------:R-:W-:Y:S02]  /*f530*/  IADD3 R9, R6, R9, R216 ;  /* 0x0000000906097210 */ /* 0x000fe40007ffe0d8 */
[----:B------:R-:W-:Y:S02]  /*f540*/  LOP3.LUT R4, R4, R215, RZ, 0x3c, !PT ;  /* 0x000000d704047212 */ /* 0x000fe400078e3cff */
[----:B------:R-:W-:Y:S01]  /*f550*/  LOP3.LUT R7, R7, 0x7fffe000, RZ, 0xc0, !PT ;  /* 0x7fffe00007077812 */ /* 0x000fe200078ec0ff */
[----:B------:R-:W-:-:S03]  /*f560*/  IMAD R62, R9, 0x2, R230 ;  /* 0x00000002093e7824 */ /* 0x000fc600078e02e6 */
[----:B------:R-:W-:Y:S02]  /*f570*/  IADD3 R9, R4, R7, R216 ;  /* 0x0000000704097210 */ /* 0x000fe40007ffe0d8 */
[----:B------:R-:W0:Y:S03]  /*f580*/  LDS.128 R4, [R62] ;  /* 0x000000003e047984 */ /* 0x000e260000000c00 */
        /* <DEDUP_REMOVED lines=20> */
[----:B------:R-:W-:Y:S02]  /*f6d0*/  IMAD.U32 R61, R30, 0x10000, RZ ;  /* 0x000100001e3d7824 */ /* 0x000fe400078e00ff */
[----:B------:R-:W-:Y:S01]  /*f6e0*/  FFMA.FTZ R54, R46, R57, R63 ;  /* 0x000000392e367223 */ /* 0x000fe2000001003f */
[----:B------:R-:W-:Y:S01]  /*f6f0*/  IMAD.U32 R57, R26, 0x10000, RZ ;  /* 0x000100001a397824 */ /* 0x000fe200078e00ff */
[----:B------:R-:W-:Y:S01]  /*f700*/  LOP3.LUT R63, R30, 0xffff0000, RZ, 0xc0, !PT ;  /* 0xffff00001e3f7812 */ /* 0x000fe200078ec0ff */
[-C--:B------:R-:W-:Y:S01]  /*f710*/  FMUL.FTZ R67, R8, R55.reuse ;  /* 0x0000003708437220 */ /* 0x080fe20000410000 */
[----:B------:R-:W-:Y:S01]  /*f720*/  FFMA.FTZ R65, R4, R55, -R65 ;  /* 0x0000003704417223 */ /* 0x000fe20000010841 */
[C---:B------:R-:W-:Y:S01]  /*f730*/  FMUL.FTZ R55, R52.reuse, R61 ;  /* 0x0000003d34377220 */ /* 0x040fe20000410000 */
[----:B------:R-:W-:Y:S01]  /*f740*/  FMUL.FTZ R52, R52, R57 ;  /* 0x0000003934347220 */ /* 0x000fe20000410000 */
[----:B------:R-:W-:Y:S01]  /*f750*/  FFMA.FTZ R67, R4, R59, R67 ;  /* 0x0000003b04437223 */ /* 0x000fe20000010043 */
[----:B------:R-:W-:Y:S01]  /*f760*/  FMUL.FTZ R59, R10, R63 ;  /* 0x0000003f0a3b7220 */ /* 0x000fe20000410000 */
[----:B------:R-:W-:Y:S01]  /*f770*/  FFMA.FTZ R57, R48, R57, -R55 ;  /* 0x0000003930397223 */ /* 0x000fe20000010837 */
[----:B------:R-:W-:Y:S01]  /*f780*/  LOP3.LUT R55, R26, 0xffff0000, RZ, 0xc0, !PT ;  /* 0xffff00001a377812 */ /* 0x000fe200078ec0ff */
[----:B------:R-:W-:-:S02]  /*f790*/  IMAD.U32 R46, R29, 0x10000, RZ ;  /* 0x000100001d2e7824 */ /* 0x000fc400078e00ff */
[----:B------:R-:W-:Y:S01]  /*f7a0*/  FFMA.FTZ R61, R48, R61, R52 ;  /* 0x0000003d303d7223 */ /* 0x000fe20000010034 */
[----:B------:R-:W-:Y:S01]  /*f7b0*/  IMAD.U32 R53, R11, 0x10000, RZ ;  /* 0x000100000b357824 */ /* 0x000fe200078e00ff */
[----:B------:R-:W-:Y:S01]  /*f7c0*/  LOP3.LUT R9, R9, 0xffff0000, RZ, 0xc0, !PT ;  /* 0xffff000009097812 */ /* 0x000fe200078ec0ff */
[-C--:B------:R-:W-:Y:S01]  /*f7d0*/  FMUL.FTZ R69, R10, R55.reuse ;  /* 0x000000370a457220 */ /* 0x080fe20000410000 */
[----:B------:R-:W-:Y:S02]  /*f7e0*/  IMAD.U32 R4, R25, 0x10000, RZ ;  /* 0x0001000019047824 */ /* 0x000fe400078e00ff */
[----:B------:R-:W-:Y:S01]  /*f7f0*/  FFMA.FTZ R56, R6, R55, -R59 ;  /* 0x0000003706387223 */ /* 0x000fe2000001083b */
[----:B------:R-:W-:Y:S02]  /*f800*/  IMAD.U32 R10, R31, 0x10000, RZ ;  /* 0x000100001f0a7824 */ /* 0x000fe400078e00ff */
[----:B------:R-:W-:Y:S01]  /*f810*/  FMUL.FTZ R48, R51, R46 ;  /* 0x0000002e33307220 */ /* 0x000fe20000410000 */
[----:B------:R-:W-:-:S02]  /*f820*/  IMAD.U32 R8, R27, 0x10000, RZ ;  /* 0x000100001b087824 */ /* 0x000fc400078e00ff */
[----:B------:R-:W-:Y:S01]  /*f830*/  FFMA.FTZ R58, R6, R63, R69 ;  /* 0x0000003f063a7223 */ /* 0x000fe20000010045 */
[----:B------:R-:W-:Y:S01]  /*f840*/  FMUL.FTZ R51, R51, R4 ;  /* 0x0000000433337220 */ /* 0x000fe20000410000 */
[C---:B------:R-:W-:Y:S01]  /*f850*/  FMUL.FTZ R6, R53.reuse, R10 ;  /* 0x0000000a35067220 */ /* 0x040fe20000410000 */
[----:B------:R-:W-:Y:S01]  /*f860*/  FMUL.FTZ R52, R53, R8 ;  /* 0x0000000835347220 */ /* 0x000fe20000410000 */
[----:B------:R-:W-:Y:S01]  /*f870*/  LOP3.LUT R11, R11, 0xffff0000, RZ, 0xc0, !PT ;  /* 0xffff00000b0b7812 */ /* 0x000fe200078ec0ff */
[----:B------:R-:W-:Y:S01]  /*f880*/  FFMA.FTZ R51, R47, R46, R51 ;  /* 0x0000002e2f337223 */ /* 0x000fe20000010033 */
[----:B------:R-:W-:Y:S01]  /*f890*/  FFMA.FTZ R53, R49, R8, -R6 ;  /* 0x0000000831357223 */ /* 0x000fe20000010806 */
[----:B------:R-:W-:Y:S01]  /*f8a0*/  FFMA.FTZ R48, R47, R4, -R48 ;  /* 0x000000042f307223 */ /* 0x000fe20000010830 */
[----:B------:R-:W-:Y:S01]  /*f8b0*/  LOP3.LUT R8, R29, 0xffff0000, RZ, 0xc0, !PT ;  /* 0xffff00001d087812 */ /* 0x000fe200078ec0ff */
[----:B------:R-:W-:Y:S01]  /*f8c0*/  FFMA.FTZ R49, R49, R10, R52 ;  /* 0x0000000a31317223 */ /* 0x000fe20000010034 */
[----:B------:R-:W-:-:S02]  /*f8d0*/  LOP3.LUT R46, R31, 0xffff0000, RZ, 0xc0, !PT ;  /* 0xffff00001f2e7812 */ /* 0x000fc400078ec0ff */
        /* <DEDUP_REMOVED lines=20> */
.L_x_3805:
[----:B------:R-:W-:Y:S05]  /*fa20*/  BSYNC B2 ;  /* 0x0000000000027941 */ /* 0x000fea0003800000 */
.L_x_3804:
[----:B------:R-:W-:Y:S05]  /*fa30*/  @P2 BRA `(.L_x_3801) ;  /* 0x0000000400842947 */ /* 0x000fea0003800000 */
[----:B-12---:R-:W-:Y:S01]  /*fa40*/  IMAD.IADD R4, R22, 0x1, R205 ;  /* 0x0000000116047824 */ /* 0x006fe200078e02cd */
        /* <DEDUP_REMOVED lines=96> */
.L_x_3801:
[----:B------:R-:W-:Y:S05]  /*10050*/  BSYNC B1 ;  /* 0x0000000000017941 */ /* 0x000fea0003800000 */
.L_x_3800:
[----:B------:R-:W-:-:S13]  /*10060*/  ISETP.GE.AND P0, PT, R229, R44, PT ;  /* 0x0000002ce500720c */ /* 0x000fda0003f06270 */
[----:B------:R-:W-:Y:S05]  /*10070*/  @P0 BRA `(.L_x_3784) ;  /* 0x0000001000b00947 */ /* 0x000fea0003800000 */
[----:B---3--:R-:W3:Y:S01]  /*10080*/  LDC R43, c[0x0][0x3f4] ;  /* 0x0000fd00ff2b7b82 */ /* 0x008ee20000000800 */
[C---:B-12---:R-:W-:Y:S01]  /*10090*/  VIADD R4, R18.reuse, 0x20 ;  /* 0x0000002012047836 */ /* 0x046fe20000000000 */
[----:B------:R-:W-:Y:S01]  /*100a0*/  BSSY B1, `(.L_x_3806) ;  /* 0x0000063000017945 */ /* 0x000fe20003800000 */
[C---:B------:R-:W-:Y:S01]  /*100b0*/  VIADD R6, R18.reuse, 0x40 ;  /* 0x0000004012067836 */ /* 0x040fe20000000000 */
[----:B------:R-:W-:Y:S02]  /*100c0*/  SHF.R.U32.HI R60, RZ, 0x3, R207 ;  /* 0x00000003ff3c7819 */ /* 0x000fe400000116cf */
[-C--:B---3--:R-:W-:Y:S02]  /*100d0*/  ISETP.GE.AND P0, PT, R18, R43.reuse, PT ;  /* 0x0000002b1200720c */ /* 0x088fe40003f06270 */
[-C--:B------:R-:W-:Y:S02]  /*100e0*/  ISETP.GE.AND P1, PT, R4, R43.reuse, PT ;  /* 0x0000002b0400720c */ /* 0x080fe40003f26270 */
[----:B------:R-:W-:-:S09]  /*100f0*/  ISETP.GE.AND P2, PT, R6, R43, PT ;  /* 0x0000002b0600720c */ /* 0x000fd20003f46270 */
[----:B------:R-:W-:Y:S05]  /*10100*/  @P0 BRA `(.L_x_3807) ;  /* 0x0000000400700947 */ /* 0x000fea0003800000 */
[----:B------:R-:W-:Y:S01]  /*10110*/  LEA.HI R37, R37, R38, RZ, 0x2 ;  /* 0x0000002625257211 */ /* 0x000fe200078f10ff */
[----:B------:R-:W-:Y:S01]  /*10120*/  IMAD.U32 R54, R39, 0x10000, RZ ;  /* 0x0001000027367824 */ /* 0x000fe200078e00ff */
[----:B------:R-:W-:Y:S01]  /*10130*/  LOP3.LUT R8, R207, 0x38, R18, 0xf8, !PT ;  /* 0x00000038cf087812 */ /* 0x000fe200078ef812 */
[----:B------:R-:W-:Y:S01]  /*10140*/  IMAD.U32 R52, R32, 0x10000, RZ ;  /* 0x0001000020347824 */ /* 0x000fe200078e00ff */
[----:B------:R-:W-:Y:S01]  /*10150*/  LOP3.LUT R37, R37, 0xfffffffc, RZ, 0xc0, !PT ;  /* 0xfffffffc25257812 */ /* 0x000fe200078ec0ff */
[----:B------:R-:W-:Y:S01]  /*10160*/  IMAD.U32 R57, R41, 0x10000, RZ ;  /* 0x0001000029397824 */ /* 0x000fe200078e00ff */
[----:B------:R-:W-:Y:S02]  /*10170*/  LOP3.LUT R7, R217, R8, R60, 0xf6, !PT ;  /* 0x00000008d9077212 */ /* 0x000fe400078ef63c */
[----:B------:R-:W-:Y:S01]  /*10180*/  LOP3.LUT R56, R39, 0xffff0000, RZ, 0xc0, !PT ;  /* 0xffff000027387812 */ /* 0x000fe200078ec0ff */
[----:B------:R-:W-:Y:S01]  /*10190*/  IMAD.IADD R4, R38, 0x1, -R37 ;  /* 0x0000000126047824 */ /* 0x000fe200078e0a25 */
[----:B------:R-:W-:Y:S01]  /*101a0*/  LOP3.LUT R32, R32, 0xffff0000, RZ, 0xc0, !PT ;  /* 0xffff000020207812 */ /* 0x000fe200078ec0ff */
[----:B------:R-:W-:Y:S01]  /*101b0*/  IMAD R58, R7, 0x2, R230 ;  /* 0x00000002073a7824 */ /* 0x000fe200078e02e6 */
[----:B------:R-:W-:-:S02]  /*101c0*/  LOP3.LUT R59, R42, 0xffff0000, RZ, 0xc0, !PT ;  /* 0xffff00002a3b7812 */ /* 0x000fc400078ec0ff */
[----:B------:R-:W-:-:S04]  /*101d0*/  LEA.HI R4, R43, R4, RZ, 0x1d ;  /* 0x000000042b047211 */ /* 0x000fc800078fe8ff */
[----:B0-----:R-:W-:Y:S01]  /*101e0*/  SHF.R.S32.HI R5, RZ, 0x1f, R4 ;  /* 0x0000001fff057819 */ /* 0x001fe20000011404 */
[----:B------:R-:W-:-:S03]  /*101f0*/  IMAD.SHL.U32 R6, R4, 0x8, RZ ;  /* 0x0000000804067824 */ /* 0x000fc600078e00ff */
[----:B------:R-:W-:Y:S02]  /*10200*/  LEA.HI R5, R5, R4, RZ, 0x3 ;  /* 0x0000000405057211 */ /* 0x000fe400078f18ff */
[----:B------:R-:W-:-:S03]  /*10210*/  LOP3.LUT R4, R207, 0x38, R6, 0xf8, !PT ;  /* 0x00000038cf047812 */ /* 0x000fc600078ef806 */
[----:B------:R-:W-:Y:S01]  /*10220*/  IMAD.SHL.U32 R5, R5, 0x400, RZ ;  /* 0x0000040005057824 */ /* 0x000fe200078e00ff */
[----:B------:R-:W-:-:S04]  /*10230*/  LOP3.LUT R4, R4, R60, RZ, 0x3c, !PT ;  /* 0x0000003c04047212 */ /* 0x000fc800078e3cff */
[----:B------:R-:W-:-:S04]  /*10240*/  LOP3.LUT R5, R5, 0x7fffe000, RZ, 0xc0, !PT ;  /* 0x7fffe00005057812 */ /* 0x000fc800078ec0ff */
        /* <DEDUP_REMOVED lines=20> */
[-C--:B------:R-:W-:Y:S01]  /*10390*/  FFMA.FTZ R51, R52, R38.reuse, -R51 ;  /* 0x0000002634337223 */ /* 0x080fe20000010833 */
[----:B------:R-:W-:Y:S01]  /*103a0*/  FFMA.FTZ R47, R54, R38, R47 ;  /* 0x00000026362f7223 */ /* 0x000fe2000001002f */
[----:B------:R-:W-:-:S02]  /*103b0*/  IMAD.U32 R52, R40, 0x10000, RZ ;  /* 0x0001000028347824 */ /* 0x000fc400078e00ff */
[-C--:B------:R-:W-:Y:S01]  /*103c0*/  FFMA.FTZ R8, R32, R4.reuse, -R39 ;  /* 0x0000000420087223 */ /* 0x080fe20000010827 */
[----:B------:R-:W-:Y:S02]  /*103d0*/  IMAD.U32 R38, R33, 0x10000, RZ ;  /* 0x0001000021267824 */ /* 0x000fe400078e00ff */
[----:B------:R-:W-:Y:S01]  /*103e0*/  FFMA.FTZ R32, R56, R4, R53 ;  /* 0x0000000438207223 */ /* 0x000fe20000010035 */
[-C--:B------:R-:W-:Y:S01]  /*103f0*/  FMUL.FTZ R39, R52, R48.reuse ;  /* 0x0000003034277220 */ /* 0x080fe20000410000 */
[----:B------:R-:W-:Y:S02]  /*10400*/  IMAD.U32 R49, R10, 0x10000, RZ ;  /* 0x000100000a317824 */ /* 0x000fe400078e00ff */
[----:B------:R-:W-:Y:S01]  /*10410*/  FMUL.FTZ R55, R38, R48 ;  /* 0x0000003026377220 */ /* 0x000fe20000410000 */
[----:B------:R-:W-:Y:S02]  /*10420*/  IMAD.U32 R53, R34, 0x10000, RZ ;  /* 0x0001000022357824 */ /* 0x000fe400078e00ff */
[-C--:B------:R-:W-:Y:S01]  /*10430*/  FFMA.FTZ R39, R38, R44.reuse, -R39 ;  /* 0x0000002c26277223 */ /* 0x080fe20000010827 */
[----:B------:R-:W-:Y:S01]  /*10440*/  LOP3.LUT R10, R10, 0xffff0000, RZ, 0xc0, !PT ;  /* 0xffff00000a0a7812 */ /* 0x000fe200078ec0ff */
[----:B------:R-:W-:Y:S01]  /*10450*/  FFMA.FTZ R55, R52, R44, R55 ;  /* 0x0000002c34377223 */ /* 0x000fe20000010037 */
[-C--:B------:R-:W-:Y:S01]  /*10460*/  FMUL.FTZ R4, R57, R49.reuse ;  /* 0x0000003139047220 */ /* 0x080fe20000410000 */
[----:B------:R-:W-:Y:S01]  /*10470*/  LOP3.LUT R44, R34, 0xffff0000, RZ, 0xc0, !PT ;  /* 0xffff0000222c7812 */ /* 0x000fe200078ec0ff */
[----:B------:R-:W-:Y:S01]  /*10480*/  FMUL.FTZ R34, R53, R49 ;  /* 0x0000003135227220 */ /* 0x000fe20000410000 */
[----:B------:R-:W-:Y:S01]  /*10490*/  LOP3.LUT R38, R41, 0xffff0000, RZ, 0xc0, !PT ;  /* 0xffff000029267812 */ /* 0x000fe200078ec0ff */
[----:B------:R-:W-:-:S02]  /*104a0*/  IMAD.U32 R50, R11, 0x10000, RZ ;  /* 0x000100000b327824 */ /* 0x000fc400078e00ff */
[-C--:B------:R-:W-:Y:S01]  /*104b0*/  FFMA.FTZ R41, R53, R45.reuse, -R4 ;  /* 0x0000002d35297223 */ /* 0x080fe20000010804 */
[----:B------:R-:W-:Y:S02]  /*104c0*/  IMAD.U32 R48, R42, 0x10000, RZ ;  /* 0x000100002a307824 */ /* 0x000fe400078e00ff */
[-C--:B------:R-:W-:Y:S01]  /*104d0*/  FMUL.FTZ R53, R44, R10.reuse ;  /* 0x0000000a2c357220 */ /* 0x080fe20000410000 */
[----:B------:R-:W-:Y:S01]  /*104e0*/  FMUL.FTZ R49, R38, R10 ;  /* 0x0000000a26317220 */ /* 0x000fe20000410000 */
[----:B------:R-:W-:Y:S01]  /*104f0*/  FFMA.FTZ R10, R57, R45, R34 ;  /* 0x0000002d390a7223 */ /* 0x000fe20000010022 */
[----:B------:R-:W-:Y:S01]  /*10500*/  LOP3.LUT R11, R11, 0xffff0000, RZ, 0xc0, !PT ;  /* 0xffff00000b0b7812 */ /* 0x000fe200078ec0ff */
[----:B------:R-:W-:Y:S02]  /*10510*/  IMAD.U32 R4, R35, 0x10000, RZ ;  /* 0x0001000023047824 */ /* 0x000fe400078e00ff */
[----:B------:R-:W-:Y:S01]  /*10520*/  FMUL.FTZ R45, R48, R50 ;  /* 0x00000032302d7220 */ /* 0x000fe20000410000 */
[----:B------:R-:W-:Y:S01]  /*10530*/  LOP3.LUT R57, R40, 0xffff0000, RZ, 0xc0, !PT ;  /* 0xffff000028397812 */ /* 0x000fe200078ec0ff */
[----:B------:R-:W-:Y:S01]  /*10540*/  FFMA.FTZ R44, R44, R6, -R49 ;  /* 0x000000062c2c7223 */ /* 0x000fe20000010831 */
[----:B------:R-:W-:Y:S01]  /*10550*/  LOP3.LUT R33, R33, 0xffff0000, RZ, 0xc0, !PT ;  /* 0xffff000021217812 */ /* 0x000fe200078ec0ff */
[C---:B------:R-:W-:Y:S01]  /*10560*/  FMUL.FTZ R49, R4.reuse, R50 ;  /* 0x0000003204317220 */ /* 0x040fe20000410000 */
[----:B------:R-:W-:Y:S01]  /*10570*/  LOP3.LUT R35, R35, 0xffff0000, RZ, 0xc0, !PT ;  /* 0xffff000023237812 */ /* 0x000fe200078ec0ff */
[----:B------:R-:W-:Y:S01]  /*10580*/  FFMA.FTZ R45, R4, R46, -R45 ;  /* 0x0000002e042d7223 */ /* 0x000fe2000001082d */
        /* <DEDUP_REMOVED lines=20> */
.L_x_3807:
[----:B------:R-:W-:Y:S05]  /*106d0*/  BSYNC B1 ;  /* 0x0000000000017941 */ /* 0x000fea0003800000 */
.L_x_3806:
[----:B------:R-:W-:Y:S04]  /*106e0*/  BSSY B1, `(.L_x_3808) ;  /* 0x0000063000017945 */ /* 0x000fe80003800000 */
[----:B------:R-:W-:Y:S05]  /*106f0*/  @P1 BRA `(.L_x_3809) ;  /* 0x0000000400841947 */ /* 0x000fea0003800000 */
[----:B-1----:R-:W-:Y:S02]  /*10700*/  IMAD.IADD R4, R22, 0x1, R206 ;  /* 0x0000000116047824 */ /* 0x002fe400078e02ce */
[C---:B------:R-:W-:Y:S01]  /*10710*/  IMAD.U32 R47, R28.reuse, 0x10000, RZ ;  /* 0x000100001c2f7824 */ /* 0x040fe200078e00ff */
[----:B------:R-:W-:Y:S01]  /*10720*/  LOP3.LUT R28, R28, 0xffff0000, RZ, 0xc0, !PT ;  /* 0xffff00001c1c7812 */ /* 0x000fe200078ec0ff */
[----:B------:R-:W-:Y:S01]  /*10730*/  IMAD.U32 R45, R24, 0x10000, RZ ;  /* 0x00010000182d7824 */ /* 0x000fe200078e00ff */
[----:B0-----:R-:W-:Y:S01]  /*10740*/  SHF.R.S32.HI R5, RZ, 0x1f, R4 ;  /* 0x0000001fff057819 */ /* 0x001fe20000011404 */
[----:B------:R-:W-:Y:S01]  /*10750*/  IMAD.U32 R49, R30, 0x10000, RZ ;  /* 0x000100001e317824 */ /* 0x000fe200078e00ff */
[----:B------:R-:W-:Y:S01]  /*10760*/  LOP3.LUT R24, R24, 0xffff0000, RZ, 0xc0, !PT ;  /* 0xffff000018187812 */ /* 0x000fe200078ec0ff */
[----:B------:R-:W-:Y:S01]  /*10770*/  IMAD.U32 R53, R31, 0x10000, RZ ;  /* 0x000100001f357824 */ /* 0x000fe200078e00ff */
[-C--:B------:R-:W-:Y:S01]  /*10780*/  LEA.HI R6, R5, R4.reuse, RZ, 0x3 ;  /* 0x0000000405067211 */ /* 0x080fe200078f18ff */
[----:B------:R-:W-:Y:S01]  /*10790*/  IMAD.U32 R51, R27, 0x10000, RZ ;  /* 0x000100001b337824 */ /* 0x000fe200078e00ff */
[----:B------:R-:W-:-:S02]  /*107a0*/  LEA.HI R5, R5, R4, RZ, 0x6 ;  /* 0x0000000405057211 */ /* 0x000fc400078f30ff */
[--C-:B------:R-:W-:Y:S02]  /*107b0*/  SHF.R.S32.HI R8, RZ, 0x3, R6.reuse ;  /* 0x00000003ff087819 */ /* 0x100fe40000011406 */
[----:B------:R-:W-:Y:S01]  /*107c0*/  LOP3.LUT R6, R207, 0x38, R6, 0xf8, !PT ;  /* 0x00000038cf067812 */ /* 0x000fe200078ef806 */
[----:B------:R-:W-:Y:S01]  /*107d0*/  IMAD.SHL.U32 R7, R5, 0x80, RZ ;  /* 0x0000008005077824 */ /* 0x000fe200078e00ff */
[----:B------:R-:W-:Y:S02]  /*107e0*/  LEA.HI R4, R43, R8, RZ, 0x1d ;  /* 0x000000082b047211 */ /* 0x000fe400078fe8ff */
[----:B------:R-:W-:Y:S02]  /*107f0*/  LOP3.LUT R30, R30, 0xffff0000, RZ, 0xc0, !PT ;  /* 0xffff00001e1e7812 */ /* 0x000fe400078ec0ff */
[----:B------:R-:W-:Y:S02]  /*10800*/  SHF.R.S32.HI R5, RZ, 0x1f, R4 ;  /* 0x0000001fff057819 */ /* 0x000fe40000011404 */
[----:B------:R-:W-:-:S02]  /*10810*/  LOP3.LUT R8, R7, 0xffffe000, RZ, 0xc0, !PT ;  /* 0xffffe00007087812 */ /* 0x000fc400078ec0ff */
[----:B------:R-:W-:Y:S01]  /*10820*/  LOP3.LUT R7, R6, R60, RZ, 0x3c, !PT ;  /* 0x0000003c06077212 */ /* 0x000fe200078e3cff */
[----:B------:R-:W-:Y:S01]  /*10830*/  IMAD.SHL.U32 R6, R4, 0x8, RZ ;  /* 0x0000000804067824 */ /* 0x000fe200078e00ff */
[----:B------:R-:W-:Y:S02]  /*10840*/  LEA.HI R5, R5, R4, RZ, 0x3 ;  /* 0x0000000405057211 */ /* 0x000fe400078f18ff */
[----:B------:R-:W-:Y:S02]  /*10850*/  IADD3 R7, R7, R8, R217 ;  /* 0x0000000807077210 */ /* 0x000fe40007ffe0d9 */
[----:B------:R-:W-:Y:S01]  /*10860*/  LOP3.LUT R4, R207, 0x38, R6, 0xf8, !PT ;  /* 0x00000038cf047812 */ /* 0x000fe200078ef806 */
[----:B------:R-:W-:Y:S01]  /*10870*/  IMAD.SHL.U32 R5, R5, 0x400, RZ ;  /* 0x0000040005057824 */ /* 0x000fe200078e00ff */
[----:B------:R-:W-:Y:S01]  /*10880*/  LOP3.LUT R31, R31, 0xffff0000, RZ, 0xc0, !PT ;  /* 0xffff00001f1f7812 */ /* 0x000fe200078ec0ff */
[----:B------:R-:W-:Y:S01]  /*10890*/  IMAD R44, R7, 0x2, R230 ;  /* 0x00000002072c7824 */ /* 0x000fe200078e02e6 */
[----:B------:R-:W-:-:S02]  /*108a0*/  LOP3.LUT R4, R4, R60, RZ, 0x3c, !PT ;  /* 0x0000003c04047212 */ /* 0x000fc400078e3cff */
[----:B------:R-:W-:Y:S02]  /*108b0*/  LOP3.LUT R5, R5, 0x7fffe000, RZ, 0xc0, !PT ;  /* 0x7fffe00005057812 */ /* 0x000fe400078ec0ff */
[----:B------:R-:W-:Y:S02]  /*108c0*/  LOP3.LUT R27, R27, 0xffff0000, RZ, 0xc0, !PT ;  /* 0xffff00001b1b7812 */ /* 0x000fe400078ec0ff */
        /* <DEDUP_REMOVED lines=18> */
[C---:B------:R-:W-:Y:S01]  /*109f0*/  IMAD.U32 R39, R9.reuse, 0x10000, RZ ;  /* 0x0001000009277824 */ /* 0x040fe200078e00ff */
[----:B------:R-:W-:Y:S01]  /*10a00*/  LOP3.LUT R9, R9, 0xffff0000, RZ, 0xc0, !PT ;  /* 0xffff000009097812 */ /* 0x000fe200078ec0ff */
[-C--:B------:R-:W-:Y:S01]  /*10a10*/  FFMA.FTZ R42, R45, R33.reuse, -R42 ;  /* 0x000000212d2a7223 */ /* 0x080fe2000001082a */
[----:B------:R-:W-:Y:S01]  /*10a20*/  FFMA.FTZ R38, R47, R33, R38 ;  /* 0x000000212f267223 */ /* 0x000fe20000010026 */
[----:B------:R-:W-:-:S02]  /*10a30*/  IMAD.U32 R47, R26, 0x10000, RZ ;  /* 0x000100001a2f7824 */ /* 0x000fc400078e00ff */
[-C--:B------:R-:W-:Y:S01]  /*10a40*/  FMUL.FTZ R45, R28, R8.reuse ;  /* 0x000000081c2d7220 */ /* 0x080fe20000410000 */
[----:B------:R-:W-:Y:S01]  /*10a50*/  FMUL.FTZ R33, R24, R8 ;  /* 0x0000000818217220 */ /* 0x000fe20000410000 */
[-C--:B------:R-:W-:Y:S01]  /*10a60*/  FMUL.FTZ R8, R49, R40.reuse ;  /* 0x0000002831087220 */ /* 0x080fe20000410000 */
[C---:B------:R-:W-:Y:S01]  /*10a70*/  FMUL.FTZ R40, R47.reuse, R40 ;  /* 0x000000282f287220 */ /* 0x040fe20000410000 */
[----:B------:R-:W-:Y:S01]  /*10a80*/  LOP3.LUT R26, R26, 0xffff0000, RZ, 0xc0, !PT ;  /* 0xffff00001a1a7812 */ /* 0x000fe200078ec0ff */
[-C--:B------:R-:W-:Y:S01]  /*10a90*/  FFMA.FTZ R33, R28, R4.reuse, R33 ;  /* 0x000000041c217223 */ /* 0x080fe20000010021 */
[-C--:B------:R-:W-:Y:S01]  /*10aa0*/  FFMA.FTZ R28, R47, R35.reuse, -R8 ;  /* 0x000000232f1c7223 */ /* 0x080fe20000010808 */
[----:B------:R-:W-:Y:S01]  /*10ab0*/  FFMA.FTZ R40, R49, R35, R40 ;  /* 0x0000002331287223 */ /* 0x000fe20000010028 */
[----:B------:R-:W-:Y:S01]  /*10ac0*/  FFMA.FTZ R45, R24, R4, -R45 ;  /* 0x00000004182d7223 */ /* 0x000fe2000001082d */
[----:B------:R-:W-:Y:S01]  /*10ad0*/  FMUL.FTZ R35, R30, R10 ;  /* 0x0000000a1e237220 */ /* 0x000fe20000410000 */
[----:B------:R-:W-:-:S02]  /*10ae0*/  IMAD.U32 R41, R11, 0x10000, RZ ;  /* 0x000100000b297824 */ /* 0x000fc400078e00ff */
[C---:B------:R-:W-:Y:S01]  /*10af0*/  FMUL.FTZ R49, R26.reuse, R10 ;  /* 0x0000000a1a317220 */ /* 0x040fe20000410000 */
[----:B------:R-:W-:Y:S02]  /*10b00*/  IMAD.U32 R24, R29, 0x10000, RZ ;  /* 0x000100001d187824 */ /* 0x000fe400078e00ff */
[-C--:B------:R-:W-:Y:S01]  /*10b10*/  FFMA.FTZ R47, R26, R6.reuse, -R35 ;  /* 0x000000061a2f7223 */ /* 0x080fe20000010823 */
[----:B------:R-:W-:Y:S01]  /*10b20*/  LOP3.LUT R11, R11, 0xffff0000, RZ, 0xc0, !PT ;  /* 0xffff00000b0b7812 */ /* 0x000fe200078ec0ff */
[----:B------:R-:W-:Y:S02]  /*10b30*/  IMAD.U32 R8, R25, 0x10000, RZ ;  /* 0x0001000019087824 */ /* 0x000fe400078e00ff */
[----:B------:R-:W-:Y:S01]  /*10b40*/  FMUL.FTZ R35, R24, R39 ;  /* 0x0000002718237220 */ /* 0x000fe20000410000 */
[----:B------:R-:W-:Y:S01]  /*10b50*/  FFMA.FTZ R49, R30, R6, R49 ;  /* 0x000000061e317223 */ /* 0x000fe20000010031 */
[-C--:B------:R-:W-:Y:S01]  /*10b60*/  FMUL.FTZ R4, R53, R41.reuse ;  /* 0x0000002935047220 */ /* 0x080fe20000410000 */
[----:B------:R-:W-:Y:S01]  /*10b70*/  LOP3.LUT R29, R29, 0xffff0000, RZ, 0xc0, !PT ;  /* 0xffff00001d1d7812 */ /* 0x000fe200078ec0ff */
[----:B------:R-:W-:Y:S01]  /*10b80*/  FMUL.FTZ R6, R51, R41 ;  /* 0x0000002933067220 */ /* 0x000fe20000410000 */
[----:B------:R-:W-:Y:S01]  /*10b90*/  LOP3.LUT R25, R25, 0xffff0000, RZ, 0xc0, !PT ;  /* 0xffff000019197812 */ /* 0x000fe200078ec0ff */
[C---:B------:R-:W-:Y:S01]  /*10ba0*/  FMUL.FTZ R39, R8.reuse, R39 ;  /* 0x0000002708277220 */ /* 0x040fe20000410000 */
[-C--:B------:R-:W-:Y:S01]  /*10bb0*/  FFMA.FTZ R35, R8, R34.reuse, -R35 ;  /* 0x0000002208237223 */ /* 0x080fe20000010823 */
[-C--:B------:R-:W-:Y:S01]  /*10bc0*/  FFMA.FTZ R30, R51, R37.reuse, -R4 ;  /* 0x00000025331e7223 */ /* 0x080fe20000010804 */
        /* <DEDUP_REMOVED lines=20> */
.L_x_3809:
[----:B------:R-:W-:Y:S05]  /*10d10*/  BSYNC B1 ;  /* 0x0000000000017941 */ /* 0x000fea0003800000 */
.L_x_3808:
[----:B------:R-:W-:Y:S05]  /*10d20*/  @P2 BRA `(.L_x_3784) ;  /* 0x0000000400842947 */ /* 0x000fea0003800000 */
[----:B-12---:R-:W-:Y:S01]  /*10d30*/  IMAD.IADD R4, R22, 0x1, R205 ;  /* 0x0000000116047824 */ /* 0x006fe200078e02cd */
[C---:B------:R-:W-:Y:S01]  /*10d40*/  LOP3.LUT R38, R14.reuse, 0xffff0000, RZ, 0xc0, !PT ;  /* 0xffff00000e267812 */ /* 0x040fe200078ec0ff */
[----:B------:R-:W-:Y:S01]  /*10d50*/  IMAD.U32 R35, R14, 0x10000, RZ ;  /* 0x000100000e237824 */ /* 0x000fe200078e00ff */
[----:B------:R-:W-:Y:S01]  /*10d60*/  LOP3.LUT R40, R20, 0xffff0000, RZ, 0xc0, !PT ;  /* 0xffff000014287812 */ /* 0x000fe200078ec0ff */
[----:B------:R-:W-:Y:S01]  /*10d70*/  IMAD.U32 R33, R0, 0x10000, RZ ;  /* 0x0001000000217824 */ /* 0x000fe200078e00ff */
[----:B0-----:R-:W-:Y:S01]  /*10d80*/  SHF.R.S32.HI R5, RZ, 0x1f, R4 ;  /* 0x0000001fff057819 */ /* 0x001fe20000011404 */
[----:B------:R-:W-:Y:S01]  /*10d90*/  IMAD.U32 R37, R20, 0x10000, RZ ;  /* 0x0001000014257824 */ /* 0x000fe200078e00ff */
[----:B------:R-:W-:Y:S02]  /*10da0*/  LOP3.LUT R0, R0, 0xffff0000, RZ, 0xc0, !PT ;  /* 0xffff000000007812 */ /* 0x000fe400078ec0ff */
[CC--:B------:R-:W-:Y:S02]  /*10db0*/  LEA.HI R6, R5.reuse, R4.reuse, RZ, 0x3 ;  /* 0x0000000405067211 */ /* 0x0c0fe400078f18ff */
[----:B------:R-:W-:-:S02]  /*10dc0*/  LEA.HI R4, R5, R4, RZ, 0x6 ;  /* 0x0000000405047211 */ /* 0x000fc400078f30ff */
[--C-:B------:R-:W-:Y:S02]  /*10dd0*/  SHF.R.S32.HI R8, RZ, 0x3, R6.reuse ;  /* 0x00000003ff087819 */ /* 0x100fe40000011406 */
[----:B------:R-:W-:Y:S01]  /*10de0*/  LOP3.LUT R5, R207, 0x38, R6, 0xf8, !PT ;  /* 0x00000038cf057812 */ /* 0x000fe200078ef806 */
[----:B------:R-:W-:Y:S01]  /*10df0*/  IMAD.SHL.U32 R4, R4, 0x80, RZ ;  /* 0x0000008004047824 */ /* 0x000fe200078e00ff */
[----:B------:R-:W-:Y:S02]  /*10e00*/  LEA.HI R43, R43, R8, RZ, 0x1d ;  /* 0x000000082b2b7211 */ /* 0x000fe400078fe8ff */
[----:B------:R-:W-:Y:S02]  /*10e10*/  LOP3.LUT R5, R5, R60, RZ, 0x3c, !PT ;  /* 0x0000003c05057212 */ /* 0x000fe400078e3cff */
[----:B------:R-:W-:Y:S02]  /*10e20*/  SHF.R.S32.HI R6, RZ, 0x1f, R43 ;  /* 0x0000001fff067819 */ /* 0x000fe4000001142b */
[----:B------:R-:W-:Y:S01]  /*10e30*/  LOP3.LUT R8, R4, 0xffffe000, RZ, 0xc0, !PT ;  /* 0xffffe00004087812 */ /* 0x000fe200078ec0ff */
[----:B------:R-:W-:Y:S01]  /*10e40*/  IMAD.SHL.U32 R4, R43, 0x8, RZ ;  /* 0x000000082b047824 */ /* 0x000fe200078e00ff */
[----:B------:R-:W-:-:S02]  /*10e50*/  LEA.HI R6, R6, R43, RZ, 0x3 ;  /* 0x0000002b06067211 */ /* 0x000fc400078f18ff */
[----:B------:R-:W-:Y:S02]  /*10e60*/  IADD3 R5, R5, R8, R217 ;  /* 0x0000000805057210 */ /* 0x000fe40007ffe0d9 */
[----:B------:R-:W-:Y:S01]  /*10e70*/  LOP3.LUT R4, R207, 0x38, R4, 0xf8, !PT ;  /* 0x00000038cf047812 */ /* 0x000fe200078ef804 */
[----:B------:R-:W-:Y:S02]  /*10e80*/  IMAD.SHL.U32 R6, R6, 0x400, RZ ;  /* 0x0000040006067824 */ /* 0x000fe400078e00ff */
[----:B------:R-:W-:Y:S01]  /*10e90*/  IMAD R41, R5, 0x2, R230 ;  /* 0x0000000205297824 */ /* 0x000fe200078e02e6 */
[----:B------:R-:W-:Y:S02]  /*10ea0*/  LOP3.LUT R4, R4, R60, RZ, 0x3c, !PT ;  /* 0x0000003c04047212 */ /* 0x000fe400078e3cff */
        /* <DEDUP_REMOVED lines=22> */
[----:B------:R-:W-:Y:S02]  /*11010*/  IMAD.U32 R33, R12, 0x10000, RZ ;  /* 0x000100000c217824 */ /* 0x000fe400078e00ff */
[----:B------:R-:W-:Y:S01]  /*11020*/  FFMA.FTZ R14, R35, R25, R14 ;  /* 0x00000019230e7223 */ /* 0x000fe2000001000e */
[C---:B------:R-:W-:Y:S01]  /*11030*/  FMUL.FTZ R25, R0.reuse, R8 ;  /* 0x0000000800197220 */ /* 0x040fe20000410000 */
[----:B------:R-:W-:Y:S01]  /*11040*/  FFMA.FTZ R29, R0, R4, -R29 ;  /* 0x00000004001d7223 */ /* 0x000fe2000001081d */
[-C--:B------:R-:W-:Y:S01]  /*11050*/  FMUL.FTZ R0, R37, R31.reuse ;  /* 0x0000001f25007220 */ /* 0x080fe20000410000 */
[----:B------:R-:W-:Y:S01]  /*11060*/  FMUL.FTZ R8, R33, R31 ;  /* 0x0000001f21087220 */ /* 0x000fe20000410000 */
[----:B------:R-:W-:Y:S01]  /*11070*/  LOP3.LUT R12, R12, 0xffff0000, RZ, 0xc0, !PT ;  /* 0xffff00000c0c7812 */ /* 0x000fe200078ec0ff */
[----:B------:R-:W-:Y:S02]  /*11080*/  IMAD.U32 R32, R11, 0x10000, RZ ;  /* 0x000100000b207824 */ /* 0x000fe400078e00ff */
[-C--:B------:R-:W-:Y:S01]  /*11090*/  FFMA.FTZ R20, R33, R27.reuse, -R0 ;  /* 0x0000001b21147223 */ /* 0x080fe20000010800 */
[----:B------:R-:W-:Y:S01]  /*110a0*/  FFMA.FTZ R33, R37, R27, R8 ;  /* 0x0000001b25217223 */ /* 0x000fe20000010008 */
[----:B------:R-:W-:Y:S01]  /*110b0*/  FMUL.FTZ R27, R40, R10 ;  /* 0x0000000a281b7220 */ /* 0x000fe20000410000 */
[----:B------:R-:W-:-:S02]  /*110c0*/  IMAD.U32 R8, R15, 0x10000, RZ ;  /* 0x000100000f087824 */ /* 0x000fc400078e00ff */
[C---:B------:R-:W-:Y:S01]  /*110d0*/  FMUL.FTZ R37, R12.reuse, R10 ;  /* 0x0000000a0c257220 */ /* 0x040fe20000410000 */
[----:B------:R-:W-:Y:S02]  /*110e0*/  IMAD.U32 R0, R3, 0x10000, RZ ;  /* 0x0001000003007824 */ /* 0x000fe400078e00ff */
[----:B------:R-:W-:Y:S01]  /*110f0*/  FFMA.FTZ R35, R12, R6, -R27 ;  /* 0x000000060c237223 */ /* 0x000fe2000001081b */
[----:B------:R-:W-:Y:S02]  /*11100*/  IMAD.U32 R12, R21, 0x10000, RZ ;  /* 0x00010000150c7824 */ /* 0x000fe400078e00ff */
[----:B------:R-:W-:Y:S01]  /*11110*/  FFMA.FTZ R25, R38, R4, R25 ;  /* 0x0000000426197223 */ /* 0x000fe20000010019 */
[----:B------:R-:W-:Y:S01]  /*11120*/  LOP3.LUT R9, R9, 0xffff0000, RZ, 0xc0, !PT ;  /* 0xffff000009097812 */ /* 0x000fe200078ec0ff */
[----:B------:R-:W-:Y:S01]  /*11130*/  IMAD.U32 R4, R13, 0x10000, RZ ;  /* 0x000100000d047824 */ /* 0x000fe200078e00ff */
[----:B------:R-:W-:Y:S01]  /*11140*/  LOP3.LUT R11, R11, 0xffff0000, RZ, 0xc0, !PT ;  /* 0xffff00000b0b7812 */ /* 0x000fe200078ec0ff */
[----:B------:R-:W-:Y:S01]  /*11150*/  FMUL.FTZ R27, R8, R30 ;  /* 0x0000001e081b7220 */ /* 0x000fe20000410000 */
[----:B------:R-:W-:Y:S01]  /*11160*/  FFMA.FTZ R10, R40, R6, R37 ;  /* 0x00000006280a7223 */ /* 0x000fe20000010025 */
[----:B------:R-:W-:Y:S01]  /*11170*/  LOP3.LUT R15, R15, 0xffff0000, RZ, 0xc0, !PT ;  /* 0xffff00000f0f7812 */ /* 0x000fe200078ec0ff */
[----:B------:R-:W-:Y:S01]  /*11180*/  FMUL.FTZ R31, R0, R30 ;  /* 0x0000001e001f7220 */ /* 0x000fe20000410000 */
[----:B------:R-:W-:Y:S01]  /*11190*/  LOP3.LUT R21, R21, 0xffff0000, RZ, 0xc0, !PT ;  /* 0xffff000015157812 */ /* 0x000fe200078ec0ff */
[----:B------:R-:W-:Y:S01]  /*111a0*/  FMUL.FTZ R37, R12, R32 ;  /* 0x000000200c257220 */ /* 0x000fe20000410000 */
[----:B------:R-:W-:Y:S01]  /*111b0*/  LOP3.LUT R3, R3, 0xffff0000, RZ, 0xc0, !PT ;  /* 0xffff000003037812 */ /* 0x000fe200078ec0ff */
[-C--:B------:R-:W-:Y:S01]  /*111c0*/  FFMA.FTZ R27, R0, R26.reuse, -R27 ;  /* 0x0000001a001b7223 */ /* 0x080fe2000001081b */
[----:B------:R-:W-:Y:S01]  /*111d0*/  LOP3.LUT R13, R13, 0xffff0000, RZ, 0xc0, !PT ;  /* 0xffff00000d0d7812 */ /* 0x000fe200078ec0ff */
[----:B------:R-:W-:Y:S01]  /*111e0*/  FFMA.FTZ R31, R8, R26, R31 ;  /* 0x0000001a081f7223 */ /* 0x000fe2000001001f */
[C---:B------:R-:W-:Y:S01]  /*111f0*/  FMUL.FTZ R39, R4.reuse, R32 ;  /* 0x0000002004277220 */ /* 0x040fe20000410000 */
[-C--:B------:R-:W-:Y:S01]  /*11200*/  FFMA.FTZ R37, R4, R28.reuse, -R37 ;  /* 0x0000001c04257223 */ /* 0x080fe20000010825 */
        /* <DEDUP_REMOVED lines=19> */
.L_x_3784:
[----:B------:R-:W-:Y:S05]  /*11340*/  BSYNC B0 ;  /* 0x0000000000007941 */ /* 0x000fea0003800000 */
.L_x_3765:
[----:B------:R-:W-:Y:S01]  /*11350*/  @!PT LDS RZ, [RZ] ;  /* 0x00000000fffff984 */ /* 0x000fe20000000800 */
[----:B------:R-:W-:Y:S01]  /*11360*/  @!PT LDS RZ, [RZ] ;  /* 0x00000000fffff984 */ /* 0x000fe20000000800 */
[----:B------:R-:W-:Y:S01]  /*11370*/  @!PT LDS RZ, [RZ] ;  /* 0x00000000fffff984 */ /* 0x000fe20000000800 */
[----:B------:R-:W-:Y:S01]  /*11380*/  @!PT LDS RZ, [RZ] ;  /* 0x00000000fffff984 */ /* 0x000fe20000000800 */
[----:B------:R5:W-:Y:S06]  /*11390*/  MEMBAR.ALL.CTA ;  /* 0x0000000000007992 */ /* 0x000bec0000008000 */
[----:B-----5:R-:W5:Y:S01]  /*113a0*/  FENCE.VIEW.ASYNC.S ;  /* 0x00000000000073c6 */ /* 0x020f620000000000 */
[----:B------:R-:W-:Y:S05]  /*113b0*/  WARPSYNC.ALL ;  /* 0x0000000000007948 */ /* 0x000fea0003800000 */
[----:B-----5:R-:W-:Y:S06]  /*113c0*/  BAR.SYNC.DEFER_BLOCKING 0xd, 0x100 ;  /* 0x0344000000007b1d */ /* 0x020fec0000010000 */
.L_x_3763:
[----:B------:R-:W-:-:S13]  /*113d0*/  ISETP.NE.AND P0, PT, R213, 0x3, PT ;  /* 0x00000003d500780c */ /* 0x000fda0003f05270 */
[----:B------:R-:W-:Y:S05]  /*113e0*/  @!P0 BRA `(.L_x_3810) ;  /* 0x0000000000048947 */ /* 0x000fea0003800000 */
[----:B------:R-:W-:Y:S01]  /*113f0*/  BPT.TRAP 0x1 ;  /* 0x000000040000795c */ /* 0x000fe20000300000 */
.L_x_3810:
[----:B01-3--:R-:W-:Y:S01]  /*11400*/  IMAD R0, R218, 0x8, R2 ;  /* 0x00000008da007824 */ /* 0x00bfe200078e0202 */
[----:B--2-4-:R-:W-:-:S04]  /*11410*/  SHF.L.U32 R3, R219, 0x1f, RZ ;  /* 0x0000001fdb037819 */ /* 0x014fc800000006ff */
[----:B------:R0:W1:Y:S01]  /*11420*/  SYNCS.PHASECHK.TRANS64.TRYWAIT P2, [R0+URZ+0x36830], R3 ;  /* 0x03683003000075a7 */ /* 0x000062000804017f */
[----:B------:R-:W-:Y:S05]  /*11430*/  @!P0 BRA `(.L_x_3811) ;  /* 0x0000000000048947 */ /* 0x000fea0003800000 */
[----:B------:R-:W-:Y:S01]  /*11440*/  BPT.TRAP 0x1 ;  /* 0x000000040000795c */ /* 0x000fe20000300000 */
.L_x_3811:
[----:B------:R-:W2:Y:S01]  /*11450*/  S2R R4, SR_TID.X ;  /* 0x0000000000047919 */ /* 0x000ea20000002100 */
[----:B------:R-:W-:Y:S01]  /*11460*/  IMAD.MOV.U32 R119, RZ, RZ, RZ ;  /* 0x000000ffff777224 */ /* 0x000fe200078e00ff */
[----:B--2---:R-:W-:-:S04]  /*11470*/  LOP3.LUT R4, R4, 0x7f, RZ, 0xc0, !PT ;  /* 0x0000007f04047812 */ /* 0x004fc800078ec0ff */
[----:B------:R-:W-:Y:S01]  /*11480*/  ISETP.NE.AND P1, PT, R4, RZ, PT ;  /* 0x000000ff0400720c */ /* 0x000fe20003f25270 */
[----:B-1----:R-:W-:-:S12]  /*11490*/  @P2 BRA `(.L_x_3812) ;  /* 0x0000000000082947 */ /* 0x002fd80003800000 */
[----:B------:R-:W1:Y:S02]  /*114a0*/  SYNCS.PHASECHK.TRANS64.TRYWAIT P2, [R0+URZ+0x36830], R3 ;  /* 0x03683003000075a7 */ /* 0x000e64000804017f */
[----:B-1----:R-:W-:Y:S05]  /*114b0*/  @!P2 BRA `(.L_x_3813) ;  /* 0x000001880050a947 */ /* 0x002fea0003800000 */
.L_x_3812:
[----:B------:R-:W-:Y:S05]  /*114c0*/  WARPSYNC.ALL ;  /* 0x0000000000007948 */ /* 0x000fea0003800000 */
[----:B------:R-:W-:Y:S01]  /*114d0*/  VIADD R4, R2, 0x21400 ;  /* 0x0002140002047836 */ /* 0x000fe20000000000 */
        /* <DEDUP_REMOVED lines=11> */
[----:B------:R-:W-:Y:S01]  /*11590*/  IMAD.MOV.U32 R9, RZ, RZ, 0x40000040 ;  /* 0x40000040ff097424 */ /* 0x000fe200078e00ff */
[----:B------:R-:W-:Y:S01]  /*115a0*/  LOP3.LUT R221, R4, 0x10000, RZ, 0xfc, !PT ;  /* 0x0001000004dd7812 */ /* 0x000fe200078efcff */
[----:B------:R-:W-:Y:S01]  /*115b0*/  ULOP3.LUT UR24, UR24, 0x10000, URZ, 0xfc, !UPT ;  /* 0x0001000018187892 */ /* 0x000fe2000f8efc3f */
[----:B------:R-:W-:Y:S01]  /*115c0*/  IMAD.MOV.U32 R11, RZ, RZ, 0x40000040 ;  /* 0x40000040ff0b7424 */ /* 0x000fe200078e00ff */
[----:B------:R-:W-:Y:S01]  /*115d0*/  UMOV UR13, UR27 ;  /* 0x0000001b000d7c82 */ /* 0x000fe20008000000 */
[----:B------:R-:W-:Y:S01]  /*115e0*/  R2UR UR11, R9 ;  /* 0x00000000090b72ca */ /* 0x000fe200000e0000 */
[----:B------:R-:W-:Y:S01]  /*115f0*/  IMAD R4, R218, 0xa80, R221 ;  /* 0x00000a80da047824 */ /* 0x000fe200078e02dd */
[----:B------:R-:W-:Y:S01]  /*11600*/  UMOV UR17, UR27 ;  /* 0x0000001b00117c82 */ /* 0x000fe20008000000 */
[----:B------:R-:W-:Y:S01]  /*11610*/  R2UR UR19, R11 ;  /* 0x000000000b1372ca */ /* 0x000fe200000e0000 */
        /* <DEDUP_REMOVED lines=8> */
[----:B------:R-:W-:Y:S01]  /*116a0*/  VIADD R10, R4, 0x200 ;  /* 0x00000200040a7836 */ /* 0x000fe20000000000 */
[----:B------:R-:W-:Y:S01]  /*116b0*/  UMOV UR16, UR26 ;  /* 0x0000001a00107c82 */ /* 0x000fe20008000000 */
[----:B------:R-:W-:Y:S01]  /*116c0*/  IMAD.MOV.U32 R9, RZ, RZ, 0x40000040 ;  /* 0x40000040ff097424 */ /* 0x000fe200078e00ff */
[----:B------:R-:W-:Y:S01]  /*116d0*/  R2UR UR10, R8 ;  /* 0x00000000080a72ca */ /* 0x000fe200000e0000 */
[----:B------:R-:W-:Y:S01]  /*116e0*/  VIADD R8, R4, 0x280 ;  /* 0x0000028004087836 */ /* 0x000fe20000000000 */
[----:B------:R-:W-:Y:S01]  /*116f0*/  R2UR UR18, R10 ;  /* 0x000000000a1272ca */ /* 0x000fe200000e0000 */
[----:B------:R-:W-:Y:S01]  /*11700*/  UMOV UR20, UR26 ;  /* 0x0000001a00147c82 */ /* 0x000fe20008000000 */
        /* <DEDUP_REMOVED lines=9> */
[----:B------:R-:W-:Y:S01]  /*117a0*/  UMOV UR21, UR27 ;  /* 0x0000001b00157c82 */ /* 0x000fe20008000000 */
[----:B------:R-:W-:Y:S01]  /*117b0*/  R2UR UR14, R6 ;  /* 0x00000000060e72ca */ /* 0x000fe200000e0000 */
[C---:B------:R-:W-:Y:S01]  /*117c0*/  VIADD R6, R4.reuse, 0x300 ;  /* 0x0000030004067836 */ /* 0x040fe20000000000 */
[----:B------:R-:W-:Y:S01]  /*117d0*/  R2UR UR15, R7 ;  /* 0x00000000070f72ca */ /* 0x000fe200000e0000 */
[----:B------:R-:W-:Y:S01]  /*117e0*/  IMAD.MOV.U32 R7, RZ, RZ, 0x40000040 ;  /* 0x40000040ff077424 */ /* 0x000fe200078e00ff */
[----:B------:R-:W-:Y:S01]  /*117f0*/  UMOV UR29, 0x40000040 ;  /* 0x40000040001d7882 */ /* 0x000fe20000000000 */
[C---:B------:R-:W-:Y:S01]  /*11800*/  VIADD R8, R4.reuse, 0x2 ;  /* 0x0000000204087836 */ /* 0x040fe20000000000 */
[----:B------:R2:W-:Y:S01]  /*11810*/  STL.64 [R1+0x50], R12 ;  /* 0x0000500c01007387 */ /* 0x0005e20000100a00 */
[----:B------:R-:W-:Y:S01]  /*11820*/  IMAD.MOV.U32 R9, RZ, RZ, 0x40000040 ;  /* 0x40000040ff097424 */ /* 0x000fe200078e00ff */
[----:B------:R-:W-:Y:S01]  /*11830*/  UIADD3 UR48, UR24, 0x800, URZ ;  /* 0x0000080018307890 */ /* 0x000fe2000fffe03f */
[----:B------:R-:W-:Y:S01]  /*11840*/  VIADD R10, R4, 0x102 ;  /* 0x00000102040a7836 */ /* 0x000fe20000000000 */
[----:B------:R-:W-:Y:S01]  /*11850*/  R2UR UR30, R8 ;  /* 0x00000000081e72ca */ /* 0x000fe200000e0000 */
[----:B------:R-:W-:Y:S01]  /*11860*/  IMAD.MOV.U32 R11, RZ, RZ, 0x40000040 ;  /* 0x40000040ff0b7424 */ /* 0x000fe200078e00ff */
[----:B------:R-:W-:Y:S01]  /*11870*/  R2UR UR31, R9 ;  /* 0x00000000091f72ca */ /* 0x000fe200000e0000 */
[----:B------:R-:W-:Y:S01]  /*11880*/  VIADD R8, R4, 0x182 ;  /* 0x0000018204087836 */ /* 0x000fe20000000000 */
[----:B------:R-:W-:Y:S01]  /*11890*/  UMOV UR49, 0x40000040 ;  /* 0x4000004000317882 */ /* 0x000fe20000000000 */
[----:B------:R-:W-:Y:S01]  /*118a0*/  IMAD.MOV.U32 R9, RZ, RZ, 0x40000040 ;  /* 0x40000040ff097424 */ /* 0x000fe200078e00ff */
[----:B------:R-:W-:Y:S01]  /*118b0*/  UIADD3 UR44, UR24, 0x802, URZ ;  /* 0x00000802182c7890 */ /* 0x000fe2000fffe03f */
[----:B01----:R-:W-:Y:S01]  /*118c0*/  P2R R3, PR, RZ, 0x1 ;  /* 0x00000001ff037803 */ /* 0x003fe20000000000 */
[----:B--2---:R-:W-:Y:S01]  /*118d0*/  IMAD.U32 R13, RZ, RZ, UR29 ;  /* 0x0000001dff0d7e24 */ /* 0x004fe2000f8e00ff */
[----:B------:R-:W-:Y:S01]  /*118e0*/  UMOV UR45, 0x40000040 ;  /* 0x40000040002d7882 */ /* 0x000fe20000000000 */
[----:B------:R-:W-:Y:S01]  /*118f0*/  UIADD3 UR40, UR24, 0x804, URZ ;  /* 0x0000080418287890 */ /* 0x000fe2000fffe03f */
[----:B------:R-:W-:Y:S01]  /*11900*/  BSSY B0, `(.L_x_3814) ;  /* 0x0000a99000007945 */ /* 0x000fe20003800000 */
[----:B------:R-:W-:Y:S01]  /*11910*/  UMOV UR41, 0x40000040 ;  /* 0x4000004000297882 */ /* 0x000fe20000000000 */
[----:B------:R-:W-:Y:S01]  /*11920*/  UIADD3 UR36, UR24, 0x806, URZ ;  /* 0x0000080618247890 */ /* 0x000fe2000fffe03f */
[--C-:B------:R-:W-:Y:S01]  /*11930*/  IMAD.MOV.U32 R118, RZ, RZ, R119.reuse ;  /* 0x000000ffff767224 */ /* 0x100fe200078e0077 */
        /* <DEDUP_REMOVED lines=8> */
[--C-:B------:R-:W-:Y:S01]  /*119c0*/  IMAD.MOV.U32 R105, RZ, RZ, R119.reuse ;  /* 0x000000ffff697224 */ /* 0x100fe200078e0077 */
[----:B------:R-:W-:Y:S02]  /*119d0*/  WARPGROUP.DEPBAR.LE gsb0, 0x0 ;  /* 0x00008000000079c5 */ /* 0x000fe40000010000 */
[----:B------:R-:W-:Y:S01]  /*119e0*/  WARPGROUP.ARRIVE ;  /* 0x00000000000079c5 */ /* 0x000fe20000000000 */
[--C-:B------:R-:W-:Y:S02]  /*119f0*/  IMAD.MOV.U32 R103, RZ, RZ, R119.reuse ;  /* 0x000000ffff677224 */ /* 0x100fe400078e0077 */
[--C-:B------:R-:W-:Y:S02]  /*11a00*/  IMAD.MOV.U32 R101, RZ, RZ, R119.reuse ;  /* 0x000000ffff657224 */ /* 0x100fe400078e0077 */
[----:B------:R-:W-:Y:S01]  /*11a10*/  IMAD.MOV.U32 R99, RZ, RZ, R119 ;  /* 0x000000ffff637224 */ /* 0x000fe200078e0077 */
[----:B------:R-:W-:Y:S01]  /*11a20*/  HGMMA.64x16x16.F32.BF16 R64, gdesc[UR4], RZ, !UPT, gsb0 ;  /* 0x00200000044079f0 */ /* 0x000fe2000c0018ff */
[----:B------:R-:W-:Y:S01]  /*11a30*/  R2UR UR6, R6 ;  /* 0x00000000060672ca */ /* 0x000fe200000e0000 */
[----:B------:R-:W-:Y:S01]  /*11a40*/  UMOV UR4, UR26 ;  /* 0x0000001a00047c82 */ /* 0x000fe20008000000 */
[----:B------:R-:W-:Y:S01]  /*11a50*/  R2UR UR7, R7 ;  /* 0x00000000070772ca */ /* 0x000fe200000e0000 */
[----:B------:R-:W-:Y:S01]  /*11a60*/  UMOV UR5, UR27 ;  /* 0x0000001b00057c82 */ /* 0x000fe20008000000 */
[----:B------:R-:W-:Y:S01]  /*11a70*/  VIADD R6, R4, 0x82 ;  /* 0x0000008204067836 */ /* 0x000fe20000000000 */
[----:B------:R-:W-:Y:S01]  /*11a80*/  UMOV UR27, UR29 ;  /* 0x0000001d001b7c82 */ /* 0x000fe20008000000 */
[----:B------:R-:W-:-:S02]  /*11a90*/  IMAD.MOV.U32 R7, RZ, RZ, 0x40000040 ;  /* 0x40000040ff077424 */ /* 0x000fc400078e00ff */
        /* <DEDUP_REMOVED lines=12> */
[----:B------:R-:W-:Y:S01]  /*11b60*/  UIADD3 UR8, UR24, 0x2, URZ ;  /* 0x0000000218087890 */ /* 0x000fe2000fffe03f */
[----:B------:R-:W-:Y:S01]  /*11b70*/  R2UR UR10, R10 ;  /* 0x000000000a0a72ca */ /* 0x000fe200000e0000 */
[----:B------:R-:W-:Y:S01]  /*11b80*/  UMOV UR9, UR27 ;  /* 0x0000001b00097c82 */ /* 0x000fe20008000000 */
[----:B------:R-:W-:Y:S01]  /*11b90*/  R2UR UR11, R11 ;  /* 0x000000000b0b72ca */ /* 0x000fe200000e0000 */
[----:B------:R-:W-:Y:S02]  /*11ba0*/  VIADD R10, R4, 0x282 ;  /* 0x00000282040a7836 */ /* 0x000fe40000000000 */
[----:B------:R-:W-:Y:S01]  /*11bb0*/  IMAD.MOV.U32 R11, RZ, RZ, 0x40000040 ;  /* 0x40000040ff0b7424 */ /* 0x000fe200078e00ff */
[----:B------:R-:W-:Y:S02]  /*11bc0*/  UMOV UR28, UR8 ;  /* 0x00000008001c7c82 */ /* 0x000fe40008000000 */
[----:B------:R-:W-:Y:S01]  /*11bd0*/  UMOV UR26, UR28 ;  /* 0x0000001c001a7c82 */ /* 0x000fe20008000000 */
[----:B------:R-:W-:Y:S01]  /*11be0*/  IMAD.U32 R12, RZ, RZ, UR28 ;  /* 0x0000001cff0c7e24 */ /* 0x000fe2000f8e00ff */
[----:B------:R-:W-:-:S04]  /*11bf0*/  UMOV UR8, UR26 ;  /* 0x0000001a00087c82 */ /* 0x000fc80008000000 */
[----:B------:R0:W-:Y:S01]  /*11c00*/  STL.64 [R1+0x48], R12 ;  /* 0x0000480c01007387 */ /* 0x0001e20000100a00 */
        /* <DEDUP_REMOVED lines=49> */
[----:B------:R-:W-:Y:S01]  /*11f20*/  UMOV UR4, UR26 ;  /* 0x0000001a00047c82 */ /* 0x000fe20008000000 */
[----:B------:R-:W-:Y:S01]  /*11f30*/  R2UR UR7, R7 ;  /* 0x00000000070772ca */ /* 0x000fe200000e0000 */
[----:B------:R-:W-:Y:S01]  /*11f40*/  UMOV UR5, UR27 ;  /* 0x0000001b00057c82 */ /* 0x000fe20008000000 */
[----:B------:R-:W-:Y:S01]  /*11f50*/  VIADD R6, R4, 0x84 ;  /* 0x0000008404067836 */ /* 0x000fe20000000000 */
[----:B------:R-:W-:Y:S01]  /*11f60*/  UMOV UR27, UR29 ;  /* 0x0000001d001b7c82 */ /* 0x000fe20008000000 */
[----:B------:R-:W-:Y:S01]  /*11f70*/  IMAD.MOV.U32 R7, RZ, RZ, 0x40000040 ;  /* 0x40000040ff077424 */ /* 0x000fe200078e00ff */
[----:B------:R-:W-:Y:S02]  /*11f80*/  WARPGROUP.DEPBAR.LE gsb0, 0x0 ;  /* 0x00008000000079c5 */ /* 0x000fe40000010000 */
[----:B------:R-:W-:-:S06]  /*11f90*/  WARPGROUP.ARRIVE ;  /* 0x00000000000079c5 */ /* 0x000fcc0000000000 */
[----:B------:R-:W-:Y:S01]  /*11fa0*/  HGMMA.64x16x16.F32.BF16 R56, gdesc[UR8], R56, gsb0 ;  /* 0x00200000083879f0 */ /* 0x000fe20008001838 */
        /* <DEDUP_REMOVED lines=70> */
[----:B------:R-:W-:-:S06]  /*12410*/  UMOV UR13, UR27 ;  /* 0x0000001b000d7c82 */ /* 0x000fcc0008000000 */
        /* <DEDUP_REMOVED lines=67> */
[----:B------:R-:W-:Y:S01]  /*12850*/  R2UR UR22, R10 ;  /* 0x000000000a1672ca */ /* 0x000fe200000e0000 */
[----:B------:R-:W-:Y:S01]  /*12860*/  UMOV UR21, UR27 ;  /* 0x0000001b00157c82 */ /* 0x000fe20008000000 */
[----:B------:R-:W-:Y:S01]  /*12870*/  R2UR UR23, R11 ;  /* 0x000000000b1772ca */ /* 0x000fe200000e0000 */
[----:B------:R-:W-:Y:S02]  /*12880*/  VIADD R10, R4, 0x600 ;  /* 0x00000600040a7836 */ /* 0x000fe40000000000 */
        /* <DEDUP_REMOVED lines=13> */
[----:B------:R-:W-:Y:S01]  /*12960*/  UMOV UR20, UR26 ;  /* 0x0000001a00147c82 */ /* 0x000fe20008000000 */
[----:B------:R-:W-:-:S03]  /*12970*/  UMOV UR4, UR26 ;  /* 0x0000001a00047c82 */ /* 0x000fc60008000000 */
[----:B------:R0:W-:Y:S01]  /*12980*/  STL.64 [R1+0x30], R12 ;  /* 0x0000300c01007387 */ /* 0x0001e20000100a00 */
[----:B------:R-:W-:Y:S02]  /*12990*/  WARPGROUP.DEPBAR.LE gsb0, 0x0 ;  /* 0x00008000000079c5 */ /* 0x000fe40000010000 */
[----:B------:R-:W-:-:S06]  /*129a0*/  WARPGROUP.ARRIVE ;  /* 0x00000000000079c5 */ /* 0x000fcc0000000000 */
[----:B------:R-:W-:Y:S01]  /*129b0*/  HGMMA.64x16x16.F32.BF16 R40, gdesc[UR8], R40, gsb0 ;  /* 0x00200000082879f0 */ /* 0x000fe20008001828 */
        /* <DEDUP_REMOVED lines=201> */
[----:B------:R-:W-:Y:S01]  /*13650*/  UMOV UR20, UR26 ;  /* 0x0000001a00147c82 */ /* 0x000fe20008000000 */
[----:B------:R-:W-:-:S03]  /*13660*/  UMOV UR4, UR26 ;  /* 0x0000001a00047c82 */ /* 0x000fc60008000000 */
[----:B------:R0:W-:Y:S01]  /*13670*/  STL.64 [R1], R12 ;  /* 0x0000000c01007387 */ /* 0x0001e20000100a00 */
        /* <DEDUP_REMOVED lines=225> */
[----:B------:R-:W-:Y:S02]  /*14490*/  ULDC UR8, c[0x0][0x9d8] ;  /* 0x0002760000087ab9 */ /* 0x000fe40000000800 */
        /* <DEDUP_REMOVED lines=22> */
[----:B------:R-:W-:Y:S01]  /*14600*/  WARPGROUP.ARRIVE ;  /* 0x00000000000079c5 */ /* 0x000fe20000000000 */
[----:B------:R-:W-:Y:S01]  /*14610*/  FMUL.FTZ R9, R72, UR8 ;  /* 0x0000000848097c20 */ /* 0x000fe20008410000 */
[----:B------:R-:W-:Y:S01]  /*14620*/  FMUL.FTZ R10, R73, UR8 ;  /* 0x00000008490a7c20 */ /* 0x000fe20008410000 */
[----:B------:R-:W-:Y:S01]  /*14630*/  FMUL.FTZ R11, R76, UR8 ;  /* 0x000000084c0b7c20 */ /* 0x000fe20008410000 */
[----:B0-----:R-:W-:Y:S01]  /*14640*/  FMUL.FTZ R13, R77, UR8 ;  /* 0x000000084d0d7c20 */ /* 0x001fe20008410000 */
[----:B------:R-:W-:Y:S01]  /*14650*/  FMUL.FTZ R8, R74, UR8 ;  /* 0x000000084a087c20 */ /* 0x000fe20008410000 */
[----:B------:R-:W-:Y:S01]  /*14660*/  HGMMA.64x16x16.F32.BF16 R64, gdesc[UR4], R64, gsb0 ;  /* 0x00200000044079f0 */ /* 0x000fe20008001840 */
[----:B------:R-:W-:Y:S01]  /*14670*/  R2UR UR6, R6 ;  /* 0x00000000060672ca */ /* 0x000fe200000e0000 */
[----:B------:R-:W-:Y:S01]  /*14680*/  UMOV UR4, UR36 ;  /* 0x0000002400047c82 */ /* 0x000fe20008000000 */
[----:B------:R-:W-:Y:S01]  /*14690*/  R2UR UR7, R7 ;  /* 0x00000000070772ca */ /* 0x000fe200000e0000 */
[----:B------:R-:W-:Y:S01]  /*146a0*/  UMOV UR5, UR37 ;  /* 0x0000002500057c82 */ /* 0x000fe20008000000 */
[----:B------:R-:W-:Y:S01]  /*146b0*/  VIADD R6, R4, 0x886 ;  /* 0x0000088604067836 */ /* 0x000fe20000000000 */
[----:B------:R-:W0:Y:S01]  /*146c0*/  MUFU.TANH R9, R9 ;  /* 0x0000000900097308 */ /* 0x000e220000002400 */
[----:B------:R-:W-:-:S02]  /*146d0*/  IMAD.MOV.U32 R7, RZ, RZ, 0x40000040 ;  /* 0x40000040ff077424 */ /* 0x000fc400078e00ff */
[----:B------:R-:W-:Y:S01]  /*146e0*/  FMUL.FTZ R12, R75, UR8 ;  /* 0x000000084b0c7c20 */ /* 0x000fe20008410000 */
[----:B------:R-:W-:Y:S01]  /*146f0*/  FMUL.FTZ R20, R78, UR8 ;  /* 0x000000084e147c20 */ /* 0x000fe20008410000 */
[----:B------:R-:W-:Y:S01]  /*14700*/  FMUL.FTZ R14, R79, UR8 ;  /* 0x000000084f0e7c20 */ /* 0x000fe20008410000 */
[----:B------:R-:W-:Y:S02]  /*14710*/  IMAD.MOV.U32 R79, RZ, RZ, R119 ;  /* 0x000000ffff4f7224 */ /* 0x000fe400078e0077 */
        /* <DEDUP_REMOVED lines=18> */
[----:B------:R-:W5:Y:S01]  /*14840*/  MUFU.TANH R15, R15 ;  /* 0x0000000f000f7308 */ /* 0x000f620000002400 */
[----:B------:R-:W-:-:S02]  /*14850*/  IMAD.MOV.U32 R7, RZ, RZ, 0x40000040 ;  /* 0x40000040ff077424 */ /* 0x000fc400078e00ff */
[----:B------:R-:W-:Y:S01]  /*14860*/  FMUL.FTZ R66, R69, UR8 ;  /* 0x0000000845427c20 */ /* 0x000fe20008410000 */
[----:B------:R-:W-:Y:S01]  /*14870*/  FMUL.FTZ R70, R70, UR8 ;  /* 0x0000000846467c20 */ /* 0x000fe20008410000 */
[----:B------:R-:W-:-:S03]  /*14880*/  FMUL.FTZ R71, R71, UR8 ;  /* 0x0000000847477c20 */ /* 0x000fc60008410000 */
[----:B------:R-:W5:Y:S08]  /*14890*/  MUFU.TANH R21, R21 ;  /* 0x0000001500157308 */ /* 0x000f700000002400 */
[----:B------:R-:W5:Y:S08]  /*148a0*/  MUFU.TANH R20, R20 ;  /* 0x0000001400147308 */ /* 0x000f700000002400 */
[----:B------:R-:W5:Y:S08]  /*148b0*/  MUFU.TANH R64, R64 ;  /* 0x0000004000407308 */ /* 0x000f700000002400 */
[----:B------:R-:W5:Y:S08]  /*148c0*/  MUFU.TANH R14, R14 ;  /* 0x0000000e000e7308 */ /* 0x000f700000002400 */
[----:B------:R-:W5:Y:S01]  /*148d0*/  MUFU.TANH R66, R66 ;  /* 0x0000004200427308 */ /* 0x000f620000002400 */
        /* <DEDUP_REMOVED lines=8> */
[----:B------:R-:W-:Y:S01]  /*14960*/  R2UR UR6, R6 ;  /* 0x00000000060672ca */ /* 0x000fe200000e0000 */
[----:B------:R-:W-:Y:S01]  /*14970*/  UMOV UR4, UR36 ;  /* 0x0000002400047c82 */ /* 0x000fe20008000000 */
[----:B------:R-:W-:Y:S01]  /*14980*/  R2UR UR7, R7 ;  /* 0x00000000070772ca */ /* 0x000fe200000e0000 */
[----:B------:R-:W-:Y:S01]  /*14990*/  UMOV UR5, UR37 ;  /* 0x0000002500057c82 */ /* 0x000fe20008000000 */
[----:B------:R-:W-:-:S02]  /*149a0*/  VIADD R6, R4, 0x986 ;  /* 0x0000098604067836 */ /* 0x000fc40000000000 */
[----:B------:R-:W-:Y:S01]  /*149b0*/  FMUL.FTZ R58, R58, UR8 ;  /* 0x000000083a3a7c20 */ /* 0x000fe20008410000 */
[----:B------:R-:W-:Y:S02]  /*149c0*/  IMAD.MOV.U32 R7, RZ, RZ, 0x40000040 ;  /* 0x40000040ff077424 */ /* 0x000fe400078e00ff */
[----:B------:R-:W-:Y:S01]  /*149d0*/  FMUL.FTZ R59, R60, UR8 ;  /* 0x000000083c3b7c20 */ /* 0x000fe20008410000 */
[----:B------:R-:W-:Y:S01]  /*149e0*/  VIADD R4, R4, 0xa06 ;  /* 0x00000a0604047836 */ /* 0x000fe20000000000 */
[----:B------:R-:W-:Y:S01]  /*149f0*/  MUFU.TANH R69, R58 ;  /* 0x0000003a00457308 */ /* 0x000fe20000002400 */
[----:B------:R-:W-:Y:S01]  /*14a00*/  FMUL.FTZ R62, R62, UR8 ;  /* 0x000000083e3e7c20 */ /* 0x000fe20008410000 */
[----:B------:R-:W-:-:S06]  /*14a10*/  FMUL.FTZ R63, R63, UR8 ;  /* 0x000000083f3f7c20 */ /* 0x000fcc0008410000 */
[----:B------:R-:W5:Y:S08]  /*14a20*/  MUFU.TANH R72, R72 ;  /* 0x0000004800487308 */ /* 0x000f700000002400 */
[----:B------:R-:W5:Y:S08]  /*14a30*/  MUFU.TANH R67, R67 ;  /* 0x0000004300437308 */ /* 0x000f700000002400 */
[----:B------:R-:W-:Y:S08]  /*14a40*/  MUFU.TANH R75, R62 ;  /* 0x0000003e004b7308 */ /* 0x000ff00000002400 */
[----:B------:R-:W5:Y:S08]  /*14a50*/  MUFU.TANH R65, R65 ;  /* 0x0000004100417308 */ /* 0x000f700000002400 */
[----:B------:R-:W5:Y:S01]  /*14a60*/  MUFU.TANH R56, R56 ;  /* 0x0000003800387308 */ /* 0x000f620000002400 */
[----:B------:R-:W-:-:S02]  /*14a70*/  WARPGROUP.DEPBAR.LE gsb0, 0x0 ;  /* 0x00008000000079c5 */ /* 0x000fc40000010000 */
[----:B------:R-:W-:Y:S01]  /*14a80*/  WARPGROUP.ARRIVE ;  /* 0x00000000000079c5 */ /* 0x000fe20000000000 */
[----:B0-----:R-:W-:Y:S01]  /*14a90*/  FMUL.FTZ R5, R50, UR8 ;  /* 0x0000000832057c20 */ /* 0x001fe20008410000 */
[----:B------:R-:W-:Y:S01]  /*14aa0*/  FMUL.FTZ R61, R54, UR8 ;  /* 0x00000008363d7c20 */ /* 0x000fe20008410000 */
[----:B------:R-:W-:Y:S02]  /*14ab0*/  FMUL.FTZ R48, R48, UR8 ;  /* 0x0000000830307c20 */ /* 0x000fe40008410000 */
[----:B------:R-:W0:Y:S01]  /*14ac0*/  MUFU.TANH R70, R70 ;  /* 0x0000004600467308 */ /* 0x000e220000002400 */
[----:B------:R-:W-:Y:S01]  /*14ad0*/  FMUL.FTZ R49, R49, UR8 ;  /* 0x0000000831317c20 */ /* 0x000fe20008410000 */
[----:B------:R-:W-:Y:S01]  /*14ae0*/  HGMMA.64x16x16.F32.BF16 R40, gdesc[UR4], R40, gsb0 ;  /* 0x00200000042879f0 */ /* 0x000fe20008001828 */
[----:B------:R-:W-:Y:S01]  /*14af0*/  R2UR UR6, R6 ;  /* 0x00000000060672ca */ /* 0x000fe200000e0000 */
[----:B------:R-:W-:Y:S01]  /*14b00*/  UMOV UR4, UR36 ;  /* 0x0000002400047c82 */ /* 0x000fe20008000000 */
[----:B------:R-:W-:Y:S01]  /*14b10*/  R2UR UR7, R7 ;  /* 0x00000000070772ca */ /* 0x000fe200000e0000 */
[----:B------:R-:W-:Y:S01]  /*14b20*/  UMOV UR5, UR37 ;  /* 0x0000002500057c82 */ /* 0x000fe20008000000 */
[----:B------:R-:W-:Y:S01]  /*14b30*/  FMUL.FTZ R52, R52, UR8 ;  /* 0x0000000834347c20 */ /* 0x000fe20008410000 */
[----:B------:R1:W-:Y:S01]  /*14b40*/  MUFU.TANH R77, R5 ;  /* 0x00000005004d7308 */ /* 0x0003e20000002400 */
[----:B------:R-:W-:Y:S01]  /*14b50*/  FMUL.FTZ R50, R51, UR8 ;  /* 0x0000000833327c20 */ /* 0x000fe20008410000 */
[----:B------:R-:W-:Y:S01]  /*14b60*/  FMUL.FTZ R51, R53, UR8 ;  /* 0x0000000835337c20 */ /* 0x000fe20008410000 */
[----:B------:R-:W-:-:S05]  /*14b70*/  FMUL.FTZ R55, R55, UR8 ;  /* 0x0000000837377c20 */ /* 0x000fca0008410000 */
[----:B------:R-:W0:Y:S01]  /*14b80*/  MUFU.TANH R59, R59 ;  /* 0x0000003b003b7308 */ /* 0x000e220000002400 */
[----:B-1----:R-:W-:-:S05]  /*14b90*/  IADD3 R5, R156, 0x70, -R223 ;  /* 0x000000709c057810 */ /* 0x002fca0007ffe8df */
[----:B------:R-:W-:Y:S02]  /*14ba0*/  IMAD R6, R154, -0x70, R5 ;  /* 0xffffff909a067824 */ /* 0x000fe400078e0205 */
[----:B------:R-:W-:Y:S01]  /*14bb0*/  IMAD.MOV.U32 R5, RZ, RZ, 0x40000040 ;  /* 0x40000040ff057424 */ /* 0x000fe200078e00ff */
[----:B------:R-:W1:Y:S02]  /*14bc0*/  MUFU.TANH R71, R71 ;  /* 0x0000004700477308 */ /* 0x000e640000002400 */
[C---:B------:R-:W-:Y:S02]  /*14bd0*/  ISETP.GT.AND P4, PT, R6.reuse, RZ, PT ;  /* 0x000000ff0600720c */ /* 0x040fe40003f84270 */
[C---:B------:R-:W-:Y:S02]  /*14be0*/  ISETP.GT.AND P2, PT, R6.reuse, 0x1, PT ;  /* 0x000000010600780c */ /* 0x040fe40003f44270 */
[----:B------:R-:W-:Y:S02]  /*14bf0*/  ISETP.GT.AND P3, PT, R6, 0x8, PT ;  /* 0x000000080600780c */ /* 0x000fe40003f64270 */
[----:B------:R-:W-:Y:S01]  /*14c00*/  FSEL R54, R9, -INF , P4 ;  /* 0xff80000009367808 */ /* 0x000fe20002000000 */
[----:B------:R-:W1:Y:S01]  /*14c10*/  MUFU.TANH R57, R57 ;  /* 0x0000003900397308 */ /* 0x000e620000002400 */
[----:B------:R-:W-:-:S02]  /*14c20*/  FSEL R9, R10, -INF , P2 ;  /* 0xff8000000a097808 */ /* 0x000fc40001000000 */
[----:B--2---:R-:W-:Y:S02]  /*14c30*/  FSEL R58, R11, -INF , P3 ;  /* 0xff8000000b3a7808 */ /* 0x004fe40001800000 */
[----:B------:R-:W-:Y:S02]  /*14c40*/  ISETP.GT.AND P6, PT, R6, 0x9, PT ;  /* 0x000000090600780c */ /* 0x000fe40003fc4270 */
[----:B------:R-:W-:Y:S01]  /*14c50*/  FMNMX.FTZ R11, R54, R9, !PT ;  /* 0x00000009360b7209 */ /* 0x000fe20007810000 */
[----:B------:R-:W2:Y:S01]  /*14c60*/  MUFU.TANH R48, R48 ;  /* 0x0000003000307308 */ /* 0x000ea20000002400 */
[----:B------:R-:W-:Y:S02]  /*14c70*/  ISETP.GT.AND P5, PT, R6, 0x10, PT ;  /* 0x000000100600780c */ /* 0x000fe40003fa4270 */
[----:B---3--:R-:W-:Y:S02]  /*14c80*/  FSEL R60, R13, -INF , P6 ;  /* 0xff8000000d3c7808 */ /* 0x008fe40003000000 */
[----:B------:R-:W-:-:S02]  /*14c90*/  FMNMX.FTZ R11, R58, R11, !PT ;  /* 0x0000000b3a0b7209 */ /* 0x000fc40007810000 */
[----:B----4-:R-:W-:Y:S01]  /*14ca0*/  FSEL R8, R8, -INF , P4 ;  /* 0xff80000008087808 */ /* 0x010fe20002000000 */
[----:B------:R-:W3:Y:S01]  /*14cb0*/  MUFU.TANH R49, R49 ;  /* 0x0000003100317308 */ /* 0x000ee20000002400 */
[----:B------:R-:W-:Y:S02]  /*14cc0*/  ISETP.GT.AND P4, PT, R6, 0x11, PT ;  /* 0x000000110600780c */ /* 0x000fe40003f84270 */
[----:B-----5:R-:W-:Y:S01]  /*14cd0*/  FSEL R62, R15, -INF , P5 ;  /* 0xff8000000f3e7808 */ /* 0x020fe20002800000 */
[----:B------:R-:W-:Y:S02]  /*14ce0*/  WARPGROUP.DEPBAR.LE gsb0, 0x0 ;  /* 0x00008000000079c5 */ /* 0x000fe40000010000 */
[----:B------:R-:W-:Y:S01]  /*14cf0*/  WARPGROUP.ARRIVE ;  /* 0x00000000000079c5 */ /* 0x000fe20000000000 */
[----:B------:R-:W-:Y:S01]  /*14d00*/  FMNMX.FTZ R11, R60, R11, !PT ;  /* 0x0000000b3c0b7209 */ /* 0x000fe20007810000 */
[----:B------:R-:W-:Y:S01]  /*14d10*/  FMUL.FTZ R53, R40, UR8 ;  /* 0x0000000828357c20 */ /* 0x000fe20008410000 */
[----:B------:R-:W-:Y:S01]  /*14d20*/  FSEL R7, R12, -INF , P2 ;  /* 0xff8000000c077808 */ /* 0x000fe20001000000 */
[----:B------:R-:W4:Y:S01]  /*14d30*/  MUFU.TANH R52, R52 ;  /* 0x0000003400347308 */ /* 0x000f220000002400 */
[----:B------:R-:W-:Y:S01]  /*14d40*/  ISETP.GT.AND P2, PT, R6, 0x18, PT ;  /* 0x000000180600780c */ /* 0x000fe20003f44270 */
[----:B------:R-:W-:Y:S01]  /*14d50*/  HGMMA.64x16x16.F32.BF16 R32, gdesc[UR4], R32, gsb0 ;  /* 0x00200000042079f0 */ /* 0x000fe20008001820 */
[----:B------:R-:W-:Y:S01]  /*14d60*/  R2UR UR6, R4 ;  /* 0x00000000040672ca */ /* 0x000fe200000e0000 */
[----:B------:R-:W-:Y:S01]  /*14d70*/  UMOV UR4, UR36 ;  /* 0x0000002400047c82 */ /* 0x000fe20008000000 */
[----:B------:R-:W-:Y:S01]  /*14d80*/  R2UR UR7, R5 ;  /* 0x00000000050772ca */ /* 0x000fe200000e0000 */
[----:B------:R-:W-:Y:S01]  /*14d90*/  UMOV UR5, UR37 ;  /* 0x0000002500057c82 */ /* 0x000fe20008000000 */
[----:B------:R-:W-:Y:S01]  /*14da0*/  FSEL R68, R21, -INF , P4 ;  /* 0xff80000015447808 */ /* 0x000fe20002000000 */
[----:B------:R5:W4:Y:S01]  /*14db0*/  MUFU.TANH R76, R63 ;  /* 0x0000003f004c7308 */ /* 0x000b220000002400 */
[----:B------:R-:W-:Y:S01]  /*14dc0*/  FMNMX.FTZ R13, R62, R11, !PT ;  /* 0x0000000b3e0d7209 */ /* 0x000fe20007810000 */
[----:B------:R-:W-:Y:S01]  /*14dd0*/  FMUL.FTZ R41, R41, UR8 ;  /* 0x0000000829297c20 */ /* 0x000fe20008410000 */
[----:B------:R-:W-:Y:S01]  /*14de0*/  FSEL R10, R20, -INF , P3 ;  /* 0xff800000140a7808 */ /* 0x000fe20001800000 */
[----:B------:R-:W-:Y:S01]  /*14df0*/  FMUL.FTZ R44, R44, UR8 ;  /* 0x000000082c2c7c20 */ /* 0x000fe20008410000 */
[----:B------:R-:W-:Y:S01]  /*14e00*/  ISETP.GT.AND P3, PT, R6, 0x19, PT ;  /* 0x000000190600780c */ /* 0x000fe20003f64270 */
[----:B------:R-:W-:Y:S01]  /*14e10*/  FMUL.FTZ R45, R45, UR8 ;  /* 0x000000082d2d7c20 */ /* 0x000fe20008410000 */
[----:B------:R-:W-:Y:S01]  /*14e20*/  FSEL R64, R64, -INF , P2 ;  /* 0xff80000040407808 */ /* 0x000fe20001000000 */
[----:B------:R-:W4:Y:S01]  /*14e30*/  MUFU.TANH R51, R51 ;  /* 0x0000003300337308 */ /* 0x000f220000002400 */
[----:B------:R-:W-:Y:S01]  /*14e40*/  FMNMX.FTZ R13, R68, R13, !PT ;  /* 0x0000000d440d7209 */ /* 0x000fe20007810000 */
[----:B-----5:R-:W-:Y:S01]  /*14e50*/  FMUL.FTZ R63, R42, UR8 ;  /* 0x000000082a3f7c20 */ /* 0x020fe20008410000 */
[----:B------:R-:W-:Y:S01]  /*14e60*/  FSEL R12, R14, -INF , P6 ;  /* 0xff8000000e0c7808 */ /* 0x000fe20003000000 */
[----:B------:R-:W-:Y:S01]  /*14e70*/  FMUL.FTZ R46, R46, UR8 ;  /* 0x000000082e2e7c20 */ /* 0x000fe20008410000 */
[----:B------:R-:W-:Y:S01]  /*14e80*/  ISETP.GT.AND P6, PT, R6, 0x20, PT ;  /* 0x000000200600780c */ /* 0x000fe20003fc4270 */
[----:B------:R-:W-:Y:S01]  /*14e90*/  FMUL.FTZ R43, R43, UR8 ;  /* 0x000000082b2b7c20 */ /* 0x000fe20008410000 */
[----:B------:R-:W-:Y:S01]  /*14ea0*/  FSEL R66, R66, -INF , P3 ;  /* 0xff80000042427808 */ /* 0x000fe20001800000 */
[----:B------:R-:W5:Y:S01]  /*14eb0*/  MUFU.TANH R53, R53 ;  /* 0x0000003500357308 */ /* 0x000f620000002400 */
[----:B------:R-:W-:Y:S01]  /*14ec0*/  FMNMX.FTZ R13, R64, R13, !PT ;  /* 0x0000000d400d7209 */ /* 0x000fe20007810000 */
[----:B------:R-:W-:Y:S01]  /*14ed0*/  FMUL.FTZ R47, R47, UR8 ;  /* 0x000000082f2f7c20 */ /* 0x000fe20008410000 */
[----:B------:R-:W-:-:S02]  /*14ee0*/  FSEL R14, R72, -INF , P5 ;  /* 0xff800000480e7808 */ /* 0x000fc40002800000 */
[----:B------:R-:W-:Y:S02]  /*14ef0*/  ISETP.GT.AND P5, PT, R6, 0x21, PT ;  /* 0x000000210600780c */ /* 0x000fe40003fa4270 */
[----:B------:R-:W-:Y:S01]  /*14f00*/  FSEL R74, R67, -INF , P6 ;  /* 0xff800000434a7808 */ /* 0x000fe20003000000 */
[----:B------:R-:W5:Y:S01]  /*14f10*/  MUFU.TANH R50, R50 ;  /* 0x0000003200327308 */ /* 0x000f620000002400 */
[----:B------:R-:W-:Y:S01]  /*14f20*/  FMNMX.FTZ R13, R66, R13, !PT ;  /* 0x0000000d420d7209 */ /* 0x000fe20007810000 */
[--C-:B------:R-:W-:Y:S01]  /*14f30*/  IMAD.MOV.U32 R67, RZ, RZ, R119.reuse ;  /* 0x000000ffff437224 */ /* 0x100fe200078e0077 */
[----:B------:R-:W-:Y:S01]  /*14f40*/  FSEL R20, R65, -INF , P4 ;  /* 0xff80000041147808 */ /* 0x000fe20002000000 */
[----:B------:R-:W-:Y:S01]  /*14f50*/  IMAD.MOV.U32 R65, RZ, RZ, R119 ;  /* 0x000000ffff417224 */ /* 0x000fe200078e0077 */
[----:B------:R-:W-:Y:S02]  /*14f60*/  ISETP.GT.AND P4, PT, R6, 0x28, PT ;  /* 0x000000280600780c */ /* 0x000fe40003f84270 */
[----:B------:R-:W-:Y:S01]  /*14f70*/  FSEL R78, R56, -INF , P5 ;  /* 0xff800000384e7808 */ /* 0x000fe20002800000 */
[----:B------:R3:W-:Y:S01]  /*14f80*/  MUFU.TANH R96, R44 ;  /* 0x0000002c00607308 */ /* 0x0007e20000002400 */
[----:B------:R-:W-:-:S02]  /*14f90*/  FMNMX.FTZ R15, R74, R13, !PT ;  /* 0x0000000d4a0f7209 */ /* 0x000fc40007810000 */
[----:B0-----:R-:W-:Y:S02]  /*14fa0*/  FSEL R40, R70, -INF , P2 ;  /* 0xff80000046287808 */ /* 0x001fe40001000000 */
[----:B------:R-:W-:Y:S02]  /*14fb0*/  ISETP.GT.AND P2, PT, R6, 0x29, PT ;  /* 0x000000290600780c */ /* 0x000fe40003f44270 */
[----:B------:R-:W-:Y:S01]  /*14fc0*/  FSEL R80, R59, -INF , P4 ;  /* 0xff8000003b507808 */ /* 0x000fe20002000000 */
[----:B------:R-:W0:Y:S01]  /*14fd0*/  MUFU.TANH R41, R41 ;  /* 0x0000002900297308 */ /* 0x000e220000002400 */
[----:B------:R-:W-:Y:S01]  /*14fe0*/  FMNMX.FTZ R15, R78, R15, !PT ;  /* 0x0000000f4e0f7209 */ /* 0x000fe20007810000 */
[--C-:B------:R-:W-:Y:S01]  /*14ff0*/  IMAD.MOV.U32 R59, RZ, RZ, R119.reuse ;  /* 0x000000ffff3b7224 */ /* 0x100fe200078e0077 */
[----:B-1----:R-:W-:Y:S01]  /*15000*/  FSEL R42, R71, -INF , P3 ;  /* 0xff800000472a7808 */ /* 0x002fe20001800000 */
[----:B------:R-:W-:Y:S01]  /*15010*/  IMAD.MOV.U32 R71, RZ, RZ, R119 ;  /* 0x000000ffff477224 */ /* 0x000fe200078e0077 */
[----:B------:R-:W-:Y:S01]  /*15020*/  ISETP.GT.AND P3, PT, R6, 0x30, PT ;  /* 0x000000300600780c */ /* 0x000fe20003f64270 */
[----:B------:R-:W-:-:S02]  /*15030*/  WARPGROUP.DEPBAR.LE gsb0, 0x0 ;  /* 0x00008000000079c5 */ /* 0x000fc40000010000 */
[----:B------:R-:W-:Y:S01]  /*15040*/  WARPGROUP.ARRIVE ;  /* 0x00000000000079c5 */ /* 0x000fe20000000000 */
[----:B------:R-:W-:Y:S01]  /*15050*/  FSEL R82, R57, -INF , P2 ;  /* 0xff80000039527808 */ /* 0x000fe20001000000 */
[----:B------:R-:W-:Y:S01]  /*15060*/  FMUL.FTZ R5, R32, UR8 ;  /* 0x0000000820057c20 */ /* 0x000fe20008410000 */
[----:B------:R-:W-:Y:S01]  /*15070*/  FMNMX.FTZ R15, R80, R15, !PT ;  /* 0x0000000f500f7209 */ /* 0x000fe20007810000 */
[----:B------:R-:W1:Y:S01]  /*15080*/  MUFU.TANH R61, R61 ;  /* 0x0000003d003d7308 */ /* 0x000e620000002400 */
[----:B------:R-:W-:Y:S01]  /*15090*/  FSEL R32, R69, -INF , P6 ;  /* 0xff80000045207808 */ /* 0x000fe20003000000 */
[----:B------:R-:W-:Y:S01]  /*150a0*/  HGMMA.64x16x16.F32.BF16 R24, gdesc[UR4], R24, gsb0 ;  /* 0x00200000041879f0 */ /* 0x000fe20008001818 */
[----:B------:R-:W-:Y:S01]  /*150b0*/  ISETP.GT.AND P6, PT, R6, 0x31, PT ;  /* 0x000000310600780c */ /* 0x000fe20003fc4270 */
[----:B------:R-:W-:Y:S01]  /*150c0*/  FMUL.FTZ R11, R34, UR8 ;  /* 0x00000008220b7c20 */ /* 0x000fe20008410000 */
[----:B--2---:R-:W-:Y:S01]  /*150d0*/  FSEL R84, R48, -INF , P3 ;  /* 0xff80000030547808 */ /* 0x004fe20001800000 */
[----:B------:R-:W-:Y:S01]  /*150e0*/  FMUL.FTZ R33, R33, UR8 ;  /* 0x0000000821217c20 */ /* 0x000fe20008410000 */
[----:B------:R-:W-:Y:S01]  /*150f0*/  FMNMX.FTZ R15, R82, R15, !PT ;  /* 0x0000000f520f7209 */ /* 0x000fe20007810000 */
[----:B------:R-:W2:Y:S01]  /*15100*/  MUFU.TANH R55, R55 ;  /* 0x0000003700377308 */ /* 0x000ea20000002400 */
[----:B---3--:R-:W-:Y:S01]  /*15110*/  FSEL R44, R73, -INF , P5 ;  /* 0xff800000492c7808 */ /* 0x008fe20002800000 */
[----:B------:R-:W-:Y:S01]  /*15120*/  FMUL.FTZ R13, R36, UR8 ;  /* 0x00000008240d7c20 */ /* 0x000fe20008410000 */
[----:B------:R-:W-:Y:S01]  /*15130*/  ISETP.GT.AND P5, PT, R6, 0x38, PT ;  /* 0x000000380600780c */ /* 0x000fe20003fa4270 */
[----:B------:R-:W-:Y:S01]  /*15140*/  FMUL.FTZ R37, R37, UR8 ;  /* 0x0000000825257c20 */ /* 0x000fe20008410000 */
[----:B------:R-:W-:Y:S01]  /*15150*/  FSEL R86, R49, -INF , P6 ;  /* 0xff80000031567808 */ /* 0x000fe20003000000 */
[----:B------:R-:W-:Y:S01]  /*15160*/  FMUL.FTZ R35, R35, UR8 ;  /* 0x0000000823237c20 */ /* 0x000fe20008410000 */
[----:B------:R-:W-:Y:S01]  /*15170*/  FMNMX.FTZ R21, R84, R15, !PT ;  /* 0x0000000f54157209 */ /* 0x000fe20007810000 */
[----:B------:R3:W-:Y:S01]  /*15180*/  MUFU.TANH R4, R46 ;  /* 0x0000002e00047308 */ /* 0x0007e20000002400 */
[----:B------:R-:W-:Y:S01]  /*15190*/  FSEL R34, R75, -INF , P4 ;  /* 0xff8000004b227808 */ /* 0x000fe20002000000 */
[----:B------:R-:W-:Y:S01]  /*151a0*/  FMUL.FTZ R15, R38, UR8 ;  /* 0x00000008260f7c20 */ /* 0x000fe20008410000 */
[----:B------:R-:W-:Y:S01]  /*151b0*/  ISETP.GT.AND P4, PT, R6, 0x39, PT ;  /* 0x000000390600780c */ /* 0x000fe20003f84270 */
[----:B------:R-:W-:Y:S01]  /*151c0*/  ULDC UR4, c[0x0][0x988] ;  /* 0x0002620000047ab9 */ /* 0x000fe20000000800 */
[----:B----4-:R-:W-:Y:S01]  /*151d0*/  FSEL R88, R52, -INF , P5 ;  /* 0xff80000034587808 */ /* 0x010fe20002800000 */
[----:B------:R-:W-:Y:S01]  /*151e0*/  FMUL.FTZ R39, R39, UR8 ;  /* 0x0000000827277c20 */ /* 0x000fe20008410000 */
[----:B------:R-:W-:Y:S01]  /*151f0*/  FMNMX.FTZ R21, R86, R21, !PT ;  /* 0x0000001556157209 */ /* 0x000fe20007810000 */
[----:B------:R-:W4:Y:S01]  /*15200*/  MUFU.TANH R45, R45 ;  /* 0x0000002d002d7308 */ /* 0x000f220000002400 */
[----:B---3--:R-:W-:Y:S01]  /*15210*/  FSEL R46, R76, -INF , P2 ;  /* 0xff8000004c2e7808 */ /* 0x008fe20001000000 */
[--C-:B------:R-:W-:Y:S01]  /*15220*/  IMAD.MOV.U32 R75, RZ, RZ, R119.reuse ;  /* 0x000000ffff4b7224 */ /* 0x100fe200078e0077 */
[----:B------:R-:W-:Y:S01]  /*15230*/  ISETP.GT.AND P2, PT, R6, 0x40, PT ;  /* 0x000000400600780c */ /* 0x000fe20003f44270 */
[--C-:B------:R-:W-:Y:S01]  /*15240*/  IMAD.MOV.U32 R73, RZ, RZ, R119.reuse ;  /* 0x000000ffff497224 */ /* 0x100fe200078e0077 */
[----:B------:R-:W-:Y:S01]  /*15250*/  FSEL R90, R51, -INF , P4 ;  /* 0xff800000335a7808 */ /* 0x000fe20002000000 */
[--C-:B------:R-:W-:Y:S01]  /*15260*/  IMAD.MOV.U32 R69, RZ, RZ, R119.reuse ;  /* 0x000000ffff457224 */ /* 0x100fe200078e0077 */
[----:B------:R-:W-:Y:S01]  /*15270*/  FMNMX.FTZ R49, R88, R21, !PT ;  /* 0x0000001558317209 */ /* 0x000fe20007810000 */
[----:B------:R-:W3:Y:S01]  /*15280*/  MUFU.TANH R43, R43 ;  /* 0x0000002b002b7308 */ /* 0x000ee20000002400 */
[----:B------:R-:W-:Y:S01]  /*15290*/  FSEL R36, R77, -INF , P3 ;  /* 0xff8000004d247808 */ /* 0x000fe20001800000 */
[--C-:B------:R-:W-:Y:S01]  /*152a0*/  IMAD.MOV.U32 R77, RZ, RZ, R119.reuse ;  /* 0x000000ffff4d7224 */ /* 0x100fe200078e0077 */
[----:B------:R-:W-:Y:S01]  /*152b0*/  ISETP.GT.AND P3, PT, R6, 0x41, PT ;  /* 0x000000410600780c */ /* 0x000fe20003f64270 */
[--C-:B------:R-:W-:Y:S01]  /*152c0*/  IMAD.MOV.U32 R57, RZ, RZ, R119.reuse ;  /* 0x000000ffff397224 */ /* 0x100fe200078e0077 */
[----:B-----5:R-:W-:Y:S01]  /*152d0*/  FSEL R92, R53, -INF , P2 ;  /* 0xff800000355c7808 */ /* 0x020fe20001000000 */
[--C-:B------:R-:W-:Y:S01]  /*152e0*/  IMAD.MOV.U32 R53, RZ, RZ, R119.reuse ;  /* 0x000000ffff357224 */ /* 0x100fe200078e0077 */
[----:B------:R-:W-:Y:S01]  /*152f0*/  FMNMX.FTZ R49, R90, R49, !PT ;  /* 0x000000315a317209 */ /* 0x000fe20007810000 */
[----:B------:R-:W5:Y:S01]  /*15300*/  MUFU.TANH R5, R5 ;  /* 0x0000000500057308 */ /* 0x000f620000002400 */
[----:B------:R-:W-:Y:S01]  /*15310*/  FSEL R48, R50, -INF , P6 ;  /* 0xff80000032307808 */ /* 0x000fe20003000000 */
[----:B------:R-:W-:Y:S01]  /*15320*/  IMAD.MOV.U32 R51, RZ, RZ, R119 ;  /* 0x000000ffff337224 */ /* 0x000fe200078e0077 */
[----:B------:R-:W-:-:S02]  /*15330*/  ISETP.GT.AND P6, PT, R6, 0x48, PT ;  /* 0x000000480600780c */ /* 0x000fc40003fc4270 */
[----:B0-----:R-:W-:Y:S02]  /*15340*/  FSEL R94, R41, -INF , P3 ;  /* 0xff800000295e7808 */ /* 0x001fe40001800000 */
[----:B------:R-:W-:Y:S01]  /*15350*/  FMNMX.FTZ R49, R92, R49, !PT ;  /* 0x000000315c317209 */ /* 0x000fe20007810000 */
[----:B------:R-:W0:Y:S01]  /*15360*/  MUFU.TANH R63, R63 ;  /* 0x0000003f003f7308 */ /* 0x000e220000002400 */
[----:B-1----:R-:W-:Y:S01]  /*15370*/  FSEL R50, R61, -INF , P5 ;  /* 0xff8000003d327808 */ /* 0x002fe20002800000 */
[--C-:B------:R-:W-:Y:S01]  /*15380*/  IMAD.MOV.U32 R61, RZ, RZ, R119.reuse ;  /* 0x000000ffff3d7224 */ /* 0x100fe200078e0077 */
[----:B------:R-:W-:Y:S02]  /*15390*/  ISETP.GT.AND P5, PT, R6, 0x49, PT ;  /* 0x000000490600780c */ /* 0x000fe40003fa4270 */
[----:B------:R-:W-:Y:S01]  /*153a0*/  FSEL R96, R96, -INF , P6 ;  /* 0xff80000060607808 */ /* 0x000fe20003000000 */
[----:B------:R-:W-:Y:S02]  /*153b0*/  WARPGROUP.DEPBAR.LE gsb0, 0x0 ;  /* 0x00008000000079c5 */ /* 0x000fe40000010000 */
[----:B------:R-:W1:Y:S01]  /*153c0*/  MUFU.TANH R33, R33 ;  /* 0x0000002100217308 */ /* 0x000e620000002400 */
[----:B------:R-:W-:Y:S01]  /*153d0*/  FMNMX.FTZ R49, R94, R49, !PT ;  /* 0x000000315e317209 */ /* 0x000fe20007810000 */
[----:B------:R-:W-:Y:S01]  /*153e0*/  FMUL.FTZ R21, R24, UR8 ;  /* 0x0000000818157c20 */ /* 0x000fe20008410000 */
[----:B--2---:R-:W-:Y:S01]  /*153f0*/  FSEL R38, R55, -INF , P4 ;  /* 0xff80000037267808 */ /* 0x004fe20002000000 */
[----:B------:R-:W-:Y:S01]  /*15400*/  FMUL.FTZ R25, R25, UR8 ;  /* 0x0000000819197c20 */ /* 0x000fe20008410000 */
[----:B------:R-:W-:Y:S01]  /*15410*/  ISETP.GT.AND P4, PT, R6, 0x50, PT ;  /* 0x000000500600780c */ /* 0x000fe20003f84270 */
[----:B------:R-:W-:Y:S01]  /*15420*/  FMUL.FTZ R41, R28, UR8 ;  /* 0x000000081c297c20 */ /* 0x000fe20008410000 */
[----:B----4-:R-:W-:Y:S01]  /*15430*/  FSEL R98, R45, -INF , P5 ;  /* 0xff8000002d627808 */ /* 0x010fe20002800000 */
[----:B------:R-:W2:Y:S01]  /*15440*/  MUFU.TANH R13, R13 ;  /* 0x0000000d000d7308 */ /* 0x000ea20000002400 */
[----:B------:R-:W-:Y:S01]  /*15450*/  FMNMX.FTZ R49, R96, R49, !PT ;  /* 0x0000003160317209 */ /* 0x000fe20007810000 */
[----:B------:R-:W-:Y:S01]  /*15460*/  FMUL.FTZ R29, R29, UR8 ;  /* 0x000000081d1d7c20 */ /* 0x000fe20008410000 */
[----:B---3--:R-:W-:Y:S01]  /*15470*/  FSEL R52, R43, -INF , P3 ;  /* 0xff8000002b347808 */ /* 0x008fe20001800000 */
[----:B------:R-:W-:Y:S01]  /*15480*/  FMUL.FTZ R26, R26, UR8 ;  /* 0x000000081a1a7c20 */ /* 0x000fe20008410000 */
[----:B------:R-:W-:Y:S01]  /*15490*/  ISETP.GT.AND P3, PT, R6, 0x51, PT ;  /* 0x000000510600780c */ /* 0x000fe20003f64270 */
[----:B------:R-:W-:Y:S01]  /*154a0*/  FMUL.FTZ R27, R27, UR8 ;  /* 0x000000081b1b7c20 */ /* 0x000fe20008410000 */
[----:B-----5:R-:W-:Y:S01]  /*154b0*/  FSEL R100, R5, -INF , P4 ;  /* 0xff80000005647808 */ /* 0x020fe20002000000 */
[----:B------:R-:W3:Y:S01]  /*154c0*/  MUFU.TANH R47, R47 ;  /* 0x0000002f002f7308 */ /* 0x000ee20000002400 */
[----:B------:R-:W-:Y:S01]  /*154d0*/  FMNMX.FTZ R49, R98, R49, !PT ;  /* 0x0000003162317209 */ /* 0x000fe20007810000 */
[----:B------:R-:W-:Y:S01]  /*154e0*/  IMAD.U32 R5, RZ, RZ, UR4 ;  /* 0x00000004ff057e24 */ /* 0x000fe2000f8e00ff */
[----:B0-----:R-:W-:Y:S01]  /*154f0*/  FSEL R24, R63, -INF , P2 ;  /* 0xff8000003f187808 */ /* 0x001fe20001000000 */
[----:B------:R-:W-:Y:S01]  /*15500*/  FMUL.FTZ R30, R30, UR8 ;  /* 0x000000081e1e7c20 */ /* 0x000fe20008410000 */
[----:B------:R-:W-:Y:S01]  /*15510*/  ISETP.GT.AND P2, PT, R6, 0x58, PT ;  /* 0x000000580600780c */ /* 0x000fe20003f44270 */
[----:B------:R-:W-:Y:S01]  /*15520*/  FMUL.FTZ R31, R31, UR8 ;  /* 0x000000081f1f7c20 */ /* 0x000fe20008410000 */
[----:B-1----:R-:W-:Y:S01]  /*15530*/  FSEL R102, R33, -INF , P3 ;  /* 0xff80000021667808 */ /* 0x002fe20001800000 */
[----:B------:R-:W0:Y:S01]  /*15540*/  MUFU.TANH R37, R37 ;  /* 0x0000002500257308 */ /* 0x000e220000002400 */
[----:B------:R-:W-:Y:S01]  /*15550*/  FMNMX.FTZ R49, R100, R49, !PT ;  /* 0x0000003164317209 */ /* 0x000fe20007810000 */
[--C-:B------:R-:W-:Y:S01]  /*15560*/  IMAD.MOV.U32 R63, RZ, RZ, R119.reuse ;  /* 0x000000ffff3f7224 */ /* 0x100fe200078e0077 */
[----:B------:R-:W-:Y:S01]  /*15570*/  FSEL R28, R4, -INF , P6 ;  /* 0xff800000041c7808 */ /* 0x000fe20003000000 */
[----:B------:R-:W-:Y:S01]  /*15580*/  IMAD.MOV.U32 R55, RZ, RZ, R119 ;  /* 0x000000ffff377224 */ /* 0x000fe200078e0077 */
[----:B------:R-:W-:-:S02]  /*15590*/  ISETP.GT.AND P6, PT, R6, 0x59, PT ;  /* 0x000000590600780c */ /* 0x000fc40003fc4270 */
[----:B--2---:R-:W-:Y:S01]  /*155a0*/  FSEL R104, R13, -INF , P2 ;  /* 0xff8000000d687808 */ /* 0x004fe20001000000 */
[----:B------:R-:W1:Y:S01]  /*155b0*/  MUFU.TANH R11, R11 ;  /* 0x0000000b000b7308 */ /* 0x000e620000002400 */
[----:B------:R-:W-:Y:S02]  /*155c0*/  FMNMX.FTZ R49, R102, R49, !PT ;  /* 0x0000003166317209 */ /* 0x000fe40007810000 */
[----:B---3--:R-:W-:Y:S01]  /*155d0*/  FSEL R56, R47, -INF , P5 ;  /* 0xff8000002f387808 */ /* 0x008fe20002800000 */
[----:B------:R-:W-:Y:S01]  /*155e0*/  IMAD.MOV.U32 R47, RZ, RZ, R119 ;  /* 0x000000ffff2f7224 */ /* 0x000fe200078e0077 */
[----:B------:R-:W-:Y:S02]  /*155f0*/  ISETP.GT.AND P5, PT, R6, 0x60, PT ;  /* 0x000000600600780c */ /* 0x000fe40003fa4270 */
[----:B------:R-:W-:Y:S01]  /*15600*/  FMNMX.FTZ R49, R104, R49, !PT ;  /* 0x0000003168317209 */ /* 0x000fe20007810000 */
        /* <DEDUP_REMOVED lines=21> */
[----:B------:R2:W0:Y:S01]  /*15760*/  MUFU.TANH R6, R26 ;  /* 0x0000001a00067308 */ /* 0x0004220000002400 */
[----:B-1----:R-:W-:-:S04]  /*15770*/  FSEL R114, R29, -INF , P2 ;  /* 0xff8000001d727808 */ /* 0x002fc80001000000 */
[----:B------:R-:W-:-:S03]  /*15780*/  FMNMX.FTZ R49, R114, R49, !PT ;  /* 0x0000003172317209 */ /* 0x000fc60007810000 */
[----:B------:R-:W1:Y:S01]  /*15790*/  MUFU.TANH R27, R27 ;  /* 0x0000001b001b7308 */ /* 0x000e620000002400 */
[----:B--2---:R-:W-:Y:S01]  /*157a0*/  FSEL R26, R39, -INF , P6 ;  /* 0xff800000271a7808 */ /* 0x004fe20003000000 */
[----:B------:R-:W2:Y:S06]  /*157b0*/  SHFL.BFLY PT, R4, R49, 0x2, 0x1f ;  /* 0x0c401f0031047f89 */ /* 0x000eac00000e0000 */
[----:B------:R0:W3:Y:S08]  /*157c0*/  MUFU.TANH R29, R30 ;  /* 0x0000001e001d7308 */ /* 0x0000f00000002400 */
[----:B------:R-:W4:Y:S01]  /*157d0*/  MUFU.TANH R31, R31 ;  /* 0x0000001f001f7308 */ /* 0x000f220000002400 */
[----:B0-----:R-:W-:-:S02]  /*157e0*/  FSEL R30, R6, -INF , P5 ;  /* 0xff800000061e7808 */ /* 0x001fc40002800000 */
[----:B--2---:R-:W-:Y:S01]  /*157f0*/  FMNMX.FTZ R11, R49, R4, !PT ;  /* 0x00000004310b7209 */ /* 0x004fe20007810000 */
[----:B------:R-:W-:-:S04]  /*15800*/  IMAD.MOV.U32 R49, RZ, RZ, R119 ;  /* 0x000000ffff317224 */ /* 0x000fc800078e0077 */
[----:B------:R-:W0:Y:S02]  /*15810*/  SHFL.BFLY PT, R4, R11, 0x1, 0x1f ;  /* 0x0c201f000b047f89 */ /* 0x000e2400000e0000 */
[----:B0-----:R-:W-:-:S04]  /*15820*/  FMNMX.FTZ R4, R11, R4, !PT ;  /* 0x000000040b047209 */ /* 0x001fc80007810000 */
[C---:B------:R-:W-:Y:S01]  /*15830*/  FSETP.NEU.FTZ.AND P0, PT, R4.reuse, -INF , PT ;  /* 0xff8000000400780b */ /* 0x040fe20003f1d000 */
[----:B------:R-:W-:-:S05]  /*15840*/  FMUL.FTZ R13, R4, R5 ;  /* 0x00000005040d7220 */ /* 0x000fca0000410000 */
[----:B------:R-:W-:Y:S02]  /*15850*/  FSEL R13, R13, RZ, P0 ;  /* 0x000000ff0d0d7208 */ /* 0x000fe40000000000 */
[----:B------:R-:W-:-:S03]  /*15860*/  ISETP.NE.AND P0, PT, R3, RZ, PT ;  /* 0x000000ff0300720c */ /* 0x000fc60003f05270 */
[--C-:B------:R-:W-:Y:S01]  /*15870*/  FFMA.FTZ R3, R9, R5, -R13.reuse ;  /* 0x0000000509037223 */ /* 0x100fe2000001080d */
[----:B------:R-:W-:Y:S01]  /*15880*/  FMNMX.FTZ R9, R8, R7, !PT ;  /* 0x0000000708097209 */ /* 0x000fe20007810000 */
[-CC-:B------:R-:W-:Y:S01]  /*15890*/  FFMA.FTZ R200, R54, R5.reuse, -R13.reuse ;  /* 0x0000000536c87223 */ /* 0x180fe2000001080d */
[----:B-1----:R-:W-:Y:S01]  /*158a0*/  FSEL R54, R27, -INF , P4 ;  /* 0xff8000001b367808 */ /* 0x002fe20002000000 */
[--C-:B------:R-:W-:Y:S01]  /*158b0*/  FFMA.FTZ R202, R58, R5, -R13.reuse ;  /* 0x000000053aca7223 */ /* 0x100fe2000001080d */
[----:B------:R-:W-:Y:S01]  /*158c0*/  FMNMX.FTZ R9, R10, R9, !PT ;  /* 0x000000090a097209 */ /* 0x000fe20007810000 */
[--C-:B------:R-:W-:Y:S01]  /*158d0*/  FFMA.FTZ R60, R60, R5, -R13.reuse ;  /* 0x000000053c3c7223 */ /* 0x100fe2000001080d */
[----:B---3--:R-:W-:Y:S01]  /*158e0*/  FSEL R58, R29, -INF , P3 ;  /* 0xff8000001d3a7808 */ /* 0x008fe20001800000 */
        /* <DEDUP_REMOVED lines=8> */
[----:B------:R-:W0:Y:S01]  /*15970*/  MUFU.EX2 R3, R3 ;  /* 0x0000000300037308 */ /* 0x000e220000000800 */
[----:B------:R-:W-:Y:S01]  /*15980*/  FMNMX.FTZ R11, R20, R9, !PT ;  /* 0x00000009140b7209 */ /* 0x000fe20007810000 */
[-CC-:B------:R-:W-:Y:S01]  /*15990*/  FFMA.FTZ R78, R78, R5.reuse, -R13.reuse ;  /* 0x000000054e4e7223 */ /* 0x180fe2000001080d */
[-CC-:B------:R-:W-:Y:S01]  /*159a0*/  FFMA.FTZ R194, R80, R5.reuse, -R13.reuse ;  /* 0x0000000550c27223 */ /* 0x180fe2000001080d */
        /* <DEDUP_REMOVED lines=11> */
[--C-:B------:R-:W-:Y:S01]  /*15a60*/  FFMA.FTZ R180, R100, R5, -R13.reuse ;  /* 0x0000000564b47223 */ /* 0x100fe2000001080d */
[----:B------:R-:W1:Y:S01]  /*15a70*/  MUFU.EX2 R202, R202 ;  /* 0x000000ca00ca7308 */ /* 0x000e620000000800 */
[----:B------:R-:W-:Y:S01]  /*15a80*/  FMNMX.FTZ R15, R44, R11, !PT ;  /* 0x0000000b2c0f7209 */ /* 0x000fe20007810000 */
[-CC-:B------:R-:W-:Y:S01]  /*15a90*/  FFMA.FTZ R182, R104, R5.reuse, -R13.reuse ;  /* 0x0000000568b67223 */ /* 0x180fe2000001080d */
[----:B----4-:R-:W-:Y:S01]  /*15aa0*/  FSEL R60, R31, -INF , P2 ;  /* 0xff8000001f3c7808 */ /* 0x010fe20001000000 */
[--C-:B------:R-:W-:Y:S01]  /*15ab0*/  FFMA.FTZ R31, R94, R5, -R13.reuse ;  /* 0x000000055e1f7223 */ /* 0x100fe2000001080d */
[----:B------:R-:W-:Y:S01]  /*15ac0*/  FMNMX.FTZ R15, R34, R15, !PT ;  /* 0x0000000f220f7209 */ /* 0x000fe20007810000 */
[-CC-:B------:R-:W-:Y:S01]  /*15ad0*/  FFMA.FTZ R37, R106, R5.reuse, -R13.reuse ;  /* 0x000000056a257223 */ /* 0x180fe2000001080d */
[--C-:B------:R-:W-:Y:S01]  /*15ae0*/  FFMA.FTZ R176, R108, R5, -R13.reuse ;  /* 0x000000056cb07223 */ /* 0x100fe2000001080d */
[----:B------:R-:W2:Y:S01]  /*15af0*/  MUFU.EX2 R196, R196 ;  /* 0x000000c400c47308 */ /* 0x000ea20000000800 */
[----:B------:R-:W-:Y:S01]  /*15b00*/  FMNMX.FTZ R15, R46, R15, !PT ;  /* 0x0000000f2e0f7209 */ /* 0x000fe20007810000 */
[-CC-:B------:R-:W-:Y:S01]  /*15b10*/  FFMA.FTZ R110, R110, R5.reuse, -R13.reuse ;  /* 0x000000056e6e7223 */ /* 0x180fe2000001080d */
[----:B------:R-:W-:Y:S01]  /*15b20*/  FFMA.FTZ R178, R112, R5, -R13 ;  /* 0x0000000570b27223 */ /* 0x000fe2000001080d */
[--C-:B------:R-:W-:Y:S01]  /*15b30*/  IMAD.MOV.U32 R112, RZ, RZ, R119.reuse ;  /* 0x000000ffff707224 */ /* 0x100fe200078e0077 */
[----:B------:R-:W-:Y:S01]  /*15b40*/  FMNMX.FTZ R15, R36, R15, !PT ;  /* 0x0000000f240f7209 */ /* 0x000fe20007810000 */
[----:B------:R-:W-:-:S02]  /*15b50*/  IMAD.MOV.U32 R108, RZ, RZ, R119 ;  /* 0x000000ffff6c7224 */ /* 0x000fc400078e0077 */
[----:B------:R3:W4:Y:S01]  /*15b60*/  MUFU.EX2 R11, R68 ;  /* 0x00000044000b7308 */ /* 0x0007220000000800 */
[----:B------:R-:W-:Y:S01]  /*15b70*/  FMNMX.FTZ R21, R48, R15, !PT ;  /* 0x0000000f30157209 */ /* 0x000fe20007810000 */
[--C-:B------:R-:W-:Y:S02]  /*15b80*/  IMAD.MOV.U32 R106, RZ, RZ, R119.reuse ;  /* 0x000000ffff6a7224 */ /* 0x100fe400078e0077 */
[--C-:B------:R-:W-:Y:S01]  /*15b90*/  IMAD.MOV.U32 R104, RZ, RZ, R119.reuse ;  /* 0x000000ffff687224 */ /* 0x100fe200078e0077 */
[----:B------:R-:W-:Y:S01]  /*15ba0*/  FMNMX.FTZ R21, R50, R21, !PT ;  /* 0x0000001532157209 */ /* 0x000fe20007810000 */
[--C-:B------:R-:W-:Y:S02]  /*15bb0*/  IMAD.MOV.U32 R100, RZ, RZ, R119.reuse ;  /* 0x000000ffff647224 */ /* 0x100fe400078e0077 */
[----:B------:R-:W5:Y:S01]  /*15bc0*/  MUFU.EX2 R198, R198 ;  /* 0x000000c600c67308 */ /* 0x000f620000000800 */
[----:B------:R-:W-:Y:S01]  /*15bd0*/  FMNMX.FTZ R21, R38, R21, !PT ;  /* 0x0000001526157209 */ /* 0x000fe20007810000 */
[----:B------:R-:W-:-:S02]  /*15be0*/  IMAD.MOV.U32 R96, RZ, RZ, R119 ;  /* 0x000000ffff607224 */ /* 0x000fc400078e0077 */
[--C-:B------:R-:W-:Y:S01]  /*15bf0*/  IMAD.MOV.U32 R94, RZ, RZ, R119.reuse ;  /* 0x000000ffff5e7224 */ /* 0x100fe200078e0077 */
[----:B------:R-:W-:Y:S01]  /*15c00*/  FMNMX.FTZ R21, R24, R21, !PT ;  /* 0x0000001518157209 */ /* 0x000fe20007810000 */
[--C-:B------:R-:W-:Y:S02]  /*15c10*/  IMAD.MOV.U32 R92, RZ, RZ, R119.reuse ;  /* 0x000000ffff5c7224 */ /* 0x100fe400078e0077 */
[----:B------:R0:W5:Y:S01]  /*15c20*/  MUFU.EX2 R15, R66 ;  /* 0x00000042000f7308 */ /* 0x0001620000000800 */
[----:B------:R-:W-:Y:S01]  /*15c30*/  FMNMX.FTZ R25, R52, R21, !PT ;  /* 0x0000001534197209 */ /* 0x000fe20007810000 */
[--C-:B------:R-:W-:Y:S02]  /*15c40*/  IMAD.MOV.U32 R90, RZ, RZ, R119.reuse ;  /* 0x000000ffff5a7224 */ /* 0x100fe400078e0077 */
[--C-:B------:R-:W-:Y:S01]  /*15c50*/  IMAD.MOV.U32 R88, RZ, RZ, R119.reuse ;  /* 0x000000ffff587224 */ /* 0x100fe200078e0077 */
[----:B------:R-:W-:Y:S01]  /*15c60*/  FMNMX.FTZ R25, R28, R25, !PT ;  /* 0x000000191c197209 */ /* 0x000fe20007810000 */
[----:B------:R-:W-:-:S02]  /*15c70*/  IMAD.MOV.U32 R86, RZ, RZ, R119 ;  /* 0x000000ffff567224 */ /* 0x000fc400078e0077 */
[----:B------:R-:W-:Y:S01]  /*15c80*/  MUFU.EX2 R192, R192 ;  /* 0x000000c000c07308 */ /* 0x000fe20000000800 */
[----:B------:R-:W-:Y:S01]  /*15c90*/  FMNMX.FTZ R25, R56, R25, !PT ;  /* 0x0000001938197209 */ /* 0x000fe20007810000 */
[--C-:B------:R-:W-:Y:S02]  /*15ca0*/  IMAD.MOV.U32 R84, RZ, RZ, R119.reuse ;  /* 0x000000ffff547224 */ /* 0x100fe400078e0077 */
[--C-:B------:R-:W-:Y:S01]  /*15cb0*/  IMAD.MOV.U32 R80, RZ, RZ, R119.reuse ;  /* 0x000000ffff507224 */ /* 0x100fe200078e0077 */
[----:B------:R-:W-:Y:S01]  /*15cc0*/  FMNMX.FTZ R25, R70, R25, !PT ;  /* 0x0000001946197209 */ /* 0x000fe20007810000 */
[--C-:B------:R-:W-:Y:S02]  /*15cd0*/  IMAD.MOV.U32 R74, RZ, RZ, R119.reuse ;  /* 0x000000ffff4a7224 */ /* 0x100fe400078e0077 */
[----:B------:R1:W-:Y:S01]  /*15ce0*/  MUFU.EX2 R21, R78 ;  /* 0x0000004e00157308 */ /* 0x0003e20000000800 */
[----:B------:R-:W-:Y:S01]  /*15cf0*/  FMNMX.FTZ R33, R72, R25, !PT ;  /* 0x0000001948217209 */ /* 0x000fe20007810000 */
[----:B---3--:R-:W-:-:S02]  /*15d00*/  IMAD.MOV.U32 R68, RZ, RZ, R119 ;  /* 0x000000ffff447224 */ /* 0x008fc400078e0077 */
[--C-:B0-----:R-:W-:Y:S01]  /*15d10*/  IMAD.MOV.U32 R66, RZ, RZ, R119.reuse ;  /* 0x000000ffff427224 */ /* 0x101fe200078e0077 */
[----:B------:R-:W-:Y:S01]  /*15d20*/  FMNMX.FTZ R33, R76, R33, !PT ;  /* 0x000000214c217209 */ /* 0x000fe20007810000 */
[--C-:B------:R-:W-:Y:S02]  /*15d30*/  IMAD.MOV.U32 R64, RZ, RZ, R119.reuse ;  /* 0x000000ffff407224 */ /* 0x100fe400078e0077 */
[----:B------:R-:W-:Y:S01]  /*15d40*/  MUFU.EX2 R194, R194 ;  /* 0x000000c200c27308 */ /* 0x000fe20000000800 */
[----:B------:R-:W-:Y:S01]  /*15d50*/  FMNMX.FTZ R33, R26, R33, !PT ;  /* 0x000000211a217209 */ /* 0x000fe20007810000 */
[--C-:B-1----:R-:W-:Y:S02]  /*15d60*/  IMAD.MOV.U32 R78, RZ, RZ, R119.reuse ;  /* 0x000000ffff4e7224 */ /* 0x102fe400078e0077 */
[----:B------:R-:W-:Y:S01]  /*15d70*/  IMAD.MOV.U32 R62, RZ, RZ, R119 ;  /* 0x000000ffff3e7224 */ /* 0x000fe200078e0077 */
[----:B------:R-:W-:-:S03]  /*15d80*/  FMNMX.FTZ R33, R30, R33, !PT ;  /* 0x000000211e217209 */ /* 0x000fc60007810000 */
[----:B------:R0:W-:Y:S01]  /*15d90*/  MUFU.EX2 R25, R82 ;  /* 0x0000005200197308 */ /* 0x0001e20000000800 */
[----:B------:R-:W-:-:S04]  /*15da0*/  FMNMX.FTZ R33, R54, R33, !PT ;  /* 0x0000002136217209 */ /* 0x000fc80007810000 */
[----:B------:R-:W-:-:S03]  /*15db0*/  FMNMX.FTZ R33, R58, R33, !PT ;  /* 0x000000213a217209 */ /* 0x000fc60007810000 */
[----:B------:R-:W-:Y:S01]  /*15dc0*/  MUFU.EX2 R188, R188 ;  /* 0x000000bc00bc7308 */ /* 0x000fe20000000800 */
[----:B------:R-:W-:Y:S01]  /*15dd0*/  FMNMX.FTZ R6, R60, R33, !PT ;  /* 0x000000213c067209 */ /* 0x000fe20007810000 */
[----:B------:R-:W-:Y:S01]  /*15de0*/  FFMA.FTZ R33, R98, R5, -R13 ;  /* 0x0000000562217223 */ /* 0x000fe2000001080d */
[--C-:B------:R-:W-:Y:S02]  /*15df0*/  IMAD.MOV.U32 R98, RZ, RZ, R119.reuse ;  /* 0x000000ffff627224 */ /* 0x100fe400078e0077 */
[----:B0-----:R-:W-:Y:S01]  /*15e00*/  IMAD.MOV.U32 R82, RZ, RZ, R119 ;  /* 0x000000ffff527224 */ /* 0x001fe200078e0077 */
[----:B------:R-:W0:Y:S02]  /*15e10*/  SHFL.BFLY PT, R35, R6, 0x2, 0x1f ;  /* 0x0c401f0006237f89 */ /* 0x000e2400000e0000 */
[----:B------:R-:W-:Y:S08]  /*15e20*/  MUFU.EX2 R27, R27 ;  /* 0x0000001b001b7308 */ /* 0x000ff00000000800 */
[----:B------:R-:W-:Y:S08]  /*15e30*/  MUFU.EX2 R190, R190 ;  /* 0x000000be00be7308 */ /* 0x000ff00000000800 */
[----:B------:R-:W-:Y:S01]  /*15e40*/  MUFU.EX2 R29, R29 ;  /* 0x0000001d001d7308 */ /* 0x000fe20000000800 */
[----:B0-----:R-:W-:Y:S01]  /*15e50*/  FMNMX.FTZ R39, R6, R35, !PT ;  /* 0x0000002306277209 */ /* 0x001fe20007810000 */
[----:B------:R-:W-:-:S06]  /*15e60*/  FFMA.FTZ R35, R102, R5, -R13 ;  /* 0x0000000566237223 */ /* 0x000fcc000001080d */
[----:B------:R-:W-:Y:S01]  /*15e70*/  MUFU.EX2 R184, R184 ;  /* 0x000000b800b87308 */ /* 0x000fe20000000800 */
[----:B------:R-:W-:Y:S01]  /*15e80*/  FFMA.FTZ R13, R114, R5, -R13 ;  /* 0x00000005720d7223 */ /* 0x000fe2000001080d */
[--C-:B------:R-:W-:Y:S01]  /*15e90*/  IMAD.MOV.U32 R114, RZ, RZ, R119.reuse ;  /* 0x000000ffff727224 */ /* 0x100fe200078e0077 */
[----:B------:R-:W0:Y:S01]  /*15ea0*/  SHFL.BFLY PT, R6, R39, 0x1, 0x1f ;  /* 0x0c201f0027067f89 */ /* 0x000e2200000e0000 */
[----:B------:R-:W-:-:S04]  /*15eb0*/  IMAD.MOV.U32 R102, RZ, RZ, R119 ;  /* 0x000000ffff667224 */ /* 0x000fc800078e0077 */
        /* <DEDUP_REMOVED lines=8> */
[----:B------:R-:W-:Y:S01]  /*15f40*/  MUFU.EX2 R35, R35 ;  /* 0x0000002300237308 */ /* 0x000fe20000000800 */
[-CC-:B------:R-:W-:Y:S01]  /*15f50*/  FFMA.FTZ R201, R8, R5.reuse, -R41.reuse ;  /* 0x0000000508c97223 */ /* 0x180fe20000010829 */
[-CC-:B------:R-:W-:Y:S01]  /*15f60*/  FFMA.FTZ R8, R7, R5.reuse, -R41.reuse ;  /* 0x0000000507087223 */ /* 0x180fe20000010829 */
[-C--:B------:R-:W-:Y:S01]  /*15f70*/  FFMA.FTZ R203, R10, R5.reuse, -R41 ;  /* 0x000000050acb7223 */ /* 0x080fe20000010829 */
[----:B------:R-:W-:Y:S01]  /*15f80*/  FADD.FTZ R7, R200, R3 ;  /* 0x00000003c8077221 */ /* 0x000fe20000010000 */
        /* <DEDUP_REMOVED lines=12> */
[----:B--2---:R-:W-:Y:S01]  /*16050*/  FADD.FTZ R38, R196, R7 ;  /* 0x00000007c4267221 */ /* 0x004fe20000010000 */
[-CC-:B------:R-:W-:Y:S01]  /*16060*/  FFMA.FTZ R20, R44, R5.reuse, -R41.reuse ;  /* 0x000000052c147223 */ /* 0x180fe20000010829 */
[-CC-:B------:R-:W-:Y:S01]  /*16070*/  FFMA.FTZ R195, R34, R5.reuse, -R41.reuse ;  /* 0x0000000522c37223 */ /* 0x180fe20000010829 */
[-CC-:B------:R-:W-:Y:S01]  /*16080*/  FFMA.FTZ R187, R28, R5.reuse, -R41.reuse ;  /* 0x000000051cbb7223 */ /* 0x180fe20000010829 */
[----:B----4-:R-:W-:Y:S01]  /*16090*/  FADD.FTZ R7, R11, R38 ;  /* 0x000000260b077221 */ /* 0x010fe20000010000 */
[-CC-:B------:R-:W-:Y:S01]  /*160a0*/  FFMA.FTZ R32, R46, R5.reuse, -R41.reuse ;  /* 0x000000052e207223 */ /* 0x180fe20000010829 */
[-C--:B------:R-:W-:Y:S01]  /*160b0*/  FFMA.FTZ R34, R48, R5.reuse, -R41 ;  /* 0x0000000530227223 */ /* 0x080fe20000010829 */
[----:B------:R-:W1:Y:S01]  /*160c0*/  MUFU.EX2 R203, R203 ;  /* 0x000000cb00cb7308 */ /* 0x000e620000000800 */
[----:B-----5:R-:W-:Y:S01]  /*160d0*/  FADD.FTZ R40, R198, R7 ;  /* 0x00000007c6287221 */ /* 0x020fe20000010000 */
[-CC-:B------:R-:W-:Y:S01]  /*160e0*/  FFMA.FTZ R191, R50, R5.reuse, -R41.reuse ;  /* 0x0000000532bf7223 */ /* 0x180fe20000010829 */
[-CC-:B------:R-:W-:Y:S01]  /*160f0*/  FFMA.FTZ R185, R24, R5.reuse, -R41.reuse ;  /* 0x0000000518b97223 */ /* 0x180fe20000010829 */
[-CC-:B------:R-:W-:Y:S01]  /*16100*/  FFMA.FTZ R24, R52, R5.reuse, -R41.reuse ;  /* 0x0000000534187223 */ /* 0x180fe20000010829 */
[----:B------:R-:W-:Y:S01]  /*16110*/  FADD.FTZ R43, R15, R40 ;  /* 0x000000280f2b7221 */ /* 0x000fe20000010000 */
[-C--:B------:R-:W-:Y:S01]  /*16120*/  FFMA.FTZ R56, R56, R5.reuse, -R41 ;  /* 0x0000000538387223 */ /* 0x080fe20000010829 */
[----:B------:R-:W-:Y:S01]  /*16130*/  F2FP.BF16.F32.PACK_AB R200, R3, R200 ;  /* 0x000000c803c8723e */ /* 0x000fe200000010ff */
[----:B------:R-:W2:Y:S01]  /*16140*/  MUFU.EX2 R10, R10 ;  /* 0x0000000a000a7308 */ /* 0x000ea20000000800 */
[----:B0-----:R-:W-:Y:S01]  /*16150*/  FADD.FTZ R38, R201, R8 ;  /* 0x00000008c9267221 */ /* 0x001fe20000010000 */
[----:B------:R-:W-:Y:S01]  /*16160*/  FADD.FTZ R40, R192, R43 ;  /* 0x0000002bc0287221 */ /* 0x000fe20000010000 */
[-CC-:B------:R-:W-:Y:S01]  /*16170*/  FFMA.FTZ R70, R70, R5.reuse, -R41.reuse ;  /* 0x0000000546467223 */ /* 0x180fe20000010829 */
[-CC-:B------:R-:W-:Y:S01]  /*16180*/  FFMA.FTZ R72, R72, R5.reuse, -R41.reuse ;  /* 0x0000000548487223 */ /* 0x180fe20000010829 */
[-CC-:B------:R-:W-:Y:S01]  /*16190*/  FFMA.FTZ R76, R76, R5.reuse, -R41.reuse ;  /* 0x000000054c4c7223 */ /* 0x180fe20000010829 */
[----:B------:R-:W-:Y:S01]  /*161a0*/  FADD.FTZ R43, R21, R40 ;  /* 0x00000028152b7221 */ /* 0x000fe20000010000 */
[-CC-:B------:R-:W-:Y:S01]  /*161b0*/  FFMA.FTZ R26, R26, R5.reuse, -R41.reuse ;  /* 0x000000051a1a7223 */ /* 0x180fe20000010829 */
[----:B------:R-:W0:Y:S01]  /*161c0*/  MUFU.EX2 R197, R197 ;  /* 0x000000c500c57308 */ /* 0x000e220000000800 */
[----:B-1----:R-:W-:Y:S01]  /*161d0*/  FADD.FTZ R7, R203, R38 ;  /* 0x00000026cb077221 */ /* 0x002fe20000010000 */
[-CC-:B------:R-:W-:Y:S01]  /*161e0*/  FFMA.FTZ R30, R30, R5.reuse, -R41.reuse ;  /* 0x000000051e1e7223 */ /* 0x180fe20000010829 */
[-CC-:B------:R-:W-:Y:S01]  /*161f0*/  FFMA.FTZ R54, R54, R5.reuse, -R41.reuse ;  /* 0x0000000536367223 */ /* 0x180fe20000010829 */
[-CC-:B------:R-:W-:Y:S01]  /*16200*/  FFMA.FTZ R58, R58, R5.reuse, -R41.reuse ;  /* 0x000000053a3a7223 */ /* 0x180fe20000010829 */
[----:B------:R-:W-:Y:S01]  /*16210*/  FFMA.FTZ R41, R60, R5, -R41 ;  /* 0x000000053c297223 */ /* 0x000fe20000010829 */
[----:B------:R-:W-:Y:S01]  /*16220*/  F2FP.BF16.F32.PACK_AB R201, R8, R201 ;  /* 0x000000c908c9723e */ /* 0x000fe200000010ff */
[----:B------:R-:W-:Y:S01]  /*16230*/  IMAD.MOV.U32 R60, RZ, RZ, R119 ;  /* 0x000000ffff3c7224 */ /* 0x000fe200078e0077 */
[----:B------:R-:W1:Y:S01]  /*16240*/  MUFU.EX2 R12, R12 ;  /* 0x0000000c000c7308 */ /* 0x000e620000000800 */
[----:B--2---:R-:W-:Y:S01]  /*16250*/  FADD.FTZ R38, R10, R7 ;  /* 0x000000070a267221 */ /* 0x004fe20000010000 */
[----:B------:R-:W-:Y:S01]  /*16260*/  F2FP.BF16.F32.PACK_AB R202, R9, R202 ;  /* 0x000000ca09ca723e */ /* 0x000fe200000010ff */
[--C-:B------:R-:W-:Y:S01]  /*16270*/  IMAD.MOV.U32 R52, RZ, RZ, R119.reuse ;  /* 0x000000ffff347224 */ /* 0x100fe200078e0077 */
[----:B------:R-:W-:Y:S01]  /*16280*/  F2FP.BF16.F32.PACK_AB R196, R11, R196 ;  /* 0x000000c40bc4723e */ /* 0x000fe200000010ff */
[--C-:B------:R-:W-:Y:S01]  /*16290*/  IMAD.MOV.U32 R50, RZ, RZ, R119.reuse ;  /* 0x000000ffff327224 */ /* 0x100fe200078e0077 */
[----:B------:R-:W-:Y:S01]  /*162a0*/  F2FP.BF16.F32.PACK_AB R198, R15, R198 ;  /* 0x000000c60fc6723e */ /* 0x000fe200000010ff */
[----:B------:R-:W-:Y:S01]  /*162b0*/  IMAD.MOV.U32 R48, RZ, RZ, R119 ;  /* 0x000000ffff307224 */ /* 0x000fe200078e0077 */
[----:B------:R-:W2:Y:S01]  /*162c0*/  MUFU.EX2 R199, R199 ;  /* 0x000000c700c77308 */ /* 0x000ea20000000800 */
[----:B0-----:R-:W-:Y:S01]  /*162d0*/  FADD.FTZ R7, R197, R38 ;  /* 0x00000026c5077221 */ /* 0x001fe20000010000 */
[----:B------:R-:W-:Y:S01]  /*162e0*/  FADD.FTZ R38, R194, R43 ;  /* 0x0000002bc2267221 */ /* 0x000fe20000010000 */
[----:B------:R-:W-:Y:S01]  /*162f0*/  F2FP.BF16.F32.PACK_AB R194, R25, R194 ;  /* 0x000000c219c2723e */ /* 0x000fe200000010ff */
[----:B------:R-:W-:Y:S01]  /*16300*/  IMAD.MOV.U32 R46, RZ, RZ, R119 ;  /* 0x000000ffff2e7224 */ /* 0x000fe200078e0077 */
[----:B------:R-:W-:Y:S01]  /*16310*/  F2FP.BF16.F32.PACK_AB R192, R21, R192 ;  /* 0x000000c015c0723e */ /* 0x000fe200000010ff */
[----:B------:R-:W-:Y:S01]  /*16320*/  FADD.FTZ R45, R25, R38 ;  /* 0x00000026192d7221 */ /* 0x000fe20000010000 */
[----:B------:R-:W-:Y:S01]  /*16330*/  F2FP.BF16.F32.PACK_AB R203, R10, R203 ;  /* 0x000000cb0acb723e */ /* 0x000fe200000010ff */
[----:B------:R-:W0:Y:S01]  /*16340*/  MUFU.EX2 R14, R14 ;  /* 0x0000000e000e7308 */ /* 0x000e220000000800 */
[----:B-1----:R-:W-:Y:S01]  /*16350*/  FADD.FTZ R28, R12, R7 ;  /* 0x000000070c1c7221 */ /* 0x002fe20000010000 */
[----:B------:R-:W-:-:S02]  /*16360*/  @!P1 VIADD R7, R0, 0x36840 ;  /* 0x0003684000079836 */ /* 0x000fc40000000000 */
[----:B------:R-:W-:Y:S01]  /*16370*/  FADD.FTZ R38, R188, R45 ;  /* 0x0000002dbc267221 */ /* 0x000fe20000010000 */
[C---:B------:R-:W-:Y:S01]  /*16380*/  F2FP.BF16.F32.PACK_AB R188, R27.reuse, R188 ;  /* 0x000000bc1bbc723e */ /* 0x040fe200000010ff */
[----:B------:R-:W-:Y:S01]  /*16390*/  IMAD.MOV.U32 R44, RZ, RZ, R119 ;  /* 0x000000ffff2c7224 */ /* 0x000fe200078e0077 */
[----:B------:R-:W-:Y:S01]  /*163a0*/  F2FP.BF16.F32.PACK_AB R197, R12, R197 ;  /* 0x000000c50cc5723e */ /* 0x000fe200000010ff */
[----:B------:R-:W-:Y:S01]  /*163b0*/  FADD.FTZ R45, R27, R38 ;  /* 0x000000261b2d7221 */ /* 0x000fe20000010000 */
[----:B------:R-:W1:Y:S01]  /*163c0*/  MUFU.EX2 R193, R193 ;  /* 0x000000c100c17308 */ /* 0x000e620000000800 */
[----:B--2---:R-:W-:Y:S01]  /*163d0*/  FADD.FTZ R43, R199, R28 ;  /* 0x0000001cc72b7221 */ /* 0x004fe20000010000 */
[----:B------:R-:W-:Y:S01]  /*163e0*/  @!P1 PRMT R7, RZ, 0x654, R7 ;  /* 0x00000654ff079816 */ /* 0x000fe20000000007 */
[----:B------:R-:W-:Y:S01]  /*163f0*/  FADD.FTZ R38, R190, R45 ;  /* 0x0000002dbe267221 */ /* 0x000fe20000010000 */
[----:B------:R-:W-:Y:S01]  /*16400*/  F2FP.BF16.F32.PACK_AB R190, R29, R190 ;  /* 0x000000be1dbe723e */ /* 0x000fe200000010ff */
[--C-:B------:R-:W-:Y:S01]  /*16410*/  IMAD.MOV.U32 R45, RZ, RZ, R119.reuse ;  /* 0x000000ffff2d7224 */ /* 0x100fe200078e0077 */
[----:B------:R2:W-:Y:S01]  /*16420*/  @!P1 SYNCS.ARRIVE.TRANS64.RED.A1T0 RZ, [R7+URZ], RZ ;  /* 0x000000ff07ff99a7 */ /* 0x0005e2000810043f */
[----:B------:R-:W-:Y:S01]  /*16430*/  IMAD.MOV.U32 R42, RZ, RZ, R119 ;  /* 0x000000ffff2a7224 */ /* 0x000fe200078e0077 */
[----:B------:R-:W3:Y:S01]  /*16440*/  MUFU.EX2 R20, R20 ;  /* 0x0000001400147308 */ /* 0x000ee20000000800 */
[C---:B0-----:R-:W-:Y:S01]  /*16450*/  FADD.FTZ R28, R14.reuse, R43 ;  /* 0x0000002b0e1c7221 */ /* 0x041fe20000010000 */
[----:B------:R-:W-:Y:S01]  /*16460*/  F2FP.BF16.F32.PACK_AB R199, R14, R199 ;  /* 0x000000c70ec7723e */ /* 0x000fe200000010ff */
[----:B------:R-:W-:-:S02]  /*16470*/  IMAD.MOV.U32 R40, RZ, RZ, R119 ;  /* 0x000000ffff287224 */ /* 0x000fc400078e0077 */
[--C-:B------:R-:W-:Y:S02]  /*16480*/  IMAD.MOV.U32 R27, RZ, RZ, R119.reuse ;  /* 0x000000ffff1b7224 */ /* 0x100fe400078e0077 */
[----:B------:R-:W-:Y:S01]  /*16490*/  IMAD.MOV.U32 R25, RZ, RZ, R119 ;  /* 0x000000ffff197224 */ /* 0x000fe200078e0077 */
[----:B------:R-:W2:Y:S01]  /*164a0*/  MUFU.EX2 R195, R195 ;  /* 0x000000c300c37308 */ /* 0x000ea20000000800 */
[----:B-1----:R-:W-:-:S07]  /*164b0*/  FADD.FTZ R43, R193, R28 ;  /* 0x0000001cc12b7221 */ /* 0x002fce0000010000 */
[----:B------:R-:W0:Y:S01]  /*164c0*/  MUFU.EX2 R32, R32 ;  /* 0x0000002000207308 */ /* 0x000e220000000800 */
[C---:B---3--:R-:W-:Y:S01]  /*164d0*/  FADD.FTZ R28, R20.reuse, R43 ;  /* 0x0000002b141c7221 */ /* 0x048fe20000010000 */
[----:B------:R-:W-:Y:S01]  /*164e0*/  FADD.FTZ R43, R29, R38 ;  /* 0x000000261d2b7221 */ /* 0x000fe20000010000 */
[----:B------:R-:W-:Y:S01]  /*164f0*/  F2FP.BF16.F32.PACK_AB R193, R20, R193 ;  /* 0x000000c114c1723e */ /* 0x000fe200000010ff */
[----:B------:R-:W-:Y:S02]  /*16500*/  IMAD.MOV.U32 R29, RZ, RZ, R119 ;  /* 0x000000ffff1d7224 */ /* 0x000fe400078e0077 */
[----:B------:R-:W-:Y:S01]  /*16510*/  FADD.FTZ R38, R184, R43 ;  /* 0x0000002bb8267221 */ /* 0x000fe20000010000 */
[----:B------:R-:W-:Y:S01]  /*16520*/  F2FP.BF16.F32.PACK_AB R184, R31, R184 ;  /* 0x000000b81fb8723e */ /* 0x000fe200000010ff */
[----:B------:R-:W1:Y:S01]  /*16530*/  MUFU.EX2 R189, R189 ;  /* 0x000000bd00bd7308 */ /* 0x000e620000000800 */
[----:B--2---:R-:W-:Y:S01]  /*16540*/  FADD.FTZ R7, R195, R28 ;  /* 0x0000001cc3077221 */ /* 0x004fe20000010000 */
[----:B------:R-:W-:Y:S01]  /*16550*/  FADD.FTZ R43, R31, R38 ;  /* 0x000000261f2b7221 */ /* 0x000fe20000010000 */
[----:B------:R-:W-:-:S03]  /*16560*/  IMAD.MOV.U32 R31, RZ, RZ, R119 ;  /* 0x000000ffff1f7224 */ /* 0x000fc600078e0077 */
[----:B------:R-:W-:Y:S01]  /*16570*/  FADD.FTZ R38, R186, R43 ;  /* 0x0000002bba267221 */ /* 0x000fe20000010000 */
[----:B------:R-:W-:Y:S01]  /*16580*/  F2FP.BF16.F32.PACK_AB R186, R33, R186 ;  /* 0x000000ba21ba723e */ /* 0x000fe200000010ff */
[----:B------:R-:W2:Y:S01]  /*16590*/  MUFU.EX2 R34, R34 ;  /* 0x0000002200227308 */ /* 0x000ea20000000800 */
[C---:B0-----:R-:W-:Y:S01]  /*165a0*/  FADD.FTZ R28, R32.reuse, R7 ;  /* 0x00000007201c7221 */ /* 0x041fe20000010000 */
[----:B------:R-:W-:Y:S01]  /*165b0*/  F2FP.BF16.F32.PACK_AB R195, R32, R195 ;  /* 0x000000c320c3723e */ /* 0x000fe200000010ff */
[--C-:B------:R-:W-:Y:S02]  /*165c0*/  IMAD.MOV.U32 R43, RZ, RZ, R119.reuse ;  /* 0x000000ffff2b7224 */ /* 0x100fe400078e0077 */
[----:B------:R-:W-:-:S03]  /*165d0*/  IMAD.MOV.U32 R32, RZ, RZ, R119 ;  /* 0x000000ffff207224 */ /* 0x000fc600078e0077 */
[----:B------:R-:W0:Y:S01]  /*165e0*/  MUFU.EX2 R191, R191 ;  /* 0x000000bf00bf7308 */ /* 0x000e220000000800 */
[----:B-1----:R-:W-:-:S07]  /*165f0*/  FADD.FTZ R7, R189, R28 ;  /* 0x0000001cbd077221 */ /* 0x002fce0000010000 */
[----:B------:R-:W1:Y:S01]  /*16600*/  MUFU.EX2 R36, R36 ;  /* 0x0000002400247308 */ /* 0x000e620000000800 */
[C---:B--2---:R-:W-:Y:S01]  /*16610*/  FADD.FTZ R28, R34.reuse, R7 ;  /* 0x00000007221c7221 */ /* 0x044fe20000010000 */
[----:B------:R-:W-:Y:S01]  /*16620*/  FADD.FTZ R7, R33, R38 ;  /* 0x0000002621077221 */ /* 0x000fe20000010000 */
[----:B------:R-:W-:Y:S01]  /*16630*/  F2FP.BF16.F32.PACK_AB R189, R34, R189 ;  /* 0x000000bd22bd723e */ /* 0x000fe200000010ff */
[----:B------:R-:W-:Y:S02]  /*16640*/  IMAD.MOV.U32 R34, RZ, RZ, R119 ;  /* 0x000000ffff227224 */ /* 0x000fe400078e0077 */
[----:B------:R-:W-:Y:S01]  /*16650*/  FADD.FTZ R38, R180, R7 ;  /* 0x00000007b4267221 */ /* 0x000fe20000010000 */
[----:B------:R-:W-:Y:S01]  /*16660*/  F2FP.BF16.F32.PACK_AB R180, R35, R180 ;  /* 0x000000b423b4723e */ /* 0x000fe200000010ff */
[----:B------:R-:W2:Y:S01]  /*16670*/  MUFU.EX2 R185, R185 ;  /* 0x000000b900b97308 */ /* 0x000ea20000000800 */
[----:B0-----:R-:W-:Y:S01]  /*16680*/  FADD.FTZ R3, R191, R28 ;  /* 0x0000001cbf037221 */ /* 0x001fe20000010000 */
[----:B------:R-:W-:Y:S01]  /*16690*/  FADD.FTZ R7, R35, R38 ;  /* 0x0000002623077221 */ /* 0x000fe20000010000 */
[----:B------:R-:W-:-:S02]  /*166a0*/  IMAD.MOV.U32 R35, RZ, RZ, R119 ;  /* 0x000000ffff237224 */ /* 0x000fc400078e0077 */
[----:B------:R-:W-:-:S03]  /*166b0*/  IMAD.MOV.U32 R33, RZ, RZ, R119 ;  /* 0x000000ffff217224 */ /* 0x000fc600078e0077 */
[----:B------:R-:W0:Y:S01]  /*166c0*/  MUFU.EX2 R24, R24 ;  /* 0x0000001800187308 */ /* 0x000e220000000800 */
[C---:B-1----:R-:W-:Y:S01]  /*166d0*/  FADD.FTZ R28, R36.reuse, R3 ;  /* 0x00000003241c7221 */ /* 0x042fe20000010000 */
[----:B------:R-:W-:Y:S01]  /*166e0*/  F2FP.BF16.F32.PACK_AB R191, R36, R191 ;  /* 0x000000bf24bf723e */ /* 0x000fe200000010ff */
[----:B------:R-:W-:-:S05]  /*166f0*/  IMAD.MOV.U32 R36, RZ, RZ, R119 ;  /* 0x000000ffff247224 */ /* 0x000fca00078e0077 */
[----:B------:R-:W1:Y:S01]  /*16700*/  MUFU.EX2 R182, R182 ;  /* 0x000000b600b67308 */ /* 0x000e620000000800 */
[----:B--2---:R-:W-:-:S07]  /*16710*/  FADD.FTZ R3, R185, R28 ;  /* 0x0000001cb9037221 */ /* 0x004fce0000010000 */
[----:B------:R-:W2:Y:S01]  /*16720*/  MUFU.EX2 R187, R187 ;  /* 0x000000bb00bb7308 */ /* 0x000ea20000000800 */
[C---:B0-----:R-:W-:Y:S01]  /*16730*/  FADD.FTZ R28, R24.reuse, R3 ;  /* 0x00000003181c7221 */ /* 0x041fe20000010000 */
[----:B------:R-:W-:Y:S01]  /*16740*/  F2FP.BF16.F32.PACK_AB R185, R24, R185 ;  /* 0x000000b918b9723e */ /* 0x000fe200000010ff */
[----:B------:R-:W-:-:S05]  /*16750*/  IMAD.MOV.U32 R24, RZ, RZ, R119 ;  /* 0x000000ffff187224 */ /* 0x000fca00078e0077 */
[----:B------:R-:W0:Y:S01]  /*16760*/  MUFU.EX2 R37, R37 ;  /* 0x0000002500257308 */ /* 0x000e220000000800 */
[----:B-1----:R-:W-:-:S07]  /*16770*/  FADD.FTZ R38, R182, R7 ;  /* 0x00000007b6267221 */ /* 0x002fce0000010000 */
[----:B------:R1:W3:Y:S01]  /*16780*/  MUFU.EX2 R0, R56 ;  /* 0x0000003800007308 */ /* 0x0002e20000000800 */
[----:B--2---:R-:W-:-:S07]  /*16790*/  FADD.FTZ R3, R187, R28 ;  /* 0x0000001cbb037221 */ /* 0x004fce0000010000 */
[----:B------:R-:W2:Y:S01]  /*167a0*/  MUFU.EX2 R176, R176 ;  /* 0x000000b000b07308 */ /* 0x000ea20000000800 */
[C---:B0-----:R-:W-:Y:S01]  /*167b0*/  FADD.FTZ R7, R37.reuse, R38 ;  /* 0x0000002625077221 */ /* 0x041fe20000010000 */
[----:B------:R-:W-:Y:S01]  /*167c0*/  F2FP.BF16.F32.PACK_AB R182, R37, R182 ;  /* 0x000000b625b6723e */ /* 0x000fe200000010ff */
[--C-:B-1----:R-:W-:Y:S02]  /*167d0*/  IMAD.MOV.U32 R56, RZ, RZ, R119.reuse ;  /* 0x000000ffff387224 */ /* 0x102fe400078e0077 */
[--C-:B------:R-:W-:Y:S02]  /*167e0*/  IMAD.MOV.U32 R38, RZ, RZ, R119.reuse ;  /* 0x000000ffff267224 */ /* 0x100fe400078e0077 */
[----:B------:R-:W-:Y:S01]  /*167f0*/  IMAD.MOV.U32 R37, RZ, RZ, R119 ;  /* 0x000000ffff257224 */ /* 0x000fe200078e0077 */
[----:B------:R-:W-:Y:S01]  /*16800*/  MUFU.EX2 R70, R70 ;  /* 0x0000004600467308 */ /* 0x000fe20000000800 */
[C---:B---3--:R-:W-:Y:S01]  /*16810*/  FADD.FTZ R3, R0.reuse, R3 ;  /* 0x0000000300037221 */ /* 0x048fe20000010000 */
[----:B------:R-:W-:-:S06]  /*16820*/  F2FP.BF16.F32.PACK_AB R187, R0, R187 ;  /* 0x000000bb00bb723e */ /* 0x000fcc00000010ff */
[----:B------:R0:W1:Y:S01]  /*16830*/  MUFU.EX2 R39, R110 ;  /* 0x0000006e00277308 */ /* 0x0000620000000800 */
[----:B--2---:R-:W-:-:S07]  /*16840*/  FADD.FTZ R28, R176, R7 ;  /* 0x00000007b01c7221 */ /* 0x004fce0000010000 */
[----:B------:R2:W-:Y:S01]  /*16850*/  MUFU.EX2 R181, R72 ;  /* 0x0000004800b57308 */ /* 0x0005e20000000800 */
[----:B0-----:R-:W-:-:S07]  /*16860*/  IMAD.MOV.U32 R110, RZ, RZ, R119 ;  /* 0x000000ffff6e7224 */ /* 0x001fce00078e0077 */
[----:B------:R-:W0:Y:S01]  /*16870*/  MUFU.EX2 R178, R178 ;  /* 0x000000b200b27308 */ /* 0x000e220000000800 */
[C---:B-1----:R-:W-:Y:S01]  /*16880*/  FADD.FTZ R7, R39.reuse, R28 ;  /* 0x0000001c27077221 */ /* 0x042fe20000010000 */
[----:B------:R-:W-:Y:S01]  /*16890*/  F2FP.BF16.F32.PACK_AB R176, R39, R176 ;  /* 0x000000b027b0723e */ /* 0x000fe200000010ff */
[--C-:B--2---:R-:W-:Y:S02]  /*168a0*/  IMAD.MOV.U32 R72, RZ, RZ, R119.reuse ;  /* 0x000000ffff487224 */ /* 0x104fe400078e0077 */
[--C-:B------:R-:W-:Y:S02]  /*168b0*/  IMAD.MOV.U32 R39, RZ, RZ, R119.reuse ;  /* 0x000000ffff277224 */ /* 0x100fe400078e0077 */
[----:B------:R-:W-:Y:S01]  /*168c0*/  IMAD.MOV.U32 R28, RZ, RZ, R119 ;  /* 0x000000ffff1c7224 */ /* 0x000fe200078e0077 */
[----:B------:R-:W1:Y:S08]  /*168d0*/  MUFU.EX2 R76, R76 ;  /* 0x0000004c004c7308 */ /* 0x000e700000000800 */
[----:B------:R2:W3:Y:S01]  /*168e0*/  MUFU.EX2 R183, R26 ;  /* 0x0000001a00b77308 */ /* 0x0004e20000000800 */
[----:B0-----:R-:W-:Y:S01]  /*168f0*/  FADD.FTZ R212, R178, R7 ;  /* 0x00000007b2d47221 */ /* 0x001fe20000010000 */
[----:B------:R-:W-:-:S05]  /*16900*/  VIADD R7, R154, 0xfffffffe ;  /* 0xfffffffe9a077836 */ /* 0x000fca0000000000 */
[----:B------:R-:W-:Y:S01]  /*16910*/  ISETP.GE.AND P2, PT, R7, R220, PT ;  /* 0x000000dc0700720c */ /* 0x000fe20003f46270 */
[----:B------:R-:W0:Y:S01]  /*16920*/  MUFU.EX2 R30, R30 ;  /* 0x0000001e001e7308 */ /* 0x000e220000000800 */
[----:B--2---:R-:W-:-:S04]  /*16930*/  FADD.FTZ R26, R70, R3 ;  /* 0x00000003461a7221 */ /* 0x004fc80000010000 */
[C---:B------:R-:W-:Y:S01]  /*16940*/  FADD.FTZ R3, R181.reuse, R26 ;  /* 0x0000001ab5037221 */ /* 0x040fe20000010000 */
[----:B------:R-:W-:Y:S01]  /*16950*/  F2FP.BF16.F32.PACK_AB R181, R181, R70 ;  /* 0x00000046b5b5723e */ /* 0x000fe200000010ff */
[----:B------:R-:W-:Y:S01]  /*16960*/  IMAD.MOV.U32 R70, RZ, RZ, R119 ;  /* 0x000000ffff467224 */ /* 0x000fe200078e0077 */
[----:B------:R2:W4:Y:S01]  /*16970*/  MUFU.EX2 R177, R54 ;  /* 0x0000003600b17308 */ /* 0x0005220000000800 */
[----:B-1----:R-:W-:-:S04]  /*16980*/  FADD.FTZ R26, R76, R3 ;  /* 0x000000034c1a7221 */ /* 0x002fc80000010000 */
[C---:B---3--:R-:W-:Y:S01]  /*16990*/  FADD.FTZ R3, R183.reuse, R26 ;  /* 0x0000001ab7037221 */ /* 0x048fe20000010000 */
[----:B------:R-:W-:Y:S01]  /*169a0*/  F2FP.BF16.F32.PACK_AB R183, R183, R76 ;  /* 0x0000004cb7b7723e */ /* 0x000fe200000010ff */
[----:B------:R-:W-:Y:S01]  /*169b0*/  IMAD.MOV.U32 R76, RZ, RZ, R119 ;  /* 0x000000ffff4c7224 */ /* 0x000fe200078e0077 */
[----:B------:R-:W1:Y:S01]  /*169c0*/  MUFU.EX2 R58, R58 ;  /* 0x0000003a003a7308 */ /* 0x000e620000000800 */
[----:B0-----:R-:W-:Y:S01]  /*169d0*/  FADD.FTZ R8, R30, R3 ;  /* 0x000000031e087221 */ /* 0x001fe20000010000 */
[--C-:B--2---:R-:W-:Y:S02]  /*169e0*/  IMAD.MOV.U32 R54, RZ, RZ, R119.reuse ;  /* 0x000000ffff367224 */ /* 0x104fe400078e0077 */
[----:B------:R-:W-:-:S04]  /*169f0*/  IMAD.MOV.U32 R26, RZ, RZ, R119 ;  /* 0x000000ffff1a7224 */ /* 0x000fc800078e0077 */
[----:B------:R-:W0:Y:S01]  /*16a00*/  MUFU.EX2 R41, R41 ;  /* 0x0000002900297308 */ /* 0x000e220000000800 */
[C---:B----4-:R-:W-:Y:S01]  /*16a10*/  FADD.FTZ R3, R177.reuse, R8 ;  /* 0x00000008b1037221 */ /* 0x050fe20000010000 */
[----:B------:R-:W-:Y:S01]  /*16a20*/  F2FP.BF16.F32.PACK_AB R177, R177, R30 ;  /* 0x0000001eb1b1723e */ /* 0x000fe200000010ff */
[----:B------:R-:W-:-:S05]  /*16a30*/  IMAD.MOV.U32 R30, RZ, RZ, R119 ;  /* 0x000000ffff1e7224 */ /* 0x000fca00078e0077 */
[----:B------:R-:W2:Y:S01]  /*16a40*/  MUFU.EX2 R13, R13 ;  /* 0x0000000d000d7308 */ /* 0x000ea20000000800 */
[----:B-1----:R-:W-:Y:S01]  /*16a50*/  FADD.FTZ R0, R58, R3 ;  /* 0x000000033a007221 */ /* 0x002fe20000010000 */
[----:B------:R-:W-:-:S03]  /*16a60*/  IMAD.MOV.U32 R3, RZ, RZ, 0x3f800000 ;  /* 0x3f800000ff037424 */ /* 0x000fc600078e00ff */
[C---:B0-----:R-:W-:Y:S01]  /*16a70*/  FADD.FTZ R211, R41.reuse, R0 ;  /* 0x0000000029d37221 */ /* 0x041fe20000010000 */
[----:B------:R-:W-:Y:S01]  /*16a80*/  F2FP.BF16.F32.PACK_AB R179, R41, R58 ;  /* 0x0000003a29b3723e */ /* 0x000fe200000010ff */
[----:B------:R-:W-:Y:S02]  /*16a90*/  IMAD.MOV.U32 R0, RZ, RZ, 0x3f800000 ;  /* 0x3f800000ff007424 */ /* 0x000fe400078e00ff */
[--C-:B------:R-:W-:Y:S02]  /*16aa0*/  IMAD.MOV.U32 R58, RZ, RZ, R119.reuse ;  /* 0x000000ffff3a7224 */ /* 0x100fe400078e0077 */
[----:B------:R-:W-:Y:S02]  /*16ab0*/  IMAD.MOV.U32 R41, RZ, RZ, R119 ;  /* 0x000000ffff297224 */ /* 0x000fe400078e0077 */
[C---:B--2---:R-:W-:Y:S01]  /*16ac0*/  FADD.FTZ R212, R13.reuse, R212 ;  /* 0x000000d40dd47221 */ /* 0x044fe20000010000 */
[----:B------:R-:W-:Y:S01]  /*16ad0*/  F2FP.BF16.F32.PACK_AB R178, R13, R178 ;  /* 0x000000b20db2723e */ /* 0x000fe200000010ff */
        /* <DEDUP_REMOVED lines=53> */
[----:B------:R-:W-:-:S07]  /*16e30*/  CS2R R24, SRZ ;  /* 0x0000000000187805 */ /* 0x000fce000001ff00 */
.L_x_3826:
[----:B------:R-:W-:-:S05]  /*16e40*/  VIADD R4, R11, 0x1 ;  /* 0x000000010b047836 */ /* 0x000fca0000000000 */
[----:B------:R-:W-:-:S04]  /*16e50*/  ISETP.NE.AND P2, PT, R4, 0x2, PT ;  /* 0x000000020400780c */ /* 0x000fc80003f45270 */
[----:B------:R-:W-:Y:S02]  /*16e60*/  SEL R219, RZ, 0x1, P2 ;  /* 0x00000001ffdb7807 */ /* 0x000fe40001000000 */
[----:B------:R-:W-:Y:S02]  /*16e70*/  SEL R218, R4, RZ, P2 ;  /* 0x000000ff04da7207 */ /* 0x000fe40001000000 */
[----:B------:R-:W-:Y:S01]  /*16e80*/  LOP3.LUT R219, R10, R219, RZ, 0x3c, !PT ;  /* 0x000000db0adb7212 */ /* 0x000fe200078e3cff */
[----:B------:R-:W-:Y:S06]  /*16e90*/  @!P0 BRA `(.L_x_3816) ;  /* 0x0000000000048947 */ /* 0x000fec0003800000 */
[----:B------:R-:W-:Y:S01]  /*16ea0*/  BPT.TRAP 0x1 ;  /* 0x000000040000795c */ /* 0x000fe20000300000 */
.L_x_3816:
[----:B------:R-:W-:Y:S01]  /*16eb0*/  IMAD R12, R218, 0x8, R2 ;  /* 0x00000008da0c7824 */ /* 0x000fe200078e0202 */
[----:B------:R-:W-:-:S04]  /*16ec0*/  SHF.L.U32 R4, R219, 0x1f, RZ ;  /* 0x0000001fdb047819 */ /* 0x000fc800000006ff */
[----:B------:R0:W1:Y:S01]  /*16ed0*/  SYNCS.PHASECHK.TRANS64.TRYWAIT P2, [R12+URZ+0x36830], R4 ;  /* 0x036830040c0075a7 */ /* 0x000062000804017f */
[----:B------:R-:W-:Y:S05]  /*16ee0*/  @!P0 BRA `(.L_x_3817) ;  /* 0x0000000000048947 */ /* 0x000fea0003800000 */
[----:B------:R-:W-:Y:S01]  /*16ef0*/  BPT.TRAP 0x1 ;  /* 0x000000040000795c */ /* 0x000fe20000300000 */
.L_x_3817:
[----:B------:R-:W-:Y:S01]  /*16f00*/  IMAD R6, R218, 0xa80, R221 ;  /* 0x00000a80da067824 */ /* 0x000fe200078e02dd */
[----:B------:R-:W-:Y:S03]  /*16f10*/  BSSY B1, `(.L_x_3818) ;  /* 0x0000006000017945 */ /* 0x000fe60003800000 */
[C---:B------:R-:W-:Y:S02]  /*16f20*/  VIADD R120, R6.reuse, 0x80 ;  /* 0x0000008006787836 */ /* 0x040fe40000000000 */
[----:B------:R-:W-:Y:S01]  /*16f30*/  VIADD R15, R6, 0x100 ;  /* 0x00000100060f7836 */ /* 0x000fe20000000000 */
[----:B-1----:R-:W-:Y:S06]  /*16f40*/  @P2 BRA `(.L_x_3819) ;  /* 0x0000000000082947 */ /* 0x002fec0003800000 */
[----:B------:R-:W1:Y:S02]  /*16f50*/  SYNCS.PHASECHK.TRANS64.TRYWAIT P2, [R12+URZ+0x36830], R4 ;  /* 0x036830040c0075a7 */ /* 0x000e64000804017f */
[----:B-1----:R-:W-:Y:S05]  /*16f60*/  @!P2 BRA `(.L_x_3820) ;  /* 0x0000012c00b8a947 */ /* 0x002fea0003800000 */
.L_x_3819:
[----:B------:R-:W-:Y:S05]  /*16f70*/  BSYNC B1 ;  /* 0x0000000000017941 */ /* 0x000fea0003800000 */
.L_x_3818:
[----:B------:R-:W2:Y:S04]  /*16f80*/  LDL.64 R20, [R1+0x48] ;  /* 0x0000480001147983 */ /* 0x000ea80000100a00 */
[----:B------:R-:W3:Y:S01]  /*16f90*/  LDL.64 R124, [R1+0x50] ;  /* 0x00005000017c7983 */ /* 0x000ee20000100a00 */
[----:B------:R-:W-:Y:S01]  /*16fa0*/  WARPGROUP.ARRIVE ;  /* 0x00000000000079c5 */ /* 0x000fe20000000000 */
[----:B------:R-:W-:Y:S01]  /*16fb0*/  IMAD.MOV.U32 R121, RZ, RZ, 0x40000040 ;  /* 0x40000040ff797424 */ /* 0x000fe200078e00ff */
[----:B------:R-:W-:-:S04]  /*16fc0*/  R2UR UR22, R120 ;  /* 0x00000000781672ca */ /* 0x000fc800000e0000 */
[C---:B------:R-:W-:Y:S01]  /*16fd0*/  R2UR UR23, R121.reuse ;  /* 0x00000000791772ca */ /* 0x040fe200000e0000 */
[----:B------:R-:W-:Y:S01]  /*16fe0*/  IMAD.MOV.U32 R120, RZ, RZ, R15 ;  /* 0x000000ffff787224 */ /* 0x000fe200078e000f */
[----:B------:R-:W-:-:S04]  /*16ff0*/  R2UR UR27, R121 ;  /* 0x00000000791b72ca */ /* 0x000fc800000e0000 */
[----:B------:R-:W-:Y:S01]  /*17000*/  R2UR UR26, R120 ;  /* 0x00000000781a72ca */ /* 0x000fe200000e0000 */
[----:B------:R-:W-:Y:S02]  /*17010*/  VIADD R122, R6, 0x200 ;  /* 0x00000200067a7836 */ /* 0x000fe40000000000 */
[----:B------:R-:W-:-:S03]  /*17020*/  IMAD.MOV.U32 R123, RZ, RZ, 0x40000040 ;  /* 0x40000040ff7b7424 */ /* 0x000fc600078e00ff */
[----:B------:R-:W-:Y:S02]  /*17030*/  R2UR UR34, R122 ;  /* 0x000000007a2272ca */ /* 0x000fe400000e0000 */
[----:B------:R-:W-:Y:S02]  /*17040*/  R2UR UR35, R123 ;  /* 0x000000007b2372ca */ /* 0x000fe400000e0000 */
[----:B--2---:R-:W-:Y:S01]  /*17050*/  R2UR UR42, R20 ;  /* 0x00000000142a72ca */ /* 0x004fe200000e0000 */
[----:B------:R-:W-:Y:S01]  /*17060*/  IMAD.MOV.U32 R20, RZ, RZ, R6 ;  /* 0x000000ffff147224 */ /* 0x000fe200078e0006 */
[----:B------:R-:W-:Y:S01]  /*17070*/  R2UR UR43, R21 ;  /* 0x00000000152b72ca */ /* 0x000fe200000e0000 */
[----:B------:R-:W-:Y:S01]  /*17080*/  IMAD.MOV.U32 R21, RZ, RZ, 0x40000040 ;  /* 0x40000040ff157424 */ /* 0x000fe200078e00ff */
[----:B---3--:R-:W-:Y:S02]  /*17090*/  R2UR UR4, R124 ;  /* 0x000000007c0472ca */ /* 0x008fe400000e0000 */
[----:B------:R-:W-:-:S02]  /*170a0*/  R2UR UR5, R125 ;  /* 0x000000007d0572ca */ /* 0x000fc400000e0000 */
[----:B------:R-:W-:Y:S02]  /*170b0*/  R2UR UR18, R20 ;  /* 0x00000000141272ca */ /* 0x000fe400000e0000 */
[----:B------:R-:W-:-:S07]  /*170c0*/  R2UR UR19, R21 ;  /* 0x00000000151372ca */ /* 0x000fce00000e0000 */
[----:B------:R-:W-:Y:S02]  /*170d0*/  UMOV UR16, UR4 ;  /* 0x0000000400107c82 */ /* 0x000fe40008000000 */
[----:B------:R-:W-:-:S04]  /*170e0*/  UMOV UR17, UR5 ;  /* 0x0000000500117c82 */ /* 0x000fc80008000000 */
        /* <DEDUP_REMOVED lines=26> */
[C---:B------:R-:W-:Y:S01]  /*17290*/  R2UR UR55, R121.reuse ;  /* 0x00000000793772ca */ /* 0x040fe200000e0000 */
[----:B------:R-:W-:Y:S01]  /*172a0*/  UMOV UR52, UR4 ;  /* 0x0000000400347c82 */ /* 0x000fe20008000000 */
[----:B------:R-:W-:Y:S01]  /*172b0*/  UMOV UR53, UR5 ;  /* 0x0000000500357c82 */ /* 0x000fe20008000000 */
[----:B------:R-:W-:Y:S01]  /*172c0*/  VIADD R120, R6, 0x2 ;  /* 0x0000000206787836 */ /* 0x000fe20000000000 */
[----:B------:R-:W-:Y:S01]  /*172d0*/  R2UR UR7, R121 ;  /* 0x00000000790772ca */ /* 0x000fe200000e0000 */
[----:B------:R-:W-:-:S03]  /*172e0*/  IMAD.MOV.U32 R121, RZ, RZ, 0x40000040 ;  /* 0x40000040ff797424 */ /* 0x000fc600078e00ff */
[----:B------:R-:W-:Y:S01]  /*172f0*/  R2UR UR6, R120 ;  /* 0x00000000780672ca */ /* 0x000fe200000e0000 */
[----:B------:R-:W-:Y:S02]  /*17300*/  WARPGROUP.DEPBAR.LE gsb0, 0x0 ;  /* 0x00008000000079c5 */ /* 0x000fe40000010000 */
[----:B------:R-:W-:-:S06]  /*17310*/  WARPGROUP.ARRIVE ;  /* 0x00000000000079c5 */ /* 0x000fcc0000000000 */
[----:B------:R-:W-:Y:S01]  /*17320*/  HGMMA.64x16x16.F32.BF16 R128, gdesc[UR52], RZ, !UPT, gsb0 ;  /* 0x00200000348079f0 */ /* 0x000fe2000c0018ff */
[C---:B------:R-:W-:Y:S01]  /*17330*/  VIADD R120, R6.reuse, 0x182 ;  /* 0x0000018206787836 */ /* 0x040fe20000000000 */
[----:B------:R-:W-:Y:S01]  /*17340*/  R2UR UR19, R121 ;  /* 0x00000000791372ca */ /* 0x000fe200000e0000 */
[----:B------:R-:W-:Y:S02]  /*17350*/  VIADD R20, R6, 0x300 ;  /* 0x0000030006147836 */ /* 0x000fe40000000000 */
[----:B------:R-:W-:Y:S01]  /*17360*/  IMAD.MOV.U32 R121, RZ, RZ, 0x40000040 ;  /* 0x40000040ff797424 */ /* 0x000fe200078e00ff */
[----:B------:R-:W-:Y:S01]  /*17370*/  R2UR UR18, R120 ;  /* 0x00000000781272ca */ /* 0x000fe200000e0000 */
[----:B------:R-:W-:Y:S01]  /*17380*/  VIADD R120, R6, 0x282 ;  /* 0x0000028206787836 */ /* 0x000fe20000000000 */
[----:B------:R-:W-:Y:S01]  /*17390*/  R2UR UR58, R20 ;  /* 0x00000000143a72ca */ /* 0x000fe200000e0000 */
[----:B------:R-:W-:Y:S01]  /*173a0*/  VIADD R122, R6, 0x82 ;  /* 0x00000082067a7836 */ /* 0x000fe20000000000 */
[----:B------:R-:W-:-:S02]  /*173b0*/  R2UR UR59, R21 ;  /* 0x00000000153b72ca */ /* 0x000fc400000e0000 */
[----:B------:R-:W-:Y:S01]  /*173c0*/  R2UR UR46, R120 ;  /* 0x00000000782e72ca */ /* 0x000fe200000e0000 */
[----:B------:R-:W-:Y:S01]  /*173d0*/  VIADD R120, R6, 0x4 ;  /* 0x0000000406787836 */ /* 0x000fe20000000000 */
[----:B------:R-:W-:Y:S01]  /*173e0*/  R2UR UR47, R121 ;  /* 0x00000000792f72ca */ /* 0x000fe200000e0000 */
[----:B------:R-:W-:Y:S01]  /*173f0*/  IMAD.MOV.U32 R121, RZ, RZ, 0x40000040 ;  /* 0x40000040ff797424 */ /* 0x000fe200078e00ff */
[----:B------:R-:W-:Y:S02]  /*17400*/  R2UR UR10, R122 ;  /* 0x000000007a0a72ca */ /* 0x000fe400000e0000 */
[----:B------:R-:W-:Y:S02]  /*17410*/  R2UR UR11, R123 ;  /* 0x000000007b0b72ca */ /* 0x000fe400000e0000 */
[----:B------:R-:W-:Y:S02]  /*17420*/  R2UR UR30, R120 ;  /* 0x00000000781e72ca */ /* 0x000fe400000e0000 */
[----:B------:R-:W-:Y:S01]  /*17430*/  R2UR UR31, R121 ;  /* 0x00000000791f72ca */ /* 0x000fe200000e0000 */
[----:B------:R-:W-:Y:S01]  /*17440*/  UMOV UR56, UR4 ;  /* 0x0000000400387c82 */ /* 0x000fe20008000000 */
[----:B------:R-:W-:Y:S01]  /*17450*/  UMOV UR57, UR5 ;  /* 0x0000000500397c82 */ /* 0x000fe20008000000 */
[----:B------:R-:W-:-:S02]  /*17460*/  WARPGROUP.DEPBAR.LE gsb0, 0x0 ;  /* 0x00008000000079c5 */ /* 0x000fc40000010000 */
[----:B------:R-:W-:-:S06]  /*17470*/  WARPGROUP.ARRIVE ;  /* 0x00000000000079c5 */ /* 0x000fcc0000000000 */
[----:B------:R-:W-:Y:S01]  /*17480*/  HGMMA.64x16x16.F32.BF16 R120, gdesc[UR56], RZ, !UPT, gsb0 ;  /* 0x00200000387879f0 */ /* 0x000fe2000c0018ff */
[----:B------:R-:W-:Y:S01]  /*17490*/  UMOV UR4, UR42 ;  /* 0x0000002a00047c82 */ /* 0x000fe20008000000 */
[----:B------:R-:W-:Y:S01]  /*174a0*/  UMOV UR5, UR43 ;  /* 0x0000002b00057c82 */ /* 0x000fe20008000000 */
[----:B------:R-:W-:Y:S02]  /*174b0*/  WARPGROUP.DEPBAR.LE gsb0, 0x0 ;  /* 0x00008000000079c5 */ /* 0x000fe40000010000 */
[----:B------:R-:W-:-:S06]  /*174c0*/  WARPGROUP.ARRIVE ;  /* 0x00000000000079c5 */ /* 0x000fcc0000000000 */
[----:B------:R-:W-:Y:S01]  /*174d0*/  HGMMA.64x16x16.F32.BF16 R168, gdesc[UR4], R168, gsb0 ;  /* 0x0020000004a879f0 */ /* 0x000fe200080018a8 */
[----:B------:R-:W-:Y:S01]  /*174e0*/  UMOV UR8, UR42 ;  /* 0x0000002a00087c82 */ /* 0x000fe20008000000 */
[----:B------:R-:W-:Y:S01]  /*174f0*/  UMOV UR9, UR43 ;  /* 0x0000002b00097c82 */ /* 0x000fe20008000000 */
[----:B------:R2:W-:Y:S01]  /*17500*/  STL.64 [R1+0x80], R8 ;  /* 0x0000800801007387 */ /* 0x0005e20000100a00 */
[----:B------:R-:W-:Y:S01]  /*17510*/  VIADD R20, R6, 0x102 ;  /* 0x0000010206147836 */ /* 0x000fe20000000000 */
[----:B------:R-:W-:Y:S02]  /*17520*/  R2UR UR15, R21 ;  /* 0x00000000150f72ca */ /* 0x000fe400000e0000 */
[----:B--2---:R-:W2:Y:S01]  /*17530*/  LDL.64 R8, [R1+0x40] ;  /* 0x0000400001087983 */ /* 0x004ea20000100a00 */
[----:B------:R-:W-:Y:S02]  /*17540*/  WARPGROUP.DEPBAR.LE gsb0, 0x0 ;  /* 0x00008000000079c5 */ /* 0x000fe40000010000 */
[----:B------:R-:W-:-:S06]  /*17550*/  WARPGROUP.ARRIVE ;  /* 0x00000000000079c5 */ /* 0x000fcc0000000000 */
[----:B------:R-:W-:Y:S01]  /*17560*/  HGMMA.64x16x16.F32.BF16 R160, gdesc[UR8], R160, gsb0 ;  /* 0x0020000008a079f0 */ /* 0x000fe200080018a0 */
[----:B------:R-:W-:Y:S01]  /*17570*/  R2UR UR14, R20 ;  /* 0x00000000140e72ca */ /* 0x000fe200000e0000 */
[----:B------:R-:W-:Y:S01]  /*17580*/  UMOV UR12, UR42 ;  /* 0x0000002a000c7c82 */ /* 0x000fe20008000000 */
[----:B------:R-:W-:Y:S01]  /*17590*/  UMOV UR13, UR43 ;  /* 0x0000002b000d7c82 */ /* 0x000fe20008000000 */
[----:B------:R-:W-:Y:S02]  /*175a0*/  WARPGROUP.DEPBAR.LE gsb0, 0x0 ;  /* 0x00008000000079c5 */ /* 0x000fe40000010000 */
[----:B------:R-:W-:-:S08]  /*175b0*/  WARPGROUP.ARRIVE ;  /* 0x00000000000079c5 */ /* 0x000fd00000000000 */
[----:B------:R-:W-:Y:S01]  /*175c0*/  HGMMA.64x16x16.F32.BF16 R152, gdesc[UR12], R152, gsb0 ;  /* 0x002000000c9879f0 */ /* 0x000fe20008001898 */
[----:B------:R-:W-:Y:S01]  /*175d0*/  UMOV UR16, UR42 ;  /* 0x0000002a00107c82 */ /* 0x000fe20008000000 */
[----:B------:R-:W-:Y:S01]  /*175e0*/  UMOV UR17, UR43 ;  /* 0x0000002b00117c82 */ /* 0x000fe20008000000 */
[----:B------:R-:W-:Y:S01]  /*175f0*/  VIADD R20, R6, 0x202 ;  /* 0x0000020206147836 */ /* 0x000fe20000000000 */
[----:B------:R-:W-:Y:S02]  /*17600*/  WARPGROUP.DEPBAR.LE gsb0, 0x0 ;  /* 0x00008000000079c5 */ /* 0x000fe40000010000 */
[----:B------:R-:W-:-:S06]  /*17610*/  WARPGROUP.ARRIVE ;  /* 0x00000000000079c5 */ /* 0x000fcc0000000000 */
        /* <DEDUP_REMOVED lines=9> */
[----:B------:R-:W-:Y:S01]  /*176b0*/  MOV R14, UR45 ;  /* 0x0000002d000e7c02 */ /* 0x000fe20008000f00 */
[----:B------:R-:W-:Y:S01]  /*176c0*/  UMOV UR45, UR43 ;  /* 0x0000002b002d7c82 */ /* 0x000fe20008000000 */
[----:B01----:R-:W-:Y:S01]  /*176d0*/  MOV R4, UR44 ;  /* 0x0000002c00047c02 */ /* 0x003fe20008000f00 */
        /* <DEDUP_REMOVED lines=14> */
[----:B------:R-:W-:Y:S01]  /*177c0*/  R2UR UR39, R9 ;  /* 0x00000000092772ca */ /* 0x000fe200000e0000 */
[----:B------:R-:W-:Y:S01]  /*177d0*/  VIADD R20, R6, 0x84 ;  /* 0x0000008406147836 */ /* 0x000fe20000000000 */
[----:B------:R-:W2:Y:S09]  /*177e0*/  LDL.64 R8, [R1+0x38] ;  /* 0x0000380001087983 */ /* 0x000eb20000100a00 */
[----:B------:R-:W-:-:S02]  /*177f0*/  UMOV UR28, UR38 ;  /* 0x00000026001c7c82 */ /* 0x000fc40008000000 */
[----:B------:R-:W-:Y:S01]  /*17800*/  UMOV UR29, UR39 ;  /* 0x00000027001d7c82 */ /* 0x000fe20008000000 */
        /* <DEDUP_REMOVED lines=58> */
[----:B------:R-:W-:Y:S02]  /*17bb0*/  MOV R13, UR41 ;  /* 0x00000029000d7c02 */ /* 0x000fe40008000f00 */
[----:B------:R-:W-:Y:S02]  /*17bc0*/  MOV R5, UR40 ;  /* 0x0000002800057c02 */ /* 0x000fe40008000f00 */
[----:B--2---:R-:W-:Y:S02]  /*17bd0*/  R2UR UR40, R8 ;  /* 0x00000000082872ca */ /* 0x004fe400000e0000 */
[----:B------:R-:W-:-:S02]  /*17be0*/  R2UR UR41, R9 ;  /* 0x00000000092972ca */ /* 0x000fc400000e0000 */
        /* <DEDUP_REMOVED lines=133> */
[----:B------:R0:W5:Y:S01]  /*18440*/  LDL.LU.64 R8, [R1+0x80] ;  /* 0x0000800001087983 */ /* 0x0001620000300a00 */
        /* <DEDUP_REMOVED lines=10> */
[----:B------:R-:W-:Y:S02]  /*184f0*/  VIADD R20, R6, 0x482 ;  /* 0x0000048206147836 */ /* 0x000fe40000000000 */
[----:B------:R-:W-:Y:S01]  /*18500*/  IMAD.MOV.U32 R21, RZ, RZ, 0x40000040 ;  /* 0x40000040ff157424 */ /* 0x000fe200078e00ff */
[----:B------:R-:W-:Y:S02]  /*18510*/  UMOV UR28, UR40 ;  /* 0x00000028001c7c82 */ /* 0x000fe40008000000 */
[----:B------:R-:W-:Y:S01]  /*18520*/  R2UR UR34, R20 ;  /* 0x00000000142272ca */ /* 0x000fe200000e0000 */
[----:B------:R-:W-:Y:S01]  /*18530*/  VIADD R20, R6, 0x502 ;  /* 0x0000050206147836 */ /* 0x000fe20000000000 */
[----:B------:R-:W-:Y:S01]  /*18540*/  R2UR UR35, R21 ;  /* 0x00000000152372ca */ /* 0x000fe200000e0000 */
[----:B------:R-:W-:Y:S01]  /*18550*/  IMAD.MOV.U32 R21, RZ, RZ, 0x40000040 ;  /* 0x40000040ff157424 */ /* 0x000fe200078e00ff */
[----:B------:R-:W-:-:S02]  /*18560*/  UMOV UR29, UR41 ;  /* 0x00000029001d7c82 */ /* 0x000fc40008000000 */
[----:B------:R-:W-:Y:S01]  /*18570*/  R2UR UR54, R20 ;  /* 0x00000000143672ca */ /* 0x000fe200000e0000 */
[----:B------:R-:W-:Y:S01]  /*18580*/  VIADD R20, R6, 0x582 ;  /* 0x0000058206147836 */ /* 0x000fe20000000000 */
[----:B------:R-:W-:Y:S01]  /*18590*/  R2UR UR55, R21 ;  /* 0x00000000153772ca */ /* 0x000fe200000e0000 */
        /* <DEDUP_REMOVED lines=25> */
[----:B------:R-:W-:Y:S02]  /*18730*/  R2UR UR23, R21 ;  /* 0x00000000151772ca */ /* 0x000fe400000e0000 */
[----:B------:R-:W2:Y:S01]  /*18740*/  LDL.64 R20, [R1+0x20] ;  /* 0x0000200001147983 */ /* 0x000ea20000100a00 */
[----:B------:R-:W-:Y:S01]  /*18750*/  UMOV UR32, UR40 ;  /* 0x0000002800207c82 */ /* 0x000fe20008000000 */
[----:B------:R-:W-:Y:S01]  /*18760*/  UMOV UR33, UR41 ;  /* 0x0000002900217c82 */ /* 0x000fe20008000000 */
        /* <DEDUP_REMOVED lines=23> */
[----:B--2---:R-:W-:Y:S02]  /*188e0*/  R2UR UR38, R20 ;  /* 0x00000000142672ca */ /* 0x004fe400000e0000 */
[----:B------:R-:W-:Y:S02]  /*188f0*/  R2UR UR39, R21 ;  /* 0x00000000152772ca */ /* 0x000fe400000e0000 */
[----:B------:R-:W2:Y:S09]  /*18900*/  LDL.64 R20, [R1] ;  /* 0x0000000001147983 */ /* 0x000eb20000100a00 */
[----:B------:R-:W-:-:S02]  /*18910*/  UMOV UR12, UR38 ;  /* 0x00000026000c7c82 */ /* 0x000fc40008000000 */
        /* <DEDUP_REMOVED lines=11> */
[----:B------:R-:W-:Y:S01]  /*189d0*/  R2UR UR45, R14 ;  /* 0x000000000e2d72ca */ /* 0x000fe200000e0000 */
        /* <DEDUP_REMOVED lines=102> */
[----:B------:R-:W-:Y:S01]  /*19040*/  R2UR UR44, R4 ;  /* 0x00000000042c72ca */ /* 0x000fe200000e0000 */
[----:B------:R-:W-:Y:S01]  /*19050*/  VIADD R4, R6, 0x700 ;  /* 0x0000070006047836 */ /* 0x000fe20000000000 */
[----:B------:R-:W-:Y:S01]  /*19060*/  R2UR UR40, R5 ;  /* 0x00000000052872ca */ /* 0x000fe200000e0000 */
        /* <DEDUP_REMOVED lines=123> */
[----:B------:R-:W-:Y:S02]  /*19820*/  R2UR UR41, R13 ;  /* 0x000000000d2972ca */ /* 0x000fe400000e0000 */
[----:B------:R-:W-:Y:S02]  /*19830*/  R2UR UR34, R4 ;  /* 0x00000000042272ca */ /* 0x000fe400000e0000 */
[----:B------:R-:W-:Y:S01]  /*19840*/  R2UR UR35, R5 ;  /* 0x00000000052372ca */ /* 0x000fe200000e0000 */
[----:B------:R-:W-:-:S08]  /*19850*/  UMOV UR32, UR40 ;  /* 0x0000002800207c82 */ /* 0x000fd00008000000 */
        /* <DEDUP_REMOVED lines=214> */
[----:B0-----:R-:W-:Y:S06]  /*1a5c0*/  @!P0 BRA `(.L_x_3821) ;  /* 0x0000000000048947 */ /* 0x001fec0003800000 */
[----:B------:R-:W-:Y:S01]  /*1a5d0*/  BPT.TRAP 0x1 ;  /* 0x000000040000795c */ /* 0x000fe20000300000 */
.L_x_3821:
[----:B------:R-:W-:Y:S01]  /*1a5e0*/  SHF.L.U32 R0, R10, 0x1f, RZ ;  /* 0x0000001f0a007819 */ /* 0x000fe200000006ff */
[----:B------:R-:W-:-:S04]  /*1a5f0*/  IMAD R13, R11, 0x8, R2 ;  /* 0x000000080b0d7824 */ /* 0x000fc800078e0202 */
[----:B------:R0:W1:Y:S01]  /*1a600*/  SYNCS.PHASECHK.TRANS64.TRYWAIT P2, [R13+URZ+0x36850], R0 ;  /* 0x036850000d0075a7 */ /* 0x000062000804017f */
[----:B------:R-:W-:Y:S05]  /*1a610*/  @!P0 BRA `(.L_x_3822) ;  /* 0x0000000000048947 */ /* 0x000fea0003800000 */
[----:B------:R-:W-:Y:S01]  /*1a620*/  BPT.TRAP 0x1 ;  /* 0x000000040000795c */ /* 0x000fe20000300000 */
.L_x_3822:
[----:B------:R-:W-:Y:S04]  /*1a630*/  BSSY B1, `(.L_x_3823) ;  /* 0x0000004000017945 */ /* 0x000fe80003800000 */
[----:B-1----:R-:W-:Y:S05]  /*1a640*/  @P2 BRA `(.L_x_3824) ;  /* 0x0000000000082947 */ /* 0x002fea0003800000 */
[----:B------:R-:W1:Y:S02]  /*1a650*/  SYNCS.PHASECHK.TRANS64.TRYWAIT P2, [R13+URZ+0x36850], R0 ;  /* 0x036850000d0075a7 */ /* 0x000e64000804017f */
[----:B-1----:R-:W-:Y:S05]  /*1a660*/  @!P2 BRA `(.L_x_3825) ;  /* 0x000000f8000ca947 */ /* 0x002fea0003800000 */
.L_x_3824:
[----:B------:R-:W-:Y:S05]  /*1a670*/  BSYNC B1 ;  /* 0x0000000000017941 */ /* 0x000fea0003800000 */
.L_x_3823:
[----:B01----:R-:W-:Y:S01]  /*1a680*/  VIADD R0, R2, 0x400 ;  /* 0x0000040002007836 */ /* 0x003fe20000000000 */
[----:B------:R-:W-:Y:S01]  /*1a690*/  WARPGROUP.ARRIVE ;  /* 0x00000000000079c5 */ /* 0x000fe20000000000 */
[----:B------:R-:W-:Y:S01]  /*1a6a0*/  IMAD.MOV.U32 R5, RZ, RZ, 0x40000040 ;  /* 0x40000040ff057424 */ /* 0x000fe200078e00ff */
[----:B------:R-:W-:Y:S01]  /*1a6b0*/  ULDC UR5, c[0x0][0x9d8] ;  /* 0x0002760000057ab9 */ /* 0x000fe20000000800 */
[----:B------:R-:W-:Y:S01]  /*1a6c0*/  ULDC UR4, c[0x0][0x988] ;  /* 0x0002620000047ab9 */ /* 0x000fe20000000800 */
[----:B------:R-:W-:Y:S01]  /*1a6d0*/  SHF.R.U32.HI R0, RZ, 0x4, R0 ;  /* 0x00000004ff007819 */ /* 0x000fe20000011600 */
[----:B------:R-:W-:Y:S01]  /*1a6e0*/  FMUL.FTZ R6, R169, UR5 ;  /* 0x00000005a9067c20 */ /* 0x000fe20008410000 */
[----:B------:R-:W-:Y:S01]  /*1a6f0*/  FMUL.FTZ R20, R172, UR5 ;  /* 0x00000005ac147c20 */ /* 0x000fe20008410000 */
[----:B------:R-:W-:Y:S01]  /*1a700*/  FMUL.FTZ R21, R173, UR5 ;  /* 0x00000005ad157c20 */ /* 0x000fe20008410000 */
[----:B------:R-:W-:Y:S01]  /*1a710*/  LOP3.LUT R0, R0, 0x3fff, RZ, 0xc0, !PT ;  /* 0x00003fff00007812 */ /* 0x000fe200078ec0ff */
[----:B------:R-:W-:Y:S01]  /*1a720*/  FMUL.FTZ R169, R160, UR5 ;  /* 0x00000005a0a97c20 */ /* 0x000fe20008410000 */
[----:B------:R-:W-:Y:S01]  /*1a730*/  FMUL.FTZ R161, R161, UR5 ;  /* 0x00000005a1a17c20 */ /* 0x000fe20008410000 */
[----:B------:R-:W-:Y:S01]  /*1a740*/  MUFU.TANH R6, R6 ;  /* 0x0000000600067308 */ /* 0x000fe20000002400 */
[----:B------:R-:W-:Y:S01]  /*1a750*/  LOP3.LUT R0, R0, 0x3800000, RZ, 0xfc, !PT ;  /* 0x0380000000007812 */ /* 0x000fe200078efcff */
[----:B------:R-:W-:Y:S01]  /*1a760*/  FMUL.FTZ R164, R164, UR5 ;  /* 0x00000005a4a47c20 */ /* 0x000fe20008410000 */
[----:B------:R-:W-:Y:S01]  /*1a770*/  FMUL.FTZ R160, R162, UR5 ;  /* 0x00000005a2a07c20 */ /* 0x000fe20008410000 */
[----:B------:R-:W-:Y:S01]  /*1a780*/  FMUL.FTZ R165, R165, UR5 ;  /* 0x00000005a5a57c20 */ /* 0x000fe20008410000 */
[----:B------:R-:W-:Y:S01]  /*1a790*/  FMUL.FTZ R162, R163, UR5 ;  /* 0x00000005a3a27c20 */ /* 0x000fe20008410000 */
[----:B------:R-:W-:-:S02]  /*1a7a0*/  IMAD R10, R11, 0xa80, R0 ;  /* 0x00000a800b0a7824 */ /* 0x000fc400078e0200 */
[----:B------:R-:W-:Y:S01]  /*1a7b0*/  FMUL.FTZ R0, R168, UR5 ;  /* 0x00000005a8007c20 */ /* 0x000fe20008410000 */
[----:B------:R-:W-:Y:S01]  /*1a7c0*/  IMAD.MOV.U32 R11, RZ, RZ, 0x40000040 ;  /* 0x40000040ff0b7424 */ /* 0x000fe200078e00ff */
[----:B------:R-:W-:Y:S01]  /*1a7d0*/  MUFU.TANH R20, R20 ;  /* 0x0000001400147308 */ /* 0x000fe20000002400 */
[C---:B------:R-:W-:Y:S01]  /*1a7e0*/  VIADD R4, R10.reuse, 0x80 ;  /* 0x000000800a047836 */ /* 0x040fe20000000000 */
[----:B------:R-:W-:Y:S01]  /*1a7f0*/  R2UR UR6, R10 ;  /* 0x000000000a0672ca */ /* 0x000fe200000e0000 */
        /* <DEDUP_REMOVED lines=14> */
[----:B------:R-:W-:Y:S01]  /*1a8e0*/  HGMMA.64x192x16.F32.BF16 R24, R200, gdesc[UR4].tnspB, R24, gsb0 ;  /* 0x42e00004c8187df0 */ /* 0x000fe20008001818 */
[----:B------:R-:W-:Y:S01]  /*1a8f0*/  R2UR UR6, R4 ;  /* 0x00000000040672ca */ /* 0x000fe200000e0000 */
[----:B------:R-:W-:Y:S01]  /*1a900*/  VIADD R4, R10, 0x100 ;  /* 0x000001000a047836 */ /* 0x000fe20000000000 */
[----:B------:R-:W-:Y:S01]  /*1a910*/  R2UR UR7, R5 ;  /* 0x00000000050772ca */ /* 0x000fe200000e0000 */
[----:B------:R-:W-:-:S02]  /*1a920*/  IMAD.MOV.U32 R5, RZ, RZ, 0x40000040 ;  /* 0x40000040ff057424 */ /* 0x000fc400078e00ff */
[----:B------:R-:W-:Y:S01]  /*1a930*/  FMUL.FTZ R11, R170, UR5 ;  /* 0x00000005aa0b7c20 */ /* 0x000fe20008410000 */
[----:B------:R-:W-:Y:S01]  /*1a940*/  FMUL.FTZ R170, R145, UR5 ;  /* 0x0000000591aa7c20 */ /* 0x000fe20008410000 */
[----:B------:R-:W2:Y:S01]  /*1a950*/  MUFU.TANH R169, R169 ;  /* 0x000000a900a97308 */ /* 0x000ea20000002400 */
[----:B0----5:R-:W-:Y:S01]  /*1a960*/  FMNMX.FTZ R3, R0, R9, !PT ;  /* 0x0000000900037209 */ /* 0x021fe20007810000 */
[----:B------:R-:W-:Y:S01]  /*1a970*/  FMUL.FTZ R145, R147, UR5 ;  /* 0x0000000593917c20 */ /* 0x000fe20008410000 */
[----:B------:R-:W-:Y:S01]  /*1a980*/  FMUL.FTZ R147, R148, UR5 ;  /* 0x0000000594937c20 */ /* 0x000fe20008410000 */
[----:B------:R-:W-:Y:S01]  /*1a990*/  FMUL.FTZ R148, R149, UR5 ;  /* 0x0000000595947c20 */ /* 0x000fe20008410000 */
[----:B------:R-:W-:Y:S01]  /*1a9a0*/  FMNMX.FTZ R3, R6, R3, !PT ;  /* 0x0000000306037209 */ /* 0x000fe20007810000 */
[----:B------:R-:W-:Y:S01]  /*1a9b0*/  FMUL.FTZ R136, R136, UR5 ;  /* 0x0000000588887c20 */ /* 0x000fe20008410000 */
[----:B------:R-:W-:Y:S01]  /*1a9c0*/  FMUL.FTZ R137, R137, UR5 ;  /* 0x0000000589897c20 */ /* 0x000fe20008410000 */
[----:B------:R-:W0:Y:S01]  /*1a9d0*/  MUFU.TANH R161, R161 ;  /* 0x000000a100a17308 */ /* 0x000e220000002400 */
[----:B------:R-:W-:Y:S01]  /*1a9e0*/  FMNMX.FTZ R3, R20, R3, !PT ;  /* 0x0000000314037209 */ /* 0x000fe20007810000 */
[----:B------:R-:W-:Y:S01]  /*1a9f0*/  FMUL.FTZ R140, R140, UR5 ;  /* 0x000000058c8c7c20 */ /* 0x000fe20008410000 */
[----:B------:R-:W-:Y:S01]  /*1aa00*/  FMUL.FTZ R141, R141, UR5 ;  /* 0x000000058d8d7c20 */ /* 0x000fe20008410000 */
[----:B------:R-:W-:Y:S01]  /*1aa10*/  FMUL.FTZ R128, R128, UR5 ;  /* 0x0000000580807c20 */ /* 0x000fe20008410000 */
[----:B-1----:R-:W-:Y:S01]  /*1aa20*/  FMNMX.FTZ R3, R21, R3, !PT ;  /* 0x0000000315037209 */ /* 0x002fe20007810000 */
        /* <DEDUP_REMOVED lines=17> */
[----:B------:R-:W-:Y:S01]  /*1ab40*/  VIADD R120, R10, 0x280 ;  /* 0x000002800a787836 */ /* 0x000fe20000000000 */
[----:B------:R-:W0:Y:S01]  /*1ab50*/  MUFU.TANH R167, R167 ;  /* 0x000000a700a77308 */ /* 0x000e220000002400 */
[----:B-1----:R-:W-:Y:S01]  /*1ab60*/  FMNMX.FTZ R3, R164, R3, !PT ;  /* 0x00000003a4037209 */ /* 0x002fe20007810000 */
[----:B------:R-:W-:-:S02]  /*1ab70*/  IMAD.MOV.U32 R121, RZ, RZ, 0x40000040 ;  /* 0x40000040ff797424 */ /* 0x000fc400078e00ff */
        /* <DEDUP_REMOVED lines=16> */
[----:B------:R-:W-:Y:S01]  /*1ac80*/  @!P1 VIADD R12, R12, 0x36840 ;  /* 0x000368400c0c9836 */ /* 0x000fe20000000000 */
[----:B------:R-:W-:Y:S01]  /*1ac90*/  ISETP.GT.AND P2, PT, R7, R220, PT ;  /* 0x000000dc0700720c */ /* 0x000fe20003f44270 */
[----:B------:R-:W-:-:S02]  /*1aca0*/  @!P1 VIADD R13, R13, 0x36860 ;  /* 0x000368600d0d9836 */ /* 0x000fc40000000000 */
[----:B------:R-:W-:Y:S01]  /*1acb0*/  VIADD R7, R7, 0xffffffff ;  /* 0xffffffff07077836 */ /* 0x000fe20000000000 */
[----:B------:R-:W0:Y:S01]  /*1acc0*/  MUFU.TANH R157, R157 ;  /* 0x0000009d009d7308 */ /* 0x000e220000002400 */
[----:B-1----:R-:W-:Y:S02]  /*1acd0*/  FMNMX.FTZ R3, R153, R3, !PT ;  /* 0x0000000399037209 */ /* 0x002fe40007810000 */
[----:B------:R-:W-:Y:S02]  /*1ace0*/  @!P1 PRMT R12, RZ, 0x654, R12 ;  /* 0x00000654ff0c9816 */ /* 0x000fe4000000000c */
[----:B------:R-:W-:-:S03]  /*1acf0*/  @!P1 PRMT R13, RZ, 0x654, R13 ;  /* 0x00000654ff0d9816 */ /* 0x000fc6000000000d */
        /* <DEDUP_REMOVED lines=35> */
[----:B------:R-:W-:-:S04]  /*1af30*/  WARPGROUP.ARRIVE ;  /* 0x00000000000079c5 */ /* 0x000fc80000000000 */
[----:B------:R-:W0:Y:S02]  /*1af40*/  MUFU.TANH R14, R14 ;  /* 0x0000000e000e7308 */ /* 0x000e240000002400 */
[----:B------:R-:W-:Y:S01]  /*1af50*/  HGMMA.64x192x16.F32.BF16 R24, R196, gdesc[UR4].tnspB, R24, gsb0 ;  /* 0x42e00004c4187df0 */ /* 0x000fe20008001818 */
[----:B------:R-:W-:Y:S01]  /*1af60*/  R2UR UR6, R4 ;  /* 0x00000000040672ca */ /* 0x000fe200000e0000 */
[----:B------:R-:W-:Y:S01]  /*1af70*/  VIADD R4, R10, 0x180 ;  /* 0x000001800a047836 */ /* 0x000fe20000000000 */
[----:B------:R-:W-:Y:S01]  /*1af80*/  R2UR UR7, R5 ;  /* 0x00000000050772ca */ /* 0x000fe200000e0000 */
[----:B------:R-:W-:Y:S02]  /*1af90*/  IMAD.MOV.U32 R5, RZ, RZ, 0x40000040 ;  /* 0x40000040ff057424 */ /* 0x000fe400078e00ff */
[----:B------:R-:W3:Y:S08]  /*1afa0*/  MUFU.TANH R15, R15 ;  /* 0x0000000f000f7308 */ /* 0x000ef00000002400 */
[----:B------:R-:W4:Y:S08]  /*1afb0*/  MUFU.TANH R168, R168 ;  /* 0x000000a800a87308 */ /* 0x000f300000002400 */
[----:B------:R-:W4:Y:S08]  /*1afc0*/  MUFU.TANH R160, R160 ;  /* 0x000000a000a07308 */ /* 0x000f300000002400 */
[----:B------:R-:W4:Y:S08]  /*1afd0*/  MUFU.TANH R162, R162 ;  /* 0x000000a200a27308 */ /* 0x000f300000002400 */
[----:B------:R-:W4:Y:S08]  /*1afe0*/  MUFU.TANH R163, R163 ;  /* 0x000000a300a37308 */ /* 0x000f300000002400 */
[----:B------:R-:W4:Y:S08]  /*1aff0*/  MUFU.TANH R166, R166 ;  /* 0x000000a600a67308 */ /* 0x000f300000002400 */
        /* <DEDUP_REMOVED lines=30> */
[----:B------:R-:W-:Y:S02]  /*1b1e0*/  R2UR UR6, R4 ;  /* 0x00000000040672ca */ /* 0x000fe400000e0000 */
[----:B------:R-:W-:Y:S01]  /*1b1f0*/  R2UR UR7, R5 ;  /* 0x00000000050772ca */ /* 0x000fe200000e0000 */
[----:B------:R-:W-:Y:S01]  /*1b200*/  IMAD.U32 R5, RZ, RZ, UR4 ;  /* 0x00000004ff057e24 */ /* 0x000fe2000f8e00ff */
[----:B-1----:R-:W-:-:S05]  /*1b210*/  FMNMX.FTZ R4, R171, R3, !PT ;  /* 0x00000003ab047209 */ /* 0x002fca0007810000 */
[----:B------:R-:W1:Y:S02]  /*1b220*/  SHFL.BFLY PT, R3, R4, 0x2, 0x1f ;  /* 0x0c401f0004037f89 */ /* 0x000e6400000e0000 */
[----:B-1----:R-:W-:-:S05]  /*1b230*/  FMNMX.FTZ R4, R4, R3, !PT ;  /* 0x0000000304047209 */ /* 0x002fca0007810000 */
[----:B------:R-:W1:Y:S02]  /*1b240*/  SHFL.BFLY PT, R3, R4, 0x1, 0x1f ;  /* 0x0c201f0004037f89 */ /* 0x000e6400000e0000 */
[----:B-1----:R-:W-:-:S05]  /*1b250*/  FMNMX.FTZ R4, R4, R3, !PT ;  /* 0x0000000304047209 */ /* 0x002fca0007810000 */
[C---:B------:R-:W-:Y:S01]  /*1b260*/  FMUL.FTZ R172, R4.reuse, R5 ;  /* 0x0000000504ac7220 */ /* 0x040fe20000410000 */
[----:B------:R-:W-:-:S03]  /*1b270*/  FADD.FTZ R3, -R4, R9 ;  /* 0x0000000904037221 */ /* 0x000fc60000010100 */
[-CC-:B------:R-:W-:Y:S01]  /*1b280*/  FFMA.FTZ R200, R0, R5.reuse, -R172.reuse ;  /* 0x0000000500c87223 */ /* 0x180fe200000108ac */
[----:B--2---:R-:W-:Y:S01]  /*1b290*/  FMNMX.FTZ R0, R11, R8, !PT ;  /* 0x000000080b007209 */ /* 0x004fe20007810000 */
[-CC-:B------:R-:W-:Y:S01]  /*1b2a0*/  FFMA.FTZ R173, R6, R5.reuse, -R172.reuse ;  /* 0x0000000506ad7223 */ /* 0x180fe200000108ac */
[-C--:B------:R-:W-:Y:S01]  /*1b2b0*/  FMUL.FTZ R3, R3, R5.reuse ;  /* 0x0000000503037220 */ /* 0x080fe20000410000 */
[-CC-:B------:R-:W-:Y:S01]  /*1b2c0*/  FFMA.FTZ R202, R20, R5.reuse, -R172.reuse ;  /* 0x0000000514ca7223 */ /* 0x180fe200000108ac */
[----:B0-----:R-:W-:Y:S01]  /*1b2d0*/  FMNMX.FTZ R0, R14, R0, !PT ;  /* 0x000000000e007209 */ /* 0x001fe20007810000 */
[----:B------:R-:W-:Y:S01]  /*1b2e0*/  MUFU.EX2 R200, R200 ;  /* 0x000000c800c87308 */ /* 0x000fe20000000800 */
[-CC-:B------:R-:W-:Y:S01]  /*1b2f0*/  FFMA.FTZ R174, R21, R5.reuse, -R172.reuse ;  /* 0x0000000515ae7223 */ /* 0x180fe200000108ac */
[-CC-:B------:R-:W-:Y:S01]  /*1b300*/  FFMA.FTZ R196, R169, R5.reuse, -R172.reuse ;  /* 0x00000005a9c47223 */ /* 0x180fe200000108ac */
[----:B---3--:R-:W-:Y:S01]  /*1b310*/  FMNMX.FTZ R0, R15, R0, !PT ;  /* 0x000000000f007209 */ /* 0x008fe20007810000 */
[-CC-:B------:R-:W-:Y:S01]  /*1b320*/  FFMA.FTZ R21, R161, R5.reuse, -R172.reuse ;  /* 0x00000005a1157223 */ /* 0x180fe200000108ac */
[-CC-:B------:R-:W-:Y:S01]  /*1b330*/  FFMA.FTZ R198, R164, R5.reuse, -R172.reuse ;  /* 0x00000005a4c67223 */ /* 0x180fe200000108ac */
[-CC-:B------:R-:W-:Y:S01]  /*1b340*/  FFMA.FTZ R151, R165, R5.reuse, -R172.reuse ;  /* 0x00000005a5977223 */ /* 0x180fe200000108ac */
[----:B----4-:R-:W-:Y:S01]  /*1b350*/  FMNMX.FTZ R0, R168, R0, !PT ;  /* 0x00000000a8007209 */ /* 0x010fe20007810000 */
[----:B------:R-:W0:Y:S01]  /*1b360*/  MUFU.EX2 R3, R3 ;  /* 0x0000000300037308 */ /* 0x000e220000000800 */
[-CC-:B------:R-:W-:Y:S01]  /*1b370*/  FFMA.FTZ R192, R167, R5.reuse, -R172.reuse ;  /* 0x00000005a7c07223 */ /* 0x180fe200000108ac */
[-CC-:B------:R-:W-:Y:S01]  /*1b380*/  FFMA.FTZ R161, R153, R5.reuse, -R172.reuse ;  /* 0x0000000599a17223 */ /* 0x180fe200000108ac */
[----:B------:R-:W-:Y:S01]  /*1b390*/  FMNMX.FTZ R0, R160, R0, !PT ;  /* 0x00000000a0007209 */ /* 0x000fe20007810000 */
[-CC-:B------:R-:W-:Y:S01]  /*1b3a0*/  FFMA.FTZ R194, R156, R5.reuse, -R172.reuse ;  /* 0x000000059cc27223 */ /* 0x180fe200000108ac */
[-CC-:B------:R-:W-:Y:S01]  /*1b3b0*/  FFMA.FTZ R153, R170, R5.reuse, -R172.reuse ;  /* 0x00000005aa997223 */ /* 0x180fe200000108ac */
[-CC-:B------:R-:W-:Y:S01]  /*1b3c0*/  FFMA.FTZ R20, R148, R5.reuse, -R172.reuse ;  /* 0x0000000594147223 */ /* 0x180fe200000108ac */
[----:B------:R-:W-:Y:S01]  /*1b3d0*/  FMNMX.FTZ R0, R162, R0, !PT ;  /* 0x00000000a2007209 */ /* 0x000fe20007810000 */
[----:B------:R-:W1:Y:S01]  /*1b3e0*/  MUFU.EX2 R173, R173 ;  /* 0x000000ad00ad7308 */ /* 0x000e620000000800 */
[-CC-:B------:R-:W-:Y:S01]  /*1b3f0*/  FFMA.FTZ R9, R149, R5.reuse, -R172.reuse ;  /* 0x0000000595097223 */ /* 0x180fe200000108ac */
[-CC-:B------:R-:W-:Y:S01]  /*1b400*/  FFMA.FTZ R124, R124, R5.reuse, -R172.reuse ;  /* 0x000000057c7c7223 */ /* 0x180fe200000108ac */
[----:B------:R-:W-:Y:S01]  /*1b410*/  FMNMX.FTZ R0, R163, R0, !PT ;  /* 0x00000000a3007209 */ /* 0x000fe20007810000 */
[----:B------:R-:W-:-:S03]  /*1b420*/  FFMA.FTZ R171, R171, R5, -R172 ;  /* 0x00000005abab7223 */ /* 0x000fc600000108ac */
[----:B------:R-:W-:Y:S01]  /*1b430*/  FMNMX.FTZ R0, R166, R0, !PT ;  /* 0x00000000a6007209 */ /* 0x000fe20007810000 */
[----:B------:R-:W2:Y:S01]  /*1b440*/  MUFU.EX2 R202, R202 ;  /* 0x000000ca00ca7308 */ /* 0x000ea20000000800 */
[----:B0-----:R-:W-:Y:S02]  /*1b450*/  FFMA.FTZ R212, R3, R212, R200 ;  /* 0x000000d403d47223 */ /* 0x001fe400000100c8 */
[----:B------:R-:W-:-:S04]  /*1b460*/  FMNMX.FTZ R0, R152, R0, !PT ;  /* 0x0000000098007209 */ /* 0x000fc80007810000 */
[----:B------:R-:W-:Y:S01]  /*1b470*/  FMNMX.FTZ R0, R154, R0, !PT ;  /* 0x000000009a007209 */ /* 0x000fe20007810000 */
[----:B------:R-:W0:Y:S01]  /*1b480*/  MUFU.EX2 R174, R174 ;  /* 0x000000ae00ae7308 */ /* 0x000e220000000800 */
[C---:B-1----:R-:W-:Y:S01]  /*1b490*/  FADD.FTZ R212, R173.reuse, R212 ;  /* 0x000000d4add47221 */ /* 0x042fe20000010000 */
[----:B------:R-:W-:Y:S02]  /*1b4a0*/  F2FP.BF16.F32.PACK_AB R200, R173, R200 ;  /* 0x000000c8adc8723e */ /* 0x000fe400000010ff */
[----:B------:R-:W-:-:S04]  /*1b4b0*/  FMNMX.FTZ R0, R155, R0, !PT ;  /* 0x000000009b007209 */ /* 0x000fc80007810000 */
[----:B------:R-:W-:Y:S01]  /*1b4c0*/  FMNMX.FTZ R0, R158, R0, !PT ;  /* 0x000000009e007209 */ /* 0x000fe20007810000 */
[----:B------:R-:W1:Y:S01]  /*1b4d0*/  MUFU.EX2 R196, R196 ;  /* 0x000000c400c47308 */ /* 0x000e620000000800 */
[----:B--2---:R-:W-:Y:S02]  /*1b4e0*/  FADD.FTZ R212, R202, R212 ;  /* 0x000000d4cad47221 */ /* 0x004fe40000010000 */
[----:B------:R-:W-:-:S04]  /*1b4f0*/  FMNMX.FTZ R0, R144, R0, !PT ;  /* 0x0000000090007209 */ /* 0x000fc80007810000 */
[----:B------:R-:W-:Y:S01]  /*1b500*/  FMNMX.FTZ R0, R145, R0, !PT ;  /* 0x0000000091007209 */ /* 0x000fe20007810000 */
[----:B------:R-:W2:Y:S01]  /*1b510*/  MUFU.EX2 R21, R21 ;  /* 0x0000001500157308 */ /* 0x000ea20000000800 */
[C---:B0-----:R-:W-:Y:S01]  /*1b520*/  FADD.FTZ R212, R174.reuse, R212 ;  /* 0x000000d4aed47221 */ /* 0x041fe20000010000 */
[----:B------:R-:W-:Y:S02]  /*1b530*/  F2FP.BF16.F32.PACK_AB R202, R174, R202 ;  /* 0x000000caaeca723e */ /* 0x000fe400000010ff */
[----:B------:R-:W-:-:S04]  /*1b540*/  FMNMX.FTZ R0, R146, R0, !PT ;  /* 0x0000000092007209 */ /* 0x000fc80007810000 */
[----:B------:R-:W-:Y:S01]  /*1b550*/  FMNMX.FTZ R0, R125, R0, !PT ;  /* 0x000000007d007209 */ /* 0x000fe20007810000 */
[----:B------:R-:W0:Y:S01]  /*1b560*/  MUFU.EX2 R198, R198 ;  /* 0x000000c600c67308 */ /* 0x000e220000000800 */
[----:B-1----:R-:W-:Y:S02]  /*1b570*/  FADD.FTZ R212, R196, R212 ;  /* 0x000000d4c4d47221 */ /* 0x002fe40000010000 */
[----:B------:R-:W-:-:S04]  /*1b580*/  FMNMX.FTZ R0, R138, R0, !PT ;  /* 0x000000008a007209 */ /* 0x000fc80007810000 */
[----:B------:R-:W-:Y:S01]  /*1b590*/  FMNMX.FTZ R0, R139, R0, !PT ;  /* 0x000000008b007209 */ /* 0x000fe20007810000 */
[----:B------:R-:W1:Y:S01]  /*1b5a0*/  MUFU.EX2 R151, R151 ;  /* 0x0000009700977308 */ /* 0x000e620000000800 */
[C---:B--2---:R-:W-:Y:S01]  /*1b5b0*/  FADD.FTZ R212, R21.reuse, R212 ;  /* 0x000000d415d47221 */ /* 0x044fe20000010000 */
[----:B------:R-:W-:Y:S02]  /*1b5c0*/  F2FP.BF16.F32.PACK_AB R196, R21, R196 ;  /* 0x000000c415c4723e */ /* 0x000fe400000010ff */
[----:B------:R-:W-:-:S04]  /*1b5d0*/  FMNMX.FTZ R0, R142, R0, !PT ;  /* 0x000000008e007209 */ /* 0x000fc80007810000 */
[----:B------:R-:W-:Y:S01]  /*1b5e0*/  FMNMX.FTZ R0, R143, R0, !PT ;  /* 0x000000008f007209 */ /* 0x000fe20007810000 */
[----:B------:R-:W2:Y:S01]  /*1b5f0*/  MUFU.EX2 R192, R192 ;  /* 0x000000c000c07308 */ /* 0x000ea20000000800 */
[----:B0-----:R-:W-:Y:S02]  /*1b600*/  FADD.FTZ R212, R198, R212 ;  /* 0x000000d4c6d47221 */ /* 0x001fe40000010000 */
        /* <DEDUP_REMOVED lines=11> */
[----:B------:R-:W-:Y:S01]  /*1b6c0*/  MUFU.EX2 R153, R153 ;  /* 0x0000009900997308 */ /* 0x000fe20000000800 */
[C---:B0-----:R-:W-:Y:S01]  /*1b6d0*/  FADD.FTZ R212, R161.reuse, R212 ;  /* 0x000000d4a1d47221 */ /* 0x041fe20000010000 */
[----:B------:R-:W-:Y:S02]  /*1b6e0*/  F2FP.BF16.F32.PACK_AB R192, R161, R192 ;  /* 0x000000c0a1c0723e */ /* 0x000fe400000010ff */
[----:B------:R-:W-:-:S04]  /*1b6f0*/  FMNMX.FTZ R0, R126, R0, !PT ;  /* 0x000000007e007209 */ /* 0x000fc80007810000 */
[----:B------:R-:W-:Y:S01]  /*1b700*/  MUFU.EX2 R20, R20 ;  /* 0x0000001400147308 */ /* 0x000fe20000000800 */
[----:B-1----:R-:W-:-:S07]  /*1b710*/  FADD.FTZ R212, R194, R212 ;  /* 0x000000d4c2d47221 */ /* 0x002fce0000010000 */
[----:B------:R-:W-:Y:S08]  /*1b720*/  MUFU.EX2 R9, R9 ;  /* 0x0000000900097308 */ /* 0x000ff00000000800 */
[----:B------:R-:W-:Y:S01]  /*1b730*/  MUFU.EX2 R124, R124 ;  /* 0x0000007c007c7308 */ /* 0x000fe20000000800 */
[----:B------:R-:W-:Y:S02]  /*1b740*/  WARPGROUP.DEPBAR.LE gsb0, 0x0 ;  /* 0x00008000000079c5 */ /* 0x000fe40000010000 */
[----:B------:R-:W-:Y:S01]  /*1b750*/  WARPGROUP.ARRIVE ;  /* 0x00000000000079c5 */ /* 0x000fe20000000000 */
[-CC-:B------:R-:W-:Y:S01]  /*1b760*/  FFMA.FTZ R190, R147, R5.reuse, -R172.reuse ;  /* 0x0000000593be7223 */ /* 0x180fe200000108ac */
[----:B------:R-:W-:-:S04]  /*1b770*/  FFMA.FTZ R188, R159, R5, -R172 ;  /* 0x000000059fbc7223 */ /* 0x000fc800000108ac */
[----:B------:R-:W-:Y:S01]  /*1b780*/  HGMMA.64x192x16.F32.BF16 R24, R184, gdesc[UR4].tnspB, R24, gsb0 ;  /* 0x42e00004b8187df0 */ /* 0x000fe20008001818 */
[----:B------:R-:W-:Y:S01]  /*1b790*/  R2UR UR6, R120 ;  /* 0x00000000780672ca */ /* 0x000fe200000e0000 */
[----:B------:R-:W-:Y:S01]  /*1b7a0*/  MUFU.EX2 R188, R188 ;  /* 0x000000bc00bc7308 */ /* 0x000fe20000000800 */
[----:B------:R-:W-:Y:S01]  /*1b7b0*/  R2UR UR7, R121 ;  /* 0x00000000790772ca */ /* 0x000fe200000e0000 */
[----:B------:R-:W-:-:S06]  /*1b7c0*/  FFMA.FTZ R121, R157, R5, -R172 ;  /* 0x000000059d797223 */ /* 0x000fcc00000108ac */
[----:B------:R0:W1:Y:S08]  /*1b7d0*/  MUFU.TANH R120, R127 ;  /* 0x0000007f00787308 */ /* 0x0000700000002400 */
[----:B------:R-:W2:Y:S01]  /*1b7e0*/  MUFU.EX2 R121, R121 ;  /* 0x0000007900797308 */ /* 0x000ea20000000800 */
[----:B0-----:R-:W-:-:S07]  /*1b7f0*/  FFMA.FTZ R127, R137, R5, -R172 ;  /* 0x00000005897f7223 */ /* 0x001fce00000108ac */
[----:B------:R-:W0:Y:S01]  /*1b800*/  MUFU.EX2 R190, R190 ;  /* 0x000000be00be7308 */ /* 0x000e220000000800 */
[----:B-1----:R-:W-:-:S05]  /*1b810*/  FMNMX.FTZ R0, R120, R0, !PT ;  /* 0x0000000078007209 */ /* 0x002fca0007810000 */
[----:B------:R-:W1:Y:S02]  /*1b820*/  SHFL.BFLY PT, R6, R0, 0x2, 0x1f ;  /* 0x0c401f0000067f89 */ /* 0x000e6400000e0000 */
[----:B------:R-:W-:Y:S01]  /*1b830*/  MUFU.EX2 R127, R127 ;  /* 0x0000007f007f7308 */ /* 0x000fe20000000800 */
[C---:B--2---:R-:W-:Y:S01]  /*1b840*/  FADD.FTZ R212, R121.reuse, R212 ;  /* 0x000000d479d47221 */ /* 0x044fe20000010000 */
[----:B------:R-:W-:-:S03]  /*1b850*/  F2FP.BF16.F32.PACK_AB R194, R121, R194 ;  /* 0x000000c279c2723e */ /* 0x000fc600000010ff */
[----:B------:R-:W-:Y:S01]  /*1b860*/  FADD.FTZ R212, R188, R212 ;  /* 0x000000d4bcd47221 */ /* 0x000fe20000010000 */
[----:B------:R-:W-:-:S03]  /*1b870*/  F2FP.BF16.F32.PACK_AB R188, R153, R188 ;  /* 0x000000bc99bc723e */ /* 0x000fc600000010ff */
[----:B------:R-:W-:-:S04]  /*1b880*/  FADD.FTZ R212, R153, R212 ;  /* 0x000000d499d47221 */ /* 0x000fc80000010000 */
[----:B0-----:R-:W-:Y:S01]  /*1b890*/  FADD.FTZ R212, R190, R212 ;  /* 0x000000d4bed47221 */ /* 0x001fe20000010000 */
[----:B------:R-:W-:-:S03]  /*1b8a0*/  F2FP.BF16.F32.PACK_AB R190, R20, R190 ;  /* 0x000000be14be723e */ /* 0x000fc600000010ff */
[----:B------:R-:W-:Y:S01]  /*1b8b0*/  FADD.FTZ R212, R20, R212 ;  /* 0x000000d414d47221 */ /* 0x000fe20000010000 */
[----:B-1----:R-:W-:-:S05]  /*1b8c0*/  FMNMX.FTZ R0, R0, R6, !PT ;  /* 0x0000000600007209 */ /* 0x002fca0007810000 */
[----:B------:R-:W0:Y:S02]  /*1b8d0*/  SHFL.BFLY PT, R6, R0, 0x1, 0x1f ;  /* 0x0c201f0000067f89 */ /* 0x000e2400000e0000 */
[----:B0-----:R-:W-:-:S05]  /*1b8e0*/  FMNMX.FTZ R6, R0, R6, !PT ;  /* 0x0000000600067209 */ /* 0x001fca0007810000 */
[----:B------:R-:W-:Y:S02]  /*1b8f0*/  FADD.FTZ R0, -R6, R8 ;  /* 0x0000000806007221 */ /* 0x000fe40000010100 */
[----:B------:R-:W-:Y:S02]  /*1b900*/  MUFU.EX2 R8, R171 ;  /* 0x000000ab00087308 */ /* 0x000fe40000000800 */
[----:B------:R-:W-:-:S06]  /*1b910*/  FMUL.FTZ R0, R0, R5 ;  /* 0x0000000500007220 */ /* 0x000fcc0000410000 */
[----:B------:R-:W-:Y:S01]  /*1b920*/  MUFU.EX2 R0, R0 ;  /* 0x0000000000007308 */ /* 0x000fe20000000800 */
[----:B------:R-:W-:Y:S02]  /*1b930*/  WARPGROUP.DEPBAR.LE gsb0, 0x0 ;  /* 0x00008000000079c5 */ /* 0x000fe40000010000 */
[----:B------:R-:W-:Y:S01]  /*1b940*/  WARPGROUP.ARRIVE ;  /* 0x00000000000079c5 */ /* 0x000fe20000000000 */
[-CC-:B------:R-:W-:Y:S01]  /*1b950*/  FFMA.FTZ R186, R140, R5.reuse, -R172.reuse ;  /* 0x000000058cba7223 */ /* 0x180fe200000108ac */
[-C--:B------:R-:W-:Y:S01]  /*1b960*/  FMUL.FTZ R140, R6, R5.reuse ;  /* 0x00000005068c7220 */ /* 0x080fe20000410000 */
[-CC-:B------:R-:W-:Y:S01]  /*1b970*/  FFMA.FTZ R184, R136, R5.reuse, -R172.reuse ;  /* 0x0000000588b87223 */ /* 0x180fe200000108ac */
[-C--:B------:R-:W-:Y:S02]  /*1b980*/  FFMA.FTZ R136, R141, R5.reuse, -R172 ;  /* 0x000000058d887223 */ /* 0x080fe400000108ac */
[----:B------:R-:W-:Y:S01]  /*1b990*/  HGMMA.64x192x16.F32.BF16 R24, R180, gdesc[UR4].tnspB, R24, gsb0 ;  /* 0x42e00004b4187df0 */ /* 0x000fe20008001818 */
[-CC-:B------:R-:W-:Y:S01]  /*1b9a0*/  FFMA.FTZ R201, R11, R5.reuse, -R140.reuse ;  /* 0x000000050bc97223 */ /* 0x180fe2000001088c */
[----:B------:R-:W-:Y:S01]  /*1b9b0*/  IMAD.MOV.U32 R11, RZ, RZ, 0x40000040 ;  /* 0x40000040ff0b7424 */ /* 0x000fe200078e00ff */
[----:B------:R-:W-:Y:S01]  /*1b9c0*/  R2UR UR6, R10 ;  /* 0x000000000a0672ca */ /* 0x000fe200000e0000 */
[-CC-:B------:R-:W-:Y:S01]  /*1b9d0*/  FFMA.FTZ R14, R14, R5.reuse, -R140.reuse ;  /* 0x000000050e0e7223 */ /* 0x180fe2000001088c */
[-CC-:B------:R-:W-:Y:S01]  /*1b9e0*/  FFMA.FTZ R203, R15, R5.reuse, -R140.reuse ;  /* 0x000000050fcb7223 */ /* 0x180fe2000001088c */
[-CC-:B------:R-:W-:Y:S01]  /*1b9f0*/  FFMA.FTZ R141, R168, R5.reuse, -R140.reuse ;  /* 0x00000005a88d7223 */ /* 0x180fe2000001088c */
[----:B------:R-:W-:Y:S01]  /*1ba00*/  R2UR UR7, R11 ;  /* 0x000000000b0772ca */ /* 0x000fe200000e0000 */
        /* <DEDUP_REMOVED lines=15> */
[--C-:B------:R-:W-:Y:S01]  /*1bb00*/  FFMA.FTZ R131, R131, R5, -R140.reuse ;  /* 0x0000000583837223 */ /* 0x100fe2000001088c */
[----:B------:R-:W2:Y:S01]  /*1bb10*/  MUFU.EX2 R203, R203 ;  /* 0x000000cb00cb7308 */ /* 0x000ea20000000800 */
[----:B0-----:R-:W-:Y:S01]  /*1bb20*/  FFMA.FTZ R211, R0, R211, R201 ;  /* 0x000000d300d37223 */ /* 0x001fe200000100c9 */
[-CC-:B------:R-:W-:Y:S01]  /*1bb30*/  FFMA.FTZ R125, R122, R5.reuse, -R140.reuse ;  /* 0x000000057a7d7223 */ /* 0x180fe2000001088c */
[-CC-:B------:R-:W-:Y:S01]  /*1bb40*/  FFMA.FTZ R135, R135, R5.reuse, -R140.reuse ;  /* 0x0000000587877223 */ /* 0x180fe2000001088c */
[-CC-:B------:R-:W-:Y:S01]  /*1bb50*/  FFMA.FTZ R123, R123, R5.reuse, -R140.reuse ;  /* 0x000000057b7b7223 */ /* 0x180fe2000001088c */
[-CC-:B------:R-:W-:Y:S01]  /*1bb60*/  FFMA.FTZ R126, R126, R5.reuse, -R140.reuse ;  /* 0x000000057e7e7223 */ /* 0x180fe2000001088c */
[----:B------:R-:W-:-:S02]  /*1bb70*/  FFMA.FTZ R120, R120, R5, -R140 ;  /* 0x0000000578787223 */ /* 0x000fc4000001088c */
[----:B------:R-:W0:Y:S01]  /*1bb80*/  MUFU.EX2 R141, R141 ;  /* 0x0000008d008d7308 */ /* 0x000e220000000800 */
[C---:B-1----:R-:W-:Y:S01]  /*1bb90*/  FADD.FTZ R211, R14.reuse, R211 ;  /* 0x000000d30ed37221 */ /* 0x042fe20000010000 */
[----:B------:R-:W-:-:S06]  /*1bba0*/  F2FP.BF16.F32.PACK_AB R201, R14, R201 ;  /* 0x000000c90ec9723e */ /* 0x000fcc00000010ff */
[----:B------:R-:W1:Y:S01]  /*1bbb0*/  MUFU.EX2 R197, R197 ;  /* 0x000000c500c57308 */ /* 0x000e620000000800 */
[----:B--2---:R-:W-:-:S07]  /*1bbc0*/  FADD.FTZ R211, R203, R211 ;  /* 0x000000d3cbd37221 */ /* 0x004fce0000010000 */
[----:B------:R-:W-:Y:S01]  /*1bbd0*/  MUFU.EX2 R199, R199 ;  /* 0x000000c700c77308 */ /* 0x000fe20000000800 */
[C---:B0-----:R-:W-:Y:S01]  /*1bbe0*/  FADD.FTZ R211, R141.reuse, R211 ;  /* 0x000000d38dd37221 */ /* 0x041fe20000010000 */
[----:B------:R-:W-:-:S06]  /*1bbf0*/  F2FP.BF16.F32.PACK_AB R203, R141, R203 ;  /* 0x000000cb8dcb723e */ /* 0x000fcc00000010ff */
[----:B------:R-:W-:Y:S01]  /*1bc00*/  MUFU.EX2 R147, R147 ;  /* 0x0000009300937308 */ /* 0x000fe20000000800 */
[----:B-1----:R-:W-:-:S07]  /*1bc10*/  FADD.FTZ R211, R197, R211 ;  /* 0x000000d3c5d37221 */ /* 0x002fce0000010000 */
        /* <DEDUP_REMOVED lines=11> */
[----:B0-----:R-:W-:Y:S01]  /*1bcd0*/  FADD.FTZ R212, R184, R212 ;  /* 0x000000d4b8d47221 */ /* 0x001fe20000010000 */
[----:B------:R-:W-:-:S03]  /*1bce0*/  F2FP.BF16.F32.PACK_AB R184, R127, R184 ;  /* 0x000000b87fb8723e */ /* 0x000fc600000010ff */
[----:B------:R-:W-:-:S03]  /*1bcf0*/  FADD.FTZ R212, R127, R212 ;  /* 0x000000d47fd47221 */ /* 0x000fc60000010000 */
[----:B------:R-:W-:Y:S08]  /*1bd00*/  MUFU.EX2 R187, R187 ;  /* 0x000000bb00bb7308 */ /* 0x000ff00000000800 */
[----:B------:R-:W0:Y:S01]  /*1bd10*/  MUFU.EX2 R136, R136 ;  /* 0x0000008800887308 */ /* 0x000e220000000800 */
[----:B-1----:R-:W-:-:S07]  /*1bd20*/  FADD.FTZ R212, R186, R212 ;  /* 0x000000d4bad47221 */ /* 0x002fce0000010000 */
[----:B------:R-:W-:Y:S08]  /*1bd30*/  MUFU.EX2 R122, R131 ;  /* 0x00000083007a7308 */ /* 0x000ff00000000800 */
[----:B------:R-:W-:Y:S01]  /*1bd40*/  MUFU.EX2 R135, R135 ;  /* 0x0000008700877308 */ /* 0x000fe20000000800 */
[C---:B0-----:R-:W-:Y:S01]  /*1bd50*/  FADD.FTZ R212, R136.reuse, R212 ;  /* 0x000000d488d47221 */ /* 0x041fe20000010000 */
[----:B------:R-:W-:-:S06]  /*1bd60*/  F2FP.BF16.F32.PACK_AB R186, R136, R186 ;  /* 0x000000ba88ba723e */ /* 0x000fcc00000010ff */
[----:B------:R-:W-:Y:S08]  /*1bd70*/  MUFU.EX2 R125, R125 ;  /* 0x0000007d007d7308 */ /* 0x000ff00000000800 */
[----:B------:R-:W-:Y:S08]  /*1bd80*/  MUFU.EX2 R123, R123 ;  /* 0x0000007b007b7308 */ /* 0x000ff00000000800 */
[----:B------:R-:W-:Y:S01]  /*1bd90*/  MUFU.EX2 R126, R126 ;  /* 0x0000007e007e7308 */ /* 0x000fe20000000800 */
[----:B------:R-:W-:-:S02]  /*1bda0*/  WARPGROUP.DEPBAR.LE gsb0, 0x0 ;  /* 0x00008000000079c5 */ /* 0x000fc40000010000 */
[----:B------:R-:W-:Y:S01]  /*1bdb0*/  WARPGROUP.ARRIVE ;  /* 0x00000000000079c5 */ /* 0x000fe20000000000 */
[-CC-:B------:R-:W-:Y:S01]  /*1bdc0*/  FFMA.FTZ R180, R128, R5.reuse, -R172.reuse ;  /* 0x0000000580b47223 */ /* 0x180fe200000108ac */
[-CC-:B------:R-:W-:Y:S01]  /*1bdd0*/  FFMA.FTZ R128, R129, R5.reuse, -R172.reuse ;  /* 0x0000000581807223 */ /* 0x180fe200000108ac */
[-C--:B------:R-:W-:Y:S01]  /*1bde0*/  FFMA.FTZ R129, R133, R5.reuse, -R172 ;  /* 0x0000000585817223 */ /* 0x080fe200000108ac */
[-CC-:B------:R-:W-:Y:S01]  /*1bdf0*/  FFMA.FTZ R133, R162, R5.reuse, -R140.reuse ;  /* 0x00000005a2857223 */ /* 0x180fe2000001088c */
[-C--:B------:R-:W-:Y:S01]  /*1be00*/  FFMA.FTZ R181, R130, R5.reuse, -R140 ;  /* 0x0000000582b57223 */ /* 0x080fe2000001088c */
[----:B------:R-:W-:Y:S01]  /*1be10*/  HGMMA.64x192x16.F32.BF16 R24, R176, gdesc[UR4].tnspB, R24, gsb0 ;  /* 0x42e00004b0187df0 */ /* 0x000fe20008001818 */
[----:B------:R-:W0:Y:S01]  /*1be20*/  MUFU.EX2 R180, R180 ;  /* 0x000000b400b47308 */ /* 0x000e220000000800 */
[-C--:B------:R-:W-:Y:S01]  /*1be30*/  FFMA.FTZ R182, R132, R5.reuse, -R172 ;  /* 0x0000000584b67223 */ /* 0x080fe200000108ac */
[-C--:B------:R-:W-:Y:S01]  /*1be40*/  FFMA.FTZ R183, R134, R5.reuse, -R140 ;  /* 0x0000000586b77223 */ /* 0x080fe2000001088c */
[----:B------:R-:W-:-:S05]  /*1be50*/  FFMA.FTZ R132, R150, R5, -R172 ;  /* 0x0000000596847223 */ /* 0x000fca00000108ac */
[----:B------:R-:W1:Y:S08]  /*1be60*/  MUFU.EX2 R133, R133 ;  /* 0x0000008500857308 */ /* 0x000e700000000800 */
[----:B------:R-:W-:Y:S01]  /*1be70*/  MUFU.EX2 R181, R181 ;  /* 0x000000b500b57308 */ /* 0x000fe20000000800 */
[----:B0-----:R-:W-:-:S07]  /*1be80*/  FADD.FTZ R212, R180, R212 ;  /* 0x000000d4b4d47221 */ /* 0x001fce0000010000 */
[----:B------:R-:W0:Y:S01]  /*1be90*/  MUFU.EX2 R128, R128 ;  /* 0x0000008000807308 */ /* 0x000e220000000800 */
[C---:B-1----:R-:W-:Y:S01]  /*1bea0*/  FADD.FTZ R211, R133.reuse, R211 ;  /* 0x000000d385d37221 */ /* 0x042fe20000010000 */
[----:B------:R-:W-:-:S03]  /*1beb0*/  F2FP.BF16.F32.PACK_AB R197, R133, R197 ;  /* 0x000000c585c5723e */ /* 0x000fc600000010ff */
[----:B------:R-:W-:Y:S01]  /*1bec0*/  FADD.FTZ R211, R199, R211 ;  /* 0x000000d3c7d37221 */ /* 0x000fe20000010000 */
[C---:B------:R-:W-:Y:S02]  /*1bed0*/  F2FP.BF16.F32.PACK_AB R199, R147.reuse, R199 ;  /* 0x000000c793c7723e */ /* 0x040fe400000010ff */
[----:B------:R-:W1:Y:S01]  /*1bee0*/  MUFU.EX2 R182, R182 ;  /* 0x000000b600b67308 */ /* 0x000e620000000800 */
[----:B------:R-:W-:-:S04]  /*1bef0*/  FADD.FTZ R211, R147, R211 ;  /* 0x000000d393d37221 */ /* 0x000fc80000010000 */
[----:B------:R-:W-:Y:S01]  /*1bf00*/  FADD.FTZ R211, R193, R211 ;  /* 0x000000d3c1d37221 */ /* 0x000fe20000010000 */
[C---:B------:R-:W-:Y:S02]  /*1bf10*/  F2FP.BF16.F32.PACK_AB R193, R15.reuse, R193 ;  /* 0x000000c10fc1723e */ /* 0x040fe400000010ff */
[----:B------:R-:W-:Y:S01]  /*1bf20*/  MUFU.EX2 R183, R183 ;  /* 0x000000b700b77308 */ /* 0x000fe20000000800 */
[----:B------:R-:W-:Y:S01]  /*1bf30*/  FADD.FTZ R211, R15, R211 ;  /* 0x000000d30fd37221 */ /* 0x000fe20000010000 */
[C---:B0-----:R-:W-:Y:S01]  /*1bf40*/  FADD.FTZ R212, R128.reuse, R212 ;  /* 0x000000d480d47221 */ /* 0x041fe20000010000 */
[----:B------:R-:W-:Y:S02]  /*1bf50*/  F2FP.BF16.F32.PACK_AB R180, R128, R180 ;  /* 0x000000b480b4723e */ /* 0x000fe400000010ff */
[----:B------:R-:W-:Y:S01]  /*1bf60*/  FADD.FTZ R211, R195, R211 ;  /* 0x000000d3c3d37221 */ /* 0x000fe20000010000 */
[C---:B------:R-:W-:Y:S02]  /*1bf70*/  F2FP.BF16.F32.PACK_AB R195, R137.reuse, R195 ;  /* 0x000000c389c3723e */ /* 0x040fe400000010ff */
[----:B------:R-:W0:Y:S01]  /*1bf80*/  MUFU.EX2 R129, R129 ;  /* 0x0000008100817308 */ /* 0x000e220000000800 */
[----:B------:R-:W-:Y:S01]  /*1bf90*/  FADD.FTZ R211, R137, R211 ;  /* 0x000000d389d37221 */ /* 0x000fe20000010000 */
[----:B-1----:R-:W-:-:S03]  /*1bfa0*/  FADD.FTZ R212, R182, R212 ;  /* 0x000000d4b6d47221 */ /* 0x002fc60000010000 */
[----:B------:R-:W-:Y:S01]  /*1bfb0*/  FADD.FTZ R211, R189, R211 ;  /* 0x000000d3bdd37221 */ /* 0x000fe20000010000 */
[C---:B------:R-:W-:Y:S02]  /*1bfc0*/  F2FP.BF16.F32.PACK_AB R189, R10.reuse, R189 ;  /* 0x000000bd0abd723e */ /* 0x040fe400000010ff */
[----:B------:R-:W1:Y:S01]  /*1bfd0*/  MUFU.EX2 R132, R132 ;  /* 0x0000008400847308 */ /* 0x000e620000000800 */
[----:B------:R-:W-:Y:S01]  /*1bfe0*/  FADD.FTZ R211, R10, R211 ;  /* 0x000000d30ad37221 */ /* 0x000fe20000010000 */
[----:B------:R-:W-:-:S03]  /*1bff0*/  IMAD.MOV.U32 R10, RZ, RZ, R219 ;  /* 0x000000ffff0a7224 */ /* 0x000fc600078e00db */
[----:B------:R-:W-:Y:S01]  /*1c000*/  FADD.FTZ R211, R191, R211 ;  /* 0x000000d3bfd37221 */ /* 0x000fe20000010000 */
[C---:B------:R-:W-:Y:S02]  /*1c010*/  F2FP.BF16.F32.PACK_AB R191, R11.reuse, R191 ;  /* 0x000000bf0bbf723e */ /* 0x040fe400000010ff */
[----:B------:R-:W2:Y:S01]  /*1c020*/  MUFU.EX2 R120, R120 ;  /* 0x0000007800787308 */ /* 0x000ea20000000800 */
[----:B------:R-:W-:Y:S01]  /*1c030*/  FADD.FTZ R211, R11, R211 ;  /* 0x000000d30bd37221 */ /* 0x000fe20000010000 */
[C---:B0-----:R-:W-:Y:S01]  /*1c040*/  FADD.FTZ R212, R129.reuse, R212 ;  /* 0x000000d481d47221 */ /* 0x041fe20000010000 */
[----:B------:R-:W-:Y:S01]  /*1c050*/  F2FP.BF16.F32.PACK_AB R182, R129, R182 ;  /* 0x000000b681b6723e */ /* 0x000fe200000010ff */
[----:B------:R-:W-:Y:S02]  /*1c060*/  IMAD.MOV.U32 R11, RZ, RZ, R218 ;  /* 0x000000ffff0b7224 */ /* 0x000fe400078e00da */
[----:B------:R-:W-:Y:S01]  /*1c070*/  FADD.FTZ R211, R185, R211 ;  /* 0x000000d3b9d37221 */ /* 0x000fe20000010000 */
[----:B------:R-:W-:-:S04]  /*1c080*/  FADD.FTZ R212, R9, R212 ;  /* 0x000000d409d47221 */ /* 0x000fc80000010000 */
[----:B-1----:R-:W-:-:S04]  /*1c090*/  FADD.FTZ R212, R132, R212 ;  /* 0x000000d484d47221 */ /* 0x002fc80000010000 */
[----:B------:R-:W-:-:S04]  /*1c0a0*/  FADD.FTZ R212, R124, R212 ;  /* 0x000000d47cd47221 */ /* 0x000fc80000010000 */
[----:B------:R-:W-:Y:S01]  /*1c0b0*/  FADD.FTZ R212, R8, R212 ;  /* 0x000000d408d47221 */ /* 0x000fe20000010000 */
[----:B------:R-:W-:Y:S02]  /*1c0c0*/  WARPGROUP.DEPBAR.LE gsb0, 0x0 ;  /* 0x00008000000079c5 */ /* 0x000fe40000010000 */
[----:B------:R0:W-:Y:S01]  /*1c0d0*/  @!P1 SYNCS.ARRIVE.TRANS64.RED.A1T0 RZ, [R12+URZ], RZ ;  /* 0x000000ff0cff99a7 */ /* 0x0001e2000810043f */
[----:B------:R-:W-:Y:S01]  /*1c0e0*/  F2FP.BF16.F32.PACK_AB R176, R132, R9 ;  /* 0x0000000984b0723e */ /* 0x000fe200000010ff */
[----:B------:R-:W-:Y:S01]  /*1c0f0*/  IMAD.MOV.U32 R9, RZ, RZ, R4 ;  /* 0x000000ffff097224 */ /* 0x000fe200078e0004 */
[----:B------:R-:W-:Y:S01]  /*1c100*/  F2FP.BF16.F32.PACK_AB R178, R8, R124 ;  /* 0x0000007c08b2723e */ /* 0x000fe200000010ff */
[----:B------:R-:W-:Y:S01]  /*1c110*/  IMAD.MOV.U32 R8, RZ, RZ, R6 ;  /* 0x000000ffff087224 */ /* 0x000fe200078e0006 */
[----:B------:R-:W-:Y:S02]  /*1c120*/  F2FP.BF16.F32.PACK_AB R177, R123, R125 ;  /* 0x0000007d7bb1723e */ /* 0x000fe400000010ff */
[----:B--2---:R-:W-:Y:S01]  /*1c130*/  F2FP.BF16.F32.PACK_AB R179, R120, R126 ;  /* 0x0000007e78b3723e */ /* 0x004fe200000010ff */
[-CC-:B0-----:R-:W-:Y:S01]  /*1c140*/  FFMA.FTZ R12, R139, R5.reuse, -R140.reuse ;  /* 0x000000058b0c7223 */ /* 0x181fe2000001088c */
[----:B------:R0:W-:Y:S05]  /*1c150*/  @!P1 SYNCS.ARRIVE.TRANS64.RED.A1T0 RZ, [R13+URZ], RZ ;  /* 0x000000ff0dff99a7 */ /* 0x0001ea000810043f */
[----:B------:R-:W1:Y:S01]  /*1c160*/  MUFU.EX2 R12, R12 ;  /* 0x0000000c000c7308 */ /* 0x000e620000000800 */
[----:B0-----:R-:W-:-:S07]  /*1c170*/  FFMA.FTZ R13, R143, R5, -R140 ;  /* 0x000000058f0d7223 */ /* 0x001fce000001088c */
[----:B------:R-:W0:Y:S01]  /*1c180*/  MUFU.EX2 R13, R13 ;  /* 0x0000000d000d7308 */ /* 0x000e220000000800 */
[C---:B-1----:R-:W-:Y:S01]  /*1c190*/  FADD.FTZ R211, R12.reuse, R211 ;  /* 0x000000d30cd37221 */ /* 0x042fe20000010000 */
[----:B------:R-:W-:-:S03]  /*1c1a0*/  F2FP.BF16.F32.PACK_AB R185, R12, R185 ;  /* 0x000000b90cb9723e */ /* 0x000fc600000010ff */
[----:B------:R-:W-:-:S04]  /*1c1b0*/  FADD.FTZ R211, R187, R211 ;  /* 0x000000d3bbd37221 */ /* 0x000fc80000010000 */
[C---:B0-----:R-:W-:Y:S01]  /*1c1c0*/  FADD.FTZ R211, R13.reuse, R211 ;  /* 0x000000d30dd37221 */ /* 0x041fe20000010000 */
[----:B------:R-:W-:-:S03]  /*1c1d0*/  F2FP.BF16.F32.PACK_AB R187, R13, R187 ;  /* 0x000000bb0dbb723e */ /* 0x000fc600000010ff */
[----:B------:R-:W-:Y:S01]  /*1c1e0*/  FADD.FTZ R211, R181, R211 ;  /* 0x000000d3b5d37221 */ /* 0x000fe20000010000 */
[----:B------:R-:W-:-:S03]  /*1c1f0*/  F2FP.BF16.F32.PACK_AB R181, R122, R181 ;  /* 0x000000b57ab5723e */ /* 0x000fc600000010ff */
[----:B------:R-:W-:-:S04]  /*1c200*/  FADD.FTZ R211, R122, R211 ;  /* 0x000000d37ad37221 */ /* 0x000fc80000010000 */
[----:B------:R-:W-:Y:S01]  /*1c210*/  FADD.FTZ R211, R183, R211 ;  /* 0x000000d3b7d37221 */ /* 0x000fe20000010000 */
[----:B------:R-:W-:-:S03]  /*1c220*/  F2FP.BF16.F32.PACK_AB R183, R135, R183 ;  /* 0x000000b787b7723e */ /* 0x000fc600000010ff */
[----:B------:R-:W-:-:S04]  /*1c230*/  FADD.FTZ R211, R135, R211 ;  /* 0x000000d387d37221 */ /* 0x000fc80000010000 */
[----:B------:R-:W-:-:S04]  /*1c240*/  FADD.FTZ R211, R125, R211 ;  /* 0x000000d37dd37221 */ /* 0x000fc80000010000 */
[----:B------:R-:W-:-:S04]  /*1c250*/  FADD.FTZ R211, R123, R211 ;  /* 0x000000d37bd37221 */ /* 0x000fc80000010000 */
[----:B------:R-:W-:-:S04]  /*1c260*/  FADD.FTZ R211, R126, R211 ;  /* 0x000000d37ed37221 */ /* 0x000fc80000010000 */
[----:B------:R-:W-:Y:S01]  /*1c270*/  FADD.FTZ R211, R120, R211 ;  /* 0x000000d378d37221 */ /* 0x000fe20000010000 */
[----:B------:R-:W-:Y:S06]  /*1c280*/  @P2 BRA `(.L_x_3826) ;  /* 0xffffffa800ec2947 */ /* 0x000fec000383ffff */
.L_x_3815:
[----:B------:R-:W-:Y:S05]  /*1c290*/  BSYNC B0 ;  /* 0x0000000000007941 */ /* 0x000fea0003800000 */
.L_x_3814:
        /* <DEDUP_REMOVED lines=99> */
.L_x_3827:
[----:B------:R-:W-:Y:S01]  /*1c8d0*/  IMAD R0, R218, 0x8, R2 ;  /* 0x00000008da007824 */ /* 0x000fe200078e0202 */
[----:B------:R-:W-:-:S04]  /*1c8e0*/  SHF.L.U32 R3, R219, 0x1f, RZ ;  /* 0x0000001fdb037819 */ /* 0x000fc800000006ff */
[----:B------:R0:W1:Y:S01]  /*1c8f0*/  SYNCS.PHASECHK.TRANS64.TRYWAIT P2, [R0+URZ+0x36850], R3 ;  /* 0x03685003000075a7 */ /* 0x000062000804017f */
[----:B------:R-:W-:Y:S05]  /*1c900*/  @!P0 BRA `(.L_x_3828) ;  /* 0x0000000000048947 */ /* 0x000fea0003800000 */
[----:B------:R-:W-:Y:S01]  /*1c910*/  BPT.TRAP 0x1 ;  /* 0x000000040000795c */ /* 0x000fe20000300000 */
.L_x_3828:
[----:B------:R-:W-:Y:S01]  /*1c920*/  VIADD R2, R2, 0x400 ;  /* 0x0000040002027836 */ /* 0x000fe20000000000 */
[----:B------:R-:W-:Y:S04]  /*1c930*/  BSSY B0, `(.L_x_3829) ;  /* 0x0000008000007945 */ /* 0x000fe80003800000 */
[----:B------:R-:W-:-:S04]  /*1c940*/  SHF.R.U32.HI R2, RZ, 0x4, R2 ;  /* 0x00000004ff027819 */ /* 0x000fc80000011602 */
[----:B------:R-:W-:-:S04]  /*1c950*/  LOP3.LUT R2, R2, 0x3fff, RZ, 0xc0, !PT ;  /* 0x00003fff02027812 */ /* 0x000fc800078ec0ff */
[----:B------:R-:W-:-:S05]  /*1c960*/  LOP3.LUT R7, R2, 0x3800000, RZ, 0xfc, !PT ;  /* 0x0380000002077812 */ /* 0x000fca00078efcff */
[----:B------:R-:W-:Y:S01]  /*1c970*/  IMAD R7, R218, 0xa80, R7 ;  /* 0x00000a80da077824 */ /* 0x000fe200078e0207 */
[----:B-1----:R-:W-:Y:S06]  /*1c980*/  @P2 BRA `(.L_x_3830) ;  /* 0x0000000000082947 */ /* 0x002fec0003800000 */
[----:B------:R-:W1:Y:S02]  /*1c990*/  SYNCS.PHASECHK.TRANS64.TRYWAIT P0, [R0+URZ+0x36850], R3 ;  /* 0x03685003000075a7 */ /* 0x000e64000800017f */
[----:B-1----:R-:W-:Y:S05]  /*1c9a0*/  @!P0 BRA `(.L_x_3831) ;  /* 0x000000d400508947 */ /* 0x002fea0003800000 */
.L_x_3830:
[----:B------:R-:W-:Y:S05]  /*1c9b0*/  BSYNC B0 ;  /* 0x0000000000007941 */ /* 0x000fea0003800000 */
.L_x_3829:
[----:B------:R-:W-:Y:S01]  /*1c9c0*/  IMAD.MOV.U32 R2, RZ, RZ, R7 ;  /* 0x000000ffff027224 */ /* 0x000fe200078e0007 */
[----:B------:R-:W-:Y:S01]  /*1c9d0*/  WARPGROUP.ARRIVE ;  /* 0x00000000000079c5 */ /* 0x000fe20000000000 */
[----:B01----:R-:W-:Y:S02]  /*1c9e0*/  IMAD.MOV.U32 R3, RZ, RZ, 0x40000040 ;  /* 0x40000040ff037424 */ /* 0x003fe400078e00ff */
[----:B------:R-:W-:Y:S01]  /*1c9f0*/  VIADD R218, R218, 0x1 ;  /* 0x00000001dada7836 */ /* 0x000fe20000000000 */
[----:B------:R-:W-:Y:S01]  /*1ca00*/  R2UR UR6, R2 ;  /* 0x00000000020672ca */ /* 0x000fe200000e0000 */
[----:B------:R-:W-:Y:S01]  /*1ca10*/  VIADD R2, R7, 0x80 ;  /* 0x0000008007027836 */ /* 0x000fe20000000000 */
[----:B------:R-:W-:Y:S01]  /*1ca20*/  R2UR UR7, R3 ;  /* 0x00000000030772ca */ /* 0x000fe200000e0000 */
[----:B------:R-:W-:Y:S01]  /*1ca30*/  IMAD.MOV.U32 R3, RZ, RZ, 0x40000040 ;  /* 0x40000040ff037424 */ /* 0x000fe200078e00ff */
[----:B------:R-:W-:Y:S01]  /*1ca40*/  ISETP.NE.AND P2, PT, R218, 0x2, PT ;  /* 0x00000002da00780c */ /* 0x000fe20003f45270 */
[----:B------:R-:W-:-:S03]  /*1ca50*/  VIADD R228, R228, 0x1 ;  /* 0x00000001e4e47836 */ /* 0x000fc60000000000 */
[----:B------:R-:W-:-:S07]  /*1ca60*/  SEL R218, R218, RZ, P2 ;  /* 0x000000ffdada7207 */ /* 0x000fce0001000000 */
        /* <DEDUP_REMOVED lines=36> */
[----:B------:R-:W-:Y:S02]  /*1ccb0*/  R2UR UR6, R2 ;  /* 0x00000000020672ca */ /* 0x000fe400000e0000 */
[----:B------:R-:W-:Y:S01]  /*1ccc0*/  R2UR UR7, R3 ;  /* 0x00000000030772ca */ /* 0x000fe200000e0000 */
[----:B------:R-:W0:Y:S04]  /*1ccd0*/  SHFL.BFLY PT, R2, R211, 0x2, 0x1f ;  /* 0x0c401f00d3027f89 */ /* 0x000e2800000e0000 */
[----:B------:R-:W1:Y:S01]  /*1cce0*/  SHFL.BFLY PT, R3, R212, 0x2, 0x1f ;  /* 0x0c401f00d4037f89 */ /* 0x000e6200000e0000 */
[----:B0-----:R-:W-:Y:S01]  /*1ccf0*/  FADD.FTZ R8, R2, R211 ;  /* 0x000000d302087221 */ /* 0x001fe20000010000 */
[----:B-1----:R-:W-:-:S04]  /*1cd00*/  FADD.FTZ R3, R3, R212 ;  /* 0x000000d403037221 */ /* 0x002fc80000010000 */
[----:B------:R-:W0:Y:S04]  /*1cd10*/  SHFL.BFLY PT, R7, R8, 0x1, 0x1f ;  /* 0x0c201f0008077f89 */ /* 0x000e2800000e0000 */
[----:B------:R-:W1:Y:S01]  /*1cd20*/  SHFL.BFLY PT, R2, R3, 0x1, 0x1f ;  /* 0x0c201f0003027f89 */ /* 0x000e6200000e0000 */
[----:B0-----:R-:W-:Y:S01]  /*1cd30*/  FADD.FTZ R13, R8, R7 ;  /* 0x00000007080d7221 */ /* 0x001fe20000010000 */
[----:B------:R-:W-:Y:S02]  /*1cd40*/  @!P1 VIADD R8, R0, 0x36860 ;  /* 0x0003686000089836 */ /* 0x000fe40000000000 */
[----:B------:R-:W-:Y:S02]  /*1cd50*/  IMAD.MOV.U32 R7, RZ, RZ, RZ ;  /* 0x000000ffff077224 */ /* 0x000fe400078e00ff */
[----:B-1----:R-:W-:Y:S01]  /*1cd60*/  FADD.FTZ R12, R3, R2 ;  /* 0x00000002030c7221 */ /* 0x002fe20000010000 */
[----:B------:R-:W-:Y:S01]  /*1cd70*/  FSETP.NE.FTZ.AND P3, PT, R13, RZ, PT ;  /* 0x000000ff0d00720b */ /* 0x000fe20003f75000 */
[----:B------:R-:W-:Y:S01]  /*1cd80*/  IMAD.MOV.U32 R3, RZ, RZ, -0x800000 ;  /* 0xff800000ff037424 */ /* 0x000fe200078e00ff */
[----:B------:R-:W-:Y:S01]  /*1cd90*/  SEL R2, RZ, 0x1, P2 ;  /* 0x00000001ff027807 */ /* 0x000fe20001000000 */
[----:B------:R-:W-:Y:S01]  /*1cda0*/  IMAD.MOV.U32 R0, RZ, RZ, -0x800000 ;  /* 0xff800000ff007424 */ /* 0x000fe200078e00ff */
[----:B------:R-:W-:-:S02]  /*1cdb0*/  FSETP.NE.FTZ.AND P0, PT, R12, RZ, PT ;  /* 0x000000ff0c00720b */ /* 0x000fc40003f15000 */
[----:B------:R-:W-:Y:S01]  /*1cdc0*/  LOP3.LUT R219, R219, R2, RZ, 0x3c, !PT ;  /* 0x00000002dbdb7212 */ /* 0x000fe200078e3cff */
[----:B------:R-:W-:Y:S01]  /*1cdd0*/  IMAD.MOV.U32 R2, RZ, RZ, RZ ;  /* 0x000000ffff027224 */ /* 0x000fe200078e00ff */
[----:B------:R-:W-:-:S05]  /*1cde0*/  @!P1 PRMT R8, RZ, 0x654, R8 ;  /* 0x00000654ff089816 */ /* 0x000fca0000000008 */
[----:B------:R-:W0:Y:S01]  /*1cdf0*/  @P3 MUFU.LG2 R11, R13 ;  /* 0x0000000d000b3308 */ /* 0x000e220000000c00 */
[----:B------:R-:W-:-:S03]  /*1ce00*/  @P3 FMUL.FTZ R14, R5, 0.69314718246459960938 ;  /* 0x3f317218050e3820 */ /* 0x000fc60000410000 */
[----:B------:R-:W-:-:S04]  /*1ce10*/  @P0 FMUL.FTZ R9, R5, 0.69314718246459960938 ;  /* 0x3f31721805090820 */ /* 0x000fc80000410000 */
[----:B------:R-:W1:Y:S08]  /*1ce20*/  @P0 MUFU.LG2 R10, R12 ;  /* 0x0000000c000a0308 */ /* 0x000e700000000c00 */
[----:B------:R-:W2:Y:S01]  /*1ce30*/  @P0 MUFU.RCP R7, R12 ;  /* 0x0000000c00070308 */ /* 0x000ea20000001000 */
[----:B0-----:R-:W-:-:S04]  /*1ce40*/  @P3 FMUL.FTZ R11, R11, 0.69314718246459960938 ;  /* 0x3f3172180b0b3820 */ /* 0x001fc80000410000 */
[----:B------:R-:W-:-:S03]  /*1ce50*/  @P3 FFMA.FTZ R0, R14, R6, R11 ;  /* 0x000000060e003223 */ /* 0x000fc6000001000b */
[----:B------:R-:W0:Y:S01]  /*1ce60*/  @P3 MUFU.RCP R2, R13 ;  /* 0x0000000d00023308 */ /* 0x000e220000001000 */
[----:B-1----:R-:W-:-:S04]  /*1ce70*/  @P0 FMUL.FTZ R10, R10, 0.69314718246459960938 ;  /* 0x3f3172180a0a0820 */ /* 0x002fc80000410000 */
[----:B------:R-:W-:Y:S01]  /*1ce80*/  @P0 FFMA.FTZ R3, R9, R4, R10 ;  /* 0x0000000409030223 */ /* 0x000fe2000001000a */
[----:B------:R-:W-:Y:S01]  /*1ce90*/  PLOP3.LUT P0, PT, PT, PT, PT, 0x8, 0x0 ;  /* 0x000000000000781c */ /* 0x000fe20003f0e170 */
[----:B------:R-:W-:Y:S02]  /*1cea0*/  WARPGROUP.DEPBAR.LE gsb0, 0x0 ;  /* 0x00008000000079c5 */ /* 0x000fe40000010000 */
[----:B------:R-:W-:-:S06]  /*1ceb0*/  WARPGROUP.ARRIVE ;  /* 0x00000000000079c5 */ /* 0x000fcc0000000000 */
        /* <DEDUP_REMOVED lines=99> */
.L_x_3757:
        /* <DEDUP_REMOVED lines=10> */
[----:B------:R-:W-:Y:S01]  /*1d590*/  ULDC.64 UR6, c[0x0][0xc00] ;  /* 0x0003000000067ab9 */ /* 0x000fe20000000a00 */
[----:B------:R-:W-:Y:S01]  /*1d5a0*/  ULDC.64 UR4, c[0x0][0xc08] ;  /* 0x0003020000047ab9 */ /* 0x000fe20000000a00 */
[----:B------:R-:W3:Y:S01]  /*1d5b0*/  S2R R5, SR_SWINHI ;  /* 0x0000000000057919 */ /* 0x000ee20000002f00 */
[----:B------:R-:W4:Y:S04]  /*1d5c0*/  LDL.LU R142, [R1+0x6c] ;  /* 0x00006c00018e7983 */ /* 0x000f280000300800 */
[----:B------:R-:W4:Y:S01]  /*1d5d0*/  LDL R141, [R1+0x78] ;  /* 0x00007800018d7983 */ /* 0x000f220000100800 */
[----:B------:R-:W-:Y:S02]  /*1d5e0*/  MOV R134, R2 ;  /* 0x0000000200867202 */ /* 0x000fe40000000f00 */
[----:B---3--:R-:W-:Y:S01]  /*1d5f0*/  MOV R135, R5 ;  /* 0x0000000500877202 */ /* 0x008fe20000000f00 */
[----:B------:R-:W-:Y:S02]  /*1d600*/  BAR.SYNC.DEFER_BLOCKING 0x1, 0x100 ;  /* 0x0044000000007b1d */ /* 0x000fe40000010000 */
[----:B--2---:R-:W-:-:S03]  /*1d610*/  IMAD.WIDE R4, R4, 0x2, R134 ;  /* 0x0000000204047825 */ /* 0x004fc600078e0286 */
[C---:B------:R-:W-:Y:S02]  /*1d620*/  IADD3 R12, P1, R4.reuse, 0x40, RZ ;  /* 0x00000040040c7810 */ /* 0x040fe40007f3e0ff */
[C---:B------:R-:W-:Y:S02]  /*1d630*/  IADD3 R14, P6, R4.reuse, 0x60, RZ ;  /* 0x00000060040e7810 */ /* 0x040fe40007fde0ff */
[----:B------:R-:W-:Y:S02]  /*1d640*/  IADD3 R80, P5, R4, 0x4000, RZ ;  /* 0x0000400004507810 */ /* 0x000fe40007fbe0ff */
[----:B------:R-:W-:Y:S02]  /*1d650*/  LOP3.LUT R95, R12, 0x380, RZ, 0xc0, !PT ;  /* 0x000003800c5f7812 */ /* 0x000fe400078ec0ff */
[----:B------:R-:W-:Y:S02]  /*1d660*/  LOP3.LUT R82, R14, 0x380, RZ, 0xc0, !PT ;  /* 0x000003800e527812 */ /* 0x000fe400078ec0ff */
[----:B------:R-:W-:-:S02]  /*1d670*/  IADD3 R10, P2, R4, 0x20, RZ ;  /* 0x00000020040a7810 */ /* 0x000fc40007f5e0ff */
[----:B------:R-:W-:Y:S02]  /*1d680*/  LOP3.LUT R88, R80, 0x380, RZ, 0xc0, !PT ;  /* 0x0000038050587812 */ /* 0x000fe400078ec0ff */
[----:B------:R-:W-:Y:S02]  /*1d690*/  SHF.R.U64 R95, R95, 0x3, RZ ;  /* 0x000000035f5f7819 */ /* 0x000fe400000012ff */
[----:B------:R-:W-:Y:S02]  /*1d6a0*/  IADD3 R6, P0, R4, 0x4020, RZ ;  /* 0x0000402004067810 */ /* 0x000fe40007f1e0ff */
[----:B------:R-:W-:Y:S01]  /*1d6b0*/  SHF.R.U64 R82, R82, 0x3, RZ ;  /* 0x0000000352527819 */ /* 0x000fe200000012ff */
[----:B------:R-:W-:Y:S01]  /*1d6c0*/  IMAD.X R11, RZ, RZ, R5, P2 ;  /* 0x000000ffff0b7224 */ /* 0x000fe200010e0605 */
[----:B------:R-:W-:Y:S02]  /*1d6d0*/  IADD3 R86, P3, R4, 0x4060, RZ ;  /* 0x0000406004567810 */ /* 0x000fe40007f7e0ff */
[----:B------:R-:W-:-:S02]  /*1d6e0*/  SHF.R.U64 R88, R88, 0x3, RZ ;  /* 0x0000000358587819 */ /* 0x000fc400000012ff */
[C---:B------:R-:W-:Y:S02]  /*1d6f0*/  LOP3.LUT R9, R4.reuse, 0x380, RZ, 0xc0, !PT ;  /* 0x0000038004097812 */ /* 0x040fe400078ec0ff */
[----:B------:R-:W-:Y:S02]  /*1d700*/  IADD3 R7, P2, R4, 0x8000, RZ ;  /* 0x0000800004077810 */ /* 0x000fe40007f5e0ff */
[----:B------:R-:W-:Y:S02]  /*1d710*/  LOP3.LUT R12, R95, R12, RZ, 0x3c, !PT ;  /* 0x0000000c5f0c7212 */ /* 0x000fe400078e3cff */
[----:B------:R-:W-:Y:S02]  /*1d720*/  LOP3.LUT R14, R82, R14, RZ, 0x3c, !PT ;  /* 0x0000000e520e7212 */ /* 0x000fe400078e3cff */
[----:B------:R-:W-:Y:S02]  /*1d730*/  LOP3.LUT R95, R6, 0x380, RZ, 0xc0, !PT ;  /* 0x00000380065f7812 */ /* 0x000fe400078ec0ff */
[----:B------:R-:W-:-:S02]  /*1d740*/  LOP3.LUT R82, R86, 0x380, RZ, 0xc0, !PT ;  /* 0x0000038056527812 */ /* 0x000fc400078ec0ff */
[----:B------:R-:W-:Y:S01]  /*1d750*/  LOP3.LUT R80, R88, R80, RZ, 0x3c, !PT ;  /* 0x0000005058507212 */ /* 0x000fe200078e3cff */
[--C-:B------:R-:W-:Y:S01]  /*1d760*/  IMAD.X R13, RZ, RZ, R5.reuse, P1 ;  /* 0x000000ffff0d7224 */ /* 0x100fe200008e0605 */
[----:B------:R-:W-:Y:S02]  /*1d770*/  SHF.R.U64 R9, R9, 0x3, RZ ;  /* 0x0000000309097819 */ /* 0x000fe400000012ff */
[----:B------:R-:W-:Y:S01]  /*1d780*/  LOP3.LUT R88, R7, 0x380, RZ, 0xc0, !PT ;  /* 0x0000038007587812 */ /* 0x000fe200078ec0ff */
[--C-:B------:R-:W-:Y:S01]  /*1d790*/  IMAD.X R15, RZ, RZ, R5.reuse, P6 ;  /* 0x000000ffff0f7224 */ /* 0x100fe200030e0605 */
[C---:B------:R-:W-:Y:S01]  /*1d7a0*/  IADD3 R84, P4, R4.reuse, 0x4040, RZ ;  /* 0x0000404004547810 */ /* 0x040fe20007f9e0ff */
[----:B------:R-:W-:Y:S01]  /*1d7b0*/  IMAD.X R81, RZ, RZ, R5, P5 ;  /* 0x000000ffff517224 */ /* 0x000fe200028e0605 */
[----:B------:R-:W-:Y:S02]  /*1d7c0*/  SHF.R.U64 R95, R95, 0x3, RZ ;  /* 0x000000035f5f7819 */ /* 0x000fe400000012ff */
[----:B------:R-:W-:-:S02]  /*1d7d0*/  IADD3 R8, P1, R4, 0x8020, RZ ;  /* 0x0000802004087810 */ /* 0x000fc40007f3e0ff */
[----:B------:R-:W-:Y:S02]  /*1d7e0*/  SHF.R.U64 R139, R82, 0x3, RZ ;  /* 0x00000003528b7819 */ /* 0x000fe400000012ff */
[C---:B------:R-:W-:Y:S02]  /*1d7f0*/  IADD3 R92, P6, R4.reuse, 0x8040, RZ ;  /* 0x00008040045c7810 */ /* 0x040fe40007fde0ff */
[----:B------:R-:W-:Y:S02]  /*1d800*/  IADD3 R94, P5, R4, 0x8060, RZ ;  /* 0x00008060045e7810 */ /* 0x000fe40007fbe0ff */
[----:B------:R-:W-:Y:S02]  /*1d810*/  LOP3.LUT R4, R9, R4, RZ, 0x3c, !PT ;  /* 0x0000000409047212 */ /* 0x000fe400078e3cff */
[----:B------:R-:W-:Y:S02]  /*1d820*/  LOP3.LUT R90, R10, 0x380, RZ, 0xc0, !PT ;  /* 0x000003800a5a7812 */ /* 0x000fe400078ec0ff */
[----:B------:R-:W-:-:S02]  /*1d830*/  SHF.R.U64 R88, R88, 0x3, RZ ;  /* 0x0000000358587819 */ /* 0x000fc400000012ff */
[----:B------:R-:W-:Y:S02]  /*1d840*/  LOP3.LUT R137, R84, 0x380, RZ, 0xc0, !PT ;  /* 0x0000038054897812 */ /* 0x000fe400078ec0ff */
[----:B------:R-:W-:Y:S02]  /*1d850*/  LOP3.LUT R82, R95, R6, RZ, 0x3c, !PT ;  /* 0x000000065f527212 */ /* 0x000fe400078e3cff */
[----:B------:R-:W-:Y:S02]  /*1d860*/  LOP3.LUT R86, R139, R86, RZ, 0x3c, !PT ;  /* 0x000000568b567212 */ /* 0x000fe400078e3cff */
[----:B------:R-:W-:Y:S01]  /*1d870*/  LOP3.LUT R95, R8, 0x380, RZ, 0xc0, !PT ;  /* 0x00000380085f7812 */ /* 0x000fe200078ec0ff */
[--C-:B------:R-:W-:Y:S01]  /*1d880*/  IMAD.X R83, RZ, RZ, R5.reuse, P0 ;  /* 0x000000ffff537224 */ /* 0x100fe200000e0605 */
[----:B------:R-:W-:Y:S01]  /*1d890*/  LOP3.LUT R139, R94, 0x380, RZ, 0xc0, !PT ;  /* 0x000003805e8b7812 */ /* 0x000fe200078ec0ff */
[--C-:B------:R-:W-:Y:S01]  /*1d8a0*/  IMAD.X R85, RZ, RZ, R5.reuse, P4 ;  /* 0x000000ffff557224 */ /* 0x100fe200020e0605 */
[----:B------:R-:W-:Y:S01]  /*1d8b0*/  SHF.R.U64 R90, R90, 0x3, RZ ;  /* 0x000000035a5a7819 */ /* 0x000fe200000012ff */
[--C-:B------:R-:W-:Y:S01]  /*1d8c0*/  IMAD.X R87, RZ, RZ, R5.reuse, P3 ;  /* 0x000000ffff577224 */ /* 0x100fe200018e0605 */
[----:B------:R-:W-:Y:S01]  /*1d8d0*/  LOP3.LUT R88, R88, R7, RZ, 0x3c, !PT ;  /* 0x0000000758587212 */ /* 0x000fe200078e3cff */
[--C-:B------:R-:W-:Y:S01]  /*1d8e0*/  IMAD.X R89, RZ, RZ, R5.reuse, P2 ;  /* 0x000000ffff597224 */ /* 0x100fe200010e0605 */
[----:B------:R-:W-:Y:S01]  /*1d8f0*/  MOV R138, R4 ;  /* 0x00000004008a7202 */ /* 0x000fe20000000f00 */
[--C-:B------:R-:W-:Y:S01]  /*1d900*/  IMAD.X R91, RZ, RZ, R5.reuse, P1 ;  /* 0x000000ffff5b7224 */ /* 0x100fe200008e0605 */
[----:B------:R-:W-:Y:S01]  /*1d910*/  SHF.R.U64 R137, R137, 0x3, RZ ;  /* 0x0000000389897819 */ /* 0x000fe200000012ff */
[--C-:B------:R-:W-:Y:S01]  /*1d920*/  IMAD.X R93, RZ, RZ, R5.reuse, P6 ;  /* 0x000000ffff5d7224 */ /* 0x100fe200030e0605 */
[----:B------:R-:W-:Y:S01]  /*1d930*/  F2FP.BF16.F32.PACK_AB R4, R25, R24 ;  /* 0x000000181904723e */ /* 0x000fe200000010ff */
[----:B------:R-:W-:Y:S01]  /*1d940*/  IMAD.X R9, RZ, RZ, R5, P5 ;  /* 0x000000ffff097224 */ /* 0x000fe200028e0605 */
[----:B------:R-:W-:-:S02]  /*1d950*/  F2FP.BF16.F32.PACK_AB R5, R27, R26 ;  /* 0x0000001a1b05723e */ /* 0x000fc400000010ff */
[----:B------:R-:W-:Y:S02]  /*1d960*/  F2FP.BF16.F32.PACK_AB R6, R29, R28 ;  /* 0x0000001c1d06723e */ /* 0x000fe400000010ff */
[----:B------:R-:W-:Y:S02]  /*1d970*/  F2FP.BF16.F32.PACK_AB R7, R31, R30 ;  /* 0x0000001e1f07723e */ /* 0x000fe400000010ff */
[----:B------:R-:W-:Y:S02]  /*1d980*/  SHF.R.U64 R95, R95, 0x3, RZ ;  /* 0x000000035f5f7819 */ /* 0x000fe400000012ff */
[----:B------:R-:W-:Y:S02]  /*1d990*/  SHF.R.U64 R139, R139, 0x3, RZ ;  /* 0x000000038b8b7819 */ /* 0x000fe400000012ff */
[----:B------:R-:W-:Y:S01]  /*1d9a0*/  LOP3.LUT R10, R90, R10, RZ, 0x3c, !PT ;  /* 0x0000000a5a0a7212 */ /* 0x000fe200078e3cff */
[----:B------:R2:W-:Y:S01]  /*1d9b0*/  STSM.16.M88.4 [R138], R4 ;  /* 0x000000048a007844 */ /* 0x0005e20000000200 */
[----:B------:R-:W-:-:S02]  /*1d9c0*/  LOP3.LUT R84, R137, R84, RZ, 0x3c, !PT ;  /* 0x0000005489547212 */ /* 0x000fc400078e3cff */
[----:B------:R-:W-:Y:S02]  /*1d9d0*/  LOP3.LUT R90, R95, R8, RZ, 0x3c, !PT ;  /* 0x000000085f5a7212 */ /* 0x000fe400078e3cff */
[----:B------:R-:W-:Y:S02]  /*1d9e0*/  LOP3.LUT R8, R139, R94, RZ, 0x3c, !PT ;  /* 0x0000005e8b087212 */ /* 0x000fe400078e3cff */
[----:B------:R-:W-:Y:S02]  /*1d9f0*/  MOV R10, R10 ;  /* 0x0000000a000a7202 */ /* 0x000fe40000000f00 */
[----:B------:R-:W-:Y:S02]  /*1da00*/  MOV R94, R80 ;  /* 0x00000050005e7202 */ /* 0x000fe40000000f00 */
[----:B------:R-:W-:Y:S02]  /*1da10*/  MOV R95, R82 ;  /* 0x00000052005f7202 */ /* 0x000fe40000000f00 */
[----:B------:R-:W-:-:S02]  /*1da20*/  MOV R139, R84 ;  /* 0x00000054008b7202 */ /* 0x000fc40000000f00 */
[----:B--2---:R-:W-:Y:S02]  /*1da30*/  MOV R4, R12 ;  /* 0x0000000c00047202 */ /* 0x004fe40000000f00 */
[----:B------:R-:W-:Y:S02]  /*1da40*/  MOV R5, R14 ;  /* 0x0000000e00057202 */ /* 0x000fe40000000f00 */
[----:B------:R-:W-:Y:S02]  /*1da50*/  F2FP.BF16.F32.PACK_AB R12, R33, R32 ;  /* 0x00000020210c723e */ /* 0x000fe400000010ff */
[----:B------:R-:W-:Y:S02]  /*1da60*/  F2FP.BF16.F32.PACK_AB R13, R35, R34 ;  /* 0x00000022230d723e */ /* 0x000fe400000010ff */
[----:B------:R-:W-:Y:S02]  /*1da70*/  F2FP.BF16.F32.PACK_AB R14, R37, R36 ;  /* 0x00000024250e723e */ /* 0x000fe400000010ff */
[----:B------:R-:W-:-:S02]  /*1da80*/  F2FP.BF16.F32.PACK_AB R15, R39, R38 ;  /* 0x00000026270f723e */ /* 0x000fc400000010ff */
[----:B------:R-:W-:Y:S02]  /*1da90*/  MOV R140, R86 ;  /* 0x00000056008c7202 */ /* 0x000fe40000000f00 */
[----:B------:R-:W-:Y:S02]  /*1daa0*/  F2FP.BF16.F32.PACK_AB R80, R41, R40 ;  /* 0x000000282950723e */ /* 0x000fe400000010ff */
[----:B------:R-:W-:Y:S02]  /*1dab0*/  F2FP.BF16.F32.PACK_AB R81, R43, R42 ;  /* 0x0000002a2b51723e */ /* 0x000fe400000010ff */
[----:B------:R-:W-:Y:S02]  /*1dac0*/  F2FP.BF16.F32.PACK_AB R82, R45, R44 ;  /* 0x0000002c2d52723e */ /* 0x000fe400000010ff */
[----:B------:R-:W-:Y:S02]  /*1dad0*/  F2FP.BF16.F32.PACK_AB R83, R47, R46 ;  /* 0x0000002e2f53723e */ /* 0x000fe400000010ff */
[----:B------:R-:W-:-:S02]  /*1dae0*/  F2FP.BF16.F32.PACK_AB R84, R49, R48 ;  /* 0x000000303154723e */ /* 0x000fc400000010ff */
[----:B------:R-:W-:Y:S02]  /*1daf0*/  F2FP.BF16.F32.PACK_AB R85, R51, R50 ;  /* 0x000000323355723e */ /* 0x000fe400000010ff */
[----:B------:R-:W-:Y:S02]  /*1db00*/  F2FP.BF16.F32.PACK_AB R86, R53, R52 ;  /* 0x000000343556723e */ /* 0x000fe400000010ff */
[----:B------:R-:W-:Y:S01]  /*1db10*/  F2FP.BF16.F32.PACK_AB R87, R55, R54 ;  /* 0x000000363757723e */ /* 0x000fe200000010ff */
[----:B------:R2:W-:Y:S01]  /*1db20*/  STSM.16.M88.4 [R10], R12 ;  /* 0x0000000c0a007844 */ /* 0x0005e20000000200 */
[----:B------:R-:W-:-:S03]  /*1db30*/  LOP3.LUT R137, R92, 0x380, RZ, 0xc0, !PT ;  /* 0x000003805c897812 */ /* 0x000fc600078ec0ff */
[----:B------:R3:W-:Y:S01]  /*1db40*/  STSM.16.M88.4 [R4], R80 ;  /* 0x0000005004007844 */ /* 0x0007e20000000200 */
[----:B------:R-:W-:Y:S02]  /*1db50*/  MOV R138, R8 ;  /* 0x00000008008a7202 */ /* 0x000fe40000000f00 */
[----:B------:R-:W-:Y:S01]  /*1db60*/  F2FP.BF16.F32.PACK_AB R6, R61, R60 ;  /* 0x0000003c3d06723e */ /* 0x000fe200000010ff */
[----:B------:R0:W-:Y:S01]  /*1db70*/  STSM.16.M88.4 [R5], R84 ;  /* 0x0000005405007844 */ /* 0x0001e20000000200 */
[----:B------:R-:W-:Y:S02]  /*1db80*/  F2FP.BF16.F32.PACK_AB R7, R63, R62 ;  /* 0x0000003e3f07723e */ /* 0x000fe400000010ff */
[----:B------:R-:W-:Y:S02]  /*1db90*/  F2FP.BF16.F32.PACK_AB R8, R65, R64 ;  /* 0x000000404108723e */ /* 0x000fe400000010ff */
[----:B------:R-:W-:Y:S02]  /*1dba0*/  F2FP.BF16.F32.PACK_AB R9, R67, R66 ;  /* 0x000000424309723e */ /* 0x000fe400000010ff */
[----:B------:R-:W-:-:S02]  /*1dbb0*/  F2FP.BF16.F32.PACK_AB R11, R71, R70 ;  /* 0x00000046470b723e */ /* 0x000fc400000010ff */
[----:B--2---:R-:W-:Y:S02]  /*1dbc0*/  F2FP.BF16.F32.PACK_AB R10, R69, R68 ;  /* 0x00000044450a723e */ /* 0x004fe400000010ff */
[----:B---3--:R-:W-:Y:S02]  /*1dbd0*/  F2FP.BF16.F32.PACK_AB R4, R57, R56 ;  /* 0x000000383904723e */ /* 0x008fe400000010ff */
[----:B------:R-:W-:Y:S02]  /*1dbe0*/  SHF.R.U64 R137, R137, 0x3, RZ ;  /* 0x0000000389897819 */ /* 0x000fe400000012ff */
[----:B0-----:R-:W-:Y:S02]  /*1dbf0*/  F2FP.BF16.F32.PACK_AB R5, R59, R58 ;  /* 0x0000003a3b05723e */ /* 0x001fe400000010ff */
[----:B------:R-:W-:Y:S02]  /*1dc00*/  F2FP.BF16.F32.PACK_AB R12, R73, R72 ;  /* 0x00000048490c723e */ /* 0x000fe400000010ff */
[----:B------:R-:W-:-:S02]  /*1dc10*/  F2FP.BF16.F32.PACK_AB R13, R75, R74 ;  /* 0x0000004a4b0d723e */ /* 0x000fc400000010ff */
[----:B------:R-:W-:Y:S02]  /*1dc20*/  F2FP.BF16.F32.PACK_AB R14, R77, R76 ;  /* 0x0000004c4d0e723e */ /* 0x000fe400000010ff */
[----:B------:R-:W-:Y:S02]  /*1dc30*/  F2FP.BF16.F32.PACK_AB R15, R79, R78 ;  /* 0x0000004e4f0f723e */ /* 0x000fe400000010ff */
[----:B------:R-:W-:Y:S02]  /*1dc40*/  F2FP.BF16.F32.PACK_AB R80, R21, R20 ;  /* 0x000000141550723e */ /* 0x000fe400000010ff */
[----:B------:R-:W-:Y:S02]  /*1dc50*/  F2FP.BF16.F32.PACK_AB R81, R127, R126 ;  /* 0x0000007e7f51723e */ /* 0x000fe400000010ff */
[----:B------:R-:W-:Y:S02]  /*1dc60*/  F2FP.BF16.F32.PACK_AB R82, R121, R120 ;  /* 0x000000787952723e */ /* 0x000fe400000010ff */
[----:B------:R-:W-:Y:S01]  /*1dc70*/  F2FP.BF16.F32.PACK_AB R83, R129, R128 ;  /* 0x000000808153723e */ /* 0x000fe200000010ff */
[----:B------:R-:W-:Y:S01]  /*1dc80*/  STSM.16.M88.4 [R94], R4 ;  /* 0x000000045e007844 */ /* 0x000fe20000000200 */
[----:B------:R-:W-:-:S02]  /*1dc90*/  MOV R88, R88 ;  /* 0x0000005800587202 */ /* 0x000fc40000000f00 */
[----:B------:R-:W-:Y:S02]  /*1dca0*/  F2FP.BF16.F32.PACK_AB R84, R123, R122 ;  /* 0x0000007a7b54723e */ /* 0x000fe400000010ff */
[----:B------:R-:W-:Y:S02]  /*1dcb0*/  F2FP.BF16.F32.PACK_AB R85, R131, R130 ;  /* 0x000000828355723e */ /* 0x000fe400000010ff */
[----:B------:R-:W-:Y:S02]  /*1dcc0*/  F2FP.BF16.F32.PACK_AB R86, R125, R124 ;  /* 0x0000007c7d56723e */ /* 0x000fe400000010ff */
[----:B------:R-:W-:Y:S01]  /*1dcd0*/  F2FP.BF16.F32.PACK_AB R87, R133, R132 ;  /* 0x000000848557723e */ /* 0x000fe200000010ff */
[----:B------:R-:W-:Y:S01]  /*1dce0*/  STSM.16.M88.4 [R95], R8 ;  /* 0x000000085f007844 */ /* 0x000fe20000000200 */
[----:B------:R-:W-:-:S03]  /*1dcf0*/  LOP3.LUT R92, R137, R92, RZ, 0x3c, !PT ;  /* 0x0000005c895c7212 */ /* 0x000fc600078e3cff */
[----:B------:R0:W-:Y:S01]  /*1dd00*/  STSM.16.M88.4 [R139], R12 ;  /* 0x0000000c8b007844 */ /* 0x0001e20000000200 */
[----:B------:R-:W-:-:S03]  /*1dd10*/  MOV R136, R90 ;  /* 0x0000005a00887202 */ /* 0x000fc60000000f00 */
[----:B------:R-:W-:Y:S01]  /*1dd20*/  STSM.16.M88.4 [R140], R80 ;  /* 0x000000508c007844 */ /* 0x000fe20000000200 */
[----:B------:R-:W-:Y:S02]  /*1dd30*/  MOV R137, R92 ;  /* 0x0000005c00897202 */ /* 0x000fe40000000f00 */
[----:B------:R-:W-:Y:S01]  /*1dd40*/  F2FP.BF16.F32.PACK_AB R89, R99, R98 ;  /* 0x000000626359723e */ /* 0x000fe200000010ff */
[----:B------:R2:W-:Y:S01]  /*1dd50*/  STSM.16.M88.4 [R88], R84 ;  /* 0x0000005458007844 */ /* 0x0005e20000000200 */
[----:B------:R-:W-:Y:S02]  /*1dd60*/  F2FP.BF16.F32.PACK_AB R90, R101, R100 ;  /* 0x00000064655a723e */ /* 0x000fe400000010ff */
[----:B------:R-:W-:Y:S02]  /*1dd70*/  F2FP.BF16.F32.PACK_AB R91, R103, R102 ;  /* 0x00000066675b723e */ /* 0x000fe400000010ff */
[----:B------:R-:W-:Y:S02]  /*1dd80*/  F2FP.BF16.F32.PACK_AB R92, R105, R104 ;  /* 0x00000068695c723e */ /* 0x000fe400000010ff */
[----:B------:R-:W-:Y:S01]  /*1dd90*/  F2FP.BF16.F32.PACK_AB R93, R107, R106 ;  /* 0x0000006a6b5d723e */ /* 0x000fe200000010ff */
[----:B0-----:R-:W0:Y:S01]  /*1dda0*/  LDC.64 R14, c[0x0][0xba8] ;  /* 0x0002ea00ff0e7b82 */ /* 0x001e220000000a00 */
[----:B------:R-:W-:-:S02]  /*1ddb0*/  F2FP.BF16.F32.PACK_AB R94, R109, R108 ;  /* 0x0000006c6d5e723e */ /* 0x000fc400000010ff */
[----:B------:R-:W-:Y:S02]  /*1ddc0*/  F2FP.BF16.F32.PACK_AB R95, R111, R110 ;  /* 0x0000006e6f5f723e */ /* 0x000fe400000010ff */
[----:B------:R-:W-:Y:S02]  /*1ddd0*/  F2FP.BF16.F32.PACK_AB R4, R113, R112 ;  /* 0x000000707104723e */ /* 0x000fe400000010ff */
[----:B--2---:R-:W-:Y:S02]  /*1dde0*/  F2FP.BF16.F32.PACK_AB R88, R97, R96 ;  /* 0x000000606158723e */ /* 0x004fe400000010ff */
[----:B------:R-:W-:Y:S02]  /*1ddf0*/  F2FP.BF16.F32.PACK_AB R5, R115, R114 ;  /* 0x000000727305723e */ /* 0x000fe400000010ff */
[----:B------:R-:W-:Y:S02]  /*1de00*/  F2FP.BF16.F32.PACK_AB R6, R117, R116 ;  /* 0x000000747506723e */ /* 0x000fe400000010ff */
[----:B------:R-:W-:Y:S01]  /*1de10*/  F2FP.BF16.F32.PACK_AB R7, R119, R118 ;  /* 0x000000767707723e */ /* 0x000fe200000010ff */
[----:B------:R-:W-:Y:S01]  /*1de20*/  STSM.16.M88.4 [R136], R88 ;  /* 0x0000005888007844 */ /* 0x000fe20000000200 */
[----:B------:R-:W-:-:S02]  /*1de30*/  ISETP.NE.U32.AND P0, PT, RZ, UR6, PT ;  /* 0x00000006ff007c0c */ /* 0x000fc4000bf05070 */
[----:B------:R-:W-:Y:S01]  /*1de40*/  IADD3 R8, P1, R226, UR6, RZ ;  /* 0x00000006e2087c10 */ /* 0x000fe2000ff3e0ff */
[----:B------:R-:W-:Y:S01]  /*1de50*/  STSM.16.M88.4 [R137], R92 ;  /* 0x0000005c89007844 */ /* 0x000fe20000000200 */
[----:B------:R-:W-:Y:S01]  /*1de60*/  IMAD.MOV.U32 R80, RZ, RZ, RZ ;  /* 0x000000ffff507224 */ /* 0x000fe200078e00ff */
[----:B------:R-:W2:Y:S02]  /*1de70*/  LDC R83, c[0x0][0xbe8] ;  /* 0x0002fa00ff537b82 */ /* 0x000ea40000000800 */
[----:B------:R3:W-:Y:S06]  /*1de80*/  STSM.16.M88.4 [R138], R4 ;  /* 0x000000048a007844 */ /* 0x0007ec0000000200 */
[----:B------:R-:W-:Y:S01]  /*1de90*/  BAR.SYNC.DEFER_BLOCKING 0x1, 0x100 ;  /* 0x0044000000007b1d */ /* 0x000fe20000010000 */
[----:B------:R-:W-:-:S02]  /*1dea0*/  ISETP.NE.AND.EX P0, PT, RZ, UR7, PT, P0 ;  /* 0x00000007ff007c0c */ /* 0x000fc4000bf05300 */
[----:B------:R-:W-:Y:S02]  /*1deb0*/  IADD3.X R9, R227, UR7, RZ, P1, !PT ;  /* 0x00000007e3097c10 */ /* 0x000fe40008ffe4ff */
[----:B------:R-:W-:-:S09]  /*1dec0*/  ISETP.NE.U32.AND P1, PT, RZ, UR4, PT ;  /* 0x00000004ff007c0c */ /* 0x000fd2000bf25070 */
[----:B------:R-:W4:Y:S01]  /*1ded0*/  @P0 LDG.E R80, desc[UR60][R8.64] ;  /* 0x0000003c08500981 */ /* 0x000f22000c1e1900 */
[----:B------:R-:W-:-:S13]  /*1dee0*/  ISETP.NE.AND.EX P1, PT, RZ, UR5, PT, P1 ;  /* 0x00000005ff007c0c */ /* 0x000fda000bf25310 */
[----:B------:R-:W-:Y:S01]  /*1def0*/  @P1 IADD3 R226, P2, R226, UR4, RZ ;  /* 0x00000004e2e21c10 */ /* 0x000fe2000ff5e0ff */
[----:B------:R-:W-:Y:S02]  /*1df00*/  ULDC UR4, c[0x0][0xa88] ;  /* 0x0002a20000047ab9 */ /* 0x000fe40000000800 */
[----:B------:R-:W-:Y:S01]  /*1df10*/  IMAD.U32 R82, RZ, RZ, UR4 ;  /* 0x00000004ff527e24 */ /* 0x000fe2000f8e00ff */
[----:B------:R-:W-:Y:S01]  /*1df20*/  @P1 IADD3.X R227, R227, UR5, RZ, P2, !PT ;  /* 0x00000005e3e31c10 */ /* 0x000fe200097fe4ff */
[----:B------:R-:W-:-:S04]  /*1df30*/  ULDC UR4, c[0x0][0xad4] ;  /* 0x0002b50000047ab9 */ /* 0x000fc80000000800 */
[----:B------:R0:W5:Y:S01]  /*1df40*/  @P1 LDG.E R82, desc[UR60][R226.64] ;  /* 0x0000003ce2521981 */ /* 0x000162000c1e1900 */
[----:B------:R-:W-:Y:S01]  /*1df50*/  ISETP.NE.AND P2, PT, R224, RZ, PT ;  /* 0x000000ffe000720c */ /* 0x000fe20003f45270 */
[----:B------:R-:W-:-:S03]  /*1df60*/  IMAD.MOV.U32 R86, RZ, RZ, 0x9b8 ;  /* 0x000009b8ff567424 */ /* 0x000fc600078e00ff */
[----:B------:R-:W-:-:S04]  /*1df70*/  SEL R224, R224, UR4, P2 ;  /* 0x00000004e0e07c07 */ /* 0x000fc80009000000 */
[----:B------:R-:W-:-:S04]  /*1df80*/  ISETP.GT.AND P3, PT, R224, 0x1, PT ;  /* 0x00000001e000780c */ /* 0x000fc80003f64270 */
[----:B------:R-:W-:-:S04]  /*1df90*/  SEL R86, R86, 0x978, P3 ;  /* 0x0000097856567807 */ /* 0x000fc80001800000 */
[----:B---3--:R-:W3:Y:S08]  /*1dfa0*/  LDC.64 R6, c[0x0][R86+0x220] ;  /* 0x0000880056067b82 */ /* 0x008ef00000000a00 */
[----:B------:R-:W1:Y:S01]  /*1dfb0*/  LDC.64 R10, c[0x0][R86+0x218] ;  /* 0x00008600560a7b82 */ /* 0x000e620000000a00 */
[----:B--2---:R-:W-:-:S07]  /*1dfc0*/  ISETP.NE.AND P4, PT, R83, 0x1, PT ;  /* 0x000000015300780c */ /* 0x004fce0003f85270 */
[----:B------:R-:W2:Y:S01]  /*1dfd0*/  LDC.64 R12, c[0x0][R86+0x228] ;  /* 0x00008a00560c7b82 */ /* 0x000ea20000000a00 */
[----:B------:R-:W-:-:S07]  /*1dfe0*/  ISETP.NE.U32.AND P2, PT, RZ, UR6, PT ;  /* 0x00000006ff007c0c */ /* 0x000fce000bf45070 */
[----:B------:R-:W2:Y:S01]  /*1dff0*/  LDC.64 R4, c[0x0][R86+0x210] ;  /* 0x0000840056047b82 */ /* 0x000ea20000000a00 */
[----:B------:R-:W-:-:S07]  /*1e000*/  ISETP.NE.AND.EX P2, PT, RZ, UR7, PT, P2 ;  /* 0x00000007ff007c0c */ /* 0x000fce000bf45320 */
[----:B------:R-:W2:Y:S01]  /*1e010*/  @P4 LDC R89, c[0x0][0xbec] ;  /* 0x0002fb00ff594b82 */ /* 0x000ea20000000800 */
[----:B------:R-:W-:-:S07]  /*1e020*/  SEL R225, R225, RZ, !P2 ;  /* 0x000000ffe1e17207 */ /* 0x000fce0005000000 */
[----:B------:R-:W2:Y:S01]  /*1e030*/  @P4 LDC R91, c[0x0][0xbf0] ;  /* 0x0002fc00ff5b4b82 */ /* 0x000ea20000000800 */
[----:B----4-:R-:W-:Y:S01]  /*1e040*/  SEL R81, R142, RZ, !P2 ;  /* 0x000000ff8e517207 */ /* 0x010fe20005000000 */
[----:B---3--:R-:W-:-:S06]  /*1e050*/  IMAD R7, R7, R225, RZ ;  /* 0x000000e107077224 */ /* 0x008fcc00078e02ff */
[----:B0-----:R-:W0:Y:S01]  /*1e060*/  @!P3 LDC R14, c[0x0][0xb50] ;  /* 0x0002d400ff0ebb82 */ /* 0x001e220000000800 */
[C---:B------:R-:W-:Y:S02]  /*1e070*/  IMAD R87, R6.reuse, R81, R7 ;  /* 0x0000005106577224 */ /* 0x040fe400078e0207 */
[----:B------:R-:W-:-:S05]  /*1e080*/  IMAD.WIDE.U32 R6, R6, R225, RZ ;  /* 0x000000e106067225 */ /* 0x000fca00078e00ff */
[----:B------:R-:W3:Y:S01]  /*1e090*/  @!P3 LDC R15, c[0x0][0xb54] ;  /* 0x0002d500ff0fbb82 */ /* 0x000ee20000000800 */
[-C--:B-1----:R-:W-:Y:S02]  /*1e0a0*/  IMAD R81, R11, R222.reuse, RZ ;  /* 0x000000de0b517224 */ /* 0x082fe400078e02ff */
[----:B------:R-:W-:-:S04]  /*1e0b0*/  IMAD.WIDE.U32 R10, R10, R222, RZ ;  /* 0x000000de0a0a7225 */ /* 0x000fc800078e00ff */
[----:B------:R-:W-:Y:S01]  /*1e0c0*/  IMAD R84, R232, 0x80, R141 ;  /* 0x00000080e8547824 */ /* 0x000fe200078e028d */
[----:B------:R-:W-:Y:S01]  /*1e0d0*/  SEL R85, R233, RZ, P3 ;  /* 0x000000ffe9557207 */ /* 0x000fe20001800000 */
[----:B------:R-:W-:Y:S02]  /*1e0e0*/  IMAD.IADD R88, R11, 0x1, R81 ;  /* 0x000000010b587824 */ /* 0x000fe400078e0251 */
[----:B------:R-:W-:Y:S02]  /*1e0f0*/  IMAD.IADD R11, R7, 0x1, R87 ;  /* 0x00000001070b7824 */ /* 0x000fe400078e0257 */
[----:B------:R-:W-:Y:S02]  /*1e100*/  IMAD.MOV.U32 R7, RZ, RZ, R84 ;  /* 0x000000ffff077224 */ /* 0x000fe400078e0054 */
[-C--:B--2---:R-:W-:Y:S02]  /*1e110*/  IMAD R87, R13, R85.reuse, RZ ;  /* 0x000000550d577224 */ /* 0x084fe400078e02ff */
[----:B------:R-:W-:-:S04]  /*1e120*/  IMAD.WIDE.U32 R12, R12, R85, RZ ;  /* 0x000000550c0c7225 */ /* 0x000fc800078e00ff */
[----:B------:R-:W-:Y:S01]  /*1e130*/  IMAD.IADD R87, R13, 0x1, R87 ;  /* 0x000000010d577824 */ /* 0x000fe200078e0257 */
[--C-:B------:R-:W-:Y:S01]  /*1e140*/  IADD3 R10, P2, P5, R6, R10, R80.reuse ;  /* 0x0000000a060a7210 */ /* 0x100fe20007d5e050 */
[----:B------:R-:W-:Y:S01]  /*1e150*/  @P4 IMAD.HI.U32 R6, R84, R89, RZ ;  /* 0x0000005954064227 */ /* 0x000fe200078e00ff */
[----:B------:R-:W-:-:S04]  /*1e160*/  SHF.R.S32.HI R81, RZ, 0x1f, R80 ;  /* 0x0000001fff517819 */ /* 0x000fc80000011450 */
[----:B------:R-:W-:Y:S02]  /*1e170*/  @P4 SHF.R.U32.HI R7, RZ, R91, R6 ;  /* 0x0000005bff074219 */ /* 0x000fe40000011606 */
[----:B------:R-:W-:-:S03]  /*1e180*/  IADD3.X R11, R11, R88, R81, P2, P5 ;  /* 0x000000580b0b7210 */ /* 0x000fc600017ea451 */
[--C-:B------:R-:W-:Y:S01]  /*1e190*/  IMAD.MOV R85, RZ, RZ, -R7.reuse ;  /* 0x000000ffff557224 */ /* 0x100fe200078e0a07 */
[----:B------:R-:W-:Y:S02]  /*1e1a0*/  IADD3 R12, P2, P5, R7, R10, R12 ;  /* 0x0000000a070c7210 */ /* 0x000fe40007d5e00c */
[----:B------:R-:W-:Y:S01]  /*1e1b0*/  SHF.R.S32.HI R6, RZ, 0x1f, R7 ;  /* 0x0000001fff067819 */ /* 0x000fe20000011407 */
[----:B------:R-:W-:-:S03]  /*1e1c0*/  IMAD R7, R83, R85, R84 ;  /* 0x0000005553077224 */ /* 0x000fc600078e0254 */
[----:B------:R-:W-:Y:S01]  /*1e1d0*/  IADD3.X R13, R6, R11, R87, P2, P5 ;  /* 0x0000000b060d7210 */ /* 0x000fe200017ea457 */
[-C--:B------:R-:W-:Y:S01]  /*1e1e0*/  IMAD R5, R5, R7.reuse, RZ ;  /* 0x0000000705057224 */ /* 0x080fe200078e02ff */
[----:B------:R-:W-:Y:S01]  /*1e1f0*/  SHF.R.S32.HI R11, RZ, 0x1f, R7 ;  /* 0x0000001fff0b7819 */ /* 0x000fe20000011407 */
[----:B------:R-:W-:-:S04]  /*1e200*/  IMAD.WIDE.U32 R12, R4, R7, R12 ;  /* 0x00000007040c7225 */ /* 0x000fc800078e000c */
[----:B------:R-:W-:Y:S01]  /*1e210*/  IMAD R5, R4, R11, R5 ;  /* 0x0000000b04057224 */ /* 0x000fe200078e0205 */
[----:B0-----:R-:W-:-:S03]  /*1e220*/  LEA R14, P2, R12, R14, 0x2 ;  /* 0x0000000e0c0e7211 */ /* 0x001fc600078410ff */
[----:B------:R-:W-:-:S05]  /*1e230*/  IMAD.IADD R4, R13, 0x1, R5 ;  /* 0x000000010d047824 */ /* 0x000fca00078e0205 */
[----:B---3--:R-:W-:Y:S01]  /*1e240*/  LEA.HI.X R15, R12, R15, R4, 0x2, P2 ;  /* 0x0000000f0c0f7211 */ /* 0x008fe200010f1404 */
[----:B------:R-:W-:Y:S06]  /*1e250*/  @P1 BRA `(.L_x_3834) ;  /* 0x0000000000101947 */ /* 0x000fec0003800000 */
[----:B------:R-:W-:Y:S05]  /*1e260*/  @!P0 BRA `(.L_x_3834) ;  /* 0x00000000000c8947 */ /* 0x000fea0003800000 */
[----:B------:R-:W2:Y:S04]  /*1e270*/  LDG.E R5, desc[UR60][R8.64] ;  /* 0x0000003c08057981 */ /* 0x000ea8000c1e1900 */
[----:B-----5:R-:W2:Y:S02]  /*1e280*/  LDG.E R82, desc[UR60][R8.64+0x4] ;  /* 0x0000043c08527981 */ /* 0x020ea4000c1e1900 */
[----:B--2---:R-:W-:-:S07]  /*1e290*/  IMAD.IADD R82, R82, 0x1, -R5 ;  /* 0x0000000152527824 */ /* 0x004fce00078e0a05 */
.L_x_3834:
[----:B------:R-:W2:Y:S04]  /*1e2a0*/  LDL R9, [R1+0x74] ;  /* 0x0000740001097983 */ /* 0x000ea80000100800 */
[----:B------:R-:W3:Y:S01]  /*1e2b0*/  LDL R8, [R1+0x70] ;  /* 0x0000700001087983 */ /* 0x000ee20000100800 */
[----:B-----5:R-:W-:-:S03]  /*1e2c0*/  IMAD R82, R82, R83, RZ ;  /* 0x0000005352527224 */ /* 0x020fc600078e02ff */
[----:B------:R-:W-:Y:S04]  /*1e2d0*/  SHFL.IDX PT, R4, R14, RZ, 0x1c1f ;  /* 0x001c1fff0e047589 */ /* 0x000fe800000e0000 */
[----:B------:R-:W0:Y:S04]  /*1e2e0*/  SHFL.IDX PT, R5, R15, RZ, 0x1c1f ;  /* 0x001c1fff0f057589 */ /* 0x000e2800000e0000 */
[----:B------:R-:W-:Y:S04]  /*1e2f0*/  SHFL.IDX PT, R6, R14, 0x1, 0x1c1f ;  /* 0x003c1f000e067f89 */ /* 0x000fe800000e0000 */
[----:B------:R-:W1:Y:S01]  /*1e300*/  SHFL.IDX PT, R7, R15, 0x1, 0x1c1f ;  /* 0x003c1f000f077f89 */ /* 0x000e6200000e0000 */
[----:B--2---:R-:W-:Y:S01]  /*1e310*/  IMAD R9, R232, 0x80, R9 ;  /* 0x00000080e8097824 */ /* 0x004fe200078e0209 */
[----:B---3--:R-:W-:-:S03]  /*1e320*/  LOP3.LUT P0, RZ, R8, 0x3, RZ, 0xc0, !PT ;  /* 0x0000000308ff7812 */ /* 0x008fc6000780c0ff */
[C---:B------:R-:W-:Y:S01]  /*1e330*/  VIADD R12, R9.reuse, 0x8 ;  /* 0x00000008090c7836 */ /* 0x040fe20000000000 */
[----:B------:R-:W-:-:S04]  /*1e340*/  ISETP.GE.OR P1, PT, R9, R82, P0 ;  /* 0x000000520900720c */ /* 0x000fc80000726670 */
[----:B------:R-:W-:-:S09]  /*1e350*/  ISETP.GE.OR P0, PT, R12, R82, P0 ;  /* 0x000000520c00720c */ /* 0x000fd20000706670 */
[----:B0-----:R0:W-:Y:S04]  /*1e360*/  @!P1 ST.E desc[UR60][R4.64], R3 ;  /* 0x0000000304009985 */ /* 0x0011e8000c10193c */
[----:B-1----:R0:W-:Y:S01]  /*1e370*/  @!P0 ST.E desc[UR60][R6.64], R0 ;  /* 0x0000000006008985 */ /* 0x0021e2000c10193c */
[----:B------:R-:W-:Y:S05]  /*1e380*/  @P3 BRA `(.L_x_3835) ;  /* 0x0000000c00503947 */ /* 0x000fea0003800000 */
[----:B0-----:R-:W0:Y:S01]  /*1e390*/  S2R R0, SR_TID.X ;  /* 0x0000000000007919 */ /* 0x001e220000002100 */
[----:B------:R-:W1:Y:S01]  /*1e3a0*/  @P4 LDC R63, c[0x0][0xbec] ;  /* 0x0002fb00ff3f4b82 */ /* 0x000e620000000800 */
[----:B------:R-:W-:-:S07]  /*1e3b0*/  ULDC.64 UR4, c[0x0][0xaa0] ;  /* 0x0002a80000047ab9 */ /* 0x000fce0000000a00 */
[----:B------:R-:W2:Y:S01]  /*1e3c0*/  @P4 LDC R65, c[0x0][0xbf0] ;  /* 0x0002fc00ff414b82 */ /* 0x000ea20000000800 */
[----:B0-----:R-:W-:-:S05]  /*1e3d0*/  VIADD R0, R0, 0xffffff80 ;  /* 0xffffff8000007836 */ /* 0x001fca0000000000 */
[----:B------:R-:W-:-:S04]  /*1e3e0*/  SHF.R.S32.HI R3, RZ, 0x1f, R0 ;  /* 0x0000001fff037819 */ /* 0x000fc80000011400 */
[----:B------:R-:W-:-:S04]  /*1e3f0*/  LEA.HI R3, R3, R0, RZ, 0x3 ;  /* 0x0000000003037211 */ /* 0x000fc800078f18ff */
[----:B------:R-:W-:Y:S02]  /*1e400*/  LOP3.LUT R5, R3, 0xfffffff8, RZ, 0xc0, !PT ;  /* 0xfffffff803057812 */ /* 0x000fe400078ec0ff */
[----:B------:R-:W-:-:S03]  /*1e410*/  SHF.R.S32.HI R3, RZ, 0x3, R3 ;  /* 0x00000003ff037819 */ /* 0x000fc60000011403 */
[----:B------:R-:W-:-:S04]  /*1e420*/  IMAD.IADD R20, R0, 0x1, -R5 ;  /* 0x0000000100147824 */ /* 0x000fc800078e0a05 */
[----:B------:R-:W-:-:S04]  /*1e430*/  IMAD.SHL.U32 R0, R20, 0x8, RZ ;  /* 0x0000000814007824 */ /* 0x000fc800078e00ff */
[----:B------:R-:W-:Y:S02]  /*1e440*/  IMAD R5, R3, 0x40, R0 ;  /* 0x0000004003057824 */ /* 0x000fe400078e0200 */
[----:B------:R-:W-:Y:S02]  /*1e450*/  IMAD R81, R81, UR4, RZ ;  /* 0x0000000451517c24 */ /* 0x000fe4000f8e02ff */
[----:B------:R-:W-:-:S04]  /*1e460*/  IMAD.WIDE R134, R5, 0x2, R134 ;  /* 0x0000000205867825 */ /* 0x000fc800078e0286 */
[----:B------:R-:W-:Y:S01]  /*1e470*/  IMAD R21, R80, UR5, R81 ;  /* 0x0000000550157c24 */ /* 0x000fe2000f8e0251 */
[----:B------:R-:W-:Y:S01]  /*1e480*/  IADD3 R9, P3, R134, 0x1000, RZ ;  /* 0x0000100086097810 */ /* 0x000fe20007f7e0ff */
[----:B------:R-:W-:Y:S01]  /*1e490*/  IMAD.WIDE.U32 R80, R80, UR4, RZ ;  /* 0x0000000450507c25 */ /* 0x000fe2000f8e00ff */
[C---:B------:R-:W-:Y:S01]  /*1e4a0*/  IADD3 R13, P2, R134.reuse, 0x2000, RZ ;  /* 0x00002000860d7810 */ /* 0x040fe20007f5e0ff */
[----:B------:R-:W-:Y:S01]  /*1e4b0*/  ULDC.64 UR4, c[0x0][0xae8] ;  /* 0x0002ba0000047ab9 */ /* 0x000fe20000000a00 */
[----:B------:R-:W-:Y:S01]  /*1e4c0*/  IADD3 R25, P6, R134, 0x3000, RZ ;  /* 0x0000300086197810 */ /* 0x000fe20007fde0ff */
[----:B------:R-:W-:Y:S01]  /*1e4d0*/  IMAD R61, R20, 0x20, R3 ;  /* 0x00000020143d7824 */ /* 0x000fe200078e0203 */
[C---:B------:R-:W-:Y:S02]  /*1e4e0*/  IADD3 R29, P5, R134.reuse, 0x4000, RZ ;  /* 0x00004000861d7810 */ /* 0x040fe40007fbe0ff */
[----:B------:R-:W-:Y:S01]  /*1e4f0*/  IADD3 R33, P1, R134, 0x5000, RZ ;  /* 0x0000500086217810 */ /* 0x000fe20007f3e0ff */
[----:B------:R-:W-:Y:S01]  /*1e500*/  IMAD.IADD R81, R81, 0x1, R21 ;  /* 0x0000000151517824 */ /* 0x000fe200078e0215 */
[----:B------:R-:W-:Y:S01]  /*1e510*/  LOP3.LUT R8, R9, 0x380, RZ, 0xc0, !PT ;  /* 0x0000038009087812 */ /* 0x000fe200078ec0ff */
[----:B------:R-:W-:Y:S01]  /*1e520*/  IMAD R64, R232, 0x80, R61 ;  /* 0x00000080e8407824 */ /* 0x000fe200078e023d */
[----:B------:R-:W-:-:S02]  /*1e530*/  LOP3.LUT R12, R13, 0x380, RZ, 0xc0, !PT ;  /* 0x000003800d0c7812 */ /* 0x000fc400078ec0ff */
[----:B------:R-:W-:Y:S02]  /*1e540*/  LOP3.LUT R24, R25, 0x380, RZ, 0xc0, !PT ;  /* 0x0000038019187812 */ /* 0x000fe400078ec0ff */
[----:B------:R-:W-:Y:S02]  /*1e550*/  LOP3.LUT R28, R29, 0x380, RZ, 0xc0, !PT ;  /* 0x000003801d1c7812 */ /* 0x000fe400078ec0ff */
[----:B------:R-:W-:Y:S01]  /*1e560*/  LOP3.LUT R32, R33, 0x380, RZ, 0xc0, !PT ;  /* 0x0000038021207812 */ /* 0x000fe200078ec0ff */
[----:B------:R-:W-:Y:S01]  /*1e570*/  IMAD.WIDE.U32 R20, R222, UR4, R80 ;  /* 0x00000004de147c25 */ /* 0x000fe2000f8e0050 */
[----:B------:R-:W-:Y:S02]  /*1e580*/  SHF.R.U64 R8, R8, 0x3, RZ ;  /* 0x0000000308087819 */ /* 0x000fe400000012ff */
[----:B------:R-:W-:Y:S01]  /*1e590*/  SHF.R.U64 R12, R12, 0x3, RZ ;  /* 0x000000030c0c7819 */ /* 0x000fe200000012ff */
[----:B-1----:R-:W-:Y:S01]  /*1e5a0*/  @P4 IMAD.HI.U32 R60, R64, R63, RZ ;  /* 0x0000003f403c4227 */ /* 0x002fe200078e00ff */
[----:B------:R-:W-:-:S02]  /*1e5b0*/  SHF.R.U64 R24, R24, 0x3, RZ ;  /* 0x0000000318187819 */ /* 0x000fc400000012ff */
[----:B------:R-:W-:Y:S02]  /*1e5c0*/  SHF.R.U64 R28, R28, 0x3, RZ ;  /* 0x000000031c1c7819 */ /* 0x000fe400000012ff */
[----:B------:R-:W-:Y:S02]  /*1e5d0*/  SHF.R.U64 R32, R32, 0x3, RZ ;  /* 0x0000000320207819 */ /* 0x000fe400000012ff */
[----:B------:R-:W-:Y:S01]  /*1e5e0*/  SHF.R.S32.HI R62, RZ, 0x1f, R225 ;  /* 0x0000001fff3e7819 */ /* 0x000fe200000114e1 */
[----:B------:R-:W-:Y:S01]  /*1e5f0*/  IMAD R21, R222, UR5, R21 ;  /* 0x00000005de157c24 */ /* 0x000fe2000f8e0215 */
[----:B------:R-:W-:Y:S01]  /*1e600*/  LOP3.LUT R8, R8, R9, RZ, 0x3c, !PT ;  /* 0x0000000908087212 */ /* 0x000fe200078e3cff */
[----:B------:R-:W-:Y:S01]  /*1e610*/  ULDC.64 UR4, c[0x0][0xaf0] ;  /* 0x0002bc0000047ab9 */ /* 0x000fe20000000a00 */
        /* <DEDUP_REMOVED lines=8> */
[C---:B------:R-:W-:Y:S01]  /*1e6a0*/  IADD3 R37, P0, R134.reuse, 0x6000, RZ ;  /* 0x0000600086257810 */ /* 0x040fe20007f1e0ff */
[----:B------:R-:W-:Y:S01]  /*1e6b0*/  IMAD.MOV.U32 R61, RZ, RZ, R64 ;  /* 0x000000ffff3d7224 */ /* 0x000fe200078e0040 */
[C---:B------:R-:W-:Y:S01]  /*1e6c0*/  IADD3 R41, P3, R134.reuse, 0x7000, RZ ;  /* 0x0000700086297810 */ /* 0x040fe20007f7e0ff */
[----:B------:R-:W-:Y:S01]  /*1e6d0*/  IMAD.X R33, RZ, RZ, R135, P1 ;  /* 0x000000ffff217224 */ /* 0x000fe200008e0687 */
[----:B------:R-:W-:Y:S01]  /*1e6e0*/  IADD3 R45, P2, R134, 0x8000, RZ ;  /* 0x00008000862d7810 */ /* 0x000fe20007f5e0ff */
[----:B------:R-:W-:Y:S01]  /*1e6f0*/  IMAD R62, R62, UR4, RZ ;  /* 0x000000043e3e7c24 */ /* 0x000fe2000f8e02ff */
[C---:B------:R-:W-:Y:S01]  /*1e700*/  IADD3 R49, P6, R134.reuse, 0x9000, RZ ;  /* 0x0000900086317810 */ /* 0x040fe20007fde0ff */
[----:B------:R-:W-:Y:S01]  /*1e710*/  IMAD.WIDE.U32 R20, R225, UR4, R20 ;  /* 0x00000004e1147c25 */ /* 0x000fe2000f8e0014 */
[----:B------:R-:W-:Y:S01]  /*1e720*/  IADD3 R53, P5, R134, 0xa000, RZ ;  /* 0x0000a00086357810 */ /* 0x000fe20007fbe0ff */
[----:B------:R-:W5:Y:S01]  /*1e730*/  LD.E.128 R8, desc[UR60][R8.64] ;  /* 0x0000003c08087980 */ /* 0x000f62000c101d00 */
[----:B--2---:R-:W-:-:S02]  /*1e740*/  @P4 SHF.R.U32.HI R61, RZ, R65, R60 ;  /* 0x00000041ff3d4219 */ /* 0x004fc4000001163c */
[----:B------:R-:W-:Y:S01]  /*1e750*/  IADD3 R5, P1, R134, 0xb000, RZ ;  /* 0x0000b00086057810 */ /* 0x000fe20007f3e0ff */
[----:B------:R-:W-:Y:S01]  /*1e760*/  IMAD R63, R225, UR5, R62 ;  /* 0x00000005e13f7c24 */ /* 0x000fe2000f8e023e */
[----:B------:R-:W-:Y:S01]  /*1e770*/  LOP3.LUT R36, R37, 0x380, RZ, 0xc0, !PT ;  /* 0x0000038025247812 */ /* 0x000fe200078ec0ff */
[----:B------:R-:W-:Y:S01]  /*1e780*/  IMAD.MOV R62, RZ, RZ, -R61 ;  /* 0x000000ffff3e7224 */ /* 0x000fe200078e0a3d */
[----:B------:R-:W-:Y:S01]  /*1e790*/  LOP3.LUT R40, R41, 0x380, RZ, 0xc0, !PT ;  /* 0x0000038029287812 */ /* 0x000fe200078ec0ff */
[----:B------:R-:W-:Y:S01]  /*1e7a0*/  ULDC.64 UR4, c[0x0][0xae0] ;  /* 0x0002b80000047ab9 */ /* 0x000fe20000000a00 */
[----:B------:R-:W-:Y:S01]  /*1e7b0*/  LOP3.LUT R44, R45, 0x380, RZ, 0xc0, !PT ;  /* 0x000003802d2c7812 */ /* 0x000fe200078ec0ff */
[----:B------:R-:W-:Y:S01]  /*1e7c0*/  IMAD.X R57, RZ, RZ, R135, P1 ;  /* 0x000000ffff397224 */ /* 0x000fe200008e0687 */
[----:B------:R-:W-:Y:S01]  /*1e7d0*/  LOP3.LUT R48, R49, 0x380, RZ, 0xc0, !PT ;  /* 0x0000038031307812 */ /* 0x000fe200078ec0ff */
[----:B------:R-:W5:Y:S01]  /*1e7e0*/  LD.E.128 R12, desc[UR60][R12.64] ;  /* 0x0000003c0c0c7980 */ /* 0x000f62000c101d00 */
[----:B------:R-:W-:-:S02]  /*1e7f0*/  LOP3.LUT R52, R53, 0x380, RZ, 0xc0, !PT ;  /* 0x0000038035347812 */ /* 0x000fc400078ec0ff */
[----:B------:R-:W-:Y:S01]  /*1e800*/  SHF.R.S32.HI R60, RZ, 0x1f, R61 ;  /* 0x0000001fff3c7819 */ /* 0x000fe2000001143d */
[----:B------:R-:W5:Y:S01]  /*1e810*/  LD.E.128 R24, desc[UR60][R24.64] ;  /* 0x0000003c18187980 */ /* 0x000f62000c101d00 */
[----:B------:R-:W-:Y:S02]  /*1e820*/  LOP3.LUT R4, R5, 0x380, RZ, 0xc0, !PT ;  /* 0x0000038005047812 */ /* 0x000fe400078ec0ff */
[----:B------:R-:W-:Y:S01]  /*1e830*/  LOP3.LUT R7, R134, 0x380, RZ, 0xc0, !PT ;  /* 0x0000038086077812 */ /* 0x000fe200078ec0ff */
[----:B------:R-:W-:Y:S01]  /*1e840*/  IMAD.IADD R21, R21, 0x1, R63 ;  /* 0x0000000115157824 */ /* 0x000fe200078e023f */
[----:B------:R-:W-:Y:S01]  /*1e850*/  SHF.R.U64 R36, R36, 0x3, RZ ;  /* 0x0000000324247819 */ /* 0x000fe200000012ff */
[----:B------:R-:W-:Y:S01]  /*1e860*/  IMAD R60, R60, UR4, RZ ;  /* 0x000000043c3c7c24 */ /* 0x000fe2000f8e02ff */
[----:B------:R-:W-:Y:S01]  /*1e870*/  SHF.R.U64 R40, R40, 0x3, RZ ;  /* 0x0000000328287819 */ /* 0x000fe200000012ff */
[----:B------:R-:W-:Y:S01]  /*1e880*/  IMAD R83, R83, R62, R64 ;  /* 0x0000003e53537224 */ /* 0x000fe200078e0240 */
[----:B------:R-:W-:Y:S01]  /*1e890*/  SHF.R.U64 R44, R44, 0x3, RZ ;  /* 0x000000032c2c7819 */ /* 0x000fe200000012ff */
[----:B------:R-:W5:Y:S01]  /*1e8a0*/  LD.E.128 R28, desc[UR60][R28.64] ;  /* 0x0000003c1c1c7980 */ /* 0x000f62000c101d00 */
[----:B------:R-:W-:-:S02]  /*1e8b0*/  SHF.R.U64 R48, R48, 0x3, RZ ;  /* 0x0000000330307819 */ /* 0x000fc400000012ff */
[----:B------:R-:W-:Y:S01]  /*1e8c0*/  SHF.R.U64 R52, R52, 0x3, RZ ;  /* 0x0000000334347819 */ /* 0x000fe200000012ff */
[----:B------:R-:W5:Y:S01]  /*1e8d0*/  LD.E.128 R32, desc[UR60][R32.64] ;  /* 0x0000003c20207980 */ /* 0x000f62000c101d00 */
[----:B------:R-:W-:Y:S02]  /*1e8e0*/  SHF.R.U64 R4, R4, 0x3, RZ ;  /* 0x0000000304047819 */ /* 0x000fe400000012ff */
[----:B------:R-:W-:Y:S01]  /*1e8f0*/  SHF.R.U64 R7, R7, 0x3, RZ ;  /* 0x0000000307077819 */ /* 0x000fe200000012ff */
[----:B------:R-:W-:Y:S01]  /*1e900*/  IMAD.WIDE.U32 R20, R61, UR4, R20 ;  /* 0x000000043d147c25 */ /* 0x000fe2000f8e0014 */
[----:B------:R-:W-:Y:S02]  /*1e910*/  LOP3.LUT R36, R36, R37, RZ, 0x3c, !PT ;  /* 0x0000002524247212 */ /* 0x000fe400078e3cff */
        /* <DEDUP_REMOVED lines=11> */
[----:B------:R-:W-:Y:S01]  /*1e9d0*/  IMAD R61, R61, UR5, R60 ;  /* 0x000000053d3d7c24 */ /* 0x000fe2000f8e023c */
[----:B------:R-:W-:Y:S01]  /*1e9e0*/  SHF.R.S32.HI R60, RZ, 0x1f, R83 ;  /* 0x0000001fff3c7819 */ /* 0x000fe20000011453 */
[----:B------:R-:W-:Y:S01]  /*1e9f0*/  ULDC.64 UR4, c[0x0][0xad8] ;  /* 0x0002b60000047ab9 */ /* 0x000fe20000000a00 */
[----:B------:R-:W5:Y:S01]  /*1ea00*/  LD.E.128 R36, desc[UR60][R36.64] ;  /* 0x0000003c24247980 */ /* 0x000f62000c101d00 */
[----:B------:R-:W-:-:S02]  /*1ea10*/  IMAD.IADD R21, R21, 0x1, R61 ;  /* 0x0000000115157824 */ /* 0x000fc400078e023d */
[----:B------:R-:W-:Y:S01]  /*1ea20*/  IMAD R60, R60, UR4, RZ ;  /* 0x000000043c3c7c24 */ /* 0x000fe2000f8e02ff */
[----:B------:R0:W5:Y:S01]  /*1ea30*/  LD.E.128 R4, desc[UR60][R134.64] ;  /* 0x0000003c86047980 */ /* 0x000162000c101d00 */
[----:B------:R-:W-:-:S03]  /*1ea40*/  IMAD R67, R232, 0x80, R3 ;  /* 0x00000080e8437824 */ /* 0x000fc600078e0203 */
[----:B------:R-:W5:Y:S04]  /*1ea50*/  LD.E.128 R40, desc[UR60][R40.64] ;  /* 0x0000003c28287980 */ /* 0x000f68000c101d00 */
[----:B------:R-:W5:Y:S04]  /*1ea60*/  LD.E.128 R44, desc[UR60][R44.64] ;  /* 0x0000003c2c2c7980 */ /* 0x000f68000c101d00 */
[----:B------:R-:W5:Y:S04]  /*1ea70*/  LD.E.128 R48, desc[UR60][R48.64] ;  /* 0x0000003c30307980 */ /* 0x000f68000c101d00 */
[----:B------:R-:W5:Y:S04]  /*1ea80*/  LD.E.128 R52, desc[UR60][R52.64] ;  /* 0x0000003c34347980 */ /* 0x000f68000c101d00 */
[----:B------:R-:W5:Y:S01]  /*1ea90*/  LD.E.128 R56, desc[UR60][R56.64] ;  /* 0x0000003c38387980 */ /* 0x000f62000c101d00 */
[C---:B------:R-:W-:Y:S01]  /*1eaa0*/  IMAD R3, R83.reuse, UR5, R60 ;  /* 0x0000000553037c24 */ /* 0x040fe2000f8e023c */
[----:B------:R-:W-:Y:S01]  /*1eab0*/  @!PT LDS RZ, [RZ] ;  /* 0x00000000fffff984 */ /* 0x000fe20000000800 */
[----:B------:R-:W-:Y:S01]  /*1eac0*/  @!PT LDS RZ, [RZ] ;  /* 0x00000000fffff984 */ /* 0x000fe20000000800 */
[----:B------:R-:W-:Y:S01]  /*1ead0*/  @!PT LDS RZ, [RZ] ;  /* 0x00000000fffff984 */ /* 0x000fe20000000800 */
[----:B------:R-:W-:Y:S01]  /*1eae0*/  @!PT LDS RZ, [RZ] ;  /* 0x00000000fffff984 */ /* 0x000fe20000000800 */
[----:B------:R1:W-:Y:S06]  /*1eaf0*/  MEMBAR.ALL.CTA ;  /* 0x0000000000007992 */ /* 0x0003ec0000008000 */
[----:B-1----:R-:W1:Y:S01]  /*1eb00*/  FENCE.VIEW.ASYNC.S ;  /* 0x00000000000073c6 */ /* 0x002e620000000000 */
[----:B------:R-:W-:Y:S01]  /*1eb10*/  IMAD.WIDE.U32 R20, R83, UR4, R20 ;  /* 0x0000000453147c25 */ /* 0x000fe2000f8e0014 */
[----:B------:R-:W-:-:S03]  /*1eb20*/  ULDC.64 UR4, c[0x0][0xa80] ;  /* 0x0002a00000047ab9 */ /* 0x000fc60000000a00 */
[----:B------:R-:W-:Y:S01]  /*1eb30*/  IMAD.IADD R21, R21, 0x1, R3 ;  /* 0x0000000115157824 */ /* 0x000fe200078e0203 */
[----:B------:R-:W-:Y:S01]  /*1eb40*/  LEA R64, P2, R20, UR4, 0x1 ;  /* 0x0000000414407c11 */ /* 0x000fe2000f8408ff */
[----:B------:R-:W-:-:S03]  /*1eb50*/  VIADD R3, R2, 0x36820 ;  /* 0x0003682002037836 */ /* 0x000fc60000000000 */
[----:B------:R-:W-:Y:S02]  /*1eb60*/  LEA.HI.X R65, R20, UR5, R21, 0x1, P2 ;  /* 0x0000000514417c11 */ /* 0x000fe400090f0c15 */
[CC--:B------:R-:W-:Y:S01]  /*1eb70*/  ISETP.GE.AND P2, PT, R67.reuse, R82.reuse, PT ;  /* 0x000000524300720c */ /* 0x0c0fe20003f46270 */
[C---:B------:R-:W-:Y:S01]  /*1eb80*/  VIADD R63, R67.reuse, 0x40 ;  /* 0x00000040433f7836 */ /* 0x040fe20000000000 */
[----:B------:R-:W-:Y:S01]  /*1eb90*/  PRMT R3, RZ, 0x654, R3 ;  /* 0x00000654ff037816 */ /* 0x000fe20000000003 */
[----:B------:R-:W-:Y:S02]  /*1eba0*/  VIADD R61, R67, 0x20 ;  /* 0x00000020433d7836 */ /* 0x000fe40000000000 */
[C---:B------:R-:W-:Y:S01]  /*1ebb0*/  VIADD R66, R0.reuse, 0x40 ;  /* 0x0000004000427836 */ /* 0x040fe20000000000 */
[-C--:B------:R-:W-:Y:S01]  /*1ebc0*/  ISETP.GE.AND P0, PT, R63, R82.reuse, PT ;  /* 0x000000523f00720c */ /* 0x080fe20003f06270 */
[----:B------:R-:W-:Y:S01]  /*1ebd0*/  VIADD R70, R0, 0x80 ;  /* 0x0000008000467836 */ /* 0x000fe20000000000 */
[----:B-1----:R0:W1:Y:S01]  /*1ebe0*/  SHFL.IDX PT, R63, R64, RZ, 0x181f ;  /* 0x00181fff403f7589 */ /* 0x00206200000e0000 */
[----:B------:R-:W-:Y:S01]  /*1ebf0*/  BSSY B1, `(.L_x_3836) ;  /* 0x0000015000017945 */ /* 0x000fe20003800000 */
[----:B------:R2:W-:Y:S01]  /*1ec00*/  SYNCS.ARRIVE.TRANS64.RED.A1T0 RZ, [R3+URZ], RZ ;  /* 0x000000ff03ff79a7 */ /* 0x0005e2000810043f */
[----:B------:R-:W-:-:S02]  /*1ec10*/  ISETP.GE.AND P1, PT, R61, R82, PT ;  /* 0x000000523d00720c */ /* 0x000fc40003f26270 */
[----:B------:R-:W-:Y:S02]  /*1ec20*/  SHF.R.S32.HI R69, RZ, 0x1f, R0 ;  /* 0x0000001fff457819 */ /* 0x000fe40000011400 */
[----:B------:R-:W-:Y:S01]  /*1ec30*/  SHF.R.S32.HI R68, RZ, 0x1f, R66 ;  /* 0x0000001fff447819 */ /* 0x000fe20000011442 */
[----:B--2---:R0:W2:Y:S01]  /*1ec40*/  SHFL.IDX PT, R3, R65, RZ, 0x181f ;  /* 0x00181fff41037589 */ /* 0x0040a200000e0000 */
[----:B------:R-:W-:Y:S01]  /*1ec50*/  SHF.R.S32.HI R71, RZ, 0x1f, R70 ;  /* 0x0000001fff477819 */ /* 0x000fe20000011446 */
[----:B------:R-:W-:Y:S06]  /*1ec60*/  @P2 BRA `(.L_x_3837) ;  /* 0x0000000000342947 */ /* 0x000fec0003800000 */
[----:B------:R-:W-:Y:S02]  /*1ec70*/  ULDC UR4, c[0x0][0xac8] ;  /* 0x0002b20000047ab9 */ /* 0x000fe40000000800 */
        /* <DEDUP_REMOVED lines=12> */
.L_x_3837:
[----:B------:R-:W-:Y:S05]  /*1ed40*/  BSYNC B1 ;  /* 0x0000000000017941 */ /* 0x000fea0003800000 */
.L_x_3836:
[----:B--2---:R2:W4:Y:S01]  /*1ed50*/  SHFL.IDX PT, R3, R65, 0x1, 0x181f ;  /* 0x00381f0041037f89 */ /* 0x00452200000e0000 */
[----:B------:R-:W-:Y:S03]  /*1ed60*/  BSSY B1, `(.L_x_3838) ;  /* 0x0000010000017945 */ /* 0x000fe60003800000 */
[----:B---3--:R2:W3:Y:S01]  /*1ed70*/  SHFL.IDX PT, R21, R64, 0x1, 0x181f ;  /* 0x00381f0040157f89 */ /* 0x0084e200000e0000 */
[----:B------:R-:W-:Y:S05]  /*1ed80*/  @P1 BRA `(.L_x_3839) ;  /* 0x0000000000341947 */ /* 0x000fea0003800000 */
[----:B------:R-:W-:Y:S02]  /*1ed90*/  ULDC UR4, c[0x0][0xac8] ;  /* 0x0002b20000047ab9 */ /* 0x000fe40000000800 */
[----:B------:R-:W-:Y:S02]  /*1eda0*/  ISETP.GE.AND P4, PT, R0, UR4, PT ;  /* 0x0000000400007c0c */ /* 0x000fe4000bf86270 */
[----:B------:R-:W-:Y:S02]  /*1edb0*/  ISETP.GE.AND P5, PT, R66, UR4, PT ;  /* 0x0000000442007c0c */ /* 0x000fe4000bfa6270 */
[----:B------:R-:W-:-:S09]  /*1edc0*/  ISETP.GE.AND P6, PT, R70, UR4, PT ;  /* 0x0000000446007c0c */ /* 0x000fd2000bfc6270 */
[-C--:B---3-5:R-:W-:Y:S02]  /*1edd0*/  @!P4 LEA R4, P1, R0, R21.reuse, 0x1 ;  /* 0x000000150004c211 */ /* 0x0a8fe400078208ff */
[-C--:B------:R-:W-:Y:S02]  /*1ede0*/  @!P5 LEA R6, P2, R66, R21.reuse, 0x1 ;  /* 0x000000154206d211 */ /* 0x080fe400078408ff */
[----:B------:R-:W-:Y:S02]  /*1edf0*/  @!P6 LEA R20, P3, R70, R21, 0x1 ;  /* 0x000000154614e211 */ /* 0x000fe400078608ff */
[-C--:B----4-:R-:W-:Y:S02]  /*1ee00*/  @!P4 LEA.HI.X R5, R0, R3.reuse, R69, 0x1, P1 ;  /* 0x000000030005c211 */ /* 0x090fe400008f0c45 */
[-C--:B------:R-:W-:Y:S02]  /*1ee10*/  @!P5 LEA.HI.X R7, R66, R3.reuse, R68, 0x1, P2 ;  /* 0x000000034207d211 */ /* 0x080fe400010f0c44 */
[----:B------:R-:W-:Y:S01]  /*1ee20*/  @!P6 LEA.HI.X R21, R70, R3, R71, 0x1, P3 ;  /* 0x000000034615e211 */ /* 0x000fe200018f0c47 */
[----:B------:R3:W-:Y:S04]  /*1ee30*/  @!P4 ST.E.128 desc[UR60][R4.64], R8 ;  /* 0x000000080400c985 */ /* 0x0007e8000c101d3c */
[----:B------:R3:W-:Y:S04]  /*1ee40*/  @!P5 ST.E.128 desc[UR60][R6.64], R32 ;  /* 0x000000200600d985 */ /* 0x0007e8000c101d3c */
[----:B------:R3:W-:Y:S02]  /*1ee50*/  @!P6 ST.E.128 desc[UR60][R20.64], R48 ;  /* 0x000000301400e985 */ /* 0x0007e4000c101d3c */
.L_x_3839:
[----:B------:R-:W-:Y:S05]  /*1ee60*/  BSYNC B1 ;  /* 0x0000000000017941 */ /* 0x000fea0003800000 */
.L_x_3838:
[----:B----4-:R4:W0:Y:S01]  /*1ee70*/  SHFL.IDX PT, R3, R65, 0x2, 0x181f ;  /* 0x00581f0041037f89 */ /* 0x01082200000e0000 */
[----:B------:R-:W-:Y:S03]  /*1ee80*/  BSSY B1, `(.L_x_3840) ;  /* 0x0000010000017945 */ /* 0x000fe60003800000 */
[----:B---3-5:R4:W3:Y:S01]  /*1ee90*/  SHFL.IDX PT, R9, R64, 0x2, 0x181f ;  /* 0x00581f0040097f89 */ /* 0x0288e200000e0000 */
[----:B------:R-:W-:Y:S05]  /*1eea0*/  @P0 BRA `(.L_x_3841) ;  /* 0x0000000000340947 */ /* 0x000fea0003800000 */
[----:B------:R-:W-:Y:S02]  /*1eeb0*/  ULDC UR4, c[0x0][0xac8] ;  /* 0x0002b20000047ab9 */ /* 0x000fe40000000800 */
[----:B------:R-:W-:Y:S02]  /*1eec0*/  ISETP.GE.AND P3, PT, R0, UR4, PT ;  /* 0x0000000400007c0c */ /* 0x000fe4000bf66270 */
[----:B------:R-:W-:Y:S02]  /*1eed0*/  ISETP.GE.AND P4, PT, R66, UR4, PT ;  /* 0x0000000442007c0c */ /* 0x000fe4000bf86270 */
[----:B------:R-:W-:-:S09]  /*1eee0*/  ISETP.GE.AND P5, PT, R70, UR4, PT ;  /* 0x0000000446007c0c */ /* 0x000fd2000bfa6270 */
[-C--:B---3--:R-:W-:Y:S02]  /*1eef0*/  @!P3 LEA R4, P0, R0, R9.reuse, 0x1 ;  /* 0x000000090004b211 */ /* 0x088fe400078008ff */
        /* <DEDUP_REMOVED lines=8> */
.L_x_3841:
[----:B------:R-:W-:Y:S05]  /*1ef80*/  BSYNC B1 ;  /* 0x0000000000017941 */ /* 0x000fea0003800000 */
.L_x_3840:
[----:B0-----:R-:W-:Y:S01]  /*1ef90*/  VIADD R3, R67, 0x60 ;  /* 0x0000006043037836 */ /* 0x001fe20000000000 */
[----:B--2-4-:R-:W4:Y:S04]  /*1efa0*/  SHFL.IDX PT, R65, R65, 0x3, 0x181f ;  /* 0x00781f0041417f89 */ /* 0x014f2800000e0000 */
[----:B------:R-:W-:Y:S01]  /*1efb0*/  ISETP.GE.AND P0, PT, R3, R82, PT ;  /* 0x000000520300720c */ /* 0x000fe20003f06270 */
[----:B---3--:R3:W0:-:S12]  /*1efc0*/  SHFL.IDX PT, R9, R64, 0x3, 0x181f ;  /* 0x00781f0040097f89 */ /* 0x00861800000e0000 */
[----:B---3--:R-:W-:Y:S05]  /*1efd0*/  @P0 BRA `(.L_x_3842) ;  /* 0x0000002000680947 */ /* 0x008fea0003800000 */
[----:B------:R-:W-:Y:S02]  /*1efe0*/  ULDC UR4, c[0x0][0xac8] ;  /* 0x0002b20000047ab9 */ /* 0x000fe40000000800 */
[----:B------:R-:W-:Y:S02]  /*1eff0*/  ISETP.GE.AND P2, PT, R0, UR4, PT ;  /* 0x0000000400007c0c */ /* 0x000fe4000bf46270 */
[----:B------:R-:W-:-:S11]  /*1f000*/  ISETP.GE.AND P3, PT, R66, UR4, PT ;  /* 0x0000000442007c0c */ /* 0x000fd6000bf66270 */
[-C--:B0-----:R-:W-:Y:S02]  /*1f010*/  @!P2 LEA R4, P0, R0, R9.reuse, 0x1 ;  /* 0x000000090004a211 */ /* 0x081fe400078008ff */
[----:B------:R-:W-:Y:S02]  /*1f020*/  @!P3 LEA R6, P1, R66, R9, 0x1 ;  /* 0x000000094206b211 */ /* 0x000fe400078208ff */
[-C--:B----4-:R-:W-:Y:S02]  /*1f030*/  @!P2 LEA.HI.X R5, R0, R65.reuse, R69, 0x1, P0 ;  /* 0x000000410005a211 */ /* 0x090fe400000f0c45 */
[----:B------:R-:W-:Y:S02]  /*1f040*/  @!P3 LEA.HI.X R7, R66, R65, R68, 0x1, P1 ;  /* 0x000000414207b211 */ /* 0x000fe400008f0c44 */
[----:B------:R-:W-:Y:S01]  /*1f050*/  ISETP.GE.AND P0, PT, R70, UR4, PT ;  /* 0x0000000446007c0c */ /* 0x000fe2000bf06270 */
[----:B------:R3:W-:Y:S04]  /*1f060*/  @!P2 ST.E.128 desc[UR60][R4.64], R24 ;  /* 0x000000180400a985 */ /* 0x0007e8000c101d3c */
[----:B------:R3:W-:Y:S08]  /*1f070*/  @!P3 ST.E.128 desc[UR60][R6.64], R40 ;  /* 0x000000280600b985 */ /* 0x0007f0000c101d3c */
[----:B------:R-:W-:Y:S05]  /*1f080*/  @P0 BRA `(.L_x_3842) ;  /* 0x00000020003c0947 */ /* 0x000fea0003800000 */
[----:B---3--:R-:W-:-:S04]  /*1f090*/  LEA R4, P0, R70, R9, 0x1 ;  /* 0x0000000946047211 */ /* 0x008fc800078008ff */
[----:B------:R-:W-:-:S05]  /*1f0a0*/  LEA.HI.X R5, R70, R65, R71, 0x1, P0 ;  /* 0x0000004146057211 */ /* 0x000fca00000f0c47 */
[----:B------:R0:W-:Y:S01]  /*1f0b0*/  ST.E.128 desc[UR60][R4.64], R56 ;  /* 0x0000003804007985 */ /* 0x0001e2000c101d3c */
[----:B------:R-:W-:Y:S05]  /*1f0c0*/  BRA `(.L_x_3842) ;  /* 0x00000020002c7947 */ /* 0x000fea0003800000 */
.L_x_3835:
[----:B------:R-:W-:Y:S01]  /*1f0d0*/  ULDC.64 UR4, c[0x0][0xb08] ;  /* 0x0002c20000047ab9 */ /* 0x000fe20000000a00 */
[----:B0-----:R-:W0:Y:S01]  /*1f0e0*/  @P4 LDC R3, c[0x0][0xbec] ;  /* 0x0002fb00ff034b82 */ /* 0x001e220000000800 */
[----:B------:R-:W-:Y:S01]  /*1f0f0*/  IMAD R81, R81, UR4, RZ ;  /* 0x0000000451517c24 */ /* 0x000fe2000f8e02ff */
[----:B------:R-:W-:Y:S01]  /*1f100*/  SHF.R.S32.HI R0, RZ, 0x1f, R225 ;  /* 0x0000001fff007819 */ /* 0x000fe200000114e1 */
[C---:B------:R-:W-:Y:S01]  /*1f110*/  IMAD.WIDE.U32 R4, R80.reuse, UR4, RZ ;  /* 0x0000000450047c25 */ /* 0x040fe2000f8e00ff */
[----:B------:R-:W-:Y:S01]  /*1f120*/  ULDC.64 UR6, c[0x0][0xb30] ;  /* 0x0002cc0000067ab9 */ /* 0x000fe20000000a00 */
[----:B------:R-:W-:Y:S01]  /*1f130*/  ISETP.GE.AND P0, PT, R9, R82, PT ;  /* 0x000000520900720c */ /* 0x000fe20003f06270 */
[----:B------:R-:W-:Y:S01]  /*1f140*/  BSSY B1, `(.L_x_3843) ;  /* 0x00000c0000017945 */ /* 0x000fe20003800000 */
[----:B------:R-:W-:Y:S01]  /*1f150*/  IMAD R81, R80, UR5, R81 ;  /* 0x0000000550517c24 */ /* 0x000fe2000f8e0251 */
[----:B------:R-:W1:Y:S01]  /*1f160*/  @P4 LDC R11, c[0x0][0xbf0] ;  /* 0x0002fc00ff0b4b82 */ /* 0x000e620000000800 */
[----:B------:R-:W-:Y:S01]  /*1f170*/  ULDC.64 UR4, c[0x0][0xb38] ;  /* 0x0002ce0000047ab9 */ /* 0x000fe20000000a00 */
[----:B------:R-:W-:Y:S01]  /*1f180*/  VIADD R90, R223, 0x78 ;  /* 0x00000078df5a7836 */ /* 0x000fe20000000000 */
[----:B------:R-:W-:Y:S01]  /*1f190*/  SHF.R.S32.HI R85, RZ, 0x1f, R234 ;  /* 0x0000001fff557819 */ /* 0x000fe200000114ea */
        /* <DEDUP_REMOVED lines=9> */
[----:B------:R-:W-:Y:S01]  /*1f230*/  VIADD R94, R223, 0x68 ;  /* 0x00000068df5e7836 */ /* 0x000fe20000000000 */
[----:B------:R-:W-:Y:S01]  /*1f240*/  SHF.R.S32.HI R92, RZ, 0x1f, R92 ;  /* 0x0000001fff5c7819 */ /* 0x000fe2000001145c */
[----:B------:R-:W-:Y:S02]  /*1f250*/  IMAD R0, R0, UR4, RZ ;  /* 0x0000000400007c24 */ /* 0x000fe4000f8e02ff */
[----:B------:R-:W-:Y:S01]  /*1f260*/  IMAD.WIDE.U32 R4, R225, UR4, R4 ;  /* 0x00000004e1047c25 */ /* 0x000fe2000f8e0004 */
[----:B------:R-:W-:-:S03]  /*1f270*/  SHF.R.S32.HI R94, RZ, 0x1f, R94 ;  /* 0x0000001fff5e7819 */ /* 0x000fc6000001145e */
[----:B------:R-:W-:Y:S01]  /*1f280*/  IMAD R7, R225, UR5, R0 ;  /* 0x00000005e1077c24 */ /* 0x000fe2000f8e0200 */
[----:B------:R-:W-:Y:S01]  /*1f290*/  ULDC.64 UR4, c[0x0][0xb48] ;  /* 0x0002d20000047ab9 */ /* 0x000fe20000000a00 */
[----:B0-----:R-:W-:-:S04]  /*1f2a0*/  @P4 IMAD.HI.U32 R0, R84, R3, RZ ;  /* 0x0000000354004227 */ /* 0x001fc800078e00ff */
[----:B------:R-:W-:Y:S01]  /*1f2b0*/  IMAD.MOV.U32 R3, RZ, RZ, R84 ;  /* 0x000000ffff037224 */ /* 0x000fe200078e0054 */
[----:B-1----:R-:W-:Y:S01]  /*1f2c0*/  @P4 SHF.R.U32.HI R3, RZ, R11, R0 ;  /* 0x0000000bff034219 */ /* 0x002fe20000011600 */
[----:B------:R-:W-:Y:S02]  /*1f2d0*/  IMAD.IADD R5, R5, 0x1, R7 ;  /* 0x0000000105057824 */ /* 0x000fe400078e0207 */
[----:B------:R-:W-:Y:S01]  /*1f2e0*/  VIADD R134, R223, 0x60 ;  /* 0x00000060df867836 */ /* 0x000fe20000000000 */
[--C-:B------:R-:W-:Y:S01]  /*1f2f0*/  SHF.R.S32.HI R0, RZ, 0x1f, R3.reuse ;  /* 0x0000001fff007819 */ /* 0x100fe20000011403 */
[----:B------:R-:W-:Y:S02]  /*1f300*/  IMAD.MOV R6, RZ, RZ, -R3 ;  /* 0x000000ffff067224 */ /* 0x000fe400078e0a03 */
[----:B------:R-:W-:Y:S01]  /*1f310*/  IMAD.WIDE.U32 R4, R233, UR4, R4 ;  /* 0x00000004e9047c25 */ /* 0x000fe2000f8e0004 */
[----:B------:R-:W-:-:S03]  /*1f320*/  SHF.R.S32.HI R134, RZ, 0x1f, R134 ;  /* 0x0000001fff867819 */ /* 0x000fc60000011486 */
[----:B------:R-:W-:Y:S02]  /*1f330*/  IMAD R83, R83, R6, R84 ;  /* 0x0000000653537224 */ /* 0x000fe400078e0254 */
[----:B------:R-:W-:Y:S02]  /*1f340*/  IMAD R0, R0, UR6, RZ ;  /* 0x0000000600007c24 */ /* 0x000fe4000f8e02ff */
[----:B------:R-:W-:Y:S01]  /*1f350*/  IMAD R5, R233, UR5, R5 ;  /* 0x00000005e9057c24 */ /* 0x000fe2000f8e0205 */
[----:B------:R-:W-:Y:S01]  /*1f360*/  ULDC.64 UR4, c[0x0][0xb28] ;  /* 0x0002ca0000047ab9 */ /* 0x000fe20000000a00 */
[C---:B------:R-:W-:Y:S01]  /*1f370*/  IMAD R7, R3.reuse, UR7, R0 ;  /* 0x0000000703077c24 */ /* 0x040fe2000f8e0200 */
[----:B------:R-:W-:Y:S01]  /*1f380*/  SHF.R.S32.HI R0, RZ, 0x1f, R83 ;  /* 0x0000001fff007819 */ /* 0x000fe20000011453 */
[----:B------:R-:W-:-:S04]  /*1f390*/  IMAD.WIDE.U32 R4, R3, UR6, R4 ;  /* 0x0000000603047c25 */ /* 0x000fc8000f8e0004 */
[----:B------:R-:W-:Y:S02]  /*1f3a0*/  IMAD R0, R0, UR4, RZ ;  /* 0x0000000400007c24 */ /* 0x000fe4000f8e02ff */
[----:B------:R-:W-:Y:S02]  /*1f3b0*/  IMAD.IADD R5, R5, 0x1, R7 ;  /* 0x0000000105057824 */ /* 0x000fe400078e0207 */
[C---:B------:R-:W-:Y:S02]  /*1f3c0*/  IMAD R3, R83.reuse, UR5, R0 ;  /* 0x0000000553037c24 */ /* 0x040fe4000f8e0200 */
[----:B------:R-:W-:Y:S01]  /*1f3d0*/  IMAD.WIDE.U32 R4, R83, UR4, R4 ;  /* 0x0000000453047c25 */ /* 0x000fe2000f8e0004 */
[----:B------:R-:W-:-:S03]  /*1f3e0*/  ULDC.64 UR4, c[0x0][0xb00] ;  /* 0x0002c00000047ab9 */ /* 0x000fc60000000a00 */
[----:B------:R-:W-:Y:S01]  /*1f3f0*/  IMAD.IADD R3, R5, 0x1, R3 ;  /* 0x0000000105037824 */ /* 0x000fe200078e0203 */
[----:B------:R-:W-:Y:S01]  /*1f400*/  LEA R0, P1, R4, UR4, 0x2 ;  /* 0x0000000404007c11 */ /* 0x000fe2000f8210ff */
[----:B------:R-:W-:Y:S02]  /*1f410*/  VIADD R6, R2, 0x36820 ;  /* 0x0003682002067836 */ /* 0x000fe40000000000 */
[C---:B------:R-:W-:Y:S01]  /*1f420*/  VIADD R136, R223.reuse, 0x58 ;  /* 0x00000058df887836 */ /* 0x040fe20000000000 */
[----:B------:R-:W-:Y:S01]  /*1f430*/  LEA.HI.X R3, R4, UR5, R3, 0x2, P1 ;  /* 0x0000000504037c11 */ /* 0x000fe200088f1403 */
[C---:B------:R-:W-:Y:S01]  /*1f440*/  VIADD R138, R223.reuse, 0x50 ;  /* 0x00000050df8a7836 */ /* 0x040fe20000000000 */
[----:B------:R-:W-:Y:S01]  /*1f450*/  PRMT R6, RZ, 0x654, R6 ;  /* 0x00000654ff067816 */ /* 0x000fe20000000006 */
[C---:B------:R-:W-:Y:S01]  /*1f460*/  VIADD R140, R223.reuse, 0x48 ;  /* 0x00000048df8c7836 */ /* 0x040fe20000000000 */
[----:B------:R0:W1:Y:S01]  /*1f470*/  SHFL.IDX PT, R4, R0, RZ, 0x1c1f ;  /* 0x001c1fff00047589 */ /* 0x00006200000e0000 */
[C---:B------:R-:W-:Y:S01]  /*1f480*/  VIADD R142, R223.reuse, 0x40 ;  /* 0x00000040df8e7836 */ /* 0x040fe20000000000 */
[----:B------:R0:W-:Y:S01]  /*1f490*/  SYNCS.ARRIVE.TRANS64.RED.A1T0 RZ, [R6+URZ], RZ ;  /* 0x000000ff06ff79a7 */ /* 0x0001e2000810043f */
[C---:B------:R-:W-:Y:S01]  /*1f4a0*/  VIADD R144, R223.reuse, 0x38 ;  /* 0x00000038df907836 */ /* 0x040fe20000000000 */
[----:B------:R0:W2:Y:S01]  /*1f4b0*/  SHFL.IDX PT, R5, R3, RZ, 0x1c1f ;  /* 0x001c1fff03057589 */ /* 0x0000a200000e0000 */
        /* <DEDUP_REMOVED lines=31> */
[----:B------:R-:W-:Y:S01]  /*1f6b0*/  VIADD R158, R223, 0x8 ;  /* 0x00000008df9e7836 */ /* 0x000fe20000000000 */
[----:B012---:R-:W-:Y:S06]  /*1f6c0*/  @P0 BRA `(.L_x_3844) ;  /* 0x00000004009c0947 */ /* 0x007fec0003800000 */
[----:B------:R-:W-:Y:S01]  /*1f6d0*/  ULDC UR4, c[0x0][0xac8] ;  /* 0x0002b20000047ab9 */ /* 0x000fe20000000800 */
[C---:B------:R-:W-:Y:S01]  /*1f6e0*/  VIADD R13, R223.reuse, 0xa8 ;  /* 0x000000a8df0d7836 */ /* 0x040fe20000000000 */
[----:B------:R-:W-:Y:S02]  /*1f6f0*/  ISETP.GE.AND P0, PT, R223, UR4, PT ;  /* 0x00000004df007c0c */ /* 0x000fe4000bf06270 */
[----:B------:R-:W-:Y:S02]  /*1f700*/  ISETP.GE.AND P5, PT, R158, UR4, PT ;  /* 0x000000049e007c0c */ /* 0x000fe4000bfa6270 */
[----:B------:R-:W-:Y:S02]  /*1f710*/  ISETP.GE.AND P4, PT, R156, UR4, PT ;  /* 0x000000049c007c0c */ /* 0x000fe4000bf86270 */
[----:B------:R-:W-:-:S07]  /*1f720*/  ISETP.GE.AND P3, PT, R154, UR4, PT ;  /* 0x000000049a007c0c */ /* 0x000fce000bf66270 */
[----:B------:R-:W-:-:S04]  /*1f730*/  @!P0 IMAD.WIDE R6, R223, 0x4, R4 ;  /* 0x00000004df068825 */ /* 0x000fc800078e0204 */
[-C--:B------:R-:W-:Y:S01]  /*1f740*/  @!P4 LEA R8, P2, R156, R4.reuse, 0x2 ;  /* 0x000000049c08c211 */ /* 0x080fe200078410ff */
[----:B------:R0:W-:Y:S01]  /*1f750*/  @!P0 ST.E.64 desc[UR60][R6.64], R24 ;  /* 0x0000001806008985 */ /* 0x0001e2000c101b3c */
[----:B------:R-:W-:Y:S02]  /*1f760*/  ISETP.GE.AND P0, PT, R152, UR4, PT ;  /* 0x0000000498007c0c */ /* 0x000fe4000bf06270 */
[----:B------:R-:W-:Y:S02]  /*1f770*/  @!P3 LEA R10, P6, R154, R4, 0x2 ;  /* 0x000000049a0ab211 */ /* 0x000fe400078c10ff */
[-C--:B------:R-:W-:Y:S02]  /*1f780*/  @!P4 LEA.HI.X R9, R156, R5.reuse, R157, 0x2, P2 ;  /* 0x000000059c09c211 */ /* 0x080fe400010f149d */
[----:B------:R-:W-:Y:S02]  /*1f790*/  ISETP.GE.AND P2, PT, R145, UR4, PT ;  /* 0x0000000491007c0c */ /* 0x000fe4000bf46270 */
[----:B------:R-:W-:-:S02]  /*1f7a0*/  @!P3 LEA.HI.X R11, R154, R5, R155, 0x2, P6 ;  /* 0x000000059a0bb211 */ /* 0x000fc400030f149b */
[C---:B0-----:R-:W-:Y:S01]  /*1f7b0*/  @!P5 LEA R6, P1, R158.reuse, R4, 0x2 ;  /* 0x000000049e06d211 */ /* 0x041fe200078210ff */
[----:B------:R-:W-:Y:S01]  /*1f7c0*/  VIADD R25, R223, 0xb0 ;  /* 0x000000b0df197836 */ /* 0x000fe20000000000 */
[----:B------:R-:W-:Y:S02]  /*1f7d0*/  SHF.R.S32.HI R24, RZ, 0x1f, R231 ;  /* 0x0000001fff187819 */ /* 0x000fe400000114e7 */
[----:B------:R-:W-:Y:S02]  /*1f7e0*/  @!P5 LEA.HI.X R7, R158, R5, R159, 0x2, P1 ;  /* 0x000000059e07d211 */ /* 0x000fe400008f149f */
[----:B------:R-:W-:-:S03]  /*1f7f0*/  ISETP.GE.AND P1, PT, R147, UR4, PT ;  /* 0x0000000493007c0c */ /* 0x000fc6000bf26270 */
[----:B------:R0:W-:Y:S04]  /*1f800*/  @!P5 ST.E.64 desc[UR60][R6.64], R28 ;  /* 0x0000001c0600d985 */ /* 0x0001e8000c101b3c */
[----:B------:R1:W-:Y:S01]  /*1f810*/  @!P4 ST.E.64 desc[UR60][R8.64], R32 ;  /* 0x000000200800c985 */ /* 0x0003e2000c101b3c */
[----:B------:R-:W-:-:S03]  /*1f820*/  ISETP.GE.AND P4, PT, R141, UR4, PT ;  /* 0x000000048d007c0c */ /* 0x000fc6000bf86270 */
[----:B------:R2:W-:Y:S01]  /*1f830*/  @!P3 ST.E.64 desc[UR60][R10.64], R36 ;  /* 0x000000240a00b985 */ /* 0x0005e2000c101b3c */
[----:B------:R-:W-:Y:S02]  /*1f840*/  ISETP.GE.AND P3, PT, R143, UR4, PT ;  /* 0x000000048f007c0c */ /* 0x000fe4000bf66270 */
[CC--:B0-----:R-:W-:Y:S01]  /*1f850*/  @!P0 LEA R6, P6, R152.reuse, R4.reuse, 0x2 ;  /* 0x0000000498068211 */ /* 0x0c1fe200078c10ff */
[----:B------:R-:W-:Y:S01]  /*1f860*/  VIADD R29, R223, 0xb8 ;  /* 0x000000b8df1d7836 */ /* 0x000fe20000000000 */
[CC--:B-1----:R-:W-:Y:S02]  /*1f870*/  @!P1 LEA R8, P5, R147.reuse, R4.reuse, 0x2 ;  /* 0x0000000493089211 */ /* 0x0c2fe400078a10ff */
        /* <DEDUP_REMOVED lines=35> */
[----:B-1----:R-:W-:Y:S02]  /*1fab0*/  @!P4 LEA R8, P2, R91, R4, 0x2 ;  /* 0x000000045b08c211 */ /* 0x002fe400078410ff */
[-C--:B------:R-:W-:Y:S02]  /*1fac0*/  @!P5 LEA.HI.X R7, R93, R5.reuse, R94, 0x2, P6 ;  /* 0x000000055d07d211 */ /* 0x080fe400030f145e */
[----:B------:R-:W-:-:S03]  /*1fad0*/  @!P4 LEA.HI.X R9, R91, R5, R92, 0x2, P2 ;  /* 0x000000055b09c211 */ /* 0x000fc600010f145c */
        /* <DEDUP_REMOVED lines=13> */
[----:B------:R-:W-:-:S02]  /*1fbb0*/  @!P4 LEA R20, P5, R235, R4, 0x2 ;  /* 0x00000004eb14c211 */ /* 0x000fc400078a10ff */
[CC--:B------:R-:W-:Y:S01]  /*1fbc0*/  @!P3 LEA R14, P6, R234.reuse, R4.reuse, 0x2 ;  /* 0x00000004ea0eb211 */ /* 0x0c0fe200078c10ff */
[----:B------:R1:W-:Y:S01]  /*1fbd0*/  @!P1 ST.E.64 desc[UR60][R8.64], R124 ;  /* 0x0000007c08009985 */ /* 0x0003e2000c101b3c */
[----:B------:R-:W-:Y:S02]  /*1fbe0*/  ISETP.GE.AND P1, PT, R13, UR4, PT ;  /* 0x000000040d007c0c */ /* 0x000fe4000bf26270 */
[----:B------:R-:W-:Y:S02]  /*1fbf0*/  ISETP.GE.AND P0, PT, R25, UR4, PT ;  /* 0x0000000419007c0c */ /* 0x000fe4000bf06270 */
[-C--:B------:R-:W-:Y:S02]  /*1fc00*/  @!P4 LEA.HI.X R21, R235, R5.reuse, R86, 0x2, P5 ;  /* 0x00000005eb15c211 */ /* 0x080fe400028f1456 */
[----:B------:R-:W-:Y:S02]  /*1fc10*/  @!P3 LEA.HI.X R15, R234, R5, R85, 0x2, P6 ;  /* 0x00000005ea0fb211 */ /* 0x000fe400030f1455 */
[----:B--2---:R-:W-:Y:S01]  /*1fc20*/  @!P2 LEA R10, P5, R231, R4, 0x2 ;  /* 0x00000004e70aa211 */ /* 0x004fe200078a10ff */
[----:B------:R2:W-:Y:S01]  /*1fc30*/  @!P4 ST.E.64 desc[UR60][R20.64], R96 ;  /* 0x000000601400c985 */ /* 0x0005e2000c101b3c */
[----:B------:R-:W-:-:S02]  /*1fc40*/  ISETP.GE.AND P6, PT, R29, UR4, PT ;  /* 0x000000041d007c0c */ /* 0x000fc4000bfc6270 */
[-C--:B------:R-:W-:Y:S01]  /*1fc50*/  @!P2 LEA.HI.X R11, R231, R5.reuse, R24, 0x2, P5 ;  /* 0x00000005e70ba211 */ /* 0x080fe200028f1418 */
[----:B------:R2:W-:Y:S01]  /*1fc60*/  @!P3 ST.E.64 desc[UR60][R14.64], R100 ;  /* 0x000000640e00b985 */ /* 0x0005e2000c101b3c */
[----:B0-----:R-:W-:Y:S02]  /*1fc70*/  SHF.R.S32.HI R6, RZ, 0x1f, R13 ;  /* 0x0000001fff067819 */ /* 0x001fe4000001140d */
[CC--:B-1----:R-:W-:Y:S01]  /*1fc80*/  @!P1 LEA R8, P5, R13.reuse, R4.reuse, 0x2 ;  /* 0x000000040d089211 */ /* 0x0c2fe200078a10ff */
[----:B------:R2:W-:Y:S01]  /*1fc90*/  @!P2 ST.E.64 desc[UR60][R10.64], R104 ;  /* 0x000000680a00a985 */ /* 0x0005e2000c101b3c */
[----:B------:R-:W-:Y:S02]  /*1fca0*/  SHF.R.S32.HI R7, RZ, 0x1f, R25 ;  /* 0x0000001fff077819 */ /* 0x000fe40000011419 */
[----:B------:R-:W-:Y:S02]  /*1fcb0*/  @!P1 LEA.HI.X R9, R13, R5, R6, 0x2, P5 ;  /* 0x000000050d099211 */ /* 0x000fe400028f1406 */
[----:B------:R-:W-:-:S02]  /*1fcc0*/  @!P0 LEA R6, P5, R25, R4, 0x2 ;  /* 0x0000000419068211 */ /* 0x000fc400078a10ff */
[----:B------:R-:W-:Y:S01]  /*1fcd0*/  SHF.R.S32.HI R13, RZ, 0x1f, R29 ;  /* 0x0000001fff0d7819 */ /* 0x000fe2000001141d */
[----:B------:R2:W-:Y:S01]  /*1fce0*/  @!P1 ST.E.64 desc[UR60][R8.64], R108 ;  /* 0x0000006c08009985 */ /* 0x0005e2000c101b3c */
[----:B------:R-:W-:Y:S02]  /*1fcf0*/  @!P0 LEA.HI.X R7, R25, R5, R7, 0x2, P5 ;  /* 0x0000000519078211 */ /* 0x000fe400028f1407 */
[----:B------:R-:W-:-:S03]  /*1fd00*/  @!P6 LEA R4, P5, R29, R4, 0x2 ;  /* 0x000000041d04e211 */ /* 0x000fc600078a10ff */
[----:B------:R2:W-:Y:S01]  /*1fd10*/  @!P0 ST.E.64 desc[UR60][R6.64], R112 ;  /* 0x0000007006008985 */ /* 0x0005e2000c101b3c */
[----:B------:R-:W-:-:S05]  /*1fd20*/  @!P6 LEA.HI.X R5, R29, R5, R13, 0x2, P5 ;  /* 0x000000051d05e211 */ /* 0x000fca00028f140d */
[----:B------:R2:W-:Y:S04]  /*1fd30*/  @!P6 ST.E.64 desc[UR60][R4.64], R116 ;  /* 0x000000740400e985 */ /* 0x0005e8000c101b3c */
.L_x_3844:
[----:B------:R-:W-:Y:S05]  /*1fd40*/  BSYNC B1 ;  /* 0x0000000000017941 */ /* 0x000fea0003800000 */
.L_x_3843:
[----:B------:R-:W-:Y:S01]  /*1fd50*/  ISETP.GE.AND P0, PT, R12, R82, PT ;  /* 0x000000520c00720c */ /* 0x000fe20003f06270 */
[----:B--2---:R0:W1:Y:S04]  /*1fd60*/  SHFL.IDX PT, R5, R3, 0x1, 0x1c1f ;  /* 0x003c1f0003057f89 */ /* 0x00406800000e0000 */
[----:B------:R0:W2:Y:S08]  /*1fd70*/  SHFL.IDX PT, R4, R0, 0x1, 0x1c1f ;  /* 0x003c1f0000047f89 */ /* 0x0000b000000e0000 */
[----:B0-----:R-:W-:Y:S05]  /*1fd80*/  @P0 BRA `(.L_x_3842) ;  /* 0x0000001000fc0947 */ /* 0x001fea0003800000 */
[----:B------:R-:W-:Y:S01]  /*1fd90*/  ULDC UR4, c[0x0][0xac8] ;  /* 0x0002b20000047ab9 */ /* 0x000fe20000000800 */
[C---:B------:R-:W-:Y:S01]  /*1fda0*/  VIADD R3, R223.reuse, 0xa8 ;  /* 0x000000a8df037836 */ /* 0x040fe20000000000 */
[----:B------:R-:W-:Y:S02]  /*1fdb0*/  ISETP.GE.AND P4, PT, R158, UR4, PT ;  /* 0x000000049e007c0c */ /* 0x000fe4000bf86270 */
[----:B------:R-:W-:Y:S02]  /*1fdc0*/  ISETP.GE.AND P3, PT, R156, UR4, PT ;  /* 0x000000049c007c0c */ /* 0x000fe4000bf66270 */
[----:B------:R-:W-:Y:S02]  /*1fdd0*/  ISETP.GE.AND P5, PT, R223, UR4, PT ;  /* 0x00000004df007c0c */ /* 0x000fe4000bfa6270 */
[----:B------:R-:W-:Y:S02]  /*1fde0*/  ISETP.GE.AND P1, PT, R152, UR4, PT ;  /* 0x0000000498007c0c */ /* 0x000fe4000bf26270 */
[----:B------:R-:W-:-:S02]  /*1fdf0*/  ISETP.GE.AND P0, PT, R154, UR4, PT ;  /* 0x000000049a007c0c */ /* 0x000fc4000bf06270 */
[----:B------:R-:W-:-:S03]  /*1fe00*/  SHF.R.S32.HI R0, RZ, 0x1f, R3 ;  /* 0x0000001fff007819 */ /* 0x000fc60000011403 */
[-C--:B--2---:R-:W-:Y:S02]  /*1fe10*/  @!P4 LEA R8, P2, R158, R4.reuse, 0x2 ;  /* 0x000000049e08c211 */ /* 0x084fe400078410ff */
[-C--:B------:R-:W-:Y:S02]  /*1fe20*/  @!P3 LEA R10, P6, R156, R4.reuse, 0x2 ;  /* 0x000000049c0ab211 */ /* 0x080fe400078c10ff */
[----:B-1----:R-:W-:Y:S01]  /*1fe30*/  @!P5 IMAD.WIDE R6, R223, 0x4, R4 ;  /* 0x00000004df06d825 */ /* 0x002fe200078e0204 */
[-C--:B------:R-:W-:Y:S02]  /*1fe40*/  @!P4 LEA.HI.X R9, R158, R5.reuse, R159, 0x2, P2 ;  /* 0x000000059e09c211 */ /* 0x080fe400010f149f */
[----:B------:R-:W-:Y:S02]  /*1fe50*/  ISETP.GE.AND P2, PT, R147, UR4, PT ;  /* 0x0000000493007c0c */ /* 0x000fe4000bf46270 */
[----:B------:R-:W-:Y:S01]  /*1fe60*/  @!P3 LEA.HI.X R11, R156, R5, R157, 0x2, P6 ;  /* 0x000000059c0bb211 */ /* 0x000fe200030f149d */
[----:B------:R0:W-:Y:S01]  /*1fe70*/  @!P5 ST.E.64 desc[UR60][R6.64], R26 ;  /* 0x0000001a0600d985 */ /* 0x0001e2000c101b3c */
[----:B------:R-:W-:-:S02]  /*1fe80*/  @!P1 LEA R14, P5, R152, R4, 0x2 ;  /* 0x00000004980e9211 */ /* 0x000fc400078a10ff */
[-C--:B------:R-:W-:Y:S01]  /*1fe90*/  @!P0 LEA R12, P6, R154, R4.reuse, 0x2 ;  /* 0x000000049a0c8211 */ /* 0x080fe200078c10ff */
[----:B------:R1:W-:Y:S01]  /*1fea0*/  @!P4 ST.E.64 desc[UR60][R8.64], R30 ;  /* 0x0000001e0800c985 */ /* 0x0003e2000c101b3c */
[----:B------:R-:W-:Y:S02]  /*1feb0*/  ISETP.GE.AND P4, PT, R143, UR4, PT ;  /* 0x000000048f007c0c */ /* 0x000fe4000bf86270 */
[-C--:B------:R-:W-:Y:S01]  /*1fec0*/  @!P1 LEA.HI.X R15, R152, R5.reuse, R153, 0x2, P5 ;  /* 0x00000005980f9211 */ /* 0x080fe200028f1499 */
[----:B------:R2:W-:Y:S01]  /*1fed0*/  @!P3 ST.E.64 desc[UR60][R10.64], R34 ;  /* 0x000000220a00b985 */ /* 0x0005e2000c101b3c */
[----:B------:R-:W-:Y:S02]  /*1fee0*/  ISETP.GE.AND P3, PT, R145, UR4, PT ;  /* 0x0000000491007c0c */ /* 0x000fe4000bf66270 */
[----:B------:R-:W-:Y:S02]  /*1fef0*/  ISETP.GE.AND P5, PT, R141, UR4, PT ;  /* 0x000000048d007c0c */ /* 0x000fe4000bfa6270 */
[----:B------:R-:W-:Y:S01]  /*1ff00*/  @!P0 LEA.HI.X R13, R154, R5, R155, 0x2, P6 ;  /* 0x000000059a0d8211 */ /* 0x000fe200030f149b */
[----:B0-----:R-:W-:Y:S01]  /*1ff10*/  VIADD R27, R223, 0xb0 ;  /* 0x000000b0df1b7836 */ /* 0x001fe20000000000 */
[----:B------:R-:W-:-:S03]  /*1ff20*/  @!P2 LEA R20, P6, R147, R4, 0x2 ;  /* 0x000000049314a211 */ /* 0x000fc600078c10ff */
[----:B------:R-:W-:Y:S01]  /*1ff30*/  @!P0 ST.E.64 desc[UR60][R12.64], R38 ;  /* 0x000000260c008985 */ /* 0x000fe2000c101b3c */
[-C--:B------:R-:W-:Y:S02]  /*1ff40*/  @!P2 LEA.HI.X R21, R147, R5.reuse, R148, 0x2, P6 ;  /* 0x000000059315a211 */ /* 0x080fe400030f1494 */
[----:B------:R-:W-:Y:S01]  /*1ff50*/  ISETP.GE.AND P0, PT, R139, UR4, PT ;  /* 0x000000048b007c0c */ /* 0x000fe2000bf06270 */
[----:B------:R0:W-:Y:S01]  /*1ff60*/  @!P1 ST.E.64 desc[UR60][R14.64], R42 ;  /* 0x0000002a0e009985 */ /* 0x0001e2000c101b3c */
[-C--:B------:R-:W-:Y:S02]  /*1ff70*/  @!P3 LEA R6, P6, R145, R4.reuse, 0x2 ;  /* 0x000000049106b211 */ /* 0x080fe400078c10ff */
[----:B------:R-:W-:Y:S01]  /*1ff80*/  ISETP.GE.AND P1, PT, R137, UR4, PT ;  /* 0x0000000489007c0c */ /* 0x000fe2000bf26270 */
[----:B------:R3:W-:Y:S01]  /*1ff90*/  @!P2 ST.E.64 desc[UR60][R20.64], R46 ;  /* 0x0000002e1400a985 */ /* 0x0007e2000c101b3c */
[----:B-1----:R-:W-:Y:S02]  /*1ffa0*/  @!P4 LEA R8, P2, R143, R4, 0x2 ;  /* 0x000000048f08c211 */ /* 0x002fe400078410ff */
[----:B------:R-:W-:-:S02]  /*1ffb0*/  @!P3 LEA.HI.X R7, R145, R5, R146, 0x2, P6 ;  /* 0x000000059107b211 */ /* 0x000fc400030f1492 */
[-C--:B--2---:R-:W-:Y:S02]  /*1ffc0*/  @!P5 LEA R10, P6, R141, R4.reuse, 0x2 ;  /* 0x000000048d0ad211 */ /* 0x084fe400078c10ff */
[-C--:B------:R-:W-:Y:S01]  /*1ffd0*/  @!P4 LEA.HI.X R9, R143, R5.reuse, R144, 0x2, P2 ;  /* 0x000000058f09c211 */ /* 0x080fe200010f1490 */
[----:B------:R1:W-:Y:S01]  /*1ffe0*/  @!P3 ST.E.64 desc[UR60][R6.64], R50 ;  /* 0x000000320600b985 */ /* 0x0003e2000c101b3c */
[----:B------:R-:W-:Y:S02]  /*1fff0*/  @!P5 LEA.HI.X R11, R141, R5, R142, 0x2, P6 ;  /* 0x000000058d0bd211 */ /* 0x000fe400030f148e */
[----:B------:R-:W-:Y:S01]  /*20000*/  ISETP.GE.AND P2, PT, R135, UR4, PT ;  /* 0x0000000487007c0c */ /* 0x000fe2000bf46270 */
[----:B------:R2:W-:Y:S01]  /*20010*/  @!P4 ST.E.64 desc[UR60][R8.64], R54 ;  /* 0x000000360800c985 */ /* 0x0005e2000c101b3c */
[----:B------:R-:W-:Y:S02]  /*20020*/  ISETP.GE.AND P3, PT, R95, UR4, PT ;  /* 0x000000045f007c0c */ /* 0x000fe4000bf66270 */
[-C--:B0-----:R-:W-:Y:S01]  /*20030*/  @!P1 LEA R14, P4, R137, R4.reuse, 0x2 ;  /* 0x00000004890e9211 */ /* 0x081fe200078810ff */
[----:B------:R0:W-:Y:S01]  /*20040*/  @!P5 ST.E.64 desc[UR60][R10.64], R58 ;  /* 0x0000003a0a00d985 */ /* 0x0001e2000c101b3c */
[----:B------:R-:W-:-:S02]  /*20050*/  @!P0 LEA R12, P5, R139, R4, 0x2 ;  /* 0x000000048b0c8211 */ /* 0x000fc400078a10ff */
[-C--:B------:R-:W-:Y:S02]  /*20060*/  @!P1 LEA.HI.X R15, R137, R5.reuse, R138, 0x2, P4 ;  /* 0x00000005890f9211 */ /* 0x080fe400020f148a */
[-C--:B------:R-:W-:Y:S02]  /*20070*/  @!P0 LEA.HI.X R13, R139, R5.reuse, R140, 0x2, P5 ;  /* 0x000000058b0d8211 */ /* 0x080fe400028f148c */
[----:B------:R-:W-:Y:S02]  /*20080*/  ISETP.GE.AND P5, PT, R93, UR4, PT ;  /* 0x000000045d007c0c */ /* 0x000fe4000bfa6270 */
[----:B---3--:R-:W-:Y:S01]  /*20090*/  @!P2 LEA R20, P6, R135, R4, 0x2 ;  /* 0x000000048714a211 */ /* 0x008fe200078c10ff */
[----:B------:R3:W-:Y:S01]  /*200a0*/  @!P0 ST.E.64 desc[UR60][R12.64], R62 ;  /* 0x0000003e0c008985 */ /* 0x0007e2000c101b3c */
[----:B------:R-:W-:Y:S02]  /*200b0*/  ISETP.GE.AND P4, PT, R91, UR4, PT ;  /* 0x000000045b007c0c */ /* 0x000fe4000bf86270 */
[----:B------:R-:W-:Y:S01]  /*200c0*/  @!P2 LEA.HI.X R21, R135, R5, R136, 0x2, P6 ;  /* 0x000000058715a211 */ /* 0x000fe200030f1488 */
[----:B------:R4:W-:Y:S01]  /*200d0*/  @!P1 ST.E.64 desc[UR60][R14.64], R66 ;  /* 0x000000420e009985 */ /* 0x0009e2000c101b3c */
[----:B------:R-:W-:-:S02]  /*200e0*/  ISETP.GE.AND P1, PT, R89, UR4, PT ;  /* 0x0000000459007c0c */ /* 0x000fc4000bf26270 */
[-C--:B-1----:R-:W-:Y:S01]  /*200f0*/  @!P3 LEA R6, P6, R95, R4.reuse, 0x2 ;  /* 0x000000045f06b211 */ /* 0x082fe200078c10ff */
[----:B------:R1:W-:Y:S01]  /*20100*/  @!P2 ST.E.64 desc[UR60][R20.64], R70 ;  /* 0x000000461400a985 */ /* 0x0003e2000c101b3c */
[----:B------:R-:W-:Y:S02]  /*20110*/  ISETP.GE.AND P2, PT, R237, UR4, PT ;  /* 0x00000004ed007c0c */ /* 0x000fe4000bf46270 */
[-C--:B--2---:R-:W-:Y:S02]  /*20120*/  @!P5 LEA R8, P0, R93, R4.reuse, 0x2 ;  /* 0x000000045d08d211 */ /* 0x084fe400078010ff */
[-C--:B------:R-:W-:Y:S02]  /*20130*/  @!P3 LEA.HI.X R7, R95, R5.reuse, R134, 0x2, P6 ;  /* 0x000000055f07b211 */ /* 0x080fe400030f1486 */
[----:B------:R-:W-:Y:S02]  /*20140*/  @!P5 LEA.HI.X R9, R93, R5, R94, 0x2, P0 ;  /* 0x000000055d09d211 */ /* 0x000fe400000f145e */
[----:B------:R-:W-:Y:S01]  /*20150*/  ISETP.GE.AND P0, PT, R236, UR4, PT ;  /* 0x00000004ec007c0c */ /* 0x000fe2000bf06270 */
[----:B------:R2:W-:Y:S01]  /*20160*/  @!P3 ST.E.64 desc[UR60][R6.64], R74 ;  /* 0x0000004a0600b985 */ /* 0x0005e2000c101b3c */
[----:B0-----:R-:W-:-:S02]  /*20170*/  @!P4 LEA R10, P6, R91, R4, 0x2 ;  /* 0x000000045b0ac211 */ /* 0x001fc400078c10ff */
[-C--:B---3--:R-:W-:Y:S01]  /*20180*/  @!P1 LEA R12, P3, R89, R4.reuse, 0x2 ;  /* 0x00000004590c9211 */ /* 0x088fe200078610ff */
[----:B------:R0:W-:Y:S01]  /*20190*/  @!P5 ST.E.64 desc[UR60][R8.64], R78 ;  /* 0x0000004e0800d985 */ /* 0x0001e2000c101b3c */
[-C--:B------:R-:W-:Y:S02]  /*201a0*/  @!P4 LEA.HI.X R11, R91, R5.reuse, R92, 0x2, P6 ;  /* 0x000000055b0bc211 */ /* 0x080fe400030f145c */
[----:B------:R-:W-:Y:S02]  /*201b0*/  @!P1 LEA.HI.X R13, R89, R5, R90, 0x2, P3 ;  /* 0x00000005590d9211 */ /* 0x000fe400018f145a */
[-C--:B----4-:R-:W-:Y:S01]  /*201c0*/  @!P2 LEA R14, P6, R237, R4.reuse, 0x2 ;  /* 0x00000004ed0ea211 */ /* 0x090fe200078c10ff */
[----:B------:R3:W-:Y:S01]  /*201d0*/  @!P4 ST.E.64 desc[UR60][R10.64], R126 ;  /* 0x0000007e0a00c985 */ /* 0x0007e2000c101b3c */
[----:B------:R-:W-:Y:S02]  /*201e0*/  ISETP.GE.AND P3, PT, R235, UR4, PT ;  /* 0x00000004eb007c0c */ /* 0x000fe4000bf66270 */
[----:B------:R-:W-:Y:S01]  /*201f0*/  ISETP.GE.AND P4, PT, R3, UR4, PT ;  /* 0x0000000403007c0c */ /* 0x000fe2000bf86270 */
[----:B------:R4:W-:Y:S01]  /*20200*/  @!P1 ST.E.64 desc[UR60][R12.64], R128 ;  /* 0x000000800c009985 */ /* 0x0009e2000c101b3c */
[----:B-1----:R-:W-:-:S02]  /*20210*/  @!P0 LEA R20, P5, R236, R4, 0x2 ;  /* 0x00000004ec148211 */ /* 0x002fc400078a10ff */
[-C--:B------:R-:W-:Y:S02]  /*20220*/  @!P2 LEA.HI.X R15, R237, R5.reuse, R88, 0x2, P6 ;  /* 0x00000005ed0fa211 */ /* 0x080fe400030f1458 */
[----:B------:R-:W-:Y:S02]  /*20230*/  ISETP.GE.AND P1, PT, R234, UR4, PT ;  /* 0x00000004ea007c0c */ /* 0x000fe4000bf26270 */
[----:B------:R-:W-:Y:S01]  /*20240*/  @!P0 LEA.HI.X R21, R236, R5, R87, 0x2, P5 ;  /* 0x00000005ec158211 */ /* 0x000fe200028f1457 */
[----:B------:R1:W-:Y:S01]  /*20250*/  @!P2 ST.E.64 desc[UR60][R14.64], R130 ;  /* 0x000000820e00a985 */ /* 0x0003e2000c101b3c */
[----:B------:R-:W-:Y:S02]  /*20260*/  ISETP.GE.AND P5, PT, R231, UR4, PT ;  /* 0x00000004e7007c0c */ /* 0x000fe4000bfa6270 */
[----:B------:R-:W-:Y:S01]  /*20270*/  ISETP.GE.AND P2, PT, R27, UR4, PT ;  /* 0x000000041b007c0c */ /* 0x000fe2000bf46270 */
[----:B------:R1:W-:Y:S01]  /*20280*/  @!P0 ST.E.64 desc[UR60][R20.64], R132 ;  /* 0x0000008414008985 */ /* 0x0003e2000c101b3c */
[----:B--2---:R-:W-:-:S02]  /*20290*/  @!P3 LEA R6, P6, R235, R4, 0x2 ;  /* 0x00000004eb06b211 */ /* 0x004fc400078c10ff */
[-C--:B------:R-:W-:Y:S02]  /*202a0*/  @!P4 LEA R24, P0, R3, R4.reuse, 0x2 ;  /* 0x000000040318c211 */ /* 0x080fe400078010ff */
[-C--:B------:R-:W-:Y:S02]  /*202b0*/  @!P3 LEA.HI.X R7, R235, R5.reuse, R86, 0x2, P6 ;  /* 0x00000005eb07b211 */ /* 0x080fe400030f1456 */
[-C--:B0-----:R-:W-:Y:S02]  /*202c0*/  @!P1 LEA R8, P6, R234, R4.reuse, 0x2 ;  /* 0x00000004ea089211 */ /* 0x081fe400078c10ff */
[----:B------:R-:W-:Y:S01]  /*202d0*/  @!P4 LEA.HI.X R25, R3, R5, R0, 0x2, P0 ;  /* 0x000000050319c211 */ /* 0x000fe200000f1400 */
[----:B------:R1:W-:Y:S01]  /*202e0*/  @!P3 ST.E.64 desc[UR60][R6.64], R98 ;  /* 0x000000620600b985 */ /* 0x0003e2000c101b3c */
[----:B------:R-:W-:Y:S02]  /*202f0*/  SHF.R.S32.HI R0, RZ, 0x1f, R231 ;  /* 0x0000001fff007819 */ /* 0x000fe400000114e7 */
[----:B---3--:R-:W-:-:S02]  /*20300*/  @!P5 LEA R10, P0, R231, R4, 0x2 ;  /* 0x00000004e70ad211 */ /* 0x008fc400078010ff */
[-C--:B------:R-:W-:Y:S02]  /*20310*/  @!P1 LEA.HI.X R9, R234, R5.reuse, R85, 0x2, P6 ;  /* 0x00000005ea099211 */ /* 0x080fe400030f1455 */
[----:B------:R-:W-:Y:S02]  /*20320*/  SHF.R.S32.HI R3, RZ, 0x1f, R27 ;  /* 0x0000001fff037819 */ /* 0x000fe4000001141b */
[----:B----4-:R-:W-:Y:S01]  /*20330*/  @!P2 LEA R12, P6, R27, R4, 0x2 ;  /* 0x000000041b0ca211 */ /* 0x010fe200078c10ff */
[----:B------:R1:W-:Y:S01]  /*20340*/  @!P1 ST.E.64 desc[UR60][R8.64], R102 ;  /* 0x0000006608009985 */ /* 0x0003e2000c101b3c */
[-C--:B------:R-:W-:Y:S02]  /*20350*/  @!P5 LEA.HI.X R11, R231, R5.reuse, R0, 0x2, P0 ;  /* 0x00000005e70bd211 */ /* 0x080fe400000f1400 */
[----:B------:R-:W-:Y:S01]  /*20360*/  @!P2 LEA.HI.X R13, R27, R5, R3, 0x2, P6 ;  /* 0x000000051b0da211 */ /* 0x000fe200030f1403 */
[----:B------:R-:W-:Y:S02]  /*20370*/  VIADD R3, R223, 0xb8 ;  /* 0x000000b8df037836 */ /* 0x000fe40000000000 */
[----:B------:R1:W-:Y:S03]  /*20380*/  @!P5 ST.E.64 desc[UR60][R10.64], R106 ;  /* 0x0000006a0a00d985 */ /* 0x0003e6000c101b3c */
[----:B------:R-:W-:Y:S01]  /*20390*/  ISETP.GE.AND P0, PT, R3, UR4, PT ;  /* 0x0000000403007c0c */ /* 0x000fe2000bf06270 */
[----:B------:R1:W-:Y:S04]  /*203a0*/  @!P4 ST.E.64 desc[UR60][R24.64], R110 ;  /* 0x0000006e1800c985 */ /* 0x0003e8000c101b3c */
[----:B------:R1:W-:Y:S08]  /*203b0*/  @!P2 ST.E.64 desc[UR60][R12.64], R114 ;  /* 0x000000720c00a985 */ /* 0x0003f0000c101b3c */
[----:B------:R-:W-:Y:S05]  /*203c0*/  @P0 BRA `(.L_x_3842) ;  /* 0x0000000c006c0947 */ /* 0x000fea0003800000 */
[----:B------:R-:W-:Y:S02]  /*203d0*/  LEA R4, P0, R3, R4, 0x2 ;  /* 0x0000000403047211 */ /* 0x000fe400078010ff */
[----:B------:R-:W-:-:S04]  /*203e0*/  SHF.R.S32.HI R0, RZ, 0x1f, R3 ;  /* 0x0000001fff007819 */ /* 0x000fc80000011403 */
[----:B------:R-:W-:-:S05]  /*203f0*/  LEA.HI.X R5, R3, R5, R0, 0x2, P0 ;  /* 0x0000000503057211 */ /* 0x000fca00000f1400 */
[----:B------:R0:W-:Y:S01]  /*20400*/  ST.E.64 desc[UR60][R4.64], R118 ;  /* 0x0000007604007985 */ /* 0x0001e2000c101b3c */
[----:B------:R-:W-:Y:S05]  /*20410*/  BRA `(.L_x_3842) ;  /* 0x0000000c00587947 */ /* 0x000fea0003800000 */
.L_x_3833:
[----:B------:R-:W-:Y:S01]  /*20420*/  ULDC.64 UR6, c[0x0][0xc08] ;  /* 0x0003020000067ab9 */ /* 0x000fe20000000a00 */
[----:B------:R-:W-:Y:S01]  /*20430*/  ULDC.64 UR4, c[0x0][0xc00] ;  /* 0x0003000000047ab9 */ /* 0x000fe20000000a00 */
[----:B------:R-:W-:Y:S01]  /*20440*/  ISETP.NE.U32.AND P1, PT, RZ, UR6, PT ;  /* 0x00000006ff007c0c */ /* 0x000fe2000bf25070 */
[----:B------:R-:W-:Y:S01]  /*20450*/  IMAD.MOV.U32 R3, RZ, RZ, RZ ;  /* 0x000000ffff037224 */ /* 0x000fe200078e00ff */
[----:B------:R-:W-:Y:S02]  /*20460*/  ISETP.NE.U32.AND P0, PT, RZ, UR4, PT ;  /* 0x00000004ff007c0c */ /* 0x000fe4000bf05070 */
[----:B------:R-:W-:Y:S02]  /*20470*/  ISETP.NE.AND.EX P1, PT, RZ, UR7, PT, P1 ;  /* 0x00000007ff007c0c */ /* 0x000fe4000bf25310 */
[----:B------:R-:W-:Y:S02]  /*20480*/  IADD3 R4, P2, R226, UR4, RZ ;  /* 0x00000004e2047c10 */ /* 0x000fe4000ff5e0ff */
[----:B------:R-:W-:-:S02]  /*20490*/  ISETP.NE.AND.EX P0, PT, RZ, UR5, PT, P0 ;  /* 0x00000005ff007c0c */ /* 0x000fc4000bf05300 */
[----:B------:R-:W-:Y:S01]  /*204a0*/  IADD3.X R5, R227, UR5, RZ, P2, !PT ;  /* 0x00000005e3057c10 */ /* 0x000fe200097fe4ff */
[----:B------:R-:W-:Y:S02]  /*204b0*/  ULDC UR4, c[0x0][0xa88] ;  /* 0x0002a20000047ab9 */ /* 0x000fe40000000800 */
[----:B------:R-:W-:-:S04]  /*204c0*/  IMAD.U32 R0, RZ, RZ, UR4 ;  /* 0x00000004ff007e24 */ /* 0x000fc8000f8e00ff */
[----:B------:R-:W-:-:S04]  /*204d0*/  @P1 IADD3 R226, P2, R226, UR6, RZ ;  /* 0x00000006e2e21c10 */ /* 0x000fc8000ff5e0ff */
[----:B------:R-:W-:Y:S01]  /*204e0*/  @P1 IADD3.X R227, R227, UR7, RZ, P2, !PT ;  /* 0x00000007e3e31c10 */ /* 0x000fe200097fe4ff */
[----:B------:R2:W5:Y:S04]  /*204f0*/  @P0 LDG.E R3, desc[UR60][R4.64] ;  /* 0x0000003c04030981 */ /* 0x000568000c1e1900 */
[----:B------:R2:W5:Y:S01]  /*20500*/  @P1 LDG.E R0, desc[UR60][R226.64] ;  /* 0x0000003ce2001981 */ /* 0x000562000c1e1900 */
[----:B------:R-:W-:Y:S01]  /*20510*/  ISETP.NE.AND P2, PT, R224, RZ, PT ;  /* 0x000000ffe000720c */ /* 0x000fe20003f45270 */
[----:B------:R-:W3:-:S12]  /*20520*/  S2R R9, SR_TID.X ;  /* 0x0000000000097919 */ /* 0x000ed80000002100 */
[----:B------:R-:W4:Y:S01]  /*20530*/  @!P2 LDC R224, c[0x0][0xad4] ;  /* 0x0002b500ffe0ab82 */ /* 0x000f220000000800 */
[----:B---3--:R-:W-:Y:S01]  /*20540*/  VIADD R6, R9, 0xffffff80 ;  /* 0xffffff8009067836 */ /* 0x008fe20000000000 */
[----:B----4-:R-:W-:-:S04]  /*20550*/  ISETP.GT.AND P2, PT, R224, 0x1, PT ;  /* 0x00000001e000780c */ /* 0x010fc80003f44270 */
[----:B------:R-:W-:Y:S01]  /*20560*/  ISETP.GT.AND P3, PT, R6, 0x7f, PT ;  /* 0x0000007f0600780c */ /* 0x000fe20003f64270 */
[----:B--2---:R-:W-:-:S12]  /*20570*/  @P1 BRA `(.L_x_3845) ;  /* 0x0000000000101947 */ /* 0x004fd80003800000 */
[----:B------:R-:W-:Y:S05]  /*20580*/  @!P0 BRA `(.L_x_3845) ;  /* 0x00000000000c8947 */ /* 0x000fea0003800000 */
[----:B------:R-:W2:Y:S04]  /*20590*/  LDG.E R7, desc[UR60][R4.64] ;  /* 0x0000003c04077981 */ /* 0x000ea8000c1e1900 */
[----:B-----5:R-:W2:Y:S02]  /*205a0*/  LDG.E R0, desc[UR60][R4.64+0x4] ;  /* 0x0000043c04007981 */ /* 0x020ea4000c1e1900 */
[----:B--2---:R-:W-:-:S07]  /*205b0*/  IMAD.IADD R0, R0, 0x1, -R7 ;  /* 0x0000000100007824 */ /* 0x004fce00078e0a07 */
.L_x_3845:
[----:B------:R-:W2:Y:S01]  /*205c0*/  LDL.LU R4, [R1+0x6c] ;  /* 0x00006c0001047983 */ /* 0x000ea20000300800 */
[----:B------:R-:W-:Y:S01]  /*205d0*/  BSSY B1, `(.L_x_3846) ;  /* 0x0000036000017945 */ /* 0x000fe20003800000 */
[----:B------:R-:W-:Y:S02]  /*205e0*/  SEL R225, R225, RZ, !P0 ;  /* 0x000000ffe1e17207 */ /* 0x000fe40004000000 */
[----:B-----5:R-:W-:Y:S02]  /*205f0*/  SHF.R.S32.HI R26, RZ, 0x1f, R3 ;  /* 0x0000001fff1a7819 */ /* 0x020fe40000011403 */
[----:B--2---:R-:W-:Y:S01]  /*20600*/  SEL R27, R4, RZ, !P0 ;  /* 0x000000ff041b7207 */ /* 0x004fe20004000000 */
[----:B------:R-:W-:Y:S06]  /*20610*/  @P3 BRA `(.L_x_3847) ;  /* 0x0000000000c43947 */ /* 0x000fec0003800000 */
[----:B------:R-:W2:Y:S01]  /*20620*/  LDC R29, c[0x0][0xbe8] ;  /* 0x0002fa00ff1d7b82 */ /* 0x000ea20000000800 */
[----:B------:R-:W-:-:S04]  /*20630*/  IMAD R4, R232, 0x80, R9 ;  /* 0x00000080e8047824 */ /* 0x000fc800078e0209 */
[----:B------:R-:W-:Y:S02]  /*20640*/  VIADD R28, R4, 0xffffff80 ;  /* 0xffffff80041c7836 */ /* 0x000fe40000000000 */
[----:B--2---:R-:W-:-:S05]  /*20650*/  IMAD R5, R0, R29, RZ ;  /* 0x0000001d00057224 */ /* 0x004fca00078e02ff */
[----:B------:R-:W-:-:S13]  /*20660*/  ISETP.GE.AND P0, PT, R28, R5, PT ;  /* 0x000000051c00720c */ /* 0x000fda0003f06270 */
[----:B------:R-:W-:Y:S05]  /*20670*/  @P0 BRA `(.L_x_3847) ;  /* 0x0000000000ac0947 */ /* 0x000fea0003800000 */
[----:B------:R-:W-:Y:S01]  /*20680*/  IMAD.MOV.U32 R24, RZ, RZ, 0x9b8 ;  /* 0x000009b8ff187424 */ /* 0x000fe200078e00ff */
[----:B------:R-:W-:Y:S01]  /*20690*/  ISETP.GT.AND P0, PT, R224, 0x1, PT ;  /* 0x00000001e000780c */ /* 0x000fe20003f04270 */
[----:B------:R-:W2:Y:S01]  /*206a0*/  LDC.64 R4, c[0x0][0xba8] ;  /* 0x0002ea00ff047b82 */ /* 0x000ea20000000a00 */
[----:B------:R-:W-:Y:S01]  /*206b0*/  ISETP.NE.AND P1, PT, R29, 0x1, PT ;  /* 0x000000011d00780c */ /* 0x000fe20003f25270 */
[----:B------:R-:W-:Y:S01]  /*206c0*/  IMAD.MOV.U32 R21, RZ, RZ, R28 ;  /* 0x000000ffff157224 */ /* 0x000fe200078e001c */
[----:B------:R-:W-:Y:S02]  /*206d0*/  SEL R24, R24, 0x978, P0 ;  /* 0x0000097818187807 */ /* 0x000fe40000000000 */
[----:B------:R-:W-:-:S03]  /*206e0*/  SEL R233, R233, RZ, P0 ;  /* 0x000000ffe9e97207 */ /* 0x000fc60000000000 */
[----:B------:R-:W3:Y:S08]  /*206f0*/  LDC.64 R10, c[0x0][R24+0x220] ;  /* 0x00008800180a7b82 */ /* 0x000ef00000000a00 */
[----:B------:R-:W4:Y:S08]  /*20700*/  LDC.64 R8, c[0x0][R24+0x218] ;  /* 0x0000860018087b82 */ /* 0x000f300000000a00 */
[----:B------:R-:W5:Y:S08]  /*20710*/  LDC.64 R12, c[0x0][R24+0x228] ;  /* 0x00008a00180c7b82 */ /* 0x000f700000000a00 */
[----:B------:R-:W0:Y:S08]  /*20720*/  LDC.64 R6, c[0x0][R24+0x210] ;  /* 0x0000840018067b82 */ /* 0x000e300000000a00 */
[----:B------:R-:W1:Y:S08]  /*20730*/  @P1 LDC R15, c[0x0][0xbec] ;  /* 0x0002fb00ff0f1b82 */ /* 0x000e700000000800 */
[----:B------:R-:W5:Y:S01]  /*20740*/  @P1 LDC R31, c[0x0][0xbf0] ;  /* 0x0002fc00ff1f1b82 */ /* 0x000f620000000800 */
[----:B---3--:R-:W-:-:S07]  /*20750*/  IMAD R11, R11, R225, RZ ;  /* 0x000000e10b0b7224 */ /* 0x008fce00078e02ff */
[----:B--2---:R-:W2:Y:S01]  /*20760*/  @!P0 LDC R4, c[0x0][0xb50] ;  /* 0x0002d400ff048b82 */ /* 0x004ea20000000800 */
[----:B------:R-:W-:Y:S02]  /*20770*/  IMAD R11, R10, R27, R11 ;  /* 0x0000001b0a0b7224 */ /* 0x000fe400078e020b */
[----:B-1----:R-:W-:-:S05]  /*20780*/  @P1 IMAD.HI.U32 R20, R28, R15, RZ ;  /* 0x0000000f1c141227 */ /* 0x002fca00078e00ff */
[----:B------:R-:W1:Y:S01]  /*20790*/  @!P0 LDC R5, c[0x0][0xb54] ;  /* 0x0002d500ff058b82 */ /* 0x000e620000000800 */
[-C--:B----4-:R-:W-:Y:S02]  /*207a0*/  IMAD R25, R9, R222.reuse, RZ ;  /* 0x000000de09197224 */ /* 0x090fe400078e02ff */
[----:B------:R-:W-:Y:S01]  /*207b0*/  IMAD.WIDE.U32 R8, R8, R222, RZ ;  /* 0x000000de08087225 */ /* 0x000fe200078e00ff */
[----:B-----5:R-:W-:-:S03]  /*207c0*/  @P1 SHF.R.U32.HI R21, RZ, R31, R20 ;  /* 0x0000001fff151219 */ /* 0x020fc60000011614 */
[----:B------:R-:W-:-:S04]  /*207d0*/  IMAD.WIDE.U32 R14, R10, R225, RZ ;  /* 0x000000e10a0e7225 */ /* 0x000fc800078e00ff */
[----:B------:R-:W-:Y:S01]  /*207e0*/  IMAD.IADD R25, R9, 0x1, R25 ;  /* 0x0000000109197824 */ /* 0x000fe200078e0219 */
[----:B------:R-:W-:Y:S01]  /*207f0*/  IADD3 R10, P1, P3, R14, R8, R3 ;  /* 0x000000080e0a7210 */ /* 0x000fe20007b3e003 */
[----:B------:R-:W-:Y:S02]  /*20800*/  IMAD.IADD R15, R15, 0x1, R11 ;  /* 0x000000010f0f7824 */ /* 0x000fe400078e020b */
[----:B------:R-:W-:-:S03]  /*20810*/  IMAD.WIDE.U32 R8, R12, R233, RZ ;  /* 0x000000e90c087225 */ /* 0x000fc600078e00ff */
[----:B------:R-:W-:Y:S01]  /*20820*/  IADD3.X R12, R15, R25, R26, P1, P3 ;  /* 0x000000190f0c7210 */ /* 0x000fe20000fe641a */
[----:B------:R-:W-:Y:S01]  /*20830*/  IMAD R13, R13, R233, RZ ;  /* 0x000000e90d0d7224 */ /* 0x000fe200078e02ff */
[----:B------:R-:W-:Y:S01]  /*20840*/  IADD3 R8, P0, P1, R21, R10, R8 ;  /* 0x0000000a15087210 */ /* 0x000fe2000791e008 */
[--C-:B------:R-:W-:Y:S01]  /*20850*/  IMAD.MOV R14, RZ, RZ, -R21.reuse ;  /* 0x000000ffff0e7224 */ /* 0x100fe200078e0a15 */
[----:B------:R-:W-:Y:S01]  /*20860*/  SHF.R.S32.HI R21, RZ, 0x1f, R21 ;  /* 0x0000001fff157819 */ /* 0x000fe20000011415 */
[----:B------:R-:W-:Y:S02]  /*20870*/  IMAD.IADD R13, R9, 0x1, R13 ;  /* 0x00000001090d7824 */ /* 0x000fe400078e020d */
[----:B------:R-:W-:-:S03]  /*20880*/  IMAD R11, R29, R14, R28 ;  /* 0x0000000e1d0b7224 */ /* 0x000fc600078e021c */
[----:B------:R-:W-:Y:S01]  /*20890*/  IADD3.X R9, R21, R12, R13, P0, P1 ;  /* 0x0000000c15097210 */ /* 0x000fe200007e240d */
[----:B0-----:R-:W-:Y:S01]  /*208a0*/  IMAD R7, R7, R11, RZ ;  /* 0x0000000b07077224 */ /* 0x001fe200078e02ff */
[----:B------:R-:W-:-:S05]  /*208b0*/  SHF.R.S32.HI R13, RZ, 0x1f, R11 ;  /* 0x0000001fff0d7819 */ /* 0x000fca000001140b */
[C---:B------:R-:W-:Y:S02]  /*208c0*/  IMAD R13, R6.reuse, R13, R7 ;  /* 0x0000000d060d7224 */ /* 0x040fe400078e0207 */
[----:B------:R-:W-:-:S04]  /*208d0*/  IMAD.WIDE.U32 R6, R6, R11, R8 ;  /* 0x0000000b06067225 */ /* 0x000fc800078e0008 */
[----:B------:R-:W-:Y:S01]  /*208e0*/  IMAD.IADD R7, R7, 0x1, R13 ;  /* 0x0000000107077824 */ /* 0x000fe200078e020d */
[----:B--2---:R-:W-:-:S04]  /*208f0*/  LEA R4, P0, R6, R4, 0x2 ;  /* 0x0000000406047211 */ /* 0x004fc800078010ff */
[----:B-1----:R-:W-:Y:S01]  /*20900*/  LEA.HI.X R5, R6, R5, R7, 0x2, P0 ;  /* 0x0000000506057211 */ /* 0x002fe200000f1407 */
[----:B------:R-:W-:-:S05]  /*20910*/  IMAD.MOV.U32 R7, RZ, RZ, -0x800000 ;  /* 0xff800000ff077424 */ /* 0x000fca00078e00ff */
[----:B------:R2:W-:Y:S03]  /*20920*/  STG.E desc[UR60][R4.64], R7 ;  /* 0x0000000704007986 */ /* 0x0005e6000c10193c */
.L_x_3847:
[----:B------:R-:W-:Y:S05]  /*20930*/  BSYNC B1 ;  /* 0x0000000000017941 */ /* 0x000fea0003800000 */
.L_x_3846:
[----:B------:R-:W-:Y:S05]  /*20940*/  @P2 BRA `(.L_x_3842) ;  /* 0x00000008000c2947 */ /* 0x000fea0003800000 */
[----:B--2---:R-:W2:Y:S01]  /*20950*/  S2R R4, SR_TID.X ;  /* 0x0000000000047919 */ /* 0x004ea20000002100 */
[----:B------:R-:W3:Y:S01]  /*20960*/  LDC R11, c[0x0][0xbe8] ;  /* 0x0002fa00ff0b7b82 */ /* 0x000ee20000000800 */
[----:B------:R-:W-:Y:S01]  /*20970*/  ULDC.64 UR4, c[0x0][0xaa0] ;  /* 0x0002a80000047ab9 */ /* 0x000fe20000000a00 */
[----:B------:R-:W-:Y:S01]  /*20980*/  BSSY B1, `(.L_x_3848) ;  /* 0x0000049000017945 */ /* 0x000fe20003800000 */
[----:B---3--:R-:W-:Y:S01]  /*20990*/  ISETP.NE.AND P0, PT, R11, 0x1, PT ;  /* 0x000000010b00780c */ /* 0x008fe20003f05270 */
[----:B--2---:R-:W-:Y:S02]  /*209a0*/  VIADD R6, R4, 0xffffff80 ;  /* 0xffffff8004067836 */ /* 0x004fe40000000000 */
[----:B------:R-:W-:-:S03]  /*209b0*/  IMAD R4, R26, UR4, RZ ;  /* 0x000000041a047c24 */ /* 0x000fc6000f8e02ff */
[----:B------:R-:W-:-:S07]  /*209c0*/  SHF.R.S32.HI R5, RZ, 0x1f, R6 ;  /* 0x0000001fff057819 */ /* 0x000fce0000011406 */
[----:B------:R-:W2:Y:S01]  /*209d0*/  @P0 LDC R9, c[0x0][0xbec] ;  /* 0x0002fb00ff090b82 */ /* 0x000ea20000000800 */
[----:B------:R-:W-:Y:S01]  /*209e0*/  IMAD R7, R3, UR5, R4 ;  /* 0x0000000503077c24 */ /* 0x000fe2000f8e0204 */
[----:B------:R-:W-:Y:S01]  /*209f0*/  LEA.HI R8, R5, R6, RZ, 0x3 ;  /* 0x0000000605087211 */ /* 0x000fe200078f18ff */
[----:B------:R-:W-:Y:S01]  /*20a00*/  IMAD.WIDE.U32 R4, R3, UR4, RZ ;  /* 0x0000000403047c25 */ /* 0x000fe2000f8e00ff */
[----:B------:R-:W-:Y:S02]  /*20a10*/  ULDC.64 UR4, c[0x0][0xae8] ;  /* 0x0002ba0000047ab9 */ /* 0x000fe40000000a00 */
[----:B------:R-:W-:Y:S02]  /*20a20*/  LOP3.LUT R3, R8, 0xfffffff8, RZ, 0xc0, !PT ;  /* 0xfffffff808037812 */ /* 0x000fe400078ec0ff */
[----:B------:R-:W3:Y:S01]  /*20a30*/  @P0 LDC R13, c[0x0][0xbf0] ;  /* 0x0002fc00ff0d0b82 */ /* 0x000ee20000000800 */
[----:B------:R-:W-:Y:S01]  /*20a40*/  SHF.R.S32.HI R15, RZ, 0x3, R8 ;  /* 0x00000003ff0f7819 */ /* 0x000fe20000011408 */
[----:B------:R-:W-:-:S02]  /*20a50*/  IMAD.IADD R5, R5, 0x1, R7 ;  /* 0x0000000105057824 */ /* 0x000fc400078e0207 */
[----:B------:R-:W-:Y:S02]  /*20a60*/  IMAD.IADD R10, R6, 0x1, -R3 ;  /* 0x00000001060a7824 */ /* 0x000fe400078e0a03 */
[----:B------:R-:W-:-:S04]  /*20a70*/  IMAD.WIDE.U32 R4, R222, UR4, R4 ;  /* 0x00000004de047c25 */ /* 0x000fc8000f8e0004 */
[----:B------:R-:W-:Y:S02]  /*20a80*/  IMAD R3, R10, 0x20, R15 ;  /* 0x000000200a037824 */ /* 0x000fe400078e020f */
[----:B------:R-:W-:Y:S01]  /*20a90*/  IMAD R5, R222, UR5, R5 ;  /* 0x00000005de057c24 */ /* 0x000fe2000f8e0205 */
[----:B------:R-:W-:Y:S01]  /*20aa0*/  ULDC.64 UR4, c[0x0][0xaf0] ;  /* 0x0002bc0000047ab9 */ /* 0x000fe20000000a00 */
[----:B------:R-:W-:Y:S02]  /*20ab0*/  IMAD R8, R232, 0x80, R3 ;  /* 0x00000080e8087824 */ /* 0x000fe400078e0203 */
[----:B------:R-:W-:Y:S02]  /*20ac0*/  IMAD R7, R27, UR4, RZ ;  /* 0x000000041b077c24 */ /* 0x000fe4000f8e02ff */
[----:B--2---:R-:W-:-:S04]  /*20ad0*/  @P0 IMAD.HI.U32 R6, R8, R9, RZ ;  /* 0x0000000908060227 */ /* 0x004fc800078e00ff */
[----:B------:R-:W-:Y:S02]  /*20ae0*/  IMAD.MOV.U32 R3, RZ, RZ, R8 ;  /* 0x000000ffff037224 */ /* 0x000fe400078e0008 */
[C---:B------:R-:W-:Y:S01]  /*20af0*/  IMAD R7, R225.reuse, UR5, R7 ;  /* 0x00000005e1077c24 */ /* 0x040fe2000f8e0207 */
[----:B---3--:R-:W-:Y:S01]  /*20b00*/  @P0 SHF.R.U32.HI R3, RZ, R13, R6 ;  /* 0x0000000dff030219 */ /* 0x008fe20000011606 */
[----:B------:R-:W-:Y:S01]  /*20b10*/  IMAD.WIDE.U32 R4, R225, UR4, R4 ;  /* 0x00000004e1047c25 */ /* 0x000fe2000f8e0004 */
[----:B------:R-:W-:Y:S02]  /*20b20*/  ULDC.64 UR4, c[0x0][0xae0] ;  /* 0x0002b80000047ab9 */ /* 0x000fe40000000a00 */
[----:B------:R-:W-:Y:S01]  /*20b30*/  SHF.R.S32.HI R6, RZ, 0x1f, R3 ;  /* 0x0000001fff067819 */ /* 0x000fe20000011403 */
[----:B------:R-:W-:Y:S02]  /*20b40*/  IMAD.IADD R5, R5, 0x1, R7 ;  /* 0x0000000105057824 */ /* 0x000fe400078e0207 */
[----:B------:R-:W-:-:S02]  /*20b50*/  IMAD.MOV R7, RZ, RZ, -R3 ;  /* 0x000000ffff077224 */ /* 0x000fc400078e0a03 */
[----:B------:R-:W-:Y:S02]  /*20b60*/  IMAD R6, R6, UR4, RZ ;  /* 0x0000000406067c24 */ /* 0x000fe4000f8e02ff */
[----:B------:R-:W-:Y:S02]  /*20b70*/  IMAD R7, R11, R7, R8 ;  /* 0x000000070b077224 */ /* 0x000fe400078e0208 */
[----:B------:R-:W-:-:S04]  /*20b80*/  IMAD.WIDE.U32 R4, R3, UR4, R4 ;  /* 0x0000000403047c25 */ /* 0x000fc8000f8e0004 */
[----:B------:R-:W-:Y:S01]  /*20b90*/  IMAD R9, R3, UR5, R6 ;  /* 0x0000000503097c24 */ /* 0x000fe2000f8e0206 */
[----:B------:R-:W-:Y:S01]  /*20ba0*/  SHF.R.S32.HI R3, RZ, 0x1f, R7 ;  /* 0x0000001fff037819 */ /* 0x000fe20000011407 */
[----:B------:R-:W-:Y:S01]  /*20bb0*/  IMAD R8, R232, 0x80, R15 ;  /* 0x00000080e8087824 */ /* 0x000fe200078e020f */
[----:B------:R-:W-:Y:S01]  /*20bc0*/  ULDC.64 UR4, c[0x0][0xad8] ;  /* 0x0002b60000047ab9 */ /* 0x000fe20000000a00 */
[----:B------:R-:W-:Y:S02]  /*20bd0*/  IMAD.IADD R5, R5, 0x1, R9 ;  /* 0x0000000105057824 */ /* 0x000fe400078e0209 */
[----:B------:R-:W-:Y:S02]  /*20be0*/  IMAD R6, R3, UR4, RZ ;  /* 0x0000000403067c24 */ /* 0x000fe4000f8e02ff */
[----:B------:R-:W-:Y:S02]  /*20bf0*/  IMAD R11, R0, R11, RZ ;  /* 0x0000000b000b7224 */ /* 0x000fe400078e02ff */
[----:B------:R-:W-:-:S02]  /*20c00*/  VIADD R3, R8, 0x40 ;  /* 0x0000004008037836 */ /* 0x000fc40000000000 */
[C---:B------:R-:W-:Y:S01]  /*20c10*/  IMAD R9, R7.reuse, UR5, R6 ;  /* 0x0000000507097c24 */ /* 0x040fe2000f8e0206 */
[-C--:B------:R-:W-:Y:S01]  /*20c20*/  ISETP.GE.AND P2, PT, R8, R11.reuse, PT ;  /* 0x0000000b0800720c */ /* 0x080fe20003f46270 */
[----:B------:R-:W-:Y:S01]  /*20c30*/  IMAD.WIDE.U32 R4, R7, UR4, R4 ;  /* 0x0000000407047c25 */ /* 0x000fe2000f8e0004 */
[----:B------:R-:W-:Y:S01]  /*20c40*/  ISETP.GE.AND P1, PT, R3, R11, PT ;  /* 0x0000000b0300720c */ /* 0x000fe20003f26270 */
[----:B------:R-:W-:Y:S02]  /*20c50*/  ULDC.64 UR4, c[0x0][0xa80] ;  /* 0x0002a00000047ab9 */ /* 0x000fe40000000a00 */
[----:B------:R-:W-:Y:S01]  /*20c60*/  IMAD.IADD R3, R5, 0x1, R9 ;  /* 0x0000000105037824 */ /* 0x000fe200078e0209 */
[----:B------:R-:W-:Y:S01]  /*20c70*/  LEA R6, P3, R4, UR4, 0x1 ;  /* 0x0000000404067c11 */ /* 0x000fe2000f8608ff */
[----:B------:R-:W-:Y:S02]  /*20c80*/  VIADD R0, R8, 0x20 ;  /* 0x0000002008007836 */ /* 0x000fe40000000000 */
[----:B------:R-:W-:Y:S01]  /*20c90*/  IMAD.SHL.U32 R7, R10, 0x8, RZ ;  /* 0x000000080a077824 */ /* 0x000fe200078e00ff */
[----:B------:R-:W-:-:S02]  /*20ca0*/  LEA.HI.X R3, R4, UR5, R3, 0x1, P3 ;  /* 0x0000000504037c11 */ /* 0x000fc400098f0c03 */
[----:B------:R-:W-:Y:S01]  /*20cb0*/  ISETP.GE.AND P0, PT, R0, R11, PT ;  /* 0x0000000b0000720c */ /* 0x000fe20003f06270 */
[C---:B------:R-:W-:Y:S01]  /*20cc0*/  VIADD R13, R7.reuse, 0x40 ;  /* 0x00000040070d7836 */ /* 0x040fe20000000000 */
[----:B------:R2:W3:Y:S01]  /*20cd0*/  SHFL.IDX PT, R4, R6, RZ, 0x181f ;  /* 0x00181fff06047589 */ /* 0x0004e200000e0000 */
[----:B------:R-:W-:Y:S01]  /*20ce0*/  VIADD R9, R7, 0x80 ;  /* 0x0000008007097836 */ /* 0x000fe20000000000 */
[----:B------:R-:W-:Y:S02]  /*20cf0*/  SHF.R.S32.HI R12, RZ, 0x1f, R7 ;  /* 0x0000001fff0c7819 */ /* 0x000fe40000011407 */
[----:B------:R2:W4:Y:S01]  /*20d00*/  SHFL.IDX PT, R0, R3, RZ, 0x181f ;  /* 0x00181fff03007589 */ /* 0x00052200000e0000 */
[----:B------:R-:W-:Y:S02]  /*20d10*/  SHF.R.S32.HI R10, RZ, 0x1f, R13 ;  /* 0x0000001fff0a7819 */ /* 0x000fe4000001140d */
[----:B------:R-:W-:Y:S01]  /*20d20*/  SHF.R.S32.HI R14, RZ, 0x1f, R9 ;  /* 0x0000001fff0e7819 */ /* 0x000fe20000011409 */
[----:B------:R-:W-:Y:S06]  /*20d30*/  @P2 BRA `(.L_x_3849) ;  /* 0x0000000000342947 */ /* 0x000fec0003800000 */
[----:B------:R-:W-:Y:S02]  /*20d40*/  ULDC UR4, c[0x0][0xac8] ;  /* 0x0002b20000047ab9 */ /* 0x000fe40000000800 */
[----:B------:R-:W-:Y:S02]  /*20d50*/  ISETP.GE.AND P4, PT, R7, UR4, PT ;  /* 0x0000000407007c0c */ /* 0x000fe4000bf86270 */
[----:B------:R-:W-:Y:S02]  /*20d60*/  ISETP.GE.AND P3, PT, R13, UR4, PT ;  /* 0x000000040d007c0c */ /* 0x000fe4000bf66270 */
[----:B------:R-:W-:-:S09]  /*20d70*/  ISETP.GE.AND P2, PT, R9, UR4, PT ;  /* 0x0000000409007c0c */ /* 0x000fd2000bf46270 */
[-C--:B---3--:R-:W-:Y:S02]  /*20d80*/  @!P4 LEA R20, P6, R7, R4.reuse, 0x1 ;  /* 0x000000040714c211 */ /* 0x088fe400078c08ff */
[----:B------:R-:W-:Y:S02]  /*20d90*/  @!P3 LEA R24, P5, R13, R4, 0x1 ;  /* 0x000000040d18b211 */ /* 0x000fe400078a08ff */
[----:B----4-:R-:W-:Y:S02]  /*20da0*/  @!P4 LEA.HI.X R21, R7, R0, R12, 0x1, P6 ;  /* 0x000000000715c211 */ /* 0x010fe400030f0c0c */
[----:B------:R-:W-:Y:S02]  /*20db0*/  @!P2 LEA R4, P6, R9, R4, 0x1 ;  /* 0x000000040904a211 */ /* 0x000fe400078c08ff */
[-C--:B------:R-:W-:Y:S01]  /*20dc0*/  @!P3 LEA.HI.X R25, R13, R0.reuse, R10, 0x1, P5 ;  /* 0x000000000d19b211 */ /* 0x080fe200028f0c0a */
[----:B------:R3:W-:Y:S01]  /*20dd0*/  @!P4 ST.E.128 desc[UR60][R20.64], RZ ;  /* 0x000000ff1400c985 */ /* 0x0007e2000c101d3c */
[----:B------:R-:W-:-:S03]  /*20de0*/  @!P2 LEA.HI.X R5, R9, R0, R14, 0x1, P6 ;  /* 0x000000000905a211 */ /* 0x000fc600030f0c0e */
[----:B------:R3:W-:Y:S04]  /*20df0*/  @!P3 ST.E.128 desc[UR60][R24.64], RZ ;  /* 0x000000ff1800b985 */ /* 0x0007e8000c101d3c */
[----:B------:R3:W-:Y:S02]  /*20e00*/  @!P2 ST.E.128 desc[UR60][R4.64], RZ ;  /* 0x000000ff0400a985 */ /* 0x0007e4000c101d3c */
.L_x_3849:
[----:B------:R-:W-:Y:S05]  /*20e10*/  BSYNC B1 ;  /* 0x0000000000017941 */ /* 0x000fea0003800000 */
.L_x_3848:
[----:B----4-:R4:W0:Y:S01]  /*20e20*/  SHFL.IDX PT, R0, R3, 0x1, 0x181f ;  /* 0x00381f0003007f89 */ /* 0x01082200000e0000 */
[----:B------:R-:W-:Y:S03]  /*20e30*/  BSSY B1, `(.L_x_3850) ;  /* 0x0000010000017945 */ /* 0x000fe60003800000 */
[----:B---3--:R4:W3:Y:S01]  /*20e40*/  SHFL.IDX PT, R4, R6, 0x1, 0x181f ;  /* 0x00381f0006047f89 */ /* 0x0088e200000e0000 */
        /* <DEDUP_REMOVED lines=14> */
.L_x_3851:
[----:B------:R-:W-:Y:S05]  /*20f30*/  BSYNC B1 ;  /* 0x0000000000017941 */ /* 0x000fea0003800000 */
.L_x_3850:
[----:B0-----:R0:W0:Y:S01]  /*20f40*/  SHFL.IDX PT, R0, R3, 0x2, 0x181f ;  /* 0x00581f0003007f89 */ /* 0x00102200000e0000 */
[----:B------:R-:W-:Y:S03]  /*20f50*/  BSSY B1, `(.L_x_3852) ;  /* 0x0000010000017945 */ /* 0x000fe60003800000 */
[----:B---3--:R3:W0:Y:S01]  /*20f60*/  SHFL.IDX PT, R4, R6, 0x2, 0x181f ;  /* 0x00581f0006047f89 */ /* 0x00862200000e0000 */
[----:B------:R-:W-:Y:S05]  /*20f70*/  @P1 BRA `(.L_x_3853) ;  /* 0x0000000000341947 */ /* 0x000fea0003800000 */
[----:B------:R-:W-:Y:S02]  /*20f80*/  ULDC UR4, c[0x0][0xac8] ;  /* 0x0002b20000047ab9 */ /* 0x000fe40000000800 */
[----:B------:R-:W-:Y:S02]  /*20f90*/  ISETP.GE.AND P3, PT, R7, UR4, PT ;  /* 0x0000000407007c0c */ /* 0x000fe4000bf66270 */
[----:B------:R-:W-:Y:S02]  /*20fa0*/  ISETP.GE.AND P4, PT, R13, UR4, PT ;  /* 0x000000040d007c0c */ /* 0x000fe4000bf86270 */
[----:B------:R-:W-:-:S09]  /*20fb0*/  ISETP.GE.AND P5, PT, R9, UR4, PT ;  /* 0x0000000409007c0c */ /* 0x000fd2000bfa6270 */
[-C--:B0-----:R-:W-:Y:S02]  /*20fc0*/  @!P3 LEA R20, P0, R7, R4.reuse, 0x1 ;  /* 0x000000040714b211 */ /* 0x081fe400078008ff */
[-C--:B------:R-:W-:Y:S02]  /*20fd0*/  @!P4 LEA R24, P1, R13, R4.reuse, 0x1 ;  /* 0x000000040d18c211 */ /* 0x080fe400078208ff */
[----:B------:R-:W-:Y:S02]  /*20fe0*/  @!P5 LEA R4, P2, R9, R4, 0x1 ;  /* 0x000000040904d211 */ /* 0x000fe400078408ff */
[-C--:B------:R-:W-:Y:S02]  /*20ff0*/  @!P3 LEA.HI.X R21, R7, R0.reuse, R12, 0x1, P0 ;  /* 0x000000000715b211 */ /* 0x080fe400000f0c0c */
[-C--:B------:R-:W-:Y:S02]  /*21000*/  @!P4 LEA.HI.X R25, R13, R0.reuse, R10, 0x1, P1 ;  /* 0x000000000d19c211 */ /* 0x080fe400008f0c0a */
[----:B------:R-:W-:Y:S01]  /*21010*/  @!P5 LEA.HI.X R5, R9, R0, R14, 0x1, P2 ;  /* 0x000000000905d211 */ /* 0x000fe200010f0c0e */
[----:B------:R0:W-:Y:S04]  /*21020*/  @!P3 ST.E.128 desc[UR60][R20.64], RZ ;  /* 0x000000ff1400b985 */ /* 0x0001e8000c101d3c */
[----:B------:R0:W-:Y:S04]  /*21030*/  @!P4 ST.E.128 desc[UR60][R24.64], RZ ;  /* 0x000000ff1800c985 */ /* 0x0001e8000c101d3c */
[----:B------:R0:W-:Y:S02]  /*21040*/  @!P5 ST.E.128 desc[UR60][R4.64], RZ ;  /* 0x000000ff0400d985 */ /* 0x0001e4000c101d3c */
.L_x_3853:
[----:B------:R-:W-:Y:S05]  /*21050*/  BSYNC B1 ;  /* 0x0000000000017941 */ /* 0x000fea0003800000 */
.L_x_3852:
[----:B0-----:R-:W-:Y:S01]  /*21060*/  VIADD R0, R8, 0x60 ;  /* 0x0000006008007836 */ /* 0x001fe20000000000 */
[----:B--2-4-:R-:W0:Y:S04]  /*21070*/  SHFL.IDX PT, R3, R3, 0x3, 0x181f ;  /* 0x00781f0003037f89 */ /* 0x014e2800000e0000 */
[----:B------:R-:W-:Y:S01]  /*21080*/  ISETP.GE.AND P0, PT, R0, R11, PT ;  /* 0x0000000b0000720c */ /* 0x000fe20003f06270 */
[----:B------:R2:W4:-:S12]  /*21090*/  SHFL.IDX PT, R4, R6, 0x3, 0x181f ;  /* 0x00781f0006047f89 */ /* 0x00051800000e0000 */
[----:B--2---:R-:W-:Y:S05]  /*210a0*/  @P0 BRA `(.L_x_3842) ;  /* 0x0000000000340947 */ /* 0x004fea0003800000 */
[----:B------:R-:W-:Y:S02]  /*210b0*/  ULDC UR4, c[0x0][0xac8] ;  /* 0x0002b20000047ab9 */ /* 0x000fe40000000800 */
[----:B------:R-:W-:Y:S02]  /*210c0*/  ISETP.GE.AND P3, PT, R7, UR4, PT ;  /* 0x0000000407007c0c */ /* 0x000fe4000bf66270 */
[----:B------:R-:W-:Y:S02]  /*210d0*/  ISETP.GE.AND P4, PT, R13, UR4, PT ;  /* 0x000000040d007c0c */ /* 0x000fe4000bf86270 */
[----:B------:R-:W-:-:S09]  /*210e0*/  ISETP.GE.AND P5, PT, R9, UR4, PT ;  /* 0x0000000409007c0c */ /* 0x000fd2000bfa6270 */
[-C--:B---34-:R-:W-:Y:S02]  /*210f0*/  @!P3 LEA R6, P0, R7, R4.reuse, 0x1 ;  /* 0x000000040706b211 */ /* 0x098fe400078008ff */
        /* <DEDUP_REMOVED lines=8> */
.L_x_3842:
[----:B------:R-:W-:Y:S05]  /*21180*/  BSYNC B0 ;  /* 0x0000000000007941 */ /* 0x000fea0003800000 */
.L_x_3832:
[----:B------:R-:W-:Y:S02]  /*21190*/  ULDC UR4, c[0x0][0xc3c] ;  /* 0x00030f0000047ab9 */ /* 0x000fe40000000800 */
[----:B-1----:R-:W-:-:S13]  /*211a0*/  ISETP.GE.AND P0, PT, R151, UR4, PT ;  /* 0x0000000497007c0c */ /* 0x002fda000bf06270 */
[----:B------:R-:W-:Y:S05]  /*211b0*/  @!P0 BRA `(.L_x_3854) ;  /* 0xfffffe0000108947 */ /* 0x000fea000383ffff */
[----:B------:R-:W-:Y:S05]  /*211c0*/  BRA `(.L_x_3642) ;  /* 0x0000008400a47947 */ /* 0x000fea0003800000 */
.L_x_3640:
        /* <DEDUP_REMOVED lines=20> */
.L_x_3855:
[----:B------:R-:W-:Y:S01]  /*21310*/  LOP3.LUT R0, R6, 0x1f, RZ, 0xc0, !PT ;  /* 0x0000001f06007812 */ /* 0x000fe200078ec0ff */
[----:B------:R-:W-:Y:S01]  /*21320*/  ULDC UR4, c[0x0][0xc3c] ;  /* 0x00030f0000047ab9 */ /* 0x000fe20000000800 */
[----:B------:R-:W-:Y:S01]  /*21330*/  IMAD.MOV.U32 R10, RZ, RZ, RZ ;  /* 0x000000ffff0a7224 */ /* 0x000fe200078e00ff */
[----:B------:R-:W1:Y:S01]  /*21340*/  S2UR UR6, SR_CTAID.X ;  /* 0x00000000000679c3 */ /* 0x000e620000002500 */
[----:B------:R-:W-:Y:S01]  /*21350*/  ISETP.NE.AND P0, PT, R0, 0x1f, PT ;  /* 0x0000001f0000780c */ /* 0x000fe20003f05270 */
[----:B------:R-:W-:-:S03]  /*21360*/  ULDC UR5, c[0x0][0xc38] ;  /* 0x00030e0000057ab9 */ /* 0x000fc60000000800 */
[----:B------:R-:W-:-:S13]  /*21370*/  ISETP.GE.OR P1, PT, R0, UR4, !P0 ;  /* 0x0000000400007c0c */ /* 0x000fda000c726670 */
[----:B0-----:R-:W0:Y:S08]  /*21380*/  @!P1 LDC.64 R2, c[0x0][0xc80] ;  /* 0x00032000ff029b82 */ /* 0x001e300000000a00 */
[----:B------:R-:W2:Y:S01]  /*21390*/  @!P1 LDC.64 R4, c[0x0][0xc78] ;  /* 0x00031e00ff049b82 */ /* 0x000ea20000000a00 */
[----:B0-----:R-:W-:-:S05]  /*213a0*/  @!P1 IMAD.WIDE.U32 R2, R0, 0x4, R2 ;  /* 0x0000000400029825 */ /* 0x001fca00078e0002 */
[----:B------:R2:W3:Y:S02]  /*213b0*/  @!P1 LDG.E R7, desc[UR60][R2.64] ;  /* 0x0000003c02079981 */ /* 0x0004e4000c1e1900 */
[----:B--2---:R-:W-:-:S05]  /*213c0*/  @!P1 IMAD.WIDE.U32 R2, R0, 0x4, R4 ;  /* 0x0000000400029825 */ /* 0x004fca00078e0004 */
[----:B------:R-:W3:Y:S01]  /*213d0*/  @!P1 LDG.E R10, desc[UR60][R2.64] ;  /* 0x0000003c020a9981 */ /* 0x000ee2000c1e1900 */
[C---:B------:R-:W-:Y:S01]  /*213e0*/  ISETP.NE.AND P1, PT, R0.reuse, RZ, PT ;  /* 0x000000ff0000720c */ /* 0x040fe20003f25270 */
[----:B------:R-:W-:Y:S01]  /*213f0*/  UMOV UR4, URZ ;  /* 0x0000003f00047c82 */ /* 0x000fe20008000000 */
[C---:B------:R-:W-:Y:S02]  /*21400*/  ISETP.GE.U32.AND P2, PT, R0.reuse, 0x2, PT ;  /* 0x000000020000780c */ /* 0x040fe40003f46070 */
[C---:B------:R-:W-:Y:S02]  /*21410*/  ISETP.GE.U32.AND P3, PT, R0.reuse, 0x4, PT ;  /* 0x000000040000780c */ /* 0x040fe40003f66070 */
[C---:B------:R-:W-:Y:S02]  /*21420*/  ISETP.GE.U32.AND P4, PT, R0.reuse, 0x8, PT ;  /* 0x000000080000780c */ /* 0x040fe40003f86070 */
[----:B------:R-:W-:Y:S01]  /*21430*/  ISETP.GE.U32.AND P5, PT, R0, 0x10, PT ;  /* 0x000000100000780c */ /* 0x000fe20003fa6070 */
[----:B---3--:R-:W-:-:S05]  /*21440*/  IMAD R4, R7, R10, RZ ;  /* 0x0000000a07047224 */ /* 0x008fca00078e02ff */
        /* <DEDUP_REMOVED lines=17> */
[----:B------:R-:W-:Y:S01]  /*21560*/  IMAD.MOV.U32 R11, RZ, RZ, R8 ;  /* 0x000000ffff0b7224 */ /* 0x000fe200078e0008 */
[----:B-1----:R-:W-:-:S13]  /*21570*/  ISETP.GT.AND P6, PT, R8, UR6, PT ;  /* 0x0000000608007c0c */ /* 0x002fda000bfc4270 */
[----:B------:R-:W-:Y:S05]  /*21580*/  @P6 BRA `(.L_x_3857) ;  /* 0x0000000000a46947 */ /* 0x000fea0003800000 */
[----:B------:R-:W-:Y:S01]  /*21590*/  IMAD.MOV.U32 R8, RZ, RZ, R11 ;  /* 0x000000ffff087224 */ /* 0x000fe200078e000b */
[----:B------:R-:W-:Y:S01]  /*215a0*/  UMOV UR4, URZ ;  /* 0x0000003f00047c82 */ /* 0x000fe20008000000 */
[----:B------:R-:W-:-:S05]  /*215b0*/  ULDC UR5, c[0x0][0xc38] ;  /* 0x00030e0000057ab9 */ /* 0x000fca0000000800 */
.L_x_3859:
[----:B------:R-:W0:Y:S01]  /*215c0*/  LDC R2, c[0x0][0xc3c] ;  /* 0x00030f00ff027b82 */ /* 0x000e220000000800 */
[----:B------:R-:W-:Y:S01]  /*215d0*/  ULDC UR7, c[0x0][0xc3c] ;  /* 0x00030f0000077ab9 */ /* 0x000fe20000000800 */
[----:B------:R-:W-:Y:S01]  /*215e0*/  UIADD3 UR4, UR4, 0x1f, URZ ;  /* 0x0000001f04047890 */ /* 0x000fe2000fffe03f */
[----:B------:R-:W-:-:S05]  /*215f0*/  IMAD.U32 R3, RZ, RZ, UR7 ;  /* 0x00000007ff037e24 */ /* 0x000fca000f8e00ff */
[----:B------:R1:W-:Y:S01]  /*21600*/  STL [R1+0xc], R3 ;  /* 0x00000c0301007387 */ /* 0x0003e20000100800 */
[----:B0-----:R-:W-:-:S13]  /*21610*/  ISETP.LE.AND P6, PT, R2, UR4, PT ;  /* 0x0000000402007c0c */ /* 0x001fda000bfc3270 */
[----:B-1----:R-:W-:Y:S05]  /*21620*/  @P6 BRA `(.L_x_3858) ;  /* 0x0000000400a46947 */ /* 0x002fea0003800000 */
[----:B------:R-:W-:Y:S02]  /*21630*/  VIADD R9, R0, UR4 ;  /* 0x0000000400097c36 */ /* 0x000fe40008000000 */
        /* <DEDUP_REMOVED lines=30> */
.L_x_3857:
        /* <DEDUP_REMOVED lines=20> */
.L_x_3860:
        /* <DEDUP_REMOVED lines=54> */
.L_x_3858:
[----:B------:R-:W-:Y:S01]  /*21cc0*/  IMAD.U32 R2, RZ, RZ, UR6 ;  /* 0x00000006ff027e24 */ /* 0x000fe2000f8e00ff */
[----:B------:R0:W-:Y:S04]  /*21cd0*/  STL [R1+0x4], RZ ;  /* 0x000004ff01007387 */ /* 0x0001e80000100800 */
[----:B------:R0:W-:Y:S04]  /*21ce0*/  STL [R1+0x8], RZ ;  /* 0x000008ff01007387 */ /* 0x0001e80000100800 */
[----:B------:R0:W-:Y:S02]  /*21cf0*/  STL [R1], R2 ;  /* 0x0000000201007387 */ /* 0x0001e40000100800 */
.L_x_3861:
        /* <DEDUP_REMOVED lines=10> */
.L_x_3856:
        /* <DEDUP_REMOVED lines=8> */
[----:B------:R-:W3:Y:S04]  /*21e20*/  LDL.LU R5, [R1+0x10] ;  /* 0x0000100001057983 */ /* 0x000ee80000300800 */
[----:B------:R-:W4:Y:S01]  /*21e30*/  LDL R4, [R1+0x5c] ;  /* 0x00005c0001047983 */ /* 0x000f220000100800 */
[C---:B--2---:R-:W-:Y:S01]  /*21e40*/  IMAD.SHL.U32 R0, R6.reuse, 0x8, RZ ;  /* 0x0000000806007824 */ /* 0x044fe200078e00ff */
[----:B------:R-:W-:Y:S01]  /*21e50*/  LOP3.LUT R7, R6, 0x7f, RZ, 0xc0, !PT ;  /* 0x0000007f06077812 */ /* 0x000fe200078ec0ff */
[----:B------:R-:W2:Y:S01]  /*21e60*/  S2UR UR5, SR_CgaCtaId ;  /* 0x00000000000579c3 */ /* 0x000ea20000008800 */
        /* <DEDUP_REMOVED lines=9> */
[----:B------:R-:W-:Y:S01]  /*21f00*/  ULDC UR38, c[0x0][0xc] ;  /* 0x0000030000267ab9 */ /* 0x000fe20000000800 */
[----:B------:R-:W-:-:S02]  /*21f10*/  LOP3.LUT R3, R3, 0x200, R2, 0xf8, !PT ;  /* 0x0000020003037812 */ /* 0x000fc400078ef802 */
[C---:B------:R-:W-:Y:S01]  /*21f20*/  LOP3.LUT P0, R2, R6.reuse, 0x1f, RZ, 0xc0, !PT ;  /* 0x0000001f06027812 */ /* 0x040fe2000780c0ff */
[----:B------:R-:W-:-:S04]  /*21f30*/  IMAD.SHL.U32 R6, R6, 0x10, RZ ;  /* 0x0000001006067824 */ /* 0x000fc800078e00ff */
[----:B------:R0:W-:Y:S01]  /*21f40*/  STL [R1+0x2c], R2 ;  /* 0x00002c0201007387 */ /* 0x0001e20000100800 */
[----:B--2---:R-:W-:Y:S01]  /*21f50*/  ULEA UR4, UR5, UR4, 0x18 ;  /* 0x0000000405047291 */ /* 0x004fe2000f8ec03f */
[----:B0-----:R-:W-:-:S05]  /*21f60*/  SHF.R.U32.HI R2, RZ, 0x3, R7 ;  /* 0x00000003ff027819 */ /* 0x001fca0000011607 */
[----:B------:R-:W-:Y:S01]  /*21f70*/  IMAD.U32 R18, RZ, RZ, UR4 ;  /* 0x00000004ff127e24 */ /* 0x000fe2000f8e00ff */
[----:B------:R-:W-:-:S03]  /*21f80*/  LOP3.LUT R6, R2, 0x70, R6, 0xf8, !PT ;  /* 0x0000007002067812 */ /* 0x000fc600078ef806 */
[----:B------:R-:W-:-:S05]  /*21f90*/  IMAD R2, R3, 0x2, R18 ;  /* 0x0000000203027824 */ /* 0x000fca00078e0212 */
[----:B------:R0:W-:Y:S02]  /*21fa0*/  STL [R1+0x30], R2 ;  /* 0x0000300201007387 */ /* 0x0001e40000100800 */
[----:B0-----:R-:W-:Y:S01]  /*21fb0*/  IMAD.MOV.U32 R2, RZ, RZ, 0x1 ;  /* 0x00000001ff027424 */ /* 0x001fe200078e00ff */
[----:B---3--:R-:W-:-:S04]  /*21fc0*/  LOP3.LUT R5, R5, 0xfffffffd, RZ, 0xc0, !PT ;  /* 0xfffffffd05057812 */ /* 0x008fc800078ec0ff */
[----:B------:R-:W-:Y:S02]  /*21fd0*/  @P1 LOP3.LUT R5, R5, 0x2, RZ, 0xfc, !PT ;  /* 0x0000000205051812 */ /* 0x000fe400078efcff */
[----:B----4-:R-:W-:Y:S02]  /*21fe0*/  LOP3.LUT R3, R4, 0x2, RZ, 0xfc, !PT ;  /* 0x0000000204037812 */ /* 0x010fe400078efcff */
[----:B------:R-:W-:-:S04]  /*21ff0*/  LOP3.LUT R5, R5, 0xfffffffe, RZ, 0xc0, !PT ;  /* 0xfffffffe05057812 */ /* 0x000fc800078ec0ff */
[----:B------:R-:W-:Y:S02]  /*22000*/  @P0 LOP3.LUT R5, R5, 0x1, RZ, 0xfc, !PT ;  /* 0x0000000105050812 */ /* 0x000fe400078efcff */
[----:B------:R-:W-:Y:S02]  /*22010*/  ISETP.NE.OR P0, PT, R7, RZ, !P0 ;  /* 0x000000ff0700720c */ /* 0x000fe40004705670 */
[----:B------:R-:W-:-:S11]  /*22020*/  LOP3.LUT R5, R5, 0xfffffff7, RZ, 0xc0, !PT ;  /* 0xfffffff705057812 */ /* 0x000fd600078ec0ff */
[----:B------:R-:W-:-:S05]  /*22030*/  @P0 LOP3.LUT R5, R5, 0x8, RZ, 0xfc, !PT ;  /* 0x0000000805050812 */ /* 0x000fca00078efcff */
[----:B------:R-:W-:Y:S04]  /*22040*/  STL [R1+0x10], R5 ;  /* 0x0000100501007387 */ /* 0x000fe80000100800 */
[----:B------:R0:W-:Y:S04]  /*22050*/  STL [R1+0x44], R3 ;  /* 0x0000440301007387 */ /* 0x0001e80000100800 */
[----:B------:R-:W-:Y:S04]  /*22060*/  STL [R1+0x68], RZ ;  /* 0x000068ff01007387 */ /* 0x000fe80000100800 */
[----:B------:R2:W-:Y:S01]  /*22070*/  STL [R1+0x24], R2 ;  /* 0x0000240201007387 */ /* 0x0005e20000100800 */
[----:B0-----:R-:W-:-:S03]  /*22080*/  IMAD.MOV.U32 R3, RZ, RZ, 0x1 ;  /* 0x00000001ff037424 */ /* 0x001fc600078e00ff */
[----:B------:R0:W-:Y:S04]  /*22090*/  STL [R1+0x20], RZ ;  /* 0x000020ff01007387 */ /* 0x0001e80000100800 */
[----:B------:R0:W-:Y:S01]  /*220a0*/  STL [R1+0x18], R3 ;  /* 0x0000180301007387 */ /* 0x0001e20000100800 */
[C---:B--2---:R-:W-:Y:S02]  /*220b0*/  LOP3.LUT R2, R0.reuse, 0x40, RZ, 0xfc, !PT ;  /* 0x0000004000027812 */ /* 0x044fe400078efcff */
[----:B------:R-:W-:-:S07]  /*220c0*/  LOP3.LUT R0, R0, 0x80, RZ, 0xfc, !PT ;  /* 0x0000008000007812 */ /* 0x000fce00078efcff */
.L_x_4014:
[----:B------:R-:W2:Y:S01]  /*220d0*/  LDL R0, [R1+0xc] ;  /* 0x00000c0001007983 */ /* 0x000ea20000100800 */
[----:B0-----:R-:W2:Y:S01]  /*220e0*/  LDC.64 R2, c[0x0][0xc88] ;  /* 0x00032200ff027b82 */ /* 0x001ea20000000a00 */
[----:B------:R-:W-:Y:S05]  /*220f0*/  YIELD ;  /* 0x0000000000007946 */ /* 0x000fea0003800000 */
[----:B------:R-:W-:Y:S01]  /*22100*/  ULDC.64 UR4, c[0x0][0xa28] ;  /* 0x00028a0000047ab9 */ /* 0x000fe20000000a00 */
[----:B------:R-:W-:Y:S01]  /*22110*/  ULDC.64 UR10, c[0x0][0xa18] ;  /* 0x00028600000a7ab9 */ /* 0x000fe20000000a00 */
[----:B------:R-:W-:Y:S01]  /*22120*/  ISETP.NE.U32.AND P0, PT, RZ, UR4, PT ;  /* 0x00000004ff007c0c */ /* 0x000fe2000bf05070 */
[----:B------:R-:W-:Y:S01]  /*22130*/  ULDC.64 UR6, c[0x0][0xa08] ;  /* 0x0002820000067ab9 */ /* 0x000fe20000000a00 */
[----:B--2---:R-:W-:Y:S01]  /*22140*/  IMAD.WIDE R2, R0, 0x4, R2 ;  /* 0x0000000400027825 */ /* 0x004fe200078e0202 */
[----:B------:R-:W-:-:S04]  /*22150*/  ULDC.64 UR8, c[0x0][0xa10] ;  /* 0x0002840000087ab9 */ /* 0x000fc80000000a00 */
[----:B------:R-:W2:Y:S01]  /*22160*/  LDG.E R15, desc[UR60][R2.64] ;  /* 0x0000003c020f7981 */ /* 0x000ea2000c1e1900 */
[----:B------:R-:W-:Y:S01]  /*22170*/  ISETP.NE.AND.EX P0, PT, RZ, UR5, PT, P0 ;  /* 0x00000005ff007c0c */ /* 0x000fe2000bf05300 */
[----:B------:R-:W-:Y:S01]  /*22180*/  IMAD.MOV.U32 R0, RZ, RZ, RZ ;  /* 0x000000ffff007224 */ /* 0x000fe200078e00ff */
[----:B------:R-:W-:-:S04]  /*22190*/  ISETP.NE.U32.AND P3, PT, RZ, UR10, PT ;  /* 0x0000000aff007c0c */ /* 0x000fc8000bf65070 */
[----:B------:R-:W-:Y:S01]  /*221a0*/  ISETP.NE.AND.EX P3, PT, RZ, UR11, PT, P3 ;  /* 0x0000000bff007c0c */ /* 0x000fe2000bf65330 */
[----:B------:R-:W-:Y:S01]  /*221b0*/  IMAD.MOV.U32 R12, RZ, RZ, RZ ;  /* 0x000000ffff0c7224 */ /* 0x000fe200078e00ff */
[----:B-12---:R-:W-:Y:S01]  /*221c0*/  SHF.R.S32.HI R4, RZ, 0x1f, R15 ;  /* 0x0000001fff047819 */ /* 0x006fe2000001140f */
[----:B------:R-:W-:-:S04]  /*221d0*/  IMAD.SHL.U32 R14, R15, 0x4, RZ ;  /* 0x000000040f0e7824 */ /* 0x000fc800078e00ff */
[C---:B------:R-:W-:Y:S01]  /*221e0*/  @P0 LEA R2, P1, R15.reuse, UR4, 0x2 ;  /* 0x000000040f020c11 */ /* 0x040fe2000f8210ff */
[----:B------:R-:W-:Y:S01]  /*221f0*/  STL [R1+0x38], R15 ;  /* 0x0000380f01007387 */ /* 0x000fe20000100800 */
[C-C-:B------:R-:W-:Y:S02]  /*22200*/  SHF.L.U64.HI R13, R15.reuse, 0x2, R4.reuse ;  /* 0x000000020f0d7819 */ /* 0x140fe40000010204 */
[----:B------:R-:W-:Y:S01]  /*22210*/  @P0 LEA.HI.X R3, R15, UR5, R4, 0x2, P1 ;  /* 0x000000050f030c11 */ /* 0x000fe200088f1404 */
[----:B------:R-:W-:Y:S01]  /*22220*/  ULDC.64 UR4, c[0x0][0xa00] ;  /* 0x0002800000047ab9 */ /* 0x000fe20000000a00 */
[C---:B-1----:R-:W-:Y:S01]  /*22230*/  @P3 IADD3 R8, P1, R14.reuse, UR10, RZ ;  /* 0x0000000a0e083c10 */ /* 0x042fe2000ff3e0ff */
        /* <DEDUP_REMOVED lines=38> */
[----:B0-----:R-:W2:Y:S04]  /*224a0*/  LDG.E R12, desc[UR60][R2.64] ;  /* 0x0000003c020c7981 */ /* 0x001ea8000c1e1900 */
[----:B------:R-:W2:Y:S02]  /*224b0*/  LDG.E R2, desc[UR60][R2.64+0x4] ;  /* 0x0000043c02027981 */ /* 0x000ea4000c1e1900 */
[----:B--2---:R-:W-:-:S05]  /*224c0*/  IMAD.IADD R2, R2, 0x1, -R12 ;  /* 0x0000000102027824 */ /* 0x004fca00078e0a0c */
[----:B------:R1:W-:Y:S02]  /*224d0*/  STL [R1+0x60], R2 ;  /* 0x0000600201007387 */ /* 0x0003e40000100800 */
.L_x_3863:
        /* <DEDUP_REMOVED lines=14> */
[----:B0-----:R-:W-:-:S04]  /*225c0*/  IADD3 R2, P1, R14, UR4, RZ ;  /* 0x000000040e027c10 */ /* 0x001fc8000ff3e0ff */
[----:B------:R-:W-:-:S05]  /*225d0*/  IADD3.X R3, R13, UR5, RZ, P1, !PT ;  /* 0x000000050d037c10 */ /* 0x000fca0008ffe4ff */
[----:B------:R0:W5:Y:S01]  /*225e0*/  LDG.E R8, desc[UR60][R2.64] ;  /* 0x0000003c02087981 */ /* 0x000162000c1e1900 */
[----:B------:R-:W-:Y:S05]  /*225f0*/  BRA `(.L_x_3865) ;  /* 0x0000000000107947 */ /* 0x000fea0003800000 */
.L_x_3864:
[----:B------:R-:W-:Y:S05]  /*22600*/  @!P2 BRA `(.L_x_3865) ;  /* 0x00000000000ca947 */ /* 0x000fea0003800000 */
[----:B------:R-:W2:Y:S04]  /*22610*/  LDG.E R8, desc[UR60][R6.64] ;  /* 0x0000003c06087981 */ /* 0x000ea8000c1e1900 */
[----:B------:R-:W2:Y:S02]  /*22620*/  LDG.E R6, desc[UR60][R6.64+0x4] ;  /* 0x0000043c06067981 */ /* 0x000ea4000c1e1900 */
[----:B--2---:R-:W-:-:S07]  /*22630*/  IMAD.IADD R8, R6, 0x1, -R8 ;  /* 0x0000000106087824 */ /* 0x004fce00078e0a08 */
.L_x_3865:
[----:B-----5:R-:W-:Y:S01]  /*22640*/  IMAD.IADD R6, R8, 0x1, -R0 ;  /* 0x0000000108067824 */ /* 0x020fe200078e0a00 */
[----:B------:R-:W2:Y:S04]  /*22650*/  LDL.LU R7, [R1+0x10] ;  /* 0x0000100001077983 */ /* 0x000ea80000300800 */
[----:B------:R-:W3:Y:S04]  /*22660*/  @P0 LDG.E R0, desc[UR60][R4.64] ;  /* 0x0000003c04000981 */ /* 0x000ee8000c1e1900 */
[----:B------:R-:W3:Y:S01]  /*22670*/  @P0 LDG.E R4, desc[UR60][R4.64+0x4] ;  /* 0x0000043c04040981 */ /* 0x000ee2000c1e1900 */
[----:B0-----:R-:W-:Y:S01]  /*22680*/  IMAD.MOV.U32 R2, RZ, RZ, RZ ;  /* 0x000000ffff027224 */ /* 0x001fe200078e00ff */
[----:B------:R-:W-:Y:S01]  /*22690*/  LOP3.LUT R13, R17, 0xff, RZ, 0xc0, !PT ;  /* 0x000000ff110d7812 */ /* 0x000fe200078ec0ff */
[----:B------:R-:W-:Y:S01]  /*226a0*/  BSSY B0, `(.L_x_3866) ;  /* 0x000002d000007945 */ /* 0x000fe20003800000 */
[----:B------:R-:W-:-:S02]  /*226b0*/  SHF.R.U32.HI R17, RZ, 0x10, R17 ;  /* 0x00000010ff117819 */ /* 0x000fc40000011611 */
[----:B--2---:R-:W-:Y:S01]  /*226c0*/  LOP3.LUT R7, R7, 0xfffffffb, RZ, 0xc0, !PT ;  /* 0xfffffffb07077812 */ /* 0x004fe200078ec0ff */
[----:B---3--:R-:W-:-:S04]  /*226d0*/  @P0 IMAD.IADD R9, R4, 0x1, -R0 ;  /* 0x0000000104090824 */ /* 0x008fc800078e0a00 */
[----:B------:R-:W-:-:S04]  /*226e0*/  IMAD.IADD R0, R6, 0x1, R9 ;  /* 0x0000000106007824 */ /* 0x000fc800078e0209 */
[C---:B------:R-:W-:Y:S01]  /*226f0*/  VIADD R3, R0.reuse, 0x6f ;  /* 0x0000006f00037836 */ /* 0x040fe20000000000 */
[----:B------:R-:W-:-:S03]  /*22700*/  ISETP.GE.AND P1, PT, R0, 0x1, PT ;  /* 0x000000010000780c */ /* 0x000fc60003f26270 */
[----:B------:R-:W-:-:S05]  /*22710*/  IMAD.HI R2, R3, -0x6db6db6d, R2 ;  /* 0x9249249303027827 */ /* 0x000fca00078e0202 */
[----:B------:R-:W-:-:S04]  /*22720*/  SHF.R.U32.HI R0, RZ, 0x1f, R2 ;  /* 0x0000001fff007819 */ /* 0x000fc80000011602 */
[----:B------:R-:W-:Y:S01]  /*22730*/  LEA.HI.SX32 R11, R2, R0, 0x1a ;  /* 0x00000000020b7211 */ /* 0x000fe200078fd2ff */
[----:B------:R-:W-:Y:S01]  /*22740*/  IMAD.MOV.U32 R0, RZ, RZ, RZ ;  /* 0x000000ffff007224 */ /* 0x000fe200078e00ff */
[----:B------:R-:W-:-:S05]  /*22750*/  @P1 LOP3.LUT R7, R7, 0x4, RZ, 0xfc, !PT ;  /* 0x0000000407071812 */ /* 0x000fca00078efcff */
[----:B------:R0:W-:Y:S04]  /*22760*/  STL [R1+0x10], R7 ;  /* 0x0000100701007387 */ /* 0x0001e80000100800 */
[----:B------:R0:W-:Y:S04]  /*22770*/  STL [R1+0x40], R11 ;  /* 0x0000400b01007387 */ /* 0x0001e80000100800 */
[----:B------:R0:W-:Y:S01]  /*22780*/  STL [R1+0x64], R13 ;  /* 0x0000640d01007387 */ /* 0x0001e20000100800 */
[----:B------:R-:W-:Y:S05]  /*22790*/  @!P1 BRA `(.L_x_3867) ;  /* 0x0000000000749947 */ /* 0x000fea0003800000 */
[----:B------:R-:W-:Y:S01]  /*227a0*/  ISETP.NE.AND P1, PT, R17, RZ, PT ;  /* 0x000000ff1100720c */ /* 0x000fe20003f25270 */
[----:B------:R-:W-:-:S03]  /*227b0*/  ULDC UR4, c[0x0][0x9f0] ;  /* 0x00027c0000047ab9 */ /* 0x000fc60000000800 */
[----:B------:R-:W-:-:S04]  /*227c0*/  SEL R2, R17, UR4, P1 ;  /* 0x0000000411027c07 */ /* 0x000fc80008800000 */
[----:B------:R-:W-:-:S04]  /*227d0*/  IABS R3, R2 ;  /* 0x0000000200037213 */ /* 0x000fc80000000000 */
[----:B------:R-:W1:Y:S08]  /*227e0*/  I2F.RP R4, R3 ;  /* 0x0000000300047306 */ /* 0x000e700000209400 */
[----:B-1----:R-:W1:Y:S02]  /*227f0*/  MUFU.RCP R4, R4 ;  /* 0x0000000400047308 */ /* 0x002e640000001000 */
[----:B-1----:R-:W-:-:S06]  /*22800*/  VIADD R4, R4, 0xffffffe ;  /* 0x0ffffffe04047836 */ /* 0x002fcc0000000000 */
[----:B------:R1:W2:Y:S02]  /*22810*/  F2I.FTZ.U32.TRUNC.NTZ R5, R4 ;  /* 0x0000000400057305 */ /* 0x0002a4000021f000 */
[----:B-1----:R-:W-:Y:S02]  /*22820*/  IMAD.MOV.U32 R4, RZ, RZ, RZ ;  /* 0x000000ffff047224 */ /* 0x002fe400078e00ff */
[----:B--2---:R-:W-:-:S04]  /*22830*/  IMAD.MOV R0, RZ, RZ, -R5 ;  /* 0x000000ffff007224 */ /* 0x004fc800078e0a05 */
[----:B------:R-:W-:-:S04]  /*22840*/  IMAD R0, R0, R3, RZ ;  /* 0x0000000300007224 */ /* 0x000fc800078e02ff */
[----:B------:R-:W-:Y:S01]  /*22850*/  IMAD.HI.U32 R8, R5, R0, R4 ;  /* 0x0000000005087227 */ /* 0x000fe200078e0004 */
[----:B------:R-:W-:Y:S02]  /*22860*/  IABS R0, R2 ;  /* 0x0000000200007213 */ /* 0x000fe40000000000 */
[----:B------:R-:W-:-:S03]  /*22870*/  IADD3 R5, R2, -0x1, R11 ;  /* 0xffffffff02057810 */ /* 0x000fc60007ffe00b */
[----:B------:R-:W-:Y:S01]  /*22880*/  IMAD.MOV R0, RZ, RZ, -R0 ;  /* 0x000000ffff007224 */ /* 0x000fe200078e0a00 */
[----:B------:R-:W-:Y:S02]  /*22890*/  IABS R4, R5 ;  /* 0x0000000500047213 */ /* 0x000fe40000000000 */
[----:B------:R-:W-:Y:S01]  /*228a0*/  LOP3.LUT R5, R5, R2, RZ, 0x3c, !PT ;  /* 0x0000000205057212 */ /* 0x000fe200078e3cff */
[----:B0-----:R-:W-:Y:S02]  /*228b0*/  IMAD.MOV.U32 R7, RZ, RZ, R0 ;  /* 0x000000ffff077224 */ /* 0x001fe400078e0000 */
        /* <DEDUP_REMOVED lines=11> */
.L_x_3867:
[----:B------:R-:W-:Y:S05]  /*22970*/  BSYNC B0 ;  /* 0x0000000000007941 */ /* 0x000fea0003800000 */
.L_x_3866:
[-C--:B------:R-:W-:Y:S01]  /*22980*/  IMAD R2, R13, R0.reuse, RZ ;  /* 0x000000000d027224 */ /* 0x080fe200078e02ff */
[----:B------:R-:W-:Y:S01]  /*22990*/  BSSY B0, `(.L_x_3868) ;  /* 0x000015d000007945 */ /* 0x000fe20003800000 */
[----:B------:R-:W-:Y:S02]  /*229a0*/  PLOP3.LUT P5, PT, PT, PT, PT, 0x80, 0x0 ;  /* 0x000000000000781c */ /* 0x000fe40003faf070 */
[C---:B------:R-:W-:Y:S01]  /*229b0*/  IMAD R3, R2.reuse, 0x70, -R6 ;  /* 0x0000007002037824 */ /* 0x040fe200078e0a06 */
[----:B------:R-:W-:-:S05]  /*229c0*/  VIADDMNMX R0, R2, R0, R11, PT ;  /* 0x0000000002007246 */ /* 0x000fca000380010b */
[----:B------:R-:W-:Y:S01]  /*229d0*/  IMAD R2, R0, 0x70, -R6 ;  /* 0x0000007000027824 */ /* 0x000fe200078e0a06 */
[----:B------:R-:W-:-:S04]  /*229e0*/  VIMNMX R0, RZ, R3, !PT ;  /* 0x00000003ff007248 */ /* 0x000fc80007fe0100 */
[----:B------:R-:W-:Y:S02]  /*229f0*/  VIMNMX R2, R2, R9, PT ;  /* 0x0000000902027248 */ /* 0x000fe40003fe0100 */
[----:B------:R-:W-:Y:S02]  /*22a00*/  SHF.R.U32.HI R4, RZ, 0x4, R0 ;  /* 0x00000004ff047819 */ /* 0x000fe40000011600 */
[----:B------:R-:W-:-:S03]  /*22a10*/  ISETP.GT.AND P1, PT, R2, R0, PT ;  /* 0x000000000200720c */ /* 0x000fc60003f24270 */
[----:B------:R-:W-:-:S04]  /*22a20*/  IMAD.WIDE.U32 R4, R4, 0x24924925, RZ ;  /* 0x2492492504047825 */ /* 0x000fc800078e00ff */
[----:B------:R-:W-:-:S04]  /*22a30*/  IMAD.MOV.U32 R9, RZ, RZ, R5 ;  /* 0x000000ffff097224 */ /* 0x000fc800078e0005 */
[----:B0-----:R-:W-:Y:S02]  /*22a40*/  IMAD.MOV.U32 R7, RZ, RZ, R9 ;  /* 0x000000ffff077224 */ /* 0x001fe400078e0009 */
[----:B------:R-:W-:Y:S02]  /*22a50*/  @P1 VIADD R3, R2, 0x6f ;  /* 0x0000006f02031836 */ /* 0x000fe40000000000 */
[----:B------:R-:W-:-:S04]  /*22a60*/  @P1 IMAD.MOV.U32 R2, RZ, RZ, RZ ;  /* 0x000000ffff021224 */ /* 0x000fc800078e00ff */
[----:B------:R-:W-:-:S05]  /*22a70*/  @P1 IMAD.HI R2, R3, -0x6db6db6d, R2 ;  /* 0x9249249303021827 */ /* 0x000fca00078e0202 */
        /* <DEDUP_REMOVED lines=11> */
.L_x_4045:
[----:B-1----:R-:W-:Y:S02]  /*22b30*/  ISETP.NE.AND P0, PT, R14, RZ, PT ;  /* 0x000000ff0e00720c */ /* 0x002fe40003f05270 */
[----:B------:R-:W-:-:S11]  /*22b40*/  PLOP3.LUT P2, PT, PT, PT, PT, 0x8, 0x0 ;  /* 0x000000000000781c */ /* 0x000fd60003f4e170 */
[----:B------:R-:W-:Y:S05]  /*22b50*/  @P0 BRA `(.L_x_3871) ;  /* 0x00000000000c0947 */ /* 0x000fea0003800000 */
[----:B------:R-:W-:-:S03]  /*22b60*/  UMOV UR4, 0xffffffff ;  /* 0xffffffff00047882 */ /* 0x000fc60000000000 */
[----:B------:R-:W-:Y:S05]  /*22b70*/  BRA.DIV UR4, `(.L_x_3872) ;  /* 0x0000007604247947 */ /* 0x000fea000b800000 */
[----:B------:R-:W-:-:S13]  /*22b80*/  ELECT P2, URZ, PT ;  /* 0x00000000003f782f */ /* 0x000fda0003840000 */
.L_x_3871:
        /* <DEDUP_REMOVED lines=9> */
.L_x_4048:
[----:B------:R-:W-:Y:S05]  /*22c20*/  BSYNC B1 ;  /* 0x0000000000017941 */ /* 0x000fea0003800000 */
.L_x_3873:
        /* <DEDUP_REMOVED lines=12> */
.L_x_4049:
[----:B------:R-:W-:Y:S05]  /*22cf0*/  BSYNC B2 ;  /* 0x0000000000027941 */ /* 0x000fea0003800000 */
.L_x_3877:
        /* <DEDUP_REMOVED lines=8> */
.L_x_3880:
[----:B------:R-:W-:Y:S05]  /*22d80*/  BSYNC B2 ;  /* 0x0000000000027941 */ /* 0x000fea0003800000 */
.L_x_3879:
        /* <DEDUP_REMOVED lines=13> */
.L_x_3881:
        /* <DEDUP_REMOVED lines=16> */
.L_x_3882:
        /* <DEDUP_REMOVED lines=16> */
.L_x_3883:
        /* <DEDUP_REMOVED lines=13> */
.L_x_4050:
[----:B------:R-:W-:Y:S05]  /*23130*/  BSYNC B2 ;  /* 0x0000000000027941 */ /* 0x000fea0003800000 */
.L_x_3884:
        /* <DEDUP_REMOVED lines=10> */
.L_x_3887:
[----:B------:R-:W-:Y:S05]  /*231e0*/  BSYNC B2 ;  /* 0x0000000000027941 */ /* 0x000fea0003800000 */
.L_x_3886:
        /* <DEDUP_REMOVED lines=8> */
.L_x_3888:
        /* <DEDUP_REMOVED lines=15> */
.L_x_3889:
        /* <DEDUP_REMOVED lines=15> */
.L_x_3890:
        /* <DEDUP_REMOVED lines=10> */
.L_x_3876:
[----:B------:R-:W-:Y:S05]  /*234f0*/  BSYNC B1 ;  /* 0x0000000000017941 */ /* 0x000fea0003800000 */
.L_x_3875:
[----:B0-----:R-:W2:Y:S04]  /*23500*/  LDL.LU R2, [R1+0x20] ;  /* 0x0000200001027983 */ /* 0x001ea80000300800 */
        /* <DEDUP_REMOVED lines=12> */
.L_x_3907:
        /* <DEDUP_REMOVED lines=10> */
.L_x_4051:
[----:B------:R-:W-:Y:S05]  /*23670*/  BSYNC B2 ;  /* 0x0000000000027941 */ /* 0x000fea0003800000 */
.L_x_3893:
        /* <DEDUP_REMOVED lines=11> */
.L_x_3896:
[----:B------:R-:W-:Y:S05]  /*23730*/  BSYNC B2 ;  /* 0x0000000000027941 */ /* 0x000fea0003800000 */
.L_x_3895:
        /* <DEDUP_REMOVED lines=12> */
.L_x_3897:
        /* <DEDUP_REMOVED lines=16> */
.L_x_3898:
        /* <DEDUP_REMOVED lines=16> */
.L_x_3899:
        /* <DEDUP_REMOVED lines=13> */
.L_x_4052:
[----:B------:R-:W-:Y:S05]  /*23ad0*/  BSYNC B2 ;  /* 0x0000000000027941 */ /* 0x000fea0003800000 */
.L_x_3900:
        /* <DEDUP_REMOVED lines=10> */
.L_x_3903:
[----:B------:R-:W-:Y:S05]  /*23b80*/  BSYNC B2 ;  /* 0x0000000000027941 */ /* 0x000fea0003800000 */
.L_x_3902:
        /* <DEDUP_REMOVED lines=8> */
.L_x_3904:
        /* <DEDUP_REMOVED lines=15> */
.L_x_3905:
        /* <DEDUP_REMOVED lines=15> */
.L_x_3906:
        /* <DEDUP_REMOVED lines=10> */
.L_x_3892:
[----:B------:R-:W-:Y:S05]  /*23e90*/  BSYNC B1 ;  /* 0x0000000000017941 */ /* 0x000fea0003800000 */
.L_x_3891:
        /* <DEDUP_REMOVED lines=12> */
.L_x_3869:
[----:B------:R-:W-:Y:S05]  /*23f60*/  BSYNC B0 ;  /* 0x0000000000007941 */ /* 0x000fea0003800000 */
.L_x_3868:
        /* <DEDUP_REMOVED lines=37> */
.L_x_3909:
[----:B------:R-:W-:Y:S05]  /*241c0*/  BSYNC B0 ;  /* 0x0000000000007941 */ /* 0x000fea0003800000 */
.L_x_3908:
        /* <DEDUP_REMOVED lines=16> */
[----:B------:R-:W0:Y:S08]  /*242d0*/  FLO.U32 R0, UR4 ;  /* 0x0000000400007d00 */ /* 0x000e3000080e0000 */
        /* <DEDUP_REMOVED lines=10> */
.L_x_3911:
        /* <DEDUP_REMOVED lines=20> */
.L_x_3914:
[----:B------:R-:W-:Y:S05]  /*244c0*/  BSYNC B6 ;  /* 0x0000000000067941 */ /* 0x000fea0003800000 */
.L_x_3913:
        /* <DEDUP_REMOVED lines=20> */
.L_x_3917:
        /* <DEDUP_REMOVED lines=15> */
.L_x_3916:
[----:B------:R-:W-:Y:S05]  /*24700*/  BSYNC B6 ;  /* 0x0000000000067941 */ /* 0x000fea0003800000 */
.L_x_3915:
[----:B------:R-:W2:Y:S01]  /*24710*/  LDL.LU R2, [R1+0x28] ;  /* 0x0000280001027983 */ /* 0x000ea20000300800 */
[----:B------:R-:W-:-:S03]  /*24720*/  ULDC.64 UR4, c[0x0][0x9f8] ;  /* 0x00027e0000047ab9 */ /* 0x000fc60000000a00 */
[----:B------:R-:W3:Y:S04]  /*24730*/  LDL.LU R0, [R1+0x3c] ;  /* 0x00003c0001007983 */ /* 0x000ee80000300800 */
[----:B------:R-:W4:Y:S01]  /*24740*/  LDL R7, [R1+0x14] ;  /* 0x0000140001077983 */ /* 0x000f220000100800 */
[----:B------:R-:W-:-:S03]  /*24750*/  ISETP.NE.U32.AND P0, PT, RZ, UR4, PT ;  /* 0x00000004ff007c0c */ /* 0x000fc6000bf05070 */
        /* <DEDUP_REMOVED lines=20> */
.L_x_4055:
        /* <DEDUP_REMOVED lines=11> */
.L_x_4058:
[----:B------:R-:W-:Y:S05]  /*24950*/  @!P6 BRA `(.L_x_3919) ;  /* 0x000000040020e947 */ /* 0x000fea0003800000 */
[----:B------:R-:W-:-:S04]  /*24960*/  ISETP.NE.U32.AND P0, PT, R2, RZ, PT ;  /* 0x000000ff0200720c */ /* 0x000fc80003f05070 */
[----:B------:R-:W-:-:S13]  /*24970*/  ISETP.NE.AND.EX P0, PT, R3, RZ, PT, P0 ;  /* 0x000000ff0300720c */ /* 0x000fda0003f05300 */
[----:B------:R-:W-:Y:S05]  /*24980*/  @!P0 BRA `(.L_x_3921) ;  /* 0x0000000000508947 */ /* 0x000fea0003800000 */
[----:B------:R-:W1:Y:S01]  /*24990*/  LDC R6, c[0x0][0x43c] ;  /* 0x00010f00ff067b82 */ /* 0x000e620000000800 */
[----:B------:R-:W-:Y:S01]  /*249a0*/  IMAD.MOV.U32 R9, RZ, RZ, R0 ;  /* 0x000000ffff097224 */ /* 0x000fe200078e0000 */
[----:B------:R-:W-:-:S03]  /*249b0*/  ULDC.64 UR4, c[0x0][0x428] ;  /* 0x00010a0000047ab9 */ /* 0x000fc60000000a00 */
        /* <DEDUP_REMOVED lines=17> */
.L_x_3921:
[----:B-1----:R-:W2:Y:S01]  /*24ad0*/  LDL R2, [R1+0x18] ;  /* 0x0000180001027983 */ /* 0x002ea20000100800 */
[----:B0-----:R-:W-:Y:S01]  /*24ae0*/  IMAD R0, R19, 0x8, R18 ;  /* 0x0000000813007824 */ /* 0x001fe200078e0212 */
[----:B--2---:R-:W-:-:S04]  /*24af0*/  SHF.L.U32 R2, R2, 0x1f, RZ ;  /* 0x0000001f02027819 */ /* 0x004fc800000006ff */
[----:B------:R-:W0:Y:S02]  /*24b00*/  SYNCS.PHASECHK.TRANS64.TRYWAIT P0, [R0+URZ+0x36840], R2 ;  /* 0x03684002000075a7 */ /* 0x000e24000800017f */
[----:B0-----:R-:W-:Y:S05]  /*24b10*/  @!P0 BRA `(.L_x_3922) ;  /* 0x0000005800188947 */ /* 0x001fea0003800000 */
.L_x_4059:
        /* <DEDUP_REMOVED lines=10> */
.L_x_3923:
        /* <DEDUP_REMOVED lines=18> */
[----:B------:R-:W-:-:S03]  /*24ce0*/  UIADD3 UR16, UR8, 0x28400, URZ ;  /* 0x0002840008107890 */ /* 0x000fc6000fffe03f */
[----:B------:R-:W-:Y:S01]  /*24cf0*/  UMOV UR8, UR14 ;  /* 0x0000000e00087c82 */ /* 0x000fe20008000000 */
[----:B------:R-:W-:Y:S01]  /*24d00*/  UMOV UR14, 0x80 ;  /* 0x00000080000e7882 */ /* 0x000fe20000000000 */
[----:B------:R1:W-:Y:S01]  /*24d10*/  STL [R1+0x10], R3 ;  /* 0x0000100301007387 */ /* 0x0003e20000100800 */
[----:B--2---:R-:W-:Y:S02]  /*24d20*/  R2UR UR11, R4 ;  /* 0x00000000040b72ca */ /* 0x004fe400000e0000 */
[----:B---3--:R-:W-:-:S13]  /*24d30*/  R2UR UR5, R2 ;  /* 0x00000000020572ca */ /* 0x008fda00000e0000 */
[----:B------:R-:W-:Y:S02]  /*24d40*/  UIMAD UR11, UR11, 0x70, UR5 ;  /* 0x000000700b0b78a4 */ /* 0x000fe4000f8e0205 */
[----:B------:R-:W-:-:S09]  /*24d50*/  UIADD3.X UR5, URZ, UR37, URZ, UP0, !UPT ;  /* 0x000000253f057290 */ /* 0x000fd200087fe43f */
[----:B------:R0:W-:Y:S02]  /*24d60*/  UTMALDG.4D [UR8], [UR4], desc[UR6] ;  /* 0x00000608040075b4 */ /* 0x0001e40008019000 */
[----:B0-----:R-:W-:Y:S01]  /*24d70*/  UMOV UR8, UR15 ;  /* 0x0000000f00087c82 */ /* 0x001fe20008000000 */
[----:B------:R-:W-:Y:S02]  /*24d80*/  UMOV UR10, UR17 ;  /* 0x00000011000a7c82 */ /* 0x000fe40008000000 */
[----:B------:R0:W-:Y:S02]  /*24d90*/  UTMALDG.4D [UR8], [UR4], desc[UR6] ;  /* 0x00000608040075b4 */ /* 0x0001e40008019000 */
[----:B0-----:R-:W-:Y:S01]  /*24da0*/  UMOV UR8, UR16 ;  /* 0x0000001000087c82 */ /* 0x001fe20008000000 */
[----:B------:R-:W-:Y:S02]  /*24db0*/  UMOV UR10, UR14 ;  /* 0x0000000e000a7c82 */ /* 0x000fe40008000000 */
[----:B------:R1:W-:Y:S02]  /*24dc0*/  UTMALDG.4D [UR8], [UR4], desc[UR6] ;  /* 0x00000608040075b4 */ /* 0x0003e40008019000 */
[----:B-1----:R-:W-:Y:S01]  /*24dd0*/  NOP ;  /* 0x0000000000007918 */ /* 0x002fe20000000000 */
.L_x_3919:
        /* <DEDUP_REMOVED lines=40> */
.L_x_3925:
[----:B------:R-:W-:Y:S05]  /*25060*/  BSYNC B6 ;  /* 0x0000000000067941 */ /* 0x000fea0003800000 */
.L_x_3924:
        /* <DEDUP_REMOVED lines=24> */
[----:B------:R-:W-:Y:S02]  /*251f0*/  LOP3.LUT R11, R10, 0x40, RZ, 0xfc, !PT ;  /* 0x000000400a0b7812 */ /* 0x000fe400078efcff */
[----:B------:R-:W-:Y:S02]  /*25200*/  LOP3.LUT R9, R9, 0x38, RZ, 0xc0, !PT ;  /* 0x0000003809097812 */ /* 0x000fe400078ec0ff */
[----:B--2---:R-:W-:Y:S02]  /*25210*/  LOP3.LUT R4, R4, 0x7f, RZ, 0xc0, !PT ;  /* 0x0000007f04047812 */ /* 0x004fe400078ec0ff */
[----:B------:R-:W-:Y:S02]  /*25220*/  LOP3.LUT R10, R10, 0x80, RZ, 0xfc, !PT ;  /* 0x000000800a0a7812 */ /* 0x000fe400078efcff */
[----:B------:R-:W-:Y:S02]  /*25230*/  SHF.R.U32.HI R6, RZ, 0x3, R4 ;  /* 0x00000003ff067819 */ /* 0x000fe40000011604 */
[----:B------:R-:W1:Y:S02]  /*25240*/  S2R R4, SR_TID.X ;  /* 0x0000000000047919 */ /* 0x000e640000002100 */
        /* <DEDUP_REMOVED lines=36> */
[----:B------:R-:W-:-:S04]  /*25490*/  IMAD.IADD R0, R11, 0x1, R5 ;  /* 0x000000010b007824 */ /* 0x000fc800078e0205 */
        /* <DEDUP_REMOVED lines=10> */
[----:B---3--:R-:W-:Y:S04]  /*25540*/  @!P2 LDGSTS.E.BYPASS.LTC128B.128 [R10+0x15400], desc[UR60][R6.64], !P3 ;  /* 0x15400000060aafae */ /* 0x008fe8000d901d7c */
        /* <DEDUP_REMOVED lines=68> */
[----:B------:R0:W2:Y:S02]  /*25990*/  SHFL.IDX PT, R3, R4, 0x7, 0x181f ;  /* 0x00f81f0004037f89 */ /* 0x0000a400000e0000 */
.L_x_4076:
[----:B------:R-:W-:Y:S01]  /*259a0*/  VIADD R0, R0, 0x70 ;  /* 0x0000007000007836 */ /* 0x000fe20000000000 */
[----:B------:R-:W-:Y:S04]  /*259b0*/  BSSY B0, `(.L_x_3927) ;  /* 0x000000c000007945 */ /* 0x000fe80003800000 */
[----:B------:R-:W-:-:S13]  /*259c0*/  ISETP.GE.AND P2, PT, R0, R2, PT ;  /* 0x000000020000720c */ /* 0x000fda0003f46270 */
[----:B------:R-:W-:Y:S05]  /*259d0*/  @P2 BRA `(.L_x_3928) ;  /* 0x0000000000242947 */ /* 0x000fea0003800000 */
[----:B0-----:R-:W4:Y:S01]  /*259e0*/  LDL R4, [R1+0x30] ;  /* 0x0000300001047983 */ /* 0x001f220000100800 */
[----:B--2---:R-:W-:-:S05]  /*259f0*/  LEA R2, P2, R9, R3, 0x1 ;  /* 0x0000000309027211 */ /* 0x004fca00078408ff */
[----:B-1----:R-:W-:-:S05]  /*25a00*/  IMAD.X R3, RZ, RZ, R5, P2 ;  /* 0x000000ffff037224 */ /* 0x002fca00010e0605 */
[----:B------:R-:W-:Y:S01]  /*25a10*/  @!PT LDS RZ, [RZ] ;  /* 0x00000000fffff984 */ /* 0x000fe20000000800 */
[----:B------:R-:W-:Y:S01]  /*25a20*/  @!PT LDS RZ, [RZ] ;  /* 0x00000000fffff984 */ /* 0x000fe20000000800 */
[----:B------:R-:W-:Y:S01]  /*25a30*/  @!PT LDS RZ, [RZ] ;  /* 0x00000000fffff984 */ /* 0x000fe20000000800 */
[----:B----4-:R4:W-:Y:S04]  /*25a40*/  LDGSTS.E.BYPASS.LTC128B.128 [R4+0x18c00], desc[UR60][R2.64], !P3 ;  /* 0x18c0000002047fae */ /* 0x0109e8000d901d7c */
[----:B------:R4:W-:Y:S04]  /*25a50*/  LDGSTS.E.BYPASS.LTC128B.128 [R4+0x1cc00], desc[UR60][R2.64+0x80], !P0 ;  /* 0x1cc0008002047fae */ /* 0x0009e8000c101d7c */
[----:B------:R4:W-:Y:S02]  /*25a60*/  LDGSTS.E.BYPASS.LTC128B.128 [R4+0x20c00], desc[UR60][R2.64+0x100], !P1 ;  /* 0x20c0010002047fae */ /* 0x0009e4000c901d7c */
.L_x_3928:
[----:B------:R-:W-:Y:S05]  /*25a70*/  BSYNC B0 ;  /* 0x0000000000007941 */ /* 0x000fea0003800000 */
.L_x_3927:
[----:B------:R-:W-:Y:S01]  /*25a80*/  NOP ;  /* 0x0000000000007918 */ /* 0x000fe20000000000 */
[----:B------:R-:W-:-:S13]  /*25a90*/  PLOP3.LUT P0, PT, PT, PT, PT, 0x80, 0x0 ;  /* 0x000000000000781c */ /* 0x000fda0003f0f070 */
.L_x_3929:
[----:B------:R-:W-:Y:S02]  /*25aa0*/  PLOP3.LUT P1, PT, P1, P0, PT, 0xa2, 0x0 ;  /* 0x000000000000781c */ /* 0x000fe40000f21472 */
[----:B------:R-:W-:-:S08]  /*25ab0*/  @P0 R2UR P1, UR4, R18 ;  /* 0x00000000120402ca */ /* 0x000fd00000020000 */
[----:B------:R-:W-:-:S05]  /*25ac0*/  @P0 PLOP3.LUT P0, PT, P1, PT, PT, 0x80, 0x0 ;  /* 0x000000000000081c */ /* 0x000fca0000f0f070 */
[----:B------:R-:W-:Y:S01]  /*25ad0*/  @!P1 SYNCS.ARRIVE.TRANS64.RED.A0T1 RZ, [UR4+0x36800], RZ ;  /* 0x036800ffffff99a7 */ /* 0x000fe20008200404 */
[----:B------:R-:W-:Y:S07]  /*25ae0*/  @!P1 ARRIVES.LDGSTSBAR.64.TRANSCNT [UR4+0x36800] ;  /* 0x03680000ff0099b0 */ /* 0x000fee0008000a84 */
[----:B------:R-:W-:Y:S05]  /*25af0*/  @P0 BRA.U.ANY `(.L_x_3929) ;  /* 0xfffffffd00e80947 */ /* 0x000fea000393ffff */
[----:B----4-:R-:W4:Y:S02]  /*25b00*/  LDL.LU R2, [R1+0x68] ;  /* 0x0000680001027983 */ /* 0x010f240000300800 */
[----:B----4-:R-:W-:-:S05]  /*25b10*/  VIADD R2, R2, 0x1 ;  /* 0x0000000102027836 */ /* 0x010fca0000000000 */
        /* <DEDUP_REMOVED lines=8> */
[----:B------:R-:W5:Y:S03]  /*25ba0*/  SYNCS.PHASECHK.TRANS64.TRYWAIT P0, [R18+URZ+0x36820], R0 ;  /* 0x03682000120075a7 */ /* 0x000f66000800017f */
[----:B----45:R-:W-:Y:S05]  /*25bb0*/  @!P0 BRA `(.L_x_3931) ;  /* 0x0000005000e88947 */ /* 0x030fea0003800000 */
.L_x_4077:
[----:B------:R-:W-:Y:S05]  /*25bc0*/  BSYNC B0 ;  /* 0x0000000000007941 */ /* 0x000fea0003800000 */
.L_x_3930:
[----:B0-2---:R-:W4:Y:S04]  /*25bd0*/  LDL R3, [R1+0x4c] ;  /* 0x00004c0001037983 */ /* 0x005f280000100800 */
[----:B------:R-:W2:Y:S01]  /*25be0*/  LDL R2, [R1+0x34] ;  /* 0x0000340001027983 */ /* 0x000ea20000100800 */
[----:B------:R-:W-:Y:S01]  /*25bf0*/  BSSY B0, `(.L_x_3932) ;  /* 0x0000249000007945 */ /* 0x000fe20003800000 */
[----:B----4-:R-:W-:-:S05]  /*25c00*/  VIADD R0, R3, 0xfffffffe ;  /* 0xfffffffe03007836 */ /* 0x010fca0000000000 */
[----:B--2---:R-:W-:-:S13]  /*25c10*/  ISETP.GE.AND P0, PT, R0, R2, PT ;  /* 0x000000020000720c */ /* 0x004fda0003f06270 */
[----:B------:R-:W-:Y:S05]  /*25c20*/  @!P0 BRA `(.L_x_3933) ;  /* 0x0000002400148947 */ /* 0x000fea0003800000 */
[----:B-1----:R-:W3:Y:S04]  /*25c30*/  LDL.LU R5, [R1+0x64] ;  /* 0x0000640001057983 */ /* 0x002ee80000300800 */
[----:B------:R-:W2:Y:S04]  /*25c40*/  LDL.LU R4, [R1+0x48] ;  /* 0x0000480001047983 */ /* 0x000ea80000300800 */
[----:B------:R-:W4:Y:S01]  /*25c50*/  LDL.LU R3, [R1+0x40] ;  /* 0x0000400001037983 */ /* 0x000f220000300800 */
[----:B------:R-:W-:Y:S01]  /*25c60*/  LOP3.LUT R2, RZ, R2, RZ, 0x33, !PT ;  /* 0x00000002ff027212 */ /* 0x000fe200078e33ff */
[----:B------:R-:W-:Y:S01]  /*25c70*/  BSSY B2, `(.L_x_3934) ;  /* 0x00000c6000027945 */ /* 0x000fe20003800000 */
[----:B---3--:R-:W-:-:S04]  /*25c80*/  VIADD R7, R5, 0x1 ;  /* 0x0000000105077836 */ /* 0x008fc80000000000 */
[----:B--2---:R-:W-:-:S05]  /*25c90*/  IMAD R7, R7, R4, RZ ;  /* 0x0000000407077224 */ /* 0x004fca00078e02ff */
        /* <DEDUP_REMOVED lines=41> */
.L_x_3938:
[----:B------:R-:W-:Y:S01]  /*25f30*/  IMAD R3, R8, 0x8, R18 ;  /* 0x0000000808037824 */ /* 0x000fe200078e0212 */
[----:B------:R-:W-:Y:S01]  /*25f40*/  SHF.L.U32 R2, R10, 0x1f, RZ ;  /* 0x0000001f0a027819 */ /* 0x000fe200000006ff */
[----:B------:R-:W-:Y:S03]  /*25f50*/  BSSY B3, `(.L_x_3939) ;  /* 0x0000003000037945 */ /* 0x000fe60003800000 */
[----:B------:R-:W1:Y:S02]  /*25f60*/  SYNCS.PHASECHK.TRANS64.TRYWAIT P0, [R3+URZ+0x36840], R2 ;  /* 0x03684002030075a7 */ /* 0x000e64000800017f */
[----:B-1----:R-:W-:Y:S05]  /*25f70*/  @!P0 BRA `(.L_x_3940) ;  /* 0x00000050000c8947 */ /* 0x002fea0003800000 */
.L_x_4078:
[----:B------:R-:W-:Y:S05]  /*25f80*/  BSYNC B3 ;  /* 0x0000000000037941 */ /* 0x000fea0003800000 */
.L_x_3939:
        /* <DEDUP_REMOVED lines=11> */
.L_x_3942:
[----:B------:R-:W-:Y:S05]  /*26040*/  BSYNC B3 ;  /* 0x0000000000037941 */ /* 0x000fea0003800000 */
.L_x_3941:
        /* <DEDUP_REMOVED lines=12> */
.L_x_3943:
        /* <DEDUP_REMOVED lines=16> */
.L_x_3944:
        /* <DEDUP_REMOVED lines=16> */
.L_x_3945:
        /* <DEDUP_REMOVED lines=16> */
.L_x_4079:
[----:B------:R-:W-:Y:S05]  /*26410*/  BSYNC B3 ;  /* 0x0000000000037941 */ /* 0x000fea0003800000 */
.L_x_3946:
[----:B------:R-:W2:Y:S01]  /*26420*/  LDL R5, [R1+0x44] ;  /* 0x0000440001057983 */ /* 0x000ea20000100800 */
[----:B------:R-:W1:Y:S02]  /*26430*/  S2R R6, SR_TID.X ;  /* 0x0000000000067919 */ /* 0x000e640000002100 */
[----:B-1----:R-:W-:-:S04]  /*26440*/  LOP3.LUT R6, R6, 0x7f, RZ, 0xc0, !PT ;  /* 0x0000007f06067812 */ /* 0x002fc800078ec0ff */
[----:B------:R-:W-:-:S13]  /*26450*/  ISETP.NE.AND P0, PT, R6, RZ, PT ;  /* 0x000000ff0600720c */ /* 0x000fda0003f05270 */
[----:B0-----:R-:W-:-:S04]  /*26460*/  @!P0 IMAD.MOV.U32 R3, RZ, RZ, 0xa800 ;  /* 0x0000a800ff038424 */ /* 0x001fc800078e00ff */
[----:B------:R2:W-:Y:S02]  /*26470*/  @!P0 SYNCS.ARRIVE.TRANS64 RZ, [R2+URZ+0x36850], R3 ;  /* 0x0368500302ff89a7 */ /* 0x0005e4000800003f */
[----:B--2---:R-:W-:-:S04]  /*26480*/  PRMT R3, R5, 0x9910, RZ ;  /* 0x0000991005037816 */ /* 0x004fc800000000ff */
[----:B------:R-:W-:-:S13]  /*26490*/  ISETP.NE.AND P0, PT, R3, 0x2, PT ;  /* 0x000000020300780c */ /* 0x000fda0003f05270 */
[----:B------:R-:W-:Y:S05]  /*264a0*/  @P0 BRA `(.L_x_3948) ;  /* 0x0000000000040947 */ /* 0x000fea0003800000 */
[----:B------:R-:W-:Y:S01]  /*264b0*/  BPT.TRAP 0x1 ;  /* 0x000000040000795c */ /* 0x000fe20000300000 */
.L_x_3948:
[----:B------:R-:W2:Y:S01]  /*264c0*/  LDL R3, [R1+0x10] ;  /* 0x0000100001037983 */ /* 0x000ea20000100800 */
[----:B------:R-:W-:Y:S01]  /*264d0*/  BSSY B3, `(.L_x_3949) ;  /* 0x0000004000037945 */ /* 0x000fe20003800000 */
[----:B--2---:R-:W-:-:S13]  /*264e0*/  LOP3.LUT P0, RZ, R3, 0x8, RZ, 0xc0, !PT ;  /* 0x0000000803ff7812 */ /* 0x004fda000780c0ff */
[----:B------:R-:W-:Y:S05]  /*264f0*/  @P0 BRA `(.L_x_3950) ;  /* 0x0000000000040947 */ /* 0x000fea0003800000 */
[----:B------:R-:W-:Y:S01]  /*26500*/  BPT.TRAP 0x1 ;  /* 0x000000040000795c */ /* 0x000fe20000300000 */
.L_x_3950:
[----:B------:R-:W-:Y:S05]  /*26510*/  BSYNC B3 ;  /* 0x0000000000037941 */ /* 0x000fea0003800000 */
.L_x_3949:
        /* <DEDUP_REMOVED lines=12> */
.L_x_3951:
        /* <DEDUP_REMOVED lines=15> */
.L_x_3952:
        /* <DEDUP_REMOVED lines=15> */
.L_x_3953:
        /* <DEDUP_REMOVED lines=12> */
.L_x_3937:
[----:B------:R-:W-:Y:S05]  /*26880*/  BSYNC B1 ;  /* 0x0000000000017941 */ /* 0x000fea0003800000 */
.L_x_3936:
[----:B0-----:R-:W2:Y:S01]  /*26890*/  LDL.LU R0, [R1+0x4c] ;  /* 0x00004c0001007983 */ /* 0x001ea20000300800 */
[----:B------:R-:W-:-:S03]  /*268a0*/  IMAD.MOV.U32 R19, RZ, RZ, R8 ;  /* 0x000000ffff137224 */ /* 0x000fc600078e0008 */
[----:B------:R0:W-:Y:S02]  /*268b0*/  STL [R1+0x18], R10 ;  /* 0x0000180a01007387 */ /* 0x0001e40000100800 */
[----:B0-2---:R-:W-:-:S07]  /*268c0*/  VIADD R0, R0, 0xfffffffd ;  /* 0xfffffffd00007836 */ /* 0x005fce0000000000 */
.L_x_3935:
[----:B------:R-:W-:Y:S05]  /*268d0*/  BSYNC B2 ;  /* 0x0000000000027941 */ /* 0x000fea0003800000 */
.L_x_3934:
[----:B------:R-:W-:Y:S01]  /*268e0*/  VIADD R9, R9, 0xfffffffe ;  /* 0xfffffffe09097836 */ /* 0x000fe20000000000 */
[----:B------:R-:W-:-:S04]  /*268f0*/  LOP3.LUT R7, RZ, R7, RZ, 0x33, !PT ;  /* 0x00000007ff077212 */ /* 0x000fc800078e33ff */
[----:B------:R-:W-:-:S13]  /*26900*/  ISETP.NE.AND P0, PT, R9, R7, PT ;  /* 0x000000070900720c */ /* 0x000fda0003f05270 */
[----:B------:R-:W-:Y:S05]  /*26910*/  @!P0 BRA `(.L_x_3933) ;  /* 0x0000001400d88947 */ /* 0x000fea0003800000 */
[----:B------:R-:W-:-:S07]  /*26920*/  IMAD.MOV.U32 R9, RZ, RZ, R17 ;  /* 0x000000ffff097224 */ /* 0x000fce00078e0011 */
.L_x_3990:
        /* <DEDUP_REMOVED lines=35> */
.L_x_3956:
[----:B------:R-:W-:Y:S01]  /*26b60*/  IMAD R3, R4, 0x8, R18 ;  /* 0x0000000804037824 */ /* 0x000fe200078e0212 */
[----:B------:R-:W-:Y:S01]  /*26b70*/  SHF.L.U32 R2, R5, 0x1f, RZ ;  /* 0x0000001f05027819 */ /* 0x000fe200000006ff */
[----:B------:R-:W-:Y:S03]  /*26b80*/  BSSY B2, `(.L_x_3957) ;  /* 0x0000003000027945 */ /* 0x000fe60003800000 */
[----:B------:R-:W1:Y:S02]  /*26b90*/  SYNCS.PHASECHK.TRANS64.TRYWAIT P0, [R3+URZ+0x36840], R2 ;  /* 0x03684002030075a7 */ /* 0x000e64000800017f */
[----:B-1----:R-:W-:Y:S05]  /*26ba0*/  @!P0 BRA `(.L_x_3958) ;  /* 0x0000004400288947 */ /* 0x002fea0003800000 */
.L_x_4080:
[----:B------:R-:W-:Y:S05]  /*26bb0*/  BSYNC B2 ;  /* 0x0000000000027941 */ /* 0x000fea0003800000 */
.L_x_3957:
        /* <DEDUP_REMOVED lines=11> */
.L_x_3960:
[----:B------:R-:W-:Y:S05]  /*26c70*/  BSYNC B2 ;  /* 0x0000000000027941 */ /* 0x000fea0003800000 */
.L_x_3959:
        /* <DEDUP_REMOVED lines=12> */
.L_x_3961:
        /* <DEDUP_REMOVED lines=16> */
.L_x_3962:
        /* <DEDUP_REMOVED lines=16> */
.L_x_3963:
        /* <DEDUP_REMOVED lines=16> */
.L_x_4081:
[----:B------:R-:W-:Y:S05]  /*27040*/  BSYNC B2 ;  /* 0x0000000000027941 */ /* 0x000fea0003800000 */
.L_x_3964:
        /* <DEDUP_REMOVED lines=10> */
.L_x_3966:
[----:B------:R-:W2:Y:S01]  /*270f0*/  LDL R3, [R1+0x10] ;  /* 0x0000100001037983 */ /* 0x000ea20000100800 */
[----:B------:R-:W-:Y:S01]  /*27100*/  BSSY B2, `(.L_x_3967) ;  /* 0x0000004000027945 */ /* 0x000fe20003800000 */
[----:B--2---:R-:W-:-:S13]  /*27110*/  LOP3.LUT P0, RZ, R3, 0x8, RZ, 0xc0, !PT ;  /* 0x0000000803ff7812 */ /* 0x004fda000780c0ff */
[----:B------:R-:W-:Y:S05]  /*27120*/  @P0 BRA `(.L_x_3968) ;  /* 0x0000000000040947 */ /* 0x000fea0003800000 */
[----:B------:R-:W-:Y:S01]  /*27130*/  BPT.TRAP 0x1 ;  /* 0x000000040000795c */ /* 0x000fe20000300000 */
.L_x_3968:
[----:B------:R-:W-:Y:S05]  /*27140*/  BSYNC B2 ;  /* 0x0000000000027941 */ /* 0x000fea0003800000 */
.L_x_3967:
        /* <DEDUP_REMOVED lines=12> */
.L_x_3969:
        /* <DEDUP_REMOVED lines=15> */
.L_x_3970:
        /* <DEDUP_REMOVED lines=15> */
.L_x_3971:
        /* <DEDUP_REMOVED lines=12> */
.L_x_3955:
[----:B------:R-:W-:Y:S05]  /*274b0*/  BSYNC B1 ;  /* 0x0000000000017941 */ /* 0x000fea0003800000 */
.L_x_3954:
        /* <DEDUP_REMOVED lines=35> */
.L_x_3974:
[----:B------:R-:W-:Y:S01]  /*276f0*/  IMAD R3, R19, 0x8, R18 ;  /* 0x0000000813037824 */ /* 0x000fe200078e0212 */
[----:B------:R-:W-:Y:S01]  /*27700*/  SHF.L.U32 R2, R10, 0x1f, RZ ;  /* 0x0000001f0a027819 */ /* 0x000fe200000006ff */
[----:B------:R-:W-:Y:S03]  /*27710*/  BSSY B2, `(.L_x_3975) ;  /* 0x0000003000027945 */ /* 0x000fe60003800000 */
[----:B------:R-:W2:Y:S02]  /*27720*/  SYNCS.PHASECHK.TRANS64.TRYWAIT P0, [R3+URZ+0x36840], R2 ;  /* 0x03684002030075a7 */ /* 0x000ea4000800017f */
[----:B--2---:R-:W-:Y:S05]  /*27730*/  @!P0 BRA `(.L_x_3976) ;  /* 0x00000038006c8947 */ /* 0x004fea0003800000 */
.L_x_4082:
[----:B------:R-:W-:Y:S05]  /*27740*/  BSYNC B2 ;  /* 0x0000000000027941 */ /* 0x000fea0003800000 */
.L_x_3975:
        /* <DEDUP_REMOVED lines=11> */
.L_x_3978:
[----:B------:R-:W-:Y:S05]  /*27800*/  BSYNC B2 ;  /* 0x0000000000027941 */ /* 0x000fea0003800000 */
.L_x_3977:
        /* <DEDUP_REMOVED lines=12> */
.L_x_3979:
        /* <DEDUP_REMOVED lines=16> */
.L_x_3980:
        /* <DEDUP_REMOVED lines=16> */
.L_x_3981:
        /* <DEDUP_REMOVED lines=15> */
.L_x_4083:
[----:B------:R-:W-:Y:S05]  /*27bc0*/  BSYNC B2 ;  /* 0x0000000000027941 */ /* 0x000fea0003800000 */
.L_x_3982:
[----:B------:R-:W2:Y:S01]  /*27bd0*/  LDL R8, [R1+0x44] ;  /* 0x0000440001087983 */ /* 0x000ea20000100800 */
[----:B------:R-:W1:Y:S02]  /*27be0*/  S2R R3, SR_TID.X ;  /* 0x0000000000037919 */ /* 0x000e640000002100 */
[----:B-1----:R-:W-:-:S04]  /*27bf0*/  LOP3.LUT R3, R3, 0x7f, RZ, 0xc0, !PT ;  /* 0x0000007f03037812 */ /* 0x002fc800078ec0ff */
[----:B------:R-:W-:-:S13]  /*27c00*/  ISETP.NE.AND P0, PT, R3, RZ, PT ;  /* 0x000000ff0300720c */ /* 0x000fda0003f05270 */
[----:B------:R-:W-:-:S04]  /*27c10*/  @!P0 IMAD.MOV.U32 R3, RZ, RZ, 0xa800 ;  /* 0x0000a800ff038424 */ /* 0x000fc800078e00ff */
[----:B------:R2:W-:Y:S02]  /*27c20*/  @!P0 SYNCS.ARRIVE.TRANS64 RZ, [R2+URZ+0x36850], R3 ;  /* 0x0368500302ff89a7 */ /* 0x0005e4000800003f */
[----:B--2---:R-:W-:-:S04]  /*27c30*/  PRMT R3, R8, 0x9910, RZ ;  /* 0x0000991008037816 */ /* 0x004fc800000000ff */
[----:B------:R-:W-:-:S13]  /*27c40*/  ISETP.NE.AND P0, PT, R3, 0x2, PT ;  /* 0x000000020300780c */ /* 0x000fda0003f05270 */
[----:B------:R-:W-:Y:S05]  /*27c50*/  @P0 BRA `(.L_x_3984) ;  /* 0x0000000000040947 */ /* 0x000fea0003800000 */
[----:B------:R-:W-:Y:S01]  /*27c60*/  BPT.TRAP 0x1 ;  /* 0x000000040000795c */ /* 0x000fe20000300000 */
.L_x_3984:
[----:B------:R-:W2:Y:S01]  /*27c70*/  LDL R3, [R1+0x10] ;  /* 0x0000100001037983 */ /* 0x000ea20000100800 */
[----:B------:R-:W-:Y:S01]  /*27c80*/  BSSY B2, `(.L_x_3985) ;  /* 0x0000004000027945 */ /* 0x000fe20003800000 */
[----:B--2---:R-:W-:-:S13]  /*27c90*/  LOP3.LUT P0, RZ, R3, 0x8, RZ, 0xc0, !PT ;  /* 0x0000000803ff7812 */ /* 0x004fda000780c0ff */
[----:B------:R-:W-:Y:S05]  /*27ca0*/  @P0 BRA `(.L_x_3986) ;  /* 0x0000000000040947 */ /* 0x000fea0003800000 */
[----:B------:R-:W-:Y:S01]  /*27cb0*/  BPT.TRAP 0x1 ;  /* 0x000000040000795c */ /* 0x000fe20000300000 */
.L_x_3986:
[----:B------:R-:W-:Y:S05]  /*27cc0*/  BSYNC B2 ;  /* 0x0000000000027941 */ /* 0x000fea0003800000 */
.L_x_3985:
        /* <DEDUP_REMOVED lines=12> */
.L_x_3987:
        /* <DEDUP_REMOVED lines=15> */
.L_x_3988:
        /* <DEDUP_REMOVED lines=15> */
.L_x_3989:
        /* <DEDUP_REMOVED lines=12> */
.L_x_3973:
[----:B------:R-:W-:Y:S05]  /*28030*/  BSYNC B1 ;  /* 0x0000000000017941 */ /* 0x000fea0003800000 */
.L_x_3972:
[----:B------:R-:W2:Y:S01]  /*28040*/  LDL R2, [R1+0x34] ;  /* 0x0000340001027983 */ /* 0x000ea20000100800 */
[----:B------:R-:W-:Y:S01]  /*28050*/  VIADD R0, R0, 0xfffffffe ;  /* 0xfffffffe00007836 */ /* 0x000fe20000000000 */
[----:B--2---:R-:W-:-:S13]  /*28060*/  ISETP.GT.AND P0, PT, R6, R2, PT ;  /* 0x000000020600720c */ /* 0x004fda0003f04270 */
[----:B------:R-:W-:Y:S05]  /*28070*/  @P0 BRA `(.L_x_3990) ;  /* 0xffffffe8002c0947 */ /* 0x000fea000383ffff */
.L_x_3933:
[----:B------:R-:W-:Y:S05]  /*28080*/  BSYNC B0 ;  /* 0x0000000000007941 */ /* 0x000fea0003800000 */
.L_x_3932:
        /* <DEDUP_REMOVED lines=8> */
[----:B------:R-:W2:Y:S02]  /*28110*/  FLO.U32 R0, UR4 ;  /* 0x0000000400007d00 */ /* 0x000ea400080e0000 */
        /* <DEDUP_REMOVED lines=9> */
.L_x_3992:
[----:B------:R-:W-:Y:S05]  /*281b0*/  BSYNC B0 ;  /* 0x0000000000007941 */ /* 0x000fea0003800000 */
.L_x_3991:
        /* <DEDUP_REMOVED lines=10> */
.L_x_4084:
[----:B------:R-:W-:Y:S05]  /*28260*/  BSYNC B1 ;  /* 0x0000000000017941 */ /* 0x000fea0003800000 */
.L_x_3995:
[----:B------:R-:W4:Y:S01]  /*28270*/  LDL R3, [R1+0x44] ;  /* 0x0000440001037983 */ /* 0x000f220000100800 */
[----:B------:R-:W5:Y:S02]  /*28280*/  S2R R4, SR_TID.X ;  /* 0x0000000000047919 */ /* 0x000f640000002100 */
[----:B-----5:R-:W-:-:S04]  /*28290*/  LOP3.LUT R4, R4, 0x7f, RZ, 0xc0, !PT ;  /* 0x0000007f04047812 */ /* 0x020fc800078ec0ff */
[----:B------:R-:W-:-:S13]  /*282a0*/  ISETP.NE.AND P0, PT, R4, RZ, PT ;  /* 0x000000ff0400720c */ /* 0x000fda0003f05270 */
[----:B--2---:R-:W-:-:S04]  /*282b0*/  @!P0 IMAD.MOV.U32 R2, RZ, RZ, 0xa800 ;  /* 0x0000a800ff028424 */ /* 0x004fc800078e00ff */
[----:B------:R4:W-:Y:S02]  /*282c0*/  @!P0 SYNCS.ARRIVE.TRANS64 RZ, [R0+URZ+0x36850], R2 ;  /* 0x0368500200ff89a7 */ /* 0x0009e4000800003f */
[----:B----4-:R-:W-:-:S04]  /*282d0*/  PRMT R2, R3, 0x9910, RZ ;  /* 0x0000991003027816 */ /* 0x010fc800000000ff */
[----:B------:R-:W-:-:S13]  /*282e0*/  ISETP.NE.AND P0, PT, R2, 0x2, PT ;  /* 0x000000020200780c */ /* 0x000fda0003f05270 */
[----:B------:R-:W-:Y:S05]  /*282f0*/  @P0 BRA `(.L_x_3997) ;  /* 0x0000000000040947 */ /* 0x000fea0003800000 */
[----:B------:R-:W-:Y:S01]  /*28300*/  BPT.TRAP 0x1 ;  /* 0x000000040000795c */ /* 0x000fe20000300000 */
.L_x_3997:
[----:B------:R-:W2:Y:S01]  /*28310*/  LDL R2, [R1+0x10] ;  /* 0x0000100001027983 */ /* 0x000ea20000100800 */
[----:B------:R-:W-:Y:S01]  /*28320*/  BSSY B1, `(.L_x_3998) ;  /* 0x0000004000017945 */ /* 0x000fe20003800000 */
[----:B--2---:R-:W-:-:S13]  /*28330*/  LOP3.LUT P0, RZ, R2, 0x8, RZ, 0xc0, !PT ;  /* 0x0000000802ff7812 */ /* 0x004fda000780c0ff */
[----:B------:R-:W-:Y:S05]  /*28340*/  @P0 BRA `(.L_x_3999) ;  /* 0x0000000000040947 */ /* 0x000fea0003800000 */
[----:B------:R-:W-:Y:S01]  /*28350*/  BPT.TRAP 0x1 ;  /* 0x000000040000795c */ /* 0x000fe20000300000 */
.L_x_3999:
[----:B------:R-:W-:Y:S05]  /*28360*/  BSYNC B1 ;  /* 0x0000000000017941 */ /* 0x000fea0003800000 */
.L_x_3998:
        /* <DEDUP_REMOVED lines=12> */
.L_x_4000:
        /* <DEDUP_REMOVED lines=15> */
.L_x_4001:
        /* <DEDUP_REMOVED lines=15> */
.L_x_4002:
        /* <DEDUP_REMOVED lines=10> */
.L_x_3994:
[----:B------:R-:W-:Y:S05]  /*286b0*/  BSYNC B0 ;  /* 0x0000000000007941 */ /* 0x000fea0003800000 */
.L_x_3993:
[----:B------:R-:W2:Y:S01]  /*286c0*/  LDL.LU R4, [R1+0x18] ;  /* 0x0000180001047983 */ /* 0x000ea20000300800 */
[----:B------:R-:W-:-:S05]  /*286d0*/  VIADD R19, R19, 0x1 ;  /* 0x0000000113137836 */ /* 0x000fca0000000000 */
[----:B------:R-:W-:-:S04]  /*286e0*/  ISETP.NE.AND P0, PT, R19, 0x2, PT ;  /* 0x000000021300780c */ /* 0x000fc80003f05270 */
[----:B------:R-:W-:Y:S02]  /*286f0*/  SEL R0, RZ, 0x1, P0 ;  /* 0x00000001ff007807 */ /* 0x000fe40000000000 */
[----:B------:R-:W-:Y:S02]  /*28700*/  SEL R19, R19, RZ, P0 ;  /* 0x000000ff13137207 */ /* 0x000fe40000000000 */
[----:B--2---:R-:W-:-:S05]  /*28710*/  LOP3.LUT R4, R4, R0, RZ, 0x3c, !PT ;  /* 0x0000000004047212 */ /* 0x004fca00078e3cff */
[----:B------:R2:W-:Y:S02]  /*28720*/  STL [R1+0x18], R4 ;  /* 0x0000180401007387 */ /* 0x0005e40000100800 */
.L_x_3912:
[----:B------:R-:W-:Y:S05]  /*28730*/  BSYNC B7 ;  /* 0x0000000000077941 */ /* 0x000fea0003800000 */
.L_x_3910:
[----:B------:R-:W5:Y:S02]  /*28740*/  LDL R9, [R1+0x10] ;  /* 0x0000100001097983 */ /* 0x000f640000100800 */
[----:B-----5:R-:W-:-:S13]  /*28750*/  LOP3.LUT P0, RZ, R9, 0x10, RZ, 0xc0, !PT ;  /* 0x0000001009ff7812 */ /* 0x020fda000780c0ff */
[----:B------:R-:W-:Y:S05]  /*28760*/  @!P0 BRA `(.L_x_4003) ;  /* 0x00000000002c8947 */ /* 0x000fea0003800000 */
[----:B------:R-:W-:Y:S05]  /*28770*/  WARPSYNC.ALL ;  /* 0x0000000000007948 */ /* 0x000fea0003800000 */
[----:B------:R-:W5:Y:S08]  /*28780*/  S2UR UR5, SR_CgaCtaId ;  /* 0x00000000000579c3 */ /* 0x000f700000008800 */
[----:B------:R-:W-:Y:S06]  /*28790*/  BAR.SYNC.DEFER_BLOCKING 0x5, 0x180 ;  /* 0x0146000000007b1d */ /* 0x000fec0000010000 */
[----:B------:R-:W-:-:S02]  /*287a0*/  UMOV UR4, 0x400 ;  /* 0x0000040000047882 */ /* 0x000fc40000000000 */
[----:B-----5:R-:W-:-:S06]  /*287b0*/  ULEA UR4, UR5, UR4, 0x18 ;  /* 0x0000000405047291 */ /* 0x020fcc000f8ec03f */
[----:B------:R-:W-:-:S05]  /*287c0*/  IMAD.U32 R18, RZ, RZ, UR4 ;  /* 0x00000004ff127e24 */ /* 0x000fca000f8e00ff */
[----:B-123--:R-:W1:Y:S04]  /*287d0*/  LDS.128 R4, [R18+0x368d0] ;  /* 0x0368d00012047984 */ /* 0x00ee680000000c00 */
[----:B-1----:R1:W-:Y:S04]  /*287e0*/  STL.64 [R1], R4 ;  /* 0x0000000401007387 */ /* 0x0023e80000100a00 */
[----:B------:R1:W-:Y:S01]  /*287f0*/  STL.64 [R1+0x8], R6 ;  /* 0x0000080601007387 */ /* 0x0003e20000100a00 */
[----:B------:R-:W-:Y:S06]  /*28800*/  BAR.ARV 0x4, 0x180 ;  /* 0x0106000000007b1d */ /* 0x000fec0000002000 */
[----:B------:R-:W-:Y:S05]  /*28810*/  BRA `(.L_x_4004) ;  /* 0x0000000c001c7947 */ /* 0x000fea0003800000 */
.L_x_4003:
[----:B------:R-:W5:Y:S01]  /*28820*/  LDL R17, [R1+0x2c] ;  /* 0x00002c0001117983 */ /* 0x000f620000100800 */
[----:B------:R-:W-:Y:S01]  /*28830*/  UMOV UR4, 0xffffffff ;  /* 0xffffffff00047882 */ /* 0x000fe20000000000 */
[----:B-----5:R-:W-:Y:S02]  /*28840*/  ISETP.NE.AND P5, PT, R17, 0x1f, PT ;  /* 0x0000001f1100780c */ /* 0x020fe40003fa5270 */
[----:B------:R-:W-:Y:S11]  /*28850*/  BRA.DIV UR4, `(.L_x_4005) ;  /* 0x0000002a04607947 */ /* 0x000ff6000b800000 */
[----:B------:R-:W4:Y:S01]  /*28860*/  LDL R3, [R1+0xc] ;  /* 0x00000c0001037983 */ /* 0x000f220000100800 */
[----:B------:R-:W-:-:S03]  /*28870*/  ULDC UR4, c[0x0][0xc3c] ;  /* 0x00030f0000047ab9 */ /* 0x000fc60000000800 */
[----:B------:R-:W5:Y:S01]  /*28880*/  LDL.LU R2, [R1] ;  /* 0x0000000001027983 */ /* 0x000f620000300800 */
[----:B------:R-:W-:Y:S01]  /*28890*/  LOP3.LUT P4, RZ, R9, 0x1, RZ, 0xc0, !PT ;  /* 0x0000000109ff7812 */ /* 0x000fe2000788c0ff */
[----:B----4-:R-:W-:Y:S02]  /*288a0*/  IMAD.IADD R0, R3, 0x1, R17 ;  /* 0x0000000103007824 */ /* 0x010fe400078e0211 */
[----:B-----5:R-:W-:-:S03]  /*288b0*/  IMAD.MOV.U32 R9, RZ, RZ, R2 ;  /* 0x000000ffff097224 */ /* 0x020fc600078e0002 */
[----:B------:R-:W-:-:S13]  /*288c0*/  ISETP.GE.OR P0, PT, R0, UR4, !P5 ;  /* 0x0000000400007c0c */ /* 0x000fda000ef06670 */
[----:B------:R-:W4:Y:S08]  /*288d0*/  @!P0 LDC.64 R2, c[0x0][0xc80] ;  /* 0x00032000ff028b82 */ /* 0x000f300000000a00 */
[----:B-1-3--:R-:W1:Y:S01]  /*288e0*/  @!P0 LDC.64 R6, c[0x0][0xc78] ;  /* 0x00031e00ff068b82 */ /* 0x00ae620000000a00 */
[----:B----4-:R-:W-:-:S05]  /*288f0*/  @!P0 IMAD.WIDE R2, R0, 0x4, R2 ;  /* 0x0000000400028825 */ /* 0x010fca00078e0202 */
        /* <DEDUP_REMOVED lines=9> */
[----:B0-----:R-:W-:Y:S02]  /*28990*/  IMAD.MOV.U32 R10, RZ, RZ, RZ ;  /* 0x000000ffff0a7224 */ /* 0x001fe400078e00ff */
        /* <DEDUP_REMOVED lines=21> */
.L_x_4094:
[----:B------:R-:W-:Y:S02]  /*28af0*/  ULDC UR4, c[0x0][0xc38] ;  /* 0x00030e0000047ab9 */ /* 0x000fe40000000800 */
[----:B------:R-:W-:-:S04]  /*28b00*/  IMAD.U32 R2, RZ, RZ, UR4 ;  /* 0x00000004ff027e24 */ /* 0x000fc8000f8e00ff */
[----:B-1----:R-:W-:-:S04]  /*28b10*/  IMAD R16, R16, R2, RZ ;  /* 0x0000000210107224 */ /* 0x002fc800078e02ff */
[----:B------:R-:W-:-:S05]  /*28b20*/  IMAD.IADD R0, R0, 0x1, R16 ;  /* 0x0000000100007824 */ /* 0x000fca00078e0210 */
[----:B------:R-:W-:-:S13]  /*28b30*/  ISETP.GT.AND P4, PT, R0, R5, PT ;  /* 0x000000050000720c */ /* 0x000fda0003f84270 */
[----:B------:R-:W-:Y:S05]  /*28b40*/  @P4 BRA `(.L_x_4006) ;  /* 0x0000000000b04947 */ /* 0x000fea0003800000 */
.L_x_4009:
[----:B------:R-:W2:Y:S01]  /*28b50*/  LDL.LU R3, [R1+0xc] ;  /* 0x00000c0001037983 */ /* 0x000ea20000300800 */
[----:B------:R-:W1:Y:S01]  /*28b60*/  LDC R2, c[0x0][0xc3c] ;  /* 0x00030f00ff027b82 */ /* 0x000e620000000800 */
[----:B--2---:R-:W-:-:S05]  /*28b70*/  VIADD R3, R3, 0x1f ;  /* 0x0000001f03037836 */ /* 0x004fca0000000000 */
[----:B-1----:R-:W-:-:S13]  /*28b80*/  ISETP.GE.AND P4, PT, R3, R2, PT ;  /* 0x000000020300720c */ /* 0x002fda0003f86270 */
[----:B------:R-:W-:Y:S05]  /*28b90*/  @P4 BRA `(.L_x_4007) ;  /* 0x0000000400d84947 */ /* 0x000fea0003800000 */
[----:B------:R-:W2:Y:S04]  /*28ba0*/  LDL R4, [R1+0x2c] ;  /* 0x00002c0001047983 */ /* 0x000ea80000100800 */
        /* <DEDUP_REMOVED lines=32> */
.L_x_4102:
[----:B------:R-:W-:Y:S02]  /*28db0*/  ULDC UR4, c[0x0][0xc38] ;  /* 0x00030e0000047ab9 */ /* 0x000fe40000000800 */
[----:B------:R-:W-:-:S04]  /*28dc0*/  IMAD.U32 R2, RZ, RZ, UR4 ;  /* 0x00000004ff027e24 */ /* 0x000fc8000f8e00ff */
[----:B-1----:R-:W-:-:S04]  /*28dd0*/  IMAD R16, R16, R2, RZ ;  /* 0x0000000210107224 */ /* 0x002fc800078e02ff */
[----:B------:R-:W-:-:S05]  /*28de0*/  IMAD.IADD R0, R16, 0x1, R0 ;  /* 0x0000000110007824 */ /* 0x000fca00078e0200 */
[----:B------:R-:W-:-:S13]  /*28df0*/  ISETP.GT.AND P4, PT, R0, R5, PT ;  /* 0x000000050000720c */ /* 0x000fda0003f84270 */
[----:B------:R-:W-:Y:S05]  /*28e00*/  @!P4 BRA `(.L_x_4009) ;  /* 0xfffffffc0050c947 */ /* 0x000fea000383ffff */
.L_x_4006:
        /* <DEDUP_REMOVED lines=9> */
.L_x_4107:
[----:B------:R-:W-:-:S13]  /*28ea0*/  ISETP.NE.AND P0, PT, R3, RZ, PT ;  /* 0x000000ff0300720c */ /* 0x000fda0003f05270 */
[----:B------:R-:W-:Y:S05]  /*28eb0*/  @!P0 BRA `(.L_x_4011) ;  /* 0x0000000000148947 */ /* 0x000fea0003800000 */
[----:B------:R-:W-:Y:S01]  /*28ec0*/  UMOV UR4, 0xffffffff ;  /* 0xffffffff00047882 */ /* 0x000fe20000000000 */
[----:B------:R-:W-:Y:S02]  /*28ed0*/  VIADD R12, R0, 0xffffffff ;  /* 0xffffffff000c7836 */ /* 0x000fe40000000000 */
[----:B------:R-:W-:Y:S05]  /*28ee0*/  BRA.DIV UR4, `(.L_x_4012) ;  /* 0x0000002e04547947 */ /* 0x000fea000b800000 */
[----:B0-----:R0:W4:Y:S02]  /*28ef0*/  SHFL.IDX PT, R7, R7, R12, 0x1f ;  /* 0x00001f0c07077589 */ /* 0x00112400000e0000 */
.L_x_4110:
[----:B----4-:R-:W-:-:S07]  /*28f00*/  IMAD.MOV.U32 R10, RZ, RZ, R7 ;  /* 0x000000ffff0a7224 */ /* 0x010fce00078e0007 */
.L_x_4011:
        /* <DEDUP_REMOVED lines=63> */
.L_x_4007:
        /* <DEDUP_REMOVED lines=10> */
.L_x_4013:
        /* <DEDUP_REMOVED lines=15> */
.L_x_4004:
[----:B----4-:R-:W2:Y:S01]  /*29490*/  LDL R0, [R1+0xc] ;  /* 0x00000c0001007983 */ /* 0x010ea20000100800 */
[----:B------:R-:W-:Y:S02]  /*294a0*/  ULDC UR4, c[0x0][0xc3c] ;  /* 0x00030f0000047ab9 */ /* 0x000fe40000000800 */
[----:B--2---:R-:W-:-:S13]  /*294b0*/  ISETP.GE.AND P0, PT, R0, UR4, PT ;  /* 0x0000000400007c0c */ /* 0x004fda000bf06270 */
[----:B------:R-:W-:Y:S05]  /*294c0*/  @!P0 BRA `(.L_x_4014) ;  /* 0xffffff8c00008947 */ /* 0x000fea000383ffff */
[----:B------:R-:W-:Y:S05]  /*294d0*/  BSYNC B8 ;  /* 0x0000000000087941 */ /* 0x000fea0003800000 */
.L_x_3862:
        /* <DEDUP_REMOVED lines=12> */
.L_x_4111:
[----:B------:R-:W-:Y:S05]  /*295a0*/  BSYNC B0 ;  /* 0x0000000000007941 */ /* 0x000fea0003800000 */
.L_x_4015:
[----:B------:R-:W-:-:S03]  /*295b0*/  UMOV UR4, 0xffffffff ;  /* 0xffffffff00047882 */ /* 0x000fc60000000000 */
[----:B------:R-:W-:Y:S05]  /*295c0*/  BRA.DIV UR4, `(.L_x_4017) ;  /* 0x0000002604d87947 */ /* 0x000fea000b800000 */
[----:B------:R-:W1:Y:S02]  /*295d0*/  S2R R2, SR_TID.X ;  /* 0x0000000000027919 */ /* 0x000e640000002100 */
[----:B-1----:R-:W-:-:S04]  /*295e0*/  SHF.R.U32.HI R2, RZ, 0x5, R2 ;  /* 0x00000005ff027819 */ /* 0x002fc80000011602 */
[----:B------:R-:W-:-:S05]  /*295f0*/  LOP3.LUT R2, R2, 0x3, RZ, 0xc0, !PT ;  /* 0x0000000302027812 */ /* 0x000fca00078ec0ff */
[----:B------:R1:W2:Y:S02]  /*29600*/  SHFL.IDX PT, R14, R2, RZ, 0x1f ;  /* 0x00001fff020e7589 */ /* 0x0002a400000e0000 */
.L_x_4114:
[----:B--2---:R-:W-:-:S13]  /*29610*/  ISETP.NE.AND P0, PT, R14, RZ, PT ;  /* 0x000000ff0e00720c */ /* 0x004fda0003f05270 */
[----:B------:R-:W-:Y:S05]  /*29620*/  @P0 BRA `(.L_x_3642) ;  /* 0x00000000008c0947 */ /* 0x000fea0003800000 */
[----:B------:R-:W-:-:S03]  /*29630*/  UMOV UR4, 0xffffffff ;  /* 0xffffffff00047882 */ /* 0x000fc60000000000 */
[----:B------:R-:W-:Y:S05]  /*29640*/  BRA.DIV UR4, `(.L_x_4018) ;  /* 0x0000002604ec7947 */ /* 0x000fea000b800000 */
[----:B------:R-:W-:-:S13]  /*29650*/  ELECT P6, URZ, PT ;  /* 0x00000000003f782f */ /* 0x000fda00038c0000 */
.L_x_4117:
[----:B------:R-:W-:Y:S05]  /*29660*/  @!P6 BRA `(.L_x_3642) ;  /* 0x00000000007ce947 */ /* 0x000fea0003800000 */
[----:B-1----:R-:W2:Y:S02]  /*29670*/  LDL.LU R2, [R1+0x5c] ;  /* 0x00005c0001027983 */ /* 0x002ea40000300800 */
[----:B--2---:R-:W-:-:S04]  /*29680*/  LOP3.LUT R2, R2, 0x2, RZ, 0xfc, !PT ;  /* 0x0000000202027812 */ /* 0x004fc800078efcff */
[----:B------:R-:W-:-:S13]  /*29690*/  ISETP.NE.AND P2, PT, R2, 0x3, PT ;  /* 0x000000030200780c */ /* 0x000fda0003f45270 */
[----:B------:R-:W-:Y:S05]  /*296a0*/  @!P2 BRA `(.L_x_4019) ;  /* 0x000000000004a947 */ /* 0x000fea0003800000 */
[----:B------:R-:W-:Y:S01]  /*296b0*/  BPT.TRAP 0x1 ;  /* 0x000000040000795c */ /* 0x000fe20000300000 */
.L_x_4019:
        /* <DEDUP_REMOVED lines=13> */
.L_x_4118:
[----:B------:R-:W1:Y:S02]  /*29790*/  SYNCS.PHASECHK.TRANS64.TRYWAIT P0, [R7+URZ], R2 ;  /* 0x00000002070075a7 */ /* 0x000e64000800017f */
[----:B-1----:R-:W-:Y:S05]  /*297a0*/  @!P0 BRA `(.L_x_4021) ;  /* 0x0000002400c88947 */ /* 0x002fea0003800000 */
.L_x_4119:
[----:B------:R-:W-:Y:S05]  /*297b0*/  @!P2 BRA `(.L_x_4022) ;  /* 0x000000000004a947 */ /* 0x000fea0003800000 */
[----:B------:R-:W-:Y:S01]  /*297c0*/  BPT.TRAP 0x1 ;  /* 0x000000040000795c */ /* 0x000fe20000300000 */
.L_x_4022:
[----:B------:R-:W-:-:S04]  /*297d0*/  VIADD R0, R0, 0x36860 ;  /* 0x0003686000007836 */ /* 0x000fc80000000000 */
[----:B------:R-:W-:-:S04]  /*297e0*/  IMAD R4, R19, 0x8, R0 ;  /* 0x0000000813047824 */ /* 0x000fc800078e0200 */
[----:B------:R-:W2:Y:S02]  /*297f0*/  SYNCS.PHASECHK.TRANS64.TRYWAIT P0, [R4+URZ], R5 ;  /* 0x00000005040075a7 */ /* 0x000ea4000800017f */
[----:B--2---:R-:W-:Y:S05]  /*29800*/  @!P0 BRA `(.L_x_4023) ;  /* 0x0000002400c48947 */ /* 0x004fea0003800000 */
.L_x_4120:
[----:B------:R-:W-:-:S07]  /*29810*/  IMAD R3, R3, 0x8, R0 ;  /* 0x0000000803037824 */ /* 0x000fce00078e0200 */
.L_x_4024:
[----:B---3--:R3:W4:Y:S02]  /*29820*/  SYNCS.PHASECHK.TRANS64.TRYWAIT P0, [R3+URZ], R2 ;  /* 0x00000002030075a7 */ /* 0x008724000800017f */
[----:B----4-:R-:W-:Y:S05]  /*29830*/  @!P0 NANOSLEEP.SYNCS 0x989680 ;  /* 0x009896800000895d */ /* 0x010fea0003900000 */
[----:B------:R-:W4:Y:S02]  /*29840*/  @!P0 SYNCS.PHASECHK.TRANS64 P0, [R3+URZ], R2 ;  /* 0x00000002030085a7 */ /* 0x000f24000800007f */
[----:B----4-:R-:W-:Y:S05]  /*29850*/  @!P0 BRA `(.L_x_4024) ;  /* 0xfffffffc00f08947 */ /* 0x010fea000383ffff */
.L_x_3642:
[----:B------:R-:W-:Y:S05]  /*29860*/  BSYNC B9 ;  /* 0x0000000000097941 */ /* 0x000fea0003800000 */
.L_x_3639:
[----:B------:R-:W-:Y:S05]  /*29870*/  EXIT ;  /* 0x000000000000794d */ /* 0x000fea0003800000 */
.L_x_3662:
[----:B0-----:R0:W1:Y:S02]  /*29880*/  SYNCS.PHASECHK.TRANS64.TRYWAIT P5, [R98+URZ+0x36890], R99 ;  /* 0x03689063620075a7 */ /* 0x00106400080a017f */
[----:B-1----:R-:W-:Y:S05]  /*29890*/  @!P5 NANOSLEEP.SYNCS 0x989680 ;  /* 0x009896800000d95d */ /* 0x002fea0003900000 */
[----:B------:R-:W1:Y:S02]  /*298a0*/  @!P5 SYNCS.PHASECHK.TRANS64 P5, [R98+URZ+0x36890], R99 ;  /* 0x036890636200d5a7 */ /* 0x000e6400080a007f */
[----:B-1----:R-:W-:Y:S05]  /*298b0*/  @!P5 BRA `(.L_x_3662) ;  /* 0xfffffffc00f0d947 */ /* 0x002fea000383ffff */
[----:B------:R-:W-:Y:S05]  /*298c0*/  BRA `(.L_x_4025) ;  /* 0xfffffda0002c7947 */ /* 0x000fea000383ffff */
.L_x_3716:
[----:B-1----:R1:W2:Y:S02]  /*298d0*/  SYNCS.PHASECHK.TRANS64.TRYWAIT P5, [R98+URZ+0x36890], R99 ;  /* 0x03689063620075a7 */ /* 0x0022a400080a017f */
[----:B--2---:R-:W-:Y:S05]  /*298e0*/  @!P5 NANOSLEEP.SYNCS 0x989680 ;  /* 0x009896800000d95d */ /* 0x004fea0003900000 */
[----:B------:R-:W2:Y:S02]  /*298f0*/  @!P5 SYNCS.PHASECHK.TRANS64 P5, [R98+URZ+0x36890], R99 ;  /* 0x036890636200d5a7 */ /* 0x000ea400080a007f */
[----:B--2---:R-:W-:Y:S05]  /*29900*/  @!P5 BRA `(.L_x_3716) ;  /* 0xfffffffc00f0d947 */ /* 0x004fea000383ffff */
[----:B------:R-:W-:Y:S05]  /*29910*/  BRA `(.L_x_4026) ;  /* 0xfffffdd400887947 */ /* 0x000fea000383ffff */
.L_x_3741:
[----:B-1----:R1:W2:Y:S02]  /*29920*/  SYNCS.PHASECHK.TRANS64.TRYWAIT P3, [R98+URZ+0x36890], R99 ;  /* 0x03689063620075a7 */ /* 0x0022a4000806017f */
[----:B--2---:R-:W-:Y:S05]  /*29930*/  @!P3 NANOSLEEP.SYNCS 0x989680 ;  /* 0x009896800000b95d */ /* 0x004fea0003900000 */
[----:B------:R-:W2:Y:S02]  /*29940*/  @!P3 SYNCS.PHASECHK.TRANS64 P3, [R98+URZ+0x36890], R99 ;  /* 0x036890636200b5a7 */ /* 0x000ea4000806007f */
[----:B--2---:R-:W-:Y:S05]  /*29950*/  @!P3 BRA `(.L_x_3741) ;  /* 0xfffffffc00f0b947 */ /* 0x004fea000383ffff */
[----:B------:R-:W-:Y:S05]  /*29960*/  BRA `(.L_x_4027) ;  /* 0xfffffe0800287947 */ /* 0x000fea000383ffff */
.L_x_3747:
[----:B-1----:R1:W2:Y:S02]  /*29970*/  SYNCS.PHASECHK.TRANS64.TRYWAIT P2, [R98+URZ+0x368b0], R99 ;  /* 0x0368b063620075a7 */ /* 0x0022a4000804017f */
[----:B--2---:R-:W-:Y:S05]  /*29980*/  @!P2 NANOSLEEP.SYNCS 0x989680 ;  /* 0x009896800000a95d */ /* 0x004fea0003900000 */
[----:B------:R-:W2:Y:S02]  /*29990*/  @!P2 SYNCS.PHASECHK.TRANS64 P2, [R98+URZ+0x368b0], R99 ;  /* 0x0368b0636200a5a7 */ /* 0x000ea4000804007f */
[----:B--2---:R-:W-:Y:S05]  /*299a0*/  @!P2 BRA `(.L_x_3747) ;  /* 0xfffffffc00f0a947 */ /* 0x004fea000383ffff */
[----:B------:R-:W-:Y:S05]  /*299b0*/  BRA `(.L_x_4028) ;  /* 0xfffffe0c00447947 */ /* 0x000fea000383ffff */
.L_x_3767:
        /* <DEDUP_REMOVED lines=8> */
.L_x_4030:
[----:B------:R-:W-:Y:S05]  /*29a40*/  BSYNC B1 ;  /* 0x0000000000017941 */ /* 0x000fea0003800000 */
.L_x_4029:
        /* <DEDUP_REMOVED lines=8> */
.L_x_4031:
[----:B------:R-:W-:Y:S02]  /*29ad0*/  IMAD.MOV.U32 R13, RZ, RZ, R27 ;  /* 0x000000ffff0d7224 */ /* 0x000fe400078e001b */
[----:B------:R-:W-:-:S07]  /*29ae0*/  IMAD.MOV.U32 R0, RZ, RZ, R14 ;  /* 0x000000ffff007224 */ /* 0x000fce00078e000e */
[----:B------:R-:W-:Y:S05]  /*29af0*/  WARPSYNC.COLLECTIVE R15, `(.L_x_4032) ;  /* 0x000000000f087348 */ /* 0x000fea0003c00000 */
[----:B------:R0:W1:Y:S02]  /*29b00*/  SHFL.IDX P6, R14, R13, R12, R11 ;  /* 0x0000000c0d0e7389 */ /* 0x00006400000c000b */
[----:B01----:R-:W-:Y:S01]  /*29b10*/  ENDCOLLECTIVE ;  /* 0x000000000000791b */ /* 0x003fe20003800000 */
.L_x_4032:
[----:B------:R-:W-:Y:S02]  /*29b20*/  IMAD.MOV.U32 R13, RZ, RZ, R26 ;  /* 0x000000ffff0d7224 */ /* 0x000fe400078e001a */
[----:B------:R-:W-:-:S07]  /*29b30*/  IMAD.MOV.U32 R5, RZ, RZ, R14 ;  /* 0x000000ffff057224 */ /* 0x000fce00078e000e */
[----:B------:R-:W-:Y:S05]  /*29b40*/  WARPSYNC.COLLECTIVE R15, `(.L_x_4033) ;  /* 0x000000000f087348 */ /* 0x000fea0003c00000 */
[----:B------:R0:W1:Y:S02]  /*29b50*/  SHFL.IDX P6, R14, R13, R12, R11 ;  /* 0x0000000c0d0e7389 */ /* 0x00006400000c000b */
[----:B01----:R-:W-:Y:S01]  /*29b60*/  ENDCOLLECTIVE ;  /* 0x000000000000791b */ /* 0x003fe20003800000 */
.L_x_4033:
[----:B------:R-:W-:Y:S05]  /*29b70*/  BRA `(.L_x_4034) ;  /* 0xfffffe1c00487947 */ /* 0x000fea000383ffff */
.L_x_3771:
[----:B0-----:R0:W1:Y:S02]  /*29b80*/  SYNCS.PHASECHK.TRANS64.TRYWAIT P0, [R2+URZ+0x36800], R5 ;  /* 0x03680005020075a7 */ /* 0x001064000800017f */
[----:B-1----:R-:W-:Y:S05]  /*29b90*/  @!P0 NANOSLEEP.SYNCS 0x989680 ;  /* 0x009896800000895d */ /* 0x002fea0003900000 */
[----:B------:R-:W1:Y:S02]  /*29ba0*/  @!P0 SYNCS.PHASECHK.TRANS64 P0, [R2+URZ+0x36800], R5 ;  /* 0x03680005020085a7 */ /* 0x000e64000800007f */
[----:B-1----:R-:W-:Y:S05]  /*29bb0*/  @!P0 BRA `(.L_x_3771) ;  /* 0xfffffffc00f08947 */ /* 0x002fea000383ffff */
[----:B------:R-:W-:Y:S05]  /*29bc0*/  BRA `(.L_x_4035) ;  /* 0xfffffe2800087947 */ /* 0x000fea000383ffff */
.L_x_3795:
        /* <DEDUP_REMOVED lines=8> */
.L_x_4037:
[----:B------:R-:W-:Y:S05]  /*29c50*/  BSYNC B1 ;  /* 0x0000000000017941 */ /* 0x000fea0003800000 */
.L_x_4036:
        /* <DEDUP_REMOVED lines=8> */
.L_x_4038:
[----:B------:R-:W-:Y:S02]  /*29ce0*/  IMAD.MOV.U32 R21, RZ, RZ, R3 ;  /* 0x000000ffff157224 */ /* 0x000fe400078e0003 */
[----:B------:R-:W-:Y:S02]  /*29cf0*/  IMAD.MOV.U32 R13, RZ, RZ, R27 ;  /* 0x000000ffff0d7224 */ /* 0x000fe400078e001b */
[----:B------:R-:W-:-:S07]  /*29d00*/  IMAD.MOV.U32 R0, RZ, RZ, R14 ;  /* 0x000000ffff007224 */ /* 0x000fce00078e000e */
[----:B------:R-:W-:Y:S05]  /*29d10*/  WARPSYNC.COLLECTIVE R15, `(.L_x_4039) ;  /* 0x000000000f087348 */ /* 0x000fea0003c00000 */
[----:B------:R0:W1:Y:S02]  /*29d20*/  SHFL.IDX P6, R14, R13, R12, R11 ;  /* 0x0000000c0d0e7389 */ /* 0x00006400000c000b */
[----:B01----:R-:W-:Y:S01]  /*29d30*/  ENDCOLLECTIVE ;  /* 0x000000000000791b */ /* 0x003fe20003800000 */
.L_x_4039:
[----:B------:R-:W-:Y:S02]  /*29d40*/  IMAD.MOV.U32 R20, RZ, RZ, R0 ;  /* 0x000000ffff147224 */ /* 0x000fe400078e0000 */
[----:B------:R-:W-:Y:S02]  /*29d50*/  IMAD.MOV.U32 R13, RZ, RZ, R26 ;  /* 0x000000ffff0d7224 */ /* 0x000fe400078e001a */
[----:B------:R-:W-:-:S07]  /*29d60*/  IMAD.MOV.U32 R5, RZ, RZ, R14 ;  /* 0x000000ffff057224 */ /* 0x000fce00078e000e */
[----:B------:R-:W-:Y:S05]  /*29d70*/  WARPSYNC.COLLECTIVE R15, `(.L_x_4040) ;  /* 0x000000000f087348 */ /* 0x000fea0003c00000 */
[----:B------:R0:W1:Y:S02]  /*29d80*/  SHFL.IDX P6, R14, R13, R12, R11 ;  /* 0x0000000c0d0e7389 */ /* 0x00006400000c000b */
[----:B01----:R-:W-:Y:S01]  /*29d90*/  ENDCOLLECTIVE ;  /* 0x000000000000791b */ /* 0x003fe20003800000 */
.L_x_4040:
[----:B------:R-:W-:Y:S05]  /*29da0*/  BRA `(.L_x_4041) ;  /* 0xfffffe4400b47947 */ /* 0x000fea000383ffff */
.L_x_3799:
[----:B0-----:R0:W1:Y:S02]  /*29db0*/  SYNCS.PHASECHK.TRANS64.TRYWAIT P0, [R2+URZ+0x36800], R5 ;  /* 0x03680005020075a7 */ /* 0x001064000800017f */
[----:B-1----:R-:W-:Y:S05]  /*29dc0*/  @!P0 NANOSLEEP.SYNCS 0x989680 ;  /* 0x009896800000895d */ /* 0x002fea0003900000 */
[----:B------:R-:W1:Y:S02]  /*29dd0*/  @!P0 SYNCS.PHASECHK.TRANS64 P0, [R2+URZ+0x36800], R5 ;  /* 0x03680005020085a7 */ /* 0x000e64000800007f */
[----:B-1----:R-:W-:Y:S05]  /*29de0*/  @!P0 BRA `(.L_x_3799) ;  /* 0xfffffffc00f08947 */ /* 0x002fea000383ffff */
[----:B------:R-:W-:Y:S05]  /*29df0*/  BRA `(.L_x_4042) ;  /* 0xfffffe4c00c87947 */ /* 0x000fea000383ffff */
.L_x_3813:
[----:B-1----:R1:W2:Y:S02]  /*29e00*/  SYNCS.PHASECHK.TRANS64.TRYWAIT P2, [R0+URZ+0x36830], R3 ;  /* 0x03683003000075a7 */ /* 0x0022a4000804017f */
[----:B--2---:R-:W-:Y:S05]  /*29e10*/  @!P2 NANOSLEEP.SYNCS 0x989680 ;  /* 0x009896800000a95d */ /* 0x004fea0003900000 */
[----:B------:R-:W2:Y:S02]  /*29e20*/  @!P2 SYNCS.PHASECHK.TRANS64 P2, [R0+URZ+0x36830], R3 ;  /* 0x036830030000a5a7 */ /* 0x000ea4000804007f */
[----:B--2---:R-:W-:Y:S05]  /*29e30*/  @!P2 BRA `(.L_x_3813) ;  /* 0xfffffffc00f0a947 */ /* 0x004fea000383ffff */
[----:B------:R-:W-:Y:S05]  /*29e40*/  BRA `(.L_x_3812) ;  /* 0xfffffe74009c7947 */ /* 0x000fea000383ffff */
.L_x_3820:
[----:B-1----:R1:W2:Y:S02]  /*29e50*/  SYNCS.PHASECHK.TRANS64.TRYWAIT P2, [R12+URZ+0x36830], R4 ;  /* 0x036830040c0075a7 */ /* 0x0022a4000804017f */
[----:B--2---:R-:W-:Y:S05]  /*29e60*/  @!P2 NANOSLEEP.SYNCS 0x989680 ;  /* 0x009896800000a95d */ /* 0x004fea0003900000 */
[----:B------:R-:W2:Y:S02]  /*29e70*/  @!P2 SYNCS.PHASECHK.TRANS64 P2, [R12+URZ+0x36830], R4 ;  /* 0x036830040c00a5a7 */ /* 0x000ea4000804007f */
[----:B--2---:R-:W-:Y:S05]  /*29e80*/  @!P2 BRA `(.L_x_3820) ;  /* 0xfffffffc00f0a947 */ /* 0x004fea000383ffff */
[----:B------:R-:W-:Y:S05]  /*29e90*/  BRA `(.L_x_3819) ;  /* 0xfffffed000347947 */ /* 0x000fea000383ffff */
.L_x_3825:
[----:B-1----:R1:W2:Y:S02]  /*29ea0*/  SYNCS.PHASECHK.TRANS64.TRYWAIT P2, [R13+URZ+0x36850], R0 ;  /* 0x036850000d0075a7 */ /* 0x0022a4000804017f */
[----:B--2---:R-:W-:Y:S05]  /*29eb0*/  @!P2 NANOSLEEP.SYNCS 0x989680 ;  /* 0x009896800000a95d */ /* 0x004fea0003900000 */
[----:B------:R-:W2:Y:S02]  /*29ec0*/  @!P2 SYNCS.PHASECHK.TRANS64 P2, [R13+URZ+0x36850], R0 ;  /* 0x036850000d00a5a7 */ /* 0x000ea4000804007f */
[----:B--2---:R-:W-:Y:S05]  /*29ed0*/  @!P2 BRA `(.L_x_3825) ;  /* 0xfffffffc00f0a947 */ /* 0x004fea000383ffff */
[----:B------:R-:W-:Y:S05]  /*29ee0*/  BRA `(.L_x_3824) ;  /* 0xffffff0400e07947 */ /* 0x000fea000383ffff */
.L_x_3831:
[----:B-1----:R1:W2:Y:S02]  /*29ef0*/  SYNCS.PHASECHK.TRANS64.TRYWAIT P0, [R0+URZ+0x36850], R3 ;  /* 0x03685003000075a7 */ /* 0x0022a4000800017f */
[----:B--2---:R-:W-:Y:S05]  /*29f00*/  @!P0 NANOSLEEP.SYNCS 0x989680 ;  /* 0x009896800000895d */ /* 0x004fea0003900000 */
[----:B------:R-:W2:Y:S02]  /*29f10*/  @!P0 SYNCS.PHASECHK.TRANS64 P0, [R0+URZ+0x36850], R3 ;  /* 0x03685003000085a7 */ /* 0x000ea4000800007f */
[----:B--2---:R-:W-:Y:S05]  /*29f20*/  @!P0 BRA `(.L_x_3831) ;  /* 0xfffffffc00f08947 */ /* 0x004fea000383ffff */
[----:B------:R-:W-:Y:S05]  /*29f30*/  BRA `(.L_x_3830) ;  /* 0xffffff28009c7947 */ /* 0x000fea000383ffff */
.L_x_3870:
        /* <DEDUP_REMOVED lines=11> */
.L_x_4044:
[----:B------:R-:W-:Y:S05]  /*29ff0*/  BSYNC B1 ;  /* 0x0000000000017941 */ /* 0x000fea0003800000 */
.L_x_4043:
[----:B------:R-:W-:Y:S05]  /*2a000*/  BRA `(.L_x_4045) ;  /* 0xffffff8800c87947 */ /* 0x000fea000383ffff */
.L_x_3872:
[----:B------:R-:W-:Y:S01]  /*2a010*/  BSSY B1, `(.L_x_4046) ;  /* 0x0000006000017945 */ /* 0x000fe20003800000 */
[----:B------:R-:W-:-:S07]  /*2a020*/  IMAD.MOV.U32 R15, RZ, RZ, -0x1 ;  /* 0xffffffffff0f7424 */ /* 0x000fce00078e00ff */
[----:B0-----:R-:W-:Y:S05]  /*2a030*/  WARPSYNC.COLLECTIVE R15, `(.L_x_4047) ;  /* 0x000000000f0c7348 */ /* 0x001fea0003c00000 */
[----:B------:R-:W-:Y:S02]  /*2a040*/  ELECT P6, UR62, PT ;  /* 0x00000000003e782f */ /* 0x000fe400038c0000 */
[----:B------:R-:W-:Y:S01]  /*2a050*/  MOV R14, UR62 ;  /* 0x0000003e000e7c02 */ /* 0x000fe20008000f00 */
[----:B0-----:R-:W-:Y:S10]  /*2a060*/  ENDCOLLECTIVE ;  /* 0x000000000000791b */ /* 0x001ff40003800000 */
.L_x_4047:
[----:B------:R-:W-:Y:S05]  /*2a070*/  BSYNC B1 ;  /* 0x0000000000017941 */ /* 0x000fea0003800000 */
.L_x_4046:
[----:B------:R-:W-:Y:S01]  /*2a080*/  PLOP3.LUT P2, PT, P6, PT, PT, 0x80, 0x0 ;  /* 0x000000000000781c */ /* 0x000fe2000374f070 */
[----:B------:R-:W-:-:S12]  /*2a090*/  BRA `(.L_x_3871) ;  /* 0xffffff8800bc7947 */ /* 0x000fd8000383ffff */
.L_x_3874:
[----:B0-----:R0:W1:Y:S02]  /*2a0a0*/  SYNCS.PHASECHK.TRANS64.TRYWAIT P0, [R18+URZ+0x36820], R2 ;  /* 0x03682002120075a7 */ /* 0x001064000800017f */
[----:B-1----:R-:W-:Y:S05]  /*2a0b0*/  @!P0 NANOSLEEP.SYNCS 0x989680 ;  /* 0x009896800000895d */ /* 0x002fea0003900000 */
[----:B------:R-:W1:Y:S02]  /*2a0c0*/  @!P0 SYNCS.PHASECHK.TRANS64 P0, [R18+URZ+0x36820], R2 ;  /* 0x03682002120085a7 */ /* 0x000e64000800007f */
[----:B-1----:R-:W-:Y:S05]  /*2a0d0*/  @!P0 BRA `(.L_x_3874) ;  /* 0xfffffffc00f08947 */ /* 0x002fea000383ffff */
[----:B------:R-:W-:Y:S05]  /*2a0e0*/  BRA `(.L_x_4048) ;  /* 0xffffff8800cc7947 */ /* 0x000fea000383ffff */
.L_x_3878:
[----:B-1----:R1:W2:Y:S02]  /*2a0f0*/  SYNCS.PHASECHK.TRANS64.TRYWAIT P0, [R5+URZ+0x368a0], R8 ;  /* 0x0368a008050075a7 */ /* 0x0022a4000800017f */
[----:B--2---:R-:W-:Y:S05]  /*2a100*/  @!P0 NANOSLEEP.SYNCS 0x989680 ;  /* 0x009896800000895d */ /* 0x004fea0003900000 */
[----:B------:R-:W2:Y:S02]  /*2a110*/  @!P0 SYNCS.PHASECHK.TRANS64 P0, [R5+URZ+0x368a0], R8 ;  /* 0x0368a008050085a7 */ /* 0x000ea4000800007f */
[----:B--2---:R-:W-:Y:S05]  /*2a120*/  @!P0 BRA `(.L_x_3878) ;  /* 0xfffffffc00f08947 */ /* 0x004fea000383ffff */
[----:B------:R-:W-:Y:S05]  /*2a130*/  BRA `(.L_x_4049) ;  /* 0xffffff8800ec7947 */ /* 0x000fea000383ffff */
.L_x_3885:
[----:B0-----:R0:W2:Y:S02]  /*2a140*/  SYNCS.PHASECHK.TRANS64.TRYWAIT P0, [R5+URZ+0x368c0], R8 ;  /* 0x0368c008050075a7 */ /* 0x0010a4000800017f */
[----:B--2---:R-:W-:Y:S05]  /*2a150*/  @!P0 NANOSLEEP.SYNCS 0x989680 ;  /* 0x009896800000895d */ /* 0x004fea0003900000 */
[----:B------:R-:W2:Y:S02]  /*2a160*/  @!P0 SYNCS.PHASECHK.TRANS64 P0, [R5+URZ+0x368c0], R8 ;  /* 0x0368c008050085a7 */ /* 0x000ea4000800007f */
[----:B--2---:R-:W-:Y:S05]  /*2a170*/  @!P0 BRA `(.L_x_3885) ;  /* 0xfffffffc00f08947 */ /* 0x004fea000383ffff */
[----:B------:R-:W-:Y:S05]  /*2a180*/  BRA `(.L_x_4050) ;  /* 0xffffff8c00e87947 */ /* 0x000fea000383ffff */
.L_x_3894:
[----:B0-----:R0:W1:Y:S02]  /*2a190*/  SYNCS.PHASECHK.TRANS64.TRYWAIT P0, [R6+URZ+0x368a0], R5 ;  /* 0x0368a005060075a7 */ /* 0x001064000800017f */
[----:B-1----:R-:W-:Y:S05]  /*2a1a0*/  @!P0 NANOSLEEP.SYNCS 0x989680 ;  /* 0x009896800000895d */ /* 0x002fea0003900000 */
[----:B------:R-:W1:Y:S02]  /*2a1b0*/  @!P0 SYNCS.PHASECHK.TRANS64 P0, [R6+URZ+0x368a0], R5 ;  /* 0x0368a005060085a7 */ /* 0x000e64000800007f */
[----:B-1----:R-:W-:Y:S05]  /*2a1c0*/  @!P0 BRA `(.L_x_3894) ;  /* 0xfffffffc00f08947 */ /* 0x002fea000383ffff */
[----:B------:R-:W-:Y:S05]  /*2a1d0*/  BRA `(.L_x_4051) ;  /* 0xffffff9400247947 */ /* 0x000fea000383ffff */
.L_x_3901:
[----:B-1----:R1:W2:Y:S02]  /*2a1e0*/  SYNCS.PHASECHK.TRANS64.TRYWAIT P0, [R6+URZ+0x368c0], R5 ;  /* 0x0368c005060075a7 */ /* 0x0022a4000800017f */
[----:B--2---:R-:W-:Y:S05]  /*2a1f0*/  @!P0 NANOSLEEP.SYNCS 0x989680 ;  /* 0x009896800000895d */ /* 0x004fea0003900000 */
[----:B------:R-:W2:Y:S02]  /*2a200*/  @!P0 SYNCS.PHASECHK.TRANS64 P0, [R6+URZ+0x368c0], R5 ;  /* 0x0368c005060085a7 */ /* 0x000ea4000800007f */
[----:B--2---:R-:W-:Y:S05]  /*2a210*/  @!P0 BRA `(.L_x_3901) ;  /* 0xfffffffc00f08947 */ /* 0x004fea000383ffff */
[----:B------:R-:W-:Y:S05]  /*2a220*/  BRA `(.L_x_4052) ;  /* 0xffffff9800287947 */ /* 0x000fea000383ffff */
.L_x_3918:
        /* <DEDUP_REMOVED lines=11> */
.L_x_4054:
[----:B------:R-:W-:Y:S05]  /*2a2e0*/  BSYNC B0 ;  /* 0x0000000000007941 */ /* 0x000fea0003800000 */
.L_x_4053:
[----:B------:R-:W-:Y:S05]  /*2a2f0*/  BRA `(.L_x_4055) ;  /* 0xffffffa400687947 */ /* 0x000fea000383ffff */
.L_x_3920:
[----:B------:R-:W-:Y:S01]  /*2a300*/  BSSY B0, `(.L_x_4056) ;  /* 0x0000006000007945 */ /* 0x000fe20003800000 */
[----:B------:R-:W-:-:S07]  /*2a310*/  IMAD.MOV.U32 R15, RZ, RZ, -0x1 ;  /* 0xffffffffff0f7424 */ /* 0x000fce00078e00ff */
[----:B0-----:R-:W-:Y:S05]  /*2a320*/  WARPSYNC.COLLECTIVE R15, `(.L_x_4057) ;  /* 0x000000000f0c7348 */ /* 0x001fea0003c00000 */
[----:B------:R-:W-:Y:S02]  /*2a330*/  ELECT P6, UR62, PT ;  /* 0x00000000003e782f */ /* 0x000fe400038c0000 */
[----:B------:R-:W-:Y:S01]  /*2a340*/  MOV R14, UR62 ;  /* 0x0000003e000e7c02 */ /* 0x000fe20008000f00 */
[----:B0-----:R-:W-:Y:S10]  /*2a350*/  ENDCOLLECTIVE ;  /* 0x000000000000791b */ /* 0x001ff40003800000 */
.L_x_4057:
[----:B------:R-:W-:Y:S05]  /*2a360*/  BSYNC B0 ;  /* 0x0000000000007941 */ /* 0x000fea0003800000 */
.L_x_4056:
[----:B------:R-:W-:Y:S05]  /*2a370*/  BRA `(.L_x_4058) ;  /* 0xffffffa400747947 */ /* 0x000fea000383ffff */
.L_x_3922:
[----:B0-----:R0:W1:Y:S02]  /*2a380*/  SYNCS.PHASECHK.TRANS64.TRYWAIT P0, [R0+URZ+0x36840], R2 ;  /* 0x03684002000075a7 */ /* 0x001064000800017f */
[----:B-1----:R-:W-:Y:S05]  /*2a390*/  @!P0 NANOSLEEP.SYNCS 0x989680 ;  /* 0x009896800000895d */ /* 0x002fea0003900000 */
[----:B------:R-:W1:Y:S02]  /*2a3a0*/  @!P0 SYNCS.PHASECHK.TRANS64 P0, [R0+URZ+0x36840], R2 ;  /* 0x03684002000085a7 */ /* 0x000e64000800007f */
[----:B-1----:R-:W-:Y:S05]  /*2a3b0*/  @!P0 BRA `(.L_x_3922) ;  /* 0xfffffffc00f08947 */ /* 0x002fea000383ffff */
[----:B------:R-:W-:Y:S05]  /*2a3c0*/  BRA `(.L_x_4059) ;  /* 0xffffffa400d47947 */ /* 0x000fea000383ffff */
.L_x_3926:
        /* <DEDUP_REMOVED lines=9> */
.L_x_4060:
[----:B------:R-:W-:Y:S02]  /*2a460*/  IMAD.MOV.U32 R13, RZ, RZ, R4 ;  /* 0x000000ffff0d7224 */ /* 0x000fe400078e0004 */
[----:B------:R-:W-:-:S07]  /*2a470*/  IMAD.MOV.U32 R6, RZ, RZ, R14 ;  /* 0x000000ffff067224 */ /* 0x000fce00078e000e */
[----:B------:R-:W-:Y:S05]  /*2a480*/  WARPSYNC.COLLECTIVE R15, `(.L_x_4061) ;  /* 0x000000000f087348 */ /* 0x000fea0003c00000 */
[----:B------:R0:W1:Y:S02]  /*2a490*/  SHFL.IDX P6, R14, R13, R12, R11 ;  /* 0x0000000c0d0e7389 */ /* 0x00006400000c000b */
[----:B01----:R-:W-:Y:S01]  /*2a4a0*/  ENDCOLLECTIVE ;  /* 0x000000000000791b */ /* 0x003fe20003800000 */
.L_x_4061:
[----:B------:R-:W-:-:S04]  /*2a4b0*/  LOP3.LUT R7, R7, 0x7f, RZ, 0xc0, !PT ;  /* 0x0000007f07077812 */ /* 0x000fc800078ec0ff */
[----:B------:R-:W-:Y:S01]  /*2a4c0*/  SHF.R.U32.HI R0, RZ, 0x3, R7 ;  /* 0x00000003ff007819 */ /* 0x000fe20000011607 */
[----:B------:R-:W-:Y:S02]  /*2a4d0*/  IMAD R2, R10, R8, RZ ;  /* 0x000000080a027224 */ /* 0x000fe400078e02ff */
[----:B------:R0:W5:Y:S02]  /*2a4e0*/  LDL R10, [R1+0x30] ;  /* 0x00003000010a7983 */ /* 0x0001640000100800 */
[----:B------:R-:W-:Y:S02]  /*2a4f0*/  IMAD.IADD R0, R0, 0x1, R5 ;  /* 0x0000000100007824 */ /* 0x000fe400078e0205 */
[----:B------:R-:W-:Y:S02]  /*2a500*/  IMAD.MOV.U32 R7, RZ, RZ, R14 ;  /* 0x000000ffff077224 */ /* 0x000fe400078e000e */
[----:B------:R-:W-:Y:S01]  /*2a510*/  IMAD.MOV.U32 R13, RZ, RZ, R3 ;  /* 0x000000ffff0d7224 */ /* 0x000fe200078e0003 */
[----:B------:R-:W-:Y:S01]  /*2a520*/  ISETP.GE.AND P2, PT, R0, R2, PT ;  /* 0x000000020000720c */ /* 0x000fe20003f46270 */
[----:B------:R-:W-:-:S02]  /*2a530*/  IMAD.MOV.U32 R12, RZ, RZ, 0x1 ;  /* 0x00000001ff0c7424 */ /* 0x000fc400078e00ff */
[----:B0-----:R-:W-:-:S10]  /*2a540*/  VIADD R5, R0, 0x10 ;  /* 0x0000001000057836 */ /* 0x001fd40000000000 */
[----:B-----5:R-:W-:Y:S05]  /*2a550*/  WARPSYNC.COLLECTIVE R15, `(.L_x_4062) ;  /* 0x000000000f087348 */ /* 0x020fea0003c00000 */
[----:B------:R0:W1:Y:S02]  /*2a560*/  SHFL.IDX P6, R14, R13, R12, R11 ;  /* 0x0000000c0d0e7389 */ /* 0x00006400000c000b */
[----:B01---5:R-:W-:Y:S01]  /*2a570*/  ENDCOLLECTIVE ;  /* 0x000000000000791b */ /* 0x023fe20003800000 */
.L_x_4062:
[----:B------:R-:W-:-:S05]  /*2a580*/  @!P2 LEA R7, P4, R9, R7, 0x1 ;  /* 0x000000070907a211 */ /* 0x000fca00078808ff */
[----:B------:R-:W-:Y:S02]  /*2a590*/  @!P2 IMAD.X R6, RZ, RZ, R6, P4 ;  /* 0x000000ffff06a224 */ /* 0x000fe400020e0606 */
[----:B------:R-:W-:-:S03]  /*2a5a0*/  IMAD.MOV.U32 R13, RZ, RZ, R4 ;  /* 0x000000ffff0d7224 */ /* 0x000fc600078e0004 */
[----:B------:R-:W-:-:S04]  /*2a5b0*/  @!P2 LOP3.LUT R7, R7, R6, RZ, 0x3c, !PT ;  /* 0x000000060707a212 */ /* 0x000fc800078e3cff */
[----:B------:R-:W-:-:S04]  /*2a5c0*/  @!P2 LOP3.LUT R6, R7, R6, RZ, 0x3c, !PT ;  /* 0x000000060706a212 */ /* 0x000fc800078e3cff */
[----:B------:R-:W-:-:S05]  /*2a5d0*/  @!P2 LOP3.LUT R7, R7, R6, RZ, 0x3c, !PT ;  /* 0x000000060707a212 */ /* 0x000fca00078e3cff */
[----:B------:R-:W-:Y:S01]  /*2a5e0*/  @!PT LDS RZ, [RZ] ;  /* 0x00000000fffff984 */ /* 0x000fe20000000800 */
[----:B------:R-:W-:Y:S01]  /*2a5f0*/  @!PT LDS RZ, [RZ] ;  /* 0x00000000fffff984 */ /* 0x000fe20000000800 */
[----:B------:R-:W-:Y:S01]  /*2a600*/  @!PT LDS RZ, [RZ] ;  /* 0x00000000fffff984 */ /* 0x000fe20000000800 */
[----:B------:R-:W-:Y:S04]  /*2a610*/  @!P2 LDGSTS.E.BYPASS.LTC128B.128 [R10+0x15400], desc[UR60][R6.64], !P3 ;  /* 0x15400000060aafae */ /* 0x000fe8000d901d7c */
[----:B------:R-:W-:Y:S04]  /*2a620*/  @!P2 LDGSTS.E.BYPASS.LTC128B.128 [R10+0x19400], desc[UR60][R6.64+0x80], !P0 ;  /* 0x19400080060aafae */ /* 0x000fe8000c101d7c */
[----:B------:R0:W-:Y:S01]  /*2a630*/  @!P2 LDGSTS.E.BYPASS.LTC128B.128 [R10+0x1d400], desc[UR60][R6.64+0x100], !P1 ;  /* 0x1d400100060aafae */ /* 0x0001e2000c901d7c */
[----:B------:R-:W-:Y:S01]  /*2a640*/  ISETP.GE.AND P2, PT, R5, R2, PT ;  /* 0x000000020500720c */ /* 0x000fe20003f46270 */
[----:B0-----:R-:W-:-:S12]  /*2a650*/  IMAD.MOV.U32 R6, RZ, RZ, R14 ;  /* 0x000000ffff067224 */ /* 0x001fd800078e000e */
[----:B------:R-:W-:Y:S05]  /*2a660*/  WARPSYNC.COLLECTIVE R15, `(.L_x_4063) ;  /* 0x000000000f087348 */ /* 0x000fea0003c00000 */
[----:B------:R0:W1:Y:S02]  /*2a670*/  SHFL.IDX P6, R14, R13, R12, R11 ;  /* 0x0000000c0d0e7389 */ /* 0x00006400000c000b */
[----:B01----:R-:W-:Y:S01]  /*2a680*/  ENDCOLLECTIVE ;  /* 0x000000000000791b */ /* 0x003fe20003800000 */
.L_x_4063:
[----:B------:R-:W-:Y:S02]  /*2a690*/  IMAD.MOV.U32 R13, RZ, RZ, R3 ;  /* 0x000000ffff0d7224 */ /* 0x000fe400078e0003 */
[----:B------:R-:W-:Y:S02]  /*2a6a0*/  IMAD.MOV.U32 R12, RZ, RZ, 0x2 ;  /* 0x00000002ff0c7424 */ /* 0x000fe400078e00ff */
[----:B------:R-:W-:-:S07]  /*2a6b0*/  IMAD.MOV.U32 R5, RZ, RZ, R14 ;  /* 0x000000ffff057224 */ /* 0x000fce00078e000e */
[----:B------:R-:W-:Y:S05]  /*2a6c0*/  WARPSYNC.COLLECTIVE R15, `(.L_x_4064) ;  /* 0x000000000f087348 */ /* 0x000fea0003c00000 */
[----:B------:R0:W1:Y:S02]  /*2a6d0*/  SHFL.IDX P6, R14, R13, R12, R11 ;  /* 0x0000000c0d0e7389 */ /* 0x00006400000c000b */
[----:B01----:R-:W-:Y:S01]  /*2a6e0*/  ENDCOLLECTIVE ;  /* 0x000000000000791b */ /* 0x003fe20003800000 */
.L_x_4064:
[----:B------:R-:W-:-:S05]  /*2a6f0*/  @!P2 LEA R5, P4, R9, R5, 0x1 ;  /* 0x000000050905a211 */ /* 0x000fca00078808ff */
[----:B------:R-:W-:-:S04]  /*2a700*/  @!P2 IMAD.X R6, RZ, RZ, R6, P4 ;  /* 0x000000ffff06a224 */ /* 0x000fc800020e0606 */
[----:B------:R-:W-:Y:S02]  /*2a710*/  @!P2 IMAD.MOV.U32 R7, RZ, RZ, R6 ;  /* 0x000000ffff07a224 */ /* 0x000fe400078e0006 */
[----:B------:R-:W-:Y:S02]  /*2a720*/  @!P2 IMAD.MOV.U32 R6, RZ, RZ, R5 ;  /* 0x000000ffff06a224 */ /* 0x000fe400078e0005 */
[----:B------:R-:W-:Y:S02]  /*2a730*/  IMAD.MOV.U32 R13, RZ, RZ, R4 ;  /* 0x000000ffff0d7224 */ /* 0x000fe400078e0004 */
[----:B------:R-:W-:Y:S01]  /*2a740*/  VIADD R5, R0, 0x20 ;  /* 0x0000002000057836 */ /* 0x000fe20000000000 */
        /* <DEDUP_REMOVED lines=11> */
.L_x_4065:
[----:B------:R-:W-:Y:S02]  /*2a800*/  IMAD.MOV.U32 R13, RZ, RZ, R3 ;  /* 0x000000ffff0d7224 */ /* 0x000fe400078e0003 */
[----:B------:R-:W-:Y:S02]  /*2a810*/  IMAD.MOV.U32 R12, RZ, RZ, 0x3 ;  /* 0x00000003ff0c7424 */ /* 0x000fe400078e00ff */
[----:B------:R-:W-:-:S07]  /*2a820*/  IMAD.MOV.U32 R5, RZ, RZ, R14 ;  /* 0x000000ffff057224 */ /* 0x000fce00078e000e */
[----:B------:R-:W-:Y:S05]  /*2a830*/  WARPSYNC.COLLECTIVE R15, `(.L_x_4066) ;  /* 0x000000000f087348 */ /* 0x000fea0003c00000 */
[----:B------:R0:W1:Y:S02]  /*2a840*/  SHFL.IDX P6, R14, R13, R12, R11 ;  /* 0x0000000c0d0e7389 */ /* 0x00006400000c000b */
[----:B01----:R-:W-:Y:S01]  /*2a850*/  ENDCOLLECTIVE ;  /* 0x000000000000791b */ /* 0x003fe20003800000 */
.L_x_4066:
        /* <DEDUP_REMOVED lines=17> */
.L_x_4067:
[----:B------:R-:W-:Y:S02]  /*2a970*/  IMAD.MOV.U32 R13, RZ, RZ, R3 ;  /* 0x000000ffff0d7224 */ /* 0x000fe400078e0003 */
[----:B------:R-:W-:Y:S02]  /*2a980*/  IMAD.MOV.U32 R12, RZ, RZ, 0x4 ;  /* 0x00000004ff0c7424 */ /* 0x000fe400078e00ff */
[----:B------:R-:W-:-:S07]  /*2a990*/  IMAD.MOV.U32 R5, RZ, RZ, R14 ;  /* 0x000000ffff057224 */ /* 0x000fce00078e000e */
[----:B------:R-:W-:Y:S05]  /*2a9a0*/  WARPSYNC.COLLECTIVE R15, `(.L_x_4068) ;  /* 0x000000000f087348 */ /* 0x000fea0003c00000 */
[----:B------:R0:W1:Y:S02]  /*2a9b0*/  SHFL.IDX P6, R14, R13, R12, R11 ;  /* 0x0000000c0d0e7389 */ /* 0x00006400000c000b */
[----:B01----:R-:W-:Y:S01]  /*2a9c0*/  ENDCOLLECTIVE ;  /* 0x000000000000791b */ /* 0x003fe20003800000 */
.L_x_4068:
        /* <DEDUP_REMOVED lines=17> */
.L_x_4069:
[----:B------:R-:W-:Y:S02]  /*2aae0*/  IMAD.MOV.U32 R13, RZ, RZ, R3 ;  /* 0x000000ffff0d7224 */ /* 0x000fe400078e0003 */
[----:B------:R-:W-:Y:S02]  /*2aaf0*/  IMAD.MOV.U32 R12, RZ, RZ, 0x5 ;  /* 0x00000005ff0c7424 */ /* 0x000fe400078e00ff */
[----:B------:R-:W-:-:S07]  /*2ab00*/  IMAD.MOV.U32 R5, RZ, RZ, R14 ;  /* 0x000000ffff057224 */ /* 0x000fce00078e000e */
[----:B------:R-:W-:Y:S05]  /*2ab10*/  WARPSYNC.COLLECTIVE R15, `(.L_x_4070) ;  /* 0x000000000f087348 */ /* 0x000fea0003c00000 */
[----:B------:R0:W1:Y:S02]  /*2ab20*/  SHFL.IDX P6, R14, R13, R12, R11 ;  /* 0x0000000c0d0e7389 */ /* 0x00006400000c000b */
[----:B01----:R-:W-:Y:S01]  /*2ab30*/  ENDCOLLECTIVE ;  /* 0x000000000000791b */ /* 0x003fe20003800000 */
.L_x_4070:
        /* <DEDUP_REMOVED lines=17> */
.L_x_4071:
[----:B------:R-:W-:Y:S02]  /*2ac50*/  IMAD.MOV.U32 R13, RZ, RZ, R3 ;  /* 0x000000ffff0d7224 */ /* 0x000fe400078e0003 */
[----:B------:R-:W-:Y:S02]  /*2ac60*/  IMAD.MOV.U32 R12, RZ, RZ, 0x6 ;  /* 0x00000006ff0c7424 */ /* 0x000fe400078e00ff */
[----:B------:R-:W-:-:S07]  /*2ac70*/  IMAD.MOV.U32 R5, RZ, RZ, R14 ;  /* 0x000000ffff057224 */ /* 0x000fce00078e000e */
[----:B------:R-:W-:Y:S05]  /*2ac80*/  WARPSYNC.COLLECTIVE R15, `(.L_x_4072) ;  /* 0x000000000f087348 */ /* 0x000fea0003c00000 */
[----:B------:R0:W1:Y:S02]  /*2ac90*/  SHFL.IDX P6, R14, R13, R12, R11 ;  /* 0x0000000c0d0e7389 */ /* 0x00006400000c000b */
[----:B01----:R-:W-:Y:S01]  /*2aca0*/  ENDCOLLECTIVE ;  /* 0x000000000000791b */ /* 0x003fe20003800000 */
.L_x_4072:
        /* <DEDUP_REMOVED lines=17> */
.L_x_4073:
[----:B------:R-:W-:Y:S02]  /*2adc0*/  IMAD.MOV.U32 R13, RZ, RZ, R3 ;  /* 0x000000ffff0d7224 */ /* 0x000fe400078e0003 */
[----:B------:R-:W-:Y:S02]  /*2add0*/  IMAD.MOV.U32 R12, RZ, RZ, 0x7 ;  /* 0x00000007ff0c7424 */ /* 0x000fe400078e00ff */
[----:B------:R-:W-:-:S07]  /*2ade0*/  IMAD.MOV.U32 R5, RZ, RZ, R14 ;  /* 0x000000ffff057224 */ /* 0x000fce00078e000e */
[----:B------:R-:W-:Y:S05]  /*2adf0*/  WARPSYNC.COLLECTIVE R15, `(.L_x_4074) ;  /* 0x000000000f087348 */ /* 0x000fea0003c00000 */
[----:B------:R0:W1:Y:S02]  /*2ae00*/  SHFL.IDX P6, R14, R13, R12, R11 ;  /* 0x0000000c0d0e7389 */ /* 0x00006400000c000b */
[----:B01----:R-:W-:Y:S01]  /*2ae10*/  ENDCOLLECTIVE ;  /* 0x000000000000791b */ /* 0x003fe20003800000 */
.L_x_4074:
[----:B------:R-:W-:-:S05]  /*2ae20*/  @!P2 LEA R5, P4, R9, R5, 0x1 ;  /* 0x000000050905a211 */ /* 0x000fca00078808ff */
[----:B------:R-:W-:-:S04]  /*2ae30*/  @!P2 IMAD.X R6, RZ, RZ, R6, P4 ;  /* 0x000000ffff06a224 */ /* 0x000fc800020e0606 */
[----:B------:R-:W-:Y:S02]  /*2ae40*/  @!P2 IMAD.MOV.U32 R7, RZ, RZ, R6 ;  /* 0x000000ffff07a224 */ /* 0x000fe400078e0006 */
[----:B------:R-:W-:Y:S02]  /*2ae50*/  IMAD.MOV.U32 R13, RZ, RZ, R4 ;  /* 0x000000ffff0d7224 */ /* 0x000fe400078e0004 */
[----:B------:R-:W-:-:S05]  /*2ae60*/  @!P2 IMAD.MOV.U32 R6, RZ, RZ, R5 ;  /* 0x000000ffff06a224 */ /* 0x000fca00078e0005 */
[----:B------:R-:W-:Y:S01]  /*2ae70*/  @!PT LDS RZ, [RZ] ;  /* 0x00000000fffff984 */ /* 0x000fe20000000800 */
[----:B------:R-:W-:Y:S01]  /*2ae80*/  @!PT LDS RZ, [RZ] ;  /* 0x00000000fffff984 */ /* 0x000fe20000000800 */
[----:B------:R-:W-:Y:S01]  /*2ae90*/  @!PT LDS RZ, [RZ] ;  /* 0x00000000fffff984 */ /* 0x000fe20000000800 */
[----:B------:R0:W-:Y:S01]  /*2aea0*/  @!P2 LDGSTS.E.BYPASS.LTC128B.128 [R10+0x18400], desc[UR60][R6.64], !P3 ;  /* 0x18400000060aafae */ /* 0x0001e2000d901d7c */
[----:B------:R-:W-:-:S03]  /*2aeb0*/  IMAD.MOV.U32 R5, RZ, RZ, R14 ;  /* 0x000000ffff057224 */ /* 0x000fc600078e000e */
[----:B------:R0:W-:Y:S04]  /*2aec0*/  @!P2 LDGSTS.E.BYPASS.LTC128B.128 [R10+0x1c400], desc[UR60][R6.64+0x80], !P0 ;  /* 0x1c400080060aafae */ /* 0x0001e8000c101d7c */
[----:B0-----:R-:W-:Y:S05]  /*2aed0*/  WARPSYNC.COLLECTIVE R15, `(.L_x_4075) ;  /* 0x000000000f087348 */ /* 0x001fea0003c00000 */
[----:B------:R1:W2:Y:S02]  /*2aee0*/  SHFL.IDX P6, R14, R13, R12, R11 ;  /* 0x0000000c0d0e7389 */ /* 0x0002a400000c000b */
[----:B012---:R-:W-:Y:S01]  /*2aef0*/  ENDCOLLECTIVE ;  /* 0x000000000000791b */ /* 0x007fe20003800000 */
.L_x_4075:
[----:B------:R-:W-:Y:S01]  /*2af00*/  @!PT LDS RZ, [RZ] ;  /* 0x00000000fffff984 */ /* 0x000fe20000000800 */
[----:B------:R-:W-:Y:S01]  /*2af10*/  @!PT LDS RZ, [RZ] ;  /* 0x00000000fffff984 */ /* 0x000fe20000000800 */
[----:B------:R-:W-:Y:S01]  /*2af20*/  @!PT LDS RZ, [RZ] ;  /* 0x00000000fffff984 */ /* 0x000fe20000000800 */
[----:B------:R3:W-:Y:S01]  /*2af30*/  @!P2 LDGSTS.E.BYPASS.LTC128B.128 [R10+0x20400], desc[UR60][R6.64+0x100], !P1 ;  /* 0x20400100060aafae */ /* 0x0007e2000c901d7c */
[----:B------:R-:W-:Y:S01]  /*2af40*/  IMAD.MOV.U32 R3, RZ, RZ, R14 ;  /* 0x000000ffff037224 */ /* 0x000fe200078e000e */
[----:B------:R-:W-:Y:S06]  /*2af50*/  BRA `(.L_x_4076) ;  /* 0xffffffa800907947 */ /* 0x000fec000383ffff */
.L_x_3931:
[----:B----4-:R4:W0:Y:S02]  /*2af60*/  SYNCS.PHASECHK.TRANS64.TRYWAIT P0, [R18+URZ+0x36820], R0 ;  /* 0x03682000120075a7 */ /* 0x010824000800017f */
[----:B0-----:R-:W-:Y:S05]  /*2af70*/  @!P0 NANOSLEEP.SYNCS 0x989680 ;  /* 0x009896800000895d */ /* 0x001fea0003900000 */
[----:B------:R-:W0:Y:S02]  /*2af80*/  @!P0 SYNCS.PHASECHK.TRANS64 P0, [R18+URZ+0x36820], R0 ;  /* 0x03682000120085a7 */ /* 0x000e24000800007f */
[----:B0-----:R-:W-:Y:S05]  /*2af90*/  @!P0 BRA `(.L_x_3931) ;  /* 0xfffffffc00f08947 */ /* 0x001fea000383ffff */
[----:B------:R-:W-:Y:S05]  /*2afa0*/  BRA `(.L_x_4077) ;  /* 0xffffffac00047947 */ /* 0x000fea000383ffff */
.L_x_3940:
[----:B-1----:R1:W2:Y:S02]  /*2afb0*/  SYNCS.PHASECHK.TRANS64.TRYWAIT P0, [R3+URZ+0x36840], R2 ;  /* 0x03684002030075a7 */ /* 0x0022a4000800017f */
[----:B--2---:R-:W-:Y:S05]  /*2afc0*/  @!P0 NANOSLEEP.SYNCS 0x989680 ;  /* 0x009896800000895d */ /* 0x004fea0003900000 */
[----:B------:R-:W2:Y:S02]  /*2afd0*/  @!P0 SYNCS.PHASECHK.TRANS64 P0, [R3+URZ+0x36840], R2 ;  /* 0x03684002030085a7 */ /* 0x000ea4000800007f */
[----:B--2---:R-:W-:Y:S05]  /*2afe0*/  @!P0 BRA `(.L_x_3940) ;  /* 0xfffffffc00f08947 */ /* 0x004fea000383ffff */
[----:B------:R-:W-:Y:S05]  /*2aff0*/  BRA `(.L_x_4078) ;  /* 0xffffffac00e07947 */ /* 0x000fea000383ffff */
.L_x_3947:
[----:B0-----:R0:W1:Y:S02]  /*2b000*/  SYNCS.PHASECHK.TRANS64.TRYWAIT P0, [R2+URZ+0x36860], R3 ;  /* 0x03686003020075a7 */ /* 0x001064000800017f */
[----:B-1----:R-:W-:Y:S05]  /*2b010*/  @!P0 NANOSLEEP.SYNCS 0x989680 ;  /* 0x009896800000895d */ /* 0x002fea0003900000 */
[----:B------:R-:W1:Y:S02]  /*2b020*/  @!P0 SYNCS.PHASECHK.TRANS64 P0, [R2+URZ+0x36860], R3 ;  /* 0x03686003020085a7 */ /* 0x000e64000800007f */
[----:B-1----:R-:W-:Y:S05]  /*2b030*/  @!P0 BRA `(.L_x_3947) ;  /* 0xfffffffc00f08947 */ /* 0x002fea000383ffff */
[----:B------:R-:W-:Y:S05]  /*2b040*/  BRA `(.L_x_4079) ;  /* 0xffffffb000f07947 */ /* 0x000fea000383ffff */
.L_x_3958:
[----:B-1----:R1:W2:Y:S02]  /*2b050*/  SYNCS.PHASECHK.TRANS64.TRYWAIT P0, [R3+URZ+0x36840], R2 ;  /* 0x03684002030075a7 */ /* 0x0022a4000800017f */
[----:B--2---:R-:W-:Y:S05]  /*2b060*/  @!P0 NANOSLEEP.SYNCS 0x989680 ;  /* 0x009896800000895d */ /* 0x004fea0003900000 */
[----:B------:R-:W2:Y:S02]  /*2b070*/  @!P0 SYNCS.PHASECHK.TRANS64 P0, [R3+URZ+0x36840], R2 ;  /* 0x03684002030085a7 */ /* 0x000ea4000800007f */
[----:B--2---:R-:W-:Y:S05]  /*2b080*/  @!P0 BRA `(.L_x_3958) ;  /* 0xfffffffc00f08947 */ /* 0x004fea000383ffff */
[----:B------:R-:W-:Y:S05]  /*2b090*/  BRA `(.L_x_4080) ;  /* 0xffffffb800c47947 */ /* 0x000fea000383ffff */
.L_x_3965:
[----:B0-----:R0:W1:Y:S02]  /*2b0a0*/  SYNCS.PHASECHK.TRANS64.TRYWAIT P0, [R2+URZ+0x36860], R3 ;  /* 0x03686003020075a7 */ /* 0x001064000800017f */
[----:B-1----:R-:W-:Y:S05]  /*2b0b0*/  @!P0 NANOSLEEP.SYNCS 0x989680 ;  /* 0x009896800000895d */ /* 0x002fea0003900000 */
[----:B------:R-:W1:Y:S02]  /*2b0c0*/  @!P0 SYNCS.PHASECHK.TRANS64 P0, [R2+URZ+0x36860], R3 ;  /* 0x03686003020085a7 */ /* 0x000e64000800007f */
[----:B-1----:R-:W-:Y:S05]  /*2b0d0*/  @!P0 BRA `(.L_x_3965) ;  /* 0xfffffffc00f08947 */ /* 0x002fea000383ffff */
[----:B------:R-:W-:Y:S05]  /*2b0e0*/  BRA `(.L_x_4081) ;  /* 0xffffffbc00d47947 */ /* 0x000fea000383ffff */
.L_x_3976:
[----:B--2---:R2:W3:Y:S02]  /*2b0f0*/  SYNCS.PHASECHK.TRANS64.TRYWAIT P0, [R3+URZ+0x36840], R2 ;  /* 0x03684002030075a7 */ /* 0x0044e4000800017f */
[----:B---3--:R-:W-:Y:S05]  /*2b100*/  @!P0 NANOSLEEP.SYNCS 0x989680 ;  /* 0x009896800000895d */ /* 0x008fea0003900000 */
[----:B------:R-:W3:Y:S02]  /*2b110*/  @!P0 SYNCS.PHASECHK.TRANS64 P0, [R3+URZ+0x36840], R2 ;  /* 0x03684002030085a7 */ /* 0x000ee4000800007f */
[----:B---3--:R-:W-:Y:S05]  /*2b120*/  @!P0 BRA `(.L_x_3976) ;  /* 0xfffffffc00f08947 */ /* 0x008fea000383ffff */
[----:B------:R-:W-:Y:S05]  /*2b130*/  BRA `(.L_x_4082) ;  /* 0xffffffc400807947 */ /* 0x000fea000383ffff */
.L_x_3983:
[----:B0-----:R0:W1:Y:S02]  /*2b140*/  SYNCS.PHASECHK.TRANS64.TRYWAIT P0, [R2+URZ+0x36860], R5 ;  /* 0x03686005020075a7 */ /* 0x001064000800017f */
[----:B-1----:R-:W-:Y:S05]  /*2b150*/  @!P0 NANOSLEEP.SYNCS 0x989680 ;  /* 0x009896800000895d */ /* 0x002fea0003900000 */
[----:B------:R-:W1:Y:S02]  /*2b160*/  @!P0 SYNCS.PHASECHK.TRANS64 P0, [R2+URZ+0x36860], R5 ;  /* 0x03686005020085a7 */ /* 0x000e64000800007f */
[----:B-1----:R-:W-:Y:S05]  /*2b170*/  @!P0 BRA `(.L_x_3983) ;  /* 0xfffffffc00f08947 */ /* 0x002fea000383ffff */
[----:B------:R-:W-:Y:S05]  /*2b180*/  BRA `(.L_x_4083) ;  /* 0xffffffc8008c7947 */ /* 0x000fea000383ffff */
.L_x_3996:
[----:B--2---:R2:W4:Y:S02]  /*2b190*/  SYNCS.PHASECHK.TRANS64.TRYWAIT P0, [R0+URZ+0x36860], R2 ;  /* 0x03686002000075a7 */ /* 0x004524000800017f */
[----:B----4-:R-:W-:Y:S05]  /*2b1a0*/  @!P0 NANOSLEEP.SYNCS 0x989680 ;  /* 0x009896800000895d */ /* 0x010fea0003900000 */
[----:B------:R-:W4:Y:S02]  /*2b1b0*/  @!P0 SYNCS.PHASECHK.TRANS64 P0, [R0+URZ+0x36860], R2 ;  /* 0x03686002000085a7 */ /* 0x000f24000800007f */
[----:B----4-:R-:W-:Y:S05]  /*2b1c0*/  @!P0 BRA `(.L_x_3996) ;  /* 0xfffffffc00f08947 */ /* 0x010fea000383ffff */
[----:B------:R-:W-:Y:S05]  /*2b1d0*/  BRA `(.L_x_4084) ;  /* 0xffffffd000207947 */ /* 0x000fea000383ffff */
.L_x_4005:
[----:B----4-:R-:W4:Y:S01]  /*2b1e0*/  LDL R0, [R1] ;  /* 0x0000000001007983 */ /* 0x010f220000100800 */
[----:B------:R-:W-:Y:S01]  /*2b1f0*/  BSSY B0, `(.L_x_4085) ;  /* 0x0000008000007945 */ /* 0x000fe20003800000 */
[----:B------:R-:W-:Y:S02]  /*2b200*/  IMAD.MOV.U32 R12, RZ, RZ, RZ ;  /* 0x000000ffff0c7224 */ /* 0x000fe400078e00ff */
[----:B------:R-:W-:Y:S02]  /*2b210*/  IMAD.MOV.U32 R11, RZ, RZ, 0x1f ;  /* 0x0000001fff0b7424 */ /* 0x000fe400078e00ff */
[----:B------:R-:W-:Y:S02]  /*2b220*/  IMAD.MOV.U32 R15, RZ, RZ, -0x1 ;  /* 0xffffffffff0f7424 */ /* 0x000fe400078e00ff */
[----:B----4-:R-:W-:-:S07]  /*2b230*/  IMAD.MOV.U32 R13, RZ, RZ, R0 ;  /* 0x000000ffff0d7224 */ /* 0x010fce00078e0000 */
[----:B0123--:R-:W-:Y:S05]  /*2b240*/  WARPSYNC.COLLECTIVE R15, `(.L_x_4086) ;  /* 0x000000000f087348 */ /* 0x00ffea0003c00000 */
[----:B------:R4:W0:Y:S02]  /*2b250*/  SHFL.IDX P6, R14, R13, R12, R11 ;  /* 0x0000000c0d0e7389 */ /* 0x00082400000c000b */
[----:B01234-:R-:W-:Y:S01]  /*2b260*/  ENDCOLLECTIVE ;  /* 0x000000000000791b */ /* 0x01ffe20003800000 */
.L_x_4086:
[----:B------:R-:W-:Y:S05]  /*2b270*/  BSYNC B0 ;  /* 0x0000000000007941 */ /* 0x000fea0003800000 */
.L_x_4085:
        /* <DEDUP_REMOVED lines=10> */
.L_x_4087:
[----:B------:R-:W-:Y:S01]  /*2b320*/  ULDC UR4, c[0x0][0xc3c] ;  /* 0x00030f0000047ab9 */ /* 0x000fe20000000800 */
        /* <DEDUP_REMOVED lines=22> */
.L_x_4088:
        /* <DEDUP_REMOVED lines=9> */
.L_x_4089:
        /* <DEDUP_REMOVED lines=8> */
.L_x_4090:
        /* <DEDUP_REMOVED lines=8> */
.L_x_4091:
        /* <DEDUP_REMOVED lines=8> */
.L_x_4092:
        /* <DEDUP_REMOVED lines=9> */
.L_x_4093:
[----:B------:R-:W-:Y:S01]  /*2b730*/  IMAD.MOV.U32 R16, RZ, RZ, R14 ;  /* 0x000000ffff107224 */ /* 0x000fe200078e000e */
[----:B------:R-:W-:Y:S06]  /*2b740*/  BRA `(.L_x_4094) ;  /* 0xffffffd000e87947 */ /* 0x000fec000383ffff */
.L_x_4008:
        /* <DEDUP_REMOVED lines=8> */
.L_x_4096:
[----:B------:R-:W-:Y:S05]  /*2b7d0*/  BSYNC B0 ;  /* 0x0000000000007941 */ /* 0x000fea0003800000 */
.L_x_4095:
        /* <DEDUP_REMOVED lines=12> */
.L_x_4097:
        /* <DEDUP_REMOVED lines=8> */
.L_x_4098:
        /* <DEDUP_REMOVED lines=8> */
.L_x_4099:
        /* <DEDUP_REMOVED lines=8> */
.L_x_4100:
        /* <DEDUP_REMOVED lines=9> */
.L_x_4101:
[----:B------:R-:W-:Y:S01]  /*2bab0*/  IMAD.MOV.U32 R16, RZ, RZ, R14 ;  /* 0x000000ffff107224 */ /* 0x000fe200078e000e */
[----:B------:R-:W-:Y:S06]  /*2bac0*/  BRA `(.L_x_4102) ;  /* 0xffffffd000b87947 */ /* 0x000fec000383ffff */
.L_x_4010:
[----:B------:R-:W-:Y:S01]  /*2bad0*/  BSSY B0, `(.L_x_4103) ;  /* 0x0000006000007945 */ /* 0x000fe20003800000 */
[----:B------:R-:W-:Y:S01]  /*2bae0*/  PLOP3.LUT P6, PT, P6, PT, PT, 0x8, 0x0 ;  /* 0x000000000000781c */ /* 0x000fe200037ce170 */
[----:B------:R-:W-:-:S12]  /*2baf0*/  IMAD.MOV.U32 R15, RZ, RZ, -0x1 ;  /* 0xffffffffff0f7424 */ /* 0x000fd800078e00ff */
[----:B0-----:R-:W-:Y:S05]  /*2bb00*/  WARPSYNC.COLLECTIVE R15, `(.L_x_4104) ;  /* 0x000000000f087348 */ /* 0x001fea0003c00000 */
[----:B------:R-:W-:Y:S01]  /*2bb10*/  VOTE.ANY R14, PT, P6 ;  /* 0x00000000000e7806 */ /* 0x000fe200030e0100 */
[----:B0-----:R-:W-:Y:S06]  /*2bb20*/  ENDCOLLECTIVE ;  /* 0x000000000000791b */ /* 0x001fec0003800000 */
.L_x_4104:
[----:B------:R-:W-:Y:S05]  /*2bb30*/  BSYNC B0 ;  /* 0x0000000000007941 */ /* 0x000fea0003800000 */
.L_x_4103:
        /* <DEDUP_REMOVED lines=9> */
.L_x_4105:
[----:B------:R-:W-:Y:S02]  /*2bbd0*/  IMAD.MOV.U32 R13, RZ, RZ, R6 ;  /* 0x000000ffff0d7224 */ /* 0x000fe400078e0006 */
[----:B------:R-:W-:-:S07]  /*2bbe0*/  IMAD.MOV.U32 R4, RZ, RZ, R14 ;  /* 0x000000ffff047224 */ /* 0x000fce00078e000e */
[----:B------:R-:W-:Y:S05]  /*2bbf0*/  WARPSYNC.COLLECTIVE R15, `(.L_x_4106) ;  /* 0x000000000f087348 */ /* 0x000fea0003c00000 */
[----:B------:R0:W1:Y:S02]  /*2bc00*/  SHFL.IDX P6, R14, R13, R12, R11 ;  /* 0x0000000c0d0e7389 */ /* 0x00006400000c000b */
[----:B01----:R-:W-:Y:S01]  /*2bc10*/  ENDCOLLECTIVE ;  /* 0x000000000000791b */ /* 0x003fe20003800000 */
.L_x_4106:
[----:B------:R-:W-:Y:S01]  /*2bc20*/  IMAD.MOV.U32 R6, RZ, RZ, R14 ;  /* 0x000000ffff067224 */ /* 0x000fe200078e000e */
[----:B------:R-:W-:Y:S06]  /*2bc30*/  BRA `(.L_x_4107) ;  /* 0xffffffd000987947 */ /* 0x000fec000383ffff */
.L_x_4012:
[----:B------:R-:W-:Y:S01]  /*2bc40*/  BSSY B0, `(.L_x_4108) ;  /* 0x0000007000007945 */ /* 0x000fe20003800000 */
[----:B------:R-:W-:Y:S02]  /*2bc50*/  IMAD.MOV.U32 R13, RZ, RZ, R7 ;  /* 0x000000ffff0d7224 */ /* 0x000fe400078e0007 */
[----:B------:R-:W-:Y:S02]  /*2bc60*/  IMAD.MOV.U32 R11, RZ, RZ, 0x1f ;  /* 0x0000001fff0b7424 */ /* 0x000fe400078e00ff */
[----:B------:R-:W-:-:S07]  /*2bc70*/  IMAD.MOV.U32 R15, RZ, RZ, -0x1 ;  /* 0xffffffffff0f7424 */ /* 0x000fce00078e00ff */
[----:B0123--:R-:W-:Y:S05]  /*2bc80*/  WARPSYNC.COLLECTIVE R15, `(.L_x_4109) ;  /* 0x000000000f087348 */ /* 0x00ffea0003c00000 */
[----:B------:R4:W0:Y:S02]  /*2bc90*/  SHFL.IDX P6, R14, R13, R12, R11 ;  /* 0x0000000c0d0e7389 */ /* 0x00082400000c000b */
[----:B01234-:R-:W-:Y:S01]  /*2bca0*/  ENDCOLLECTIVE ;  /* 0x000000000000791b */ /* 0x01ffe20003800000 */
.L_x_4109:
[----:B------:R-:W-:Y:S05]  /*2bcb0*/  BSYNC B0 ;  /* 0x0000000000007941 */ /* 0x000fea0003800000 */
.L_x_4108:
[----:B------:R-:W-:Y:S01]  /*2bcc0*/  IMAD.MOV.U32 R7, RZ, RZ, R14 ;  /* 0x000000ffff077224 */ /* 0x000fe200078e000e */
[----:B------:R-:W-:Y:S06]  /*2bcd0*/  BRA `(.L_x_4110) ;  /* 0xffffffd000887947 */ /* 0x000fec000383ffff */
.L_x_4016:
[----:B0-----:R0:W1:Y:S02]  /*2bce0*/  SYNCS.PHASECHK.TRANS64.TRYWAIT P0, [R0+URZ+0x36820], R3 ;  /* 0x03682003000075a7 */ /* 0x001064000800017f */
[----:B-1----:R-:W-:Y:S05]  /*2bcf0*/  @!P0 NANOSLEEP.SYNCS 0x989680 ;  /* 0x009896800000895d */ /* 0x002fea0003900000 */
[----:B------:R-:W1:Y:S02]  /*2bd00*/  @!P0 SYNCS.PHASECHK.TRANS64 P0, [R0+URZ+0x36820], R3 ;  /* 0x03682003000085a7 */ /* 0x000e64000800007f */
[----:B-1----:R-:W-:Y:S05]  /*2bd10*/  @!P0 BRA `(.L_x_4016) ;  /* 0xfffffffc00f08947 */ /* 0x002fea000383ffff */
[----:B------:R-:W-:Y:S05]  /*2bd20*/  BRA `(.L_x_4111) ;  /* 0xffffffd8001c7947 */ /* 0x000fea000383ffff */
.L_x_4017:
        /* <DEDUP_REMOVED lines=11> */
.L_x_4113:
[----:B------:R-:W-:Y:S05]  /*2bde0*/  BSYNC B0 ;  /* 0x0000000000007941 */ /* 0x000fea0003800000 */
.L_x_4112:
[----:B------:R-:W-:Y:S05]  /*2bdf0*/  BRA `(.L_x_4114) ;  /* 0xffffffd800047947 */ /* 0x000fea000383ffff */
.L_x_4018:
[----:B------:R-:W-:Y:S01]  /*2be00*/  BSSY B0, `(.L_x_4115) ;  /* 0x0000006000007945 */ /* 0x000fe20003800000 */
[----:B------:R-:W-:-:S07]  /*2be10*/  IMAD.MOV.U32 R15, RZ, RZ, -0x1 ;  /* 0xffffffffff0f7424 */ /* 0x000fce00078e00ff */
[----:B01----:R-:W-:Y:S05]  /*2be20*/  WARPSYNC.COLLECTIVE R15, `(.L_x_4116) ;  /* 0x000000000f0c7348 */ /* 0x003fea0003c00000 */
[----:B------:R-:W-:Y:S02]  /*2be30*/  ELECT P6, UR62, PT ;  /* 0x00000000003e782f */ /* 0x000fe400038c0000 */
[----:B------:R-:W-:Y:S01]  /*2be40*/  MOV R14, UR62 ;  /* 0x0000003e000e7c02 */ /* 0x000fe20008000f00 */
[----:B01----:R-:W-:Y:S10]  /*2be50*/  ENDCOLLECTIVE ;  /* 0x000000000000791b */ /* 0x003ff40003800000 */
.L_x_4116:
[----:B------:R-:W-:Y:S05]  /*2be60*/  BSYNC B0 ;  /* 0x0000000000007941 */ /* 0x000fea0003800000 */
.L_x_4115:
[----:B------:R-:W-:Y:S05]  /*2be70*/  BRA `(.L_x_4117) ;  /* 0xffffffd400f87947 */ /* 0x000fea000383ffff */
.L_x_4020:
[----:B0-----:R0:W1:Y:S02]  /*2be80*/  SYNCS.PHASECHK.TRANS64.TRYWAIT P0, [R6+URZ], R5 ;  /* 0x00000005060075a7 */ /* 0x001064000800017f */
[----:B-1----:R-:W-:Y:S05]  /*2be90*/  @!P0 NANOSLEEP.SYNCS 0x989680 ;  /* 0x009896800000895d */ /* 0x002fea0003900000 */
[----:B------:R-:W1:Y:S02]  /*2bea0*/  @!P0 SYNCS.PHASECHK.TRANS64 P0, [R6+URZ], R5 ;  /* 0x00000005060085a7 */ /* 0x000e64000800007f */
[----:B-1----:R-:W-:Y:S05]  /*2beb0*/  @!P0 BRA `(.L_x_4020) ;  /* 0xfffffffc00f08947 */ /* 0x002fea000383ffff */
[----:B------:R-:W-:Y:S05]  /*2bec0*/  BRA `(.L_x_4118) ;  /* 0xffffffd800307947 */ /* 0x000fea000383ffff */
.L_x_4021:
[----:B-1----:R1:W2:Y:S02]  /*2bed0*/  SYNCS.PHASECHK.TRANS64.TRYWAIT P0, [R7+URZ], R2 ;  /* 0x00000002070075a7 */ /* 0x0022a4000800017f */
[----:B--2---:R-:W-:Y:S05]  /*2bee0*/  @!P0 NANOSLEEP.SYNCS 0x989680 ;  /* 0x009896800000895d */ /* 0x004fea0003900000 */
[----:B------:R-:W2:Y:S02]  /*2bef0*/  @!P0 SYNCS.PHASECHK.TRANS64 P0, [R7+URZ], R2 ;  /* 0x00000002070085a7 */ /* 0x000ea4000800007f */
[----:B--2---:R-:W-:Y:S05]  /*2bf00*/  @!P0 BRA `(.L_x_4021) ;  /* 0xfffffffc00f08947 */ /* 0x004fea000383ffff */
[----:B------:R-:W-:Y:S05]  /*2bf10*/  BRA `(.L_x_4119) ;  /* 0xffffffd800247947 */ /* 0x000fea000383ffff */
.L_x_4023:
[----:B--2---:R2:W3:Y:S02]  /*2bf20*/  SYNCS.PHASECHK.TRANS64.TRYWAIT P0, [R4+URZ], R5 ;  /* 0x00000005040075a7 */ /* 0x0044e4000800017f */
[----:B---3--:R-:W-:Y:S05]  /*2bf30*/  @!P0 NANOSLEEP.SYNCS 0x989680 ;  /* 0x009896800000895d */ /* 0x008fea0003900000 */
[----:B------:R-:W3:Y:S02]  /*2bf40*/  @!P0 SYNCS.PHASECHK.TRANS64 P0, [R4+URZ], R5 ;  /* 0x00000005040085a7 */ /* 0x000ee4000800007f */
[----:B---3--:R-:W-:Y:S05]  /*2bf50*/  @!P0 BRA `(.L_x_4023) ;  /* 0xfffffffc00f08947 */ /* 0x008fea000383ffff */
[----:B------:R-:W-:Y:S05]  /*2bf60*/  BRA `(.L_x_4120) ;  /* 0xffffffd800287947 */ /* 0x000fea000383ffff */
.L_x_4121:
        /* <DEDUP_REMOVED lines=9> */
.L_x_14843:


//--------------------- .text._ZN7cutlass13device_kernelIN5flash11enable_sm90INS1_16FlashAttnFwdSm90INS1_25CollectiveMainloopFwdSm90ILi2EN4cute5tupleIJNS5_1CILi1EEES8_S8_EEENS6_IJNS7_ILi128EEENS7_ILi96EEENS7_ILi192EEEEEELi192ENS_10bfloat16_tEfNS_4arch4Sm90ELb0ELb1ELb1ELb0ELb0ELb0ELb0ELb1ELb1ELb1ELb1ELb0EEENS1_21CollectiveEpilogueFwdINS6_IJSA_SC_SB_EEES9_SE_SG_Li256ELb0ELb1ELb1ELb0EEENS1_19SingleTileSchedulerILb0ELb1ELb1ELi128EEEEEEEEEvNT_6ParamsE --------------------------
	.section	.text._ZN7cutlass13device_kernelIN5flash11enable_sm90INS1_16FlashAttnFwdSm90INS1_25CollectiveMainloopFwdSm90ILi2EN4cute5tupleIJNS5_1CILi1EEES8_S8_EEENS6_IJNS7_ILi128EEENS7_ILi96EEENS7_ILi192EEEEEELi192ENS_10bfloat16_tEfNS_4arch4Sm90ELb0ELb1ELb1ELb0ELb0ELb0ELb0ELb1ELb1ELb1ELb1ELb0EEENS1_21CollectiveEpilogueFwdINS6_IJSA_SC_SB_EEES9_SE_SG_Li256ELb0ELb1ELb1ELb0EEENS1_19SingleTileSchedulerILb0ELb1ELb1ELi128EEEEEEEEEvNT_6ParamsE,"ax",@progbits
	.align	128
.text._ZN7cutlass13device_kernelIN5flash11enable_sm90INS1_16FlashAttnFwdSm90INS1_25CollectiveMainloopFwdSm90ILi2EN4cute5tupleIJNS5_1CILi1EEES8_S8_EEENS6_IJNS7_ILi128EEENS7_ILi96EEENS7_ILi192EEEEEELi192ENS_10bfloat16_tEfNS_4arch4Sm90ELb0ELb1ELb1ELb0ELb0ELb0ELb0ELb1ELb1ELb1ELb1ELb0EEENS1_21CollectiveEpilogueFwdINS6_IJSA_SC_SB_EEES9_SE_SG_Li256ELb0ELb1ELb1ELb0EEENS1_19SingleTileSchedulerILb0ELb1ELb1ELi128EEEEEEEEEvNT_6ParamsE:
        .type           _ZN7cutlass13device_kernelIN5flash11enable_sm90INS1_16FlashAttnFwdSm90INS1_25CollectiveMainloopFwdSm90ILi2EN4cute5tupleIJNS5_1CILi1EEES8_S8_EEENS6_IJNS7_ILi128EEENS7_ILi96EEENS7_ILi192EEEEEELi192ENS_10bfloat16_tEfNS_4arch4Sm90ELb0ELb1ELb1ELb0ELb0ELb0ELb0ELb1ELb1ELb1ELb1ELb0EEENS1_21CollectiveEpilogueFwdINS6_IJSA_SC_SB_EEES9_SE_SG_Li256ELb0ELb1ELb1ELb0EEENS1_19SingleTileSchedulerILb0ELb1ELb1ELi128EEEEEEEEEvNT_6ParamsE,@function
        .size           _ZN7cutlass13device_kernelIN5flash11enable_sm90INS1_16FlashAttnFwdSm90INS1_25CollectiveMainloopFwdSm90ILi2EN4cute5tupleIJNS5_1CILi1EEES8_S8_EEENS6_IJNS7_ILi128EEENS7_ILi96EEENS7_ILi192EEEEEELi192ENS_10bfloat16_tEfNS_4arch4Sm90ELb0ELb1ELb1ELb0ELb0ELb0ELb0ELb1ELb1ELb1ELb1ELb0EEENS1_21CollectiveEpilogueFwdINS6_IJSA_SC_SB_EEES9_SE_SG_Li256ELb0ELb1ELb1ELb0EEENS1_19SingleTileSchedulerILb0ELb1ELb1ELi128EEEEEEEEEvNT_6ParamsE,(.L_x_14844 - _ZN7cutlass13device_kernelIN5flash11enable_sm90INS1_16FlashAttnFwdSm90INS1_25CollectiveMainloopFwdSm90ILi2EN4cute5tupleIJNS5_1CILi1EEES8_S8_EEENS6_IJNS7_ILi128EEENS7_ILi96EEENS7_ILi192EEEEEELi192ENS_10bfloat16_tEfNS_4arch4Sm90ELb0ELb1ELb1ELb0ELb0ELb0ELb0ELb1ELb1ELb1ELb1ELb0EEENS1_21CollectiveEpilogueFwdINS6_IJSA_SC_SB_EEES9_SE_SG_Li256ELb0ELb1ELb1ELb0EEENS1_19SingleTileSchedulerILb0ELb1ELb1ELi128EEEEEEEEEvNT_6ParamsE)
        .other          _ZN7cutlass13device_kernelIN5flash11enable_sm90INS1_16FlashAttnFwdSm90INS1_25CollectiveMainloopFwdSm90ILi2EN4cute5tupleIJNS5_1CILi1EEES8_S8_EEENS6_IJNS7_ILi128EEENS7_ILi96EEENS7_ILi192EEEEEELi192ENS_10bfloat16_tEfNS_4arch4Sm90ELb0ELb1ELb1ELb0ELb0ELb0ELb0ELb1ELb1ELb1ELb1ELb0EEENS1_21CollectiveEpilogueFwdINS6_IJSA_SC_SB_EEES9_SE_SG_Li256ELb0ELb1ELb1ELb0EEENS1_19SingleTileSchedulerILb0ELb1ELb1ELi128EEEEEEEEEvNT_6ParamsE,@"STO_CUDA_ENTRY STV_DEFAULT"
_ZN7cutlass13device_kernelIN5flash11enable_sm90INS1_16FlashAttnFwdSm90INS1_25CollectiveMainloopFwdSm90ILi2EN4cute5tupleIJNS5_1CILi1EEES8_S8_EEENS6_IJNS7_ILi128EEENS7_ILi96EEENS7_ILi192EEEEEELi192ENS_10bfloat16_tEfNS_4arch4Sm90ELb0ELb1ELb1ELb0ELb0ELb0ELb0ELb1ELb1ELb1ELb1ELb0EEENS1_21CollectiveEpilogueFwdINS6_IJSA_SC_SB_EEES9_SE_SG_Li256ELb0ELb1ELb1ELb0EEENS1_19SingleTileSchedulerILb0ELb1ELb1ELi128EEEEEEEEEvNT_6ParamsE:
        /* <DEDUP_REMOVED lines=18> */
.L_x_4123:
[----:B------:R-:W-:Y:S05]  /*0120*/  BSYNC B0 ;  /* 0x0000000000007941 */ /* 0x000fea0003800000 */
.L_x_4122:
        /* <DEDUP_REMOVED lines=41> */
.L_x_4124:
        /* <DEDUP_REMOVED lines=22> */
.L_x_4125:
        /* <DEDUP_REMOVED lines=18> */
.L_x_4126:
        /* <DEDUP_REMOVED lines=22> */
.L_x_4127:
        /* <DEDUP_REMOVED lines=22> */
.L_x_4128:
        /* <DEDUP_REMOVED lines=9> */
.L_x_4131:
        /* <DEDUP_REMOVED lines=19> */
[----:B0-----:R-:W0:Y:S01]  /*0ac0*/  LDC.64 R2, c[0x0][0x418] ;  /* 0x00010600ff027b82 */ /* 0x001e220000000a00 */
[----:B------:R-:W-:Y:S01]  /*0ad0*/  ULDC UR4, c[0x0][0x448] ;  /* 0x0001120000047ab9 */ /* 0x000fe20000000800 */
[----:B------:R-:W1:Y:S01]  /*0ae0*/  S2R R0, SR_TID.X ;  /* 0x0000000000007919 */ /* 0x000e620000002100 */
[----:B------:R-:W-:-:S03]  /*0af0*/  UISETP.NE.AND UP0, UPT, UR4, 0x1, UPT ;  /* 0x000000010400788c */ /* 0x000fc6000bf05270 */
[----:B------:R-:W-:Y:S02]  /*0b00*/  ULDC.64 UR4, c[0x0][0x9e0] ;  /* 0x0002780000047ab9 */ /* 0x000fe40000000a00 */
[----:B------:R-:W2:Y:S01]  /*0b10*/  LDC R22, c[0x0][0x288] ;  /* 0x0000a200ff167b82 */ /* 0x000ea20000000800 */
[----:B------:R-:W-:-:S05]  /*0b20*/  UISETP.GE.AND UP1, UPT, UR5, 0x1, UPT ;  /* 0x000000010500788c */ /* 0x000fca000bf26270 */
[----:B------:R-:W-:Y:S01]  /*0b30*/  @UP0 ULDC UR9, c[0x0][0x44c] ;  /* 0x0001130000090ab9 */ /* 0x000fe20000000800 */
[----:B------:R-:W-:Y:S01]  /*0b40*/  @UP0 ULDC UR11, c[0x0][0x450] ;  /* 0x00011400000b0ab9 */ /* 0x000fe20000000800 */
[----:B------:R-:W3:Y:S01]  /*0b50*/  LDC R16, c[0x0][0x424] ;  /* 0x00010900ff107b82 */ /* 0x000ee20000000800 */
[----:B------:R-:W-:-:S07]  /*0b60*/  PLOP3.LUT P1, PT, PT, PT, UP1, 0x80, 0x0 ;  /* 0x000000000000781c */ /* 0x000fce0003f2f018 */
[----:B------:R-:W4:Y:S01]  /*0b70*/  LDC R5, c[0x0][0x2f0] ;  /* 0x0000bc00ff057b82 */ /* 0x000f220000000800 */
[----:B0-----:R-:W-:-:S04]  /*0b80*/  ISETP.NE.U32.AND P0, PT, R2, RZ, PT ;  /* 0x000000ff0200720c */ /* 0x001fc80003f05070 */
[----:B------:R-:W-:-:S03]  /*0b90*/  ISETP.NE.AND.EX P0, PT, R3, RZ, PT, P0 ;  /* 0x000000ff0300720c */ /* 0x000fc60003f05300 */
[----:B------:R-:W0:Y:S01]  /*0ba0*/  S2UR UR38, SR_CTAID.X ;  /* 0x00000000002679c3 */ /* 0x000e220000002500 */
[----:B--2---:R-:W-:Y:S01]  /*0bb0*/  IADD3 R3, -R22, 0x1, RZ ;  /* 0x0000000116037810 */ /* 0x004fe20007ffe1ff */
[----:B-1----:R-:W-:Y:S01]  /*0bc0*/  VIADD R120, R0, 0xffffff80 ;  /* 0xffffff8000787836 */ /* 0x002fe20000000000 */
[----:B---3--:R-:W-:-:S05]  /*0bd0*/  SEL R16, R16, 0x1, P0 ;  /* 0x0000000110107807 */ /* 0x008fca0000000000 */
[CC--:B----4-:R-:W-:Y:S02]  /*0be0*/  IMAD R3, R16.reuse, R5.reuse, R3 ;  /* 0x0000000510037224 */ /* 0x0d0fe400078e0203 */
[----:B------:R-:W-:-:S03]  /*0bf0*/  IMAD R18, R16, R5, RZ ;  /* 0x0000000510127224 */ /* 0x000fc600078e02ff */
[----:B------:R-:W-:Y:S01]  /*0c00*/  R2UR UR10, R3 ;  /* 0x00000000030a72ca */ /* 0x000fe200000e0000 */
[----:B0-----:R-:W-:-:S04]  /*0c10*/  USHF.L.U32 UR38, UR38, 0x7, URZ ;  /* 0x0000000726267899 */ /* 0x001fc8000800063f */
[----:B------:R-:W-:Y:S02]  /*0c20*/  @UP0 UIADD3 UR8, UR38, 0x7f, URZ ;  /* 0x0000007f26080890 */ /* 0x000fe4000fffe03f */
[----:B------:R-:W-:Y:S02]  /*0c30*/  UIADD3 UR7, UR38, 0x7f, URZ ;  /* 0x0000007f26077890 */ /* 0x000fe4000fffe03f */
[----:B------:R-:W-:-:S04]  /*0c40*/  UIMAD.WIDE.U32 UR8, UR8, UR9, URZ ;  /* 0x00000009080872a5 */ /* 0x000fc8000f8e003f */
[----:B------:R-:W-:-:S04]  /*0c50*/  @UP0 USHF.R.U32.HI UR7, URZ, UR11, UR9 ;  /* 0x0000000b3f070299 */ /* 0x000fc80008011609 */
[----:B------:R-:W-:-:S04]  /*0c60*/  UIADD3 UR7, UR10, UR7, URZ ;  /* 0x000000070a077290 */ /* 0x000fc8000fffe03f */
[----:B------:R-:W-:-:S06]  /*0c70*/  UIADD3 UR4, UR7, UR4, URZ ;  /* 0x0000000407047290 */ /* 0x000fcc000fffe03f */
[----:B------:R-:W-:Y:S01]  /*0c80*/  IMAD.U32 R0, RZ, RZ, UR4 ;  /* 0x00000004ff007e24 */ /* 0x000fe2000f8e00ff */
[----:B------:R-:W-:Y:S06]  /*0c90*/  @!P1 BRA `(.L_x_4133) ;  /* 0x0000000000409947 */ /* 0x000fec0003800000 */
        /* <DEDUP_REMOVED lines=10> */
.L_x_4134:
[----:B------:R-:W-:-:S11]  /*0d40*/  UISETP.NE.AND UP1, UPT, UR5, 0x1, UPT ;  /* 0x000000010500788c */ /* 0x000fd6000bf25270 */
[----:B------:R-:W-:Y:S02]  /*0d50*/  @UP1 ULDC.64 UR10, c[0x0][0x9e8] ;  /* 0x00027a00000a1ab9 */ /* 0x000fe40000000a00 */
[----:B------:R-:W-:-:S04]  /*0d60*/  UIMAD.WIDE.U32 UR8, UR4, UR10, URZ ;  /* 0x0000000a040872a5 */ /* 0x000fc8000f8e003f */
[----:B------:R-:W-:-:S12]  /*0d70*/  @UP1 USHF.R.U32.HI UR4, URZ, UR11, UR9 ;  /* 0x0000000b3f041299 */ /* 0x000fd80008011609 */
.L_x_4135:
[----:B------:R-:W-:-:S06]  /*0d80*/  UIMAD UR4, UR4, UR5, UR5 ;  /* 0x00000005040472a4 */ /* 0x000fcc000f8e0205 */
[----:B------:R-:W-:-:S07]  /*0d90*/  VIMNMX R0, R0, UR4, PT ;  /* 0x0000000400007c48 */ /* 0x000fce000bfe0100 */
.L_x_4133:
[-C--:B------:R-:W-:Y:S01]  /*0da0*/  IMAD R22, R16, R5.reuse, -R22 ;  /* 0x0000000510167224 */ /* 0x080fe200078e0a16 */
[----:B------:R-:W-:Y:S01]  /*0db0*/  @UP0 ULDC UR8, c[0x0][0x44c] ;  /* 0x0001130000080ab9 */ /* 0x000fe20000000800 */
[----:B------:R-:W-:Y:S01]  /*0dc0*/  VIADD R2, R0, 0x5f ;  /* 0x0000005f00027836 */ /* 0x000fe20000000000 */
[----:B------:R-:W-:Y:S01]  /*0dd0*/  UIMAD.WIDE.U32 UR8, UR38, UR8, URZ ;  /* 0x00000008260872a5 */ /* 0x000fe2000f8e003f */
[----:B------:R-:W-:Y:S01]  /*0de0*/  IMAD R0, R16, R5, 0x5f ;  /* 0x0000005f10007424 */ /* 0x000fe200078e0205 */
[----:B------:R-:W-:Y:S01]  /*0df0*/  R2UR UR7, R22 ;  /* 0x00000000160772ca */ /* 0x000fe200000e0000 */
[----:B------:R-:W-:Y:S01]  /*0e00*/  @UP0 ULDC UR10, c[0x0][0x450] ;  /* 0x00011400000a0ab9 */ /* 0x000fe20000000800 */
[----:B------:R-:W-:Y:S01]  /*0e10*/  IMAD.HI R2, R2, 0x2aaaaaab, RZ ;  /* 0x2aaaaaab02027827 */ /* 0x000fe200078e02ff */
[----:B------:R-:W-:Y:S01]  /*0e20*/  UMOV UR4, UR38 ;  /* 0x0000002600047c82 */ /* 0x000fe20008000000 */
[----:B------:R-:W-:Y:S02]  /*0e30*/  @UP0 USHF.R.U32.HI UR4, URZ, UR10, UR9 ;  /* 0x0000000a3f040299 */ /* 0x000fe40008011609 */
[----:B------:R-:W-:Y:S01]  /*0e40*/  IMAD.HI R0, R0, 0x2aaaaaab, RZ ;  /* 0x2aaaaaab00007827 */ /* 0x000fe200078e02ff */
[----:B------:R-:W-:-:S04]  /*0e50*/  SHF.R.U32.HI R5, RZ, 0x1f, R2 ;  /* 0x0000001fff057819 */ /* 0x000fc80000011602 */
[----:B------:R-:W-:Y:S02]  /*0e60*/  SHF.R.U32.HI R3, RZ, 0x1f, R0 ;  /* 0x0000001fff037819 */ /* 0x000fe40000011600 */
[----:B------:R-:W-:Y:S01]  /*0e70*/  UIADD3 UR4, UR7, UR4, URZ ;  /* 0x0000000407047290 */ /* 0x000fe2000fffe03f */
[----:B------:R-:W-:Y:S02]  /*0e80*/  LEA.HI.SX32 R2, R2, R5, 0x1c ;  /* 0x0000000502027211 */ /* 0x000fe400078fe2ff */
[----:B------:R-:W-:Y:S01]  /*0e90*/  ULDC UR7, c[0x0][0x9dc] ;  /* 0x0002770000077ab9 */ /* 0x000fe20000000800 */
[----:B------:R-:W-:Y:S01]  /*0ea0*/  LEA.HI.SX32 R3, R0, R3, 0x1c ;  /* 0x0000000300037211 */ /* 0x000fe200078fe2ff */
[----:B------:R-:W-:-:S03]  /*0eb0*/  UIADD3 UR7, UR4, -UR7, URZ ;  /* 0x8000000704077290 */ /* 0x000fc6000fffe03f */
[----:B------:R-:W-:Y:S01]  /*0ec0*/  VIMNMX R23, R3, R2, PT ;  /* 0x0000000203177248 */ /* 0x000fe20003fe0100 */
[----:B------:R-:W-:Y:S08]  /*0ed0*/  @!P1 BRA `(.L_x_4136) ;  /* 0x0000000000449947 */ /* 0x000ff00003800000 */
        /* <DEDUP_REMOVED lines=10> */
.L_x_4137:
[----:B------:R-:W-:-:S11]  /*0f80*/  UISETP.NE.AND UP0, UPT, UR5, 0x1, UPT ;  /* 0x000000010500788c */ /* 0x000fd6000bf05270 */
[----:B------:R-:W-:Y:S02]  /*0f90*/  @UP0 ULDC.64 UR10, c[0x0][0x9e8] ;  /* 0x00027a00000a0ab9 */ /* 0x000fe40000000a00 */
[----:B------:R-:W-:-:S04]  /*0fa0*/  UIMAD.WIDE.U32 UR8, UR4, UR10, URZ ;  /* 0x0000000a040872a5 */ /* 0x000fc8000f8e003f */
[----:B------:R-:W-:-:S12]  /*0fb0*/  @UP0 USHF.R.U32.HI UR4, URZ, UR11, UR9 ;  /* 0x0000000b3f040299 */ /* 0x000fd80008011609 */
.L_x_4138:
[----:B------:R-:W-:-:S04]  /*0fc0*/  UIMAD UR4, UR4, UR5, URZ ;  /* 0x00000005040472a4 */ /* 0x000fc8000f8e023f */
[----:B------:R-:W-:-:S04]  /*0fd0*/  UISETP.LT.AND UP0, UPT, UR7, UR4, UPT ;  /* 0x000000040700728c */ /* 0x000fc8000bf01270 */
[----:B------:R-:W-:-:S12]  /*0fe0*/  USEL UR7, UR7, UR4, !UP0 ;  /* 0x0000000407077287 */ /* 0x000fd8000c000000 */
.L_x_4136:
[----:B------:R-:W-:Y:S02]  /*0ff0*/  UIMAD.WIDE UR4, UR7, 0x2aaaaaab, URZ ;  /* 0x2aaaaaab070478a5 */ /* 0x000fe4000f8e023f */
[----:B------:R-:W-:Y:S02]  /*1000*/  USHF.R.U32.HI UR11, URZ, 0x10, UR6 ;  /* 0x000000103f0b7899 */ /* 0x000fe40008011606 */
[----:B------:R-:W-:Y:S02]  /*1010*/  USHF.R.U32.HI UR4, URZ, 0x1f, UR5 ;  /* 0x0000001f3f047899 */ /* 0x000fe40008011605 */
[----:B------:R-:W-:Y:S02]  /*1020*/  ULOP3.LUT UR7, UR6, 0xffff, URZ, 0xc0, !UPT ;  /* 0x0000ffff06077892 */ /* 0x000fe4000f8ec03f */
[----:B------:R-:W-:-:S04]  /*1030*/  ULEA.HI.SX32 UR4, UR5, UR4, 0x1c ;  /* 0x0000000405047291 */ /* 0x000fc8000f8fe23f */
[----:B------:R-:W-:-:S04]  /*1040*/  UISETP.LT.AND UP0, UPT, URZ, UR4, UPT ;  /* 0x000000043f00728c */ /* 0x000fc8000bf01270 */
[----:B------:R-:W-:Y:S02]  /*1050*/  USEL UR10, URZ, UR4, !UP0 ;  /* 0x000000043f0a7287 */ /* 0x000fe4000c000000 */
[----:B------:R-:W-:Y:S01]  /*1060*/  UISETP.NE.AND UP0, UPT, UR11, URZ, UPT ;  /* 0x0000003f0b00728c */ /* 0x000fe2000bf05270 */
[----:B------:R-:W-:-:S03]  /*1070*/  UMOV UR4, URZ ;  /* 0x0000003f00047c82 */ /* 0x000fc60008000000 */
[----:B------:R-:W-:-:S07]  /*1080*/  ISETP.GT.AND P0, PT, R23, UR10, PT ;  /* 0x0000000a17007c0c */ /* 0x000fce000bf04270 */
[----:B------:R-:W-:-:S06]  /*1090*/  @!UP0 ULDC UR11, c[0x0][0x9f0] ;  /* 0x00027c00000b8ab9 */ /* 0x000fcc0000000800 */
[----:B------:R-:W-:Y:S05]  /*10a0*/  @!P0 BRA `(.L_x_4139) ;  /* 0x00000000008c8947 */ /* 0x000fea0003800000 */
[----:B------:R-:W-:Y:S01]  /*10b0*/  IMAD.U32 R4, RZ, RZ, UR11 ;  /* 0x0000000bff047e24 */ /* 0x000fe2000f8e00ff */
[----:B------:R-:W-:-:S04]  /*10c0*/  UMOV UR4, URZ ;  /* 0x0000003f00047c82 */ /* 0x000fc80008000000 */
[----:B------:R-:W-:-:S04]  /*10d0*/  IABS R0, R4 ;  /* 0x0000000400007213 */ /* 0x000fc80000000000 */
[----:B------:R-:W-:Y:S02]  /*10e0*/  R2UR UR12, R0 ;  /* 0x00000000000c72ca */ /* 0x000fe400000e0000 */
[----:B------:R-:W-:Y:S02]  /*10f0*/  IADD3 R0, R4, -0x1, R23 ;  /* 0xffffffff04007810 */ /* 0x000fe40007ffe017 */
[----:B------:R-:W-:Y:S02]  /*1100*/  IABS R4, R4 ;  /* 0x0000000400047213 */ /* 0x000fe40000000000 */
[----:B------:R-:W-:-:S03]  /*1110*/  R2UR UR6, R0 ;  /* 0x00000000000672ca */ /* 0x000fc600000e0000 */
[----:B------:R-:W-:-:S04]  /*1120*/  IMAD.MOV R4, RZ, RZ, -R4 ;  /* 0x000000ffff047224 */ /* 0x000fc800078e0a04 */
[----:B------:R-:W0:Y:S06]  /*1130*/  I2F.RP R2, UR12 ;  /* 0x0000000c00027d06 */ /* 0x000e2c0008209400 */
[----:B------:R-:W-:-:S06]  /*1140*/  UIADD3 UR6, -UR10, UR6, URZ ;  /* 0x000000060a067290 */ /* 0x000fcc000fffe13f */
[----:B------:R-:W-:Y:S01]  /*1150*/  IMAD.U32 R0, RZ, RZ, UR6 ;  /* 0x00000006ff007e24 */ /* 0x000fe2000f8e00ff */
[----:B------:R-:W-:Y:S01]  /*1160*/  ULOP3.LUT UR6, UR6, UR11, URZ, 0x3c, !UPT ;  /* 0x0000000b06067292 */ /* 0x000fe2000f8e3c3f */
[----:B0-----:R-:W0:Y:S03]  /*1170*/  MUFU.RCP R2, R2 ;  /* 0x0000000200027308 */ /* 0x001e260000001000 */
[----:B------:R-:W-:-:S04]  /*1180*/  IABS R0, R0 ;  /* 0x0000000000007213 */ /* 0x000fc80000000000 */
[----:B------:R-:W-:Y:S01]  /*1190*/  R2UR UR9, R0 ;  /* 0x00000000000972ca */ /* 0x000fe200000e0000 */
[----:B------:R-:W-:Y:S02]  /*11a0*/  IMAD.MOV.U32 R0, RZ, RZ, R4 ;  /* 0x000000ffff007224 */ /* 0x000fe400078e0004 */
[----:B0-----:R-:W-:-:S06]  /*11b0*/  VIADD R3, R2, 0xffffffe ;  /* 0x0ffffffe02037836 */ /* 0x001fcc0000000000 */
        /* <DEDUP_REMOVED lines=18> */
.L_x_4139:
[----:B------:R-:W-:Y:S02]  /*12e0*/  UIMAD UR5, UR7, UR4, UR10 ;  /* 0x00000004070572a4 */ /* 0x000fe4000f8e020a */
[----:B------:R-:W-:Y:S01]  /*12f0*/  IMAD.U32 R2, RZ, RZ, UR4 ;  /* 0x00000004ff027e24 */ /* 0x000fe2000f8e00ff */
[----:B------:R-:W-:Y:S01]  /*1300*/  PLOP3.LUT P0, PT, PT, PT, PT, 0x80, 0x0 ;  /* 0x000000000000781c */ /* 0x000fe20003f0f070 */
[----:B------:R-:W-:Y:S01]  /*1310*/  IMAD.MOV.U32 R0, RZ, RZ, RZ ;  /* 0x000000ffff007224 */ /* 0x000fe200078e00ff */
[----:B------:R-:W-:Y:S02]  /*1320*/  CS2R R118, SRZ ;  /* 0x0000000000767805 */ /* 0x000fe4000001ff00 */
[----:B------:R-:W-:Y:S02]  /*1330*/  CS2R R116, SRZ ;  /* 0x0000000000747805 */ /* 0x000fe4000001ff00 */
[----:B------:R-:W-:Y:S01]  /*1340*/  VIADDMNMX R23, R2, UR5, R23, PT ;  /* 0x0000000502177c46 */ /* 0x000fe2000b800117 */
[----:B------:R-:W-:Y:S01]  /*1350*/  IMAD.U32 R17, RZ, RZ, UR5 ;  /* 0x00000005ff117e24 */ /* 0x000fe2000f8e00ff */
[----:B------:R-:W-:Y:S01]  /*1360*/  CS2R R114, SRZ ;  /* 0x0000000000727805 */ /* 0x000fe2000001ff00 */
[----:B------:R-:W-:Y:S01]  /*1370*/  IMAD.MOV.U32 R2, RZ, RZ, RZ ;  /* 0x000000ffff027224 */ /* 0x000fe200078e00ff */
        /* <DEDUP_REMOVED lines=54> */
[----:B------:R-:W-:-:S04]  /*16e0*/  UIADD3 UR6, UR58, 0x12400, URZ ;  /* 0x000124003a067890 */ /* 0x000fc8000fffe03f */
        /* <DEDUP_REMOVED lines=26> */
.L_x_4141:
[----:B------:R-:W-:-:S04]  /*1890*/  SHF.L.U32 R0, RZ, 0x1f, RZ ;  /* 0x0000001fff007819 */ /* 0x000fc800000006ff */
[----:B------:R-:W0:Y:S02]  /*18a0*/  SYNCS.PHASECHK.TRANS64.TRYWAIT P0, [UR58+0x30800], R0 ;  /* 0x03080000ff0075a7 */ /* 0x000e24000800017a */
[----:B0-----:R-:W-:Y:S05]  /*18b0*/  @!P0 BRA `(.L_x_4142) ;  /* 0x0000013c00888947 */ /* 0x001fea0003800000 */
.L_x_4309:
[----:B------:R-:W2:Y:S02]  /*18c0*/  LDL R2, [R1+0x8] ;  /* 0x0000080001027983 */ /* 0x000ea40000100800 */
[----:B--2---:R-:W-:-:S13]  /*18d0*/  R2UR UR4, R2 ;  /* 0x00000000020472ca */ /* 0x004fda00000e0000 */
[----:B------:R-:W-:-:S06]  /*18e0*/  ULOP3.LUT UR4, UR4, 0x1, URZ, 0xfc, !UPT ;  /* 0x0000000104047892 */ /* 0x000fcc000f8efc3f */
[----:B------:R-:W-:-:S05]  /*18f0*/  IMAD.U32 R2, RZ, RZ, UR4 ;  /* 0x00000004ff027e24 */ /* 0x000fca000f8e00ff */
[----:B------:R-:W-:-:S13]  /*1900*/  ISETP.NE.AND P0, PT, R2, 0x3, PT ;  /* 0x000000030200780c */ /* 0x000fda0003f05270 */
[----:B------:R-:W-:Y:S05]  /*1910*/  @!P0 BRA `(.L_x_4143) ;  /* 0x0000000000048947 */ /* 0x000fea0003800000 */
[----:B------:R-:W-:Y:S01]  /*1920*/  BPT.TRAP 0x1 ;  /* 0x000000040000795c */ /* 0x000fe20000300000 */
.L_x_4143:
[----:B------:R1:W2:Y:S01]  /*1930*/  SYNCS.PHASECHK.TRANS64.TRYWAIT P2, [UR58+0x30830], R0 ;  /* 0x03083000ff0075a7 */ /* 0x0002a2000804017a */
[----:B------:R-:W-:Y:S05]  /*1940*/  @!P0 BRA `(.L_x_4144) ;  /* 0x0000000000048947 */ /* 0x000fea0003800000 */
[----:B------:R-:W-:Y:S01]  /*1950*/  BPT.TRAP 0x1 ;  /* 0x000000040000795c */ /* 0x000fe20000300000 */
.L_x_4144:
[----:B------:R-:W3:Y:S01]  /*1960*/  S2R R2, SR_TID.X ;  /* 0x0000000000027919 */ /* 0x000ee20000002100 */
[----:B------:R-:W-:-:S05]  /*1970*/  IMAD.U32 R6, RZ, RZ, UR36 ;  /* 0x00000024ff067e24 */ /* 0x000fca000f8e00ff */
[----:B------:R-:W-:Y:S02]  /*1980*/  LOP3.LUT R6, R6, 0x10000, RZ, 0xfc, !PT ;  /* 0x0001000006067812 */ /* 0x000fe400078efcff */
[----:B---3--:R-:W-:-:S04]  /*1990*/  LOP3.LUT R2, R2, 0x7f, RZ, 0xc0, !PT ;  /* 0x0000007f02027812 */ /* 0x008fc800078ec0ff */
[----:B------:R-:W-:Y:S01]  /*19a0*/  ISETP.NE.AND P1, PT, R2, RZ, PT ;  /* 0x000000ff0200720c */ /* 0x000fe20003f25270 */
[----:B--2---:R-:W-:-:S12]  /*19b0*/  @P2 BRA `(.L_x_4145) ;  /* 0x0000000000082947 */ /* 0x004fd80003800000 */
[----:B------:R-:W2:Y:S02]  /*19c0*/  SYNCS.PHASECHK.TRANS64.TRYWAIT P2, [UR58+0x30830], R0 ;  /* 0x03083000ff0075a7 */ /* 0x000ea4000804017a */
[----:B--2---:R-:W-:Y:S05]  /*19d0*/  @!P2 BRA `(.L_x_4146) ;  /* 0x0000013c0058a947 */ /* 0x004fea0003800000 */
.L_x_4145:
[----:B------:R-:W-:Y:S05]  /*19e0*/  WARPSYNC.ALL ;  /* 0x0000000000007948 */ /* 0x000fea0003800000 */
[----:B------:R-:W-:Y:S01]  /*19f0*/  IMAD.MOV.U32 R7, RZ, RZ, 0x40000040 ;  /* 0x40000040ff077424 */ /* 0x000fe200078e00ff */
[----:B------:R-:W-:Y:S01]  /*1a00*/  UIADD3 UR4, UR58, 0x1e400, URZ ;  /* 0x0001e4003a047890 */ /* 0x000fe2000fffe03f */
[----:B------:R-:W-:Y:S01]  /*1a10*/  R2UR UR8, R6 ;  /* 0x00000000060872ca */ /* 0x000fe200000e0000 */
[----:B------:R-:W-:Y:S02]  /*1a20*/  WARPGROUP.ARRIVE ;  /* 0x00000000000079c5 */ /* 0x000fe40000000000 */
[----:B------:R-:W-:Y:S01]  /*1a30*/  R2UR UR9, R7 ;  /* 0x00000000070972ca */ /* 0x000fe200000e0000 */
[----:B------:R-:W-:Y:S01]  /*1a40*/  USHF.R.U32.HI UR4, URZ, 0x4, UR4 ;  /* 0x000000043f047899 */ /* 0x000fe20008011604 */
[----:B------:R-:W-:Y:S01]  /*1a50*/  LOP3.LUT R9, R72, 0xffffff80, RZ, 0xc0, !PT ;  /* 0xffffff8048097812 */ /* 0x000fe200078ec0ff */
[----:B------:R-:W-:Y:S01]  /*1a60*/  UMOV UR11, 0x40000040 ;  /* 0x40000040000b7882 */ /* 0x000fe20000000000 */
[----:B------:R-:W-:Y:S01]  /*1a70*/  UMOV UR7, 0x40000040 ;  /* 0x4000004000077882 */ /* 0x000fe20000000000 */
[----:B------:R-:W-:Y:S01]  /*1a80*/  ULOP3.LUT UR4, UR4, 0x3fff, URZ, 0xc0, !UPT ;  /* 0x00003fff04047892 */ /* 0x000fe2000f8ec03f */
[----:B------:R-:W-:Y:S01]  /*1a90*/  LEA.HI R73, R73, R120, RZ, 0x2 ;  /* 0x0000007849497211 */ /* 0x000fe200078f10ff */
[----:B------:R-:W-:Y:S01]  /*1aa0*/  UMOV UR13, 0x40000040 ;  /* 0x40000040000d7882 */ /* 0x000fe20000000000 */
[----:B------:R-:W-:Y:S01]  /*1ab0*/  UMOV UR15, 0x40000040 ;  /* 0x40000040000f7882 */ /* 0x000fe20000000000 */
[----:B------:R-:W-:Y:S01]  /*1ac0*/  ULOP3.LUT UR60, UR4, 0x10000, URZ, 0xfc, !UPT ;  /* 0x00010000043c7892 */ /* 0x000fe2000f8efc3f */
[----:B------:R-:W-:Y:S01]  /*1ad0*/  IMAD.IADD R10, R120, 0x1, -R9 ;  /* 0x00000001780a7824 */ /* 0x000fe200078e0a09 */
[----:B------:R-:W-:Y:S01]  /*1ae0*/  UMOV UR17, 0x40000040 ;  /* 0x4000004000117882 */ /* 0x000fe20000000000 */
[----:B------:R-:W-:Y:S01]  /*1af0*/  UMOV UR19, 0x40000040 ;  /* 0x4000004000137882 */ /* 0x000fe20000000000 */
[----:B------:R-:W-:Y:S01]  /*1b00*/  UIADD3 UR6, UR60, 0x2, URZ ;  /* 0x000000023c067890 */ /* 0x000fe2000fffe03f */
[----:B------:R-:W-:Y:S01]  /*1b10*/  LOP3.LUT R73, R73, 0xfffffffc, RZ, 0xc0, !PT ;  /* 0xfffffffc49497812 */ /* 0x000fe200078ec0ff */
[----:B------:R-:W-:Y:S01]  /*1b20*/  UIADD3 UR14, UR60, 0x4, URZ ;  /* 0x000000043c0e7890 */ /* 0x000fe2000fffe03f */
[----:B------:R-:W-:Y:S01]  /*1b30*/  SHF.R.S32.HI R9, RZ, 0x1f, R10 ;  /* 0x0000001fff097819 */ /* 0x000fe2000001140a */
[----:B------:R-:W-:Y:S01]  /*1b40*/  UMOV UR10, UR60 ;  /* 0x0000003c000a7c82 */ /* 0x000fe20008000000 */
[----:B------:R-:W-:Y:S01]  /*1b50*/  UIADD3 UR18, UR60, 0x6, URZ ;  /* 0x000000063c127890 */ /* 0x000fe2000fffe03f */
[----:B------:R-:W-:Y:S01]  /*1b60*/  HGMMA.64x96x16.F32.BF16 R24, gdesc[UR8], RZ, !UPT, gsb0 ;  /* 0x01600000081879f0 */ /* 0x000fe2000c0018ff */
[----:B------:R-:W-:Y:S01]  /*1b70*/  R2UR UR10, R6 ;  /* 0x00000000060a72ca */ /* 0x000fe200000e0000 */
[----:B------:R-:W-:Y:S01]  /*1b80*/  UMOV UR9, 0x40000040 ;  /* 0x4000004000097882 */ /* 0x000fe20000000000 */
[----:B------:R-:W-:Y:S01]  /*1b90*/  UIADD3 UR22, UR60, 0x300, URZ ;  /* 0x000003003c167890 */ /* 0x000fe2000fffe03f */
[CC--:B------:R-:W-:Y:S01]  /*1ba0*/  LEA.HI R11, R9.reuse, R10.reuse, RZ, 0x2 ;  /* 0x0000000a090b7211 */ /* 0x0c0fe200078f10ff */
[----:B------:R-:W-:Y:S01]  /*1bb0*/  UMOV UR5, UR9 ;  /* 0x0000000900057c82 */ /* 0x000fe20008000000 */
[----:B------:R-:W-:Y:S01]  /*1bc0*/  UMOV UR21, 0x40000040 ;  /* 0x4000004000157882 */ /* 0x000fe20000000000 */
[----:B------:R-:W-:Y:S01]  /*1bd0*/  UMOV UR23, 0x40000040 ;  /* 0x4000004000177882 */ /* 0x000fe20000000000 */
[----:B------:R-:W-:Y:S01]  /*1be0*/  UIADD3 UR26, UR60, 0x302, URZ ;  /* 0x000003023c1a7890 */ /* 0x000fe2000fffe03f */
[----:B------:R-:W-:Y:S01]  /*1bf0*/  LEA.HI R13, R9, R10, RZ, 0x5 ;  /* 0x0000000a090d7211 */ /* 0x000fe200078f28ff */
[----:B------:R-:W-:Y:S01]  /*1c00*/  UMOV UR25, 0x40000040 ;  /* 0x4000004000197882 */ /* 0x000fe20000000000 */
[----:B------:R-:W-:Y:S01]  /*1c10*/  UMOV UR27, 0x40000040 ;  /* 0x40000040001b7882 */ /* 0x000fe20000000000 */
[----:B------:R-:W-:Y:S01]  /*1c20*/  UIADD3 UR30, UR60, 0x304, URZ ;  /* 0x000003043c1e7890 */ /* 0x000fe2000fffe03f */
[--C-:B------:R-:W-:Y:S01]  /*1c30*/  SHF.R.S32.HI R9, RZ, 0x2, R11.reuse ;  /* 0x00000002ff097819 */ /* 0x100fe2000001140b */
[----:B------:R-:W-:Y:S01]  /*1c40*/  UIADD3 UR8, UR10, 0x2, URZ ;  /* 0x000000020a087890 */ /* 0x000fe2000fffe03f */
[----:B------:R-:W-:Y:S01]  /*1c50*/  SHF.R.S32.HI R20, RZ, 0x1f, R11 ;  /* 0x0000001fff147819 */ /* 0x000fe2000001140b */
[----:B------:R-:W-:Y:S01]  /*1c60*/  UIADD3 UR12, UR10, 0x4, URZ ;  /* 0x000000040a0c7890 */ /* 0x000fe2000fffe03f */
[----:B------:R-:W-:Y:S01]  /*1c70*/  IMAD.IADD R73, R120, 0x1, -R73 ;  /* 0x0000000178497824 */ /* 0x000fe200078e0a49 */
[----:B------:R-:W-:Y:S01]  /*1c80*/  UIADD3 UR16, UR10, 0x6, URZ ;  /* 0x000000060a107890 */ /* 0x000fe2000fffe03f */
[----:B------:R-:W-:Y:S01]  /*1c90*/  SHF.R.S32.HI R13, RZ, 0x5, R13 ;  /* 0x00000005ff0d7819 */ /* 0x000fe2000001140d */
[----:B------:R-:W-:Y:S01]  /*1ca0*/  UIADD3 UR20, UR10, 0x400, URZ ;  /* 0x000004000a147890 */ /* 0x000fe2000fffe03f */
[----:B------:R-:W-:Y:S01]  /*1cb0*/  LEA.HI R20, R20, R9, RZ, 0x3 ;  /* 0x0000000914147211 */ /* 0x000fe200078f18ff */
[----:B------:R-:W-:Y:S01]  /*1cc0*/  UMOV UR4, UR8 ;  /* 0x0000000800047c82 */ /* 0x000fe20008000000 */
[----:B------:R-:W-:Y:S01]  /*1cd0*/  UIADD3 UR24, UR10, 0x402, URZ ;  /* 0x000004020a187890 */ /* 0x000fe2000fffe03f */
[----:B------:R-:W-:Y:S01]  /*1ce0*/  LEA.HI R15, R74, R74, RZ, 0x1 ;  /* 0x0000004a4a0f7211 */ /* 0x000fe200078f08ff */
[----:B------:R-:W-:Y:S01]  /*1cf0*/  UIADD3 UR28, UR10, 0x404, URZ ;  /* 0x000004040a1c7890 */ /* 0x000fe2000fffe03f */
[----:B------:R-:W-:Y:S01]  /*1d00*/  LEA R13, R13, UR38, 0x4 ;  /* 0x000000260d0d7c11 */ /* 0x000fe2000f8e20ff */
[----:B------:R-:W-:Y:S01]  /*1d10*/  UMOV UR29, 0x40000040 ;  /* 0x40000040001d7882 */ /* 0x000fe20000000000 */
[----:B------:R-:W-:Y:S01]  /*1d20*/  UMOV UR31, 0x40000040 ;  /* 0x40000040001f7882 */ /* 0x000fe20000000000 */
[----:B------:R-:W-:Y:S01]  /*1d30*/  UIADD3 UR32, UR10, 0x406, URZ ;  /* 0x000004060a207890 */ /* 0x000fe2000fffe03f */
[----:B------:R-:W-:Y:S01]  /*1d40*/  LOP3.LUT R20, R20, 0xfffffff8, RZ, 0xc0, !PT ;  /* 0xfffffff814147812 */ /* 0x000fe200078ec0ff */
[----:B------:R-:W-:Y:S01]  /*1d50*/  UIADD3 UR34, UR60, 0x306, URZ ;  /* 0x000003063c227890 */ /* 0x000fe2000fffe03f */
[----:B------:R-:W-:Y:S01]  /*1d60*/  LOP3.LUT R15, R15, 0x3fffffe, RZ, 0xc0, !PT ;  /* 0x03fffffe0f0f7812 */ /* 0x000fe200078ec0ff */
[----:B------:R-:W-:Y:S01]  /*1d70*/  UMOV UR33, 0x40000040 ;  /* 0x4000004000217882 */ /* 0x000fe20000000000 */
[----:B------:R-:W-:Y:S01]  /*1d80*/  UMOV UR35, 0x40000040 ;  /* 0x4000004000237882 */ /* 0x000fe20000000000 */
[----:B------:R-:W-:Y:S01]  /*1d90*/  UIADD3 UR36, UR10, 0x800, URZ ;  /* 0x000008000a247890 */ /* 0x000fe2000fffe03f */
[----:B------:R-:W-:Y:S01]  /*1da0*/  LEA.HI R21, R73, R73, RZ, 0x1 ;  /* 0x0000004949157211 */ /* 0x000fe200078f08ff */
[----:B------:R-:W-:Y:S01]  /*1db0*/  UMOV UR37, 0x40000040 ;  /* 0x4000004000257882 */ /* 0x000fe20000000000 */
[----:B------:R-:W-:Y:S01]  /*1dc0*/  UIADD3 UR40, UR10, 0x802, URZ ;  /* 0x000008020a287890 */ /* 0x000fe2000fffe03f */
[----:B------:R-:W-:Y:S01]  /*1dd0*/  IMAD.IADD R15, R74, 0x1, -R15 ;  /* 0x000000014a0f7824 */ /* 0x000fe200078e0a0f */
[----:B------:R-:W-:Y:S01]  /*1de0*/  UMOV UR41, 0x40000040 ;  /* 0x4000004000297882 */ /* 0x000fe20000000000 */
[----:B------:R-:W-:Y:S01]  /*1df0*/  UIADD3 UR44, UR10, 0x804, URZ ;  /* 0x000008040a2c7890 */ /* 0x000fe2000fffe03f */
[----:B------:R-:W-:Y:S01]  /*1e00*/  UMOV UR45, 0x40000040 ;  /* 0x40000040002d7882 */ /* 0x000fe20000000000 */
[----:B------:R-:W-:Y:S01]  /*1e10*/  UIADD3 UR48, UR10, 0x806, URZ ;  /* 0x000008060a307890 */ /* 0x000fe2000fffe03f */
[----:B------:R-:W-:-:S02]  /*1e20*/  UMOV UR49, 0x40000040 ;  /* 0x4000004000317882 */ /* 0x000fc40000000000 */
[----:B------:R-:W-:Y:S01]  /*1e30*/  ULDC UR10, c[0x0][0x288] ;  /* 0x0000a200000a7ab9 */ /* 0x000fe20000000800 */
[----:B------:R-:W-:Y:S02]  /*1e40*/  WARPGROUP.DEPBAR.LE gsb0, 0x0 ;  /* 0x00008000000079c5 */ /* 0x000fe40000010000 */
[----:B------:R-:W-:-:S06]  /*1e50*/  WARPGROUP.ARRIVE ;  /* 0x00000000000079c5 */ /* 0x000fcc0000000000 */
[----:B------:R-:W-:Y:S01]  /*1e60*/  HGMMA.64x96x16.F32.BF16 R24, gdesc[UR4], R24, gsb0 ;  /* 0x01600000041879f0 */ /* 0x000fe20008001818 */
[----:B------:R-:W-:Y:S01]  /*1e70*/  UIADD3 UR6, UR60, 0x600, URZ ;  /* 0x000006003c067890 */ /* 0x000fe2000fffe03f */
[----:B------:R-:W-:Y:S01]  /*1e80*/  UMOV UR4, UR36 ;  /* 0x0000002400047c82 */ /* 0x000fe20008000000 */
[----:B------:R-:W-:Y:S01]  /*1e90*/  UMOV UR5, UR37 ;  /* 0x0000002500057c82 */ /* 0x000fe20008000000 */
[----:B------:R-:W-:Y:S01]  /*1ea0*/  UMOV UR7, 0x40000040 ;  /* 0x4000004000077882 */ /* 0x000fe20000000000 */
[----:B------:R-:W-:Y:S02]  /*1eb0*/  WARPGROUP.DEPBAR.LE gsb0, 0x0 ;  /* 0x00008000000079c5 */ /* 0x000fe40000010000 */
[----:B------:R-:W-:-:S06]  /*1ec0*/  WARPGROUP.ARRIVE ;  /* 0x00000000000079c5 */ /* 0x000fcc0000000000 */
[----:B------:R-:W-:Y:S03]  /*1ed0*/  HGMMA.64x96x16.F32.BF16 R24, gdesc[UR12], R24, gsb0 ;  /* 0x016000000c1879f0 */ /* 0x000fe60008001818 */
        /* <DEDUP_REMOVED lines=39> */
[----:B------:R-:W-:Y:S01]  /*2150*/  ULDC UR5, c[0x0][0x448] ;  /* 0x0001120000057ab9 */ /* 0x000fe20000000800 */
[----:B------:R-:W-:Y:S01]  /*2160*/  ULDC UR4, c[0x0][0x9d8] ;  /* 0x0002760000047ab9 */ /* 0x000fe20000000800 */
[----:B------:R-:W-:Y:S01]  /*2170*/  UISETP.NE.AND UP0, UPT, UR5, 0x1, UPT ;  /* 0x000000010500788c */ /* 0x000fe2000bf05270 */
[----:B------:R-:W-:Y:S02]  /*2180*/  ULDC UR6, c[0x0][0x9dc] ;  /* 0x0002770000067ab9 */ /* 0x000fe40000000800 */
[----:B------:R-:W-:-:S03]  /*2190*/  ULOP3.LUT UR39, URZ, UR6, URZ, 0x33, !UPT ;  /* 0x000000063f277292 */ /* 0x000fc6000f8e333f */
[----:B------:R-:W-:Y:S02]  /*21a0*/  PLOP3.LUT P2, PT, PT, PT, UP0, 0x80, 0x0 ;  /* 0x000000000000781c */ /* 0x000fe40003f4f008 */
[----:B------:R-:W-:-:S03]  /*21b0*/  PLOP3.LUT P3, PT, PT, PT, UP0, 0x80, 0x0 ;  /* 0x000000000000781c */ /* 0x000fc60003f6f008 */
[----:B------:R-:W-:Y:S01]  /*21c0*/  @UP0 ULDC UR5, c[0x0][0x44c] ;  /* 0x0001130000050ab9 */ /* 0x000fe20000000800 */
[----:B------:R-:W-:Y:S02]  /*21d0*/  WARPGROUP.DEPBAR.LE gsb0, 0x0 ;  /* 0x00008000000079c5 */ /* 0x000fe40000010000 */
[----:B------:R-:W-:Y:S01]  /*21e0*/  FMUL.FTZ R4, R24, UR4 ;  /* 0x0000000418047c20 */ /* 0x000fe20008410000 */
[----:B------:R-:W-:Y:S01]  /*21f0*/  IADD3 R24, R13, R9, -R20 ;  /* 0x000000090d187210 */ /* 0x000fe20007ffe814 */
[----:B------:R-:W-:Y:S01]  /*2200*/  FMUL.FTZ R2, R63, UR4 ;  /* 0x000000043f027c20 */ /* 0x000fe20008410000 */
[----:B------:R-:W-:Y:S01]  /*2210*/  LOP3.LUT R20, R21, 0x1ffffffe, RZ, 0xc0, !PT ;  /* 0x1ffffffe15147812 */ /* 0x000fe200078ec0ff */
[----:B------:R-:W-:Y:S02]  /*2220*/  IMAD.U32 R21, RZ, RZ, UR58 ;  /* 0x0000003aff157e24 */ /* 0x000fe4000f8e00ff */
[----:B------:R-:W-:Y:S01]  /*2230*/  FMUL.FTZ R25, R25, UR4 ;  /* 0x0000000419197c20 */ /* 0x000fe20008410000 */
[----:B------:R-:W-:-:S02]  /*2240*/  IMAD R24, R15, 0x40, R24 ;  /* 0x000000400f187824 */ /* 0x000fc400078e0218 */
[----:B01----:R-:W-:Y:S01]  /*2250*/  FMUL.FTZ R0, R26, UR4 ;  /* 0x000000041a007c20 */ /* 0x003fe20008410000 */
[----:B------:R-:W-:Y:S02]  /*2260*/  IMAD.IADD R9, R73, 0x1, -R20 ;  /* 0x0000000149097824 */ /* 0x000fe400078e0a14 */
[----:B------:R-:W-:Y:S01]  /*2270*/  FMUL.FTZ R3, R27, UR4 ;  /* 0x000000041b037c20 */ /* 0x000fe20008410000 */
[----:B------:R-:W-:Y:S01]  /*2280*/  FMUL.FTZ R28, R28, UR4 ;  /* 0x000000041c1c7c20 */ /* 0x000fe20008410000 */
[----:B------:R-:W-:Y:S01]  /*2290*/  FMUL.FTZ R29, R29, UR4 ;  /* 0x000000041d1d7c20 */ /* 0x000fe20008410000 */
[----:B------:R-:W-:Y:S02]  /*22a0*/  IMAD R9, R9, 0x8, R24 ;  /* 0x0000000809097824 */ /* 0x000fe400078e0218 */
[----:B------:R-:W-:Y:S01]  /*22b0*/  FMUL.FTZ R5, R30, UR4 ;  /* 0x000000041e057c20 */ /* 0x000fe20008410000 */
[----:B------:R-:W-:Y:S01]  /*22c0*/  FMUL.FTZ R8, R31, UR4 ;  /* 0x000000041f087c20 */ /* 0x000fe20008410000 */
[----:B------:R-:W-:Y:S01]  /*22d0*/  FMUL.FTZ R32, R32, UR4 ;  /* 0x0000000420207c20 */ /* 0x000fe20008410000 */
[----:B------:R-:W-:Y:S01]  /*22e0*/  @P2 IMAD.HI.U32 R15, R9, UR5, RZ ;  /* 0x00000005090f2c27 */ /* 0x000fe2000f8e00ff */
[----:B------:R-:W-:-:S03]  /*22f0*/  @UP0 ULDC UR5, c[0x0][0x450] ;  /* 0x0001140000050ab9 */ /* 0x000fc60000000800 */
[----:B------:R-:W-:Y:S01]  /*2300*/  FMUL.FTZ R33, R33, UR4 ;  /* 0x0000000421217c20 */ /* 0x000fe20008410000 */
[----:B------:R-:W-:Y:S01]  /*2310*/  FMUL.FTZ R12, R34, UR4 ;  /* 0x00000004220c7c20 */ /* 0x000fe20008410000 */
[----:B------:R-:W-:Y:S01]  /*2320*/  IMAD.MOV.U32 R20, RZ, RZ, R9 ;  /* 0x000000ffff147224 */ /* 0x000fe200078e0009 */
[----:B------:R-:W-:Y:S01]  /*2330*/  @P3 SHF.R.U32.HI R20, RZ, UR5, R15 ;  /* 0x00000005ff143c19 */ /* 0x000fe2000801160f */
        /* <DEDUP_REMOVED lines=33> */
[----:B------:R-:W-:Y:S01]  /*2550*/  LOP3.LUT R15, R11, 0x7ffffffc, RZ, 0xc0, !PT ;  /* 0x7ffffffc0b0f7812 */ /* 0x000fe200078ec0ff */
[----:B------:R-:W-:Y:S01]  /*2560*/  FMUL.FTZ R69, R69, UR4 ;  /* 0x0000000445457c20 */ /* 0x000fe20008410000 */
[----:B------:R-:W0:Y:S01]  /*2570*/  SHFL.IDX PT, R63, R20, RZ, 0x1c1f ;  /* 0x001c1fff143f7589 */ /* 0x000e2200000e0000 */
[----:B------:R-:W-:Y:S01]  /*2580*/  FMUL.FTZ R70, R70, UR4 ;  /* 0x0000000446467c20 */ /* 0x000fe20008410000 */
[----:B------:R-:W-:Y:S01]  /*2590*/  FMUL.FTZ R71, R71, UR4 ;  /* 0x0000000447477c20 */ /* 0x000fe20008410000 */
[----:B------:R-:W-:Y:S01]  /*25a0*/  @!P1 VIADD R11, R21, 0x30840 ;  /* 0x00030840150b9836 */ /* 0x000fe20000000000 */
[----:B------:R-:W-:Y:S01]  /*25b0*/  ULDC.64 UR4, c[0x0][0x9e0] ;  /* 0x0002780000047ab9 */ /* 0x000fe20000000a00 */
[----:B------:R-:W-:Y:S01]  /*25c0*/  IMAD.MOV.U32 R24, RZ, RZ, -0x60 ;  /* 0xffffffa0ff187424 */ /* 0x000fe200078e00ff */
[----:B------:R-:W-:Y:S01]  /*25d0*/  UISETP.GE.AND UP1, UPT, UR5, 0x1, UPT ;  /* 0x000000010500788c */ /* 0x000fe2000bf26270 */
[----:B------:R-:W-:Y:S01]  /*25e0*/  IMAD.IADD R10, R10, 0x1, -R15 ;  /* 0x000000010a0a7824 */ /* 0x000fe200078e0a0f */
[----:B------:R-:W-:Y:S01]  /*25f0*/  @!P1 PRMT R11, RZ, 0x654, R11 ;  /* 0x00000654ff0b9816 */ /* 0x000fe2000000000b */
[----:B------:R-:W-:Y:S01]  /*2600*/  IMAD R21, R23, R24, 0x61 ;  /* 0x0000006117157424 */ /* 0x000fe200078e0218 */
[----:B------:R1:W2:Y:S02]  /*2610*/  MUFU.TANH R75, R25 ;  /* 0x00000019004b7308 */ /* 0x0002a40000002400 */
[----:B------:R-:W-:Y:S01]  /*2620*/  PLOP3.LUT P2, PT, PT, PT, UP1, 0x40, 0x0 ;  /* 0x000000000000781c */ /* 0x000fe20003f4e818 */
[----:B------:R3:W-:Y:S05]  /*2630*/  @!P1 SYNCS.ARRIVE.TRANS64.RED.A1T0 RZ, [R11+URZ], RZ ;  /* 0x000000ff0bff99a7 */ /* 0x0007ea000810043f */
[----:B------:R-:W4:Y:S01]  /*2640*/  MUFU.TANH R4, R4 ;  /* 0x0000000400047308 */ /* 0x000f220000002400 */
[----:B-1----:R-:W-:-:S02]  /*2650*/  IMAD R25, R10, -0x2, R21 ;  /* 0xfffffffe0a197824 */ /* 0x002fc400078e0215 */
[----:B---3--:R-:W-:-:S03]  /*2660*/  IMAD R11, R23, -0x60, R18 ;  /* 0xffffffa0170b7824 */ /* 0x008fc600078e0212 */
[----:B------:R-:W-:Y:S01]  /*2670*/  IADD3 R24, R25, -UR10, R18 ;  /* 0x8000000a19187c10 */ /* 0x000fe2000fffe012 */
[----:B------:R-:W-:Y:S01]  /*2680*/  VIADD R15, R11, 0x60 ;  /* 0x000000600b0f7836 */ /* 0x000fe20000000000 */
[----:B------:R-:W1:Y:S01]  /*2690*/  MUFU.TANH R0, R0 ;  /* 0x0000000000007308 */ /* 0x000e620000002400 */
[----:B------:R-:W-:Y:S02]  /*26a0*/  IMAD.U32 R11, RZ, RZ, UR39 ;  /* 0x00000027ff0b7e24 */ /* 0x000fe4000f8e00ff */
[----:B------:R-:W-:Y:S02]  /*26b0*/  IMAD R26, R10, -0x2, R15 ;  /* 0xfffffffe0a1a7824 */ /* 0x000fe400078e020f */
[C---:B------:R-:W-:Y:S02]  /*26c0*/  VIADD R27, R24.reuse, UR4 ;  /* 0x00000004181b7c36 */ /* 0x040fe40008000000 */
[----:B------:R-:W-:Y:S01]  /*26d0*/  VIADD R31, R24, UR39 ;  /* 0x00000027181f7c36 */ /* 0x000fe20008000000 */
[----:B------:R-:W3:Y:S01]  /*26e0*/  MUFU.TANH R3, R3 ;  /* 0x0000000300037308 */ /* 0x000ee20000002400 */
[----:B------:R-:W-:Y:S01]  /*26f0*/  VIADD R25, R25, 0xffffffff ;  /* 0xffffffff19197836 */ /* 0x000fe20000000000 */
[----:B0-----:R-:W-:-:S06]  /*2700*/  VIADDMNMX R15, R63, R27, R26, PT ;  /* 0x0000001b3f0f7246 */ /* 0x001fcc000380011a */
        /* <DEDUP_REMOVED lines=44> */
[----:B-----5:R-:W-:-:S02]  /*29d0*/  VIADD R39, R21, 0xffffffff ;  /* 0xffffffff15277836 */ /* 0x020fc40000000000 */
[----:B------:R-:W-:Y:S01]  /*29e0*/  IMAD.IADD R21, R31, 0x1, R63 ;  /* 0x000000011f157824 */ /* 0x000fe200078e023f */
[----:B-1234-:R-:W-:Y:S06]  /*29f0*/  @P2 BRA `(.L_x_4147) ;  /* 0x0000000000542947 */ /* 0x01efec0003800000 */
[----:B------:R-:W-:Y:S01]  /*2a00*/  IADD3 R24, R18, -UR10, R63 ;  /* 0x8000000a12187c10 */ /* 0x000fe2000fffe03f */
[----:B------:R-:W-:Y:S03]  /*2a10*/  BSSY B0, `(.L_x_4148) ;  /* 0x0000010000007945 */ /* 0x000fe60003800000 */
        /* <DEDUP_REMOVED lines=10> */
.L_x_4149:
[----:B------:R-:W-:-:S06]  /*2ac0*/  UISETP.NE.AND UP2, UPT, UR5, 0x1, UPT ;  /* 0x000000010500788c */ /* 0x000fcc000bf45270 */
[----:B------:R-:W-:-:S05]  /*2ad0*/  PLOP3.LUT P2, PT, PT, PT, UP2, 0x80, 0x0 ;  /* 0x000000000000781c */ /* 0x000fca0003f4f028 */
[----:B------:R-:W-:-:S08]  /*2ae0*/  @UP2 ULDC.64 UR6, c[0x0][0x9e8] ;  /* 0x00027a0000062ab9 */ /* 0x000fd00000000a00 */
[----:B------:R-:W-:-:S05]  /*2af0*/  @P2 IMAD.HI.U32 R63, R24, UR6, RZ ;  /* 0x00000006183f2c27 */ /* 0x000fca000f8e00ff */
[----:B------:R-:W-:-:S07]  /*2b00*/  @P2 SHF.R.U32.HI R24, RZ, UR7, R63 ;  /* 0x00000007ff182c19 */ /* 0x000fce000801163f */
.L_x_4150:
[----:B------:R-:W-:Y:S05]  /*2b10*/  BSYNC B0 ;  /* 0x0000000000007941 */ /* 0x000fea0003800000 */
.L_x_4148:
[----:B------:R-:W-:-:S05]  /*2b20*/  IMAD R24, R24, UR5, R25 ;  /* 0x0000000518187c24 */ /* 0x000fca000f8e0219 */
[----:B------:R-:W-:Y:S02]  /*2b30*/  VIMNMX R21, R21, R24, !PT ;  /* 0x0000001815157248 */ /* 0x000fe40007fe0100 */
[----:B------:R-:W-:-:S07]  /*2b40*/  VIADDMNMX R15, R24, UR5, R15, PT ;  /* 0x00000005180f7c46 */ /* 0x000fce000b80010f */
.L_x_4147:
[C---:B------:R-:W-:Y:S02]  /*2b50*/  ISETP.GE.AND P2, PT, R39.reuse, 0x2, PT ;  /* 0x000000022700780c */ /* 0x040fe40003f46270 */
[----:B------:R-:W-:Y:S02]  /*2b60*/  ISETP.GE.AND P6, PT, R39, 0xa, PT ;  /* 0x0000000a2700780c */ /* 0x000fe40003fc6270 */
[----:B------:R-:W-:Y:S02]  /*2b70*/  ISETP.GT.AND P4, PT, R21, 0x1, !P2 ;  /* 0x000000011500780c */ /* 0x000fe40005784270 */
[----:B------:R-:W-:Y:S02]  /*2b80*/  ISETP.GE.AND P3, PT, R39, 0x9, PT ;  /* 0x000000092700780c */ /* 0x000fe40003f66270 */
[----:B------:R-:W-:Y:S02]  /*2b90*/  ISETP.LT.OR P4, PT, R15, 0x2, P4 ;  /* 0x000000020f00780c */ /* 0x000fe40002781670 */
[----:B------:R-:W-:-:S02]  /*2ba0*/  P2R R63, PR, RZ, 0x40 ;  /* 0x00000040ff3f7803 */ /* 0x000fc40000000000 */
[----:B------:R-:W-:Y:S02]  /*2bb0*/  FSEL R66, R75, -INF , !P4 ;  /* 0xff8000004b427808 */ /* 0x000fe40006000000 */
[C---:B------:R-:W-:Y:S02]  /*2bc0*/  ISETP.GT.AND P4, PT, R21.reuse, 0x9, !P6 ;  /* 0x000000091500780c */ /* 0x040fe40007784270 */
[----:B------:R-:W-:Y:S02]  /*2bd0*/  ISETP.GT.AND P5, PT, R21, 0x8, !P3 ;  /* 0x000000081500780c */ /* 0x000fe40005fa4270 */
        /* <DEDUP_REMOVED lines=102> */
[----:B------:R-:W-:Y:S01]  /*3240*/  ISETP.GE.AND P6, PT, R39, 0x5a, PT ;  /* 0x0000005a2700780c */ /* 0x000fe20003fc6270 */
[----:B------:R-:W0:Y:S03]  /*3250*/  SHFL.IDX PT, R4, R20, 0x1, 0x1c1f ;  /* 0x003c1f0014047f89 */ /* 0x000e2600000e0000 */
[----:B------:R-:W-:Y:S02]  /*3260*/  P2R R65, PR, RZ, 0x40 ;  /* 0x00000040ff417803 */ /* 0x000fe40000000000 */
[----:B------:R-:W-:-:S04]  /*3270*/  ISETP.GT.AND P6, PT, R21, 0x59, !P6 ;  /* 0x000000591500780c */ /* 0x000fc800077c4270 */
[----:B------:R-:W-:-:S04]  /*3280*/  ISETP.LT.OR P6, PT, R15, 0x5a, P6 ;  /* 0x0000005a0f00780c */ /* 0x000fc800037c1670 */
[----:B------:R-:W-:Y:S02]  /*3290*/  FSEL R92, R69, -INF , !P6 ;  /* 0xff800000455c7808 */ /* 0x000fe40007000000 */
[----:B------:R-:W-:Y:S02]  /*32a0*/  PLOP3.LUT P6, PT, PT, PT, UP1, 0x40, 0x0 ;  /* 0x000000000000781c */ /* 0x000fe40003fce818 */
[----:B0-----:R-:W-:Y:S01]  /*32b0*/  VIADDMNMX R15, R4, R27, R26, PT ;  /* 0x0000001b040f7246 */ /* 0x001fe2000380011a */
[----:B------:R-:W-:-:S10]  /*32c0*/  IMAD.IADD R21, R31, 0x1, R4 ;  /* 0x000000011f157824 */ /* 0x000fd400078e0204 */
[----:B------:R-:W-:Y:S05]  /*32d0*/  @P6 BRA `(.L_x_4151) ;  /* 0x00000000005c6947 */ /* 0x000fea0003800000 */
        /* <DEDUP_REMOVED lines=13> */
.L_x_4153:
[----:B------:R-:W-:-:S06]  /*33b0*/  UISETP.NE.AND UP2, UPT, UR5, 0x1, UPT ;  /* 0x000000010500788c */ /* 0x000fcc000bf45270 */
[----:B------:R-:W-:-:S05]  /*33c0*/  PLOP3.LUT P6, PT, PT, PT, UP2, 0x80, 0x0 ;  /* 0x000000000000781c */ /* 0x000fca0003fcf028 */
[----:B------:R-:W-:-:S08]  /*33d0*/  @UP2 ULDC.64 UR6, c[0x0][0x9e8] ;  /* 0x00027a0000062ab9 */ /* 0x000fd00000000a00 */
[----:B------:R-:W-:Y:S01]  /*33e0*/  @P6 IMAD.HI.U32 R20, R4, UR6, RZ ;  /* 0x0000000604146c27 */ /* 0x000fe2000f8e00ff */
[----:B------:R-:W-:-:S13]  /*33f0*/  PLOP3.LUT P6, PT, PT, PT, UP2, 0x80, 0x0 ;  /* 0x000000000000781c */ /* 0x000fda0003fcf028 */
[----:B------:R-:W-:-:S07]  /*3400*/  @P6 SHF.R.U32.HI R4, RZ, UR7, R20 ;  /* 0x00000007ff046c19 */ /* 0x000fce0008011614 */
.L_x_4154:
[----:B------:R-:W-:Y:S05]  /*3410*/  BSYNC B0 ;  /* 0x0000000000007941 */ /* 0x000fea0003800000 */
.L_x_4152:
[----:B------:R-:W-:-:S05]  /*3420*/  IMAD R4, R4, UR5, R25 ;  /* 0x0000000504047c24 */ /* 0x000fca000f8e0219 */
[----:B------:R-:W-:Y:S02]  /*3430*/  VIMNMX R21, R21, R4, !PT ;  /* 0x0000000415157248 */ /* 0x000fe40007fe0100 */
[----:B------:R-:W-:-:S07]  /*3440*/  VIADDMNMX R15, R4, UR5, R15, PT ;  /* 0x00000005040f7c46 */ /* 0x000fce000b80010f */
.L_x_4151:
[C---:B------:R-:W-:Y:S01]  /*3450*/  ISETP.GT.AND P2, PT, R21.reuse, 0x1, !P2 ;  /* 0x000000011500780c */ /* 0x040fe20005744270 */
[----:B------:R-:W-:Y:S01]  /*3460*/  ULDC UR6, c[0x0][0x988] ;  /* 0x0002620000067ab9 */ /* 0x000fe20000000800 */
[----:B------:R-:W-:Y:S01]  /*3470*/  ISETP.GT.AND P3, PT, R21, 0x8, !P3 ;  /* 0x000000081500780c */ /* 0x000fe20005f64270 */
[----:B------:R-:W-:Y:S01]  /*3480*/  @UP0 ULDC UR14, c[0x0][0x450] ;  /* 0x00011400000e0ab9 */ /* 0x000fe20000000800 */
[C---:B------:R-:W-:Y:S02]  /*3490*/  ISETP.LT.OR P2, PT, R15.reuse, 0x2, P2 ;  /* 0x000000020f00780c */ /* 0x040fe40001741670 */
[----:B------:R-:W-:Y:S02]  /*34a0*/  ISETP.LT.OR P3, PT, R15, 0x9, P3 ;  /* 0x000000090f00780c */ /* 0x000fe40001f61670 */
[----:B------:R-:W-:Y:S02]  /*34b0*/  FSEL R20, R3, -INF , !P2 ;  /* 0xff80000003147808 */ /* 0x000fe40005000000 */
[----:B------:R-:W-:-:S02]  /*34c0*/  ISETP.NE.AND P2, PT, R63, RZ, PT ;  /* 0x000000ff3f00720c */ /* 0x000fc40003f45270 */
[----:B------:R-:W-:Y:S02]  /*34d0*/  FSEL R25, R5, -INF , !P3 ;  /* 0xff80000005197808 */ /* 0x000fe40005800000 */
[----:B------:R-:W-:Y:S02]  /*34e0*/  ISETP.GT.AND P2, PT, R21, 0x9, !P2 ;  /* 0x000000091500780c */ /* 0x000fe40005744270 */
[----:B------:R-:W-:Y:S02]  /*34f0*/  ISETP.NE.AND P3, PT, R33, RZ, PT ;  /* 0x000000ff2100720c */ /* 0x000fe40003f65270 */
[----:B------:R-:W-:Y:S02]  /*3500*/  ISETP.LT.OR P2, PT, R15, 0xa, P2 ;  /* 0x0000000a0f00780c */ /* 0x000fe40001741670 */
[----:B------:R-:W-:Y:S02]  /*3510*/  ISETP.NE.AND P6, PT, R71, RZ, PT ;  /* 0x000000ff4700720c */ /* 0x000fe40003fc5270 */
[----:B------:R-:W-:-:S02]  /*3520*/  FSEL R27, R8, -INF , !P2 ;  /* 0xff800000081b7808 */ /* 0x000fc40005000000 */
[----:B------:R-:W-:Y:S02]  /*3530*/  ISETP.NE.AND P2, PT, R29, RZ, PT ;  /* 0x000000ff1d00720c */ /* 0x000fe40003f45270 */
[C---:B------:R-:W-:Y:S02]  /*3540*/  ISETP.GT.AND P4, PT, R21.reuse, 0x51, !P4 ;  /* 0x000000511500780c */ /* 0x040fe40006784270 */
[C---:B------:R-:W-:Y:S02]  /*3550*/  ISETP.GT.AND P2, PT, R21.reuse, 0x10, !P2 ;  /* 0x000000101500780c */ /* 0x040fe40005744270 */
[----:B------:R-:W-:Y:S02]  /*3560*/  ISETP.GT.AND P5, PT, R21, 0x58, !P5 ;  /* 0x000000581500780c */ /* 0x000fe40006fa4270 */
[C---:B------:R-:W-:Y:S02]  /*3570*/  ISETP.LT.OR P2, PT, R15.reuse, 0x11, P2 ;  /* 0x000000110f00780c */ /* 0x040fe40001741670 */
[----:B------:R-:W-:-:S02]  /*3580*/  ISETP.LT.OR P4, PT, R15, 0x52, P4 ;  /* 0x000000520f00780c */ /* 0x000fc40002781670 */
[----:B------:R-:W-:Y:S01]  /*3590*/  FSEL R29, R12, -INF , !P2 ;  /* 0xff8000000c1d7808 */ /* 0x000fe20005000000 */
[----:B------:R-:W-:Y:S01]  /*35a0*/  IMAD.U32 R12, RZ, RZ, UR6 ;  /* 0x00000006ff0c7e24 */ /* 0x000fe2000f8e00ff */
[----:B------:R-:W-:Y:S01]  /*35b0*/  ISETP.NE.AND P2, PT, R67, RZ, PT ;  /* 0x000000ff4300720c */ /* 0x000fe20003f45270 */
[----:B------:R-:W-:Y:S01]  /*35c0*/  @UP0 ULDC UR6, c[0x0][0x44c] ;  /* 0x0001130000060ab9 */ /* 0x000fe20000000800 */
[----:B------:R-:W-:Y:S01]  /*35d0*/  ISETP.LT.OR P5, PT, R15, 0x59, P5 ;  /* 0x000000590f00780c */ /* 0x000fe20002fa1670 */
[----:B------:R-:W-:Y:S01]  /*35e0*/  UIMAD.WIDE.U32 UR6, UR38, UR6, URZ ;  /* 0x00000006260672a5 */ /* 0x000fe2000f8e003f */
[----:B------:R-:W-:Y:S02]  /*35f0*/  ISETP.GT.AND P2, PT, R21, 0x11, !P2 ;  /* 0x000000111500780c */ /* 0x000fe40005744270 */
[----:B------:R-:W-:Y:S01]  /*3600*/  R2UR UR11, R22 ;  /* 0x00000000160b72ca */ /* 0x000fe200000e0000 */
[----:B------:R-:W-:Y:S01]  /*3610*/  @UP0 USHF.R.U32.HI UR38, URZ, UR14, UR7 ;  /* 0x0000000e3f260299 */ /* 0x000fe20008011607 */
[----:B------:R-:W-:-:S04]  /*3620*/  ISETP.LT.OR P2, PT, R15, 0x12, P2 ;  /* 0x000000120f00780c */ /* 0x000fc80001741670 */
[----:B------:R-:W-:Y:S02]  /*3630*/  FSEL R31, R14, -INF , !P2 ;  /* 0xff8000000e1f7808 */ /* 0x000fe40005000000 */
[----:B------:R-:W-:Y:S02]  /*3640*/  ISETP.GT.AND P2, PT, R21, 0x18, !P3 ;  /* 0x000000181500780c */ /* 0x000fe40005f44270 */
[----:B------:R-:W-:Y:S02]  /*3650*/  ISETP.NE.AND P3, PT, R83, RZ, PT ;  /* 0x000000ff5300720c */ /* 0x000fe40003f65270 */
[----:B------:R-:W-:Y:S01]  /*3660*/  ISETP.LT.OR P2, PT, R15, 0x19, P2 ;  /* 0x000000190f00780c */ /* 0x000fe20001741670 */
[----:B------:R-:W-:-:S03]  /*3670*/  UIADD3 UR38, UR11, UR38, URZ ;  /* 0x000000260b267290 */ /* 0x000fc6000fffe03f */
[----:B------:R-:W-:Y:S01]  /*3680*/  FSEL R33, R38, -INF , !P2 ;  /* 0xff80000026217808 */ /* 0x000fe20005000000 */
[----:B------:R-:W-:Y:S01]  /*3690*/  UIADD3 UR4, UR38, UR4, URZ ;  /* 0x0000000426047290 */ /* 0x000fe2000fffe03f */
[----:B------:R-:W-:Y:S02]  /*36a0*/  ISETP.GT.AND P2, PT, R21, 0x19, !P6 ;  /* 0x000000191500780c */ /* 0x000fe40007744270 */
[----:B------:R-:W-:Y:S02]  /*36b0*/  ISETP.NE.AND P6, PT, R37, RZ, PT ;  /* 0x000000ff2500720c */ /* 0x000fe40003fc5270 */
[----:B------:R-:W-:-:S04]  /*36c0*/  ISETP.LT.OR P2, PT, R15, 0x1a, P2 ;  /* 0x0000001a0f00780c */ /* 0x000fc80001741670 */
[----:B------:R-:W-:Y:S02]  /*36d0*/  FSEL R35, R35, -INF , !P2 ;  /* 0xff80000023237808 */ /* 0x000fe40005000000 */
[----:B------:R-:W-:-:S04]  /*36e0*/  ISETP.NE.AND P2, PT, R73, RZ, PT ;  /* 0x000000ff4900720c */ /* 0x000fc80003f45270 */
[----:B------:R-:W-:-:S04]  /*36f0*/  ISETP.GT.AND P2, PT, R21, 0x20, !P2 ;  /* 0x000000201500780c */ /* 0x000fc80005744270 */
        /* <DEDUP_REMOVED lines=34> */
[----:B------:R-:W-:Y:S02]  /*3920*/  ISETP.GT.AND P2, PT, R21, 0x41, !P3 ;  /* 0x000000411500780c */ /* 0x000fe40005f44270 */
[----:B------:R-:W-:Y:S02]  /*3930*/  ISETP.NE.AND P3, PT, R61, RZ, PT ;  /* 0x000000ff3d00720c */ /* 0x000fe40003f65270 */
[----:B------:R-:W-:Y:S02]  /*3940*/  ISETP.LT.OR P2, PT, R15, 0x42, P2 ;  /* 0x000000420f00780c */ /* 0x000fe40001741670 */
[----:B------:R-:W-:Y:S02]  /*3950*/  ISETP.GT.AND P3, PT, R21, 0x50, !P3 ;  /* 0x000000501500780c */ /* 0x000fe40005f64270 */
[----:B------:R-:W-:-:S02]  /*3960*/  FSEL R55, R59, -INF , !P2 ;  /* 0xff8000003b377808 */ /* 0x000fc40005000000 */
[----:B------:R-:W-:Y:S02]  /*3970*/  ISETP.GT.AND P2, PT, R21, RZ, !P6 ;  /* 0x000000ff1500720c */ /* 0x000fe40007744270 */
[----:B------:R-:W-:Y:S02]  /*3980*/  ISETP.NE.AND P6, PT, R57, RZ, PT ;  /* 0x000000ff3900720c */ /* 0x000fe40003fc5270 */
[C---:B------:R-:W-:Y:S02]  /*3990*/  ISETP.LT.OR P2, PT, R15.reuse, 0x1, P2 ;  /* 0x000000010f00780c */ /* 0x040fe40001741670 */
[----:B------:R-:W-:Y:S02]  /*39a0*/  ISETP.LT.OR P3, PT, R15, 0x51, P3 ;  /* 0x000000510f00780c */ /* 0x000fe40001f61670 */
[----:B------:R-:W-:Y:S02]  /*39b0*/  FSEL R5, R0, -INF , !P2 ;  /* 0xff80000000057808 */ /* 0x000fe40005000000 */
[----:B------:R-:W-:-:S02]  /*39c0*/  FMNMX.FTZ R0, R24, R66, !PT ;  /* 0x0000004218007209 */ /* 0x000fc40007810000 */
[----:B------:R-:W-:Y:S02]  /*39d0*/  FSEL R13, R13, -INF , !P3 ;  /* 0xff8000000d0d7808 */ /* 0x000fe40005800000 */
[----:B------:R-:W-:Y:S02]  /*39e0*/  FMNMX.FTZ R0, R28, R0, !PT ;  /* 0x000000001c007209 */ /* 0x000fe40007810000 */
[----:B------:R-:W-:Y:S02]  /*39f0*/  FSEL R59, R30, -INF , !P4 ;  /* 0xff8000001e3b7808 */ /* 0x000fe40006000000 */
        /* <DEDUP_REMOVED lines=22> */
[----:B0-----:R-:W-:Y:S02]  /*3b60*/  FMNMX.FTZ R3, R0, R3, !PT ;  /* 0x0000000300037209 */ /* 0x001fe40007810000 */
[----:B------:R-:W-:-:S03]  /*3b70*/  FMNMX.FTZ R0, R5, R20, !PT ;  /* 0x0000001405007209 */ /* 0x000fc60007810000 */
[----:B------:R-:W0:Y:S01]  /*3b80*/  SHFL.BFLY PT, R4, R3, 0x1, 0x1f ;  /* 0x0c201f0003047f89 */ /* 0x000e2200000e0000 */
[----:B------:R-:W-:-:S04]  /*3b90*/  FMNMX.FTZ R0, R25, R0, !PT ;  /* 0x0000000019007209 */ /* 0x000fc80007810000 */
        /* <DEDUP_REMOVED lines=13> */
[----:B------:R-:W-:Y:S01]  /*3c70*/  ISETP.GT.AND P2, PT, R21, 0x48, !P6 ;  /* 0x000000481500780c */ /* 0x000fe20007744270 */
[--C-:B------:R-:W-:Y:S01]  /*3c80*/  FFMA.FTZ R3, R24, R12, -R63.reuse ;  /* 0x0000000c18037223 */ /* 0x100fe2000001083f */
[----:B------:R-:W-:Y:S01]  /*3c90*/  FMNMX.FTZ R0, R45, R0, !PT ;  /* 0x000000002d007209 */ /* 0x000fe20007810000 */
[--C-:B------:R-:W-:Y:S01]  /*3ca0*/  FFMA.FTZ R8, R66, R12, -R63.reuse ;  /* 0x0000000c42087223 */ /* 0x100fe2000001083f */
[----:B------:R-:W-:Y:S01]  /*3cb0*/  ISETP.LT.OR P2, PT, R15, 0x49, P2 ;  /* 0x000000490f00780c */ /* 0x000fe20001741670 */
[----:B------:R0:W-:Y:S01]  /*3cc0*/  MUFU.EX2 R188, R3 ;  /* 0x0000000300bc7308 */ /* 0x0001e20000000800 */
[----:B------:R-:W-:Y:S01]  /*3cd0*/  FMNMX.FTZ R0, R47, R0, !PT ;  /* 0x000000002f007209 */ /* 0x000fe20007810000 */
[-CC-:B------:R-:W-:Y:S01]  /*3ce0*/  FFMA.FTZ R14, R28, R12.reuse, -R63.reuse ;  /* 0x0000000c1c0e7223 */ /* 0x180fe2000001083f */
[----:B------:R-:W-:Y:S01]  /*3cf0*/  FSEL R57, R62, -INF , !P2 ;  /* 0xff8000003e397808 */ /* 0x000fe20005000000 */
[--C-:B------:R-:W-:Y:S01]  /*3d00*/  FFMA.FTZ R24, R72, R12, -R63.reuse ;  /* 0x0000000c48187223 */ /* 0x100fe2000001083f */
[----:B------:R-:W-:Y:S01]  /*3d10*/  FMNMX.FTZ R0, R49, R0, !PT ;  /* 0x0000000031007209 */ /* 0x000fe20007810000 */
[--C-:B------:R-:W-:Y:S01]  /*3d20*/  FFMA.FTZ R26, R36, R12, -R63.reuse ;  /* 0x0000000c241a7223 */ /* 0x100fe2000001083f */
[----:B------:R-:W-:Y:S01]  /*3d30*/  ISETP.NE.AND P2, PT, R85, RZ, PT ;  /* 0x000000ff5500720c */ /* 0x000fe20003f45270 */
[----:B------:R-:W-:Y:S01]  /*3d40*/  MUFU.EX2 R14, R14 ;  /* 0x0000000e000e7308 */ /* 0x000fe20000000800 */
[----:B------:R-:W-:Y:S01]  /*3d50*/  FMNMX.FTZ R0, R51, R0, !PT ;  /* 0x0000000033007209 */ /* 0x000fe20007810000 */
[-CC-:B0-----:R-:W-:Y:S01]  /*3d60*/  FFMA.FTZ R3, R32, R12.reuse, -R63.reuse ;  /* 0x0000000c20037223 */ /* 0x181fe2000001083f */
[----:B------:R-:W-:Y:S01]  /*3d70*/  ISETP.GT.AND P2, PT, R21, 0x49, !P2 ;  /* 0x000000491500780c */ /* 0x000fe20005744270 */
[--C-:B------:R-:W-:Y:S01]  /*3d80*/  FFMA.FTZ R36, R90, R12, -R63.reuse ;  /* 0x0000000c5a247223 */ /* 0x100fe2000001083f */
[----:B------:R-:W-:Y:S01]  /*3d90*/  FMNMX.FTZ R0, R53, R0, !PT ;  /* 0x0000000035007209 */ /* 0x000fe20007810000 */
[-CC-:B------:R-:W-:Y:S01]  /*3da0*/  FFMA.FTZ R28, R48, R12.reuse, -R63.reuse ;  /* 0x0000000c301c7223 */ /* 0x180fe2000001083f */
[----:B------:R-:W-:Y:S01]  /*3db0*/  ISETP.NE.AND P6, PT, R65, RZ, PT ;  /* 0x000000ff4100720c */ /* 0x000fe20003fc5270 */
[----:B------:R0:W-:Y:S01]  /*3dc0*/  MUFU.EX2 R184, R3 ;  /* 0x0000000300b87308 */ /* 0x0001e20000000800 */
[----:B------:R-:W-:Y:S01]  /*3dd0*/  ISETP.LT.OR P2, PT, R15, 0x4a, P2 ;  /* 0x0000004a0f00780c */ /* 0x000fe20001741670 */
[--C-:B------:R-:W-:Y:S01]  /*3de0*/  FFMA.FTZ R30, R52, R12, -R63.reuse ;  /* 0x0000000c341e7223 */ /* 0x100fe2000001083f */
[----:B------:R-:W-:Y:S01]  /*3df0*/  FMNMX.FTZ R0, R55, R0, !PT ;  /* 0x0000000037007209 */ /* 0x000fe20007810000 */
[----:B------:R-:W-:Y:S01]  /*3e00*/  FFMA.FTZ R32, R84, R12, -R63 ;  /* 0x0000000c54207223 */ /* 0x000fe2000001083f */
[----:B------:R-:W-:-:S02]  /*3e10*/  ISETP.GT.AND P6, PT, R21, 0x59, !P6 ;  /* 0x000000591500780c */ /* 0x000fc400077c4270 */
[----:B------:R-:W-:Y:S01]  /*3e20*/  FSEL R21, R2, -INF , !P2 ;  /* 0xff80000002157808 */ /* 0x000fe20005000000 */
[--C-:B------:R-:W-:Y:S01]  /*3e30*/  FFMA.FTZ R2, R40, R12, -R63.reuse ;  /* 0x0000000c28027223 */ /* 0x100fe2000001083f */
[----:B------:R-:W-:Y:S01]  /*3e40*/  FMNMX.FTZ R0, R57, R0, !PT ;  /* 0x0000000039007209 */ /* 0x000fe20007810000 */
[----:B0-----:R-:W-:Y:S01]  /*3e50*/  FFMA.FTZ R3, R76, R12, -R63 ;  /* 0x0000000c4c037223 */ /* 0x001fe2000001083f */
[----:B------:R-:W-:Y:S01]  /*3e60*/  ISETP.LT.OR P6, PT, R15, 0x5a, P6 ;  /* 0x0000005a0f00780c */ /* 0x000fe200037c1670 */
[----:B------:R0:W-:Y:S01]  /*3e70*/  MUFU.EX2 R180, R2 ;  /* 0x0000000200b47308 */ /* 0x0001e20000000800 */
[----:B------:R-:W-:Y:S02]  /*3e80*/  FMNMX.FTZ R0, R21, R0, !PT ;  /* 0x0000000015007209 */ /* 0x000fe40007810000 */
[----:B------:R-:W-:Y:S02]  /*3e90*/  FSEL R15, R70, -INF , !P5 ;  /* 0xff800000460f7808 */ /* 0x000fe40006800000 */
[----:B------:R-:W-:-:S02]  /*3ea0*/  FMNMX.FTZ R0, R13, R0, !PT ;  /* 0x000000000d007209 */ /* 0x000fc40007810000 */
[----:B------:R-:W-:Y:S01]  /*3eb0*/  FSEL R61, R34, -INF , !P6 ;  /* 0xff800000223d7808 */ /* 0x000fe20007000000 */
[----:B------:R1:W-:Y:S01]  /*3ec0*/  MUFU.EX2 R71, R3 ;  /* 0x0000000300477308 */ /* 0x0003e20000000800 */
[----:B------:R-:W-:Y:S01]  /*3ed0*/  FMNMX.FTZ R0, R59, R0, !PT ;  /* 0x000000003b007209 */ /* 0x000fe20007810000 */
[-CC-:B0-----:R-:W-:Y:S01]  /*3ee0*/  FFMA.FTZ R2, R44, R12.reuse, -R63.reuse ;  /* 0x0000000c2c027223 */ /* 0x181fe2000001083f */
[----:B------:R-:W-:Y:S02]  /*3ef0*/  FFMA.FTZ R34, R56, R12, -R63 ;  /* 0x0000000c38227223 */ /* 0x000fe4000001083f */
[----:B------:R-:W-:-:S03]  /*3f00*/  FMNMX.FTZ R0, R15, R0, !PT ;  /* 0x000000000f007209 */ /* 0x000fc60007810000 */
[----:B------:R-:W-:Y:S01]  /*3f10*/  MUFU.EX2 R182, R2 ;  /* 0x0000000200b67308 */ /* 0x000fe20000000800 */
[----:B------:R-:W-:-:S05]  /*3f20*/  FMNMX.FTZ R0, R61, R0, !PT ;  /* 0x000000003d007209 */ /* 0x000fca0007810000 */
[----:B-1----:R-:W0:Y:S02]  /*3f30*/  SHFL.BFLY PT, R3, R0, 0x2, 0x1f ;  /* 0x0c401f0000037f89 */ /* 0x002e2400000e0000 */
[----:B------:R1:W-:Y:S08]  /*3f40*/  MUFU.EX2 R65, R8 ;  /* 0x0000000800417308 */ /* 0x0003f00000000800 */
[----:B------:R2:W3:Y:S01]  /*3f50*/  MUFU.EX2 R67, R24 ;  /* 0x0000001800437308 */ /* 0x0004e20000000800 */
[----:B-1----:R-:W-:-:S07]  /*3f60*/  FFMA.FTZ R8, R74, R12, -R63 ;  /* 0x0000000c4a087223 */ /* 0x002fce000001083f */
[----:B------:R1:W4:Y:S01]  /*3f70*/  MUFU.EX2 R69, R8 ;  /* 0x0000000800457308 */ /* 0x0003220000000800 */
[-CC-:B--2---:R-:W-:Y:S01]  /*3f80*/  FFMA.FTZ R24, R80, R12.reuse, -R63.reuse ;  /* 0x0000000c50187223 */ /* 0x184fe2000001083f */
[----:B0-----:R-:W-:Y:S01]  /*3f90*/  FMNMX.FTZ R2, R0, R3, !PT ;  /* 0x0000000300027209 */ /* 0x001fe20007810000 */
[----:B------:R-:W-:-:S05]  /*3fa0*/  FFMA.FTZ R0, R86, R12, -R63 ;  /* 0x0000000c56007223 */ /* 0x000fca000001083f */
[----:B------:R0:W-:Y:S01]  /*3fb0*/  MUFU.EX2 R75, R24 ;  /* 0x00000018004b7308 */ /* 0x0001e20000000800 */
[--C-:B-1----:R-:W-:Y:S01]  /*3fc0*/  FFMA.FTZ R8, R78, R12, -R63.reuse ;  /* 0x0000000c4e087223 */ /* 0x102fe2000001083f */
[----:B---3--:R-:W-:Y:S01]  /*3fd0*/  F2FP.BF16.F32.PACK_AB R190, R67, R14 ;  /* 0x0000000e43be723e */ /* 0x008fe200000010ff */
[----:B------:R-:W1:Y:S05]  /*3fe0*/  SHFL.BFLY PT, R3, R2, 0x1, 0x1f ;  /* 0x0c201f0002037f89 */ /* 0x000e6a00000e0000 */
[----:B------:R2:W-:Y:S01]  /*3ff0*/  MUFU.EX2 R81, R0 ;  /* 0x0000000000517308 */ /* 0x0005e20000000800 */
[----:B0-----:R-:W-:-:S07]  /*4000*/  FFMA.FTZ R24, R88, R12, -R63 ;  /* 0x0000000c58187223 */ /* 0x001fce000001083f */
[----:B------:R-:W-:Y:S08]  /*4010*/  MUFU.EX2 R83, R24 ;  /* 0x0000001800537308 */ /* 0x000ff00000000800 */
[----:B------:R-:W0:Y:S01]  /*4020*/  MUFU.EX2 R26, R26 ;  /* 0x0000001a001a7308 */ /* 0x000e220000000800 */
[----:B-1----:R-:W-:Y:S01]  /*4030*/  FMNMX.FTZ R3, R2, R3, !PT ;  /* 0x0000000302037209 */ /* 0x002fe20007810000 */
[----:B------:R-:W-:-:S03]  /*4040*/  FFMA.FTZ R2, R68, R12, -R63 ;  /* 0x0000000c44027223 */ /* 0x000fc6000001083f */
[C---:B------:R-:W-:Y:S01]  /*4050*/  FSETP.NEU.FTZ.AND P2, PT, R3.reuse, -INF , PT ;  /* 0xff8000000300780b */ /* 0x040fe20003f5d000 */
[----:B--2---:R-:W-:Y:S02]  /*4060*/  FMUL.FTZ R0, R3, R12 ;  /* 0x0000000c03007220 */ /* 0x004fe40000410000 */
[----:B------:R1:W-:Y:S03]  /*4070*/  MUFU.EX2 R73, R8 ;  /* 0x0000000800497308 */ /* 0x0003e60000000800 */
[----:B------:R-:W-:Y:S02]  /*4080*/  FSEL R0, R0, RZ, P2 ;  /* 0x000000ff00007208 */ /* 0x000fe40001000000 */
[----:B------:R-:W-:-:S03]  /*4090*/  PLOP3.LUT P2, PT, PT, PT, UP1, 0x40, 0x0 ;  /* 0x000000000000781c */ /* 0x000fc60003f4e818 */
        /* <DEDUP_REMOVED lines=9> */
[-C--:B-1----:R-:W-:Y:S01]  /*4130*/  FFMA.FTZ R8, R82, R12.reuse, -R63 ;  /* 0x0000000c52087223 */ /* 0x082fe2000001083f */
        /* <DEDUP_REMOVED lines=10> */
[-CC-:B------:R-:W-:Y:S01]  /*41e0*/  FFMA.FTZ R51, R51, R12.reuse, -R0.reuse ;  /* 0x0000000c33337223 */ /* 0x180fe20000010800 */
[----:B------:R-:W-:Y:S01]  /*41f0*/  FADD.FTZ R44, R14, R27 ;  /* 0x0000001b0e2c7221 */ /* 0x000fe20000010000 */
[-CC-:B------:R-:W-:Y:S01]  /*4200*/  FFMA.FTZ R53, R53, R12.reuse, -R0.reuse ;  /* 0x0000000c35357223 */ /* 0x180fe20000010800 */
[-C--:B------:R-:W-:Y:S01]  /*4210*/  FFMA.FTZ R55, R55, R12.reuse, -R0 ;  /* 0x0000000c37377223 */ /* 0x080fe20000010800 */
[----:B------:R-:W1:Y:S01]  /*4220*/  MUFU.EX2 R20, R20 ;  /* 0x0000001400147308 */ /* 0x000e620000000800 */
        /* <DEDUP_REMOVED lines=8> */
[----:B----4-:R-:W-:Y:S01]  /*42b0*/  FADD.FTZ R27, R69, R44 ;  /* 0x0000002c451b7221 */ /* 0x010fe20000010000 */
[----:B------:R-:W-:Y:S01]  /*42c0*/  FFMA.FTZ R61, R61, R12, -R0 ;  /* 0x0000000c3d3d7223 */ /* 0x000fe20000010800 */
[----:B0-----:R-:W-:-:S02]  /*42d0*/  F2FP.BF16.F32.PACK_AB R186, R71, R26 ;  /* 0x0000001a47ba723e */ /* 0x001fc400000010ff */
[----:B------:R-:W-:Y:S01]  /*42e0*/  FADD.FTZ R46, R26, R27 ;  /* 0x0000001b1a2e7221 */ /* 0x000fe20000010000 */
[----:B------:R-:W-:Y:S02]  /*42f0*/  F2FP.BF16.F32.PACK_AB R188, R65, R188 ;  /* 0x000000bc41bc723e */ /* 0x000fe400000010ff */
[----:B------:R-:W0:Y:S01]  /*4300*/  MUFU.EX2 R29, R29 ;  /* 0x0000001d001d7308 */ /* 0x000e220000000800 */
[----:B------:R-:W-:Y:S01]  /*4310*/  FADD.FTZ R27, R71, R46 ;  /* 0x0000002e471b7221 */ /* 0x000fe20000010000 */
[----:B-1----:R-:W-:Y:S01]  /*4320*/  FADD.FTZ R46, R5, R20 ;  /* 0x00000014052e7221 */ /* 0x002fe20000010000 */
[----:B------:R-:W-:Y:S02]  /*4330*/  F2FP.BF16.F32.PACK_AB R189, R20, R5 ;  /* 0x0000000514bd723e */ /* 0x000fe400000010ff */
[----:B------:R-:W-:Y:S01]  /*4340*/  FADD.FTZ R48, R180, R27 ;  /* 0x0000001bb4307221 */ /* 0x000fe20000010000 */
[----:B------:R-:W-:Y:S02]  /*4350*/  F2FP.BF16.F32.PACK_AB R184, R69, R184 ;  /* 0x000000b845b8723e */ /* 0x000fe400000010ff */
[----:B------:R1:W3:Y:S01]  /*4360*/  MUFU.EX2 R36, R31 ;  /* 0x0000001f00247308 */ /* 0x0002e20000000800 */
[----:B--2---:R-:W-:Y:S01]  /*4370*/  FADD.FTZ R27, R25, R46 ;  /* 0x0000002e191b7221 */ /* 0x004fe20000010000 */
[----:B------:R-:W-:-:S02]  /*4380*/  F2FP.BF16.F32.PACK_AB R180, R73, R180 ;  /* 0x000000b449b4723e */ /* 0x000fc400000010ff */
[C---:B------:R-:W-:Y:S01]  /*4390*/  F2FP.BF16.F32.PACK_AB R191, R24.reuse, R25 ;  /* 0x0000001918bf723e */ /* 0x040fe200000010ff */
[----:B------:R-:W-:-:S03]  /*43a0*/  FADD.FTZ R46, R24, R27 ;  /* 0x0000001b182e7221 */ /* 0x000fc60000010000 */
[----:B------:R-:W2:Y:S01]  /*43b0*/  MUFU.EX2 R28, R28 ;  /* 0x0000001c001c7308 */ /* 0x000ea20000000800 */
[----:B-1----:R-:W-:Y:S01]  /*43c0*/  FADD.FTZ R31, R73, R48 ;  /* 0x00000030491f7221 */ /* 0x002fe20000010000 */
[----:B0-----:R-:W-:-:S03]  /*43d0*/  FADD.FTZ R27, R29, R46 ;  /* 0x0000002e1d1b7221 */ /* 0x001fc60000010000 */
[----:B------:R-:W-:Y:S01]  /*43e0*/  FADD.FTZ R48, R182, R31 ;  /* 0x0000001fb6307221 */ /* 0x000fe20000010000 */
[C---:B------:R-:W-:Y:S02]  /*43f0*/  F2FP.BF16.F32.PACK_AB R182, R75.reuse, R182 ;  /* 0x000000b64bb6723e */ /* 0x040fe400000010ff */
[----:B------:R-:W0:Y:S01]  /*4400*/  MUFU.EX2 R33, R33 ;  /* 0x0000002100217308 */ /* 0x000e220000000800 */
[----:B------:R-:W-:Y:S01]  /*4410*/  FADD.FTZ R31, R75, R48 ;  /* 0x000000304b1f7221 */ /* 0x000fe20000010000 */
[C---:B---3--:R-:W-:Y:S01]  /*4420*/  FADD.FTZ R46, R36.reuse, R27 ;  /* 0x0000001b242e7221 */ /* 0x048fe20000010000 */
[----:B------:R-:W-:-:S05]  /*4430*/  F2FP.BF16.F32.PACK_AB R185, R36, R29 ;  /* 0x0000001d24b9723e */ /* 0x000fca00000010ff */
[----:B------:R1:W3:Y:S01]  /*4440*/  MUFU.EX2 R77, R8 ;  /* 0x00000008004d7308 */ /* 0x0002e20000000800 */
[----:B--2---:R-:W-:-:S07]  /*4450*/  FADD.FTZ R48, R28, R31 ;  /* 0x0000001f1c307221 */ /* 0x004fce0000010000 */
[----:B------:R-:W2:Y:S01]  /*4460*/  MUFU.EX2 R38, R35 ;  /* 0x0000002300267308 */ /* 0x000ea20000000800 */
[----:B-1----:R-:W-:Y:S01]  /*4470*/  FFMA.FTZ R8, R60, R12, -R63 ;  /* 0x0000000c3c087223 */ /* 0x002fe2000001083f */
[----:B0-----:R-:W-:-:S06]  /*4480*/  FADD.FTZ R27, R33, R46 ;  /* 0x0000002e211b7221 */ /* 0x001fcc0000010000 */
[----:B------:R-:W0:Y:S01]  /*4490*/  MUFU.EX2 R30, R30 ;  /* 0x0000001e001e7308 */ /* 0x000e220000000800 */
[C---:B---3--:R-:W-:Y:S01]  /*44a0*/  FADD.FTZ R31, R77.reuse, R48 ;  /* 0x000000304d1f7221 */ /* 0x048fe20000010000 */
[----:B------:R-:W-:-:S06]  /*44b0*/  F2FP.BF16.F32.PACK_AB R176, R77, R28 ;  /* 0x0000001c4db0723e */ /* 0x000fcc00000010ff */
[----:B------:R-:W1:Y:S01]  /*44c0*/  MUFU.EX2 R37, R37 ;  /* 0x0000002500257308 */ /* 0x000e620000000800 */
[C---:B--2---:R-:W-:Y:S01]  /*44d0*/  FADD.FTZ R48, R38.reuse, R27 ;  /* 0x0000001b26307221 */ /* 0x044fe20000010000 */
[----:B------:R-:W-:-:S06]  /*44e0*/  F2FP.BF16.F32.PACK_AB R187, R38, R33 ;  /* 0x0000002126bb723e */ /* 0x000fcc00000010ff */
[----:B------:R2:W3:Y:S01]  /*44f0*/  MUFU.EX2 R79, R32 ;  /* 0x00000020004f7308 */ /* 0x0004e20000000800 */
[----:B0-----:R-:W-:-:S07]  /*4500*/  FADD.FTZ R50, R30, R31 ;  /* 0x0000001f1e327221 */ /* 0x001fce0000010000 */
[----:B------:R-:W0:Y:S01]  /*4510*/  MUFU.EX2 R40, R39 ;  /* 0x0000002700287308 */ /* 0x000e220000000800 */
[-CC-:B--2---:R-:W-:Y:S01]  /*4520*/  FFMA.FTZ R32, R64, R12.reuse, -R63.reuse ;  /* 0x0000000c40207223 */ /* 0x184fe2000001083f */
[----:B-1----:R-:W-:Y:S01]  /*4530*/  FADD.FTZ R27, R37, R48 ;  /* 0x00000030251b7221 */ /* 0x002fe20000010000 */
[----:B------:R-:W-:-:S05]  /*4540*/  FFMA.FTZ R63, R92, R12, -R63 ;  /* 0x0000000c5c3f7223 */ /* 0x000fca000001083f */
[----:B------:R-:W1:Y:S01]  /*4550*/  MUFU.EX2 R34, R34 ;  /* 0x0000002200227308 */ /* 0x000e620000000800 */
[C---:B---3--:R-:W-:Y:S01]  /*4560*/  FADD.FTZ R31, R79.reuse, R50 ;  /* 0x000000324f1f7221 */ /* 0x048fe20000010000 */
[----:B------:R-:W-:-:S06]  /*4570*/  F2FP.BF16.F32.PACK_AB R178, R79, R30 ;  /* 0x0000001e4fb2723e */ /* 0x000fcc00000010ff */
[----:B------:R-:W2:Y:S01]  /*4580*/  MUFU.EX2 R41, R41 ;  /* 0x0000002900297308 */ /* 0x000ea20000000800 */
[C---:B0-----:R-:W-:Y:S01]  /*4590*/  FADD.FTZ R0, R40.reuse, R27 ;  /* 0x0000001b28007221 */ /* 0x041fe20000010000 */
[----:B------:R-:W-:-:S06]  /*45a0*/  F2FP.BF16.F32.PACK_AB R181, R40, R37 ;  /* 0x0000002528b5723e */ /* 0x000fcc00000010ff */
[----:B------:R-:W0:Y:S01]  /*45b0*/  MUFU.EX2 R42, R43 ;  /* 0x0000002b002a7308 */ /* 0x000e220000000800 */
[----:B-1----:R-:W-:Y:S01]  /*45c0*/  FADD.FTZ R48, R34, R31 ;  /* 0x0000001f22307221 */ /* 0x002fe20000010000 */
[----:B------:R-:W-:-:S03]  /*45d0*/  F2FP.BF16.F32.PACK_AB R172, R81, R34 ;  /* 0x0000002251ac723e */ /* 0x000fc600000010ff */
[----:B------:R-:W-:-:S03]  /*45e0*/  FADD.FTZ R31, R81, R48 ;  /* 0x00000030511f7221 */ /* 0x000fc60000010000 */
[----:B------:R-:W1:Y:S01]  /*45f0*/  MUFU.EX2 R8, R8 ;  /* 0x0000000800087308 */ /* 0x000e620000000800 */
[----:B--2---:R-:W-:-:S07]  /*4600*/  FADD.FTZ R27, R41, R0 ;  /* 0x00000000291b7221 */ /* 0x004fce0000010000 */
        /* <DEDUP_REMOVED lines=9> */
[----:B------:R-:W-:Y:S01]  /*46a0*/  MUFU.EX2 R49, R49 ;  /* 0x0000003100317308 */ /* 0x000fe20000000800 */
[C---:B0-----:R-:W-:Y:S01]  /*46b0*/  FADD.FTZ R14, R44.reuse, R27 ;  /* 0x0000001b2c0e7221 */ /* 0x041fe20000010000 */
[----:B------:R-:W-:-:S06]  /*46c0*/  F2FP.BF16.F32.PACK_AB R177, R44, R45 ;  /* 0x0000002d2cb1723e */ /* 0x000fcc00000010ff */
[----:B------:R-:W0:Y:S01]  /*46d0*/  MUFU.EX2 R22, R51 ;  /* 0x0000003300167308 */ /* 0x000e220000000800 */
[----:B-1----:R-:W-:Y:S01]  /*46e0*/  FADD.FTZ R26, R32, R31 ;  /* 0x0000001f201a7221 */ /* 0x002fe20000010000 */
[----:B------:R-:W-:-:S03]  /*46f0*/  F2FP.BF16.F32.PACK_AB R168, R85, R32 ;  /* 0x0000002055a8723e */ /* 0x000fc600000010ff */
[----:B------:R-:W-:-:S03]  /*4700*/  FADD.FTZ R27, R85, R26 ;  /* 0x0000001a551b7221 */ /* 0x000fc60000010000 */
[----:B------:R-:W-:Y:S08]  /*4710*/  MUFU.EX2 R53, R53 ;  /* 0x0000003500357308 */ /* 0x000ff00000000800 */
[----:B------:R-:W1:Y:S01]  /*4720*/  MUFU.EX2 R2, R2 ;  /* 0x0000000200027308 */ /* 0x000e620000000800 */
[----:B0-----:R-:W-:-:S07]  /*4730*/  F2FP.BF16.F32.PACK_AB R179, R22, R49 ;  /* 0x0000003116b3723e */ /* 0x001fce00000010ff */
[----:B------:R-:W0:Y:S08]  /*4740*/  MUFU.EX2 R63, R63 ;  /* 0x0000003f003f7308 */ /* 0x000e300000000800 */
[----:B------:R-:W2:Y:S01]  /*4750*/  MUFU.EX2 R46, R55 ;  /* 0x00000037002e7308 */ /* 0x000ea20000000800 */
[----:B-1----:R-:W-:-:S07]  /*4760*/  FADD.FTZ R8, R2, R27 ;  /* 0x0000001b02087221 */ /* 0x002fce0000010000 */
[----:B------:R-:W-:Y:S01]  /*4770*/  MUFU.EX2 R57, R57 ;  /* 0x0000003900397308 */ /* 0x000fe20000000800 */
[C---:B0-----:R-:W-:Y:S01]  /*4780*/  F2FP.BF16.F32.PACK_AB R170, R63.reuse, R2 ;  /* 0x000000023faa723e */ /* 0x041fe200000010ff */
[----:B------:R-:W-:-:S06]  /*4790*/  FADD.FTZ R8, R63, R8 ;  /* 0x000000083f087221 */ /* 0x000fcc0000010000 */
[----:B------:R0:W1:Y:S01]  /*47a0*/  MUFU.EX2 R0, R21 ;  /* 0x0000001500007308 */ /* 0x0000620000000800 */
[----:B--2---:R-:W-:-:S07]  /*47b0*/  F2FP.BF16.F32.PACK_AB R173, R46, R53 ;  /* 0x000000352ead723e */ /* 0x004fce00000010ff */
[----:B------:R-:W2:Y:S01]  /*47c0*/  MUFU.EX2 R13, R13 ;  /* 0x0000000d000d7308 */ /* 0x000ea20000000800 */
[----:B0-----:R-:W-:-:S04]  /*47d0*/  FADD.FTZ R21, R49, R14 ;  /* 0x0000000e31157221 */ /* 0x001fc80000010000 */
[----:B------:R-:W-:-:S03]  /*47e0*/  FADD.FTZ R26, R22, R21 ;  /* 0x00000015161a7221 */ /* 0x000fc60000010000 */
[----:B------:R-:W0:Y:S01]  /*47f0*/  MUFU.EX2 R14, R59 ;  /* 0x0000003b000e7308 */ /* 0x000e220000000800 */
[----:B------:R-:W-:Y:S01]  /*4800*/  FADD.FTZ R21, R53, R26 ;  /* 0x0000001a35157221 */ /* 0x000fe20000010000 */
[----:B-1----:R-:W-:-:S03]  /*4810*/  F2FP.BF16.F32.PACK_AB R175, R0, R57 ;  /* 0x0000003900af723e */ /* 0x002fc600000010ff */
[----:B------:R-:W-:-:S03]  /*4820*/  FADD.FTZ R2, R46, R21 ;  /* 0x000000152e027221 */ /* 0x000fc60000010000 */
[----:B------:R-:W1:Y:S01]  /*4830*/  MUFU.EX2 R15, R15 ;  /* 0x0000000f000f7308 */ /* 0x000e620000000800 */
[----:B------:R-:W-:-:S04]  /*4840*/  FADD.FTZ R5, R57, R2 ;  /* 0x0000000239057221 */ /* 0x000fc80000010000 */
[----:B------:R-:W-:-:S03]  /*4850*/  FADD.FTZ R20, R0, R5 ;  /* 0x0000000500147221 */ /* 0x000fc60000010000 */
[----:B------:R-:W3:Y:S01]  /*4860*/  MUFU.EX2 R2, R61 ;  /* 0x0000003d00027308 */ /* 0x000ee20000000800 */
[----:B--2---:R-:W-:Y:S01]  /*4870*/  FADD.FTZ R5, R13, R20 ;  /* 0x000000140d057221 */ /* 0x004fe20000010000 */
[C---:B0-----:R-:W-:Y:S01]  /*4880*/  F2FP.BF16.F32.PACK_AB R169, R14.reuse, R13 ;  /* 0x0000000d0ea9723e */ /* 0x041fe200000010ff */
[----:B------:R-:W-:Y:S02]  /*4890*/  VIADD R13, R23, 0xfffffffe ;  /* 0xfffffffe170d7836 */ /* 0x000fe40000000000 */
[----:B------:R-:W-:-:S04]  /*48a0*/  FADD.FTZ R20, R14, R5 ;  /* 0x000000050e147221 */ /* 0x000fc80000010000 */
[----:B-1----:R-:W-:-:S04]  /*48b0*/  FADD.FTZ R5, R15, R20 ;  /* 0x000000140f057221 */ /* 0x002fc80000010000 */
[C---:B---3--:R-:W-:Y:S01]  /*48c0*/  FADD.FTZ R5, R2.reuse, R5 ;  /* 0x0000000502057221 */ /* 0x048fe20000010000 */
        /* <DEDUP_REMOVED lines=12> */
.L_x_4156:
[----:B------:R-:W-:-:S11]  /*4990*/  UISETP.NE.AND UP2, UPT, UR5, 0x1, UPT ;  /* 0x000000010500788c */ /* 0x000fd6000bf45270 */
[----:B------:R-:W-:Y:S02]  /*49a0*/  @UP2 ULDC.64 UR14, c[0x0][0x9e8] ;  /* 0x00027a00000e2ab9 */ /* 0x000fe40000000a00 */
[----:B------:R-:W-:-:S04]  /*49b0*/  UIMAD.WIDE.U32 UR6, UR11, UR14, URZ ;  /* 0x0000000e0b0672a5 */ /* 0x000fc8000f8e003f */
[----:B------:R-:W-:-:S12]  /*49c0*/  @UP2 USHF.R.U32.HI UR11, URZ, UR15, UR7 ;  /* 0x0000000f3f0b2299 */ /* 0x000fd80008011607 */
.L_x_4157:
[----:B------:R-:W-:-:S04]  /*49d0*/  UIMAD UR5, UR11, UR5, UR5 ;  /* 0x000000050b0572a4 */ /* 0x000fc8000f8e0205 */
[----:B------:R-:W-:-:S04]  /*49e0*/  UISETP.LT.AND UP2, UPT, UR4, UR5, UPT ;  /* 0x000000050400728c */ /* 0x000fc8000bf41270 */
[----:B------:R-:W-:-:S12]  /*49f0*/  USEL UR4, UR4, UR5, UP2 ;  /* 0x0000000504047287 */ /* 0x000fd80009000000 */
.L_x_4155:
[----:B------:R-:W-:Y:S01]  /*4a00*/  R2UR UR6, R17 ;  /* 0x00000000110672ca */ /* 0x000fe200000e0000 */
[----:B------:R-:W-:Y:S01]  /*4a10*/  UIMAD.WIDE UR4, UR4, 0x2aaaaaab, URZ ;  /* 0x2aaaaaab040478a5 */ /* 0x000fe2000f8e023f */
[----:B------:R-:W-:Y:S01]  /*4a20*/  IMAD.MOV.U32 R2, RZ, RZ, 0x3f800000 ;  /* 0x3f800000ff027424 */ /* 0x000fe200078e00ff */
[----:B------:R-:W-:Y:S01]  /*4a30*/  UMOV UR7, URZ ;  /* 0x0000003f00077c82 */ /* 0x000fe20008000000 */
[----:B------:R-:W-:Y:S01]  /*4a40*/  IMAD.MOV.U32 R0, RZ, RZ, 0x3f800000 ;  /* 0x3f800000ff007424 */ /* 0x000fe200078e00ff */
[----:B------:R-:W-:Y:S01]  /*4a50*/  USHF.R.U32.HI UR4, URZ, 0x1f, UR5 ;  /* 0x0000001f3f047899 */ /* 0x000fe20008011605 */
[----:B------:R-:W-:Y:S02]  /*4a60*/  CS2R R118, SRZ ;  /* 0x0000000000767805 */ /* 0x000fe4000001ff00 */
[----:B------:R-:W-:Y:S02]  /*4a70*/  CS2R R116, SRZ ;  /* 0x0000000000747805 */ /* 0x000fe4000001ff00 */
[----:B------:R-:W-:Y:S01]  /*4a80*/  CS2R R114, SRZ ;  /* 0x0000000000727805 */ /* 0x000fe2000001ff00 */
[----:B------:R-:W-:Y:S01]  /*4a90*/  ULEA.HI.SX32 UR4, UR5, UR4, 0x1c ;  /* 0x0000000405047291 */ /* 0x000fe2000f8fe23f */
        /* <DEDUP_REMOVED lines=9> */
[----:B------:R-:W-:Y:S01]  /*4b30*/  CS2R R98, SRZ ;  /* 0x0000000000627805 */ /* 0x000fe2000001ff00 */
[----:B------:R-:W-:Y:S01]  /*4b40*/  UMOV UR4, URZ ;  /* 0x0000003f00047c82 */ /* 0x000fe20008000000 */
[----:B------:R-:W-:Y:S02]  /*4b50*/  CS2R R96, SRZ ;  /* 0x0000000000607805 */ /* 0x000fe4000001ff00 */
[----:B------:R-:W-:Y:S02]  /*4b60*/  CS2R R94, SRZ ;  /* 0x00000000005e7805 */ /* 0x000fe4000001ff00 */
[----:B------:R-:W-:Y:S02]  /*4b70*/  ISETP.GE.AND P2, PT, R13, UR57, PT ;  /* 0x000000390d007c0c */ /* 0x000fe4000bf46270 */
        /* <DEDUP_REMOVED lines=36> */
[----:B------:R-:W-:Y:S01]  /*4dc0*/  IMAD.MOV.U32 R2, RZ, RZ, 0x3f800000 ;  /* 0x3f800000ff027424 */ /* 0x000fe200078e00ff */
[----:B------:R-:W-:Y:S01]  /*4dd0*/  UMOV UR6, URZ ;  /* 0x0000003f00067c82 */ /* 0x000fe20008000000 */
[----:B------:R-:W-:Y:S01]  /*4de0*/  IMAD.MOV.U32 R119, RZ, RZ, RZ ;  /* 0x000000ffff777224 */ /* 0x000fe200078e00ff */
[----:B------:R-:W-:Y:S01]  /*4df0*/  UMOV UR5, URZ ;  /* 0x0000003f00057c82 */ /* 0x000fe20008000000 */
[----:B------:R-:W-:Y:S01]  /*4e00*/  ULDC UR56, c[0x0][0x9e4] ;  /* 0x0002790000387ab9 */ /* 0x000fe20000000800 */
[----:B------:R-:W-:-:S05]  /*4e10*/  ULDC UR59, c[0x0][0x9d8] ;  /* 0x00027600003b7ab9 */ /* 0x000fca0000000800 */
.L_x_4175:
[----:B------:R-:W-:-:S04]  /*4e20*/  UIADD3 UR4, UR5, 0x1, URZ ;  /* 0x0000000105047890 */ /* 0x000fc8000fffe03f */
[----:B------:R-:W-:-:S04]  /*4e30*/  UISETP.NE.AND UP2, UPT, UR4, 0x2, UPT ;  /* 0x000000020400788c */ /* 0x000fc8000bf45270 */
[----:B------:R-:W-:Y:S02]  /*4e40*/  USEL UR7, URZ, 0x1, UP2 ;  /* 0x000000013f077887 */ /* 0x000fe40009000000 */
[----:B------:R-:W-:Y:S02]  /*4e50*/  USEL UR4, UR4, URZ, UP2 ;  /* 0x0000003f04047287 */ /* 0x000fe40009000000 */
[----:B------:R-:W-:Y:S01]  /*4e60*/  ULOP3.LUT UR7, UR6, UR7, URZ, 0x3c, !UPT ;  /* 0x0000000706077292 */ /* 0x000fe2000f8e3c3f */
[----:B------:R-:W-:Y:S11]  /*4e70*/  @!P0 BRA `(.L_x_4159) ;  /* 0x0000000000048947 */ /* 0x000ff60003800000 */
[----:B------:R-:W-:Y:S01]  /*4e80*/  BPT.TRAP 0x1 ;  /* 0x000000040000795c */ /* 0x000fe20000300000 */
.L_x_4159:
[----:B------:R-:W-:Y:S01]  /*4e90*/  ULEA UR61, UR4, UR58, 0x3 ;  /* 0x0000003a043d7291 */ /* 0x000fe2000f8e183f */
[----:B------:R-:W-:-:S05]  /*4ea0*/  IMAD.U32 R12, RZ, RZ, UR7 ;  /* 0x00000007ff0c7e24 */ /* 0x000fca000f8e00ff */
[----:B------:R-:W-:-:S04]  /*4eb0*/  SHF.L.U32 R12, R12, 0x1f, RZ ;  /* 0x0000001f0c0c7819 */ /* 0x000fc800000006ff */
[----:B------:R0:W1:Y:S01]  /*4ec0*/  SYNCS.PHASECHK.TRANS64.TRYWAIT P2, [UR61+0x30830], R12 ;  /* 0x0308300cff0075a7 */ /* 0x000062000804017d */
[----:B------:R-:W-:Y:S05]  /*4ed0*/  @!P0 BRA `(.L_x_4160) ;  /* 0x0000000000048947 */ /* 0x000fea0003800000 */
[----:B------:R-:W-:Y:S01]  /*4ee0*/  BPT.TRAP 0x1 ;  /* 0x000000040000795c */ /* 0x000fe20000300000 */
.L_x_4160:
[----:B-1----:R-:W-:Y:S05]  /*4ef0*/  @P2 BRA `(.L_x_4161) ;  /* 0x0000000000082947 */ /* 0x002fea0003800000 */
[----:B------:R-:W1:Y:S02]  /*4f00*/  SYNCS.PHASECHK.TRANS64.TRYWAIT P2, [UR61+0x30830], R12 ;  /* 0x0308300cff0075a7 */ /* 0x000e64000804017d */
[----:B-1----:R-:W-:Y:S05]  /*4f10*/  @!P2 BRA `(.L_x_4162) ;  /* 0x000001080020a947 */ /* 0x002fea0003800000 */
.L_x_4161:
[----:B------:R-:W-:Y:S01]  /*4f20*/  R2UR UR52, R6 ;  /* 0x00000000063472ca */ /* 0x000fe200000e0000 */
[----:B------:R-:W-:Y:S01]  /*4f30*/  UIMAD UR50, UR4, 0x900, UR60 ;  /* 0x00000900043278a4 */ /* 0x000fe2000f8e023c */
[----:B------:R-:W-:Y:S01]  /*4f40*/  R2UR UR53, R7 ;  /* 0x00000000073572ca */ /* 0x000fe200000e0000 */
[----:B------:R-:W-:Y:S01]  /*4f50*/  WARPGROUP.ARRIVE ;  /* 0x00000000000079c5 */ /* 0x000fe20000000000 */
[----:B------:R-:W-:Y:S01]  /*4f60*/  UMOV UR55, 0x40000040 ;  /* 0x4000004000377882 */ /* 0x000fe20000000000 */
[----:B------:R-:W-:Y:S01]  /*4f70*/  UIADD3 UR10, UR50, 0x2, URZ ;  /* 0x00000002320a7890 */ /* 0x000fe2000fffe03f */
[-C--:B------:R-:W-:Y:S01]  /*4f80*/  FMUL.FTZ R24, R24, R0.reuse ;  /* 0x0000000018187220 */ /* 0x080fe20000410000 */
        /* <DEDUP_REMOVED lines=8> */
[----:B------:R-:W-:Y:S01]  /*5010*/  HGMMA.64x96x16.F32.BF16 R120, gdesc[UR52], RZ, !UPT, gsb0 ;  /* 0x01600000347879f0 */ /* 0x000fe2000c0018ff */
        /* <DEDUP_REMOVED lines=108> */
[----:B------:R-:W-:Y:S01]  /*56e0*/  HGMMA.64x96x16.F32.BF16 R120, gdesc[UR8], R120, gsb0 ;  /* 0x01600000087879f0 */ /* 0x000fe20008001878 */
[-C--:B------:R-:W-:Y:S01]  /*56f0*/  FMUL.FTZ R115, R115, R2.reuse ;  /* 0x0000000273737220 */ /* 0x080fe20000410000 */
[-C--:B------:R-:W-:Y:S01]  /*5700*/  FMUL.FTZ R118, R118, R2.reuse ;  /* 0x0000000276767220 */ /* 0x080fe20000410000 */
[----:B------:R-:W-:Y:S01]  /*5710*/  FMUL.FTZ R119, R119, R2 ;  /* 0x0000000277777220 */ /* 0x000fe20000410000 */
[----:B------:R-:W-:-:S02]  /*5720*/  WARPGROUP.DEPBAR.LE gsb0, 0x0 ;  /* 0x00008000000079c5 */ /* 0x000fc40000010000 */
        /* <DEDUP_REMOVED lines=30> */
[----:B------:R-:W-:Y:S05]  /*5910*/  @!P0 BRA `(.L_x_4163) ;  /* 0x0000000000048947 */ /* 0x000fea0003800000 */
[----:B------:R-:W-:Y:S01]  /*5920*/  BPT.TRAP 0x1 ;  /* 0x000000040000795c */ /* 0x000fe20000300000 */
.L_x_4163:
[----:B------:R-:W-:Y:S01]  /*5930*/  ULEA UR14, UR5, UR58, 0x3 ;  /* 0x0000003a050e7291 */ /* 0x000fe2000f8e183f */
[----:B------:R-:W-:-:S05]  /*5940*/  IMAD.U32 R0, RZ, RZ, UR6 ;  /* 0x00000006ff007e24 */ /* 0x000fca000f8e00ff */
[----:B------:R-:W-:-:S04]  /*5950*/  SHF.L.U32 R0, R0, 0x1f, RZ ;  /* 0x0000001f00007819 */ /* 0x000fc800000006ff */
[----:B------:R2:W3:Y:S01]  /*5960*/  SYNCS.PHASECHK.TRANS64.TRYWAIT P2, [UR14+0x30850], R0 ;  /* 0x03085000ff0075a7 */ /* 0x0004e2000804014e */
[----:B------:R-:W-:Y:S05]  /*5970*/  @!P0 BRA `(.L_x_4164) ;  /* 0x0000000000048947 */ /* 0x000fea0003800000 */
[----:B------:R-:W-:Y:S01]  /*5980*/  BPT.TRAP 0x1 ;  /* 0x000000040000795c */ /* 0x000fe20000300000 */
.L_x_4164:
[----:B---3--:R-:W-:Y:S05]  /*5990*/  @P2 BRA `(.L_x_4165) ;  /* 0x0000000000082947 */ /* 0x008fea0003800000 */
[----:B------:R-:W3:Y:S02]  /*59a0*/  SYNCS.PHASECHK.TRANS64.TRYWAIT P2, [UR14+0x30850], R0 ;  /* 0x03085000ff0075a7 */ /* 0x000ee4000804014e */
[----:B---3--:R-:W-:Y:S05]  /*59b0*/  @!P2 BRA `(.L_x_4166) ;  /* 0x000000fc0090a947 */ /* 0x008fea0003800000 */
.L_x_4165:
[----:B------:R-:W-:Y:S01]  /*59c0*/  UIADD3 UR6, UR58, 0x400, URZ ;  /* 0x000004003a067890 */ /* 0x000fe2000fffe03f */
[----:B------:R-:W-:Y:S01]  /*59d0*/  WARPGROUP.ARRIVE ;  /* 0x00000000000079c5 */ /* 0x000fe20000000000 */
[----:B------:R-:W-:Y:S01]  /*59e0*/  UMOV UR11, 0x40000040 ;  /* 0x40000040000b7882 */ /* 0x000fe20000000000 */
[----:B------:R-:W-:Y:S01]  /*59f0*/  PLOP3.LUT P2, PT, PT, PT, UP0, 0x80, 0x0 ;  /* 0x000000000000781c */ /* 0x000fe20003f4f008 */
[----:B------:R-:W-:Y:S01]  /*5a00*/  USHF.R.U32.HI UR6, URZ, 0x4, UR6 ;  /* 0x000000043f067899 */ /* 0x000fe20008011606 */
[----:B------:R-:W-:Y:S01]  /*5a10*/  PLOP3.LUT P3, PT, PT, PT, UP0, 0x80, 0x0 ;  /* 0x000000000000781c */ /* 0x000fe20003f6f008 */
[----:B------:R-:W-:Y:S01]  /*5a20*/  FMUL.FTZ R2, R123, UR59 ;  /* 0x0000003b7b027c20 */ /* 0x000fe20008410000 */
[----:B------:R-:W-:Y:S01]  /*5a30*/  FMUL.FTZ R123, R142, UR59 ;  /* 0x0000003b8e7b7c20 */ /* 0x000fe20008410000 */
[----:B------:R-:W-:Y:S01]  /*5a40*/  ULOP3.LUT UR6, UR6, 0x3fff, URZ, 0xc0, !UPT ;  /* 0x00003fff06067892 */ /* 0x000fe2000f8ec03f */
[----:B01----:R-:W-:Y:S01]  /*5a50*/  FMUL.FTZ R12, R120, UR59 ;  /* 0x0000003b780c7c20 */ /* 0x003fe20008410000 */
[----:B------:R-:W-:Y:S01]  /*5a60*/  FMUL.FTZ R120, R121, UR59 ;  /* 0x0000003b79787c20 */ /* 0x000fe20008410000 */
[----:B------:R-:W-:Y:S01]  /*5a70*/  FMUL.FTZ R121, R138, UR59 ;  /* 0x0000003b8a797c20 */ /* 0x000fe20008410000 */
[----:B------:R-:W-:Y:S01]  /*5a80*/  ULOP3.LUT UR6, UR6, 0x3000000, URZ, 0xfc, !UPT ;  /* 0x0300000006067892 */ /* 0x000fe2000f8efc3f */
[----:B------:R-:W-:Y:S01]  /*5a90*/  FMUL.FTZ R138, R154, UR59 ;  /* 0x0000003b9a8a7c20 */ /* 0x000fe20008410000 */
[----:B------:R-:W-:-:S02]  /*5aa0*/  IMAD.MOV.U32 R154, RZ, RZ, R9 ;  /* 0x000000ffff9a7224 */ /* 0x000fc400078e0009 */
[----:B------:R-:W-:Y:S01]  /*5ab0*/  FMUL.FTZ R15, R127, UR59 ;  /* 0x0000003b7f0f7c20 */ /* 0x000fe20008410000 */
[----:B------:R-:W-:Y:S01]  /*5ac0*/  UIMAD UR5, UR5, 0x900, UR6 ;  /* 0x00000900050578a4 */ /* 0x000fe2000f8e0206 */
[----:B------:R-:W-:Y:S01]  /*5ad0*/  FMUL.FTZ R20, R130, UR59 ;  /* 0x0000003b82147c20 */ /* 0x000fe20008410000 */
[----:B--2---:R-:W-:Y:S01]  /*5ae0*/  FMUL.FTZ R0, R122, UR59 ;  /* 0x0000003b7a007c20 */ /* 0x004fe20008410000 */
[----:B------:R-:W-:Y:S01]  /*5af0*/  FMUL.FTZ R21, R131, UR59 ;  /* 0x0000003b83157c20 */ /* 0x000fe20008410000 */
[----:B------:R-:W-:Y:S01]  /*5b00*/  FMUL.FTZ R130, R132, UR59 ;  /* 0x0000003b84827c20 */ /* 0x000fe20008410000 */
[----:B------:R-:W-:Y:S01]  /*5b10*/  FMUL.FTZ R127, R147, UR59 ;  /* 0x0000003b937f7c20 */ /* 0x000fe20008410000 */
[----:B------:R-:W-:Y:S01]  /*5b20*/  FMUL.FTZ R131, R133, UR59 ;  /* 0x0000003b85837c20 */ /* 0x000fe20008410000 */
[----:B------:R-:W-:Y:S01]  /*5b30*/  UMOV UR10, UR5 ;  /* 0x00000005000a7c82 */ /* 0x000fe20008000000 */
[----:B------:R-:W-:Y:S01]  /*5b40*/  FMUL.FTZ R22, R134, UR59 ;  /* 0x0000003b86167c20 */ /* 0x000fe20008410000 */
[----:B------:R-:W-:Y:S01]  /*5b50*/  HGMMA.64x192x16.F32.BF16 R24, R188, gdesc[UR8].tnspB, R24, gsb0 ;  /* 0x42e00008bc187df0 */ /* 0x000fe20008001818 */
        /* <DEDUP_REMOVED lines=25> */
[----:B------:R-:W-:Y:S01]  /*5cf0*/  R2UR UR15, R11 ;  /* 0x000000000b0f72ca */ /* 0x000fe200000e0000 */
[----:B------:R-:W-:Y:S01]  /*5d00*/  FMUL.FTZ R161, R161, UR59 ;  /* 0x0000003ba1a17c20 */ /* 0x000fe20008410000 */
[----:B------:R-:W-:Y:S01]  /*5d10*/  FMUL.FTZ R165, R165, UR59 ;  /* 0x0000003ba5a57c20 */ /* 0x000fe20008410000 */
[----:B------:R-:W-:Y:S01]  /*5d20*/  ULDC UR19, c[0x0][0x2f0] ;  /* 0x0000bc0000137ab9 */ /* 0x000fe20000000800 */
[----:B------:R-:W0:Y:S01]  /*5d30*/  MUFU.TANH R12, R12 ;  /* 0x0000000c000c7308 */ /* 0x000e220000002400 */
[----:B------:R-:W-:Y:S01]  /*5d40*/  ULDC UR18, c[0x0][0x288] ;  /* 0x0000a20000127ab9 */ /* 0x000fe20000000800 */
[----:B------:R-:W-:-:S06]  /*5d50*/  FMUL.FTZ R166, R166, UR59 ;  /* 0x0000003ba6a67c20 */ /* 0x000fcc0008410000 */
        /* <DEDUP_REMOVED lines=22> */
[----:B------:R-:W-:-:S05]  /*5ec0*/  WARPGROUP.ARRIVE ;  /* 0x00000000000079c5 */ /* 0x000fca0000000000 */
[----:B------:R-:W0:Y:S01]  /*5ed0*/  MUFU.TANH R126, R126 ;  /* 0x0000007e007e7308 */ /* 0x000e220000002400 */
[----:B------:R-:W-:Y:S01]  /*5ee0*/  HGMMA.64x192x16.F32.BF16 R24, R184, gdesc[UR8].tnspB, R24, gsb0 ;  /* 0x42e00008b8187df0 */ /* 0x000fe20008001818 */
[----:B------:R-:W-:Y:S01]  /*5ef0*/  UIADD3 UR10, UR5, 0x100, URZ ;  /* 0x00000100050a7890 */ /* 0x000fe2000fffe03f */
[----:B------:R-:W-:-:S05]  /*5f00*/  UMOV UR11, 0x40000040 ;  /* 0x40000040000b7882 */ /* 0x000fca0000000000 */
        /* <DEDUP_REMOVED lines=26> */
[----:B------:R-:W-:Y:S01]  /*60b0*/  WARPGROUP.ARRIVE ;  /* 0x00000000000079c5 */ /* 0x000fe20000000000 */
[----:B------:R-:W-:-:S04]  /*60c0*/  IMAD R176, R13, -0x60, RZ ;  /* 0xffffffa00db07824 */ /* 0x000fc800078e02ff */
[----:B------:R-:W-:-:S10]  /*60d0*/  VIADD R147, R176, 0x1 ;  /* 0x00000001b0937836 */ /* 0x000fd40000000000 */
[----:B------:R-:W-:Y:S01]  /*60e0*/  HGMMA.64x192x16.F32.BF16 R24, R172, gdesc[UR8].tnspB, R24, gsb0 ;  /* 0x42e00008ac187df0 */ /* 0x000fe20008001818 */
[----:B------:R-:W-:Y:S01]  /*60f0*/  UIADD3 UR10, UR5, 0x280, URZ ;  /* 0x00000280050a7890 */ /* 0x000fe2000fffe03f */
[----:B------:R-:W-:Y:S02]  /*6100*/  UMOV UR11, 0x40000040 ;  /* 0x40000040000b7882 */ /* 0x000fe40000000000 */
[----:B------:R-:W-:Y:S01]  /*6110*/  @UP0 ULDC UR5, c[0x0][0x44c] ;  /* 0x0001130000050ab9 */ /* 0x000fe20000000800 */
[----:B------:R-:W-:Y:S02]  /*6120*/  IMAD R147, R10, -0x2, R147 ;  /* 0xfffffffe0a937824 */ /* 0x000fe400078e0293 */
[----:B------:R-:W-:Y:S01]  /*6130*/  @P2 IMAD.HI.U32 R142, R9, UR5, RZ ;  /* 0x00000005098e2c27 */ /* 0x000fe2000f8e00ff */
[----:B------:R-:W-:Y:S01]  /*6140*/  @UP0 ULDC UR5, c[0x0][0x450] ;  /* 0x0001140000050ab9 */ /* 0x000fe20000000800 */
[----:B------:R-:W-:Y:S02]  /*6150*/  PLOP3.LUT P2, PT, PT, PT, UP1, 0x40, 0x0 ;  /* 0x000000000000781c */ /* 0x000fe40003f4e818 */
[----:B------:R-:W-:Y:S01]  /*6160*/  IMAD R146, R16, UR19, R147 ;  /* 0x0000001310927c24 */ /* 0x000fe2000f8e0293 */
[----:B------:R-:W-:Y:S01]  /*6170*/  @P3 SHF.R.U32.HI R154, RZ, UR5, R142 ;  /* 0x00000005ff9a3c19 */ /* 0x000fe2000801168e */
[----:B------:R-:W-:-:S04]  /*6180*/  IMAD.U32 R142, RZ, RZ, UR61 ;  /* 0x0000003dff8e7e24 */ /* 0x000fc8000f8e00ff */
[----:B------:R-:W-:Y:S01]  /*6190*/  @!P1 VIADD R142, R142, 0x30840 ;  /* 0x000308408e8e9836 */ /* 0x000fe20000000000 */
[----:B------:R-:W-:Y:S02]  /*61a0*/  WARPGROUP.DEPBAR.LE gsb0, 0x0 ;  /* 0x00008000000079c5 */ /* 0x000fe40000010000 */
[----:B------:R-:W-:Y:S01]  /*61b0*/  WARPGROUP.ARRIVE ;  /* 0x00000000000079c5 */ /* 0x000fe20000000000 */
[----:B------:R-:W-:Y:S01]  /*61c0*/  FMUL.FTZ R175, R145, UR59 ;  /* 0x0000003b91af7c20 */ /* 0x000fe20008410000 */
[----:B------:R-:W-:Y:S01]  /*61d0*/  @!P1 PRMT R145, RZ, 0x654, R142 ;  /* 0x00000654ff919816 */ /* 0x000fe2000000008e */
[----:B------:R-:W-:Y:S01]  /*61e0*/  FMUL.FTZ R172, R124, UR59 ;  /* 0x0000003b7cac7c20 */ /* 0x000fe20008410000 */
[----:B------:R-:W-:Y:S01]  /*61f0*/  FMUL.FTZ R124, R143, UR59 ;  /* 0x0000003b8f7c7c20 */ /* 0x000fe20008410000 */
[----:B------:R-:W-:Y:S01]  /*6200*/  FMUL.FTZ R174, R144, UR59 ;  /* 0x0000003b90ae7c20 */ /* 0x000fe20008410000 */
[----:B------:R-:W-:Y:S01]  /*6210*/  HGMMA.64x192x16.F32.BF16 R24, R168, gdesc[UR8].tnspB, R24, gsb0 ;  /* 0x42e00008a8187df0 */ /* 0x000fe20008001818 */
[----:B------:R-:W-:Y:S01]  /*6220*/  FMUL.FTZ R143, R158, UR59 ;  /* 0x0000003b9e8f7c20 */ /* 0x000fe20008410000 */
[----:B------:R-:W-:Y:S01]  /*6230*/  FMUL.FTZ R144, R159, UR59 ;  /* 0x0000003b9f907c20 */ /* 0x000fe20008410000 */
[----:B------:R-:W0:Y:S01]  /*6240*/  MUFU.TANH R172, R172 ;  /* 0x000000ac00ac7308 */ /* 0x000e220000002400 */
[----:B------:R-:W-:Y:S01]  /*6250*/  UMOV UR10, UR18 ;  /* 0x00000012000a7c82 */ /* 0x000fe20008000000 */
[----:B------:R-:W-:Y:S01]  /*6260*/  ULDC UR18, c[0x0][0x9e0] ;  /* 0x0002780000127ab9 */ /* 0x000fe20000000800 */
[----:B------:R-:W-:-:S04]  /*6270*/  VIADD R146, R146, -UR10 ;  /* 0x8000000a92927c36 */ /* 0x000fc80008000000 */
[C---:B------:R-:W-:Y:S01]  /*6280*/  VIADD R177, R146.reuse, UR18 ;  /* 0x0000001292b17c36 */ /* 0x040fe20008000000 */
[----:B------:R-:W0:Y:S01]  /*6290*/  MUFU.TANH R124, R124 ;  /* 0x0000007c007c7308 */ /* 0x000e220000002400 */
[----:B------:R-:W-:-:S07]  /*62a0*/  VIADD R178, R146, UR15 ;  /* 0x0000000f92b27c36 */ /* 0x000fce0008000000 */
[----:B------:R-:W0:Y:S08]  /*62b0*/  MUFU.TANH R174, R174 ;  /* 0x000000ae00ae7308 */ /* 0x000e300000002400 */
[----:B------:R-:W0:Y:S08]  /*62c0*/  MUFU.TANH R175, R175 ;  /* 0x000000af00af7308 */ /* 0x000e300000002400 */
[----:B------:R-:W0:Y:S08]  /*62d0*/  MUFU.TANH R143, R143 ;  /* 0x0000008f008f7308 */ /* 0x000e300000002400 */
[----:B------:R-:W0:Y:S08]  /*62e0*/  MUFU.TANH R144, R144 ;  /* 0x0000009000907308 */ /* 0x000e300000002400 */
[----:B------:R5:W0:Y:S02]  /*62f0*/  MUFU.TANH R142, R166 ;  /* 0x000000a6008e7308 */ /* 0x000a240000002400 */
[----:B-----5:R-:W-:Y:S01]  /*6300*/  VIADD R166, R147, 0xffffffff ;  /* 0xffffffff93a67836 */ /* 0x020fe20000000000 */
[----:B------:R-:W-:-:S02]  /*6310*/  WARPGROUP.DEPBAR.LE gsb0, 0x0 ;  /* 0x00008000000079c5 */ /* 0x000fc40000010000 */
[----:B------:R-:W-:Y:S01]  /*6320*/  FMUL.FTZ R168, R149, UR59 ;  /* 0x0000003b95a87c20 */ /* 0x000fe20008410000 */
[----:B------:R5:W-:Y:S01]  /*6330*/  @!P1 SYNCS.ARRIVE.TRANS64.RED.A1T0 RZ, [R145+URZ], RZ ;  /* 0x000000ff91ff99a7 */ /* 0x000be2000810043f */
[----:B------:R-:W1:Y:S01]  /*6340*/  SHFL.IDX PT, R149, R154, RZ, 0x1c1f ;  /* 0x001c1fff9a957589 */ /* 0x000e6200000e0000 */
[----:B------:R0:W0:Y:S01]  /*6350*/  MUFU.TANH R170, R161 ;  /* 0x000000a100aa7308 */ /* 0x0000220000002400 */
[----:B-----5:R-:W-:-:S07]  /*6360*/  FMUL.FTZ R145, R167, UR59 ;  /* 0x0000003ba7917c20 */ /* 0x020fce0008410000 */
[----:B------:R-:W0:Y:S08]  /*6370*/  MUFU.TANH R168, R168 ;  /* 0x000000a800a87308 */ /* 0x000e300000002400 */
[----:B------:R-:W0:Y:S01]  /*6380*/  MUFU.TANH R145, R145 ;  /* 0x0000009100917308 */ /* 0x000e220000002400 */
[--C-:B-1----:R-:W-:Y:S02]  /*6390*/  IMAD.IADD R156, R177, 0x1, R149.reuse ;  /* 0x00000001b19c7824 */ /* 0x102fe400078e0295 */
[----:B------:R-:W-:Y:S01]  /*63a0*/  IMAD.IADD R158, R178, 0x1, R149 ;  /* 0x00000001b29e7824 */ /* 0x000fe200078e0295 */
[----:B--234-:R-:W-:Y:S06]  /*63b0*/  @P2 BRA `(.L_x_4167) ;  /* 0x00000000005c2947 */ /* 0x01cfec0003800000 */
[----:B------:R-:W-:Y:S01]  /*63c0*/  ULDC UR5, c[0x0][0x2f0] ;  /* 0x0000bc0000057ab9 */ /* 0x000fe20000000800 */
[----:B------:R-:W-:Y:S01]  /*63d0*/  BSSY B0, `(.L_x_4168) ;  /* 0x0000012000007945 */ /* 0x000fe20003800000 */
[----:B------:R-:W-:-:S04]  /*63e0*/  IMAD R146, R16, UR5, R149 ;  /* 0x0000000510927c24 */ /* 0x000fc8000f8e0295 */
[----:B------:R-:W-:-:S05]  /*63f0*/  VIADD R149, R146, -UR10 ;  /* 0x8000000a92957c36 */ /* 0x000fca0008000000 */
        /* <DEDUP_REMOVED lines=10> */
.L_x_4169:
[----:B------:R-:W-:-:S05]  /*64a0*/  IMAD.U32 R153, RZ, RZ, UR56 ;  /* 0x00000038ff997e24 */ /* 0x000fca000f8e00ff */
[----:B------:R-:W-:-:S13]  /*64b0*/  ISETP.NE.AND P2, PT, R153, 0x1, PT ;  /* 0x000000019900780c */ /* 0x000fda0003f45270 */
[----:B------:R-:W1:Y:S02]  /*64c0*/  @P2 LDC.64 R146, c[0x0][0x9e8] ;  /* 0x00027a00ff922b82 */ /* 0x000e640000000a00 */
[----:B-1----:R-:W-:-:S05]  /*64d0*/  @P2 IMAD.HI.U32 R146, R149, R146, RZ ;  /* 0x0000009295922227 */ /* 0x002fca00078e00ff */
[----:B------:R-:W-:-:S07]  /*64e0*/  @P2 SHF.R.U32.HI R149, RZ, R147, R146 ;  /* 0x00000093ff952219 */ /* 0x000fce0000011692 */
.L_x_4170:
[----:B------:R-:W-:Y:S05]  /*64f0*/  BSYNC B0 ;  /* 0x0000000000007941 */ /* 0x000fea0003800000 */
.L_x_4168:
[----:B------:R-:W-:-:S05]  /*6500*/  IMAD R149, R149, R153, R166 ;  /* 0x0000009995957224 */ /* 0x000fca00078e02a6 */
[----:B------:R-:W-:Y:S02]  /*6510*/  VIADDMNMX R156, R149, R153, R156, PT ;  /* 0x00000099959c7246 */ /* 0x000fe4000380019c */
[----:B------:R-:W-:-:S07]  /*6520*/  VIMNMX R158, R158, R149, !PT ;  /* 0x000000959e9e7248 */ /* 0x000fce0007fe0100 */
.L_x_4167:
        /* <DEDUP_REMOVED lines=11> */
[----:B------:R-:W-:-:S02]  /*65e0*/  FSEL R199, R125, -INF , !P4 ;  /* 0xff8000007dc77808 */ /* 0x000fc40006000000 */
[----:B------:R-:W-:Y:S02]  /*65f0*/  ISETP.LT.OR P5, PT, R156, 0x9, P5 ;  /* 0x000000099c00780c */ /* 0x000fe40002fa1670 */
[----:B------:R-:W-:Y:S02]  /*6600*/  ISETP.GT.AND P4, PT, R158, 0x10, !P6 ;  /* 0x000000109e00780c */ /* 0x000fe40007784270 */
[----:B0-----:R-:W-:Y:S02]  /*6610*/  FSEL R201, R172, -INF , !P5 ;  /* 0xff800000acc97808 */ /* 0x001fe40006800000 */
        /* <DEDUP_REMOVED lines=48> */
[----:B------:R-:W-:Y:S01]  /*6920*/  ISETP.GT.AND P4, PT, R158, 0x38, !P5 ;  /* 0x000000389e00780c */ /* 0x000fe20006f84270 */
[----:B------:R-:W0:Y:S01]  /*6930*/  SHFL.IDX PT, R175, R154, 0x1, 0x1c1f ;  /* 0x003c1f009aaf7f89 */ /* 0x000e2200000e0000 */
        /* <DEDUP_REMOVED lines=11> */
[----:B------:R-:W-:Y:S01]  /*69f0*/  ISETP.LT.OR P4, PT, R156, 0x41, P4 ;  /* 0x000000419c00780c */ /* 0x000fe20002781670 */
[--C-:B0-----:R-:W-:Y:S01]  /*6a00*/  IMAD.IADD R120, R177, 0x1, R175.reuse ;  /* 0x00000001b1787824 */ /* 0x101fe200078e02af */
[----:B------:R-:W-:Y:S01]  /*6a10*/  ISETP.GE.AND P5, PT, R176, 0x42, PT ;  /* 0x00000042b000780c */ /* 0x000fe20003fa6270 */
[----:B------:R-:W-:Y:S01]  /*6a20*/  IMAD.IADD R128, R178, 0x1, R175 ;  /* 0x00000001b2807824 */ /* 0x000fe200078e02af */
        /* <DEDUP_REMOVED lines=36> */
[----:B------:R-:W-:-:S04]  /*6c70*/  ISETP.GT.AND P6, PT, R158, 0x59, !P6 ;  /* 0x000000599e00780c */ /* 0x000fc800077c4270 */
[----:B------:R-:W-:-:S04]  /*6c80*/  ISETP.LT.OR P6, PT, R156, 0x5a, P6 ;  /* 0x0000005a9c00780c */ /* 0x000fc800037c1670 */
[----:B------:R-:W-:Y:S02]  /*6c90*/  FSEL R131, R162, -INF , !P6 ;  /* 0xff800000a2837808 */ /* 0x000fe40007000000 */
[----:B------:R-:W-:-:S13]  /*6ca0*/  PLOP3.LUT P6, PT, PT, PT, UP1, 0x40, 0x0 ;  /* 0x000000000000781c */ /* 0x000fda0003fce818 */
[----:B------:R-:W-:Y:S05]  /*6cb0*/  @P6 BRA `(.L_x_4171) ;  /* 0x00000000005c6947 */ /* 0x000fea0003800000 */
        /* <DEDUP_REMOVED lines=14> */
.L_x_4173:
[----:B------:R-:W-:-:S05]  /*6da0*/  IMAD.U32 R12, RZ, RZ, UR56 ;  /* 0x00000038ff0c7e24 */ /* 0x000fca000f8e00ff */
[----:B------:R-:W-:-:S13]  /*6db0*/  ISETP.NE.AND P6, PT, R12, 0x1, PT ;  /* 0x000000010c00780c */ /* 0x000fda0003fc5270 */
[----:B------:R-:W0:Y:S02]  /*6dc0*/  @P6 LDC.64 R174, c[0x0][0x9e8] ;  /* 0x00027a00ffae6b82 */ /* 0x000e240000000a00 */
[----:B0-----:R-:W-:-:S05]  /*6dd0*/  @P6 IMAD.HI.U32 R174, R177, R174, RZ ;  /* 0x000000aeb1ae6227 */ /* 0x001fca00078e00ff */
[----:B------:R-:W-:-:S07]  /*6de0*/  @P6 SHF.R.U32.HI R177, RZ, R175, R174 ;  /* 0x000000afffb16219 */ /* 0x000fce00000116ae */
.L_x_4174:
[----:B------:R-:W-:Y:S05]  /*6df0*/  BSYNC B0 ;  /* 0x0000000000007941 */ /* 0x000fea0003800000 */
.L_x_4172:
[----:B------:R-:W-:-:S05]  /*6e00*/  IMAD R177, R177, R12, R166 ;  /* 0x0000000cb1b17224 */ /* 0x000fca00078e02a6 */
[----:B------:R-:W-:Y:S02]  /*6e10*/  VIADDMNMX R120, R177, R12, R120, PT ;  /* 0x0000000cb1787246 */ /* 0x000fe40003800178 */
[----:B------:R-:W-:-:S07]  /*6e20*/  VIMNMX R128, R128, R177, !PT ;  /* 0x000000b180807248 */ /* 0x000fce0007fe0100 */
.L_x_4171:
[C---:B------:R-:W-:Y:S01]  /*6e30*/  ISETP.GT.AND P2, PT, R128.reuse, 0x1, !P2 ;  /* 0x000000018000780c */ /* 0x040fe20005744270 */
[----:B------:R-:W0:Y:S01]  /*6e40*/  LDC R12, c[0x0][0x988] ;  /* 0x00026200ff0c7b82 */ /* 0x000e220000000800 */
[----:B------:R-:W-:Y:S01]  /*6e50*/  ISETP.GT.AND P3, PT, R128, 0x8, !P3 ;  /* 0x000000088000780c */ /* 0x000fe20005f64270 */
[----:B------:R-:W-:Y:S01]  /*6e60*/  UMOV UR6, UR7 ;  /* 0x0000000700067c82 */ /* 0x000fe20008000000 */
[C---:B------:R-:W-:Y:S01]  /*6e70*/  ISETP.LT.OR P2, PT, R120.reuse, 0x2, P2 ;  /* 0x000000027800780c */ /* 0x040fe20001741670 */
[----:B------:R-:W-:Y:S01]  /*6e80*/  UMOV UR5, UR4 ;  /* 0x0000000400057c82 */ /* 0x000fe20008000000 */
        /* <DEDUP_REMOVED lines=24> */
[----:B------:R-:W-:Y:S02]  /*7010*/  FMNMX.FTZ R2, R173, R2, !PT ;  /* 0x00000002ad027209 */ /* 0x000fe40007810000 */
[----:B------:R-:W-:Y:S02]  /*7020*/  ISETP.GT.AND P2, PT, R128, 0x18, !P2 ;  /* 0x000000188000780c */ /* 0x000fe40005744270 */
[----:B------:R-:W-:-:S02]  /*7030*/  FMNMX.FTZ R2, R167, R2, !PT ;  /* 0x00000002a7027209 */ /* 0x000fc40007810000 */
[----:B------:R-:W-:Y:S02]  /*7040*/  ISETP.LT.OR P2, PT, R120, 0x19, P2 ;  /* 0x000000197800780c */ /* 0x000fe40001741670 */
[----:B------:R-:W-:Y:S02]  /*7050*/  FMNMX.FTZ R2, R171, R2, !PT ;  /* 0x00000002ab027209 */ /* 0x000fe40007810000 */
[----:B------:R-:W-:Y:S02]  /*7060*/  FSEL R177, R22, -INF , !P2 ;  /* 0xff80000016b17808 */ /* 0x000fe40005000000 */
[----:B------:R-:W-:Y:S02]  /*7070*/  ISETP.GT.AND P2, PT, R128, 0x19, !P3 ;  /* 0x000000198000780c */ /* 0x000fe40005f44270 */
[----:B------:R-:W-:Y:S02]  /*7080*/  ISETP.NE.AND P3, PT, R185, RZ, PT ;  /* 0x000000ffb900720c */ /* 0x000fe40003f65270 */
[----:B------:R-:W-:-:S02]  /*7090*/  ISETP.LT.OR P2, PT, R120, 0x1a, P2 ;  /* 0x0000001a7800780c */ /* 0x000fc40001741670 */
[----:B------:R-:W-:Y:S02]  /*70a0*/  FMNMX.FTZ R2, R165, R2, !PT ;  /* 0x00000002a5027209 */ /* 0x000fe40007810000 */
[----:B------:R-:W-:Y:S02]  /*70b0*/  FSEL R187, R23, -INF , !P2 ;  /* 0xff80000017bb7808 */ /* 0x000fe40005000000 */
        /* <DEDUP_REMOVED lines=19> */
[----:B------:R-:W-:Y:S02]  /*71f0*/  ISETP.NE.AND P2, PT, R186, RZ, PT ;  /* 0x000000ffba00720c */ /* 0x000fe40003f45270 */
[----:B------:R-:W-:Y:S02]  /*7200*/  FMNMX.FTZ R2, R141, R2, !PT ;  /* 0x000000028d027209 */ /* 0x000fe40007810000 */
        /* <DEDUP_REMOVED lines=12> */
[----:B------:R-:W-:Y:S01]  /*72d0*/  ISETP.NE.AND P2, PT, R190, RZ, PT ;  /* 0x000000ffbe00720c */ /* 0x000fe20003f45270 */
[----:B------:R-:W1:Y:S01]  /*72e0*/  SHFL.BFLY PT, R15, R14, 0x2, 0x1f ;  /* 0x0c401f000e0f7f89 */ /* 0x000e6200000e0000 */
[----:B------:R-:W-:-:S02]  /*72f0*/  ISETP.NE.AND P6, PT, R152, RZ, PT ;  /* 0x000000ff9800720c */ /* 0x000fc40003fc5270 */
[C---:B------:R-:W-:Y:S02]  /*7300*/  ISETP.GT.AND P2, PT, R128.reuse, 0x31, !P2 ;  /* 0x000000318000780c */ /* 0x040fe40005744270 */
[----:B------:R-:W-:Y:S02]  /*7310*/  ISETP.GT.AND P4, PT, R128, 0x51, !P4 ;  /* 0x000000518000780c */ /* 0x000fe40006784270 */
[----:B------:R-:W-:Y:S02]  /*7320*/  ISETP.LT.OR P2, PT, R120, 0x32, P2 ;  /* 0x000000327800780c */ /* 0x000fe40001741670 */
[----:B------:R-:W-:Y:S02]  /*7330*/  ISETP.GT.AND P5, PT, R128, 0x58, !P5 ;  /* 0x000000588000780c */ /* 0x000fe40006fa4270 */
[----:B------:R-:W-:Y:S02]  /*7340*/  FSEL R127, R127, -INF , !P2 ;  /* 0xff8000007f7f7808 */ /* 0x000fe40005000000 */
[----:B------:R-:W-:-:S02]  /*7350*/  ISETP.NE.AND P2, PT, R192, RZ, PT ;  /* 0x000000ffc000720c */ /* 0x000fc40003f45270 */
[----:B------:R-:W-:Y:S02]  /*7360*/  ISETP.LT.OR P4, PT, R120, 0x52, P4 ;  /* 0x000000527800780c */ /* 0x000fe40002781670 */
[----:B------:R-:W-:Y:S02]  /*7370*/  ISETP.GT.AND P2, PT, R128, 0x38, !P2 ;  /* 0x000000388000780c */ /* 0x000fe40005744270 */
[C---:B------:R-:W-:Y:S02]  /*7380*/  ISETP.LT.OR P5, PT, R120.reuse, 0x59, P5 ;  /* 0x000000597800780c */ /* 0x040fe40002fa1670 */
[----:B------:R-:W-:Y:S02]  /*7390*/  ISETP.LT.OR P2, PT, R120, 0x39, P2 ;  /* 0x000000397800780c */ /* 0x000fe40001741670 */
[----:B-1----:R-:W-:Y:S02]  /*73a0*/  FMNMX.FTZ R20, R14, R15, !PT ;  /* 0x0000000f0e147209 */ /* 0x002fe40007810000 */
[----:B------:R-:W-:-:S02]  /*73b0*/  FSEL R21, R132, -INF , !P2 ;  /* 0xff80000084157808 */ /* 0x000fc40005000000 */
[----:B------:R-:W-:Y:S01]  /*73c0*/  ISETP.NE.AND P2, PT, R148, RZ, PT ;  /* 0x000000ff9400720c */ /* 0x000fe20003f45270 */
[----:B------:R-:W1:Y:S03]  /*73d0*/  SHFL.BFLY PT, R15, R20, 0x1, 0x1f ;  /* 0x0c201f00140f7f89 */ /* 0x000e6600000e0000 */
[----:B------:R-:W-:-:S04]  /*73e0*/  ISETP.GT.AND P2, PT, R128, 0x39, !P2 ;  /* 0x000000398000780c */ /* 0x000fc80005744270 */
[----:B------:R-:W-:-:S04]  /*73f0*/  ISETP.LT.OR P2, PT, R120, 0x3a, P2 ;  /* 0x0000003a7800780c */ /* 0x000fc80001741670 */
[----:B------:R-:W-:Y:S02]  /*7400*/  FSEL R133, R133, -INF , !P2 ;  /* 0xff80000085857808 */ /* 0x000fe40005000000 */
[----:B------:R-:W-:-:S04]  /*7410*/  ISETP.NE.AND P2, PT, R168, RZ, PT ;  /* 0x000000ffa800720c */ /* 0x000fc80003f45270 */
[----:B------:R-:W-:-:S04]  /*7420*/  ISETP.GT.AND P2, PT, R128, 0x40, !P2 ;  /* 0x000000408000780c */ /* 0x000fc80005744270 */
[----:B------:R-:W-:Y:S02]  /*7430*/  ISETP.LT.OR P2, PT, R120, 0x41, P2 ;  /* 0x000000417800780c */ /* 0x000fe40001741670 */
[----:B-1----:R-:W-:Y:S02]  /*7440*/  FMNMX.FTZ R15, R20, R15, !PT ;  /* 0x0000000f140f7209 */ /* 0x002fe40007810000 */
        /* <DEDUP_REMOVED lines=10> */
[----:B------:R-:W-:Y:S02]  /*74f0*/  ISETP.GT.AND P2, PT, R128, 0x49, !P6 ;  /* 0x000000498000780c */ /* 0x000fe40007744270 */
[----:B------:R-:W-:Y:S02]  /*7500*/  ISETP.NE.AND P6, PT, R140, RZ, PT ;  /* 0x000000ff8c00720c */ /* 0x000fe40003fc5270 */
[C---:B------:R-:W-:Y:S02]  /*7510*/  ISETP.LT.OR P2, PT, R120.reuse, 0x4a, P2 ;  /* 0x0000004a7800780c */ /* 0x040fe40001741670 */
[----:B------:R-:W-:Y:S02]  /*7520*/  ISETP.LT.OR P3, PT, R120, 0x51, P3 ;  /* 0x000000517800780c */ /* 0x000fe40001f61670 */
[----:B------:R-:W-:Y:S02]  /*7530*/  FSEL R197, R144, -INF , !P2 ;  /* 0xff80000090c57808 */ /* 0x000fe40005000000 */
[----:B------:R-:W-:-:S02]  /*7540*/  ISETP.GT.AND P2, PT, R128, RZ, !P6 ;  /* 0x000000ff8000720c */ /* 0x000fc40007744270 */
[----:B------:R-:W-:Y:S02]  /*7550*/  ISETP.NE.AND P6, PT, R134, RZ, PT ;  /* 0x000000ff8600720c */ /* 0x000fe40003fc5270 */
[----:B------:R-:W-:Y:S02]  /*7560*/  ISETP.LT.OR P2, PT, R120, 0x1, P2 ;  /* 0x000000017800780c */ /* 0x000fe40001741670 */
[----:B------:R-:W-:Y:S02]  /*7570*/  ISETP.GT.AND P6, PT, R128, 0x59, !P6 ;  /* 0x000000598000780c */ /* 0x000fe400077c4270 */
[----:B------:R-:W-:Y:S01]  /*7580*/  FSEL R2, R0, -INF , !P2 ;  /* 0xff80000000027808 */ /* 0x000fe20005000000 */
[C---:B0-----:R-:W-:Y:S01]  /*7590*/  FMUL.FTZ R0, R15.reuse, R12 ;  /* 0x0000000c0f007220 */ /* 0x041fe20000410000 */
[----:B------:R-:W-:Y:S02]  /*75a0*/  FSETP.NEU.FTZ.AND P2, PT, R15, -INF , PT ;  /* 0xff8000000f00780b */ /* 0x000fe40003f5d000 */
[----:B------:R-:W-:-:S02]  /*75b0*/  FMNMX.FTZ R14, R2, R3, !PT ;  /* 0x00000003020e7209 */ /* 0x000fc40007810000 */
[----:B------:R-:W-:Y:S02]  /*75c0*/  FSEL R0, R0, RZ, P2 ;  /* 0x000000ff00007208 */ /* 0x000fe40001000000 */
[----:B------:R-:W-:Y:S02]  /*75d0*/  FMNMX.FTZ R14, R193, R14, !PT ;  /* 0x0000000ec10e7209 */ /* 0x000fe40007810000 */
[----:B------:R-:W-:Y:S01]  /*75e0*/  ISETP.LT.OR P6, PT, R120, 0x5a, P6 ;  /* 0x0000005a7800780c */ /* 0x000fe200037c1670 */
[--C-:B------:R-:W-:Y:S01]  /*75f0*/  FFMA.FTZ R180, R171, R12, -R0.reuse ;  /* 0x0000000cabb47223 */ /* 0x100fe20000010800 */
[----:B------:R-:W-:Y:S01]  /*7600*/  FMNMX.FTZ R14, R175, R14, !PT ;  /* 0x0000000eaf0e7209 */ /* 0x000fe20007810000 */
[-CC-:B------:R-:W-:Y:S01]  /*7610*/  FFMA.FTZ R20, R165, R12.reuse, -R0.reuse ;  /* 0x0000000ca5147223 */ /* 0x180fe20000010800 */
[----:B------:R-:W-:Y:S01]  /*7620*/  FSEL R171, R136, -INF , !P3 ;  /* 0xff80000088ab7808 */ /* 0x000fe20005800000 */
        /* <DEDUP_REMOVED lines=15> */
[----:B------:R-:W-:Y:S01]  /*7720*/  FSEL R135, R15, RZ, P2 ;  /* 0x000000ff0f877208 */ /* 0x000fe20001000000 */
[--C-:B------:R-:W-:Y:S01]  /*7730*/  FFMA.FTZ R174, R141, R12, -R0.reuse ;  /* 0x0000000c8dae7223 */ /* 0x100fe20000010800 */
[----:B------:R-:W-:Y:S01]  /*7740*/  FMNMX.FTZ R14, R187, R14, !PT ;  /* 0x0000000ebb0e7209 */ /* 0x000fe20007810000 */
[-CC-:B------:R-:W-:Y:S01]  /*7750*/  FFMA.FTZ R205, R205, R12.reuse, -R0.reuse ;  /* 0x0000000ccdcd7223 */ /* 0x180fe20000010800 */
[----:B------:R-:W-:Y:S01]  /*7760*/  FFMA.FTZ R188, R203, R12, -R0 ;  /* 0x0000000ccbbc7223 */ /* 0x000fe20000010800 */
[----:B------:R-:W-:Y:S01]  /*7770*/  FADD.FTZ R135, -R135, R4 ;  /* 0x0000000487877221 */ /* 0x000fe20000010100 */
[----:B------:R-:W-:Y:S01]  /*7780*/  FMNMX.FTZ R14, R121, R14, !PT ;  /* 0x0000000e790e7209 */ /* 0x000fe20007810000 */
[-CC-:B------:R-:W-:Y:S01]  /*7790*/  FFMA.FTZ R190, R201, R12.reuse, -R0.reuse ;  /* 0x0000000cc9be7223 */ /* 0x180fe20000010800 */
        /* <DEDUP_REMOVED lines=12> */
[-C--:B------:R-:W-:Y:S01]  /*7860*/  FFMA.FTZ R131, R131, R12.reuse, -R0 ;  /* 0x0000000c83837223 */ /* 0x080fe20000010800 */
[----:B------:R-:W-:Y:S01]  /*7870*/  FMUL.FTZ R0, R135, R12 ;  /* 0x0000000c87007220 */ /* 0x000fe20000410000 */
[----:B------:R-:W-:Y:S01]  /*7880*/  FMNMX.FTZ R14, R23, R14, !PT ;  /* 0x0000000e170e7209 */ /* 0x000fe20007810000 */
[----:B------:R-:W-:Y:S03]  /*7890*/  MUFU.EX2 R205, R205 ;  /* 0x000000cd00cd7308 */ /* 0x000fe60000000800 */
[----:B------:R-:W-:-:S04]  /*78a0*/  FMNMX.FTZ R14, R127, R14, !PT ;  /* 0x0000000e7f0e7209 */ /* 0x000fc80007810000 */
[----:B------:R-:W-:Y:S01]  /*78b0*/  FMNMX.FTZ R14, R21, R14, !PT ;  /* 0x0000000e150e7209 */ /* 0x000fe20007810000 */
[----:B------:R-:W0:Y:S03]  /*78c0*/  MUFU.EX2 R0, R0 ;  /* 0x0000000000007308 */ /* 0x000e260000000800 */
[----:B------:R-:W-:-:S04]  /*78d0*/  FMNMX.FTZ R14, R133, R14, !PT ;  /* 0x0000000e850e7209 */ /* 0x000fc80007810000 */
[----:B------:R-:W-:Y:S01]  /*78e0*/  FMNMX.FTZ R14, R181, R14, !PT ;  /* 0x0000000eb50e7209 */ /* 0x000fe20007810000 */
[----:B------:R-:W1:Y:S03]  /*78f0*/  MUFU.EX2 R188, R188 ;  /* 0x000000bc00bc7308 */ /* 0x000e660000000800 */
[----:B------:R-:W-:-:S04]  /*7900*/  FMNMX.FTZ R14, R139, R14, !PT ;  /* 0x0000000e8b0e7209 */ /* 0x000fc80007810000 */
[----:B------:R-:W-:Y:S01]  /*7910*/  FMNMX.FTZ R14, R143, R14, !PT ;  /* 0x0000000e8f0e7209 */ /* 0x000fe20007810000 */
[----:B------:R-:W2:Y:S03]  /*7920*/  MUFU.EX2 R190, R190 ;  /* 0x000000be00be7308 */ /* 0x000ea60000000800 */
[----:B------:R-:W-:-:S04]  /*7930*/  FMNMX.FTZ R14, R197, R14, !PT ;  /* 0x0000000ec50e7209 */ /* 0x000fc80007810000 */
[----:B------:R-:W-:Y:S01]  /*7940*/  FMNMX.FTZ R14, R171, R14, !PT ;  /* 0x0000000eab0e7209 */ /* 0x000fe20007810000 */
[----:B------:R-:W3:Y:S03]  /*7950*/  MUFU.EX2 R199, R199 ;  /* 0x000000c700c77308 */ /* 0x000ee60000000800 */
[----:B------:R-:W-:-:S04]  /*7960*/  FMNMX.FTZ R14, R165, R14, !PT ;  /* 0x0000000ea50e7209 */ /* 0x000fc80007810000 */
[----:B------:R-:W-:Y:S01]  /*7970*/  FMNMX.FTZ R14, R173, R14, !PT ;  /* 0x0000000ead0e7209 */ /* 0x000fe20007810000 */
[----:B------:R-:W4:Y:S03]  /*7980*/  MUFU.EX2 R184, R184 ;  /* 0x000000b800b87308 */ /* 0x000f260000000800 */
[----:B------:R-:W-:-:S05]  /*7990*/  FMNMX.FTZ R14, R163, R14, !PT ;  /* 0x0000000ea30e7209 */ /* 0x000fca0007810000 */
[----:B------:R-:W5:Y:S01]  /*79a0*/  SHFL.BFLY PT, R157, R14, 0x2, 0x1f ;  /* 0x0c401f000e9d7f89 */ /* 0x000f6200000e0000 */
[----:B------:R-:W4:Y:S08]  /*79b0*/  MUFU.EX2 R169, R169 ;  /* 0x000000a900a97308 */ /* 0x000f300000000800 */
[----:B------:R-:W4:Y:S08]  /*79c0*/  MUFU.EX2 R186, R186 ;  /* 0x000000ba00ba7308 */ /* 0x000f300000000800 */
[----:B------:R2:W-:Y:S01]  /*79d0*/  MUFU.EX2 R137, R20 ;  /* 0x0000001400897308 */ /* 0x0005e20000000800 */
[----:B-----5:R-:W-:-:S07]  /*79e0*/  FMNMX.FTZ R157, R14, R157, !PT ;  /* 0x0000009d0e9d7209 */ /* 0x020fce0007810000 */
[----:B------:R-:W-:Y:S01]  /*79f0*/  MUFU.EX2 R167, R167 ;  /* 0x000000a700a77308 */ /* 0x000fe20000000800 */
[----:B------:R-:W5:Y:S07]  /*7a00*/  SHFL.BFLY PT, R14, R157, 0x1, 0x1f ;  /* 0x0c201f009d0e7f89 */ /* 0x000f6e00000e0000 */
[----:B------:R-:W-:Y:S08]  /*7a10*/  MUFU.EX2 R180, R180 ;  /* 0x000000b400b47308 */ /* 0x000ff00000000800 */
[----:B------:R-:W-:Y:S08]  /*7a20*/  MUFU.EX2 R182, R182 ;  /* 0x000000b600b67308 */ /* 0x000ff00000000800 */
[----:B------:R-:W-:Y:S01]  /*7a30*/  MUFU.EX2 R145, R145 ;  /* 0x0000009100917308 */ /* 0x000fe20000000800 */
[----:B-----5:R-:W-:-:S04]  /*7a40*/  FMNMX.FTZ R125, R157, R14, !PT ;  /* 0x0000000e9d7d7209 */ /* 0x020fc80007810000 */
[C---:B------:R-:W-:Y:S01]  /*7a50*/  FSETP.NEU.FTZ.AND P2, PT, R125.reuse, -INF , PT ;  /* 0xff8000007d00780b */ /* 0x040fe20003f5d000 */
[----:B------:R-:W-:Y:S02]  /*7a60*/  FMUL.FTZ R124, R125, R12 ;  /* 0x0000000c7d7c7220 */ /* 0x000fe40000410000 */
[----:B------:R-:W-:Y:S03]  /*7a70*/  MUFU.EX2 R176, R176 ;  /* 0x000000b000b07308 */ /* 0x000fe60000000800 */
[----:B------:R-:W-:-:S05]  /*7a80*/  FSEL R124, R124, RZ, P2 ;  /* 0x000000ff7c7c7208 */ /* 0x000fca0001000000 */
[----:B------:R-:W-:Y:S01]  /*7a90*/  MUFU.EX2 R149, R149 ;  /* 0x0000009500957308 */ /* 0x000fe20000000800 */
[-CC-:B------:R-:W-:Y:S01]  /*7aa0*/  FFMA.FTZ R135, R2, R12.reuse, -R124.reuse ;  /* 0x0000000c02877223 */ /* 0x180fe2000001087c */
[----:B------:R-:W-:Y:S01]  /*7ab0*/  FSEL R2, R125, RZ, P2 ;  /* 0x000000ff7d027208 */ /* 0x000fe20001000000 */
[-CC-:B------:R-:W-:Y:S01]  /*7ac0*/  FFMA.FTZ R4, R193, R12.reuse, -R124.reuse ;  /* 0x0000000cc1047223 */ /* 0x180fe2000001087c */
[--C-:B------:R-:W-:Y:S01]  /*7ad0*/  FFMA.FTZ R122, R123, R12, -R124.reuse ;  /* 0x0000000c7b7a7223 */ /* 0x100fe2000001087c */
[----:B0-----:R-:W-:Y:S01]  /*7ae0*/  FFMA.FTZ R123, R0, R8, R205 ;  /* 0x00000008007b7223 */ /* 0x001fe200000100cd */
[-CC-:B------:R-:W-:Y:S01]  /*7af0*/  FFMA.FTZ R14, R175, R12.reuse, -R124.reuse ;  /* 0x0000000caf0e7223 */ /* 0x180fe2000001087c */
[----:B------:R-:W-:Y:S01]  /*7b00*/  FADD.FTZ R3, -R2, R3 ;  /* 0x0000000302037221 */ /* 0x000fe20000010100 */
[----:B------:R-:W-:Y:S01]  /*7b10*/  MUFU.EX2 R135, R135 ;  /* 0x0000008700877308 */ /* 0x000fe20000000800 */
[----:B-1----:R-:W-:Y:S01]  /*7b20*/  FADD.FTZ R123, R188, R123 ;  /* 0x0000007bbc7b7221 */ /* 0x002fe20000010000 */
[-CC-:B------:R-:W-:Y:S01]  /*7b30*/  FFMA.FTZ R191, R191, R12.reuse, -R124.reuse ;  /* 0x0000000cbfbf7223 */ /* 0x180fe2000001087c */
[-C--:B------:R-:W-:Y:S01]  /*7b40*/  FMUL.FTZ R3, R3, R12.reuse ;  /* 0x0000000c03037220 */ /* 0x080fe20000410000 */
[-CC-:B--2---:R-:W-:Y:S01]  /*7b50*/  FFMA.FTZ R20, R179, R12.reuse, -R124.reuse ;  /* 0x0000000cb3147223 */ /* 0x184fe2000001087c */
[----:B------:R-:W-:Y:S01]  /*7b60*/  FADD.FTZ R8, R190, R123 ;  /* 0x0000007bbe087221 */ /* 0x000fe20000010000 */
[-CC-:B------:R-:W-:Y:S01]  /*7b70*/  FFMA.FTZ R22, R177, R12.reuse, -R124.reuse ;  /* 0x0000000cb1167223 */ /* 0x180fe2000001087c */
[-C--:B------:R-:W-:Y:S01]  /*7b80*/  FFMA.FTZ R177, R23, R12.reuse, -R124 ;  /* 0x0000000c17b17223 */ /* 0x080fe2000001087c */
[----:B------:R0:W1:Y:S01]  /*7b90*/  MUFU.EX2 R2, R3 ;  /* 0x0000000300027308 */ /* 0x0000620000000800 */
[----:B---3--:R-:W-:Y:S01]  /*7ba0*/  FADD.FTZ R23, R199, R8 ;  /* 0x00000008c7177221 */ /* 0x008fe20000010000 */
[-CC-:B------:R-:W-:Y:S01]  /*7bb0*/  FFMA.FTZ R151, R189, R12.reuse, -R124.reuse ;  /* 0x0000000cbd977223 */ /* 0x180fe2000001087c */
[-CC-:B------:R-:W-:Y:S01]  /*7bc0*/  FFMA.FTZ R187, R187, R12.reuse, -R124.reuse ;  /* 0x0000000cbbbb7223 */ /* 0x180fe2000001087c */
[-CC-:B------:R-:W-:Y:S01]  /*7bd0*/  FFMA.FTZ R120, R121, R12.reuse, -R124.reuse ;  /* 0x0000000c79787223 */ /* 0x180fe2000001087c */
[----:B----4-:R-:W-:Y:S01]  /*7be0*/  FADD.FTZ R8, R184, R23 ;  /* 0x00000017b8087221 */ /* 0x010fe20000010000 */
[-CC-:B------:R-:W-:Y:S01]  /*7bf0*/  FFMA.FTZ R121, R185, R12.reuse, -R124.reuse ;  /* 0x0000000cb9797223 */ /* 0x180fe2000001087c */
[-C--:B------:R-:W-:Y:S01]  /*7c00*/  FFMA.FTZ R183, R183, R12.reuse, -R124 ;  /* 0x0000000cb7b77223 */ /* 0x080fe2000001087c */
[----:B------:R-:W2:Y:S01]  /*7c10*/  MUFU.EX2 R4, R4 ;  /* 0x0000000400047308 */ /* 0x000ea20000000800 */
[----:B0-----:R-:W-:Y:S01]  /*7c20*/  FADD.FTZ R3, R169, R8 ;  /* 0x00000008a9037221 */ /* 0x001fe20000010000 */
[-CC-:B------:R-:W-:Y:S01]  /*7c30*/  FFMA.FTZ R126, R127, R12.reuse, -R124.reuse ;  /* 0x0000000c7f7e7223 */ /* 0x180fe2000001087c */
[-CC-:B------:R-:W-:Y:S01]  /*7c40*/  FFMA.FTZ R179, R21, R12.reuse, -R124.reuse ;  /* 0x0000000c15b37223 */ /* 0x180fe2000001087c */
[-CC-:B------:R-:W-:Y:S01]  /*7c50*/  FFMA.FTZ R133, R133, R12.reuse, -R124.reuse ;  /* 0x0000000c85857223 */ /* 0x180fe2000001087c */
[----:B------:R-:W-:Y:S01]  /*7c60*/  FADD.FTZ R128, R186, R3 ;  /* 0x00000003ba807221 */ /* 0x000fe20000010000 */
[-CC-:B------:R-:W-:Y:S01]  /*7c70*/  FFMA.FTZ R181, R181, R12.reuse, -R124.reuse ;  /* 0x0000000cb5b57223 */ /* 0x180fe2000001087c */
[-CC-:B------:R-:W-:Y:S01]  /*7c80*/  FFMA.FTZ R139, R139, R12.reuse, -R124.reuse ;  /* 0x0000000c8b8b7223 */ /* 0x180fe2000001087c */
[----:B------:R-:W0:Y:S01]  /*7c90*/  MUFU.EX2 R14, R14 ;  /* 0x0000000e000e7308 */ /* 0x000e220000000800 */
[----:B-1----:R-:W-:Y:S01]  /*7ca0*/  FFMA.FTZ R5, R2, R5, R135 ;  /* 0x0000000502057223 */ /* 0x002fe20000010087 */
[-CC-:B------:R-:W-:Y:S01]  /*7cb0*/  FFMA.FTZ R143, R143, R12.reuse, -R124.reuse ;  /* 0x0000000c8f8f7223 */ /* 0x180fe2000001087c */
[-CC-:B------:R-:W-:Y:S01]  /*7cc0*/  FFMA.FTZ R197, R197, R12.reuse, -R124.reuse ;  /* 0x0000000cc5c57223 */ /* 0x180fe2000001087c */
[-CC-:B------:R-:W-:Y:S01]  /*7cd0*/  FFMA.FTZ R171, R171, R12.reuse, -R124.reuse ;  /* 0x0000000cabab7223 */ /* 0x180fe2000001087c */
[-CC-:B------:R-:W-:Y:S01]  /*7ce0*/  FFMA.FTZ R165, R165, R12.reuse, -R124.reuse ;  /* 0x0000000ca5a57223 */ /* 0x180fe2000001087c */
[-CC-:B------:R-:W-:Y:S01]  /*7cf0*/  FFMA.FTZ R173, R173, R12.reuse, -R124.reuse ;  /* 0x0000000cadad7223 */ /* 0x180fe2000001087c */
[----:B------:R-:W-:Y:S01]  /*7d00*/  FFMA.FTZ R124, R163, R12, -R124 ;  /* 0x0000000ca37c7223 */ /* 0x000fe2000001087c */
[----:B------:R-:W1:Y:S01]  /*7d10*/  MUFU.EX2 R191, R191 ;  /* 0x000000bf00bf7308 */ /* 0x000e620000000800 */
[C---:B--2---:R-:W-:Y:S01]  /*7d20*/  FADD.FTZ R5, R4.reuse, R5 ;  /* 0x0000000504057221 */ /* 0x044fe20000010000 */
[----:B------:R-:W-:Y:S01]  /*7d30*/  IMAD.U32 R21, RZ, RZ, UR14 ;  /* 0x0000000eff157e24 */ /* 0x000fe2000f8e00ff */
[C---:B------:R-:W-:Y:S01]  /*7d40*/  ISETP.GT.AND P2, PT, R13.reuse, UR57, PT ;  /* 0x000000390d007c0c */ /* 0x040fe2000bf44270 */
[----:B------:R-:W-:Y:S01]  /*7d50*/  VIADD R13, R13, 0xffffffff ;  /* 0xffffffff0d0d7836 */ /* 0x000fe20000000000 */
[----:B------:R-:W-:Y:S01]  /*7d60*/  F2FP.BF16.F32.PACK_AB R184, R169, R184 ;  /* 0x000000b8a9b8723e */ /* 0x000fe200000010ff */
[----:B------:R-:W-:Y:S01]  /*7d70*/  @!P1 VIADD R21, R21, 0x30860 ;  /* 0x0003086015159836 */ /* 0x000fe20000000000 */
[----:B------:R-:W-:Y:S01]  /*7d80*/  F2FP.BF16.F32.PACK_AB R189, R4, R135 ;  /* 0x0000008704bd723e */ /* 0x000fe200000010ff */
[----:B------:R-:W2:Y:S01]  /*7d90*/  MUFU.EX2 R20, R20 ;  /* 0x0000001400147308 */ /* 0x000ea20000000800 */
[----:B0-----:R-:W-:Y:S01]  /*7da0*/  FADD.FTZ R8, R14, R5 ;  /* 0x000000050e087221 */ /* 0x001fe20000010000 */
[----:B------:R-:W-:Y:S01]  /*7db0*/  FADD.FTZ R5, R167, R128 ;  /* 0x00000080a7057221 */ /* 0x000fe20000010000 */
[----:B------:R-:W-:Y:S01]  /*7dc0*/  @!P1 PRMT R21, RZ, 0x654, R21 ;  /* 0x00000654ff159816 */ /* 0x000fe20000000015 */
[----:B------:R-:W-:Y:S01]  /*7dd0*/  IMAD.MOV.U32 R4, RZ, RZ, R15 ;  /* 0x000000ffff047224 */ /* 0x000fe200078e000f */
[----:B------:R-:W-:Y:S01]  /*7de0*/  F2FP.BF16.F32.PACK_AB R188, R188, R205 ;  /* 0x000000cdbcbc723e */ /* 0x000fe200000010ff */
[----:B------:R-:W-:Y:S01]  /*7df0*/  FADD.FTZ R128, R180, R5 ;  /* 0x00000005b4807221 */ /* 0x000fe20000010000 */
[----:B------:R0:W-:Y:S01]  /*7e00*/  @!P1 SYNCS.ARRIVE.TRANS64.RED.A1T0 RZ, [R21+URZ], RZ ;  /* 0x000000ff15ff99a7 */ /* 0x0001e2000810043f */
[----:B------:R-:W3:Y:S01]  /*7e10*/  MUFU.EX2 R151, R151 ;  /* 0x0000009700977308 */ /* 0x000ee20000000800 */
[----:B-1----:R-:W-:Y:S01]  /*7e20*/  FADD.FTZ R3, R191, R8 ;  /* 0x00000008bf037221 */ /* 0x002fe20000010000 */
[----:B------:R-:W-:Y:S01]  /*7e30*/  FADD.FTZ R5, R137, R128 ;  /* 0x0000008089057221 */ /* 0x000fe20000010000 */
[----:B------:R-:W-:-:S02]  /*7e40*/  F2FP.BF16.F32.PACK_AB R190, R199, R190 ;  /* 0x000000bec7be723e */ /* 0x000fc400000010ff */
[----:B------:R-:W-:Y:S01]  /*7e50*/  F2FP.BF16.F32.PACK_AB R186, R167, R186 ;  /* 0x000000baa7ba723e */ /* 0x000fe200000010ff */
[----:B------:R-:W-:Y:S01]  /*7e60*/  FADD.FTZ R128, R182, R5 ;  /* 0x00000005b6807221 */ /* 0x000fe20000010000 */
[----:B------:R-:W-:Y:S01]  /*7e70*/  F2FP.BF16.F32.PACK_AB R180, R137, R180 ;  /* 0x000000b489b4723e */ /* 0x000fe200000010ff */
[----:B------:R-:W1:Y:S01]  /*7e80*/  MUFU.EX2 R22, R22 ;  /* 0x0000001600167308 */ /* 0x000e620000000800 */
[----:B--2---:R-:W-:Y:S01]  /*7e90*/  FADD.FTZ R8, R20, R3 ;  /* 0x0000000314087221 */ /* 0x004fe20000010000 */
[C---:B------:R-:W-:Y:S01]  /*7ea0*/  FADD.FTZ R5, R145.reuse, R128 ;  /* 0x0000008091057221 */ /* 0x040fe20000010000 */
[----:B------:R-:W-:Y:S02]  /*7eb0*/  F2FP.BF16.F32.PACK_AB R182, R145, R182 ;  /* 0x000000b691b6723e */ /* 0x000fe400000010ff */
[----:B------:R-:W-:Y:S01]  /*7ec0*/  F2FP.BF16.F32.PACK_AB R191, R191, R14 ;  /* 0x0000000ebfbf723e */ /* 0x000fe200000010ff */
[----:B------:R-:W-:Y:S01]  /*7ed0*/  FADD.FTZ R128, R176, R5 ;  /* 0x00000005b0807221 */ /* 0x000fe20000010000 */
[----:B------:R-:W-:Y:S01]  /*7ee0*/  F2FP.BF16.F32.PACK_AB R176, R149, R176 ;  /* 0x000000b095b0723e */ /* 0x000fe200000010ff */
[----:B------:R-:W2:Y:S01]  /*7ef0*/  MUFU.EX2 R187, R187 ;  /* 0x000000bb00bb7308 */ /* 0x000ea20000000800 */
[----:B---3--:R-:W-:Y:S01]  /*7f00*/  FADD.FTZ R3, R151, R8 ;  /* 0x0000000897037221 */ /* 0x008fe20000010000 */
[----:B------:R-:W-:Y:S01]  /*7f10*/  FADD.FTZ R5, R149, R128 ;  /* 0x0000008095057221 */ /* 0x000fe20000010000 */
[----:B------:R-:W-:-:S05]  /*7f20*/  F2FP.BF16.F32.PACK_AB R185, R151, R20 ;  /* 0x0000001497b9723e */ /* 0x000fca00000010ff */
[----:B------:R-:W3:Y:S01]  /*7f30*/  MUFU.EX2 R120, R120 ;  /* 0x0000007800787308 */ /* 0x000ee20000000800 */
[----:B-1----:R-:W-:-:S07]  /*7f40*/  FADD.FTZ R8, R22, R3 ;  /* 0x0000000316087221 */ /* 0x002fce0000010000 */
[----:B------:R-:W1:Y:S01]  /*7f50*/  MUFU.EX2 R121, R121 ;  /* 0x0000007900797308 */ /* 0x000e620000000800 */
[C---:B--2---:R-:W-:Y:S01]  /*7f60*/  FADD.FTZ R3, R187.reuse, R8 ;  /* 0x00000008bb037221 */ /* 0x044fe20000010000 */
[----:B------:R-:W-:-:S06]  /*7f70*/  F2FP.BF16.F32.PACK_AB R187, R187, R22 ;  /* 0x00000016bbbb723e */ /* 0x000fcc00000010ff */
[----:B------:R-:W2:Y:S01]  /*7f80*/  MUFU.EX2 R178, R178 ;  /* 0x000000b200b27308 */ /* 0x000ea20000000800 */
[----:B---3--:R-:W-:-:S07]  /*7f90*/  FADD.FTZ R8, R120, R3 ;  /* 0x0000000378087221 */ /* 0x008fce0000010000 */
[----:B------:R-:W3:Y:S01]  /*7fa0*/  MUFU.EX2 R122, R122 ;  /* 0x0000007a007a7308 */ /* 0x000ee20000000800 */
[----:B-1----:R-:W-:-:S07]  /*7fb0*/  FADD.FTZ R3, R121, R8 ;  /* 0x0000000879037221 */ /* 0x002fce0000010000 */
[----:B------:R-:W1:Y:S01]  /*7fc0*/  MUFU.EX2 R153, R153 ;  /* 0x0000009900997308 */ /* 0x000e620000000800 */
[----:B--2---:R-:W-:-:S07]  /*7fd0*/  FADD.FTZ R128, R178, R5 ;  /* 0x00000005b2807221 */ /* 0x004fce0000010000 */
[----:B------:R-:W2:Y:S01]  /*7fe0*/  MUFU.EX2 R183, R183 ;  /* 0x000000b700b77308 */ /* 0x000ea20000000800 */
[----:B---3--:R-:W-:-:S07]  /*7ff0*/  FADD.FTZ R8, R122, R3 ;  /* 0x000000037a087221 */ /* 0x008fce0000010000 */
[----:B------:R-:W3:Y:S01]  /*8000*/  MUFU.EX2 R172, R172 ;  /* 0x000000ac00ac7308 */ /* 0x000ee20000000800 */
[C---:B-1----:R-:W-:Y:S01]  /*8010*/  FADD.FTZ R3, R153.reuse, R128 ;  /* 0x0000008099037221 */ /* 0x042fe20000010000 */
[----:B------:R-:W-:-:S06]  /*8020*/  F2FP.BF16.F32.PACK_AB R178, R153, R178 ;  /* 0x000000b299b2723e */ /* 0x000fcc00000010ff */
        /* <DEDUP_REMOVED lines=8> */
[C---:B--2---:R-:W-:Y:S01]  /*80b0*/  FADD.FTZ R5, R147.reuse, R128 ;  /* 0x0000008093057221 */ /* 0x044fe20000010000 */
[----:B------:R-:W-:-:S06]  /*80c0*/  F2FP.BF16.F32.PACK_AB R172, R147, R172 ;  /* 0x000000ac93ac723e */ /* 0x000fcc00000010ff */
[----:B------:R-:W2:Y:S01]  /*80d0*/  MUFU.EX2 R179, R179 ;  /* 0x000000b300b37308 */ /* 0x000ea20000000800 */
[C---:B---3--:R-:W-:Y:S01]  /*80e0*/  FADD.FTZ R8, R126.reuse, R3 ;  /* 0x000000037e087221 */ /* 0x048fe20000010000 */
[----:B------:R-:W-:-:S06]  /*80f0*/  F2FP.BF16.F32.PACK_AB R177, R126, R177 ;  /* 0x000000b17eb1723e */ /* 0x000fcc00000010ff */
[----:B------:R-:W3:Y:S01]  /*8100*/  MUFU.EX2 R141, R141 ;  /* 0x0000008d008d7308 */ /* 0x000ee20000000800 */
[----:B-1----:R-:W-:-:S07]  /*8110*/  FADD.FTZ R128, R174, R5 ;  /* 0x00000005ae807221 */ /* 0x002fce0000010000 */
[----:B------:R-:W1:Y:S01]  /*8120*/  MUFU.EX2 R133, R133 ;  /* 0x0000008500857308 */ /* 0x000e620000000800 */
[----:B--2---:R-:W-:-:S07]  /*8130*/  FADD.FTZ R8, R179, R8 ;  /* 0x00000008b3087221 */ /* 0x004fce0000010000 */
[----:B------:R-:W2:Y:S01]  /*8140*/  MUFU.EX2 R168, R168 ;  /* 0x000000a800a87308 */ /* 0x000ea20000000800 */
[C---:B---3--:R-:W-:Y:S01]  /*8150*/  FADD.FTZ R3, R141.reuse, R128 ;  /* 0x000000808d037221 */ /* 0x048fe20000010000 */
[----:B------:R-:W-:-:S06]  /*8160*/  F2FP.BF16.F32.PACK_AB R174, R141, R174 ;  /* 0x000000ae8dae723e */ /* 0x000fcc00000010ff */
[----:B------:R3:W4:Y:S01]  /*8170*/  MUFU.EX2 R23, R181 ;  /* 0x000000b500177308 */ /* 0x0007220000000800 */
[C---:B-1----:R-:W-:Y:S01]  /*8180*/  FADD.FTZ R8, R133.reuse, R8 ;  /* 0x0000000885087221 */ /* 0x042fe20000010000 */
[----:B------:R-:W-:-:S06]  /*8190*/  F2FP.BF16.F32.PACK_AB R179, R133, R179 ;  /* 0x000000b385b3723e */ /* 0x000fcc00000010ff */
[----:B------:R-:W1:Y:S01]  /*81a0*/  MUFU.EX2 R129, R129 ;  /* 0x0000008100817308 */ /* 0x000e620000000800 */
[----:B--2---:R-:W-:Y:S01]  /*81b0*/  FADD.FTZ R128, R168, R3 ;  /* 0x00000003a8807221 */ /* 0x004fe20000010000 */
[----:B---3--:R-:W-:-:S06]  /*81c0*/  F2FP.BF16.F32.PACK_AB R181, R121, R120 ;  /* 0x0000007879b5723e */ /* 0x008fcc00000010ff */
[----:B------:R-:W2:Y:S01]  /*81d0*/  MUFU.EX2 R139, R139 ;  /* 0x0000008b008b7308 */ /* 0x000ea20000000800 */
[----:B----4-:R-:W-:-:S07]  /*81e0*/  FADD.FTZ R8, R23, R8 ;  /* 0x0000000817087221 */ /* 0x010fce0000010000 */
[----:B------:R-:W3:Y:S01]  /*81f0*/  MUFU.EX2 R170, R170 ;  /* 0x000000aa00aa7308 */ /* 0x000ee20000000800 */
[C---:B-1----:R-:W-:Y:S01]  /*8200*/  FADD.FTZ R3, R129.reuse, R128 ;  /* 0x0000008081037221 */ /* 0x042fe20000010000 */
[----:B------:R-:W-:-:S06]  /*8210*/  F2FP.BF16.F32.PACK_AB R168, R129, R168 ;  /* 0x000000a881a8723e */ /* 0x000fcc00000010ff */
[----:B------:R-:W1:Y:S01]  /*8220*/  MUFU.EX2 R143, R143 ;  /* 0x0000008f008f7308 */ /* 0x000e620000000800 */
[----:B--2---:R-:W-:-:S07]  /*8230*/  FADD.FTZ R8, R139, R8 ;  /* 0x000000088b087221 */ /* 0x004fce0000010000 */
[----:B------:R-:W2:Y:S01]  /*8240*/  MUFU.EX2 R130, R197 ;  /* 0x000000c500827308 */ /* 0x000ea20000000800 */
[----:B---3--:R-:W-:-:S07]  /*8250*/  FADD.FTZ R128, R170, R3 ;  /* 0x00000003aa807221 */ /* 0x008fce0000010000 */
[----:B------:R-:W3:Y:S01]  /*8260*/  MUFU.EX2 R132, R171 ;  /* 0x000000ab00847308 */ /* 0x000ee20000000800 */
[----:B-1----:R-:W-:-:S07]  /*8270*/  FADD.FTZ R3, R143, R8 ;  /* 0x000000088f037221 */ /* 0x002fce0000010000 */
[----:B------:R-:W1:Y:S01]  /*8280*/  MUFU.EX2 R165, R165 ;  /* 0x000000a500a57308 */ /* 0x000e620000000800 */
[C---:B--2---:R-:W-:Y:S01]  /*8290*/  FADD.FTZ R3, R130.reuse, R3 ;  /* 0x0000000382037221 */ /* 0x044fe20000010000 */
[----:B------:R-:W-:-:S06]  /*82a0*/  F2FP.BF16.F32.PACK_AB R175, R130, R143 ;  /* 0x0000008f82af723e */ /* 0x000fcc00000010ff */
[----:B------:R2:W4:Y:S01]  /*82b0*/  MUFU.EX2 R134, R173 ;  /* 0x000000ad00867308 */ /* 0x0005220000000800 */
[----:B---3--:R-:W-:-:S07]  /*82c0*/  FADD.FTZ R3, R132, R3 ;  /* 0x0000000384037221 */ /* 0x008fce0000010000 */
[----:B------:R-:W3:Y:S01]  /*82d0*/  MUFU.EX2 R124, R124 ;  /* 0x0000007c007c7308 */ /* 0x000ee20000000800 */
[----:B-1----:R-:W-:Y:S01]  /*82e0*/  FADD.FTZ R3, R165, R3 ;  /* 0x00000003a5037221 */ /* 0x002fe20000010000 */
[----:B--2---:R-:W-:Y:S02]  /*82f0*/  F2FP.BF16.F32.PACK_AB R173, R139, R23 ;  /* 0x000000178bad723e */ /* 0x004fe400000010ff */
[----:B------:R-:W-:-:S04]  /*8300*/  F2FP.BF16.F32.PACK_AB R169, R165, R132 ;  /* 0x00000084a5a9723e */ /* 0x000fc800000010ff */
[----:B------:R-:W1:Y:S01]  /*8310*/  MUFU.EX2 R131, R131 ;  /* 0x0000008300837308 */ /* 0x000e620000000800 */
[----:B----4-:R-:W-:-:S04]  /*8320*/  FADD.FTZ R3, R134, R3 ;  /* 0x0000000386037221 */ /* 0x010fc80000010000 */
[C---:B---3--:R-:W-:Y:S01]  /*8330*/  FADD.FTZ R5, R124.reuse, R3 ;  /* 0x000000037c057221 */ /* 0x048fe20000010000 */
[----:B------:R-:W-:Y:S01]  /*8340*/  F2FP.BF16.F32.PACK_AB R171, R124, R134 ;  /* 0x000000867cab723e */ /* 0x000fe200000010ff */
[----:B------:R-:W-:Y:S02]  /*8350*/  IMAD.MOV.U32 R3, RZ, RZ, R125 ;  /* 0x000000ffff037224 */ /* 0x000fe400078e007d */
[C---:B-1----:R-:W-:Y:S01]  /*8360*/  FADD.FTZ R8, R131.reuse, R128 ;  /* 0x0000008083087221 */ /* 0x042fe20000010000 */
[----:B------:R-:W-:Y:S01]  /*8370*/  F2FP.BF16.F32.PACK_AB R170, R131, R170 ;  /* 0x000000aa83aa723e */ /* 0x000fe200000010ff */
[----:B0-----:R-:W-:Y:S06]  /*8380*/  @P2 BRA `(.L_x_4175) ;  /* 0xffffffc800a42947 */ /* 0x001fec000383ffff */
[----:B------:R-:W-:Y:S02]  /*8390*/  IMAD.MOV.U32 R3, RZ, RZ, R125 ;  /* 0x000000ffff037224 */ /* 0x000fe400078e007d */
[----:B------:R-:W-:-:S07]  /*83a0*/  IMAD.MOV.U32 R4, RZ, RZ, R15 ;  /* 0x000000ffff047224 */ /* 0x000fce00078e000f */
.L_x_4158:
[----:B------:R-:W0:Y:S01]  /*83b0*/  LDC R15, c[0x0][0x2f0] ;  /* 0x0000bc00ff0f7b82 */ /* 0x000e220000000800 */
[----:B------:R-:W-:Y:S01]  /*83c0*/  UIADD3 UR10, -UR10, 0x1, URZ ;  /* 0x000000010a0a7890 */ /* 0x000fe2000fffe13f */
[----:B------:R-:W-:Y:S01]  /*83d0*/  ULDC UR6, c[0x0][0x448] ;  /* 0x0001120000067ab9 */ /* 0x000fe20000000800 */
[----:B------:R-:W-:Y:S01]  /*83e0*/  ULDC UR14, c[0x0][0x9e4] ;  /* 0x00027900000e7ab9 */ /* 0x000fe20000000800 */
[----:B------:R-:W-:Y:S02]  /*83f0*/  UISETP.NE.AND UP0, UPT, UR6, 0x1, UPT ;  /* 0x000000010600788c */ /* 0x000fe4000bf05270 */
[----:B------:R-:W-:Y:S02]  /*8400*/  UISETP.GE.AND UP1, UPT, UR14, 0x1, UPT ;  /* 0x000000010e00788c */ /* 0x000fe4000bf26270 */
[----:B------:R-:W1:Y:S04]  /*8410*/  S2UR UR5, SR_CTAID.X ;  /* 0x00000000000579c3 */ /* 0x000e680000002500 */
[----:B------:R-:W-:-:S03]  /*8420*/  PLOP3.LUT P2, PT, PT, PT, UP1, 0x40, 0x0 ;  /* 0x000000000000781c */ /* 0x000fc60003f4e818 */
[----:B------:R-:W-:Y:S01]  /*8430*/  @UP0 ULDC UR15, c[0x0][0x450] ;  /* 0x00011400000f0ab9 */ /* 0x000fe20000000800 */
[----:B0-----:R-:W-:Y:S01]  /*8440*/  IMAD R15, R16, R15, UR10 ;  /* 0x0000000a100f7e24 */ /* 0x001fe2000f8e020f */
[----:B------:R-:W-:-:S04]  /*8450*/  @UP0 ULDC UR10, c[0x0][0x44c] ;  /* 0x00011300000a0ab9 */ /* 0x000fc80000000800 */
[----:B------:R-:W-:Y:S01]  /*8460*/  R2UR UR6, R15 ;  /* 0x000000000f0672ca */ /* 0x000fe200000e0000 */
[----:B-1----:R-:W-:-:S04]  /*8470*/  ULEA UR5, UR5, 0x7f, 0x7 ;  /* 0x0000007f05057891 */ /* 0x002fc8000f8e383f */
[----:B------:R-:W-:-:S04]  /*8480*/  UIMAD.WIDE.U32 UR10, UR5, UR10, URZ ;  /* 0x0000000a050a72a5 */ /* 0x000fc8000f8e003f */
[----:B------:R-:W-:-:S04]  /*8490*/  @UP0 USHF.R.U32.HI UR5, URZ, UR15, UR11 ;  /* 0x0000000f3f050299 */ /* 0x000fc8000801160b */
[----:B------:R-:W-:-:S03]  /*84a0*/  UIADD3 UR5, UR6, UR5, URZ ;  /* 0x0000000506057290 */ /* 0x000fc6000fffe03f */
[----:B------:R-:W-:Y:S02]  /*84b0*/  ULDC UR6, c[0x0][0x9dc] ;  /* 0x0002770000067ab9 */ /* 0x000fe40000000800 */
[----:B------:R-:W-:Y:S01]  /*84c0*/  UIADD3 UR6, UR5, -UR6, URZ ;  /* 0x8000000605067290 */ /* 0x000fe2000fffe03f */
[----:B------:R-:W-:Y:S11]  /*84d0*/  @P2 BRA `(.L_x_4176) ;  /* 0x0000000000442947 */ /* 0x000ff60003800000 */
        /* <DEDUP_REMOVED lines=10> */
.L_x_4177:
[----:B------:R-:W-:-:S11]  /*8580*/  UISETP.NE.AND UP2, UPT, UR14, 0x1, UPT ;  /* 0x000000010e00788c */ /* 0x000fd6000bf45270 */
[----:B------:R-:W-:Y:S02]  /*8590*/  @UP2 ULDC.64 UR18, c[0x0][0x9e8] ;  /* 0x00027a0000122ab9 */ /* 0x000fe40000000a00 */
[----:B------:R-:W-:-:S04]  /*85a0*/  UIMAD.WIDE.U32 UR10, UR5, UR18, URZ ;  /* 0x00000012050a72a5 */ /* 0x000fc8000f8e003f */
[----:B------:R-:W-:-:S12]  /*85b0*/  @UP2 USHF.R.U32.HI UR5, URZ, UR19, UR11 ;  /* 0x000000133f052299 */ /* 0x000fd8000801160b */
.L_x_4178:
[----:B------:R-:W-:-:S04]  /*85c0*/  UIMAD UR5, UR5, UR14, URZ ;  /* 0x0000000e050572a4 */ /* 0x000fc8000f8e023f */
[----:B------:R-:W-:-:S04]  /*85d0*/  UISETP.LT.AND UP2, UPT, UR6, UR5, UPT ;  /* 0x000000050600728c */ /* 0x000fc8000bf41270 */
[----:B------:R-:W-:-:S12]  /*85e0*/  USEL UR6, UR6, UR5, !UP2 ;  /* 0x0000000506067287 */ /* 0x000fd8000d000000 */
.L_x_4176:
[----:B------:R-:W-:Y:S01]  /*85f0*/  UIADD3 UR10, UR6, 0x5f, URZ ;  /* 0x0000005f060a7890 */ /* 0x000fe2000fffe03f */
[----:B------:R-:W-:-:S03]  /*8600*/  R2UR UR14, R17 ;  /* 0x00000000110e72ca */ /* 0x000fc600000e0000 */
[----:B------:R-:W-:-:S04]  /*8610*/  UIMAD.WIDE UR10, UR10, 0x2aaaaaab, URZ ;  /* 0x2aaaaaab0a0a78a5 */ /* 0x000fc8000f8e023f */
[----:B------:R-:W-:-:S04]  /*8620*/  USHF.R.U32.HI UR5, URZ, 0x1f, UR11 ;  /* 0x0000001f3f057899 */ /* 0x000fc8000801160b */
[----:B------:R-:W-:-:S04]  /*8630*/  ULEA.HI.SX32 UR5, UR11, UR5, 0x1c ;  /* 0x000000050b057291 */ /* 0x000fc8000f8fe23f */
        /* <DEDUP_REMOVED lines=9> */
.L_x_4188:
[----:B------:R-:W-:-:S04]  /*86d0*/  UIADD3 UR4, UR56, 0x1, URZ ;  /* 0x0000000138047890 */ /* 0x000fc8000fffe03f */
[----:B------:R-:W-:-:S04]  /*86e0*/  UISETP.NE.AND UP2, UPT, UR4, 0x2, UPT ;  /* 0x000000020400788c */ /* 0x000fc8000bf45270 */
[----:B------:R-:W-:Y:S02]  /*86f0*/  USEL UR7, URZ, 0x1, UP2 ;  /* 0x000000013f077887 */ /* 0x000fe40009000000 */
[----:B------:R-:W-:Y:S02]  /*8700*/  USEL UR4, UR4, URZ, UP2 ;  /* 0x0000003f04047287 */ /* 0x000fe40009000000 */
[----:B------:R-:W-:Y:S01]  /*8710*/  ULOP3.LUT UR7, UR59, UR7, URZ, 0x3c, !UPT ;  /* 0x000000073b077292 */ /* 0x000fe2000f8e3c3f */
[----:B------:R-:W-:Y:S11]  /*8720*/  @!P0 BRA `(.L_x_4180) ;  /* 0x0000000000048947 */ /* 0x000ff60003800000 */
[----:B------:R-:W-:Y:S01]  /*8730*/  BPT.TRAP 0x1 ;  /* 0x000000040000795c */ /* 0x000fe20000300000 */
.L_x_4180:
[----:B------:R-:W-:Y:S01]  /*8740*/  ULEA UR57, UR4, UR58, 0x3 ;  /* 0x0000003a04397291 */ /* 0x000fe2000f8e183f */
[----:B------:R-:W-:-:S05]  /*8750*/  IMAD.U32 R3, RZ, RZ, UR7 ;  /* 0x00000007ff037e24 */ /* 0x000fca000f8e00ff */
[----:B------:R-:W-:-:S04]  /*8760*/  SHF.L.U32 R3, R3, 0x1f, RZ ;  /* 0x0000001f03037819 */ /* 0x000fc800000006ff */
[----:B------:R0:W1:Y:S01]  /*8770*/  SYNCS.PHASECHK.TRANS64.TRYWAIT P2, [UR57+0x30830], R3 ;  /* 0x03083003ff0075a7 */ /* 0x0000620008040179 */
[----:B------:R-:W-:Y:S05]  /*8780*/  @!P0 BRA `(.L_x_4181) ;  /* 0x0000000000048947 */ /* 0x000fea0003800000 */
[----:B------:R-:W-:Y:S01]  /*8790*/  BPT.TRAP 0x1 ;  /* 0x000000040000795c */ /* 0x000fe20000300000 */
.L_x_4181:
[----:B-1----:R-:W-:Y:S05]  /*87a0*/  @P2 BRA `(.L_x_4182) ;  /* 0x0000000000082947 */ /* 0x002fea0003800000 */
[----:B------:R-:W1:Y:S02]  /*87b0*/  SYNCS.PHASECHK.TRANS64.TRYWAIT P2, [UR57+0x30830], R3 ;  /* 0x03083003ff0075a7 */ /* 0x000e640008040179 */
[----:B-1----:R-:W-:Y:S05]  /*87c0*/  @!P2 BRA `(.L_x_4183) ;  /* 0x000000d00024a947 */ /* 0x002fea0003800000 */
.L_x_4182:
        /* <DEDUP_REMOVED lines=161> */
.L_x_4184:
[----:B------:R-:W-:Y:S01]  /*91e0*/  ULEA UR14, UR56, UR58, 0x3 ;  /* 0x0000003a380e7291 */ /* 0x000fe2000f8e183f */
[----:B------:R-:W-:-:S05]  /*91f0*/  IMAD.U32 R0, RZ, RZ, UR59 ;  /* 0x0000003bff007e24 */ /* 0x000fca000f8e00ff */
[----:B------:R-:W-:-:S04]  /*9200*/  SHF.L.U32 R0, R0, 0x1f, RZ ;  /* 0x0000001f00007819 */ /* 0x000fc800000006ff */
[----:B------:R2:W3:Y:S01]  /*9210*/  SYNCS.PHASECHK.TRANS64.TRYWAIT P2, [UR14+0x30850], R0 ;  /* 0x03085000ff0075a7 */ /* 0x0004e2000804014e */
[----:B------:R-:W-:Y:S05]  /*9220*/  @!P0 BRA `(.L_x_4185) ;  /* 0x0000000000048947 */ /* 0x000fea0003800000 */
[----:B------:R-:W-:Y:S01]  /*9230*/  BPT.TRAP 0x1 ;  /* 0x000000040000795c */ /* 0x000fe20000300000 */
.L_x_4185:
[----:B---3--:R-:W-:Y:S05]  /*9240*/  @P2 BRA `(.L_x_4186) ;  /* 0x0000000000082947 */ /* 0x008fea0003800000 */
[----:B------:R-:W3:Y:S02]  /*9250*/  SYNCS.PHASECHK.TRANS64.TRYWAIT P2, [UR14+0x30850], R0 ;  /* 0x03085000ff0075a7 */ /* 0x000ee4000804014e */
[----:B---3--:R-:W-:Y:S05]  /*9260*/  @!P2 BRA `(.L_x_4187) ;  /* 0x000000c40094a947 */ /* 0x008fea0003800000 */
.L_x_4186:
[----:B------:R-:W-:Y:S01]  /*9270*/  UIADD3 UR6, UR58, 0x400, URZ ;  /* 0x000004003a067890 */ /* 0x000fe2000fffe03f */
[----:B------:R-:W-:Y:S01]  /*9280*/  WARPGROUP.ARRIVE ;  /* 0x00000000000079c5 */ /* 0x000fe20000000000 */
[----:B------:R-:W-:Y:S01]  /*9290*/  UMOV UR11, 0x40000040 ;  /* 0x40000040000b7882 */ /* 0x000fe20000000000 */
[----:B------:R-:W-:Y:S01]  /*92a0*/  FMUL.FTZ R2, R120, UR5 ;  /* 0x0000000578027c20 */ /* 0x000fe20008410000 */
[----:B------:R-:W-:Y:S01]  /*92b0*/  USHF.R.U32.HI UR6, URZ, 0x4, UR6 ;  /* 0x000000043f067899 */ /* 0x000fe20008011606 */
[----:B01----:R-:W-:Y:S01]  /*92c0*/  FMUL.FTZ R3, R121, UR5 ;  /* 0x0000000579037c20 */ /* 0x003fe20008410000 */
[----:B------:R-:W-:Y:S01]  /*92d0*/  FMUL.FTZ R195, R132, UR5 ;  /* 0x0000000584c37c20 */ /* 0x000fe20008410000 */
[----:B------:R-:W-:Y:S01]  /*92e0*/  FMUL.FTZ R197, R133, UR5 ;  /* 0x0000000585c57c20 */ /* 0x000fe20008410000 */
[----:B------:R-:W-:Y:S01]  /*92f0*/  ULOP3.LUT UR6, UR6, 0x3fff, URZ, 0xc0, !UPT ;  /* 0x00003fff06067892 */ /* 0x000fe2000f8ec03f */
[----:B------:R-:W2:Y:S01]  /*9300*/  MUFU.TANH R2, R2 ;  /* 0x0000000200027308 */ /* 0x000ea20000002400 */
[----:B------:R-:W-:Y:S01]  /*9310*/  FMUL.FTZ R199, R136, UR5 ;  /* 0x0000000588c77c20 */ /* 0x000fe20008410000 */
[----:B------:R-:W-:Y:S01]  /*9320*/  FMUL.FTZ R137, R137, UR5 ;  /* 0x0000000589897c20 */ /* 0x000fe20008410000 */
[----:B------:R-:W-:Y:S01]  /*9330*/  ULOP3.LUT UR6, UR6, 0x3000000, URZ, 0xfc, !UPT ;  /* 0x0300000006067892 */ /* 0x000fe2000f8efc3f */
[----:B------:R-:W-:Y:S01]  /*9340*/  FMUL.FTZ R133, R139, UR5 ;  /* 0x000000058b857c20 */ /* 0x000fe20008410000 */
[----:B------:R-:W-:Y:S01]  /*9350*/  FMUL.FTZ R139, R140, UR5 ;  /* 0x000000058c8b7c20 */ /* 0x000fe20008410000 */
[----:B------:R-:W-:Y:S01]  /*9360*/  FMUL.FTZ R141, R141, UR5 ;  /* 0x000000058d8d7c20 */ /* 0x000fe20008410000 */
[----:B------:R-:W-:Y:S01]  /*9370*/  UIMAD UR6, UR56, 0x900, UR6 ;  /* 0x00000900380678a4 */ /* 0x000fe2000f8e0206 */
[----:B------:R-:W0:Y:S01]  /*9380*/  MUFU.TANH R3, R3 ;  /* 0x0000000300037308 */ /* 0x000e220000002400 */
[----:B------:R-:W-:Y:S01]  /*9390*/  FMUL.FTZ R201, R144, UR5 ;  /* 0x0000000590c97c20 */ /* 0x000fe20008410000 */
        /* <DEDUP_REMOVED lines=8> */
[----:B--2---:R-:W-:Y:S01]  /*9420*/  FMNMX.FTZ R0, R2, R193, !PT ;  /* 0x000000c102007209 */ /* 0x004fe20007810000 */
[----:B------:R-:W-:Y:S01]  /*9430*/  UMOV UR11, 0x40000040 ;  /* 0x40000040000b7882 */ /* 0x000fe20000000000 */
[----:B------:R-:W-:Y:S01]  /*9440*/  MUFU.TANH R195, R195 ;  /* 0x000000c300c37308 */ /* 0x000fe20000002400 */
[----:B------:R-:W-:Y:S01]  /*9450*/  FMUL.FTZ R23, R126, UR5 ;  /* 0x000000057e177c20 */ /* 0x000fe20008410000 */
[----:B------:R-:W-:Y:S01]  /*9460*/  FMUL.FTZ R203, R156, UR5 ;  /* 0x000000059ccb7c20 */ /* 0x000fe20008410000 */
[----:B------:R-:W-:Y:S01]  /*9470*/  FMUL.FTZ R121, R127, UR5 ;  /* 0x000000057f797c20 */ /* 0x000fe20008410000 */
[----:B------:R-:W-:Y:S01]  /*9480*/  FMUL.FTZ R157, R157, UR5 ;  /* 0x000000059d9d7c20 */ /* 0x000fe20008410000 */
[----:B0-----:R-:W-:Y:S01]  /*9490*/  FMNMX.FTZ R0, R3, R0, !PT ;  /* 0x0000000003007209 */ /* 0x001fe20007810000 */
        /* <DEDUP_REMOVED lines=17> */
[----:B------:R-:W0:Y:S01]  /*95b0*/  LDC R12, c[0x0][0x988] ;  /* 0x00026200ff0c7b82 */ /* 0x000e220000000800 */
[----:B------:R-:W-:Y:S01]  /*95c0*/  MUFU.TANH R137, R137 ;  /* 0x0000008900897308 */ /* 0x000fe20000002400 */
[----:B------:R-:W-:Y:S01]  /*95d0*/  FMUL.FTZ R167, R167, UR5 ;  /* 0x00000005a7a77c20 */ /* 0x000fe20008410000 */
[C---:B------:R-:W-:Y:S01]  /*95e0*/  ISETP.GT.AND P2, PT, R13.reuse, UR61, PT ;  /* 0x0000003d0d007c0c */ /* 0x040fe2000bf44270 */
[----:B------:R-:W-:Y:S01]  /*95f0*/  UMOV UR59, UR7 ;  /* 0x00000007003b7c82 */ /* 0x000fe20008000000 */
[----:B------:R-:W-:Y:S01]  /*9600*/  UMOV UR56, UR4 ;  /* 0x0000000400387c82 */ /* 0x000fe20008000000 */
[----:B------:R-:W-:-:S03]  /*9610*/  VIADD R13, R13, 0xffffffff ;  /* 0xffffffff0d0d7836 */ /* 0x000fc60000000000 */
[----:B------:R-:W-:Y:S08]  /*9620*/  MUFU.TANH R139, R139 ;  /* 0x0000008b008b7308 */ /* 0x000ff00000002400 */
[----:B------:R-:W-:Y:S08]  /*9630*/  MUFU.TANH R141, R141 ;  /* 0x0000008d008d7308 */ /* 0x000ff00000002400 */
[----:B------:R-:W-:Y:S08]  /*9640*/  MUFU.TANH R201, R201 ;  /* 0x000000c900c97308 */ /* 0x000ff00000002400 */
[----:B------:R-:W-:Y:S08]  /*9650*/  MUFU.TANH R145, R145 ;  /* 0x0000009100917308 */ /* 0x000ff00000002400 */
[----:B------:R-:W-:Y:S08]  /*9660*/  MUFU.TANH R149, R149 ;  /* 0x0000009500957308 */ /* 0x000ff00000002400 */
[----:B------:R-:W1:Y:S08]  /*9670*/  MUFU.TANH R15, R15 ;  /* 0x0000000f000f7308 */ /* 0x000e700000002400 */
[----:B------:R-:W2:Y:S08]  /*9680*/  MUFU.TANH R21, R21 ;  /* 0x0000001500157308 */ /* 0x000eb00000002400 */
[----:B------:R-:W-:Y:S01]  /*9690*/  MUFU.TANH R153, R153 ;  /* 0x0000009900997308 */ /* 0x000fe20000002400 */
[----:B-1----:R-:W-:-:S07]  /*96a0*/  FMNMX.FTZ R22, R15, R14, !PT ;  /* 0x0000000e0f167209 */ /* 0x002fce0007810000 */
[----:B------:R-:W1:Y:S01]  /*96b0*/  MUFU.TANH R23, R23 ;  /* 0x0000001700177308 */ /* 0x000e620000002400 */
[----:B--2---:R-:W-:-:S07]  /*96c0*/  FMNMX.FTZ R22, R21, R22, !PT ;  /* 0x0000001615167209 */ /* 0x004fce0007810000 */
[----:B------:R-:W-:Y:S08]  /*96d0*/  MUFU.TANH R203, R203 ;  /* 0x000000cb00cb7308 */ /* 0x000ff00000002400 */
[----:B------:R-:W2:Y:S01]  /*96e0*/  MUFU.TANH R121, R121 ;  /* 0x0000007900797308 */ /* 0x000ea20000002400 */
[----:B-1----:R-:W-:-:S07]  /*96f0*/  FMNMX.FTZ R22, R23, R22, !PT ;  /* 0x0000001617167209 */ /* 0x002fce0007810000 */
[----:B------:R-:W-:Y:S08]  /*9700*/  MUFU.TANH R157, R157 ;  /* 0x0000009d009d7308 */ /* 0x000ff00000002400 */
[----:B------:R-:W1:Y:S01]  /*9710*/  MUFU.TANH R123, R123 ;  /* 0x0000007b007b7308 */ /* 0x000e620000002400 */
[----:B--2---:R-:W-:-:S07]  /*9720*/  FMNMX.FTZ R22, R121, R22, !PT ;  /* 0x0000001679167209 */ /* 0x004fce0007810000 */
[----:B------:R-:W-:Y:S08]  /*9730*/  MUFU.TANH R205, R205 ;  /* 0x000000cd00cd7308 */ /* 0x000ff00000002400 */
[----:B------:R-:W-:Y:S01]  /*9740*/  MUFU.TANH R161, R161 ;  /* 0x000000a100a17308 */ /* 0x000fe20000002400 */
[----:B-1----:R-:W-:-:S07]  /*9750*/  FMNMX.FTZ R22, R123, R22, !PT ;  /* 0x000000167b167209 */ /* 0x002fce0007810000 */
        /* <DEDUP_REMOVED lines=36> */
[----:B------:R-:W-:-:S07]  /*99a0*/  UMOV UR11, 0x40000040 ;  /* 0x40000040000b7882 */ /* 0x000fce0000000000 */
[----:B------:R-:W2:Y:S08]  /*99b0*/  MUFU.TANH R187, R187 ;  /* 0x000000bb00bb7308 */ /* 0x000eb00000002400 */
[----:B------:R-:W3:Y:S01]  /*99c0*/  MUFU.TANH R125, R125 ;  /* 0x0000007d007d7308 */ /* 0x000ee20000002400 */
[----:B-1----:R-:W-:-:S07]  /*99d0*/  FMNMX.FTZ R0, R185, R0, !PT ;  /* 0x00000000b9007209 */ /* 0x002fce0007810000 */
[----:B------:R-:W1:Y:S01]  /*99e0*/  MUFU.TANH R131, R131 ;  /* 0x0000008300837308 */ /* 0x000e620000002400 */
        /* <DEDUP_REMOVED lines=27> */
[----:B------:R-:W-:-:S04]  /*9ba0*/  FMUL.FTZ R183, R152, UR5 ;  /* 0x0000000598b77c20 */ /* 0x000fc80008410000 */
[----:B------:R-:W-:Y:S01]  /*9bb0*/  HGMMA.64x192x16.F32.BF16 R24, R176, gdesc[UR8].tnspB, R24, gsb0 ;  /* 0x42e00008b0187df0 */ /* 0x000fe20008001818 */
[----:B------:R-:W-:Y:S01]  /*9bc0*/  UIADD3 UR10, UR6, 0x200, URZ ;  /* 0x00000200060a7890 */ /* 0x000fe2000fffe03f */
[----:B------:R-:W1:Y:S01]  /*9bd0*/  MUFU.TANH R181, R181 ;  /* 0x000000b500b57308 */ /* 0x000e620000002400 */
[----:B------:R-:W-:Y:S01]  /*9be0*/  UMOV UR11, 0x40000040 ;  /* 0x40000040000b7882 */ /* 0x000fe20000000000 */
[----:B------:R-:W-:-:S06]  /*9bf0*/  UIADD3 UR6, UR6, 0x280, URZ ;  /* 0x0000028006067890 */ /* 0x000fcc000fffe03f */
[----:B------:R-:W2:Y:S01]  /*9c00*/  MUFU.TANH R183, R183 ;  /* 0x000000b700b77308 */ /* 0x000ea20000002400 */
[----:B-1----:R-:W-:-:S04]  /*9c10*/  FMNMX.FTZ R0, R181, R0, !PT ;  /* 0x00000000b5007209 */ /* 0x002fc80007810000 */
[----:B------:R-:W-:-:S04]  /*9c20*/  FMNMX.FTZ R0, R149, R0, !PT ;  /* 0x0000000095007209 */ /* 0x000fc80007810000 */
[----:B--2---:R-:W-:-:S04]  /*9c30*/  FMNMX.FTZ R0, R183, R0, !PT ;  /* 0x00000000b7007209 */ /* 0x004fc80007810000 */
[----:B------:R-:W-:-:S04]  /*9c40*/  FMNMX.FTZ R0, R153, R0, !PT ;  /* 0x0000000099007209 */ /* 0x000fc80007810000 */
[----:B------:R-:W-:-:S04]  /*9c50*/  FMNMX.FTZ R0, R203, R0, !PT ;  /* 0x00000000cb007209 */ /* 0x000fc80007810000 */
[----:B------:R-:W-:-:S04]  /*9c60*/  FMNMX.FTZ R0, R157, R0, !PT ;  /* 0x000000009d007209 */ /* 0x000fc80007810000 */
[----:B------:R-:W-:-:S04]  /*9c70*/  FMNMX.FTZ R0, R205, R0, !PT ;  /* 0x00000000cd007209 */ /* 0x000fc80007810000 */
[----:B------:R-:W-:-:S04]  /*9c80*/  FMNMX.FTZ R0, R161, R0, !PT ;  /* 0x00000000a1007209 */ /* 0x000fc80007810000 */
[----:B------:R-:W-:-:S04]  /*9c90*/  FMNMX.FTZ R0, R209, R0, !PT ;  /* 0x00000000d1007209 */ /* 0x000fc80007810000 */
[----:B------:R-:W-:-:S05]  /*9ca0*/  FMNMX.FTZ R0, R165, R0, !PT ;  /* 0x00000000a5007209 */ /* 0x000fca0007810000 */
[----:B------:R-:W1:Y:S02]  /*9cb0*/  SHFL.BFLY PT, R215, R0, 0x2, 0x1f ;  /* 0x0c401f0000d77f89 */ /* 0x000e6400000e0000 */
[----:B-1----:R-:W-:Y:S01]  /*9cc0*/  FMNMX.FTZ R0, R0, R215, !PT ;  /* 0x000000d700007209 */ /* 0x002fe20007810000 */
[----:B------:R-:W-:-:S04]  /*9cd0*/  FMUL.FTZ R215, R166, UR5 ;  /* 0x00000005a6d77c20 */ /* 0x000fc80008410000 */
[----:B------:R-:W1:Y:S02]  /*9ce0*/  SHFL.BFLY PT, R217, R0, 0x1, 0x1f ;  /* 0x0c201f0000d97f89 */ /* 0x000e6400000e0000 */
[----:B------:R-:W-:Y:S01]  /*9cf0*/  MUFU.TANH R215, R215 ;  /* 0x000000d700d77308 */ /* 0x000fe20000002400 */
[----:B-1----:R-:W-:-:S05]  /*9d00*/  FMNMX.FTZ R4, R0, R217, !PT ;  /* 0x000000d900047209 */ /* 0x002fca0007810000 */
[C---:B0-----:R-:W-:Y:S01]  /*9d10*/  FMUL.FTZ R20, R4.reuse, R12 ;  /* 0x0000000c04147220 */ /* 0x041fe20000410000 */
[----:B------:R-:W-:-:S03]  /*9d20*/  FADD.FTZ R193, -R4, R193 ;  /* 0x000000c104c17221 */ /* 0x000fc60000010100 */
[-CC-:B------:R-:W-:Y:S01]  /*9d30*/  FFMA.FTZ R188, R3, R12.reuse, -R20.reuse ;  /* 0x0000000c03bc7223 */ /* 0x180fe20000010814 */
[-C--:B------:R-:W-:Y:S01]  /*9d40*/  FMUL.FTZ R0, R193, R12.reuse ;  /* 0x0000000cc1007220 */ /* 0x080fe20000410000 */
        /* <DEDUP_REMOVED lines=29> */
[----:B------:R-:W-:Y:S01]  /*9f20*/  FMUL.FTZ R179, R162, UR5 ;  /* 0x00000005a2b37c20 */ /* 0x000fe20008410000 */
[-CC-:B------:R-:W-:Y:S01]  /*9f30*/  FFMA.FTZ R176, R201, R12.reuse, -R20.reuse ;  /* 0x0000000cc9b07223 */ /* 0x180fe20000010814 */
[----:B------:R-:W-:Y:S01]  /*9f40*/  FFMA.FTZ R178, R181, R12, -R20 ;  /* 0x0000000cb5b27223 */ /* 0x000fe20000010814 */
[----:B------:R-:W-:Y:S01]  /*9f50*/  MUFU.EX2 R195, R195 ;  /* 0x000000c300c37308 */ /* 0x000fe20000000800 */
[----:B------:R-:W-:Y:S01]  /*9f60*/  HGMMA.64x192x16.F32.BF16 R24, R172, gdesc[UR8].tnspB, R24, gsb0 ;  /* 0x42e00008ac187df0 */ /* 0x000fe20008001818 */
[----:B------:R-:W-:Y:S01]  /*9f70*/  UMOV UR10, UR6 ;  /* 0x00000006000a7c82 */ /* 0x000fe20008000000 */
[----:B------:R-:W-:-:S05]  /*9f80*/  UMOV UR11, 0x40000040 ;  /* 0x40000040000b7882 */ /* 0x000fca0000000000 */
[----:B------:R-:W0:Y:S08]  /*9f90*/  MUFU.TANH R177, R177 ;  /* 0x000000b100b17308 */ /* 0x000e300000002400 */
[----:B------:R-:W1:Y:S08]  /*9fa0*/  MUFU.TANH R179, R179 ;  /* 0x000000b300b37308 */ /* 0x000e700000002400 */
[----:B------:R-:W-:Y:S01]  /*9fb0*/  MUFU.EX2 R180, R180 ;  /* 0x000000b400b47308 */ /* 0x000fe20000000800 */
[----:B0-----:R-:W-:-:S04]  /*9fc0*/  FMNMX.FTZ R22, R177, R22, !PT ;  /* 0x00000016b1167209 */ /* 0x001fc80007810000 */
[----:B------:R-:W-:-:S03]  /*9fd0*/  FMNMX.FTZ R22, R159, R22, !PT ;  /* 0x000000169f167209 */ /* 0x000fc60007810000 */
[----:B------:R-:W-:Y:S01]  /*9fe0*/  MUFU.EX2 R137, R137 ;  /* 0x0000008900897308 */ /* 0x000fe20000000800 */
[----:B-1----:R-:W-:-:S04]  /*9ff0*/  FMNMX.FTZ R22, R179, R22, !PT ;  /* 0x00000016b3167209 */ /* 0x002fc80007810000 */
[----:B------:R-:W-:-:S03]  /*a000*/  FMNMX.FTZ R22, R163, R22, !PT ;  /* 0x00000016a3167209 */ /* 0x000fc60007810000 */
[----:B------:R-:W-:Y:S01]  /*a010*/  MUFU.EX2 R182, R182 ;  /* 0x000000b600b67308 */ /* 0x000fe20000000800 */
[----:B------:R-:W-:-:S04]  /*a020*/  FMNMX.FTZ R22, R215, R22, !PT ;  /* 0x00000016d7167209 */ /* 0x000fc80007810000 */
[----:B------:R-:W-:-:S03]  /*a030*/  FMNMX.FTZ R22, R167, R22, !PT ;  /* 0x00000016a7167209 */ /* 0x000fc60007810000 */
[----:B------:R-:W-:Y:S02]  /*a040*/  MUFU.EX2 R139, R139 ;  /* 0x0000008b008b7308 */ /* 0x000fe40000000800 */
[----:B------:R-:W0:Y:S06]  /*a050*/  SHFL.BFLY PT, R3, R22, 0x2, 0x1f ;  /* 0x0c401f0016037f89 */ /* 0x000e2c00000e0000 */
[----:B------:R-:W-:Y:S08]  /*a060*/  MUFU.EX2 R176, R176 ;  /* 0x000000b000b07308 */ /* 0x000ff00000000800 */
[----:B------:R-:W-:Y:S08]  /*a070*/  MUFU.EX2 R141, R141 ;  /* 0x0000008d008d7308 */ /* 0x000ff00000000800 */
[----:B------:R-:W-:Y:S01]  /*a080*/  MUFU.EX2 R178, R178 ;  /* 0x000000b200b27308 */ /* 0x000fe20000000800 */
[----:B0-----:R-:W-:Y:S01]  /*a090*/  FMNMX.FTZ R2, R22, R3, !PT ;  /* 0x0000000316027209 */ /* 0x001fe20007810000 */
[----:B------:R-:W-:-:S04]  /*a0a0*/  FFMA.FTZ R22, R205, R12, -R20 ;  /* 0x0000000ccd167223 */ /* 0x000fc80000010814 */
[----:B------:R-:W0:Y:S02]  /*a0b0*/  SHFL.BFLY PT, R3, R2, 0x1, 0x1f ;  /* 0x0c201f0002037f89 */ /* 0x000e2400000e0000 */
[----:B------:R-:W-:Y:S08]  /*a0c0*/  MUFU.EX2 R145, R145 ;  /* 0x0000009100917308 */ /* 0x000ff00000000800 */
[----:B------:R-:W-:Y:S08]  /*a0d0*/  MUFU.EX2 R149, R149 ;  /* 0x0000009500957308 */ /* 0x000ff00000000800 */
[----:B------:R-:W-:Y:S01]  /*a0e0*/  MUFU.EX2 R153, R153 ;  /* 0x0000009900997308 */ /* 0x000fe20000000800 */
[----:B0-----:R-:W-:-:S07]  /*a0f0*/  FMNMX.FTZ R3, R2, R3, !PT ;  /* 0x0000000302037209 */ /* 0x001fce0007810000 */
[----:B------:R-:W-:Y:S01]  /*a100*/  MUFU.EX2 R22, R22 ;  /* 0x0000001600167308 */ /* 0x000fe20000000800 */
[----:B------:R-:W-:Y:S01]  /*a110*/  FADD.FTZ R165, -R3, R14 ;  /* 0x0000000e03a57221 */ /* 0x000fe20000010100 */
[----:B------:R-:W-:-:S03]  /*a120*/  IMAD.U32 R14, RZ, RZ, UR57 ;  /* 0x00000039ff0e7e24 */ /* 0x000fc6000f8e00ff */
[----:B------:R-:W-:Y:S01]  /*a130*/  FMUL.FTZ R165, R165, R12 ;  /* 0x0000000ca5a57220 */ /* 0x000fe20000410000 */
[----:B------:R-:W-:Y:S02]  /*a140*/  @!P1 VIADD R14, R14, 0x30840 ;  /* 0x000308400e0e9836 */ /* 0x000fe40000000000 */
[----:B------:R-:W-:Y:S03]  /*a150*/  MUFU.EX2 R157, R157 ;  /* 0x0000009d009d7308 */ /* 0x000fe60000000800 */
[----:B------:R-:W-:-:S05]  /*a160*/  @!P1 PRMT R14, RZ, 0x654, R14 ;  /* 0x00000654ff0e9816 */ /* 0x000fca000000000e */
[----:B------:R-:W-:Y:S08]  /*a170*/  MUFU.EX2 R2, R165 ;  /* 0x000000a500027308 */ /* 0x000ff00000000800 */
[----:B------:R-:W-:Y:S08]  /*a180*/  MUFU.EX2 R120, R120 ;  /* 0x0000007800787308 */ /* 0x000ff00000000800 */
[----:B------:R-:W-:Y:S01]  /*a190*/  MUFU.EX2 R161, R161 ;  /* 0x000000a100a17308 */ /* 0x000fe20000000800 */
[----:B------:R-:W-:-:S02]  /*a1a0*/  WARPGROUP.DEPBAR.LE gsb0, 0x0 ;  /* 0x00008000000079c5 */ /* 0x000fc40000010000 */
[----:B------:R-:W-:Y:S01]  /*a1b0*/  WARPGROUP.ARRIVE ;  /* 0x00000000000079c5 */ /* 0x000fe20000000000 */
[-CC-:B------:R-:W-:Y:S01]  /*a1c0*/  FFMA.FTZ R172, R183, R12.reuse, -R20.reuse ;  /* 0x0000000cb7ac7223 */ /* 0x180fe20000010814 */
[-C--:B------:R-:W-:Y:S01]  /*a1d0*/  FFMA.FTZ R174, R203, R12.reuse, -R20 ;  /* 0x0000000ccbae7223 */ /* 0x080fe20000010814 */
[----:B------:R-:W-:-:S03]  /*a1e0*/  FMUL.FTZ R20, R3, R12 ;  /* 0x0000000c03147220 */ /* 0x000fc60000410000 */
[----:B------:R-:W-:Y:S01]  /*a1f0*/  HGMMA.64x192x16.F32.BF16 R24, R168, gdesc[UR8].tnspB, R24, gsb0 ;  /* 0x42e00008a8187df0 */ /* 0x000fe20008001818 */
[-CC-:B------:R-:W-:Y:S01]  /*a200*/  FFMA.FTZ R189, R15, R12.reuse, -R20.reuse ;  /* 0x0000000c0fbd7223 */ /* 0x180fe20000010814 */
[-CC-:B------:R-:W-:Y:S01]  /*a210*/  FFMA.FTZ R21, R21, R12.reuse, -R20.reuse ;  /* 0x0000000c15157223 */ /* 0x180fe20000010814 */
[-CC-:B------:R-:W-:Y:S01]  /*a220*/  FFMA.FTZ R23, R23, R12.reuse, -R20.reuse ;  /* 0x0000000c17177223 */ /* 0x180fe20000010814 */
[-CC-:B------:R-:W-:Y:S01]  /*a230*/  FFMA.FTZ R121, R121, R12.reuse, -R20.reuse ;  /* 0x0000000c79797223 */ /* 0x180fe20000010814 */
[----:B------:R-:W-:Y:S01]  /*a240*/  IMAD.U32 R15, RZ, RZ, UR14 ;  /* 0x0000000eff0f7e24 */ /* 0x000fe2000f8e00ff */
        /* <DEDUP_REMOVED lines=22> */
[----:B------:R-:W-:-:S02]  /*a3b0*/  FFMA.FTZ R20, R167, R12, -R20 ;  /* 0x0000000ca7147223 */ /* 0x000fc40000010814 */
[----:B------:R-:W2:Y:S01]  /*a3c0*/  MUFU.EX2 R121, R121 ;  /* 0x0000007900797308 */ /* 0x000ea20000000800 */
[----:B0-----:R-:W-:Y:S01]  /*a3d0*/  FFMA.FTZ R5, R2, R5, R189 ;  /* 0x0000000502057223 */ /* 0x001fe200000100bd */
[----:B------:R-:W-:-:S03]  /*a3e0*/  F2FP.BF16.F32.PACK_AB R189, R122, R189 ;  /* 0x000000bd7abd723e */ /* 0x000fc600000010ff */
        /* <DEDUP_REMOVED lines=8> */
[----:B------:R-:W-:Y:S01]  /*a470*/  MUFU.EX2 R129, R129 ;  /* 0x0000008100817308 */ /* 0x000fe20000000800 */
[----:B-1----:R-:W-:-:S07]  /*a480*/  FADD.FTZ R5, R125, R5 ;  /* 0x000000057d057221 */ /* 0x002fce0000010000 */
[----:B------:R-:W-:Y:S01]  /*a490*/  MUFU.EX2 R181, R181 ;  /* 0x000000b500b57308 */ /* 0x000fe20000000800 */
[----:B--2---:R-:W-:-:S07]  /*a4a0*/  FADD.FTZ R5, R128, R5 ;  /* 0x0000000580057221 */ /* 0x004fce0000010000 */
[----:B------:R-:W-:Y:S08]  /*a4b0*/  MUFU.EX2 R133, R133 ;  /* 0x0000008500857308 */ /* 0x000ff00000000800 */
[----:B------:R-:W-:Y:S08]  /*a4c0*/  MUFU.EX2 R135, R135 ;  /* 0x0000008700877308 */ /* 0x000ff00000000800 */
[----:B------:R-:W0:Y:S08]  /*a4d0*/  MUFU.EX2 R143, R143 ;  /* 0x0000008f008f7308 */ /* 0x000e300000000800 */
[----:B------:R-:W-:Y:S08]  /*a4e0*/  MUFU.EX2 R207, R207 ;  /* 0x000000cf00cf7308 */ /* 0x000ff00000000800 */
[----:B------:R-:W1:Y:S01]  /*a4f0*/  MUFU.EX2 R147, R147 ;  /* 0x0000009300937308 */ /* 0x000e620000000800 */
[----:B0-----:R-:W-:-:S07]  /*a500*/  F2FP.BF16.F32.PACK_AB R183, R143, R135 ;  /* 0x000000878fb7723e */ /* 0x001fce00000010ff */
[----:B------:R-:W-:Y:S08]  /*a510*/  MUFU.EX2 R211, R211 ;  /* 0x000000d300d37308 */ /* 0x000ff00000000800 */
[----:B------:R-:W0:Y:S08]  /*a520*/  MUFU.EX2 R151, R151 ;  /* 0x0000009700977308 */ /* 0x000e300000000800 */
[----:B------:R-:W2:Y:S08]  /*a530*/  MUFU.EX2 R172, R172 ;  /* 0x000000ac00ac7308 */ /* 0x000eb00000000800 */
[----:B------:R-:W3:Y:S08]  /*a540*/  MUFU.EX2 R173, R213 ;  /* 0x000000d500ad7308 */ /* 0x000ef00000000800 */
[----:B------:R-:W4:Y:S08]  /*a550*/  MUFU.EX2 R155, R155 ;  /* 0x0000009b009b7308 */ /* 0x000f300000000800 */
[----:B------:R-:W5:Y:S08]  /*a560*/  MUFU.EX2 R174, R174 ;  /* 0x000000ae00ae7308 */ /* 0x000f700000000800 */
[----:B------:R1:W5:Y:S08]  /*a570*/  MUFU.EX2 R175, R177 ;  /* 0x000000b100af7308 */ /* 0x0003700000000800 */
[----:B------:R-:W5:Y:S01]  /*a580*/  MUFU.EX2 R159, R159 ;  /* 0x0000009f009f7308 */ /* 0x000f620000000800 */
[----:B-1----:R-:W-:-:S07]  /*a590*/  F2FP.BF16.F32.PACK_AB R177, R147, R207 ;  /* 0x000000cf93b1723e */ /* 0x002fce00000010ff */
[----:B------:R-:W-:Y:S08]  /*a5a0*/  MUFU.EX2 R163, R163 ;  /* 0x000000a300a37308 */ /* 0x000ff00000000800 */
[----:B------:R-:W-:Y:S01]  /*a5b0*/  MUFU.EX2 R20, R20 ;  /* 0x0000001400147308 */ /* 0x000fe20000000800 */
[----:B------:R-:W-:Y:S02]  /*a5c0*/  WARPGROUP.DEPBAR.LE gsb0, 0x0 ;  /* 0x00008000000079c5 */ /* 0x000fe40000010000 */
[----:B------:R1:W-:Y:S05]  /*a5d0*/  @!P1 SYNCS.ARRIVE.TRANS64.RED.A1T0 RZ, [R14+URZ], RZ ;  /* 0x000000ff0eff99a7 */ /* 0x0003ea000810043f */
[----:B------:R0:W5:Y:S01]  /*a5e0*/  MUFU.EX2 R169, R179 ;  /* 0x000000b300a97308 */ /* 0x0001620000000800 */
[----:B------:R-:W-:-:S02]  /*a5f0*/  F2FP.BF16.F32.PACK_AB R168, R157, R22 ;  /* 0x000000169da8723e */ /* 0x000fc400000010ff */
[----:B------:R-:W-:Y:S01]  /*a600*/  F2FP.BF16.F32.PACK_AB R170, R161, R120 ;  /* 0x00000078a1aa723e */ /* 0x000fe200000010ff */
[----:B-1----:R-:W-:Y:S02]  /*a610*/  @!P1 VIADD R14, R15, 0x30860 ;  /* 0x000308600f0e9836 */ /* 0x002fe40000000000 */
[----:B------:R-:W-:Y:S02]  /*a620*/  FFMA.FTZ R15, R0, R8, R193 ;  /* 0x00000008000f7223 */ /* 0x000fe400000100c1 */
[----:B------:R-:W1:Y:S01]  /*a630*/  MUFU.EX2 R171, R215 ;  /* 0x000000d700ab7308 */ /* 0x000e620000000800 */
[----:B0-----:R-:W-:Y:S01]  /*a640*/  F2FP.BF16.F32.PACK_AB R179, R151, R211 ;  /* 0x000000d397b3723e */ /* 0x001fe200000010ff */
[C---:B------:R-:W-:Y:S01]  /*a650*/  FADD.FTZ R15, R188.reuse, R15 ;  /* 0x0000000fbc0f7221 */ /* 0x040fe20000010000 */
[----:B------:R-:W-:Y:S02]  /*a660*/  @!P1 PRMT R14, RZ, 0x654, R14 ;  /* 0x00000654ff0e9816 */ /* 0x000fe4000000000e */
[----:B------:R-:W-:Y:S01]  /*a670*/  F2FP.BF16.F32.PACK_AB R188, R188, R193 ;  /* 0x000000c1bcbc723e */ /* 0x000fe200000010ff */
[----:B------:R-:W-:Y:S01]  /*a680*/  FADD.FTZ R8, R190, R15 ;  /* 0x0000000fbe087221 */ /* 0x000fe20000010000 */
[----:B------:R0:W-:Y:S01]  /*a690*/  @!P1 SYNCS.ARRIVE.TRANS64.RED.A1T0 RZ, [R14+URZ], RZ ;  /* 0x000000ff0eff99a7 */ /* 0x0001e2000810043f */
[----:B------:R-:W-:Y:S01]  /*a6a0*/  F2FP.BF16.F32.PACK_AB R190, R185, R190 ;  /* 0x000000beb9be723e */ /* 0x000fe200000010ff */
[----:B------:R-:W-:-:S02]  /*a6b0*/  IMAD.MOV.U32 R193, RZ, RZ, R4 ;  /* 0x000000ffffc17224 */ /* 0x000fc400078e0004 */
[----:B------:R-:W-:Y:S01]  /*a6c0*/  FADD.FTZ R15, R185, R8 ;  /* 0x00000008b90f7221 */ /* 0x000fe20000010000 */
[----:B------:R-:W-:-:S03]  /*a6d0*/  F2FP.BF16.F32.PACK_AB R185, R125, R126 ;  /* 0x0000007e7db9723e */ /* 0x000fc600000010ff */
[----:B------:R-:W-:Y:S01]  /*a6e0*/  FADD.FTZ R8, R184, R15 ;  /* 0x0000000fb8087221 */ /* 0x000fe20000010000 */
[----:B------:R-:W-:-:S03]  /*a6f0*/  F2FP.BF16.F32.PACK_AB R184, R187, R184 ;  /* 0x000000b8bbb8723e */ /* 0x000fc600000010ff */
[----:B------:R-:W-:Y:S01]  /*a700*/  FADD.FTZ R15, R187, R8 ;  /* 0x00000008bb0f7221 */ /* 0x000fe20000010000 */
[----:B------:R-:W-:-:S03]  /*a710*/  F2FP.BF16.F32.PACK_AB R187, R129, R128 ;  /* 0x0000008081bb723e */ /* 0x000fc600000010ff */
[----:B------:R-:W-:Y:S01]  /*a720*/  FADD.FTZ R8, R186, R15 ;  /* 0x0000000fba087221 */ /* 0x000fe20000010000 */
[----:B------:R-:W-:-:S03]  /*a730*/  F2FP.BF16.F32.PACK_AB R186, R195, R186 ;  /* 0x000000bac3ba723e */ /* 0x000fc600000010ff */
[----:B------:R-:W-:Y:S01]  /*a740*/  FADD.FTZ R15, R195, R8 ;  /* 0x00000008c30f7221 */ /* 0x000fe20000010000 */
[----:B------:R-:W-:-:S03]  /*a750*/  FADD.FTZ R8, R129, R5 ;  /* 0x0000000581087221 */ /* 0x000fc60000010000 */
[----:B0-----:R-:W-:Y:S01]  /*a760*/  FADD.FTZ R14, R180, R15 ;  /* 0x0000000fb40e7221 */ /* 0x001fe20000010000 */
[----:B------:R-:W-:Y:S01]  /*a770*/  FADD.FTZ R8, R181, R8 ;  /* 0x00000008b5087221 */ /* 0x000fe20000010000 */
        /* <DEDUP_REMOVED lines=10> */
[----:B------:R-:W-:Y:S01]  /*a820*/  FADD.FTZ R8, R207, R8 ;  /* 0x00000008cf087221 */ /* 0x000fe20000010000 */
[C---:B------:R-:W-:Y:S02]  /*a830*/  F2FP.BF16.F32.PACK_AB R176, R141.reuse, R176 ;  /* 0x000000b08db0723e */ /* 0x040fe400000010ff */
[----:B------:R-:W-:Y:S01]  /*a840*/  FADD.FTZ R5, R141, R14 ;  /* 0x0000000e8d057221 */ /* 0x000fe20000010000 */
[----:B------:R-:W-:-:S03]  /*a850*/  FADD.FTZ R8, R147, R8 ;  /* 0x0000000893087221 */ /* 0x000fc60000010000 */
[----:B------:R-:W-:Y:S01]  /*a860*/  FADD.FTZ R14, R178, R5 ;  /* 0x00000005b20e7221 */ /* 0x000fe20000010000 */
[----:B------:R-:W-:Y:S01]  /*a870*/  FADD.FTZ R8, R211, R8 ;  /* 0x00000008d3087221 */ /* 0x000fe20000010000 */
[C---:B------:R-:W-:Y:S02]  /*a880*/  F2FP.BF16.F32.PACK_AB R178, R145.reuse, R178 ;  /* 0x000000b291b2723e */ /* 0x040fe400000010ff */
[----:B------:R-:W-:Y:S01]  /*a890*/  FADD.FTZ R5, R145, R14 ;  /* 0x0000000e91057221 */ /* 0x000fe20000010000 */
[----:B------:R-:W-:-:S03]  /*a8a0*/  FADD.FTZ R8, R151, R8 ;  /* 0x0000000897087221 */ /* 0x000fc60000010000 */
[----:B--2---:R-:W-:Y:S01]  /*a8b0*/  FADD.FTZ R14, R172, R5 ;  /* 0x00000005ac0e7221 */ /* 0x004fe20000010000 */
[----:B---3--:R-:W-:Y:S01]  /*a8c0*/  FADD.FTZ R8, R173, R8 ;  /* 0x00000008ad087221 */ /* 0x008fe20000010000 */
[C---:B------:R-:W-:Y:S02]  /*a8d0*/  F2FP.BF16.F32.PACK_AB R172, R149.reuse, R172 ;  /* 0x000000ac95ac723e */ /* 0x040fe400000010ff */
[----:B------:R-:W-:Y:S01]  /*a8e0*/  FADD.FTZ R5, R149, R14 ;  /* 0x0000000e95057221 */ /* 0x000fe20000010000 */
[C---:B----4-:R-:W-:Y:S01]  /*a8f0*/  FADD.FTZ R8, R155.reuse, R8 ;  /* 0x000000089b087221 */ /* 0x050fe20000010000 */
[----:B------:R-:W-:Y:S02]  /*a900*/  F2FP.BF16.F32.PACK_AB R173, R155, R173 ;  /* 0x000000ad9bad723e */ /* 0x000fe400000010ff */
[----:B-----5:R-:W-:Y:S01]  /*a910*/  FADD.FTZ R14, R174, R5 ;  /* 0x00000005ae0e7221 */ /* 0x020fe20000010000 */
[----:B------:R-:W-:Y:S01]  /*a920*/  FADD.FTZ R8, R175, R8 ;  /* 0x00000008af087221 */ /* 0x000fe20000010000 */
[----:B------:R-:W-:-:S02]  /*a930*/  F2FP.BF16.F32.PACK_AB R174, R153, R174 ;  /* 0x000000ae99ae723e */ /* 0x000fc400000010ff */
[----:B------:R-:W-:Y:S01]  /*a940*/  FADD.FTZ R5, R153, R14 ;  /* 0x0000000e99057221 */ /* 0x000fe20000010000 */
[C---:B------:R-:W-:Y:S01]  /*a950*/  FADD.FTZ R8, R159.reuse, R8 ;  /* 0x000000089f087221 */ /* 0x040fe20000010000 */
[----:B------:R-:W-:Y:S02]  /*a960*/  F2FP.BF16.F32.PACK_AB R175, R159, R175 ;  /* 0x000000af9faf723e */ /* 0x000fe400000010ff */
[----:B------:R-:W-:Y:S01]  /*a970*/  FADD.FTZ R14, R22, R5 ;  /* 0x00000005160e7221 */ /* 0x000fe20000010000 */
[----:B------:R-:W-:Y:S01]  /*a980*/  FADD.FTZ R8, R169, R8 ;  /* 0x00000008a9087221 */ /* 0x000fe20000010000 */
[----:B------:R-:W-:Y:S02]  /*a990*/  F2FP.BF16.F32.PACK_AB R169, R163, R169 ;  /* 0x000000a9a3a9723e */ /* 0x000fe400000010ff */
[----:B------:R-:W-:Y:S01]  /*a9a0*/  FADD.FTZ R5, R157, R14 ;  /* 0x0000000e9d057221 */ /* 0x000fe20000010000 */
[----:B------:R-:W-:-:S03]  /*a9b0*/  FADD.FTZ R8, R163, R8 ;  /* 0x00000008a3087221 */ /* 0x000fc60000010000 */
[----:B------:R-:W-:Y:S01]  /*a9c0*/  FADD.FTZ R14, R120, R5 ;  /* 0x00000005780e7221 */ /* 0x000fe20000010000 */
[----:B-1----:R-:W-:Y:S01]  /*a9d0*/  FADD.FTZ R5, R171, R8 ;  /* 0x00000008ab057221 */ /* 0x002fe20000010000 */
[C---:B------:R-:W-:Y:S02]  /*a9e0*/  F2FP.BF16.F32.PACK_AB R171, R20.reuse, R171 ;  /* 0x000000ab14ab723e */ /* 0x040fe400000010ff */
[----:B------:R-:W-:Y:S01]  /*a9f0*/  FADD.FTZ R8, R161, R14 ;  /* 0x0000000ea1087221 */ /* 0x000fe20000010000 */
[----:B------:R-:W-:Y:S01]  /*aa00*/  FADD.FTZ R5, R20, R5 ;  /* 0x0000000514057221 */ /* 0x000fe20000010000 */
[----:B------:R-:W-:Y:S01]  /*aa10*/  IMAD.MOV.U32 R14, RZ, RZ, R3 ;  /* 0x000000ffff0e7224 */ /* 0x000fe200078e0003 */
[----:B------:R-:W-:Y:S06]  /*aa20*/  @P2 BRA `(.L_x_4188) ;  /* 0xffffffdc00282947 */ /* 0x000fec000383ffff */
.L_x_4179:
        /* <DEDUP_REMOVED lines=9> */
.L_x_4206:
[----:B------:R-:W-:-:S04]  /*aac0*/  UIADD3 UR4, UR56, 0x1, URZ ;  /* 0x0000000138047890 */ /* 0x000fc8000fffe03f */
[----:B------:R-:W-:-:S04]  /*aad0*/  UISETP.NE.AND UP2, UPT, UR4, 0x2, UPT ;  /* 0x000000020400788c */ /* 0x000fc8000bf45270 */
[----:B------:R-:W-:Y:S02]  /*aae0*/  USEL UR7, URZ, 0x1, UP2 ;  /* 0x000000013f077887 */ /* 0x000fe40009000000 */
[----:B------:R-:W-:Y:S02]  /*aaf0*/  USEL UR4, UR4, URZ, UP2 ;  /* 0x0000003f04047287 */ /* 0x000fe40009000000 */
[----:B------:R-:W-:Y:S01]  /*ab00*/  ULOP3.LUT UR7, UR59, UR7, URZ, 0x3c, !UPT ;  /* 0x000000073b077292 */ /* 0x000fe2000f8e3c3f */
[----:B------:R-:W-:Y:S11]  /*ab10*/  @!P0 BRA `(.L_x_4190) ;  /* 0x0000000000048947 */ /* 0x000ff60003800000 */
[----:B------:R-:W-:Y:S01]  /*ab20*/  BPT.TRAP 0x1 ;  /* 0x000000040000795c */ /* 0x000fe20000300000 */
.L_x_4190:
[----:B------:R-:W-:Y:S01]  /*ab30*/  ULEA UR57, UR4, UR58, 0x3 ;  /* 0x0000003a04397291 */ /* 0x000fe2000f8e183f */
[----:B------:R-:W-:-:S05]  /*ab40*/  IMAD.U32 R3, RZ, RZ, UR7 ;  /* 0x00000007ff037e24 */ /* 0x000fca000f8e00ff */
[----:B------:R-:W-:-:S04]  /*ab50*/  SHF.L.U32 R3, R3, 0x1f, RZ ;  /* 0x0000001f03037819 */ /* 0x000fc800000006ff */
[----:B------:R0:W1:Y:S01]  /*ab60*/  SYNCS.PHASECHK.TRANS64.TRYWAIT P2, [UR57+0x30830], R3 ;  /* 0x03083003ff0075a7 */ /* 0x0000620008040179 */
[----:B------:R-:W-:Y:S05]  /*ab70*/  @!P0 BRA `(.L_x_4191) ;  /* 0x0000000000048947 */ /* 0x000fea0003800000 */
[----:B------:R-:W-:Y:S01]  /*ab80*/  BPT.TRAP 0x1 ;  /* 0x000000040000795c */ /* 0x000fe20000300000 */
.L_x_4191:
[----:B-1----:R-:W-:Y:S05]  /*ab90*/  @P2 BRA `(.L_x_4192) ;  /* 0x0000000000082947 */ /* 0x002fea0003800000 */
[----:B------:R-:W1:Y:S02]  /*aba0*/  SYNCS.PHASECHK.TRANS64.TRYWAIT P2, [UR57+0x30830], R3 ;  /* 0x03083003ff0075a7 */ /* 0x000e640008040179 */
[----:B-1----:R-:W-:Y:S05]  /*abb0*/  @!P2 BRA `(.L_x_4193) ;  /* 0x000000ac0058a947 */ /* 0x002fea0003800000 */
.L_x_4192:
        /* <DEDUP_REMOVED lines=161> */
.L_x_4194:
[----:B------:R-:W-:Y:S01]  /*b5d0*/  ULEA UR14, UR56, UR58, 0x3 ;  /* 0x0000003a380e7291 */ /* 0x000fe2000f8e183f */
[----:B------:R-:W-:-:S05]  /*b5e0*/  IMAD.U32 R0, RZ, RZ, UR59 ;  /* 0x0000003bff007e24 */ /* 0x000fca000f8e00ff */
[----:B------:R-:W-:-:S04]  /*b5f0*/  SHF.L.U32 R0, R0, 0x1f, RZ ;  /* 0x0000001f00007819 */ /* 0x000fc800000006ff */
[----:B------:R2:W3:Y:S01]  /*b600*/  SYNCS.PHASECHK.TRANS64.TRYWAIT P2, [UR14+0x30850], R0 ;  /* 0x03085000ff0075a7 */ /* 0x0004e2000804014e */
[----:B------:R-:W-:Y:S05]  /*b610*/  @!P0 BRA `(.L_x_4195) ;  /* 0x0000000000048947 */ /* 0x000fea0003800000 */
[----:B------:R-:W-:Y:S01]  /*b620*/  BPT.TRAP 0x1 ;  /* 0x000000040000795c */ /* 0x000fe20000300000 */
.L_x_4195:
[----:B---3--:R-:W-:Y:S05]  /*b630*/  @P2 BRA `(.L_x_4196) ;  /* 0x0000000000082947 */ /* 0x008fea0003800000 */
[----:B------:R-:W3:Y:S02]  /*b640*/  SYNCS.PHASECHK.TRANS64.TRYWAIT P2, [UR14+0x30850], R0 ;  /* 0x03085000ff0075a7 */ /* 0x000ee4000804014e */
[----:B---3--:R-:W-:Y:S05]  /*b650*/  @!P2 BRA `(.L_x_4197) ;  /* 0x000000a000c8a947 */ /* 0x008fea0003800000 */
.L_x_4196:
        /* <DEDUP_REMOVED lines=18> */
[----:B------:R-:W-:Y:S01]  /*b780*/  FMUL.FTZ R133, R151, UR5 ;  /* 0x0000000597857c20 */ /* 0x000fe20008410000 */
[----:B------:R-:W-:Y:S01]  /*b790*/  FMUL.FTZ R20, R130, UR5 ;  /* 0x0000000582147c20 */ /* 0x000fe20008410000 */
[----:B------:R-:W-:Y:S01]  /*b7a0*/  FMUL.FTZ R130, R132, UR5 ;  /* 0x0000000584827c20 */ /* 0x000fe20008410000 */
[----:B------:R-:W-:Y:S01]  /*b7b0*/  FMUL.FTZ R22, R134, UR5 ;  /* 0x0000000586167c20 */ /* 0x000fe20008410000 */
[----:B--2---:R-:W-:Y:S01]  /*b7c0*/  FMUL.FTZ R0, R122, UR5 ;  /* 0x000000057a007c20 */ /* 0x004fe20008410000 */
        /* <DEDUP_REMOVED lines=32> */
[----:B------:R-:W-:Y:S01]  /*b9d0*/  FMUL.FTZ R166, R166, UR5 ;  /* 0x00000005a6a67c20 */ /* 0x000fe20008410000 */
[----:B------:R-:W0:Y:S01]  /*b9e0*/  MUFU.TANH R3, R3 ;  /* 0x0000000300037308 */ /* 0x000e220000002400 */
[----:B------:R-:W-:Y:S01]  /*b9f0*/  ULDC UR19, c[0x0][0x288] ;  /* 0x0000a20000137ab9 */ /* 0x000fe20000000800 */
[----:B------:R-:W-:-:S06]  /*ba00*/  ULDC UR18, c[0x0][0x9e0] ;  /* 0x0002780000127ab9 */ /* 0x000fcc0000000800 */
        /* <DEDUP_REMOVED lines=42> */
[----:B------:R0:W0:Y:S01]  /*bcb0*/  MUFU.TANH R162, R165 ;  /* 0x000000a500a27308 */ /* 0x0000220000002400 */
        /* <DEDUP_REMOVED lines=12> */
[----:B------:R-:W-:-:S14]  /*bd80*/  FMUL.FTZ R176, R145, UR5 ;  /* 0x0000000591b07c20 */ /* 0x000fdc0008410000 */
[----:B------:R-:W-:Y:S01]  /*bd90*/  HGMMA.64x192x16.F32.BF16 R24, R172, gdesc[UR8].tnspB, R24, gsb0 ;  /* 0x42e00008ac187df0 */ /* 0x000fe20008001818 */
[----:B------:R-:W-:Y:S01]  /*bda0*/  UIADD3 UR10, UR6, 0x280, URZ ;  /* 0x00000280060a7890 */ /* 0x000fe2000fffe03f */
[----:B------:R-:W0:Y:S01]  /*bdb0*/  MUFU.TANH R176, R176 ;  /* 0x000000b000b07308 */ /* 0x000e220000002400 */
[----:B------:R-:W-:Y:S01]  /*bdc0*/  UMOV UR11, 0x40000040 ;  /* 0x40000040000b7882 */ /* 0x000fe20000000000 */
[----:B------:R-:W-:Y:S02]  /*bdd0*/  @UP0 ULDC UR6, c[0x0][0x44c] ;  /* 0x0001130000060ab9 */ /* 0x000fe40000000800 */
[----:B------:R-:W-:Y:S01]  /*bde0*/  @P2 IMAD.HI.U32 R142, R9, UR6, RZ ;  /* 0x00000006098e2c27 */ /* 0x000fe2000f8e00ff */
[----:B------:R-:W-:Y:S01]  /*bdf0*/  @UP0 ULDC UR6, c[0x0][0x450] ;  /* 0x0001140000060ab9 */ /* 0x000fe20000000800 */
[----:B------:R-:W-:-:S03]  /*be00*/  PLOP3.LUT P2, PT, PT, PT, UP1, 0x40, 0x0 ;  /* 0x000000000000781c */ /* 0x000fc60003f4e818 */
[----:B------:R-:W-:Y:S01]  /*be10*/  @P3 SHF.R.U32.HI R154, RZ, UR6, R142 ;  /* 0x00000006ff9a3c19 */ /* 0x000fe2000801168e */
[----:B------:R-:W-:-:S04]  /*be20*/  IMAD.U32 R142, RZ, RZ, UR57 ;  /* 0x00000039ff8e7e24 */ /* 0x000fc8000f8e00ff */
[----:B------:R-:W-:Y:S01]  /*be30*/  @!P1 VIADD R142, R142, 0x30840 ;  /* 0x000308408e8e9836 */ /* 0x000fe20000000000 */
[----:B------:R-:W5:Y:S04]  /*be40*/  SHFL.IDX PT, R151, R154, RZ, 0x1c1f ;  /* 0x001c1fff9a977589 */ /* 0x000f6800000e0000 */
[----:B------:R-:W-:Y:S02]  /*be50*/  @!P1 PRMT R145, RZ, 0x654, R142 ;  /* 0x00000654ff919816 */ /* 0x000fe4000000008e */
[----:B------:R0:W0:Y:S01]  /*be60*/  MUFU.TANH R142, R166 ;  /* 0x000000a6008e7308 */ /* 0x0000220000002400 */
[----:B------:R-:W-:Y:S02]  /*be70*/  WARPGROUP.DEPBAR.LE gsb0, 0x0 ;  /* 0x00008000000079c5 */ /* 0x000fe40000010000 */
[----:B------:R-:W-:Y:S01]  /*be80*/  WARPGROUP.ARRIVE ;  /* 0x00000000000079c5 */ /* 0x000fe20000000000 */
[----:B------:R-:W-:Y:S01]  /*be90*/  FMUL.FTZ R172, R124, UR5 ;  /* 0x000000057cac7c20 */ /* 0x000fe20008410000 */
[----:B------:R-:W-:Y:S01]  /*bea0*/  FMUL.FTZ R124, R143, UR5 ;  /* 0x000000058f7c7c20 */ /* 0x000fe20008410000 */
[----:B------:R-:W-:Y:S01]  /*beb0*/  FMUL.FTZ R174, R144, UR5 ;  /* 0x0000000590ae7c20 */ /* 0x000fe20008410000 */
[----:B------:R-:W-:Y:S01]  /*bec0*/  FMUL.FTZ R143, R158, UR5 ;  /* 0x000000059e8f7c20 */ /* 0x000fe20008410000 */
[----:B------:R-:W-:Y:S01]  /*bed0*/  FMUL.FTZ R144, R159, UR5 ;  /* 0x000000059f907c20 */ /* 0x000fe20008410000 */
[----:B------:R-:W-:Y:S01]  /*bee0*/  HGMMA.64x192x16.F32.BF16 R24, R168, gdesc[UR8].tnspB, R24, gsb0 ;  /* 0x42e00008a8187df0 */ /* 0x000fe20008001818 */
[----:B------:R-:W0:Y:S08]  /*bef0*/  MUFU.TANH R172, R172 ;  /* 0x000000ac00ac7308 */ /* 0x000e300000002400 */
[----:B------:R-:W0:Y:S08]  /*bf00*/  MUFU.TANH R124, R124 ;  /* 0x0000007c007c7308 */ /* 0x000e300000002400 */
[----:B------:R-:W0:Y:S08]  /*bf10*/  MUFU.TANH R174, R174 ;  /* 0x000000ae00ae7308 */ /* 0x000e300000002400 */
[----:B------:R-:W0:Y:S08]  /*bf20*/  MUFU.TANH R143, R143 ;  /* 0x0000008f008f7308 */ /* 0x000e300000002400 */
[----:B------:R-:W0:Y:S01]  /*bf30*/  MUFU.TANH R144, R144 ;  /* 0x0000009000907308 */ /* 0x000e220000002400 */
[----:B------:R-:W-:-:S02]  /*bf40*/  WARPGROUP.DEPBAR.LE gsb0, 0x0 ;  /* 0x00008000000079c5 */ /* 0x000fc40000010000 */
[----:B------:R-:W-:Y:S01]  /*bf50*/  IMAD R170, R13, -0x60, RZ ;  /* 0xffffffa00daa7824 */ /* 0x000fe200078e02ff */
[----:B------:R1:W-:Y:S04]  /*bf60*/  @!P1 SYNCS.ARRIVE.TRANS64.RED.A1T0 RZ, [R145+URZ], RZ ;  /* 0x000000ff91ff99a7 */ /* 0x0003e8000810043f */
[----:B------:R0:W0:Y:S01]  /*bf70*/  MUFU.TANH R168, R161 ;  /* 0x000000a100a87308 */ /* 0x0000220000002400 */
[----:B------:R-:W-:-:S04]  /*bf80*/  VIADD R147, R170, 0x1 ;  /* 0x00000001aa937836 */ /* 0x000fc80000000000 */
[----:B------:R-:W-:Y:S02]  /*bf90*/  IMAD R147, R10, -0x2, R147 ;  /* 0xfffffffe0a937824 */ /* 0x000fe400078e0293 */
[----:B-1----:R-:W-:Y:S02]  /*bfa0*/  FMUL.FTZ R145, R167, UR5 ;  /* 0x00000005a7917c20 */ /* 0x002fe40008410000 */
[C---:B------:R-:W-:Y:S01]  /*bfb0*/  VIADD R180, R147.reuse, 0xffffffff ;  /* 0xffffffff93b47836 */ /* 0x040fe20000000000 */
[----:B------:R-:W-:-:S03]  /*bfc0*/  IADD3 R146, R147, -UR19, R18 ;  /* 0x8000001393927c10 */ /* 0x000fc6000fffe012 */
[----:B------:R-:W1:Y:S02]  /*bfd0*/  MUFU.TANH R145, R145 ;  /* 0x0000009100917308 */ /* 0x000e640000002400 */
[C---:B------:R-:W-:Y:S02]  /*bfe0*/  VIADD R177, R146.reuse, UR18 ;  /* 0x0000001292b17c36 */ /* 0x040fe40008000000 */
[----:B------:R-:W-:Y:S02]  /*bff0*/  VIADD R178, R146, UR15 ;  /* 0x0000000f92b27c36 */ /* 0x000fe40008000000 */
[--C-:B-----5:R-:W-:Y:S02]  /*c000*/  IMAD.IADD R156, R177, 0x1, R151.reuse ;  /* 0x00000001b19c7824 */ /* 0x120fe400078e0297 */
[----:B------:R-:W-:Y:S01]  /*c010*/  IMAD.IADD R158, R178, 0x1, R151 ;  /* 0x00000001b29e7824 */ /* 0x000fe200078e0297 */
[----:B0-234-:R-:W-:Y:S06]  /*c020*/  @P2 BRA `(.L_x_4198) ;  /* 0x0000000000602947 */ /* 0x01dfec0003800000 */
[----:B------:R-:W-:Y:S01]  /*c030*/  ULDC UR10, c[0x0][0x2f0] ;  /* 0x0000bc00000a7ab9 */ /* 0x000fe20000000800 */
[----:B------:R-:W-:Y:S01]  /*c040*/  ULDC UR6, c[0x0][0x288] ;  /* 0x0000a20000067ab9 */ /* 0x000fe20000000800 */
[----:B------:R-:W-:Y:S01]  /*c050*/  IMAD R146, R16, UR10, R151 ;  /* 0x0000000a10927c24 */ /* 0x000fe2000f8e0297 */
[----:B------:R-:W-:Y:S03]  /*c060*/  BSSY B0, `(.L_x_4199) ;  /* 0x0000011000007945 */ /* 0x000fe60003800000 */
        /* <DEDUP_REMOVED lines=11> */
.L_x_4200:
[----:B------:R-:W-:-:S05]  /*c120*/  IMAD.U32 R155, RZ, RZ, UR61 ;  /* 0x0000003dff9b7e24 */ /* 0x000fca000f8e00ff */
[----:B------:R-:W-:-:S13]  /*c130*/  ISETP.NE.AND P2, PT, R155, 0x1, PT ;  /* 0x000000019b00780c */ /* 0x000fda0003f45270 */
[----:B------:R-:W0:Y:S02]  /*c140*/  @P2 LDC.64 R146, c[0x0][0x9e8] ;  /* 0x00027a00ff922b82 */ /* 0x000e240000000a00 */
[----:B0-----:R-:W-:-:S05]  /*c150*/  @P2 IMAD.HI.U32 R146, R151, R146, RZ ;  /* 0x0000009297922227 */ /* 0x001fca00078e00ff */
[----:B------:R-:W-:-:S07]  /*c160*/  @P2 SHF.R.U32.HI R151, RZ, R147, R146 ;  /* 0x00000093ff972219 */ /* 0x000fce0000011692 */
.L_x_4201:
[----:B------:R-:W-:Y:S05]  /*c170*/  BSYNC B0 ;  /* 0x0000000000007941 */ /* 0x000fea0003800000 */
.L_x_4199:
[----:B------:R-:W-:-:S05]  /*c180*/  IMAD R151, R151, R155, R180 ;  /* 0x0000009b97977224 */ /* 0x000fca00078e02b4 */
[----:B------:R-:W-:Y:S02]  /*c190*/  VIADDMNMX R156, R151, R155, R156, PT ;  /* 0x0000009b979c7246 */ /* 0x000fe4000380019c */
[----:B------:R-:W-:-:S07]  /*c1a0*/  VIMNMX R158, R158, R151, !PT ;  /* 0x000000979e9e7248 */ /* 0x000fce0007fe0100 */
.L_x_4198:
[C---:B------:R-:W-:Y:S01]  /*c1b0*/  ISETP.GE.AND P2, PT, R170.reuse, 0x2, PT ;  /* 0x00000002aa00780c */ /* 0x040fe20003f46270 */
[----:B------:R-:W0:Y:S01]  /*c1c0*/  SHFL.IDX PT, R179, R154, 0x1, 0x1c1f ;  /* 0x003c1f009ab37f89 */ /* 0x000e2200000e0000 */
        /* <DEDUP_REMOVED lines=11> */
[----:B------:R-:W-:Y:S01]  /*c280*/  ISETP.LT.OR P5, PT, R156, 0x9, P5 ;  /* 0x000000099c00780c */ /* 0x000fe20002fa1670 */
[----:B0-----:R-:W-:Y:S01]  /*c290*/  IMAD.IADD R120, R178, 0x1, R179 ;  /* 0x00000001b2787824 */ /* 0x001fe200078e02b3 */
        /* <DEDUP_REMOVED lines=97> */
[----:B------:R-:W-:Y:S01]  /*c8b0*/  FSEL R207, R3, -INF , !P6 ;  /* 0xff80000003cf7808 */ /* 0x000fe20007000000 */
[----:B------:R-:W-:Y:S01]  /*c8c0*/  IMAD.IADD R3, R177, 0x1, R179 ;  /* 0x00000001b1037824 */ /* 0x000fe200078e02b3 */
        /* <DEDUP_REMOVED lines=22> */
.L_x_4204:
[----:B------:R-:W-:-:S05]  /*ca30*/  IMAD.U32 R128, RZ, RZ, UR61 ;  /* 0x0000003dff807e24 */ /* 0x000fca000f8e00ff */
[----:B------:R-:W-:-:S13]  /*ca40*/  ISETP.NE.AND P6, PT, R128, 0x1, PT ;  /* 0x000000018000780c */ /* 0x000fda0003fc5270 */
[----:B------:R-:W0:Y:S02]  /*ca50*/  @P6 LDC.64 R176, c[0x0][0x9e8] ;  /* 0x00027a00ffb06b82 */ /* 0x000e240000000a00 */
[----:B0-----:R-:W-:-:S05]  /*ca60*/  @P6 IMAD.HI.U32 R176, R179, R176, RZ ;  /* 0x000000b0b3b06227 */ /* 0x001fca00078e00ff */
[----:B------:R-:W-:-:S07]  /*ca70*/  @P6 SHF.R.U32.HI R179, RZ, R177, R176 ;  /* 0x000000b1ffb36219 */ /* 0x000fce00000116b0 */
.L_x_4205:
[----:B------:R-:W-:Y:S05]  /*ca80*/  BSYNC B0 ;  /* 0x0000000000007941 */ /* 0x000fea0003800000 */
.L_x_4203:
[----:B------:R-:W-:-:S05]  /*ca90*/  IMAD R179, R179, R128, R180 ;  /* 0x00000080b3b37224 */ /* 0x000fca00078e02b4 */
[----:B------:R-:W-:Y:S02]  /*caa0*/  VIADDMNMX R3, R179, R128, R3, PT ;  /* 0x00000080b3037246 */ /* 0x000fe40003800103 */
[----:B------:R-:W-:-:S07]  /*cab0*/  VIMNMX R120, R120, R179, !PT ;  /* 0x000000b378787248 */ /* 0x000fce0007fe0100 */
.L_x_4202:
[C---:B------:R-:W-:Y:S01]  /*cac0*/  ISETP.GT.AND P2, PT, R120.reuse, 0x1, !P2 ;  /* 0x000000017800780c */ /* 0x040fe20005744270 */
[----:B------:R-:W-:Y:S01]  /*cad0*/  UMOV UR59, UR7 ;  /* 0x00000007003b7c82 */ /* 0x000fe20008000000 */
[----:B------:R-:W-:Y:S01]  /*cae0*/  ISETP.GT.AND P3, PT, R120, 0x8, !P3 ;  /* 0x000000087800780c */ /* 0x000fe20005f64270 */
[----:B------:R-:W-:Y:S01]  /*caf0*/  UMOV UR56, UR4 ;  /* 0x0000000400387c82 */ /* 0x000fe20008000000 */
        /* <DEDUP_REMOVED lines=10> */
[----:B------:R-:W-:Y:S01]  /*cba0*/  ISETP.NE.AND P2, PT, R166, RZ, PT ;  /* 0x000000ffa600720c */ /* 0x000fe20003f45270 */
[----:B------:R-:W0:Y:S01]  /*cbb0*/  LDC R12, c[0x0][0x988] ;  /* 0x00026200ff0c7b82 */ /* 0x000e220000000800 */
        /* <DEDUP_REMOVED lines=59> */
[----:B------:R-:W2:Y:S01]  /*cf70*/  SHFL.BFLY PT, R209, R20, 0x2, 0x1f ;  /* 0x0c401f0014d17f89 */ /* 0x000ea200000e0000 */
[----:B------:R-:W-:-:S02]  /*cf80*/  ISETP.NE.AND P6, PT, R152, RZ, PT ;  /* 0x000000ff9800720c */ /* 0x000fc40003fc5270 */
[C---:B------:R-:W-:Y:S02]  /*cf90*/  ISETP.GT.AND P2, PT, R120.reuse, 0x31, !P2 ;  /* 0x000000317800780c */ /* 0x040fe40005744270 */
[C---:B------:R-:W-:Y:S02]  /*cfa0*/  ISETP.GT.AND P4, PT, R120.reuse, 0x51, !P4 ;  /* 0x000000517800780c */ /* 0x040fe40006784270 */
[----:B------:R-:W-:Y:S02]  /*cfb0*/  ISETP.LT.OR P2, PT, R3, 0x32, P2 ;  /* 0x000000320300780c */ /* 0x000fe40001741670 */
[----:B------:R-:W-:Y:S02]  /*cfc0*/  ISETP.GT.AND P5, PT, R120, 0x58, !P5 ;  /* 0x000000587800780c */ /* 0x000fe40006fa4270 */
[----:B------:R-:W-:Y:S02]  /*cfd0*/  FSEL R127, R127, -INF , !P2 ;  /* 0xff8000007f7f7808 */ /* 0x000fe40005000000 */
[----:B------:R-:W-:-:S02]  /*cfe0*/  ISETP.NE.AND P2, PT, R188, RZ, PT ;  /* 0x000000ffbc00720c */ /* 0x000fc40003f45270 */
[C---:B------:R-:W-:Y:S02]  /*cff0*/  ISETP.LT.OR P4, PT, R3.reuse, 0x52, P4 ;  /* 0x000000520300780c */ /* 0x040fe40002781670 */
[----:B------:R-:W-:Y:S02]  /*d000*/  ISETP.GT.AND P2, PT, R120, 0x38, !P2 ;  /* 0x000000387800780c */ /* 0x000fe40005744270 */
[C---:B------:R-:W-:Y:S02]  /*d010*/  ISETP.LT.OR P5, PT, R3.reuse, 0x59, P5 ;  /* 0x000000590300780c */ /* 0x040fe40002fa1670 */
[----:B------:R-:W-:Y:S02]  /*d020*/  ISETP.LT.OR P2, PT, R3, 0x39, P2 ;  /* 0x000000390300780c */ /* 0x000fe40001741670 */
[----:B------:R-:W-:Y:S02]  /*d030*/  FSEL R137, R137, -INF , !P4 ;  /* 0xff80000089897808 */ /* 0x000fe40006000000 */
[----:B------:R-:W-:-:S02]  /*d040*/  FSEL R21, R132, -INF , !P2 ;  /* 0xff80000084157808 */ /* 0x000fc40005000000 */
[----:B------:R-:W-:Y:S02]  /*d050*/  ISETP.NE.AND P2, PT, R148, RZ, PT ;  /* 0x000000ff9400720c */ /* 0x000fe40003f45270 */
[----:B--2---:R-:W-:Y:S02]  /*d060*/  FMNMX.FTZ R209, R20, R209, !PT ;  /* 0x000000d114d17209 */ /* 0x004fe40007810000 */
[----:B------:R-:W-:Y:S02]  /*d070*/  ISETP.GT.AND P2, PT, R120, 0x39, !P2 ;  /* 0x000000397800780c */ /* 0x000fe40005744270 */
[----:B------:R-:W-:Y:S01]  /*d080*/  R2UR UR6, R17 ;  /* 0x00000000110672ca */ /* 0x000fe200000e0000 */
[----:B------:R-:W2:Y:S01]  /*d090*/  SHFL.BFLY PT, R4, R209, 0x1, 0x1f ;  /* 0x0c201f00d1047f89 */ /* 0x000ea200000e0000 */
[----:B------:R-:W-:-:S04]  /*d0a0*/  ISETP.LT.OR P2, PT, R3, 0x3a, P2 ;  /* 0x0000003a0300780c */ /* 0x000fc80001741670 */
[----:B------:R-:W-:Y:S02]  /*d0b0*/  FSEL R133, R133, -INF , !P2 ;  /* 0xff80000085857808 */ /* 0x000fe40005000000 */
[----:B------:R-:W-:-:S04]  /*d0c0*/  ISETP.NE.AND P2, PT, R190, RZ, PT ;  /* 0x000000ffbe00720c */ /* 0x000fc80003f45270 */
[----:B------:R-:W-:-:S04]  /*d0d0*/  ISETP.GT.AND P2, PT, R120, 0x40, !P2 ;  /* 0x000000407800780c */ /* 0x000fc80005744270 */
[----:B------:R-:W-:-:S04]  /*d0e0*/  ISETP.LT.OR P2, PT, R3, 0x41, P2 ;  /* 0x000000410300780c */ /* 0x000fc80001741670 */
[----:B------:R-:W-:Y:S02]  /*d0f0*/  FSEL R183, R138, -INF , !P2 ;  /* 0xff8000008ab77808 */ /* 0x000fe40005000000 */
[----:B------:R-:W-:Y:S02]  /*d100*/  ISETP.NE.AND P2, PT, R150, RZ, PT ;  /* 0x000000ff9600720c */ /* 0x000fe40003f45270 */
[----:B--2---:R-:W-:Y:S02]  /*d110*/  FMNMX.FTZ R4, R209, R4, !PT ;  /* 0x00000004d1047209 */ /* 0x004fe40007810000 */
        /* <DEDUP_REMOVED lines=35> */
[----:B-1----:R-:W-:Y:S01]  /*d350*/  FSEL R165, R145, -INF , !P6 ;  /* 0xff80000091a57808 */ /* 0x002fe20007000000 */
        /* <DEDUP_REMOVED lines=26> */
[-C--:B------:R-:W-:Y:S01]  /*d500*/  FFMA.FTZ R125, R131, R12.reuse, -R0 ;  /* 0x0000000c837d7223 */ /* 0x080fe20000010800 */
[----:B------:R-:W-:Y:S01]  /*d510*/  FMUL.FTZ R0, R141, R12 ;  /* 0x0000000c8d007220 */ /* 0x000fe20000410000 */
[----:B------:R-:W-:Y:S01]  /*d520*/  MUFU.EX2 R207, R207 ;  /* 0x000000cf00cf7308 */ /* 0x000fe20000000800 */
[----:B------:R-:W-:-:S04]  /*d530*/  FMNMX.FTZ R20, R23, R20, !PT ;  /* 0x0000001417147209 */ /* 0x000fc80007810000 */
[----:B------:R-:W-:-:S03]  /*d540*/  FMNMX.FTZ R20, R127, R20, !PT ;  /* 0x000000147f147209 */ /* 0x000fc60007810000 */
[----:B------:R-:W0:Y:S01]  /*d550*/  MUFU.EX2 R0, R0 ;  /* 0x0000000000007308 */ /* 0x000e220000000800 */
[----:B------:R-:W-:-:S04]  /*d560*/  FMNMX.FTZ R20, R21, R20, !PT ;  /* 0x0000001415147209 */ /* 0x000fc80007810000 */
[----:B------:R-:W-:-:S03]  /*d570*/  FMNMX.FTZ R20, R133, R20, !PT ;  /* 0x0000001485147209 */ /* 0x000fc60007810000 */
[----:B------:R-:W1:Y:S01]  /*d580*/  MUFU.EX2 R188, R188 ;  /* 0x000000bc00bc7308 */ /* 0x000e620000000800 */
[----:B------:R-:W-:-:S04]  /*d590*/  FMNMX.FTZ R20, R183, R20, !PT ;  /* 0x00000014b7147209 */ /* 0x000fc80007810000 */
[----:B------:R-:W-:-:S03]  /*d5a0*/  FMNMX.FTZ R20, R139, R20, !PT ;  /* 0x000000148b147209 */ /* 0x000fc60007810000 */
[----:B------:R-:W2:Y:S01]  /*d5b0*/  MUFU.EX2 R190, R190 ;  /* 0x000000be00be7308 */ /* 0x000ea20000000800 */
[----:B------:R-:W-:-:S04]  /*d5c0*/  FMNMX.FTZ R20, R143, R20, !PT ;  /* 0x000000148f147209 */ /* 0x000fc80007810000 */
[----:B------:R-:W-:-:S03]  /*d5d0*/  FMNMX.FTZ R20, R199, R20, !PT ;  /* 0x00000014c7147209 */ /* 0x000fc60007810000 */
[----:B------:R-:W3:Y:S01]  /*d5e0*/  MUFU.EX2 R201, R201 ;  /* 0x000000c900c97308 */ /* 0x000ee20000000800 */
[----:B------:R-:W-:-:S04]  /*d5f0*/  FMNMX.FTZ R20, R171, R20, !PT ;  /* 0x00000014ab147209 */ /* 0x000fc80007810000 */
[----:B------:R-:W-:-:S03]  /*d600*/  FMNMX.FTZ R20, R137, R20, !PT ;  /* 0x0000001489147209 */ /* 0x000fc60007810000 */
[----:B------:R-:W4:Y:S01]  /*d610*/  MUFU.EX2 R184, R184 ;  /* 0x000000b800b87308 */ /* 0x000f220000000800 */
[----:B------:R-:W-:-:S04]  /*d620*/  FMNMX.FTZ R20, R167, R20, !PT ;  /* 0x00000014a7147209 */ /* 0x000fc80007810000 */
[----:B------:R-:W-:-:S03]  /*d630*/  FMNMX.FTZ R20, R165, R20, !PT ;  /* 0x00000014a5147209 */ /* 0x000fc60007810000 */
[----:B------:R-:W5:Y:S02]  /*d640*/  MUFU.EX2 R169, R169 ;  /* 0x000000a900a97308 */ /* 0x000f640000000800 */
[----:B------:R-:W0:Y:S06]  /*d650*/  SHFL.BFLY PT, R3, R20, 0x2, 0x1f ;  /* 0x0c401f0014037f89 */ /* 0x000e2c00000e0000 */
        /* <DEDUP_REMOVED lines=10> */
[C---:B------:R-:W-:Y:S01]  /*d700*/  FSETP.NEU.FTZ.AND P2, PT, R3.reuse, -INF , PT ;  /* 0xff8000000300780b */ /* 0x040fe20003f5d000 */
[----:B------:R-:W-:-:S06]  /*d710*/  FMUL.FTZ R126, R3, R12 ;  /* 0x0000000c037e7220 */ /* 0x000fcc0000410000 */
[----:B------:R-:W-:Y:S01]  /*d720*/  MUFU.EX2 R151, R151 ;  /* 0x0000009700977308 */ /* 0x000fe20000000800 */
[----:B------:R-:W-:-:S05]  /*d730*/  FSEL R126, R126, RZ, P2 ;  /* 0x000000ff7e7e7208 */ /* 0x000fca0001000000 */
[-CC-:B------:R-:W-:Y:S01]  /*d740*/  FFMA.FTZ R131, R2, R12.reuse, -R126.reuse ;  /* 0x0000000c02837223 */ /* 0x180fe2000001087e */
[----:B------:R-:W-:Y:S01]  /*d750*/  FSEL R2, R3, RZ, P2 ;  /* 0x000000ff03027208 */ /* 0x000fe20001000000 */
[-CC-:B------:R-:W-:Y:S01]  /*d760*/  FFMA.FTZ R22, R181, R12.reuse, -R126.reuse ;  /* 0x0000000cb5167223 */ /* 0x180fe2000001087e */
[-CC-:B------:R-:W-:Y:S01]  /*d770*/  FFMA.FTZ R14, R195, R12.reuse, -R126.reuse ;  /* 0x0000000cc30e7223 */ /* 0x180fe2000001087e */
[-CC-:B------:R-:W-:Y:S01]  /*d780*/  FFMA.FTZ R181, R121, R12.reuse, -R126.reuse ;  /* 0x0000000c79b57223 */ /* 0x180fe2000001087e */
[--C-:B------:R-:W-:Y:S01]  /*d790*/  FFMA.FTZ R121, R123, R12, -R126.reuse ;  /* 0x0000000c7b797223 */ /* 0x100fe2000001087e */
[----:B------:R-:W-:Y:S01]  /*d7a0*/  FADD.FTZ R15, -R2, R15 ;  /* 0x0000000f020f7221 */ /* 0x000fe20000010100 */
[----:B------:R-:W-:Y:S01]  /*d7b0*/  MUFU.EX2 R131, R131 ;  /* 0x0000008300837308 */ /* 0x000fe20000000800 */
[----:B------:R-:W-:Y:S01]  /*d7c0*/  FFMA.FTZ R123, R0, R8, R207 ;  /* 0x00000008007b7223 */ /* 0x000fe200000100cf */
[-CC-:B------:R-:W-:Y:S01]  /*d7d0*/  FFMA.FTZ R20, R177, R12.reuse, -R126.reuse ;  /* 0x0000000cb1147223 */ /* 0x180fe2000001087e */
[-C--:B------:R-:W-:Y:S01]  /*d7e0*/  FMUL.FTZ R15, R15, R12.reuse ;  /* 0x0000000c0f0f7220 */ /* 0x080fe20000410000 */
[-CC-:B------:R-:W-:Y:S01]  /*d7f0*/  FFMA.FTZ R141, R193, R12.reuse, -R126.reuse ;  /* 0x0000000cc18d7223 */ /* 0x180fe2000001087e */
[----:B-1----:R-:W-:Y:S01]  /*d800*/  FADD.FTZ R123, R188, R123 ;  /* 0x0000007bbc7b7221 */ /* 0x002fe20000010000 */
[-CC-:B------:R-:W-:Y:S01]  /*d810*/  FFMA.FTZ R177, R23, R12.reuse, -R126.reuse ;  /* 0x0000000c17b17223 */ /* 0x180fe2000001087e */
[-CC-:B------:R-:W-:Y:S01]  /*d820*/  FFMA.FTZ R153, R191, R12.reuse, -R126.reuse ;  /* 0x0000000cbf997223 */ /* 0x180fe2000001087e */
[----:B------:R5:W0:Y:S01]  /*d830*/  MUFU.EX2 R2, R15 ;  /* 0x0000000f00027308 */ /* 0x000a220000000800 */
[----:B--2---:R-:W-:Y:S01]  /*d840*/  FADD.FTZ R8, R190, R123 ;  /* 0x0000007bbe087221 */ /* 0x004fe20000010000 */
[-CC-:B------:R-:W-:Y:S01]  /*d850*/  FFMA.FTZ R120, R179, R12.reuse, -R126.reuse ;  /* 0x0000000cb3787223 */ /* 0x180fe2000001087e */
[-CC-:B------:R-:W-:Y:S01]  /*d860*/  FFMA.FTZ R157, R189, R12.reuse, -R126.reuse ;  /* 0x0000000cbd9d7223 */ /* 0x180fe2000001087e */
[-C--:B------:R-:W-:Y:S01]  /*d870*/  FFMA.FTZ R122, R187, R12.reuse, -R126 ;  /* 0x0000000cbb7a7223 */ /* 0x080fe2000001087e */
[----:B---3--:R-:W-:Y:S01]  /*d880*/  FADD.FTZ R23, R201, R8 ;  /* 0x00000008c9177221 */ /* 0x008fe20000010000 */
[-CC-:B------:R-:W-:Y:S01]  /*d890*/  FFMA.FTZ R124, R185, R12.reuse, -R126.reuse ;  /* 0x0000000cb97c7223 */ /* 0x180fe2000001087e */
[-CC-:B------:R-:W-:Y:S01]  /*d8a0*/  FFMA.FTZ R128, R127, R12.reuse, -R126.reuse ;  /* 0x0000000c7f807223 */ /* 0x180fe2000001087e */
[----:B------:R-:W1:Y:S01]  /*d8b0*/  MUFU.EX2 R14, R14 ;  /* 0x0000000e000e7308 */ /* 0x000e620000000800 */
[----:B----4-:R-:W-:Y:S01]  /*d8c0*/  FADD.FTZ R8, R184, R23 ;  /* 0x00000017b8087221 */ /* 0x010fe20000010000 */
[-CC-:B------:R-:W-:Y:S01]  /*d8d0*/  FFMA.FTZ R179, R21, R12.reuse, -R126.reuse ;  /* 0x0000000c15b37223 */ /* 0x180fe2000001087e */
[-CC-:B------:R-:W-:Y:S01]  /*d8e0*/  FFMA.FTZ R133, R133, R12.reuse, -R126.reuse ;  /* 0x0000000c85857223 */ /* 0x180fe2000001087e */
[-C--:B------:R-:W-:Y:S01]  /*d8f0*/  FFMA.FTZ R183, R183, R12.reuse, -R126 ;  /* 0x0000000cb7b77223 */ /* 0x080fe2000001087e */
[----:B-----5:R-:W-:Y:S01]  /*d900*/  FADD.FTZ R15, R169, R8 ;  /* 0x00000008a90f7221 */ /* 0x020fe20000010000 */
[-CC-:B------:R-:W-:Y:S01]  /*d910*/  FFMA.FTZ R139, R139, R12.reuse, -R126.reuse ;  /* 0x0000000c8b8b7223 */ /* 0x180fe2000001087e */
[-CC-:B------:R-:W-:Y:S01]  /*d920*/  FFMA.FTZ R143, R143, R12.reuse, -R126.reuse ;  /* 0x0000000c8f8f7223 */ /* 0x180fe2000001087e */
[----:B------:R-:W2:Y:S01]  /*d930*/  MUFU.EX2 R20, R20 ;  /* 0x0000001400147308 */ /* 0x000ea20000000800 */
[----:B0-----:R-:W-:Y:S01]  /*d940*/  FFMA.FTZ R5, R2, R5, R131 ;  /* 0x0000000502057223 */ /* 0x001fe20000010083 */
[----:B------:R-:W-:Y:S01]  /*d950*/  FADD.FTZ R130, R186, R15 ;  /* 0x0000000fba827221 */ /* 0x000fe20000010000 */
[-CC-:B------:R-:W-:Y:S01]  /*d960*/  FFMA.FTZ R199, R199, R12.reuse, -R126.reuse ;  /* 0x0000000cc7c77223 */ /* 0x180fe2000001087e */
[-CC-:B------:R-:W-:Y:S01]  /*d970*/  FFMA.FTZ R171, R171, R12.reuse, -R126.reuse ;  /* 0x0000000cabab7223 */ /* 0x180fe2000001087e */
[-C--:B------:R-:W-:Y:S01]  /*d980*/  FFMA.FTZ R137, R137, R12.reuse, -R126 ;  /* 0x0000000c89897223 */ /* 0x080fe2000001087e */
[----:B------:R-:W-:Y:S01]  /*d990*/  FADD.FTZ R15, R173, R130 ;  /* 0x00000082ad0f7221 */ /* 0x000fe20000010000 */
[-CC-:B------:R-:W-:Y:S01]  /*d9a0*/  FFMA.FTZ R167, R167, R12.reuse, -R126.reuse ;  /* 0x0000000ca7a77223 */ /* 0x180fe2000001087e */
[----:B------:R-:W0:Y:S01]  /*d9b0*/  MUFU.EX2 R141, R141 ;  /* 0x0000008d008d7308 */ /* 0x000e220000000800 */
[----:B-1----:R-:W-:Y:S01]  /*d9c0*/  FADD.FTZ R5, R14, R5 ;  /* 0x000000050e057221 */ /* 0x002fe20000010000 */
[----:B------:R-:W-:Y:S01]  /*d9d0*/  FADD.FTZ R130, R180, R15 ;  /* 0x0000000fb4827221 */ /* 0x000fe20000010000 */
[----:B------:R-:W-:Y:S01]  /*d9e0*/  FFMA.FTZ R126, R165, R12, -R126 ;  /* 0x0000000ca57e7223 */ /* 0x000fe2000001087e */
[----:B------:R-:W-:Y:S01]  /*d9f0*/  IMAD.U32 R21, RZ, RZ, UR14 ;  /* 0x0000000eff157e24 */ /* 0x000fe2000f8e00ff */
[----:B------:R-:W-:Y:S01]  /*da00*/  ISETP.GT.AND P2, PT, R13, UR6, PT ;  /* 0x000000060d007c0c */ /* 0x000fe2000bf44270 */
[----:B------:R-:W-:Y:S01]  /*da10*/  FADD.FTZ R15, R135, R130 ;  /* 0x00000082870f7221 */ /* 0x000fe20000010000 */
[----:B------:R-:W-:Y:S01]  /*da20*/  F2FP.BF16.F32.PACK_AB R184, R169, R184 ;  /* 0x000000b8a9b8723e */ /* 0x000fe200000010ff */
[----:B------:R-:W1:Y:S01]  /*da30*/  MUFU.EX2 R22, R22 ;  /* 0x0000001600167308 */ /* 0x000e620000000800 */
[----:B--2---:R-:W-:Y:S01]  /*da40*/  FADD.FTZ R8, R20, R5 ;  /* 0x0000000514087221 */ /* 0x004fe20000010000 */
[----:B------:R-:W-:Y:S01]  /*da50*/  FADD.FTZ R130, R182, R15 ;  /* 0x0000000fb6827221 */ /* 0x000fe20000010000 */
[----:B------:R-:W-:Y:S01]  /*da60*/  @!P1 VIADD R21, R21, 0x30860 ;  /* 0x0003086015159836 */ /* 0x000fe20000000000 */
[----:B------:R-:W-:Y:S01]  /*da70*/  F2FP.BF16.F32.PACK_AB R186, R173, R186 ;  /* 0x000000baadba723e */ /* 0x000fe200000010ff */
[----:B------:R-:W-:Y:S01]  /*da80*/  VIADD R13, R13, 0xffffffff ;  /* 0xffffffff0d0d7836 */ /* 0x000fe20000000000 */
[----:B------:R-:W-:Y:S01]  /*da90*/  F2FP.BF16.F32.PACK_AB R189, R14, R131 ;  /* 0x000000830ebd723e */ /* 0x000fe200000010ff */
[----:B------:R-:W-:Y:S01]  /*daa0*/  IMAD.MOV.U32 R14, RZ, RZ, R4 ;  /* 0x000000ffff0e7224 */ /* 0x000fe200078e0004 */
[----:B------:R-:W2:Y:S01]  /*dab0*/  MUFU.EX2 R153, R153 ;  /* 0x0000009900997308 */ /* 0x000ea20000000800 */
[----:B0-----:R-:W-:Y:S01]  /*dac0*/  FADD.FTZ R5, R141, R8 ;  /* 0x000000088d057221 */ /* 0x001fe20000010000 */
[----:B------:R-:W-:-:S02]  /*dad0*/  @!P1 PRMT R21, RZ, 0x654, R21 ;  /* 0x00000654ff159816 */ /* 0x000fc40000000015 */
[----:B------:R-:W-:Y:S02]  /*dae0*/  F2FP.BF16.F32.PACK_AB R188, R188, R207 ;  /* 0x000000cfbcbc723e */ /* 0x000fe400000010ff */
[----:B------:R0:W-:Y:S01]  /*daf0*/  @!P1 SYNCS.ARRIVE.TRANS64.RED.A1T0 RZ, [R21+URZ], RZ ;  /* 0x000000ff15ff99a7 */ /* 0x0001e2000810043f */
[----:B------:R-:W-:Y:S01]  /*db00*/  F2FP.BF16.F32.PACK_AB R190, R201, R190 ;  /* 0x000000bec9be723e */ /* 0x000fe200000010ff */
[----:B------:R-:W3:Y:S01]  /*db10*/  MUFU.EX2 R120, R120 ;  /* 0x0000007800787308 */ /* 0x000ee20000000800 */
[----:B-1----:R-:W-:Y:S01]  /*db20*/  FADD.FTZ R8, R22, R5 ;  /* 0x0000000516087221 */ /* 0x002fe20000010000 */
[----:B------:R-:W-:Y:S02]  /*db30*/  F2FP.BF16.F32.PACK_AB R180, R135, R180 ;  /* 0x000000b487b4723e */ /* 0x000fe400000010ff */
[----:B------:R-:W-:Y:S02]  /*db40*/  F2FP.BF16.F32.PACK_AB R182, R145, R182 ;  /* 0x000000b691b6723e */ /* 0x000fe400000010ff */
[----:B------:R-:W-:-:S02]  /*db50*/  F2FP.BF16.F32.PACK_AB R191, R141, R20 ;  /* 0x000000148dbf723e */ /* 0x000fc400000010ff */
[----:B------:R-:W1:Y:S01]  /*db60*/  MUFU.EX2 R157, R157 ;  /* 0x0000009d009d7308 */ /* 0x000e620000000800 */
[C---:B--2---:R-:W-:Y:S01]  /*db70*/  FADD.FTZ R5, R153.reuse, R8 ;  /* 0x0000000899057221 */ /* 0x044fe20000010000 */
[----:B------:R-:W-:-:S06]  /*db80*/  F2FP.BF16.F32.PACK_AB R185, R153, R22 ;  /* 0x0000001699b9723e */ /* 0x000fcc00000010ff */
[----:B------:R-:W2:Y:S01]  /*db90*/  MUFU.EX2 R181, R181 ;  /* 0x000000b500b57308 */ /* 0x000ea20000000800 */
[----:B---3--:R-:W-:Y:S01]  /*dba0*/  FADD.FTZ R8, R120, R5 ;  /* 0x0000000578087221 */ /* 0x008fe20000010000 */
[----:B------:R-:W-:-:S04]  /*dbb0*/  FADD.FTZ R5, R145, R130 ;  /* 0x0000008291057221 */ /* 0x000fc80000010000 */
[----:B------:R-:W-:Y:S01]  /*dbc0*/  FADD.FTZ R130, R176, R5 ;  /* 0x00000005b0827221 */ /* 0x000fe20000010000 */
[----:B------:R-:W-:Y:S01]  /*dbd0*/  F2FP.BF16.F32.PACK_AB R176, R151, R176 ;  /* 0x000000b097b0723e */ /* 0x000fe200000010ff */
[----:B------:R-:W3:Y:S01]  /*dbe0*/  MUFU.EX2 R122, R122 ;  /* 0x0000007a007a7308 */ /* 0x000ee20000000800 */
[----:B-1----:R-:W-:Y:S01]  /*dbf0*/  FADD.FTZ R8, R157, R8 ;  /* 0x000000089d087221 */ /* 0x002fe20000010000 */
[----:B------:R-:W-:Y:S01]  /*dc00*/  FADD.FTZ R15, R151, R130 ;  /* 0x00000082970f7221 */ /* 0x000fe20000010000 */
[----:B------:R-:W-:-:S05]  /*dc10*/  F2FP.BF16.F32.PACK_AB R187, R157, R120 ;  /* 0x000000789dbb723e */ /* 0x000fca00000010ff */
[----:B------:R-:W1:Y:S01]  /*dc20*/  MUFU.EX2 R178, R178 ;  /* 0x000000b200b27308 */ /* 0x000e620000000800 */
[----:B--2---:R-:W-:-:S07]  /*dc30*/  FADD.FTZ R5, R181, R8 ;  /* 0x00000008b5057221 */ /* 0x004fce0000010000 */
        /* <DEDUP_REMOVED lines=23> */
[----:B---3--:R-:W-:Y:S01]  /*ddb0*/  FADD.FTZ R130, R174, R15 ;  /* 0x0000000fae827221 */ /* 0x008fe20000010000 */
[----:B------:R-:W-:-:S06]  /*ddc0*/  IMAD.MOV.U32 R15, RZ, RZ, R3 ;  /* 0x000000ffff0f7224 */ /* 0x000fcc00078e0003 */
[----:B------:R-:W3:Y:S01]  /*ddd0*/  MUFU.EX2 R133, R133 ;  /* 0x0000008500857308 */ /* 0x000ee20000000800 */
[----:B-1----:R-:W-:-:S07]  /*dde0*/  FADD.FTZ R8, R179, R8 ;  /* 0x00000008b3087221 */ /* 0x002fce0000010000 */
[----:B------:R-:W1:Y:S01]  /*ddf0*/  MUFU.EX2 R168, R168 ;  /* 0x000000a800a87308 */ /* 0x000e620000000800 */
[C---:B--2---:R-:W-:Y:S01]  /*de00*/  FADD.FTZ R5, R147.reuse, R130 ;  /* 0x0000008293057221 */ /* 0x044fe20000010000 */
[----:B------:R-:W-:-:S06]  /*de10*/  F2FP.BF16.F32.PACK_AB R174, R147, R174 ;  /* 0x000000ae93ae723e */ /* 0x000fcc00000010ff */
[----:B------:R2:W4:Y:S01]  /*de20*/  MUFU.EX2 R23, R183 ;  /* 0x000000b700177308 */ /* 0x0005220000000800 */
[C---:B---3--:R-:W-:Y:S01]  /*de30*/  FADD.FTZ R8, R133.reuse, R8 ;  /* 0x0000000885087221 */ /* 0x048fe20000010000 */
[----:B------:R-:W-:-:S06]  /*de40*/  F2FP.BF16.F32.PACK_AB R179, R133, R179 ;  /* 0x000000b385b3723e */ /* 0x000fcc00000010ff */
[----:B------:R-:W3:Y:S01]  /*de50*/  MUFU.EX2 R129, R129 ;  /* 0x0000008100817308 */ /* 0x000ee20000000800 */
[----:B-1----:R-:W-:Y:S01]  /*de60*/  FADD.FTZ R130, R168, R5 ;  /* 0x00000005a8827221 */ /* 0x002fe20000010000 */
[----:B--2---:R-:W-:-:S06]  /*de70*/  F2FP.BF16.F32.PACK_AB R183, R124, R121 ;  /* 0x000000797cb7723e */ /* 0x004fcc00000010ff */
[----:B------:R-:W1:Y:S01]  /*de80*/  MUFU.EX2 R139, R139 ;  /* 0x0000008b008b7308 */ /* 0x000e620000000800 */
[----:B----4-:R-:W-:-:S07]  /*de90*/  FADD.FTZ R8, R23, R8 ;  /* 0x0000000817087221 */ /* 0x010fce0000010000 */
[----:B------:R-:W2:Y:S01]  /*dea0*/  MUFU.EX2 R170, R170 ;  /* 0x000000aa00aa7308 */ /* 0x000ea20000000800 */
[C---:B---3--:R-:W-:Y:S01]  /*deb0*/  FADD.FTZ R5, R129.reuse, R130 ;  /* 0x0000008281057221 */ /* 0x048fe20000010000 */
[----:B------:R-:W-:-:S06]  /*dec0*/  F2FP.BF16.F32.PACK_AB R168, R129, R168 ;  /* 0x000000a881a8723e */ /* 0x000fcc00000010ff */
        /* <DEDUP_REMOVED lines=16> */
[----:B-1----:R-:W-:Y:S01]  /*dfd0*/  FADD.FTZ R5, R136, R5 ;  /* 0x0000000588057221 */ /* 0x002fe20000010000 */
[C---:B--2---:R-:W-:Y:S01]  /*dfe0*/  FADD.FTZ R8, R125.reuse, R130 ;  /* 0x000000827d087221 */ /* 0x044fe20000010000 */
[----:B------:R-:W-:Y:S02]  /*dff0*/  F2FP.BF16.F32.PACK_AB R170, R125, R170 ;  /* 0x000000aa7daa723e */ /* 0x000fe400000010ff */
[C---:B---3--:R-:W-:Y:S01]  /*e000*/  FADD.FTZ R5, R126.reuse, R5 ;  /* 0x000000057e057221 */ /* 0x048fe20000010000 */
[----:B------:R-:W-:Y:S01]  /*e010*/  F2FP.BF16.F32.PACK_AB R171, R126, R136 ;  /* 0x000000887eab723e */ /* 0x000fe200000010ff */
[----:B0-----:R-:W-:Y:S06]  /*e020*/  @P2 BRA `(.L_x_4206) ;  /* 0xffffffc800a42947 */ /* 0x001fec000383ffff */
.L_x_4189:
        /* <DEDUP_REMOVED lines=99> */
.L_x_4207:
[----:B------:R-:W-:Y:S01]  /*e660*/  ULEA UR5, UR4, UR58, 0x3 ;  /* 0x0000003a04057291 */ /* 0x000fe2000f8e183f */
[----:B------:R-:W-:-:S05]  /*e670*/  IMAD.U32 R0, RZ, RZ, UR7 ;  /* 0x00000007ff007e24 */ /* 0x000fca000f8e00ff */
[----:B------:R-:W-:-:S04]  /*e680*/  SHF.L.U32 R0, R0, 0x1f, RZ ;  /* 0x0000001f00007819 */ /* 0x000fc800000006ff */
[----:B------:R0:W1:Y:S01]  /*e690*/  SYNCS.PHASECHK.TRANS64.TRYWAIT P2, [UR5+0x30850], R0 ;  /* 0x03085000ff0075a7 */ /* 0x0000620008040145 */
[----:B------:R-:W-:Y:S05]  /*e6a0*/  @!P0 BRA `(.L_x_4208) ;  /* 0x0000000000048947 */ /* 0x000fea0003800000 */
[----:B------:R-:W-:Y:S01]  /*e6b0*/  BPT.TRAP 0x1 ;  /* 0x000000040000795c */ /* 0x000fe20000300000 */
.L_x_4208:
[----:B-1----:R-:W-:Y:S05]  /*e6c0*/  @P2 BRA `(.L_x_4209) ;  /* 0x0000000000082947 */ /* 0x002fea0003800000 */
[----:B------:R-:W1:Y:S02]  /*e6d0*/  SYNCS.PHASECHK.TRANS64.TRYWAIT P0, [UR5+0x30850], R0 ;  /* 0x03085000ff0075a7 */ /* 0x000e640008000145 */
[----:B-1----:R-:W-:Y:S05]  /*e6e0*/  @!P0 BRA `(.L_x_4210) ;  /* 0x0000007000bc8947 */ /* 0x002fea0003800000 */
.L_x_4209:
[----:B------:R-:W-:Y:S01]  /*e6f0*/  UIADD3 UR58, UR58, 0x400, URZ ;  /* 0x000004003a3a7890 */ /* 0x000fe2000fffe03f */
[----:B------:R-:W-:Y:S01]  /*e700*/  WARPGROUP.ARRIVE ;  /* 0x00000000000079c5 */ /* 0x000fe20000000000 */
[----:B------:R-:W-:Y:S01]  /*e710*/  UMOV UR7, 0x40000040 ;  /* 0x4000004000077882 */ /* 0x000fe20000000000 */
[----:B-1----:R-:W1:Y:S01]  /*e720*/  SHFL.BFLY PT, R7, R8, 0x2, 0x1f ;  /* 0x0c401f0008077f89 */ /* 0x002e6200000e0000 */
[----:B------:R-:W-:Y:S01]  /*e730*/  USHF.R.U32.HI UR58, URZ, 0x4, UR58 ;  /* 0x000000043f3a7899 */ /* 0x000fe2000801163a */
[----:B------:R-:W-:Y:S02]  /*e740*/  IMAD.U32 R11, RZ, RZ, UR5 ;  /* 0x00000005ff0b7e24 */ /* 0x000fe4000f8e00ff */
[----:B0-----:R-:W0:Y:S01]  /*e750*/  SHFL.BFLY PT, R0, R5, 0x2, 0x1f ;  /* 0x0c401f0005007f89 */ /* 0x001e2200000e0000 */
[----:B------:R-:W-:Y:S01]  /*e760*/  ULOP3.LUT UR58, UR58, 0x3fff, URZ, 0xc0, !UPT ;  /* 0x00003fff3a3a7892 */ /* 0x000fe2000f8ec03f */
[----:B------:R-:W-:Y:S02]  /*e770*/  @!P1 VIADD R11, R11, 0x30860 ;  /* 0x000308600b0b9836 */ /* 0x000fe40000000000 */
[----:B------:R-:W-:Y:S01]  /*e780*/  IMAD.MOV.U32 R2, RZ, RZ, -0x800000 ;  /* 0xff800000ff027424 */ /* 0x000fe200078e00ff */
[----:B------:R-:W-:-:S02]  /*e790*/  ULOP3.LUT UR58, UR58, 0x3000000, URZ, 0xfc, !UPT ;  /* 0x030000003a3a7892 */ /* 0x000fc4000f8efc3f */
[----:B------:R-:W-:Y:S02]  /*e7a0*/  @!P1 PRMT R11, RZ, 0x654, R11 ;  /* 0x00000654ff0b9816 */ /* 0x000fe4000000000b */
[----:B------:R-:W-:-:S07]  /*e7b0*/  UIMAD UR4, UR4, 0x900, UR58 ;  /* 0x00000900040478a4 */ /* 0x000fce000f8e023a */
[----:B------:R-:W-:Y:S02]  /*e7c0*/  UMOV UR6, UR4 ;  /* 0x0000000400067c82 */ /* 0x000fe40008000000 */
[----:B------:R-:W-:Y:S01]  /*e7d0*/  HGMMA.64x192x16.F32.BF16 R24, R188, gdesc[UR4].tnspB, R24, gsb0 ;  /* 0x42e00004bc187df0 */ /* 0x000fe20008001818 */
[----:B------:R-:W-:Y:S01]  /*e7e0*/  UIADD3 UR6, UR4, 0x80, URZ ;  /* 0x0000008004067890 */ /* 0x000fe2000fffe03f */
[----:B-1----:R-:W-:Y:S01]  /*e7f0*/  FADD.FTZ R7, R7, R8 ;  /* 0x0000000807077221 */ /* 0x002fe20000010000 */
[----:B------:R-:W-:Y:S01]  /*e800*/  UMOV UR7, 0x40000040 ;  /* 0x4000004000077882 */ /* 0x000fe20000000000 */
[----:B------:R-:W-:Y:S02]  /*e810*/  IMAD.MOV.U32 R8, RZ, RZ, RZ ;  /* 0x000000ffff087224 */ /* 0x000fe400078e00ff */
[----:B0-----:R-:W-:Y:S01]  /*e820*/  FADD.FTZ R6, R0, R5 ;  /* 0x0000000500067221 */ /* 0x001fe20000010000 */
[----:B------:R-:W-:Y:S01]  /*e830*/  IMAD.MOV.U32 R5, RZ, RZ, RZ ;  /* 0x000000ffff057224 */ /* 0x000fe200078e00ff */
[----:B------:R-:W0:Y:S04]  /*e840*/  SHFL.BFLY PT, R0, R7, 0x1, 0x1f ;  /* 0x0c201f0007007f89 */ /* 0x000e2800000e0000 */
[----:B------:R-:W1:Y:S01]  /*e850*/  SHFL.BFLY PT, R9, R6, 0x1, 0x1f ;  /* 0x0c201f0006097f89 */ /* 0x000e6200000e0000 */
[----:B0-----:R-:W-:Y:S01]  /*e860*/  FADD.FTZ R13, R7, R0 ;  /* 0x00000000070d7221 */ /* 0x001fe20000010000 */
[----:B------:R-:W-:-:S02]  /*e870*/  IMAD.MOV.U32 R0, RZ, RZ, -0x800000 ;  /* 0xff800000ff007424 */ /* 0x000fc400078e00ff */
[----:B-1----:R-:W-:Y:S02]  /*e880*/  FADD.FTZ R14, R6, R9 ;  /* 0x00000009060e7221 */ /* 0x002fe40000010000 */
[----:B------:R-:W-:-:S03]  /*e890*/  FSETP.NE.FTZ.AND P0, PT, R13, RZ, PT ;  /* 0x000000ff0d00720b */ /* 0x000fc60003f15000 */
[----:B------:R-:W-:-:S10]  /*e8a0*/  FSETP.NE.FTZ.AND P2, PT, R14, RZ, PT ;  /* 0x000000ff0e00720b */ /* 0x000fd40003f55000 */
[----:B------:R-:W0:Y:S01]  /*e8b0*/  @P0 MUFU.LG2 R9, R13 ;  /* 0x0000000d00090308 */ /* 0x000e220000000c00 */
[C---:B------:R-:W-:Y:S02]  /*e8c0*/  @P0 FMUL.FTZ R7, R12.reuse, 0.69314718246459960938 ;  /* 0x3f3172180c070820 */ /* 0x040fe40000410000 */
[----:B------:R-:W-:-:S05]  /*e8d0*/  @P2 FMUL.FTZ R15, R12, 0.69314718246459960938 ;  /* 0x3f3172180c0f2820 */ /* 0x000fca0000410000 */
        /* <DEDUP_REMOVED lines=130> */
.L_x_4140:
        /* <DEDUP_REMOVED lines=20> */
[----:B---3--:R-:W-:Y:S01]  /*f240*/  USHF.R.S32.HI UR10, URZ, 0x1f, UR12 ;  /* 0x0000001f3f0a7899 */ /* 0x008fe2000801140c */
[----:B------:R-:W-:-:S03]  /*f250*/  ULDC.64 UR8, c[0x0][0xb38] ;  /* 0x0002ce0000087ab9 */ /* 0x000fc60000000a00 */
[----:B------:R-:W-:Y:S01]  /*f260*/  SHF.R.S32.HI R3, RZ, 0x1f, R4 ;  /* 0x0000001fff037819 */ /* 0x000fe20000011404 */
[----:B------:R-:W-:Y:S01]  /*f270*/  UIMAD UR7, UR7, UR8, URZ ;  /* 0x00000008070772a4 */ /* 0x000fe2000f8e023f */
[----:B------:R-:W0:Y:S02]  /*f280*/  LDC.64 R14, c[0x0][0xb40] ;  /* 0x0002d000ff0e7b82 */ /* 0x000e240000000a00 */
[CC--:B------:R-:W-:Y:S02]  /*f290*/  LEA.HI R5, R3.reuse, R4.reuse, RZ, 0x7 ;  /* 0x0000000403057211 */ /* 0x0c0fe400078f38ff */
[----:B------:R-:W-:Y:S02]  /*f2a0*/  LEA.HI R10, R3, R4, RZ, 0x2 ;  /* 0x00000004030a7211 */ /* 0x000fe400078f10ff */
[C---:B------:R-:W-:Y:S02]  /*f2b0*/  LOP3.LUT R7, R5.reuse, 0xffffff80, RZ, 0xc0, !PT ;  /* 0xffffff8005077812 */ /* 0x040fe400078ec0ff */
[----:B------:R-:W-:Y:S01]  /*f2c0*/  SHF.R.S32.HI R6, RZ, 0x7, R5 ;  /* 0x00000007ff067819 */ /* 0x000fe20000011405 */
[----:B------:R-:W1:Y:S02]  /*f2d0*/  @P0 LDC R13, c[0x0][0xbf0] ;  /* 0x0002fc00ff0d0b82 */ /* 0x000e640000000800 */
[----:B------:R-:W-:Y:S01]  /*f2e0*/  IMAD.IADD R20, R4, 0x1, -R7 ;  /* 0x0000000104147824 */ /* 0x000fe200078e0a07 */
[----:B------:R-:W-:-:S02]  /*f2f0*/  LEA.HI R3, R5, R6, RZ, 0x1 ;  /* 0x0000000605037211 */ /* 0x000fc400078f08ff */
[----:B------:R-:W-:Y:S02]  /*f300*/  LOP3.LUT R5, R10, 0xfffffffc, RZ, 0xc0, !PT ;  /* 0xfffffffc0a057812 */ /* 0x000fe400078ec0ff */
[----:B------:R-:W-:Y:S01]  /*f310*/  SHF.R.S32.HI R7, RZ, 0x1f, R20 ;  /* 0x0000001fff077819 */ /* 0x000fe20000011414 */
[----:B------:R-:W3:Y:S01]  /*f320*/  LDC.64 R10, c[0x0][0xbd8] ;  /* 0x0002f600ff0a7b82 */ /* 0x000ee20000000a00 */
[----:B------:R-:W-:Y:S01]  /*f330*/  LOP3.LUT R3, R3, 0x3fffffe, RZ, 0xc0, !PT ;  /* 0x03fffffe03037812 */ /* 0x000fe200078ec0ff */
[----:B------:R-:W-:Y:S01]  /*f340*/  IMAD.IADD R5, R4, 0x1, -R5 ;  /* 0x0000000104057824 */ /* 0x000fe200078e0a05 */
[----:B------:R-:W-:Y:S01]  /*f350*/  LEA.HI R22, R7, R20, RZ, 0x2 ;  /* 0x0000001407167211 */ /* 0x000fe200078f10ff */
[----:B----4-:R-:W-:Y:S01]  /*f360*/  IMAD R21, R21, R18, UR11 ;  /* 0x0000000b15157e24 */ /* 0x010fe2000f8e0212 */
[----:B------:R-:W-:Y:S01]  /*f370*/  LEA.HI R7, R7, R20, RZ, 0x5 ;  /* 0x0000001407077211 */ /* 0x000fe200078f28ff */
[----:B------:R-:W-:Y:S01]  /*f380*/  IMAD.IADD R3, R6, 0x1, -R3 ;  /* 0x0000000106037824 */ /* 0x000fe200078e0a03 */
[--C-:B------:R-:W-:Y:S01]  /*f390*/  SHF.R.S32.HI R8, RZ, 0x2, R22.reuse ;  /* 0x00000002ff087819 */ /* 0x100fe20000011416 */
[----:B------:R-:W4:Y:S01]  /*f3a0*/  @P0 LDC R23, c[0x0][0xbec] ;  /* 0x0002fb00ff170b82 */ /* 0x000f220000000800 */
[----:B------:R-:W-:-:S02]  /*f3b0*/  SHF.R.S32.HI R9, RZ, 0x1f, R22 ;  /* 0x0000001fff097819 */ /* 0x000fc40000011416 */
[----:B------:R-:W-:Y:S02]  /*f3c0*/  LEA.HI R6, R5, R5, RZ, 0x1 ;  /* 0x0000000505067211 */ /* 0x000fe400078f08ff */
[----:B------:R-:W-:Y:S02]  /*f3d0*/  LEA.HI R9, R9, R8, RZ, 0x3 ;  /* 0x0000000809097211 */ /* 0x000fe400078f18ff */
[----:B------:R-:W-:Y:S01]  /*f3e0*/  LOP3.LUT R6, R6, 0x1ffffffe, RZ, 0xc0, !PT ;  /* 0x1ffffffe06067812 */ /* 0x000fe200078ec0ff */
[----:B------:R-:W5:Y:S01]  /*f3f0*/  @P0 LDC R120, c[0x0][0xbf0] ;  /* 0x0002fc00ff780b82 */ /* 0x000f620000000800 */
[----:B------:R-:W-:Y:S02]  /*f400*/  LOP3.LUT R9, R9, 0xfffffff8, RZ, 0xc0, !PT ;  /* 0xfffffff809097812 */ /* 0x000fe400078ec0ff */
[----:B------:R-:W-:Y:S01]  /*f410*/  SHF.R.S32.HI R7, RZ, 0x5, R7 ;  /* 0x00000005ff077819 */ /* 0x000fe20000011407 */
[----:B------:R-:W-:Y:S02]  /*f420*/  IMAD.IADD R12, R5, 0x1, -R6 ;  /* 0x00000001050c7824 */ /* 0x000fe400078e0a06 */
[----:B------:R-:W-:-:S02]  /*f430*/  IMAD.IADD R4, R8, 0x1, -R9 ;  /* 0x0000000108047824 */ /* 0x000fc400078e0a09 */
[----:B------:R-:W0:Y:S01]  /*f440*/  @P0 LDC R9, c[0x0][0xbec] ;  /* 0x0002fb00ff090b82 */ /* 0x000e220000000800 */
[----:B------:R-:W-:Y:S02]  /*f450*/  IMAD.U32 R5, RZ, RZ, UR5 ;  /* 0x00000005ff057e24 */ /* 0x000fe4000f8e00ff */
[----:B------:R-:W-:Y:S02]  /*f460*/  IMAD R6, R7, 0x10, R4 ;  /* 0x0000001007067824 */ /* 0x000fe400078e0204 */
[----:B---3--:R-:W-:Y:S02]  /*f470*/  IMAD R8, R10, UR10, RZ ;  /* 0x0000000a0a087c24 */ /* 0x008fe4000f8e02ff */
[----:B------:R-:W-:Y:S02]  /*f480*/  IMAD R3, R3, 0x40, R6 ;  /* 0x0000004003037824 */ /* 0x000fe400078e0206 */
[----:B------:R-:W-:Y:S01]  /*f490*/  IMAD.U32 R4, RZ, RZ, UR4 ;  /* 0x00000004ff047e24 */ /* 0x000fe2000f8e00ff */
[----:B------:R-:W-:Y:S01]  /*f4a0*/  UIMAD.WIDE.U32 UR4, UR13, UR8, URZ ;  /* 0x000000080d0472a5 */ /* 0x000fe2000f8e003f */
[----:B------:R-:W-:Y:S01]  /*f4b0*/  IMAD.U32 R5, RZ, RZ, UR6 ;  /* 0x00000006ff057e24 */ /* 0x000fe2000f8e00ff */
[----:B------:R-:W-:Y:S01]  /*f4c0*/  UIMAD UR6, UR13, UR9, UR7 ;  /* 0x000000090d0672a4 */ /* 0x000fe2000f8e0207 */
[----:B------:R-:W-:-:S02]  /*f4d0*/  IMAD R6, R12, 0x8, R3 ;  /* 0x000000080c067824 */ /* 0x000fc400078e0203 */
[----:B------:R-:W-:Y:S01]  /*f4e0*/  IMAD R11, R11, UR12, R8 ;  /* 0x0000000c0b0b7c24 */ /* 0x000fe2000f8e0208 */
[----:B------:R-:W-:Y:S01]  /*f4f0*/  UIADD3 UR6, UR5, UR6, URZ ;  /* 0x0000000605067290 */ /* 0x000fe2000fffe03f */
[----:B--2---:R-:W-:Y:S01]  /*f500*/  IMAD R8, R16, 0x80, R6 ;  /* 0x0000008010087824 */ /* 0x004fe200078e0206 */
[----:B------:R-:W-:Y:S01]  /*f510*/  ULDC.64 UR8, c[0x0][0xb28] ;  /* 0x0002ca0000087ab9 */ /* 0x000fe20000000a00 */
[----:B------:R-:W-:-:S04]  /*f520*/  IMAD.WIDE.U32 R4, R10, UR12, R4 ;  /* 0x0000000c0a047c25 */ /* 0x000fc8000f8e0004 */
[----:B------:R-:W-:Y:S02]  /*f530*/  IMAD.U32 R7, RZ, RZ, UR5 ;  /* 0x00000005ff077e24 */ /* 0x000fe4000f8e00ff */
[----:B0-----:R-:W-:-:S04]  /*f540*/  @P0 IMAD.HI.U32 R10, R8, R9, RZ ;  /* 0x00000009080a0227 */ /* 0x001fc800078e00ff */
[C---:B------:R-:W-:Y:S02]  /*f550*/  IMAD R12, R14.reuse, UR10, RZ ;  /* 0x0000000a0e0c7c24 */ /* 0x040fe4000f8e02ff */
[----:B------:R-:W-:Y:S01]  /*f560*/  IMAD.U32 R6, RZ, RZ, UR4 ;  /* 0x00000004ff067e24 */ /* 0x000fe2000f8e00ff */
[----:B------:R-:W-:Y:S01]  /*f570*/  ULDC.64 UR4, c[0x0][0xbe0] ;  /* 0x0002f80000047ab9 */ /* 0x000fe20000000a00 */
[----:B------:R-:W-:Y:S01]  /*f580*/  IMAD.U32 R7, RZ, RZ, UR6 ;  /* 0x00000006ff077e24 */ /* 0x000fe2000f8e00ff */
[----:B------:R-:W-:Y:S01]  /*f590*/  ULDC.64 UR6, c[0x0][0xb48] ;  /* 0x0002d20000067ab9 */ /* 0x000fe20000000a00 */
[----:B------:R-:W-:Y:S01]  /*f5a0*/  IMAD.MOV.U32 R9, RZ, RZ, R8 ;  /* 0x000000ffff097224 */ /* 0x000fe200078e0008 */
[----:B-1----:R-:W-:Y:S01]  /*f5b0*/  @P0 SHF.R.U32.HI R9, RZ, R13, R10 ;  /* 0x0000000dff090219 */ /* 0x002fe2000001160a */
[----:B------:R-:W-:Y:S01]  /*f5c0*/  IMAD R13, R15, UR12, R12 ;  /* 0x0000000c0f0d7c24 */ /* 0x000fe2000f8e020c */
[----:B------:R-:W-:Y:S01]  /*f5d0*/  SHF.R.S32.HI R12, RZ, 0x1f, R21 ;  /* 0x0000001fff0c7819 */ /* 0x000fe20000011415 */
[----:B------:R-:W-:-:S04]  /*f5e0*/  IMAD.WIDE.U32 R6, R14, UR12, R6 ;  /* 0x0000000c0e067c25 */ /* 0x000fc8000f8e0006 */
[----:B------:R-:W-:Y:S02]  /*f5f0*/  IMAD.IADD R5, R5, 0x1, R11 ;  /* 0x0000000105057824 */ /* 0x000fe400078e020b */
[----:B----4-:R-:W-:-:S04]  /*f600*/  @P0 IMAD.HI.U32 R23, R8, R23, RZ ;  /* 0x0000001708170227 */ /* 0x010fc800078e00ff */
[----:B------:R-:W-:Y:S02]  /*f610*/  IMAD.IADD R7, R7, 0x1, R13 ;  /* 0x0000000107077824 */ /* 0x000fe400078e020d */
[----:B------:R-:W-:Y:S02]  /*f620*/  IMAD R13, R12, UR6, RZ ;  /* 0x000000060c0d7c24 */ /* 0x000fe4000f8e02ff */
[----:B------:R-:W-:-:S04]  /*f630*/  IMAD.WIDE.U32 R4, R21, UR4, R4 ;  /* 0x0000000415047c25 */ /* 0x000fc8000f8e0004 */
[----:B------:R-:W-:Y:S01]  /*f640*/  IMAD.MOV.U32 R11, RZ, RZ, R8 ;  /* 0x000000ffff0b7224 */ /* 0x000fe200078e0008 */
[----:B-----5:R-:W-:Y:S01]  /*f650*/  @P0 SHF.R.U32.HI R11, RZ, R120, R23 ;  /* 0x00000078ff0b0219 */ /* 0x020fe20000011617 */
[----:B------:R-:W-:Y:S01]  /*f660*/  IMAD R10, R12, UR4, RZ ;  /* 0x000000040c0a7c24 */ /* 0x000fe2000f8e02ff */
[----:B------:R-:W-:Y:S01]  /*f670*/  IADD3 R4, P0, R9, R4, RZ ;  /* 0x0000000409047210 */ /* 0x000fe20007f1e0ff */
[C---:B------:R-:W-:Y:S01]  /*f680*/  IMAD R15, R21.reuse, UR7, R13 ;  /* 0x00000007150f7c24 */ /* 0x040fe2000f8e020d */
[--C-:B------:R-:W-:Y:S01]  /*f690*/  SHF.R.S32.HI R13, RZ, 0x1f, R9.reuse ;  /* 0x0000001fff0d7819 */ /* 0x100fe20000011409 */
[----:B------:R-:W-:Y:S02]  /*f6a0*/  IMAD.MOV R9, RZ, RZ, -R9 ;  /* 0x000000ffff097224 */ /* 0x000fe400078e0a09 */
[----:B------:R-:W-:Y:S01]  /*f6b0*/  IMAD R12, R21, UR5, R10 ;  /* 0x00000005150c7c24 */ /* 0x000fe2000f8e020a */
[--C-:B------:R-:W-:Y:S01]  /*f6c0*/  SHF.R.S32.HI R10, RZ, 0x1f, R11.reuse ;  /* 0x0000001fff0a7819 */ /* 0x100fe2000001140b */
[----:B------:R-:W-:Y:S01]  /*f6d0*/  IMAD.MOV R14, RZ, RZ, -R11 ;  /* 0x000000ffff0e7224 */ /* 0x000fe200078e0a0b */
[----:B------:R-:W-:Y:S01]  /*f6e0*/  ULDC.64 UR4, c[0x0][0xb30] ;  /* 0x0002cc0000047ab9 */ /* 0x000fe20000000a00 */
[----:B------:R-:W-:Y:S01]  /*f6f0*/  IMAD R9, R17, R9, R8 ;  /* 0x0000000911097224 */ /* 0x000fe200078e0208 */
[----:B------:R-:W-:Y:S01]  /*f700*/  IADD3.X R5, R13, R5, R12, P0, !PT ;  /* 0x000000050d057210 */ /* 0x000fe200007fe40c */
[----:B------:R-:W-:Y:S01]  /*f710*/  IMAD.WIDE.U32 R6, R21, UR6, R6 ;  /* 0x0000000615067c25 */ /* 0x000fe2000f8e0006 */
[----:B------:R-:W-:-:S03]  /*f720*/  ULDC.64 UR6, c[0x0][0xbc8] ;  /* 0x0002f20000067ab9 */ /* 0x000fc60000000a00 */
        /* <DEDUP_REMOVED lines=36> */
[----:B------:R1:W2:Y:S01]  /*f970*/  SHFL.IDX PT, R11, R13, 0x1, 0x1c1f ;  /* 0x003c1f000d0b7f89 */ /* 0x0002a200000e0000 */
[----:B------:R-:W-:Y:S01]  /*f980*/  ISETP.GE.AND P2, PT, R3, R18, PT ;  /* 0x000000120300720c */ /* 0x000fe20003f46270 */
[----:B------:R-:W-:Y:S02]  /*f990*/  UPRMT UR4, URZ, 0x654, UR4 ;  /* 0x000006543f047896 */ /* 0x000fe40008000004 */
[----:B------:R3:W4:Y:S01]  /*f9a0*/  SHFL.IDX PT, R4, R6, RZ, 0x1c1f ;  /* 0x001c1fff06047589 */ /* 0x00072200000e0000 */
[----:B-1----:R-:W-:-:S03]  /*f9b0*/  LOP3.LUT R13, R22, 0x7ffffffc, RZ, 0xc0, !PT ;  /* 0x7ffffffc160d7812 */ /* 0x002fc600078ec0ff */
[----:B------:R3:W1:Y:S03]  /*f9c0*/  SHFL.IDX PT, R5, R7, RZ, 0x1c1f ;  /* 0x001c1fff07057589 */ /* 0x00066600000e0000 */
[----:B------:R-:W-:Y:S01]  /*f9d0*/  SYNCS.ARRIVE.TRANS64.RED.A1T0 RZ, [UR4], RZ ;  /* 0x000000ffffff79a7 */ /* 0x000fe20008100404 */
[----:B------:R-:W-:-:S04]  /*f9e0*/  IMAD.IADD R13, R20, 0x1, -R13 ;  /* 0x00000001140d7824 */ /* 0x000fc800078e0a0d */
[----:B------:R-:W-:Y:S01]  /*f9f0*/  IMAD.SHL.U32 R3, R13, 0x2, RZ ;  /* 0x000000020d037824 */ /* 0x000fe200078e00ff */
[----:B0-----:R3:W-:Y:S04]  /*fa00*/  @!P1 ST.E desc[UR14][R8.64], R2 ;  /* 0x0000000208009985 */ /* 0x0017e8000c10190e */
[----:B--2---:R3:W-:Y:S01]  /*fa10*/  @!P0 ST.E desc[UR14][R10.64], R0 ;  /* 0x000000000a008985 */ /* 0x0047e2000c10190e */
[----:B------:R-:W-:Y:S05]  /*fa20*/  @P2 BRA `(.L_x_4213) ;  /* 0x00000008003c2947 */ /* 0x000fea0003800000 */
[C---:B---3--:R-:W-:Y:S01]  /*fa30*/  VIADD R0, R3.reuse, 0x8 ;  /* 0x0000000803007836 */ /* 0x048fe20000000000 */
        /* <DEDUP_REMOVED lines=9> */
[----:B------:R-:W-:Y:S01]  /*fad0*/  VIADD R16, R3, 0x38 ;  /* 0x0000003803107836 */ /* 0x000fe20000000000 */
[----:B------:R-:W-:Y:S01]  /*fae0*/  ISETP.GE.AND P6, PT, R15, UR4, PT ;  /* 0x000000040f007c0c */ /* 0x000fe2000bfc6270 */
[----:B------:R-:W-:-:S02]  /*faf0*/  VIADD R17, R3, 0x40 ;  /* 0x0000004003117836 */ /* 0x000fc40000000000 */
[C---:B------:R-:W-:Y:S01]  /*fb00*/  VIADD R20, R3.reuse, 0x48 ;  /* 0x0000004803147836 */ /* 0x040fe20000000000 */
[----:B------:R-:W-:Y:S01]  /*fb10*/  ISETP.GE.AND P3, PT, R16, UR4, PT ;  /* 0x0000000410007c0c */ /* 0x000fe2000bf66270 */
[C-C-:B-1--4-:R-:W-:Y:S02]  /*fb20*/  @!P0 IMAD.WIDE R8, R3.reuse, 0x4, R4.reuse ;  /* 0x0000000403088825 */ /* 0x152fe400078e0204 */
        /* <DEDUP_REMOVED lines=17> */
[C---:B------:R-:W-:Y:S01]  /*fc40*/  VIADD R22, R3.reuse, 0x50 ;  /* 0x0000005003167836 */ /* 0x040fe20000000000 */
[----:B0-----:R-:W-:Y:S01]  /*fc50*/  @!P5 LOP3.LUT R9, R14, 0xfffffffe, RZ, 0xc0, !PT ;  /* 0xfffffffe0e09d812 */ /* 0x001fe200078ec0ff */
[----:B------:R-:W-:Y:S01]  /*fc60*/  VIADD R24, R3, 0x58 ;  /* 0x0000005803187836 */ /* 0x000fe20000000000 */
[----:B------:R-:W-:-:S02]  /*fc70*/  @!P0 LEA.HI R0, R0, R0, RZ, 0x1 ;  /* 0x0000000000008211 */ /* 0x000fc400078f08ff */
[----:B------:R-:W-:Y:S01]  /*fc80*/  @!P4 LEA.HI R2, R2, R2, RZ, 0x1 ;  /* 0x000000020202c211 */ /* 0x000fe200078f08ff */
[--C-:B------:R-:W-:Y:S01]  /*fc90*/  @!P5 IMAD.WIDE R8, R9, 0x4, R4.reuse ;  /* 0x000000040908d825 */ /* 0x100fe200078e0204 */
[----:B------:R-:W-:Y:S02]  /*fca0*/  @!P3 LEA.HI R16, R16, R16, RZ, 0x1 ;  /* 0x000000101010b211 */ /* 0x000fe400078f08ff */
[----:B-1----:R-:W-:Y:S02]  /*fcb0*/  @!P6 LOP3.LUT R11, R15, 0xfffffffe, RZ, 0xc0, !PT ;  /* 0xfffffffe0f0be812 */ /* 0x002fe400078ec0ff */
[----:B------:R-:W-:Y:S01]  /*fcc0*/  @!P1 LEA.HI R20, R20, R20, RZ, 0x1 ;  /* 0x0000001414149211 */ /* 0x000fe200078f08ff */
[----:B------:R0:W-:Y:S01]  /*fcd0*/  @!P5 ST.E.64 desc[UR6][R8.64], R36 ;  /* 0x000000240800d985 */ /* 0x0001e2000c101b06 */
[----:B--2---:R-:W-:Y:S01]  /*fce0*/  @!P2 LEA.HI R12, R17, R17, RZ, 0x1 ;  /* 0x00000011110ca211 */ /* 0x004fe200078f08ff */
[----:B------:R-:W-:Y:S01]  /*fcf0*/  @!P6 IMAD.WIDE R10, R11, 0x4, R4 ;  /* 0x000000040b0ae825 */ /* 0x000fe200078e0204 */
[----:B------:R-:W-:-:S02]  /*fd00*/  @!P0 LOP3.LUT R13, R0, 0xfffffffe, RZ, 0xc0, !PT ;  /* 0xfffffffe000d8812 */ /* 0x000fc400078ec0ff */
[----:B------:R-:W-:Y:S01]  /*fd10*/  @!P4 LOP3.LUT R15, R2, 0xfffffffe, RZ, 0xc0, !PT ;  /* 0xfffffffe020fc812 */ /* 0x000fe200078ec0ff */
[C---:B------:R-:W-:Y:S01]  /*fd20*/  VIADD R0, R3.reuse, 0x60 ;  /* 0x0000006003007836 */ /* 0x040fe20000000000 */
[----:B------:R-:W-:Y:S01]  /*fd30*/  @!P3 LOP3.LUT R17, R16, 0xfffffffe, RZ, 0xc0, !PT ;  /* 0xfffffffe1011b812 */ /* 0x000fe200078ec0ff */
[----:B------:R1:W-:Y:S01]  /*fd40*/  @!P6 ST.E.64 desc[UR6][R10.64], R40 ;  /* 0x000000280a00e985 */ /* 0x0003e2000c101b06 */
[----:B------:R-:W-:Y:S01]  /*fd50*/  @!P2 LOP3.LUT R21, R12, 0xfffffffe, RZ, 0xc0, !PT ;  /* 0xfffffffe0c15a812 */ /* 0x000fe200078ec0ff */
[C---:B------:R-:W-:Y:S01]  /*fd60*/  VIADD R2, R3.reuse, 0x68 ;  /* 0x0000006803027836 */ /* 0x040fe20000000000 */
[----:B------:R-:W-:Y:S01]  /*fd70*/  @!P1 LOP3.LUT R25, R20, 0xfffffffe, RZ, 0xc0, !PT ;  /* 0xfffffffe14199812 */ /* 0x000fe200078ec0ff */
[----:B------:R-:W-:Y:S01]  /*fd80*/  VIADD R20, R3, 0x70 ;  /* 0x0000007003147836 */ /* 0x000fe20000000000 */
[----:B------:R-:W-:Y:S01]  /*fd90*/  ISETP.GE.AND P5, PT, R22, UR4, PT ;  /* 0x0000000416007c0c */ /* 0x000fe2000bfa6270 */
[----:B0-----:R-:W-:Y:S01]  /*fda0*/  @!P0 IMAD.WIDE R8, R13, 0x4, R4 ;  /* 0x000000040d088825 */ /* 0x001fe200078e0204 */
[----:B------:R-:W-:-:S03]  /*fdb0*/  ISETP.GE.AND P6, PT, R24, UR4, PT ;  /* 0x0000000418007c0c */ /* 0x000fc6000bfc6270 */
[--C-:B------:R-:W-:Y:S01]  /*fdc0*/  @!P3 IMAD.WIDE R12, R17, 0x4, R4.reuse ;  /* 0x00000004110cb825 */ /* 0x100fe200078e0204 */
[----:B------:R0:W-:Y:S01]  /*fdd0*/  @!P0 ST.E.64 desc[UR6][R8.64], R44 ;  /* 0x0000002c08008985 */ /* 0x0001e2000c101b06 */
[----:B------:R-:W-:Y:S02]  /*fde0*/  ISETP.GE.AND P0, PT, R0, UR4, PT ;  /* 0x0000000400007c0c */ /* 0x000fe4000bf06270 */
        /* <DEDUP_REMOVED lines=9> */
[----:B------:R-:W-:Y:S01]  /*fe80*/  VIADD R25, R3, 0x80 ;  /* 0x0000008003197836 */ /* 0x000fe20000000000 */
[----:B------:R-:W-:-:S02]  /*fe90*/  ISETP.GE.AND P2, PT, R20, UR4, PT ;  /* 0x0000000414007c0c */ /* 0x000fc4000bf46270 */
[----:B------:R4:W-:Y:S01]  /*fea0*/  @!P1 ST.E.64 desc[UR6][R16.64], R60 ;  /* 0x0000003c10009985 */ /* 0x0009e2000c101b06 */
[----:B------:R-:W-:Y:S02]  /*feb0*/  ISETP.GE.AND P1, PT, R2, UR4, PT ;  /* 0x0000000402007c0c */ /* 0x000fe4000bf26270 */
[----:B------:R-:W-:Y:S02]  /*fec0*/  ISETP.GE.AND P3, PT, R21, UR4, PT ;  /* 0x0000000415007c0c */ /* 0x000fe4000bf66270 */
[----:B------:R-:W-:Y:S02]  /*fed0*/  ISETP.GE.AND P4, PT, R25, UR4, PT ;  /* 0x0000000419007c0c */ /* 0x000fe4000bf86270 */
[----:B0-----:R-:W-:Y:S02]  /*fee0*/  @!P5 LOP3.LUT R9, R22, 0xfffffffe, RZ, 0xc0, !PT ;  /* 0xfffffffe1609d812 */ /* 0x001fe400078ec0ff */
[----:B------:R-:W-:Y:S02]  /*fef0*/  @!P0 LEA.HI R0, R0, R0, RZ, 0x1 ;  /* 0x0000000000008211 */ /* 0x000fe400078f08ff */
[----:B-1----:R-:W-:Y:S01]  /*ff00*/  @!P6 LOP3.LUT R11, R24, 0xfffffffe, RZ, 0xc0, !PT ;  /* 0xfffffffe180be812 */ /* 0x002fe200078ec0ff */
[----:B------:R-:W-:Y:S01]  /*ff10*/  @!P5 IMAD.WIDE R8, R9, 0x4, R4 ;  /* 0x000000040908d825 */ /* 0x000fe200078e0204 */
[----:B--2---:R-:W-:-:S02]  /*ff20*/  @!P0 LOP3.LUT R13, R0, 0xfffffffe, RZ, 0xc0, !PT ;  /* 0xfffffffe000d8812 */ /* 0x004fc400078ec0ff */
[----:B------:R-:W-:Y:S01]  /*ff30*/  @!P1 LEA.HI R2, R2, R2, RZ, 0x1 ;  /* 0x0000000202029211 */ /* 0x000fe200078f08ff */
[--C-:B------:R-:W-:Y:S01]  /*ff40*/  @!P6 IMAD.WIDE R10, R11, 0x4, R4.reuse ;  /* 0x000000040b0ae825 */ /* 0x100fe200078e0204 */
[----:B------:R-:W-:Y:S01]  /*ff50*/  @!P2 LEA.HI R20, R20, R20, RZ, 0x1 ;  /* 0x000000141414a211 */ /* 0x000fe200078f08ff */
[----:B------:R0:W-:Y:S01]  /*ff60*/  @!P5 ST.E.64 desc[UR6][R8.64], R64 ;  /* 0x000000400800d985 */ /* 0x0001e2000c101b06 */
[----:B---3--:R-:W-:Y:S01]  /*ff70*/  @!P1 LOP3.LUT R15, R2, 0xfffffffe, RZ, 0xc0, !PT ;  /* 0xfffffffe020f9812 */ /* 0x008fe200078ec0ff */
[--C-:B------:R-:W-:Y:S01]  /*ff80*/  @!P0 IMAD.WIDE R12, R13, 0x4, R4.reuse ;  /* 0x000000040d0c8825 */ /* 0x100fe200078e0204 */
[----:B------:R-:W-:Y:S01]  /*ff90*/  @!P3 LEA.HI R21, R21, R21, RZ, 0x1 ;  /* 0x000000151515b211 */ /* 0x000fe200078f08ff */
[----:B------:R1:W-:Y:S01]  /*ffa0*/  @!P6 ST.E.64 desc[UR6][R10.64], R68 ;  /* 0x000000440a00e985 */ /* 0x0003e2000c101b06 */
[----:B------:R-:W-:Y:S01]  /*ffb0*/  @!P4 LEA.HI R25, R25, R25, RZ, 0x1 ;  /* 0x000000191919c211 */ /* 0x000fe200078f08ff */
[----:B------:R-:W-:Y:S01]  /*ffc0*/  VIADD R0, R3, 0x88 ;  /* 0x0000008803007836 */ /* 0x000fe20000000000 */
[----:B----4-:R-:W-:Y:S01]  /*ffd0*/  @!P2 LOP3.LUT R17, R20, 0xfffffffe, RZ, 0xc0, !PT ;  /* 0xfffffffe1411a812 */ /* 0x010fe200078ec0ff */
[----:B------:R2:W-:Y:S01]  /*ffe0*/  @!P0 ST.E.64 desc[UR6][R12.64], R72 ;  /* 0x000000480c008985 */ /* 0x0005e2000c101b06 */
[----:B------:R-:W-:Y:S01]  /*fff0*/  @!P3 LOP3.LUT R21, R21, 0xfffffffe, RZ, 0xc0, !PT ;  /* 0xfffffffe1515b812 */ /* 0x000fe200078ec0ff */
[----:B------:R-:W-:Y:S01]  /*10000*/  VIADD R2, R3, 0x90 ;  /* 0x0000009003027836 */ /* 0x000fe20000000000 */
[----:B------:R-:W-:Y:S01]  /*10010*/  @!P4 LOP3.LUT R25, R25, 0xfffffffe, RZ, 0xc0, !PT ;  /* 0xfffffffe1919c812 */ /* 0x000fe200078ec0ff */
[----:B------:R-:W-:Y:S01]  /*10020*/  VIADD R20, R3, 0x98 ;  /* 0x0000009803147836 */ /* 0x000fe20000000000 */
        /* <DEDUP_REMOVED lines=14> */
[----:B------:R-:W-:Y:S01]  /*10110*/  @!P1 LEA.HI R2, R2, R2, RZ, 0x1 ;  /* 0x0000000202029211 */ /* 0x000fe200078f08ff */
[----:B0-----:R-:W-:Y:S01]  /*10120*/  VIADD R9, R3, 0xb8 ;  /* 0x000000b803097836 */ /* 0x001fe20000000000 */
[----:B------:R-:W-:Y:S01]  /*10130*/  ISETP.GE.AND P3, PT, R21, UR4, PT ;  /* 0x0000000415007c0c */ /* 0x000fe2000bf66270 */
[----:B------:R-:W-:Y:S01]  /*10140*/  VIADD R13, R3, 0xb0 ;  /* 0x000000b0030d7836 */ /* 0x000fe20000000000 */
[----:B------:R-:W-:Y:S02]  /*10150*/  ISETP.GE.AND P4, PT, R12, UR4, PT ;  /* 0x000000040c007c0c */ /* 0x000fe4000bf86270 */
[----:B------:R-:W-:Y:S02]  /*10160*/  ISETP.GE.AND P6, PT, R9, UR4, PT ;  /* 0x0000000409007c0c */ /* 0x000fe4000bfc6270 */
[----:B------:R-:W-:-:S02]  /*10170*/  ISETP.GE.AND P5, PT, R13, UR4, PT ;  /* 0x000000040d007c0c */ /* 0x000fc4000bfa6270 */
[----:B------:R-:W-:Y:S02]  /*10180*/  @!P2 LEA.HI R20, R20, R20, RZ, 0x1 ;  /* 0x000000141414a211 */ /* 0x000fe400078f08ff */
[----:B-1----:R-:W-:-:S03]  /*10190*/  @!P1 LOP3.LUT R11, R2, 0xfffffffe, RZ, 0xc0, !PT ;  /* 0xfffffffe020b9812 */ /* 0x002fc600078ec0ff */
[----:B------:R-:W-:Y:S02]  /*101a0*/  @!P3 LEA.HI R21, R21, R21, RZ, 0x1 ;  /* 0x000000151515b211 */ /* 0x000fe400078f08ff */
[----:B------:R-:W-:Y:S02]  /*101b0*/  @!P4 LEA.HI R12, R12, R12, RZ, 0x1 ;  /* 0x0000000c0c0cc211 */ /* 0x000fe400078f08ff */
[----:B------:R-:W-:Y:S02]  /*101c0*/  @!P6 LEA.HI R10, R9, R9, RZ, 0x1 ;  /* 0x00000009090ae211 */ /* 0x000fe400078f08ff */
[----:B------:R-:W-:Y:S02]  /*101d0*/  @!P5 LEA.HI R8, R13, R13, RZ, 0x1 ;  /* 0x0000000d0d08d211 */ /* 0x000fe400078f08ff */
[----:B------:R-:W-:Y:S02]  /*101e0*/  @!P0 LOP3.LUT R9, R0, 0xfffffffe, RZ, 0xc0, !PT ;  /* 0xfffffffe00098812 */ /* 0x000fe400078ec0ff */
[----:B------:R-:W-:-:S02]  /*101f0*/  @!P2 LOP3.LUT R13, R20, 0xfffffffe, RZ, 0xc0, !PT ;  /* 0xfffffffe140da812 */ /* 0x000fc400078ec0ff */
[----:B---3--:R-:W-:Y:S02]  /*10200*/  @!P3 LOP3.LUT R15, R21, 0xfffffffe, RZ, 0xc0, !PT ;  /* 0xfffffffe150fb812 */ /* 0x008fe400078ec0ff */
[----:B----4-:R-:W-:Y:S01]  /*10210*/  @!P4 LOP3.LUT R17, R12, 0xfffffffe, RZ, 0xc0, !PT ;  /* 0xfffffffe0c11c812 */ /* 0x010fe200078ec0ff */
        /* <DEDUP_REMOVED lines=16> */
.L_x_4213:
[----:B------:R-:W-:Y:S05]  /*10320*/  BSYNC B0 ;  /* 0x0000000000007941 */ /* 0x000fea0003800000 */
.L_x_4212:
[----:B------:R-:W-:Y:S01]  /*10330*/  ISETP.GE.AND P0, PT, R23, R18, PT ;  /* 0x000000121700720c */ /* 0x000fe20003f06270 */
[----:B01----:R2:W0:Y:S04]  /*10340*/  SHFL.IDX PT, R5, R7, 0x1, 0x1c1f ;  /* 0x003c1f0007057f89 */ /* 0x00342800000e0000 */
[----:B----4-:R2:W4:Y:S08]  /*10350*/  SHFL.IDX PT, R4, R6, 0x1, 0x1c1f ;  /* 0x003c1f0006047f89 */ /* 0x01053000000e0000 */
[----:B--2---:R-:W-:Y:S05]  /*10360*/  @P0 BRA `(.L_x_4132) ;  /* 0x0000005000d40947 */ /* 0x004fea0003800000 */
        /* <DEDUP_REMOVED lines=10> */
[----:B------:R-:W-:-:S02]  /*10410*/  VIADD R12, R3, 0x30 ;  /* 0x00000030030c7836 */ /* 0x000fc40000000000 */
[C---:B------:R-:W-:Y:S02]  /*10420*/  VIADD R13, R3.reuse, 0x38 ;  /* 0x00000038030d7836 */ /* 0x040fe40000000000 */
[C---:B------:R-:W-:Y:S01]  /*10430*/  VIADD R14, R3.reuse, 0x40 ;  /* 0x00000040030e7836 */ /* 0x040fe20000000000 */
[----:B------:R-:W-:Y:S01]  /*10440*/  ISETP.GE.AND P4, PT, R12, UR4, PT ;  /* 0x000000040c007c0c */ /* 0x000fe2000bf86270 */
[--C-:B0---4-:R-:W-:Y:S01]  /*10450*/  @!P2 IMAD.WIDE R6, R3, 0x4, R4.reuse ;  /* 0x000000040306a825 */ /* 0x111fe200078e0204 */
[----:B------:R-:W-:Y:S02]  /*10460*/  ISETP.GE.AND P5, PT, R13, UR4, PT ;  /* 0x000000040d007c0c */ /* 0x000fe4000bfa6270 */
[----:B------:R-:W-:Y:S01]  /*10470*/  @!P3 LEA.HI R0, R0, R0, RZ, 0x1 ;  /* 0x000000000000b211 */ /* 0x000fe200078f08ff */
[C---:B------:R-:W-:Y:S01]  /*10480*/  VIADD R16, R3.reuse, 0x48 ;  /* 0x0000004803107836 */ /* 0x040fe20000000000 */
[----:B------:R0:W-:Y:S01]  /*10490*/  @!P2 ST.E.64 desc[UR6][R6.64], R26 ;  /* 0x0000001a0600a985 */ /* 0x0001e2000c101b06 */
[----:B------:R-:W-:Y:S01]  /*104a0*/  ISETP.GE.AND P6, PT, R14, UR4, PT ;  /* 0x000000040e007c0c */ /* 0x000fe2000bfc6270 */
[C---:B------:R-:W-:Y:S01]  /*104b0*/  VIADD R18, R3.reuse, 0x50 ;  /* 0x0000005003127836 */ /* 0x040fe20000000000 */
[----:B------:R-:W-:Y:S01]  /*104c0*/  @!P3 LOP3.LUT R9, R0, 0xfffffffe, RZ, 0xc0, !PT ;  /* 0xfffffffe0009b812 */ /* 0x000fe200078ec0ff */
[C---:B------:R-:W-:Y:S01]  /*104d0*/  VIADD R0, R3.reuse, 0x20 ;  /* 0x0000002003007836 */ /* 0x040fe20000000000 */
[----:B------:R-:W-:Y:S01]  /*104e0*/  @!P0 LEA.HI R2, R2, R2, RZ, 0x1 ;  /* 0x0000000202028211 */ /* 0x000fe200078f08ff */
[----:B------:R-:W-:Y:S01]  /*104f0*/  VIADD R20, R3, 0x70 ;  /* 0x0000007003147836 */ /* 0x000fe20000000000 */
[----:B------:R-:W-:Y:S01]  /*10500*/  @!P1 LEA.HI R10, R10, R10, RZ, 0x1 ;  /* 0x0000000a0a0a9211 */ /* 0x000fe200078f08ff */
[----:B------:R-:W-:Y:S01]  /*10510*/  @!P3 IMAD.WIDE R8, R9, 0x4, R4 ;  /* 0x000000040908b825 */ /* 0x000fe200078e0204 */
[----:B------:R-:W-:-:S02]  /*10520*/  ISETP.GE.AND P2, PT, R0, UR4, PT ;  /* 0x0000000400007c0c */ /* 0x000fc4000bf46270 */
[----:B------:R-:W-:Y:S02]  /*10530*/  @!P4 LEA.HI R12, R12, R12, RZ, 0x1 ;  /* 0x0000000c0c0cc211 */ /* 0x000fe400078f08ff */
[----:B------:R1:W-:Y:S01]  /*10540*/  @!P3 ST.E.64 desc[UR6][R8.64], R30 ;  /* 0x0000001e0800b985 */ /* 0x0003e2000c101b06 */
[----:B------:R-:W-:Y:S02]  /*10550*/  ISETP.GE.AND P3, PT, R11, UR4, PT ;  /* 0x000000040b007c0c */ /* 0x000fe4000bf66270 */
[----:B0-----:R-:W-:Y:S02]  /*10560*/  @!P0 LOP3.LUT R7, R2, 0xfffffffe, RZ, 0xc0, !PT ;  /* 0xfffffffe02078812 */ /* 0x001fe400078ec0ff */
[----:B------:R-:W-:Y:S02]  /*10570*/  @!P6 LEA.HI R14, R14, R14, RZ, 0x1 ;  /* 0x0000000e0e0ee211 */ /* 0x000fe400078f08ff */
[----:B------:R-:W-:Y:S01]  /*10580*/  @!P4 LOP3.LUT R15, R12, 0xfffffffe, RZ, 0xc0, !PT ;  /* 0xfffffffe0c0fc812 */ /* 0x000fe200078ec0ff */
[----:B------:R-:W-:Y:S01]  /*10590*/  @!P0 IMAD.WIDE R6, R7, 0x4, R4 ;  /* 0x0000000407068825 */ /* 0x000fe200078e0204 */
[----:B------:R-:W-:-:S02]  /*105a0*/  @!P2 LEA.HI R0, R0, R0, RZ, 0x1 ;  /* 0x000000000000a211 */ /* 0x000fc400078f08ff */
[----:B------:R-:W-:Y:S02]  /*105b0*/  @!P6 LOP3.LUT R21, R14, 0xfffffffe, RZ, 0xc0, !PT ;  /* 0xfffffffe0e15e812 */ /* 0x000fe400078ec0ff */
[----:B------:R0:W-:Y:S01]  /*105c0*/  @!P0 ST.E.64 desc[UR6][R6.64], R34 ;  /* 0x0000002206008985 */ /* 0x0001e2000c101b06 */
[----:B-1----:R-:W-:Y:S02]  /*105d0*/  @!P1 LOP3.LUT R9, R10, 0xfffffffe, RZ, 0xc0, !PT ;  /* 0xfffffffe0a099812 */ /* 0x002fe400078ec0ff */
[----:B------:R-:W-:Y:S02]  /*105e0*/  @!P3 LEA.HI R2, R11, R11, RZ, 0x1 ;  /* 0x0000000b0b02b211 */ /* 0x000fe400078f08ff */
[----:B------:R-:W-:Y:S01]  /*105f0*/  @!P5 LEA.HI R10, R13, R13, RZ, 0x1 ;  /* 0x0000000d0d0ad211 */ /* 0x000fe200078f08ff */
[--C-:B------:R-:W-:Y:S01]  /*10600*/  @!P1 IMAD.WIDE R8, R9, 0x4, R4.reuse ;  /* 0x0000000409089825 */ /* 0x100fe200078e0204 */
[----:B------:R-:W-:Y:S02]  /*10610*/  @!P2 LOP3.LUT R11, R0, 0xfffffffe, RZ, 0xc0, !PT ;  /* 0xfffffffe000ba812 */ /* 0x000fe400078ec0ff */
[----:B------:R-:W-:Y:S01]  /*10620*/  @!P3 LOP3.LUT R13, R2, 0xfffffffe, RZ, 0xc0, !PT ;  /* 0xfffffffe020db812 */ /* 0x000fe200078ec0ff */
[----:B------:R-:W-:Y:S01]  /*10630*/  VIADD R0, R3, 0x58 ;  /* 0x0000005803007836 */ /* 0x000fe20000000000 */
[----:B------:R-:W-:Y:S01]  /*10640*/  @!P5 LOP3.LUT R17, R10, 0xfffffffe, RZ, 0xc0, !PT ;  /* 0xfffffffe0a11d812 */ /* 0x000fe200078ec0ff */
[----:B------:R1:W-:Y:S01]  /*10650*/  @!P1 ST.E.64 desc[UR6][R8.64], R38 ;  /* 0x0000002608009985 */ /* 0x0003e2000c101b06 */
[----:B------:R-:W-:Y:S01]  /*10660*/  ISETP.GE.AND P1, PT, R16, UR4, PT ;  /* 0x0000000410007c0c */ /* 0x000fe2000bf26270 */
[----:B0-----:R-:W-:Y:S01]  /*10670*/  @!P2 IMAD.WIDE R6, R11, 0x4, R4 ;  /* 0x000000040b06a825 */ /* 0x001fe200078e0204 */
[----:B------:R-:W-:-:S03]  /*10680*/  ISETP.GE.AND P0, PT, R18, UR4, PT ;  /* 0x0000000412007c0c */ /* 0x000fc6000bf06270 */
[--C-:B------:R-:W-:Y:S01]  /*10690*/  @!P4 IMAD.WIDE R10, R15, 0x4, R4.reuse ;  /* 0x000000040f0ac825 */ /* 0x100fe200078e0204 */
[----:B------:R0:W-:Y:S01]  /*106a0*/  @!P2 ST.E.64 desc[UR6][R6.64], R42 ;  /* 0x0000002a0600a985 */ /* 0x0001e2000c101b06 */
[----:B------:R-:W-:Y:S02]  /*106b0*/  ISETP.GE.AND P2, PT, R0, UR4, PT ;  /* 0x0000000400007c0c */ /* 0x000fe4000bf46270 */
[----:B------:R-:W-:-:S04]  /*106c0*/  @!P6 IMAD.WIDE R14, R21, 0x4, R4 ;  /* 0x00000004150ee825 */ /* 0x000fc800078e0204 */
[--C-:B-1----:R-:W-:Y:S01]  /*106d0*/  @!P3 IMAD.WIDE R8, R13, 0x4, R4.reuse ;  /* 0x000000040d08b825 */ /* 0x102fe200078e0204 */
[----:B------:R-:W-:Y:S02]  /*106e0*/  @!P1 LEA.HI R16, R16, R16, RZ, 0x1 ;  /* 0x0000001010109211 */ /* 0x000fe400078f08ff */
[----:B------:R-:W-:Y:S01]  /*106f0*/  @!P0 LEA.HI R18, R18, R18, RZ, 0x1 ;  /* 0x0000001212128211 */ /* 0x000fe200078f08ff */
[--C-:B------:R-:W-:Y:S01]  /*10700*/  @!P5 IMAD.WIDE R12, R17, 0x4, R4.reuse ;  /* 0x00000004110cd825 */ /* 0x100fe200078e0204 */
[----:B------:R1:W-:Y:S01]  /*10710*/  @!P3 ST.E.64 desc[UR6][R8.64], R46 ;  /* 0x0000002e0800b985 */ /* 0x0003e2000c101b06 */
[----:B0-----:R-:W-:Y:S02]  /*10720*/  @!P1 LOP3.LUT R7, R16, 0xfffffffe, RZ, 0xc0, !PT ;  /* 0xfffffffe10079812 */ /* 0x001fe400078ec0ff */
[C---:B------:R-:W-:Y:S01]  /*10730*/  VIADD R2, R3.reuse, 0x60 ;  /* 0x0000006003027836 */ /* 0x040fe20000000000 */
[----:B------:R0:W-:Y:S01]  /*10740*/  @!P4 ST.E.64 desc[UR6][R10.64], R50 ;  /* 0x000000320a00c985 */ /* 0x0001e2000c101b06 */
[C---:B------:R-:W-:Y:S01]  /*10750*/  VIADD R17, R3.reuse, 0x68 ;  /* 0x0000006803117836 */ /* 0x040fe20000000000 */
[----:B------:R-:W-:Y:S01]  /*10760*/  ISETP.GE.AND P4, PT, R20, UR4, PT ;  /* 0x0000000414007c0c */ /* 0x000fe2000bf86270 */
[----:B------:R-:W-:Y:S01]  /*10770*/  VIADD R21, R3, 0x78 ;  /* 0x0000007803157836 */ /* 0x000fe20000000000 */
[----:B------:R-:W-:Y:S01]  /*10780*/  @!P5 ST.E.64 desc[UR6][R12.64], R54 ;  /* 0x000000360c00d985 */ /* 0x000fe2000c101b06 */
[----:B------:R-:W-:Y:S01]  /*10790*/  @!P2 LEA.HI R0, R0, R0, RZ, 0x1 ;  /* 0x000000000000a211 */ /* 0x000fe200078f08ff */
[----:B------:R-:W-:Y:S01]  /*107a0*/  @!P1 IMAD.WIDE R6, R7, 0x4, R4 ;  /* 0x0000000407069825 */ /* 0x000fe200078e0204 */
[----:B------:R-:W-:Y:S01]  /*107b0*/  ISETP.GE.AND P5, PT, R17, UR4, PT ;  /* 0x0000000411007c0c */ /* 0x000fe2000bfa6270 */
[----:B------:R-:W-:Y:S01]  /*107c0*/  @!P6 ST.E.64 desc[UR6][R14.64], R58 ;  /* 0x0000003a0e00e985 */ /* 0x000fe2000c101b06 */
[----:B------:R-:W-:Y:S01]  /*107d0*/  ISETP.GE.AND P6, PT, R2, UR4, PT ;  /* 0x0000000402007c0c */ /* 0x000fe2000bfc6270 */
[----:B------:R-:W-:Y:S01]  /*107e0*/  VIADD R16, R3, 0x80 ;  /* 0x0000008003107836 */ /* 0x000fe20000000000 */
[----:B------:R-:W-:Y:S01]  /*107f0*/  ISETP.GE.AND P3, PT, R21, UR4, PT ;  /* 0x0000000415007c0c */ /* 0x000fe2000bf66270 */
[----:B------:R2:W-:Y:S01]  /*10800*/  @!P1 ST.E.64 desc[UR6][R6.64], R62 ;  /* 0x0000003e06009985 */ /* 0x0005e2000c101b06 */
[----:B-1----:R-:W-:Y:S01]  /*10810*/  @!P0 LOP3.LUT R9, R18, 0xfffffffe, RZ, 0xc0, !PT ;  /* 0xfffffffe12098812 */ /* 0x002fe200078ec0ff */
[----:B------:R-:W-:Y:S01]  /*10820*/  VIADD R18, R3, 0x88 ;  /* 0x0000008803127836 */ /* 0x000fe20000000000 */
[----:B------:R-:W-:-:S02]  /*10830*/  @!P4 LEA.HI R20, R20, R20, RZ, 0x1 ;  /* 0x000000141414c211 */ /* 0x000fc400078f08ff */
[----:B0-----:R-:W-:Y:S01]  /*10840*/  @!P2 LOP3.LUT R11, R0, 0xfffffffe, RZ, 0xc0, !PT ;  /* 0xfffffffe000ba812 */ /* 0x001fe200078ec0ff */
[--C-:B------:R-:W-:Y:S01]  /*10850*/  @!P0 IMAD.WIDE R8, R9, 0x4, R4.reuse ;  /* 0x0000000409088825 */ /* 0x100fe200078e0204 */
[----:B------:R-:W-:Y:S02]  /*10860*/  ISETP.GE.AND P1, PT, R18, UR4, PT ;  /* 0x0000000412007c0c */ /* 0x000fe4000bf26270 */
[----:B------:R-:W-:Y:S01]  /*10870*/  @!P5 LEA.HI R17, R17, R17, RZ, 0x1 ;  /* 0x000000111111d211 */ /* 0x000fe200078f08ff */
[----:B------:R-:W-:Y:S01]  /*10880*/  VIADD R0, R3, 0x90 ;  /* 0x0000009003007836 */ /* 0x000fe20000000000 */
[----:B------:R-:W-:Y:S01]  /*10890*/  @!P6 LEA.HI R2, R2, R2, RZ, 0x1 ;  /* 0x000000020202e211 */ /* 0x000fe200078f08ff */
[----:B------:R0:W-:Y:S01]  /*108a0*/  @!P0 ST.E.64 desc[UR6][R8.64], R66 ;  /* 0x0000004208008985 */ /* 0x0001e2000c101b06 */
[----:B------:R-:W-:Y:S01]  /*108b0*/  @!P3 LEA.HI R21, R21, R21, RZ, 0x1 ;  /* 0x000000151515b211 */ /* 0x000fe200078f08ff */
[----:B--2---:R-:W-:Y:S01]  /*108c0*/  @!P2 IMAD.WIDE R6, R11, 0x4, R4 ;  /* 0x000000040b06a825 */ /* 0x004fe200078e0204 */
[----:B------:R-:W-:-:S02]  /*108d0*/  @!P6 LOP3.LUT R13, R2, 0xfffffffe, RZ, 0xc0, !PT ;  /* 0xfffffffe020de812 */ /* 0x000fc400078ec0ff */
[----:B------:R-:W-:Y:S01]  /*108e0*/  @!P5 LOP3.LUT R17, R17, 0xfffffffe, RZ, 0xc0, !PT ;  /* 0xfffffffe1111d812 */ /* 0x000fe200078ec0ff */
[----:B------:R-:W-:Y:S01]  /*108f0*/  VIADD R2, R3, 0x98 ;  /* 0x0000009803027836 */ /* 0x000fe20000000000 */
[----:B------:R-:W-:Y:S01]  /*10900*/  @!P4 LOP3.LUT R15, R20, 0xfffffffe, RZ, 0xc0, !PT ;  /* 0xfffffffe140fc812 */ /* 0x000fe200078ec0ff */
[----:B------:R1:W-:Y:S01]  /*10910*/  @!P2 ST.E.64 desc[UR6][R6.64], R70 ;  /* 0x000000460600a985 */ /* 0x0003e2000c101b06 */
[----:B------:R-:W-:Y:S01]  /*10920*/  @!P3 LOP3.LUT R21, R21, 0xfffffffe, RZ, 0xc0, !PT ;  /* 0xfffffffe1515b812 */ /* 0x000fe200078ec0ff */
[--C-:B------:R-:W-:Y:S01]  /*10930*/  @!P5 IMAD.WIDE R10, R17, 0x4, R4.reuse ;  /* 0x00000004110ad825 */ /* 0x100fe200078e0204 */
[----:B------:R-:W-:Y:S02]  /*10940*/  ISETP.GE.AND P0, PT, R16, UR4, PT ;  /* 0x0000000410007c0c */ /* 0x000fe4000bf06270 */
[----:B------:R-:W-:Y:S01]  /*10950*/  ISETP.GE.AND P2, PT, R0, UR4, PT ;  /* 0x0000000400007c0c */ /* 0x000fe2000bf46270 */
[----:B0-----:R-:W-:Y:S01]  /*10960*/  @!P6 IMAD.WIDE R8, R13, 0x4, R4 ;  /* 0x000000040d08e825 */ /* 0x001fe200078e0204 */
[----:B------:R-:W-:-:S03]  /*10970*/  @!P1 LEA.HI R18, R18, R18, RZ, 0x1 ;  /* 0x0000001212129211 */ /* 0x000fc600078f08ff */
[--C-:B------:R-:W-:Y:S01]  /*10980*/  @!P4 IMAD.WIDE R12, R15, 0x4, R4.reuse ;  /* 0x000000040f0cc825 */ /* 0x100fe200078e0204 */
[----:B------:R0:W-:Y:S03]  /*10990*/  @!P6 ST.E.64 desc[UR6][R8.64], R74 ;  /* 0x0000004a0800e985 */ /* 0x0001e6000c101b06 */
[--C-:B------:R-:W-:Y:S01]  /*109a0*/  @!P3 IMAD.WIDE R14, R21, 0x4, R4.reuse ;  /* 0x00000004150eb825 */ /* 0x100fe200078e0204 */
[----:B------:R2:W-:Y:S01]  /*109b0*/  @!P5 ST.E.64 desc[UR6][R10.64], R78 ;  /* 0x0000004e0a00d985 */ /* 0x0005e2000c101b06 */
[----:B------:R-:W-:Y:S02]  /*109c0*/  @!P0 LEA.HI R16, R16, R16, RZ, 0x1 ;  /* 0x0000001010108211 */ /* 0x000fe400078f08ff */
[C---:B------:R-:W-:Y:S01]  /*109d0*/  VIADD R17, R3.reuse, 0xa0 ;  /* 0x000000a003117836 */ /* 0x040fe20000000000 */
[----:B------:R3:W-:Y:S01]  /*109e0*/  @!P4 ST.E.64 desc[UR6][R12.64], R82 ;  /* 0x000000520c00c985 */ /* 0x0007e2000c101b06 */
[C---:B------:R-:W-:Y:S01]  /*109f0*/  VIADD R20, R3.reuse, 0xa8 ;  /* 0x000000a803147836 */ /* 0x040fe20000000000 */
[----:B-1----:R-:W-:Y:S01]  /*10a00*/  @!P0 LOP3.LUT R7, R16, 0xfffffffe, RZ, 0xc0, !PT ;  /* 0xfffffffe10078812 */ /* 0x002fe200078ec0ff */
[C---:B------:R-:W-:Y:S01]  /*10a10*/  VIADD R21, R3.reuse, 0xb0 ;  /* 0x000000b003157836 */ /* 0x040fe20000000000 */
[----:B------:R-:W-:Y:S01]  /*10a20*/  @!P3 ST.E.64 desc[UR6][R14.64], R86 ;  /* 0x000000560e00b985 */ /* 0x000fe2000c101b06 */
[----:B------:R-:W-:Y:S01]  /*10a30*/  ISETP.GE.AND P3, PT, R2, UR4, PT ;  /* 0x0000000402007c0c */ /* 0x000fe2000bf66270 */
[----:B------:R-:W-:Y:S01]  /*10a40*/  VIADD R3, R3, 0xb8 ;  /* 0x000000b803037836 */ /* 0x000fe20000000000 */
[----:B------:R-:W-:Y:S01]  /*10a50*/  ISETP.GE.AND P4, PT, R17, UR4, PT ;  /* 0x0000000411007c0c */ /* 0x000fe2000bf86270 */
[----:B------:R-:W-:Y:S01]  /*10a60*/  @!P0 IMAD.WIDE R6, R7, 0x4, R4 ;  /* 0x0000000407068825 */ /* 0x000fe200078e0204 */
[----:B------:R-:W-:-:S02]  /*10a70*/  ISETP.GE.AND P5, PT, R20, UR4, PT ;  /* 0x0000000414007c0c */ /* 0x000fc4000bfa6270 */
[----:B------:R-:W-:Y:S02]  /*10a80*/  ISETP.GE.AND P6, PT, R21, UR4, PT ;  /* 0x0000000415007c0c */ /* 0x000fe4000bfc6270 */
[----:B0-----:R-:W-:Y:S01]  /*10a90*/  @!P1 LOP3.LUT R9, R18, 0xfffffffe, RZ, 0xc0, !PT ;  /* 0xfffffffe12099812 */ /* 0x001fe200078ec0ff */
[----:B------:R0:W-:Y:S01]  /*10aa0*/  @!P0 ST.E.64 desc[UR6][R6.64], R90 ;  /* 0x0000005a06008985 */ /* 0x0001e2000c101b06 */
[----:B------:R-:W-:Y:S02]  /*10ab0*/  @!P2 LEA.HI R0, R0, R0, RZ, 0x1 ;  /* 0x000000000000a211 */ /* 0x000fe400078f08ff */
[----:B------:R-:W-:Y:S01]  /*10ac0*/  ISETP.GE.AND P0, PT, R3, UR4, PT ;  /* 0x0000000403007c0c */ /* 0x000fe2000bf06270 */
[----:B------:R-:W-:Y:S01]  /*10ad0*/  @!P1 IMAD.WIDE R8, R9, 0x4, R4 ;  /* 0x0000000409089825 */ /* 0x000fe200078e0204 */
[----:B------:R-:W-:Y:S02]  /*10ae0*/  @!P3 LEA.HI R2, R2, R2, RZ, 0x1 ;  /* 0x000000020202b211 */ /* 0x000fe400078f08ff */
[----:B------:R-:W-:-:S02]  /*10af0*/  @!P4 LEA.HI R17, R17, R17, RZ, 0x1 ;  /* 0x000000111111c211 */ /* 0x000fc400078f08ff */
[----:B------:R-:W-:Y:S01]  /*10b00*/  @!P5 LEA.HI R20, R20, R20, RZ, 0x1 ;  /* 0x000000141414d211 */ /* 0x000fe200078f08ff */
[----:B------:R1:W-:Y:S01]  /*10b10*/  @!P1 ST.E.64 desc[UR6][R8.64], R94 ;  /* 0x0000005e08009985 */ /* 0x0003e2000c101b06 */
[----:B------:R-:W-:Y:S02]  /*10b20*/  @!P6 LEA.HI R21, R21, R21, RZ, 0x1 ;  /* 0x000000151515e211 */ /* 0x000fe400078f08ff */
[----:B--2---:R-:W-:Y:S02]  /*10b30*/  @!P2 LOP3.LUT R11, R0, 0xfffffffe, RZ, 0xc0, !PT ;  /* 0xfffffffe000ba812 */ /* 0x004fe400078ec0ff */
[----:B---3--:R-:W-:Y:S02]  /*10b40*/  @!P3 LOP3.LUT R13, R2, 0xfffffffe, RZ, 0xc0, !PT ;  /* 0xfffffffe020db812 */ /* 0x008fe400078ec0ff */
[----:B------:R-:W-:Y:S01]  /*10b50*/  @!P4 LOP3.LUT R17, R17, 0xfffffffe, RZ, 0xc0, !PT ;  /* 0xfffffffe1111c812 */ /* 0x000fe200078ec0ff */
[----:B0-----:R-:W-:Y:S01]  /*10b60*/  @!P2 IMAD.WIDE R6, R11, 0x4, R4 ;  /* 0x000000040b06a825 */ /* 0x001fe200078e0204 */
[----:B------:R-:W-:-:S02]  /*10b70*/  @!P5 LOP3.LUT R15, R20, 0xfffffffe, RZ, 0xc0, !PT ;  /* 0xfffffffe140fd812 */ /* 0x000fc400078ec0ff */
[----:B------:R-:W-:Y:S01]  /*10b80*/  @!P6 LOP3.LUT R21, R21, 0xfffffffe, RZ, 0xc0, !PT ;  /* 0xfffffffe1515e812 */ /* 0x000fe200078ec0ff */
[--C-:B------:R-:W-:Y:S01]  /*10b90*/  @!P4 IMAD.WIDE R10, R17, 0x4, R4.reuse ;  /* 0x00000004110ac825 */ /* 0x100fe200078e0204 */
[----:B------:R2:W-:Y:S03]  /*10ba0*/  @!P2 ST.E.64 desc[UR6][R6.64], R98 ;  /* 0x000000620600a985 */ /* 0x0005e6000c101b06 */
        /* <DEDUP_REMOVED lines=14> */
.L_x_4211:
        /* <DEDUP_REMOVED lines=26> */
[----:B------:R-:W-:Y:S01]  /*10e30*/  IMAD.U32 R3, RZ, RZ, UR5 ;  /* 0x00000005ff037e24 */ /* 0x000fe2000f8e00ff */
[----:B------:R-:W-:Y:S01]  /*10e40*/  UIADD3 UR6, UR5, UR6, URZ ;  /* 0x0000000605067290 */ /* 0x000fe2000fffe03f */
[----:B------:R-:W-:Y:S02]  /*10e50*/  IMAD.U32 R2, RZ, RZ, UR4 ;  /* 0x00000004ff027e24 */ /* 0x000fe4000f8e00ff */
        /* <DEDUP_REMOVED lines=11> */
[----:B0-----:R-:W-:Y:S02]  /*10f10*/  IMAD R9, R8, R7, UR10 ;  /* 0x0000000a08097e24 */ /* 0x001fe4000f8e0207 */
[----:B------:R-:W-:Y:S02]  /*10f20*/  IMAD.MOV R7, RZ, RZ, -R5 ;  /* 0x000000ffff077224 */ /* 0x000fe400078e0a05 */
        /* <DEDUP_REMOVED lines=20> */
.L_x_4130:
        /* <DEDUP_REMOVED lines=18> */
.L_x_4214:
[----:B------:R-:W-:Y:S01]  /*11190*/  ULDC UR7, c[0x0][0xc50] ;  /* 0x0003140000077ab9 */ /* 0x000fe20000000800 */
[----:B------:R-:W-:Y:S01]  /*111a0*/  UMOV UR36, UR6 ;  /* 0x0000000600247c82 */ /* 0x000fe20008000000 */
[----:B------:R-:W-:-:S11]  /*111b0*/  UISETP.NE.AND UP0, UPT, UR7, 0x1, UPT ;  /* 0x000000010700788c */ /* 0x000fd6000bf05270 */
[----:B------:R-:W-:Y:S01]  /*111c0*/  @UP0 ULDC UR4, c[0x0][0xc54] ;  /* 0x0003150000040ab9 */ /* 0x000fe20000000800 */
[----:B------:R-:W-:Y:S01]  /*111d0*/  @UP0 ULDC UR8, c[0x0][0xc58] ;  /* 0x0003160000080ab9 */ /* 0x000fe20000000800 */
[----:B------:R-:W-:-:S04]  /*111e0*/  UIMAD.WIDE.U32 UR4, UR6, UR4, URZ ;  /* 0x00000004060472a5 */ /* 0x000fc8000f8e003f */
[----:B------:R-:W-:-:S12]  /*111f0*/  @UP0 USHF.R.U32.HI UR36, URZ, UR8, UR5 ;  /* 0x000000083f240299 */ /* 0x000fd80008011605 */
.L_x_4215:
[----:B------:R-:W-:Y:S01]  /*11200*/  ISETP.GE.AND P0, PT, R19, RZ, PT ;  /* 0x000000ff1300720c */ /* 0x000fe20003f06270 */
[----:B------:R-:W-:Y:S01]  /*11210*/  UIADD3 UR44, -UR36, URZ, URZ ;  /* 0x0000003f242c7290 */ /* 0x000fe2000fffe13f */
[----:B------:R-:W-:Y:S02]  /*11220*/  IMAD.MOV.U32 R10, RZ, RZ, 0x1 ;  /* 0x00000001ff0a7424 */ /* 0x000fe400078e00ff */
[----:B------:R-:W-:Y:S01]  /*11230*/  IMAD.MOV.U32 R0, RZ, RZ, RZ ;  /* 0x000000ffff007224 */ /* 0x000fe200078e00ff */
[----:B------:R-:W-:Y:S01]  /*11240*/  UIMAD UR44, UR7, UR44, UR6 ;  /* 0x0000002c072c72a4 */ /* 0x000fe2000f8e0206 */
[----:B------:R-:W-:-:S07]  /*11250*/  IMAD.MOV.U32 R3, RZ, RZ, 0x1 ;  /* 0x00000001ff037424 */ /* 0x000fce00078e00ff */
[----:B------:R-:W-:Y:S05]  /*11260*/  @!P0 BRA `(.L_x_4216) ;  /* 0x00000040004c8947 */ /* 0x000fea0003800000 */
[----:B------:R-:W0:Y:S01]  /*11270*/  S2UR UR45, SR_CTAID.X ;  /* 0x00000000002d79c3 */ /* 0x000e220000002500 */
[----:B------:R-:W-:Y:S01]  /*11280*/  ULDC UR6, c[0x0][0x448] ;  /* 0x0001120000067ab9 */ /* 0x000fe20000000800 */
[----:B------:R-:W-:Y:S01]  /*11290*/  ULDC.64 UR4, c[0x0][0x418] ;  /* 0x0001060000047ab9 */ /* 0x000fe20000000a00 */
[----:B------:R-:W-:Y:S02]  /*112a0*/  UISETP.NE.AND UP1, UPT, UR6, 0x1, UPT ;  /* 0x000000010600788c */ /* 0x000fe4000bf25270 */
[----:B------:R-:W-:Y:S01]  /*112b0*/  UISETP.NE.U32.AND UP0, UPT, UR4, URZ, UPT ;  /* 0x0000003f0400728c */ /* 0x000fe2000bf05070 */
[----:B------:R-:W-:Y:S02]  /*112c0*/  ULDC UR11, c[0x0][0x288] ;  /* 0x0000a200000b7ab9 */ /* 0x000fe40000000800 */
[----:B------:R-:W-:Y:S01]  /*112d0*/  ULDC UR4, c[0x0][0x424] ;  /* 0x0001090000047ab9 */ /* 0x000fe20000000800 */
[----:B------:R-:W-:Y:S01]  /*112e0*/  UISETP.NE.AND.EX UP0, UPT, UR5, URZ, UPT, UP0 ;  /* 0x0000003f0500728c */ /* 0x000fe2000bf05300 */
[----:B------:R-:W-:Y:S01]  /*112f0*/  ULDC UR12, c[0x0][0x2f0] ;  /* 0x0000bc00000c7ab9 */ /* 0x000fe20000000800 */
[----:B------:R-:W-:-:S02]  /*11300*/  UIADD3 UR6, -UR11, 0x1, URZ ;  /* 0x000000010b067890 */ /* 0x000fc4000fffe13f */
[----:B------:R-:W-:Y:S01]  /*11310*/  USEL UR10, UR4, 0x1, UP0 ;  /* 0x00000001040a7887 */ /* 0x000fe20008000000 */
[----:B------:R-:W-:Y:S02]  /*11320*/  @UP1 ULDC UR13, c[0x0][0x450] ;  /* 0x00011400000d1ab9 */ /* 0x000fe40000000800 */
[----:B------:R-:W-:Y:S01]  /*11330*/  @UP1 ULDC UR4, c[0x0][0x44c] ;  /* 0x0001130000041ab9 */ /* 0x000fe20000000800 */
[----:B------:R-:W-:Y:S02]  /*11340*/  UIMAD UR7, UR10, UR12, 0x5f ;  /* 0x0000005f0a0774a4 */ /* 0x000fe4000f8e020c */
[----:B------:R-:W-:Y:S02]  /*11350*/  UIMAD UR9, UR10, UR12, UR6 ;  /* 0x0000000c0a0972a4 */ /* 0x000fe4000f8e0206 */
[----:B------:R-:W-:Y:S02]  /*11360*/  UIMAD.WIDE UR6, UR7, 0x2aaaaaab, URZ ;  /* 0x2aaaaaab070678a5 */ /* 0x000fe4000f8e023f */
[----:B0-----:R-:W-:-:S02]  /*11370*/  USHF.L.U32 UR45, UR45, 0x7, URZ ;  /* 0x000000072d2d7899 */ /* 0x001fc4000800063f */
[----:B------:R-:W-:Y:S02]  /*11380*/  USHF.R.U32.HI UR43, URZ, 0x1f, UR7 ;  /* 0x0000001f3f2b7899 */ /* 0x000fe40008011607 */
[----:B------:R-:W-:Y:S02]  /*11390*/  UIADD3 UR8, UR45, 0x7f, URZ ;  /* 0x0000007f2d087890 */ /* 0x000fe4000fffe03f */
[----:B------:R-:W-:Y:S02]  /*113a0*/  ULEA.HI.SX32 UR43, UR7, UR43, 0x1c ;  /* 0x0000002b072b7291 */ /* 0x000fe4000f8fe23f */
[----:B------:R-:W-:-:S04]  /*113b0*/  UIMAD.WIDE.U32 UR4, UR8, UR4, URZ ;  /* 0x00000004080472a5 */ /* 0x000fc8000f8e003f */
[----:B------:R-:W-:-:S03]  /*113c0*/  @UP1 USHF.R.U32.HI UR8, URZ, UR13, UR5 ;  /* 0x0000000d3f081299 */ /* 0x000fc60008011605 */
[----:B------:R-:W-:Y:S01]  /*113d0*/  ULDC.64 UR4, c[0x0][0x9e0] ;  /* 0x0002780000047ab9 */ /* 0x000fe20000000a00 */
[----:B------:R-:W-:Y:S02]  /*113e0*/  UIADD3 UR9, UR9, UR8, URZ ;  /* 0x0000000809097290 */ /* 0x000fe4000fffe03f */
[----:B------:R-:W-:Y:S02]  /*113f0*/  UISETP.GE.AND UP0, UPT, UR5, 0x1, UPT ;  /* 0x000000010500788c */ /* 0x000fe4000bf06270 */
[----:B------:R-:W-:-:S04]  /*11400*/  UIADD3 UR4, UR9, UR4, URZ ;  /* 0x0000000409047290 */ /* 0x000fc8000fffe03f */
[----:B------:R-:W-:-:S13]  /*11410*/  PLOP3.LUT P1, PT, PT, PT, UP0, 0x80, 0x0 ;  /* 0x000000000000781c */ /* 0x000fda0003f2f008 */
[----:B------:R-:W-:Y:S05]  /*11420*/  @!P1 BRA `(.L_x_4217) ;  /* 0x0000000000449947 */ /* 0x000fea0003800000 */
        /* <DEDUP_REMOVED lines=10> */
.L_x_4218:
[----:B------:R-:W-:-:S11]  /*114d0*/  UISETP.NE.AND UP0, UPT, UR5, 0x1, UPT ;  /* 0x000000010500788c */ /* 0x000fd6000bf05270 */
[----:B------:R-:W-:Y:S02]  /*114e0*/  @UP0 ULDC.64 UR14, c[0x0][0x9e8] ;  /* 0x00027a00000e0ab9 */ /* 0x000fe40000000a00 */
[----:B------:R-:W-:-:S04]  /*114f0*/  UIMAD.WIDE.U32 UR6, UR8, UR14, URZ ;  /* 0x0000000e080672a5 */ /* 0x000fc8000f8e003f */
[----:B------:R-:W-:-:S12]  /*11500*/  @UP0 USHF.R.U32.HI UR8, URZ, UR15, UR7 ;  /* 0x0000000f3f080299 */ /* 0x000fd80008011607 */
.L_x_4219:
[----:B------:R-:W-:-:S04]  /*11510*/  UIMAD UR8, UR8, UR5, UR5 ;  /* 0x00000005080872a4 */ /* 0x000fc8000f8e0205 */
[----:B------:R-:W-:-:S04]  /*11520*/  UISETP.LT.AND UP0, UPT, UR4, UR8, UPT ;  /* 0x000000080400728c */ /* 0x000fc8000bf01270 */
[----:B------:R-:W-:-:S12]  /*11530*/  USEL UR4, UR4, UR8, UP0 ;  /* 0x0000000804047287 */ /* 0x000fd80008000000 */
.L_x_4217:
[----:B------:R-:W-:Y:S01]  /*11540*/  UIADD3 UR6, UR4, 0x5f, URZ ;  /* 0x0000005f04067890 */ /* 0x000fe2000fffe03f */
[----:B------:R-:W-:Y:S01]  /*11550*/  @UP1 ULDC UR8, c[0x0][0x44c] ;  /* 0x0001130000081ab9 */ /* 0x000fe20000000800 */
[----:B------:R-:W-:Y:S02]  /*11560*/  @UP1 ULDC UR13, c[0x0][0x450] ;  /* 0x00011400000d1ab9 */ /* 0x000fe40000000800 */
[----:B------:R-:W-:Y:S02]  /*11570*/  UIMAD.WIDE UR6, UR6, 0x2aaaaaab, URZ ;  /* 0x2aaaaaab060678a5 */ /* 0x000fe4000f8e023f */
[----:B------:R-:W-:Y:S02]  /*11580*/  UIMAD.WIDE.U32 UR8, UR45, UR8, URZ ;  /* 0x000000082d0872a5 */ /* 0x000fe4000f8e003f */
[----:B------:R-:W-:Y:S01]  /*11590*/  USHF.R.U32.HI UR42, URZ, 0x1f, UR7 ;  /* 0x0000001f3f2a7899 */ /* 0x000fe20008011607 */
[----:B------:R-:W-:Y:S01]  /*115a0*/  UMOV UR4, UR45 ;  /* 0x0000002d00047c82 */ /* 0x000fe20008000000 */
[----:B------:R-:W-:-:S02]  /*115b0*/  UIMAD UR10, UR10, UR12, -UR11 ;  /* 0x0000000c0a0a72a4 */ /* 0x000fc4000f8e0a0b */
[----:B------:R-:W-:Y:S02]  /*115c0*/  @UP1 USHF.R.U32.HI UR4, URZ, UR13, UR9 ;  /* 0x0000000d3f041299 */ /* 0x000fe40008011609 */
[----:B------:R-:W-:Y:S02]  /*115d0*/  ULEA.HI.SX32 UR42, UR7, UR42, 0x1c ;  /* 0x0000002a072a7291 */ /* 0x000fe4000f8fe23f */
[----:B------:R-:W-:Y:S02]  /*115e0*/  UIADD3 UR4, UR10, UR4, URZ ;  /* 0x000000040a047290 */ /* 0x000fe4000fffe03f */
[----:B------:R-:W-:Y:S01]  /*115f0*/  UISETP.LT.AND UP0, UPT, UR43, UR42, UPT ;  /* 0x0000002a2b00728c */ /* 0x000fe2000bf01270 */
[----:B------:R-:W-:Y:S02]  /*11600*/  ULDC UR8, c[0x0][0x9dc] ;  /* 0x0002770000087ab9 */ /* 0x000fe40000000800 */
[----:B------:R-:W-:Y:S02]  /*11610*/  UIADD3 UR8, UR4, -UR8, URZ ;  /* 0x8000000804087290 */ /* 0x000fe4000fffe03f */
[----:B------:R-:W-:Y:S01]  /*11620*/  USEL UR12, UR43, UR42, UP0 ;  /* 0x0000002a2b0c7287 */ /* 0x000fe20008000000 */
        /* <DEDUP_REMOVED lines=11> */
.L_x_4221:
[----:B------:R-:W-:-:S11]  /*116e0*/  UISETP.NE.AND UP0, UPT, UR5, 0x1, UPT ;  /* 0x000000010500788c */ /* 0x000fd6000bf05270 */
[----:B------:R-:W-:Y:S02]  /*116f0*/  @UP0 ULDC.64 UR10, c[0x0][0x9e8] ;  /* 0x00027a00000a0ab9 */ /* 0x000fe40000000a00 */
[----:B------:R-:W-:-:S04]  /*11700*/  UIMAD.WIDE.U32 UR6, UR4, UR10, URZ ;  /* 0x0000000a040672a5 */ /* 0x000fc8000f8e003f */
[----:B------:R-:W-:-:S12]  /*11710*/  @UP0 USHF.R.U32.HI UR4, URZ, UR11, UR7 ;  /* 0x0000000b3f040299 */ /* 0x000fd80008011607 */
.L_x_4222:
[----:B------:R-:W-:-:S04]  /*11720*/  UIMAD UR4, UR4, UR5, URZ ;  /* 0x00000005040472a4 */ /* 0x000fc8000f8e023f */
[----:B------:R-:W-:-:S04]  /*11730*/  UISETP.LT.AND UP0, UPT, UR8, UR4, UPT ;  /* 0x000000040800728c */ /* 0x000fc8000bf01270 */
[----:B------:R-:W-:-:S12]  /*11740*/  USEL UR8, UR8, UR4, !UP0 ;  /* 0x0000000408087287 */ /* 0x000fd8000c000000 */
.L_x_4220:
[----:B------:R-:W-:Y:S02]  /*11750*/  UIMAD.WIDE UR4, UR8, 0x2aaaaaab, URZ ;  /* 0x2aaaaaab080478a5 */ /* 0x000fe4000f8e023f */
[----:B------:R-:W-:Y:S02]  /*11760*/  USHF.R.U32.HI UR10, URZ, 0x10, UR44 ;  /* 0x000000103f0a7899 */ /* 0x000fe4000801162c */
[----:B------:R-:W-:Y:S02]  /*11770*/  USHF.R.U32.HI UR4, URZ, 0x1f, UR5 ;  /* 0x0000001f3f047899 */ /* 0x000fe40008011605 */
[----:B------:R-:W-:Y:S02]  /*11780*/  ULOP3.LUT UR44, UR44, 0xffff, URZ, 0xc0, !UPT ;  /* 0x0000ffff2c2c7892 */ /* 0x000fe4000f8ec03f */
[----:B------:R-:W-:Y:S01]  /*11790*/  ULEA.HI.SX32 UR4, UR5, UR4, 0x1c ;  /* 0x0000000405047291 */ /* 0x000fe2000f8fe23f */
        /* <DEDUP_REMOVED lines=40> */
.L_x_4223:
[----:B------:R-:W-:Y:S01]  /*11a20*/  UIMAD UR39, UR44, UR41, UR40 ;  /* 0x000000292c2772a4 */ /* 0x000fe2000f8e0228 */
[----:B------:R-:W-:Y:S02]  /*11a30*/  IMAD.U32 R0, RZ, RZ, UR12 ;  /* 0x0000000cff007e24 */ /* 0x000fe4000f8e00ff */
[----:B------:R-:W-:-:S03]  /*11a40*/  IMAD.MOV.U32 R10, RZ, RZ, 0x1 ;  /* 0x00000001ff0a7424 */ /* 0x000fc600078e00ff */
        /* <DEDUP_REMOVED lines=30> */
.L_x_4224:
        /* <DEDUP_REMOVED lines=20> */
.L_x_4226:
        /* <DEDUP_REMOVED lines=15> */
.L_x_4225:
[----:B------:R-:W0:Y:S01]  /*11e60*/  LDC.64 R2, c[0x0][0x9f8] ;  /* 0x00027e00ff027b82 */ /* 0x000e220000000a00 */
[----:B------:R-:W-:-:S07]  /*11e70*/  ULDC.64 UR4, c[0x0][0x208] ;  /* 0x0000820000047ab9 */ /* 0x000fce0000000a00 */
[----:B------:R-:W1:Y:S01]  /*11e80*/  LDC.64 R4, c[0x0][0x418] ;  /* 0x00010600ff047b82 */ /* 0x000e620000000a00 */
[----:B0-----:R-:W-:-:S04]  /*11e90*/  ISETP.NE.U32.AND P0, PT, R2, RZ, PT ;  /* 0x000000ff0200720c */ /* 0x001fc80003f05070 */
[----:B------:R-:W-:-:S13]  /*11ea0*/  ISETP.NE.AND.EX P0, PT, R3, RZ, PT, P0 ;  /* 0x000000ff0300720c */ /* 0x000fda0003f05300 */
[----:B------:R-:W0:Y:S02]  /*11eb0*/  @P0 LDC.64 R2, c[0x0][0x9f8] ;  /* 0x00027e00ff020b82 */ /* 0x000e240000000a00 */
[----:B0-----:R-:W-:-:S05]  /*11ec0*/  @P0 IMAD.WIDE R2, R19, 0x4, R2 ;  /* 0x0000000413020825 */ /* 0x001fca00078e0202 */
[----:B------:R-:W2:Y:S01]  /*11ed0*/  @P0 LDG.E R19, desc[UR4][R2.64] ;  /* 0x0000000402130981 */ /* 0x000ea2000c1e1900 */
[----:B-1----:R-:W-:Y:S01]  /*11ee0*/  ISETP.NE.U32.AND P0, PT, R4, RZ, PT ;  /* 0x000000ff0400720c */ /* 0x002fe20003f05070 */
[----:B------:R-:W-:Y:S01]  /*11ef0*/  UMOV UR4, 0xffffffff ;  /* 0xffffffff00047882 */ /* 0x000fe20000000000 */
[----:B------:R-:W-:Y:S01]  /*11f00*/  LOP3.LUT R17, R17, 0xfffffffe, RZ, 0xc0, !PT ;  /* 0xfffffffe11117812 */ /* 0x000fe200078ec0ff */
[----:B------:R-:W0:Y:S01]  /*11f10*/  S2R R0, SR_TID.X ;  /* 0x0000000000007919 */ /* 0x000e220000002100 */
[----:B------:R-:W-:Y:S01]  /*11f20*/  ISETP.NE.AND.EX P1, PT, R5, RZ, PT, P0 ;  /* 0x000000ff0500720c */ /* 0x000fe20003f25300 */
[----:B------:R-:W-:-:S12]  /*11f30*/  VIADD R18, R18, 0xffffffff ;  /* 0xffffffff12127836 */ /* 0x000fd80000000000 */
[----:B------:R-:W-:Y:S02]  /*11f40*/  @P1 LOP3.LUT R17, R17, 0x1, RZ, 0xfc, !PT ;  /* 0x0000000111111812 */ /* 0x000fe400078efcff */
[----:B0-----:R-:W-:-:S04]  /*11f50*/  SHF.R.U32.HI R0, RZ, 0x5, R0 ;  /* 0x00000005ff007819 */ /* 0x001fc80000011600 */
[----:B------:R-:W-:Y:S02]  /*11f60*/  LOP3.LUT R0, R0, 0x3, RZ, 0xc0, !PT ;  /* 0x0000000300007812 */ /* 0x000fe400078ec0ff */
[----:B--2---:R-:W-:Y:S02]  /*11f70*/  SHF.R.S32.HI R7, RZ, 0x1f, R19 ;  /* 0x0000001fff077819 */ /* 0x004fe40000011413 */
[----:B------:R-:W-:-:S03]  /*11f80*/  SEL R16, R19, RZ, !P1 ;  /* 0x000000ff13107207 */ /* 0x000fc60004800000 */
[----:B------:R0:W-:Y:S01]  /*11f90*/  STL [R1], R7 ;  /* 0x0000000701007387 */ /* 0x0001e20000100800 */
[----:B------:R-:W-:Y:S05]  /*11fa0*/  BRA.DIV UR4, `(.L_x_4227) ;  /* 0x0000003a04a47947 */ /* 0x000fea000b800000 */
[----:B------:R1:W2:Y:S02]  /*11fb0*/  SHFL.IDX PT, R14, R0, RZ, 0x1f ;  /* 0x00001fff000e7589 */ /* 0x0002a400000e0000 */
.L_x_4311:
[----:B--2---:R-:W-:Y:S02]  /*11fc0*/  ISETP.NE.AND P0, PT, R14, RZ, PT ;  /* 0x000000ff0e00720c */ /* 0x004fe40003f05270 */
[----:B------:R-:W-:Y:S02]  /*11fd0*/  PLOP3.LUT P2, PT, PT, PT, PT, 0x8, 0x0 ;  /* 0x000000000000781c */ /* 0x000fe40003f4e170 */
[----:B------:R-:W-:-:S11]  /*11fe0*/  LOP3.LUT R17, R17, 0xfffffffd, RZ, 0xc0, !PT ;  /* 0xfffffffd11117812 */ /* 0x000fd600078ec0ff */
[----:B------:R-:W-:Y:S01]  /*11ff0*/  @P2 LOP3.LUT R17, R17, 0x2, RZ, 0xfc, !PT ;  /* 0x0000000211112812 */ /* 0x000fe200078efcff */
[----:B------:R-:W-:Y:S06]  /*12000*/  @P0 BRA `(.L_x_4228) ;  /* 0x0000000400180947 */ /* 0x000fec0003800000 */
[----:B------:R-:W-:-:S03]  /*12010*/  UMOV UR4, 0xffffffff ;  /* 0xffffffff00047882 */ /* 0x000fc60000000000 */
[----:B------:R-:W-:Y:S05]  /*12020*/  BRA.DIV UR4, `(.L_x_4229) ;  /* 0x0000003a04a47947 */ /* 0x000fea000b800000 */
[----:B------:R-:W-:-:S13]  /*12030*/  ELECT P6, URZ, PT ;  /* 0x00000000003f782f */ /* 0x000fda00038c0000 */
.L_x_4314:
[----:B------:R-:W-:Y:S05]  /*12040*/  @!P6 BRA `(.L_x_4228) ;  /* 0x000000040008e947 */ /* 0x000fea0003800000 */
[----:B------:R-:W-:Y:S01]  /*12050*/  IMAD.MOV.U32 R16, RZ, RZ, R19 ;  /* 0x000000ffff107224 */ /* 0x000fe200078e0013 */
[----:B------:R-:W-:Y:S06]  /*12060*/  @!P1 BRA `(.L_x_4230) ;  /* 0x00000000004c9947 */ /* 0x000fec0003800000 */
[----:B------:R-:W2:Y:S01]  /*12070*/  LDC R6, c[0x0][0x43c] ;  /* 0x00010f00ff067b82 */ /* 0x000ea20000000800 */
[----:B-1----:R-:W-:Y:S01]  /*12080*/  IMAD.MOV.U32 R0, RZ, RZ, R18 ;  /* 0x000000ffff007224 */ /* 0x002fe200078e0012 */
[----:B------:R-:W-:Y:S01]  /*12090*/  ULDC.64 UR4, c[0x0][0x428] ;  /* 0x00010a0000047ab9 */ /* 0x000fe20000000a00 */
[----:B------:R-:W-:Y:S01]  /*120a0*/  ULDC.64 UR6, c[0x0][0x208] ;  /* 0x0000820000067ab9 */ /* 0x000fe20000000a00 */
[----:B------:R-:W-:-:S04]  /*120b0*/  IMAD R8, R7, UR4, RZ ;  /* 0x0000000407087c24 */ /* 0x000fc8000f8e02ff */
[----:B0-----:R-:W-:Y:S01]  /*120c0*/  IMAD R7, R19, UR5, R8 ;  /* 0x0000000513077c24 */ /* 0x001fe2000f8e0208 */
[----:B--2---:R-:W-:-:S13]  /*120d0*/  ISETP.NE.AND P0, PT, R6, 0x1, PT ;  /* 0x000000010600780c */ /* 0x004fda0003f05270 */
        /* <DEDUP_REMOVED lines=12> */
.L_x_4230:
[----:B-1----:R-:W-:Y:S01]  /*121a0*/  IMAD.MOV.U32 R0, RZ, RZ, 0x1 ;  /* 0x00000001ff007424 */ /* 0x002fe200078e00ff */
[----:B------:R-:W1:Y:S04]  /*121b0*/  S2R R9, SR_TID.X ;  /* 0x0000000000097919 */ /* 0x000e680000002100 */
[----:B------:R-:W-:-:S04]  /*121c0*/  SHF.L.U32 R0, R0, 0x1f, RZ ;  /* 0x0000001f00007819 */ /* 0x000fc800000006ff */
[----:B------:R-:W3:Y:S01]  /*121d0*/  SYNCS.PHASECHK.TRANS64.TRYWAIT P0, [UR38+0x30840], R0 ;  /* 0x03084000ff0075a7 */ /* 0x000ee20008000166 */
[----:B-1----:R-:W-:-:S04]  /*121e0*/  LOP3.LUT R2, R9, 0x7f, RZ, 0xc0, !PT ;  /* 0x0000007f09027812 */ /* 0x002fc800078ec0ff */
[----:B------:R-:W-:Y:S01]  /*121f0*/  ISETP.NE.AND P1, PT, R2, RZ, PT ;  /* 0x000000ff0200720c */ /* 0x000fe20003f25270 */
[----:B---3--:R-:W-:-:S12]  /*12200*/  @!P0 BRA `(.L_x_4231) ;  /* 0x00000038004c8947 */ /* 0x008fd80003800000 */
.L_x_4315:
[----:B------:R-:W-:Y:S05]  /*12210*/  @P1 BRA `(.L_x_4232) ;  /* 0x0000000000181947 */ /* 0x000fea0003800000 */
[----:B------:R-:W3:Y:S01]  /*12220*/  S2R R2, SR_TID.X ;  /* 0x0000000000027919 */ /* 0x000ee20000002100 */
[----:B-1----:R-:W-:-:S04]  /*12230*/  IMAD.MOV.U32 R0, RZ, RZ, 0x9000 ;  /* 0x00009000ff007424 */ /* 0x002fc800078e00ff */
[----:B------:R4:W-:Y:S01]  /*12240*/  SYNCS.ARRIVE.TRANS64 RZ, [UR38+0x30830], R0 ;  /* 0x03083000ffff79a7 */ /* 0x0009e20008000026 */
[----:B---3--:R-:W-:-:S13]  /*12250*/  LOP3.LUT P0, RZ, R2, 0x1f, RZ, 0xc0, !PT ;  /* 0x0000001f02ff7812 */ /* 0x008fda000780c0ff */
[----:B----4-:R-:W-:Y:S05]  /*12260*/  @!P0 BRA `(.L_x_4232) ;  /* 0x0000000000048947 */ /* 0x010fea0003800000 */
[----:B------:R-:W-:Y:S01]  /*12270*/  BPT.TRAP 0x1 ;  /* 0x000000040000795c */ /* 0x000fe20000300000 */
.L_x_4232:
[----:B------:R-:W-:Y:S01]  /*12280*/  R2UR UR11, R18 ;  /* 0x00000000120b72ca */ /* 0x000fe200000e0000 */
[----:B------:R-:W-:Y:S01]  /*12290*/  ULDC.64 UR4, c[0x0][0x198] ;  /* 0x0000660000047ab9 */ /* 0x000fe20000000a00 */
[----:B-----5:R-:W-:Y:S01]  /*122a0*/  R2UR UR13, R16 ;  /* 0x00000000100d72ca */ /* 0x020fe200000e0000 */
[----:B------:R-:W-:Y:S01]  /*122b0*/  UIADD3 UR4, UP0, UR4, 0x370, URZ ;  /* 0x0000037004047890 */ /* 0x000fe2000ff1e03f */
[----:B------:R-:W-:Y:S01]  /*122c0*/  PLOP3.LUT P0, PT, PT, PT, PT, 0x80, 0x0 ;  /* 0x000000000000781c */ /* 0x000fe20003f0f070 */
[----:B------:R-:W-:Y:S01]  /*122d0*/  UIADD3 UR8, UR38, 0x1e400, URZ ;  /* 0x0001e40026087890 */ /* 0x000fe2000fffe03f */
[----:B------:R-:W-:Y:S01]  /*122e0*/  LOP3.LUT R17, R17, 0xfffffffd, RZ, 0xc0, !PT ;  /* 0xfffffffd11117812 */ /* 0x000fe200078ec0ff */
[----:B------:R-:W-:Y:S02]  /*122f0*/  UIADD3 UR9, UR38, 0x30830, URZ ;  /* 0x0003083026097890 */ /* 0x000fe4000fffe03f */
[----:B------:R-:W-:Y:S02]  /*12300*/  UIADD3.X UR5, URZ, UR5, URZ, UP0, !UPT ;  /* 0x000000053f057290 */ /* 0x000fe400087fe43f */
[----:B------:R-:W-:-:S02]  /*12310*/  UIADD3 UR24, UR38, 0x21400, URZ ;  /* 0x0002140026187890 */ /* 0x000fc4000fffe03f */
[----:B------:R-:W-:Y:S02]  /*12320*/  UIMAD UR11, UR11, 0x60, URZ ;  /* 0x000000600b0b78a4 */ /* 0x000fe4000f8e023f */
        /* <DEDUP_REMOVED lines=16> */
[----:B------:R-:W-:Y:S01]  /*12430*/  @P0 LOP3.LUT R17, R17, 0x2, RZ, 0xfc, !PT ;  /* 0x0000000211110812 */ /* 0x000fe200078efcff */
[----:B------:R3:W-:Y:S01]  /*12440*/  UTMALDG.4D [UR24], [UR4], desc[UR6] ;  /* 0x00000618040075b4 */ /* 0x0007e20008019000 */
[----:B------:R3:W-:Y:S02]  /*12450*/  UTMALDG.4D [UR16], [UR4], desc[UR6] ;  /* 0x00000610040075b4 */ /* 0x0007e40008019000 */
[----:B---3--:R-:W-:-:S03]  /*12460*/  NOP ;  /* 0x0000000000007918 */ /* 0x008fc60000000000 */
.L_x_4228:
        /* <DEDUP_REMOVED lines=10> */
[----:B--2---:R-:W-:Y:S02]  /*12510*/  IMAD.U32 R4, RZ, RZ, UR6 ;  /* 0x00000006ff047e24 */ /* 0x004fe4000f8e00ff */
[----:B-1----:R-:W1:Y:S01]  /*12520*/  LDC.64 R2, c[0x4][R2] ;  /* 0x0100000002027b82 */ /* 0x002e620000000a00 */
[----:B------:R-:W-:Y:S02]  /*12530*/  IMAD.U32 R5, RZ, RZ, UR7 ;  /* 0x00000007ff057e24 */ /* 0x000fe4000f8e00ff */
[----:B------:R-:W-:Y:S02]  /*12540*/  IMAD.U32 R6, RZ, RZ, UR8 ;  /* 0x00000008ff067e24 */ /* 0x000fe4000f8e00ff */
[----:B0-----:R-:W-:-:S02]  /*12550*/  IMAD.U32 R7, RZ, RZ, UR9 ;  /* 0x00000009ff077e24 */ /* 0x001fc4000f8e00ff */
[----:B------:R-:W-:Y:S02]  /*12560*/  IMAD.U32 R10, RZ, RZ, UR4 ;  /* 0x00000004ff0a7e24 */ /* 0x000fe4000f8e00ff */
[----:B------:R-:W-:Y:S02]  /*12570*/  IMAD.U32 R11, RZ, RZ, UR5 ;  /* 0x00000005ff0b7e24 */ /* 0x000fe4000f8e00ff */
[----:B------:R-:W-:Y:S02]  /*12580*/  IMAD.MOV.U32 R8, RZ, RZ, 0x70 ;  /* 0x00000070ff087424 */ /* 0x000fe400078e00ff */
[----:B------:R-:W-:Y:S02]  /*12590*/  IMAD.MOV.U32 R12, RZ, RZ, 0x1 ;  /* 0x00000001ff0c7424 */ /* 0x000fe400078e00ff */
[----:B------:R-:W-:-:S07]  /*125a0*/  IMAD.MOV.U32 R13, RZ, RZ, RZ ;  /* 0x000000ffff0d7224 */ /* 0x000fce00078e00ff */
[----:B------:R-:W-:-:S07]  /*125b0*/  LEPC R20, `(.L_x_4233) ;  /* 0x000000001014794e */ /* 0x000fce0000000000 */
[----:B-1----:R-:W-:Y:S05]  /*125c0*/  CALL.ABS.NOINC R2 ;  /* 0x0000000002007343 */ /* 0x002fea0003c00000 */
.L_x_4233:
[----:B0-----:R-:W0:Y:S01]  /*125d0*/  LDC R7, c[0x0][0x448] ;  /* 0x00011200ff077b82 */ /* 0x001e220000000800 */
[----:B------:R-:W3:Y:S01]  /*125e0*/  S2R R13, SR_TID.X ;  /* 0x00000000000d7919 */ /* 0x000ee20000002100 */
[----:B------:R-:W-:Y:S01]  /*125f0*/  USHF.R.S32.HI UR4, URZ, 0x1f, UR36 ;  /* 0x0000001f3f047899 */ /* 0x000fe20008011424 */
[----:B------:R-:W-:Y:S01]  /*12600*/  ULDC.64 UR8, c[0x0][0x2d8] ;  /* 0x0000b60000087ab9 */ /* 0x000fe20000000a00 */
[----:B------:R-:W4:Y:S02]  /*12610*/  S2R R8, SR_CTAID.Z ;  /* 0x0000000000087919 */ /* 0x000f240000002700 */
[----:B------:R-:W-:Y:S02]  /*12620*/  UIMAD UR6, UR4, UR8, URZ ;  /* 0x00000008040672a4 */ /* 0x000fe4000f8e023f */
[----:B------:R-:W-:Y:S02]  /*12630*/  UIMAD.WIDE.U32 UR4, UR36, UR8, URZ ;  /* 0x00000008240472a5 */ /* 0x000fe4000f8e003f */
[----:B------:R-:W-:-:S04]  /*12640*/  UIMAD UR6, UR36, UR9, UR6 ;  /* 0x00000009240672a4 */ /* 0x000fc8000f8e0206 */
[----:B------:R-:W-:Y:S01]  /*12650*/  UIADD3 UR5, UR5, UR6, URZ ;  /* 0x0000000605057290 */ /* 0x000fe2000fffe03f */
[----:B0-----:R-:W-:Y:S02]  /*12660*/  ISETP.NE.AND P0, PT, R7, 0x1, PT ;  /* 0x000000010700780c */ /* 0x001fe40003f05270 */
[C---:B---3--:R-:W-:Y:S01]  /*12670*/  LOP3.LUT R12, R13.reuse, 0x7f, RZ, 0xc0, !PT ;  /* 0x0000007f0d0c7812 */ /* 0x048fe200078ec0ff */
[----:B-1----:R-:W-:-:S10]  /*12680*/  IMAD.SHL.U32 R3, R13, 0x10, RZ ;  /* 0x000000100d037824 */ /* 0x002fd400078e00ff */
[----:B--2---:R-:W0:Y:S01]  /*12690*/  @P0 LDC R5, c[0x0][0x44c] ;  /* 0x00011300ff050b82 */ /* 0x004e220000000800 */
[----:B------:R-:W-:-:S04]  /*126a0*/  SHF.R.U32.HI R6, RZ, 0x3, R12 ;  /* 0x00000003ff067819 */ /* 0x000fc8000001160c */
[----:B------:R-:W-:-:S03]  /*126b0*/  LOP3.LUT R0, R6, 0x70, R3, 0xf8, !PT ;  /* 0x0000007006007812 */ /* 0x000fc600078ef803 */
[----:B------:R-:W1:Y:S02]  /*126c0*/  @P0 LDC R4, c[0x0][0x450] ;  /* 0x00011400ff040b82 */ /* 0x000e640000000800 */
[----:B------:R-:W-:-:S04]  /*126d0*/  VIADD R0, R0, UR45 ;  /* 0x0000002d00007c36 */ /* 0x000fc80008000000 */
[----:B------:R-:W-:Y:S02]  /*126e0*/  IMAD.MOV.U32 R9, RZ, RZ, R0 ;  /* 0x000000ffff097224 */ /* 0x000fe400078e0000 */
[----:B------:R-:W2:Y:S01]  /*126f0*/  LDC.64 R2, c[0x0][0x2e0] ;  /* 0x0000b800ff027b82 */ /* 0x000ea20000000a00 */
[----:B0-----:R-:W-:-:S05]  /*12700*/  @P0 IMAD.HI.U32 R5, R0, R5, RZ ;  /* 0x0000000500050227 */ /* 0x001fca00078e00ff */
[----:B-1----:R-:W-:Y:S02]  /*12710*/  @P0 SHF.R.U32.HI R9, RZ, R4, R5 ;  /* 0x00000004ff090219 */ /* 0x002fe40000011605 */
[----:B----4-:R-:W-:-:S05]  /*12720*/  SHF.R.S32.HI R5, RZ, 0x1f, R8 ;  /* 0x0000001fff057819 */ /* 0x010fca0000011408 */
        /* <DEDUP_REMOVED lines=15> */
[----:B------:R-:W-:-:S04]  /*12820*/  IMAD.WIDE.U32 R2, R5, UR4, R2 ;  /* 0x0000000405027c25 */ /* 0x000fc8000f8e0002 */
[----:B------:R-:W-:Y:S01]  /*12830*/  IMAD R9, R5, UR5, R0 ;  /* 0x0000000505097c24 */ /* 0x000fe2000f8e0200 */
[----:B------:R-:W-:Y:S02]  /*12840*/  ULDC.64 UR4, c[0x0][0x280] ;  /* 0x0000a00000047ab9 */ /* 0x000fe40000000a00 */
[----:B------:R-:W-:Y:S01]  /*12850*/  LEA R0, P0, R2, UR4, 0x1 ;  /* 0x0000000402007c11 */ /* 0x000fe2000f8008ff */
[----:B------:R-:W-:Y:S01]  /*12860*/  IMAD.IADD R3, R3, 0x1, R9 ;  /* 0x0000000103037824 */ /* 0x000fe200078e0209 */
[----:B------:R-:W-:Y:S01]  /*12870*/  ULDC UR4, c[0x0][0x2b8] ;  /* 0x0000ae0000047ab9 */ /* 0x000fe20000000800 */
[----:B------:R-:W-:-:S03]  /*12880*/  IMAD.SHL.U32 R9, R12, 0x8, RZ ;  /* 0x000000080c097824 */ /* 0x000fc600078e00ff */
        /* <DEDUP_REMOVED lines=21> */
[----:B------:R-:W2:Y:S02]  /*129e0*/  SHFL.IDX PT, R4, R8, 0x1, 0x181f ;  /* 0x00381f0008047f89 */ /* 0x000ea400000e0000 */
[----:B------:R-:W-:-:S13]  /*129f0*/  ISETP.GE.AND P3, PT, R6, R7, PT ;  /* 0x000000070600720c */ /* 0x000fda0003f66270 */
[----:B------:R-:W-:Y:S01]  /*12a00*/  @!P3 LEA R21, R9, UR38, 0x1 ;  /* 0x000000260915bc11 */ /* 0x000fe2000f8e08ff */
[----:B0-----:R-:W-:Y:S02]  /*12a10*/  IMAD.MOV.U32 R3, RZ, RZ, R2 ;  /* 0x000000ffff037224 */ /* 0x001fe400078e0002 */
[----:B-1----:R-:W-:Y:S02]  /*12a20*/  IMAD.MOV.U32 R2, RZ, RZ, R14 ;  /* 0x000000ffff027224 */ /* 0x002fe400078e000e */
[----:B------:R-:W0:Y:S02]  /*12a30*/  SHFL.IDX PT, R14, R0, 0x1, 0x181f ;  /* 0x00381f00000e7f89 */ /* 0x000e2400000e0000 */
[----:B------:R-:W-:-:S04]  /*12a40*/  @!P3 IMAD.WIDE.U32 R2, R10, 0x2, R2 ;  /* 0x000000020a02b825 */ /* 0x000fc800078e0002 */
[----:B--2---:R-:W-:Y:S01]  /*12a50*/  IMAD.MOV.U32 R5, RZ, RZ, R4 ;  /* 0x000000ffff057224 */ /* 0x004fe200078e0004 */
[----:B------:R-:W-:Y:S04]  /*12a60*/  @!P3 LDGSTS.E.BYPASS.LTC128B.128 [R21+0x12400], desc[UR6][R2.64], !P2 ;  /* 0x124000000215bfae */ /* 0x000fe8000d101d46 */
[----:B------:R-:W-:Y:S04]  /*12a70*/  @!P3 LDGSTS.E.BYPASS.LTC128B.128 [R21+0x16400], desc[UR6][R2.64+0x80], !P0 ;  /* 0x164000800215bfae */ /* 0x000fe8000c101d46 */
[----:B------:R1:W-:Y:S01]  /*12a80*/  @!P3 LDGSTS.E.BYPASS.LTC128B.128 [R21+0x1a400], desc[UR6][R2.64+0x100], !P1 ;  /* 0x1a4001000215bfae */ /* 0x0003e2000c901d46 */
[----:B------:R-:W-:Y:S01]  /*12a90*/  ISETP.GE.AND P3, PT, R12, R7, PT ;  /* 0x000000070c00720c */ /* 0x000fe20003f66270 */
[----:B------:R-:W-:-:S02]  /*12aa0*/  VIADD R12, R6, 0x20 ;  /* 0x00000020060c7836 */ /* 0x000fc40000000000 */
[----:B0-----:R-:W-:Y:S02]  /*12ab0*/  IMAD.MOV.U32 R4, RZ, RZ, R14 ;  /* 0x000000ffff047224 */ /* 0x001fe400078e000e */
[----:B------:R-:W-:Y:S08]  /*12ac0*/  SHFL.IDX PT, R14, R0, 0x2, 0x181f ;  /* 0x00581f00000e7f89 */ /* 0x000ff000000e0000 */
[----:B------:R-:W-:Y:S01]  /*12ad0*/  @!P3 IMAD.WIDE.U32 R4, R10, 0x2, R4 ;  /* 0x000000020a04b825 */ /* 0x000fe200078e0004 */
[----:B-1----:R-:W0:Y:S01]  /*12ae0*/  SHFL.IDX PT, R2, R8, 0x2, 0x181f ;  /* 0x00581f0008027f89 */ /* 0x002e2200000e0000 */
[----:B------:R-:W-:-:S05]  /*12af0*/  @!P3 LEA R20, R9, UR38, 0x1 ;  /* 0x000000260914bc11 */ /* 0x000fca000f8e08ff */
[----:B------:R-:W-:Y:S04]  /*12b00*/  @!P3 LDGSTS.E.BYPASS.LTC128B.128 [R20+0x12c00], desc[UR6][R4.64], !P2 ;  /* 0x12c000000414bfae */ /* 0x000fe8000d101d46 */
[----:B------:R-:W-:Y:S04]  /*12b10*/  @!P3 LDGSTS.E.BYPASS.LTC128B.128 [R20+0x16c00], desc[UR6][R4.64+0x80], !P0 ;  /* 0x16c000800414bfae */ /* 0x000fe8000c101d46 */
[----:B------:R1:W-:Y:S01]  /*12b20*/  @!P3 LDGSTS.E.BYPASS.LTC128B.128 [R20+0x1ac00], desc[UR6][R4.64+0x100], !P1 ;  /* 0x1ac001000414bfae */ /* 0x0003e2000c901d46 */
[----:B------:R-:W-:Y:S01]  /*12b30*/  ISETP.GE.AND P3, PT, R12, R7, PT ;  /* 0x000000070c00720c */ /* 0x000fe20003f66270 */
[----:B------:R-:W-:-:S02]  /*12b40*/  VIADD R12, R6, 0x30 ;  /* 0x00000030060c7836 */ /* 0x000fc40000000000 */
[----:B0-----:R-:W-:Y:S02]  /*12b50*/  IMAD.MOV.U32 R3, RZ, RZ, R2 ;  /* 0x000000ffff037224 */ /* 0x001fe400078e0002 */
[----:B------:R-:W-:Y:S01]  /*12b60*/  IMAD.MOV.U32 R2, RZ, RZ, R14 ;  /* 0x000000ffff027224 */ /* 0x000fe200078e000e */
[----:B-1----:R-:W0:Y:S07]  /*12b70*/  SHFL.IDX PT, R4, R8, 0x3, 0x181f ;  /* 0x00781f0008047f89 */ /* 0x002e2e00000e0000 */
[----:B------:R-:W-:Y:S01]  /*12b80*/  @!P3 LEA R21, R9, UR38, 0x1 ;  /* 0x000000260915bc11 */ /* 0x000fe2000f8e08ff */
[----:B------:R-:W-:Y:S01]  /*12b90*/  @!P3 IMAD.WIDE.U32 R2, R10, 0x2, R2 ;  /* 0x000000020a02b825 */ /* 0x000fe200078e0002 */
[----:B------:R-:W1:Y:S04]  /*12ba0*/  SHFL.IDX PT, R14, R0, 0x3, 0x181f ;  /* 0x00781f00000e7f89 */ /* 0x000e6800000e0000 */
[----:B------:R-:W-:Y:S04]  /*12bb0*/  @!P3 LDGSTS.E.BYPASS.LTC128B.128 [R21+0x13400], desc[UR6][R2.64], !P2 ;  /* 0x134000000215bfae */ /* 0x000fe8000d101d46 */
[----:B------:R-:W-:Y:S04]  /*12bc0*/  @!P3 LDGSTS.E.BYPASS.LTC128B.128 [R21+0x17400], desc[UR6][R2.64+0x80], !P0 ;  /* 0x174000800215bfae */ /* 0x000fe8000c101d46 */
[----:B------:R2:W-:Y:S01]  /*12bd0*/  @!P3 LDGSTS.E.BYPASS.LTC128B.128 [R21+0x1b400], desc[UR6][R2.64+0x100], !P1 ;  /* 0x1b4001000215bfae */ /* 0x0005e2000c901d46 */
[----:B------:R-:W-:Y:S01]  /*12be0*/  ISETP.GE.AND P3, PT, R12, R7, PT ;  /* 0x000000070c00720c */ /* 0x000fe20003f66270 */
[----:B------:R-:W-:-:S02]  /*12bf0*/  VIADD R12, R6, 0x40 ;  /* 0x00000040060c7836 */ /* 0x000fc40000000000 */
[----:B0-----:R-:W-:Y:S02]  /*12c00*/  IMAD.MOV.U32 R5, RZ, RZ, R4 ;  /* 0x000000ffff057224 */ /* 0x001fe400078e0004 */
[----:B-1----:R-:W-:Y:S01]  /*12c10*/  IMAD.MOV.U32 R4, RZ, RZ, R14 ;  /* 0x000000ffff047224 */ /* 0x002fe200078e000e */
[----:B--2---:R-:W0:Y:S07]  /*12c20*/  SHFL.IDX PT, R2, R8, 0x4, 0x181f ;  /* 0x00981f0008027f89 */ /* 0x004e2e00000e0000 */
        /* <DEDUP_REMOVED lines=29> */
[----:B0-----:R-:W-:-:S02]  /*12e00*/  IMAD.MOV.U32 R3, RZ, RZ, R2 ;  /* 0x000000ffff037224 */ /* 0x001fc400078e0002 */
[----:B-1----:R-:W-:Y:S01]  /*12e10*/  IMAD.MOV.U32 R2, RZ, RZ, R14 ;  /* 0x000000ffff027224 */ /* 0x002fe200078e000e */
[----:B--2---:R0:W1:Y:S09]  /*12e20*/  SHFL.IDX PT, R4, R8, 0x7, 0x181f ;  /* 0x00f81f0008047f89 */ /* 0x00407200000e0000 */
[----:B------:R-:W-:Y:S01]  /*12e30*/  @!P3 LEA R21, R9, UR38, 0x1 ;  /* 0x000000260915bc11 */ /* 0x000fe2000f8e08ff */
[----:B------:R-:W-:Y:S01]  /*12e40*/  @!P3 IMAD.WIDE.U32 R2, R10, 0x2, R2 ;  /* 0x000000020a02b825 */ /* 0x000fe200078e0002 */
[----:B------:R0:W2:Y:S04]  /*12e50*/  SHFL.IDX PT, R14, R0, 0x7, 0x181f ;  /* 0x00f81f00000e7f89 */ /* 0x0000a800000e0000 */
[----:B------:R0:W-:Y:S04]  /*12e60*/  @!P3 LDGSTS.E.BYPASS.LTC128B.128 [R21+0x15400], desc[UR6][R2.64], !P2 ;  /* 0x154000000215bfae */ /* 0x0001e8000d101d46 */
[----:B------:R0:W-:Y:S04]  /*12e70*/  @!P3 LDGSTS.E.BYPASS.LTC128B.128 [R21+0x19400], desc[UR6][R2.64+0x80], !P0 ;  /* 0x194000800215bfae */ /* 0x0001e8000c101d46 */
[----:B------:R0:W-:Y:S02]  /*12e80*/  @!P3 LDGSTS.E.BYPASS.LTC128B.128 [R21+0x1d400], desc[UR6][R2.64+0x100], !P1 ;  /* 0x1d4001000215bfae */ /* 0x0001e4000c901d46 */
.L_x_4332:
[----:B------:R-:W-:Y:S01]  /*12e90*/  VIADD R6, R6, 0x70 ;  /* 0x0000007006067836 */ /* 0x000fe20000000000 */
[----:B------:R-:W-:Y:S01]  /*12ea0*/  BSSY B0, `(.L_x_4235) ;  /* 0x000000e000007945 */ /* 0x000fe20003800000 */
[----:B0-2---:R-:W-:Y:S02]  /*12eb0*/  IMAD.MOV.U32 R2, RZ, RZ, R14 ;  /* 0x000000ffff027224 */ /* 0x005fe400078e000e */
[----:B-1----:R-:W-:Y:S01]  /*12ec0*/  IMAD.MOV.U32 R3, RZ, RZ, R4 ;  /* 0x000000ffff037224 */ /* 0x002fe200078e0004 */
[----:B------:R-:W-:-:S13]  /*12ed0*/  ISETP.GE.AND P3, PT, R6, R7, PT ;  /* 0x000000070600720c */ /* 0x000fda0003f66270 */
        /* <DEDUP_REMOVED lines=10> */
.L_x_4236:
[----:B------:R-:W-:Y:S05]  /*12f80*/  BSYNC B0 ;  /* 0x0000000000007941 */ /* 0x000fea0003800000 */
.L_x_4235:
        /* <DEDUP_REMOVED lines=12> */
.L_x_4333:
[----:B0-----:R-:W-:Y:S02]  /*13050*/  IMAD.MOV.U32 R10, RZ, RZ, 0x1 ;  /* 0x00000001ff0a7424 */ /* 0x001fe400078e00ff */
[----:B-1----:R-:W-:Y:S01]  /*13060*/  IMAD.MOV.U32 R0, RZ, RZ, RZ ;  /* 0x000000ffff007224 */ /* 0x002fe200078e00ff */
[----:B------:R-:W-:Y:S06]  /*13070*/  @!P1 BRA `(.L_x_4238) ;  /* 0x0000001c009c9947 */ /* 0x000fec0003800000 */
[----:B------:R-:W-:Y:S01]  /*13080*/  UIADD3 UR4, UR44, 0x1, URZ ;  /* 0x000000012c047890 */ /* 0x000fe2000fffe03f */
[----:B------:R-:W0:Y:S01]  /*13090*/  S2R R4, SR_TID.X ;  /* 0x0000000000047919 */ /* 0x000e220000002100 */
[----:B------:R-:W-:Y:S01]  /*130a0*/  ULOP3.LUT UR5, URZ, UR42, URZ, 0x33, !UPT ;  /* 0x0000002a3f057292 */ /* 0x000fe2000f8e333f */
[----:B------:R-:W-:Y:S01]  /*130b0*/  IMAD.MOV.U32 R10, RZ, RZ, 0x1 ;  /* 0x00000001ff0a7424 */ /* 0x000fe200078e00ff */
[----:B------:R-:W-:-:S04]  /*130c0*/  UIMAD UR4, UR4, UR41, URZ ;  /* 0x00000029040472a4 */ /* 0x000fc8000f8e023f */
[----:B------:R-:W-:Y:S01]  /*130d0*/  IMAD.U32 R3, RZ, RZ, UR5 ;  /* 0x00000005ff037e24 */ /* 0x000fe2000f8e00ff */
        /* <DEDUP_REMOVED lines=10> */
[----:B0-----:R-:W-:Y:S01]  /*13180*/  LOP3.LUT R9, R4, 0x1f, RZ, 0xc0, !PT ;  /* 0x0000001f04097812 */ /* 0x001fe200078ec0ff */
[----:B------:R-:W-:Y:S02]  /*13190*/  IMAD.MOV.U32 R4, RZ, RZ, R16 ;  /* 0x000000ffff047224 */ /* 0x000fe400078e0010 */
[----:B------:R-:W-:-:S05]  /*131a0*/  IMAD.IADD R2, R3, 0x1, R2 ;  /* 0x0000000103027824 */ /* 0x000fca00078e0202 */
[----:B------:R-:W-:Y:S01]  /*131b0*/  LOP3.LUT R11, R2, 0x1, RZ, 0xc0, !PT ;  /* 0x00000001020b7812 */ /* 0x000fe200078ec0ff */
[----:B------:R-:W-:Y:S06]  /*131c0*/  @!P0 BRA `(.L_x_4239) ;  /* 0x0000001000e48947 */ /* 0x000fec0003800000 */
[----:B------:R-:W-:Y:S01]  /*131d0*/  BSSY B0, `(.L_x_4239) ;  /* 0x0000138000007945 */ /* 0x000fe20003800000 */
[----:B------:R-:W-:Y:S02]  /*131e0*/  IMAD.IADD R7, R2, 0x1, -R11 ;  /* 0x0000000102077824 */ /* 0x000fe400078e0a0b */
[----:B------:R-:W-:Y:S02]  /*131f0*/  IMAD.MOV.U32 R8, RZ, RZ, 0x1 ;  /* 0x00000001ff087424 */ /* 0x000fe400078e00ff */
[----:B------:R-:W-:-:S07]  /*13200*/  IMAD.MOV.U32 R4, RZ, RZ, R16 ;  /* 0x000000ffff047224 */ /* 0x000fce00078e0010 */
.L_x_4274:
[----:B------:R-:W-:Y:S01]  /*13210*/  LOP3.LUT P0, RZ, R17, 0x2, RZ, 0xc0, !PT ;  /* 0x0000000211ff7812 */ /* 0x000fe2000780c0ff */
[----:B------:R-:W-:Y:S01]  /*13220*/  VIADD R7, R7, 0xfffffffe ;  /* 0xfffffffe07077836 */ /* 0x000fe20000000000 */
[----:B------:R-:W-:Y:S04]  /*13230*/  BSSY B1, `(.L_x_4240) ;  /* 0x0000096000017945 */ /* 0x000fe80003800000 */
[----:B------:R-:W-:-:S07]  /*13240*/  ISETP.NE.AND P1, PT, R7, RZ, PT ;  /* 0x000000ff0700720c */ /* 0x000fce0003f25270 */
[----:B------:R-:W-:Y:S06]  /*13250*/  @!P0 BRA `(.L_x_4241) ;  /* 0x00000008004c8947 */ /* 0x000fec0003800000 */
[----:B------:R-:W-:Y:S01]  /*13260*/  LOP3.LUT P0, RZ, R17, 0x1, RZ, 0xc0, !PT ;  /* 0x0000000111ff7812 */ /* 0x000fe2000780c0ff */
[----:B------:R-:W-:-:S12]  /*13270*/  IMAD.MOV.U32 R10, RZ, RZ, R6 ;  /* 0x000000ffff0a7224 */ /* 0x000fd800078e0006 */
[----:B------:R-:W-:Y:S05]  /*13280*/  @!P0 BRA `(.L_x_4242) ;  /* 0x0000000000508947 */ /* 0x000fea0003800000 */
[----:B------:R-:W2:Y:S01]  /*13290*/  LDL R5, [R1] ;  /* 0x0000000001057983 */ /* 0x000ea20000100800 */
        /* <DEDUP_REMOVED lines=8> */
[--C-:B------:R-:W-:Y:S01]  /*13320*/  SHF.R.S32.HI R3, RZ, 0x1f, R2.reuse ;  /* 0x0000001fff037819 */ /* 0x100fe20000011402 */
[----:B--2---:R-:W-:Y:S02]  /*13330*/  IMAD R4, R5, UR4, RZ ;  /* 0x0000000405047c24 */ /* 0x004fe4000f8e02ff */
[----:B------:R-:W-:Y:S02]  /*13340*/  IMAD.MOV R5, RZ, RZ, -R2 ;  /* 0x000000ffff057224 */ /* 0x000fe400078e0a02 */
[C---:B------:R-:W-:Y:S02]  /*13350*/  IMAD R4, R19.reuse, UR5, R4 ;  /* 0x0000000513047c24 */ /* 0x040fe4000f8e0204 */
[----:B------:R-:W-:Y:S01]  /*13360*/  IMAD.WIDE.U32 R2, R19, UR4, R2 ;  /* 0x0000000413027c25 */ /* 0x000fe2000f8e0002 */
[----:B------:R-:W-:-:S03]  /*13370*/  ULDC.64 UR4, c[0x0][0x418] ;  /* 0x0001060000047ab9 */ /* 0x000fc60000000a00 */
[----:B------:R-:W-:Y:S01]  /*13380*/  IMAD.IADD R3, R4, 0x1, R3 ;  /* 0x0000000104037824 */ /* 0x000fe200078e0203 */
[----:B------:R-:W-:Y:S01]  /*13390*/  LEA R4, P0, R2, UR4, 0x2 ;  /* 0x0000000402047c11 */ /* 0x000fe2000f8010ff */
[----:B------:R-:W-:-:S03]  /*133a0*/  IMAD R10, R10, R5, R6 ;  /* 0x000000050a0a7224 */ /* 0x000fc600078e0206 */
[----:B------:R-:W-:-:S05]  /*133b0*/  LEA.HI.X R5, R2, UR5, R3, 0x2, P0 ;  /* 0x0000000502057c11 */ /* 0x000fca00080f1403 */
[----:B------:R0:W5:Y:S04]  /*133c0*/  LDG.E R4, desc[UR6][R4.64] ;  /* 0x0000000604047981 */ /* 0x000168000c1e1900 */
.L_x_4242:
[----:B------:R-:W1:Y:S01]  /*133d0*/  S2R R2, SR_TID.X ;  /* 0x0000000000027919 */ /* 0x000e620000002100 */
[----:B------:R-:W-:Y:S01]  /*133e0*/  BSSY B2, `(.L_x_4243) ;  /* 0x0000006000027945 */ /* 0x000fe20003800000 */
[----:B-1----:R-:W-:Y:S02]  /*133f0*/  LOP3.LUT R3, R2, 0x7f, RZ, 0xc0, !PT ;  /* 0x0000007f02037812 */ /* 0x002fe400078ec0ff */
[----:B------:R-:W-:Y:S02]  /*13400*/  SHF.L.U32 R2, R8, 0x1f, RZ ;  /* 0x0000001f08027819 */ /* 0x000fe400000006ff */
[----:B------:R-:W-:Y:S02]  /*13410*/  ISETP.NE.AND P2, PT, R3, RZ, PT ;  /* 0x000000ff0300720c */ /* 0x000fe40003f45270 */
[----:B------:R-:W1:Y:S02]  /*13420*/  SYNCS.PHASECHK.TRANS64.TRYWAIT P0, [UR38+0x30848], R2 ;  /* 0x03084802ff0075a7 */ /* 0x000e640008000166 */
[----:B-1----:R-:W-:Y:S09]  /*13430*/  @!P0 BRA `(.L_x_4244) ;  /* 0x0000003000b08947 */ /* 0x002ff20003800000 */
.L_x_4334:
[----:B------:R-:W-:Y:S05]  /*13440*/  BSYNC B2 ;  /* 0x0000000000027941 */ /* 0x000fea0003800000 */
.L_x_4243:
[----:B------:R-:W-:Y:S04]  /*13450*/  BSSY B2, `(.L_x_4245) ;  /* 0x0000007000027945 */ /* 0x000fe80003800000 */
[----:B------:R-:W-:Y:S05]  /*13460*/  @P2 BRA `(.L_x_4246) ;  /* 0x0000000000142947 */ /* 0x000fea0003800000 */
[----:B------:R-:W-:Y:S01]  /*13470*/  ISETP.NE.AND P0, PT, R9, RZ, PT ;  /* 0x000000ff0900720c */ /* 0x000fe20003f05270 */
[----:B-1----:R-:W-:-:S04]  /*13480*/  IMAD.MOV.U32 R3, RZ, RZ, 0x9000 ;  /* 0x00009000ff037424 */ /* 0x002fc800078e00ff */
[----:B------:R2:W-:Y:S08]  /*13490*/  SYNCS.ARRIVE.TRANS64 RZ, [UR38+0x30838], R3 ;  /* 0x03083803ffff79a7 */ /* 0x0005f00008000026 */
[----:B--2---:R-:W-:Y:S05]  /*134a0*/  @!P0 BRA `(.L_x_4246) ;  /* 0x0000000000048947 */ /* 0x004fea0003800000 */
[----:B------:R-:W-:Y:S01]  /*134b0*/  BPT.TRAP 0x1 ;  /* 0x000000040000795c */ /* 0x000fe20000300000 */
.L_x_4246:
[----:B------:R-:W-:Y:S05]  /*134c0*/  BSYNC B2 ;  /* 0x0000000000027941 */ /* 0x000fea0003800000 */
.L_x_4245:
        /* <DEDUP_REMOVED lines=11> */
.L_x_4247:
        /* <DEDUP_REMOVED lines=13> */
.L_x_4248:
        /* <DEDUP_REMOVED lines=15> */
.L_x_4249:
        /* <DEDUP_REMOVED lines=12> */
.L_x_4335:
[----:B------:R-:W-:Y:S05]  /*13800*/  BSYNC B2 ;  /* 0x0000000000027941 */ /* 0x000fea0003800000 */
.L_x_4250:
        /* <DEDUP_REMOVED lines=9> */
.L_x_4253:
[----:B------:R-:W-:Y:S05]  /*138a0*/  BSYNC B2 ;  /* 0x0000000000027941 */ /* 0x000fea0003800000 */
.L_x_4252:
        /* <DEDUP_REMOVED lines=10> */
.L_x_4254:
        /* <DEDUP_REMOVED lines=13> */
.L_x_4255:
        /* <DEDUP_REMOVED lines=13> */
.L_x_4256:
        /* <DEDUP_REMOVED lines=10> */
.L_x_4241:
[----:B------:R-:W-:Y:S05]  /*13b90*/  BSYNC B1 ;  /* 0x0000000000017941 */ /* 0x000fea0003800000 */
.L_x_4240:
[----:B------:R-:W-:Y:S01]  /*13ba0*/  LOP3.LUT P0, RZ, R17, 0x2, RZ, 0xc0, !PT ;  /* 0x0000000211ff7812 */ /* 0x000fe2000780c0ff */
[----:B------:R-:W-:Y:S01]  /*13bb0*/  BSSY B1, `(.L_x_4257) ;  /* 0x0000096000017945 */ /* 0x000fe20003800000 */
[----:B------:R-:W-:-:S11]  /*13bc0*/  LOP3.LUT R10, R8, 0x1, RZ, 0x3c, !PT ;  /* 0x00000001080a7812 */ /* 0x000fd600078e3cff */
[----:B------:R-:W-:Y:S05]  /*13bd0*/  @!P0 BRA `(.L_x_4258) ;  /* 0x00000008004c8947 */ /* 0x000fea0003800000 */
[----:B------:R-:W-:Y:S01]  /*13be0*/  LOP3.LUT P0, RZ, R17, 0x1, RZ, 0xc0, !PT ;  /* 0x0000000111ff7812 */ /* 0x000fe2000780c0ff */
[----:B------:R-:W-:-:S12]  /*13bf0*/  VIADD R12, R6, 0xffffffff ;  /* 0xffffffff060c7836 */ /* 0x000fd80000000000 */
        /* <DEDUP_REMOVED lines=12> */
[----:B------:R-:W-:-:S03]  /*13cc0*/  SHF.R.S32.HI R3, RZ, 0x1f, R2 ;  /* 0x0000001fff037819 */ /* 0x000fc60000011402 */
[----:B------:R-:W-:-:S04]  /*13cd0*/  IMAD.WIDE.U32 R2, R19, UR4, R2 ;  /* 0x0000000413027c25 */ /* 0x000fc8000f8e0002 */
[----:B--2---:R-:W-:-:S04]  /*13ce0*/  IMAD R4, R13, UR4, RZ ;  /* 0x000000040d047c24 */ /* 0x004fc8000f8e02ff */
[----:B------:R-:W-:Y:S01]  /*13cf0*/  IMAD R4, R19, UR5, R4 ;  /* 0x0000000513047c24 */ /* 0x000fe2000f8e0204 */
[----:B------:R-:W-:-:S03]  /*13d00*/  ULDC.64 UR4, c[0x0][0x418] ;  /* 0x0001060000047ab9 */ /* 0x000fc60000000a00 */
[----:B------:R-:W-:Y:S01]  /*13d10*/  IMAD.IADD R3, R4, 0x1, R3 ;  /* 0x0000000104037824 */ /* 0x000fe200078e0203 */
[----:B------:R-:W-:-:S04]  /*13d20*/  LEA R4, P0, R2, UR4, 0x2 ;  /* 0x0000000402047c11 */ /* 0x000fc8000f8010ff */
[----:B------:R-:W-:-:S05]  /*13d30*/  LEA.HI.X R5, R2, UR5, R3, 0x2, P0 ;  /* 0x0000000502057c11 */ /* 0x000fca00080f1403 */
[----:B------:R0:W5:Y:S04]  /*13d40*/  LDG.E R4, desc[UR6][R4.64] ;  /* 0x0000000604047981 */ /* 0x000168000c1e1900 */
.L_x_4259:
[----:B------:R-:W1:Y:S01]  /*13d50*/  S2R R2, SR_TID.X ;  /* 0x0000000000027919 */ /* 0x000e620000002100 */
[----:B------:R-:W-:Y:S01]  /*13d60*/  BSSY B2, `(.L_x_4260) ;  /* 0x0000006000027945 */ /* 0x000fe20003800000 */
[----:B-1----:R-:W-:Y:S02]  /*13d70*/  LOP3.LUT R3, R2, 0x7f, RZ, 0xc0, !PT ;  /* 0x0000007f02037812 */ /* 0x002fe400078ec0ff */
[----:B------:R-:W-:Y:S02]  /*13d80*/  SHF.L.U32 R2, R10, 0x1f, RZ ;  /* 0x0000001f0a027819 */ /* 0x000fe400000006ff */
[----:B------:R-:W-:Y:S02]  /*13d90*/  ISETP.NE.AND P2, PT, R3, RZ, PT ;  /* 0x000000ff0300720c */ /* 0x000fe40003f45270 */
[----:B------:R-:W1:Y:S02]  /*13da0*/  SYNCS.PHASECHK.TRANS64.TRYWAIT P0, [UR38+0x30840], R2 ;  /* 0x03084002ff0075a7 */ /* 0x000e640008000166 */
[----:B-1----:R-:W-:Y:S09]  /*13db0*/  @!P0 BRA `(.L_x_4261) ;  /* 0x0000002800808947 */ /* 0x002ff20003800000 */
.L_x_4336:
[----:B------:R-:W-:Y:S05]  /*13dc0*/  BSYNC B2 ;  /* 0x0000000000027941 */ /* 0x000fea0003800000 */
.L_x_4260:
[----:B------:R-:W-:Y:S04]  /*13dd0*/  BSSY B2, `(.L_x_4262) ;  /* 0x0000007000027945 */ /* 0x000fe80003800000 */
[----:B------:R-:W-:Y:S05]  /*13de0*/  @P2 BRA `(.L_x_4263) ;  /* 0x0000000000142947 */ /* 0x000fea0003800000 */
[----:B------:R-:W-:Y:S01]  /*13df0*/  ISETP.NE.AND P0, PT, R9, RZ, PT ;  /* 0x000000ff0900720c */ /* 0x000fe20003f05270 */
[----:B-1----:R-:W-:-:S04]  /*13e00*/  IMAD.MOV.U32 R2, RZ, RZ, 0x9000 ;  /* 0x00009000ff027424 */ /* 0x002fc800078e00ff */
[----:B------:R2:W-:Y:S08]  /*13e10*/  SYNCS.ARRIVE.TRANS64 RZ, [UR38+0x30830], R2 ;  /* 0x03083002ffff79a7 */ /* 0x0005f00008000026 */
[----:B--2---:R-:W-:Y:S05]  /*13e20*/  @!P0 BRA `(.L_x_4263) ;  /* 0x0000000000048947 */ /* 0x004fea0003800000 */
[----:B------:R-:W-:Y:S01]  /*13e30*/  BPT.TRAP 0x1 ;  /* 0x000000040000795c */ /* 0x000fe20000300000 */
.L_x_4263:
[----:B------:R-:W-:Y:S05]  /*13e40*/  BSYNC B2 ;  /* 0x0000000000027941 */ /* 0x000fea0003800000 */
.L_x_4262:
        /* <DEDUP_REMOVED lines=11> */
.L_x_4264:
        /* <DEDUP_REMOVED lines=14> */
.L_x_4265:
        /* <DEDUP_REMOVED lines=14> */
.L_x_4266:
        /* <DEDUP_REMOVED lines=12> */
.L_x_4337:
[----:B------:R-:W-:Y:S05]  /*14180*/  BSYNC B2 ;  /* 0x0000000000027941 */ /* 0x000fea0003800000 */
.L_x_4267:
        /* <DEDUP_REMOVED lines=9> */
.L_x_4270:
[----:B------:R-:W-:Y:S05]  /*14220*/  BSYNC B2 ;  /* 0x0000000000027941 */ /* 0x000fea0003800000 */
.L_x_4269:
        /* <DEDUP_REMOVED lines=10> */
.L_x_4271:
        /* <DEDUP_REMOVED lines=13> */
.L_x_4272:
        /* <DEDUP_REMOVED lines=13> */
.L_x_4273:
        /* <DEDUP_REMOVED lines=10> */
.L_x_4258:
[----:B------:R-:W-:Y:S05]  /*14510*/  BSYNC B1 ;  /* 0x0000000000017941 */ /* 0x000fea0003800000 */
.L_x_4257:
[----:B------:R-:W-:Y:S02]  /*14520*/  VIADD R6, R6, 0xfffffffe ;  /* 0xfffffffe06067836 */ /* 0x000fe40000000000 */
[----:B------:R-:W-:Y:S01]  /*14530*/  IMAD.MOV.U32 R8, RZ, RZ, R10 ;  /* 0x000000ffff087224 */ /* 0x000fe200078e000a */
[----:B------:R-:W-:Y:S06]  /*14540*/  @P1 BRA `(.L_x_4274) ;  /* 0xffffffec00301947 */ /* 0x000fec000383ffff */
[----:B------:R-:W-:Y:S05]  /*14550*/  BSYNC B0 ;  /* 0x0000000000007941 */ /* 0x000fea0003800000 */
.L_x_4239:
[----:B------:R-:W-:Y:S01]  /*14560*/  ISETP.NE.AND P0, PT, R11, RZ, PT ;  /* 0x000000ff0b00720c */ /* 0x000fe20003f05270 */
[----:B------:R-:W-:-:S12]  /*14570*/  BSSY B0, `(.L_x_4238) ;  /* 0x0000097000007945 */ /* 0x000fd80003800000 */
[----:B------:R-:W-:Y:S05]  /*14580*/  @!P0 BRA `(.L_x_4275) ;  /* 0x0000000800548947 */ /* 0x000fea0003800000 */
[----:B------:R-:W-:Y:S01]  /*14590*/  LOP3.LUT P1, RZ, R17, 0x2, RZ, 0xc0, !PT ;  /* 0x0000000211ff7812 */ /* 0x000fe2000782c0ff */
[----:B------:R-:W-:-:S12]  /*145a0*/  IMAD.MOV.U32 R0, RZ, RZ, 0x1 ;  /* 0x00000001ff007424 */ /* 0x000fd800078e00ff */
[----:B------:R-:W-:Y:S05]  /*145b0*/  @!P1 BRA `(.L_x_4275) ;  /* 0x0000000800489947 */ /* 0x000fea0003800000 */
[----:B------:R-:W-:-:S13]  /*145c0*/  LOP3.LUT P1, RZ, R17, 0x1, RZ, 0xc0, !PT ;  /* 0x0000000111ff7812 */ /* 0x000fda000782c0ff */
[----:B------:R-:W-:Y:S05]  /*145d0*/  @!P1 BRA `(.L_x_4276) ;  /* 0x0000000000549947 */ /* 0x000fea0003800000 */
[----:B------:R-:W2:Y:S01]  /*145e0*/  LDL.LU R5, [R1] ;  /* 0x0000000001057983 */ /* 0x000ea20000300800 */
[----:B------:R-:W0:Y:S01]  /*145f0*/  LDC R8, c[0x0][0x43c] ;  /* 0x00010f00ff087b82 */ /* 0x000e220000000800 */
[----:B------:R-:W-:Y:S01]  /*14600*/  IMAD.MOV.U32 R7, RZ, RZ, R6 ;  /* 0x000000ffff077224 */ /* 0x000fe200078e0006 */
[----:B------:R-:W-:Y:S01]  /*14610*/  ULDC.64 UR4, c[0x0][0x428] ;  /* 0x00010a0000047ab9 */ /* 0x000fe20000000a00 */
[----:B------:R-:W-:Y:S01]  /*14620*/  ULDC.64 UR6, c[0x0][0x208] ;  /* 0x0000820000067ab9 */ /* 0x000fe20000000a00 */
[----:B0-----:R-:W-:-:S13]  /*14630*/  ISETP.NE.AND P0, PT, R8, 0x1, PT ;  /* 0x000000010800780c */ /* 0x001fda0003f05270 */
[----:B------:R-:W0:Y:S02]  /*14640*/  @P0 LDC.64 R2, c[0x0][0x440] ;  /* 0x00011000ff020b82 */ /* 0x000e240000000a00 */
[----:B0-----:R-:W-:-:S05]  /*14650*/  @P0 IMAD.HI.U32 R2, R6, R2, RZ ;  /* 0x0000000206020227 */ /* 0x001fca00078e00ff */
[----:B------:R-:W-:-:S04]  /*14660*/  @P0 SHF.R.U32.HI R7, RZ, R3, R2 ;  /* 0x00000003ff070219 */ /* 0x000fc80000011602 */
[----:B------:R-:W-:Y:S01]  /*14670*/  SHF.R.S32.HI R3, RZ, 0x1f, R7 ;  /* 0x0000001fff037819 */ /* 0x000fe20000011407 */
[----:B--2---:R-:W-:-:S04]  /*14680*/  IMAD R2, R5, UR4, RZ ;  /* 0x0000000405027c24 */ /* 0x004fc8000f8e02ff */
[----:B------:R-:W-:Y:S02]  /*14690*/  IMAD R5, R19, UR5, R2 ;  /* 0x0000000513057c24 */ /* 0x000fe4000f8e0202 */
        /* <DEDUP_REMOVED lines=9> */
.L_x_4276:
[----:B------:R-:W1:Y:S01]  /*14730*/  S2R R2, SR_TID.X ;  /* 0x0000000000027919 */ /* 0x000e620000002100 */
[----:B------:R-:W-:Y:S01]  /*14740*/  BSSY B1, `(.L_x_4277) ;  /* 0x0000006000017945 */ /* 0x000fe20003800000 */
[----:B-1----:R-:W-:Y:S02]  /*14750*/  LOP3.LUT R3, R2, 0x7f, RZ, 0xc0, !PT ;  /* 0x0000007f02037812 */ /* 0x002fe400078ec0ff */
[----:B------:R-:W-:Y:S02]  /*14760*/  SHF.L.U32 R2, R10, 0x1f, RZ ;  /* 0x0000001f0a027819 */ /* 0x000fe400000006ff */
[----:B------:R-:W-:Y:S02]  /*14770*/  ISETP.NE.AND P1, PT, R3, RZ, PT ;  /* 0x000000ff0300720c */ /* 0x000fe40003f25270 */
[----:B------:R-:W1:Y:S02]  /*14780*/  SYNCS.PHASECHK.TRANS64.TRYWAIT P0, [UR38+0x30848], R2 ;  /* 0x03084802ff0075a7 */ /* 0x000e640008000166 */
[----:B-1----:R-:W-:Y:S09]  /*14790*/  @!P0 BRA `(.L_x_4278) ;  /* 0x0000002000388947 */ /* 0x002ff20003800000 */
.L_x_4338:
[----:B------:R-:W-:Y:S05]  /*147a0*/  BSYNC B1 ;  /* 0x0000000000017941 */ /* 0x000fea0003800000 */
.L_x_4277:
[----:B------:R-:W-:Y:S04]  /*147b0*/  BSSY B1, `(.L_x_4279) ;  /* 0x0000007000017945 */ /* 0x000fe80003800000 */
[----:B------:R-:W-:Y:S05]  /*147c0*/  @P1 BRA `(.L_x_4280) ;  /* 0x0000000000141947 */ /* 0x000fea0003800000 */
[----:B------:R-:W-:Y:S01]  /*147d0*/  ISETP.NE.AND P0, PT, R9, RZ, PT ;  /* 0x000000ff0900720c */ /* 0x000fe20003f05270 */
[----:B-1----:R-:W-:-:S04]  /*147e0*/  IMAD.MOV.U32 R3, RZ, RZ, 0x9000 ;  /* 0x00009000ff037424 */ /* 0x002fc800078e00ff */
[----:B------:R2:W-:Y:S08]  /*147f0*/  SYNCS.ARRIVE.TRANS64 RZ, [UR38+0x30838], R3 ;  /* 0x03083803ffff79a7 */ /* 0x0005f00008000026 */
[----:B--2---:R-:W-:Y:S05]  /*14800*/  @!P0 BRA `(.L_x_4280) ;  /* 0x0000000000048947 */ /* 0x004fea0003800000 */
[----:B------:R-:W-:Y:S01]  /*14810*/  BPT.TRAP 0x1 ;  /* 0x000000040000795c */ /* 0x000fe20000300000 */
.L_x_4280:
[----:B------:R-:W-:Y:S05]  /*14820*/  BSYNC B1 ;  /* 0x0000000000017941 */ /* 0x000fea0003800000 */
.L_x_4279:
        /* <DEDUP_REMOVED lines=11> */
.L_x_4281:
        /* <DEDUP_REMOVED lines=14> */
.L_x_4282:
        /* <DEDUP_REMOVED lines=14> */
.L_x_4283:
        /* <DEDUP_REMOVED lines=11> */
.L_x_4339:
[----:B------:R-:W-:Y:S05]  /*14b50*/  BSYNC B1 ;  /* 0x0000000000017941 */ /* 0x000fea0003800000 */
.L_x_4284:
        /* <DEDUP_REMOVED lines=9> */
.L_x_4287:
[----:B------:R-:W-:Y:S05]  /*14bf0*/  BSYNC B1 ;  /* 0x0000000000017941 */ /* 0x000fea0003800000 */
.L_x_4286:
        /* <DEDUP_REMOVED lines=10> */
.L_x_4288:
        /* <DEDUP_REMOVED lines=13> */
.L_x_4289:
        /* <DEDUP_REMOVED lines=13> */
.L_x_4290:
        /* <DEDUP_REMOVED lines=10> */
.L_x_4275:
[----:B------:R-:W-:Y:S05]  /*14ee0*/  BSYNC B0 ;  /* 0x0000000000007941 */ /* 0x000fea0003800000 */
.L_x_4238:
[----:B------:R-:W-:Y:S01]  /*14ef0*/  LOP3.LUT P0, RZ, R17, 0x2, RZ, 0xc0, !PT ;  /* 0x0000000211ff7812 */ /* 0x000fe2000780c0ff */
[----:B------:R-:W-:-:S12]  /*14f00*/  BSSY B0, `(.L_x_4291) ;  /* 0x0000043000007945 */ /* 0x000fd80003800000 */
[----:B------:R-:W-:Y:S05]  /*14f10*/  @!P0 BRA `(.L_x_4292) ;  /* 0x0000000400048947 */ /* 0x000fea0003800000 */
[----:B------:R-:W0:Y:S01]  /*14f20*/  S2R R2, SR_TID.X ;  /* 0x0000000000027919 */ /* 0x000e220000002100 */
[----:B------:R-:W-:Y:S01]  /*14f30*/  LEA R3, R0, UR38, 0x3 ;  /* 0x0000002600037c11 */ /* 0x000fe2000f8e18ff */
[----:B------:R-:W-:Y:S01]  /*14f40*/  BSSY B1, `(.L_x_4293) ;  /* 0x0000006000017945 */ /* 0x000fe20003800000 */
[----:B0-----:R-:W-:Y:S02]  /*14f50*/  LOP3.LUT R4, R2, 0x7f, RZ, 0xc0, !PT ;  /* 0x0000007f02047812 */ /* 0x001fe400078ec0ff */
[----:B------:R-:W-:Y:S02]  /*14f60*/  SHF.L.U32 R2, R10, 0x1f, RZ ;  /* 0x0000001f0a027819 */ /* 0x000fe400000006ff */
[----:B------:R-:W-:Y:S02]  /*14f70*/  ISETP.NE.AND P1, PT, R4, RZ, PT ;  /* 0x000000ff0400720c */ /* 0x000fe40003f25270 */
[----:B------:R-:W0:Y:S02]  /*14f80*/  SYNCS.PHASECHK.TRANS64.TRYWAIT P0, [R3+URZ+0x30860], R2 ;  /* 0x03086002030075a7 */ /* 0x000e24000800017f */
[----:B0-----:R-:W-:Y:S09]  /*14f90*/  @!P0 BRA `(.L_x_4294) ;  /* 0x0000001800688947 */ /* 0x001ff20003800000 */
.L_x_4340:
[----:B------:R-:W-:Y:S05]  /*14fa0*/  BSYNC B1 ;  /* 0x0000000000017941 */ /* 0x000fea0003800000 */
.L_x_4293:
        /* <DEDUP_REMOVED lines=8> */
.L_x_4296:
[----:B------:R-:W-:Y:S05]  /*15030*/  BSYNC B1 ;  /* 0x0000000000017941 */ /* 0x000fea0003800000 */
.L_x_4295:
        /* <DEDUP_REMOVED lines=13> */
.L_x_4297:
        /* <DEDUP_REMOVED lines=13> */
.L_x_4298:
        /* <DEDUP_REMOVED lines=13> */
.L_x_4299:
        /* <DEDUP_REMOVED lines=8> */
.L_x_4292:
[----:B------:R-:W-:Y:S05]  /*15330*/  BSYNC B0 ;  /* 0x0000000000007941 */ /* 0x000fea0003800000 */
.L_x_4291:
[----:B------:R-:W-:-:S05]  /*15340*/  VIADD R0, R0, 0x1 ;  /* 0x0000000100007836 */ /* 0x000fca0000000000 */
[----:B------:R-:W-:-:S04]  /*15350*/  ISETP.NE.AND P0, PT, R0, 0x2, PT ;  /* 0x000000020000780c */ /* 0x000fc80003f05270 */
[----:B0-----:R-:W-:Y:S02]  /*15360*/  SEL R3, RZ, 0x1, P0 ;  /* 0x00000001ff037807 */ /* 0x001fe40000000000 */
[----:B------:R-:W-:Y:S02]  /*15370*/  SEL R0, R0, RZ, P0 ;  /* 0x000000ff00007207 */ /* 0x000fe40000000000 */
[----:B------:R-:W-:Y:S01]  /*15380*/  LOP3.LUT R10, R10, R3, RZ, 0x3c, !PT ;  /* 0x000000030a0a7212 */ /* 0x000fe200078e3cff */
[----:B------:R-:W-:-:S07]  /*15390*/  IMAD.MOV.U32 R3, RZ, RZ, RZ ;  /* 0x000000ffff037224 */ /* 0x000fce00078e00ff */
.L_x_4216:
[----:B------:R-:W0:Y:S01]  /*153a0*/  S2R R5, SR_CgaCtaId ;  /* 0x0000000000057919 */ /* 0x000e220000008800 */
[----:B------:R-:W-:Y:S02]  /*153b0*/  MOV R2, 0x400 ;  /* 0x0000040000027802 */ /* 0x000fe40000000f00 */
[----:B------:R-:W-:Y:S02]  /*153c0*/  SHF.L.U32 R3, R3, 0x1f, RZ ;  /* 0x0000001f03037819 */ /* 0x000fe400000006ff */
[----:B0-----:R-:W-:-:S04]  /*153d0*/  LEA R2, R5, R2, 0x18 ;  /* 0x0000000205027211 */ /* 0x001fc800078ec0ff */
[----:B------:R-:W0:Y:S02]  /*153e0*/  SYNCS.PHASECHK.TRANS64.TRYWAIT P0, [R2+URZ+0x30820], R3 ;  /* 0x03082003020075a7 */ /* 0x000e24000800017f */
[----:B0-----:R-:W-:Y:S05]  /*153f0*/  @!P0 BRA `(.L_x_4300) ;  /* 0x0000001400648947 */ /* 0x001fea0003800000 */
.L_x_4341:
[----:B------:R-:W-:-:S03]  /*15400*/  UMOV UR4, 0xffffffff ;  /* 0xffffffff00047882 */ /* 0x000fc60000000000 */
[----:B------:R-:W-:Y:S05]  /*15410*/  BRA.DIV UR4, `(.L_x_4301) ;  /* 0x0000001604707947 */ /* 0x000fea000b800000 */
[----:B0-----:R-:W0:Y:S02]  /*15420*/  S2R R3, SR_TID.X ;  /* 0x0000000000037919 */ /* 0x001e240000002100 */
[----:B0-----:R-:W-:-:S04]  /*15430*/  SHF.R.U32.HI R3, RZ, 0x5, R3 ;  /* 0x00000005ff037819 */ /* 0x001fc80000011603 */
[----:B------:R-:W-:-:S05]  /*15440*/  LOP3.LUT R3, R3, 0x3, RZ, 0xc0, !PT ;  /* 0x0000000303037812 */ /* 0x000fca00078ec0ff */
[----:B------:R0:W1:Y:S02]  /*15450*/  SHFL.IDX PT, R14, R3, RZ, 0x1f ;  /* 0x00001fff030e7589 */ /* 0x00006400000e0000 */
.L_x_4344:
[----:B-1----:R-:W-:-:S13]  /*15460*/  ISETP.NE.AND P0, PT, R14, RZ, PT ;  /* 0x000000ff0e00720c */ /* 0x002fda0003f05270 */
[----:B------:R-:W-:Y:S05]  /*15470*/  @P0 BRA `(.L_x_4132) ;  /* 0x0000000000900947 */ /* 0x000fea0003800000 */
[----:B------:R-:W-:-:S03]  /*15480*/  UMOV UR4, 0xffffffff ;  /* 0xffffffff00047882 */ /* 0x000fc60000000000 */
[----:B------:R-:W-:Y:S05]  /*15490*/  BRA.DIV UR4, `(.L_x_4302) ;  /* 0x0000001604847947 */ /* 0x000fea000b800000 */
[----:B------:R-:W-:-:S13]  /*154a0*/  ELECT P6, URZ, PT ;  /* 0x00000000003f782f */ /* 0x000fda00038c0000 */
.L_x_4347:
[----:B------:R-:W-:Y:S05]  /*154b0*/  @!P6 BRA `(.L_x_4132) ;  /* 0x000000000080e947 */ /* 0x000fea0003800000 */
[----:B0-----:R-:W2:Y:S02]  /*154c0*/  LDL R3, [R1+0x8] ;  /* 0x0000080001037983 */ /* 0x001ea40000100800 */
[----:B--2---:R-:W-:-:S13]  /*154d0*/  R2UR UR4, R3 ;  /* 0x00000000030472ca */ /* 0x004fda00000e0000 */
[----:B------:R-:W-:-:S06]  /*154e0*/  ULOP3.LUT UR4, UR4, 0x2, URZ, 0xfc, !UPT ;  /* 0x0000000204047892 */ /* 0x000fcc000f8efc3f */
[----:B------:R-:W-:-:S05]  /*154f0*/  IMAD.U32 R3, RZ, RZ, UR4 ;  /* 0x00000004ff037e24 */ /* 0x000fca000f8e00ff */
[----:B------:R-:W-:-:S13]  /*15500*/  ISETP.NE.AND P2, PT, R3, 0x3, PT ;  /* 0x000000030300780c */ /* 0x000fda0003f45270 */
[----:B------:R-:W-:Y:S05]  /*15510*/  @!P2 BRA `(.L_x_4303) ;  /* 0x000000000004a947 */ /* 0x000fea0003800000 */
[----:B------:R-:W-:Y:S01]  /*15520*/  BPT.TRAP 0x1 ;  /* 0x000000040000795c */ /* 0x000fe20000300000 */
.L_x_4303:
        /* <DEDUP_REMOVED lines=12> */
.L_x_4348:
[----:B------:R-:W1:Y:S02]  /*155f0*/  SYNCS.PHASECHK.TRANS64.TRYWAIT P0, [R8+URZ], R5 ;  /* 0x00000005080075a7 */ /* 0x000e64000800017f */
[----:B-1----:R-:W-:Y:S05]  /*15600*/  @!P0 BRA `(.L_x_4305) ;  /* 0x00000014005c8947 */ /* 0x002fea0003800000 */
.L_x_4349:
[----:B------:R-:W-:Y:S05]  /*15610*/  @!P2 BRA `(.L_x_4306) ;  /* 0x000000000004a947 */ /* 0x000fea0003800000 */
[----:B------:R-:W-:Y:S01]  /*15620*/  BPT.TRAP 0x1 ;  /* 0x000000040000795c */ /* 0x000fe20000300000 */
.L_x_4306:
[----:B------:R-:W-:-:S04]  /*15630*/  VIADD R3, R2, 0x30860 ;  /* 0x0003086002037836 */ /* 0x000fc80000000000 */
[----:B0-----:R-:W-:-:S04]  /*15640*/  IMAD R7, R0, 0x8, R3 ;  /* 0x0000000800077824 */ /* 0x001fc800078e0203 */
[----:B------:R-:W0:Y:S02]  /*15650*/  SYNCS.PHASECHK.TRANS64.TRYWAIT P0, [R7+URZ], R4 ;  /* 0x00000004070075a7 */ /* 0x000e24000800017f */
[----:B0-----:R-:W-:Y:S05]  /*15660*/  @!P0 BRA `(.L_x_4307) ;  /* 0x0000001400588947 */ /* 0x001fea0003800000 */
.L_x_4350:
[----:B------:R-:W-:-:S07]  /*15670*/  IMAD R6, R6, 0x8, R3 ;  /* 0x0000000806067824 */ /* 0x000fce00078e0203 */
.L_x_4308:
[----:B--2---:R2:W3:Y:S02]  /*15680*/  SYNCS.PHASECHK.TRANS64.TRYWAIT P0, [R6+URZ], R5 ;  /* 0x00000005060075a7 */ /* 0x0044e4000800017f */
[----:B---3--:R-:W-:Y:S05]  /*15690*/  @!P0 NANOSLEEP.SYNCS 0x989680 ;  /* 0x009896800000895d */ /* 0x008fea0003900000 */
[----:B------:R-:W3:Y:S02]  /*156a0*/  @!P0 SYNCS.PHASECHK.TRANS64 P0, [R6+URZ], R5 ;  /* 0x00000005060085a7 */ /* 0x000ee4000800007f */
[----:B---3--:R-:W-:Y:S05]  /*156b0*/  @!P0 BRA `(.L_x_4308) ;  /* 0xfffffffc00f08947 */ /* 0x008fea000383ffff */
.L_x_4132:
[----:B------:R-:W-:Y:S05]  /*156c0*/  BSYNC B6 ;  /* 0x0000000000067941 */ /* 0x000fea0003800000 */
.L_x_4129:
[----:B------:R-:W-:Y:S05]  /*156d0*/  EXIT ;  /* 0x000000000000794d */ /* 0x000fea0003800000 */
.L_x_4142:
[----:B0-----:R-:W-:-:S04]  /*156e0*/  IMAD.U32 R3, RZ, RZ, UR58 ;  /* 0x0000003aff037e24 */ /* 0x001fc8000f8e00ff */
[----:B------:R0:W1:Y:S03]  /*156f0*/  SYNCS.PHASECHK.TRANS64.TRYWAIT P0, [R3+URZ+0x30800], R0 ;  /* 0x03080000030075a7 */ /* 0x000066000800017f */
[----:B-1----:R-:W-:Y:S05]  /*15700*/  @!P0 NANOSLEEP.SYNCS 0x989680 ;  /* 0x009896800000895d */ /* 0x002fea0003900000 */
[----:B------:R-:W1:Y:S02]  /*15710*/  @!P0 SYNCS.PHASECHK.TRANS64 P0, [R3+URZ+0x30800], R0 ;  /* 0x03080000030085a7 */ /* 0x000e64000800007f */
[----:B-1----:R-:W-:Y:S05]  /*15720*/  @!P0 BRA `(.L_x_4142) ;  /* 0xfffffffc00ec8947 */ /* 0x002fea000383ffff */
[----:B------:R-:W-:Y:S05]  /*15730*/  BRA `(.L_x_4309) ;  /* 0xfffffec000607947 */ /* 0x000fea000383ffff */
.L_x_4146:
[----:B0-----:R-:W-:-:S04]  /*15740*/  IMAD.U32 R3, RZ, RZ, UR58 ;  /* 0x0000003aff037e24 */ /* 0x001fc8000f8e00ff */
[----:B------:R0:W2:Y:S03]  /*15750*/  SYNCS.PHASECHK.TRANS64.TRYWAIT P2, [R3+URZ+0x30830], R0 ;  /* 0x03083000030075a7 */ /* 0x0000a6000804017f */
[----:B--2---:R-:W-:Y:S05]  /*15760*/  @!P2 NANOSLEEP.SYNCS 0x989680 ;  /* 0x009896800000a95d */ /* 0x004fea0003900000 */
[----:B------:R-:W2:Y:S02]  /*15770*/  @!P2 SYNCS.PHASECHK.TRANS64 P2, [R3+URZ+0x30830], R0 ;  /* 0x030830000300a5a7 */ /* 0x000ea4000804007f */
[----:B--2---:R-:W-:Y:S05]  /*15780*/  @!P2 BRA `(.L_x_4146) ;  /* 0xfffffffc00eca947 */ /* 0x004fea000383ffff */
[----:B------:R-:W-:Y:S05]  /*15790*/  BRA `(.L_x_4145) ;  /* 0xfffffec000907947 */ /* 0x000fea000383ffff */
.L_x_4162:
[----:B-1----:R-:W-:-:S04]  /*157a0*/  IMAD.U32 R15, RZ, RZ, UR61 ;  /* 0x0000003dff0f7e24 */ /* 0x002fc8000f8e00ff */
[----:B------:R1:W2:Y:S03]  /*157b0*/  SYNCS.PHASECHK.TRANS64.TRYWAIT P2, [R15+URZ+0x30830], R12 ;  /* 0x0308300c0f0075a7 */ /* 0x0002a6000804017f */
[----:B--2---:R-:W-:Y:S05]  /*157c0*/  @!P2 NANOSLEEP.SYNCS 0x989680 ;  /* 0x009896800000a95d */ /* 0x004fea0003900000 */
[----:B------:R-:W2:Y:S02]  /*157d0*/  @!P2 SYNCS.PHASECHK.TRANS64 P2, [R15+URZ+0x30830], R12 ;  /* 0x0308300c0f00a5a7 */ /* 0x000ea4000804007f */
[----:B--2---:R-:W-:Y:S05]  /*157e0*/  @!P2 BRA `(.L_x_4162) ;  /* 0xfffffffc00eca947 */ /* 0x004fea000383ffff */
[----:B------:R-:W-:Y:S05]  /*157f0*/  BRA `(.L_x_4161) ;  /* 0xfffffef400c87947 */ /* 0x000fea000383ffff */
.L_x_4166:
[----:B-1----:R-:W-:-:S04]  /*15800*/  IMAD.U32 R15, RZ, RZ, UR14 ;  /* 0x0000000eff0f7e24 */ /* 0x002fc8000f8e00ff */
[----:B------:R1:W3:Y:S03]  /*15810*/  SYNCS.PHASECHK.TRANS64.TRYWAIT P2, [R15+URZ+0x30850], R0 ;  /* 0x030850000f0075a7 */ /* 0x0002e6000804017f */
[----:B---3--:R-:W-:Y:S05]  /*15820*/  @!P2 NANOSLEEP.SYNCS 0x989680 ;  /* 0x009896800000a95d */ /* 0x008fea0003900000 */
[----:B------:R-:W3:Y:S02]  /*15830*/  @!P2 SYNCS.PHASECHK.TRANS64 P2, [R15+URZ+0x30850], R0 ;  /* 0x030850000f00a5a7 */ /* 0x000ee4000804007f */
[----:B---3--:R-:W-:Y:S05]  /*15840*/  @!P2 BRA `(.L_x_4166) ;  /* 0xfffffffc00eca947 */ /* 0x008fea000383ffff */
[----:B------:R-:W-:Y:S05]  /*15850*/  BRA `(.L_x_4165) ;  /* 0xffffff0000587947 */ /* 0x000fea000383ffff */
.L_x_4183:
[----:B-1----:R-:W-:-:S04]  /*15860*/  IMAD.U32 R4, RZ, RZ, UR57 ;  /* 0x00000039ff047e24 */ /* 0x002fc8000f8e00ff */
[----:B------:R1:W2:Y:S03]  /*15870*/  SYNCS.PHASECHK.TRANS64.TRYWAIT P2, [R4+URZ+0x30830], R3 ;  /* 0x03083003040075a7 */ /* 0x0002a6000804017f */
[----:B--2---:R-:W-:Y:S05]  /*15880*/  @!P2 NANOSLEEP.SYNCS 0x989680 ;  /* 0x009896800000a95d */ /* 0x004fea0003900000 */
[----:B------:R-:W2:Y:S02]  /*15890*/  @!P2 SYNCS.PHASECHK.TRANS64 P2, [R4+URZ+0x30830], R3 ;  /* 0x030830030400a5a7 */ /* 0x000ea4000804007f */
[----:B--2---:R-:W-:Y:S05]  /*158a0*/  @!P2 BRA `(.L_x_4183) ;  /* 0xfffffffc00eca947 */ /* 0x004fea000383ffff */
[----:B------:R-:W-:Y:S05]  /*158b0*/  BRA `(.L_x_4182) ;  /* 0xffffff2c00c47947 */ /* 0x000fea000383ffff */
.L_x_4187:
[----:B01----:R-:W-:-:S04]  /*158c0*/  IMAD.U32 R3, RZ, RZ, UR14 ;  /* 0x0000000eff037e24 */ /* 0x003fc8000f8e00ff */
[----:B------:R0:W1:Y:S03]  /*158d0*/  SYNCS.PHASECHK.TRANS64.TRYWAIT P2, [R3+URZ+0x30850], R0 ;  /* 0x03085000030075a7 */ /* 0x000066000804017f */
[----:B-1----:R-:W-:Y:S05]  /*158e0*/  @!P2 NANOSLEEP.SYNCS 0x989680 ;  /* 0x009896800000a95d */ /* 0x002fea0003900000 */
[----:B------:R-:W1:Y:S02]  /*158f0*/  @!P2 SYNCS.PHASECHK.TRANS64 P2, [R3+URZ+0x30850], R0 ;  /* 0x030850000300a5a7 */ /* 0x000e64000804007f */
[----:B-1----:R-:W-:Y:S05]  /*15900*/  @!P2 BRA `(.L_x_4187) ;  /* 0xfffffffc00eca947 */ /* 0x002fea000383ffff */
[----:B------:R-:W-:Y:S05]  /*15910*/  BRA `(.L_x_4186) ;  /* 0xffffff3800547947 */ /* 0x000fea000383ffff */
.L_x_4193:
[----:B-1----:R-:W-:-:S04]  /*15920*/  IMAD.U32 R4, RZ, RZ, UR57 ;  /* 0x00000039ff047e24 */ /* 0x002fc8000f8e00ff */
[----:B------:R1:W2:Y:S03]  /*15930*/  SYNCS.PHASECHK.TRANS64.TRYWAIT P2, [R4+URZ+0x30830], R3 ;  /* 0x03083003040075a7 */ /* 0x0002a6000804017f */
[----:B--2---:R-:W-:Y:S05]  /*15940*/  @!P2 NANOSLEEP.SYNCS 0x989680 ;  /* 0x009896800000a95d */ /* 0x004fea0003900000 */
[----:B------:R-:W2:Y:S02]  /*15950*/  @!P2 SYNCS.PHASECHK.TRANS64 P2, [R4+URZ+0x30830], R3 ;  /* 0x030830030400a5a7 */ /* 0x000ea4000804007f */
[----:B--2---:R-:W-:Y:S05]  /*15960*/  @!P2 BRA `(.L_x_4193) ;  /* 0xfffffffc00eca947 */ /* 0x004fea000383ffff */
[----:B------:R-:W-:Y:S05]  /*15970*/  BRA `(.L_x_4192) ;  /* 0xffffff5000907947 */ /* 0x000fea000383ffff */
.L_x_4197:
[----:B01----:R-:W-:-:S04]  /*15980*/  IMAD.U32 R3, RZ, RZ, UR14 ;  /* 0x0000000eff037e24 */ /* 0x003fc8000f8e00ff */
[----:B------:R0:W1:Y:S03]  /*15990*/  SYNCS.PHASECHK.TRANS64.TRYWAIT P2, [R3+URZ+0x30850], R0 ;  /* 0x03085000030075a7 */ /* 0x000066000804017f */
[----:B-1----:R-:W-:Y:S05]  /*159a0*/  @!P2 NANOSLEEP.SYNCS 0x989680 ;  /* 0x009896800000a95d */ /* 0x002fea0003900000 */
[----:B------:R-:W1:Y:S02]  /*159b0*/  @!P2 SYNCS.PHASECHK.TRANS64 P2, [R3+URZ+0x30850], R0 ;  /* 0x030850000300a5a7 */ /* 0x000e64000804007f */
[----:B-1----:R-:W-:Y:S05]  /*159c0*/  @!P2 BRA `(.L_x_4197) ;  /* 0xfffffffc00eca947 */ /* 0x002fea000383ffff */
[----:B------:R-:W-:Y:S05]  /*159d0*/  BRA `(.L_x_4196) ;  /* 0xffffff5c00207947 */ /* 0x000fea000383ffff */
.L_x_4210:
[----:B-1----:R-:W-:-:S04]  /*159e0*/  IMAD.U32 R7, RZ, RZ, UR5 ;  /* 0x00000005ff077e24 */ /* 0x002fc8000f8e00ff */
[----:B------:R1:W2:Y:S03]  /*159f0*/  SYNCS.PHASECHK.TRANS64.TRYWAIT P0, [R7+URZ+0x30850], R0 ;  /* 0x03085000070075a7 */ /* 0x0002a6000800017f */
[----:B--2---:R-:W-:Y:S05]  /*15a00*/  @!P0 NANOSLEEP.SYNCS 0x989680 ;  /* 0x009896800000895d */ /* 0x004fea0003900000 */
[----:B------:R-:W2:Y:S02]  /*15a10*/  @!P0 SYNCS.PHASECHK.TRANS64 P0, [R7+URZ+0x30850], R0 ;  /* 0x03085000070085a7 */ /* 0x000ea4000800007f */
[----:B--2---:R-:W-:Y:S05]  /*15a20*/  @!P0 BRA `(.L_x_4210) ;  /* 0xfffffffc00ec8947 */ /* 0x004fea000383ffff */
[----:B------:R-:W-:Y:S05]  /*15a30*/  BRA `(.L_x_4209) ;  /* 0xffffff8c002c7947 */ /* 0x000fea000383ffff */
.L_x_4227:
[----:B------:R-:W-:Y:S02]  /*15a40*/  IMAD.MOV.U32 R13, RZ, RZ, R0 ;  /* 0x000000ffff0d7224 */ /* 0x000fe400078e0000 */
[----:B------:R-:W-:Y:S02]  /*15a50*/  IMAD.MOV.U32 R12, RZ, RZ, RZ ;  /* 0x000000ffff0c7224 */ /* 0x000fe400078e00ff */
[----:B------:R-:W-:Y:S02]  /*15a60*/  IMAD.MOV.U32 R11, RZ, RZ, 0x1f ;  /* 0x0000001fff0b7424 */ /* 0x000fe400078e00ff */
[----:B------:R-:W-:-:S07]  /*15a70*/  IMAD.MOV.U32 R15, RZ, RZ, -0x1 ;  /* 0xffffffffff0f7424 */ /* 0x000fce00078e00ff */
[----:B0-----:R-:W-:Y:S05]  /*15a80*/  WARPSYNC.COLLECTIVE R15, `(.L_x_4310) ;  /* 0x000000000f087348 */ /* 0x001fea0003c00000 */
[----:B------:R1:W2:Y:S02]  /*15a90*/  SHFL.IDX P6, R14, R13, R12, R11 ;  /* 0x0000000c0d0e7389 */ /* 0x0002a400000c000b */
[----:B012---:R-:W-:Y:S01]  /*15aa0*/  ENDCOLLECTIVE ;  /* 0x000000000000791b */ /* 0x007fe20003800000 */
.L_x_4310:
[----:B------:R-:W-:Y:S05]  /*15ab0*/  BRA `(.L_x_4311) ;  /* 0xffffffc400407947 */ /* 0x000fea000383ffff */
.L_x_4229:
[----:B------:R-:W-:Y:S01]  /*15ac0*/  BSSY B0, `(.L_x_4312) ;  /* 0x0000006000007945 */ /* 0x000fe20003800000 */
[----:B------:R-:W-:-:S07]  /*15ad0*/  IMAD.MOV.U32 R15, RZ, RZ, -0x1 ;  /* 0xffffffffff0f7424 */ /* 0x000fce00078e00ff */
[----:B01----:R-:W-:Y:S05]  /*15ae0*/  WARPSYNC.COLLECTIVE R15, `(.L_x_4313) ;  /* 0x000000000f0c7348 */ /* 0x003fea0003c00000 */
[----:B------:R-:W-:Y:S02]  /*15af0*/  ELECT P6, UR62, PT ;  /* 0x00000000003e782f */ /* 0x000fe400038c0000 */
[----:B------:R-:W-:Y:S01]  /*15b00*/  MOV R14, UR62 ;  /* 0x0000003e000e7c02 */ /* 0x000fe20008000f00 */
[----:B01----:R-:W-:Y:S10]  /*15b10*/  ENDCOLLECTIVE ;  /* 0x000000000000791b */ /* 0x003ff40003800000 */
.L_x_4313:
[----:B------:R-:W-:Y:S05]  /*15b20*/  BSYNC B0 ;  /* 0x0000000000007941 */ /* 0x000fea0003800000 */
.L_x_4312:
[----:B------:R-:W-:Y:S05]  /*15b30*/  BRA `(.L_x_4314) ;  /* 0xffffffc400407947 */ /* 0x000fea000383ffff */
.L_x_4231:
[----:B-1----:R-:W-:-:S04]  /*15b40*/  IMAD.U32 R3, RZ, RZ, UR38 ;  /* 0x00000026ff037e24 */ /* 0x002fc8000f8e00ff */
[----:B------:R1:W3:Y:S03]  /*15b50*/  SYNCS.PHASECHK.TRANS64.TRYWAIT P0, [R3+URZ+0x30840], R0 ;  /* 0x03084000030075a7 */ /* 0x0002e6000800017f */
[----:B---3--:R-:W-:Y:S05]  /*15b60*/  @!P0 NANOSLEEP.SYNCS 0x989680 ;  /* 0x009896800000895d */ /* 0x008fea0003900000 */
[----:B------:R-:W3:Y:S02]  /*15b70*/  @!P0 SYNCS.PHASECHK.TRANS64 P0, [R3+URZ+0x30840], R0 ;  /* 0x03084000030085a7 */ /* 0x000ee4000800007f */
[----:B---3--:R-:W-:Y:S05]  /*15b80*/  @!P0 BRA `(.L_x_4231) ;  /* 0xfffffffc00ec8947 */ /* 0x008fea000383ffff */
[----:B------:R-:W-:Y:S05]  /*15b90*/  BRA `(.L_x_4315) ;  /* 0xffffffc4009c7947 */ /* 0x000fea000383ffff */
.L_x_4234:
[----:B------:R-:W-:Y:S02]  /*15ba0*/  IMAD.MOV.U32 R13, RZ, RZ, R8 ;  /* 0x000000ffff0d7224 */ /* 0x000fe400078e0008 */
[----:B------:R-:W-:Y:S02]  /*15bb0*/  IMAD.MOV.U32 R12, RZ, RZ, RZ ;  /* 0x000000ffff0c7224 */ /* 0x000fe400078e00ff */
[----:B------:R-:W-:Y:S02]  /*15bc0*/  IMAD.MOV.U32 R11, RZ, RZ, 0x181f ;  /* 0x0000181fff0b7424 */ /* 0x000fe400078e00ff */
[----:B------:R-:W-:Y:S02]  /*15bd0*/  IMAD.MOV.U32 R15, RZ, RZ, -0x1 ;  /* 0xffffffffff0f7424 */ /* 0x000fe400078e00ff */
[----:B------:R-:W-:-:S07]  /*15be0*/  VIADD R6, R6, UR45 ;  /* 0x0000002d06067c36 */ /* 0x000fce0008000000 */
[----:B------:R-:W-:Y:S05]  /*15bf0*/  WARPSYNC.COLLECTIVE R15, `(.L_x_4316) ;  /* 0x000000000f087348 */ /* 0x000fea0003c00000 */
[----:B------:R0:W1:Y:S02]  /*15c00*/  SHFL.IDX P6, R14, R13, R12, R11 ;  /* 0x0000000c0d0e7389 */ /* 0x00006400000c000b */
[----:B01----:R-:W-:Y:S01]  /*15c10*/  ENDCOLLECTIVE ;  /* 0x000000000000791b */ /* 0x003fe20003800000 */
.L_x_4316:
[----:B------:R-:W-:Y:S02]  /*15c20*/  VIADD R4, R6, 0x10 ;  /* 0x0000001006047836 */ /* 0x000fe40000000000 */
[----:B------:R-:W-:Y:S02]  /*15c30*/  IMAD.MOV.U32 R13, RZ, RZ, R0 ;  /* 0x000000ffff0d7224 */ /* 0x000fe400078e0000 */
[----:B------:R-:W-:-:S07]  /*15c40*/  IMAD.MOV.U32 R2, RZ, RZ, R14 ;  /* 0x000000ffff027224 */ /* 0x000fce00078e000e */
[----:B------:R-:W-:Y:S05]  /*15c50*/  WARPSYNC.COLLECTIVE R15, `(.L_x_4317) ;  /* 0x000000000f087348 */ /* 0x000fea0003c00000 */
[----:B------:R0:W1:Y:S02]  /*15c60*/  SHFL.IDX P6, R14, R13, R12, R11 ;  /* 0x0000000c0d0e7389 */ /* 0x00006400000c000b */
[----:B01----:R-:W-:Y:S01]  /*15c70*/  ENDCOLLECTIVE ;  /* 0x000000000000791b */ /* 0x003fe20003800000 */
.L_x_4317:
[----:B------:R-:W-:Y:S01]  /*15c80*/  ULDC UR4, c[0x0][0x288] ;  /* 0x0000a20000047ab9 */ /* 0x000fe20000000800 */
[----:B------:R-:W-:Y:S01]  /*15c90*/  IMAD.MOV.U32 R3, RZ, RZ, R2 ;  /* 0x000000ffff037224 */ /* 0x000fe200078e0002 */
[----:B------:R-:W-:Y:S01]  /*15ca0*/  ULDC.64 UR6, c[0x0][0x208] ;  /* 0x0000820000067ab9 */ /* 0x000fe20000000a00 */
[----:B------:R-:W-:-:S05]  /*15cb0*/  IMAD R7, R7, UR4, RZ ;  /* 0x0000000407077c24 */ /* 0x000fca000f8e02ff */
        /* <DEDUP_REMOVED lines=16> */
.L_x_4318:
[----:B------:R-:W-:Y:S01]  /*15dc0*/  VIADD R2, R6, 0x20 ;  /* 0x0000002006027836 */ /* 0x000fe20000000000 */
[----:B------:R-:W-:Y:S01]  /*15dd0*/  @!P3 LEA R20, R9, UR38, 0x1 ;  /* 0x000000260914bc11 */ /* 0x000fe2000f8e08ff */
[----:B------:R-:W-:Y:S02]  /*15de0*/  IMAD.MOV.U32 R13, RZ, RZ, R0 ;  /* 0x000000ffff0d7224 */ /* 0x000fe400078e0000 */
[----:B------:R-:W-:-:S07]  /*15df0*/  IMAD.MOV.U32 R4, RZ, RZ, R14 ;  /* 0x000000ffff047224 */ /* 0x000fce00078e000e */
[----:B------:R-:W-:Y:S05]  /*15e00*/  WARPSYNC.COLLECTIVE R15, `(.L_x_4319) ;  /* 0x000000000f087348 */ /* 0x000fea0003c00000 */
[----:B------:R0:W1:Y:S02]  /*15e10*/  SHFL.IDX P6, R14, R13, R12, R11 ;  /* 0x0000000c0d0e7389 */ /* 0x00006400000c000b */
[----:B01----:R-:W-:Y:S01]  /*15e20*/  ENDCOLLECTIVE ;  /* 0x000000000000791b */ /* 0x003fe20003800000 */
.L_x_4319:
        /* <DEDUP_REMOVED lines=16> */
.L_x_4320:
[----:B------:R-:W-:Y:S01]  /*15f30*/  VIADD R4, R6, 0x30 ;  /* 0x0000003006047836 */ /* 0x000fe20000000000 */
[----:B------:R-:W-:Y:S01]  /*15f40*/  @!P3 LEA R21, R9, UR38, 0x1 ;  /* 0x000000260915bc11 */ /* 0x000fe2000f8e08ff */
[----:B------:R-:W-:Y:S02]  /*15f50*/  IMAD.MOV.U32 R13, RZ, RZ, R0 ;  /* 0x000000ffff0d7224 */ /* 0x000fe400078e0000 */
[----:B------:R-:W-:-:S07]  /*15f60*/  IMAD.MOV.U32 R2, RZ, RZ, R14 ;  /* 0x000000ffff027224 */ /* 0x000fce00078e000e */
[----:B------:R-:W-:Y:S05]  /*15f70*/  WARPSYNC.COLLECTIVE R15, `(.L_x_4321) ;  /* 0x000000000f087348 */ /* 0x000fea0003c00000 */
[----:B------:R0:W1:Y:S02]  /*15f80*/  SHFL.IDX P6, R14, R13, R12, R11 ;  /* 0x0000000c0d0e7389 */ /* 0x00006400000c000b */
[----:B01----:R-:W-:Y:S01]  /*15f90*/  ENDCOLLECTIVE ;  /* 0x000000000000791b */ /* 0x003fe20003800000 */
.L_x_4321:
        /* <DEDUP_REMOVED lines=16> */
.L_x_4322:
[----:B------:R-:W-:Y:S01]  /*160a0*/  VIADD R2, R6, 0x40 ;  /* 0x0000004006027836 */ /* 0x000fe20000000000 */
[----:B------:R-:W-:Y:S01]  /*160b0*/  @!P3 LEA R20, R9, UR38, 0x1 ;  /* 0x000000260914bc11 */ /* 0x000fe2000f8e08ff */
[----:B------:R-:W-:Y:S02]  /*160c0*/  IMAD.MOV.U32 R13, RZ, RZ, R0 ;  /* 0x000000ffff0d7224 */ /* 0x000fe400078e0000 */
[----:B------:R-:W-:-:S07]  /*160d0*/  IMAD.MOV.U32 R4, RZ, RZ, R14 ;  /* 0x000000ffff047224 */ /* 0x000fce00078e000e */
[----:B------:R-:W-:Y:S05]  /*160e0*/  WARPSYNC.COLLECTIVE R15, `(.L_x_4323) ;  /* 0x000000000f087348 */ /* 0x000fea0003c00000 */
[----:B------:R0:W1:Y:S02]  /*160f0*/  SHFL.IDX P6, R14, R13, R12, R11 ;  /* 0x0000000c0d0e7389 */ /* 0x00006400000c000b */
[----:B01----:R-:W-:Y:S01]  /*16100*/  ENDCOLLECTIVE ;  /* 0x000000000000791b */ /* 0x003fe20003800000 */
.L_x_4323:
        /* <DEDUP_REMOVED lines=16> */
.L_x_4324:
[----:B------:R-:W-:Y:S01]  /*16210*/  VIADD R4, R6, 0x50 ;  /* 0x0000005006047836 */ /* 0x000fe20000000000 */
[----:B------:R-:W-:Y:S01]  /*16220*/  @!P3 LEA R21, R9, UR38, 0x1 ;  /* 0x000000260915bc11 */ /* 0x000fe2000f8e08ff */
[----:B------:R-:W-:Y:S02]  /*16230*/  IMAD.MOV.U32 R13, RZ, RZ, R0 ;  /* 0x000000ffff0d7224 */ /* 0x000fe400078e0000 */
[----:B------:R-:W-:-:S07]  /*16240*/  IMAD.MOV.U32 R2, RZ, RZ, R14 ;  /* 0x000000ffff027224 */ /* 0x000fce00078e000e */
[----:B------:R-:W-:Y:S05]  /*16250*/  WARPSYNC.COLLECTIVE R15, `(.L_x_4325) ;  /* 0x000000000f087348 */ /* 0x000fea0003c00000 */
[----:B------:R0:W1:Y:S02]  /*16260*/  SHFL.IDX P6, R14, R13, R12, R11 ;  /* 0x0000000c0d0e7389 */ /* 0x00006400000c000b */
[----:B01----:R-:W-:Y:S01]  /*16270*/  ENDCOLLECTIVE ;  /* 0x000000000000791b */ /* 0x003fe20003800000 */
.L_x_4325:
        /* <DEDUP_REMOVED lines=16> */
.L_x_4326:
[----:B------:R-:W-:Y:S01]  /*16380*/  VIADD R2, R6, 0x60 ;  /* 0x0000006006027836 */ /* 0x000fe20000000000 */
[----:B------:R-:W-:Y:S01]  /*16390*/  @!P3 LEA R20, R9, UR38, 0x1 ;  /* 0x000000260914bc11 */ /* 0x000fe2000f8e08ff */
[----:B------:R-:W-:Y:S02]  /*163a0*/  IMAD.MOV.U32 R13, RZ, RZ, R0 ;  /* 0x000000ffff0d7224 */ /* 0x000fe400078e0000 */
[----:B------:R-:W-:-:S07]  /*163b0*/  IMAD.MOV.U32 R4, RZ, RZ, R14 ;  /* 0x000000ffff047224 */ /* 0x000fce00078e000e */
[----:B------:R-:W-:Y:S05]  /*163c0*/  WARPSYNC.COLLECTIVE R15, `(.L_x_4327) ;  /* 0x000000000f087348 */ /* 0x000fea0003c00000 */
[----:B------:R0:W1:Y:S02]  /*163d0*/  SHFL.IDX P6, R14, R13, R12, R11 ;  /* 0x0000000c0d0e7389 */ /* 0x00006400000c000b */
[----:B01----:R-:W-:Y:S01]  /*163e0*/  ENDCOLLECTIVE ;  /* 0x000000000000791b */ /* 0x003fe20003800000 */
.L_x_4327:
        /* <DEDUP_REMOVED lines=16> */
.L_x_4328:
[----:B------:R-:W-:Y:S01]  /*164f0*/  @!P3 LEA R21, R9, UR38, 0x1 ;  /* 0x000000260915bc11 */ /* 0x000fe2000f8e08ff */
[----:B------:R-:W-:Y:S02]  /*16500*/  IMAD.MOV.U32 R13, RZ, RZ, R0 ;  /* 0x000000ffff0d7224 */ /* 0x000fe400078e0000 */
[----:B------:R-:W-:-:S07]  /*16510*/  IMAD.MOV.U32 R2, RZ, RZ, R14 ;  /* 0x000000ffff027224 */ /* 0x000fce00078e000e */
[----:B------:R-:W-:Y:S05]  /*16520*/  WARPSYNC.COLLECTIVE R15, `(.L_x_4329) ;  /* 0x000000000f087348 */ /* 0x000fea0003c00000 */
[----:B------:R0:W1:Y:S02]  /*16530*/  SHFL.IDX P6, R14, R13, R12, R11 ;  /* 0x0000000c0d0e7389 */ /* 0x00006400000c000b */
[----:B01----:R-:W-:Y:S01]  /*16540*/  ENDCOLLECTIVE ;  /* 0x000000000000791b */ /* 0x003fe20003800000 */
.L_x_4329:
        /* <DEDUP_REMOVED lines=15> */
.L_x_4330:
[----:B------:R-:W-:Y:S02]  /*16640*/  IMAD.MOV.U32 R13, RZ, RZ, R0 ;  /* 0x000000ffff0d7224 */ /* 0x000fe400078e0000 */
[----:B------:R-:W-:-:S07]  /*16650*/  IMAD.MOV.U32 R4, RZ, RZ, R14 ;  /* 0x000000ffff047224 */ /* 0x000fce00078e000e */
[----:B------:R-:W-:Y:S05]  /*16660*/  WARPSYNC.COLLECTIVE R15, `(.L_x_4331) ;  /* 0x000000000f087348 */ /* 0x000fea0003c00000 */
[----:B------:R0:W1:Y:S02]  /*16670*/  SHFL.IDX P6, R14, R13, R12, R11 ;  /* 0x0000000c0d0e7389 */ /* 0x00006400000c000b */
[----:B01----:R-:W-:Y:S01]  /*16680*/  ENDCOLLECTIVE ;  /* 0x000000000000791b */ /* 0x003fe20003800000 */
.L_x_4331:
[----:B------:R-:W-:Y:S05]  /*16690*/  BRA `(.L_x_4332) ;  /* 0xffffffc400fc7947 */ /* 0x000fea000383ffff */
.L_x_4237:
[----:B-1----:R-:W-:-:S04]  /*166a0*/  IMAD.U32 R3, RZ, RZ, UR38 ;  /* 0x00000026ff037e24 */ /* 0x002fc8000f8e00ff */
[----:B------:R1:W2:Y:S03]  /*166b0*/  SYNCS.PHASECHK.TRANS64.TRYWAIT P0, [R3+URZ+0x30820], R0 ;  /* 0x03082000030075a7 */ /* 0x0002a6000800017f */
[----:B--2---:R-:W-:Y:S05]  /*166c0*/  @!P0 NANOSLEEP.SYNCS 0x989680 ;  /* 0x009896800000895d */ /* 0x004fea0003900000 */
[----:B------:R-:W2:Y:S02]  /*166d0*/  @!P0 SYNCS.PHASECHK.TRANS64 P0, [R3+URZ+0x30820], R0 ;  /* 0x03082000030085a7 */ /* 0x000ea4000800007f */
[----:B--2---:R-:W-:Y:S05]  /*166e0*/  @!P0 BRA `(.L_x_4237) ;  /* 0xfffffffc00ec8947 */ /* 0x004fea000383ffff */
[----:B------:R-:W-:Y:S05]  /*166f0*/  BRA `(.L_x_4333) ;  /* 0xffffffc800547947 */ /* 0x000fea000383ffff */
.L_x_4244:
[----:B-1----:R-:W-:-:S04]  /*16700*/  IMAD.U32 R3, RZ, RZ, UR38 ;  /* 0x00000026ff037e24 */ /* 0x002fc8000f8e00ff */
[----:B------:R1:W2:Y:S03]  /*16710*/  SYNCS.PHASECHK.TRANS64.TRYWAIT P0, [R3+URZ+0x30848], R2 ;  /* 0x03084802030075a7 */ /* 0x0002a6000800017f */
[----:B--2---:R-:W-:Y:S05]  /*16720*/  @!P0 NANOSLEEP.SYNCS 0x989680 ;  /* 0x009896800000895d */ /* 0x004fea0003900000 */
[----:B------:R-:W2:Y:S02]  /*16730*/  @!P0 SYNCS.PHASECHK.TRANS64 P0, [R3+URZ+0x30848], R2 ;  /* 0x03084802030085a7 */ /* 0x000ea4000800007f */
[----:B--2---:R-:W-:Y:S05]  /*16740*/  @!P0 BRA `(.L_x_4244) ;  /* 0xfffffffc00ec8947 */ /* 0x004fea000383ffff */
[----:B------:R-:W-:Y:S05]  /*16750*/  BRA `(.L_x_4334) ;  /* 0xffffffcc00387947 */ /* 0x000fea000383ffff */
.L_x_4251:
[----:B0-----:R-:W-:-:S04]  /*16760*/  IMAD.U32 R3, RZ, RZ, UR38 ;  /* 0x00000026ff037e24 */ /* 0x001fc8000f8e00ff */
[----:B------:R0:W1:Y:S03]  /*16770*/  SYNCS.PHASECHK.TRANS64.TRYWAIT P0, [R3+URZ+0x30860], R2 ;  /* 0x03086002030075a7 */ /* 0x000066000800017f */
[----:B-1----:R-:W-:Y:S05]  /*16780*/  @!P0 NANOSLEEP.SYNCS 0x989680 ;  /* 0x009896800000895d */ /* 0x002fea0003900000 */
[----:B------:R-:W1:Y:S02]  /*16790*/  @!P0 SYNCS.PHASECHK.TRANS64 P0, [R3+URZ+0x30860], R2 ;  /* 0x03086002030085a7 */ /* 0x000e64000800007f */
[----:B-1----:R-:W-:Y:S05]  /*167a0*/  @!P0 BRA `(.L_x_4251) ;  /* 0xfffffffc00ec8947 */ /* 0x002fea000383ffff */
[----:B------:R-:W-:Y:S05]  /*167b0*/  BRA `(.L_x_4335) ;  /* 0xffffffd000107947 */ /* 0x000fea000383ffff */
.L_x_4261:
[----:B-1----:R-:W-:-:S04]  /*167c0*/  IMAD.U32 R3, RZ, RZ, UR38 ;  /* 0x00000026ff037e24 */ /* 0x002fc8000f8e00ff */
[----:B------:R1:W2:Y:S03]  /*167d0*/  SYNCS.PHASECHK.TRANS64.TRYWAIT P0, [R3+URZ+0x30840], R2 ;  /* 0x03084002030075a7 */ /* 0x0002a6000800017f */
[----:B--2---:R-:W-:Y:S05]  /*167e0*/  @!P0 NANOSLEEP.SYNCS 0x989680 ;  /* 0x009896800000895d */ /* 0x004fea0003900000 */
[----:B------:R-:W2:Y:S02]  /*167f0*/  @!P0 SYNCS.PHASECHK.TRANS64 P0, [R3+URZ+0x30840], R2 ;  /* 0x03084002030085a7 */ /* 0x000ea4000800007f */
[----:B--2---:R-:W-:Y:S05]  /*16800*/  @!P0 BRA `(.L_x_4261) ;  /* 0xfffffffc00ec8947 */ /* 0x004fea000383ffff */
[----:B------:R-:W-:Y:S05]  /*16810*/  BRA `(.L_x_4336) ;  /* 0xffffffd400687947 */ /* 0x000fea000383ffff */
.L_x_4268:
[----:B0-----:R-:W-:-:S04]  /*16820*/  IMAD.U32 R3, RZ, RZ, UR38 ;  /* 0x00000026ff037e24 */ /* 0x001fc8000f8e00ff */
[----:B------:R0:W1:Y:S03]  /*16830*/  SYNCS.PHASECHK.TRANS64.TRYWAIT P0, [R3+URZ+0x30868], R2 ;  /* 0x03086802030075a7 */ /* 0x000066000800017f */
[----:B-1----:R-:W-:Y:S05]  /*16840*/  @!P0 NANOSLEEP.SYNCS 0x989680 ;  /* 0x009896800000895d */ /* 0x002fea0003900000 */
[----:B------:R-:W1:Y:S02]  /*16850*/  @!P0 SYNCS.PHASECHK.TRANS64 P0, [R3+URZ+0x30868], R2 ;  /* 0x03086802030085a7 */ /* 0x000e64000800007f */
[----:B-1----:R-:W-:Y:S05]  /*16860*/  @!P0 BRA `(.L_x_4268) ;  /* 0xfffffffc00ec8947 */ /* 0x002fea000383ffff */
[----:B------:R-:W-:Y:S05]  /*16870*/  BRA `(.L_x_4337) ;  /* 0xffffffd800407947 */ /* 0x000fea000383ffff */
.L_x_4278:
[----:B-1----:R-:W-:-:S04]  /*16880*/  IMAD.U32 R3, RZ, RZ, UR38 ;  /* 0x00000026ff037e24 */ /* 0x002fc8000f8e00ff */
[----:B------:R1:W2:Y:S03]  /*16890*/  SYNCS.PHASECHK.TRANS64.TRYWAIT P0, [R3+URZ+0x30848], R2 ;  /* 0x03084802030075a7 */ /* 0x0002a6000800017f */
[----:B--2---:R-:W-:Y:S05]  /*168a0*/  @!P0 NANOSLEEP.SYNCS 0x989680 ;  /* 0x009896800000895d */ /* 0x004fea0003900000 */
[----:B------:R-:W2:Y:S02]  /*168b0*/  @!P0 SYNCS.PHASECHK.TRANS64 P0, [R3+URZ+0x30848], R2 ;  /* 0x03084802030085a7 */ /* 0x000ea4000800007f */
[----:B--2---:R-:W-:Y:S05]  /*168c0*/  @!P0 BRA `(.L_x_4278) ;  /* 0xfffffffc00ec8947 */ /* 0x004fea000383ffff */
[----:B------:R-:W-:Y:S05]  /*168d0*/  BRA `(.L_x_4338) ;  /* 0xffffffdc00b07947 */ /* 0x000fea000383ffff */
.L_x_4285:
[----:B0-----:R-:W-:-:S04]  /*168e0*/  IMAD.U32 R3, RZ, RZ, UR38 ;  /* 0x00000026ff037e24 */ /* 0x001fc8000f8e00ff */
[----:B------:R0:W1:Y:S03]  /*168f0*/  SYNCS.PHASECHK.TRANS64.TRYWAIT P0, [R3+URZ+0x30860], R2 ;  /* 0x03086002030075a7 */ /* 0x000066000800017f */
[----:B-1----:R-:W-:Y:S05]  /*16900*/  @!P0 NANOSLEEP.SYNCS 0x989680 ;  /* 0x009896800000895d */ /* 0x002fea0003900000 */
[----:B------:R-:W1:Y:S02]  /*16910*/  @!P0 SYNCS.PHASECHK.TRANS64 P0, [R3+URZ+0x30860], R2 ;  /* 0x03086002030085a7 */ /* 0x000e64000800007f */
[----:B-1----:R-:W-:Y:S05]  /*16920*/  @!P0 BRA `(.L_x_4285) ;  /* 0xfffffffc00ec8947 */ /* 0x002fea000383ffff */
[----:B------:R-:W-:Y:S05]  /*16930*/  BRA `(.L_x_4339) ;  /* 0xffffffe000847947 */ /* 0x000fea000383ffff */
.L_x_4294:
[----:B0-----:R0:W1:Y:S02]  /*16940*/  SYNCS.PHASECHK.TRANS64.TRYWAIT P0, [R3+URZ+0x30860], R2 ;  /* 0x03086002030075a7 */ /* 0x001064000800017f */
[----:B-1----:R-:W-:Y:S05]  /*16950*/  @!P0 NANOSLEEP.SYNCS 0x989680 ;  /* 0x009896800000895d */ /* 0x002fea0003900000 */
[----:B------:R-:W1:Y:S02]  /*16960*/  @!P0 SYNCS.PHASECHK.TRANS64 P0, [R3+URZ+0x30860], R2 ;  /* 0x03086002030085a7 */ /* 0x000e64000800007f */
[----:B-1----:R-:W-:Y:S05]  /*16970*/  @!P0 BRA `(.L_x_4294) ;  /* 0xfffffffc00f08947 */ /* 0x002fea000383ffff */
[----:B------:R-:W-:Y:S05]  /*16980*/  BRA `(.L_x_4340) ;  /* 0xffffffe400847947 */ /* 0x000fea000383ffff */
.L_x_4300:
[----:B0-----:R0:W1:Y:S02]  /*16990*/  SYNCS.PHASECHK.TRANS64.TRYWAIT P0, [R2+URZ+0x30820], R3 ;  /* 0x03082003020075a7 */ /* 0x001064000800017f */
[----:B-1----:R-:W-:Y:S05]  /*169a0*/  @!P0 NANOSLEEP.SYNCS 0x989680 ;  /* 0x009896800000895d */ /* 0x002fea0003900000 */
[----:B------:R-:W1:Y:S02]  /*169b0*/  @!P0 SYNCS.PHASECHK.TRANS64 P0, [R2+URZ+0x30820], R3 ;  /* 0x03082003020085a7 */ /* 0x000e64000800007f */
[----:B-1----:R-:W-:Y:S05]  /*169c0*/  @!P0 BRA `(.L_x_4300) ;  /* 0xfffffffc00f08947 */ /* 0x002fea000383ffff */
[----:B------:R-:W-:Y:S05]  /*169d0*/  BRA `(.L_x_4341) ;  /* 0xffffffe800887947 */ /* 0x000fea000383ffff */
.L_x_4301:
        /* <DEDUP_REMOVED lines=11> */
.L_x_4343:
[----:B------:R-:W-:Y:S05]  /*16a90*/  BSYNC B0 ;  /* 0x0000000000007941 */ /* 0x000fea0003800000 */
.L_x_4342:
[----:B------:R-:W-:Y:S05]  /*16aa0*/  BRA `(.L_x_4344) ;  /* 0xffffffe8006c7947 */ /* 0x000fea000383ffff */
.L_x_4302:
[----:B------:R-:W-:Y:S01]  /*16ab0*/  BSSY B0, `(.L_x_4345) ;  /* 0x0000006000007945 */ /* 0x000fe20003800000 */
[----:B------:R-:W-:-:S07]  /*16ac0*/  IMAD.MOV.U32 R15, RZ, RZ, -0x1 ;  /* 0xffffffffff0f7424 */ /* 0x000fce00078e00ff */
[----:B0-----:R-:W-:Y:S05]  /*16ad0*/  WARPSYNC.COLLECTIVE R15, `(.L_x_4346) ;  /* 0x000000000f0c7348 */ /* 0x001fea0003c00000 */
[----:B------:R-:W-:Y:S02]  /*16ae0*/  ELECT P6, UR62, PT ;  /* 0x00000000003e782f */ /* 0x000fe400038c0000 */
[----:B------:R-:W-:Y:S01]  /*16af0*/  MOV R14, UR62 ;  /* 0x0000003e000e7c02 */ /* 0x000fe20008000f00 */
[----:B0-----:R-:W-:Y:S10]  /*16b00*/  ENDCOLLECTIVE ;  /* 0x000000000000791b */ /* 0x001ff40003800000 */
.L_x_4346:
[----:B------:R-:W-:Y:S05]  /*16b10*/  BSYNC B0 ;  /* 0x0000000000007941 */ /* 0x000fea0003800000 */
.L_x_4345:
[----:B------:R-:W-:Y:S05]  /*16b20*/  BRA `(.L_x_4347) ;  /* 0xffffffe800607947 */ /* 0x000fea000383ffff */
.L_x_4304:
[----:B0-----:R0:W1:Y:S02]  /*16b30*/  SYNCS.PHASECHK.TRANS64.TRYWAIT P0, [R7+URZ], R4 ;  /* 0x00000004070075a7 */ /* 0x001064000800017f */
[----:B-1----:R-:W-:Y:S05]  /*16b40*/  @!P0 NANOSLEEP.SYNCS 0x989680 ;  /* 0x009896800000895d */ /* 0x002fea0003900000 */
[----:B------:R-:W1:Y:S02]  /*16b50*/  @!P0 SYNCS.PHASECHK.TRANS64 P0, [R7+URZ], R4 ;  /* 0x00000004070085a7 */ /* 0x000e64000800007f */
[----:B-1----:R-:W-:Y:S05]  /*16b60*/  @!P0 BRA `(.L_x_4304) ;  /* 0xfffffffc00f08947 */ /* 0x002fea000383ffff */
[----:B------:R-:W-:Y:S05]  /*16b70*/  BRA `(.L_x_4348) ;  /* 0xffffffe8009c7947 */ /* 0x000fea000383ffff */
.L_x_4305:
[----:B-1----:R1:W2:Y:S02]  /*16b80*/  SYNCS.PHASECHK.TRANS64.TRYWAIT P0, [R8+URZ], R5 ;  /* 0x00000005080075a7 */ /* 0x0022a4000800017f */
[----:B--2---:R-:W-:Y:S05]  /*16b90*/  @!P0 NANOSLEEP.SYNCS 0x989680 ;  /* 0x009896800000895d */ /* 0x004fea0003900000 */
[----:B------:R-:W2:Y:S02]  /*16ba0*/  @!P0 SYNCS.PHASECHK.TRANS64 P0, [R8+URZ], R5 ;  /* 0x00000005080085a7 */ /* 0x000ea4000800007f */
[----:B--2---:R-:W-:Y:S05]  /*16bb0*/  @!P0 BRA `(.L_x_4305) ;  /* 0xfffffffc00f08947 */ /* 0x004fea000383ffff */
[----:B------:R-:W-:Y:S05]  /*16bc0*/  BRA `(.L_x_4349) ;  /* 0xffffffe800907947 */ /* 0x000fea000383ffff */
.L_x_4307:
[----:B0-----:R0:W2:Y:S02]  /*16bd0*/  SYNCS.PHASECHK.TRANS64.TRYWAIT P0, [R7+URZ], R4 ;  /* 0x00000004070075a7 */ /* 0x0010a4000800017f */
[----:B--2---:R-:W-:Y:S05]  /*16be0*/  @!P0 NANOSLEEP.SYNCS 0x989680 ;  /* 0x009896800000895d */ /* 0x004fea0003900000 */
[----:B------:R-:W2:Y:S02]  /*16bf0*/  @!P0 SYNCS.PHASECHK.TRANS64 P0, [R7+URZ], R4 ;  /* 0x00000004070085a7 */ /* 0x000ea4000800007f */
[----:B--2---:R-:W-:Y:S05]  /*16c00*/  @!P0 BRA `(.L_x_4307) ;  /* 0xfffffffc00f08947 */ /* 0x004fea000383ffff */
[----:B------:R-:W-:Y:S05]  /*16c10*/  BRA `(.L_x_4350) ;  /* 0xffffffe800947947 */ /* 0x000fea000383ffff */
.L_x_4351:
        /* <DEDUP_REMOVED lines=14> */
.L_x_14844:


//--------------------- .text._ZN7cutlass13device_kernelIN5flash11enable_sm90INS1_16FlashAttnFwdSm90INS1_25CollectiveMainloopFwdSm90ILi2EN4cute5tupleIJNS5_1CILi1EEES8_S8_EEENS6_IJNS7_ILi128EEENS7_ILi96EEENS7_ILi192EEEEEELi192ENS_10bfloat16_tEfNS_4arch4Sm90ELb0ELb1ELb1ELb1ELb0ELb0ELb0ELb1ELb1ELb1ELb1ELb0EEENS1_21CollectiveEpilogueFwdINS6_IJSA_SC_SB_EEES9_SE_SG_Li256ELb1ELb1ELb1ELb0EEENS1_36VarlenDynamicPersistentTileSchedulerILi128ELi96ELi256ELi128ELb1ELb1ELb1ELb1ELb0ELb1EEEEEEEEEvNT_6ParamsE --------------------------
	.section	.text._ZN7cutlass13device_kernelIN5flash11enable_sm90INS1_16FlashAttnFwdSm90INS1_25CollectiveMainloopFwdSm90ILi2EN4cute5tupleIJNS5_1CILi1EEES8_S8_EEENS6_IJNS7_ILi128EEENS7_ILi96EEENS7_ILi192EEEEEELi192ENS_10bfloat16_tEfNS_4arch4Sm90ELb0ELb1ELb1ELb1ELb0ELb0ELb0ELb1ELb1ELb1ELb1ELb0EEENS1_21CollectiveEpilogueFwdINS6_IJSA_SC_SB_EEES9_SE_SG_Li256ELb1ELb1ELb1ELb0EEENS1_36VarlenDynamicPersistentTileSchedulerILi128ELi96ELi256ELi128ELb1ELb1ELb1ELb1ELb0ELb1EEEEEEEEEvNT_6ParamsE,"ax",@progbits
	.align	128
.text._ZN7cutlass13device_kernelIN5flash11enable_sm90INS1_16FlashAttnFwdSm90INS1_25CollectiveMainloopFwdSm90ILi2EN4cute5tupleIJNS5_1CILi1EEES8_S8_EEENS6_IJNS7_ILi128EEENS7_ILi96EEENS7_ILi192EEEEEELi192ENS_10bfloat16_tEfNS_4arch4Sm90ELb0ELb1ELb1ELb1ELb0ELb0ELb0ELb1ELb1ELb1ELb1ELb0EEENS1_21CollectiveEpilogueFwdINS6_IJSA_SC_SB_EEES9_SE_SG_Li256ELb1ELb1ELb1ELb0EEENS1_36VarlenDynamicPersistentTileSchedulerILi128ELi96ELi256ELi128ELb1ELb1ELb1ELb1ELb0ELb1EEEEEEEEEvNT_6ParamsE:
        .type           _ZN7cutlass13device_kernelIN5flash11enable_sm90INS1_16FlashAttnFwdSm90INS1_25CollectiveMainloopFwdSm90ILi2EN4cute5tupleIJNS5_1CILi1EEES8_S8_EEENS6_IJNS7_ILi128EEENS7_ILi96EEENS7_ILi192EEEEEELi192ENS_10bfloat16_tEfNS_4arch4Sm90ELb0ELb1ELb1ELb1ELb0ELb0ELb0ELb1ELb1ELb1ELb1ELb0EEENS1_21CollectiveEpilogueFwdINS6_IJSA_SC_SB_EEES9_SE_SG_Li256ELb1ELb1ELb1ELb0EEENS1_36VarlenDynamicPersistentTileSchedulerILi128ELi96ELi256ELi128ELb1ELb1ELb1ELb1ELb0ELb1EEEEEEEEEvNT_6ParamsE,@function
        .size           _ZN7cutlass13device_kernelIN5flash11enable_sm90INS1_16FlashAttnFwdSm90INS1_25CollectiveMainloopFwdSm90ILi2EN4cute5tupleIJNS5_1CILi1EEES8_S8_EEENS6_IJNS7_ILi128EEENS7_ILi96EEENS7_ILi192EEEEEELi192ENS_10bfloat16_tEfNS_4arch4Sm90ELb0ELb1ELb1ELb1ELb0ELb0ELb0ELb1ELb1ELb1ELb1ELb0EEENS1_21CollectiveEpilogueFwdINS6_IJSA_SC_SB_EEES9_SE_SG_Li256ELb1ELb1ELb1ELb0EEENS1_36VarlenDynamicPersistentTileSchedulerILi128ELi96ELi256ELi128ELb1ELb1ELb1ELb1ELb0ELb1EEEEEEEEEvNT_6ParamsE,(.L_x_14845 - _ZN7cutlass13device_kernelIN5flash11enable_sm90INS1_16FlashAttnFwdSm90INS1_25CollectiveMainloopFwdSm90ILi2EN4cute5tupleIJNS5_1CILi1EEES8_S8_EEENS6_IJNS7_ILi128EEENS7_ILi96EEENS7_ILi192EEEEEELi192ENS_10bfloat16_tEfNS_4arch4Sm90ELb0ELb1ELb1ELb1ELb0ELb0ELb0ELb1ELb1ELb1ELb1ELb0EEENS1_21CollectiveEpilogueFwdINS6_IJSA_SC_SB_EEES9_SE_SG_Li256ELb1ELb1ELb1ELb0EEENS1_36VarlenDynamicPersistentTileSchedulerILi128ELi96ELi256ELi128ELb1ELb1ELb1ELb1ELb0ELb1EEEEEEEEEvNT_6ParamsE)
        .other          _ZN7cutlass13device_kernelIN5flash11enable_sm90INS1_16FlashAttnFwdSm90INS1_25CollectiveMainloopFwdSm90ILi2EN4cute5tupleIJNS5_1CILi1EEES8_S8_EEENS6_IJNS7_ILi128EEENS7_ILi96EEENS7_ILi192EEEEEELi192ENS_10bfloat16_tEfNS_4arch4Sm90ELb0ELb1ELb1ELb1ELb0ELb0ELb0ELb1ELb1ELb1ELb1ELb0EEENS1_21CollectiveEpilogueFwdINS6_IJSA_SC_SB_EEES9_SE_SG_Li256ELb1ELb1ELb1ELb0EEENS1_36VarlenDynamicPersistentTileSchedulerILi128ELi96ELi256ELi128ELb1ELb1ELb1ELb1ELb0ELb1EEEEEEEEEvNT_6ParamsE,@"STO_CUDA_ENTRY STV_DEFAULT"
_ZN7cutlass13device_kernelIN5flash11enable_sm90INS1_16FlashAttnFwdSm90INS1_25CollectiveMainloopFwdSm90ILi2EN4cute5tupleIJNS5_1CILi1EEES8_S8_EEENS6_IJNS7_ILi128EEENS7_ILi96EEENS7_ILi192EEEEEELi192ENS_10bfloat16_tEfNS_4arch4Sm90ELb0ELb1ELb1ELb1ELb0ELb0ELb0ELb1ELb1ELb1ELb1ELb0EEENS1_21CollectiveEpilogueFwdINS6_IJSA_SC_SB_EEES9_SE_SG_Li256ELb1ELb1ELb1ELb0EEENS1_36VarlenDynamicPersistentTileSchedulerILi128ELi96ELi256ELi128ELb1ELb1ELb1ELb1ELb0ELb1EEEEEEEEEvNT_6ParamsE:
        /* <DEDUP_REMOVED lines=18> */
.L_x_4353:
[----:B------:R-:W-:Y:S05]  /*0120*/  BSYNC B0 ;  /* 0x0000000000007941 */ /* 0x000fea0003800000 */
.L_x_4352:
        /* <DEDUP_REMOVED lines=41> */
.L_x_4354:
        /* <DEDUP_REMOVED lines=22> */
.L_x_4355:
        /* <DEDUP_REMOVED lines=18> */
.L_x_4356:
        /* <DEDUP_REMOVED lines=22> */
.L_x_4357:
        /* <DEDUP_REMOVED lines=22> */
.L_x_4358:
        /* <DEDUP_REMOVED lines=8> */
.L_x_4360:
        /* <DEDUP_REMOVED lines=20> */
[----:B------:R-:W-:Y:S02]  /*0ac0*/  R2UR UR6, R11 ;  /* 0x000000000b0672ca */ /* 0x000fe400000e0000 */
[----:B--2---:R-:W-:Y:S02]  /*0ad0*/  R2UR UR4, R0 ;  /* 0x00000000000472ca */ /* 0x004fe400000e0000 */
[----:B------:R-:W-:-:S04]  /*0ae0*/  SHF.R.S32.HI R0, RZ, 0x1f, R12 ;  /* 0x0000001fff007819 */ /* 0x000fc8000001140c */
[CC--:B------:R-:W-:Y:S02]  /*0af0*/  LEA.HI R4, R0.reuse, R12.reuse, RZ, 0x5 ;  /* 0x0000000c00047211 */ /* 0x0c0fe400078f28ff */
[CC--:B------:R-:W-:Y:S02]  /*0b00*/  LEA.HI R3, R0.reuse, R12.reuse, RZ, 0x4 ;  /* 0x0000000c00037211 */ /* 0x0c0fe400078f20ff */
[----:B0-----:R-:W-:Y:S01]  /*0b10*/  LEA.HI R2, R0, R12, RZ, 0x7 ;  /* 0x0000000c00027211 */ /* 0x001fe200078f38ff */
[----:B------:R-:W-:Y:S01]  /*0b20*/  IMAD.SHL.U32 R5, R4, 0x20, RZ ;  /* 0x0000002004057824 */ /* 0x000fe200078e00ff */
[----:B------:R-:W-:Y:S01]  /*0b30*/  LOP3.LUT R4, R3, 0x3fffff0, RZ, 0xc0, !PT ;  /* 0x03fffff003047812 */ /* 0x000fe200078ec0ff */
[----:B------:R-:W-:Y:S01]  /*0b40*/  ULOP3.LUT UR4, UR4, 0x1, URZ, 0xfc, !UPT ;  /* 0x0000000104047892 */ /* 0x000fe2000f8efc3f */
[----:B------:R-:W-:Y:S02]  /*0b50*/  SHF.R.S32.HI R6, RZ, 0x4, R3 ;  /* 0x00000004ff067819 */ /* 0x000fe40000011403 */
[----:B------:R-:W-:Y:S01]  /*0b60*/  LOP3.LUT R224, R2, 0xffffff80, RZ, 0xc0, !PT ;  /* 0xffffff8002e07812 */ /* 0x000fe200078ec0ff */
[----:B------:R-:W-:Y:S01]  /*0b70*/  IMAD.IADD R4, R12, 0x1, -R4 ;  /* 0x000000010c047824 */ /* 0x000fe200078e0a04 */
[----:B------:R-:W-:-:S02]  /*0b80*/  LOP3.LUT R5, R5, 0xfffffc00, RZ, 0xc0, !PT ;  /* 0xfffffc0005057812 */ /* 0x000fc400078ec0ff */
[----:B------:R-:W-:Y:S01]  /*0b90*/  LEA.HI R3, R3, R6, RZ, 0x1 ;  /* 0x0000000603037211 */ /* 0x000fe200078f08ff */
[----:B------:R-:W-:Y:S02]  /*0ba0*/  IMAD.IADD R224, R12, 0x1, -R224 ;  /* 0x000000010ce07824 */ /* 0x000fe400078e0ae0 */
[----:B------:R-:W-:Y:S01]  /*0bb0*/  IMAD R4, R4, 0x40, R5 ;  /* 0x0000004004047824 */ /* 0x000fe200078e0205 */
[----:B------:R-:W-:Y:S02]  /*0bc0*/  LOP3.LUT R3, R3, 0x1ffffffe, RZ, 0xc0, !PT ;  /* 0x1ffffffe03037812 */ /* 0x000fe400078ec0ff */
[----:B------:R-:W-:Y:S02]  /*0bd0*/  LEA.HI R5, R0, R12, RZ, 0x2 ;  /* 0x0000000c00057211 */ /* 0x000fe400078f10ff */
[----:B------:R-:W-:Y:S01]  /*0be0*/  SHF.R.S32.HI R7, RZ, 0x1f, R224 ;  /* 0x0000001fff077819 */ /* 0x000fe200000114e0 */
[----:B------:R-:W-:Y:S01]  /*0bf0*/  IMAD.IADD R3, R6, 0x1, -R3 ;  /* 0x0000000106037824 */ /* 0x000fe200078e0a03 */
[----:B------:R-:W-:-:S02]  /*0c00*/  LOP3.LUT R5, R5, 0xfffffffc, RZ, 0xc0, !PT ;  /* 0xfffffffc05057812 */ /* 0x000fc400078ec0ff */
[-C--:B------:R-:W-:Y:S01]  /*0c10*/  LEA.HI R8, R7, R224.reuse, RZ, 0x2 ;  /* 0x000000e007087211 */ /* 0x080fe200078f10ff */
[----:B------:R-:W-:Y:S01]  /*0c20*/  IMAD R3, R3, 0x8, R4 ;  /* 0x0000000803037824 */ /* 0x000fe200078e0204 */
[----:B------:R-:W-:Y:S01]  /*0c30*/  SHF.R.S32.HI R6, RZ, 0x7, R2 ;  /* 0x00000007ff067819 */ /* 0x000fe20000011402 */
[----:B------:R-:W-:Y:S01]  /*0c40*/  IMAD.IADD R5, R12, 0x1, -R5 ;  /* 0x000000010c057824 */ /* 0x000fe200078e0a05 */
[--C-:B------:R-:W-:Y:S02]  /*0c50*/  SHF.R.S32.HI R9, RZ, 0x2, R8.reuse ;  /* 0x00000002ff097819 */ /* 0x100fe40000011408 */
[----:B------:R-:W-:Y:S01]  /*0c60*/  SHF.R.S32.HI R10, RZ, 0x1f, R8 ;  /* 0x0000001fff0a7819 */ /* 0x000fe20000011408 */
[----:B------:R0:W-:Y:S01]  /*0c70*/  STL [R1+0x30], R3 ;  /* 0x0000300301007387 */ /* 0x0001e20000100800 */
[----:B------:R-:W-:Y:S02]  /*0c80*/  LEA.HI R7, R7, R224, RZ, 0x5 ;  /* 0x000000e007077211 */ /* 0x000fe400078f28ff */
[----:B------:R-:W-:-:S02]  /*0c90*/  LEA.HI R10, R10, R9, RZ, 0x3 ;  /* 0x000000090a0a7211 */ /* 0x000fc400078f18ff */
[----:B------:R-:W-:Y:S02]  /*0ca0*/  LEA.HI R2, R2, R6, RZ, 0x1 ;  /* 0x0000000602027211 */ /* 0x000fe400078f08ff */
[----:B------:R-:W-:Y:S02]  /*0cb0*/  LOP3.LUT R10, R10, 0xfffffff8, RZ, 0xc0, !PT ;  /* 0xfffffff80a0a7812 */ /* 0x000fe400078ec0ff */
[----:B------:R-:W-:Y:S02]  /*0cc0*/  SHF.R.S32.HI R7, RZ, 0x5, R7 ;  /* 0x00000005ff077819 */ /* 0x000fe40000011407 */
[----:B0-----:R-:W-:Y:S01]  /*0cd0*/  LEA.HI R3, R5, R5, RZ, 0x1 ;  /* 0x0000000505037211 */ /* 0x001fe200078f08ff */
[----:B------:R-:W-:Y:S01]  /*0ce0*/  IMAD.IADD R10, R9, 0x1, -R10 ;  /* 0x00000001090a7824 */ /* 0x000fe200078e0a0a */
[----:B------:R-:W-:Y:S02]  /*0cf0*/  LOP3.LUT R2, R2, 0x3fffffe, RZ, 0xc0, !PT ;  /* 0x03fffffe02027812 */ /* 0x000fe400078ec0ff */
[----:B------:R-:W-:Y:S01]  /*0d00*/  LOP3.LUT R4, R3, 0x1ffffffe, RZ, 0xc0, !PT ;  /* 0x1ffffffe03047812 */ /* 0x000fe200078ec0ff */
[----:B------:R-:W-:Y:S01]  /*0d10*/  IMAD R7, R7, 0x10, R10 ;  /* 0x0000001007077824 */ /* 0x000fe200078e020a */
[----:B------:R-:W-:Y:S01]  /*0d20*/  LOP3.LUT R3, R8, 0x7ffffffc, RZ, 0xc0, !PT ;  /* 0x7ffffffc08037812 */ /* 0x000fe200078ec0ff */
[----:B------:R-:W-:Y:S01]  /*0d30*/  IMAD.IADD R2, R6, 0x1, -R2 ;  /* 0x0000000106027824 */ /* 0x000fe200078e0a02 */
[----:B------:R-:W-:Y:S01]  /*0d40*/  LEA.HI R0, R0, R12, RZ, 0x3 ;  /* 0x0000000c00007211 */ /* 0x000fe200078f18ff */
[----:B------:R-:W-:-:S02]  /*0d50*/  IMAD.IADD R4, R5, 0x1, -R4 ;  /* 0x0000000105047824 */ /* 0x000fc400078e0a04 */
[----:B------:R-:W-:Y:S01]  /*0d60*/  IMAD.IADD R3, R224, 0x1, -R3 ;  /* 0x00000001e0037824 */ /* 0x000fe200078e0a03 */
[----:B------:R-:W-:Y:S01]  /*0d70*/  LOP3.LUT R194, R0, 0xfffffff8, RZ, 0xc0, !PT ;  /* 0xfffffff800c27812 */ /* 0x000fe200078ec0ff */
[----:B------:R-:W-:Y:S01]  /*0d80*/  IMAD R2, R2, 0x40, R7 ;  /* 0x0000004002027824 */ /* 0x000fe200078e0207 */
[----:B------:R-:W-:Y:S01]  /*0d90*/  SHF.R.S32.HI R221, RZ, 0x3, R0 ;  /* 0x00000003ffdd7819 */ /* 0x000fe20000011400 */
[----:B------:R-:W-:Y:S02]  /*0da0*/  IMAD.SHL.U32 R19, R3, 0x2, RZ ;  /* 0x0000000203137824 */ /* 0x000fe400078e00ff */
[----:B------:R-:W-:Y:S01]  /*0db0*/  IMAD.IADD R194, R12, 0x1, -R194 ;  /* 0x000000010cc27824 */ /* 0x000fe200078e0ac2 */
[----:B------:R-:W-:Y:S01]  /*0dc0*/  STL [R1+0x2c], R2 ;  /* 0x00002c0201007387 */ /* 0x000fe20000100800 */
[----:B------:R-:W-:Y:S01]  /*0dd0*/  IMAD.U32 R3, RZ, RZ, UR4 ;  /* 0x00000004ff037e24 */ /* 0x000fe2000f8e00ff */
[----:B------:R-:W-:Y:S01]  /*0de0*/  UMOV UR4, URZ ;  /* 0x0000003f00047c82 */ /* 0x000fe20008000000 */
        /* <DEDUP_REMOVED lines=46> */
[----:B------:R-:W-:Y:S01]  /*10d0*/  IMAD.U32 R223, RZ, RZ, UR4 ;  /* 0x00000004ffdf7e24 */ /* 0x000fe2000f8e00ff */
[----:B------:R-:W-:Y:S01]  /*10e0*/  SHF.R.S32.HI R226, RZ, 0x1f, R199 ;  /* 0x0000001fffe27819 */ /* 0x000fe200000114c7 */
[----:B------:R-:W-:Y:S01]  /*10f0*/  VIADD R193, R22, 0x80 ;  /* 0x0000008016c17836 */ /* 0x000fe20000000000 */
[----:B------:R-:W-:Y:S01]  /*1100*/  SHF.R.S32.HI R225, RZ, 0x1f, R198 ;  /* 0x0000001fffe17819 */ /* 0x000fe200000114c6 */
[----:B------:R-:W-:-:S07]  /*1110*/  IMAD R23, R4, 0x8, R2 ;  /* 0x0000000804177824 */ /* 0x000fce00078e0202 */
.L_x_4464:
[----:B------:R-:W-:Y:S01]  /*1120*/  ULDC.64 UR8, c[0x0][0xa28] ;  /* 0x00028a0000087ab9 */ /* 0x000fe20000000a00 */
[----:B0---4-:R-:W0:Y:S01]  /*1130*/  LDC.64 R8, c[0x0][0x418] ;  /* 0x00010600ff087b82 */ /* 0x011e220000000a00 */
[----:B------:R-:W-:Y:S01]  /*1140*/  UISETP.NE.U32.AND UP0, UPT, UR8, URZ, UPT ;  /* 0x0000003f0800728c */ /* 0x000fe2000bf05070 */
[----:B-1----:R-:W-:Y:S01]  /*1150*/  IMAD.MOV.U32 R7, RZ, RZ, RZ ;  /* 0x000000ffff077224 */ /* 0x002fe200078e00ff */
[----:B------:R-:W-:Y:S02]  /*1160*/  ULDC.64 UR12, c[0x0][0x208] ;  /* 0x00008200000c7ab9 */ /* 0x000fe40000000a00 */
[----:B------:R-:W-:-:S03]  /*1170*/  UISETP.NE.AND.EX UP0, UPT, UR9, URZ, UPT, UP0 ;  /* 0x0000003f0900728c */ /* 0x000fc6000bf05300 */
[----:B------:R-:W-:Y:S01]  /*1180*/  ULDC.64 UR8, c[0x0][0xa18] ;  /* 0x0002860000087ab9 */ /* 0x000fe20000000a00 */
[----:B------:R-:W1:Y:S01]  /*1190*/  LDC R17, c[0x0][0x288] ;  /* 0x0000a200ff117b82 */ /* 0x000e620000000800 */
[----:B------:R-:W-:Y:S01]  /*11a0*/  UISETP.NE.U32.AND UP1, UPT, UR8, URZ, UPT ;  /* 0x0000003f0800728c */ /* 0x000fe2000bf25070 */
[----:B------:R-:W-:-:S03]  /*11b0*/  PLOP3.LUT P0, PT, PT, PT, UP0, 0x80, 0x0 ;  /* 0x000000000000781c */ /* 0x000fc60003f0f008 */
[----:B------:R-:W-:-:S03]  /*11c0*/  UISETP.NE.AND.EX UP1, UPT, UR9, URZ, UPT, UP1 ;  /* 0x0000003f0900728c */ /* 0x000fc6000bf25310 */
[----:B------:R-:W-:Y:S01]  /*11d0*/  @UP0 ULDC.64 UR8, c[0x0][0xa28] ;  /* 0x00028a0000080ab9 */ /* 0x000fe20000000a00 */
[----:B--23--:R-:W2:Y:S01]  /*11e0*/  LDC R0, c[0x0][0x424] ;  /* 0x00010900ff007b82 */ /* 0x00cea20000000800 */
[----:B------:R-:W-:Y:S01]  /*11f0*/  @UP0 UIMAD.WIDE UR8, UR6, 0x4, UR8 ;  /* 0x00000004060808a5 */ /* 0x000fe2000f8e0208 */
[----:B------:R-:W-:-:S05]  /*1200*/  PLOP3.LUT P2, PT, PT, PT, UP1, 0x80, 0x0 ;  /* 0x000000000000781c */ /* 0x000fca0003f4f018 */
[----:B------:R-:W-:Y:S01]  /*1210*/  @UP1 ULDC.64 UR10, c[0x0][0xa18] ;  /* 0x00028600000a1ab9 */ /* 0x000fe20000000a00 */
[----:B------:R-:W-:Y:S01]  /*1220*/  IMAD.U32 R2, RZ, RZ, UR8 ;  /* 0x00000008ff027e24 */ /* 0x000fe2000f8e00ff */
[----:B------:R-:W3:Y:S01]  /*1230*/  LDC R11, c[0x0][0x2f0] ;  /* 0x0000bc00ff0b7b82 */ /* 0x000ee20000000800 */
[----:B------:R-:W-:Y:S01]  /*1240*/  IMAD.U32 R3, RZ, RZ, UR9 ;  /* 0x00000009ff037e24 */ /* 0x000fe2000f8e00ff */
[----:B------:R-:W-:Y:S02]  /*1250*/  @UP1 UIMAD.WIDE UR8, UR6, 0x4, UR10 ;  /* 0x00000004060818a5 */ /* 0x000fe4000f8e020a */
[----:B------:R-:W-:Y:S02]  /*1260*/  ULOP3.LUT UR4, UR7, 0xff000000, URZ, 0xc0, !UPT ;  /* 0xff00000007047892 */ /* 0x000fe4000f8ec03f */
[----:B------:R4:W5:Y:S01]  /*1270*/  @P0 LDG.E R7, desc[UR12][R2.64] ;  /* 0x0000000c02070981 */ /* 0x000962000c1e1900 */
[----:B------:R-:W-:Y:S01]  /*1280*/  ULDC.64 UR10, c[0x0][0xa20] ;  /* 0x00028800000a7ab9 */ /* 0x000fe20000000a00 */
[----:B------:R-:W-:Y:S01]  /*1290*/  IMAD.U32 R4, RZ, RZ, UR8 ;  /* 0x00000008ff047e24 */ /* 0x000fe2000f8e00ff */
[----:B------:R-:W-:Y:S01]  /*12a0*/  ULOP3.LUT UR8, UR7, 0xff0000, URZ, 0xc0, !UPT ;  /* 0x00ff000007087892 */ /* 0x000fe2000f8ec03f */
[----:B------:R-:W-:Y:S01]  /*12b0*/  IMAD.U32 R5, RZ, RZ, UR9 ;  /* 0x00000009ff057e24 */ /* 0x000fe2000f8e00ff */
[----:B------:R-:W-:Y:S01]  /*12c0*/  USHF.R.U32.HI UR4, URZ, 0x8, UR4 ;  /* 0x000000083f047899 */ /* 0x000fe20008011604 */
[----:B0-----:R-:W-:-:S03]  /*12d0*/  ISETP.NE.U32.AND P0, PT, R8, RZ, PT ;  /* 0x000000ff0800720c */ /* 0x001fc60003f05070 */
[----:B------:R-:W-:Y:S01]  /*12e0*/  ULEA.HI UR8, UR8, UR4, URZ, 0x10 ;  /* 0x0000000408087291 */ /* 0x000fe2000f8f803f */
[----:B------:R-:W-:Y:S01]  /*12f0*/  ISETP.NE.U32.AND P1, PT, RZ, UR10, PT ;  /* 0x0000000aff007c0c */ /* 0x000fe2000bf25070 */
[----:B------:R-:W-:Y:S01]  /*1300*/  ULOP3.LUT UR4, UR7, 0xffff, URZ, 0xc0, !UPT ;  /* 0x0000ffff07047892 */ /* 0x000fe2000f8ec03f */
[----:B------:R-:W-:Y:S01]  /*1310*/  ISETP.NE.AND.EX P0, PT, R9, RZ, PT, P0 ;  /* 0x000000ff0900720c */ /* 0x000fe20003f05300 */
[----:B-1----:R4:W5:Y:S01]  /*1320*/  @P2 LDG.E R17, desc[UR12][R4.64] ;  /* 0x0000000c04112981 */ /* 0x002962000c1e1900 */
[----:B------:R-:W-:Y:S02]  /*1330*/  ISETP.NE.AND.EX P1, PT, RZ, UR11, PT, P1 ;  /* 0x0000000bff007c0c */ /* 0x000fe4000bf25310 */
[----:B--2---:R-:W-:Y:S01]  /*1340*/  SEL R0, R0, 0x1, P0 ;  /* 0x0000000100007807 */ /* 0x004fe20000000000 */
[----:B------:R-:W-:Y:S01]  /*1350*/  IMAD.U32 R197, RZ, RZ, UR4 ;  /* 0x00000004ffc57e24 */ /* 0x000fe2000f8e00ff */
[----:B----4-:R-:W-:Y:S09]  /*1360*/  @P2 BRA `(.L_x_4361) ;  /* 0x0000000000302947 */ /* 0x010ff20003800000 */
        /* <DEDUP_REMOVED lines=9> */
[----:B-----5:R-:W2:Y:S04]  /*1400*/  LDG.E R17, desc[UR12][R2.64] ;  /* 0x0000000c02117981 */ /* 0x020ea8000c1e1900 */
[----:B------:R-:W2:Y:S02]  /*1410*/  LDG.E R4, desc[UR12][R2.64+0x4] ;  /* 0x0000040c02047981 */ /* 0x000ea4000c1e1900 */
[----:B--2---:R-:W-:-:S07]  /*1420*/  IMAD.IADD R17, R4, 0x1, -R17 ;  /* 0x0000000104117824 */ /* 0x004fce00078e0a11 */
.L_x_4361:
[----:B---3--:R-:W-:Y:S02]  /*1430*/  IMAD R16, R0, R11, RZ ;  /* 0x0000000b00107224 */ /* 0x008fe400078e02ff */
[----:B------:R-:W-:Y:S01]  /*1440*/  IMAD.U32 R222, RZ, RZ, UR6 ;  /* 0x00000006ffde7e24 */ /* 0x000fe2000f8e00ff */
[----:B------:R-:W-:Y:S06]  /*1450*/  @!P1 BRA `(.L_x_4362) ;  /* 0x00000000001c9947 */ /* 0x000fec0003800000 */
[----:B------:R-:W-:Y:S01]  /*1460*/  ULDC.64 UR10, c[0x0][0xa20] ;  /* 0x00028800000a7ab9 */ /* 0x000fe20000000a00 */
[----:B------:R-:W-:Y:S01]  /*1470*/  ULDC.64 UR12, c[0x0][0x208] ;  /* 0x00008200000c7ab9 */ /* 0x000fe20000000a00 */
[----:B------:R-:W-:-:S06]  /*1480*/  UIMAD.WIDE UR6, UR6, 0x4, UR10 ;  /* 0x00000004060678a5 */ /* 0x000fcc000f8e020a */
[----:B------:R-:W-:Y:S02]  /*1490*/  IMAD.U32 R2, RZ, RZ, UR6 ;  /* 0x00000006ff027e24 */ /* 0x000fe4000f8e00ff */
[----:B------:R-:W-:-:S05]  /*14a0*/  IMAD.U32 R3, RZ, RZ, UR7 ;  /* 0x00000007ff037e24 */ /* 0x000fca000f8e00ff */
[----:B------:R0:W5:Y:S01]  /*14b0*/  LDG.E R16, desc[UR12][R2.64] ;  /* 0x0000000c02107981 */ /* 0x000162000c1e1900 */
[----:B------:R-:W-:Y:S05]  /*14c0*/  BRA `(.L_x_4363) ;  /* 0x0000000000307947 */ /* 0x000fea0003800000 */
.L_x_4362:
        /* <DEDUP_REMOVED lines=10> */
[----:B------:R-:W2:Y:S02]  /*1570*/  LDG.E R5, desc[UR12][R2.64+0x4] ;  /* 0x0000040c02057981 */ /* 0x000ea4000c1e1900 */
[----:B--2---:R-:W-:-:S07]  /*1580*/  IMAD.IADD R16, R5, 0x1, -R16 ;  /* 0x0000000105107824 */ /* 0x004fce00078e0a10 */
.L_x_4363:
[----:B------:R-:W-:Y:S01]  /*1590*/  ULDC UR4, c[0x0][0x448] ;  /* 0x0001120000047ab9 */ /* 0x000fe20000000800 */
[----:B-----5:R-:W-:Y:S01]  /*15a0*/  IMAD.IADD R16, R16, 0x1, -R7 ;  /* 0x0000000110107824 */ /* 0x020fe200078e0a07 */
[----:B------:R-:W-:Y:S02]  /*15b0*/  UISETP.NE.AND UP0, UPT, UR4, 0x1, UPT ;  /* 0x000000010400788c */ /* 0x000fe4000bf05270 */
[----:B------:R-:W-:Y:S02]  /*15c0*/  USHF.L.U32 UR60, UR5, 0x7, URZ ;  /* 0x00000007053c7899 */ /* 0x000fe4000800063f */
[----:B------:R-:W-:Y:S01]  /*15d0*/  IADD3 R0, R16, 0x1, -R17 ;  /* 0x0000000110007810 */ /* 0x000fe20007ffe811 */
[----:B------:R-:W-:Y:S01]  /*15e0*/  ULDC.64 UR4, c[0x0][0x9e0] ;  /* 0x0002780000047ab9 */ /* 0x000fe20000000a00 */
[----:B------:R-:W-:Y:S02]  /*15f0*/  UIADD3 UR9, UR60, 0x7f, URZ ;  /* 0x0000007f3c097890 */ /* 0x000fe4000fffe03f */
[----:B------:R-:W-:Y:S01]  /*1600*/  R2UR UR10, R0 ;  /* 0x00000000000a72ca */ /* 0x000fe200000e0000 */
[----:B------:R-:W-:-:S02]  /*1610*/  UISETP.GE.AND UP1, UPT, UR5, 0x1, UPT ;  /* 0x000000010500788c */ /* 0x000fc4000bf26270 */
[----:B------:R-:W-:Y:S01]  /*1620*/  @UP0 ULDC UR6, c[0x0][0x44c] ;  /* 0x0001130000060ab9 */ /* 0x000fe20000000800 */
[----:B------:R-:W-:Y:S01]  /*1630*/  @UP0 ULDC UR11, c[0x0][0x450] ;  /* 0x00011400000b0ab9 */ /* 0x000fe20000000800 */
[----:B------:R-:W-:Y:S02]  /*1640*/  UIMAD.WIDE.U32 UR6, UR9, UR6, URZ ;  /* 0x00000006090672a5 */ /* 0x000fe4000f8e003f */
[----:B------:R-:W-:Y:S02]  /*1650*/  PLOP3.LUT P1, PT, PT, PT, UP1, 0x80, 0x0 ;  /* 0x000000000000781c */ /* 0x000fe40003f2f018 */
        /* <DEDUP_REMOVED lines=15> */
.L_x_4365:
[----:B------:R-:W-:-:S11]  /*1750*/  UISETP.NE.AND UP1, UPT, UR5, 0x1, UPT ;  /* 0x000000010500788c */ /* 0x000fd6000bf25270 */
[----:B------:R-:W-:Y:S02]  /*1760*/  @UP1 ULDC.64 UR10, c[0x0][0x9e8] ;  /* 0x00027a00000a1ab9 */ /* 0x000fe40000000a00 */
[----:B------:R-:W-:-:S04]  /*1770*/  UIMAD.WIDE.U32 UR6, UR4, UR10, URZ ;  /* 0x0000000a040672a5 */ /* 0x000fc8000f8e003f */
[----:B------:R-:W-:-:S12]  /*1780*/  @UP1 USHF.R.U32.HI UR4, URZ, UR11, UR7 ;  /* 0x0000000b3f041299 */ /* 0x000fd80008011607 */
.L_x_4366:
[----:B------:R-:W-:-:S06]  /*1790*/  UIMAD UR4, UR4, UR5, UR5 ;  /* 0x00000005040472a4 */ /* 0x000fcc000f8e0205 */
[----:B------:R-:W-:-:S07]  /*17a0*/  VIMNMX R0, R0, UR4, PT ;  /* 0x0000000400007c48 */ /* 0x000fce000bfe0100 */
.L_x_4364:
[----:B------:R-:W-:Y:S01]  /*17b0*/  IMAD.IADD R81, R16, 0x1, -R17 ;  /* 0x0000000110517824 */ /* 0x000fe200078e0a11 */
[----:B------:R-:W-:Y:S01]  /*17c0*/  @UP0 ULDC UR6, c[0x0][0x44c] ;  /* 0x0001130000060ab9 */ /* 0x000fe20000000800 */
[----:B0-----:R-:W-:Y:S01]  /*17d0*/  VIADD R2, R0, 0x5f ;  /* 0x0000005f00027836 */ /* 0x001fe20000000000 */
[----:B------:R-:W-:Y:S01]  /*17e0*/  UIMAD.WIDE.U32 UR6, UR60, UR6, URZ ;  /* 0x000000063c0672a5 */ /* 0x000fe2000f8e003f */
[----:B------:R-:W-:Y:S01]  /*17f0*/  VIADD R0, R16, 0x5f ;  /* 0x0000005f10007836 */ /* 0x000fe20000000000 */
        /* <DEDUP_REMOVED lines=25> */
.L_x_4368:
[----:B------:R-:W-:-:S11]  /*1990*/  UISETP.NE.AND UP0, UPT, UR5, 0x1, UPT ;  /* 0x000000010500788c */ /* 0x000fd6000bf05270 */
[----:B------:R-:W-:Y:S02]  /*19a0*/  @UP0 ULDC.64 UR10, c[0x0][0x9e8] ;  /* 0x00027a00000a0ab9 */ /* 0x000fe40000000a00 */
[----:B------:R-:W-:-:S04]  /*19b0*/  UIMAD.WIDE.U32 UR6, UR4, UR10, URZ ;  /* 0x0000000a040672a5 */ /* 0x000fc8000f8e003f */
[----:B------:R-:W-:-:S12]  /*19c0*/  @UP0 USHF.R.U32.HI UR4, URZ, UR11, UR7 ;  /* 0x0000000b3f040299 */ /* 0x000fd80008011607 */
.L_x_4369:
[----:B------:R-:W-:-:S04]  /*19d0*/  UIMAD UR4, UR4, UR5, URZ ;  /* 0x00000005040472a4 */ /* 0x000fc8000f8e023f */
[----:B------:R-:W-:-:S04]  /*19e0*/  UISETP.LT.AND UP0, UPT, UR9, UR4, UPT ;  /* 0x000000040900728c */ /* 0x000fc8000bf01270 */
[----:B------:R-:W-:-:S12]  /*19f0*/  USEL UR9, UR9, UR4, !UP0 ;  /* 0x0000000409097287 */ /* 0x000fd8000c000000 */
.L_x_4367:
[----:B------:R-:W-:Y:S02]  /*1a00*/  UIMAD.WIDE UR4, UR9, 0x2aaaaaab, URZ ;  /* 0x2aaaaaab090478a5 */ /* 0x000fe4000f8e023f */
[----:B------:R-:W-:Y:S02]  /*1a10*/  ULOP3.LUT UR6, UR8, 0xff, URZ, 0xc0, !UPT ;  /* 0x000000ff08067892 */ /* 0x000fe4000f8ec03f */
[----:B------:R-:W-:-:S04]  /*1a20*/  USHF.R.U32.HI UR4, URZ, 0x1f, UR5 ;  /* 0x0000001f3f047899 */ /* 0x000fc80008011605 */
[----:B------:R-:W-:Y:S01]  /*1a30*/  ULEA.HI.SX32 UR4, UR5, UR4, 0x1c ;  /* 0x0000000405047291 */ /* 0x000fe2000f8fe23f */
[----:B------:R-:W-:Y:S01]  /*1a40*/  IMAD.U32 R196, RZ, RZ, UR6 ;  /* 0x00000006ffc47e24 */ /* 0x000fe2000f8e00ff */
[----:B------:R-:W-:Y:S02]  /*1a50*/  USHF.R.U32.HI UR5, URZ, 0x10, UR8 ;  /* 0x000000103f057899 */ /* 0x000fe40008011608 */
[----:B------:R-:W-:-:S04]  /*1a60*/  UISETP.LT.AND UP0, UPT, URZ, UR4, UPT ;  /* 0x000000043f00728c */ /* 0x000fc8000bf01270 */
[----:B------:R-:W-:Y:S01]  /*1a70*/  USEL UR9, URZ, UR4, !UP0 ;  /* 0x000000043f097287 */ /* 0x000fe2000c000000 */
[----:B------:R-:W-:Y:S02]  /*1a80*/  IMAD.U32 R195, RZ, RZ, UR5 ;  /* 0x00000005ffc37e24 */ /* 0x000fe4000f8e00ff */
[----:B------:R-:W-:-:S03]  /*1a90*/  UMOV UR4, URZ ;  /* 0x0000003f00047c82 */ /* 0x000fc60008000000 */
[----:B------:R-:W-:-:S13]  /*1aa0*/  ISETP.GT.AND P0, PT, R80, UR9, PT ;  /* 0x0000000950007c0c */ /* 0x000fda000bf04270 */
[----:B------:R-:W-:Y:S05]  /*1ab0*/  @!P0 BRA `(.L_x_4370) ;  /* 0x00000000009c8947 */ /* 0x000fea0003800000 */
[----:B------:R-:W-:Y:S01]  /*1ac0*/  R2UR UR5, R195 ;  /* 0x00000000c30572ca */ /* 0x000fe200000e0000 */
[----:B------:R-:W-:-:S12]  /*1ad0*/  ULDC UR4, c[0x0][0x9f0] ;  /* 0x00027c0000047ab9 */ /* 0x000fd80000000800 */
[----:B------:R-:W-:-:S04]  /*1ae0*/  UISETP.NE.AND UP0, UPT, UR5, URZ, UPT ;  /* 0x0000003f0500728c */ /* 0x000fc8000bf05270 */
[----:B------:R-:W-:-:S03]  /*1af0*/  USEL UR10, UR5, UR4, UP0 ;  /* 0x00000004050a7287 */ /* 0x000fc60008000000 */
[----:B------:R-:W-:-:S03]  /*1b00*/  UMOV UR4, URZ ;  /* 0x0000003f00047c82 */ /* 0x000fc60008000000 */
[----:B------:R-:W-:-:S05]  /*1b10*/  IMAD.U32 R5, RZ, RZ, UR10 ;  /* 0x0000000aff057e24 */ /* 0x000fca000f8e00ff */
        /* <DEDUP_REMOVED lines=33> */
.L_x_4370:
[----:B------:R-:W-:Y:S01]  /*1d30*/  R2UR UR5, R196 ;  /* 0x00000000c40572ca */ /* 0x000fe200000e0000 */
[----:B------:R-:W-:Y:S01]  /*1d40*/  IMAD.U32 R3, RZ, RZ, UR4 ;  /* 0x00000004ff037e24 */ /* 0x000fe2000f8e00ff */
[----:B------:R-:W-:Y:S01]  /*1d50*/  PLOP3.LUT P0, PT, PT, PT, PT, 0x80, 0x0 ;  /* 0x000000000000781c */ /* 0x000fe20003f0f070 */
[----:B------:R-:W-:Y:S01]  /*1d60*/  IMAD.MOV.U32 R4, RZ, RZ, RZ ;  /* 0x000000ffff047224 */ /* 0x000fe200078e00ff */
        /* <DEDUP_REMOVED lines=9> */
[----:B------:R-:W-:Y:S01]  /*1e00*/  UIMAD UR5, UR5, UR4, UR9 ;  /* 0x00000004050572a4 */ /* 0x000fe2000f8e0209 */
        /* <DEDUP_REMOVED lines=9> */
[----:B------:R-:W-:Y:S02]  /*1ea0*/  ISETP.GT.AND P1, PT, R80, UR5, PT ;  /* 0x0000000550007c0c */ /* 0x000fe4000bf24270 */
        /* <DEDUP_REMOVED lines=70> */
.L_x_4372:
        /* <DEDUP_REMOVED lines=12> */
.L_x_4603:
[----:B------:R-:W-:Y:S05]  /*23d0*/  @!P0 BRA `(.L_x_4374) ;  /* 0x0000000000048947 */ /* 0x000fea0003800000 */
[----:B------:R-:W-:Y:S01]  /*23e0*/  BPT.TRAP 0x1 ;  /* 0x000000040000795c */ /* 0x000fe20000300000 */
.L_x_4374:
[----:B------:R-:W-:Y:S02]  /*23f0*/  IMAD.U32 R7, RZ, RZ, UR37 ;  /* 0x00000025ff077e24 */ /* 0x000fe4000f8e00ff */
[----:B0-----:R-:W-:-:S03]  /*2400*/  IMAD.U32 R0, RZ, RZ, UR36 ;  /* 0x00000024ff007e24 */ /* 0x001fc6000f8e00ff */
[----:B------:R-:W-:Y:S02]  /*2410*/  LEA R7, R7, UR38, 0x3 ;  /* 0x0000002607077c11 */ /* 0x000fe4000f8e18ff */
[----:B------:R-:W-:-:S04]  /*2420*/  SHF.L.U32 R0, R0, 0x1f, RZ ;  /* 0x0000001f00007819 */ /* 0x000fc800000006ff */
[----:B------:R0:W1:Y:S01]  /*2430*/  SYNCS.PHASECHK.TRANS64.TRYWAIT P2, [R7+URZ+0x30830], R0 ;  /* 0x03083000070075a7 */ /* 0x000062000804017f */
[----:B------:R-:W-:Y:S05]  /*2440*/  @!P0 BRA `(.L_x_4375) ;  /* 0x0000000000048947 */ /* 0x000fea0003800000 */
[----:B------:R-:W-:Y:S01]  /*2450*/  BPT.TRAP 0x1 ;  /* 0x000000040000795c */ /* 0x000fe20000300000 */
.L_x_4375:
[----:B------:R-:W2:Y:S02]  /*2460*/  S2R R2, SR_TID.X ;  /* 0x0000000000027919 */ /* 0x000ea40000002100 */
[----:B--2---:R-:W-:-:S04]  /*2470*/  LOP3.LUT R2, R2, 0x7f, RZ, 0xc0, !PT ;  /* 0x0000007f02027812 */ /* 0x004fc800078ec0ff */
[----:B------:R-:W-:Y:S01]  /*2480*/  ISETP.NE.AND P1, PT, R2, RZ, PT ;  /* 0x000000ff0200720c */ /* 0x000fe20003f25270 */
[----:B-1----:R-:W-:-:S12]  /*2490*/  @P2 BRA `(.L_x_4376) ;  /* 0x0000000000082947 */ /* 0x002fd80003800000 */
[----:B------:R-:W1:Y:S02]  /*24a0*/  SYNCS.PHASECHK.TRANS64.TRYWAIT P2, [R7+URZ+0x30830], R0 ;  /* 0x03083000070075a7 */ /* 0x000e64000804017f */
[----:B-1----:R-:W-:Y:S05]  /*24b0*/  @!P2 BRA `(.L_x_4377) ;  /* 0x0000018c00f0a947 */ /* 0x002fea0003800000 */
.L_x_4376:
        /* <DEDUP_REMOVED lines=13> */
[----:B------:R-:W-:-:S02]  /*2590*/  ULOP3.LUT UR61, UR4, 0x10000, URZ, 0xfc, !UPT ;  /* 0x00010000043d7892 */ /* 0x000fc4000f8efc3f */
[----:B------:R-:W-:Y:S02]  /*25a0*/  ULOP3.LUT UR4, UR39, 0x10000, URZ, 0xfc, !UPT ;  /* 0x0001000027047892 */ /* 0x000fe4000f8efc3f */
[----:B------:R-:W-:Y:S02]  /*25b0*/  UIMAD UR5, UR37, 0x900, UR61 ;  /* 0x00000900250578a4 */ /* 0x000fe4000f8e023d */
[----:B------:R-:W-:Y:S02]  /*25c0*/  UIADD3 UR56, UR4, 0x2, URZ ;  /* 0x0000000204387890 */ /* 0x000fe4000fffe03f */
[----:B------:R-:W-:Y:S01]  /*25d0*/  UIADD3 UR58, UR5, 0x2, URZ ;  /* 0x00000002053a7890 */ /* 0x000fe2000fffe03f */
[----:B------:R-:W-:Y:S02]  /*25e0*/  UMOV UR8, UR4 ;  /* 0x0000000400087c82 */ /* 0x000fe40008000000 */
[----:B------:R-:W-:Y:S01]  /*25f0*/  UMOV UR10, UR5 ;  /* 0x00000005000a7c82 */ /* 0x000fe20008000000 */
[----:B------:R-:W-:Y:S01]  /*2600*/  UIADD3 UR52, UR4, 0x4, URZ ;  /* 0x0000000404347890 */ /* 0x000fe2000fffe03f */
[----:B------:R-:W-:Y:S01]  /*2610*/  HGMMA.64x96x16.F32.BF16 R24, gdesc[UR8], RZ, !UPT, gsb0 ;  /* 0x01600000081879f0 */ /* 0x000fe2000c0018ff */
[----:B------:R-:W-:Y:S01]  /*2620*/  UIADD3 UR54, UR5, 0x4, URZ ;  /* 0x0000000405367890 */ /* 0x000fe2000fffe03f */
[----:B------:R-:W-:Y:S01]  /*2630*/  IMAD.U32 R4, RZ, RZ, UR8 ;  /* 0x00000008ff047e24 */ /* 0x000fe2000f8e00ff */
        /* <DEDUP_REMOVED lines=43> */
[----:B------:R-:W-:Y:S01]  /*28f0*/  @UP0 ULDC UR5, c[0x0][0x450] ;  /* 0x0001140000050ab9 */ /* 0x000fe20000000800 */
[----:B------:R-:W-:Y:S02]  /*2900*/  WARPGROUP.DEPBAR.LE gsb0, 0x0 ;  /* 0x00008000000079c5 */ /* 0x000fe40000010000 */
[----:B------:R-:W-:-:S06]  /*2910*/  WARPGROUP.ARRIVE ;  /* 0x00000000000079c5 */ /* 0x000fcc0000000000 */
[----:B------:R-:W-:Y:S03]  /*2920*/  HGMMA.64x96x16.F32.BF16 R24, gdesc[UR56], R24, gsb0 ;  /* 0x01600000381879f0 */ /* 0x000fe60008001818 */
[----:B------:R-:W-:Y:S02]  /*2930*/  WARPGROUP.DEPBAR.LE gsb0, 0x0 ;  /* 0x00008000000079c5 */ /* 0x000fe40000010000 */
[----:B------:R-:W-:-:S06]  /*2940*/  WARPGROUP.ARRIVE ;  /* 0x00000000000079c5 */ /* 0x000fcc0000000000 */
[----:B------:R-:W-:Y:S01]  /*2950*/  HGMMA.64x96x16.F32.BF16 R24, gdesc[UR52], R24, gsb0 ;  /* 0x01600000341879f0 */ /* 0x000fe20008001818 */
[----:B------:R-:W-:Y:S02]  /*2960*/  ULDC UR54, c[0x0][0x9dc] ;  /* 0x0002770000367ab9 */ /* 0x000fe40000000800 */
[----:B------:R-:W-:Y:S01]  /*2970*/  ULOP3.LUT UR54, URZ, UR54, URZ, 0x33, !UPT ;  /* 0x000000363f367292 */ /* 0x000fe2000f8e333f */
        /* <DEDUP_REMOVED lines=28> */
[----:B------:R-:W-:Y:S01]  /*2b40*/  FMUL.FTZ R15, R34, UR4 ;  /* 0x00000004220f7c20 */ /* 0x000fe20008410000 */
[----:B------:R-:W-:Y:S01]  /*2b50*/  FMUL.FTZ R25, R25, UR4 ;  /* 0x0000000419197c20 */ /* 0x000fe20008410000 */
[----:B------:R-:W-:Y:S01]  /*2b60*/  FMUL.FTZ R37, R37, UR4 ;  /* 0x0000000425257c20 */ /* 0x000fe20008410000 */
[----:B------:R-:W-:Y:S02]  /*2b70*/  IMAD.MOV.U32 R34, RZ, RZ, R2 ;  /* 0x000000ffff227224 */ /* 0x000fe400078e0002 */
[----:B------:R-:W-:Y:S01]  /*2b80*/  FMUL.FTZ R28, R28, UR4 ;  /* 0x000000041c1c7c20 */ /* 0x000fe20008410000 */
[----:B------:R-:W-:Y:S01]  /*2b90*/  FMUL.FTZ R29, R29, UR4 ;  /* 0x000000041d1d7c20 */ /* 0x000fe20008410000 */
[----:B------:R-:W-:Y:S01]  /*2ba0*/  FMUL.FTZ R32, R32, UR4 ;  /* 0x0000000420207c20 */ /* 0x000fe20008410000 */
[----:B------:R-:W-:Y:S01]  /*2bb0*/  FMUL.FTZ R33, R33, UR4 ;  /* 0x0000000421217c20 */ /* 0x000fe20008410000 */
[----:B------:R-:W-:Y:S01]  /*2bc0*/  FMUL.FTZ R36, R36, UR4 ;  /* 0x0000000424247c20 */ /* 0x000fe20008410000 */
[----:B------:R-:W-:Y:S01]  /*2bd0*/  FMUL.FTZ R40, R40, UR4 ;  /* 0x0000000428287c20 */ /* 0x000fe20008410000 */
[----:B------:R-:W-:Y:S01]  /*2be0*/  @P3 SHF.R.U32.HI R34, RZ, UR5, R6 ;  /* 0x00000005ff223c19 */ /* 0x000fe20008011606 */
[----:B------:R2:W3:Y:S01]  /*2bf0*/  MUFU.TANH R9, R25 ;  /* 0x0000001900097308 */ /* 0x0004e20000002400 */
[----:B01----:R-:W-:Y:S01]  /*2c00*/  FMUL.FTZ R0, R26, UR4 ;  /* 0x000000041a007c20 */ /* 0x003fe20008410000 */
[----:B------:R-:W-:Y:S01]  /*2c10*/  FMUL.FTZ R3, R24, UR4 ;  /* 0x0000000418037c20 */ /* 0x000fe20008410000 */
[----:B------:R-:W-:Y:S01]  /*2c20*/  FMUL.FTZ R12, R27, UR4 ;  /* 0x000000041b0c7c20 */ /* 0x000fe20008410000 */
[----:B------:R-:W-:Y:S01]  /*2c30*/  FMUL.FTZ R13, R30, UR4 ;  /* 0x000000041e0d7c20 */ /* 0x000fe20008410000 */
[----:B------:R-:W-:Y:S01]  /*2c40*/  FMUL.FTZ R14, R31, UR4 ;  /* 0x000000041f0e7c20 */ /* 0x000fe20008410000 */
[----:B------:R-:W-:Y:S01]  /*2c50*/  FMUL.FTZ R20, R35, UR4 ;  /* 0x0000000423147c20 */ /* 0x000fe20008410000 */
[----:B------:R-:W-:Y:S01]  /*2c60*/  FMUL.FTZ R21, R38, UR4 ;  /* 0x0000000426157c20 */ /* 0x000fe20008410000 */
[----:B------:R0:W1:Y:S01]  /*2c70*/  MUFU.TANH R10, R28 ;  /* 0x0000001c000a7308 */ /* 0x0000620000002400 */
[----:B--2---:R-:W-:Y:S01]  /*2c80*/  FMUL.FTZ R25, R42, UR4 ;  /* 0x000000042a197c20 */ /* 0x004fe20008410000 */
[----:B------:R-:W-:Y:S01]  /*2c90*/  FMUL.FTZ R26, R43, UR4 ;  /* 0x000000042b1a7c20 */ /* 0x000fe20008410000 */
[----:B------:R-:W-:Y:S01]  /*2ca0*/  FMUL.FTZ R24, R39, UR4 ;  /* 0x0000000427187c20 */ /* 0x000fe20008410000 */
[----:B------:R-:W-:Y:S01]  /*2cb0*/  FMUL.FTZ R41, R41, UR4 ;  /* 0x0000000429297c20 */ /* 0x000fe20008410000 */
[----:B------:R-:W-:Y:S01]  /*2cc0*/  FMUL.FTZ R44, R44, UR4 ;  /* 0x000000042c2c7c20 */ /* 0x000fe20008410000 */
[----:B------:R-:W-:Y:S01]  /*2cd0*/  FMUL.FTZ R45, R45, UR4 ;  /* 0x000000042d2d7c20 */ /* 0x000fe20008410000 */
[----:B------:R-:W-:Y:S01]  /*2ce0*/  FMUL.FTZ R27, R46, UR4 ;  /* 0x000000042e1b7c20 */ /* 0x000fe20008410000 */
[----:B------:R2:W4:Y:S01]  /*2cf0*/  MUFU.TANH R72, R29 ;  /* 0x0000001d00487308 */ /* 0x0005220000002400 */
[----:B0-----:R-:W-:Y:S01]  /*2d00*/  FMUL.FTZ R28, R47, UR4 ;  /* 0x000000042f1c7c20 */ /* 0x001fe20008410000 */
        /* <DEDUP_REMOVED lines=14> */
[----:B------:R2:W1:Y:S01]  /*2df0*/  MUFU.TANH R74, R33 ;  /* 0x00000021004a7308 */ /* 0x0004620000002400 */
[----:B0-----:R-:W-:Y:S01]  /*2e00*/  FMUL.FTZ R32, R55, UR4 ;  /* 0x0000000437207c20 */ /* 0x001fe20008410000 */
[----:B------:R-:W-:Y:S01]  /*2e10*/  FMUL.FTZ R64, R64, UR4 ;  /* 0x0000000440407c20 */ /* 0x000fe20008410000 */
[----:B------:R-:W-:Y:S01]  /*2e20*/  FMUL.FTZ R65, R65, UR4 ;  /* 0x0000000441417c20 */ /* 0x000fe20008410000 */
[----:B------:R-:W-:Y:S01]  /*2e30*/  FMUL.FTZ R38, R67, UR4 ;  /* 0x0000000443267c20 */ /* 0x000fe20008410000 */
[----:B------:R-:W-:Y:S01]  /*2e40*/  FMUL.FTZ R68, R68, UR4 ;  /* 0x0000000444447c20 */ /* 0x000fe20008410000 */
[----:B------:R-:W-:-:S02]  /*2e50*/  @!P1 VIADD R2, R7, 0x30840 ;  /* 0x0003084007029836 */ /* 0x000fc40000000000 */
[----:B------:R-:W-:Y:S01]  /*2e60*/  FMUL.FTZ R69, R69, UR4 ;  /* 0x0000000445457c20 */ /* 0x000fe20008410000 */
[----:B------:R0:W1:Y:S01]  /*2e70*/  MUFU.TANH R75, R36 ;  /* 0x00000024004b7308 */ /* 0x0000620000002400 */
[----:B--2---:R-:W-:Y:S01]  /*2e80*/  FMUL.FTZ R33, R58, UR4 ;  /* 0x000000043a217c20 */ /* 0x004fe20008410000 */
[----:B------:R-:W-:Y:S01]  /*2e90*/  FMUL.FTZ R43, R70, UR4 ;  /* 0x00000004462b7c20 */ /* 0x000fe20008410000 */
[----:B------:R-:W-:Y:S01]  /*2ea0*/  FMUL.FTZ R42, R71, UR4 ;  /* 0x00000004472a7c20 */ /* 0x000fe20008410000 */
[----:B------:R-:W-:Y:S01]  /*2eb0*/  IMAD.MOV.U32 R7, RZ, RZ, -0x60 ;  /* 0xffffffa0ff077424 */ /* 0x000fe200078e00ff */
[----:B------:R-:W-:-:S03]  /*2ec0*/  @!P1 PRMT R2, RZ, 0x654, R2 ;  /* 0x00000654ff029816 */ /* 0x000fc60000000002 */
[----:B------:R2:W1:Y:S01]  /*2ed0*/  MUFU.TANH R76, R37 ;  /* 0x00000025004c7308 */ /* 0x0004620000002400 */
[----:B0-----:R-:W-:Y:S01]  /*2ee0*/  FMUL.FTZ R36, R63, UR4 ;  /* 0x000000043f247c20 */ /* 0x001fe20008410000 */
[----:B------:R-:W-:Y:S01]  /*2ef0*/  IMAD R6, R80, R7, 0x61 ;  /* 0x0000006150067424 */ /* 0x000fe200078e0207 */
[----:B------:R0:W-:Y:S04]  /*2f00*/  @!P1 SYNCS.ARRIVE.TRANS64.RED.A1T0 RZ, [R2+URZ], RZ ;  /* 0x000000ff02ff99a7 */ /* 0x0001e8000810043f */
[----:B------:R-:W-:Y:S01]  /*2f10*/  IADD3 R8, R16, R6, -R19 ;  /* 0x0000000610087210 */ /* 0x000fe20007ffe813 */
[----:B------:R5:W1:Y:S01]  /*2f20*/  MUFU.TANH R77, R40 ;  /* 0x00000028004d7308 */ /* 0x000a620000002400 */
[----:B--2---:R-:W2:Y:S01]  /*2f30*/  SHFL.IDX PT, R37, R34, RZ, 0x1c1f ;  /* 0x001c1fff22257589 */ /* 0x004ea200000e0000 */
[----:B0-----:R-:W-:-:S02]  /*2f40*/  IMAD R2, R80, -0x60, R16 ;  /* 0xffffffa050027824 */ /* 0x001fc400078e0210 */
[----:B------:R-:W-:-:S04]  /*2f50*/  IMAD.IADD R8, R8, 0x1, -R17 ;  /* 0x0000000108087824 */ /* 0x000fc800078e0a11 */
[----:B------:R-:W0:Y:S01]  /*2f60*/  MUFU.TANH R3, R3 ;  /* 0x0000000300037308 */ /* 0x000e220000002400 */
[----:B-----5:R-:W-:Y:S01]  /*2f70*/  FMUL.FTZ R40, R66, UR4 ;  /* 0x0000000442287c20 */ /* 0x020fe20008410000 */
[----:B------:R-:W-:Y:S01]  /*2f80*/  ULDC.64 UR4, c[0x0][0x9e0] ;  /* 0x0002780000047ab9 */ /* 0x000fe20000000a00 */
[----:B------:R-:W-:Y:S01]  /*2f90*/  IADD3 R58, -R19, 0x60, R2 ;  /* 0x00000060133a7810 */ /* 0x000fe20007ffe102 */
[----:B------:R-:W-:Y:S01]  /*2fa0*/  UISETP.GE.AND UP1, UPT, UR5, 0x1, UPT ;  /* 0x000000010500788c */ /* 0x000fe2000bf26270 */
[----:B------:R-:W-:Y:S02]  /*2fb0*/  VIADD R63, R8, UR4 ;  /* 0x00000004083f7c36 */ /* 0x000fe40008000000 */
[----:B------:R-:W-:Y:S01]  /*2fc0*/  VIADD R66, R6, 0xffffffff ;  /* 0xffffffff06427836 */ /* 0x000fe20000000000 */
[----:B------:R-:W0:Y:S01]  /*2fd0*/  MUFU.TANH R0, R0 ;  /* 0x0000000000007308 */ /* 0x000e220000002400 */
[----:B------:R-:W-:Y:S01]  /*2fe0*/  VIADD R62, R8, UR54 ;  /* 0x00000036083e7c36 */ /* 0x000fe20008000000 */
[----:B------:R-:W-:Y:S01]  /*2ff0*/  PLOP3.LUT P2, PT, PT, PT, UP1, 0x40, 0x0 ;  /* 0x000000000000781c */ /* 0x000fe20003f4e818 */
[----:B------:R-:W-:-:S05]  /*3000*/  IMAD.IADD R67, R66, 0x1, -R19 ;  /* 0x0000000142437824 */ /* 0x000fca00078e0a13 */
[----:B------:R-:W0:Y:S01]  /*3010*/  MUFU.TANH R12, R12 ;  /* 0x0000000c000c7308 */ /* 0x000e220000002400 */
[----:B--2---:R-:W-:Y:S01]  /*3020*/  VIADDMNMX R11, R37, R63, R58, PT ;  /* 0x0000003f250b7246 */ /* 0x004fe2000380013a */
[----:B------:R-:W-:-:S06]  /*3030*/  IMAD.IADD R55, R62, 0x1, R37 ;  /* 0x000000013e377824 */ /* 0x000fcc00078e0225 */
[----:B------:R-:W2:Y:S08]  /*3040*/  MUFU.TANH R13, R13 ;  /* 0x0000000d000d7308 */ /* 0x000eb00000002400 */
[----:B------:R-:W0:Y:S08]  /*3050*/  MUFU.TANH R14, R14 ;  /* 0x0000000e000e7308 */ /* 0x000e300000002400 */
[----:B------:R-:W0:Y:S08]  /*3060*/  MUFU.TANH R15, R15 ;  /* 0x0000000f000f7308 */ /* 0x000e300000002400 */
[----:B------:R-:W0:Y:S08]  /*3070*/  MUFU.TANH R20, R20 ;  /* 0x0000001400147308 */ /* 0x000e300000002400 */
[----:B------:R-:W0:Y:S08]  /*3080*/  MUFU.TANH R21, R21 ;  /* 0x0000001500157308 */ /* 0x000e300000002400 */
[----:B------:R-:W0:Y:S08]  /*3090*/  MUFU.TANH R24, R24 ;  /* 0x0000001800187308 */ /* 0x000e300000002400 */
[----:B------:R0:W0:Y:S08]  /*30a0*/  MUFU.TANH R78, R41 ;  /* 0x00000029004e7308 */ /* 0x0000300000002400 */
        /* <DEDUP_REMOVED lines=10> */
[----:B------:R0:W0:Y:S08]  /*3150*/  MUFU.TANH R46, R52 ;  /* 0x00000034002e7308 */ /* 0x0000300000002400 */
        /* <DEDUP_REMOVED lines=19> */
[----:B-1234-:R-:W-:Y:S05]  /*3290*/  @P2 BRA `(.L_x_4378) ;  /* 0x0000000000542947 */ /* 0x01efea0003800000 */
[----:B------:R-:W-:Y:S01]  /*32a0*/  IADD3 R2, -R17, R16, R37 ;  /* 0x0000001011027210 */ /* 0x000fe20007ffe125 */
        /* <DEDUP_REMOVED lines=11> */
.L_x_4380:
[----:B------:R-:W-:-:S06]  /*3360*/  UISETP.NE.AND UP2, UPT, UR5, 0x1, UPT ;  /* 0x000000010500788c */ /* 0x000fcc000bf45270 */
[----:B------:R-:W-:-:S05]  /*3370*/  PLOP3.LUT P2, PT, PT, PT, UP2, 0x80, 0x0 ;  /* 0x000000000000781c */ /* 0x000fca0003f4f028 */
[----:B------:R-:W-:-:S08]  /*3380*/  @UP2 ULDC.64 UR6, c[0x0][0x9e8] ;  /* 0x00027a0000062ab9 */ /* 0x000fd00000000a00 */
[----:B------:R-:W-:-:S05]  /*3390*/  @P2 IMAD.HI.U32 R6, R2, UR6, RZ ;  /* 0x0000000602062c27 */ /* 0x000fca000f8e00ff */
[----:B------:R-:W-:-:S07]  /*33a0*/  @P2 SHF.R.U32.HI R2, RZ, UR7, R6 ;  /* 0x00000007ff022c19 */ /* 0x000fce0008011606 */
.L_x_4381:
[----:B------:R-:W-:Y:S05]  /*33b0*/  BSYNC B0 ;  /* 0x0000000000007941 */ /* 0x000fea0003800000 */
.L_x_4379:
[----:B------:R-:W-:-:S05]  /*33c0*/  IMAD R2, R2, UR5, R67 ;  /* 0x0000000502027c24 */ /* 0x000fca000f8e0243 */
[----:B------:R-:W-:Y:S02]  /*33d0*/  VIMNMX R55, R55, R2, !PT ;  /* 0x0000000237377248 */ /* 0x000fe40007fe0100 */
[----:B------:R-:W-:-:S07]  /*33e0*/  VIADDMNMX R11, R2, UR5, R11, PT ;  /* 0x00000005020b7c46 */ /* 0x000fce000b80010b */
.L_x_4378:
[C---:B------:R-:W-:Y:S02]  /*33f0*/  ISETP.GE.AND P2, PT, R66.reuse, 0x2, PT ;  /* 0x000000024200780c */ /* 0x040fe40003f46270 */
[C---:B------:R-:W-:Y:S02]  /*3400*/  ISETP.GE.AND P6, PT, R66.reuse, 0xa, PT ;  /* 0x0000000a4200780c */ /* 0x040fe40003fc6270 */
        /* <DEDUP_REMOVED lines=25> */
[----:B0-----:R-:W-:Y:S02]  /*35a0*/  FSEL R53, R75, -INF , !P4 ;  /* 0xff8000004b357808 */ /* 0x001fe40006000000 */
        /* <DEDUP_REMOVED lines=106> */
.L_x_4384:
[----:B------:R-:W-:-:S06]  /*3c50*/  UISETP.NE.AND UP2, UPT, UR5, 0x1, UPT ;  /* 0x000000010500788c */ /* 0x000fcc000bf45270 */
[----:B------:R-:W-:-:S05]  /*3c60*/  PLOP3.LUT P6, PT, PT, PT, UP2, 0x80, 0x0 ;  /* 0x000000000000781c */ /* 0x000fca0003fcf028 */
[----:B------:R-:W-:-:S08]  /*3c70*/  @UP2 ULDC.64 UR6, c[0x0][0x9e8] ;  /* 0x00027a0000062ab9 */ /* 0x000fd00000000a00 */
[----:B------:R-:W-:Y:S01]  /*3c80*/  @P6 IMAD.HI.U32 R34, R3, UR6, RZ ;  /* 0x0000000603226c27 */ /* 0x000fe2000f8e00ff */
[----:B------:R-:W-:-:S13]  /*3c90*/  PLOP3.LUT P6, PT, PT, PT, UP2, 0x80, 0x0 ;  /* 0x000000000000781c */ /* 0x000fda0003fcf028 */
[----:B------:R-:W-:-:S07]  /*3ca0*/  @P6 SHF.R.U32.HI R3, RZ, UR7, R34 ;  /* 0x00000007ff036c19 */ /* 0x000fce0008011622 */
.L_x_4385:
[----:B------:R-:W-:Y:S05]  /*3cb0*/  BSYNC B0 ;  /* 0x0000000000007941 */ /* 0x000fea0003800000 */
.L_x_4383:
[----:B------:R-:W-:-:S05]  /*3cc0*/  IMAD R3, R3, UR5, R67 ;  /* 0x0000000503037c24 */ /* 0x000fca000f8e0243 */
[----:B------:R-:W-:Y:S02]  /*3cd0*/  VIMNMX R56, R56, R3, !PT ;  /* 0x0000000338387248 */ /* 0x000fe40007fe0100 */
[----:B------:R-:W-:-:S07]  /*3ce0*/  VIADDMNMX R55, R3, UR5, R55, PT ;  /* 0x0000000503377c46 */ /* 0x000fce000b800137 */
.L_x_4382:
[C---:B------:R-:W-:Y:S01]  /*3cf0*/  ISETP.GT.AND P2, PT, R56.reuse, 0x1, !P2 ;  /* 0x000000013800780c */ /* 0x040fe20005744270 */
[----:B------:R-:W-:Y:S01]  /*3d00*/  ULDC UR10, c[0x0][0x988] ;  /* 0x00026200000a7ab9 */ /* 0x000fe20000000800 */
[----:B------:R-:W-:Y:S01]  /*3d10*/  ISETP.GT.AND P3, PT, R56, 0x8, !P3 ;  /* 0x000000083800780c */ /* 0x000fe20005f64270 */
[----:B------:R-:W-:Y:S01]  /*3d20*/  @UP0 ULDC UR6, c[0x0][0x44c] ;  /* 0x0001130000060ab9 */ /* 0x000fe20000000800 */
[C---:B------:R-:W-:Y:S01]  /*3d30*/  ISETP.LT.OR P2, PT, R55.reuse, 0x2, P2 ;  /* 0x000000023700780c */ /* 0x040fe20001741670 */
[----:B------:R-:W-:Y:S01]  /*3d40*/  UIMAD.WIDE.U32 UR6, UR60, UR6, URZ ;  /* 0x000000063c0672a5 */ /* 0x000fe2000f8e003f */
[----:B------:R-:W-:Y:S01]  /*3d50*/  ISETP.LT.OR P3, PT, R55, 0x9, P3 ;  /* 0x000000093700780c */ /* 0x000fe20001f61670 */
[----:B------:R-:W-:Y:S01]  /*3d60*/  @UP0 ULDC UR15, c[0x0][0x450] ;  /* 0x00011400000f0ab9 */ /* 0x000fe20000000800 */
[----:B------:R-:W-:Y:S01]  /*3d70*/  FSEL R12, R12, -INF , !P2 ;  /* 0xff8000000c0c7808 */ /* 0x000fe20005000000 */
[----:B------:R-:W-:Y:S01]  /*3d80*/  UMOV UR11, UR60 ;  /* 0x0000003c000b7c82 */ /* 0x000fe20008000000 */
[----:B------:R-:W-:Y:S01]  /*3d90*/  ISETP.NE.AND P2, PT, R70, RZ, PT ;  /* 0x000000ff4600720c */ /* 0x000fe20003f45270 */
[----:B------:R-:W-:Y:S01]  /*3da0*/  @UP0 USHF.R.U32.HI UR11, URZ, UR15, UR7 ;  /* 0x0000000f3f0b0299 */ /* 0x000fe20008011607 */
[----:B------:R-:W-:-:S02]  /*3db0*/  FSEL R13, R13, -INF , !P3 ;  /* 0xff8000000d0d7808 */ /* 0x000fc40005800000 */
[----:B------:R-:W-:Y:S02]  /*3dc0*/  ISETP.GT.AND P2, PT, R56, 0x9, !P2 ;  /* 0x000000093800780c */ /* 0x000fe40005744270 */
[----:B------:R-:W-:Y:S02]  /*3dd0*/  ISETP.NE.AND P3, PT, R74, RZ, PT ;  /* 0x000000ff4a00720c */ /* 0x000fe40003f65270 */
[----:B------:R-:W-:Y:S02]  /*3de0*/  ISETP.LT.OR P2, PT, R55, 0xa, P2 ;  /* 0x0000000a3700780c */ /* 0x000fe40001741670 */
[----:B------:R-:W-:Y:S02]  /*3df0*/  ISETP.NE.AND P6, PT, R75, RZ, PT ;  /* 0x000000ff4b00720c */ /* 0x000fe40003fc5270 */
[----:B------:R-:W-:Y:S02]  /*3e00*/  FSEL R14, R14, -INF , !P2 ;  /* 0xff8000000e0e7808 */ /* 0x000fe40005000000 */
[----:B------:R-:W-:-:S02]  /*3e10*/  ISETP.NE.AND P2, PT, R72, RZ, PT ;  /* 0x000000ff4800720c */ /* 0x000fc40003f45270 */
[C---:B------:R-:W-:Y:S02]  /*3e20*/  ISETP.GT.AND P4, PT, R56.reuse, 0x51, !P4 ;  /* 0x000000513800780c */ /* 0x040fe40006784270 */
[C---:B------:R-:W-:Y:S02]  /*3e30*/  ISETP.GT.AND P2, PT, R56.reuse, 0x10, !P2 ;  /* 0x000000103800780c */ /* 0x040fe40005744270 */
[----:B------:R-:W-:Y:S02]  /*3e40*/  ISETP.GT.AND P5, PT, R56, 0x58, !P5 ;  /* 0x000000583800780c */ /* 0x000fe40006fa4270 */
[C---:B------:R-:W-:Y:S02]  /*3e50*/  ISETP.LT.OR P2, PT, R55.reuse, 0x11, P2 ;  /* 0x000000113700780c */ /* 0x040fe40001741670 */
[----:B------:R-:W-:Y:S02]  /*3e60*/  ISETP.LT.OR P4, PT, R55, 0x52, P4 ;  /* 0x000000523700780c */ /* 0x000fe40002781670 */
[----:B------:R-:W-:-:S02]  /*3e70*/  FSEL R15, R15, -INF , !P2 ;  /* 0xff8000000f0f7808 */ /* 0x000fc40005000000 */
[----:B------:R-:W-:Y:S02]  /*3e80*/  ISETP.NE.AND P2, PT, R73, RZ, PT ;  /* 0x000000ff4900720c */ /* 0x000fe40003f45270 */
[C---:B------:R-:W-:Y:S02]  /*3e90*/  ISETP.LT.OR P5, PT, R55.reuse, 0x59, P5 ;  /* 0x000000593700780c */ /* 0x040fe40002fa1670 */
[----:B------:R-:W-:Y:S02]  /*3ea0*/  ISETP.GT.AND P2, PT, R56, 0x11, !P2 ;  /* 0x000000113800780c */ /* 0x000fe40005744270 */
[----:B------:R-:W-:Y:S02]  /*3eb0*/  FSEL R38, R38, -INF , !P4 ;  /* 0xff80000026267808 */ /* 0x000fe40006000000 */
[----:B------:R-:W-:Y:S02]  /*3ec0*/  ISETP.LT.OR P2, PT, R55, 0x12, P2 ;  /* 0x000000123700780c */ /* 0x000fe40001741670 */
[----:B------:R-:W-:-:S02]  /*3ed0*/  FSEL R43, R43, -INF , !P5 ;  /* 0xff8000002b2b7808 */ /* 0x000fc40006800000 */
[----:B------:R-:W-:Y:S02]  /*3ee0*/  FSEL R20, R20, -INF , !P2 ;  /* 0xff80000014147808 */ /* 0x000fe40005000000 */
[----:B------:R-:W-:Y:S02]  /*3ef0*/  ISETP.GT.AND P2, PT, R56, 0x18, !P3 ;  /* 0x000000183800780c */ /* 0x000fe40005f44270 */
[----:B------:R-:W-:Y:S02]  /*3f00*/  ISETP.NE.AND P3, PT, R88, RZ, PT ;  /* 0x000000ff5800720c */ /* 0x000fe40003f65270 */
[----:B------:R-:W-:Y:S02]  /*3f10*/  ISETP.LT.OR P2, PT, R55, 0x19, P2 ;  /* 0x000000193700780c */ /* 0x000fe40001741670 */
[----:B------:R-:W-:Y:S02]  /*3f20*/  R2UR UR14, R81 ;  /* 0x00000000510e72ca */ /* 0x000fe400000e0000 */
[----:B------:R-:W-:-:S02]  /*3f30*/  FSEL R21, R21, -INF , !P2 ;  /* 0xff80000015157808 */ /* 0x000fc40005000000 */
[----:B------:R-:W-:Y:S02]  /*3f40*/  ISETP.GT.AND P2, PT, R56, 0x19, !P6 ;  /* 0x000000193800780c */ /* 0x000fe40007744270 */
[----:B------:R-:W-:Y:S02]  /*3f50*/  ISETP.NE.AND P6, PT, R57, RZ, PT ;  /* 0x000000ff3900720c */ /* 0x000fe40003fc5270 */
[----:B------:R-:W-:-:S04]  /*3f60*/  ISETP.LT.OR P2, PT, R55, 0x1a, P2 ;  /* 0x0000001a3700780c */ /* 0x000fc80001741670 */
[----:B------:R-:W-:Y:S01]  /*3f70*/  FSEL R24, R24, -INF , !P2 ;  /* 0xff80000018187808 */ /* 0x000fe20005000000 */
[----:B------:R-:W-:Y:S01]  /*3f80*/  UIADD3 UR6, UR14, UR11, URZ ;  /* 0x0000000b0e067290 */ /* 0x000fe2000fffe03f */
[----:B------:R-:W-:-:S03]  /*3f90*/  ISETP.NE.AND P2, PT, R76, RZ, PT ;  /* 0x000000ff4c00720c */ /* 0x000fc60003f45270 */
[----:B------:R-:W-:Y:S01]  /*3fa0*/  UIADD3 UR4, UR6, UR4, URZ ;  /* 0x0000000406047290 */ /* 0x000fe2000fffe03f */
        /* <DEDUP_REMOVED lines=35> */
[C---:B------:R-:W-:Y:S02]  /*41e0*/  ISETP.GT.AND P2, PT, R56.reuse, 0x41, !P3 ;  /* 0x000000413800780c */ /* 0x040fe40005f44270 */
        /* <DEDUP_REMOVED lines=36> */
[----:B------:R-:W0:Y:S02]  /*4430*/  SHFL.BFLY PT, R0, R59, 0x1, 0x1f ;  /* 0x0c201f003b007f89 */ /* 0x000e2400000e0000 */
[----:B0-----:R-:W-:-:S04]  /*4440*/  FMNMX.FTZ R3, R59, R0, !PT ;  /* 0x000000003b037209 */ /* 0x001fc80007810000 */
[C---:B------:R-:W-:Y:S01]  /*4450*/  FSETP.NEU.FTZ.AND P2, PT, R3.reuse, -INF , PT ;  /* 0xff8000000300780b */ /* 0x040fe20003f5d000 */
[----:B------:R-:W-:-:S05]  /*4460*/  FMUL.FTZ R0, R3, UR10 ;  /* 0x0000000a03007c20 */ /* 0x000fca0008410000 */
[----:B------:R-:W-:Y:S02]  /*4470*/  FSEL R60, R0, RZ, P2 ;  /* 0x000000ff003c7208 */ /* 0x000fe40001000000 */
[----:B------:R-:W-:Y:S02]  /*4480*/  ISETP.GT.AND P2, PT, R56, 0x48, !P6 ;  /* 0x000000483800780c */ /* 0x000fe40007744270 */
[----:B------:R-:W-:Y:S01]  /*4490*/  ISETP.NE.AND P6, PT, R64, RZ, PT ;  /* 0x000000ff4000720c */ /* 0x000fe20003fc5270 */
[--C-:B------:R-:W-:Y:S01]  /*44a0*/  FFMA.FTZ R184, R54, UR10, -R60.reuse ;  /* 0x0000000a36b87c23 */ /* 0x100fe2000801083c */
[----:B------:R-:W-:Y:S01]  /*44b0*/  ISETP.LT.OR P2, PT, R55, 0x49, P2 ;  /* 0x000000493700780c */ /* 0x000fe20001741670 */
[--C-:B------:R-:W-:Y:S01]  /*44c0*/  FFMA.FTZ R186, R53, UR10, -R60.reuse ;  /* 0x0000000a35ba7c23 */ /* 0x100fe2000801083c */
[----:B------:R-:W-:Y:S01]  /*44d0*/  ISETP.GT.AND P6, PT, R56, 0x59, !P6 ;  /* 0x000000593800780c */ /* 0x000fe200077c4270 */
[--C-:B------:R-:W-:Y:S01]  /*44e0*/  FFMA.FTZ R180, R52, UR10, -R60.reuse ;  /* 0x0000000a34b47c23 */ /* 0x100fe2000801083c */
[----:B------:R-:W-:Y:S01]  /*44f0*/  FSEL R0, R35, -INF , !P2 ;  /* 0xff80000023007808 */ /* 0x000fe20005000000 */
[--C-:B------:R-:W-:Y:S01]  /*4500*/  FFMA.FTZ R188, R61, UR10, -R60.reuse ;  /* 0x0000000a3dbc7c23 */ /* 0x100fe2000801083c */
[----:B------:R-:W-:Y:S01]  /*4510*/  FMNMX.FTZ R35, R13, R58, !PT ;  /* 0x0000003a0d237209 */ /* 0x000fe20007810000 */
[--C-:B------:R-:W-:Y:S01]  /*4520*/  FFMA.FTZ R190, R83, UR10, -R60.reuse ;  /* 0x0000000a53be7c23 */ /* 0x100fe2000801083c */
[----:B------:R-:W-:Y:S01]  /*4530*/  ISETP.NE.AND P2, PT, R90, RZ, PT ;  /* 0x000000ff5a00720c */ /* 0x000fe20003f45270 */
[--C-:B------:R-:W-:Y:S01]  /*4540*/  FFMA.FTZ R37, R37, UR10, -R60.reuse ;  /* 0x0000000a25257c23 */ /* 0x100fe2000801083c */
[----:B------:R-:W-:Y:S01]  /*4550*/  FMNMX.FTZ R58, R14, R35, !PT ;  /* 0x000000230e3a7209 */ /* 0x000fe20007810000 */
[--C-:B------:R-:W-:Y:S01]  /*4560*/  FFMA.FTZ R35, R71, UR10, -R60.reuse ;  /* 0x0000000a47237c23 */ /* 0x100fe2000801083c */
[----:B------:R-:W-:Y:S01]  /*4570*/  ISETP.GT.AND P2, PT, R56, 0x49, !P2 ;  /* 0x000000493800780c */ /* 0x000fe20005744270 */
[----:B------:R-:W-:Y:S01]  /*4580*/  MUFU.EX2 R188, R188 ;  /* 0x000000bc00bc7308 */ /* 0x000fe20000000800 */
[----:B------:R-:W-:Y:S01]  /*4590*/  FMNMX.FTZ R59, R15, R58, !PT ;  /* 0x0000003a0f3b7209 */ /* 0x000fe20007810000 */
[--C-:B------:R-:W-:Y:S01]  /*45a0*/  FFMA.FTZ R49, R49, UR10, -R60.reuse ;  /* 0x0000000a31317c23 */ /* 0x100fe2000801083c */
[----:B------:R-:W-:Y:S01]  /*45b0*/  ISETP.LT.OR P2, PT, R55, 0x4a, P2 ;  /* 0x0000004a3700780c */ /* 0x000fe20001741670 */
[--C-:B------:R-:W-:Y:S01]  /*45c0*/  FFMA.FTZ R10, R10, UR10, -R60.reuse ;  /* 0x0000000a0a0a7c23 */ /* 0x100fe2000801083c */
[----:B------:R-:W-:Y:S01]  /*45d0*/  FMNMX.FTZ R58, R20, R59, !PT ;  /* 0x0000003b143a7209 */ /* 0x000fe20007810000 */
[--C-:B------:R-:W-:Y:S01]  /*45e0*/  FFMA.FTZ R39, R39, UR10, -R60.reuse ;  /* 0x0000000a27277c23 */ /* 0x100fe2000801083c */
[----:B------:R-:W-:Y:S01]  /*45f0*/  FSEL R36, R36, -INF , !P2 ;  /* 0xff80000024247808 */ /* 0x000fe20005000000 */
[----:B------:R-:W0:Y:S01]  /*4600*/  MUFU.EX2 R35, R35 ;  /* 0x0000002300237308 */ /* 0x000e220000000800 */
[----:B------:R-:W-:Y:S01]  /*4610*/  FMNMX.FTZ R59, R21, R58, !PT ;  /* 0x0000003a153b7209 */ /* 0x000fe20007810000 */
[--C-:B------:R-:W-:Y:S01]  /*4620*/  FFMA.FTZ R9, R9, UR10, -R60.reuse ;  /* 0x0000000a09097c23 */ /* 0x100fe2000801083c */
[----:B------:R-:W-:Y:S01]  /*4630*/  ISETP.LT.OR P6, PT, R55, 0x5a, P6 ;  /* 0x0000005a3700780c */ /* 0x000fe200037c1670 */
[--C-:B------:R-:W-:Y:S01]  /*4640*/  FFMA.FTZ R41, R41, UR10, -R60.reuse ;  /* 0x0000000a29297c23 */ /* 0x100fe2000801083c */
[----:B------:R-:W-:Y:S01]  /*4650*/  FMNMX.FTZ R58, R24, R59, !PT ;  /* 0x0000003b183a7209 */ /* 0x000fe20007810000 */
[--C-:B------:R-:W-:Y:S01]  /*4660*/  FFMA.FTZ R48, R48, UR10, -R60.reuse ;  /* 0x0000000a30307c23 */ /* 0x100fe2000801083c */
[----:B------:R-:W-:Y:S01]  /*4670*/  FSEL R42, R42, -INF , !P6 ;  /* 0xff8000002a2a7808 */ /* 0x000fe20007000000 */
        /* <DEDUP_REMOVED lines=11> */
[----:B------:R-:W-:-:S02]  /*4730*/  FFMA.FTZ R11, R11, UR10, -R60 ;  /* 0x0000000a0b0b7c23 */ /* 0x000fc4000801083c */
[----:B------:R-:W-:-:S03]  /*4740*/  FMNMX.FTZ R54, R28, R59, !PT ;  /* 0x0000003b1c367209 */ /* 0x000fc60007810000 */
[----:B------:R-:W-:Y:S01]  /*4750*/  MUFU.EX2 R182, R49 ;  /* 0x0000003100b67308 */ /* 0x000fe20000000800 */
[----:B------:R-:W-:-:S04]  /*4760*/  FMNMX.FTZ R59, R29, R54, !PT ;  /* 0x000000361d3b7209 */ /* 0x000fc80007810000 */
[----:B------:R-:W-:-:S03]  /*4770*/  FMNMX.FTZ R54, R30, R59, !PT ;  /* 0x0000003b1e367209 */ /* 0x000fc60007810000 */
[----:B------:R-:W-:Y:S01]  /*4780*/  MUFU.EX2 R184, R184 ;  /* 0x000000b800b87308 */ /* 0x000fe20000000800 */
[----:B------:R-:W-:-:S04]  /*4790*/  FMNMX.FTZ R53, R31, R54, !PT ;  /* 0x000000361f357209 */ /* 0x000fc80007810000 */
[----:B------:R-:W-:-:S03]  /*47a0*/  FMNMX.FTZ R54, R32, R53, !PT ;  /* 0x0000003520367209 */ /* 0x000fc60007810000 */
[----:B------:R1:W-:Y:S01]  /*47b0*/  MUFU.EX2 R49, R10 ;  /* 0x0000000a00317308 */ /* 0x0003e20000000800 */
[----:B------:R-:W-:Y:S01]  /*47c0*/  FMNMX.FTZ R53, R33, R54, !PT ;  /* 0x0000003621357209 */ /* 0x000fe20007810000 */
[----:B------:R-:W-:-:S03]  /*47d0*/  FFMA.FTZ R54, R51, UR10, -R60 ;  /* 0x0000000a33367c23 */ /* 0x000fc6000801083c */
[----:B------:R-:W-:-:S03]  /*47e0*/  FMNMX.FTZ R53, R34, R53, !PT ;  /* 0x0000003522357209 */ /* 0x000fc60007810000 */
[----:B------:R-:W-:Y:S01]  /*47f0*/  MUFU.EX2 R39, R39 ;  /* 0x0000002700277308 */ /* 0x000fe20000000800 */
[----:B------:R-:W-:-:S04]  /*4800*/  FMNMX.FTZ R53, R0, R53, !PT ;  /* 0x0000003500357209 */ /* 0x000fc80007810000 */
[----:B------:R-:W-:-:S03]  /*4810*/  FMNMX.FTZ R53, R36, R53, !PT ;  /* 0x0000003524357209 */ /* 0x000fc60007810000 */
[----:B------:R-:W-:Y:S01]  /*4820*/  MUFU.EX2 R174, R9 ;  /* 0x0000000900ae7308 */ /* 0x000fe20000000800 */
[----:B------:R-:W-:-:S04]  /*4830*/  FMNMX.FTZ R53, R40, R53, !PT ;  /* 0x0000003528357209 */ /* 0x000fc80007810000 */
[----:B------:R-:W-:Y:S01]  /*4840*/  FMNMX.FTZ R52, R38, R53, !PT ;  /* 0x0000003526347209 */ /* 0x000fe20007810000 */
[--C-:B------:R-:W-:Y:S02]  /*4850*/  FFMA.FTZ R53, R50, UR10, -R60.reuse ;  /* 0x0000000a32357c23 */ /* 0x100fe4000801083c */
[----:B------:R-:W-:Y:S01]  /*4860*/  MUFU.EX2 R186, R186 ;  /* 0x000000ba00ba7308 */ /* 0x000fe20000000800 */
[----:B------:R-:W-:Y:S01]  /*4870*/  FMNMX.FTZ R51, R43, R52, !PT ;  /* 0x000000342b337209 */ /* 0x000fe20007810000 */
[----:B------:R-:W-:-:S03]  /*4880*/  FFMA.FTZ R52, R45, UR10, -R60 ;  /* 0x0000000a2d347c23 */ /* 0x000fc6000801083c */
[----:B------:R-:W-:-:S03]  /*4890*/  FMNMX.FTZ R51, R42, R51, !PT ;  /* 0x000000332a337209 */ /* 0x000fc60007810000 */
[----:B------:R-:W-:Y:S02]  /*48a0*/  MUFU.EX2 R41, R41 ;  /* 0x0000002900297308 */ /* 0x000fe40000000800 */
[----:B------:R-:W2:Y:S06]  /*48b0*/  SHFL.BFLY PT, R50, R51, 0x2, 0x1f ;  /* 0x0c401f0033327f89 */ /* 0x000eac00000e0000 */
[----:B------:R-:W-:Y:S08]  /*48c0*/  MUFU.EX2 R180, R180 ;  /* 0x000000b400b47308 */ /* 0x000ff00000000800 */
[----:B------:R-:W-:Y:S08]  /*48d0*/  MUFU.EX2 R55, R54 ;  /* 0x0000003600377308 */ /* 0x000ff00000000800 */
[----:B------:R-:W-:Y:S01]  /*48e0*/  MUFU.EX2 R53, R53 ;  /* 0x0000003500357308 */ /* 0x000fe20000000800 */
[----:B--2---:R-:W-:Y:S01]  /*48f0*/  FMNMX.FTZ R50, R51, R50, !PT ;  /* 0x0000003233327209 */ /* 0x004fe20007810000 */
[----:B------:R-:W-:-:S04]  /*4900*/  FFMA.FTZ R51, R2, UR10, -R60 ;  /* 0x0000000a02337c23 */ /* 0x000fc8000801083c */
[----:B------:R-:W2:Y:S02]  /*4910*/  SHFL.BFLY PT, R45, R50, 0x1, 0x1f ;  /* 0x0c201f00322d7f89 */ /* 0x000ea400000e0000 */
[----:B------:R-:W-:Y:S08]  /*4920*/  MUFU.EX2 R48, R48 ;  /* 0x0000003000307308 */ /* 0x000ff00000000800 */
[----:B------:R-:W3:Y:S08]  /*4930*/  MUFU.EX2 R47, R47 ;  /* 0x0000002f002f7308 */ /* 0x000ef00000000800 */
[----:B------:R-:W-:Y:S01]  /*4940*/  MUFU.EX2 R46, R46 ;  /* 0x0000002e002e7308 */ /* 0x000fe20000000800 */
[----:B--2---:R-:W-:Y:S01]  /*4950*/  FMNMX.FTZ R2, R50, R45, !PT ;  /* 0x0000002d32027209 */ /* 0x004fe20007810000 */
[----:B0-----:R-:W-:-:S06]  /*4960*/  FADD.FTZ R45, R188, R35 ;  /* 0x00000023bc2d7221 */ /* 0x001fcc0000010000 */
[----:B------:R-:W-:Y:S01]  /*4970*/  MUFU.EX2 R59, R52 ;  /* 0x00000034003b7308 */ /* 0x000fe20000000800 */
[----:B------:R-:W-:Y:S01]  /*4980*/  F2FP.BF16.F32.PACK_AB R188, R35, R188 ;  /* 0x000000bc23bc723e */ /* 0x000fe200000010ff */
[C---:B-1----:R-:W-:Y:S01]  /*4990*/  FMUL.FTZ R10, R2.reuse, UR10 ;  /* 0x0000000a020a7c20 */ /* 0x042fe20008410000 */
[----:B------:R-:W-:Y:S02]  /*49a0*/  FSETP.NEU.FTZ.AND P2, PT, R2, -INF , PT ;  /* 0xff8000000200780b */ /* 0x000fe40003f5d000 */
[----:B---3--:R-:W-:Y:S02]  /*49b0*/  F2FP.BF16.F32.PACK_AB R176, R47, R48 ;  /* 0x000000302fb0723e */ /* 0x008fe400000010ff */
[----:B------:R-:W-:Y:S01]  /*49c0*/  FSEL R9, R10, RZ, P2 ;  /* 0x000000ff0a097208 */ /* 0x000fe20001000000 */
[----:B------:R-:W-:Y:S01]  /*49d0*/  FADD.FTZ R10, R190, R45 ;  /* 0x0000002dbe0a7221 */ /* 0x000fe20000010000 */
[----:B------:R-:W-:Y:S01]  /*49e0*/  MUFU.EX2 R44, R44 ;  /* 0x0000002c002c7308 */ /* 0x000fe20000000800 */
[----:B------:R-:W-:-:S02]  /*49f0*/  F2FP.BF16.F32.PACK_AB R190, R37, R190 ;  /* 0x000000be25be723e */ /* 0x000fc400000010ff */
[--C-:B------:R-:W-:Y:S01]  /*4a00*/  FFMA.FTZ R57, R57, UR10, -R9.reuse ;  /* 0x0000000a39397c23 */ /* 0x100fe20008010809 */
[--C-:B------:R-:W-:Y:S01]  /*4a10*/  FFMA.FTZ R12, R12, UR10, -R9.reuse ;  /* 0x0000000a0c0c7c23 */ /* 0x100fe20008010809 */
[----:B------:R-:W-:Y:S01]  /*4a20*/  FADD.FTZ R45, R37, R10 ;  /* 0x0000000a252d7221 */ /* 0x000fe20000010000 */
        /* <DEDUP_REMOVED lines=18> */
[----:B------:R-:W-:Y:S01]  /*4b50*/  FFMA.FTZ R31, R31, UR10, -R9 ;  /* 0x0000000a1f1f7c23 */ /* 0x000fe20008010809 */
[----:B------:R-:W1:Y:S01]  /*4b60*/  MUFU.EX2 R13, R13 ;  /* 0x0000000d000d7308 */ /* 0x000e620000000800 */
[----:B------:R-:W-:Y:S01]  /*4b70*/  FADD.FTZ R50, R180, R45 ;  /* 0x0000002db4327221 */ /* 0x000fe20000010000 */
[--C-:B------:R-:W-:Y:S01]  /*4b80*/  FFMA.FTZ R32, R32, UR10, -R9.reuse ;  /* 0x0000000a20207c23 */ /* 0x100fe20008010809 */
[--C-:B------:R-:W-:Y:S01]  /*4b90*/  FFMA.FTZ R33, R33, UR10, -R9.reuse ;  /* 0x0000000a21217c23 */ /* 0x100fe20008010809 */
[--C-:B------:R-:W-:Y:S01]  /*4ba0*/  FFMA.FTZ R34, R34, UR10, -R9.reuse ;  /* 0x0000000a22227c23 */ /* 0x100fe20008010809 */
[----:B------:R-:W-:Y:S01]  /*4bb0*/  FADD.FTZ R50, R55, R50 ;  /* 0x0000003237327221 */ /* 0x000fe20000010000 */
[--C-:B------:R-:W-:Y:S01]  /*4bc0*/  FFMA.FTZ R0, R0, UR10, -R9.reuse ;  /* 0x0000000a00007c23 */ /* 0x100fe20008010809 */
[--C-:B------:R-:W-:Y:S01]  /*4bd0*/  FFMA.FTZ R36, R36, UR10, -R9.reuse ;  /* 0x0000000a24247c23 */ /* 0x100fe20008010809 */
[----:B------:R-:W2:Y:S01]  /*4be0*/  MUFU.EX2 R14, R14 ;  /* 0x0000000e000e7308 */ /* 0x000ea20000000800 */
[----:B0-----:R-:W-:Y:S01]  /*4bf0*/  FADD.FTZ R10, R57, R12 ;  /* 0x0000000c390a7221 */ /* 0x001fe20000010000 */
[----:B------:R-:W-:Y:S01]  /*4c00*/  FADD.FTZ R61, R53, R50 ;  /* 0x00000032353d7221 */ /* 0x000fe20000010000 */
[--C-:B------:R-:W-:Y:S01]  /*4c10*/  FFMA.FTZ R40, R40, UR10, -R9.reuse ;  /* 0x0000000a28287c23 */ /* 0x100fe20008010809 */
[--C-:B------:R-:W-:Y:S01]  /*4c20*/  FFMA.FTZ R38, R38, UR10, -R9.reuse ;  /* 0x0000000a26267c23 */ /* 0x100fe20008010809 */
[----:B------:R-:W-:Y:S01]  /*4c30*/  FFMA.FTZ R43, R43, UR10, -R9 ;  /* 0x0000000a2b2b7c23 */ /* 0x000fe20008010809 */
[----:B------:R-:W-:Y:S01]  /*4c40*/  FADD.FTZ R61, R182, R61 ;  /* 0x0000003db63d7221 */ /* 0x000fe20000010000 */
[----:B------:R-:W-:Y:S01]  /*4c50*/  FFMA.FTZ R9, R42, UR10, -R9 ;  /* 0x0000000a2a097c23 */ /* 0x000fe20008010809 */
[----:B------:R-:W0:Y:S01]  /*4c60*/  MUFU.EX2 R15, R15 ;  /* 0x0000000f000f7308 */ /* 0x000e220000000800 */
[----:B-1----:R-:W-:Y:S01]  /*4c70*/  FADD.FTZ R45, R13, R10 ;  /* 0x0000000a0d2d7221 */ /* 0x002fe20000010000 */
[----:B------:R-:W-:Y:S01]  /*4c80*/  FADD.FTZ R50, R48, R61 ;  /* 0x0000003d30327221 */ /* 0x000fe20000010000 */
[----:B------:R-:W-:-:S02]  /*4c90*/  PLOP3.LUT P2, PT, PT, PT, UP1, 0x40, 0x0 ;  /* 0x000000000000781c */ /* 0x000fc40003f4e818 */
[----:B------:R-:W-:Y:S01]  /*4ca0*/  F2FP.BF16.F32.PACK_AB R184, R39, R184 ;  /* 0x000000b827b8723e */ /* 0x000fe200000010ff */
[----:B------:R-:W-:Y:S01]  /*4cb0*/  FADD.FTZ R61, R47, R50 ;  /* 0x000000322f3d7221 */ /* 0x000fe20000010000 */
[----:B------:R-:W-:Y:S01]  /*4cc0*/  F2FP.BF16.F32.PACK_AB R186, R41, R186 ;  /* 0x000000ba29ba723e */ /* 0x000fe200000010ff */
[----:B------:R-:W1:Y:S01]  /*4cd0*/  MUFU.EX2 R20, R20 ;  /* 0x0000001400147308 */ /* 0x000e620000000800 */
[----:B--2---:R-:W-:Y:S01]  /*4ce0*/  FADD.FTZ R10, R14, R45 ;  /* 0x0000002d0e0a7221 */ /* 0x004fe20000010000 */
[----:B------:R-:W-:Y:S01]  /*4cf0*/  FADD.FTZ R50, R46, R61 ;  /* 0x0000003d2e327221 */ /* 0x000fe20000010000 */
[----:B------:R-:W-:Y:S02]  /*4d00*/  F2FP.BF16.F32.PACK_AB R180, R55, R180 ;  /* 0x000000b437b4723e */ /* 0x000fe400000010ff */
[----:B------:R-:W-:Y:S02]  /*4d10*/  F2FP.BF16.F32.PACK_AB R182, R182, R53 ;  /* 0x00000035b6b6723e */ /* 0x000fe400000010ff */
[----:B------:R-:W-:Y:S01]  /*4d20*/  F2FP.BF16.F32.PACK_AB R178, R59, R46 ;  /* 0x0000002e3bb2723e */ /* 0x000fe200000010ff */
[----:B------:R-:W2:Y:S01]  /*4d30*/  MUFU.EX2 R21, R21 ;  /* 0x0000001500157308 */ /* 0x000ea20000000800 */
[----:B0-----:R-:W-:Y:S01]  /*4d40*/  FADD.FTZ R45, R15, R10 ;  /* 0x0000000a0f2d7221 */ /* 0x001fe20000010000 */
[----:B------:R-:W-:-:S02]  /*4d50*/  F2FP.BF16.F32.PACK_AB R172, R49, R44 ;  /* 0x0000002c31ac723e */ /* 0x000fc400000010ff */
[----:B------:R-:W-:Y:S02]  /*4d60*/  F2FP.BF16.F32.PACK_AB R189, R12, R57 ;  /* 0x000000390cbd723e */ /* 0x000fe400000010ff */
[----:B------:R-:W-:Y:S02]  /*4d70*/  F2FP.BF16.F32.PACK_AB R191, R14, R13 ;  /* 0x0000000d0ebf723e */ /* 0x000fe400000010ff */
[----:B------:R-:W0:Y:S01]  /*4d80*/  MUFU.EX2 R24, R24 ;  /* 0x0000001800187308 */ /* 0x000e220000000800 */
[C---:B-1----:R-:W-:Y:S01]  /*4d90*/  FADD.FTZ R10, R20.reuse, R45 ;  /* 0x0000002d140a7221 */ /* 0x042fe20000010000 */
[----:B------:R-:W-:-:S06]  /*4da0*/  F2FP.BF16.F32.PACK_AB R185, R20, R15 ;  /* 0x0000000f14b9723e */ /* 0x000fcc00000010ff */
[----:B------:R-:W1:Y:S01]  /*4db0*/  MUFU.EX2 R25, R25 ;  /* 0x0000001900197308 */ /* 0x000e620000000800 */
[----:B--2---:R-:W-:-:S07]  /*4dc0*/  FADD.FTZ R45, R21, R10 ;  /* 0x0000000a152d7221 */ /* 0x004fce0000010000 */
[----:B------:R-:W2:Y:S01]  /*4dd0*/  MUFU.EX2 R26, R26 ;  /* 0x0000001a001a7308 */ /* 0x000ea20000000800 */
[C---:B0-----:R-:W-:Y:S01]  /*4de0*/  FADD.FTZ R10, R24.reuse, R45 ;  /* 0x0000002d180a7221 */ /* 0x041fe20000010000 */
[----:B------:R-:W-:Y:S01]  /*4df0*/  FADD.FTZ R45, R59, R50 ;  /* 0x000000323b2d7221 */ /* 0x000fe20000010000 */
[----:B------:R-:W-:-:S03]  /*4e00*/  F2FP.BF16.F32.PACK_AB R187, R24, R21 ;  /* 0x0000001518bb723e */ /* 0x000fc600000010ff */
[----:B------:R-:W-:Y:S02]  /*4e10*/  FADD.FTZ R42, R44, R45 ;  /* 0x0000002d2c2a7221 */ /* 0x000fe40000010000 */
[----:B------:R-:W0:Y:S01]  /*4e20*/  MUFU.EX2 R27, R27 ;  /* 0x0000001b001b7308 */ /* 0x000e220000000800 */
[----:B-1----:R-:W-:Y:S01]  /*4e30*/  FADD.FTZ R35, R25, R10 ;  /* 0x0000000a19237221 */ /* 0x002fe20000010000 */
[----:B------:R-:W-:-:S06]  /*4e40*/  FADD.FTZ R42, R49, R42 ;  /* 0x0000002a312a7221 */ /* 0x000fcc0000010000 */
[----:B------:R-:W1:Y:S01]  /*4e50*/  MUFU.EX2 R7, R7 ;  /* 0x0000000700077308 */ /* 0x000e620000000800 */
[C---:B--2---:R-:W-:Y:S01]  /*4e60*/  FADD.FTZ R10, R26.reuse, R35 ;  /* 0x000000231a0a7221 */ /* 0x044fe20000010000 */
[----:B------:R-:W-:-:S06]  /*4e70*/  F2FP.BF16.F32.PACK_AB R181, R26, R25 ;  /* 0x000000191ab5723e */ /* 0x000fcc00000010ff */
[----:B------:R-:W2:Y:S01]  /*4e80*/  MUFU.EX2 R28, R28 ;  /* 0x0000001c001c7308 */ /* 0x000ea20000000800 */
[----:B0-----:R-:W-:-:S07]  /*4e90*/  FADD.FTZ R35, R27, R10 ;  /* 0x0000000a1b237221 */ /* 0x001fce0000010000 */
[----:B------:R-:W0:Y:S01]  /*4ea0*/  MUFU.EX2 R29, R29 ;  /* 0x0000001d001d7308 */ /* 0x000e220000000800 */
[----:B-1----:R-:W-:-:S04]  /*4eb0*/  FADD.FTZ R37, R7, R42 ;  /* 0x0000002a07257221 */ /* 0x002fc80000010000 */
[C---:B------:R-:W-:Y:S01]  /*4ec0*/  FADD.FTZ R42, R174.reuse, R37 ;  /* 0x00000025ae2a7221 */ /* 0x040fe20000010000 */
[----:B------:R-:W-:Y:S02]  /*4ed0*/  F2FP.BF16.F32.PACK_AB R174, R174, R7 ;  /* 0x00000007aeae723e */ /* 0x000fe400000010ff */
        /* <DEDUP_REMOVED lines=35> */
[----:B------:R2:W0:Y:S01]  /*5110*/  MUFU.EX2 R8, R9 ;  /* 0x0000000900087308 */ /* 0x0004220000000800 */
[C---:B-1----:R-:W-:Y:S01]  /*5120*/  FADD.FTZ R6, R169.reuse, R6 ;  /* 0x00000006a9067221 */ /* 0x042fe20000010000 */
[----:B------:R-:W-:-:S03]  /*5130*/  F2FP.BF16.F32.PACK_AB R169, R169, R40 ;  /* 0x00000028a9a9723e */ /* 0x000fc600000010ff */
[----:B--2---:R-:W-:-:S04]  /*5140*/  FADD.FTZ R9, R43, R6 ;  /* 0x000000062b097221 */ /* 0x004fc80000010000 */
[C---:B0-----:R-:W-:Y:S01]  /*5150*/  FADD.FTZ R6, R8.reuse, R9 ;  /* 0x0000000908067221 */ /* 0x041fe20000010000 */
[----:B------:R-:W-:Y:S01]  /*5160*/  F2FP.BF16.F32.PACK_AB R171, R8, R43 ;  /* 0x0000002b08ab723e */ /* 0x000fe200000010ff */
[----:B------:R-:W-:Y:S01]  /*5170*/  VIADD R8, R80, 0xfffffffe ;  /* 0xfffffffe50087836 */ /* 0x000fe20000000000 */
        /* <DEDUP_REMOVED lines=11> */
.L_x_4387:
[----:B------:R-:W-:-:S11]  /*5230*/  UISETP.NE.AND UP2, UPT, UR5, 0x1, UPT ;  /* 0x000000010500788c */ /* 0x000fd6000bf45270 */
[----:B------:R-:W-:Y:S02]  /*5240*/  @UP2 ULDC.64 UR6, c[0x0][0x9e8] ;  /* 0x00027a0000062ab9 */ /* 0x000fe40000000a00 */
[----:B------:R-:W-:-:S04]  /*5250*/  UIMAD.WIDE.U32 UR14, UR11, UR6, URZ ;  /* 0x000000060b0e72a5 */ /* 0x000fc8000f8e003f */
[----:B------:R-:W-:-:S12]  /*5260*/  @UP2 USHF.R.U32.HI UR11, URZ, UR7, UR15 ;  /* 0x000000073f0b2299 */ /* 0x000fd8000801160f */
.L_x_4388:
[----:B------:R-:W-:-:S04]  /*5270*/  UIMAD UR5, UR11, UR5, UR5 ;  /* 0x000000050b0572a4 */ /* 0x000fc8000f8e0205 */
[----:B------:R-:W-:-:S04]  /*5280*/  UISETP.LT.AND UP2, UPT, UR4, UR5, UPT ;  /* 0x000000050400728c */ /* 0x000fc8000bf41270 */
[----:B------:R-:W-:-:S12]  /*5290*/  USEL UR4, UR4, UR5, UP2 ;  /* 0x0000000504047287 */ /* 0x000fd80009000000 */
.L_x_4386:
[----:B------:R-:W-:Y:S01]  /*52a0*/  R2UR UR6, R192 ;  /* 0x00000000c00672ca */ /* 0x000fe200000e0000 */
[----:B------:R-:W-:Y:S01]  /*52b0*/  UIMAD.WIDE UR4, UR4, 0x2aaaaaab, URZ ;  /* 0x2aaaaaab040478a5 */ /* 0x000fe2000f8e023f */
[----:B------:R-:W-:Y:S01]  /*52c0*/  IMAD.MOV.U32 R0, RZ, RZ, 0x3f800000 ;  /* 0x3f800000ff007424 */ /* 0x000fe200078e00ff */
[----:B------:R-:W-:Y:S01]  /*52d0*/  CS2R R118, SRZ ;  /* 0x0000000000767805 */ /* 0x000fe2000001ff00 */
        /* <DEDUP_REMOVED lines=54> */
[----:B------:R-:W-:Y:S01]  /*5640*/  IMAD.MOV.U32 R0, RZ, RZ, 0x3f800000 ;  /* 0x3f800000ff007424 */ /* 0x000fe200078e00ff */
[----:B------:R-:W-:Y:S01]  /*5650*/  ULDC UR51, c[0x0][0x9e4] ;  /* 0x0002790000337ab9 */ /* 0x000fe20000000800 */
[----:B------:R-:W-:Y:S01]  /*5660*/  IMAD.MOV.U32 R119, RZ, RZ, RZ ;  /* 0x000000ffff777224 */ /* 0x000fe200078e00ff */
[----:B------:R-:W-:Y:S01]  /*5670*/  ULDC UR4, c[0x0][0x9d8] ;  /* 0x0002760000047ab9 */ /* 0x000fe20000000800 */
[----:B------:R-:W-:Y:S01]  /*5680*/  ULDC UR55, c[0x0][0x988] ;  /* 0x0002620000377ab9 */ /* 0x000fe20000000800 */
[----:B------:R-:W-:-:S05]  /*5690*/  ULDC UR58, c[0x0][0x9e0] ;  /* 0x00027800003a7ab9 */ /* 0x000fca0000000800 */
.L_x_4406:
[----:B------:R-:W-:-:S04]  /*56a0*/  UIADD3 UR5, UR37, 0x1, URZ ;  /* 0x0000000125057890 */ /* 0x000fc8000fffe03f */
[----:B------:R-:W-:-:S04]  /*56b0*/  UISETP.NE.AND UP2, UPT, UR5, 0x2, UPT ;  /* 0x000000020500788c */ /* 0x000fc8000bf45270 */
[----:B------:R-:W-:Y:S02]  /*56c0*/  USEL UR39, URZ, 0x1, UP2 ;  /* 0x000000013f277887 */ /* 0x000fe40009000000 */
[----:B------:R-:W-:Y:S02]  /*56d0*/  USEL UR5, UR5, URZ, UP2 ;  /* 0x0000003f05057287 */ /* 0x000fe40009000000 */
[----:B------:R-:W-:Y:S01]  /*56e0*/  ULOP3.LUT UR39, UR36, UR39, URZ, 0x3c, !UPT ;  /* 0x0000002724277292 */ /* 0x000fe2000f8e3c3f */
[----:B------:R-:W-:Y:S11]  /*56f0*/  @!P0 BRA `(.L_x_4390) ;  /* 0x0000000000048947 */ /* 0x000ff60003800000 */
[----:B------:R-:W-:Y:S01]  /*5700*/  BPT.TRAP 0x1 ;  /* 0x000000040000795c */ /* 0x000fe20000300000 */
.L_x_4390:
[----:B------:R-:W-:Y:S01]  /*5710*/  ULEA UR7, UR5, UR38, 0x3 ;  /* 0x0000002605077291 */ /* 0x000fe2000f8e183f */
[----:B------:R-:W-:-:S05]  /*5720*/  IMAD.U32 R9, RZ, RZ, UR39 ;  /* 0x00000027ff097e24 */ /* 0x000fca000f8e00ff */
[----:B------:R-:W-:-:S04]  /*5730*/  SHF.L.U32 R9, R9, 0x1f, RZ ;  /* 0x0000001f09097819 */ /* 0x000fc800000006ff */
[----:B------:R0:W1:Y:S01]  /*5740*/  SYNCS.PHASECHK.TRANS64.TRYWAIT P2, [UR7+0x30830], R9 ;  /* 0x03083009ff0075a7 */ /* 0x0000620008040147 */
[----:B------:R-:W-:Y:S05]  /*5750*/  @!P0 BRA `(.L_x_4391) ;  /* 0x0000000000048947 */ /* 0x000fea0003800000 */
[----:B------:R-:W-:Y:S01]  /*5760*/  BPT.TRAP 0x1 ;  /* 0x000000040000795c */ /* 0x000fe20000300000 */
.L_x_4391:
[-C--:B------:R-:W-:Y:S01]  /*5770*/  FMUL.FTZ R24, R24, R12.reuse ;  /* 0x0000000c18187220 */ /* 0x080fe20000410000 */
[----:B------:R-:W-:Y:S01]  /*5780*/  FMUL.FTZ R25, R25, R12 ;  /* 0x0000000c19197220 */ /* 0x000fe20000410000 */
[----:B-1----:R-:W-:Y:S06]  /*5790*/  @P2 BRA `(.L_x_4392) ;  /* 0x0000000000082947 */ /* 0x002fec0003800000 */
[----:B------:R-:W1:Y:S02]  /*57a0*/  SYNCS.PHASECHK.TRANS64.TRYWAIT P2, [UR7+0x30830], R9 ;  /* 0x03083009ff0075a7 */ /* 0x000e640008040147 */
[----:B-1----:R-:W-:Y:S05]  /*57b0*/  @!P2 BRA `(.L_x_4393) ;  /* 0x0000015c0044a947 */ /* 0x002fea0003800000 */
.L_x_4392:
        /* <DEDUP_REMOVED lines=122> */
[----:B------:R-:W-:Y:S02]  /*5f60*/  FMUL.FTZ R119, R119, R0 ;  /* 0x0000000077777220 */ /* 0x000fe40000410000 */
[----:B------:R-:W-:Y:S01]  /*5f70*/  HGMMA.64x96x16.F32.BF16 R120, gdesc[UR44], R120, gsb0 ;  /* 0x016000002c7879f0 */ /* 0x000fe20008001878 */
[----:B------:R-:W-:Y:S01]  /*5f80*/  UIADD3 UR46, UR6, 0x4, URZ ;  /* 0x00000004062e7890 */ /* 0x000fe2000fffe03f */
[----:B------:R-:W-:Y:S01]  /*5f90*/  UMOV UR44, UR52 ;  /* 0x00000034002c7c82 */ /* 0x000fe20008000000 */
[----:B------:R-:W-:Y:S01]  /*5fa0*/  UMOV UR45, UR53 ;  /* 0x00000035002d7c82 */ /* 0x000fe20008000000 */
[----:B------:R-:W-:Y:S01]  /*5fb0*/  UMOV UR47, 0x40000040 ;  /* 0x40000040002f7882 */ /* 0x000fe20000000000 */
[----:B------:R-:W-:-:S02]  /*5fc0*/  WARPGROUP.DEPBAR.LE gsb0, 0x0 ;  /* 0x00008000000079c5 */ /* 0x000fc40000010000 */
        /* <DEDUP_REMOVED lines=36> */
.L_x_4394:
[----:B------:R-:W-:Y:S01]  /*6210*/  ULEA UR6, UR37, UR38, 0x3 ;  /* 0x0000002625067291 */ /* 0x000fe2000f8e183f */
[----:B------:R-:W-:-:S05]  /*6220*/  IMAD.U32 R0, RZ, RZ, UR36 ;  /* 0x00000024ff007e24 */ /* 0x000fca000f8e00ff */
[----:B------:R-:W-:-:S04]  /*6230*/  SHF.L.U32 R0, R0, 0x1f, RZ ;  /* 0x0000001f00007819 */ /* 0x000fc800000006ff */
[----:B------:R2:W3:Y:S01]  /*6240*/  SYNCS.PHASECHK.TRANS64.TRYWAIT P2, [UR6+0x30850], R0 ;  /* 0x03085000ff0075a7 */ /* 0x0004e20008040146 */
[----:B------:R-:W-:Y:S05]  /*6250*/  @!P0 BRA `(.L_x_4395) ;  /* 0x0000000000048947 */ /* 0x000fea0003800000 */
[----:B------:R-:W-:Y:S01]  /*6260*/  BPT.TRAP 0x1 ;  /* 0x000000040000795c */ /* 0x000fe20000300000 */
.L_x_4395:
[----:B---3--:R-:W-:Y:S05]  /*6270*/  @P2 BRA `(.L_x_4396) ;  /* 0x0000000000082947 */ /* 0x008fea0003800000 */
[----:B------:R-:W3:Y:S02]  /*6280*/  SYNCS.PHASECHK.TRANS64.TRYWAIT P2, [UR6+0x30850], R0 ;  /* 0x03085000ff0075a7 */ /* 0x000ee40008040146 */
[----:B---3--:R-:W-:Y:S05]  /*6290*/  @!P2 BRA `(.L_x_4397) ;  /* 0x0000015000a4a947 */ /* 0x008fea0003800000 */
.L_x_4396:
        /* <DEDUP_REMOVED lines=9> */
[----:B------:R-:W-:Y:S01]  /*6330*/  PLOP3.LUT P3, PT, PT, PT, UP0, 0x80, 0x0 ;  /* 0x000000000000781c */ /* 0x000fe20003f6f008 */
[----:B------:R-:W-:Y:S01]  /*6340*/  FMUL.FTZ R138, R144, UR4 ;  /* 0x00000004908a7c20 */ /* 0x000fe20008410000 */
[----:B------:R-:W-:Y:S01]  /*6350*/  FMUL.FTZ R144, R154, UR4 ;  /* 0x000000049a907c20 */ /* 0x000fe20008410000 */
[----:B------:R-:W-:Y:S01]  /*6360*/  ULOP3.LUT UR10, UR10, 0x3000000, URZ, 0xfc, !UPT ;  /* 0x030000000a0a7892 */ /* 0x000fe2000f8efc3f */
[----:B------:R-:W-:Y:S01]  /*6370*/  FMUL.FTZ R154, R160, UR4 ;  /* 0x00000004a09a7c20 */ /* 0x000fe20008410000 */
[----:B------:R-:W-:-:S02]  /*6380*/  VIADD R160, R23, UR60 ;  /* 0x0000003c17a07c36 */ /* 0x000fc40008000000 */
[----:B------:R-:W-:Y:S01]  /*6390*/  FMUL.FTZ R12, R120, UR4 ;  /* 0x00000004780c7c20 */ /* 0x000fe20008410000 */
[----:B------:R-:W-:Y:S01]  /*63a0*/  UIMAD UR14, UR37, 0x900, UR10 ;  /* 0x00000900250e78a4 */ /* 0x000fe2000f8e020a */
[----:B-1----:R-:W-:Y:S01]  /*63b0*/  FMUL.FTZ R9, R123, UR4 ;  /* 0x000000047b097c20 */ /* 0x002fe20008410000 */
        /* <DEDUP_REMOVED lines=43> */
[----:B------:R-:W-:-:S02]  /*6670*/  IMAD R162, R8, -0x60, RZ ;  /* 0xffffffa008a27824 */ /* 0x000fc400078e02ff */
[----:B------:R-:W-:Y:S01]  /*6680*/  FMUL.FTZ R158, R167, UR4 ;  /* 0x00000004a79e7c20 */ /* 0x000fe20008410000 */
[----:B------:R-:W0:Y:S01]  /*6690*/  MUFU.TANH R12, R12 ;  /* 0x0000000c000c7308 */ /* 0x000e220000002400 */
[----:B------:R-:W-:-:S07]  /*66a0*/  IMAD.IADD R157, R162, 0x1, -R19 ;  /* 0x00000001a29d7824 */ /* 0x000fce00078e0a13 */
        /* <DEDUP_REMOVED lines=70> */
[----:B------:R-:W-:Y:S02]  /*6b10*/  @UP0 ULDC UR10, c[0x0][0x44c] ;  /* 0x00011300000a0ab9 */ /* 0x000fe40000000800 */
[----:B------:R-:W-:Y:S01]  /*6b20*/  @P2 IMAD.HI.U32 R10, R160, UR10, RZ ;  /* 0x0000000aa00a2c27 */ /* 0x000fe2000f8e00ff */
[----:B------:R-:W-:Y:S01]  /*6b30*/  @UP0 ULDC UR10, c[0x0][0x450] ;  /* 0x00011400000a0ab9 */ /* 0x000fe20000000800 */
[----:B------:R-:W-:-:S03]  /*6b40*/  PLOP3.LUT P2, PT, PT, PT, UP1, 0x40, 0x0 ;  /* 0x000000000000781c */ /* 0x000fc60003f4e818 */
[----:B------:R-:W-:Y:S01]  /*6b50*/  @P3 SHF.R.U32.HI R160, RZ, UR10, R10 ;  /* 0x0000000affa03c19 */ /* 0x000fe2000801160a */
[----:B------:R-:W-:-:S04]  /*6b60*/  IMAD.U32 R10, RZ, RZ, UR7 ;  /* 0x00000007ff0a7e24 */ /* 0x000fc8000f8e00ff */
[----:B------:R-:W5:Y:S01]  /*6b70*/  SHFL.IDX PT, R11, R160, RZ, 0x1c1f ;  /* 0x001c1fffa00b7589 */ /* 0x000f6200000e0000 */
[----:B------:R-:W-:-:S05]  /*6b80*/  @!P1 VIADD R10, R10, 0x30840 ;  /* 0x000308400a0a9836 */ /* 0x000fca0000000000 */
[----:B------:R-:W-:Y:S01]  /*6b90*/  @!P1 PRMT R10, RZ, 0x654, R10 ;  /* 0x00000654ff0a9816 */ /* 0x000fe2000000000a */
[----:B------:R-:W-:-:S03]  /*6ba0*/  WARPGROUP.DEPBAR.LE gsb0, 0x0 ;  /* 0x00008000000079c5 */ /* 0x000fc60000010000 */
[----:B------:R1:W-:Y:S02]  /*6bb0*/  @!P1 SYNCS.ARRIVE.TRANS64.RED.A1T0 RZ, [R10+URZ], RZ ;  /* 0x000000ff0aff99a7 */ /* 0x0003e4000810043f */
[----:B-1----:R-:W-:-:S04]  /*6bc0*/  IADD3 R10, -R19, 0x1, R162 ;  /* 0x00000001130a7810 */ /* 0x002fc80007ffe1a2 */
[----:B------:R-:W-:-:S05]  /*6bd0*/  IADD3 R10, -R17, R10, R16 ;  /* 0x0000000a110a7210 */ /* 0x000fca0007ffe110 */
[C---:B------:R-:W-:Y:S02]  /*6be0*/  VIADD R166, R10.reuse, UR58 ;  /* 0x0000003a0aa67c36 */ /* 0x040fe40008000000 */
[----:B------:R-:W-:Y:S02]  /*6bf0*/  VIADD R165, R10, UR54 ;  /* 0x000000360aa57c36 */ /* 0x000fe40008000000 */
[--C-:B-----5:R-:W-:Y:S02]  /*6c00*/  IMAD.IADD R164, R166, 0x1, R11.reuse ;  /* 0x00000001a6a47824 */ /* 0x120fe400078e020b */
[----:B------:R-:W-:Y:S01]  /*6c10*/  IMAD.IADD R163, R165, 0x1, R11 ;  /* 0x00000001a5a37824 */ /* 0x000fe200078e020b */
[----:B0-234-:R-:W-:Y:S06]  /*6c20*/  @P2 BRA `(.L_x_4398) ;  /* 0x0000000000542947 */ /* 0x01dfec0003800000 */
[----:B------:R-:W-:Y:S01]  /*6c30*/  IADD3 R167, -R17, R16, R11 ;  /* 0x0000001011a77210 */ /* 0x000fe20007ffe10b */
[----:B------:R-:W-:Y:S03]  /*6c40*/  BSSY B0, `(.L_x_4399) ;  /* 0x0000010000007945 */ /* 0x000fe60003800000 */
        /* <DEDUP_REMOVED lines=10> */
.L_x_4400:
[----:B------:R-:W-:-:S05]  /*6cf0*/  IMAD.U32 R168, RZ, RZ, UR51 ;  /* 0x00000033ffa87e24 */ /* 0x000fca000f8e00ff */
[----:B------:R-:W-:-:S13]  /*6d00*/  ISETP.NE.AND P2, PT, R168, 0x1, PT ;  /* 0x00000001a800780c */ /* 0x000fda0003f45270 */
[----:B------:R-:W0:Y:S02]  /*6d10*/  @P2 LDC.64 R10, c[0x0][0x9e8] ;  /* 0x00027a00ff0a2b82 */ /* 0x000e240000000a00 */
[----:B0-----:R-:W-:-:S05]  /*6d20*/  @P2 IMAD.HI.U32 R10, R167, R10, RZ ;  /* 0x0000000aa70a2227 */ /* 0x001fca00078e00ff */
[----:B------:R-:W-:-:S07]  /*6d30*/  @P2 SHF.R.U32.HI R167, RZ, R11, R10 ;  /* 0x0000000bffa72219 */ /* 0x000fce000001160a */
.L_x_4401:
[----:B------:R-:W-:Y:S05]  /*6d40*/  BSYNC B0 ;  /* 0x0000000000007941 */ /* 0x000fea0003800000 */
.L_x_4399:
[----:B------:R-:W-:-:S05]  /*6d50*/  IMAD R167, R167, R168, R157 ;  /* 0x000000a8a7a77224 */ /* 0x000fca00078e029d */
[----:B------:R-:W-:Y:S02]  /*6d60*/  VIADDMNMX R164, R167, R168, R164, PT ;  /* 0x000000a8a7a47246 */ /* 0x000fe400038001a4 */
[----:B------:R-:W-:-:S07]  /*6d70*/  VIMNMX R163, R163, R167, !PT ;  /* 0x000000a7a3a37248 */ /* 0x000fce0007fe0100 */
.L_x_4398:
[C---:B------:R-:W-:Y:S01]  /*6d80*/  ISETP.GE.AND P2, PT, R162.reuse, 0x2, PT ;  /* 0x00000002a200780c */ /* 0x040fe20003f46270 */
[----:B------:R-:W0:Y:S01]  /*6d90*/  SHFL.IDX PT, R160, R160, 0x1, 0x1c1f ;  /* 0x003c1f00a0a07f89 */ /* 0x000e2200000e0000 */
[C---:B------:R-:W-:Y:S02]  /*6da0*/  ISETP.GE.AND P6, PT, R162.reuse, 0xa, PT ;  /* 0x0000000aa200780c */ /* 0x040fe40003fc6270 */
[----:B------:R-:W-:Y:S02]  /*6db0*/  ISETP.GT.AND P4, PT, R163, 0x1, !P2 ;  /* 0x00000001a300780c */ /* 0x000fe40005784270 */
[----:B------:R-:W-:Y:S02]  /*6dc0*/  ISETP.GE.AND P3, PT, R162, 0x9, PT ;  /* 0x00000009a200780c */ /* 0x000fe40003f66270 */
[----:B------:R-:W-:Y:S02]  /*6dd0*/  ISETP.LT.OR P4, PT, R164, 0x2, P4 ;  /* 0x00000002a400780c */ /* 0x000fe40002781670 */
[----:B------:R-:W-:-:S02]  /*6de0*/  LOP3.LUT R18, R18, 0xfffffffb, RZ, 0xc0, !PT ;  /* 0xfffffffb12127812 */ /* 0x000fc400078ec0ff */
[----:B------:R-:W-:Y:S02]  /*6df0*/  FSEL R13, R13, -INF , !P4 ;  /* 0xff8000000d0d7808 */ /* 0x000fe40006000000 */
[C---:B------:R-:W-:Y:S02]  /*6e00*/  ISETP.GT.AND P5, PT, R163.reuse, 0x8, !P3 ;  /* 0x00000008a300780c */ /* 0x040fe40005fa4270 */
[----:B------:R-:W-:Y:S02]  /*6e10*/  @P6 LOP3.LUT R18, R18, 0x4, RZ, 0xfc, !PT ;  /* 0x0000000412126812 */ /* 0x000fe400078efcff */
[----:B------:R-:W-:Y:S02]  /*6e20*/  ISETP.GT.AND P4, PT, R163, 0x9, !P6 ;  /* 0x00000009a300780c */ /* 0x000fe40007784270 */
[----:B------:R-:W-:Y:S02]  /*6e30*/  ISETP.GE.AND P6, PT, R162, 0x11, PT ;  /* 0x00000011a200780c */ /* 0x000fe40003fc6270 */
[----:B------:R-:W-:-:S02]  /*6e40*/  ISETP.LT.OR P5, PT, R164, 0x9, P5 ;  /* 0x00000009a400780c */ /* 0x000fc40002fa1670 */
[----:B------:R-:W-:Y:S01]  /*6e50*/  ISETP.LT.OR P4, PT, R164, 0xa, P4 ;  /* 0x0000000aa400780c */ /* 0x000fe20002781670 */
[--C-:B0-----:R-:W-:Y:S01]  /*6e60*/  IMAD.IADD R166, R166, 0x1, R160.reuse ;  /* 0x00000001a6a67824 */ /* 0x101fe200078e02a0 */
[----:B------:R-:W-:Y:S01]  /*6e70*/  FSEL R20, R20, -INF , !P5 ;  /* 0xff80000014147808 */ /* 0x000fe20006800000 */
[----:B------:R-:W-:Y:S01]  /*6e80*/  IMAD.IADD R165, R165, 0x1, R160 ;  /* 0x00000001a5a57824 */ /* 0x000fe200078e02a0 */
[----:B------:R-:W-:Y:S02]  /*6e90*/  ISETP.GE.AND P5, PT, R162, 0x12, PT ;  /* 0x00000012a200780c */ /* 0x000fe40003fa6270 */
[----:B------:R-:W-:Y:S02]  /*6ea0*/  LOP3.LUT R18, R18, 0xfffffff7, RZ, 0xc0, !PT ;  /* 0xfffffff712127812 */ /* 0x000fe400078ec0ff */
[----:B------:R-:W-:Y:S02]  /*6eb0*/  FSEL R21, R21, -INF , !P4 ;  /* 0xff80000015157808 */ /* 0x000fe40006000000 */
[----:B------:R-:W-:-:S02]  /*6ec0*/  ISETP.GT.AND P4, PT, R163, 0x10, !P6 ;  /* 0x00000010a300780c */ /* 0x000fc40007784270 */
[----:B------:R-:W-:Y:S02]  /*6ed0*/  @P6 LOP3.LUT R18, R18, 0x8, RZ, 0xfc, !PT ;  /* 0x0000000812126812 */ /* 0x000fe400078efcff */
[----:B------:R-:W-:Y:S02]  /*6ee0*/  ISETP.LT.OR P4, PT, R164, 0x11, P4 ;  /* 0x00000011a400780c */ /* 0x000fe40002781670 */
[----:B------:R-:W-:Y:S02]  /*6ef0*/  LOP3.LUT R18, R18, 0xfff7ffff, RZ, 0xc0, !PT ;  /* 0xfff7ffff12127812 */ /* 0x000fe400078ec0ff */
[----:B------:R-:W-:Y:S02]  /*6f00*/  FSEL R122, R122, -INF , !P4 ;  /* 0xff8000007a7a7808 */ /* 0x000fe40006000000 */
[----:B------:R-:W-:Y:S02]  /*6f10*/  @P5 LOP3.LUT R18, R18, 0x80000, RZ, 0xfc, !PT ;  /* 0x0008000012125812 */ /* 0x000fe400078efcff */
[----:B------:R-:W-:-:S02]  /*6f20*/  ISETP.GT.AND P4, PT, R163, 0x11, !P5 ;  /* 0x00000011a300780c */ /* 0x000fc40006f84270 */
[----:B------:R-:W-:Y:S02]  /*6f30*/  ISETP.GE.AND P5, PT, R162, 0x19, PT ;  /* 0x00000019a200780c */ /* 0x000fe40003fa6270 */
[----:B------:R-:W-:Y:S02]  /*6f40*/  ISETP.LT.OR P4, PT, R164, 0x12, P4 ;  /* 0x00000012a400780c */ /* 0x000fe40002781670 */
[----:B------:R-:W-:Y:S02]  /*6f50*/  LOP3.LUT R18, R18, 0xfffbffff, RZ, 0xc0, !PT ;  /* 0xfffbffff12127812 */ /* 0x000fe400078ec0ff */
[----:B------:R-:W-:Y:S02]  /*6f60*/  FSEL R123, R123, -INF , !P4 ;  /* 0xff8000007b7b7808 */ /* 0x000fe40006000000 */
[----:B------:R-:W-:-:S04]  /*6f70*/  ISETP.GT.AND P4, PT, R163, 0x18, !P5 ;  /* 0x00000018a300780c */ /* 0x000fc80006f84270 */
[----:B------:R-:W-:Y:S02]  /*6f80*/  ISETP.LT.OR P4, PT, R164, 0x19, P4 ;  /* 0x00000019a400780c */ /* 0x000fe40002781670 */
[----:B------:R-:W-:Y:S02]  /*6f90*/  @P5 LOP3.LUT R18, R18, 0x40000, RZ, 0xfc, !PT ;  /* 0x0004000012125812 */ /* 0x000fe400078efcff */
[----:B------:R-:W-:Y:S02]  /*6fa0*/  ISETP.GE.AND P5, PT, R162, 0x1a, PT ;  /* 0x0000001aa200780c */ /* 0x000fe40003fa6270 */
[----:B------:R-:W-:Y:S02]  /*6fb0*/  LOP3.LUT R18, R18, 0xfffdffff, RZ, 0xc0, !PT ;  /* 0xfffdffff12127812 */ /* 0x000fe400078ec0ff */
[----:B------:R-:W-:Y:S02]  /*6fc0*/  FSEL R126, R126, -INF , !P4 ;  /* 0xff8000007e7e7808 */ /* 0x000fe40006000000 */
[----:B------:R-:W-:-:S04]  /*6fd0*/  ISETP.GT.AND P4, PT, R163, 0x19, !P5 ;  /* 0x00000019a300780c */ /* 0x000fc80006f84270 */
[----:B------:R-:W-:-:S03]  /*6fe0*/  ISETP.LT.OR P4, PT, R164, 0x1a, P4 ;  /* 0x0000001aa400780c */ /* 0x000fc60002781670 */
        /* <DEDUP_REMOVED lines=68> */
[----:B------:R-:W-:Y:S02]  /*7430*/  FSEL R150, R150, -INF , !P4 ;  /* 0xff80000096967808 */ /* 0x000fe40006000000 */
[----:B------:R-:W-:Y:S02]  /*7440*/  LOP3.LUT R18, R18, 0xffffffdf, RZ, 0xc0, !PT ;  /* 0xffffffdf12127812 */ /* 0x000fe400078ec0ff */
[----:B------:R-:W-:-:S04]  /*7450*/  ISETP.GT.AND P4, PT, R163, 0x49, !P5 ;  /* 0x00000049a300780c */ /* 0x000fc80006f84270 */
[----:B------:R-:W-:-:S03]  /*7460*/  ISETP.LT.OR P4, PT, R164, 0x4a, P4 ;  /* 0x0000004aa400780c */ /* 0x000fc60002781670 */
[----:B------:R-:W-:Y:S02]  /*7470*/  @P5 LOP3.LUT R18, R18, 0x20, RZ, 0xfc, !PT ;  /* 0x0000002012125812 */ /* 0x000fe400078efcff */
[----:B------:R-:W-:Y:S02]  /*7480*/  ISETP.GE.AND P5, PT, R162, 0x51, PT ;  /* 0x00000051a200780c */ /* 0x000fe40003fa6270 */
[----:B------:R-:W-:Y:S02]  /*7490*/  FSEL R151, R151, -INF , !P4 ;  /* 0xff80000097977808 */ /* 0x000fe40006000000 */
[----:B------:R-:W-:Y:S02]  /*74a0*/  ISETP.GT.AND P4, PT, R163, 0x50, !P5 ;  /* 0x00000050a300780c */ /* 0x000fe40006f84270 */
[----:B------:R-:W-:Y:S02]  /*74b0*/  LOP3.LUT R18, R18, 0xffffffef, RZ, 0xc0, !PT ;  /* 0xffffffef12127812 */ /* 0x000fe400078ec0ff */
[----:B------:R-:W-:-:S04]  /*74c0*/  ISETP.LT.OR P4, PT, R164, 0x51, P4 ;  /* 0x00000051a400780c */ /* 0x000fc80002781670 */
[----:B------:R-:W-:Y:S02]  /*74d0*/  FSEL R154, R154, -INF , !P4 ;  /* 0xff8000009a9a7808 */ /* 0x000fe40006000000 */
[----:B------:R-:W-:Y:S02]  /*74e0*/  ISETP.GE.AND P4, PT, R162, 0x52, PT ;  /* 0x00000052a200780c */ /* 0x000fe40003f86270 */
[----:B------:R-:W-:Y:S02]  /*74f0*/  @P5 LOP3.LUT R18, R18, 0x10, RZ, 0xfc, !PT ;  /* 0x0000001012125812 */ /* 0x000fe400078efcff */
[----:B------:R-:W-:Y:S02]  /*7500*/  ISETP.GT.AND P5, PT, R163, 0x51, !P4 ;  /* 0x00000051a300780c */ /* 0x000fe400067a4270 */
[----:B------:R-:W-:Y:S02]  /*7510*/  LOP3.LUT R18, R18, 0xfffffffd, RZ, 0xc0, !PT ;  /* 0xfffffffd12127812 */ /* 0x000fe400078ec0ff */
[----:B------:R-:W-:-:S04]  /*7520*/  ISETP.LT.OR P5, PT, R164, 0x52, P5 ;  /* 0x00000052a400780c */ /* 0x000fc80002fa1670 */
[----:B------:R-:W-:Y:S02]  /*7530*/  FSEL R155, R155, -INF , !P5 ;  /* 0xff8000009b9b7808 */ /* 0x000fe40006800000 */
[----:B------:R-:W-:-:S04]  /*7540*/  ISETP.GE.AND P5, PT, R162, 0x59, PT ;  /* 0x00000059a200780c */ /* 0x000fc80003fa6270 */
[----:B------:R-:W-:-:S04]  /*7550*/  ISETP.GT.AND P6, PT, R163, 0x58, !P5 ;  /* 0x00000058a300780c */ /* 0x000fc80006fc4270 */
[----:B------:R-:W-:-:S04]  /*7560*/  ISETP.LT.OR P6, PT, R164, 0x59, P6 ;  /* 0x00000059a400780c */ /* 0x000fc800037c1670 */
[----:B------:R-:W-:Y:S02]  /*7570*/  FSEL R159, R159, -INF , !P6 ;  /* 0xff8000009f9f7808 */ /* 0x000fe40007000000 */
[----:B------:R-:W-:-:S13]  /*7580*/  ISETP.GE.AND P6, PT, R162, 0x1, PT ;  /* 0x00000001a200780c */ /* 0x000fda0003fc6270 */
[----:B------:R-:W-:Y:S02]  /*7590*/  @P6 LOP3.LUT R18, R18, 0x2, RZ, 0xfc, !PT ;  /* 0x0000000212126812 */ /* 0x000fe400078efcff */
[----:B------:R-:W-:Y:S02]  /*75a0*/  ISETP.GT.AND P6, PT, R163, RZ, !P6 ;  /* 0x000000ffa300720c */ /* 0x000fe400077c4270 */
[----:B------:R-:W-:Y:S02]  /*75b0*/  LOP3.LUT R18, R18, 0xfffffffe, RZ, 0xc0, !PT ;  /* 0xfffffffe12127812 */ /* 0x000fe400078ec0ff */
[----:B------:R-:W-:-:S04]  /*75c0*/  ISETP.LT.OR P6, PT, R164, 0x1, P6 ;  /* 0x00000001a400780c */ /* 0x000fc800037c1670 */
[----:B------:R-:W-:Y:S02]  /*75d0*/  FSEL R12, R12, -INF , !P6 ;  /* 0xff8000000c0c7808 */ /* 0x000fe40007000000 */
[----:B------:R-:W-:-:S13]  /*75e0*/  ISETP.GE.AND P6, PT, R162, 0x5a, PT ;  /* 0x0000005aa200780c */ /* 0x000fda0003fc6270 */
[----:B------:R-:W-:Y:S02]  /*75f0*/  @P6 LOP3.LUT R18, R18, 0x1, RZ, 0xfc, !PT ;  /* 0x0000000112126812 */ /* 0x000fe400078efcff */
[----:B------:R-:W-:-:S04]  /*7600*/  ISETP.GT.AND P6, PT, R163, 0x59, !P6 ;  /* 0x00000059a300780c */ /* 0x000fc800077c4270 */
[----:B------:R-:W-:-:S04]  /*7610*/  ISETP.LT.OR P6, PT, R164, 0x5a, P6 ;  /* 0x0000005aa400780c */ /* 0x000fc800037c1670 */
[----:B------:R-:W-:Y:S02]  /*7620*/  FSEL R161, R161, -INF , !P6 ;  /* 0xff800000a1a17808 */ /* 0x000fe40007000000 */
[----:B------:R-:W-:-:S13]  /*7630*/  PLOP3.LUT P6, PT, PT, PT, UP1, 0x40, 0x0 ;  /* 0x000000000000781c */ /* 0x000fda0003fce818 */
[----:B------:R-:W-:Y:S05]  /*7640*/  @P6 BRA `(.L_x_4402) ;  /* 0x0000000000546947 */ /* 0x000fea0003800000 */
        /* <DEDUP_REMOVED lines=12> */
.L_x_4404:
[----:B------:R-:W-:-:S05]  /*7710*/  IMAD.U32 R162, RZ, RZ, UR51 ;  /* 0x00000033ffa27e24 */ /* 0x000fca000f8e00ff */
[----:B------:R-:W-:-:S13]  /*7720*/  ISETP.NE.AND P6, PT, R162, 0x1, PT ;  /* 0x00000001a200780c */ /* 0x000fda0003fc5270 */
[----:B------:R-:W0:Y:S02]  /*7730*/  @P6 LDC.64 R10, c[0x0][0x9e8] ;  /* 0x00027a00ff0a6b82 */ /* 0x000e240000000a00 */
[----:B0-----:R-:W-:-:S05]  /*7740*/  @P6 IMAD.HI.U32 R10, R160, R10, RZ ;  /* 0x0000000aa00a6227 */ /* 0x001fca00078e00ff */
[----:B------:R-:W-:-:S07]  /*7750*/  @P6 SHF.R.U32.HI R160, RZ, R11, R10 ;  /* 0x0000000bffa06219 */ /* 0x000fce000001160a */
.L_x_4405:
[----:B------:R-:W-:Y:S05]  /*7760*/  BSYNC B0 ;  /* 0x0000000000007941 */ /* 0x000fea0003800000 */
.L_x_4403:
[----:B------:R-:W-:-:S05]  /*7770*/  IMAD R157, R160, R162, R157 ;  /* 0x000000a2a09d7224 */ /* 0x000fca00078e029d */
[----:B------:R-:W-:Y:S02]  /*7780*/  VIADDMNMX R166, R157, R162, R166, PT ;  /* 0x000000a29da67246 */ /* 0x000fe400038001a6 */
[----:B------:R-:W-:-:S07]  /*7790*/  VIMNMX R165, R165, R157, !PT ;  /* 0x0000009da5a57248 */ /* 0x000fce0007fe0100 */
.L_x_4402:
[----:B------:R-:W-:Y:S01]  /*77a0*/  ISETP.GT.AND P2, PT, R165, 0x1, !P2 ;  /* 0x00000001a500780c */ /* 0x000fe20005744270 */
[----:B------:R-:W-:Y:S01]  /*77b0*/  UMOV UR10, UR55 ;  /* 0x00000037000a7c82 */ /* 0x000fe20008000000 */
[----:B------:R-:W-:Y:S01]  /*77c0*/  FMNMX.FTZ R160, R12, R3, !PT ;  /* 0x000000030ca07209 */ /* 0x000fe20007810000 */
[----:B------:R-:W-:Y:S01]  /*77d0*/  UMOV UR36, UR39 ;  /* 0x0000002700247c82 */ /* 0x000fe20008000000 */
[----:B------:R-:W-:Y:S01]  /*77e0*/  ISETP.LT.OR P2, PT, R166, 0x2, P2 ;  /* 0x00000002a600780c */ /* 0x000fe20001741670 */
[----:B------:R-:W-:Y:S01]  /*77f0*/  UMOV UR37, UR5 ;  /* 0x0000000500257c82 */ /* 0x000fe20008000000 */
[C---:B------:R-:W-:Y:S02]  /*7800*/  LOP3.LUT P6, RZ, R18.reuse, 0x10000, RZ, 0xc0, !PT ;  /* 0x0001000012ff7812 */ /* 0x040fe400078cc0ff */
[----:B------:R-:W-:Y:S02]  /*7810*/  FSEL R10, R9, -INF , !P2 ;  /* 0xff800000090a7808 */ /* 0x000fe40005000000 */
[----:B------:R-:W-:-:S02]  /*7820*/  LOP3.LUT P2, RZ, R18, 0x4, RZ, 0xc0, !PT ;  /* 0x0000000412ff7812 */ /* 0x000fc4000784c0ff */
[C---:B------:R-:W-:Y:S02]  /*7830*/  ISETP.GT.AND P3, PT, R165.reuse, 0x8, !P3 ;  /* 0x00000008a500780c */ /* 0x040fe40005f64270 */
[----:B------:R-:W-:Y:S02]  /*7840*/  ISETP.GT.AND P2, PT, R165, 0x9, !P2 ;  /* 0x00000009a500780c */ /* 0x000fe40005744270 */
[----:B------:R-:W-:Y:S02]  /*7850*/  FMNMX.FTZ R9, R13, R160, !PT ;  /* 0x000000a00d097209 */ /* 0x000fe40007810000 */
[C---:B------:R-:W-:Y:S02]  /*7860*/  ISETP.LT.OR P2, PT, R166.reuse, 0xa, P2 ;  /* 0x0000000aa600780c */ /* 0x040fe40001741670 */
[----:B------:R-:W-:Y:S02]  /*7870*/  ISETP.LT.OR P3, PT, R166, 0x9, P3 ;  /* 0x00000009a600780c */ /* 0x000fe40001f61670 */
[----:B------:R-:W-:-:S02]  /*7880*/  FSEL R15, R15, -INF , !P2 ;  /* 0xff8000000f0f7808 */ /* 0x000fc40005000000 */
[----:B------:R-:W-:Y:S02]  /*7890*/  LOP3.LUT P2, RZ, R18, 0x8, RZ, 0xc0, !PT ;  /* 0x0000000812ff7812 */ /* 0x000fe4000784c0ff */
[----:B------:R-:W-:Y:S02]  /*78a0*/  FMNMX.FTZ R160, R20, R9, !PT ;  /* 0x0000000914a07209 */ /* 0x000fe40007810000 */
[----:B------:R-:W-:Y:S02]  /*78b0*/  ISETP.GT.AND P2, PT, R165, 0x10, !P2 ;  /* 0x00000010a500780c */ /* 0x000fe40005744270 */
[----:B------:R-:W-:Y:S02]  /*78c0*/  FSEL R14, R14, -INF , !P3 ;  /* 0xff8000000e0e7808 */ /* 0x000fe40005800000 */
[----:B------:R-:W-:Y:S02]  /*78d0*/  ISETP.LT.OR P2, PT, R166, 0x11, P2 ;  /* 0x00000011a600780c */ /* 0x000fe40001741670 */
[----:B------:R-:W-:-:S02]  /*78e0*/  LOP3.LUT P3, RZ, R18, 0x8000, RZ, 0xc0, !PT ;  /* 0x0000800012ff7812 */ /* 0x000fc4000786c0ff */
[----:B------:R-:W-:Y:S02]  /*78f0*/  FSEL R120, R120, -INF , !P2 ;  /* 0xff80000078787808 */ /* 0x000fe40005000000 */
[----:B------:R-:W-:Y:S02]  /*7900*/  LOP3.LUT P2, RZ, R18, 0x80000, RZ, 0xc0, !PT ;  /* 0x0008000012ff7812 */ /* 0x000fe4000784c0ff */
[----:B------:R-:W-:Y:S02]  /*7910*/  FMNMX.FTZ R9, R21, R160, !PT ;  /* 0x000000a015097209 */ /* 0x000fe40007810000 */
[----:B------:R-:W-:Y:S02]  /*7920*/  ISETP.GT.AND P2, PT, R165, 0x11, !P2 ;  /* 0x00000011a500780c */ /* 0x000fe40005744270 */
[----:B------:R-:W-:Y:S02]  /*7930*/  FMNMX.FTZ R160, R122, R9, !PT ;  /* 0x000000097aa07209 */ /* 0x000fe40007810000 */
[----:B------:R-:W-:-:S02]  /*7940*/  ISETP.LT.OR P2, PT, R166, 0x12, P2 ;  /* 0x00000012a600780c */ /* 0x000fc40001741670 */
[----:B------:R-:W-:Y:S02]  /*7950*/  FMNMX.FTZ R9, R123, R160, !PT ;  /* 0x000000a07b097209 */ /* 0x000fe40007810000 */
[----:B------:R-:W-:Y:S02]  /*7960*/  FSEL R121, R121, -INF , !P2 ;  /* 0xff80000079797808 */ /* 0x000fe40005000000 */
[----:B------:R-:W-:Y:S02]  /*7970*/  LOP3.LUT P2, RZ, R18, 0x40000, RZ, 0xc0, !PT ;  /* 0x0004000012ff7812 */ /* 0x000fe4000784c0ff */
[----:B------:R-:W-:Y:S02]  /*7980*/  FMNMX.FTZ R160, R126, R9, !PT ;  /* 0x000000097ea07209 */ /* 0x000fe40007810000 */
[----:B------:R-:W-:Y:S02]  /*7990*/  ISETP.GT.AND P2, PT, R165, 0x18, !P2 ;  /* 0x00000018a500780c */ /* 0x000fe40005744270 */
[----:B------:R-:W-:-:S02]  /*79a0*/  FMNMX.FTZ R9, R127, R160, !PT ;  /* 0x000000a07f097209 */ /* 0x000fc40007810000 */
[----:B------:R-:W-:Y:S02]  /*79b0*/  ISETP.LT.OR P2, PT, R166, 0x19, P2 ;  /* 0x00000019a600780c */ /* 0x000fe40001741670 */
[----:B------:R-:W-:Y:S02]  /*79c0*/  FMNMX.FTZ R160, R130, R9, !PT ;  /* 0x0000000982a07209 */ /* 0x000fe40007810000 */
[----:B------:R-:W-:Y:S02]  /*79d0*/  FSEL R124, R124, -INF , !P2 ;  /* 0xff8000007c7c7808 */ /* 0x000fe40005000000 */
[----:B------:R-:W-:Y:S02]  /*79e0*/  LOP3.LUT P2, RZ, R18, 0x20000, RZ, 0xc0, !PT ;  /* 0x0002000012ff7812 */ /* 0x000fe4000784c0ff */
[----:B------:R-:W-:Y:S02]  /*79f0*/  FMNMX.FTZ R9, R131, R160, !PT ;  /* 0x000000a083097209 */ /* 0x000fe40007810000 */
[----:B------:R-:W-:-:S02]  /*7a00*/  ISETP.GT.AND P2, PT, R165, 0x19, !P2 ;  /* 0x00000019a500780c */ /* 0x000fc40005744270 */
[----:B------:R-:W-:Y:S02]  /*7a10*/  FMNMX.FTZ R160, R134, R9, !PT ;  /* 0x0000000986a07209 */ /* 0x000fe40007810000 */
[----:B------:R-:W-:Y:S02]  /*7a20*/  ISETP.LT.OR P2, PT, R166, 0x1a, P2 ;  /* 0x0000001aa600780c */ /* 0x000fe40001741670 */
[----:B------:R-:W-:Y:S02]  /*7a30*/  FMNMX.FTZ R9, R135, R160, !PT ;  /* 0x000000a087097209 */ /* 0x000fe40007810000 */
[----:B------:R-:W-:Y:S02]  /*7a40*/  FSEL R125, R125, -INF , !P2 ;  /* 0xff8000007d7d7808 */ /* 0x000fe40005000000 */
[----:B------:R-:W-:Y:S02]  /*7a50*/  ISETP.GT.AND P2, PT, R165, 0x20, !P6 ;  /* 0x00000020a500780c */ /* 0x000fe40007744270 */
[----:B------:R-:W-:-:S02]  /*7a60*/  FMNMX.FTZ R160, R138, R9, !PT ;  /* 0x000000098aa07209 */ /* 0x000fc40007810000 */
[----:B------:R-:W-:Y:S02]  /*7a70*/  ISETP.LT.OR P2, PT, R166, 0x21, P2 ;  /* 0x00000021a600780c */ /* 0x000fe40001741670 */
[----:B------:R-:W-:Y:S02]  /*7a80*/  FMNMX.FTZ R9, R139, R160, !PT ;  /* 0x000000a08b097209 */ /* 0x000fe40007810000 */
[----:B------:R-:W-:Y:S02]  /*7a90*/  FSEL R128, R128, -INF , !P2 ;  /* 0xff80000080807808 */ /* 0x000fe40005000000 */
        /* <DEDUP_REMOVED lines=19> */
[----:B------:R-:W-:Y:S02]  /*7bd0*/  LOP3.LUT P2, RZ, R18, 0x1000, RZ, 0xc0, !PT ;  /* 0x0000100012ff7812 */ /* 0x000fe4000784c0ff */
[----:B------:R-:W-:-:S02]  /*7be0*/  FMNMX.FTZ R160, R159, R160, !PT ;  /* 0x000000a09fa07209 */ /* 0x000fc40007810000 */
[----:B------:R-:W-:Y:S02]  /*7bf0*/  ISETP.GT.AND P2, PT, R165, 0x30, !P2 ;  /* 0x00000030a500780c */ /* 0x000fe40005744270 */
[----:B------:R-:W-:Y:S02]  /*7c00*/  FMNMX.FTZ R160, R161, R160, !PT ;  /* 0x000000a0a1a07209 */ /* 0x000fe40007810000 */
[----:B------:R-:W-:Y:S02]  /*7c10*/  ISETP.LT.OR P2, PT, R166, 0x31, P2 ;  /* 0x00000031a600780c */ /* 0x000fe40001741670 */
[----:B------:R-:W-:Y:S01]  /*7c20*/  LOP3.LUT P6, RZ, R18, 0x40, RZ, 0xc0, !PT ;  /* 0x0000004012ff7812 */ /* 0x000fe200078cc0ff */
[----:B------:R-:W0:Y:S01]  /*7c30*/  SHFL.BFLY PT, R9, R160, 0x2, 0x1f ;  /* 0x0c401f00a0097f89 */ /* 0x000e2200000e0000 */
[----:B------:R-:W-:Y:S02]  /*7c40*/  FSEL R136, R136, -INF , !P2 ;  /* 0xff80000088887808 */ /* 0x000fe40005000000 */
[----:B------:R-:W-:-:S02]  /*7c50*/  LOP3.LUT P2, RZ, R18, 0x800, RZ, 0xc0, !PT ;  /* 0x0000080012ff7812 */ /* 0x000fc4000784c0ff */
[----:B------:R-:W-:Y:S02]  /*7c60*/  LOP3.LUT P3, RZ, R18, 0x20, RZ, 0xc0, !PT ;  /* 0x0000002012ff7812 */ /* 0x000fe4000786c0ff */
[C---:B------:R-:W-:Y:S02]  /*7c70*/  ISETP.GT.AND P2, PT, R165.reuse, 0x31, !P2 ;  /* 0x00000031a500780c */ /* 0x040fe40005744270 */
[C---:B------:R-:W-:Y:S02]  /*7c80*/  ISETP.GT.AND P4, PT, R165.reuse, 0x51, !P4 ;  /* 0x00000051a500780c */ /* 0x040fe40006784270 */
[----:B------:R-:W-:Y:S02]  /*7c90*/  ISETP.LT.OR P2, PT, R166, 0x32, P2 ;  /* 0x00000032a600780c */ /* 0x000fe40001741670 */
[----:B------:R-:W-:Y:S02]  /*7ca0*/  ISETP.GT.AND P5, PT, R165, 0x58, !P5 ;  /* 0x00000058a500780c */ /* 0x000fe40006fa4270 */
[----:B------:R-:W-:-:S02]  /*7cb0*/  FSEL R137, R137, -INF , !P2 ;  /* 0xff80000089897808 */ /* 0x000fc40005000000 */
[----:B------:R-:W-:Y:S02]  /*7cc0*/  LOP3.LUT P2, RZ, R18, 0x400, RZ, 0xc0, !PT ;  /* 0x0000040012ff7812 */ /* 0x000fe4000784c0ff */
[C---:B------:R-:W-:Y:S02]  /*7cd0*/  ISETP.LT.OR P4, PT, R166.reuse, 0x52, P4 ;  /* 0x00000052a600780c */ /* 0x040fe40002781670 */
[----:B------:R-:W-:Y:S02]  /*7ce0*/  ISETP.GT.AND P2, PT, R165, 0x38, !P2 ;  /* 0x00000038a500780c */ /* 0x000fe40005744270 */
[C---:B------:R-:W-:Y:S02]  /*7cf0*/  ISETP.LT.OR P5, PT, R166.reuse, 0x59, P5 ;  /* 0x00000059a600780c */ /* 0x040fe40002fa1670 */
[----:B------:R-:W-:Y:S02]  /*7d00*/  ISETP.LT.OR P2, PT, R166, 0x39, P2 ;  /* 0x00000039a600780c */ /* 0x000fe40001741670 */
[----:B0-----:R-:W-:-:S02]  /*7d10*/  FMNMX.FTZ R11, R160, R9, !PT ;  /* 0x00000009a00b7209 */ /* 0x001fc40007810000 */
[----:B------:R-:W-:Y:S02]  /*7d20*/  FSEL R141, R141, -INF , !P2 ;  /* 0xff8000008d8d7808 */ /* 0x000fe40005000000 */
[----:B------:R-:W-:Y:S01]  /*7d30*/  LOP3.LUT P2, RZ, R18, 0x200, RZ, 0xc0, !PT ;  /* 0x0000020012ff7812 */ /* 0x000fe2000784c0ff */
[----:B------:R-:W0:Y:S01]  /*7d40*/  SHFL.BFLY PT, R162, R11, 0x1, 0x1f ;  /* 0x0c201f000ba27f89 */ /* 0x000e2200000e0000 */
[----:B------:R-:W-:Y:S02]  /*7d50*/  FSEL R153, R153, -INF , !P4 ;  /* 0xff80000099997808 */ /* 0x000fe40006000000 */
[----:B------:R-:W-:Y:S02]  /*7d60*/  ISETP.GT.AND P2, PT, R165, 0x39, !P2 ;  /* 0x00000039a500780c */ /* 0x000fe40005744270 */
[----:B------:R-:W-:Y:S02]  /*7d70*/  FSEL R156, R156, -INF , !P5 ;  /* 0xff8000009c9c7808 */ /* 0x000fe40006800000 */
[----:B------:R-:W-:-:S04]  /*7d80*/  ISETP.LT.OR P2, PT, R166, 0x3a, P2 ;  /* 0x0000003aa600780c */ /* 0x000fc80001741670 */
[----:B------:R-:W-:Y:S02]  /*7d90*/  FSEL R142, R142, -INF , !P2 ;  /* 0xff8000008e8e7808 */ /* 0x000fe40005000000 */
[----:B------:R-:W-:-:S04]  /*7da0*/  LOP3.LUT P2, RZ, R18, 0x100, RZ, 0xc0, !PT ;  /* 0x0000010012ff7812 */ /* 0x000fc8000784c0ff */
[----:B------:R-:W-:-:S04]  /*7db0*/  ISETP.GT.AND P2, PT, R165, 0x40, !P2 ;  /* 0x00000040a500780c */ /* 0x000fc80005744270 */
[----:B------:R-:W-:Y:S02]  /*7dc0*/  ISETP.LT.OR P2, PT, R166, 0x41, P2 ;  /* 0x00000041a600780c */ /* 0x000fe40001741670 */
[----:B0-----:R-:W-:Y:S02]  /*7dd0*/  FMNMX.FTZ R9, R11, R162, !PT ;  /* 0x000000a20b097209 */ /* 0x001fe40007810000 */
[----:B------:R-:W-:Y:S02]  /*7de0*/  FSEL R144, R144, -INF , !P2 ;  /* 0xff80000090907808 */ /* 0x000fe40005000000 */
[----:B------:R-:W-:Y:S01]  /*7df0*/  LOP3.LUT P2, RZ, R18, 0x80, RZ, 0xc0, !PT ;  /* 0x0000008012ff7812 */ /* 0x000fe2000784c0ff */
[----:B------:R-:W-:-:S03]  /*7e00*/  FMUL.FTZ R157, R9, UR10 ;  /* 0x0000000a099d7c20 */ /* 0x000fc60008410000 */
[----:B------:R-:W-:-:S04]  /*7e10*/  ISETP.GT.AND P2, PT, R165, 0x41, !P2 ;  /* 0x00000041a500780c */ /* 0x000fc80005744270 */
[----:B------:R-:W-:-:S04]  /*7e20*/  ISETP.LT.OR P2, PT, R166, 0x42, P2 ;  /* 0x00000042a600780c */ /* 0x000fc80001741670 */
[----:B------:R-:W-:Y:S02]  /*7e30*/  FSEL R145, R145, -INF , !P2 ;  /* 0xff80000091917808 */ /* 0x000fe40005000000 */
[----:B------:R-:W-:Y:S02]  /*7e40*/  ISETP.GT.AND P2, PT, R165, 0x48, !P6 ;  /* 0x00000048a500780c */ /* 0x000fe40007744270 */
[----:B------:R-:W-:Y:S02]  /*7e50*/  LOP3.LUT P6, RZ, R18, 0x2, RZ, 0xc0, !PT ;  /* 0x0000000212ff7812 */ /* 0x000fe400078cc0ff */
[----:B------:R-:W-:-:S04]  /*7e60*/  ISETP.LT.OR P2, PT, R166, 0x49, P2 ;  /* 0x00000049a600780c */ /* 0x000fc80001741670 */
[----:B------:R-:W-:Y:S02]  /*7e70*/  FSEL R148, R148, -INF , !P2 ;  /* 0xff80000094947808 */ /* 0x000fe40005000000 */
[C---:B------:R-:W-:Y:S02]  /*7e80*/  ISETP.GT.AND P2, PT, R165.reuse, 0x49, !P3 ;  /* 0x00000049a500780c */ /* 0x040fe40005f44270 */
[----:B------:R-:W-:Y:S02]  /*7e90*/  LOP3.LUT P3, RZ, R18, 0x10, RZ, 0xc0, !PT ;  /* 0x0000001012ff7812 */ /* 0x000fe4000786c0ff */
[----:B------:R-:W-:Y:S02]  /*7ea0*/  ISETP.LT.OR P2, PT, R166, 0x4a, P2 ;  /* 0x0000004aa600780c */ /* 0x000fe40001741670 */
[----:B------:R-:W-:Y:S02]  /*7eb0*/  ISETP.GT.AND P3, PT, R165, 0x50, !P3 ;  /* 0x00000050a500780c */ /* 0x000fe40005f64270 */
[----:B------:R-:W-:-:S02]  /*7ec0*/  FSEL R149, R149, -INF , !P2 ;  /* 0xff80000095957808 */ /* 0x000fc40005000000 */
[----:B------:R-:W-:Y:S02]  /*7ed0*/  ISETP.GT.AND P2, PT, R165, RZ, !P6 ;  /* 0x000000ffa500720c */ /* 0x000fe40007744270 */
[C---:B------:R-:W-:Y:S02]  /*7ee0*/  ISETP.LT.OR P3, PT, R166.reuse, 0x51, P3 ;  /* 0x00000051a600780c */ /* 0x040fe40001f61670 */
[----:B------:R-:W-:Y:S02]  /*7ef0*/  ISETP.LT.OR P2, PT, R166, 0x1, P2 ;  /* 0x00000001a600780c */ /* 0x000fe40001741670 */
[----:B------:R-:W-:Y:S02]  /*7f00*/  LOP3.LUT P6, RZ, R18, 0x1, RZ, 0xc0, !PT ;  /* 0x0000000112ff7812 */ /* 0x000fe400078cc0ff */
[----:B------:R-:W-:Y:S02]  /*7f10*/  FSEL R0, R0, -INF , !P2 ;  /* 0xff80000000007808 */ /* 0x000fe40005000000 */
[----:B------:R-:W-:-:S02]  /*7f20*/  FSETP.NEU.FTZ.AND P2, PT, R9, -INF , PT ;  /* 0xff8000000900780b */ /* 0x000fc40003f5d000 */
[----:B------:R-:W-:Y:S02]  /*7f30*/  FMNMX.FTZ R11, R0, R2, !PT ;  /* 0x00000002000b7209 */ /* 0x000fe40007810000 */
[----:B------:R-:W-:Y:S02]  /*7f40*/  FSEL R157, R157, RZ, P2 ;  /* 0x000000ff9d9d7208 */ /* 0x000fe40001000000 */
[----:B------:R-:W-:Y:S02]  /*7f50*/  FSEL R152, R152, -INF , !P3 ;  /* 0xff80000098987808 */ /* 0x000fe40005800000 */
[----:B------:R-:W-:Y:S01]  /*7f60*/  ISETP.GT.AND P6, PT, R165, 0x59, !P6 ;  /* 0x00000059a500780c */ /* 0x000fe200077c4270 */
[--C-:B------:R-:W-:Y:S01]  /*7f70*/  FFMA.FTZ R160, R13, UR10, -R157.reuse ;  /* 0x0000000a0da07c23 */ /* 0x100fe2000801089d */
[----:B------:R-:W-:Y:S01]  /*7f80*/  FMNMX.FTZ R13, R10, R11, !PT ;  /* 0x0000000b0a0d7209 */ /* 0x000fe20007810000 */
[--C-:B------:R-:W-:Y:S01]  /*7f90*/  FFMA.FTZ R188, R12, UR10, -R157.reuse ;  /* 0x0000000a0cbc7c23 */ /* 0x100fe2000801089d */
[--C-:B------:R-:W-:Y:S01]  /*7fa0*/  FFMA.FTZ R190, R20, UR10, -R157.reuse ;  /* 0x0000000a14be7c23 */ /* 0x100fe2000801089d */
[--C-:B------:R-:W-:Y:S01]  /*7fb0*/  FFMA.FTZ R20, R123, UR10, -R157.reuse ;  /* 0x0000000a7b147c23 */ /* 0x100fe2000801089d */
[----:B------:R-:W-:Y:S01]  /*7fc0*/  FMNMX.FTZ R12, R14, R13, !PT ;  /* 0x0000000d0e0c7209 */ /* 0x000fe20007810000 */
[--C-:B------:R-:W-:Y:S01]  /*7fd0*/  FFMA.FTZ R186, R126, UR10, -R157.reuse ;  /* 0x0000000a7eba7c23 */ /* 0x100fe2000801089d */
[----:B------:R-:W-:Y:S01]  /*7fe0*/  ISETP.LT.OR P6, PT, R166, 0x5a, P6 ;  /* 0x0000005aa600780c */ /* 0x000fe200037c1670 */
[--C-:B------:R-:W-:Y:S01]  /*7ff0*/  FFMA.FTZ R126, R135, UR10, -R157.reuse ;  /* 0x0000000a877e7c23 */ /* 0x100fe2000801089d */
[----:B------:R-:W-:Y:S01]  /*8000*/  FMNMX.FTZ R13, R15, R12, !PT ;  /* 0x0000000c0f0d7209 */ /* 0x000fe20007810000 */
[--C-:B------:R-:W-:Y:S01]  /*8010*/  FFMA.FTZ R184, R122, UR10, -R157.reuse ;  /* 0x0000000a7ab87c23 */ /* 0x100fe2000801089d */
[----:B------:R-:W-:Y:S01]  /*8020*/  FSEL R158, R158, -INF , !P6 ;  /* 0xff8000009e9e7808 */ /* 0x000fe20007000000 */
[--C-:B------:R-:W-:Y:S01]  /*8030*/  FFMA.FTZ R176, R138, UR10, -R157.reuse ;  /* 0x0000000a8ab07c23 */ /* 0x100fe2000801089d */
[----:B------:R-:W-:Y:S01]  /*8040*/  FMNMX.FTZ R12, R120, R13, !PT ;  /* 0x0000000d780c7209 */ /* 0x000fe20007810000 */
[--C-:B------:R-:W-:Y:S01]  /*8050*/  FFMA.FTZ R13, R21, UR10, -R157.reuse ;  /* 0x0000000a150d7c23 */ /* 0x100fe2000801089d */
[----:B------:R-:W-:Y:S01]  /*8060*/  MUFU.EX2 R188, R188 ;  /* 0x000000bc00bc7308 */ /* 0x000fe20000000800 */
[--C-:B------:R-:W-:Y:S01]  /*8070*/  FFMA.FTZ R180, R130, UR10, -R157.reuse ;  /* 0x0000000a82b47c23 */ /* 0x100fe2000801089d */
[----:B------:R-:W-:Y:S01]  /*8080*/  FMNMX.FTZ R21, R121, R12, !PT ;  /* 0x0000000c79157209 */ /* 0x000fe20007810000 */
[--C-:B------:R-:W-:Y:S01]  /*8090*/  FFMA.FTZ R182, R134, UR10, -R157.reuse ;  /* 0x0000000a86b67c23 */ /* 0x100fe2000801089d */
[--C-:B------:R-:W-:Y:S01]  /*80a0*/  FFMA.FTZ R178, R140, UR10, -R157.reuse ;  /* 0x0000000a8cb27c23 */ /* 0x100fe2000801089d */
        /* <DEDUP_REMOVED lines=8> */
[----:B------:R-:W-:Y:S01]  /*8130*/  FFMA.FTZ R170, R159, UR10, -R157 ;  /* 0x0000000a9faa7c23 */ /* 0x000fe2000801089d */
[----:B------:R-:W-:-:S02]  /*8140*/  FMNMX.FTZ R12, R128, R21, !PT ;  /* 0x00000015800c7209 */ /* 0x000fc40007810000 */
[----:B------:R-:W-:Y:S02]  /*8150*/  MUFU.EX2 R190, R190 ;  /* 0x000000be00be7308 */ /* 0x000fe40000000800 */
[----:B------:R-:W-:-:S04]  /*8160*/  FMNMX.FTZ R21, R129, R12, !PT ;  /* 0x0000000c81157209 */ /* 0x000fc80007810000 */
[----:B------:R-:W-:Y:S02]  /*8170*/  FMNMX.FTZ R12, R132, R21, !PT ;  /* 0x00000015840c7209 */ /* 0x000fe40007810000 */
[----:B------:R-:W-:Y:S02]  /*8180*/  MUFU.EX2 R13, R13 ;  /* 0x0000000d000d7308 */ /* 0x000fe40000000800 */
[----:B------:R-:W-:-:S04]  /*8190*/  FMNMX.FTZ R21, R133, R12, !PT ;  /* 0x0000000c85157209 */ /* 0x000fc80007810000 */
[----:B------:R-:W-:Y:S01]  /*81a0*/  FMNMX.FTZ R12, R136, R21, !PT ;  /* 0x00000015880c7209 */ /* 0x000fe20007810000 */
[----:B------:R-:W-:Y:S01]  /*81b0*/  FFMA.FTZ R21, R127, UR10, -R157 ;  /* 0x0000000a7f157c23 */ /* 0x000fe2000801089d */
[----:B------:R-:W-:Y:S02]  /*81c0*/  MUFU.EX2 R184, R184 ;  /* 0x000000b800b87308 */ /* 0x000fe40000000800 */
[----:B------:R-:W-:-:S04]  /*81d0*/  FMNMX.FTZ R12, R137, R12, !PT ;  /* 0x0000000c890c7209 */ /* 0x000fc80007810000 */
[----:B------:R-:W-:Y:S02]  /*81e0*/  FMNMX.FTZ R123, R141, R12, !PT ;  /* 0x0000000c8d7b7209 */ /* 0x000fe40007810000 */
[----:B------:R-:W-:Y:S02]  /*81f0*/  MUFU.EX2 R20, R20 ;  /* 0x0000001400147308 */ /* 0x000fe40000000800 */
[----:B------:R-:W-:-:S04]  /*8200*/  FMNMX.FTZ R123, R142, R123, !PT ;  /* 0x0000007b8e7b7209 */ /* 0x000fc80007810000 */
[----:B------:R-:W-:Y:S01]  /*8210*/  FMNMX.FTZ R12, R144, R123, !PT ;  /* 0x0000007b900c7209 */ /* 0x000fe20007810000 */
[--C-:B------:R-:W-:Y:S01]  /*8220*/  FFMA.FTZ R123, R131, UR10, -R157.reuse ;  /* 0x0000000a837b7c23 */ /* 0x100fe2000801089d */
[----:B------:R-:W-:Y:S01]  /*8230*/  MUFU.EX2 R186, R186 ;  /* 0x000000ba00ba7308 */ /* 0x000fe20000000800 */
[----:B------:R-:W-:Y:S01]  /*8240*/  FFMA.FTZ R131, R147, UR10, -R157 ;  /* 0x0000000a93837c23 */ /* 0x000fe2000801089d */
[----:B------:R-:W-:-:S04]  /*8250*/  FMNMX.FTZ R127, R145, R12, !PT ;  /* 0x0000000c917f7209 */ /* 0x000fc80007810000 */
[----:B------:R-:W-:Y:S02]  /*8260*/  FMNMX.FTZ R12, R148, R127, !PT ;  /* 0x0000007f940c7209 */ /* 0x000fe40007810000 */
[----:B------:R-:W-:Y:S02]  /*8270*/  MUFU.EX2 R21, R21 ;  /* 0x0000001500157308 */ /* 0x000fe40000000800 */
[----:B------:R-:W-:-:S04]  /*8280*/  FMNMX.FTZ R127, R149, R12, !PT ;  /* 0x0000000c957f7209 */ /* 0x000fc80007810000 */
[----:B------:R-:W-:Y:S02]  /*8290*/  FMNMX.FTZ R12, R152, R127, !PT ;  /* 0x0000007f980c7209 */ /* 0x000fe40007810000 */
[----:B------:R-:W-:Y:S02]  /*82a0*/  MUFU.EX2 R180, R180 ;  /* 0x000000b400b47308 */ /* 0x000fe40000000800 */
[----:B------:R-:W-:-:S04]  /*82b0*/  FMNMX.FTZ R127, R153, R12, !PT ;  /* 0x0000000c997f7209 */ /* 0x000fc80007810000 */
[----:B------:R-:W-:Y:S02]  /*82c0*/  FMNMX.FTZ R127, R156, R127, !PT ;  /* 0x0000007f9c7f7209 */ /* 0x000fe40007810000 */
[----:B------:R-:W-:Y:S02]  /*82d0*/  MUFU.EX2 R123, R123 ;  /* 0x0000007b007b7308 */ /* 0x000fe40000000800 */
[----:B------:R-:W-:Y:S01]  /*82e0*/  FMNMX.FTZ R12, R158, R127, !PT ;  /* 0x0000007f9e0c7209 */ /* 0x000fe20007810000 */
[----:B------:R-:W-:-:S04]  /*82f0*/  FFMA.FTZ R127, R139, UR10, -R157 ;  /* 0x0000000a8b7f7c23 */ /* 0x000fc8000801089d */
[----:B------:R-:W0:Y:S01]  /*8300*/  SHFL.BFLY PT, R135, R12, 0x2, 0x1f ;  /* 0x0c401f000c877f89 */ /* 0x000e2200000e0000 */
[----:B------:R-:W-:Y:S08]  /*8310*/  MUFU.EX2 R182, R182 ;  /* 0x000000b600b67308 */ /* 0x000ff00000000800 */
[----:B------:R-:W-:Y:S08]  /*8320*/  MUFU.EX2 R126, R126 ;  /* 0x0000007e007e7308 */ /* 0x000ff00000000800 */
[----:B------:R-:W-:Y:S01]  /*8330*/  MUFU.EX2 R176, R176 ;  /* 0x000000b000b07308 */ /* 0x000fe20000000800 */
[----:B0-----:R-:W-:-:S07]  /*8340*/  FMNMX.FTZ R122, R12, R135, !PT ;  /* 0x000000870c7a7209 */ /* 0x001fce0007810000 */
[----:B------:R-:W-:Y:S01]  /*8350*/  MUFU.EX2 R127, R127 ;  /* 0x0000007f007f7308 */ /* 0x000fe20000000800 */
[----:B------:R-:W-:Y:S01]  /*8360*/  FSEL R12, R9, RZ, P2 ;  /* 0x000000ff090c7208 */ /* 0x000fe20001000000 */
[--C-:B------:R-:W-:Y:S01]  /*8370*/  FFMA.FTZ R135, R155, UR10, -R157.reuse ;  /* 0x0000000a9b877c23 */ /* 0x100fe2000801089d */
[----:B------:R-:W-:Y:S01]  /*8380*/  FFMA.FTZ R157, R161, UR10, -R157 ;  /* 0x0000000aa19d7c23 */ /* 0x000fe2000801089d */
[----:B------:R-:W0:Y:S02]  /*8390*/  SHFL.BFLY PT, R139, R122, 0x1, 0x1f ;  /* 0x0c201f007a8b7f89 */ /* 0x000e2400000e0000 */
[----:B------:R-:W-:Y:S02]  /*83a0*/  FADD.FTZ R12, -R12, R3 ;  /* 0x000000030c0c7221 */ /* 0x000fe40000010100 */
[----:B------:R-:W-:Y:S02]  /*83b0*/  MUFU.EX2 R178, R178 ;  /* 0x000000b200b27308 */ /* 0x000fe40000000800 */
[----:B------:R-:W-:-:S06]  /*83c0*/  FMUL.FTZ R12, R12, UR10 ;  /* 0x0000000a0c0c7c20 */ /* 0x000fcc0008410000 */
[----:B------:R-:W1:Y:S08]  /*83d0*/  MUFU.EX2 R12, R12 ;  /* 0x0000000c000c7308 */ /* 0x000e700000000800 */
        /* <DEDUP_REMOVED lines=8> */
[--C-:B------:R-:W-:Y:S01]  /*8460*/  FFMA.FTZ R120, R125, UR10, -R138.reuse ;  /* 0x0000000a7d787c23 */ /* 0x100fe2000801088a */
[----:B------:R-:W-:Y:S01]  /*8470*/  FSEL R125, R122, RZ, P2 ;  /* 0x000000ff7a7d7208 */ /* 0x000fe20001000000 */
[--C-:B------:R-:W-:Y:S01]  /*8480*/  FFMA.FTZ R189, R0, UR10, -R138.reuse ;  /* 0x0000000a00bd7c23 */ /* 0x100fe2000801088a */
[--C-:B------:R-:W-:Y:S01]  /*8490*/  FFMA.FTZ R187, R124, UR10, -R138.reuse ;  /* 0x0000000a7cbb7c23 */ /* 0x100fe2000801088a */
[----:B------:R-:W-:Y:S01]  /*84a0*/  FFMA.FTZ R10, R10, UR10, -R138 ;  /* 0x0000000a0a0a7c23 */ /* 0x000fe2000801088a */
[----:B-1----:R-:W-:Y:S01]  /*84b0*/  FFMA.FTZ R124, R12, R7, R188 ;  /* 0x000000070c7c7223 */ /* 0x002fe200000100bc */
[----:B------:R-:W-:Y:S01]  /*84c0*/  FADD.FTZ R125, -R125, R2 ;  /* 0x000000027d7d7221 */ /* 0x000fe20000010100 */
[----:B------:R-:W-:Y:S01]  /*84d0*/  FFMA.FTZ R191, R14, UR10, -R138 ;  /* 0x0000000a0ebf7c23 */ /* 0x000fe2000801088a */
[----:B------:R-:W-:Y:S01]  /*84e0*/  MUFU.EX2 R189, R189 ;  /* 0x000000bd00bd7308 */ /* 0x000fe20000000800 */
[----:B------:R-:W-:Y:S01]  /*84f0*/  FADD.FTZ R7, R11, R124 ;  /* 0x0000007c0b077221 */ /* 0x000fe20000010000 */
[----:B------:R-:W-:Y:S01]  /*8500*/  FMUL.FTZ R125, R125, UR10 ;  /* 0x0000000a7d7d7c20 */ /* 0x000fe20008410000 */
        /* <DEDUP_REMOVED lines=17> */
[----:B------:R-:W-:Y:S01]  /*8620*/  F2FP.BF16.F32.PACK_AB R184, R20, R184 ;  /* 0x000000b814b8723e */ /* 0x000fe200000010ff */
[----:B------:R-:W-:Y:S01]  /*8630*/  FADD.FTZ R132, R186, R129 ;  /* 0x00000081ba847221 */ /* 0x000fe20000010000 */
[----:B------:R-:W-:Y:S01]  /*8640*/  F2FP.BF16.F32.PACK_AB R188, R11, R188 ;  /* 0x000000bc0bbc723e */ /* 0x000fe200000010ff */
[----:B------:R-:W-:Y:S01]  /*8650*/  FFMA.FTZ R169, R152, UR10, -R138 ;  /* 0x0000000a98a97c23 */ /* 0x000fe2000801088a */
[----:B------:R-:W2:Y:S01]  /*8660*/  MUFU.EX2 R191, R191 ;  /* 0x000000bf00bf7308 */ /* 0x000ea20000000800 */
[----:B0-----:R-:W-:Y:S01]  /*8670*/  FFMA.FTZ R7, R0, R6, R189 ;  /* 0x0000000600077223 */ /* 0x001fe200000100bd */
[----:B------:R-:W-:Y:S01]  /*8680*/  FADD.FTZ R125, R21, R132 ;  /* 0x00000084157d7221 */ /* 0x000fe20000010000 */
[--C-:B------:R-:W-:Y:S01]  /*8690*/  FFMA.FTZ R6, R142, UR10, -R138.reuse ;  /* 0x0000000a8e067c23 */ /* 0x100fe2000801088a */
[--C-:B------:R-:W-:Y:S01]  /*86a0*/  FFMA.FTZ R153, R153, UR10, -R138.reuse ;  /* 0x0000000a99997c23 */ /* 0x100fe2000801088a */
[----:B------:R-:W-:Y:S01]  /*86b0*/  FFMA.FTZ R156, R156, UR10, -R138 ;  /* 0x0000000a9c9c7c23 */ /* 0x000fe2000801088a */
[----:B------:R-:W-:Y:S01]  /*86c0*/  FADD.FTZ R132, R180, R125 ;  /* 0x0000007db4847221 */ /* 0x000fe20000010000 */
[----:B------:R-:W-:Y:S01]  /*86d0*/  IMAD.U32 R125, RZ, RZ, UR6 ;  /* 0x00000006ff7d7e24 */ /* 0x000fe2000f8e00ff */
[----:B------:R-:W0:Y:S01]  /*86e0*/  MUFU.EX2 R14, R14 ;  /* 0x0000000e000e7308 */ /* 0x000e220000000800 */
[C---:B-1----:R-:W-:Y:S01]  /*86f0*/  FADD.FTZ R128, R10.reuse, R7 ;  /* 0x000000070a807221 */ /* 0x042fe20000010000 */
[----:B------:R-:W-:Y:S01]  /*8700*/  F2FP.BF16.F32.PACK_AB R189, R10, R189 ;  /* 0x000000bd0abd723e */ /* 0x000fe200000010ff */
[----:B------:R-:W-:Y:S01]  /*8710*/  @!P1 VIADD R125, R125, 0x30860 ;  /* 0x000308607d7d9836 */ /* 0x000fe20000000000 */
[C---:B------:R-:W-:Y:S01]  /*8720*/  ISETP.GT.AND P2, PT, R8.reuse, UR50, PT ;  /* 0x0000003208007c0c */ /* 0x040fe2000bf44270 */
[----:B------:R-:W-:Y:S01]  /*8730*/  VIADD R8, R8, 0xffffffff ;  /* 0xffffffff08087836 */ /* 0x000fe20000000000 */
[----:B------:R-:W-:-:S02]  /*8740*/  F2FP.BF16.F32.PACK_AB R190, R13, R190 ;  /* 0x000000be0dbe723e */ /* 0x000fc400000010ff */
[----:B------:R-:W1:Y:S01]  /*8750*/  MUFU.EX2 R185, R185 ;  /* 0x000000b900b97308 */ /* 0x000e620000000800 */
[----:B--2---:R-:W-:Y:S01]  /*8760*/  FADD.FTZ R7, R191, R128 ;  /* 0x00000080bf077221 */ /* 0x004fe20000010000 */
[----:B------:R-:W-:Y:S02]  /*8770*/  F2FP.BF16.F32.PACK_AB R186, R21, R186 ;  /* 0x000000ba15ba723e */ /* 0x000fe400000010ff */
[----:B------:R-:W-:-:S04]  /*8780*/  F2FP.BF16.F32.PACK_AB R180, R123, R180 ;  /* 0x000000b47bb4723e */ /* 0x000fc800000010ff */
[----:B------:R-:W2:Y:S01]  /*8790*/  MUFU.EX2 R15, R15 ;  /* 0x0000000f000f7308 */ /* 0x000ea20000000800 */
[C---:B0-----:R-:W-:Y:S01]  /*87a0*/  FADD.FTZ R128, R14.reuse, R7 ;  /* 0x000000070e807221 */ /* 0x041fe20000010000 */
[----:B------:R-:W-:Y:S01]  /*87b0*/  FADD.FTZ R7, R123, R132 ;  /* 0x000000847b077221 */ /* 0x000fe20000010000 */
[----:B------:R-:W-:Y:S01]  /*87c0*/  @!P1 PRMT R132, RZ, 0x654, R125 ;  /* 0x00000654ff849816 */ /* 0x000fe2000000007d */
[----:B------:R-:W-:Y:S01]  /*87d0*/  FFMA.FTZ R125, R145, UR10, -R138 ;  /* 0x0000000a917d7c23 */ /* 0x000fe2000801088a */
[----:B------:R-:W-:Y:S01]  /*87e0*/  F2FP.BF16.F32.PACK_AB R191, R14, R191 ;  /* 0x000000bf0ebf723e */ /* 0x000fe200000010ff */
[----:B------:R-:W-:Y:S01]  /*87f0*/  FADD.FTZ R129, R182, R7 ;  /* 0x00000007b6817221 */ /* 0x000fe20000010000 */
[----:B------:R0:W-:Y:S01]  /*8800*/  @!P1 SYNCS.ARRIVE.TRANS64.RED.A1T0 RZ, [R132+URZ], RZ ;  /* 0x000000ff84ff99a7 */ /* 0x0001e2000810043f */
[----:B------:R-:W3:Y:S01]  /*8810*/  MUFU.EX2 R187, R187 ;  /* 0x000000bb00bb7308 */ /* 0x000ee20000000800 */
[----:B-1----:R-:W-:Y:S01]  /*8820*/  FADD.FTZ R128, R185, R128 ;  /* 0x00000080b9807221 */ /* 0x002fe20000010000 */
[C---:B------:R-:W-:Y:S01]  /*8830*/  FADD.FTZ R129, R126.reuse, R129 ;  /* 0x000000817e817221 */ /* 0x040fe20000010000 */
[----:B------:R-:W-:-:S03]  /*8840*/  F2FP.BF16.F32.PACK_AB R182, R126, R182 ;  /* 0x000000b67eb6723e */ /* 0x000fc600000010ff */
[----:B------:R-:W-:Y:S01]  /*8850*/  FADD.FTZ R136, R176, R129 ;  /* 0x00000081b0887221 */ /* 0x000fe20000010000 */
[----:B------:R-:W-:Y:S01]  /*8860*/  F2FP.BF16.F32.PACK_AB R176, R127, R176 ;  /* 0x000000b07fb0723e */ /* 0x000fe200000010ff */
[----:B------:R-:W0:Y:S01]  /*8870*/  MUFU.EX2 R120, R120 ;  /* 0x0000007800787308 */ /* 0x000e220000000800 */
[C---:B--2---:R-:W-:Y:S01]  /*8880*/  FADD.FTZ R128, R15.reuse, R128 ;  /* 0x000000800f807221 */ /* 0x044fe20000010000 */
[----:B------:R-:W-:-:S06]  /*8890*/  F2FP.BF16.F32.PACK_AB R185, R15, R185 ;  /* 0x000000b90fb9723e */ /* 0x000fcc00000010ff */
[----:B------:R-:W1:Y:S01]  /*88a0*/  MUFU.EX2 R181, R181 ;  /* 0x000000b500b57308 */ /* 0x000e620000000800 */
[----:B---3--:R-:W-:Y:S01]  /*88b0*/  FADD.FTZ R7, R187, R128 ;  /* 0x00000080bb077221 */ /* 0x008fe20000010000 */
[--C-:B------:R-:W-:Y:S01]  /*88c0*/  FFMA.FTZ R128, R149, UR10, -R138.reuse ;  /* 0x0000000a95807c23 */ /* 0x100fe2000801088a */
[----:B------:R-:W-:-:S05]  /*88d0*/  FFMA.FTZ R138, R158, UR10, -R138 ;  /* 0x0000000a9e8a7c23 */ /* 0x000fca000801088a */
[----:B------:R-:W2:Y:S01]  /*88e0*/  MUFU.EX2 R121, R121 ;  /* 0x0000007900797308 */ /* 0x000ea20000000800 */
[C---:B0-----:R-:W-:Y:S01]  /*88f0*/  FADD.FTZ R132, R120.reuse, R7 ;  /* 0x0000000778847221 */ /* 0x041fe20000010000 */
[----:B------:R-:W-:Y:S01]  /*8900*/  FADD.FTZ R7, R127, R136 ;  /* 0x000000887f077221 */ /* 0x000fe20000010000 */
[----:B------:R-:W-:-:S03]  /*8910*/  F2FP.BF16.F32.PACK_AB R187, R120, R187 ;  /* 0x000000bb78bb723e */ /* 0x000fc600000010ff */
[----:B------:R-:W-:Y:S01]  /*8920*/  FADD.FTZ R129, R178, R7 ;  /* 0x00000007b2817221 */ /* 0x000fe20000010000 */
[C---:B------:R-:W-:Y:S01]  /*8930*/  F2FP.BF16.F32.PACK_AB R178, R130.reuse, R178 ;  /* 0x000000b282b2723e */ /* 0x040fe200000010ff */
[----:B------:R-:W0:Y:S01]  /*8940*/  MUFU.EX2 R183, R183 ;  /* 0x000000b700b77308 */ /* 0x000e220000000800 */
[----:B-1----:R-:W-:Y:S01]  /*8950*/  FADD.FTZ R132, R181, R132 ;  /* 0x00000084b5847221 */ /* 0x002fe20000010000 */
[----:B------:R-:W-:-:S04]  /*8960*/  FADD.FTZ R129, R130, R129 ;  /* 0x0000008182817221 */ /* 0x000fc80000010000 */
[----:B------:R-:W-:Y:S01]  /*8970*/  FADD.FTZ R136, R172, R129 ;  /* 0x00000081ac887221 */ /* 0x000fe20000010000 */
[----:B------:R-:W-:Y:S01]  /*8980*/  F2FP.BF16.F32.PACK_AB R172, R131, R172 ;  /* 0x000000ac83ac723e */ /* 0x000fe200000010ff */
[----:B------:R-:W1:Y:S01]  /*8990*/  MUFU.EX2 R2, R133 ;  /* 0x0000008500027308 */ /* 0x000e620000000800 */
[----:B--2---:R-:W-:Y:S01]  /*89a0*/  FADD.FTZ R132, R121, R132 ;  /* 0x0000008479847221 */ /* 0x004fe20000010000 */
[----:B------:R-:W-:Y:S01]  /*89b0*/  FADD.FTZ R11, R131, R136 ;  /* 0x00000088830b7221 */ /* 0x000fe20000010000 */
[----:B------:R-:W-:-:S05]  /*89c0*/  F2FP.BF16.F32.PACK_AB R181, R121, R181 ;  /* 0x000000b579b5723e */ /* 0x000fca00000010ff */
[----:B------:R-:W2:Y:S01]  /*89d0*/  MUFU.EX2 R177, R177 ;  /* 0x000000b100b17308 */ /* 0x000ea20000000800 */
[----:B0-----:R-:W-:-:S07]  /*89e0*/  FADD.FTZ R7, R183, R132 ;  /* 0x00000084b7077221 */ /* 0x001fce0000010000 */
        /* <DEDUP_REMOVED lines=42> */
[C---:B--2---:R-:W-:Y:S01]  /*8c90*/  FADD.FTZ R3, R20.reuse, R3 ;  /* 0x0000000314037221 */ /* 0x044fe20000010000 */
[----:B------:R-:W-:-:S03]  /*8ca0*/  F2FP.BF16.F32.PACK_AB R169, R20, R169 ;  /* 0x000000a914a9723e */ /* 0x000fc600000010ff */
[----:B0-----:R-:W-:-:S04]  /*8cb0*/  FADD.FTZ R3, R156, R3 ;  /* 0x000000039c037221 */ /* 0x001fc80000010000 */
[C---:B-1----:R-:W-:Y:S01]  /*8cc0*/  FADD.FTZ R6, R138.reuse, R3 ;  /* 0x000000038a067221 */ /* 0x042fe20000010000 */
[----:B------:R-:W-:Y:S01]  /*8cd0*/  F2FP.BF16.F32.PACK_AB R171, R138, R156 ;  /* 0x0000009c8aab723e */ /* 0x000fe200000010ff */
[----:B------:R-:W-:Y:S01]  /*8ce0*/  IMAD.MOV.U32 R3, RZ, RZ, R9 ;  /* 0x000000ffff037224 */ /* 0x000fe200078e0009 */
[----:B------:R-:W-:Y:S06]  /*8cf0*/  @P2 BRA `(.L_x_4406) ;  /* 0xffffffc800682947 */ /* 0x000fec000383ffff */
[----:B------:R-:W-:Y:S01]  /*8d00*/  IMAD.MOV.U32 R2, RZ, RZ, R122 ;  /* 0x000000ffff027224 */ /* 0x000fe200078e007a */
[----:B------:R-:W-:Y:S01]  /*8d10*/  UMOV UR37, UR5 ;  /* 0x0000000500257c82 */ /* 0x000fe20008000000 */
[----:B------:R-:W-:Y:S01]  /*8d20*/  IMAD.MOV.U32 R3, RZ, RZ, R9 ;  /* 0x000000ffff037224 */ /* 0x000fe200078e0009 */
[----:B------:R-:W-:-:S06]  /*8d30*/  UMOV UR36, UR39 ;  /* 0x0000002700247c82 */ /* 0x000fcc0008000000 */
.L_x_4389:
[----:B------:R-:W-:Y:S01]  /*8d40*/  ULDC UR4, c[0x0][0x448] ;  /* 0x0001120000047ab9 */ /* 0x000fe20000000800 */
[----:B------:R-:W-:Y:S01]  /*8d50*/  IADD3 R9, R16, 0x1, -R17 ;  /* 0x0000000110097810 */ /* 0x000fe20007ffe811 */
[----:B------:R-:W-:Y:S01]  /*8d60*/  UISETP.NE.AND UP0, UPT, UR4, 0x1, UPT ;  /* 0x000000010400788c */ /* 0x000fe2000bf05270 */
[----:B------:R-:W-:Y:S02]  /*8d70*/  ULDC UR11, c[0x0][0x9e4] ;  /* 0x00027900000b7ab9 */ /* 0x000fe40000000800 */
[----:B------:R-:W-:Y:S01]  /*8d80*/  R2UR UR7, R9 ;  /* 0x00000000090772ca */ /* 0x000fe200000e0000 */
[----:B------:R-:W-:Y:S02]  /*8d90*/  UISETP.GE.AND UP1, UPT, UR11, 0x1, UPT ;  /* 0x000000010b00788c */ /* 0x000fe4000bf26270 */
[----:B------:R-:W-:Y:S01]  /*8da0*/  UIADD3 UR6, UR60, 0x7f, URZ ;  /* 0x0000007f3c067890 */ /* 0x000fe2000fffe03f */
[----:B------:R-:W-:-:S03]  /*8db0*/  ULDC UR15, c[0x0][0x9dc] ;  /* 0x00027700000f7ab9 */ /* 0x000fc60000000800 */
[----:B------:R-:W-:Y:S01]  /*8dc0*/  PLOP3.LUT P2, PT, PT, PT, UP1, 0x40, 0x0 ;  /* 0x000000000000781c */ /* 0x000fe20003f4e818 */
[----:B------:R-:W-:Y:S01]  /*8dd0*/  @UP0 ULDC UR4, c[0x0][0x44c] ;  /* 0x0001130000040ab9 */ /* 0x000fe20000000800 */
[----:B------:R-:W-:Y:S01]  /*8de0*/  @UP0 ULDC UR14, c[0x0][0x450] ;  /* 0x00011400000e0ab9 */ /* 0x000fe20000000800 */
[----:B------:R-:W-:-:S04]  /*8df0*/  UIMAD.WIDE.U32 UR4, UR6, UR4, URZ ;  /* 0x00000004060472a5 */ /* 0x000fc8000f8e003f */
[----:B------:R-:W-:-:S04]  /*8e00*/  @UP0 USHF.R.U32.HI UR6, URZ, UR14, UR5 ;  /* 0x0000000e3f060299 */ /* 0x000fc80008011605 */
[----:B------:R-:W-:-:S04]  /*8e10*/  UIADD3 UR6, UR7, UR6, URZ ;  /* 0x0000000607067290 */ /* 0x000fc8000fffe03f */
[----:B------:R-:W-:Y:S01]  /*8e20*/  UIADD3 UR15, UR6, -UR15, URZ ;  /* 0x8000000f060f7290 */ /* 0x000fe2000fffe03f */
[----:B------:R-:W-:Y:S11]  /*8e30*/  @P2 BRA `(.L_x_4407) ;  /* 0x0000000000482947 */ /* 0x000ff60003800000 */
        /* <DEDUP_REMOVED lines=11> */
.L_x_4408:
[----:B------:R-:W-:-:S11]  /*8ef0*/  UISETP.NE.AND UP2, UPT, UR11, 0x1, UPT ;  /* 0x000000010b00788c */ /* 0x000fd6000bf45270 */
[----:B------:R-:W-:Y:S02]  /*8f00*/  @UP2 ULDC.64 UR4, c[0x0][0x9e8] ;  /* 0x00027a0000042ab9 */ /* 0x000fe40000000a00 */
[----:B------:R-:W-:-:S04]  /*8f10*/  UIMAD.WIDE.U32 UR6, UR14, UR4, URZ ;  /* 0x000000040e0672a5 */ /* 0x000fc8000f8e003f */
[----:B------:R-:W-:-:S12]  /*8f20*/  @UP2 USHF.R.U32.HI UR14, URZ, UR5, UR7 ;  /* 0x000000053f0e2299 */ /* 0x000fd80008011607 */
.L_x_4409:
[----:B------:R-:W-:-:S04]  /*8f30*/  UIMAD UR11, UR14, UR11, URZ ;  /* 0x0000000b0e0b72a4 */ /* 0x000fc8000f8e023f */
[----:B------:R-:W-:-:S04]  /*8f40*/  UISETP.LT.AND UP2, UPT, UR15, UR11, UPT ;  /* 0x0000000b0f00728c */ /* 0x000fc8000bf41270 */
[----:B------:R-:W-:-:S12]  /*8f50*/  USEL UR15, UR15, UR11, !UP2 ;  /* 0x0000000b0f0f7287 */ /* 0x000fd8000d000000 */
.L_x_4407:
        /* <DEDUP_REMOVED lines=15> */
.L_x_4419:
[----:B------:R-:W-:-:S04]  /*9050*/  UIADD3 UR37, UR4, 0x1, URZ ;  /* 0x0000000104257890 */ /* 0x000fc8000fffe03f */
[----:B------:R-:W-:-:S04]  /*9060*/  UISETP.NE.AND UP2, UPT, UR37, 0x2, UPT ;  /* 0x000000022500788c */ /* 0x000fc8000bf45270 */
[----:B------:R-:W-:Y:S02]  /*9070*/  USEL UR36, URZ, 0x1, UP2 ;  /* 0x000000013f247887 */ /* 0x000fe40009000000 */
[----:B------:R-:W-:Y:S02]  /*9080*/  USEL UR37, UR37, URZ, UP2 ;  /* 0x0000003f25257287 */ /* 0x000fe40009000000 */
[----:B------:R-:W-:Y:S01]  /*9090*/  ULOP3.LUT UR36, UR7, UR36, URZ, 0x3c, !UPT ;  /* 0x0000002407247292 */ /* 0x000fe2000f8e3c3f */
[----:B------:R-:W-:Y:S11]  /*90a0*/  @!P0 BRA `(.L_x_4411) ;  /* 0x0000000000048947 */ /* 0x000ff60003800000 */
[----:B------:R-:W-:Y:S01]  /*90b0*/  BPT.TRAP 0x1 ;  /* 0x000000040000795c */ /* 0x000fe20000300000 */
.L_x_4411:
[----:B------:R-:W-:Y:S01]  /*90c0*/  ULEA UR6, UR37, UR38, 0x3 ;  /* 0x0000002625067291 */ /* 0x000fe2000f8e183f */
[----:B------:R-:W-:-:S05]  /*90d0*/  IMAD.U32 R2, RZ, RZ, UR36 ;  /* 0x00000024ff027e24 */ /* 0x000fca000f8e00ff */
[----:B------:R-:W-:-:S04]  /*90e0*/  SHF.L.U32 R2, R2, 0x1f, RZ ;  /* 0x0000001f02027819 */ /* 0x000fc800000006ff */
[----:B------:R0:W1:Y:S01]  /*90f0*/  SYNCS.PHASECHK.TRANS64.TRYWAIT P2, [UR6+0x30830], R2 ;  /* 0x03083002ff0075a7 */ /* 0x0000620008040146 */
[----:B------:R-:W-:Y:S05]  /*9100*/  @!P0 BRA `(.L_x_4412) ;  /* 0x0000000000048947 */ /* 0x000fea0003800000 */
[----:B------:R-:W-:Y:S01]  /*9110*/  BPT.TRAP 0x1 ;  /* 0x000000040000795c */ /* 0x000fe20000300000 */
.L_x_4412:
[-C--:B------:R-:W-:Y:S01]  /*9120*/  FMUL.FTZ R24, R24, R12.reuse ;  /* 0x0000000c18187220 */ /* 0x080fe20000410000 */
[----:B------:R-:W-:Y:S01]  /*9130*/  FMUL.FTZ R25, R25, R12 ;  /* 0x0000000c19197220 */ /* 0x000fe20000410000 */
[----:B-1----:R-:W-:Y:S06]  /*9140*/  @P2 BRA `(.L_x_4413) ;  /* 0x0000000000082947 */ /* 0x002fec0003800000 */
[----:B------:R-:W1:Y:S02]  /*9150*/  SYNCS.PHASECHK.TRANS64.TRYWAIT P2, [UR6+0x30830], R2 ;  /* 0x03083002ff0075a7 */ /* 0x000e640008040146 */
[----:B-1----:R-:W-:Y:S05]  /*9160*/  @!P2 BRA `(.L_x_4414) ;  /* 0x000001240008a947 */ /* 0x002fea0003800000 */
.L_x_4413:
        /* <DEDUP_REMOVED lines=165> */
.L_x_4415:
[----:B------:R-:W-:Y:S01]  /*9bc0*/  ULEA UR11, UR4, UR38, 0x3 ;  /* 0x00000026040b7291 */ /* 0x000fe2000f8e183f */
[----:B------:R-:W-:-:S05]  /*9bd0*/  IMAD.U32 R0, RZ, RZ, UR7 ;  /* 0x00000007ff007e24 */ /* 0x000fca000f8e00ff */
[----:B------:R-:W-:-:S04]  /*9be0*/  SHF.L.U32 R0, R0, 0x1f, RZ ;  /* 0x0000001f00007819 */ /* 0x000fc800000006ff */
[----:B------:R2:W3:Y:S01]  /*9bf0*/  SYNCS.PHASECHK.TRANS64.TRYWAIT P2, [UR11+0x30850], R0 ;  /* 0x03085000ff0075a7 */ /* 0x0004e2000804014b */
[----:B------:R-:W-:Y:S05]  /*9c00*/  @!P0 BRA `(.L_x_4416) ;  /* 0x0000000000048947 */ /* 0x000fea0003800000 */
[----:B------:R-:W-:Y:S01]  /*9c10*/  BPT.TRAP 0x1 ;  /* 0x000000040000795c */ /* 0x000fe20000300000 */
.L_x_4416:
[----:B---3--:R-:W-:Y:S05]  /*9c20*/  @P2 BRA `(.L_x_4417) ;  /* 0x0000000000082947 */ /* 0x008fea0003800000 */
[----:B------:R-:W3:Y:S02]  /*9c30*/  SYNCS.PHASECHK.TRANS64.TRYWAIT P2, [UR11+0x30850], R0 ;  /* 0x03085000ff0075a7 */ /* 0x000ee4000804014b */
[----:B---3--:R-:W-:Y:S05]  /*9c40*/  @!P2 BRA `(.L_x_4418) ;  /* 0x000001180068a947 */ /* 0x008fea0003800000 */
.L_x_4417:
        /* <DEDUP_REMOVED lines=16> */
[----:B------:R-:W-:Y:S01]  /*9d50*/  UIMAD UR4, UR4, 0x900, UR6 ;  /* 0x00000900040478a4 */ /* 0x000fe2000f8e0206 */
        /* <DEDUP_REMOVED lines=39> */
[----:B------:R-:W-:Y:S01]  /*9fd0*/  UMOV UR10, UR50 ;  /* 0x00000032000a7c82 */ /* 0x000fe20008000000 */
        /* <DEDUP_REMOVED lines=58> */
[----:B------:R-:W0:Y:S01]  /*a380*/  MUFU.TANH R20, R20 ;  /* 0x0000001400147308 */ /* 0x000e220000002400 */
[----:B-1----:R-:W-:Y:S01]  /*a390*/  FMNMX.FTZ R161, R13, R160, !PT ;  /* 0x000000a00da17209 */ /* 0x002fe20007810000 */
[----:B------:R-:W-:Y:S02]  /*a3a0*/  WARPGROUP.DEPBAR.LE gsb0, 0x0 ;  /* 0x00008000000079c5 */ /* 0x000fe40000010000 */
[----:B------:R-:W-:-:S04]  /*a3b0*/  WARPGROUP.ARRIVE ;  /* 0x00000000000079c5 */ /* 0x000fc80000000000 */
[----:B------:R-:W1:Y:S01]  /*a3c0*/  MUFU.TANH R120, R120 ;  /* 0x0000007800787308 */ /* 0x000e620000002400 */
[----:B---3--:R-:W-:Y:S01]  /*a3d0*/  FMNMX.FTZ R161, R14, R161, !PT ;  /* 0x000000a10ea17209 */ /* 0x008fe20007810000 */
[----:B------:R-:W-:Y:S01]  /*a3e0*/  HGMMA.64x192x16.F32.BF16 R24, R184, gdesc[UR4].tnspB, R24, gsb0 ;  /* 0x42e00004b8187df0 */ /* 0x000fe20008001818 */
[----:B------:R-:W-:Y:S01]  /*a3f0*/  UIADD3 UR6, UR4, 0x100, URZ ;  /* 0x0000010004067890 */ /* 0x000fe2000fffe03f */
[----:B--2---:R-:W-:Y:S01]  /*a400*/  FMNMX.FTZ R12, R3, R12, !PT ;  /* 0x0000000c030c7209 */ /* 0x004fe20007810000 */
[----:B------:R-:W-:-:S03]  /*a410*/  UMOV UR7, 0x40000040 ;  /* 0x4000004000077882 */ /* 0x000fc60000000000 */
[----:B------:R-:W2:Y:S01]  /*a420*/  MUFU.TANH R123, R123 ;  /* 0x0000007b007b7308 */ /* 0x000ea20000002400 */
[----:B0-----:R-:W-:Y:S01]  /*a430*/  FMNMX.FTZ R161, R20, R161, !PT ;  /* 0x000000a114a17209 */ /* 0x001fe20007810000 */
[----:B------:R-:W0:Y:S06]  /*a440*/  SHFL.BFLY PT, R3, R12, 0x1, 0x1f ;  /* 0x0c201f000c037f89 */ /* 0x000e2c00000e0000 */
[----:B------:R-:W3:Y:S08]  /*a450*/  MUFU.TANH R124, R124 ;  /* 0x0000007c007c7308 */ /* 0x000ef00000002400 */
[----:B------:R-:W4:Y:S08]  /*a460*/  MUFU.TANH R127, R127 ;  /* 0x0000007f007f7308 */ /* 0x000f300000002400 */
[----:B------:R-:W5:Y:S01]  /*a470*/  MUFU.TANH R129, R129 ;  /* 0x0000008100817308 */ /* 0x000f620000002400 */
[----:B0-----:R-:W-:-:S05]  /*a480*/  FMNMX.FTZ R3, R12, R3, !PT ;  /* 0x000000030c037209 */ /* 0x001fca0007810000 */
[----:B------:R-:W-:Y:S02]  /*a490*/  FADD.FTZ R9, -R3, R9 ;  /* 0x0000000903097221 */ /* 0x000fe40000010100 */
[----:B------:R-:W0:Y:S02]  /*a4a0*/  MUFU.TANH R131, R131 ;  /* 0x0000008300837308 */ /* 0x000e240000002400 */
[----:B------:R-:W-:Y:S01]  /*a4b0*/  FMUL.FTZ R12, R9, UR10 ;  /* 0x0000000a090c7c20 */ /* 0x000fe20008410000 */
[----:B------:R-:W-:-:S04]  /*a4c0*/  FMUL.FTZ R9, R3, UR10 ;  /* 0x0000000a03097c20 */ /* 0x000fc80008410000 */
[--C-:B------:R-:W-:Y:S01]  /*a4d0*/  FFMA.FTZ R188, R0, UR10, -R9.reuse ;  /* 0x0000000a00bc7c23 */ /* 0x100fe20008010809 */
[----:B-1----:R-:W-:Y:S01]  /*a4e0*/  FMNMX.FTZ R0, R120, R161, !PT ;  /* 0x000000a178007209 */ /* 0x002fe20007810000 */
[--C-:B------:R-:W-:Y:S01]  /*a4f0*/  FFMA.FTZ R190, R15, UR10, -R9.reuse ;  /* 0x0000000a0fbe7c23 */ /* 0x100fe20008010809 */
[----:B------:R-:W1:Y:S01]  /*a500*/  MUFU.TANH R132, R132 ;  /* 0x0000008400847308 */ /* 0x000e620000002400 */
[--C-:B------:R-:W-:Y:S01]  /*a510*/  FFMA.FTZ R161, R21, UR10, -R9.reuse ;  /* 0x0000000a15a17c23 */ /* 0x100fe20008010809 */
[----:B--2---:R-:W-:Y:S01]  /*a520*/  FMNMX.FTZ R15, R123, R0, !PT ;  /* 0x000000007b0f7209 */ /* 0x004fe20007810000 */
[--C-:B------:R-:W-:Y:S01]  /*a530*/  FFMA.FTZ R160, R2, UR10, -R9.reuse ;  /* 0x0000000a02a07c23 */ /* 0x100fe20008010809 */
[--C-:B------:R-:W-:Y:S01]  /*a540*/  FFMA.FTZ R134, R134, UR10, -R9.reuse ;  /* 0x0000000a86867c23 */ /* 0x100fe20008010809 */
[----:B------:R-:W-:Y:S01]  /*a550*/  FFMA.FTZ R149, R149, UR10, -R9 ;  /* 0x0000000a95957c23 */ /* 0x000fe20008010809 */
[----:B---3--:R-:W-:Y:S02]  /*a560*/  FMNMX.FTZ R0, R124, R15, !PT ;  /* 0x0000000f7c007209 */ /* 0x008fe40007810000 */
[----:B------:R-:W2:Y:S02]  /*a570*/  MUFU.TANH R143, R143 ;  /* 0x0000008f008f7308 */ /* 0x000ea40000002400 */
[----:B----4-:R-:W-:-:S04]  /*a580*/  FMNMX.FTZ R0, R127, R0, !PT ;  /* 0x000000007f007209 */ /* 0x010fc80007810000 */
[----:B-----5:R-:W-:Y:S02]  /*a590*/  FMNMX.FTZ R0, R129, R0, !PT ;  /* 0x0000000081007209 */ /* 0x020fe40007810000 */
[----:B------:R-:W3:Y:S02]  /*a5a0*/  MUFU.TANH R146, R146 ;  /* 0x0000009200927308 */ /* 0x000ee40000002400 */
[----:B0-----:R-:W-:-:S04]  /*a5b0*/  FMNMX.FTZ R15, R131, R0, !PT ;  /* 0x00000000830f7209 */ /* 0x001fc80007810000 */
[----:B-1----:R-:W-:Y:S01]  /*a5c0*/  FMNMX.FTZ R0, R132, R15, !PT ;  /* 0x0000000f84007209 */ /* 0x002fe20007810000 */
[--C-:B------:R-:W-:Y:S01]  /*a5d0*/  FFMA.FTZ R15, R122, UR10, -R9.reuse ;  /* 0x0000000a7a0f7c23 */ /* 0x100fe20008010809 */
[----:B------:R-:W0:Y:S01]  /*a5e0*/  MUFU.TANH R147, R147 ;  /* 0x0000009300937308 */ /* 0x000e220000002400 */
[----:B------:R-:W-:Y:S01]  /*a5f0*/  FFMA.FTZ R122, R144, UR10, -R9 ;  /* 0x0000000a907a7c23 */ /* 0x000fe20008010809 */
[----:B--2---:R-:W-:-:S06]  /*a600*/  FMNMX.FTZ R21, R143, R0, !PT ;  /* 0x000000008f157209 */ /* 0x004fcc0007810000 */
[----:B------:R-:W1:Y:S01]  /*a610*/  MUFU.TANH R150, R150 ;  /* 0x0000009600967308 */ /* 0x000e620000002400 */
[----:B---3--:R-:W-:-:S07]  /*a620*/  FMNMX.FTZ R0, R146, R21, !PT ;  /* 0x0000001592007209 */ /* 0x008fce0007810000 */
[----:B------:R-:W-:Y:S01]  /*a630*/  MUFU.TANH R151, R151 ;  /* 0x0000009700977308 */ /* 0x000fe20000002400 */
[----:B0-----:R-:W-:-:S07]  /*a640*/  FMNMX.FTZ R21, R147, R0, !PT ;  /* 0x0000000093157209 */ /* 0x001fce0007810000 */
[----:B------:R-:W-:Y:S01]  /*a650*/  MUFU.TANH R152, R152 ;  /* 0x0000009800987308 */ /* 0x000fe20000002400 */
[----:B-1----:R-:W-:Y:S01]  /*a660*/  FMNMX.FTZ R0, R150, R21, !PT ;  /* 0x0000001596007209 */ /* 0x002fe20007810000 */
[--C-:B------:R-:W-:Y:S01]  /*a670*/  FFMA.FTZ R21, R126, UR10, -R9.reuse ;  /* 0x0000000a7e157c23 */ /* 0x100fe20008010809 */
[----:B------:R-:W-:-:S05]  /*a680*/  FFMA.FTZ R126, R138, UR10, -R9 ;  /* 0x0000000a8a7e7c23 */ /* 0x000fca0008010809 */
[----:B------:R-:W-:Y:S08]  /*a690*/  MUFU.TANH R153, R153 ;  /* 0x0000009900997308 */ /* 0x000ff00000002400 */
[----:B------:R-:W-:Y:S08]  /*a6a0*/  MUFU.TANH R154, R154 ;  /* 0x0000009a009a7308 */ /* 0x000ff00000002400 */
[----:B------:R-:W-:Y:S08]  /*a6b0*/  MUFU.TANH R155, R155 ;  /* 0x0000009b009b7308 */ /* 0x000ff00000002400 */
[----:B------:R-:W-:Y:S08]  /*a6c0*/  MUFU.TANH R156, R156 ;  /* 0x0000009c009c7308 */ /* 0x000ff00000002400 */
[----:B------:R-:W-:Y:S08]  /*a6d0*/  MUFU.TANH R157, R157 ;  /* 0x0000009d009d7308 */ /* 0x000ff00000002400 */
[----:B------:R-:W-:Y:S08]  /*a6e0*/  MUFU.TANH R158, R158 ;  /* 0x0000009e009e7308 */ /* 0x000ff00000002400 */
[----:B------:R-:W-:Y:S08]  /*a6f0*/  MUFU.TANH R159, R159 ;  /* 0x0000009f009f7308 */ /* 0x000ff00000002400 */
[----:B------:R-:W-:Y:S08]  /*a700*/  MUFU.EX2 R12, R12 ;  /* 0x0000000c000c7308 */ /* 0x000ff00000000800 */
[----:B------:R-:W0:Y:S08]  /*a710*/  MUFU.EX2 R188, R188 ;  /* 0x000000bc00bc7308 */ /* 0x000e300000000800 */
[----:B------:R-:W1:Y:S08]  /*a720*/  MUFU.EX2 R160, R160 ;  /* 0x000000a000a07308 */ /* 0x000e700000000800 */
[----:B------:R-:W2:Y:S01]  /*a730*/  MUFU.EX2 R190, R190 ;  /* 0x000000be00be7308 */ /* 0x000ea20000000800 */
[----:B0-----:R-:W-:-:S07]  /*a740*/  FFMA.FTZ R7, R12, R7, R188 ;  /* 0x000000070c077223 */ /* 0x001fce00000100bc */
[----:B------:R-:W0:Y:S01]  /*a750*/  MUFU.EX2 R161, R161 ;  /* 0x000000a100a17308 */ /* 0x000e220000000800 */
[C---:B-1----:R-:W-:Y:S01]  /*a760*/  FADD.FTZ R7, R160.reuse, R7 ;  /* 0x00000007a0077221 */ /* 0x042fe20000010000 */
[----:B------:R-:W-:-:S06]  /*a770*/  F2FP.BF16.F32.PACK_AB R188, R160, R188 ;  /* 0x000000bca0bc723e */ /* 0x000fcc00000010ff */
[----:B------:R-:W-:Y:S01]  /*a780*/  MUFU.EX2 R15, R15 ;  /* 0x0000000f000f7308 */ /* 0x000fe20000000800 */
[----:B------:R-:W-:Y:S02]  /*a790*/  WARPGROUP.DEPBAR.LE gsb0, 0x0 ;  /* 0x00008000000079c5 */ /* 0x000fe40000010000 */
[----:B------:R-:W-:Y:S01]  /*a7a0*/  WARPGROUP.ARRIVE ;  /* 0x00000000000079c5 */ /* 0x000fe20000000000 */
[--C-:B------:R-:W-:Y:S01]  /*a7b0*/  FFMA.FTZ R184, R121, UR10, -R9.reuse ;  /* 0x0000000a79b87c23 */ /* 0x100fe20008010809 */
[----:B------:R-:W-:Y:S01]  /*a7c0*/  FMNMX.FTZ R121, R151, R0, !PT ;  /* 0x0000000097797209 */ /* 0x000fe20007810000 */
[----:B------:R-:W-:Y:S02]  /*a7d0*/  FFMA.FTZ R186, R125, UR10, -R9 ;  /* 0x0000000a7dba7c23 */ /* 0x000fe40008010809 */
[----:B------:R-:W-:Y:S01]  /*a7e0*/  MUFU.EX2 R21, R21 ;  /* 0x0000001500157308 */ /* 0x000fe20000000800 */
[----:B------:R-:W-:Y:S01]  /*a7f0*/  HGMMA.64x192x16.F32.BF16 R24, R180, gdesc[UR4].tnspB, R24, gsb0 ;  /* 0x42e00004b4187df0 */ /* 0x000fe20008001818 */
[----:B------:R-:W-:Y:S01]  /*a800*/  UIADD3 UR6, UR4, 0x180, URZ ;  /* 0x0000018004067890 */ /* 0x000fe2000fffe03f */
[----:B------:R-:W-:Y:S01]  /*a810*/  FMNMX.FTZ R0, R152, R121, !PT ;  /* 0x0000007998007209 */ /* 0x000fe20007810000 */
[----:B------:R-:W-:-:S03]  /*a820*/  UMOV UR7, 0x40000040 ;  /* 0x4000004000077882 */ /* 0x000fc60000000000 */
[----:B------:R-:W-:Y:S01]  /*a830*/  FMNMX.FTZ R121, R153, R0, !PT ;  /* 0x0000000099797209 */ /* 0x000fe20007810000 */
[----:B------:R-:W-:Y:S03]  /*a840*/  MUFU.EX2 R184, R184 ;  /* 0x000000b800b87308 */ /* 0x000fe60000000800 */
[----:B------:R-:W-:Y:S01]  /*a850*/  FMNMX.FTZ R0, R154, R121, !PT ;  /* 0x000000799a007209 */ /* 0x000fe20007810000 */
[--C-:B------:R-:W-:Y:S01]  /*a860*/  FFMA.FTZ R121, R130, UR10, -R9.reuse ;  /* 0x0000000a82797c23 */ /* 0x100fe20008010809 */
[----:B------:R-:W-:Y:S02]  /*a870*/  FFMA.FTZ R130, R145, UR10, -R9 ;  /* 0x0000000a91827c23 */ /* 0x000fe40008010809 */
[----:B------:R-:W-:Y:S01]  /*a880*/  FMNMX.FTZ R125, R155, R0, !PT ;  /* 0x000000009b7d7209 */ /* 0x000fe20007810000 */
[----:B------:R-:W-:Y:S03]  /*a890*/  MUFU.EX2 R186, R186 ;  /* 0x000000ba00ba7308 */ /* 0x000fe60000000800 */
[----:B------:R-:W-:-:S04]  /*a8a0*/  FMNMX.FTZ R0, R156, R125, !PT ;  /* 0x0000007d9c007209 */ /* 0x000fc80007810000 */
[----:B------:R-:W-:Y:S01]  /*a8b0*/  FMNMX.FTZ R125, R157, R0, !PT ;  /* 0x000000009d7d7209 */ /* 0x000fe20007810000 */
[----:B------:R-:W-:Y:S03]  /*a8c0*/  MUFU.EX2 R121, R121 ;  /* 0x0000007900797308 */ /* 0x000fe60000000800 */
[----:B------:R-:W-:Y:S01]  /*a8d0*/  FMNMX.FTZ R0, R158, R125, !PT ;  /* 0x0000007d9e007209 */ /* 0x000fe20007810000 */
[----:B------:R-:W-:-:S03]  /*a8e0*/  FFMA.FTZ R125, R136, UR10, -R9 ;  /* 0x0000000a887d7c23 */ /* 0x000fc60008010809 */
[----:B------:R-:W-:Y:S01]  /*a8f0*/  FMNMX.FTZ R0, R159, R0, !PT ;  /* 0x000000009f007209 */ /* 0x000fe20007810000 */
        /* <DEDUP_REMOVED lines=10> */
[----:B------:R-:W-:Y:S01]  /*a9a0*/  FFMA.FTZ R128, R142, UR10, -R9 ;  /* 0x0000000a8e807c23 */ /* 0x000fe20008010809 */
[----:B--2---:R-:W-:Y:S01]  /*a9b0*/  FADD.FTZ R142, R190, R7 ;  /* 0x00000007be8e7221 */ /* 0x004fe20000010000 */
[----:B------:R-:W-:Y:S01]  /*a9c0*/  HGMMA.64x192x16.F32.BF16 R24, R176, gdesc[UR4].tnspB, R24, gsb0 ;  /* 0x42e00004b0187df0 */ /* 0x000fe20008001818 */
[----:B------:R-:W-:Y:S01]  /*a9d0*/  UIADD3 UR6, UR4, 0x200, URZ ;  /* 0x0000020004067890 */ /* 0x000fe2000fffe03f */
[----:B------:R-:W-:Y:S01]  /*a9e0*/  MUFU.EX2 R182, R182 ;  /* 0x000000b600b67308 */ /* 0x000fe20000000800 */
[----:B------:R-:W-:Y:S01]  /*a9f0*/  UMOV UR7, 0x40000040 ;  /* 0x4000004000077882 */ /* 0x000fe20000000000 */
[----:B0-----:R-:W-:-:S06]  /*aa00*/  F2FP.BF16.F32.PACK_AB R190, R161, R190 ;  /* 0x000000bea1be723e */ /* 0x001fcc00000010ff */
[----:B------:R-:W-:Y:S08]  /*aa10*/  MUFU.EX2 R180, R180 ;  /* 0x000000b400b47308 */ /* 0x000ff00000000800 */
[----:B------:R-:W-:Y:S08]  /*aa20*/  MUFU.EX2 R133, R133 ;  /* 0x0000008500857308 */ /* 0x000ff00000000800 */
[----:B------:R-:W-:Y:S01]  /*aa30*/  MUFU.EX2 R128, R128 ;  /* 0x0000008000807308 */ /* 0x000fe20000000800 */
[----:B------:R-:W-:-:S02]  /*aa40*/  WARPGROUP.DEPBAR.LE gsb0, 0x0 ;  /* 0x00008000000079c5 */ /* 0x000fc40000010000 */
[----:B------:R-:W-:Y:S01]  /*aa50*/  WARPGROUP.ARRIVE ;  /* 0x00000000000079c5 */ /* 0x000fe20000000000 */
[--C-:B------:R-:W-:Y:S01]  /*aa60*/  FFMA.FTZ R176, R135, UR10, -R9.reuse ;  /* 0x0000000a87b07c23 */ /* 0x100fe20008010809 */
[----:B------:R-:W-:Y:S01]  /*aa70*/  FFMA.FTZ R178, R137, UR10, -R9 ;  /* 0x0000000a89b27c23 */ /* 0x000fe20008010809 */
[----:B------:R-:W0:Y:S03]  /*aa80*/  SHFL.BFLY PT, R135, R0, 0x2, 0x1f ;  /* 0x0c401f0000877f89 */ /* 0x000e2600000e0000 */
[----:B------:R-:W-:Y:S01]  /*aa90*/  HGMMA.64x192x16.F32.BF16 R24, R172, gdesc[UR4].tnspB, R24, gsb0 ;  /* 0x42e00004ac187df0 */ /* 0x000fe20008001818 */
[----:B------:R-:W-:Y:S01]  /*aaa0*/  UIADD3 UR6, UR4, 0x280, URZ ;  /* 0x0000028004067890 */ /* 0x000fe2000fffe03f */
[----:B------:R-:W-:Y:S01]  /*aab0*/  MUFU.EX2 R176, R176 ;  /* 0x000000b000b07308 */ /* 0x000fe20000000800 */
[----:B------:R-:W-:Y:S01]  /*aac0*/  UMOV UR7, 0x40000040 ;  /* 0x4000004000077882 */ /* 0x000fe20000000000 */
[----:B------:R-:W-:-:S06]  /*aad0*/  UMOV UR4, UR37 ;  /* 0x0000002500047c82 */ /* 0x000fcc0008000000 */
[----:B------:R-:W-:Y:S01]  /*aae0*/  MUFU.EX2 R178, R178 ;  /* 0x000000b200b27308 */ /* 0x000fe20000000800 */
[----:B0-----:R-:W-:-:S05]  /*aaf0*/  FMNMX.FTZ R135, R0, R135, !PT ;  /* 0x0000008700877209 */ /* 0x001fca0007810000 */
[----:B------:R-:W0:Y:S02]  /*ab00*/  SHFL.BFLY PT, R2, R135, 0x1, 0x1f ;  /* 0x0c201f0087027f89 */ /* 0x000e2400000e0000 */
[----:B0-----:R-:W-:Y:S02]  /*ab10*/  FMNMX.FTZ R2, R135, R2, !PT ;  /* 0x0000000287027209 */ /* 0x001fe40007810000 */
[----:B------:R-:W-:Y:S03]  /*ab20*/  MUFU.EX2 R135, R149 ;  /* 0x0000009500877308 */ /* 0x000fe60000000800 */
[C---:B------:R-:W-:Y:S01]  /*ab30*/  FADD.FTZ R0, -R2.reuse, R10 ;  /* 0x0000000a02007221 */ /* 0x040fe20000010100 */
[----:B------:R-:W-:-:S03]  /*ab40*/  FMUL.FTZ R10, R2, UR10 ;  /* 0x0000000a020a7c20 */ /* 0x000fc60008410000 */
[----:B------:R-:W-:Y:S01]  /*ab50*/  FMUL.FTZ R0, R0, UR10 ;  /* 0x0000000a00007c20 */ /* 0x000fe20008410000 */
[--C-:B------:R-:W-:Y:S01]  /*ab60*/  FFMA.FTZ R189, R11, UR10, -R10.reuse ;  /* 0x0000000a0bbd7c23 */ /* 0x100fe2000801080a */
[----:B------:R-:W-:Y:S02]  /*ab70*/  IMAD.U32 R11, RZ, RZ, UR37 ;  /* 0x00000025ff0b7e24 */ /* 0x000fe4000f8e00ff */
[--C-:B------:R-:W-:Y:S01]  /*ab80*/  FFMA.FTZ R136, R13, UR10, -R10.reuse ;  /* 0x0000000a0d887c23 */ /* 0x100fe2000801080a */
        /* <DEDUP_REMOVED lines=10> */
[----:B------:R-:W-:Y:S01]  /*ac30*/  MUFU.EX2 R189, R189 ;  /* 0x000000bd00bd7308 */ /* 0x000fe20000000800 */
[--C-:B------:R-:W-:Y:S01]  /*ac40*/  FFMA.FTZ R120, R131, UR10, -R10.reuse ;  /* 0x0000000a83787c23 */ /* 0x100fe2000801080a */
[--C-:B------:R-:W-:Y:S01]  /*ac50*/  FFMA.FTZ R183, R132, UR10, -R10.reuse ;  /* 0x0000000a84b77c23 */ /* 0x100fe2000801080a */
[----:B------:R-:W-:Y:S01]  /*ac60*/  @!P1 PRMT R11, RZ, 0x654, R11 ;  /* 0x00000654ff0b9816 */ /* 0x000fe2000000000b */
        /* <DEDUP_REMOVED lines=9> */
[----:B------:R-:W-:Y:S01]  /*ad00*/  FFMA.FTZ R158, R158, UR10, -R10 ;  /* 0x0000000a9e9e7c23 */ /* 0x000fe2000801080a */
[----:B------:R-:W-:-:S02]  /*ad10*/  IMAD.U32 R13, RZ, RZ, UR11 ;  /* 0x0000000bff0d7e24 */ /* 0x000fc4000f8e00ff */
[----:B------:R-:W-:Y:S02]  /*ad20*/  MUFU.EX2 R191, R191 ;  /* 0x000000bf00bf7308 */ /* 0x000fe40000000800 */
[----:B------:R-:W-:-:S05]  /*ad30*/  @!P1 VIADD R13, R13, 0x30860 ;  /* 0x000308600d0d9836 */ /* 0x000fca0000000000 */
[----:B------:R-:W-:Y:S01]  /*ad40*/  @!P1 PRMT R13, RZ, 0x654, R13 ;  /* 0x00000654ff0d9816 */ /* 0x000fe2000000000d */
        /* <DEDUP_REMOVED lines=13> */
[----:B------:R-:W0:Y:S01]  /*ae20*/  MUFU.EX2 R155, R155 ;  /* 0x0000009b009b7308 */ /* 0x000e220000000800 */
[----:B------:R-:W-:-:S02]  /*ae30*/  WARPGROUP.DEPBAR.LE gsb0, 0x0 ;  /* 0x00008000000079c5 */ /* 0x000fc40000010000 */
[----:B------:R-:W-:Y:S01]  /*ae40*/  WARPGROUP.ARRIVE ;  /* 0x00000000000079c5 */ /* 0x000fe20000000000 */
[--C-:B------:R-:W-:Y:S01]  /*ae50*/  FFMA.FTZ R172, R139, UR10, -R9.reuse ;  /* 0x0000000a8bac7c23 */ /* 0x100fe20008010809 */
[----:B------:R-:W-:Y:S01]  /*ae60*/  FFMA.FTZ R173, R152, UR10, -R10 ;  /* 0x0000000a98ad7c23 */ /* 0x000fe2000801080a */
[--C-:B------:R-:W-:Y:S02]  /*ae70*/  FFMA.FTZ R174, R141, UR10, -R9.reuse ;  /* 0x0000000a8dae7c23 */ /* 0x100fe40008010809 */
[----:B------:R-:W-:Y:S01]  /*ae80*/  MUFU.EX2 R156, R156 ;  /* 0x0000009c009c7308 */ /* 0x000fe20000000800 */
[----:B------:R-:W-:Y:S01]  /*ae90*/  FFMA.FTZ R9, R148, UR10, -R9 ;  /* 0x0000000a94097c23 */ /* 0x000fe20008010809 */
[----:B------:R-:W-:Y:S01]  /*aea0*/  HGMMA.64x192x16.F32.BF16 R24, R168, gdesc[UR4].tnspB, R24, gsb0 ;  /* 0x42e00004a8187df0 */ /* 0x000fe20008001818 */
[----:B------:R-:W-:Y:S01]  /*aeb0*/  UMOV UR7, UR36 ;  /* 0x0000002400077c82 */ /* 0x000fe20008000000 */
[----:B0-----:R-:W-:-:S04]  /*aec0*/  F2FP.BF16.F32.PACK_AB R175, R155, R154 ;  /* 0x0000009a9baf723e */ /* 0x001fc800000010ff */
[----:B------:R-:W-:Y:S08]  /*aed0*/  MUFU.EX2 R172, R172 ;  /* 0x000000ac00ac7308 */ /* 0x000ff00000000800 */
[----:B------:R-:W-:Y:S08]  /*aee0*/  MUFU.EX2 R173, R173 ;  /* 0x000000ad00ad7308 */ /* 0x000ff00000000800 */
[----:B------:R-:W-:Y:S08]  /*aef0*/  MUFU.EX2 R174, R174 ;  /* 0x000000ae00ae7308 */ /* 0x000ff00000000800 */
[----:B------:R-:W-:Y:S08]  /*af00*/  MUFU.EX2 R157, R157 ;  /* 0x0000009d009d7308 */ /* 0x000ff00000000800 */
[----:B------:R-:W-:Y:S08]  /*af10*/  MUFU.EX2 R158, R158 ;  /* 0x0000009e009e7308 */ /* 0x000ff00000000800 */
[----:B------:R-:W0:Y:S01]  /*af20*/  MUFU.EX2 R9, R9 ;  /* 0x0000000900097308 */ /* 0x000e220000000800 */
[----:B------:R-:W-:-:S02]  /*af30*/  WARPGROUP.DEPBAR.LE gsb0, 0x0 ;  /* 0x00008000000079c5 */ /* 0x000fc40000010000 */
[----:B------:R1:W-:Y:S01]  /*af40*/  @!P1 SYNCS.ARRIVE.TRANS64.RED.A1T0 RZ, [R11+URZ], RZ ;  /* 0x000000ff0bff99a7 */ /* 0x0003e2000810043f */
[----:B0-----:R-:W-:Y:S02]  /*af50*/  F2FP.BF16.F32.PACK_AB R170, R9, R135 ;  /* 0x0000008709aa723e */ /* 0x001fe400000010ff */
[----:B------:R-:W-:Y:S02]  /*af60*/  F2FP.BF16.F32.PACK_AB R168, R130, R122 ;  /* 0x0000007a82a8723e */ /* 0x000fe400000010ff */
[----:B------:R-:W-:Y:S01]  /*af70*/  F2FP.BF16.F32.PACK_AB R169, R157, R156 ;  /* 0x0000009c9da9723e */ /* 0x000fe200000010ff */
[----:B-1----:R-:W-:Y:S01]  /*af80*/  FFMA.FTZ R11, R0, R6, R189 ;  /* 0x00000006000b7223 */ /* 0x002fe200000100bd */
[----:B------:R-:W-:Y:S01]  /*af90*/  FFMA.FTZ R6, R151, UR10, -R10 ;  /* 0x0000000a97067c23 */ /* 0x000fe2000801080a */
[----:B------:R0:W-:Y:S01]  /*afa0*/  @!P1 SYNCS.ARRIVE.TRANS64.RED.A1T0 RZ, [R13+URZ], RZ ;  /* 0x000000ff0dff99a7 */ /* 0x0001e2000810043f */
[C---:B------:R-:W-:Y:S01]  /*afb0*/  F2FP.BF16.F32.PACK_AB R189, R136.reuse, R189 ;  /* 0x000000bd88bd723e */ /* 0x040fe200000010ff */
[----:B------:R-:W-:Y:S01]  /*afc0*/  FADD.FTZ R140, R136, R11 ;  /* 0x0000000b888c7221 */ /* 0x000fe20000010000 */
[----:B------:R-:W-:-:S02]  /*afd0*/  FADD.FTZ R11, R161, R142 ;  /* 0x0000008ea10b7221 */ /* 0x000fc40000010000 */
[----:B------:R-:W1:Y:S01]  /*afe0*/  MUFU.EX2 R6, R6 ;  /* 0x0000000600067308 */ /* 0x000e620000000800 */
[----:B------:R-:W-:Y:S01]  /*aff0*/  FADD.FTZ R7, R191, R140 ;  /* 0x0000008cbf077221 */ /* 0x000fe20000010000 */
[----:B------:R-:W-:Y:S01]  /*b000*/  FADD.FTZ R144, R184, R11 ;  /* 0x0000000bb8907221 */ /* 0x000fe20000010000 */
[C---:B------:R-:W-:Y:S01]  /*b010*/  F2FP.BF16.F32.PACK_AB R191, R14.reuse, R191 ;  /* 0x000000bf0ebf723e */ /* 0x040fe200000010ff */
[----:B------:R-:W-:Y:S01]  /*b020*/  FFMA.FTZ R140, R153, UR10, -R10 ;  /* 0x0000000a998c7c23 */ /* 0x000fe2000801080a */
[----:B------:R-:W-:Y:S01]  /*b030*/  FADD.FTZ R142, R14, R7 ;  /* 0x000000070e8e7221 */ /* 0x000fe20000010000 */
[----:B------:R-:W-:Y:S01]  /*b040*/  FADD.FTZ R11, R15, R144 ;  /* 0x000000900f0b7221 */ /* 0x000fe20000010000 */
[----:B------:R-:W-:Y:S01]  /*b050*/  FFMA.FTZ R10, R159, UR10, -R10 ;  /* 0x0000000a9f0a7c23 */ /* 0x000fe2000801080a */
[----:B------:R-:W-:Y:S01]  /*b060*/  F2FP.BF16.F32.PACK_AB R184, R15, R184 ;  /* 0x000000b80fb8723e */ /* 0x000fe200000010ff */
[----:B------:R-:W-:Y:S01]  /*b070*/  FADD.FTZ R7, R185, R142 ;  /* 0x0000008eb9077221 */ /* 0x000fe20000010000 */
[----:B------:R-:W-:Y:S01]  /*b080*/  FADD.FTZ R144, R186, R11 ;  /* 0x0000000bba907221 */ /* 0x000fe20000010000 */
[C---:B------:R-:W-:Y:S01]  /*b090*/  F2FP.BF16.F32.PACK_AB R185, R20.reuse, R185 ;  /* 0x000000b914b9723e */ /* 0x040fe200000010ff */
[----:B------:R-:W2:Y:S01]  /*b0a0*/  MUFU.EX2 R140, R140 ;  /* 0x0000008c008c7308 */ /* 0x000ea20000000800 */
[----:B------:R-:W-:Y:S01]  /*b0b0*/  FADD.FTZ R142, R20, R7 ;  /* 0x00000007148e7221 */ /* 0x000fe20000010000 */
[C---:B------:R-:W-:Y:S01]  /*b0c0*/  FADD.FTZ R11, R21.reuse, R144 ;  /* 0x00000090150b7221 */ /* 0x040fe20000010000 */
[----:B------:R-:W-:-:S02]  /*b0d0*/  F2FP.BF16.F32.PACK_AB R186, R21, R186 ;  /* 0x000000ba15ba723e */ /* 0x000fc400000010ff */
[----:B------:R-:W-:Y:S01]  /*b0e0*/  FADD.FTZ R7, R187, R142 ;  /* 0x0000008ebb077221 */ /* 0x000fe20000010000 */
[----:B------:R-:W-:Y:S01]  /*b0f0*/  FADD.FTZ R144, R180, R11 ;  /* 0x0000000bb4907221 */ /* 0x000fe20000010000 */
[C---:B------:R-:W-:Y:S01]  /*b100*/  F2FP.BF16.F32.PACK_AB R187, R124.reuse, R187 ;  /* 0x000000bb7cbb723e */ /* 0x040fe200000010ff */
[----:B------:R3:W4:Y:S01]  /*b110*/  MUFU.EX2 R171, R10 ;  /* 0x0000000a00ab7308 */ /* 0x0007220000000800 */
        /* <DEDUP_REMOVED lines=13> */
[C---:B------:R-:W-:Y:S01]  /*b1f0*/  FADD.FTZ R11, R125.reuse, R20 ;  /* 0x000000147d0b7221 */ /* 0x040fe20000010000 */
[----:B------:R-:W-:-:S02]  /*b200*/  F2FP.BF16.F32.PACK_AB R176, R125, R176 ;  /* 0x000000b07db0723e */ /* 0x000fc400000010ff */
[----:B------:R-:W-:Y:S01]  /*b210*/  FADD.FTZ R7, R177, R14 ;  /* 0x0000000eb1077221 */ /* 0x000fe20000010000 */
[----:B------:R-:W-:Y:S01]  /*b220*/  FADD.FTZ R11, R178, R11 ;  /* 0x0000000bb20b7221 */ /* 0x000fe20000010000 */
[C---:B------:R-:W-:Y:S02]  /*b230*/  F2FP.BF16.F32.PACK_AB R177, R138.reuse, R177 ;  /* 0x000000b18ab1723e */ /* 0x040fe400000010ff */
[----:B------:R-:W-:Y:S01]  /*b240*/  FADD.FTZ R14, R138, R7 ;  /* 0x000000078a0e7221 */ /* 0x000fe20000010000 */
[C---:B------:R-:W-:Y:S01]  /*b250*/  FADD.FTZ R11, R126.reuse, R11 ;  /* 0x0000000b7e0b7221 */ /* 0x040fe20000010000 */
[----:B------:R-:W-:Y:S02]  /*b260*/  F2FP.BF16.F32.PACK_AB R178, R126, R178 ;  /* 0x000000b27eb2723e */ /* 0x000fe400000010ff */
[----:B------:R-:W-:Y:S01]  /*b270*/  FADD.FTZ R7, R179, R14 ;  /* 0x0000000eb3077221 */ /* 0x000fe20000010000 */
[----:B------:R-:W-:Y:S01]  /*b280*/  FADD.FTZ R20, R172, R11 ;  /* 0x0000000bac147221 */ /* 0x000fe20000010000 */
[----:B-1----:R-:W-:-:S02]  /*b290*/  F2FP.BF16.F32.PACK_AB R179, R6, R179 ;  /* 0x000000b306b3723e */ /* 0x002fc400000010ff */
[----:B------:R-:W-:Y:S01]  /*b2a0*/  FADD.FTZ R14, R6, R7 ;  /* 0x00000007060e7221 */ /* 0x000fe20000010000 */
[C---:B------:R-:W-:Y:S01]  /*b2b0*/  FADD.FTZ R11, R133.reuse, R20 ;  /* 0x00000014850b7221 */ /* 0x040fe20000010000 */
[----:B------:R-:W-:Y:S02]  /*b2c0*/  F2FP.BF16.F32.PACK_AB R172, R133, R172 ;  /* 0x000000ac85ac723e */ /* 0x000fe400000010ff */
[----:B------:R-:W-:Y:S01]  /*b2d0*/  FADD.FTZ R7, R173, R14 ;  /* 0x0000000ead077221 */ /* 0x000fe20000010000 */
[----:B------:R-:W-:Y:S01]  /*b2e0*/  FADD.FTZ R11, R174, R11 ;  /* 0x0000000bae0b7221 */ /* 0x000fe20000010000 */
[C---:B--2---:R-:W-:Y:S02]  /*b2f0*/  F2FP.BF16.F32.PACK_AB R173, R140.reuse, R173 ;  /* 0x000000ad8cad723e */ /* 0x044fe400000010ff */
[----:B------:R-:W-:Y:S01]  /*b300*/  FADD.FTZ R7, R140, R7 ;  /* 0x000000078c077221 */ /* 0x000fe20000010000 */
[C---:B------:R-:W-:Y:S01]  /*b310*/  FADD.FTZ R11, R128.reuse, R11 ;  /* 0x0000000b800b7221 */ /* 0x040fe20000010000 */
[----:B------:R-:W-:-:S02]  /*b320*/  F2FP.BF16.F32.PACK_AB R174, R128, R174 ;  /* 0x000000ae80ae723e */ /* 0x000fc400000010ff */
[----:B------:R-:W-:Y:S01]  /*b330*/  FADD.FTZ R6, R154, R7 ;  /* 0x000000079a067221 */ /* 0x000fe20000010000 */
[----:B------:R-:W-:-:S03]  /*b340*/  FADD.FTZ R11, R122, R11 ;  /* 0x0000000b7a0b7221 */ /* 0x000fc60000010000 */
[----:B------:R-:W-:Y:S01]  /*b350*/  FADD.FTZ R7, R155, R6 ;  /* 0x000000069b077221 */ /* 0x000fe20000010000 */
[----:B------:R-:W-:-:S03]  /*b360*/  FADD.FTZ R6, R130, R11 ;  /* 0x0000000b82067221 */ /* 0x000fc60000010000 */
[----:B------:R-:W-:Y:S01]  /*b370*/  FADD.FTZ R7, R156, R7 ;  /* 0x000000079c077221 */ /* 0x000fe20000010000 */
[----:B------:R-:W-:-:S03]  /*b380*/  FADD.FTZ R6, R135, R6 ;  /* 0x0000000687067221 */ /* 0x000fc60000010000 */
[----:B------:R-:W-:-:S04]  /*b390*/  FADD.FTZ R7, R157, R7 ;  /* 0x000000079d077221 */ /* 0x000fc80000010000 */
[----:B---3--:R-:W-:Y:S01]  /*b3a0*/  FADD.FTZ R10, R158, R7 ;  /* 0x000000079e0a7221 */ /* 0x008fe20000010000 */
[----:B------:R-:W-:Y:S01]  /*b3b0*/  FADD.FTZ R7, R9, R6 ;  /* 0x0000000609077221 */ /* 0x000fe20000010000 */
[----:B------:R-:W-:Y:S02]  /*b3c0*/  IMAD.MOV.U32 R9, RZ, RZ, R3 ;  /* 0x000000ffff097224 */ /* 0x000fe400078e0003 */
[C---:B----4-:R-:W-:Y:S01]  /*b3d0*/  FADD.FTZ R6, R171.reuse, R10 ;  /* 0x0000000aab067221 */ /* 0x050fe20000010000 */
[----:B------:R-:W-:Y:S01]  /*b3e0*/  F2FP.BF16.F32.PACK_AB R171, R171, R158 ;  /* 0x0000009eabab723e */ /* 0x000fe200000010ff */
[----:B------:R-:W-:Y:S01]  /*b3f0*/  IMAD.MOV.U32 R10, RZ, RZ, R2 ;  /* 0x000000ffff0a7224 */ /* 0x000fe200078e0002 */
[----:B0-----:R-:W-:Y:S06]  /*b400*/  @P2 BRA `(.L_x_4419) ;  /* 0xffffffdc00102947 */ /* 0x001fec000383ffff */
.L_x_4410:
        /* <DEDUP_REMOVED lines=8> */
[----:B------:R-:W-:Y:S01]  /*b490*/  ULDC UR5, c[0x0][0x9d8] ;  /* 0x0002760000057ab9 */ /* 0x000fe20000000800 */
[----:B------:R-:W-:Y:S01]  /*b4a0*/  ULDC UR50, c[0x0][0x988] ;  /* 0x0002620000327ab9 */ /* 0x000fe20000000800 */
[----:B------:R-:W-:-:S05]  /*b4b0*/  ULDC UR51, c[0x0][0x9e0] ;  /* 0x0002780000337ab9 */ /* 0x000fca0000000800 */
.L_x_4437:
[----:B------:R-:W-:-:S04]  /*b4c0*/  UIADD3 UR37, UR4, 0x1, URZ ;  /* 0x0000000104257890 */ /* 0x000fc8000fffe03f */
[----:B------:R-:W-:-:S04]  /*b4d0*/  UISETP.NE.AND UP2, UPT, UR37, 0x2, UPT ;  /* 0x000000022500788c */ /* 0x000fc8000bf45270 */
[----:B------:R-:W-:Y:S02]  /*b4e0*/  USEL UR36, URZ, 0x1, UP2 ;  /* 0x000000013f247887 */ /* 0x000fe40009000000 */
[----:B------:R-:W-:Y:S02]  /*b4f0*/  USEL UR37, UR37, URZ, UP2 ;  /* 0x0000003f25257287 */ /* 0x000fe40009000000 */
[----:B------:R-:W-:Y:S01]  /*b500*/  ULOP3.LUT UR36, UR7, UR36, URZ, 0x3c, !UPT ;  /* 0x0000002407247292 */ /* 0x000fe2000f8e3c3f */
[----:B------:R-:W-:Y:S11]  /*b510*/  @!P0 BRA `(.L_x_4421) ;  /* 0x0000000000048947 */ /* 0x000ff60003800000 */
[----:B------:R-:W-:Y:S01]  /*b520*/  BPT.TRAP 0x1 ;  /* 0x000000040000795c */ /* 0x000fe20000300000 */
.L_x_4421:
[----:B------:R-:W-:Y:S01]  /*b530*/  ULEA UR6, UR37, UR38, 0x3 ;  /* 0x0000002625067291 */ /* 0x000fe2000f8e183f */
[----:B------:R-:W-:-:S05]  /*b540*/  IMAD.U32 R2, RZ, RZ, UR36 ;  /* 0x00000024ff027e24 */ /* 0x000fca000f8e00ff */
[----:B------:R-:W-:-:S04]  /*b550*/  SHF.L.U32 R2, R2, 0x1f, RZ ;  /* 0x0000001f02027819 */ /* 0x000fc800000006ff */
[----:B------:R0:W1:Y:S01]  /*b560*/  SYNCS.PHASECHK.TRANS64.TRYWAIT P2, [UR6+0x30830], R2 ;  /* 0x03083002ff0075a7 */ /* 0x0000620008040146 */
[----:B------:R-:W-:Y:S05]  /*b570*/  @!P0 BRA `(.L_x_4422) ;  /* 0x0000000000048947 */ /* 0x000fea0003800000 */
[----:B------:R-:W-:Y:S01]  /*b580*/  BPT.TRAP 0x1 ;  /* 0x000000040000795c */ /* 0x000fe20000300000 */
.L_x_4422:
[-C--:B------:R-:W-:Y:S01]  /*b590*/  FMUL.FTZ R24, R24, R12.reuse ;  /* 0x0000000c18187220 */ /* 0x080fe20000410000 */
[----:B------:R-:W-:Y:S01]  /*b5a0*/  FMUL.FTZ R25, R25, R12 ;  /* 0x0000000c19197220 */ /* 0x000fe20000410000 */
[----:B-1----:R-:W-:Y:S06]  /*b5b0*/  @P2 BRA `(.L_x_4423) ;  /* 0x0000000000082947 */ /* 0x002fec0003800000 */
[----:B------:R-:W1:Y:S02]  /*b5c0*/  SYNCS.PHASECHK.TRANS64.TRYWAIT P2, [UR6+0x30830], R2 ;  /* 0x03083002ff0075a7 */ /* 0x000e640008040146 */
[----:B-1----:R-:W-:Y:S05]  /*b5d0*/  @!P2 BRA `(.L_x_4424) ;  /* 0x00000100001ca947 */ /* 0x002fea0003800000 */
.L_x_4423:
        /* <DEDUP_REMOVED lines=165> */
.L_x_4425:
[----:B------:R-:W-:Y:S01]  /*c030*/  ULEA UR11, UR4, UR38, 0x3 ;  /* 0x00000026040b7291 */ /* 0x000fe2000f8e183f */
[----:B------:R-:W-:-:S05]  /*c040*/  IMAD.U32 R0, RZ, RZ, UR7 ;  /* 0x00000007ff007e24 */ /* 0x000fca000f8e00ff */
[----:B------:R-:W-:-:S04]  /*c050*/  SHF.L.U32 R0, R0, 0x1f, RZ ;  /* 0x0000001f00007819 */ /* 0x000fc800000006ff */
[----:B------:R2:W3:Y:S01]  /*c060*/  SYNCS.PHASECHK.TRANS64.TRYWAIT P2, [UR11+0x30850], R0 ;  /* 0x03085000ff0075a7 */ /* 0x0004e2000804014b */
[----:B------:R-:W-:Y:S05]  /*c070*/  @!P0 BRA `(.L_x_4426) ;  /* 0x0000000000048947 */ /* 0x000fea0003800000 */
[----:B------:R-:W-:Y:S01]  /*c080*/  BPT.TRAP 0x1 ;  /* 0x000000040000795c */ /* 0x000fe20000300000 */
.L_x_4426:
[----:B---3--:R-:W-:Y:S05]  /*c090*/  @P2 BRA `(.L_x_4427) ;  /* 0x0000000000082947 */ /* 0x008fea0003800000 */
[----:B------:R-:W3:Y:S02]  /*c0a0*/  SYNCS.PHASECHK.TRANS64.TRYWAIT P2, [UR11+0x30850], R0 ;  /* 0x03085000ff0075a7 */ /* 0x000ee4000804014b */
[----:B---3--:R-:W-:Y:S05]  /*c0b0*/  @!P2 BRA `(.L_x_4428) ;  /* 0x000000f4007ca947 */ /* 0x008fea0003800000 */
.L_x_4427:
        /* <DEDUP_REMOVED lines=17> */
[----:B-1----:R-:W-:Y:S02]  /*c1d0*/  IMAD.U32 R3, RZ, RZ, UR37 ;  /* 0x00000025ff037e24 */ /* 0x002fe4000f8e00ff */
        /* <DEDUP_REMOVED lines=114> */
[----:B------:R-:W-:Y:S02]  /*c900*/  UMOV UR7, 0x40000040 ;  /* 0x4000004000077882 */ /* 0x000fe40000000000 */
[----:B------:R-:W-:Y:S02]  /*c910*/  @UP0 ULDC UR4, c[0x0][0x44c] ;  /* 0x0001130000040ab9 */ /* 0x000fe40000000800 */
[----:B------:R-:W-:Y:S01]  /*c920*/  @P2 IMAD.HI.U32 R2, R160, UR4, RZ ;  /* 0x00000004a0022c27 */ /* 0x000fe2000f8e00ff */
[----:B------:R-:W-:Y:S01]  /*c930*/  @UP0 ULDC UR4, c[0x0][0x450] ;  /* 0x0001140000040ab9 */ /* 0x000fe20000000800 */
[----:B------:R-:W-:-:S03]  /*c940*/  PLOP3.LUT P2, PT, PT, PT, UP1, 0x40, 0x0 ;  /* 0x000000000000781c */ /* 0x000fc60003f4e818 */
[----:B------:R-:W-:Y:S02]  /*c950*/  @P3 SHF.R.U32.HI R160, RZ, UR4, R2 ;  /* 0x00000004ffa03c19 */ /* 0x000fe40008011602 */
[----:B------:R-:W-:-:S03]  /*c960*/  @!P1 LEA R2, R3, UR38, 0x3 ;  /* 0x0000002603029c11 */ /* 0x000fc6000f8e18ff */
[----:B------:R-:W5:Y:S02]  /*c970*/  SHFL.IDX PT, R3, R160, RZ, 0x1c1f ;  /* 0x001c1fffa0037589 */ /* 0x000f6400000e0000 */
[----:B------:R-:W-:-:S05]  /*c980*/  @!P1 VIADD R2, R2, 0x30840 ;  /* 0x0003084002029836 */ /* 0x000fca0000000000 */
[----:B------:R-:W-:Y:S01]  /*c990*/  @!P1 PRMT R2, RZ, 0x654, R2 ;  /* 0x00000654ff029816 */ /* 0x000fe20000000002 */
[----:B------:R-:W-:Y:S02]  /*c9a0*/  WARPGROUP.DEPBAR.LE gsb0, 0x0 ;  /* 0x00008000000079c5 */ /* 0x000fe40000010000 */
[----:B------:R-:W-:-:S06]  /*c9b0*/  WARPGROUP.ARRIVE ;  /* 0x00000000000079c5 */ /* 0x000fcc0000000000 */
[----:B------:R-:W-:Y:S03]  /*c9c0*/  HGMMA.64x192x16.F32.BF16 R24, R168, gdesc[UR4].tnspB, R24, gsb0 ;  /* 0x42e00004a8187df0 */ /* 0x000fe60008001818 */
[----:B------:R-:W-:Y:S02]  /*c9d0*/  WARPGROUP.DEPBAR.LE gsb0, 0x0 ;  /* 0x00008000000079c5 */ /* 0x000fe40000010000 */
        /* <DEDUP_REMOVED lines=20> */
.L_x_4431:
[----:B------:R-:W-:-:S05]  /*cb20*/  IMAD.U32 R168, RZ, RZ, UR39 ;  /* 0x00000027ffa87e24 */ /* 0x000fca000f8e00ff */
[----:B------:R-:W-:-:S13]  /*cb30*/  ISETP.NE.AND P2, PT, R168, 0x1, PT ;  /* 0x00000001a800780c */ /* 0x000fda0003f45270 */
[----:B------:R-:W0:Y:S02]  /*cb40*/  @P2 LDC.64 R2, c[0x0][0x9e8] ;  /* 0x00027a00ff022b82 */ /* 0x000e240000000a00 */
[----:B0-----:R-:W-:-:S05]  /*cb50*/  @P2 IMAD.HI.U32 R2, R167, R2, RZ ;  /* 0x00000002a7022227 */ /* 0x001fca00078e00ff */
[----:B------:R-:W-:-:S07]  /*cb60*/  @P2 SHF.R.U32.HI R167, RZ, R3, R2 ;  /* 0x00000003ffa72219 */ /* 0x000fce0000011602 */
.L_x_4432:
[----:B------:R-:W-:Y:S05]  /*cb70*/  BSYNC B0 ;  /* 0x0000000000007941 */ /* 0x000fea0003800000 */
.L_x_4430:
[----:B------:R-:W-:-:S05]  /*cb80*/  IMAD R167, R167, R168, R158 ;  /* 0x000000a8a7a77224 */ /* 0x000fca00078e029e */
[----:B------:R-:W-:Y:S02]  /*cb90*/  VIADDMNMX R164, R167, R168, R164, PT ;  /* 0x000000a8a7a47246 */ /* 0x000fe400038001a4 */
[----:B------:R-:W-:-:S07]  /*cba0*/  VIMNMX R163, R163, R167, !PT ;  /* 0x000000a7a3a37248 */ /* 0x000fce0007fe0100 */
.L_x_4429:
        /* <DEDUP_REMOVED lines=153> */
.L_x_4435:
[----:B------:R-:W-:-:S05]  /*d540*/  IMAD.U32 R167, RZ, RZ, UR39 ;  /* 0x00000027ffa77e24 */ /* 0x000fca000f8e00ff */
[----:B------:R-:W-:-:S13]  /*d550*/  ISETP.NE.AND P6, PT, R167, 0x1, PT ;  /* 0x00000001a700780c */ /* 0x000fda0003fc5270 */
[----:B------:R-:W0:Y:S02]  /*d560*/  @P6 LDC.64 R2, c[0x0][0x9e8] ;  /* 0x00027a00ff026b82 */ /* 0x000e240000000a00 */
[----:B0-----:R-:W-:-:S05]  /*d570*/  @P6 IMAD.HI.U32 R2, R163, R2, RZ ;  /* 0x00000002a3026227 */ /* 0x001fca00078e00ff */
[----:B------:R-:W-:-:S07]  /*d580*/  @P6 SHF.R.U32.HI R163, RZ, R3, R2 ;  /* 0x00000003ffa36219 */ /* 0x000fce0000011602 */
.L_x_4436:
[----:B------:R-:W-:Y:S05]  /*d590*/  BSYNC B0 ;  /* 0x0000000000007941 */ /* 0x000fea0003800000 */
.L_x_4434:
[----:B------:R-:W-:-:S05]  /*d5a0*/  IMAD R158, R163, R167, R158 ;  /* 0x000000a7a39e7224 */ /* 0x000fca00078e029e */
[----:B------:R-:W-:Y:S02]  /*d5b0*/  VIADDMNMX R166, R158, R167, R166, PT ;  /* 0x000000a79ea67246 */ /* 0x000fe400038001a6 */
[----:B------:R-:W-:-:S07]  /*d5c0*/  VIMNMX R165, R165, R158, !PT ;  /* 0x0000009ea5a57248 */ /* 0x000fce0007fe0100 */
.L_x_4433:
[----:B------:R-:W-:Y:S01]  /*d5d0*/  ISETP.GT.AND P2, PT, R165, 0x1, !P2 ;  /* 0x00000001a500780c */ /* 0x000fe20005744270 */
[----:B------:R-:W-:Y:S01]  /*d5e0*/  UMOV UR10, UR50 ;  /* 0x00000032000a7c82 */ /* 0x000fe20008000000 */
[----:B------:R-:W-:Y:S01]  /*d5f0*/  FMNMX.FTZ R2, R12, R10, !PT ;  /* 0x0000000a0c027209 */ /* 0x000fe20007810000 */
[----:B------:R-:W-:Y:S01]  /*d600*/  UMOV UR7, UR36 ;  /* 0x0000002400077c82 */ /* 0x000fe20008000000 */
[----:B------:R-:W-:Y:S02]  /*d610*/  ISETP.LT.OR P2, PT, R166, 0x2, P2 ;  /* 0x00000002a600780c */ /* 0x000fe40001741670 */
        /* <DEDUP_REMOVED lines=88> */
[----:B------:R-:W-:-:S02]  /*dba0*/  ISETP.LT.OR P2, PT, R166, 0x3a, P2 ;  /* 0x0000003aa600780c */ /* 0x000fc40001741670 */
[----:B------:R-:W-:Y:S02]  /*dbb0*/  R2UR UR4, R192 ;  /* 0x00000000c00472ca */ /* 0x000fe400000e0000 */
        /* <DEDUP_REMOVED lines=26> */
[----:B------:R-:W-:Y:S02]  /*dd60*/  FSEL R151, R151, -INF , !P3 ;  /* 0xff80000097977808 */ /* 0x000fe40005800000 */
[----:B------:R-:W-:Y:S02]  /*dd70*/  FSEL R2, R2, RZ, P2 ;  /* 0x000000ff02027208 */ /* 0x000fe40001000000 */
[----:B------:R-:W-:-:S03]  /*dd80*/  ISETP.GT.AND P6, PT, R165, 0x59, !P6 ;  /* 0x00000059a500780c */ /* 0x000fc600077c4270 */
        /* <DEDUP_REMOVED lines=27> */
[----:B------:R-:W-:Y:S01]  /*df40*/  FSEL R143, R3, RZ, P2 ;  /* 0x000000ff038f7208 */ /* 0x000fe20001000000 */
[----:B------:R-:W-:Y:S01]  /*df50*/  FFMA.FTZ R161, R161, UR10, -R2 ;  /* 0x0000000aa1a17c23 */ /* 0x000fe20008010802 */
[----:B------:R-:W-:Y:S01]  /*df60*/  FMNMX.FTZ R21, R125, R12, !PT ;  /* 0x0000000c7d157209 */ /* 0x000fe20007810000 */
[----:B------:R-:W-:Y:S02]  /*df70*/  MUFU.EX2 R188, R188 ;  /* 0x000000bc00bc7308 */ /* 0x000fe40000000800 */
[----:B------:R-:W-:Y:S01]  /*df80*/  FADD.FTZ R143, -R143, R10 ;  /* 0x0000000a8f8f7221 */ /* 0x000fe20000010100 */
[----:B------:R-:W-:Y:S01]  /*df90*/  FMNMX.FTZ R12, R128, R21, !PT ;  /* 0x00000015800c7209 */ /* 0x000fe20007810000 */
[----:B------:R-:W-:-:S02]  /*dfa0*/  FFMA.FTZ R21, R123, UR10, -R2 ;  /* 0x0000000a7b157c23 */ /* 0x000fc40008010802 */
[----:B------:R-:W-:Y:S01]  /*dfb0*/  FMUL.FTZ R143, R143, UR10 ;  /* 0x0000000a8f8f7c20 */ /* 0x000fe20008410000 */
        /* <DEDUP_REMOVED lines=11> */
[----:B------:R-:W-:Y:S01]  /*e070*/  FMNMX.FTZ R12, R144, R123, !PT ;  /* 0x0000007b900c7209 */ /* 0x000fe20007810000 */
[--C-:B------:R-:W-:Y:S01]  /*e080*/  FFMA.FTZ R123, R131, UR10, -R2.reuse ;  /* 0x0000000a837b7c23 */ /* 0x100fe20008010802 */
[--C-:B------:R-:W-:Y:S02]  /*e090*/  FFMA.FTZ R131, R147, UR10, -R2.reuse ;  /* 0x0000000a93837c23 */ /* 0x100fe40008010802 */
[----:B------:R-:W-:Y:S01]  /*e0a0*/  FMNMX.FTZ R127, R145, R12, !PT ;  /* 0x0000000c917f7209 */ /* 0x000fe20007810000 */
[----:B------:R-:W-:Y:S03]  /*e0b0*/  MUFU.EX2 R21, R21 ;  /* 0x0000001500157308 */ /* 0x000fe60000000800 */
[----:B------:R-:W-:Y:S01]  /*e0c0*/  FMNMX.FTZ R12, R148, R127, !PT ;  /* 0x0000007f940c7209 */ /* 0x000fe20007810000 */
[----:B------:R-:W-:-:S03]  /*e0d0*/  FFMA.FTZ R127, R139, UR10, -R2 ;  /* 0x0000000a8b7f7c23 */ /* 0x000fc60008010802 */
        /* <DEDUP_REMOVED lines=8> */
[----:B------:R-:W0:Y:S04]  /*e160*/  SHFL.BFLY PT, R135, R12, 0x2, 0x1f ;  /* 0x0c401f000c877f89 */ /* 0x000e2800000e0000 */
[----:B------:R-:W-:Y:S08]  /*e170*/  MUFU.EX2 R123, R123 ;  /* 0x0000007b007b7308 */ /* 0x000ff00000000800 */
[----:B------:R-:W-:Y:S08]  /*e180*/  MUFU.EX2 R182, R182 ;  /* 0x000000b600b67308 */ /* 0x000ff00000000800 */
[----:B------:R-:W-:Y:S01]  /*e190*/  MUFU.EX2 R126, R126 ;  /* 0x0000007e007e7308 */ /* 0x000fe20000000800 */
[----:B0-----:R-:W-:Y:S01]  /*e1a0*/  FMNMX.FTZ R138, R12, R135, !PT ;  /* 0x000000870c8a7209 */ /* 0x001fe20007810000 */
[----:B------:R-:W-:-:S06]  /*e1b0*/  FFMA.FTZ R135, R156, UR10, -R2 ;  /* 0x0000000a9c877c23 */ /* 0x000fcc0008010802 */
[----:B------:R-:W0:Y:S01]  /*e1c0*/  MUFU.EX2 R12, R143 ;  /* 0x0000008f000c7308 */ /* 0x000e220000000800 */
[----:B------:R-:W1:Y:S07]  /*e1d0*/  SHFL.BFLY PT, R139, R138, 0x1, 0x1f ;  /* 0x0c201f008a8b7f89 */ /* 0x000e6e00000e0000 */
[----:B------:R-:W-:Y:S08]  /*e1e0*/  MUFU.EX2 R176, R176 ;  /* 0x000000b000b07308 */ /* 0x000ff00000000800 */
[----:B------:R-:W-:Y:S08]  /*e1f0*/  MUFU.EX2 R127, R127 ;  /* 0x0000007f007f7308 */ /* 0x000ff00000000800 */
[----:B------:R-:W-:Y:S01]  /*e200*/  MUFU.EX2 R178, R178 ;  /* 0x000000b200b27308 */ /* 0x000fe20000000800 */
[----:B-1----:R-:W-:-:S04]  /*e210*/  FMNMX.FTZ R2, R138, R139, !PT ;  /* 0x0000008b8a027209 */ /* 0x002fc80007810000 */
[C---:B------:R-:W-:Y:S01]  /*e220*/  FSETP.NEU.FTZ.AND P2, PT, R2.reuse, -INF , PT ;  /* 0xff8000000200780b */ /* 0x040fe20003f5d000 */
[----:B------:R-:W-:Y:S02]  /*e230*/  FMUL.FTZ R138, R2, UR10 ;  /* 0x0000000a028a7c20 */ /* 0x000fe40008410000 */
[----:B------:R-:W-:Y:S03]  /*e240*/  MUFU.EX2 R130, R130 ;  /* 0x0000008200827308 */ /* 0x000fe60000000800 */
[----:B------:R-:W-:-:S05]  /*e250*/  FSEL R138, R138, RZ, P2 ;  /* 0x000000ff8a8a7208 */ /* 0x000fca0001000000 */
[--C-:B------:R-:W-:Y:S01]  /*e260*/  FFMA.FTZ R189, R0, UR10, -R138.reuse ;  /* 0x0000000a00bd7c23 */ /* 0x100fe2000801088a */
[----:B------:R-:W-:Y:S01]  /*e270*/  FSEL R0, R2, RZ, P2 ;  /* 0x000000ff02007208 */ /* 0x000fe20001000000 */
[--C-:B------:R-:W-:Y:S01]  /*e280*/  FFMA.FTZ R187, R124, UR10, -R138.reuse ;  /* 0x0000000a7cbb7c23 */ /* 0x100fe2000801088a */
[----:B------:R-:W-:Y:S01]  /*e290*/  FFMA.FTZ R11, R11, UR10, -R138 ;  /* 0x0000000a0b0b7c23 */ /* 0x000fe2000801088a */
[----:B0-----:R-:W-:Y:S01]  /*e2a0*/  FFMA.FTZ R124, R12, R7, R188 ;  /* 0x000000070c7c7223 */ /* 0x001fe200000100bc */
[----:B------:R-:W-:Y:S01]  /*e2b0*/  FFMA.FTZ R191, R14, UR10, -R138 ;  /* 0x0000000a0ebf7c23 */ /* 0x000fe2000801088a */
[----:B------:R-:W-:Y:S01]  /*e2c0*/  FADD.FTZ R0, -R0, R9 ;  /* 0x0000000900007221 */ /* 0x000fe20000010100 */
[----:B------:R-:W-:Y:S01]  /*e2d0*/  MUFU.EX2 R189, R189 ;  /* 0x000000bd00bd7308 */ /* 0x000fe20000000800 */
[----:B------:R-:W-:Y:S01]  /*e2e0*/  FADD.FTZ R7, R13, R124 ;  /* 0x0000007c0d077221 */ /* 0x000fe20000010000 */
[--C-:B------:R-:W-:Y:S01]  /*e2f0*/  FFMA.FTZ R14, R15, UR10, -R138.reuse ;  /* 0x0000000a0f0e7c23 */ /* 0x100fe2000801088a */
[----:B------:R-:W-:Y:S01]  /*e300*/  FMUL.FTZ R0, R0, UR10 ;  /* 0x0000000a00007c20 */ /* 0x000fe20008410000 */
[--C-:B------:R-:W-:Y:S01]  /*e310*/  FFMA.FTZ R185, R120, UR10, -R138.reuse ;  /* 0x0000000a78b97c23 */ /* 0x100fe2000801088a */
[----:B------:R-:W-:Y:S01]  /*e320*/  FADD.FTZ R7, R190, R7 ;  /* 0x00000007be077221 */ /* 0x000fe20000010000 */
[--C-:B------:R-:W-:Y:S01]  /*e330*/  FFMA.FTZ R181, R128, UR10, -R138.reuse ;  /* 0x0000000a80b57c23 */ /* 0x100fe2000801088a */
[--C-:B------:R-:W-:Y:S01]  /*e340*/  FFMA.FTZ R15, R121, UR10, -R138.reuse ;  /* 0x0000000a790f7c23 */ /* 0x100fe2000801088a */
        /* <DEDUP_REMOVED lines=15> */
[----:B------:R-:W-:Y:S01]  /*e440*/  F2FP.BF16.F32.PACK_AB R188, R13, R188 ;  /* 0x000000bc0dbc723e */ /* 0x000fe200000010ff */
[----:B------:R-:W1:Y:S01]  /*e450*/  MUFU.EX2 R191, R191 ;  /* 0x000000bf00bf7308 */ /* 0x000e620000000800 */
[----:B------:R-:W-:Y:S01]  /*e460*/  FADD.FTZ R125, R122, R125 ;  /* 0x0000007d7a7d7221 */ /* 0x000fe20000010000 */
[----:B------:R-:W-:Y:S01]  /*e470*/  F2FP.BF16.F32.PACK_AB R190, R20, R190 ;  /* 0x000000be14be723e */ /* 0x000fe200000010ff */
[----:B------:R-:W-:Y:S01]  /*e480*/  FFMA.FTZ R169, R151, UR10, -R138 ;  /* 0x0000000a97a97c23 */ /* 0x000fe2000801088a */
[----:B------:R-:W-:Y:S01]  /*e490*/  F2FP.BF16.F32.PACK_AB R186, R122, R186 ;  /* 0x000000ba7aba723e */ /* 0x000fe200000010ff */
[----:B------:R-:W-:Y:S01]  /*e4a0*/  FADD.FTZ R132, R180, R125 ;  /* 0x0000007db4847221 */ /* 0x000fe20000010000 */
[----:B------:R-:W-:-:S02]  /*e4b0*/  IMAD.U32 R125, RZ, RZ, UR11 ;  /* 0x0000000bff7d7e24 */ /* 0x000fc4000f8e00ff */
[--C-:B------:R-:W-:Y:S01]  /*e4c0*/  FFMA.FTZ R153, R153, UR10, -R138.reuse ;  /* 0x0000000a99997c23 */ /* 0x100fe2000801088a */
[----:B------:R-:W2:Y:S01]  /*e4d0*/  MUFU.EX2 R14, R14 ;  /* 0x0000000e000e7308 */ /* 0x000ea20000000800 */
[----:B0-----:R-:W-:Y:S01]  /*e4e0*/  FFMA.FTZ R6, R0, R6, R189 ;  /* 0x0000000600067223 */ /* 0x001fe200000100bd */
[----:B------:R-:W-:Y:S02]  /*e4f0*/  @!P1 VIADD R125, R125, 0x30860 ;  /* 0x000308607d7d9836 */ /* 0x000fe40000000000 */
[----:B------:R-:W-:Y:S01]  /*e500*/  FFMA.FTZ R155, R155, UR10, -R138 ;  /* 0x0000000a9b9b7c23 */ /* 0x000fe2000801088a */
[----:B------:R-:W-:Y:S01]  /*e510*/  ISETP.GT.AND P2, PT, R8, UR4, PT ;  /* 0x0000000408007c0c */ /* 0x000fe2000bf44270 */
[C---:B------:R-:W-:Y:S01]  /*e520*/  FADD.FTZ R128, R11.reuse, R6 ;  /* 0x000000060b807221 */ /* 0x040fe20000010000 */
[----:B------:R-:W-:Y:S01]  /*e530*/  FFMA.FTZ R6, R142, UR10, -R138 ;  /* 0x0000000a8e067c23 */ /* 0x000fe2000801088a */
[----:B------:R-:W-:Y:S01]  /*e540*/  F2FP.BF16.F32.PACK_AB R189, R11, R189 ;  /* 0x000000bd0bbd723e */ /* 0x000fe200000010ff */
[----:B------:R-:W0:Y:S01]  /*e550*/  MUFU.EX2 R185, R185 ;  /* 0x000000b900b97308 */ /* 0x000e220000000800 */
[----:B-1----:R-:W-:Y:S01]  /*e560*/  FADD.FTZ R7, R191, R128 ;  /* 0x00000080bf077221 */ /* 0x002fe20000010000 */
[----:B------:R-:W-:Y:S01]  /*e570*/  UMOV UR4, UR37 ;  /* 0x0000002500047c82 */ /* 0x000fe20008000000 */
[----:B------:R-:W-:Y:S01]  /*e580*/  F2FP.BF16.F32.PACK_AB R184, R21, R184 ;  /* 0x000000b815b8723e */ /* 0x000fe200000010ff */
[----:B------:R-:W-:Y:S01]  /*e590*/  VIADD R8, R8, 0xffffffff ;  /* 0xffffffff08087836 */ /* 0x000fe20000000000 */
[----:B------:R-:W-:-:S03]  /*e5a0*/  F2FP.BF16.F32.PACK_AB R180, R123, R180 ;  /* 0x000000b47bb4723e */ /* 0x000fc600000010ff */
[----:B------:R-:W1:Y:S01]  /*e5b0*/  MUFU.EX2 R15, R15 ;  /* 0x0000000f000f7308 */ /* 0x000e620000000800 */
[C---:B--2---:R-:W-:Y:S01]  /*e5c0*/  FADD.FTZ R128, R14.reuse, R7 ;  /* 0x000000070e807221 */ /* 0x044fe20000010000 */
[----:B------:R-:W-:Y:S01]  /*e5d0*/  FADD.FTZ R7, R123, R132 ;  /* 0x000000847b077221 */ /* 0x000fe20000010000 */
[----:B------:R-:W-:Y:S01]  /*e5e0*/  @!P1 PRMT R132, RZ, 0x654, R125 ;  /* 0x00000654ff849816 */ /* 0x000fe2000000007d */
[----:B------:R-:W-:Y:S01]  /*e5f0*/  FFMA.FTZ R125, R145, UR10, -R138 ;  /* 0x0000000a917d7c23 */ /* 0x000fe2000801088a */
[----:B------:R-:W-:Y:S01]  /*e600*/  F2FP.BF16.F32.PACK_AB R191, R14, R191 ;  /* 0x000000bf0ebf723e */ /* 0x000fe200000010ff */
[----:B------:R-:W-:Y:S01]  /*e610*/  FADD.FTZ R129, R182, R7 ;  /* 0x00000007b6817221 */ /* 0x000fe20000010000 */
[----:B------:R2:W-:Y:S01]  /*e620*/  @!P1 SYNCS.ARRIVE.TRANS64.RED.A1T0 RZ, [R132+URZ], RZ ;  /* 0x000000ff84ff99a7 */ /* 0x0005e2000810043f */
[----:B------:R-:W3:Y:S01]  /*e630*/  MUFU.EX2 R187, R187 ;  /* 0x000000bb00bb7308 */ /* 0x000ee20000000800 */
[----:B0-----:R-:W-:Y:S01]  /*e640*/  FADD.FTZ R128, R185, R128 ;  /* 0x00000080b9807221 */ /* 0x001fe20000010000 */
[C---:B------:R-:W-:Y:S01]  /*e650*/  FADD.FTZ R129, R126.reuse, R129 ;  /* 0x000000817e817221 */ /* 0x040fe20000010000 */
[----:B------:R-:W-:-:S03]  /*e660*/  F2FP.BF16.F32.PACK_AB R182, R126, R182 ;  /* 0x000000b67eb6723e */ /* 0x000fc600000010ff */
[----:B------:R-:W-:Y:S01]  /*e670*/  FADD.FTZ R136, R176, R129 ;  /* 0x00000081b0887221 */ /* 0x000fe20000010000 */
[----:B------:R-:W-:Y:S01]  /*e680*/  F2FP.BF16.F32.PACK_AB R176, R127, R176 ;  /* 0x000000b07fb0723e */ /* 0x000fe200000010ff */
[----:B------:R-:W2:Y:S01]  /*e690*/  MUFU.EX2 R120, R120 ;  /* 0x0000007800787308 */ /* 0x000ea20000000800 */
[C---:B-1----:R-:W-:Y:S01]  /*e6a0*/  FADD.FTZ R128, R15.reuse, R128 ;  /* 0x000000800f807221 */ /* 0x042fe20000010000 */
[----:B------:R-:W-:-:S06]  /*e6b0*/  F2FP.BF16.F32.PACK_AB R185, R15, R185 ;  /* 0x000000b90fb9723e */ /* 0x000fcc00000010ff */
[----:B------:R-:W0:Y:S01]  /*e6c0*/  MUFU.EX2 R181, R181 ;  /* 0x000000b500b57308 */ /* 0x000e220000000800 */
[----:B---3--:R-:W-:Y:S01]  /*e6d0*/  FADD.FTZ R7, R187, R128 ;  /* 0x00000080bb077221 */ /* 0x008fe20000010000 */
[--C-:B------:R-:W-:Y:S01]  /*e6e0*/  FFMA.FTZ R128, R149, UR10, -R138.reuse ;  /* 0x0000000a95807c23 */ /* 0x100fe2000801088a */
[----:B------:R-:W-:-:S05]  /*e6f0*/  FFMA.FTZ R138, R157, UR10, -R138 ;  /* 0x0000000a9d8a7c23 */ /* 0x000fca000801088a */
[----:B------:R-:W1:Y:S01]  /*e700*/  MUFU.EX2 R121, R121 ;  /* 0x0000007900797308 */ /* 0x000e620000000800 */
[C---:B--2---:R-:W-:Y:S01]  /*e710*/  FADD.FTZ R132, R120.reuse, R7 ;  /* 0x0000000778847221 */ /* 0x044fe20000010000 */
[----:B------:R-:W-:Y:S01]  /*e720*/  FADD.FTZ R7, R127, R136 ;  /* 0x000000887f077221 */ /* 0x000fe20000010000 */
[----:B------:R-:W-:-:S03]  /*e730*/  F2FP.BF16.F32.PACK_AB R187, R120, R187 ;  /* 0x000000bb78bb723e */ /* 0x000fc600000010ff */
[----:B------:R-:W-:Y:S01]  /*e740*/  FADD.FTZ R7, R178, R7 ;  /* 0x00000007b2077221 */ /* 0x000fe20000010000 */
[C---:B------:R-:W-:Y:S01]  /*e750*/  F2FP.BF16.F32.PACK_AB R178, R130.reuse, R178 ;  /* 0x000000b282b2723e */ /* 0x040fe200000010ff */
[----:B------:R-:W2:Y:S01]  /*e760*/  MUFU.EX2 R183, R183 ;  /* 0x000000b700b77308 */ /* 0x000ea20000000800 */
[----:B0-----:R-:W-:Y:S01]  /*e770*/  FADD.FTZ R132, R181, R132 ;  /* 0x00000084b5847221 */ /* 0x001fe20000010000 */
[----:B------:R-:W-:-:S06]  /*e780*/  FADD.FTZ R7, R130, R7 ;  /* 0x0000000782077221 */ /* 0x000fcc0000010000 */
[----:B------:R-:W0:Y:S01]  /*e790*/  MUFU.EX2 R9, R133 ;  /* 0x0000008500097308 */ /* 0x000e220000000800 */
[C---:B-1----:R-:W-:Y:S01]  /*e7a0*/  FADD.FTZ R132, R121.reuse, R132 ;  /* 0x0000008479847221 */ /* 0x042fe20000010000 */
[----:B------:R-:W-:-:S06]  /*e7b0*/  F2FP.BF16.F32.PACK_AB R181, R121, R181 ;  /* 0x000000b579b5723e */ /* 0x000fcc00000010ff */
        /* <DEDUP_REMOVED lines=50> */
[----:B------:R-:W-:-:S03]  /*eae0*/  F2FP.BF16.F32.PACK_AB R169, R20, R169 ;  /* 0x000000a914a9723e */ /* 0x000fc600000010ff */
[----:B-1----:R-:W-:-:S04]  /*eaf0*/  FADD.FTZ R10, R155, R10 ;  /* 0x0000000a9b0a7221 */ /* 0x002fc80000010000 */
[C---:B--2---:R-:W-:Y:S01]  /*eb00*/  FADD.FTZ R6, R138.reuse, R10 ;  /* 0x0000000a8a067221 */ /* 0x044fe20000010000 */
[----:B------:R-:W-:Y:S01]  /*eb10*/  F2FP.BF16.F32.PACK_AB R171, R138, R155 ;  /* 0x0000009b8aab723e */ /* 0x000fe200000010ff */
[----:B------:R-:W-:Y:S01]  /*eb20*/  IMAD.MOV.U32 R10, RZ, RZ, R3 ;  /* 0x000000ffff0a7224 */ /* 0x000fe200078e0003 */
[----:B------:R-:W-:Y:S06]  /*eb30*/  @P2 BRA `(.L_x_4437) ;  /* 0xffffffc800602947 */ /* 0x000fec000383ffff */
.L_x_4420:
        /* <DEDUP_REMOVED lines=99> */
.L_x_4438:
[----:B------:R-:W-:Y:S01]  /*f170*/  ULEA UR5, UR37, UR38, 0x3 ;  /* 0x0000002625057291 */ /* 0x000fe2000f8e183f */
[----:B------:R-:W-:-:S05]  /*f180*/  IMAD.U32 R0, RZ, RZ, UR36 ;  /* 0x00000024ff007e24 */ /* 0x000fca000f8e00ff */
[----:B------:R-:W-:-:S04]  /*f190*/  SHF.L.U32 R0, R0, 0x1f, RZ ;  /* 0x0000001f00007819 */ /* 0x000fc800000006ff */
[----:B------:R0:W1:Y:S01]  /*f1a0*/  SYNCS.PHASECHK.TRANS64.TRYWAIT P2, [UR5+0x30850], R0 ;  /* 0x03085000ff0075a7 */ /* 0x0000620008040145 */
[----:B------:R-:W-:Y:S05]  /*f1b0*/  @!P0 BRA `(.L_x_4439) ;  /* 0x0000000000048947 */ /* 0x000fea0003800000 */
[----:B------:R-:W-:Y:S01]  /*f1c0*/  BPT.TRAP 0x1 ;  /* 0x000000040000795c */ /* 0x000fe20000300000 */
.L_x_4439:
[----:B-1----:R-:W-:Y:S05]  /*f1d0*/  @P2 BRA `(.L_x_4440) ;  /* 0x0000000000082947 */ /* 0x002fea0003800000 */
[----:B------:R-:W1:Y:S02]  /*f1e0*/  SYNCS.PHASECHK.TRANS64.TRYWAIT P0, [UR5+0x30850], R0 ;  /* 0x03085000ff0075a7 */ /* 0x000e640008000145 */
[----:B-1----:R-:W-:Y:S05]  /*f1f0*/  @!P0 BRA `(.L_x_4441) ;  /* 0x000000c400448947 */ /* 0x002fea0003800000 */
.L_x_4440:
        /* <DEDUP_REMOVED lines=14> */
[----:B------:R-:W-:Y:S02]  /*f2e0*/  UIMAD UR4, UR37, 0x900, UR4 ;  /* 0x00000900250478a4 */ /* 0x000fe4000f8e0204 */
[----:B------:R-:W-:Y:S02]  /*f2f0*/  UIADD3 UR37, UR37, 0x1, URZ ;  /* 0x0000000125257890 */ /* 0x000fe4000fffe03f */
[----:B------:R-:W-:Y:S02]  /*f300*/  UIADD3 UR8, UR8, 0x1, URZ ;  /* 0x0000000108087890 */ /* 0x000fe4000fffe03f */
[----:B------:R-:W-:Y:S01]  /*f310*/  UISETP.NE.AND UP0, UPT, UR37, 0x2, UPT ;  /* 0x000000022500788c */ /* 0x000fe2000bf05270 */
[----:B------:R-:W-:Y:S02]  /*f320*/  UMOV UR6, UR4 ;  /* 0x0000000400067c82 */ /* 0x000fe40008000000 */
[----:B------:R-:W-:Y:S01]  /*f330*/  HGMMA.64x192x16.F32.BF16 R24, R188, gdesc[UR4].tnspB, R24, gsb0 ;  /* 0x42e00004bc187df0 */ /* 0x000fe20008001818 */
[----:B------:R-:W-:Y:S01]  /*f340*/  UIADD3 UR6, UR4, 0x80, URZ ;  /* 0x0000008004067890 */ /* 0x000fe2000fffe03f */
[----:B0-----:R-:W-:Y:S01]  /*f350*/  FADD.FTZ R0, R0, R7 ;  /* 0x0000000700007221 */ /* 0x001fe20000010000 */
[----:B------:R-:W-:Y:S01]  /*f360*/  UMOV UR7, 0x40000040 ;  /* 0x4000004000077882 */ /* 0x000fe20000000000 */
[----:B------:R-:W-:-:S02]  /*f370*/  IMAD.U32 R223, RZ, RZ, UR8 ;  /* 0x00000008ffdf7e24 */ /* 0x000fc4000f8e00ff */
[----:B-1----:R-:W-:Y:S01]  /*f380*/  FADD.FTZ R4, R5, R6 ;  /* 0x0000000605047221 */ /* 0x002fe20000010000 */
[----:B------:R-:W-:Y:S01]  /*f390*/  IMAD.U32 R6, RZ, RZ, UR10 ;  /* 0x0000000aff067e24 */ /* 0x000fe2000f8e00ff */
[----:B------:R-:W0:Y:S01]  /*f3a0*/  SHFL.BFLY PT, R5, R0, 0x1, 0x1f ;  /* 0x0c201f0000057f89 */ /* 0x000e2200000e0000 */
[----:B------:R-:W-:-:S03]  /*f3b0*/  USEL UR37, UR37, URZ, UP0 ;  /* 0x0000003f25257287 */ /* 0x000fc60008000000 */
        /* <DEDUP_REMOVED lines=40> */
[----:B------:R-:W-:-:S04]  /*f640*/  USEL UR4, URZ, 0x1, UP0 ;  /* 0x000000013f047887 */ /* 0x000fc80008000000 */
[----:B------:R-:W-:Y:S01]  /*f650*/  ULOP3.LUT UR36, UR36, UR4, URZ, 0x3c, !UPT ;  /* 0x0000000424247292 */ /* 0x000fe2000f8e3c3f */
[----:B------:R-:W-:Y:S02]  /*f660*/  WARPGROUP.DEPBAR.LE gsb0, 0x0 ;  /* 0x00008000000079c5 */ /* 0x000fe40000010000 */
[----:B------:R-:W-:-:S10]  /*f670*/  WARPGROUP.ARRIVE ;  /* 0x00000000000079c5 */ /* 0x000fd40000000000 */
        /* <DEDUP_REMOVED lines=99> */
.L_x_4371:
        /* <DEDUP_REMOVED lines=16> */
[----:B------:R-:W-:Y:S01]  /*fdb0*/  ULDC.64 UR12, c[0x0][0xc00] ;  /* 0x00030000000c7ab9 */ /* 0x000fe20000000a00 */
[----:B------:R-:W-:Y:S01]  /*fdc0*/  ULDC.64 UR18, c[0x0][0x208] ;  /* 0x0000820000127ab9 */ /* 0x000fe20000000a00 */
[----:B------:R-:W-:Y:S02]  /*fdd0*/  R2UR UR17, R195 ;  /* 0x00000000c31172ca */ /* 0x000fe400000e0000 */
[----:B------:R-:W-:Y:S02]  /*fde0*/  R2UR UR16, R196 ;  /* 0x00000000c41072ca */ /* 0x000fe400000e0000 */
[----:B------:R-:W-:-:S05]  /*fdf0*/  R2UR UR23, R197 ;  /* 0x00000000c51772ca */ /* 0x000fca00000e0000 */
[----:B------:R-:W-:Y:S01]  /*fe00*/  UIMAD.WIDE UR12, UR9, 0x4, UR12 ;  /* 0x00000004090c78a5 */ /* 0x000fe2000f8e020c */
[----:B------:R-:W-:Y:S01]  /*fe10*/  UMOV UR10, UR8 ;  /* 0x00000008000a7c82 */ /* 0x000fe20008000000 */
[----:B0-----:R-:W-:Y:S01]  /*fe20*/  UMOV UR11, UR4 ;  /* 0x00000004000b7c82 */ /* 0x001fe20008000000 */
[----:B------:R-:W-:Y:S01]  /*fe30*/  BAR.SYNC.DEFER_BLOCKING 0x1, 0x100 ;  /* 0x0044000000007b1d */ /* 0x000fe20000010000 */
[----:B--2---:R-:W-:-:S03]  /*fe40*/  IMAD.WIDE R8, R5, R8, UR10 ;  /* 0x0000000a05087e25 */ /* 0x004fc6000f8e0208 */
[C---:B------:R-:W-:Y:S02]  /*fe50*/  IADD3 R12, P1, R8.reuse, 0x40, RZ ;  /* 0x00000040080c7810 */ /* 0x040fe40007f3e0ff */
[C---:B------:R-:W-:Y:S02]  /*fe60*/  LOP3.LUT R5, R8.reuse, 0x380, RZ, 0xc0, !PT ;  /* 0x0000038008057812 */ /* 0x040fe400078ec0ff */
[C---:B------:R-:W-:Y:S01]  /*fe70*/  IADD3 R10, P2, R8.reuse, 0x20, RZ ;  /* 0x00000020080a7810 */ /* 0x040fe20007f5e0ff */
[--C-:B------:R-:W-:Y:S01]  /*fe80*/  IMAD.X R81, RZ, RZ, R9.reuse, P1 ;  /* 0x000000ffff517224 */ /* 0x100fe200008e0609 */
[C---:B------:R-:W-:Y:S02]  /*fe90*/  IADD3 R131, P6, R8.reuse, 0x60, RZ ;  /* 0x0000006008837810 */ /* 0x040fe40007fde0ff */
[----:B------:R-:W-:Y:S01]  /*fea0*/  IADD3 R133, P5, R8, 0x4000, RZ ;  /* 0x0000400008857810 */ /* 0x000fe20007fbe0ff */
[--C-:B------:R-:W-:Y:S01]  /*feb0*/  IMAD.X R17, RZ, RZ, R9.reuse, P2 ;  /* 0x000000ffff117224 */ /* 0x100fe200010e0609 */
[----:B------:R-:W-:Y:S01]  /*fec0*/  LOP3.LUT R11, R12, 0x380, RZ, 0xc0, !PT ;  /* 0x000003800c0b7812 */ /* 0x000fe200078ec0ff */
[--C-:B------:R-:W-:Y:S01]  /*fed0*/  IMAD.X R83, RZ, RZ, R9.reuse, P6 ;  /* 0x000000ffff537224 */ /* 0x100fe200030e0609 */
[----:B------:R-:W-:Y:S01]  /*fee0*/  SHF.R.U64 R5, R5, 0x3, RZ ;  /* 0x0000000305057819 */ /* 0x000fe200000012ff */
[----:B------:R-:W-:Y:S01]  /*fef0*/  IMAD.X R85, RZ, RZ, R9, P5 ;  /* 0x000000ffff557224 */ /* 0x000fe200028e0609 */
[----:B------:R-:W-:-:S02]  /*ff00*/  SHF.R.U64 R11, R11, 0x3, RZ ;  /* 0x000000030b0b7819 */ /* 0x000fc400000012ff */
[C---:B------:R-:W-:Y:S02]  /*ff10*/  IADD3 R86, P0, R8.reuse, 0x4020, RZ ;  /* 0x0000402008567810 */ /* 0x040fe40007f1e0ff */
[C---:B------:R-:W-:Y:S02]  /*ff20*/  IADD3 R135, P4, R8.reuse, 0x4040, RZ ;  /* 0x0000404008877810 */ /* 0x040fe40007f9e0ff */
[C---:B------:R-:W-:Y:S01]  /*ff30*/  IADD3 R90, P3, R8.reuse, 0x4060, RZ ;  /* 0x00004060085a7810 */ /* 0x040fe20007f7e0ff */
[--C-:B------:R-:W-:Y:S01]  /*ff40*/  IMAD.X R87, RZ, RZ, R9.reuse, P0 ;  /* 0x000000ffff577224 */ /* 0x100fe200000e0609 */
[C---:B------:R-:W-:Y:S01]  /*ff50*/  IADD3 R137, P2, R8.reuse, 0x8000, RZ ;  /* 0x0000800008897810 */ /* 0x040fe20007f5e0ff */
[--C-:B------:R-:W-:Y:S01]  /*ff60*/  IMAD.X R89, RZ, RZ, R9.reuse, P4 ;  /* 0x000000ffff597224 */ /* 0x100fe200020e0609 */
[C---:B------:R-:W-:Y:S01]  /*ff70*/  IADD3 R139, P1, R8.reuse, 0x8020, RZ ;  /* 0x00008020088b7810 */ /* 0x040fe20007f3e0ff */
[--C-:B------:R-:W-:Y:S01]  /*ff80*/  IMAD.X R91, RZ, RZ, R9.reuse, P3 ;  /* 0x000000ffff5b7224 */ /* 0x100fe200018e0609 */
[C---:B------:R-:W-:Y:S01]  /*ff90*/  IADD3 R141, P6, R8.reuse, 0x8040, RZ ;  /* 0x00008040088d7810 */ /* 0x040fe20007fde0ff */
[--C-:B------:R-:W-:Y:S01]  /*ffa0*/  IMAD.X R93, RZ, RZ, R9.reuse, P2 ;  /* 0x000000ffff5d7224 */ /* 0x100fe200010e0609 */
[----:B------:R-:W-:Y:S01]  /*ffb0*/  IADD3 R143, P5, R8, 0x8060, RZ ;  /* 0x00008060088f7810 */ /* 0x000fe20007fbe0ff */
[--C-:B------:R-:W-:Y:S01]  /*ffc0*/  IMAD.X R95, RZ, RZ, R9.reuse, P1 ;  /* 0x000000ffff5f7224 */ /* 0x100fe200008e0609 */
[----:B------:R-:W-:Y:S01]  /*ffd0*/  LOP3.LUT R8, R5, R8, RZ, 0x3c, !PT ;  /* 0x0000000805087212 */ /* 0x000fe200078e3cff */
[--C-:B------:R-:W-:Y:S01]  /*ffe0*/  IMAD.X R13, RZ, RZ, R9.reuse, P6 ;  /* 0x000000ffff0d7224 */ /* 0x100fe200030e0609 */
[----:B------:R-:W-:Y:S01]  /*fff0*/  LOP3.LUT R5, R10, 0x380, RZ, 0xc0, !PT ;  /* 0x000003800a057812 */ /* 0x000fe200078ec0ff */
[----:B------:R-:W-:Y:S01]  /*10000*/  IMAD.X R15, RZ, RZ, R9, P5 ;  /* 0x000000ffff0f7224 */ /* 0x000fe200028e0609 */
[----:B------:R-:W-:-:S02]  /*10010*/  LOP3.LUT R80, R11, R12, RZ, 0x3c, !PT ;  /* 0x0000000c0b507212 */ /* 0x000fc400078e3cff */
[----:B------:R-:W-:Y:S02]  /*10020*/  LOP3.LUT R12, R137, 0x380, RZ, 0xc0, !PT ;  /* 0x00000380890c7812 */ /* 0x000fe400078ec0ff */
[----:B------:R-:W-:Y:S02]  /*10030*/  LOP3.LUT R14, R131, 0x380, RZ, 0xc0, !PT ;  /* 0x00000380830e7812 */ /* 0x000fe400078ec0ff */
[----:B------:R-:W-:Y:S02]  /*10040*/  SHF.R.U64 R5, R5, 0x3, RZ ;  /* 0x0000000305057819 */ /* 0x000fe400000012ff */
[----:B------:R-:W-:Y:S02]  /*10050*/  SHF.R.U64 R12, R12, 0x3, RZ ;  /* 0x000000030c0c7819 */ /* 0x000fe400000012ff */
[----:B------:R-:W-:Y:S02]  /*10060*/  SHF.R.U64 R14, R14, 0x3, RZ ;  /* 0x000000030e0e7819 */ /* 0x000fe400000012ff */
[----:B------:R-:W-:-:S02]  /*10070*/  LOP3.LUT R16, R5, R10, RZ, 0x3c, !PT ;  /* 0x0000000a05107212 */ /* 0x000fc400078e3cff */
[----:B------:R-:W-:Y:S02]  /*10080*/  LOP3.LUT R84, R133, 0x380, RZ, 0xc0, !PT ;  /* 0x0000038085547812 */ /* 0x000fe400078ec0ff */
[----:B------:R-:W-:Y:S02]  /*10090*/  LOP3.LUT R5, R86, 0x380, RZ, 0xc0, !PT ;  /* 0x0000038056057812 */ /* 0x000fe400078ec0ff */
[----:B------:R-:W-:Y:S02]  /*100a0*/  LOP3.LUT R10, R135, 0x380, RZ, 0xc0, !PT ;  /* 0x00000380870a7812 */ /* 0x000fe400078ec0ff */
[----:B------:R-:W-:Y:S02]  /*100b0*/  LOP3.LUT R11, R90, 0x380, RZ, 0xc0, !PT ;  /* 0x000003805a0b7812 */ /* 0x000fe400078ec0ff */
[----:B------:R-:W-:Y:S02]  /*100c0*/  LOP3.LUT R92, R12, R137, RZ, 0x3c, !PT ;  /* 0x000000890c5c7212 */ /* 0x000fe400078e3cff */
[----:B------:R-:W-:-:S02]  /*100d0*/  LOP3.LUT R82, R14, R131, RZ, 0x3c, !PT ;  /* 0x000000830e527212 */ /* 0x000fc400078e3cff */
[----:B------:R-:W-:Y:S02]  /*100e0*/  LOP3.LUT R12, R139, 0x380, RZ, 0xc0, !PT ;  /* 0x000003808b0c7812 */ /* 0x000fe400078ec0ff */
[----:B------:R-:W-:Y:S02]  /*100f0*/  LOP3.LUT R14, R141, 0x380, RZ, 0xc0, !PT ;  /* 0x000003808d0e7812 */ /* 0x000fe400078ec0ff */
[----:B------:R-:W-:Y:S02]  /*10100*/  SHF.R.U64 R84, R84, 0x3, RZ ;  /* 0x0000000354547819 */ /* 0x000fe400000012ff */
[----:B------:R-:W-:Y:S02]  /*10110*/  SHF.R.U64 R5, R5, 0x3, RZ ;  /* 0x0000000305057819 */ /* 0x000fe400000012ff */
[----:B------:R-:W-:Y:S02]  /*10120*/  LOP3.LUT R130, R143, 0x380, RZ, 0xc0, !PT ;  /* 0x000003808f827812 */ /* 0x000fe400078ec0ff */
[----:B------:R-:W-:-:S02]  /*10130*/  SHF.R.U64 R10, R10, 0x3, RZ ;  /* 0x000000030a0a7819 */ /* 0x000fc400000012ff */
[----:B------:R-:W-:Y:S02]  /*10140*/  SHF.R.U64 R11, R11, 0x3, RZ ;  /* 0x000000030b0b7819 */ /* 0x000fe400000012ff */
[----:B------:R-:W-:Y:S02]  /*10150*/  SHF.R.U64 R12, R12, 0x3, RZ ;  /* 0x000000030c0c7819 */ /* 0x000fe400000012ff */
[----:B------:R-:W-:Y:S02]  /*10160*/  SHF.R.U64 R14, R14, 0x3, RZ ;  /* 0x000000030e0e7819 */ /* 0x000fe400000012ff */
[----:B------:R-:W-:Y:S02]  /*10170*/  LOP3.LUT R84, R84, R133, RZ, 0x3c, !PT ;  /* 0x0000008554547212 */ /* 0x000fe400078e3cff */
[----:B------:R-:W-:Y:S02]  /*10180*/  LOP3.LUT R86, R5, R86, RZ, 0x3c, !PT ;  /* 0x0000005605567212 */ /* 0x000fe400078e3cff */
[----:B------:R-:W-:-:S02]  /*10190*/  SHF.R.U64 R130, R130, 0x3, RZ ;  /* 0x0000000382827819 */ /* 0x000fc400000012ff */
[----:B------:R-:W-:Y:S02]  /*101a0*/  LOP3.LUT R88, R10, R135, RZ, 0x3c, !PT ;  /* 0x000000870a587212 */ /* 0x000fe400078e3cff */
[----:B------:R-:W-:Y:S02]  /*101b0*/  LOP3.LUT R90, R11, R90, RZ, 0x3c, !PT ;  /* 0x0000005a0b5a7212 */ /* 0x000fe400078e3cff */
[----:B------:R-:W-:Y:S02]  /*101c0*/  MOV R5, R8 ;  /* 0x0000000800057202 */ /* 0x000fe40000000f00 */
[----:B------:R-:W-:Y:S02]  /*101d0*/  F2FP.BF16.F32.PACK_AB R8, R25, R24 ;  /* 0x000000181908723e */ /* 0x000fe400000010ff */
[----:B------:R-:W-:Y:S02]  /*101e0*/  F2FP.BF16.F32.PACK_AB R9, R27, R26 ;  /* 0x0000001a1b09723e */ /* 0x000fe400000010ff */
[----:B------:R-:W-:-:S02]  /*101f0*/  F2FP.BF16.F32.PACK_AB R10, R29, R28 ;  /* 0x0000001c1d0a723e */ /* 0x000fc400000010ff */
[----:B------:R-:W-:Y:S02]  /*10200*/  F2FP.BF16.F32.PACK_AB R11, R31, R30 ;  /* 0x0000001e1f0b723e */ /* 0x000fe400000010ff */
[----:B------:R-:W-:Y:S02]  /*10210*/  LOP3.LUT R94, R12, R139, RZ, 0x3c, !PT ;  /* 0x0000008b0c5e7212 */ /* 0x000fe400078e3cff */
[----:B------:R-:W-:Y:S01]  /*10220*/  LOP3.LUT R12, R14, R141, RZ, 0x3c, !PT ;  /* 0x0000008d0e0c7212 */ /* 0x000fe200078e3cff */
[----:B------:R0:W-:Y:S01]  /*10230*/  STSM.16.M88.4 [R5], R8 ;  /* 0x0000000805007844 */ /* 0x0001e20000000200 */
[----:B------:R-:W-:Y:S02]  /*10240*/  LOP3.LUT R14, R130, R143, RZ, 0x3c, !PT ;  /* 0x0000008f820e7212 */ /* 0x000fe400078e3cff */
[----:B------:R-:W-:Y:S02]  /*10250*/  MOV R137, R16 ;  /* 0x0000001000897202 */ /* 0x000fe40000000f00 */
[----:B------:R-:W-:-:S02]  /*10260*/  MOV R134, R84 ;  /* 0x0000005400867202 */ /* 0x000fc40000000f00 */
[----:B------:R-:W-:Y:S02]  /*10270*/  MOV R133, R86 ;  /* 0x0000005600857202 */ /* 0x000fe40000000f00 */
[----:B------:R-:W-:Y:S02]  /*10280*/  MOV R17, R88 ;  /* 0x0000005800117202 */ /* 0x000fe40000000f00 */
[----:B------:R-:W-:Y:S02]  /*10290*/  MOV R16, R90 ;  /* 0x0000005a00107202 */ /* 0x000fe40000000f00 */
[----:B------:R-:W-:Y:S02]  /*102a0*/  F2FP.BF16.F32.PACK_AB R84, R33, R32 ;  /* 0x000000202154723e */ /* 0x000fe400000010ff */
[----:B------:R-:W-:Y:S02]  /*102b0*/  F2FP.BF16.F32.PACK_AB R85, R35, R34 ;  /* 0x000000222355723e */ /* 0x000fe400000010ff */
[----:B------:R-:W-:-:S02]  /*102c0*/  F2FP.BF16.F32.PACK_AB R86, R37, R36 ;  /* 0x000000242556723e */ /* 0x000fc400000010ff */
[----:B------:R-:W-:Y:S02]  /*102d0*/  F2FP.BF16.F32.PACK_AB R87, R39, R38 ;  /* 0x000000262757723e */ /* 0x000fe400000010ff */
[----:B------:R-:W-:Y:S02]  /*102e0*/  MOV R136, R80 ;  /* 0x0000005000887202 */ /* 0x000fe40000000f00 */
[----:B------:R-:W-:Y:S01]  /*102f0*/  F2FP.BF16.F32.PACK_AB R88, R41, R40 ;  /* 0x000000282958723e */ /* 0x000fe200000010ff */
[----:B------:R1:W-:Y:S01]  /*10300*/  STSM.16.M88.4 [R137], R84 ;  /* 0x0000005489007844 */ /* 0x0003e20000000200 */
[----:B------:R-:W-:Y:S02]  /*10310*/  F2FP.BF16.F32.PACK_AB R89, R43, R42 ;  /* 0x0000002a2b59723e */ /* 0x000fe400000010ff */
[----:B------:R-:W-:Y:S02]  /*10320*/  F2FP.BF16.F32.PACK_AB R90, R45, R44 ;  /* 0x0000002c2d5a723e */ /* 0x000fe400000010ff */
[----:B------:R-:W-:-:S02]  /*10330*/  F2FP.BF16.F32.PACK_AB R91, R47, R46 ;  /* 0x0000002e2f5b723e */ /* 0x000fc400000010ff */
[----:B------:R-:W-:Y:S02]  /*10340*/  MOV R135, R82 ;  /* 0x0000005200877202 */ /* 0x000fe40000000f00 */
[----:B------:R-:W-:Y:S01]  /*10350*/  MOV R130, R12 ;  /* 0x0000000c00827202 */ /* 0x000fe20000000f00 */
[----:B------:R2:W-:Y:S01]  /*10360*/  STSM.16.M88.4 [R136], R88 ;  /* 0x0000005888007844 */ /* 0x0005e20000000200 */
[----:B0-----:R-:W-:Y:S02]  /*10370*/  MOV R5, R14 ;  /* 0x0000000e00057202 */ /* 0x001fe40000000f00 */
[----:B------:R-:W-:Y:S02]  /*10380*/  F2FP.BF16.F32.PACK_AB R8, R49, R48 ;  /* 0x000000303108723e */ /* 0x000fe400000010ff */
[----:B------:R-:W-:Y:S02]  /*10390*/  F2FP.BF16.F32.PACK_AB R9, R51, R50 ;  /* 0x000000323309723e */ /* 0x000fe400000010ff */
[----:B------:R-:W-:-:S02]  /*103a0*/  F2FP.BF16.F32.PACK_AB R10, R53, R52 ;  /* 0x00000034350a723e */ /* 0x000fc400000010ff */
[----:B------:R-:W-:Y:S02]  /*103b0*/  F2FP.BF16.F32.PACK_AB R11, R55, R54 ;  /* 0x00000036370b723e */ /* 0x000fe400000010ff */
[----:B------:R-:W-:Y:S02]  /*103c0*/  F2FP.BF16.F32.PACK_AB R12, R57, R56 ;  /* 0x00000038390c723e */ /* 0x000fe400000010ff */
[----:B------:R-:W-:Y:S01]  /*103d0*/  F2FP.BF16.F32.PACK_AB R13, R59, R58 ;  /* 0x0000003a3b0d723e */ /* 0x000fe200000010ff */
[----:B------:R-:W-:Y:S01]  /*103e0*/  STSM.16.M88.4 [R135], R8 ;  /* 0x0000000887007844 */ /* 0x000fe20000000200 */
[----:B------:R-:W-:Y:S02]  /*103f0*/  F2FP.BF16.F32.PACK_AB R14, R61, R60 ;  /* 0x0000003c3d0e723e */ /* 0x000fe400000010ff */
[----:B------:R-:W-:Y:S02]  /*10400*/  F2FP.BF16.F32.PACK_AB R15, R63, R62 ;  /* 0x0000003e3f0f723e */ /* 0x000fe400000010ff */
[----:B------:R-:W-:-:S02]  /*10410*/  F2FP.BF16.F32.PACK_AB R80, R65, R64 ;  /* 0x000000404150723e */ /* 0x000fc400000010ff */
[----:B------:R-:W-:Y:S01]  /*10420*/  F2FP.BF16.F32.PACK_AB R81, R67, R66 ;  /* 0x000000424351723e */ /* 0x000fe200000010ff */
[----:B------:R-:W-:Y:S01]  /*10430*/  STSM.16.M88.4 [R134], R12 ;  /* 0x0000000c86007844 */ /* 0x000fe20000000200 */
        /* <DEDUP_REMOVED lines=8> */
[----:B------:R-:W-:Y:S01]  /*104c0*/  MOV R131, R94 ;  /* 0x0000005e00837202 */ /* 0x000fe20000000f00 */
[----:B------:R0:W-:Y:S01]  /*104d0*/  STSM.16.M88.4 [R17], R84 ;  /* 0x0000005411007844 */ /* 0x0001e20000000200 */
[----:B--2---:R-:W-:Y:S02]  /*104e0*/  F2FP.BF16.F32.PACK_AB R88, R3, R2 ;  /* 0x000000020358723e */ /* 0x004fe400000010ff */
[----:B------:R-:W-:Y:S02]  /*104f0*/  F2FP.BF16.F32.PACK_AB R89, R123, R122 ;  /* 0x0000007a7b59723e */ /* 0x000fe400000010ff */
[----:B------:R-:W-:-:S02]  /*10500*/  F2FP.BF16.F32.PACK_AB R90, R7, R6 ;  /* 0x00000006075a723e */ /* 0x000fc400000010ff */
[----:B------:R-:W-:Y:S02]  /*10510*/  F2FP.BF16.F32.PACK_AB R91, R125, R124 ;  /* 0x0000007c7d5b723e */ /* 0x000fe400000010ff */
[----:B------:R-:W-:Y:S02]  /*10520*/  F2FP.BF16.F32.PACK_AB R92, R21, R20 ;  /* 0x00000014155c723e */ /* 0x000fe400000010ff */
[----:B------:R-:W-:Y:S01]  /*10530*/  F2FP.BF16.F32.PACK_AB R93, R127, R126 ;  /* 0x0000007e7f5d723e */ /* 0x000fe200000010ff */
[----:B------:R1:W-:Y:S01]  /*10540*/  STSM.16.M88.4 [R16], R88 ;  /* 0x0000005810007844 */ /* 0x0003e20000000200 */
[----:B------:R-:W-:Y:S02]  /*10550*/  F2FP.BF16.F32.PACK_AB R94, R121, R120 ;  /* 0x00000078795e723e */ /* 0x000fe400000010ff */
[----:B------:R-:W-:Y:S01]  /*10560*/  F2FP.BF16.F32.PACK_AB R95, R129, R128 ;  /* 0x00000080815f723e */ /* 0x000fe200000010ff */
[----:B0-----:R-:W-:Y:S01]  /*10570*/  IMAD.U32 R17, RZ, RZ, UR13 ;  /* 0x0000000dff117e24 */ /* 0x001fe2000f8e00ff */
[----:B------:R-:W-:Y:S01]  /*10580*/  F2FP.BF16.F32.PACK_AB R8, R97, R96 ;  /* 0x000000606108723e */ /* 0x000fe200000010ff */
[----:B------:R-:W0:Y:S01]  /*10590*/  LDC.64 R86, c[0x0][0xc08] ;  /* 0x00030200ff567b82 */ /* 0x000e220000000a00 */
[----:B------:R-:W-:Y:S01]  /*105a0*/  F2FP.BF16.F32.PACK_AB R9, R99, R98 ;  /* 0x000000626309723e */ /* 0x000fe200000010ff */
[----:B------:R-:W-:Y:S01]  /*105b0*/  STSM.16.M88.4 [R132], R92 ;  /* 0x0000005c84007844 */ /* 0x000fe20000000200 */
[----:B------:R-:W-:-:S02]  /*105c0*/  F2FP.BF16.F32.PACK_AB R10, R101, R100 ;  /* 0x00000064650a723e */ /* 0x000fc400000010ff */
[----:B------:R-:W-:Y:S02]  /*105d0*/  F2FP.BF16.F32.PACK_AB R11, R103, R102 ;  /* 0x00000066670b723e */ /* 0x000fe400000010ff */
[----:B------:R-:W-:Y:S02]  /*105e0*/  F2FP.BF16.F32.PACK_AB R12, R105, R104 ;  /* 0x00000068690c723e */ /* 0x000fe400000010ff */
[----:B------:R-:W-:Y:S01]  /*105f0*/  F2FP.BF16.F32.PACK_AB R13, R107, R106 ;  /* 0x0000006a6b0d723e */ /* 0x000fe200000010ff */
[----:B------:R-:W-:Y:S01]  /*10600*/  STSM.16.M88.4 [R131], R8 ;  /* 0x0000000883007844 */ /* 0x000fe20000000200 */
[----:B------:R-:W-:Y:S01]  /*10610*/  F2FP.BF16.F32.PACK_AB R14, R109, R108 ;  /* 0x0000006c6d0e723e */ /* 0x000fe200000010ff */
[----:B-1----:R-:W-:Y:S01]  /*10620*/  IMAD.U32 R16, RZ, RZ, UR12 ;  /* 0x0000000cff107e24 */ /* 0x002fe2000f8e00ff */
[----:B------:R-:W-:Y:S02]  /*10630*/  F2FP.BF16.F32.PACK_AB R15, R111, R110 ;  /* 0x0000006e6f0f723e */ /* 0x000fe400000010ff */
[----:B------:R-:W-:-:S02]  /*10640*/  F2FP.BF16.F32.PACK_AB R80, R113, R112 ;  /* 0x000000707150723e */ /* 0x000fc400000010ff */
[----:B------:R-:W-:Y:S01]  /*10650*/  F2FP.BF16.F32.PACK_AB R81, R115, R114 ;  /* 0x000000727351723e */ /* 0x000fe200000010ff */
[----:B------:R-:W-:Y:S01]  /*10660*/  STSM.16.M88.4 [R130], R12 ;  /* 0x0000000c82007844 */ /* 0x000fe20000000200 */
[----:B------:R-:W-:Y:S02]  /*10670*/  F2FP.BF16.F32.PACK_AB R82, R117, R116 ;  /* 0x000000747552723e */ /* 0x000fe400000010ff */
[----:B------:R-:W-:Y:S02]  /*10680*/  F2FP.BF16.F32.PACK_AB R83, R119, R118 ;  /* 0x000000767753723e */ /* 0x000fe400000010ff */
[----:B------:R-:W-:-:S03]  /*10690*/  ISETP.NE.U32.AND P0, PT, RZ, UR14, PT ;  /* 0x0000000eff007c0c */ /* 0x000fc6000bf05070 */
[----:B------:R1:W-:Y:S01]  /*106a0*/  STSM.16.M88.4 [R5], R80 ;  /* 0x0000005005007844 */ /* 0x0003e20000000200 */
[----:B------:R-:W-:Y:S01]  /*106b0*/  BAR.SYNC.DEFER_BLOCKING 0x1, 0x100 ;  /* 0x0044000000007b1d */ /* 0x000fe20000010000 */
[----:B------:R-:W-:Y:S02]  /*106c0*/  ISETP.NE.AND.EX P0, PT, RZ, UR15, PT, P0 ;  /* 0x0000000fff007c0c */ /* 0x000fe4000bf05300 */
[----:B0-----:R-:W-:-:S05]  /*106d0*/  ISETP.NE.U32.AND P1, PT, R86, RZ, PT ;  /* 0x000000ff5600720c */ /* 0x001fca0003f25070 */
[----:B-1----:R-:W0:Y:S06]  /*106e0*/  LDC R80, c[0x0][0xbe8] ;  /* 0x0002fa00ff507b82 */ /* 0x002e2c0000000800 */
[----:B------:R-:W2:Y:S01]  /*106f0*/  @P0 LDG.E R84, desc[UR18][R16.64] ;  /* 0x0000001210540981 */ /* 0x000ea2000c1e1900 */
[----:B------:R-:W-:Y:S01]  /*10700*/  R2UR UR4, R87 ;  /* 0x00000000570472ca */ /* 0x000fe200000e0000 */
[----:B------:R-:W-:-:S12]  /*10710*/  VOTEU.ANY UP0, P1 ;  /* 0x00000000003f7886 */ /* 0x000fd80000800100 */
[----:B------:R-:W-:Y:S01]  /*10720*/  UISETP.NE.AND.EX UP0, UPT, UR4, URZ, UPT, UP0 ;  /* 0x0000003f0400728c */ /* 0x000fe2000bf05300 */
[----:B0-----:R-:W-:Y:S02]  /*10730*/  ISETP.NE.AND P1, PT, R80, 0x1, PT ;  /* 0x000000015000780c */ /* 0x001fe40003f25270 */
[----:B------:R-:W-:Y:S02]  /*10740*/  ULDC UR4, c[0x0][0xa88] ;  /* 0x0002a20000047ab9 */ /* 0x000fe40000000800 */
[----:B------:R-:W-:Y:S01]  /*10750*/  IMAD.U32 R5, RZ, RZ, UR4 ;  /* 0x00000004ff057e24 */ /* 0x000fe2000f8e00ff */
[----:B------:R-:W-:Y:S01]  /*10760*/  PLOP3.LUT P4, PT, PT, PT, UP0, 0x80, 0x0 ;  /* 0x000000000000781c */ /* 0x000fe20003f8f008 */
[----:B------:R-:W-:-:S04]  /*10770*/  ULDC UR4, c[0x0][0xad4] ;  /* 0x0002b50000047ab9 */ /* 0x000fc80000000800 */
[----:B------:R-:W-:Y:S02]  /*10780*/  @UP0 ULDC.64 UR12, c[0x0][0xc08] ;  /* 0x00030200000c0ab9 */ /* 0x000fe40000000a00 */
[----:B------:R-:W-:Y:S01]  /*10790*/  @UP0 UIMAD.WIDE UR12, UR9, 0x4, UR12 ;  /* 0x00000004090c08a5 */ /* 0x000fe2000f8e020c */
[----:B------:R-:W0:Y:S01]  /*107a0*/  @P1 LDC R10, c[0x0][0xbec] ;  /* 0x0002fb00ff0a1b82 */ /* 0x000e220000000800 */
[----:B------:R-:W-:-:S04]  /*107b0*/  UISETP.NE.AND UP0, UPT, UR17, URZ, UPT ;  /* 0x0000003f1100728c */ /* 0x000fc8000bf05270 */
[----:B------:R-:W-:Y:S01]  /*107c0*/  USEL UR4, UR17, UR4, UP0 ;  /* 0x0000000411047287 */ /* 0x000fe20008000000 */
[----:B------:R-:W-:Y:S02]  /*107d0*/  IMAD.U32 R8, RZ, RZ, UR12 ;  /* 0x0000000cff087e24 */ /* 0x000fe4000f8e00ff */
[----:B------:R-:W1:Y:S01]  /*107e0*/  @P1 LDC R13, c[0x0][0xbf0] ;  /* 0x0002fc00ff0d1b82 */ /* 0x000e620000000800 */
[----:B------:R-:W-:Y:S01]  /*107f0*/  UISETP.GT.AND UP1, UPT, UR4, 0x1, UPT ;  /* 0x000000010400788c */ /* 0x000fe2000bf24270 */
[----:B------:R-:W-:Y:S01]  /*10800*/  IMAD.U32 R9, RZ, RZ, UR13 ;  /* 0x0000000dff097e24 */ /* 0x000fe2000f8e00ff */
[----:B------:R-:W-:Y:S02]  /*10810*/  UMOV UR22, 0x9b8 ;  /* 0x000009b800167882 */ /* 0x000fe40000000000 */
[----:B------:R-:W-:Y:S02]  /*10820*/  USEL UR22, UR22, 0x978, UP1 ;  /* 0x0000097816167887 */ /* 0x000fe40008800000 */
[----:B------:R-:W-:Y:S01]  /*10830*/  UISETP.NE.U32.AND UP0, UPT, UR14, URZ, UPT ;  /* 0x0000003f0e00728c */ /* 0x000fe2000bf05070 */
[----:B------:R-:W-:Y:S01]  /*10840*/  VIADD R15, R23, UR60 ;  /* 0x0000003c170f7c36 */ /* 0x000fe20008000000 */
[----:B------:R-:W-:Y:S01]  /*10850*/  USHF.R.S32.HI UR12, URZ, 0x1f, UR9 ;  /* 0x0000001f3f0c7899 */ /* 0x000fe20008011409 */
[----:B------:R0:W5:Y:S01]  /*10860*/  @P4 LDG.E R5, desc[UR18][R8.64] ;  /* 0x0000001208054981 */ /* 0x000162000c1e1900 */
[----:B------:R-:W-:Y:S01]  /*10870*/  UMOV UR4, URZ ;  /* 0x0000003f00047c82 */ /* 0x000fe20008000000 */
[----:B------:R-:W-:Y:S01]  /*10880*/  UISETP.NE.AND.EX UP0, UPT, UR15, URZ, UPT, UP0 ;  /* 0x0000003f0f00728c */ /* 0x000fe2000bf05300 */
[----:B------:R-:W-:Y:S01]  /*10890*/  IMAD.MOV.U32 R11, RZ, RZ, R15 ;  /* 0x000000ffff0b7224 */ /* 0x000fe200078e000f */
[----:B------:R-:W-:-:S02]  /*108a0*/  USEL UR20, UR16, URZ, UP1 ;  /* 0x0000003f10147287 */ /* 0x000fc40008800000 */
[----:B------:R-:W-:Y:S02]  /*108b0*/  USEL UR9, UR9, URZ, !UP0 ;  /* 0x0000003f09097287 */ /* 0x000fe4000c000000 */
[----:B------:R-:W-:Y:S01]  /*108c0*/  USEL UR21, UR12, URZ, !UP0 ;  /* 0x0000003f0c157287 */ /* 0x000fe2000c000000 */
[----:B------:R-:W-:Y:S02]  /*108d0*/  ULDC.64 UR16, c[0x0][UR22+0x220] ;  /* 0x0000880016107abb */ /* 0x000fe40008000a00 */
[----:B------:R-:W-:Y:S01]  /*108e0*/  ULDC.64 UR12, c[0x0][UR22+0x218] ;  /* 0x00008600160c7abb */ /* 0x000fe20008000a00 */
[----:B------:R-:W-:Y:S01]  /*108f0*/  ULDC.64 UR18, c[0x0][UR22+0x228] ;  /* 0x00008a0016127abb */ /* 0x000fe20008000a00 */
[----:B------:R-:W-:Y:S01]  /*10900*/  UIMAD.WIDE.U32 UR14, UR12, UR23, URZ ;  /* 0x000000170c0e72a5 */ /* 0x000fe2000f8e003f */
[----:B0-----:R-:W-:Y:S01]  /*10910*/  @P1 IMAD.HI.U32 R8, R15, R10, RZ ;  /* 0x0000000a0f081227 */ /* 0x001fe200078e00ff */
[----:B------:R-:W-:Y:S02]  /*10920*/  UIMAD UR23, UR13, UR23, URZ ;  /* 0x000000170d1772a4 */ /* 0x000fe4000f8e023f */
[----:B------:R-:W-:-:S02]  /*10930*/  UIMAD UR17, UR17, UR9, URZ ;  /* 0x00000009111172a4 */ /* 0x000fc4000f8e023f */
[----:B------:R-:W-:Y:S01]  /*10940*/  UIMAD.WIDE.U32 UR24, UR18, UR20, URZ ;  /* 0x00000014121872a5 */ /* 0x000fe2000f8e003f */
[----:B-1----:R-:W-:Y:S01]  /*10950*/  @P1 SHF.R.U32.HI R11, RZ, R13, R8 ;  /* 0x0000000dff0b1219 */ /* 0x002fe20000011608 */
[----:B------:R-:W-:Y:S02]  /*10960*/  UIMAD.WIDE.U32 UR12, UR16, UR9, URZ ;  /* 0x00000009100c72a5 */ /* 0x000fe4000f8e003f */
[----:B------:R-:W-:Y:S02]  /*10970*/  UIMAD UR18, UR19, UR20, URZ ;  /* 0x00000014131272a4 */ /* 0x000fe4000f8e023f */
[----:B------:R-:W-:Y:S01]  /*10980*/  UIMAD UR17, UR16, UR21, UR17 ;  /* 0x00000015101172a4 */ /* 0x000fe2000f8e0211 */
[----:B------:R-:W-:Y:S01]  /*10990*/  IMAD.U32 R8, RZ, RZ, UR24 ;  /* 0x00000018ff087e24 */ /* 0x000fe2000f8e00ff */
[----:B------:R-:W-:Y:S01]  /*109a0*/  UIADD3 UR18, UR25, UR18, URZ ;  /* 0x0000001219127290 */ /* 0x000fe2000fffe03f */
[----:B------:R-:W-:Y:S01]  /*109b0*/  IMAD.MOV R13, RZ, RZ, -R11 ;  /* 0x000000ffff0d7224 */ /* 0x000fe200078e0a0b */
[----:B------:R-:W-:Y:S01]  /*109c0*/  UIADD3 UR23, UR15, UR23, URZ ;  /* 0x000000170f177290 */ /* 0x000fe2000fffe03f */
[----:B------:R-:W-:Y:S01]  /*109d0*/  IMAD.U32 R9, RZ, RZ, UR25 ;  /* 0x00000019ff097e24 */ /* 0x000fe2000f8e00ff */
[----:B------:R-:W-:Y:S01]  /*109e0*/  UIADD3 UR17, UR13, UR17, URZ ;  /* 0x000000110d117290 */ /* 0x000fe2000fffe03f */
[----:B------:R-:W-:Y:S01]  /*109f0*/  IMAD R13, R80, R13, R15 ;  /* 0x0000000d500d7224 */ /* 0x000fe200078e020f */
[----:B------:R-:W-:Y:S01]  /*10a00*/  SHF.R.S32.HI R9, RZ, 0x1f, R11 ;  /* 0x0000001fff097819 */ /* 0x000fe2000001140b */
[----:B------:R-:W-:-:S03]  /*10a10*/  IMAD.U32 R12, RZ, RZ, UR18 ;  /* 0x00000012ff0c7e24 */ /* 0x000fc6000f8e00ff */
[----:B------:R-:W-:Y:S02]  /*10a20*/  SHF.R.S32.HI R10, RZ, 0x1f, R13 ;  /* 0x0000001fff0a7819 */ /* 0x000fe4000001140d */
[----:B--2---:R-:W-:-:S13]  /*10a30*/  @P0 R2UR UR4, R84 ;  /* 0x00000000540402ca */ /* 0x004fda00000e0000 */
[----:B------:R-:W-:Y:S02]  /*10a40*/  UIADD3 UR14, UP0, UP2, UR12, UR14, UR4 ;  /* 0x0000000e0c0e7290 */ /* 0x000fe4000fa1e004 */
[----:B------:R-:W-:Y:S01]  /*10a50*/  USHF.R.S32.HI UR16, URZ, 0x1f, UR4 ;  /* 0x0000001f3f107899 */ /* 0x000fe20008011404 */
[----:B------:R-:W-:-:S03]  /*10a60*/  ULDC.64 UR12, c[0x0][UR22+0x210] ;  /* 0x00008400160c7abb */ /* 0x000fc60008000a00 */
[----:B------:R-:W-:Y:S01]  /*10a70*/  IADD3 R8, P2, P3, R11, UR14, R8 ;  /* 0x0000000e0b087c10 */ /* 0x000fe2000fb5e008 */
[----:B------:R-:W-:Y:S01]  /*10a80*/  UIADD3.X UR14, UR17, UR23, UR16, UP0, UP2 ;  /* 0x00000017110e7290 */ /* 0x000fe200087e4410 */
[----:B------:R-:W-:-:S04]  /*10a90*/  IMAD R11, R13, UR13, RZ ;  /* 0x0000000d0d0b7c24 */ /* 0x000fc8000f8e02ff */
[----:B------:R-:W-:Y:S01]  /*10aa0*/  IMAD R11, R10, UR12, R11 ;  /* 0x0000000c0a0b7c24 */ /* 0x000fe2000f8e020b */
[----:B------:R-:W-:Y:S01]  /*10ab0*/  IADD3.X R9, R9, UR14, R12, P2, P3 ;  /* 0x0000000e09097c10 */ /* 0x000fe200097e640c */
[----:B------:R-:W-:Y:S01]  /*10ac0*/  ULDC.64 UR14, c[0x0][0xba8] ;  /* 0x0002ea00000e7ab9 */ /* 0x000fe20000000a00 */
        /* <DEDUP_REMOVED lines=12> */
.L_x_4444:
[----:B------:R-:W2:Y:S01]  /*10b90*/  LDL R13, [R1+0x2c] ;  /* 0x00002c00010d7983 */ /* 0x000ea20000100800 */
[----:B-----5:R-:W-:Y:S01]  /*10ba0*/  IMAD R16, R5, R80, RZ ;  /* 0x0000005005107224 */ /* 0x020fe200078e02ff */
        /* <DEDUP_REMOVED lines=8> */
[----:B------:R-:W-:-:S04]  /*10c30*/  ISETP.GE.OR P2, PT, R17, R16, P0 ;  /* 0x000000101100720c */ /* 0x000fc80000746670 */
[----:B------:R-:W-:-:S09]  /*10c40*/  ISETP.GE.OR P0, PT, R13, R16, P0 ;  /* 0x000000100d00720c */ /* 0x000fd20000706670 */
[----:B0-----:R0:W-:Y:S04]  /*10c50*/  @!P2 ST.E desc[UR12][R8.64], R0 ;  /* 0x000000000800a985 */ /* 0x0011e8000c10190c */
[----:B-1----:R0:W-:Y:S01]  /*10c60*/  @!P0 ST.E desc[UR12][R10.64], R4 ;  /* 0x000000040a008985 */ /* 0x0021e2000c10190c */
[----:B------:R-:W-:-:S13]  /*10c70*/  PLOP3.LUT P0, PT, PT, PT, UP1, 0x80, 0x0 ;  /* 0x000000000000781c */ /* 0x000fda0003f0f018 */
[----:B0-----:R-:W-:Y:S05]  /*10c80*/  @P0 BRA `(.L_x_4445) ;  /* 0x0000000c00580947 */ /* 0x001fea0003800000 */
[----:B------:R-:W-:Y:S01]  /*10c90*/  IMAD R2, R221, 0x40, R22 ;  /* 0x00000040dd027824 */ /* 0x000fe200078e0216 */
[----:B------:R-:W-:Y:S01]  /*10ca0*/  ULDC.64 UR12, c[0x0][0x208] ;  /* 0x00008200000c7ab9 */ /* 0x000fe20000000a00 */
[----:B------:R-:W-:Y:S01]  /*10cb0*/  IMAD.MOV.U32 R3, RZ, RZ, 0x2 ;  /* 0x00000002ff037424 */ /* 0x000fe200078e00ff */
[----:B------:R-:W-:Y:S01]  /*10cc0*/  ULDC.64 UR14, c[0x0][0xaa0] ;  /* 0x0002a800000e7ab9 */ /* 0x000fe20000000a00 */
[----:B------:R-:W0:Y:S01]  /*10cd0*/  @P1 LDC R21, c[0x0][0xbf0] ;  /* 0x0002fc00ff151b82 */ /* 0x000e220000000800 */
[----:B------:R-:W-:Y:S01]  /*10ce0*/  R2UR UR17, R197 ;  /* 0x00000000c51172ca */ /* 0x000fe200000e0000 */
[----:B------:R-:W-:-:S03]  /*10cf0*/  IMAD.WIDE R2, R2, R3, UR10 ;  /* 0x0000000a02027e25 */ /* 0x000fc6000f8e0203 */
[C---:B------:R-:W-:Y:S02]  /*10d00*/  IADD3 R9, P4, R2.reuse, 0x1000, RZ ;  /* 0x0000100002097810 */ /* 0x040fe40007f9e0ff */
[C---:B------:R-:W-:Y:S02]  /*10d10*/  IADD3 R13, P3, R2.reuse, 0x2000, RZ ;  /* 0x00002000020d7810 */ /* 0x040fe40007f7e0ff */
[C---:B------:R-:W-:Y:S02]  /*10d20*/  IADD3 R25, P6, R2.reuse, 0x3000, RZ ;  /* 0x0000300002197810 */ /* 0x040fe40007fde0ff */
[C---:B------:R-:W-:Y:S02]  /*10d30*/  IADD3 R29, P5, R2.reuse, 0x4000, RZ ;  /* 0x00004000021d7810 */ /* 0x040fe40007fbe0ff */
[----:B------:R-:W-:Y:S02]  /*10d40*/  IADD3 R33, P2, R2, 0x5000, RZ ;  /* 0x0000500002217810 */ /* 0x000fe40007f5e0ff */
        /* <DEDUP_REMOVED lines=33> */
[----:B------:R-:W-:Y:S01]  /*10f60*/  IMAD.X R57, RZ, RZ, R3, P2 ;  /* 0x000000ffff397224 */ /* 0x000fe200010e0603 */
[----:B------:R-:W-:Y:S01]  /*10f70*/  LOP3.LUT R44, R45, 0x380, RZ, 0xc0, !PT ;  /* 0x000003802d2c7812 */ /* 0x000fe200078ec0ff */
[----:B------:R-:W5:Y:S01]  /*10f80*/  LD.E.128 R32, desc[UR12][R32.64] ;  /* 0x0000000c20207980 */ /* 0x000f62000c101d00 */
[----:B------:R-:W-:Y:S02]  /*10f90*/  LOP3.LUT R48, R49, 0x380, RZ, 0xc0, !PT ;  /* 0x0000038031307812 */ /* 0x000fe400078ec0ff */
        /* <DEDUP_REMOVED lines=21> */
[----:B------:R-:W5:Y:S04]  /*110f0*/  LD.E.128 R36, desc[UR12][R36.64] ;  /* 0x0000000c24247980 */ /* 0x000f68000c101d00 */
[----:B------:R1:W5:Y:S04]  /*11100*/  LD.E.128 R4, desc[UR12][R2.64] ;  /* 0x0000000c02047980 */ /* 0x000368000c101d00 */
[----:B------:R-:W5:Y:S04]  /*11110*/  LD.E.128 R40, desc[UR12][R40.64] ;  /* 0x0000000c28287980 */ /* 0x000f68000c101d00 */
[----:B------:R-:W5:Y:S01]  /*11120*/  LD.E.128 R44, desc[UR12][R44.64] ;  /* 0x0000000c2c2c7980 */ /* 0x000f62000c101d00 */
[----:B-1----:R-:W1:Y:S03]  /*11130*/  @P1 LDC R3, c[0x0][0xbec] ;  /* 0x0002fb00ff031b82 */ /* 0x002e660000000800 */
[----:B------:R-:W5:Y:S04]  /*11140*/  LD.E.128 R48, desc[UR12][R48.64] ;  /* 0x0000000c30307980 */ /* 0x000f68000c101d00 */
[----:B------:R-:W5:Y:S04]  /*11150*/  LD.E.128 R52, desc[UR12][R52.64] ;  /* 0x0000000c34347980 */ /* 0x000f68000c101d00 */
[----:B------:R-:W5:Y:S01]  /*11160*/  LD.E.128 R56, desc[UR12][R56.64] ;  /* 0x0000000c38387980 */ /* 0x000f62000c101d00 */
[----:B------:R-:W-:-:S02]  /*11170*/  UIMAD UR12, UR16, UR14, URZ ;  /* 0x0000000e100c72a4 */ /* 0x000fc4000f8e023f */
[----:B------:R-:W-:Y:S01]  /*11180*/  UIMAD.WIDE.U32 UR10, UR4, UR14, URZ ;  /* 0x0000000e040a72a5 */ /* 0x000fe2000f8e003f */
[----:B------:R-:W-:Y:S01]  /*11190*/  IMAD R0, R194, 0x20, R221 ;  /* 0x00000020c2007824 */ /* 0x000fe200078e02dd */
[----:B------:R-:W-:Y:S01]  /*111a0*/  UIMAD UR12, UR4, UR15, UR12 ;  /* 0x0000000f040c72a4 */ /* 0x000fe2000f8e020c */
[----:B------:R-:W-:Y:S01]  /*111b0*/  @!PT LDS RZ, [RZ] ;  /* 0x00000000fffff984 */ /* 0x000fe20000000800 */
[----:B------:R-:W-:Y:S01]  /*111c0*/  @!PT LDS RZ, [RZ] ;  /* 0x00000000fffff984 */ /* 0x000fe20000000800 */
[----:B------:R-:W-:Y:S01]  /*111d0*/  @!PT LDS RZ, [RZ] ;  /* 0x00000000fffff984 */ /* 0x000fe20000000800 */
[----:B------:R-:W-:Y:S01]  /*111e0*/  @!PT LDS RZ, [RZ] ;  /* 0x00000000fffff984 */ /* 0x000fe20000000800 */
[----:B------:R2:W-:Y:S06]  /*111f0*/  MEMBAR.ALL.CTA ;  /* 0x0000000000007992 */ /* 0x0005ec0000008000 */
[----:B--2---:R-:W2:Y:S01]  /*11200*/  FENCE.VIEW.ASYNC.S ;  /* 0x00000000000073c6 */ /* 0x004ea20000000000 */
[----:B------:R-:W-:-:S03]  /*11210*/  UIADD3 UR11, UR11, UR12, URZ ;  /* 0x0000000c0b0b7290 */ /* 0x000fc6000fffe03f */
[----:B------:R-:W-:Y:S01]  /*11220*/  ULDC.64 UR12, c[0x0][0xae8] ;  /* 0x0002ba00000c7ab9 */ /* 0x000fe20000000a00 */
[----:B------:R-:W-:Y:S01]  /*11230*/  VIADD R20, R0, UR60 ;  /* 0x0000003c00147c36 */ /* 0x000fe20008000000 */
[----:B------:R-:W-:Y:S02]  /*11240*/  UIMAD.WIDE.U32 UR10, UR17, UR12, UR10 ;  /* 0x0000000c110a72a5 */ /* 0x000fe4000f8e000a */
[----:B------:R-:W-:Y:S01]  /*11250*/  USHF.R.S32.HI UR4, URZ, 0x1f, UR9 ;  /* 0x0000001f3f047899 */ /* 0x000fe20008011409 */
[----:B-1----:R-:W-:Y:S01]  /*11260*/  @P1 IMAD.HI.U32 R0, R20, R3, RZ ;  /* 0x0000000314001227 */ /* 0x002fe200078e00ff */
[----:B------:R-:W-:-:S03]  /*11270*/  UIMAD UR11, UR17, UR13, UR11 ;  /* 0x0000000d110b72a4 */ /* 0x000fc6000f8e020b */
[----:B------:R-:W-:Y:S02]  /*11280*/  ULDC.64 UR12, c[0x0][0xaf0] ;  /* 0x0002bc00000c7ab9 */ /* 0x000fe40000000a00 */
[----:B------:R-:W-:Y:S01]  /*11290*/  UIMAD UR4, UR4, UR12, URZ ;  /* 0x0000000c040472a4 */ /* 0x000fe2000f8e023f */
[----:B------:R-:W-:Y:S01]  /*112a0*/  IMAD.MOV.U32 R17, RZ, RZ, R20 ;  /* 0x000000ffff117224 */ /* 0x000fe200078e0014 */
[----:B0-----:R-:W-:Y:S01]  /*112b0*/  @P1 SHF.R.U32.HI R17, RZ, R21, R0 ;  /* 0x00000015ff111219 */ /* 0x001fe20000011600 */
[----:B------:R-:W-:Y:S02]  /*112c0*/  UIMAD.WIDE.U32 UR10, UR9, UR12, UR10 ;  /* 0x0000000c090a72a5 */ /* 0x000fe4000f8e000a */
[----:B------:R-:W-:Y:S01]  /*112d0*/  UIMAD UR4, UR9, UR13, UR4 ;  /* 0x0000000d090472a4 */ /* 0x000fe2000f8e0204 */
[--C-:B------:R-:W-:Y:S01]  /*112e0*/  SHF.R.S32.HI R0, RZ, 0x1f, R17.reuse ;  /* 0x0000001fff007819 */ /* 0x100fe20000011411 */
[----:B------:R-:W-:Y:S01]  /*112f0*/  IMAD.MOV R21, RZ, RZ, -R17 ;  /* 0x000000ffff157224 */ /* 0x000fe200078e0a11 */
[----:B------:R-:W-:Y:S01]  /*11300*/  ULDC.64 UR12, c[0x0][0xae0] ;  /* 0x0002b800000c7ab9 */ /* 0x000fe20000000a00 */
[----:B------:R-:W-:-:S02]  /*11310*/  UIADD3 UR4, UR11, UR4, URZ ;  /* 0x000000040b047290 */ /* 0x000fc4000fffe03f */
[----:B------:R-:W-:Y:S02]  /*11320*/  IMAD.U32 R3, RZ, RZ, UR11 ;  /* 0x0000000bff037e24 */ /* 0x000fe4000f8e00ff */
[----:B------:R-:W-:Y:S02]  /*11330*/  IMAD R0, R0, UR12, RZ ;  /* 0x0000000c00007c24 */ /* 0x000fe4000f8e02ff */
[----:B------:R-:W-:Y:S02]  /*11340*/  IMAD R21, R80, R21, R20 ;  /* 0x0000001550157224 */ /* 0x000fe400078e0214 */
[----:B------:R-:W-:Y:S01]  /*11350*/  IMAD.U32 R2, RZ, RZ, UR10 ;  /* 0x0000000aff027e24 */ /* 0x000fe2000f8e00ff */
[----:B------:R-:W-:Y:S01]  /*11360*/  ULDC.64 UR10, c[0x0][0xad8] ;  /* 0x0002b600000a7ab9 */ /* 0x000fe20000000a00 */
[----:B------:R-:W-:Y:S02]  /*11370*/  IMAD.U32 R3, RZ, RZ, UR4 ;  /* 0x00000004ff037e24 */ /* 0x000fe4000f8e00ff */
[C---:B------:R-:W-:Y:S01]  /*11380*/  IMAD R61, R17.reuse, UR13, R0 ;  /* 0x0000000d113d7c24 */ /* 0x040fe2000f8e0200 */
[----:B------:R-:W-:Y:S01]  /*11390*/  SHF.R.S32.HI R0, RZ, 0x1f, R21 ;  /* 0x0000001fff007819 */ /* 0x000fe20000011415 */
[----:B------:R-:W-:-:S04]  /*113a0*/  IMAD.WIDE.U32 R2, R17, UR12, R2 ;  /* 0x0000000c11027c25 */ /* 0x000fc8000f8e0002 */
[----:B------:R-:W-:Y:S02]  /*113b0*/  VIADD R63, R221, UR60 ;  /* 0x0000003cdd3f7c36 */ /* 0x000fe40008000000 */
[----:B------:R-:W-:Y:S02]  /*113c0*/  IMAD.IADD R3, R3, 0x1, R61 ;  /* 0x0000000103037824 */ /* 0x000fe400078e023d */
[----:B------:R-:W-:Y:S02]  /*113d0*/  IMAD R0, R0, UR10, RZ ;  /* 0x0000000a00007c24 */ /* 0x000fe4000f8e02ff */
[----:B------:R-:W-:Y:S01]  /*113e0*/  VIADD R17, R63, 0x20 ;  /* 0x000000203f117836 */ /* 0x000fe20000000000 */
[----:B------:R-:W-:Y:S01]  /*113f0*/  UIADD3 UR8, UR8, 0x30820, URZ ;  /* 0x0003082008087890 */ /* 0x000fe2000fffe03f */
[C---:B------:R-:W-:Y:S02]  /*11400*/  IMAD R61, R21.reuse, UR11, R0 ;  /* 0x0000000b153d7c24 */ /* 0x040fe4000f8e0200 */
[----:B------:R-:W-:Y:S01]  /*11410*/  IMAD.WIDE.U32 R2, R21, UR10, R2 ;  /* 0x0000000a15027c25 */ /* 0x000fe2000f8e0002 */
[-C--:B------:R-:W-:Y:S01]  /*11420*/  ISETP.GE.AND P1, PT, R17, R16.reuse, PT ;  /* 0x000000101100720c */ /* 0x080fe20003f26270 */
[----:B------:R-:W-:Y:S01]  /*11430*/  ULDC.64 UR10, c[0x0][0xa80] ;  /* 0x0002a000000a7ab9 */ /* 0x000fe20000000a00 */
[C---:B------:R-:W-:Y:S01]  /*11440*/  ISETP.GE.AND P2, PT, R63.reuse, R16, PT ;  /* 0x000000103f00720c */ /* 0x040fe20003f46270 */
[----:B------:R-:W-:Y:S01]  /*11450*/  VIADD R17, R63, 0x40 ;  /* 0x000000403f117836 */ /* 0x000fe20000000000 */
[----:B------:R-:W-:Y:S01]  /*11460*/  UPRMT UR8, URZ, 0x654, UR8 ;  /* 0x000006543f087896 */ /* 0x000fe20008000008 */
[----:B------:R-:W-:Y:S01]  /*11470*/  IMAD.IADD R3, R3, 0x1, R61 ;  /* 0x0000000103037824 */ /* 0x000fe200078e023d */
[----:B------:R-:W-:-:S02]  /*11480*/  LEA R0, P3, R2, UR10, 0x1 ;  /* 0x0000000a02007c11 */ /* 0x000fc4000f8608ff */
[----:B------:R-:W-:Y:S02]  /*11490*/  ISETP.GE.AND P0, PT, R17, R16, PT ;  /* 0x000000101100720c */ /* 0x000fe40003f06270 */
[----:B------:R-:W-:Y:S01]  /*114a0*/  LEA.HI.X R17, R2, UR11, R3, 0x1, P3 ;  /* 0x0000000b02117c11 */ /* 0x000fe200098f0c03 */
[----:B------:R-:W-:Y:S01]  /*114b0*/  VIADD R64, R22, 0x40 ;  /* 0x0000004016407836 */ /* 0x000fe20000000000 */
[----:B--2---:R0:W1:Y:S01]  /*114c0*/  SHFL.IDX PT, R60, R0, RZ, 0x181f ;  /* 0x00181fff003c7589 */ /* 0x00406200000e0000 */
[----:B------:R-:W-:Y:S01]  /*114d0*/  SYNCS.ARRIVE.TRANS64.RED.A1T0 RZ, [UR8], RZ ;  /* 0x000000ffffff79a7 */ /* 0x000fe20008100408 */
[----:B------:R-:W-:Y:S02]  /*114e0*/  BSSY B1, `(.L_x_4446) ;  /* 0x0000014000017945 */ /* 0x000fe40003800000 */
        /* <DEDUP_REMOVED lines=11> */
[-C--:B------:R-:W-:Y:S02]  /*115a0*/  @!P3 LEA R20, P5, R64, R60.reuse, 0x1 ;  /* 0x0000003c4014b211 */ /* 0x080fe400078a08ff */
[-C--:B--2---:R-:W-:Y:S02]  /*115b0*/  @!P4 LEA.HI.X R3, R22, R61.reuse, R62, 0x1, P6 ;  /* 0x0000003d1603c211 */ /* 0x084fe400030f0c3e */
[C---:B------:R-:W-:Y:S02]  /*115c0*/  @!P2 LEA R60, P6, R193.reuse, R60, 0x1 ;  /* 0x0000003cc13ca211 */ /* 0x040fe400078c08ff */
[-C--:B------:R-:W-:Y:S01]  /*115d0*/  @!P3 LEA.HI.X R21, R64, R61.reuse, R65, 0x1, P5 ;  /* 0x0000003d4015b211 */ /* 0x080fe200028f0c41 */
[----:B-----5:R3:W-:Y:S01]  /*115e0*/  @!P4 ST.E.128 desc[UR8][R2.64], R4 ;  /* 0x000000040200c985 */ /* 0x0207e2000c101d08 */
[----:B------:R-:W-:-:S03]  /*115f0*/  @!P2 LEA.HI.X R61, R193, R61, R66, 0x1, P6 ;  /* 0x0000003dc13da211 */ /* 0x000fc600030f0c42 */
[----:B------:R3:W-:Y:S04]  /*11600*/  @!P3 ST.E.128 desc[UR8][R20.64], R28 ;  /* 0x0000001c1400b985 */ /* 0x0007e8000c101d08 */
[----:B------:R3:W-:Y:S02]  /*11610*/  @!P2 ST.E.128 desc[UR8][R60.64], R44 ;  /* 0x0000002c3c00a985 */ /* 0x0007e4000c101d08 */
.L_x_4447:
[----:B------:R-:W-:Y:S05]  /*11620*/  BSYNC B1 ;  /* 0x0000000000017941 */ /* 0x000fea0003800000 */
.L_x_4446:
        /* <DEDUP_REMOVED lines=8> */
[----:B------:R-:W-:-:S09]  /*116b0*/  ISETP.GE.AND P6, PT, R193, UR4, PT ;  /* 0x00000004c1007c0c */ /* 0x000fd2000bfc6270 */
[-C--:B0-----:R-:W-:Y:S02]  /*116c0*/  @!P4 LEA R2, P1, R22, R6.reuse, 0x1 ;  /* 0x000000061602c211 */ /* 0x081fe400078208ff */
[-C--:B------:R-:W-:Y:S02]  /*116d0*/  @!P5 LEA R4, P2, R64, R6.reuse, 0x1 ;  /* 0x000000064004d211 */ /* 0x080fe400078408ff */
[C---:B------:R-:W-:Y:S02]  /*116e0*/  @!P6 LEA R6, P3, R193.reuse, R6, 0x1 ;  /* 0x00000006c106e211 */ /* 0x040fe400078608ff */
[-C--:B----4-:R-:W-:Y:S02]  /*116f0*/  @!P4 LEA.HI.X R3, R22, R7.reuse, R62, 0x1, P1 ;  /* 0x000000071603c211 */ /* 0x090fe400008f0c3e */
[-C--:B------:R-:W-:Y:S02]  /*11700*/  @!P5 LEA.HI.X R5, R64, R7.reuse, R65, 0x1, P2 ;  /* 0x000000074005d211 */ /* 0x080fe400010f0c41 */
[----:B------:R-:W-:Y:S01]  /*11710*/  @!P6 LEA.HI.X R7, R193, R7, R66, 0x1, P3 ;  /* 0x00000007c107e211 */ /* 0x000fe200018f0c42 */
[----:B------:R0:W-:Y:S04]  /*11720*/  @!P4 ST.E.128 desc[UR8][R2.64], R8 ;  /* 0x000000080200c985 */ /* 0x0001e8000c101d08 */
[----:B------:R0:W-:Y:S04]  /*11730*/  @!P5 ST.E.128 desc[UR8][R4.64], R32 ;  /* 0x000000200400d985 */ /* 0x0001e8000c101d08 */
[----:B------:R0:W-:Y:S02]  /*11740*/  @!P6 ST.E.128 desc[UR8][R6.64], R48 ;  /* 0x000000300600e985 */ /* 0x0001e4000c101d08 */
.L_x_4449:
[----:B------:R-:W-:Y:S05]  /*11750*/  BSYNC B1 ;  /* 0x0000000000017941 */ /* 0x000fea0003800000 */
.L_x_4448:
        /* <DEDUP_REMOVED lines=18> */
.L_x_4451:
[----:B------:R-:W-:Y:S05]  /*11880*/  BSYNC B1 ;  /* 0x0000000000017941 */ /* 0x000fea0003800000 */
.L_x_4450:
        /* <DEDUP_REMOVED lines=22> */
.L_x_4445:
        /* <DEDUP_REMOVED lines=39> */
[----:B------:R-:W-:Y:S02]  /*11c60*/  UIMAD UR4, UR17, UR13, UR11 ;  /* 0x0000000d110472a4 */ /* 0x000fe4000f8e020b */
[----:B------:R-:W-:Y:S01]  /*11c70*/  IMAD.U32 R5, RZ, RZ, UR11 ;  /* 0x0000000bff057e24 */ /* 0x000fe2000f8e00ff */
[----:B------:R-:W-:Y:S01]  /*11c80*/  SHF.R.S32.HI R95, RZ, 0x1f, R220 ;  /* 0x0000001fff5f7819 */ /* 0x000fe200000114dc */
[----:B------:R-:W-:Y:S01]  /*11c90*/  ULDC.64 UR12, c[0x0][0xb30] ;  /* 0x0002cc00000c7ab9 */ /* 0x000fe20000000a00 */
[----:B------:R-:W-:-:S02]  /*11ca0*/  IMAD R11, R80, R11, R15 ;  /* 0x0000000b500b7224 */ /* 0x000fc400078e020f */
[----:B------:R-:W-:Y:S02]  /*11cb0*/  IMAD R0, R0, UR12, RZ ;  /* 0x0000000c00007c24 */ /* 0x000fe4000f8e02ff */
[----:B------:R-:W-:Y:S01]  /*11cc0*/  IMAD.U32 R4, RZ, RZ, UR10 ;  /* 0x0000000aff047e24 */ /* 0x000fe2000f8e00ff */
[----:B------:R-:W-:Y:S01]  /*11cd0*/  ULDC.64 UR10, c[0x0][0xb28] ;  /* 0x0002ca00000a7ab9 */ /* 0x000fe20000000a00 */
[----:B------:R-:W-:Y:S02]  /*11ce0*/  IMAD.U32 R5, RZ, RZ, UR4 ;  /* 0x00000004ff057e24 */ /* 0x000fe4000f8e00ff */
        /* <DEDUP_REMOVED lines=36> */
[----:B------:R-:W-:Y:S01]  /*11f30*/  @!P3 ST.E.64 desc[UR8][R80.64], R36 ;  /* 0x000000245000b985 */ /* 0x000fe2000c101b08 */
[----:B------:R-:W-:-:S02]  /*11f40*/  ISETP.GE.AND P2, PT, R213, UR4, PT ;  /* 0x00000004d5007c0c */ /* 0x000fc4000bf46270 */
[----:B------:R-:W-:Y:S01]  /*11f50*/  @!P5 LEA R84, P6, R216, R4, 0x2 ;  /* 0x00000004d854d211 */ /* 0x000fe200078c10ff */
[----:B------:R-:W-:Y:S01]  /*11f60*/  @!P4 ST.E.64 desc[UR8][R82.64], R40 ;  /* 0x000000285200c985 */ /* 0x000fe2000c101b08 */
[----:B------:R-:W-:Y:S02]  /*11f70*/  ISETP.GE.AND P3, PT, R212, UR4, PT ;  /* 0x00000004d4007c0c */ /* 0x000fe4000bf66270 */
[----:B------:R-:W-:-:S03]  /*11f80*/  @!P5 LEA.HI.X R85, R216, R5, R91, 0x2, P6 ;  /* 0x00000005d855d211 */ /* 0x000fc600030f145b */
[CC--:B-1----:R-:W-:Y:S02]  /*11f90*/  @!P0 LEA R8, P4, R215.reuse, R4.reuse, 0x2 ;  /* 0x00000004d7088211 */ /* 0x0c2fe400078810ff */
[----:B------:R-:W-:Y:S01]  /*11fa0*/  @!P5 ST.E.64 desc[UR8][R84.64], R44 ;  /* 0x0000002c5400d985 */ /* 0x000fe2000c101b08 */
        /* <DEDUP_REMOVED lines=9> */
[-C--:B------:R-:W-:Y:S02]  /*12040*/  @!P3 LEA R24, P6, R212, R4.reuse, 0x2 ;  /* 0x00000004d418b211 */ /* 0x080fe400078c10ff */
[----:B------:R-:W-:Y:S01]  /*12050*/  ISETP.GE.AND P1, PT, R208, UR4, PT ;  /* 0x00000004d0007c0c */ /* 0x000fe2000bf26270 */
[----:B------:R2:W-:Y:S01]  /*12060*/  @!P2 ST.E.64 desc[UR8][R14.64], R56 ;  /* 0x000000380e00a985 */ /* 0x0005e2000c101b08 */
[----:B------:R-:W-:Y:S02]  /*12070*/  ISETP.GE.AND P2, PT, R209, UR4, PT ;  /* 0x00000004d1007c0c */ /* 0x000fe4000bf46270 */
[----:B------:R-:W-:-:S02]  /*12080*/  @!P4 LEA R28, P0, R211, R4, 0x2 ;  /* 0x00000004d31cc211 */ /* 0x000fc400078010ff */
[-C--:B------:R-:W-:Y:S02]  /*12090*/  @!P3 LEA.HI.X R25, R212, R5.reuse, R87, 0x2, P6 ;  /* 0x00000005d419b211 */ /* 0x080fe400030f1457 */
[-C--:B------:R-:W-:Y:S02]  /*120a0*/  @!P4 LEA.HI.X R29, R211, R5.reuse, R86, 0x2, P0 ;  /* 0x00000005d31dc211 */ /* 0x080fe400000f1456 */
[----:B------:R-:W-:Y:S01]  /*120b0*/  ISETP.GE.AND P0, PT, R207, UR4, PT ;  /* 0x00000004cf007c0c */ /* 0x000fe2000bf06270 */
[----:B------:R-:W-:Y:S01]  /*120c0*/  @!P3 ST.E.64 desc[UR8][R24.64], R60 ;  /* 0x0000003c1800b985 */ /* 0x000fe2000c101b08 */
[-C--:B------:R-:W-:Y:S02]  /*120d0*/  @!P5 LEA R32, P6, R210, R4.reuse, 0x2 ;  /* 0x00000004d220d211 */ /* 0x080fe400078c10ff */
[----:B-1----:R-:W-:Y:S01]  /*120e0*/  @!P1 LEA R10, P3, R208, R4, 0x2 ;  /* 0x00000004d00a9211 */ /* 0x002fe200078610ff */
[----:B------:R1:W-:Y:S01]  /*120f0*/  @!P4 ST.E.64 desc[UR8][R28.64], R64 ;  /* 0x000000401c00c985 */ /* 0x0003e2000c101b08 */
[----:B------:R-:W-:-:S02]  /*12100*/  @!P5 LEA.HI.X R33, R210, R5, R237, 0x2, P6 ;  /* 0x00000005d221d211 */ /* 0x000fc400030f14ed */
[-C--:B------:R-:W-:Y:S02]  /*12110*/  @!P2 LEA R8, P6, R209, R4.reuse, 0x2 ;  /* 0x00000004d108a211 */ /* 0x080fe400078c10ff */
[----:B------:R-:W-:Y:S01]  /*12120*/  ISETP.GE.AND P4, PT, R205, UR4, PT ;  /* 0x00000004cd007c0c */ /* 0x000fe2000bf86270 */
[----:B------:R3:W-:Y:S01]  /*12130*/  @!P5 ST.E.64 desc[UR8][R32.64], R68 ;  /* 0x000000442000d985 */ /* 0x0007e2000c101b08 */
[----:B------:R-:W-:Y:S02]  /*12140*/  ISETP.GE.AND P5, PT, R206, UR4, PT ;  /* 0x00000004ce007c0c */ /* 0x000fe4000bfa6270 */
[-C--:B------:R-:W-:Y:S02]  /*12150*/  @!P2 LEA.HI.X R9, R209, R5.reuse, R236, 0x2, P6 ;  /* 0x00000005d109a211 */ /* 0x080fe400030f14ec */
[----:B--2---:R-:W-:Y:S02]  /*12160*/  @!P0 LEA R14, P6, R207, R4, 0x2 ;  /* 0x00000004cf0e8211 */ /* 0x004fe400078c10ff */
[----:B------:R-:W-:Y:S01]  /*12170*/  @!P1 LEA.HI.X R11, R208, R5, R235, 0x2, P3 ;  /* 0x00000005d00b9211 */ /* 0x000fe200018f14eb */
[----:B------:R-:W-:Y:S01]  /*12180*/  @!P2 ST.E.64 desc[UR8][R8.64], R72 ;  /* 0x000000480800a985 */ /* 0x000fe2000c101b08 */
[----:B------:R-:W-:-:S02]  /*12190*/  ISETP.GE.AND P3, PT, R204, UR4, PT ;  /* 0x00000004cc007c0c */ /* 0x000fc4000bf66270 */
[-C--:B------:R-:W-:Y:S01]  /*121a0*/  @!P0 LEA.HI.X R15, R207, R5.reuse, R234, 0x2, P6 ;  /* 0x00000005cf0f8211 */ /* 0x080fe200030f14ea */
[----:B------:R-:W-:Y:S01]  /*121b0*/  @!P1 ST.E.64 desc[UR8][R10.64], R76 ;  /* 0x0000004c0a009985 */ /* 0x000fe2000c101b08 */
[-C--:B-1----:R-:W-:Y:S02]  /*121c0*/  @!P4 LEA R28, P2, R205, R4.reuse, 0x2 ;  /* 0x00000004cd1cc211 */ /* 0x082fe400078410ff */
[C---:B------:R-:W-:Y:S01]  /*121d0*/  @!P5 LEA R24, P1, R206.reuse, R4, 0x2 ;  /* 0x00000004ce18d211 */ /* 0x040fe200078210ff */
[----:B------:R1:W-:Y:S01]  /*121e0*/  @!P0 ST.E.64 desc[UR8][R14.64], R2 ;  /* 0x000000020e008985 */ /* 0x0003e2000c101b08 */
[----:B------:R-:W-:Y:S02]  /*121f0*/  ISETP.GE.AND P0, PT, R203, UR4, PT ;  /* 0x00000004cb007c0c */ /* 0x000fe4000bf06270 */
[----:B------:R-:W-:Y:S02]  /*12200*/  @!P5 LEA.HI.X R25, R206, R5, R233, 0x2, P1 ;  /* 0x00000005ce19d211 */ /* 0x000fe400008f14e9 */
[----:B------:R-:W-:-:S02]  /*12210*/  ISETP.GE.AND P1, PT, R202, UR4, PT ;  /* 0x00000004ca007c0c */ /* 0x000fc4000bf26270 */
[CC--:B---3--:R-:W-:Y:S01]  /*12220*/  @!P3 LEA R32, P6, R204.reuse, R4.reuse, 0x2 ;  /* 0x00000004cc20b211 */ /* 0x0c8fe200078c10ff */
[----:B------:R2:W-:Y:S01]  /*12230*/  @!P5 ST.E.64 desc[UR8][R24.64], R6 ;  /* 0x000000061800d985 */ /* 0x0005e2000c101b08 */
[-C--:B------:R-:W-:Y:S02]  /*12240*/  @!P4 LEA.HI.X R29, R205, R5.reuse, R232, 0x2, P2 ;  /* 0x00000005cd1dc211 */ /* 0x080fe400010f14e8 */
[----:B------:R-:W-:Y:S02]  /*12250*/  @!P3 LEA.HI.X R33, R204, R5, R231, 0x2, P6 ;  /* 0x00000005cc21b211 */ /* 0x000fe400030f14e7 */
[----:B------:R-:W-:Y:S01]  /*12260*/  ISETP.GE.AND P2, PT, R199, UR4, PT ;  /* 0x00000004c7007c0c */ /* 0x000fe2000bf46270 */
[----:B------:R3:W-:Y:S01]  /*12270*/  @!P4 ST.E.64 desc[UR8][R28.64], R20 ;  /* 0x000000141c00c985 */ /* 0x0007e2000c101b08 */
[----:B------:R-:W-:Y:S02]  /*12280*/  ISETP.GE.AND P4, PT, R201, UR4, PT ;  /* 0x00000004c9007c0c */ /* 0x000fe4000bf86270 */
[----:B-1----:R-:W-:Y:S01]  /*12290*/  @!P0 LEA R2, P5, R203, R4, 0x2 ;  /* 0x00000004cb028211 */ /* 0x002fe200078a10ff */
[----:B------:R3:W-:Y:S01]  /*122a0*/  @!P3 ST.E.64 desc[UR8][R32.64], R120 ;  /* 0x000000782000b985 */ /* 0x0007e2000c101b08 */
[----:B------:R-:W-:-:S02]  /*122b0*/  ISETP.GE.AND P3, PT, R200, UR4, PT ;  /* 0x00000004c8007c0c */ /* 0x000fc4000bf66270 */
[-C--:B------:R-:W-:Y:S02]  /*122c0*/  @!P0 LEA.HI.X R3, R203, R5.reuse, R230, 0x2, P5 ;  /* 0x00000005cb038211 */ /* 0x080fe400028f14e6 */
[----:B------:R-:W-:Y:S02]  /*122d0*/  ISETP.GE.AND P5, PT, R198, UR4, PT ;  /* 0x00000004c6007c0c */ /* 0x000fe4000bfa6270 */
[CC--:B------:R-:W-:Y:S01]  /*122e0*/  @!P1 LEA R8, P6, R202.reuse, R4.reuse, 0x2 ;  /* 0x00000004ca089211 */ /* 0x0c0fe200078c10ff */
[----:B------:R3:W-:Y:S02]  /*122f0*/  @!P0 ST.E.64 desc[UR8][R2.64], R96 ;  /* 0x0000006002008985 */ /* 0x0007e4000c101b08 */
[-C--:B--2---:R-:W-:Y:S02]  /*12300*/  @!P4 LEA R6, P0, R201, R4.reuse, 0x2 ;  /* 0x00000004c906c211 */ /* 0x084fe400078010ff */
[----:B------:R-:W-:Y:S02]  /*12310*/  @!P1 LEA.HI.X R9, R202, R5, R229, 0x2, P6 ;  /* 0x00000005ca099211 */ /* 0x000fe400030f14e5 */
[----:B------:R-:W-:-:S02]  /*12320*/  @!P3 LEA R10, P6, R200, R4, 0x2 ;  /* 0x00000004c80ab211 */ /* 0x000fc400078c10ff */
[-C--:B------:R-:W-:Y:S01]  /*12330*/  @!P4 LEA.HI.X R7, R201, R5.reuse, R228, 0x2, P0 ;  /* 0x00000005c907c211 */ /* 0x080fe200000f14e4 */
[----:B------:R3:W-:Y:S01]  /*12340*/  @!P1 ST.E.64 desc[UR8][R8.64], R100 ;  /* 0x0000006408009985 */ /* 0x0007e2000c101b08 */
[CC--:B------:R-:W-:Y:S02]  /*12350*/  @!P2 LEA R14, P1, R199.reuse, R4.reuse, 0x2 ;  /* 0x00000004c70ea211 */ /* 0x0c0fe400078210ff */
        /* <DEDUP_REMOVED lines=8> */
.L_x_4454:
[----:B------:R-:W-:Y:S05]  /*123e0*/  BSYNC B1 ;  /* 0x0000000000017941 */ /* 0x000fea0003800000 */
.L_x_4453:
[----:B------:R-:W-:Y:S01]  /*123f0*/  ISETP.GE.AND P0, PT, R13, R16, PT ;  /* 0x000000100d00720c */ /* 0x000fe20003f06270 */
[----:B--23--:R2:W3:Y:S04]  /*12400*/  SHFL.IDX PT, R5, R12, 0x1, 0x1c1f ;  /* 0x003c1f000c057f89 */ /* 0x00c4e800000e0000 */
[----:B-1----:R2:W1:Y:S08]  /*12410*/  SHFL.IDX PT, R4, R0, 0x1, 0x1c1f ;  /* 0x003c1f0000047f89 */ /* 0x00247000000e0000 */
[----:B--2---:R-:W-:Y:S05]  /*12420*/  @P0 BRA `(.L_x_4452) ;  /* 0x0000001400600947 */ /* 0x004fea0003800000 */
        /* <DEDUP_REMOVED lines=8> */
[----:B---3--:R-:W-:Y:S02]  /*124b0*/  @!P1 IMAD.WIDE R2, R19, 0x4, R4 ;  /* 0x0000000413029825 */ /* 0x008fe400078e0204 */
        /* <DEDUP_REMOVED lines=11> */
[----:B0-----:R-:W-:-:S03]  /*12570*/  @!P3 LEA R12, P6, R217, R4, 0x2 ;  /* 0x00000004d90cb211 */ /* 0x001fc600078c10ff */
[----:B------:R0:W-:Y:S01]  /*12580*/  @!P4 ST.E.64 desc[UR8][R10.64], R38 ;  /* 0x000000260a00c985 */ /* 0x0001e2000c101b08 */
[CC--:B-1----:R-:W-:Y:S02]  /*12590*/  @!P0 LEA R2, P4, R216.reuse, R4.reuse, 0x2 ;  /* 0x00000004d8028211 */ /* 0x0c2fe400078810ff */
[-C--:B------:R-:W-:Y:S02]  /*125a0*/  @!P3 LEA.HI.X R13, R217, R5.reuse, R92, 0x2, P6 ;  /* 0x00000005d90db211 */ /* 0x080fe400030f145c */
[----:B------:R-:W-:Y:S02]  /*125b0*/  @!P0 LEA.HI.X R3, R216, R5, R91, 0x2, P4 ;  /* 0x00000005d8038211 */ /* 0x000fe400020f145b */
[----:B------:R-:W-:Y:S01]  /*125c0*/  ISETP.GE.AND P4, PT, R212, UR4, PT ;  /* 0x00000004d4007c0c */ /* 0x000fe2000bf86270 */
[----:B------:R1:W-:Y:S01]  /*125d0*/  @!P3 ST.E.64 desc[UR8][R12.64], R42 ;  /* 0x0000002a0c00b985 */ /* 0x0003e2000c101b08 */
[----:B------:R-:W-:Y:S02]  /*125e0*/  ISETP.GE.AND P3, PT, R213, UR4, PT ;  /* 0x00000004d5007c0c */ /* 0x000fe4000bf66270 */
[-C--:B--2---:R-:W-:Y:S01]  /*125f0*/  @!P1 LEA R6, P5, R215, R4.reuse, 0x2 ;  /* 0x00000004d7069211 */ /* 0x084fe200078a10ff */
[----:B------:R2:W-:Y:S01]  /*12600*/  @!P0 ST.E.64 desc[UR8][R2.64], R46 ;  /* 0x0000002e02008985 */ /* 0x0005e2000c101b08 */
[----:B------:R-:W-:-:S02]  /*12610*/  @!P2 LEA R14, P6, R214, R4, 0x2 ;  /* 0x00000004d60ea211 */ /* 0x000fc400078c10ff */
[-C--:B------:R-:W-:Y:S02]  /*12620*/  @!P1 LEA.HI.X R7, R215, R5.reuse, R90, 0x2, P5 ;  /* 0x00000005d7079211 */ /* 0x080fe400028f145a */
[----:B------:R-:W-:Y:S02]  /*12630*/  ISETP.GE.AND P5, PT, R211, UR4, PT ;  /* 0x00000004d3007c0c */ /* 0x000fe4000bfa6270 */
[----:B------:R-:W-:Y:S01]  /*12640*/  @!P2 LEA.HI.X R15, R214, R5, R89, 0x2, P6 ;  /* 0x00000005d60fa211 */ /* 0x000fe200030f1459 */
[----:B------:R3:W-:Y:S01]  /*12650*/  @!P1 ST.E.64 desc[UR8][R6.64], R50 ;  /* 0x0000003206009985 */ /* 0x0007e2000c101b08 */
[-C--:B0-----:R-:W-:Y:S02]  /*12660*/  @!P4 LEA R10, P0, R212, R4.reuse, 0x2 ;  /* 0x00000004d40ac211 */ /* 0x081fe400078010ff */
[----:B------:R-:W-:Y:S01]  /*12670*/  @!P3 LEA R8, P6, R213, R4, 0x2 ;  /* 0x00000004d508b211 */ /* 0x000fe200078c10ff */
[----:B------:R0:W-:Y:S01]  /*12680*/  @!P2 ST.E.64 desc[UR8][R14.64], R54 ;  /* 0x000000360e00a985 */ /* 0x0001e2000c101b08 */
[----:B------:R-:W-:-:S02]  /*12690*/  ISETP.GE.AND P2, PT, R210, UR4, PT ;  /* 0x00000004d2007c0c */ /* 0x000fc4000bf46270 */
[----:B------:R-:W-:Y:S02]  /*126a0*/  ISETP.GE.AND P1, PT, R209, UR4, PT ;  /* 0x00000004d1007c0c */ /* 0x000fe4000bf26270 */
[-C--:B------:R-:W-:Y:S02]  /*126b0*/  @!P4 LEA.HI.X R11, R212, R5.reuse, R87, 0x2, P0 ;  /* 0x00000005d40bc211 */ /* 0x080fe400000f1457 */
[----:B------:R-:W-:Y:S02]  /*126c0*/  ISETP.GE.AND P0, PT, R208, UR4, PT ;  /* 0x00000004d0007c0c */ /* 0x000fe4000bf06270 */
[----:B------:R-:W-:Y:S02]  /*126d0*/  @!P3 LEA.HI.X R9, R213, R5, R88, 0x2, P6 ;  /* 0x00000005d509b211 */ /* 0x000fe400030f1458 */
[----:B-1----:R-:W-:-:S03]  /*126e0*/  @!P5 LEA R12, P6, R211, R4, 0x2 ;  /* 0x00000004d30cd211 */ /* 0x002fc600078c10ff */
[----:B------:R1:W-:Y:S01]  /*126f0*/  @!P3 ST.E.64 desc[UR8][R8.64], R58 ;  /* 0x0000003a0800b985 */ /* 0x0003e2000c101b08 */
[-C--:B------:R-:W-:Y:S02]  /*12700*/  @!P5 LEA.HI.X R13, R211, R5.reuse, R86, 0x2, P6 ;  /* 0x00000005d30dd211 */ /* 0x080fe400030f1456 */
[CC--:B--2---:R-:W-:Y:S01]  /*12710*/  @!P2 LEA R2, P6, R210.reuse, R4.reuse, 0x2 ;  /* 0x00000004d202a211 */ /* 0x0c4fe200078c10ff */
[----:B------:R2:W-:Y:S01]  /*12720*/  @!P4 ST.E.64 desc[UR8][R10.64], R62 ;  /* 0x0000003e0a00c985 */ /* 0x0005e2000c101b08 */
[-C--:B---3--:R-:W-:Y:S02]  /*12730*/  @!P1 LEA R6, P3, R209, R4.reuse, 0x2 ;  /* 0x00000004d1069211 */ /* 0x088fe400078610ff */
[----:B------:R-:W-:Y:S01]  /*12740*/  @!P2 LEA.HI.X R3, R210, R5, R237, 0x2, P6 ;  /* 0x00000005d203a211 */ /* 0x000fe200030f14ed */
[----:B------:R3:W-:Y:S01]  /*12750*/  @!P5 ST.E.64 desc[UR8][R12.64], R66 ;  /* 0x000000420c00d985 */ /* 0x0007e2000c101b08 */
[----:B------:R-:W-:Y:S02]  /*12760*/  ISETP.GE.AND P5, PT, R207, UR4, PT ;  /* 0x00000004cf007c0c */ /* 0x000fe4000bfa6270 */
[----:B------:R-:W-:Y:S01]  /*12770*/  ISETP.GE.AND P4, PT, R206, UR4, PT ;  /* 0x00000004ce007c0c */ /* 0x000fe2000bf86270 */
[----:B------:R4:W-:Y:S01]  /*12780*/  @!P2 ST.E.64 desc[UR8][R2.64], R70 ;  /* 0x000000460200a985 */ /* 0x0009e2000c101b08 */
[----:B0-----:R-:W-:-:S02]  /*12790*/  @!P0 LEA R14, P6, R208, R4, 0x2 ;  /* 0x00000004d00e8211 */ /* 0x001fc400078c10ff */
[-C--:B------:R-:W-:Y:S02]  /*127a0*/  @!P1 LEA.HI.X R7, R209, R5.reuse, R236, 0x2, P3 ;  /* 0x00000005d1079211 */ /* 0x080fe400018f14ec */
[----:B------:R-:W-:Y:S02]  /*127b0*/  @!P0 LEA.HI.X R15, R208, R5, R235, 0x2, P6 ;  /* 0x00000005d00f8211 */ /* 0x000fe400030f14eb */
[----:B------:R-:W-:Y:S01]  /*127c0*/  ISETP.GE.AND P3, PT, R205, UR4, PT ;  /* 0x00000004cd007c0c */ /* 0x000fe2000bf66270 */
[----:B------:R0:W-:Y:S02]  /*127d0*/  @!P1 ST.E.64 desc[UR8][R6.64], R74 ;  /* 0x0000004a06009985 */ /* 0x0001e4000c101b08 */
[----:B-1----:R-:W-:Y:S02]  /*127e0*/  @!P5 LEA R8, P1, R207, R4, 0x2 ;  /* 0x00000004cf08d211 */ /* 0x002fe400078210ff */
[----:B------:R-:W-:Y:S01]  /*127f0*/  @!P0 ST.E.64 desc[UR8][R14.64], R78 ;  /* 0x0000004e0e008985 */ /* 0x000fe2000c101b08 */
[----:B------:R-:W-:-:S02]  /*12800*/  ISETP.GE.AND P0, PT, R204, UR4, PT ;  /* 0x00000004cc007c0c */ /* 0x000fc4000bf06270 */
[CC--:B--2---:R-:W-:Y:S02]  /*12810*/  @!P4 LEA R10, P2, R206.reuse, R4.reuse, 0x2 ;  /* 0x00000004ce0ac211 */ /* 0x0c4fe400078410ff */
        /* <DEDUP_REMOVED lines=15> */
[----:B0-----:R-:W-:-:S02]  /*12910*/  @!P1 LEA R6, P6, R203, R4, 0x2 ;  /* 0x00000004cb069211 */ /* 0x001fc400078c10ff */
[CC--:B-1----:R-:W-:Y:S02]  /*12920*/  @!P4 LEA R8, P0, R202.reuse, R4.reuse, 0x2 ;  /* 0x00000004ca08c211 */ /* 0x0c2fe400078010ff */
[-C--:B------:R-:W-:Y:S02]  /*12930*/  @!P1 LEA.HI.X R7, R203, R5.reuse, R230, 0x2, P6 ;  /* 0x00000005cb079211 */ /* 0x080fe400030f14e6 */
[-C--:B------:R-:W-:Y:S02]  /*12940*/  @!P4 LEA.HI.X R9, R202, R5.reuse, R229, 0x2, P0 ;  /* 0x00000005ca09c211 */ /* 0x080fe400000f14e5 */
[-C--:B--2---:R-:W-:Y:S01]  /*12950*/  @!P3 LEA R10, P6, R201, R4.reuse, 0x2 ;  /* 0x00000004c90ab211 */ /* 0x084fe200078c10ff */
        /* <DEDUP_REMOVED lines=17> */
.L_x_4443:
[----:B------:R-:W0:Y:S01]  /*12a70*/  LDC.64 R2, c[0x0][0xc00] ;  /* 0x00030000ff027b82 */ /* 0x000e220000000a00 */
[----:B------:R-:W-:Y:S01]  /*12a80*/  R2UR UR11, R222 ;  /* 0x00000000de0b72ca */ /* 0x000fe200000e0000 */
[----:B------:R-:W-:Y:S01]  /*12a90*/  ULDC.64 UR8, c[0x0][0xc00] ;  /* 0x0003000000087ab9 */ /* 0x000fe20000000a00 */
[----:B------:R-:W-:Y:S01]  /*12aa0*/  R2UR UR10, R195 ;  /* 0x00000000c30a72ca */ /* 0x000fe200000e0000 */
[----:B------:R-:W-:Y:S01]  /*12ab0*/  IMAD.MOV.U32 R7, RZ, RZ, RZ ;  /* 0x000000ffff077224 */ /* 0x000fe200078e00ff */
[----:B------:R-:W-:-:S03]  /*12ac0*/  ULDC.64 UR12, c[0x0][0x208] ;  /* 0x00008200000c7ab9 */ /* 0x000fc60000000a00 */
[----:B------:R-:W1:Y:S06]  /*12ad0*/  LDC.64 R4, c[0x0][0xc08] ;  /* 0x00030200ff047b82 */ /* 0x000e6c0000000a00 */
[----:B------:R-:W-:Y:S01]  /*12ae0*/  UIMAD.WIDE UR8, UR11, 0x4, UR8 ;  /* 0x000000040b0878a5 */ /* 0x000fe2000f8e0208 */
[----:B0-----:R-:W-:-:S05]  /*12af0*/  ISETP.NE.U32.AND P0, PT, R2, RZ, PT ;  /* 0x000000ff0200720c */ /* 0x001fca0003f05070 */
[----:B------:R-:W-:Y:S01]  /*12b00*/  IMAD.U32 R2, RZ, RZ, UR8 ;  /* 0x00000008ff027e24 */ /* 0x000fe2000f8e00ff */
[----:B------:R-:W-:Y:S01]  /*12b10*/  R2UR UR4, R3 ;  /* 0x00000000030472ca */ /* 0x000fe200000e0000 */
[----:B------:R-:W-:Y:S01]  /*12b20*/  IMAD.U32 R3, RZ, RZ, UR9 ;  /* 0x00000009ff037e24 */ /* 0x000fe2000f8e00ff */
[----:B-1----:R-:W-:-:S05]  /*12b30*/  ISETP.NE.U32.AND P1, PT, R4, RZ, PT ;  /* 0x000000ff0400720c */ /* 0x002fca0003f25070 */
[----:B------:R-:W-:-:S06]  /*12b40*/  VOTEU.ANY UP0, P0 ;  /* 0x00000000003f7886 */ /* 0x000fcc0000000100 */
[----:B------:R-:W-:Y:S01]  /*12b50*/  UISETP.NE.AND.EX UP0, UPT, UR4, URZ, UPT, UP0 ;  /* 0x0000003f0400728c */ /* 0x000fe2000bf05300 */
[----:B------:R-:W-:Y:S01]  /*12b60*/  R2UR UR4, R5 ;  /* 0x00000000050472ca */ /* 0x000fe200000e0000 */
[----:B------:R-:W-:-:S04]  /*12b70*/  VOTEU.ANY UP1, P1 ;  /* 0x00000000003f7886 */ /* 0x000fc80000820100 */
[----:B------:R-:W-:-:S08]  /*12b80*/  PLOP3.LUT P0, PT, PT, PT, UP0, 0x80, 0x0 ;  /* 0x000000000000781c */ /* 0x000fd00003f0f008 */
[----:B------:R-:W-:-:S06]  /*12b90*/  UISETP.NE.AND.EX UP1, UPT, UR4, URZ, UPT, UP1 ;  /* 0x0000003f0400728c */ /* 0x000fcc000bf25310 */
[----:B------:R-:W-:Y:S01]  /*12ba0*/  PLOP3.LUT P1, PT, PT, PT, UP1, 0x80, 0x0 ;  /* 0x000000000000781c */ /* 0x000fe20003f2f018 */
[----:B------:R0:W5:Y:S01]  /*12bb0*/  @P0 LDG.E R7, desc[UR12][R2.64] ;  /* 0x0000000c02070981 */ /* 0x000162000c1e1900 */
[----:B------:R-:W-:Y:S02]  /*12bc0*/  ULDC UR4, c[0x0][0xa88] ;  /* 0x0002a20000047ab9 */ /* 0x000fe40000000800 */
[----:B------:R-:W-:Y:S01]  /*12bd0*/  IMAD.U32 R0, RZ, RZ, UR4 ;  /* 0x00000004ff007e24 */ /* 0x000fe2000f8e00ff */
[----:B------:R-:W-:Y:S02]  /*12be0*/  @UP1 ULDC.64 UR8, c[0x0][0xc08] ;  /* 0x0003020000081ab9 */ /* 0x000fe40000000a00 */
[----:B------:R-:W-:Y:S02]  /*12bf0*/  @UP1 UIMAD.WIDE UR8, UR11, 0x4, UR8 ;  /* 0x000000040b0818a5 */ /* 0x000fe4000f8e0208 */
[----:B------:R-:W-:-:S04]  /*12c00*/  UISETP.NE.AND UP1, UPT, UR10, URZ, UPT ;  /* 0x0000003f0a00728c */ /* 0x000fc8000bf25270 */
[----:B------:R-:W-:Y:S02]  /*12c10*/  IMAD.U32 R4, RZ, RZ, UR8 ;  /* 0x00000008ff047e24 */ /* 0x000fe4000f8e00ff */
[----:B------:R-:W-:-:S05]  /*12c20*/  IMAD.U32 R5, RZ, RZ, UR9 ;  /* 0x00000009ff057e24 */ /* 0x000fca000f8e00ff */
[----:B------:R-:W-:Y:S01]  /*12c30*/  @!UP1 ULDC UR10, c[0x0][0xad4] ;  /* 0x0002b500000a9ab9 */ /* 0x000fe20000000800 */
[----:B------:R0:W5:Y:S01]  /*12c40*/  @P1 LDG.E R0, desc[UR12][R4.64] ;  /* 0x0000000c04001981 */ /* 0x000162000c1e1900 */
[----:B------:R-:W-:Y:S01]  /*12c50*/  IMAD.U32 R195, RZ, RZ, UR10 ;  /* 0x0000000affc37e24 */ /* 0x000fe2000f8e00ff */
[----:B------:R-:W-:Y:S06]  /*12c60*/  @P1 BRA `(.L_x_4455) ;  /* 0x0000000000141947 */ /* 0x000fec0003800000 */
[----:B------:R-:W-:Y:S05]  /*12c70*/  @!P0 BRA `(.L_x_4455) ;  /* 0x0000000000108947 */ /* 0x000fea0003800000 */
[----:B------:R-:W-:Y:S02]  /*12c80*/  ULDC.64 UR8, c[0x0][0x208] ;  /* 0x0000820000087ab9 */ /* 0x000fe40000000a00 */
[----:B0-----:R-:W2:Y:S04]  /*12c90*/  LDG.E R5, desc[UR8][R2.64] ;  /* 0x0000000802057981 */ /* 0x001ea8000c1e1900 */
[----:B-----5:R-:W2:Y:S02]  /*12ca0*/  LDG.E R0, desc[UR8][R2.64+0x4] ;  /* 0x0000040802007981 */ /* 0x020ea4000c1e1900 */
[----:B--2---:R-:W-:-:S07]  /*12cb0*/  IMAD.IADD R0, R0, 0x1, -R5 ;  /* 0x0000000100007824 */ /* 0x004fce00078e0a05 */
.L_x_4455:
[----:B0-----:R-:W0:Y:S01]  /*12cc0*/  S2R R2, SR_TID.X ;  /* 0x0000000000027919 */ /* 0x001e220000002100 */
[----:B------:R-:W-:Y:S01]  /*12cd0*/  R2UR UR4, R222 ;  /* 0x00000000de0472ca */ /* 0x000fe200000e0000 */
[----:B------:R-:W-:Y:S01]  /*12ce0*/  BSSY B1, `(.L_x_4456) ;  /* 0x0000043000017945 */ /* 0x000fe20003800000 */
[----:B-----5:R-:W-:-:S11]  /*12cf0*/  R2UR UR20, R7 ;  /* 0x00000000071472ca */ /* 0x020fd600000e0000 */
[----:B------:R-:W-:Y:S02]  /*12d00*/  USHF.R.S32.HI UR8, URZ, 0x1f, UR4 ;  /* 0x0000001f3f087899 */ /* 0x000fe40008011404 */
[----:B------:R-:W-:Y:S02]  /*12d10*/  USEL UR4, UR4, URZ, !UP0 ;  /* 0x0000003f04047287 */ /* 0x000fe4000c000000 */
[----:B------:R-:W-:Y:S02]  /*12d20*/  USEL UR8, UR8, URZ, !UP0 ;  /* 0x0000003f08087287 */ /* 0x000fe4000c000000 */
[----:B------:R-:W-:Y:S01]  /*12d30*/  USHF.R.S32.HI UR20, URZ, 0x1f, UR20 ;  /* 0x0000001f3f147899 */ /* 0x000fe20008011414 */
[----:B0-----:R-:W-:-:S05]  /*12d40*/  VIADD R2, R2, 0xffffff80 ;  /* 0xffffff8002027836 */ /* 0x001fca0000000000 */
[----:B------:R-:W-:-:S13]  /*12d50*/  ISETP.GT.AND P0, PT, R2, 0x7f, PT ;  /* 0x0000007f0200780c */ /* 0x000fda0003f04270 */
[----:B------:R-:W-:Y:S05]  /*12d60*/  @P0 BRA `(.L_x_4457) ;  /* 0x0000000000e80947 */ /* 0x000fea0003800000 */
[----:B------:R-:W0:Y:S01]  /*12d70*/  S2R R6, SR_TID.X ;  /* 0x0000000000067919 */ /* 0x000e220000002100 */
[----:B------:R-:W1:Y:S01]  /*12d80*/  LDC R9, c[0x0][0xbe8] ;  /* 0x0002fa00ff097b82 */ /* 0x000e620000000800 */
[----:B------:R-:W-:Y:S02]  /*12d90*/  IMAD.U32 R3, RZ, RZ, UR60 ;  /* 0x0000003cff037e24 */ /* 0x000fe4000f8e00ff */
[----:B-1----:R-:W-:-:S03]  /*12da0*/  IMAD R2, R0, R9, RZ ;  /* 0x0000000900027224 */ /* 0x002fc600078e02ff */
        /* <DEDUP_REMOVED lines=17> */
[----:B------:R-:W-:Y:S02]  /*12ec0*/  UIMAD.WIDE.U32 UR16, UR10, UR19, URZ ;  /* 0x000000130a1072a5 */ /* 0x000fe4000f8e003f */
[----:B------:R-:W-:Y:S01]  /*12ed0*/  UIMAD UR19, UR11, UR19, URZ ;  /* 0x000000130b1372a4 */ /* 0x000fe2000f8e023f */
[----:B0-----:R-:W-:Y:S01]  /*12ee0*/  @P0 IMAD.HI.U32 R5, R6, R5, RZ ;  /* 0x0000000506050227 */ /* 0x001fe200078e00ff */
[----:B------:R-:W-:Y:S02]  /*12ef0*/  UIMAD UR13, UR13, UR4, URZ ;  /* 0x000000040d0d72a4 */ /* 0x000fe4000f8e023f */
[----:B------:R-:W-:Y:S01]  /*12f00*/  UIMAD.WIDE.U32 UR10, UR12, UR4, URZ ;  /* 0x000000040c0a72a5 */ /* 0x000fe2000f8e003f */
[----:B------:R-:W-:Y:S01]  /*12f10*/  IMAD.U32 R2, RZ, RZ, UR16 ;  /* 0x00000010ff027e24 */ /* 0x000fe2000f8e00ff */
[----:B------:R-:W-:-:S02]  /*12f20*/  UIADD3 UR19, UR17, UR19, URZ ;  /* 0x0000001311137290 */ /* 0x000fc4000fffe03f */
[----:B------:R-:W-:Y:S01]  /*12f30*/  IMAD.U32 R3, RZ, RZ, UR17 ;  /* 0x00000011ff037e24 */ /* 0x000fe2000f8e00ff */
[----:B------:R-:W-:Y:S01]  /*12f40*/  UIMAD UR13, UR12, UR8, UR13 ;  /* 0x000000080c0d72a4 */ /* 0x000fe2000f8e020d */
[----:B-1----:R-:W-:Y:S01]  /*12f50*/  @P0 SHF.R.U32.HI R4, RZ, R8, R5 ;  /* 0x00000008ff040219 */ /* 0x002fe20000011605 */
[----:B------:R-:W-:Y:S01]  /*12f60*/  ULDC.64 UR14, c[0x0][UR18+0x228] ;  /* 0x00008a00120e7abb */ /* 0x000fe20008000a00 */
[----:B------:R-:W-:Y:S01]  /*12f70*/  IADD3 R3, P0, P1, R2, UR10, R7 ;  /* 0x0000000a02037c10 */ /* 0x000fe2000f91e007 */
[----:B------:R-:W-:Y:S01]  /*12f80*/  UIADD3 UR13, UR11, UR13, URZ ;  /* 0x0000000d0b0d7290 */ /* 0x000fe2000fffe03f */
[----:B------:R-:W-:Y:S01]  /*12f90*/  IMAD.U32 R2, RZ, RZ, UR20 ;  /* 0x00000014ff027e24 */ /* 0x000fe2000f8e00ff */
[----:B------:R-:W-:Y:S01]  /*12fa0*/  UIMAD.WIDE.U32 UR16, UR14, UR9, URZ ;  /* 0x000000090e1072a5 */ /* 0x000fe2000f8e003f */
[----:B------:R-:W-:Y:S01]  /*12fb0*/  IMAD.MOV R5, RZ, RZ, -R4 ;  /* 0x000000ffff057224 */ /* 0x000fe200078e0a04 */
[----:B------:R-:W-:Y:S01]  /*12fc0*/  UIMAD UR9, UR15, UR9, URZ ;  /* 0x000000090f0972a4 */ /* 0x000fe2000f8e023f */
[----:B------:R-:W-:Y:S01]  /*12fd0*/  IMAD.U32 R11, RZ, RZ, UR19 ;  /* 0x00000013ff0b7e24 */ /* 0x000fe2000f8e00ff */
[----:B------:R-:W-:Y:S01]  /*12fe0*/  ULDC.64 UR10, c[0x0][UR18+0x210] ;  /* 0x00008400120a7abb */ /* 0x000fe20008000a00 */
[----:B------:R-:W-:Y:S01]  /*12ff0*/  IMAD R5, R9, R5, R6 ;  /* 0x0000000509057224 */ /* 0x000fe200078e0206 */
[----:B------:R-:W-:-:S02]  /*13000*/  UIADD3 UR9, UR17, UR9, URZ ;  /* 0x0000000911097290 */ /* 0x000fc4000fffe03f */
[----:B------:R-:W-:Y:S01]  /*13010*/  IADD3.X R6, R11, UR13, R2, P0, P1 ;  /* 0x0000000d0b067c10 */ /* 0x000fe200087e2402 */
[----:B------:R-:W-:Y:S01]  /*13020*/  IMAD R9, R5, UR11, RZ ;  /* 0x0000000b05097c24 */ /* 0x000fe2000f8e02ff */
[----:B------:R-:W-:Y:S01]  /*13030*/  IADD3 R2, P0, P1, R4, UR16, R3 ;  /* 0x0000001004027c10 */ /* 0x000fe2000f91e003 */
[----:B------:R-:W-:Y:S01]  /*13040*/  ULDC.64 UR12, c[0x0][0xba8] ;  /* 0x0002ea00000c7ab9 */ /* 0x000fe20000000a00 */
[----:B------:R-:W-:Y:S01]  /*13050*/  SHF.R.S32.HI R3, RZ, 0x1f, R4 ;  /* 0x0000001fff037819 */ /* 0x000fe20000011404 */
[----:B------:R-:W-:Y:S01]  /*13060*/  @!UP0 ULDC UR12, c[0x0][0xb50] ;  /* 0x0002d400000c8ab9 */ /* 0x000fe20000000800 */
[----:B------:R-:W-:Y:S01]  /*13070*/  SHF.R.S32.HI R4, RZ, 0x1f, R5 ;  /* 0x0000001fff047819 */ /* 0x000fe20000011405 */
[----:B------:R-:W-:Y:S01]  /*13080*/  @!UP0 ULDC UR13, c[0x0][0xb54] ;  /* 0x0002d500000d8ab9 */ /* 0x000fe20000000800 */
[----:B------:R-:W-:-:S03]  /*13090*/  IADD3.X R3, R3, UR9, R6, P0, P1 ;  /* 0x0000000903037c10 */ /* 0x000fc600087e2406 */
[----:B------:R-:W-:Y:S02]  /*130a0*/  IMAD R9, R4, UR10, R9 ;  /* 0x0000000a04097c24 */ /* 0x000fe4000f8e0209 */
[----:B------:R-:W-:-:S04]  /*130b0*/  IMAD.WIDE.U32 R2, R5, UR10, R2 ;  /* 0x0000000a05027c25 */ /* 0x000fc8000f8e0002 */
[----:B------:R-:W-:Y:S01]  /*130c0*/  IMAD.IADD R3, R3, 0x1, R9 ;  /* 0x0000000103037824 */ /* 0x000fe200078e0209 */
[----:B------:R-:W-:-:S04]  /*130d0*/  LEA R4, P0, R2, UR12, 0x2 ;  /* 0x0000000c02047c11 */ /* 0x000fc8000f8010ff */
[----:B------:R-:W-:Y:S01]  /*130e0*/  LEA.HI.X R5, R2, UR13, R3, 0x2, P0 ;  /* 0x0000000d02057c11 */ /* 0x000fe200080f1403 */
[----:B------:R-:W-:-:S05]  /*130f0*/  IMAD.MOV.U32 R3, RZ, RZ, -0x800000 ;  /* 0xff800000ff037424 */ /* 0x000fca00078e00ff */
[----:B------:R0:W-:Y:S03]  /*13100*/  STG.E desc[UR22][R4.64], R3 ;  /* 0x0000000304007986 */ /* 0x0001e6000c101916 */
.L_x_4457:
[----:B------:R-:W-:Y:S05]  /*13110*/  BSYNC B1 ;  /* 0x0000000000017941 */ /* 0x000fea0003800000 */
.L_x_4456:
[----:B------:R-:W-:-:S13]  /*13120*/  R2UR UR9, R195 ;  /* 0x00000000c30972ca */ /* 0x000fda00000e0000 */
[----:B------:R-:W-:-:S06]  /*13130*/  UISETP.GT.AND UP0, UPT, UR9, 0x1, UPT ;  /* 0x000000010900788c */ /* 0x000fcc000bf04270 */
[----:B------:R-:W-:-:S13]  /*13140*/  PLOP3.LUT P0, PT, PT, PT, UP0, 0x80, 0x0 ;  /* 0x000000000000781c */ /* 0x000fda0003f0f008 */
[----:B------:R-:W-:Y:S05]  /*13150*/  @P0 BRA `(.L_x_4452) ;  /* 0x0000000800140947 */ /* 0x000fea0003800000 */
[----:B------:R-:W1:Y:S01]  /*13160*/  LDC R11, c[0x0][0xbe8] ;  /* 0x0002fa00ff0b7b82 */ /* 0x000e620000000800 */
[C---:B------:R-:W-:Y:S01]  /*13170*/  R2UR UR10, R7.reuse ;  /* 0x00000000070a72ca */ /* 0x040fe200000e0000 */
[----:B------:R-:W-:Y:S01]  /*13180*/  ULDC.64 UR12, c[0x0][0xaa0] ;  /* 0x0002a800000c7ab9 */ /* 0x000fe20000000a00 */
[----:B------:R-:W-:Y:S01]  /*13190*/  R2UR UR14, R7 ;  /* 0x00000000070e72ca */ /* 0x000fe200000e0000 */
[----:B------:R-:W-:Y:S01]  /*131a0*/  UIMAD UR9, UR20, UR12, URZ ;  /* 0x0000000c140972a4 */ /* 0x000fe2000f8e023f */
[----:B------:R-:W-:Y:S01]  /*131b0*/  R2UR UR15, R197 ;  /* 0x00000000c50f72ca */ /* 0x000fe200000e0000 */
[----:B------:R-:W-:Y:S01]  /*131c0*/  IMAD R2, R194, 0x20, R221 ;  /* 0x00000020c2027824 */ /* 0x000fe200078e02dd */
[----:B------:R-:W-:Y:S01]  /*131d0*/  BSSY B1, `(.L_x_4458) ;  /* 0x0000044000017945 */ /* 0x000fe20003800000 */
[----:B------:R-:W-:Y:S02]  /*131e0*/  SHF.R.S32.HI R8, RZ, 0x1f, R193 ;  /* 0x0000001fff087819 */ /* 0x000fe400000114c1 */
[----:B------:R-:W-:-:S04]  /*131f0*/  VIADD R6, R2, UR60 ;  /* 0x0000003c02067c36 */ /* 0x000fc80008000000 */
[----:B------:R-:W-:Y:S01]  /*13200*/  UIMAD.WIDE.U32 UR10, UR10, UR12, URZ ;  /* 0x0000000c0a0a72a5 */ /* 0x000fe2000f8e003f */
[----:B0-----:R-:W-:Y:S01]  /*13210*/  IMAD.MOV.U32 R5, RZ, RZ, R6 ;  /* 0x000000ffff057224 */ /* 0x001fe200078e0006 */
[----:B------:R-:W-:-:S03]  /*13220*/  UIMAD UR9, UR14, UR13, UR9 ;  /* 0x0000000d0e0972a4 */ /* 0x000fc6000f8e0209 */
[----:B------:R-:W-:Y:S01]  /*13230*/  ULDC.64 UR12, c[0x0][0xae8] ;  /* 0x0002ba00000c7ab9 */ /* 0x000fe20000000a00 */
[----:B------:R-:W-:Y:S01]  /*13240*/  UIADD3 UR11, UR11, UR9, URZ ;  /* 0x000000090b0b7290 */ /* 0x000fe2000fffe03f */
[----:B-1----:R-:W-:-:S03]  /*13250*/  ISETP.NE.AND P0, PT, R11, 0x1, PT ;  /* 0x000000010b00780c */ /* 0x002fc60003f05270 */
[----:B------:R-:W-:-:S04]  /*13260*/  UIMAD.WIDE.U32 UR10, UR15, UR12, UR10 ;  /* 0x0000000c0f0a72a5 */ /* 0x000fc8000f8e000a */
[----:B------:R-:W-:-:S03]  /*13270*/  UIMAD UR9, UR15, UR13, UR11 ;  /* 0x0000000d0f0972a4 */ /* 0x000fc6000f8e020b */
[----:B------:R-:W-:Y:S02]  /*13280*/  ULDC.64 UR12, c[0x0][0xaf0] ;  /* 0x0002bc00000c7ab9 */ /* 0x000fe40000000a00 */
[----:B------:R-:W-:Y:S01]  /*13290*/  UIMAD UR8, UR8, UR12, URZ ;  /* 0x0000000c080872a4 */ /* 0x000fe2000f8e023f */
[----:B------:R-:W0:Y:S03]  /*132a0*/  @P0 LDC R3, c[0x0][0xbec] ;  /* 0x0002fb00ff030b82 */ /* 0x000e260000000800 */
[----:B------:R-:W-:-:S03]  /*132b0*/  UIMAD UR11, UR4, UR13, UR8 ;  /* 0x0000000d040b72a4 */ /* 0x000fc6000f8e0208 */
[----:B------:R-:W-:Y:S02]  /*132c0*/  UMOV UR8, UR10 ;  /* 0x0000000a00087c82 */ /* 0x000fe40008000000 */
[----:B------:R-:W-:Y:S01]  /*132d0*/  UIMAD.WIDE.U32 UR8, UR4, UR12, UR8 ;  /* 0x0000000c040872a5 */ /* 0x000fe2000f8e0008 */
[----:B------:R-:W1:Y:S03]  /*132e0*/  @P0 LDC R7, c[0x0][0xbf0] ;  /* 0x0002fc00ff070b82 */ /* 0x000e660000000800 */
[----:B------:R-:W-:-:S03]  /*132f0*/  UIADD3 UR4, UR9, UR11, URZ ;  /* 0x0000000b09047290 */ /* 0x000fc6000fffe03f */
[----:B------:R-:W-:Y:S01]  /*13300*/  ULDC.64 UR10, c[0x0][0xae0] ;  /* 0x0002b800000a7ab9 */ /* 0x000fe20000000a00 */
[----:B0-----:R-:W-:-:S04]  /*13310*/  @P0 IMAD.HI.U32 R2, R6, R3, RZ ;  /* 0x0000000306020227 */ /* 0x001fc800078e00ff */
[----:B------:R-:W-:Y:S02]  /*13320*/  IMAD.U32 R3, RZ, RZ, UR9 ;  /* 0x00000009ff037e24 */ /* 0x000fe4000f8e00ff */
[----:B------:R-:W-:Y:S01]  /*13330*/  IMAD.U32 R3, RZ, RZ, UR4 ;  /* 0x00000004ff037e24 */ /* 0x000fe2000f8e00ff */
[----:B-1----:R-:W-:-:S04]  /*13340*/  @P0 SHF.R.U32.HI R5, RZ, R7, R2 ;  /* 0x00000007ff050219 */ /* 0x002fc80000011602 */
[--C-:B------:R-:W-:Y:S01]  /*13350*/  SHF.R.S32.HI R2, RZ, 0x1f, R5.reuse ;  /* 0x0000001fff027819 */ /* 0x100fe20000011405 */
[----:B------:R-:W-:-:S04]  /*13360*/  IMAD.MOV R7, RZ, RZ, -R5 ;  /* 0x000000ffff077224 */ /* 0x000fc800078e0a05 */
[----:B------:R-:W-:Y:S02]  /*13370*/  IMAD R4, R2, UR10, RZ ;  /* 0x0000000a02047c24 */ /* 0x000fe4000f8e02ff */
[----:B------:R-:W-:Y:S02]  /*13380*/  IMAD R7, R11, R7, R6 ;  /* 0x000000070b077224 */ /* 0x000fe400078e0206 */
[----:B------:R-:W-:Y:S01]  /*13390*/  IMAD.U32 R2, RZ, RZ, UR8 ;  /* 0x00000008ff027e24 */ /* 0x000fe2000f8e00ff */
[----:B------:R-:W-:Y:S01]  /*133a0*/  ULDC.64 UR8, c[0x0][0xad8] ;  /* 0x0002b60000087ab9 */ /* 0x000fe20000000a00 */
[C---:B------:R-:W-:Y:S01]  /*133b0*/  IMAD R9, R5.reuse, UR11, R4 ;  /* 0x0000000b05097c24 */ /* 0x040fe2000f8e0204 */
[----:B------:R-:W-:Y:S01]  /*133c0*/  SHF.R.S32.HI R4, RZ, 0x1f, R7 ;  /* 0x0000001fff047819 */ /* 0x000fe20000011407 */
[----:B------:R-:W-:-:S04]  /*133d0*/  IMAD.WIDE.U32 R2, R5, UR10, R2 ;  /* 0x0000000a05027c25 */ /* 0x000fc8000f8e0002 */
[----:B------:R-:W-:Y:S01]  /*133e0*/  IMAD.IADD R3, R3, 0x1, R9 ;  /* 0x0000000103037824 */ /* 0x000fe200078e0209 */
[----:B------:R-:W-:Y:S01]  /*133f0*/  SHF.R.S32.HI R9, RZ, 0x1f, R22 ;  /* 0x0000001fff097819 */ /* 0x000fe20000011416 */
[----:B------:R-:W-:Y:S02]  /*13400*/  IMAD R4, R4, UR8, RZ ;  /* 0x0000000804047c24 */ /* 0x000fe4000f8e02ff */
[----:B------:R-:W-:Y:S02]  /*13410*/  VIADD R6, R221, UR60 ;  /* 0x0000003cdd067c36 */ /* 0x000fe40008000000 */
[----:B------:R-:W-:Y:S02]  /*13420*/  IMAD R11, R0, R11, RZ ;  /* 0x0000000b000b7224 */ /* 0x000fe400078e02ff */
[C---:B------:R-:W-:Y:S02]  /*13430*/  IMAD R5, R7.reuse, UR9, R4 ;  /* 0x0000000907057c24 */ /* 0x040fe4000f8e0204 */
[----:B------:R-:W-:Y:S01]  /*13440*/  IMAD.WIDE.U32 R2, R7, UR8, R2 ;  /* 0x0000000807027c25 */ /* 0x000fe2000f8e0002 */
[----:B------:R-:W-:Y:S01]  /*13450*/  ISETP.GE.AND P2, PT, R6, R11, PT ;  /* 0x0000000b0600720c */ /* 0x000fe20003f46270 */
[----:B------:R-:W-:-:S02]  /*13460*/  ULDC.64 UR8, c[0x0][0xa80] ;  /* 0x0002a00000087ab9 */ /* 0x000fc40000000a00 */
[----:B------:R-:W-:Y:S01]  /*13470*/  VIADD R0, R6, 0x20 ;  /* 0x0000002006007836 */ /* 0x000fe20000000000 */
[----:B------:R-:W-:Y:S01]  /*13480*/  LEA R4, P3, R2, UR8, 0x1 ;  /* 0x0000000802047c11 */ /* 0x000fe2000f8608ff */
[----:B------:R-:W-:Y:S02]  /*13490*/  IMAD.IADD R3, R3, 0x1, R5 ;  /* 0x0000000103037824 */ /* 0x000fe400078e0205 */
[----:B------:R-:W-:Y:S01]  /*134a0*/  VIADD R7, R22, 0x40 ;  /* 0x0000004016077836 */ /* 0x000fe20000000000 */
[----:B------:R-:W-:Y:S01]  /*134b0*/  ISETP.GE.AND P1, PT, R0, R11, PT ;  /* 0x0000000b0000720c */ /* 0x000fe20003f26270 */
[----:B------:R-:W-:Y:S01]  /*134c0*/  VIADD R0, R6, 0x40 ;  /* 0x0000004006007836 */ /* 0x000fe20000000000 */
[----:B------:R-:W-:Y:S02]  /*134d0*/  LEA.HI.X R5, R2, UR9, R3, 0x1, P3 ;  /* 0x0000000902057c11 */ /* 0x000fe400098f0c03 */
[----:B------:R0:W1:Y:S01]  /*134e0*/  SHFL.IDX PT, R2, R4, RZ, 0x181f ;  /* 0x00181fff04027589 */ /* 0x00006200000e0000 */
[----:B------:R-:W-:-:S02]  /*134f0*/  SHF.R.S32.HI R10, RZ, 0x1f, R7 ;  /* 0x0000001fff0a7819 */ /* 0x000fc40000011407 */
[----:B------:R-:W-:Y:S02]  /*13500*/  ISETP.GE.AND P0, PT, R0, R11, PT ;  /* 0x0000000b0000720c */ /* 0x000fe40003f06270 */
[----:B------:R0:W2:Y:S01]  /*13510*/  SHFL.IDX PT, R0, R5, RZ, 0x181f ;  /* 0x00181fff05007589 */ /* 0x0000a200000e0000 */
[----:B------:R-:W-:Y:S10]  /*13520*/  @P2 BRA `(.L_x_4459) ;  /* 0x0000000000382947 */ /* 0x000ff40003800000 */
[----:B------:R-:W-:Y:S01]  /*13530*/  ULDC UR4, c[0x0][0xac8] ;  /* 0x0002b20000047ab9 */ /* 0x000fe20000000800 */
[----:B------:R-:W-:Y:S01]  /*13540*/  ULDC.64 UR8, c[0x0][0x208] ;  /* 0x0000820000087ab9 */ /* 0x000fe20000000a00 */
[----:B------:R-:W-:Y:S02]  /*13550*/  ISETP.GE.AND P4, PT, R22, UR4, PT ;  /* 0x0000000416007c0c */ /* 0x000fe4000bf86270 */
[----:B------:R-:W-:Y:S02]  /*13560*/  ISETP.GE.AND P3, PT, R7, UR4, PT ;  /* 0x0000000407007c0c */ /* 0x000fe4000bf66270 */
[----:B------:R-:W-:-:S09]  /*13570*/  ISETP.GE.AND P2, PT, R193, UR4, PT ;  /* 0x00000004c1007c0c */ /* 0x000fd2000bf46270 */
[CC--:B-1----:R-:W-:Y:S02]  /*13580*/  @!P4 LEA R12, P6, R22.reuse, R2.reuse, 0x1 ;  /* 0x00000002160cc211 */ /* 0x0c2fe400078c08ff */
        /* <DEDUP_REMOVED lines=8> */
.L_x_4459:
[----:B------:R-:W-:Y:S05]  /*13610*/  BSYNC B1 ;  /* 0x0000000000017941 */ /* 0x000fea0003800000 */
.L_x_4458:
        /* <DEDUP_REMOVED lines=9> */
[CC--:B-1----:R-:W-:Y:S02]  /*136b0*/  @!P4 LEA R12, P1, R22.reuse, R2.reuse, 0x1 ;  /* 0x00000002160cc211 */ /* 0x0c2fe400078208ff */
        /* <DEDUP_REMOVED lines=8> */
.L_x_4461:
[----:B------:R-:W-:Y:S05]  /*13740*/  BSYNC B1 ;  /* 0x0000000000017941 */ /* 0x000fea0003800000 */
.L_x_4460:
        /* <DEDUP_REMOVED lines=18> */
.L_x_4463:
[----:B------:R-:W-:Y:S05]  /*13870*/  BSYNC B1 ;  /* 0x0000000000017941 */ /* 0x000fea0003800000 */
.L_x_4462:
        /* <DEDUP_REMOVED lines=9> */
[----:B------:R-:W-:-:S09]  /*13910*/  ISETP.GE.AND P5, PT, R193, UR4, PT ;  /* 0x00000004c1007c0c */ /* 0x000fd2000bfa6270 */
[CC--:B---3--:R-:W-:Y:S02]  /*13920*/  @!P3 LEA R12, P0, R22.reuse, R2.reuse, 0x1 ;  /* 0x00000002160cb211 */ /* 0x0c8fe400078008ff */
[-C--:B------:R-:W-:Y:S02]  /*13930*/  @!P4 LEA R6, P1, R7, R2.reuse, 0x1 ;  /* 0x000000020706c211 */ /* 0x080fe400078208ff */
[----:B------:R-:W-:Y:S02]  /*13940*/  @!P5 LEA R2, P2, R193, R2, 0x1 ;  /* 0x00000002c102d211 */ /* 0x000fe400078408ff */
[-C--:B--2---:R-:W-:Y:S02]  /*13950*/  @!P3 LEA.HI.X R13, R22, R5.reuse, R9, 0x1, P0 ;  /* 0x00000005160db211 */ /* 0x084fe400000f0c09 */
[-C--:B------:R-:W-:Y:S02]  /*13960*/  @!P4 LEA.HI.X R7, R7, R5.reuse, R10, 0x1, P1 ;  /* 0x000000050707c211 */ /* 0x080fe400008f0c0a */
[----:B------:R-:W-:Y:S01]  /*13970*/  @!P5 LEA.HI.X R3, R193, R5, R8, 0x1, P2 ;  /* 0x00000005c103d211 */ /* 0x000fe200010f0c08 */
[----:B------:R1:W-:Y:S04]  /*13980*/  @!P3 ST.E.128 desc[UR8][R12.64], RZ ;  /* 0x000000ff0c00b985 */ /* 0x0003e8000c101d08 */
[----:B------:R1:W-:Y:S04]  /*13990*/  @!P4 ST.E.128 desc[UR8][R6.64], RZ ;  /* 0x000000ff0600c985 */ /* 0x0003e8000c101d08 */
[----:B------:R1:W-:Y:S02]  /*139a0*/  @!P5 ST.E.128 desc[UR8][R2.64], RZ ;  /* 0x000000ff0200d985 */ /* 0x0003e4000c101d08 */
.L_x_4452:
[----:B------:R-:W-:Y:S05]  /*139b0*/  BSYNC B0 ;  /* 0x0000000000007941 */ /* 0x000fea0003800000 */
.L_x_4442:
[----:B------:R-:W-:Y:S02]  /*139c0*/  ULDC UR4, c[0x0][0xc3c] ;  /* 0x00030f0000047ab9 */ /* 0x000fe40000000800 */
[----:B------:R-:W-:-:S06]  /*139d0*/  UISETP.GE.AND UP0, UPT, UR6, UR4, UPT ;  /* 0x000000040600728c */ /* 0x000fcc000bf06270 */
[----:B------:R-:W-:-:S13]  /*139e0*/  PLOP3.LUT P0, PT, PT, PT, UP0, 0x80, 0x0 ;  /* 0x000000000000781c */ /* 0x000fda0003f0f008 */
[----:B------:R-:W-:Y:S05]  /*139f0*/  @!P0 BRA `(.L_x_4464) ;  /* 0xfffffed400c88947 */ /* 0x000fea000383ffff */
[----:B------:R-:W-:Y:S05]  /*13a00*/  EXIT ;  /* 0x000000000000794d */ /* 0x000fea0003800000 */
.L_x_4359:
        /* <DEDUP_REMOVED lines=18> */
.L_x_4465:
        /* <DEDUP_REMOVED lines=44> */
.L_x_4469:
        /* <DEDUP_REMOVED lines=40> */
.L_x_4467:
        /* <DEDUP_REMOVED lines=12> */
.L_x_4470:
        /* <DEDUP_REMOVED lines=63> */
.L_x_4471:
        /* <DEDUP_REMOVED lines=62> */
.L_x_4472:
[----:B01----:R-:W-:-:S05]  /*14900*/  LOP3.LUT R3, RZ, R2, RZ, 0x33, !PT ;  /* 0x00000002ff037212 */ /* 0x003fca00078e33ff */
[----:B------:R-:W-:-:S05]  /*14910*/  IMAD.IADD R2, R4, 0x1, R3 ;  /* 0x0000000104027824 */ /* 0x000fca00078e0203 */
[----:B------:R1:W-:Y:S01]  /*14920*/  STL [R1+0x4], R2 ;  /* 0x0000040201007387 */ /* 0x0003e20000100800 */
[----:B------:R-:W-:Y:S05]  /*14930*/  BRA `(.L_x_4473) ;  /* 0x0000000000107947 */ /* 0x000fea0003800000 */
.L_x_4468:
[----:B------:R-:W-:Y:S01]  /*14940*/  IMAD.U32 R2, RZ, RZ, UR6 ;  /* 0x00000006ff027e24 */ /* 0x000fe2000f8e00ff */
[----:B------:R0:W-:Y:S04]  /*14950*/  STL [R1+0x4], RZ ;  /* 0x000004ff01007387 */ /* 0x0001e80000100800 */
[----:B------:R0:W-:Y:S04]  /*14960*/  STL [R1+0x8], RZ ;  /* 0x000008ff01007387 */ /* 0x0001e80000100800 */
[----:B------:R0:W-:Y:S02]  /*14970*/  STL [R1], R2 ;  /* 0x0000000201007387 */ /* 0x0001e40000100800 */
.L_x_4473:
        /* <DEDUP_REMOVED lines=10> */
.L_x_4466:
        /* <DEDUP_REMOVED lines=8> */
[----:B------:R-:W2:Y:S01]  /*14aa0*/  S2UR UR5, SR_CgaCtaId ;  /* 0x00000000000579c3 */ /* 0x000ea20000008800 */
[C---:B----4-:R-:W-:Y:S01]  /*14ab0*/  IMAD.SHL.U32 R0, R6.reuse, 0x8, RZ ;  /* 0x0000000806007824 */ /* 0x050fe200078e00ff */
[----:B------:R-:W-:Y:S01]  /*14ac0*/  LOP3.LUT R4, R6, 0x7f, RZ, 0xc0, !PT ;  /* 0x0000007f06047812 */ /* 0x000fe200078ec0ff */
[----:B------:R-:W-:Y:S01]  /*14ad0*/  UMOV UR4, 0x400 ;  /* 0x0000040000047882 */ /* 0x000fe20000000000 */
[----:B------:R-:W-:Y:S01]  /*14ae0*/  BSSY B8, `(.L_x_4474) ;  /* 0x0000654000087945 */ /* 0x000fe20003800000 */
[----:B------:R-:W-:Y:S01]  /*14af0*/  ULDC UR38, c[0x0][0xc] ;  /* 0x0000030000267ab9 */ /* 0x000fe20000000800 */
[----:B------:R-:W-:Y:S01]  /*14b00*/  LOP3.LUT R3, R0, 0x1f8, RZ, 0xc0, !PT ;  /* 0x000001f800037812 */ /* 0x000fe200078ec0ff */
[----:B01----:R-:W-:Y:S01]  /*14b10*/  IMAD.SHL.U32 R2, R4, 0x8, RZ ;  /* 0x0000000804027824 */ /* 0x003fe200078e00ff */
[----:B------:R-:W-:Y:S01]  /*14b20*/  LOP3.LUT R0, R0, 0x38, RZ, 0xc0, !PT ;  /* 0x0000003800007812 */ /* 0x000fe200078ec0ff */
[----:B------:R-:W-:Y:S01]  /*14b30*/  ULDC.64 UR36, c[0x0][0x198] ;  /* 0x0000660000247ab9 */ /* 0x000fe20000000a00 */
[----:B------:R-:W-:Y:S01]  /*14b40*/  LOP3.LUT R3, R3, 0x38, R6, 0x78, !PT ;  /* 0x0000003803037812 */ /* 0x000fe200078e7806 */
[----:B------:R-:W-:-:S03]  /*14b50*/  IMAD.SHL.U32 R6, R6, 0x10, RZ ;  /* 0x0000001006067824 */ /* 0x000fc600078e00ff */
[----:B------:R-:W-:Y:S02]  /*14b60*/  LOP3.LUT R2, R3, 0x200, R2, 0xf8, !PT ;  /* 0x0000020003027812 */ /* 0x000fe400078ef802 */
[----:B------:R-:W-:-:S04]  /*14b70*/  SHF.R.U32.HI R3, RZ, 0x3, R4 ;  /* 0x00000003ff037819 */ /* 0x000fc80000011604 */
[----:B------:R-:W-:Y:S01]  /*14b80*/  LOP3.LUT R4, R3, 0x70, R6, 0xf8, !PT ;  /* 0x0000007003047812 */ /* 0x000fe200078ef806 */
[----:B--2---:R-:W-:-:S06]  /*14b90*/  ULEA UR4, UR5, UR4, 0x18 ;  /* 0x0000000405047291 */ /* 0x004fcc000f8ec03f */
[----:B------:R-:W-:-:S04]  /*14ba0*/  IMAD.U32 R19, RZ, RZ, UR4 ;  /* 0x00000004ff137e24 */ /* 0x000fc8000f8e00ff */
[----:B------:R-:W-:Y:S02]  /*14bb0*/  IMAD R3, R2, 0x2, R19 ;  /* 0x0000000202037824 */ /* 0x000fe400078e0213 */
[----:B------:R-:W-:-:S03]  /*14bc0*/  IMAD.MOV.U32 R2, RZ, RZ, 0x1 ;  /* 0x00000001ff027424 */ /* 0x000fc600078e00ff */
[----:B------:R-:W-:Y:S04]  /*14bd0*/  STL [R1+0x20], R3 ;  /* 0x0000200301007387 */ /* 0x000fe80000100800 */
[----:B------:R-:W-:Y:S04]  /*14be0*/  STL [R1+0x50], RZ ;  /* 0x000050ff01007387 */ /* 0x000fe80000100800 */
[----:B------:R0:W-:Y:S04]  /*14bf0*/  STL [R1+0x14], R2 ;  /* 0x0000140201007387 */ /* 0x0001e80000100800 */
[----:B------:R1:W-:Y:S01]  /*14c00*/  STL [R1+0x10], RZ ;  /* 0x000010ff01007387 */ /* 0x0003e20000100800 */
[----:B0-----:R-:W-:-:S02]  /*14c10*/  LOP3.LUT R2, R0, 0x40, RZ, 0xfc, !PT ;  /* 0x0000004000027812 */ /* 0x001fc400078efcff */
[----:B-1----:R-:W-:-:S07]  /*14c20*/  LOP3.LUT R0, R0, 0x80, RZ, 0xfc, !PT ;  /* 0x0000008000007812 */ /* 0x002fce00078efcff */
.L_x_4590:
[----:B--23--:R-:W2:Y:S01]  /*14c30*/  LDL R9, [R1+0xc] ;  /* 0x00000c0001097983 */ /* 0x00cea20000100800 */
        /* <DEDUP_REMOVED lines=48> */
.L_x_4475:
        /* <DEDUP_REMOVED lines=17> */
.L_x_4476:
[----:B------:R-:W-:Y:S05]  /*15050*/  @!P1 BRA `(.L_x_4477) ;  /* 0x0000000000109947 */ /* 0x000fea0003800000 */
[----:B------:R-:W-:Y:S02]  /*15060*/  ULDC.64 UR4, c[0x0][0x208] ;  /* 0x0000820000047ab9 */ /* 0x000fe40000000a00 */
[----:B------:R-:W3:Y:S04]  /*15070*/  LDG.E R6, desc[UR4][R2.64] ;  /* 0x0000000402067981 */ /* 0x000ee8000c1e1900 */
[----:B------:R-:W3:Y:S02]  /*15080*/  LDG.E R2, desc[UR4][R2.64+0x4] ;  /* 0x0000040402027981 */ /* 0x000ee4000c1e1900 */
[----:B---3--:R-:W-:-:S07]  /*15090*/  IMAD.IADD R6, R2, 0x1, -R6 ;  /* 0x0000000102067824 */ /* 0x008fce00078e0a06 */
.L_x_4477:
        /* <DEDUP_REMOVED lines=12> */
[----:B------:R-:W-:-:S04]  /*15160*/  VIADD R2, R0, 0x5f ;  /* 0x0000005f00027836 */ /* 0x000fc80000000000 */
[----:B------:R-:W-:-:S05]  /*15170*/  IMAD.HI R2, R2, 0x2aaaaaab, RZ ;  /* 0x2aaaaaab02027827 */ /* 0x000fca00078e02ff */
[----:B------:R-:W-:-:S04]  /*15180*/  SHF.R.U32.HI R3, RZ, 0x1f, R2 ;  /* 0x0000001fff037819 */ /* 0x000fc80000011602 */
[----:B------:R-:W-:Y:S02]  /*15190*/  LEA.HI.SX32 R9, R2, R3, 0x1c ;  /* 0x0000000302097211 */ /* 0x000fe400078fe2ff */
[----:B------:R-:W-:-:S03]  /*151a0*/  IADD3 R2, R0, 0x1, -R10 ;  /* 0x0000000100027810 */ /* 0x000fc60007ffe80a */
[----:B------:R2:W-:Y:S02]  /*151b0*/  STL [R1+0x58], R9 ;  /* 0x0000580901007387 */ /* 0x0005e40000100800 */
[----:B------:R-:W-:Y:S02]  /*151c0*/  IMAD.IADD R6, R2, 0x1, R6 ;  /* 0x0000000102067824 */ /* 0x000fe400078e0206 */
[----:B------:R-:W3:Y:S02]  /*151d0*/  LDC.64 R2, c[0x0][0x9e0] ;  /* 0x00027800ff027b82 */ /* 0x000ee40000000a00 */
        /* <DEDUP_REMOVED lines=14> */
.L_x_4480:
[----:B------:R-:W-:-:S13]  /*152c0*/  ISETP.NE.AND P0, PT, R3, 0x1, PT ;  /* 0x000000010300780c */ /* 0x000fda0003f05270 */
[----:B------:R-:W2:Y:S02]  /*152d0*/  @P0 LDC.64 R4, c[0x0][0x9e8] ;  /* 0x00027a00ff040b82 */ /* 0x000ea40000000a00 */
[----:B--2---:R-:W-:-:S05]  /*152e0*/  @P0 IMAD.HI.U32 R4, R8, R4, RZ ;  /* 0x0000000408040227 */ /* 0x004fca00078e00ff */
[----:B------:R-:W-:-:S07]  /*152f0*/  @P0 SHF.R.U32.HI R8, RZ, R5, R4 ;  /* 0x00000005ff080219 */ /* 0x000fce0000011604 */
.L_x_4481:
[----:B------:R-:W-:Y:S05]  /*15300*/  BSYNC B0 ;  /* 0x0000000000007941 */ /* 0x000fea0003800000 */
.L_x_4479:
[----:B------:R-:W-:-:S05]  /*15310*/  IMAD R8, R8, R3, R3 ;  /* 0x0000000308087224 */ /* 0x000fca00078e0203 */
[----:B------:R-:W-:-:S07]  /*15320*/  VIMNMX R2, R2, R8, PT ;  /* 0x0000000802027248 */ /* 0x000fce0003fe0100 */
.L_x_4478:
[----:B------:R-:W2:Y:S01]  /*15330*/  @P1 LDC R4, c[0x0][0x44c] ;  /* 0x00011300ff041b82 */ /* 0x000ea20000000800 */
[----:B------:R-:W-:Y:S01]  /*15340*/  VIADD R2, R2, 0x5f ;  /* 0x0000005f02027836 */ /* 0x000fe20000000000 */
[----:B------:R-:W-:Y:S01]  /*15350*/  ULDC UR4, c[0x0][0x9dc] ;  /* 0x0002770000047ab9 */ /* 0x000fe20000000800 */
[----:B------:R-:W-:Y:S02]  /*15360*/  IMAD.MOV.U32 R5, RZ, RZ, R11 ;  /* 0x000000ffff057224 */ /* 0x000fe400078e000b */
[----:B------:R-:W-:-:S03]  /*15370*/  IMAD.HI R2, R2, 0x2aaaaaab, RZ ;  /* 0x2aaaaaab02027827 */ /* 0x000fc600078e02ff */
[----:B------:R-:W3:Y:S01]  /*15380*/  @P1 LDC R6, c[0x0][0x450] ;  /* 0x00011400ff061b82 */ /* 0x000ee20000000800 */
[----:B--2---:R-:W-:-:S05]  /*15390*/  @P1 IMAD.HI.U32 R4, R11, R4, RZ ;  /* 0x000000040b041227 */ /* 0x004fca00078e00ff */
[----:B---3--:R-:W-:-:S04]  /*153a0*/  @P1 SHF.R.U32.HI R5, RZ, R6, R4 ;  /* 0x00000006ff051219 */ /* 0x008fc80000011604 */
[----:B------:R-:W-:Y:S02]  /*153b0*/  IADD3 R6, R5, R0, -R10 ;  /* 0x0000000005067210 */ /* 0x000fe40007ffe80a */
[----:B------:R-:W-:-:S04]  /*153c0*/  SHF.R.U32.HI R0, RZ, 0x1f, R2 ;  /* 0x0000001fff007819 */ /* 0x000fc80000011602 */
[----:B------:R-:W-:Y:S01]  /*153d0*/  LEA.HI.SX32 R4, R2, R0, 0x1c ;  /* 0x0000000002047211 */ /* 0x000fe200078fe2ff */
[----:B------:R-:W-:-:S03]  /*153e0*/  VIADD R2, R6, -UR4 ;  /* 0x8000000406027c36 */ /* 0x000fc60008000000 */
        /* <DEDUP_REMOVED lines=13> */
.L_x_4484:
[----:B------:R-:W-:-:S13]  /*154c0*/  ISETP.NE.AND P0, PT, R3, 0x1, PT ;  /* 0x000000010300780c */ /* 0x000fda0003f05270 */
[----:B--2---:R-:W2:Y:S02]  /*154d0*/  @P0 LDC.64 R4, c[0x0][0x9e8] ;  /* 0x00027a00ff040b82 */ /* 0x004ea40000000a00 */
[----:B--2---:R-:W-:-:S05]  /*154e0*/  @P0 IMAD.HI.U32 R4, R6, R4, RZ ;  /* 0x0000000406040227 */ /* 0x004fca00078e00ff */
[----:B------:R-:W-:-:S07]  /*154f0*/  @P0 SHF.R.U32.HI R6, RZ, R5, R4 ;  /* 0x00000005ff060219 */ /* 0x000fce0000011604 */
.L_x_4485:
[----:B------:R-:W-:Y:S05]  /*15500*/  BSYNC B0 ;  /* 0x0000000000007941 */ /* 0x000fea0003800000 */
.L_x_4483:
[----:B------:R-:W-:-:S05]  /*15510*/  IMAD R3, R6, R3, RZ ;  /* 0x0000000306037224 */ /* 0x000fca00078e02ff */
[----:B------:R-:W-:-:S07]  /*15520*/  VIMNMX R2, R2, R3, !PT ;  /* 0x0000000302027248 */ /* 0x000fce0007fe0100 */
.L_x_4482:
[----:B------:R-:W-:Y:S01]  /*15530*/  IMAD.HI R2, R2, 0x2aaaaaab, RZ ;  /* 0x2aaaaaab02027827 */ /* 0x000fe200078e02ff */
[----:B--2---:R-:W-:Y:S01]  /*15540*/  SHF.R.U32.HI R4, RZ, 0x10, R7 ;  /* 0x00000010ff047819 */ /* 0x004fe20000011607 */
[----:B------:R-:W-:Y:S01]  /*15550*/  BSSY B0, `(.L_x_4486) ;  /* 0x000002a000007945 */ /* 0x000fe20003800000 */
[----:B------:R-:W-:Y:S01]  /*15560*/  LOP3.LUT R8, R7, 0xff, RZ, 0xc0, !PT ;  /* 0x000000ff07087812 */ /* 0x000fe200078ec0ff */
[----:B------:R-:W-:Y:S01]  /*15570*/  IMAD.MOV.U32 R5, RZ, RZ, RZ ;  /* 0x000000ffff057224 */ /* 0x000fe200078e00ff */
[----:B------:R-:W-:Y:S02]  /*15580*/  SHF.R.U32.HI R3, RZ, 0x1f, R2 ;  /* 0x0000001fff037819 */ /* 0x000fe40000011602 */
[----:B------:R-:W-:Y:S01]  /*15590*/  ISETP.NE.AND P0, PT, R4, RZ, PT ;  /* 0x000000ff0400720c */ /* 0x000fe20003f05270 */
[----:B01----:R-:W-:Y:S01]  /*155a0*/  IMAD.MOV.U32 R10, RZ, RZ, R5 ;  /* 0x000000ffff0a7224 */ /* 0x003fe200078e0005 */
[----:B------:R-:W-:-:S04]  /*155b0*/  LEA.HI.SX32 R3, R2, R3, 0x1c ;  /* 0x0000000302037211 */ /* 0x000fc800078fe2ff */
        /* <DEDUP_REMOVED lines=35> */
.L_x_4487:
[----:B------:R-:W-:Y:S05]  /*157f0*/  BSYNC B0 ;  /* 0x0000000000007941 */ /* 0x000fea0003800000 */
.L_x_4486:
        /* <DEDUP_REMOVED lines=12> */
[----:B0-----:R-:W0:Y:S01]  /*158c0*/  S2R R5, SR_LANEID ;  /* 0x0000000000057919 */ /* 0x001e220000000000 */
[----:B------:R-:W-:Y:S01]  /*158d0*/  VOTEU.ANY UR4, UPT, PT ;  /* 0x0000000000047886 */ /* 0x000fe200038e0100 */
[----:B------:R-:W3:Y:S01]  /*158e0*/  LDC.64 R2, c[0x0][0xc60] ;  /* 0x00031800ff027b82 */ /* 0x000ee20000000a00 */
[----:B------:R-:W0:Y:S01]  /*158f0*/  FLO.U32 R0, UR4 ;  /* 0x0000000400007d00 */ /* 0x000e2200080e0000 */
[----:B------:R-:W-:Y:S01]  /*15900*/  ULDC.64 UR6, c[0x0][0x208] ;  /* 0x0000820000067ab9 */ /* 0x000fe20000000a00 */
[----:B0-----:R-:W-:-:S06]  /*15910*/  ISETP.EQ.U32.AND P0, PT, R0, R5, PT ;  /* 0x000000050000720c */ /* 0x001fcc0003f02070 */
[----:B------:R-:W3:Y:S07]  /*15920*/  POPC R5, UR4 ;  /* 0x0000000400057d09 */ /* 0x000eee0008000000 */
[----:B---3--:R-:W3:Y:S01]  /*15930*/  @P0 ATOMG.E.ADD.STRONG.GPU PT, R3, desc[UR6][R2.64], R5 ;  /* 0x00000005020309a8 */ /* 0x008ee200081ee1c6 */
[----:B-1----:R-:W0:Y:S02]  /*15940*/  S2R R4, SR_LTMASK ;  /* 0x0000000000047919 */ /* 0x002e240000003900 */
[----:B0-----:R-:W-:-:S04]  /*15950*/  LOP3.LUT R4, R4, UR4, RZ, 0xc0, !PT ;  /* 0x0000000404047c12 */ /* 0x001fc8000f8ec0ff */
[----:B------:R-:W0:Y:S01]  /*15960*/  POPC R7, R4 ;  /* 0x0000000400077309 */ /* 0x000e220000000000 */
[----:B---3--:R-:W0:Y:S02]  /*15970*/  SHFL.IDX PT, R0, R3, R0, 0x1f ;  /* 0x00001f0003007589 */ /* 0x008e2400000e0000 */
[----:B0-----:R-:W-:-:S05]  /*15980*/  IADD3 R0, R0, UR38, R7 ;  /* 0x0000002600007c10 */ /* 0x001fca000fffe007 */
[----:B------:R3:W-:Y:S01]  /*15990*/  STL [R1], R0 ;  /* 0x0000000001007387 */ /* 0x0007e20000100800 */
[----:B------:R-:W-:Y:S05]  /*159a0*/  BRA `(.L_x_4490) ;  /* 0x0000004400187947 */ /* 0x000fea0003800000 */
.L_x_4489:
        /* <DEDUP_REMOVED lines=20> */
.L_x_4492:
[----:B------:R-:W-:Y:S05]  /*15af0*/  BSYNC B6 ;  /* 0x0000000000067941 */ /* 0x000fea0003800000 */
.L_x_4491:
        /* <DEDUP_REMOVED lines=20> */
.L_x_4495:
        /* <DEDUP_REMOVED lines=15> */
.L_x_4494:
[----:B------:R-:W-:Y:S05]  /*15d30*/  BSYNC B6 ;  /* 0x0000000000067941 */ /* 0x000fea0003800000 */
.L_x_4493:
        /* <DEDUP_REMOVED lines=25> */
.L_x_4606:
        /* <DEDUP_REMOVED lines=9> */
.L_x_4609:
        /* <DEDUP_REMOVED lines=10> */
[----:B-1----:R-:W1:Y:S02]  /*16000*/  @P0 LDC.64 R4, c[0x0][0x440] ;  /* 0x00011000ff040b82 */ /* 0x002e640000000a00 */
        /* <DEDUP_REMOVED lines=14> */
.L_x_4499:
[----:B------:R-:W4:Y:S04]  /*160f0*/  LDL R0, [R1+0x10] ;  /* 0x0000100001007983 */ /* 0x000f280000100800 */
[----:B---3--:R-:W3:Y:S01]  /*16100*/  LDL R2, [R1+0x14] ;  /* 0x0000140001027983 */ /* 0x008ee20000100800 */
[----:B----4-:R-:W-:Y:S01]  /*16110*/  IMAD R0, R0, 0x8, R19 ;  /* 0x0000000800007824 */ /* 0x010fe200078e0213 */
[----:B---3--:R-:W-:-:S04]  /*16120*/  SHF.L.U32 R2, R2, 0x1f, RZ ;  /* 0x0000001f02027819 */ /* 0x008fc800000006ff */
[----:B------:R-:W3:Y:S02]  /*16130*/  SYNCS.PHASECHK.TRANS64.TRYWAIT P0, [R0+URZ+0x30840], R2 ;  /* 0x03084002000075a7 */ /* 0x000ee4000800017f */
[----:B---3--:R-:W-:Y:S05]  /*16140*/  @!P0 BRA `(.L_x_4500) ;  /* 0x0000005400dc8947 */ /* 0x008fea0003800000 */
.L_x_4610:
[----:B------:R-:W4:Y:S02]  /*16150*/  S2R R3, SR_TID.X ;  /* 0x0000000000037919 */ /* 0x000f240000002100 */
[----:B----4-:R-:W-:-:S04]  /*16160*/  LOP3.LUT R3, R3, 0x7f, RZ, 0xc0, !PT ;  /* 0x0000007f03037812 */ /* 0x010fc800078ec0ff */
[----:B------:R-:W-:-:S13]  /*16170*/  ISETP.NE.AND P0, PT, R3, RZ, PT ;  /* 0x000000ff0300720c */ /* 0x000fda0003f05270 */
[----:B------:R-:W-:Y:S05]  /*16180*/  @P0 BRA `(.L_x_4501) ;  /* 0x00000000001c0947 */ /* 0x000fea0003800000 */
[----:B------:R-:W4:Y:S01]  /*16190*/  S2R R3, SR_TID.X ;  /* 0x0000000000037919 */ /* 0x000f220000002100 */
[----:B---3--:R-:W-:-:S04]  /*161a0*/  IMAD.MOV.U32 R2, RZ, RZ, 0x9000 ;  /* 0x00009000ff027424 */ /* 0x008fc800078e00ff */
[----:B------:R3:W-:Y:S01]  /*161b0*/  SYNCS.ARRIVE.TRANS64 RZ, [R0+URZ+0x30830], R2 ;  /* 0x0308300200ff79a7 */ /* 0x0007e2000800003f */
[----:B----4-:R-:W-:-:S04]  /*161c0*/  LOP3.LUT R3, R3, 0x1f, RZ, 0xc0, !PT ;  /* 0x0000001f03037812 */ /* 0x010fc800078ec0ff */
[----:B------:R-:W-:-:S13]  /*161d0*/  ISETP.NE.AND P0, PT, R3, RZ, PT ;  /* 0x000000ff0300720c */ /* 0x000fda0003f05270 */
[----:B---3--:R-:W-:Y:S05]  /*161e0*/  @!P0 BRA `(.L_x_4501) ;  /* 0x0000000000048947 */ /* 0x008fea0003800000 */
[----:B------:R-:W-:Y:S01]  /*161f0*/  BPT.TRAP 0x1 ;  /* 0x000000040000795c */ /* 0x000fe20000300000 */
.L_x_4501:
[----:B-1----:R-:W4:Y:S04]  /*16200*/  LDL R4, [R1+0x10] ;  /* 0x0000100001047983 */ /* 0x002f280000100800 */
[----:B------:R-:W2:Y:S04]  /*16210*/  LDL R3, [R1+0x4] ;  /* 0x0000040001037983 */ /* 0x000ea80000100800 */
[----:B---3--:R-:W3:Y:S01]  /*16220*/  LDL R2, [R1+0x18] ;  /* 0x0000180001027983 */ /* 0x008ee20000100800 */
[----:B------:R-:W-:Y:S01]  /*16230*/  R2UR UR9, R0 ;  /* 0x00000000000972ca */ /* 0x000fe200000e0000 */
[----:B------:R-:W-:Y:S01]  /*16240*/  UIADD3 UR4, UP0, UR36, 0x370, URZ ;  /* 0x0000037024047890 */ /* 0x000fe2000ff1e03f */
[----:B------:R-:W-:Y:S01]  /*16250*/  R2UR UR12, R16 ;  /* 0x00000000100c72ca */ /* 0x000fe200000e0000 */
[----:B------:R-:W-:Y:S01]  /*16260*/  UMOV UR10, URZ ;  /* 0x0000003f000a7c82 */ /* 0x000fe20008000000 */
[----:B-----5:R-:W-:Y:S01]  /*16270*/  R2UR UR13, R17 ;  /* 0x00000000110d72ca */ /* 0x020fe200000e0000 */
[----:B------:R-:W-:Y:S01]  /*16280*/  UMOV UR6, 0x0 ;  /* 0x0000000000067882 */ /* 0x000fe20000000000 */
[----:B------:R-:W-:Y:S01]  /*16290*/  UMOV UR7, 0x14f00000 ;  /* 0x14f0000000077882 */ /* 0x000fe20000000000 */
[----:B------:R-:W-:Y:S01]  /*162a0*/  UMOV UR16, 0x40 ;  /* 0x0000004000107882 */ /* 0x000fe20000000000 */
[----:B------:R-:W-:-:S02]  /*162b0*/  PLOP3.LUT P0, PT, PT, PT, PT, 0x80, 0x0 ;  /* 0x000000000000781c */ /* 0x000fc40003f0f070 */
[----:B------:R-:W-:-:S03]  /*162c0*/  LOP3.LUT R18, R18, 0xfffffffe, RZ, 0xc0, !PT ;  /* 0xfffffffe12127812 */ /* 0x000fc600078ec0ff */
[----:B------:R-:W-:-:S08]  /*162d0*/  UIADD3 UR9, UR9, 0x30830, URZ ;  /* 0x0003083009097890 */ /* 0x000fd0000fffe03f */
[----:B------:R-:W-:Y:S01]  /*162e0*/  @P0 LOP3.LUT R18, R18, 0x1, RZ, 0xfc, !PT ;  /* 0x0000000112120812 */ /* 0x000fe200078efcff */
[----:B----4-:R-:W-:Y:S01]  /*162f0*/  IMAD R0, R4, 0x9000, R19 ;  /* 0x0000900004007824 */ /* 0x010fe200078e0213 */
[----:B--2---:R-:W-:-:S04]  /*16300*/  R2UR UR11, R3 ;  /* 0x00000000030b72ca */ /* 0x004fc800000e0000 */
[----:B------:R-:W-:Y:S02]  /*16310*/  R2UR UR8, R0 ;  /* 0x00000000000872ca */ /* 0x000fe400000e0000 */
[----:B---3--:R-:W-:-:S11]  /*16320*/  R2UR UR5, R2 ;  /* 0x00000000020572ca */ /* 0x008fd600000e0000 */
[----:B------:R-:W-:Y:S02]  /*16330*/  UIADD3 UR14, UR8, 0x1e400, URZ ;  /* 0x0001e400080e7890 */ /* 0x000fe4000fffe03f */
[----:B------:R-:W-:Y:S02]  /*16340*/  UIMAD UR11, UR11, 0x60, UR5 ;  /* 0x000000600b0b78a4 */ /* 0x000fe4000f8e0205 */
[----:B------:R-:W-:Y:S02]  /*16350*/  UIADD3.X UR5, URZ, UR37, URZ, UP0, !UPT ;  /* 0x000000253f057290 */ /* 0x000fe400087fe43f */
[----:B------:R-:W-:Y:S02]  /*16360*/  UIADD3 UR15, UR8, 0x21400, URZ ;  /* 0x00021400080f7890 */ /* 0x000fe4000fffe03f */
[----:B------:R-:W-:-:S03]  /*16370*/  UIADD3 UR17, UR8, 0x24400, URZ ;  /* 0x0002440008117890 */ /* 0x000fc6000fffe03f */
[----:B------:R-:W-:Y:S01]  /*16380*/  UMOV UR8, UR14 ;  /* 0x0000000e00087c82 */ /* 0x000fe20008000000 */
[----:B------:R-:W-:Y:S01]  /*16390*/  UMOV UR14, 0x80 ;  /* 0x00000080000e7882 */ /* 0x000fe20000000000 */
[----:B------:R1:W-:Y:S02]  /*163a0*/  UTMALDG.4D [UR8], [UR4], desc[UR6] ;  /* 0x00000608040075b4 */ /* 0x0003e40008019000 */
[----:B-1----:R-:W-:Y:S01]  /*163b0*/  UMOV UR8, UR15 ;  /* 0x0000000f00087c82 */ /* 0x002fe20008000000 */
[----:B------:R-:W-:Y:S02]  /*163c0*/  UMOV UR10, UR16 ;  /* 0x00000010000a7c82 */ /* 0x000fe40008000000 */
[----:B------:R1:W-:Y:S02]  /*163d0*/  UTMALDG.4D [UR8], [UR4], desc[UR6] ;  /* 0x00000608040075b4 */ /* 0x0003e40008019000 */
[----:B-1----:R-:W-:Y:S01]  /*163e0*/  UMOV UR8, UR17 ;  /* 0x0000001100087c82 */ /* 0x002fe20008000000 */
[----:B------:R-:W-:-:S02]  /*163f0*/  UMOV UR10, UR14 ;  /* 0x0000000e000a7c82 */ /* 0x000fc40008000000 */
[----:B------:R3:W-:Y:S02]  /*16400*/  UTMALDG.4D [UR8], [UR4], desc[UR6] ;  /* 0x00000608040075b4 */ /* 0x0007e40008019000 */
[----:B---3--:R-:W-:Y:S01]  /*16410*/  NOP ;  /* 0x0000000000007918 */ /* 0x008fe20000000000 */
.L_x_4497:
[----:B------:R-:W3:Y:S01]  /*16420*/  LDL.LU R3, [R1+0x30] ;  /* 0x0000300001037983 */ /* 0x000ee20000300800 */
[----:B------:R-:W-:Y:S05]  /*16430*/  WARPSYNC.ALL ;  /* 0x0000000000007948 */ /* 0x000fea0003800000 */
[----:B------:R-:W-:Y:S01]  /*16440*/  ULDC.64 UR4, c[0x0][0x298] ;  /* 0x0000a60000047ab9 */ /* 0x000fe20000000a00 */
[----:B------:R-:W-:Y:S01]  /*16450*/  BSSY B6, `(.L_x_4502) ;  /* 0x000001c000067945 */ /* 0x000fe20003800000 */
[----:B------:R-:W-:Y:S01]  /*16460*/  BAR.SYNC.DEFER_BLOCKING 0x8, 0x180 ;  /* 0x0206000000007b1d */ /* 0x000fe20000010000 */
[----:B---3--:R-:W-:Y:S01]  /*16470*/  SHF.R.S32.HI R0, RZ, 0x1f, R3 ;  /* 0x0000001fff007819 */ /* 0x008fe20000011403 */
[----:B-1----:R-:W-:-:S04]  /*16480*/  IMAD.WIDE.U32 R4, R3, UR4, RZ ;  /* 0x0000000403047c25 */ /* 0x002fc8000f8e00ff */
        /* <DEDUP_REMOVED lines=24> */
.L_x_4503:
[----:B------:R-:W-:Y:S05]  /*16610*/  BSYNC B6 ;  /* 0x0000000000067941 */ /* 0x000fea0003800000 */
.L_x_4502:
[----:B-1----:R-:W3:Y:S01]  /*16620*/  LDL.LU R0, [R1+0x30] ;  /* 0x0000300001007983 */ /* 0x002ee20000300800 */
[----:B------:R-:W-:Y:S01]  /*16630*/  ULDC.64 UR6, c[0x0][0xa00] ;  /* 0x0002800000067ab9 */ /* 0x000fe20000000a00 */
[----:B0-----:R-:W0:Y:S01]  /*16640*/  LDC R7, c[0x0][0x448] ;  /* 0x00011200ff077b82 */ /* 0x001e220000000800 */
[----:B------:R-:W-:Y:S01]  /*16650*/  ULDC.64 UR4, c[0x0][0x2d8] ;  /* 0x0000b60000047ab9 */ /* 0x000fe20000000a00 */
[----:B------:R-:W3:Y:S04]  /*16660*/  LDL.LU.64 R2, [R1+0x48] ;  /* 0x0000480001027983 */ /* 0x000ee80000300a00 */
[----:B------:R-:W4:Y:S04]  /*16670*/  LDL R5, [R1+0xc] ;  /* 0x00000c0001057983 */ /* 0x000f280000100800 */
[----:B------:R-:W4:Y:S01]  /*16680*/  LDL R9, [R1+0x28] ;  /* 0x0000280001097983 */ /* 0x000f220000100800 */
[----:B------:R-:W-:-:S04]  /*16690*/  ISETP.NE.U32.AND P0, PT, RZ, UR6, PT ;  /* 0x00000006ff007c0c */ /* 0x000fc8000bf05070 */
[----:B------:R-:W-:Y:S01]  /*166a0*/  ISETP.NE.AND.EX P0, PT, RZ, UR7, PT, P0 ;  /* 0x00000007ff007c0c */ /* 0x000fe2000bf05300 */
[----:B------:R-:W1:Y:S01]  /*166b0*/  S2R R8, SR_TID.X ;  /* 0x0000000000087919 */ /* 0x000e620000002100 */
[----:B------:R-:W-:Y:S01]  /*166c0*/  ULDC.64 UR6, c[0x0][0x280] ;  /* 0x0000a00000067ab9 */ /* 0x000fe20000000a00 */
[----:B--2---:R-:W2:Y:S01]  /*166d0*/  S2R R10, SR_TID.X ;  /* 0x00000000000a7919 */ /* 0x004ea20000002100 */
[----:B-1----:R-:W-:Y:S02]  /*166e0*/  IMAD.SHL.U32 R8, R8, 0x10, RZ ;  /* 0x0000001008087824 */ /* 0x002fe400078e00ff */
[----:B--2---:R-:W-:-:S05]  /*166f0*/  IMAD.SHL.U32 R10, R10, 0x8, RZ ;  /* 0x000000080a0a7824 */ /* 0x004fca00078e00ff */
[----:B------:R-:W-:-:S04]  /*16700*/  LOP3.LUT R10, R10, 0x38, RZ, 0xc0, !PT ;  /* 0x000000380a0a7812 */ /* 0x000fc800078ec0ff */
[C---:B------:R-:W-:Y:S02]  /*16710*/  LOP3.LUT R11, R10.reuse, 0x40, RZ, 0xfc, !PT ;  /* 0x000000400a0b7812 */ /* 0x040fe400078efcff */
[----:B------:R-:W-:Y:S01]  /*16720*/  LOP3.LUT R10, R10, 0x80, RZ, 0xfc, !PT ;  /* 0x000000800a0a7812 */ /* 0x000fe200078efcff */
        /* <DEDUP_REMOVED lines=18> */
[----:B------:R-:W-:Y:S02]  /*16850*/  IMAD.IADD R4, R8, 0x1, R9 ;  /* 0x0000000108047824 */ /* 0x000fe400078e0209 */
        /* <DEDUP_REMOVED lines=18> */
[----:B------:R-:W1:Y:S01]  /*16980*/  S2R R8, SR_TID.X ;  /* 0x0000000000087919 */ /* 0x000e620000002100 */
[----:B------:R-:W-:Y:S01]  /*16990*/  IMAD R0, R4, UR5, R0 ;  /* 0x0000000504007c24 */ /* 0x000fe2000f8e0200 */
[----:B------:R-:W-:-:S03]  /*169a0*/  LEA R4, P3, R2, UR6, 0x1 ;  /* 0x0000000602047c11 */ /* 0x000fc6000f8608ff */
[----:B------:R-:W-:Y:S01]  /*169b0*/  IMAD.IADD R0, R3, 0x1, R0 ;  /* 0x0000000103007824 */ /* 0x000fe200078e0200 */
[----:B------:R-:W-:-:S04]  /*169c0*/  ISETP.GE.AND P1, PT, R11, UR4, PT ;  /* 0x000000040b007c0c */ /* 0x000fc8000bf26270 */
[----:B------:R-:W-:Y:S01]  /*169d0*/  LEA.HI.X R3, R2, UR7, R0, 0x1, P3 ;  /* 0x0000000702037c11 */ /* 0x000fe200098f0c00 */
[----:B-1----:R-:W-:-:S05]  /*169e0*/  IMAD.SHL.U32 R8, R8, 0x8, RZ ;  /* 0x0000000808087824 */ /* 0x002fca00078e00ff */
[----:B------:R-:W-:-:S04]  /*169f0*/  LOP3.LUT R8, R8, 0x38, RZ, 0xc0, !PT ;  /* 0x0000003808087812 */ /* 0x000fc800078ec0ff */
[----:B------:R-:W-:Y:S01]  /*16a00*/  ISETP.GE.AND P2, PT, R8, UR4, PT ;  /* 0x0000000408007c0c */ /* 0x000fe2000bf46270 */
[----:B------:R-:W-:-:S03]  /*16a10*/  UMOV UR4, 0xffffffff ;  /* 0xffffffff00047882 */ /* 0x000fc60000000000 */
[----:B0-----:R-:W-:Y:S09]  /*16a20*/  BRA.DIV UR4, `(.L_x_4504) ;  /* 0x0000004e04b87947 */ /* 0x001ff2000b800000 */
[----:B------:R-:W0:Y:S01]  /*16a30*/  S2R R6, SR_TID.X ;  /* 0x0000000000067919 */ /* 0x000e220000002100 */
[----:B------:R-:W2:Y:S01]  /*16a40*/  LDL.LU R9, [R1+0x28] ;  /* 0x0000280001097983 */ /* 0x000ea20000300800 */
[----:B0-----:R-:W-:-:S04]  /*16a50*/  LOP3.LUT R6, R6, 0x7f, RZ, 0xc0, !PT ;  /* 0x0000007f06067812 */ /* 0x001fc800078ec0ff */
[----:B------:R-:W-:Y:S02]  /*16a60*/  SHF.R.U32.HI R8, RZ, 0x3, R6 ;  /* 0x00000003ff087819 */ /* 0x000fe40000011606 */
[----:B------:R-:W3:Y:S01]  /*16a70*/  LDL.LU R6, [R1+0x2c] ;  /* 0x00002c0001067983 */ /* 0x000ee20000300800 */
[----:B------:R-:W0:Y:S01]  /*16a80*/  S2R R11, SR_TID.X ;  /* 0x00000000000b7919 */ /* 0x000e220000002100 */
[----:B------:R-:W-:Y:S01]  /*16a90*/  ULDC.64 UR4, c[0x0][0x208] ;  /* 0x0000820000047ab9 */ /* 0x000fe20000000a00 */
[----:B0-----:R-:W-:-:S05]  /*16aa0*/  IMAD.SHL.U32 R11, R11, 0x8, RZ ;  /* 0x000000080b0b7824 */ /* 0x001fca00078e00ff */
[----:B------:R-:W-:Y:S01]  /*16ab0*/  LOP3.LUT R11, R11, 0x38, RZ, 0xc0, !PT ;  /* 0x000000380b0b7812 */ /* 0x000fe200078ec0ff */
[----:B--2---:R-:W-:-:S04]  /*16ac0*/  IMAD.IADD R0, R8, 0x1, R9 ;  /* 0x0000000108007824 */ /* 0x004fc800078e0209 */
[----:B------:R-:W-:Y:S01]  /*16ad0*/  VIADD R5, R0, 0x10 ;  /* 0x0000001000057836 */ /* 0x000fe20000000000 */
[----:B------:R-:W-:Y:S01]  /*16ae0*/  SHFL.IDX PT, R9, R3, 0x1, 0x181f ;  /* 0x00381f0003097f89 */ /* 0x000fe200000e0000 */
[----:B---3--:R-:W-:-:S03]  /*16af0*/  IMAD R2, R6, R7, RZ ;  /* 0x0000000706027224 */ /* 0x008fc600078e02ff */
[----:B------:R-:W0:Y:S04]  /*16b00*/  SHFL.IDX PT, R7, R4, RZ, 0x181f ;  /* 0x00181fff04077589 */ /* 0x000e2800000e0000 */
[----:B------:R-:W1:Y:S01]  /*16b10*/  SHFL.IDX PT, R6, R3, RZ, 0x181f ;  /* 0x00181fff03067589 */ /* 0x000e6200000e0000 */
[-C--:B------:R-:W-:Y:S02]  /*16b20*/  ISETP.GE.AND P4, PT, R0, R2.reuse, PT ;  /* 0x000000020000720c */ /* 0x080fe40003f86270 */
[----:B------:R-:W-:Y:S02]  /*16b30*/  ISETP.GE.AND P3, PT, R5, R2, PT ;  /* 0x000000020500720c */ /* 0x000fe40003f66270 */
[----:B------:R-:W2:Y:S09]  /*16b40*/  SHFL.IDX PT, R5, R4, 0x1, 0x181f ;  /* 0x00381f0004057f89 */ /* 0x000eb200000e0000 */
[----:B0-----:R-:W-:-:S05]  /*16b50*/  @!P4 LEA R7, P5, R11, R7, 0x1 ;  /* 0x000000070b07c211 */ /* 0x001fca00078a08ff */
[----:B-1----:R-:W-:-:S05]  /*16b60*/  @!P4 IMAD.X R6, RZ, RZ, R6, P5 ;  /* 0x000000ffff06c224 */ /* 0x002fca00028e0606 */
[----:B------:R-:W-:-:S04]  /*16b70*/  @!P4 LOP3.LUT R7, R7, R6, RZ, 0x3c, !PT ;  /* 0x000000060707c212 */ /* 0x000fc800078e3cff */
[----:B------:R-:W-:Y:S02]  /*16b80*/  @!P4 LOP3.LUT R6, R7, R6, RZ, 0x3c, !PT ;  /* 0x000000060706c212 */ /* 0x000fe400078e3cff */
[----:B--2---:R-:W-:Y:S02]  /*16b90*/  @!P3 LEA R8, P5, R11, R5, 0x1 ;  /* 0x000000050b08b211 */ /* 0x004fe400078a08ff */
        /* <DEDUP_REMOVED lines=67> */
.L_x_4627:
        /* <DEDUP_REMOVED lines=16> */
.L_x_4506:
[----:B------:R-:W-:Y:S05]  /*170d0*/  BSYNC B0 ;  /* 0x0000000000007941 */ /* 0x000fea0003800000 */
.L_x_4505:
[----:B------:R-:W-:Y:S01]  /*170e0*/  NOP ;  /* 0x0000000000007918 */ /* 0x000fe20000000000 */
[----:B------:R-:W-:Y:S01]  /*170f0*/  PLOP3.LUT P0, PT, PT, PT, PT, 0x80, 0x0 ;  /* 0x000000000000781c */ /* 0x000fe20003f0f070 */
[----:B------:R-:W-:-:S12]  /*17100*/  VIADD R11, R19, 0x30800 ;  /* 0x00030800130b7836 */ /* 0x000fd80000000000 */
.L_x_4507:
        /* <DEDUP_REMOVED lines=18> */
.L_x_4628:
[----:B------:R-:W-:Y:S05]  /*17230*/  BSYNC B0 ;  /* 0x0000000000007941 */ /* 0x000fea0003800000 */
.L_x_4508:
[----:B------:R-:W3:Y:S04]  /*17240*/  LDL R2, [R1+0x3c] ;  /* 0x00003c0001027983 */ /* 0x000ee80000100800 */
[----:B0-----:R-:W4:Y:S01]  /*17250*/  LDL R4, [R1+0x24] ;  /* 0x0000240001047983 */ /* 0x001f220000100800 */
[----:B------:R-:W-:Y:S01]  /*17260*/  BSSY B0, `(.L_x_4510) ;  /* 0x0000251000007945 */ /* 0x000fe20003800000 */
[----:B---3--:R-:W-:-:S05]  /*17270*/  VIADD R0, R2, 0xfffffffe ;  /* 0xfffffffe02007836 */ /* 0x008fca0000000000 */
[----:B----4-:R-:W-:-:S13]  /*17280*/  ISETP.GE.AND P0, PT, R0, R4, PT ;  /* 0x000000040000720c */ /* 0x010fda0003f06270 */
        /* <DEDUP_REMOVED lines=56> */
.L_x_4516:
[----:B------:R-:W-:Y:S01]  /*17610*/  IMAD R3, R8, 0x8, R19 ;  /* 0x0000000808037824 */ /* 0x000fe200078e0213 */
[----:B------:R-:W-:Y:S01]  /*17620*/  SHF.L.U32 R2, R9, 0x1f, RZ ;  /* 0x0000001f09027819 */ /* 0x000fe200000006ff */
[----:B------:R-:W-:Y:S03]  /*17630*/  BSSY B3, `(.L_x_4517) ;  /* 0x0000003000037945 */ /* 0x000fe60003800000 */
[----:B------:R-:W1:Y:S02]  /*17640*/  SYNCS.PHASECHK.TRANS64.TRYWAIT P0, [R3+URZ+0x30840], R2 ;  /* 0x03084002030075a7 */ /* 0x000e64000800017f */
[----:B-1----:R-:W-:Y:S05]  /*17650*/  @!P0 BRA `(.L_x_4518) ;  /* 0x0000004c00bc8947 */ /* 0x002fea0003800000 */
.L_x_4629:
[----:B------:R-:W-:Y:S05]  /*17660*/  BSYNC B3 ;  /* 0x0000000000037941 */ /* 0x000fea0003800000 */
.L_x_4517:
        /* <DEDUP_REMOVED lines=12> */
.L_x_4520:
[----:B------:R-:W-:Y:S05]  /*17730*/  BSYNC B3 ;  /* 0x0000000000037941 */ /* 0x000fea0003800000 */
.L_x_4519:
        /* <DEDUP_REMOVED lines=12> */
.L_x_4521:
        /* <DEDUP_REMOVED lines=16> */
.L_x_4522:
        /* <DEDUP_REMOVED lines=16> */
.L_x_4523:
        /* <DEDUP_REMOVED lines=17> */
.L_x_4630:
[----:B------:R-:W-:Y:S05]  /*17b10*/  BSYNC B3 ;  /* 0x0000000000037941 */ /* 0x000fea0003800000 */
.L_x_4524:
[----:B------:R-:W-:Y:S01]  /*17b20*/  BSSY B3, `(.L_x_4526) ;  /* 0x000000d000037945 */ /* 0x000fe20003800000 */
[----:B------:R-:W-:Y:S02]  /*17b30*/  IMAD.MOV.U32 R12, RZ, RZ, 0x0 ;  /* 0x00000000ff0c7424 */ /* 0x000fe400078e00ff */
[----:B------:R-:W-:Y:S01]  /*17b40*/  IMAD.MOV.U32 R13, RZ, RZ, 0x14f00000 ;  /* 0x14f00000ff0d7424 */ /* 0x000fe200078e00ff */
[----:B------:R-:W-:Y:S06]  /*17b50*/  @P1 BRA `(.L_x_4527) ;  /* 0x0000000000241947 */ /* 0x000fec0003800000 */
[----:B------:R-:W2:Y:S01]  /*17b60*/  LDL R6, [R1+0x10] ;  /* 0x0000100001067983 */ /* 0x000ea20000100800 */
[----:B0-----:R-:W-:Y:S01]  /*17b70*/  IMAD.MOV.U32 R3, RZ, RZ, 0x9000 ;  /* 0x00009000ff037424 */ /* 0x001fe200078e00ff */
[----:B------:R-:W0:Y:S02]  /*17b80*/  S2R R4, SR_TID.X ;  /* 0x0000000000047919 */ /* 0x000e240000002100 */
[----:B0-----:R-:W-:-:S04]  /*17b90*/  LOP3.LUT R4, R4, 0x1f, RZ, 0xc0, !PT ;  /* 0x0000001f04047812 */ /* 0x001fc800078ec0ff */
[----:B------:R-:W-:Y:S01]  /*17ba0*/  ISETP.NE.AND P0, PT, R4, RZ, PT ;  /* 0x000000ff0400720c */ /* 0x000fe20003f05270 */
[----:B--2---:R-:W-:-:S04]  /*17bb0*/  IMAD R2, R6, 0x8, R19 ;  /* 0x0000000806027824 */ /* 0x004fc800078e0213 */
[----:B------:R1:W-:Y:S08]  /*17bc0*/  SYNCS.ARRIVE.TRANS64 RZ, [R2+URZ+0x30850], R3 ;  /* 0x0308500302ff79a7 */ /* 0x0003f0000800003f */
[----:B------:R-:W-:Y:S05]  /*17bd0*/  @!P0 BRA `(.L_x_4527) ;  /* 0x0000000000048947 */ /* 0x000fea0003800000 */
[----:B------:R-:W-:Y:S01]  /*17be0*/  BPT.TRAP 0x1 ;  /* 0x000000040000795c */ /* 0x000fe20000300000 */
.L_x_4527:
[----:B------:R-:W-:Y:S05]  /*17bf0*/  BSYNC B3 ;  /* 0x0000000000037941 */ /* 0x000fea0003800000 */
.L_x_4526:
[----:B01----:R-:W2:Y:S04]  /*17c00*/  LDL.LU R2, [R1+0x10] ;  /* 0x0000100001027983 */ /* 0x003ea80000300800 */
[----:B------:R-:W3:Y:S04]  /*17c10*/  LDL R6, [R1+0x18] ;  /* 0x0000180001067983 */ /* 0x000ee80000100800 */
[----:B------:R-:W3:Y:S01]  /*17c20*/  LDL.LU R4, [R1+0x4] ;  /* 0x0000040001047983 */ /* 0x000ee20000300800 */
[----:B------:R-:W-:Y:S01]  /*17c30*/  R2UR UR10, R14 ;  /* 0x000000000e0a72ca */ /* 0x000fe200000e0000 */
[----:B------:R-:W-:Y:S01]  /*17c40*/  UIADD3 UR4, UP0, UR36, 0x470, URZ ;  /* 0x0000047024047890 */ /* 0x000fe2000ff1e03f */
[----:B------:R-:W-:-:S02]  /*17c50*/  R2UR UR6, R12 ;  /* 0x000000000c0672ca */ /* 0x000fc400000e0000 */
[----:B------:R-:W-:Y:S01]  /*17c60*/  R2UR UR7, R13 ;  /* 0x000000000d0772ca */ /* 0x000fe200000e0000 */
[----:B------:R-:W-:Y:S01]  /*17c70*/  UIADD3.X UR5, URZ, UR37, URZ, UP0, !UPT ;  /* 0x000000253f057290 */ /* 0x000fe200087fe43f */
[----:B------:R-:W-:Y:S01]  /*17c80*/  PLOP3.LUT P0, PT, PT, PT, PT, 0x80, 0x0 ;  /* 0x000000000000781c */ /* 0x000fe20003f0f070 */
[C-C-:B--2---:R-:W-:Y:S02]  /*17c90*/  IMAD R3, R2.reuse, 0x8, R19.reuse ;  /* 0x0000000802037824 */ /* 0x144fe400078e0213 */
[----:B------:R-:W-:Y:S02]  /*17ca0*/  IMAD R2, R2, 0x9000, R19 ;  /* 0x0000900002027824 */ /* 0x000fe400078e0213 */
[----:B------:R-:W-:Y:S02]  /*17cb0*/  VIADD R3, R3, 0x30850 ;  /* 0x0003085003037836 */ /* 0x000fe40000000000 */
[----:B---3--:R-:W-:Y:S02]  /*17cc0*/  IMAD R4, R4, 0x60, R6 ;  /* 0x0000006004047824 */ /* 0x008fe400078e0206 */
[----:B------:R-:W-:-:S07]  /*17cd0*/  VIADD R6, R2, 0x400 ;  /* 0x0000040002067836 */ /* 0x000fce0000000000 */
.L_x_4528:
        /* <DEDUP_REMOVED lines=15> */
.L_x_4529:
        /* <DEDUP_REMOVED lines=15> */
.L_x_4530:
        /* <DEDUP_REMOVED lines=12> */
.L_x_4515:
[----:B------:R-:W-:Y:S05]  /*17f80*/  BSYNC B1 ;  /* 0x0000000000017941 */ /* 0x000fea0003800000 */
.L_x_4514:
[----:B0-----:R-:W2:Y:S04]  /*17f90*/  LDL.LU R0, [R1+0x3c] ;  /* 0x00003c0001007983 */ /* 0x001ea80000300800 */
[----:B------:R0:W-:Y:S04]  /*17fa0*/  STL [R1+0x10], R8 ;  /* 0x0000100801007387 */ /* 0x0001e80000100800 */
[----:B------:R0:W-:Y:S02]  /*17fb0*/  STL [R1+0x14], R9 ;  /* 0x0000140901007387 */ /* 0x0001e40000100800 */
[----:B0-2---:R-:W-:-:S07]  /*17fc0*/  VIADD R0, R0, 0xfffffffd ;  /* 0xfffffffd00007836 */ /* 0x005fce0000000000 */
.L_x_4513:
[----:B------:R-:W-:Y:S05]  /*17fd0*/  BSYNC B2 ;  /* 0x0000000000027941 */ /* 0x000fea0003800000 */
.L_x_4512:
[----:B------:R-:W-:-:S05]  /*17fe0*/  VIADD R10, R10, 0xfffffffe ;  /* 0xfffffffe0a0a7836 */ /* 0x000fca0000000000 */
[----:B------:R-:W-:-:S13]  /*17ff0*/  ISETP.NE.AND P0, PT, R10, R7, PT ;  /* 0x000000070a00720c */ /* 0x000fda0003f05270 */
[----:B------:R-:W-:Y:S05]  /*18000*/  @!P0 BRA `(.L_x_4511) ;  /* 0x0000001400d88947 */ /* 0x000fea0003800000 */
[----:B------:R-:W-:-:S07]  /*18010*/  IMAD.MOV.U32 R9, RZ, RZ, R17 ;  /* 0x000000ffff097224 */ /* 0x000fce00078e0011 */
.L_x_4565:
[----:B--2---:R-:W2:Y:S04]  /*18020*/  LDL R3, [R1+0x10] ;  /* 0x0000100001037983 */ /* 0x004ea80000100800 */
        /* <DEDUP_REMOVED lines=35> */
.L_x_4533:
[----:B------:R-:W-:Y:S01]  /*18260*/  IMAD R3, R4, 0x8, R19 ;  /* 0x0000000804037824 */ /* 0x000fe200078e0213 */
[----:B------:R-:W-:Y:S01]  /*18270*/  SHF.L.U32 R2, R5, 0x1f, RZ ;  /* 0x0000001f05027819 */ /* 0x000fe200000006ff */
[----:B------:R-:W-:Y:S03]  /*18280*/  BSSY B2, `(.L_x_4534) ;  /* 0x0000003000027945 */ /* 0x000fe60003800000 */
[----:B------:R-:W1:Y:S02]  /*18290*/  SYNCS.PHASECHK.TRANS64.TRYWAIT P0, [R3+URZ+0x30840], R2 ;  /* 0x03084002030075a7 */ /* 0x000e64000800017f */
[----:B-1----:R-:W-:Y:S05]  /*182a0*/  @!P0 BRA `(.L_x_4535) ;  /* 0x0000004000d08947 */ /* 0x002fea0003800000 */
.L_x_4631:
[----:B------:R-:W-:Y:S05]  /*182b0*/  BSYNC B2 ;  /* 0x0000000000027941 */ /* 0x000fea0003800000 */
.L_x_4534:
        /* <DEDUP_REMOVED lines=12> */
.L_x_4537:
[----:B------:R-:W-:Y:S05]  /*18380*/  BSYNC B2 ;  /* 0x0000000000027941 */ /* 0x000fea0003800000 */
.L_x_4536:
        /* <DEDUP_REMOVED lines=12> */
.L_x_4538:
        /* <DEDUP_REMOVED lines=16> */
.L_x_4539:
        /* <DEDUP_REMOVED lines=16> */
.L_x_4540:
        /* <DEDUP_REMOVED lines=17> */
.L_x_4632:
[----:B------:R-:W-:Y:S05]  /*18760*/  BSYNC B2 ;  /* 0x0000000000027941 */ /* 0x000fea0003800000 */
.L_x_4541:
        /* <DEDUP_REMOVED lines=11> */
.L_x_4544:
[----:B------:R-:W-:Y:S05]  /*18820*/  BSYNC B2 ;  /* 0x0000000000027941 */ /* 0x000fea0003800000 */
.L_x_4543:
[----:B0-----:R-:W2:Y:S04]  /*18830*/  LDL.LU R3, [R1+0x10] ;  /* 0x0000100001037983 */ /* 0x001ea80000300800 */
[----:B------:R-:W3:Y:S04]  /*18840*/  LDL R7, [R1+0x18] ;  /* 0x0000180001077983 */ /* 0x000ee80000100800 */
[----:B------:R-:W3:Y:S01]  /*18850*/  LDL.LU R6, [R1+0x4] ;  /* 0x0000040001067983 */ /* 0x000ee20000300800 */
[----:B------:R-:W-:Y:S01]  /*18860*/  R2UR UR10, R10 ;  /* 0x000000000a0a72ca */ /* 0x000fe200000e0000 */
[----:B------:R-:W-:Y:S01]  /*18870*/  UIADD3 UR4, UP0, UR36, 0x470, URZ ;  /* 0x0000047024047890 */ /* 0x000fe2000ff1e03f */
[----:B------:R-:W-:Y:S01]  /*18880*/  R2UR UR6, R12 ;  /* 0x000000000c0672ca */ /* 0x000fe200000e0000 */
[----:B------:R-:W-:Y:S01]  /*18890*/  VIADD R2, R2, 0x50 ;  /* 0x0000005002027836 */ /* 0x000fe20000000000 */
[----:B------:R-:W-:Y:S01]  /*188a0*/  R2UR UR7, R13 ;  /* 0x000000000d0772ca */ /* 0x000fe200000e0000 */
[----:B------:R-:W-:Y:S01]  /*188b0*/  UIADD3.X UR5, URZ, UR37, URZ, UP0, !UPT ;  /* 0x000000253f057290 */ /* 0x000fe200087fe43f */
[----:B------:R-:W-:Y:S01]  /*188c0*/  PLOP3.LUT P0, PT, PT, PT, PT, 0x80, 0x0 ;  /* 0x000000000000781c */ /* 0x000fe20003f0f070 */
[----:B--2---:R-:W-:-:S02]  /*188d0*/  IMAD R3, R3, 0x9000, R19 ;  /* 0x0000900003037824 */ /* 0x004fc400078e0213 */
[----:B---3--:R-:W-:Y:S02]  /*188e0*/  IMAD R6, R6, 0x60, R7 ;  /* 0x0000006006067824 */ /* 0x008fe400078e0207 */
[----:B------:R-:W-:-:S08]  /*188f0*/  VIADD R7, R3, 0x400 ;  /* 0x0000040003077836 */ /* 0x000fd00000000000 */
.L_x_4545:
        /* <DEDUP_REMOVED lines=15> */
.L_x_4546:
        /* <DEDUP_REMOVED lines=15> */
.L_x_4547:
        /* <DEDUP_REMOVED lines=12> */
.L_x_4532:
[----:B------:R-:W-:Y:S05]  /*18ba0*/  BSYNC B1 ;  /* 0x0000000000017941 */ /* 0x000fea0003800000 */
.L_x_4531:
[----:B------:R-:W-:Y:S01]  /*18bb0*/  VIADD R3, R4, 0x1 ;  /* 0x0000000104037836 */ /* 0x000fe20000000000 */
[----:B------:R-:W-:Y:S01]  /*18bc0*/  LOP3.LUT P1, RZ, R18, 0x1, RZ, 0xc0, !PT ;  /* 0x0000000112ff7812 */ /* 0x000fe2000782c0ff */
[----:B------:R-:W-:Y:S01]  /*18bd0*/  BSSY B1, `(.L_x_4548) ;  /* 0x00000b5000017945 */ /* 0x000fe20003800000 */
[----:B------:R-:W-:Y:S02]  /*18be0*/  VIADD R6, R0, 0xffffffff ;  /* 0xffffffff00067836 */ /* 0x000fe40000000000 */
        /* <DEDUP_REMOVED lines=13> */
[----:B0-----:R-:W0:Y:S01]  /*18cc0*/  LDC R8, c[0x0][0x43c] ;  /* 0x00010f00ff087b82 */ /* 0x001e220000000800 */
        /* <DEDUP_REMOVED lines=18> */
.L_x_4550:
[----:B------:R-:W-:Y:S01]  /*18df0*/  IMAD R2, R12, 0x8, R19 ;  /* 0x000000080c027824 */ /* 0x000fe200078e0213 */
[----:B------:R-:W-:Y:S01]  /*18e00*/  SHF.L.U32 R3, R10, 0x1f, RZ ;  /* 0x0000001f0a037819 */ /* 0x000fe200000006ff */
[----:B------:R-:W-:Y:S03]  /*18e10*/  BSSY B2, `(.L_x_4551) ;  /* 0x0000003000027945 */ /* 0x000fe60003800000 */
[----:B------:R-:W3:Y:S02]  /*18e20*/  SYNCS.PHASECHK.TRANS64.TRYWAIT P0, [R2+URZ+0x30840], R3 ;  /* 0x03084003020075a7 */ /* 0x000ee4000800017f */
[----:B---3--:R-:W-:Y:S05]  /*18e30*/  @!P0 BRA `(.L_x_4552) ;  /* 0x0000003800148947 */ /* 0x008fea0003800000 */
.L_x_4633:
[----:B------:R-:W-:Y:S05]  /*18e40*/  BSYNC B2 ;  /* 0x0000000000027941 */ /* 0x000fea0003800000 */
.L_x_4551:
[----:B0-2---:R-:W0:Y:S01]  /*18e50*/  S2R R8, SR_TID.X ;  /* 0x0000000000087919 */ /* 0x005e220000002100 */
[----:B------:R-:W-:Y:S01]  /*18e60*/  BSSY B2, `(.L_x_4553) ;  /* 0x000000b000027945 */ /* 0x000fe20003800000 */
[----:B0-----:R-:W-:-:S04]  /*18e70*/  LOP3.LUT R8, R8, 0x7f, RZ, 0xc0, !PT ;  /* 0x0000007f08087812 */ /* 0x001fc800078ec0ff */
[----:B------:R-:W-:-:S13]  /*18e80*/  ISETP.NE.AND P1, PT, R8, RZ, PT ;  /* 0x000000ff0800720c */ /* 0x000fda0003f25270 */
[----:B------:R-:W-:Y:S05]  /*18e90*/  @P1 BRA `(.L_x_4554) ;  /* 0x00000000001c1947 */ /* 0x000fea0003800000 */
[----:B------:R-:W0:Y:S01]  /*18ea0*/  S2R R8, SR_TID.X ;  /* 0x0000000000087919 */ /* 0x000e220000002100 */
[----:B---3--:R-:W-:-:S04]  /*18eb0*/  IMAD.MOV.U32 R3, RZ, RZ, 0x9000 ;  /* 0x00009000ff037424 */ /* 0x008fc800078e00ff */
[----:B------:R2:W-:Y:S01]  /*18ec0*/  SYNCS.ARRIVE.TRANS64 RZ, [R2+URZ+0x30830], R3 ;  /* 0x0308300302ff79a7 */ /* 0x0005e2000800003f */
[----:B0-----:R-:W-:-:S04]  /*18ed0*/  LOP3.LUT R8, R8, 0x1f, RZ, 0xc0, !PT ;  /* 0x0000001f08087812 */ /* 0x001fc800078ec0ff */
[----:B------:R-:W-:-:S13]  /*18ee0*/  ISETP.NE.AND P0, PT, R8, RZ, PT ;  /* 0x000000ff0800720c */ /* 0x000fda0003f05270 */
[----:B--2---:R-:W-:Y:S05]  /*18ef0*/  @!P0 BRA `(.L_x_4554) ;  /* 0x0000000000048947 */ /* 0x004fea0003800000 */
[----:B------:R-:W-:Y:S01]  /*18f00*/  BPT.TRAP 0x1 ;  /* 0x000000040000795c */ /* 0x000fe20000300000 */
.L_x_4554:
[----:B------:R-:W-:Y:S05]  /*18f10*/  BSYNC B2 ;  /* 0x0000000000027941 */ /* 0x000fea0003800000 */
.L_x_4553:
[----:B------:R-:W2:Y:S04]  /*18f20*/  LDL R8, [R1+0x10] ;  /* 0x0000100001087983 */ /* 0x000ea80000100800 */
[----:B---3--:R-:W3:Y:S01]  /*18f30*/  LDL R2, [R1+0x18] ;  /* 0x0000180001027983 */ /* 0x008ee20000100800 */
[----:B------:R-:W-:Y:S01]  /*18f40*/  IMAD.MOV.U32 R14, RZ, RZ, RZ ;  /* 0x000000ffff0e7224 */ /* 0x000fe200078e00ff */
[----:B------:R-:W-:Y:S01]  /*18f50*/  UIADD3 UR4, UP0, UR36, 0x370, URZ ;  /* 0x0000037024047890 */ /* 0x000fe2000ff1e03f */
[----:B------:R-:W-:Y:S01]  /*18f60*/  PLOP3.LUT P0, PT, PT, PT, PT, 0x80, 0x0 ;  /* 0x000000000000781c */ /* 0x000fe20003f0f070 */
[----:B------:R-:W-:Y:S01]  /*18f70*/  UMOV UR6, 0x0 ;  /* 0x0000000000067882 */ /* 0x000fe20000000000 */
[----:B------:R-:W-:Y:S01]  /*18f80*/  UMOV UR7, 0x14f00000 ;  /* 0x14f0000000077882 */ /* 0x000fe20000000000 */
[----:B------:R-:W-:Y:S01]  /*18f90*/  R2UR UR10, R14 ;  /* 0x000000000e0a72ca */ /* 0x000fe200000e0000 */
[----:B------:R-:W-:Y:S01]  /*18fa0*/  UIADD3.X UR5, URZ, UR37, URZ, UP0, !UPT ;  /* 0x000000253f057290 */ /* 0x000fe200087fe43f */
[----:B--2---:R-:W-:-:S02]  /*18fb0*/  IMAD R3, R8, 0x8, R11 ;  /* 0x0000000808037824 */ /* 0x004fc400078e020b */
[----:B------:R-:W-:Y:S02]  /*18fc0*/  IMAD R8, R8, 0x9000, R19 ;  /* 0x0000900008087824 */ /* 0x000fe400078e0213 */
[----:B------:R-:W-:Y:S02]  /*18fd0*/  VIADD R3, R3, 0x30 ;  /* 0x0000003003037836 */ /* 0x000fe40000000000 */
[----:B---3--:R-:W-:Y:S02]  /*18fe0*/  IMAD R2, R7, 0x60, R2 ;  /* 0x0000006007027824 */ /* 0x008fe400078e0202 */
[----:B-1----:R-:W-:-:S07]  /*18ff0*/  VIADD R10, R8, 0x1e400 ;  /* 0x0001e400080a7836 */ /* 0x002fce0000000000 */
.L_x_4555:
        /* <DEDUP_REMOVED lines=16> */
.L_x_4556:
        /* <DEDUP_REMOVED lines=16> */
.L_x_4557:
        /* <DEDUP_REMOVED lines=15> */
.L_x_4634:
[----:B------:R-:W-:Y:S05]  /*192f0*/  BSYNC B2 ;  /* 0x0000000000027941 */ /* 0x000fea0003800000 */
.L_x_4558:
[----:B------:R-:W-:Y:S01]  /*19300*/  BSSY B2, `(.L_x_4560) ;  /* 0x000000b000027945 */ /* 0x000fe20003800000 */
[----:B------:R-:W-:Y:S02]  /*19310*/  IMAD.MOV.U32 R12, RZ, RZ, 0x0 ;  /* 0x00000000ff0c7424 */ /* 0x000fe400078e00ff */
[----:B------:R-:W-:Y:S01]  /*19320*/  IMAD.MOV.U32 R13, RZ, RZ, 0x14f00000 ;  /* 0x14f00000ff0d7424 */ /* 0x000fe200078e00ff */
[----:B------:R-:W-:Y:S06]  /*19330*/  @P1 BRA `(.L_x_4561) ;  /* 0x00000000001c1947 */ /* 0x000fec0003800000 */
[----:B------:R-:W1:Y:S01]  /*19340*/  S2R R8, SR_TID.X ;  /* 0x0000000000087919 */ /* 0x000e620000002100 */
[----:B------:R-:W-:-:S04]  /*19350*/  IMAD.MOV.U32 R3, RZ, RZ, 0x9000 ;  /* 0x00009000ff037424 */ /* 0x000fc800078e00ff */
[----:B------:R2:W-:Y:S01]  /*19360*/  SYNCS.ARRIVE.TRANS64 RZ, [R2+URZ+0x50], R3 ;  /* 0x0000500302ff79a7 */ /* 0x0005e2000800003f */
[----:B-1----:R-:W-:-:S04]  /*19370*/  LOP3.LUT R8, R8, 0x1f, RZ, 0xc0, !PT ;  /* 0x0000001f08087812 */ /* 0x002fc800078ec0ff */
[----:B------:R-:W-:-:S13]  /*19380*/  ISETP.NE.AND P0, PT, R8, RZ, PT ;  /* 0x000000ff0800720c */ /* 0x000fda0003f05270 */
[----:B--2---:R-:W-:Y:S05]  /*19390*/  @!P0 BRA `(.L_x_4561) ;  /* 0x0000000000048947 */ /* 0x004fea0003800000 */
[----:B------:R-:W-:Y:S01]  /*193a0*/  BPT.TRAP 0x1 ;  /* 0x000000040000795c */ /* 0x000fe20000300000 */
.L_x_4561:
[----:B------:R-:W-:Y:S05]  /*193b0*/  BSYNC B2 ;  /* 0x0000000000027941 */ /* 0x000fea0003800000 */
.L_x_4560:
        /* <DEDUP_REMOVED lines=12> */
.L_x_4562:
        /* <DEDUP_REMOVED lines=15> */
.L_x_4563:
        /* <DEDUP_REMOVED lines=15> */
.L_x_4564:
        /* <DEDUP_REMOVED lines=12> */
.L_x_4549:
[----:B------:R-:W-:Y:S05]  /*19720*/  BSYNC B1 ;  /* 0x0000000000017941 */ /* 0x000fea0003800000 */
.L_x_4548:
[----:B------:R-:W3:Y:S01]  /*19730*/  LDL R2, [R1+0x24] ;  /* 0x0000240001027983 */ /* 0x000ee20000100800 */
[----:B------:R-:W-:Y:S01]  /*19740*/  VIADD R0, R0, 0xfffffffe ;  /* 0xfffffffe00007836 */ /* 0x000fe20000000000 */
[----:B---3--:R-:W-:-:S13]  /*19750*/  ISETP.GT.AND P0, PT, R6, R2, PT ;  /* 0x000000020600720c */ /* 0x008fda0003f04270 */
[----:B------:R-:W-:Y:S05]  /*19760*/  @P0 BRA `(.L_x_4565) ;  /* 0xffffffe8002c0947 */ /* 0x000fea000383ffff */
.L_x_4511:
[----:B------:R-:W-:Y:S05]  /*19770*/  BSYNC B0 ;  /* 0x0000000000007941 */ /* 0x000fea0003800000 */
.L_x_4510:
        /* <DEDUP_REMOVED lines=19> */
.L_x_4567:
[----:B------:R-:W-:Y:S05]  /*198b0*/  BSYNC B0 ;  /* 0x0000000000007941 */ /* 0x000fea0003800000 */
.L_x_4566:
[----:B------:R-:W-:Y:S01]  /*198c0*/  LOP3.LUT P0, RZ, R18, 0x1, RZ, 0xc0, !PT ;  /* 0x0000000112ff7812 */ /* 0x000fe2000780c0ff */
[----:B------:R-:W-:-:S12]  /*198d0*/  BSSY B0, `(.L_x_4568) ;  /* 0x000004a000007945 */ /* 0x000fd80003800000 */
[----:B------:R-:W-:Y:S05]  /*198e0*/  @!P0 BRA `(.L_x_4569) ;  /* 0x0000000400208947 */ /* 0x000fea0003800000 */
[----:B--2---:R-:W2:Y:S04]  /*198f0*/  LDL R0, [R1+0x10] ;  /* 0x0000100001007983 */ /* 0x004ea80000100800 */
[----:B------:R-:W3:Y:S01]  /*19900*/  LDL R2, [R1+0x14] ;  /* 0x0000140001027983 */ /* 0x000ee20000100800 */
[----:B------:R-:W-:Y:S01]  /*19910*/  BSSY B1, `(.L_x_4570) ;  /* 0x0000006000017945 */ /* 0x000fe20003800000 */
[----:B------:R-:W-:Y:S01]  /*19920*/  ISETP.NE.AND P1, PT, R3, RZ, PT ;  /* 0x000000ff0300720c */ /* 0x000fe20003f25270 */
[----:B--2---:R-:W-:Y:S01]  /*19930*/  IMAD R0, R0, 0x8, R19 ;  /* 0x0000000800007824 */ /* 0x004fe200078e0213 */
[----:B---3--:R-:W-:-:S04]  /*19940*/  SHF.L.U32 R2, R2, 0x1f, RZ ;  /* 0x0000001f02027819 */ /* 0x008fc800000006ff */
[----:B------:R-:W2:Y:S02]  /*19950*/  SYNCS.PHASECHK.TRANS64.TRYWAIT P0, [R0+URZ+0x30860], R2 ;  /* 0x03086002000075a7 */ /* 0x000ea4000800017f */
[----:B--2---:R-:W-:Y:S05]  /*19960*/  @!P0 BRA `(.L_x_4571) ;  /* 0x0000002c00708947 */ /* 0x004fea0003800000 */
.L_x_4635:
[----:B------:R-:W-:Y:S05]  /*19970*/  BSYNC B1 ;  /* 0x0000000000017941 */ /* 0x000fea0003800000 */
.L_x_4570:
        /* <DEDUP_REMOVED lines=9> */
.L_x_4573:
[----:B------:R-:W-:Y:S05]  /*19a10*/  BSYNC B1 ;  /* 0x0000000000017941 */ /* 0x000fea0003800000 */
.L_x_4572:
[----:B------:R-:W3:Y:S04]  /*19a20*/  LDL.LU R4, [R1+0x18] ;  /* 0x0000180001047983 */ /* 0x000ee80000300800 */
[----:B------:R-:W3:Y:S04]  /*19a30*/  LDL.LU R3, [R1+0x4] ;  /* 0x0000040001037983 */ /* 0x000ee80000300800 */
[----:B--2---:R-:W2:Y:S01]  /*19a40*/  LDL R2, [R1+0x10] ;  /* 0x0000100001027983 */ /* 0x004ea20000100800 */
        /* <DEDUP_REMOVED lines=8> */
[----:B--2---:R-:W-:-:S04]  /*19ad0*/  IMAD R2, R2, 0x9000, R19 ;  /* 0x0000900002027824 */ /* 0x004fc800078e0213 */
[----:B------:R-:W-:-:S07]  /*19ae0*/  VIADD R4, R2, 0x400 ;  /* 0x0000040002047836 */ /* 0x000fce0000000000 */
.L_x_4574:
        /* <DEDUP_REMOVED lines=15> */
.L_x_4575:
        /* <DEDUP_REMOVED lines=15> */
.L_x_4576:
        /* <DEDUP_REMOVED lines=9> */
[----:B---3--:R-:W-:Y:S05]  /*19d60*/  @P0 BRA.U.ANY `(.L_x_4576) ;  /* 0xfffffffd00d80947 */ /* 0x008fea000393ffff */
.L_x_4569:
[----:B------:R-:W-:Y:S05]  /*19d70*/  BSYNC B0 ;  /* 0x0000000000007941 */ /* 0x000fea0003800000 */
.L_x_4568:
[----:B-1----:R-:W2:Y:S04]  /*19d80*/  LDL.LU R5, [R1+0x10] ;  /* 0x0000100001057983 */ /* 0x002ea80000300800 */
[----:B------:R-:W3:Y:S01]  /*19d90*/  LDL.LU R4, [R1+0x14] ;  /* 0x0000140001047983 */ /* 0x000ee20000300800 */
[----:B--2---:R-:W-:-:S05]  /*19da0*/  VIADD R0, R5, 0x1 ;  /* 0x0000000105007836 */ /* 0x004fca0000000000 */
[----:B------:R-:W-:-:S04]  /*19db0*/  ISETP.NE.AND P0, PT, R0, 0x2, PT ;  /* 0x000000020000780c */ /* 0x000fc80003f05270 */
[----:B------:R-:W-:Y:S02]  /*19dc0*/  SEL R2, RZ, 0x1, P0 ;  /* 0x00000001ff027807 */ /* 0x000fe40000000000 */
[----:B------:R-:W-:Y:S02]  /*19dd0*/  SEL R0, R0, RZ, P0 ;  /* 0x000000ff00007207 */ /* 0x000fe40000000000 */
[----:B---3--:R-:W-:-:S03]  /*19de0*/  LOP3.LUT R4, R4, R2, RZ, 0x3c, !PT ;  /* 0x0000000204047212 */ /* 0x008fc600078e3cff */
[----:B------:R1:W-:Y:S04]  /*19df0*/  STL [R1+0x10], R0 ;  /* 0x0000100001007387 */ /* 0x0003e80000100800 */
[----:B------:R1:W-:Y:S02]  /*19e00*/  STL [R1+0x14], R4 ;  /* 0x0000140401007387 */ /* 0x0003e40000100800 */
.L_x_4490:
[----:B------:R-:W-:Y:S05]  /*19e10*/  BSYNC B7 ;  /* 0x0000000000077941 */ /* 0x000fea0003800000 */
.L_x_4488:
        /* <DEDUP_REMOVED lines=8> */
[----:B01----:R-:W0:Y:S04]  /*19ea0*/  LDS.128 R4, [R19+0x308d0] ;  /* 0x0308d00013047984 */ /* 0x003e280000000c00 */
[----:B0-----:R0:W-:Y:S04]  /*19eb0*/  STL.64 [R1], R4 ;  /* 0x0000000401007387 */ /* 0x0011e80000100a00 */
[----:B------:R0:W-:Y:S01]  /*19ec0*/  STL.64 [R1+0x8], R6 ;  /* 0x0000080601007387 */ /* 0x0001e20000100a00 */
[----:B------:R-:W-:Y:S06]  /*19ed0*/  BAR.ARV 0x4, 0x180 ;  /* 0x0106000000007b1d */ /* 0x000fec0000002000 */
[----:B------:R-:W-:Y:S05]  /*19ee0*/  BRA `(.L_x_4578) ;  /* 0x00000010003c7947 */ /* 0x000fea0003800000 */
.L_x_4577:
[----:B------:R-:W4:Y:S01]  /*19ef0*/  S2R R16, SR_TID.X ;  /* 0x0000000000107919 */ /* 0x000f220000002100 */
[----:B------:R-:W-:Y:S01]  /*19f00*/  UMOV UR4, 0xffffffff ;  /* 0xffffffff00047882 */ /* 0x000fe20000000000 */
[----:B----4-:R-:W-:-:S04]  /*19f10*/  LOP3.LUT R16, R16, 0x1f, RZ, 0xc0, !PT ;  /* 0x0000001f10107812 */ /* 0x010fc800078ec0ff */
        /* <DEDUP_REMOVED lines=10> */
[----:B------:R-:W1:Y:S01]  /*19fc0*/  @!P1 LDC.64 R4, c[0x0][0xc78] ;  /* 0x00031e00ff049b82 */ /* 0x000e620000000a00 */
[----:B0-----:R-:W-:-:S05]  /*19fd0*/  @!P1 IMAD.WIDE R2, R0, 0x4, R2 ;  /* 0x0000000400029825 */ /* 0x001fca00078e0202 */
[----:B------:R1:W3:Y:S02]  /*19fe0*/  @!P1 LDG.E R6, desc[UR6][R2.64] ;  /* 0x0000000602069981 */ /* 0x0002e4000c1e1900 */
[----:B-1----:R-:W-:-:S06]  /*19ff0*/  @!P1 IMAD.WIDE R2, R0, 0x4, R4 ;  /* 0x0000000400029825 */ /* 0x002fcc00078e0204 */
[----:B------:R-:W4:Y:S01]  /*1a000*/  @!P1 LDG.E R2, desc[UR6][R2.64] ;  /* 0x0000000602029981 */ /* 0x000f22000c1e1900 */
[----:B------:R-:W-:Y:S01]  /*1a010*/  IMAD.MOV.U32 R5, RZ, RZ, RZ ;  /* 0x000000ffff057224 */ /* 0x000fe200078e00ff */
[C---:B------:R-:W-:Y:S02]  /*1a020*/  ISETP.GE.U32.AND P2, PT, R16.reuse, 0x2, PT ;  /* 0x000000021000780c */ /* 0x040fe40003f46070 */
[C---:B------:R-:W-:Y:S01]  /*1a030*/  ISETP.GE.U32.AND P3, PT, R16.reuse, 0x4, PT ;  /* 0x000000041000780c */ /* 0x040fe20003f66070 */
[----:B------:R-:W-:Y:S01]  /*1a040*/  SHFL.IDX PT, R0, R8, RZ, 0x1f ;  /* 0x00001fff08007589 */ /* 0x000fe200000e0000 */
[C---:B------:R-:W-:Y:S02]  /*1a050*/  ISETP.GE.U32.AND P4, PT, R16.reuse, 0x8, PT ;  /* 0x000000081000780c */ /* 0x040fe40003f86070 */
[----:B------:R-:W-:Y:S01]  /*1a060*/  ISETP.GE.U32.AND P5, PT, R16, 0x10, PT ;  /* 0x000000101000780c */ /* 0x000fe20003fa6070 */
[----:B---3--:R-:W-:Y:S01]  /*1a070*/  @!P1 IMAD.MOV.U32 R5, RZ, RZ, R6 ;  /* 0x000000ffff059224 */ /* 0x008fe200078e0006 */
[----:B------:R-:W-:-:S02]  /*1a080*/  CS2R R6, SRZ ;  /* 0x0000000000067805 */ /* 0x000fc4000001ff00 */
[----:B----4-:R-:W-:Y:S01]  /*1a090*/  @!P1 IMAD.MOV.U32 R7, RZ, RZ, R2 ;  /* 0x000000ffff079224 */ /* 0x010fe200078e0002 */
[----:B------:R-:W-:-:S03]  /*1a0a0*/  ISETP.NE.AND P1, PT, R16, RZ, PT ;  /* 0x000000ff1000720c */ /* 0x000fc60003f25270 */
[----:B------:R-:W-:-:S05]  /*1a0b0*/  IMAD R2, R7, R5, RZ ;  /* 0x0000000507027224 */ /* 0x000fca00078e02ff */
[----:B------:R-:W0:Y:S02]  /*1a0c0*/  SHFL.UP PT, R3, R2, 0x1, RZ ;  /* 0x0420000002037989 */ /* 0x000e2400000e00ff */
[----:B0-----:R-:W-:-:S05]  /*1a0d0*/  SEL R9, R3, RZ, P1 ;  /* 0x000000ff03097207 */ /* 0x001fca0000800000 */
[----:B------:R-:W-:Y:S02]  /*1a0e0*/  IMAD.IADD R2, R2, 0x1, R9 ;  /* 0x0000000102027824 */ /* 0x000fe400078e0209 */
[----:B------:R-:W-:Y:S04]  /*1a0f0*/  SHFL.IDX PT, R9, R8, 0x1, 0x1f ;  /* 0x00201f0008097f89 */ /* 0x000fe800000e0000 */
        /* <DEDUP_REMOVED lines=12> */
[----:B--2---:R0:W1:Y:S02]  /*1a1c0*/  SHFL.IDX PT, R10, R2, 0x1f, 0x1f ;  /* 0x03e01f00020a7f89 */ /* 0x00406400000e0000 */
.L_x_4645:
[----:B------:R-:W-:Y:S02]  /*1a1d0*/  ULDC UR4, c[0x0][0xc38] ;  /* 0x00030e0000047ab9 */ /* 0x000fe40000000800 */
[----:B------:R-:W-:-:S04]  /*1a1e0*/  IMAD.U32 R8, RZ, RZ, UR4 ;  /* 0x00000004ff087e24 */ /* 0x000fc8000f8e00ff */
[----:B-1----:R-:W-:-:S04]  /*1a1f0*/  IMAD R10, R10, R8, RZ ;  /* 0x000000080a0a7224 */ /* 0x002fc800078e02ff */
[----:B------:R-:W-:-:S05]  /*1a200*/  IMAD.IADD R4, R9, 0x1, R10 ;  /* 0x0000000109047824 */ /* 0x000fca00078e020a */
[----:B------:R-:W-:-:S13]  /*1a210*/  ISETP.GT.AND P6, PT, R4, R0, PT ;  /* 0x000000000400720c */ /* 0x000fda0003fc4270 */
[----:B------:R-:W-:Y:S05]  /*1a220*/  @P6 BRA `(.L_x_4580) ;  /* 0x0000000000b06947 */ /* 0x000fea0003800000 */
.L_x_4583:
        /* <DEDUP_REMOVED lines=38> */
.L_x_4653:
[----:B------:R-:W-:Y:S02]  /*1a490*/  ULDC UR4, c[0x0][0xc38] ;  /* 0x00030e0000047ab9 */ /* 0x000fe40000000800 */
[----:B------:R-:W-:-:S04]  /*1a4a0*/  IMAD.U32 R8, RZ, RZ, UR4 ;  /* 0x00000004ff087e24 */ /* 0x000fc8000f8e00ff */
[----:B-1----:R-:W-:-:S04]  /*1a4b0*/  IMAD R10, R10, R8, RZ ;  /* 0x000000080a0a7224 */ /* 0x002fc800078e02ff */
[----:B------:R-:W-:-:S05]  /*1a4c0*/  IMAD.IADD R4, R10, 0x1, R4 ;  /* 0x000000010a047824 */ /* 0x000fca00078e0204 */
[----:B------:R-:W-:-:S13]  /*1a4d0*/  ISETP.GT.AND P6, PT, R4, R0, PT ;  /* 0x000000000400720c */ /* 0x000fda0003fc4270 */
[----:B------:R-:W-:Y:S05]  /*1a4e0*/  @!P6 BRA `(.L_x_4583) ;  /* 0xfffffffc0050e947 */ /* 0x000fea000383ffff */
.L_x_4580:
        /* <DEDUP_REMOVED lines=12> */
.L_x_4658:
[----:B------:R-:W-:-:S13]  /*1a5b0*/  ISETP.NE.AND P0, PT, R3, RZ, PT ;  /* 0x000000ff0300720c */ /* 0x000fda0003f05270 */
[----:B------:R-:W-:Y:S05]  /*1a5c0*/  @!P0 BRA `(.L_x_4585) ;  /* 0x0000000000148947 */ /* 0x000fea0003800000 */
[----:B------:R-:W-:Y:S01]  /*1a5d0*/  UMOV UR4, 0xffffffff ;  /* 0xffffffff00047882 */ /* 0x000fe20000000000 */
[----:B---3--:R-:W-:Y:S02]  /*1a5e0*/  VIADD R9, R9, 0xffffffff ;  /* 0xffffffff09097836 */ /* 0x008fe40000000000 */
[----:B------:R-:W-:Y:S05]  /*1a5f0*/  BRA.DIV UR4, `(.L_x_4586) ;  /* 0x0000002e04007947 */ /* 0x000fea000b800000 */
[----:B0-----:R0:W1:Y:S02]  /*1a600*/  SHFL.IDX PT, R2, R2, R9, 0x1f ;  /* 0x00001f0902027589 */ /* 0x00106400000e0000 */
.L_x_4661:
[----:B-1----:R-:W-:-:S07]  /*1a610*/  IMAD.MOV.U32 R6, RZ, RZ, R2 ;  /* 0x000000ffff067224 */ /* 0x002fce00078e0002 */
.L_x_4585:
[----:B0-----:R-:W-:Y:S01]  /*1a620*/  IMAD R2, R6, R8, R10 ;  /* 0x0000000806027224 */ /* 0x001fe200078e020a */
[----:B------:R-:W-:-:S03]  /*1a630*/  ISETP.NE.AND P0, PT, R7, 0x1, PT ;  /* 0x000000010700780c */ /* 0x000fc60003f05270 */
[----:B------:R-:W-:Y:S01]  /*1a640*/  IMAD.IADD R0, R0, 0x1, -R2 ;  /* 0x0000000100007824 */ /* 0x000fe200078e0a02 */
[----:B------:R0:W-:Y:S09]  /*1a650*/  STL [R1], R2 ;  /* 0x0000000201007387 */ /* 0x0001f20000100800 */
[----:B------:R-:W-:Y:S05]  /*1a660*/  @!P0 BRA `(.L_x_4587) ;  /* 0x0000000000e48947 */ /* 0x000fea0003800000 */
[----:B---3--:R-:W-:-:S04]  /*1a670*/  IABS R5, R4 ;  /* 0x0000000400057213 */ /* 0x008fc80000000000 */
        /* <DEDUP_REMOVED lines=56> */
.L_x_4587:
[----:B---3--:R-:W2:Y:S01]  /*1aa00*/  LDL R5, [R1+0xc] ;  /* 0x00000c0001057983 */ /* 0x008ea20000100800 */
        /* <DEDUP_REMOVED lines=33> */
[----:B------:R-:W-:Y:S02]  /*1ac20*/  VIADDMNMX R6, R3, R8, R6, PT ;  /* 0x0000000803067246 */ /* 0x000fe40003800106 */
[----:B------:R-:W-:Y:S02]  /*1ac30*/  IADD3 R7, R7, 0x1000000, R0 ;  /* 0x0100000007077810 */ /* 0x000fe40007ffe000 */
        /* <DEDUP_REMOVED lines=28> */
.L_x_4588:
[----:B-1----:R-:W-:-:S05]  /*1ae00*/  LOP3.LUT R3, RZ, R0, RZ, 0x33, !PT ;  /* 0x00000000ff037212 */ /* 0x002fca00078e33ff */
[----:B------:R-:W-:-:S05]  /*1ae10*/  IMAD.IADD R0, R4, 0x1, R3 ;  /* 0x0000000104007824 */ /* 0x000fca00078e0203 */
[----:B------:R2:W-:Y:S01]  /*1ae20*/  STL [R1+0x4], R0 ;  /* 0x0000040001007387 */ /* 0x0005e20000100800 */
[----:B------:R-:W-:Y:S05]  /*1ae30*/  BRA `(.L_x_4589) ;  /* 0x0000000000287947 */ /* 0x000fea0003800000 */
.L_x_4581:
        /* <DEDUP_REMOVED lines=10> */
.L_x_4589:
[----:B-1----:R-:W3:Y:S04]  /*1aee0*/  LDL R3, [R1+0x8] ;  /* 0x0000080001037983 */ /* 0x002ee80000100800 */
[----:B0-----:R-:W4:Y:S04]  /*1aef0*/  LDL R2, [R1+0xc] ;  /* 0x00000c0001027983 */ /* 0x001f280000100800 */
[----:B------:R-:W5:Y:S04]  /*1af00*/  LDL R5, [R1+0x4] ;  /* 0x0000040001057983 */ /* 0x000f680000100800 */
[----:B------:R-:W5:Y:S01]  /*1af10*/  LDL R4, [R1] ;  /* 0x0000000001047983 */ /* 0x000f620000100800 */
[----:B--2---:R-:W0:Y:S01]  /*1af20*/  S2R R0, SR_TID.X ;  /* 0x0000000000007919 */ /* 0x004e220000002100 */
[----:B------:R-:W-:Y:S05]  /*1af30*/  WARPSYNC.ALL ;  /* 0x0000000000007948 */ /* 0x000fea0003800000 */
[----:B0-----:R-:W-:Y:S01]  /*1af40*/  LOP3.LUT R0, R0, 0x1f, RZ, 0xc0, !PT ;  /* 0x0000001f00007812 */ /* 0x001fe200078ec0ff */
[----:B------:R-:W-:Y:S03]  /*1af50*/  BAR.SYNC.DEFER_BLOCKING 0x4, 0x180 ;  /* 0x0106000000007b1d */ /* 0x000fe60000010000 */
[----:B------:R-:W-:-:S13]  /*1af60*/  ISETP.NE.AND P0, PT, R0, RZ, PT ;  /* 0x000000ff0000720c */ /* 0x000fda0003f05270 */
[----:B------:R-:W-:Y:S01]  /*1af70*/  @!P0 MOV R0, 0x400 ;  /* 0x0000040000008802 */ /* 0x000fe20000000f00 */
[----:B---3--:R-:W-:Y:S02]  /*1af80*/  IMAD.MOV.U32 R6, RZ, RZ, R3 ;  /* 0x000000ffff067224 */ /* 0x008fe400078e0003 */
[----:B------:R-:W0:Y:S01]  /*1af90*/  @!P0 S2R R3, SR_CgaCtaId ;  /* 0x0000000000038919 */ /* 0x000e220000008800 */
[----:B----4-:R-:W-:Y:S01]  /*1afa0*/  IMAD.MOV.U32 R7, RZ, RZ, R2 ;  /* 0x000000ffff077224 */ /* 0x010fe200078e0002 */
[----:B0-----:R-:W-:-:S05]  /*1afb0*/  @!P0 LEA R19, R3, R0, 0x18 ;  /* 0x0000000003138211 */ /* 0x001fca00078ec0ff */
[----:B-----5:R1:W-:Y:S01]  /*1afc0*/  @!P0 STS.128 [R19+0x308d0], R4 ;  /* 0x0308d00413008388 */ /* 0x0203e20000000c00 */
[----:B------:R-:W-:Y:S06]  /*1afd0*/  BAR.ARV 0x5, 0x180 ;  /* 0x0146000000007b1d */ /* 0x000fec0000002000 */
.L_x_4578:
[----:B---3--:R-:W3:Y:S01]  /*1afe0*/  LDL R0, [R1+0xc] ;  /* 0x00000c0001007983 */ /* 0x008ee20000100800 */
[----:B------:R-:W-:Y:S02]  /*1aff0*/  ULDC UR4, c[0x0][0xc3c] ;  /* 0x00030f0000047ab9 */ /* 0x000fe40000000800 */
[----:B---3--:R-:W-:-:S13]  /*1b000*/  ISETP.GE.AND P0, PT, R0, UR4, PT ;  /* 0x0000000400007c0c */ /* 0x008fda000bf06270 */
[----:B------:R-:W-:Y:S05]  /*1b010*/  @!P0 BRA `(.L_x_4590) ;  /* 0xffffff9c00048947 */ /* 0x000fea000383ffff */
[----:B------:R-:W-:Y:S05]  /*1b020*/  BSYNC B8 ;  /* 0x0000000000087941 */ /* 0x000fea0003800000 */
.L_x_4474:
[----:B----4-:R-:W4:Y:S01]  /*1b030*/  LDL.LU R0, [R1+0x50] ;  /* 0x0000500001007983 */ /* 0x010f220000300800 */
[----:B------:R-:W-:Y:S01]  /*1b040*/  BSSY B0, `(.L_x_4591) ;  /* 0x000000b000007945 */ /* 0x000fe20003800000 */
[----:B01----:R-:W0:Y:S01]  /*1b050*/  S2R R5, SR_CgaCtaId ;  /* 0x0000000000057919 */ /* 0x003e220000008800 */
[----:B----4-:R-:W-:-:S05]  /*1b060*/  VIADD R0, R0, 0x1 ;  /* 0x0000000100007836 */ /* 0x010fca0000000000 */
        /* <DEDUP_REMOVED lines=8> */
.L_x_4662:
[----:B------:R-:W-:Y:S05]  /*1b0f0*/  BSYNC B0 ;  /* 0x0000000000007941 */ /* 0x000fea0003800000 */
.L_x_4591:
[----:B------:R-:W-:-:S03]  /*1b100*/  UMOV UR4, 0xffffffff ;  /* 0xffffffff00047882 */ /* 0x000fc60000000000 */
[----:B------:R-:W-:Y:S05]  /*1b110*/  BRA.DIV UR4, `(.L_x_4593) ;  /* 0x0000002204787947 */ /* 0x000fea000b800000 */
[----:B------:R-:W1:Y:S02]  /*1b120*/  S2R R2, SR_TID.X ;  /* 0x0000000000027919 */ /* 0x000e640000002100 */
[----:B-1----:R-:W-:-:S04]  /*1b130*/  SHF.R.U32.HI R2, RZ, 0x5, R2 ;  /* 0x00000005ff027819 */ /* 0x002fc80000011602 */
[----:B------:R-:W-:-:S05]  /*1b140*/  LOP3.LUT R2, R2, 0x3, RZ, 0xc0, !PT ;  /* 0x0000000302027812 */ /* 0x000fca00078ec0ff */
[----:B------:R1:W4:Y:S02]  /*1b150*/  SHFL.IDX PT, R14, R2, RZ, 0x1f ;  /* 0x00001fff020e7589 */ /* 0x00032400000e0000 */
.L_x_4665:
[----:B----4-:R-:W-:Y:S01]  /*1b160*/  ISETP.NE.AND P0, PT, R14, RZ, PT ;  /* 0x000000ff0e00720c */ /* 0x010fe20003f05270 */
[----:B------:R-:W-:-:S12]  /*1b170*/  BSSY B0, `(.L_x_4594) ;  /* 0x0000029000007945 */ /* 0x000fd80003800000 */
[----:B------:R-:W-:Y:S05]  /*1b180*/  @P0 BRA `(.L_x_4595) ;  /* 0x00000000009c0947 */ /* 0x000fea0003800000 */
[----:B------:R-:W-:-:S03]  /*1b190*/  UMOV UR4, 0xffffffff ;  /* 0xffffffff00047882 */ /* 0x000fc60000000000 */
[----:B------:R-:W-:Y:S05]  /*1b1a0*/  BRA.DIV UR4, `(.L_x_4596) ;  /* 0x0000002204887947 */ /* 0x000fea000b800000 */
[----:B------:R-:W-:-:S13]  /*1b1b0*/  ELECT P6, URZ, PT ;  /* 0x00000000003f782f */ /* 0x000fda00038c0000 */
.L_x_4668:
[----:B------:R-:W-:Y:S05]  /*1b1c0*/  @!P6 BRA `(.L_x_4595) ;  /* 0x00000000008ce947 */ /* 0x000fea0003800000 */
[----:B-1----:R-:W4:Y:S02]  /*1b1d0*/  LDL R2, [R1+0x5c] ;  /* 0x00005c0001027983 */ /* 0x002f240000100800 */
[----:B----4-:R-:W-:-:S13]  /*1b1e0*/  R2UR UR4, R2 ;  /* 0x00000000020472ca */ /* 0x010fda00000e0000 */
[----:B------:R-:W-:-:S06]  /*1b1f0*/  ULOP3.LUT UR4, UR4, 0x2, URZ, 0xfc, !UPT ;  /* 0x0000000204047892 */ /* 0x000fcc000f8efc3f */
[----:B------:R-:W-:-:S05]  /*1b200*/  IMAD.U32 R2, RZ, RZ, UR4 ;  /* 0x00000004ff027e24 */ /* 0x000fca000f8e00ff */
[----:B------:R-:W-:-:S13]  /*1b210*/  ISETP.NE.AND P2, PT, R2, 0x3, PT ;  /* 0x000000030200780c */ /* 0x000fda0003f45270 */
[----:B------:R-:W-:Y:S05]  /*1b220*/  @!P2 BRA `(.L_x_4597) ;  /* 0x000000000004a947 */ /* 0x000fea0003800000 */
[----:B------:R-:W-:Y:S01]  /*1b230*/  BPT.TRAP 0x1 ;  /* 0x000000040000795c */ /* 0x000fe20000300000 */
.L_x_4597:
[----:B0-----:R-:W4:Y:S04]  /*1b240*/  LDL R3, [R1+0x10] ;  /* 0x0000100001037983 */ /* 0x001f280000100800 */
[----:B------:R-:W5:Y:S01]  /*1b250*/  LDL.LU R7, [R1+0x14] ;  /* 0x0000140001077983 */ /* 0x000f620000300800 */
[----:B------:R-:W-:-:S04]  /*1b260*/  VIADD R2, R0, 0x30840 ;  /* 0x0003084000027836 */ /* 0x000fc80000000000 */
[C---:B----4-:R-:W-:Y:S02]  /*1b270*/  IMAD R6, R3.reuse, 0x8, R2 ;  /* 0x0000000803067824 */ /* 0x050fe400078e0202 */
[----:B------:R-:W-:Y:S01]  /*1b280*/  VIADD R3, R3, 0x1 ;  /* 0x0000000103037836 */ /* 0x000fe20000000000 */
[----:B-----5:R-:W-:-:S04]  /*1b290*/  SHF.L.U32 R5, R7, 0x1f, RZ ;  /* 0x0000001f07057819 */ /* 0x020fc800000006ff */
        /* <DEDUP_REMOVED lines=8> */
.L_x_4669:
[----:B------:R-:W1:Y:S02]  /*1b320*/  SYNCS.PHASECHK.TRANS64.TRYWAIT P0, [R7+URZ], R2 ;  /* 0x00000002070075a7 */ /* 0x000e64000800017f */
[----:B-1----:R-:W-:Y:S05]  /*1b330*/  @!P0 BRA `(.L_x_4599) ;  /* 0x0000002000588947 */ /* 0x002fea0003800000 */
.L_x_4670:
[----:B------:R-:W-:Y:S05]  /*1b340*/  @!P2 BRA `(.L_x_4600) ;  /* 0x000000000004a947 */ /* 0x000fea0003800000 */
[----:B------:R-:W-:Y:S01]  /*1b350*/  BPT.TRAP 0x1 ;  /* 0x000000040000795c */ /* 0x000fe20000300000 */
.L_x_4600:
[----:B------:R-:W4:Y:S01]  /*1b360*/  LDL.LU R4, [R1+0x10] ;  /* 0x0000100001047983 */ /* 0x000f220000300800 */
[----:B------:R-:W-:-:S04]  /*1b370*/  VIADD R0, R0, 0x30860 ;  /* 0x0003086000007836 */ /* 0x000fc80000000000 */
[----:B----4-:R-:W-:-:S04]  /*1b380*/  IMAD R4, R4, 0x8, R0 ;  /* 0x0000000804047824 */ /* 0x010fc800078e0200 */
[----:B------:R-:W4:Y:S02]  /*1b390*/  SYNCS.PHASECHK.TRANS64.TRYWAIT P0, [R4+URZ], R5 ;  /* 0x00000005040075a7 */ /* 0x000f24000800017f */
[----:B----4-:R-:W-:Y:S05]  /*1b3a0*/  @!P0 BRA `(.L_x_4601) ;  /* 0x0000002000508947 */ /* 0x010fea0003800000 */
.L_x_4671:
[----:B------:R-:W-:-:S07]  /*1b3b0*/  IMAD R3, R3, 0x8, R0 ;  /* 0x0000000803037824 */ /* 0x000fce00078e0200 */
.L_x_4602:
[----:B------:R0:W0:Y:S02]  /*1b3c0*/  SYNCS.PHASECHK.TRANS64.TRYWAIT P0, [R3+URZ], R2 ;  /* 0x00000002030075a7 */ /* 0x000024000800017f */
[----:B0-----:R-:W-:Y:S05]  /*1b3d0*/  @!P0 NANOSLEEP.SYNCS 0x989680 ;  /* 0x009896800000895d */ /* 0x001fea0003900000 */
[----:B------:R-:W0:Y:S02]  /*1b3e0*/  @!P0 SYNCS.PHASECHK.TRANS64 P0, [R3+URZ], R2 ;  /* 0x00000002030085a7 */ /* 0x000e24000800007f */
[----:B0-----:R-:W-:Y:S05]  /*1b3f0*/  @!P0 BRA `(.L_x_4602) ;  /* 0xfffffffc00f08947 */ /* 0x001fea000383ffff */
.L_x_4595:
[----:B------:R-:W-:Y:S05]  /*1b400*/  BSYNC B0 ;  /* 0x0000000000007941 */ /* 0x000fea0003800000 */
.L_x_4594:
[----:B------:R-:W-:Y:S05]  /*1b410*/  EXIT ;  /* 0x000000000000794d */ /* 0x000fea0003800000 */
.L_x_4373:
[----:B0-----:R-:W-:-:S04]  /*1b420*/  IMAD.U32 R3, RZ, RZ, UR38 ;  /* 0x00000026ff037e24 */ /* 0x001fc8000f8e00ff */
[----:B------:R0:W1:Y:S03]  /*1b430*/  SYNCS.PHASECHK.TRANS64.TRYWAIT P1, [R3+URZ+0x30800], R0 ;  /* 0x03080000030075a7 */ /* 0x000066000802017f */
[----:B-1----:R-:W-:Y:S05]  /*1b440*/  @!P1 NANOSLEEP.SYNCS 0x989680 ;  /* 0x009896800000995d */ /* 0x002fea0003900000 */
[----:B------:R-:W1:Y:S02]  /*1b450*/  @!P1 SYNCS.PHASECHK.TRANS64 P1, [R3+URZ+0x30800], R0 ;  /* 0x03080000030095a7 */ /* 0x000e64000802007f */
[----:B-1----:R-:W-:Y:S05]  /*1b460*/  @!P1 BRA `(.L_x_4373) ;  /* 0xfffffffc00ec9947 */ /* 0x002fea000383ffff */
[----:B------:R-:W-:Y:S05]  /*1b470*/  BRA `(.L_x_4603) ;  /* 0xfffffe6c00d47947 */ /* 0x000fea000383ffff */
.L_x_4377:
[----:B-1----:R1:W2:Y:S02]  /*1b480*/  SYNCS.PHASECHK.TRANS64.TRYWAIT P2, [R7+URZ+0x30830], R0 ;  /* 0x03083000070075a7 */ /* 0x0022a4000804017f */
[----:B--2---:R-:W-:Y:S05]  /*1b490*/  @!P2 NANOSLEEP.SYNCS 0x989680 ;  /* 0x009896800000a95d */ /* 0x004fea0003900000 */
[----:B------:R-:W2:Y:S02]  /*1b4a0*/  @!P2 SYNCS.PHASECHK.TRANS64 P2, [R7+URZ+0x30830], R0 ;  /* 0x030830000700a5a7 */ /* 0x000ea4000804007f */
[----:B--2---:R-:W-:Y:S05]  /*1b4b0*/  @!P2 BRA `(.L_x_4377) ;  /* 0xfffffffc00f0a947 */ /* 0x004fea000383ffff */
[----:B------:R-:W-:Y:S05]  /*1b4c0*/  BRA `(.L_x_4376) ;  /* 0xfffffe6c00fc7947 */ /* 0x000fea000383ffff */
.L_x_4393:
[----:B-1----:R-:W-:-:S04]  /*1b4d0*/  IMAD.U32 R10, RZ, RZ, UR7 ;  /* 0x00000007ff0a7e24 */ /* 0x002fc8000f8e00ff */
[----:B------:R1:W2:Y:S03]  /*1b4e0*/  SYNCS.PHASECHK.TRANS64.TRYWAIT P2, [R10+URZ+0x30830], R9 ;  /* 0x030830090a0075a7 */ /* 0x0002a6000804017f */
[----:B--2---:R-:W-:Y:S05]  /*1b4f0*/  @!P2 NANOSLEEP.SYNCS 0x989680 ;  /* 0x009896800000a95d */ /* 0x004fea0003900000 */
[----:B------:R-:W2:Y:S02]  /*1b500*/  @!P2 SYNCS.PHASECHK.TRANS64 P2, [R10+URZ+0x30830], R9 ;  /* 0x030830090a00a5a7 */ /* 0x000ea4000804007f */
[----:B--2---:R-:W-:Y:S05]  /*1b510*/  @!P2 BRA `(.L_x_4393) ;  /* 0xfffffffc00eca947 */ /* 0x004fea000383ffff */
[----:B------:R-:W-:Y:S05]  /*1b520*/  BRA `(.L_x_4392) ;  /* 0xfffffea000a47947 */ /* 0x000fea000383ffff */
.L_x_4397:
[----:B01----:R-:W-:-:S04]  /*1b530*/  IMAD.U32 R9, RZ, RZ, UR6 ;  /* 0x00000006ff097e24 */ /* 0x003fc8000f8e00ff */
[----:B------:R0:W1:Y:S03]  /*1b540*/  SYNCS.PHASECHK.TRANS64.TRYWAIT P2, [R9+URZ+0x30850], R0 ;  /* 0x03085000090075a7 */ /* 0x000066000804017f */
[----:B-1----:R-:W-:Y:S05]  /*1b550*/  @!P2 NANOSLEEP.SYNCS 0x989680 ;  /* 0x009896800000a95d */ /* 0x002fea0003900000 */
[----:B------:R-:W1:Y:S02]  /*1b560*/  @!P2 SYNCS.PHASECHK.TRANS64 P2, [R9+URZ+0x30850], R0 ;  /* 0x030850000900a5a7 */ /* 0x000e64000804007f */
[----:B-1----:R-:W-:Y:S05]  /*1b570*/  @!P2 BRA `(.L_x_4397) ;  /* 0xfffffffc00eca947 */ /* 0x002fea000383ffff */
[----:B------:R-:W-:Y:S05]  /*1b580*/  BRA `(.L_x_4396) ;  /* 0xfffffeac00447947 */ /* 0x000fea000383ffff */
.L_x_4414:
[----:B-1----:R-:W-:-:S04]  /*1b590*/  IMAD.U32 R3, RZ, RZ, UR6 ;  /* 0x00000006ff037e24 */ /* 0x002fc8000f8e00ff */
[----:B------:R1:W2:Y:S03]  /*1b5a0*/  SYNCS.PHASECHK.TRANS64.TRYWAIT P2, [R3+URZ+0x30830], R2 ;  /* 0x03083002030075a7 */ /* 0x0002a6000804017f */
[----:B--2---:R-:W-:Y:S05]  /*1b5b0*/  @!P2 NANOSLEEP.SYNCS 0x989680 ;  /* 0x009896800000a95d */ /* 0x004fea0003900000 */
[----:B------:R-:W2:Y:S02]  /*1b5c0*/  @!P2 SYNCS.PHASECHK.TRANS64 P2, [R3+URZ+0x30830], R2 ;  /* 0x030830020300a5a7 */ /* 0x000ea4000804007f */
[----:B--2---:R-:W-:Y:S05]  /*1b5d0*/  @!P2 BRA `(.L_x_4414) ;  /* 0xfffffffc00eca947 */ /* 0x004fea000383ffff */
[----:B------:R-:W-:Y:S05]  /*1b5e0*/  BRA `(.L_x_4413) ;  /* 0xfffffed800e07947 */ /* 0x000fea000383ffff */
.L_x_4418:
[----:B01----:R-:W-:-:S04]  /*1b5f0*/  IMAD.U32 R2, RZ, RZ, UR11 ;  /* 0x0000000bff027e24 */ /* 0x003fc8000f8e00ff */
[----:B------:R0:W1:Y:S03]  /*1b600*/  SYNCS.PHASECHK.TRANS64.TRYWAIT P2, [R2+URZ+0x30850], R0 ;  /* 0x03085000020075a7 */ /* 0x000066000804017f */
[----:B-1----:R-:W-:Y:S05]  /*1b610*/  @!P2 NANOSLEEP.SYNCS 0x989680 ;  /* 0x009896800000a95d */ /* 0x002fea0003900000 */
[----:B------:R-:W1:Y:S02]  /*1b620*/  @!P2 SYNCS.PHASECHK.TRANS64 P2, [R2+URZ+0x30850], R0 ;  /* 0x030850000200a5a7 */ /* 0x000e64000804007f */
[----:B-1----:R-:W-:Y:S05]  /*1b630*/  @!P2 BRA `(.L_x_4418) ;  /* 0xfffffffc00eca947 */ /* 0x002fea000383ffff */
[----:B------:R-:W-:Y:S05]  /*1b640*/  BRA `(.L_x_4417) ;  /* 0xfffffee400807947 */ /* 0x000fea000383ffff */
.L_x_4424:
[----:B-1----:R-:W-:-:S04]  /*1b650*/  IMAD.U32 R3, RZ, RZ, UR6 ;  /* 0x00000006ff037e24 */ /* 0x002fc8000f8e00ff */
[----:B------:R1:W2:Y:S03]  /*1b660*/  SYNCS.PHASECHK.TRANS64.TRYWAIT P2, [R3+URZ+0x30830], R2 ;  /* 0x03083002030075a7 */ /* 0x0002a6000804017f */
[----:B--2---:R-:W-:Y:S05]  /*1b670*/  @!P2 NANOSLEEP.SYNCS 0x989680 ;  /* 0x009896800000a95d */ /* 0x004fea0003900000 */
[----:B------:R-:W2:Y:S02]  /*1b680*/  @!P2 SYNCS.PHASECHK.TRANS64 P2, [R3+URZ+0x30830], R2 ;  /* 0x030830020300a5a7 */ /* 0x000ea4000804007f */
[----:B--2---:R-:W-:Y:S05]  /*1b690*/  @!P2 BRA `(.L_x_4424) ;  /* 0xfffffffc00eca947 */ /* 0x004fea000383ffff */
[----:B------:R-:W-:Y:S05]  /*1b6a0*/  BRA `(.L_x_4423) ;  /* 0xfffffefc00cc7947 */ /* 0x000fea000383ffff */
.L_x_4428:
[----:B01----:R-:W-:-:S04]  /*1b6b0*/  IMAD.U32 R2, RZ, RZ, UR11 ;  /* 0x0000000bff027e24 */ /* 0x003fc8000f8e00ff */
[----:B------:R0:W1:Y:S03]  /*1b6c0*/  SYNCS.PHASECHK.TRANS64.TRYWAIT P2, [R2+URZ+0x30850], R0 ;  /* 0x03085000020075a7 */ /* 0x000066000804017f */
[----:B-1----:R-:W-:Y:S05]  /*1b6d0*/  @!P2 NANOSLEEP.SYNCS 0x989680 ;  /* 0x009896800000a95d */ /* 0x002fea0003900000 */
[----:B------:R-:W1:Y:S02]  /*1b6e0*/  @!P2 SYNCS.PHASECHK.TRANS64 P2, [R2+URZ+0x30850], R0 ;  /* 0x030850000200a5a7 */ /* 0x000e64000804007f */
[----:B-1----:R-:W-:Y:S05]  /*1b6f0*/  @!P2 BRA `(.L_x_4428) ;  /* 0xfffffffc00eca947 */ /* 0x002fea000383ffff */
[----:B------:R-:W-:Y:S05]  /*1b700*/  BRA `(.L_x_4427) ;  /* 0xffffff08006c7947 */ /* 0x000fea000383ffff */
.L_x_4441:
[----:B-1----:R-:W-:-:S04]  /*1b710*/  IMAD.U32 R5, RZ, RZ, UR5 ;  /* 0x00000005ff057e24 */ /* 0x002fc8000f8e00ff */
[----:B------:R1:W2:Y:S03]  /*1b720*/  SYNCS.PHASECHK.TRANS64.TRYWAIT P0, [R5+URZ+0x30850], R0 ;  /* 0x03085000050075a7 */ /* 0x0002a6000800017f */
[----:B--2---:R-:W-:Y:S05]  /*1b730*/  @!P0 NANOSLEEP.SYNCS 0x989680 ;  /* 0x009896800000895d */ /* 0x004fea0003900000 */
[----:B------:R-:W2:Y:S02]  /*1b740*/  @!P0 SYNCS.PHASECHK.TRANS64 P0, [R5+URZ+0x30850], R0 ;  /* 0x03085000050085a7 */ /* 0x000ea4000800007f */
[----:B--2---:R-:W-:Y:S05]  /*1b750*/  @!P0 BRA `(.L_x_4441) ;  /* 0xfffffffc00ec8947 */ /* 0x004fea000383ffff */
[----:B------:R-:W-:Y:S05]  /*1b760*/  BRA `(.L_x_4440) ;  /* 0xffffff3800a47947 */ /* 0x000fea000383ffff */
.L_x_4496:
        /* <DEDUP_REMOVED lines=11> */
.L_x_4605:
[----:B------:R-:W-:Y:S05]  /*1b820*/  BSYNC B0 ;  /* 0x0000000000007941 */ /* 0x000fea0003800000 */
.L_x_4604:
[----:B------:R-:W-:Y:S05]  /*1b830*/  BRA `(.L_x_4606) ;  /* 0xffffffa400a47947 */ /* 0x000fea000383ffff */
.L_x_4498:
[----:B------:R-:W-:Y:S01]  /*1b840*/  BSSY B0, `(.L_x_4607) ;  /* 0x0000006000007945 */ /* 0x000fe20003800000 */
[----:B------:R-:W-:-:S07]  /*1b850*/  IMAD.MOV.U32 R15, RZ, RZ, -0x1 ;  /* 0xffffffffff0f7424 */ /* 0x000fce00078e00ff */
[----:B012---:R-:W-:Y:S05]  /*1b860*/  WARPSYNC.COLLECTIVE R15, `(.L_x_4608) ;  /* 0x000000000f0c7348 */ /* 0x007fea0003c00000 */
[----:B------:R-:W-:Y:S02]  /*1b870*/  ELECT P6, UR62, PT ;  /* 0x00000000003e782f */ /* 0x000fe400038c0000 */
[----:B------:R-:W-:Y:S01]  /*1b880*/  MOV R14, UR62 ;  /* 0x0000003e000e7c02 */ /* 0x000fe20008000f00 */
[----:B012---:R-:W-:Y:S10]  /*1b890*/  ENDCOLLECTIVE ;  /* 0x000000000000791b */ /* 0x007ff40003800000 */
.L_x_4608:
[----:B------:R-:W-:Y:S05]  /*1b8a0*/  BSYNC B0 ;  /* 0x0000000000007941 */ /* 0x000fea0003800000 */
.L_x_4607:
[----:B------:R-:W-:Y:S05]  /*1b8b0*/  BRA `(.L_x_4609) ;  /* 0xffffffa400a87947 */ /* 0x000fea000383ffff */
.L_x_4500:
[----:B---3--:R3:W4:Y:S02]  /*1b8c0*/  SYNCS.PHASECHK.TRANS64.TRYWAIT P0, [R0+URZ+0x30840], R2 ;  /* 0x03084002000075a7 */ /* 0x008724000800017f */
[----:B----4-:R-:W-:Y:S05]  /*1b8d0*/  @!P0 NANOSLEEP.SYNCS 0x989680 ;  /* 0x009896800000895d */ /* 0x010fea0003900000 */
[----:B------:R-:W4:Y:S02]  /*1b8e0*/  @!P0 SYNCS.PHASECHK.TRANS64 P0, [R0+URZ+0x30840], R2 ;  /* 0x03084002000085a7 */ /* 0x000f24000800007f */
[----:B----4-:R-:W-:Y:S05]  /*1b8f0*/  @!P0 BRA `(.L_x_4500) ;  /* 0xfffffffc00f08947 */ /* 0x010fea000383ffff */
[----:B------:R-:W-:Y:S05]  /*1b900*/  BRA `(.L_x_4610) ;  /* 0xffffffa800107947 */ /* 0x000fea000383ffff */
.L_x_4504:
        /* <DEDUP_REMOVED lines=15> */
.L_x_4611:
[----:B------:R-:W-:Y:S02]  /*1ba00*/  IMAD.MOV.U32 R13, RZ, RZ, R4 ;  /* 0x000000ffff0d7224 */ /* 0x000fe400078e0004 */
[----:B------:R-:W-:-:S07]  /*1ba10*/  IMAD.MOV.U32 R6, RZ, RZ, R14 ;  /* 0x000000ffff067224 */ /* 0x000fce00078e000e */
[----:B------:R-:W-:Y:S05]  /*1ba20*/  WARPSYNC.COLLECTIVE R15, `(.L_x_4612) ;  /* 0x000000000f087348 */ /* 0x000fea0003c00000 */
[----:B------:R0:W1:Y:S02]  /*1ba30*/  SHFL.IDX P6, R14, R13, R12, R11 ;  /* 0x0000000c0d0e7389 */ /* 0x00006400000c000b */
[----:B01----:R-:W-:Y:S01]  /*1ba40*/  ENDCOLLECTIVE ;  /* 0x000000000000791b */ /* 0x003fe20003800000 */
.L_x_4612:
        /* <DEDUP_REMOVED lines=19> */
.L_x_4613:
[----:B------:R-:W-:Y:S02]  /*1bb80*/  IMAD.MOV.U32 R13, RZ, RZ, R4 ;  /* 0x000000ffff0d7224 */ /* 0x000fe400078e0004 */
[----:B------:R-:W-:-:S07]  /*1bb90*/  IMAD.MOV.U32 R9, RZ, RZ, R14 ;  /* 0x000000ffff097224 */ /* 0x000fce00078e000e */
[----:B------:R-:W-:Y:S05]  /*1bba0*/  WARPSYNC.COLLECTIVE R15, `(.L_x_4614) ;  /* 0x000000000f087348 */ /* 0x000fea0003c00000 */
[----:B------:R0:W1:Y:S02]  /*1bbb0*/  SHFL.IDX P6, R14, R13, R12, R11 ;  /* 0x0000000c0d0e7389 */ /* 0x00006400000c000b */
[----:B01----:R-:W-:Y:S01]  /*1bbc0*/  ENDCOLLECTIVE ;  /* 0x000000000000791b */ /* 0x003fe20003800000 */
.L_x_4614:
        /* <DEDUP_REMOVED lines=20> */
.L_x_4615:
[----:B------:R-:W-:Y:S02]  /*1bd10*/  IMAD.MOV.U32 R13, RZ, RZ, R4 ;  /* 0x000000ffff0d7224 */ /* 0x000fe400078e0004 */
[----:B------:R-:W-:-:S05]  /*1bd20*/  IMAD.SHL.U32 R9, R9, 0x8, RZ ;  /* 0x0000000809097824 */ /* 0x000fca00078e00ff */
[----:B------:R-:W-:Y:S01]  /*1bd30*/  LOP3.LUT R9, R9, 0x38, RZ, 0xc0, !PT ;  /* 0x0000003809097812 */ /* 0x000fe200078ec0ff */
[----:B------:R-:W-:-:S07]  /*1bd40*/  IMAD.MOV.U32 R8, RZ, RZ, R14 ;  /* 0x000000ffff087224 */ /* 0x000fce00078e000e */
[----:B------:R-:W-:Y:S05]  /*1bd50*/  WARPSYNC.COLLECTIVE R15, `(.L_x_4616) ;  /* 0x000000000f087348 */ /* 0x000fea0003c00000 */
[----:B------:R0:W1:Y:S02]  /*1bd60*/  SHFL.IDX P6, R14, R13, R12, R11 ;  /* 0x0000000c0d0e7389 */ /* 0x00006400000c000b */
[----:B01----:R-:W-:Y:S01]  /*1bd70*/  ENDCOLLECTIVE ;  /* 0x000000000000791b */ /* 0x003fe20003800000 */
.L_x_4616:
        /* <DEDUP_REMOVED lines=19> */
.L_x_4617:
[----:B------:R-:W-:Y:S02]  /*1beb0*/  IMAD.MOV.U32 R13, RZ, RZ, R4 ;  /* 0x000000ffff0d7224 */ /* 0x000fe400078e0004 */
[----:B------:R-:W-:-:S07]  /*1bec0*/  IMAD.MOV.U32 R6, RZ, RZ, R14 ;  /* 0x000000ffff067224 */ /* 0x000fce00078e000e */
[----:B------:R-:W-:Y:S05]  /*1bed0*/  WARPSYNC.COLLECTIVE R15, `(.L_x_4618) ;  /* 0x000000000f087348 */ /* 0x000fea0003c00000 */
[----:B------:R0:W1:Y:S02]  /*1bee0*/  SHFL.IDX P6, R14, R13, R12, R11 ;  /* 0x0000000c0d0e7389 */ /* 0x00006400000c000b */
[----:B01----:R-:W-:Y:S01]  /*1bef0*/  ENDCOLLECTIVE ;  /* 0x000000000000791b */ /* 0x003fe20003800000 */
.L_x_4618:
        /* <DEDUP_REMOVED lines=19> */
.L_x_4619:
[----:B------:R-:W-:Y:S02]  /*1c030*/  IMAD.MOV.U32 R13, RZ, RZ, R4 ;  /* 0x000000ffff0d7224 */ /* 0x000fe400078e0004 */
[----:B------:R-:W-:-:S07]  /*1c040*/  IMAD.MOV.U32 R6, RZ, RZ, R14 ;  /* 0x000000ffff067224 */ /* 0x000fce00078e000e */
[----:B------:R-:W-:Y:S05]  /*1c050*/  WARPSYNC.COLLECTIVE R15, `(.L_x_4620) ;  /* 0x000000000f087348 */ /* 0x000fea0003c00000 */
[----:B------:R0:W1:Y:S02]  /*1c060*/  SHFL.IDX P6, R14, R13, R12, R11 ;  /* 0x0000000c0d0e7389 */ /* 0x00006400000c000b */
[----:B01----:R-:W-:Y:S01]  /*1c070*/  ENDCOLLECTIVE ;  /* 0x000000000000791b */ /* 0x003fe20003800000 */
.L_x_4620:
        /* <DEDUP_REMOVED lines=19> */
.L_x_4621:
[----:B------:R-:W-:Y:S02]  /*1c1b0*/  IMAD.MOV.U32 R13, RZ, RZ, R4 ;  /* 0x000000ffff0d7224 */ /* 0x000fe400078e0004 */
[----:B------:R-:W-:-:S07]  /*1c1c0*/  IMAD.MOV.U32 R6, RZ, RZ, R14 ;  /* 0x000000ffff067224 */ /* 0x000fce00078e000e */
[----:B------:R-:W-:Y:S05]  /*1c1d0*/  WARPSYNC.COLLECTIVE R15, `(.L_x_4622) ;  /* 0x000000000f087348 */ /* 0x000fea0003c00000 */
[----:B------:R0:W1:Y:S02]  /*1c1e0*/  SHFL.IDX P6, R14, R13, R12, R11 ;  /* 0x0000000c0d0e7389 */ /* 0x00006400000c000b */
[----:B01----:R-:W-:Y:S01]  /*1c1f0*/  ENDCOLLECTIVE ;  /* 0x000000000000791b */ /* 0x003fe20003800000 */
.L_x_4622:
        /* <DEDUP_REMOVED lines=17> */
.L_x_4623:
[----:B------:R-:W-:-:S05]  /*1c310*/  VIADD R7, R0, 0x60 ;  /* 0x0000006000077836 */ /* 0x000fca0000000000 */
[----:B------:R-:W-:Y:S01]  /*1c320*/  ISETP.GE.AND P4, PT, R7, R2, PT ;  /* 0x000000020700720c */ /* 0x000fe20003f86270 */
[----:B------:R-:W-:Y:S02]  /*1c330*/  IMAD.MOV.U32 R13, RZ, RZ, R4 ;  /* 0x000000ffff0d7224 */ /* 0x000fe400078e0004 */
[----:B------:R-:W-:-:S10]  /*1c340*/  IMAD.MOV.U32 R6, RZ, RZ, R14 ;  /* 0x000000ffff067224 */ /* 0x000fd400078e000e */
[----:B------:R-:W-:Y:S05]  /*1c350*/  WARPSYNC.COLLECTIVE R15, `(.L_x_4624) ;  /* 0x000000000f087348 */ /* 0x000fea0003c00000 */
[----:B------:R0:W1:Y:S02]  /*1c360*/  SHFL.IDX P6, R14, R13, R12, R11 ;  /* 0x0000000c0d0e7389 */ /* 0x00006400000c000b */
[----:B01----:R-:W-:Y:S01]  /*1c370*/  ENDCOLLECTIVE ;  /* 0x000000000000791b */ /* 0x003fe20003800000 */
.L_x_4624:
        /* <DEDUP_REMOVED lines=17> */
.L_x_4625:
[----:B------:R-:W-:Y:S02]  /*1c490*/  IMAD.MOV.U32 R13, RZ, RZ, R4 ;  /* 0x000000ffff0d7224 */ /* 0x000fe400078e0004 */
[----:B------:R-:W-:-:S07]  /*1c4a0*/  IMAD.MOV.U32 R5, RZ, RZ, R14 ;  /* 0x000000ffff057224 */ /* 0x000fce00078e000e */
[----:B------:R-:W-:Y:S05]  /*1c4b0*/  WARPSYNC.COLLECTIVE R15, `(.L_x_4626) ;  /* 0x000000000f087348 */ /* 0x000fea0003c00000 */
[----:B------:R0:W1:Y:S02]  /*1c4c0*/  SHFL.IDX P6, R14, R13, R12, R11 ;  /* 0x0000000c0d0e7389 */ /* 0x00006400000c000b */
[----:B01----:R-:W-:Y:S01]  /*1c4d0*/  ENDCOLLECTIVE ;  /* 0x000000000000791b */ /* 0x003fe20003800000 */
.L_x_4626:
[----:B------:R-:W-:Y:S01]  /*1c4e0*/  IMAD.MOV.U32 R3, RZ, RZ, R14 ;  /* 0x000000ffff037224 */ /* 0x000fe200078e000e */
[----:B------:R-:W-:Y:S06]  /*1c4f0*/  BRA `(.L_x_4627) ;  /* 0xffffffa800b47947 */ /* 0x000fec000383ffff */
.L_x_4509:
[----:B---3--:R3:W4:Y:S02]  /*1c500*/  SYNCS.PHASECHK.TRANS64.TRYWAIT P0, [R19+URZ+0x30820], R0 ;  /* 0x03082000130075a7 */ /* 0x008724000800017f */
[----:B----4-:R-:W-:Y:S05]  /*1c510*/  @!P0 NANOSLEEP.SYNCS 0x989680 ;  /* 0x009896800000895d */ /* 0x010fea0003900000 */
[----:B------:R-:W4:Y:S02]  /*1c520*/  @!P0 SYNCS.PHASECHK.TRANS64 P0, [R19+URZ+0x30820], R0 ;  /* 0x03082000130085a7 */ /* 0x000f24000800007f */
[----:B----4-:R-:W-:Y:S05]  /*1c530*/  @!P0 BRA `(.L_x_4509) ;  /* 0xfffffffc00f08947 */ /* 0x010fea000383ffff */
[----:B------:R-:W-:Y:S05]  /*1c540*/  BRA `(.L_x_4628) ;  /* 0xffffffac00387947 */ /* 0x000fea000383ffff */
.L_x_4518:
[----:B-1----:R1:W2:Y:S02]  /*1c550*/  SYNCS.PHASECHK.TRANS64.TRYWAIT P0, [R3+URZ+0x30840], R2 ;  /* 0x03084002030075a7 */ /* 0x0022a4000800017f */
[----:B--2---:R-:W-:Y:S05]  /*1c560*/  @!P0 NANOSLEEP.SYNCS 0x989680 ;  /* 0x009896800000895d */ /* 0x004fea0003900000 */
[----:B------:R-:W2:Y:S02]  /*1c570*/  @!P0 SYNCS.PHASECHK.TRANS64 P0, [R3+URZ+0x30840], R2 ;  /* 0x03084002030085a7 */ /* 0x000ea4000800007f */
[----:B--2---:R-:W-:Y:S05]  /*1c580*/  @!P0 BRA `(.L_x_4518) ;  /* 0xfffffffc00f08947 */ /* 0x004fea000383ffff */
[----:B------:R-:W-:Y:S05]  /*1c590*/  BRA `(.L_x_4629) ;  /* 0xffffffb000307947 */ /* 0x000fea000383ffff */
.L_x_4525:
[----:B0-----:R0:W1:Y:S02]  /*1c5a0*/  SYNCS.PHASECHK.TRANS64.TRYWAIT P0, [R3+URZ+0x60], R2 ;  /* 0x00006002030075a7 */ /* 0x001064000800017f */
[----:B-1----:R-:W-:Y:S05]  /*1c5b0*/  @!P0 NANOSLEEP.SYNCS 0x989680 ;  /* 0x009896800000895d */ /* 0x002fea0003900000 */
[----:B------:R-:W1:Y:S02]  /*1c5c0*/  @!P0 SYNCS.PHASECHK.TRANS64 P0, [R3+URZ+0x60], R2 ;  /* 0x00006002030085a7 */ /* 0x000e64000800007f */
[----:B-1----:R-:W-:Y:S05]  /*1c5d0*/  @!P0 BRA `(.L_x_4525) ;  /* 0xfffffffc00f08947 */ /* 0x002fea000383ffff */
[----:B------:R-:W-:Y:S05]  /*1c5e0*/  BRA `(.L_x_4630) ;  /* 0xffffffb400487947 */ /* 0x000fea000383ffff */
.L_x_4535:
[----:B-1----:R1:W2:Y:S02]  /*1c5f0*/  SYNCS.PHASECHK.TRANS64.TRYWAIT P0, [R3+URZ+0x30840], R2 ;  /* 0x03084002030075a7 */ /* 0x0022a4000800017f */
[----:B--2---:R-:W-:Y:S05]  /*1c600*/  @!P0 NANOSLEEP.SYNCS 0x989680 ;  /* 0x009896800000895d */ /* 0x004fea0003900000 */
[----:B------:R-:W2:Y:S02]  /*1c610*/  @!P0 SYNCS.PHASECHK.TRANS64 P0, [R3+URZ+0x30840], R2 ;  /* 0x03084002030085a7 */ /* 0x000ea4000800007f */
[----:B--2---:R-:W-:Y:S05]  /*1c620*/  @!P0 BRA `(.L_x_4535) ;  /* 0xfffffffc00f08947 */ /* 0x004fea000383ffff */
[----:B------:R-:W-:Y:S05]  /*1c630*/  BRA `(.L_x_4631) ;  /* 0xffffffbc001c7947 */ /* 0x000fea000383ffff */
.L_x_4542:
[----:B0-----:R0:W1:Y:S02]  /*1c640*/  SYNCS.PHASECHK.TRANS64.TRYWAIT P0, [R2+URZ+0x60], R3 ;  /* 0x00006003020075a7 */ /* 0x001064000800017f */
[----:B-1----:R-:W-:Y:S05]  /*1c650*/  @!P0 NANOSLEEP.SYNCS 0x989680 ;  /* 0x009896800000895d */ /* 0x002fea0003900000 */
[----:B------:R-:W1:Y:S02]  /*1c660*/  @!P0 SYNCS.PHASECHK.TRANS64 P0, [R2+URZ+0x60], R3 ;  /* 0x00006003020085a7 */ /* 0x000e64000800007f */
[----:B-1----:R-:W-:Y:S05]  /*1c670*/  @!P0 BRA `(.L_x_4542) ;  /* 0xfffffffc00f08947 */ /* 0x002fea000383ffff */
[----:B------:R-:W-:Y:S05]  /*1c680*/  BRA `(.L_x_4632) ;  /* 0xffffffc000347947 */ /* 0x000fea000383ffff */
.L_x_4552:
[----:B---3--:R3:W4:Y:S02]  /*1c690*/  SYNCS.PHASECHK.TRANS64.TRYWAIT P0, [R2+URZ+0x30840], R3 ;  /* 0x03084003020075a7 */ /* 0x008724000800017f */
[----:B----4-:R-:W-:Y:S05]  /*1c6a0*/  @!P0 NANOSLEEP.SYNCS 0x989680 ;  /* 0x009896800000895d */ /* 0x010fea0003900000 */
[----:B------:R-:W4:Y:S02]  /*1c6b0*/  @!P0 SYNCS.PHASECHK.TRANS64 P0, [R2+URZ+0x30840], R3 ;  /* 0x03084003020085a7 */ /* 0x000f24000800007f */
[----:B----4-:R-:W-:Y:S05]  /*1c6c0*/  @!P0 BRA `(.L_x_4552) ;  /* 0xfffffffc00f08947 */ /* 0x010fea000383ffff */
[----:B------:R-:W-:Y:S05]  /*1c6d0*/  BRA `(.L_x_4633) ;  /* 0xffffffc400d87947 */ /* 0x000fea000383ffff */
.L_x_4559:
[----:B0-----:R0:W1:Y:S02]  /*1c6e0*/  SYNCS.PHASECHK.TRANS64.TRYWAIT P0, [R2+URZ+0x60], R5 ;  /* 0x00006005020075a7 */ /* 0x001064000800017f */
[----:B-1----:R-:W-:Y:S05]  /*1c6f0*/  @!P0 NANOSLEEP.SYNCS 0x989680 ;  /* 0x009896800000895d */ /* 0x002fea0003900000 */
[----:B------:R-:W1:Y:S02]  /*1c700*/  @!P0 SYNCS.PHASECHK.TRANS64 P0, [R2+URZ+0x60], R5 ;  /* 0x00006005020085a7 */ /* 0x000e64000800007f */
[----:B-1----:R-:W-:Y:S05]  /*1c710*/  @!P0 BRA `(.L_x_4559) ;  /* 0xfffffffc00f08947 */ /* 0x002fea000383ffff */
[----:B------:R-:W-:Y:S05]  /*1c720*/  BRA `(.L_x_4634) ;  /* 0xffffffc800f07947 */ /* 0x000fea000383ffff */
.L_x_4571:
[----:B--2---:R2:W3:Y:S02]  /*1c730*/  SYNCS.PHASECHK.TRANS64.TRYWAIT P0, [R0+URZ+0x30860], R2 ;  /* 0x03086002000075a7 */ /* 0x0044e4000800017f */
[----:B---3--:R-:W-:Y:S05]  /*1c740*/  @!P0 NANOSLEEP.SYNCS 0x989680 ;  /* 0x009896800000895d */ /* 0x008fea0003900000 */
[----:B------:R-:W3:Y:S02]  /*1c750*/  @!P0 SYNCS.PHASECHK.TRANS64 P0, [R0+URZ+0x30860], R2 ;  /* 0x03086002000085a7 */ /* 0x000ee4000800007f */
[----:B---3--:R-:W-:Y:S05]  /*1c760*/  @!P0 BRA `(.L_x_4571) ;  /* 0xfffffffc00f08947 */ /* 0x008fea000383ffff */
[----:B------:R-:W-:Y:S05]  /*1c770*/  BRA `(.L_x_4635) ;  /* 0xffffffd0007c7947 */ /* 0x000fea000383ffff */
.L_x_4579:
[----:B------:R-:W4:Y:S01]  /*1c780*/  LDL R3, [R1] ;  /* 0x0000000001037983 */ /* 0x000f220000100800 */
        /* <DEDUP_REMOVED lines=8> */
.L_x_4637:
[----:B------:R-:W-:Y:S05]  /*1c810*/  BSYNC B0 ;  /* 0x0000000000007941 */ /* 0x000fea0003800000 */
.L_x_4636:
        /* <DEDUP_REMOVED lines=9> */
.L_x_4638:
        /* <DEDUP_REMOVED lines=26> */
.L_x_4639:
        /* <DEDUP_REMOVED lines=8> */
.L_x_4640:
        /* <DEDUP_REMOVED lines=8> */
.L_x_4641:
        /* <DEDUP_REMOVED lines=8> */
.L_x_4642:
        /* <DEDUP_REMOVED lines=8> */
.L_x_4643:
        /* <DEDUP_REMOVED lines=9> */
.L_x_4644:
[----:B------:R-:W-:Y:S01]  /*1cce0*/  IMAD.MOV.U32 R10, RZ, RZ, R14 ;  /* 0x000000ffff0a7224 */ /* 0x000fe200078e000e */
[----:B------:R-:W-:Y:S06]  /*1ccf0*/  BRA `(.L_x_4645) ;  /* 0xffffffd400347947 */ /* 0x000fec000383ffff */
.L_x_4582:
        /* <DEDUP_REMOVED lines=8> */
.L_x_4647:
[----:B------:R-:W-:Y:S05]  /*1cd80*/  BSYNC B0 ;  /* 0x0000000000007941 */ /* 0x000fea0003800000 */
.L_x_4646:
        /* <DEDUP_REMOVED lines=10> */
.L_x_4648:
        /* <DEDUP_REMOVED lines=8> */
.L_x_4649:
        /* <DEDUP_REMOVED lines=8> */
.L_x_4650:
        /* <DEDUP_REMOVED lines=8> */
.L_x_4651:
        /* <DEDUP_REMOVED lines=9> */
.L_x_4652:
[----:B------:R-:W-:Y:S01]  /*1d040*/  IMAD.MOV.U32 R10, RZ, RZ, R14 ;  /* 0x000000ffff0a7224 */ /* 0x000fe200078e000e */
[----:B------:R-:W-:Y:S06]  /*1d050*/  BRA `(.L_x_4653) ;  /* 0xffffffd4000c7947 */ /* 0x000fec000383ffff */
.L_x_4584:
[----:B------:R-:W-:Y:S01]  /*1d060*/  BSSY B0, `(.L_x_4654) ;  /* 0x0000006000007945 */ /* 0x000fe20003800000 */
[----:B------:R-:W-:Y:S01]  /*1d070*/  PLOP3.LUT P6, PT, P6, PT, PT, 0x8, 0x0 ;  /* 0x000000000000781c */ /* 0x000fe200037ce170 */
[----:B------:R-:W-:-:S12]  /*1d080*/  IMAD.MOV.U32 R15, RZ, RZ, -0x1 ;  /* 0xffffffffff0f7424 */ /* 0x000fd800078e00ff */
[----:B0-----:R-:W-:Y:S05]  /*1d090*/  WARPSYNC.COLLECTIVE R15, `(.L_x_4655) ;  /* 0x000000000f087348 */ /* 0x001fea0003c00000 */
[----:B------:R-:W-:Y:S01]  /*1d0a0*/  VOTE.ANY R14, PT, P6 ;  /* 0x00000000000e7806 */ /* 0x000fe200030e0100 */
[----:B0-----:R-:W-:Y:S06]  /*1d0b0*/  ENDCOLLECTIVE ;  /* 0x000000000000791b */ /* 0x001fec0003800000 */
.L_x_4655:
[----:B------:R-:W-:Y:S05]  /*1d0c0*/  BSYNC B0 ;  /* 0x0000000000007941 */ /* 0x000fea0003800000 */
.L_x_4654:
        /* <DEDUP_REMOVED lines=10> */
.L_x_4656:
[----:B------:R-:W-:Y:S02]  /*1d170*/  IMAD.MOV.U32 R13, RZ, RZ, R7 ;  /* 0x000000ffff0d7224 */ /* 0x000fe400078e0007 */
[----:B------:R-:W-:-:S07]  /*1d180*/  IMAD.MOV.U32 R4, RZ, RZ, R14 ;  /* 0x000000ffff047224 */ /* 0x000fce00078e000e */
[----:B------:R-:W-:Y:S05]  /*1d190*/  WARPSYNC.COLLECTIVE R15, `(.L_x_4657) ;  /* 0x000000000f087348 */ /* 0x000fea0003c00000 */
[----:B------:R0:W1:Y:S02]  /*1d1a0*/  SHFL.IDX P6, R14, R13, R12, R11 ;  /* 0x0000000c0d0e7389 */ /* 0x00006400000c000b */
[----:B01----:R-:W-:Y:S01]  /*1d1b0*/  ENDCOLLECTIVE ;  /* 0x000000000000791b */ /* 0x003fe20003800000 */
.L_x_4657:
[----:B------:R-:W-:Y:S02]  /*1d1c0*/  IMAD.MOV.U32 R7, RZ, RZ, R14 ;  /* 0x000000ffff077224 */ /* 0x000fe400078e000e */
[----:B------:R-:W-:-:S05]  /*1d1d0*/  IMAD.IADD R5, R9, 0x1, R16 ;  /* 0x0000000109057824 */ /* 0x000fca00078e0210 */
[----:B------:R0:W-:Y:S01]  /*1d1e0*/  STL [R1+0xc], R5 ;  /* 0x00000c0501007387 */ /* 0x0001e20000100800 */
[----:B------:R-:W-:Y:S05]  /*1d1f0*/  BRA `(.L_x_4658) ;  /* 0xffffffd000ec7947 */ /* 0x000fea000383ffff */
.L_x_4586:
        /* <DEDUP_REMOVED lines=8> */
.L_x_4660:
[----:B------:R-:W-:Y:S05]  /*1d280*/  BSYNC B0 ;  /* 0x0000000000007941 */ /* 0x000fea0003800000 */
.L_x_4659:
[----:B------:R-:W-:Y:S01]  /*1d290*/  IMAD.MOV.U32 R2, RZ, RZ, R14 ;  /* 0x000000ffff027224 */ /* 0x000fe200078e000e */
[----:B------:R-:W-:Y:S06]  /*1d2a0*/  BRA `(.L_x_4661) ;  /* 0xffffffd000d87947 */ /* 0x000fec000383ffff */
.L_x_4592:
[----:B0-----:R0:W1:Y:S02]  /*1d2b0*/  SYNCS.PHASECHK.TRANS64.TRYWAIT P0, [R0+URZ+0x30820], R3 ;  /* 0x03082003000075a7 */ /* 0x001064000800017f */
[----:B-1----:R-:W-:Y:S05]  /*1d2c0*/  @!P0 NANOSLEEP.SYNCS 0x989680 ;  /* 0x009896800000895d */ /* 0x002fea0003900000 */
[----:B------:R-:W1:Y:S02]  /*1d2d0*/  @!P0 SYNCS.PHASECHK.TRANS64 P0, [R0+URZ+0x30820], R3 ;  /* 0x03082003000085a7 */ /* 0x000e64000800007f */
[----:B-1----:R-:W-:Y:S05]  /*1d2e0*/  @!P0 BRA `(.L_x_4592) ;  /* 0xfffffffc00f08947 */ /* 0x002fea000383ffff */
[----:B------:R-:W-:Y:S05]  /*1d2f0*/  BRA `(.L_x_4662) ;  /* 0xffffffdc007c7947 */ /* 0x000fea000383ffff */
.L_x_4593:
        /* <DEDUP_REMOVED lines=8> */
[----:B0-2---:R-:W-:Y:S05]  /*1d380*/  WARPSYNC.COLLECTIVE R15, `(.L_x_4664) ;  /* 0x000000000f087348 */ /* 0x005fea0003c00000 */
[----:B------:R1:W3:Y:S02]  /*1d390*/  SHFL.IDX P6, R14, R13, R12, R11 ;  /* 0x0000000c0d0e7389 */ /* 0x0002e400000c000b */
[----:B0123--:R-:W-:Y:S01]  /*1d3a0*/  ENDCOLLECTIVE ;  /* 0x000000000000791b */ /* 0x00ffe20003800000 */
.L_x_4664:
[----:B------:R-:W-:Y:S05]  /*1d3b0*/  BSYNC B0 ;  /* 0x0000000000007941 */ /* 0x000fea0003800000 */
.L_x_4663:
[----:B------:R-:W-:Y:S05]  /*1d3c0*/  BRA `(.L_x_4665) ;  /* 0xffffffdc00647947 */ /* 0x000fea000383ffff */
.L_x_4596:
[----:B------:R-:W-:Y:S01]  /*1d3d0*/  BSSY B1, `(.L_x_4666) ;  /* 0x0000006000017945 */ /* 0x000fe20003800000 */
[----:B------:R-:W-:-:S07]  /*1d3e0*/  IMAD.MOV.U32 R15, RZ, RZ, -0x1 ;  /* 0xffffffffff0f7424 */ /* 0x000fce00078e00ff */
[----:B0123--:R-:W-:Y:S05]  /*1d3f0*/  WARPSYNC.COLLECTIVE R15, `(.L_x_4667) ;  /* 0x000000000f0c7348 */ /* 0x00ffea0003c00000 */
[----:B------:R-:W-:Y:S02]  /*1d400*/  ELECT P6, UR62, PT ;  /* 0x00000000003e782f */ /* 0x000fe400038c0000 */
[----:B------:R-:W-:Y:S01]  /*1d410*/  MOV R14, UR62 ;  /* 0x0000003e000e7c02 */ /* 0x000fe20008000f00 */
[----:B0123--:R-:W-:Y:S10]  /*1d420*/  ENDCOLLECTIVE ;  /* 0x000000000000791b */ /* 0x00fff40003800000 */
.L_x_4667:
[----:B------:R-:W-:Y:S05]  /*1d430*/  BSYNC B1 ;  /* 0x0000000000017941 */ /* 0x000fea0003800000 */
.L_x_4666:
[----:B------:R-:W-:Y:S05]  /*1d440*/  BRA `(.L_x_4668) ;  /* 0xffffffdc005c7947 */ /* 0x000fea000383ffff */
.L_x_4598:
[----:B0-----:R0:W1:Y:S02]  /*1d450*/  SYNCS.PHASECHK.TRANS64.TRYWAIT P0, [R6+URZ], R5 ;  /* 0x00000005060075a7 */ /* 0x001064000800017f */
[----:B-1----:R-:W-:Y:S05]  /*1d460*/  @!P0 NANOSLEEP.SYNCS 0x989680 ;  /* 0x009896800000895d */ /* 0x002fea0003900000 */
[----:B------:R-:W1:Y:S02]  /*1d470*/  @!P0 SYNCS.PHASECHK.TRANS64 P0, [R6+URZ], R5 ;  /* 0x00000005060085a7 */ /* 0x000e64000800007f */
[----:B-1----:R-:W-:Y:S05]  /*1d480*/  @!P0 BRA `(.L_x_4598) ;  /* 0xfffffffc00f08947 */ /* 0x002fea000383ffff */
[----:B------:R-:W-:Y:S05]  /*1d490*/  BRA `(.L_x_4669) ;  /* 0xffffffdc00a07947 */ /* 0x000fea000383ffff */
.L_x_4599:
[----:B-1----:R1:W4:Y:S02]  /*1d4a0*/  SYNCS.PHASECHK.TRANS64.TRYWAIT P0, [R7+URZ], R2 ;  /* 0x00000002070075a7 */ /* 0x002324000800017f */
[----:B----4-:R-:W-:Y:S05]  /*1d4b0*/  @!P0 NANOSLEEP.SYNCS 0x989680 ;  /* 0x009896800000895d */ /* 0x010fea0003900000 */
[----:B------:R-:W4:Y:S02]  /*1d4c0*/  @!P0 SYNCS.PHASECHK.TRANS64 P0, [R7+URZ], R2 ;  /* 0x00000002070085a7 */ /* 0x000f24000800007f */
[----:B----4-:R-:W-:Y:S05]  /*1d4d0*/  @!P0 BRA `(.L_x_4599) ;  /* 0xfffffffc00f08947 */ /* 0x010fea000383ffff */
[----:B------:R-:W-:Y:S05]  /*1d4e0*/  BRA `(.L_x_4670) ;  /* 0xffffffdc00947947 */ /* 0x000fea000383ffff */
.L_x_4601:
[----:B----4-:R4:W0:Y:S02]  /*1d4f0*/  SYNCS.PHASECHK.TRANS64.TRYWAIT P0, [R4+URZ], R5 ;  /* 0x00000005040075a7 */ /* 0x010824000800017f */
[----:B0-----:R-:W-:Y:S05]  /*1d500*/  @!P0 NANOSLEEP.SYNCS 0x989680 ;  /* 0x009896800000895d */ /* 0x001fea0003900000 */
[----:B------:R-:W0:Y:S02]  /*1d510*/  @!P0 SYNCS.PHASECHK.TRANS64 P0, [R4+URZ], R5 ;  /* 0x00000005040085a7 */ /* 0x000e24000800007f */
[----:B0-----:R-:W-:Y:S05]  /*1d520*/  @!P0 BRA `(.L_x_4601) ;  /* 0xfffffffc00f08947 */ /* 0x001fea000383ffff */
[----:B------:R-:W-:Y:S05]  /*1d530*/  BRA `(.L_x_4671) ;  /* 0xffffffdc009c7947 */ /* 0x000fea000383ffff */
.L_x_4672:
        /* <DEDUP_REMOVED lines=12> */
.L_x_14845:


//--------------------- .text._ZN7cutlass13device_kernelIN5flash11enable_sm90INS1_16FlashAttnFwdSm90INS1_25CollectiveMainloopFwdSm90ILi2EN4cute5tupleIJNS5_1CILi1EEES8_S8_EEENS6_IJNS7_ILi128EEENS7_ILi96EEENS7_ILi192EEEEEELi192ENS_10bfloat16_tEfNS_4arch4Sm90ELb0ELb1ELb1ELb1ELb0ELb1ELb0ELb1ELb1ELb1ELb1ELb0EEENS1_21CollectiveEpilogueFwdINS6_IJSA_SC_SB_EEES9_SE_SG_Li256ELb1ELb1ELb1ELb0EEENS1_36VarlenDynamicPersistentTileSchedulerILi128ELi96ELi256ELi128ELb1ELb1ELb1ELb1ELb0ELb1EEEEEEEEEvNT_6ParamsE --------------------------
	.section	.text._ZN7cutlass13device_kernelIN5flash11enable_sm90INS1_16FlashAttnFwdSm90INS1_25CollectiveMainloopFwdSm90ILi2EN4cute5tupleIJNS5_1CILi1EEES8_S8_EEENS6_IJNS7_ILi128EEENS7_ILi96EEENS7_ILi192EEEEEELi192ENS_10bfloat16_tEfNS_4arch4Sm90ELb0ELb1ELb1ELb1ELb0ELb1ELb0ELb1ELb1ELb1ELb1ELb0EEENS1_21CollectiveEpilogueFwdINS6_IJSA_SC_SB_EEES9_SE_SG_Li256ELb1ELb1ELb1ELb0EEENS1_36VarlenDynamicPersistentTileSchedulerILi128ELi96ELi256ELi128ELb1ELb1ELb1ELb1ELb0ELb1EEEEEEEEEvNT_6ParamsE,"ax",@progbits
	.align	128
.text._ZN7cutlass13device_kernelIN5flash11enable_sm90INS1_16FlashAttnFwdSm90INS1_25CollectiveMainloopFwdSm90ILi2EN4cute5tupleIJNS5_1CILi1EEES8_S8_EEENS6_IJNS7_ILi128EEENS7_ILi96EEENS7_ILi192EEEEEELi192ENS_10bfloat16_tEfNS_4arch4Sm90ELb0ELb1ELb1ELb1ELb0ELb1ELb0ELb1ELb1ELb1ELb1ELb0EEENS1_21CollectiveEpilogueFwdINS6_IJSA_SC_SB_EEES9_SE_SG_Li256ELb1ELb1ELb1ELb0EEENS1_36VarlenDynamicPersistentTileSchedulerILi128ELi96ELi256ELi128ELb1ELb1ELb1ELb1ELb0ELb1EEEEEEEEEvNT_6ParamsE:
        .type           _ZN7cutlass13device_kernelIN5flash11enable_sm90INS1_16FlashAttnFwdSm90INS1_25CollectiveMainloopFwdSm90ILi2EN4cute5tupleIJNS5_1CILi1EEES8_S8_EEENS6_IJNS7_ILi128EEENS7_ILi96EEENS7_ILi192EEEEEELi192ENS_10bfloat16_tEfNS_4arch4Sm90ELb0ELb1ELb1ELb1ELb0ELb1ELb0ELb1ELb1ELb1ELb1ELb0EEENS1_21CollectiveEpilogueFwdINS6_IJSA_SC_SB_EEES9_SE_SG_Li256ELb1ELb1ELb1ELb0EEENS1_36VarlenDynamicPersistentTileSchedulerILi128ELi96ELi256ELi128ELb1ELb1ELb1ELb1ELb0ELb1EEEEEEEEEvNT_6ParamsE,@function
        .size           _ZN7cutlass13device_kernelIN5flash11enable_sm90INS1_16FlashAttnFwdSm90INS1_25CollectiveMainloopFwdSm90ILi2EN4cute5tupleIJNS5_1CILi1EEES8_S8_EEENS6_IJNS7_ILi128EEENS7_ILi96EEENS7_ILi192EEEEEELi192ENS_10bfloat16_tEfNS_4arch4Sm90ELb0ELb1ELb1ELb1ELb0ELb1ELb0ELb1ELb1ELb1ELb1ELb0EEENS1_21CollectiveEpilogueFwdINS6_IJSA_SC_SB_EEES9_SE_SG_Li256ELb1ELb1ELb1ELb0EEENS1_36VarlenDynamicPersistentTileSchedulerILi128ELi96ELi256ELi128ELb1ELb1ELb1ELb1ELb0ELb1EEEEEEEEEvNT_6ParamsE,(.L_x_14846 - _ZN7cutlass13device_kernelIN5flash11enable_sm90INS1_16FlashAttnFwdSm90INS1_25CollectiveMainloopFwdSm90ILi2EN4cute5tupleIJNS5_1CILi1EEES8_S8_EEENS6_IJNS7_ILi128EEENS7_ILi96EEENS7_ILi192EEEEEELi192ENS_10bfloat16_tEfNS_4arch4Sm90ELb0ELb1ELb1ELb1ELb0ELb1ELb0ELb1ELb1ELb1ELb1ELb0EEENS1_21CollectiveEpilogueFwdINS6_IJSA_SC_SB_EEES9_SE_SG_Li256ELb1ELb1ELb1ELb0EEENS1_36VarlenDynamicPersistentTileSchedulerILi128ELi96ELi256ELi128ELb1ELb1ELb1ELb1ELb0ELb1EEEEEEEEEvNT_6ParamsE)
        .other          _ZN7cutlass13device_kernelIN5flash11enable_sm90INS1_16FlashAttnFwdSm90INS1_25CollectiveMainloopFwdSm90ILi2EN4cute5tupleIJNS5_1CILi1EEES8_S8_EEENS6_IJNS7_ILi128EEENS7_ILi96EEENS7_ILi192EEEEEELi192ENS_10bfloat16_tEfNS_4arch4Sm90ELb0ELb1ELb1ELb1ELb0ELb1ELb0ELb1ELb1ELb1ELb1ELb0EEENS1_21CollectiveEpilogueFwdINS6_IJSA_SC_SB_EEES9_SE_SG_Li256ELb1ELb1ELb1ELb0EEENS1_36VarlenDynamicPersistentTileSchedulerILi128ELi96ELi256ELi128ELb1ELb1ELb1ELb1ELb0ELb1EEEEEEEEEvNT_6ParamsE,@"STO_CUDA_ENTRY STV_DEFAULT"
_ZN7cutlass13device_kernelIN5flash11enable_sm90INS1_16FlashAttnFwdSm90INS1_25CollectiveMainloopFwdSm90ILi2EN4cute5tupleIJNS5_1CILi1EEES8_S8_EEENS6_IJNS7_ILi128EEENS7_ILi96EEENS7_ILi192EEEEEELi192ENS_10bfloat16_tEfNS_4arch4Sm90ELb0ELb1ELb1ELb1ELb0ELb1ELb0ELb1ELb1ELb1ELb1ELb0EEENS1_21CollectiveEpilogueFwdINS6_IJSA_SC_SB_EEES9_SE_SG_Li256ELb1ELb1ELb1ELb0EEENS1_36VarlenDynamicPersistentTileSchedulerILi128ELi96ELi256ELi128ELb1ELb1ELb1ELb1ELb0ELb1EEEEEEEEEvNT_6ParamsE:
[----:B------:R-:W0:Y:S02]  /*0000*/  LDC R1, c[0x0][0x28] ;  /* 0x00000a00ff017b82 */ /* 0x000e240000000800 */
[----:B0-----:R-:W-:-:S05]  /*0010*/  VIADD R1, R1, 0xfffffcc0 ;  /* 0xfffffcc001017836 */ /* 0x001fca0000000000 */
[----:B------:R-:W-:Y:S01]  /*0020*/  R2UR UR5, R1 ;  /* 0x00000000010572ca */ /* 0x000fe200000e0000 */
[----:B------:R-:W0:Y:S01]  /*0030*/  S2R R3, SR_TID.X ;  /* 0x0000000000037919 */ /* 0x000e220000002100 */
[----:B------:R-:W-:Y:S01]  /*0040*/  ULDC UR4, c[0x0][0x20] ;  /* 0x0000080000047ab9 */ /* 0x000fe20000000800 */
[----:B------:R-:W-:Y:S01]  /*0050*/  ELECT P0, URZ, PT ;  /* 0x00000000003f782f */ /* 0x000fe20003800000 */
[----:B------:R-:W-:Y:S09]  /*0060*/  BSSY B0, `(.L_x_4673) ;  /* 0x000001b000007945 */ /* 0x000ff20003800000 */
[----:B------:R-:W-:-:S03]  /*0070*/  UIADD3 UR5, UP0, UR5, UR4, URZ ;  /* 0x0000000405057290 */ /* 0x000fc6000ff1e03f */
[----:B------:R-:W-:Y:S02]  /*0080*/  ULDC UR4, c[0x0][0x24] ;  /* 0x0000090000047ab9 */ /* 0x000fe40000000800 */
[----:B------:R-:W-:Y:S01]  /*0090*/  UIADD3.X UR4, URZ, UR4, URZ, UP0, !UPT ;  /* 0x000000043f047290 */ /* 0x000fe200087fe43f */
[----:B------:R-:W-:-:S05]  /*00a0*/  IMAD.U32 R4, RZ, RZ, UR5 ;  /* 0x00000005ff047e24 */ /* 0x000fca000f8e00ff */
[----:B------:R-:W-:Y:S01]  /*00b0*/  STL [R1+0x2d0], R4 ;  /* 0x0002d00401007387 */ /* 0x000fe20000100800 */
[----:B0-----:R-:W-:-:S05]  /*00c0*/  SHF.R.U32.HI R0, RZ, 0x5, R3 ;  /* 0x00000005ff007819 */ /* 0x001fca0000011603 */
[----:B------:R-:W0:Y:S02]  /*00d0*/  SHFL.IDX PT, R2, R0, RZ, 0x1f ;  /* 0x00001fff00027589 */ /* 0x000e2400000e0000 */
[----:B0-----:R-:W-:Y:S02]  /*00e0*/  ISETP.EQ.AND P0, PT, R2, RZ, P0 ;  /* 0x000000ff0200720c */ /* 0x001fe40000702270 */
[----:B------:R-:W-:Y:S01]  /*00f0*/  SHF.R.U32.HI R2, RZ, 0x7, R3 ;  /* 0x00000007ff027819 */ /* 0x000fe20000011603 */
[----:B------:R-:W-:-:S05]  /*0100*/  IMAD.U32 R3, RZ, RZ, UR4 ;  /* 0x00000004ff037e24 */ /* 0x000fca000f8e00ff */
[----:B------:R0:W-:Y:S05]  /*0110*/  STL [R1+0x2d4], R3 ;  /* 0x0002d40301007387 */ /* 0x0001ea0000100800 */
        /* <DEDUP_REMOVED lines=14> */
[----:B-1----:R-:W-:Y:S01]  /*0200*/  NOP ;  /* 0x0000000000007918 */ /* 0x002fe20000000000 */
.L_x_4674:
[----:B------:R-:W-:Y:S05]  /*0210*/  BSYNC B0 ;  /* 0x0000000000007941 */ /* 0x000fea0003800000 */
.L_x_4673:
[----:B------:R-:W-:Y:S01]  /*0220*/  VOTEU.ANY UP0, P0 ;  /* 0x00000000003f7886 */ /* 0x000fe20000000100 */
[----:B------:R-:W1:Y:S01]  /*0230*/  SHFL.IDX PT, R2, R2, RZ, 0x1f ;  /* 0x00001fff02027589 */ /* 0x000e6200000e0000 */
[----:B------:R-:W-:Y:S01]  /*0240*/  UMOV UR4, 0x80 ;  /* 0x0000008000047882 */ /* 0x000fe20000000000 */
[----:B------:R-:W-:Y:S01]  /*0250*/  UMOV UR7, 0x100 ;  /* 0x0000010000077882 */ /* 0x000fe20000000000 */
[----:B------:R-:W-:Y:S01]  /*0260*/  VOTEU.ANY UP1, P0 ;  /* 0x00000000003f7886 */ /* 0x000fe20000020100 */
[----:B------:R-:W2:Y:S01]  /*0270*/  @UP0 S2UR UR8, SR_CgaCtaId ;  /* 0x00000000000809c3 */ /* 0x000ea20000008800 */
[----:B0-----:R-:W0:Y:S01]  /*0280*/  SHFL.IDX PT, R3, R0, RZ, 0x1f ;  /* 0x00001fff00037589 */ /* 0x001e2200000e0000 */
[----:B------:R-:W-:Y:S01]  /*0290*/  @UP0 UMOV UR6, 0x400 ;  /* 0x0000040000060882 */ /* 0x000fe20000000000 */
[----:B------:R-:W-:-:S04]  /*02a0*/  @UP0 UIADD3 UR4, -UR4, 0x100000, URZ ;  /* 0x0010000004040890 */ /* 0x000fc8000fffe13f */
[----:B------:R-:W-:Y:S02]  /*02b0*/  @UP0 USHF.L.U32 UR5, UR4, 0xb, URZ ;  /* 0x0000000b04050899 */ /* 0x000fe4000800063f */
[----:B------:R-:W-:Y:S01]  /*02c0*/  @UP0 USHF.L.U32 UR4, UR4, 0x1, URZ ;  /* 0x0000000104040899 */ /* 0x000fe2000800063f */
[----:B------:R-:W-:Y:S01]  /*02d0*/  VOTEU.ANY UP2, P0 ;  /* 0x00000000003f7886 */ /* 0x000fe20000040100 */
[----:B-1----:R-:W-:Y:S01]  /*02e0*/  R2UR UR9, R2 ;  /* 0x00000000020972ca */ /* 0x002fe200000e0000 */
[----:B--2---:R-:W-:Y:S01]  /*02f0*/  @UP0 ULEA UR8, UR8, UR6, 0x18 ;  /* 0x0000000608080291 */ /* 0x004fe2000f8ec03f */
[----:B0-----:R-:W-:Y:S01]  /*0300*/  ISETP.NE.AND P1, PT, R3, RZ, PT ;  /* 0x000000ff0300720c */ /* 0x001fe20003f25270 */
        /* <DEDUP_REMOVED lines=26> */
.L_x_4675:
        /* <DEDUP_REMOVED lines=22> */
.L_x_4676:
        /* <DEDUP_REMOVED lines=18> */
.L_x_4677:
        /* <DEDUP_REMOVED lines=22> */
.L_x_4678:
        /* <DEDUP_REMOVED lines=22> */
.L_x_4679:
        /* <DEDUP_REMOVED lines=8> */
.L_x_4681:
[----:B------:R-:W-:-:S08]  /*0a70*/  NOP ;  /* 0x0000000000007918 */ /* 0x000fd00000000000 */
[----:B------:R-:W1:Y:S02]  /*0a80*/  USETMAXREG.TRY_ALLOC.CTAPOOL UP0, 0xf0 ;  /* 0x000000f0000079c8 */ /* 0x000e640008000600 */
[----:B-1----:R-:W-:-:S13]  /*0a90*/  PLOP3.LUT P0, PT, PT, PT, UP0, 0x80, 0x0 ;  /* 0x000000000000781c */ /* 0x002fda0003f0f008 */
[----:B------:R-:W-:Y:S05]  /*0aa0*/  @!P0 BRA `(.L_x_4681) ;  /* 0xfffffffc00f08947 */ /* 0x000fea000383ffff */
[----:B------:R-:W1:Y:S08]  /*0ab0*/  S2UR UR4, SR_CgaCtaId ;  /* 0x00000000000479c3 */ /* 0x000e700000008800 */
[----:B------:R-:W-:Y:S06]  /*0ac0*/  BAR.ARV 0x8, 0x180 ;  /* 0x0206000000007b1d */ /* 0x000fec0000002000 */
[----:B------:R-:W-:-:S02]  /*0ad0*/  UMOV UR39, 0x400 ;  /* 0x0000040000277882 */ /* 0x000fc40000000000 */
[----:B------:R-:W-:Y:S06]  /*0ae0*/  BAR.SYNC.DEFER_BLOCKING 0x5, 0x180 ;  /* 0x0146000000007b1d */ /* 0x000fec0000010000 */
[----:B------:R-:W-:Y:S04]  /*0af0*/  STL.64 [R1+0x2b8], RZ ;  /* 0x0002b8ff01007387 */ /* 0x000fe80000100a00 */
[----:B------:R-:W-:Y:S01]  /*0b00*/  STL [R1+0x2c0], RZ ;  /* 0x0002c0ff01007387 */ /* 0x000fe20000100800 */
[----:B-1----:R-:W-:-:S03]  /*0b10*/  ULEA UR39, UR4, UR39, 0x18 ;  /* 0x0000002704277291 */ /* 0x002fc6000f8ec03f */
[----:B------:R-:W-:-:S06]  /*0b20*/  ULDC UR4, c[0x0][0xc3c] ;  /* 0x00030f0000047ab9 */ /* 0x000fcc0000000800 */
[----:B------:R-:W1:Y:S01]  /*0b30*/  LDS.128 R8, [UR39+0x308d0] ;  /* 0x0308d027ff087984 */ /* 0x000e620008000c00 */
[----:B------:R-:W-:Y:S06]  /*0b40*/  BAR.ARV 0x4, 0x180 ;  /* 0x0106000000007b1d */ /* 0x000fec0000002000 */
[----:B-1----:R-:W-:-:S13]  /*0b50*/  ISETP.GE.AND P0, PT, R11, UR4, PT ;  /* 0x000000040b007c0c */ /* 0x002fda000bf06270 */
[----:B------:R-:W-:Y:S05]  /*0b60*/  @P0 EXIT ;  /* 0x000000000000094d */ /* 0x000fea0003800000 */
[----:B------:R-:W1:Y:S01]  /*0b70*/  S2R R0, SR_TID.X ;  /* 0x0000000000007919 */ /* 0x000e620000002100 */
[----:B------:R-:W-:Y:S01]  /*0b80*/  R2UR UR4, R9 ;  /* 0x00000000090472ca */ /* 0x000fe200000e0000 */
[----:B------:R-:W-:Y:S01]  /*0b90*/  UMOV UR5, URZ ;  /* 0x0000003f00057c82 */ /* 0x000fe20008000000 */
[----:B------:R-:W-:Y:S01]  /*0ba0*/  R2UR UR45, R11 ;  /* 0x000000000b2d72ca */ /* 0x000fe200000e0000 */
[----:B------:R-:W-:Y:S01]  /*0bb0*/  IMAD.U32 R232, RZ, RZ, UR5 ;  /* 0x00000005ffe87e24 */ /* 0x000fe2000f8e00ff */
[----:B------:R-:W-:Y:S01]  /*0bc0*/  UIADD3 UR5, UR39, 0x12400, URZ ;  /* 0x0001240027057890 */ /* 0x000fe2000fffe03f */
[----:B------:R-:W-:Y:S01]  /*0bd0*/  UMOV UR60, URZ ;  /* 0x0000003f003c7c82 */ /* 0x000fe20008000000 */
[----:B------:R-:W-:-:S04]  /*0be0*/  UMOV UR38, URZ ;  /* 0x0000003f00267c82 */ /* 0x000fc80008000000 */
[----:B------:R-:W-:Y:S02]  /*0bf0*/  IMAD.U32 R209, RZ, RZ, UR5 ;  /* 0x00000005ffd17e24 */ /* 0x000fe4000f8e00ff */
[----:B-1----:R-:W-:-:S05]  /*0c00*/  VIADD R196, R0, 0xffffff80 ;  /* 0xffffff8000c47836 */ /* 0x002fca0000000000 */
[----:B------:R-:W-:-:S04]  /*0c10*/  SHF.R.S32.HI R3, RZ, 0x1f, R196 ;  /* 0x0000001fff037819 */ /* 0x000fc800000114c4 */
[CC--:B------:R-:W-:Y:S02]  /*0c20*/  LEA.HI R0, R3.reuse, R196.reuse, RZ, 0x7 ;  /* 0x000000c403007211 */ /* 0x0c0fe400078f38ff */
[----:B------:R-:W-:Y:S02]  /*0c30*/  LEA.HI R205, R3, R196, RZ, 0x5 ;  /* 0x000000c403cd7211 */ /* 0x000fe400078f28ff */
[----:B------:R-:W-:Y:S02]  /*0c40*/  LOP3.LUT R5, R0, 0xffffff80, RZ, 0xc0, !PT ;  /* 0xffffff8000057812 */ /* 0x000fe400078ec0ff */
[----:B------:R-:W-:Y:S02]  /*0c50*/  SHF.R.S32.HI R13, RZ, 0x7, R0 ;  /* 0x00000007ff0d7819 */ /* 0x000fe40000011400 */
[----:B------:R-:W-:Y:S01]  /*0c60*/  SHF.R.S32.HI R205, RZ, 0x5, R205 ;  /* 0x00000005ffcd7819 */ /* 0x000fe200000114cd */
[----:B------:R-:W-:Y:S02]  /*0c70*/  IMAD.IADD R12, R196, 0x1, -R5 ;  /* 0x00000001c40c7824 */ /* 0x000fe400078e0a05 */
[----:B------:R-:W-:Y:S03]  /*0c80*/  STL [R1+0x324], R13 ;  /* 0x0003240d01007387 */ /* 0x000fe60000100800 */
[----:B------:R-:W-:Y:S01]  /*0c90*/  SHF.R.S32.HI R4, RZ, 0x1f, R12 ;  /* 0x0000001fff047819 */ /* 0x000fe2000001140c */
[----:B------:R-:W-:Y:S03]  /*0ca0*/  STL [R1+0x320], R12 ;  /* 0x0003200c01007387 */ /* 0x000fe60000100800 */
[----:B------:R-:W-:-:S04]  /*0cb0*/  LEA.HI R6, R4, R12, RZ, 0x2 ;  /* 0x0000000c04067211 */ /* 0x000fc800078f10ff */
[--C-:B------:R-:W-:Y:S02]  /*0cc0*/  SHF.R.S32.HI R5, RZ, 0x2, R6.reuse ;  /* 0x00000002ff057819 */ /* 0x100fe40000011406 */
[----:B0-----:R-:W-:Y:S02]  /*0cd0*/  SHF.R.S32.HI R2, RZ, 0x1f, R6 ;  /* 0x0000001fff027819 */ /* 0x001fe40000011406 */
[----:B------:R-:W-:Y:S02]  /*0ce0*/  LOP3.LUT R6, R6, 0x7ffffffc, RZ, 0xc0, !PT ;  /* 0x7ffffffc06067812 */ /* 0x000fe400078ec0ff */
[----:B------:R-:W-:Y:S02]  /*0cf0*/  LEA.HI R7, R2, R5, RZ, 0x3 ;  /* 0x0000000502077211 */ /* 0x000fe400078f18ff */
[----:B------:R-:W-:Y:S01]  /*0d00*/  LEA.HI R2, R3, R196, RZ, 0x4 ;  /* 0x000000c403027211 */ /* 0x000fe200078f20ff */
[----:B------:R-:W-:Y:S01]  /*0d10*/  IMAD.IADD R6, R12, 0x1, -R6 ;  /* 0x000000010c067824 */ /* 0x000fe200078e0a06 */
[----:B------:R-:W-:-:S02]  /*0d20*/  LOP3.LUT R8, R7, 0xfffffff8, RZ, 0xc0, !PT ;  /* 0xfffffff807087812 */ /* 0x000fc400078ec0ff */
[----:B------:R-:W-:Y:S01]  /*0d30*/  SHF.R.S32.HI R7, RZ, 0x4, R2 ;  /* 0x00000004ff077819 */ /* 0x000fe20000011402 */
[----:B------:R-:W-:Y:S02]  /*0d40*/  IMAD.SHL.U32 R23, R6, 0x2, RZ ;  /* 0x0000000206177824 */ /* 0x000fe400078e00ff */
[----:B------:R-:W-:Y:S01]  /*0d50*/  IMAD.IADD R9, R5, 0x1, -R8 ;  /* 0x0000000105097824 */ /* 0x000fe200078e0a08 */
[C---:B------:R-:W-:Y:S01]  /*0d60*/  LOP3.LUT R5, R2.reuse, 0x3fffff0, RZ, 0xc0, !PT ;  /* 0x03fffff002057812 */ /* 0x040fe200078ec0ff */
[C---:B------:R-:W-:Y:S01]  /*0d70*/  VIADD R226, R23.reuse, 0x8 ;  /* 0x0000000817e27836 */ /* 0x040fe20000000000 */
[----:B------:R-:W-:Y:S01]  /*0d80*/  LEA.HI R2, R2, R7, RZ, 0x1 ;  /* 0x0000000702027211 */ /* 0x000fe200078f08ff */
[C---:B------:R-:W-:Y:S01]  /*0d90*/  VIADD R225, R23.reuse, 0x10 ;  /* 0x0000001017e17836 */ /* 0x040fe20000000000 */
[----:B------:R-:W-:Y:S01]  /*0da0*/  LEA.HI R8, R4, R12, RZ, 0x5 ;  /* 0x0000000c04087211 */ /* 0x000fe200078f28ff */
[C---:B------:R-:W-:Y:S01]  /*0db0*/  VIADD R224, R23.reuse, 0x18 ;  /* 0x0000001817e07836 */ /* 0x040fe20000000000 */
[----:B------:R-:W-:Y:S01]  /*0dc0*/  LEA.HI R4, R0, R13, RZ, 0x1 ;  /* 0x0000000d00047211 */ /* 0x000fe200078f08ff */
[----:B------:R-:W-:Y:S01]  /*0dd0*/  IMAD.IADD R0, R196, 0x1, -R5 ;  /* 0x00000001c4007824 */ /* 0x000fe200078e0a05 */
[----:B------:R-:W-:Y:S01]  /*0de0*/  LOP3.LUT R2, R2, 0x1ffffffe, RZ, 0xc0, !PT ;  /* 0x1ffffffe02027812 */ /* 0x000fe200078ec0ff */
[----:B------:R-:W-:Y:S01]  /*0df0*/  VIADD R223, R23, 0x20 ;  /* 0x0000002017df7836 */ /* 0x000fe20000000000 */
[----:B------:R-:W-:Y:S01]  /*0e00*/  SHF.R.S32.HI R8, RZ, 0x5, R8 ;  /* 0x00000005ff087819 */ /* 0x000fe20000011408 */
[----:B------:R-:W-:Y:S01]  /*0e10*/  IMAD R5, R205, 0x10, R0 ;  /* 0x00000010cd057824 */ /* 0x000fe200078e0200 */
[-C--:B------:R-:W-:Y:S01]  /*0e20*/  LEA.HI R0, R3, R196.reuse, RZ, 0x2 ;  /* 0x000000c403007211 */ /* 0x080fe200078f10ff */
[----:B------:R-:W-:Y:S01]  /*0e30*/  IMAD.IADD R2, R7, 0x1, -R2 ;  /* 0x0000000107027824 */ /* 0x000fe200078e0a02 */
[----:B------:R-:W-:Y:S01]  /*0e40*/  LEA.HI R3, R3, R196, RZ, 0x3 ;  /* 0x000000c403037211 */ /* 0x000fe200078f18ff */
[----:B------:R-:W-:Y:S01]  /*0e50*/  IMAD R9, R8, 0x10, R9 ;  /* 0x0000001008097824 */ /* 0x000fe200078e0209 */
[----:B------:R-:W-:Y:S01]  /*0e60*/  LOP3.LUT R4, R4, 0x3fffffe, RZ, 0xc0, !PT ;  /* 0x03fffffe04047812 */ /* 0x000fe200078ec0ff */
[----:B------:R-:W-:Y:S01]  /*0e70*/  IMAD R2, R5, 0x8, R2 ;  /* 0x0000000805027824 */ /* 0x000fe200078e0202 */
[----:B------:R-:W-:Y:S01]  /*0e80*/  LOP3.LUT R233, R3, 0xfffffff8, RZ, 0xc0, !PT ;  /* 0xfffffff803e97812 */ /* 0x000fe200078ec0ff */
[----:B------:R-:W-:Y:S01]  /*0e90*/  VIADD R222, R23, 0x28 ;  /* 0x0000002817de7836 */ /* 0x000fe20000000000 */
[----:B------:R-:W-:Y:S01]  /*0ea0*/  SHF.R.S32.HI R231, RZ, 0x3, R3 ;  /* 0x00000003ffe77819 */ /* 0x000fe20000011403 */
[----:B------:R-:W-:Y:S01]  /*0eb0*/  IMAD.SHL.U32 R2, R2, 0x8, RZ ;  /* 0x0000000802027824 */ /* 0x000fe200078e00ff */
[----:B------:R-:W-:Y:S01]  /*0ec0*/  SHF.R.S32.HI R3, RZ, 0x1f, R226 ;  /* 0x0000001fff037819 */ /* 0x000fe200000114e2 */
[----:B------:R-:W-:Y:S01]  /*0ed0*/  IMAD.IADD R4, R13, 0x1, -R4 ;  /* 0x000000010d047824 */ /* 0x000fe200078e0a04 */
[----:B------:R-:W-:Y:S01]  /*0ee0*/  SHF.R.S32.HI R5, RZ, 0x1f, R0 ;  /* 0x0000001fff057819 */ /* 0x000fe20000011400 */
[C---:B------:R-:W-:Y:S01]  /*0ef0*/  VIADD R221, R23.reuse, 0x30 ;  /* 0x0000003017dd7836 */ /* 0x040fe20000000000 */
[----:B------:R0:W-:Y:S01]  /*0f00*/  STL [R1+0x32c], R2 ;  /* 0x00032c0201007387 */ /* 0x0001e20000100800 */
[----:B------:R-:W-:Y:S01]  /*0f10*/  IMAD R7, R4, 0x40, R9 ;  /* 0x0000004004077824 */ /* 0x000fe200078e0209 */
[----:B------:R-:W-:Y:S01]  /*0f20*/  SHF.R.S32.HI R4, RZ, 0x1f, R224 ;  /* 0x0000001fff047819 */ /* 0x000fe200000114e0 */
        /* <DEDUP_REMOVED lines=9> */
[----:B------:R-:W-:Y:S01]  /*0fc0*/  LOP3.LUT R207, R0, 0xfffffffc, RZ, 0xc0, !PT ;  /* 0xfffffffc00cf7812 */ /* 0x000fe200078ec0ff */
[C---:B------:R-:W-:Y:S01]  /*0fd0*/  VIADD R215, R23.reuse, 0x60 ;  /* 0x0000006017d77836 */ /* 0x040fe20000000000 */
[----:B-1----:R-:W-:Y:S01]  /*0fe0*/  SHF.R.S32.HI R3, RZ, 0x1f, R223 ;  /* 0x0000001fff037819 */ /* 0x002fe200000114df */
[----:B------:R0:W-:Y:S01]  /*0ff0*/  STL [R1+0x318], R2 ;  /* 0x0003180201007387 */ /* 0x0001e20000100800 */
[----:B------:R-:W-:Y:S01]  /*1000*/  VIADD R214, R23, 0x68 ;  /* 0x0000006817d67836 */ /* 0x000fe20000000000 */
[----:B------:R-:W-:Y:S01]  /*1010*/  LEA.HI R5, R5, R16, RZ, 0x3 ;  /* 0x0000001005057211 */ /* 0x000fe200078f18ff */
[C---:B------:R-:W-:Y:S01]  /*1020*/  VIADD R213, R23.reuse, 0x70 ;  /* 0x0000007017d57836 */ /* 0x040fe20000000000 */
[----:B------:R1:W-:Y:S01]  /*1030*/  STL [R1+0x310], R3 ;  /* 0x0003100301007387 */ /* 0x0003e20000100800 */
[----:B--2---:R-:W-:Y:S01]  /*1040*/  SHF.R.S32.HI R4, RZ, 0x1f, R221 ;  /* 0x0000001fff047819 */ /* 0x004fe200000114dd */
[----:B------:R-:W-:Y:S01]  /*1050*/  VIADD R212, R23, 0x78 ;  /* 0x0000007817d47836 */ /* 0x000fe20000000000 */
[----:B------:R-:W-:Y:S01]  /*1060*/  LOP3.LUT R5, R5, 0xfffffff8, RZ, 0xc0, !PT ;  /* 0xfffffff805057812 */ /* 0x000fe200078ec0ff */
[C---:B------:R-:W-:Y:S01]  /*1070*/  VIADD R211, R23.reuse, 0x80 ;  /* 0x0000008017d37836 */ /* 0x040fe20000000000 */
[----:B------:R-:W-:Y:S01]  /*1080*/  STL [R1+0x328], R7 ;  /* 0x0003280701007387 */ /* 0x000fe20000100800 */
[----:B0-----:R-:W-:Y:S01]  /*1090*/  SHF.R.S32.HI R2, RZ, 0x1f, R222 ;  /* 0x0000001fff027819 */ /* 0x001fe200000114de */
[----:B------:R-:W-:-:S02]  /*10a0*/  VIADD R210, R23, 0x88 ;  /* 0x0000008817d27836 */ /* 0x000fc40000000000 */
[----:B------:R0:W-:Y:S01]  /*10b0*/  STL [R1+0x304], R4 ;  /* 0x0003040401007387 */ /* 0x0001e20000100800 */
[----:B-1----:R-:W-:Y:S01]  /*10c0*/  SHF.R.S32.HI R3, RZ, 0x1f, R220 ;  /* 0x0000001fff037819 */ /* 0x002fe200000114dc */
[----:B------:R-:W-:Y:S02]  /*10d0*/  IMAD.IADD R207, R196, 0x1, -R207 ;  /* 0x00000001c4cf7824 */ /* 0x000fe400078e0acf */
[----:B------:R1:W-:Y:S01]  /*10e0*/  STL [R1+0x30c], R2 ;  /* 0x00030c0201007387 */ /* 0x0003e20000100800 */
[----:B------:R-:W-:Y:S02]  /*10f0*/  IMAD.IADD R234, R16, 0x1, -R5 ;  /* 0x0000000110ea7824 */ /* 0x000fe400078e0a05 */
[C---:B------:R-:W-:Y:S01]  /*1100*/  LEA.HI R0, R207.reuse, R207, RZ, 0x1 ;  /* 0x000000cfcf007211 */ /* 0x040fe200078f08ff */
[----:B------:R2:W-:Y:S01]  /*1110*/  STL [R1+0x300], R3 ;  /* 0x0003000301007387 */ /* 0x0005e20000100800 */
[----:B------:R-:W-:Y:S01]  /*1120*/  IMAD.SHL.U32 R203, R234, 0x40, RZ ;  /* 0x00000040eacb7824 */ /* 0x000fe200078e00ff */
[----:B0-----:R-:W-:Y:S01]  /*1130*/  SHF.R.S32.HI R4, RZ, 0x1f, R218 ;  /* 0x0000001fff047819 */ /* 0x001fe200000114da */
[----:B------:R-:W-:Y:S01]  /*1140*/  IMAD.SHL.U32 R192, R207, 0x4, RZ ;  /* 0x00000004cfc07824 */ /* 0x000fe200078e00ff */
[----:B------:R-:W-:Y:S01]  /*1150*/  LOP3.LUT R0, R0, 0x1ffffffe, RZ, 0xc0, !PT ;  /* 0x1ffffffe00007812 */ /* 0x000fe200078ec0ff */
[C---:B------:R-:W-:Y:S01]  /*1160*/  VIADD R229, R23.reuse, 0x90 ;  /* 0x0000009017e57836 */ /* 0x040fe20000000000 */
[----:B-1----:R-:W-:Y:S01]  /*1170*/  SHF.R.S32.HI R2, RZ, 0x1f, R219 ;  /* 0x0000001fff027819 */ /* 0x002fe200000114db */
[----:B------:R0:W-:Y:S01]  /*1180*/  STL [R1+0x2f8], R4 ;  /* 0x0002f80401007387 */ /* 0x0001e20000100800 */
[----:B------:R-:W-:Y:S01]  /*1190*/  VIADD R228, R23, 0x98 ;  /* 0x0000009817e47836 */ /* 0x000fe20000000000 */
[----:B------:R-:W-:Y:S01]  /*11a0*/  LOP3.LUT R203, R203, 0x1c0, RZ, 0xc0, !PT ;  /* 0x000001c0cbcb7812 */ /* 0x000fe200078ec0ff */
[----:B------:R-:W-:Y:S01]  /*11b0*/  VIADD R227, R23, 0xa0 ;  /* 0x000000a017e37836 */ /* 0x000fe20000000000 */
[----:B------:R1:W-:Y:S01]  /*11c0*/  STL [R1+0x2fc], R2 ;  /* 0x0002fc0201007387 */ /* 0x0003e20000100800 */
[----:B--2---:R-:W-:Y:S01]  /*11d0*/  SHF.R.S32.HI R3, RZ, 0x1f, R217 ;  /* 0x0000001fff037819 */ /* 0x004fe200000114d9 */
[----:B------:R-:W-:Y:S01]  /*11e0*/  VIADD R200, R192, 0x40 ;  /* 0x00000040c0c87836 */ /* 0x000fe20000000000 */
[----:B------:R-:W-:Y:S01]  /*11f0*/  SHF.R.U32.HI R206, RZ, 0x3, R203 ;  /* 0x00000003ffce7819 */ /* 0x000fe200000116cb */
[----:B------:R-:W-:Y:S01]  /*1200*/  IMAD.IADD R0, R207, 0x1, -R0 ;  /* 0x00000001cf007824 */ /* 0x000fe200078e0a00 */
[----:B------:R-:W-:Y:S01]  /*1210*/  SHF.R.S32.HI R237, RZ, 0x1f, R229 ;  /* 0x0000001fffed7819 */ /* 0x000fe200000114e5 */
[----:B------:R2:W-:Y:S01]  /*1220*/  STL [R1+0x2f4], R3 ;  /* 0x0002f40301007387 */ /* 0x0005e20000100800 */
[----:B0-----:R-:W-:Y:S01]  /*1230*/  SHF.R.S32.HI R4, RZ, 0x1f, R215 ;  /* 0x0000001fff047819 */ /* 0x001fe200000114d7 */
[----:B------:R-:W-:Y:S01]  /*1240*/  IMAD.IADD R233, R196, 0x1, -R233 ;  /* 0x00000001c4e97824 */ /* 0x000fe200078e0ae9 */
[----:B------:R-:W-:Y:S01]  /*1250*/  SHF.R.S32.HI R236, RZ, 0x1f, R228 ;  /* 0x0000001fffec7819 */ /* 0x000fe200000114e4 */
[----:B------:R-:W-:Y:S01]  /*1260*/  IMAD.IADD R230, R192, 0x1, R200 ;  /* 0x00000001c0e67824 */ /* 0x000fe200078e02c8 */
[----:B-1----:R-:W-:Y:S01]  /*1270*/  SHF.R.S32.HI R2, RZ, 0x1f, R216 ;  /* 0x0000001fff027819 */ /* 0x002fe200000114d8 */
[----:B------:R0:W-:Y:S01]  /*1280*/  STL [R1+0x2ec], R4 ;  /* 0x0002ec0401007387 */ /* 0x0001e20000100800 */
[----:B------:R-:W-:Y:S01]  /*1290*/  VIADD R204, R23, 0xa8 ;  /* 0x000000a817cc7836 */ /* 0x000fe20000000000 */
[----:B------:R-:W-:Y:S01]  /*12a0*/  SHF.R.S32.HI R235, RZ, 0x1f, R227 ;  /* 0x0000001fffeb7819 */ /* 0x000fe200000114e3 */
[----:B------:R-:W-:Y:S01]  /*12b0*/  IMAD R194, R0, 0x8, R7 ;  /* 0x0000000800c27824 */ /* 0x000fe200078e0207 */
[----:B------:R1:W-:Y:S01]  /*12c0*/  STL [R1+0x2f0], R2 ;  /* 0x0002f00201007387 */ /* 0x0003e20000100800 */
[----:B--2---:R-:W-:-:S05]  /*12d0*/  SHF.R.S32.HI R3, RZ, 0x1f, R214 ;  /* 0x0000001fff037819 */ /* 0x004fca00000114d6 */
[----:B------:R2:W-:Y:S01]  /*12e0*/  STL [R1+0x2e8], R3 ;  /* 0x0002e80301007387 */ /* 0x0005e20000100800 */
[----:B0-----:R-:W-:Y:S02]  /*12f0*/  SHF.R.S32.HI R4, RZ, 0x1f, R212 ;  /* 0x0000001fff047819 */ /* 0x001fe400000114d4 */
[----:B-1----:R-:W-:-:S03]  /*1300*/  SHF.R.S32.HI R2, RZ, 0x1f, R213 ;  /* 0x0000001fff027819 */ /* 0x002fc600000114d5 */
[----:B------:R-:W-:Y:S04]  /*1310*/  STL [R1+0x2e0], R4 ;  /* 0x0002e00401007387 */ /* 0x000fe80000100800 */
[----:B------:R0:W-:Y:S01]  /*1320*/  STL [R1+0x2e4], R2 ;  /* 0x0002e40201007387 */ /* 0x0001e20000100800 */
[----:B--2---:R-:W-:-:S05]  /*1330*/  SHF.R.S32.HI R3, RZ, 0x1f, R211 ;  /* 0x0000001fff037819 */ /* 0x004fca00000114d3 */
[----:B------:R1:W-:Y:S01]  /*1340*/  STL [R1+0x2dc], R3 ;  /* 0x0002dc0301007387 */ /* 0x0003e20000100800 */
[----:B0-----:R-:W-:-:S05]  /*1350*/  SHF.R.S32.HI R2, RZ, 0x1f, R210 ;  /* 0x0000001fff027819 */ /* 0x001fca00000114d2 */
[----:B------:R1:W-:Y:S02]  /*1360*/  STL [R1+0x2d8], R2 ;  /* 0x0002d80201007387 */ /* 0x0003e40000100800 */
.L_x_4857:
[----:B------:R-:W-:Y:S01]  /*1370*/  ULDC.64 UR6, c[0x0][0xa28] ;  /* 0x00028a0000067ab9 */ /* 0x000fe20000000a00 */
[----:B------:R-:W-:Y:S01]  /*1380*/  ULDC.64 UR8, c[0x0][0xa18] ;  /* 0x0002860000087ab9 */ /* 0x000fe20000000a00 */
[----:B------:R-:W-:Y:S01]  /*1390*/  UISETP.NE.U32.AND UP0, UPT, UR6, URZ, UPT ;  /* 0x0000003f0600728c */ /* 0x000fe2000bf05070 */
[----:B0-----:R-:W0:Y:S01]  /*13a0*/  LDC.64 R14, c[0x0][0x418] ;  /* 0x00010600ff0e7b82 */ /* 0x001e220000000a00 */
[----:B------:R-:W-:Y:S01]  /*13b0*/  UISETP.NE.U32.AND UP1, UPT, UR8, URZ, UPT ;  /* 0x0000003f0800728c */ /* 0x000fe2000bf25070 */
[----:B------:R-:W-:Y:S01]  /*13c0*/  IMAD.MOV.U32 R13, RZ, RZ, RZ ;  /* 0x000000ffff0d7224 */ /* 0x000fe200078e00ff */
[----:B------:R-:W-:Y:S01]  /*13d0*/  UISETP.NE.AND.EX UP0, UPT, UR7, URZ, UPT, UP0 ;  /* 0x0000003f0700728c */ /* 0x000fe2000bf05300 */
[----:B------:R-:W-:Y:S01]  /*13e0*/  IMAD.MOV.U32 R17, RZ, RZ, RZ ;  /* 0x000000ffff117224 */ /* 0x000fe200078e00ff */
[----:B------:R-:W-:Y:S01]  /*13f0*/  UISETP.NE.AND.EX UP1, UPT, UR9, URZ, UPT, UP1 ;  /* 0x0000003f0900728c */ /* 0x000fe2000bf25310 */
[----:B------:R-:W-:Y:S02]  /*1400*/  ULDC.64 UR6, c[0x0][0xa08] ;  /* 0x0002820000067ab9 */ /* 0x000fe40000000a00 */
[----:B--2---:R-:W2:Y:S01]  /*1410*/  LDC R19, c[0x0][0x288] ;  /* 0x0000a200ff137b82 */ /* 0x004ea20000000800 */
[----:B------:R-:W-:Y:S01]  /*1420*/  UIMAD.WIDE UR8, UR45, 0x4, UR6 ;  /* 0x000000042d0878a5 */ /* 0x000fe2000f8e0206 */
[----:B------:R-:W-:Y:S01]  /*1430*/  PLOP3.LUT P1, PT, PT, PT, UP0, 0x80, 0x0 ;  /* 0x000000000000781c */ /* 0x000fe20003f2f008 */
[----:B------:R-:W-:Y:S01]  /*1440*/  ULDC.64 UR10, c[0x0][0xa08] ;  /* 0x00028200000a7ab9 */ /* 0x000fe20000000a00 */
[----:B------:R-:W-:Y:S01]  /*1450*/  PLOP3.LUT P3, PT, PT, PT, UP1, 0x80, 0x0 ;  /* 0x000000000000781c */ /* 0x000fe20003f6f018 */
[----:B------:R-:W-:Y:S01]  /*1460*/  ULDC.64 UR12, c[0x0][0x208] ;  /* 0x00008200000c7ab9 */ /* 0x000fe20000000a00 */
[----:B------:R-:W-:Y:S01]  /*1470*/  @UP0 ULDC.64 UR6, c[0x0][0xa28] ;  /* 0x00028a0000060ab9 */ /* 0x000fe20000000a00 */
[----:B------:R-:W-:Y:S01]  /*1480*/  ISETP.NE.U32.AND P0, PT, RZ, UR10, PT ;  /* 0x0000000aff007c0c */ /* 0x000fe2000bf05070 */
[----:B------:R-:W-:Y:S01]  /*1490*/  @UP0 UIMAD.WIDE UR6, UR45, 0x4, UR6 ;  /* 0x000000042d0608a5 */ /* 0x000fe2000f8e0206 */
[----:B---3--:R-:W3:Y:S08]  /*14a0*/  LDC R9, c[0x0][0x424] ;  /* 0x00010900ff097b82 */ /* 0x008ef00000000800 */
[----:B-1--4-:R-:W4:Y:S01]  /*14b0*/  LDC R11, c[0x0][0x2f0] ;  /* 0x0000bc00ff0b7b82 */ /* 0x012f220000000800 */
[----:B-1----:R-:W-:Y:S01]  /*14c0*/  IMAD.U32 R2, RZ, RZ, UR6 ;  /* 0x00000006ff027e24 */ /* 0x002fe2000f8e00ff */
[----:B------:R-:W-:Y:S01]  /*14d0*/  ISETP.NE.AND.EX P0, PT, RZ, UR11, PT, P0 ;  /* 0x0000000bff007c0c */ /* 0x000fe2000bf05300 */
[----:B------:R-:W-:Y:S01]  /*14e0*/  IMAD.U32 R3, RZ, RZ, UR7 ;  /* 0x00000007ff037e24 */ /* 0x000fe2000f8e00ff */
[----:B------:R-:W-:Y:S01]  /*14f0*/  @UP1 ULDC.64 UR6, c[0x0][0xa18] ;  /* 0x0002860000061ab9 */ /* 0x000fe20000000a00 */
[----:B------:R-:W-:Y:S01]  /*1500*/  LOP3.LUT R8, R10, 0xff000000, RZ, 0xc0, !PT ;  /* 0xff0000000a087812 */ /* 0x000fe200078ec0ff */
[----:B------:R-:W-:Y:S01]  /*1510*/  @UP1 UIMAD.WIDE UR6, UR45, 0x4, UR6 ;  /* 0x000000042d0618a5 */ /* 0x000fe2000f8e0206 */
[----:B------:R-:W-:Y:S01]  /*1520*/  IMAD.U32 R4, RZ, RZ, UR8 ;  /* 0x00000008ff047e24 */ /* 0x000fe2000f8e00ff */
[----:B-----5:R1:W5:Y:S01]  /*1530*/  @P1 LDG.E R13, desc[UR12][R2.64] ;  /* 0x0000000c020d1981 */ /* 0x020362000c1e1900 */
[----:B------:R-:W-:Y:S01]  /*1540*/  IMAD.U32 R5, RZ, RZ, UR9 ;  /* 0x00000009ff057e24 */ /* 0x000fe2000f8e00ff */
[----:B0-----:R-:W-:-:S02]  /*1550*/  ISETP.NE.U32.AND P1, PT, R14, RZ, PT ;  /* 0x000000ff0e00720c */ /* 0x001fc40003f25070 */
[----:B------:R-:W-:Y:S02]  /*1560*/  IMAD.U32 R6, RZ, RZ, UR6 ;  /* 0x00000006ff067e24 */ /* 0x000fe4000f8e00ff */
[----:B------:R-:W-:Y:S01]  /*1570*/  IMAD.U32 R7, RZ, RZ, UR7 ;  /* 0x00000007ff077e24 */ /* 0x000fe2000f8e00ff */
[----:B------:R-:W-:Y:S01]  /*1580*/  ULDC.64 UR6, c[0x0][0xa20] ;  /* 0x0002880000067ab9 */ /* 0x000fe20000000a00 */
[----:B------:R-:W-:Y:S01]  /*1590*/  LOP3.LUT R0, R10, 0xff0000, RZ, 0xc0, !PT ;  /* 0x00ff00000a007812 */ /* 0x000fe200078ec0ff */
[----:B------:R0:W5:Y:S01]  /*15a0*/  @P0 LDG.E R17, desc[UR12][R4.64] ;  /* 0x0000000c04110981 */ /* 0x000162000c1e1900 */
[----:B------:R-:W-:Y:S02]  /*15b0*/  ISETP.NE.U32.AND P2, PT, RZ, UR6, PT ;  /* 0x00000006ff007c0c */ /* 0x000fe4000bf45070 */
[----:B-1----:R-:W-:Y:S01]  /*15c0*/  SHF.R.U32.HI R3, RZ, 0x8, R8 ;  /* 0x00000008ff037819 */ /* 0x002fe20000011608 */
[----:B--2---:R0:W5:Y:S01]  /*15d0*/  @P3 LDG.E R19, desc[UR12][R6.64] ;  /* 0x0000000c06133981 */ /* 0x004162000c1e1900 */
[----:B------:R-:W-:-:S02]  /*15e0*/  ISETP.NE.AND.EX P1, PT, R15, RZ, PT, P1 ;  /* 0x000000ff0f00720c */ /* 0x000fc40003f25310 */
[----:B------:R-:W-:Y:S02]  /*15f0*/  ISETP.NE.AND.EX P2, PT, RZ, UR7, PT, P2 ;  /* 0x00000007ff007c0c */ /* 0x000fe4000bf45320 */
[----:B------:R-:W-:Y:S02]  /*1600*/  LEA.HI R201, R0, R3, RZ, 0x10 ;  /* 0x0000000300c97211 */ /* 0x000fe400078f80ff */
[----:B------:R-:W-:Y:S02]  /*1610*/  LOP3.LUT R195, R10, 0xffff, RZ, 0xc0, !PT ;  /* 0x0000ffff0ac37812 */ /* 0x000fe400078ec0ff */
[----:B---3--:R-:W-:Y:S01]  /*1620*/  SEL R0, R9, 0x1, P1 ;  /* 0x0000000109007807 */ /* 0x008fe20000800000 */
[----:B0-----:R-:W-:Y:S06]  /*1630*/  @P3 BRA `(.L_x_4682) ;  /* 0x0000000000303947 */ /* 0x001fec0003800000 */
        /* <DEDUP_REMOVED lines=12> */
.L_x_4682:
[----:B------:R-:W-:Y:S01]  /*1700*/  ULDC UR46, c[0x0][0x348] ;  /* 0x0000d200002e7ab9 */ /* 0x000fe20000000800 */
[----:B----4-:R-:W-:Y:S02]  /*1710*/  IMAD R26, R0, R11, RZ ;  /* 0x0000000b001a7224 */ /* 0x010fe400078e02ff */
        /* <DEDUP_REMOVED lines=9> */
.L_x_4683:
[----:B------:R-:W-:Y:S05]  /*17b0*/  @!P0 BRA `(.L_x_4684) ;  /* 0x0000000000108947 */ /* 0x000fea0003800000 */
[----:B------:R-:W-:Y:S02]  /*17c0*/  ULDC.64 UR6, c[0x0][0x208] ;  /* 0x0000820000067ab9 */ /* 0x000fe40000000a00 */
[----:B------:R-:W2:Y:S04]  /*17d0*/  LDG.E R3, desc[UR6][R4.64] ;  /* 0x0000000604037981 */ /* 0x000ea8000c1e1900 */
[----:B------:R-:W2:Y:S02]  /*17e0*/  LDG.E R26, desc[UR6][R4.64+0x4] ;  /* 0x00000406041a7981 */ /* 0x000ea4000c1e1900 */
[----:B--2---:R-:W-:-:S07]  /*17f0*/  IMAD.IADD R26, R26, 0x1, -R3 ;  /* 0x000000011a1a7824 */ /* 0x004fce00078e0a03 */
.L_x_4684:
[----:B------:R-:W2:Y:S01]  /*1800*/  LDL R0, [R1+0x308] ;  /* 0x0003080001007983 */ /* 0x000ea20000100800 */
[----:B------:R-:W-:Y:S01]  /*1810*/  ULDC.64 UR6, c[0x0][0xa10] ;  /* 0x0002840000067ab9 */ /* 0x000fe20000000a00 */
[----:B------:R-:W-:Y:S01]  /*1820*/  ULDC.64 UR10, c[0x0][0x208] ;  /* 0x00008200000a7ab9 */ /* 0x000fe20000000a00 */
[----:B------:R-:W-:Y:S01]  /*1830*/  UISETP.NE.U32.AND UP0, UPT, UR6, URZ, UPT ;  /* 0x0000003f0600728c */ /* 0x000fe2000bf05070 */
[----:B------:R-:W1:Y:S03]  /*1840*/  S2UR UR5, SR_SWINHI ;  /* 0x00000000000579c3 */ /* 0x000e660000002f00 */
[----:B------:R-:W-:Y:S01]  /*1850*/  UISETP.NE.AND.EX UP0, UPT, UR7, URZ, UPT, UP0 ;  /* 0x0000003f0700728c */ /* 0x000fe2000bf05300 */
[----:B------:R-:W3:Y:S04]  /*1860*/  S2R R5, SR_TID.X ;  /* 0x0000000000057919 */ /* 0x000ee80000002100 */
[----:B------:R-:W4:Y:S01]  /*1870*/  LDC.64 R14, c[0x0][0x9e0] ;  /* 0x00027800ff0e7b82 */ /* 0x000f220000000a00 */
[----:B------:R-:W-:-:S05]  /*1880*/  PLOP3.LUT P2, PT, PT, PT, UP0, 0x80, 0x0 ;  /* 0x000000000000781c */ /* 0x000fca0003f4f008 */
[----:B------:R-:W-:Y:S02]  /*1890*/  @UP0 ULDC.64 UR6, c[0x0][0xa10] ;  /* 0x0002840000060ab9 */ /* 0x000fe40000000a00 */
[----:B------:R-:W-:-:S06]  /*18a0*/  @UP0 UIMAD.WIDE UR6, UR45, 0x4, UR6 ;  /* 0x000000042d0608a5 */ /* 0x000fcc000f8e0206 */
[----:B0-----:R-:W-:Y:S02]  /*18b0*/  IMAD.U32 R2, RZ, RZ, UR6 ;  /* 0x00000006ff027e24 */ /* 0x001fe4000f8e00ff */
[----:B------:R-:W-:Y:S01]  /*18c0*/  IMAD.U32 R3, RZ, RZ, UR7 ;  /* 0x00000007ff037e24 */ /* 0x000fe2000f8e00ff */
[----:B------:R-:W-:-:S04]  /*18d0*/  ULDC.64 UR6, c[0x0][0xa30] ;  /* 0x00028c0000067ab9 */ /* 0x000fc80000000a00 */
[----:B------:R-:W4:Y:S04]  /*18e0*/  @P2 LDG.E R4, desc[UR10][R2.64] ;  /* 0x0000000a02042981 */ /* 0x000f28000c1e1900 */
[----:B------:R-:W4:Y:S01]  /*18f0*/  @P2 LDG.E R12, desc[UR10][R2.64+0x4] ;  /* 0x0000040a020c2981 */ /* 0x000f22000c1e1900 */
[----:B------:R-:W-:-:S04]  /*1900*/  UISETP.NE.U32.AND UP1, UPT, UR6, URZ, UPT ;  /* 0x0000003f0600728c */ /* 0x000fc8000bf25070 */
[----:B------:R-:W-:-:S06]  /*1910*/  UISETP.NE.AND.EX UP1, UPT, UR7, URZ, UPT, UP1 ;  /* 0x0000003f0700728c */ /* 0x000fcc000bf25310 */
[----:B------:R-:W-:-:S05]  /*1920*/  PLOP3.LUT P3, PT, PT, PT, UP1, 0x80, 0x0 ;  /* 0x000000000000781c */ /* 0x000fca0003f6f018 */
[----:B------:R-:W-:Y:S02]  /*1930*/  @UP1 ULDC.64 UR6, c[0x0][0xa30] ;  /* 0x00028c0000061ab9 */ /* 0x000fe40000000a00 */
[----:B------:R-:W-:-:S06]  /*1940*/  @UP1 UIMAD.WIDE UR6, UR45, 0x4, UR6 ;  /* 0x000000042d0618a5 */ /* 0x000fcc000f8e0206 */
[----:B------:R-:W-:Y:S02]  /*1950*/  IMAD.U32 R8, RZ, RZ, UR6 ;  /* 0x00000006ff087e24 */ /* 0x000fe4000f8e00ff */
[----:B------:R-:W-:-:S05]  /*1960*/  IMAD.U32 R9, RZ, RZ, UR7 ;  /* 0x00000007ff097e24 */ /* 0x000fca000f8e00ff */
[----:B------:R0:W4:Y:S01]  /*1970*/  @P3 LDG.E R20, desc[UR10][R8.64] ;  /* 0x0000000a08143981 */ /* 0x000122000c1e1900 */
[----:B------:R-:W-:Y:S01]  /*1980*/  UMOV UR36, UR39 ;  /* 0x0000002700247c82 */ /* 0x000fe20008000000 */
[----:B-1----:R-:W-:Y:S01]  /*1990*/  UMOV UR37, UR5 ;  /* 0x0000000500257c82 */ /* 0x002fe20008000000 */
[----:B------:R-:W-:Y:S01]  /*19a0*/  UIADD3 UR7, UP1, UR36, 0x30890, URZ ;  /* 0x0003089024077890 */ /* 0x000fe2000ff3e03f */
[----:B---3--:R-:W-:Y:S01]  /*19b0*/  LOP3.LUT R5, R5, 0x7f, RZ, 0xc0, !PT ;  /* 0x0000007f05057812 */ /* 0x008fe200078ec0ff */
[----:B------:R-:W-:Y:S01]  /*19c0*/  IMAD.MOV.U32 R10, RZ, RZ, 0x9000 ;  /* 0x00009000ff0a7424 */ /* 0x000fe200078e00ff */
[----:B------:R-:W-:Y:S02]  /*19d0*/  USHF.L.U32 UR61, UR4, 0x7, URZ ;  /* 0x00000007043d7899 */ /* 0x000fe4000800063f */
[----:B------:R-:W-:Y:S01]  /*19e0*/  ISETP.NE.AND P1, PT, R5, RZ, PT ;  /* 0x000000ff0500720c */ /* 0x000fe20003f25270 */
[----:B0-----:R-:W-:Y:S01]  /*19f0*/  IMAD.U32 R8, RZ, RZ, UR7 ;  /* 0x00000007ff087e24 */ /* 0x001fe2000f8e00ff */
[----:B------:R-:W-:Y:S01]  /*1a00*/  UIADD3 UR9, UP2, UR36, 0x308a0, URZ ;  /* 0x000308a024097890 */ /* 0x000fe2000ff5e03f */
[----:B------:R-:W-:Y:S01]  /*1a10*/  IMAD.MOV.U32 R5, RZ, RZ, 0x100 ;  /* 0x00000100ff057424 */ /* 0x000fe200078e00ff */
[----:B------:R-:W-:Y:S01]  /*1a20*/  UIADD3 UR4, UR61, 0x7f, URZ ;  /* 0x0000007f3d047890 */ /* 0x000fe2000fffe03f */
[----:B------:R-:W-:Y:S01]  /*1a30*/  IMAD.MOV.U32 R6, RZ, RZ, 0x1 ;  /* 0x00000001ff067424 */ /* 0x000fe200078e00ff */
[----:B------:R-:W-:Y:S01]  /*1a40*/  STL.64 [R1], RZ ;  /* 0x000000ff01007387 */ /* 0x000fe20000100a00 */
[----:B------:R-:W-:Y:S01]  /*1a50*/  IMAD.MOV.U32 R7, RZ, RZ, RZ ;  /* 0x000000ffff077224 */ /* 0x000fe200078e00ff */
[----:B------:R-:W-:Y:S01]  /*1a60*/  UIADD3.X UR10, URZ, UR37, URZ, UP2, !UPT ;  /* 0x000000253f0a7290 */ /* 0x000fe200097fe43f */
[----:B------:R-:W-:-:S05]  /*1a70*/  IMAD.U32 R2, RZ, RZ, UR9 ;  /* 0x00000009ff027e24 */ /* 0x000fca000f8e00ff */
[----:B------:R-:W-:Y:S01]  /*1a80*/  IMAD.U32 R3, RZ, RZ, UR10 ;  /* 0x0000000aff037e24 */ /* 0x000fe2000f8e00ff */
[----:B-----5:R-:W-:-:S04]  /*1a90*/  R2UR UR44, R26 ;  /* 0x000000001a2c72ca */ /* 0x020fc800000e0000 */
[----:B------:R-:W-:Y:S04]  /*1aa0*/  STL.64 [R1+0x10], R2 ;  /* 0x0000100201007387 */ /* 0x000fe80000100a00 */
[----:B------:R-:W-:Y:S01]  /*1ab0*/  STL.64 [R1+0x30], R2 ;  /* 0x0000300201007387 */ /* 0x000fe20000100a00 */
[----:B--2---:R-:W-:Y:S02]  /*1ac0*/  R2UR UR8, R0 ;  /* 0x00000000000872ca */ /* 0x004fe400000e0000 */
[----:B------:R-:W0:Y:S02]  /*1ad0*/  LDC R0, c[0x0][0x448] ;  /* 0x00011200ff007b82 */ /* 0x000e240000000800 */
[----:B0-----:R-:W-:-:S09]  /*1ae0*/  ISETP.NE.AND P0, PT, R0, 0x1, PT ;  /* 0x000000010000780c */ /* 0x001fd20003f05270 */
[----:B------:R-:W-:Y:S01]  /*1af0*/  IMAD.U32 R11, RZ, RZ, UR8 ;  /* 0x00000008ff0b7e24 */ /* 0x000fe2000f8e00ff */
[----:B------:R-:W-:Y:S01]  /*1b00*/  UIADD3.X UR8, URZ, UR37, URZ, UP1, !UPT ;  /* 0x000000253f087290 */ /* 0x000fe20008ffe43f */
[----:B----4-:R-:W-:Y:S02]  /*1b10*/  @P2 R2UR UR6, R4 ;  /* 0x00000000040622ca */ /* 0x010fe400000e0000 */
[----:B------:R-:W-:Y:S01]  /*1b20*/  @P2 R2UR UR5, R12 ;  /* 0x000000000c0522ca */ /* 0x000fe200000e0000 */
[----:B------:R-:W0:Y:S08]  /*1b30*/  @P0 LDC R0, c[0x0][0x44c] ;  /* 0x00011300ff000b82 */ /* 0x000e300000000800 */
[----:B------:R-:W1:Y:S01]  /*1b40*/  @P0 LDC R12, c[0x0][0x450] ;  /* 0x00011400ff0c0b82 */ /* 0x000e620000000800 */
[----:B------:R-:W-:Y:S01]  /*1b50*/  IMAD.U32 R9, RZ, RZ, UR8 ;  /* 0x00000008ff097e24 */ /* 0x000fe2000f8e00ff */
[----:B------:R2:W-:Y:S02]  /*1b60*/  STL.64 [R1+0x18], R10 ;  /* 0x0000180a01007387 */ /* 0x0005e40000100a00 */
[----:B------:R-:W-:Y:S01]  /*1b70*/  @UP0 UIADD3 UR46, -UR6, UR5, URZ ;  /* 0x00000005062e0290 */ /* 0x000fe2000fffe13f */
[----:B------:R-:W-:Y:S01]  /*1b80*/  SEL R4, RZ, 0x1, P1 ;  /* 0x00000001ff047807 */ /* 0x000fe20000800000 */
[----:B------:R-:W-:Y:S01]  /*1b90*/  STL.64 [R1+0x8], R8 ;  /* 0x0000080801007387 */ /* 0x000fe20000100a00 */
[----:B------:R-:W-:Y:S01]  /*1ba0*/  ISETP.GE.AND P2, PT, R15, 0x1, PT ;  /* 0x000000010f00780c */ /* 0x000fe20003f46270 */
[----:B--2---:R-:W-:-:S02]  /*1bb0*/  IMAD.IADD R10, R26, 0x1, -R13 ;  /* 0x000000011a0a7824 */ /* 0x004fc400078e0a0d */
[----:B------:R0:W-:Y:S02]  /*1bc0*/  STL.128 [R1+0x20], R4 ;  /* 0x0000200401007387 */ /* 0x0001e40000100c00 */
[----:B------:R-:W-:-:S05]  /*1bd0*/  VIADD R22, R10, UR46 ;  /* 0x0000002e0a167c36 */ /* 0x000fca0008000000 */
[----:B------:R-:W-:Y:S01]  /*1be0*/  IADD3 R25, R22, 0x1, -R19 ;  /* 0x0000000116197810 */ /* 0x000fe20007ffe813 */
[----:B0-----:R-:W-:-:S04]  /*1bf0*/  @P0 IMAD.HI.U32 R5, R0, UR4, RZ ;  /* 0x0000000400050c27 */ /* 0x001fc8000f8e00ff */
[----:B------:R-:W-:Y:S02]  /*1c00*/  VIADD R0, R22, 0x5f ;  /* 0x0000005f16007836 */ /* 0x000fe40000000000 */
[----:B------:R-:W-:Y:S01]  /*1c10*/  IMAD.U32 R4, RZ, RZ, UR4 ;  /* 0x00000004ff047e24 */ /* 0x000fe2000f8e00ff */
[----:B-1----:R-:W-:Y:S01]  /*1c20*/  @P0 SHF.R.U32.HI R4, RZ, R12, R5 ;  /* 0x0000000cff040219 */ /* 0x002fe20000011605 */
[----:B------:R-:W-:Y:S01]  /*1c30*/  IMAD.HI R0, R0, 0x2aaaaaab, RZ ;  /* 0x2aaaaaab00007827 */ /* 0x000fe200078e02ff */
[----:B------:R-:W-:-:S03]  /*1c40*/  @P3 R2UR UR44, R20 ;  /* 0x00000000142c32ca */ /* 0x000fc600000e0000 */
[----:B------:R-:W-:Y:S01]  /*1c50*/  IMAD.IADD R7, R25, 0x1, R4 ;  /* 0x0000000119077824 */ /* 0x000fe200078e0204 */
[----:B------:R-:W-:-:S03]  /*1c60*/  SHF.R.U32.HI R3, RZ, 0x1f, R0 ;  /* 0x0000001fff037819 */ /* 0x000fc60000011600 */
[----:B------:R-:W-:Y:S01]  /*1c70*/  IMAD.IADD R14, R7, 0x1, R14 ;  /* 0x00000001070e7824 */ /* 0x000fe200078e020e */
[----:B------:R-:W-:Y:S01]  /*1c80*/  LEA.HI.SX32 R78, R0, R3, 0x1c ;  /* 0x00000003004e7211 */ /* 0x000fe200078fe2ff */
[----:B------:R-:W-:Y:S06]  /*1c90*/  @!P2 BRA `(.L_x_4685) ;  /* 0x000000000040a947 */ /* 0x000fec0003800000 */
[C---:B------:R-:W-:Y:S01]  /*1ca0*/  ISETP.GT.AND P1, PT, R7.reuse, RZ, PT ;  /* 0x000000ff0700720c */ /* 0x040fe20003f24270 */
[----:B------:R-:W-:-:S12]  /*1cb0*/  VIADD R0, R7, 0xffffffff ;  /* 0xffffffff07007836 */ /* 0x000fd80000000000 */
        /* <DEDUP_REMOVED lines=8> */
.L_x_4686:
[----:B------:R-:W-:-:S13]  /*1d40*/  ISETP.NE.AND P1, PT, R15, 0x1, PT ;  /* 0x000000010f00780c */ /* 0x000fda0003f25270 */
[----:B------:R-:W0:Y:S02]  /*1d50*/  @P1 LDC.64 R2, c[0x0][0x9e8] ;  /* 0x00027a00ff021b82 */ /* 0x000e240000000a00 */
[----:B0-----:R-:W-:-:S05]  /*1d60*/  @P1 IMAD.HI.U32 R2, R0, R2, RZ ;  /* 0x0000000200021227 */ /* 0x001fca00078e00ff */
[----:B------:R-:W-:-:S07]  /*1d70*/  @P1 SHF.R.U32.HI R0, RZ, R3, R2 ;  /* 0x00000003ff001219 */ /* 0x000fce0000011602 */
.L_x_4687:
[----:B------:R-:W-:-:S05]  /*1d80*/  IMAD R3, R0, R15, R15 ;  /* 0x0000000f00037224 */ /* 0x000fca00078e020f */
[----:B------:R-:W-:-:S07]  /*1d90*/  VIMNMX R14, R14, R3, PT ;  /* 0x000000030e0e7248 */ /* 0x000fce0003fe0100 */
.L_x_4685:
[----:B------:R-:W0:Y:S01]  /*1da0*/  @P0 LDC R0, c[0x0][0x44c] ;  /* 0x00011300ff000b82 */ /* 0x000e220000000800 */
[----:B------:R-:W-:Y:S02]  /*1db0*/  VIADD R14, R14, 0x5f ;  /* 0x0000005f0e0e7836 */ /* 0x000fe40000000000 */
[----:B------:R-:W-:Y:S02]  /*1dc0*/  IMAD.U32 R5, RZ, RZ, UR61 ;  /* 0x0000003dff057e24 */ /* 0x000fe4000f8e00ff */
[----:B------:R-:W-:-:S03]  /*1dd0*/  IMAD.HI R14, R14, 0x2aaaaaab, RZ ;  /* 0x2aaaaaab0e0e7827 */ /* 0x000fc600078e02ff */
[----:B------:R-:W1:Y:S01]  /*1de0*/  @P0 LDC R3, c[0x0][0x450] ;  /* 0x00011400ff030b82 */ /* 0x000e620000000800 */
[----:B------:R-:W-:-:S07]  /*1df0*/  IMAD.IADD R76, R22, 0x1, -R19 ;  /* 0x00000001164c7824 */ /* 0x000fce00078e0a13 */
[----:B------:R-:W2:Y:S01]  /*1e00*/  LDC R2, c[0x0][0x9dc] ;  /* 0x00027700ff027b82 */ /* 0x000ea20000000800 */
[----:B0-----:R-:W-:-:S05]  /*1e10*/  @P0 IMAD.HI.U32 R0, R0, UR61, RZ ;  /* 0x0000003d00000c27 */ /* 0x001fca000f8e00ff */
[----:B-1----:R-:W-:Y:S02]  /*1e20*/  @P0 SHF.R.U32.HI R5, RZ, R3, R0 ;  /* 0x00000003ff050219 */ /* 0x002fe40000011600 */
[----:B------:R-:W-:-:S03]  /*1e30*/  SHF.R.U32.HI R3, RZ, 0x1f, R14 ;  /* 0x0000001fff037819 */ /* 0x000fc6000001160e */
[----:B------:R-:W-:Y:S01]  /*1e40*/  IMAD.IADD R5, R76, 0x1, R5 ;  /* 0x000000014c057824 */ /* 0x000fe200078e0205 */
[----:B------:R-:W-:-:S03]  /*1e50*/  LEA.HI.SX32 R3, R14, R3, 0x1c ;  /* 0x000000030e037211 */ /* 0x000fc600078fe2ff */
[----:B--2---:R-:W-:Y:S01]  /*1e60*/  IMAD.IADD R0, R5, 0x1, -R2 ;  /* 0x0000000105007824 */ /* 0x004fe200078e0a02 */
[----:B------:R-:W-:Y:S01]  /*1e70*/  VIMNMX R6, R78, R3, PT ;  /* 0x000000034e067248 */ /* 0x000fe20003fe0100 */
[----:B------:R-:W-:Y:S06]  /*1e80*/  @!P2 BRA `(.L_x_4688) ;  /* 0x00000000003ca947 */ /* 0x000fec0003800000 */
        /* <DEDUP_REMOVED lines=9> */
.L_x_4689:
[----:B------:R-:W-:-:S13]  /*1f20*/  ISETP.NE.AND P0, PT, R15, 0x1, PT ;  /* 0x000000010f00780c */ /* 0x000fda0003f05270 */
[----:B------:R-:W0:Y:S02]  /*1f30*/  @P0 LDC.64 R2, c[0x0][0x9e8] ;  /* 0x00027a00ff020b82 */ /* 0x000e240000000a00 */
[----:B0-----:R-:W-:-:S05]  /*1f40*/  @P0 IMAD.HI.U32 R2, R5, R2, RZ ;  /* 0x0000000205020227 */ /* 0x001fca00078e00ff */
[----:B------:R-:W-:-:S07]  /*1f50*/  @P0 SHF.R.U32.HI R5, RZ, R3, R2 ;  /* 0x00000003ff050219 */ /* 0x000fce0000011602 */
.L_x_4690:
[----:B------:R-:W-:-:S05]  /*1f60*/  IMAD R5, R5, R15, RZ ;  /* 0x0000000f05057224 */ /* 0x000fca00078e02ff */
[----:B------:R-:W-:-:S07]  /*1f70*/  VIMNMX R0, R0, R5, !PT ;  /* 0x0000000500007248 */ /* 0x000fce0007fe0100 */
.L_x_4688:
[----:B------:R-:W-:Y:S01]  /*1f80*/  IMAD.HI R0, R0, 0x2aaaaaab, RZ ;  /* 0x2aaaaaab00007827 */ /* 0x000fe200078e02ff */
[----:B------:R-:W-:Y:S02]  /*1f90*/  LOP3.LUT R208, R201, 0xff, RZ, 0xc0, !PT ;  /* 0x000000ffc9d07812 */ /* 0x000fe400078ec0ff */
[----:B------:R-:W-:Y:S02]  /*1fa0*/  SHF.R.U32.HI R201, RZ, 0x10, R201 ;  /* 0x00000010ffc97819 */ /* 0x000fe400000116c9 */
[----:B------:R-:W-:-:S04]  /*1fb0*/  SHF.R.U32.HI R3, RZ, 0x1f, R0 ;  /* 0x0000001fff037819 */ /* 0x000fc80000011600 */
[----:B------:R-:W-:-:S04]  /*1fc0*/  LEA.HI.SX32 R3, R0, R3, 0x1c ;  /* 0x0000000300037211 */ /* 0x000fc800078fe2ff */
[----:B------:R-:W-:Y:S01]  /*1fd0*/  VIMNMX R9, RZ, R3, !PT ;  /* 0x00000003ff097248 */ /* 0x000fe20007fe0100 */
[----:B------:R-:W-:-:S03]  /*1fe0*/  IMAD.MOV.U32 R3, RZ, RZ, RZ ;  /* 0x000000ffff037224 */ /* 0x000fc600078e00ff */
[----:B------:R-:W-:-:S13]  /*1ff0*/  ISETP.GT.AND P0, PT, R6, R9, PT ;  /* 0x000000090600720c */ /* 0x000fda0003f04270 */
[----:B------:R-:W-:Y:S05]  /*2000*/  @!P0 BRA `(.L_x_4691) ;  /* 0x0000000000788947 */ /* 0x000fea0003800000 */
[----:B------:R-:W0:Y:S01]  /*2010*/  LDC R0, c[0x0][0x9f0] ;  /* 0x00027c00ff007b82 */ /* 0x000e220000000800 */
[----:B------:R-:W-:-:S04]  /*2020*/  ISETP.NE.AND P0, PT, R201, RZ, PT ;  /* 0x000000ffc900720c */ /* 0x000fc80003f05270 */
[----:B0-----:R-:W-:-:S04]  /*2030*/  SEL R11, R201, R0, P0 ;  /* 0x00000000c90b7207 */ /* 0x001fc80000000000 */
        /* <DEDUP_REMOVED lines=27> */
.L_x_4691:
[----:B------:R-:W-:-:S05]  /*21f0*/  IMAD R0, R208, R3, R9 ;  /* 0x00000003d0007224 */ /* 0x000fca00078e0209 */
[C---:B------:R-:W-:Y:S01]  /*2200*/  VIADDMNMX R3, R0.reuse, R3, R6, PT ;  /* 0x0000000300037246 */ /* 0x040fe20003800106 */
[----:B------:R-:W-:-:S04]  /*2210*/  IMAD R0, R0, 0x60, -R10 ;  /* 0x0000006000007824 */ /* 0x000fc800078e0a0a */
[----:B------:R-:W-:Y:S01]  /*2220*/  IMAD R3, R3, 0x60, -R10 ;  /* 0x0000006003037824 */ /* 0x000fe200078e0a0a */
[----:B------:R-:W-:-:S04]  /*2230*/  VIMNMX R0, RZ, R0, !PT ;  /* 0x00000000ff007248 */ /* 0x000fc80007fe0100 */
[----:B------:R-:W-:Y:S01]  /*2240*/  VIMNMX R5, R3, UR46, PT ;  /* 0x0000002e03057c48 */ /* 0x000fe2000bfe0100 */
[----:B------:R-:W-:-:S03]  /*2250*/  IMAD.WIDE.U32 R2, R0, -0x55555555, RZ ;  /* 0xaaaaaaab00027825 */ /* 0x000fc600078e00ff */
[----:B------:R-:W-:Y:S02]  /*2260*/  ISETP.GT.AND P0, PT, R5, R0, PT ;  /* 0x000000000500720c */ /* 0x000fe40003f04270 */
[----:B------:R-:W-:-:S05]  /*2270*/  SHF.R.U32.HI R77, RZ, 0x6, R3 ;  /* 0x00000006ff4d7819 */ /* 0x000fca0000011603 */
[----:B------:R-:W-:-:S06]  /*2280*/  IMAD.MOV.U32 R27, RZ, RZ, R77 ;  /* 0x000000ffff1b7224 */ /* 0x000fcc00078e004d */
[----:B------:R-:W-:-:S04]  /*2290*/  @P0 VIADD R0, R5, 0x5f ;  /* 0x0000005f05000836 */ /* 0x000fc80000000000 */
[----:B------:R-:W-:-:S05]  /*22a0*/  @P0 IMAD.HI R0, R0, 0x2aaaaaab, RZ ;  /* 0x2aaaaaab00000827 */ /* 0x000fca00078e02ff */
[----:B------:R-:W-:-:S04]  /*22b0*/  @P0 SHF.R.U32.HI R3, RZ, 0x1f, R0 ;  /* 0x0000001fff030819 */ /* 0x000fc80000011600 */
[----:B------:R-:W-:Y:S02]  /*22c0*/  @P0 LEA.HI.SX32 R27, R0, R3, 0x1c ;  /* 0x00000003001b0211 */ /* 0x000fe400078fe2ff */
[----:B------:R-:W-:Y:S02]  /*22d0*/  PLOP3.LUT P0, PT, PT, PT, PT, 0x80, 0x0 ;  /* 0x000000000000781c */ /* 0x000fe40003f0f070 */
[----:B------:R-:W-:-:S13]  /*22e0*/  ISETP.GT.AND P1, PT, R27, R77, PT ;  /* 0x0000004d1b00720c */ /* 0x000fda0003f24270 */
[----:B------:R-:W-:Y:S05]  /*22f0*/  @!P1 BRA `(.L_x_4692) ;  /* 0x00000024000c9947 */ /* 0x000fea0003800000 */
[----:B------:R-:W-:Y:S01]  /*2300*/  UIADD3 UR4, UR39, 0x1e400, URZ ;  /* 0x0001e40027047890 */ /* 0x000fe2000fffe03f */
[----:B------:R-:W-:Y:S01]  /*2310*/  ULDC UR47, c[0x0][0x2f4] ;  /* 0x0000bd00002f7ab9 */ /* 0x000fe20000000800 */
[----:B------:R-:W-:Y:S02]  /*2320*/  ULDC.64 UR40, c[0x0][0x318] ;  /* 0x0000c60000287ab9 */ /* 0x000fe40000000a00 */
[----:B------:R-:W-:Y:S01]  /*2330*/  ULOP3.LUT UP0, URZ, UR4, 0x3ff, URZ, 0xc0, !UPT ;  /* 0x000003ff043f7892 */ /* 0x000fe2000f80c03f */
[----:B------:R-:W-:-:S05]  /*2340*/  ULDC.64 UR42, c[0x0][0x328] ;  /* 0x0000ca00002a7ab9 */ /* 0x000fca0000000a00 */
[----:B------:R-:W-:-:S13]  /*2350*/  PLOP3.LUT P0, PT, PT, PT, UP0, 0x80, 0x0 ;  /* 0x000000000000781c */ /* 0x000fda0003f0f008 */
[----:B------:R-:W-:Y:S05]  /*2360*/  @!P0 BRA `(.L_x_4693) ;  /* 0x0000000000408947 */ /* 0x000fea0003800000 */
        /* <DEDUP_REMOVED lines=16> */
.L_x_4693:
[----:B------:R-:W2:Y:S04]  /*2470*/  LDL R30, [R1+0x2d0] ;  /* 0x0002d000011e7983 */ /* 0x000ea80000100800 */
[----:B------:R-:W3:Y:S01]  /*2480*/  LDL R31, [R1+0x2d4] ;  /* 0x0002d400011f7983 */ /* 0x000ee20000100800 */
[----:B------:R-:W-:-:S04]  /*2490*/  UIADD3 UR4, UP0, UR36, 0x1e400, URZ ;  /* 0x0001e40024047890 */ /* 0x000fc8000ff1e03f */
[----:B------:R-:W-:Y:S01]  /*24a0*/  UIADD3.X UR5, URZ, UR37, URZ, UP0, !UPT ;  /* 0x000000253f057290 */ /* 0x000fe200087fe43f */
[----:B------:R-:W-:Y:S02]  /*24b0*/  IMAD.U32 R24, RZ, RZ, UR39 ;  /* 0x00000027ff187e24 */ /* 0x000fe4000f8e00ff */
[----:B------:R-:W-:-:S03]  /*24c0*/  IMAD.U32 R2, RZ, RZ, UR4 ;  /* 0x00000004ff027e24 */ /* 0x000fc6000f8e00ff */
[----:B------:R-:W-:Y:S02]  /*24d0*/  IMAD.U32 R3, RZ, RZ, UR5 ;  /* 0x00000005ff037e24 */ /* 0x000fe4000f8e00ff */
[----:B------:R-:W-:-:S03]  /*24e0*/  VIADD R24, R24, 0x400 ;  /* 0x0000040018187836 */ /* 0x000fc60000000000 */
[----:B------:R0:W-:Y:S02]  /*24f0*/  STL.64 [R1+0x38], R2 ;  /* 0x0000380201007387 */ /* 0x0001e40000100a00 */
[----:B------:R-:W-:Y:S02]  /*2500*/  LOP3.LUT P0, RZ, R24, 0x3ff, RZ, 0xc0, !PT ;  /* 0x000003ff18ff7812 */ /* 0x000fe4000780c0ff */
[----:B--2---:R-:W-:Y:S02]  /*2510*/  R2UR UR7, R30 ;  /* 0x000000001e0772ca */ /* 0x004fe400000e0000 */
[----:B---3--:R-:W-:-:S11]  /*2520*/  R2UR UR6, R31 ;  /* 0x000000001f0672ca */ /* 0x008fd600000e0000 */
[----:B------:R-:W-:-:S05]  /*2530*/  IMAD.U32 R28, RZ, RZ, UR7 ;  /* 0x00000007ff1c7e24 */ /* 0x000fca000f8e00ff */
[----:B------:R-:W-:-:S05]  /*2540*/  IADD3 R28, P1, R28, 0x38, RZ ;  /* 0x000000381c1c7810 */ /* 0x000fca0007f3e0ff */
[----:B------:R-:W-:Y:S01]  /*2550*/  IMAD.X R29, RZ, RZ, UR6, P1 ;  /* 0x00000006ff1d7e24 */ /* 0x000fe200088e06ff */
[----:B0-----:R-:W-:Y:S07]  /*2560*/  @!P0 BRA `(.L_x_4694) ;  /* 0x0000000000408947 */ /* 0x001fee0003800000 */
        /* <DEDUP_REMOVED lines=16> */
.L_x_4694:
[----:B------:R-:W-:Y:S01]  /*2670*/  ULDC.64 UR4, c[0x0][0x9f8] ;  /* 0x00027e0000047ab9 */ /* 0x000fe20000000a00 */
[----:B------:R-:W-:Y:S01]  /*2680*/  IMAD.U32 R42, RZ, RZ, UR45 ;  /* 0x0000002dff2a7e24 */ /* 0x000fe2000f8e00ff */
[----:B------:R-:W-:Y:S01]  /*2690*/  UISETP.NE.U32.AND UP0, UPT, UR4, URZ, UPT ;  /* 0x0000003f0400728c */ /* 0x000fe2000bf05070 */
[----:B------:R-:W-:Y:S01]  /*26a0*/  R2UR UR32, R30 ;  /* 0x000000001e2072ca */ /* 0x000fe200000e0000 */
[----:B------:R-:W-:Y:S01]  /*26b0*/  ULDC.64 UR6, c[0x0][0x208] ;  /* 0x0000820000067ab9 */ /* 0x000fe20000000a00 */
[----:B------:R-:W-:Y:S01]  /*26c0*/  R2UR UR33, R31 ;  /* 0x000000001f2172ca */ /* 0x000fe200000e0000 */
[----:B------:R-:W-:Y:S01]  /*26d0*/  UISETP.NE.AND.EX UP0, UPT, UR5, URZ, UPT, UP0 ;  /* 0x0000003f0500728c */ /* 0x000fe2000bf05300 */
[----:B------:R-:W-:Y:S01]  /*26e0*/  ULDC.64 UR14, c[0x0][0x3f8] ;  /* 0x0000fe00000e7ab9 */ /* 0x000fe20000000a00 */
[----:B------:R-:W-:Y:S01]  /*26f0*/  USHF.R.S32.HI UR10, URZ, 0x1f, UR44 ;  /* 0x0000001f3f0a7899 */ /* 0x000fe2000801142c */
[----:B------:R-:W-:-:S03]  /*2700*/  ULDC.64 UR12, c[0x0][0x408] ;  /* 0x00010200000c7ab9 */ /* 0x000fc60000000a00 */
[----:B------:R-:W-:Y:S01]  /*2710*/  PLOP3.LUT P0, PT, PT, PT, UP0, 0x80, 0x0 ;  /* 0x000000000000781c */ /* 0x000fe20003f0f008 */
[----:B------:R-:W-:-:S04]  /*2720*/  ULDC.64 UR8, c[0x0][0x3e8] ;  /* 0x0000fa0000087ab9 */ /* 0x000fc80000000a00 */
[----:B------:R-:W-:Y:S02]  /*2730*/  @UP0 ULDC.64 UR4, c[0x0][0x9f8] ;  /* 0x00027e0000040ab9 */ /* 0x000fe40000000a00 */
[----:B------:R-:W-:-:S06]  /*2740*/  @UP0 UIMAD.WIDE UR4, UR45, 0x4, UR4 ;  /* 0x000000042d0408a5 */ /* 0x000fcc000f8e0204 */
[----:B------:R-:W-:Y:S02]  /*2750*/  IMAD.U32 R2, RZ, RZ, UR4 ;  /* 0x00000004ff027e24 */ /* 0x000fe4000f8e00ff */
[----:B------:R-:W-:-:S05]  /*2760*/  IMAD.U32 R3, RZ, RZ, UR5 ;  /* 0x00000005ff037e24 */ /* 0x000fca000f8e00ff */
[----:B------:R0:W2:Y:S01]  /*2770*/  @P0 LDG.E R42, desc[UR6][R2.64] ;  /* 0x00000006022a0981 */ /* 0x0000a2000c1e1900 */
[----:B------:R-:W-:Y:S01]  /*2780*/  UIADD3 UR11, UP1, UR32, 0x228, URZ ;  /* 0x00000228200b7890 */ /* 0x000fe2000ff3e03f */
[----:B------:R-:W-:Y:S01]  /*2790*/  IMAD.IADD R0, R17, 0x1, R26 ;  /* 0x0000000111007824 */ /* 0x000fe200078e021a */
[----:B------:R-:W-:Y:S01]  /*27a0*/  UIADD3 UR6, UP6, UR32, 0x218, URZ ;  /* 0x0000021820067890 */ /* 0x000fe2000ffde03f */
[----:B------:R-:W-:Y:S01]  /*27b0*/  STL.64 [R1+0x2b0], R28 ;  /* 0x0002b01c01007387 */ /* 0x000fe20000100a00 */
[----:B------:R-:W-:Y:S01]  /*27c0*/  UIADD3 UR28, UP5, UR32, 0x248, URZ ;  /* 0x00000248201c7890 */ /* 0x000fe2000ffbe03f */
[----:B------:R-:W-:Y:S01]  /*27d0*/  IMAD.U32 R197, RZ, RZ, UR46 ;  /* 0x0000002effc57e24 */ /* 0x000fe2000f8e00ff */
[----:B------:R-:W-:Y:S01]  /*27e0*/  UIADD3 UR16, UP0, UR32, 0x210, URZ ;  /* 0x0000021020107890 */ /* 0x000fe2000ff1e03f */
[----:B------:R-:W-:Y:S01]  /*27f0*/  IMAD.U32 R6, RZ, RZ, UR11 ;  /* 0x0000000bff067e24 */ /* 0x000fe2000f8e00ff */
[----:B------:R-:W-:Y:S01]  /*2800*/  UIADD3.X UR20, URZ, UR33, URZ, UP1, !UPT ;  /* 0x000000213f147290 */ /* 0x000fe20008ffe43f */
[----:B0-----:R-:W-:Y:S01]  /*2810*/  IMAD.MOV.U32 R3, RZ, RZ, 0x1 ;  /* 0x00000001ff037424 */ /* 0x001fe200078e00ff */
[----:B------:R-:W-:Y:S01]  /*2820*/  UIADD3.X UR7, URZ, UR33, URZ, UP6, !UPT ;  /* 0x000000213f077290 */ /* 0x000fe2000b7fe43f */
[----:B------:R-:W-:Y:S01]  /*2830*/  IMAD.U32 R4, RZ, RZ, UR6 ;  /* 0x00000006ff047e24 */ /* 0x000fe2000f8e00ff */
[----:B------:R-:W-:Y:S01]  /*2840*/  UIADD3.X UR29, URZ, UR33, URZ, UP5, !UPT ;  /* 0x000000213f1d7290 */ /* 0x000fe2000affe43f */
[----:B------:R-:W0:Y:S01]  /*2850*/  S2R R48, SR_TID.X ;  /* 0x0000000000307919 */ /* 0x000e220000002100 */
[----:B------:R-:W-:Y:S01]  /*2860*/  UIADD3.X UR18, URZ, UR33, URZ, UP0, !UPT ;  /* 0x000000213f127290 */ /* 0x000fe200087fe43f */
[----:B------:R-:W-:Y:S01]  /*2870*/  IMAD.U32 R7, RZ, RZ, UR20 ;  /* 0x00000014ff077e24 */ /* 0x000fe2000f8e00ff */
[----:B------:R-:W-:Y:S01]  /*2880*/  UIADD3 UR30, UP4, UR32, 0x250, URZ ;  /* 0x00000250201e7890 */ /* 0x000fe2000ff9e03f */
[----:B------:R1:W-:Y:S01]  /*2890*/  STL.U8 [R1+0x140], R3 ;  /* 0x0001400301007387 */ /* 0x0003e20000100000 */
[----:B------:R-:W-:Y:S01]  /*28a0*/  UIADD3 UR24, UP3, UR32, 0x40, URZ ;  /* 0x0000004020187890 */ /* 0x000fe2000ff7e03f */
[----:B------:R-:W-:Y:S01]  /*28b0*/  IMAD.U32 R5, RZ, RZ, UR7 ;  /* 0x00000007ff057e24 */ /* 0x000fe2000f8e00ff */
[----:B------:R-:W-:Y:S01]  /*28c0*/  UIADD3.X UR31, URZ, UR33, URZ, UP4, !UPT ;  /* 0x000000213f1f7290 */ /* 0x000fe2000a7fe43f */
[----:B------:R-:W-:Y:S01]  /*28d0*/  IMAD.U32 R10, RZ, RZ, UR28 ;  /* 0x0000001cff0a7e24 */ /* 0x000fe2000f8e00ff */
[----:B------:R-:W-:Y:S01]  /*28e0*/  UIADD3.X UR25, URZ, UR33, URZ, UP3, !UPT ;  /* 0x000000213f197290 */ /* 0x000fe20009ffe43f */
[----:B------:R-:W-:Y:S01]  /*28f0*/  IMAD.U32 R8, RZ, RZ, UR16 ;  /* 0x00000010ff087e24 */ /* 0x000fe2000f8e00ff */
[----:B------:R-:W-:Y:S01]  /*2900*/  UIADD3 UR19, UP1, UR32, 0x68, URZ ;  /* 0x0000006820137890 */ /* 0x000fe2000ff3e03f */
[----:B------:R-:W-:Y:S01]  /*2910*/  IMAD.U32 R11, RZ, RZ, UR29 ;  /* 0x0000001dff0b7e24 */ /* 0x000fe2000f8e00ff */
[----:B------:R-:W-:Y:S01]  /*2920*/  UIADD3 UR26, UP2, UR32, 0x140, URZ ;  /* 0x00000140201a7890 */ /* 0x000fe2000ff5e03f */
[----:B-1----:R-:W3:Y:S01]  /*2930*/  LDL.64 R2, [R1+0x38] ;  /* 0x0000380001027983 */ /* 0x002ee20000100a00 */
[----:B------:R-:W-:Y:S01]  /*2940*/  IMAD.U32 R9, RZ, RZ, UR18 ;  /* 0x00000012ff097e24 */ /* 0x000fe2000f8e00ff */
[----:B------:R-:W-:-:S02]  /*2950*/  UIADD3.X UR22, URZ, UR33, URZ, UP1, !UPT ;  /* 0x000000213f167290 */ /* 0x000fc40008ffe43f */
[----:B------:R1:W-:Y:S01]  /*2960*/  STL.128 [R1+0x270], R4 ;  /* 0x0002700401007387 */ /* 0x0003e20000100c00 */
[----:B------:R-:W-:Y:S01]  /*2970*/  ULDC.64 UR4, c[0x0][0x198] ;  /* 0x0000660000047ab9 */ /* 0x000fe20000000a00 */
[----:B------:R-:W-:Y:S01]  /*2980*/  UIADD3.X UR27, URZ, UR33, URZ, UP2, !UPT ;  /* 0x000000213f1b7290 */ /* 0x000fe200097fe43f */
[----:B------:R-:W-:Y:S01]  /*2990*/  IMAD.U32 R12, RZ, RZ, UR30 ;  /* 0x0000001eff0c7e24 */ /* 0x000fe2000f8e00ff */
[----:B------:R-:W-:Y:S01]  /*29a0*/  UIADD3 UR17, UP5, UR4, 0x70, URZ ;  /* 0x0000007004117890 */ /* 0x000fe2000ffbe03f */
[----:B------:R-:W-:Y:S01]  /*29b0*/  IMAD.U32 R14, RZ, RZ, UR24 ;  /* 0x00000018ff0e7e24 */ /* 0x000fe2000f8e00ff */
[----:B------:R-:W-:Y:S01]  /*29c0*/  UIADD3 UR23, UP6, UR32, 0x60, URZ ;  /* 0x0000006020177890 */ /* 0x000fe2000ffde03f */
[----:B------:R-:W-:Y:S01]  /*29d0*/  IMAD.U32 R13, RZ, RZ, UR31 ;  /* 0x0000001fff0d7e24 */ /* 0x000fe2000f8e00ff */
[----:B------:R-:W-:Y:S01]  /*29e0*/  UIMAD.WIDE.U32 UR20, UR14, 0x60, URZ ;  /* 0x000000600e1478a5 */ /* 0x000fe2000f8e003f */
[----:B------:R-:W-:Y:S01]  /*29f0*/  IMAD.U32 R15, RZ, RZ, UR25 ;  /* 0x00000019ff0f7e24 */ /* 0x000fe2000f8e00ff */
[----:B------:R-:W-:Y:S01]  /*2a00*/  UIMAD UR11, UR10, UR14, URZ ;  /* 0x0000000e0a0b72a4 */ /* 0x000fe2000f8e023f */
[----:B------:R-:W-:Y:S01]  /*2a10*/  STL.128 [R1+0x100], RZ ;  /* 0x000100ff01007387 */ /* 0x000fe20000100c00 */
[----:B------:R-:W-:-:S03]  /*2a20*/  UIMAD.WIDE.U32 UR6, UR44, UR14, URZ ;  /* 0x0000000e2c0672a5 */ /* 0x000fc6000f8e003f */
[----:B------:R-:W-:Y:S01]  /*2a30*/  STL.128 [R1+0xc0], RZ ;  /* 0x0000c0ff01007387 */ /* 0x000fe20000100c00 */
[----:B-1----:R-:W-:Y:S02]  /*2a40*/  IMAD.MOV.U32 R6, RZ, RZ, R10 ;  /* 0x000000ffff067224 */ /* 0x002fe400078e000a */
[----:B------:R-:W-:Y:S01]  /*2a50*/  IMAD.MOV.U32 R7, RZ, RZ, R11 ;  /* 0x000000ffff077224 */ /* 0x000fe200078e000b */
[----:B------:R-:W-:Y:S01]  /*2a60*/  SHF.R.S32.HI R34, RZ, 0x1f, R16 ;  /* 0x0000001fff227819 */ /* 0x000fe20000011410 */
[----:B------:R-:W-:Y:S01]  /*2a70*/  IMAD.MOV.U32 R4, RZ, RZ, R8 ;  /* 0x000000ffff047224 */ /* 0x000fe200078e0008 */
[----:B------:R-:W-:Y:S01]  /*2a80*/  SHF.R.S32.HI R193, RZ, 0x1f, R192 ;  /* 0x0000001fffc17819 */ /* 0x000fe200000114c0 */
[----:B------:R-:W-:Y:S01]  /*2a90*/  IMAD.MOV.U32 R5, RZ, RZ, R9 ;  /* 0x000000ffff057224 */ /* 0x000fe200078e0009 */
[----:B------:R-:W-:Y:S01]  /*2aa0*/  STL.128 [R1+0x120], RZ ;  /* 0x000120ff01007387 */ /* 0x000fe20000100c00 */
[----:B------:R-:W-:-:S03]  /*2ab0*/  IMAD.U32 R10, RZ, RZ, UR26 ;  /* 0x0000001aff0a7e24 */ /* 0x000fc6000f8e00ff */
[----:B------:R-:W-:Y:S01]  /*2ac0*/  STL.128 [R1+0xe0], RZ ;  /* 0x0000e0ff01007387 */ /* 0x000fe20000100c00 */
[----:B------:R-:W-:Y:S02]  /*2ad0*/  IMAD.U32 R11, RZ, RZ, UR27 ;  /* 0x0000001bff0b7e24 */ /* 0x000fe4000f8e00ff */
[----:B------:R-:W-:Y:S01]  /*2ae0*/  IMAD.SHL.U32 R17, R207, 0x8, RZ ;  /* 0x00000008cf117824 */ /* 0x000fe200078e00ff */
[----:B------:R1:W-:Y:S01]  /*2af0*/  STL.128 [R1+0x280], R4 ;  /* 0x0002800401007387 */ /* 0x0003e20000100c00 */
[----:B------:R-:W-:Y:S01]  /*2b00*/  UIMAD UR16, UR15, 0x60, URZ ;  /* 0x000000600f1078a4 */ /* 0x000fe2000f8e023f */
[----:B------:R-:W-:Y:S01]  /*2b10*/  SHF.R.S32.HI R39, RZ, 0x1f, R0 ;  /* 0x0000001fff277819 */ /* 0x000fe20000011400 */
[----:B------:R-:W-:Y:S01]  /*2b20*/  UIADD3.X UR18, URZ, UR33, URZ, UP6, !UPT ;  /* 0x000000213f127290 */ /* 0x000fe2000b7fe43f */
[----:B------:R-:W-:Y:S01]  /*2b30*/  VIADD R26, R192, 0x10 ;  /* 0x00000010c01a7836 */ /* 0x000fe20000000000 */
[----:B------:R-:W-:Y:S01]  /*2b40*/  UIADD3 UR16, UR21, UR16, URZ ;  /* 0x0000001015107290 */ /* 0x000fe2000fffe03f */
[----:B------:R-:W-:Y:S01]  /*2b50*/  STL [R1+0xf8], RZ ;  /* 0x0000f8ff01007387 */ /* 0x000fe20000100800 */
[----:B0-----:R-:W-:-:S03]  /*2b60*/  VIADD R196, R48, 0xffffff80 ;  /* 0xffffff8030c47836 */ /* 0x001fc60000000000 */
[----:B------:R-:W-:Y:S04]  /*2b70*/  STL [R1+0x118], RZ ;  /* 0x000118ff01007387 */ /* 0x000fe80000100800 */
[----:B------:R-:W-:Y:S01]  /*2b80*/  STL [R1+0xb8], RZ ;  /* 0x0000b8ff01007387 */ /* 0x000fe20000100800 */
[----:B-1----:R-:W-:Y:S02]  /*2b90*/  IMAD.MOV.U32 R4, RZ, RZ, R12 ;  /* 0x000000ffff047224 */ /* 0x002fe400078e000c */
[----:B------:R-:W-:Y:S01]  /*2ba0*/  IMAD.MOV.U32 R5, RZ, RZ, R13 ;  /* 0x000000ffff057224 */ /* 0x000fe200078e000d */
[----:B------:R-:W-:Y:S01]  /*2bb0*/  USHF.L.U32 UR24, UR14, 0x6, URZ ;  /* 0x000000060e187899 */ /* 0x000fe2000800063f */
[----:B------:R-:W-:Y:S01]  /*2bc0*/  IMAD.MOV.U32 R6, RZ, RZ, R14 ;  /* 0x000000ffff067224 */ /* 0x000fe200078e000e */
[----:B------:R-:W-:Y:S01]  /*2bd0*/  STL [R1+0xd8], RZ ;  /* 0x0000d8ff01007387 */ /* 0x000fe20000100800 */
[----:B------:R-:W-:-:S02]  /*2be0*/  IMAD.MOV.U32 R7, RZ, RZ, R15 ;  /* 0x000000ffff077224 */ /* 0x000fc400078e000f */
[----:B------:R-:W-:Y:S01]  /*2bf0*/  IMAD.U32 R13, RZ, RZ, UR22 ;  /* 0x00000016ff0d7e24 */ /* 0x000fe2000f8e00ff */
[----:B------:R-:W-:Y:S01]  /*2c00*/  UIADD3.X UR22, URZ, UR5, URZ, UP5, !UPT ;  /* 0x000000053f167290 */ /* 0x000fe2000affe43f */
[----:B------:R-:W-:Y:S01]  /*2c10*/  IMAD.U32 R12, RZ, RZ, UR19 ;  /* 0x00000013ff0c7e24 */ /* 0x000fe2000f8e00ff */
[----:B------:R0:W-:Y:S01]  /*2c20*/  STL.128 [R1+0x290], R4 ;  /* 0x0002900401007387 */ /* 0x0001e20000100c00 */
[----:B------:R-:W-:Y:S02]  /*2c30*/  IMAD.U32 R14, RZ, RZ, UR32 ;  /* 0x00000020ff0e7e24 */ /* 0x000fe4000f8e00ff */
[----:B------:R-:W-:Y:S01]  /*2c40*/  IMAD.U32 R15, RZ, RZ, UR33 ;  /* 0x00000021ff0f7e24 */ /* 0x000fe2000f8e00ff */
[----:B------:R-:W-:Y:S01]  /*2c50*/  STL.64 [R1+0x1a0], RZ ;  /* 0x0001a0ff01007387 */ /* 0x000fe20000100a00 */
[----:B------:R-:W-:Y:S01]  /*2c60*/  IMAD.U32 R8, RZ, RZ, UR23 ;  /* 0x00000017ff087e24 */ /* 0x000fe2000f8e00ff */
[----:B------:R-:W-:Y:S01]  /*2c70*/  USHF.L.U64.HI UR23, UR14, 0x6, UR15 ;  /* 0x000000060e177899 */ /* 0x000fe2000801020f */
[----:B------:R-:W-:Y:S01]  /*2c80*/  IMAD.U32 R9, RZ, RZ, UR18 ;  /* 0x00000012ff097e24 */ /* 0x000fe2000f8e00ff */
[----:B------:R-:W-:Y:S01]  /*2c90*/  UIMAD UR11, UR44, UR15, UR11 ;  /* 0x0000000f2c0b72a4 */ /* 0x000fe2000f8e020b */
[----:B------:R-:W-:Y:S01]  /*2ca0*/  STL.128 [R1+0x1c0], RZ ;  /* 0x0001c0ff01007387 */ /* 0x000fe20000100c00 */
[----:B------:R-:W-:Y:S01]  /*2cb0*/  ULEA UR8, UP0, UR6, UR8, 0x1 ;  /* 0x0000000806087291 */ /* 0x000fe2000f80083f */
[--C-:B------:R-:W-:Y:S01]  /*2cc0*/  SHF.R.S32.HI R37, RZ, 0x1f, R17.reuse ;  /* 0x0000001fff257819 */ /* 0x100fe20000011411 */
[----:B------:R-:W-:Y:S01]  /*2cd0*/  IMAD.MOV.U32 R36, RZ, RZ, R17 ;  /* 0x000000ffff247224 */ /* 0x000fe200078e0011 */
[----:B------:R-:W-:Y:S01]  /*2ce0*/  STL.64 [R1+0x188], RZ ;  /* 0x000188ff01007387 */ /* 0x000fe20000100a00 */
[----:B------:R-:W-:-:S02]  /*2cf0*/  IMAD.MOV.U32 R198, RZ, RZ, R196 ;  /* 0x000000ffffc67224 */ /* 0x000fc400078e00c4 */
[----:B0-----:R-:W-:Y:S01]  /*2d00*/  IMAD.MOV.U32 R4, RZ, RZ, R10 ;  /* 0x000000ffff047224 */ /* 0x001fe200078e000a */
[----:B------:R-:W-:Y:S01]  /*2d10*/  STL.64 [R1+0x1b0], RZ ;  /* 0x0001b0ff01007387 */ /* 0x000fe20000100a00 */
[----:B------:R-:W-:Y:S02]  /*2d20*/  IMAD.MOV.U32 R5, RZ, RZ, R11 ;  /* 0x000000ffff057224 */ /* 0x000fe400078e000b */
[----:B------:R-:W-:Y:S01]  /*2d30*/  IMAD.MOV.U32 R6, RZ, RZ, R12 ;  /* 0x000000ffff067224 */ /* 0x000fe200078e000c */
[----:B------:R-:W-:Y:S01]  /*2d40*/  STL.64 [R1+0x198], RZ ;  /* 0x000198ff01007387 */ /* 0x000fe20000100a00 */
[----:B------:R-:W-:Y:S02]  /*2d50*/  IMAD.MOV.U32 R7, RZ, RZ, R13 ;  /* 0x000000ffff077224 */ /* 0x000fe400078e000d */
[----:B------:R-:W-:Y:S01]  /*2d60*/  IMAD.U32 R12, RZ, RZ, UR17 ;  /* 0x00000011ff0c7e24 */ /* 0x000fe2000f8e00ff */
[----:B------:R-:W-:Y:S01]  /*2d70*/  STL [R1+0x190], RZ ;  /* 0x000190ff01007387 */ /* 0x000fe20000100800 */
[----:B------:R-:W-:-:S02]  /*2d80*/  IMAD.U32 R13, RZ, RZ, UR22 ;  /* 0x00000016ff0d7e24 */ /* 0x000fc4000f8e00ff */
[----:B------:R-:W-:Y:S01]  /*2d90*/  IMAD.MOV.U32 R199, RZ, RZ, R196 ;  /* 0x000000ffffc77224 */ /* 0x000fe200078e00c4 */
[----:B------:R0:W-:Y:S01]  /*2da0*/  STL.128 [R1+0x2a0], R4 ;  /* 0x0002a00401007387 */ /* 0x0001e20000100c00 */
[----:B------:R-:W-:Y:S01]  /*2db0*/  IMAD.U32 R11, RZ, RZ, UR21 ;  /* 0x00000015ff0b7e24 */ /* 0x000fe2000f8e00ff */
[----:B------:R-:W-:Y:S01]  /*2dc0*/  UIMAD.WIDE.U32 UR18, UR12, 0x60, URZ ;  /* 0x000000600c1278a5 */ /* 0x000fe2000f8e003f */
[----:B------:R-:W-:Y:S01]  /*2dd0*/  IMAD.U32 R10, RZ, RZ, UR20 ;  /* 0x00000014ff0a7e24 */ /* 0x000fe2000f8e00ff */
[----:B------:R-:W-:Y:S01]  /*2de0*/  UIMAD UR17, UR13, 0x60, URZ ;  /* 0x000000600d1178a4 */ /* 0x000fe2000f8e023f */
[----:B------:R-:W-:Y:S01]  /*2df0*/  IMAD.U32 R11, RZ, RZ, UR16 ;  /* 0x00000010ff0b7e24 */ /* 0x000fe2000f8e00ff */
[----:B------:R-:W-:Y:S01]  /*2e00*/  UIADD3 UR7, UR7, UR11, URZ ;  /* 0x0000000b07077290 */ /* 0x000fe2000fffe03f */
[----:B------:R1:W-:Y:S01]  /*2e10*/  STL.64 [R1+0x258], R8 ;  /* 0x0002580801007387 */ /* 0x0003e20000100a00 */
[----:B------:R-:W-:Y:S01]  /*2e20*/  UIADD3 UR17, UR19, UR17, URZ ;  /* 0x0000001113117290 */ /* 0x000fe2000fffe03f */
[----:B------:R-:W-:-:S02]  /*2e30*/  IMAD.WIDE.U32 R44, R16, UR14, R36 ;  /* 0x0000000e102c7c25 */ /* 0x000fc4000f8e0024 */
[----:B------:R-:W-:Y:S02]  /*2e40*/  STL [R1+0x1b8], RZ ;  /* 0x0001b8ff01007387 */ /* 0x000fe40000100800 */
[----:B------:R-:W-:Y:S02]  /*2e50*/  IMAD.WIDE.U32 R46, R16, UR12, R36 ;  /* 0x0000000c102e7c25 */ /* 0x000fe4000f8e0024 */
[----:B------:R-:W-:Y:S02]  /*2e60*/  STL [R1+0x60], R197 ;  /* 0x000060c501007387 */ /* 0x000fe40000100800 */
[----:B0-----:R-:W-:Y:S02]  /*2e70*/  IMAD.MOV.U32 R6, RZ, RZ, R14 ;  /* 0x000000ffff067224 */ /* 0x001fe400078e000e */
[----:B------:R-:W-:Y:S01]  /*2e80*/  IMAD.MOV.U32 R7, RZ, RZ, R15 ;  /* 0x000000ffff077224 */ /* 0x000fe200078e000f */
[----:B------:R-:W-:Y:S01]  /*2e90*/  STL.64 [R1+0x158], R196 ;  /* 0x000158c401007387 */ /* 0x000fe20000100a00 */
[----:B------:R-:W-:-:S02]  /*2ea0*/  IMAD.MOV.U32 R4, RZ, RZ, R12 ;  /* 0x000000ffff047224 */ /* 0x000fc400078e000c */
[----:B------:R-:W-:Y:S01]  /*2eb0*/  IMAD.MOV.U32 R5, RZ, RZ, R13 ;  /* 0x000000ffff057224 */ /* 0x000fe200078e000d */
[----:B------:R-:W-:Y:S04]  /*2ec0*/  STL.128 [R1+0x70], R196 ;  /* 0x000070c401007387 */ /* 0x000fe80000100c00 */
[----:B------:R0:W-:Y:S01]  /*2ed0*/  STL.128 [R1+0x260], R4 ;  /* 0x0002600401007387 */ /* 0x0001e20000100c00 */
[----:B------:R-:W-:Y:S01]  /*2ee0*/  USHF.L.U32 UR20, UR12, 0x6, URZ ;  /* 0x000000060c147899 */ /* 0x000fe2000800063f */
[----:B-1----:R-:W-:Y:S01]  /*2ef0*/  IMAD.U32 R9, RZ, RZ, UR19 ;  /* 0x00000013ff097e24 */ /* 0x002fe2000f8e00ff */
[----:B------:R-:W-:Y:S01]  /*2f00*/  USHF.L.U64.HI UR16, UR12, 0x6, UR13 ;  /* 0x000000060c107899 */ /* 0x000fe2000801020d */
[----:B------:R-:W-:Y:S01]  /*2f10*/  IMAD.U32 R8, RZ, RZ, UR18 ;  /* 0x00000012ff087e24 */ /* 0x000fe2000f8e00ff */
[----:B------:R-:W-:Y:S01]  /*2f20*/  ULEA.HI.X UR9, UR6, UR9, UR7, 0x1, UP0 ;  /* 0x0000000906097291 */ /* 0x000fe200080f0c07 */
[----:B------:R-:W-:Y:S01]  /*2f30*/  IMAD.U32 R9, RZ, RZ, UR17 ;  /* 0x00000011ff097e24 */ /* 0x000fe2000f8e00ff */
[----:B------:R-:W-:Y:S01]  /*2f40*/  UIADD3 UR11, UP0, UR4, 0x220, URZ ;  /* 0x00000220040b7890 */ /* 0x000fe2000ff1e03f */
[----:B------:R-:W-:Y:S01]  /*2f50*/  ULDC.64 UR6, c[0x0][0x400] ;  /* 0x0001000000067ab9 */ /* 0x000fe20000000a00 */
[----:B------:R-:W-:Y:S01]  /*2f60*/  ULDC.64 UR18, c[0x0][0x308] ;  /* 0x0000c20000127ab9 */ /* 0x000fe20000000a00 */
[----:B0-----:R-:W-:-:S02]  /*2f70*/  IMAD.MOV.U32 R6, RZ, RZ, R10 ;  /* 0x000000ffff067224 */ /* 0x001fc400078e000a */
[----:B------:R-:W-:Y:S02]  /*2f80*/  IMAD.MOV.U32 R7, RZ, RZ, R11 ;  /* 0x000000ffff077224 */ /* 0x000fe400078e000b */
[----:B------:R-:W-:Y:S02]  /*2f90*/  IMAD.U32 R10, RZ, RZ, UR24 ;  /* 0x00000018ff0a7e24 */ /* 0x000fe4000f8e00ff */
[----:B------:R-:W-:Y:S02]  /*2fa0*/  IMAD.U32 R11, RZ, RZ, UR23 ;  /* 0x00000017ff0b7e24 */ /* 0x000fe4000f8e00ff */
[----:B------:R-:W-:Y:S02]  /*2fb0*/  IMAD.MOV.U32 R4, RZ, RZ, R10 ;  /* 0x000000ffff047224 */ /* 0x000fe400078e000a */
[----:B------:R-:W-:Y:S01]  /*2fc0*/  IMAD.MOV.U32 R5, RZ, RZ, R11 ;  /* 0x000000ffff057224 */ /* 0x000fe200078e000b */
[----:B------:R-:W-:-:S04]  /*2fd0*/  UIADD3.X UR17, URZ, UR5, URZ, UP0, !UPT ;  /* 0x000000053f117290 */ /* 0x000fc800087fe43f */
[----:B------:R-:W-:Y:S04]  /*2fe0*/  STL.128 [R1+0xc0], R4 ;  /* 0x0000c00401007387 */ /* 0x000fe80000100c00 */
[----:B------:R0:W-:Y:S01]  /*2ff0*/  STL.128 [R1+0x100], R4 ;  /* 0x0001000401007387 */ /* 0x0001e20000100c00 */
[----:B------:R-:W-:Y:S01]  /*3000*/  IMAD.U32 R10, RZ, RZ, UR11 ;  /* 0x0000000bff0a7e24 */ /* 0x000fe2000f8e00ff */
[----:B------:R-:W-:Y:S01]  /*3010*/  UIMAD UR11, UR10, UR12, URZ ;  /* 0x0000000c0a0b72a4 */ /* 0x000fe2000f8e023f */
[----:B------:R-:W-:-:S03]  /*3020*/  IMAD.U32 R11, RZ, RZ, UR17 ;  /* 0x00000011ff0b7e24 */ /* 0x000fc6000f8e00ff */
[----:B------:R-:W-:Y:S01]  /*3030*/  UIMAD UR11, UR44, UR13, UR11 ;  /* 0x0000000d2c0b72a4 */ /* 0x000fe2000f8e020b */
[----:B0-----:R-:W-:Y:S02]  /*3040*/  IMAD.MOV.U32 R6, RZ, RZ, R8 ;  /* 0x000000ffff067224 */ /* 0x001fe400078e0008 */
[----:B------:R-:W-:Y:S02]  /*3050*/  IMAD.MOV.U32 R7, RZ, RZ, R9 ;  /* 0x000000ffff077224 */ /* 0x000fe400078e0009 */
[----:B------:R-:W-:Y:S02]  /*3060*/  IMAD.U32 R8, RZ, RZ, UR20 ;  /* 0x00000014ff087e24 */ /* 0x000fe4000f8e00ff */
[----:B------:R-:W-:Y:S01]  /*3070*/  IMAD.U32 R9, RZ, RZ, UR16 ;  /* 0x00000010ff097e24 */ /* 0x000fe2000f8e00ff */
[----:B------:R-:W-:Y:S01]  /*3080*/  UIADD3 UR16, UP0, UR4, 0x22c, URZ ;  /* 0x0000022c04107890 */ /* 0x000fe2000ff1e03f */
[----:B------:R-:W-:Y:S02]  /*3090*/  IMAD.MOV.U32 R4, RZ, RZ, R8 ;  /* 0x000000ffff047224 */ /* 0x000fe400078e0008 */
[----:B------:R-:W-:Y:S01]  /*30a0*/  IMAD.MOV.U32 R5, RZ, RZ, R9 ;  /* 0x000000ffff057224 */ /* 0x000fe200078e0009 */
[----:B------:R-:W-:Y:S01]  /*30b0*/  UIADD3.X UR10, URZ, UR5, URZ, UP0, !UPT ;  /* 0x000000053f0a7290 */ /* 0x000fe200087fe43f */
[----:B------:R-:W-:Y:S01]  /*30c0*/  IMAD R9, R34, UR14, RZ ;  /* 0x0000000e22097c24 */ /* 0x000fe2000f8e02ff */
[----:B------:R-:W-:-:S02]  /*30d0*/  UIMAD.WIDE.U32 UR4, UR44, UR12, URZ ;  /* 0x0000000c2c0472a5 */ /* 0x000fc4000f8e003f */
[----:B------:R-:W-:Y:S01]  /*30e0*/  STL.128 [R1+0xe0], R4 ;  /* 0x0000e00401007387 */ /* 0x000fe20000100c00 */
[----:B------:R-:W-:Y:S01]  /*30f0*/  IMAD R9, R16, UR15, R9 ;  /* 0x0000000f10097c24 */ /* 0x000fe2000f8e0209 */
[----:B------:R-:W-:Y:S02]  /*3100*/  ULEA UR6, UP0, UR4, UR6, 0x1 ;  /* 0x0000000604067291 */ /* 0x000fe4000f80083f */
[----:B------:R0:W-:Y:S01]  /*3110*/  STL.128 [R1+0x120], R4 ;  /* 0x0001200401007387 */ /* 0x0001e20000100c00 */
[----:B------:R-:W-:Y:S01]  /*3120*/  UIADD3 UR5, UR5, UR11, URZ ;  /* 0x0000000b05057290 */ /* 0x000fe2000fffe03f */
[----:B------:R-:W-:Y:S02]  /*3130*/  IMAD.U32 R20, RZ, RZ, UR16 ;  /* 0x00000010ff147e24 */ /* 0x000fe4000f8e00ff */
[----:B------:R-:W-:Y:S01]  /*3140*/  IMAD.U32 R21, RZ, RZ, UR10 ;  /* 0x0000000aff157e24 */ /* 0x000fe2000f8e00ff */
[----:B------:R1:W-:Y:S01]  /*3150*/  STL.64 [R1+0x148], R10 ;  /* 0x0001480a01007387 */ /* 0x0003e20000100a00 */
[----:B------:R-:W-:Y:S01]  /*3160*/  ULDC.64 UR10, c[0x0][0x300] ;  /* 0x0000c000000a7ab9 */ /* 0x000fe20000000a00 */
[----:B------:R-:W-:-:S02]  /*3170*/  ULEA.HI.X UR7, UR4, UR7, UR5, 0x1, UP0 ;  /* 0x0000000704077291 */ /* 0x000fc400080f0c05 */
[----:B------:R-:W-:Y:S01]  /*3180*/  UIMAD.WIDE.U32 UR16, UR10, 0x60, URZ ;  /* 0x000000600a1078a5 */ /* 0x000fe2000f8e003f */
[----:B0-----:R-:W-:-:S04]  /*3190*/  IMAD.WIDE.U32 R6, R16, UR14, R192 ;  /* 0x0000000e10067c25 */ /* 0x001fc8000f8e00c0 */
[----:B------:R-:W-:Y:S01]  /*31a0*/  IMAD R5, R34, UR12, RZ ;  /* 0x0000000c22057c24 */ /* 0x000fe2000f8e02ff */
[----:B------:R-:W-:Y:S01]  /*31b0*/  LEA R14, P0, R6, UR8, 0x1 ;  /* 0x00000008060e7c11 */ /* 0x000fe2000f8008ff */
[----:B------:R-:W-:Y:S01]  /*31c0*/  IMAD.IADD R4, R7, 0x1, R9 ;  /* 0x0000000107047824 */ /* 0x000fe200078e0209 */
[----:B------:R-:W-:Y:S01]  /*31d0*/  UIMAD UR4, UR11, 0x60, URZ ;  /* 0x000000600b0478a4 */ /* 0x000fe2000f8e023f */
[C---:B-1----:R-:W-:Y:S01]  /*31e0*/  IMAD.WIDE.U32 R10, R16.reuse, UR12, R192 ;  /* 0x0000000c100a7c25 */ /* 0x042fe2000f8e00c0 */
[----:B------:R0:W-:Y:S03]  /*31f0*/  STL.64 [R1+0x150], R20 ;  /* 0x0001501401007387 */ /* 0x0001e60000100a00 */
[----:B------:R-:W-:Y:S01]  /*3200*/  IMAD R13, R16, UR13, R5 ;  /* 0x0000000d100d7c24 */ /* 0x000fe2000f8e0205 */
[----:B------:R-:W-:Y:S01]  /*3210*/  LEA.HI.X R15, R6, UR9, R4, 0x1, P0 ;  /* 0x00000009060f7c11 */ /* 0x000fe200080f0c04 */
[----:B------:R-:W-:Y:S01]  /*3220*/  UIADD3 UR4, UR17, UR4, URZ ;  /* 0x0000000411047290 */ /* 0x000fe2000fffe03f */
[----:B------:R-:W-:Y:S01]  /*3230*/  LEA R28, P0, R10, UR6, 0x1 ;  /* 0x000000060a1c7c11 */ /* 0x000fe2000f8008ff */
[----:B------:R-:W-:Y:S01]  /*3240*/  IMAD.IADD R5, R11, 0x1, R13 ;  /* 0x000000010b057824 */ /* 0x000fe200078e020d */
[----:B------:R-:W1:Y:S01]  /*3250*/  LDC.64 R6, c[0x0][0x3f0] ;  /* 0x0000fc00ff067b82 */ /* 0x000e620000000a00 */
[----:B0-----:R-:W-:Y:S01]  /*3260*/  IMAD.WIDE.U32 R20, R195, UR18, RZ ;  /* 0x00000012c3147c25 */ /* 0x001fe2000f8e00ff */
[----:B------:R-:W-:-:S02]  /*3270*/  USHF.L.U64.HI UR5, UR10, 0x6, UR11 ;  /* 0x000000060a057899 */ /* 0x000fc4000801020b */
[----:B------:R-:W-:Y:S01]  /*3280*/  LEA.HI.X R29, R10, UR7, R5, 0x1, P0 ;  /* 0x000000070a1d7c11 */ /* 0x000fe200080f0c05 */
[----:B------:R-:W-:Y:S02]  /*3290*/  IMAD R21, R195, UR19, R21 ;  /* 0x00000013c3157c24 */ /* 0x000fe4000f8e0215 */
[----:B------:R-:W-:Y:S02]  /*32a0*/  IMAD R11, R39, UR10, RZ ;  /* 0x0000000a270b7c24 */ /* 0x000fe4000f8e02ff */
[----:B------:R-:W-:Y:S02]  /*32b0*/  IMAD.U32 R5, RZ, RZ, UR17 ;  /* 0x00000011ff057e24 */ /* 0x000fe4000f8e00ff */
[----:B------:R-:W-:Y:S01]  /*32c0*/  IMAD.U32 R5, RZ, RZ, UR4 ;  /* 0x00000004ff057e24 */ /* 0x000fe2000f8e00ff */
[----:B------:R-:W-:Y:S01]  /*32d0*/  USHF.L.U32 UR4, UR10, 0x6, URZ ;  /* 0x000000060a047899 */ /* 0x000fe2000800063f */
[----:B------:R-:W-:Y:S01]  /*32e0*/  IMAD R31, R0, UR11, R11 ;  /* 0x0000000b001f7c24 */ /* 0x000fe2000f8e020b */
[----:B------:R-:W-:Y:S01]  /*32f0*/  LEA R30, P0, R44, UR8, 0x1 ;  /* 0x000000082c1e7c11 */ /* 0x000fe2000f8008ff */
[----:B------:R-:W-:Y:S01]  /*3300*/  IMAD.WIDE.U32 R40, R0, UR10, R20 ;  /* 0x0000000a00287c25 */ /* 0x000fe2000f8e0014 */
[----:B------:R-:W-:-:S03]  /*3310*/  LEA R32, P1, R46, UR6, 0x1 ;  /* 0x000000062e207c11 */ /* 0x000fc6000f8208ff */
[----:B------:R-:W-:Y:S02]  /*3320*/  IMAD.IADD R9, R9, 0x1, R45 ;  /* 0x0000000109097824 */ /* 0x000fe400078e022d */
[----:B------:R-:W-:Y:S02]  /*3330*/  IMAD.U32 R4, RZ, RZ, UR16 ;  /* 0x00000010ff047e24 */ /* 0x000fe4000f8e00ff */
[----:B------:R-:W-:Y:S02]  /*3340*/  IMAD.U32 R35, RZ, RZ, UR5 ;  /* 0x00000005ff237e24 */ /* 0x000fe4000f8e00ff */
[----:B------:R-:W-:Y:S02]  /*3350*/  IMAD.IADD R13, R13, 0x1, R47 ;  /* 0x000000010d0d7824 */ /* 0x000fe400078e022f */
[----:B------:R-:W-:Y:S01]  /*3360*/  IMAD.IADD R41, R41, 0x1, R31 ;  /* 0x0000000129297824 */ /* 0x000fe200078e021f */
[----:B------:R-:W-:Y:S01]  /*3370*/  LEA.HI.X R31, R44, UR9, R9, 0x1, P0 ;  /* 0x000000092c1f7c11 */ /* 0x000fe200080f0c09 */
[----:B------:R-:W-:Y:S01]  /*3380*/  IMAD.U32 R8, RZ, RZ, UR4 ;  /* 0x00000004ff087e24 */ /* 0x000fe2000f8e00ff */
[----:B------:R-:W-:Y:S01]  /*3390*/  LEA.HI.X R33, R46, UR7, R13, 0x1, P1 ;  /* 0x000000072e217c11 */ /* 0x000fe200088f0c0d */
[----:B------:R-:W-:-:S02]  /*33a0*/  IMAD.MOV.U32 R10, RZ, RZ, R4 ;  /* 0x000000ffff0a7224 */ /* 0x000fc400078e0004 */
[----:B------:R-:W-:Y:S02]  /*33b0*/  IMAD.MOV.U32 R11, RZ, RZ, R5 ;  /* 0x000000ffff0b7224 */ /* 0x000fe400078e0005 */
[----:B------:R-:W-:Y:S01]  /*33c0*/  IMAD.MOV.U32 R9, RZ, RZ, R35 ;  /* 0x000000ffff097224 */ /* 0x000fe200078e0023 */
[----:B------:R0:W-:Y:S01]  /*33d0*/  STL.64 [R1+0xf0], R28 ;  /* 0x0000f01c01007387 */ /* 0x0001e20000100a00 */
[----:B------:R-:W-:Y:S01]  /*33e0*/  IMAD.U32 R12, RZ, RZ, UR6 ;  /* 0x00000006ff0c7e24 */ /* 0x000fe2000f8e00ff */
[-C--:B-1----:R-:W-:Y:S01]  /*33f0*/  ISETP.GE.AND P0, PT, R192, R7.reuse, PT ;  /* 0x00000007c000720c */ /* 0x082fe20003f06270 */
[----:B------:R-:W-:Y:S01]  /*3400*/  ULDC.64 UR4, c[0x0][0x310] ;  /* 0x0000c40000047ab9 */ /* 0x000fe20000000a00 */
[----:B------:R1:W-:Y:S04]  /*3410*/  STL.128 [R1+0x230], R8 ;  /* 0x0002300801007387 */ /* 0x0003e80000100c00 */
[----:B------:R4:W-:Y:S01]  /*3420*/  STL.64 [R1+0x130], R32 ;  /* 0x0001302001007387 */ /* 0x0009e20000100a00 */
[----:B0-----:R-:W0:Y:S01]  /*3430*/  LDC.64 R28, c[0x0][0xa08] ;  /* 0x00028200ff1c7b82 */ /* 0x001e220000000a00 */
[----:B------:R-:W-:Y:S01]  /*3440*/  IMAD.U32 R13, RZ, RZ, UR7 ;  /* 0x00000007ff0d7e24 */ /* 0x000fe2000f8e00ff */
[----:B------:R-:W-:-:S02]  /*3450*/  ISETP.GE.AND P1, PT, R26, R7, PT ;  /* 0x000000071a00720c */ /* 0x000fc40003f26270 */
[-C--:B------:R-:W-:Y:S01]  /*3460*/  ISETP.GE.AND P3, PT, R17, R7.reuse, PT ;  /* 0x000000071100720c */ /* 0x080fe20003f66270 */
[----:B------:R-:W-:Y:S01]  /*3470*/  STL.64 [R1+0xd0], R14 ;  /* 0x0000d00e01007387 */ /* 0x000fe20000100a00 */
[----:B------:R-:W-:Y:S01]  /*3480*/  ULDC.64 UR6, c[0x0][0x428] ;  /* 0x00010a0000067ab9 */ /* 0x000fe20000000a00 */
[C---:B-1----:R-:W-:Y:S01]  /*3490*/  VIADD R11, R192.reuse, 0x20 ;  /* 0x00000020c00b7836 */ /* 0x042fe20000000000 */
[----:B----4-:R-:W0:Y:S03]  /*34a0*/  LDC.64 R32, c[0x0][0x418] ;  /* 0x00010600ff207b82 */ /* 0x010e260000000a00 */
[----:B------:R-:W-:Y:S01]  /*34b0*/  IMAD.IADD R44, R192, 0x1, R11 ;  /* 0x00000001c02c7824 */ /* 0x000fe200078e020b */
[----:B------:R-:W-:Y:S01]  /*34c0*/  SEL R9, RZ, 0xffffffff, P1 ;  /* 0xffffffffff097807 */ /* 0x000fe20000800000 */
[----:B------:R1:W-:Y:S03]  /*34d0*/  STL.64 [R1+0xb0], R12 ;  /* 0x0000b00c01007387 */ /* 0x0003e60000100a00 */
[-C--:B------:R-:W-:Y:S01]  /*34e0*/  ISETP.GE.AND P4, PT, R44, R7.reuse, PT ;  /* 0x000000072c00720c */ /* 0x080fe20003f86270 */
[----:B------:R-:W-:Y:S01]  /*34f0*/  VIADD R10, R192, 0x30 ;  /* 0x00000030c00a7836 */ /* 0x000fe20000000000 */
[----:B------:R-:W-:Y:S01]  /*3500*/  SEL R8, RZ, 0x1, P0 ;  /* 0x00000001ff087807 */ /* 0x000fe20000000000 */
[----:B------:R-:W-:Y:S01]  /*3510*/  IMAD.SHL.U32 R9, R9, 0x2, RZ ;  /* 0x0000000209097824 */ /* 0x000fe200078e00ff */
[----:B------:R-:W-:-:S02]  /*3520*/  ISETP.GE.AND P0, PT, R11, R7, PT ;  /* 0x000000070b00720c */ /* 0x000fc40003f06270 */
[----:B-1----:R-:W-:Y:S01]  /*3530*/  SEL R13, RZ, 0xffffffff, P4 ;  /* 0xffffffffff0d7807 */ /* 0x002fe20002000000 */
[----:B------:R-:W-:Y:S01]  /*3540*/  VIADD R14, R192, 0x50 ;  /* 0x00000050c00e7836 */ /* 0x000fe20000000000 */
[-C--:B------:R-:W-:Y:S02]  /*3550*/  ISETP.GE.AND P1, PT, R10, R7.reuse, PT ;  /* 0x000000070a00720c */ /* 0x080fe40003f26270 */
[----:B------:R-:W-:Y:S01]  /*3560*/  SEL R10, RZ, 0x4, P0 ;  /* 0x00000004ff0a7807 */ /* 0x000fe20000000000 */
[----:B------:R-:W-:Y:S01]  /*3570*/  IMAD.SHL.U32 R13, R13, 0x2, RZ ;  /* 0x000000020d0d7824 */ /* 0x000fe200078e00ff */
[----:B------:R-:W-:Y:S02]  /*3580*/  SEL R12, RZ, 0x1, P3 ;  /* 0x00000001ff0c7807 */ /* 0x000fe40001800000 */
[----:B------:R-:W-:Y:S02]  /*3590*/  ISETP.GE.AND P0, PT, R200, R7, PT ;  /* 0x00000007c800720c */ /* 0x000fe40003f06270 */
[----:B------:R-:W-:Y:S01]  /*35a0*/  LOP3.LUT R9, R9, 0x2, R8, 0xe2, !PT ;  /* 0x0000000209097812 */ /* 0x000fe200078ee208 */
[----:B------:R-:W-:Y:S01]  /*35b0*/  VIADD R8, R6, 0x5f ;  /* 0x0000005f06087836 */ /* 0x000fe20000000000 */
[----:B------:R-:W-:-:S02]  /*35c0*/  SEL R11, RZ, 0x8, P1 ;  /* 0x00000008ff0b7807 */ /* 0x000fc40000800000 */
[----:B------:R-:W-:Y:S02]  /*35d0*/  ISETP.GE.AND P2, PT, R14, R7, PT ;  /* 0x000000070e00720c */ /* 0x000fe40003f46270 */
[----:B------:R-:W-:Y:S02]  /*35e0*/  LOP3.LUT R13, R13, 0x2, R12, 0xe2, !PT ;  /* 0x000000020d0d7812 */ /* 0x000fe400078ee20c */
[----:B------:R-:W-:Y:S01]  /*35f0*/  SEL R12, RZ, 0x10, P0 ;  /* 0x00000010ff0c7807 */ /* 0x000fe20000000000 */
[----:B------:R-:W-:Y:S01]  /*3600*/  STL.64 [R1+0x88], R6 ;  /* 0x0000880601007387 */ /* 0x000fe20000100a00 */
[----:B------:R-:W-:Y:S01]  /*3610*/  LOP3.LUT R11, R11, R9, R10, 0xfe, !PT ;  /* 0x000000090b0b7212 */ /* 0x000fe200078efe0a */
[----:B------:R-:W-:Y:S01]  /*3620*/  IMAD.HI R9, R8, 0x2aaaaaab, RZ ;  /* 0x2aaaaaab08097827 */ /* 0x000fe200078e02ff */
[----:B0-----:R-:W-:Y:S01]  /*3630*/  LOP3.LUT P0, RZ, R32, R28, RZ, 0xfc, !PT ;  /* 0x0000001c20ff7212 */ /* 0x001fe2000780fcff */
[----:B------:R0:W-:Y:S02]  /*3640*/  STL.64 [R1+0xa0], R6 ;  /* 0x0000a00601007387 */ /* 0x0001e40000100a00 */
[----:B------:R-:W-:Y:S01]  /*3650*/  IMAD.SHL.U32 R8, R7, 0x2, RZ ;  /* 0x0000000207087824 */ /* 0x000fe200078e00ff */
[----:B------:R-:W-:-:S02]  /*3660*/  LOP3.LUT P0, RZ, R33, R29, RZ, 0xfc, P0 ;  /* 0x0000001d21ff7212 */ /* 0x000fc4000000fcff */
[----:B------:R-:W-:Y:S02]  /*3670*/  ISETP.GE.AND P1, PT, R230, R7, PT ;  /* 0x00000007e600720c */ /* 0x000fe40003f26270 */
[----:B------:R2:W-:Y:S01]  /*3680*/  STL [R1+0x6c], R8 ;  /* 0x00006c0801007387 */ /* 0x0005e20000100800 */
[----:B0-----:R-:W-:-:S04]  /*3690*/  SEL R6, RZ, 0x20, P2 ;  /* 0x00000020ff067807 */ /* 0x001fc80001000000 */
[----:B------:R-:W-:Y:S02]  /*36a0*/  LOP3.LUT R12, R6, R11, R12, 0xfe, !PT ;  /* 0x0000000b060c7212 */ /* 0x000fe400078efe0c */
[----:B------:R-:W0:Y:S01]  /*36b0*/  LDC.64 R6, c[0x0][0x2e8] ;  /* 0x0000ba00ff067b82 */ /* 0x000e220000000a00 */
[----:B--2---:R-:W-:Y:S02]  /*36c0*/  SEL R8, R42, RZ, !P0 ;  /* 0x000000ff2a087207 */ /* 0x004fe40004000000 */
[----:B------:R-:W-:Y:S02]  /*36d0*/  ISETP.NE.U32.AND P0, PT, R28, RZ, PT ;  /* 0x000000ff1c00720c */ /* 0x000fe40003f05070 */
[----:B------:R-:W-:Y:S02]  /*36e0*/  SHF.R.U32.HI R10, RZ, 0x1f, R9 ;  /* 0x0000001fff0a7819 */ /* 0x000fe40000011609 */
[----:B------:R-:W-:Y:S02]  /*36f0*/  SEL R14, RZ, 0x4, P1 ;  /* 0x00000004ff0e7807 */ /* 0x000fe40000800000 */
[----:B------:R-:W-:-:S02]  /*3700*/  SHF.R.S32.HI R11, RZ, 0x1f, R42 ;  /* 0x0000001fff0b7819 */ /* 0x000fc4000001142a */
[----:B------:R-:W-:Y:S02]  /*3710*/  ISETP.NE.AND.EX P0, PT, R29, RZ, PT, P0 ;  /* 0x000000ff1d00720c */ /* 0x000fe40003f05300 */
[----:B------:R-:W-:Y:S01]  /*3720*/  LEA.HI.SX32 R10, R9, R10, 0x1c ;  /* 0x0000000a090a7211 */ /* 0x000fe200078fe2ff */
[----:B------:R1:W-:Y:S01]  /*3730*/  STL.U8 [R1+0x80], R12 ;  /* 0x0000800c01007387 */ /* 0x0003e20000100000 */
[----:B------:R-:W-:Y:S01]  /*3740*/  LOP3.LUT R14, R13, R14, RZ, 0xfc, !PT ;  /* 0x0000000e0d0e7212 */ /* 0x000fe200078efcff */
[C---:B------:R-:W-:Y:S01]  /*3750*/  IMAD R13, R11.reuse, UR6, RZ ;  /* 0x000000060b0d7c24 */ /* 0x040fe2000f8e02ff */
[----:B------:R-:W-:Y:S01]  /*3760*/  SEL R38, R11, RZ, !P0 ;  /* 0x000000ff0b267207 */ /* 0x000fe20004000000 */
[----:B------:R-:W-:Y:S01]  /*3770*/  STL [R1+0xb8], R10 ;  /* 0x0000b80a01007387 */ /* 0x000fe20000100800 */
[----:B------:R-:W-:Y:S01]  /*3780*/  IMAD R15, R34, UR10, RZ ;  /* 0x0000000a220f7c24 */ /* 0x000fe2000f8e02ff */
[C---:B------:R-:W-:Y:S01]  /*3790*/  SEL R35, R42.reuse, RZ, !P0 ;  /* 0x000000ff2a237207 */ /* 0x040fe20004000000 */
[C---:B------:R-:W-:Y:S01]  /*37a0*/  IMAD R11, R42.reuse, UR7, R13 ;  /* 0x000000072a0b7c24 */ /* 0x040fe2000f8e020d */
[----:B------:R-:W-:Y:S01]  /*37b0*/  STL [R1+0xd8], R10 ;  /* 0x0000d80a01007387 */ /* 0x000fe20000100800 */
[----:B------:R-:W2:Y:S01]  /*37c0*/  LDC.64 R28, c[0x0][0x328] ;  /* 0x0000ca00ff1c7b82 */ /* 0x000ea20000000a00 */
[----:B-1----:R-:W-:-:S02]  /*37d0*/  IMAD.WIDE.U32 R12, R42, UR6, RZ ;  /* 0x000000062a0c7c25 */ /* 0x002fc4000f8e00ff */
[----:B------:R-:W-:Y:S04]  /*37e0*/  STL [R1+0xf8], R10 ;  /* 0x0000f80a01007387 */ /* 0x000fe80000100800 */
[----:B------:R1:W-:Y:S01]  /*37f0*/  STL [R1+0x118], R10 ;  /* 0x0001180a01007387 */ /* 0x0003e20000100800 */
[----:B------:R-:W-:Y:S02]  /*3800*/  IMAD R26, R16, UR11, R15 ;  /* 0x0000000b101a7c24 */ /* 0x000fe4000f8e020f */
[----:B------:R-:W-:Y:S01]  /*3810*/  IMAD.WIDE.U32 R40, R35, UR4, R40 ;  /* 0x0000000423287c25 */ /* 0x000fe2000f8e0028 */
[----:B------:R4:W-:Y:S03]  /*3820*/  STL.U8 [R1+0x81], R14 ;  /* 0x0000810e01007387 */ /* 0x0009e60000100000 */
[----:B-1----:R-:W-:-:S02]  /*3830*/  IMAD R10, R38, UR4, RZ ;  /* 0x00000004260a7c24 */ /* 0x002fc4000f8e02ff */
[----:B------:R-:W-:Y:S02]  /*3840*/  IMAD.IADD R11, R13, 0x1, R11 ;  /* 0x000000010d0b7824 */ /* 0x000fe400078e020b */
[----:B------:R-:W-:Y:S01]  /*3850*/  IMAD R15, R35, UR5, R10 ;  /* 0x00000005230f7c24 */ /* 0x000fe2000f8e020a */
[----:B----4-:R-:W-:Y:S01]  /*3860*/  LEA R14, P1, R12, R32, 0x2 ;  /* 0x000000200c0e7211 */ /* 0x010fe200078210ff */
[----:B------:R-:W-:Y:S01]  /*3870*/  IMAD.WIDE.U32 R42, R16, UR10, R36 ;  /* 0x0000000a102a7c25 */ /* 0x000fe2000f8e0024 */
[----:B0-----:R-:W-:Y:S01]  /*3880*/  LEA R45, P0, R40, R6, 0x1 ;  /* 0x00000006282d7211 */ /* 0x001fe200078008ff */
[----:B------:R0:W-:Y:S01]  /*3890*/  STL.64 [R1+0x110], R30 ;  /* 0x0001101e01007387 */ /* 0x0001e20000100a00 */
[----:B------:R-:W-:Y:S01]  /*38a0*/  ULDC.64 UR4, c[0x0][0x330] ;  /* 0x0000cc0000047ab9 */ /* 0x000fe20000000a00 */
[----:B------:R-:W-:Y:S01]  /*38b0*/  IMAD.IADD R36, R41, 0x1, R15 ;  /* 0x0000000129247824 */ /* 0x000fe200078e020f */
[----:B------:R-:W-:Y:S02]  /*38c0*/  LEA.HI.X R15, R12, R33, R11, 0x2, P1 ;  /* 0x000000210c0f7211 */ /* 0x000fe400008f140b */
[----:B------:R-:W1:Y:S01]  /*38d0*/  LDC.64 R32, c[0x0][0x2f0] ;  /* 0x0000bc00ff207b82 */ /* 0x000e620000000a00 */
[----:B------:R-:W-:Y:S01]  /*38e0*/  IMAD.MOV.U32 R9, RZ, RZ, R8 ;  /* 0x000000ffff097224 */ /* 0x000fe200078e0008 */
[----:B------:R-:W-:Y:S01]  /*38f0*/  LEA.HI.X R36, R40, R7, R36, 0x1, P0 ;  /* 0x0000000728247211 */ /* 0x000fe200000f0c24 */
[----:B------:R-:W-:Y:S01]  /*3900*/  IMAD.IADD R11, R43, 0x1, R26 ;  /* 0x000000012b0b7824 */ /* 0x000fe200078e021a */
[----:B------:R-:W-:-:S02]  /*3910*/  LEA R40, P1, R42, R45, 0x1 ;  /* 0x0000002d2a287211 */ /* 0x000fc400078208ff */
[----:B------:R4:W-:Y:S02]  /*3920*/  STL.64 [R1+0x200], R8 ;  /* 0x0002000801007387 */ /* 0x0009e40000100a00 */
[----:B------:R-:W-:Y:S01]  /*3930*/  LEA.HI.X R41, R42, R36, R11, 0x1, P1 ;  /* 0x000000242a297211 */ /* 0x000fe200008f0c0b */
[----:B0-----:R-:W2:Y:S01]  /*3940*/  LDC.64 R30, c[0x0][0x338] ;  /* 0x0000ce00ff1e7b82 */ /* 0x001ea20000000a00 */
[----:B------:R-:W-:-:S07]  /*3950*/  LEA R10, P0, R20, R6, 0x1 ;  /* 0x00000006140a7211 */ /* 0x000fce00078008ff */
[----:B------:R-:W0:Y:S08]  /*3960*/  LDC.64 R12, c[0x0][0x3f8] ;  /* 0x0000fe00ff0c7b82 */ /* 0x000e300000000a00 */
[----:B----4-:R-:W4:Y:S08]  /*3970*/  LDC.64 R8, c[0x0][0x310] ;  /* 0x0000c400ff087b82 */ /* 0x010f300000000a00 */
[----:B------:R-:W5:Y:S01]  /*3980*/  LDC.64 R42, c[0x0][0x318] ;  /* 0x0000c600ff2a7b82 */ /* 0x000f620000000a00 */
[----:B------:R-:W-:Y:S01]  /*3990*/  LEA.HI.X R11, R20, R7, R21, 0x1, P0 ;  /* 0x00000007140b7211 */ /* 0x000fe200000f0c15 */
[----:B------:R-:W-:-:S02]  /*39a0*/  IMAD.MOV.U32 R6, RZ, RZ, R45 ;  /* 0x000000ffff067224 */ /* 0x000fc400078e002d */
[----:B------:R-:W-:Y:S01]  /*39b0*/  IMAD.MOV.U32 R7, RZ, RZ, R36 ;  /* 0x000000ffff077224 */ /* 0x000fe200078e0024 */
[-C--:B-1----:R-:W-:Y:S01]  /*39c0*/  ISETP.GE.AND P0, PT, R44, R33.reuse, PT ;  /* 0x000000212c00720c */ /* 0x082fe20003f06270 */
[----:B------:R-:W-:Y:S01]  /*39d0*/  IMAD.U32 R26, RZ, RZ, UR8 ;  /* 0x00000008ff1a7e24 */ /* 0x000fe2000f8e00ff */
[----:B------:R1:W-:Y:S01]  /*39e0*/  STL.64 [R1+0x180], R14 ;  /* 0x0001800e01007387 */ /* 0x0003e20000100a00 */
[----:B------:R-:W-:Y:S01]  /*39f0*/  IMAD.WIDE.U32 R20, R195, UR4, RZ ;  /* 0x00000004c3147c25 */ /* 0x000fe2000f8e00ff */
[----:B------:R-:W-:Y:S01]  /*3a00*/  ISETP.GE.AND P1, PT, R17, R33, PT ;  /* 0x000000211100720c */ /* 0x000fe20003f26270 */
[----:B------:R-:W3:Y:S01]  /*3a10*/  LDC R45, c[0x0][0x320] ;  /* 0x0000c800ff2d7b82 */ /* 0x000ee20000000800 */
[----:B------:R2:W-:Y:S01]  /*3a20*/  STL.128 [R1+0x50], R4 ;  /* 0x0000500401007387 */ /* 0x0005e20000100c00 */
[----:B-1----:R-:W-:Y:S02]  /*3a30*/  IMAD.U32 R15, RZ, RZ, UR9 ;  /* 0x00000009ff0f7e24 */ /* 0x002fe4000f8e00ff */
[----:B------:R-:W-:Y:S01]  /*3a40*/  IMAD.MOV.U32 R14, RZ, RZ, R26 ;  /* 0x000000ffff0e7224 */ /* 0x000fe200078e001a */
[----:B----4-:R5:W-:Y:S01]  /*3a50*/  STL.128 [R1+0x1a0], R8 ;  /* 0x0001a00801007387 */ /* 0x010be20000100c00 */
[----:B--2---:R-:W-:Y:S01]  /*3a60*/  SEL R7, RZ, 0xffffffff, P0 ;  /* 0xffffffffff077807 */ /* 0x004fe20000000000 */
[----:B------:R-:W-:-:S02]  /*3a70*/  VIADD R5, R32, 0x5f ;  /* 0x0000005f20057836 */ /* 0x000fc40000000000 */
[----:B------:R1:W-:Y:S01]  /*3a80*/  STL.64 [R1+0x240], R40 ;  /* 0x0002402801007387 */ /* 0x0003e20000100a00 */
[----:B------:R-:W-:Y:S01]  /*3a90*/  SEL R6, RZ, 0x1, P1 ;  /* 0x00000001ff067807 */ /* 0x000fe20000800000 */
[----:B------:R-:W-:Y:S02]  /*3aa0*/  IMAD.SHL.U32 R7, R7, 0x2, RZ ;  /* 0x0000000207077824 */ /* 0x000fe400078e00ff */
[----:B------:R-:W-:Y:S01]  /*3ab0*/  STL.128 [R1+0x1c0], R28 ;  /* 0x0001c01c01007387 */ /* 0x000fe20000100c00 */
[----:B------:R-:W-:-:S03]  /*3ac0*/  IMAD.HI R5, R5, 0x2aaaaaab, RZ ;  /* 0x2aaaaaab05057827 */ /* 0x000fc600078e02ff */
[----:B0-----:R0:W-:Y:S01]  /*3ad0*/  STL.128 [R1+0x90], R12 ;  /* 0x0000900c01007387 */ /* 0x0011e20000100c00 */
[----:B-----5:R-:W-:Y:S01]  /*3ae0*/  LEA R8, P3, R20, R42, 0x1 ;  /* 0x0000002a14087211 */ /* 0x020fe200078608ff */
[----:B------:R-:W-:Y:S01]  /*3af0*/  VIADD R26, R17, 0x60 ;  /* 0x00000060111a7836 */ /* 0x000fe20000000000 */
[----:B------:R-:W2:Y:S01]  /*3b00*/  LDC R42, c[0x0][0x424] ;  /* 0x00010900ff2a7b82 */ /* 0x000ea20000000800 */
[----:B------:R-:W-:Y:S01]  /*3b10*/  IMAD R36, R195, UR5, R21 ;  /* 0x00000005c3247c24 */ /* 0x000fe2000f8e0215 */
[----:B------:R-:W-:Y:S01]  /*3b20*/  LOP3.LUT R7, R7, 0x2, R6, 0xe2, !PT ;  /* 0x0000000207077812 */ /* 0x000fe200078ee206 */
[----:B------:R-:W-:Y:S01]  /*3b30*/  VIADD R21, R17, 0x80 ;  /* 0x0000008011157836 */ /* 0x000fe20000000000 */
[----:B------:R-:W-:Y:S02]  /*3b40*/  SHF.R.U32.HI R6, RZ, 0x1f, R5 ;  /* 0x0000001fff067819 */ /* 0x000fe40000011605 */
[-C--:B------:R-:W-:Y:S01]  /*3b50*/  ISETP.GE.AND P2, PT, R230, R33.reuse, PT ;  /* 0x00000021e600720c */ /* 0x080fe20003f46270 */
[----:B------:R-:W-:Y:S01]  /*3b60*/  IMAD.MOV.U32 R44, RZ, RZ, R32 ;  /* 0x000000ffff2c7224 */ /* 0x000fe200078e0020 */
[----:B-1----:R-:W1:Y:S01]  /*3b70*/  LDC R40, c[0x0][0x2fc] ;  /* 0x0000bf00ff287b82 */ /* 0x002e620000000800 */
[----:B------:R-:W-:Y:S01]  /*3b80*/  ISETP.GE.AND P1, PT, R26, R33, PT ;  /* 0x000000211a00720c */ /* 0x000fe20003f26270 */
[----:B------:R-:W-:Y:S06]  /*3b90*/  STL.64 [R1+0x188], R32 ;  /* 0x0001882001007387 */ /* 0x000fec0000100a00 */
[----:B0-----:R-:W0:Y:S08]  /*3ba0*/  LDC.U8 R14, c[0x0][0x410] ;  /* 0x00010400ff0e7b82 */ /* 0x001e300000000000 */
[----:B------:R-:W4:Y:S08]  /*3bb0*/  LDC.64 R12, c[0x0][0x300] ;  /* 0x0000c000ff0c7b82 */ /* 0x000f300000000a00 */
[----:B------:R-:W5:Y:S08]  /*3bc0*/  LDC.64 R28, c[0x0][0x408] ;  /* 0x00010200ff1c7b82 */ /* 0x000f700000000a00 */
[----:B------:R-:W1:Y:S01]  /*3bd0*/  LDC.64 R30, c[0x0][0x418] ;  /* 0x00010600ff1e7b82 */ /* 0x000e620000000a00 */
[----:B------:R-:W-:-:S02]  /*3be0*/  LEA.HI.X R9, R20, R43, R36, 0x1, P3 ;  /* 0x0000002b14097211 */ /* 0x000fc400018f0c24 */
[----:B------:R-:W-:Y:S01]  /*3bf0*/  IADD3 R4, P0, R17, R20, RZ ;  /* 0x0000001411047210 */ /* 0x000fe20007f1e0ff */
[----:B--2---:R-:W-:Y:S01]  /*3c00*/  STL [R1+0x178], R42 ;  /* 0x0001782a01007387 */ /* 0x004fe20000100800 */
[----:B------:R-:W-:Y:S01]  /*3c10*/  LEA.HI.SX32 R6, R5, R6, 0x1c ;  /* 0x0000000605067211 */ /* 0x000fe200078fe2ff */
[----:B------:R-:W-:Y:S01]  /*3c20*/  ULDC.64 UR4, c[0x0][0x338] ;  /* 0x0000ce0000047ab9 */ /* 0x000fe20000000a00 */
[----:B------:R-:W-:Y:S02]  /*3c30*/  SEL R11, RZ, 0x8, P1 ;  /* 0x00000008ff0b7807 */ /* 0x000fe40000800000 */
[----:B------:R-:W-:Y:S01]  /*3c40*/  ISETP.GE.AND P1, PT, R21, R33, PT ;  /* 0x000000211500720c */ /* 0x000fe20003f26270 */
[----:B------:R2:W-:Y:S01]  /*3c50*/  STL.64 [R1+0x1d0], R8 ;  /* 0x0001d00801007387 */ /* 0x0005e20000100a00 */
[----:B------:R-:W-:-:S03]  /*3c60*/  SEL R10, RZ, 0x4, P2 ;  /* 0x00000004ff0a7807 */ /* 0x000fc60001000000 */
[----:B------:R-:W-:Y:S04]  /*3c70*/  STL [R1+0x40], R6 ;  /* 0x0000400601007387 */ /* 0x000fe80000100800 */
[----:B------:R3:W-:Y:S01]  /*3c80*/  STL [R1+0x228], R6 ;  /* 0x0002280601007387 */ /* 0x0007e20000100800 */
[----:B--2---:R-:W-:Y:S02]  /*3c90*/  SEL R8, RZ, 0x10, P1 ;  /* 0x00000010ff087807 */ /* 0x004fe40000800000 */
[----:B------:R-:W-:Y:S01]  /*3ca0*/  LOP3.LUT P1, RZ, R234, 0x4, RZ, 0xc0, !PT ;  /* 0x00000004eaff7812 */ /* 0x000fe2000782c0ff */
[----:B---3--:R-:W-:Y:S01]  /*3cb0*/  IMAD.MOV.U32 R6, RZ, RZ, 0x20 ;  /* 0x00000020ff067424 */ /* 0x008fe200078e00ff */
[----:B------:R-:W-:Y:S01]  /*3cc0*/  LOP3.LUT R5, R11, R7, R10, 0xfe, !PT ;  /* 0x000000070b057212 */ /* 0x000fe200078efe0a */
[----:B------:R-:W-:Y:S01]  /*3cd0*/  VIADD R20, R17, 0xa0 ;  /* 0x000000a011147836 */ /* 0x000fe20000000000 */
[----:B------:R-:W-:-:S02]  /*3ce0*/  LOP3.LUT R7, R203, 0x18, R17, 0xf8, !PT ;  /* 0x00000018cb077812 */ /* 0x000fc400078ef811 */
[----:B------:R-:W-:Y:S01]  /*3cf0*/  SEL R6, R6, 0xffffffe0, !P1 ;  /* 0xffffffe006067807 */ /* 0x000fe20004800000 */
[----:B------:R-:W-:Y:S01]  /*3d00*/  STL.64 [R1+0x1b0], R44 ;  /* 0x0001b02c01007387 */ /* 0x000fe20000100a00 */
[----:B------:R-:W-:Y:S02]  /*3d10*/  LOP3.LUT R10, R7, R206, RZ, 0x3c, !PT ;  /* 0x000000ce070a7212 */ /* 0x000fe400078e3cff */
[----:B------:R-:W-:Y:S01]  /*3d20*/  ISETP.GE.AND P2, PT, R20, R33, PT ;  /* 0x000000211400720c */ /* 0x000fe20003f46270 */
[----:B----4-:R-:W-:Y:S04]  /*3d30*/  STL.64 [R1+0x48], R12 ;  /* 0x0000480c01007387 */ /* 0x010fe80000100a00 */
[----:B------:R-:W-:Y:S04]  /*3d40*/  STL.64 [R1+0x198], R12 ;  /* 0x0001980c01007387 */ /* 0x000fe80000100a00 */
[----:B-----5:R-:W-:Y:S04]  /*3d50*/  STL.64 [R1+0xa8], R28 ;  /* 0x0000a81c01007387 */ /* 0x020fe80000100a00 */
[----:B-1----:R-:W-:Y:S04]  /*3d60*/  STL.64 [R1+0x168], R30 ;  /* 0x0001681e01007387 */ /* 0x002fe80000100a00 */
[----:B0-----:R-:W-:Y:S04]  /*3d70*/  STL.U8 [R1+0x6a], R14 ;  /* 0x00006a0e01007387 */ /* 0x001fe80000100000 */
[----:B------:R-:W-:Y:S04]  /*3d80*/  STL [R1+0x190], R40 ;  /* 0x0001902801007387 */ /* 0x000fe80000100800 */
[----:B------:R-:W-:Y:S04]  /*3d90*/  STL [R1+0x1b8], R40 ;  /* 0x0001b82801007387 */ /* 0x000fe80000100800 */
[----:B------:R-:W-:Y:S04]  /*3da0*/  STL.128 [R1+0x1e0], RZ ;  /* 0x0001e0ff01007387 */ /* 0x000fe80000100c00 */
[----:B------:R-:W-:Y:S04]  /*3db0*/  STL.64 [R1+0x1f0], RZ ;  /* 0x0001f0ff01007387 */ /* 0x000fe80000100a00 */
[----:B------:R-:W-:Y:S04]  /*3dc0*/  STL.64 [R1+0x1f8], RZ ;  /* 0x0001f8ff01007387 */ /* 0x000fe80000100a00 */
[----:B------:R-:W-:Y:S04]  /*3dd0*/  STL.64 [R1+0x248], R16 ;  /* 0x0002481001007387 */ /* 0x000fe80000100a00 */
[----:B------:R-:W-:Y:S04]  /*3de0*/  STL [R1+0x170], R196 ;  /* 0x000170c401007387 */ /* 0x000fe80000100800 */
[----:B------:R-:W-:Y:S01]  /*3df0*/  STL [R1+0x218], R6 ;  /* 0x0002180601007387 */ /* 0x000fe20000100800 */
[----:B------:R-:W-:Y:S01]  /*3e00*/  IMAD R7, R205, 0x200, R10 ;  /* 0x00000200cd077824 */ /* 0x000fe200078e020a */
[----:B------:R-:W-:-:S03]  /*3e10*/  SEL R9, RZ, 0x20, P2 ;  /* 0x00000020ff097807 */ /* 0x000fc60001000000 */
[----:B------:R-:W-:Y:S01]  /*3e20*/  IMAD.WIDE.U32 R2, R7, 0x2, R2 ;  /* 0x0000000207027825 */ /* 0x000fe200078e0002 */
[----:B------:R-:W-:-:S03]  /*3e30*/  LOP3.LUT R8, R9, R5, R8, 0xfe, !PT ;  /* 0x0000000509087212 */ /* 0x000fc600078efe08 */
[----:B------:R-:W-:Y:S01]  /*3e40*/  IMAD.X R5, R37, 0x1, R36, P0 ;  /* 0x0000000125057824 */ /* 0x000fe200000e0624 */
[----:B------:R0:W-:Y:S01]  /*3e50*/  STL.64 [R1+0x220], R2 ;  /* 0x0002200201007387 */ /* 0x0001e20000100a00 */
[----:B------:R-:W-:Y:S01]  /*3e60*/  IMAD R38, R38, UR4, RZ ;  /* 0x0000000426267c24 */ /* 0x000fe2000f8e02ff */
[----:B------:R-:W-:Y:S02]  /*3e70*/  SHF.R.U32.HI R86, RZ, 0x7, R48 ;  /* 0x00000007ff567819 */ /* 0x000fe40000011630 */
[----:B------:R-:W-:Y:S01]  /*3e80*/  STL.U8 [R1+0x1d8], R8 ;  /* 0x0001d80801007387 */ /* 0x000fe20000100000 */
[----:B------:R-:W-:-:S03]  /*3e90*/  IMAD R79, R35, UR5, R38 ;  /* 0x00000005234f7c24 */ /* 0x000fc6000f8e0226 */
[----:B------:R-:W-:Y:S01]  /*3ea0*/  STL.U8 [R1+0x1d9], R8 ;  /* 0x0001d90801007387 */ /* 0x000fe20000100000 */
[----:B0-----:R-:W-:-:S03]  /*3eb0*/  IMAD.WIDE.U32 R2, R35, UR4, R4 ;  /* 0x0000000423027c25 */ /* 0x001fc6000f8e0004 */
[----:B------:R0:W-:Y:S01]  /*3ec0*/  STL.U8 [R1+0x250], R8 ;  /* 0x0002500801007387 */ /* 0x0001e20000100000 */
[----:B------:R-:W-:Y:S01]  /*3ed0*/  IADD3 R4, P0, R16, R0, RZ ;  /* 0x0000000010047210 */ /* 0x000fe20007f1e0ff */
[----:B------:R-:W-:Y:S02]  /*3ee0*/  VIADD R86, R86, 0x8 ;  /* 0x0000000856567836 */ /* 0x000fe40000000000 */
[----:B------:R1:W-:Y:S01]  /*3ef0*/  STL [R1+0x160], R0 ;  /* 0x0001600001007387 */ /* 0x0003e20000100800 */
[----:B------:R-:W-:Y:S02]  /*3f00*/  IMAD.IADD R79, R3, 0x1, R79 ;  /* 0x00000001034f7824 */ /* 0x000fe400078e024f */
[----:B0-----:R-:W-:Y:S02]  /*3f10*/  IMAD.U32 R8, RZ, RZ, UR32 ;  /* 0x00000020ff087e24 */ /* 0x001fe4000f8e00ff */
[----:B------:R-:W-:Y:S02]  /*3f20*/  IMAD.X R5, R39, 0x1, R34, P0 ;  /* 0x0000000127057824 */ /* 0x000fe400000e0622 */
[----:B-1----:R-:W-:-:S07]  /*3f30*/  VIADD R0, R8, 0x258 ;  /* 0x0000025808007836 */ /* 0x002fce0000000000 */
.L_x_4703:
[----:B0-----:R-:W2:Y:S01]  /*3f40*/  LDL R8, [R1+0x2d0] ;  /* 0x0002d00001087983 */ /* 0x001ea20000100800 */
[----:B------:R-:W-:Y:S01]  /*3f50*/  VIADD R27, R27, 0xffffffff ;  /* 0xffffffff1b1b7836 */ /* 0x000fe20000000000 */
[----:B------:R-:W-:-:S04]  /*3f60*/  MOV R87, 0x3fe0 ;  /* 0x00003fe000577802 */ /* 0x000fc80000000f00 */
[----:B------:R-:W-:Y:S02]  /*3f70*/  ISETP.GT.AND P6, PT, R27, R77, PT ;  /* 0x0000004d1b00720c */ /* 0x000fe40003fc4270 */
[----:B--2---:R-:W-:-:S13]  /*3f80*/  R2UR UR4, R8 ;  /* 0x00000000080472ca */ /* 0x004fda00000e0000 */
[----:B------:R-:W-:Y:S01]  /*3f90*/  IMAD.U32 R81, RZ, RZ, UR4 ;  /* 0x00000004ff517e24 */ /* 0x000fe2000f8e00ff */
[----:B------:R-:W-:Y:S05]  /*3fa0*/  YIELD ;  /* 0x0000000000007946 */ /* 0x000fea0003800000 */
[----:B------:R-:W-:Y:S01]  /*3fb0*/  BSSY B1, `(.L_x_4695) ;  /* 0x0000003000017945 */ /* 0x000fe20003800000 */
[----:B------:R-:W-:-:S07]  /*3fc0*/  VIADD R81, R81, 0x2b8 ;  /* 0x000002b851517836 */ /* 0x000fce0000000000 */
[----:B------:R-:W-:Y:S05]  /*3fd0*/  CALL.REL.NOINC `($_ZN7cutlass13device_kernelIN5flash11enable_sm90INS1_16FlashAttnFwdSm90INS1_25CollectiveMainloopFwdSm90ILi2EN4cute5tupleIJNS5_1CILi1EEES8_S8_EEENS6_IJNS7_ILi128EEENS7_ILi96EEENS7_ILi192EEEEEELi192ENS_10bfloat16_tEfNS_4arch4Sm90ELb0ELb1ELb1ELb1ELb0ELb1ELb0ELb1ELb1ELb1ELb1ELb0EEENS1_21CollectiveEpilogueFwdINS6_IJSA_SC_SB_EEES9_SE_SG_Li256ELb1ELb1ELb1ELb0EEENS1_36VarlenDynamicPersistentTileSchedulerILi128ELi96ELi256ELi128ELb1ELb1ELb1ELb1ELb0ELb1EEEEEEEEEvNT_6ParamsE$_ZZN5flash25CollectiveMainloopFwdSm90ILi2EN4cute5tupleIJNS1_1CILi1EEES4_S4_EEENS2_IJNS3_ILi128EEENS3_ILi96EEENS3_ILi192EEEEEELi192EN7cutlass10bfloat16_tEfNSA_4arch4Sm90ELb0ELb1ELb1ELb1ELb0ELb1ELb0ELb1ELb1ELb1ELb1ELb0EE12store_kv_newINS_16FlashAttnFwdSm90ISE_NS_21CollectiveEpilogueFwdINS2_IJS6_S8_S7_EEES5_SB_SD_Li256ELb1ELb1ELb1ELb0EEENS_36VarlenDynamicPersistentTileSchedulerILi128ELi96ELi256ELi128ELb1ELb1ELb1ELb1ELb0ELb1EEEE13SharedStorageEEEbRKNSE_6ParamsENSA_25PipelineTmaAsyncNoClusterILi2ENSA_16PipelineTmaAsyncILi2EEEEESU_RNSA_13PipelineStateILj2EEEiRT_RKNS_16SeqlenInfoQKNewKILb1ELb1EEENS2_IJiiiiEEEENKUliRKT_E_clISW_EEDaiS17_) ;  /* 0x00000264002c7944 */ /* 0x000fea0003c00000 */
[----:B------:R-:W-:Y:S05]  /*3fe0*/  BSYNC B1 ;  /* 0x0000000000017941 */ /* 0x000fea0003800000 */
.L_x_4695:
[----:B------:R-:W2:Y:S04]  /*3ff0*/  LDL R8, [R1+0x308] ;  /* 0x0003080001087983 */ /* 0x000ea80000100800 */
[----:B------:R0:W5:Y:S01]  /*4000*/  LDL.64 R46, [R1+0x2b8] ;  /* 0x0002b800012e7983 */ /* 0x0001620000100a00 */
[----:B--2---:R-:W-:-:S13]  /*4010*/  R2UR UR4, R8 ;  /* 0x00000000080472ca */ /* 0x004fda00000e0000 */
[----:B------:R-:W-:-:S04]  /*4020*/  ULOP3.LUT UR4, UR4, 0x1, URZ, 0xfc, !UPT ;  /* 0x0000000104047892 */ /* 0x000fc8000f8efc3f */
[----:B------:R-:W-:-:S06]  /*4030*/  UISETP.NE.AND UP0, UPT, UR4, 0x3, UPT ;  /* 0x000000030400788c */ /* 0x000fcc000bf05270 */
[----:B------:R-:W-:-:S13]  /*4040*/  PLOP3.LUT P0, PT, PT, PT, UP0, 0x80, 0x0 ;  /* 0x000000000000781c */ /* 0x000fda0003f0f008 */
[----:B0-----:R-:W-:Y:S05]  /*4050*/  @!P0 BRA `(.L_x_4696) ;  /* 0x0000000000048947 */ /* 0x001fea0003800000 */
[----:B------:R-:W-:Y:S01]  /*4060*/  BPT.TRAP 0x1 ;  /* 0x000000040000795c */ /* 0x000fe20000300000 */
.L_x_4696:
[----:B-----5:R-:W-:Y:S01]  /*4070*/  LEA R50, R46, UR39, 0x3 ;  /* 0x000000272e327c11 */ /* 0x020fe2000f8e18ff */
[----:B------:R-:W-:Y:S01]  /*4080*/  BSSY B0, `(.L_x_4697) ;  /* 0x0000004000007945 */ /* 0x000fe20003800000 */
[----:B------:R-:W-:-:S04]  /*4090*/  SHF.L.U32 R9, R47, 0x1f, RZ ;  /* 0x0000001f2f097819 */ /* 0x000fc800000006ff */
[----:B------:R-:W0:Y:S02]  /*40a0*/  SYNCS.PHASECHK.TRANS64.TRYWAIT P0, [R50+URZ+0x308b0], R9 ;  /* 0x0308b009320075a7 */ /* 0x000e24000800017f */
[----:B0-----:R-:W-:Y:S05]  /*40b0*/  @!P0 BRA `(.L_x_4698) ;  /* 0x0000023800208947 */ /* 0x001fea0003800000 */
.L_x_5050:
[----:B------:R-:W-:Y:S05]  /*40c0*/  BSYNC B0 ;  /* 0x0000000000007941 */ /* 0x000fea0003800000 */
.L_x_4697:
[----:B------:R-:W2:Y:S01]  /*40d0*/  LDL R8, [R1+0x60] ;  /* 0x0000600001087983 */ /* 0x000ea20000100800 */
[----:B0-----:R-:W-:Y:S01]  /*40e0*/  IMAD R9, R46, 0x4800, R7 ;  /* 0x000048002e097824 */ /* 0x001fe200078e0207 */
[----:B------:R-:W-:Y:S01]  /*40f0*/  BSSY B0, `(.L_x_4699) ;  /* 0x0000028000007945 */ /* 0x000fe20003800000 */
[----:B------:R-:W-:-:S04]  /*4100*/  IMAD.WIDE R40, R27, 0x60, R4 ;  /* 0x000000601b287825 */ /* 0x000fc800078e0204 */
[----:B------:R-:W-:Y:S02]  /*4110*/  IMAD R44, R9, 0x2, R24 ;  /* 0x00000002092c7824 */ /* 0x000fe400078e0218 */
[----:B--2---:R-:W-:-:S05]  /*4120*/  IMAD R8, R27, -0x60, R8 ;  /* 0xffffffa01b087824 */ /* 0x004fca00078e0208 */
[----:B------:R-:W-:Y:S01]  /*4130*/  VIMNMX R11, R8, 0x60, PT ;  /* 0x00000060080b7848 */ /* 0x000fe20003fe0100 */
[----:B------:R-:W-:-:S03]  /*4140*/  VIADD R8, R16, 0x40 ;  /* 0x0000004010087836 */ /* 0x000fc60000000000 */
[-C--:B------:R-:W-:Y:S02]  /*4150*/  ISETP.GE.AND P1, PT, R16, R11.reuse, PT ;  /* 0x0000000b1000720c */ /* 0x080fe40003f26270 */
[----:B------:R-:W-:Y:S01]  /*4160*/  ISETP.GE.AND P0, PT, R8, R11, PT ;  /* 0x0000000b0800720c */ /* 0x000fe20003f06270 */
[----:B------:R-:W-:-:S04]  /*4170*/  IMAD.IADD R11, R6, 0x1, R9 ;  /* 0x00000001060b7824 */ /* 0x000fc800078e0209 */
[----:B------:R-:W-:-:S06]  /*4180*/  IMAD R45, R11, 0x2, R24 ;  /* 0x000000020b2d7824 */ /* 0x000fcc00078e0218 */
[----:B------:R-:W-:Y:S05]  /*4190*/  @P1 BRA `(.L_x_4700) ;  /* 0x0000000000741947 */ /* 0x000fea0003800000 */
[----:B------:R-:W-:Y:S01]  /*41a0*/  ISETP.GE.AND P3, PT, R17, UR47, PT ;  /* 0x0000002f11007c0c */ /* 0x000fe2000bf66270 */
[----:B------:R-:W-:Y:S01]  /*41b0*/  IMAD R15, R41, UR42, RZ ;  /* 0x0000002a290f7c24 */ /* 0x000fe2000f8e02ff */
[----:B------:R-:W-:Y:S01]  /*41c0*/  ULDC.64 UR4, c[0x0][0x208] ;  /* 0x0000820000047ab9 */ /* 0x000fe20000000a00 */
[----:B------:R-:W-:Y:S01]  /*41d0*/  IMAD.MOV.U32 R12, RZ, RZ, R2 ;  /* 0x000000ffff0c7224 */ /* 0x000fe200078e0002 */
[----:B------:R-:W-:Y:S01]  /*41e0*/  ISETP.GE.AND P4, PT, R21, UR47, PT ;  /* 0x0000002f15007c0c */ /* 0x000fe2000bf86270 */
[----:B------:R-:W-:Y:S01]  /*41f0*/  IMAD.MOV.U32 R13, RZ, RZ, R79 ;  /* 0x000000ffff0d7224 */ /* 0x000fe200078e004f */
[----:B------:R-:W-:Y:S01]  /*4200*/  ISETP.GE.AND P5, PT, R20, UR47, PT ;  /* 0x0000002f14007c0c */ /* 0x000fe2000bfa6270 */
[C---:B------:R-:W-:Y:S02]  /*4210*/  IMAD R15, R40.reuse, UR43, R15 ;  /* 0x0000002b280f7c24 */ /* 0x040fe4000f8e020f */
[----:B------:R-:W-:-:S04]  /*4220*/  IMAD.WIDE.U32 R12, R40, UR42, R12 ;  /* 0x0000002a280c7c25 */ /* 0x000fc8000f8e000c */
[----:B------:R-:W0:Y:S01]  /*4230*/  @!P3 LDS.128 R8, [R44] ;  /* 0x000000002c08b984 */ /* 0x000e220000000c00 */
[----:B------:R-:W-:Y:S01]  /*4240*/  IMAD.IADD R15, R13, 0x1, R15 ;  /* 0x000000010d0f7824 */ /* 0x000fe200078e020f */
[C---:B------:R-:W-:Y:S01]  /*4250*/  LEA R42, P1, R12.reuse, UR40, 0x1 ;  /* 0x000000280c2a7c11 */ /* 0x040fe2000f8208ff */
[C---:B------:R-:W-:Y:S01]  /*4260*/  VIADD R13, R17.reuse, 0x20 ;  /* 0x00000020110d7836 */ /* 0x040fe20000000000 */
[----:B------:R-:W1:Y:S02]  /*4270*/  @!P4 LDS.128 R32, [R44+0x6000] ;  /* 0x006000002c20c984 */ /* 0x000e640000000c00 */
[----:B------:R-:W-:Y:S01]  /*4280*/  LEA.HI.X R43, R12, UR41, R15, 0x1, P1 ;  /* 0x000000290c2b7c11 */ /* 0x000fe200088f0c0f */
[----:B------:R-:W-:Y:S01]  /*4290*/  VIADD R12, R17, 0x40 ;  /* 0x00000040110c7836 */ /* 0x000fe20000000000 */
[----:B------:R-:W-:Y:S01]  /*42a0*/  ISETP.GE.AND P2, PT, R13, UR47, PT ;  /* 0x0000002f0d007c0c */ /* 0x000fe2000bf46270 */
[----:B------:R-:W2:Y:S03]  /*42b0*/  @!P5 LDS.128 R36, [R45+0x6000] ;  /* 0x006000002d24d984 */ /* 0x000ea60000000c00 */
[----:B------:R-:W-:-:S13]  /*42c0*/  ISETP.GE.AND P1, PT, R12, UR47, PT ;  /* 0x0000002f0c007c0c */ /* 0x000fda000bf26270 */
[----:B------:R-:W3:Y:S04]  /*42d0*/  @!P1 LDS.128 R12, [R44+0x3000] ;  /* 0x003000002c0c9984 */ /* 0x000ee80000000c00 */
[----:B0-----:R-:W-:Y:S01]  /*42e0*/  @!P3 STG.E.128 desc[UR4][R42.64], R8 ;  /* 0x000000082a00b986 */ /* 0x001fe2000c101d04 */
[----:B------:R-:W-:-:S03]  /*42f0*/  ISETP.GE.AND P3, PT, R26, UR47, PT ;  /* 0x0000002f1a007c0c */ /* 0x000fc6000bf66270 */
[----:B------:R-:W0:Y:S04]  /*4300*/  @!P2 LDS.128 R8, [R45] ;  /* 0x000000002d08a984 */ /* 0x000e280000000c00 */
[----:B-1----:R-:W-:Y:S04]  /*4310*/  @!P4 STG.E.128 desc[UR4][R42.64+0x100], R32 ;  /* 0x000100202a00c986 */ /* 0x002fe8000c101d04 */
[----:B--2---:R-:W-:Y:S04]  /*4320*/  @!P5 STG.E.128 desc[UR4][R42.64+0x140], R36 ;  /* 0x000140242a00d986 */ /* 0x004fe8000c101d04 */
[----:B------:R-:W1:Y:S04]  /*4330*/  @!P3 LDS.128 R28, [R45+0x3000] ;  /* 0x003000002d1cb984 */ /* 0x000e680000000c00 */
[----:B---3--:R2:W-:Y:S04]  /*4340*/  @!P1 STG.E.128 desc[UR4][R42.64+0x80], R12 ;  /* 0x0000800c2a009986 */ /* 0x0085e8000c101d04 */
[----:B0-----:R2:W-:Y:S04]  /*4350*/  @!P2 STG.E.128 desc[UR4][R42.64+0x40], R8 ;  /* 0x000040082a00a986 */ /* 0x0015e8000c101d04 */
[----:B-1----:R2:W-:Y:S02]  /*4360*/  @!P3 STG.E.128 desc[UR4][R42.64+0xc0], R28 ;  /* 0x0000c01c2a00b986 */ /* 0x0025e4000c101d04 */
.L_x_4700:
[----:B------:R-:W-:Y:S05]  /*4370*/  BSYNC B0 ;  /* 0x0000000000007941 */ /* 0x000fea0003800000 */
.L_x_4699:
[----:B------:R-:W-:Y:S04]  /*4380*/  BSSY B0, `(.L_x_4701) ;  /* 0x0000021000007945 */ /* 0x000fe80003800000 */
[----:B------:R-:W-:Y:S05]  /*4390*/  @P0 BRA `(.L_x_4702) ;  /* 0x00000000007c0947 */ /* 0x000fea0003800000 */
[----:B--2---:R-:W-:Y:S01]  /*43a0*/  IADD3 R11, P0, R40, 0x40, RZ ;  /* 0x00000040280b7810 */ /* 0x004fe20007f1e0ff */
[----:B------:R-:W-:Y:S01]  /*43b0*/  IMAD.MOV.U32 R8, RZ, RZ, R2 ;  /* 0x000000ffff087224 */ /* 0x000fe200078e0002 */
[----:B------:R-:W-:Y:S01]  /*43c0*/  ISETP.GE.AND P3, PT, R17, UR47, PT ;  /* 0x0000002f11007c0c */ /* 0x000fe2000bf66270 */
[----:B------:R-:W-:Y:S01]  /*43d0*/  IMAD.MOV.U32 R9, RZ, RZ, R79 ;  /* 0x000000ffff097224 */ /* 0x000fe200078e004f */
[----:B------:R-:W-:Y:S01]  /*43e0*/  ISETP.GE.AND P1, PT, R21, UR47, PT ;  /* 0x0000002f15007c0c */ /* 0x000fe2000bf26270 */
[----:B------:R-:W-:Y:S01]  /*43f0*/  IMAD.X R40, RZ, RZ, R41, P0 ;  /* 0x000000ffff287224 */ /* 0x000fe200000e0629 */
[----:B------:R-:W-:Y:S01]  /*4400*/  ISETP.GE.AND P5, PT, R20, UR47, PT ;  /* 0x0000002f14007c0c */ /* 0x000fe2000bfa6270 */
[----:B------:R-:W-:Y:S01]  /*4410*/  VIADD R10, R17, 0x40 ;  /* 0x00000040110a7836 */ /* 0x000fe20000000000 */
[----:B------:R-:W-:Y:S01]  /*4420*/  ULDC.64 UR4, c[0x0][0x208] ;  /* 0x0000820000047ab9 */ /* 0x000fe20000000a00 */
[----:B------:R-:W-:Y:S02]  /*4430*/  IMAD R40, R40, UR42, RZ ;  /* 0x0000002a28287c24 */ /* 0x000fe4000f8e02ff */
[----:B------:R-:W-:Y:S01]  /*4440*/  IMAD.WIDE.U32 R8, R11, UR42, R8 ;  /* 0x0000002a0b087c25 */ /* 0x000fe2000f8e0008 */
[----:B------:R-:W-:-:S03]  /*4450*/  ISETP.GE.AND P2, PT, R10, UR47, PT ;  /* 0x0000002f0a007c0c */ /* 0x000fc6000bf46270 */
[----:B------:R-:W-:Y:S01]  /*4460*/  IMAD R11, R11, UR43, R40 ;  /* 0x0000002b0b0b7c24 */ /* 0x000fe2000f8e0228 */
[----:B------:R-:W-:Y:S01]  /*4470*/  LEA R48, P4, R8, UR40, 0x1 ;  /* 0x0000002808307c11 */ /* 0x000fe2000f8808ff */
[----:B------:R-:W-:Y:S01]  /*4480*/  VIADD R10, R17, 0x20 ;  /* 0x00000020110a7836 */ /* 0x000fe20000000000 */
[----:B------:R-:W0:Y:S01]  /*4490*/  @!P1 LDS.128 R28, [R44+0x8000] ;  /* 0x008000002c1c9984 */ /* 0x000e220000000c00 */
[----:B------:R-:W-:-:S03]  /*44a0*/  IMAD.IADD R9, R9, 0x1, R11 ;  /* 0x0000000109097824 */ /* 0x000fc600078e020b */
[----:B------:R-:W-:Y:S01]  /*44b0*/  ISETP.GE.AND P0, PT, R10, UR47, PT ;  /* 0x0000002f0a007c0c */ /* 0x000fe2000bf06270 */
[----:B------:R-:W1:Y:S01]  /*44c0*/  @!P5 LDS.128 R40, [R45+0x8000] ;  /* 0x008000002d28d984 */ /* 0x000e620000000c00 */
[----:B------:R-:W-:Y:S02]  /*44d0*/  LEA.HI.X R49, R8, UR41, R9, 0x1, P4 ;  /* 0x0000002908317c11 */ /* 0x000fe4000a0f0c09 */
[----:B------:R-:W-:Y:S01]  /*44e0*/  ISETP.GE.AND P4, PT, R26, UR47, PT ;  /* 0x0000002f1a007c0c */ /* 0x000fe2000bf86270 */
[----:B------:R-:W2:Y:S04]  /*44f0*/  @!P3 LDS.128 R8, [R44+0x2000] ;  /* 0x002000002c08b984 */ /* 0x000ea80000000c00 */
[----:B------:R-:W3:Y:S04]  /*4500*/  @!P2 LDS.128 R12, [R44+0x5000] ;  /* 0x005000002c0ca984 */ /* 0x000ee80000000c00 */
[----:B------:R-:W4:Y:S04]  /*4510*/  @!P0 LDS.128 R32, [R45+0x2000] ;  /* 0x002000002d208984 */ /* 0x000f280000000c00 */
[----:B------:R-:W5:Y:S04]  /*4520*/  @!P4 LDS.128 R36, [R45+0x5000] ;  /* 0x005000002d24c984 */ /* 0x000f680000000c00 */
[----:B0-----:R0:W-:Y:S04]  /*4530*/  @!P1 STG.E.128 desc[UR4][R48.64+0x100], R28 ;  /* 0x0001001c30009986 */ /* 0x0011e8000c101d04 */
[----:B-1----:R0:W-:Y:S04]  /*4540*/  @!P5 STG.E.128 desc[UR4][R48.64+0x140], R40 ;  /* 0x000140283000d986 */ /* 0x0021e8000c101d04 */
[----:B--2---:R0:W-:Y:S04]  /*4550*/  @!P3 STG.E.128 desc[UR4][R48.64], R8 ;  /* 0x000000083000b986 */ /* 0x0041e8000c101d04 */
[----:B---3--:R0:W-:Y:S04]  /*4560*/  @!P2 STG.E.128 desc[UR4][R48.64+0x80], R12 ;  /* 0x0000800c3000a986 */ /* 0x0081e8000c101d04 */
[----:B----4-:R0:W-:Y:S04]  /*4570*/  @!P0 STG.E.128 desc[UR4][R48.64+0x40], R32 ;  /* 0x0000402030008986 */ /* 0x0101e8000c101d04 */
[----:B-----5:R0:W-:Y:S02]  /*4580*/  @!P4 STG.E.128 desc[UR4][R48.64+0xc0], R36 ;  /* 0x0000c0243000c986 */ /* 0x0201e4000c101d04 */
.L_x_4702:
[----:B------:R-:W-:Y:S05]  /*4590*/  BSYNC B0 ;  /* 0x0000000000007941 */ /* 0x000fea0003800000 */
.L_x_4701:
[----:B0-2---:R-:W0:Y:S01]  /*45a0*/  S2R R8, SR_TID.X ;  /* 0x0000000000087919 */ /* 0x005e220000002100 */
[----:B------:R-:W-:Y:S01]  /*45b0*/  @!PT LDS RZ, [RZ] ;  /* 0x00000000fffff984 */ /* 0x000fe20000000800 */
[----:B------:R-:W-:Y:S01]  /*45c0*/  @!PT LDS RZ, [RZ] ;  /* 0x00000000fffff984 */ /* 0x000fe20000000800 */
[----:B------:R-:W-:Y:S01]  /*45d0*/  @!PT LDS RZ, [RZ] ;  /* 0x00000000fffff984 */ /* 0x000fe20000000800 */
[----:B------:R-:W-:Y:S01]  /*45e0*/  @!PT LDS RZ, [RZ] ;  /* 0x00000000fffff984 */ /* 0x000fe20000000800 */
[----:B------:R1:W-:Y:S06]  /*45f0*/  MEMBAR.ALL.CTA ;  /* 0x0000000000007992 */ /* 0x0003ec0000008000 */
[----:B-1----:R-:W1:Y:S01]  /*4600*/  FENCE.VIEW.ASYNC.S ;  /* 0x00000000000073c6 */ /* 0x002e620000000000 */
[----:B------:R-:W-:Y:S05]  /*4610*/  WARPSYNC.ALL ;  /* 0x0000000000007948 */ /* 0x000fea0003800000 */
[----:B0-----:R-:W-:-:S04]  /*4620*/  LOP3.LUT R8, R8, 0x7f, RZ, 0xc0, !PT ;  /* 0x0000007f08087812 */ /* 0x001fc800078ec0ff */
[----:B------:R-:W-:Y:S01]  /*4630*/  ISETP.NE.AND P0, PT, R8, RZ, PT ;  /* 0x000000ff0800720c */ /* 0x000fe20003f05270 */
[----:B-1----:R0:W-:-:S12]  /*4640*/  BAR.SYNC.DEFER_BLOCKING R86, 0x80 ;  /* 0x000200560000751d */ /* 0x0021d80000010000 */
[----:B------:R-:W-:-:S05]  /*4650*/  @!P0 VIADD R50, R50, 0x308c0 ;  /* 0x000308c032328836 */ /* 0x000fca0000000000 */
[----:B------:R-:W-:-:S04]  /*4660*/  @!P0 PRMT R50, RZ, 0x654, R50 ;  /* 0x00000654ff328816 */ /* 0x000fc80000000032 */
[----:B------:R0:W-:Y:S01]  /*4670*/  @!P0 SYNCS.ARRIVE.TRANS64.RED.A1T0 RZ, [R50+URZ], RZ ;  /* 0x000000ff32ff89a7 */ /* 0x0001e2000810043f */
[----:B------:R-:W2:Y:S01]  /*4680*/  LDL R8, [R1+0x2c0] ;  /* 0x0002c00001087983 */ /* 0x000ea20000100800 */
[----:B------:R-:W-:Y:S02]  /*4690*/  VIADD R46, R46, 0x1 ;  /* 0x000000012e2e7836 */ /* 0x000fe40000000000 */
[----:B------:R-:W-:-:S03]  /*46a0*/  IMAD.MOV.U32 R10, RZ, RZ, RZ ;  /* 0x000000ffff0a7224 */ /* 0x000fc600078e00ff */
[----:B------:R-:W-:Y:S01]  /*46b0*/  ISETP.NE.AND P0, PT, R46, 0x2, PT ;  /* 0x000000022e00780c */ /* 0x000fe20003f05270 */
[----:B------:R0:W-:-:S12]  /*46c0*/  STL [R1+0x2b8], R46 ;  /* 0x0002b82e01007387 */ /* 0x0001d80000100800 */
[----:B------:R-:W-:-:S05]  /*46d0*/  @!P0 LOP3.LUT R11, R47, 0x1, RZ, 0x3c, !PT ;  /* 0x000000012f0b8812 */ /* 0x000fca00078e3cff */
[----:B------:R0:W-:Y:S01]  /*46e0*/  @!P0 STL.64 [R1+0x2b8], R10 ;  /* 0x0002b80a01008387 */ /* 0x0001e20000100a00 */
[----:B------:R-:W-:Y:S01]  /*46f0*/  PLOP3.LUT P0, PT, PT, PT, PT, 0x8, 0x0 ;  /* 0x000000000000781c */ /* 0x000fe20003f0e170 */
[----:B--2---:R-:W-:-:S05]  /*4700*/  VIADD R8, R8, 0x1 ;  /* 0x0000000108087836 */ /* 0x004fca0000000000 */
[----:B------:R0:W-:Y:S01]  /*4710*/  STL [R1+0x2c0], R8 ;  /* 0x0002c00801007387 */ /* 0x0001e20000100800 */
[----:B------:R-:W-:Y:S06]  /*4720*/  @P6 BRA `(.L_x_4703) ;  /* 0xfffffff800046947 */ /* 0x000fec000383ffff */
.L_x_4692:
[----:B------:R-:W1:Y:S01]  /*4730*/  LDC R0, c[0x0][0x448] ;  /* 0x00011200ff007b82 */ /* 0x000e620000000800 */
[----:B------:R-:W-:-:S07]  /*4740*/  UIADD3 UR4, UR61, 0x7f, URZ ;  /* 0x0000007f3d047890 */ /* 0x000fce000fffe03f */
[----:B------:R-:W2:Y:S01]  /*4750*/  LDC.64 R4, c[0x0][0x9e0] ;  /* 0x00027800ff047b82 */ /* 0x000ea20000000a00 */
[----:B-1----:R-:W-:Y:S02]  /*4760*/  ISETP.NE.AND P1, PT, R0, 0x1, PT ;  /* 0x000000010000780c */ /* 0x002fe40003f25270 */
[----:B--2---:R-:W-:-:S11]  /*4770*/  ISETP.GE.AND P2, PT, R5, 0x1, PT ;  /* 0x000000010500780c */ /* 0x004fd60003f46270 */
[----:B------:R-:W1:Y:S08]  /*4780*/  @P1 LDC R0, c[0x0][0x44c] ;  /* 0x00011300ff001b82 */ /* 0x000e700000000800 */
[----:B------:R-:W2:Y:S01]  /*4790*/  @P1 LDC R3, c[0x0][0x450] ;  /* 0x00011400ff031b82 */ /* 0x000ea20000000800 */
[----:B-1----:R-:W-:-:S04]  /*47a0*/  @P1 IMAD.HI.U32 R2, R0, UR4, RZ ;  /* 0x0000000400021c27 */ /* 0x002fc8000f8e00ff */
[----:B------:R-:W-:Y:S01]  /*47b0*/  IMAD.U32 R0, RZ, RZ, UR4 ;  /* 0x00000004ff007e24 */ /* 0x000fe2000f8e00ff */
[----:B--2---:R-:W-:-:S05]  /*47c0*/  @P1 SHF.R.U32.HI R0, RZ, R3, R2 ;  /* 0x00000003ff001219 */ /* 0x004fca0000011602 */
[----:B------:R-:W-:Y:S01]  /*47d0*/  IMAD.IADD R3, R25, 0x1, R0 ;  /* 0x0000000119037824 */ /* 0x000fe200078e0200 */
[----:B------:R-:W-:Y:S06]  /*47e0*/  @P0 BRA `(.L_x_4704) ;  /* 0x0000000000080947 */ /* 0x000fec0003800000 */
[----:B------:R-:W1:Y:S02]  /*47f0*/  FENCE.VIEW.ASYNC.G ;  /* 0x00000000000073c6 */ /* 0x000e640000000100 */
[----:B-1----:R-:W-:Y:S06]  /*4800*/  BAR.ARV 0xc, 0x180 ;  /* 0x0306000000007b1d */ /* 0x002fec0000002000 */
.L_x_4704:
[----:B------:R-:W-:Y:S01]  /*4810*/  IMAD.IADD R0, R3, 0x1, R4 ;  /* 0x0000000103007824 */ /* 0x000fe200078e0204 */
[----:B------:R-:W-:Y:S06]  /*4820*/  @!P2 BRA `(.L_x_4705) ;  /* 0x000000000040a947 */ /* 0x000fec0003800000 */
[C---:B------:R-:W-:Y:S01]  /*4830*/  ISETP.GT.AND P0, PT, R3.reuse, RZ, PT ;  /* 0x000000ff0300720c */ /* 0x040fe20003f04270 */
[----:B------:R-:W-:-:S12]  /*4840*/  VIADD R2, R3, 0xffffffff ;  /* 0xffffffff03027836 */ /* 0x000fd80000000000 */
        /* <DEDUP_REMOVED lines=8> */
.L_x_4706:
[----:B------:R-:W-:-:S13]  /*48d0*/  ISETP.NE.AND P0, PT, R5, 0x1, PT ;  /* 0x000000010500780c */ /* 0x000fda0003f05270 */
[----:B------:R-:W1:Y:S02]  /*48e0*/  @P0 LDC.64 R6, c[0x0][0x9e8] ;  /* 0x00027a00ff060b82 */ /* 0x000e640000000a00 */
[----:B-1----:R-:W-:-:S05]  /*48f0*/  @P0 IMAD.HI.U32 R4, R2, R6, RZ ;  /* 0x0000000602040227 */ /* 0x002fca00078e00ff */
[----:B------:R-:W-:-:S07]  /*4900*/  @P0 SHF.R.U32.HI R2, RZ, R7, R4 ;  /* 0x00000007ff020219 */ /* 0x000fce0000011604 */
.L_x_4707:
[----:B------:R-:W-:-:S05]  /*4910*/  IMAD R3, R2, R5, R5 ;  /* 0x0000000502037224 */ /* 0x000fca00078e0205 */
[----:B------:R-:W-:-:S07]  /*4920*/  VIMNMX R0, R0, R3, PT ;  /* 0x0000000300007248 */ /* 0x000fce0003fe0100 */
.L_x_4705:
[----:B------:R-:W1:Y:S01]  /*4930*/  @P1 LDC R2, c[0x0][0x44c] ;  /* 0x00011300ff021b82 */ /* 0x000e620000000800 */
[----:B------:R-:W-:Y:S01]  /*4940*/  IMAD.U32 R3, RZ, RZ, UR61 ;  /* 0x0000003dff037e24 */ /* 0x000fe2000f8e00ff */
[----:B------:R-:W-:Y:S01]  /*4950*/  ULDC UR4, c[0x0][0x9dc] ;  /* 0x0002770000047ab9 */ /* 0x000fe20000000800 */
[----:B------:R-:W-:-:S04]  /*4960*/  VIADD R0, R0, 0x5f ;  /* 0x0000005f00007836 */ /* 0x000fc80000000000 */
[----:B------:R-:W-:Y:S01]  /*4970*/  IMAD.HI R0, R0, 0x2aaaaaab, RZ ;  /* 0x2aaaaaab00007827 */ /* 0x000fe200078e02ff */
[----:B------:R-:W2:Y:S03]  /*4980*/  @P1 LDC R7, c[0x0][0x450] ;  /* 0x00011400ff071b82 */ /* 0x000ea60000000800 */
[----:B-1----:R-:W-:-:S05]  /*4990*/  @P1 IMAD.HI.U32 R2, R2, UR61, RZ ;  /* 0x0000003d02021c27 */ /* 0x002fca000f8e00ff */
[----:B--2---:R-:W-:-:S05]  /*49a0*/  @P1 SHF.R.U32.HI R3, RZ, R7, R2 ;  /* 0x00000007ff031219 */ /* 0x004fca0000011602 */
[----:B------:R-:W-:Y:S01]  /*49b0*/  IMAD.IADD R2, R76, 0x1, R3 ;  /* 0x000000014c027824 */ /* 0x000fe200078e0203 */
[----:B------:R-:W-:-:S03]  /*49c0*/  SHF.R.U32.HI R3, RZ, 0x1f, R0 ;  /* 0x0000001fff037819 */ /* 0x000fc60000011600 */
[----:B------:R-:W-:Y:S01]  /*49d0*/  VIADD R4, R2, -UR4 ;  /* 0x8000000402047c36 */ /* 0x000fe20008000000 */
[----:B------:R-:W-:-:S04]  /*49e0*/  LEA.HI.SX32 R3, R0, R3, 0x1c ;  /* 0x0000000300037211 */ /* 0x000fc800078fe2ff */
[----:B------:R-:W-:Y:S02]  /*49f0*/  R2UR UR4, R4 ;  /* 0x00000000040472ca */ /* 0x000fe400000e0000 */
[----:B------:R-:W-:Y:S01]  /*4a00*/  VIMNMX R72, R78, R3, PT ;  /* 0x000000034e487248 */ /* 0x000fe20003fe0100 */
[----:B------:R-:W-:-:S12]  /*4a10*/  @!P2 BRA `(.L_x_4708) ;  /* 0x000000000044a947 */ /* 0x000fd80003800000 */
        /* <DEDUP_REMOVED lines=9> */
.L_x_4709:
[----:B------:R-:W-:-:S13]  /*4ab0*/  ISETP.NE.AND P0, PT, R5, 0x1, PT ;  /* 0x000000010500780c */ /* 0x000fda0003f05270 */
[----:B------:R-:W1:Y:S02]  /*4ac0*/  @P0 LDC.64 R6, c[0x0][0x9e8] ;  /* 0x00027a00ff060b82 */ /* 0x000e640000000a00 */
[----:B-1----:R-:W-:-:S05]  /*4ad0*/  @P0 IMAD.HI.U32 R0, R2, R6, RZ ;  /* 0x0000000602000227 */ /* 0x002fca00078e00ff */
[----:B------:R-:W-:-:S07]  /*4ae0*/  @P0 SHF.R.U32.HI R2, RZ, R7, R0 ;  /* 0x00000007ff020219 */ /* 0x000fce0000011600 */
.L_x_4710:
[----:B------:R-:W-:-:S05]  /*4af0*/  IMAD R2, R2, R5, RZ ;  /* 0x0000000502027224 */ /* 0x000fca00078e02ff */
[----:B------:R-:W-:-:S13]  /*4b00*/  R2UR UR5, R2 ;  /* 0x00000000020572ca */ /* 0x000fda00000e0000 */
[----:B------:R-:W-:-:S04]  /*4b10*/  UISETP.LT.AND UP0, UPT, UR4, UR5, UPT ;  /* 0x000000050400728c */ /* 0x000fc8000bf01270 */
[----:B------:R-:W-:-:S12]  /*4b20*/  USEL UR4, UR4, UR5, !UP0 ;  /* 0x0000000504047287 */ /* 0x000fd8000c000000 */
.L_x_4708:
[----:B------:R-:W-:Y:S01]  /*4b30*/  UIMAD.WIDE UR4, UR4, 0x2aaaaaab, URZ ;  /* 0x2aaaaaab040478a5 */ /* 0x000fe2000f8e023f */
[----:B------:R-:W-:-:S03]  /*4b40*/  R2UR UR9, R208 ;  /* 0x00000000d00972ca */ /* 0x000fc600000e0000 */
[----:B------:R-:W-:-:S04]  /*4b50*/  USHF.R.U32.HI UR4, URZ, 0x1f, UR5 ;  /* 0x0000001f3f047899 */ /* 0x000fc80008011605 */
[----:B------:R-:W-:-:S04]  /*4b60*/  ULEA.HI.SX32 UR4, UR5, UR4, 0x1c ;  /* 0x0000000405047291 */ /* 0x000fc8000f8fe23f */
[----:B------:R-:W-:-:S04]  /*4b70*/  UISETP.LT.AND UP0, UPT, URZ, UR4, UPT ;  /* 0x000000043f00728c */ /* 0x000fc8000bf01270 */
[----:B------:R-:W-:-:S03]  /*4b80*/  USEL UR8, URZ, UR4, !UP0 ;  /* 0x000000043f087287 */ /* 0x000fc6000c000000 */
[----:B------:R-:W-:-:S03]  /*4b90*/  UMOV UR4, URZ ;  /* 0x0000003f00047c82 */ /* 0x000fc60008000000 */
[----:B------:R-:W-:-:S13]  /*4ba0*/  ISETP.GT.AND P0, PT, R72, UR8, PT ;  /* 0x0000000848007c0c */ /* 0x000fda000bf04270 */
[----:B------:R-:W-:Y:S05]  /*4bb0*/  @!P0 BRA `(.L_x_4711) ;  /* 0x0000000000948947 */ /* 0x000fea0003800000 */
[----:B------:R-:W1:Y:S01]  /*4bc0*/  LDC R0, c[0x0][0x9f0] ;  /* 0x00027c00ff007b82 */ /* 0x000e620000000800 */
[----:B------:R-:W-:Y:S01]  /*4bd0*/  ISETP.NE.AND P0, PT, R201, RZ, PT ;  /* 0x000000ffc900720c */ /* 0x000fe20003f05270 */
[----:B------:R-:W-:-:S03]  /*4be0*/  UMOV UR4, URZ ;  /* 0x0000003f00047c82 */ /* 0x000fc60008000000 */
[----:B-1----:R-:W-:-:S04]  /*4bf0*/  SEL R5, R201, R0, P0 ;  /* 0x00000000c9057207 */ /* 0x002fc80000000000 */
[-C--:B------:R-:W-:Y:S02]  /*4c00*/  IABS R0, R5.reuse ;  /* 0x0000000500007213 */ /* 0x080fe40000000000 */
[----:B------:R-:W-:Y:S02]  /*4c10*/  IABS R6, R5 ;  /* 0x0000000500067213 */ /* 0x000fe40000000000 */
[----:B------:R-:W-:Y:S02]  /*4c20*/  R2UR UR10, R0 ;  /* 0x00000000000a72ca */ /* 0x000fe400000e0000 */
[----:B------:R-:W-:-:S05]  /*4c30*/  IADD3 R0, R5, -0x1, R72 ;  /* 0xffffffff05007810 */ /* 0x000fca0007ffe048 */
[----:B------:R-:W-:-:S05]  /*4c40*/  VIADD R0, R0, -UR8 ;  /* 0x8000000800007c36 */ /* 0x000fca0008000000 */
[----:B------:R-:W-:Y:S01]  /*4c50*/  IABS R4, R0 ;  /* 0x0000000000047213 */ /* 0x000fe20000000000 */
[----:B------:R-:W1:Y:S01]  /*4c60*/  I2F.RP R2, UR10 ;  /* 0x0000000a00027d06 */ /* 0x000e620008209400 */
[----:B------:R-:W-:Y:S02]  /*4c70*/  LOP3.LUT R0, R0, R5, RZ, 0x3c, !PT ;  /* 0x0000000500007212 */ /* 0x000fe400078e3cff */
[----:B------:R-:W-:-:S05]  /*4c80*/  R2UR UR7, R4 ;  /* 0x00000000040772ca */ /* 0x000fca00000e0000 */
[----:B-1----:R-:W1:Y:S02]  /*4c90*/  MUFU.RCP R2, R2 ;  /* 0x0000000200027308 */ /* 0x002e640000001000 */
[----:B-1----:R-:W-:Y:S02]  /*4ca0*/  VIADD R3, R2, 0xffffffe ;  /* 0x0ffffffe02037836 */ /* 0x002fe40000000000 */
[----:B------:R-:W-:-:S04]  /*4cb0*/  IMAD.MOV R2, RZ, RZ, -R6 ;  /* 0x000000ffff027224 */ /* 0x000fc800078e0a06 */
[----:B------:R-:W1:Y:S02]  /*4cc0*/  F2I.FTZ.U32.TRUNC.NTZ R3, R3 ;  /* 0x0000000300037305 */ /* 0x000e64000021f000 */
[----:B-1----:R-:W-:-:S13]  /*4cd0*/  R2UR UR5, R3 ;  /* 0x00000000030572ca */ /* 0x002fda00000e0000 */
[----:B------:R-:W-:-:S04]  /*4ce0*/  UIADD3 UR6, URZ, -UR5, URZ ;  /* 0x800000053f067290 */ /* 0x000fc8000fffe03f */
[----:B------:R-:W-:-:S04]  /*4cf0*/  UIMAD UR6, UR6, UR10, URZ ;  /* 0x0000000a060672a4 */ /* 0x000fc8000f8e023f */
[----:B------:R-:W-:-:S03]  /*4d00*/  UIMAD.WIDE.U32 UR4, UR5, UR6, UR4 ;  /* 0x00000006050472a5 */ /* 0x000fc6000f8e0004 */
[----:B------:R-:W-:Y:S01]  /*4d10*/  R2UR UR6, R2 ;  /* 0x00000000020672ca */ /* 0x000fe200000e0000 */
[----:B------:R-:W-:-:S12]  /*4d20*/  UIMAD.WIDE.U32 UR4, UR5, UR7, URZ ;  /* 0x00000007050472a5 */ /* 0x000fd8000f8e003f */
[----:B------:R-:W-:Y:S01]  /*4d30*/  UIMAD UR4, UR5, UR6, UR7 ;  /* 0x00000006050472a4 */ /* 0x000fe2000f8e0207 */
[----:B------:R-:W-:Y:S02]  /*4d40*/  R2UR UR6, R0 ;  /* 0x00000000000672ca */ /* 0x000fe400000e0000 */
[----:B------:R-:W-:Y:S01]  /*4d50*/  R2UR UR7, R5 ;  /* 0x00000000050772ca */ /* 0x000fe200000e0000 */
[----:B------:R-:W-:-:S11]  /*4d60*/  UISETP.GT.U32.AND UP1, UPT, UR10, UR4, UPT ;  /* 0x000000040a00728c */ /* 0x000fd6000bf24070 */
[----:B------:R-:W-:Y:S02]  /*4d70*/  @!UP1 UIADD3 UR4, UR4, -UR10, URZ ;  /* 0x8000000a04049290 */ /* 0x000fe4000fffe03f */
[----:B------:R-:W-:Y:S02]  /*4d80*/  @!UP1 UIADD3 UR5, UR5, 0x1, URZ ;  /* 0x0000000105059890 */ /* 0x000fe4000fffe03f */
[----:B------:R-:W-:Y:S02]  /*4d90*/  UISETP.GE.U32.AND UP0, UPT, UR4, UR10, UPT ;  /* 0x0000000a0400728c */ /* 0x000fe4000bf06070 */
[----:B------:R-:W-:Y:S01]  /*4da0*/  UISETP.GE.AND UP1, UPT, UR6, URZ, UPT ;  /* 0x0000003f0600728c */ /* 0x000fe2000bf26270 */
[----:B------:R-:W-:-:S08]  /*4db0*/  R2UR UR6, R5 ;  /* 0x00000000050672ca */ /* 0x000fd000000e0000 */
[----:B------:R-:W-:Y:S02]  /*4dc0*/  @UP0 UIADD3 UR5, UR5, 0x1, URZ ;  /* 0x0000000105050890 */ /* 0x000fe4000fffe03f */
[----:B------:R-:W-:-:S05]  /*4dd0*/  UISETP.NE.AND UP0, UPT, UR7, URZ, UPT ;  /* 0x0000003f0700728c */ /* 0x000fca000bf05270 */
[----:B------:R-:W-:Y:S02]  /*4de0*/  UMOV UR4, UR5 ;  /* 0x0000000500047c82 */ /* 0x000fe40008000000 */
[----:B------:R-:W-:-:S04]  /*4df0*/  @!UP1 UIADD3 UR4, -UR4, URZ, URZ ;  /* 0x0000003f04049290 */ /* 0x000fc8000fffe13f */
[----:B------:R-:W-:-:S12]  /*4e00*/  @!UP0 ULOP3.LUT UR4, URZ, UR6, URZ, 0x33, !UPT ;  /* 0x000000063f048292 */ /* 0x000fd8000f8e333f */
.L_x_4711:
        /* <DEDUP_REMOVED lines=42> */
[----:B0-----:R-:W-:Y:S02]  /*50b0*/  CS2R R50, SRZ ;  /* 0x0000000000327805 */ /* 0x001fe4000001ff00 */
        /* <DEDUP_REMOVED lines=14> */
[----:B------:R-:W2:Y:S01]  /*51a0*/  LDL R0, [R1+0x324] ;  /* 0x0003240001007983 */ /* 0x000ea20000100800 */
[----:B------:R-:W-:-:S13]  /*51b0*/  R2UR UR6, R209 ;  /* 0x00000000d10672ca */ /* 0x000fda00000e0000 */
[----:B------:R-:W-:-:S06]  /*51c0*/  ULOP3.LUT UP0, URZ, UR6, 0x1bf, URZ, 0xc0, !UPT ;  /* 0x000001bf063f7892 */ /* 0x000fcc000f80c03f */
[----:B------:R-:W-:Y:S01]  /*51d0*/  PLOP3.LUT P0, PT, PT, PT, UP0, 0x80, 0x0 ;  /* 0x000000000000781c */ /* 0x000fe20003f0f008 */
[----:B--2---:R-:W0:Y:S02]  /*51e0*/  SHFL.IDX PT, R0, R0, RZ, 0x1f ;  /* 0x00001fff00007589 */ /* 0x004e2400000e0000 */
        /* <DEDUP_REMOVED lines=24> */
.L_x_4713:
[----:B------:R-:W-:Y:S02]  /*5370*/  ULDC UR4, c[0x0][0x3f4] ;  /* 0x0000fd0000047ab9 */ /* 0x000fe40000000800 */
[----:B------:R-:W-:-:S13]  /*5380*/  ISETP.LT.AND P0, PT, RZ, UR4, PT ;  /* 0x00000004ff007c0c */ /* 0x000fda000bf01270 */
[----:B------:R-:W-:Y:S05]  /*5390*/  @P0 BRA `(.L_x_4714) ;  /* 0x0000000000440947 */ /* 0x000fea0003800000 */
[----:B------:R-:W-:Y:S01]  /*53a0*/  R2UR UR5, R232 ;  /* 0x00000000e80572ca */ /* 0x000fe200000e0000 */
[----:B------:R-:W-:-:S12]  /*53b0*/  IMAD.U32 R3, RZ, RZ, UR39 ;  /* 0x00000027ff037e24 */ /* 0x000fd8000f8e00ff */
[----:B------:R-:W-:-:S04]  /*53c0*/  ULEA.HI UR4, UR5, UR5, URZ, 0x1 ;  /* 0x0000000505047291 */ /* 0x000fc8000f8f083f */
[----:B------:R-:W-:-:S04]  /*53d0*/  ULOP3.LUT UR4, UR4, 0xfffffffe, URZ, 0xc0, !UPT ;  /* 0xfffffffe04047892 */ /* 0x000fc8000f8ec03f */
[----:B------:R-:W-:-:S06]  /*53e0*/  UIADD3 UR4, UR5, -UR4, URZ ;  /* 0x8000000405047290 */ /* 0x000fcc000fffe03f */
[----:B------:R-:W-:-:S05]  /*53f0*/  IMAD.U32 R0, RZ, RZ, UR4 ;  /* 0x00000004ff007e24 */ /* 0x000fca000f8e00ff */
[----:B------:R-:W-:-:S04]  /*5400*/  SHF.L.U32 R0, R0, 0x1f, RZ ;  /* 0x0000001f00007819 */ /* 0x000fc800000006ff */
[----:B------:R0:W1:Y:S03]  /*5410*/  SYNCS.PHASECHK.TRANS64.TRYWAIT P0, [R3+URZ+0x30800], R0 ;  /* 0x03080000030075a7 */ /* 0x000066000800017f */
[----:B-1----:R-:W-:Y:S05]  /*5420*/  @!P0 NANOSLEEP.SYNCS 0x989680 ;  /* 0x009896800000895d */ /* 0x002fea0003900000 */
[----:B------:R-:W1:Y:S02]  /*5430*/  @!P0 SYNCS.PHASECHK.TRANS64 P0, [R3+URZ+0x30800], R0 ;  /* 0x03080000030085a7 */ /* 0x000e64000800007f */
[----:B-1----:R-:W-:Y:S05]  /*5440*/  @P0 BRA `(.L_x_4715) ;  /* 0x0000007800600947 */ /* 0x002fea0003800000 */
.L_x_4716:
[----:B0-----:R-:W-:-:S04]  /*5450*/  IMAD.U32 R3, RZ, RZ, UR39 ;  /* 0x00000027ff037e24 */ /* 0x001fc8000f8e00ff */
[----:B------:R0:W1:Y:S03]  /*5460*/  SYNCS.PHASECHK.TRANS64.TRYWAIT P0, [R3+URZ+0x30800], R0 ;  /* 0x03080000030075a7 */ /* 0x000066000800017f */
[----:B-1----:R-:W-:Y:S05]  /*5470*/  @!P0 NANOSLEEP.SYNCS 0x989680 ;  /* 0x009896800000895d */ /* 0x002fea0003900000 */
[----:B------:R-:W1:Y:S02]  /*5480*/  @!P0 SYNCS.PHASECHK.TRANS64 P0, [R3+URZ+0x30800], R0 ;  /* 0x03080000030085a7 */ /* 0x000e64000800007f */
[----:B-1----:R-:W-:Y:S05]  /*5490*/  @!P0 BRA `(.L_x_4716) ;  /* 0xfffffffc00ec8947 */ /* 0x002fea000383ffff */
[----:B------:R-:W-:Y:S05]  /*54a0*/  BRA `(.L_x_4715) ;  /* 0x0000007800487947 */ /* 0x000fea0003800000 */
.L_x_4714:
[----:B------:R-:W-:Y:S01]  /*54b0*/  R2UR UR5, R209 ;  /* 0x00000000d10572ca */ /* 0x000fe200000e0000 */
[----:B------:R-:W-:Y:S01]  /*54c0*/  USHF.R.S32.HI UR4, URZ, 0x1f, UR44 ;  /* 0x0000001f3f047899 */ /* 0x000fe2000801142c */
[----:B------:R-:W-:Y:S01]  /*54d0*/  ULDC.64 UR6, c[0x0][0x3f8] ;  /* 0x0000fe0000067ab9 */ /* 0x000fe20000000a00 */
[----:B------:R-:W-:Y:S01]  /*54e0*/  ULDC.64 UR8, c[0x0][0x408] ;  /* 0x0001020000087ab9 */ /* 0x000fe20000000a00 */
[----:B------:R-:W-:Y:S02]  /*54f0*/  IMAD.U32 R24, RZ, RZ, UR6 ;  /* 0x00000006ff187e24 */ /* 0x000fe4000f8e00ff */
[----:B------:R-:W-:Y:S02]  /*5500*/  IMAD.U32 R26, RZ, RZ, UR8 ;  /* 0x00000008ff1a7e24 */ /* 0x000fe4000f8e00ff */
[----:B------:R-:W-:-:S05]  /*5510*/  IMAD.WIDE.U32 R24, R24, UR44, RZ ;  /* 0x0000002c18187c25 */ /* 0x000fca000f8e00ff */
[----:B------:R-:W-:Y:S01]  /*5520*/  ULOP3.LUT UP0, URZ, UR5, 0x3ff, URZ, 0xc0, !UPT ;  /* 0x000003ff053f7892 */ /* 0x000fe2000f80c03f */
[----:B------:R-:W-:Y:S01]  /*5530*/  IMAD.WIDE.U32 R26, R26, UR44, RZ ;  /* 0x0000002c1a1a7c25 */ /* 0x000fe2000f8e00ff */
[----:B------:R-:W-:Y:S02]  /*5540*/  UIMAD UR5, UR4, UR6, URZ ;  /* 0x00000006040572a4 */ /* 0x000fe4000f8e023f */
[----:B------:R-:W-:Y:S02]  /*5550*/  UIMAD UR4, UR4, UR8, URZ ;  /* 0x00000008040472a4 */ /* 0x000fe4000f8e023f */
[----:B------:R-:W-:Y:S01]  /*5560*/  PLOP3.LUT P0, PT, PT, PT, UP0, 0x80, 0x0 ;  /* 0x000000000000781c */ /* 0x000fe20003f0f008 */
[----:B------:R-:W-:Y:S02]  /*5570*/  UIMAD UR5, UR44, UR7, UR5 ;  /* 0x000000072c0572a4 */ /* 0x000fe4000f8e0205 */
[----:B------:R-:W-:-:S04]  /*5580*/  UIMAD UR4, UR44, UR9, UR4 ;  /* 0x000000092c0472a4 */ /* 0x000fc8000f8e0204 */
[----:B------:R-:W-:Y:S02]  /*5590*/  VIADD R29, R25, UR5 ;  /* 0x00000005191d7c36 */ /* 0x000fe40008000000 */
[----:B------:R-:W-:-:S04]  /*55a0*/  VIADD R31, R27, UR4 ;  /* 0x000000041b1f7c36 */ /* 0x000fc80008000000 */
        /* <DEDUP_REMOVED lines=17> */
.L_x_4717:
[----:B------:R-:W-:Y:S01]  /*56c0*/  ULDC.U8 UR4, c[0x0][0x410] ;  /* 0x0001040000047ab9 */ /* 0x000fe20000000000 */
[----:B------:R-:W-:Y:S01]  /*56d0*/  BSSY B0, `(.L_x_4718) ;  /* 0x0000767000007945 */ /* 0x000fe20003800000 */
[----:B------:R-:W-:Y:S01]  /*56e0*/  ISETP.NE.AND P0, PT, RZ, UR4, PT ;  /* 0x00000004ff007c0c */ /* 0x000fe2000bf05270 */
[----:B------:R-:W-:Y:S02]  /*56f0*/  VIADD R77, R192, 0x20 ;  /* 0x00000020c04d7836 */ /* 0x000fe40000000000 */
[----:B------:R-:W-:-:S10]  /*5700*/  VIADD R10, R16, UR61 ;  /* 0x0000003d100a7c36 */ /* 0x000fd40008000000 */
[----:B------:R-:W-:Y:S05]  /*5710*/  @!P0 BRA `(.L_x_4719) ;  /* 0x0000003800988947 */ /* 0x000fea0003800000 */
[----:B------:R-:W0:Y:S01]  /*5720*/  LDC R20, c[0x0][0x448] ;  /* 0x00011200ff147b82 */ /* 0x000e220000000800 */
[----:B------:R-:W-:Y:S01]  /*5730*/  IMAD R5, R207, 0x40, R10 ;  /* 0x00000040cf057824 */ /* 0x000fe200078e020a */
[----:B------:R-:W-:Y:S01]  /*5740*/  ULDC.64 UR4, c[0x0][0x3f8] ;  /* 0x0000fe0000047ab9 */ /* 0x000fe20000000a00 */
[----:B------:R-:W-:Y:S01]  /*5750*/  ULDC.64 UR6, c[0x0][0x408] ;  /* 0x0001020000067ab9 */ /* 0x000fe20000000a00 */
[----:B------:R-:W-:Y:S02]  /*5760*/  IMAD.MOV.U32 R2, RZ, RZ, R24 ;  /* 0x000000ffff027224 */ /* 0x000fe400078e0018 */
[----:B------:R-:W-:Y:S02]  /*5770*/  IMAD.MOV.U32 R8, RZ, RZ, R26 ;  /* 0x000000ffff087224 */ /* 0x000fe400078e001a */
[----:B------:R-:W-:Y:S02]  /*5780*/  IMAD.MOV.U32 R9, RZ, RZ, R31 ;  /* 0x000000ffff097224 */ /* 0x000fe400078e001f */
[----:B------:R-:W-:-:S02]  /*5790*/  VIADD R75, R192, 0x10 ;  /* 0x00000010c04b7836 */ /* 0x000fc40000000000 */
[C---:B------:R-:W-:Y:S02]  /*57a0*/  VIADD R74, R192.reuse, 0x30 ;  /* 0x00000030c04a7836 */ /* 0x040fe40000000000 */
[----:B------:R-:W-:Y:S01]  /*57b0*/  VIADD R73, R192, 0x50 ;  /* 0x00000050c0497836 */ /* 0x000fe20000000000 */
[----:B0-----:R-:W-:-:S13]  /*57c0*/  ISETP.NE.AND P0, PT, R20, 0x1, PT ;  /* 0x000000011400780c */ /* 0x001fda0003f05270 */
[----:B------:R-:W0:Y:S08]  /*57d0*/  @P0 LDC R0, c[0x0][0x44c] ;  /* 0x00011300ff000b82 */ /* 0x000e300000000800 */
[----:B------:R-:W1:Y:S01]  /*57e0*/  @P0 LDC R3, c[0x0][0x450] ;  /* 0x00011400ff030b82 */ /* 0x000e620000000800 */
[----:B0-----:R-:W-:-:S05]  /*57f0*/  @P0 IMAD.HI.U32 R0, R5, R0, RZ ;  /* 0x0000000005000227 */ /* 0x001fca00078e00ff */
[----:B-1----:R-:W-:Y:S01]  /*5800*/  @P0 SHF.R.U32.HI R5, RZ, R3, R0 ;  /* 0x00000003ff050219 */ /* 0x002fe20000011600 */
[----:B------:R-:W-:-:S03]  /*5810*/  IMAD.MOV.U32 R3, RZ, RZ, R29 ;  /* 0x000000ffff037224 */ /* 0x000fc600078e001d */
        /* <DEDUP_REMOVED lines=21> */
.L_x_5055:
        /* <DEDUP_REMOVED lines=16> */
[----:B------:R-:W-:Y:S01]  /*5a70*/  ULDC UR4, c[0x0][0x3f4] ;  /* 0x0000fd0000047ab9 */ /* 0x000fe20000000800 */
[----:B------:R-:W-:Y:S02]  /*5a80*/  CS2R R56, SRZ ;  /* 0x0000000000387805 */ /* 0x000fe4000001ff00 */
[----:B------:R-:W-:Y:S01]  /*5a90*/  ISETP.GE.AND P3, PT, R75, UR4, PT ;  /* 0x000000044b007c0c */ /* 0x000fe2000bf66270 */
[----:B------:R-:W-:Y:S01]  /*5aa0*/  ULDC.64 UR6, c[0x0][0x208] ;  /* 0x0000820000067ab9 */ /* 0x000fe20000000a00 */
[----:B------:R-:W-:Y:S02]  /*5ab0*/  ISETP.GE.AND P2, PT, R77, UR4, PT ;  /* 0x000000044d007c0c */ /* 0x000fe4000bf46270 */
[----:B------:R-:W-:Y:S02]  /*5ac0*/  ISETP.GE.AND P4, PT, R192, UR4, PT ;  /* 0x00000004c0007c0c */ /* 0x000fe4000bf86270 */
[----:B------:R-:W-:Y:S02]  /*5ad0*/  ISETP.GE.AND P1, PT, R74, UR4, PT ;  /* 0x000000044a007c0c */ /* 0x000fe4000bf26270 */
[----:B------:R-:W-:-:S05]  /*5ae0*/  SHF.R.S32.HI R30, RZ, 0x1f, R75 ;  /* 0x0000001fff1e7819 */ /* 0x000fca000001144b */
[C---:B------:R-:W-:Y:S01]  /*5af0*/  @!P3 IMAD.SHL.U32 R27, R75.reuse, 0x2, RZ ;  /* 0x000000024b1bb824 */ /* 0x040fe200078e00ff */
[----:B------:R-:W-:Y:S01]  /*5b00*/  @!P3 SHF.L.U64.HI R30, R75, 0x1, R30 ;  /* 0x000000014b1eb819 */ /* 0x000fe2000001021e */
[C---:B------:R-:W-:Y:S01]  /*5b10*/  @!P2 IMAD.SHL.U32 R33, R77.reuse, 0x2, RZ ;  /* 0x000000024d21a824 */ /* 0x040fe200078e00ff */
[----:B------:R-:W-:Y:S01]  /*5b20*/  SHF.R.S32.HI R28, RZ, 0x1f, R77 ;  /* 0x0000001fff1c7819 */ /* 0x000fe2000001144d */
[----:B-12---:R-:W-:Y:S01]  /*5b30*/  @!P4 IMAD.WIDE R8, R192, 0x2, R2 ;  /* 0x00000002c008c825 */ /* 0x006fe200078e0202 */
[-C--:B------:R-:W-:Y:S02]  /*5b40*/  @!P3 IADD3 R20, P6, R2, R27.reuse, RZ ;  /* 0x0000001b0214b210 */ /* 0x080fe40007fde0ff */
[----:B------:R-:W-:Y:S01]  /*5b50*/  ISETP.GE.AND P0, PT, R200, UR4, PT ;  /* 0x00000004c8007c0c */ /* 0x000fe2000bf06270 */
[----:B------:R-:W-:Y:S01]  /*5b60*/  @!P1 IMAD.SHL.U32 R35, R74, 0x2, RZ ;  /* 0x000000024a239824 */ /* 0x000fe200078e00ff */
[----:B------:R-:W-:Y:S01]  /*5b70*/  @!P2 SHF.L.U64.HI R28, R77, 0x1, R28 ;  /* 0x000000014d1ca819 */ /* 0x000fe2000001021c */
[----:B------:R-:W-:Y:S01]  /*5b80*/  @!P3 IMAD.X R21, R3, 0x1, R30, P6 ;  /* 0x000000010315b824 */ /* 0x000fe200030e061e */
[----:B----4-:R-:W-:Y:S01]  /*5b90*/  @!P3 IADD3 R26, P5, R14, R27, RZ ;  /* 0x0000001b0e1ab210 */ /* 0x010fe20007fbe0ff */
[----:B------:R1:W5:Y:S01]  /*5ba0*/  @!P4 LD.E.64 R56, desc[UR6][R8.64] ;  /* 0x000000060838c980 */ /* 0x000362000c101b00 */
[-C--:B------:R-:W-:Y:S01]  /*5bb0*/  @!P2 IADD3 R12, P6, R2, R33.reuse, RZ ;  /* 0x00000021020ca210 */ /* 0x080fe20007fde0ff */
[----:B---3--:R-:W-:Y:S01]  /*5bc0*/  @!P4 IMAD.MOV.U32 R15, RZ, RZ, R5 ;  /* 0x000000ffff0fc224 */ /* 0x008fe200078e0005 */
[----:B------:R-:W-:Y:S01]  /*5bd0*/  SHF.R.S32.HI R11, RZ, 0x1f, R74 ;  /* 0x0000001fff0b7819 */ /* 0x000fe2000001144a */
[----:B------:R-:W-:Y:S01]  /*5be0*/  @!P3 IMAD.X R27, R5, 0x1, R30, P5 ;  /* 0x00000001051bb824 */ /* 0x000fe200028e061e */
[----:B------:R-:W-:Y:S01]  /*5bf0*/  @!P2 IADD3 R32, P5, R14, R33, RZ ;  /* 0x000000210e20a210 */ /* 0x000fe20007fbe0ff */
[----:B------:R-:W-:Y:S01]  /*5c00*/  @!P2 IMAD.X R13, R3, 0x1, R28, P6 ;  /* 0x00000001030da824 */ /* 0x000fe200030e061c */
[----:B------:R-:W-:Y:S01]  /*5c10*/  @!P1 SHF.L.U64.HI R24, R74, 0x1, R11 ;  /* 0x000000014a189819 */ /* 0x000fe2000001020b */
[----:B------:R-:W-:Y:S01]  /*5c20*/  @!P0 IMAD.SHL.U32 R43, R200, 0x2, RZ ;  /* 0x00000002c82b8824 */ /* 0x000fe200078e00ff */
[----:B------:R-:W-:Y:S01]  /*5c30*/  SHF.R.S32.HI R11, RZ, 0x1f, R200 ;  /* 0x0000001fff0b7819 */ /* 0x000fe200000114c8 */
[----:B------:R-:W-:Y:S01]  /*5c40*/  @!P2 IMAD.X R33, R5, 0x1, R28, P5 ;  /* 0x000000010521a824 */ /* 0x000fe200028e061c */
[----:B-1----:R-:W-:-:S02]  /*5c50*/  @!P1 IADD3 R8, P6, R2, R35, RZ ;  /* 0x0000002302089210 */ /* 0x002fc40007fde0ff */
[----:B------:R-:W-:Y:S02]  /*5c60*/  CS2R R58, SRZ ;  /* 0x00000000003a7805 */ /* 0x000fe4000001ff00 */
[----:B------:R-:W-:Y:S02]  /*5c70*/  ISETP.GE.AND P5, PT, R73, UR4, PT ;  /* 0x0000000449007c0c */ /* 0x000fe4000bfa6270 */
[----:B------:R-:W-:Y:S01]  /*5c80*/  @!P0 SHF.L.U64.HI R30, R200, 0x1, R11 ;  /* 0x00000001c81e8819 */ /* 0x000fe2000001020b */
[----:B------:R-:W-:Y:S01]  /*5c90*/  @!P1 IMAD.X R9, R3, 0x1, R24, P6 ;  /* 0x0000000103099824 */ /* 0x000fe200030e0618 */
[----:B------:R-:W-:Y:S02]  /*5ca0*/  @!P1 IADD3 R34, P6, R14, R35, RZ ;  /* 0x000000230e229210 */ /* 0x000fe40007fde0ff */
[----:B------:R-:W-:-:S03]  /*5cb0*/  SHF.R.S32.HI R28, RZ, 0x1f, R73 ;  /* 0x0000001fff1c7819 */ /* 0x000fc60000011449 */
[----:B------:R-:W-:Y:S01]  /*5cc0*/  @!P1 IMAD.X R35, R5, 0x1, R24, P6 ;  /* 0x0000000105239824 */ /* 0x000fe200030e0618 */
[----:B------:R-:W-:Y:S01]  /*5cd0*/  @!P0 IADD3 R40, P6, R2, R43, RZ ;  /* 0x0000002b02288210 */ /* 0x000fe20007fde0ff */
[----:B------:R-:W-:-:S04]  /*5ce0*/  @!P4 IMAD.WIDE R24, R192, 0x2, R14 ;  /* 0x00000002c018c825 */ /* 0x000fc800078e020e */
[----:B------:R-:W-:Y:S01]  /*5cf0*/  @!P0 IMAD.X R41, R3, 0x1, R30, P6 ;  /* 0x0000000103298824 */ /* 0x000fe200030e061e */
[----:B------:R-:W-:Y:S01]  /*5d00*/  @!P0 IADD3 R42, P6, R14, R43, RZ ;  /* 0x0000002b0e2a8210 */ /* 0x000fe20007fde0ff */
[C---:B------:R-:W-:Y:S01]  /*5d10*/  @!P5 IMAD.SHL.U32 R15, R73.reuse, 0x2, RZ ;  /* 0x00000002490fd824 */ /* 0x040fe200078e00ff */
[----:B------:R1:W5:Y:S01]  /*5d20*/  @!P4 LD.E.64 R58, desc[UR6][R24.64] ;  /* 0x00000006183ac980 */ /* 0x000362000c101b00 */
[----:B------:R-:W-:Y:S02]  /*5d30*/  @!P5 SHF.L.U64.HI R28, R73, 0x1, R28 ;  /* 0x00000001491cd819 */ /* 0x000fe4000001021c */
[----:B------:R-:W-:Y:S01]  /*5d40*/  CS2R R52, SRZ ;  /* 0x0000000000347805 */ /* 0x000fe2000001ff00 */
[----:B------:R-:W-:Y:S01]  /*5d50*/  @!P0 IMAD.X R43, R5, 0x1, R30, P6 ;  /* 0x00000001052b8824 */ /* 0x000fe200030e061e */
[----:B------:R-:W-:Y:S02]  /*5d60*/  @!P5 IADD3 R2, P4, R2, R15, RZ ;  /* 0x0000000f0202d210 */ /* 0x000fe40007f9e0ff */
[----:B------:R-:W-:-:S02]  /*5d70*/  CS2R R54, SRZ ;  /* 0x0000000000367805 */ /* 0x000fc4000001ff00 */
[----:B------:R-:W-:Y:S02]  /*5d80*/  @!P5 IADD3 R14, P6, R14, R15, RZ ;  /* 0x0000000f0e0ed210 */ /* 0x000fe40007fde0ff */
[----:B------:R-:W-:Y:S02]  /*5d90*/  CS2R R50, SRZ ;  /* 0x0000000000327805 */ /* 0x000fe4000001ff00 */
[----:B------:R-:W-:Y:S01]  /*5da0*/  CS2R R48, SRZ ;  /* 0x0000000000307805 */ /* 0x000fe2000001ff00 */
[--C-:B------:R-:W-:Y:S01]  /*5db0*/  @!P5 IMAD.X R3, R3, 0x1, R28.reuse, P4 ;  /* 0x000000010303d824 */ /* 0x100fe200020e061c */
[----:B------:R-:W-:Y:S01]  /*5dc0*/  CS2R R46, SRZ ;  /* 0x00000000002e7805 */ /* 0x000fe2000001ff00 */
[----:B------:R-:W-:Y:S01]  /*5dd0*/  @!P5 IMAD.X R15, R5, 0x1, R28, P6 ;  /* 0x00000001050fd824 */ /* 0x000fe200030e061c */
[----:B------:R-:W-:Y:S02]  /*5de0*/  CS2R R44, SRZ ;  /* 0x00000000002c7805 */ /* 0x000fe4000001ff00 */
[----:B------:R-:W-:-:S02]  /*5df0*/  CS2R R38, SRZ ;  /* 0x0000000000267805 */ /* 0x000fc4000001ff00 */
[----:B------:R-:W-:Y:S02]  /*5e00*/  CS2R R36, SRZ ;  /* 0x0000000000247805 */ /* 0x000fe4000001ff00 */
[----:B------:R-:W-:Y:S02]  /*5e10*/  CS2R R30, SRZ ;  /* 0x00000000001e7805 */ /* 0x000fe4000001ff00 */
[----:B------:R-:W-:Y:S01]  /*5e20*/  CS2R R28, SRZ ;  /* 0x00000000001c7805 */ /* 0x000fe2000001ff00 */
[----:B------:R1:W5:Y:S04]  /*5e30*/  @!P3 LD.E.64 R52, desc[UR6][R20.64] ;  /* 0x000000061434b980 */ /* 0x000368000c101b00 */
        /* <DEDUP_REMOVED lines=8> */
[----:B------:R1:W5:Y:S02]  /*5ec0*/  @!P5 LD.E.64 R28, desc[UR6][R14.64] ;  /* 0x000000060e1cd980 */ /* 0x000364000c101b00 */
.L_x_4722:
[----:B------:R-:W-:Y:S05]  /*5ed0*/  BSYNC B1 ;  /* 0x0000000000017941 */ /* 0x000fea0003800000 */
.L_x_4721:
[----:B-12--5:R-:W-:Y:S01]  /*5ee0*/  IMAD.MOV.U32 R2, RZ, RZ, R30 ;  /* 0x000000ffff027224 */ /* 0x026fe200078e001e */
[----:B------:R-:W-:Y:S01]  /*5ef0*/  UMOV UR4, 0xffffffff ;  /* 0xffffffff00047882 */ /* 0x000fe20000000000 */
[----:B------:R-:W-:Y:S02]  /*5f00*/  IMAD.MOV.U32 R3, RZ, RZ, R31 ;  /* 0x000000ffff037224 */ /* 0x000fe400078e001f */
        /* <DEDUP_REMOVED lines=44> */
[----:B------:R-:W-:Y:S02]  /*61d0*/  CS2R R2, SRZ ;  /* 0x0000000000027805 */ /* 0x000fe4000001ff00 */
[----:B------:R-:W-:Y:S02]  /*61e0*/  PRMT R114, R5, 0x7610, R114 ;  /* 0x0000761005727816 */ /* 0x000fe40000000072 */
[----:B------:R-:W-:Y:S01]  /*61f0*/  PRMT R115, R8, 0x7610, R115 ;  /* 0x0000761008737816 */ /* 0x000fe20000000073 */
[----:B------:R-:W-:Y:S06]  /*6200*/  BRA.DIV UR4, `(.L_x_4723) ;  /* 0x0000021a043c7947 */ /* 0x000fec000b800000 */
[----:B------:R1:W2:Y:S04]  /*6210*/  SHFL.IDX PT, R5, R0, 0x1, 0x1c1f ;  /* 0x003c1f0000057f89 */ /* 0x0002a800000e0000 */
[----:B0-----:R-:W0:Y:S04]  /*6220*/  SHFL.IDX PT, R4, R4, 0x1, 0x1c1f ;  /* 0x003c1f0004047f89 */ /* 0x001e2800000e0000 */
[----:B------:R-:W3:Y:S04]  /*6230*/  SHFL.IDX PT, R7, R7, 0x1, 0x1c1f ;  /* 0x003c1f0007077f89 */ /* 0x000ee800000e0000 */
[----:B-1----:R-:W0:Y:S02]  /*6240*/  SHFL.IDX PT, R6, R6, 0x1, 0x1c1f ;  /* 0x003c1f0006067f89 */ /* 0x002e2400000e0000 */
.L_x_5061:
[----:B------:R-:W-:Y:S01]  /*6250*/  VIADD R10, R10, 0x40 ;  /* 0x000000400a0a7836 */ /* 0x000fe20000000000 */
[----:B------:R-:W-:Y:S01]  /*6260*/  BSSY B1, `(.L_x_4724) ;  /* 0x0000059000017945 */ /* 0x000fe20003800000 */
[----:B------:R-:W-:Y:S01]  /*6270*/  IMAD.SHL.U32 R0, R207, 0x8, RZ ;  /* 0x00000008cf007824 */ /* 0x000fe200078e00ff */
[----:B------:R-:W-:Y:S01]  /*6280*/  LOP3.LUT P0, RZ, R234, 0x4, RZ, 0xc0, !PT ;  /* 0x00000004eaff7812 */ /* 0x000fe2000780c0ff */
[----:B------:R-:W-:Y:S01]  /*6290*/  IMAD.U32 R92, RZ, RZ, UR61 ;  /* 0x0000003dff5c7e24 */ /* 0x000fe2000f8e00ff */
[----:B------:R-:W-:Y:S02]  /*62a0*/  ISETP.GE.AND P1, PT, R10, R87, PT ;  /* 0x000000570a00720c */ /* 0x000fe40003f26270 */
[----:B------:R-:W-:Y:S02]  /*62b0*/  CS2R R10, SRZ ;  /* 0x00000000000a7805 */ /* 0x000fe4000001ff00 */
[----:B------:R-:W-:Y:S02]  /*62c0*/  LOP3.LUT R21, R203, 0x18, R0, 0xf8, !PT ;  /* 0x00000018cb157812 */ /* 0x000fe400078ef800 */
[----:B----4-:R-:W-:-:S02]  /*62d0*/  CS2R R14, SRZ ;  /* 0x00000000000e7805 */ /* 0x010fc4000001ff00 */
[----:B------:R-:W-:Y:S02]  /*62e0*/  CS2R R24, SRZ ;  /* 0x0000000000187805 */ /* 0x000fe4000001ff00 */
[----:B------:R-:W-:Y:S02]  /*62f0*/  CS2R R32, SRZ ;  /* 0x0000000000207805 */ /* 0x000fe4000001ff00 */
[----:B------:R-:W-:Y:S02]  /*6300*/  LOP3.LUT R0, R21, R206, RZ, 0x3c, !PT ;  /* 0x000000ce15007212 */ /* 0x000fe400078e3cff */
[----:B------:R-:W-:Y:S02]  /*6310*/  CS2R R40, SRZ ;  /* 0x0000000000287805 */ /* 0x000fe4000001ff00 */
[----:B------:R-:W-:Y:S02]  /*6320*/  CS2R R8, SRZ ;  /* 0x0000000000087805 */ /* 0x000fe4000001ff00 */
[----:B------:R-:W-:-:S02]  /*6330*/  CS2R R12, SRZ ;  /* 0x00000000000c7805 */ /* 0x000fc4000001ff00 */
[----:B------:R-:W-:Y:S02]  /*6340*/  CS2R R20, SRZ ;  /* 0x0000000000147805 */ /* 0x000fe4000001ff00 */
[----:B------:R-:W-:Y:S02]  /*6350*/  CS2R R26, SRZ ;  /* 0x00000000001a7805 */ /* 0x000fe4000001ff00 */
[----:B------:R-:W-:Y:S01]  /*6360*/  CS2R R34, SRZ ;  /* 0x0000000000227805 */ /* 0x000fe2000001ff00 */
[----:B------:R-:W-:Y:S01]  /*6370*/  IMAD R86, R205, 0x200, R0 ;  /* 0x00000200cd567824 */ /* 0x000fe200078e0200 */
[----:B------:R-:W-:Y:S01]  /*6380*/  CS2R R42, SRZ ;  /* 0x00000000002a7805 */ /* 0x000fe2000001ff00 */
[----:B------:R-:W-:Y:S06]  /*6390*/  @P1 BRA `(.L_x_4725) ;  /* 0x0000000400141947 */ /* 0x000fec0003800000 */
[----:B------:R-:W-:Y:S01]  /*63a0*/  ULDC UR4, c[0x0][0x3f4] ;  /* 0x0000fd0000047ab9 */ /* 0x000fe20000000800 */
[----:B------:R-:W-:Y:S02]  /*63b0*/  SHF.R.S32.HI R0, RZ, 0x1f, R75 ;  /* 0x0000001fff007819 */ /* 0x000fe4000001144b */
[----:B------:R-:W-:Y:S02]  /*63c0*/  CS2R R40, SRZ ;  /* 0x0000000000287805 */ /* 0x000fe4000001ff00 */
[----:B------:R-:W-:Y:S02]  /*63d0*/  ISETP.GE.AND P4, PT, R75, UR4, PT ;  /* 0x000000044b007c0c */ /* 0x000fe4000bf86270 */
[----:B------:R-:W-:Y:S02]  /*63e0*/  CS2R R42, SRZ ;  /* 0x00000000002a7805 */ /* 0x000fe4000001ff00 */
[----:B------:R-:W-:Y:S01]  /*63f0*/  ISETP.GE.AND P3, PT, R77, UR4, PT ;  /* 0x000000044d007c0c */ /* 0x000fe2000bf66270 */
[----:B------:R-:W-:Y:S01]  /*6400*/  ULDC.64 UR6, c[0x0][0x208] ;  /* 0x0000820000067ab9 */ /* 0x000fe20000000a00 */
[----:B------:R-:W-:-:S02]  /*6410*/  ISETP.GE.AND P1, PT, R200, UR4, PT ;  /* 0x00000004c8007c0c */ /* 0x000fc4000bf26270 */
[----:B------:R-:W-:Y:S02]  /*6420*/  ISETP.GE.AND P2, PT, R74, UR4, PT ;  /* 0x000000044a007c0c */ /* 0x000fe4000bf46270 */
[----:B------:R-:W-:Y:S02]  /*6430*/  SHF.R.S32.HI R9, RZ, 0x1f, R200 ;  /* 0x0000001fff097819 */ /* 0x000fe400000114c8 */
[----:B------:R-:W-:Y:S02]  /*6440*/  SHF.R.S32.HI R10, RZ, 0x1f, R77 ;  /* 0x0000001fff0a7819 */ /* 0x000fe4000001144d */
[----:B------:R-:W-:Y:S01]  /*6450*/  SHF.R.S32.HI R11, RZ, 0x1f, R74 ;  /* 0x0000001fff0b7819 */ /* 0x000fe2000001144a */
[C---:B------:R-:W-:Y:S01]  /*6460*/  @!P4 IMAD.SHL.U32 R3, R75.reuse, 0x2, RZ ;  /* 0x000000024b03c824 */ /* 0x040fe200078e00ff */
[----:B------:R-:W-:Y:S01]  /*6470*/  @!P4 SHF.L.U64.HI R0, R75, 0x1, R0 ;  /* 0x000000014b00c819 */ /* 0x000fe20000010200 */
[C---:B------:R-:W-:Y:S01]  /*6480*/  @!P3 IMAD.SHL.U32 R69, R77.reuse, 0x2, RZ ;  /* 0x000000024d45b824 */ /* 0x040fe200078e00ff */
[----:B------:R-:W-:Y:S01]  /*6490*/  @!P3 SHF.L.U64.HI R10, R77, 0x1, R10 ;  /* 0x000000014d0ab819 */ /* 0x000fe2000001020a */
[----:B------:R-:W-:Y:S01]  /*64a0*/  @!P1 IMAD.SHL.U32 R61, R200, 0x2, RZ ;  /* 0x00000002c83d9824 */ /* 0x000fe200078e00ff */
[----:B0-----:R-:W-:Y:S01]  /*64b0*/  @!P4 IADD3 R8, P5, R4, R3, RZ ;  /* 0x000000030408c210 */ /* 0x001fe20007fbe0ff */
[----:B------:R-:W-:Y:S01]  /*64c0*/  @!P2 IMAD.SHL.U32 R65, R74, 0x2, RZ ;  /* 0x000000024a41a824 */ /* 0x000fe200078e00ff */
[----:B------:R-:W-:-:S02]  /*64d0*/  @!P1 SHF.L.U64.HI R14, R200, 0x1, R9 ;  /* 0x00000001c80e9819 */ /* 0x000fc40000010209 */
[----:B------:R-:W-:Y:S01]  /*64e0*/  @!P4 IADD3 R2, P6, R6, R3, RZ ;  /* 0x000000030602c210 */ /* 0x000fe20007fde0ff */
[--C-:B--2---:R-:W-:Y:S01]  /*64f0*/  @!P4 IMAD.X R9, R5, 0x1, R0.reuse, P5 ;  /* 0x000000010509c824 */ /* 0x104fe200028e0600 */
[-C--:B------:R-:W-:Y:S02]  /*6500*/  @!P3 IADD3 R70, P5, R4, R69.reuse, RZ ;  /* 0x000000450446b210 */ /* 0x080fe40007fbe0ff */
[----:B------:R-:W-:Y:S01]  /*6510*/  @!P2 SHF.L.U64.HI R12, R74, 0x1, R11 ;  /* 0x000000014a0ca819 */ /* 0x000fe2000001020b */
[----:B---3--:R-:W-:Y:S01]  /*6520*/  @!P4 IMAD.X R3, R7, 0x1, R0, P6 ;  /* 0x000000010703c824 */ /* 0x008fe200030e0600 */
[----:B------:R-:W-:Y:S01]  /*6530*/  @!P3 IADD3 R68, P6, R6, R69, RZ ;  /* 0x000000450644b210 */ /* 0x000fe20007fde0ff */
[--C-:B------:R-:W-:Y:S01]  /*6540*/  @!P3 IMAD.X R71, R5, 0x1, R10.reuse, P5 ;  /* 0x000000010547b824 */ /* 0x100fe200028e060a */
[-C--:B------:R-:W-:Y:S02]  /*6550*/  @!P2 IADD3 R66, P5, R4, R65.reuse, RZ ;  /* 0x000000410442a210 */ /* 0x080fe40007fbe0ff */
[----:B------:R-:W-:Y:S01]  /*6560*/  SHF.R.S32.HI R0, RZ, 0x1f, R73 ;  /* 0x0000001fff007819 */ /* 0x000fe20000011449 */
[----:B------:R-:W-:Y:S01]  /*6570*/  @!P3 IMAD.X R69, R7, 0x1, R10, P6 ;  /* 0x000000010745b824 */ /* 0x000fe200030e060a */
[----:B------:R-:W-:Y:S01]  /*6580*/  @!P2 IADD3 R64, P6, R6, R65, RZ ;  /* 0x000000410640a210 */ /* 0x000fe20007fde0ff */
[----:B------:R-:W-:Y:S01]  /*6590*/  @!P2 IMAD.X R67, R5, 0x1, R12, P5 ;  /* 0x000000010543a824 */ /* 0x000fe200028e060c */
[----:B------:R-:W-:-:S03]  /*65a0*/  @!P1 IADD3 R62, P5, R4, R61, RZ ;  /* 0x0000003d043e9210 */ /* 0x000fc60007fbe0ff */
[----:B------:R-:W-:Y:S01]  /*65b0*/  @!P2 IMAD.X R65, R7, 0x1, R12, P6 ;  /* 0x000000010741a824 */ /* 0x000fe200030e060c */
[----:B------:R-:W-:Y:S01]  /*65c0*/  ISETP.GE.AND P6, PT, R192, UR4, PT ;  /* 0x00000004c0007c0c */ /* 0x000fe2000bfc6270 */
[----:B------:R-:W-:Y:S01]  /*65d0*/  @!P1 IMAD.X R63, R5, 0x1, R14, P5 ;  /* 0x00000001053f9824 */ /* 0x000fe200028e060e */
[----:B------:R-:W-:-:S05]  /*65e0*/  @!P1 IADD3 R60, P5, R6, R61, RZ ;  /* 0x0000003d063c9210 */ /* 0x000fca0007fbe0ff */
[----:B------:R-:W-:Y:S01]  /*65f0*/  @!P1 IMAD.X R61, R7, 0x1, R14, P5 ;  /* 0x00000001073d9824 */ /* 0x000fe200028e060e */
[----:B------:R-:W-:-:S05]  /*6600*/  ISETP.GE.AND P5, PT, R73, UR4, PT ;  /* 0x0000000449007c0c */ /* 0x000fca000bfa6270 */
[----:B------:R-:W-:-:S04]  /*6610*/  @!P6 IMAD.WIDE R10, R192, 0x2, R4 ;  /* 0x00000002c00ae825 */ /* 0x000fc800078e0204 */
[----:B------:R-:W-:Y:S01]  /*6620*/  @!P6 IMAD.WIDE R12, R192, 0x2, R6 ;  /* 0x00000002c00ce825 */ /* 0x000fe200078e0206 */
[----:B------:R0:W5:Y:S03]  /*6630*/  @!P6 LD.E.64 R40, desc[UR6][R10.64] ;  /* 0x000000060a28e980 */ /* 0x000166000c101b00 */
[C---:B------:R-:W-:Y:S01]  /*6640*/  @!P5 IMAD.SHL.U32 R15, R73.reuse, 0x2, RZ ;  /* 0x00000002490fd824 */ /* 0x040fe200078e00ff */
[----:B------:R1:W5:Y:S01]  /*6650*/  @!P6 LD.E.64 R42, desc[UR6][R12.64] ;  /* 0x000000060c2ae980 */ /* 0x000362000c101b00 */
[----:B------:R-:W-:-:S03]  /*6660*/  @!P5 SHF.L.U64.HI R0, R73, 0x1, R0 ;  /* 0x000000014900d819 */ /* 0x000fc60000010200 */
[-C--:B------:R-:W-:Y:S02]  /*6670*/  @!P5 IADD3 R4, P6, R4, R15.reuse, RZ ;  /* 0x0000000f0404d210 */ /* 0x080fe40007fde0ff */
[----:B------:R-:W-:Y:S02]  /*6680*/  CS2R R32, SRZ ;  /* 0x0000000000207805 */ /* 0x000fe4000001ff00 */
[----:B------:R-:W-:Y:S01]  /*6690*/  CS2R R34, SRZ ;  /* 0x0000000000227805 */ /* 0x000fe2000001ff00 */
[----:B------:R-:W-:Y:S01]  /*66a0*/  @!P5 IMAD.X R5, R5, 0x1, R0, P6 ;  /* 0x000000010505d824 */ /* 0x000fe200030e0600 */
[----:B------:R-:W-:Y:S02]  /*66b0*/  @!P5 IADD3 R6, P6, R6, R15, RZ ;  /* 0x0000000f0606d210 */ /* 0x000fe40007fde0ff */
[----:B------:R2:W5:Y:S01]  /*66c0*/  @!P4 LD.E.64 R32, desc[UR6][R8.64] ;  /* 0x000000060820c980 */ /* 0x000562000c101b00 */
[----:B------:R-:W-:Y:S02]  /*66d0*/  CS2R R24, SRZ ;  /* 0x0000000000187805 */ /* 0x000fe4000001ff00 */
[----:B------:R-:W-:-:S02]  /*66e0*/  CS2R R26, SRZ ;  /* 0x00000000001a7805 */ /* 0x000fc4000001ff00 */
[----:B------:R-:W-:Y:S01]  /*66f0*/  CS2R R14, SRZ ;  /* 0x00000000000e7805 */ /* 0x000fe2000001ff00 */
[----:B------:R3:W5:Y:S01]  /*6700*/  @!P4 LD.E.64 R34, desc[UR6][R2.64] ;  /* 0x000000060222c980 */ /* 0x000762000c101b00 */
[----:B------:R-:W-:Y:S02]  /*6710*/  CS2R R20, SRZ ;  /* 0x0000000000147805 */ /* 0x000fe4000001ff00 */
[----:B0-----:R-:W-:Y:S02]  /*6720*/  CS2R R10, SRZ ;  /* 0x00000000000a7805 */ /* 0x001fe4000001ff00 */
[----:B-1----:R-:W-:Y:S01]  /*6730*/  CS2R R12, SRZ ;  /* 0x00000000000c7805 */ /* 0x002fe2000001ff00 */
[----:B------:R-:W-:Y:S01]  /*6740*/  @!P5 IMAD.X R7, R7, 0x1, R0, P6 ;  /* 0x000000010707d824 */ /* 0x000fe200030e0600 */
[----:B------:R1:W5:Y:S01]  /*6750*/  @!P3 LD.E.64 R24, desc[UR6][R70.64] ;  /* 0x000000064618b980 */ /* 0x000362000c101b00 */
[----:B--2---:R-:W-:-:S03]  /*6760*/  CS2R R8, SRZ ;  /* 0x0000000000087805 */ /* 0x004fc6000001ff00 */
[----:B------:R1:W5:Y:S01]  /*6770*/  @!P3 LD.E.64 R26, desc[UR6][R68.64] ;  /* 0x00000006441ab980 */ /* 0x000362000c101b00 */
[----:B---3--:R-:W-:-:S03]  /*6780*/  CS2R R2, SRZ ;  /* 0x0000000000027805 */ /* 0x008fc6000001ff00 */
[----:B------:R1:W5:Y:S04]  /*6790*/  @!P2 LD.E.64 R14, desc[UR6][R66.64] ;  /* 0x00000006420ea980 */ /* 0x000368000c101b00 */
[----:B------:R1:W5:Y:S04]  /*67a0*/  @!P2 LD.E.64 R20, desc[UR6][R64.64] ;  /* 0x000000064014a980 */ /* 0x000368000c101b00 */
[----:B------:R1:W5:Y:S04]  /*67b0*/  @!P1 LD.E.64 R10, desc[UR6][R62.64] ;  /* 0x000000063e0a9980 */ /* 0x000368000c101b00 */
[----:B------:R1:W5:Y:S04]  /*67c0*/  @!P1 LD.E.64 R12, desc[UR6][R60.64] ;  /* 0x000000063c0c9980 */ /* 0x000368000c101b00 */
[----:B------:R1:W5:Y:S04]  /*67d0*/  @!P5 LD.E.64 R2, desc[UR6][R4.64] ;  /* 0x000000060402d980 */ /* 0x000368000c101b00 */
[----:B------:R1:W5:Y:S02]  /*67e0*/  @!P5 LD.E.64 R8, desc[UR6][R6.64] ;  /* 0x000000060608d980 */ /* 0x000364000c101b00 */
.L_x_4725:
[----:B------:R-:W-:Y:S05]  /*67f0*/  BSYNC B1 ;  /* 0x0000000000017941 */ /* 0x000fea0003800000 */
.L_x_4724:
[----:B------:R-:W-:Y:S01]  /*6800*/  R2UR UR5, R232 ;  /* 0x00000000e80572ca */ /* 0x000fe200000e0000 */
[----:B01---5:R-:W-:Y:S01]  /*6810*/  IMAD.MOV.U32 R4, RZ, RZ, R2 ;  /* 0x000000ffff047224 */ /* 0x023fe200078e0002 */
[----:B------:R-:W-:Y:S01]  /*6820*/  LEA R60, R86, UR39, 0x1 ;  /* 0x00000027563c7c11 */ /* 0x000fe2000f8e08ff */
[----:B------:R-:W-:Y:S01]  /*6830*/  IMAD.MOV.U32 R6, RZ, RZ, R10 ;  /* 0x000000ffff067224 */ /* 0x000fe200078e000a */
[----:B------:R-:W-:Y:S01]  /*6840*/  VIADDMNMX R69, R87, -R92, 0x80, PT ;  /* 0x0000008057457446 */ /* 0x000fe2000380095c */
[----:B--2---:R-:W-:Y:S01]  /*6850*/  IMAD.MOV.U32 R5, RZ, RZ, R3 ;  /* 0x000000ffff057224 */ /* 0x004fe200078e0003 */
[----:B------:R-:W-:Y:S01]  /*6860*/  PRMT R64, R4, 0x7610, R64 ;  /* 0x0000761004407816 */ /* 0x000fe20000000040 */
[----:B---3--:R-:W-:Y:S01]  /*6870*/  VIADD R7, R60, 0x12400 ;  /* 0x000124003c077836 */ /* 0x008fe20000000000 */
[----:B------:R-:W-:Y:S01]  /*6880*/  PRMT R65, R6, 0x7610, R65 ;  /* 0x0000761006417816 */ /* 0x000fe20000000041 */
[----:B------:R-:W-:Y:S01]  /*6890*/  VIADD R0, R60, 0x12440 ;  /* 0x000124403c007836 */ /* 0x000fe20000000000 */
[----:B------:R-:W-:Y:S01]  /*68a0*/  PRMT R63, R5, 0x7610, R63 ;  /* 0x00007610053f7816 */ /* 0x000fe2000000003f */
[----:B------:R-:W-:Y:S01]  /*68b0*/  @P0 VIADD R0, R7, 0xffffffc0 ;  /* 0xffffffc007000836 */ /* 0x000fe20000000000 */
[----:B------:R-:W-:Y:S01]  /*68c0*/  ISETP.GE.AND P1, PT, R16, R69, PT ;  /* 0x000000451000720c */ /* 0x000fe20003f26270 */
[----:B------:R-:W-:Y:S01]  /*68d0*/  ULEA.HI UR4, UR5, UR5, URZ, 0x1 ;  /* 0x0000000505047291 */ /* 0x000fe2000f8f083f */
[----:B------:R-:W-:-:S02]  /*68e0*/  IMAD.MOV.U32 R6, RZ, RZ, R14 ;  /* 0x000000ffff067224 */ /* 0x000fc400078e000e */
[----:B------:R-:W-:Y:S01]  /*68f0*/  IMAD.MOV.U32 R7, RZ, RZ, R15 ;  /* 0x000000ffff077224 */ /* 0x000fe200078e000f */
[----:B------:R-:W-:Y:S01]  /*6900*/  ULOP3.LUT UR4, UR4, 0xfffffffe, URZ, 0xc0, !UPT ;  /* 0xfffffffe04047892 */ /* 0x000fe2000f8ec03f */
[----:B------:R-:W-:Y:S01]  /*6910*/  IMAD.MOV.U32 R5, RZ, RZ, R11 ;  /* 0x000000ffff057224 */ /* 0x000fe200078e000b */
[----:B------:R-:W-:Y:S01]  /*6920*/  PRMT R70, R6, 0x7610, R70 ;  /* 0x0000761006467816 */ /* 0x000fe20000000046 */
[----:B------:R-:W-:Y:S01]  /*6930*/  IMAD.MOV.U32 R6, RZ, RZ, R25 ;  /* 0x000000ffff067224 */ /* 0x000fe200078e0019 */
[----:B------:R-:W-:Y:S01]  /*6940*/  UIADD3 UR4, UR5, -UR4, URZ ;  /* 0x8000000405047290 */ /* 0x000fe2000fffe03f */
[----:B------:R-:W-:Y:S01]  /*6950*/  PRMT R71, R7, 0x7610, R71 ;  /* 0x0000761007477816 */ /* 0x000fe20000000047 */
[----:B------:R-:W-:Y:S01]  /*6960*/  IMAD.MOV.U32 R7, RZ, RZ, R32 ;  /* 0x000000ffff077224 */ /* 0x000fe200078e0020 */
[----:B------:R-:W-:Y:S01]  /*6970*/  PRMT R66, R5, 0x7610, R66 ;  /* 0x0000761005427816 */ /* 0x000fe20000000042 */
[----:B------:R-:W-:Y:S01]  /*6980*/  IMAD.MOV.U32 R5, RZ, RZ, R24 ;  /* 0x000000ffff057224 */ /* 0x000fe200078e0018 */
[----:B------:R-:W-:Y:S01]  /*6990*/  PRMT R93, R6, 0x7610, R93 ;  /* 0x00007610065d7816 */ /* 0x000fe2000000005d */
[----:B------:R-:W-:Y:S01]  /*69a0*/  IMAD.U32 R4, RZ, RZ, UR4 ;  /* 0x00000004ff047e24 */ /* 0x000fe2000f8e00ff */
[----:B------:R-:W-:Y:S01]  /*69b0*/  PRMT R100, R7, 0x7610, R100 ;  /* 0x0000761007647816 */ /* 0x000fe20000000064 */
[----:B------:R-:W-:Y:S01]  /*69c0*/  IMAD.MOV.U32 R6, RZ, RZ, R41 ;  /* 0x000000ffff067224 */ /* 0x000fe200078e0029 */
[----:B------:R-:W-:Y:S01]  /*69d0*/  PRMT R92, R5, 0x7610, R92 ;  /* 0x00007610055c7816 */ /* 0x000fe2000000005c */
[----:B------:R-:W-:Y:S01]  /*69e0*/  IMAD.MOV.U32 R7, RZ, RZ, R8 ;  /* 0x000000ffff077224 */ /* 0x000fe200078e0008 */
[----:B------:R-:W-:Y:S01]  /*69f0*/  SHF.L.U32 R4, R4, 0x1f, RZ ;  /* 0x0000001f04047819 */ /* 0x000fe200000006ff */
[----:B------:R-:W-:Y:S01]  /*6a00*/  IMAD.MOV.U32 R5, RZ, RZ, R40 ;  /* 0x000000ffff057224 */ /* 0x000fe200078e0028 */
[----:B------:R-:W-:Y:S01]  /*6a10*/  PRMT R109, R6, 0x7610, R109 ;  /* 0x00007610066d7816 */ /* 0x000fe2000000006d */
[----:B------:R-:W-:Y:S01]  /*6a20*/  IMAD.MOV.U32 R6, RZ, RZ, R13 ;  /* 0x000000ffff067224 */ /* 0x000fe200078e000d */
[----:B------:R-:W0:Y:S01]  /*6a30*/  SYNCS.PHASECHK.TRANS64.TRYWAIT P0, [UR39+0x30800], R4 ;  /* 0x03080004ff0075a7 */ /* 0x000e220008000167 */
        /* <DEDUP_REMOVED lines=18> */
[----:B------:R-:W-:Y:S02]  /*6b60*/  IMAD.MOV.U32 R6, RZ, RZ, R42 ;  /* 0x000000ffff067224 */ /* 0x000fe400078e002a */
[----:B------:R-:W-:Y:S01]  /*6b70*/  IMAD.MOV.U32 R7, RZ, RZ, R43 ;  /* 0x000000ffff077224 */ /* 0x000fe200078e002b */
[----:B0-----:R-:W-:Y:S06]  /*6b80*/  @!P0 BRA `(.L_x_4726) ;  /* 0x0000021000508947 */ /* 0x001fec0003800000 */
.L_x_5062:
[----:B------:R-:W-:Y:S01]  /*6b90*/  BSSY B1, `(.L_x_4727) ;  /* 0x000012f000017945 */ /* 0x000fe20003800000 */
        /* <DEDUP_REMOVED lines=13> */
[--C-:B------:R-:W-:Y:S02]  /*6c70*/  SHF.R.U64 R117, R56, 0x10, R57.reuse ;  /* 0x0000001038757819 */ /* 0x100fe40000001239 */
[----:B------:R-:W-:Y:S02]  /*6c80*/  SHF.R.U32.HI R56, RZ, 0x10, R57 ;  /* 0x00000010ff387819 */ /* 0x000fe40000011639 */
[--C-:B------:R-:W-:Y:S02]  /*6c90*/  SHF.R.U64 R57, R58, 0x10, R59.reuse ;  /* 0x000000103a397819 */ /* 0x100fe4000000123b */
[----:B------:R-:W-:Y:S02]  /*6ca0*/  SHF.R.U32.HI R58, RZ, 0x10, R59 ;  /* 0x00000010ff3a7819 */ /* 0x000fe4000001163b */
[----:B------:R-:W-:Y:S02]  /*6cb0*/  PRMT R113, R113, 0x5410, R56 ;  /* 0x0000541071717816 */ /* 0x000fe40000000038 */
[----:B------:R-:W-:-:S02]  /*6cc0*/  PRMT R115, R115, 0x5410, R58 ;  /* 0x0000541073737816 */ /* 0x000fc4000000003a */
[----:B------:R-:W-:Y:S02]  /*6cd0*/  PRMT R112, R112, 0x5410, R117 ;  /* 0x0000541070707816 */ /* 0x000fe40000000075 */
[----:B------:R-:W-:Y:S01]  /*6ce0*/  PRMT R116, R114, 0x5410, R57 ;  /* 0x0000541072747816 */ /* 0x000fe20000000039 */
[C---:B------:R-:W-:Y:S01]  /*6cf0*/  IMAD.U32 R117, R115.reuse, 0x10000, RZ ;  /* 0x0001000073757824 */ /* 0x040fe200078e00ff */
[----:B------:R-:W-:Y:S01]  /*6d00*/  LOP3.LUT R115, R115, 0xffff0000, RZ, 0xc0, !PT ;  /* 0xffff000073737812 */ /* 0x000fe200078ec0ff */
[C---:B------:R-:W-:Y:S01]  /*6d10*/  IMAD.U32 R114, R113.reuse, 0x10000, RZ ;  /* 0x0001000071727824 */ /* 0x040fe200078e00ff */
[----:B------:R-:W-:Y:S02]  /*6d20*/  LOP3.LUT R113, R113, 0xffff0000, RZ, 0xc0, !PT ;  /* 0xffff000071717812 */ /* 0x000fe400078ec0ff */
[C---:B0-----:R-:W-:Y:S01]  /*6d30*/  LOP3.LUT R57, R6.reuse, 0xffff0000, RZ, 0xc0, !PT ;  /* 0xffff000006397812 */ /* 0x041fe200078ec0ff */
[----:B------:R-:W-:Y:S01]  /*6d40*/  IMAD.U32 R56, R6, 0x10000, RZ ;  /* 0x0001000006387824 */ /* 0x000fe200078e00ff */
[C---:B------:R-:W-:Y:S01]  /*6d50*/  LOP3.LUT R59, R7.reuse, 0xffff0000, RZ, 0xc0, !PT ;  /* 0xffff0000073b7812 */ /* 0x040fe200078ec0ff */
        /* <DEDUP_REMOVED lines=8> */
[----:B------:R-:W-:Y:S01]  /*6de0*/  FFMA.FTZ R114, R58, R113, -R57 ;  /* 0x000000713a727223 */ /* 0x000fe20000010839 */
[C---:B------:R-:W-:Y:S01]  /*6df0*/  IMAD.U32 R7, R5.reuse, 0x10000, RZ ;  /* 0x0001000005077824 */ /* 0x040fe200078e00ff */
        /* <DEDUP_REMOVED lines=20> */
.L_x_4730:
[----:B------:R-:W-:Y:S05]  /*6f40*/  BSYNC B2 ;  /* 0x0000000000027941 */ /* 0x000fea0003800000 */
.L_x_4729:
[----:B------:R-:W-:Y:S04]  /*6f50*/  BSSY B2, `(.L_x_4731) ;  /* 0x0000030000027945 */ /* 0x000fe80003800000 */
[----:B------:R-:W-:Y:S05]  /*6f60*/  @P1 BRA `(.L_x_4732) ;  /* 0x0000000000b81947 */ /* 0x000fea0003800000 */
[----:B0-----:R-:W0:Y:S01]  /*6f70*/  LDS.128 R4, [R0] ;  /* 0x0000000000047984 */ /* 0x001e220000000c00 */
[--C-:B------:R-:W-:Y:S02]  /*6f80*/  SHF.R.U64 R57, R52, 0x10, R53.reuse ;  /* 0x0000001034397819 */ /* 0x100fe40000001235 */
[----:B------:R-:W-:Y:S02]  /*6f90*/  SHF.R.U32.HI R52, RZ, 0x10, R53 ;  /* 0x00000010ff347819 */ /* 0x000fe40000011635 */
[--C-:B------:R-:W-:Y:S02]  /*6fa0*/  SHF.R.U64 R53, R54, 0x10, R55.reuse ;  /* 0x0000001036357819 */ /* 0x100fe40000001237 */
[----:B------:R-:W-:Y:S02]  /*6fb0*/  SHF.R.U32.HI R54, RZ, 0x10, R55 ;  /* 0x00000010ff367819 */ /* 0x000fe40000011637 */
[----:B------:R-:W-:Y:S02]  /*6fc0*/  PRMT R105, R105, 0x5410, R52 ;  /* 0x0000541069697816 */ /* 0x000fe40000000034 */
[----:B------:R-:W-:-:S02]  /*6fd0*/  PRMT R107, R107, 0x5410, R54 ;  /* 0x000054106b6b7816 */ /* 0x000fc40000000036 */
[----:B------:R-:W-:Y:S01]  /*6fe0*/  PRMT R106, R106, 0x5410, R53 ;  /* 0x000054106a6a7816 */ /* 0x000fe20000000035 */
[----:B------:R-:W-:Y:S01]  /*6ff0*/  IMAD.U32 R56, R105, 0x10000, RZ ;  /* 0x0001000069387824 */ /* 0x000fe200078e00ff */
[----:B------:R-:W-:Y:S01]  /*7000*/  PRMT R104, R104, 0x5410, R57 ;  /* 0x0000541068687816 */ /* 0x000fe20000000039 */
[C---:B------:R-:W-:Y:S01]  /*7010*/  IMAD.U32 R57, R107.reuse, 0x10000, RZ ;  /* 0x000100006b397824 */ /* 0x040fe200078e00ff */
[----:B------:R-:W-:Y:S02]  /*7020*/  LOP3.LUT R107, R107, 0xffff0000, RZ, 0xc0, !PT ;  /* 0xffff00006b6b7812 */ /* 0x000fe400078ec0ff */
[----:B------:R-:W-:Y:S02]  /*7030*/  LOP3.LUT R105, R105, 0xffff0000, RZ, 0xc0, !PT ;  /* 0xffff000069697812 */ /* 0x000fe400078ec0ff */
[C---:B0-----:R-:W-:Y:S01]  /*7040*/  LOP3.LUT R53, R6.reuse, 0xffff0000, RZ, 0xc0, !PT ;  /* 0xffff000006357812 */ /* 0x041fe200078ec0ff */
[----:B------:R-:W-:Y:S01]  /*7050*/  IMAD.U32 R52, R6, 0x10000, RZ ;  /* 0x0001000006347824 */ /* 0x000fe200078e00ff */
[C---:B------:R-:W-:Y:S01]  /*7060*/  LOP3.LUT R55, R7.reuse, 0xffff0000, RZ, 0xc0, !PT ;  /* 0xffff000007377812 */ /* 0x040fe200078ec0ff */
[----:B------:R-:W-:-:S02]  /*7070*/  IMAD.U32 R54, R7, 0x10000, RZ ;  /* 0x0001000007367824 */ /* 0x000fc400078e00ff */
[CC--:B------:R-:W-:Y:S01]  /*7080*/  FMUL.FTZ R58, R53.reuse, R56.reuse ;  /* 0x00000038353a7220 */ /* 0x0c0fe20000410000 */
[----:B------:R-:W-:Y:S01]  /*7090*/  FMUL.FTZ R59, R53, R57 ;  /* 0x00000039353b7220 */ /* 0x000fe20000410000 */
[C---:B------:R-:W-:Y:S01]  /*70a0*/  FMUL.FTZ R53, R55.reuse, R107 ;  /* 0x0000006b37357220 */ /* 0x040fe20000410000 */
[----:B------:R-:W-:Y:S02]  /*70b0*/  IMAD.U32 R6, R4, 0x10000, RZ ;  /* 0x0001000004067824 */ /* 0x000fe400078e00ff */
        /* <DEDUP_REMOVED lines=25> */
.L_x_4732:
[----:B------:R-:W-:Y:S05]  /*7250*/  BSYNC B2 ;  /* 0x0000000000027941 */ /* 0x000fea0003800000 */
.L_x_4731:
[----:B------:R-:W-:Y:S04]  /*7260*/  BSSY B2, `(.L_x_4733) ;  /* 0x0000030000027945 */ /* 0x000fe80003800000 */
[----:B------:R-:W-:Y:S05]  /*7270*/  @P2 BRA `(.L_x_4734) ;  /* 0x0000000000b82947 */ /* 0x000fea0003800000 */
[----:B01----:R-:W0:Y:S01]  /*7280*/  LDS.128 R4, [R60+0x16400] ;  /* 0x016400003c047984 */ /* 0x003e220000000c00 */
        /* <DEDUP_REMOVED lines=45> */
.L_x_4734:
[----:B------:R-:W-:Y:S05]  /*7560*/  BSYNC B2 ;  /* 0x0000000000027941 */ /* 0x000fea0003800000 */
.L_x_4733:
[----:B------:R-:W-:Y:S04]  /*7570*/  BSSY B2, `(.L_x_4735) ;  /* 0x0000030000027945 */ /* 0x000fe80003800000 */
        /* <DEDUP_REMOVED lines=47> */
.L_x_4736:
[----:B------:R-:W-:Y:S05]  /*7870*/  BSYNC B2 ;  /* 0x0000000000027941 */ /* 0x000fea0003800000 */
.L_x_4735:
[----:B------:R-:W-:Y:S04]  /*7880*/  BSSY B2, `(.L_x_4737) ;  /* 0x0000030000027945 */ /* 0x000fe80003800000 */
[----:B------:R-:W-:Y:S05]  /*7890*/  @P4 BRA `(.L_x_4738) ;  /* 0x0000000000b84947 */ /* 0x000fea0003800000 */
[----:B0123--:R-:W0:Y:S01]  /*78a0*/  LDS.128 R4, [R60+0x1a400] ;  /* 0x01a400003c047984 */ /* 0x00fe220000000c00 */
        /* <DEDUP_REMOVED lines=45> */
.L_x_4738:
[----:B------:R-:W-:Y:S05]  /*7b80*/  BSYNC B2 ;  /* 0x0000000000027941 */ /* 0x000fea0003800000 */
.L_x_4737:
[----:B------:R-:W-:Y:S05]  /*7b90*/  @P5 BRA `(.L_x_4728) ;  /* 0x0000000000b85947 */ /* 0x000fea0003800000 */
[----:B01234-:R-:W0:Y:S01]  /*7ba0*/  LDS.128 R4, [R0+0x8000] ;  /* 0x0080000000047984 */ /* 0x01fe220000000c00 */
        /* <DEDUP_REMOVED lines=45> */
.L_x_4728:
[----:B------:R-:W-:Y:S05]  /*7e80*/  BSYNC B1 ;  /* 0x0000000000017941 */ /* 0x000fea0003800000 */
.L_x_4727:
[----:B01234-:R-:W-:-:S05]  /*7e90*/  VIADD R4, R16, 0x40 ;  /* 0x0000004010047836 */ /* 0x01ffca0000000000 */
[----:B------:R-:W-:-:S13]  /*7ea0*/  ISETP.GE.AND P0, PT, R4, R69, PT ;  /* 0x000000450400720c */ /* 0x000fda0003f06270 */
[----:B------:R-:W-:Y:S05]  /*7eb0*/  @P0 BRA `(.L_x_4739) ;  /* 0x0000004c00a00947 */ /* 0x000fea0003800000 */
[----:B------:R-:W0:Y:S01]  /*7ec0*/  LDC R4, c[0x0][0x3f4] ;  /* 0x0000fd00ff047b82 */ /* 0x000e220000000800 */
        /* <DEDUP_REMOVED lines=54> */
.L_x_4741:
[----:B------:R-:W-:Y:S05]  /*8230*/  BSYNC B1 ;  /* 0x0000000000017941 */ /* 0x000fea0003800000 */
.L_x_4740:
[----:B------:R-:W-:Y:S04]  /*8240*/  BSSY B1, `(.L_x_4742) ;  /* 0x0000030000017945 */ /* 0x000fe80003800000 */
[----:B------:R-:W-:Y:S05]  /*8250*/  @P1 BRA `(.L_x_4743) ;  /* 0x0000000000b81947 */ /* 0x000fea0003800000 */
[----:B0-----:R-:W0:Y:S01]  /*8260*/  LDS.128 R4, [R0+0x2000] ;  /* 0x0020000000047984 */ /* 0x001e220000000c00 */
        /* <DEDUP_REMOVED lines=45> */
.L_x_4743:
[----:B------:R-:W-:Y:S05]  /*8540*/  BSYNC B1 ;  /* 0x0000000000017941 */ /* 0x000fea0003800000 */
.L_x_4742:
        /* <DEDUP_REMOVED lines=48> */
.L_x_4745:
[----:B------:R-:W-:Y:S05]  /*8850*/  BSYNC B1 ;  /* 0x0000000000017941 */ /* 0x000fea0003800000 */
.L_x_4744:
        /* <DEDUP_REMOVED lines=48> */
.L_x_4747:
[----:B------:R-:W-:Y:S05]  /*8b60*/  BSYNC B1 ;  /* 0x0000000000017941 */ /* 0x000fea0003800000 */
.L_x_4746:
[----:B------:R-:W-:Y:S04]  /*8b70*/  BSSY B1, `(.L_x_4748) ;  /* 0x0000030000017945 */ /* 0x000fe80003800000 */
[----:B------:R-:W-:Y:S05]  /*8b80*/  @P4 BRA `(.L_x_4749) ;  /* 0x0000000000b84947 */ /* 0x000fea0003800000 */
[----:B0123--:R-:W0:Y:S01]  /*8b90*/  LDS.128 R4, [R60+0x1c400] ;  /* 0x01c400003c047984 */ /* 0x00fe220000000c00 */
        /* <DEDUP_REMOVED lines=20> */
[C---:B------:R-:W-:Y:S01]  /*8ce0*/  FFMA.FTZ R25, R10.reuse, R15, R20 ;  /* 0x0000000f0a197223 */ /* 0x040fe20000010014 */
[----:B------:R-:W-:Y:S02]  /*8cf0*/  IMAD.U32 R7, R5, 0x10000, RZ ;  /* 0x0001000005077824 */ /* 0x000fe400078e00ff */
[----:B------:R-:W-:Y:S01]  /*8d00*/  FFMA.FTZ R24, R10, R14, -R21 ;  /* 0x0000000e0a187223 */ /* 0x000fe20000010815 */
[-C--:B------:R-:W-:Y:S01]  /*8d10*/  FMUL.FTZ R15, R13, R66.reuse ;  /* 0x000000420d0f7220 */ /* 0x080fe20000410000 */
[----:B------:R-:W-:Y:S01]  /*8d20*/  LOP3.LUT R4, R4, 0xffff0000, RZ, 0xc0, !PT ;  /* 0xffff000004047812 */ /* 0x000fe200078ec0ff */
[C---:B------:R-:W-:Y:S01]  /*8d30*/  FFMA.FTZ R66, R12.reuse, R66, -R11 ;  /* 0x000000420c427223 */ /* 0x040fe2000001080b */
[----:B------:R-:W-:Y:S01]  /*8d40*/  LOP3.LUT R5, R5, 0xffff0000, RZ, 0xc0, !PT ;  /* 0xffff000005057812 */ /* 0x000fe200078ec0ff */
[C---:B------:R-:W-:Y:S01]  /*8d50*/  IMAD.U32 R13, R67.reuse, 0x10000, RZ ;  /* 0x00010000430d7824 */ /* 0x040fe200078e00ff */
[----:B------:R-:W-:Y:S01]  /*8d60*/  LOP3.LUT R14, R67, 0xffff0000, RZ, 0xc0, !PT ;  /* 0xffff0000430e7812 */ /* 0x000fe200078ec0ff */
[C---:B------:R-:W-:Y:S01]  /*8d70*/  IMAD.U32 R11, R65.reuse, 0x10000, RZ ;  /* 0x00010000410b7824 */ /* 0x040fe200078e00ff */
        /* <DEDUP_REMOVED lines=15> */
.L_x_4749:
[----:B------:R-:W-:Y:S05]  /*8e70*/  BSYNC B1 ;  /* 0x0000000000017941 */ /* 0x000fea0003800000 */
.L_x_4748:
        /* <DEDUP_REMOVED lines=10> */
[C---:B------:R-:W-:Y:S01]  /*8f20*/  LOP3.LUT R12, R61.reuse, 0xffff0000, RZ, 0xc0, !PT ;  /* 0xffff00003d0c7812 */ /* 0x040fe200078ec0ff */
[----:B------:R-:W-:Y:S01]  /*8f30*/  IMAD.U32 R13, R61, 0x10000, RZ ;  /* 0x000100003d0d7824 */ /* 0x000fe200078e00ff */
[----:B------:R-:W-:Y:S02]  /*8f40*/  LOP3.LUT R10, R63, 0xffff0000, RZ, 0xc0, !PT ;  /* 0xffff00003f0a7812 */ /* 0x000fe400078ec0ff */
        /* <DEDUP_REMOVED lines=35> */
.L_x_4719:
[----:B------:R-:W0:Y:S01]  /*9180*/  LDC R28, c[0x0][0x448] ;  /* 0x00011200ff1c7b82 */ /* 0x000e220000000800 */
[----:B------:R-:W-:Y:S01]  /*9190*/  IMAD R7, R207, 0x40, R10 ;  /* 0x00000040cf077824 */ /* 0x000fe200078e020a */
[----:B------:R-:W-:Y:S01]  /*91a0*/  ULDC.64 UR4, c[0x0][0x3f8] ;  /* 0x0000fe0000047ab9 */ /* 0x000fe20000000a00 */
[----:B------:R-:W-:Y:S01]  /*91b0*/  ULDC.64 UR6, c[0x0][0x408] ;  /* 0x0001020000067ab9 */ /* 0x000fe20000000a00 */
[----:B------:R-:W-:Y:S01]  /*91c0*/  IMAD.MOV.U32 R4, RZ, RZ, R24 ;  /* 0x000000ffff047224 */ /* 0x000fe200078e0018 */
[----:B------:R-:W-:Y:S01]  /*91d0*/  SHF.R.S32.HI R21, RZ, 0x1f, R230 ;  /* 0x0000001fff157819 */ /* 0x000fe200000114e6 */
[----:B------:R-:W-:Y:S02]  /*91e0*/  IMAD.MOV.U32 R5, RZ, RZ, R29 ;  /* 0x000000ffff057224 */ /* 0x000fe400078e001d */
[----:B------:R-:W-:Y:S01]  /*91f0*/  IMAD.MOV.U32 R2, RZ, RZ, R26 ;  /* 0x000000ffff027224 */ /* 0x000fe200078e001a */
[----:B------:R-:W-:Y:S01]  /*9200*/  LEA.HI R20, R21, R230, RZ, 0x3 ;  /* 0x000000e615147211 */ /* 0x000fe200078f18ff */
[----:B------:R-:W-:-:S02]  /*9210*/  IMAD.IADD R74, R192, 0x1, R77 ;  /* 0x00000001c04a7824 */ /* 0x000fc400078e024d */
[----:B------:R-:W-:Y:S01]  /*9220*/  IMAD.SHL.U32 R73, R207, 0x8, RZ ;  /* 0x00000008cf497824 */ /* 0x000fe200078e00ff */
[----:B------:R-:W-:Y:S02]  /*9230*/  SHF.R.S32.HI R68, RZ, 0x3, R20 ;  /* 0x00000003ff447819 */ /* 0x000fe40000011414 */
[----:B------:R-:W-:-:S04]  /*9240*/  SHF.R.S32.HI R71, RZ, 0x1f, R74 ;  /* 0x0000001fff477819 */ /* 0x000fc8000001144a */
[----:B------:R-:W-:-:S04]  /*9250*/  LEA.HI R70, R71, R74, RZ, 0x3 ;  /* 0x0000004a47467211 */ /* 0x000fc800078f18ff */
[----:B------:R-:W-:Y:S02]  /*9260*/  SHF.R.S32.HI R69, RZ, 0x3, R70 ;  /* 0x00000003ff457819 */ /* 0x000fe40000011446 */
        /* <DEDUP_REMOVED lines=12> */
[----:B------:R-:W-:-:S04]  /*9330*/  IMAD.WIDE.U32 R2, R7, UR6, R2 ;  /* 0x0000000607027c25 */ /* 0x000fc8000f8e0002 */
[----:B------:R-:W-:Y:S01]  /*9340*/  IMAD R7, R7, UR7, R0 ;  /* 0x0000000707077c24 */ /* 0x000fe2000f8e0200 */
[----:B------:R-:W-:Y:S01]  /*9350*/  ULDC.64 UR6, c[0x0][0x400] ;  /* 0x0001000000067ab9 */ /* 0x000fe20000000a00 */
[----:B------:R-:W-:Y:S01]  /*9360*/  IMAD.IADD R5, R5, 0x1, R9 ;  /* 0x0000000105057824 */ /* 0x000fe200078e0209 */
[----:B------:R-:W-:Y:S01]  /*9370*/  LEA R0, P0, R4, UR4, 0x1 ;  /* 0x0000000404007c11 */ /* 0x000fe2000f8008ff */
[----:B------:R-:W-:Y:S01]  /*9380*/  IMAD.IADD R9, R3, 0x1, R7 ;  /* 0x0000000103097824 */ /* 0x000fe200078e0207 */
[----:B------:R-:W-:Y:S01]  /*9390*/  LEA R8, P1, R2, UR6, 0x1 ;  /* 0x0000000602087c11 */ /* 0x000fe2000f8208ff */
[----:B------:R-:W-:Y:S01]  /*93a0*/  UMOV UR4, 0xffffffff ;  /* 0xffffffff00047882 */ /* 0x000fe20000000000 */
[----:B------:R-:W-:Y:S02]  /*93b0*/  LEA.HI.X R4, R4, UR5, R5, 0x1, P0 ;  /* 0x0000000504047c11 */ /* 0x000fe400080f0c05 */
[----:B------:R-:W-:Y:S01]  /*93c0*/  LEA.HI.X R9, R2, UR7, R9, 0x1, P1 ;  /* 0x0000000702097c11 */ /* 0x000fe200088f0c09 */
[----:B------:R-:W-:Y:S08]  /*93d0*/  BRA.DIV UR4, `(.L_x_4750) ;  /* 0x000001ea04547947 */ /* 0x000ff0000b800000 */
[----:B------:R-:W0:Y:S04]  /*93e0*/  SHFL.IDX PT, R3, R4, RZ, 0x1c1f ;  /* 0x001c1fff04037589 */ /* 0x000e2800000e0000 */
[----:B------:R-:W1:Y:S04]  /*93f0*/  SHFL.IDX PT, R2, R0, RZ, 0x1c1f ;  /* 0x001c1fff00027589 */ /* 0x000e6800000e0000 */
[----:B------:R2:W3:Y:S04]  /*9400*/  SHFL.IDX PT, R5, R9, RZ, 0x1c1f ;  /* 0x001c1fff09057589 */ /* 0x0004e800000e0000 */
[----:B------:R2:W4:Y:S01]  /*9410*/  SHFL.IDX PT, R14, R8, RZ, 0x1c1f ;  /* 0x001c1fff080e7589 */ /* 0x00052200000e0000 */
[----:B0-----:R-:W-:-:S02]  /*9420*/  IMAD.MOV.U32 R13, RZ, RZ, R3 ;  /* 0x000000ffff0d7224 */ /* 0x001fc400078e0003 */
[----:B-12---:R-:W-:-:S07]  /*9430*/  IMAD.MOV.U32 R12, RZ, RZ, R2 ;  /* 0x000000ffff0c7224 */ /* 0x006fce00078e0002 */
.L_x_5067:
[----:B------:R-:W-:Y:S01]  /*9440*/  IMAD R81, R19, R28, RZ ;  /* 0x0000001c13517224 */ /* 0x000fe200078e02ff */
[----:B------:R-:W-:Y:S01]  /*9450*/  BSSY B1, `(.L_x_4751) ;  /* 0x0000032000017945 */ /* 0x000fe20003800000 */
[----:B----4-:R-:W-:Y:S01]  /*9460*/  IMAD.MOV.U32 R50, RZ, RZ, R14 ;  /* 0x000000ffff327224 */ /* 0x010fe200078e000e */
[----:B------:R-:W-:Y:S01]  /*9470*/  CS2R R46, SRZ ;  /* 0x00000000002e7805 */ /* 0x000fe2000001ff00 */
[----:B---3--:R-:W-:Y:S01]  /*9480*/  IMAD.MOV.U32 R51, RZ, RZ, R5 ;  /* 0x000000ffff337224 */ /* 0x008fe200078e0005 */
[----:B------:R-:W-:Y:S02]  /*9490*/  ISETP.GE.AND P0, PT, R10, R81, PT ;  /* 0x000000510a00720c */ /* 0x000fe40003f06270 */
        /* <DEDUP_REMOVED lines=15> */
[----:B------:R-:W-:Y:S02]  /*9590*/  ISETP.GE.AND P0, PT, R73, UR4, PT ;  /* 0x0000000449007c0c */ /* 0x000fe4000bf06270 */
[----:B------:R-:W-:Y:S02]  /*95a0*/  CS2R R38, SRZ ;  /* 0x0000000000267805 */ /* 0x000fe4000001ff00 */
[----:B------:R-:W-:Y:S02]  /*95b0*/  ISETP.GE.AND P1, PT, R2, UR4, PT ;  /* 0x0000000402007c0c */ /* 0x000fe4000bf26270 */
[----:B------:R-:W-:Y:S02]  /*95c0*/  CS2R R36, SRZ ;  /* 0x0000000000247805 */ /* 0x000fe4000001ff00 */
[----:B------:R-:W-:Y:S01]  /*95d0*/  ISETP.GE.AND P2, PT, R3, UR4, PT ;  /* 0x0000000403007c0c */ /* 0x000fe2000bf46270 */
[----:B------:R-:W-:Y:S01]  /*95e0*/  ULDC.64 UR6, c[0x0][0x208] ;  /* 0x0000820000067ab9 */ /* 0x000fe20000000a00 */
[----:B------:R-:W-:-:S02]  /*95f0*/  CS2R R26, SRZ ;  /* 0x00000000001a7805 */ /* 0x000fc4000001ff00 */
[----:B------:R-:W-:Y:S02]  /*9600*/  CS2R R24, SRZ ;  /* 0x0000000000187805 */ /* 0x000fe4000001ff00 */
[----:B------:R-:W-:Y:S01]  /*9610*/  CS2R R42, SRZ ;  /* 0x00000000002a7805 */ /* 0x000fe2000001ff00 */
[----:B------:R-:W-:-:S04]  /*9620*/  @!P0 IMAD.WIDE R2, R73, 0x2, R12 ;  /* 0x0000000249028825 */ /* 0x000fc800078e020c */
[----:B------:R-:W-:Y:S01]  /*9630*/  @!P1 IMAD.SHL.U32 R5, R69, 0x8, RZ ;  /* 0x0000000845059824 */ /* 0x000fe200078e00ff */
[----:B------:R0:W5:Y:S01]  /*9640*/  @!P0 LD.E.128 R36, desc[UR6][R2.64] ;  /* 0x0000000602248980 */ /* 0x000162000c101d00 */
[----:B------:R-:W-:Y:S01]  /*9650*/  @!P2 IMAD.SHL.U32 R49, R68, 0x8, RZ ;  /* 0x000000084431a824 */ /* 0x000fe200078e00ff */
[----:B------:R-:W-:Y:S02]  /*9660*/  CS2R R40, SRZ ;  /* 0x0000000000287805 */ /* 0x000fe4000001ff00 */
[----:B------:R-:W-:Y:S02]  /*9670*/  CS2R R30, SRZ ;  /* 0x00000000001e7805 */ /* 0x000fe4000001ff00 */
[----:B------:R-:W-:Y:S01]  /*9680*/  CS2R R28, SRZ ;  /* 0x00000000001c7805 */ /* 0x000fe2000001ff00 */
[----:B------:R-:W-:Y:S01]  /*9690*/  @!P1 IMAD.WIDE R6, R5, 0x2, R12 ;  /* 0x0000000205069825 */ /* 0x000fe200078e020c */
[----:B------:R-:W-:Y:S02]  /*96a0*/  CS2R R46, SRZ ;  /* 0x00000000002e7805 */ /* 0x000fe4000001ff00 */
[----:B------:R-:W-:-:S02]  /*96b0*/  CS2R R44, SRZ ;  /* 0x00000000002c7805 */ /* 0x000fc4000001ff00 */
[----:B------:R-:W-:Y:S01]  /*96c0*/  CS2R R34, SRZ ;  /* 0x0000000000227805 */ /* 0x000fe2000001ff00 */
[----:B------:R-:W-:Y:S01]  /*96d0*/  @!P2 IMAD.WIDE R14, R49, 0x2, R12 ;  /* 0x00000002310ea825 */ /* 0x000fe200078e020c */
[----:B------:R-:W-:Y:S01]  /*96e0*/  CS2R R32, SRZ ;  /* 0x0000000000207805 */ /* 0x000fe2000001ff00 */
[----:B------:R1:W5:Y:S02]  /*96f0*/  @!P1 LD.E.128 R40, desc[UR6][R6.64] ;  /* 0x0000000606289980 */ /* 0x000364000c101d00 */
[--C-:B------:R-:W-:Y:S02]  /*9700*/  @!P1 IMAD.WIDE R12, R5, 0x2, R50.reuse ;  /* 0x00000002050c9825 */ /* 0x100fe400078e0232 */
[----:B------:R1:W5:Y:S02]  /*9710*/  @!P2 LD.E.128 R44, desc[UR6][R14.64] ;  /* 0x000000060e2ca980 */ /* 0x000364000c101d00 */
[--C-:B------:R-:W-:Y:S02]  /*9720*/  @!P2 IMAD.WIDE R48, R49, 0x2, R50.reuse ;  /* 0x000000023130a825 */ /* 0x100fe400078e0232 */
[----:B------:R1:W5:Y:S02]  /*9730*/  @!P1 LD.E.128 R28, desc[UR6][R12.64] ;  /* 0x000000060c1c9980 */ /* 0x000364000c101d00 */
[----:B0-----:R-:W-:-:S02]  /*9740*/  @!P0 IMAD.WIDE R2, R73, 0x2, R50 ;  /* 0x0000000249028825 */ /* 0x001fc400078e0232 */
[----:B------:R1:W5:Y:S04]  /*9750*/  @!P2 LD.E.128 R32, desc[UR6][R48.64] ;  /* 0x000000063020a980 */ /* 0x000368000c101d00 */
[----:B------:R1:W5:Y:S02]  /*9760*/  @!P0 LD.E.128 R24, desc[UR6][R2.64] ;  /* 0x0000000602188980 */ /* 0x000364000c101d00 */
.L_x_4752:
[----:B------:R-:W-:Y:S05]  /*9770*/  BSYNC B1 ;  /* 0x0000000000017941 */ /* 0x000fea0003800000 */
.L_x_4751:
[----:B-1---5:R-:W-:Y:S01]  /*9780*/  IMAD.MOV.U32 R6, RZ, RZ, R45 ;  /* 0x000000ffff067224 */ /* 0x022fe200078e002d */
[----:B------:R-:W-:Y:S01]  /*9790*/  UMOV UR4, 0xffffffff ;  /* 0xffffffff00047882 */ /* 0x000fe20000000000 */
        /* <DEDUP_REMOVED lines=49> */
[----:B------:R-:W0:Y:S04]  /*9ab0*/  SHFL.IDX PT, R3, R4, 0x1, 0x1c1f ;  /* 0x003c1f0004037f89 */ /* 0x000e2800000e0000 */
[----:B------:R-:W1:Y:S04]  /*9ac0*/  SHFL.IDX PT, R2, R0, 0x1, 0x1c1f ;  /* 0x003c1f0000027f89 */ /* 0x000e6800000e0000 */
[----:B------:R2:W3:Y:S04]  /*9ad0*/  SHFL.IDX PT, R5, R9, 0x1, 0x1c1f ;  /* 0x003c1f0009057f89 */ /* 0x0004e800000e0000 */
[----:B------:R2:W4:Y:S01]  /*9ae0*/  SHFL.IDX PT, R14, R8, 0x1, 0x1c1f ;  /* 0x003c1f00080e7f89 */ /* 0x00052200000e0000 */
[----:B0-----:R-:W-:-:S02]  /*9af0*/  IMAD.MOV.U32 R63, RZ, RZ, R3 ;  /* 0x000000ffff3f7224 */ /* 0x001fc400078e0003 */
[----:B-12---:R-:W-:-:S07]  /*9b00*/  IMAD.MOV.U32 R62, RZ, RZ, R2 ;  /* 0x000000ffff3e7224 */ /* 0x006fce00078e0002 */
.L_x_5073:
[----:B------:R-:W-:Y:S01]  /*9b10*/  VIADD R10, R10, 0x40 ;  /* 0x000000400a0a7836 */ /* 0x000fe20000000000 */
        /* <DEDUP_REMOVED lines=26> */
[----:B------:R-:W-:Y:S01]  /*9cc0*/  CS2R R56, SRZ ;  /* 0x0000000000387805 */ /* 0x000fe2000001ff00 */
[----:B------:R-:W-:-:S04]  /*9cd0*/  @!P0 IMAD.WIDE R4, R73, 0x2, R62 ;  /* 0x0000000249048825 */ /* 0x000fc800078e023e */
[----:B------:R-:W-:Y:S01]  /*9ce0*/  @!P1 IMAD.SHL.U32 R65, R69, 0x8, RZ ;  /* 0x0000000845419824 */ /* 0x000fe200078e00ff */
[----:B------:R0:W5:Y:S03]  /*9cf0*/  @!P0 LD.E.128 R12, desc[UR6][R4.64] ;  /* 0x00000006040c8980 */ /* 0x000166000c101d00 */
        /* <DEDUP_REMOVED lines=19> */
.L_x_4755:
[----:B------:R-:W-:Y:S05]  /*9e30*/  BSYNC B1 ;  /* 0x0000000000017941 */ /* 0x000fea0003800000 */
.L_x_4754:
[----:B------:R-:W-:Y:S01]  /*9e40*/  R2UR UR5, R232 ;  /* 0x00000000e80572ca */ /* 0x000fe200000e0000 */
[----:B0-----:R-:W-:Y:S02]  /*9e50*/  IMAD.U32 R60, RZ, RZ, UR61 ;  /* 0x0000003dff3c7e24 */ /* 0x001fe4000f8e00ff */
[----:B-----5:R-:W-:Y:S02]  /*9e60*/  IMAD.MOV.U32 R62, RZ, RZ, R10 ;  /* 0x000000ffff3e7224 */ /* 0x020fe400078e000a */
[----:B------:R-:W-:Y:S01]  /*9e70*/  IMAD.MOV.U32 R63, RZ, RZ, R11 ;  /* 0x000000ffff3f7224 */ /* 0x000fe200078e000b */
[----:B------:R-:W-:Y:S01]  /*9e80*/  VIADDMNMX R81, R81, -R60, 0x80, PT ;  /* 0x0000008051517446 */ /* 0x000fe2000380093c */
[----:B------:R-:W-:Y:S01]  /*9e90*/  IMAD.MOV.U32 R61, RZ, RZ, R5 ;  /* 0x000000ffff3d7224 */ /* 0x000fe200078e0005 */
[----:B------:R-:W-:Y:S01]  /*9ea0*/  PRMT R82, R62, 0x7610, R82 ;  /* 0x000076103e527816 */ /* 0x000fe20000000052 */
[----:B------:R-:W-:Y:S01]  /*9eb0*/  IMAD.MOV.U32 R62, RZ, RZ, R9 ;  /* 0x000000ffff3e7224 */ /* 0x000fe200078e0009 */
[----:B------:R-:W-:Y:S01]  /*9ec0*/  PRMT R83, R63, 0x7610, R83 ;  /* 0x000076103f537816 */ /* 0x000fe20000000053 */
[----:B------:R-:W-:Y:S01]  /*9ed0*/  IMAD.MOV.U32 R63, RZ, RZ, R14 ;  /* 0x000000ffff3f7224 */ /* 0x000fe200078e000e */
[----:B------:R-:W-:Y:S01]  /*9ee0*/  PRMT R75, R61, 0x7610, R75 ;  /* 0x000076103d4b7816 */ /* 0x000fe2000000004b */
[----:B------:R-:W-:Y:S01]  /*9ef0*/  ULEA.HI UR4, UR5, UR5, URZ, 0x1 ;  /* 0x0000000505047291 */ /* 0x000fe2000f8f083f */
[----:B------:R-:W-:Y:S01]  /*9f00*/  IMAD.MOV.U32 R61, RZ, RZ, R8 ;  /* 0x000000ffff3d7224 */ /* 0x000fe200078e0008 */
[----:B------:R-:W-:Y:S01]  /*9f10*/  PRMT R85, R62, 0x7610, R85 ;  /* 0x000076103e557816 */ /* 0x000fe20000000055 */
[----:B------:R-:W-:Y:S01]  /*9f20*/  IMAD.MOV.U32 R64, RZ, RZ, R15 ;  /* 0x000000ffff407224 */ /* 0x000fe200078e000f */
[----:B------:R-:W-:Y:S01]  /*9f30*/  ULOP3.LUT UR4, UR4, 0xfffffffe, URZ, 0xc0, !UPT ;  /* 0xfffffffe04047892 */ /* 0x000fe2000f8ec03f */
[----:B------:R-:W-:Y:S01]  /*9f40*/  PRMT R98, R63, 0x7610, R98 ;  /* 0x000076103f627816 */ /* 0x000fe20000000062 */
[----:B------:R-:W-:Y:S01]  /*9f50*/  IMAD.MOV.U32 R62, RZ, RZ, R13 ;  /* 0x000000ffff3e7224 */ /* 0x000fe200078e000d */
[----:B------:R-:W-:Y:S01]  /*9f60*/  PRMT R84, R61, 0x7610, R84 ;  /* 0x000076103d547816 */ /* 0x000fe20000000054 */
[----:B------:R-:W-:Y:S01]  /*9f70*/  UIADD3 UR4, UR5, -UR4, URZ ;  /* 0x8000000405047290 */ /* 0x000fe2000fffe03f */
[----:B------:R-:W-:Y:S01]  /*9f80*/  PRMT R99, R64, 0x7610, R99 ;  /* 0x0000761040637816 */ /* 0x000fe20000000063 */
[----:B------:R-:W-:Y:S01]  /*9f90*/  IMAD.MOV.U32 R63, RZ, RZ, R50 ;  /* 0x000000ffff3f7224 */ /* 0x000fe200078e0032 */
[----:B------:R-:W-:Y:S01]  /*9fa0*/  PRMT R101, R62, 0x7610, R101 ;  /* 0x000076103e657816 */ /* 0x000fe20000000065 */
[----:B------:R-:W-:Y:S01]  /*9fb0*/  IMAD.MOV.U32 R61, RZ, RZ, R12 ;  /* 0x000000ffff3d7224 */ /* 0x000fe200078e000c */
[----:B------:R-:W-:Y:S01]  /*9fc0*/  ISETP.GE.AND P1, PT, R16, R81, PT ;  /* 0x000000511000720c */ /* 0x000fe20003f26270 */
        /* <DEDUP_REMOVED lines=28> */
[----:B0-----:R-:W-:Y:S06]  /*a190*/  @!P0 BRA `(.L_x_4756) ;  /* 0x000001dc00c08947 */ /* 0x001fec0003800000 */
.L_x_5074:
[----:B------:R-:W-:Y:S01]  /*a1a0*/  BSSY B1, `(.L_x_4757) ;  /* 0x000015c000017945 */ /* 0x000fe20003800000 */
[----:B------:R-:W-:Y:S02]  /*a1b0*/  PRMT R104, R62, 0x7610, R104 ;  /* 0x000076103e687816 */ /* 0x000fe40000000068 */
[----:B------:R-:W-:Y:S01]  /*a1c0*/  PRMT R105, R63, 0x7610, R105 ;  /* 0x000076103f697816 */ /* 0x000fe20000000069 */
[----:B------:R-:W-:Y:S06]  /*a1d0*/  @P1 BRA `(.L_x_4758) ;  /* 0x0000001400601947 */ /* 0x000fec0003800000 */
[----:B------:R-:W1:Y:S01]  /*a1e0*/  LDC R106, c[0x0][0x3f4] ;  /* 0x0000fd00ff6a7b82 */ /* 0x000e620000000800 */
[C---:B0-----:R-:W-:Y:S01]  /*a1f0*/  VIADD R61, R73.reuse, 0x20 ;  /* 0x00000020493d7836 */ /* 0x041fe20000000000 */
[----:B------:R-:W-:Y:S01]  /*a200*/  BSSY B2, `(.L_x_4759) ;  /* 0x0000071000027945 */ /* 0x000fe20003800000 */
[C---:B------:R-:W-:Y:S01]  /*a210*/  VIADD R63, R73.reuse, 0x40 ;  /* 0x00000040493f7836 */ /* 0x040fe20000000000 */
[-C--:B-1----:R-:W-:Y:S02]  /*a220*/  ISETP.GE.AND P0, PT, R73, R106.reuse, PT ;  /* 0x0000006a4900720c */ /* 0x082fe40003f06270 */
[-C--:B------:R-:W-:Y:S02]  /*a230*/  ISETP.GE.AND P1, PT, R61, R106.reuse, PT ;  /* 0x0000006a3d00720c */ /* 0x080fe40003f26270 */
[----:B------:R-:W-:-:S09]  /*a240*/  ISETP.GE.AND P2, PT, R63, R106, PT ;  /* 0x0000006a3f00720c */ /* 0x000fd20003f46270 */
[----:B------:R-:W-:Y:S05]  /*a250*/  @P0 BRA `(.L_x_4760) ;  /* 0x0000000400ac0947 */ /* 0x000fea0003800000 */
[----:B------:R-:W-:Y:S02]  /*a260*/  LEA.HI R60, R106, R207, RZ, 0x1d ;  /* 0x000000cf6a3c7211 */ /* 0x000fe400078fe8ff */
[----:B------:R-:W-:Y:S02]  /*a270*/  LOP3.LUT R61, R203, 0x38, R73, 0xf8, !PT ;  /* 0x00000038cb3d7812 */ /* 0x000fe400078ef849 */
[----:B------:R-:W-:Y:S01]  /*a280*/  SHF.R.S32.HI R63, RZ, 0x1f, R60 ;  /* 0x0000001fff3f7819 */ /* 0x000fe2000001143c */
[----:B------:R-:W-:Y:S01]  /*a290*/  IMAD.SHL.U32 R62, R60, 0x8, RZ ;  /* 0x000000083c3e7824 */ /* 0x000fe200078e00ff */
[----:B------:R-:W-:Y:S02]  /*a2a0*/  SHF.R.U64 R124, R24, 0x10, R25 ;  /* 0x00000010187c7819 */ /* 0x000fe40000001219 */
[----:B------:R-:W-:Y:S02]  /*a2b0*/  LEA.HI R63, R63, R60, RZ, 0x3 ;  /* 0x0000003c3f3f7211 */ /* 0x000fe400078f18ff */
[----:B------:R-:W-:-:S02]  /*a2c0*/  LOP3.LUT R60, R61, R206, RZ, 0x3c, !PT ;  /* 0x000000ce3d3c7212 */ /* 0x000fc400078e3cff */
[----:B------:R-:W-:Y:S01]  /*a2d0*/  LOP3.LUT R61, R203, 0x38, R62, 0xf8, !PT ;  /* 0x00000038cb3d7812 */ /* 0x000fe200078ef83e */
[----:B------:R-:W-:Y:S01]  /*a2e0*/  IMAD.SHL.U32 R63, R63, 0x400, RZ ;  /* 0x000004003f3f7824 */ /* 0x000fe200078e00ff */
[----:B------:R-:W-:Y:S01]  /*a2f0*/  SHF.R.U64 R122, R36, 0x10, R37 ;  /* 0x00000010247a7819 */ /* 0x000fe20000001225 */
[----:B------:R-:W-:Y:S01]  /*a300*/  IMAD R60, R205, 0x200, R60 ;  /* 0x00000200cd3c7824 */ /* 0x000fe200078e023c */
[----:B------:R-:W-:Y:S02]  /*a310*/  LOP3.LUT R61, R61, R206, RZ, 0x3c, !PT ;  /* 0x000000ce3d3d7212 */ /* 0x000fe400078e3cff */
[----:B------:R-:W-:Y:S02]  /*a320*/  LOP3.LUT R62, R63, 0x7fffe000, RZ, 0xc0, !PT ;  /* 0x7fffe0003f3e7812 */ /* 0x000fe400078ec0ff */
[----:B------:R-:W-:Y:S02]  /*a330*/  LEA R115, R60, UR39, 0x1 ;  /* 0x000000273c737c11 */ /* 0x000fe4000f8e08ff */
[----:B------:R-:W-:Y:S01]  /*a340*/  SHF.R.U64 R36, R38, 0x10, R39 ;  /* 0x0000001026247819 */ /* 0x000fe20000001227 */
[----:B------:R-:W-:Y:S01]  /*a350*/  IMAD R62, R205, 0x200, R62 ;  /* 0x00000200cd3e7824 */ /* 0x000fe200078e023e */
[----:B------:R-:W-:-:S02]  /*a360*/  SHF.R.U32.HI R123, RZ, 0x10, R37 ;  /* 0x00000010ff7b7819 */ /* 0x000fc40000011625 */
[----:B------:R-:W-:Y:S01]  /*a370*/  SHF.R.U32.HI R38, RZ, 0x10, R39 ;  /* 0x00000010ff267819 */ /* 0x000fe20000011627 */
[----:B------:R-:W-:Y:S01]  /*a380*/  IMAD.IADD R116, R62, 0x1, R61 ;  /* 0x000000013e747824 */ /* 0x000fe200078e023d */
[----:B------:R-:W-:Y:S01]  /*a390*/  SHF.R.U64 R37, R26, 0x10, R27 ;  /* 0x000000101a257819 */ /* 0x000fe2000000121b */
[----:B------:R-:W0:Y:S01]  /*a3a0*/  LDS.128 R60, [R115+0x12400] ;  /* 0x01240000733c7984 */ /* 0x000e220000000c00 */
[----:B------:R-:W-:Y:S02]  /*a3b0*/  PRMT R124, R119, 0x5410, R124 ;  /* 0x00005410777c7816 */ /* 0x000fe4000000007c */
[----:B------:R-:W-:Y:S02]  /*a3c0*/  LEA R116, R116, UR39, 0x1 ;  /* 0x0000002774747c11 */ /* 0x000fe4000f8e08ff */
[----:B------:R-:W-:Y:S01]  /*a3d0*/  PRMT R121, R117, 0x5410, R122 ;  /* 0x0000541075797816 */ /* 0x000fe2000000007a */
[----:B------:R-:W-:Y:S01]  /*a3e0*/  IMAD.U32 R126, R124, 0x10000, RZ ;  /* 0x000100007c7e7824 */ /* 0x000fe200078e00ff */
[----:B------:R-:W-:Y:S01]  /*a3f0*/  PRMT R24, R77, 0x5432, R38 ;  /* 0x000054324d187816 */ /* 0x000fe20000000026 */
[----:B------:R-:W1:Y:S01]  /*a400*/  LDS.128 R64, [R116+0x12400] ;  /* 0x0124000074407984 */ /* 0x000e620000000c00 */
[----:B------:R-:W-:Y:S01]  /*a410*/  PRMT R38, R78, 0x5432, R37 ;  /* 0x000054324e267816 */ /* 0x000fe20000000025 */
[----:B------:R-:W-:Y:S01]  /*a420*/  IMAD.U32 R122, R121, 0x10000, RZ ;  /* 0x00010000797a7824 */ /* 0x000fe200078e00ff */
[----:B------:R-:W-:-:S02]  /*a430*/  SHF.R.U32.HI R125, RZ, 0x10, R25 ;  /* 0x00000010ff7d7819 */ /* 0x000fc40000011619 */
[----:B------:R-:W-:Y:S02]  /*a440*/  SHF.R.U32.HI R26, RZ, 0x10, R27 ;  /* 0x00000010ff1a7819 */ /* 0x000fe4000001161b */
[----:B------:R-:W-:Y:S02]  /*a450*/  PRMT R123, R118, 0x5410, R123 ;  /* 0x00005410767b7816 */ /* 0x000fe4000000007b */
[----:B------:R-:W-:Y:S02]  /*a460*/  PRMT R125, R120, 0x5410, R125 ;  /* 0x00005410787d7816 */ /* 0x000fe4000000007d */
[----:B------:R-:W-:Y:S02]  /*a470*/  PRMT R27, R79, 0x5432, R26 ;  /* 0x000054324f1b7816 */ /* 0x000fe4000000001a */
[----:B------:R-:W-:Y:S01]  /*a480*/  PRMT R25, R75, 0x5432, R36 ;  /* 0x000054324b197816 */ /* 0x000fe20000000024 */
[----:B------:R-:W-:Y:S01]  /*a490*/  IMAD.U32 R128, R125, 0x10000, RZ ;  /* 0x000100007d807824 */ /* 0x000fe200078e00ff */
[----:B------:R-:W-:Y:S01]  /*a4a0*/  LOP3.LUT R124, R124, 0xffff0000, RZ, 0xc0, !PT ;  /* 0xffff00007c7c7812 */ /* 0x000fe200078ec0ff */
[----:B------:R-:W-:Y:S01]  /*a4b0*/  IMAD.U32 R127, R27, 0x10000, RZ ;  /* 0x000100001b7f7824 */ /* 0x000fe200078e00ff */
[----:B------:R-:W-:-:S02]  /*a4c0*/  LOP3.LUT R121, R121, 0xffff0000, RZ, 0xc0, !PT ;  /* 0xffff000079797812 */ /* 0x000fc400078ec0ff */
[----:B------:R-:W-:Y:S02]  /*a4d0*/  LOP3.LUT R125, R125, 0xffff0000, RZ, 0xc0, !PT ;  /* 0xffff00007d7d7812 */ /* 0x000fe400078ec0ff */
[----:B------:R-:W-:Y:S01]  /*a4e0*/  LOP3.LUT R27, R27, 0xffff0000, RZ, 0xc0, !PT ;  /* 0xffff00001b1b7812 */ /* 0x000fe200078ec0ff */
[----:B0-----:R-:W-:Y:S01]  /*a4f0*/  IMAD.U32 R39, R60, 0x10000, RZ ;  /* 0x000100003c277824 */ /* 0x001fe200078e00ff */
[C---:B------:R-:W-:Y:S01]  /*a500*/  LOP3.LUT R26, R62.reuse, 0xffff0000, RZ, 0xc0, !PT ;  /* 0xffff00003e1a7812 */ /* 0x040fe200078ec0ff */
[----:B------:R-:W-:Y:S01]  /*a510*/  IMAD.U32 R36, R62, 0x10000, RZ ;  /* 0x000100003e247824 */ /* 0x000fe200078e00ff */
[----:B------:R-:W-:Y:S01]  /*a520*/  LOP3.LUT R62, R63, 0xffff0000, RZ, 0xc0, !PT ;  /* 0xffff00003f3e7812 */ /* 0x000fe200078ec0ff */
[----:B------:R-:W-:Y:S01]  /*a530*/  IMAD.U32 R117, R61, 0x10000, RZ ;  /* 0x000100003d757824 */ /* 0x000fe200078e00ff */
[----:B------:R-:W-:Y:S01]  /*a540*/  LOP3.LUT R60, R60, 0xffff0000, RZ, 0xc0, !PT ;  /* 0xffff00003c3c7812 */ /* 0x000fe200078ec0ff */
[----:B------:R-:W-:Y:S01]  /*a550*/  IMAD.U32 R118, R63, 0x10000, RZ ;  /* 0x000100003f767824 */ /* 0x000fe200078e00ff */
[----:B------:R-:W-:Y:S01]  /*a560*/  LOP3.LUT R61, R61, 0xffff0000, RZ, 0xc0, !PT ;  /* 0xffff00003d3d7812 */ /* 0x000fe200078ec0ff */
[C---:B-1----:R-:W-:Y:S01]  /*a570*/  IMAD.U32 R37, R64.reuse, 0x10000, RZ ;  /* 0x0001000040257824 */ /* 0x042fe200078e00ff */
[----:B------:R-:W-:Y:S01]  /*a580*/  LOP3.LUT R63, R64, 0xffff0000, RZ, 0xc0, !PT ;  /* 0xffff0000403f7812 */ /* 0x000fe200078ec0ff */
[C---:B------:R-:W-:Y:S01]  /*a590*/  IMAD.U32 R119, R65.reuse, 0x10000, RZ ;  /* 0x0001000041777824 */ /* 0x040fe200078e00ff */
[----:B------:R-:W-:Y:S01]  /*a5a0*/  LOP3.LUT R64, R65, 0xffff0000, RZ, 0xc0, !PT ;  /* 0xffff000041407812 */ /* 0x000fe200078ec0ff */
[C---:B------:R-:W-:Y:S01]  /*a5b0*/  FMUL.FTZ R130, R37.reuse, R126 ;  /* 0x0000007e25827220 */ /* 0x040fe20000410000 */
[-C--:B------:R-:W-:Y:S01]  /*a5c0*/  FMUL.FTZ R132, R37, R122.reuse ;  /* 0x0000007a25847220 */ /* 0x080fe20000410000 */
[C---:B------:R-:W-:Y:S01]  /*a5d0*/  IMAD.U32 R120, R67.reuse, 0x10000, RZ ;  /* 0x0001000043787824 */ /* 0x040fe200078e00ff */
[----:B------:R-:W-:Y:S01]  /*a5e0*/  LOP3.LUT R67, R67, 0xffff0000, RZ, 0xc0, !PT ;  /* 0xffff000043437812 */ /* 0x000fe200078ec0ff */
[----:B------:R-:W-:Y:S01]  /*a5f0*/  FFMA.FTZ R37, R39, R122, -R130 ;  /* 0x0000007a27257223 */ /* 0x000fe20000010882 */
[----:B------:R-:W-:-:S02]  /*a600*/  IMAD.U32 R122, R123, 0x10000, RZ ;  /* 0x000100007b7a7824 */ /* 0x000fc400078e00ff */
[----:B------:R-:W-:Y:S01]  /*a610*/  FFMA.FTZ R132, R39, R126, R132 ;  /* 0x0000007e27847223 */ /* 0x000fe20000010084 */
[C---:B------:R-:W-:Y:S01]  /*a620*/  FMUL.FTZ R130, R119.reuse, R128 ;  /* 0x0000008077827220 */ /* 0x040fe20000410000 */
[----:B------:R-:W-:Y:S02]  /*a630*/  IMAD.U32 R39, R24, 0x10000, RZ ;  /* 0x0001000018277824 */ /* 0x000fe400078e00ff */
[-C--:B------:R-:W-:Y:S01]  /*a640*/  FMUL.FTZ R126, R119, R122.reuse ;  /* 0x0000007a777e7220 */ /* 0x080fe20000410000 */
[C---:B------:R-:W-:Y:S01]  /*a650*/  FMUL.FTZ R119, R120.reuse, R127 ;  /* 0x0000007f78777220 */ /* 0x040fe20000410000 */
[C---:B------:R-:W-:Y:S01]  /*a660*/  FFMA.FTZ R130, R117.reuse, R122, -R130 ;  /* 0x0000007a75827223 */ /* 0x040fe20000010882 */
[-C--:B------:R-:W-:Y:S01]  /*a670*/  FMUL.FTZ R120, R120, R39.reuse ;  /* 0x0000002778787220 */ /* 0x080fe20000410000 */
[----:B------:R-:W-:Y:S01]  /*a680*/  FFMA.FTZ R126, R117, R128, R126 ;  /* 0x00000080757e7223 */ /* 0x000fe2000001007e */
[----:B------:R-:W-:Y:S01]  /*a690*/  FFMA.FTZ R122, R118, R39, -R119 ;  /* 0x00000027767a7223 */ /* 0x000fe20000010877 */
[C---:B------:R-:W-:Y:S01]  /*a6a0*/  FMUL.FTZ R39, R63.reuse, R124 ;  /* 0x0000007c3f277220 */ /* 0x040fe20000410000 */
[----:B------:R-:W-:Y:S01]  /*a6b0*/  FMUL.FTZ R117, R63, R121 ;  /* 0x000000793f757220 */ /* 0x000fe20000410000 */
[----:B------:R-:W-:-:S02]  /*a6c0*/  IMAD.U32 R65, R66, 0x10000, RZ ;  /* 0x0001000042417824 */ /* 0x000fc400078e00ff */
[----:B------:R-:W-:Y:S01]  /*a6d0*/  FFMA.FTZ R127, R118, R127, R120 ;  /* 0x0000007f767f7223 */ /* 0x000fe20000010078 */
[----:B------:R-:W-:Y:S02]  /*a6e0*/  IMAD.U32 R63, R38, 0x10000, RZ ;  /* 0x00010000263f7824 */ /* 0x000fe400078e00ff */
[----:B------:R-:W-:Y:S01]  /*a6f0*/  FFMA.FTZ R118, R60, R121, -R39 ;  /* 0x000000793c767223 */ /* 0x000fe20000010827 */
[----:B------:R-:W-:Y:S01]  /*a700*/  IMAD.U32 R39, R25, 0x10000, RZ ;  /* 0x0001000019277824 */ /* 0x000fe200078e00ff */
[----:B------:R-:W-:Y:S01]  /*a710*/  LOP3.LUT R66, R66, 0xffff0000, RZ, 0xc0, !PT ;  /* 0xffff000042427812 */ /* 0x000fe200078ec0ff */
        /* <DEDUP_REMOVED lines=8> */
[----:B------:R-:W-:Y:S01]  /*a7a0*/  FMUL.FTZ R120, R64, R125 ;  /* 0x0000007d40787220 */ /* 0x000fe20000410000 */
[C---:B------:R-:W-:Y:S01]  /*a7b0*/  FMUL.FTZ R65, R67.reuse, R27 ;  /* 0x0000001b43417220 */ /* 0x040fe20000410000 */
[C---:B------:R-:W-:Y:S01]  /*a7c0*/  FMUL.FTZ R63, R66.reuse, R39 ;  /* 0x00000027423f7220 */ /* 0x040fe20000410000 */
[----:B------:R-:W-:Y:S01]  /*a7d0*/  FMUL.FTZ R66, R66, R25 ;  /* 0x0000001942427220 */ /* 0x000fe20000410000 */
[-C--:B------:R-:W-:Y:S01]  /*a7e0*/  FMUL.FTZ R64, R64, R123.reuse ;  /* 0x0000007b40407220 */ /* 0x080fe20000410000 */
[----:B------:R-:W-:Y:S01]  /*a7f0*/  FMUL.FTZ R36, R67, R24 ;  /* 0x0000001843247220 */ /* 0x000fe20000410000 */
[----:B------:R-:W-:Y:S01]  /*a800*/  FFMA.FTZ R117, R60, R124, R117 ;  /* 0x0000007c3c757223 */ /* 0x000fe20000010075 */
[C---:B------:R-:W-:Y:S01]  /*a810*/  FFMA.FTZ R123, R61.reuse, R123, -R120 ;  /* 0x0000007b3d7b7223 */ /* 0x040fe20000010878 */
        /* <DEDUP_REMOVED lines=12> */
[----:B------:R0:W-:Y:S01]  /*a8e0*/  STS.128 [R115+0x12400], R24 ;  /* 0x0124001873007388 */ /* 0x0001e20000000c00 */
[----:B------:R-:W-:-:S05]  /*a8f0*/  F2FP.BF16.F32.PACK_AB R39, R62, R127 ;  /* 0x0000007f3e27723e */ /* 0x000fca00000010ff */
[----:B------:R0:W-:Y:S02]  /*a900*/  STS.128 [R116+0x12400], R36 ;  /* 0x0124002474007388 */ /* 0x0001e40000000c00 */
.L_x_4760:
[----:B------:R-:W-:Y:S05]  /*a910*/  BSYNC B2 ;  /* 0x0000000000027941 */ /* 0x000fea0003800000 */
.L_x_4759:
[----:B------:R-:W-:Y:S04]  /*a920*/  BSSY B2, `(.L_x_4761) ;  /* 0x0000072000027945 */ /* 0x000fe80003800000 */
[----:B------:R-:W-:Y:S05]  /*a930*/  @P1 BRA `(.L_x_4762) ;  /* 0x0000000400c01947 */ /* 0x000fea0003800000 */
[----:B0-----:R-:W-:Y:S02]  /*a940*/  LEA.HI R24, R106, R69, RZ, 0x1d ;  /* 0x000000456a187211 */ /* 0x001fe400078fe8ff */
[----:B------:R-:W-:Y:S02]  /*a950*/  LEA.HI R26, R71, R74, RZ, 0x6 ;  /* 0x0000004a471a7211 */ /* 0x000fe400078f30ff */
[----:B------:R-:W-:Y:S02]  /*a960*/  SHF.R.S32.HI R25, RZ, 0x1f, R24 ;  /* 0x0000001fff197819 */ /* 0x000fe40000011418 */
[----:B------:R-:W-:Y:S01]  /*a970*/  LOP3.LUT R27, R203, 0x38, R70, 0xf8, !PT ;  /* 0x00000038cb1b7812 */ /* 0x000fe200078ef846 */
[----:B------:R-:W-:Y:S01]  /*a980*/  IMAD.SHL.U32 R26, R26, 0x80, RZ ;  /* 0x000000801a1a7824 */ /* 0x000fe200078e00ff */
[----:B------:R-:W-:Y:S01]  /*a990*/  LEA.HI R25, R25, R24, RZ, 0x3 ;  /* 0x0000001819197211 */ /* 0x000fe200078f18ff */
[----:B------:R-:W-:Y:S01]  /*a9a0*/  IMAD.SHL.U32 R24, R24, 0x8, RZ ;  /* 0x0000000818187824 */ /* 0x000fe200078e00ff */
[----:B------:R-:W-:-:S02]  /*a9b0*/  R2UR UR4, R209 ;  /* 0x00000000d10472ca */ /* 0x000fc400000e0000 */
[----:B------:R-:W-:Y:S01]  /*a9c0*/  LOP3.LUT R36, R26, 0xffffe000, RZ, 0xc0, !PT ;  /* 0xffffe0001a247812 */ /* 0x000fe200078ec0ff */
[----:B------:R-:W-:Y:S01]  /*a9d0*/  IMAD.SHL.U32 R26, R25, 0x400, RZ ;  /* 0x00000400191a7824 */ /* 0x000fe200078e00ff */
[----:B------:R-:W-:Y:S02]  /*a9e0*/  LOP3.LUT R25, R203, 0x38, R24, 0xf8, !PT ;  /* 0x00000038cb197812 */ /* 0x000fe400078ef818 */
[-C--:B------:R-:W-:Y:S01]  /*a9f0*/  LOP3.LUT R27, R27, R206.reuse, RZ, 0x3c, !PT ;  /* 0x000000ce1b1b7212 */ /* 0x080fe200078e3cff */
[----:B------:R-:W-:Y:S01]  /*aa00*/  IMAD R36, R205, 0x200, R36 ;  /* 0x00000200cd247824 */ /* 0x000fe200078e0224 */
[----:B------:R-:W-:Y:S02]  /*aa10*/  LOP3.LUT R26, R26, 0x7fffe000, RZ, 0xc0, !PT ;  /* 0x7fffe0001a1a7812 */ /* 0x000fe400078ec0ff */
[----:B------:R-:W-:Y:S01]  /*aa20*/  LOP3.LUT R25, R25, R206, RZ, 0x3c, !PT ;  /* 0x000000ce19197212 */ /* 0x000fe200078e3cff */
[----:B------:R-:W-:Y:S01]  /*aa30*/  IMAD.IADD R27, R36, 0x1, R27 ;  /* 0x00000001241b7824 */ /* 0x000fe200078e021b */
[----:B------:R-:W-:Y:S01]  /*aa40*/  SHF.R.U64 R62, R40, 0x10, R41 ;  /* 0x00000010283e7819 */ /* 0x000fe20000001229 */
[----:B------:R-:W-:Y:S01]  /*aa50*/  IMAD R26, R205, 0x200, R26 ;  /* 0x00000200cd1a7824 */ /* 0x000fe200078e021a */
[----:B------:R-:W-:-:S02]  /*aa60*/  SHF.R.U64 R40, R28, 0x10, R29 ;  /* 0x000000101c287819 */ /* 0x000fc4000000121d */
[----:B------:R-:W-:Y:S01]  /*aa70*/  LEA R60, R27, UR4, 0x1 ;  /* 0x000000041b3c7c11 */ /* 0x000fe2000f8e08ff */
[----:B------:R-:W-:Y:S01]  /*aa80*/  IMAD.IADD R61, R26, 0x1, R25 ;  /* 0x000000011a3d7824 */ /* 0x000fe200078e0219 */
[----:B------:R-:W-:Y:S02]  /*aa90*/  SHF.R.U32.HI R29, RZ, 0x10, R29 ;  /* 0x00000010ff1d7819 */ /* 0x000fe4000001161d */
[----:B------:R-:W-:Y:S01]  /*aaa0*/  PRMT R109, R109, 0x5410, R62 ;  /* 0x000054106d6d7816 */ /* 0x000fe2000000003e */
[----:B------:R-:W0:Y:S01]  /*aab0*/  LDS.128 R24, [R60] ;  /* 0x000000003c187984 */ /* 0x000e220000000c00 */
[----:B------:R-:W-:Y:S02]  /*aac0*/  LEA R61, R61, UR39, 0x1 ;  /* 0x000000273d3d7c11 */ /* 0x000fe4000f8e08ff */
[----:B------:R-:W-:Y:S01]  /*aad0*/  PRMT R113, R113, 0x5410, R40 ;  /* 0x0000541071717816 */ /* 0x000fe20000000028 */
[----:B------:R-:W-:Y:S01]  /*aae0*/  IMAD.U32 R63, R109, 0x10000, RZ ;  /* 0x000100006d3f7824 */ /* 0x000fe200078e00ff */
[----:B------:R-:W-:Y:S01]  /*aaf0*/  SHF.R.U32.HI R41, RZ, 0x10, R41 ;  /* 0x00000010ff297819 */ /* 0x000fe20000011629 */
[----:B------:R-:W1:Y:S01]  /*ab00*/  LDS.128 R36, [R61+0x12400] ;  /* 0x012400003d247984 */ /* 0x000e620000000c00 */
[----:B------:R-:W-:Y:S01]  /*ab10*/  SHF.R.U64 R28, R30, 0x10, R31 ;  /* 0x000000101e1c7819 */ /* 0x000fe2000000121f */
[----:B------:R-:W-:Y:S01]  /*ab20*/  IMAD.U32 R65, R113, 0x10000, RZ ;  /* 0x0001000071417824 */ /* 0x000fe200078e00ff */
[----:B------:R-:W-:-:S02]  /*ab30*/  PRMT R114, R114, 0x5410, R29 ;  /* 0x0000541072727816 */ /* 0x000fc4000000001d */
[----:B------:R-:W-:Y:S02]  /*ab40*/  SHF.R.U64 R42, R42, 0x10, R43 ;  /* 0x000000102a2a7819 */ /* 0x000fe4000000122b */
[----:B------:R-:W-:Y:S01]  /*ab50*/  SHF.R.U32.HI R31, RZ, 0x10, R31 ;  /* 0x00000010ff1f7819 */ /* 0x000fe2000001161f */
[----:B------:R-:W-:Y:S01]  /*ab60*/  IMAD.U32 R62, R114, 0x10000, RZ ;  /* 0x00010000723e7824 */ /* 0x000fe200078e00ff */
[----:B------:R-:W-:Y:S02]  /*ab70*/  SHF.R.U32.HI R43, RZ, 0x10, R43 ;  /* 0x00000010ff2b7819 */ /* 0x000fe4000001162b */
[----:B------:R-:W-:Y:S02]  /*ab80*/  PRMT R110, R110, 0x5410, R41 ;  /* 0x000054106e6e7816 */ /* 0x000fe40000000029 */
[----:B------:R-:W-:Y:S02]  /*ab90*/  PRMT R111, R111, 0x5410, R28 ;  /* 0x000054106f6f7816 */ /* 0x000fe4000000001c */
[----:B------:R-:W-:-:S02]  /*aba0*/  PRMT R112, R112, 0x5410, R31 ;  /* 0x0000541070707816 */ /* 0x000fc4000000001f */
[----:B------:R-:W-:Y:S02]  /*abb0*/  PRMT R108, R108, 0x5410, R43 ;  /* 0x000054106c6c7816 */ /* 0x000fe4000000002b */
[----:B------:R-:W-:Y:S01]  /*abc0*/  LOP3.LUT R113, R113, 0xffff0000, RZ, 0xc0, !PT ;  /* 0xffff000071717812 */ /* 0x000fe200078ec0ff */
[----:B------:R-:W-:Y:S01]  /*abd0*/  IMAD.U32 R64, R112, 0x10000, RZ ;  /* 0x0001000070407824 */ /* 0x000fe200078e00ff */
[----:B------:R-:W-:Y:S02]  /*abe0*/  LOP3.LUT R109, R109, 0xffff0000, RZ, 0xc0, !PT ;  /* 0xffff00006d6d7812 */ /* 0x000fe400078ec0ff */
[----:B------:R-:W-:Y:S02]  /*abf0*/  LOP3.LUT R114, R114, 0xffff0000, RZ, 0xc0, !PT ;  /* 0xffff000072727812 */ /* 0x000fe400078ec0ff */
[----:B------:R-:W-:Y:S02]  /*ac00*/  PRMT R107, R107, 0x5410, R42 ;  /* 0x000054106b6b7816 */ /* 0x000fe4000000002a */
[----:B------:R-:W-:Y:S01]  /*ac10*/  LOP3.LUT R112, R112, 0xffff0000, RZ, 0xc0, !PT ;  /* 0xffff000070707812 */ /* 0x000fe200078ec0ff */
[C---:B0-----:R-:W-:Y:S01]  /*ac20*/  IMAD.U32 R28, R24.reuse, 0x10000, RZ ;  /* 0x00010000181c7824 */ /* 0x041fe200078e00ff */
        /* <DEDUP_REMOVED lines=19> */
[C---:B------:R-:W-:Y:S01]  /*ad60*/  FMUL.FTZ R40, R43.reuse, R64 ;  /* 0x000000402b287220 */ /* 0x040fe20000410000 */
[----:B------:R-:W-:Y:S01]  /*ad70*/  FMUL.FTZ R43, R43, R28 ;  /* 0x0000001c2b2b7220 */ /* 0x000fe20000410000 */
[----:B------:R-:W-:Y:S01]  /*ad80*/  FFMA.FTZ R116, R29, R62, R116 ;  /* 0x0000003e1d747223 */ /* 0x000fe20000010074 */
[----:B------:R-:W-:Y:S01]  /*ad90*/  LOP3.LUT R110, R110, 0xffff0000, RZ, 0xc0, !PT ;  /* 0xffff00006e6e7812 */ /* 0x000fe200078ec0ff */
[C---:B------:R-:W-:Y:S01]  /*ada0*/  FMUL.FTZ R29, R36.reuse, R113 ;  /* 0x00000071241d7220 */ /* 0x040fe20000410000 */
[C---:B------:R-:W-:Y:S01]  /*adb0*/  FFMA.FTZ R62, R31.reuse, R28, -R40 ;  /* 0x0000001c1f3e7223 */ /* 0x040fe20000010828 */
[----:B------:R-:W-:Y:S01]  /*adc0*/  FFMA.FTZ R64, R31, R64, R43 ;  /* 0x000000401f407223 */ /* 0x000fe2000001002b */
[----:B------:R-:W-:Y:S01]  /*add0*/  FMUL.FTZ R41, R36, R109 ;  /* 0x0000006d24297220 */ /* 0x000fe20000410000 */
[----:B------:R-:W-:-:S02]  /*ade0*/  IMAD.U32 R42, R38, 0x10000, RZ ;  /* 0x00010000262a7824 */ /* 0x000fc400078e00ff */
[C---:B------:R-:W-:Y:S01]  /*adf0*/  FFMA.FTZ R28, R24.reuse, R109, -R29 ;  /* 0x0000006d181c7223 */ /* 0x040fe2000001081d */
[----:B------:R-:W-:Y:S02]  /*ae00*/  IMAD.U32 R31, R111, 0x10000, RZ ;  /* 0x000100006f1f7824 */ /* 0x000fe400078e00ff */
[C---:B------:R-:W-:Y:S01]  /*ae10*/  FMUL.FTZ R40, R37.reuse, R114 ;  /* 0x0000007225287220 */ /* 0x040fe20000410000 */
[-C--:B------:R-:W-:Y:S01]  /*ae20*/  FMUL.FTZ R43, R37, R110.reuse ;  /* 0x0000006e252b7220 */ /* 0x080fe20000410000 */
[----:B------:R-:W-:Y:S02]  /*ae30*/  IMAD.U32 R29, R107, 0x10000, RZ ;  /* 0x000100006b1d7824 */ /* 0x000fe400078e00ff */
[----:B------:R-:W-:Y:S01]  /*ae40*/  FFMA.FTZ R36, R24, R113, R41 ;  /* 0x0000007118247223 */ /* 0x000fe20000010029 */
[----:B------:R-:W-:Y:S02]  /*ae50*/  IMAD.U32 R30, R26, 0x10000, RZ ;  /* 0x000100001a1e7824 */ /* 0x000fe400078e00ff */
[----:B------:R-:W-:Y:S01]  /*ae60*/  FMUL.FTZ R41, R42, R31 ;  /* 0x0000001f2a297220 */ /* 0x000fe20000410000 */
[C---:B------:R-:W-:Y:S01]  /*ae70*/  FFMA.FTZ R37, R25.reuse, R110, -R40 ;  /* 0x0000006e19257223 */ /* 0x040fe20000010828 */
[----:B------:R-:W-:Y:S01]  /*ae80*/  FFMA.FTZ R43, R25, R114, R43 ;  /* 0x00000072192b7223 */ /* 0x000fe2000001002b */
        /* <DEDUP_REMOVED lines=10> */
[----:B------:R-:W-:Y:S01]  /*af30*/  LOP3.LUT R26, R26, 0xffff0000, RZ, 0xc0, !PT ;  /* 0xffff00001a1a7812 */ /* 0x000fe200078ec0ff */
[-C--:B------:R-:W-:Y:S01]  /*af40*/  FMUL.FTZ R24, R38, R107.reuse ;  /* 0x0000006b26187220 */ /* 0x080fe20000410000 */
[----:B------:R-:W-:Y:S01]  /*af50*/  F2FP.BF16.F32.PACK_AB R29, R43, R116 ;  /* 0x000000742b1d723e */ /* 0x000fe200000010ff */
        /* <DEDUP_REMOVED lines=14> */
.L_x_4762:
[----:B------:R-:W-:Y:S05]  /*b040*/  BSYNC B2 ;  /* 0x0000000000027941 */ /* 0x000fea0003800000 */
.L_x_4761:
[----:B------:R-:W-:Y:S05]  /*b050*/  @P2 BRA `(.L_x_4758) ;  /* 0x0000000400c02947 */ /* 0x000fea0003800000 */
[----:B------:R-:W-:Y:S02]  /*b060*/  LEA.HI R106, R106, R68, RZ, 0x1d ;  /* 0x000000446a6a7211 */ /* 0x000fe400078fe8ff */
[----:B01----:R-:W-:Y:S02]  /*b070*/  LEA.HI R24, R21, R230, RZ, 0x6 ;  /* 0x000000e615187211 */ /* 0x003fe400078f30ff */
        /* <DEDUP_REMOVED lines=30> */
[----:B------:R-:W-:Y:S02]  /*b260*/  SHF.R.U32.HI R34, RZ, 0x10, R35 ;  /* 0x00000010ff227819 */ /* 0x000fe40000011623 */
[--C-:B------:R-:W-:Y:S01]  /*b270*/  SHF.R.U64 R41, R46, 0x10, R47.reuse ;  /* 0x000000102e297819 */ /* 0x100fe2000000122f */
[----:B------:R-:W-:Y:S01]  /*b280*/  IMAD.U32 R42, R97, 0x10000, RZ ;  /* 0x00010000612a7824 */ /* 0x000fe200078e00ff */
[----:B------:R-:W-:Y:S02]  /*b290*/  SHF.R.U32.HI R46, RZ, 0x10, R47 ;  /* 0x00000010ff2e7819 */ /* 0x000fe4000001162f */
[----:B------:R-:W-:Y:S02]  /*b2a0*/  PRMT R93, R93, 0x5410, R44 ;  /* 0x000054105d5d7816 */ /* 0x000fe4000000002c */
[----:B------:R-:W-:Y:S02]  /*b2b0*/  PRMT R95, R95, 0x5410, R34 ;  /* 0x000054105f5f7816 */ /* 0x000fe40000000022 */
[----:B------:R-:W-:-:S02]  /*b2c0*/  PRMT R91, R91, 0x5410, R46 ;  /* 0x000054105b5b7816 */ /* 0x000fc4000000002e */
[----:B------:R-:W-:Y:S01]  /*b2d0*/  PRMT R94, R94, 0x5410, R33 ;  /* 0x000054105e5e7816 */ /* 0x000fe20000000021 */
        /* <DEDUP_REMOVED lines=23> */
[----:B------:R-:W-:Y:S01]  /*b450*/  LOP3.LUT R39, R96, 0xffff0000, RZ, 0xc0, !PT ;  /* 0xffff000060277812 */ /* 0x000fe200078ec0ff */
[----:B------:R-:W-:Y:S01]  /*b460*/  FMUL.FTZ R41, R41, R32 ;  /* 0x0000002029297220 */ /* 0x000fe20000410000 */
[----:B------:R-:W-:Y:S01]  /*b470*/  FFMA.FTZ R60, R33, R42, R60 ;  /* 0x0000002a213c7223 */ /* 0x000fe2000001003c */
[C---:B------:R-:W-:Y:S01]  /*b480*/  FFMA.FTZ R62, R35.reuse, R32, -R38 ;  /* 0x00000020233e7223 */ /* 0x040fe20000010826 */
[----:B------:R-:W-:Y:S01]  /*b490*/  LOP3.LUT R33, R92, 0xffff0000, RZ, 0xc0, !PT ;  /* 0xffff00005c217812 */ /* 0x000fe200078ec0ff */
[----:B------:R-:W-:Y:S01]  /*b4a0*/  FFMA.FTZ R63, R35, R44, R41 ;  /* 0x0000002c233f7223 */ /* 0x000fe20000010029 */
[----:B------:R-:W-:Y:S01]  /*b4b0*/  LOP3.LUT R38, R97, 0xffff0000, RZ, 0xc0, !PT ;  /* 0xffff000061267812 */ /* 0x000fe200078ec0ff */
[C---:B------:R-:W-:Y:S01]  /*b4c0*/  FMUL.FTZ R35, R28.reuse, R39 ;  /* 0x000000271c237220 */ /* 0x040fe20000410000 */
[----:B------:R-:W-:Y:S01]  /*b4d0*/  LOP3.LUT R32, R93, 0xffff0000, RZ, 0xc0, !PT ;  /* 0xffff00005d207812 */ /* 0x000fe200078ec0ff */
[----:B------:R-:W-:Y:S01]  /*b4e0*/  FMUL.FTZ R41, R28, R33 ;  /* 0x000000211c297220 */ /* 0x000fe20000410000 */
[----:B------:R-:W-:-:S02]  /*b4f0*/  IMAD.U32 R40, R30, 0x10000, RZ ;  /* 0x000100001e287824 */ /* 0x000fc400078e00ff */
[C---:B------:R-:W-:Y:S01]  /*b500*/  FMUL.FTZ R28, R29.reuse, R38 ;  /* 0x000000261d1c7220 */ /* 0x040fe20000410000 */
[----:B------:R-:W-:Y:S01]  /*b510*/  FFMA.FTZ R42, R24, R33, -R35 ;  /* 0x00000021182a7223 */ /* 0x000fe20000010823 */
[-C--:B------:R-:W-:Y:S01]  /*b520*/  FMUL.FTZ R29, R29, R32.reuse ;  /* 0x000000201d1d7220 */ /* 0x080fe20000410000 */
[----:B------:R-:W-:Y:S02]  /*b530*/  IMAD.U32 R35, R94, 0x10000, RZ ;  /* 0x000100005e237824 */ /* 0x000fe400078e00ff */
[----:B------:R-:W-:Y:S01]  /*b540*/  FFMA.FTZ R44, R24, R39, R41 ;  /* 0x00000027182c7223 */ /* 0x000fe20000010029 */
[----:B------:R-:W-:Y:S02]  /*b550*/  IMAD.U32 R33, R90, 0x10000, RZ ;  /* 0x000100005a217824 */ /* 0x000fe400078e00ff */
[C---:B------:R-:W-:Y:S01]  /*b560*/  FFMA.FTZ R39, R25.reuse, R32, -R28 ;  /* 0x0000002019277223 */ /* 0x040fe2000001081c */
[----:B------:R-:W-:Y:S01]  /*b570*/  FFMA.FTZ R41, R25, R38, R29 ;  /* 0x0000002619297223 */ /* 0x000fe2000001001d */
[----:B------:R-:W-:Y:S01]  /*b580*/  IMAD.U32 R34, R26, 0x10000, RZ ;  /* 0x000100001a227824 */ /* 0x000fe200078e00ff */
[----:B------:R-:W-:Y:S01]  /*b590*/  LOP3.LUT R30, R30, 0xffff0000, RZ, 0xc0, !PT ;  /* 0xffff00001e1e7812 */ /* 0x000fe200078ec0ff */
[C---:B------:R-:W-:Y:S01]  /*b5a0*/  FMUL.FTZ R43, R40.reuse, R35 ;  /* 0x00000023282b7220 */ /* 0x040fe20000410000 */
        /* <DEDUP_REMOVED lines=11> */
[----:B------:R-:W-:-:S02]  /*b660*/  FMUL.FTZ R32, R30, R25 ;  /* 0x000000191e207220 */ /* 0x000fc40000410000 */
[-C--:B------:R-:W-:Y:S01]  /*b670*/  FMUL.FTZ R35, R31, R24.reuse ;  /* 0x000000181f237220 */ /* 0x080fe20000410000 */
[C---:B------:R-:W-:Y:S01]  /*b680*/  FFMA.FTZ R31, R27.reuse, R24, -R34 ;  /* 0x000000181b1f7223 */ /* 0x040fe20000010822 */
[C---:B------:R-:W-:Y:S01]  /*b690*/  FFMA.FTZ R30, R26.reuse, R25, -R33 ;  /* 0x000000191a1e7223 */ /* 0x040fe20000010821 */
        /* <DEDUP_REMOVED lines=12> */
.L_x_4758:
[----:B------:R-:W-:Y:S05]  /*b760*/  BSYNC B1 ;  /* 0x0000000000017941 */ /* 0x000fea0003800000 */
.L_x_4757:
[----:B012---:R-:W-:-:S05]  /*b770*/  VIADD R24, R16, 0x40 ;  /* 0x0000004010187836 */ /* 0x007fca0000000000 */
[----:B------:R-:W-:-:S13]  /*b780*/  ISETP.GE.AND P0, PT, R24, R81, PT ;  /* 0x000000511800720c */ /* 0x000fda0003f06270 */
[----:B------:R-:W-:Y:S05]  /*b790*/  @P0 BRA `(.L_x_4739) ;  /* 0x0000001400680947 */ /* 0x000fea0003800000 */
[----:B------:R-:W0:Y:S01]  /*b7a0*/  LDC R32, c[0x0][0x3f4] ;  /* 0x0000fd00ff207b82 */ /* 0x000e220000000800 */
[----:B------:R-:W-:Y:S01]  /*b7b0*/  SHF.R.S32.HI R29, RZ, 0x1f, R24 ;  /* 0x0000001fff1d7819 */ /* 0x000fe20000011418 */
[----:B------:R-:W-:Y:S01]  /*b7c0*/  IMAD.SHL.U32 R33, R24, 0x40, RZ ;  /* 0x0000004018217824 */ /* 0x000fe200078e00ff */
[----:B------:R-:W-:Y:S01]  /*b7d0*/  BSSY B1, `(.L_x_4763) ;  /* 0x0000076000017945 */ /* 0x000fe20003800000 */
[----:B------:R-:W-:Y:S01]  /*b7e0*/  VIADD R25, R73, 0x20 ;  /* 0x0000002049197836 */ /* 0x000fe20000000000 */
[----:B------:R-:W-:Y:S01]  /*b7f0*/  LEA.HI R29, R29, R24, RZ, 0x3 ;  /* 0x000000181d1d7211 */ /* 0x000fe200078f18ff */
[----:B------:R-:W-:Y:S01]  /*b800*/  VIADD R27, R73, 0x40 ;  /* 0x00000040491b7836 */ /* 0x000fe20000000000 */
[----:B------:R-:W-:-:S03]  /*b810*/  LOP3.LUT R33, R33, 0x1c0, RZ, 0xc0, !PT ;  /* 0x000001c021217812 */ /* 0x000fc600078ec0ff */
[----:B------:R-:W-:Y:S01]  /*b820*/  IMAD.SHL.U32 R29, R29, 0x40, RZ ;  /* 0x000000401d1d7824 */ /* 0x000fe200078e00ff */
[----:B------:R-:W-:-:S04]  /*b830*/  SHF.R.U32.HI R34, RZ, 0x3, R33 ;  /* 0x00000003ff227819 */ /* 0x000fc80000011621 */
[----:B------:R-:W-:Y:S02]  /*b840*/  LOP3.LUT R35, R29, 0xfffffe00, RZ, 0xc0, !PT ;  /* 0xfffffe001d237812 */ /* 0x000fe400078ec0ff */
[-C--:B0-----:R-:W-:Y:S02]  /*b850*/  ISETP.GE.AND P0, PT, R73, R32.reuse, PT ;  /* 0x000000204900720c */ /* 0x081fe40003f06270 */
[-C--:B------:R-:W-:Y:S02]  /*b860*/  ISETP.GE.AND P1, PT, R25, R32.reuse, PT ;  /* 0x000000201900720c */ /* 0x080fe40003f26270 */
[----:B------:R-:W-:-:S09]  /*b870*/  ISETP.GE.AND P2, PT, R27, R32, PT ;  /* 0x000000201b00720c */ /* 0x000fd20003f46270 */
[----:B------:R-:W-:Y:S05]  /*b880*/  @P0 BRA `(.L_x_4764) ;  /* 0x0000000400a80947 */ /* 0x000fea0003800000 */
[----:B------:R-:W-:Y:S02]  /*b890*/  LEA.HI R24, R32, R207, RZ, 0x1d ;  /* 0x000000cf20187211 */ /* 0x000fe400078fe8ff */
[----:B------:R-:W-:Y:S02]  /*b8a0*/  R2UR UR4, R209 ;  /* 0x00000000d10472ca */ /* 0x000fe400000e0000 */
[----:B------:R-:W-:Y:S01]  /*b8b0*/  SHF.R.S32.HI R25, RZ, 0x1f, R24 ;  /* 0x0000001fff197819 */ /* 0x000fe20000011418 */
[----:B------:R-:W-:Y:S01]  /*b8c0*/  IMAD.SHL.U32 R26, R24, 0x8, RZ ;  /* 0x00000008181a7824 */ /* 0x000fe200078e00ff */
[----:B------:R-:W-:Y:S02]  /*b8d0*/  LOP3.LUT R73, R33, 0x38, R73, 0xf8, !PT ;  /* 0x0000003821497812 */ /* 0x000fe400078ef849 */
[----:B------:R-:W-:Y:S02]  /*b8e0*/  LEA.HI R24, R25, R24, RZ, 0x3 ;  /* 0x0000001819187211 */ /* 0x000fe400078f18ff */
[----:B------:R-:W-:-:S02]  /*b8f0*/  LOP3.LUT R25, R33, 0x38, R26, 0xf8, !PT ;  /* 0x0000003821197812 */ /* 0x000fc400078ef81a */
[----:B------:R-:W-:Y:S01]  /*b900*/  LOP3.LUT R36, R35, R73, R34, 0xf6, !PT ;  /* 0x0000004923247212 */ /* 0x000fe200078ef622 */
[----:B------:R-:W-:Y:S01]  /*b910*/  IMAD.SHL.U32 R26, R24, 0x400, RZ ;  /* 0x00000400181a7824 */ /* 0x000fe200078e00ff */
[----:B------:R-:W-:Y:S02]  /*b920*/  LOP3.LUT R24, R25, R34, RZ, 0x3c, !PT ;  /* 0x0000002219187212 */ /* 0x000fe400078e3cff */
[----:B------:R-:W-:Y:S02]  /*b930*/  LEA R36, R36, UR4, 0x1 ;  /* 0x0000000424247c11 */ /* 0x000fe4000f8e08ff */
[----:B------:R-:W-:Y:S02]  /*b940*/  LOP3.LUT R26, R26, 0x7fffe000, RZ, 0xc0, !PT ;  /* 0x7fffe0001a1a7812 */ /* 0x000fe400078ec0ff */
[----:B------:R-:W-:Y:S02]  /*b950*/  SHF.R.U64 R41, R12, 0x10, R13 ;  /* 0x000000100c297819 */ /* 0x000fe4000000120d */
[----:B------:R-:W-:-:S02]  /*b960*/  IADD3 R28, R24, R26, R35 ;  /* 0x0000001a181c7210 */ /* 0x000fc40007ffe023 */
[----:B------:R-:W0:Y:S01]  /*b970*/  LDS.128 R24, [R36] ;  /* 0x0000000024187984 */ /* 0x000e220000000c00 */
[----:B------:R-:W-:Y:S02]  /*b980*/  SHF.R.U64 R39, R14, 0x10, R15 ;  /* 0x000000100e277819 */ /* 0x000fe4000000120f */
[----:B------:R-:W-:Y:S02]  /*b990*/  LEA R37, R28, UR39, 0x1 ;  /* 0x000000271c257c11 */ /* 0x000fe4000f8e08ff */
[----:B------:R-:W-:Y:S02]  /*b9a0*/  SHF.R.U32.HI R12, RZ, 0x10, R13 ;  /* 0x00000010ff0c7819 */ /* 0x000fe4000001160d */
[----:B------:R-:W-:Y:S01]  /*b9b0*/  SHF.R.U32.HI R14, RZ, 0x10, R15 ;  /* 0x00000010ff0e7819 */ /* 0x000fe2000001160f */
[----:B------:R-:W1:Y:S01]  /*b9c0*/  LDS.128 R28, [R37+0x12400] ;  /* 0x01240000251c7984 */ /* 0x000e620000000c00 */
[----:B------:R-:W-:Y:S02]  /*b9d0*/  SHF.R.U64 R15, R56, 0x10, R57 ;  /* 0x00000010380f7819 */ /* 0x000fe40000001239 */
[----:B------:R-:W-:-:S02]  /*b9e0*/  SHF.R.U64 R13, R58, 0x10, R59 ;  /* 0x000000103a0d7819 */ /* 0x000fc4000000123b */
[----:B------:R-:W-:Y:S02]  /*b9f0*/  SHF.R.U32.HI R56, RZ, 0x10, R57 ;  /* 0x00000010ff387819 */ /* 0x000fe40000011639 */
[----:B------:R-:W-:Y:S02]  /*ba00*/  PRMT R101, R101, 0x5410, R12 ;  /* 0x0000541065657816 */ /* 0x000fe4000000000c */
[----:B------:R-:W-:Y:S02]  /*ba10*/  PRMT R104, R104, 0x5410, R15 ;  /* 0x0000541068687816 */ /* 0x000fe4000000000f */
[----:B------:R-:W-:Y:S02]  /*ba20*/  PRMT R102, R102, 0x5410, R13 ;  /* 0x0000541066667816 */ /* 0x000fe4000000000d */
[----:B------:R-:W-:Y:S01]  /*ba30*/  PRMT R99, R99, 0x5410, R14 ;  /* 0x0000541063637816 */ /* 0x000fe2000000000e */
[----:B------:R-:W-:Y:S01]  /*ba40*/  IMAD.U32 R43, R104, 0x10000, RZ ;  /* 0x00010000682b7824 */ /* 0x000fe200078e00ff */
[----:B------:R-:W-:-:S02]  /*ba50*/  PRMT R100, R100, 0x5410, R41 ;  /* 0x0000541064647816 */ /* 0x000fc40000000029 */
[----:B------:R-:W-:Y:S02]  /*ba60*/  PRMT R105, R105, 0x5410, R56 ;  /* 0x0000541069697816 */ /* 0x000fe40000000038 */
[----:B------:R-:W-:Y:S01]  /*ba70*/  SHF.R.U32.HI R58, RZ, 0x10, R59 ;  /* 0x00000010ff3a7819 */ /* 0x000fe2000001163b */
[----:B------:R-:W-:Y:S01]  /*ba80*/  IMAD.U32 R42, R100, 0x10000, RZ ;  /* 0x00010000642a7824 */ /* 0x000fe200078e00ff */
[----:B------:R-:W-:Y:S01]  /*ba90*/  PRMT R98, R98, 0x5410, R39 ;  /* 0x0000541062627816 */ /* 0x000fe20000000027 */
[----:B------:R-:W-:Y:S01]  /*baa0*/  IMAD.U32 R44, R105, 0x10000, RZ ;  /* 0x00010000692c7824 */ /* 0x000fe200078e00ff */
[----:B------:R-:W-:Y:S02]  /*bab0*/  PRMT R103, R103, 0x5410, R58 ;  /* 0x0000541067677816 */ /* 0x000fe4000000003a */
[----:B------:R-:W-:Y:S02]  /*bac0*/  LOP3.LUT R104, R104, 0xffff0000, RZ, 0xc0, !PT ;  /* 0xffff000068687812 */ /* 0x000fe400078ec0ff */
[----:B------:R-:W-:-:S02]  /*bad0*/  LOP3.LUT R100, R100, 0xffff0000, RZ, 0xc0, !PT ;  /* 0xffff000064647812 */ /* 0x000fc400078ec0ff */
        /* <DEDUP_REMOVED lines=33> */
[----:B------:R-:W-:Y:S01]  /*bcf0*/  FFMA.FTZ R100, R13, R100, -R12 ;  /* 0x000000640d647223 */ /* 0x000fe2000001080c */
[----:B------:R-:W-:Y:S01]  /*bd00*/  IMAD.U32 R12, R98, 0x10000, RZ ;  /* 0x00010000620c7824 */ /* 0x000fe200078e00ff */
[----:B------:R-:W-:Y:S01]  /*bd10*/  LOP3.LUT R101, R101, 0xffff0000, RZ, 0xc0, !PT ;  /* 0xffff000065657812 */ /* 0x000fe200078ec0ff */
[----:B------:R-:W-:Y:S01]  /*bd20*/  FMUL.FTZ R44, R40, R14 ;  /* 0x0000000e282c7220 */ /* 0x000fe20000410000 */
[----:B------:R-:W-:Y:S01]  /*bd30*/  LOP3.LUT R102, R102, 0xffff0000, RZ, 0xc0, !PT ;  /* 0xffff000066667812 */ /* 0x000fe200078ec0ff */
[----:B------:R-:W-:Y:S01]  /*bd40*/  FMUL.FTZ R40, R40, R12 ;  /* 0x0000000c28287220 */ /* 0x000fe20000410000 */
[----:B------:R-:W-:Y:S01]  /*bd50*/  LOP3.LUT R31, R31, 0xffff0000, RZ, 0xc0, !PT ;  /* 0xffff00001f1f7812 */ /* 0x000fe200078ec0ff */
[----:B------:R-:W-:Y:S01]  /*bd60*/  FFMA.FTZ R43, R38, R42, R43 ;  /* 0x0000002a262b7223 */ /* 0x000fe2000001002b */
[----:B------:R-:W-:Y:S01]  /*bd70*/  LOP3.LUT R98, R98, 0xffff0000, RZ, 0xc0, !PT ;  /* 0xffff000062627812 */ /* 0x000fe200078ec0ff */
[----:B------:R-:W-:Y:S01]  /*bd80*/  FFMA.FTZ R44, R15, R12, -R44 ;  /* 0x0000000c0f2c7223 */ /* 0x000fe2000001082c */
[----:B------:R-:W-:Y:S01]  /*bd90*/  LOP3.LUT R103, R103, 0xffff0000, RZ, 0xc0, !PT ;  /* 0xffff000067677812 */ /* 0x000fe200078ec0ff */
[----:B------:R-:W-:Y:S01]  /*bda0*/  FMUL.FTZ R27, R29, R105 ;  /* 0x000000691d1b7220 */ /* 0x000fe20000410000 */
[----:B------:R-:W-:Y:S01]  /*bdb0*/  LOP3.LUT R99, R99, 0xffff0000, RZ, 0xc0, !PT ;  /* 0xffff000063637812 */ /* 0x000fe200078ec0ff */
[----:B------:R-:W-:Y:S01]  /*bdc0*/  FMUL.FTZ R42, R29, R101 ;  /* 0x000000651d2a7220 */ /* 0x000fe20000410000 */
[----:B------:R-:W-:Y:S01]  /*bdd0*/  FFMA.FTZ R28, R13, R104, R28 ;  /* 0x000000680d1c7223 */ /* 0x000fe2000001001c */
[C---:B------:R-:W-:Y:S01]  /*bde0*/  FMUL.FTZ R12, R30.reuse, R102 ;  /* 0x000000661e0c7220 */ /* 0x040fe20000410000 */
[----:B------:R-:W-:Y:S01]  /*bdf0*/  FFMA.FTZ R40, R15, R14, R40 ;  /* 0x0000000e0f287223 */ /* 0x000fe20000010028 */
[-C--:B------:R-:W-:Y:S01]  /*be00*/  FMUL.FTZ R13, R30, R98.reuse ;  /* 0x000000621e0d7220 */ /* 0x080fe20000410000 */
[C---:B------:R-:W-:Y:S01]  /*be10*/  FMUL.FTZ R29, R31.reuse, R103 ;  /* 0x000000671f1d7220 */ /* 0x040fe20000410000 */
[----:B------:R-:W-:Y:S01]  /*be20*/  FMUL.FTZ R14, R31, R99 ;  /* 0x000000631f0e7220 */ /* 0x000fe20000410000 */
[----:B------:R-:W-:Y:S01]  /*be30*/  FFMA.FTZ R38, R24, R101, -R27 ;  /* 0x0000006518267223 */ /* 0x000fe2000001081b */
[C---:B------:R-:W-:Y:S01]  /*be40*/  FFMA.FTZ R15, R25.reuse, R98, -R12 ;  /* 0x00000062190f7223 */ /* 0x040fe2000001080c */
[----:B------:R-:W-:Y:S01]  /*be50*/  FFMA.FTZ R27, R25, R102, R13 ;  /* 0x00000066191b7223 */ /* 0x000fe2000001000d */
        /* <DEDUP_REMOVED lines=13> */
.L_x_4764:
[----:B------:R-:W-:Y:S05]  /*bf30*/  BSYNC B1 ;  /* 0x0000000000017941 */ /* 0x000fea0003800000 */
.L_x_4763:
[----:B------:R-:W-:Y:S04]  /*bf40*/  BSSY B1, `(.L_x_4765) ;  /* 0x0000070000017945 */ /* 0x000fe80003800000 */
[----:B------:R-:W-:Y:S05]  /*bf50*/  @P1 BRA `(.L_x_4766) ;  /* 0x0000000400b81947 */ /* 0x000fea0003800000 */
[----:B------:R-:W-:Y:S02]  /*bf60*/  LEA.HI R69, R32, R69, RZ, 0x1d ;  /* 0x0000004520457211 */ /* 0x000fe400078fe8ff */
[----:B------:R-:W-:Y:S02]  /*bf70*/  LEA.HI R71, R71, R74, RZ, 0x6 ;  /* 0x0000004a47477211 */ /* 0x000fe400078f30ff */
[----:B0-----:R-:W-:Y:S01]  /*bf80*/  SHF.R.S32.HI R14, RZ, 0x1f, R69 ;  /* 0x0000001fff0e7819 */ /* 0x001fe20000011445 */
[----:B------:R-:W-:Y:S01]  /*bf90*/  IMAD.SHL.U32 R12, R69, 0x8, RZ ;  /* 0x00000008450c7824 */ /* 0x000fe200078e00ff */
[----:B------:R-:W-:Y:S01]  /*bfa0*/  R2UR UR4, R209 ;  /* 0x00000000d10472ca */ /* 0x000fe200000e0000 */
[----:B------:R-:W-:Y:S01]  /*bfb0*/  IMAD.SHL.U32 R71, R71, 0x80, RZ ;  /* 0x0000008047477824 */ /* 0x000fe200078e00ff */
[----:B------:R-:W-:Y:S02]  /*bfc0*/  LEA.HI R14, R14, R69, RZ, 0x3 ;  /* 0x000000450e0e7211 */ /* 0x000fe400078f18ff */
[----:B------:R-:W-:-:S02]  /*bfd0*/  LOP3.LUT R13, R33, 0x38, R70, 0xf8, !PT ;  /* 0x00000038210d7812 */ /* 0x000fc400078ef846 */
[----:B------:R-:W-:Y:S01]  /*bfe0*/  LOP3.LUT R24, R71, 0xffffe000, RZ, 0xc0, !PT ;  /* 0xffffe00047187812 */ /* 0x000fe200078ec0ff */
[----:B------:R-:W-:Y:S01]  /*bff0*/  IMAD.SHL.U32 R14, R14, 0x400, RZ ;  /* 0x000004000e0e7824 */ /* 0x000fe200078e00ff */
[----:B------:R-:W-:Y:S02]  /*c000*/  LOP3.LUT R15, R13, R34, RZ, 0x3c, !PT ;  /* 0x000000220d0f7212 */ /* 0x000fe400078e3cff */
[----:B------:R-:W-:Y:S02]  /*c010*/  LOP3.LUT R13, R33, 0x38, R12, 0xf8, !PT ;  /* 0x00000038210d7812 */ /* 0x000fe400078ef80c */
[----:B------:R-:W-:Y:S02]  /*c020*/  IADD3 R15, R15, R24, R35 ;  /* 0x000000180f0f7210 */ /* 0x000fe40007ffe023 */
[----:B------:R-:W-:Y:S02]  /*c030*/  LOP3.LUT R12, R13, R34, RZ, 0x3c, !PT ;  /* 0x000000220d0c7212 */ /* 0x000fe400078e3cff */
[----:B------:R-:W-:-:S02]  /*c040*/  LOP3.LUT R14, R14, 0x7fffe000, RZ, 0xc0, !PT ;  /* 0x7fffe0000e0e7812 */ /* 0x000fc400078ec0ff */
[----:B------:R-:W-:Y:S02]  /*c050*/  LEA R42, R15, UR4, 0x1 ;  /* 0x000000040f2a7c11 */ /* 0x000fe4000f8e08ff */
[----:B------:R-:W-:Y:S02]  /*c060*/  IADD3 R24, R12, R14, R35 ;  /* 0x0000000e0c187210 */ /* 0x000fe40007ffe023 */
[----:B------:R-:W-:Y:S01]  /*c070*/  SHF.R.U64 R31, R8, 0x10, R9 ;  /* 0x00000010081f7819 */ /* 0x000fe20000001209 */
[----:B------:R-:W0:Y:S01]  /*c080*/  LDS.128 R12, [R42] ;  /* 0x000000002a0c7984 */ /* 0x000e220000000c00 */
[----:B------:R-:W-:Y:S02]  /*c090*/  LEA R28, R24, UR39, 0x1 ;  /* 0x00000027181c7c11 */ /* 0x000fe4000f8e08ff */
[----:B------:R-:W-:Y:S02]  /*c0a0*/  SHF.R.U64 R29, R10, 0x10, R11 ;  /* 0x000000100a1d7819 */ /* 0x000fe4000000120b */
[----:B------:R-:W-:Y:S01]  /*c0b0*/  SHF.R.U32.HI R8, RZ, 0x10, R9 ;  /* 0x00000010ff087819 */ /* 0x000fe20000011609 */
[----:B------:R-:W1:Y:S01]  /*c0c0*/  LDS.128 R24, [R28+0x12400] ;  /* 0x012400001c187984 */ /* 0x000e620000000c00 */
[----:B------:R-:W-:-:S02]  /*c0d0*/  SHF.R.U32.HI R10, RZ, 0x10, R11 ;  /* 0x00000010ff0a7819 */ /* 0x000fc4000001160b */
[----:B------:R-:W-:Y:S02]  /*c0e0*/  SHF.R.U64 R11, R52, 0x10, R53 ;  /* 0x00000010340b7819 */ /* 0x000fe40000001235 */
[----:B------:R-:W-:Y:S02]  /*c0f0*/  SHF.R.U64 R9, R54, 0x10, R55 ;  /* 0x0000001036097819 */ /* 0x000fe40000001237 */
        /* <DEDUP_REMOVED lines=9> */
[----:B------:R-:W-:Y:S02]  /*c190*/  SHF.R.U32.HI R54, RZ, 0x10, R55 ;  /* 0x00000010ff367819 */ /* 0x000fe40000011637 */
[----:B------:R-:W-:Y:S02]  /*c1a0*/  PRMT R89, R89, 0x5410, R52 ;  /* 0x0000541059597816 */ /* 0x000fe40000000034 */
[----:B------:R-:W-:Y:S02]  /*c1b0*/  PRMT R87, R87, 0x5410, R54 ;  /* 0x0000541057577816 */ /* 0x000fe40000000036 */
[----:B------:R-:W-:Y:S01]  /*c1c0*/  LOP3.LUT R88, R88, 0xffff0000, RZ, 0xc0, !PT ;  /* 0xffff000058587812 */ /* 0x000fe200078ec0ff */
[----:B------:R-:W-:Y:S01]  /*c1d0*/  IMAD.U32 R39, R89, 0x10000, RZ ;  /* 0x0001000059277824 */ /* 0x000fe200078e00ff */
        /* <DEDUP_REMOVED lines=22> */
[----:B------:R-:W-:Y:S01]  /*c340*/  FMUL.FTZ R47, R30, R15 ;  /* 0x0000000f1e2f7220 */ /* 0x000fe20000410000 */
[----:B------:R-:W-:Y:S01]  /*c350*/  IMAD.U32 R8, R83, 0x10000, RZ ;  /* 0x0001000053087824 */ /* 0x000fe200078e00ff */
[----:B------:R-:W-:Y:S01]  /*c360*/  LOP3.LUT R85, R85, 0xffff0000, RZ, 0xc0, !PT ;  /* 0xffff000055557812 */ /* 0x000fe200078ec0ff */
[----:B------:R-:W-:Y:S01]  /*c370*/  FMUL.FTZ R30, R36, R37 ;  /* 0x00000025241e7220 */ /* 0x000fe20000410000 */
[----:B------:R-:W-:Y:S01]  /*c380*/  FFMA.FTZ R47, R10, R39, R47 ;  /* 0x000000270a2f7223 */ /* 0x000fe2000001002f */
[-C--:B------:R-:W-:Y:S01]  /*c390*/  FMUL.FTZ R36, R36, R8.reuse ;  /* 0x0000000824247220 */ /* 0x080fe20000410000 */
[----:B------:R-:W-:Y:S01]  /*c3a0*/  FFMA.FTZ R45, R10, R15, -R45 ;  /* 0x0000000f0a2d7223 */ /* 0x000fe2000001082d */
[C---:B------:R-:W-:Y:S01]  /*c3b0*/  FFMA.FTZ R39, R29.reuse, R8, -R30 ;  /* 0x000000081d277223 */ /* 0x040fe2000001081e */
[C---:B------:R-:W-:Y:S01]  /*c3c0*/  FMUL.FTZ R8, R24.reuse, R88 ;  /* 0x0000005818087220 */ /* 0x040fe20000410000 */
[----:B------:R-:W-:Y:S01]  /*c3d0*/  FFMA.FTZ R29, R29, R37, R36 ;  /* 0x000000251d1d7223 */ /* 0x000fe20000010024 */
[----:B------:R-:W-:Y:S01]  /*c3e0*/  FMUL.FTZ R24, R24, R84 ;  /* 0x0000005418187220 */ /* 0x000fe20000410000 */
[----:B------:R-:W-:-:S02]  /*c3f0*/  IMAD.U32 R31, R26, 0x10000, RZ ;  /* 0x000100001a1f7824 */ /* 0x000fc400078e00ff */
[----:B------:R-:W-:Y:S01]  /*c400*/  FFMA.FTZ R84, R9, R84, -R8 ;  /* 0x0000005409547223 */ /* 0x000fe20000010808 */
[----:B------:R-:W-:Y:S02]  /*c410*/  IMAD.U32 R10, R86, 0x10000, RZ ;  /* 0x00010000560a7824 */ /* 0x000fe400078e00ff */
[C---:B------:R-:W-:Y:S01]  /*c420*/  FMUL.FTZ R15, R25.reuse, R89 ;  /* 0x00000059190f7220 */ /* 0x040fe20000410000 */
[-C--:B------:R-:W-:Y:S01]  /*c430*/  FMUL.FTZ R36, R25, R85.reuse ;  /* 0x0000005519247220 */ /* 0x080fe20000410000 */
[----:B------:R-:W-:Y:S01]  /*c440*/  IMAD.U32 R8, R82, 0x10000, RZ ;  /* 0x0001000052087824 */ /* 0x000fe200078e00ff */
[----:B------:R-:W-:Y:S01]  /*c450*/  LOP3.LUT R26, R26, 0xffff0000, RZ, 0xc0, !PT ;  /* 0xffff00001a1a7812 */ /* 0x000fe200078ec0ff */
[----:B------:R-:W-:Y:S01]  /*c460*/  FMUL.FTZ R38, R31, R10 ;  /* 0x0000000a1f267220 */ /* 0x000fe20000410000 */
[----:B------:R-:W-:Y:S01]  /*c470*/  LOP3.LUT R82, R82, 0xffff0000, RZ, 0xc0, !PT ;  /* 0xffff000052527812 */ /* 0x000fe200078ec0ff */
[C---:B------:R-:W-:Y:S01]  /*c480*/  FFMA.FTZ R30, R12.reuse, R85, -R15 ;  /* 0x000000550c1e7223 */ /* 0x040fe2000001080f */
[----:B------:R-:W-:Y:S01]  /*c490*/  LOP3.LUT R27, R27, 0xffff0000, RZ, 0xc0, !PT ;  /* 0xffff00001b1b7812 */ /* 0x000fe200078ec0ff */
[----:B------:R-:W-:Y:S01]  /*c4a0*/  FFMA.FTZ R36, R12, R89, R36 ;  /* 0x000000590c247223 */ /* 0x000fe20000010024 */
[----:B------:R-:W-:Y:S01]  /*c4b0*/  LOP3.LUT R86, R86, 0xffff0000, RZ, 0xc0, !PT ;  /* 0xffff000056567812 */ /* 0x000fe200078ec0ff */
[----:B------:R-:W-:Y:S01]  /*c4c0*/  FMUL.FTZ R12, R31, R8 ;  /* 0x000000081f0c7220 */ /* 0x000fe20000410000 */
[----:B------:R-:W-:Y:S01]  /*c4d0*/  LOP3.LUT R87, R87, 0xffff0000, RZ, 0xc0, !PT ;  /* 0xffff000057577812 */ /* 0x000fe200078ec0ff */
[----:B------:R-:W-:Y:S01]  /*c4e0*/  FFMA.FTZ R24, R9, R88, R24 ;  /* 0x0000005809187223 */ /* 0x000fe20000010018 */
[----:B------:R-:W-:Y:S01]  /*c4f0*/  LOP3.LUT R83, R83, 0xffff0000, RZ, 0xc0, !PT ;  /* 0xffff000053537812 */ /* 0x000fe200078ec0ff */
[C---:B------:R-:W-:Y:S01]  /*c500*/  FFMA.FTZ R38, R11.reuse, R8, -R38 ;  /* 0x000000080b267223 */ /* 0x040fe20000010826 */
[C---:B------:R-:W-:Y:S01]  /*c510*/  FMUL.FTZ R9, R26.reuse, R82 ;  /* 0x000000521a097220 */ /* 0x040fe20000410000 */
[----:B------:R-:W-:Y:S01]  /*c520*/  FFMA.FTZ R11, R11, R10, R12 ;  /* 0x0000000a0b0b7223 */ /* 0x000fe2000001000c */
[-C--:B------:R-:W-:Y:S01]  /*c530*/  FMUL.FTZ R8, R26, R86.reuse ;  /* 0x000000561a087220 */ /* 0x080fe20000410000 */
[C---:B------:R-:W-:Y:S01]  /*c540*/  FMUL.FTZ R25, R27.reuse, R87 ;  /* 0x000000571b197220 */ /* 0x040fe20000410000 */
[-C--:B------:R-:W-:Y:S01]  /*c550*/  FMUL.FTZ R10, R27, R83.reuse ;  /* 0x000000531b0a7220 */ /* 0x080fe20000410000 */
[C---:B------:R-:W-:Y:S01]  /*c560*/  FFMA.FTZ R86, R13.reuse, R86, R9 ;  /* 0x000000560d567223 */ /* 0x040fe20000010009 */
[----:B------:R-:W-:Y:S01]  /*c570*/  FFMA.FTZ R15, R13, R82, -R8 ;  /* 0x000000520d0f7223 */ /* 0x000fe20000010808 */
[C---:B------:R-:W-:Y:S01]  /*c580*/  FFMA.FTZ R26, R14.reuse, R83, -R25 ;  /* 0x000000530e1a7223 */ /* 0x040fe20000010819 */
        /* <DEDUP_REMOVED lines=11> */
.L_x_4766:
[----:B------:R-:W-:Y:S05]  /*c640*/  BSYNC B1 ;  /* 0x0000000000017941 */ /* 0x000fea0003800000 */
.L_x_4765:
[----:B------:R-:W-:Y:S05]  /*c650*/  @P2 BRA `(.L_x_4739) ;  /* 0x0000000400b82947 */ /* 0x000fea0003800000 */
[----:B------:R-:W-:Y:S02]  /*c660*/  LEA.HI R32, R32, R68, RZ, 0x1d ;  /* 0x0000004420207211 */ /* 0x000fe400078fe8ff */
[----:B------:R-:W-:Y:S02]  /*c670*/  LEA.HI R21, R21, R230, RZ, 0x6 ;  /* 0x000000e615157211 */ /* 0x000fe400078f30ff */
[----:B-1----:R-:W-:Y:S01]  /*c680*/  SHF.R.S32.HI R9, RZ, 0x1f, R32 ;  /* 0x0000001fff097819 */ /* 0x002fe20000011420 */
[----:B------:R-:W-:Y:S01]  /*c690*/  IMAD.SHL.U32 R8, R32, 0x8, RZ ;  /* 0x0000000820087824 */ /* 0x000fe200078e00ff */
[----:B------:R-:W-:Y:S01]  /*c6a0*/  R2UR UR4, R209 ;  /* 0x00000000d10472ca */ /* 0x000fe200000e0000 */
[----:B------:R-:W-:Y:S01]  /*c6b0*/  IMAD.SHL.U32 R21, R21, 0x80, RZ ;  /* 0x0000008015157824 */ /* 0x000fe200078e00ff */
[----:B------:R-:W-:Y:S02]  /*c6c0*/  LEA.HI R9, R9, R32, RZ, 0x3 ;  /* 0x0000002009097211 */ /* 0x000fe400078f18ff */
[----:B------:R-:W-:-:S02]  /*c6d0*/  LOP3.LUT R11, R33, 0x38, R20, 0xf8, !PT ;  /* 0x00000038210b7812 */ /* 0x000fc400078ef814 */
[----:B------:R-:W-:Y:S01]  /*c6e0*/  LOP3.LUT R33, R33, 0x38, R8, 0xf8, !PT ;  /* 0x0000003821217812 */ /* 0x000fe200078ef808 */
[----:B------:R-:W-:Y:S01]  /*c6f0*/  IMAD.SHL.U32 R9, R9, 0x400, RZ ;  /* 0x0000040009097824 */ /* 0x000fe200078e00ff */
[-C--:B------:R-:W-:Y:S02]  /*c700*/  LOP3.LUT R11, R11, R34.reuse, RZ, 0x3c, !PT ;  /* 0x000000220b0b7212 */ /* 0x080fe400078e3cff */
[----:B------:R-:W-:Y:S02]  /*c710*/  LOP3.LUT R10, R21, 0xffffe000, RZ, 0xc0, !PT ;  /* 0xffffe000150a7812 */ /* 0x000fe400078ec0ff */
[----:B------:R-:W-:Y:S02]  /*c720*/  LOP3.LUT R34, R33, R34, RZ, 0x3c, !PT ;  /* 0x0000002221227212 */ /* 0x000fe400078e3cff */
[----:B------:R-:W-:Y:S02]  /*c730*/  LOP3.LUT R9, R9, 0x7fffe000, RZ, 0xc0, !PT ;  /* 0x7fffe00009097812 */ /* 0x000fe400078ec0ff */
[----:B------:R-:W-:-:S02]  /*c740*/  IADD3 R10, R11, R10, R35 ;  /* 0x0000000a0b0a7210 */ /* 0x000fc40007ffe023 */
[----:B------:R-:W-:Y:S02]  /*c750*/  IADD3 R34, R34, R9, R35 ;  /* 0x0000000922227210 */ /* 0x000fe40007ffe023 */
[----:B0-----:R-:W-:Y:S02]  /*c760*/  LEA R36, R10, UR4, 0x1 ;  /* 0x000000040a247c11 */ /* 0x001fe4000f8e08ff */
[----:B------:R-:W-:Y:S02]  /*c770*/  LEA R34, R34, UR39, 0x1 ;  /* 0x0000002722227c11 */ /* 0x000fe4000f8e08ff */
[----:B------:R-:W-:Y:S01]  /*c780*/  SHF.R.U64 R25, R6, 0x10, R7 ;  /* 0x0000001006197819 */ /* 0x000fe20000001207 */
[----:B------:R-:W0:Y:S01]  /*c790*/  LDS.128 R8, [R36] ;  /* 0x0000000024087984 */ /* 0x000e220000000c00 */
[----:B------:R-:W-:Y:S02]  /*c7a0*/  SHF.R.U64 R24, R4, 0x10, R5 ;  /* 0x0000001004187819 */ /* 0x000fe40000001205 */
[----:B------:R-:W-:Y:S01]  /*c7b0*/  SHF.R.U64 R6, R48, 0x10, R49 ;  /* 0x0000001030067819 */ /* 0x000fe20000001231 */
[----:B------:R-:W1:Y:S01]  /*c7c0*/  LDS.128 R12, [R34+0x12400] ;  /* 0x01240000220c7984 */ /* 0x000e620000000c00 */
[----:B------:R-:W-:-:S02]  /*c7d0*/  SHF.R.U32.HI R20, RZ, 0x10, R5 ;  /* 0x00000010ff147819 */ /* 0x000fc40000011605 */
[----:B------:R-:W-:Y:S02]  /*c7e0*/  SHF.R.U32.HI R49, RZ, 0x10, R49 ;  /* 0x00000010ff317819 */ /* 0x000fe40000011631 */
[--C-:B------:R-:W-:Y:S02]  /*c7f0*/  SHF.R.U64 R4, R50, 0x10, R51.reuse ;  /* 0x0000001032047819 */ /* 0x100fe40000001233 */
[----:B------:R-:W-:Y:S02]  /*c800*/  SHF.R.U32.HI R51, RZ, 0x10, R51 ;  /* 0x00000010ff337819 */ /* 0x000fe40000011633 */
[----:B------:R-:W-:Y:S02]  /*c810*/  PRMT R75, R75, 0x5410, R20 ;  /* 0x000054104b4b7816 */ /* 0x000fe40000000014 */
[----:B------:R-:W-:Y:S02]  /*c820*/  PRMT R80, R80, 0x5410, R49 ;  /* 0x0000541050507816 */ /* 0x000fe40000000031 */
[----:B------:R-:W-:-:S02]  /*c830*/  SHF.R.U32.HI R7, RZ, 0x10, R7 ;  /* 0x00000010ff077819 */ /* 0x000fc40000011607 */
[----:B------:R-:W-:Y:S01]  /*c840*/  PRMT R78, R78, 0x5410, R51 ;  /* 0x000054104e4e7816 */ /* 0x000fe20000000033 */
[----:B------:R-:W-:Y:S01]  /*c850*/  IMAD.U32 R28, R80, 0x10000, RZ ;  /* 0x00010000501c7824 */ /* 0x000fe200078e00ff */
[----:B------:R-:W-:Y:S02]  /*c860*/  PRMT R77, R77, 0x5410, R4 ;  /* 0x000054104d4d7816 */ /* 0x000fe40000000004 */
[----:B------:R-:W-:Y:S01]  /*c870*/  PRMT R79, R79, 0x5410, R6 ;  /* 0x000054104f4f7816 */ /* 0x000fe20000000006 */
[----:B------:R-:W-:Y:S01]  /*c880*/  IMAD.U32 R29, R78, 0x10000, RZ ;  /* 0x000100004e1d7824 */ /* 0x000fe200078e00ff */
[----:B------:R-:W-:Y:S01]  /*c890*/  PRMT R21, R3, 0x5410, R24 ;  /* 0x0000541003157816 */ /* 0x000fe20000000018 */
[----:B------:R-:W-:Y:S01]  /*c8a0*/  IMAD.U32 R24, R75, 0x10000, RZ ;  /* 0x000100004b187824 */ /* 0x000fe200078e00ff */
[----:B------:R-:W-:Y:S02]  /*c8b0*/  PRMT R25, R0, 0x5410, R25 ;  /* 0x0000541000197816 */ /* 0x000fe40000000019 */
[----:B------:R-:W-:-:S02]  /*c8c0*/  PRMT R26, R2, 0x5410, R7 ;  /* 0x00005410021a7816 */ /* 0x000fc40000000007 */
[----:B------:R-:W-:Y:S02]  /*c8d0*/  LOP3.LUT R27, R80, 0xffff0000, RZ, 0xc0, !PT ;  /* 0xffff0000501b7812 */ /* 0x000fe400078ec0ff */
[----:B------:R-:W-:Y:S02]  /*c8e0*/  LOP3.LUT R75, R75, 0xffff0000, RZ, 0xc0, !PT ;  /* 0xffff00004b4b7812 */ /* 0x000fe400078ec0ff */
        /* <DEDUP_REMOVED lines=8> */
[----:B------:R-:W-:Y:S01]  /*c970*/  LOP3.LUT R8, R9, 0xffff0000, RZ, 0xc0, !PT ;  /* 0xffff000009087812 */ /* 0x000fe200078ec0ff */
[----:B------:R-:W-:-:S02]  /*c980*/  IMAD.U32 R20, R15, 0x10000, RZ ;  /* 0x000100000f147824 */ /* 0x000fc400078e00ff */
[----:B------:R-:W-:Y:S01]  /*c990*/  FMUL.FTZ R30, R11, R28 ;  /* 0x0000001c0b1e7220 */ /* 0x000fe20000410000 */
[----:B------:R-:W-:Y:S01]  /*c9a0*/  IMAD.U32 R3, R9, 0x10000, RZ ;  /* 0x0001000009037824 */ /* 0x000fe200078e00ff */
[C---:B------:R-:W-:Y:S01]  /*c9b0*/  LOP3.LUT R9, R12.reuse, 0xffff0000, RZ, 0xc0, !PT ;  /* 0xffff00000c097812 */ /* 0x040fe200078ec0ff */
[----:B------:R-:W-:Y:S01]  /*c9c0*/  IMAD.U32 R7, R12, 0x10000, RZ ;  /* 0x000100000c077824 */ /* 0x000fe200078e00ff */
[----:B------:R-:W-:Y:S01]  /*c9d0*/  LOP3.LUT R12, R13, 0xffff0000, RZ, 0xc0, !PT ;  /* 0xffff00000d0c7812 */ /* 0x000fe200078ec0ff */
[-C--:B------:R-:W-:Y:S01]  /*c9e0*/  FMUL.FTZ R32, R11, R24.reuse ;  /* 0x000000180b207220 */ /* 0x080fe20000410000 */
[----:B------:R-:W-:Y:S02]  /*c9f0*/  IMAD.U32 R11, R26, 0x10000, RZ ;  /* 0x000100001a0b7824 */ /* 0x000fe400078e00ff */
[C---:B------:R-:W-:Y:S01]  /*ca00*/  FMUL.FTZ R31, R20.reuse, R29 ;  /* 0x0000001d141f7220 */ /* 0x040fe20000410000 */
[C---:B------:R-:W-:Y:S01]  /*ca10*/  FFMA.FTZ R30, R3.reuse, R24, -R30 ;  /* 0x00000018031e7223 */ /* 0x040fe2000001081e */
[----:B------:R-:W-:Y:S01]  /*ca20*/  FFMA.FTZ R32, R3, R28, R32 ;  /* 0x0000001c03207223 */ /* 0x000fe20000010020 */
[-C--:B------:R-:W-:Y:S01]  /*ca30*/  FMUL.FTZ R33, R20, R11.reuse ;  /* 0x0000000b14217220 */ /* 0x080fe20000410000 */
[----:B------:R-:W-:Y:S01]  /*ca40*/  FFMA.FTZ R31, R6, R11, -R31 ;  /* 0x0000000b061f7223 */ /* 0x000fe2000001081f */
[----:B------:R-:W-:Y:S01]  /*ca50*/  FMUL.FTZ R3, R12, R27 ;  /* 0x0000001b0c037220 */ /* 0x000fe20000410000 */
[----:B------:R-:W-:-:S02]  /*ca60*/  IMAD.U32 R13, R14, 0x10000, RZ ;  /* 0x000100000e0d7824 */ /* 0x000fc400078e00ff */
[----:B------:R-:W-:Y:S01]  /*ca70*/  FMUL.FTZ R12, R12, R75 ;  /* 0x0000004b0c0c7220 */ /* 0x000fe20000410000 */
[----:B------:R-:W-:Y:S02]  /*ca80*/  IMAD.U32 R11, R77, 0x10000, RZ ;  /* 0x000100004d0b7824 */ /* 0x000fe400078e00ff */
[----:B------:R-:W-:Y:S01]  /*ca90*/  FFMA.FTZ R33, R6, R29, R33 ;  /* 0x0000001d06217223 */ /* 0x000fe20000010021 */
[----:B------:R-:W-:Y:S01]  /*caa0*/  FFMA.FTZ R75, R8, R75, -R3 ;  /* 0x0000004b084b7223 */ /* 0x000fe20000010803 */
[----:B------:R-:W-:Y:S01]  /*cab0*/  LOP3.LUT R15, R15, 0xffff0000, RZ, 0xc0, !PT ;  /* 0xffff00000f0f7812 */ /* 0x000fe200078ec0ff */
[----:B------:R-:W-:Y:S02]  /*cac0*/  IMAD.U32 R3, R25, 0x10000, RZ ;  /* 0x0001000019037824 */ /* 0x000fe400078e00ff */
[----:B------:R-:W-:Y:S01]  /*cad0*/  FMUL.FTZ R29, R13, R11 ;  /* 0x0000000b0d1d7220 */ /* 0x000fe20000410000 */
[----:B------:R-:W-:Y:S01]  /*cae0*/  LOP3.LUT R14, R14, 0xffff0000, RZ, 0xc0, !PT ;  /* 0xffff00000e0e7812 */ /* 0x000fe200078ec0ff */
[----:B------:R-:W-:Y:S01]  /*caf0*/  FFMA.FTZ R27, R8, R27, R12 ;  /* 0x0000001b081b7223 */ /* 0x000fe2000001000c */
[----:B------:R-:W-:Y:S01]  /*cb00*/  LOP3.LUT R77, R77, 0xffff0000, RZ, 0xc0, !PT ;  /* 0xffff00004d4d7812 */ /* 0x000fe200078ec0ff */
[-C--:B------:R-:W-:Y:S01]  /*cb10*/  FMUL.FTZ R13, R13, R3.reuse ;  /* 0x000000030d0d7220 */ /* 0x080fe20000410000 */
[----:B------:R-:W-:Y:S01]  /*cb20*/  LOP3.LUT R25, R25, 0xffff0000, RZ, 0xc0, !PT ;  /* 0xffff000019197812 */ /* 0x000fe200078ec0ff */
[----:B------:R-:W-:Y:S01]  /*cb30*/  FFMA.FTZ R29, R4, R3, -R29 ;  /* 0x00000003041d7223 */ /* 0x000fe2000001081d */
[----:B------:R-:W-:Y:S01]  /*cb40*/  LOP3.LUT R26, R26, 0xffff0000, RZ, 0xc0, !PT ;  /* 0xffff00001a1a7812 */ /* 0x000fe200078ec0ff */
[C---:B------:R-:W-:Y:S01]  /*cb50*/  FMUL.FTZ R3, R15.reuse, R78 ;  /* 0x0000004e0f037220 */ /* 0x040fe20000410000 */
[C---:B------:R-:W-:Y:S01]  /*cb60*/  FMUL.FTZ R6, R14.reuse, R77 ;  /* 0x0000004d0e067220 */ /* 0x040fe20000410000 */
[----:B------:R-:W-:Y:S01]  /*cb70*/  FMUL.FTZ R14, R14, R25 ;  /* 0x000000190e0e7220 */ /* 0x000fe20000410000 */
[----:B------:R-:W-:Y:S01]  /*cb80*/  FFMA.FTZ R13, R4, R11, R13 ;  /* 0x0000000b040d7223 */ /* 0x000fe2000001000d */
[-C--:B------:R-:W-:Y:S01]  /*cb90*/  FMUL.FTZ R15, R15, R26.reuse ;  /* 0x0000001a0f0f7220 */ /* 0x080fe20000410000 */
[----:B------:R-:W-:Y:S01]  /*cba0*/  FFMA.FTZ R26, R10, R26, -R3 ;  /* 0x0000001a0a1a7223 */ /* 0x000fe20000010803 */
[C---:B------:R-:W-:Y:S01]  /*cbb0*/  IMAD.U32 R4, R79.reuse, 0x10000, RZ ;  /* 0x000100004f047824 */ /* 0x040fe200078e00ff */
[----:B------:R-:W-:Y:S01]  /*cbc0*/  LOP3.LUT R79, R79, 0xffff0000, RZ, 0xc0, !PT ;  /* 0xffff00004f4f7812 */ /* 0x000fe200078ec0ff */
[C---:B------:R-:W-:Y:S01]  /*cbd0*/  IMAD.U32 R3, R21.reuse, 0x10000, RZ ;  /* 0x0001000015037824 */ /* 0x040fe200078e00ff */
[----:B------:R-:W-:Y:S01]  /*cbe0*/  LOP3.LUT R21, R21, 0xffff0000, RZ, 0xc0, !PT ;  /* 0xffff000015157812 */ /* 0x000fe200078ec0ff */
[C---:B------:R-:W-:Y:S01]  /*cbf0*/  FFMA.FTZ R12, R5.reuse, R25, -R6 ;  /* 0x00000019050c7223 */ /* 0x040fe20000010806 */
[----:B------:R-:W-:Y:S01]  /*cc00*/  FFMA.FTZ R14, R5, R77, R14 ;  /* 0x0000004d050e7223 */ /* 0x000fe2000001000e */
[CC--:B------:R-:W-:Y:S01]  /*cc10*/  FMUL.FTZ R5, R7.reuse, R4.reuse ;  /* 0x0000000407057220 */ /* 0x0c0fe20000410000 */
[----:B------:R-:W-:Y:S01]  /*cc20*/  FMUL.FTZ R7, R7, R3 ;  /* 0x0000000307077220 */ /* 0x000fe20000410000 */
[C---:B------:R-:W-:Y:S01]  /*cc30*/  FMUL.FTZ R11, R9.reuse, R79 ;  /* 0x0000004f090b7220 */ /* 0x040fe20000410000 */
[----:B------:R-:W-:Y:S01]  /*cc40*/  FMUL.FTZ R6, R9, R21 ;  /* 0x0000001509067220 */ /* 0x000fe20000410000 */
        /* <DEDUP_REMOVED lines=15> */
.L_x_4739:
[----:B------:R-:W-:Y:S05]  /*cd40*/  BSYNC B0 ;  /* 0x0000000000007941 */ /* 0x000fea0003800000 */
.L_x_4718:
        /* <DEDUP_REMOVED lines=8> */
.L_x_4715:
[----:B01-3--:R-:W3:Y:S02]  /*cdd0*/  LDL R0, [R1+0x308] ;  /* 0x0003080001007983 */ /* 0x00bee40000100800 */
[----:B---3--:R-:W-:-:S13]  /*cde0*/  R2UR UR4, R0 ;  /* 0x00000000000472ca */ /* 0x008fda00000e0000 */
[----:B------:R-:W-:-:S06]  /*cdf0*/  ULOP3.LUT UR4, UR4, 0x1, URZ, 0xfc, !UPT ;  /* 0x0000000104047892 */ /* 0x000fcc000f8efc3f */
[----:B------:R-:W-:-:S05]  /*ce00*/  IMAD.U32 R0, RZ, RZ, UR4 ;  /* 0x00000004ff007e24 */ /* 0x000fca000f8e00ff */
[----:B------:R-:W-:-:S13]  /*ce10*/  ISETP.NE.AND P0, PT, R0, 0x3, PT ;  /* 0x000000030000780c */ /* 0x000fda0003f05270 */
[----:B------:R-:W-:Y:S05]  /*ce20*/  @!P0 BRA `(.L_x_4767) ;  /* 0x0000000000048947 */ /* 0x000fea0003800000 */
[----:B------:R-:W-:Y:S01]  /*ce30*/  BPT.TRAP 0x1 ;  /* 0x000000040000795c */ /* 0x000fe20000300000 */
.L_x_4767:
[----:B--2---:R-:W-:Y:S02]  /*ce40*/  IMAD.U32 R11, RZ, RZ, UR38 ;  /* 0x00000026ff0b7e24 */ /* 0x004fe4000f8e00ff */
[----:B------:R-:W-:-:S03]  /*ce50*/  IMAD.U32 R0, RZ, RZ, UR60 ;  /* 0x0000003cff007e24 */ /* 0x000fc6000f8e00ff */
[----:B------:R-:W-:Y:S02]  /*ce60*/  LEA R11, R11, UR39, 0x3 ;  /* 0x000000270b0b7c11 */ /* 0x000fe4000f8e18ff */
[----:B------:R-:W-:-:S04]  /*ce70*/  SHF.L.U32 R0, R0, 0x1f, RZ ;  /* 0x0000001f00007819 */ /* 0x000fc800000006ff */
[----:B------:R0:W1:Y:S01]  /*ce80*/  SYNCS.PHASECHK.TRANS64.TRYWAIT P2, [R11+URZ+0x30830], R0 ;  /* 0x030830000b0075a7 */ /* 0x000062000804017f */
[----:B------:R-:W-:Y:S05]  /*ce90*/  @!P0 BRA `(.L_x_4768) ;  /* 0x0000000000048947 */ /* 0x000fea0003800000 */
[----:B------:R-:W-:Y:S01]  /*cea0*/  BPT.TRAP 0x1 ;  /* 0x000000040000795c */ /* 0x000fe20000300000 */
.L_x_4768:
[----:B------:R-:W2:Y:S02]  /*ceb0*/  S2R R2, SR_TID.X ;  /* 0x0000000000027919 */ /* 0x000ea40000002100 */
[----:B--2---:R-:W-:-:S04]  /*cec0*/  LOP3.LUT R2, R2, 0x7f, RZ, 0xc0, !PT ;  /* 0x0000007f02027812 */ /* 0x004fc800078ec0ff */
[----:B------:R-:W-:Y:S01]  /*ced0*/  ISETP.NE.AND P1, PT, R2, RZ, PT ;  /* 0x000000ff0200720c */ /* 0x000fe20003f25270 */
[----:B-1----:R-:W-:-:S12]  /*cee0*/  @P2 BRA `(.L_x_4769) ;  /* 0x0000000000082947 */ /* 0x002fd80003800000 */
[----:B------:R-:W1:Y:S02]  /*cef0*/  SYNCS.PHASECHK.TRANS64.TRYWAIT P2, [R11+URZ+0x30830], R0 ;  /* 0x030830000b0075a7 */ /* 0x000e64000804017f */
[----:B-1----:R-:W-:Y:S05]  /*cf00*/  @!P2 BRA `(.L_x_4770) ;  /* 0x000001b0007ca947 */ /* 0x002fea0003800000 */
.L_x_4769:
[----:B------:R-:W-:Y:S05]  /*cf10*/  WARPSYNC.ALL ;  /* 0x0000000000007948 */ /* 0x000fea0003800000 */
[----:B------:R-:W-:Y:S01]  /*cf20*/  UIADD3 UR4, UR39, 0x1e400, URZ ;  /* 0x0001e40027047890 */ /* 0x000fe2000fffe03f */
[----:B----4-:R-:W-:Y:S01]  /*cf30*/  WARPGROUP.ARRIVE ;  /* 0x00000000000079c5 */ /* 0x010fe20000000000 */
[----:B------:R-:W-:Y:S01]  /*cf40*/  UMOV UR9, 0x40000040 ;  /* 0x4000004000097882 */ /* 0x000fe20000000000 */
[----:B------:R-:W-:Y:S01]  /*cf50*/  UMOV UR11, 0x40000040 ;  /* 0x40000040000b7882 */ /* 0x000fe20000000000 */
[----:B------:R-:W-:Y:S01]  /*cf60*/  USHF.R.U32.HI UR4, URZ, 0x4, UR4 ;  /* 0x000000043f047899 */ /* 0x000fe20008011604 */
[----:B------:R-:W-:Y:S01]  /*cf70*/  IMAD.U32 R5, RZ, RZ, UR9 ;  /* 0x00000009ff057e24 */ /* 0x000fe2000f8e00ff */
[----:B------:R-:W-:Y:S01]  /*cf80*/  UMOV UR57, 0x40000040 ;  /* 0x4000004000397882 */ /* 0x000fe20000000000 */
[----:B------:R-:W-:Y:S01]  /*cf90*/  UMOV UR59, 0x40000040 ;  /* 0x40000040003b7882 */ /* 0x000fe20000000000 */
[----:B------:R-:W-:Y:S01]  /*cfa0*/  ULOP3.LUT UR4, UR4, 0x3fff, URZ, 0xc0, !UPT ;  /* 0x00003fff04047892 */ /* 0x000fe2000f8ec03f */
[----:B------:R-:W-:Y:S01]  /*cfb0*/  UMOV UR13, 0x40000040 ;  /* 0x40000040000d7882 */ /* 0x000fe20000000000 */
[----:B------:R-:W-:-:S02]  /*cfc0*/  UMOV UR15, 0x40000040 ;  /* 0x40000040000f7882 */ /* 0x000fc40000000000 */
[----:B------:R-:W-:Y:S02]  /*cfd0*/  ULOP3.LUT UR36, UR4, 0x10000, URZ, 0xfc, !UPT ;  /* 0x0001000004247892 */ /* 0x000fe4000f8efc3f */
[----:B------:R-:W-:Y:S02]  /*cfe0*/  ULOP3.LUT UR4, UR37, 0x10000, URZ, 0xfc, !UPT ;  /* 0x0001000025047892 */ /* 0x000fe4000f8efc3f */
[----:B------:R-:W-:Y:S02]  /*cff0*/  UIMAD UR5, UR38, 0x900, UR36 ;  /* 0x00000900260578a4 */ /* 0x000fe4000f8e0224 */
[----:B------:R-:W-:Y:S02]  /*d000*/  UIADD3 UR56, UR4, 0x2, URZ ;  /* 0x0000000204387890 */ /* 0x000fe4000fffe03f */
[----:B------:R-:W-:Y:S01]  /*d010*/  UIADD3 UR58, UR5, 0x2, URZ ;  /* 0x00000002053a7890 */ /* 0x000fe2000fffe03f */
[----:B------:R-:W-:Y:S02]  /*d020*/  UMOV UR8, UR4 ;  /* 0x0000000400087c82 */ /* 0x000fe40008000000 */
[----:B------:R-:W-:Y:S01]  /*d030*/  UMOV UR10, UR5 ;  /* 0x00000005000a7c82 */ /* 0x000fe20008000000 */
[----:B------:R-:W-:Y:S01]  /*d040*/  IMAD.U32 R4, RZ, RZ, UR8 ;  /* 0x00000008ff047e24 */ /* 0x000fe2000f8e00ff */
[----:B------:R-:W-:Y:S01]  /*d050*/  HGMMA.64x96x16.F32.BF16 R24, gdesc[UR8], RZ, !UPT, gsb0 ;  /* 0x01600000081879f0 */ /* 0x000fe2000c0018ff */
[----:B------:R-:W-:-:S02]  /*d060*/  UIADD3 UR8, UR4, 0x4, URZ ;  /* 0x0000000404087890 */ /* 0x000fc4000fffe03f */
[----:B------:R-:W-:Y:S01]  /*d070*/  UIADD3 UR10, UR5, 0x4, URZ ;  /* 0x00000004050a7890 */ /* 0x000fe2000fffe03f */
[----:B------:R-:W-:Y:S01]  /*d080*/  UMOV UR9, 0x40000040 ;  /* 0x4000004000097882 */ /* 0x000fe20000000000 */
[----:B------:R-:W-:Y:S01]  /*d090*/  UMOV UR11, 0x40000040 ;  /* 0x40000040000b7882 */ /* 0x000fe20000000000 */
        /* <DEDUP_REMOVED lines=39> */
[----:B------:R-:W-:Y:S01]  /*d310*/  @UP0 ULDC UR5, c[0x0][0x44c] ;  /* 0x0001130000050ab9 */ /* 0x000fe20000000800 */
        /* <DEDUP_REMOVED lines=46> */
[----:B01----:R-:W-:Y:S01]  /*d600*/  FMUL.FTZ R0, R26, UR4 ;  /* 0x000000041a007c20 */ /* 0x003fe20008410000 */
[----:B------:R-:W-:Y:S01]  /*d610*/  FMUL.FTZ R25, R27, UR4 ;  /* 0x000000041b197c20 */ /* 0x000fe20008410000 */
[----:B------:R-:W-:Y:S01]  /*d620*/  FMUL.FTZ R9, R28, UR4 ;  /* 0x000000041c097c20 */ /* 0x000fe20008410000 */
[----:B--2---:R-:W-:Y:S01]  /*d630*/  FMUL.FTZ R32, R42, UR4 ;  /* 0x000000042a207c20 */ /* 0x004fe20008410000 */
[----:B------:R-:W-:-:S02]  /*d640*/  VIADD R42, R194, UR61 ;  /* 0x0000003dc22a7c36 */ /* 0x000fc40008000000 */
[----:B------:R-:W-:Y:S01]  /*d650*/  FMUL.FTZ R2, R24, UR4 ;  /* 0x0000000418027c20 */ /* 0x000fe20008410000 */
[----:B------:R0:W1:Y:S01]  /*d660*/  MUFU.TANH R13, R29 ;  /* 0x0000001d000d7308 */ /* 0x0000620000002400 */
[----:B------:R-:W-:Y:S01]  /*d670*/  FMUL.FTZ R26, R30, UR4 ;  /* 0x000000041e1a7c20 */ /* 0x000fe20008410000 */
[----:B------:R-:W-:Y:S01]  /*d680*/  @P2 IMAD.HI.U32 R10, R42, UR5, RZ ;  /* 0x000000052a0a2c27 */ /* 0x000fe2000f8e00ff */
[----:B------:R-:W-:-:S03]  /*d690*/  @UP0 ULDC UR5, c[0x0][0x450] ;  /* 0x0001140000050ab9 */ /* 0x000fc60000000800 */
[----:B------:R-:W-:Y:S01]  /*d6a0*/  FMUL.FTZ R27, R31, UR4 ;  /* 0x000000041f1b7c20 */ /* 0x000fe20008410000 */
[----:B------:R-:W-:Y:S01]  /*d6b0*/  FMUL.FTZ R28, R34, UR4 ;  /* 0x00000004221c7c20 */ /* 0x000fe20008410000 */
[----:B------:R-:W-:Y:S01]  /*d6c0*/  FMUL.FTZ R30, R38, UR4 ;  /* 0x00000004261e7c20 */ /* 0x000fe20008410000 */
[----:B------:R-:W-:Y:S01]  /*d6d0*/  @P3 SHF.R.U32.HI R42, RZ, UR5, R10 ;  /* 0x00000005ff2a3c19 */ /* 0x000fe2000801160a */
        /* <DEDUP_REMOVED lines=29> */
[----:B------:R-:W-:-:S02]  /*d8b0*/  @!P1 VIADD R10, R11, 0x30840 ;  /* 0x000308400b0a9836 */ /* 0x000fc40000000000 */
[----:B------:R-:W-:Y:S01]  /*d8c0*/  FMUL.FTZ R69, R69, UR4 ;  /* 0x0000000445457c20 */ /* 0x000fe20008410000 */
[----:B------:R-:W2:Y:S01]  /*d8d0*/  SHFL.IDX PT, R50, R42, RZ, 0x1c1f ;  /* 0x001c1fff2a327589 */ /* 0x000ea200000e0000 */
[----:B------:R5:W1:Y:S01]  /*d8e0*/  MUFU.TANH R74, R41 ;  /* 0x00000029004a7308 */ /* 0x000a620000002400 */
[----:B0-----:R-:W-:Y:S01]  /*d8f0*/  FMUL.FTZ R40, R58, UR4 ;  /* 0x000000043a287c20 */ /* 0x001fe20008410000 */
[----:B------:R-:W-:Y:S01]  /*d900*/  FMUL.FTZ R46, R70, UR4 ;  /* 0x00000004462e7c20 */ /* 0x000fe20008410000 */
[----:B------:R-:W-:Y:S01]  /*d910*/  IMAD.MOV.U32 R11, RZ, RZ, -0x60 ;  /* 0xffffffa0ff0b7424 */ /* 0x000fe200078e00ff */
[----:B------:R-:W-:-:S03]  /*d920*/  @!P1 PRMT R10, RZ, 0x654, R10 ;  /* 0x00000654ff0a9816 */ /* 0x000fc6000000000a */
[----:B------:R-:W-:Y:S01]  /*d930*/  IMAD R11, R72, R11, 0x61 ;  /* 0x00000061480b7424 */ /* 0x000fe200078e020b */
[----:B------:R0:W1:Y:S01]  /*d940*/  MUFU.TANH R75, R44 ;  /* 0x0000002c004b7308 */ /* 0x0000620000002400 */
[----:B-----5:R-:W-:Y:S01]  /*d950*/  FMUL.FTZ R41, R59, UR4 ;  /* 0x000000043b297c20 */ /* 0x020fe20008410000 */
[----:B------:R5:W-:Y:S01]  /*d960*/  @!P1 SYNCS.ARRIVE.TRANS64.RED.A1T0 RZ, [R10+URZ], RZ ;  /* 0x000000ff0aff99a7 */ /* 0x000be2000810043f */
[----:B------:R-:W-:Y:S01]  /*d970*/  VIADD R66, R11, 0xffffffff ;  /* 0xffffffff0b427836 */ /* 0x000fe20000000000 */
[----:B------:R-:W-:-:S03]  /*d980*/  IADD3 R12, R22, R11, -R23 ;  /* 0x0000000b160c7210 */ /* 0x000fc60007ffe817 */
[----:B------:R-:W-:Y:S01]  /*d990*/  IMAD.IADD R67, R66, 0x1, -R23 ;  /* 0x0000000142437824 */ /* 0x000fe200078e0a17 */
[----:B------:R-:W1:Y:S01]  /*d9a0*/  MUFU.TANH R2, R2 ;  /* 0x0000000200027308 */ /* 0x000e620000002400 */
[----:B0-----:R-:W-:Y:S01]  /*d9b0*/  FMUL.FTZ R44, R71, UR4 ;  /* 0x00000004472c7c20 */ /* 0x001fe20008410000 */
[----:B------:R-:W-:Y:S01]  /*d9c0*/  ULDC.64 UR4, c[0x0][0x9e0] ;  /* 0x0002780000047ab9 */ /* 0x000fe20000000a00 */
[----:B-----5:R-:W-:Y:S01]  /*d9d0*/  IMAD R10, R72, -0x60, R22 ;  /* 0xffffffa0480a7824 */ /* 0x020fe200078e0216 */
[----:B------:R-:W-:Y:S01]  /*d9e0*/  UISETP.GE.AND UP1, UPT, UR5, 0x1, UPT ;  /* 0x000000010500788c */ /* 0x000fe2000bf26270 */
[----:B------:R-:W-:-:S03]  /*d9f0*/  IMAD.IADD R12, R12, 0x1, -R19 ;  /* 0x000000010c0c7824 */ /* 0x000fc600078e0a13 */
[----:B------:R-:W0:Y:S01]  /*da00*/  MUFU.TANH R8, R8 ;  /* 0x0000000800087308 */ /* 0x000e220000002400 */
[C---:B------:R-:W-:Y:S01]  /*da10*/  VIADD R62, R12.reuse, UR4 ;  /* 0x000000040c3e7c36 */ /* 0x040fe20008000000 */
[----:B------:R-:W-:Y:S01]  /*da20*/  PLOP3.LUT P2, PT, PT, PT, UP1, 0x40, 0x0 ;  /* 0x000000000000781c */ /* 0x000fe20003f4e818 */
[----:B------:R-:W-:Y:S01]  /*da30*/  VIADD R63, R12, UR58 ;  /* 0x0000003a0c3f7c36 */ /* 0x000fe20008000000 */
[----:B------:R-:W-:-:S04]  /*da40*/  IADD3 R59, -R23, 0x60, R10 ;  /* 0x00000060173b7810 */ /* 0x000fc80007ffe10a */
[----:B------:R-:W0:Y:S01]  /*da50*/  MUFU.TANH R0, R0 ;  /* 0x0000000000007308 */ /* 0x000e220000002400 */
[----:B--2---:R-:W-:-:S07]  /*da60*/  VIADDMNMX R20, R50, R62, R59, PT ;  /* 0x0000003e32147246 */ /* 0x004fce000380013b */
[----:B------:R-:W2:Y:S08]  /*da70*/  MUFU.TANH R25, R25 ;  /* 0x0000001900197308 */ /* 0x000eb00000002400 */
        /* <DEDUP_REMOVED lines=36> */
[----:B-----5:R-:W-:Y:S01]  /*dcc0*/  IMAD.IADD R57, R63, 0x1, R50 ;  /* 0x000000013f397824 */ /* 0x020fe200078e0232 */
[----:B-1234-:R-:W-:Y:S06]  /*dcd0*/  @P2 BRA `(.L_x_4771) ;  /* 0x0000000000542947 */ /* 0x01efec0003800000 */
        /* <DEDUP_REMOVED lines=12> */
.L_x_4773:
[----:B------:R-:W-:-:S06]  /*dda0*/  UISETP.NE.AND UP2, UPT, UR5, 0x1, UPT ;  /* 0x000000010500788c */ /* 0x000fcc000bf45270 */
[----:B------:R-:W-:-:S05]  /*ddb0*/  PLOP3.LUT P2, PT, PT, PT, UP2, 0x80, 0x0 ;  /* 0x000000000000781c */ /* 0x000fca0003f4f028 */
[----:B------:R-:W-:-:S08]  /*ddc0*/  @UP2 ULDC.64 UR6, c[0x0][0x9e8] ;  /* 0x00027a0000062ab9 */ /* 0x000fd00000000a00 */
[----:B------:R-:W-:-:S05]  /*ddd0*/  @P2 IMAD.HI.U32 R11, R10, UR6, RZ ;  /* 0x000000060a0b2c27 */ /* 0x000fca000f8e00ff */
[----:B------:R-:W-:-:S07]  /*dde0*/  @P2 SHF.R.U32.HI R10, RZ, UR7, R11 ;  /* 0x00000007ff0a2c19 */ /* 0x000fce000801160b */
.L_x_4774:
[----:B------:R-:W-:Y:S05]  /*ddf0*/  BSYNC B0 ;  /* 0x0000000000007941 */ /* 0x000fea0003800000 */
.L_x_4772:
[----:B------:R-:W-:-:S05]  /*de00*/  IMAD R10, R10, UR5, R67 ;  /* 0x000000050a0a7c24 */ /* 0x000fca000f8e0243 */
[----:B------:R-:W-:Y:S02]  /*de10*/  VIMNMX R57, R57, R10, !PT ;  /* 0x0000000a39397248 */ /* 0x000fe40007fe0100 */
[----:B------:R-:W-:-:S07]  /*de20*/  VIADDMNMX R20, R10, UR5, R20, PT ;  /* 0x000000050a147c46 */ /* 0x000fce000b800114 */
.L_x_4771:
[C---:B------:R-:W-:Y:S02]  /*de30*/  ISETP.GE.AND P2, PT, R66.reuse, 0x2, PT ;  /* 0x000000024200780c */ /* 0x040fe40003f46270 */
[C---:B------:R-:W-:Y:S02]  /*de40*/  ISETP.GE.AND P6, PT, R66.reuse, 0xa, PT ;  /* 0x0000000a4200780c */ /* 0x040fe40003fc6270 */
[----:B------:R-:W-:Y:S02]  /*de50*/  ISETP.GT.AND P4, PT, R57, 0x1, !P2 ;  /* 0x000000013900780c */ /* 0x000fe40005784270 */
[----:B------:R-:W-:Y:S02]  /*de60*/  ISETP.GE.AND P3, PT, R66, 0x9, PT ;  /* 0x000000094200780c */ /* 0x000fe40003f66270 */
[----:B------:R-:W-:Y:S02]  /*de70*/  ISETP.LT.OR P4, PT, R20, 0x2, P4 ;  /* 0x000000021400780c */ /* 0x000fe40002781670 */
[----:B------:R-:W-:-:S02]  /*de80*/  P2R R70, PR, RZ, 0x40 ;  /* 0x00000040ff467803 */ /* 0x000fc40000000000 */
[----:B0-----:R-:W-:Y:S02]  /*de90*/  FSEL R45, R8, -INF , !P4 ;  /* 0xff800000082d7808 */ /* 0x001fe40006000000 */
[C---:B------:R-:W-:Y:S02]  /*dea0*/  ISETP.GT.AND P4, PT, R57.reuse, 0x9, !P6 ;  /* 0x000000093900780c */ /* 0x040fe40007784270 */
[----:B------:R-:W-:Y:S02]  /*deb0*/  ISETP.GT.AND P5, PT, R57, 0x8, !P3 ;  /* 0x000000083900780c */ /* 0x000fe40005fa4270 */
[----:B------:R-:W-:Y:S02]  /*dec0*/  ISETP.LT.OR P4, PT, R20, 0xa, P4 ;  /* 0x0000000a1400780c */ /* 0x000fe40002781670 */
[----:B------:R-:W-:Y:S02]  /*ded0*/  ISETP.GE.AND P6, PT, R66, 0x11, PT ;  /* 0x000000114200780c */ /* 0x000fe40003fc6270 */
[----:B------:R-:W-:-:S02]  /*dee0*/  FSEL R47, R13, -INF , !P4 ;  /* 0xff8000000d2f7808 */ /* 0x000fc40006000000 */
[C---:B------:R-:W-:Y:S02]  /*def0*/  ISETP.LT.OR P5, PT, R20.reuse, 0x9, P5 ;  /* 0x000000091400780c */ /* 0x040fe40002fa1670 */
        /* <DEDUP_REMOVED lines=65> */
[C---:B------:R-:W-:Y:S02]  /*e310*/  ISETP.GT.AND P4, PT, R57.reuse, 0x41, !P5 ;  /* 0x000000413900780c */ /* 0x040fe40006f84270 */
        /* <DEDUP_REMOVED lines=55> */
.L_x_4777:
[----:B------:R-:W-:-:S06]  /*e690*/  UISETP.NE.AND UP2, UPT, UR5, 0x1, UPT ;  /* 0x000000010500788c */ /* 0x000fcc000bf45270 */
[----:B------:R-:W-:-:S05]  /*e6a0*/  PLOP3.LUT P6, PT, PT, PT, UP2, 0x80, 0x0 ;  /* 0x000000000000781c */ /* 0x000fca0003fcf028 */
[----:B------:R-:W-:-:S08]  /*e6b0*/  @UP2 ULDC.64 UR6, c[0x0][0x9e8] ;  /* 0x00027a0000062ab9 */ /* 0x000fd00000000a00 */
[----:B------:R-:W-:Y:S01]  /*e6c0*/  @P6 IMAD.HI.U32 R42, R2, UR6, RZ ;  /* 0x00000006022a6c27 */ /* 0x000fe2000f8e00ff */
[----:B------:R-:W-:-:S13]  /*e6d0*/  PLOP3.LUT P6, PT, PT, PT, UP2, 0x80, 0x0 ;  /* 0x000000000000781c */ /* 0x000fda0003fcf028 */
[----:B------:R-:W-:-:S07]  /*e6e0*/  @P6 SHF.R.U32.HI R2, RZ, UR7, R42 ;  /* 0x00000007ff026c19 */ /* 0x000fce000801162a */
.L_x_4778:
[----:B------:R-:W-:Y:S05]  /*e6f0*/  BSYNC B0 ;  /* 0x0000000000007941 */ /* 0x000fea0003800000 */
.L_x_4776:
[----:B------:R-:W-:-:S05]  /*e700*/  IMAD R2, R2, UR5, R67 ;  /* 0x0000000502027c24 */ /* 0x000fca000f8e0243 */
[----:B------:R-:W-:Y:S02]  /*e710*/  VIMNMX R59, R59, R2, !PT ;  /* 0x000000023b3b7248 */ /* 0x000fe40007fe0100 */
[----:B------:R-:W-:-:S07]  /*e720*/  VIADDMNMX R57, R2, UR5, R57, PT ;  /* 0x0000000502397c46 */ /* 0x000fce000b800139 */
.L_x_4775:
        /* <DEDUP_REMOVED lines=19> */
[----:B------:R-:W-:Y:S02]  /*e860*/  FMNMX.FTZ R61, R188, R45, !PT ;  /* 0x0000002dbc3d7209 */ /* 0x000fe40007810000 */
[C---:B------:R-:W-:Y:S02]  /*e870*/  ISETP.GT.AND P2, PT, R59.reuse, 0x10, !P2 ;  /* 0x000000103b00780c */ /* 0x040fe40005744270 */
[----:B------:R-:W-:Y:S02]  /*e880*/  ISETP.GT.AND P4, PT, R59, 0x51, !P4 ;  /* 0x000000513b00780c */ /* 0x000fe40006784270 */
[----:B------:R-:W-:Y:S02]  /*e890*/  ISETP.LT.OR P2, PT, R57, 0x11, P2 ;  /* 0x000000113900780c */ /* 0x000fe40001741670 */
[----:B------:R-:W-:Y:S02]  /*e8a0*/  ISETP.GT.AND P5, PT, R59, 0x58, !P5 ;  /* 0x000000583b00780c */ /* 0x000fe40006fa4270 */
[----:B------:R-:W-:-:S02]  /*e8b0*/  FSEL R28, R28, -INF , !P2 ;  /* 0xff8000001c1c7808 */ /* 0x000fc40005000000 */
[----:B------:R-:W-:Y:S02]  /*e8c0*/  ISETP.NE.AND P2, PT, R83, RZ, PT ;  /* 0x000000ff5300720c */ /* 0x000fe40003f45270 */
[----:B------:R-:W-:Y:S02]  /*e8d0*/  ISETP.LT.OR P4, PT, R57, 0x52, P4 ;  /* 0x000000523900780c */ /* 0x000fe40002781670 */
[----:B------:R-:W-:Y:S02]  /*e8e0*/  ISETP.GT.AND P2, PT, R59, 0x11, !P2 ;  /* 0x000000113b00780c */ /* 0x000fe40005744270 */
[C---:B------:R-:W-:Y:S02]  /*e8f0*/  ISETP.LT.OR P5, PT, R57.reuse, 0x59, P5 ;  /* 0x000000593900780c */ /* 0x040fe40002fa1670 */
[----:B------:R-:W-:Y:S02]  /*e900*/  ISETP.LT.OR P2, PT, R57, 0x12, P2 ;  /* 0x000000123900780c */ /* 0x000fe40001741670 */
[----:B------:R-:W-:-:S02]  /*e910*/  FSEL R6, R6, -INF , !P4 ;  /* 0xff80000006067808 */ /* 0x000fc40006000000 */
[----:B------:R-:W-:Y:S02]  /*e920*/  FSEL R29, R29, -INF , !P2 ;  /* 0xff8000001d1d7808 */ /* 0x000fe40005000000 */
[----:B------:R-:W-:Y:S02]  /*e930*/  ISETP.GT.AND P2, PT, R59, 0x18, !P3 ;  /* 0x000000183b00780c */ /* 0x000fe40005f44270 */
[----:B------:R-:W-:Y:S02]  /*e940*/  ISETP.NE.AND P3, PT, R81, RZ, PT ;  /* 0x000000ff5100720c */ /* 0x000fe40003f65270 */
[----:B------:R-:W-:Y:S02]  /*e950*/  ISETP.LT.OR P2, PT, R57, 0x19, P2 ;  /* 0x000000193900780c */ /* 0x000fe40001741670 */
[----:B------:R-:W-:Y:S02]  /*e960*/  FSEL R46, R46, -INF , !P5 ;  /* 0xff8000002e2e7808 */ /* 0x000fe40006800000 */
[----:B------:R-:W-:-:S02]  /*e970*/  FSEL R30, R30, -INF , !P2 ;  /* 0xff8000001e1e7808 */ /* 0x000fc40005000000 */
[----:B------:R-:W-:Y:S02]  /*e980*/  ISETP.GT.AND P2, PT, R59, 0x19, !P6 ;  /* 0x000000193b00780c */ /* 0x000fe40007744270 */
[----:B------:R-:W-:Y:S02]  /*e990*/  ISETP.NE.AND P6, PT, R60, RZ, PT ;  /* 0x000000ff3c00720c */ /* 0x000fe40003fc5270 */
[----:B------:R-:W-:Y:S02]  /*e9a0*/  ISETP.LT.OR P2, PT, R57, 0x1a, P2 ;  /* 0x0000001a3900780c */ /* 0x000fe40001741670 */
[----:B------:R-:W-:Y:S02]  /*e9b0*/  R2UR UR14, R76 ;  /* 0x000000004c0e72ca */ /* 0x000fe400000e0000 */
[----:B------:R-:W-:Y:S02]  /*e9c0*/  FSEL R31, R31, -INF , !P2 ;  /* 0xff8000001f1f7808 */ /* 0x000fe40005000000 */
[----:B------:R-:W-:-:S04]  /*e9d0*/  ISETP.NE.AND P2, PT, R86, RZ, PT ;  /* 0x000000ff5600720c */ /* 0x000fc80003f45270 */
[----:B------:R-:W-:-:S04]  /*e9e0*/  ISETP.GT.AND P2, PT, R59, 0x20, !P2 ;  /* 0x000000203b00780c */ /* 0x000fc80005744270 */
[----:B------:R-:W-:Y:S01]  /*e9f0*/  ISETP.LT.OR P2, PT, R57, 0x21, P2 ;  /* 0x000000213900780c */ /* 0x000fe20001741670 */
[----:B------:R-:W-:-:S03]  /*ea00*/  UIADD3 UR6, UR14, UR10, URZ ;  /* 0x0000000a0e067290 */ /* 0x000fc6000fffe03f */
[----:B------:R-:W-:Y:S01]  /*ea10*/  FSEL R32, R32, -INF , !P2 ;  /* 0xff80000020207808 */ /* 0x000fe20005000000 */
[----:B------:R-:W-:Y:S01]  /*ea20*/  UIADD3 UR4, UR6, UR4, URZ ;  /* 0x0000000406047290 */ /* 0x000fe2000fffe03f */
        /* <DEDUP_REMOVED lines=68> */
[----:B0-----:R-:W-:Y:S02]  /*ee70*/  FMNMX.FTZ R2, R0, R63, !PT ;  /* 0x0000003f00027209 */ /* 0x001fe40007810000 */
[----:B------:R-:W-:Y:S02]  /*ee80*/  FMNMX.FTZ R0, R26, R61, !PT ;  /* 0x0000003d1a007209 */ /* 0x000fe40007810000 */
[C---:B------:R-:W-:Y:S01]  /*ee90*/  FSETP.NEU.FTZ.AND P2, PT, R2.reuse, -INF , PT ;  /* 0xff8000000200780b */ /* 0x040fe20003f5d000 */
[----:B------:R-:W-:Y:S01]  /*eea0*/  FMUL.FTZ R60, R2, UR11 ;  /* 0x0000000b023c7c20 */ /* 0x000fe20008410000 */
[----:B------:R-:W-:-:S04]  /*eeb0*/  FMNMX.FTZ R61, R27, R0, !PT ;  /* 0x000000001b3d7209 */ /* 0x000fc80007810000 */
[----:B------:R-:W-:Y:S02]  /*eec0*/  FMNMX.FTZ R0, R28, R61, !PT ;  /* 0x0000003d1c007209 */ /* 0x000fe40007810000 */
[----:B------:R-:W-:Y:S02]  /*eed0*/  FSEL R63, R60, RZ, P2 ;  /* 0x000000ff3c3f7208 */ /* 0x000fe40001000000 */
[----:B------:R-:W-:Y:S02]  /*eee0*/  FMNMX.FTZ R61, R29, R0, !PT ;  /* 0x000000001d3d7209 */ /* 0x000fe40007810000 */
[----:B------:R-:W-:Y:S01]  /*eef0*/  ISETP.GT.AND P2, PT, R59, 0x48, !P6 ;  /* 0x000000483b00780c */ /* 0x000fe20007744270 */
        /* <DEDUP_REMOVED lines=14> */
[----:B------:R-:W-:Y:S01]  /*efe0*/  MUFU.EX2 R188, R188 ;  /* 0x000000bc00bc7308 */ /* 0x000fe20000000800 */
[----:B------:R-:W-:Y:S01]  /*eff0*/  ISETP.GT.AND P2, PT, R59, 0x49, !P2 ;  /* 0x000000493b00780c */ /* 0x000fe20005744270 */
[--C-:B------:R-:W-:Y:S01]  /*f000*/  FFMA.FTZ R47, R47, UR11, -R63.reuse ;  /* 0x0000000b2f2f7c23 */ /* 0x100fe2000801083f */
[----:B------:R-:W-:Y:S01]  /*f010*/  FMNMX.FTZ R0, R34, R61, !PT ;  /* 0x0000003d22007209 */ /* 0x000fe20007810000 */
[--C-:B------:R-:W-:Y:S01]  /*f020*/  FFMA.FTZ R13, R13, UR11, -R63.reuse ;  /* 0x0000000b0d0d7c23 */ /* 0x100fe2000801083f */
[----:B------:R-:W-:Y:S01]  /*f030*/  ISETP.LT.OR P2, PT, R57, 0x4a, P2 ;  /* 0x0000004a3900780c */ /* 0x000fe20001741670 */
[--C-:B------:R-:W-:Y:S01]  /*f040*/  FFMA.FTZ R49, R49, UR11, -R63.reuse ;  /* 0x0000000b31317c23 */ /* 0x100fe2000801083f */
[----:B------:R-:W-:Y:S01]  /*f050*/  FMNMX.FTZ R61, R35, R0, !PT ;  /* 0x00000000233d7209 */ /* 0x000fe20007810000 */
[----:B------:R-:W0:Y:S01]  /*f060*/  MUFU.EX2 R45, R45 ;  /* 0x0000002d002d7308 */ /* 0x000e220000000800 */
[----:B------:R-:W-:Y:S01]  /*f070*/  ISETP.NE.AND P6, PT, R64, RZ, PT ;  /* 0x000000ff4000720c */ /* 0x000fe20003fc5270 */
[--C-:B------:R-:W-:Y:S01]  /*f080*/  FFMA.FTZ R11, R11, UR11, -R63.reuse ;  /* 0x0000000b0b0b7c23 */ /* 0x100fe2000801083f */
[----:B------:R-:W-:Y:S01]  /*f090*/  FMNMX.FTZ R0, R36, R61, !PT ;  /* 0x0000003d24007209 */ /* 0x000fe20007810000 */
[--C-:B------:R-:W-:Y:S01]  /*f0a0*/  FFMA.FTZ R12, R12, UR11, -R63.reuse ;  /* 0x0000000b0c0c7c23 */ /* 0x100fe2000801083f */
[----:B------:R-:W-:Y:S01]  /*f0b0*/  FSEL R54, R7, -INF , !P3 ;  /* 0xff80000007367808 */ /* 0x000fe20005800000 */
[--C-:B------:R-:W-:Y:S01]  /*f0c0*/  FFMA.FTZ R51, R51, UR11, -R63.reuse ;  /* 0x0000000b33337c23 */ /* 0x100fe2000801083f */
[----:B------:R-:W-:Y:S01]  /*f0d0*/  FMNMX.FTZ R61, R37, R0, !PT ;  /* 0x00000000253d7209 */ /* 0x000fe20007810000 */
[----:B------:R-:W1:Y:S01]  /*f0e0*/  MUFU.EX2 R190, R190 ;  /* 0x000000be00be7308 */ /* 0x000e620000000800 */
[----:B------:R-:W-:Y:S01]  /*f0f0*/  ISETP.GT.AND P6, PT, R59, 0x59, !P6 ;  /* 0x000000593b00780c */ /* 0x000fe200077c4270 */
[--C-:B------:R-:W-:Y:S01]  /*f100*/  FFMA.FTZ R182, R52, UR11, -R63.reuse ;  /* 0x0000000b34b67c23 */ /* 0x100fe2000801083f */
[----:B------:R-:W-:Y:S01]  /*f110*/  FMNMX.FTZ R0, R38, R61, !PT ;  /* 0x0000003d26007209 */ /* 0x000fe20007810000 */
[--C-:B------:R-:W-:Y:S01]  /*f120*/  FFMA.FTZ R176, R48, UR11, -R63.reuse ;  /* 0x0000000b30b07c23 */ /* 0x100fe2000801083f */
[----:B------:R-:W-:Y:S01]  /*f130*/  ISETP.LT.OR P6, PT, R57, 0x5a, P6 ;  /* 0x0000005a3900780c */ /* 0x000fe200037c1670 */
[--C-:B------:R-:W-:Y:S01]  /*f140*/  FFMA.FTZ R24, R24, UR11, -R63.reuse ;  /* 0x0000000b18187c23 */ /* 0x100fe2000801083f */
[----:B------:R-:W-:Y:S01]  /*f150*/  FMNMX.FTZ R55, R39, R0, !PT ;  /* 0x0000000027377209 */ /* 0x000fe20007810000 */
[----:B------:R-:W2:Y:S01]  /*f160*/  MUFU.EX2 R47, R47 ;  /* 0x0000002f002f7308 */ /* 0x000ea20000000800 */
[----:B------:R-:W-:Y:S01]  /*f170*/  FSEL R44, R44, -INF , !P6 ;  /* 0xff8000002c2c7808 */ /* 0x000fe20007000000 */
[--C-:B------:R-:W-:Y:S01]  /*f180*/  FFMA.FTZ R20, R20, UR11, -R63.reuse ;  /* 0x0000000b14147c23 */ /* 0x100fe2000801083f */
[----:B------:R-:W-:Y:S01]  /*f190*/  FMNMX.FTZ R0, R40, R55, !PT ;  /* 0x0000003728007209 */ /* 0x000fe20007810000 */
[--C-:B------:R-:W-:Y:S01]  /*f1a0*/  FFMA.FTZ R14, R14, UR11, -R63.reuse ;  /* 0x0000000b0e0e7c23 */ /* 0x100fe2000801083f */
[----:B------:R-:W-:Y:S01]  /*f1b0*/  FSEL R55, R3, -INF , !P2 ;  /* 0xff80000003377808 */ /* 0x000fe20005000000 */
[--C-:B------:R-:W-:Y:S01]  /*f1c0*/  FFMA.FTZ R21, R21, UR11, -R63.reuse ;  /* 0x0000000b15157c23 */ /* 0x100fe2000801083f */
[----:B------:R-:W-:Y:S01]  /*f1d0*/  FMNMX.FTZ R0, R41, R0, !PT ;  /* 0x0000000029007209 */ /* 0x000fe20007810000 */
[----:B------:R-:W3:Y:S01]  /*f1e0*/  MUFU.EX2 R184, R184 ;  /* 0x000000b800b87308 */ /* 0x000ee20000000800 */
[--C-:B------:R-:W-:Y:S01]  /*f1f0*/  FFMA.FTZ R15, R15, UR11, -R63.reuse ;  /* 0x0000000b0f0f7c23 */ /* 0x100fe2000801083f */
[--C-:B------:R-:W-:Y:S01]  /*f200*/  FFMA.FTZ R10, R10, UR11, -R63.reuse ;  /* 0x0000000b0a0a7c23 */ /* 0x100fe2000801083f */
[----:B------:R-:W-:Y:S01]  /*f210*/  FMNMX.FTZ R0, R43, R0, !PT ;  /* 0x000000002b007209 */ /* 0x000fe20007810000 */
[--C-:B------:R-:W-:Y:S01]  /*f220*/  FFMA.FTZ R9, R9, UR11, -R63.reuse ;  /* 0x0000000b09097c23 */ /* 0x100fe2000801083f */
[----:B------:R-:W-:-:S02]  /*f230*/  FFMA.FTZ R8, R8, UR11, -R63 ;  /* 0x0000000b08087c23 */ /* 0x000fc4000801083f */
[----:B------:R-:W-:Y:S01]  /*f240*/  FMNMX.FTZ R3, R55, R0, !PT ;  /* 0x0000000037037209 */ /* 0x000fe20007810000 */
[----:B------:R-:W-:Y:S03]  /*f250*/  MUFU.EX2 R172, R13 ;  /* 0x0000000d00ac7308 */ /* 0x000fe60000000800 */
[----:B------:R-:W-:-:S04]  /*f260*/  FMNMX.FTZ R7, R54, R3, !PT ;  /* 0x0000000336077209 */ /* 0x000fc80007810000 */
[----:B------:R-:W-:Y:S01]  /*f270*/  FMNMX.FTZ R7, R6, R7, !PT ;  /* 0x0000000706077209 */ /* 0x000fe20007810000 */
[----:B------:R-:W4:Y:S03]  /*f280*/  MUFU.EX2 R49, R49 ;  /* 0x0000003100317308 */ /* 0x000f260000000800 */
[----:B------:R-:W-:-:S04]  /*f290*/  FMNMX.FTZ R7, R46, R7, !PT ;  /* 0x000000072e077209 */ /* 0x000fc80007810000 */
[----:B------:R-:W-:Y:S01]  /*f2a0*/  FMNMX.FTZ R0, R44, R7, !PT ;  /* 0x000000072c007209 */ /* 0x000fe20007810000 */
[----:B------:R0:W-:Y:S01]  /*f2b0*/  MUFU.EX2 R168, R11 ;  /* 0x0000000b00a87308 */ /* 0x0001e20000000800 */
[----:B------:R-:W-:-:S03]  /*f2c0*/  FFMA.FTZ R7, R50, UR11, -R63 ;  /* 0x0000000b32077c23 */ /* 0x000fc6000801083f */
[----:B------:R-:W5:Y:S04]  /*f2d0*/  SHFL.BFLY PT, R53, R0, 0x2, 0x1f ;  /* 0x0c401f0000357f89 */ /* 0x000f6800000e0000 */
[----:B------:R-:W4:Y:S01]  /*f2e0*/  MUFU.EX2 R186, R186 ;  /* 0x000000ba00ba7308 */ /* 0x000f220000000800 */
[----:B0-----:R-:W-:Y:S01]  /*f2f0*/  FADD.FTZ R11, R188, R45 ;  /* 0x0000002dbc0b7221 */ /* 0x001fe20000010000 */
[----:B------:R-:W-:-:S06]  /*f300*/  F2FP.BF16.F32.PACK_AB R188, R45, R188 ;  /* 0x000000bc2dbc723e */ /* 0x000fcc00000010ff */
[----:B------:R1:W-:Y:S08]  /*f310*/  MUFU.EX2 R59, R12 ;  /* 0x0000000c003b7308 */ /* 0x0003f00000000800 */
[----:B------:R-:W0:Y:S01]  /*f320*/  MUFU.EX2 R51, R51 ;  /* 0x0000003300337308 */ /* 0x000e220000000800 */
[----:B-1----:R-:W-:Y:S01]  /*f330*/  FADD.FTZ R12, R190, R11 ;  /* 0x0000000bbe0c7221 */ /* 0x002fe20000010000 */
[----:B--2---:R-:W-:-:S02]  /*f340*/  F2FP.BF16.F32.PACK_AB R190, R47, R190 ;  /* 0x000000be2fbe723e */ /* 0x004fc400000010ff */
[----:B-----5:R-:W-:Y:S01]  /*f350*/  FMNMX.FTZ R53, R0, R53, !PT ;  /* 0x0000003500357209 */ /* 0x020fe20007810000 */
[----:B------:R-:W-:-:S03]  /*f360*/  FADD.FTZ R11, R47, R12 ;  /* 0x0000000c2f0b7221 */ /* 0x000fc60000010000 */
[----:B------:R-:W1:Y:S01]  /*f370*/  MUFU.EX2 R180, R180 ;  /* 0x000000b400b47308 */ /* 0x000e620000000800 */
[----:B------:R-:W2:Y:S01]  /*f380*/  SHFL.BFLY PT, R0, R53, 0x1, 0x1f ;  /* 0x0c201f0035007f89 */ /* 0x000ea200000e0000 */
[----:B---3--:R-:W-:Y:S01]  /*f390*/  FADD.FTZ R12, R184, R11 ;  /* 0x0000000bb80c7221 */ /* 0x008fe20000010000 */
[----:B----4-:R-:W-:-:S03]  /*f3a0*/  F2FP.BF16.F32.PACK_AB R184, R49, R184 ;  /* 0x000000b831b8723e */ /* 0x010fc600000010ff */
[----:B------:R-:W-:Y:S02]  /*f3b0*/  FADD.FTZ R11, R49, R12 ;  /* 0x0000000c310b7221 */ /* 0x000fe40000010000 */
[----:B------:R-:W3:Y:S02]  /*f3c0*/  MUFU.EX2 R3, R56 ;  /* 0x0000003800037308 */ /* 0x000ee40000000800 */
[----:B------:R-:W-:Y:S01]  /*f3d0*/  FADD.FTZ R12, R186, R11 ;  /* 0x0000000bba0c7221 */ /* 0x000fe20000010000 */
[----:B0-----:R-:W-:-:S03]  /*f3e0*/  F2FP.BF16.F32.PACK_AB R186, R51, R186 ;  /* 0x000000ba33ba723e */ /* 0x001fc600000010ff */
[----:B------:R-:W-:Y:S02]  /*f3f0*/  FADD.FTZ R11, R51, R12 ;  /* 0x0000000c330b7221 */ /* 0x000fe40000010000 */
[----:B------:R-:W-:Y:S02]  /*f400*/  MUFU.EX2 R182, R182 ;  /* 0x000000b600b67308 */ /* 0x000fe40000000800 */
[----:B-1----:R-:W-:-:S06]  /*f410*/  FADD.FTZ R12, R180, R11 ;  /* 0x0000000bb40c7221 */ /* 0x002fcc0000010000 */
[----:B------:R-:W-:Y:S01]  /*f420*/  MUFU.EX2 R7, R7 ;  /* 0x0000000700077308 */ /* 0x000fe20000000800 */
[----:B--2---:R-:W-:Y:S01]  /*f430*/  FMNMX.FTZ R0, R53, R0, !PT ;  /* 0x0000000035007209 */ /* 0x004fe20007810000 */
[C---:B---3--:R-:W-:Y:S01]  /*f440*/  FADD.FTZ R61, R3.reuse, R12 ;  /* 0x0000000c033d7221 */ /* 0x048fe20000010000 */
[----:B------:R-:W-:Y:S02]  /*f450*/  F2FP.BF16.F32.PACK_AB R180, R3, R180 ;  /* 0x000000b403b4723e */ /* 0x000fe400000010ff */
[C---:B------:R-:W-:Y:S01]  /*f460*/  FSETP.NEU.FTZ.AND P2, PT, R0.reuse, -INF , PT ;  /* 0xff8000000000780b */ /* 0x040fe20003f5d000 */
[----:B------:R-:W-:Y:S02]  /*f470*/  FMUL.FTZ R13, R0, UR11 ;  /* 0x0000000b000d7c20 */ /* 0x000fe40008410000 */
[----:B------:R-:W-:Y:S03]  /*f480*/  MUFU.EX2 R176, R176 ;  /* 0x000000b000b07308 */ /* 0x000fe60000000800 */
[----:B------:R-:W-:-:S02]  /*f490*/  FSEL R53, R13, RZ, P2 ;  /* 0x000000ff0d357208 */ /* 0x000fc40001000000 */
[----:B------:R-:W-:-:S03]  /*f4a0*/  PLOP3.LUT P2, PT, PT, PT, UP1, 0x40, 0x0 ;  /* 0x000000000000781c */ /* 0x000fc60003f4e818 */
        /* <DEDUP_REMOVED lines=25> */
[----:B------:R-:W-:-:S05]  /*f640*/  FFMA.FTZ R44, R44, UR11, -R53 ;  /* 0x0000000b2c2c7c23 */ /* 0x000fca0008010835 */
[----:B------:R-:W2:Y:S01]  /*f650*/  MUFU.EX2 R27, R27 ;  /* 0x0000001b001b7308 */ /* 0x000ea20000000800 */
[----:B0-----:R-:W-:Y:S01]  /*f660*/  FADD.FTZ R11, R42, R25 ;  /* 0x000000192a0b7221 */ /* 0x001fe20000010000 */
[----:B------:R-:W-:-:S06]  /*f670*/  F2FP.BF16.F32.PACK_AB R189, R25, R42 ;  /* 0x0000002a19bd723e */ /* 0x000fcc00000010ff */
[----:B------:R-:W0:Y:S01]  /*f680*/  MUFU.EX2 R28, R28 ;  /* 0x0000001c001c7308 */ /* 0x000e220000000800 */
[----:B-1----:R-:W-:-:S07]  /*f690*/  FADD.FTZ R12, R26, R11 ;  /* 0x0000000b1a0c7221 */ /* 0x002fce0000010000 */
[----:B------:R-:W1:Y:S01]  /*f6a0*/  MUFU.EX2 R29, R29 ;  /* 0x0000001d001d7308 */ /* 0x000e620000000800 */
[C---:B--2---:R-:W-:Y:S01]  /*f6b0*/  FADD.FTZ R11, R27.reuse, R12 ;  /* 0x0000000c1b0b7221 */ /* 0x044fe20000010000 */
[----:B------:R-:W-:-:S06]  /*f6c0*/  F2FP.BF16.F32.PACK_AB R191, R27, R26 ;  /* 0x0000001a1bbf723e */ /* 0x000fcc00000010ff */
[----:B------:R-:W-:Y:S01]  /*f6d0*/  MUFU.EX2 R30, R30 ;  /* 0x0000001e001e7308 */ /* 0x000fe20000000800 */
[----:B0-----:R-:W-:Y:S01]  /*f6e0*/  FADD.FTZ R12, R28, R11 ;  /* 0x0000000b1c0c7221 */ /* 0x001fe20000010000 */
[----:B------:R-:W-:-:S06]  /*f6f0*/  FFMA.FTZ R11, R6, UR11, -R53 ;  /* 0x0000000b060b7c23 */ /* 0x000fcc0008010835 */
[----:B------:R-:W0:Y:S01]  /*f700*/  MUFU.EX2 R57, R24 ;  /* 0x0000001800397308 */ /* 0x000e220000000800 */
[----:B-1----:R-:W-:-:S07]  /*f710*/  F2FP.BF16.F32.PACK_AB R185, R29, R28 ;  /* 0x0000001c1db9723e */ /* 0x002fce00000010ff */
[----:B------:R1:W-:Y:S08]  /*f720*/  MUFU.EX2 R13, R20 ;  /* 0x00000014000d7308 */ /* 0x0003f00000000800 */
[----:B------:R-:W2:Y:S01]  /*f730*/  MUFU.EX2 R31, R31 ;  /* 0x0000001f001f7308 */ /* 0x000ea20000000800 */
[----:B-1----:R-:W-:Y:S01]  /*f740*/  FADD.FTZ R20, R182, R61 ;  /* 0x0000003db6147221 */ /* 0x002fe20000010000 */
[----:B------:R-:W-:-:S03]  /*f750*/  F2FP.BF16.F32.PACK_AB R182, R7, R182 ;  /* 0x000000b607b6723e */ /* 0x000fc600000010ff */
[----:B------:R-:W-:-:S03]  /*f760*/  FADD.FTZ R61, R7, R20 ;  /* 0x00000014073d7221 */ /* 0x000fc60000010000 */
[----:B------:R-:W1:Y:S01]  /*f770*/  MUFU.EX2 R14, R14 ;  /* 0x0000000e000e7308 */ /* 0x000e620000000800 */
[----:B------:R-:W-:Y:S01]  /*f780*/  FADD.FTZ R20, R176, R61 ;  /* 0x0000003db0147221 */ /* 0x000fe20000010000 */
[----:B------:R-:W-:Y:S01]  /*f790*/  FADD.FTZ R61, R29, R12 ;  /* 0x0000000c1d3d7221 */ /* 0x000fe20000010000 */
[C---:B0-----:R-:W-:Y:S02]  /*f7a0*/  F2FP.BF16.F32.PACK_AB R176, R57.reuse, R176 ;  /* 0x000000b039b0723e */ /* 0x041fe400000010ff */
[----:B------:R-:W-:Y:S01]  /*f7b0*/  FADD.FTZ R63, R57, R20 ;  /* 0x00000014393f7221 */ /* 0x000fe20000010000 */
[----:B------:R-:W-:Y:S02]  /*f7c0*/  FADD.FTZ R6, R30, R61 ;  /* 0x0000003d1e067221 */ /* 0x000fe40000010000 */
[----:B------:R-:W0:Y:S01]  /*f7d0*/  MUFU.EX2 R32, R32 ;  /* 0x0000002000207308 */ /* 0x000e220000000800 */
[C---:B--2---:R-:W-:Y:S01]  /*f7e0*/  F2FP.BF16.F32.PACK_AB R187, R31.reuse, R30 ;  /* 0x0000001e1fbb723e */ /* 0x044fe200000010ff */
[----:B------:R-:W-:-:S06]  /*f7f0*/  FADD.FTZ R61, R31, R6 ;  /* 0x000000061f3d7221 */ /* 0x000fcc0000010000 */
        /* <DEDUP_REMOVED lines=13> */
[----:B------:R-:W-:Y:S02]  /*f8d0*/  F2FP.BF16.F32.PACK_AB R172, R172, R15 ;  /* 0x0000000facac723e */ /* 0x000fe400000010ff */
[----:B------:R-:W0:Y:S01]  /*f8e0*/  MUFU.EX2 R10, R10 ;  /* 0x0000000a000a7308 */ /* 0x000e220000000800 */
[----:B--2---:R-:W-:-:S07]  /*f8f0*/  FADD.FTZ R6, R34, R45 ;  /* 0x0000002d22067221 */ /* 0x004fce0000010000 */
[----:B------:R-:W2:Y:S01]  /*f900*/  MUFU.EX2 R36, R36 ;  /* 0x0000002400247308 */ /* 0x000ea20000000800 */
[C---:B-1----:R-:W-:Y:S01]  /*f910*/  FADD.FTZ R3, R35.reuse, R6 ;  /* 0x0000000623037221 */ /* 0x042fe20000010000 */
[----:B------:R-:W-:-:S06]  /*f920*/  F2FP.BF16.F32.PACK_AB R183, R35, R34 ;  /* 0x0000002223b7723e */ /* 0x000fcc00000010ff */
[----:B------:R-:W1:Y:S01]  /*f930*/  MUFU.EX2 R37, R37 ;  /* 0x0000002500257308 */ /* 0x000e620000000800 */
[----:B0-----:R-:W-:Y:S01]  /*f940*/  FADD.FTZ R20, R10, R53 ;  /* 0x000000350a147221 */ /* 0x001fe20000010000 */
[----:B------:R-:W-:-:S03]  /*f950*/  F2FP.BF16.F32.PACK_AB R174, R59, R10 ;  /* 0x0000000a3bae723e */ /* 0x000fc600000010ff */
[----:B------:R-:W-:-:S03]  /*f960*/  FADD.FTZ R20, R59, R20 ;  /* 0x000000143b147221 */ /* 0x000fc60000010000 */
[----:B------:R-:W0:Y:S01]  /*f970*/  MUFU.EX2 R9, R9 ;  /* 0x0000000900097308 */ /* 0x000e220000000800 */
[----:B--2---:R-:W-:-:S07]  /*f980*/  FADD.FTZ R6, R36, R3 ;  /* 0x0000000324067221 */ /* 0x004fce0000010000 */
        /* <DEDUP_REMOVED lines=14> */
[C---:B------:R-:W-:Y:S01]  /*fa70*/  F2FP.BF16.F32.PACK_AB R170, R13.reuse, R8 ;  /* 0x000000080daa723e */ /* 0x040fe200000010ff */
[----:B------:R-:W-:Y:S02]  /*fa80*/  VIADD R7, R72, 0xfffffffe ;  /* 0xfffffffe48077836 */ /* 0x000fe40000000000 */
[----:B------:R-:W-:-:S03]  /*fa90*/  FADD.FTZ R6, R13, R10 ;  /* 0x0000000a0d067221 */ /* 0x000fc60000010000 */
        /* <DEDUP_REMOVED lines=29> */
.L_x_4780:
[----:B------:R-:W-:-:S11]  /*fc70*/  UISETP.NE.AND UP2, UPT, UR5, 0x1, UPT ;  /* 0x000000010500788c */ /* 0x000fd6000bf45270 */
[----:B------:R-:W-:Y:S02]  /*fc80*/  @UP2 ULDC.64 UR6, c[0x0][0x9e8] ;  /* 0x00027a0000062ab9 */ /* 0x000fe40000000a00 */
[----:B------:R-:W-:-:S04]  /*fc90*/  UIMAD.WIDE.U32 UR14, UR10, UR6, URZ ;  /* 0x000000060a0e72a5 */ /* 0x000fc8000f8e003f */
[----:B------:R-:W-:-:S12]  /*fca0*/  @UP2 USHF.R.U32.HI UR10, URZ, UR7, UR15 ;  /* 0x000000073f0a2299 */ /* 0x000fd8000801160f */
.L_x_4781:
[----:B------:R-:W-:-:S04]  /*fcb0*/  UIMAD UR5, UR10, UR5, UR5 ;  /* 0x000000050a0572a4 */ /* 0x000fc8000f8e0205 */
[----:B------:R-:W-:-:S04]  /*fcc0*/  UISETP.LT.AND UP2, UPT, UR4, UR5, UPT ;  /* 0x000000050400728c */ /* 0x000fc8000bf41270 */
[----:B------:R-:W-:-:S12]  /*fcd0*/  USEL UR4, UR4, UR5, UP2 ;  /* 0x0000000504047287 */ /* 0x000fd80009000000 */
.L_x_4779:
        /* <DEDUP_REMOVED lines=62> */
[----:B------:R-:W-:-:S05]  /*100c0*/  ULDC UR59, c[0x0][0x988] ;  /* 0x00026200003b7ab9 */ /* 0x000fca0000000800 */
.L_x_4799:
[----:B------:R-:W-:-:S04]  /*100d0*/  UIADD3 UR5, UR38, 0x1, URZ ;  /* 0x0000000126057890 */ /* 0x000fc8000fffe03f */
[----:B------:R-:W-:-:S04]  /*100e0*/  UISETP.NE.AND UP2, UPT, UR5, 0x2, UPT ;  /* 0x000000020500788c */ /* 0x000fc8000bf45270 */
[----:B------:R-:W-:Y:S02]  /*100f0*/  USEL UR37, URZ, 0x1, UP2 ;  /* 0x000000013f257887 */ /* 0x000fe40009000000 */
[----:B------:R-:W-:Y:S02]  /*10100*/  USEL UR5, UR5, URZ, UP2 ;  /* 0x0000003f05057287 */ /* 0x000fe40009000000 */
[----:B------:R-:W-:Y:S01]  /*10110*/  ULOP3.LUT UR37, UR60, UR37, URZ, 0x3c, !UPT ;  /* 0x000000253c257292 */ /* 0x000fe2000f8e3c3f */
[----:B------:R-:W-:Y:S11]  /*10120*/  @!P0 BRA `(.L_x_4783) ;  /* 0x0000000000048947 */ /* 0x000ff60003800000 */
[----:B------:R-:W-:Y:S01]  /*10130*/  BPT.TRAP 0x1 ;  /* 0x000000040000795c */ /* 0x000fe20000300000 */
.L_x_4783:
[----:B------:R-:W-:Y:S01]  /*10140*/  ULEA UR7, UR5, UR39, 0x3 ;  /* 0x0000002705077291 */ /* 0x000fe2000f8e183f */
[----:B------:R-:W-:-:S05]  /*10150*/  IMAD.U32 R9, RZ, RZ, UR37 ;  /* 0x00000025ff097e24 */ /* 0x000fca000f8e00ff */
[----:B------:R-:W-:-:S04]  /*10160*/  SHF.L.U32 R9, R9, 0x1f, RZ ;  /* 0x0000001f09097819 */ /* 0x000fc800000006ff */
[----:B------:R0:W1:Y:S01]  /*10170*/  SYNCS.PHASECHK.TRANS64.TRYWAIT P2, [UR7+0x30830], R9 ;  /* 0x03083009ff0075a7 */ /* 0x0000620008040147 */
[----:B------:R-:W-:Y:S05]  /*10180*/  @!P0 BRA `(.L_x_4784) ;  /* 0x0000000000048947 */ /* 0x000fea0003800000 */
[----:B------:R-:W-:Y:S01]  /*10190*/  BPT.TRAP 0x1 ;  /* 0x000000040000795c */ /* 0x000fe20000300000 */
.L_x_4784:
[-C--:B------:R-:W-:Y:S01]  /*101a0*/  FMUL.FTZ R24, R24, R11.reuse ;  /* 0x0000000b18187220 */ /* 0x080fe20000410000 */
[----:B------:R-:W-:Y:S01]  /*101b0*/  FMUL.FTZ R25, R25, R11 ;  /* 0x0000000b19197220 */ /* 0x000fe20000410000 */
[----:B-1----:R-:W-:Y:S06]  /*101c0*/  @P2 BRA `(.L_x_4785) ;  /* 0x0000000000082947 */ /* 0x002fec0003800000 */
[----:B------:R-:W1:Y:S02]  /*101d0*/  SYNCS.PHASECHK.TRANS64.TRYWAIT P2, [UR7+0x30830], R9 ;  /* 0x03083009ff0075a7 */ /* 0x000e640008040147 */
[----:B-1----:R-:W-:Y:S05]  /*101e0*/  @!P2 BRA `(.L_x_4786) ;  /* 0x0000017c00d8a947 */ /* 0x002fea0003800000 */
.L_x_4785:
        /* <DEDUP_REMOVED lines=125> */
[----:B------:R-:W-:Y:S01]  /*109c0*/  UIADD3 UR50, UR6, 0x606, URZ ;  /* 0x0000060606327890 */ /* 0x000fe2000fffe03f */
[----:B------:R-:W-:Y:S01]  /*109d0*/  FMUL.FTZ R119, R119, R8 ;  /* 0x0000000877777220 */ /* 0x000fe20000410000 */
[----:B------:R-:W-:Y:S01]  /*109e0*/  UMOV UR48, UR52 ;  /* 0x0000003400307c82 */ /* 0x000fe20008000000 */
[----:B------:R-:W-:Y:S01]  /*109f0*/  UMOV UR49, UR53 ;  /* 0x0000003500317c82 */ /* 0x000fe20008000000 */
[----:B------:R-:W-:Y:S01]  /*10a00*/  UMOV UR51, 0x40000040 ;  /* 0x4000004000337882 */ /* 0x000fe20000000000 */
        /* <DEDUP_REMOVED lines=33> */
.L_x_4787:
[----:B------:R-:W-:Y:S01]  /*10c20*/  ULEA UR6, UR38, UR39, 0x3 ;  /* 0x0000002726067291 */ /* 0x000fe2000f8e183f */
[----:B------:R-:W-:-:S05]  /*10c30*/  IMAD.U32 R8, RZ, RZ, UR60 ;  /* 0x0000003cff087e24 */ /* 0x000fca000f8e00ff */
[----:B------:R-:W-:-:S04]  /*10c40*/  SHF.L.U32 R8, R8, 0x1f, RZ ;  /* 0x0000001f08087819 */ /* 0x000fc800000006ff */
[----:B------:R2:W3:Y:S01]  /*10c50*/  SYNCS.PHASECHK.TRANS64.TRYWAIT P2, [UR6+0x30850], R8 ;  /* 0x03085008ff0075a7 */ /* 0x0004e20008040146 */
[----:B------:R-:W-:Y:S05]  /*10c60*/  @!P0 BRA `(.L_x_4788) ;  /* 0x0000000000048947 */ /* 0x000fea0003800000 */
[----:B------:R-:W-:Y:S01]  /*10c70*/  BPT.TRAP 0x1 ;  /* 0x000000040000795c */ /* 0x000fe20000300000 */
.L_x_4788:
[----:B---3--:R-:W-:Y:S05]  /*10c80*/  @P2 BRA `(.L_x_4789) ;  /* 0x0000000000082947 */ /* 0x008fea0003800000 */
[----:B------:R-:W3:Y:S02]  /*10c90*/  SYNCS.PHASECHK.TRANS64.TRYWAIT P2, [UR6+0x30850], R8 ;  /* 0x03085008ff0075a7 */ /* 0x000ee40008040146 */
[----:B---3--:R-:W-:Y:S05]  /*10ca0*/  @!P2 BRA `(.L_x_4790) ;  /* 0x000001740040a947 */ /* 0x008fea0003800000 */
.L_x_4789:
[----:B------:R-:W-:Y:S01]  /*10cb0*/  UIADD3 UR10, UR39, 0x400, URZ ;  /* 0x00000400270a7890 */ /* 0x000fe2000fffe03f */
[----:B------:R-:W-:Y:S01]  /*10cc0*/  WARPGROUP.ARRIVE ;  /* 0x00000000000079c5 */ /* 0x000fe20000000000 */
[----:B------:R-:W-:Y:S01]  /*10cd0*/  UMOV UR11, 0x40000040 ;  /* 0x40000040000b7882 */ /* 0x000fe20000000000 */
[----:B------:R-:W-:Y:S01]  /*10ce0*/  PLOP3.LUT P2, PT, PT, PT, UP0, 0x80, 0x0 ;  /* 0x000000000000781c */ /* 0x000fe20003f4f008 */
[----:B------:R-:W-:Y:S01]  /*10cf0*/  USHF.R.U32.HI UR10, URZ, 0x4, UR10 ;  /* 0x000000043f0a7899 */ /* 0x000fe2000801160a */
[----:B-1----:R-:W-:Y:S01]  /*10d00*/  FMUL.FTZ R10, R122, UR4 ;  /* 0x000000047a0a7c20 */ /* 0x002fe20008410000 */
        /* <DEDUP_REMOVED lines=11> */
[----:B0-----:R-:W-:Y:S02]  /*10dc0*/  IMAD.U32 R9, RZ, RZ, UR7 ;  /* 0x00000007ff097e24 */ /* 0x001fe4000f8e00ff */
        /* <DEDUP_REMOVED lines=11> */
[----:B------:R-:W-:-:S02]  /*10e80*/  @!P1 VIADD R9, R9, 0x30840 ;  /* 0x0003084009099836 */ /* 0x000fc40000000000 */
        /* <DEDUP_REMOVED lines=33> */
[----:B------:R-:W-:Y:S01]  /*110a0*/  @!P1 PRMT R9, RZ, 0x654, R9 ;  /* 0x00000654ff099816 */ /* 0x000fe20000000009 */
[----:B------:R-:W-:-:S02]  /*110b0*/  IMAD R162, R7, -0x60, RZ ;  /* 0xffffffa007a27824 */ /* 0x000fc400078e02ff */
[----:B------:R-:W-:Y:S01]  /*110c0*/  FMUL.FTZ R158, R167, UR4 ;  /* 0x00000004a79e7c20 */ /* 0x000fe20008410000 */
[----:B------:R-:W0:Y:S01]  /*110d0*/  MUFU.TANH R12, R12 ;  /* 0x0000000c000c7308 */ /* 0x000e220000002400 */
[----:B------:R-:W-:Y:S01]  /*110e0*/  ULDC UR15, c[0x0][0x9e0] ;  /* 0x00027800000f7ab9 */ /* 0x000fe20000000800 */
[----:B------:R-:W-:-:S06]  /*110f0*/  IMAD.IADD R157, R162, 0x1, -R23 ;  /* 0x00000001a29d7824 */ /* 0x000fcc00078e0a17 */
[----:B------:R-:W1:Y:S08]  /*11100*/  MUFU.TANH R13, R13 ;  /* 0x0000000d000d7308 */ /* 0x000e700000002400 */
        /* <DEDUP_REMOVED lines=70> */
[----:B--2---:R-:W-:Y:S01]  /*11570*/  @P2 IMAD.HI.U32 R8, R160, UR10, RZ ;  /* 0x0000000aa0082c27 */ /* 0x004fe2000f8e00ff */
[----:B------:R-:W-:Y:S01]  /*11580*/  @UP0 ULDC UR10, c[0x0][0x450] ;  /* 0x00011400000a0ab9 */ /* 0x000fe20000000800 */
[----:B------:R-:W-:-:S03]  /*11590*/  PLOP3.LUT P2, PT, PT, PT, UP1, 0x40, 0x0 ;  /* 0x000000000000781c */ /* 0x000fc60003f4e818 */
[----:B------:R-:W-:-:S05]  /*115a0*/  @P3 SHF.R.U32.HI R160, RZ, UR10, R8 ;  /* 0x0000000affa03c19 */ /* 0x000fca0008011608 */
[----:B------:R-:W2:Y:S01]  /*115b0*/  SHFL.IDX PT, R8, R160, RZ, 0x1c1f ;  /* 0x001c1fffa0087589 */ /* 0x000ea200000e0000 */
[----:B------:R-:W-:Y:S02]  /*115c0*/  WARPGROUP.DEPBAR.LE gsb0, 0x0 ;  /* 0x00008000000079c5 */ /* 0x000fe40000010000 */
[----:B------:R5:W-:Y:S02]  /*115d0*/  @!P1 SYNCS.ARRIVE.TRANS64.RED.A1T0 RZ, [R9+URZ], RZ ;  /* 0x000000ff09ff99a7 */ /* 0x000be4000810043f */
[----:B-----5:R-:W-:-:S04]  /*115e0*/  IADD3 R9, -R23, 0x1, R162 ;  /* 0x0000000117097810 */ /* 0x020fc80007ffe1a2 */
[----:B------:R-:W-:-:S05]  /*115f0*/  IADD3 R9, -R19, R9, R22 ;  /* 0x0000000913097210 */ /* 0x000fca0007ffe116 */
[C---:B------:R-:W-:Y:S02]  /*11600*/  VIADD R166, R9.reuse, UR15 ;  /* 0x0000000f09a67c36 */ /* 0x040fe40008000000 */
[----:B------:R-:W-:Y:S02]  /*11610*/  VIADD R165, R9, UR58 ;  /* 0x0000003a09a57c36 */ /* 0x000fe40008000000 */
[--C-:B--2---:R-:W-:Y:S02]  /*11620*/  IMAD.IADD R164, R166, 0x1, R8.reuse ;  /* 0x00000001a6a47824 */ /* 0x104fe400078e0208 */
        /* <DEDUP_REMOVED lines=14> */
.L_x_4793:
[----:B------:R-:W-:-:S05]  /*11710*/  IMAD.U32 R168, RZ, RZ, UR55 ;  /* 0x00000037ffa87e24 */ /* 0x000fca000f8e00ff */
[----:B------:R-:W-:-:S13]  /*11720*/  ISETP.NE.AND P2, PT, R168, 0x1, PT ;  /* 0x00000001a800780c */ /* 0x000fda0003f45270 */
[----:B------:R-:W0:Y:S02]  /*11730*/  @P2 LDC.64 R8, c[0x0][0x9e8] ;  /* 0x00027a00ff082b82 */ /* 0x000e240000000a00 */
[----:B0-----:R-:W-:-:S05]  /*11740*/  @P2 IMAD.HI.U32 R8, R167, R8, RZ ;  /* 0x00000008a7082227 */ /* 0x001fca00078e00ff */
[----:B------:R-:W-:-:S07]  /*11750*/  @P2 SHF.R.U32.HI R167, RZ, R9, R8 ;  /* 0x00000009ffa72219 */ /* 0x000fce0000011608 */
.L_x_4794:
[----:B------:R-:W-:Y:S05]  /*11760*/  BSYNC B0 ;  /* 0x0000000000007941 */ /* 0x000fea0003800000 */
.L_x_4792:
[----:B------:R-:W-:-:S05]  /*11770*/  IMAD R167, R167, R168, R157 ;  /* 0x000000a8a7a77224 */ /* 0x000fca00078e029d */
[----:B------:R-:W-:Y:S02]  /*11780*/  VIADDMNMX R164, R167, R168, R164, PT ;  /* 0x000000a8a7a47246 */ /* 0x000fe400038001a4 */
[----:B------:R-:W-:-:S07]  /*11790*/  VIMNMX R163, R163, R167, !PT ;  /* 0x000000a7a3a37248 */ /* 0x000fce0007fe0100 */
.L_x_4791:
        /* <DEDUP_REMOVED lines=153> */
.L_x_4797:
[----:B------:R-:W-:-:S05]  /*12130*/  IMAD.U32 R160, RZ, RZ, UR55 ;  /* 0x00000037ffa07e24 */ /* 0x000fca000f8e00ff */
[----:B------:R-:W-:-:S13]  /*12140*/  ISETP.NE.AND P6, PT, R160, 0x1, PT ;  /* 0x00000001a000780c */ /* 0x000fda0003fc5270 */
[----:B------:R-:W0:Y:S02]  /*12150*/  @P6 LDC.64 R8, c[0x0][0x9e8] ;  /* 0x00027a00ff086b82 */ /* 0x000e240000000a00 */
[----:B0-----:R-:W-:-:S05]  /*12160*/  @P6 IMAD.HI.U32 R8, R163, R8, RZ ;  /* 0x00000008a3086227 */ /* 0x001fca00078e00ff */
[----:B------:R-:W-:-:S07]  /*12170*/  @P6 SHF.R.U32.HI R163, RZ, R9, R8 ;  /* 0x00000009ffa36219 */ /* 0x000fce0000011608 */
.L_x_4798:
[----:B------:R-:W-:Y:S05]  /*12180*/  BSYNC B0 ;  /* 0x0000000000007941 */ /* 0x000fea0003800000 */
.L_x_4796:
[----:B------:R-:W-:-:S05]  /*12190*/  IMAD R157, R163, R160, R157 ;  /* 0x000000a0a39d7224 */ /* 0x000fca00078e029d */
[----:B------:R-:W-:Y:S02]  /*121a0*/  VIADDMNMX R166, R157, R160, R166, PT ;  /* 0x000000a09da67246 */ /* 0x000fe400038001a6 */
[----:B------:R-:W-:-:S07]  /*121b0*/  VIMNMX R165, R165, R157, !PT ;  /* 0x0000009da5a57248 */ /* 0x000fce0007fe0100 */
.L_x_4795:
[C---:B------:R-:W-:Y:S01]  /*121c0*/  ISETP.GT.AND P2, PT, R165.reuse, 0x1, !P2 ;  /* 0x00000001a500780c */ /* 0x040fe20005744270 */
[----:B------:R-:W-:Y:S01]  /*121d0*/  UMOV UR11, UR59 ;  /* 0x0000003b000b7c82 */ /* 0x000fe20008000000 */
[----:B------:R-:W-:Y:S01]  /*121e0*/  ISETP.GT.AND P3, PT, R165, 0x8, !P3 ;  /* 0x00000008a500780c */ /* 0x000fe20005f64270 */
[----:B------:R-:W-:Y:S01]  /*121f0*/  UMOV UR60, UR37 ;  /* 0x00000025003c7c82 */ /* 0x000fe20008000000 */
[C---:B------:R-:W-:Y:S01]  /*12200*/  ISETP.LT.OR P2, PT, R166.reuse, 0x2, P2 ;  /* 0x00000002a600780c */ /* 0x040fe20001741670 */
[----:B------:R-:W-:Y:S01]  /*12210*/  UMOV UR38, UR5 ;  /* 0x0000000500267c82 */ /* 0x000fe20008000000 */
[----:B------:R-:W-:Y:S02]  /*12220*/  ISETP.LT.OR P3, PT, R166, 0x9, P3 ;  /* 0x00000009a600780c */ /* 0x000fe40001f61670 */
[----:B------:R-:W-:Y:S02]  /*12230*/  FSEL R8, R11, -INF , !P2 ;  /* 0xff8000000b087808 */ /* 0x000fe40005000000 */
[----:B------:R-:W-:-:S02]  /*12240*/  LOP3.LUT P2, RZ, R18, 0x4, RZ, 0xc0, !PT ;  /* 0x0000000412ff7812 */ /* 0x000fc4000784c0ff */
[----:B------:R-:W-:Y:S02]  /*12250*/  FSEL R14, R14, -INF , !P3 ;  /* 0xff8000000e0e7808 */ /* 0x000fe40005800000 */
[----:B------:R-:W-:Y:S02]  /*12260*/  ISETP.GT.AND P2, PT, R165, 0x9, !P2 ;  /* 0x00000009a500780c */ /* 0x000fe40005744270 */
[----:B------:R-:W-:Y:S02]  /*12270*/  LOP3.LUT P3, RZ, R18, 0x20000, RZ, 0xc0, !PT ;  /* 0x0002000012ff7812 */ /* 0x000fe4000786c0ff */
[----:B------:R-:W-:Y:S02]  /*12280*/  ISETP.LT.OR P2, PT, R166, 0xa, P2 ;  /* 0x0000000aa600780c */ /* 0x000fe40001741670 */
[----:B------:R-:W-:Y:S02]  /*12290*/  LOP3.LUT P6, RZ, R18, 0x10000, RZ, 0xc0, !PT ;  /* 0x0001000012ff7812 */ /* 0x000fe400078cc0ff */
[----:B------:R-:W-:-:S02]  /*122a0*/  FSEL R15, R15, -INF , !P2 ;  /* 0xff8000000f0f7808 */ /* 0x000fc40005000000 */
[----:B------:R-:W-:Y:S02]  /*122b0*/  LOP3.LUT P2, RZ, R18, 0x8, RZ, 0xc0, !PT ;  /* 0x0000000812ff7812 */ /* 0x000fe4000784c0ff */
[----:B------:R-:W-:Y:S02]  /*122c0*/  FMNMX.FTZ R160, R12, R2, !PT ;  /* 0x000000020ca07209 */ /* 0x000fe40007810000 */
[----:B------:R-:W-:Y:S02]  /*122d0*/  ISETP.GT.AND P2, PT, R165, 0x10, !P2 ;  /* 0x00000010a500780c */ /* 0x000fe40005744270 */
[----:B------:R-:W-:Y:S02]  /*122e0*/  FMNMX.FTZ R9, R13, R160, !PT ;  /* 0x000000a00d097209 */ /* 0x000fe40007810000 */
[----:B------:R-:W-:Y:S02]  /*122f0*/  ISETP.LT.OR P2, PT, R166, 0x11, P2 ;  /* 0x00000011a600780c */ /* 0x000fe40001741670 */
[----:B------:R-:W-:-:S02]  /*12300*/  FMNMX.FTZ R160, R20, R9, !PT ;  /* 0x0000000914a07209 */ /* 0x000fc40007810000 */
        /* <DEDUP_REMOVED lines=85> */
[C---:B------:R-:W-:Y:S02]  /*12860*/  ISETP.GT.AND P2, PT, R165.reuse, 0x48, !P3 ;  /* 0x00000048a500780c */ /* 0x040fe40005f44270 */
[----:B------:R-:W-:Y:S02]  /*12870*/  LOP3.LUT P3, RZ, R18, 0x10, RZ, 0xc0, !PT ;  /* 0x0000001012ff7812 */ /* 0x000fe4000786c0ff */
[----:B------:R-:W-:Y:S02]  /*12880*/  ISETP.LT.OR P2, PT, R166, 0x49, P2 ;  /* 0x00000049a600780c */ /* 0x000fe40001741670 */
[----:B------:R-:W-:Y:S02]  /*12890*/  ISETP.GT.AND P3, PT, R165, 0x50, !P3 ;  /* 0x00000050a500780c */ /* 0x000fe40005f64270 */
[----:B------:R-:W-:-:S02]  /*128a0*/  FSEL R148, R148, -INF , !P2 ;  /* 0xff80000094947808 */ /* 0x000fc40005000000 */
[----:B------:R-:W-:Y:S02]  /*128b0*/  ISETP.GT.AND P2, PT, R165, 0x49, !P6 ;  /* 0x00000049a500780c */ /* 0x000fe40007744270 */
[C---:B------:R-:W-:Y:S02]  /*128c0*/  ISETP.LT.OR P3, PT, R166.reuse, 0x51, P3 ;  /* 0x00000051a600780c */ /* 0x040fe40001f61670 */
[----:B------:R-:W-:Y:S02]  /*128d0*/  ISETP.LT.OR P2, PT, R166, 0x4a, P2 ;  /* 0x0000004aa600780c */ /* 0x000fe40001741670 */
[C---:B------:R-:W-:Y:S02]  /*128e0*/  LOP3.LUT P6, RZ, R18.reuse, 0x1, RZ, 0xc0, !PT ;  /* 0x0000000112ff7812 */ /* 0x040fe400078cc0ff */
[----:B------:R-:W-:Y:S02]  /*128f0*/  FSEL R149, R149, -INF , !P2 ;  /* 0xff80000095957808 */ /* 0x000fe40005000000 */
[----:B------:R-:W-:-:S02]  /*12900*/  LOP3.LUT P2, RZ, R18, 0x2, RZ, 0xc0, !PT ;  /* 0x0000000212ff7812 */ /* 0x000fc4000784c0ff */
[----:B------:R-:W-:Y:S02]  /*12910*/  FSEL R152, R152, -INF , !P3 ;  /* 0xff80000098987808 */ /* 0x000fe40005800000 */
[C---:B------:R-:W-:Y:S02]  /*12920*/  ISETP.GT.AND P2, PT, R165.reuse, RZ, !P2 ;  /* 0x000000ffa500720c */ /* 0x040fe40005744270 */
[----:B------:R-:W-:Y:S02]  /*12930*/  ISETP.GT.AND P6, PT, R165, 0x59, !P6 ;  /* 0x00000059a500780c */ /* 0x000fe400077c4270 */
[C---:B------:R-:W-:Y:S02]  /*12940*/  ISETP.LT.OR P2, PT, R166.reuse, 0x1, P2 ;  /* 0x00000001a600780c */ /* 0x040fe40001741670 */
[----:B------:R-:W-:Y:S02]  /*12950*/  ISETP.LT.OR P6, PT, R166, 0x5a, P6 ;  /* 0x0000005aa600780c */ /* 0x000fe400037c1670 */
[----:B------:R-:W-:-:S02]  /*12960*/  FSEL R10, R10, -INF , !P2 ;  /* 0xff8000000a0a7808 */ /* 0x000fc40005000000 */
[----:B------:R-:W-:Y:S02]  /*12970*/  FSETP.NEU.FTZ.AND P2, PT, R9, -INF , PT ;  /* 0xff8000000900780b */ /* 0x000fe40003f5d000 */
[----:B------:R-:W-:Y:S02]  /*12980*/  FSEL R158, R158, -INF , !P6 ;  /* 0xff8000009e9e7808 */ /* 0x000fe40007000000 */
[----:B------:R-:W-:-:S05]  /*12990*/  FSEL R11, R11, RZ, P2 ;  /* 0x000000ff0b0b7208 */ /* 0x000fca0001000000 */
        /* <DEDUP_REMOVED lines=40> */
[----:B------:R0:W-:Y:S03]  /*12c20*/  MUFU.EX2 R21, R127 ;  /* 0x0000007f00157308 */ /* 0x0001e60000000800 */
[----:B------:R-:W-:-:S04]  /*12c30*/  FMNMX.FTZ R123, R142, R123, !PT ;  /* 0x0000007b8e7b7209 */ /* 0x000fc80007810000 */
[----:B------:R-:W-:Y:S01]  /*12c40*/  FMNMX.FTZ R122, R144, R123, !PT ;  /* 0x0000007b907a7209 */ /* 0x000fe20007810000 */
[----:B------:R-:W-:Y:S03]  /*12c50*/  MUFU.EX2 R184, R184 ;  /* 0x000000b800b87308 */ /* 0x000fe60000000800 */
[----:B0-----:R-:W-:-:S04]  /*12c60*/  FMNMX.FTZ R127, R145, R122, !PT ;  /* 0x0000007a917f7209 */ /* 0x001fc80007810000 */
[----:B------:R-:W-:Y:S01]  /*12c70*/  FMNMX.FTZ R122, R148, R127, !PT ;  /* 0x0000007f947a7209 */ /* 0x000fe20007810000 */
[----:B------:R0:W-:Y:S03]  /*12c80*/  MUFU.EX2 R123, R131 ;  /* 0x00000083007b7308 */ /* 0x0001e60000000800 */
[----:B------:R-:W-:-:S04]  /*12c90*/  FMNMX.FTZ R127, R149, R122, !PT ;  /* 0x0000007a957f7209 */ /* 0x000fc80007810000 */
[----:B------:R-:W-:Y:S01]  /*12ca0*/  FMNMX.FTZ R122, R152, R127, !PT ;  /* 0x0000007f987a7209 */ /* 0x000fe20007810000 */
[----:B------:R-:W-:Y:S01]  /*12cb0*/  MUFU.EX2 R20, R20 ;  /* 0x0000001400147308 */ /* 0x000fe20000000800 */
[----:B0-----:R-:W-:Y:S02]  /*12cc0*/  FFMA.FTZ R131, R147, UR11, -R11 ;  /* 0x0000000b93837c23 */ /* 0x001fe4000801080b */
[----:B------:R-:W-:-:S04]  /*12cd0*/  FMNMX.FTZ R127, R153, R122, !PT ;  /* 0x0000007a997f7209 */ /* 0x000fc80007810000 */
[----:B------:R-:W-:Y:S01]  /*12ce0*/  FMNMX.FTZ R127, R156, R127, !PT ;  /* 0x0000007f9c7f7209 */ /* 0x000fe20007810000 */
[----:B------:R-:W-:Y:S03]  /*12cf0*/  MUFU.EX2 R186, R186 ;  /* 0x000000ba00ba7308 */ /* 0x000fe60000000800 */
[----:B------:R-:W-:Y:S01]  /*12d00*/  FMNMX.FTZ R122, R158, R127, !PT ;  /* 0x0000007f9e7a7209 */ /* 0x000fe20007810000 */
[----:B------:R-:W-:-:S04]  /*12d10*/  FFMA.FTZ R127, R139, UR11, -R11 ;  /* 0x0000000b8b7f7c23 */ /* 0x000fc8000801080b */
[----:B------:R-:W0:Y:S01]  /*12d20*/  SHFL.BFLY PT, R135, R122, 0x2, 0x1f ;  /* 0x0c401f007a877f89 */ /* 0x000e2200000e0000 */
[----:B------:R-:W-:Y:S08]  /*12d30*/  MUFU.EX2 R180, R180 ;  /* 0x000000b400b47308 */ /* 0x000ff00000000800 */
[----:B------:R-:W-:Y:S08]  /*12d40*/  MUFU.EX2 R182, R182 ;  /* 0x000000b600b67308 */ /* 0x000ff00000000800 */
[----:B------:R-:W-:Y:S01]  /*12d50*/  MUFU.EX2 R126, R126 ;  /* 0x0000007e007e7308 */ /* 0x000fe20000000800 */
[----:B0-----:R-:W-:Y:S01]  /*12d60*/  FMNMX.FTZ R138, R122, R135, !PT ;  /* 0x000000877a8a7209 */ /* 0x001fe20007810000 */
[----:B------:R-:W-:Y:S01]  /*12d70*/  FFMA.FTZ R135, R155, UR11, -R11 ;  /* 0x0000000b9b877c23 */ /* 0x000fe2000801080b */
[----:B------:R-:W-:-:S05]  /*12d80*/  FSEL R11, R9, RZ, P2 ;  /* 0x000000ff090b7208 */ /* 0x000fca0001000000 */
[----:B------:R-:W-:Y:S01]  /*12d90*/  MUFU.EX2 R176, R176 ;  /* 0x000000b000b07308 */ /* 0x000fe20000000800 */
[----:B------:R-:W0:Y:S01]  /*12da0*/  SHFL.BFLY PT, R139, R138, 0x1, 0x1f ;  /* 0x0c201f008a8b7f89 */ /* 0x000e2200000e0000 */
[----:B------:R-:W-:-:S04]  /*12db0*/  FADD.FTZ R11, -R11, R2 ;  /* 0x000000020b0b7221 */ /* 0x000fc80000010100 */
[----:B------:R-:W-:Y:S02]  /*12dc0*/  FMUL.FTZ R11, R11, UR11 ;  /* 0x0000000b0b0b7c20 */ /* 0x000fe40008410000 */
[----:B------:R-:W-:Y:S08]  /*12dd0*/  MUFU.EX2 R127, R127 ;  /* 0x0000007f007f7308 */ /* 0x000ff00000000800 */
[----:B------:R-:W1:Y:S08]  /*12de0*/  MUFU.EX2 R11, R11 ;  /* 0x0000000b000b7308 */ /* 0x000e700000000800 */
[----:B------:R-:W-:Y:S01]  /*12df0*/  MUFU.EX2 R178, R178 ;  /* 0x000000b200b27308 */ /* 0x000fe20000000800 */
[----:B0-----:R-:W-:-:S04]  /*12e00*/  FMNMX.FTZ R122, R138, R139, !PT ;  /* 0x0000008b8a7a7209 */ /* 0x001fc80007810000 */
[C---:B------:R-:W-:Y:S01]  /*12e10*/  FSETP.NEU.FTZ.AND P2, PT, R122.reuse, -INF , PT ;  /* 0xff8000007a00780b */ /* 0x040fe20003f5d000 */
[----:B------:R-:W-:Y:S02]  /*12e20*/  FMUL.FTZ R138, R122, UR11 ;  /* 0x0000000b7a8a7c20 */ /* 0x000fe40008410000 */
[----:B------:R-:W-:Y:S03]  /*12e30*/  MUFU.EX2 R130, R130 ;  /* 0x0000008200827308 */ /* 0x000fe60000000800 */
[----:B------:R-:W-:-:S05]  /*12e40*/  FSEL R138, R138, RZ, P2 ;  /* 0x000000ff8a8a7208 */ /* 0x000fca0001000000 */
[--C-:B------:R-:W-:Y:S01]  /*12e50*/  FFMA.FTZ R185, R120, UR11, -R138.reuse ;  /* 0x0000000b78b97c23 */ /* 0x100fe2000801088a */
[--C-:B------:R-:W-:Y:S01]  /*12e60*/  FFMA.FTZ R120, R125, UR11, -R138.reuse ;  /* 0x0000000b7d787c23 */ /* 0x100fe2000801088a */
[----:B------:R-:W-:Y:S01]  /*12e70*/  FSEL R125, R122, RZ, P2 ;  /* 0x000000ff7a7d7208 */ /* 0x000fe20001000000 */
[--C-:B------:R-:W-:Y:S01]  /*12e80*/  FFMA.FTZ R189, R10, UR11, -R138.reuse ;  /* 0x0000000b0abd7c23 */ /* 0x100fe2000801088a */
[--C-:B------:R-:W-:Y:S01]  /*12e90*/  FFMA.FTZ R191, R14, UR11, -R138.reuse ;  /* 0x0000000b0ebf7c23 */ /* 0x100fe2000801088a */
[--C-:B------:R-:W-:Y:S01]  /*12ea0*/  FFMA.FTZ R14, R15, UR11, -R138.reuse ;  /* 0x0000000b0f0e7c23 */ /* 0x100fe2000801088a */
[----:B------:R-:W-:Y:S01]  /*12eb0*/  FFMA.FTZ R10, R8, UR11, -R138 ;  /* 0x0000000b080a7c23 */ /* 0x000fe2000801088a */
[----:B------:R-:W-:Y:S01]  /*12ec0*/  FADD.FTZ R125, -R125, R0 ;  /* 0x000000007d7d7221 */ /* 0x000fe20000010100 */
[--C-:B------:R-:W-:Y:S01]  /*12ed0*/  FFMA.FTZ R15, R121, UR11, -R138.reuse ;  /* 0x0000000b790f7c23 */ /* 0x100fe2000801088a */
[----:B------:R-:W-:Y:S01]  /*12ee0*/  FFMA.FTZ R121, R129, UR11, -R138 ;  /* 0x0000000b81797c23 */ /* 0x000fe2000801088a */
[----:B------:R-:W-:Y:S01]  /*12ef0*/  MUFU.EX2 R189, R189 ;  /* 0x000000bd00bd7308 */ /* 0x000fe20000000800 */
[----:B------:R-:W-:Y:S01]  /*12f00*/  FMUL.FTZ R125, R125, UR11 ;  /* 0x0000000b7d7d7c20 */ /* 0x000fe20008410000 */
[----:B-1----:R-:W-:Y:S01]  /*12f10*/  FFMA.FTZ R129, R11, R6, R188 ;  /* 0x000000060b817223 */ /* 0x002fe200000100bc */
[----:B------:R-:W-:Y:S01]  /*12f20*/  FFMA.FTZ R187, R124, UR11, -R138 ;  /* 0x0000000b7cbb7c23 */ /* 0x000fe2000801088a */
[----:B------:R-:W-:-:S02]  /*12f30*/  IMAD.U32 R124, RZ, RZ, UR6 ;  /* 0x00000006ff7c7e24 */ /* 0x000fc4000f8e00ff */
[--C-:B------:R-:W-:Y:S01]  /*12f40*/  FFMA.FTZ R181, R128, UR11, -R138.reuse ;  /* 0x0000000b80b57c23 */ /* 0x100fe2000801088a */
[----:B------:R-:W-:Y:S01]  /*12f50*/  FADD.FTZ R129, R12, R129 ;  /* 0x000000810c817221 */ /* 0x000fe20000010000 */
[--C-:B------:R-:W-:Y:S01]  /*12f60*/  FFMA.FTZ R183, R132, UR11, -R138.reuse ;  /* 0x0000000b84b77c23 */ /* 0x100fe2000801088a */
[----:B------:R-:W0:Y:S01]  /*12f70*/  MUFU.EX2 R8, R125 ;  /* 0x0000007d00087308 */ /* 0x000e220000000800 */
[----:B------:R-:W-:Y:S02]  /*12f80*/  @!P1 VIADD R124, R124, 0x30860 ;  /* 0x000308607c7c9836 */ /* 0x000fe40000000000 */
[----:B------:R-:W-:Y:S01]  /*12f90*/  FADD.FTZ R6, R190, R129 ;  /* 0x00000081be067221 */ /* 0x000fe20000010000 */
[--C-:B------:R-:W-:Y:S01]  /*12fa0*/  FFMA.FTZ R133, R133, UR11, -R138.reuse ;  /* 0x0000000b85857c23 */ /* 0x100fe2000801088a */
[--C-:B------:R-:W-:Y:S01]  /*12fb0*/  FFMA.FTZ R177, R136, UR11, -R138.reuse ;  /* 0x0000000b88b17c23 */ /* 0x100fe2000801088a */
[----:B------:R-:W-:Y:S01]  /*12fc0*/  FFMA.FTZ R179, R141, UR11, -R138 ;  /* 0x0000000b8db37c23 */ /* 0x000fe2000801088a */
[----:B------:R-:W-:Y:S01]  /*12fd0*/  FADD.FTZ R129, R13, R6 ;  /* 0x000000060d817221 */ /* 0x000fe20000010000 */
[----:B------:R-:W-:Y:S01]  /*12fe0*/  @!P1 PRMT R128, RZ, 0x654, R124 ;  /* 0x00000654ff809816 */ /* 0x000fe2000000007c */
[----:B------:R-:W1:Y:S01]  /*12ff0*/  MUFU.EX2 R10, R10 ;  /* 0x0000000a000a7308 */ /* 0x000e620000000800 */
[--C-:B------:R-:W-:Y:S01]  /*13000*/  FFMA.FTZ R124, R137, UR11, -R138.reuse ;  /* 0x0000000b897c7c23 */ /* 0x100fe2000801088a */
[----:B------:R-:W-:Y:S01]  /*13010*/  FADD.FTZ R129, R184, R129 ;  /* 0x00000081b8817221 */ /* 0x000fe20000010000 */
[----:B------:R2:W-:Y:S01]  /*13020*/  @!P1 SYNCS.ARRIVE.TRANS64.RED.A1T0 RZ, [R128+URZ], RZ ;  /* 0x000000ff80ff99a7 */ /* 0x0005e2000810043f */
[--C-:B------:R-:W-:Y:S01]  /*13030*/  FFMA.FTZ R173, R144, UR11, -R138.reuse ;  /* 0x0000000b90ad7c23 */ /* 0x100fe2000801088a */
[----:B------:R-:W-:Y:S01]  /*13040*/  F2FP.BF16.F32.PACK_AB R190, R13, R190 ;  /* 0x000000be0dbe723e */ /* 0x000fe200000010ff */
[----:B------:R-:W-:Y:S01]  /*13050*/  FADD.FTZ R129, R20, R129 ;  /* 0x0000008114817221 */ /* 0x000fe20000010000 */
[--C-:B------:R-:W-:Y:S01]  /*13060*/  FFMA.FTZ R175, R148, UR11, -R138.reuse ;  /* 0x0000000b94af7c23 */ /* 0x100fe2000801088a */
[----:B------:R-:W3:Y:S01]  /*13070*/  MUFU.EX2 R191, R191 ;  /* 0x000000bf00bf7308 */ /* 0x000ee20000000800 */
[----:B0-----:R-:W-:Y:S01]  /*13080*/  FFMA.FTZ R3, R8, R3, R189 ;  /* 0x0000000308037223 */ /* 0x001fe200000100bd */
[--C-:B------:R-:W-:Y:S01]  /*13090*/  FFMA.FTZ R169, R152, UR11, -R138.reuse ;  /* 0x0000000b98a97c23 */ /* 0x100fe2000801088a */
[----:B--2---:R-:W-:Y:S01]  /*130a0*/  FADD.FTZ R128, R186, R129 ;  /* 0x00000081ba807221 */ /* 0x004fe20000010000 */
[----:B------:R-:W-:Y:S01]  /*130b0*/  F2FP.BF16.F32.PACK_AB R184, R20, R184 ;  /* 0x000000b814b8723e */ /* 0x000fe200000010ff */
[--C-:B------:R-:W-:Y:S01]  /*130c0*/  FFMA.FTZ R153, R153, UR11, -R138.reuse ;  /* 0x0000000b99997c23 */ /* 0x100fe2000801088a */
[----:B------:R-:W-:Y:S01]  /*130d0*/  FFMA.FTZ R156, R156, UR11, -R138 ;  /* 0x0000000b9c9c7c23 */ /* 0x000fe2000801088a */
[----:B------:R-:W-:Y:S01]  /*130e0*/  FADD.FTZ R129, R21, R128 ;  /* 0x0000008015817221 */ /* 0x000fe20000010000 */
[----:B------:R-:W0:Y:S01]  /*130f0*/  MUFU.EX2 R14, R14 ;  /* 0x0000000e000e7308 */ /* 0x000e220000000800 */
[----:B-1----:R-:W-:Y:S01]  /*13100*/  FADD.FTZ R6, R10, R3 ;  /* 0x000000030a067221 */ /* 0x002fe20000010000 */
[----:B------:R-:W-:Y:S01]  /*13110*/  FFMA.FTZ R3, R142, UR11, -R138 ;  /* 0x0000000b8e037c23 */ /* 0x000fe2000801088a */
[----:B------:R-:W-:Y:S01]  /*13120*/  FADD.FTZ R128, R180, R129 ;  /* 0x00000081b4807221 */ /* 0x000fe20000010000 */
[----:B------:R-:W-:-:S02]  /*13130*/  F2FP.BF16.F32.PACK_AB R188, R12, R188 ;  /* 0x000000bc0cbc723e */ /* 0x000fc400000010ff */
[----:B------:R-:W-:Y:S02]  /*13140*/  F2FP.BF16.F32.PACK_AB R186, R21, R186 ;  /* 0x000000ba15ba723e */ /* 0x000fe400000010ff */
[----:B------:R-:W1:Y:S01]  /*13150*/  MUFU.EX2 R185, R185 ;  /* 0x000000b900b97308 */ /* 0x000e620000000800 */
[----:B---3--:R-:W-:Y:S01]  /*13160*/  FADD.FTZ R125, R191, R6 ;  /* 0x00000006bf7d7221 */ /* 0x008fe20000010000 */
[C---:B------:R-:W-:Y:S01]  /*13170*/  ISETP.GT.AND P2, PT, R7.reuse, UR54, PT ;  /* 0x0000003607007c0c */ /* 0x040fe2000bf44270 */
[----:B------:R-:W-:Y:S01]  /*13180*/  VIADD R7, R7, 0xffffffff ;  /* 0xffffffff07077836 */ /* 0x000fe20000000000 */
[C---:B------:R-:W-:Y:S02]  /*13190*/  F2FP.BF16.F32.PACK_AB R180, R123.reuse, R180 ;  /* 0x000000b47bb4723e */ /* 0x040fe400000010ff */
[----:B------:R-:W-:Y:S02]  /*131a0*/  F2FP.BF16.F32.PACK_AB R189, R10, R189 ;  /* 0x000000bd0abd723e */ /* 0x000fe400000010ff */
[----:B------:R-:W2:Y:S01]  /*131b0*/  MUFU.EX2 R15, R15 ;  /* 0x0000000f000f7308 */ /* 0x000ea20000000800 */
[C---:B0-----:R-:W-:Y:S01]  /*131c0*/  FADD.FTZ R6, R14.reuse, R125 ;  /* 0x0000007d0e067221 */ /* 0x041fe20000010000 */
[----:B------:R-:W-:Y:S01]  /*131d0*/  FADD.FTZ R125, R123, R128 ;  /* 0x000000807b7d7221 */ /* 0x000fe20000010000 */
[----:B------:R-:W-:Y:S01]  /*131e0*/  FFMA.FTZ R128, R149, UR11, -R138 ;  /* 0x0000000b95807c23 */ /* 0x000fe2000801088a */
[----:B------:R-:W-:-:S04]  /*131f0*/  F2FP.BF16.F32.PACK_AB R191, R14, R191 ;  /* 0x000000bf0ebf723e */ /* 0x000fc800000010ff */
        /* <DEDUP_REMOVED lines=10> */
[----:B------:R1:W-:Y:S01]  /*132a0*/  MUFU.EX2 R0, R133 ;  /* 0x0000008500007308 */ /* 0x0003e20000000800 */
[----:B--2---:R-:W-:-:S07]  /*132b0*/  FADD.FTZ R6, R181, R6 ;  /* 0x00000006b5067221 */ /* 0x004fce0000010000 */
[----:B------:R-:W2:Y:S01]  /*132c0*/  MUFU.EX2 R183, R183 ;  /* 0x000000b700b77308 */ /* 0x000ea20000000800 */
[----:B-1----:R-:W-:Y:S01]  /*132d0*/  FADD.FTZ R133, R182, R125 ;  /* 0x0000007db6857221 */ /* 0x002fe20000010000 */
[----:B0-----:R-:W-:Y:S01]  /*132e0*/  FADD.FTZ R6, R121, R6 ;  /* 0x0000000679067221 */ /* 0x001fe20000010000 */
[--C-:B------:R-:W-:Y:S01]  /*132f0*/  FFMA.FTZ R125, R145, UR11, -R138.reuse ;  /* 0x0000000b917d7c23 */ /* 0x100fe2000801088a */
[----:B------:R-:W-:Y:S01]  /*13300*/  FFMA.FTZ R138, R158, UR11, -R138 ;  /* 0x0000000b9e8a7c23 */ /* 0x000fe2000801088a */
[C---:B------:R-:W-:Y:S01]  /*13310*/  FADD.FTZ R133, R126.reuse, R133 ;  /* 0x000000857e857221 */ /* 0x040fe20000010000 */
[----:B------:R-:W-:Y:S02]  /*13320*/  F2FP.BF16.F32.PACK_AB R182, R126, R182 ;  /* 0x000000b67eb6723e */ /* 0x000fe400000010ff */
[----:B------:R-:W0:Y:S01]  /*13330*/  MUFU.EX2 R172, R172 ;  /* 0x000000ac00ac7308 */ /* 0x000e220000000800 */
[----:B------:R-:W-:Y:S01]  /*13340*/  FADD.FTZ R132, R176, R133 ;  /* 0x00000085b0847221 */ /* 0x000fe20000010000 */
[----:B------:R-:W-:-:S02]  /*13350*/  F2FP.BF16.F32.PACK_AB R176, R127, R176 ;  /* 0x000000b07fb0723e */ /* 0x000fc400000010ff */
[----:B------:R-:W-:Y:S01]  /*13360*/  F2FP.BF16.F32.PACK_AB R181, R121, R181 ;  /* 0x000000b579b5723e */ /* 0x000fe200000010ff */
[----:B------:R-:W-:-:S03]  /*13370*/  FADD.FTZ R129, R127, R132 ;  /* 0x000000847f817221 */ /* 0x000fc60000010000 */
[----:B------:R-:W1:Y:S01]  /*13380*/  MUFU.EX2 R177, R177 ;  /* 0x000000b100b17308 */ /* 0x000e620000000800 */
[----:B------:R-:W-:Y:S01]  /*13390*/  FADD.FTZ R133, R178, R129 ;  /* 0x00000081b2857221 */ /* 0x000fe20000010000 */
[----:B--2---:R-:W-:Y:S01]  /*133a0*/  FADD.FTZ R129, R183, R6 ;  /* 0x00000006b7817221 */ /* 0x004fe20000010000 */
[----:B------:R-:W-:Y:S02]  /*133b0*/  F2FP.BF16.F32.PACK_AB R183, R0, R183 ;  /* 0x000000b700b7723e */ /* 0x000fe400000010ff */
[----:B------:R-:W-:Y:S01]  /*133c0*/  FADD.FTZ R133, R130, R133 ;  /* 0x0000008582857221 */ /* 0x000fe20000010000 */
[----:B------:R-:W-:Y:S01]  /*133d0*/  FADD.FTZ R6, R0, R129 ;  /* 0x0000008100067221 */ /* 0x000fe20000010000 */
[----:B------:R-:W-:Y:S01]  /*133e0*/  F2FP.BF16.F32.PACK_AB R178, R130, R178 ;  /* 0x000000b282b2723e */ /* 0x000fe200000010ff */
[----:B------:R-:W2:Y:S01]  /*133f0*/  MUFU.EX2 R131, R131 ;  /* 0x0000008300837308 */ /* 0x000ea20000000800 */
[----:B0-----:R-:W-:Y:S01]  /*13400*/  FADD.FTZ R132, R172, R133 ;  /* 0x00000085ac847221 */ /* 0x001fe20000010000 */
[----:B------:R-:W-:-:S06]  /*13410*/  IMAD.MOV.U32 R0, RZ, RZ, R122 ;  /* 0x000000ffff007224 */ /* 0x000fcc00078e007a */
        /* <DEDUP_REMOVED lines=39> */
[----:B-1----:R-:W-:Y:S01]  /*13690*/  FADD.FTZ R13, R169, R2 ;  /* 0x00000002a90d7221 */ /* 0x002fe20000010000 */
[----:B------:R-:W-:-:S06]  /*136a0*/  IMAD.MOV.U32 R2, RZ, RZ, R9 ;  /* 0x000000ffff027224 */ /* 0x000fcc00078e0009 */
[----:B------:R-:W1:Y:S01]  /*136b0*/  MUFU.EX2 R138, R138 ;  /* 0x0000008a008a7308 */ /* 0x000e620000000800 */
[C---:B--2---:R-:W-:Y:S01]  /*136c0*/  FADD.FTZ R13, R12.reuse, R13 ;  /* 0x0000000d0c0d7221 */ /* 0x044fe20000010000 */
[----:B------:R-:W-:-:S03]  /*136d0*/  F2FP.BF16.F32.PACK_AB R169, R12, R169 ;  /* 0x000000a90ca9723e */ /* 0x000fc600000010ff */
[----:B0-----:R-:W-:-:S04]  /*136e0*/  FADD.FTZ R13, R156, R13 ;  /* 0x0000000d9c0d7221 */ /* 0x001fc80000010000 */
[C---:B-1----:R-:W-:Y:S01]  /*136f0*/  FADD.FTZ R3, R138.reuse, R13 ;  /* 0x0000000d8a037221 */ /* 0x042fe20000010000 */
[----:B------:R-:W-:Y:S01]  /*13700*/  F2FP.BF16.F32.PACK_AB R171, R138, R156 ;  /* 0x0000009c8aab723e */ /* 0x000fe200000010ff */
[----:B------:R-:W-:Y:S06]  /*13710*/  @P2 BRA `(.L_x_4799) ;  /* 0xffffffc8006c2947 */ /* 0x000fec000383ffff */
[----:B------:R-:W-:Y:S01]  /*13720*/  IMAD.MOV.U32 R0, RZ, RZ, R122 ;  /* 0x000000ffff007224 */ /* 0x000fe200078e007a */
[----:B------:R-:W-:Y:S01]  /*13730*/  UMOV UR38, UR5 ;  /* 0x0000000500267c82 */ /* 0x000fe20008000000 */
[----:B------:R-:W-:Y:S01]  /*13740*/  IMAD.MOV.U32 R2, RZ, RZ, R9 ;  /* 0x000000ffff027224 */ /* 0x000fe200078e0009 */
[----:B------:R-:W-:-:S06]  /*13750*/  UMOV UR60, UR37 ;  /* 0x00000025003c7c82 */ /* 0x000fcc0008000000 */
.L_x_4782:
        /* <DEDUP_REMOVED lines=27> */
.L_x_4801:
[----:B------:R-:W-:-:S11]  /*13910*/  UISETP.NE.AND UP2, UPT, UR10, 0x1, UPT ;  /* 0x000000010a00788c */ /* 0x000fd6000bf45270 */
[----:B------:R-:W-:Y:S02]  /*13920*/  @UP2 ULDC.64 UR4, c[0x0][0x9e8] ;  /* 0x00027a0000042ab9 */ /* 0x000fe40000000a00 */
[----:B------:R-:W-:-:S04]  /*13930*/  UIMAD.WIDE.U32 UR6, UR14, UR4, URZ ;  /* 0x000000040e0672a5 */ /* 0x000fc8000f8e003f */
[----:B------:R-:W-:-:S12]  /*13940*/  @UP2 USHF.R.U32.HI UR14, URZ, UR5, UR7 ;  /* 0x000000053f0e2299 */ /* 0x000fd80008011607 */
.L_x_4802:
[----:B------:R-:W-:-:S04]  /*13950*/  UIMAD UR10, UR14, UR10, URZ ;  /* 0x0000000a0e0a72a4 */ /* 0x000fc8000f8e023f */
[----:B------:R-:W-:-:S04]  /*13960*/  UISETP.LT.AND UP2, UPT, UR15, UR10, UPT ;  /* 0x0000000a0f00728c */ /* 0x000fc8000bf41270 */
[----:B------:R-:W-:-:S12]  /*13970*/  USEL UR15, UR15, UR10, !UP2 ;  /* 0x0000000a0f0f7287 */ /* 0x000fd8000d000000 */
.L_x_4800:
        /* <DEDUP_REMOVED lines=15> */
.L_x_4812:
[----:B------:R-:W-:-:S04]  /*13a70*/  UIADD3 UR37, UR4, 0x1, URZ ;  /* 0x0000000104257890 */ /* 0x000fc8000fffe03f */
[----:B------:R-:W-:-:S04]  /*13a80*/  UISETP.NE.AND UP2, UPT, UR37, 0x2, UPT ;  /* 0x000000022500788c */ /* 0x000fc8000bf45270 */
[----:B------:R-:W-:Y:S02]  /*13a90*/  USEL UR37, UR37, URZ, UP2 ;  /* 0x0000003f25257287 */ /* 0x000fe40009000000 */
[----:B------:R-:W-:-:S04]  /*13aa0*/  USEL UR60, URZ, 0x1, UP2 ;  /* 0x000000013f3c7887 */ /* 0x000fc80009000000 */
[----:B------:R-:W-:Y:S01]  /*13ab0*/  ULOP3.LUT UR60, UR7, UR60, URZ, 0x3c, !UPT ;  /* 0x0000003c073c7292 */ /* 0x000fe2000f8e3c3f */
[----:B------:R-:W-:Y:S01]  /*13ac0*/  UMOV UR38, UR37 ;  /* 0x0000002500267c82 */ /* 0x000fe20008000000 */
[----:B------:R-:W-:Y:S10]  /*13ad0*/  @!P0 BRA `(.L_x_4804) ;  /* 0x0000000000048947 */ /* 0x000ff40003800000 */
[----:B------:R-:W-:Y:S01]  /*13ae0*/  BPT.TRAP 0x1 ;  /* 0x000000040000795c */ /* 0x000fe20000300000 */
.L_x_4804:
[----:B------:R-:W-:Y:S01]  /*13af0*/  ULEA UR6, UR38, UR39, 0x3 ;  /* 0x0000002726067291 */ /* 0x000fe2000f8e183f */
[----:B------:R-:W-:-:S05]  /*13b00*/  IMAD.U32 R0, RZ, RZ, UR60 ;  /* 0x0000003cff007e24 */ /* 0x000fca000f8e00ff */
[----:B------:R-:W-:-:S04]  /*13b10*/  SHF.L.U32 R0, R0, 0x1f, RZ ;  /* 0x0000001f00007819 */ /* 0x000fc800000006ff */
[----:B------:R0:W1:Y:S01]  /*13b20*/  SYNCS.PHASECHK.TRANS64.TRYWAIT P2, [UR6+0x30830], R0 ;  /* 0x03083000ff0075a7 */ /* 0x0000620008040146 */
[----:B------:R-:W-:Y:S05]  /*13b30*/  @!P0 BRA `(.L_x_4805) ;  /* 0x0000000000048947 */ /* 0x000fea0003800000 */
[----:B------:R-:W-:Y:S01]  /*13b40*/  BPT.TRAP 0x1 ;  /* 0x000000040000795c */ /* 0x000fe20000300000 */
.L_x_4805:
[-C--:B------:R-:W-:Y:S01]  /*13b50*/  FMUL.FTZ R24, R24, R11.reuse ;  /* 0x0000000b18187220 */ /* 0x080fe20000410000 */
[----:B------:R-:W-:Y:S01]  /*13b60*/  FMUL.FTZ R25, R25, R11 ;  /* 0x0000000b19197220 */ /* 0x000fe20000410000 */
[----:B-1----:R-:W-:Y:S06]  /*13b70*/  @P2 BRA `(.L_x_4806) ;  /* 0x0000000000082947 */ /* 0x002fec0003800000 */
[----:B------:R-:W1:Y:S02]  /*13b80*/  SYNCS.PHASECHK.TRANS64.TRYWAIT P2, [UR6+0x30830], R0 ;  /* 0x03083000ff0075a7 */ /* 0x000e640008040146 */
[----:B-1----:R-:W-:Y:S05]  /*13b90*/  @!P2 BRA `(.L_x_4807) ;  /* 0x00000144009ca947 */ /* 0x002fea0003800000 */
.L_x_4806:
        /* <DEDUP_REMOVED lines=163> */
.L_x_4808:
[----:B------:R-:W-:Y:S01]  /*145d0*/  ULEA UR10, UR4, UR39, 0x3 ;  /* 0x00000027040a7291 */ /* 0x000fe2000f8e183f */
[----:B01----:R-:W-:-:S05]  /*145e0*/  IMAD.U32 R0, RZ, RZ, UR7 ;  /* 0x00000007ff007e24 */ /* 0x003fca000f8e00ff */
[----:B------:R-:W-:-:S04]  /*145f0*/  SHF.L.U32 R0, R0, 0x1f, RZ ;  /* 0x0000001f00007819 */ /* 0x000fc800000006ff */
[----:B------:R0:W1:Y:S01]  /*14600*/  SYNCS.PHASECHK.TRANS64.TRYWAIT P2, [UR10+0x30850], R0 ;  /* 0x03085000ff0075a7 */ /* 0x000062000804014a */
[----:B------:R-:W-:Y:S05]  /*14610*/  @!P0 BRA `(.L_x_4809) ;  /* 0x0000000000048947 */ /* 0x000fea0003800000 */
[----:B------:R-:W-:Y:S01]  /*14620*/  BPT.TRAP 0x1 ;  /* 0x000000040000795c */ /* 0x000fe20000300000 */
.L_x_4809:
[----:B-1----:R-:W-:Y:S05]  /*14630*/  @P2 BRA `(.L_x_4810) ;  /* 0x0000000000082947 */ /* 0x002fea0003800000 */
[----:B------:R-:W1:Y:S02]  /*14640*/  SYNCS.PHASECHK.TRANS64.TRYWAIT P2, [UR10+0x30850], R0 ;  /* 0x03085000ff0075a7 */ /* 0x000e64000804014a */
[----:B-1----:R-:W-:Y:S05]  /*14650*/  @!P2 BRA `(.L_x_4811) ;  /* 0x0000013c0004a947 */ /* 0x002fea0003800000 */
.L_x_4810:
[----:B------:R-:W-:Y:S01]  /*14660*/  UIADD3 UR6, UR39, 0x400, URZ ;  /* 0x0000040027067890 */ /* 0x000fe2000fffe03f */
[----:B------:R-:W-:Y:S01]  /*14670*/  WARPGROUP.ARRIVE ;  /* 0x00000000000079c5 */ /* 0x000fe20000000000 */
[----:B------:R-:W-:Y:S01]  /*14680*/  UMOV UR7, 0x40000040 ;  /* 0x4000004000077882 */ /* 0x000fe20000000000 */
[----:B01----:R-:W-:Y:S01]  /*14690*/  FMUL.FTZ R0, R120, UR5 ;  /* 0x0000000578007c20 */ /* 0x003fe20008410000 */
[----:B------:R-:W-:Y:S01]  /*146a0*/  USHF.R.U32.HI UR6, URZ, 0x4, UR6 ;  /* 0x000000043f067899 */ /* 0x000fe20008011606 */
[----:B------:R-:W-:Y:S01]  /*146b0*/  FMUL.FTZ R8, R121, UR5 ;  /* 0x0000000579087c20 */ /* 0x000fe20008410000 */
        /* <DEDUP_REMOVED lines=68> */
[----:B------:R-:W-:Y:S01]  /*14b00*/  ISETP.GT.AND P2, PT, R7, UR54, PT ;  /* 0x0000003607007c0c */ /* 0x000fe2000bf44270 */
        /* <DEDUP_REMOVED lines=38> */
[----:B------:R-:W3:Y:S08]  /*14d70*/  MUFU.TANH R14, R14 ;  /* 0x0000000e000e7308 */ /* 0x000ef00000002400 */
[----:B------:R-:W4:Y:S01]  /*14d80*/  MUFU.TANH R20, R20 ;  /* 0x0000001400147308 */ /* 0x000f220000002400 */
[----:B------:R-:W-:-:S02]  /*14d90*/  WARPGROUP.DEPBAR.LE gsb0, 0x0 ;  /* 0x00008000000079c5 */ /* 0x000fc40000010000 */
[----:B------:R-:W-:-:S05]  /*14da0*/  WARPGROUP.ARRIVE ;  /* 0x00000000000079c5 */ /* 0x000fca0000000000 */
[----:B------:R-:W5:Y:S01]  /*14db0*/  MUFU.TANH R120, R120 ;  /* 0x0000007800787308 */ /* 0x000f620000002400 */
[----:B------:R-:W-:Y:S01]  /*14dc0*/  HGMMA.64x192x16.F32.BF16 R24, R184, gdesc[UR4].tnspB, R24, gsb0 ;  /* 0x42e00004b8187df0 */ /* 0x000fe20008001818 */
[----:B------:R-:W-:Y:S01]  /*14dd0*/  UIADD3 UR6, UR4, 0x100, URZ ;  /* 0x0000010004067890 */ /* 0x000fe2000fffe03f */
[----:B--2---:R-:W-:Y:S01]  /*14de0*/  FMNMX.FTZ R11, R2, R11, !PT ;  /* 0x0000000b020b7209 */ /* 0x004fe20007810000 */
[----:B------:R-:W-:-:S04]  /*14df0*/  UMOV UR7, 0x40000040 ;  /* 0x4000004000077882 */ /* 0x000fc80000000000 */
[----:B------:R-:W2:Y:S01]  /*14e00*/  MUFU.TANH R123, R123 ;  /* 0x0000007b007b7308 */ /* 0x000ea20000002400 */
[----:B------:R-:W0:Y:S07]  /*14e10*/  SHFL.BFLY PT, R2, R11, 0x1, 0x1f ;  /* 0x0c201f000b027f89 */ /* 0x000e2e00000e0000 */
[----:B------:R-:W2:Y:S08]  /*14e20*/  MUFU.TANH R124, R124 ;  /* 0x0000007c007c7308 */ /* 0x000eb00000002400 */
[----:B------:R-:W2:Y:S08]  /*14e30*/  MUFU.TANH R127, R127 ;  /* 0x0000007f007f7308 */ /* 0x000eb00000002400 */
[----:B------:R-:W2:Y:S01]  /*14e40*/  MUFU.TANH R129, R129 ;  /* 0x0000008100817308 */ /* 0x000ea20000002400 */
[----:B0-----:R-:W-:-:S05]  /*14e50*/  FMNMX.FTZ R2, R11, R2, !PT ;  /* 0x000000020b027209 */ /* 0x001fca0007810000 */
[C---:B------:R-:W-:Y:S01]  /*14e60*/  FMUL.FTZ R161, R2.reuse, UR11 ;  /* 0x0000000b02a17c20 */ /* 0x040fe20008410000 */
[----:B------:R-:W-:Y:S01]  /*14e70*/  FADD.FTZ R9, -R2, R9 ;  /* 0x0000000902097221 */ /* 0x000fe20000010100 */
[----:B------:R-:W0:Y:S02]  /*14e80*/  MUFU.TANH R131, R131 ;  /* 0x0000008300837308 */ /* 0x000e240000002400 */
[--C-:B------:R-:W-:Y:S01]  /*14e90*/  FFMA.FTZ R188, R0, UR11, -R161.reuse ;  /* 0x0000000b00bc7c23 */ /* 0x100fe200080108a1 */
[----:B------:R-:W-:Y:S01]  /*14ea0*/  FMNMX.FTZ R0, R12, R10, !PT ;  /* 0x0000000a0c007209 */ /* 0x000fe20007810000 */
[----:B------:R-:W-:Y:S01]  /*14eb0*/  FMUL.FTZ R11, R9, UR11 ;  /* 0x0000000b090b7c20 */ /* 0x000fe20008410000 */
[--C-:B------:R-:W-:Y:S01]  /*14ec0*/  FFMA.FTZ R160, R8, UR11, -R161.reuse ;  /* 0x0000000b08a07c23 */ /* 0x100fe200080108a1 */
[--C-:B------:R-:W-:Y:S01]  /*14ed0*/  FFMA.FTZ R190, R15, UR11, -R161.reuse ;  /* 0x0000000b0fbe7c23 */ /* 0x100fe200080108a1 */
[----:B-1----:R-:W-:Y:S01]  /*14ee0*/  FMNMX.FTZ R9, R13, R0, !PT ;  /* 0x000000000d097209 */ /* 0x002fe20007810000 */
[----:B------:R-:W1:Y:S01]  /*14ef0*/  MUFU.TANH R132, R132 ;  /* 0x0000008400847308 */ /* 0x000e620000002400 */
        /* <DEDUP_REMOVED lines=11> */
[----:B--2---:R-:W-:Y:S01]  /*14fb0*/  FMNMX.FTZ R9, R123, R0, !PT ;  /* 0x000000007b097209 */ /* 0x004fe20007810000 */
[----:B------:R-:W2:Y:S03]  /*14fc0*/  MUFU.TANH R146, R146 ;  /* 0x0000009200927308 */ /* 0x000ea60000002400 */
[----:B------:R-:W-:-:S04]  /*14fd0*/  FMNMX.FTZ R0, R124, R9, !PT ;  /* 0x000000097c007209 */ /* 0x000fc80007810000 */
[----:B------:R-:W-:Y:S01]  /*14fe0*/  FMNMX.FTZ R0, R127, R0, !PT ;  /* 0x000000007f007209 */ /* 0x000fe20007810000 */
[----:B------:R-:W4:Y:S03]  /*14ff0*/  MUFU.TANH R147, R147 ;  /* 0x0000009300937308 */ /* 0x000f260000002400 */
[----:B------:R-:W-:-:S04]  /*15000*/  FMNMX.FTZ R0, R129, R0, !PT ;  /* 0x0000000081007209 */ /* 0x000fc80007810000 */
[----:B0-----:R-:W-:Y:S01]  /*15010*/  FMNMX.FTZ R9, R131, R0, !PT ;  /* 0x0000000083097209 */ /* 0x001fe20007810000 */
[----:B------:R-:W0:Y:S03]  /*15020*/  MUFU.TANH R150, R150 ;  /* 0x0000009600967308 */ /* 0x000e260000002400 */
[----:B-1----:R-:W-:-:S04]  /*15030*/  FMNMX.FTZ R0, R132, R9, !PT ;  /* 0x0000000984007209 */ /* 0x002fc80007810000 */
[----:B---3--:R-:W-:Y:S01]  /*15040*/  FMNMX.FTZ R9, R143, R0, !PT ;  /* 0x000000008f097209 */ /* 0x008fe20007810000 */
[----:B------:R-:W1:Y:S03]  /*15050*/  MUFU.TANH R151, R151 ;  /* 0x0000009700977308 */ /* 0x000e660000002400 */
[----:B--2---:R-:W-:-:S04]  /*15060*/  FMNMX.FTZ R0, R146, R9, !PT ;  /* 0x0000000992007209 */ /* 0x004fc80007810000 */
[----:B----4-:R-:W-:Y:S01]  /*15070*/  FMNMX.FTZ R9, R147, R0, !PT ;  /* 0x0000000093097209 */ /* 0x010fe20007810000 */
[----:B------:R-:W2:Y:S03]  /*15080*/  MUFU.TANH R152, R152 ;  /* 0x0000009800987308 */ /* 0x000ea60000002400 */
[----:B0-----:R-:W-:-:S05]  /*15090*/  FMNMX.FTZ R0, R150, R9, !PT ;  /* 0x0000000996007209 */ /* 0x001fca0007810000 */
        /* <DEDUP_REMOVED lines=14> */
[----:B------:R-:W-:Y:S01]  /*15180*/  MUFU.EX2 R11, R11 ;  /* 0x0000000b000b7308 */ /* 0x000fe20000000800 */
[----:B--2---:R-:W-:Y:S01]  /*15190*/  FMNMX.FTZ R0, R158, R9, !PT ;  /* 0x000000099e007209 */ /* 0x004fe20007810000 */
[----:B------:R-:W-:-:S06]  /*151a0*/  FFMA.FTZ R9, R144, UR11, -R161 ;  /* 0x0000000b90097c23 */ /* 0x000fcc00080108a1 */
        /* <DEDUP_REMOVED lines=8> */
[----:B------:R-:W0:Y:S01]  /*15230*/  SHFL.BFLY PT, R8, R0, 0x1, 0x1f ;  /* 0x0c201f0000087f89 */ /* 0x000e2200000e0000 */
[----:B------:R-:W-:Y:S02]  /*15240*/  WARPGROUP.DEPBAR.LE gsb0, 0x0 ;  /* 0x00008000000079c5 */ /* 0x000fe40000010000 */
[----:B------:R-:W-:Y:S01]  /*15250*/  WARPGROUP.ARRIVE ;  /* 0x00000000000079c5 */ /* 0x000fe20000000000 */
[--C-:B------:R-:W-:Y:S01]  /*15260*/  FFMA.FTZ R184, R121, UR11, -R161.reuse ;  /* 0x0000000b79b87c23 */ /* 0x100fe200080108a1 */
[--C-:B------:R-:W-:Y:S02]  /*15270*/  FFMA.FTZ R186, R125, UR11, -R161.reuse ;  /* 0x0000000b7dba7c23 */ /* 0x100fe400080108a1 */
[----:B------:R-:W-:Y:S01]  /*15280*/  MUFU.EX2 R21, R21 ;  /* 0x0000001500157308 */ /* 0x000fe20000000800 */
[--C-:B------:R-:W-:Y:S01]  /*15290*/  FFMA.FTZ R121, R130, UR11, -R161.reuse ;  /* 0x0000000b82797c23 */ /* 0x100fe200080108a1 */
[--C-:B------:R-:W-:Y:S01]  /*152a0*/  FFMA.FTZ R125, R136, UR11, -R161.reuse ;  /* 0x0000000b887d7c23 */ /* 0x100fe200080108a1 */
[----:B------:R-:W-:Y:S01]  /*152b0*/  HGMMA.64x192x16.F32.BF16 R24, R180, gdesc[UR4].tnspB, R24, gsb0 ;  /* 0x42e00004b4187df0 */ /* 0x000fe20008001818 */
[----:B------:R-:W-:Y:S01]  /*152c0*/  UIADD3 UR6, UR4, 0x180, URZ ;  /* 0x0000018004067890 */ /* 0x000fe2000fffe03f */
[----:B------:R-:W-:Y:S01]  /*152d0*/  FFMA.FTZ R130, R142, UR11, -R161 ;  /* 0x0000000b8e827c23 */ /* 0x000fe200080108a1 */
[----:B------:R-:W-:-:S02]  /*152e0*/  UMOV UR7, 0x40000040 ;  /* 0x4000004000077882 */ /* 0x000fc40000000000 */
[----:B------:R-:W-:Y:S01]  /*152f0*/  MUFU.EX2 R184, R184 ;  /* 0x000000b800b87308 */ /* 0x000fe20000000800 */
[----:B0-----:R-:W-:-:S07]  /*15300*/  FMNMX.FTZ R0, R0, R8, !PT ;  /* 0x0000000800007209 */ /* 0x001fce0007810000 */
[----:B------:R-:W-:Y:S01]  /*15310*/  MUFU.EX2 R186, R186 ;  /* 0x000000ba00ba7308 */ /* 0x000fe20000000800 */
[----:B------:R-:W-:-:S04]  /*15320*/  FADD.FTZ R8, -R0, R10 ;  /* 0x0000000a00087221 */ /* 0x000fc80000010100 */
[----:B------:R-:W-:-:S03]  /*15330*/  FMUL.FTZ R8, R8, UR11 ;  /* 0x0000000b08087c20 */ /* 0x000fc60008410000 */
        /* <DEDUP_REMOVED lines=14> */
[----:B------:R-:W-:Y:S02]  /*15420*/  FFMA.FTZ R133, R145, UR11, -R161 ;  /* 0x0000000b91857c23 */ /* 0x000fe400080108a1 */
[----:B------:R-:W-:Y:S01]  /*15430*/  HGMMA.64x192x16.F32.BF16 R24, R176, gdesc[UR4].tnspB, R24, gsb0 ;  /* 0x42e00004b0187df0 */ /* 0x000fe20008001818 */
[----:B------:R-:W-:Y:S01]  /*15440*/  UIADD3 UR6, UR4, 0x200, URZ ;  /* 0x0000020004067890 */ /* 0x000fe2000fffe03f */
[----:B------:R-:W-:Y:S01]  /*15450*/  MUFU.EX2 R180, R180 ;  /* 0x000000b400b47308 */ /* 0x000fe20000000800 */
[----:B------:R-:W-:-:S07]  /*15460*/  UMOV UR7, 0x40000040 ;  /* 0x4000004000077882 */ /* 0x000fce0000000000 */
[----:B------:R-:W-:Y:S08]  /*15470*/  MUFU.EX2 R182, R182 ;  /* 0x000000b600b67308 */ /* 0x000ff00000000800 */
[----:B------:R-:W-:Y:S08]  /*15480*/  MUFU.EX2 R128, R128 ;  /* 0x0000008000807308 */ /* 0x000ff00000000800 */
[----:B------:R-:W-:Y:S01]  /*15490*/  MUFU.EX2 R133, R133 ;  /* 0x0000008500857308 */ /* 0x000fe20000000800 */
[----:B------:R-:W-:-:S02]  /*154a0*/  WARPGROUP.DEPBAR.LE gsb0, 0x0 ;  /* 0x00008000000079c5 */ /* 0x000fc40000010000 */
[----:B------:R-:W-:Y:S01]  /*154b0*/  WARPGROUP.ARRIVE ;  /* 0x00000000000079c5 */ /* 0x000fe20000000000 */
[--C-:B------:R-:W-:Y:S01]  /*154c0*/  FFMA.FTZ R176, R135, UR11, -R161.reuse ;  /* 0x0000000b87b07c23 */ /* 0x100fe200080108a1 */
[----:B------:R-:W-:Y:S01]  /*154d0*/  FMUL.FTZ R135, R0, UR11 ;  /* 0x0000000b00877c20 */ /* 0x000fe20008410000 */
[----:B------:R-:W-:-:S03]  /*154e0*/  FFMA.FTZ R178, R137, UR11, -R161 ;  /* 0x0000000b89b27c23 */ /* 0x000fc600080108a1 */
[----:B------:R-:W-:Y:S01]  /*154f0*/  HGMMA.64x192x16.F32.BF16 R24, R172, gdesc[UR4].tnspB, R24, gsb0 ;  /* 0x42e00004ac187df0 */ /* 0x000fe20008001818 */
[----:B------:R-:W-:Y:S01]  /*15500*/  UIADD3 UR6, UR4, 0x280, URZ ;  /* 0x0000028004067890 */ /* 0x000fe2000fffe03f */
[--C-:B------:R-:W-:Y:S01]  /*15510*/  FFMA.FTZ R189, R12, UR11, -R135.reuse ;  /* 0x0000000b0cbd7c23 */ /* 0x100fe20008010887 */
[----:B------:R-:W-:Y:S01]  /*15520*/  UMOV UR7, 0x40000040 ;  /* 0x4000004000077882 */ /* 0x000fe20000000000 */
[--C-:B------:R-:W-:Y:S01]  /*15530*/  FFMA.FTZ R191, R14, UR11, -R135.reuse ;  /* 0x0000000b0ebf7c23 */ /* 0x100fe20008010887 */
[--C-:B------:R-:W-:Y:S01]  /*15540*/  FFMA.FTZ R14, R123, UR11, -R135.reuse ;  /* 0x0000000b7b0e7c23 */ /* 0x100fe20008010887 */
[----:B------:R-:W-:Y:S02]  /*15550*/  IMAD.U32 R123, RZ, RZ, UR37 ;  /* 0x00000025ff7b7e24 */ /* 0x000fe4000f8e00ff */
[--C-:B------:R-:W-:Y:S01]  /*15560*/  FFMA.FTZ R12, R13, UR11, -R135.reuse ;  /* 0x0000000b0d0c7c23 */ /* 0x100fe20008010887 */
[----:B------:R-:W0:Y:S01]  /*15570*/  MUFU.EX2 R189, R189 ;  /* 0x000000bd00bd7308 */ /* 0x000e220000000800 */
[--C-:B------:R-:W-:Y:S01]  /*15580*/  FFMA.FTZ R13, R20, UR11, -R135.reuse ;  /* 0x0000000b140d7c23 */ /* 0x100fe20008010887 */
[--C-:B------:R-:W-:Y:S01]  /*15590*/  FFMA.FTZ R187, R124, UR11, -R135.reuse ;  /* 0x0000000b7cbb7c23 */ /* 0x100fe20008010887 */
[----:B------:R-:W-:Y:S01]  /*155a0*/  @!P1 LEA R123, R123, UR39, 0x3 ;  /* 0x000000277b7b9c11 */ /* 0x000fe2000f8e18ff */
[--C-:B------:R-:W-:Y:S01]  /*155b0*/  FFMA.FTZ R185, R120, UR11, -R135.reuse ;  /* 0x0000000b78b97c23 */ /* 0x100fe20008010887 */
[--C-:B------:R-:W-:Y:S01]  /*155c0*/  FFMA.FTZ R124, R127, UR11, -R135.reuse ;  /* 0x0000000b7f7c7c23 */ /* 0x100fe20008010887 */
[----:B------:R-:W-:Y:S01]  /*155d0*/  FFMA.FTZ R181, R129, UR11, -R135 ;  /* 0x0000000b81b57c23 */ /* 0x000fe20008010887 */
[----:B------:R-:W-:Y:S01]  /*155e0*/  IMAD.U32 R129, RZ, RZ, UR10 ;  /* 0x0000000aff817e24 */ /* 0x000fe2000f8e00ff */
[----:B------:R-:W1:Y:S01]  /*155f0*/  MUFU.EX2 R12, R12 ;  /* 0x0000000c000c7308 */ /* 0x000e620000000800 */
[----:B------:R-:W-:-:S02]  /*15600*/  @!P1 VIADD R123, R123, 0x30840 ;  /* 0x000308407b7b9836 */ /* 0x000fc40000000000 */
[--C-:B------:R-:W-:Y:S01]  /*15610*/  FFMA.FTZ R183, R132, UR11, -R135.reuse ;  /* 0x0000000b84b77c23 */ /* 0x100fe20008010887 */
[----:B------:R-:W-:Y:S02]  /*15620*/  @!P1 VIADD R129, R129, 0x30860 ;  /* 0x0003086081819836 */ /* 0x000fe40000000000 */
[--C-:B------:R-:W-:Y:S01]  /*15630*/  FFMA.FTZ R20, R131, UR11, -R135.reuse ;  /* 0x0000000b83147c23 */ /* 0x100fe20008010887 */
[----:B------:R-:W-:Y:S01]  /*15640*/  FFMA.FTZ R120, R143, UR11, -R135 ;  /* 0x0000000b8f787c23 */ /* 0x000fe20008010887 */
[----:B------:R-:W-:Y:S01]  /*15650*/  @!P1 PRMT R127, RZ, 0x654, R123 ;  /* 0x00000654ff7f9816 */ /* 0x000fe2000000007b */
[----:B------:R-:W-:Y:S01]  /*15660*/  FFMA.FTZ R177, R146, UR11, -R135 ;  /* 0x0000000b92b17c23 */ /* 0x000fe20008010887 */
[----:B------:R-:W-:Y:S01]  /*15670*/  MUFU.EX2 R191, R191 ;  /* 0x000000bf00bf7308 */ /* 0x000fe20000000800 */
[----:B0-----:R-:W-:Y:S01]  /*15680*/  FFMA.FTZ R3, R8, R3, R189 ;  /* 0x0000000308037223 */ /* 0x001fe200000100bd */
[----:B------:R-:W-:Y:S01]  /*15690*/  @!P1 PRMT R129, RZ, 0x654, R129 ;  /* 0x00000654ff819816 */ /* 0x000fe20000000081 */
[--C-:B------:R-:W-:Y:S01]  /*156a0*/  FFMA.FTZ R147, R147, UR11, -R135.reuse ;  /* 0x0000000b93937c23 */ /* 0x100fe20008010887 */
[--C-:B------:R-:W-:Y:S01]  /*156b0*/  FFMA.FTZ R179, R150, UR11, -R135.reuse ;  /* 0x0000000b96b37c23 */ /* 0x100fe20008010887 */
[--C-:B------:R-:W-:Y:S01]  /*156c0*/  FFMA.FTZ R155, R155, UR11, -R135.reuse ;  /* 0x0000000b9b9b7c23 */ /* 0x100fe20008010887 */
[--C-:B------:R-:W-:Y:S01]  /*156d0*/  FFMA.FTZ R156, R156, UR11, -R135.reuse ;  /* 0x0000000b9c9c7c23 */ /* 0x100fe20008010887 */
[--C-:B------:R-:W-:Y:S01]  /*156e0*/  FFMA.FTZ R157, R157, UR11, -R135.reuse ;  /* 0x0000000b9d9d7c23 */ /* 0x100fe20008010887 */
[----:B------:R-:W-:Y:S01]  /*156f0*/  MUFU.EX2 R13, R13 ;  /* 0x0000000d000d7308 */ /* 0x000fe20000000800 */
[----:B-1----:R-:W-:Y:S01]  /*15700*/  F2FP.BF16.F32.PACK_AB R189, R12, R189 ;  /* 0x000000bd0cbd723e */ /* 0x002fe200000010ff */
[----:B------:R-:W-:Y:S01]  /*15710*/  FFMA.FTZ R158, R158, UR11, -R135 ;  /* 0x0000000b9e9e7c23 */ /* 0x000fe20008010887 */
[----:B------:R-:W-:-:S05]  /*15720*/  UMOV UR4, UR38 ;  /* 0x0000002600047c82 */ /* 0x000fca0008000000 */
        /* <DEDUP_REMOVED lines=15> */
[----:B------:R-:W-:Y:S01]  /*15820*/  MUFU.EX2 R158, R158 ;  /* 0x0000009e009e7308 */ /* 0x000fe20000000800 */
[----:B------:R-:W-:-:S02]  /*15830*/  WARPGROUP.DEPBAR.LE gsb0, 0x0 ;  /* 0x00008000000079c5 */ /* 0x000fc40000010000 */
[----:B------:R-:W-:Y:S01]  /*15840*/  WARPGROUP.ARRIVE ;  /* 0x00000000000079c5 */ /* 0x000fe20000000000 */
[----:B------:R-:W-:Y:S01]  /*15850*/  FFMA.FTZ R172, R139, UR11, -R161 ;  /* 0x0000000b8bac7c23 */ /* 0x000fe200080108a1 */
[----:B------:R-:W-:Y:S01]  /*15860*/  FFMA.FTZ R173, R152, UR11, -R135 ;  /* 0x0000000b98ad7c23 */ /* 0x000fe20008010887 */
[----:B------:R-:W-:Y:S01]  /*15870*/  FFMA.FTZ R174, R141, UR11, -R161 ;  /* 0x0000000b8dae7c23 */ /* 0x000fe200080108a1 */
[----:B------:R-:W-:Y:S02]  /*15880*/  FFMA.FTZ R175, R154, UR11, -R135 ;  /* 0x0000000b9aaf7c23 */ /* 0x000fe40008010887 */
[----:B------:R-:W-:Y:S01]  /*15890*/  HGMMA.64x192x16.F32.BF16 R24, R168, gdesc[UR4].tnspB, R24, gsb0 ;  /* 0x42e00004a8187df0 */ /* 0x000fe20008001818 */
[----:B------:R-:W-:Y:S01]  /*158a0*/  MUFU.EX2 R172, R172 ;  /* 0x000000ac00ac7308 */ /* 0x000fe20000000800 */
[----:B------:R-:W-:-:S07]  /*158b0*/  UMOV UR7, UR60 ;  /* 0x0000003c00077c82 */ /* 0x000fce0008000000 */
[----:B------:R-:W-:Y:S08]  /*158c0*/  MUFU.EX2 R173, R173 ;  /* 0x000000ad00ad7308 */ /* 0x000ff00000000800 */
[----:B------:R-:W-:Y:S08]  /*158d0*/  MUFU.EX2 R174, R174 ;  /* 0x000000ae00ae7308 */ /* 0x000ff00000000800 */
[----:B------:R-:W-:Y:S01]  /*158e0*/  MUFU.EX2 R175, R175 ;  /* 0x000000af00af7308 */ /* 0x000fe20000000800 */
[----:B------:R-:W-:-:S02]  /*158f0*/  WARPGROUP.DEPBAR.LE gsb0, 0x0 ;  /* 0x00008000000079c5 */ /* 0x000fc40000010000 */
[----:B------:R1:W-:Y:S01]  /*15900*/  @!P1 SYNCS.ARRIVE.TRANS64.RED.A1T0 RZ, [R127+URZ], RZ ;  /* 0x000000ff7fff99a7 */ /* 0x0003e2000810043f */
[----:B------:R-:W-:Y:S02]  /*15910*/  F2FP.BF16.F32.PACK_AB R168, R133, R9 ;  /* 0x0000000985a8723e */ /* 0x000fe400000010ff */
[----:B------:R-:W-:Y:S02]  /*15920*/  F2FP.BF16.F32.PACK_AB R170, R10, R134 ;  /* 0x000000860aaa723e */ /* 0x000fe400000010ff */
[----:B0-----:R-:W-:Y:S01]  /*15930*/  F2FP.BF16.F32.PACK_AB R169, R157, R156 ;  /* 0x0000009c9da9723e */ /* 0x001fe200000010ff */
[----:B-1----:R-:W-:Y:S01]  /*15940*/  FFMA.FTZ R127, R11, R6, R188 ;  /* 0x000000060b7f7223 */ /* 0x002fe200000100bc */
[----:B------:R-:W-:Y:S01]  /*15950*/  FADD.FTZ R6, R12, R3 ;  /* 0x000000030c067221 */ /* 0x000fe20000010000 */
[----:B------:R0:W-:Y:S01]  /*15960*/  @!P1 SYNCS.ARRIVE.TRANS64.RED.A1T0 RZ, [R129+URZ], RZ ;  /* 0x000000ff81ff99a7 */ /* 0x0001e2000810043f */
[----:B------:R-:W-:Y:S01]  /*15970*/  FFMA.FTZ R3, R151, UR11, -R135 ;  /* 0x0000000b97037c23 */ /* 0x000fe20008010887 */
[----:B------:R-:W-:Y:S01]  /*15980*/  FADD.FTZ R127, R160, R127 ;  /* 0x0000007fa07f7221 */ /* 0x000fe20000010000 */
[----:B------:R-:W-:Y:S01]  /*15990*/  FADD.FTZ R6, R191, R6 ;  /* 0x00000006bf067221 */ /* 0x000fe20000010000 */
[C---:B------:R-:W-:Y:S01]  /*159a0*/  F2FP.BF16.F32.PACK_AB R191, R13.reuse, R191 ;  /* 0x000000bf0dbf723e */ /* 0x040fe200000010ff */
[----:B------:R-:W-:Y:S01]  /*159b0*/  MUFU.EX2 R12, R155 ;  /* 0x0000009b000c7308 */ /* 0x000fe20000000800 */
[----:B------:R-:W-:Y:S01]  /*159c0*/  FADD.FTZ R127, R190, R127 ;  /* 0x0000007fbe7f7221 */ /* 0x000fe20000010000 */
[----:B------:R-:W-:Y:S01]  /*159d0*/  FADD.FTZ R132, R13, R6 ;  /* 0x000000060d847221 */ /* 0x000fe20000010000 */
[--C-:B------:R-:W-:Y:S01]  /*159e0*/  FFMA.FTZ R6, R153, UR11, -R135.reuse ;  /* 0x0000000b99067c23 */ /* 0x100fe20008010887 */
[----:B------:R-:W-:Y:S01]  /*159f0*/  FFMA.FTZ R135, R159, UR11, -R135 ;  /* 0x0000000b9f877c23 */ /* 0x000fe20008010887 */
[----:B------:R-:W-:Y:S01]  /*15a00*/  FADD.FTZ R127, R162, R127 ;  /* 0x0000007fa27f7221 */ /* 0x000fe20000010000 */
[----:B------:R-:W-:-:S02]  /*15a10*/  F2FP.BF16.F32.PACK_AB R188, R160, R188 ;  /* 0x000000bca0bc723e */ /* 0x000fc400000010ff */
[----:B------:R-:W1:Y:S01]  /*15a20*/  MUFU.EX2 R3, R3 ;  /* 0x0000000300037308 */ /* 0x000e620000000800 */
[----:B------:R-:W-:Y:S01]  /*15a30*/  FADD.FTZ R136, R184, R127 ;  /* 0x0000007fb8887221 */ /* 0x000fe20000010000 */
[----:B------:R-:W-:Y:S01]  /*15a40*/  FADD.FTZ R127, R185, R132 ;  /* 0x00000084b97f7221 */ /* 0x000fe20000010000 */
[C---:B------:R-:W-:Y:S02]  /*15a50*/  F2FP.BF16.F32.PACK_AB R185, R14.reuse, R185 ;  /* 0x000000b90eb9723e */ /* 0x040fe400000010ff */
[C---:B0-----:R-:W-:Y:S01]  /*15a60*/  FADD.FTZ R129, R15.reuse, R136 ;  /* 0x000000880f817221 */ /* 0x041fe20000010000 */
[----:B------:R-:W-:Y:S01]  /*15a70*/  FADD.FTZ R132, R14, R127 ;  /* 0x0000007f0e847221 */ /* 0x000fe20000010000 */
[----:B------:R-:W-:Y:S01]  /*15a80*/  F2FP.BF16.F32.PACK_AB R184, R15, R184 ;  /* 0x000000b80fb8723e */ /* 0x000fe200000010ff */
[----:B------:R-:W0:Y:S01]  /*15a90*/  MUFU.EX2 R6, R6 ;  /* 0x0000000600067308 */ /* 0x000e220000000800 */
[----:B------:R-:W-:Y:S01]  /*15aa0*/  FADD.FTZ R136, R186, R129 ;  /* 0x00000081ba887221 */ /* 0x000fe20000010000 */
[----:B------:R-:W-:Y:S01]  /*15ab0*/  FADD.FTZ R127, R187, R132 ;  /* 0x00000084bb7f7221 */ /* 0x000fe20000010000 */
[----:B------:R-:W-:-:S02]  /*15ac0*/  F2FP.BF16.F32.PACK_AB R190, R162, R190 ;  /* 0x000000bea2be723e */ /* 0x000fc400000010ff */
[C---:B------:R-:W-:Y:S01]  /*15ad0*/  FADD.FTZ R129, R21.reuse, R136 ;  /* 0x0000008815817221 */ /* 0x040fe20000010000 */
[----:B------:R-:W-:Y:S01]  /*15ae0*/  FADD.FTZ R132, R124, R127 ;  /* 0x0000007f7c847221 */ /* 0x000fe20000010000 */
[----:B------:R-:W-:Y:S01]  /*15af0*/  F2FP.BF16.F32.PACK_AB R186, R21, R186 ;  /* 0x000000ba15ba723e */ /* 0x000fe200000010ff */
[----:B------:R-:W2:Y:S01]  /*15b00*/  MUFU.EX2 R135, R135 ;  /* 0x0000008700877308 */ /* 0x000ea20000000800 */
[----:B------:R-:W-:Y:S01]  /*15b10*/  FADD.FTZ R136, R180, R129 ;  /* 0x00000081b4887221 */ /* 0x000fe20000010000 */
[----:B------:R-:W-:Y:S01]  /*15b20*/  FADD.FTZ R127, R181, R132 ;  /* 0x00000084b57f7221 */ /* 0x000fe20000010000 */
[----:B------:R-:W-:Y:S02]  /*15b30*/  F2FP.BF16.F32.PACK_AB R187, R124, R187 ;  /* 0x000000bb7cbb723e */ /* 0x000fe400000010ff */
[C---:B------:R-:W-:Y:S01]  /*15b40*/  FADD.FTZ R129, R121.reuse, R136 ;  /* 0x0000008879817221 */ /* 0x040fe20000010000 */
[----:B------:R-:W-:Y:S01]  /*15b50*/  FADD.FTZ R132, R20, R127 ;  /* 0x0000007f14847221 */ /* 0x000fe20000010000 */
[----:B------:R-:W-:-:S02]  /*15b60*/  F2FP.BF16.F32.PACK_AB R180, R121, R180 ;  /* 0x000000b479b4723e */ /* 0x000fc400000010ff */
[----:B------:R-:W-:Y:S01]  /*15b70*/  FADD.FTZ R129, R182, R129 ;  /* 0x00000081b6817221 */ /* 0x000fe20000010000 */
[----:B------:R-:W-:Y:S01]  /*15b80*/  FADD.FTZ R13, R183, R132 ;  /* 0x00000084b70d7221 */ /* 0x000fe20000010000 */
[----:B------:R-:W-:Y:S02]  /*15b90*/  F2FP.BF16.F32.PACK_AB R181, R20, R181 ;  /* 0x000000b514b5723e */ /* 0x000fe400000010ff */
        /* <DEDUP_REMOVED lines=11> */
[C---:B-1----:R-:W-:Y:S02]  /*15c50*/  F2FP.BF16.F32.PACK_AB R179, R3.reuse, R179 ;  /* 0x000000b303b3723e */ /* 0x042fe400000010ff */
[----:B------:R-:W-:Y:S01]  /*15c60*/  FADD.FTZ R13, R126, R13 ;  /* 0x0000000d7e0d7221 */ /* 0x000fe20000010000 */
[----:B------:R-:W-:Y:S01]  /*15c70*/  FADD.FTZ R132, R3, R132 ;  /* 0x0000008403847221 */ /* 0x000fe20000010000 */
[----:B------:R-:W-:-:S02]  /*15c80*/  F2FP.BF16.F32.PACK_AB R177, R123, R177 ;  /* 0x000000b17bb1723e */ /* 0x000fc400000010ff */
[----:B------:R-:W-:Y:S01]  /*15c90*/  FADD.FTZ R13, R172, R13 ;  /* 0x0000000dac0d7221 */ /* 0x000fe20000010000 */
[----:B------:R-:W-:Y:S01]  /*15ca0*/  FADD.FTZ R15, R173, R132 ;  /* 0x00000084ad0f7221 */ /* 0x000fe20000010000 */
[----:B0-----:R-:W-:Y:S02]  /*15cb0*/  F2FP.BF16.F32.PACK_AB R173, R6, R173 ;  /* 0x000000ad06ad723e */ /* 0x001fe400000010ff */
        /* <DEDUP_REMOVED lines=14> */
[----:B--2---:R-:W-:-:S02]  /*15da0*/  F2FP.BF16.F32.PACK_AB R171, R135, R158 ;  /* 0x0000009e87ab723e */ /* 0x004fc400000010ff */
[----:B------:R-:W-:Y:S01]  /*15db0*/  FADD.FTZ R3, R134, R3 ;  /* 0x0000000386037221 */ /* 0x000fe20000010000 */
[----:B------:R-:W-:-:S03]  /*15dc0*/  FADD.FTZ R9, R158, R9 ;  /* 0x000000099e097221 */ /* 0x000fc60000010000 */
[----:B------:R-:W-:Y:S01]  /*15dd0*/  FADD.FTZ R6, R10, R3 ;  /* 0x000000030a067221 */ /* 0x000fe20000010000 */
[----:B------:R-:W-:Y:S01]  /*15de0*/  FADD.FTZ R3, R135, R9 ;  /* 0x0000000987037221 */ /* 0x000fe20000010000 */
[----:B------:R-:W-:Y:S02]  /*15df0*/  IMAD.MOV.U32 R10, RZ, RZ, R0 ;  /* 0x000000ffff0a7224 */ /* 0x000fe400078e0000 */
[----:B------:R-:W-:Y:S01]  /*15e00*/  IMAD.MOV.U32 R9, RZ, RZ, R2 ;  /* 0x000000ffff097224 */ /* 0x000fe200078e0002 */
[----:B------:R-:W-:Y:S06]  /*15e10*/  @P2 BRA `(.L_x_4812) ;  /* 0xffffffdc00142947 */ /* 0x000fec000383ffff */
.L_x_4803:
        /* <DEDUP_REMOVED lines=11> */
.L_x_4830:
        /* <DEDUP_REMOVED lines=8> */
.L_x_4814:
[----:B------:R-:W-:Y:S01]  /*15f50*/  ULEA UR6, UR38, UR39, 0x3 ;  /* 0x0000002726067291 */ /* 0x000fe2000f8e183f */
[----:B------:R-:W-:-:S05]  /*15f60*/  IMAD.U32 R0, RZ, RZ, UR60 ;  /* 0x0000003cff007e24 */ /* 0x000fca000f8e00ff */
[----:B------:R-:W-:-:S04]  /*15f70*/  SHF.L.U32 R0, R0, 0x1f, RZ ;  /* 0x0000001f00007819 */ /* 0x000fc800000006ff */
[----:B------:R0:W1:Y:S01]  /*15f80*/  SYNCS.PHASECHK.TRANS64.TRYWAIT P2, [UR6+0x30830], R0 ;  /* 0x03083000ff0075a7 */ /* 0x0000620008040146 */
[----:B------:R-:W-:Y:S05]  /*15f90*/  @!P0 BRA `(.L_x_4815) ;  /* 0x0000000000048947 */ /* 0x000fea0003800000 */
[----:B------:R-:W-:Y:S01]  /*15fa0*/  BPT.TRAP 0x1 ;  /* 0x000000040000795c */ /* 0x000fe20000300000 */
.L_x_4815:
[-C--:B------:R-:W-:Y:S01]  /*15fb0*/  FMUL.FTZ R24, R24, R11.reuse ;  /* 0x0000000b18187220 */ /* 0x080fe20000410000 */
[----:B------:R-:W-:Y:S01]  /*15fc0*/  FMUL.FTZ R25, R25, R11 ;  /* 0x0000000b19197220 */ /* 0x000fe20000410000 */
[----:B-1----:R-:W-:Y:S06]  /*15fd0*/  @P2 BRA `(.L_x_4816) ;  /* 0x0000000000082947 */ /* 0x002fec0003800000 */
[----:B------:R-:W1:Y:S02]  /*15fe0*/  SYNCS.PHASECHK.TRANS64.TRYWAIT P2, [UR6+0x30830], R0 ;  /* 0x03083000ff0075a7 */ /* 0x000e640008040146 */
[----:B-1----:R-:W-:Y:S05]  /*15ff0*/  @!P2 BRA `(.L_x_4817) ;  /* 0x0000012000b4a947 */ /* 0x002fea0003800000 */
.L_x_4816:
        /* <DEDUP_REMOVED lines=163> */
.L_x_4818:
[----:B------:R-:W-:Y:S01]  /*16a30*/  ULEA UR10, UR4, UR39, 0x3 ;  /* 0x00000027040a7291 */ /* 0x000fe2000f8e183f */
[----:B01----:R-:W-:-:S05]  /*16a40*/  IMAD.U32 R0, RZ, RZ, UR7 ;  /* 0x00000007ff007e24 */ /* 0x003fca000f8e00ff */
[----:B------:R-:W-:-:S04]  /*16a50*/  SHF.L.U32 R0, R0, 0x1f, RZ ;  /* 0x0000001f00007819 */ /* 0x000fc800000006ff */
[----:B------:R0:W1:Y:S01]  /*16a60*/  SYNCS.PHASECHK.TRANS64.TRYWAIT P2, [UR10+0x30850], R0 ;  /* 0x03085000ff0075a7 */ /* 0x000062000804014a */
[----:B------:R-:W-:Y:S05]  /*16a70*/  @!P0 BRA `(.L_x_4819) ;  /* 0x0000000000048947 */ /* 0x000fea0003800000 */
[----:B------:R-:W-:Y:S01]  /*16a80*/  BPT.TRAP 0x1 ;  /* 0x000000040000795c */ /* 0x000fe20000300000 */
.L_x_4819:
[----:B-1----:R-:W-:Y:S05]  /*16a90*/  @P2 BRA `(.L_x_4820) ;  /* 0x0000000000082947 */ /* 0x002fea0003800000 */
[----:B------:R-:W1:Y:S02]  /*16aa0*/  SYNCS.PHASECHK.TRANS64.TRYWAIT P2, [UR10+0x30850], R0 ;  /* 0x03085000ff0075a7 */ /* 0x000e64000804014a */
[----:B-1----:R-:W-:Y:S05]  /*16ab0*/  @!P2 BRA `(.L_x_4821) ;  /* 0x00000118001ca947 */ /* 0x002fea0003800000 */
.L_x_4820:
[----:B------:R-:W-:Y:S01]  /*16ac0*/  UIADD3 UR6, UR39, 0x400, URZ ;  /* 0x0000040027067890 */ /* 0x000fe2000fffe03f */
[----:B------:R-:W-:Y:S01]  /*16ad0*/  WARPGROUP.ARRIVE ;  /* 0x00000000000079c5 */ /* 0x000fe20000000000 */
[----:B------:R-:W-:Y:S01]  /*16ae0*/  UMOV UR7, 0x40000040 ;  /* 0x4000004000077882 */ /* 0x000fe20000000000 */
[----:B------:R-:W-:Y:S01]  /*16af0*/  PLOP3.LUT P2, PT, PT, PT, UP0, 0x80, 0x0 ;  /* 0x000000000000781c */ /* 0x000fe20003f4f008 */
[----:B------:R-:W-:Y:S01]  /*16b00*/  USHF.R.U32.HI UR6, URZ, 0x4, UR6 ;  /* 0x000000043f067899 */ /* 0x000fe20008011606 */
[----:B01----:R-:W-:Y:S01]  /*16b10*/  FMUL.FTZ R0, R122, UR5 ;  /* 0x000000057a007c20 */ /* 0x003fe20008410000 */
        /* <DEDUP_REMOVED lines=11> */
[----:B------:R-:W-:Y:S02]  /*16bd0*/  IMAD.U32 R13, RZ, RZ, UR37 ;  /* 0x00000025ff0d7e24 */ /* 0x000fe4000f8e00ff */
        /* <DEDUP_REMOVED lines=120> */
[----:B------:R-:W-:-:S05]  /*17360*/  @!P1 LEA R12, R13, UR39, 0x3 ;  /* 0x000000270d0c9c11 */ /* 0x000fca000f8e18ff */
[----:B------:R-:W-:Y:S02]  /*17370*/  @!P1 VIADD R13, R12, 0x30840 ;  /* 0x000308400c0d9836 */ /* 0x000fe40000000000 */
[----:B------:R-:W5:Y:S03]  /*17380*/  SHFL.IDX PT, R12, R160, RZ, 0x1c1f ;  /* 0x001c1fffa00c7589 */ /* 0x000f6600000e0000 */
        /* <DEDUP_REMOVED lines=25> */
.L_x_4824:
[----:B------:R-:W-:-:S05]  /*17520*/  IMAD.U32 R168, RZ, RZ, UR54 ;  /* 0x00000036ffa87e24 */ /* 0x000fca000f8e00ff */
[----:B------:R-:W-:-:S13]  /*17530*/  ISETP.NE.AND P2, PT, R168, 0x1, PT ;  /* 0x00000001a800780c */ /* 0x000fda0003f45270 */
[----:B------:R-:W0:Y:S02]  /*17540*/  @P2 LDC.64 R12, c[0x0][0x9e8] ;  /* 0x00027a00ff0c2b82 */ /* 0x000e240000000a00 */
[----:B0-----:R-:W-:-:S05]  /*17550*/  @P2 IMAD.HI.U32 R12, R167, R12, RZ ;  /* 0x0000000ca70c2227 */ /* 0x001fca00078e00ff */
[----:B------:R-:W-:-:S07]  /*17560*/  @P2 SHF.R.U32.HI R167, RZ, R13, R12 ;  /* 0x0000000dffa72219 */ /* 0x000fce000001160c */
.L_x_4825:
[----:B------:R-:W-:Y:S05]  /*17570*/  BSYNC B0 ;  /* 0x0000000000007941 */ /* 0x000fea0003800000 */
.L_x_4823:
[----:B------:R-:W-:-:S05]  /*17580*/  IMAD R167, R167, R168, R158 ;  /* 0x000000a8a7a77224 */ /* 0x000fca00078e029e */
[----:B------:R-:W-:Y:S02]  /*17590*/  VIADDMNMX R164, R167, R168, R164, PT ;  /* 0x000000a8a7a47246 */ /* 0x000fe400038001a4 */
[----:B------:R-:W-:-:S07]  /*175a0*/  VIMNMX R163, R163, R167, !PT ;  /* 0x000000a7a3a37248 */ /* 0x000fce0007fe0100 */
.L_x_4822:
        /* <DEDUP_REMOVED lines=153> */
.L_x_4828:
[----:B------:R-:W-:-:S05]  /*17f40*/  IMAD.U32 R163, RZ, RZ, UR54 ;  /* 0x00000036ffa37e24 */ /* 0x000fca000f8e00ff */
[----:B------:R-:W-:-:S13]  /*17f50*/  ISETP.NE.AND P6, PT, R163, 0x1, PT ;  /* 0x00000001a300780c */ /* 0x000fda0003fc5270 */
[----:B------:R-:W0:Y:S02]  /*17f60*/  @P6 LDC.64 R12, c[0x0][0x9e8] ;  /* 0x00027a00ff0c6b82 */ /* 0x000e240000000a00 */
[----:B0-----:R-:W-:-:S05]  /*17f70*/  @P6 IMAD.HI.U32 R12, R167, R12, RZ ;  /* 0x0000000ca70c6227 */ /* 0x001fca00078e00ff */
[----:B------:R-:W-:-:S07]  /*17f80*/  @P6 SHF.R.U32.HI R167, RZ, R13, R12 ;  /* 0x0000000dffa76219 */ /* 0x000fce000001160c */
.L_x_4829:
[----:B------:R-:W-:Y:S05]  /*17f90*/  BSYNC B0 ;  /* 0x0000000000007941 */ /* 0x000fea0003800000 */
.L_x_4827:
[----:B------:R-:W-:-:S05]  /*17fa0*/  IMAD R158, R167, R163, R158 ;  /* 0x000000a3a79e7224 */ /* 0x000fca00078e029e */
[----:B------:R-:W-:Y:S02]  /*17fb0*/  VIADDMNMX R166, R158, R163, R166, PT ;  /* 0x000000a39ea67246 */ /* 0x000fe400038001a6 */
[----:B------:R-:W-:-:S07]  /*17fc0*/  VIMNMX R165, R165, R158, !PT ;  /* 0x0000009ea5a57248 */ /* 0x000fce0007fe0100 */
.L_x_4826:
[C---:B------:R-:W-:Y:S01]  /*17fd0*/  ISETP.GT.AND P2, PT, R165.reuse, 0x1, !P2 ;  /* 0x00000001a500780c */ /* 0x040fe20005744270 */
[----:B------:R-:W-:Y:S01]  /*17fe0*/  UMOV UR11, UR55 ;  /* 0x00000037000b7c82 */ /* 0x000fe20008000000 */
[----:B------:R-:W-:Y:S01]  /*17ff0*/  ISETP.GT.AND P3, PT, R165, 0x8, !P3 ;  /* 0x00000008a500780c */ /* 0x000fe20005f64270 */
[----:B------:R-:W-:Y:S01]  /*18000*/  UMOV UR7, UR60 ;  /* 0x0000003c00077c82 */ /* 0x000fe20008000000 */
[C---:B------:R-:W-:Y:S02]  /*18010*/  ISETP.LT.OR P2, PT, R166.reuse, 0x2, P2 ;  /* 0x00000002a600780c */ /* 0x040fe40001741670 */
        /* <DEDUP_REMOVED lines=96> */
[----:B------:R-:W-:-:S04]  /*18620*/  LOP3.LUT P2, RZ, R18, 0x80, RZ, 0xc0, !PT ;  /* 0x0000008012ff7812 */ /* 0x000fc8000784c0ff */
        /* <DEDUP_REMOVED lines=19> */
[----:B------:R-:W-:Y:S01]  /*18760*/  FSEL R13, R0, -INF , !P2 ;  /* 0xff800000000d7808 */ /* 0x000fe20005000000 */
[C---:B------:R-:W-:Y:S01]  /*18770*/  FMUL.FTZ R0, R2.reuse, UR11 ;  /* 0x0000000b02007c20 */ /* 0x040fe20008410000 */
[----:B------:R-:W-:-:S02]  /*18780*/  FSETP.NEU.FTZ.AND P2, PT, R2, -INF , PT ;  /* 0xff8000000200780b */ /* 0x000fc40003f5d000 */
[----:B------:R-:W-:Y:S02]  /*18790*/  FSEL R157, R157, -INF , !P6 ;  /* 0xff8000009d9d7808 */ /* 0x000fe40007000000 */
[----:B------:R-:W-:-:S05]  /*187a0*/  FSEL R0, R0, RZ, P2 ;  /* 0x000000ff00007208 */ /* 0x000fca0001000000 */
        /* <DEDUP_REMOVED lines=18> */
[----:B------:R-:W-:Y:S01]  /*188d0*/  FFMA.FTZ R126, R135, UR11, -R0 ;  /* 0x0000000b877e7c23 */ /* 0x000fe20008010800 */
[----:B------:R-:W-:Y:S01]  /*188e0*/  FADD.FTZ R139, -R139, R10 ;  /* 0x0000000a8b8b7221 */ /* 0x000fe20000010100 */
        /* <DEDUP_REMOVED lines=15> */
[----:B------:R-:W-:Y:S01]  /*189e0*/  FMUL.FTZ R139, R139, UR11 ;  /* 0x0000000b8b8b7c20 */ /* 0x000fe20008410000 */
[----:B------:R-:W-:Y:S01]  /*189f0*/  MUFU.EX2 R188, R188 ;  /* 0x000000bc00bc7308 */ /* 0x000fe20000000800 */
[----:B------:R-:W-:-:S04]  /*18a00*/  FMNMX.FTZ R11, R129, R8, !PT ;  /* 0x00000008810b7209 */ /* 0x000fc80007810000 */
[----:B------:R-:W-:-:S03]  /*18a10*/  FMNMX.FTZ R8, R132, R11, !PT ;  /* 0x0000000b84087209 */ /* 0x000fc60007810000 */
        /* <DEDUP_REMOVED lines=19> */
[----:B------:R-:W-:-:S05]  /*18b50*/  FMNMX.FTZ R8, R157, R8, !PT ;  /* 0x000000089d087209 */ /* 0x000fca0007810000 */
[----:B------:R-:W0:Y:S02]  /*18b60*/  SHFL.BFLY PT, R11, R8, 0x2, 0x1f ;  /* 0x0c401f00080b7f89 */ /* 0x000e2400000e0000 */
        /* <DEDUP_REMOVED lines=10> */
[----:B------:R-:W-:-:S03]  /*18c10*/  FSETP.NEU.FTZ.AND P2, PT, R0, -INF , PT ;  /* 0xff8000000000780b */ /* 0x000fc60003f5d000 */
[----:B------:R-:W0:Y:S01]  /*18c20*/  MUFU.EX2 R11, R139 ;  /* 0x0000008b000b7308 */ /* 0x000e220000000800 */
[C---:B------:R-:W-:Y:S01]  /*18c30*/  FMUL.FTZ R138, R0.reuse, UR11 ;  /* 0x0000000b008a7c20 */ /* 0x040fe20008410000 */
[----:B------:R-:W-:-:S04]  /*18c40*/  FSEL R8, R0, RZ, P2 ;  /* 0x000000ff00087208 */ /* 0x000fc80001000000 */
[----:B------:R-:W-:Y:S01]  /*18c50*/  FSEL R138, R138, RZ, P2 ;  /* 0x000000ff8a8a7208 */ /* 0x000fe20001000000 */
[----:B------:R-:W-:Y:S01]  /*18c60*/  FADD.FTZ R8, -R8, R9 ;  /* 0x0000000908087221 */ /* 0x000fe20000010100 */
[----:B------:R-:W-:Y:S01]  /*18c70*/  MUFU.EX2 R130, R130 ;  /* 0x0000008200827308 */ /* 0x000fe20000000800 */
[----:B------:R-:W-:Y:S02]  /*18c80*/  ISETP.GT.AND P2, PT, R7, UR4, PT ;  /* 0x0000000407007c0c */ /* 0x000fe4000bf44270 */
[--C-:B------:R-:W-:Y:S01]  /*18c90*/  FFMA.FTZ R189, R13, UR11, -R138.reuse ;  /* 0x0000000b0dbd7c23 */ /* 0x100fe2000801088a */
[----:B------:R-:W-:Y:S01]  /*18ca0*/  FMUL.FTZ R8, R8, UR11 ;  /* 0x0000000b08087c20 */ /* 0x000fe20008410000 */
[--C-:B------:R-:W-:Y:S01]  /*18cb0*/  FFMA.FTZ R12, R12, UR11, -R138.reuse ;  /* 0x0000000b0c0c7c23 */ /* 0x100fe2000801088a */
[--C-:B------:R-:W-:Y:S01]  /*18cc0*/  FFMA.FTZ R191, R14, UR11, -R138.reuse ;  /* 0x0000000b0ebf7c23 */ /* 0x100fe2000801088a */
[--C-:B------:R-:W-:Y:S01]  /*18cd0*/  FFMA.FTZ R14, R121, UR11, -R138.reuse ;  /* 0x0000000b790e7c23 */ /* 0x100fe2000801088a */
[----:B------:R-:W-:Y:S01]  /*18ce0*/  FFMA.FTZ R13, R15, UR11, -R138 ;  /* 0x0000000b0f0d7c23 */ /* 0x000fe2000801088a */
[----:B------:R-:W-:Y:S01]  /*18cf0*/  MUFU.EX2 R189, R189 ;  /* 0x000000bd00bd7308 */ /* 0x000fe20000000800 */
[----:B0-----:R-:W-:Y:S01]  /*18d00*/  FFMA.FTZ R121, R11, R6, R188 ;  /* 0x000000060b797223 */ /* 0x001fe200000100bc */
[----:B------:R-:W-:-:S02]  /*18d10*/  IMAD.U32 R6, RZ, RZ, UR10 ;  /* 0x0000000aff067e24 */ /* 0x000fc4000f8e00ff */
[--C-:B------:R-:W-:Y:S01]  /*18d20*/  FFMA.FTZ R15, R125, UR11, -R138.reuse ;  /* 0x0000000b7d0f7c23 */ /* 0x100fe2000801088a */
[--C-:B------:R-:W-:Y:S01]  /*18d30*/  FFMA.FTZ R185, R120, UR11, -R138.reuse ;  /* 0x0000000b78b97c23 */ /* 0x100fe2000801088a */
[----:B------:R-:W-:Y:S01]  /*18d40*/  FADD.FTZ R121, R158, R121 ;  /* 0x000000799e797221 */ /* 0x000fe20000010000 */
[----:B------:R-:W-:Y:S02]  /*18d50*/  @!P1 VIADD R6, R6, 0x30860 ;  /* 0x0003086006069836 */ /* 0x000fe40000000000 */
[--C-:B------:R-:W-:Y:S01]  /*18d60*/  FFMA.FTZ R187, R124, UR11, -R138.reuse ;  /* 0x0000000b7cbb7c23 */ /* 0x100fe2000801088a */
[----:B------:R-:W0:Y:S01]  /*18d70*/  MUFU.EX2 R8, R8 ;  /* 0x0000000800087308 */ /* 0x000e220000000800 */
[----:B------:R-:W-:Y:S01]  /*18d80*/  FADD.FTZ R125, R190, R121 ;  /* 0x00000079be7d7221 */ /* 0x000fe20000010000 */
[----:B------:R-:W-:Y:S01]  /*18d90*/  FFMA.FTZ R181, R128, UR11, -R138 ;  /* 0x0000000b80b57c23 */ /* 0x000fe2000801088a */
[----:B------:R-:W-:Y:S01]  /*18da0*/  @!P1 PRMT R6, RZ, 0x654, R6 ;  /* 0x00000654ff069816 */ /* 0x000fe20000000006 */
[--C-:B------:R-:W-:Y:S01]  /*18db0*/  FFMA.FTZ R120, R129, UR11, -R138.reuse ;  /* 0x0000000b81787c23 */ /* 0x100fe2000801088a */
[----:B------:R-:W-:Y:S01]  /*18dc0*/  FADD.FTZ R125, R20, R125 ;  /* 0x0000007d147d7221 */ /* 0x000fe20000010000 */
[--C-:B------:R-:W-:Y:S01]  /*18dd0*/  FFMA.FTZ R183, R132, UR11, -R138.reuse ;  /* 0x0000000b84b77c23 */ /* 0x100fe2000801088a */
[----:B------:R1:W-:Y:S01]  /*18de0*/  @!P1 SYNCS.ARRIVE.TRANS64.RED.A1T0 RZ, [R6+URZ], RZ ;  /* 0x000000ff06ff99a7 */ /* 0x0003e2000810043f */
[----:B------:R-:W2:Y:S01]  /*18df0*/  MUFU.EX2 R12, R12 ;  /* 0x0000000c000c7308 */ /* 0x000ea20000000800 */
[--C-:B------:R-:W-:Y:S01]  /*18e00*/  FFMA.FTZ R133, R133, UR11, -R138.reuse ;  /* 0x0000000b85857c23 */ /* 0x100fe2000801088a */
[--C-:B------:R-:W-:Y:S01]  /*18e10*/  FFMA.FTZ R177, R136, UR11, -R138.reuse ;  /* 0x0000000b88b17c23 */ /* 0x100fe2000801088a */
[--C-:B------:R-:W-:Y:S01]  /*18e20*/  FFMA.FTZ R121, R137, UR11, -R138.reuse ;  /* 0x0000000b89797c23 */ /* 0x100fe2000801088a */
[--C-:B------:R-:W-:Y:S01]  /*18e30*/  FFMA.FTZ R179, R141, UR11, -R138.reuse ;  /* 0x0000000b8db37c23 */ /* 0x100fe2000801088a */
[--C-:B------:R-:W-:Y:S01]  /*18e40*/  FFMA.FTZ R173, R144, UR11, -R138.reuse ;  /* 0x0000000b90ad7c23 */ /* 0x100fe2000801088a */
[--C-:B------:R-:W-:Y:S01]  /*18e50*/  FFMA.FTZ R175, R148, UR11, -R138.reuse ;  /* 0x0000000b94af7c23 */ /* 0x100fe2000801088a */
[----:B-1----:R-:W-:Y:S01]  /*18e60*/  FADD.FTZ R6, R184, R125 ;  /* 0x0000007db8067221 */ /* 0x002fe20000010000 */
[----:B------:R-:W1:Y:S01]  /*18e70*/  MUFU.EX2 R191, R191 ;  /* 0x000000bf00bf7308 */ /* 0x000e620000000800 */
[----:B0-----:R-:W-:Y:S01]  /*18e80*/  FFMA.FTZ R3, R8, R3, R189 ;  /* 0x0000000308037223 */ /* 0x001fe200000100bd */
[----:B------:R-:W-:Y:S01]  /*18e90*/  FFMA.FTZ R169, R151, UR11, -R138 ;  /* 0x0000000b97a97c23 */ /* 0x000fe2000801088a */
[----:B------:R-:W-:Y:S01]  /*18ea0*/  FADD.FTZ R125, R21, R6 ;  /* 0x00000006157d7221 */ /* 0x000fe20000010000 */
[--C-:B------:R-:W-:Y:S01]  /*18eb0*/  FFMA.FTZ R153, R153, UR11, -R138.reuse ;  /* 0x0000000b99997c23 */ /* 0x100fe2000801088a */
[----:B------:R-:W-:Y:S01]  /*18ec0*/  F2FP.BF16.F32.PACK_AB R184, R21, R184 ;  /* 0x000000b815b8723e */ /* 0x000fe200000010ff */
[--C-:B------:R-:W-:Y:S01]  /*18ed0*/  FFMA.FTZ R155, R155, UR11, -R138.reuse ;  /* 0x0000000b9b9b7c23 */ /* 0x100fe2000801088a */
[----:B------:R-:W-:Y:S01]  /*18ee0*/  FADD.FTZ R125, R186, R125 ;  /* 0x0000007dba7d7221 */ /* 0x000fe20000010000 */
[----:B------:R-:W0:Y:S01]  /*18ef0*/  MUFU.EX2 R13, R13 ;  /* 0x0000000d000d7308 */ /* 0x000e220000000800 */
[----:B--2---:R-:W-:Y:S01]  /*18f00*/  FADD.FTZ R6, R12, R3 ;  /* 0x000000030c067221 */ /* 0x004fe20000010000 */
[----:B------:R-:W-:Y:S01]  /*18f10*/  FFMA.FTZ R3, R142, UR11, -R138 ;  /* 0x0000000b8e037c23 */ /* 0x000fe2000801088a */
[----:B------:R-:W-:Y:S01]  /*18f20*/  FADD.FTZ R125, R122, R125 ;  /* 0x0000007d7a7d7221 */ /* 0x000fe20000010000 */
[----:B------:R-:W-:Y:S01]  /*18f30*/  F2FP.BF16.F32.PACK_AB R190, R20, R190 ;  /* 0x000000be14be723e */ /* 0x000fe200000010ff */
[----:B------:R-:W-:Y:S01]  /*18f40*/  UMOV UR4, UR38 ;  /* 0x0000002600047c82 */ /* 0x000fe20008000000 */
[----:B------:R-:W-:Y:S01]  /*18f50*/  F2FP.BF16.F32.PACK_AB R186, R122, R186 ;  /* 0x000000ba7aba723e */ /* 0x000fe200000010ff */
[----:B------:R-:W-:Y:S01]  /*18f60*/  FADD.FTZ R124, R180, R125 ;  /* 0x0000007db47c7221 */ /* 0x000fe20000010000 */
[----:B------:R-:W2:Y:S01]  /*18f70*/  MUFU.EX2 R185, R185 ;  /* 0x000000b900b97308 */ /* 0x000ea20000000800 */
[----:B-1----:R-:W-:Y:S01]  /*18f80*/  FADD.FTZ R6, R191, R6 ;  /* 0x00000006bf067221 */ /* 0x002fe20000010000 */
[C---:B------:R-:W-:Y:S01]  /*18f90*/  F2FP.BF16.F32.PACK_AB R180, R123.reuse, R180 ;  /* 0x000000b47bb4723e */ /* 0x040fe200000010ff */
[----:B------:R-:W-:Y:S01]  /*18fa0*/  FADD.FTZ R129, R123, R124 ;  /* 0x0000007c7b817221 */ /* 0x000fe20000010000 */
[----:B------:R-:W-:Y:S01]  /*18fb0*/  FFMA.FTZ R124, R145, UR11, -R138 ;  /* 0x0000000b917c7c23 */ /* 0x000fe2000801088a */
[----:B------:R-:W-:Y:S01]  /*18fc0*/  F2FP.BF16.F32.PACK_AB R188, R158, R188 ;  /* 0x000000bc9ebc723e */ /* 0x000fe200000010ff */
[----:B------:R-:W-:-:S02]  /*18fd0*/  VIADD R7, R7, 0xffffffff ;  /* 0xffffffff07077836 */ /* 0x000fc40000000000 */
[----:B------:R-:W-:Y:S01]  /*18fe0*/  FADD.FTZ R129, R182, R129 ;  /* 0x00000081b6817221 */ /* 0x000fe20000010000 */
[----:B------:R-:W1:Y:S01]  /*18ff0*/  MUFU.EX2 R14, R14 ;  /* 0x0000000e000e7308 */ /* 0x000e620000000800 */
[C---:B0-----:R-:W-:Y:S01]  /*19000*/  FADD.FTZ R6, R13.reuse, R6 ;  /* 0x000000060d067221 */ /* 0x041fe20000010000 */
[----:B------:R-:W-:Y:S01]  /*19010*/  F2FP.BF16.F32.PACK_AB R191, R13, R191 ;  /* 0x000000bf0dbf723e */ /* 0x000fe200000010ff */
[C---:B------:R-:W-:Y:S01]  /*19020*/  FADD.FTZ R129, R126.reuse, R129 ;  /* 0x000000817e817221 */ /* 0x040fe20000010000 */
[----:B------:R-:W-:Y:S02]  /*19030*/  F2FP.BF16.F32.PACK_AB R182, R126, R182 ;  /* 0x000000b67eb6723e */ /* 0x000fe400000010ff */
[----:B------:R-:W-:Y:S01]  /*19040*/  F2FP.BF16.F32.PACK_AB R189, R12, R189 ;  /* 0x000000bd0cbd723e */ /* 0x000fe200000010ff */
[----:B------:R-:W-:Y:S01]  /*19050*/  FADD.FTZ R128, R176, R129 ;  /* 0x00000081b0807221 */ /* 0x000fe20000010000 */
[----:B------:R-:W0:Y:S01]  /*19060*/  MUFU.EX2 R187, R187 ;  /* 0x000000bb00bb7308 */ /* 0x000e220000000800 */
[----:B--2---:R-:W-:Y:S01]  /*19070*/  FADD.FTZ R125, R185, R6 ;  /* 0x00000006b97d7221 */ /* 0x004fe20000010000 */
[----:B------:R-:W-:-:S06]  /*19080*/  F2FP.BF16.F32.PACK_AB R176, R127, R176 ;  /* 0x000000b07fb0723e */ /* 0x000fcc00000010ff */
[----:B------:R-:W2:Y:S01]  /*19090*/  MUFU.EX2 R15, R15 ;  /* 0x0000000f000f7308 */ /* 0x000ea20000000800 */
[C---:B-1----:R-:W-:Y:S01]  /*190a0*/  FADD.FTZ R6, R14.reuse, R125 ;  /* 0x0000007d0e067221 */ /* 0x042fe20000010000 */
[--C-:B------:R-:W-:Y:S01]  /*190b0*/  FFMA.FTZ R125, R149, UR11, -R138.reuse ;  /* 0x0000000b957d7c23 */ /* 0x100fe2000801088a */
[----:B------:R-:W-:Y:S01]  /*190c0*/  FFMA.FTZ R138, R157, UR11, -R138 ;  /* 0x0000000b9d8a7c23 */ /* 0x000fe2000801088a */
[----:B------:R-:W-:-:S04]  /*190d0*/  F2FP.BF16.F32.PACK_AB R185, R14, R185 ;  /* 0x000000b90eb9723e */ /* 0x000fc800000010ff */
[----:B------:R-:W1:Y:S01]  /*190e0*/  MUFU.EX2 R181, R181 ;  /* 0x000000b500b57308 */ /* 0x000e620000000800 */
[----:B0-----:R-:W-:-:S07]  /*190f0*/  FADD.FTZ R6, R187, R6 ;  /* 0x00000006bb067221 */ /* 0x001fce0000010000 */
[----:B------:R-:W0:Y:S01]  /*19100*/  MUFU.EX2 R120, R120 ;  /* 0x0000007800787308 */ /* 0x000e220000000800 */
[C---:B--2---:R-:W-:Y:S01]  /*19110*/  FADD.FTZ R6, R15.reuse, R6 ;  /* 0x000000060f067221 */ /* 0x044fe20000010000 */
[----:B------:R-:W-:-:S06]  /*19120*/  F2FP.BF16.F32.PACK_AB R187, R15, R187 ;  /* 0x000000bb0fbb723e */ /* 0x000fcc00000010ff */
[----:B------:R-:W2:Y:S01]  /*19130*/  MUFU.EX2 R183, R183 ;  /* 0x000000b700b77308 */ /* 0x000ea20000000800 */
[----:B-1----:R-:W-:-:S07]  /*19140*/  FADD.FTZ R129, R181, R6 ;  /* 0x00000006b5817221 */ /* 0x002fce0000010000 */
[----:B------:R1:W3:Y:S01]  /*19150*/  MUFU.EX2 R9, R133 ;  /* 0x0000008500097308 */ /* 0x0002e20000000800 */
[C---:B0-----:R-:W-:Y:S01]  /*19160*/  FADD.FTZ R6, R120.reuse, R129 ;  /* 0x0000008178067221 */ /* 0x041fe20000010000 */
[----:B------:R-:W-:-:S06]  /*19170*/  F2FP.BF16.F32.PACK_AB R181, R120, R181 ;  /* 0x000000b578b5723e */ /* 0x000fcc00000010ff */
[----:B------:R-:W0:Y:S01]  /*19180*/  MUFU.EX2 R177, R177 ;  /* 0x000000b100b17308 */ /* 0x000e220000000800 */
[----:B-1----:R-:W-:Y:S01]  /*19190*/  FADD.FTZ R133, R127, R128 ;  /* 0x000000807f857221 */ /* 0x002fe20000010000 */
[----:B--2---:R-:W-:-:S03]  /*191a0*/  FADD.FTZ R6, R183, R6 ;  /* 0x00000006b7067221 */ /* 0x004fc60000010000 */
[----:B------:R-:W-:Y:S01]  /*191b0*/  FADD.FTZ R133, R178, R133 ;  /* 0x00000085b2857221 */ /* 0x000fe20000010000 */
[C---:B------:R-:W-:Y:S02]  /*191c0*/  F2FP.BF16.F32.PACK_AB R178, R130.reuse, R178 ;  /* 0x000000b282b2723e */ /* 0x040fe400000010ff */
[----:B------:R-:W1:Y:S01]  /*191d0*/  MUFU.EX2 R172, R172 ;  /* 0x000000ac00ac7308 */ /* 0x000e620000000800 */
[C---:B---3--:R-:W-:Y:S01]  /*191e0*/  FADD.FTZ R6, R9.reuse, R6 ;  /* 0x0000000609067221 */ /* 0x048fe20000010000 */
[----:B------:R-:W-:Y:S01]  /*191f0*/  FADD.FTZ R133, R130, R133 ;  /* 0x0000008582857221 */ /* 0x000fe20000010000 */
[----:B------:R-:W-:Y:S01]  /*19200*/  F2FP.BF16.F32.PACK_AB R183, R9, R183 ;  /* 0x000000b709b7723e */ /* 0x000fe200000010ff */
[----:B------:R-:W-:-:S04]  /*19210*/  IMAD.MOV.U32 R9, RZ, RZ, R0 ;  /* 0x000000ffff097224 */ /* 0x000fc800078e0000 */
        /* <DEDUP_REMOVED lines=50> */
.L_x_4813:
        /* <DEDUP_REMOVED lines=99> */
.L_x_4831:
[----:B------:R-:W-:Y:S01]  /*19b70*/  ULEA UR5, UR38, UR39, 0x3 ;  /* 0x0000002726057291 */ /* 0x000fe2000f8e183f */
[----:B------:R-:W-:-:S05]  /*19b80*/  IMAD.U32 R4, RZ, RZ, UR60 ;  /* 0x0000003cff047e24 */ /* 0x000fca000f8e00ff */
[----:B------:R-:W-:-:S04]  /*19b90*/  SHF.L.U32 R4, R4, 0x1f, RZ ;  /* 0x0000001f04047819 */ /* 0x000fc800000006ff */
[----:B------:R0:W1:Y:S01]  /*19ba0*/  SYNCS.PHASECHK.TRANS64.TRYWAIT P2, [UR5+0x30850], R4 ;  /* 0x03085004ff0075a7 */ /* 0x0000620008040145 */
[----:B------:R-:W-:Y:S05]  /*19bb0*/  @!P0 BRA `(.L_x_4832) ;  /* 0x0000000000048947 */ /* 0x000fea0003800000 */
[----:B------:R-:W-:Y:S01]  /*19bc0*/  BPT.TRAP 0x1 ;  /* 0x000000040000795c */ /* 0x000fe20000300000 */
.L_x_4832:
[----:B-1----:R-:W-:Y:S05]  /*19bd0*/  @P2 BRA `(.L_x_4833) ;  /* 0x0000000000082947 */ /* 0x002fea0003800000 */
[----:B------:R-:W1:Y:S02]  /*19be0*/  SYNCS.PHASECHK.TRANS64.TRYWAIT P0, [UR5+0x30850], R4 ;  /* 0x03085004ff0075a7 */ /* 0x000e640008000145 */
[----:B-1----:R-:W-:Y:S05]  /*19bf0*/  @!P0 BRA `(.L_x_4834) ;  /* 0x000000e400e48947 */ /* 0x002fea0003800000 */
.L_x_4833:
[----:B------:R-:W-:Y:S01]  /*19c00*/  UIADD3 UR39, UR39, 0x400, URZ ;  /* 0x0000040027277890 */ /* 0x000fe2000fffe03f */
[----:B------:R-:W-:Y:S01]  /*19c10*/  WARPGROUP.ARRIVE ;  /* 0x00000000000079c5 */ /* 0x000fe20000000000 */
[----:B------:R-:W-:Y:S01]  /*19c20*/  UMOV UR7, 0x40000040 ;  /* 0x4000004000077882 */ /* 0x000fe20000000000 */
[----:B-1----:R-:W0:Y:S01]  /*19c30*/  SHFL.BFLY PT, R5, R6, 0x2, 0x1f ;  /* 0x0c401f0006057f89 */ /* 0x002e2200000e0000 */
[----:B------:R-:W-:Y:S01]  /*19c40*/  USHF.R.U32.HI UR39, URZ, 0x4, UR39 ;  /* 0x000000043f277899 */ /* 0x000fe20008011627 */
[----:B------:R-:W-:Y:S01]  /*19c50*/  IMAD.MOV.U32 R9, RZ, RZ, RZ ;  /* 0x000000ffff097224 */ /* 0x000fe200078e00ff */
[----:B------:R-:W-:Y:S01]  /*19c60*/  R2UR UR8, R232 ;  /* 0x00000000e80872ca */ /* 0x000fe200000e0000 */
[----:B------:R-:W1:Y:S01]  /*19c70*/  SHFL.BFLY PT, R8, R3, 0x2, 0x1f ;  /* 0x0c401f0003087f89 */ /* 0x000e6200000e0000 */
[----:B------:R-:W-:Y:S01]  /*19c80*/  ULOP3.LUT UR39, UR39, 0x3fff, URZ, 0xc0, !UPT ;  /* 0x00003fff27277892 */ /* 0x000fe2000f8ec03f */
[----:B------:R-:W-:-:S03]  /*19c90*/  IMAD.U32 R14, RZ, RZ, UR11 ;  /* 0x0000000bff0e7e24 */ /* 0x000fc6000f8e00ff */
[----:B------:R-:W-:-:S04]  /*19ca0*/  ULOP3.LUT UR4, UR39, 0x3000000, URZ, 0xfc, !UPT ;  /* 0x0300000027047892 */ /* 0x000fc8000f8efc3f */
        /* <DEDUP_REMOVED lines=11> */
[----:B------:R-:W-:Y:S01]  /*19d60*/  IMAD.MOV.U32 R3, RZ, RZ, -0x800000 ;  /* 0xff800000ff037424 */ /* 0x000fe200078e00ff */
        /* <DEDUP_REMOVED lines=8> */
[----:B------:R-:W-:Y:S02]  /*19df0*/  IMAD.U32 R8, RZ, RZ, UR5 ;  /* 0x00000005ff087e24 */ /* 0x000fe4000f8e00ff */
[----:B------:R-:W-:Y:S01]  /*19e00*/  IMAD.U32 R7, RZ, RZ, UR11 ;  /* 0x0000000bff077e24 */ /* 0x000fe2000f8e00ff */
[----:B------:R-:W-:Y:S01]  /*19e10*/  FSETP.NE.FTZ.AND P2, PT, R12, RZ, PT ;  /* 0x000000ff0c00720b */ /* 0x000fe20003f55000 */
[----:B------:R-:W-:-:S05]  /*19e20*/  @!P1 VIADD R8, R8, 0x30860 ;  /* 0x0003086008089836 */ /* 0x000fca0000000000 */
[----:B------:R-:W-:-:S03]  /*19e30*/  @!P1 PRMT R8, RZ, 0x654, R8 ;  /* 0x00000654ff089816 */ /* 0x000fc60000000008 */
        /* <DEDUP_REMOVED lines=135> */
.L_x_4712:
[----:B------:R-:W0:Y:S08]  /*1a6b0*/  S2UR UR4, SR_CgaCtaId ;  /* 0x00000000000479c3 */ /* 0x000e300000008800 */
[----:B------:R-:W-:Y:S06]  /*1a6c0*/  BAR.SYNC.DEFER_BLOCKING 0x5, 0x180 ;  /* 0x0146000000007b1d */ /* 0x000fec0000010000 */
[----:B------:R-:W-:Y:S01]  /*1a6d0*/  UMOV UR39, 0x400 ;  /* 0x0000040000277882 */ /* 0x000fe20000000000 */
[----:B------:R-:W-:Y:S01]  /*1a6e0*/  BSSY B0, `(.L_x_4835) ;  /* 0x00003a8000007945 */ /* 0x000fe20003800000 */
[----:B0-----:R-:W-:-:S09]  /*1a6f0*/  ULEA UR39, UR4, UR39, 0x18 ;  /* 0x0000002704277291 */ /* 0x001fd2000f8ec03f */
[----:B------:R-:W0:Y:S02]  /*1a700*/  LDS.128 R8, [UR39+0x308d0] ;  /* 0x0308d027ff087984 */ /* 0x000e240008000c00 */
[----:B0-----:R-:W-:Y:S02]  /*1a710*/  R2UR UR4, R9 ;  /* 0x00000000090472ca */ /* 0x001fe400000e0000 */
[----:B------:R-:W-:Y:S01]  /*1a720*/  R2UR UR45, R11 ;  /* 0x000000000b2d72ca */ /* 0x000fe200000e0000 */
[----:B------:R-:W-:Y:S06]  /*1a730*/  BAR.ARV 0x4, 0x180 ;  /* 0x0106000000007b1d */ /* 0x000fec0000002000 */
[----:B------:R-:W-:Y:S08]  /*1a740*/  @P0 BRA `(.L_x_4836) ;  /* 0x0000002c00300947 */ /* 0x000ff00003800000 */
[----:B------:R-:W2:Y:S01]  /*1a750*/  LDL R0, [R1+0x32c] ;  /* 0x00032c0001007983 */ /* 0x000ea20000100800 */
[----:B------:R-:W0:Y:S01]  /*1a760*/  S2UR UR5, SR_SWINHI ;  /* 0x00000000000579c3 */ /* 0x000e220000002f00 */
[----:B------:R-:W-:Y:S01]  /*1a770*/  F2FP.BF16.F32.PACK_AB R95, R111, R110 ;  /* 0x0000006e6f5f723e */ /* 0x000fe200000010ff */
[----:B------:R-:W-:-:S06]  /*1a780*/  ULDC.64 UR8, c[0x0][0x208] ;  /* 0x0000820000087ab9 */ /* 0x000fcc0000000a00 */
[----:B------:R-:W1:Y:S08]  /*1a790*/  LDC.64 R140, c[0x0][0xc00] ;  /* 0x00030000ff8c7b82 */ /* 0x000e700000000a00 */
[----:B------:R-:W3:Y:S01]  /*1a7a0*/  LDC.64 R142, c[0x0][0xc00] ;  /* 0x00030000ff8e7b82 */ /* 0x000ee20000000a00 */
[----:B------:R-:W-:Y:S01]  /*1a7b0*/  UMOV UR6, UR39 ;  /* 0x0000002700067c82 */ /* 0x000fe20008000000 */
[----:B0-----:R-:W-:Y:S01]  /*1a7c0*/  UMOV UR7, UR5 ;  /* 0x0000000500077c82 */ /* 0x001fe20008000000 */
[----:B------:R-:W-:-:S02]  /*1a7d0*/  IMAD.U32 R8, RZ, RZ, UR6 ;  /* 0x00000006ff087e24 */ /* 0x000fc4000f8e00ff */
[----:B------:R-:W-:-:S03]  /*1a7e0*/  IMAD.U32 R9, RZ, RZ, UR7 ;  /* 0x00000007ff097e24 */ /* 0x000fc6000f8e00ff */
[----:B------:R-:W-:Y:S01]  /*1a7f0*/  BAR.SYNC.DEFER_BLOCKING 0x1, 0x100 ;  /* 0x0044000000007b1d */ /* 0x000fe20000010000 */
[----:B--2---:R-:W-:-:S03]  /*1a800*/  IMAD.WIDE R12, R0, 0x2, R8 ;  /* 0x00000002000c7825 */ /* 0x004fc600078e0208 */
[C---:B------:R-:W-:Y:S02]  /*1a810*/  LOP3.LUT R11, R12.reuse, 0x380, RZ, 0xc0, !PT ;  /* 0x000003800c0b7812 */ /* 0x040fe400078ec0ff */
[C---:B------:R-:W-:Y:S02]  /*1a820*/  IADD3 R74, P5, R12.reuse, 0x8060, RZ ;  /* 0x000080600c4a7810 */ /* 0x040fe40007fbe0ff */
[C---:B------:R-:W-:Y:S02]  /*1a830*/  IADD3 R76, P6, R12.reuse, 0x8040, RZ ;  /* 0x000080400c4c7810 */ /* 0x040fe40007fde0ff */
[C---:B------:R-:W-:Y:S01]  /*1a840*/  IADD3 R78, P0, R12.reuse, 0x8020, RZ ;  /* 0x000080200c4e7810 */ /* 0x040fe20007f1e0ff */
[--C-:B------:R-:W-:Y:S01]  /*1a850*/  IMAD.X R75, RZ, RZ, R13.reuse, P5 ;  /* 0x000000ffff4b7224 */ /* 0x100fe200028e060d */
[C---:B------:R-:W-:Y:S01]  /*1a860*/  IADD3 R80, P1, R12.reuse, 0x8000, RZ ;  /* 0x000080000c507810 */ /* 0x040fe20007f3e0ff */
[--C-:B------:R-:W-:Y:S01]  /*1a870*/  IMAD.X R77, RZ, RZ, R13.reuse, P6 ;  /* 0x000000ffff4d7224 */ /* 0x100fe200030e060d */
[----:B------:R-:W-:Y:S01]  /*1a880*/  SHF.R.U64 R11, R11, 0x3, RZ ;  /* 0x000000030b0b7819 */ /* 0x000fe200000012ff */
[--C-:B------:R-:W-:Y:S01]  /*1a890*/  IMAD.X R79, RZ, RZ, R13.reuse, P0 ;  /* 0x000000ffff4f7224 */ /* 0x100fe200000e060d */
[C---:B------:R-:W-:Y:S01]  /*1a8a0*/  IADD3 R82, P2, R12.reuse, 0x4060, RZ ;  /* 0x000040600c527810 */ /* 0x040fe20007f5e0ff */
[----:B------:R-:W-:Y:S01]  /*1a8b0*/  IMAD.X R81, RZ, RZ, R13, P1 ;  /* 0x000000ffff517224 */ /* 0x000fe200008e060d */
[----:B------:R-:W-:-:S02]  /*1a8c0*/  IADD3 R72, P3, R12, 0x4040, RZ ;  /* 0x000040400c487810 */ /* 0x000fc40007f7e0ff */
        /* <DEDUP_REMOVED lines=14> */
[----:B------:R-:W-:-:S02]  /*1a9b0*/  LOP3.LUT R11, R80, 0x380, RZ, 0xc0, !PT ;  /* 0x00000380500b7812 */ /* 0x000fc400078ec0ff */
[----:B------:R-:W-:Y:S02]  /*1a9c0*/  LOP3.LUT R15, R78, 0x380, RZ, 0xc0, !PT ;  /* 0x000003804e0f7812 */ /* 0x000fe400078ec0ff */
[----:B------:R-:W-:Y:S02]  /*1a9d0*/  SHF.R.U64 R17, R17, 0x3, RZ ;  /* 0x0000000311117819 */ /* 0x000fe400000012ff */
[----:B------:R-:W-:Y:S02]  /*1a9e0*/  SHF.R.U64 R11, R11, 0x3, RZ ;  /* 0x000000030b0b7819 */ /* 0x000fe400000012ff */
[----:B------:R-:W-:Y:S02]  /*1a9f0*/  SHF.R.U64 R15, R15, 0x3, RZ ;  /* 0x000000030f0f7819 */ /* 0x000fe400000012ff */
[----:B------:R-:W-:Y:S02]  /*1aa00*/  LOP3.LUT R76, R17, R76, RZ, 0x3c, !PT ;  /* 0x0000004c114c7212 */ /* 0x000fe400078e3cff */
[----:B------:R-:W-:-:S02]  /*1aa10*/  LOP3.LUT R80, R11, R80, RZ, 0x3c, !PT ;  /* 0x000000500b507212 */ /* 0x000fc400078e3cff */
[----:B------:R-:W-:Y:S02]  /*1aa20*/  LOP3.LUT R17, R72, 0x380, RZ, 0xc0, !PT ;  /* 0x0000038048117812 */ /* 0x000fe400078ec0ff */
[----:B------:R-:W-:Y:S02]  /*1aa30*/  LOP3.LUT R19, R74, 0x380, RZ, 0xc0, !PT ;  /* 0x000003804a137812 */ /* 0x000fe400078ec0ff */
[----:B------:R-:W-:Y:S02]  /*1aa40*/  LOP3.LUT R78, R15, R78, RZ, 0x3c, !PT ;  /* 0x0000004e0f4e7212 */ /* 0x000fe400078e3cff */
[----:B------:R-:W-:Y:S02]  /*1aa50*/  LOP3.LUT R11, R14, 0x380, RZ, 0xc0, !PT ;  /* 0x000003800e0b7812 */ /* 0x000fe400078ec0ff */
[----:B------:R-:W-:Y:S02]  /*1aa60*/  LOP3.LUT R15, R22, 0x380, RZ, 0xc0, !PT ;  /* 0x00000380160f7812 */ /* 0x000fe400078ec0ff */
[----:B------:R-:W-:-:S02]  /*1aa70*/  SHF.R.U64 R17, R17, 0x3, RZ ;  /* 0x0000000311117819 */ /* 0x000fc400000012ff */
[----:B------:R-:W-:Y:S02]  /*1aa80*/  SHF.R.U64 R19, R19, 0x3, RZ ;  /* 0x0000000313137819 */ /* 0x000fe400000012ff */
[----:B------:R-:W-:Y:S02]  /*1aa90*/  SHF.R.U64 R11, R11, 0x3, RZ ;  /* 0x000000030b0b7819 */ /* 0x000fe400000012ff */
[----:B------:R-:W-:Y:S02]  /*1aaa0*/  SHF.R.U64 R15, R15, 0x3, RZ ;  /* 0x000000030f0f7819 */ /* 0x000fe400000012ff */
[----:B------:R-:W-:Y:S02]  /*1aab0*/  LOP3.LUT R84, R17, R72, RZ, 0x3c, !PT ;  /* 0x0000004811547212 */ /* 0x000fe400078e3cff */
[----:B------:R-:W-:Y:S02]  /*1aac0*/  LOP3.LUT R74, R19, R74, RZ, 0x3c, !PT ;  /* 0x0000004a134a7212 */ /* 0x000fe400078e3cff */
[----:B------:R-:W-:-:S02]  /*1aad0*/  LOP3.LUT R72, R11, R14, RZ, 0x3c, !PT ;  /* 0x0000000e0b487212 */ /* 0x000fc400078e3cff */
[----:B------:R-:W-:Y:S02]  /*1aae0*/  LOP3.LUT R19, R82, 0x380, RZ, 0xc0, !PT ;  /* 0x0000038052137812 */ /* 0x000fe400078ec0ff */
[----:B------:R-:W-:Y:S02]  /*1aaf0*/  LOP3.LUT R86, R15, R22, RZ, 0x3c, !PT ;  /* 0x000000160f567212 */ /* 0x000fe400078e3cff */
[----:B------:R-:W-:Y:S02]  /*1ab00*/  LOP3.LUT R11, R0, 0x380, RZ, 0xc0, !PT ;  /* 0x00000380000b7812 */ /* 0x000fe400078ec0ff */
        /* <DEDUP_REMOVED lines=8> */
[----:B------:R-:W-:-:S02]  /*1ab90*/  MOV R94, R12 ;  /* 0x0000000c005e7202 */ /* 0x000fc40000000f00 */
[----:B------:R-:W-:Y:S02]  /*1aba0*/  LOP3.LUT R92, R22, R5, RZ, 0x3c, !PT ;  /* 0x00000005165c7212 */ /* 0x000fe400078e3cff */
[----:B------:R-:W-:Y:S02]  /*1abb0*/  F2FP.BF16.F32.PACK_AB R12, R25, R24 ;  /* 0x00000018190c723e */ /* 0x000fe400000010ff */
[----:B------:R-:W-:Y:S02]  /*1abc0*/  F2FP.BF16.F32.PACK_AB R13, R27, R26 ;  /* 0x0000001a1b0d723e */ /* 0x000fe400000010ff */
[----:B------:R-:W-:Y:S02]  /*1abd0*/  F2FP.BF16.F32.PACK_AB R14, R29, R28 ;  /* 0x0000001c1d0e723e */ /* 0x000fe400000010ff */
[----:B------:R-:W-:Y:S02]  /*1abe0*/  F2FP.BF16.F32.PACK_AB R15, R31, R30 ;  /* 0x0000001e1f0f723e */ /* 0x000fe400000010ff */
[----:B------:R-:W-:-:S02]  /*1abf0*/  LOP3.LUT R90, R17, R2, RZ, 0x3c, !PT ;  /* 0x00000002115a7212 */ /* 0x000fc400078e3cff */
[----:B------:R-:W-:Y:S01]  /*1ac00*/  MOV R5, R76 ;  /* 0x0000004c00057202 */ /* 0x000fe20000000f00 */
[----:B------:R0:W-:Y:S01]  /*1ac10*/  STSM.16.M88.4 [R94], R12 ;  /* 0x0000000c5e007844 */ /* 0x0001e20000000200 */
[----:B------:R-:W-:Y:S02]  /*1ac20*/  MOV R11, R78 ;  /* 0x0000004e000b7202 */ /* 0x000fe40000000f00 */
[----:B------:R-:W-:Y:S02]  /*1ac30*/  MOV R0, R80 ;  /* 0x0000005000007202 */ /* 0x000fe40000000f00 */
[----:B------:R-:W-:Y:S02]  /*1ac40*/  MOV R17, R82 ;  /* 0x0000005200117202 */ /* 0x000fe40000000f00 */
[----:B------:R-:W-:Y:S02]  /*1ac50*/  MOV R88, R88 ;  /* 0x0000005800587202 */ /* 0x000fe40000000f00 */
[----:B------:R-:W-:-:S02]  /*1ac60*/  F2FP.BF16.F32.PACK_AB R76, R33, R32 ;  /* 0x00000020214c723e */ /* 0x000fc400000010ff */
[----:B------:R-:W-:Y:S02]  /*1ac70*/  F2FP.BF16.F32.PACK_AB R77, R35, R34 ;  /* 0x00000022234d723e */ /* 0x000fe400000010ff */
[----:B------:R-:W-:Y:S02]  /*1ac80*/  F2FP.BF16.F32.PACK_AB R78, R37, R36 ;  /* 0x00000024254e723e */ /* 0x000fe400000010ff */
[----:B------:R-:W-:Y:S02]  /*1ac90*/  F2FP.BF16.F32.PACK_AB R79, R39, R38 ;  /* 0x00000026274f723e */ /* 0x000fe400000010ff */
[----:B------:R-:W-:Y:S02]  /*1aca0*/  MOV R19, R84 ;  /* 0x0000005400137202 */ /* 0x000fe40000000f00 */
[----:B------:R-:W-:Y:S01]  /*1acb0*/  MOV R22, R86 ;  /* 0x0000005600167202 */ /* 0x000fe20000000f00 */
[----:B------:R2:W-:Y:S01]  /*1acc0*/  STSM.16.M88.4 [R88], R76 ;  /* 0x0000004c58007844 */ /* 0x0005e20000000200 */
[----:B------:R-:W-:-:S02]  /*1acd0*/  MOV R92, R92 ;  /* 0x0000005c005c7202 */ /* 0x000fc40000000f00 */
[----:B------:R-:W-:Y:S02]  /*1ace0*/  F2FP.BF16.F32.PACK_AB R80, R41, R40 ;  /* 0x000000282950723e */ /* 0x000fe400000010ff */
        /* <DEDUP_REMOVED lines=16> */
[----:B------:R-:W-:Y:S02]  /*1adf0*/  F2FP.BF16.F32.PACK_AB R72, R65, R64 ;  /* 0x000000404148723e */ /* 0x000fe400000010ff */
[----:B------:R-:W-:Y:S01]  /*1ae00*/  F2FP.BF16.F32.PACK_AB R73, R67, R66 ;  /* 0x000000424349723e */ /* 0x000fe200000010ff */
[----:B------:R-:W-:Y:S01]  /*1ae10*/  STSM.16.M88.4 [R93], R12 ;  /* 0x0000000c5d007844 */ /* 0x000fe20000000200 */
[----:B------:R-:W-:Y:S02]  /*1ae20*/  F2FP.BF16.F32.PACK_AB R74, R69, R68 ;  /* 0x00000044454a723e */ /* 0x000fe400000010ff */
[----:B------:R-:W-:-:S02]  /*1ae30*/  F2FP.BF16.F32.PACK_AB R75, R71, R70 ;  /* 0x00000046474b723e */ /* 0x000fc400000010ff */
[----:B--2---:R-:W-:Y:S02]  /*1ae40*/  F2FP.BF16.F32.PACK_AB R76, R7, R6 ;  /* 0x00000006074c723e */ /* 0x004fe400000010ff */
[----:B------:R-:W-:Y:S01]  /*1ae50*/  F2FP.BF16.F32.PACK_AB R77, R129, R128 ;  /* 0x00000080814d723e */ /* 0x000fe200000010ff */
[----:B------:R3:W-:Y:S01]  /*1ae60*/  STSM.16.M88.4 [R22], R72 ;  /* 0x0000004816007844 */ /* 0x0007e20000000200 */
[----:B------:R-:W-:Y:S02]  /*1ae70*/  F2FP.BF16.F32.PACK_AB R78, R21, R20 ;  /* 0x00000014154e723e */ /* 0x000fe400000010ff */
[----:B------:R-:W-:Y:S02]  /*1ae80*/  F2FP.BF16.F32.PACK_AB R79, R131, R130 ;  /* 0x00000082834f723e */ /* 0x000fe400000010ff */
[----:B----4-:R-:W-:Y:S02]  /*1ae90*/  F2FP.BF16.F32.PACK_AB R80, R121, R120 ;  /* 0x000000787950723e */ /* 0x010fe400000010ff */
[----:B------:R-:W-:Y:S01]  /*1aea0*/  F2FP.BF16.F32.PACK_AB R81, R133, R132 ;  /* 0x000000848551723e */ /* 0x000fe200000010ff */
[----:B------:R0:W-:Y:S01]  /*1aeb0*/  STSM.16.M88.4 [R19], R76 ;  /* 0x0000004c13007844 */ /* 0x0001e20000000200 */
[----:B------:R-:W-:-:S02]  /*1aec0*/  F2FP.BF16.F32.PACK_AB R82, R123, R122 ;  /* 0x0000007a7b52723e */ /* 0x000fc400000010ff */
[----:B------:R-:W-:Y:S02]  /*1aed0*/  F2FP.BF16.F32.PACK_AB R83, R135, R134 ;  /* 0x000000868753723e */ /* 0x000fe400000010ff */
[----:B-1----:R-:W-:Y:S02]  /*1aee0*/  F2FP.BF16.F32.PACK_AB R84, R125, R124 ;  /* 0x0000007c7d54723e */ /* 0x002fe400000010ff */
[----:B------:R-:W-:Y:S01]  /*1aef0*/  F2FP.BF16.F32.PACK_AB R85, R137, R136 ;  /* 0x000000888955723e */ /* 0x000fe200000010ff */
[----:B------:R-:W-:Y:S01]  /*1af00*/  STSM.16.M88.4 [R17], R80 ;  /* 0x0000005011007844 */ /* 0x000fe20000000200 */
[----:B------:R-:W-:Y:S01]  /*1af10*/  F2FP.BF16.F32.PACK_AB R86, R127, R126 ;  /* 0x0000007e7f56723e */ /* 0x000fe200000010ff */
[----:B---3--:R-:W-:Y:S01]  /*1af20*/  IMAD.WIDE R72, R202, 0x4, R142 ;  /* 0x00000004ca487825 */ /* 0x008fe200078e028e */
[----:B------:R-:W-:Y:S02]  /*1af30*/  F2FP.BF16.F32.PACK_AB R87, R139, R138 ;  /* 0x0000008a8b57723e */ /* 0x000fe400000010ff */
[----:B------:R-:W-:-:S02]  /*1af40*/  F2FP.BF16.F32.PACK_AB R88, R97, R96 ;  /* 0x000000606158723e */ /* 0x000fc400000010ff */
[----:B------:R-:W-:Y:S01]  /*1af50*/  F2FP.BF16.F32.PACK_AB R89, R99, R98 ;  /* 0x000000626359723e */ /* 0x000fe200000010ff */
[----:B------:R1:W-:Y:S01]  /*1af60*/  STSM.16.M88.4 [R0], R84 ;  /* 0x0000005400007844 */ /* 0x0003e20000000200 */
[----:B------:R-:W-:Y:S01]  /*1af70*/  F2FP.BF16.F32.PACK_AB R90, R101, R100 ;  /* 0x00000064655a723e */ /* 0x000fe200000010ff */
[----:B------:R-:W-:Y:S01]  /*1af80*/  ULDC UR5, c[0x0][0xa88] ;  /* 0x0002a20000057ab9 */ /* 0x000fe20000000800 */
[----:B------:R-:W-:Y:S01]  /*1af90*/  F2FP.BF16.F32.PACK_AB R91, R103, R102 ;  /* 0x00000066675b723e */ /* 0x000fe200000010ff */
[----:B0-----:R-:W0:Y:S01]  /*1afa0*/  LDC.64 R76, c[0x0][0xba8] ;  /* 0x0002ea00ff4c7b82 */ /* 0x001e220000000a00 */
[----:B------:R-:W-:Y:S02]  /*1afb0*/  F2FP.BF16.F32.PACK_AB R92, R105, R104 ;  /* 0x00000068695c723e */ /* 0x000fe400000010ff */
[----:B------:R-:W-:Y:S01]  /*1afc0*/  F2FP.BF16.F32.PACK_AB R93, R107, R106 ;  /* 0x0000006a6b5d723e */ /* 0x000fe200000010ff */
[----:B------:R-:W-:Y:S01]  /*1afd0*/  STSM.16.M88.4 [R11], R88 ;  /* 0x000000580b007844 */ /* 0x000fe20000000200 */
[----:B------:R-:W-:-:S02]  /*1afe0*/  F2FP.BF16.F32.PACK_AB R94, R109, R108 ;  /* 0x0000006c6d5e723e */ /* 0x000fc400000010ff */
[----:B------:R-:W-:Y:S02]  /*1aff0*/  F2FP.BF16.F32.PACK_AB R12, R113, R112 ;  /* 0x00000070710c723e */ /* 0x000fe400000010ff */
[----:B------:R-:W-:Y:S01]  /*1b000*/  F2FP.BF16.F32.PACK_AB R13, R115, R114 ;  /* 0x00000072730d723e */ /* 0x000fe200000010ff */
[----:B------:R-:W-:Y:S01]  /*1b010*/  STSM.16.M88.4 [R5], R92 ;  /* 0x0000005c05007844 */ /* 0x000fe20000000200 */
[----:B------:R-:W-:Y:S01]  /*1b020*/  F2FP.BF16.F32.PACK_AB R14, R117, R116 ;  /* 0x00000074750e723e */ /* 0x000fe200000010ff */
[----:B-1----:R-:W-:Y:S01]  /*1b030*/  IMAD.MOV.U32 R0, RZ, RZ, RZ ;  /* 0x000000ffff007224 */ /* 0x002fe200078e00ff */
[----:B------:R-:W-:Y:S02]  /*1b040*/  F2FP.BF16.F32.PACK_AB R15, R119, R118 ;  /* 0x00000076770f723e */ /* 0x000fe400000010ff */
[----:B------:R-:W-:-:S03]  /*1b050*/  ISETP.NE.U32.AND P0, PT, R140, RZ, PT ;  /* 0x000000ff8c00720c */ /* 0x000fc60003f05070 */
[----:B------:R1:W-:Y:S01]  /*1b060*/  STSM.16.M88.4 [R2], R12 ;  /* 0x0000000c02007844 */ /* 0x0003e20000000200 */
[----:B------:R-:W-:Y:S01]  /*1b070*/  ISETP.NE.AND.EX P0, PT, R141, RZ, PT, P0 ;  /* 0x000000ff8d00720c */ /* 0x000fe20003f05300 */
[----:B------:R-:W-:Y:S08]  /*1b080*/  BAR.SYNC.DEFER_BLOCKING 0x1, 0x100 ;  /* 0x0044000000007b1d */ /* 0x000ff00000010000 */
[----:B-1----:R-:W1:Y:S08]  /*1b090*/  LDC.64 R12, c[0x0][0xc08] ;  /* 0x00030200ff0c7b82 */ /* 0x002e700000000a00 */
[----:B------:R-:W2:Y:S01]  /*1b0a0*/  LDC R14, c[0x0][0xad4] ;  /* 0x0002b500ff0e7b82 */ /* 0x000ea20000000800 */
[----:B------:R-:W3:Y:S01]  /*1b0b0*/  @P0 LDG.E R0, desc[UR8][R72.64] ;  /* 0x0000000848000981 */ /* 0x000ee2000c1e1900 */
[----:B------:R-:W-:Y:S01]  /*1b0c0*/  ISETP.NE.AND P2, PT, R201, RZ, PT ;  /* 0x000000ffc900720c */ /* 0x000fe20003f45270 */
[----:B------:R-:W-:-:S05]  /*1b0d0*/  IMAD.MOV.U32 R78, RZ, RZ, 0x9b8 ;  /* 0x000009b8ff4e7424 */ /* 0x000fca00078e00ff */
[----:B------:R-:W4:Y:S01]  /*1b0e0*/  LDC R2, c[0x0][0xbe8] ;  /* 0x0002fa00ff027b82 */ /* 0x000f220000000800 */
[----:B------:R-:W-:Y:S01]  /*1b0f0*/  IMAD.U32 R17, RZ, RZ, UR5 ;  /* 0x00000005ff117e24 */ /* 0x000fe2000f8e00ff */
[----:B-1----:R-:W-:-:S04]  /*1b100*/  ISETP.NE.U32.AND P1, PT, R12, RZ, PT ;  /* 0x000000ff0c00720c */ /* 0x002fc80003f25070 */
[----:B------:R-:W-:-:S13]  /*1b110*/  ISETP.NE.AND.EX P1, PT, R13, RZ, PT, P1 ;  /* 0x000000ff0d00720c */ /* 0x000fda0003f25310 */
[----:B------:R-:W1:Y:S01]  /*1b120*/  @P1 LDC.64 R12, c[0x0][0xc08] ;  /* 0x00030200ff0c1b82 */ /* 0x000e620000000a00 */
[----:B--2---:R-:W-:-:S04]  /*1b130*/  SEL R14, R201, R14, P2 ;  /* 0x0000000ec90e7207 */ /* 0x004fc80001000000 */
[----:B------:R-:W-:-:S04]  /*1b140*/  ISETP.GT.AND P3, PT, R14, 0x1, PT ;  /* 0x000000010e00780c */ /* 0x000fc80003f64270 */
[----:B------:R-:W-:Y:S02]  /*1b150*/  SEL R78, R78, 0x978, P3 ;  /* 0x000009784e4e7807 */ /* 0x000fe40001800000 */
[----:B----4-:R-:W-:Y:S02]  /*1b160*/  ISETP.NE.AND P4, PT, R2, 0x1, PT ;  /* 0x000000010200780c */ /* 0x010fe40003f85270 */
[----:B------:R2:W4:Y:S01]  /*1b170*/  LDC.64 R14, c[0x0][R78+0x218] ;  /* 0x000086004e0e7b82 */ /* 0x0005220000000a00 */
[----:B-1----:R-:W-:Y:S01]  /*1b180*/  @P1 IMAD.WIDE R12, R202, 0x4, R12 ;  /* 0x00000004ca0c1825 */ /* 0x002fe200078e020c */
[----:B------:R-:W-:-:S09]  /*1b190*/  ISETP.NE.U32.AND P2, PT, R140, RZ, PT ;  /* 0x000000ff8c00720c */ /* 0x000fd20003f45070 */
[----:B------:R-:W1:Y:S01]  /*1b1a0*/  @P4 LDC R22, c[0x0][0xbec] ;  /* 0x0002fb00ff164b82 */ /* 0x000e620000000800 */
[----:B------:R0:W5:Y:S01]  /*1b1b0*/  @P1 LDG.E R17, desc[UR8][R12.64] ;  /* 0x000000080c111981 */ /* 0x000162000c1e1900 */
[----:B------:R-:W-:Y:S01]  /*1b1c0*/  ISETP.NE.AND.EX P2, PT, R141, RZ, PT, P2 ;  /* 0x000000ff8d00720c */ /* 0x000fe20003f45320 */
[----:B------:R-:W-:Y:S01]  /*1b1d0*/  VIADD R19, R194, UR61 ;  /* 0x0000003dc2137c36 */ /* 0x000fe20008000000 */
[----:B------:R-:W-:-:S04]  /*1b1e0*/  SHF.R.S32.HI R5, RZ, 0x1f, R202 ;  /* 0x0000001fff057819 */ /* 0x000fc800000114ca */
[----:B------:R-:W1:Y:S01]  /*1b1f0*/  @P4 LDC R83, c[0x0][0xbf0] ;  /* 0x0002fc00ff534b82 */ /* 0x000e620000000800 */
[----:B------:R-:W-:Y:S02]  /*1b200*/  SEL R202, R202, RZ, !P2 ;  /* 0x000000ffcaca7207 */ /* 0x000fe40005000000 */
[----:B------:R-:W-:-:S05]  /*1b210*/  SEL R5, R5, RZ, !P2 ;  /* 0x000000ff05057207 */ /* 0x000fca0005000000 */
[----:B0-----:R2:W0:Y:S08]  /*1b220*/  LDC.64 R12, c[0x0][R78+0x220] ;  /* 0x000088004e0c7b82 */ /* 0x0014300000000a00 */
[----:B------:R2:W1:Y:S08]  /*1b230*/  LDC.64 R74, c[0x0][R78+0x228] ;  /* 0x00008a004e4a7b82 */ /* 0x0004700000000a00 */
[----:B--2---:R-:W2:Y:S01]  /*1b240*/  LDC.64 R78, c[0x0][R78+0x210] ;  /* 0x000084004e4e7b82 */ /* 0x004ea20000000a00 */
[----:B0-----:R-:W-:-:S07]  /*1b250*/  IMAD R11, R13, R202, RZ ;  /* 0x000000ca0d0b7224 */ /* 0x001fce00078e02ff */
[----:B------:R-:W0:Y:S01]  /*1b260*/  @!P3 LDC R76, c[0x0][0xb50] ;  /* 0x0002d400ff4cbb82 */ /* 0x000e220000000800 */
[----:B------:R-:W-:Y:S01]  /*1b270*/  IMAD R81, R12, R5, R11 ;  /* 0x000000050c517224 */ /* 0x000fe200078e020b */
[----:B------:R-:W-:Y:S01]  /*1b280*/  SEL R5, R208, RZ, P3 ;  /* 0x000000ffd0057207 */ /* 0x000fe20001800000 */
[-C--:B----4-:R-:W-:Y:S02]  /*1b290*/  IMAD R11, R15, R195.reuse, RZ ;  /* 0x000000c30f0b7224 */ /* 0x090fe400078e02ff */
[----:B------:R-:W-:-:S03]  /*1b2a0*/  IMAD.WIDE.U32 R14, R14, R195, RZ ;  /* 0x000000c30e0e7225 */ /* 0x000fc600078e00ff */
[----:B------:R-:W4:Y:S01]  /*1b2b0*/  @!P3 LDC R77, c[0x0][0xb54] ;  /* 0x0002d500ff4dbb82 */ /* 0x000f220000000800 */
[----:B------:R-:W-:-:S04]  /*1b2c0*/  IMAD.WIDE.U32 R12, R12, R202, RZ ;  /* 0x000000ca0c0c7225 */ /* 0x000fc800078e00ff */
[----:B------:R-:W-:Y:S02]  /*1b2d0*/  IMAD.IADD R80, R15, 0x1, R11 ;  /* 0x000000010f507824 */ /* 0x000fe400078e020b */
[----:B------:R-:W-:Y:S02]  /*1b2e0*/  IMAD.IADD R15, R13, 0x1, R81 ;  /* 0x000000010d0f7824 */ /* 0x000fe400078e0251 */
[----:B------:R-:W-:Y:S02]  /*1b2f0*/  IMAD.MOV.U32 R13, RZ, RZ, R19 ;  /* 0x000000ffff0d7224 */ /* 0x000fe400078e0013 */
[-C--:B-1----:R-:W-:Y:S02]  /*1b300*/  IMAD R81, R75, R5.reuse, RZ ;  /* 0x000000054b517224 */ /* 0x082fe400078e02ff */
[----:B------:R-:W-:-:S04]  /*1b310*/  IMAD.WIDE.U32 R74, R74, R5, RZ ;  /* 0x000000054a4a7225 */ /* 0x000fc800078e00ff */
[----:B------:R-:W-:Y:S01]  /*1b320*/  IMAD.IADD R81, R75, 0x1, R81 ;  /* 0x000000014b517824 */ /* 0x000fe200078e0251 */
[--C-:B---3--:R-:W-:Y:S01]  /*1b330*/  IADD3 R14, P2, P5, R12, R14, R0.reuse ;  /* 0x0000000e0c0e7210 */ /* 0x108fe20007d5e000 */
[----:B------:R-:W-:Y:S01]  /*1b340*/  @P4 IMAD.HI.U32 R12, R19, R22, RZ ;  /* 0x00000016130c4227 */ /* 0x000fe200078e00ff */
[----:B------:R-:W-:-:S04]  /*1b350*/  SHF.R.S32.HI R11, RZ, 0x1f, R0 ;  /* 0x0000001fff0b7819 */ /* 0x000fc80000011400 */
[----:B------:R-:W-:Y:S02]  /*1b360*/  @P4 SHF.R.U32.HI R13, RZ, R83, R12 ;  /* 0x00000053ff0d4219 */ /* 0x000fe4000001160c */
[----:B------:R-:W-:Y:S02]  /*1b370*/  IADD3.X R15, R15, R80, R11, P2, P5 ;  /* 0x000000500f0f7210 */ /* 0x000fe400017ea40b */
[----:B------:R-:W-:Y:S01]  /*1b380*/  IADD3 R74, P2, P5, R13, R14, R74 ;  /* 0x0000000e0d4a7210 */ /* 0x000fe20007d5e04a */
[--C-:B------:R-:W-:Y:S01]  /*1b390*/  IMAD.MOV R5, RZ, RZ, -R13.reuse ;  /* 0x000000ffff057224 */ /* 0x100fe200078e0a0d */
[----:B------:R-:W-:-:S03]  /*1b3a0*/  SHF.R.S32.HI R12, RZ, 0x1f, R13 ;  /* 0x0000001fff0c7819 */ /* 0x000fc6000001140d */
[----:B------:R-:W-:Y:S01]  /*1b3b0*/  IMAD R5, R2, R5, R19 ;  /* 0x0000000502057224 */ /* 0x000fe200078e0213 */
[----:B------:R-:W-:-:S03]  /*1b3c0*/  IADD3.X R75, R12, R15, R81, P2, P5 ;  /* 0x0000000f0c4b7210 */ /* 0x000fc600017ea451 */
[-C--:B--2---:R-:W-:Y:S01]  /*1b3d0*/  IMAD R12, R79, R5.reuse, RZ ;  /* 0x000000054f0c7224 */ /* 0x084fe200078e02ff */
[----:B------:R-:W-:Y:S01]  /*1b3e0*/  SHF.R.S32.HI R13, RZ, 0x1f, R5 ;  /* 0x0000001fff0d7819 */ /* 0x000fe20000011405 */
[----:B------:R-:W-:-:S04]  /*1b3f0*/  IMAD.WIDE.U32 R74, R78, R5, R74 ;  /* 0x000000054e4a7225 */ /* 0x000fc800078e004a */
[----:B------:R-:W-:Y:S01]  /*1b400*/  IMAD R13, R78, R13, R12 ;  /* 0x0000000d4e0d7224 */ /* 0x000fe200078e020c */
[----:B0-----:R-:W-:-:S03]  /*1b410*/  LEA R76, P2, R74, R76, 0x2 ;  /* 0x0000004c4a4c7211 */ /* 0x001fc600078410ff */
[----:B------:R-:W-:-:S05]  /*1b420*/  IMAD.IADD R5, R75, 0x1, R13 ;  /* 0x000000014b057824 */ /* 0x000fca00078e020d */
[----:B----4-:R-:W-:Y:S01]  /*1b430*/  LEA.HI.X R5, R74, R77, R5, 0x2, P2 ;  /* 0x0000004d4a057211 */ /* 0x010fe200010f1405 */
[----:B------:R-:W-:Y:S06]  /*1b440*/  @P1 BRA `(.L_x_4837) ;  /* 0x0000000000141947 */ /* 0x000fec0003800000 */
[----:B------:R-:W-:Y:S05]  /*1b450*/  @!P0 BRA `(.L_x_4837) ;  /* 0x0000000000108947 */ /* 0x000fea0003800000 */
[----:B------:R-:W-:Y:S02]  /*1b460*/  ULDC.64 UR6, c[0x0][0x208] ;  /* 0x0000820000067ab9 */ /* 0x000fe40000000a00 */
[----:B------:R-:W2:Y:S04]  /*1b470*/  LDG.E R12, desc[UR6][R72.64] ;  /* 0x00000006480c7981 */ /* 0x000ea8000c1e1900 */
[----:B-----5:R-:W2:Y:S02]  /*1b480*/  LDG.E R17, desc[UR6][R72.64+0x4] ;  /* 0x0000040648117981 */ /* 0x020ea4000c1e1900 */
[----:B--2---:R-:W-:-:S07]  /*1b490*/  IMAD.IADD R17, R17, 0x1, -R12 ;  /* 0x0000000111117824 */ /* 0x004fce00078e0a0c */
.L_x_4837:
[----:B------:R-:W2:Y:S04]  /*1b4a0*/  LDL R72, [R1+0x328] ;  /* 0x0003280001487983 */ /* 0x000ea80000100800 */
[----:B------:R-:W3:Y:S01]  /*1b4b0*/  LDL R22, [R1+0x320] ;  /* 0x0003200001167983 */ /* 0x000ee20000100800 */
[----:B-----5:R-:W-:Y:S01]  /*1b4c0*/  IMAD R17, R17, R2, RZ ;  /* 0x0000000211117224 */ /* 0x020fe200078e02ff */
[----:B------:R-:W-:Y:S02]  /*1b4d0*/  ULDC.64 UR6, c[0x0][0x208] ;  /* 0x0000820000067ab9 */ /* 0x000fe40000000a00 */
[----:B------:R-:W-:Y:S04]  /*1b4e0*/  SHFL.IDX PT, R12, R76, RZ, 0x1c1f ;  /* 0x001c1fff4c0c7589 */ /* 0x000fe800000e0000 */
[----:B------:R-:W0:Y:S04]  /*1b4f0*/  SHFL.IDX PT, R13, R5, RZ, 0x1c1f ;  /* 0x001c1fff050d7589 */ /* 0x000e2800000e0000 */
[----:B------:R-:W-:Y:S04]  /*1b500*/  SHFL.IDX PT, R14, R76, 0x1, 0x1c1f ;  /* 0x003c1f004c0e7f89 */ /* 0x000fe800000e0000 */
[----:B------:R-:W1:Y:S01]  /*1b510*/  SHFL.IDX PT, R15, R5, 0x1, 0x1c1f ;  /* 0x003c1f00050f7f89 */ /* 0x000e6200000e0000 */
[----:B--2---:R-:W-:Y:S01]  /*1b520*/  VIADD R72, R72, UR61 ;  /* 0x0000003d48487c36 */ /* 0x004fe20008000000 */
[----:B---3--:R-:W-:-:S03]  /*1b530*/  LOP3.LUT P0, RZ, R22, 0x3, RZ, 0xc0, !PT ;  /* 0x0000000316ff7812 */ /* 0x008fc6000780c0ff */
[C---:B------:R-:W-:Y:S01]  /*1b540*/  VIADD R22, R72.reuse, 0x8 ;  /* 0x0000000848167836 */ /* 0x040fe20000000000 */
[----:B------:R-:W-:-:S04]  /*1b550*/  ISETP.GE.OR P1, PT, R72, R17, P0 ;  /* 0x000000114800720c */ /* 0x000fc80000726670 */
[----:B------:R-:W-:-:S09]  /*1b560*/  ISETP.GE.OR P0, PT, R22, R17, P0 ;  /* 0x000000111600720c */ /* 0x000fd20000706670 */
[----:B0-----:R0:W-:Y:S04]  /*1b570*/  @!P1 ST.E desc[UR6][R12.64], R3 ;  /* 0x000000030c009985 */ /* 0x0011e8000c101906 */
[----:B-1----:R0:W-:Y:S01]  /*1b580*/  @!P0 ST.E desc[UR6][R14.64], R4 ;  /* 0x000000040e008985 */ /* 0x0021e2000c101906 */
[----:B------:R-:W-:Y:S05]  /*1b590*/  @P3 BRA `(.L_x_4838) ;  /* 0x0000000c004c3947 */ /* 0x000fea0003800000 */
[----:B------:R-:W-:Y:S01]  /*1b5a0*/  IMAD.SHL.U32 R20, R233, 0x8, RZ ;  /* 0x00000008e9147824 */ /* 0x000fe200078e00ff */
[----:B------:R-:W1:Y:S01]  /*1b5b0*/  @P4 LDC R22, c[0x0][0xbec] ;  /* 0x0002fb00ff164b82 */ /* 0x000e620000000800 */
[----:B------:R-:W-:Y:S02]  /*1b5c0*/  ULDC.64 UR6, c[0x0][0x208] ;  /* 0x0000820000067ab9 */ /* 0x000fe40000000a00 */
[----:B0-----:R-:W-:-:S04]  /*1b5d0*/  IMAD R3, R231, 0x40, R20 ;  /* 0x00000040e7037824 */ /* 0x001fc800078e0214 */
[----:B------:R-:W-:Y:S01]  /*1b5e0*/  IMAD.WIDE R8, R3, 0x2, R8 ;  /* 0x0000000203087825 */ /* 0x000fe200078e0208 */
[----:B------:R-:W0:Y:S02]  /*1b5f0*/  @P4 LDC R21, c[0x0][0xbf0] ;  /* 0x0002fc00ff154b82 */ /* 0x000e240000000800 */
[C---:B------:R-:W-:Y:S02]  /*1b600*/  IADD3 R13, P3, R8.reuse, 0x1000, RZ ;  /* 0x00001000080d7810 */ /* 0x040fe40007f7e0ff */
[C---:B------:R-:W-:Y:S02]  /*1b610*/  IADD3 R25, P2, R8.reuse, 0x2000, RZ ;  /* 0x0000200008197810 */ /* 0x040fe40007f5e0ff */
[C---:B------:R-:W-:Y:S02]  /*1b620*/  IADD3 R29, P6, R8.reuse, 0x3000, RZ ;  /* 0x00003000081d7810 */ /* 0x040fe40007fde0ff */
[C---:B------:R-:W-:Y:S02]  /*1b630*/  IADD3 R33, P5, R8.reuse, 0x4000, RZ ;  /* 0x0000400008217810 */ /* 0x040fe40007fbe0ff */
[----:B------:R-:W-:-:S02]  /*1b640*/  IADD3 R37, P1, R8, 0x5000, RZ ;  /* 0x0000500008257810 */ /* 0x000fc40007f3e0ff */
        /* <DEDUP_REMOVED lines=73> */
[----:B--2---:R-:W-:-:S04]  /*1bae0*/  IMAD.WIDE.U32 R8, R0, UR6, RZ ;  /* 0x0000000600087c25 */ /* 0x004fc8000f8e00ff */
[----:B------:R-:W-:Y:S01]  /*1baf0*/  IMAD R11, R0, UR7, R11 ;  /* 0x00000007000b7c24 */ /* 0x000fe2000f8e020b */
[----:B------:R-:W-:Y:S01]  /*1bb00*/  ULDC.64 UR6, c[0x0][0xae8] ;  /* 0x0002ba0000067ab9 */ /* 0x000fe20000000a00 */
[----:B------:R-:W-:Y:S02]  /*1bb10*/  IMAD R0, R233, 0x20, R231 ;  /* 0x00000020e9007824 */ /* 0x000fe400078e02e7 */
[----:B------:R-:W-:Y:S01]  /*1bb20*/  IMAD.IADD R9, R9, 0x1, R11 ;  /* 0x0000000109097824 */ /* 0x000fe200078e020b */
[----:B------:R-:W-:Y:S01]  /*1bb30*/  SHF.R.S32.HI R11, RZ, 0x1f, R202 ;  /* 0x0000001fff0b7819 */ /* 0x000fe200000114ca */
[----:B------:R-:W-:Y:S02]  /*1bb40*/  VIADD R19, R0, UR61 ;  /* 0x0000003d00137c36 */ /* 0x000fe40008000000 */
[----:B------:R-:W-:-:S04]  /*1bb50*/  IMAD.WIDE.U32 R8, R195, UR6, R8 ;  /* 0x00000006c3087c25 */ /* 0x000fc8000f8e0008 */
[----:B------:R-:W-:Y:S01]  /*1bb60*/  IMAD R9, R195, UR7, R9 ;  /* 0x00000007c3097c24 */ /* 0x000fe2000f8e0209 */
[----:B------:R-:W-:Y:S01]  /*1bb70*/  ULDC.64 UR6, c[0x0][0xaf0] ;  /* 0x0002bc0000067ab9 */ /* 0x000fe20000000a00 */
[----:B-1----:R-:W-:-:S04]  /*1bb80*/  @P4 IMAD.HI.U32 R0, R19, R22, RZ ;  /* 0x0000001613004227 */ /* 0x002fc800078e00ff */
[----:B------:R-:W-:Y:S02]  /*1bb90*/  IMAD R11, R11, UR6, RZ ;  /* 0x000000060b0b7c24 */ /* 0x000fe4000f8e02ff */
[----:B------:R-:W-:Y:S01]  /*1bba0*/  IMAD.MOV.U32 R3, RZ, RZ, R19 ;  /* 0x000000ffff037224 */ /* 0x000fe200078e0013 */
[----:B0-----:R-:W-:Y:S01]  /*1bbb0*/  @P4 SHF.R.U32.HI R3, RZ, R21, R0 ;  /* 0x00000015ff034219 */ /* 0x001fe20000011600 */
[C---:B------:R-:W-:Y:S02]  /*1bbc0*/  IMAD R11, R202.reuse, UR7, R11 ;  /* 0x00000007ca0b7c24 */ /* 0x040fe4000f8e020b */
[----:B------:R-:W-:Y:S01]  /*1bbd0*/  IMAD.WIDE.U32 R8, R202, UR6, R8 ;  /* 0x00000006ca087c25 */ /* 0x000fe2000f8e0008 */
[----:B------:R-:W-:Y:S01]  /*1bbe0*/  SHF.R.S32.HI R0, RZ, 0x1f, R3 ;  /* 0x0000001fff007819 */ /* 0x000fe20000011403 */
[----:B------:R-:W-:Y:S02]  /*1bbf0*/  ULDC.64 UR6, c[0x0][0xae0] ;  /* 0x0002b80000067ab9 */ /* 0x000fe40000000a00 */
[----:B------:R-:W-:-:S02]  /*1bc00*/  IMAD.IADD R9, R9, 0x1, R11 ;  /* 0x0000000109097824 */ /* 0x000fc400078e020b */
        /* <DEDUP_REMOVED lines=9> */
[----:B------:R-:W-:Y:S01]  /*1bca0*/  VIADD R22, R231, UR61 ;  /* 0x0000003de7167c36 */ /* 0x000fe20008000000 */
        /* <DEDUP_REMOVED lines=12> */
[----:B---3--:R-:W-:Y:S01]  /*1bd70*/  SYNCS.ARRIVE.TRANS64.RED.A1T0 RZ, [UR5], RZ ;  /* 0x000000ffffff79a7 */ /* 0x008fe20008100405 */
        /* <DEDUP_REMOVED lines=24> */
.L_x_4840:
[----:B------:R-:W-:Y:S05]  /*1bf00*/  BSYNC B1 ;  /* 0x0000000000017941 */ /* 0x000fea0003800000 */
.L_x_4839:
        /* <DEDUP_REMOVED lines=18> */
.L_x_4842:
[----:B------:R-:W-:Y:S05]  /*1c030*/  BSYNC B1 ;  /* 0x0000000000017941 */ /* 0x000fea0003800000 */
.L_x_4841:
        /* <DEDUP_REMOVED lines=18> */
.L_x_4844:
[----:B------:R-:W-:Y:S05]  /*1c160*/  BSYNC B1 ;  /* 0x0000000000017941 */ /* 0x000fea0003800000 */
.L_x_4843:
[----:B------:R-:W-:Y:S01]  /*1c170*/  VIADD R0, R22, 0x60 ;  /* 0x0000006016007836 */ /* 0x000fe20000000000 */
[----:B0--3--:R-:W0:Y:S04]  /*1c180*/  SHFL.IDX PT, R19, R19, 0x3, 0x181f ;  /* 0x00781f0013137f89 */ /* 0x009e2800000e0000 */
        /* <DEDUP_REMOVED lines=9> */
[-C--:B0---4-:R-:W-:Y:S02]  /*1c220*/  @!P2 LEA.HI.X R3, R20, R19.reuse, R70, 0x1, P0 ;  /* 0x000000131403a211 */ /* 0x091fe400000f0c46 */
        /* <DEDUP_REMOVED lines=10> */
.L_x_4838:
[----:B------:R1:W5:Y:S01]  /*1c2d0*/  LDL R92, [R1+0x31c] ;  /* 0x00031c00015c7983 */ /* 0x0003620000100800 */
[----:B------:R-:W2:Y:S01]  /*1c2e0*/  @P4 LDC R8, c[0x0][0xbec] ;  /* 0x0002fb00ff084b82 */ /* 0x000ea20000000800 */
[----:B------:R-:W-:Y:S02]  /*1c2f0*/  ULDC.64 UR6, c[0x0][0xb08] ;  /* 0x0002c20000067ab9 */ /* 0x000fe40000000a00 */
        /* <DEDUP_REMOVED lines=16> */
[----:B------:R-:W-:Y:S01]  /*1c400*/  IMAD R11, R11, UR6, RZ ;  /* 0x000000060b0b7c24 */ /* 0x000fe2000f8e02ff */
[----:B0-----:R-:W0:Y:S01]  /*1c410*/  @P4 LDC R13, c[0x0][0xbf0] ;  /* 0x0002fc00ff0d4b82 */ /* 0x001e220000000800 */
[C---:B------:R-:W-:Y:S01]  /*1c420*/  IMAD.WIDE.U32 R4, R0.reuse, UR6, RZ ;  /* 0x0000000600047c25 */ /* 0x040fe2000f8e00ff */
[----:B------:R-:W-:Y:S01]  /*1c430*/  SHF.R.S32.HI R3, RZ, 0x1f, R202 ;  /* 0x0000001fff037819 */ /* 0x000fe200000114ca */
[----:B------:R-:W-:Y:S01]  /*1c440*/  ULDC.64 UR8, c[0x0][0xb30] ;  /* 0x0002cc0000087ab9 */ /* 0x000fe20000000a00 */
[----:B------:R-:W-:Y:S01]  /*1c450*/  UIADD3 UR5, UR39, 0x30820, URZ ;  /* 0x0003082027057890 */ /* 0x000fe2000fffe03f */
[----:B------:R-:W-:Y:S01]  /*1c460*/  IMAD R11, R0, UR7, R11 ;  /* 0x00000007000b7c24 */ /* 0x000fe2000f8e020b */
[----:B------:R-:W-:Y:S01]  /*1c470*/  ULDC.64 UR6, c[0x0][0xb38] ;  /* 0x0002ce0000067ab9 */ /* 0x000fe20000000a00 */
[----:B--2---:R-:W-:Y:S01]  /*1c480*/  @P4 IMAD.HI.U32 R8, R19, R8, RZ ;  /* 0x0000000813084227 */ /* 0x004fe200078e00ff */
[----:B------:R-:W-:Y:S01]  /*1c490*/  ISETP.GE.AND P0, PT, R72, R17, PT ;  /* 0x000000114800720c */ /* 0x000fe20003f06270 */
[----:B------:R-:W-:Y:S01]  /*1c4a0*/  UPRMT UR5, URZ, 0x654, UR5 ;  /* 0x000006543f057896 */ /* 0x000fe20008000005 */
[----:B------:R-:W-:Y:S01]  /*1c4b0*/  BSSY B1, `(.L_x_4846) ;  /* 0x0000088000017945 */ /* 0x000fe20003800000 */
[----:B------:R-:W-:-:S02]  /*1c4c0*/  IMAD.IADD R5, R5, 0x1, R11 ;  /* 0x0000000105057824 */ /* 0x000fc400078e020b */
[----:B------:R-:W-:-:S05]  /*1c4d0*/  IMAD.WIDE.U32 R4, R195, UR6, R4 ;  /* 0x00000006c3047c25 */ /* 0x000fca000f8e0004 */
[----:B------:R-:W-:Y:S01]  /*1c4e0*/  SYNCS.ARRIVE.TRANS64.RED.A1T0 RZ, [UR5], RZ ;  /* 0x000000ffffff79a7 */ /* 0x000fe20008100405 */
[----:B------:R-:W-:Y:S01]  /*1c4f0*/  IMAD R5, R195, UR7, R5 ;  /* 0x00000007c3057c24 */ /* 0x000fe2000f8e0205 */
[----:B------:R-:W-:Y:S02]  /*1c500*/  ULDC.64 UR6, c[0x0][0xb40] ;  /* 0x0002d00000067ab9 */ /* 0x000fe40000000a00 */
[----:B------:R-:W-:Y:S02]  /*1c510*/  IMAD R3, R3, UR6, RZ ;  /* 0x0000000603037c24 */ /* 0x000fe4000f8e02ff */
[----:B------:R-:W-:-:S04]  /*1c520*/  IMAD.WIDE.U32 R4, R202, UR6, R4 ;  /* 0x00000006ca047c25 */ /* 0x000fc8000f8e0004 */
[----:B------:R-:W-:Y:S01]  /*1c530*/  IMAD R9, R202, UR7, R3 ;  /* 0x00000007ca097c24 */ /* 0x000fe2000f8e0203 */
[----:B------:R-:W-:Y:S01]  /*1c540*/  ULDC.64 UR6, c[0x0][0xb48] ;  /* 0x0002d20000067ab9 */ /* 0x000fe20000000a00 */
[----:B------:R-:W-:Y:S01]  /*1c550*/  IMAD.MOV.U32 R3, RZ, RZ, R19 ;  /* 0x000000ffff037224 */ /* 0x000fe200078e0013 */
[----:B0-----:R-:W-:Y:S01]  /*1c560*/  @P4 SHF.R.U32.HI R3, RZ, R13, R8 ;  /* 0x0000000dff034219 */ /* 0x001fe20000011608 */
[----:B------:R-:W-:-:S03]  /*1c570*/  IMAD.IADD R5, R5, 0x1, R9 ;  /* 0x0000000105057824 */ /* 0x000fc600078e0209 */
[--C-:B------:R-:W-:Y:S01]  /*1c580*/  SHF.R.S32.HI R0, RZ, 0x1f, R3.reuse ;  /* 0x0000001fff007819 */ /* 0x100fe20000011403 */
[----:B------:R-:W-:Y:S02]  /*1c590*/  IMAD.MOV R9, RZ, RZ, -R3 ;  /* 0x000000ffff097224 */ /* 0x000fe400078e0a03 */
[----:B------:R-:W-:-:S04]  /*1c5a0*/  IMAD.WIDE.U32 R4, R208, UR6, R4 ;  /* 0x00000006d0047c25 */ /* 0x000fc8000f8e0004 */
        /* <DEDUP_REMOVED lines=14> */
[----:B------:R-:W-:Y:S01]  /*1c690*/  LEA.HI.X R11, R4, UR7, R3, 0x2, P1 ;  /* 0x00000007040b7c11 */ /* 0x000fe200088f1403 */
[----:B------:R1:W0:Y:S04]  /*1c6a0*/  SHFL.IDX PT, R2, R0, RZ, 0x1c1f ;  /* 0x001c1fff00027589 */ /* 0x00022800000e0000 */
[----:B------:R1:W2:Y:S01]  /*1c6b0*/  SHFL.IDX PT, R3, R11, RZ, 0x1c1f ;  /* 0x001c1fff0b037589 */ /* 0x0002a200000e0000 */
[----:B------:R-:W-:Y:S05]  /*1c6c0*/  @P0 BRA `(.L_x_4847) ;  /* 0x0000000400980947 */ /* 0x000fea0003800000 */
[----:B------:R-:W-:Y:S01]  /*1c6d0*/  ULDC UR5, c[0x0][0xac8] ;  /* 0x0002b20000057ab9 */ /* 0x000fe20000000800 */
[----:B------:R-:W-:Y:S01]  /*1c6e0*/  ULDC.64 UR6, c[0x0][0x208] ;  /* 0x0000820000067ab9 */ /* 0x000fe20000000a00 */
[----:B------:R-:W-:Y:S01]  /*1c6f0*/  ISETP.GE.AND P1, PT, R226, UR5, PT ;  /* 0x00000005e2007c0c */ /* 0x000fe2000bf26270 */
[----:B------:R-:W-:Y:S01]  /*1c700*/  VIADD R19, R23, 0xb0 ;  /* 0x000000b017137836 */ /* 0x000fe20000000000 */
[----:B------:R-:W-:Y:S02]  /*1c710*/  ISETP.GE.AND P0, PT, R225, UR5, PT ;  /* 0x00000005e1007c0c */ /* 0x000fe4000bf06270 */
[----:B------:R-:W-:Y:S02]  /*1c720*/  ISETP.GE.AND P2, PT, R23, UR5, PT ;  /* 0x0000000517007c0c */ /* 0x000fe4000bf46270 */
[----:B------:R-:W-:Y:S02]  /*1c730*/  ISETP.GE.AND P3, PT, R224, UR5, PT ;  /* 0x00000005e0007c0c */ /* 0x000fe4000bf66270 */
[----:B------:R-:W-:-:S05]  /*1c740*/  ISETP.GE.AND P4, PT, R223, UR5, PT ;  /* 0x00000005df007c0c */ /* 0x000fca000bf86270 */
[CC--:B0-----:R-:W-:Y:S02]  /*1c750*/  @!P1 LEA R4, P5, R226.reuse, R2.reuse, 0x2 ;  /* 0x00000002e2049211 */ /* 0x0c1fe400078a10ff */
[-C--:B------:R-:W-:Y:S02]  /*1c760*/  @!P0 LEA R8, P6, R225, R2.reuse, 0x2 ;  /* 0x00000002e1088211 */ /* 0x080fe400078c10ff */
[-C--:B--2--5:R-:W-:Y:S01]  /*1c770*/  @!P1 LEA.HI.X R5, R226, R3.reuse, R92, 0x2, P5 ;  /* 0x00000003e2059211 */ /* 0x0a4fe200028f145c */
[----:B------:R-:W-:Y:S01]  /*1c780*/  @!P2 IMAD.WIDE R12, R23, 0x4, R2 ;  /* 0x00000004170ca825 */ /* 0x000fe200078e0202 */
[----:B------:R-:W-:Y:S02]  /*1c790*/  ISETP.GE.AND P5, PT, R222, UR5, PT ;  /* 0x00000005de007c0c */ /* 0x000fe4000bfa6270 */
[----:B------:R-:W-:Y:S02]  /*1c7a0*/  @!P0 LEA.HI.X R9, R225, R3, R91, 0x2, P6 ;  /* 0x00000003e1098211 */ /* 0x000fe400030f145b */
[----:B------:R-:W-:Y:S01]  /*1c7b0*/  @!P2 ST.E.64 desc[UR6][R12.64], R24 ;  /* 0x000000180c00a985 */ /* 0x000fe2000c101b06 */
[----:B------:R-:W-:-:S02]  /*1c7c0*/  @!P3 LEA R14, P6, R224, R2, 0x2 ;  /* 0x00000002e00eb211 */ /* 0x000fc400078c10ff */
[-C--:B------:R-:W-:Y:S01]  /*1c7d0*/  @!P4 LEA R72, P2, R223, R2.reuse, 0x2 ;  /* 0x00000002df48c211 */ /* 0x080fe200078410ff */
[----:B------:R0:W-:Y:S01]  /*1c7e0*/  @!P1 ST.E.64 desc[UR6][R4.64], R28 ;  /* 0x0000001c04009985 */ /* 0x0001e2000c101b06 */
[----:B------:R-:W-:Y:S02]  /*1c7f0*/  ISETP.GE.AND P1, PT, R220, UR5, PT ;  /* 0x00000005dc007c0c */ /* 0x000fe4000bf26270 */
[-C--:B------:R-:W-:Y:S01]  /*1c800*/  @!P3 LEA.HI.X R15, R224, R3.reuse, R90, 0x2, P6 ;  /* 0x00000003e00fb211 */ /* 0x080fe200030f145a */
[----:B------:R2:W-:Y:S01]  /*1c810*/  @!P0 ST.E.64 desc[UR6][R8.64], R32 ;  /* 0x0000002008008985 */ /* 0x0005e2000c101b06 */
[----:B------:R-:W-:Y:S02]  /*1c820*/  ISETP.GE.AND P0, PT, R221, UR5, PT ;  /* 0x00000005dd007c0c */ /* 0x000fe4000bf06270 */
[----:B------:R-:W-:Y:S01]  /*1c830*/  @!P5 LEA R74, P6, R222, R2, 0x2 ;  /* 0x00000002de4ad211 */ /* 0x000fe200078c10ff */
[----:B------:R3:W-:Y:S01]  /*1c840*/  @!P3 ST.E.64 desc[UR6][R14.64], R36 ;  /* 0x000000240e00b985 */ /* 0x0007e2000c101b06 */
[----:B------:R-:W-:-:S02]  /*1c850*/  @!P4 LEA.HI.X R73, R223, R3, R89, 0x2, P2 ;  /* 0x00000003df49c211 */ /* 0x000fc400010f1459 */
[----:B------:R-:W-:Y:S02]  /*1c860*/  ISETP.GE.AND P2, PT, R219, UR5, PT ;  /* 0x00000005db007c0c */ /* 0x000fe4000bf46270 */
[----:B------:R-:W-:Y:S01]  /*1c870*/  @!P5 LEA.HI.X R75, R222, R3, R88, 0x2, P6 ;  /* 0x00000003de4bd211 */ /* 0x000fe200030f1458 */
[----:B------:R-:W-:Y:S01]  /*1c880*/  @!P4 ST.E.64 desc[UR6][R72.64], R40 ;  /* 0x000000284800c985 */ /* 0x000fe2000c101b06 */
[----:B------:R-:W-:Y:S02]  /*1c890*/  ISETP.GE.AND P3, PT, R218, UR5, PT ;  /* 0x00000005da007c0c */ /* 0x000fe4000bf66270 */
[----:B------:R-:W-:Y:S01]  /*1c8a0*/  ISETP.GE.AND P4, PT, R217, UR5, PT ;  /* 0x00000005d9007c0c */ /* 0x000fe2000bf86270 */
[----:B------:R-:W-:Y:S01]  /*1c8b0*/  @!P5 ST.E.64 desc[UR6][R74.64], R44 ;  /* 0x0000002c4a00d985 */ /* 0x000fe2000c101b06 */
[-C--:B0-----:R-:W-:Y:S02]  /*1c8c0*/  @!P0 LEA R4, P6, R221, R2.reuse, 0x2 ;  /* 0x00000002dd048211 */ /* 0x081fe400078c10ff */
[----:B--2---:R-:W-:-:S02]  /*1c8d0*/  @!P1 LEA R8, P5, R220, R2, 0x2 ;  /* 0x00000002dc089211 */ /* 0x004fc400078a10ff */
[-C--:B------:R-:W-:Y:S02]  /*1c8e0*/  @!P0 LEA.HI.X R5, R221, R3.reuse, R87, 0x2, P6 ;  /* 0x00000003dd058211 */ /* 0x080fe400030f1457 */
[CC--:B------:R-:W-:Y:S02]  /*1c8f0*/  @!P2 LEA R12, P6, R219.reuse, R2.reuse, 0x2 ;  /* 0x00000002db0ca211 */ /* 0x0c0fe400078c10ff */
[-C--:B------:R-:W-:Y:S01]  /*1c900*/  @!P1 LEA.HI.X R9, R220, R3.reuse, R86, 0x2, P5 ;  /* 0x00000003dc099211 */ /* 0x080fe200028f1456 */
[----:B------:R0:W-:Y:S01]  /*1c910*/  @!P0 ST.E.64 desc[UR6][R4.64], R48 ;  /* 0x0000003004008985 */ /* 0x0001e2000c101b06 */
[----:B------:R-:W-:Y:S02]  /*1c920*/  ISETP.GE.AND P5, PT, R216, UR5, PT ;  /* 0x00000005d8007c0c */ /* 0x000fe4000bfa6270 */
[----:B------:R-:W-:Y:S01]  /*1c930*/  @!P2 LEA.HI.X R13, R219, R3, R85, 0x2, P6 ;  /* 0x00000003db0da211 */ /* 0x000fe200030f1455 */
[----:B------:R2:W-:Y:S01]  /*1c940*/  @!P1 ST.E.64 desc[UR6][R8.64], R52 ;  /* 0x0000003408009985 */ /* 0x0005e2000c101b06 */
[----:B---3--:R-:W-:-:S02]  /*1c950*/  @!P3 LEA R14, P1, R218, R2, 0x2 ;  /* 0x00000002da0eb211 */ /* 0x008fc400078210ff */
[-C--:B------:R-:W-:Y:S01]  /*1c960*/  @!P4 LEA R24, P0, R217, R2.reuse, 0x2 ;  /* 0x00000002d918c211 */ /* 0x080fe200078010ff */
[----:B------:R3:W-:Y:S01]  /*1c970*/  @!P2 ST.E.64 desc[UR6][R12.64], R56 ;  /* 0x000000380c00a985 */ /* 0x0007e2000c101b06 */
[----:B------:R-:W-:Y:S02]  /*1c980*/  ISETP.GE.AND P2, PT, R215, UR5, PT ;  /* 0x00000005d7007c0c */ /* 0x000fe4000bf46270 */
[-C--:B------:R-:W-:Y:S02]  /*1c990*/  @!P3 LEA.HI.X R15, R218, R3.reuse, R84, 0x2, P1 ;  /* 0x00000003da0fb211 */ /* 0x080fe400008f1454 */
[----:B------:R-:W-:Y:S02]  /*1c9a0*/  ISETP.GE.AND P1, PT, R214, UR5, PT ;  /* 0x00000005d6007c0c */ /* 0x000fe4000bf26270 */
[----:B------:R-:W-:Y:S01]  /*1c9b0*/  @!P5 LEA R28, P6, R216, R2, 0x2 ;  /* 0x00000002d81cd211 */ /* 0x000fe200078c10ff */
[----:B------:R4:W-:Y:S01]  /*1c9c0*/  @!P3 ST.E.64 desc[UR6][R14.64], R60 ;  /* 0x0000003c0e00b985 */ /* 0x0009e2000c101b06 */
[----:B------:R-:W-:-:S02]  /*1c9d0*/  @!P4 LEA.HI.X R25, R217, R3, R83, 0x2, P0 ;  /* 0x00000003d919c211 */ /* 0x000fc400000f1453 */
[----:B------:R-:W-:Y:S02]  /*1c9e0*/  ISETP.GE.AND P0, PT, R213, UR5, PT ;  /* 0x00000005d5007c0c */ /* 0x000fe4000bf06270 */
[----:B------:R-:W-:Y:S01]  /*1c9f0*/  @!P5 LEA.HI.X R29, R216, R3, R82, 0x2, P6 ;  /* 0x00000003d81dd211 */ /* 0x000fe200030f1452 */
[----:B------:R1:W-:Y:S01]  /*1ca00*/  @!P4 ST.E.64 desc[UR6][R24.64], R64 ;  /* 0x000000401800c985 */ /* 0x0003e2000c101b06 */
[----:B------:R-:W-:Y:S02]  /*1ca10*/  ISETP.GE.AND P3, PT, R212, UR5, PT ;  /* 0x00000005d4007c0c */ /* 0x000fe4000bf66270 */
[-C--:B0-----:R-:W-:Y:S01]  /*1ca20*/  @!P2 LEA R4, P6, R215, R2.reuse, 0x2 ;  /* 0x00000002d704a211 */ /* 0x081fe200078c10ff */
[----:B------:R0:W-:Y:S01]  /*1ca30*/  @!P5 ST.E.64 desc[UR6][R28.64], R68 ;  /* 0x000000441c00d985 */ /* 0x0001e2000c101b06 */
[----:B--2---:R-:W-:Y:S02]  /*1ca40*/  @!P1 LEA R8, P4, R214, R2, 0x2 ;  /* 0x00000002d6089211 */ /* 0x004fe400078810ff */
[----:B------:R-:W-:-:S02]  /*1ca50*/  ISETP.GE.AND P5, PT, R211, UR5, PT ;  /* 0x00000005d3007c0c */ /* 0x000fc4000bfa6270 */
[-C--:B------:R-:W-:Y:S02]  /*1ca60*/  @!P2 LEA.HI.X R5, R215, R3.reuse, R81, 0x2, P6 ;  /* 0x00000003d705a211 */ /* 0x080fe400030f1451 */
[-C--:B------:R-:W-:Y:S02]  /*1ca70*/  @!P1 LEA.HI.X R9, R214, R3.reuse, R80, 0x2, P4 ;  /* 0x00000003d6099211 */ /* 0x080fe400020f1450 */
[CC--:B---3--:R-:W-:Y:S01]  /*1ca80*/  @!P0 LEA R12, P6, R213.reuse, R2.reuse, 0x2 ;  /* 0x00000002d50c8211 */ /* 0x0c8fe200078c10ff */
[----:B------:R-:W-:Y:S01]  /*1ca90*/  @!P2 ST.E.64 desc[UR6][R4.64], R6 ;  /* 0x000000060400a985 */ /* 0x000fe2000c101b06 */
[----:B------:R-:W-:Y:S02]  /*1caa0*/  ISETP.GE.AND P4, PT, R210, UR5, PT ;  /* 0x00000005d2007c0c */ /* 0x000fe4000bf86270 */
[----:B------:R-:W-:Y:S01]  /*1cab0*/  @!P0 LEA.HI.X R13, R213, R3, R79, 0x2, P6 ;  /* 0x00000003d50d8211 */ /* 0x000fe200030f144f */
[----:B------:R2:W-:Y:S01]  /*1cac0*/  @!P1 ST.E.64 desc[UR6][R8.64], R20 ;  /* 0x0000001408009985 */ /* 0x0005e2000c101b06 */
[----:B----4-:R-:W-:-:S02]  /*1cad0*/  @!P3 LEA R14, P1, R212, R2, 0x2 ;  /* 0x00000002d40eb211 */ /* 0x010fc400078210ff */
[-C--:B-1----:R-:W-:Y:S01]  /*1cae0*/  @!P5 LEA R24, P2, R211, R2.reuse, 0x2 ;  /* 0x00000002d318d211 */ /* 0x082fe200078410ff */
[----:B------:R1:W-:Y:S01]  /*1caf0*/  @!P0 ST.E.64 desc[UR6][R12.64], R120 ;  /* 0x000000780c008985 */ /* 0x0003e2000c101b06 */
[-C--:B------:R-:W-:Y:S02]  /*1cb00*/  @!P3 LEA.HI.X R15, R212, R3.reuse, R78, 0x2, P1 ;  /* 0x00000003d40fb211 */ /* 0x080fe400008f144e */
[----:B------:R-:W-:Y:S02]  /*1cb10*/  ISETP.GE.AND P1, PT, R229, UR5, PT ;  /* 0x00000005e5007c0c */ /* 0x000fe4000bf26270 */
[----:B------:R-:W-:Y:S01]  /*1cb20*/  ISETP.GE.AND P0, PT, R228, UR5, PT ;  /* 0x00000005e4007c0c */ /* 0x000fe2000bf06270 */
[----:B------:R3:W-:Y:S01]  /*1cb30*/  @!P3 ST.E.64 desc[UR6][R14.64], R122 ;  /* 0x0000007a0e00b985 */ /* 0x0007e2000c101b06 */
[-C--:B------:R-:W-:Y:S02]  /*1cb40*/  @!P5 LEA.HI.X R25, R211, R3.reuse, R77, 0x2, P2 ;  /* 0x00000003d319d211 */ /* 0x080fe400010f144d */
[C---:B0-----:R-:W-:Y:S01]  /*1cb50*/  @!P4 LEA R28, P6, R210.reuse, R2, 0x2 ;  /* 0x00000002d21cc211 */ /* 0x041fe200078c10ff */
[----:B--2---:R-:W-:Y:S01]  /*1cb60*/  VIADD R21, R23, 0xb8 ;  /* 0x000000b817157836 */ /* 0x004fe20000000000 */
[----:B------:R-:W-:Y:S01]  /*1cb70*/  ISETP.GE.AND P2, PT, R227, UR5, PT ;  /* 0x00000005e3007c0c */ /* 0x000fe2000bf46270 */
[----:B------:R4:W-:Y:S01]  /*1cb80*/  @!P5 ST.E.64 desc[UR6][R24.64], R124 ;  /* 0x0000007c1800d985 */ /* 0x0009e2000c101b06 */
[----:B------:R-:W-:-:S02]  /*1cb90*/  @!P4 LEA.HI.X R29, R210, R3, R76, 0x2, P6 ;  /* 0x00000003d21dc211 */ /* 0x000fc400030f144c */
[----:B------:R-:W-:Y:S02]  /*1cba0*/  ISETP.GE.AND P3, PT, R204, UR5, PT ;  /* 0x00000005cc007c0c */ /* 0x000fe4000bf66270 */
[-C--:B------:R-:W-:Y:S01]  /*1cbb0*/  @!P1 LEA R4, P5, R229, R2.reuse, 0x2 ;  /* 0x00000002e5049211 */ /* 0x080fe200078a10ff */
[----:B------:R4:W-:Y:S01]  /*1cbc0*/  @!P4 ST.E.64 desc[UR6][R28.64], R126 ;  /* 0x0000007e1c00c985 */ /* 0x0009e2000c101b06 */
[----:B------:R-:W-:Y:S02]  /*1cbd0*/  ISETP.GE.AND P4, PT, R19, UR5, PT ;  /* 0x0000000513007c0c */ /* 0x000fe4000bf86270 */
[-C--:B------:R-:W-:Y:S02]  /*1cbe0*/  @!P0 LEA R6, P6, R228, R2.reuse, 0x2 ;  /* 0x00000002e4068211 */ /* 0x080fe400078c10ff */
[----:B------:R-:W-:Y:S02]  /*1cbf0*/  @!P1 LEA.HI.X R5, R229, R3, R237, 0x2, P5 ;  /* 0x00000003e5059211 */ /* 0x000fe400028f14ed */
[----:B------:R-:W-:-:S02]  /*1cc00*/  @!P2 LEA R8, P5, R227, R2, 0x2 ;  /* 0x00000002e308a211 */ /* 0x000fc400078a10ff */
[-C--:B------:R-:W-:Y:S01]  /*1cc10*/  @!P0 LEA.HI.X R7, R228, R3.reuse, R236, 0x2, P6 ;  /* 0x00000003e4078211 */ /* 0x080fe200030f14ec */
[----:B------:R4:W-:Y:S01]  /*1cc20*/  @!P1 ST.E.64 desc[UR6][R4.64], R96 ;  /* 0x0000006004009985 */ /* 0x0009e2000c101b06 */
[----:B------:R-:W-:Y:S02]  /*1cc30*/  ISETP.GE.AND P6, PT, R21, UR5, PT ;  /* 0x0000000515007c0c */ /* 0x000fe4000bfc6270 */
[----:B------:R-:W-:Y:S01]  /*1cc40*/  @!P2 LEA.HI.X R9, R227, R3, R235, 0x2, P5 ;  /* 0x00000003e309a211 */ /* 0x000fe200028f14eb */
[----:B------:R4:W-:Y:S01]  /*1cc50*/  @!P0 ST.E.64 desc[UR6][R6.64], R100 ;  /* 0x0000006406008985 */ /* 0x0009e2000c101b06 */
[----:B-1----:R-:W-:Y:S02]  /*1cc60*/  SHF.R.S32.HI R13, RZ, 0x1f, R204 ;  /* 0x0000001fff0d7819 */ /* 0x002fe400000114cc */
[----:B------:R-:W-:Y:S01]  /*1cc70*/  @!P3 LEA R12, P5, R204, R2, 0x2 ;  /* 0x00000002cc0cb211 */ /* 0x000fe200078a10ff */
[----:B------:R4:W-:Y:S01]  /*1cc80*/  @!P2 ST.E.64 desc[UR6][R8.64], R104 ;  /* 0x000000680800a985 */ /* 0x0009e2000c101b06 */
[----:B---3--:R-:W-:-:S02]  /*1cc90*/  SHF.R.S32.HI R15, RZ, 0x1f, R19 ;  /* 0x0000001fff0f7819 */ /* 0x008fc40000011413 */
        /* <DEDUP_REMOVED lines=9> */
.L_x_4847:
[----:B------:R-:W-:Y:S05]  /*1cd30*/  BSYNC B1 ;  /* 0x0000000000017941 */ /* 0x000fea0003800000 */
.L_x_4846:
[----:B------:R-:W-:Y:S01]  /*1cd40*/  ISETP.GE.AND P0, PT, R22, R17, PT ;  /* 0x000000111600720c */ /* 0x000fe20003f06270 */
[----:B--2-4-:R2:W3:Y:S04]  /*1cd50*/  SHFL.IDX PT, R3, R11, 0x1, 0x1c1f ;  /* 0x003c1f000b037f89 */ /* 0x0144e800000e0000 */
[----:B0-----:R2:W0:Y:S08]  /*1cd60*/  SHFL.IDX PT, R2, R0, 0x1, 0x1c1f ;  /* 0x003c1f0000027f89 */ /* 0x00143000000e0000 */
[----:B--2---:R-:W-:Y:S05]  /*1cd70*/  @P0 BRA `(.L_x_4845) ;  /* 0x0000001000f80947 */ /* 0x004fea0003800000 */
[----:B------:R-:W-:Y:S01]  /*1cd80*/  ULDC UR5, c[0x0][0xac8] ;  /* 0x0002b20000057ab9 */ /* 0x000fe20000000800 */
[----:B------:R-:W-:Y:S01]  /*1cd90*/  ULDC.64 UR6, c[0x0][0x208] ;  /* 0x0000820000067ab9 */ /* 0x000fe20000000a00 */
[----:B------:R-:W-:Y:S01]  /*1cda0*/  ISETP.GE.AND P4, PT, R226, UR5, PT ;  /* 0x00000005e2007c0c */ /* 0x000fe2000bf86270 */
[----:B-1----:R-:W-:Y:S01]  /*1cdb0*/  VIADD R11, R23, 0xb0 ;  /* 0x000000b0170b7836 */ /* 0x002fe20000000000 */
[----:B------:R-:W-:Y:S02]  /*1cdc0*/  ISETP.GE.AND P3, PT, R225, UR5, PT ;  /* 0x00000005e1007c0c */ /* 0x000fe4000bf66270 */
[----:B------:R-:W-:Y:S02]  /*1cdd0*/  ISETP.GE.AND P5, PT, R23, UR5, PT ;  /* 0x0000000517007c0c */ /* 0x000fe4000bfa6270 */
[----:B------:R-:W-:Y:S02]  /*1cde0*/  ISETP.GE.AND P1, PT, R223, UR5, PT ;  /* 0x00000005df007c0c */ /* 0x000fe4000bf26270 */
[----:B------:R-:W-:-:S02]  /*1cdf0*/  ISETP.GE.AND P0, PT, R224, UR5, PT ;  /* 0x00000005e0007c0c */ /* 0x000fc4000bf06270 */
[----:B------:R-:W-:-:S03]  /*1ce00*/  SHF.R.S32.HI R0, RZ, 0x1f, R11 ;  /* 0x0000001fff007819 */ /* 0x000fc6000001140b */
[CC--:B0-----:R-:W-:Y:S02]  /*1ce10*/  @!P4 LEA R6, P2, R226.reuse, R2.reuse, 0x2 ;  /* 0x00000002e206c211 */ /* 0x0c1fe400078410ff */
[-C--:B------:R-:W-:Y:S02]  /*1ce20*/  @!P3 LEA R8, P6, R225, R2.reuse, 0x2 ;  /* 0x00000002e108b211 */ /* 0x080fe400078c10ff */
[----:B---3--:R-:W-:Y:S01]  /*1ce30*/  @!P5 IMAD.WIDE R4, R23, 0x4, R2 ;  /* 0x000000041704d825 */ /* 0x008fe200078e0202 */
[-C--:B-----5:R-:W-:Y:S02]  /*1ce40*/  @!P4 LEA.HI.X R7, R226, R3.reuse, R92, 0x2, P2 ;  /* 0x00000003e207c211 */ /* 0x0a0fe400010f145c */
[----:B------:R-:W-:Y:S02]  /*1ce50*/  ISETP.GE.AND P2, PT, R222, UR5, PT ;  /* 0x00000005de007c0c */ /* 0x000fe4000bf46270 */
[----:B------:R-:W-:Y:S01]  /*1ce60*/  @!P3 LEA.HI.X R9, R225, R3, R91, 0x2, P6 ;  /* 0x00000003e109b211 */ /* 0x000fe200030f145b */
[----:B------:R0:W-:Y:S01]  /*1ce70*/  @!P5 ST.E.64 desc[UR6][R4.64], R26 ;  /* 0x0000001a0400d985 */ /* 0x0001e2000c101b06 */
[----:B------:R-:W-:-:S02]  /*1ce80*/  @!P1 LEA R14, P5, R223, R2, 0x2 ;  /* 0x00000002df0e9211 */ /* 0x000fc400078a10ff */
[----:B------:R-:W-:Y:S01]  /*1ce90*/  @!P0 LEA R12, P6, R224, R2, 0x2 ;  /* 0x00000002e00c8211 */ /* 0x000fe200078c10ff */
[----:B------:R1:W-:Y:S01]  /*1cea0*/  @!P4 ST.E.64 desc[UR6][R6.64], R30 ;  /* 0x0000001e0600c985 */ /* 0x0003e2000c101b06 */
[----:B------:R-:W-:Y:S02]  /*1ceb0*/  ISETP.GE.AND P4, PT, R220, UR5, PT ;  /* 0x00000005dc007c0c */ /* 0x000fe4000bf86270 */
[-C--:B------:R-:W-:Y:S01]  /*1cec0*/  @!P1 LEA.HI.X R15, R223, R3.reuse, R89, 0x2, P5 ;  /* 0x00000003df0f9211 */ /* 0x080fe200028f1459 */
[----:B------:R2:W-:Y:S01]  /*1ced0*/  @!P3 ST.E.64 desc[UR6][R8.64], R34 ;  /* 0x000000220800b985 */ /* 0x0005e2000c101b06 */
[----:B------:R-:W-:Y:S02]  /*1cee0*/  ISETP.GE.AND P3, PT, R221, UR5, PT ;  /* 0x00000005dd007c0c */ /* 0x000fe4000bf66270 */
[----:B------:R-:W-:Y:S02]  /*1cef0*/  ISETP.GE.AND P5, PT, R219, UR5, PT ;  /* 0x00000005db007c0c */ /* 0x000fe4000bfa6270 */
[----:B------:R-:W-:-:S02]  /*1cf00*/  @!P0 LEA.HI.X R13, R224, R3, R90, 0x2, P6 ;  /* 0x00000003e00d8211 */ /* 0x000fc400030f145a */
[----:B------:R-:W-:-:S03]  /*1cf10*/  @!P2 LEA R20, P6, R222, R2, 0x2 ;  /* 0x00000002de14a211 */ /* 0x000fc600078c10ff */
[----:B------:R3:W-:Y:S01]  /*1cf20*/  @!P0 ST.E.64 desc[UR6][R12.64], R38 ;  /* 0x000000260c008985 */ /* 0x0007e2000c101b06 */
[-C--:B------:R-:W-:Y:S02]  /*1cf30*/  @!P2 LEA.HI.X R21, R222, R3.reuse, R88, 0x2, P6 ;  /* 0x00000003de15a211 */ /* 0x080fe400030f1458 */
[----:B------:R-:W-:Y:S01]  /*1cf40*/  ISETP.GE.AND P0, PT, R218, UR5, PT ;  /* 0x00000005da007c0c */ /* 0x000fe2000bf06270 */
[----:B------:R4:W-:Y:S01]  /*1cf50*/  @!P1 ST.E.64 desc[UR6][R14.64], R42 ;  /* 0x0000002a0e009985 */ /* 0x0009e2000c101b06 */
[-C--:B0-----:R-:W-:Y:S02]  /*1cf60*/  @!P3 LEA R4, P6, R221, R2.reuse, 0x2 ;  /* 0x00000002dd04b211 */ /* 0x081fe400078c10ff */
[----:B------:R-:W-:Y:S01]  /*1cf70*/  ISETP.GE.AND P1, PT, R217, UR5, PT ;  /* 0x00000005d9007c0c */ /* 0x000fe2000bf26270 */
[----:B------:R0:W-:Y:S01]  /*1cf80*/  @!P2 ST.E.64 desc[UR6][R20.64], R46 ;  /* 0x0000002e1400a985 */ /* 0x0001e2000c101b06 */
[----:B-1----:R-:W-:Y:S02]  /*1cf90*/  @!P4 LEA R6, P2, R220, R2, 0x2 ;  /* 0x00000002dc06c211 */ /* 0x002fe400078410ff */
[----:B------:R-:W-:-:S02]  /*1cfa0*/  @!P3 LEA.HI.X R5, R221, R3, R87, 0x2, P6 ;  /* 0x00000003dd05b211 */ /* 0x000fc400030f1457 */
[CC--:B--2---:R-:W-:Y:S02]  /*1cfb0*/  @!P5 LEA R8, P6, R219.reuse, R2.reuse, 0x2 ;  /* 0x00000002db08d211 */ /* 0x0c4fe400078c10ff */
[-C--:B------:R-:W-:Y:S01]  /*1cfc0*/  @!P4 LEA.HI.X R7, R220, R3.reuse, R86, 0x2, P2 ;  /* 0x00000003dc07c211 */ /* 0x080fe200010f1456 */
[----:B------:R1:W-:Y:S01]  /*1cfd0*/  @!P3 ST.E.64 desc[UR6][R4.64], R50 ;  /* 0x000000320400b985 */ /* 0x0003e2000c101b06 */
[----:B------:R-:W-:Y:S02]  /*1cfe0*/  ISETP.GE.AND P2, PT, R216, UR5, PT ;  /* 0x00000005d8007c0c */ /* 0x000fe4000bf46270 */
[----:B------:R-:W-:Y:S01]  /*1cff0*/  @!P5 LEA.HI.X R9, R219, R3, R85, 0x2, P6 ;  /* 0x00000003db09d211 */ /* 0x000fe200030f1455 */
[----:B------:R2:W-:Y:S01]  /*1d000*/  @!P4 ST.E.64 desc[UR6][R6.64], R54 ;  /* 0x000000360600c985 */ /* 0x0005e2000c101b06 */
[-C--:B---3--:R-:W-:Y:S02]  /*1d010*/  @!P0 LEA R12, P4, R218, R2.reuse, 0x2 ;  /* 0x00000002da0c8211 */ /* 0x088fe400078810ff */
[----:B------:R-:W-:Y:S01]  /*1d020*/  ISETP.GE.AND P3, PT, R215, UR5, PT ;  /* 0x00000005d7007c0c */ /* 0x000fe2000bf66270 */
[----:B------:R3:W-:Y:S01]  /*1d030*/  @!P5 ST.E.64 desc[UR6][R8.64], R58 ;  /* 0x0000003a0800d985 */ /* 0x0007e2000c101b06 */
[----:B----4-:R-:W-:-:S02]  /*1d040*/  @!P1 LEA R14, P5, R217, R2, 0x2 ;  /* 0x00000002d90e9211 */ /* 0x010fc400078a10ff */
[-C--:B------:R-:W-:Y:S02]  /*1d050*/  @!P0 LEA.HI.X R13, R218, R3.reuse, R84, 0x2, P4 ;  /* 0x00000003da0d8211 */ /* 0x080fe400020f1454 */
[----:B------:R-:W-:Y:S02]  /*1d060*/  ISETP.GE.AND P4, PT, R214, UR5, PT ;  /* 0x00000005d6007c0c */ /* 0x000fe4000bf86270 */
[----:B------:R-:W-:Y:S01]  /*1d070*/  @!P1 LEA.HI.X R15, R217, R3, R83, 0x2, P5 ;  /* 0x00000003d90f9211 */ /* 0x000fe200028f1453 */
[----:B------:R4:W-:Y:S01]  /*1d080*/  @!P0 ST.E.64 desc[UR6][R12.64], R62 ;  /* 0x0000003e0c008985 */ /* 0x0009e2000c101b06 */
[----:B------:R-:W-:Y:S02]  /*1d090*/  ISETP.GE.AND P5, PT, R213, UR5, PT ;  /* 0x00000005d5007c0c */ /* 0x000fe4000bfa6270 */
[----:B0-----:R-:W-:Y:S01]  /*1d0a0*/  @!P2 LEA R20, P6, R216, R2, 0x2 ;  /* 0x00000002d814a211 */ /* 0x001fe200078c10ff */
[----:B------:R0:W-:Y:S01]  /*1d0b0*/  @!P1 ST.E.64 desc[UR6][R14.64], R66 ;  /* 0x000000420e009985 */ /* 0x0001e2000c101b06 */
[----:B------:R-:W-:-:S02]  /*1d0c0*/  ISETP.GE.AND P0, PT, R212, UR5, PT ;  /* 0x00000005d4007c0c */ /* 0x000fc4000bf06270 */
[-C--:B------:R-:W-:Y:S02]  /*1d0d0*/  @!P2 LEA.HI.X R21, R216, R3.reuse, R82, 0x2, P6 ;  /* 0x00000003d815a211 */ /* 0x080fe400030f1452 */
[-C--:B-1----:R-:W-:Y:S02]  /*1d0e0*/  @!P3 LEA R4, P6, R215, R2.reuse, 0x2 ;  /* 0x00000002d704b211 */ /* 0x082fe400078c10ff */
[----:B------:R-:W-:Y:S01]  /*1d0f0*/  ISETP.GE.AND P1, PT, R211, UR5, PT ;  /* 0x00000005d3007c0c */ /* 0x000fe2000bf26270 */
[----:B------:R1:W-:Y:S01]  /*1d100*/  @!P2 ST.E.64 desc[UR6][R20.64], R70 ;  /* 0x000000461400a985 */ /* 0x0003e2000c101b06 */
[-C--:B--2---:R-:W-:Y:S02]  /*1d110*/  @!P4 LEA R6, P2, R214, R2.reuse, 0x2 ;  /* 0x00000002d606c211 */ /* 0x084fe400078410ff */
[----:B------:R-:W-:Y:S02]  /*1d120*/  @!P3 LEA.HI.X R5, R215, R3, R81, 0x2, P6 ;  /* 0x00000003d705b211 */ /* 0x000fe400030f1451 */
[----:B---3--:R-:W-:-:S02]  /*1d130*/  @!P5 LEA R8, P6, R213, R2, 0x2 ;  /* 0x00000002d508d211 */ /* 0x008fc400078c10ff */
[-C--:B------:R-:W-:Y:S01]  /*1d140*/  @!P4 LEA.HI.X R7, R214, R3.reuse, R80, 0x2, P2 ;  /* 0x00000003d607c211 */ /* 0x080fe200010f1450 */
[----:B------:R2:W-:Y:S01]  /*1d150*/  @!P3 ST.E.64 desc[UR6][R4.64], R128 ;  /* 0x000000800400b985 */ /* 0x0005e2000c101b06 */
[----:B------:R-:W-:Y:S02]  /*1d160*/  @!P5 LEA.HI.X R9, R213, R3, R79, 0x2, P6 ;  /* 0x00000003d509d211 */ /* 0x000fe400030f144f */
[----:B------:R-:W-:Y:S01]  /*1d170*/  ISETP.GE.AND P2, PT, R210, UR5, PT ;  /* 0x00000005d2007c0c */ /* 0x000fe2000bf46270 */
[----:B------:R-:W-:Y:S01]  /*1d180*/  @!P4 ST.E.64 desc[UR6][R6.64], R130 ;  /* 0x000000820600c985 */ /* 0x000fe2000c101b06 */
[-C--:B----4-:R-:W-:Y:S02]  /*1d190*/  @!P0 LEA R12, P3, R212, R2.reuse, 0x2 ;  /* 0x00000002d40c8211 */ /* 0x090fe400078610ff */
[----:B0-----:R-:W-:Y:S01]  /*1d1a0*/  @!P1 LEA R14, P6, R211, R2, 0x2 ;  /* 0x00000002d30e9211 */ /* 0x001fe200078c10ff */
[----:B------:R0:W-:Y:S01]  /*1d1b0*/  @!P5 ST.E.64 desc[UR6][R8.64], R132 ;  /* 0x000000840800d985 */ /* 0x0001e2000c101b06 */
[----:B------:R-:W-:-:S02]  /*1d1c0*/  ISETP.GE.AND P5, PT, R229, UR5, PT ;  /* 0x00000005e5007c0c */ /* 0x000fc4000bfa6270 */
        /* <DEDUP_REMOVED lines=8> */
[----:B------:R-:W-:Y:S02]  /*1d250*/  ISETP.GE.AND P0, PT, R11, UR5, PT ;  /* 0x000000050b007c0c */ /* 0x000fe4000bf06270 */
[-C--:B------:R-:W-:Y:S02]  /*1d260*/  @!P2 LEA.HI.X R21, R210, R3.reuse, R76, 0x2, P3 ;  /* 0x00000003d215a211 */ /* 0x080fe400018f144c */
[CC--:B--2---:R-:W-:Y:S02]  /*1d270*/  @!P5 LEA R4, P3, R229.reuse, R2.reuse, 0x2 ;  /* 0x00000002e504d211 */ /* 0x0c4fe400078610ff */
[----:B0-----:R-:W-:Y:S01]  /*1d280*/  SHF.R.S32.HI R9, RZ, 0x1f, R204 ;  /* 0x0000001fff097819 */ /* 0x001fe200000114cc */
[----:B------:R4:W-:Y:S01]  /*1d290*/  @!P2 ST.E.64 desc[UR6][R20.64], R138 ;  /* 0x0000008a1400a985 */ /* 0x0009e2000c101b06 */
[----:B------:R-:W-:Y:S02]  /*1d2a0*/  @!P5 LEA.HI.X R5, R229, R3, R237, 0x2, P3 ;  /* 0x00000003e505d211 */ /* 0x000fe400018f14ed */
[----:B---3--:R-:W-:-:S02]  /*1d2b0*/  @!P6 LEA R12, P3, R204, R2, 0x2 ;  /* 0x00000002cc0ce211 */ /* 0x008fc400078610ff */
[-C--:B------:R-:W-:Y:S01]  /*1d2c0*/  @!P4 LEA R6, P2, R228, R2.reuse, 0x2 ;  /* 0x00000002e406c211 */ /* 0x080fe200078410ff */
[----:B------:R4:W-:Y:S01]  /*1d2d0*/  @!P5 ST.E.64 desc[UR6][R4.64], R98 ;  /* 0x000000620400d985 */ /* 0x0009e2000c101b06 */
[-C--:B------:R-:W-:Y:S02]  /*1d2e0*/  @!P6 LEA.HI.X R13, R204, R3.reuse, R9, 0x2, P3 ;  /* 0x00000003cc0de211 */ /* 0x080fe400018f1409 */
[-C--:B------:R-:W-:Y:S02]  /*1d2f0*/  @!P1 LEA R8, P3, R227, R2.reuse, 0x2 ;  /* 0x00000002e3089211 */ /* 0x080fe400078610ff */
[-C--:B------:R-:W-:Y:S02]  /*1d300*/  @!P4 LEA.HI.X R7, R228, R3.reuse, R236, 0x2, P2 ;  /* 0x00000003e407c211 */ /* 0x080fe400010f14ec */
[----:B------:R-:W-:Y:S02]  /*1d310*/  @!P0 LEA R24, P2, R11, R2, 0x2 ;  /* 0x000000020b188211 */ /* 0x000fe400078410ff */
[-C--:B------:R-:W-:Y:S01]  /*1d320*/  @!P1 LEA.HI.X R9, R227, R3.reuse, R235, 0x2, P3 ;  /* 0x00000003e3099211 */ /* 0x080fe200018f14eb */
[----:B------:R4:W-:Y:S01]  /*1d330*/  @!P4 ST.E.64 desc[UR6][R6.64], R102 ;  /* 0x000000660600c985 */ /* 0x0009e2000c101b06 */
[----:B------:R-:W-:Y:S01]  /*1d340*/  @!P0 LEA.HI.X R25, R11, R3, R0, 0x2, P2 ;  /* 0x000000030b198211 */ /* 0x000fe200010f1400 */
[----:B------:R-:W-:-:S02]  /*1d350*/  VIADD R11, R23, 0xb8 ;  /* 0x000000b8170b7836 */ /* 0x000fc40000000000 */
[----:B------:R4:W-:Y:S04]  /*1d360*/  @!P1 ST.E.64 desc[UR6][R8.64], R106 ;  /* 0x0000006a08009985 */ /* 0x0009e8000c101b06 */
[----:B------:R4:W-:Y:S04]  /*1d370*/  @!P6 ST.E.64 desc[UR6][R12.64], R110 ;  /* 0x0000006e0c00e985 */ /* 0x0009e8000c101b06 */
[----:B------:R4:W-:Y:S01]  /*1d380*/  @!P0 ST.E.64 desc[UR6][R24.64], R114 ;  /* 0x0000007218008985 */ /* 0x0009e2000c101b06 */
[----:B------:R-:W-:-:S13]  /*1d390*/  ISETP.GE.AND P0, PT, R11, UR5, PT ;  /* 0x000000050b007c0c */ /* 0x000fda000bf06270 */
[----:B----4-:R-:W-:Y:S05]  /*1d3a0*/  @P0 BRA `(.L_x_4845) ;  /* 0x0000000c006c0947 */ /* 0x010fea0003800000 */
[----:B------:R-:W-:Y:S01]  /*1d3b0*/  LEA R2, P0, R11, R2, 0x2 ;  /* 0x000000020b027211 */ /* 0x000fe200078010ff */
[----:B------:R-:W-:Y:S01]  /*1d3c0*/  ULDC.64 UR6, c[0x0][0x208] ;  /* 0x0000820000067ab9 */ /* 0x000fe20000000a00 */
[----:B------:R-:W-:-:S04]  /*1d3d0*/  SHF.R.S32.HI R0, RZ, 0x1f, R11 ;  /* 0x0000001fff007819 */ /* 0x000fc8000001140b */
[----:B------:R-:W-:-:S05]  /*1d3e0*/  LEA.HI.X R3, R11, R3, R0, 0x2, P0 ;  /* 0x000000030b037211 */ /* 0x000fca00000f1400 */
[----:B------:R2:W-:Y:S01]  /*1d3f0*/  ST.E.64 desc[UR6][R2.64], R118 ;  /* 0x0000007602007985 */ /* 0x0005e2000c101b06 */
[----:B------:R-:W-:Y:S05]  /*1d400*/  BRA `(.L_x_4845) ;  /* 0x0000000c00547947 */ /* 0x000fea0003800000 */
.L_x_4836:
[----:B------:R-:W0:Y:S08]  /*1d410*/  LDC.64 R6, c[0x0][0xc08] ;  /* 0x00030200ff067b82 */ /* 0x000e300000000a00 */
[----:B------:R-:W1:Y:S01]  /*1d420*/  LDC.64 R4, c[0x0][0xc00] ;  /* 0x00030000ff047b82 */ /* 0x000e620000000a00 */
[----:B------:R-:W-:Y:S01]  /*1d430*/  ISETP.NE.AND P2, PT, R201, RZ, PT ;  /* 0x000000ffc900720c */ /* 0x000fe20003f45270 */
[----:B------:R-:W-:Y:S01]  /*1d440*/  IMAD.MOV.U32 R11, RZ, RZ, RZ ;  /* 0x000000ffff0b7224 */ /* 0x000fe200078e00ff */
[----:B------:R-:W-:-:S05]  /*1d450*/  ULDC.64 UR6, c[0x0][0x208] ;  /* 0x0000820000067ab9 */ /* 0x000fca0000000a00 */
[----:B------:R-:W2:Y:S01]  /*1d460*/  LDC.64 R2, c[0x0][0xc00] ;  /* 0x00030000ff027b82 */ /* 0x000ea20000000a00 */
[----:B0-----:R-:W-:-:S07]  /*1d470*/  ISETP.NE.U32.AND P0, PT, R6, RZ, PT ;  /* 0x000000ff0600720c */ /* 0x001fce0003f05070 */
[----:B------:R-:W0:Y:S01]  /*1d480*/  @!P2 LDC R201, c[0x0][0xad4] ;  /* 0x0002b500ffc9ab82 */ /* 0x000e220000000800 */
[----:B------:R-:W-:Y:S02]  /*1d490*/  ISETP.NE.AND.EX P1, PT, R7, RZ, PT, P0 ;  /* 0x000000ff0700720c */ /* 0x000fe40003f25300 */
[----:B-1----:R-:W-:-:S04]  /*1d4a0*/  ISETP.NE.U32.AND P0, PT, R4, RZ, PT ;  /* 0x000000ff0400720c */ /* 0x002fc80003f05070 */
[----:B------:R-:W-:Y:S01]  /*1d4b0*/  ISETP.NE.AND.EX P0, PT, R5, RZ, PT, P0 ;  /* 0x000000ff0500720c */ /* 0x000fe20003f05300 */
[----:B------:R-:W-:Y:S01]  /*1d4c0*/  ULDC UR5, c[0x0][0xa88] ;  /* 0x0002a20000057ab9 */ /* 0x000fe20000000800 */
[----:B--2---:R-:W-:-:S05]  /*1d4d0*/  IMAD.WIDE R2, R202, 0x4, R2 ;  /* 0x00000004ca027825 */ /* 0x004fca00078e0202 */
[----:B------:R-:W1:Y:S01]  /*1d4e0*/  @P1 LDC.64 R4, c[0x0][0xc08] ;  /* 0x00030200ff041b82 */ /* 0x000e620000000a00 */
[----:B------:R-:W-:Y:S01]  /*1d4f0*/  IMAD.U32 R0, RZ, RZ, UR5 ;  /* 0x00000005ff007e24 */ /* 0x000fe2000f8e00ff */
[----:B------:R-:W-:-:S04]  /*1d500*/  ISETP.GT.AND P3, PT, R196, 0x7f, PT ;  /* 0x0000007fc400780c */ /* 0x000fc80003f64270 */
[----:B------:R2:W5:Y:S01]  /*1d510*/  @P0 LDG.E R11, desc[UR6][R2.64] ;  /* 0x00000006020b0981 */ /* 0x000562000c1e1900 */
[----:B0-----:R-:W-:Y:S02]  /*1d520*/  ISETP.GT.AND P2, PT, R201, 0x1, PT ;  /* 0x00000001c900780c */ /* 0x001fe40003f44270 */
[----:B------:R-:W-:Y:S01]  /*1d530*/  SHF.R.S32.HI R22, RZ, 0x1f, R202 ;  /* 0x0000001fff167819 */ /* 0x000fe200000114ca */
[----:B-1----:R-:W-:-:S05]  /*1d540*/  @P1 IMAD.WIDE R4, R202, 0x4, R4 ;  /* 0x00000004ca041825 */ /* 0x002fca00078e0204 */
[----:B------:R2:W5:Y:S01]  /*1d550*/  @P1 LDG.E R0, desc[UR6][R4.64] ;  /* 0x0000000604001981 */ /* 0x000562000c1e1900 */
[----:B------:R-:W-:Y:S05]  /*1d560*/  @P1 BRA `(.L_x_4848) ;  /* 0x0000000000141947 */ /* 0x000fea0003800000 */
[----:B------:R-:W-:Y:S05]  /*1d570*/  @!P0 BRA `(.L_x_4848) ;  /* 0x0000000000108947 */ /* 0x000fea0003800000 */
[----:B------:R-:W-:Y:S02]  /*1d580*/  ULDC.64 UR6, c[0x0][0x208] ;  /* 0x0000820000067ab9 */ /* 0x000fe40000000a00 */
[----:B--2---:R-:W2:Y:S04]  /*1d590*/  LDG.E R5, desc[UR6][R2.64] ;  /* 0x0000000602057981 */ /* 0x004ea8000c1e1900 */
[----:B-----5:R-:W2:Y:S02]  /*1d5a0*/  LDG.E R0, desc[UR6][R2.64+0x4] ;  /* 0x0000040602007981 */ /* 0x020ea4000c1e1900 */
[----:B--2---:R-:W-:-:S07]  /*1d5b0*/  IMAD.IADD R0, R0, 0x1, -R5 ;  /* 0x0000000100007824 */ /* 0x004fce00078e0a05 */
.L_x_4848:
[----:B------:R-:W-:Y:S01]  /*1d5c0*/  BSSY B1, `(.L_x_4849) ;  /* 0x0000038000017945 */ /* 0x000fe20003800000 */
[----:B------:R-:W-:Y:S02]  /*1d5d0*/  SEL R25, R202, RZ, !P0 ;  /* 0x000000ffca197207 */ /* 0x000fe40004000000 */
[----:B------:R-:W-:Y:S02]  /*1d5e0*/  SEL R22, R22, RZ, !P0 ;  /* 0x000000ff16167207 */ /* 0x000fe40004000000 */
[----:B-----5:R-:W-:Y:S01]  /*1d5f0*/  SHF.R.S32.HI R20, RZ, 0x1f, R11 ;  /* 0x0000001fff147819 */ /* 0x020fe2000001140b */
[----:B------:R-:W-:Y:S06]  /*1d600*/  @P3 BRA `(.L_x_4850) ;  /* 0x0000000000cc3947 */ /* 0x000fec0003800000 */
[----:B--2---:R-:W0:Y:S01]  /*1d610*/  S2R R3, SR_TID.X ;  /* 0x0000000000037919 */ /* 0x004e220000002100 */
[----:B------:R-:W1:Y:S01]  /*1d620*/  LDC R31, c[0x0][0xbe8] ;  /* 0x0002fa00ff1f7b82 */ /* 0x000e620000000800 */
[----:B------:R-:W-:Y:S02]  /*1d630*/  IMAD.U32 R27, RZ, RZ, UR61 ;  /* 0x0000003dff1b7e24 */ /* 0x000fe4000f8e00ff */
[----:B-1----:R-:W-:-:S03]  /*1d640*/  IMAD R2, R0, R31, RZ ;  /* 0x0000001f00027224 */ /* 0x002fc600078e02ff */
[----:B0-----:R-:W-:-:S04]  /*1d650*/  IADD3 R27, R27, -0x80, R3 ;  /* 0xffffff801b1b7810 */ /* 0x001fc80007ffe003 */
[----:B------:R-:W-:-:S13]  /*1d660*/  ISETP.GE.AND P0, PT, R27, R2, PT ;  /* 0x000000021b00720c */ /* 0x000fda0003f06270 */
[----:B------:R-:W-:Y:S05]  /*1d670*/  @P0 BRA `(.L_x_4850) ;  /* 0x0000000000b00947 */ /* 0x000fea0003800000 */
[----:B------:R-:W-:Y:S01]  /*1d680*/  ISETP.NE.AND P1, PT, R31, 0x1, PT ;  /* 0x000000011f00780c */ /* 0x000fe20003f25270 */
[----:B------:R-:W-:Y:S01]  /*1d690*/  IMAD.MOV.U32 R17, RZ, RZ, 0x9b8 ;  /* 0x000009b8ff117424 */ /* 0x000fe200078e00ff */
[----:B------:R-:W-:Y:S01]  /*1d6a0*/  ISETP.GT.AND P0, PT, R201, 0x1, PT ;  /* 0x00000001c900780c */ /* 0x000fe20003f04270 */
[----:B------:R-:W0:Y:S01]  /*1d6b0*/  LDC.64 R28, c[0x0][0xba8] ;  /* 0x0002ea00ff1c7b82 */ /* 0x000e220000000a00 */
[----:B------:R-:W-:Y:S01]  /*1d6c0*/  IMAD.MOV.U32 R15, RZ, RZ, R27 ;  /* 0x000000ffff0f7224 */ /* 0x000fe200078e001b */
[----:B------:R-:W-:Y:S01]  /*1d6d0*/  ULDC.64 UR6, c[0x0][0x208] ;  /* 0x0000820000067ab9 */ /* 0x000fe20000000a00 */
[----:B------:R-:W-:-:S05]  /*1d6e0*/  SEL R17, R17, 0x978, P0 ;  /* 0x0000097811117807 */ /* 0x000fca0000000000 */
[----:B------:R-:W1:Y:S08]  /*1d6f0*/  LDC.64 R4, c[0x0][R17+0x220] ;  /* 0x0000880011047b82 */ /* 0x000e700000000a00 */
[----:B------:R-:W2:Y:S08]  /*1d700*/  @P1 LDC R14, c[0x0][0xbec] ;  /* 0x0002fb00ff0e1b82 */ /* 0x000eb00000000800 */
[----:B------:R-:W3:Y:S08]  /*1d710*/  LDC.64 R2, c[0x0][R17+0x218] ;  /* 0x0000860011027b82 */ /* 0x000ef00000000a00 */
[----:B------:R-:W4:Y:S01]  /*1d720*/  @P1 LDC R21, c[0x0][0xbf0] ;  /* 0x0002fc00ff151b82 */ /* 0x000f220000000800 */
[----:B-1----:R-:W-:-:S02]  /*1d730*/  IMAD R5, R5, R25, RZ ;  /* 0x0000001905057224 */ /* 0x002fc400078e02ff */
[----:B------:R-:W-:-:S05]  /*1d740*/  IMAD.WIDE.U32 R12, R4, R25, RZ ;  /* 0x00000019040c7225 */ /* 0x000fca00078e00ff */
[----:B------:R-:W1:Y:S01]  /*1d750*/  LDC.64 R6, c[0x0][R17+0x228] ;  /* 0x00008a0011067b82 */ /* 0x000e620000000a00 */
[----:B--2---:R-:W-:-:S07]  /*1d760*/  @P1 IMAD.HI.U32 R14, R27, R14, RZ ;  /* 0x0000000e1b0e1227 */ /* 0x004fce00078e00ff */
[----:B------:R-:W2:Y:S01]  /*1d770*/  LDC.64 R8, c[0x0][R17+0x210] ;  /* 0x0000840011087b82 */ /* 0x000ea20000000a00 */
[-C--:B---3--:R-:W-:Y:S02]  /*1d780*/  IMAD R19, R3, R195.reuse, RZ ;  /* 0x000000c303137224 */ /* 0x088fe400078e02ff */
[----:B------:R-:W-:-:S04]  /*1d790*/  IMAD.WIDE.U32 R2, R2, R195, RZ ;  /* 0x000000c302027225 */ /* 0x000fc800078e00ff */
[----:B------:R-:W-:Y:S01]  /*1d7a0*/  IMAD.IADD R19, R3, 0x1, R19 ;  /* 0x0000000103137824 */ /* 0x000fe200078e0213 */
[----:B----4-:R-:W-:Y:S01]  /*1d7b0*/  @P1 SHF.R.U32.HI R15, RZ, R21, R14 ;  /* 0x00000015ff0f1219 */ /* 0x010fe2000001160e */
[----:B------:R-:W-:Y:S01]  /*1d7c0*/  IMAD R21, R4, R22, R5 ;  /* 0x0000001604157224 */ /* 0x000fe200078e0205 */
[----:B------:R-:W-:Y:S01]  /*1d7d0*/  SEL R5, R208, RZ, P0 ;  /* 0x000000ffd0057207 */ /* 0x000fe20000000000 */
[----:B0-----:R-:W0:Y:S01]  /*1d7e0*/  @!P0 LDC R28, c[0x0][0xb50] ;  /* 0x0002d400ff1c8b82 */ /* 0x001e220000000800 */
[----:B------:R-:W-:Y:S01]  /*1d7f0*/  IADD3 R4, P1, P3, R12, R2, R11 ;  /* 0x000000020c047210 */ /* 0x000fe20007b3e00b */
[----:B------:R-:W-:Y:S02]  /*1d800*/  IMAD.IADD R21, R13, 0x1, R21 ;  /* 0x000000010d157824 */ /* 0x000fe400078e0215 */
[----:B------:R-:W-:Y:S02]  /*1d810*/  IMAD.MOV R12, RZ, RZ, -R15 ;  /* 0x000000ffff0c7224 */ /* 0x000fe400078e0a0f */
[----:B-1----:R-:W-:Y:S01]  /*1d820*/  IMAD.WIDE.U32 R2, R6, R5, RZ ;  /* 0x0000000506027225 */ /* 0x002fe200078e00ff */
[----:B------:R-:W-:Y:S01]  /*1d830*/  IADD3.X R6, R21, R19, R20, P1, P3 ;  /* 0x0000001315067210 */ /* 0x000fe20000fe6414 */
[----:B------:R-:W1:Y:S02]  /*1d840*/  @!P0 LDC R29, c[0x0][0xb54] ;  /* 0x0002d500ff1d8b82 */ /* 0x000e640000000800 */
[----:B------:R-:W-:Y:S01]  /*1d850*/  IMAD R7, R7, R5, RZ ;  /* 0x0000000507077224 */ /* 0x000fe200078e02ff */
[----:B------:R-:W-:Y:S01]  /*1d860*/  IADD3 R2, P0, P1, R15, R4, R2 ;  /* 0x000000040f027210 */ /* 0x000fe2000791e002 */
[----:B------:R-:W-:Y:S01]  /*1d870*/  IMAD R5, R31, R12, R27 ;  /* 0x0000000c1f057224 */ /* 0x000fe200078e021b */
[----:B------:R-:W-:Y:S01]  /*1d880*/  SHF.R.S32.HI R15, RZ, 0x1f, R15 ;  /* 0x0000001fff0f7819 */ /* 0x000fe2000001140f */
[----:B------:R-:W-:-:S02]  /*1d890*/  IMAD.IADD R7, R3, 0x1, R7 ;  /* 0x0000000103077824 */ /* 0x000fc400078e0207 */
[----:B--2---:R-:W-:-:S03]  /*1d8a0*/  IMAD R4, R9, R5, RZ ;  /* 0x0000000509047224 */ /* 0x004fc600078e02ff */
[----:B------:R-:W-:Y:S02]  /*1d8b0*/  IADD3.X R3, R15, R6, R7, P0, P1 ;  /* 0x000000060f037210 */ /* 0x000fe400007e2407 */
[----:B------:R-:W-:Y:S01]  /*1d8c0*/  SHF.R.S32.HI R7, RZ, 0x1f, R5 ;  /* 0x0000001fff077819 */ /* 0x000fe20000011405 */
[----:B------:R-:W-:-:S04]  /*1d8d0*/  IMAD.WIDE.U32 R2, R8, R5, R2 ;  /* 0x0000000508027225 */ /* 0x000fc800078e0002 */
[----:B------:R-:W-:Y:S01]  /*1d8e0*/  IMAD R7, R8, R7, R4 ;  /* 0x0000000708077224 */ /* 0x000fe200078e0204 */
[----:B0-----:R-:W-:-:S03]  /*1d8f0*/  LEA R4, P0, R2, R28, 0x2 ;  /* 0x0000001c02047211 */ /* 0x001fc600078010ff */
[----:B------:R-:W-:-:S05]  /*1d900*/  IMAD.IADD R3, R3, 0x1, R7 ;  /* 0x0000000103037824 */ /* 0x000fca00078e0207 */
[----:B-1----:R-:W-:Y:S01]  /*1d910*/  LEA.HI.X R5, R2, R29, R3, 0x2, P0 ;  /* 0x0000001d02057211 */ /* 0x002fe200000f1403 */
[----:B------:R-:W-:-:S05]  /*1d920*/  IMAD.MOV.U32 R3, RZ, RZ, -0x800000 ;  /* 0xff800000ff037424 */ /* 0x000fca00078e00ff */
[----:B------:R0:W-:Y:S02]  /*1d930*/  STG.E desc[UR6][R4.64], R3 ;  /* 0x0000000304007986 */ /* 0x0001e4000c101906 */
.L_x_4850:
[----:B------:R-:W-:Y:S05]  /*1d940*/  BSYNC B1 ;  /* 0x0000000000017941 */ /* 0x000fea0003800000 */
.L_x_4849:
[----:B------:R-:W-:Y:S05]  /*1d950*/  @P2 BRA `(.L_x_4845) ;  /* 0x0000000800002947 */ /* 0x000fea0003800000 */
[----:B------:R-:W1:Y:S01]  /*1d960*/  LDC R13, c[0x0][0xbe8] ;  /* 0x0002fa00ff0d7b82 */ /* 0x000e620000000800 */
[----:B------:R-:W-:Y:S01]  /*1d970*/  ULDC.64 UR6, c[0x0][0xaa0] ;  /* 0x0002a80000067ab9 */ /* 0x000fe20000000a00 */
[----:B0-2---:R-:W-:Y:S01]  /*1d980*/  IMAD R4, R233, 0x20, R231 ;  /* 0x00000020e9047824 */ /* 0x005fe200078e02e7 */
[----:B------:R-:W-:Y:S01]  /*1d990*/  ULDC.64 UR8, c[0x0][0xaf0] ;  /* 0x0002bc0000087ab9 */ /* 0x000fe20000000a00 */
[----:B------:R-:W-:Y:S01]  /*1d9a0*/  IMAD R2, R20, UR6, RZ ;  /* 0x0000000614027c24 */ /* 0x000fe2000f8e02ff */
[----:B------:R-:W-:Y:S01]  /*1d9b0*/  BSSY B1, `(.L_x_4851) ;  /* 0x0000041000017945 */ /* 0x000fe20003800000 */
[----:B------:R-:W-:Y:S02]  /*1d9c0*/  VIADD R9, R4, UR61 ;  /* 0x0000003d04097c36 */ /* 0x000fe40008000000 */
[C---:B------:R-:W-:Y:S02]  /*1d9d0*/  IMAD R5, R11.reuse, UR7, R2 ;  /* 0x000000070b057c24 */ /* 0x040fe4000f8e0202 */
[----:B------:R-:W-:Y:S01]  /*1d9e0*/  IMAD.WIDE.U32 R2, R11, UR6, RZ ;  /* 0x000000060b027c25 */ /* 0x000fe2000f8e00ff */
[----:B------:R-:W-:-:S03]  /*1d9f0*/  ULDC.64 UR6, c[0x0][0xae8] ;  /* 0x0002ba0000067ab9 */ /* 0x000fc60000000a00 */
[----:B------:R-:W-:Y:S02]  /*1da00*/  IMAD.IADD R3, R3, 0x1, R5 ;  /* 0x0000000103037824 */ /* 0x000fe400078e0205 */
[----:B------:R-:W-:Y:S02]  /*1da10*/  IMAD.MOV.U32 R5, RZ, RZ, R9 ;  /* 0x000000ffff057224 */ /* 0x000fe400078e0009 */
[----:B------:R-:W-:-:S04]  /*1da20*/  IMAD.WIDE.U32 R2, R195, UR6, R2 ;  /* 0x00000006c3027c25 */ /* 0x000fc8000f8e0002 */
[----:B------:R-:W-:Y:S01]  /*1da30*/  IMAD R3, R195, UR7, R3 ;  /* 0x00000007c3037c24 */ /* 0x000fe2000f8e0203 */
[----:B------:R-:W-:Y:S01]  /*1da40*/  ULDC.64 UR6, c[0x0][0xae0] ;  /* 0x0002b80000067ab9 */ /* 0x000fe20000000a00 */
[----:B-1----:R-:W-:Y:S01]  /*1da50*/  ISETP.NE.AND P0, PT, R13, 0x1, PT ;  /* 0x000000010d00780c */ /* 0x002fe20003f05270 */
[----:B------:R-:W-:Y:S02]  /*1da60*/  VIADD R8, R231, UR61 ;  /* 0x0000003de7087c36 */ /* 0x000fe40008000000 */
[----:B------:R-:W-:-:S10]  /*1da70*/  IMAD.WIDE.U32 R2, R25, UR8, R2 ;  /* 0x0000000819027c25 */ /* 0x000fd4000f8e0002 */
[----:B------:R-:W0:Y:S08]  /*1da80*/  @P0 LDC R6, c[0x0][0xbec] ;  /* 0x0002fb00ff060b82 */ /* 0x000e300000000800 */
[----:B------:R-:W1:Y:S01]  /*1da90*/  @P0 LDC R7, c[0x0][0xbf0] ;  /* 0x0002fc00ff070b82 */ /* 0x000e620000000800 */
[----:B0-----:R-:W-:-:S04]  /*1daa0*/  @P0 IMAD.HI.U32 R4, R9, R6, RZ ;  /* 0x0000000609040227 */ /* 0x001fc800078e00ff */
[----:B------:R-:W-:Y:S01]  /*1dab0*/  IMAD R6, R22, UR8, RZ ;  /* 0x0000000816067c24 */ /* 0x000fe2000f8e02ff */
[----:B-1----:R-:W-:-:S03]  /*1dac0*/  @P0 SHF.R.U32.HI R5, RZ, R7, R4 ;  /* 0x00000007ff050219 */ /* 0x002fc60000011604 */
[----:B------:R-:W-:Y:S01]  /*1dad0*/  IMAD R7, R25, UR9, R6 ;  /* 0x0000000919077c24 */ /* 0x000fe2000f8e0206 */
[--C-:B------:R-:W-:Y:S01]  /*1dae0*/  SHF.R.S32.HI R4, RZ, 0x1f, R5.reuse ;  /* 0x0000001fff047819 */ /* 0x100fe20000011405 */
        /* <DEDUP_REMOVED lines=10> */
[----:B------:R-:W-:Y:S02]  /*1db90*/  IMAD R13, R0, R13, RZ ;  /* 0x0000000d000d7224 */ /* 0x000fe400078e02ff */
        /* <DEDUP_REMOVED lines=34> */
.L_x_4852:
[----:B------:R-:W-:Y:S05]  /*1ddc0*/  BSYNC B1 ;  /* 0x0000000000017941 */ /* 0x000fea0003800000 */
.L_x_4851:
        /* <DEDUP_REMOVED lines=18> */
.L_x_4854:
[----:B------:R-:W-:Y:S05]  /*1def0*/  BSYNC B1 ;  /* 0x0000000000017941 */ /* 0x000fea0003800000 */
.L_x_4853:
        /* <DEDUP_REMOVED lines=18> */
.L_x_4856:
[----:B------:R-:W-:Y:S05]  /*1e020*/  BSYNC B1 ;  /* 0x0000000000017941 */ /* 0x000fea0003800000 */
.L_x_4855:
        /* <DEDUP_REMOVED lines=19> */
.L_x_4845:
[----:B------:R-:W-:Y:S05]  /*1e160*/  BSYNC B0 ;  /* 0x0000000000007941 */ /* 0x000fea0003800000 */
.L_x_4835:
[----:B------:R-:W-:Y:S02]  /*1e170*/  ULDC UR5, c[0x0][0xc3c] ;  /* 0x00030f0000057ab9 */ /* 0x000fe40000000800 */
[----:B------:R-:W-:-:S06]  /*1e180*/  UISETP.GE.AND UP0, UPT, UR45, UR5, UPT ;  /* 0x000000052d00728c */ /* 0x000fcc000bf06270 */
[----:B------:R-:W-:-:S13]  /*1e190*/  PLOP3.LUT P0, PT, PT, PT, UP0, 0x80, 0x0 ;  /* 0x000000000000781c */ /* 0x000fda0003f0f008 */
[----:B------:R-:W-:Y:S05]  /*1e1a0*/  @!P0 BRA `(.L_x_4857) ;  /* 0xfffffe3000708947 */ /* 0x000fea000383ffff */
[----:B------:R-:W-:Y:S05]  /*1e1b0*/  EXIT ;  /* 0x000000000000794d */ /* 0x000fea0003800000 */
.L_x_4680:
        /* <DEDUP_REMOVED lines=14> */
[----:B0-----:R0:W-:Y:S01]  /*1e2a0*/  STL.128 [R1+0x2d0], R4 ;  /* 0x0002d00401007387 */ /* 0x0011e20000100c00 */
[----:B------:R-:W-:Y:S06]  /*1e2b0*/  BAR.ARV 0x4, 0x180 ;  /* 0x0106000000007b1d */ /* 0x000fec0000002000 */
[----:B------:R-:W-:Y:S05]  /*1e2c0*/  BRA `(.L_x_4859) ;  /* 0x0000000c00c07947 */ /* 0x000fea0003800000 */
.L_x_4858:
[----:B------:R-:W0:Y:S01]  /*1e2d0*/  S2R R0, SR_TID.X ;  /* 0x0000000000007919 */ /* 0x000e220000002100 */
[----:B------:R-:W-:Y:S01]  /*1e2e0*/  ULDC UR4, c[0x0][0xc3c] ;  /* 0x00030f0000047ab9 */ /* 0x000fe20000000800 */
[----:B------:R-:W-:Y:S01]  /*1e2f0*/  ULDC.64 UR6, c[0x0][0x208] ;  /* 0x0000820000067ab9 */ /* 0x000fe20000000a00 */
        /* <DEDUP_REMOVED lines=8> */
[----:B-1----:R-:W-:-:S04]  /*1e380*/  @!P1 IMAD.WIDE.U32 R2, R0, 0x4, R4 ;  /* 0x0000000400029825 */ /* 0x002fc800078e0004 */
[----:B------:R-:W-:-:S06]  /*1e390*/  IMAD.MOV.U32 R5, RZ, RZ, RZ ;  /* 0x000000ffff057224 */ /* 0x000fcc00078e00ff */
        /* <DEDUP_REMOVED lines=32> */
.L_x_4862:
        /* <DEDUP_REMOVED lines=40> */
.L_x_4860:
        /* <DEDUP_REMOVED lines=10> */
[----:B------:R-:W-:-:S06]  /*1e8c0*/  VIADD R8, R10, 0xffffffff ;  /* 0xffffffff0a087836 */ /* 0x000fcc0000000000 */
[----:B------:R3:W4:Y:S02]  /*1e8d0*/  SHFL.IDX PT, R8, R3, R8, 0x1f ;  /* 0x00001f0803087589 */ /* 0x00072400000e0000 */
.L_x_4863:
[----:B---34-:R-:W-:Y:S01]  /*1e8e0*/  IMAD R3, R8, UR5, R9 ;  /* 0x0000000508037c24 */ /* 0x018fe2000f8e0209 */
[----:B-1----:R-:W-:Y:S01]  /*1e8f0*/  ISETP.NE.AND P0, PT, R7, 0x1, PT ;  /* 0x000000010700780c */ /* 0x002fe20003f05270 */
[----:B------:R-:W-:-:S03]  /*1e900*/  VIADD R13, R10, UR4 ;  /* 0x000000040a0d7c36 */ /* 0x000fc60008000000 */
[----:B------:R1:W-:Y:S01]  /*1e910*/  STL [R1+0x2d0], R3 ;  /* 0x0002d00301007387 */ /* 0x0003e20000100800 */
[----:B0-----:R-:W-:-:S03]  /*1e920*/  IADD3 R5, -R3, UR6, RZ ;  /* 0x0000000603057c10 */ /* 0x001fc6000fffe1ff */
[----:B------:R1:W-:Y:S05]  /*1e930*/  STL [R1+0x2dc], R13 ;  /* 0x0002dc0d01007387 */ /* 0x0003ea0000100800 */
[----:B------:R-:W-:Y:S05]  /*1e940*/  @!P0 BRA `(.L_x_4864) ;  /* 0x0000000000e08947 */ /* 0x000fea0003800000 */
[----:B--2---:R-:W-:Y:S01]  /*1e950*/  IABS R6, R4 ;  /* 0x0000000400067213 */ /* 0x004fe20000000000 */
[----:B------:R-:W-:Y:S01]  /*1e960*/  IMAD.MOV.U32 R2, RZ, RZ, RZ ;  /* 0x000000ffff027224 */ /* 0x000fe200078e00ff */
[----:B------:R-:W-:Y:S02]  /*1e970*/  IABS R8, R7 ;  /* 0x0000000700087213 */ /* 0x000fe40000000000 */
[----:B------:R-:W0:Y:S08]  /*1e980*/  I2F.RP R9, R6 ;  /* 0x0000000600097306 */ /* 0x000e300000209400 */
[----:B------:R-:W-:Y:S08]  /*1e990*/  I2F.RP R12, R8 ;  /* 0x00000008000c7306 */ /* 0x000ff00000209400 */
[----:B0-----:R-:W1:Y:S02]  /*1e9a0*/  MUFU.RCP R9, R9 ;  /* 0x0000000900097308 */ /* 0x001e640000001000 */
[----:B-1----:R-:W-:-:S06]  /*1e9b0*/  VIADD R3, R9, 0xffffffe ;  /* 0x0ffffffe09037836 */ /* 0x002fcc0000000000 */
[----:B------:R-:W0:Y:S02]  /*1e9c0*/  F2I.FTZ.U32.TRUNC.NTZ R3, R3 ;  /* 0x0000000300037305 */ /* 0x000e24000021f000 */
[----:B0-----:R-:W-:-:S04]  /*1e9d0*/  IMAD.MOV R11, RZ, RZ, -R3 ;  /* 0x000000ffff0b7224 */ /* 0x001fc800078e0a03 */
[----:B------:R-:W-:-:S04]  /*1e9e0*/  IMAD R11, R11, R6, RZ ;  /* 0x000000060b0b7224 */ /* 0x000fc800078e02ff */
[----:B------:R-:W-:Y:S01]  /*1e9f0*/  IMAD.HI.U32 R10, R3, R11, R2 ;  /* 0x0000000b030a7227 */ /* 0x000fe200078e0002 */
[----:B------:R-:W-:Y:S01]  /*1ea00*/  IABS R11, R5 ;  /* 0x00000005000b7213 */ /* 0x000fe20000000000 */
[----:B------:R-:W0:Y:S01]  /*1ea10*/  MUFU.RCP R2, R12 ;  /* 0x0000000c00027308 */ /* 0x000e220000001000 */
[----:B------:R-:W-:-:S03]  /*1ea20*/  IABS R3, R4 ;  /* 0x0000000400037213 */ /* 0x000fc60000000000 */
[----:B------:R-:W-:-:S04]  /*1ea30*/  IMAD.HI.U32 R9, R10, R11, RZ ;  /* 0x0000000b0a097227 */ /* 0x000fc800078e00ff */
[----:B------:R-:W-:-:S04]  /*1ea40*/  IMAD.MOV R14, RZ, RZ, -R3 ;  /* 0x000000ffff0e7224 */ /* 0x000fc800078e0a03 */
[----:B------:R-:W-:Y:S02]  /*1ea50*/  IMAD R11, R9, R14, R11 ;  /* 0x0000000e090b7224 */ /* 0x000fe400078e020b */
[----:B0-----:R-:W-:-:S03]  /*1ea60*/  VIADD R3, R2, 0xffffffe ;  /* 0x0ffffffe02037836 */ /* 0x001fc60000000000 */
[----:B------:R-:W-:Y:S01]  /*1ea70*/  ISETP.GT.U32.AND P1, PT, R6, R11, PT ;  /* 0x0000000b0600720c */ /* 0x000fe20003f24070 */
[----:B------:R-:W-:Y:S02]  /*1ea80*/  IMAD.MOV.U32 R2, RZ, RZ, RZ ;  /* 0x000000ffff027224 */ /* 0x000fe400078e00ff */
[----:B------:R-:W0:Y:S10]  /*1ea90*/  F2I.FTZ.U32.TRUNC.NTZ R3, R3 ;  /* 0x0000000300037305 */ /* 0x000e34000021f000 */
[----:B------:R-:W-:-:S02]  /*1eaa0*/  @!P1 IMAD.IADD R11, R11, 0x1, -R6 ;  /* 0x000000010b0b9824 */ /* 0x000fc400078e0a06 */
[----:B------:R-:W-:Y:S01]  /*1eab0*/  @!P1 VIADD R9, R9, 0x1 ;  /* 0x0000000109099836 */ /* 0x000fe20000000000 */
[----:B------:R-:W-:Y:S02]  /*1eac0*/  ISETP.NE.AND P1, PT, R4, RZ, PT ;  /* 0x000000ff0400720c */ /* 0x000fe40003f25270 */
[----:B------:R-:W-:Y:S01]  /*1ead0*/  ISETP.GE.U32.AND P0, PT, R11, R6, PT ;  /* 0x000000060b00720c */ /* 0x000fe20003f06070 */
[----:B0-----:R-:W-:-:S04]  /*1eae0*/  IMAD.MOV R11, RZ, RZ, -R3 ;  /* 0x000000ffff0b7224 */ /* 0x001fc800078e0a03 */
[----:B------:R-:W-:-:S04]  /*1eaf0*/  IMAD R11, R11, R8, RZ ;  /* 0x000000080b0b7224 */ /* 0x000fc800078e02ff */
[----:B------:R-:W-:Y:S01]  /*1eb00*/  IMAD.HI.U32 R6, R3, R11, R2 ;  /* 0x0000000b03067227 */ /* 0x000fe200078e0002 */
[----:B------:R-:W-:-:S03]  /*1eb10*/  LOP3.LUT R2, R5, R4, RZ, 0x3c, !PT ;  /* 0x0000000405027212 */ /* 0x000fc600078e3cff */
[----:B------:R-:W-:Y:S01]  /*1eb20*/  @P0 VIADD R9, R9, 0x1 ;  /* 0x0000000109090836 */ /* 0x000fe20000000000 */
[----:B------:R-:W-:Y:S02]  /*1eb30*/  ISETP.GE.AND P2, PT, R2, RZ, PT ;  /* 0x000000ff0200720c */ /* 0x000fe40003f46270 */
[----:B------:R-:W-:-:S05]  /*1eb40*/  IABS R2, R7 ;  /* 0x0000000700027213 */ /* 0x000fca0000000000 */
[----:B------:R-:W-:-:S06]  /*1eb50*/  IMAD.MOV R2, RZ, RZ, -R2 ;  /* 0x000000ffff027224 */ /* 0x000fcc00078e0a02 */
[----:B------:R-:W-:Y:S01]  /*1eb60*/  @!P2 IMAD.MOV R9, RZ, RZ, -R9 ;  /* 0x000000ffff09a224 */ /* 0x000fe200078e0a09 */
[----:B------:R-:W-:-:S04]  /*1eb70*/  @!P1 LOP3.LUT R9, RZ, R4, RZ, 0x33, !PT ;  /* 0x00000004ff099212 */ /* 0x000fc800078e33ff */
[----:B------:R-:W-:-:S05]  /*1eb80*/  IABS R3, R9 ;  /* 0x0000000900037213 */ /* 0x000fca0000000000 */
        /* <DEDUP_REMOVED lines=12> */
[--C-:B------:R-:W-:Y:S02]  /*1ec50*/  IMAD.MOV R2, RZ, RZ, -R6.reuse ;  /* 0x000000ffff027224 */ /* 0x100fe400078e0a06 */
[C---:B------:R-:W-:Y:S02]  /*1ec60*/  IMAD R6, R7.reuse, 0x1000000, R6 ;  /* 0x0100000007067824 */ /* 0x040fe400078e0206 */
[--C-:B------:R-:W-:Y:S02]  /*1ec70*/  IMAD R7, R7, R2, R9.reuse ;  /* 0x0000000207077224 */ /* 0x100fe400078e0209 */
[----:B------:R-:W-:Y:S02]  /*1ec80*/  IMAD.MOV R2, RZ, RZ, -R9 ;  /* 0x000000ffff027224 */ /* 0x000fe400078e0a09 */
[----:B------:R-:W-:Y:S02]  /*1ec90*/  IMAD R3, R7, 0x10000, R6 ;  /* 0x0001000007037824 */ /* 0x000fe400078e0206 */
[----:B------:R-:W-:-:S03]  /*1eca0*/  IMAD R2, R4, R2, R5 ;  /* 0x0000000204027224 */ /* 0x000fc600078e0205 */
[----:B------:R0:W-:Y:S01]  /*1ecb0*/  STL [R1+0x2d8], R3 ;  /* 0x0002d80301007387 */ /* 0x0001e20000100800 */
[----:B------:R-:W-:Y:S05]  /*1ecc0*/  BRA `(.L_x_4865) ;  /* 0x0000000000f87947 */ /* 0x000fea0003800000 */
.L_x_4864:
[----:B-1----:R-:W0:Y:S01]  /*1ecd0*/  LDC.64 R2, c[0x0][0xc90] ;  /* 0x00032400ff027b82 */ /* 0x002e220000000a00 */
[----:B------:R-:W-:Y:S01]  /*1ece0*/  ULDC.64 UR6, c[0x0][0x208] ;  /* 0x0000820000067ab9 */ /* 0x000fe20000000a00 */
[----:B0-----:R-:W-:-:S05]  /*1ecf0*/  IMAD.WIDE R2, R13, 0x4, R2 ;  /* 0x000000040d027825 */ /* 0x001fca00078e0202 */
[----:B------:R0:W2:Y:S02]  /*1ed00*/  LDG.E R7, desc[UR6][R2.64] ;  /* 0x0000000602077981 */ /* 0x0000a4000c1e1900 */
        /* <DEDUP_REMOVED lines=29> */
[----:B------:R-:W-:-:S04]  /*1eee0*/  VIADDMNMX R7, R10, UR5, R7, PT ;  /* 0x000000050a077c46 */ /* 0x000fc8000b800107 */
[-C--:B------:R-:W-:Y:S02]  /*1eef0*/  IABS R9, R7.reuse ;  /* 0x0000000700097213 */ /* 0x080fe40000000000 */
        /* <DEDUP_REMOVED lines=11> */
[----:B------:R-:W-:Y:S02]  /*1efb0*/  LOP3.LUT R3, R5, R7, RZ, 0x3c, !PT ;  /* 0x0000000705037212 */ /* 0x000fe400078e3cff */
[----:B------:R-:W-:Y:S01]  /*1efc0*/  IADD3 R5, R8, 0x1000000, R5 ;  /* 0x0100000008057810 */ /* 0x000fe20007ffe005 */
        /* <DEDUP_REMOVED lines=10> */
[----:B------:R-:W-:Y:S01]  /*1f070*/  @!P1 LOP3.LUT R2, RZ, R7, RZ, 0x33, !PT ;  /* 0x00000007ff029212 */ /* 0x000fe200078e33ff */
[----:B------:R-:W-:-:S04]  /*1f080*/  IMAD.MOV R7, RZ, RZ, -R7 ;  /* 0x000000ffff077224 */ /* 0x000fc800078e0a07 */
[----:B------:R-:W-:-:S05]  /*1f090*/  IMAD R3, R2, R7, R5 ;  /* 0x0000000702037224 */ /* 0x000fca00078e0205 */
[----:B------:R1:W-:Y:S02]  /*1f0a0*/  STL [R1+0x2d8], R3 ;  /* 0x0002d80301007387 */ /* 0x0003e40000100800 */
.L_x_4865:
[----:B01----:R-:W-:-:S05]  /*1f0b0*/  LOP3.LUT R3, RZ, R2, RZ, 0x33, !PT ;  /* 0x00000002ff037212 */ /* 0x003fca00078e33ff */
[----:B------:R-:W-:-:S05]  /*1f0c0*/  IMAD.IADD R2, R4, 0x1, R3 ;  /* 0x0000000104027824 */ /* 0x000fca00078e0203 */
[----:B------:R1:W-:Y:S01]  /*1f0d0*/  STL [R1+0x2d4], R2 ;  /* 0x0002d40201007387 */ /* 0x0003e20000100800 */
[----:B------:R-:W-:Y:S05]  /*1f0e0*/  BRA `(.L_x_4866) ;  /* 0x0000000000107947 */ /* 0x000fea0003800000 */
.L_x_4861:
[----:B------:R-:W-:Y:S01]  /*1f0f0*/  IMAD.U32 R2, RZ, RZ, UR6 ;  /* 0x00000006ff027e24 */ /* 0x000fe2000f8e00ff */
[----:B------:R0:W-:Y:S04]  /*1f100*/  STL [R1+0x2d4], RZ ;  /* 0x0002d4ff01007387 */ /* 0x0001e80000100800 */
[----:B------:R0:W-:Y:S04]  /*1f110*/  STL [R1+0x2d8], RZ ;  /* 0x0002d8ff01007387 */ /* 0x0001e80000100800 */
[----:B------:R0:W-:Y:S02]  /*1f120*/  STL [R1+0x2d0], R2 ;  /* 0x0002d00201007387 */ /* 0x0001e40000100800 */
.L_x_4866:
[----:B------:R-:W2:Y:S04]  /*1f130*/  LDL R4, [R1+0x2d0] ;  /* 0x0002d00001047983 */ /* 0x000ea80000100800 */
        /* <DEDUP_REMOVED lines=9> */
.L_x_4859:
[----:B--2---:R-:W2:Y:S01]  /*1f1d0*/  LDL R0, [R1+0x2dc] ;  /* 0x0002dc0001007983 */ /* 0x004ea20000100800 */
[----:B------:R-:W-:-:S03]  /*1f1e0*/  ULDC UR4, c[0x0][0xc3c] ;  /* 0x00030f0000047ab9 */ /* 0x000fc60000000800 */
[----:B------:R3:W-:Y:S04]  /*1f1f0*/  STL [R1+0x2e0], RZ ;  /* 0x0002e0ff01007387 */ /* 0x0007e80000100800 */
[----:B------:R3:W-:Y:S01]  /*1f200*/  STL [R1+0x32c], RZ ;  /* 0x00032cff01007387 */ /* 0x0007e20000100800 */
[----:B--2---:R-:W-:Y:S01]  /*1f210*/  ISETP.GE.AND P0, PT, R0, UR4, PT ;  /* 0x0000000400007c0c */ /* 0x004fe2000bf06270 */
[----:B------:R-:W-:-:S05]  /*1f220*/  IMAD.MOV.U32 R0, RZ, RZ, 0x1 ;  /* 0x00000001ff007424 */ /* 0x000fca00078e00ff */
[----:B------:R3:W-:Y:S07]  /*1f230*/  STL [R1+0x2e4], R0 ;  /* 0x0002e40001007387 */ /* 0x0007ee0000100800 */
[----:B------:R-:W-:Y:S05]  /*1f240*/  @P0 BRA `(.L_x_4867) ;  /* 0x0000008000c00947 */ /* 0x000fea0003800000 */
[----:B---3--:R-:W2:Y:S01]  /*1f250*/  LDL R0, [R1+0x308] ;  /* 0x0003080001007983 */ /* 0x008ea20000100800 */
[----:B------:R-:W3:Y:S01]  /*1f260*/  S2UR UR5, SR_CgaCtaId ;  /* 0x00000000000579c3 */ /* 0x000ee20000008800 */
[----:B------:R-:W-:Y:S01]  /*1f270*/  LOP3.LUT R18, R18, 0xfffffffd, RZ, 0xc0, !PT ;  /* 0xfffffffd12127812 */ /* 0x000fe200078ec0ff */
[----:B------:R-:W-:Y:S01]  /*1f280*/  UMOV UR4, 0x400 ;  /* 0x0000040000047882 */ /* 0x000fe20000000000 */
[----:B0-----:R-:W0:Y:S01]  /*1f290*/  S2R R6, SR_TID.X ;  /* 0x0000000000067919 */ /* 0x001e220000002100 */
[----:B------:R-:W-:Y:S01]  /*1f2a0*/  BSSY B8, `(.L_x_4867) ;  /* 0x000082a000087945 */ /* 0x000fe20003800000 */
[----:B------:R-:W-:Y:S01]  /*1f2b0*/  ULDC.64 UR36, c[0x0][0x198] ;  /* 0x0000660000247ab9 */ /* 0x000fe20000000a00 */
[----:B------:R-:W-:Y:S01]  /*1f2c0*/  ULDC UR39, c[0x0][0xc] ;  /* 0x0000030000277ab9 */ /* 0x000fe20000000800 */
[----:B------:R-:W-:Y:S04]  /*1f2d0*/  STL [R1+0x32c], RZ ;  /* 0x00032cff01007387 */ /* 0x000fe80000100800 */
[----:B------:R-:W-:Y:S04]  /*1f2e0*/  STL [R1+0x2ec], RZ ;  /* 0x0002ecff01007387 */ /* 0x000fe80000100800 */
[----:B------:R-:W-:Y:S01]  /*1f2f0*/  STL [R1+0x2e0], RZ ;  /* 0x0002e0ff01007387 */ /* 0x000fe20000100800 */
[----:B---3--:R-:W-:-:S06]  /*1f300*/  ULEA UR4, UR5, UR4, 0x18 ;  /* 0x0000000405047291 */ /* 0x008fcc000f8ec03f */
[----:B------:R-:W-:Y:S01]  /*1f310*/  IMAD.U32 R19, RZ, RZ, UR4 ;  /* 0x00000004ff137e24 */ /* 0x000fe2000f8e00ff */
[----:B0-----:R-:W-:-:S04]  /*1f320*/  LOP3.LUT R5, R6, 0x7f, RZ, 0xc0, !PT ;  /* 0x0000007f06057812 */ /* 0x001fc800078ec0ff */
[----:B------:R-:W-:-:S13]  /*1f330*/  ISETP.NE.AND P1, PT, R5, RZ, PT ;  /* 0x000000ff0500720c */ /* 0x000fda0003f25270 */
[----:B------:R-:W-:-:S04]  /*1f340*/  @P1 LOP3.LUT R18, R18, 0x2, RZ, 0xfc, !PT ;  /* 0x0000000212121812 */ /* 0x000fc800078efcff */
[----:B------:R-:W-:Y:S02]  /*1f350*/  LOP3.LUT R18, R18, 0xfffffffe, RZ, 0xc0, !PT ;  /* 0xfffffffe12127812 */ /* 0x000fe400078ec0ff */
[----:B--2---:R-:W-:Y:S01]  /*1f360*/  R2UR UR6, R0 ;  /* 0x00000000000672ca */ /* 0x004fe200000e0000 */
[----:B------:R-:W-:-:S05]  /*1f370*/  IMAD.SHL.U32 R0, R6, 0x8, RZ ;  /* 0x0000000806007824 */ /* 0x000fca00078e00ff */
[C---:B-1----:R-:W-:Y:S02]  /*1f380*/  LOP3.LUT R2, R0.reuse, 0x1f8, RZ, 0xc0, !PT ;  /* 0x000001f800027812 */ /* 0x042fe400078ec0ff */
[----:B------:R-:W-:Y:S02]  /*1f390*/  LOP3.LUT R0, R0, 0x38, RZ, 0xc0, !PT ;  /* 0x0000003800007812 */ /* 0x000fe400078ec0ff */
[----:B------:R-:W-:Y:S01]  /*1f3a0*/  LOP3.LUT R3, R2, 0x38, R6, 0x78, !PT ;  /* 0x0000003802037812 */ /* 0x000fe200078e7806 */
[----:B------:R-:W-:Y:S02]  /*1f3b0*/  IMAD.SHL.U32 R2, R5, 0x8, RZ ;  /* 0x0000000805027824 */ /* 0x000fe400078e00ff */
[----:B------:R-:W-:-:S03]  /*1f3c0*/  ULOP3.LUT UR38, UR6, 0x2, URZ, 0xfc, !UPT ;  /* 0x0000000206267892 */ /* 0x000fc6000f8efc3f */
[----:B------:R-:W-:Y:S02]  /*1f3d0*/  LOP3.LUT R4, R3, 0x200, R2, 0xf8, !PT ;  /* 0x0000020003047812 */ /* 0x000fe400078ef802 */
[----:B------:R-:W-:Y:S02]  /*1f3e0*/  LOP3.LUT P0, R2, R6, 0x1f, RZ, 0xc0, !PT ;  /* 0x0000001f06027812 */ /* 0x000fe4000780c0ff */
[----:B------:R-:W-:-:S03]  /*1f3f0*/  SHF.R.U32.HI R3, RZ, 0x3, R5 ;  /* 0x00000003ff037819 */ /* 0x000fc60000011605 */
[----:B------:R0:W-:Y:S08]  /*1f400*/  STL [R1+0x2f8], R2 ;  /* 0x0002f80201007387 */ /* 0x0001f00000100800 */
[----:B------:R-:W-:Y:S01]  /*1f410*/  @P0 LOP3.LUT R18, R18, 0x1, RZ, 0xfc, !PT ;  /* 0x0000000112120812 */ /* 0x000fe200078efcff */
[----:B0-----:R-:W-:Y:S01]  /*1f420*/  IMAD.SHL.U32 R2, R6, 0x10, RZ ;  /* 0x0000001006027824 */ /* 0x001fe200078e00ff */
[----:B------:R-:W-:-:S02]  /*1f430*/  ISETP.NE.OR P0, PT, R5, RZ, !P0 ;  /* 0x000000ff0500720c */ /* 0x000fc40004705670 */
[----:B------:R-:W-:Y:S02]  /*1f440*/  LOP3.LUT R18, R18, 0xfffffff7, RZ, 0xc0, !PT ;  /* 0xfffffff712127812 */ /* 0x000fe400078ec0ff */
[----:B------:R-:W-:Y:S01]  /*1f450*/  LOP3.LUT R3, R3, 0x70, R2, 0xf8, !PT ;  /* 0x0000007003037812 */ /* 0x000fe200078ef802 */
[----:B------:R-:W-:Y:S02]  /*1f460*/  IMAD.MOV.U32 R3, RZ, RZ, 0x1 ;  /* 0x00000001ff037424 */ /* 0x000fe400078e00ff */
[----:B------:R-:W-:-:S03]  /*1f470*/  IMAD R2, R4, 0x2, R19 ;  /* 0x0000000204027824 */ /* 0x000fc600078e0213 */
[----:B------:R-:W-:Y:S03]  /*1f480*/  STL [R1+0x2e4], R3 ;  /* 0x0002e40301007387 */ /* 0x000fe60000100800 */
[----:B------:R-:W-:Y:S01]  /*1f490*/  @P0 LOP3.LUT R18, R18, 0x8, RZ, 0xfc, !PT ;  /* 0x0000000812120812 */ /* 0x000fe200078efcff */
[----:B------:R0:W-:Y:S02]  /*1f4a0*/  STL [R1+0x2fc], R2 ;  /* 0x0002fc0201007387 */ /* 0x0001e40000100800 */
[----:B0-----:R-:W-:-:S05]  /*1f4b0*/  IMAD.MOV.U32 R2, RZ, RZ, 0x1 ;  /* 0x00000001ff027424 */ /* 0x001fca00078e00ff */
[----:B------:R0:W-:Y:S02]  /*1f4c0*/  STL [R1+0x2f0], R2 ;  /* 0x0002f00201007387 */ /* 0x0001e40000100800 */
[C---:B0-----:R-:W-:Y:S02]  /*1f4d0*/  LOP3.LUT R2, R0.reuse, 0x40, RZ, 0xfc, !PT ;  /* 0x0000004000027812 */ /* 0x041fe400078efcff */
[----:B------:R-:W-:-:S07]  /*1f4e0*/  LOP3.LUT R0, R0, 0x80, RZ, 0xfc, !PT ;  /* 0x0000008000007812 */ /* 0x000fce00078efcff */
.L_x_5037:
[----:B--2---:R-:W2:Y:S01]  /*1f4f0*/  LDL R14, [R1+0x2dc] ;  /* 0x0002dc00010e7983 */ /* 0x004ea20000100800 */
[----:B------:R-:W2:Y:S01]  /*1f500*/  LDC.64 R12, c[0x0][0xa00] ;  /* 0x00028000ff0c7b82 */ /* 0x000ea20000000a00 */
[----:B------:R-:W-:Y:S05]  /*1f510*/  YIELD ;  /* 0x0000000000007946 */ /* 0x000fea0003800000 */
[----:B------:R-:W-:Y:S01]  /*1f520*/  ULDC.64 UR4, c[0x0][0xa28] ;  /* 0x00028a0000047ab9 */ /* 0x000fe20000000a00 */
[----:B-1----:R-:W-:Y:S02]  /*1f530*/  CS2R R6, SRZ ;  /* 0x0000000000067805 */ /* 0x002fe4000001ff00 */
[----:B------:R-:W-:Y:S01]  /*1f540*/  ISETP.NE.U32.AND P0, PT, RZ, UR4, PT ;  /* 0x00000004ff007c0c */ /* 0x000fe2000bf05070 */
[----:B------:R-:W-:Y:S01]  /*1f550*/  ULDC.64 UR10, c[0x0][0x208] ;  /* 0x00008200000a7ab9 */ /* 0x000fe20000000a00 */
[----:B------:R-:W-:Y:S01]  /*1f560*/  ULDC.64 UR8, c[0x0][0xa18] ;  /* 0x0002860000087ab9 */ /* 0x000fe20000000a00 */
[----:B0-----:R-:W0:Y:S01]  /*1f570*/  LDC.64 R4, c[0x0][0xa08] ;  /* 0x00028200ff047b82 */ /* 0x001e220000000a00 */
[----:B------:R-:W-:Y:S01]  /*1f580*/  ISETP.NE.AND.EX P0, PT, RZ, UR5, PT, P0 ;  /* 0x00000005ff007c0c */ /* 0x000fe2000bf05300 */
[----:B------:R-:W-:Y:S01]  /*1f590*/  ULDC.64 UR4, c[0x0][0xa00] ;  /* 0x0002800000047ab9 */ /* 0x000fe20000000a00 */
[----:B------:R-:W-:Y:S01]  /*1f5a0*/  ULDC.64 UR6, c[0x0][0xa08] ;  /* 0x0002820000067ab9 */ /* 0x000fe20000000a00 */
[----:B------:R-:W-:-:S04]  /*1f5b0*/  ISETP.NE.U32.AND P1, PT, RZ, UR4, PT ;  /* 0x00000004ff007c0c */ /* 0x000fc8000bf25070 */
[----:B------:R-:W-:Y:S01]  /*1f5c0*/  ISETP.NE.AND.EX P1, PT, RZ, UR5, PT, P1 ;  /* 0x00000005ff007c0c */ /* 0x000fe2000bf25310 */
[----:B------:R-:W-:Y:S01]  /*1f5d0*/  ULDC.64 UR4, c[0x0][0xa10] ;  /* 0x0002840000047ab9 */ /* 0x000fe20000000a00 */
[----:B------:R-:W-:-:S04]  /*1f5e0*/  ISETP.NE.U32.AND P3, PT, RZ, UR8, PT ;  /* 0x00000008ff007c0c */ /* 0x000fc8000bf65070 */
[----:B------:R-:W-:Y:S01]  /*1f5f0*/  ISETP.NE.AND.EX P3, PT, RZ, UR9, PT, P3 ;  /* 0x00000009ff007c0c */ /* 0x000fe2000bf65330 */
[----:B---3--:R-:W1:-:S12]  /*1f600*/  @P0 LDC.64 R2, c[0x0][0xa28] ;  /* 0x00028a00ff020b82 */ /* 0x008e580000000a00 */
        /* <DEDUP_REMOVED lines=12> */
[----:B------:R-:W-:Y:S01]  /*1f6d0*/  IMAD.MOV.U32 R0, RZ, RZ, RZ ;  /* 0x000000ffff007224 */ /* 0x000fe200078e00ff */
[----:B-1----:R-:W1:Y:S01]  /*1f6e0*/  LDC.64 R2, c[0x0][0xa10] ;  /* 0x00028400ff027b82 */ /* 0x002e620000000a00 */
[----:B0-----:R-:W-:-:S10]  /*1f6f0*/  IMAD.WIDE R4, R14, 0x4, R4 ;  /* 0x000000040e047825 */ /* 0x001fd400078e0204 */
[----:B------:R0:W5:Y:S01]  /*1f700*/  @P2 LDG.E R8, desc[UR10][R4.64] ;  /* 0x0000000a04082981 */ /* 0x000162000c1e1900 */
[----:B-1----:R-:W-:-:S05]  /*1f710*/  IMAD.WIDE R2, R14, 0x4, R2 ;  /* 0x000000040e027825 */ /* 0x002fca00078e0202 */
        /* <DEDUP_REMOVED lines=15> */
[----:B-1----:R-:W-:Y:S01]  /*1f810*/  IMAD.U32 R7, RZ, RZ, UR4 ;  /* 0x00000004ff077e24 */ /* 0x002fe2000f8e00ff */
[----:B0-----:R-:W-:Y:S06]  /*1f820*/  @P3 BRA `(.L_x_4868) ;  /* 0x0000000000183947 */ /* 0x001fec0003800000 */
[----:B------:R-:W-:Y:S05]  /*1f830*/  @!P1 BRA `(.L_x_4868) ;  /* 0x0000000000149947 */ /* 0x000fea0003800000 */
[----:B------:R-:W-:Y:S02]  /*1f840*/  ULDC.64 UR4, c[0x0][0x208] ;  /* 0x0000820000047ab9 */ /* 0x000fe40000000a00 */
[----:B------:R-:W2:Y:S04]  /*1f850*/  LDG.E R9, desc[UR4][R12.64] ;  /* 0x000000040c097981 */ /* 0x000ea8000c1e1900 */
[----:B------:R-:W2:Y:S02]  /*1f860*/  LDG.E R12, desc[UR4][R12.64+0x4] ;  /* 0x000004040c0c7981 */ /* 0x000ea4000c1e1900 */
[----:B--2--5:R-:W-:-:S05]  /*1f870*/  IMAD.IADD R15, R12, 0x1, -R9 ;  /* 0x000000010c0f7824 */ /* 0x024fca00078e0a09 */
[----:B------:R0:W-:Y:S02]  /*1f880*/  STL [R1+0x314], R15 ;  /* 0x0003140f01007387 */ /* 0x0001e40000100800 */
.L_x_4868:
        /* <DEDUP_REMOVED lines=14> */
[----:B-1----:R-:W-:-:S05]  /*1f970*/  IMAD.WIDE R4, R14, 0x4, R4 ;  /* 0x000000040e047825 */ /* 0x002fca00078e0204 */
[----:B------:R1:W5:Y:S01]  /*1f980*/  LDG.E R7, desc[UR4][R4.64] ;  /* 0x0000000404077981 */ /* 0x000362000c1e1900 */
[----:B------:R-:W-:Y:S05]  /*1f990*/  BRA `(.L_x_4870) ;  /* 0x0000000000147947 */ /* 0x000fea0003800000 */
.L_x_4869:
[----:B------:R-:W-:Y:S05]  /*1f9a0*/  @!P2 BRA `(.L_x_4870) ;  /* 0x000000000010a947 */ /* 0x000fea0003800000 */
[----:B------:R-:W-:Y:S02]  /*1f9b0*/  ULDC.64 UR4, c[0x0][0x208] ;  /* 0x0000820000047ab9 */ /* 0x000fe40000000a00 */
[----:B------:R-:W2:Y:S04]  /*1f9c0*/  LDG.E R7, desc[UR4][R4.64] ;  /* 0x0000000404077981 */ /* 0x000ea8000c1e1900 */
[----:B------:R-:W2:Y:S02]  /*1f9d0*/  LDG.E R4, desc[UR4][R4.64+0x4] ;  /* 0x0000040404047981 */ /* 0x000ea4000c1e1900 */
[----:B--2---:R-:W-:-:S07]  /*1f9e0*/  IMAD.IADD R7, R4, 0x1, -R7 ;  /* 0x0000000104077824 */ /* 0x004fce00078e0a07 */
.L_x_4870:
[----:B------:R-:W2:Y:S01]  /*1f9f0*/  LDL.LU R8, [R1+0x2d4] ;  /* 0x0002d40001087983 */ /* 0x000ea20000300800 */
[----:B------:R-:W-:-:S03]  /*1fa00*/  ULDC.64 UR4, c[0x0][0x208] ;  /* 0x0000820000047ab9 */ /* 0x000fc60000000a00 */
[----:B-1----:R-:W3:Y:S04]  /*1fa10*/  @P0 LDG.E R4, desc[UR4][R2.64] ;  /* 0x0000000402040981 */ /* 0x002ee8000c1e1900 */
        /* <DEDUP_REMOVED lines=8> */
[----:B------:R2:W-:Y:S01]  /*1faa0*/  STL [R1+0x304], R12 ;  /* 0x0003040c01007387 */ /* 0x0005e20000100800 */
[----:B---3--:R-:W-:Y:S02]  /*1fab0*/  @P0 IMAD.IADD R10, R2, 0x1, -R4 ;  /* 0x00000001020a0824 */ /* 0x008fe400078e0a04 */
[----:B-1----:R-:W-:-:S04]  /*1fac0*/  @P1 IMAD.HI.U32 R2, R7, R3, RZ ;  /* 0x0000000307021227 */ /* 0x002fc800078e00ff */
[----:B------:R-:W-:Y:S01]  /*1fad0*/  IMAD.IADD R6, R9, 0x1, R10 ;  /* 0x0000000109067824 */ /* 0x000fe200078e020a */
[----:B----4-:R-:W-:-:S03]  /*1fae0*/  @P1 SHF.R.U32.HI R7, RZ, R5, R2 ;  /* 0x00000005ff071219 */ /* 0x010fc60000011602 */
[C---:B------:R-:W-:Y:S01]  /*1faf0*/  VIADD R2, R6.reuse, 0x5f ;  /* 0x0000005f06027836 */ /* 0x040fe20000000000 */
[----:B------:R-:W-:-:S03]  /*1fb00*/  IADD3 R21, R6, 0x1, -R15 ;  /* 0x0000000106157810 */ /* 0x000fc60007ffe80f */
[----:B------:R-:W-:-:S04]  /*1fb10*/  IMAD.HI R2, R2, 0x2aaaaaab, RZ ;  /* 0x2aaaaaab02027827 */ /* 0x000fc800078e02ff */
[----:B------:R-:W-:Y:S01]  /*1fb20*/  IMAD.IADD R7, R21, 0x1, R7 ;  /* 0x0000000115077824 */ /* 0x000fe200078e0207 */
[----:B------:R-:W-:-:S04]  /*1fb30*/  SHF.R.U32.HI R3, RZ, 0x1f, R2 ;  /* 0x0000001fff037819 */ /* 0x000fc80000011602 */
[----:B------:R-:W-:Y:S02]  /*1fb40*/  LEA.HI.SX32 R11, R2, R3, 0x1c ;  /* 0x00000003020b7211 */ /* 0x000fe400078fe2ff */
[----:B------:R-:W1:Y:S03]  /*1fb50*/  LDC.64 R2, c[0x0][0x9e0] ;  /* 0x00027800ff027b82 */ /* 0x000e660000000a00 */
        /* <DEDUP_REMOVED lines=15> */
.L_x_4873:
[----:B------:R-:W-:-:S13]  /*1fc50*/  ISETP.NE.AND P3, PT, R3, 0x1, PT ;  /* 0x000000010300780c */ /* 0x000fda0003f65270 */
[----:B------:R-:W1:Y:S02]  /*1fc60*/  @P3 LDC.64 R4, c[0x0][0x9e8] ;  /* 0x00027a00ff043b82 */ /* 0x000e640000000a00 */
[----:B-1----:R-:W-:-:S05]  /*1fc70*/  @P3 IMAD.HI.U32 R4, R2, R4, RZ ;  /* 0x0000000402043227 */ /* 0x002fca00078e00ff */
[----:B------:R-:W-:-:S07]  /*1fc80*/  @P3 SHF.R.U32.HI R2, RZ, R5, R4 ;  /* 0x00000005ff023219 */ /* 0x000fce0000011604 */
.L_x_4874:
[----:B------:R-:W-:Y:S05]  /*1fc90*/  BSYNC B0 ;  /* 0x0000000000007941 */ /* 0x000fea0003800000 */
.L_x_4872:
[----:B------:R-:W-:-:S05]  /*1fca0*/  IMAD R2, R2, R3, R3 ;  /* 0x0000000302027224 */ /* 0x000fca00078e0203 */
[----:B------:R-:W-:-:S07]  /*1fcb0*/  VIMNMX R8, R8, R2, PT ;  /* 0x0000000208087248 */ /* 0x000fce0003fe0100 */
.L_x_4871:
[----:B------:R-:W1:Y:S01]  /*1fcc0*/  @P1 LDC R4, c[0x0][0x44c] ;  /* 0x00011300ff041b82 */ /* 0x000e620000000800 */
[----:B------:R-:W-:Y:S01]  /*1fcd0*/  VIADD R8, R8, 0x5f ;  /* 0x0000005f08087836 */ /* 0x000fe20000000000 */
[----:B------:R-:W-:Y:S01]  /*1fce0*/  ULDC UR4, c[0x0][0x9dc] ;  /* 0x0002770000047ab9 */ /* 0x000fe20000000800 */
[----:B------:R-:W-:Y:S02]  /*1fcf0*/  IMAD.MOV.U32 R2, RZ, RZ, R12 ;  /* 0x000000ffff027224 */ /* 0x000fe400078e000c */
[----:B------:R-:W-:-:S03]  /*1fd00*/  IMAD.HI R8, R8, 0x2aaaaaab, RZ ;  /* 0x2aaaaaab08087827 */ /* 0x000fc600078e02ff */
[----:B------:R-:W2:Y:S01]  /*1fd10*/  @P1 LDC R5, c[0x0][0x450] ;  /* 0x00011400ff051b82 */ /* 0x000ea20000000800 */
[----:B------:R-:W-:Y:S01]  /*1fd20*/  IMAD.IADD R20, R6, 0x1, -R15 ;  /* 0x0000000106147824 */ /* 0x000fe200078e0a0f */
[----:B------:R-:W-:-:S04]  /*1fd30*/  SHF.R.U32.HI R7, RZ, 0x1f, R8 ;  /* 0x0000001fff077819 */ /* 0x000fc80000011608 */
[----:B------:R-:W-:-:S04]  /*1fd40*/  LEA.HI.SX32 R7, R8, R7, 0x1c ;  /* 0x0000000708077211 */ /* 0x000fc800078fe2ff */
[----:B------:R-:W-:Y:S01]  /*1fd50*/  VIMNMX R7, R11, R7, PT ;  /* 0x000000070b077248 */ /* 0x000fe20003fe0100 */
[----:B-1----:R-:W-:-:S05]  /*1fd60*/  @P1 IMAD.HI.U32 R4, R12, R4, RZ ;  /* 0x000000040c041227 */ /* 0x002fca00078e00ff */
[----:B--2---:R-:W-:-:S05]  /*1fd70*/  @P1 SHF.R.U32.HI R2, RZ, R5, R4 ;  /* 0x00000005ff021219 */ /* 0x004fca0000011604 */
        /* <DEDUP_REMOVED lines=13> */
.L_x_4877:
[----:B------:R-:W-:-:S13]  /*1fe50*/  ISETP.NE.AND P1, PT, R3, 0x1, PT ;  /* 0x000000010300780c */ /* 0x000fda0003f25270 */
[----:B------:R-:W1:Y:S02]  /*1fe60*/  @P1 LDC.64 R4, c[0x0][0x9e8] ;  /* 0x00027a00ff041b82 */ /* 0x000e640000000a00 */
[----:B-1----:R-:W-:-:S05]  /*1fe70*/  @P1 IMAD.HI.U32 R4, R2, R4, RZ ;  /* 0x0000000402041227 */ /* 0x002fca00078e00ff */
[----:B------:R-:W-:-:S07]  /*1fe80*/  @P1 SHF.R.U32.HI R2, RZ, R5, R4 ;  /* 0x00000005ff021219 */ /* 0x000fce0000011604 */
.L_x_4878:
[----:B------:R-:W-:Y:S05]  /*1fe90*/  BSYNC B0 ;  /* 0x0000000000007941 */ /* 0x000fea0003800000 */
.L_x_4876:
[----:B------:R-:W-:-:S05]  /*1fea0*/  IMAD R2, R2, R3, RZ ;  /* 0x0000000302027224 */ /* 0x000fca00078e02ff */
[----:B------:R-:W-:-:S07]  /*1feb0*/  VIMNMX R6, R6, R2, !PT ;  /* 0x0000000206067248 */ /* 0x000fce0007fe0100 */
.L_x_4875:
[----:B------:R-:W-:Y:S01]  /*1fec0*/  IMAD.HI R6, R6, 0x2aaaaaab, RZ ;  /* 0x2aaaaaab06067827 */ /* 0x000fe200078e02ff */
[----:B------:R-:W-:Y:S01]  /*1fed0*/  LOP3.LUT R12, R17, 0xff, RZ, 0xc0, !PT ;  /* 0x000000ff110c7812 */ /* 0x000fe200078ec0ff */
[----:B------:R-:W-:Y:S01]  /*1fee0*/  BSSY B0, `(.L_x_4879) ;  /* 0x0000027000007945 */ /* 0x000fe20003800000 */
[----:B------:R-:W-:Y:S01]  /*1fef0*/  SHF.R.U32.HI R17, RZ, 0x10, R17 ;  /* 0x00000010ff117819 */ /* 0x000fe20000011611 */
[----:B------:R-:W-:Y:S01]  /*1ff00*/  IMAD.MOV.U32 R2, RZ, RZ, RZ ;  /* 0x000000ffff027224 */ /* 0x000fe200078e00ff */
[----:B------:R-:W-:Y:S01]  /*1ff10*/  SHF.R.U32.HI R4, RZ, 0x1f, R6 ;  /* 0x0000001fff047819 */ /* 0x000fe20000011606 */
[----:B------:R1:W-:Y:S03]  /*1ff20*/  STL [R1+0x328], R12 ;  /* 0x0003280c01007387 */ /* 0x0003e60000100800 */
[----:B------:R-:W-:-:S04]  /*1ff30*/  LEA.HI.SX32 R4, R6, R4, 0x1c ;  /* 0x0000000406047211 */ /* 0x000fc800078fe2ff */
        /* <DEDUP_REMOVED lines=33> */
.L_x_4880:
[----:B------:R-:W-:Y:S05]  /*20150*/  BSYNC B0 ;  /* 0x0000000000007941 */ /* 0x000fea0003800000 */
.L_x_4879:
[----:B------:R-:W-:Y:S01]  /*20160*/  IMAD R4, R12, R2, R4 ;  /* 0x000000020c047224 */ /* 0x000fe200078e0204 */
[----:B------:R-:W-:Y:S01]  /*20170*/  BSSY B0, `(.L_x_4881) ;  /* 0x0000157000007945 */ /* 0x000fe20003800000 */
[----:B------:R-:W-:-:S03]  /*20180*/  PLOP3.LUT P5, PT, PT, PT, PT, 0x80, 0x0 ;  /* 0x000000000000781c */ /* 0x000fc60003faf070 */
        /* <DEDUP_REMOVED lines=22> */
.L_x_5077:
[----:B--2---:R-:W-:Y:S02]  /*202f0*/  ISETP.NE.AND P0, PT, R14, RZ, PT ;  /* 0x000000ff0e00720c */ /* 0x004fe40003f05270 */
[----:B------:R-:W-:-:S11]  /*20300*/  PLOP3.LUT P2, PT, PT, PT, PT, 0x8, 0x0 ;  /* 0x000000000000781c */ /* 0x000fd60003f4e170 */
[----:B------:R-:W-:Y:S05]  /*20310*/  @P0 BRA `(.L_x_4884) ;  /* 0x00000000000c0947 */ /* 0x000fea0003800000 */
[----:B------:R-:W-:-:S03]  /*20320*/  UMOV UR4, 0xffffffff ;  /* 0xffffffff00047882 */ /* 0x000fc60000000000 */
[----:B------:R-:W-:Y:S05]  /*20330*/  BRA.DIV UR4, `(.L_x_4885) ;  /* 0x0000008204607947 */ /* 0x000fea000b800000 */
[----:B------:R-:W-:-:S13]  /*20340*/  ELECT P2, URZ, PT ;  /* 0x00000000003f782f */ /* 0x000fda0003840000 */
.L_x_4884:
        /* <DEDUP_REMOVED lines=9> */
.L_x_5080:
[----:B------:R-:W-:Y:S05]  /*203e0*/  BSYNC B1 ;  /* 0x0000000000017941 */ /* 0x000fea0003800000 */
.L_x_4886:
[----:B------:R-:W-:Y:S04]  /*203f0*/  BSSY B1, `(.L_x_4888) ;  /* 0x000008a000017945 */ /* 0x000fe80003800000 */
[----:B------:R-:W-:Y:S05]  /*20400*/  @!P2 BRA `(.L_x_4889) ;  /* 0x000000080020a947 */ /* 0x000fea0003800000 */
[----:B------:R-:W2:Y:S04]  /*20410*/  LDL R6, [R1+0x2ec] ;  /* 0x0002ec0001067983 */ /* 0x000ea80000100800 */
[----:B------:R-:W3:Y:S01]  /*20420*/  LDL R7, [R1+0x2f0] ;  /* 0x0002f00001077983 */ /* 0x000ee20000100800 */
[----:B------:R-:W4:Y:S01]  /*20430*/  S2R R5, SR_TID.X ;  /* 0x0000000000057919 */ /* 0x000f220000002100 */
[----:B------:R-:W-:Y:S01]  /*20440*/  BSSY B2, `(.L_x_4890) ;  /* 0x0000007000027945 */ /* 0x000fe20003800000 */
[----:B----4-:R-:W-:-:S04]  /*20450*/  LOP3.LUT R5, R5, 0x7f, RZ, 0xc0, !PT ;  /* 0x0000007f05057812 */ /* 0x010fc800078ec0ff */
[----:B------:R-:W-:Y:S01]  /*20460*/  ISETP.NE.AND P4, PT, R5, RZ, PT ;  /* 0x000000ff0500720c */ /* 0x000fe20003f85270 */
[----:B--2---:R-:W-:Y:S01]  /*20470*/  IMAD R6, R6, 0x8, R19 ;  /* 0x0000000806067824 */ /* 0x004fe200078e0213 */
[----:B---3--:R-:W-:-:S04]  /*20480*/  SHF.L.U32 R10, R7, 0x1f, RZ ;  /* 0x0000001f070a7819 */ /* 0x008fc800000006ff */
[----:B------:R-:W2:Y:S02]  /*20490*/  SYNCS.PHASECHK.TRANS64.TRYWAIT P0, [R6+URZ+0x308a0], R10 ;  /* 0x0308a00a060075a7 */ /* 0x000ea4000800017f */
[----:B--2---:R-:W-:Y:S05]  /*204a0*/  @!P0 BRA `(.L_x_4891) ;  /* 0x00000080003c8947 */ /* 0x004fea0003800000 */
.L_x_5081:
[----:B------:R-:W-:Y:S05]  /*204b0*/  BSYNC B2 ;  /* 0x0000000000027941 */ /* 0x000fea0003800000 */
.L_x_4890:
[----:B------:R-:W-:Y:S04]  /*204c0*/  BSSY B2, `(.L_x_4892) ;  /* 0x0000007000027945 */ /* 0x000fe80003800000 */
[----:B------:R-:W-:Y:S05]  /*204d0*/  @P4 BRA `(.L_x_4893) ;  /* 0x0000000000144947 */ /* 0x000fea0003800000 */
[----:B------:R-:W-:Y:S01]  /*204e0*/  LOP3.LUT P0, RZ, R18, 0x1, RZ, 0xc0, !PT ;  /* 0x0000000112ff7812 */ /* 0x000fe2000780c0ff */
[----:B-1----:R-:W-:-:S04]  /*204f0*/  IMAD.MOV.U32 R4, RZ, RZ, 0x9000 ;  /* 0x00009000ff047424 */ /* 0x002fc800078e00ff */
[----:B------:R3:W-:Y:S08]  /*20500*/  SYNCS.ARRIVE.TRANS64 RZ, [R6+URZ+0x30890], R4 ;  /* 0x0308900406ff79a7 */ /* 0x0007f0000800003f */
[----:B------:R-:W-:Y:S05]  /*20510*/  @!P0 BRA `(.L_x_4893) ;  /* 0x0000000000048947 */ /* 0x000fea0003800000 */
[----:B------:R-:W-:Y:S01]  /*20520*/  BPT.TRAP 0x1 ;  /* 0x000000040000795c */ /* 0x000fe20000300000 */
.L_x_4893:
[----:B------:R-:W-:Y:S05]  /*20530*/  BSYNC B2 ;  /* 0x0000000000027941 */ /* 0x000fea0003800000 */
.L_x_4892:
        /* <DEDUP_REMOVED lines=11> */
[----:B------:R-:W-:Y:S02]  /*205f0*/  VIADD R4, R6, 0x30890 ;  /* 0x0003089006047836 */ /* 0x000fe40000000000 */
[----:B------:R-:W-:-:S07]  /*20600*/  VIADD R7, R8, 0x1e400 ;  /* 0x0001e40008077836 */ /* 0x000fce0000000000 */
.L_x_4894:
        /* <DEDUP_REMOVED lines=16> */
.L_x_4895:
        /* <DEDUP_REMOVED lines=16> */
.L_x_4896:
        /* <DEDUP_REMOVED lines=13> */
.L_x_5082:
[----:B------:R-:W-:Y:S05]  /*208e0*/  BSYNC B2 ;  /* 0x0000000000027941 */ /* 0x000fea0003800000 */
.L_x_4897:
[----:B------:R-:W-:Y:S01]  /*208f0*/  BSSY B2, `(.L_x_4899) ;  /* 0x0000009000027945 */ /* 0x000fe20003800000 */
[----:B-12---:R-:W-:Y:S02]  /*20900*/  IMAD.MOV.U32 R10, RZ, RZ, 0x0 ;  /* 0x00000000ff0a7424 */ /* 0x006fe400078e00ff */
[----:B------:R-:W-:Y:S01]  /*20910*/  IMAD.MOV.U32 R11, RZ, RZ, 0x12f00000 ;  /* 0x12f00000ff0b7424 */ /* 0x000fe200078e00ff */
[----:B------:R-:W-:Y:S06]  /*20920*/  @P4 BRA `(.L_x_4900) ;  /* 0x0000000000144947 */ /* 0x000fec0003800000 */
[----:B------:R-:W-:Y:S01]  /*20930*/  LOP3.LUT P0, RZ, R18, 0x1, RZ, 0xc0, !PT ;  /* 0x0000000112ff7812 */ /* 0x000fe2000780c0ff */
[----:B------:R-:W-:-:S04]  /*20940*/  IMAD.MOV.U32 R4, RZ, RZ, 0x9000 ;  /* 0x00009000ff047424 */ /* 0x000fc800078e00ff */
[----:B------:R1:W-:Y:S08]  /*20950*/  SYNCS.ARRIVE.TRANS64 RZ, [R6+URZ+0x308b0], R4 ;  /* 0x0308b00406ff79a7 */ /* 0x0003f0000800003f */
[----:B------:R-:W-:Y:S05]  /*20960*/  @!P0 BRA `(.L_x_4900) ;  /* 0x0000000000048947 */ /* 0x000fea0003800000 */
[----:B------:R-:W-:Y:S01]  /*20970*/  BPT.TRAP 0x1 ;  /* 0x000000040000795c */ /* 0x000fe20000300000 */
.L_x_4900:
[----:B------:R-:W-:Y:S05]  /*20980*/  BSYNC B2 ;  /* 0x0000000000027941 */ /* 0x000fea0003800000 */
.L_x_4899:
[----:B------:R-:W-:Y:S01]  /*20990*/  R2UR UR10, R14 ;  /* 0x000000000e0a72ca */ /* 0x000fe200000e0000 */
[----:B------:R-:W-:Y:S01]  /*209a0*/  UIADD3 UR4, UP0, UR36, 0x670, URZ ;  /* 0x0000067024047890 */ /* 0x000fe2000ff1e03f */
[----:B------:R-:W-:Y:S01]  /*209b0*/  R2UR UR6, R10 ;  /* 0x000000000a0672ca */ /* 0x000fe200000e0000 */
[----:B-1----:R-:W-:Y:S01]  /*209c0*/  VIADD R6, R6, 0x308b0 ;  /* 0x000308b006067836 */ /* 0x002fe20000000000 */
[----:B------:R-:W-:Y:S01]  /*209d0*/  R2UR UR7, R11 ;  /* 0x000000000b0772ca */ /* 0x000fe200000e0000 */
[----:B------:R-:W-:Y:S01]  /*209e0*/  VIADD R4, R8, 0x400 ;  /* 0x0000040008047836 */ /* 0x000fe20000000000 */
[----:B------:R-:W-:Y:S01]  /*209f0*/  PLOP3.LUT P0, PT, PT, PT, PT, 0x80, 0x0 ;  /* 0x000000000000781c */ /* 0x000fe20003f0f070 */
[----:B------:R-:W-:-:S12]  /*20a00*/  UIADD3.X UR5, URZ, UR37, URZ, UP0, !UPT ;  /* 0x000000253f057290 */ /* 0x000fd800087fe43f */
.L_x_4901:
        /* <DEDUP_REMOVED lines=10> */
[----:B------:R-:W-:Y:S01]  /*20ab0*/  R2UR UR10, R13 ;  /* 0x000000000d0a72ca */ /* 0x000fe200000e0000 */
[----:B------:R-:W-:Y:S01]  /*20ac0*/  VIADD R4, R8, 0x3400 ;  /* 0x0000340008047836 */ /* 0x000fe20000000000 */
[----:B------:R-:W-:Y:S02]  /*20ad0*/  R2UR UR6, R10 ;  /* 0x000000000a0672ca */ /* 0x000fe400000e0000 */
[----:B------:R-:W-:Y:S02]  /*20ae0*/  R2UR UR7, R11 ;  /* 0x000000000b0772ca */ /* 0x000fe400000e0000 */
[----:B------:R-:W-:-:S13]  /*20af0*/  PLOP3.LUT P0, PT, PT, PT, PT, 0x80, 0x0 ;  /* 0x000000000000781c */ /* 0x000fda0003f0f070 */
.L_x_4902:
        /* <DEDUP_REMOVED lines=15> */
.L_x_4903:
        /* <DEDUP_REMOVED lines=10> */
.L_x_4889:
[----:B------:R-:W-:Y:S05]  /*20c90*/  BSYNC B1 ;  /* 0x0000000000017941 */ /* 0x000fea0003800000 */
.L_x_4888:
[----:B-1----:R-:W2:Y:S04]  /*20ca0*/  LDL.LU R4, [R1+0x2ec] ;  /* 0x0002ec0001047983 */ /* 0x002ea80000300800 */
        /* <DEDUP_REMOVED lines=8> */
[----:B------:R-:W-:Y:S01]  /*20d30*/  ISETP.GE.AND P0, PT, R9, R3, PT ;  /* 0x000000030900720c */ /* 0x000fe20003f06270 */
[----:B------:R1:W-:Y:S04]  /*20d40*/  STL [R1+0x2ec], R4 ;  /* 0x0002ec0401007387 */ /* 0x0003e80000100800 */
[----:B------:R1:W-:Y:S08]  /*20d50*/  STL [R1+0x2f0], R7 ;  /* 0x0002f00701007387 */ /* 0x0003f00000100800 */
[----:B------:R-:W-:Y:S05]  /*20d60*/  @!P0 BRA `(.L_x_4882) ;  /* 0x00000008005c8947 */ /* 0x000fea0003800000 */
.L_x_4920:
[----:B------:R-:W-:Y:S05]  /*20d70*/  YIELD ;  /* 0x0000000000007946 */ /* 0x000fea0003800000 */
[----:B------:R-:W-:Y:S04]  /*20d80*/  BSSY B1, `(.L_x_4904) ;  /* 0x0000089000017945 */ /* 0x000fe80003800000 */
[----:B--2---:R-:W-:Y:S05]  /*20d90*/  @!P2 BRA `(.L_x_4905) ;  /* 0x00000008001ca947 */ /* 0x004fea0003800000 */
[----:B------:R-:W2:Y:S04]  /*20da0*/  LDL R6, [R1+0x2ec] ;  /* 0x0002ec0001067983 */ /* 0x000ea80000100800 */
[----:B------:R-:W3:Y:S01]  /*20db0*/  LDL R5, [R1+0x2f0] ;  /* 0x0002f00001057983 */ /* 0x000ee20000100800 */
[----:B-1----:R-:W1:Y:S01]  /*20dc0*/  S2R R4, SR_TID.X ;  /* 0x0000000000047919 */ /* 0x002e620000002100 */
[----:B------:R-:W-:Y:S01]  /*20dd0*/  BSSY B2, `(.L_x_4906) ;  /* 0x0000007000027945 */ /* 0x000fe20003800000 */
[----:B-1----:R-:W-:-:S04]  /*20de0*/  LOP3.LUT R4, R4, 0x7f, RZ, 0xc0, !PT ;  /* 0x0000007f04047812 */ /* 0x002fc800078ec0ff */
[----:B------:R-:W-:Y:S01]  /*20df0*/  ISETP.NE.AND P1, PT, R4, RZ, PT ;  /* 0x000000ff0400720c */ /* 0x000fe20003f25270 */
[----:B--2---:R-:W-:Y:S01]  /*20e00*/  IMAD R8, R6, 0x8, R19 ;  /* 0x0000000806087824 */ /* 0x004fe200078e0213 */
[----:B---3--:R-:W-:-:S04]  /*20e10*/  SHF.L.U32 R7, R5, 0x1f, RZ ;  /* 0x0000001f05077819 */ /* 0x008fc800000006ff */
[----:B------:R-:W1:Y:S02]  /*20e20*/  SYNCS.PHASECHK.TRANS64.TRYWAIT P0, [R8+URZ+0x308a0], R7 ;  /* 0x0308a007080075a7 */ /* 0x000e64000800017f */
[----:B-1----:R-:W-:Y:S05]  /*20e30*/  @!P0 BRA `(.L_x_4907) ;  /* 0x0000007800008947 */ /* 0x002fea0003800000 */
.L_x_5083:
[----:B------:R-:W-:Y:S05]  /*20e40*/  BSYNC B2 ;  /* 0x0000000000027941 */ /* 0x000fea0003800000 */
.L_x_4906:
[----:B------:R-:W-:Y:S04]  /*20e50*/  BSSY B2, `(.L_x_4908) ;  /* 0x0000007000027945 */ /* 0x000fe80003800000 */
[----:B------:R-:W-:Y:S05]  /*20e60*/  @P1 BRA `(.L_x_4909) ;  /* 0x0000000000141947 */ /* 0x000fea0003800000 */
[----:B------:R-:W-:Y:S01]  /*20e70*/  LOP3.LUT P0, RZ, R18, 0x1, RZ, 0xc0, !PT ;  /* 0x0000000112ff7812 */ /* 0x000fe2000780c0ff */
[----:B------:R-:W-:-:S04]  /*20e80*/  IMAD.MOV.U32 R4, RZ, RZ, 0x9000 ;  /* 0x00009000ff047424 */ /* 0x000fc800078e00ff */
[----:B------:R2:W-:Y:S08]  /*20e90*/  SYNCS.ARRIVE.TRANS64 RZ, [R8+URZ+0x30890], R4 ;  /* 0x0308900408ff79a7 */ /* 0x0005f0000800003f */
[----:B------:R-:W-:Y:S05]  /*20ea0*/  @!P0 BRA `(.L_x_4909) ;  /* 0x0000000000048947 */ /* 0x000fea0003800000 */
[----:B------:R-:W-:Y:S01]  /*20eb0*/  BPT.TRAP 0x1 ;  /* 0x000000040000795c */ /* 0x000fe20000300000 */
.L_x_4909:
[----:B------:R-:W-:Y:S05]  /*20ec0*/  BSYNC B2 ;  /* 0x0000000000027941 */ /* 0x000fea0003800000 */
.L_x_4908:
        /* <DEDUP_REMOVED lines=12> */
.L_x_4910:
        /* <DEDUP_REMOVED lines=12> */
[----:B------:R-:W-:Y:S01]  /*21050*/  VIADD R10, R6, 0x21400 ;  /* 0x00021400060a7836 */ /* 0x000fe20000000000 */
[----:B------:R-:W-:Y:S01]  /*21060*/  UMOV UR6, 0x0 ;  /* 0x0000000000067882 */ /* 0x000fe20000000000 */
[----:B------:R-:W-:Y:S01]  /*21070*/  UMOV UR7, 0x12f00000 ;  /* 0x12f0000000077882 */ /* 0x000fe20000000000 */
[----:B------:R-:W-:-:S15]  /*21080*/  R2UR UR10, R14 ;  /* 0x000000000e0a72ca */ /* 0x000fde00000e0000 */
.L_x_4911:
        /* <DEDUP_REMOVED lines=16> */
.L_x_4912:
        /* <DEDUP_REMOVED lines=10> */
[----:B------:R-:W2:Y:S01]  /*21230*/  SYNCS.PHASECHK.TRANS64.TRYWAIT P0, [R8+URZ+0x308c0], R7 ;  /* 0x0308c007080075a7 */ /* 0x000ea2000800017f */
[----:B------:R-:W-:Y:S04]  /*21240*/  BSSY B2, `(.L_x_4913) ;  /* 0x0000002000027945 */ /* 0x000fe80003800000 */
[----:B--2---:R-:W-:Y:S05]  /*21250*/  @!P0 BRA `(.L_x_4914) ;  /* 0x00000074000c8947 */ /* 0x004fea0003800000 */
.L_x_5084:
[----:B------:R-:W-:Y:S05]  /*21260*/  BSYNC B2 ;  /* 0x0000000000027941 */ /* 0x000fea0003800000 */
.L_x_4913:
        /* <DEDUP_REMOVED lines=9> */
.L_x_4916:
[----:B------:R-:W-:Y:S05]  /*21300*/  BSYNC B2 ;  /* 0x0000000000027941 */ /* 0x000fea0003800000 */
.L_x_4915:
[----:B------:R-:W-:Y:S01]  /*21310*/  R2UR UR10, R12 ;  /* 0x000000000c0a72ca */ /* 0x000fe200000e0000 */
[----:B------:R-:W-:Y:S01]  /*21320*/  UIADD3 UR4, UP0, UR36, 0x670, URZ ;  /* 0x0000067024047890 */ /* 0x000fe2000ff1e03f */
[----:B------:R-:W-:Y:S01]  /*21330*/  R2UR UR6, R10 ;  /* 0x000000000a0672ca */ /* 0x000fe200000e0000 */
[----:B-123--:R-:W-:Y:S01]  /*21340*/  VIADD R8, R8, 0x308b0 ;  /* 0x000308b008087836 */ /* 0x00efe20000000000 */
[----:B------:R-:W-:Y:S01]  /*21350*/  R2UR UR7, R11 ;  /* 0x000000000b0772ca */ /* 0x000fe200000e0000 */
[----:B------:R-:W-:Y:S01]  /*21360*/  VIADD R4, R6, 0x400 ;  /* 0x0000040006047836 */ /* 0x000fe20000000000 */
[----:B------:R-:W-:Y:S01]  /*21370*/  PLOP3.LUT P0, PT, PT, PT, PT, 0x80, 0x0 ;  /* 0x000000000000781c */ /* 0x000fe20003f0f070 */
[----:B------:R-:W-:-:S12]  /*21380*/  UIADD3.X UR5, URZ, UR37, URZ, UP0, !UPT ;  /* 0x000000253f057290 */ /* 0x000fd800087fe43f */
.L_x_4917:
        /* <DEDUP_REMOVED lines=15> */
.L_x_4918:
        /* <DEDUP_REMOVED lines=15> */
.L_x_4919:
        /* <DEDUP_REMOVED lines=10> */
.L_x_4905:
[----:B------:R-:W-:Y:S05]  /*21610*/  BSYNC B1 ;  /* 0x0000000000017941 */ /* 0x000fea0003800000 */
.L_x_4904:
        /* <DEDUP_REMOVED lines=8> */
[----:B------:R2:W-:Y:S01]  /*216a0*/  STL [R1+0x2ec], R4 ;  /* 0x0002ec0401007387 */ /* 0x0005e20000100800 */
[----:B------:R-:W-:-:S03]  /*216b0*/  VIADD R9, R9, 0xffffffff ;  /* 0xffffffff09097836 */ /* 0x000fc60000000000 */
[----:B------:R2:W-:Y:S08]  /*216c0*/  STL [R1+0x2f0], R7 ;  /* 0x0002f00701007387 */ /* 0x0005f00000100800 */
[----:B------:R-:W-:Y:S05]  /*216d0*/  @P0 BRA `(.L_x_4920) ;  /* 0xfffffff400a40947 */ /* 0x000fea000383ffff */
.L_x_4882:
[----:B------:R-:W-:Y:S05]  /*216e0*/  BSYNC B0 ;  /* 0x0000000000007941 */ /* 0x000fea0003800000 */
.L_x_4881:
[----:B-12---:R-:W2:Y:S01]  /*216f0*/  LDL R7, [R1+0x304] ;  /* 0x0003040001077983 */ /* 0x006ea20000100800 */
[----:B------:R-:W1:Y:S01]  /*21700*/  LDC R0, c[0x0][0x448] ;  /* 0x00011200ff007b82 */ /* 0x000e620000000800 */
[----:B------:R-:W-:Y:S07]  /*21710*/  @!P5 WARPSYNC.ALL ;  /* 0x000000000000d948 */ /* 0x000fee0003800000 */
[----:B------:R-:W-:Y:S01]  /*21720*/  @!P5 BAR.SYNC.DEFER_BLOCKING 0xc, 0x180 ;  /* 0x030600000000db1d */ /* 0x000fe20000010000 */
[----:B-1----:R-:W-:-:S13]  /*21730*/  ISETP.NE.AND P0, PT, R0, 0x1, PT ;  /* 0x000000010000780c */ /* 0x002fda0003f05270 */
[----:B------:R-:W1:Y:S08]  /*21740*/  @P0 LDC R0, c[0x0][0x44c] ;  /* 0x00011300ff000b82 */ /* 0x000e700000000800 */
[----:B------:R-:W3:Y:S01]  /*21750*/  @P0 LDC R3, c[0x0][0x450] ;  /* 0x00011400ff030b82 */ /* 0x000ee20000000800 */
[----:B--2---:R-:W-:-:S04]  /*21760*/  VIADD R2, R7, 0x7f ;  /* 0x0000007f07027836 */ /* 0x004fc80000000000 */
[----:B-1----:R-:W-:-:S05]  /*21770*/  @P0 IMAD.HI.U32 R0, R2, R0, RZ ;  /* 0x0000000002000227 */ /* 0x002fca00078e00ff */
[----:B---3--:R-:W-:-:S05]  /*21780*/  @P0 SHF.R.U32.HI R2, RZ, R3, R0 ;  /* 0x00000003ff020219 */ /* 0x008fca0000011600 */
        /* <DEDUP_REMOVED lines=16> */
.L_x_4923:
[----:B------:R-:W-:-:S13]  /*21890*/  ISETP.NE.AND P2, PT, R3, 0x1, PT ;  /* 0x000000010300780c */ /* 0x000fda0003f45270 */
[----:B------:R-:W1:Y:S02]  /*218a0*/  @P2 LDC.64 R4, c[0x0][0x9e8] ;  /* 0x00027a00ff042b82 */ /* 0x000e640000000a00 */
[----:B-1----:R-:W-:-:S05]  /*218b0*/  @P2 IMAD.HI.U32 R4, R6, R4, RZ ;  /* 0x0000000406042227 */ /* 0x002fca00078e00ff */
[----:B------:R-:W-:-:S07]  /*218c0*/  @P2 SHF.R.U32.HI R6, RZ, R5, R4 ;  /* 0x00000005ff062219 */ /* 0x000fce0000011604 */
.L_x_4924:
[----:B------:R-:W-:Y:S05]  /*218d0*/  BSYNC B0 ;  /* 0x0000000000007941 */ /* 0x000fea0003800000 */
.L_x_4922:
[----:B------:R-:W-:-:S05]  /*218e0*/  IMAD R6, R6, R3, R3 ;  /* 0x0000000306067224 */ /* 0x000fca00078e0203 */
[----:B------:R-:W-:-:S07]  /*218f0*/  VIMNMX R2, R2, R6, PT ;  /* 0x0000000602027248 */ /* 0x000fce0003fe0100 */
.L_x_4921:
[----:B------:R-:W2:Y:S01]  /*21900*/  LDL R6, [R1+0x330] ;  /* 0x0003300001067983 */ /* 0x000ea20000100800 */
[----:B------:R-:W1:Y:S01]  /*21910*/  @P0 LDC R4, c[0x0][0x44c] ;  /* 0x00011300ff040b82 */ /* 0x000e620000000800 */
[----:B------:R-:W-:Y:S01]  /*21920*/  VIADD R2, R2, 0x5f ;  /* 0x0000005f02027836 */ /* 0x000fe20000000000 */
[----:B------:R-:W-:Y:S01]  /*21930*/  ULDC UR4, c[0x0][0x9dc] ;  /* 0x0002770000047ab9 */ /* 0x000fe20000000800 */
[----:B------:R-:W-:Y:S02]  /*21940*/  IMAD.MOV.U32 R0, RZ, RZ, R7 ;  /* 0x000000ffff007224 */ /* 0x000fe400078e0007 */
[----:B------:R-:W-:-:S03]  /*21950*/  IMAD.HI R2, R2, 0x2aaaaaab, RZ ;  /* 0x2aaaaaab02027827 */ /* 0x000fc600078e02ff */
[----:B------:R-:W3:Y:S01]  /*21960*/  @P0 LDC R5, c[0x0][0x450] ;  /* 0x00011400ff050b82 */ /* 0x000ee20000000800 */
[----:B-1----:R-:W-:-:S05]  /*21970*/  @P0 IMAD.HI.U32 R4, R7, R4, RZ ;  /* 0x0000000407040227 */ /* 0x002fca00078e00ff */
[----:B---3--:R-:W-:Y:S02]  /*21980*/  @P0 SHF.R.U32.HI R0, RZ, R5, R4 ;  /* 0x00000005ff000219 */ /* 0x008fe40000011604 */
[----:B------:R-:W-:-:S03]  /*21990*/  SHF.R.U32.HI R4, RZ, 0x1f, R2 ;  /* 0x0000001fff047819 */ /* 0x000fc60000011602 */
[----:B------:R-:W-:Y:S01]  /*219a0*/  IMAD.IADD R0, R20, 0x1, R0 ;  /* 0x0000000114007824 */ /* 0x000fe200078e0200 */
[----:B------:R-:W-:-:S03]  /*219b0*/  LEA.HI.SX32 R7, R2, R4, 0x1c ;  /* 0x0000000402077211 */ /* 0x000fc600078fe2ff */
[----:B------:R-:W-:Y:S02]  /*219c0*/  VIADD R2, R0, -UR4 ;  /* 0x8000000400027c36 */ /* 0x000fe40008000000 */
        /* <DEDUP_REMOVED lines=13> */
.L_x_4927:
[----:B------:R-:W-:-:S13]  /*21aa0*/  ISETP.NE.AND P0, PT, R3, 0x1, PT ;  /* 0x000000010300780c */ /* 0x000fda0003f05270 */
[----:B------:R-:W1:Y:S02]  /*21ab0*/  @P0 LDC.64 R4, c[0x0][0x9e8] ;  /* 0x00027a00ff040b82 */ /* 0x000e640000000a00 */
[----:B-1----:R-:W-:-:S05]  /*21ac0*/  @P0 IMAD.HI.U32 R4, R0, R4, RZ ;  /* 0x0000000400040227 */ /* 0x002fca00078e00ff */
[----:B------:R-:W-:-:S07]  /*21ad0*/  @P0 SHF.R.U32.HI R0, RZ, R5, R4 ;  /* 0x00000005ff000219 */ /* 0x000fce0000011604 */
.L_x_4928:
[----:B------:R-:W-:Y:S05]  /*21ae0*/  BSYNC B0 ;  /* 0x0000000000007941 */ /* 0x000fea0003800000 */
.L_x_4926:
[----:B------:R-:W-:-:S05]  /*21af0*/  IMAD R0, R0, R3, RZ ;  /* 0x0000000300007224 */ /* 0x000fca00078e02ff */
[----:B------:R-:W-:-:S07]  /*21b00*/  VIMNMX R2, R2, R0, !PT ;  /* 0x0000000002027248 */ /* 0x000fce0007fe0100 */
.L_x_4925:
[----:B------:R-:W-:Y:S01]  /*21b10*/  IMAD.HI R2, R2, 0x2aaaaaab, RZ ;  /* 0x2aaaaaab02027827 */ /* 0x000fe200078e02ff */
[----:B------:R-:W-:Y:S01]  /*21b20*/  ISETP.NE.AND P1, PT, R17, RZ, PT ;  /* 0x000000ff1100720c */ /* 0x000fe20003f25270 */
[----:B------:R1:W-:Y:S01]  /*21b30*/  STL [R1+0x310], RZ ;  /* 0x000310ff01007387 */ /* 0x0003e20000100800 */
[----:B------:R-:W-:Y:S02]  /*21b40*/  BSSY B0, `(.L_x_4929) ;  /* 0x0000024000007945 */ /* 0x000fe40003800000 */
[----:B------:R-:W-:-:S04]  /*21b50*/  SHF.R.U32.HI R0, RZ, 0x1f, R2 ;  /* 0x0000001fff007819 */ /* 0x000fc80000011602 */
[----:B------:R-:W-:-:S04]  /*21b60*/  LEA.HI.SX32 R0, R2, R0, 0x1c ;  /* 0x0000000002007211 */ /* 0x000fc800078fe2ff */
[----:B------:R-:W-:Y:S01]  /*21b70*/  VIMNMX R8, RZ, R0, !PT ;  /* 0x00000000ff087248 */ /* 0x000fe20007fe0100 */
[----:B------:R-:W2:Y:S03]  /*21b80*/  @!P1 LDC R17, c[0x0][0x9f0] ;  /* 0x00027c00ff119b82 */ /* 0x000ea60000000800 */
[----:B------:R-:W-:Y:S01]  /*21b90*/  ISETP.GT.AND P0, PT, R6, R8, PT ;  /* 0x000000080600720c */ /* 0x000fe20003f04270 */
[----:B------:R1:W-:-:S12]  /*21ba0*/  STL [R1+0x30c], R8 ;  /* 0x00030c0801007387 */ /* 0x0003d80000100800 */
[----:B-1----:R-:W-:Y:S05]  /*21bb0*/  @!P0 BRA `(.L_x_4930) ;  /* 0x0000000000708947 */ /* 0x002fea0003800000 */
[----:B--2---:R-:W-:-:S04]  /*21bc0*/  IABS R0, R17 ;  /* 0x0000001100007213 */ /* 0x004fc80000000000 */
        /* <DEDUP_REMOVED lines=27> */
.L_x_4930:
[----:B------:R-:W-:Y:S05]  /*21d80*/  BSYNC B0 ;  /* 0x0000000000007941 */ /* 0x000fea0003800000 */
.L_x_4929:
[----:B------:R-:W3:Y:S04]  /*21d90*/  LDL R0, [R1+0x310] ;  /* 0x0003100001007983 */ /* 0x000ee80000100800 */
[----:B-1----:R-:W3:Y:S01]  /*21da0*/  LDL R2, [R1+0x328] ;  /* 0x0003280001027983 */ /* 0x002ee20000100800 */
[----:B------:R-:W-:Y:S01]  /*21db0*/  BSSY B7, `(.L_x_4931) ;  /* 0x000045a000077945 */ /* 0x000fe20003800000 */
[----:B---3--:R-:W-:-:S05]  /*21dc0*/  IMAD R2, R2, R0, R8 ;  /* 0x0000000002027224 */ /* 0x008fca00078e0208 */
[----:B------:R-:W-:Y:S01]  /*21dd0*/  VIADDMNMX R0, R2, R0, R6, PT ;  /* 0x0000000002007246 */ /* 0x000fe20003800106 */
[----:B------:R1:W-:Y:S03]  /*21de0*/  STL [R1+0x300], R2 ;  /* 0x0003000201007387 */ /* 0x0003e60000100800 */
[----:B------:R-:W-:Y:S01]  /*21df0*/  ISETP.GT.AND P0, PT, R0, R2, PT ;  /* 0x000000020000720c */ /* 0x000fe20003f04270 */
[----:B------:R1:W-:-:S12]  /*21e00*/  STL [R1+0x318], R0 ;  /* 0x0003180001007387 */ /* 0x0003d80000100800 */
[----:B-1----:R-:W-:Y:S05]  /*21e10*/  @P0 BRA `(.L_x_4932) ;  /* 0x00000000004c0947 */ /* 0x002fea0003800000 */
[----:B------:R-:W1:Y:S02]  /*21e20*/  S2R R0, SR_TID.X ;  /* 0x0000000000007919 */ /* 0x000e640000002100 */
[----:B-1----:R-:W-:-:S04]  /*21e30*/  LOP3.LUT R0, R0, 0x7f, RZ, 0xc0, !PT ;  /* 0x0000007f00007812 */ /* 0x002fc800078ec0ff */
[----:B------:R-:W-:-:S13]  /*21e40*/  ISETP.NE.AND P1, PT, R0, RZ, PT ;  /* 0x000000ff0000720c */ /* 0x000fda0003f25270 */
[----:B------:R-:W-:Y:S05]  /*21e50*/  @P1 BRA `(.L_x_4933) ;  /* 0x00000044003c1947 */ /* 0x000fea0003800000 */
[----:B------:R-:W1:Y:S01]  /*21e60*/  S2R R3, SR_LANEID ;  /* 0x0000000000037919 */ /* 0x000e620000000000 */
[----:B------:R-:W-:Y:S01]  /*21e70*/  VOTEU.ANY UR4, UPT, PT ;  /* 0x0000000000047886 */ /* 0x000fe200038e0100 */
[----:B------:R-:W3:Y:S01]  /*21e80*/  LDC.64 R4, c[0x0][0xc60] ;  /* 0x00031800ff047b82 */ /* 0x000ee20000000a00 */
[----:B------:R-:W1:Y:S01]  /*21e90*/  FLO.U32 R0, UR4 ;  /* 0x0000000400007d00 */ /* 0x000e6200080e0000 */
[----:B------:R-:W-:-:S07]  /*21ea0*/  ULDC.64 UR6, c[0x0][0x208] ;  /* 0x0000820000067ab9 */ /* 0x000fce0000000a00 */
[----:B------:R-:W3:Y:S01]  /*21eb0*/  POPC R2, UR4 ;  /* 0x0000000400027d09 */ /* 0x000ee20008000000 */
[----:B-1----:R-:W-:-:S13]  /*21ec0*/  ISETP.EQ.U32.AND P0, PT, R0, R3, PT ;  /* 0x000000030000720c */ /* 0x002fda0003f02070 */
[----:B---3--:R-:W3:Y:S01]  /*21ed0*/  @P0 ATOMG.E.ADD.STRONG.GPU PT, R5, desc[UR6][R4.64], R2 ;  /* 0x00000002040509a8 */ /* 0x008ee200081ee1c6 */
[----:B------:R-:W1:Y:S02]  /*21ee0*/  S2R R3, SR_LTMASK ;  /* 0x0000000000037919 */ /* 0x000e640000003900 */
[----:B-1----:R-:W-:-:S06]  /*21ef0*/  LOP3.LUT R3, R3, UR4, RZ, 0xc0, !PT ;  /* 0x0000000403037c12 */ /* 0x002fcc000f8ec0ff */
[----:B------:R-:W1:Y:S01]  /*21f00*/  POPC R3, R3 ;  /* 0x0000000300037309 */ /* 0x000e620000000000 */
[----:B---3--:R-:W1:Y:S02]  /*21f10*/  SHFL.IDX PT, R0, R5, R0, 0x1f ;  /* 0x00001f0005007589 */ /* 0x008e6400000e0000 */
[----:B-1----:R-:W-:-:S05]  /*21f20*/  IADD3 R0, R0, UR39, R3 ;  /* 0x0000002700007c10 */ /* 0x002fca000fffe003 */
[----:B------:R4:W-:Y:S01]  /*21f30*/  STL [R1+0x2d0], R0 ;  /* 0x0002d00001007387 */ /* 0x0009e20000100800 */
[----:B------:R-:W-:Y:S05]  /*21f40*/  BRA `(.L_x_4933) ;  /* 0x0000004400007947 */ /* 0x000fea0003800000 */
.L_x_4932:
        /* <DEDUP_REMOVED lines=20> */
.L_x_4935:
[----:B------:R-:W-:Y:S05]  /*22090*/  BSYNC B6 ;  /* 0x0000000000067941 */ /* 0x000fea0003800000 */
.L_x_4934:
[----:B------:R-:W-:Y:S01]  /*220a0*/  VIADD R0, R19, 0x400 ;  /* 0x0000040013007836 */ /* 0x000fe20000000000 */
[----:B------:R-:W-:Y:S04]  /*220b0*/  BSSY B6, `(.L_x_4936) ;  /* 0x0000022000067945 */ /* 0x000fe80003800000 */
[----:B------:R-:W-:-:S13]  /*220c0*/  LOP3.LUT P0, RZ, R0, 0x3ff, RZ, 0xc0, !PT ;  /* 0x000003ff00ff7812 */ /* 0x000fda000780c0ff */
[----:B------:R-:W-:Y:S05]  /*220d0*/  @!P0 BRA `(.L_x_4937) ;  /* 0x00000000007c8947 */ /* 0x000fea0003800000 */
[----:B--2---:R-:W-:Y:S01]  /*220e0*/  MOV R17, 0x0 ;  /* 0x0000000000117802 */ /* 0x004fe20000000f00 */
        /* <DEDUP_REMOVED lines=15> */
.L_x_4938:
        /* <DEDUP_REMOVED lines=15> */
.L_x_4937:
[----:B------:R-:W-:Y:S05]  /*222d0*/  BSYNC B6 ;  /* 0x0000000000067941 */ /* 0x000fea0003800000 */
.L_x_4936:
[----:B------:R-:W3:Y:S01]  /*222e0*/  LDL R0, [R1+0x2dc] ;  /* 0x0002dc0001007983 */ /* 0x000ee20000100800 */
[----:B------:R-:W-:Y:S02]  /*222f0*/  ULDC.64 UR4, c[0x0][0x9f8] ;  /* 0x00027e0000047ab9 */ /* 0x000fe40000000a00 */
[----:B------:R-:W-:Y:S01]  /*22300*/  ISETP.NE.U32.AND P0, PT, RZ, UR4, PT ;  /* 0x00000004ff007c0c */ /* 0x000fe2000bf05070 */
[----:B--2---:R-:W2:Y:S01]  /*22310*/  LDL R17, [R1+0x318] ;  /* 0x0003180001117983 */ /* 0x004ea20000100800 */
[----:B------:R-:W-:Y:S02]  /*22320*/  ULDC.64 UR6, c[0x0][0x208] ;  /* 0x0000820000067ab9 */ /* 0x000fe40000000a00 */
[----:B------:R-:W-:Y:S01]  /*22330*/  ISETP.NE.AND.EX P0, PT, RZ, UR5, PT, P0 ;  /* 0x00000005ff007c0c */ /* 0x000fe2000bf05300 */
[----:B------:R-:W-:-:S12]  /*22340*/  ULDC.64 UR4, c[0x0][0xa08] ;  /* 0x0002820000047ab9 */ /* 0x000fd80000000a00 */
[----:B------:R-:W1:Y:S01]  /*22350*/  @P0 LDC.64 R2, c[0x0][0x9f8] ;  /* 0x00027e00ff020b82 */ /* 0x000e620000000a00 */
[----:B---3--:R-:W-:Y:S02]  /*22360*/  IMAD.MOV.U32 R7, RZ, RZ, R0 ;  /* 0x000000ffff077224 */ /* 0x008fe400078e0000 */
[----:B-1----:R-:W-:-:S05]  /*22370*/  @P0 IMAD.WIDE R2, R0, 0x4, R2 ;  /* 0x0000000400020825 */ /* 0x002fca00078e0202 */
[----:B------:R1:W3:Y:S01]  /*22380*/  @P0 LDG.E R7, desc[UR6][R2.64] ;  /* 0x0000000602070981 */ /* 0x0002e2000c1e1900 */
[----:B--2---:R-:W-:Y:S01]  /*22390*/  VIADD R0, R17, 0xffffffff ;  /* 0xffffffff11007836 */ /* 0x004fe20000000000 */
[----:B-1----:R-:W1:Y:S02]  /*223a0*/  LDC.64 R2, c[0x0][0x418] ;  /* 0x00010600ff027b82 */ /* 0x002e640000000a00 */
[----:B-1----:R-:W-:Y:S01]  /*223b0*/  LOP3.LUT P0, RZ, R2, UR4, RZ, 0xfc, !PT ;  /* 0x0000000402ff7c12 */ /* 0x002fe2000f80fcff */
[----:B------:R-:W-:-:S03]  /*223c0*/  UMOV UR4, 0xffffffff ;  /* 0xffffffff00047882 */ /* 0x000fc60000000000 */
[----:B------:R-:W-:Y:S02]  /*223d0*/  LOP3.LUT P0, RZ, R3, UR5, RZ, 0xfc, P0 ;  /* 0x0000000503ff7c12 */ /* 0x000fe4000800fcff */
[----:B---3--:R-:W-:Y:S01]  /*223e0*/  SHF.R.S32.HI R8, RZ, 0x1f, R7 ;  /* 0x0000001fff087819 */ /* 0x008fe20000011407 */
        /* <DEDUP_REMOVED lines=8> */
.L_x_5087:
        /* <DEDUP_REMOVED lines=9> */
.L_x_5090:
        /* <DEDUP_REMOVED lines=25> */
.L_x_4942:
[----:B------:R-:W4:Y:S04]  /*22690*/  LDL R0, [R1+0x2e0] ;  /* 0x0002e00001007983 */ /* 0x000f280000100800 */
[----:B---3--:R-:W3:Y:S01]  /*226a0*/  LDL R2, [R1+0x2e4] ;  /* 0x0002e40001027983 */ /* 0x008ee20000100800 */
[----:B----4-:R-:W-:Y:S01]  /*226b0*/  IMAD R0, R0, 0x8, R19 ;  /* 0x0000000800007824 */ /* 0x010fe200078e0213 */
[----:B---3--:R-:W-:-:S04]  /*226c0*/  SHF.L.U32 R2, R2, 0x1f, RZ ;  /* 0x0000001f02027819 */ /* 0x008fc800000006ff */
[----:B------:R-:W3:Y:S02]  /*226d0*/  SYNCS.PHASECHK.TRANS64.TRYWAIT P0, [R0+URZ+0x30840], R2 ;  /* 0x03084002000075a7 */ /* 0x000ee4000800017f */
[----:B---3--:R-:W-:Y:S05]  /*226e0*/  @!P0 BRA `(.L_x_4943) ;  /* 0x0000006000508947 */ /* 0x008fea0003800000 */
.L_x_5091:
        /* <DEDUP_REMOVED lines=9> */
.L_x_4944:
[----:B--2---:R-:W2:Y:S04]  /*22780*/  LDL R4, [R1+0x2e0] ;  /* 0x0002e00001047983 */ /* 0x004ea80000100800 */
[----:B------:R-:W2:Y:S04]  /*22790*/  LDL R3, [R1+0x2d4] ;  /* 0x0002d40001037983 */ /* 0x000ea80000100800 */
[----:B---34-:R-:W3:Y:S01]  /*227a0*/  LDL R2, [R1+0x2e8] ;  /* 0x0002e80001027983 */ /* 0x018ee20000100800 */
        /* <DEDUP_REMOVED lines=12> */
[----:B--2---:R-:W-:Y:S01]  /*22870*/  IMAD R0, R4, 0x9000, R19 ;  /* 0x0000900004007824 */ /* 0x004fe200078e0213 */
[----:B------:R-:W-:-:S04]  /*22880*/  R2UR UR11, R3 ;  /* 0x00000000030b72ca */ /* 0x000fc800000e0000 */
        /* <DEDUP_REMOVED lines=10> */
[----:B--2---:R-:W-:Y:S01]  /*22930*/  UMOV UR8, UR15 ;  /* 0x0000000f00087c82 */ /* 0x004fe20008000000 */
[----:B------:R-:W-:Y:S02]  /*22940*/  UMOV UR10, UR17 ;  /* 0x00000011000a7c82 */ /* 0x000fe40008000000 */
[----:B------:R2:W-:Y:S02]  /*22950*/  UTMALDG.4D [UR8], [UR4], desc[UR6] ;  /* 0x00000608040075b4 */ /* 0x0005e40008019000 */
[----:B--2---:R-:W-:Y:S01]  /*22960*/  UMOV UR8, UR16 ;  /* 0x0000001000087c82 */ /* 0x004fe20008000000 */
[----:B------:R-:W-:-:S02]  /*22970*/  UMOV UR10, UR14 ;  /* 0x0000000e000a7c82 */ /* 0x000fc40008000000 */
[----:B------:R3:W-:Y:S02]  /*22980*/  UTMALDG.4D [UR8], [UR4], desc[UR6] ;  /* 0x00000608040075b4 */ /* 0x0007e40008019000 */
[----:B---3--:R-:W-:Y:S01]  /*22990*/  NOP ;  /* 0x0000000000007918 */ /* 0x008fe20000000000 */
.L_x_4940:
        /* <DEDUP_REMOVED lines=31> */
.L_x_4946:
[----:B------:R-:W-:Y:S05]  /*22b90*/  BSYNC B6 ;  /* 0x0000000000067941 */ /* 0x000fea0003800000 */
.L_x_4945:
[----:B--2---:R-:W2:Y:S01]  /*22ba0*/  LDL.LU R0, [R1+0x31c] ;  /* 0x00031c0001007983 */ /* 0x004ea20000300800 */
[----:B------:R-:W-:Y:S01]  /*22bb0*/  ULDC.64 UR6, c[0x0][0xa00] ;  /* 0x0002800000067ab9 */ /* 0x000fe20000000a00 */
[----:B-1----:R-:W1:Y:S02]  /*22bc0*/  LDC R7, c[0x0][0x448] ;  /* 0x00011200ff077b82 */ /* 0x002e640000000800 */
[----:B------:R-:W2:Y:S04]  /*22bd0*/  LDL.LU.64 R2, [R1+0x320] ;  /* 0x0003200001027983 */ /* 0x000ea80000300a00 */
[----:B------:R-:W3:Y:S04]  /*22be0*/  LDL R6, [R1+0x2dc] ;  /* 0x0002dc0001067983 */ /* 0x000ee80000100800 */
[----:B------:R-:W4:Y:S01]  /*22bf0*/  LDL R11, [R1+0x304] ;  /* 0x00030400010b7983 */ /* 0x000f220000100800 */
[----:B------:R-:W-:Y:S01]  /*22c00*/  ISETP.NE.U32.AND P0, PT, RZ, UR6, PT ;  /* 0x00000006ff007c0c */ /* 0x000fe2000bf05070 */
[----:B------:R-:W-:-:S03]  /*22c10*/  ULDC.64 UR4, c[0x0][0x2d8] ;  /* 0x0000b60000047ab9 */ /* 0x000fc60000000a00 */
[----:B------:R-:W-:Y:S01]  /*22c20*/  ISETP.NE.AND.EX P0, PT, RZ, UR7, PT, P0 ;  /* 0x00000007ff007c0c */ /* 0x000fe2000bf05300 */
[----:B------:R-:W5:Y:S02]  /*22c30*/  S2R R5, SR_TID.X ;  /* 0x0000000000057919 */ /* 0x000f640000002100 */
[----:B-----5:R-:W-:-:S04]  /*22c40*/  LOP3.LUT R5, R5, 0x7f, RZ, 0xc0, !PT ;  /* 0x0000007f05057812 */ /* 0x020fc800078ec0ff */
[----:B------:R-:W-:Y:S01]  /*22c50*/  SHF.R.U32.HI R5, RZ, 0x3, R5 ;  /* 0x00000003ff057819 */ /* 0x000fe20000011605 */
[----:B------:R-:W5:Y:S02]  /*22c60*/  S2R R10, SR_TID.X ;  /* 0x00000000000a7919 */ /* 0x000f640000002100 */
[----:B-----5:R-:W-:-:S05]  /*22c70*/  IMAD.SHL.U32 R9, R10, 0x8, RZ ;  /* 0x000000080a097824 */ /* 0x020fca00078e00ff */
[----:B------:R-:W-:-:S04]  /*22c80*/  LOP3.LUT R9, R9, 0x38, RZ, 0xc0, !PT ;  /* 0x0000003809097812 */ /* 0x000fc800078ec0ff */
[C---:B------:R-:W-:Y:S02]  /*22c90*/  LOP3.LUT R12, R9.reuse, 0x40, RZ, 0xfc, !PT ;  /* 0x00000040090c7812 */ /* 0x040fe400078efcff */
[----:B------:R-:W-:Y:S01]  /*22ca0*/  LOP3.LUT R9, R9, 0x80, RZ, 0xfc, !PT ;  /* 0x0000008009097812 */ /* 0x000fe200078efcff */
[----:B--2---:R-:W-:Y:S01]  /*22cb0*/  IMAD.MOV.U32 R3, RZ, RZ, R0 ;  /* 0x000000ffff037224 */ /* 0x004fe200078e0000 */
[----:B---3--:R-:W-:-:S04]  /*22cc0*/  SHF.R.S32.HI R0, RZ, 0x1f, R6 ;  /* 0x0000001fff007819 */ /* 0x008fc80000011406 */
[----:B------:R-:W-:Y:S02]  /*22cd0*/  SEL R4, R0, RZ, !P0 ;  /* 0x000000ff00047207 */ /* 0x000fe40004000000 */
[----:B------:R-:W-:Y:S02]  /*22ce0*/  SEL R0, R6, RZ, !P0 ;  /* 0x000000ff06007207 */ /* 0x000fe40004000000 */
[----:B------:R-:W2:Y:S01]  /*22cf0*/  S2R R6, SR_TID.X ;  /* 0x0000000000067919 */ /* 0x000ea20000002100 */
[----:B-1----:R-:W-:Y:S01]  /*22d00*/  ISETP.NE.AND P0, PT, R7, 0x1, PT ;  /* 0x000000010700780c */ /* 0x002fe20003f05270 */
[----:B------:R-:W-:-:S04]  /*22d10*/  IMAD.WIDE.U32 R2, R16, UR4, R2 ;  /* 0x0000000410027c25 */ /* 0x000fc8000f8e0002 */
[----:B------:R-:W-:Y:S01]  /*22d20*/  IMAD R3, R16, UR5, R3 ;  /* 0x0000000510037c24 */ /* 0x000fe2000f8e0203 */
[----:B------:R-:W-:Y:S02]  /*22d30*/  ULDC.64 UR4, c[0x0][0x2e0] ;  /* 0x0000b80000047ab9 */ /* 0x000fe40000000a00 */
[----:B------:R-:W-:Y:S02]  /*22d40*/  IMAD R4, R4, UR4, RZ ;  /* 0x0000000404047c24 */ /* 0x000fe4000f8e02ff */
[----:B--2---:R-:W-:-:S03]  /*22d50*/  IMAD.SHL.U32 R8, R6, 0x10, RZ ;  /* 0x0000001006087824 */ /* 0x004fc600078e00ff */
[----:B------:R-:W1:Y:S02]  /*22d60*/  @P0 LDC R6, c[0x0][0x450] ;  /* 0x00011400ff060b82 */ /* 0x000e640000000800 */
[----:B------:R-:W-:-:S06]  /*22d70*/  LOP3.LUT R8, R5, 0x70, R8, 0xf8, !PT ;  /* 0x0000007005087812 */ /* 0x000fcc00078ef808 */
[----:B------:R-:W2:Y:S01]  /*22d80*/  @P0 LDC R5, c[0x0][0x44c] ;  /* 0x00011300ff050b82 */ /* 0x000ea20000000800 */
[----:B------:R-:W-:-:S04]  /*22d90*/  IMAD.WIDE.U32 R2, R0, UR4, R2 ;  /* 0x0000000400027c25 */ /* 0x000fc8000f8e0002 */
[----:B------:R-:W-:Y:S01]  /*22da0*/  IMAD R0, R0, UR5, R4 ;  /* 0x0000000500007c24 */ /* 0x000fe2000f8e0204 */
[----:B------:R-:W-:Y:S01]  /*22db0*/  ULDC.64 UR4, c[0x0][0x2d0] ;  /* 0x0000b40000047ab9 */ /* 0x000fe20000000a00 */
[----:B----4-:R-:W-:Y:S02]  /*22dc0*/  IMAD.IADD R4, R8, 0x1, R11 ;  /* 0x0000000108047824 */ /* 0x010fe400078e020b */
[----:B------:R-:W-:Y:S02]  /*22dd0*/  IMAD.IADD R3, R3, 0x1, R0 ;  /* 0x0000000103037824 */ /* 0x000fe400078e0200 */
[----:B------:R-:W-:Y:S02]  /*22de0*/  IMAD.MOV.U32 R0, RZ, RZ, R4 ;  /* 0x000000ffff007224 */ /* 0x000fe400078e0004 */
[----:B--2---:R-:W-:-:S05]  /*22df0*/  @P0 IMAD.HI.U32 R5, R4, R5, RZ ;  /* 0x0000000504050227 */ /* 0x004fca00078e00ff */
        /* <DEDUP_REMOVED lines=14> */
[----:B------:R-:W-:Y:S02]  /*22ee0*/  IMAD.SHL.U32 R8, R10, 0x8, RZ ;  /* 0x000000080a087824 */ /* 0x000fe400078e00ff */
[----:B------:R-:W-:Y:S01]  /*22ef0*/  IMAD.IADD R3, R3, 0x1, R4 ;  /* 0x0000000103037824 */ /* 0x000fe200078e0204 */
[----:B------:R-:W-:Y:S01]  /*22f00*/  LEA R4, P0, R2, UR4, 0x1 ;  /* 0x0000000402047c11 */ /* 0x000fe2000f8008ff */
[----:B------:R-:W-:Y:S01]  /*22f10*/  ULDC UR4, c[0x0][0x2b8] ;  /* 0x0000ae0000047ab9 */ /* 0x000fe20000000800 */
[----:B------:R-:W-:Y:S02]  /*22f20*/  LOP3.LUT R8, R8, 0x38, RZ, 0xc0, !PT ;  /* 0x0000003808087812 */ /* 0x000fe400078ec0ff */
[----:B------:R-:W-:Y:S01]  /*22f30*/  LEA.HI.X R3, R2, UR5, R3, 0x1, P0 ;  /* 0x0000000502037c11 */ /* 0x000fe200080f0c03 */
[----:B------:R-:W-:Y:S01]  /*22f40*/  UMOV UR5, 0xffffffff ;  /* 0xffffffff00057882 */ /* 0x000fe20000000000 */
[----:B------:R-:W-:-:S02]  /*22f50*/  LOP3.LUT R10, R10, 0x7f, RZ, 0xc0, !PT ;  /* 0x0000007f0a0a7812 */ /* 0x000fc400078ec0ff */
[----:B------:R-:W-:Y:S02]  /*22f60*/  ISETP.GE.AND P3, PT, R8, UR4, PT ;  /* 0x0000000408007c0c */ /* 0x000fe4000bf66270 */
[----:B------:R-:W-:Y:S02]  /*22f70*/  ISETP.GE.AND P0, PT, R12, UR4, PT ;  /* 0x000000040c007c0c */ /* 0x000fe4000bf06270 */
[----:B------:R-:W-:Y:S02]  /*22f80*/  ISETP.GE.AND P1, PT, R9, UR4, PT ;  /* 0x0000000409007c0c */ /* 0x000fe4000bf26270 */
[----:B------:R-:W-:Y:S01]  /*22f90*/  SHF.R.U32.HI R10, RZ, 0x3, R10 ;  /* 0x00000003ff0a7819 */ /* 0x000fe2000001160a */
[----:B------:R-:W-:Y:S10]  /*22fa0*/  BRA.DIV UR5, `(.L_x_4947) ;  /* 0x0000005a05347947 */ /* 0x000ff4000b800000 */
[----:B------:R-:W2:Y:S04]  /*22fb0*/  LDL.LU R6, [R1+0x314] ;  /* 0x0003140001067983 */ /* 0x000ea80000300800 */
[----:B------:R-:W3:Y:S04]  /*22fc0*/  LDL.LU R11, [R1+0x304] ;  /* 0x00030400010b7983 */ /* 0x000ee80000300800 */
[----:B------:R-:W4:Y:S01]  /*22fd0*/  LDL R9, [R1+0x2fc] ;  /* 0x0002fc0001097983 */ /* 0x000f220000100800 */
[----:B------:R-:W-:Y:S01]  /*22fe0*/  ULDC.64 UR4, c[0x0][0x208] ;  /* 0x0000820000047ab9 */ /* 0x000fe20000000a00 */
[----:B--2---:R-:W-:-:S02]  /*22ff0*/  IMAD R2, R6, R7, RZ ;  /* 0x0000000706027224 */ /* 0x004fc400078e02ff */
[----:B------:R-:W1:Y:S01]  /*23000*/  SHFL.IDX PT, R7, R4, RZ, 0x181f ;  /* 0x00181fff04077589 */ /* 0x000e6200000e0000 */
[----:B---3--:R-:W-:-:S03]  /*23010*/  IMAD.IADD R0, R10, 0x1, R11 ;  /* 0x000000010a007824 */ /* 0x008fc600078e020b */
[----:B------:R-:W2:Y:S01]  /*23020*/  SHFL.IDX PT, R6, R3, RZ, 0x181f ;  /* 0x00181fff03067589 */ /* 0x000ea200000e0000 */
[C---:B------:R-:W-:Y:S01]  /*23030*/  VIADD R5, R0.reuse, 0x10 ;  /* 0x0000001000057836 */ /* 0x040fe20000000000 */
[----:B------:R-:W-:-:S13]  /*23040*/  ISETP.GE.AND P2, PT, R0, R2, PT ;  /* 0x000000020000720c */ /* 0x000fda0003f46270 */
[----:B-1----:R-:W-:-:S05]  /*23050*/  @!P2 LEA R7, P4, R8, R7, 0x1 ;  /* 0x000000070807a211 */ /* 0x002fca00078808ff */
[----:B--2---:R-:W-:-:S05]  /*23060*/  @!P2 IMAD.X R6, RZ, RZ, R6, P4 ;  /* 0x000000ffff06a224 */ /* 0x004fca00020e0606 */
[----:B------:R-:W-:-:S04]  /*23070*/  @!P2 LOP3.LUT R7, R7, R6, RZ, 0x3c, !PT ;  /* 0x000000060707a212 */ /* 0x000fc800078e3cff */
[----:B------:R-:W-:-:S04]  /*23080*/  @!P2 LOP3.LUT R6, R7, R6, RZ, 0x3c, !PT ;  /* 0x000000060706a212 */ /* 0x000fc800078e3cff */
[----:B------:R-:W-:-:S05]  /*23090*/  @!P2 LOP3.LUT R7, R7, R6, RZ, 0x3c, !PT ;  /* 0x000000060707a212 */ /* 0x000fca00078e3cff */
[----:B------:R-:W-:Y:S01]  /*230a0*/  @!PT LDS RZ, [RZ] ;  /* 0x00000000fffff984 */ /* 0x000fe20000000800 */
[----:B----4-:R-:W-:Y:S04]  /*230b0*/  @!P2 LDGSTS.E.BYPASS.LTC128B.128 [R9+0x12400], desc[UR4][R6.64], !P3 ;  /* 0x124000000609afae */ /* 0x010fe8000d901d44 */
[----:B------:R-:W-:Y:S04]  /*230c0*/  @!P2 LDGSTS.E.BYPASS.LTC128B.128 [R9+0x16400], desc[UR4][R6.64+0x80], !P0 ;  /* 0x164000800609afae */ /* 0x000fe8000c101d44 */
[----:B------:R1:W-:Y:S01]  /*230d0*/  @!P2 LDGSTS.E.BYPASS.LTC128B.128 [R9+0x1a400], desc[UR4][R6.64+0x100], !P1 ;  /* 0x1a4001000609afae */ /* 0x0003e2000c901d44 */
[----:B------:R-:W-:-:S03]  /*230e0*/  ISETP.GE.AND P2, PT, R5, R2, PT ;  /* 0x000000020500720c */ /* 0x000fc60003f46270 */
[----:B------:R-:W2:Y:S04]  /*230f0*/  SHFL.IDX PT, R5, R4, 0x1, 0x181f ;  /* 0x00381f0004057f89 */ /* 0x000ea800000e0000 */
[----:B-1----:R-:W1:Y:S06]  /*23100*/  SHFL.IDX PT, R6, R3, 0x1, 0x181f ;  /* 0x00381f0003067f89 */ /* 0x002e6c00000e0000 */
[----:B--2---:R-:W-:-:S05]  /*23110*/  @!P2 LEA R5, P4, R8, R5, 0x1 ;  /* 0x000000050805a211 */ /* 0x004fca00078808ff */
[----:B-1----:R-:W-:-:S04]  /*23120*/  @!P2 IMAD.X R6, RZ, RZ, R6, P4 ;  /* 0x000000ffff06a224 */ /* 0x002fc800020e0606 */
[----:B------:R-:W-:Y:S02]  /*23130*/  @!P2 IMAD.MOV.U32 R7, RZ, RZ, R6 ;  /* 0x000000ffff07a224 */ /* 0x000fe400078e0006 */
[----:B------:R-:W-:Y:S02]  /*23140*/  @!P2 IMAD.MOV.U32 R6, RZ, RZ, R5 ;  /* 0x000000ffff06a224 */ /* 0x000fe400078e0005 */
[----:B------:R-:W-:-:S03]  /*23150*/  VIADD R5, R0, 0x20 ;  /* 0x0000002000057836 */ /* 0x000fc60000000000 */
[----:B------:R-:W-:Y:S04]  /*23160*/  @!P2 LDGSTS.E.BYPASS.LTC128B.128 [R9+0x12c00], desc[UR4][R6.64], !P3 ;  /* 0x12c000000609afae */ /* 0x000fe8000d901d44 */
        /* <DEDUP_REMOVED lines=53> */
[----:B------:R1:W2:Y:S04]  /*234c0*/  SHFL.IDX PT, R5, R3, 0x7, 0x181f ;  /* 0x00f81f0003057f89 */ /* 0x0002a800000e0000 */
[----:B------:R1:W-:Y:S04]  /*234d0*/  @!P2 LDGSTS.E.BYPASS.LTC128B.128 [R9+0x15400], desc[UR4][R6.64], !P3 ;  /* 0x154000000609afae */ /* 0x0003e8000d901d44 */
[----:B------:R1:W-:Y:S04]  /*234e0*/  @!P2 LDGSTS.E.BYPASS.LTC128B.128 [R9+0x19400], desc[UR4][R6.64+0x80], !P0 ;  /* 0x194000800609afae */ /* 0x0003e8000c101d44 */
[----:B------:R1:W-:Y:S04]  /*234f0*/  @!P2 LDGSTS.E.BYPASS.LTC128B.128 [R9+0x1d400], desc[UR4][R6.64+0x100], !P1 ;  /* 0x1d4001000609afae */ /* 0x0003e8000c901d44 */
[----:B------:R1:W3:Y:S02]  /*23500*/  SHFL.IDX PT, R3, R4, 0x7, 0x181f ;  /* 0x00f81f0004037f89 */ /* 0x0002e400000e0000 */
.L_x_5108:
[----:B------:R-:W-:Y:S01]  /*23510*/  VIADD R0, R0, 0x70 ;  /* 0x0000007000007836 */ /* 0x000fe20000000000 */
[----:B------:R-:W-:Y:S04]  /*23520*/  BSSY B0, `(.L_x_4948) ;  /* 0x000000d000007945 */ /* 0x000fe80003800000 */
[----:B------:R-:W-:-:S13]  /*23530*/  ISETP.GE.AND P2, PT, R0, R2, PT ;  /* 0x000000020000720c */ /* 0x000fda0003f46270 */
[----:B------:R-:W-:Y:S05]  /*23540*/  @P2 BRA `(.L_x_4949) ;  /* 0x0000000000282947 */ /* 0x000fea0003800000 */
[----:B-1----:R-:W4:Y:S01]  /*23550*/  LDL R4, [R1+0x2fc] ;  /* 0x0002fc0001047983 */ /* 0x002f220000100800 */
[----:B---3--:R-:W-:Y:S01]  /*23560*/  LEA R2, P2, R8, R3, 0x1 ;  /* 0x0000000308027211 */ /* 0x008fe200078408ff */
[----:B------:R-:W-:-:S04]  /*23570*/  ULDC.64 UR4, c[0x0][0x208] ;  /* 0x0000820000047ab9 */ /* 0x000fc80000000a00 */
[----:B--2---:R-:W-:-:S05]  /*23580*/  IMAD.X R3, RZ, RZ, R5, P2 ;  /* 0x000000ffff037224 */ /* 0x004fca00010e0605 */
[----:B------:R-:W-:Y:S01]  /*23590*/  @!PT LDS RZ, [RZ] ;  /* 0x00000000fffff984 */ /* 0x000fe20000000800 */
[----:B------:R-:W-:Y:S01]  /*235a0*/  @!PT LDS RZ, [RZ] ;  /* 0x00000000fffff984 */ /* 0x000fe20000000800 */
[----:B------:R-:W-:Y:S01]  /*235b0*/  @!PT LDS RZ, [RZ] ;  /* 0x00000000fffff984 */ /* 0x000fe20000000800 */
[----:B----4-:R4:W-:Y:S04]  /*235c0*/  LDGSTS.E.BYPASS.LTC128B.128 [R4+0x15c00], desc[UR4][R2.64], !P3 ;  /* 0x15c0000002047fae */ /* 0x0109e8000d901d44 */
[----:B------:R4:W-:Y:S04]  /*235d0*/  LDGSTS.E.BYPASS.LTC128B.128 [R4+0x19c00], desc[UR4][R2.64+0x80], !P0 ;  /* 0x19c0008002047fae */ /* 0x0009e8000c101d44 */
[----:B------:R4:W-:Y:S02]  /*235e0*/  LDGSTS.E.BYPASS.LTC128B.128 [R4+0x1dc00], desc[UR4][R2.64+0x100], !P1 ;  /* 0x1dc0010002047fae */ /* 0x0009e4000c901d44 */
.L_x_4949:
[----:B------:R-:W-:Y:S05]  /*235f0*/  BSYNC B0 ;  /* 0x0000000000007941 */ /* 0x000fea0003800000 */
.L_x_4948:
[----:B------:R-:W-:Y:S01]  /*23600*/  NOP ;  /* 0x0000000000007918 */ /* 0x000fe20000000000 */
[----:B------:R-:W-:-:S13]  /*23610*/  PLOP3.LUT P0, PT, PT, PT, PT, 0x80, 0x0 ;  /* 0x000000000000781c */ /* 0x000fda0003f0f070 */
.L_x_4950:
        /* <DEDUP_REMOVED lines=18> */
.L_x_5109:
[----:B------:R-:W-:Y:S05]  /*23740*/  BSYNC B0 ;  /* 0x0000000000007941 */ /* 0x000fea0003800000 */
.L_x_4951:
[----:B------:R-:W4:Y:S04]  /*23750*/  LDL R2, [R1+0x318] ;  /* 0x0003180001027983 */ /* 0x000f280000100800 */
[----:B-1----:R-:W5:Y:S01]  /*23760*/  LDL R4, [R1+0x300] ;  /* 0x0003000001047983 */ /* 0x002f620000100800 */
[----:B------:R-:W-:Y:S01]  /*23770*/  BSSY B0, `(.L_x_4953) ;  /* 0x0000250000007945 */ /* 0x000fe20003800000 */
[----:B----4-:R-:W-:-:S05]  /*23780*/  VIADD R0, R2, 0xfffffffe ;  /* 0xfffffffe02007836 */ /* 0x010fca0000000000 */
[----:B-----5:R-:W-:-:S13]  /*23790*/  ISETP.GE.AND P0, PT, R0, R4, PT ;  /* 0x000000040000720c */ /* 0x020fda0003f06270 */
[----:B------:R-:W-:Y:S05]  /*237a0*/  @!P0 BRA `(.L_x_4954) ;  /* 0x0000002400308947 */ /* 0x000fea0003800000 */
[----:B---3--:R-:W3:Y:S04]  /*237b0*/  LDL.LU R3, [R1+0x328] ;  /* 0x0003280001037983 */ /* 0x008ee80000300800 */
[----:B------:R-:W4:Y:S04]  /*237c0*/  LDL.LU R7, [R1+0x310] ;  /* 0x0003100001077983 */ /* 0x000f280000300800 */
[----:B------:R-:W5:Y:S04]  /*237d0*/  LDL.LU R2, [R1+0x334] ;  /* 0x0003340001027983 */ /* 0x000f680000300800 */
[----:B------:R-:W5:Y:S04]  /*237e0*/  LDL.LU R6, [R1+0x30c] ;  /* 0x00030c0001067983 */ /* 0x000f680000300800 */
[----:B--2---:R-:W2:Y:S01]  /*237f0*/  LDL.LU R5, [R1+0x330] ;  /* 0x0003300001057983 */ /* 0x004ea20000300800 */
[----:B------:R-:W-:Y:S01]  /*23800*/  LOP3.LUT R10, RZ, R4, RZ, 0x33, !PT ;  /* 0x00000004ff0a7212 */ /* 0x000fe200078e33ff */
[----:B------:R-:W-:Y:S01]  /*23810*/  BSSY B2, `(.L_x_4955) ;  /* 0x00000cb000027945 */ /* 0x000fe20003800000 */
[----:B---3--:R-:W-:-:S04]  /*23820*/  VIADD R3, R3, 0x1 ;  /* 0x0000000103037836 */ /* 0x008fc80000000000 */
[----:B----4-:R-:W-:Y:S01]  /*23830*/  IMAD R3, R3, R7, RZ ;  /* 0x0000000703037224 */ /* 0x010fe200078e02ff */
[----:B-----5:R-:W-:-:S04]  /*23840*/  LOP3.LUT R2, RZ, R2, RZ, 0x33, !PT ;  /* 0x00000002ff027212 */ /* 0x020fc800078e33ff */
[----:B------:R-:W-:-:S04]  /*23850*/  LOP3.LUT R3, RZ, R3, RZ, 0x33, !PT ;  /* 0x00000003ff037212 */ /* 0x000fc800078e33ff */
[----:B------:R-:W-:Y:S02]  /*23860*/  VIADDMNMX R2, R3, -R6, R2, !PT ;  /* 0x8000000603027246 */ /* 0x000fe40007800102 */
[----:B--2---:R-:W-:-:S04]  /*23870*/  LOP3.LUT R7, RZ, R5, RZ, 0x33, !PT ;  /* 0x00000005ff077212 */ /* 0x004fc800078e33ff */
        /* <DEDUP_REMOVED lines=42> */
.L_x_4959:
[----:B------:R-:W-:Y:S01]  /*23b20*/  IMAD R3, R8, 0x8, R19 ;  /* 0x0000000808037824 */ /* 0x000fe200078e0213 */
[----:B------:R-:W-:Y:S01]  /*23b30*/  SHF.L.U32 R2, R9, 0x1f, RZ ;  /* 0x0000001f09027819 */ /* 0x000fe200000006ff */
[----:B------:R-:W-:Y:S03]  /*23b40*/  BSSY B3, `(.L_x_4960) ;  /* 0x0000003000037945 */ /* 0x000fe60003800000 */
[----:B------:R-:W2:Y:S02]  /*23b50*/  SYNCS.PHASECHK.TRANS64.TRYWAIT P0, [R3+URZ+0x30840], R2 ;  /* 0x03084002030075a7 */ /* 0x000ea4000800017f */
[----:B--2---:R-:W-:Y:S05]  /*23b60*/  @!P0 BRA `(.L_x_4961) ;  /* 0x0000005800448947 */ /* 0x004fea0003800000 */
.L_x_5110:
[----:B------:R-:W-:Y:S05]  /*23b70*/  BSYNC B3 ;  /* 0x0000000000037941 */ /* 0x000fea0003800000 */
.L_x_4960:
        /* <DEDUP_REMOVED lines=10> */
.L_x_4963:
[----:B------:R-:W-:Y:S05]  /*23c20*/  BSYNC B3 ;  /* 0x0000000000037941 */ /* 0x000fea0003800000 */
.L_x_4962:
[----:B-12---:R-:W2:Y:S01]  /*23c30*/  LDL R2, [R1+0x2e8] ;  /* 0x0002e80001027983 */ /* 0x006ea20000100800 */
        /* <DEDUP_REMOVED lines=11> */
.L_x_4964:
        /* <DEDUP_REMOVED lines=16> */
.L_x_4965:
        /* <DEDUP_REMOVED lines=16> */
.L_x_4966:
        /* <DEDUP_REMOVED lines=10> */
[----:B------:R-:W2:Y:S04]  /*23f90*/  LDL.LU R14, [R1+0x2e4] ;  /* 0x0002e400010e7983 */ /* 0x000ea80000300800 */
[----:B------:R-:W3:Y:S01]  /*23fa0*/  LDL R6, [R1+0x2e0] ;  /* 0x0002e00001067983 */ /* 0x000ee20000100800 */
[----:B------:R-:W-:Y:S01]  /*23fb0*/  BSSY B3, `(.L_x_4967) ;  /* 0x0000005000037945 */ /* 0x000fe20003800000 */
[----:B--2---:R-:W-:Y:S01]  /*23fc0*/  SHF.L.U32 R3, R14, 0x1f, RZ ;  /* 0x0000001f0e037819 */ /* 0x004fe200000006ff */
[----:B---3--:R-:W-:-:S04]  /*23fd0*/  IMAD R2, R6, 0x8, R19 ;  /* 0x0000000806027824 */ /* 0x008fc800078e0213 */
[----:B------:R-:W1:Y:S02]  /*23fe0*/  SYNCS.PHASECHK.TRANS64.TRYWAIT P0, [R2+URZ+0x30860], R3 ;  /* 0x03086003020075a7 */ /* 0x000e64000800017f */
[----:B-1----:R-:W-:Y:S05]  /*23ff0*/  @!P0 BRA `(.L_x_4968) ;  /* 0x0000005400348947 */ /* 0x002fea0003800000 */
.L_x_5111:
[----:B------:R-:W-:Y:S05]  /*24000*/  BSYNC B3 ;  /* 0x0000000000037941 */ /* 0x000fea0003800000 */
.L_x_4967:
[----:B------:R-:W2:Y:S01]  /*24010*/  S2R R5, SR_TID.X ;  /* 0x0000000000057919 */ /* 0x000ea20000002100 */
[----:B------:R-:W-:-:S04]  /*24020*/  UPRMT UR4, UR38, 0x9910, URZ ;  /* 0x0000991026047896 */ /* 0x000fc8000800003f */
[----:B------:R-:W-:Y:S01]  /*24030*/  UISETP.NE.AND UP0, UPT, UR4, 0x2, UPT ;  /* 0x000000020400788c */ /* 0x000fe2000bf05270 */
[----:B--2---:R-:W-:-:S04]  /*24040*/  LOP3.LUT R5, R5, 0x7f, RZ, 0xc0, !PT ;  /* 0x0000007f05057812 */ /* 0x004fc800078ec0ff */
[----:B------:R-:W-:-:S13]  /*24050*/  ISETP.NE.AND P0, PT, R5, RZ, PT ;  /* 0x000000ff0500720c */ /* 0x000fda0003f05270 */
[----:B-1----:R-:W-:-:S04]  /*24060*/  @!P0 IMAD.MOV.U32 R3, RZ, RZ, 0x9000 ;  /* 0x00009000ff038424 */ /* 0x002fc800078e00ff */
[----:B------:R1:W-:Y:S01]  /*24070*/  @!P0 SYNCS.ARRIVE.TRANS64 RZ, [R2+URZ+0x30850], R3 ;  /* 0x0308500302ff89a7 */ /* 0x0003e2000800003f */
[----:B------:R-:W-:-:S13]  /*24080*/  PLOP3.LUT P0, PT, PT, PT, UP0, 0x80, 0x0 ;  /* 0x000000000000781c */ /* 0x000fda0003f0f008 */
[----:B-1----:R-:W-:Y:S05]  /*24090*/  @P0 BRA `(.L_x_4969) ;  /* 0x0000000000040947 */ /* 0x002fea0003800000 */
[----:B------:R-:W-:Y:S01]  /*240a0*/  BPT.TRAP 0x1 ;  /* 0x000000040000795c */ /* 0x000fe20000300000 */
.L_x_4969:
[----:B------:R-:W-:Y:S01]  /*240b0*/  LOP3.LUT P0, RZ, R18, 0x8, RZ, 0xc0, !PT ;  /* 0x0000000812ff7812 */ /* 0x000fe2000780c0ff */
[----:B------:R-:W-:-:S12]  /*240c0*/  BSSY B3, `(.L_x_4970) ;  /* 0x0000003000037945 */ /* 0x000fd80003800000 */
[----:B------:R-:W-:Y:S05]  /*240d0*/  @P0 BRA `(.L_x_4971) ;  /* 0x0000000000040947 */ /* 0x000fea0003800000 */
[----:B------:R-:W-:Y:S01]  /*240e0*/  BPT.TRAP 0x1 ;  /* 0x000000040000795c */ /* 0x000fe20000300000 */
.L_x_4971:
[----:B------:R-:W-:Y:S05]  /*240f0*/  BSYNC B3 ;  /* 0x0000000000037941 */ /* 0x000fea0003800000 */
.L_x_4970:
        /* <DEDUP_REMOVED lines=13> */
.L_x_4972:
        /* <DEDUP_REMOVED lines=12> */
[----:B------:R-:W-:Y:S01]  /*24290*/  PLOP3.LUT P0, PT, PT, PT, PT, 0x80, 0x0 ;  /* 0x000000000000781c */ /* 0x000fe20003f0f070 */
[----:B------:R-:W-:Y:S01]  /*242a0*/  UMOV UR6, 0x0 ;  /* 0x0000000000067882 */ /* 0x000fe20000000000 */
[----:B------:R-:W-:-:S11]  /*242b0*/  UMOV UR7, 0x14f00000 ;  /* 0x14f0000000077882 */ /* 0x000fd60000000000 */
.L_x_4973:
        /* <DEDUP_REMOVED lines=15> */
.L_x_4974:
        /* <DEDUP_REMOVED lines=10> */
[----:B------:R1:W-:Y:S01]  /*24450*/  STL [R1+0x2d4], R0 ;  /* 0x0002d40001007387 */ /* 0x0003e20000100800 */
[----:B------:R-:W-:-:S07]  /*24460*/  IMAD.MOV.U32 R17, RZ, RZ, R4 ;  /* 0x000000ffff117224 */ /* 0x000fce00078e0004 */
.L_x_4958:
[----:B------:R-:W-:Y:S05]  /*24470*/  BSYNC B1 ;  /* 0x0000000000017941 */ /* 0x000fea0003800000 */
.L_x_4957:
[----:B-1----:R-:W2:Y:S04]  /*24480*/  LDL.LU R0, [R1+0x318] ;  /* 0x0003180001007983 */ /* 0x002ea80000300800 */
[----:B------:R1:W-:Y:S04]  /*24490*/  STL [R1+0x2e0], R8 ;  /* 0x0002e00801007387 */ /* 0x0003e80000100800 */
[----:B------:R1:W-:Y:S02]  /*244a0*/  STL [R1+0x2e4], R9 ;  /* 0x0002e40901007387 */ /* 0x0003e40000100800 */
[----:B-12---:R-:W-:-:S07]  /*244b0*/  VIADD R0, R0, 0xfffffffd ;  /* 0xfffffffd00007836 */ /* 0x006fce0000000000 */
.L_x_4956:
[----:B------:R-:W-:Y:S05]  /*244c0*/  BSYNC B2 ;  /* 0x0000000000027941 */ /* 0x000fea0003800000 */
.L_x_4955:
[----:B------:R-:W-:-:S05]  /*244d0*/  VIADD R10, R10, 0xfffffffe ;  /* 0xfffffffe0a0a7836 */ /* 0x000fca0000000000 */
[----:B------:R-:W-:-:S13]  /*244e0*/  ISETP.NE.AND P0, PT, R10, R7, PT ;  /* 0x000000070a00720c */ /* 0x000fda0003f05270 */
[----:B------:R-:W-:Y:S05]  /*244f0*/  @!P0 BRA `(.L_x_4954) ;  /* 0x0000001400dc8947 */ /* 0x000fea0003800000 */
[----:B------:R-:W-:-:S07]  /*24500*/  IMAD.MOV.U32 R9, RZ, RZ, R17 ;  /* 0x000000ffff097224 */ /* 0x000fce00078e0011 */
.L_x_5011:
        /* <DEDUP_REMOVED lines=10> */
[----:B-1----:R-:W-:Y:S06]  /*245b0*/  @!P1 BRA `(.L_x_4976) ;  /* 0x0000000800b89947 */ /* 0x002fec0003800000 */
        /* <DEDUP_REMOVED lines=25> */
.L_x_4977:
[----:B------:R-:W-:Y:S01]  /*24750*/  IMAD R3, R4, 0x8, R19 ;  /* 0x0000000804037824 */ /* 0x000fe200078e0213 */
[----:B------:R-:W-:Y:S01]  /*24760*/  SHF.L.U32 R2, R5, 0x1f, RZ ;  /* 0x0000001f05027819 */ /* 0x000fe200000006ff */
[----:B------:R-:W-:Y:S03]  /*24770*/  BSSY B2, `(.L_x_4978) ;  /* 0x0000003000027945 */ /* 0x000fe60003800000 */
[----:B------:R-:W2:Y:S02]  /*24780*/  SYNCS.PHASECHK.TRANS64.TRYWAIT P0, [R3+URZ+0x30840], R2 ;  /* 0x03084002030075a7 */ /* 0x000ea4000800017f */
[----:B--2---:R-:W-:Y:S05]  /*24790*/  @!P0 BRA `(.L_x_4979) ;  /* 0x0000004c00608947 */ /* 0x004fea0003800000 */
.L_x_5112:
[----:B------:R-:W-:Y:S05]  /*247a0*/  BSYNC B2 ;  /* 0x0000000000027941 */ /* 0x000fea0003800000 */
.L_x_4978:
[----:B------:R-:W3:Y:S01]  /*247b0*/  S2R R7, SR_TID.X ;  /* 0x0000000000077919 */ /* 0x000ee20000002100 */
[----:B------:R-:W-:Y:S01]  /*247c0*/  BSSY B2, `(.L_x_4980) ;  /* 0x0000009000027945 */ /* 0x000fe20003800000 */
[----:B---3--:R-:W-:-:S04]  /*247d0*/  LOP3.LUT R7, R7, 0x7f, RZ, 0xc0, !PT ;  /* 0x0000007f07077812 */ /* 0x008fc800078ec0ff */
[----:B------:R-:W-:-:S13]  /*247e0*/  ISETP.NE.AND P0, PT, R7, RZ, PT ;  /* 0x000000ff0700720c */ /* 0x000fda0003f05270 */
[----:B------:R-:W-:Y:S05]  /*247f0*/  @P0 BRA `(.L_x_4981) ;  /* 0x0000000000140947 */ /* 0x000fea0003800000 */
[----:B------:R-:W-:Y:S01]  /*24800*/  LOP3.LUT P1, RZ, R18, 0x1, RZ, 0xc0, !PT ;  /* 0x0000000112ff7812 */ /* 0x000fe2000782c0ff */
[----:B--2---:R-:W-:-:S04]  /*24810*/  IMAD.MOV.U32 R2, RZ, RZ, 0x9000 ;  /* 0x00009000ff027424 */ /* 0x004fc800078e00ff */
[----:B------:R3:W-:Y:S08]  /*24820*/  SYNCS.ARRIVE.TRANS64 RZ, [R3+URZ+0x30830], R2 ;  /* 0x0308300203ff79a7 */ /* 0x0007f0000800003f */
[----:B------:R-:W-:Y:S05]  /*24830*/  @!P1 BRA `(.L_x_4981) ;  /* 0x0000000000049947 */ /* 0x000fea0003800000 */
[----:B------:R-:W-:Y:S01]  /*24840*/  BPT.TRAP 0x1 ;  /* 0x000000040000795c */ /* 0x000fe20000300000 */
.L_x_4981:
[----:B------:R-:W-:Y:S05]  /*24850*/  BSYNC B2 ;  /* 0x0000000000027941 */ /* 0x000fea0003800000 */
.L_x_4980:
[----:B--23--:R-:W2:Y:S01]  /*24860*/  LDL R2, [R1+0x2e8] ;  /* 0x0002e80001027983 */ /* 0x00cea20000100800 */
[----:B------:R-:W-:Y:S01]  /*24870*/  IMAD.MOV.U32 R10, RZ, RZ, RZ ;  /* 0x000000ffff0a7224 */ /* 0x000fe200078e00ff */
[----:B------:R-:W-:Y:S01]  /*24880*/  UIADD3 UR4, UP0, UR36, 0x370, URZ ;  /* 0x0000037024047890 */ /* 0x000fe2000ff1e03f */
[----:B------:R-:W-:Y:S01]  /*24890*/  IMAD R7, R4, 0x9000, R19 ;  /* 0x0000900004077824 */ /* 0x000fe200078e0213 */
[----:B------:R-:W-:Y:S01]  /*248a0*/  PLOP3.LUT P0, PT, PT, PT, PT, 0x80, 0x0 ;  /* 0x000000000000781c */ /* 0x000fe20003f0f070 */
[----:B------:R-:W-:Y:S01]  /*248b0*/  VIADD R3, R3, 0x30830 ;  /* 0x0003083003037836 */ /* 0x000fe20000000000 */
[----:B------:R-:W-:Y:S01]  /*248c0*/  R2UR UR10, R10 ;  /* 0x000000000a0a72ca */ /* 0x000fe200000e0000 */
[----:B-1----:R-:W-:Y:S01]  /*248d0*/  VIADD R8, R7, 0x1e400 ;  /* 0x0001e40007087836 */ /* 0x002fe20000000000 */
[----:B------:R-:W-:Y:S01]  /*248e0*/  UIADD3.X UR5, URZ, UR37, URZ, UP0, !UPT ;  /* 0x000000253f057290 */ /* 0x000fe200087fe43f */
[----:B------:R-:W-:Y:S01]  /*248f0*/  UMOV UR6, 0x0 ;  /* 0x0000000000067882 */ /* 0x000fe20000000000 */
[----:B------:R-:W-:Y:S01]  /*24900*/  UMOV UR7, 0x14f00000 ;  /* 0x14f0000000077882 */ /* 0x000fe20000000000 */
[----:B--2---:R-:W-:-:S10]  /*24910*/  IMAD R2, R6, 0x60, R2 ;  /* 0x0000006006027824 */ /* 0x004fd400078e0202 */
.L_x_4982:
        /* <DEDUP_REMOVED lines=16> */
.L_x_4983:
        /* <DEDUP_REMOVED lines=16> */
.L_x_4984:
        /* <DEDUP_REMOVED lines=17> */
.L_x_5113:
[----:B------:R-:W-:Y:S05]  /*24c30*/  BSYNC B2 ;  /* 0x0000000000027941 */ /* 0x000fea0003800000 */
.L_x_4985:
        /* <DEDUP_REMOVED lines=10> */
.L_x_4987:
[----:B------:R-:W-:Y:S01]  /*24ce0*/  LOP3.LUT P0, RZ, R18, 0x8, RZ, 0xc0, !PT ;  /* 0x0000000812ff7812 */ /* 0x000fe2000780c0ff */
[----:B------:R-:W-:-:S12]  /*24cf0*/  BSSY B2, `(.L_x_4988) ;  /* 0x0000003000027945 */ /* 0x000fd80003800000 */
[----:B------:R-:W-:Y:S05]  /*24d00*/  @P0 BRA `(.L_x_4989) ;  /* 0x0000000000040947 */ /* 0x000fea0003800000 */
[----:B------:R-:W-:Y:S01]  /*24d10*/  BPT.TRAP 0x1 ;  /* 0x000000040000795c */ /* 0x000fe20000300000 */
.L_x_4989:
[----:B------:R-:W-:Y:S05]  /*24d20*/  BSYNC B2 ;  /* 0x0000000000027941 */ /* 0x000fea0003800000 */
.L_x_4988:
        /* <DEDUP_REMOVED lines=13> */
.L_x_4990:
        /* <DEDUP_REMOVED lines=15> */
.L_x_4991:
        /* <DEDUP_REMOVED lines=15> */
.L_x_4992:
        /* <DEDUP_REMOVED lines=12> */
.L_x_4976:
[----:B------:R-:W-:Y:S05]  /*250a0*/  BSYNC B1 ;  /* 0x0000000000017941 */ /* 0x000fea0003800000 */
.L_x_4975:
[----:B------:R-:W-:Y:S01]  /*250b0*/  VIADD R3, R4, 0x1 ;  /* 0x0000000104037836 */ /* 0x000fe20000000000 */
[----:B------:R-:W-:Y:S01]  /*250c0*/  LOP3.LUT P1, RZ, R18, 0x4, RZ, 0xc0, !PT ;  /* 0x0000000412ff7812 */ /* 0x000fe2000782c0ff */
[----:B------:R-:W-:Y:S01]  /*250d0*/  BSSY B1, `(.L_x_4993) ;  /* 0x00000b5000017945 */ /* 0x000fe20003800000 */
[----:B-1----:R-:W-:Y:S02]  /*250e0*/  VIADD R6, R0, 0xffffffff ;  /* 0xffffffff00067836 */ /* 0x002fe40000000000 */
[----:B------:R-:W-:-:S04]  /*250f0*/  ISETP.NE.AND P0, PT, R3, 0x2, PT ;  /* 0x000000020300780c */ /* 0x000fc80003f05270 */
[----:B------:R-:W-:Y:S02]  /*25100*/  SEL R2, RZ, 0x1, P0 ;  /* 0x00000001ff027807 */ /* 0x000fe40000000000 */
[----:B------:R-:W-:Y:S02]  /*25110*/  SEL R11, R3, RZ, P0 ;  /* 0x000000ff030b7207 */ /* 0x000fe40000000000 */
[----:B------:R-:W-:-:S03]  /*25120*/  LOP3.LUT R10, R5, R2, RZ, 0x3c, !PT ;  /* 0x00000002050a7212 */ /* 0x000fc600078e3cff */
        /* <DEDUP_REMOVED lines=9> */
[----:B------:R-:W3:Y:S01]  /*251c0*/  LDC R8, c[0x0][0x43c] ;  /* 0x00010f00ff087b82 */ /* 0x000ee20000000800 */
[----:B------:R-:W-:Y:S02]  /*251d0*/  ULDC.64 UR6, c[0x0][0x428] ;  /* 0x00010a0000067ab9 */ /* 0x000fe40000000a00 */
[----:B------:R-:W4:Y:S01]  /*251e0*/  LDL R12, [R1+0x2d8] ;  /* 0x0002d800010c7983 */ /* 0x000f220000100800 */
[----:B------:R-:W-:Y:S01]  /*251f0*/  ULDC.64 UR8, c[0x0][0x208] ;  /* 0x0000820000087ab9 */ /* 0x000fe20000000a00 */
[----:B---3--:R-:W-:-:S13]  /*25200*/  ISETP.NE.AND P0, PT, R8, 0x1, PT ;  /* 0x000000010800780c */ /* 0x008fda0003f05270 */
[----:B------:R-:W3:Y:S02]  /*25210*/  @P0 LDC.64 R2, c[0x0][0x440] ;  /* 0x00011000ff020b82 */ /* 0x000ee40000000a00 */
[----:B---3--:R-:W-:-:S04]  /*25220*/  @P0 IMAD.HI.U32 R7, R6, R2, RZ ;  /* 0x0000000206070227 */ /* 0x008fc800078e00ff */
[----:B------:R-:W-:Y:S01]  /*25230*/  IMAD.MOV.U32 R2, RZ, RZ, R6 ;  /* 0x000000ffff027224 */ /* 0x000fe200078e0006 */
[----:B------:R-:W-:-:S04]  /*25240*/  @P0 SHF.R.U32.HI R2, RZ, R3, R7 ;  /* 0x00000003ff020219 */ /* 0x000fc80000011607 */
[--C-:B------:R-:W-:Y:S01]  /*25250*/  SHF.R.S32.HI R3, RZ, 0x1f, R2.reuse ;  /* 0x0000001fff037819 */ /* 0x100fe20000011402 */
[----:B------:R-:W-:-:S04]  /*25260*/  IMAD.MOV R7, RZ, RZ, -R2 ;  /* 0x000000ffff077224 */ /* 0x000fc800078e0a02 */
[----:B------:R-:W-:Y:S02]  /*25270*/  IMAD R7, R8, R7, R6 ;  /* 0x0000000708077224 */ /* 0x000fe400078e0206 */
[----:B--2---:R-:W-:-:S04]  /*25280*/  IMAD R8, R13, UR6, RZ ;  /* 0x000000060d087c24 */ /* 0x004fc8000f8e02ff */
[C---:B----4-:R-:W-:Y:S02]  /*25290*/  IMAD R8, R12.reuse, UR7, R8 ;  /* 0x000000070c087c24 */ /* 0x050fe4000f8e0208 */
[----:B------:R-:W-:-:S04]  /*252a0*/  IMAD.WIDE.U32 R2, R12, UR6, R2 ;  /* 0x000000060c027c25 */ /* 0x000fc8000f8e0002 */
[----:B------:R-:W-:Y:S01]  /*252b0*/  IMAD.IADD R3, R8, 0x1, R3 ;  /* 0x0000000108037824 */ /* 0x000fe200078e0203 */
[----:B------:R-:W-:-:S04]  /*252c0*/  LEA R8, P0, R2, UR4, 0x2 ;  /* 0x0000000402087c11 */ /* 0x000fc8000f8010ff */
[----:B------:R-:W-:-:S06]  /*252d0*/  LEA.HI.X R9, R2, UR5, R3, 0x2, P0 ;  /* 0x0000000502097c11 */ /* 0x000fcc00080f1403 */
[----:B------:R2:W5:Y:S03]  /*252e0*/  LDG.E R9, desc[UR8][R8.64] ;  /* 0x0000000808097981 */ /* 0x000566000c1e1900 */
.L_x_4995:
[----:B------:R-:W-:Y:S01]  /*252f0*/  IMAD R3, R11, 0x8, R19 ;  /* 0x000000080b037824 */ /* 0x000fe200078e0213 */
[----:B------:R-:W-:Y:S01]  /*25300*/  SHF.L.U32 R2, R10, 0x1f, RZ ;  /* 0x0000001f0a027819 */ /* 0x000fe200000006ff */
[----:B------:R-:W-:Y:S03]  /*25310*/  BSSY B2, `(.L_x_4996) ;  /* 0x0000003000027945 */ /* 0x000fe60003800000 */
[----:B------:R-:W3:Y:S02]  /*25320*/  SYNCS.PHASECHK.TRANS64.TRYWAIT P0, [R3+URZ+0x30840], R2 ;  /* 0x03084002030075a7 */ /* 0x000ee4000800017f */
[----:B---3--:R-:W-:Y:S05]  /*25330*/  @!P0 BRA `(.L_x_4997) ;  /* 0x0000004000a08947 */ /* 0x008fea0003800000 */
.L_x_5114:
[----:B------:R-:W-:Y:S05]  /*25340*/  BSYNC B2 ;  /* 0x0000000000027941 */ /* 0x000fea0003800000 */
.L_x_4996:
[----:B--2---:R-:W2:Y:S01]  /*25350*/  S2R R8, SR_TID.X ;  /* 0x0000000000087919 */ /* 0x004ea20000002100 */
[----:B------:R-:W-:Y:S01]  /*25360*/  BSSY B2, `(.L_x_4998) ;  /* 0x0000009000027945 */ /* 0x000fe20003800000 */
[----:B--2---:R-:W-:-:S04]  /*25370*/  LOP3.LUT R8, R8, 0x7f, RZ, 0xc0, !PT ;  /* 0x0000007f08087812 */ /* 0x004fc800078ec0ff */
[----:B------:R-:W-:-:S13]  /*25380*/  ISETP.NE.AND P0, PT, R8, RZ, PT ;  /* 0x000000ff0800720c */ /* 0x000fda0003f05270 */
[----:B------:R-:W-:Y:S05]  /*25390*/  @P0 BRA `(.L_x_4999) ;  /* 0x0000000000140947 */ /* 0x000fea0003800000 */
[----:B------:R-:W-:Y:S01]  /*253a0*/  LOP3.LUT P1, RZ, R18, 0x1, RZ, 0xc0, !PT ;  /* 0x0000000112ff7812 */ /* 0x000fe2000782c0ff */
[----:B---3--:R-:W-:-:S04]  /*253b0*/  IMAD.MOV.U32 R2, RZ, RZ, 0x9000 ;  /* 0x00009000ff027424 */ /* 0x008fc800078e00ff */
[----:B------:R2:W-:Y:S08]  /*253c0*/  SYNCS.ARRIVE.TRANS64 RZ, [R3+URZ+0x30830], R2 ;  /* 0x0308300203ff79a7 */ /* 0x0005f0000800003f */
[----:B------:R-:W-:Y:S05]  /*253d0*/  @!P1 BRA `(.L_x_4999) ;  /* 0x0000000000049947 */ /* 0x000fea0003800000 */
[----:B------:R-:W-:Y:S01]  /*253e0*/  BPT.TRAP 0x1 ;  /* 0x000000040000795c */ /* 0x000fe20000300000 */
.L_x_4999:
[----:B------:R-:W-:Y:S05]  /*253f0*/  BSYNC B2 ;  /* 0x0000000000027941 */ /* 0x000fea0003800000 */
.L_x_4998:
[----:B------:R-:W4:Y:S04]  /*25400*/  LDL R8, [R1+0x2e0] ;  /* 0x0002e00001087983 */ /* 0x000f280000100800 */
[----:B--23--:R-:W2:Y:S01]  /*25410*/  LDL R2, [R1+0x2e8] ;  /* 0x0002e80001027983 */ /* 0x00cea20000100800 */
[----:B-1----:R-:W-:Y:S01]  /*25420*/  IMAD.MOV.U32 R11, RZ, RZ, RZ ;  /* 0x000000ffff0b7224 */ /* 0x002fe200078e00ff */
[----:B------:R-:W-:Y:S01]  /*25430*/  UIADD3 UR4, UP0, UR36, 0x370, URZ ;  /* 0x0000037024047890 */ /* 0x000fe2000ff1e03f */
[----:B------:R-:W-:Y:S01]  /*25440*/  PLOP3.LUT P0, PT, PT, PT, PT, 0x80, 0x0 ;  /* 0x000000000000781c */ /* 0x000fe20003f0f070 */
[----:B------:R-:W-:Y:S01]  /*25450*/  VIADD R3, R3, 0x30830 ;  /* 0x0003083003037836 */ /* 0x000fe20000000000 */
[----:B------:R-:W-:Y:S01]  /*25460*/  UMOV UR6, 0x0 ;  /* 0x0000000000067882 */ /* 0x000fe20000000000 */
[----:B------:R-:W-:Y:S01]  /*25470*/  R2UR UR10, R11 ;  /* 0x000000000b0a72ca */ /* 0x000fe200000e0000 */
[----:B------:R-:W-:Y:S01]  /*25480*/  UIADD3.X UR5, URZ, UR37, URZ, UP0, !UPT ;  /* 0x000000253f057290 */ /* 0x000fe200087fe43f */
[----:B------:R-:W-:Y:S01]  /*25490*/  UMOV UR7, 0x14f00000 ;  /* 0x14f0000000077882 */ /* 0x000fe20000000000 */
[----:B----4-:R-:W-:-:S02]  /*254a0*/  IMAD R8, R8, 0x9000, R19 ;  /* 0x0000900008087824 */ /* 0x010fc400078e0213 */
[----:B--2---:R-:W-:Y:S02]  /*254b0*/  IMAD R2, R7, 0x60, R2 ;  /* 0x0000006007027824 */ /* 0x004fe400078e0202 */
[----:B------:R-:W-:-:S08]  /*254c0*/  VIADD R10, R8, 0x1e400 ;  /* 0x0001e400080a7836 */ /* 0x000fd00000000000 */
.L_x_5000:
        /* <DEDUP_REMOVED lines=16> */
.L_x_5001:
        /* <DEDUP_REMOVED lines=16> */
.L_x_5002:
        /* <DEDUP_REMOVED lines=10> */
[----:B------:R-:W-:Y:S01]  /*25770*/  SHF.L.U32 R5, R5, 0x1f, RZ ;  /* 0x0000001f05057819 */ /* 0x000fe200000006ff */
[----:B------:R-:W-:Y:S01]  /*25780*/  IMAD R2, R4, 0x8, R19 ;  /* 0x0000000804027824 */ /* 0x000fe200078e0213 */
[----:B------:R-:W-:Y:S03]  /*25790*/  BSSY B2, `(.L_x_5003) ;  /* 0x0000003000027945 */ /* 0x000fe60003800000 */
[----:B------:R-:W1:Y:S02]  /*257a0*/  SYNCS.PHASECHK.TRANS64.TRYWAIT P0, [R2+URZ+0x30860], R5 ;  /* 0x03086005020075a7 */ /* 0x000e64000800017f */
[----:B-1----:R-:W-:Y:S05]  /*257b0*/  @!P0 BRA `(.L_x_5004) ;  /* 0x0000003c00948947 */ /* 0x002fea0003800000 */
.L_x_5115:
[----:B------:R-:W-:Y:S05]  /*257c0*/  BSYNC B2 ;  /* 0x0000000000027941 */ /* 0x000fea0003800000 */
.L_x_5003:
[----:B------:R-:W2:Y:S01]  /*257d0*/  S2R R3, SR_TID.X ;  /* 0x0000000000037919 */ /* 0x000ea20000002100 */
[----:B------:R-:W-:-:S04]  /*257e0*/  UPRMT UR4, UR38, 0x9910, URZ ;  /* 0x0000991026047896 */ /* 0x000fc8000800003f */
[----:B------:R-:W-:Y:S01]  /*257f0*/  UISETP.NE.AND UP0, UPT, UR4, 0x2, UPT ;  /* 0x000000020400788c */ /* 0x000fe2000bf05270 */
[----:B--2---:R-:W-:-:S04]  /*25800*/  LOP3.LUT R3, R3, 0x7f, RZ, 0xc0, !PT ;  /* 0x0000007f03037812 */ /* 0x004fc800078ec0ff */
[----:B------:R-:W-:-:S13]  /*25810*/  ISETP.NE.AND P0, PT, R3, RZ, PT ;  /* 0x000000ff0300720c */ /* 0x000fda0003f05270 */
[----:B------:R-:W-:-:S04]  /*25820*/  @!P0 IMAD.MOV.U32 R3, RZ, RZ, 0x9000 ;  /* 0x00009000ff038424 */ /* 0x000fc800078e00ff */
[----:B------:R2:W-:Y:S01]  /*25830*/  @!P0 SYNCS.ARRIVE.TRANS64 RZ, [R2+URZ+0x30850], R3 ;  /* 0x0308500302ff89a7 */ /* 0x0005e2000800003f */
[----:B------:R-:W-:-:S13]  /*25840*/  PLOP3.LUT P0, PT, PT, PT, UP0, 0x80, 0x0 ;  /* 0x000000000000781c */ /* 0x000fda0003f0f008 */
[----:B--2---:R-:W-:Y:S05]  /*25850*/  @P0 BRA `(.L_x_5005) ;  /* 0x0000000000040947 */ /* 0x004fea0003800000 */
[----:B------:R-:W-:Y:S01]  /*25860*/  BPT.TRAP 0x1 ;  /* 0x000000040000795c */ /* 0x000fe20000300000 */
.L_x_5005:
[----:B------:R-:W-:Y:S01]  /*25870*/  LOP3.LUT P0, RZ, R18, 0x8, RZ, 0xc0, !PT ;  /* 0x0000000812ff7812 */ /* 0x000fe2000780c0ff */
[----:B------:R-:W-:-:S12]  /*25880*/  BSSY B2, `(.L_x_5006) ;  /* 0x0000003000027945 */ /* 0x000fd80003800000 */
[----:B------:R-:W-:Y:S05]  /*25890*/  @P0 BRA `(.L_x_5007) ;  /* 0x0000000000040947 */ /* 0x000fea0003800000 */
[----:B------:R-:W-:Y:S01]  /*258a0*/  BPT.TRAP 0x1 ;  /* 0x000000040000795c */ /* 0x000fe20000300000 */
.L_x_5007:
[----:B------:R-:W-:Y:S05]  /*258b0*/  BSYNC B2 ;  /* 0x0000000000027941 */ /* 0x000fea0003800000 */
.L_x_5006:
[----:B-1----:R-:W2:Y:S04]  /*258c0*/  LDL R5, [R1+0x2e8] ;  /* 0x0002e80001057983 */ /* 0x002ea80000100800 */
        /* <DEDUP_REMOVED lines=11> */
.L_x_5008:
        /* <DEDUP_REMOVED lines=15> */
.L_x_5009:
        /* <DEDUP_REMOVED lines=15> */
.L_x_5010:
        /* <DEDUP_REMOVED lines=12> */
.L_x_4994:
[----:B------:R-:W-:Y:S05]  /*25c20*/  BSYNC B1 ;  /* 0x0000000000017941 */ /* 0x000fea0003800000 */
.L_x_4993:
[----:B------:R-:W3:Y:S01]  /*25c30*/  LDL R2, [R1+0x300] ;  /* 0x0003000001027983 */ /* 0x000ee20000100800 */
[----:B------:R-:W-:Y:S01]  /*25c40*/  VIADD R0, R0, 0xfffffffe ;  /* 0xfffffffe00007836 */ /* 0x000fe20000000000 */
[----:B---3--:R-:W-:-:S13]  /*25c50*/  ISETP.GT.AND P0, PT, R6, R2, PT ;  /* 0x000000020600720c */ /* 0x008fda0003f04270 */
[----:B------:R-:W-:Y:S05]  /*25c60*/  @P0 BRA `(.L_x_5011) ;  /* 0xffffffe800280947 */ /* 0x000fea000383ffff */
.L_x_4954:
[----:B------:R-:W-:Y:S05]  /*25c70*/  BSYNC B0 ;  /* 0x0000000000007941 */ /* 0x000fea0003800000 */
.L_x_4953:
[----:B------:R-:W4:Y:S01]  /*25c80*/  S2R R2, SR_TID.X ;  /* 0x0000000000027919 */ /* 0x000f220000002100 */
[----:B------:R-:W-:Y:S01]  /*25c90*/  BSSY B0, `(.L_x_5012) ;  /* 0x0000012000007945 */ /* 0x000fe20003800000 */
[----:B----4-:R-:W-:-:S04]  /*25ca0*/  LOP3.LUT R2, R2, 0x7f, RZ, 0xc0, !PT ;  /* 0x0000007f02027812 */ /* 0x010fc800078ec0ff */
[----:B------:R-:W-:-:S13]  /*25cb0*/  ISETP.NE.AND P0, PT, R2, RZ, PT ;  /* 0x000000ff0200720c */ /* 0x000fda0003f05270 */
[----:B------:R-:W-:Y:S05]  /*25cc0*/  @P0 BRA `(.L_x_5013) ;  /* 0x0000000000380947 */ /* 0x000fea0003800000 */
[----:B------:R-:W4:Y:S01]  /*25cd0*/  S2R R2, SR_LANEID ;  /* 0x0000000000027919 */ /* 0x000f220000000000 */
[----:B------:R-:W-:Y:S01]  /*25ce0*/  VOTEU.ANY UR4, UPT, PT ;  /* 0x0000000000047886 */ /* 0x000fe200038e0100 */
[----:B--2---:R-:W2:Y:S01]  /*25cf0*/  LDC.64 R4, c[0x0][0xc60] ;  /* 0x00031800ff047b82 */ /* 0x004ea20000000a00 */
[----:B------:R-:W4:Y:S01]  /*25d00*/  FLO.U32 R0, UR4 ;  /* 0x0000000400007d00 */ /* 0x000f2200080e0000 */
[----:B------:R-:W-:Y:S01]  /*25d10*/  ULDC.64 UR6, c[0x0][0x208] ;  /* 0x0000820000067ab9 */ /* 0x000fe20000000a00 */
[----:B----4-:R-:W-:-:S06]  /*25d20*/  ISETP.EQ.U32.AND P0, PT, R0, R2, PT ;  /* 0x000000020000720c */ /* 0x010fcc0003f02070 */
[----:B------:R-:W2:Y:S07]  /*25d30*/  POPC R2, UR4 ;  /* 0x0000000400027d09 */ /* 0x000eae0008000000 */
[----:B--2---:R-:W2:Y:S04]  /*25d40*/  @P0 ATOMG.E.ADD.STRONG.GPU PT, R2, desc[UR6][R4.64], R2 ;  /* 0x00000002040209a8 */ /* 0x004ea800081ee1c6 */
[----:B--2---:R2:W4:Y:S02]  /*25d50*/  SHFL.IDX PT, R2, R2, R0, 0x1f ;  /* 0x00001f0002027589 */ /* 0x00452400000e0000 */
[----:B--2---:R-:W2:Y:S02]  /*25d60*/  S2R R0, SR_LTMASK ;  /* 0x0000000000007919 */ /* 0x004ea40000003900 */
[----:B--2---:R-:W-:-:S06]  /*25d70*/  LOP3.LUT R0, R0, UR4, RZ, 0xc0, !PT ;  /* 0x0000000400007c12 */ /* 0x004fcc000f8ec0ff */
[----:B------:R-:W4:Y:S02]  /*25d80*/  POPC R0, R0 ;  /* 0x0000000000007309 */ /* 0x000f240000000000 */
[----:B----4-:R-:W-:-:S05]  /*25d90*/  IADD3 R0, R2, UR39, R0 ;  /* 0x0000002702007c10 */ /* 0x010fca000fffe000 */
[----:B------:R4:W-:Y:S02]  /*25da0*/  STL [R1+0x2d0], R0 ;  /* 0x0002d00001007387 */ /* 0x0009e40000100800 */
.L_x_5013:
[----:B------:R-:W-:Y:S05]  /*25db0*/  BSYNC B0 ;  /* 0x0000000000007941 */ /* 0x000fea0003800000 */
.L_x_5012:
[----:B------:R-:W-:Y:S01]  /*25dc0*/  LOP3.LUT P0, RZ, R18, 0x4, RZ, 0xc0, !PT ;  /* 0x0000000412ff7812 */ /* 0x000fe2000780c0ff */
[----:B------:R-:W-:-:S12]  /*25dd0*/  BSSY B0, `(.L_x_5014) ;  /* 0x000004e000007945 */ /* 0x000fd80003800000 */
[----:B------:R-:W-:Y:S05]  /*25de0*/  @!P0 BRA `(.L_x_5015) ;  /* 0x0000000400308947 */ /* 0x000fea0003800000 */
[----:B----4-:R-:W4:Y:S04]  /*25df0*/  LDL R0, [R1+0x2e0] ;  /* 0x0002e00001007983 */ /* 0x010f280000100800 */
[----:B------:R-:W5:Y:S01]  /*25e00*/  LDL R2, [R1+0x2e4] ;  /* 0x0002e40001027983 */ /* 0x000f620000100800 */
[----:B------:R-:W-:Y:S01]  /*25e10*/  BSSY B1, `(.L_x_5016) ;  /* 0x0000005000017945 */ /* 0x000fe20003800000 */
[----:B----4-:R-:W-:Y:S01]  /*25e20*/  IMAD R0, R0, 0x8, R19 ;  /* 0x0000000800007824 */ /* 0x010fe200078e0213 */
[----:B-----5:R-:W-:-:S04]  /*25e30*/  SHF.L.U32 R2, R2, 0x1f, RZ ;  /* 0x0000001f02027819 */ /* 0x020fc800000006ff */
[----:B------:R-:W4:Y:S02]  /*25e40*/  SYNCS.PHASECHK.TRANS64.TRYWAIT P0, [R0+URZ+0x30860], R2 ;  /* 0x03086002000075a7 */ /* 0x000f24000800017f */
[----:B----4-:R-:W-:Y:S05]  /*25e50*/  @!P0 BRA `(.L_x_5017) ;  /* 0x0000003800008947 */ /* 0x010fea0003800000 */
.L_x_5116:
[----:B------:R-:W-:Y:S05]  /*25e60*/  BSYNC B1 ;  /* 0x0000000000017941 */ /* 0x000fea0003800000 */
.L_x_5016:
[----:B---3--:R-:W3:Y:S01]  /*25e70*/  S2R R3, SR_TID.X ;  /* 0x0000000000037919 */ /* 0x008ee20000002100 */
[----:B------:R-:W-:-:S04]  /*25e80*/  UPRMT UR4, UR38, 0x9910, URZ ;  /* 0x0000991026047896 */ /* 0x000fc8000800003f */
[----:B------:R-:W-:Y:S01]  /*25e90*/  UISETP.NE.AND UP0, UPT, UR4, 0x2, UPT ;  /* 0x000000020400788c */ /* 0x000fe2000bf05270 */
[----:B---3--:R-:W-:-:S04]  /*25ea0*/  LOP3.LUT R3, R3, 0x7f, RZ, 0xc0, !PT ;  /* 0x0000007f03037812 */ /* 0x008fc800078ec0ff */
[----:B------:R-:W-:-:S13]  /*25eb0*/  ISETP.NE.AND P0, PT, R3, RZ, PT ;  /* 0x000000ff0300720c */ /* 0x000fda0003f05270 */
[----:B----4-:R-:W-:-:S04]  /*25ec0*/  @!P0 IMAD.MOV.U32 R2, RZ, RZ, 0x9000 ;  /* 0x00009000ff028424 */ /* 0x010fc800078e00ff */
[----:B------:R3:W-:Y:S01]  /*25ed0*/  @!P0 SYNCS.ARRIVE.TRANS64 RZ, [R0+URZ+0x30850], R2 ;  /* 0x0308500200ff89a7 */ /* 0x0007e2000800003f */
[----:B------:R-:W-:-:S13]  /*25ee0*/  PLOP3.LUT P0, PT, PT, PT, UP0, 0x80, 0x0 ;  /* 0x000000000000781c */ /* 0x000fda0003f0f008 */
[----:B---3--:R-:W-:Y:S05]  /*25ef0*/  @P0 BRA `(.L_x_5018) ;  /* 0x0000000000040947 */ /* 0x008fea0003800000 */
[----:B------:R-:W-:Y:S01]  /*25f00*/  BPT.TRAP 0x1 ;  /* 0x000000040000795c */ /* 0x000fe20000300000 */
.L_x_5018:
[----:B------:R-:W-:Y:S01]  /*25f10*/  LOP3.LUT P0, RZ, R18, 0x8, RZ, 0xc0, !PT ;  /* 0x0000000812ff7812 */ /* 0x000fe2000780c0ff */
[----:B------:R-:W-:-:S12]  /*25f20*/  BSSY B1, `(.L_x_5019) ;  /* 0x0000003000017945 */ /* 0x000fd80003800000 */
[----:B------:R-:W-:Y:S05]  /*25f30*/  @P0 BRA `(.L_x_5020) ;  /* 0x0000000000040947 */ /* 0x000fea0003800000 */
[----:B------:R-:W-:Y:S01]  /*25f40*/  BPT.TRAP 0x1 ;  /* 0x000000040000795c */ /* 0x000fe20000300000 */
.L_x_5020:
[----:B------:R-:W-:Y:S05]  /*25f50*/  BSYNC B1 ;  /* 0x0000000000017941 */ /* 0x000fea0003800000 */
.L_x_5019:
[----:B------:R-:W3:Y:S04]  /*25f60*/  LDL R2, [R1+0x2e0] ;  /* 0x0002e00001027983 */ /* 0x000ee80000100800 */
[----:B------:R-:W4:Y:S04]  /*25f70*/  LDL.LU R4, [R1+0x2e8] ;  /* 0x0002e80001047983 */ /* 0x000f280000300800 */
[----:B------:R-:W4:Y:S01]  /*25f80*/  LDL.LU R3, [R1+0x2d4] ;  /* 0x0002d40001037983 */ /* 0x000f220000300800 */
        /* <DEDUP_REMOVED lines=8> */
[----:B----4-:R-:W-:Y:S02]  /*26010*/  IMAD R3, R3, 0x60, R4 ;  /* 0x0000006003037824 */ /* 0x010fe400078e0204 */
[----:B------:R-:W-:-:S07]  /*26020*/  VIADD R4, R2, 0x400 ;  /* 0x0000040002047836 */ /* 0x000fce0000000000 */
.L_x_5021:
        /* <DEDUP_REMOVED lines=10> */
[----:B------:R-:W-:Y:S01]  /*260d0*/  PLOP3.LUT P0, PT, PT, PT, PT, 0x80, 0x0 ;  /* 0x000000000000781c */ /* 0x000fe20003f0f070 */
[----:B------:R-:W-:Y:S01]  /*260e0*/  VIADD R4, R2, 0x3400 ;  /* 0x0000340002047836 */ /* 0x000fe20000000000 */
[----:B------:R-:W-:Y:S01]  /*260f0*/  UMOV UR6, 0x0 ;  /* 0x0000000000067882 */ /* 0x000fe20000000000 */
[----:B------:R-:W-:Y:S01]  /*26100*/  UMOV UR7, 0x14f00000 ;  /* 0x14f0000000077882 */ /* 0x000fe20000000000 */
[----:B------:R-:W-:-:S09]  /*26110*/  UMOV UR10, 0x40 ;  /* 0x00000040000a7882 */ /* 0x000fd20000000000 */
.L_x_5022:
        /* <DEDUP_REMOVED lines=15> */
.L_x_5023:
        /* <DEDUP_REMOVED lines=10> */
.L_x_5015:
[----:B------:R-:W-:Y:S05]  /*262b0*/  BSYNC B0 ;  /* 0x0000000000007941 */ /* 0x000fea0003800000 */
.L_x_5014:
[----:B--2---:R-:W4:Y:S04]  /*262c0*/  LDL.LU R5, [R1+0x2e0] ;  /* 0x0002e00001057983 */ /* 0x004f280000300800 */
[----:B------:R-:W2:Y:S01]  /*262d0*/  LDL.LU R4, [R1+0x2e4] ;  /* 0x0002e40001047983 */ /* 0x000ea20000300800 */
[----:B----4-:R-:W-:-:S05]  /*262e0*/  VIADD R0, R5, 0x1 ;  /* 0x0000000105007836 */ /* 0x010fca0000000000 */
[----:B------:R-:W-:-:S04]  /*262f0*/  ISETP.NE.AND P0, PT, R0, 0x2, PT ;  /* 0x000000020000780c */ /* 0x000fc80003f05270 */
[----:B------:R-:W-:Y:S02]  /*26300*/  SEL R2, RZ, 0x1, P0 ;  /* 0x00000001ff027807 */ /* 0x000fe40000000000 */
[----:B------:R-:W-:Y:S02]  /*26310*/  SEL R0, R0, RZ, P0 ;  /* 0x000000ff00007207 */ /* 0x000fe40000000000 */
[----:B--2---:R-:W-:-:S03]  /*26320*/  LOP3.LUT R4, R4, R2, RZ, 0x3c, !PT ;  /* 0x0000000204047212 */ /* 0x004fc600078e3cff */
[----:B------:R2:W-:Y:S04]  /*26330*/  STL [R1+0x2e0], R0 ;  /* 0x0002e00001007387 */ /* 0x0005e80000100800 */
[----:B------:R2:W-:Y:S02]  /*26340*/  STL [R1+0x2e4], R4 ;  /* 0x0002e40401007387 */ /* 0x0005e40000100800 */
.L_x_4933:
[----:B------:R-:W-:Y:S05]  /*26350*/  BSYNC B7 ;  /* 0x0000000000077941 */ /* 0x000fea0003800000 */
.L_x_4931:
[----:B------:R-:W-:-:S13]  /*26360*/  LOP3.LUT P0, RZ, R18, 0x10, RZ, 0xc0, !PT ;  /* 0x0000001012ff7812 */ /* 0x000fda000780c0ff */
[----:B------:R-:W-:Y:S05]  /*26370*/  @!P0 BRA `(.L_x_5024) ;  /* 0x0000000000288947 */ /* 0x000fea0003800000 */
[----:B------:R-:W-:Y:S05]  /*26380*/  WARPSYNC.ALL ;  /* 0x0000000000007948 */ /* 0x000fea0003800000 */
[----:B------:R-:W5:Y:S08]  /*26390*/  S2UR UR5, SR_CgaCtaId ;  /* 0x00000000000579c3 */ /* 0x000f700000008800 */
[----:B------:R-:W-:Y:S06]  /*263a0*/  BAR.SYNC.DEFER_BLOCKING 0x5, 0x180 ;  /* 0x0146000000007b1d */ /* 0x000fec0000010000 */
[----:B------:R-:W-:-:S02]  /*263b0*/  UMOV UR4, 0x400 ;  /* 0x0000040000047882 */ /* 0x000fc40000000000 */
[----:B-----5:R-:W-:-:S06]  /*263c0*/  ULEA UR4, UR5, UR4, 0x18 ;  /* 0x0000000405047291 */ /* 0x020fcc000f8ec03f */
[----:B------:R-:W-:-:S05]  /*263d0*/  IMAD.U32 R19, RZ, RZ, UR4 ;  /* 0x00000004ff137e24 */ /* 0x000fca000f8e00ff */
[----:B--2---:R-:W2:Y:S04]  /*263e0*/  LDS.128 R4, [R19+0x308d0] ;  /* 0x0308d00013047984 */ /* 0x004ea80000000c00 */
[----:B--2---:R2:W-:Y:S01]  /*263f0*/  STL.128 [R1+0x2d0], R4 ;  /* 0x0002d00401007387 */ /* 0x0045e20000100c00 */
[----:B------:R-:W-:Y:S06]  /*26400*/  BAR.ARV 0x4, 0x180 ;  /* 0x0106000000007b1d */ /* 0x000fec0000002000 */
[----:B------:R-:W-:Y:S05]  /*26410*/  BRA `(.L_x_5025) ;  /* 0x0000001000387947 */ /* 0x000fea0003800000 */
.L_x_5024:
[----:B------:R-:W5:Y:S01]  /*26420*/  LDL R16, [R1+0x2f8] ;  /* 0x0002f80001107983 */ /* 0x000f620000100800 */
[----:B------:R-:W-:Y:S01]  /*26430*/  UMOV UR4, 0xffffffff ;  /* 0xffffffff00047882 */ /* 0x000fe20000000000 */
[----:B-----5:R-:W-:Y:S02]  /*26440*/  ISETP.NE.AND P5, PT, R16, 0x1f, PT ;  /* 0x0000001f1000780c */ /* 0x020fe40003fa5270 */
[----:B------:R-:W-:Y:S11]  /*26450*/  BRA.DIV UR4, `(.L_x_5026) ;  /* 0x0000003204947947 */ /* 0x000ff6000b800000 */
[----:B---3--:R-:W2:Y:S01]  /*26460*/  LDL R3, [R1+0x2dc] ;  /* 0x0002dc0001037983 */ /* 0x008ea20000100800 */
[----:B------:R-:W-:-:S03]  /*26470*/  ULDC UR4, c[0x0][0xc3c] ;  /* 0x00030f0000047ab9 */ /* 0x000fc60000000800 */
[----:B------:R-:W1:Y:S01]  /*26480*/  LDL.LU R2, [R1+0x2d0] ;  /* 0x0002d00001027983 */ /* 0x000e620000300800 */
[----:B------:R-:W-:Y:S01]  /*26490*/  ULDC.64 UR6, c[0x0][0x208] ;  /* 0x0000820000067ab9 */ /* 0x000fe20000000a00 */
[----:B------:R-:W-:Y:S01]  /*264a0*/  LOP3.LUT P4, RZ, R18, 0x1, RZ, 0xc0, !PT ;  /* 0x0000000112ff7812 */ /* 0x000fe2000788c0ff */
[----:B--2-4-:R-:W-:Y:S02]  /*264b0*/  IMAD.IADD R0, R3, 0x1, R16 ;  /* 0x0000000103007824 */ /* 0x014fe400078e0210 */
[----:B-1----:R-:W-:-:S03]  /*264c0*/  IMAD.MOV.U32 R10, RZ, RZ, R2 ;  /* 0x000000ffff0a7224 */ /* 0x002fc600078e0002 */
[----:B------:R-:W-:-:S13]  /*264d0*/  ISETP.GE.OR P0, PT, R0, UR4, !P5 ;  /* 0x0000000400007c0c */ /* 0x000fda000ef06670 */
[----:B------:R-:W1:Y:S08]  /*264e0*/  @!P0 LDC.64 R2, c[0x0][0xc80] ;  /* 0x00032000ff028b82 */ /* 0x000e700000000a00 */
[----:B------:R-:W2:Y:S01]  /*264f0*/  @!P0 LDC.64 R6, c[0x0][0xc78] ;  /* 0x00031e00ff068b82 */ /* 0x000ea20000000a00 */
        /* <DEDUP_REMOVED lines=13> */
[----:B--2---:R-:W-:Y:S01]  /*265d0*/  @!P0 IMAD.MOV.U32 R6, RZ, RZ, R2 ;  /* 0x000000ffff068224 */ /* 0x004fe200078e0002 */
[----:B------:R-:W-:-:S03]  /*265e0*/  ISETP.GE.U32.AND P0, PT, R16, 0x2, PT ;  /* 0x000000021000780c */ /* 0x000fc60003f06070 */
        /* <DEDUP_REMOVED lines=17> */
.L_x_5126:
[----:B------:R-:W-:Y:S02]  /*26700*/  ULDC UR4, c[0x0][0xc38] ;  /* 0x00030e0000047ab9 */ /* 0x000fe40000000800 */
[----:B------:R-:W-:-:S04]  /*26710*/  IMAD.U32 R2, RZ, RZ, UR4 ;  /* 0x00000004ff027e24 */ /* 0x000fc8000f8e00ff */
[----:B--2---:R-:W-:-:S04]  /*26720*/  IMAD R9, R9, R2, RZ ;  /* 0x0000000209097224 */ /* 0x004fc800078e02ff */
[----:B------:R-:W-:-:S05]  /*26730*/  IMAD.IADD R0, R0, 0x1, R9 ;  /* 0x0000000100007824 */ /* 0x000fca00078e0209 */
[----:B------:R-:W-:-:S13]  /*26740*/  ISETP.GT.AND P4, PT, R0, R5, PT ;  /* 0x000000050000720c */ /* 0x000fda0003f84270 */
[----:B------:R-:W-:Y:S05]  /*26750*/  @P4 BRA `(.L_x_5027) ;  /* 0x0000000000b04947 */ /* 0x000fea0003800000 */
.L_x_5030:
[----:B------:R-:W2:Y:S01]  /*26760*/  LDL.LU R3, [R1+0x2dc] ;  /* 0x0002dc0001037983 */ /* 0x000ea20000300800 */
[----:B------:R-:W3:Y:S01]  /*26770*/  LDC R2, c[0x0][0xc3c] ;  /* 0x00030f00ff027b82 */ /* 0x000ee20000000800 */
[----:B--2---:R-:W-:-:S05]  /*26780*/  VIADD R3, R3, 0x1f ;  /* 0x0000001f03037836 */ /* 0x004fca0000000000 */
[----:B---3--:R-:W-:-:S13]  /*26790*/  ISETP.GE.AND P4, PT, R3, R2, PT ;  /* 0x000000020300720c */ /* 0x008fda0003f86270 */
[----:B------:R-:W-:Y:S05]  /*267a0*/  @P4 BRA `(.L_x_5028) ;  /* 0x0000000800f04947 */ /* 0x000fea0003800000 */
[----:B------:R-:W2:Y:S01]  /*267b0*/  LDL R4, [R1+0x2f8] ;  /* 0x0002f80001047983 */ /* 0x000ea20000100800 */
[----:B------:R-:W-:-:S03]  /*267c0*/  ULDC.64 UR4, c[0x0][0x208] ;  /* 0x0000820000047ab9 */ /* 0x000fc60000000a00 */
[----:B------:R3:W-:Y:S01]  /*267d0*/  STL [R1+0x2dc], R3 ;  /* 0x0002dc0301007387 */ /* 0x0007e20000100800 */
[----:B--2---:R-:W-:Y:S02]  /*267e0*/  IMAD.IADD R6, R3, 0x1, R4 ;  /* 0x0000000103067824 */ /* 0x004fe400078e0204 */
[----:B------:R-:W-:-:S03]  /*267f0*/  IMAD.MOV.U32 R4, RZ, RZ, RZ ;  /* 0x000000ffff047224 */ /* 0x000fc600078e00ff */
[----:B------:R-:W-:-:S13]  /*26800*/  ISETP.GE.OR P4, PT, R6, R2, !P5 ;  /* 0x000000020600720c */ /* 0x000fda0006f86670 */
[----:B---3--:R-:W2:Y:S02]  /*26810*/  @!P4 LDC.64 R2, c[0x0][0xc80] ;  /* 0x00032000ff02cb82 */ /* 0x008ea40000000a00 */
[----:B--2---:R-:W-:-:S05]  /*26820*/  @!P4 IMAD.WIDE R2, R6, 0x4, R2 ;  /* 0x000000040602c825 */ /* 0x004fca00078e0202 */
[----:B------:R2:W3:Y:S02]  /*26830*/  @!P4 LDG.E R4, desc[UR4][R2.64] ;  /* 0x000000040204c981 */ /* 0x0004e4000c1e1900 */
[----:B--2---:R-:W2:Y:S02]  /*26840*/  @!P4 LDC.64 R2, c[0x0][0xc78] ;  /* 0x00031e00ff02cb82 */ /* 0x004ea40000000a00 */
[----:B--2---:R-:W-:-:S04]  /*26850*/  @!P4 IMAD.WIDE R2, R6, 0x4, R2 ;  /* 0x000000040602c825 */ /* 0x004fc800078e0202 */
[----:B------:R-:W-:-:S06]  /*26860*/  IMAD.MOV.U32 R6, RZ, RZ, RZ ;  /* 0x000000ffff067224 */ /* 0x000fcc00078e00ff */
[----:B------:R-:W3:Y:S01]  /*26870*/  @!P4 LDG.E R6, desc[UR4][R2.64] ;  /* 0x000000040206c981 */ /* 0x000ee2000c1e1900 */
[----:B------:R-:W-:Y:S01]  /*26880*/  UMOV UR4, 0xffffffff ;  /* 0xffffffff00047882 */ /* 0x000fe20000000000 */
[----:B---3--:R-:W-:Y:S02]  /*26890*/  IMAD R2, R6, R4, RZ ;  /* 0x0000000406027224 */ /* 0x008fe400078e02ff */
[----:B------:R-:W-:Y:S05]  /*268a0*/  BRA.DIV UR4, `(.L_x_5029) ;  /* 0x0000003204e47947 */ /* 0x000fea000b800000 */
[----:B------:R-:W2:Y:S01]  /*268b0*/  SHFL.UP PT, R3, R2, 0x1, RZ ;  /* 0x0420000002037989 */ /* 0x000ea200000e00ff */
[----:B------:R-:W-:-:S04]  /*268c0*/  LOP3.LUT P4, RZ, R18, 0x1, RZ, 0xc0, !PT ;  /* 0x0000000112ff7812 */ /* 0x000fc8000788c0ff */
[----:B--2---:R-:W-:-:S05]  /*268d0*/  SEL R3, R3, RZ, P4 ;  /* 0x000000ff03037207 */ /* 0x004fca0002000000 */
[----:B------:R-:W-:-:S05]  /*268e0*/  IMAD.IADD R2, R2, 0x1, R3 ;  /* 0x0000000102027824 */ /* 0x000fca00078e0203 */
[----:B------:R-:W2:Y:S02]  /*268f0*/  SHFL.UP PT, R3, R2, 0x2, RZ ;  /* 0x0440000002037989 */ /* 0x000ea400000e00ff */
        /* <DEDUP_REMOVED lines=10> */
[----:B-1----:R-:W-:-:S05]  /*269a0*/  IMAD.IADD R7, R2, 0x1, R3 ;  /* 0x0000000102077824 */ /* 0x002fca00078e0203 */
[----:B------:R1:W2:Y:S02]  /*269b0*/  SHFL.IDX PT, R9, R7, 0x1f, 0x1f ;  /* 0x03e01f0007097f89 */ /* 0x0002a400000e0000 */
.L_x_5134:
[----:B------:R-:W-:Y:S02]  /*269c0*/  ULDC UR4, c[0x0][0xc38] ;  /* 0x00030e0000047ab9 */ /* 0x000fe40000000800 */
[----:B------:R-:W-:-:S04]  /*269d0*/  IMAD.U32 R2, RZ, RZ, UR4 ;  /* 0x00000004ff027e24 */ /* 0x000fc8000f8e00ff */
[----:B--2---:R-:W-:-:S04]  /*269e0*/  IMAD R9, R9, R2, RZ ;  /* 0x0000000209097224 */ /* 0x004fc800078e02ff */
[----:B------:R-:W-:-:S05]  /*269f0*/  IMAD.IADD R0, R9, 0x1, R0 ;  /* 0x0000000109007824 */ /* 0x000fca00078e0200 */
[----:B------:R-:W-:-:S13]  /*26a00*/  ISETP.GT.AND P4, PT, R0, R5, PT ;  /* 0x000000050000720c */ /* 0x000fda0003f84270 */
[----:B------:R-:W-:Y:S05]  /*26a10*/  @!P4 BRA `(.L_x_5030) ;  /* 0xfffffffc0050c947 */ /* 0x000fea000383ffff */
.L_x_5027:
[----:B------:R-:W-:Y:S01]  /*26a20*/  IMAD.IADD R9, R0, 0x1, -R9 ;  /* 0x0000000100097824 */ /* 0x000fe200078e0a09 */
[----:B------:R-:W-:-:S03]  /*26a30*/  UMOV UR4, 0xffffffff ;  /* 0xffffffff00047882 */ /* 0x000fc60000000000 */
[----:B------:R-:W-:-:S05]  /*26a40*/  IMAD R0, R7, R2, R9 ;  /* 0x0000000207007224 */ /* 0x000fca00078e0209 */
[----:B------:R-:W-:Y:S01]  /*26a50*/  ISETP.GT.AND P6, PT, R0, R5, PT ;  /* 0x000000050000720c */ /* 0x000fe20003fc4270 */
[----:B------:R-:W-:-:S12]  /*26a60*/  BRA.DIV UR4, `(.L_x_5031) ;  /* 0x0000003604507947 */ /* 0x000fd8000b800000 */
[----:B------:R-:W2:Y:S01]  /*26a70*/  LDL.LU R10, [R1+0x2dc] ;  /* 0x0002dc00010a7983 */ /* 0x000ea20000300800 */
[----:B------:R-:W-:-:S04]  /*26a80*/  VOTE.ANY R3, PT, !P6 ;  /* 0x0000000000037806 */ /* 0x000fc800070e0100 */
[----:B------:R-:W3:Y:S02]  /*26a90*/  POPC R0, R3 ;  /* 0x0000000300007309 */ /* 0x000ee40000000000 */
[----:B---3--:R3:W4:Y:S04]  /*26aa0*/  SHFL.IDX PT, R4, R4, R0, 0x1f ;  /* 0x00001f0004047589 */ /* 0x00872800000e0000 */
[----:B------:R3:W0:Y:S01]  /*26ab0*/  SHFL.IDX PT, R6, R6, R0, 0x1f ;  /* 0x00001f0006067589 */ /* 0x00062200000e0000 */
[----:B--2---:R-:W-:-:S05]  /*26ac0*/  IMAD.IADD R10, R0, 0x1, R10 ;  /* 0x00000001000a7824 */ /* 0x004fca00078e020a */
[----:B0---4-:R3:W-:Y:S02]  /*26ad0*/  STL [R1+0x2dc], R10 ;  /* 0x0002dc0a01007387 */ /* 0x0117e40000100800 */
.L_x_5139:
[----:B------:R-:W-:-:S13]  /*26ae0*/  ISETP.NE.AND P0, PT, R3, RZ, PT ;  /* 0x000000ff0300720c */ /* 0x000fda0003f05270 */
[----:B------:R-:W-:Y:S05]  /*26af0*/  @!P0 BRA `(.L_x_5032) ;  /* 0x0000000000148947 */ /* 0x000fea0003800000 */
[----:B------:R-:W-:Y:S01]  /*26b00*/  UMOV UR4, 0xffffffff ;  /* 0xffffffff00047882 */ /* 0x000fe20000000000 */
[----:B---3--:R-:W-:Y:S02]  /*26b10*/  VIADD R0, R0, 0xffffffff ;  /* 0xffffffff00007836 */ /* 0x008fe40000000000 */
[----:B------:R-:W-:Y:S05]  /*26b20*/  BRA.DIV UR4, `(.L_x_5033) ;  /* 0x0000003604887947 */ /* 0x000fea000b800000 */
[----:B------:R2:W3:Y:S02]  /*26b30*/  SHFL.IDX PT, R0, R7, R0, 0x1f ;  /* 0x00001f0007007589 */ /* 0x0004e400000e0000 */
.L_x_5142:
[----:B---3--:R-:W-:-:S07]  /*26b40*/  IMAD.MOV.U32 R8, RZ, RZ, R0 ;  /* 0x000000ffff087224 */ /* 0x008fce00078e0000 */
.L_x_5032:
[----:B------:R-:W-:Y:S01]  /*26b50*/  ISETP.NE.AND P0, PT, R6, 0x1, PT ;  /* 0x000000010600780c */ /* 0x000fe20003f05270 */
[----:B---3--:R-:W-:-:S05]  /*26b60*/  IMAD R0, R8, R2, R9 ;  /* 0x0000000208007224 */ /* 0x008fca00078e0209 */
[----:B------:R3:W-:Y:S02]  /*26b70*/  STL [R1+0x2d0], R0 ;  /* 0x0002d00001007387 */ /* 0x0007e40000100800 */
[----:B---3--:R-:W-:-:S05]  /*26b80*/  IMAD.IADD R0, R5, 0x1, -R0 ;  /* 0x0000000105007824 */ /* 0x008fca00078e0a00 */
[----:B------:R-:W-:Y:S05]  /*26b90*/  @!P0 BRA `(.L_x_5034) ;  /* 0x0000000000e48947 */ /* 0x000fea0003800000 */
[----:B------:R-:W-:-:S04]  /*26ba0*/  IABS R5, R4 ;  /* 0x0000000400057213 */ /* 0x000fc80000000000 */
[----:B------:R-:W3:Y:S08]  /*26bb0*/  I2F.RP R2, R5 ;  /* 0x0000000500027306 */ /* 0x000ef00000209400 */
[----:B---3--:R-:W3:Y:S02]  /*26bc0*/  MUFU.RCP R2, R2 ;  /* 0x0000000200027308 */ /* 0x008ee40000001000 */
[----:B---3--:R-:W-:-:S06]  /*26bd0*/  VIADD R2, R2, 0xffffffe ;  /* 0x0ffffffe02027836 */ /* 0x008fcc0000000000 */
[----:B------:R-:W3:Y:S02]  /*26be0*/  F2I.FTZ.U32.TRUNC.NTZ R3, R2 ;  /* 0x0000000200037305 */ /* 0x000ee4000021f000 */
[----:B---3--:R-:W-:-:S04]  /*26bf0*/  IMAD.MOV R2, RZ, RZ, -R3 ;  /* 0x000000ffff027224 */ /* 0x008fc800078e0a03 */
        /* <DEDUP_REMOVED lines=14> */
[----:B------:R-:W3:Y:S07]  /*26ce0*/  I2F.RP R2, R5 ;  /* 0x0000000500027306 */ /* 0x000eee0000209400 */
[----:B------:R-:W-:Y:S01]  /*26cf0*/  @P0 VIADD R8, R8, 0x1 ;  /* 0x0000000108080836 */ /* 0x000fe20000000000 */
[----:B---3--:R-:W3:Y:S02]  /*26d00*/  MUFU.RCP R2, R2 ;  /* 0x0000000200027308 */ /* 0x008ee40000001000 */
[----:B---3--:R-:W-:-:S06]  /*26d10*/  VIADD R2, R2, 0xffffffe ;  /* 0x0ffffffe02027836 */ /* 0x008fcc0000000000 */
[----:B------:R-:W3:Y:S02]  /*26d20*/  F2I.FTZ.U32.TRUNC.NTZ R3, R2 ;  /* 0x0000000200037305 */ /* 0x000ee4000021f000 */
[----:B---3--:R-:W-:-:S04]  /*26d30*/  IMAD.MOV R2, RZ, RZ, -R3 ;  /* 0x000000ffff027224 */ /* 0x008fc800078e0a03 */
[----:B-12---:R-:W-:Y:S02]  /*26d40*/  IMAD R7, R2, R5, RZ ;  /* 0x0000000502077224 */ /* 0x006fe400078e02ff */
        /* <DEDUP_REMOVED lines=30> */
.L_x_5034:
[----:B------:R-:W3:Y:S01]  /*26f30*/  LDL R3, [R1+0x2dc] ;  /* 0x0002dc0001037983 */ /* 0x000ee20000100800 */
[----:B-12---:R-:W3:Y:S01]  /*26f40*/  LDC.64 R6, c[0x0][0xc90] ;  /* 0x00032400ff067b82 */ /* 0x006ee20000000a00 */
[----:B------:R-:W-:Y:S01]  /*26f50*/  ULDC.64 UR4, c[0x0][0x208] ;  /* 0x0000820000047ab9 */ /* 0x000fe20000000a00 */
[----:B---3--:R-:W-:-:S05]  /*26f60*/  IMAD.WIDE R6, R3, 0x4, R6 ;  /* 0x0000000403067825 */ /* 0x008fca00078e0206 */
[----:B------:R-:W2:Y:S02]  /*26f70*/  LDG.E R3, desc[UR4][R6.64] ;  /* 0x0000000406037981 */ /* 0x000ea4000c1e1900 */
[----:B--2---:R-:W-:-:S05]  /*26f80*/  IMAD R5, R4, R3, RZ ;  /* 0x0000000304057224 */ /* 0x004fca00078e02ff */
[----:B------:R-:W-:-:S04]  /*26f90*/  IABS R8, R5 ;  /* 0x0000000500087213 */ /* 0x000fc80000000000 */
        /* <DEDUP_REMOVED lines=57> */
.L_x_5035:
[----:B------:R-:W-:-:S05]  /*27330*/  LOP3.LUT R0, RZ, R0, RZ, 0x33, !PT ;  /* 0x00000000ff007212 */ /* 0x000fca00078e33ff */
[----:B------:R-:W-:-:S05]  /*27340*/  IMAD.IADD R0, R4, 0x1, R0 ;  /* 0x0000000104007824 */ /* 0x000fca00078e0200 */
[----:B------:R3:W-:Y:S01]  /*27350*/  STL [R1+0x2d4], R0 ;  /* 0x0002d40001007387 */ /* 0x0007e20000100800 */
[----:B------:R-:W-:Y:S05]  /*27360*/  BRA `(.L_x_5036) ;  /* 0x0000000000287947 */ /* 0x000fea0003800000 */
.L_x_5028:
[----:B------:R-:W-:Y:S01]  /*27370*/  UMOV UR4, URZ ;  /* 0x0000003f00047c82 */ /* 0x000fe20008000000 */
[----:B------:R-:W-:Y:S01]  /*27380*/  UMOV UR5, URZ ;  /* 0x0000003f00057c82 */ /* 0x000fe20008000000 */
[----:B------:R-:W-:Y:S01]  /*27390*/  ULDC UR6, c[0x0][0xc3c] ;  /* 0x00030f0000067ab9 */ /* 0x000fe20000000800 */
[----:B------:R-:W-:Y:S01]  /*273a0*/  IMAD.U32 R3, RZ, RZ, UR4 ;  /* 0x00000004ff037e24 */ /* 0x000fe2000f8e00ff */
[----:B------:R4:W-:Y:S01]  /*273b0*/  STL [R1+0x2d0], R5 ;  /* 0x0002d00501007387 */ /* 0x0009e20000100800 */
[----:B------:R-:W-:Y:S02]  /*273c0*/  IMAD.U32 R2, RZ, RZ, UR5 ;  /* 0x00000005ff027e24 */ /* 0x000fe4000f8e00ff */
[----:B------:R-:W-:Y:S01]  /*273d0*/  IMAD.U32 R0, RZ, RZ, UR6 ;  /* 0x00000006ff007e24 */ /* 0x000fe2000f8e00ff */
[----:B------:R4:W-:Y:S04]  /*273e0*/  STL [R1+0x2d4], R3 ;  /* 0x0002d40301007387 */ /* 0x0009e80000100800 */
[----:B------:R4:W-:Y:S04]  /*273f0*/  STL [R1+0x2dc], R0 ;  /* 0x0002dc0001007387 */ /* 0x0009e80000100800 */
[----:B------:R4:W-:Y:S02]  /*27400*/  STL [R1+0x2d8], R2 ;  /* 0x0002d80201007387 */ /* 0x0009e40000100800 */
.L_x_5036:
[----:B---34-:R-:W3:Y:S04]  /*27410*/  LDL R0, [R1+0x2f8] ;  /* 0x0002f80001007983 */ /* 0x018ee80000100800 */
[----:B-12---:R-:W2:Y:S04]  /*27420*/  LDL R2, [R1+0x2dc] ;  /* 0x0002dc0001027983 */ /* 0x006ea80000100800 */
[----:B------:R-:W4:Y:S04]  /*27430*/  LDL R3, [R1+0x2d8] ;  /* 0x0002d80001037983 */ /* 0x000f280000100800 */
[----:B------:R-:W5:Y:S04]  /*27440*/  LDL R4, [R1+0x2d0] ;  /* 0x0002d00001047983 */ /* 0x000f680000100800 */
[----:B------:R-:W5:Y:S01]  /*27450*/  LDL R5, [R1+0x2d4] ;  /* 0x0002d40001057983 */ /* 0x000f620000100800 */
[----:B------:R-:W-:Y:S05]  /*27460*/  WARPSYNC.ALL ;  /* 0x0000000000007948 */ /* 0x000fea0003800000 */
[----:B------:R-:W-:Y:S01]  /*27470*/  BAR.SYNC.DEFER_BLOCKING 0x4, 0x180 ;  /* 0x0106000000007b1d */ /* 0x000fe20000010000 */
[----:B---3--:R-:W-:-:S13]  /*27480*/  ISETP.NE.AND P0, PT, R0, RZ, PT ;  /* 0x000000ff0000720c */ /* 0x008fda0003f05270 */
[----:B------:R-:W1:Y:S01]  /*27490*/  @!P0 S2R R0, SR_CgaCtaId ;  /* 0x0000000000008919 */ /* 0x000e620000008800 */
[----:B--2---:R-:W-:Y:S01]  /*274a0*/  IMAD.MOV.U32 R7, RZ, RZ, R2 ;  /* 0x000000ffff077224 */ /* 0x004fe200078e0002 */
[----:B------:R-:W-:Y:S01]  /*274b0*/  @!P0 MOV R2, 0x400 ;  /* 0x0000040000028802 */ /* 0x000fe20000000f00 */
[----:B----4-:R-:W-:-:S03]  /*274c0*/  IMAD.MOV.U32 R6, RZ, RZ, R3 ;  /* 0x000000ffff067224 */ /* 0x010fc600078e0003 */
[----:B-1----:R-:W-:-:S05]  /*274d0*/  @!P0 LEA R19, R0, R2, 0x18 ;  /* 0x0000000200138211 */ /* 0x002fca00078ec0ff */
[----:B-----5:R1:W-:Y:S01]  /*274e0*/  @!P0 STS.128 [R19+0x308d0], R4 ;  /* 0x0308d00413008388 */ /* 0x0203e20000000c00 */
[----:B------:R-:W-:Y:S06]  /*274f0*/  BAR.ARV 0x5, 0x180 ;  /* 0x0146000000007b1d */ /* 0x000fec0000002000 */
.L_x_5025:
[----:B----4-:R-:W4:Y:S01]  /*27500*/  LDL R0, [R1+0x2dc] ;  /* 0x0002dc0001007983 */ /* 0x010f220000100800 */
[----:B------:R-:W-:Y:S02]  /*27510*/  ULDC UR4, c[0x0][0xc3c] ;  /* 0x00030f0000047ab9 */ /* 0x000fe40000000800 */
[----:B----4-:R-:W-:-:S13]  /*27520*/  ISETP.GE.AND P0, PT, R0, UR4, PT ;  /* 0x0000000400007c0c */ /* 0x010fda000bf06270 */
[----:B------:R-:W-:Y:S05]  /*27530*/  @!P0 BRA `(.L_x_5037) ;  /* 0xffffff7c00ec8947 */ /* 0x000fea000383ffff */
[----:B------:R-:W-:Y:S05]  /*27540*/  BSYNC B8 ;  /* 0x0000000000087941 */ /* 0x000fea0003800000 */
.L_x_4867:
[----:B---3--:R-:W3:Y:S01]  /*27550*/  LDL.LU R0, [R1+0x32c] ;  /* 0x00032c0001007983 */ /* 0x008ee20000300800 */
[----:B------:R-:W-:Y:S01]  /*27560*/  BSSY B0, `(.L_x_5038) ;  /* 0x000000b000007945 */ /* 0x000fe20003800000 */
[----:B012---:R-:W0:Y:S01]  /*27570*/  S2R R5, SR_CgaCtaId ;  /* 0x0000000000057919 */ /* 0x007e220000008800 */
        /* <DEDUP_REMOVED lines=9> */
.L_x_5143:
[----:B------:R-:W-:Y:S05]  /*27610*/  BSYNC B0 ;  /* 0x0000000000007941 */ /* 0x000fea0003800000 */
.L_x_5038:
[----:B------:R-:W-:-:S03]  /*27620*/  UMOV UR4, 0xffffffff ;  /* 0xffffffff00047882 */ /* 0x000fc60000000000 */
[----:B------:R-:W-:Y:S05]  /*27630*/  BRA.DIV UR4, `(.L_x_5040) ;  /* 0x0000002e04047947 */ /* 0x000fea000b800000 */
[----:B------:R-:W1:Y:S02]  /*27640*/  S2R R2, SR_TID.X ;  /* 0x0000000000027919 */ /* 0x000e640000002100 */
[----:B-1----:R-:W-:-:S04]  /*27650*/  SHF.R.U32.HI R2, RZ, 0x5, R2 ;  /* 0x00000005ff027819 */ /* 0x002fc80000011602 */
[----:B------:R-:W-:-:S05]  /*27660*/  LOP3.LUT R2, R2, 0x3, RZ, 0xc0, !PT ;  /* 0x0000000302027812 */ /* 0x000fca00078ec0ff */
[----:B------:R1:W2:Y:S02]  /*27670*/  SHFL.IDX PT, R14, R2, RZ, 0x1f ;  /* 0x00001fff020e7589 */ /* 0x0002a400000e0000 */
.L_x_5146:
[----:B--2---:R-:W-:Y:S01]  /*27680*/  ISETP.NE.AND P0, PT, R14, RZ, PT ;  /* 0x000000ff0e00720c */ /* 0x004fe20003f05270 */
[----:B------:R-:W-:-:S12]  /*27690*/  BSSY B0, `(.L_x_5041) ;  /* 0x0000029000007945 */ /* 0x000fd80003800000 */
[----:B------:R-:W-:Y:S05]  /*276a0*/  @P0 BRA `(.L_x_5042) ;  /* 0x00000000009c0947 */ /* 0x000fea0003800000 */
[----:B------:R-:W-:-:S03]  /*276b0*/  UMOV UR4, 0xffffffff ;  /* 0xffffffff00047882 */ /* 0x000fc60000000000 */
[----:B------:R-:W-:Y:S05]  /*276c0*/  BRA.DIV UR4, `(.L_x_5043) ;  /* 0x0000002e04147947 */ /* 0x000fea000b800000 */
[----:B------:R-:W-:-:S13]  /*276d0*/  ELECT P6, URZ, PT ;  /* 0x00000000003f782f */ /* 0x000fda00038c0000 */
.L_x_5149:
        /* <DEDUP_REMOVED lines=8> */
.L_x_5044:
        /* <DEDUP_REMOVED lines=14> */
.L_x_5150:
[----:B------:R-:W1:Y:S02]  /*27840*/  SYNCS.PHASECHK.TRANS64.TRYWAIT P0, [R7+URZ], R2 ;  /* 0x00000002070075a7 */ /* 0x000e64000800017f */
[----:B-1----:R-:W-:Y:S05]  /*27850*/  @!P0 BRA `(.L_x_5046) ;  /* 0x0000002800e48947 */ /* 0x002fea0003800000 */
.L_x_5151:
[----:B------:R-:W-:Y:S05]  /*27860*/  @!P2 BRA `(.L_x_5047) ;  /* 0x000000000004a947 */ /* 0x000fea0003800000 */
[----:B------:R-:W-:Y:S01]  /*27870*/  BPT.TRAP 0x1 ;  /* 0x000000040000795c */ /* 0x000fe20000300000 */
.L_x_5047:
[----:B------:R-:W2:Y:S01]  /*27880*/  LDL.LU R4, [R1+0x2e0] ;  /* 0x0002e00001047983 */ /* 0x000ea20000300800 */
[----:B------:R-:W-:-:S04]  /*27890*/  VIADD R0, R0, 0x30860 ;  /* 0x0003086000007836 */ /* 0x000fc80000000000 */
[----:B--2---:R-:W-:-:S04]  /*278a0*/  IMAD R4, R4, 0x8, R0 ;  /* 0x0000000804047824 */ /* 0x004fc800078e0200 */
[----:B------:R-:W2:Y:S02]  /*278b0*/  SYNCS.PHASECHK.TRANS64.TRYWAIT P0, [R4+URZ], R5 ;  /* 0x00000005040075a7 */ /* 0x000ea4000800017f */
[----:B--2---:R-:W-:Y:S05]  /*278c0*/  @!P0 BRA `(.L_x_5048) ;  /* 0x0000002800dc8947 */ /* 0x004fea0003800000 */
.L_x_5152:
[----:B------:R-:W-:-:S07]  /*278d0*/  IMAD R3, R3, 0x8, R0 ;  /* 0x0000000803037824 */ /* 0x000fce00078e0200 */
.L_x_5049:
[----:B---3--:R3:W4:Y:S02]  /*278e0*/  SYNCS.PHASECHK.TRANS64.TRYWAIT P0, [R3+URZ], R2 ;  /* 0x00000002030075a7 */ /* 0x008724000800017f */
[----:B----4-:R-:W-:Y:S05]  /*278f0*/  @!P0 NANOSLEEP.SYNCS 0x989680 ;  /* 0x009896800000895d */ /* 0x010fea0003900000 */
[----:B------:R-:W4:Y:S02]  /*27900*/  @!P0 SYNCS.PHASECHK.TRANS64 P0, [R3+URZ], R2 ;  /* 0x00000002030085a7 */ /* 0x000f24000800007f */
[----:B----4-:R-:W-:Y:S05]  /*27910*/  @!P0 BRA `(.L_x_5049) ;  /* 0xfffffffc00f08947 */ /* 0x010fea000383ffff */
.L_x_5042:
[----:B------:R-:W-:Y:S05]  /*27920*/  BSYNC B0 ;  /* 0x0000000000007941 */ /* 0x000fea0003800000 */
.L_x_5041:
[----:B------:R-:W-:Y:S05]  /*27930*/  EXIT ;  /* 0x000000000000794d */ /* 0x000fea0003800000 */
.L_x_4698:
[----:B0-----:R0:W1:Y:S02]  /*27940*/  SYNCS.PHASECHK.TRANS64.TRYWAIT P0, [R50+URZ+0x308b0], R9 ;  /* 0x0308b009320075a7 */ /* 0x001064000800017f */
[----:B-1----:R-:W-:Y:S05]  /*27950*/  @!P0 NANOSLEEP.SYNCS 0x989680 ;  /* 0x009896800000895d */ /* 0x002fea0003900000 */
[----:B------:R-:W1:Y:S02]  /*27960*/  @!P0 SYNCS.PHASECHK.TRANS64 P0, [R50+URZ+0x308b0], R9 ;  /* 0x0308b009320085a7 */ /* 0x000e64000800007f */
[----:B-1----:R-:W-:Y:S05]  /*27970*/  @!P0 BRA `(.L_x_4698) ;  /* 0xfffffffc00f08947 */ /* 0x002fea000383ffff */
[----:B------:R-:W-:Y:S05]  /*27980*/  BRA `(.L_x_5050) ;  /* 0xfffffdc400cc7947 */ /* 0x000fea000383ffff */
.L_x_4720:
[----:B------:R-:W-:Y:S02]  /*27990*/  IMAD.MOV.U32 R13, RZ, RZ, R0 ;  /* 0x000000ffff0d7224 */ /* 0x000fe400078e0000 */
[----:B------:R-:W-:Y:S02]  /*279a0*/  IMAD.MOV.U32 R12, RZ, RZ, RZ ;  /* 0x000000ffff0c7224 */ /* 0x000fe400078e00ff */
[----:B------:R-:W-:Y:S02]  /*279b0*/  IMAD.MOV.U32 R11, RZ, RZ, 0x1c1f ;  /* 0x00001c1fff0b7424 */ /* 0x000fe400078e00ff */
[----:B------:R-:W-:-:S07]  /*279c0*/  IMAD.MOV.U32 R15, RZ, RZ, -0x1 ;  /* 0xffffffffff0f7424 */ /* 0x000fce00078e00ff */
[----:B------:R-:W-:Y:S05]  /*279d0*/  WARPSYNC.COLLECTIVE R15, `(.L_x_5051) ;  /* 0x000000000f087348 */ /* 0x000fea0003c00000 */
[----:B------:R0:W1:Y:S02]  /*279e0*/  SHFL.IDX P6, R14, R13, R12, R11 ;  /* 0x0000000c0d0e7389 */ /* 0x00006400000c000b */
[----:B01----:R-:W-:Y:S01]  /*279f0*/  ENDCOLLECTIVE ;  /* 0x000000000000791b */ /* 0x003fe20003800000 */
.L_x_5051:
[----:B------:R-:W-:Y:S02]  /*27a00*/  IMAD.MOV.U32 R13, RZ, RZ, R4 ;  /* 0x000000ffff0d7224 */ /* 0x000fe400078e0004 */
[----:B------:R-:W-:-:S07]  /*27a10*/  IMAD.MOV.U32 R3, RZ, RZ, R14 ;  /* 0x000000ffff037224 */ /* 0x000fce00078e000e */
[----:B------:R-:W-:Y:S05]  /*27a20*/  WARPSYNC.COLLECTIVE R15, `(.L_x_5052) ;  /* 0x000000000f087348 */ /* 0x000fea0003c00000 */
[----:B------:R0:W1:Y:S02]  /*27a30*/  SHFL.IDX P6, R14, R13, R12, R11 ;  /* 0x0000000c0d0e7389 */ /* 0x00006400000c000b */
[----:B01----:R-:W-:Y:S01]  /*27a40*/  ENDCOLLECTIVE ;  /* 0x000000000000791b */ /* 0x003fe20003800000 */
.L_x_5052:
[----:B------:R-:W-:Y:S02]  /*27a50*/  IMAD.MOV.U32 R13, RZ, RZ, R7 ;  /* 0x000000ffff0d7224 */ /* 0x000fe400078e0007 */
[----:B------:R-:W-:-:S07]  /*27a60*/  IMAD.MOV.U32 R2, RZ, RZ, R14 ;  /* 0x000000ffff027224 */ /* 0x000fce00078e000e */
[----:B------:R-:W-:Y:S05]  /*27a70*/  WARPSYNC.COLLECTIVE R15, `(.L_x_5053) ;  /* 0x000000000f087348 */ /* 0x000fea0003c00000 */
[----:B------:R0:W1:Y:S02]  /*27a80*/  SHFL.IDX P6, R14, R13, R12, R11 ;  /* 0x0000000c0d0e7389 */ /* 0x00006400000c000b */
[----:B01----:R-:W-:Y:S01]  /*27a90*/  ENDCOLLECTIVE ;  /* 0x000000000000791b */ /* 0x003fe20003800000 */
.L_x_5053:
[----:B------:R-:W-:Y:S02]  /*27aa0*/  IMAD.MOV.U32 R13, RZ, RZ, R6 ;  /* 0x000000ffff0d7224 */ /* 0x000fe400078e0006 */
[----:B------:R-:W-:-:S07]  /*27ab0*/  IMAD.MOV.U32 R5, RZ, RZ, R14 ;  /* 0x000000ffff057224 */ /* 0x000fce00078e000e */
[----:B------:R-:W-:Y:S05]  /*27ac0*/  WARPSYNC.COLLECTIVE R15, `(.L_x_5054) ;  /* 0x000000000f087348 */ /* 0x000fea0003c00000 */
[----:B------:R0:W1:Y:S02]  /*27ad0*/  SHFL.IDX P6, R14, R13, R12, R11 ;  /* 0x0000000c0d0e7389 */ /* 0x00006400000c000b */
[----:B01----:R-:W-:Y:S01]  /*27ae0*/  ENDCOLLECTIVE ;  /* 0x000000000000791b */ /* 0x003fe20003800000 */
.L_x_5054:
[----:B------:R-:W-:Y:S05]  /*27af0*/  BRA `(.L_x_5055) ;  /* 0xfffffddc009c7947 */ /* 0x000fea000383ffff */
.L_x_4723:
[----:B------:R-:W-:Y:S01]  /*27b00*/  BSSY B1, `(.L_x_5056) ;  /* 0x0000008000017945 */ /* 0x000fe20003800000 */
[----:B------:R-:W-:Y:S02]  /*27b10*/  IMAD.MOV.U32 R13, RZ, RZ, R0 ;  /* 0x000000ffff0d7224 */ /* 0x000fe400078e0000 */
[----:B------:R-:W-:Y:S02]  /*27b20*/  IMAD.MOV.U32 R12, RZ, RZ, 0x1 ;  /* 0x00000001ff0c7424 */ /* 0x000fe400078e00ff */
[----:B------:R-:W-:Y:S02]  /*27b30*/  IMAD.MOV.U32 R11, RZ, RZ, 0x1c1f ;  /* 0x00001c1fff0b7424 */ /* 0x000fe400078e00ff */
[----:B------:R-:W-:-:S07]  /*27b40*/  IMAD.MOV.U32 R15, RZ, RZ, -0x1 ;  /* 0xffffffffff0f7424 */ /* 0x000fce00078e00ff */
[----:B0---4-:R-:W-:Y:S05]  /*27b50*/  WARPSYNC.COLLECTIVE R15, `(.L_x_5057) ;  /* 0x000000000f087348 */ /* 0x011fea0003c00000 */
[----:B----4-:R1:W2:Y:S02]  /*27b60*/  SHFL.IDX P6, R14, R13, R12, R11 ;  /* 0x0000000c0d0e7389 */ /* 0x0102a400000c000b */
[----:B012---:R-:W-:Y:S01]  /*27b70*/  ENDCOLLECTIVE ;  /* 0x000000000000791b */ /* 0x007fe20003800000 */
.L_x_5057:
[----:B------:R-:W-:Y:S05]  /*27b80*/  BSYNC B1 ;  /* 0x0000000000017941 */ /* 0x000fea0003800000 */
.L_x_5056:
        /* <DEDUP_REMOVED lines=8> */
.L_x_5058:
[----:B------:R-:W-:Y:S02]  /*27c10*/  IMAD.MOV.U32 R13, RZ, RZ, R7 ;  /* 0x000000ffff0d7224 */ /* 0x000fe400078e0007 */
[----:B------:R-:W-:-:S07]  /*27c20*/  IMAD.MOV.U32 R4, RZ, RZ, R14 ;  /* 0x000000ffff047224 */ /* 0x000fce00078e000e */
[----:B------:R-:W-:Y:S05]  /*27c30*/  WARPSYNC.COLLECTIVE R15, `(.L_x_5059) ;  /* 0x000000000f087348 */ /* 0x000fea0003c00000 */
[----:B------:R0:W1:Y:S02]  /*27c40*/  SHFL.IDX P6, R14, R13, R12, R11 ;  /* 0x0000000c0d0e7389 */ /* 0x00006400000c000b */
[----:B01----:R-:W-:Y:S01]  /*27c50*/  ENDCOLLECTIVE ;  /* 0x000000000000791b */ /* 0x003fe20003800000 */
.L_x_5059:
[----:B------:R-:W-:Y:S02]  /*27c60*/  IMAD.MOV.U32 R13, RZ, RZ, R6 ;  /* 0x000000ffff0d7224 */ /* 0x000fe400078e0006 */
[----:B------:R-:W-:-:S07]  /*27c70*/  IMAD.MOV.U32 R7, RZ, RZ, R14 ;  /* 0x000000ffff077224 */ /* 0x000fce00078e000e */
[----:B------:R-:W-:Y:S05]  /*27c80*/  WARPSYNC.COLLECTIVE R15, `(.L_x_5060) ;  /* 0x000000000f087348 */ /* 0x000fea0003c00000 */
[----:B------:R0:W1:Y:S02]  /*27c90*/  SHFL.IDX P6, R14, R13, R12, R11 ;  /* 0x0000000c0d0e7389 */ /* 0x00006400000c000b */
[----:B01----:R-:W-:Y:S01]  /*27ca0*/  ENDCOLLECTIVE ;  /* 0x000000000000791b */ /* 0x003fe20003800000 */
.L_x_5060:
[----:B------:R-:W-:Y:S01]  /*27cb0*/  IMAD.MOV.U32 R6, RZ, RZ, R14 ;  /* 0x000000ffff067224 */ /* 0x000fe200078e000e */
[----:B------:R-:W-:Y:S06]  /*27cc0*/  BRA `(.L_x_5061) ;  /* 0xfffffde400607947 */ /* 0x000fec000383ffff */
.L_x_4726:
[----:B0-----:R-:W-:-:S04]  /*27cd0*/  IMAD.U32 R5, RZ, RZ, UR39 ;  /* 0x00000027ff057e24 */ /* 0x001fc8000f8e00ff */
[----:B------:R0:W1:Y:S03]  /*27ce0*/  SYNCS.PHASECHK.TRANS64.TRYWAIT P0, [R5+URZ+0x30800], R4 ;  /* 0x03080004050075a7 */ /* 0x000066000800017f */
[----:B-1----:R-:W-:Y:S05]  /*27cf0*/  @!P0 NANOSLEEP.SYNCS 0x989680 ;  /* 0x009896800000895d */ /* 0x002fea0003900000 */
[----:B------:R-:W1:Y:S02]  /*27d00*/  @!P0 SYNCS.PHASECHK.TRANS64 P0, [R5+URZ+0x30800], R4 ;  /* 0x03080004050085a7 */ /* 0x000e64000800007f */
[----:B-1----:R-:W-:Y:S05]  /*27d10*/  @!P0 BRA `(.L_x_4726) ;  /* 0xfffffffc00ec8947 */ /* 0x002fea000383ffff */
[----:B------:R-:W-:Y:S05]  /*27d20*/  BRA `(.L_x_5062) ;  /* 0xfffffdec00987947 */ /* 0x000fea000383ffff */
.L_x_4750:
[----:B------:R-:W-:Y:S02]  /*27d30*/  IMAD.MOV.U32 R13, RZ, RZ, R4 ;  /* 0x000000ffff0d7224 */ /* 0x000fe400078e0004 */
[----:B------:R-:W-:Y:S02]  /*27d40*/  IMAD.MOV.U32 R12, RZ, RZ, RZ ;  /* 0x000000ffff0c7224 */ /* 0x000fe400078e00ff */
[----:B------:R-:W-:Y:S02]  /*27d50*/  IMAD.MOV.U32 R11, RZ, RZ, 0x1c1f ;  /* 0x00001c1fff0b7424 */ /* 0x000fe400078e00ff */
[----:B------:R-:W-:-:S07]  /*27d60*/  IMAD.MOV.U32 R15, RZ, RZ, -0x1 ;  /* 0xffffffffff0f7424 */ /* 0x000fce00078e00ff */
[----:B------:R-:W-:Y:S05]  /*27d70*/  WARPSYNC.COLLECTIVE R15, `(.L_x_5063) ;  /* 0x000000000f087348 */ /* 0x000fea0003c00000 */
[----:B------:R0:W1:Y:S02]  /*27d80*/  SHFL.IDX P6, R14, R13, R12, R11 ;  /* 0x0000000c0d0e7389 */ /* 0x00006400000c000b */
[----:B01----:R-:W-:Y:S01]  /*27d90*/  ENDCOLLECTIVE ;  /* 0x000000000000791b */ /* 0x003fe20003800000 */
.L_x_5063:
[----:B------:R-:W-:Y:S02]  /*27da0*/  IMAD.MOV.U32 R13, RZ, RZ, R0 ;  /* 0x000000ffff0d7224 */ /* 0x000fe400078e0000 */
[----:B------:R-:W-:-:S07]  /*27db0*/  IMAD.MOV.U32 R3, RZ, RZ, R14 ;  /* 0x000000ffff037224 */ /* 0x000fce00078e000e */
[----:B------:R-:W-:Y:S05]  /*27dc0*/  WARPSYNC.COLLECTIVE R15, `(.L_x_5064) ;  /* 0x000000000f087348 */ /* 0x000fea0003c00000 */
[----:B------:R0:W1:Y:S02]  /*27dd0*/  SHFL.IDX P6, R14, R13, R12, R11 ;  /* 0x0000000c0d0e7389 */ /* 0x00006400000c000b */
[----:B01----:R-:W-:Y:S01]  /*27de0*/  ENDCOLLECTIVE ;  /* 0x000000000000791b */ /* 0x003fe20003800000 */
.L_x_5064:
[----:B------:R-:W-:Y:S02]  /*27df0*/  IMAD.MOV.U32 R13, RZ, RZ, R9 ;  /* 0x000000ffff0d7224 */ /* 0x000fe400078e0009 */
[----:B------:R-:W-:-:S07]  /*27e00*/  IMAD.MOV.U32 R2, RZ, RZ, R14 ;  /* 0x000000ffff027224 */ /* 0x000fce00078e000e */
[----:B------:R-:W-:Y:S05]  /*27e10*/  WARPSYNC.COLLECTIVE R15, `(.L_x_5065) ;  /* 0x000000000f087348 */ /* 0x000fea0003c00000 */
[----:B------:R0:W1:Y:S02]  /*27e20*/  SHFL.IDX P6, R14, R13, R12, R11 ;  /* 0x0000000c0d0e7389 */ /* 0x00006400000c000b */
[----:B01----:R-:W-:Y:S01]  /*27e30*/  ENDCOLLECTIVE ;  /* 0x000000000000791b */ /* 0x003fe20003800000 */
.L_x_5065:
[----:B------:R-:W-:Y:S02]  /*27e40*/  IMAD.MOV.U32 R13, RZ, RZ, R8 ;  /* 0x000000ffff0d7224 */ /* 0x000fe400078e0008 */
[----:B------:R-:W-:-:S07]  /*27e50*/  IMAD.MOV.U32 R5, RZ, RZ, R14 ;  /* 0x000000ffff057224 */ /* 0x000fce00078e000e */
[----:B------:R-:W-:Y:S05]  /*27e60*/  WARPSYNC.COLLECTIVE R15, `(.L_x_5066) ;  /* 0x000000000f087348 */ /* 0x000fea0003c00000 */
[----:B------:R0:W1:Y:S02]  /*27e70*/  SHFL.IDX P6, R14, R13, R12, R11 ;  /* 0x0000000c0d0e7389 */ /* 0x00006400000c000b */
[----:B01----:R-:W-:Y:S01]  /*27e80*/  ENDCOLLECTIVE ;  /* 0x000000000000791b */ /* 0x003fe20003800000 */
.L_x_5066:
[----:B------:R-:W-:Y:S02]  /*27e90*/  IMAD.MOV.U32 R12, RZ, RZ, R2 ;  /* 0x000000ffff0c7224 */ /* 0x000fe400078e0002 */
[----:B------:R-:W-:Y:S01]  /*27ea0*/  IMAD.MOV.U32 R13, RZ, RZ, R3 ;  /* 0x000000ffff0d7224 */ /* 0x000fe200078e0003 */
[----:B------:R-:W-:Y:S06]  /*27eb0*/  BRA `(.L_x_5067) ;  /* 0xfffffe1400607947 */ /* 0x000fec000383ffff */
.L_x_4753:
[----:B------:R-:W-:Y:S01]  /*27ec0*/  BSSY B1, `(.L_x_5068) ;  /* 0x0000008000017945 */ /* 0x000fe20003800000 */
[----:B------:R-:W-:Y:S02]  /*27ed0*/  IMAD.MOV.U32 R13, RZ, RZ, R4 ;  /* 0x000000ffff0d7224 */ /* 0x000fe400078e0004 */
[----:B------:R-:W-:Y:S02]  /*27ee0*/  IMAD.MOV.U32 R12, RZ, RZ, 0x1 ;  /* 0x00000001ff0c7424 */ /* 0x000fe400078e00ff */
[----:B------:R-:W-:Y:S02]  /*27ef0*/  IMAD.MOV.U32 R11, RZ, RZ, 0x1c1f ;  /* 0x00001c1fff0b7424 */ /* 0x000fe400078e00ff */
[----:B------:R-:W-:-:S07]  /*27f00*/  IMAD.MOV.U32 R15, RZ, RZ, -0x1 ;  /* 0xffffffffff0f7424 */ /* 0x000fce00078e00ff */
[----:B------:R-:W-:Y:S05]  /*27f10*/  WARPSYNC.COLLECTIVE R15, `(.L_x_5069) ;  /* 0x000000000f087348 */ /* 0x000fea0003c00000 */
[----:B------:R0:W1:Y:S02]  /*27f20*/  SHFL.IDX P6, R14, R13, R12, R11 ;  /* 0x0000000c0d0e7389 */ /* 0x00006400000c000b */
[----:B01----:R-:W-:Y:S01]  /*27f30*/  ENDCOLLECTIVE ;  /* 0x000000000000791b */ /* 0x003fe20003800000 */
.L_x_5069:
[----:B------:R-:W-:Y:S05]  /*27f40*/  BSYNC B1 ;  /* 0x0000000000017941 */ /* 0x000fea0003800000 */
.L_x_5068:
        /* <DEDUP_REMOVED lines=8> */
.L_x_5070:
[----:B------:R-:W-:Y:S02]  /*27fd0*/  IMAD.MOV.U32 R63, RZ, RZ, R3 ;  /* 0x000000ffff3f7224 */ /* 0x000fe400078e0003 */
[----:B------:R-:W-:Y:S02]  /*27fe0*/  IMAD.MOV.U32 R13, RZ, RZ, R9 ;  /* 0x000000ffff0d7224 */ /* 0x000fe400078e0009 */
[----:B------:R-:W-:-:S07]  /*27ff0*/  IMAD.MOV.U32 R2, RZ, RZ, R14 ;  /* 0x000000ffff027224 */ /* 0x000fce00078e000e */
[----:B------:R-:W-:Y:S05]  /*28000*/  WARPSYNC.COLLECTIVE R15, `(.L_x_5071) ;  /* 0x000000000f087348 */ /* 0x000fea0003c00000 */
[----:B------:R0:W1:Y:S02]  /*28010*/  SHFL.IDX P6, R14, R13, R12, R11 ;  /* 0x0000000c0d0e7389 */ /* 0x00006400000c000b */
[----:B01----:R-:W-:Y:S01]  /*28020*/  ENDCOLLECTIVE ;  /* 0x000000000000791b */ /* 0x003fe20003800000 */
.L_x_5071:
[----:B------:R-:W-:Y:S02]  /*28030*/  IMAD.MOV.U32 R62, RZ, RZ, R2 ;  /* 0x000000ffff3e7224 */ /* 0x000fe400078e0002 */
[----:B------:R-:W-:Y:S02]  /*28040*/  IMAD.MOV.U32 R13, RZ, RZ, R8 ;  /* 0x000000ffff0d7224 */ /* 0x000fe400078e0008 */
[----:B------:R-:W-:-:S07]  /*28050*/  IMAD.MOV.U32 R5, RZ, RZ, R14 ;  /* 0x000000ffff057224 */ /* 0x000fce00078e000e */
[----:B------:R-:W-:Y:S05]  /*28060*/  WARPSYNC.COLLECTIVE R15, `(.L_x_5072) ;  /* 0x000000000f087348 */ /* 0x000fea0003c00000 */
[----:B------:R0:W1:Y:S02]  /*28070*/  SHFL.IDX P6, R14, R13, R12, R11 ;  /* 0x0000000c0d0e7389 */ /* 0x00006400000c000b */
[----:B01----:R-:W-:Y:S01]  /*28080*/  ENDCOLLECTIVE ;  /* 0x000000000000791b */ /* 0x003fe20003800000 */
.L_x_5072:
[----:B------:R-:W-:Y:S05]  /*28090*/  BRA `(.L_x_5073) ;  /* 0xfffffe18009c7947 */ /* 0x000fea000383ffff */
.L_x_4756:
[----:B0-----:R-:W-:-:S04]  /*280a0*/  IMAD.U32 R61, RZ, RZ, UR39 ;  /* 0x00000027ff3d7e24 */ /* 0x001fc8000f8e00ff */
[----:B------:R0:W1:Y:S03]  /*280b0*/  SYNCS.PHASECHK.TRANS64.TRYWAIT P0, [R61+URZ+0x30800], R60 ;  /* 0x0308003c3d0075a7 */ /* 0x000066000800017f */
[----:B-1----:R-:W-:Y:S05]  /*280c0*/  @!P0 NANOSLEEP.SYNCS 0x989680 ;  /* 0x009896800000895d */ /* 0x002fea0003900000 */
[----:B------:R-:W1:Y:S02]  /*280d0*/  @!P0 SYNCS.PHASECHK.TRANS64 P0, [R61+URZ+0x30800], R60 ;  /* 0x0308003c3d0085a7 */ /* 0x000e64000800007f */
[----:B-1----:R-:W-:Y:S05]  /*280e0*/  @!P0 BRA `(.L_x_4756) ;  /* 0xfffffffc00ec8947 */ /* 0x002fea000383ffff */
[----:B------:R-:W-:Y:S05]  /*280f0*/  BRA `(.L_x_5074) ;  /* 0xfffffe2000287947 */ /* 0x000fea000383ffff */
.L_x_4770:
[----:B-1----:R1:W2:Y:S02]  /*28100*/  SYNCS.PHASECHK.TRANS64.TRYWAIT P2, [R11+URZ+0x30830], R0 ;  /* 0x030830000b0075a7 */ /* 0x0022a4000804017f */
[----:B--2---:R-:W-:Y:S05]  /*28110*/  @!P2 NANOSLEEP.SYNCS 0x989680 ;  /* 0x009896800000a95d */ /* 0x004fea0003900000 */
[----:B------:R-:W2:Y:S02]  /*28120*/  @!P2 SYNCS.PHASECHK.TRANS64 P2, [R11+URZ+0x30830], R0 ;  /* 0x030830000b00a5a7 */ /* 0x000ea4000804007f */
[----:B--2---:R-:W-:Y:S05]  /*28130*/  @!P2 BRA `(.L_x_4770) ;  /* 0xfffffffc00f0a947 */ /* 0x004fea000383ffff */
[----:B------:R-:W-:Y:S05]  /*28140*/  BRA `(.L_x_4769) ;  /* 0xfffffe4c00707947 */ /* 0x000fea000383ffff */
.L_x_4786:
[----:B-1----:R-:W-:-:S04]  /*28150*/  IMAD.U32 R10, RZ, RZ, UR7 ;  /* 0x00000007ff0a7e24 */ /* 0x002fc8000f8e00ff */
[----:B------:R1:W2:Y:S03]  /*28160*/  SYNCS.PHASECHK.TRANS64.TRYWAIT P2, [R10+URZ+0x30830], R9 ;  /* 0x030830090a0075a7 */ /* 0x0002a6000804017f */
[----:B--2---:R-:W-:Y:S05]  /*28170*/  @!P2 NANOSLEEP.SYNCS 0x989680 ;  /* 0x009896800000a95d */ /* 0x004fea0003900000 */
[----:B------:R-:W2:Y:S02]  /*28180*/  @!P2 SYNCS.PHASECHK.TRANS64 P2, [R10+URZ+0x30830], R9 ;  /* 0x030830090a00a5a7 */ /* 0x000ea4000804007f */
[----:B--2---:R-:W-:Y:S05]  /*28190*/  @!P2 BRA `(.L_x_4786) ;  /* 0xfffffffc00eca947 */ /* 0x004fea000383ffff */
[----:B------:R-:W-:Y:S05]  /*281a0*/  BRA `(.L_x_4785) ;  /* 0xfffffe8000107947 */ /* 0x000fea000383ffff */
.L_x_4790:
[----:B01----:R-:W-:-:S04]  /*281b0*/  IMAD.U32 R9, RZ, RZ, UR6 ;  /* 0x00000006ff097e24 */ /* 0x003fc8000f8e00ff */
[----:B------:R0:W1:Y:S03]  /*281c0*/  SYNCS.PHASECHK.TRANS64.TRYWAIT P2, [R9+URZ+0x30850], R8 ;  /* 0x03085008090075a7 */ /* 0x000066000804017f */
[----:B-1----:R-:W-:Y:S05]  /*281d0*/  @!P2 NANOSLEEP.SYNCS 0x989680 ;  /* 0x009896800000a95d */ /* 0x002fea0003900000 */
[----:B------:R-:W1:Y:S02]  /*281e0*/  @!P2 SYNCS.PHASECHK.TRANS64 P2, [R9+URZ+0x30850], R8 ;  /* 0x030850080900a5a7 */ /* 0x000e64000804007f */
[----:B-1----:R-:W-:Y:S05]  /*281f0*/  @!P2 BRA `(.L_x_4790) ;  /* 0xfffffffc00eca947 */ /* 0x002fea000383ffff */
[----:B------:R-:W-:Y:S05]  /*28200*/  BRA `(.L_x_4789) ;  /* 0xfffffe8800a87947 */ /* 0x000fea000383ffff */
.L_x_4807:
[----:B-1----:R-:W-:-:S04]  /*28210*/  IMAD.U32 R13, RZ, RZ, UR6 ;  /* 0x00000006ff0d7e24 */ /* 0x002fc8000f8e00ff */
[----:B------:R1:W2:Y:S03]  /*28220*/  SYNCS.PHASECHK.TRANS64.TRYWAIT P2, [R13+URZ+0x30830], R0 ;  /* 0x030830000d0075a7 */ /* 0x0002a6000804017f */
[----:B--2---:R-:W-:Y:S05]  /*28230*/  @!P2 NANOSLEEP.SYNCS 0x989680 ;  /* 0x009896800000a95d */ /* 0x004fea0003900000 */
[----:B------:R-:W2:Y:S02]  /*28240*/  @!P2 SYNCS.PHASECHK.TRANS64 P2, [R13+URZ+0x30830], R0 ;  /* 0x030830000d00a5a7 */ /* 0x000ea4000804007f */
[----:B--2---:R-:W-:Y:S05]  /*28250*/  @!P2 BRA `(.L_x_4807) ;  /* 0xfffffffc00eca947 */ /* 0x004fea000383ffff */
[----:B------:R-:W-:Y:S05]  /*28260*/  BRA `(.L_x_4806) ;  /* 0xfffffeb8004c7947 */ /* 0x000fea000383ffff */
.L_x_4811:
[----:B-1----:R-:W-:-:S04]  /*28270*/  IMAD.U32 R2, RZ, RZ, UR10 ;  /* 0x0000000aff027e24 */ /* 0x002fc8000f8e00ff */
[----:B------:R1:W2:Y:S03]  /*28280*/  SYNCS.PHASECHK.TRANS64.TRYWAIT P2, [R2+URZ+0x30850], R0 ;  /* 0x03085000020075a7 */ /* 0x0002a6000804017f */
[----:B--2---:R-:W-:Y:S05]  /*28290*/  @!P2 NANOSLEEP.SYNCS 0x989680 ;  /* 0x009896800000a95d */ /* 0x004fea0003900000 */
[----:B------:R-:W2:Y:S02]  /*282a0*/  @!P2 SYNCS.PHASECHK.TRANS64 P2, [R2+URZ+0x30850], R0 ;  /* 0x030850000200a5a7 */ /* 0x000ea4000804007f */
[----:B--2---:R-:W-:Y:S05]  /*282b0*/  @!P2 BRA `(.L_x_4811) ;  /* 0xfffffffc00eca947 */ /* 0x004fea000383ffff */
[----:B------:R-:W-:Y:S05]  /*282c0*/  BRA `(.L_x_4810) ;  /* 0xfffffec000e47947 */ /* 0x000fea000383ffff */
.L_x_4817:
[----:B-1----:R-:W-:-:S04]  /*282d0*/  IMAD.U32 R13, RZ, RZ, UR6 ;  /* 0x00000006ff0d7e24 */ /* 0x002fc8000f8e00ff */
[----:B------:R1:W2:Y:S03]  /*282e0*/  SYNCS.PHASECHK.TRANS64.TRYWAIT P2, [R13+URZ+0x30830], R0 ;  /* 0x030830000d0075a7 */ /* 0x0002a6000804017f */
[----:B--2---:R-:W-:Y:S05]  /*282f0*/  @!P2 NANOSLEEP.SYNCS 0x989680 ;  /* 0x009896800000a95d */ /* 0x004fea0003900000 */
[----:B------:R-:W2:Y:S02]  /*28300*/  @!P2 SYNCS.PHASECHK.TRANS64 P2, [R13+URZ+0x30830], R0 ;  /* 0x030830000d00a5a7 */ /* 0x000ea4000804007f */
[----:B--2---:R-:W-:Y:S05]  /*28310*/  @!P2 BRA `(.L_x_4817) ;  /* 0xfffffffc00eca947 */ /* 0x004fea000383ffff */
[----:B------:R-:W-:Y:S05]  /*28320*/  BRA `(.L_x_4816) ;  /* 0xfffffedc00347947 */ /* 0x000fea000383ffff */
.L_x_4821:
[----:B-1----:R-:W-:-:S04]  /*28330*/  IMAD.U32 R2, RZ, RZ, UR10 ;  /* 0x0000000aff027e24 */ /* 0x002fc8000f8e00ff */
[----:B------:R1:W2:Y:S03]  /*28340*/  SYNCS.PHASECHK.TRANS64.TRYWAIT P2, [R2+URZ+0x30850], R0 ;  /* 0x03085000020075a7 */ /* 0x0002a6000804017f */
[----:B--2---:R-:W-:Y:S05]  /*28350*/  @!P2 NANOSLEEP.SYNCS 0x989680 ;  /* 0x009896800000a95d */ /* 0x004fea0003900000 */
[----:B------:R-:W2:Y:S02]  /*28360*/  @!P2 SYNCS.PHASECHK.TRANS64 P2, [R2+URZ+0x30850], R0 ;  /* 0x030850000200a5a7 */ /* 0x000ea4000804007f */
[----:B--2---:R-:W-:Y:S05]  /*28370*/  @!P2 BRA `(.L_x_4821) ;  /* 0xfffffffc00eca947 */ /* 0x004fea000383ffff */
[----:B------:R-:W-:Y:S05]  /*28380*/  BRA `(.L_x_4820) ;  /* 0xfffffee400cc7947 */ /* 0x000fea000383ffff */
.L_x_4834:
[----:B-1----:R-:W-:-:S04]  /*28390*/  IMAD.U32 R5, RZ, RZ, UR5 ;  /* 0x00000005ff057e24 */ /* 0x002fc8000f8e00ff */
[----:B------:R1:W2:Y:S03]  /*283a0*/  SYNCS.PHASECHK.TRANS64.TRYWAIT P0, [R5+URZ+0x30850], R4 ;  /* 0x03085004050075a7 */ /* 0x0002a6000800017f */
[----:B--2---:R-:W-:Y:S05]  /*283b0*/  @!P0 NANOSLEEP.SYNCS 0x989680 ;  /* 0x009896800000895d */ /* 0x004fea0003900000 */
[----:B------:R-:W2:Y:S02]  /*283c0*/  @!P0 SYNCS.PHASECHK.TRANS64 P0, [R5+URZ+0x30850], R4 ;  /* 0x03085004050085a7 */ /* 0x000ea4000800007f */
[----:B--2---:R-:W-:Y:S05]  /*283d0*/  @!P0 BRA `(.L_x_4834) ;  /* 0xfffffffc00ec8947 */ /* 0x004fea000383ffff */
[----:B------:R-:W-:Y:S05]  /*283e0*/  BRA `(.L_x_4833) ;  /* 0xffffff1800047947 */ /* 0x000fea000383ffff */
.L_x_4883:
        /* <DEDUP_REMOVED lines=11> */
.L_x_5076:
[----:B------:R-:W-:Y:S05]  /*284a0*/  BSYNC B1 ;  /* 0x0000000000017941 */ /* 0x000fea0003800000 */
.L_x_5075:
[----:B------:R-:W-:Y:S05]  /*284b0*/  BRA `(.L_x_5077) ;  /* 0xffffff7c008c7947 */ /* 0x000fea000383ffff */
.L_x_4885:
[----:B------:R-:W-:Y:S01]  /*284c0*/  BSSY B1, `(.L_x_5078) ;  /* 0x0000006000017945 */ /* 0x000fe20003800000 */
[----:B0-----:R-:W-:-:S07]  /*284d0*/  IMAD.MOV.U32 R15, RZ, RZ, -0x1 ;  /* 0xffffffffff0f7424 */ /* 0x001fce00078e00ff */
[----:B-1----:R-:W-:Y:S05]  /*284e0*/  WARPSYNC.COLLECTIVE R15, `(.L_x_5079) ;  /* 0x000000000f0c7348 */ /* 0x002fea0003c00000 */
[----:B------:R-:W-:Y:S02]  /*284f0*/  ELECT P6, UR62, PT ;  /* 0x00000000003e782f */ /* 0x000fe400038c0000 */
[----:B------:R-:W-:Y:S01]  /*28500*/  MOV R14, UR62 ;  /* 0x0000003e000e7c02 */ /* 0x000fe20008000f00 */
[----:B-1----:R-:W-:Y:S10]  /*28510*/  ENDCOLLECTIVE ;  /* 0x000000000000791b */ /* 0x002ff40003800000 */
.L_x_5079:
[----:B------:R-:W-:Y:S05]  /*28520*/  BSYNC B1 ;  /* 0x0000000000017941 */ /* 0x000fea0003800000 */
.L_x_5078:
[----:B------:R-:W-:Y:S01]  /*28530*/  PLOP3.LUT P2, PT, P6, PT, PT, 0x80, 0x0 ;  /* 0x000000000000781c */ /* 0x000fe2000374f070 */
[----:B------:R-:W-:-:S12]  /*28540*/  BRA `(.L_x_4884) ;  /* 0xffffff7c00807947 */ /* 0x000fd8000383ffff */
.L_x_4887:
[----:B-1----:R1:W2:Y:S02]  /*28550*/  SYNCS.PHASECHK.TRANS64.TRYWAIT P0, [R19+URZ+0x30820], R4 ;  /* 0x03082004130075a7 */ /* 0x0022a4000800017f */
[----:B--2---:R-:W-:Y:S05]  /*28560*/  @!P0 NANOSLEEP.SYNCS 0x989680 ;  /* 0x009896800000895d */ /* 0x004fea0003900000 */
[----:B------:R-:W2:Y:S02]  /*28570*/  @!P0 SYNCS.PHASECHK.TRANS64 P0, [R19+URZ+0x30820], R4 ;  /* 0x03082004130085a7 */ /* 0x000ea4000800007f */
[----:B--2---:R-:W-:Y:S05]  /*28580*/  @!P0 BRA `(.L_x_4887) ;  /* 0xfffffffc00f08947 */ /* 0x004fea000383ffff */
[----:B------:R-:W-:Y:S05]  /*28590*/  BRA `(.L_x_5080) ;  /* 0xffffff7c00907947 */ /* 0x000fea000383ffff */
.L_x_4891:
[----:B--2---:R2:W3:Y:S02]  /*285a0*/  SYNCS.PHASECHK.TRANS64.TRYWAIT P0, [R6+URZ+0x308a0], R10 ;  /* 0x0308a00a060075a7 */ /* 0x0044e4000800017f */
[----:B---3--:R-:W-:Y:S05]  /*285b0*/  @!P0 NANOSLEEP.SYNCS 0x989680 ;  /* 0x009896800000895d */ /* 0x008fea0003900000 */
[----:B------:R-:W3:Y:S02]  /*285c0*/  @!P0 SYNCS.PHASECHK.TRANS64 P0, [R6+URZ+0x308a0], R10 ;  /* 0x0308a00a060085a7 */ /* 0x000ee4000800007f */
[----:B---3--:R-:W-:Y:S05]  /*285d0*/  @!P0 BRA `(.L_x_4891) ;  /* 0xfffffffc00f08947 */ /* 0x008fea000383ffff */
[----:B------:R-:W-:Y:S05]  /*285e0*/  BRA `(.L_x_5081) ;  /* 0xffffff7c00b07947 */ /* 0x000fea000383ffff */
.L_x_4898:
[----:B-1----:R1:W3:Y:S02]  /*285f0*/  SYNCS.PHASECHK.TRANS64.TRYWAIT P0, [R6+URZ+0x308c0], R10 ;  /* 0x0308c00a060075a7 */ /* 0x0022e4000800017f */
[----:B---3--:R-:W-:Y:S05]  /*28600*/  @!P0 NANOSLEEP.SYNCS 0x989680 ;  /* 0x009896800000895d */ /* 0x008fea0003900000 */
[----:B------:R-:W3:Y:S02]  /*28610*/  @!P0 SYNCS.PHASECHK.TRANS64 P0, [R6+URZ+0x308c0], R10 ;  /* 0x0308c00a060085a7 */ /* 0x000ee4000800007f */
[----:B---3--:R-:W-:Y:S05]  /*28620*/  @!P0 BRA `(.L_x_4898) ;  /* 0xfffffffc00f08947 */ /* 0x008fea000383ffff */
[----:B------:R-:W-:Y:S05]  /*28630*/  BRA `(.L_x_5082) ;  /* 0xffffff8000a87947 */ /* 0x000fea000383ffff */
.L_x_4907:
[----:B-1----:R1:W2:Y:S02]  /*28640*/  SYNCS.PHASECHK.TRANS64.TRYWAIT P0, [R8+URZ+0x308a0], R7 ;  /* 0x0308a007080075a7 */ /* 0x0022a4000800017f */
[----:B--2---:R-:W-:Y:S05]  /*28650*/  @!P0 NANOSLEEP.SYNCS 0x989680 ;  /* 0x009896800000895d */ /* 0x004fea0003900000 */
[----:B------:R-:W2:Y:S02]  /*28660*/  @!P0 SYNCS.PHASECHK.TRANS64 P0, [R8+URZ+0x308a0], R7 ;  /* 0x0308a007080085a7 */ /* 0x000ea4000800007f */
[----:B--2---:R-:W-:Y:S05]  /*28670*/  @!P0 BRA `(.L_x_4907) ;  /* 0xfffffffc00f08947 */ /* 0x004fea000383ffff */
[----:B------:R-:W-:Y:S05]  /*28680*/  BRA `(.L_x_5083) ;  /* 0xffffff8400ec7947 */ /* 0x000fea000383ffff */
.L_x_4914:
[----:B--2---:R2:W3:Y:S02]  /*28690*/  SYNCS.PHASECHK.TRANS64.TRYWAIT P0, [R8+URZ+0x308c0], R7 ;  /* 0x0308c007080075a7 */ /* 0x0044e4000800017f */
[----:B---3--:R-:W-:Y:S05]  /*286a0*/  @!P0 NANOSLEEP.SYNCS 0x989680 ;  /* 0x009896800000895d */ /* 0x008fea0003900000 */
[----:B------:R-:W3:Y:S02]  /*286b0*/  @!P0 SYNCS.PHASECHK.TRANS64 P0, [R8+URZ+0x308c0], R7 ;  /* 0x0308c007080085a7 */ /* 0x000ee4000800007f */
[----:B---3--:R-:W-:Y:S05]  /*286c0*/  @!P0 BRA `(.L_x_4914) ;  /* 0xfffffffc00f08947 */ /* 0x008fea000383ffff */
[----:B------:R-:W-:Y:S05]  /*286d0*/  BRA `(.L_x_5084) ;  /* 0xffffff8800e07947 */ /* 0x000fea000383ffff */
.L_x_4939:
        /* <DEDUP_REMOVED lines=11> */
.L_x_5086:
[----:B------:R-:W-:Y:S05]  /*28790*/  BSYNC B0 ;  /* 0x0000000000007941 */ /* 0x000fea0003800000 */
.L_x_5085:
[----:B------:R-:W-:Y:S05]  /*287a0*/  BRA `(.L_x_5087) ;  /* 0xffffff9c00307947 */ /* 0x000fea000383ffff */
.L_x_4941:
[----:B------:R-:W-:Y:S01]  /*287b0*/  BSSY B0, `(.L_x_5088) ;  /* 0x0000006000007945 */ /* 0x000fe20003800000 */
[----:B0-----:R-:W-:-:S07]  /*287c0*/  IMAD.MOV.U32 R15, RZ, RZ, -0x1 ;  /* 0xffffffffff0f7424 */ /* 0x001fce00078e00ff */
[----:B-12---:R-:W-:Y:S05]  /*287d0*/  WARPSYNC.COLLECTIVE R15, `(.L_x_5089) ;  /* 0x000000000f0c7348 */ /* 0x006fea0003c00000 */
[----:B------:R-:W-:Y:S02]  /*287e0*/  ELECT P6, UR62, PT ;  /* 0x00000000003e782f */ /* 0x000fe400038c0000 */
[----:B------:R-:W-:Y:S01]  /*287f0*/  MOV R14, UR62 ;  /* 0x0000003e000e7c02 */ /* 0x000fe20008000f00 */
[----:B-12---:R-:W-:Y:S10]  /*28800*/  ENDCOLLECTIVE ;  /* 0x000000000000791b */ /* 0x006ff40003800000 */
.L_x_5089:
[----:B------:R-:W-:Y:S05]  /*28810*/  BSYNC B0 ;  /* 0x0000000000007941 */ /* 0x000fea0003800000 */
.L_x_5088:
[----:B------:R-:W-:Y:S05]  /*28820*/  BRA `(.L_x_5090) ;  /* 0xffffff9c00347947 */ /* 0x000fea000383ffff */
.L_x_4943:
[----:B---3--:R3:W4:Y:S02]  /*28830*/  SYNCS.PHASECHK.TRANS64.TRYWAIT P0, [R0+URZ+0x30840], R2 ;  /* 0x03084002000075a7 */ /* 0x008724000800017f */
[----:B----4-:R-:W-:Y:S05]  /*28840*/  @!P0 NANOSLEEP.SYNCS 0x989680 ;  /* 0x009896800000895d */ /* 0x010fea0003900000 */
[----:B------:R-:W4:Y:S02]  /*28850*/  @!P0 SYNCS.PHASECHK.TRANS64 P0, [R0+URZ+0x30840], R2 ;  /* 0x03084002000085a7 */ /* 0x000f24000800007f */
[----:B----4-:R-:W-:Y:S05]  /*28860*/  @!P0 BRA `(.L_x_4943) ;  /* 0xfffffffc00f08947 */ /* 0x010fea000383ffff */
[----:B------:R-:W-:Y:S05]  /*28870*/  BRA `(.L_x_5091) ;  /* 0xffffff9c009c7947 */ /* 0x000fea000383ffff */
.L_x_4947:
[----:B------:R1:W5:Y:S01]  /*28880*/  LDL.LU R9, [R1+0x314] ;  /* 0x0003140001097983 */ /* 0x0003620000300800 */
[----:B------:R-:W-:Y:S02]  /*28890*/  IMAD.MOV.U32 R5, RZ, RZ, R11 ;  /* 0x000000ffff057224 */ /* 0x000fe400078e000b */
[----:B------:R-:W-:Y:S02]  /*288a0*/  IMAD.MOV.U32 R13, RZ, RZ, R3 ;  /* 0x000000ffff0d7224 */ /* 0x000fe400078e0003 */
[----:B------:R-:W-:Y:S02]  /*288b0*/  IMAD.MOV.U32 R12, RZ, RZ, RZ ;  /* 0x000000ffff0c7224 */ /* 0x000fe400078e00ff */
[----:B------:R-:W-:Y:S02]  /*288c0*/  IMAD.MOV.U32 R11, RZ, RZ, 0x181f ;  /* 0x0000181fff0b7424 */ /* 0x000fe400078e00ff */
[----:B01----:R-:W-:-:S07]  /*288d0*/  IMAD.MOV.U32 R15, RZ, RZ, -0x1 ;  /* 0xffffffffff0f7424 */ /* 0x003fce00078e00ff */
[----:B-----5:R-:W-:Y:S05]  /*288e0*/  WARPSYNC.COLLECTIVE R15, `(.L_x_5092) ;  /* 0x000000000f087348 */ /* 0x020fea0003c00000 */
[----:B------:R0:W1:Y:S02]  /*288f0*/  SHFL.IDX P6, R14, R13, R12, R11 ;  /* 0x0000000c0d0e7389 */ /* 0x00006400000c000b */
[----:B01---5:R-:W-:Y:S01]  /*28900*/  ENDCOLLECTIVE ;  /* 0x000000000000791b */ /* 0x023fe20003800000 */
.L_x_5092:
[----:B------:R-:W-:Y:S02]  /*28910*/  IMAD.MOV.U32 R13, RZ, RZ, R4 ;  /* 0x000000ffff0d7224 */ /* 0x000fe400078e0004 */
[----:B------:R-:W-:-:S07]  /*28920*/  IMAD.MOV.U32 R6, RZ, RZ, R14 ;  /* 0x000000ffff067224 */ /* 0x000fce00078e000e */
[----:B------:R-:W-:Y:S05]  /*28930*/  WARPSYNC.COLLECTIVE R15, `(.L_x_5093) ;  /* 0x000000000f087348 */ /* 0x000fea0003c00000 */
[----:B------:R0:W1:Y:S02]  /*28940*/  SHFL.IDX P6, R14, R13, R12, R11 ;  /* 0x0000000c0d0e7389 */ /* 0x00006400000c000b */
[----:B01----:R-:W-:Y:S01]  /*28950*/  ENDCOLLECTIVE ;  /* 0x000000000000791b */ /* 0x003fe20003800000 */
.L_x_5093:
        /* <DEDUP_REMOVED lines=19> */
[----:B------:R0:W-:Y:S01]  /*28a90*/  @!P2 LDGSTS.E.BYPASS.LTC128B.128 [R9+0x1a400], desc[UR4][R6.64+0x100], !P1 ;  /* 0x1a4001000609afae */ /* 0x0001e2000c901d44 */
[----:B------:R-:W-:-:S13]  /*28aa0*/  ISETP.GE.AND P2, PT, R5, R2, PT ;  /* 0x000000020500720c */ /* 0x000fda0003f46270 */
[----:B0-----:R-:W-:Y:S05]  /*28ab0*/  WARPSYNC.COLLECTIVE R15, `(.L_x_5094) ;  /* 0x000000000f087348 */ /* 0x001fea0003c00000 */
[----:B------:R1:W2:Y:S02]  /*28ac0*/  SHFL.IDX P6, R14, R13, R12, R11 ;  /* 0x0000000c0d0e7389 */ /* 0x0002a400000c000b */
[----:B012---:R-:W-:Y:S01]  /*28ad0*/  ENDCOLLECTIVE ;  /* 0x000000000000791b */ /* 0x007fe20003800000 */
.L_x_5094:
[----:B------:R-:W-:Y:S02]  /*28ae0*/  IMAD.MOV.U32 R13, RZ, RZ, R4 ;  /* 0x000000ffff0d7224 */ /* 0x000fe400078e0004 */
[----:B------:R-:W-:-:S07]  /*28af0*/  IMAD.MOV.U32 R6, RZ, RZ, R14 ;  /* 0x000000ffff067224 */ /* 0x000fce00078e000e */
[----:B------:R-:W-:Y:S05]  /*28b00*/  WARPSYNC.COLLECTIVE R15, `(.L_x_5095) ;  /* 0x000000000f087348 */ /* 0x000fea0003c00000 */
[----:B------:R0:W1:Y:S02]  /*28b10*/  SHFL.IDX P6, R14, R13, R12, R11 ;  /* 0x0000000c0d0e7389 */ /* 0x00006400000c000b */
[----:B01----:R-:W-:Y:S01]  /*28b20*/  ENDCOLLECTIVE ;  /* 0x000000000000791b */ /* 0x003fe20003800000 */
.L_x_5095:
        /* <DEDUP_REMOVED lines=19> */
.L_x_5096:
[----:B------:R-:W-:Y:S02]  /*28c60*/  IMAD.MOV.U32 R13, RZ, RZ, R4 ;  /* 0x000000ffff0d7224 */ /* 0x000fe400078e0004 */
[----:B------:R-:W-:-:S07]  /*28c70*/  IMAD.MOV.U32 R6, RZ, RZ, R14 ;  /* 0x000000ffff067224 */ /* 0x000fce00078e000e */
[----:B------:R-:W-:Y:S05]  /*28c80*/  WARPSYNC.COLLECTIVE R15, `(.L_x_5097) ;  /* 0x000000000f087348 */ /* 0x000fea0003c00000 */
[----:B------:R0:W1:Y:S02]  /*28c90*/  SHFL.IDX P6, R14, R13, R12, R11 ;  /* 0x0000000c0d0e7389 */ /* 0x00006400000c000b */
[----:B01----:R-:W-:Y:S01]  /*28ca0*/  ENDCOLLECTIVE ;  /* 0x000000000000791b */ /* 0x003fe20003800000 */
.L_x_5097:
        /* <DEDUP_REMOVED lines=19> */
.L_x_5098:
[----:B------:R-:W-:Y:S02]  /*28de0*/  IMAD.MOV.U32 R13, RZ, RZ, R4 ;  /* 0x000000ffff0d7224 */ /* 0x000fe400078e0004 */
[----:B------:R-:W-:-:S07]  /*28df0*/  IMAD.MOV.U32 R6, RZ, RZ, R14 ;  /* 0x000000ffff067224 */ /* 0x000fce00078e000e */
[----:B------:R-:W-:Y:S05]  /*28e00*/  WARPSYNC.COLLECTIVE R15, `(.L_x_5099) ;  /* 0x000000000f087348 */ /* 0x000fea0003c00000 */
[----:B------:R0:W1:Y:S02]  /*28e10*/  SHFL.IDX P6, R14, R13, R12, R11 ;  /* 0x0000000c0d0e7389 */ /* 0x00006400000c000b */
[----:B01----:R-:W-:Y:S01]  /*28e20*/  ENDCOLLECTIVE ;  /* 0x000000000000791b */ /* 0x003fe20003800000 */
.L_x_5099:
        /* <DEDUP_REMOVED lines=19> */
.L_x_5100:
[----:B------:R-:W-:Y:S02]  /*28f60*/  IMAD.MOV.U32 R13, RZ, RZ, R4 ;  /* 0x000000ffff0d7224 */ /* 0x000fe400078e0004 */
[----:B------:R-:W-:-:S07]  /*28f70*/  IMAD.MOV.U32 R6, RZ, RZ, R14 ;  /* 0x000000ffff067224 */ /* 0x000fce00078e000e */
[----:B------:R-:W-:Y:S05]  /*28f80*/  WARPSYNC.COLLECTIVE R15, `(.L_x_5101) ;  /* 0x000000000f087348 */ /* 0x000fea0003c00000 */
[----:B------:R0:W1:Y:S02]  /*28f90*/  SHFL.IDX P6, R14, R13, R12, R11 ;  /* 0x0000000c0d0e7389 */ /* 0x00006400000c000b */
[----:B01----:R-:W-:Y:S01]  /*28fa0*/  ENDCOLLECTIVE ;  /* 0x000000000000791b */ /* 0x003fe20003800000 */
.L_x_5101:
        /* <DEDUP_REMOVED lines=19> */
.L_x_5102:
[----:B------:R-:W-:Y:S02]  /*290e0*/  IMAD.MOV.U32 R13, RZ, RZ, R4 ;  /* 0x000000ffff0d7224 */ /* 0x000fe400078e0004 */
[----:B------:R-:W-:-:S07]  /*290f0*/  IMAD.MOV.U32 R6, RZ, RZ, R14 ;  /* 0x000000ffff067224 */ /* 0x000fce00078e000e */
[----:B------:R-:W-:Y:S05]  /*29100*/  WARPSYNC.COLLECTIVE R15, `(.L_x_5103) ;  /* 0x000000000f087348 */ /* 0x000fea0003c00000 */
[----:B------:R0:W1:Y:S02]  /*29110*/  SHFL.IDX P6, R14, R13, R12, R11 ;  /* 0x0000000c0d0e7389 */ /* 0x00006400000c000b */
[----:B01----:R-:W-:Y:S01]  /*29120*/  ENDCOLLECTIVE ;  /* 0x000000000000791b */ /* 0x003fe20003800000 */
.L_x_5103:
        /* <DEDUP_REMOVED lines=19> */
.L_x_5104:
[----:B------:R-:W-:Y:S02]  /*29260*/  IMAD.MOV.U32 R13, RZ, RZ, R4 ;  /* 0x000000ffff0d7224 */ /* 0x000fe400078e0004 */
[----:B------:R-:W-:-:S07]  /*29270*/  IMAD.MOV.U32 R6, RZ, RZ, R14 ;  /* 0x000000ffff067224 */ /* 0x000fce00078e000e */
[----:B------:R-:W-:Y:S05]  /*29280*/  WARPSYNC.COLLECTIVE R15, `(.L_x_5105) ;  /* 0x000000000f087348 */ /* 0x000fea0003c00000 */
[----:B------:R0:W1:Y:S02]  /*29290*/  SHFL.IDX P6, R14, R13, R12, R11 ;  /* 0x0000000c0d0e7389 */ /* 0x00006400000c000b */
[----:B01----:R-:W-:Y:S01]  /*292a0*/  ENDCOLLECTIVE ;  /* 0x000000000000791b */ /* 0x003fe20003800000 */
.L_x_5105:
        /* <DEDUP_REMOVED lines=17> */
.L_x_5106:
[----:B------:R-:W-:Y:S02]  /*293c0*/  IMAD.MOV.U32 R13, RZ, RZ, R4 ;  /* 0x000000ffff0d7224 */ /* 0x000fe400078e0004 */
[----:B------:R-:W-:-:S07]  /*293d0*/  IMAD.MOV.U32 R5, RZ, RZ, R14 ;  /* 0x000000ffff057224 */ /* 0x000fce00078e000e */
[----:B------:R-:W-:Y:S05]  /*293e0*/  WARPSYNC.COLLECTIVE R15, `(.L_x_5107) ;  /* 0x000000000f087348 */ /* 0x000fea0003c00000 */
[----:B------:R0:W1:Y:S02]  /*293f0*/  SHFL.IDX P6, R14, R13, R12, R11 ;  /* 0x0000000c0d0e7389 */ /* 0x00006400000c000b */
[----:B01----:R-:W-:Y:S01]  /*29400*/  ENDCOLLECTIVE ;  /* 0x000000000000791b */ /* 0x003fe20003800000 */
.L_x_5107:
[----:B------:R-:W-:Y:S01]  /*29410*/  IMAD.MOV.U32 R3, RZ, RZ, R14 ;  /* 0x000000ffff037224 */ /* 0x000fe200078e000e */
[----:B------:R-:W-:Y:S06]  /*29420*/  BRA `(.L_x_5108) ;  /* 0xffffffa000387947 */ /* 0x000fec000383ffff */
.L_x_4952:
[----:B----4-:R4:W0:Y:S02]  /*29430*/  SYNCS.PHASECHK.TRANS64.TRYWAIT P0, [R19+URZ+0x30820], R0 ;  /* 0x03082000130075a7 */ /* 0x010824000800017f */
[----:B0-----:R-:W-:Y:S05]  /*29440*/  @!P0 NANOSLEEP.SYNCS 0x989680 ;  /* 0x009896800000895d */ /* 0x001fea0003900000 */
[----:B------:R-:W0:Y:S02]  /*29450*/  @!P0 SYNCS.PHASECHK.TRANS64 P0, [R19+URZ+0x30820], R0 ;  /* 0x03082000130085a7 */ /* 0x000e24000800007f */
[----:B0-----:R-:W-:Y:S05]  /*29460*/  @!P0 BRA `(.L_x_4952) ;  /* 0xfffffffc00f08947 */ /* 0x001fea000383ffff */
[----:B------:R-:W-:Y:S05]  /*29470*/  BRA `(.L_x_5109) ;  /* 0xffffffa000b07947 */ /* 0x000fea000383ffff */
.L_x_4961:
[----:B--2---:R2:W3:Y:S02]  /*29480*/  SYNCS.PHASECHK.TRANS64.TRYWAIT P0, [R3+URZ+0x30840], R2 ;  /* 0x03084002030075a7 */ /* 0x0044e4000800017f */
[----:B---3--:R-:W-:Y:S05]  /*29490*/  @!P0 NANOSLEEP.SYNCS 0x989680 ;  /* 0x009896800000895d */ /* 0x008fea0003900000 */
[----:B------:R-:W3:Y:S02]  /*294a0*/  @!P0 SYNCS.PHASECHK.TRANS64 P0, [R3+URZ+0x30840], R2 ;  /* 0x03084002030085a7 */ /* 0x000ee4000800007f */
[----:B---3--:R-:W-:Y:S05]  /*294b0*/  @!P0 BRA `(.L_x_4961) ;  /* 0xfffffffc00f08947 */ /* 0x008fea000383ffff */
[----:B------:R-:W-:Y:S05]  /*294c0*/  BRA `(.L_x_5110) ;  /* 0xffffffa400a87947 */ /* 0x000fea000383ffff */
.L_x_4968:
[----:B-1----:R1:W2:Y:S02]  /*294d0*/  SYNCS.PHASECHK.TRANS64.TRYWAIT P0, [R2+URZ+0x30860], R3 ;  /* 0x03086003020075a7 */ /* 0x0022a4000800017f */
[----:B--2---:R-:W-:Y:S05]  /*294e0*/  @!P0 NANOSLEEP.SYNCS 0x989680 ;  /* 0x009896800000895d */ /* 0x004fea0003900000 */
[----:B------:R-:W2:Y:S02]  /*294f0*/  @!P0 SYNCS.PHASECHK.TRANS64 P0, [R2+URZ+0x30860], R3 ;  /* 0x03086003020085a7 */ /* 0x000ea4000800007f */
[----:B--2---:R-:W-:Y:S05]  /*29500*/  @!P0 BRA `(.L_x_4968) ;  /* 0xfffffffc00f08947 */ /* 0x004fea000383ffff */
[----:B------:R-:W-:Y:S05]  /*29510*/  BRA `(.L_x_5111) ;  /* 0xffffffa800b87947 */ /* 0x000fea000383ffff */
.L_x_4979:
[----:B--2---:R2:W3:Y:S02]  /*29520*/  SYNCS.PHASECHK.TRANS64.TRYWAIT P0, [R3+URZ+0x30840], R2 ;  /* 0x03084002030075a7 */ /* 0x0044e4000800017f */
[----:B---3--:R-:W-:Y:S05]  /*29530*/  @!P0 NANOSLEEP.SYNCS 0x989680 ;  /* 0x009896800000895d */ /* 0x008fea0003900000 */
[----:B------:R-:W3:Y:S02]  /*29540*/  @!P0 SYNCS.PHASECHK.TRANS64 P0, [R3+URZ+0x30840], R2 ;  /* 0x03084002030085a7 */ /* 0x000ee4000800007f */
[----:B---3--:R-:W-:Y:S05]  /*29550*/  @!P0 BRA `(.L_x_4979) ;  /* 0xfffffffc00f08947 */ /* 0x008fea000383ffff */
[----:B------:R-:W-:Y:S05]  /*29560*/  BRA `(.L_x_5112) ;  /* 0xffffffb0008c7947 */ /* 0x000fea000383ffff */
.L_x_4986:
[----:B-1----:R1:W2:Y:S02]  /*29570*/  SYNCS.PHASECHK.TRANS64.TRYWAIT P0, [R2+URZ+0x30860], R3 ;  /* 0x03086003020075a7 */ /* 0x0022a4000800017f */
[----:B--2---:R-:W-:Y:S05]  /*29580*/  @!P0 NANOSLEEP.SYNCS 0x989680 ;  /* 0x009896800000895d */ /* 0x004fea0003900000 */
[----:B------:R-:W2:Y:S02]  /*29590*/  @!P0 SYNCS.PHASECHK.TRANS64 P0, [R2+URZ+0x30860], R3 ;  /* 0x03086003020085a7 */ /* 0x000ea4000800007f */
[----:B--2---:R-:W-:Y:S05]  /*295a0*/  @!P0 BRA `(.L_x_4986) ;  /* 0xfffffffc00f08947 */ /* 0x004fea000383ffff */
[----:B------:R-:W-:Y:S05]  /*295b0*/  BRA `(.L_x_5113) ;  /* 0xffffffb4009c7947 */ /* 0x000fea000383ffff */
.L_x_4997:
[----:B---3--:R3:W4:Y:S02]  /*295c0*/  SYNCS.PHASECHK.TRANS64.TRYWAIT P0, [R3+URZ+0x30840], R2 ;  /* 0x03084002030075a7 */ /* 0x008724000800017f */
[----:B----4-:R-:W-:Y:S05]  /*295d0*/  @!P0 NANOSLEEP.SYNCS 0x989680 ;  /* 0x009896800000895d */ /* 0x010fea0003900000 */
[----:B------:R-:W4:Y:S02]  /*295e0*/  @!P0 SYNCS.PHASECHK.TRANS64 P0, [R3+URZ+0x30840], R2 ;  /* 0x03084002030085a7 */ /* 0x000f24000800007f */
[----:B----4-:R-:W-:Y:S05]  /*295f0*/  @!P0 BRA `(.L_x_4997) ;  /* 0xfffffffc00f08947 */ /* 0x010fea000383ffff */
[----:B------:R-:W-:Y:S05]  /*29600*/  BRA `(.L_x_5114) ;  /* 0xffffffbc004c7947 */ /* 0x000fea000383ffff */
.L_x_5004:
[----:B-1----:R1:W2:Y:S02]  /*29610*/  SYNCS.PHASECHK.TRANS64.TRYWAIT P0, [R2+URZ+0x30860], R5 ;  /* 0x03086005020075a7 */ /* 0x0022a4000800017f */
[----:B--2---:R-:W-:Y:S05]  /*29620*/  @!P0 NANOSLEEP.SYNCS 0x989680 ;  /* 0x009896800000895d */ /* 0x004fea0003900000 */
[----:B------:R-:W2:Y:S02]  /*29630*/  @!P0 SYNCS.PHASECHK.TRANS64 P0, [R2+URZ+0x30860], R5 ;  /* 0x03086005020085a7 */ /* 0x000ea4000800007f */
[----:B--2---:R-:W-:Y:S05]  /*29640*/  @!P0 BRA `(.L_x_5004) ;  /* 0xfffffffc00f08947 */ /* 0x004fea000383ffff */
[----:B------:R-:W-:Y:S05]  /*29650*/  BRA `(.L_x_5115) ;  /* 0xffffffc000587947 */ /* 0x000fea000383ffff */
.L_x_5017:
[----:B----4-:R4:W0:Y:S02]  /*29660*/  SYNCS.PHASECHK.TRANS64.TRYWAIT P0, [R0+URZ+0x30860], R2 ;  /* 0x03086002000075a7 */ /* 0x010824000800017f */
[----:B0-----:R-:W-:Y:S05]  /*29670*/  @!P0 NANOSLEEP.SYNCS 0x989680 ;  /* 0x009896800000895d */ /* 0x001fea0003900000 */
[----:B------:R-:W0:Y:S02]  /*29680*/  @!P0 SYNCS.PHASECHK.TRANS64 P0, [R0+URZ+0x30860], R2 ;  /* 0x03086002000085a7 */ /* 0x000e24000800007f */
[----:B0-----:R-:W-:Y:S05]  /*29690*/  @!P0 BRA `(.L_x_5017) ;  /* 0xfffffffc00f08947 */ /* 0x001fea000383ffff */
[----:B------:R-:W-:Y:S05]  /*296a0*/  BRA `(.L_x_5116) ;  /* 0xffffffc400ec7947 */ /* 0x000fea000383ffff */
.L_x_5026:
[----:B--2-4-:R-:W2:Y:S01]  /*296b0*/  LDL R0, [R1+0x2d0] ;  /* 0x0002d00001007983 */ /* 0x014ea20000100800 */
[----:B------:R-:W-:Y:S01]  /*296c0*/  BSSY B0, `(.L_x_5117) ;  /* 0x0000008000007945 */ /* 0x000fe20003800000 */
[----:B------:R-:W-:Y:S02]  /*296d0*/  IMAD.MOV.U32 R12, RZ, RZ, RZ ;  /* 0x000000ffff0c7224 */ /* 0x000fe400078e00ff */
[----:B-1----:R-:W-:Y:S02]  /*296e0*/  IMAD.MOV.U32 R11, RZ, RZ, 0x1f ;  /* 0x0000001fff0b7424 */ /* 0x002fe400078e00ff */
[----:B0-----:R-:W-:Y:S02]  /*296f0*/  IMAD.MOV.U32 R15, RZ, RZ, -0x1 ;  /* 0xffffffffff0f7424 */ /* 0x001fe400078e00ff */
[----:B--2---:R-:W-:-:S07]  /*29700*/  IMAD.MOV.U32 R13, RZ, RZ, R0 ;  /* 0x000000ffff0d7224 */ /* 0x004fce00078e0000 */
[----:B---3--:R-:W-:Y:S05]  /*29710*/  WARPSYNC.COLLECTIVE R15, `(.L_x_5118) ;  /* 0x000000000f087348 */ /* 0x008fea0003c00000 */
[----:B------:R0:W1:Y:S02]  /*29720*/  SHFL.IDX P6, R14, R13, R12, R11 ;  /* 0x0000000c0d0e7389 */ /* 0x00006400000c000b */
[----:B01-3--:R-:W-:Y:S01]  /*29730*/  ENDCOLLECTIVE ;  /* 0x000000000000791b */ /* 0x00bfe20003800000 */
.L_x_5118:
[----:B------:R-:W-:Y:S05]  /*29740*/  BSYNC B0 ;  /* 0x0000000000007941 */ /* 0x000fea0003800000 */
.L_x_5117:
        /* <DEDUP_REMOVED lines=10> */
.L_x_5119:
        /* <DEDUP_REMOVED lines=25> */
.L_x_5120:
        /* <DEDUP_REMOVED lines=9> */
.L_x_5121:
        /* <DEDUP_REMOVED lines=8> */
.L_x_5122:
        /* <DEDUP_REMOVED lines=8> */
.L_x_5123:
        /* <DEDUP_REMOVED lines=8> */
.L_x_5124:
        /* <DEDUP_REMOVED lines=9> */
.L_x_5125:
[----:B------:R-:W-:Y:S01]  /*29c20*/  IMAD.MOV.U32 R9, RZ, RZ, R14 ;  /* 0x000000ffff097224 */ /* 0x000fe200078e000e */
[----:B------:R-:W-:Y:S06]  /*29c30*/  BRA `(.L_x_5126) ;  /* 0xffffffc800b07947 */ /* 0x000fec000383ffff */
.L_x_5029:
[----:B------:R-:W-:Y:S01]  /*29c40*/  BSSY B0, `(.L_x_5127) ;  /* 0x0000008000007945 */ /* 0x000fe20003800000 */
[----:B------:R-:W-:Y:S02]  /*29c50*/  IMAD.MOV.U32 R13, RZ, RZ, R2 ;  /* 0x000000ffff0d7224 */ /* 0x000fe400078e0002 */
[----:B------:R-:W-:Y:S02]  /*29c60*/  IMAD.MOV.U32 R12, RZ, RZ, 0x1 ;  /* 0x00000001ff0c7424 */ /* 0x000fe400078e00ff */
[----:B------:R-:W-:Y:S02]  /*29c70*/  IMAD.MOV.U32 R11, RZ, RZ, RZ ;  /* 0x000000ffff0b7224 */ /* 0x000fe400078e00ff */
[----:B0-----:R-:W-:-:S07]  /*29c80*/  IMAD.MOV.U32 R15, RZ, RZ, -0x1 ;  /* 0xffffffffff0f7424 */ /* 0x001fce00078e00ff */
[----:B-1----:R-:W-:Y:S05]  /*29c90*/  WARPSYNC.COLLECTIVE R15, `(.L_x_5128) ;  /* 0x000000000f087348 */ /* 0x002fea0003c00000 */
[----:B------:R0:W2:Y:S02]  /*29ca0*/  SHFL.UP P6, R14, R13, R12, R11 ;  /* 0x0400000c0d0e7389 */ /* 0x0000a400000c000b */
[----:B012---:R-:W-:Y:S01]  /*29cb0*/  ENDCOLLECTIVE ;  /* 0x000000000000791b */ /* 0x007fe20003800000 */
.L_x_5128:
[----:B------:R-:W-:Y:S05]  /*29cc0*/  BSYNC B0 ;  /* 0x0000000000007941 */ /* 0x000fea0003800000 */
.L_x_5127:
        /* <DEDUP_REMOVED lines=11> */
.L_x_5129:
        /* <DEDUP_REMOVED lines=8> */
.L_x_5130:
        /* <DEDUP_REMOVED lines=8> */
.L_x_5131:
        /* <DEDUP_REMOVED lines=8> */
.L_x_5132:
        /* <DEDUP_REMOVED lines=9> */
.L_x_5133:
[----:B------:R-:W-:Y:S01]  /*29f90*/  IMAD.MOV.U32 R9, RZ, RZ, R14 ;  /* 0x000000ffff097224 */ /* 0x000fe200078e000e */
[----:B------:R-:W-:Y:S06]  /*29fa0*/  BRA `(.L_x_5134) ;  /* 0xffffffc800847947 */ /* 0x000fec000383ffff */
.L_x_5031:
[----:B------:R-:W-:Y:S01]  /*29fb0*/  BSSY B0, `(.L_x_5135) ;  /* 0x0000006000007945 */ /* 0x000fe20003800000 */
[----:B------:R-:W-:Y:S01]  /*29fc0*/  PLOP3.LUT P6, PT, P6, PT, PT, 0x8, 0x0 ;  /* 0x000000000000781c */ /* 0x000fe200037ce170 */
[----:B0-----:R-:W-:-:S12]  /*29fd0*/  IMAD.MOV.U32 R15, RZ, RZ, -0x1 ;  /* 0xffffffffff0f7424 */ /* 0x001fd800078e00ff */
[----:B-1----:R-:W-:Y:S05]  /*29fe0*/  WARPSYNC.COLLECTIVE R15, `(.L_x_5136) ;  /* 0x000000000f087348 */ /* 0x002fea0003c00000 */
[----:B------:R-:W-:Y:S01]  /*29ff0*/  VOTE.ANY R14, PT, P6 ;  /* 0x00000000000e7806 */ /* 0x000fe200030e0100 */
[----:B-1----:R-:W-:Y:S06]  /*2a000*/  ENDCOLLECTIVE ;  /* 0x000000000000791b */ /* 0x002fec0003800000 */
.L_x_5136:
[----:B------:R-:W-:Y:S05]  /*2a010*/  BSYNC B0 ;  /* 0x0000000000007941 */ /* 0x000fea0003800000 */
.L_x_5135:
        /* <DEDUP_REMOVED lines=10> */
.L_x_5137:
[----:B------:R-:W-:Y:S02]  /*2a0c0*/  IMAD.MOV.U32 R13, RZ, RZ, R6 ;  /* 0x000000ffff0d7224 */ /* 0x000fe400078e0006 */
[----:B------:R-:W-:-:S07]  /*2a0d0*/  IMAD.MOV.U32 R4, RZ, RZ, R14 ;  /* 0x000000ffff047224 */ /* 0x000fce00078e000e */
[----:B------:R-:W-:Y:S05]  /*2a0e0*/  WARPSYNC.COLLECTIVE R15, `(.L_x_5138) ;  /* 0x000000000f087348 */ /* 0x000fea0003c00000 */
[----:B------:R0:W1:Y:S02]  /*2a0f0*/  SHFL.IDX P6, R14, R13, R12, R11 ;  /* 0x0000000c0d0e7389 */ /* 0x00006400000c000b */
[----:B01----:R-:W-:Y:S01]  /*2a100*/  ENDCOLLECTIVE ;  /* 0x000000000000791b */ /* 0x003fe20003800000 */
.L_x_5138:
[----:B------:R-:W-:Y:S02]  /*2a110*/  IMAD.MOV.U32 R6, RZ, RZ, R14 ;  /* 0x000000ffff067224 */ /* 0x000fe400078e000e */
[----:B------:R-:W-:-:S05]  /*2a120*/  IMAD.IADD R10, R0, 0x1, R10 ;  /* 0x00000001000a7824 */ /* 0x000fca00078e020a */
[----:B------:R0:W-:Y:S01]  /*2a130*/  STL [R1+0x2dc], R10 ;  /* 0x0002dc0a01007387 */ /* 0x0001e20000100800 */
[----:B------:R-:W-:Y:S05]  /*2a140*/  BRA `(.L_x_5139) ;  /* 0xffffffc800647947 */ /* 0x000fea000383ffff */
.L_x_5033:
        /* <DEDUP_REMOVED lines=8> */
.L_x_5141:
[----:B------:R-:W-:Y:S05]  /*2a1d0*/  BSYNC B0 ;  /* 0x0000000000007941 */ /* 0x000fea0003800000 */
.L_x_5140:
[----:B------:R-:W-:Y:S01]  /*2a1e0*/  IMAD.MOV.U32 R0, RZ, RZ, R14 ;  /* 0x000000ffff007224 */ /* 0x000fe200078e000e */
[----:B------:R-:W-:Y:S06]  /*2a1f0*/  BRA `(.L_x_5142) ;  /* 0xffffffc800507947 */ /* 0x000fec000383ffff */
.L_x_5039:
[----:B0-----:R0:W1:Y:S02]  /*2a200*/  SYNCS.PHASECHK.TRANS64.TRYWAIT P0, [R0+URZ+0x30820], R3 ;  /* 0x03082003000075a7 */ /* 0x001064000800017f */
[----:B-1----:R-:W-:Y:S05]  /*2a210*/  @!P0 NANOSLEEP.SYNCS 0x989680 ;  /* 0x009896800000895d */ /* 0x002fea0003900000 */
[----:B------:R-:W1:Y:S02]  /*2a220*/  @!P0 SYNCS.PHASECHK.TRANS64 P0, [R0+URZ+0x30820], R3 ;  /* 0x03082003000085a7 */ /* 0x000e64000800007f */
[----:B-1----:R-:W-:Y:S05]  /*2a230*/  @!P0 BRA `(.L_x_5039) ;  /* 0xfffffffc00f08947 */ /* 0x002fea000383ffff */
[----:B------:R-:W-:Y:S05]  /*2a240*/  BRA `(.L_x_5143) ;  /* 0xffffffd000f07947 */ /* 0x000fea000383ffff */
.L_x_5040:
        /* <DEDUP_REMOVED lines=11> */
.L_x_5145:
[----:B------:R-:W-:Y:S05]  /*2a300*/  BSYNC B0 ;  /* 0x0000000000007941 */ /* 0x000fea0003800000 */
.L_x_5144:
[----:B------:R-:W-:Y:S05]  /*2a310*/  BRA `(.L_x_5146) ;  /* 0xffffffd000d87947 */ /* 0x000fea000383ffff */
.L_x_5043:
[----:B------:R-:W-:Y:S01]  /*2a320*/  BSSY B1, `(.L_x_5147) ;  /* 0x0000006000017945 */ /* 0x000fe20003800000 */
[----:B------:R-:W-:-:S07]  /*2a330*/  IMAD.MOV.U32 R15, RZ, RZ, -0x1 ;  /* 0xffffffffff0f7424 */ /* 0x000fce00078e00ff */
[----:B01----:R-:W-:Y:S05]  /*2a340*/  WARPSYNC.COLLECTIVE R15, `(.L_x_5148) ;  /* 0x000000000f0c7348 */ /* 0x003fea0003c00000 */
[----:B------:R-:W-:Y:S02]  /*2a350*/  ELECT P6, UR62, PT ;  /* 0x00000000003e782f */ /* 0x000fe400038c0000 */
[----:B------:R-:W-:Y:S01]  /*2a360*/  MOV R14, UR62 ;  /* 0x0000003e000e7c02 */ /* 0x000fe20008000f00 */
[----:B01----:R-:W-:Y:S10]  /*2a370*/  ENDCOLLECTIVE ;  /* 0x000000000000791b */ /* 0x003ff40003800000 */
.L_x_5148:
[----:B------:R-:W-:Y:S05]  /*2a380*/  BSYNC B1 ;  /* 0x0000000000017941 */ /* 0x000fea0003800000 */
.L_x_5147:
[----:B------:R-:W-:Y:S05]  /*2a390*/  BRA `(.L_x_5149) ;  /* 0xffffffd000d07947 */ /* 0x000fea000383ffff */
.L_x_5045:
[----:B0-----:R0:W1:Y:S02]  /*2a3a0*/  SYNCS.PHASECHK.TRANS64.TRYWAIT P0, [R6+URZ], R5 ;  /* 0x00000005060075a7 */ /* 0x001064000800017f */
[----:B-1----:R-:W-:Y:S05]  /*2a3b0*/  @!P0 NANOSLEEP.SYNCS 0x989680 ;  /* 0x009896800000895d */ /* 0x002fea0003900000 */
[----:B------:R-:W1:Y:S02]  /*2a3c0*/  @!P0 SYNCS.PHASECHK.TRANS64 P0, [R6+URZ], R5 ;  /* 0x00000005060085a7 */ /* 0x000e64000800007f */
[----:B-1----:R-:W-:Y:S05]  /*2a3d0*/  @!P0 BRA `(.L_x_5045) ;  /* 0xfffffffc00f08947 */ /* 0x002fea000383ffff */
[----:B------:R-:W-:Y:S05]  /*2a3e0*/  BRA `(.L_x_5150) ;  /* 0xffffffd400147947 */ /* 0x000fea000383ffff */
.L_x_5046:
[----:B-1----:R1:W2:Y:S02]  /*2a3f0*/  SYNCS.PHASECHK.TRANS64.TRYWAIT P0, [R7+URZ], R2 ;  /* 0x00000002070075a7 */ /* 0x0022a4000800017f */
[----:B--2---:R-:W-:Y:S05]  /*2a400*/  @!P0 NANOSLEEP.SYNCS 0x989680 ;  /* 0x009896800000895d */ /* 0x004fea0003900000 */
[----:B------:R-:W2:Y:S02]  /*2a410*/  @!P0 SYNCS.PHASECHK.TRANS64 P0, [R7+URZ], R2 ;  /* 0x00000002070085a7 */ /* 0x000ea4000800007f */
[----:B--2---:R-:W-:Y:S05]  /*2a420*/  @!P0 BRA `(.L_x_5046) ;  /* 0xfffffffc00f08947 */ /* 0x004fea000383ffff */
[----:B------:R-:W-:Y:S05]  /*2a430*/  BRA `(.L_x_5151) ;  /* 0xffffffd400087947 */ /* 0x000fea000383ffff */
.L_x_5048:
[----:B--2---:R2:W3:Y:S02]  /*2a440*/  SYNCS.PHASECHK.TRANS64.TRYWAIT P0, [R4+URZ], R5 ;  /* 0x00000005040075a7 */ /* 0x0044e4000800017f */
[----:B---3--:R-:W-:Y:S05]  /*2a450*/  @!P0 NANOSLEEP.SYNCS 0x989680 ;  /* 0x009896800000895d */ /* 0x008fea0003900000 */
[----:B------:R-:W3:Y:S02]  /*2a460*/  @!P0 SYNCS.PHASECHK.TRANS64 P0, [R4+URZ], R5 ;  /* 0x00000005040085a7 */ /* 0x000ee4000800007f */
[----:B---3--:R-:W-:Y:S05]  /*2a470*/  @!P0 BRA `(.L_x_5048) ;  /* 0xfffffffc00f08947 */ /* 0x008fea000383ffff */
[----:B------:R-:W-:Y:S05]  /*2a480*/  BRA `(.L_x_5152) ;  /* 0xffffffd400107947 */ /* 0x000fea000383ffff */
        .type           $_ZN7cutlass13device_kernelIN5flash11enable_sm90INS1_16FlashAttnFwdSm90INS1_25CollectiveMainloopFwdSm90ILi2EN4cute5tupleIJNS5_1CILi1EEES8_S8_EEENS6_IJNS7_ILi128EEENS7_ILi96EEENS7_ILi192EEEEEELi192ENS_10bfloat16_tEfNS_4arch4Sm90ELb0ELb1ELb1ELb1ELb0ELb1ELb0ELb1ELb1ELb1ELb1ELb0EEENS1_21CollectiveEpilogueFwdINS6_IJSA_SC_SB_EEES9_SE_SG_Li256ELb1ELb1ELb1ELb0EEENS1_36VarlenDynamicPersistentTileSchedulerILi128ELi96ELi256ELi128ELb1ELb1ELb1ELb1ELb0ELb1EEEEEEEEEvNT_6ParamsE$_ZZN5flash25CollectiveMainloopFwdSm90ILi2EN4cute5tupleIJNS1_1CILi1EEES4_S4_EEENS2_IJNS3_ILi128EEENS3_ILi96EEENS3_ILi192EEEEEELi192EN7cutlass10bfloat16_tEfNSA_4arch4Sm90ELb0ELb1ELb1ELb1ELb0ELb1ELb0ELb1ELb1ELb1ELb1ELb0EE12store_kv_newINS_16FlashAttnFwdSm90ISE_NS_21CollectiveEpilogueFwdINS2_IJS6_S8_S7_EEES5_SB_SD_Li256ELb1ELb1ELb1ELb0EEENS_36VarlenDynamicPersistentTileSchedulerILi128ELi96ELi256ELi128ELb1ELb1ELb1ELb1ELb0ELb1EEEE13SharedStorageEEEbRKNSE_6ParamsENSA_25PipelineTmaAsyncNoClusterILi2ENSA_16PipelineTmaAsyncILi2EEEEESU_RNSA_13PipelineStateILj2EEEiRT_RKNS_16SeqlenInfoQKNewKILb1ELb1EEENS2_IJiiiiEEEENKUliRKT_E_clISW_EEDaiS17_,@function
        .size           $_ZN7cutlass13device_kernelIN5flash11enable_sm90INS1_16FlashAttnFwdSm90INS1_25CollectiveMainloopFwdSm90ILi2EN4cute5tupleIJNS5_1CILi1EEES8_S8_EEENS6_IJNS7_ILi128EEENS7_ILi96EEENS7_ILi192EEEEEELi192ENS_10bfloat16_tEfNS_4arch4Sm90ELb0ELb1ELb1ELb1ELb0ELb1ELb0ELb1ELb1ELb1ELb1ELb0EEENS1_21CollectiveEpilogueFwdINS6_IJSA_SC_SB_EEES9_SE_SG_Li256ELb1ELb1ELb1ELb0EEENS1_36VarlenDynamicPersistentTileSchedulerILi128ELi96ELi256ELi128ELb1ELb1ELb1ELb1ELb0ELb1EEEEEEEEEvNT_6ParamsE$_ZZN5flash25CollectiveMainloopFwdSm90ILi2EN4cute5tupleIJNS1_1CILi1EEES4_S4_EEENS2_IJNS3_ILi128EEENS3_ILi96EEENS3_ILi192EEEEEELi192EN7cutlass10bfloat16_tEfNSA_4arch4Sm90ELb0ELb1ELb1ELb1ELb0ELb1ELb0ELb1ELb1ELb1ELb1ELb0EE12store_kv_newINS_16FlashAttnFwdSm90ISE_NS_21CollectiveEpilogueFwdINS2_IJS6_S8_S7_EEES5_SB_SD_Li256ELb1ELb1ELb1ELb0EEENS_36VarlenDynamicPersistentTileSchedulerILi128ELi96ELi256ELi128ELb1ELb1ELb1ELb1ELb0ELb1EEEE13SharedStorageEEEbRKNSE_6ParamsENSA_25PipelineTmaAsyncNoClusterILi2ENSA_16PipelineTmaAsyncILi2EEEEESU_RNSA_13PipelineStateILj2EEEiRT_RKNS_16SeqlenInfoQKNewKILb1ELb1EEENS2_IJiiiiEEEENKUliRKT_E_clISW_EEDaiS17_,(.L_x_14846 - $_ZN7cutlass13device_kernelIN5flash11enable_sm90INS1_16FlashAttnFwdSm90INS1_25CollectiveMainloopFwdSm90ILi2EN4cute5tupleIJNS5_1CILi1EEES8_S8_EEENS6_IJNS7_ILi128EEENS7_ILi96EEENS7_ILi192EEEEEELi192ENS_10bfloat16_tEfNS_4arch4Sm90ELb0ELb1ELb1ELb1ELb0ELb1ELb0ELb1ELb1ELb1ELb1ELb0EEENS1_21CollectiveEpilogueFwdINS6_IJSA_SC_SB_EEES9_SE_SG_Li256ELb1ELb1ELb1ELb0EEENS1_36VarlenDynamicPersistentTileSchedulerILi128ELi96ELi256ELi128ELb1ELb1ELb1ELb1ELb0ELb1EEEEEEEEEvNT_6ParamsE$_ZZN5flash25CollectiveMainloopFwdSm90ILi2EN4cute5tupleIJNS1_1CILi1EEES4_S4_EEENS2_IJNS3_ILi128EEENS3_ILi96EEENS3_ILi192EEEEEELi192EN7cutlass10bfloat16_tEfNSA_4arch4Sm90ELb0ELb1ELb1ELb1ELb0ELb1ELb0ELb1ELb1ELb1ELb1ELb0EE12store_kv_newINS_16FlashAttnFwdSm90ISE_NS_21CollectiveEpilogueFwdINS2_IJS6_S8_S7_EEES5_SB_SD_Li256ELb1ELb1ELb1ELb0EEENS_36VarlenDynamicPersistentTileSchedulerILi128ELi96ELi256ELi128ELb1ELb1ELb1ELb1ELb0ELb1EEEE13SharedStorageEEEbRKNSE_6ParamsENSA_25PipelineTmaAsyncNoClusterILi2ENSA_16PipelineTmaAsyncILi2EEEEESU_RNSA_13PipelineStateILj2EEEiRT_RKNS_16SeqlenInfoQKNewKILb1ELb1EEENS2_IJiiiiEEEENKUliRKT_E_clISW_EEDaiS17_)
$_ZN7cutlass13device_kernelIN5flash11enable_sm90INS1_16FlashAttnFwdSm90INS1_25CollectiveMainloopFwdSm90ILi2EN4cute5tupleIJNS5_1CILi1EEES8_S8_EEENS6_IJNS7_ILi128EEENS7_ILi96EEENS7_ILi192EEEEEELi192ENS_10bfloat16_tEfNS_4arch4Sm90ELb0ELb1ELb1ELb1ELb0ELb1ELb0ELb1ELb1ELb1ELb1ELb0EEENS1_21CollectiveEpilogueFwdINS6_IJSA_SC_SB_EEES9_SE_SG_Li256ELb1ELb1ELb1ELb0EEENS1_36VarlenDynamicPersistentTileSchedulerILi128ELi96ELi256ELi128ELb1ELb1ELb1ELb1ELb0ELb1EEEEEEEEEvNT_6ParamsE$_ZZN5flash25CollectiveMainloopFwdSm90ILi2EN4cute5tupleIJNS1_1CILi1EEES4_S4_EEENS2_IJNS3_ILi128EEENS3_ILi96EEENS3_ILi192EEEEEELi192EN7cutlass10bfloat16_tEfNSA_4arch4Sm90ELb0ELb1ELb1ELb1ELb0ELb1ELb0ELb1ELb1ELb1ELb1ELb0EE12store_kv_newINS_16FlashAttnFwdSm90ISE_NS_21CollectiveEpilogueFwdINS2_IJS6_S8_S7_EEES5_SB_SD_Li256ELb1ELb1ELb1ELb0EEENS_36VarlenDynamicPersistentTileSchedulerILi128ELi96ELi256ELi128ELb1ELb1ELb1ELb1ELb0ELb1EEEE13SharedStorageEEEbRKNSE_6ParamsENSA_25PipelineTmaAsyncNoClusterILi2ENSA_16PipelineTmaAsyncILi2EEEEESU_RNSA_13PipelineStateILj2EEEiRT_RKNS_16SeqlenInfoQKNewKILb1ELb1EEENS2_IJiiiiEEEENKUliRKT_E_clISW_EEDaiS17_:
[----:B------:R-:W-:Y:S05]  /*2a490*/  YIELD ;  /* 0x0000000000007946 */ /* 0x000fea0003800000 */
[----:B------:R-:W-:Y:S02]  /*2a4a0*/  ULDC UR4, c[0x0][0x20] ;  /* 0x0000080000047ab9 */ /* 0x000fe40000000800 */
[----:B------:R-:W-:-:S05]  /*2a4b0*/  VIADD R80, R0, -UR4 ;  /* 0x8000000400507c36 */ /* 0x000fca0008000000 */
[----:B------:R-:W2:Y:S01]  /*2a4c0*/  LDL.64 R8, [R80+0x8] ;  /* 0x0000080050087983 */ /* 0x000ea20000100a00 */
[----:B------:R-:W0:Y:S02]  /*2a4d0*/  LDC.64 R82, c[0x0][0x208] ;  /* 0x00008200ff527b82 */ /* 0x000e240000000a00 */
[----:B0-----:R-:W-:Y:S02]  /*2a4e0*/  R2UR UR6, R82 ;  /* 0x00000000520672ca */ /* 0x001fe400000e0000 */
[----:B------:R-:W-:-:S13]  /*2a4f0*/  R2UR UR7, R83 ;  /* 0x00000000530772ca */ /* 0x000fda00000e0000 */
[----:B--2---:R-:W2:Y:S01]  /*2a500*/  LD.E R10, desc[UR6][R8.64+0x174] ;  /* 0x00017406080a7980 */ /* 0x004ea2000c101900 */
[----:B------:R-:W-:Y:S01]  /*2a510*/  VIADD R81, R81, -UR4 ;  /* 0x8000000451517c36 */ /* 0x000fe20008000000 */
[----:B------:R-:W-:Y:S01]  /*2a520*/  BSSY B0, `(.L_x_5153) ;  /* 0x0000a79000007945 */ /* 0x000fe20003800000 */
[----:B--2---:R-:W-:-:S13]  /*2a530*/  ISETP.GE.AND P0, PT, R10, 0x1, PT ;  /* 0x000000010a00780c */ /* 0x004fda0003f06270 */
[----:B------:R-:W-:Y:S05]  /*2a540*/  @!P0 BRA `(.L_x_5154) ;  /* 0x0000009800b08947 */ /* 0x000fea0003800000 */
[----:B------:R-:W2:Y:S01]  /*2a550*/  LDL.64 R10, [R80+0x40] ;  /* 0x00004000500a7983 */ /* 0x000ea20000100a00 */
[C---:B------:R-:W-:Y:S02]  /*2a560*/  R2UR UR6, R82.reuse ;  /* 0x00000000520672ca */ /* 0x040fe400000e0000 */
[C---:B------:R-:W-:Y:S01]  /*2a570*/  R2UR UR7, R83.reuse ;  /* 0x00000000530772ca */ /* 0x040fe200000e0000 */
[----:B------:R0:W5:Y:S01]  /*2a580*/  LDL.64 R100, [R80+0x50] ;  /* 0x0000500050647983 */ /* 0x0001620000100a00 */
[----:B------:R-:W-:Y:S02]  /*2a590*/  R2UR UR4, R82 ;  /* 0x00000000520472ca */ /* 0x000fe400000e0000 */
[----:B------:R-:W-:-:S09]  /*2a5a0*/  R2UR UR5, R83 ;  /* 0x00000000530572ca */ /* 0x000fd200000e0000 */
[----:B------:R-:W3:Y:S04]  /*2a5b0*/  LD.E.U8 R8, desc[UR6][R8.64+0x190] ;  /* 0x0001900608087980 */ /* 0x000ee8000c101100 */
[----:B--2---:R-:W2:Y:S01]  /*2a5c0*/  LD.E.64 R96, desc[UR4][R10.64+0x10] ;  /* 0x000010040a607980 */ /* 0x004ea2000c101b00 */
[----:B------:R-:W-:-:S03]  /*2a5d0*/  SHF.R.S32.HI R29, RZ, 0x1f, R27 ;  /* 0x0000001fff1d7819 */ /* 0x000fc6000001141b */
[----:B------:R0:W5:Y:S04]  /*2a5e0*/  LD.E.64 R88, desc[UR4][R10.64+0x8] ;  /* 0x000008040a587980 */ /* 0x000168000c101b00 */
[----:B------:R0:W5:Y:S01]  /*2a5f0*/  LD.E.64 R84, desc[UR6][R10.64+0x18] ;  /* 0x000018060a547980 */ /* 0x000162000c101b00 */
[----:B---3--:R-:W-:Y:S01]  /*2a600*/  ISETP.NE.AND P0, PT, R8, RZ, PT ;  /* 0x000000ff0800720c */ /* 0x008fe20003f05270 */
[-C--:B--2---:R-:W-:Y:S02]  /*2a610*/  IMAD R13, R97, R27.reuse, RZ ;  /* 0x0000001b610d7224 */ /* 0x084fe400078e02ff */
[----:B------:R-:W-:-:S04]  /*2a620*/  IMAD.WIDE.U32 R68, R96, R27, RZ ;  /* 0x0000001b60447225 */ /* 0x000fc800078e00ff */
[----:B------:R-:W-:-:S04]  /*2a630*/  IMAD R13, R96, R29, R13 ;  /* 0x0000001d600d7224 */ /* 0x000fc800078e020d */
[----:B------:R-:W-:Y:S02]  /*2a640*/  IMAD.IADD R71, R69, 0x1, R13 ;  /* 0x0000000145477824 */ /* 0x000fe400078e020d */
[----:B0-----:R-:W-:Y:S05]  /*2a650*/  @!P0 BRA `(.L_x_5155) ;  /* 0x0000004400cc8947 */ /* 0x001fea0003800000 */
[C---:B------:R-:W-:Y:S01]  /*2a660*/  R2UR UR8, R82.reuse ;  /* 0x00000000520872ca */ /* 0x040fe200000e0000 */
[----:B------:R0:W5:Y:S01]  /*2a670*/  LDL.64 R42, [R80+0x10] ;  /* 0x00001000502a7983 */ /* 0x0001620000100a00 */
[C---:B------:R-:W-:Y:S02]  /*2a680*/  R2UR UR9, R83.reuse ;  /* 0x00000000530972ca */ /* 0x040fe400000e0000 */
[C---:B------:R-:W-:Y:S02]  /*2a690*/  R2UR UR4, R82.reuse ;  /* 0x00000000520472ca */ /* 0x040fe400000e0000 */
[C---:B------:R-:W-:Y:S02]  /*2a6a0*/  R2UR UR5, R83.reuse ;  /* 0x00000000530572ca */ /* 0x040fe400000e0000 */
[----:B------:R-:W-:Y:S02]  /*2a6b0*/  R2UR UR6, R82 ;  /* 0x00000000520672ca */ /* 0x000fe400000e0000 */
[----:B------:R-:W-:-:S05]  /*2a6c0*/  R2UR UR7, R83 ;  /* 0x00000000530772ca */ /* 0x000fca00000e0000 */
[----:B-----5:R-:W2:Y:S04]  /*2a6d0*/  LD.E R8, desc[UR8][R100.64+0x10] ;  /* 0x0000100864087980 */ /* 0x020ea8000c101900 */
[----:B------:R-:W3:Y:S04]  /*2a6e0*/  LD.E R14, desc[UR4][R100.64+0xc] ;  /* 0x00000c04640e7980 */ /* 0x000ee8000c101900 */
[----:B------:R-:W4:Y:S04]  /*2a6f0*/  LD.E.64 R34, desc[UR4][R100.64+0x60] ;  /* 0x0000600464227980 */ /* 0x000f28000c101b00 */
[----:B------:R-:W4:Y:S01]  /*2a700*/  LD.E.64 R10, desc[UR6][R100.64+0x80] ;  /* 0x00008006640a7980 */ /* 0x000f22000c101b00 */
[----:B------:R-:W-:-:S02]  /*2a710*/  R2UR UR12, R82 ;  /* 0x00000000520c72ca */ /* 0x000fc400000e0000 */
[C---:B------:R-:W-:Y:S01]  /*2a720*/  R2UR UR13, R83.reuse ;  /* 0x00000000530d72ca */ /* 0x040fe200000e0000 */
[----:B------:R0:W5:Y:S01]  /*2a730*/  LD.E.64 R36, desc[UR4][R100.64+0x58] ;  /* 0x0000580464247980 */ /* 0x000162000c101b00 */
[----:B------:R-:W-:Y:S02]  /*2a740*/  R2UR UR10, R82 ;  /* 0x00000000520a72ca */ /* 0x000fe400000e0000 */
[----:B------:R-:W-:Y:S01]  /*2a750*/  R2UR UR11, R83 ;  /* 0x00000000530b72ca */ /* 0x000fe200000e0000 */
[----:B------:R0:W5:Y:S01]  /*2a760*/  LD.E.64 R32, desc[UR6][R100.64+0x68] ;  /* 0x0000680664207980 */ /* 0x000162000c101b00 */
[----:B------:R-:W-:Y:S01]  /*2a770*/  BSSY B2, `(.L_x_5156) ;  /* 0x000004c000027945 */ /* 0x000fe20003800000 */
[----:B------:R-:W-:Y:S02]  /*2a780*/  CS2R R56, SRZ ;  /* 0x0000000000387805 */ /* 0x000fe4000001ff00 */
[----:B------:R-:W-:Y:S02]  /*2a790*/  CS2R R62, SRZ ;  /* 0x00000000003e7805 */ /* 0x000fe4000001ff00 */
[----:B------:R-:W-:-:S02]  /*2a7a0*/  CS2R R66, SRZ ;  /* 0x0000000000427805 */ /* 0x000fc4000001ff00 */
[----:B------:R0:W5:Y:S01]  /*2a7b0*/  LD.E.U8 R60, desc[UR12][R100.64+0x18] ;  /* 0x0000180c643c7980 */ /* 0x000162000c101100 */
        /* <DEDUP_REMOVED lines=9> */
[----:B--2---:R-:W-:Y:S01]  /*2a850*/  SHF.R.S32.HI R9, RZ, 0x1f, R8 ;  /* 0x0000001fff097819 */ /* 0x004fe20000011408 */
[----:B---3--:R-:W-:-:S03]  /*2a860*/  IMAD R14, R27, -0x60, R14 ;  /* 0xffffffa01b0e7824 */ /* 0x008fc600078e020e */
[----:B------:R-:W-:Y:S02]  /*2a870*/  LEA.HI R9, R9, R8, RZ, 0x2 ;  /* 0x0000000809097211 */ /* 0x000fe400078f10ff */
[----:B------:R-:W-:Y:S02]  /*2a880*/  VIMNMX R31, R14, 0x60, PT ;  /* 0x000000600e1f7848 */ /* 0x000fe40003fe0100 */
[----:B------:R-:W-:Y:S01]  /*2a890*/  SHF.R.S32.HI R14, RZ, 0x2, R9 ;  /* 0x00000002ff0e7819 */ /* 0x000fe20000011409 */
[----:B----4-:R-:W-:Y:S01]  /*2a8a0*/  IMAD R13, R35, R27, RZ ;  /* 0x0000001b230d7224 */ /* 0x010fe200078e02ff */
[----:B------:R0:W5:Y:S02]  /*2a8b0*/  LD.E.64 R8, desc[UR8][R100.64+0x78] ;  /* 0x0000780864087980 */ /* 0x000164000c101b00 */
[----:B------:R-:W-:Y:S01]  /*2a8c0*/  ISETP.GE.AND P0, PT, R14, R31, PT ;  /* 0x0000001f0e00720c */ /* 0x000fe20003f06270 */
[----:B------:R-:W-:Y:S02]  /*2a8d0*/  IMAD R11, R11, R27, RZ ;  /* 0x0000001b0b0b7224 */ /* 0x000fe400078e02ff */
[----:B------:R-:W-:-:S02]  /*2a8e0*/  IMAD R15, R34, R29, R13 ;  /* 0x0000001d220f7224 */ /* 0x000fc400078e020d */
[----:B------:R-:W-:Y:S02]  /*2a8f0*/  IMAD R29, R10, R29, R11 ;  /* 0x0000001d0a1d7224 */ /* 0x000fe400078e020b */
[-C--:B------:R-:W-:Y:S01]  /*2a900*/  IMAD.WIDE.U32 R34, R34, R27.reuse, RZ ;  /* 0x0000001b22227225 */ /* 0x080fe200078e00ff */
[----:B------:R-:W5:Y:S03]  /*2a910*/  LD.E.64 R100, desc[UR10][R100.64+0x88] ;  /* 0x0000880a64647980 */ /* 0x000f66000c101b00 */
[----:B------:R-:W-:Y:S01]  /*2a920*/  IMAD.WIDE.U32 R10, R10, R27, RZ ;  /* 0x0000001b0a0a7225 */ /* 0x000fe200078e00ff */
[----:B------:R-:W-:-:S03]  /*2a930*/  CS2R R12, SRZ ;  /* 0x00000000000c7805 */ /* 0x000fc6000001ff00 */
[----:B------:R-:W-:Y:S02]  /*2a940*/  IMAD.IADD R61, R35, 0x1, R15 ;  /* 0x00000001233d7824 */ /* 0x000fe400078e020f */
[----:B------:R-:W-:Y:S02]  /*2a950*/  VIADD R30, R14, 0x40 ;  /* 0x000000400e1e7836 */ /* 0x000fe40000000000 */
[----:B------:R-:W-:Y:S01]  /*2a960*/  IMAD.IADD R103, R11, 0x1, R29 ;  /* 0x000000010b677824 */ /* 0x000fe200078e021d */
[----:B0-----:R-:W-:Y:S06]  /*2a970*/  @P0 BRA `(.L_x_5157) ;  /* 0x0000000000ac0947 */ /* 0x001fec0003800000 */
[----:B-----5:R-:W-:Y:S02]  /*2a980*/  LOP3.LUT R15, R60, 0x1, RZ, 0xc0, !PT ;  /* 0x000000013c0f7812 */ /* 0x020fe400078ec0ff */
[----:B------:R-:W-:Y:S02]  /*2a990*/  CS2R R96, SRZ ;  /* 0x0000000000607805 */ /* 0x000fe4000001ff00 */
[----:B------:R-:W-:Y:S02]  /*2a9a0*/  LEA R28, P1, R34, R32, 0x1 ;  /* 0x00000020221c7211 */ /* 0x000fe400078208ff */
[----:B------:R-:W-:Y:S02]  /*2a9b0*/  CS2R R92, SRZ ;  /* 0x00000000005c7805 */ /* 0x000fe4000001ff00 */
[----:B------:R-:W-:Y:S02]  /*2a9c0*/  LEA R14, P2, R10, R100, 0x1 ;  /* 0x000000640a0e7211 */ /* 0x000fe400078408ff */
[----:B------:R-:W-:-:S02]  /*2a9d0*/  CS2R R74, SRZ ;  /* 0x00000000004a7805 */ /* 0x000fc4000001ff00 */
[----:B------:R-:W-:Y:S02]  /*2a9e0*/  ISETP.NE.U32.AND P0, PT, R15, 0x1, PT ;  /* 0x000000010f00780c */ /* 0x000fe40003f05070 */
[----:B------:R-:W-:Y:S02]  /*2a9f0*/  CS2R R66, SRZ ;  /* 0x0000000000427805 */ /* 0x000fe4000001ff00 */
[----:B------:R-:W-:Y:S02]  /*2aa00*/  LEA.HI.X R29, R34, R33, R61, 0x1, P1 ;  /* 0x00000021221d7211 */ /* 0x000fe400008f0c3d */
[----:B------:R-:W-:Y:S02]  /*2aa10*/  CS2R R62, SRZ ;  /* 0x00000000003e7805 */ /* 0x000fe4000001ff00 */
[----:B------:R-:W-:Y:S02]  /*2aa20*/  LEA.HI.X R15, R10, R101, R103, 0x1, P2 ;  /* 0x000000650a0f7211 */ /* 0x000fe400010f0c67 */
[----:B------:R-:W-:-:S02]  /*2aa30*/  CS2R R56, SRZ ;  /* 0x0000000000387805 */ /* 0x000fc4000001ff00 */
[----:B------:R-:W-:Y:S02]  /*2aa40*/  R2P PR, R60, 0x3e ;  /* 0x0000003e3c007804 */ /* 0x000fe40000000000 */
[----:B------:R-:W-:Y:S02]  /*2aa50*/  @!P0 R2UR UR4, R82 ;  /* 0x00000000520482ca */ /* 0x000fe400000e0000 */
[----:B------:R-:W-:-:S09]  /*2aa60*/  @!P0 R2UR UR5, R83 ;  /* 0x00000000530582ca */ /* 0x000fd200000e0000 */
[C---:B------:R-:W-:Y:S02]  /*2aa70*/  @P1 R2UR UR6, R82.reuse ;  /* 0x00000000520612ca */ /* 0x040fe400000e0000 */
[C---:B------:R-:W-:Y:S02]  /*2aa80*/  @P1 R2UR UR7, R83.reuse ;  /* 0x00000000530712ca */ /* 0x040fe400000e0000 */
[C---:B------:R-:W-:Y:S02]  /*2aa90*/  @P2 R2UR UR8, R82.reuse ;  /* 0x00000000520822ca */ /* 0x040fe400000e0000 */
[----:B------:R-:W-:Y:S02]  /*2aaa0*/  @P2 R2UR UR9, R83 ;  /* 0x00000000530922ca */ /* 0x000fe400000e0000 */
[----:B------:R-:W-:Y:S02]  /*2aab0*/  @P3 R2UR UR10, R82 ;  /* 0x00000000520a32ca */ /* 0x000fe400000e0000 */
[----:B------:R-:W-:-:S02]  /*2aac0*/  CS2R R98, SRZ ;  /* 0x0000000000627805 */ /* 0x000fc4000001ff00 */
[C---:B------:R-:W-:Y:S02]  /*2aad0*/  @P3 R2UR UR11, R83.reuse ;  /* 0x00000000530b32ca */ /* 0x040fe400000e0000 */
[----:B------:R-:W-:Y:S02]  /*2aae0*/  CS2R R94, SRZ ;  /* 0x00000000005e7805 */ /* 0x000fe4000001ff00 */
[----:B------:R-:W-:Y:S02]  /*2aaf0*/  @P4 R2UR UR12, R82 ;  /* 0x00000000520c42ca */ /* 0x000fe400000e0000 */
[----:B------:R-:W-:Y:S02]  /*2ab00*/  CS2R R90, SRZ ;  /* 0x00000000005a7805 */ /* 0x000fe4000001ff00 */
[----:B------:R-:W-:Y:S02]  /*2ab10*/  @P4 R2UR UR13, R83 ;  /* 0x00000000530d42ca */ /* 0x000fe400000e0000 */
[----:B------:R-:W-:-:S02]  /*2ab20*/  CS2R R72, SRZ ;  /* 0x0000000000487805 */ /* 0x000fc4000001ff00 */
[----:B------:R-:W-:Y:S02]  /*2ab30*/  @P5 R2UR UR14, R82 ;  /* 0x00000000520e52ca */ /* 0x000fe400000e0000 */
[----:B------:R-:W-:Y:S02]  /*2ab40*/  CS2R R64, SRZ ;  /* 0x0000000000407805 */ /* 0x000fe4000001ff00 */
[----:B------:R-:W-:Y:S02]  /*2ab50*/  @P5 R2UR UR15, R83 ;  /* 0x00000000530f52ca */ /* 0x000fe400000e0000 */
[----:B------:R-:W-:Y:S01]  /*2ab60*/  CS2R R58, SRZ ;  /* 0x00000000003a7805 */ /* 0x000fe2000001ff00 */
[----:B------:R0:W5:Y:S04]  /*2ab70*/  @!P0 LD.E.64 R96, desc[UR4][R28.64] ;  /* 0x000000041c608980 */ /* 0x000168000c101b00 */
[----:B------:R0:W5:Y:S04]  /*2ab80*/  @P1 LD.E.64 R92, desc[UR6][R28.64+0x20] ;  /* 0x000020061c5c1980 */ /* 0x000168000c101b00 */
[----:B------:R0:W5:Y:S04]  /*2ab90*/  @P2 LD.E.64 R74, desc[UR8][R28.64+0x40] ;  /* 0x000040081c4a2980 */ /* 0x000168000c101b00 */
[----:B------:R0:W5:Y:S04]  /*2aba0*/  @P3 LD.E.64 R66, desc[UR10][R28.64+0x60] ;  /* 0x0000600a1c423980 */ /* 0x000168000c101b00 */
[----:B------:R0:W5:Y:S04]  /*2abb0*/  @P4 LD.E.64 R62, desc[UR12][R28.64+0x80] ;  /* 0x0000800c1c3e4980 */ /* 0x000168000c101b00 */
[----:B------:R0:W5:Y:S04]  /*2abc0*/  @P5 LD.E.64 R56, desc[UR14][R28.64+0xa0] ;  /* 0x0000a00e1c385980 */ /* 0x000168000c101b00 */
[----:B------:R0:W5:Y:S04]  /*2abd0*/  @!P0 LD.E.64 R98, desc[UR4][R14.64] ;  /* 0x000000040e628980 */ /* 0x000168000c101b00 */
[----:B------:R0:W5:Y:S04]  /*2abe0*/  @P1 LD.E.64 R94, desc[UR6][R14.64+0x20] ;  /* 0x000020060e5e1980 */ /* 0x000168000c101b00 */
[----:B------:R0:W5:Y:S04]  /*2abf0*/  @P2 LD.E.64 R90, desc[UR8][R14.64+0x40] ;  /* 0x000040080e5a2980 */ /* 0x000168000c101b00 */
[----:B------:R0:W5:Y:S04]  /*2ac00*/  @P3 LD.E.64 R72, desc[UR10][R14.64+0x60] ;  /* 0x0000600a0e483980 */ /* 0x000168000c101b00 */
[----:B------:R0:W5:Y:S04]  /*2ac10*/  @P4 LD.E.64 R64, desc[UR12][R14.64+0x80] ;  /* 0x0000800c0e404980 */ /* 0x000168000c101b00 */
[----:B------:R0:W5:Y:S02]  /*2ac20*/  @P5 LD.E.64 R58, desc[UR14][R14.64+0xa0] ;  /* 0x0000a00e0e3a5980 */ /* 0x000164000c101b00 */
.L_x_5157:
[----:B------:R-:W-:Y:S05]  /*2ac30*/  BSYNC B2 ;  /* 0x0000000000027941 */ /* 0x000fea0003800000 */
.L_x_5156:
[----:B------:R-:W-:Y:S01]  /*2ac40*/  ISETP.GE.AND P0, PT, R30, R31, PT ;  /* 0x0000001f1e00720c */ /* 0x000fe20003f06270 */
[----:B------:R-:W-:Y:S01]  /*2ac50*/  BSSY B2, `(.L_x_5158) ;  /* 0x000003c000027945 */ /* 0x000fe20003800000 */
[----:B------:R-:W-:Y:S02]  /*2ac60*/  CS2R R30, SRZ ;  /* 0x00000000001e7805 */ /* 0x000fe4000001ff00 */
[----:B------:R-:W-:Y:S02]  /*2ac70*/  CS2R R38, SRZ ;  /* 0x0000000000267805 */ /* 0x000fe4000001ff00 */
[----:B------:R-:W-:Y:S02]  /*2ac80*/  CS2R R46, SRZ ;  /* 0x00000000002e7805 */ /* 0x000fe4000001ff00 */
[----:B------:R-:W-:Y:S02]  /*2ac90*/  CS2R R48, SRZ ;  /* 0x0000000000307805 */ /* 0x000fe4000001ff00 */
[----:B------:R-:W-:-:S02]  /*2aca0*/  CS2R R54, SRZ ;  /* 0x0000000000367805 */ /* 0x000fc4000001ff00 */
[----:B0-----:R-:W-:Y:S02]  /*2acb0*/  CS2R R14, SRZ ;  /* 0x00000000000e7805 */ /* 0x001fe4000001ff00 */
[----:B------:R-:W-:Y:S02]  /*2acc0*/  CS2R R28, SRZ ;  /* 0x00000000001c7805 */ /* 0x000fe4000001ff00 */
[----:B------:R-:W-:Y:S02]  /*2acd0*/  CS2R R40, SRZ ;  /* 0x0000000000287805 */ /* 0x000fe4000001ff00 */
[----:B------:R-:W-:Y:S02]  /*2ace0*/  CS2R R44, SRZ ;  /* 0x00000000002c7805 */ /* 0x000fe4000001ff00 */
[----:B------:R-:W-:Y:S02]  /*2acf0*/  CS2R R50, SRZ ;  /* 0x0000000000327805 */ /* 0x000fe4000001ff00 */
[----:B------:R-:W-:Y:S01]  /*2ad00*/  CS2R R52, SRZ ;  /* 0x0000000000347805 */ /* 0x000fe2000001ff00 */
[----:B------:R-:W-:Y:S06]  /*2ad10*/  @P0 BRA `(.L_x_5159) ;  /* 0x0000000000bc0947 */ /* 0x000fec0003800000 */
[----:B-----5:R-:W-:Y:S02]  /*2ad20*/  IADD3 R35, P0, R36, R34, RZ ;  /* 0x0000002224237210 */ /* 0x020fe40007f1e0ff */
[----:B------:R-:W-:Y:S02]  /*2ad30*/  CS2R R54, SRZ ;  /* 0x0000000000367805 */ /* 0x000fe4000001ff00 */
[----:B------:R-:W-:Y:S02]  /*2ad40*/  IADD3 R13, P1, R8, R10, RZ ;  /* 0x0000000a080d7210 */ /* 0x000fe40007f3e0ff */
[----:B------:R-:W-:Y:S02]  /*2ad50*/  CS2R R48, SRZ ;  /* 0x0000000000307805 */ /* 0x000fe4000001ff00 */
[----:B------:R-:W-:Y:S01]  /*2ad60*/  LOP3.LUT R11, R60, 0x1, RZ, 0xc0, !PT ;  /* 0x000000013c0b7812 */ /* 0x000fe200078ec0ff */
[----:B------:R-:W-:Y:S01]  /*2ad70*/  IMAD.X R36, R37, 0x1, R61, P0 ;  /* 0x0000000125247824 */ /* 0x000fe200000e063d */
[----:B------:R-:W-:Y:S01]  /*2ad80*/  LEA R8, P2, R13, R100, 0x1 ;  /* 0x000000640d087211 */ /* 0x000fe200078408ff */
[----:B------:R-:W-:Y:S01]  /*2ad90*/  IMAD.X R9, R9, 0x1, R103, P1 ;  /* 0x0000000109097824 */ /* 0x000fe200008e0667 */
[----:B------:R-:W-:-:S02]  /*2ada0*/  LEA R10, P1, R35, R32, 0x1 ;  /* 0x00000020230a7211 */ /* 0x000fc400078208ff */
[----:B------:R-:W-:Y:S02]  /*2adb0*/  CS2R R46, SRZ ;  /* 0x00000000002e7805 */ /* 0x000fe4000001ff00 */
[----:B------:R-:W-:Y:S02]  /*2adc0*/  ISETP.NE.U32.AND P0, PT, R11, 0x1, PT ;  /* 0x000000010b00780c */ /* 0x000fe40003f05070 */
[----:B------:R-:W-:Y:S02]  /*2add0*/  CS2R R38, SRZ ;  /* 0x0000000000267805 */ /* 0x000fe4000001ff00 */
[----:B------:R-:W-:Y:S02]  /*2ade0*/  LEA.HI.X R11, R35, R33, R36, 0x1, P1 ;  /* 0x00000021230b7211 */ /* 0x000fe400008f0c24 */
[----:B------:R-:W-:Y:S02]  /*2adf0*/  CS2R R30, SRZ ;  /* 0x00000000001e7805 */ /* 0x000fe4000001ff00 */
[----:B------:R-:W-:-:S02]  /*2ae00*/  LEA.HI.X R9, R13, R101, R9, 0x1, P2 ;  /* 0x000000650d097211 */ /* 0x000fc400010f0c09 */
[----:B------:R-:W-:Y:S02]  /*2ae10*/  CS2R R12, SRZ ;  /* 0x00000000000c7805 */ /* 0x000fe4000001ff00 */
        /* <DEDUP_REMOVED lines=31> */
.L_x_5159:
[----:B------:R-:W-:Y:S05]  /*2b010*/  BSYNC B2 ;  /* 0x0000000000027941 */ /* 0x000fea0003800000 */
.L_x_5158:
[----:B------:R-:W-:Y:S01]  /*2b020*/  R2UR UR4, R82 ;  /* 0x00000000520472ca */ /* 0x000fe200000e0000 */
[----:B0----5:R0:W5:Y:S01]  /*2b030*/  LDL R8, [R81] ;  /* 0x0000000051087983 */ /* 0x0211620000100800 */
[----:B------:R-:W-:-:S03]  /*2b040*/  R2UR UR5, R83 ;  /* 0x00000000530572ca */ /* 0x000fc600000e0000 */
[----:B------:R0:W5:Y:S10]  /*2b050*/  LDL R9, [R81+0x4] ;  /* 0x0000040051097983 */ /* 0x0001740000100800 */
[----:B------:R-:W2:Y:S01]  /*2b060*/  LD.E R10, desc[UR4][R42.64+0x1c] ;  /* 0x00001c042a0a7980 */ /* 0x000ea2000c101900 */
[----:B------:R-:W-:-:S02]  /*2b070*/  IMAD.MOV.U32 R11, RZ, RZ, R56 ;  /* 0x000000ffff0b7224 */ /* 0x000fc400078e0038 */
        /* <DEDUP_REMOVED lines=89> */
[----:B------:R-:W-:Y:S01]  /*2b610*/  BSSY B2, `(.L_x_5160) ;  /* 0x000000b000027945 */ /* 0x000fe20003800000 */
[----:B------:R-:W-:-:S02]  /*2b620*/  PRMT R113, R34, 0x7610, R113 ;  /* 0x0000761022717816 */ /* 0x000fc40000000071 */
[----:B------:R-:W-:Y:S02]  /*2b630*/  PRMT R125, R11, 0x7610, R125 ;  /* 0x000076100b7d7816 */ /* 0x000fe4000000007d */
[----:B------:R-:W-:Y:S02]  /*2b640*/  PRMT R128, R32, 0x7610, R128 ;  /* 0x0000761020807816 */ /* 0x000fe40000000080 */
[----:B------:R-:W-:Y:S02]  /*2b650*/  PRMT R129, R33, 0x7610, R129 ;  /* 0x0000761021817816 */ /* 0x000fe40000000081 */
[----:B--2---:R-:W-:-:S04]  /*2b660*/  LOP3.LUT R10, R10, 0x1, RZ, 0xfc, !PT ;  /* 0x000000010a0a7812 */ /* 0x004fc800078efcff */
[----:B------:R-:W-:Y:S01]  /*2b670*/  ISETP.NE.AND P0, PT, R10, 0x3, PT ;  /* 0x000000030a00780c */ /* 0x000fe20003f05270 */
[----:B------:R-:W-:-:S05]  /*2b680*/  IMAD.MOV.U32 R10, RZ, RZ, R50 ;  /* 0x000000ffff0a7224 */ /* 0x000fca00078e0032 */
[----:B------:R-:W-:-:S07]  /*2b690*/  PRMT R124, R10, 0x7610, R124 ;  /* 0x000076100a7c7816 */ /* 0x000fce000000007c */
[----:B0-----:R-:W-:Y:S05]  /*2b6a0*/  @!P0 BRA `(.L_x_5161) ;  /* 0x0000000000048947 */ /* 0x001fea0003800000 */
[----:B------:R-:W-:Y:S01]  /*2b6b0*/  BPT.TRAP 0x1 ;  /* 0x000000040000795c */ /* 0x000fe20000300000 */
.L_x_5161:
[----:B------:R-:W-:Y:S05]  /*2b6c0*/  BSYNC B2 ;  /* 0x0000000000027941 */ /* 0x000fea0003800000 */
.L_x_5160:
[----:B------:R-:W-:Y:S02]  /*2b6d0*/  R2UR UR4, R82 ;  /* 0x00000000520472ca */ /* 0x000fe400000e0000 */
[----:B------:R-:W-:-:S13]  /*2b6e0*/  R2UR UR5, R83 ;  /* 0x00000000530572ca */ /* 0x000fda00000e0000 */
[----:B------:R-:W2:Y:S01]  /*2b6f0*/  LD.E.64 R42, desc[UR4][R42.64+0x8] ;  /* 0x000008042a2a7980 */ /* 0x000ea2000c101b00 */
[----:B-----5:R-:W-:Y:S01]  /*2b700*/  SHF.L.U32 R9, R9, 0x1f, RZ ;  /* 0x0000001f09097819 */ /* 0x020fe200000006ff */
[----:B------:R-:W-:Y:S01]  /*2b710*/  BSSY B2, `(.L_x_5162) ;  /* 0x0000005000027945 */ /* 0x000fe20003800000 */
[----:B--2---:R-:W-:-:S05]  /*2b720*/  MOV R11, R42 ;  /* 0x0000002a000b7202 */ /* 0x004fca0000000f00 */
[----:B------:R-:W-:-:S04]  /*2b730*/  IMAD R8, R8, 0x8, R11 ;  /* 0x0000000808087824 */ /* 0x000fc800078e020b */
[----:B------:R-:W0:Y:S02]  /*2b740*/  SYNCS.PHASECHK.TRANS64.TRYWAIT P0, [R8+URZ], R9 ;  /* 0x00000009080075a7 */ /* 0x000e24000800017f */
[----:B0-----:R-:W-:Y:S05]  /*2b750*/  @!P0 BRA `(.L_x_5163) ;  /* 0x0000009400b88947 */ /* 0x001fea0003800000 */
.L_x_5266:
[----:B------:R-:W-:Y:S05]  /*2b760*/  BSYNC B2 ;  /* 0x0000000000027941 */ /* 0x000fea0003800000 */
.L_x_5162:
[----:B------:R-:W2:Y:S04]  /*2b770*/  LDL.64 R32, [R80+0x50] ;  /* 0x0000500050207983 */ /* 0x000ea80000100a00 */
[----:B------:R-:W3:Y:S01]  /*2b780*/  LDL.64 R34, [R80+0x58] ;  /* 0x0000580050227983 */ /* 0x000ee20000100a00 */
[C---:B------:R-:W-:Y:S02]  /*2b790*/  R2UR UR4, R82.reuse ;  /* 0x00000000520472ca */ /* 0x040fe400000e0000 */
[C---:B------:R-:W-:Y:S01]  /*2b7a0*/  R2UR UR5, R83.reuse ;  /* 0x00000000530572ca */ /* 0x040fe200000e0000 */
[----:B0-----:R-:W4:Y:S01]  /*2b7b0*/  LDL R8, [R81] ;  /* 0x0000000051087983 */ /* 0x001f220000100800 */
[----:B------:R-:W-:Y:S02]  /*2b7c0*/  R2UR UR6, R82 ;  /* 0x00000000520672ca */ /* 0x000fe400000e0000 */
[----:B------:R-:W-:Y:S01]  /*2b7d0*/  R2UR UR7, R83 ;  /* 0x00000000530772ca */ /* 0x000fe200000e0000 */
[----:B------:R0:W5:Y:S08]  /*2b7e0*/  LDL.64 R36, [R80+0x38] ;  /* 0x0000380050247983 */ /* 0x0001700000100a00 */
[----:B--2---:R-:W2:Y:S04]  /*2b7f0*/  LD.E R9, desc[UR4][R32.64+0x8] ;  /* 0x0000080420097980 */ /* 0x004ea8000c101900 */
[----:B------:R-:W2:Y:S04]  /*2b800*/  LD.E R100, desc[UR4][R32.64+0xc] ;  /* 0x00000c0420647980 */ /* 0x000ea8000c101900 */
[----:B---3--:R-:W3:Y:S01]  /*2b810*/  LD.E.64 R34, desc[UR6][R34.64] ;  /* 0x0000000622227980 */ /* 0x008ee2000c101b00 */
[----:B----4-:R-:W-:-:S02]  /*2b820*/  IMAD R8, R8, 0x4800, RZ ;  /* 0x0000480008087824 */ /* 0x010fc400078e02ff */
[----:B------:R-:W-:Y:S01]  /*2b830*/  IMAD.MOV.U32 R102, RZ, RZ, 0x20 ;  /* 0x00000020ff667424 */ /* 0x000fe200078e00ff */
[----:B------:R-:W-:Y:S01]  /*2b840*/  BSSY B2, `(.L_x_5164) ;  /* 0x00001b2000027945 */ /* 0x000fe20003800000 */
[----:B--2---:R-:W-:-:S04]  /*2b850*/  SHF.R.S32.HI R10, RZ, 0x1f, R9 ;  /* 0x0000001fff0a7819 */ /* 0x004fc80000011409 */
[----:B------:R-:W-:-:S04]  /*2b860*/  LEA.HI R11, R10, R9, RZ, 0x2 ;  /* 0x000000090a0b7211 */ /* 0x000fc800078f10ff */
[--C-:B------:R-:W-:Y:S02]  /*2b870*/  SHF.R.S32.HI R115, RZ, 0x2, R11.reuse ;  /* 0x00000002ff737819 */ /* 0x100fe4000001140b */
[----:B------:R-:W-:-:S04]  /*2b880*/  SHF.R.S32.HI R42, RZ, 0x1f, R11 ;  /* 0x0000001fff2a7819 */ /* 0x000fc8000001140b */
[----:B------:R-:W-:-:S04]  /*2b890*/  LEA.HI R42, R42, R115, RZ, 0x3 ;  /* 0x000000732a2a7211 */ /* 0x000fc800078f18ff */
[----:B------:R-:W-:Y:S02]  /*2b8a0*/  LOP3.LUT R60, R42, 0xfffffff8, RZ, 0xc0, !PT ;  /* 0xfffffff82a3c7812 */ /* 0x000fe400078ec0ff */
[----:B------:R-:W-:-:S03]  /*2b8b0*/  LOP3.LUT R42, R11, 0x1ffffffc, RZ, 0xc0, !PT ;  /* 0x1ffffffc0b2a7812 */ /* 0x000fc600078ec0ff */
[----:B------:R-:W-:Y:S02]  /*2b8c0*/  IMAD.IADD R60, R115, 0x1, -R60 ;  /* 0x00000001733c7824 */ /* 0x000fe400078e0a3c */
[----:B------:R-:W-:Y:S02]  /*2b8d0*/  IMAD.IADD R42, R9, 0x1, -R42 ;  /* 0x00000001092a7824 */ /* 0x000fe400078e0a2a */
[----:B------:R-:W-:Y:S02]  /*2b8e0*/  IMAD.SHL.U32 R11, R60, 0x40, RZ ;  /* 0x000000403c0b7824 */ /* 0x000fe400078e00ff */
[----:B------:R-:W-:-:S03]  /*2b8f0*/  IMAD.SHL.U32 R119, R42, 0x8, RZ ;  /* 0x000000082a777824 */ /* 0x000fc600078e00ff */
[----:B------:R-:W-:Y:S02]  /*2b900*/  LOP3.LUT R42, R11, 0x1c0, RZ, 0xc0, !PT ;  /* 0x000001c00b2a7812 */ /* 0x000fe400078ec0ff */
[----:B------:R-:W-:Y:S02]  /*2b910*/  LEA.HI R9, R10, R9, RZ, 0x5 ;  /* 0x000000090a097211 */ /* 0x000fe400078f28ff */
[----:B------:R-:W-:Y:S02]  /*2b920*/  LOP3.LUT R11, R42, 0x18, R119, 0xf8, !PT ;  /* 0x000000182a0b7812 */ /* 0x000fe400078ef877 */
[----:B------:R-:W-:Y:S01]  /*2b930*/  SHF.R.U32.HI R42, RZ, 0x3, R42 ;  /* 0x00000003ff2a7819 */ /* 0x000fe2000001162a */
[----:B------:R-:W-:-:S03]  /*2b940*/  IMAD.SHL.U32 R9, R9, 0x10, RZ ;  /* 0x0000001009097824 */ /* 0x000fc600078e00ff */
[----:B------:R-:W-:Y:S01]  /*2b950*/  LOP3.LUT R42, R11, R42, RZ, 0x3c, !PT ;  /* 0x0000002a0b2a7212 */ /* 0x000fe200078e3cff */
[----:B------:R-:W-:-:S03]  /*2b960*/  IMAD R100, R27, -0x60, R100 ;  /* 0xffffffa01b647824 */ /* 0x000fc600078e0264 */
[----:B------:R-:W-:Y:S02]  /*2b970*/  LOP3.LUT R9, R42, 0xfffffe00, R9, 0xf8, !PT ;  /* 0xfffffe002a097812 */ /* 0x000fe400078ef809 */
[----:B------:R-:W-:Y:S02]  /*2b980*/  VIMNMX R10, R100, 0x60, PT ;  /* 0x00000060640a7848 */ /* 0x000fe40003fe0100 */
[----:B------:R-:W-:-:S04]  /*2b990*/  IADD3 R101, P1, R8, R9, RZ ;  /* 0x0000000908657210 */ /* 0x000fc80007f3e0ff */
[----:B------:R-:W-:Y:S02]  /*2b9a0*/  LEA.HI.X.SX32 R100, R8, RZ, 0x1, P1 ;  /* 0x000000ff08647211 */ /* 0x000fe400008f0eff */
[----:B------:R-:W-:Y:S02]  /*2b9b0*/  ISETP.GE.AND P1, PT, R115, R10, PT ;  /* 0x0000000a7300720c */ /* 0x000fe40003f26270 */
[----:B------:R-:W-:Y:S02]  /*2b9c0*/  LOP3.LUT P0, RZ, R60, 0x4, RZ, 0xc0, !PT ;  /* 0x000000043cff7812 */ /* 0x000fe4000780c0ff */
[C---:B---3--:R-:W-:Y:S02]  /*2b9d0*/  LEA R42, P2, R101.reuse, R34, 0x1 ;  /* 0x00000022652a7211 */ /* 0x048fe400078408ff */
[----:B------:R-:W-:Y:S02]  /*2b9e0*/  SHF.R.S32.HI R117, RZ, 0x1f, R119 ;  /* 0x0000001fff757819 */ /* 0x000fe40000011477 */
[----:B------:R-:W-:-:S02]  /*2b9f0*/  LEA.HI.X R43, R101, R35, R100, 0x1, P2 ;  /* 0x00000023652b7211 */ /* 0x000fc400010f0c64 */
[----:B------:R-:W-:-:S03]  /*2ba00*/  SEL R102, R102, 0xffffffe0, !P0 ;  /* 0xffffffe066667807 */ /* 0x000fc60004000000 */
[----:B0-----:R-:W-:Y:S05]  /*2ba10*/  @P1 BRA `(.L_x_5165) ;  /* 0x0000001800501947 */ /* 0x001fea0003800000 */
[----:B------:R-:W-:Y:S02]  /*2ba20*/  R2UR UR4, R82 ;  /* 0x00000000520472ca */ /* 0x000fe400000e0000 */
[----:B------:R-:W-:-:S13]  /*2ba30*/  R2UR UR5, R83 ;  /* 0x00000000530572ca */ /* 0x000fda00000e0000 */
[----:B-----5:R-:W2:Y:S01]  /*2ba40*/  LD.E.U8 R154, desc[UR4][R36.64] ;  /* 0x00000004249a7980 */ /* 0x020ea2000c101100 */
[----:B------:R-:W-:Y:S01]  /*2ba50*/  SHF.R.S32.HI R11, RZ, 0x1f, R115 ;  /* 0x0000001fff0b7819 */ /* 0x000fe20000011473 */
[----:B------:R-:W-:Y:S01]  /*2ba60*/  IMAD R10, R89, R115, RZ ;  /* 0x00000073590a7224 */ /* 0x000fe200078e02ff */
[----:B------:R-:W-:Y:S01]  /*2ba70*/  IADD3 R8, P0, R119, R68, RZ ;  /* 0x0000004477087210 */ /* 0x000fe20007f1e0ff */
[----:B------:R-:W-:Y:S02]  /*2ba80*/  BSSY B3, `(.L_x_5166) ;  /* 0x0000046000037945 */ /* 0x000fe40003800000 */
[C---:B------:R-:W-:Y:S02]  /*2ba90*/  IMAD R11, R88.reuse, R11, R10 ;  /* 0x0000000b580b7224 */ /* 0x040fe400078e020a */
[----:B------:R-:W-:Y:S02]  /*2baa0*/  IMAD.X R9, R117, 0x1, R71, P0 ;  /* 0x0000000175097824 */ /* 0x000fe400000e0647 */
[----:B------:R-:W-:-:S04]  /*2bab0*/  IMAD.WIDE.U32 R8, R88, R115, R8 ;  /* 0x0000007358087225 */ /* 0x000fc800078e0008 */
[----:B------:R-:W-:Y:S01]  /*2bac0*/  IMAD.IADD R9, R9, 0x1, R11 ;  /* 0x0000000109097824 */ /* 0x000fe200078e020b */
[----:B------:R-:W-:-:S04]  /*2bad0*/  LEA R60, P1, R8, R84, 0x1 ;  /* 0x00000054083c7211 */ /* 0x000fc800078208ff */
[----:B------:R-:W-:Y:S02]  /*2bae0*/  LEA.HI.X R61, R8, R85, R9, 0x1, P1 ;  /* 0x00000055083d7211 */ /* 0x000fe400008f0c09 */
[----:B--2---:R-:W-:-:S04]  /*2baf0*/  LOP3.LUT R10, R154, 0x1, RZ, 0xc0, !PT ;  /* 0x000000019a0a7812 */ /* 0x004fc800078ec0ff */
[----:B------:R-:W-:-:S13]  /*2bb00*/  ISETP.NE.U32.AND P0, PT, R10, 0x1, PT ;  /* 0x000000010a00780c */ /* 0x000fda0003f05070 */
[----:B------:R-:W-:Y:S05]  /*2bb10*/  @P0 BRA `(.L_x_5167) ;  /* 0x0000000000f00947 */ /* 0x000fea0003800000 */
[----:B------:R-:W-:Y:S02]  /*2bb20*/  R2UR UR4, R82 ;  /* 0x00000000520472ca */ /* 0x000fe400000e0000 */
[----:B------:R-:W-:-:S13]  /*2bb30*/  R2UR UR5, R83 ;  /* 0x00000000530572ca */ /* 0x000fda00000e0000 */
[----:B------:R-:W2:Y:S01]  /*2bb40*/  LD.E.U8 R8, desc[UR4][R32.64+0x18] ;  /* 0x0000180420087980 */ /* 0x000ea2000c101100 */
[----:B------:R-:W-:Y:S01]  /*2bb50*/  BSSY B4, `(.L_x_5168) ;  /* 0x0000032000047945 */ /* 0x000fe20003800000 */
[----:B--2---:R-:W-:-:S04]  /*2bb60*/  LOP3.LUT R8, R8, 0x1, RZ, 0xc0, !PT ;  /* 0x0000000108087812 */ /* 0x004fc800078ec0ff */
[----:B------:R-:W-:Y:S02]  /*2bb70*/  ISETP.NE.U32.AND P0, PT, R8, 0x1, PT ;  /* 0x000000010800780c */ /* 0x000fe40003f05070 */
[----:B------:R0:W5:Y:S11]  /*2bb80*/  LD.E.128 R8, desc[UR4][R42.64] ;  /* 0x000000042a087980 */ /* 0x000176000c101d00 */
[----:B0-----:R-:W-:Y:S05]  /*2bb90*/  @P0 BRA `(.L_x_5169) ;  /* 0x0000000000b40947 */ /* 0x001fea0003800000 */
[----:B------:R-:W-:Y:S02]  /*2bba0*/  SHF.R.U64 R98, R98, 0x10, R99 ;  /* 0x0000001062627819 */ /* 0x000fe40000001263 */
[----:B------:R-:W-:Y:S01]  /*2bbb0*/  SHF.R.U64 R154, R96, 0x10, R97 ;  /* 0x00000010609a7819 */ /* 0x000fe20000001261 */
[----:B-----5:R-:W-:Y:S01]  /*2bbc0*/  IMAD.U32 R96, R10, 0x10000, RZ ;  /* 0x000100000a607824 */ /* 0x020fe200078e00ff */
[----:B------:R-:W-:Y:S02]  /*2bbd0*/  SHF.R.U32.HI R157, RZ, 0x10, R99 ;  /* 0x00000010ff9d7819 */ /* 0x000fe40000011663 */
[----:B------:R-:W-:Y:S02]  /*2bbe0*/  PRMT R151, R151, 0x5410, R98 ;  /* 0x0000541097977816 */ /* 0x000fe40000000062 */
[----:B------:R-:W-:Y:S02]  /*2bbf0*/  PRMT R153, R153, 0x5410, R154 ;  /* 0x0000541099997816 */ /* 0x000fe4000000009a */
[----:B------:R-:W-:-:S02]  /*2bc00*/  SHF.R.U32.HI R155, RZ, 0x10, R97 ;  /* 0x00000010ff9b7819 */ /* 0x000fc40000011661 */
[----:B------:R-:W-:Y:S02]  /*2bc10*/  PRMT R157, R150, 0x5410, R157 ;  /* 0x00005410969d7816 */ /* 0x000fe4000000009d */
[----:B------:R-:W-:Y:S02]  /*2bc20*/  LOP3.LUT R99, R9, 0xffff0000, RZ, 0xc0, !PT ;  /* 0xffff000009637812 */ /* 0x000fe400078ec0ff */
[----:B------:R-:W-:Y:S01]  /*2bc30*/  LOP3.LUT R156, R151, 0xffff0000, RZ, 0xc0, !PT ;  /* 0xffff0000979c7812 */ /* 0x000fe200078ec0ff */
[----:B------:R-:W-:Y:S01]  /*2bc40*/  IMAD.U32 R98, R157, 0x10000, RZ ;  /* 0x000100009d627824 */ /* 0x000fe200078e00ff */
[----:B------:R-:W-:Y:S02]  /*2bc50*/  LOP3.LUT R150, R153, 0xffff0000, RZ, 0xc0, !PT ;  /* 0xffff000099967812 */ /* 0x000fe400078ec0ff */
[----:B------:R-:W-:Y:S01]  /*2bc60*/  PRMT R152, R152, 0x5410, R155 ;  /* 0x0000541098987816 */ /* 0x000fe2000000009b */
[----:B------:R-:W-:Y:S01]  /*2bc70*/  IMAD.U32 R155, R9, 0x10000, RZ ;  /* 0x00010000099b7824 */ /* 0x000fe200078e00ff */
[----:B------:R-:W-:Y:S01]  /*2bc80*/  LOP3.LUT R97, R10, 0xffff0000, RZ, 0xc0, !PT ;  /* 0xffff00000a617812 */ /* 0x000fe200078ec0ff */
[C---:B------:R-:W-:Y:S01]  /*2bc90*/  FMUL.FTZ R158, R99.reuse, R156 ;  /* 0x0000009c639e7220 */ /* 0x040fe20000410000 */
[----:B------:R-:W-:Y:S01]  /*2bca0*/  FMUL.FTZ R159, R99, R150 ;  /* 0x00000096639f7220 */ /* 0x000fe20000410000 */
[----:B------:R-:W-:Y:S01]  /*2bcb0*/  IMAD.U32 R154, R152, 0x10000, RZ ;  /* 0x00010000989a7824 */ /* 0x000fe200078e00ff */
[C---:B------:R-:W-:Y:S01]  /*2bcc0*/  LOP3.LUT R99, R8.reuse, 0xffff0000, RZ, 0xc0, !PT ;  /* 0xffff000008637812 */ /* 0x040fe200078ec0ff */
[----:B------:R-:W-:-:S02]  /*2bcd0*/  IMAD.U32 R9, R8, 0x10000, RZ ;  /* 0x0001000008097824 */ /* 0x000fc400078e00ff */
[----:B------:R-:W-:Y:S01]  /*2bce0*/  FMUL.FTZ R161, R97, R98 ;  /* 0x0000006261a17220 */ /* 0x000fe20000410000 */
[C---:B------:R-:W-:Y:S01]  /*2bcf0*/  FFMA.FTZ R8, R155.reuse, R150, -R158 ;  /* 0x000000969b087223 */ /* 0x040fe2000001089e */
[----:B------:R-:W-:Y:S01]  /*2bd00*/  FFMA.FTZ R155, R155, R156, R159 ;  /* 0x0000009c9b9b7223 */ /* 0x000fe2000001009f */
[----:B------:R-:W-:Y:S01]  /*2bd10*/  LOP3.LUT R10, R11, 0xffff0000, RZ, 0xc0, !PT ;  /* 0xffff00000b0a7812 */ /* 0x000fe200078ec0ff */
[-C--:B------:R-:W-:Y:S01]  /*2bd20*/  FMUL.FTZ R159, R97, R154.reuse ;  /* 0x0000009a619f7220 */ /* 0x080fe20000410000 */
[----:B------:R-:W-:Y:S01]  /*2bd30*/  LOP3.LUT R157, R157, 0xffff0000, RZ, 0xc0, !PT ;  /* 0xffff00009d9d7812 */ /* 0x000fe200078ec0ff */
[----:B------:R-:W-:Y:S01]  /*2bd40*/  FFMA.FTZ R97, R96, R154, -R161 ;  /* 0x0000009a60617223 */ /* 0x000fe200000108a1 */
[----:B------:R-:W-:Y:S01]  /*2bd50*/  LOP3.LUT R152, R152, 0xffff0000, RZ, 0xc0, !PT ;  /* 0xffff000098987812 */ /* 0x000fe200078ec0ff */
[----:B------:R-:W-:Y:S02]  /*2bd60*/  IMAD.U32 R154, R151, 0x10000, RZ ;  /* 0x00010000979a7824 */ /* 0x000fe400078e00ff */
[----:B------:R-:W-:Y:S01]  /*2bd70*/  FFMA.FTZ R96, R96, R98, R159 ;  /* 0x0000006260607223 */ /* 0x000fe2000001009f */
[----:B------:R-:W-:-:S02]  /*2bd80*/  IMAD.U32 R150, R153, 0x10000, RZ ;  /* 0x0001000099967824 */ /* 0x000fc400078e00ff */
[C---:B------:R-:W-:Y:S01]  /*2bd90*/  FMUL.FTZ R98, R10.reuse, R157 ;  /* 0x0000009d0a627220 */ /* 0x040fe20000410000 */
[----:B------:R-:W-:Y:S01]  /*2bda0*/  FMUL.FTZ R156, R10, R152 ;  /* 0x000000980a9c7220 */ /* 0x000fe20000410000 */
[----:B------:R-:W-:Y:S01]  /*2bdb0*/  FMUL.FTZ R10, R99, R154 ;  /* 0x0000009a630a7220 */ /* 0x000fe20000410000 */
[----:B------:R-:W-:Y:S02]  /*2bdc0*/  IMAD.U32 R11, R11, 0x10000, RZ ;  /* 0x000100000b0b7824 */ /* 0x000fe400078e00ff */
[-C--:B------:R-:W-:Y:S01]  /*2bdd0*/  FMUL.FTZ R99, R99, R150.reuse ;  /* 0x0000009663637220 */ /* 0x080fe20000410000 */
[----:B------:R-:W-:Y:S01]  /*2bde0*/  F2FP.BF16.F32.PACK_AB R96, R96, R97 ;  /* 0x000000616060723e */ /* 0x000fe200000010ff */
[----:B------:R-:W-:Y:S01]  /*2bdf0*/  FFMA.FTZ R10, R9, R150, -R10 ;  /* 0x00000096090a7223 */ /* 0x000fe2000001080a */
[----:B------:R-:W-:Y:S01]  /*2be00*/  FFMA.FTZ R98, R11, R152, -R98 ;  /* 0x000000980b627223 */ /* 0x000fe20000010862 */
[----:B------:R-:W-:Y:S01]  /*2be10*/  FFMA.FTZ R99, R9, R154, R99 ;  /* 0x0000009a09637223 */ /* 0x000fe20000010063 */
[----:B------:R-:W-:Y:S01]  /*2be20*/  FFMA.FTZ R11, R11, R157, R156 ;  /* 0x0000009d0b0b7223 */ /* 0x000fe2000001009c */
[----:B------:R-:W-:-:S03]  /*2be30*/  F2FP.BF16.F32.PACK_AB R9, R155, R8 ;  /* 0x000000089b09723e */ /* 0x000fc600000010ff */
[----:B------:R-:W-:Y:S01]  /*2be40*/  F2FP.BF16.F32.PACK_AB R8, R99, R10 ;  /* 0x0000000a6308723e */ /* 0x000fe200000010ff */
[----:B------:R-:W-:Y:S01]  /*2be50*/  IMAD.MOV.U32 R10, RZ, RZ, R96 ;  /* 0x000000ffff0a7224 */ /* 0x000fe200078e0060 */
[----:B------:R-:W-:-:S07]  /*2be60*/  F2FP.BF16.F32.PACK_AB R11, R11, R98 ;  /* 0x000000620b0b723e */ /* 0x000fce00000010ff */
.L_x_5169:
[----:B------:R-:W-:Y:S05]  /*2be70*/  BSYNC B4 ;  /* 0x0000000000047941 */ /* 0x000fea0003800000 */
.L_x_5168:
[C---:B------:R-:W-:Y:S02]  /*2be80*/  R2UR UR4, R82.reuse ;  /* 0x00000000520472ca */ /* 0x040fe400000e0000 */
[C---:B------:R-:W-:Y:S02]  /*2be90*/  R2UR UR5, R83.reuse ;  /* 0x00000000530572ca */ /* 0x040fe400000e0000 */
[----:B------:R-:W-:Y:S02]  /*2bea0*/  R2UR UR6, R82 ;  /* 0x00000000520672ca */ /* 0x000fe400000e0000 */
[----:B------:R-:W-:-:S09]  /*2beb0*/  R2UR UR7, R83 ;  /* 0x00000000530772ca */ /* 0x000fd200000e0000 */
[----:B-----5:R0:W-:Y:S04]  /*2bec0*/  ST.E.128 desc[UR4][R60.64], R8 ;  /* 0x000000083c007985 */ /* 0x0201e8000c101d04 */
[----:B------:R0:W5:Y:S02]  /*2bed0*/  LD.E.U8 R154, desc[UR6][R36.64] ;  /* 0x00000006249a7980 */ /* 0x000164000c101100 */
.L_x_5167:
[----:B------:R-:W-:Y:S05]  /*2bee0*/  BSYNC B3 ;  /* 0x0000000000037941 */ /* 0x000fea0003800000 */
.L_x_5166:
[----:B-----5:R-:W-:Y:S01]  /*2bef0*/  LOP3.LUT P0, RZ, R154, 0x2, RZ, 0xc0, !PT ;  /* 0x000000029aff7812 */ /* 0x020fe2000780c0ff */
[----:B------:R-:W-:-:S12]  /*2bf00*/  BSSY B3, `(.L_x_5170) ;  /* 0x0000041000037945 */ /* 0x000fd80003800000 */
[----:B------:R-:W-:Y:S05]  /*2bf10*/  @!P0 BRA `(.L_x_5171) ;  /* 0x0000000000fc8947 */ /* 0x000fea0003800000 */
[----:B------:R-:W-:Y:S02]  /*2bf20*/  R2UR UR4, R82 ;  /* 0x00000000520472ca */ /* 0x000fe400000e0000 */
[----:B------:R-:W-:-:S13]  /*2bf30*/  R2UR UR5, R83 ;  /* 0x00000000530572ca */ /* 0x000fda00000e0000 */
[----:B0-----:R-:W2:Y:S01]  /*2bf40*/  LD.E.U8 R11, desc[UR4][R32.64+0x18] ;  /* 0x00001804200b7980 */ /* 0x001ea2000c101100 */
[----:B------:R-:W-:-:S04]  /*2bf50*/  IADD3 R9, P0, R102, R101, RZ ;  /* 0x0000006566097210 */ /* 0x000fc80007f1e0ff */
[----:B------:R-:W-:Y:S02]  /*2bf60*/  LEA.HI.X.SX32 R10, R102, R100, 0x1, P0 ;  /* 0x00000064660a7211 */ /* 0x000fe400000f0eff */
[----:B------:R-:W-:-:S04]  /*2bf70*/  LEA R8, P1, R9, R34, 0x1 ;  /* 0x0000002209087211 */ /* 0x000fc800078208ff */
[----:B------:R-:W-:Y:S01]  /*2bf80*/  LEA.HI.X R9, R9, R35, R10, 0x1, P1 ;  /* 0x0000002309097211 */ /* 0x000fe200008f0c0a */
[----:B------:R-:W-:Y:S01]  /*2bf90*/  BSSY B4, `(.L_x_5172) ;  /* 0x0000031000047945 */ /* 0x000fe20003800000 */
[----:B--2---:R-:W-:-:S04]  /*2bfa0*/  LOP3.LUT P0, RZ, R11, 0x2, RZ, 0xc0, !PT ;  /* 0x000000020bff7812 */ /* 0x004fc8000780c0ff */
[----:B------:R-:W5:Y:S09]  /*2bfb0*/  LD.E.128 R8, desc[UR4][R8.64] ;  /* 0x0000000408087980 */ /* 0x000f72000c101d00 */
[----:B------:R-:W-:Y:S05]  /*2bfc0*/  @!P0 BRA `(.L_x_5173) ;  /* 0x0000000000b48947 */ /* 0x000fea0003800000 */
[--C-:B------:R-:W-:Y:S01]  /*2bfd0*/  SHF.R.U64 R97, R92, 0x10, R93.reuse ;  /* 0x000000105c617819 */ /* 0x100fe2000000125d */
[----:B-----5:R-:W-:Y:S01]  /*2bfe0*/  IMAD.U32 R92, R10, 0x10000, RZ ;  /* 0x000100000a5c7824 */ /* 0x020fe200078e00ff */
[----:B------:R-:W-:Y:S02]  /*2bff0*/  SHF.R.U32.HI R96, RZ, 0x10, R93 ;  /* 0x00000010ff607819 */ /* 0x000fe4000001165d */
[--C-:B------:R-:W-:Y:S02]  /*2c000*/  SHF.R.U64 R93, R94, 0x10, R95.reuse ;  /* 0x000000105e5d7819 */ /* 0x100fe4000000125f */
[----:B------:R-:W-:Y:S02]  /*2c010*/  SHF.R.U32.HI R94, RZ, 0x10, R95 ;  /* 0x00000010ff5e7819 */ /* 0x000fe4000001165f */
[----:B------:R-:W-:Y:S01]  /*2c020*/  PRMT R148, R148, 0x5410, R93 ;  /* 0x0000541094947816 */ /* 0x000fe2000000005d */
[----:B------:R-:W-:Y:S01]  /*2c030*/  IMAD.U32 R93, R9, 0x10000, RZ ;  /* 0x00010000095d7824 */ /* 0x000fe200078e00ff */
[----:B------:R-:W-:-:S02]  /*2c040*/  PRMT R146, R146, 0x5410, R97 ;  /* 0x0000541092927816 */ /* 0x000fc40000000061 */
[----:B------:R-:W-:Y:S02]  /*2c050*/  PRMT R149, R149, 0x5410, R94 ;  /* 0x0000541095957816 */ /* 0x000fe4000000005e */
[----:B------:R-:W-:Y:S02]  /*2c060*/  PRMT R147, R147, 0x5410, R96 ;  /* 0x0000541093937816 */ /* 0x000fe40000000060 */
[----:B------:R-:W-:Y:S01]  /*2c070*/  LOP3.LUT R94, R9, 0xffff0000, RZ, 0xc0, !PT ;  /* 0xffff0000095e7812 */ /* 0x000fe200078ec0ff */
[----:B------:R-:W-:Y:S01]  /*2c080*/  IMAD.U32 R99, R149, 0x10000, RZ ;  /* 0x0001000095637824 */ /* 0x000fe200078e00ff */
        /* <DEDUP_REMOVED lines=8> */
[----:B------:R-:W-:Y:S01]  /*2c110*/  LOP3.LUT R149, R149, 0xffff0000, RZ, 0xc0, !PT ;  /* 0xffff000095957812 */ /* 0x000fe200078ec0ff */
[----:B------:R-:W-:Y:S01]  /*2c120*/  FMUL.FTZ R151, R94, R96 ;  /* 0x000000605e977220 */ /* 0x000fe20000410000 */
[----:B------:R-:W-:Y:S01]  /*2c130*/  LOP3.LUT R147, R147, 0xffff0000, RZ, 0xc0, !PT ;  /* 0xffff000093937812 */ /* 0x000fe200078ec0ff */
[----:B------:R-:W-:Y:S01]  /*2c140*/  FMUL.FTZ R95, R95, R97 ;  /* 0x000000615f5f7220 */ /* 0x000fe20000410000 */
[----:B------:R-:W-:Y:S01]  /*2c150*/  LOP3.LUT R8, R8, 0xffff0000, RZ, 0xc0, !PT ;  /* 0xffff000008087812 */ /* 0x000fe200078ec0ff */
[----:B------:R-:W-:-:S02]  /*2c160*/  IMAD.U32 R148, R148, 0x10000, RZ ;  /* 0x0001000094947824 */ /* 0x000fc400078e00ff */
[C---:B------:R-:W-:Y:S01]  /*2c170*/  FFMA.FTZ R150, R93.reuse, R96, -R150 ;  /* 0x000000605d967223 */ /* 0x040fe20000010896 */
[----:B------:R-:W-:Y:S02]  /*2c180*/  IMAD.U32 R146, R146, 0x10000, RZ ;  /* 0x0001000092927824 */ /* 0x000fe400078e00ff */
[----:B------:R-:W-:Y:S01]  /*2c190*/  FFMA.FTZ R151, R93, R98, R151 ;  /* 0x000000625d977223 */ /* 0x000fe20000010097 */
[----:B------:R-:W-:Y:S01]  /*2c1a0*/  FFMA.FTZ R153, R92, R97, -R153 ;  /* 0x000000615c997223 */ /* 0x000fe20000010899 */
[C---:B------:R-:W-:Y:S01]  /*2c1b0*/  FMUL.FTZ R94, R10.reuse, R149 ;  /* 0x000000950a5e7220 */ /* 0x040fe20000410000 */
[----:B------:R-:W-:Y:S01]  /*2c1c0*/  FMUL.FTZ R96, R10, R147 ;  /* 0x000000930a607220 */ /* 0x000fe20000410000 */
[----:B------:R-:W-:Y:S02]  /*2c1d0*/  IMAD.U32 R11, R11, 0x10000, RZ ;  /* 0x000100000b0b7824 */ /* 0x000fe400078e00ff */
        /* <DEDUP_REMOVED lines=12> */
.L_x_5173:
[----:B------:R-:W-:Y:S05]  /*2c2a0*/  BSYNC B4 ;  /* 0x0000000000047941 */ /* 0x000fea0003800000 */
.L_x_5172:
[C---:B------:R-:W-:Y:S02]  /*2c2b0*/  R2UR UR4, R82.reuse ;  /* 0x00000000520472ca */ /* 0x040fe400000e0000 */
[C---:B------:R-:W-:Y:S02]  /*2c2c0*/  R2UR UR5, R83.reuse ;  /* 0x00000000530572ca */ /* 0x040fe400000e0000 */
[----:B------:R-:W-:Y:S02]  /*2c2d0*/  R2UR UR6, R82 ;  /* 0x00000000520672ca */ /* 0x000fe400000e0000 */
[----:B------:R-:W-:-:S09]  /*2c2e0*/  R2UR UR7, R83 ;  /* 0x00000000530772ca */ /* 0x000fd200000e0000 */
[----:B-----5:R1:W-:Y:S04]  /*2c2f0*/  ST.E.128 desc[UR4][R60.64+0x40], R8 ;  /* 0x000040083c007985 */ /* 0x0203e8000c101d04 */
[----:B------:R1:W5:Y:S02]  /*2c300*/  LD.E.U8 R154, desc[UR6][R36.64] ;  /* 0x00000006249a7980 */ /* 0x000364000c101100 */
.L_x_5171:
[----:B------:R-:W-:Y:S05]  /*2c310*/  BSYNC B3 ;  /* 0x0000000000037941 */ /* 0x000fea0003800000 */
.L_x_5170:
[----:B-----5:R-:W-:Y:S01]  /*2c320*/  LOP3.LUT P0, RZ, R154, 0x4, RZ, 0xc0, !PT ;  /* 0x000000049aff7812 */ /* 0x020fe2000780c0ff */
[----:B------:R-:W-:-:S12]  /*2c330*/  BSSY B3, `(.L_x_5174) ;  /* 0x000003d000037945 */ /* 0x000fd80003800000 */
[----:B------:R-:W-:Y:S05]  /*2c340*/  @!P0 BRA `(.L_x_5175) ;  /* 0x0000000000ec8947 */ /* 0x000fea0003800000 */
[----:B------:R-:W-:Y:S02]  /*2c350*/  R2UR UR4, R82 ;  /* 0x00000000520472ca */ /* 0x000fe400000e0000 */
[----:B------:R-:W-:-:S13]  /*2c360*/  R2UR UR5, R83 ;  /* 0x00000000530572ca */ /* 0x000fda00000e0000 */
[----:B01----:R-:W2:Y:S01]  /*2c370*/  LD.E.U8 R8, desc[UR4][R32.64+0x18] ;  /* 0x0000180420087980 */ /* 0x003ea2000c101100 */
[----:B------:R-:W-:Y:S01]  /*2c380*/  BSSY B4, `(.L_x_5176) ;  /* 0x0000031000047945 */ /* 0x000fe20003800000 */
[----:B--2---:R-:W-:Y:S02]  /*2c390*/  LOP3.LUT P0, RZ, R8, 0x4, RZ, 0xc0, !PT ;  /* 0x0000000408ff7812 */ /* 0x004fe4000780c0ff */
[----:B------:R0:W5:Y:S11]  /*2c3a0*/  LD.E.128 R8, desc[UR4][R42.64+0x3000] ;  /* 0x003000042a087980 */ /* 0x000176000c101d00 */
[----:B0-----:R-:W-:Y:S05]  /*2c3b0*/  @!P0 BRA `(.L_x_5177) ;  /* 0x0000000000b48947 */ /* 0x001fea0003800000 */
[----:B------:R-:W-:Y:S02]  /*2c3c0*/  SHF.R.U64 R95, R74, 0x10, R75 ;  /* 0x000000104a5f7819 */ /* 0x000fe4000000124b */
[--C-:B------:R-:W-:Y:S02]  /*2c3d0*/  SHF.R.U64 R93, R90, 0x10, R91.reuse ;  /* 0x000000105a5d7819 */ /* 0x100fe4000000125b */
[----:B------:R-:W-:Y:S02]  /*2c3e0*/  SHF.R.U32.HI R74, RZ, 0x10, R91 ;  /* 0x00000010ff4a7819 */ /* 0x000fe4000001165b */
[----:B------:R-:W-:Y:S01]  /*2c3f0*/  SHF.R.U32.HI R92, RZ, 0x10, R75 ;  /* 0x00000010ff5c7819 */ /* 0x000fe2000001164b */
[----:B-----5:R-:W-:Y:S01]  /*2c400*/  IMAD.U32 R75, R10, 0x10000, RZ ;  /* 0x000100000a4b7824 */ /* 0x020fe200078e00ff */
[----:B------:R-:W-:Y:S02]  /*2c410*/  PRMT R142, R142, 0x5410, R95 ;  /* 0x000054108e8e7816 */ /* 0x000fe4000000005f */
        /* <DEDUP_REMOVED lines=11> */
[C---:B------:R-:W-:Y:S01]  /*2c4d0*/  LOP3.LUT R91, R11.reuse, 0xffff0000, RZ, 0xc0, !PT ;  /* 0xffff00000b5b7812 */ /* 0x040fe200078ec0ff */
[----:B------:R-:W-:Y:S01]  /*2c4e0*/  FMUL.FTZ R97, R74, R92 ;  /* 0x0000005c4a617220 */ /* 0x000fe20000410000 */
[----:B------:R-:W-:-:S02]  /*2c4f0*/  IMAD.U32 R10, R11, 0x10000, RZ ;  /* 0x000100000b0a7824 */ /* 0x000fc400078e00ff */
[C---:B------:R-:W-:Y:S01]  /*2c500*/  FMUL.FTZ R74, R90.reuse, R95 ;  /* 0x0000005f5a4a7220 */ /* 0x040fe20000410000 */
[----:B------:R-:W-:Y:S02]  /*2c510*/  IMAD.U32 R11, R9, 0x10000, RZ ;  /* 0x00010000090b7824 */ /* 0x000fe400078e00ff */
[-C--:B------:R-:W-:Y:S01]  /*2c520*/  FMUL.FTZ R90, R90, R93.reuse ;  /* 0x0000005d5a5a7220 */ /* 0x080fe20000410000 */
[----:B------:R-:W-:Y:S01]  /*2c530*/  LOP3.LUT R145, R145, 0xffff0000, RZ, 0xc0, !PT ;  /* 0xffff000091917812 */ /* 0x000fe200078ec0ff */
[C---:B------:R-:W-:Y:S01]  /*2c540*/  IMAD.U32 R9, R8.reuse, 0x10000, RZ ;  /* 0x0001000008097824 */ /* 0x040fe200078e00ff */
[----:B------:R-:W-:Y:S01]  /*2c550*/  LOP3.LUT R143, R143, 0xffff0000, RZ, 0xc0, !PT ;  /* 0xffff00008f8f7812 */ /* 0x000fe200078ec0ff */
[----:B------:R-:W-:Y:S01]  /*2c560*/  FFMA.FTZ R96, R11, R92, -R96 ;  /* 0x0000005c0b607223 */ /* 0x000fe20000010860 */
[----:B------:R-:W-:Y:S01]  /*2c570*/  LOP3.LUT R8, R8, 0xffff0000, RZ, 0xc0, !PT ;  /* 0xffff000008087812 */ /* 0x000fe200078ec0ff */
[C---:B------:R-:W-:Y:S01]  /*2c580*/  FFMA.FTZ R93, R75.reuse, R93, -R74 ;  /* 0x0000005d4b5d7223 */ /* 0x040fe2000001084a */
[----:B------:R-:W-:Y:S01]  /*2c590*/  FFMA.FTZ R90, R75, R95, R90 ;  /* 0x0000005f4b5a7223 */ /* 0x000fe2000001005a */
[----:B------:R-:W-:-:S02]  /*2c5a0*/  IMAD.U32 R142, R142, 0x10000, RZ ;  /* 0x000100008e8e7824 */ /* 0x000fc400078e00ff */
[C---:B------:R-:W-:Y:S01]  /*2c5b0*/  FMUL.FTZ R75, R91.reuse, R145 ;  /* 0x000000915b4b7220 */ /* 0x040fe20000410000 */
[-C--:B------:R-:W-:Y:S01]  /*2c5c0*/  FMUL.FTZ R92, R91, R143.reuse ;  /* 0x0000008f5b5c7220 */ /* 0x080fe20000410000 */
[----:B------:R-:W-:Y:S01]  /*2c5d0*/  FFMA.FTZ R97, R11, R94, R97 ;  /* 0x0000005e0b617223 */ /* 0x000fe20000010061 */
        /* <DEDUP_REMOVED lines=8> */
[----:B------:R-:W-:Y:S02]  /*2c660*/  F2FP.BF16.F32.PACK_AB R8, R11, R74 ;  /* 0x0000004a0b08723e */ /* 0x000fe400000010ff */
[----:B------:R-:W-:Y:S01]  /*2c670*/  F2FP.BF16.F32.PACK_AB R10, R90, R93 ;  /* 0x0000005d5a0a723e */ /* 0x000fe200000010ff */
[----:B------:R-:W-:-:S07]  /*2c680*/  IMAD.MOV.U32 R11, RZ, RZ, R75 ;  /* 0x000000ffff0b7224 */ /* 0x000fce00078e004b */
.L_x_5177:
[----:B------:R-:W-:Y:S05]  /*2c690*/  BSYNC B4 ;  /* 0x0000000000047941 */ /* 0x000fea0003800000 */
.L_x_5176:
[C---:B------:R-:W-:Y:S02]  /*2c6a0*/  R2UR UR4, R82.reuse ;  /* 0x00000000520472ca */ /* 0x040fe400000e0000 */
[C---:B------:R-:W-:Y:S02]  /*2c6b0*/  R2UR UR5, R83.reuse ;  /* 0x00000000530572ca */ /* 0x040fe400000e0000 */
[----:B------:R-:W-:Y:S02]  /*2c6c0*/  R2UR UR6, R82 ;  /* 0x00000000520672ca */ /* 0x000fe400000e0000 */
[----:B------:R-:W-:-:S09]  /*2c6d0*/  R2UR UR7, R83 ;  /* 0x00000000530772ca */ /* 0x000fd200000e0000 */
[----:B-----5:R2:W-:Y:S04]  /*2c6e0*/  ST.E.128 desc[UR4][R60.64+0x80], R8 ;  /* 0x000080083c007985 */ /* 0x0205e8000c101d04 */
[----:B------:R2:W5:Y:S02]  /*2c6f0*/  LD.E.U8 R154, desc[UR6][R36.64] ;  /* 0x00000006249a7980 */ /* 0x000564000c101100 */
.L_x_5175:
[----:B------:R-:W-:Y:S05]  /*2c700*/  BSYNC B3 ;  /* 0x0000000000037941 */ /* 0x000fea0003800000 */
.L_x_5174:
[----:B-----5:R-:W-:Y:S01]  /*2c710*/  LOP3.LUT P0, RZ, R154, 0x8, RZ, 0xc0, !PT ;  /* 0x000000089aff7812 */ /* 0x020fe2000780c0ff */
[----:B------:R-:W-:-:S12]  /*2c720*/  BSSY B3, `(.L_x_5178) ;  /* 0x0000043000037945 */ /* 0x000fd80003800000 */
[----:B------:R-:W-:Y:S05]  /*2c730*/  @!P0 BRA `(.L_x_5179) ;  /* 0x0000000400048947 */ /* 0x000fea0003800000 */
[----:B------:R-:W-:Y:S02]  /*2c740*/  R2UR UR4, R82 ;  /* 0x00000000520472ca */ /* 0x000fe400000e0000 */
[----:B------:R-:W-:-:S13]  /*2c750*/  R2UR UR5, R83 ;  /* 0x00000000530572ca */ /* 0x000fda00000e0000 */
[----:B012---:R-:W2:Y:S01]  /*2c760*/  LD.E.U8 R11, desc[UR4][R32.64+0x18] ;  /* 0x00001804200b7980 */ /* 0x007ea2000c101100 */
[----:B------:R-:W-:-:S05]  /*2c770*/  VIADD R8, R102, 0x1800 ;  /* 0x0000180066087836 */ /* 0x000fca0000000000 */
        /* <DEDUP_REMOVED lines=8> */
[----:B------:R-:W-:Y:S02]  /*2c800*/  SHF.R.U32.HI R74, RZ, 0x10, R73 ;  /* 0x00000010ff4a7819 */ /* 0x000fe40000011649 */
[----:B------:R-:W-:Y:S02]  /*2c810*/  SHF.R.U32.HI R90, RZ, 0x10, R67 ;  /* 0x00000010ff5a7819 */ /* 0x000fe40000011643 */
[----:B------:R-:W-:Y:S01]  /*2c820*/  SHF.R.U64 R75, R72, 0x10, R73 ;  /* 0x00000010484b7819 */ /* 0x000fe20000001249 */
[----:B-----5:R-:W-:Y:S01]  /*2c830*/  IMAD.U32 R72, R11, 0x10000, RZ ;  /* 0x000100000b487824 */ /* 0x020fe200078e00ff */
[----:B------:R-:W-:Y:S01]  /*2c840*/  SHF.R.U64 R91, R66, 0x10, R67 ;  /* 0x00000010425b7819 */ /* 0x000fe20000001243 */
[----:B------:R-:W-:Y:S01]  /*2c850*/  IMAD.U32 R66, R10, 0x10000, RZ ;  /* 0x000100000a427824 */ /* 0x000fe200078e00ff */
[----:B------:R-:W-:Y:S02]  /*2c860*/  PRMT R141, R141, 0x5410, R74 ;  /* 0x000054108d8d7816 */ /* 0x000fe4000000004a */
[----:B------:R-:W-:-:S02]  /*2c870*/  PRMT R139, R139, 0x5410, R90 ;  /* 0x000054108b8b7816 */ /* 0x000fc4000000005a */
[----:B------:R-:W-:Y:S02]  /*2c880*/  PRMT R140, R140, 0x5410, R75 ;  /* 0x000054108c8c7816 */ /* 0x000fe4000000004b */
[----:B------:R-:W-:Y:S01]  /*2c890*/  LOP3.LUT R67, R10, 0xffff0000, RZ, 0xc0, !PT ;  /* 0xffff00000a437812 */ /* 0x000fe200078ec0ff */
[----:B------:R-:W-:Y:S01]  /*2c8a0*/  IMAD.U32 R75, R139, 0x10000, RZ ;  /* 0x000100008b4b7824 */ /* 0x000fe200078e00ff */
[----:B------:R-:W-:Y:S01]  /*2c8b0*/  LOP3.LUT R73, R11, 0xffff0000, RZ, 0xc0, !PT ;  /* 0xffff00000b497812 */ /* 0x000fe200078ec0ff */
[----:B------:R-:W-:Y:S01]  /*2c8c0*/  IMAD.U32 R10, R9, 0x10000, RZ ;  /* 0x00010000090a7824 */ /* 0x000fe200078e00ff */
[----:B------:R-:W-:Y:S01]  /*2c8d0*/  PRMT R138, R138, 0x5410, R91 ;  /* 0x000054108a8a7816 */ /* 0x000fe2000000005b */
[----:B------:R-:W-:Y:S01]  /*2c8e0*/  IMAD.U32 R91, R141, 0x10000, RZ ;  /* 0x000100008d5b7824 */ /* 0x000fe200078e00ff */
[----:B------:R-:W-:Y:S01]  /*2c8f0*/  LOP3.LUT R11, R9, 0xffff0000, RZ, 0xc0, !PT ;  /* 0xffff0000090b7812 */ /* 0x000fe200078ec0ff */
[----:B------:R-:W-:Y:S01]  /*2c900*/  IMAD.U32 R9, R8, 0x10000, RZ ;  /* 0x0001000008097824 */ /* 0x000fe200078e00ff */
[----:B------:R-:W-:Y:S01]  /*2c910*/  LOP3.LUT R90, R140, 0xffff0000, RZ, 0xc0, !PT ;  /* 0xffff00008c5a7812 */ /* 0x000fe200078ec0ff */
[C---:B------:R-:W-:Y:S01]  /*2c920*/  FMUL.FTZ R95, R67.reuse, R91 ;  /* 0x0000005b435f7220 */ /* 0x040fe20000410000 */
[----:B------:R-:W-:Y:S01]  /*2c930*/  LOP3.LUT R74, R138, 0xffff0000, RZ, 0xc0, !PT ;  /* 0xffff00008a4a7812 */ /* 0x000fe200078ec0ff */
[-C--:B------:R-:W-:Y:S01]  /*2c940*/  FMUL.FTZ R67, R67, R75.reuse ;  /* 0x0000004b43437220 */ /* 0x080fe20000410000 */
[----:B------:R-:W-:Y:S01]  /*2c950*/  LOP3.LUT R141, R141, 0xffff0000, RZ, 0xc0, !PT ;  /* 0xffff00008d8d7812 */ /* 0x000fe200078ec0ff */
[----:B------:R-:W-:Y:S01]  /*2c960*/  FMUL.FTZ R93, R11, R90 ;  /* 0x0000005a0b5d7220 */ /* 0x000fe20000410000 */
[----:B------:R-:W-:Y:S01]  /*2c970*/  LOP3.LUT R139, R139, 0xffff0000, RZ, 0xc0, !PT ;  /* 0xffff00008b8b7812 */ /* 0x000fe200078ec0ff */
[----:B------:R-:W-:Y:S01]  /*2c980*/  FFMA.FTZ R95, R66, R75, -R95 ;  /* 0x0000004b425f7223 */ /* 0x000fe2000001085f */
[-C--:B------:R-:W-:Y:S01]  /*2c990*/  FMUL.FTZ R11, R11, R74.reuse ;  /* 0x0000004a0b0b7220 */ /* 0x080fe20000410000 */
[----:B------:R-:W-:Y:S01]  /*2c9a0*/  LOP3.LUT R8, R8, 0xffff0000, RZ, 0xc0, !PT ;  /* 0xffff000008087812 */ /* 0x000fe200078ec0ff */
[----:B------:R-:W-:Y:S01]  /*2c9b0*/  FFMA.FTZ R93, R10, R74, -R93 ;  /* 0x0000004a0a5d7223 */ /* 0x000fe2000001085d */
[----:B------:R-:W-:Y:S01]  /*2c9c0*/  FFMA.FTZ R66, R66, R91, R67 ;  /* 0x0000005b42427223 */ /* 0x000fe20000010043 */
[----:B------:R-:W-:-:S02]  /*2c9d0*/  IMAD.U32 R140, R140, 0x10000, RZ ;  /* 0x000100008c8c7824 */ /* 0x000fc400078e00ff */
[C---:B------:R-:W-:Y:S01]  /*2c9e0*/  FMUL.FTZ R67, R73.reuse, R141 ;  /* 0x0000008d49437220 */ /* 0x040fe20000410000 */
[----:B------:R-:W-:Y:S02]  /*2c9f0*/  IMAD.U32 R138, R138, 0x10000, RZ ;  /* 0x000100008a8a7824 */ /* 0x000fe400078e00ff */
        /* <DEDUP_REMOVED lines=14> */
.L_x_5181:
[----:B------:R-:W-:Y:S05]  /*2cae0*/  BSYNC B4 ;  /* 0x0000000000047941 */ /* 0x000fea0003800000 */
.L_x_5180:
[C---:B------:R-:W-:Y:S02]  /*2caf0*/  R2UR UR4, R82.reuse ;  /* 0x00000000520472ca */ /* 0x040fe400000e0000 */
[C---:B------:R-:W-:Y:S02]  /*2cb00*/  R2UR UR5, R83.reuse ;  /* 0x00000000530572ca */ /* 0x040fe400000e0000 */
[----:B------:R-:W-:Y:S02]  /*2cb10*/  R2UR UR6, R82 ;  /* 0x00000000520672ca */ /* 0x000fe400000e0000 */
[----:B------:R-:W-:-:S09]  /*2cb20*/  R2UR UR7, R83 ;  /* 0x00000000530772ca */ /* 0x000fd200000e0000 */
[----:B-----5:R3:W-:Y:S04]  /*2cb30*/  ST.E.128 desc[UR4][R60.64+0xc0], R8 ;  /* 0x0000c0083c007985 */ /* 0x0207e8000c101d04 */
[----:B------:R3:W5:Y:S02]  /*2cb40*/  LD.E.U8 R154, desc[UR6][R36.64] ;  /* 0x00000006249a7980 */ /* 0x000764000c101100 */
.L_x_5179:
[----:B------:R-:W-:Y:S05]  /*2cb50*/  BSYNC B3 ;  /* 0x0000000000037941 */ /* 0x000fea0003800000 */
.L_x_5178:
[----:B-----5:R-:W-:Y:S01]  /*2cb60*/  LOP3.LUT P0, RZ, R154, 0x10, RZ, 0xc0, !PT ;  /* 0x000000109aff7812 */ /* 0x020fe2000780c0ff */
[----:B------:R-:W-:-:S12]  /*2cb70*/  BSSY B3, `(.L_x_5182) ;  /* 0x000003e000037945 */ /* 0x000fd80003800000 */
[----:B------:R-:W-:Y:S05]  /*2cb80*/  @!P0 BRA `(.L_x_5183) ;  /* 0x0000000000f08947 */ /* 0x000fea0003800000 */
[----:B------:R-:W-:Y:S02]  /*2cb90*/  R2UR UR4, R82 ;  /* 0x00000000520472ca */ /* 0x000fe400000e0000 */
[----:B------:R-:W-:-:S13]  /*2cba0*/  R2UR UR5, R83 ;  /* 0x00000000530572ca */ /* 0x000fda00000e0000 */
[----:B0123--:R-:W2:Y:S01]  /*2cbb0*/  LD.E.U8 R8, desc[UR4][R32.64+0x18] ;  /* 0x0000180420087980 */ /* 0x00fea2000c101100 */
[----:B------:R-:W-:Y:S01]  /*2cbc0*/  BSSY B4, `(.L_x_5184) ;  /* 0x0000032000047945 */ /* 0x000fe20003800000 */
[----:B--2---:R-:W-:Y:S02]  /*2cbd0*/  LOP3.LUT P0, RZ, R8, 0x10, RZ, 0xc0, !PT ;  /* 0x0000001008ff7812 */ /* 0x004fe4000780c0ff */
[----:B------:R0:W5:Y:S11]  /*2cbe0*/  LD.E.128 R8, desc[UR4][R42.64+0x6000] ;  /* 0x006000042a087980 */ /* 0x000176000c101d00 */
[----:B0-----:R-:W-:Y:S05]  /*2cbf0*/  @!P0 BRA `(.L_x_5185) ;  /* 0x0000000000b88947 */ /* 0x001fea0003800000 */
        /* <DEDUP_REMOVED lines=46> */
.L_x_5185:
[----:B------:R-:W-:Y:S05]  /*2cee0*/  BSYNC B4 ;  /* 0x0000000000047941 */ /* 0x000fea0003800000 */
.L_x_5184:
[C---:B------:R-:W-:Y:S02]  /*2cef0*/  R2UR UR4, R82.reuse ;  /* 0x00000000520472ca */ /* 0x040fe400000e0000 */
[C---:B------:R-:W-:Y:S02]  /*2cf00*/  R2UR UR5, R83.reuse ;  /* 0x00000000530572ca */ /* 0x040fe400000e0000 */
[----:B------:R-:W-:Y:S02]  /*2cf10*/  R2UR UR6, R82 ;  /* 0x00000000520672ca */ /* 0x000fe400000e0000 */
[----:B------:R-:W-:-:S09]  /*2cf20*/  R2UR UR7, R83 ;  /* 0x00000000530772ca */ /* 0x000fd200000e0000 */
[----:B-----5:R4:W-:Y:S04]  /*2cf30*/  ST.E.128 desc[UR4][R60.64+0x100], R8 ;  /* 0x000100083c007985 */ /* 0x0209e8000c101d04 */
[----:B------:R4:W5:Y:S02]  /*2cf40*/  LD.E.U8 R154, desc[UR6][R36.64] ;  /* 0x00000006249a7980 */ /* 0x000964000c101100 */
.L_x_5183:
[----:B------:R-:W-:Y:S05]  /*2cf50*/  BSYNC B3 ;  /* 0x0000000000037941 */ /* 0x000fea0003800000 */
.L_x_5182:
[----:B-----5:R-:W-:-:S13]  /*2cf60*/  LOP3.LUT P0, RZ, R154, 0x20, RZ, 0xc0, !PT ;  /* 0x000000209aff7812 */ /* 0x020fda000780c0ff */
[----:B------:R-:W-:Y:S05]  /*2cf70*/  @!P0 BRA `(.L_x_5165) ;  /* 0x0000000000f88947 */ /* 0x000fea0003800000 */
[----:B------:R-:W-:Y:S02]  /*2cf80*/  R2UR UR4, R82 ;  /* 0x00000000520472ca */ /* 0x000fe400000e0000 */
[----:B------:R-:W-:-:S13]  /*2cf90*/  R2UR UR5, R83 ;  /* 0x00000000530572ca */ /* 0x000fda00000e0000 */
[----:B------:R-:W2:Y:S02]  /*2cfa0*/  LD.E.U8 R62, desc[UR4][R32.64+0x18] ;  /* 0x00001804203e7980 */ /* 0x000ea4000c101100 */
[----:B01234-:R-:W-:-:S05]  /*2cfb0*/  VIADD R8, R102, 0x3000 ;  /* 0x0000300066087836 */ /* 0x01ffca0000000000 */
[----:B------:R-:W-:-:S04]  /*2cfc0*/  IADD3 R9, P0, R8, R101, RZ ;  /* 0x0000006508097210 */ /* 0x000fc80007f1e0ff */
[----:B------:R-:W-:Y:S02]  /*2cfd0*/  LEA.HI.X.SX32 R10, R8, R100, 0x1, P0 ;  /* 0x00000064080a7211 */ /* 0x000fe400000f0eff */
[----:B------:R-:W-:-:S04]  /*2cfe0*/  LEA R8, P0, R9, R34, 0x1 ;  /* 0x0000002209087211 */ /* 0x000fc800078008ff */
[----:B------:R-:W-:Y:S01]  /*2cff0*/  LEA.HI.X R9, R9, R35, R10, 0x1, P0 ;  /* 0x0000002309097211 */ /* 0x000fe200000f0c0a */
[----:B------:R-:W-:Y:S05]  /*2d000*/  BSSY B3, `(.L_x_5186) ;  /* 0x0000032000037945 */ /* 0x000fea0003800000 */
[----:B------:R-:W5:Y:S01]  /*2d010*/  LD.E.128 R8, desc[UR4][R8.64] ;  /* 0x0000000408087980 */ /* 0x000f62000c101d00 */
[----:B------:R-:W-:-:S13]  /*2d020*/  LOP3.LUT P0, RZ, R62, 0x20, RZ, 0xc0, !PT ;  /* 0x000000203eff7812 */ /* 0x000fda000780c0ff */
        /* <DEDUP_REMOVED lines=47> */
.L_x_5187:
[----:B------:R-:W-:Y:S05]  /*2d320*/  BSYNC B3 ;  /* 0x0000000000037941 */ /* 0x000fea0003800000 */
.L_x_5186:
[----:B------:R-:W-:Y:S02]  /*2d330*/  R2UR UR4, R82 ;  /* 0x00000000520472ca */ /* 0x000fe400000e0000 */
[----:B------:R-:W-:-:S13]  /*2d340*/  R2UR UR5, R83 ;  /* 0x00000000530572ca */ /* 0x000fda00000e0000 */
[----:B-----5:R0:W-:Y:S02]  /*2d350*/  ST.E.128 desc[UR4][R60.64+0x140], R8 ;  /* 0x000140083c007985 */ /* 0x0201e4000c101d04 */
.L_x_5165:
[----:B------:R-:W-:Y:S05]  /*2d360*/  BSYNC B2 ;  /* 0x0000000000027941 */ /* 0x000fea0003800000 */
.L_x_5164:
[----:B------:R-:W-:Y:S02]  /*2d370*/  R2UR UR4, R82 ;  /* 0x00000000520472ca */ /* 0x000fe400000e0000 */
[----:B------:R-:W-:-:S13]  /*2d380*/  R2UR UR5, R83 ;  /* 0x00000000530572ca */ /* 0x000fda00000e0000 */
[----:B01234-:R-:W2:Y:S02]  /*2d390*/  LD.E R8, desc[UR4][R32.64+0xc] ;  /* 0x00000c0420087980 */ /* 0x01fea4000c101900 */
[----:B--2---:R-:W-:Y:S02]  /*2d3a0*/  IMAD R9, R27, -0x60, R8 ;  /* 0xffffffa01b097824 */ /* 0x004fe400078e0208 */
[----:B------:R-:W-:-:S03]  /*2d3b0*/  VIADD R8, R115, 0x40 ;  /* 0x0000004073087836 */ /* 0x000fc60000000000 */
[----:B------:R-:W-:-:S04]  /*2d3c0*/  VIMNMX R9, R9, 0x60, PT ;  /* 0x0000006009097848 */ /* 0x000fc80003fe0100 */
[----:B------:R-:W-:-:S13]  /*2d3d0*/  ISETP.GE.AND P0, PT, R8, R9, PT ;  /* 0x000000090800720c */ /* 0x000fda0003f06270 */
[----:B------:R-:W-:Y:S05]  /*2d3e0*/  @P0 BRA `(.L_x_5188) ;  /* 0x0000007800300947 */ /* 0x000fea0003800000 */
[----:B------:R-:W-:Y:S02]  /*2d3f0*/  R2UR UR4, R82 ;  /* 0x00000000520472ca */ /* 0x000fe400000e0000 */
[----:B------:R-:W-:-:S13]  /*2d400*/  R2UR UR5, R83 ;  /* 0x00000000530572ca */ /* 0x000fda00000e0000 */
[----:B-----5:R-:W2:Y:S01]  /*2d410*/  LD.E.U8 R58, desc[UR4][R36.64] ;  /* 0x00000004243a7980 */ /* 0x020ea2000c101100 */
[----:B------:R-:W-:Y:S01]  /*2d420*/  IADD3 R11, P0, R115, 0x40, RZ ;  /* 0x00000040730b7810 */ /* 0x000fe20007f1e0ff */
[----:B------:R-:W-:Y:S01]  /*2d430*/  BSSY B2, `(.L_x_5189) ;  /* 0x000004a000027945 */ /* 0x000fe20003800000 */
[----:B------:R-:W-:Y:S02]  /*2d440*/  IADD3 R8, P1, R119, R68, RZ ;  /* 0x0000004477087210 */ /* 0x000fe40007f3e0ff */
[----:B------:R-:W-:-:S03]  /*2d450*/  LEA.HI.X.SX32 R115, R115, RZ, 0x1, P0 ;  /* 0x000000ff73737211 */ /* 0x000fc600000f0eff */
[----:B------:R-:W-:Y:S02]  /*2d460*/  IMAD.X R9, R117, 0x1, R71, P1 ;  /* 0x0000000175097824 */ /* 0x000fe400008e0647 */
[----:B------:R-:W-:Y:S02]  /*2d470*/  IMAD R115, R115, R88, RZ ;  /* 0x0000005873737224 */ /* 0x000fe400078e02ff */
[----:B------:R-:W-:-:S04]  /*2d480*/  IMAD.WIDE.U32 R8, R88, R11, R8 ;  /* 0x0000000b58087225 */ /* 0x000fc800078e0008 */
[----:B------:R-:W-:Y:S01]  /*2d490*/  IMAD R115, R89, R11, R115 ;  /* 0x0000000b59737224 */ /* 0x000fe200078e0273 */
[----:B------:R-:W-:-:S03]  /*2d4a0*/  LEA R56, P1, R8, R84, 0x1 ;  /* 0x0000005408387211 */ /* 0x000fc600078208ff */
[----:B------:R-:W-:-:S05]  /*2d4b0*/  IMAD.IADD R9, R9, 0x1, R115 ;  /* 0x0000000109097824 */ /* 0x000fca00078e0273 */
        /* <DEDUP_REMOVED lines=58> */
.L_x_5192:
[----:B------:R-:W-:Y:S05]  /*2d860*/  BSYNC B3 ;  /* 0x0000000000037941 */ /* 0x000fea0003800000 */
.L_x_5191:
[C---:B------:R-:W-:Y:S02]  /*2d870*/  R2UR UR4, R82.reuse ;  /* 0x00000000520472ca */ /* 0x040fe400000e0000 */
[C---:B------:R-:W-:Y:S02]  /*2d880*/  R2UR UR5, R83.reuse ;  /* 0x00000000530572ca */ /* 0x040fe400000e0000 */
[----:B------:R-:W-:Y:S02]  /*2d890*/  R2UR UR6, R82 ;  /* 0x00000000520672ca */ /* 0x000fe400000e0000 */
[----:B------:R-:W-:-:S09]  /*2d8a0*/  R2UR UR7, R83 ;  /* 0x00000000530772ca */ /* 0x000fd200000e0000 */
[----:B-----5:R0:W-:Y:S04]  /*2d8b0*/  ST.E.128 desc[UR4][R56.64], R8 ;  /* 0x0000000838007985 */ /* 0x0201e8000c101d04 */
[----:B------:R0:W5:Y:S02]  /*2d8c0*/  LD.E.U8 R58, desc[UR6][R36.64] ;  /* 0x00000006243a7980 */ /* 0x000164000c101100 */
.L_x_5190:
[----:B------:R-:W-:Y:S05]  /*2d8d0*/  BSYNC B2 ;  /* 0x0000000000027941 */ /* 0x000fea0003800000 */
.L_x_5189:
[----:B-----5:R-:W-:Y:S01]  /*2d8e0*/  LOP3.LUT P0, RZ, R58, 0x2, RZ, 0xc0, !PT ;  /* 0x000000023aff7812 */ /* 0x020fe2000780c0ff */
[----:B------:R-:W-:-:S12]  /*2d8f0*/  BSSY B2, `(.L_x_5193) ;  /* 0x0000043000027945 */ /* 0x000fd80003800000 */
[----:B------:R-:W-:Y:S05]  /*2d900*/  @!P0 BRA `(.L_x_5194) ;  /* 0x0000000400048947 */ /* 0x000fea0003800000 */
[----:B------:R-:W-:Y:S02]  /*2d910*/  R2UR UR4, R82 ;  /* 0x00000000520472ca */ /* 0x000fe400000e0000 */
[----:B------:R-:W-:-:S13]  /*2d920*/  R2UR UR5, R83 ;  /* 0x00000000530572ca */ /* 0x000fda00000e0000 */
[----:B0-----:R-:W2:Y:S01]  /*2d930*/  LD.E.U8 R11, desc[UR4][R32.64+0x18] ;  /* 0x00001804200b7980 */ /* 0x001ea2000c101100 */
        /* <DEDUP_REMOVED lines=55> */
.L_x_5196:
[----:B------:R-:W-:Y:S05]  /*2dcb0*/  BSYNC B3 ;  /* 0x0000000000037941 */ /* 0x000fea0003800000 */
.L_x_5195:
[C---:B------:R-:W-:Y:S02]  /*2dcc0*/  R2UR UR4, R82.reuse ;  /* 0x00000000520472ca */ /* 0x040fe400000e0000 */
[C---:B------:R-:W-:Y:S02]  /*2dcd0*/  R2UR UR5, R83.reuse ;  /* 0x00000000530572ca */ /* 0x040fe400000e0000 */
[----:B------:R-:W-:Y:S02]  /*2dce0*/  R2UR UR6, R82 ;  /* 0x00000000520672ca */ /* 0x000fe400000e0000 */
[----:B------:R-:W-:-:S09]  /*2dcf0*/  R2UR UR7, R83 ;  /* 0x00000000530772ca */ /* 0x000fd200000e0000 */
[----:B-----5:R1:W-:Y:S04]  /*2dd00*/  ST.E.128 desc[UR4][R56.64+0x40], R8 ;  /* 0x0000400838007985 */ /* 0x0203e8000c101d04 */
[----:B------:R1:W5:Y:S02]  /*2dd10*/  LD.E.U8 R58, desc[UR6][R36.64] ;  /* 0x00000006243a7980 */ /* 0x000364000c101100 */
.L_x_5194:
[----:B------:R-:W-:Y:S05]  /*2dd20*/  BSYNC B2 ;  /* 0x0000000000027941 */ /* 0x000fea0003800000 */
.L_x_5193:
        /* <DEDUP_REMOVED lines=14> */
[----:B------:R-:W-:Y:S02]  /*2de10*/  PRMT R121, R121, 0x5410, R48 ;  /* 0x0000541079797816 */ /* 0x000fe40000000030 */
[----:B------:R-:W-:Y:S01]  /*2de20*/  SHF.R.U64 R53, R46, 0x10, R47 ;  /* 0x000000102e357819 */ /* 0x000fe2000000122f */
[----:B------:R-:W-:Y:S01]  /*2de30*/  IMAD.U32 R46, R11, 0x10000, RZ ;  /* 0x000100000b2e7824 */ /* 0x000fe200078e00ff */
[----:B------:R-:W-:Y:S01]  /*2de40*/  PRMT R118, R118, 0x5410, R51 ;  /* 0x0000541076767816 */ /* 0x000fe20000000033 */
[----:B------:R-:W-:Y:S01]  /*2de50*/  IMAD.U32 R51, R121, 0x10000, RZ ;  /* 0x0001000079337824 */ /* 0x000fe200078e00ff */
[----:B------:R-:W-:-:S02]  /*2de60*/  PRMT R120, R120, 0x5410, R49 ;  /* 0x0000541078787816 */ /* 0x000fc40000000031 */
[----:B------:R-:W-:Y:S01]  /*2de70*/  LOP3.LUT R45, R10, 0xffff0000, RZ, 0xc0, !PT ;  /* 0xffff00000a2d7812 */ /* 0x000fe200078ec0ff */
[----:B------:R-:W-:Y:S01]  /*2de80*/  IMAD.U32 R49, R118, 0x10000, RZ ;  /* 0x0001000076317824 */ /* 0x000fe200078e00ff */
[----:B------:R-:W-:Y:S01]  /*2de90*/  LOP3.LUT R47, R11, 0xffff0000, RZ, 0xc0, !PT ;  /* 0xffff00000b2f7812 */ /* 0x000fe200078ec0ff */
[----:B------:R-:W-:Y:S01]  /*2dea0*/  IMAD.U32 R10, R9, 0x10000, RZ ;  /* 0x00010000090a7824 */ /* 0x000fe200078e00ff */
[----:B------:R-:W-:Y:S01]  /*2deb0*/  PRMT R116, R116, 0x5410, R53 ;  /* 0x0000541074747816 */ /* 0x000fe20000000035 */
[----:B------:R-:W-:Y:S01]  /*2dec0*/  FMUL.FTZ R55, R45, R51 ;  /* 0x000000332d377220 */ /* 0x000fe20000410000 */
[----:B------:R-:W-:Y:S01]  /*2ded0*/  LOP3.LUT R11, R9, 0xffff0000, RZ, 0xc0, !PT ;  /* 0xffff0000090b7812 */ /* 0x000fe200078ec0ff */
[-C--:B------:R-:W-:Y:S01]  /*2dee0*/  FMUL.FTZ R45, R45, R49.reuse ;  /* 0x000000312d2d7220 */ /* 0x080fe20000410000 */
[----:B------:R-:W-:Y:S01]  /*2def0*/  LOP3.LUT R50, R120, 0xffff0000, RZ, 0xc0, !PT ;  /* 0xffff000078327812 */ /* 0x000fe200078ec0ff */
[----:B------:R-:W-:Y:S01]  /*2df00*/  IMAD.U32 R9, R8, 0x10000, RZ ;  /* 0x0001000008097824 */ /* 0x000fe200078e00ff */
[----:B------:R-:W-:Y:S01]  /*2df10*/  LOP3.LUT R48, R116, 0xffff0000, RZ, 0xc0, !PT ;  /* 0xffff000074307812 */ /* 0x000fe200078ec0ff */
[----:B------:R-:W-:Y:S01]  /*2df20*/  FFMA.FTZ R55, R44, R49, -R55 ;  /* 0x000000312c377223 */ /* 0x000fe20000010837 */
[----:B------:R-:W-:Y:S01]  /*2df30*/  LOP3.LUT R121, R121, 0xffff0000, RZ, 0xc0, !PT ;  /* 0xffff000079797812 */ /* 0x000fe200078ec0ff */
[C---:B------:R-:W-:Y:S01]  /*2df40*/  FMUL.FTZ R53, R11.reuse, R50 ;  /* 0x000000320b357220 */ /* 0x040fe20000410000 */
[----:B------:R-:W-:Y:S01]  /*2df50*/  LOP3.LUT R118, R118, 0xffff0000, RZ, 0xc0, !PT ;  /* 0xffff000076767812 */ /* 0x000fe200078ec0ff */
[-C--:B------:R-:W-:Y:S01]  /*2df60*/  FMUL.FTZ R11, R11, R48.reuse ;  /* 0x000000300b0b7220 */ /* 0x080fe20000410000 */
[----:B------:R-:W-:Y:S01]  /*2df70*/  LOP3.LUT R8, R8, 0xffff0000, RZ, 0xc0, !PT ;  /* 0xffff000008087812 */ /* 0x000fe200078ec0ff */
[----:B------:R-:W-:Y:S01]  /*2df80*/  FFMA.FTZ R53, R10, R48, -R53 ;  /* 0x000000300a357223 */ /* 0x000fe20000010835 */
[----:B------:R-:W-:Y:S01]  /*2df90*/  FFMA.FTZ R44, R44, R51, R45 ;  /* 0x000000332c2c7223 */ /* 0x000fe2000001002d */
[----:B------:R-:W-:-:S02]  /*2dfa0*/  IMAD.U32 R120, R120, 0x10000, RZ ;  /* 0x0001000078787824 */ /* 0x000fc400078e00ff */
[CC--:B------:R-:W-:Y:S01]  /*2dfb0*/  FMUL.FTZ R45, R47.reuse, R121.reuse ;  /* 0x000000792f2d7220 */ /* 0x0c0fe20000410000 */
[----:B------:R-:W-:Y:S02]  /*2dfc0*/  IMAD.U32 R116, R116, 0x10000, RZ ;  /* 0x0001000074747824 */ /* 0x000fe400078e00ff */
[----:B------:R-:W-:Y:S01]  /*2dfd0*/  FMUL.FTZ R48, R47, R118 ;  /* 0x000000762f307220 */ /* 0x000fe20000410000 */
[----:B------:R-:W-:Y:S01]  /*2dfe0*/  FFMA.FTZ R50, R10, R50, R11 ;  /* 0x000000320a327223 */ /* 0x000fe2000001000b */
        /* <DEDUP_REMOVED lines=12> */
.L_x_5200:
[----:B------:R-:W-:Y:S05]  /*2e0b0*/  BSYNC B3 ;  /* 0x0000000000037941 */ /* 0x000fea0003800000 */
.L_x_5199:
[C---:B------:R-:W-:Y:S02]  /*2e0c0*/  R2UR UR4, R82.reuse ;  /* 0x00000000520472ca */ /* 0x040fe400000e0000 */
[C---:B------:R-:W-:Y:S02]  /*2e0d0*/  R2UR UR5, R83.reuse ;  /* 0x00000000530572ca */ /* 0x040fe400000e0000 */
[----:B------:R-:W-:Y:S02]  /*2e0e0*/  R2UR UR6, R82 ;  /* 0x00000000520672ca */ /* 0x000fe400000e0000 */
[----:B------:R-:W-:-:S09]  /*2e0f0*/  R2UR UR7, R83 ;  /* 0x00000000530772ca */ /* 0x000fd200000e0000 */
[----:B-----5:R2:W-:Y:S04]  /*2e100*/  ST.E.128 desc[UR4][R56.64+0x80], R8 ;  /* 0x0000800838007985 */ /* 0x0205e8000c101d04 */
[----:B------:R2:W5:Y:S02]  /*2e110*/  LD.E.U8 R58, desc[UR6][R36.64] ;  /* 0x00000006243a7980 */ /* 0x000564000c101100 */
.L_x_5198:
[----:B------:R-:W-:Y:S05]  /*2e120*/  BSYNC B2 ;  /* 0x0000000000027941 */ /* 0x000fea0003800000 */
.L_x_5197:
        /* <DEDUP_REMOVED lines=15> */
[----:B------:R-:W-:Y:S01]  /*2e220*/  SHF.R.U64 R44, R40, 0x10, R41 ;  /* 0x00000010282c7819 */ /* 0x000fe20000001229 */
[----:B-----5:R-:W-:Y:S01]  /*2e230*/  IMAD.U32 R40, R11, 0x10000, RZ ;  /* 0x000100000b287824 */ /* 0x020fe200078e00ff */
        /* <DEDUP_REMOVED lines=44> */
.L_x_5204:
[----:B------:R-:W-:Y:S05]  /*2e500*/  BSYNC B3 ;  /* 0x0000000000037941 */ /* 0x000fea0003800000 */
.L_x_5203:
[C---:B------:R-:W-:Y:S02]  /*2e510*/  R2UR UR4, R82.reuse ;  /* 0x00000000520472ca */ /* 0x040fe400000e0000 */
[C---:B------:R-:W-:Y:S02]  /*2e520*/  R2UR UR5, R83.reuse ;  /* 0x00000000530572ca */ /* 0x040fe400000e0000 */
[----:B------:R-:W-:Y:S02]  /*2e530*/  R2UR UR6, R82 ;  /* 0x00000000520672ca */ /* 0x000fe400000e0000 */
[----:B------:R-:W-:-:S09]  /*2e540*/  R2UR UR7, R83 ;  /* 0x00000000530772ca */ /* 0x000fd200000e0000 */
[----:B-----5:R3:W-:Y:S04]  /*2e550*/  ST.E.128 desc[UR4][R56.64+0xc0], R8 ;  /* 0x0000c00838007985 */ /* 0x0207e8000c101d04 */
[----:B------:R3:W5:Y:S02]  /*2e560*/  LD.E.U8 R58, desc[UR6][R36.64] ;  /* 0x00000006243a7980 */ /* 0x000764000c101100 */
.L_x_5202:
[----:B------:R-:W-:Y:S05]  /*2e570*/  BSYNC B2 ;  /* 0x0000000000027941 */ /* 0x000fea0003800000 */
.L_x_5201:
        /* <DEDUP_REMOVED lines=56> */
.L_x_5208:
[----:B------:R-:W-:Y:S05]  /*2e900*/  BSYNC B3 ;  /* 0x0000000000037941 */ /* 0x000fea0003800000 */
.L_x_5207:
[C---:B------:R-:W-:Y:S02]  /*2e910*/  R2UR UR4, R82.reuse ;  /* 0x00000000520472ca */ /* 0x040fe400000e0000 */
[C---:B------:R-:W-:Y:S02]  /*2e920*/  R2UR UR5, R83.reuse ;  /* 0x00000000530572ca */ /* 0x040fe400000e0000 */
[----:B------:R-:W-:Y:S02]  /*2e930*/  R2UR UR6, R82 ;  /* 0x00000000520672ca */ /* 0x000fe400000e0000 */
[----:B------:R-:W-:-:S09]  /*2e940*/  R2UR UR7, R83 ;  /* 0x00000000530772ca */ /* 0x000fd200000e0000 */
[----:B-----5:R4:W-:Y:S04]  /*2e950*/  ST.E.128 desc[UR4][R56.64+0x100], R8 ;  /* 0x0001000838007985 */ /* 0x0209e8000c101d04 */
[----:B------:R4:W5:Y:S02]  /*2e960*/  LD.E.U8 R58, desc[UR6][R36.64] ;  /* 0x00000006243a7980 */ /* 0x000964000c101100 */
.L_x_5206:
[----:B------:R-:W-:Y:S05]  /*2e970*/  BSYNC B2 ;  /* 0x0000000000027941 */ /* 0x000fea0003800000 */
.L_x_5205:
[----:B-----5:R-:W-:-:S13]  /*2e980*/  LOP3.LUT P0, RZ, R58, 0x20, RZ, 0xc0, !PT ;  /* 0x000000203aff7812 */ /* 0x020fda000780c0ff */
[----:B------:R-:W-:Y:S05]  /*2e990*/  @!P0 BRA `(.L_x_5188) ;  /* 0x0000006000c48947 */ /* 0x000fea0003800000 */
[----:B------:R-:W-:Y:S02]  /*2e9a0*/  R2UR UR4, R82 ;  /* 0x00000000520472ca */ /* 0x000fe400000e0000 */
[----:B------:R-:W-:-:S13]  /*2e9b0*/  R2UR UR5, R83 ;  /* 0x00000000530572ca */ /* 0x000fda00000e0000 */
[----:B------:R-:W2:Y:S01]  /*2e9c0*/  LD.E.U8 R32, desc[UR4][R32.64+0x18] ;  /* 0x0000180420207980 */ /* 0x000ea2000c101100 */
[----:B------:R-:W-:-:S05]  /*2e9d0*/  VIADD R102, R102, 0x4000 ;  /* 0x0000400066667836 */ /* 0x000fca0000000000 */
[----:B------:R-:W-:-:S04]  /*2e9e0*/  IADD3 R101, P0, R102, R101, RZ ;  /* 0x0000006566657210 */ /* 0x000fc80007f1e0ff */
[----:B------:R-:W-:Y:S02]  /*2e9f0*/  LEA.HI.X.SX32 R100, R102, R100, 0x1, P0 ;  /* 0x0000006466647211 */ /* 0x000fe400000f0eff */
[----:B01234-:R-:W-:-:S04]  /*2ea00*/  LEA R8, P0, R101, R34, 0x1 ;  /* 0x0000002265087211 */ /* 0x01ffc800078008ff */
        /* <DEDUP_REMOVED lines=51> */
.L_x_5210:
[----:B------:R-:W-:Y:S05]  /*2ed40*/  BSYNC B2 ;  /* 0x0000000000027941 */ /* 0x000fea0003800000 */
.L_x_5209:
[----:B------:R-:W-:Y:S02]  /*2ed50*/  R2UR UR4, R82 ;  /* 0x00000000520472ca */ /* 0x000fe400000e0000 */
[----:B------:R-:W-:-:S13]  /*2ed60*/  R2UR UR5, R83 ;  /* 0x00000000530572ca */ /* 0x000fda00000e0000 */
[----:B-----5:R0:W-:Y:S01]  /*2ed70*/  ST.E.128 desc[UR4][R56.64+0x140], R8 ;  /* 0x0001400838007985 */ /* 0x0201e2000c101d04 */
[----:B------:R-:W-:Y:S05]  /*2ed80*/  BRA `(.L_x_5188) ;  /* 0x0000005c00c87947 */ /* 0x000fea0003800000 */
.L_x_5155:
[C---:B------:R-:W-:Y:S01]  /*2ed90*/  R2UR UR8, R82.reuse ;  /* 0x00000000520872ca */ /* 0x040fe200000e0000 */
[----:B------:R0:W5:Y:S01]  /*2eda0*/  LDL.64 R72, [R80+0x10] ;  /* 0x0000100050487983 */ /* 0x0001620000100a00 */
[C---:B------:R-:W-:Y:S02]  /*2edb0*/  R2UR UR9, R83.reuse ;  /* 0x00000000530972ca */ /* 0x040fe400000e0000 */
[C---:B------:R-:W-:Y:S02]  /*2edc0*/  R2UR UR10, R82.reuse ;  /* 0x00000000520a72ca */ /* 0x040fe400000e0000 */
[C---:B------:R-:W-:Y:S02]  /*2edd0*/  R2UR UR11, R83.reuse ;  /* 0x00000000530b72ca */ /* 0x040fe400000e0000 */
[----:B------:R-:W-:Y:S02]  /*2ede0*/  R2UR UR4, R82 ;  /* 0x00000000520472ca */ /* 0x000fe400000e0000 */
[----:B------:R-:W-:-:S02]  /*2edf0*/  R2UR UR5, R83 ;  /* 0x00000000530572ca */ /* 0x000fc400000e0000 */
[C---:B------:R-:W-:Y:S02]  /*2ee00*/  R2UR UR6, R82.reuse ;  /* 0x00000000520672ca */ /* 0x040fe400000e0000 */
[----:B------:R-:W-:Y:S01]  /*2ee10*/  R2UR UR7, R83 ;  /* 0x00000000530772ca */ /* 0x000fe200000e0000 */
[----:B-----5:R-:W2:Y:S04]  /*2ee20*/  LD.E R8, desc[UR8][R100.64+0x14] ;  /* 0x0000140864087980 */ /* 0x020ea8000c101900 */
[----:B------:R-:W3:Y:S04]  /*2ee30*/  LD.E R10, desc[UR10][R100.64+0xc] ;  /* 0x00000c0a640a7980 */ /* 0x000ee8000c101900 */
[----:B------:R-:W4:Y:S04]  /*2ee40*/  LD.E.64 R90, desc[UR4][R100.64+0xa0] ;  /* 0x0000a004645a7980 */ /* 0x000f28000c101b00 */
[----:B------:R-:W4:Y:S01]  /*2ee50*/  LD.E.64 R92, desc[UR6][R100.64+0xc0] ;  /* 0x0000c006645c7980 */ /* 0x000f22000c101b00 */
[----:B------:R-:W-:-:S02]  /*2ee60*/  R2UR UR12, R82 ;  /* 0x00000000520c72ca */ /* 0x000fc400000e0000 */
[----:B------:R-:W-:Y:S01]  /*2ee70*/  R2UR UR13, R83 ;  /* 0x00000000530d72ca */ /* 0x000fe200000e0000 */
[----:B------:R0:W5:Y:S01]  /*2ee80*/  LD.E.64 R74, desc[UR4][R100.64+0x98] ;  /* 0x00009804644a7980 */ /* 0x000162000c101b00 */
[----:B------:R-:W-:Y:S03]  /*2ee90*/  BSSY B2, `(.L_x_5211) ;  /* 0x0000053000027945 */ /* 0x000fe60003800000 */
[----:B------:R0:W5:Y:S04]  /*2eea0*/  LD.E.64 R94, desc[UR6][R100.64+0xa8] ;  /* 0x0000a806645e7980 */ /* 0x000168000c101b00 */
[----:B------:R0:W5:Y:S04]  /*2eeb0*/  LD.E.64 R98, desc[UR8][R100.64+0xb8] ;  /* 0x0000b80864627980 */ /* 0x000168000c101b00 */
[----:B------:R0:W5:Y:S01]  /*2eec0*/  LD.E.U8 R106, desc[UR12][R100.64+0x19] ;  /* 0x0000190c646a7980 */ /* 0x000162000c101100 */
[----:B------:R-:W-:-:S02]  /*2eed0*/  CS2R R46, SRZ ;  /* 0x00000000002e7805 */ /* 0x000fc4000001ff00 */
[----:B------:R-:W-:Y:S02]  /*2eee0*/  CS2R R14, SRZ ;  /* 0x00000000000e7805 */ /* 0x000fe4000001ff00 */
[----:B------:R-:W-:Y:S02]  /*2eef0*/  CS2R R30, SRZ ;  /* 0x00000000001e7805 */ /* 0x000fe4000001ff00 */
[----:B------:R-:W-:Y:S02]  /*2ef00*/  CS2R R34, SRZ ;  /* 0x0000000000227805 */ /* 0x000fe4000001ff00 */
[----:B------:R-:W-:Y:S02]  /*2ef10*/  CS2R R32, SRZ ;  /* 0x0000000000207805 */ /* 0x000fe4000001ff00 */
[----:B------:R-:W-:Y:S02]  /*2ef20*/  CS2R R38, SRZ ;  /* 0x0000000000267805 */ /* 0x000fe4000001ff00 */
[----:B------:R-:W-:Y:S01]  /*2ef30*/  CS2R R36, SRZ ;  /* 0x0000000000247805 */ /* 0x000fe2000001ff00 */
[----:B------:R-:W5:Y:S01]  /*2ef40*/  LD.E.64 R100, desc[UR10][R100.64+0xc8] ;  /* 0x0000c80a64647980 */ /* 0x000f62000c101b00 */
        /* <DEDUP_REMOVED lines=13> */
[----:B--2---:R-:W-:Y:S01]  /*2f020*/  SHF.R.S32.HI R9, RZ, 0x1f, R8 ;  /* 0x0000001fff097819 */ /* 0x004fe20000011408 */
[----:B---3--:R-:W-:-:S03]  /*2f030*/  IMAD R10, R27, -0x60, R10 ;  /* 0xffffffa01b0a7824 */ /* 0x008fc600078e020a */
[----:B------:R-:W-:-:S04]  /*2f040*/  LEA.HI R9, R9, R8, RZ, 0x2 ;  /* 0x0000000809097211 */ /* 0x000fc800078f10ff */
[----:B------:R-:W-:Y:S02]  /*2f050*/  SHF.R.S32.HI R9, RZ, 0x2, R9 ;  /* 0x00000002ff097819 */ /* 0x000fe40000011409 */
[----:B------:R-:W-:-:S04]  /*2f060*/  VIMNMX R10, R10, 0x60, PT ;  /* 0x000000600a0a7848 */ /* 0x000fc80003fe0100 */
[-C--:B------:R-:W-:Y:S01]  /*2f070*/  ISETP.GE.AND P1, PT, R9, R10.reuse, PT ;  /* 0x0000000a0900720c */ /* 0x080fe20003f26270 */
[-C--:B----4-:R-:W-:Y:S02]  /*2f080*/  IMAD R11, R91, R27.reuse, RZ ;  /* 0x0000001b5b0b7224 */ /* 0x090fe400078e02ff */
[----:B------:R-:W-:Y:S02]  /*2f090*/  IMAD R13, R93, R27, RZ ;  /* 0x0000001b5d0d7224 */ /* 0x000fe400078e02ff */
[----:B------:R-:W-:Y:S02]  /*2f0a0*/  VIADD R8, R9, 0x40 ;  /* 0x0000004009087836 */ /* 0x000fe40000000000 */
[-C--:B------:R-:W-:Y:S02]  /*2f0b0*/  IMAD R103, R90, R29.reuse, R11 ;  /* 0x0000001d5a677224 */ /* 0x080fe400078e020b */
[----:B------:R-:W-:Y:S02]  /*2f0c0*/  IMAD R105, R92, R29, R13 ;  /* 0x0000001d5c697224 */ /* 0x000fe400078e020d */
[----:B------:R-:W-:Y:S01]  /*2f0d0*/  IMAD.WIDE.U32 R90, R90, R27, RZ ;  /* 0x0000001b5a5a7225 */ /* 0x000fe200078e00ff */
[----:B------:R-:W-:-:S03]  /*2f0e0*/  ISETP.GE.AND P0, PT, R8, R10, PT ;  /* 0x0000000a0800720c */ /* 0x000fc60003f06270 */
[----:B------:R-:W-:Y:S01]  /*2f0f0*/  IMAD.WIDE.U32 R92, R92, R27, RZ ;  /* 0x0000001b5c5c7225 */ /* 0x000fe200078e00ff */
[----:B------:R-:W-:Y:S02]  /*2f100*/  CS2R R10, SRZ ;  /* 0x00000000000a7805 */ /* 0x000fe4000001ff00 */
[----:B------:R-:W-:Y:S02]  /*2f110*/  CS2R R8, SRZ ;  /* 0x0000000000087805 */ /* 0x000fe4000001ff00 */
[----:B------:R-:W-:Y:S02]  /*2f120*/  CS2R R12, SRZ ;  /* 0x00000000000c7805 */ /* 0x000fe4000001ff00 */
[----:B------:R-:W-:Y:S01]  /*2f130*/  CS2R R28, SRZ ;  /* 0x00000000001c7805 */ /* 0x000fe2000001ff00 */
[----:B------:R-:W-:Y:S02]  /*2f140*/  IMAD.IADD R107, R91, 0x1, R103 ;  /* 0x000000015b6b7824 */ /* 0x000fe400078e0267 */
[----:B------:R-:W-:Y:S01]  /*2f150*/  IMAD.IADD R109, R93, 0x1, R105 ;  /* 0x000000015d6d7824 */ /* 0x000fe200078e0269 */
[----:B0-----:R-:W-:Y:S06]  /*2f160*/  @P1 BRA `(.L_x_5212) ;  /* 0x0000000000941947 */ /* 0x001fec0003800000 */
[----:B-----5:R-:W-:Y:S02]  /*2f170*/  LOP3.LUT R8, R106, 0x1, RZ, 0xc0, !PT ;  /* 0x000000016a087812 */ /* 0x020fe400078ec0ff */
[----:B------:R-:W-:Y:S02]  /*2f180*/  CS2R R30, SRZ ;  /* 0x00000000001e7805 */ /* 0x000fe4000001ff00 */
[----:B------:R-:W-:Y:S02]  /*2f190*/  CS2R R28, SRZ ;  /* 0x00000000001c7805 */ /* 0x000fe4000001ff00 */
[----:B------:R-:W-:Y:S02]  /*2f1a0*/  CS2R R14, SRZ ;  /* 0x00000000000e7805 */ /* 0x000fe4000001ff00 */
[----:B------:R-:W-:Y:S02]  /*2f1b0*/  ISETP.NE.U32.AND P3, PT, R8, 0x1, PT ;  /* 0x000000010800780c */ /* 0x000fe40003f65070 */
[----:B------:R-:W-:-:S02]  /*2f1c0*/  CS2R R12, SRZ ;  /* 0x00000000000c7805 */ /* 0x000fc4000001ff00 */
[----:B------:R-:W-:Y:S02]  /*2f1d0*/  CS2R R10, SRZ ;  /* 0x00000000000a7805 */ /* 0x000fe4000001ff00 */
[----:B------:R-:W-:Y:S02]  /*2f1e0*/  CS2R R8, SRZ ;  /* 0x0000000000087805 */ /* 0x000fe4000001ff00 */
[----:B------:R-:W-:Y:S02]  /*2f1f0*/  R2P PR, R106, 0x6 ;  /* 0x000000066a007804 */ /* 0x000fe40000000000 */
[----:B------:R-:W-:Y:S02]  /*2f200*/  CS2R R42, SRZ ;  /* 0x00000000002a7805 */ /* 0x000fe4000001ff00 */
[----:B------:R-:W-:Y:S02]  /*2f210*/  LEA R102, P4, R90, R94, 0x1 ;  /* 0x0000005e5a667211 */ /* 0x000fe400078808ff */
[----:B------:R-:W-:-:S02]  /*2f220*/  CS2R R40, SRZ ;  /* 0x0000000000287805 */ /* 0x000fc4000001ff00 */
[----:B------:R-:W-:Y:S02]  /*2f230*/  LEA R104, P5, R92, R100, 0x1 ;  /* 0x000000645c687211 */ /* 0x000fe400078a08ff */
[----:B------:R-:W-:Y:S02]  /*2f240*/  CS2R R38, SRZ ;  /* 0x0000000000267805 */ /* 0x000fe4000001ff00 */
[----:B------:R-:W-:Y:S02]  /*2f250*/  CS2R R36, SRZ ;  /* 0x0000000000247805 */ /* 0x000fe4000001ff00 */
[----:B------:R-:W-:Y:S02]  /*2f260*/  CS2R R34, SRZ ;  /* 0x0000000000227805 */ /* 0x000fe4000001ff00 */
[----:B------:R-:W-:Y:S02]  /*2f270*/  CS2R R32, SRZ ;  /* 0x0000000000207805 */ /* 0x000fe4000001ff00 */
[----:B------:R-:W-:-:S02]  /*2f280*/  @!P3 R2UR UR4, R82 ;  /* 0x000000005204b2ca */ /* 0x000fc400000e0000 */
[C---:B------:R-:W-:Y:S02]  /*2f290*/  @!P3 R2UR UR5, R83.reuse ;  /* 0x000000005305b2ca */ /* 0x040fe400000e0000 */
[C---:B------:R-:W-:Y:S02]  /*2f2a0*/  @P1 R2UR UR8, R82.reuse ;  /* 0x00000000520812ca */ /* 0x040fe400000e0000 */
[C---:B------:R-:W-:Y:S02]  /*2f2b0*/  @P1 R2UR UR9, R83.reuse ;  /* 0x00000000530912ca */ /* 0x040fe400000e0000 */
[C---:B------:R-:W-:Y:S02]  /*2f2c0*/  @P2 R2UR UR12, R82.reuse ;  /* 0x00000000520c22ca */ /* 0x040fe400000e0000 */
[----:B------:R-:W-:Y:S02]  /*2f2d0*/  @P2 R2UR UR13, R83 ;  /* 0x00000000530d22ca */ /* 0x000fe400000e0000 */
[----:B------:R-:W-:-:S02]  /*2f2e0*/  @!P3 R2UR UR6, R82 ;  /* 0x000000005206b2ca */ /* 0x000fc400000e0000 */
[C---:B------:R-:W-:Y:S02]  /*2f2f0*/  @!P3 R2UR UR7, R83.reuse ;  /* 0x000000005307b2ca */ /* 0x040fe400000e0000 */
[C---:B------:R-:W-:Y:S02]  /*2f300*/  @P1 R2UR UR10, R82.reuse ;  /* 0x00000000520a12ca */ /* 0x040fe400000e0000 */
[C---:B------:R-:W-:Y:S02]  /*2f310*/  @P1 R2UR UR11, R83.reuse ;  /* 0x00000000530b12ca */ /* 0x040fe400000e0000 */
[----:B------:R-:W-:Y:S02]  /*2f320*/  @P2 R2UR UR14, R82 ;  /* 0x00000000520e22ca */ /* 0x000fe400000e0000 */
[----:B------:R-:W-:Y:S02]  /*2f330*/  @P2 R2UR UR15, R83 ;  /* 0x00000000530f22ca */ /* 0x000fe400000e0000 */
[----:B------:R-:W-:-:S02]  /*2f340*/  LEA.HI.X R103, R90, R95, R107, 0x1, P4 ;  /* 0x0000005f5a677211 */ /* 0x000fc400020f0c6b */
[----:B------:R-:W-:-:S03]  /*2f350*/  LEA.HI.X R105, R92, R101, R109, 0x1, P5 ;  /* 0x000000655c697211 */ /* 0x000fc600028f0c6d */
[----:B------:R0:W5:Y:S04]  /*2f360*/  @!P3 LD.E.128 R28, desc[UR4][R102.64] ;  /* 0x00000004661cb980 */ /* 0x000168000c101d00 */
[----:B------:R0:W5:Y:S04]  /*2f370*/  @P1 LD.E.128 R12, desc[UR8][R102.64+0x40] ;  /* 0x00004008660c1980 */ /* 0x000168000c101d00 */
[----:B------:R0:W5:Y:S04]  /*2f380*/  @P2 LD.E.128 R8, desc[UR12][R102.64+0x80] ;  /* 0x0000800c66082980 */ /* 0x000168000c101d00 */
[----:B------:R0:W5:Y:S04]  /*2f390*/  @!P3 LD.E.128 R40, desc[UR6][R104.64] ;  /* 0x000000066828b980 */ /* 0x000168000c101d00 */
[----:B------:R0:W5:Y:S04]  /*2f3a0*/  @P1 LD.E.128 R36, desc[UR10][R104.64+0x40] ;  /* 0x0000400a68241980 */ /* 0x000168000c101d00 */
[----:B------:R0:W5:Y:S02]  /*2f3b0*/  @P2 LD.E.128 R32, desc[UR14][R104.64+0x80] ;  /* 0x0000800e68202980 */ /* 0x000164000c101d00 */
.L_x_5212:
[----:B------:R-:W-:Y:S05]  /*2f3c0*/  BSYNC B2 ;  /* 0x0000000000027941 */ /* 0x000fea0003800000 */
.L_x_5211:
[----:B------:R-:W-:Y:S04]  /*2f3d0*/  BSSY B2, `(.L_x_5213) ;  /* 0x000002b000027945 */ /* 0x000fe80003800000 */
[----:B------:R-:W-:Y:S05]  /*2f3e0*/  @P0 BRA `(.L_x_5214) ;  /* 0x0000000000a40947 */ /* 0x000fea0003800000 */
[----:B-----5:R-:W-:Y:S02]  /*2f3f0*/  IADD3 R91, P0, R74, R90, RZ ;  /* 0x0000005a4a5b7210 */ /* 0x020fe40007f1e0ff */
[----:B------:R-:W-:Y:S02]  /*2f400*/  CS2R R54, SRZ ;  /* 0x0000000000367805 */ /* 0x000fe4000001ff00 */
[----:B------:R-:W-:Y:S02]  /*2f410*/  IADD3 R93, P3, R98, R92, RZ ;  /* 0x0000005c625d7210 */ /* 0x000fe40007f7e0ff */
[----:B------:R-:W-:Y:S02]  /*2f420*/  CS2R R52, SRZ ;  /* 0x0000000000347805 */ /* 0x000fe4000001ff00 */
[C---:B------:R-:W-:Y:S01]  /*2f430*/  LOP3.LUT R44, R106.reuse, 0x1, RZ, 0xc0, !PT ;  /* 0x000000016a2c7812 */ /* 0x040fe200078ec0ff */
[----:B------:R-:W-:Y:S01]  /*2f440*/  IMAD.X R75, R75, 0x1, R107, P0 ;  /* 0x000000014b4b7824 */ /* 0x000fe200000e066b */
[----:B------:R-:W-:Y:S01]  /*2f450*/  R2P PR, R106, 0x6 ;  /* 0x000000066a007804 */ /* 0x000fe20000000000 */
[----:B------:R-:W-:Y:S01]  /*2f460*/  IMAD.X R98, R99, 0x1, R109, P3 ;  /* 0x0000000163627824 */ /* 0x000fe200018e066d */
[----:B------:R-:W-:-:S02]  /*2f470*/  ISETP.NE.U32.AND P4, PT, R44, 0x1, PT ;  /* 0x000000012c00780c */ /* 0x000fc40003f85070 */
[----:B------:R-:W-:Y:S02]  /*2f480*/  CS2R R50, SRZ ;  /* 0x0000000000327805 */ /* 0x000fe4000001ff00 */
[----:B------:R-:W-:Y:S02]  /*2f490*/  LEA R74, P0, R91, R94, 0x1 ;  /* 0x0000005e5b4a7211 */ /* 0x000fe400078008ff */
[----:B------:R-:W-:Y:S02]  /*2f4a0*/  CS2R R48, SRZ ;  /* 0x0000000000307805 */ /* 0x000fe4000001ff00 */
[----:B------:R-:W-:Y:S02]  /*2f4b0*/  LEA R90, P3, R93, R100, 0x1 ;  /* 0x000000645d5a7211 */ /* 0x000fe400078608ff */
[----:B------:R-:W-:Y:S02]  /*2f4c0*/  CS2R R46, SRZ ;  /* 0x00000000002e7805 */ /* 0x000fe4000001ff00 */
[----:B------:R-:W-:-:S02]  /*2f4d0*/  LEA.HI.X R75, R91, R95, R75, 0x1, P0 ;  /* 0x0000005f5b4b7211 */ /* 0x000fc400000f0c4b */
[----:B------:R-:W-:Y:S02]  /*2f4e0*/  CS2R R44, SRZ ;  /* 0x00000000002c7805 */ /* 0x000fe4000001ff00 */
[----:B------:R-:W-:Y:S02]  /*2f4f0*/  CS2R R66, SRZ ;  /* 0x0000000000427805 */ /* 0x000fe4000001ff00 */
[----:B------:R-:W-:Y:S02]  /*2f500*/  CS2R R64, SRZ ;  /* 0x0000000000407805 */ /* 0x000fe4000001ff00 */
[----:B------:R-:W-:Y:S02]  /*2f510*/  CS2R R62, SRZ ;  /* 0x00000000003e7805 */ /* 0x000fe4000001ff00 */
[----:B------:R-:W-:Y:S02]  /*2f520*/  @P1 R2UR UR8, R82 ;  /* 0x00000000520812ca */ /* 0x000fe400000e0000 */
[----:B------:R-:W-:-:S02]  /*2f530*/  CS2R R60, SRZ ;  /* 0x00000000003c7805 */ /* 0x000fc4000001ff00 */
[C---:B------:R-:W-:Y:S02]  /*2f540*/  @!P4 R2UR UR4, R82.reuse ;  /* 0x000000005204c2ca */ /* 0x040fe400000e0000 */
[----:B------:R-:W-:Y:S02]  /*2f550*/  CS2R R58, SRZ ;  /* 0x00000000003a7805 */ /* 0x000fe4000001ff00 */
[C---:B------:R-:W-:Y:S02]  /*2f560*/  @!P4 R2UR UR5, R83.reuse ;  /* 0x000000005305c2ca */ /* 0x040fe400000e0000 */
[----:B------:R-:W-:Y:S02]  /*2f570*/  CS2R R56, SRZ ;  /* 0x0000000000387805 */ /* 0x000fe4000001ff00 */
[----:B------:R-:W-:Y:S02]  /*2f580*/  @P1 R2UR UR9, R83 ;  /* 0x00000000530912ca */ /* 0x000fe400000e0000 */
[----:B------:R-:W-:-:S02]  /*2f590*/  @P2 R2UR UR12, R82 ;  /* 0x00000000520c22ca */ /* 0x000fc400000e0000 */
[C---:B------:R-:W-:Y:S02]  /*2f5a0*/  @P2 R2UR UR13, R83.reuse ;  /* 0x00000000530d22ca */ /* 0x040fe400000e0000 */
[C---:B------:R-:W-:Y:S02]  /*2f5b0*/  @!P4 R2UR UR6, R82.reuse ;  /* 0x000000005206c2ca */ /* 0x040fe400000e0000 */
[C---:B------:R-:W-:Y:S02]  /*2f5c0*/  @!P4 R2UR UR7, R83.reuse ;  /* 0x000000005307c2ca */ /* 0x040fe400000e0000 */
[C---:B------:R-:W-:Y:S01]  /*2f5d0*/  @P1 R2UR UR10, R82.reuse ;  /* 0x00000000520a12ca */ /* 0x040fe200000e0000 */
[----:B------:R1:W5:Y:S01]  /*2f5e0*/  @!P4 LD.E.128 R52, desc[UR4][R74.64] ;  /* 0x000000044a34c980 */ /* 0x000362000c101d00 */
[C---:B------:R-:W-:Y:S02]  /*2f5f0*/  @P1 R2UR UR11, R83.reuse ;  /* 0x00000000530b12ca */ /* 0x040fe400000e0000 */
[----:B------:R-:W-:Y:S01]  /*2f600*/  @P2 R2UR UR14, R82 ;  /* 0x00000000520e22ca */ /* 0x000fe200000e0000 */
[----:B------:R1:W5:Y:S01]  /*2f610*/  @P1 LD.E.128 R48, desc[UR8][R74.64+0x40] ;  /* 0x000040084a301980 */ /* 0x000362000c101d00 */
[----:B------:R-:W-:-:S02]  /*2f620*/  @P2 R2UR UR15, R83 ;  /* 0x00000000530f22ca */ /* 0x000fc400000e0000 */
[----:B------:R-:W-:Y:S01]  /*2f630*/  LEA.HI.X R91, R93, R101, R98, 0x1, P3 ;  /* 0x000000655d5b7211 */ /* 0x000fe200018f0c62 */
[----:B------:R1:W5:Y:S04]  /*2f640*/  @P2 LD.E.128 R44, desc[UR12][R74.64+0x80] ;  /* 0x0000800c4a2c2980 */ /* 0x000368000c101d00 */
[----:B------:R1:W5:Y:S04]  /*2f650*/  @!P4 LD.E.128 R64, desc[UR6][R90.64] ;  /* 0x000000065a40c980 */ /* 0x000368000c101d00 */
[----:B------:R1:W5:Y:S04]  /*2f660*/  @P1 LD.E.128 R60, desc[UR10][R90.64+0x40] ;  /* 0x0000400a5a3c1980 */ /* 0x000368000c101d00 */
[----:B------:R1:W5:Y:S02]  /*2f670*/  @P2 LD.E.128 R56, desc[UR14][R90.64+0x80] ;  /* 0x0000800e5a382980 */ /* 0x000364000c101d00 */
.L_x_5214:
[----:B------:R-:W-:Y:S05]  /*2f680*/  BSYNC B2 ;  /* 0x0000000000027941 */ /* 0x000fea0003800000 */
.L_x_5213:
[----:B------:R-:W-:Y:S01]  /*2f690*/  R2UR UR4, R82 ;  /* 0x00000000520472ca */ /* 0x000fe200000e0000 */
[----:B-1---5:R1:W5:Y:S01]  /*2f6a0*/  LDL R74, [R81] ;  /* 0x00000000514a7983 */ /* 0x0223620000100800 */
        /* <DEDUP_REMOVED lines=53> */
[----:B0-----:R-:W-:Y:S01]  /*2fa00*/  PRMT R105, R105, 0x5410, R94 ;  /* 0x0000541069697816 */ /* 0x001fe2000000005e */
        /* <DEDUP_REMOVED lines=48> */
[----:B-1----:R-:W-:Y:S05]  /*2fd10*/  @!P0 BRA `(.L_x_5216) ;  /* 0x0000000000048947 */ /* 0x002fea0003800000 */
[----:B------:R-:W-:Y:S01]  /*2fd20*/  BPT.TRAP 0x1 ;  /* 0x000000040000795c */ /* 0x000fe20000300000 */
.L_x_5216:
[----:B------:R-:W-:Y:S05]  /*2fd30*/  BSYNC B2 ;  /* 0x0000000000027941 */ /* 0x000fea0003800000 */
.L_x_5215:
        /* <DEDUP_REMOVED lines=9> */
.L_x_5267:
[----:B------:R-:W-:Y:S05]  /*2fdd0*/  BSYNC B2 ;  /* 0x0000000000027941 */ /* 0x000fea0003800000 */
.L_x_5217:
[----:B------:R-:W2:Y:S01]  /*2fde0*/  LDL.64 R90, [R80+0x50] ;  /* 0x00005000505a7983 */ /* 0x000ea20000100a00 */
[C---:B------:R-:W-:Y:S02]  /*2fdf0*/  R2UR UR4, R82.reuse ;  /* 0x00000000520472ca */ /* 0x040fe400000e0000 */
[C---:B------:R-:W-:Y:S01]  /*2fe00*/  R2UR UR5, R83.reuse ;  /* 0x00000000530572ca */ /* 0x040fe200000e0000 */
[----:B------:R-:W3:Y:S01]  /*2fe10*/  LDL.64 R72, [R80+0x8] ;  /* 0x0000080050487983 */ /* 0x000ee20000100a00 */
[C---:B------:R-:W-:Y:S02]  /*2fe20*/  R2UR UR6, R82.reuse ;  /* 0x00000000520672ca */ /* 0x040fe400000e0000 */
[----:B------:R-:W-:Y:S01]  /*2fe30*/  R2UR UR7, R83 ;  /* 0x00000000530772ca */ /* 0x000fe200000e0000 */
[----:B------:R-:W4:Y:S04]  /*2fe40*/  LDL R102, [R81] ;  /* 0x0000000051667983 */ /* 0x000f280000100800 */
[----:B------:R-:W3:Y:S04]  /*2fe50*/  LDL.64 R94, [R80+0x58] ;  /* 0x00005800505e7983 */ /* 0x000ee80000100a00 */
[----:B------:R-:W5:Y:S04]  /*2fe60*/  LDL.64 R92, [R80+0x38] ;  /* 0x00003800505c7983 */ /* 0x000f680000100a00 */
[----:B--2---:R-:W2:Y:S04]  /*2fe70*/  LD.E R131, desc[UR4][R90.64+0x8] ;  /* 0x000008045a837980 */ /* 0x004ea8000c101900 */
[----:B------:R-:W2:Y:S01]  /*2fe80*/  LD.E R70, desc[UR6][R90.64+0xc] ;  /* 0x00000c065a467980 */ /* 0x000ea2000c101900 */
[----:B------:R-:W-:-:S02]  /*2fe90*/  R2UR UR8, R82 ;  /* 0x00000000520872ca */ /* 0x000fc400000e0000 */
[----:B------:R-:W-:Y:S01]  /*2fea0*/  R2UR UR9, R83 ;  /* 0x00000000530972ca */ /* 0x000fe200000e0000 */
[----:B----4-:R-:W-:Y:S01]  /*2feb0*/  IMAD R102, R102, 0x4800, RZ ;  /* 0x0000480066667824 */ /* 0x010fe200078e02ff */
[----:B------:R-:W5:Y:S01]  /*2fec0*/  LD.E R101, desc[UR6][R90.64+0x4] ;  /* 0x000004065a657980 */ /* 0x000f62000c101900 */
[----:B------:R-:W-:Y:S03]  /*2fed0*/  BSSY B2, `(.L_x_5219) ;  /* 0x0000207000027945 */ /* 0x000fe60003800000 */
[----:B---3--:R-:W5:Y:S01]  /*2fee0*/  LD.E.64 R94, desc[UR4][R94.64] ;  /* 0x000000045e5e7980 */ /* 0x008f62000c101b00 */
[----:B------:R-:W-:-:S06]  /*2fef0*/  SHF.R.S32.HI R103, RZ, 0x1f, R102 ;  /* 0x0000001fff677819 */ /* 0x000fcc0000011466 */
[----:B------:R1:W5:Y:S01]  /*2ff00*/  LD.E R100, desc[UR8][R72.64+0x74] ;  /* 0x0000740848647980 */ /* 0x000362000c101900 */
[----:B--2---:R-:W-:Y:S01]  /*2ff10*/  SHF.R.S32.HI R132, RZ, 0x1f, R131 ;  /* 0x0000001fff847819 */ /* 0x004fe20000011483 */
[----:B------:R-:W-:-:S03]  /*2ff20*/  IMAD R70, R27, -0x60, R70 ;  /* 0xffffffa01b467824 */ /* 0x000fc600078e0246 */
[----:B------:R-:W-:Y:S02]  /*2ff30*/  LEA.HI R69, R132, R131, RZ, 0x2 ;  /* 0x0000008384457211 */ /* 0x000fe400078f10ff */
[----:B------:R-:W-:Y:S02]  /*2ff40*/  VIMNMX R70, R70, 0x60, PT ;  /* 0x0000006046467848 */ /* 0x000fe40003fe0100 */
[----:B------:R-:W-:-:S04]  /*2ff50*/  SHF.R.S32.HI R121, RZ, 0x2, R69 ;  /* 0x00000002ff797819 */ /* 0x000fc80000011445 */
[----:B------:R-:W-:Y:S02]  /*2ff60*/  ISETP.GE.AND P0, PT, R121, R70, PT ;  /* 0x000000467900720c */ /* 0x000fe40003f06270 */
[----:B------:R-:W-:Y:S01]  /*2ff70*/  LOP3.LUT R70, R69, 0x1ffffffc, RZ, 0xc0, !PT ;  /* 0x1ffffffc45467812 */ /* 0x000fe200078ec0ff */
[----:B-1----:R-:W-:Y:S01]  /*2ff80*/  IMAD R72, R89, R121, RZ ;  /* 0x0000007959487224 */ /* 0x002fe200078e02ff */
[----:B------:R-:W-:-:S03]  /*2ff90*/  SHF.R.S32.HI R69, RZ, 0x1f, R121 ;  /* 0x0000001fff457819 */ /* 0x000fc60000011479 */
[----:B------:R-:W-:Y:S02]  /*2ffa0*/  IMAD.IADD R70, R131, 0x1, -R70 ;  /* 0x0000000183467824 */ /* 0x000fe400078e0a46 */
[----:B------:R-:W-:Y:S02]  /*2ffb0*/  IMAD R69, R88, R69, R72 ;  /* 0x0000004558457224 */ /* 0x000fe400078e0248 */
[----:B------:R-:W-:Y:S02]  /*2ffc0*/  IMAD.SHL.U32 R104, R70, 0x8, RZ ;  /* 0x0000000846687824 */ /* 0x000fe400078e00ff */
[----:B------:R-:W-:Y:S01]  /*2ffd0*/  IMAD.MOV.U32 R70, RZ, RZ, R68 ;  /* 0x000000ffff467224 */ /* 0x000fe200078e0044 */
[----:B------:R-:W-:Y:S06]  /*2ffe0*/  @P0 BRA `(.L_x_5220) ;  /* 0x0000001c00d40947 */ /* 0x000fec0003800000 */
[----:B------:R-:W-:Y:S02]  /*2fff0*/  R2UR UR4, R82 ;  /* 0x00000000520472ca */ /* 0x000fe400000e0000 */
[----:B------:R-:W-:-:S13]  /*30000*/  R2UR UR5, R83 ;  /* 0x00000000530572ca */ /* 0x000fda00000e0000 */
[----:B-----5:R-:W2:Y:S01]  /*30010*/  LD.E.U8 R68, desc[UR4][R92.64] ;  /* 0x000000045c447980 */ /* 0x020ea2000c101100 */
[----:B------:R-:W-:Y:S01]  /*30020*/  IMAD.WIDE.U32 R98, R88, R121, R70 ;  /* 0x0000007958627225 */ /* 0x000fe200078e0046 */
[----:B------:R-:W-:Y:S03]  /*30030*/  BSSY B3, `(.L_x_5221) ;  /* 0x00000a3000037945 */ /* 0x000fe60003800000 */
[----:B------:R-:W-:Y:S01]  /*30040*/  IMAD.IADD R130, R99, 0x1, R69 ;  /* 0x0000000163827824 */ /* 0x000fe200078e0245 */
[----:B--2---:R-:W-:-:S04]  /*30050*/  LOP3.LUT R68, R68, 0x1, RZ, 0xc0, !PT ;  /* 0x0000000144447812 */ /* 0x004fc800078ec0ff */
[----:B------:R-:W-:-:S13]  /*30060*/  ISETP.NE.U32.AND P0, PT, R68, 0x1, PT ;  /* 0x000000014400780c */ /* 0x000fda0003f05070 */
[----:B------:R-:W-:Y:S05]  /*30070*/  @P0 BRA `(.L_x_5222) ;  /* 0x0000000800780947 */ /* 0x000fea0003800000 */
[----:B------:R-:W-:Y:S01]  /*30080*/  LEA.HI R143, R101, R101, RZ, 0x1 ;  /* 0x00000065658f7211 */ /* 0x000fe200078f08ff */
[----:B------:R-:W-:Y:S01]  /*30090*/  IMAD.IADD R68, R100, 0x1, -R101 ;  /* 0x0000000164447824 */ /* 0x000fe200078e0a65 */
[----:B------:R-:W-:Y:S02]  /*300a0*/  LEA.HI R73, R132, R131, RZ, 0x5 ;  /* 0x0000008384497211 */ /* 0x000fe400078f28ff */
[----:B------:R-:W-:Y:S02]  /*300b0*/  SHF.R.S32.HI R143, RZ, 0x1, R143 ;  /* 0x00000001ff8f7819 */ /* 0x000fe4000001148f */
[----:B------:R-:W-:Y:S01]  /*300c0*/  R2UR UR4, R82 ;  /* 0x00000000520472ca */ /* 0x000fe200000e0000 */
[----:B------:R-:W-:Y:S01]  /*300d0*/  IMAD.SHL.U32 R73, R73, 0x10, RZ ;  /* 0x0000001049497824 */ /* 0x000fe200078e00ff */
[----:B------:R-:W-:Y:S02]  /*300e0*/  ISETP.GE.AND P0, PT, R104, R143, PT ;  /* 0x0000008f6800720c */ /* 0x000fe40003f06270 */
[----:B------:R-:W-:-:S02]  /*300f0*/  R2UR UR5, R83 ;  /* 0x00000000530572ca */ /* 0x000fc400000e0000 */
[----:B------:R-:W-:Y:S02]  /*30100*/  SEL R69, R143, RZ, P0 ;  /* 0x000000ff8f457207 */ /* 0x000fe40000000000 */
[----:B------:R-:W-:Y:S02]  /*30110*/  SEL R71, R101, R68, !P0 ;  /* 0x0000004465477207 */ /* 0x000fe40004000000 */
[----:B------:R-:W-:Y:S01]  /*30120*/  LOP3.LUT R73, R73, 0xfffffe00, RZ, 0xc0, !PT ;  /* 0xfffffe0049497812 */ /* 0x000fe200078ec0ff */
[----:B------:R-:W-:Y:S01]  /*30130*/  IMAD.IADD R69, R104, 0x1, R69 ;  /* 0x0000000168457824 */ /* 0x000fe200078e0245 */
[----:B------:R-:W-:Y:S02]  /*30140*/  SHF.R.S32.HI R72, RZ, 0x1f, R71 ;  /* 0x0000001fff487819 */ /* 0x000fe40000011447 */
[----:B------:R-:W-:Y:S02]  /*30150*/  R2UR UR6, R82 ;  /* 0x00000000520672ca */ /* 0x000fe400000e0000 */
[----:B------:R-:W-:-:S02]  /*30160*/  SHF.R.S32.HI R70, RZ, 0x1f, R69 ;  /* 0x0000001fff467819 */ /* 0x000fc40000011445 */
[----:B------:R-:W-:Y:S01]  /*30170*/  LEA.HI R72, R72, R71, RZ, 0x4 ;  /* 0x0000004748487211 */ /* 0x000fe200078f20ff */
[----:B------:R-:W-:Y:S01]  /*30180*/  IMAD.SHL.U32 R71, R121, 0x40, RZ ;  /* 0x0000004079477824 */ /* 0x000fe200078e00ff */
[CC--:B------:R-:W-:Y:S02]  /*30190*/  LEA.HI R68, R70.reuse, R69.reuse, RZ, 0x3 ;  /* 0x0000004546447211 */ /* 0x0c0fe400078f18ff */
[----:B------:R-:W-:Y:S02]  /*301a0*/  LEA.HI R69, R70, R69, RZ, 0x6 ;  /* 0x0000004546457211 */ /* 0x000fe400078f30ff */
[----:B------:R-:W-:Y:S02]  /*301b0*/  SHF.R.S32.HI R145, RZ, 0x3, R68 ;  /* 0x00000003ff917819 */ /* 0x000fe40000011444 */
[----:B------:R-:W-:Y:S02]  /*301c0*/  LOP3.LUT R71, R71, 0x1c0, RZ, 0xc0, !PT ;  /* 0x000001c047477812 */ /* 0x000fe400078ec0ff */
[----:B------:R-:W-:-:S02]  /*301d0*/  LEA.HI.SX32 R72, R72, R145, 0x1c ;  /* 0x0000009148487211 */ /* 0x000fc400078fe2ff */
[----:B0-----:R-:W-:Y:S02]  /*301e0*/  SHF.R.U32.HI R75, RZ, 0x3, R71 ;  /* 0x00000003ff4b7819 */ /* 0x001fe40000011647 */
[----:B------:R-:W-:Y:S02]  /*301f0*/  SHF.R.S32.HI R141, RZ, 0x1f, R72 ;  /* 0x0000001fff8d7819 */ /* 0x000fe40000011448 */
[----:B------:R-:W-:Y:S02]  /*30200*/  SHF.R.S32.HI R70, RZ, 0x6, R69 ;  /* 0x00000006ff467819 */ /* 0x000fe40000011445 */
[----:B------:R-:W-:Y:S01]  /*30210*/  LEA.HI R74, R141, R72, RZ, 0x3 ;  /* 0x000000488d4a7211 */ /* 0x000fe200078f18ff */
[----:B------:R-:W-:Y:S01]  /*30220*/  IMAD.SHL.U32 R141, R72, 0x8, RZ ;  /* 0x00000008488d7824 */ /* 0x000fe200078e00ff */
[----:B------:R-:W-:Y:S01]  /*30230*/  LOP3.LUT R68, R71, 0x38, R68, 0xf8, !PT ;  /* 0x0000003847447812 */ /* 0x000fe200078ef844 */
[----:B------:R-:W-:Y:S01]  /*30240*/  IMAD R70, R70, 0x1800, R73 ;  /* 0x0000180046467824 */ /* 0x000fe200078e0249 */
[----:B------:R-:W-:-:S02]  /*30250*/  SHF.R.S32.HI R74, RZ, 0x3, R74 ;  /* 0x00000003ff4a7819 */ /* 0x000fc4000001144a */
[----:B------:R-:W-:Y:S02]  /*30260*/  LOP3.LUT R72, R71, 0x38, R141, 0xf8, !PT ;  /* 0x0000003847487812 */ /* 0x000fe400078ef88d */
[-C--:B------:R-:W-:Y:S01]  /*30270*/  LOP3.LUT R69, R68, R75.reuse, RZ, 0x3c, !PT ;  /* 0x0000004b44457212 */ /* 0x080fe200078e3cff */
[----:B------:R-:W-:Y:S01]  /*30280*/  IMAD R74, R74, 0x1800, R73 ;  /* 0x000018004a4a7824 */ /* 0x000fe200078e0249 */
[----:B------:R-:W-:Y:S02]  /*30290*/  LOP3.LUT R75, R72, R75, RZ, 0x3c, !PT ;  /* 0x0000004b484b7212 */ /* 0x000fe400078e3cff */
[----:B------:R-:W-:Y:S01]  /*302a0*/  R2UR UR7, R83 ;  /* 0x00000000530772ca */ /* 0x000fe200000e0000 */
[----:B------:R-:W-:Y:S02]  /*302b0*/  IMAD.IADD R69, R70, 0x1, R69 ;  /* 0x0000000146457824 */ /* 0x000fe400078e0245 */
[----:B------:R-:W-:-:S03]  /*302c0*/  IMAD.IADD R75, R74, 0x1, R75 ;  /* 0x000000014a4b7824 */ /* 0x000fc600078e024b */
[C---:B------:R-:W-:Y:S02]  /*302d0*/  IADD3 R69, P0, R102.reuse, R69, RZ ;  /* 0x0000004566457210 */ /* 0x040fe40007f1e0ff */
[----:B------:R-:W-:-:S03]  /*302e0*/  IADD3 R75, P1, R102, R75, RZ ;  /* 0x0000004b664b7210 */ /* 0x000fc60007f3e0ff */
[--C-:B------:R-:W-:Y:S01]  /*302f0*/  IMAD.X R71, RZ, RZ, R103.reuse, P0 ;  /* 0x000000ffff477224 */ /* 0x100fe200000e0667 */
[-C--:B------:R-:W-:Y:S01]  /*30300*/  LEA R68, P0, R69, R94.reuse, 0x1 ;  /* 0x0000005e45447211 */ /* 0x080fe200078008ff */
[----:B------:R-:W-:Y:S01]  /*30310*/  IMAD.X R70, RZ, RZ, R103, P1 ;  /* 0x000000ffff467224 */ /* 0x000fe200008e0667 */
[----:B------:R-:W-:Y:S02]  /*30320*/  LEA R72, P1, R75, R94, 0x1 ;  /* 0x0000005e4b487211 */ /* 0x000fe400078208ff */
[----:B------:R-:W-:Y:S02]  /*30330*/  LEA.HI.X R69, R69, R95, R71, 0x1, P0 ;  /* 0x0000005f45457211 */ /* 0x000fe400000f0c47 */
[----:B------:R-:W-:Y:S02]  /*30340*/  ISETP.GE.AND P0, PT, R104, R143, PT ;  /* 0x0000008f6800720c */ /* 0x000fe40003f06270 */
[----:B------:R-:W-:Y:S02]  /*30350*/  LEA.HI.X R73, R75, R95, R70, 0x1, P1 ;  /* 0x0000005f4b497211 */ /* 0x000fe400008f0c46 */
[----:B------:R-:W-:Y:S01]  /*30360*/  ISETP.GE.AND P1, PT, R141, R100, PT ;  /* 0x000000648d00720c */ /* 0x000fe20003f26270 */
[----:B------:R-:W-:Y:S01]  /*30370*/  IMAD.SHL.U32 R153, R145, 0x8, RZ ;  /* 0x0000000891997824 */ /* 0x000fe200078e00ff */
[----:B------:R-:W5:Y:S01]  /*30380*/  LD.E.128 R68, desc[UR4][R68.64] ;  /* 0x0000000444447980 */ /* 0x000f62000c101d00 */
[----:B------:R-:W-:Y:S03]  /*30390*/  BSSY B4, `(.L_x_5223) ;  /* 0x0000061000047945 */ /* 0x000fe60003800000 */
[C---:B------:R-:W-:Y:S01]  /*303a0*/  IADD3 R147, P2, R153.reuse, R98, RZ ;  /* 0x0000006299937210 */ /* 0x040fe20007f5e0ff */
[----:B------:R-:W5:Y:S03]  /*303b0*/  LD.E.128 R72, desc[UR6][R72.64] ;  /* 0x0000000648487980 */ /* 0x000f66000c101d00 */
[----:B------:R-:W-:-:S03]  /*303c0*/  LEA.HI.X.SX32 R143, R153, R130, 0x1, P2 ;  /* 0x00000082998f7211 */ /* 0x000fc600010f0eff */
[----:B------:R-:W-:Y:S01]  /*303d0*/  @!P1 IADD3 R145, P3, R141, R98, RZ ;  /* 0x000000628d919210 */ /* 0x000fe20007f7e0ff */
[----:B------:R-:W-:-:S12]  /*303e0*/  @P0 BRA `(.L_x_5224) ;  /* 0x00000004006c0947 */ /* 0x000fd80003800000 */
[--C-:B------:R-:W-:Y:S01]  /*303f0*/  SHF.R.U64 R40, R40, 0x10, R41.reuse ;  /* 0x0000001028287819 */ /* 0x100fe20000001229 */
[----:B-----5:R-:W-:Y:S01]  /*30400*/  IMAD.U32 R155, R73, 0x10000, RZ ;  /* 0x00010000499b7824 */ /* 0x020fe200078e00ff */
[----:B------:R-:W-:Y:S01]  /*30410*/  SHF.R.U32.HI R41, RZ, 0x10, R41 ;  /* 0x00000010ff297819 */ /* 0x000fe20000011629 */
[----:B------:R-:W-:Y:S01]  /*30420*/  IMAD.U32 R153, R69, 0x10000, RZ ;  /* 0x0001000045997824 */ /* 0x000fe200078e00ff */
[--C-:B------:R-:W-:Y:S01]  /*30430*/  SHF.R.U64 R28, R28, 0x10, R29.reuse ;  /* 0x000000101c1c7819 */ /* 0x100fe2000000121d */
[----:B------:R-:W-:Y:S01]  /*30440*/  IMAD.U32 R162, R75, 0x10000, RZ ;  /* 0x000100004ba27824 */ /* 0x000fe200078e00ff */
[----:B------:R-:W-:Y:S01]  /*30450*/  SHF.R.U32.HI R29, RZ, 0x10, R29 ;  /* 0x00000010ff1d7819 */ /* 0x000fe2000001161d */
[----:B------:R-:W-:Y:S01]  /*30460*/  IMAD.U32 R158, R71, 0x10000, RZ ;  /* 0x00010000479e7824 */ /* 0x000fe200078e00ff */
[----:B------:R-:W-:Y:S01]  /*30470*/  PRMT R164, R164, 0x5410, R41 ;  /* 0x00005410a4a47816 */ /* 0x000fe20000000029 */
[----:B------:R-:W-:Y:S01]  /*30480*/  IMAD.U32 R154, R68, 0x10000, RZ ;  /* 0x00010000449a7824 */ /* 0x000fe200078e00ff */
[----:B------:R-:W-:Y:S01]  /*30490*/  PRMT R160, R160, 0x5410, R29 ;  /* 0x00005410a0a07816 */ /* 0x000fe2000000001d */
[----:B------:R-:W-:Y:S01]  /*304a0*/  IMAD.U32 R163, R74, 0x10000, RZ ;  /* 0x000100004aa37824 */ /* 0x000fe200078e00ff */
[----:B------:R-:W-:Y:S01]  /*304b0*/  SHF.R.U64 R30, R30, 0x10, R31 ;  /* 0x000000101e1e7819 */ /* 0x000fe2000000121f */
[----:B------:R-:W-:Y:S01]  /*304c0*/  IMAD.U32 R166, R164, 0x10000, RZ ;  /* 0x00010000a4a67824 */ /* 0x000fe200078e00ff */
[----:B------:R-:W-:Y:S01]  /*304d0*/  SHF.R.U64 R42, R42, 0x10, R43 ;  /* 0x000000102a2a7819 */ /* 0x000fe2000000122b */
[----:B------:R-:W-:Y:S01]  /*304e0*/  IMAD.U32 R168, R160, 0x10000, RZ ;  /* 0x00010000a0a87824 */ /* 0x000fe200078e00ff */
[----:B------:R-:W-:Y:S01]  /*304f0*/  SHF.R.U32.HI R31, RZ, 0x10, R31 ;  /* 0x00000010ff1f7819 */ /* 0x000fe2000001161f */
[C---:B------:R-:W-:Y:S01]  /*30500*/  FMUL.FTZ R170, R155.reuse, R166 ;  /* 0x000000a69baa7220 */ /* 0x040fe20000410000 */
[----:B------:R-:W-:Y:S01]  /*30510*/  SHF.R.U32.HI R43, RZ, 0x10, R43 ;  /* 0x00000010ff2b7819 */ /* 0x000fe2000001162b */
[-C--:B------:R-:W-:Y:S01]  /*30520*/  FMUL.FTZ R172, R155, R168.reuse ;  /* 0x000000a89bac7220 */ /* 0x080fe20000410000 */
[----:B------:R-:W-:Y:S01]  /*30530*/  LOP3.LUT R156, R73, 0xffff0000, RZ, 0xc0, !PT ;  /* 0xffff0000499c7812 */ /* 0x000fe200078ec0ff */
[C---:B------:R-:W-:Y:S01]  /*30540*/  FFMA.FTZ R29, R153.reuse, R168, -R170 ;  /* 0x000000a8991d7223 */ /* 0x040fe200000108aa */
[----:B------:R-:W-:Y:S01]  /*30550*/  LOP3.LUT R164, R164, 0xffff0000, RZ, 0xc0, !PT ;  /* 0xffff0000a4a47812 */ /* 0x000fe200078ec0ff */
[----:B------:R-:W-:Y:S01]  /*30560*/  FFMA.FTZ R153, R153, R166, R172 ;  /* 0x000000a699997223 */ /* 0x000fe200000100ac */
[----:B------:R-:W-:Y:S01]  /*30570*/  PRMT R161, R161, 0x5410, R31 ;  /* 0x00005410a1a17816 */ /* 0x000fe2000000001f */
[----:B------:R-:W-:Y:S01]  /*30580*/  IMAD.U32 R73, R72, 0x10000, RZ ;  /* 0x0001000048497824 */ /* 0x000fe200078e00ff */
[----:B------:R-:W-:Y:S01]  /*30590*/  PRMT R159, R159, 0x5410, R43 ;  /* 0x000054109f9f7816 */ /* 0x000fe2000000002b */
[----:B------:R-:W-:Y:S01]  /*305a0*/  FMUL.FTZ R168, R156, R164 ;  /* 0x000000a49ca87220 */ /* 0x000fe20000410000 */
[----:B------:R-:W-:Y:S01]  /*305b0*/  LOP3.LUT R160, R160, 0xffff0000, RZ, 0xc0, !PT ;  /* 0xffff0000a0a07812 */ /* 0x000fe200078ec0ff */
[----:B------:R-:W-:Y:S01]  /*305c0*/  IMAD.U32 R31, R161, 0x10000, RZ ;  /* 0x00010000a11f7824 */ /* 0x000fe200078e00ff */
[----:B------:R-:W-:Y:S01]  /*305d0*/  LOP3.LUT R69, R69, 0xffff0000, RZ, 0xc0, !PT ;  /* 0xffff000045457812 */ /* 0x000fe200078ec0ff */
[----:B------:R-:W-:Y:S01]  /*305e0*/  IMAD.U32 R41, R159, 0x10000, RZ ;  /* 0x000100009f297824 */ /* 0x000fe200078e00ff */
[----:B------:R-:W-:Y:S01]  /*305f0*/  LOP3.LUT R75, R75, 0xffff0000, RZ, 0xc0, !PT ;  /* 0xffff00004b4b7812 */ /* 0x000fe200078ec0ff */
[-C--:B------:R-:W-:Y:S01]  /*30600*/  FMUL.FTZ R166, R156, R160.reuse ;  /* 0x000000a09ca67220 */ /* 0x080fe20000410000 */
[----:B------:R-:W-:Y:S01]  /*30610*/  PRMT R40, R108, 0x5432, R40 ;  /* 0x000054326c287816 */ /* 0x000fe20000000028 */
[----:B------:R-:W-:Y:S01]  /*30620*/  FFMA.FTZ R156, R69, R160, -R168 ;  /* 0x000000a0459c7223 */ /* 0x000fe200000108a8 */
[C---:B------:R-:W-:Y:S01]  /*30630*/  FMUL.FTZ R43, R162.reuse, R41 ;  /* 0x00000029a22b7220 */ /* 0x040fe20000410000 */
        /* <DEDUP_REMOVED lines=8> */
[----:B------:R-:W-:Y:S01]  /*306c0*/  FMUL.FTZ R158, R75, R160 ;  /* 0x000000a04b9e7220 */ /* 0x000fe20000410000 */
[----:B------:R-:W-:Y:S01]  /*306d0*/  LOP3.LUT R72, R72, 0xffff0000, RZ, 0xc0, !PT ;  /* 0xffff000048487812 */ /* 0x000fe200078ec0ff */
[----:B------:R-:W-:-:S02]  /*306e0*/  IMAD.U32 R69, R40, 0x10000, RZ ;  /* 0x0001000028457824 */ /* 0x000fc400078e00ff */
[-C--:B------:R-:W-:Y:S01]  /*306f0*/  FMUL.FTZ R166, R75, R162.reuse ;  /* 0x000000a24ba67220 */ /* 0x080fe20000410000 */
[----:B------:R-:W-:Y:S01]  /*30700*/  LOP3.LUT R43, R40, 0xffff0000, RZ, 0xc0, !PT ;  /* 0xffff0000282b7812 */ /* 0x000fe200078ec0ff */
[----:B------:R-:W-:Y:S01]  /*30710*/  IMAD.U32 R155, R28, 0x10000, RZ ;  /* 0x000100001c9b7824 */ /* 0x000fe200078e00ff */
[----:B------:R-:W-:Y:S01]  /*30720*/  LOP3.LUT R68, R68, 0xffff0000, RZ, 0xc0, !PT ;  /* 0xffff000044447812 */ /* 0x000fe200078ec0ff */
[----:B------:R-:W-:Y:S01]  /*30730*/  FFMA.FTZ R158, R71, R162, -R158 ;  /* 0x000000a2479e7223 */ /* 0x000fe2000001089e */
[----:B------:R-:W-:Y:S01]  /*30740*/  LOP3.LUT R75, R28, 0xffff0000, RZ, 0xc0, !PT ;  /* 0xffff00001c4b7812 */ /* 0x000fe200078ec0ff */
[----:B------:R-:W-:Y:S01]  /*30750*/  FMUL.FTZ R159, R73, R69 ;  /* 0x00000045499f7220 */ /* 0x000fe20000410000 */
[----:B------:R-:W-:Y:S01]  /*30760*/  FFMA.FTZ R160, R71, R160, R166 ;  /* 0x000000a047a07223 */ /* 0x000fe200000100a6 */
[----:B------:R-:W-:Y:S01]  /*30770*/  FMUL.FTZ R71, R72, R43 ;  /* 0x0000002b48477220 */ /* 0x000fe20000410000 */
[----:B------:R-:W-:Y:S01]  /*30780*/  PRMT R42, R105, 0x5432, R42 ;  /* 0x00005432692a7816 */ /* 0x000fe2000000002a */
[-C--:B------:R-:W-:Y:S01]  /*30790*/  FMUL.FTZ R40, R73, R155.reuse ;  /* 0x0000009b49287220 */ /* 0x080fe20000410000 */
[----:B------:R-:W-:Y:S01]  /*307a0*/  PRMT R30, R107, 0x5432, R30 ;  /* 0x000054326b1e7816 */ /* 0x000fe2000000001e */
[----:B------:R-:W-:Y:S01]  /*307b0*/  FFMA.FTZ R28, R154, R155, -R159 ;  /* 0x0000009b9a1c7223 */ /* 0x000fe2000001089f */
[-C--:B------:R-:W-:Y:S01]  /*307c0*/  FMUL.FTZ R155, R72, R75.reuse ;  /* 0x0000004b489b7220 */ /* 0x080fe20000410000 */
[----:B------:R-:W-:Y:S01]  /*307d0*/  FFMA.FTZ R71, R68, R75, -R71 ;  /* 0x0000004b44477223 */ /* 0x000fe20000010847 */
[----:B------:R-:W-:Y:S01]  /*307e0*/  LOP3.LUT R74, R74, 0xffff0000, RZ, 0xc0, !PT ;  /* 0xffff00004a4a7812 */ /* 0x000fe200078ec0ff */
[----:B------:R-:W-:Y:S01]  /*307f0*/  FFMA.FTZ R69, R154, R69, R40 ;  /* 0x000000459a457223 */ /* 0x000fe20000010028 */
[C---:B------:R-:W-:Y:S01]  /*30800*/  LOP3.LUT R75, R42.reuse, 0xffff0000, RZ, 0xc0, !PT ;  /* 0xffff00002a4b7812 */ /* 0x040fe200078ec0ff */
[----:B------:R-:W-:Y:S01]  /*30810*/  IMAD.U32 R72, R42, 0x10000, RZ ;  /* 0x000100002a487824 */ /* 0x000fe200078e00ff */
[C---:B------:R-:W-:Y:S01]  /*30820*/  LOP3.LUT R73, R30.reuse, 0xffff0000, RZ, 0xc0, !PT ;  /* 0xffff00001e497812 */ /* 0x040fe200078ec0ff */
[----:B------:R-:W-:-:S02]  /*30830*/  IMAD.U32 R40, R30, 0x10000, RZ ;  /* 0x000100001e287824 */ /* 0x000fc400078e00ff */
[----:B------:R-:W-:Y:S01]  /*30840*/  FFMA.FTZ R68, R68, R43, R155 ;  /* 0x0000002b44447223 */ /* 0x000fe2000001009b */
[C---:B------:R-:W-:Y:S01]  /*30850*/  IMAD.U32 R157, R70.reuse, 0x10000, RZ ;  /* 0x00010000469d7824 */ /* 0x040fe200078e00ff */
        /* <DEDUP_REMOVED lines=20> */
.L_x_5224:
[----:B------:R-:W-:Y:S05]  /*309a0*/  BSYNC B4 ;  /* 0x0000000000047941 */ /* 0x000fea0003800000 */
.L_x_5223:
[C---:B------:R-:W-:Y:S02]  /*309b0*/  R2UR UR4, R82.reuse ;  /* 0x00000000520472ca */ /* 0x040fe400000e0000 */
[C---:B------:R-:W-:Y:S02]  /*309c0*/  R2UR UR5, R83.reuse ;  /* 0x00000000530572ca */ /* 0x040fe400000e0000 */
[----:B------:R-:W-:Y:S02]  /*309d0*/  @!P1 R2UR UR6, R82 ;  /* 0x00000000520692ca */ /* 0x000fe400000e0000 */
[----:B------:R-:W-:Y:S02]  /*309e0*/  @!P1 R2UR UR7, R83 ;  /* 0x00000000530792ca */ /* 0x000fe400000e0000 */
[----:B------:R-:W-:Y:S02]  /*309f0*/  LEA R28, P0, R147, R84, 0x1 ;  /* 0x00000054931c7211 */ /* 0x000fe400078008ff */
[----:B------:R-:W-:-:S02]  /*30a00*/  @!P1 LEA.HI.X.SX32 R141, R141, R130, 0x1, P3 ;  /* 0x000000828d8d9211 */ /* 0x000fc400018f0eff */
[----:B------:R-:W-:Y:S02]  /*30a10*/  @!P1 LEA R30, P2, R145, R84, 0x1 ;  /* 0x00000054911e9211 */ /* 0x000fe400078408ff */
[-C--:B------:R-:W-:Y:S02]  /*30a20*/  LEA.HI.X R29, R147, R85.reuse, R143, 0x1, P0 ;  /* 0x00000055931d7211 */ /* 0x080fe400000f0c8f */
[----:B------:R-:W-:-:S03]  /*30a30*/  @!P1 LEA.HI.X R31, R145, R85, R141, 0x1, P2 ;  /* 0x00000055911f9211 */ /* 0x000fc600010f0c8d */
[----:B-----5:R1:W-:Y:S04]  /*30a40*/  ST.E.128 desc[UR4][R28.64], R68 ;  /* 0x000000441c007985 */ /* 0x0203e8000c101d04 */
[----:B------:R1:W-:Y:S02]  /*30a50*/  @!P1 ST.E.128 desc[UR6][R30.64], R72 ;  /* 0x000000481e009985 */ /* 0x0003e4000c101d06 */
.L_x_5222:
[----:B------:R-:W-:Y:S05]  /*30a60*/  BSYNC B3 ;  /* 0x0000000000037941 */ /* 0x000fea0003800000 */
.L_x_5221:
[----:B------:R-:W-:Y:S02]  /*30a70*/  R2UR UR4, R82 ;  /* 0x00000000520472ca */ /* 0x000fe400000e0000 */
[----:B------:R-:W-:-:S13]  /*30a80*/  R2UR UR5, R83 ;  /* 0x00000000530572ca */ /* 0x000fda00000e0000 */
[----:B-1----:R-:W2:Y:S01]  /*30a90*/  LD.E.U8 R28, desc[UR4][R92.64] ;  /* 0x000000045c1c7980 */ /* 0x002ea2000c101100 */
[----:B------:R-:W-:Y:S01]  /*30aa0*/  BSSY B3, `(.L_x_5225) ;  /* 0x00000a3000037945 */ /* 0x000fe20003800000 */
[----:B--2---:R-:W-:-:S13]  /*30ab0*/  LOP3.LUT P0, RZ, R28, 0x2, RZ, 0xc0, !PT ;  /* 0x000000021cff7812 */ /* 0x004fda000780c0ff */
[----:B------:R-:W-:Y:S05]  /*30ac0*/  @!P0 BRA `(.L_x_5226) ;  /* 0x0000000800808947 */ /* 0x000fea0003800000 */
[----:B------:R-:W-:Y:S02]  /*30ad0*/  R2UR UR4, R82 ;  /* 0x00000000520472ca */ /* 0x000fe400000e0000 */
[----:B------:R-:W-:-:S13]  /*30ae0*/  R2UR UR5, R83 ;  /* 0x00000000530572ca */ /* 0x000fda00000e0000 */
[----:B------:R-:W2:Y:S01]  /*30af0*/  LD.E R28, desc[UR4][R90.64+0x4] ;  /* 0x000004045a1c7980 */ /* 0x000ea2000c101900 */
[----:B------:R-:W-:Y:S01]  /*30b00*/  VIADD R68, R104, 0x20 ;  /* 0x0000002068447836 */ /* 0x000fe20000000000 */
[----:B------:R-:W-:Y:S02]  /*30b10*/  LEA.HI R41, R132, R131, RZ, 0x5 ;  /* 0x0000008384297211 */ /* 0x000fe400078f28ff */
[----:B------:R-:W-:Y:S02]  /*30b20*/  R2UR UR6, R82 ;  /* 0x00000000520672ca */ /* 0x000fe400000e0000 */
[----:B------:R-:W-:Y:S01]  /*30b30*/  R2UR UR7, R83 ;  /* 0x00000000530772ca */ /* 0x000fe200000e0000 */
[----:B------:R-:W-:-:S05]  /*30b40*/  IMAD.SHL.U32 R42, R41, 0x10, RZ ;  /* 0x00000010292a7824 */ /* 0x000fca00078e00ff */
[----:B------:R-:W-:Y:S01]  /*30b50*/  LOP3.LUT R43, R42, 0xfffffe00, RZ, 0xc0, !PT ;  /* 0xfffffe002a2b7812 */ /* 0x000fe200078ec0ff */
[----:B------:R-:W-:Y:S01]  /*30b60*/  BSSY B4, `(.L_x_5227) ;  /* 0x000008b000047945 */ /* 0x000fe20003800000 */
[----:B--2---:R-:W-:Y:S01]  /*30b70*/  LEA.HI R71, R28, R28, RZ, 0x1 ;  /* 0x0000001c1c477211 */ /* 0x004fe200078f08ff */
[----:B------:R-:W-:-:S03]  /*30b80*/  IMAD.IADD R28, R100, 0x1, -R101 ;  /* 0x00000001641c7824 */ /* 0x000fc600078e0a65 */
[----:B------:R-:W-:-:S04]  /*30b90*/  SHF.R.S32.HI R71, RZ, 0x1, R71 ;  /* 0x00000001ff477819 */ /* 0x000fc80000011447 */
[----:B------:R-:W-:-:S04]  /*30ba0*/  ISETP.GE.AND P0, PT, R68, R71, PT ;  /* 0x000000474400720c */ /* 0x000fc80003f06270 */
[----:B------:R-:W-:Y:S02]  /*30bb0*/  SEL R29, R71, RZ, P0 ;  /* 0x000000ff471d7207 */ /* 0x000fe40000000000 */
[----:B------:R-:W-:-:S03]  /*30bc0*/  SEL R31, R101, R28, !P0 ;  /* 0x0000001c651f7207 */ /* 0x000fc60004000000 */
[----:B------:R-:W-:Y:S01]  /*30bd0*/  IMAD.IADD R29, R68, 0x1, R29 ;  /* 0x00000001441d7824 */ /* 0x000fe200078e021d */
[----:B------:R-:W-:-:S04]  /*30be0*/  SHF.R.S32.HI R40, RZ, 0x1f, R31 ;  /* 0x0000001fff287819 */ /* 0x000fc8000001141f */
[----:B------:R-:W-:Y:S02]  /*30bf0*/  SHF.R.S32.HI R28, RZ, 0x1f, R29 ;  /* 0x0000001fff1c7819 */ /* 0x000fe4000001141d */
[----:B------:R-:W-:Y:S01]  /*30c00*/  LEA.HI R31, R40, R31, RZ, 0x4 ;  /* 0x0000001f281f7211 */ /* 0x000fe200078f20ff */
[----:B------:R-:W-:Y:S01]  /*30c10*/  IMAD.SHL.U32 R40, R121, 0x40, RZ ;  /* 0x0000004079287824 */ /* 0x000fe200078e00ff */
[CC--:B------:R-:W-:Y:S02]  /*30c20*/  LEA.HI R30, R28.reuse, R29.reuse, RZ, 0x3 ;  /* 0x0000001d1c1e7211 */ /* 0x0c0fe400078f18ff */
[----:B------:R-:W-:Y:S02]  /*30c30*/  LEA.HI R28, R28, R29, RZ, 0x6 ;  /* 0x0000001d1c1c7211 */ /* 0x000fe400078f30ff */
[----:B------:R-:W-:Y:S02]  /*30c40*/  SHF.R.S32.HI R70, RZ, 0x3, R30 ;  /* 0x00000003ff467819 */ /* 0x000fe4000001141e */
[----:B------:R-:W-:-:S02]  /*30c50*/  LOP3.LUT R41, R40, 0x1c0, RZ, 0xc0, !PT ;  /* 0x000001c028297812 */ /* 0x000fc400078ec0ff */
[----:B------:R-:W-:Y:S02]  /*30c60*/  LEA.HI.SX32 R31, R31, R70, 0x1c ;  /* 0x000000461f1f7211 */ /* 0x000fe400078fe2ff */
[----:B------:R-:W-:Y:S02]  /*30c70*/  SHF.R.U32.HI R42, RZ, 0x3, R41 ;  /* 0x00000003ff2a7819 */ /* 0x000fe40000011629 */
[----:B------:R-:W-:Y:S01]  /*30c80*/  SHF.R.S32.HI R40, RZ, 0x1f, R31 ;  /* 0x0000001fff287819 */ /* 0x000fe2000001141f */
[----:B------:R-:W-:Y:S01]  /*30c90*/  IMAD.SHL.U32 R69, R31, 0x8, RZ ;  /* 0x000000081f457824 */ /* 0x000fe200078e00ff */
[----:B------:R-:W-:Y:S02]  /*30ca0*/  SHF.R.S32.HI R28, RZ, 0x6, R28 ;  /* 0x00000006ff1c7819 */ /* 0x000fe4000001141c */
[----:B------:R-:W-:Y:S02]  /*30cb0*/  LEA.HI R40, R40, R31, RZ, 0x3 ;  /* 0x0000001f28287211 */ /* 0x000fe400078f18ff */
[----:B------:R-:W-:Y:S01]  /*30cc0*/  LOP3.LUT R30, R41, 0x38, R30, 0xf8, !PT ;  /* 0x00000038291e7812 */ /* 0x000fe200078ef81e */
[----:B------:R-:W-:Y:S01]  /*30cd0*/  IMAD R28, R28, 0x1800, R43 ;  /* 0x000018001c1c7824 */ /* 0x000fe200078e022b */
[----:B------:R-:W-:-:S02]  /*30ce0*/  SHF.R.S32.HI R40, RZ, 0x3, R40 ;  /* 0x00000003ff287819 */ /* 0x000fc40000011428 */
[----:B------:R-:W-:Y:S02]  /*30cf0*/  LOP3.LUT R31, R41, 0x38, R69, 0xf8, !PT ;  /* 0x00000038291f7812 */ /* 0x000fe400078ef845 */
[-C--:B------:R-:W-:Y:S01]  /*30d00*/  LOP3.LUT R29, R30, R42.reuse, RZ, 0x3c, !PT ;  /* 0x0000002a1e1d7212 */ /* 0x080fe200078e3cff */
[----:B------:R-:W-:Y:S01]  /*30d10*/  IMAD R40, R40, 0x1800, R43 ;  /* 0x0000180028287824 */ /* 0x000fe200078e022b */
[----:B------:R-:W-:-:S03]  /*30d20*/  LOP3.LUT R31, R31, R42, RZ, 0x3c, !PT ;  /* 0x0000002a1f1f7212 */ /* 0x000fc600078e3cff */
        /* <DEDUP_REMOVED lines=13> */
[----:B------:R-:W5:Y:S04]  /*30e00*/  LD.E.128 R28, desc[UR4][R28.64] ;  /* 0x000000041c1c7980 */ /* 0x000f68000c101d00 */
[C---:B0-----:R-:W-:Y:S01]  /*30e10*/  IADD3 R75, P2, R141.reuse, R98, RZ ;  /* 0x000000628d4b7210 */ /* 0x041fe20007f5e0ff */
[----:B------:R-:W5:Y:S03]  /*30e20*/  LD.E.128 R40, desc[UR6][R40.64] ;  /* 0x0000000628287980 */ /* 0x000f66000c101d00 */
[----:B------:R-:W-:-:S03]  /*30e30*/  LEA.HI.X.SX32 R71, R141, R130, 0x1, P2 ;  /* 0x000000828d477211 */ /* 0x000fc600010f0eff */
[----:B------:R-:W-:Y:S01]  /*30e40*/  @!P1 IADD3 R73, P3, R69, R98, RZ ;  /* 0x0000006245499210 */ /* 0x000fe20007f7e0ff */
[----:B------:R-:W-:-:S12]  /*30e50*/  @P0 BRA `(.L_x_5228) ;  /* 0x00000004006c0947 */ /* 0x000fd80003800000 */
[----:B------:R-:W-:Y:S01]  /*30e60*/  SHF.R.U32.HI R153, RZ, 0x10, R37 ;  /* 0x00000010ff997819 */ /* 0x000fe20000011625 */
[----:B-----5:R-:W-:Y:S01]  /*30e70*/  IMAD.U32 R72, R41, 0x10000, RZ ;  /* 0x0001000029487824 */ /* 0x020fe200078e00ff */
[--C-:B------:R-:W-:Y:S02]  /*30e80*/  SHF.R.U32.HI R155, RZ, 0x10, R13.reuse ;  /* 0x00000010ff9b7819 */ /* 0x100fe4000001160d */
[----:B------:R-:W-:Y:S01]  /*30e90*/  SHF.R.U64 R145, R12, 0x10, R13 ;  /* 0x000000100c917819 */ /* 0x000fe2000000120d */
[----:B------:R-:W-:Y:S01]  /*30ea0*/  IMAD.U32 R13, R40, 0x10000, RZ ;  /* 0x00010000280d7824 */ /* 0x000fe200078e00ff */
[----:B------:R-:W-:Y:S01]  /*30eb0*/  PRMT R152, R152, 0x5410, R153 ;  /* 0x0000541098987816 */ /* 0x000fe20000000099 */
[----:B------:R-:W-:Y:S01]  /*30ec0*/  IMAD.U32 R12, R28, 0x10000, RZ ;  /* 0x000100001c0c7824 */ /* 0x000fe200078e00ff */
[----:B------:R-:W-:Y:S02]  /*30ed0*/  PRMT R148, R148, 0x5410, R155 ;  /* 0x0000541094947816 */ /* 0x000fe4000000009b */
[----:B------:R-:W-:-:S02]  /*30ee0*/  SHF.R.U32.HI R141, RZ, 0x10, R39 ;  /* 0x00000010ff8d7819 */ /* 0x000fc40000011627 */
[--C-:B------:R-:W-:Y:S01]  /*30ef0*/  SHF.R.U64 R147, R14, 0x10, R15.reuse ;  /* 0x000000100e937819 */ /* 0x100fe2000000120f */
[----:B------:R-:W-:Y:S01]  /*30f00*/  IMAD.U32 R14, R30, 0x10000, RZ ;  /* 0x000100001e0e7824 */ /* 0x000fe200078e00ff */
[----:B------:R-:W-:Y:S02]  /*30f10*/  SHF.R.U32.HI R143, RZ, 0x10, R15 ;  /* 0x00000010ff8f7819 */ /* 0x000fe4000001160f */
[----:B------:R-:W-:Y:S01]  /*30f20*/  SHF.R.U64 R68, R36, 0x10, R37 ;  /* 0x0000001024447819 */ /* 0x000fe20000001225 */
[----:B------:R-:W-:Y:S01]  /*30f30*/  IMAD.U32 R37, R31, 0x10000, RZ ;  /* 0x000100001f257824 */ /* 0x000fe200078e00ff */
[----:B------:R-:W-:Y:S01]  /*30f40*/  SHF.R.U64 R70, R38, 0x10, R39 ;  /* 0x0000001026467819 */ /* 0x000fe20000001227 */
[----:B------:R-:W-:Y:S01]  /*30f50*/  IMAD.U32 R38, R29, 0x10000, RZ ;  /* 0x000100001d267824 */ /* 0x000fe200078e00ff */
[----:B------:R-:W-:Y:S01]  /*30f60*/  PRMT R146, R146, 0x5410, R145 ;  /* 0x0000541092927816 */ /* 0x000fe20000000091 */
[----:B------:R-:W-:Y:S01]  /*30f70*/  IMAD.U32 R145, R152, 0x10000, RZ ;  /* 0x0001000098917824 */ /* 0x000fe200078e00ff */
[----:B------:R-:W-:Y:S01]  /*30f80*/  LOP3.LUT R39, R41, 0xffff0000, RZ, 0xc0, !PT ;  /* 0xffff000029277812 */ /* 0x000fe200078ec0ff */
[----:B------:R-:W-:Y:S01]  /*30f90*/  IMAD.U32 R41, R43, 0x10000, RZ ;  /* 0x000100002b297824 */ /* 0x000fe200078e00ff */
[----:B------:R-:W-:-:S02]  /*30fa0*/  LOP3.LUT R15, R31, 0xffff0000, RZ, 0xc0, !PT ;  /* 0xffff00001f0f7812 */ /* 0x000fc400078ec0ff */
[----:B------:R-:W-:Y:S01]  /*30fb0*/  LOP3.LUT R31, R43, 0xffff0000, RZ, 0xc0, !PT ;  /* 0xffff00002b1f7812 */ /* 0x000fe200078ec0ff */
[----:B------:R-:W-:Y:S01]  /*30fc0*/  IMAD.U32 R43, R148, 0x10000, RZ ;  /* 0x00010000942b7824 */ /* 0x000fe200078e00ff */
[----:B------:R-:W-:Y:S02]  /*30fd0*/  PRMT R150, R150, 0x5410, R141 ;  /* 0x0000541096967816 */ /* 0x000fe4000000008d */
[----:B------:R-:W-:Y:S01]  /*30fe0*/  PRMT R144, R144, 0x5410, R143 ;  /* 0x0000541090907816 */ /* 0x000fe2000000008f */
[C---:B------:R-:W-:Y:S01]  /*30ff0*/  FMUL.FTZ R143, R72.reuse, R145 ;  /* 0x00000091488f7220 */ /* 0x040fe20000410000 */
[----:B------:R-:W-:Y:S01]  /*31000*/  PRMT R151, R151, 0x5410, R68 ;  /* 0x0000541097977816 */ /* 0x000fe20000000044 */
[-C--:B------:R-:W-:Y:S01]  /*31010*/  FMUL.FTZ R141, R72, R43.reuse ;  /* 0x0000002b488d7220 */ /* 0x080fe20000410000 */
[----:B------:R-:W-:Y:S01]  /*31020*/  LOP3.LUT R152, R152, 0xffff0000, RZ, 0xc0, !PT ;  /* 0xffff000098987812 */ /* 0x000fe200078ec0ff */
[----:B------:R-:W-:Y:S01]  /*31030*/  IMAD.U32 R72, R150, 0x10000, RZ ;  /* 0x0001000096487824 */ /* 0x000fe200078e00ff */
[----:B------:R-:W-:Y:S01]  /*31040*/  LOP3.LUT R68, R148, 0xffff0000, RZ, 0xc0, !PT ;  /* 0xffff000094447812 */ /* 0x000fe200078ec0ff */
[----:B------:R-:W-:Y:S01]  /*31050*/  FFMA.FTZ R43, R38, R43, -R143 ;  /* 0x0000002b262b7223 */ /* 0x000fe2000001088f */
[----:B------:R-:W-:Y:S01]  /*31060*/  PRMT R149, R149, 0x5410, R70 ;  /* 0x0000541095957816 */ /* 0x000fe20000000046 */
[----:B------:R-:W-:Y:S01]  /*31070*/  IMAD.U32 R70, R144, 0x10000, RZ ;  /* 0x0001000090467824 */ /* 0x000fe200078e00ff */
[----:B------:R-:W-:Y:S01]  /*31080*/  LOP3.LUT R36, R29, 0xffff0000, RZ, 0xc0, !PT ;  /* 0xffff00001d247812 */ /* 0x000fe200078ec0ff */
[C---:B------:R-:W-:Y:S01]  /*31090*/  FMUL.FTZ R143, R39.reuse, R152 ;  /* 0x00000098278f7220 */ /* 0x040fe20000410000 */
[----:B------:R-:W-:Y:S01]  /*310a0*/  FMUL.FTZ R39, R39, R68 ;  /* 0x0000004427277220 */ /* 0x000fe20000410000 */
[C---:B------:R-:W-:Y:S01]  /*310b0*/  FMUL.FTZ R74, R41.reuse, R72 ;  /* 0x00000048294a7220 */ /* 0x040fe20000410000 */
[----:B------:R-:W-:Y:S01]  /*310c0*/  LOP3.LUT R150, R150, 0xffff0000, RZ, 0xc0, !PT ;  /* 0xffff000096967812 */ /* 0x000fe200078ec0ff */
[----:B------:R-:W-:Y:S01]  /*310d0*/  FMUL.FTZ R41, R41, R70 ;  /* 0x0000004629297220 */ /* 0x000fe20000410000 */
[----:B------:R-:W-:Y:S01]  /*310e0*/  LOP3.LUT R144, R144, 0xffff0000, RZ, 0xc0, !PT ;  /* 0xffff000090907812 */ /* 0x000fe200078ec0ff */
[C---:B------:R-:W-:Y:S01]  /*310f0*/  FFMA.FTZ R68, R36.reuse, R68, -R143 ;  /* 0x0000004424447223 */ /* 0x040fe2000001088f */
[----:B------:R-:W-:Y:S01]  /*31100*/  FFMA.FTZ R39, R36, R152, R39 ;  /* 0x0000009824277223 */ /* 0x000fe20000010027 */
[C---:B------:R-:W-:Y:S01]  /*31110*/  FFMA.FTZ R36, R37.reuse, R70, -R74 ;  /* 0x0000004625247223 */ /* 0x040fe2000001084a */
[----:B------:R-:W-:Y:S01]  /*31120*/  FFMA.FTZ R37, R37, R72, R41 ;  /* 0x0000004825257223 */ /* 0x000fe20000010029 */
[----:B------:R-:W-:Y:S01]  /*31130*/  IMAD.U32 R70, R151, 0x10000, RZ ;  /* 0x0001000097467824 */ /* 0x000fe200078e00ff */
[----:B------:R-:W-:Y:S01]  /*31140*/  LOP3.LUT R40, R40, 0xffff0000, RZ, 0xc0, !PT ;  /* 0xffff000028287812 */ /* 0x000fe200078ec0ff */
[C---:B------:R-:W-:Y:S01]  /*31150*/  FMUL.FTZ R72, R31.reuse, R150 ;  /* 0x000000961f487220 */ /* 0x040fe20000410000 */
[----:B------:R-:W-:Y:S01]  /*31160*/  FMUL.FTZ R74, R31, R144 ;  /* 0x000000901f4a7220 */ /* 0x000fe20000410000 */
[----:B------:R-:W-:Y:S01]  /*31170*/  LOP3.LUT R151, R151, 0xffff0000, RZ, 0xc0, !PT ;  /* 0xffff000097977812 */ /* 0x000fe200078ec0ff */
[----:B------:R-:W-:Y:S01]  /*31180*/  FFMA.FTZ R38, R38, R145, R141 ;  /* 0x0000009126267223 */ /* 0x000fe2000001008d */
[C---:B------:R-:W-:Y:S01]  /*31190*/  IMAD.U32 R41, R146.reuse, 0x10000, RZ ;  /* 0x0001000092297824 */ /* 0x040fe200078e00ff */
[----:B------:R-:W-:Y:S01]  /*311a0*/  LOP3.LUT R141, R146, 0xffff0000, RZ, 0xc0, !PT ;  /* 0xffff0000928d7812 */ /* 0x000fe200078ec0ff */
[----:B------:R-:W-:Y:S01]  /*311b0*/  FMUL.FTZ R143, R13, R70 ;  /* 0x000000460d8f7220 */ /* 0x000fe20000410000 */
[----:B------:R-:W-:Y:S01]  /*311c0*/  LOP3.LUT R28, R28, 0xffff0000, RZ, 0xc0, !PT ;  /* 0xffff00001c1c7812 */ /* 0x000fe200078ec0ff */
[C---:B------:R-:W-:Y:S01]  /*311d0*/  FFMA.FTZ R31, R15.reuse, R144, -R72 ;  /* 0x000000900f1f7223 */ /* 0x040fe20000010848 */
[----:B------:R-:W-:Y:S01]  /*311e0*/  FFMA.FTZ R74, R15, R150, R74 ;  /* 0x000000960f4a7223 */ /* 0x000fe2000001004a */
[----:B------:R-:W-:Y:S01]  /*311f0*/  FMUL.FTZ R15, R40, R151 ;  /* 0x00000097280f7220 */ /* 0x000fe20000410000 */
[----:B------:R-:W-:Y:S01]  /*31200*/  PRMT R142, R142, 0x5410, R147 ;  /* 0x000054108e8e7816 */ /* 0x000fe20000000093 */
[-C--:B------:R-:W-:Y:S01]  /*31210*/  FMUL.FTZ R13, R13, R41.reuse ;  /* 0x000000290d0d7220 */ /* 0x080fe20000410000 */
[----:B------:R-:W-:Y:S01]  /*31220*/  FFMA.FTZ R143, R12, R41, -R143 ;  /* 0x000000290c8f7223 */ /* 0x000fe2000001088f */
[-C--:B------:R-:W-:Y:S01]  /*31230*/  FMUL.FTZ R41, R40, R141.reuse ;  /* 0x0000008d28297220 */ /* 0x080fe20000410000 */
[----:B------:R-:W-:Y:S01]  /*31240*/  FFMA.FTZ R40, R28, R141, -R15 ;  /* 0x0000008d1c287223 */ /* 0x000fe2000001080f */
[----:B------:R-:W-:-:S02]  /*31250*/  IMAD.U32 R29, R42, 0x10000, RZ ;  /* 0x000100002a1d7824 */ /* 0x000fc400078e00ff */
[----:B------:R-:W-:Y:S01]  /*31260*/  FFMA.FTZ R70, R12, R70, R13 ;  /* 0x000000460c467223 */ /* 0x000fe2000001000d */
[C---:B------:R-:W-:Y:S01]  /*31270*/  IMAD.U32 R15, R149.reuse, 0x10000, RZ ;  /* 0x00010000950f7824 */ /* 0x040fe200078e00ff */
[----:B------:R-:W-:Y:S01]  /*31280*/  LOP3.LUT R42, R42, 0xffff0000, RZ, 0xc0, !PT ;  /* 0xffff00002a2a7812 */ /* 0x000fe200078ec0ff */
[----:B------:R-:W-:Y:S01]  /*31290*/  IMAD.U32 R12, R142, 0x10000, RZ ;  /* 0x000100008e0c7824 */ /* 0x000fe200078e00ff */
[----:B------:R-:W-:Y:S01]  /*312a0*/  LOP3.LUT R149, R149, 0xffff0000, RZ, 0xc0, !PT ;  /* 0xffff000095957812 */ /* 0x000fe200078ec0ff */
[----:B------:R-:W-:Y:S01]  /*312b0*/  FFMA.FTZ R41, R28, R151, R41 ;  /* 0x000000971c297223 */ /* 0x000fe20000010029 */
[----:B------:R-:W-:Y:S01]  /*312c0*/  LOP3.LUT R13, R142, 0xffff0000, RZ, 0xc0, !PT ;  /* 0xffff00008e0d7812 */ /* 0x000fe200078ec0ff */
[C---:B------:R-:W-:Y:S01]  /*312d0*/  FMUL.FTZ R141, R29.reuse, R15 ;  /* 0x0000000f1d8d7220 */ /* 0x040fe20000410000 */
[-C--:B------:R-:W-:Y:S01]  /*312e0*/  FMUL.FTZ R28, R29, R12.reuse ;  /* 0x0000000c1d1c7220 */ /* 0x080fe20000410000 */
[----:B------:R-:W-:Y:S01]  /*312f0*/  LOP3.LUT R30, R30, 0xffff0000, RZ, 0xc0, !PT ;  /* 0xffff00001e1e7812 */ /* 0x000fe200078ec0ff */
        /* <DEDUP_REMOVED lines=17> */
.L_x_5228:
[----:B------:R-:W-:Y:S05]  /*31410*/  BSYNC B4 ;  /* 0x0000000000047941 */ /* 0x000fea0003800000 */
.L_x_5227:
        /* <DEDUP_REMOVED lines=11> */
.L_x_5226:
[----:B------:R-:W-:Y:S05]  /*314d0*/  BSYNC B3 ;  /* 0x0000000000037941 */ /* 0x000fea0003800000 */
.L_x_5225:
[----:B------:R-:W-:Y:S02]  /*314e0*/  R2UR UR4, R82 ;  /* 0x00000000520472ca */ /* 0x000fe400000e0000 */
[----:B------:R-:W-:-:S13]  /*314f0*/  R2UR UR5, R83 ;  /* 0x00000000530572ca */ /* 0x000fda00000e0000 */
[----:B-1----:R-:W2:Y:S02]  /*31500*/  LD.E.U8 R12, desc[UR4][R92.64] ;  /* 0x000000045c0c7980 */ /* 0x002ea4000c101100 */
        /* <DEDUP_REMOVED lines=12> */
[----:B--2---:R-:W-:-:S04]  /*315d0*/  LEA.HI R12, R12, R12, RZ, 0x1 ;  /* 0x0000000c0c0c7211 */ /* 0x004fc800078f08ff */
[----:B------:R-:W-:Y:S01]  /*315e0*/  SHF.R.S32.HI R37, RZ, 0x1, R12 ;  /* 0x00000001ff257819 */ /* 0x000fe2000001140c */
[----:B------:R-:W-:-:S03]  /*315f0*/  IMAD.IADD R12, R100, 0x1, -R101 ;  /* 0x00000001640c7824 */ /* 0x000fc600078e0a65 */
        /* <DEDUP_REMOVED lines=33> */
[-C--:B------:R-:W-:Y:S02]  /*31810*/  LEA.HI.X R13, R13, R95.reuse, R29, 0x1, P0 ;  /* 0x0000005f0d0d7211 */ /* 0x080fe400000f0c1d */
[----:B------:R-:W-:Y:S02]  /*31820*/  LEA.HI.X R29, R15, R95, R14, 0x1, P1 ;  /* 0x0000005f0f1d7211 */ /* 0x000fe400008f0c0e */
[----:B------:R-:W-:Y:S02]  /*31830*/  ISETP.GE.AND P1, PT, R39, R100, PT ;  /* 0x000000642700720c */ /* 0x000fe40003f26270 */
[----:B------:R-:W-:Y:S01]  /*31840*/  ISETP.GE.AND P0, PT, R36, R37, PT ;  /* 0x000000252400720c */ /* 0x000fe20003f06270 */
[----:B------:R-:W-:Y:S01]  /*31850*/  IMAD.SHL.U32 R41, R38, 0x8, RZ ;  /* 0x0000000826297824 */ /* 0x000fe200078e00ff */
[----:B------:R-:W5:Y:S04]  /*31860*/  LD.E.128 R12, desc[UR4][R12.64] ;  /* 0x000000040c0c7980 */ /* 0x000f68000c101d00 */
[C---:B------:R-:W-:Y:S01]  /*31870*/  IADD3 R37, P2, R41.reuse, R98, RZ ;  /* 0x0000006229257210 */ /* 0x040fe20007f5e0ff */
[----:B------:R-:W5:Y:S03]  /*31880*/  LD.E.128 R28, desc[UR6][R28.64] ;  /* 0x000000061c1c7980 */ /* 0x000f66000c101d00 */
[----:B------:R-:W-:-:S02]  /*31890*/  LEA.HI.X.SX32 R36, R41, R130, 0x1, P2 ;  /* 0x0000008229247211 */ /* 0x000fc400010f0eff */
[----:B------:R-:W-:-:S04]  /*318a0*/  @!P1 IADD3 R99, P3, R39, R98, RZ ;  /* 0x0000006227639210 */ /* 0x000fc80007f7e0ff */
[----:B------:R-:W-:Y:S01]  /*318b0*/  @!P1 LEA.HI.X.SX32 R130, R39, R130, 0x1, P3 ;  /* 0x0000008227829211 */ /* 0x000fe200018f0eff */
[----:B------:R-:W-:Y:S08]  /*318c0*/  @P0 BRA `(.L_x_5230) ;  /* 0x0000000400700947 */ /* 0x000ff00003800000 */
        /* <DEDUP_REMOVED lines=8> */
[----:B------:R-:W-:Y:S02]  /*31950*/  SHF.R.U32.HI R38, RZ, 0x10, R35 ;  /* 0x00000010ff267819 */ /* 0x000fe40000011623 */
[----:B------:R-:W-:Y:S01]  /*31960*/  SHF.R.U64 R69, R8, 0x10, R9 ;  /* 0x0000001008457819 */ /* 0x000fe20000001209 */
[----:B------:R-:W-:Y:S01]  /*31970*/  IMAD.U32 R9, R30, 0x10000, RZ ;  /* 0x000100001e097824 */ /* 0x000fe200078e00ff */
[----:B------:R-:W-:Y:S01]  /*31980*/  SHF.R.U64 R43, R34, 0x10, R35 ;  /* 0x00000010222b7819 */ /* 0x000fe20000001223 */
[----:B------:R-:W-:Y:S01]  /*31990*/  IMAD.U32 R34, R29, 0x10000, RZ ;  /* 0x000100001d227824 */ /* 0x000fe200078e00ff */
[----:B------:R-:W-:Y:S01]  /*319a0*/  PRMT R140, R140, 0x5410, R41 ;  /* 0x000054108c8c7816 */ /* 0x000fe20000000029 */
[----:B------:R-:W-:Y:S01]  /*319b0*/  IMAD.U32 R41, R133, 0x10000, RZ ;  /* 0x0001000085297824 */ /* 0x000fe200078e00ff */
[----:B------:R-:W-:Y:S01]  /*319c0*/  PRMT R134, R134, 0x5410, R39 ;  /* 0x0000541086867816 */ /* 0x000fe20000000027 */
[----:B------:R-:W-:Y:S01]  /*319d0*/  IMAD.U32 R39, R137, 0x10000, RZ ;  /* 0x0001000089277824 */ /* 0x000fe200078e00ff */
[----:B------:R-:W-:Y:S01]  /*319e0*/  SHF.R.U32.HI R42, RZ, 0x10, R11 ;  /* 0x00000010ff2a7819 */ /* 0x000fe2000001160b */
[----:B------:R-:W-:Y:S01]  /*319f0*/  IMAD.U32 R11, R28, 0x10000, RZ ;  /* 0x000100001c0b7824 */ /* 0x000fe200078e00ff */
[----:B------:R-:W-:Y:S01]  /*31a00*/  PRMT R135, R135, 0x5410, R38 ;  /* 0x0000541087877816 */ /* 0x000fe20000000026 */
[----:B------:R-:W-:Y:S01]  /*31a10*/  IMAD.U32 R8, R14, 0x10000, RZ ;  /* 0x000100000e087824 */ /* 0x000fe200078e00ff */
[----:B------:R-:W-:-:S02]  /*31a20*/  LOP3.LUT R33, R13, 0xffff0000, RZ, 0xc0, !PT ;  /* 0xffff00000d217812 */ /* 0x000fc400078ec0ff */
[----:B------:R-:W-:Y:S01]  /*31a30*/  LOP3.LUT R35, R29, 0xffff0000, RZ, 0xc0, !PT ;  /* 0xffff00001d237812 */ /* 0x000fe200078ec0ff */
[----:B------:R-:W-:Y:S01]  /*31a40*/  IMAD.U32 R29, R15, 0x10000, RZ ;  /* 0x000100000f1d7824 */ /* 0x000fe200078e00ff */
[----:B------:R-:W-:Y:S01]  /*31a50*/  PRMT R138, R138, 0x5410, R69 ;  /* 0x000054108a8a7816 */ /* 0x000fe20000000045 */
[----:B------:R-:W-:Y:S01]  /*31a60*/  FMUL.FTZ R69, R34, R39 ;  /* 0x0000002722457220 */ /* 0x000fe20000410000 */
[----:B------:R-:W-:Y:S01]  /*31a70*/  PRMT R136, R136, 0x5410, R43 ;  /* 0x0000541088887816 */ /* 0x000fe2000000002b */
[----:B------:R-:W-:Y:S01]  /*31a80*/  FMUL.FTZ R43, R34, R41 ;  /* 0x00000029222b7220 */ /* 0x000fe20000410000 */
[----:B------:R-:W-:Y:S01]  /*31a90*/  LOP3.LUT R38, R133, 0xffff0000, RZ, 0xc0, !PT ;  /* 0xffff000085267812 */ /* 0x000fe200078ec0ff */
[----:B------:R-:W-:Y:S01]  /*31aa0*/  IMAD.U32 R40, R135, 0x10000, RZ ;  /* 0x0001000087287824 */ /* 0x000fe200078e00ff */
[----:B------:R-:W-:Y:S01]  /*31ab0*/  LOP3.LUT R13, R15, 0xffff0000, RZ, 0xc0, !PT ;  /* 0xffff00000f0d7812 */ /* 0x000fe200078ec0ff */
[----:B------:R-:W-:Y:S01]  /*31ac0*/  IMAD.U32 R15, R31, 0x10000, RZ ;  /* 0x000100001f0f7824 */ /* 0x000fe200078e00ff */
[----:B------:R-:W-:Y:S01]  /*31ad0*/  PRMT R139, R139, 0x5410, R42 ;  /* 0x000054108b8b7816 */ /* 0x000fe2000000002a */
[C---:B------:R-:W-:Y:S01]  /*31ae0*/  FFMA.FTZ R43, R32.reuse, R39, -R43 ;  /* 0x00000027202b7223 */ /* 0x040fe2000001082b */
[----:B------:R-:W-:Y:S01]  /*31af0*/  LOP3.LUT R34, R137, 0xffff0000, RZ, 0xc0, !PT ;  /* 0xffff000089227812 */ /* 0x000fe200078ec0ff */
[----:B------:R-:W-:Y:S01]  /*31b00*/  FMUL.FTZ R42, R35, R38 ;  /* 0x00000026232a7220 */ /* 0x000fe20000410000 */
[----:B------:R-:W-:Y:S01]  /*31b10*/  FFMA.FTZ R69, R32, R41, R69 ;  /* 0x0000002920457223 */ /* 0x000fe20000010045 */
[----:B------:R-:W-:-:S02]  /*31b20*/  IMAD.U32 R32, R139, 0x10000, RZ ;  /* 0x000100008b207824 */ /* 0x000fc400078e00ff */
[----:B------:R-:W-:Y:S01]  /*31b30*/  FMUL.FTZ R70, R15, R40 ;  /* 0x000000280f467220 */ /* 0x000fe20000410000 */
[-C--:B------:R-:W-:Y:S01]  /*31b40*/  FMUL.FTZ R68, R35, R34.reuse ;  /* 0x0000002223447220 */ /* 0x080fe20000410000 */
[----:B------:R-:W-:Y:S01]  /*31b50*/  FFMA.FTZ R42, R33, R34, -R42 ;  /* 0x00000022212a7223 */ /* 0x000fe2000001082a */
[----:B------:R-:W-:Y:S01]  /*31b60*/  LOP3.LUT R31, R31, 0xffff0000, RZ, 0xc0, !PT ;  /* 0xffff00001f1f7812 */ /* 0x000fe200078ec0ff */
[-C--:B------:R-:W-:Y:S01]  /*31b70*/  FMUL.FTZ R15, R15, R32.reuse ;  /* 0x000000200f0f7220 */ /* 0x080fe20000410000 */
[----:B------:R-:W-:Y:S01]  /*31b80*/  LOP3.LUT R34, R135, 0xffff0000, RZ, 0xc0, !PT ;  /* 0xffff000087227812 */ /* 0x000fe200078ec0ff */
[----:B------:R-:W-:Y:S01]  /*31b90*/  FFMA.FTZ R70, R29, R32, -R70 ;  /* 0x000000201d467223 */ /* 0x000fe20000010846 */
[----:B------:R-:W-:Y:S01]  /*31ba0*/  LOP3.LUT R32, R139, 0xffff0000, RZ, 0xc0, !PT ;  /* 0xffff00008b207812 */ /* 0x000fe200078ec0ff */
[----:B------:R-:W-:Y:S01]  /*31bb0*/  FFMA.FTZ R68, R33, R38, R68 ;  /* 0x0000002621447223 */ /* 0x000fe20000010044 */
[----:B------:R-:W-:Y:S01]  /*31bc0*/  FFMA.FTZ R40, R29, R40, R15 ;  /* 0x000000281d287223 */ /* 0x000fe2000001000f */
[----:B------:R-:W-:Y:S01]  /*31bd0*/  FMUL.FTZ R38, R31, R34 ;  /* 0x000000221f267220 */ /* 0x000fe20000410000 */
[----:B------:R-:W-:-:S02]  /*31be0*/  IMAD.U32 R15, R138, 0x10000, RZ ;  /* 0x000100008a0f7824 */ /* 0x000fc400078e00ff */
[-C--:B------:R-:W-:Y:S01]  /*31bf0*/  FMUL.FTZ R72, R31, R32.reuse ;  /* 0x000000201f487220 */ /* 0x080fe20000410000 */
[----:B------:R-:W-:Y:S01]  /*31c00*/  LOP3.LUT R28, R28, 0xffff0000, RZ, 0xc0, !PT ;  /* 0xffff00001c1c7812 */ /* 0x000fe200078ec0ff */
[C---:B------:R-:W-:Y:S01]  /*31c10*/  IMAD.U32 R33, R134.reuse, 0x10000, RZ ;  /* 0x0001000086217824 */ /* 0x040fe200078e00ff */
[----:B------:R-:W-:Y:S01]  /*31c20*/  LOP3.LUT R31, R134, 0xffff0000, RZ, 0xc0, !PT ;  /* 0xffff0000861f7812 */ /* 0x000fe200078ec0ff */
[----:B------:R-:W-:Y:S01]  /*31c30*/  FFMA.FTZ R39, R13, R32, -R38 ;  /* 0x000000200d277223 */ /* 0x000fe20000010826 */
[----:B------:R-:W-:Y:S01]  /*31c40*/  LOP3.LUT R29, R138, 0xffff0000, RZ, 0xc0, !PT ;  /* 0xffff00008a1d7812 */ /* 0x000fe200078ec0ff */
[C---:B------:R-:W-:Y:S01]  /*31c50*/  FMUL.FTZ R32, R11.reuse, R15 ;  /* 0x0000000f0b207220 */ /* 0x040fe20000410000 */
[----:B------:R-:W-:Y:S01]  /*31c60*/  LOP3.LUT R12, R12, 0xffff0000, RZ, 0xc0, !PT ;  /* 0xffff00000c0c7812 */ /* 0x000fe200078ec0ff */
[----:B------:R-:W-:Y:S01]  /*31c70*/  FMUL.FTZ R35, R11, R33 ;  /* 0x000000210b237220 */ /* 0x000fe20000410000 */
[----:B------:R-:W-:Y:S01]  /*31c80*/  FMUL.FTZ R11, R28, R31 ;  /* 0x0000001f1c0b7220 */ /* 0x000fe20000410000 */
[C---:B------:R-:W-:Y:S01]  /*31c90*/  FFMA.FTZ R32, R10.reuse, R33, R32 ;  /* 0x000000210a207223 */ /* 0x040fe20000010020 */
[----:B------:R-:W-:Y:S01]  /*31ca0*/  FFMA.FTZ R41, R13, R34, R72 ;  /* 0x000000220d297223 */ /* 0x000fe20000010048 */
[----:B------:R-:W-:Y:S01]  /*31cb0*/  FFMA.FTZ R35, R10, R15, -R35 ;  /* 0x0000000f0a237223 */ /* 0x000fe20000010823 */
[-C--:B------:R-:W-:Y:S01]  /*31cc0*/  FMUL.FTZ R33, R28, R29.reuse ;  /* 0x0000001d1c217220 */ /* 0x080fe20000410000 */
[----:B------:R-:W-:Y:S01]  /*31cd0*/  LOP3.LUT R30, R30, 0xffff0000, RZ, 0xc0, !PT ;  /* 0xffff00001e1e7812 */ /* 0x000fe200078ec0ff */
[----:B------:R-:W-:Y:S01]  /*31ce0*/  FFMA.FTZ R28, R12, R29, -R11 ;  /* 0x0000001d0c1c7223 */ /* 0x000fe2000001080b */
[C---:B------:R-:W-:Y:S01]  /*31cf0*/  IMAD.U32 R13, R136.reuse, 0x10000, RZ ;  /* 0x00010000880d7824 */ /* 0x040fe200078e00ff */
[----:B------:R-:W-:Y:S01]  /*31d00*/  LOP3.LUT R15, R136, 0xffff0000, RZ, 0xc0, !PT ;  /* 0xffff0000880f7812 */ /* 0x000fe200078ec0ff */
[C---:B------:R-:W-:Y:S01]  /*31d10*/  IMAD.U32 R10, R140.reuse, 0x10000, RZ ;  /* 0x000100008c0a7824 */ /* 0x040fe200078e00ff */
[----:B------:R-:W-:Y:S01]  /*31d20*/  LOP3.LUT R11, R140, 0xffff0000, RZ, 0xc0, !PT ;  /* 0xffff00008c0b7812 */ /* 0x000fe200078ec0ff */
[----:B------:R-:W-:Y:S01]  /*31d30*/  FFMA.FTZ R33, R12, R31, R33 ;  /* 0x0000001f0c217223 */ /* 0x000fe20000010021 */
        /* <DEDUP_REMOVED lines=21> */
.L_x_5230:
[----:B------:R-:W-:Y:S05]  /*31e90*/  BSYNC B3 ;  /* 0x0000000000037941 */ /* 0x000fea0003800000 */
.L_x_5229:
[C---:B------:R-:W-:Y:S02]  /*31ea0*/  R2UR UR4, R82.reuse ;  /* 0x00000000520472ca */ /* 0x040fe400000e0000 */
[C---:B------:R-:W-:Y:S02]  /*31eb0*/  R2UR UR5, R83.reuse ;  /* 0x00000000530572ca */ /* 0x040fe400000e0000 */
[----:B------:R-:W-:Y:S02]  /*31ec0*/  @!P1 R2UR UR6, R82 ;  /* 0x00000000520692ca */ /* 0x000fe400000e0000 */
[----:B------:R-:W-:Y:S02]  /*31ed0*/  @!P1 R2UR UR7, R83 ;  /* 0x00000000530792ca */ /* 0x000fe400000e0000 */
[-C--:B------:R-:W-:Y:S02]  /*31ee0*/  LEA R8, P0, R37, R84.reuse, 0x1 ;  /* 0x0000005425087211 */ /* 0x080fe400078008ff */
[----:B------:R-:W-:-:S02]  /*31ef0*/  @!P1 LEA R10, P2, R99, R84, 0x1 ;  /* 0x00000054630a9211 */ /* 0x000fc400078408ff */
[-C--:B------:R-:W-:Y:S02]  /*31f00*/  LEA.HI.X R9, R37, R85.reuse, R36, 0x1, P0 ;  /* 0x0000005525097211 */ /* 0x080fe400000f0c24 */
[----:B------:R-:W-:-:S03]  /*31f10*/  @!P1 LEA.HI.X R11, R99, R85, R130, 0x1, P2 ;  /* 0x00000055630b9211 */ /* 0x000fc600010f0c82 */
[----:B-----5:R1:W-:Y:S04]  /*31f20*/  ST.E.128 desc[UR4][R8.64], R12 ;  /* 0x0000000c08007985 */ /* 0x0203e8000c101d04 */
[----:B------:R1:W-:Y:S02]  /*31f30*/  @!P1 ST.E.128 desc[UR6][R10.64], R28 ;  /* 0x0000001c0a009985 */ /* 0x0003e4000c101d06 */
.L_x_5220:
[----:B------:R-:W-:Y:S05]  /*31f40*/  BSYNC B2 ;  /* 0x0000000000027941 */ /* 0x000fea0003800000 */
.L_x_5219:
[----:B------:R-:W-:Y:S02]  /*31f50*/  R2UR UR4, R82 ;  /* 0x00000000520472ca */ /* 0x000fe400000e0000 */
[----:B------:R-:W-:-:S13]  /*31f60*/  R2UR UR5, R83 ;  /* 0x00000000530572ca */ /* 0x000fda00000e0000 */
[----:B-1----:R-:W2:Y:S01]  /*31f70*/  LD.E R8, desc[UR4][R90.64+0xc] ;  /* 0x00000c045a087980 */ /* 0x002ea2000c101900 */
[----:B------:R-:W-:Y:S01]  /*31f80*/  VIADD R121, R121, 0x40 ;  /* 0x0000004079797836 */ /* 0x000fe20000000000 */
[----:B------:R-:W-:Y:S01]  /*31f90*/  SHF.R.S32.HI R11, RZ, 0x1f, R27 ;  /* 0x0000001fff0b7819 */ /* 0x000fe2000001141b */
[----:B------:R-:W-:-:S04]  /*31fa0*/  IMAD R12, R97, R27, RZ ;  /* 0x0000001b610c7224 */ /* 0x000fc800078e02ff */
[----:B------:R-:W-:Y:S01]  /*31fb0*/  IMAD R97, R96, R11, R12 ;  /* 0x0000000b60617224 */ /* 0x000fe200078e020c */
[----:B------:R-:W-:Y:S01]  /*31fc0*/  SHF.R.S32.HI R11, RZ, 0x1f, R121 ;  /* 0x0000001fff0b7819 */ /* 0x000fe20000011479 */
[----:B--2---:R-:W-:-:S05]  /*31fd0*/  IMAD R8, R27, -0x60, R8 ;  /* 0xffffffa01b087824 */ /* 0x004fca00078e0208 */
[----:B------:R-:W-:Y:S01]  /*31fe0*/  VIMNMX R10, R8, 0x60, PT ;  /* 0x00000060080a7848 */ /* 0x000fe20003fe0100 */
[----:B------:R-:W-:-:S03]  /*31ff0*/  IMAD.WIDE.U32 R8, R96, R27, RZ ;  /* 0x0000001b60087225 */ /* 0x000fc600078e00ff */
[----:B------:R-:W-:Y:S01]  /*32000*/  ISETP.GE.AND P0, PT, R121, R10, PT ;  /* 0x0000000a7900720c */ /* 0x000fe20003f06270 */
[----:B------:R-:W-:Y:S02]  /*32010*/  IMAD R10, R89, R121, RZ ;  /* 0x00000079590a7224 */ /* 0x000fe400078e02ff */
[----:B------:R-:W-:Y:S02]  /*32020*/  IMAD.IADD R9, R9, 0x1, R97 ;  /* 0x0000000109097824 */ /* 0x000fe400078e0261 */
[C---:B------:R-:W-:Y:S02]  /*32030*/  IMAD R11, R88.reuse, R11, R10 ;  /* 0x0000000b580b7224 */ /* 0x040fe400078e020a */
[----:B------:R-:W-:-:S06]  /*32040*/  IMAD.WIDE.U32 R88, R88, R121, R8 ;  /* 0x0000007958587225 */ /* 0x000fcc00078e0008 */
[----:B------:R-:W-:Y:S05]  /*32050*/  @P0 BRA `(.L_x_5188) ;  /* 0x0000002c00140947 */ /* 0x000fea0003800000 */
[----:B------:R-:W-:Y:S02]  /*32060*/  R2UR UR4, R82 ;  /* 0x00000000520472ca */ /* 0x000fe400000e0000 */
[----:B------:R-:W-:-:S13]  /*32070*/  R2UR UR5, R83 ;  /* 0x00000000530572ca */ /* 0x000fda00000e0000 */
[----:B-----5:R-:W2:Y:S01]  /*32080*/  LD.E.U8 R8, desc[UR4][R92.64] ;  /* 0x000000045c087980 */ /* 0x020ea2000c101100 */
[----:B------:R-:W-:Y:S01]  /*32090*/  BSSY B2, `(.L_x_5231) ;  /* 0x00000a6000027945 */ /* 0x000fe20003800000 */
[----:B------:R-:W-:Y:S01]  /*320a0*/  IMAD.IADD R32, R89, 0x1, R11 ;  /* 0x0000000159207824 */ /* 0x000fe200078e020b */
[----:B--2---:R-:W-:-:S04]  /*320b0*/  LOP3.LUT R8, R8, 0x1, RZ, 0xc0, !PT ;  /* 0x0000000108087812 */ /* 0x004fc800078ec0ff */
[----:B------:R-:W-:-:S13]  /*320c0*/  ISETP.NE.U32.AND P0, PT, R8, 0x1, PT ;  /* 0x000000010800780c */ /* 0x000fda0003f05070 */
[----:B------:R-:W-:Y:S05]  /*320d0*/  @P0 BRA `(.L_x_5232) ;  /* 0x0000000800840947 */ /* 0x000fea0003800000 */
[----:B------:R-:W-:Y:S02]  /*320e0*/  R2UR UR4, R82 ;  /* 0x00000000520472ca */ /* 0x000fe400000e0000 */
[----:B------:R-:W-:-:S13]  /*320f0*/  R2UR UR5, R83 ;  /* 0x00000000530572ca */ /* 0x000fda00000e0000 */
[----:B------:R-:W2:Y:S01]  /*32100*/  LD.E R8, desc[UR4][R90.64+0x4] ;  /* 0x000004045a087980 */ /* 0x000ea2000c101900 */
[----:B------:R-:W-:Y:S02]  /*32110*/  SHF.R.S32.HI R14, RZ, 0x1f, R121 ;  /* 0x0000001fff0e7819 */ /* 0x000fe40000011479 */
[----:B------:R-:W-:Y:S02]  /*32120*/  R2UR UR6, R82 ;  /* 0x00000000520672ca */ /* 0x000fe400000e0000 */
[----:B------:R-:W-:Y:S02]  /*32130*/  LEA.HI R14, R14, R121, RZ, 0x3 ;  /* 0x000000790e0e7211 */ /* 0x000fe400078f18ff */
[----:B------:R-:W-:-:S03]  /*32140*/  R2UR UR7, R83 ;  /* 0x00000000530772ca */ /* 0x000fc600000e0000 */
        /* <DEDUP_REMOVED lines=45> */
[C---:B------:R-:W-:Y:S01]  /*32420*/  IADD3 R35, P2, R37.reuse, R88, RZ ;  /* 0x0000005825237210 */ /* 0x040fe20007f5e0ff */
[----:B------:R-:W5:Y:S03]  /*32430*/  LD.E.128 R12, desc[UR6][R12.64] ;  /* 0x000000060c0c7980 */ /* 0x000f66000c101d00 */
[----:B------:R-:W-:-:S03]  /*32440*/  LEA.HI.X.SX32 R31, R37, R32, 0x1, P2 ;  /* 0x00000020251f7211 */ /* 0x000fc600010f0eff */
[----:B------:R-:W-:Y:S01]  /*32450*/  @!P1 IADD3 R33, P3, R29, R88, RZ ;  /* 0x000000581d219210 */ /* 0x000fe20007f7e0ff */
[----:B------:R-:W-:-:S12]  /*32460*/  @P0 BRA `(.L_x_5234) ;  /* 0x0000000400700947 */ /* 0x000fd80003800000 */
[----:B------:R-:W-:Y:S01]  /*32470*/  SHF.R.U64 R41, R64, 0x10, R65 ;  /* 0x0000001040297819 */ /* 0x000fe20000001241 */
[----:B-----5:R-:W-:Y:S01]  /*32480*/  IMAD.U32 R37, R13, 0x10000, RZ ;  /* 0x000100000d257824 */ /* 0x020fe200078e00ff */
[----:B------:R-:W-:Y:S01]  /*32490*/  SHF.R.U64 R68, R52, 0x10, R53 ;  /* 0x0000001034447819 */ /* 0x000fe20000001235 */
[----:B------:R-:W-:Y:S01]  /*324a0*/  IMAD.U32 R30, R9, 0x10000, RZ ;  /* 0x00010000091e7824 */ /* 0x000fe200078e00ff */
[----:B------:R-:W-:Y:S01]  /*324b0*/  SHF.R.U32.HI R64, RZ, 0x10, R65 ;  /* 0x00000010ff407819 */ /* 0x000fe20000011641 */
[----:B------:R-:W-:Y:S01]  /*324c0*/  IMAD.U32 R39, R15, 0x10000, RZ ;  /* 0x000100000f277824 */ /* 0x000fe200078e00ff */
[----:B------:R-:W-:Y:S02]  /*324d0*/  SHF.R.U32.HI R53, RZ, 0x10, R53 ;  /* 0x00000010ff357819 */ /* 0x000fe40000011635 */
[----:B------:R-:W-:Y:S02]  /*324e0*/  SHF.R.U64 R42, R54, 0x10, R55 ;  /* 0x00000010362a7819 */ /* 0x000fe40000001237 */
[----:B------:R-:W-:-:S02]  /*324f0*/  PRMT R129, R129, 0x5410, R64 ;  /* 0x0000541081817816 */ /* 0x000fc40000000040 */
[----:B------:R-:W-:Y:S02]  /*32500*/  PRMT R124, R124, 0x5410, R53 ;  /* 0x000054107c7c7816 */ /* 0x000fe40000000035 */
[--C-:B------:R-:W-:Y:S02]  /*32510*/  SHF.R.U64 R52, R66, 0x10, R67.reuse ;  /* 0x0000001042347819 */ /* 0x100fe40000001243 */
[----:B------:R-:W-:Y:S01]  /*32520*/  PRMT R127, R127, 0x5410, R42 ;  /* 0x000054107f7f7816 */ /* 0x000fe2000000002a */
[----:B------:R-:W-:Y:S01]  /*32530*/  IMAD.U32 R42, R129, 0x10000, RZ ;  /* 0x00010000812a7824 */ /* 0x000fe200078e00ff */
[----:B------:R-:W-:Y:S02]  /*32540*/  SHF.R.U32.HI R67, RZ, 0x10, R67 ;  /* 0x00000010ff437819 */ /* 0x000fe40000011643 */
[----:B------:R-:W-:Y:S01]  /*32550*/  PRMT R128, R128, 0x5410, R41 ;  /* 0x0000541080807816 */ /* 0x000fe20000000029 */
[----:B------:R-:W-:Y:S01]  /*32560*/  IMAD.U32 R41, R124, 0x10000, RZ ;  /* 0x000100007c297824 */ /* 0x000fe200078e00ff */
[----:B------:R-:W-:Y:S01]  /*32570*/  SHF.R.U32.HI R55, RZ, 0x10, R55 ;  /* 0x00000010ff377819 */ /* 0x000fe20000011637 */
[-C--:B------:R-:W-:Y:S01]  /*32580*/  FMUL.FTZ R43, R37, R42.reuse ;  /* 0x0000002a252b7220 */ /* 0x080fe20000410000 */
[----:B------:R-:W-:Y:S01]  /*32590*/  LOP3.LUT R38, R13, 0xffff0000, RZ, 0xc0, !PT ;  /* 0xffff00000d267812 */ /* 0x000fe200078ec0ff */
[-C--:B------:R-:W-:Y:S01]  /*325a0*/  FMUL.FTZ R53, R37, R41.reuse ;  /* 0x0000002925357220 */ /* 0x080fe20000410000 */
[----:B------:R-:W-:Y:S01]  /*325b0*/  LOP3.LUT R129, R129, 0xffff0000, RZ, 0xc0, !PT ;  /* 0xffff000081817812 */ /* 0x000fe200078ec0ff */
[----:B------:R-:W-:Y:S01]  /*325c0*/  FFMA.FTZ R43, R30, R41, -R43 ;  /* 0x000000291e2b7223 */ /* 0x000fe2000001082b */
[----:B------:R-:W-:Y:S01]  /*325d0*/  PRMT R122, R122, 0x5410, R67 ;  /* 0x000054107a7a7816 */ /* 0x000fe20000000043 */
[----:B------:R-:W-:Y:S01]  /*325e0*/  FFMA.FTZ R53, R30, R42, R53 ;  /* 0x0000002a1e357223 */ /* 0x000fe20000010035 */
        /* <DEDUP_REMOVED lines=8> */
[----:B------:R-:W-:Y:S01]  /*32670*/  IMAD.U32 R13, R12, 0x10000, RZ ;  /* 0x000100000c0d7824 */ /* 0x000fe200078e00ff */
[----:B------:R-:W-:Y:S01]  /*32680*/  LOP3.LUT R40, R15, 0xffff0000, RZ, 0xc0, !PT ;  /* 0xffff00000f287812 */ /* 0x000fe200078ec0ff */
[----:B------:R-:W-:Y:S01]  /*32690*/  FFMA.FTZ R38, R34, R37, -R55 ;  /* 0x0000002522267223 */ /* 0x000fe20000010837 */
[----:B------:R-:W-:Y:S01]  /*326a0*/  LOP3.LUT R122, R122, 0xffff0000, RZ, 0xc0, !PT ;  /* 0xffff00007a7a7812 */ /* 0x000fe200078ec0ff */
[----:B------:R-:W-:-:S02]  /*326b0*/  IMAD.U32 R12, R11, 0x10000, RZ ;  /* 0x000100000b0c7824 */ /* 0x000fc400078e00ff */
[C---:B------:R-:W-:Y:S01]  /*326c0*/  FMUL.FTZ R37, R39.reuse, R41 ;  /* 0x0000002927257220 */ /* 0x040fe20000410000 */
[----:B------:R-:W-:Y:S01]  /*326d0*/  LOP3.LUT R126, R126, 0xffff0000, RZ, 0xc0, !PT ;  /* 0xffff00007e7e7812 */ /* 0x000fe200078ec0ff */
[-C--:B------:R-:W-:Y:S01]  /*326e0*/  FMUL.FTZ R54, R39, R30.reuse ;  /* 0x0000001e27367220 */ /* 0x080fe20000410000 */
[----:B------:R-:W-:Y:S01]  /*326f0*/  PRMT R125, R125, 0x5410, R68 ;  /* 0x000054107d7d7816 */ /* 0x000fe20000000044 */
[----:B------:R-:W-:Y:S01]  /*32700*/  FFMA.FTZ R42, R34, R129, R65 ;  /* 0x00000081222a7223 */ /* 0x000fe20000010041 */
[----:B------:R-:W-:Y:S01]  /*32710*/  PRMT R123, R123, 0x5410, R52 ;  /* 0x000054107b7b7816 */ /* 0x000fe20000000034 */
[----:B------:R-:W-:Y:S01]  /*32720*/  FFMA.FTZ R52, R12, R30, -R37 ;  /* 0x0000001e0c347223 */ /* 0x000fe20000010825 */
[----:B------:R-:W-:Y:S01]  /*32730*/  LOP3.LUT R11, R11, 0xffff0000, RZ, 0xc0, !PT ;  /* 0xffff00000b0b7812 */ /* 0x000fe200078ec0ff */
[C---:B------:R-:W-:Y:S01]  /*32740*/  FMUL.FTZ R34, R40.reuse, R122 ;  /* 0x0000007a28227220 */ /* 0x040fe20000410000 */
[-C--:B------:R-:W-:Y:S01]  /*32750*/  FMUL.FTZ R40, R40, R126.reuse ;  /* 0x0000007e28287220 */ /* 0x080fe20000410000 */
[----:B------:R-:W-:Y:S01]  /*32760*/  LOP3.LUT R37, R128, 0xffff0000, RZ, 0xc0, !PT ;  /* 0xffff000080257812 */ /* 0x000fe200078ec0ff */
[----:B------:R-:W-:Y:S01]  /*32770*/  FFMA.FTZ R54, R12, R41, R54 ;  /* 0x000000290c367223 */ /* 0x000fe20000010036 */
[----:B------:R-:W-:Y:S01]  /*32780*/  IMAD.U32 R30, R128, 0x10000, RZ ;  /* 0x00010000801e7824 */ /* 0x000fe200078e00ff */
[----:B------:R-:W-:Y:S01]  /*32790*/  LOP3.LUT R28, R8, 0xffff0000, RZ, 0xc0, !PT ;  /* 0xffff0000081c7812 */ /* 0x000fe200078ec0ff */
[C---:B------:R-:W-:Y:S01]  /*327a0*/  IMAD.U32 R12, R125.reuse, 0x10000, RZ ;  /* 0x000100007d0c7824 */ /* 0x040fe200078e00ff */
[----:B------:R-:W-:Y:S01]  /*327b0*/  LOP3.LUT R125, R125, 0xffff0000, RZ, 0xc0, !PT ;  /* 0xffff00007d7d7812 */ /* 0x000fe200078ec0ff */
[C---:B------:R-:W-:Y:S01]  /*327c0*/  FFMA.FTZ R41, R11.reuse, R126, -R34 ;  /* 0x0000007e0b297223 */ /* 0x040fe20000010822 */
[----:B------:R-:W-:Y:S01]  /*327d0*/  FFMA.FTZ R55, R11, R122, R40 ;  /* 0x0000007a0b377223 */ /* 0x000fe20000010028 */
[----:B------:R-:W-:Y:S01]  /*327e0*/  FMUL.FTZ R34, R13, R30 ;  /* 0x0000001e0d227220 */ /* 0x000fe20000410000 */
[----:B------:R-:W-:Y:S01]  /*327f0*/  FMUL.FTZ R11, R36, R37 ;  /* 0x00000025240b7220 */ /* 0x000fe20000410000 */
[----:B------:R-:W-:-:S02]  /*32800*/  IMAD.U32 R9, R8, 0x10000, RZ ;  /* 0x0001000008097824 */ /* 0x000fc400078e00ff */
[-C--:B------:R-:W-:Y:S01]  /*32810*/  FMUL.FTZ R13, R13, R12.reuse ;  /* 0x0000000c0d0d7220 */ /* 0x080fe20000410000 */
[-C--:B------:R-:W-:Y:S01]  /*32820*/  FMUL.FTZ R39, R36, R125.reuse ;  /* 0x0000007d24277220 */ /* 0x080fe20000410000 */
[----:B------:R-:W-:Y:S01]  /*32830*/  FFMA.FTZ R125, R28, R125, -R11 ;  /* 0x0000007d1c7d7223 */ /* 0x000fe2000001080b */
[C---:B------:R-:W-:Y:S02]  /*32840*/  IMAD.U32 R15, R14.reuse, 0x10000, RZ ;  /* 0x000100000e0f7824 */ /* 0x040fe400078e00ff */
        /* <DEDUP_REMOVED lines=8> */
[----:B------:R-:W-:-:S02]  /*328d0*/  IMAD.U32 R8, R10, 0x10000, RZ ;  /* 0x000100000a087824 */ /* 0x000fc400078e00ff */
[C---:B------:R-:W-:Y:S01]  /*328e0*/  FMUL.FTZ R37, R15.reuse, R11 ;  /* 0x0000000b0f257220 */ /* 0x040fe20000410000 */
[----:B------:R-:W-:Y:S01]  /*328f0*/  FMUL.FTZ R12, R15, R9 ;  /* 0x000000090f0c7220 */ /* 0x000fe20000410000 */
[----:B------:R-:W-:Y:S01]  /*32900*/  LOP3.LUT R10, R10, 0xffff0000, RZ, 0xc0, !PT ;  /* 0xffff00000a0a7812 */ /* 0x000fe200078ec0ff */
        /* <DEDUP_REMOVED lines=18> */
.L_x_5234:
[----:B------:R-:W-:Y:S05]  /*32a30*/  BSYNC B3 ;  /* 0x0000000000037941 */ /* 0x000fea0003800000 */
.L_x_5233:
        /* <DEDUP_REMOVED lines=11> */
.L_x_5232:
[----:B------:R-:W-:Y:S05]  /*32af0*/  BSYNC B2 ;  /* 0x0000000000027941 */ /* 0x000fea0003800000 */
.L_x_5231:
        /* <DEDUP_REMOVED lines=10> */
[----:B------:R-:W-:Y:S01]  /*32ba0*/  SHF.R.S32.HI R14, RZ, 0x1f, R121 ;  /* 0x0000001fff0e7819 */ /* 0x000fe20000011479 */
[----:B------:R-:W-:Y:S01]  /*32bb0*/  IMAD.IADD R10, R100, 0x1, -R101 ;  /* 0x00000001640a7824 */ /* 0x000fe200078e0a65 */
[----:B------:R-:W-:Y:S02]  /*32bc0*/  R2UR UR6, R82 ;  /* 0x00000000520672ca */ /* 0x000fe400000e0000 */
[----:B------:R-:W-:Y:S02]  /*32bd0*/  LEA.HI R14, R14, R121, RZ, 0x3 ;  /* 0x000000790e0e7211 */ /* 0x000fe400078f18ff */
[----:B------:R-:W-:-:S03]  /*32be0*/  R2UR UR7, R83 ;  /* 0x00000000530772ca */ /* 0x000fc600000e0000 */
[----:B------:R-:W-:-:S05]  /*32bf0*/  IMAD.SHL.U32 R14, R14, 0x40, RZ ;  /* 0x000000400e0e7824 */ /* 0x000fca00078e00ff */
[----:B------:R-:W-:Y:S01]  /*32c00*/  LOP3.LUT R15, R14, 0xfffffe00, RZ, 0xc0, !PT ;  /* 0xfffffe000e0f7812 */ /* 0x000fe200078ec0ff */
[----:B------:R-:W-:Y:S01]  /*32c10*/  BSSY B3, `(.L_x_5237) ;  /* 0x000008b000037945 */ /* 0x000fe20003800000 */
[----:B--2---:R-:W-:-:S04]  /*32c20*/  LEA.HI R8, R8, R8, RZ, 0x1 ;  /* 0x0000000808087211 */ /* 0x004fc800078f08ff */
        /* <DEDUP_REMOVED lines=49> */
[----:B------:R-:W-:Y:S01]  /*32f40*/  SHF.R.U64 R50, R60, 0x10, R61 ;  /* 0x000000103c327819 */ /* 0x000fe2000000123d */
[----:B------:R-:W-:Y:S01]  /*32f50*/  IMAD.U32 R39, R15, 0x10000, RZ ;  /* 0x000100000f277824 */ /* 0x000fe200078e00ff */
[----:B------:R-:W-:Y:S01]  /*32f60*/  SHF.R.U32.HI R49, RZ, 0x10, R49 ;  /* 0x00000010ff317819 */ /* 0x000fe20000011631 */
[----:B------:R-:W-:Y:S01]  /*32f70*/  IMAD.U32 R34, R12, 0x10000, RZ ;  /* 0x000100000c227824 */ /* 0x000fe200078e00ff */
[----:B------:R-:W-:Y:S02]  /*32f80*/  SHF.R.U32.HI R61, RZ, 0x10, R61 ;  /* 0x00000010ff3d7819 */ /* 0x000fe4000001163d */
[----:B------:R-:W-:-:S02]  /*32f90*/  PRMT R116, R116, 0x5410, R49 ;  /* 0x0000541074747816 */ /* 0x000fc40000000031 */
[----:B------:R-:W-:Y:S02]  /*32fa0*/  PRMT R120, R120, 0x5410, R61 ;  /* 0x0000541078787816 */ /* 0x000fe4000000003d */
[----:B------:R-:W-:Y:S01]  /*32fb0*/  SHF.R.U32.HI R51, RZ, 0x10, R51 ;  /* 0x00000010ff337819 */ /* 0x000fe20000011633 */
[----:B------:R-:W-:Y:S01]  /*32fc0*/  IMAD.U32 R41, R116, 0x10000, RZ ;  /* 0x0001000074297824 */ /* 0x000fe200078e00ff */
[--C-:B------:R-:W-:Y:S02]  /*32fd0*/  SHF.R.U64 R48, R62, 0x10, R63.reuse ;  /* 0x000000103e307819 */ /* 0x100fe4000000123f */
[----:B------:R-:W-:Y:S01]  /*32fe0*/  PRMT R113, R113, 0x5410, R42 ;  /* 0x0000541071717816 */ /* 0x000fe2000000002a */
[----:B------:R-:W-:Y:S01]  /*32ff0*/  IMAD.U32 R42, R120, 0x10000, RZ ;  /* 0x00010000782a7824 */ /* 0x000fe200078e00ff */
[----:B------:R-:W-:Y:S02]  /*33000*/  SHF.R.U32.HI R63, RZ, 0x10, R63 ;  /* 0x00000010ff3f7819 */ /* 0x000fe4000001163f */
[----:B------:R-:W-:Y:S01]  /*33010*/  LOP3.LUT R38, R13, 0xffff0000, RZ, 0xc0, !PT ;  /* 0xffff00000d267812 */ /* 0x000fe200078ec0ff */
[CC--:B------:R-:W-:Y:S01]  /*33020*/  FMUL.FTZ R49, R37.reuse, R42.reuse ;  /* 0x0000002a25317220 */ /* 0x0c0fe20000410000 */
[----:B------:R-:W-:Y:S01]  /*33030*/  PRMT R114, R114, 0x5410, R51 ;  /* 0x0000541072727816 */ /* 0x000fe20000000033 */
[-C--:B------:R-:W-:Y:S01]  /*33040*/  FMUL.FTZ R51, R37, R41.reuse ;  /* 0x0000002925337220 */ /* 0x080fe20000410000 */
[----:B------:R-:W-:Y:S01]  /*33050*/  LOP3.LUT R43, R120, 0xffff0000, RZ, 0xc0, !PT ;  /* 0xffff0000782b7812 */ /* 0x000fe200078ec0ff */
[----:B------:R-:W-:Y:S01]  /*33060*/  FFMA.FTZ R49, R28, R41, -R49 ;  /* 0x000000291c317223 */ /* 0x000fe20000010831 */
[----:B------:R-:W-:Y:S01]  /*33070*/  PRMT R118, R118, 0x5410, R63 ;  /* 0x0000541076767816 */ /* 0x000fe2000000003f */
[----:B------:R-:W-:Y:S01]  /*33080*/  FFMA.FTZ R51, R28, R42, R51 ;  /* 0x0000002a1c337223 */ /* 0x000fe20000010033 */
[----:B------:R-:W-:Y:S01]  /*33090*/  LOP3.LUT R37, R116, 0xffff0000, RZ, 0xc0, !PT ;  /* 0xffff000074257812 */ /* 0x000fe200078ec0ff */
[----:B------:R-:W-:Y:S01]  /*330a0*/  FMUL.FTZ R53, R38, R43 ;  /* 0x0000002b26357220 */ /* 0x000fe20000410000 */
[----:B------:R-:W-:Y:S01]  /*330b0*/  LOP3.LUT R30, R9, 0xffff0000, RZ, 0xc0, !PT ;  /* 0xffff0000091e7812 */ /* 0x000fe200078ec0ff */
[----:B------:R-:W-:Y:S01]  /*330c0*/  IMAD.U32 R41, R118, 0x10000, RZ ;  /* 0x0001000076297824 */ /* 0x000fe200078e00ff */
[----:B------:R-:W-:Y:S01]  /*330d0*/  LOP3.LUT R36, R12, 0xffff0000, RZ, 0xc0, !PT ;  /* 0xffff00000c247812 */ /* 0x000fe200078ec0ff */
[----:B------:R-:W-:-:S02]  /*330e0*/  IMAD.U32 R28, R114, 0x10000, RZ ;  /* 0x00010000721c7824 */ /* 0x000fc400078e00ff */
[-C--:B------:R-:W-:Y:S01]  /*330f0*/  FMUL.FTZ R55, R38, R37.reuse ;  /* 0x0000002526377220 */ /* 0x080fe20000410000 */
[----:B------:R-:W-:Y:S01]  /*33100*/  PRMT R117, R117, 0x5410, R48 ;  /* 0x0000541075757816 */ /* 0x000fe20000000030 */
[----:B------:R-:W-:Y:S01]  /*33110*/  FFMA.FTZ R38, R30, R37, -R53 ;  /* 0x000000251e267223 */ /* 0x000fe20000010835 */
[----:B------:R-:W-:Y:S01]  /*33120*/  IMAD.U32 R12, R11, 0x10000, RZ ;  /* 0x000100000b0c7824 */ /* 0x000fe200078e00ff */
[----:B------:R-:W-:Y:S01]  /*33130*/  LOP3.LUT R40, R15, 0xffff0000, RZ, 0xc0, !PT ;  /* 0xffff00000f287812 */ /* 0x000fe200078ec0ff */
[----:B------:R-:W-:Y:S01]  /*33140*/  FMUL.FTZ R37, R39, R41 ;  /* 0x0000002927257220 */ /* 0x000fe20000410000 */
[----:B------:R-:W-:Y:S01]  /*33150*/  PRMT R115, R115, 0x5410, R52 ;  /* 0x0000541073737816 */ /* 0x000fe20000000034 */
[-C--:B------:R-:W-:Y:S01]  /*33160*/  FMUL.FTZ R48, R39, R28.reuse ;  /* 0x0000001c27307220 */ /* 0x080fe20000410000 */
[----:B------:R-:W-:Y:S01]  /*33170*/  LOP3.LUT R118, R118, 0xffff0000, RZ, 0xc0, !PT ;  /* 0xffff000076767812 */ /* 0x000fe200078ec0ff */
[----:B------:R-:W-:Y:S01]  /*33180*/  FFMA.FTZ R42, R30, R43, R55 ;  /* 0x0000002b1e2a7223 */ /* 0x000fe20000010037 */
[----:B------:R-:W-:Y:S01]  /*33190*/  PRMT R119, R119, 0x5410, R50 ;  /* 0x0000541077777816 */ /* 0x000fe20000000032 */
[----:B------:R-:W-:Y:S01]  /*331a0*/  FFMA.FTZ R39, R12, R28, -R37 ;  /* 0x0000001c0c277223 */ /* 0x000fe20000010825 */
[----:B------:R-:W-:Y:S01]  /*331b0*/  LOP3.LUT R114, R114, 0xffff0000, RZ, 0xc0, !PT ;  /* 0xffff000072727812 */ /* 0x000fe200078ec0ff */
[----:B------:R-:W-:Y:S01]  /*331c0*/  FFMA.FTZ R48, R12, R41, R48 ;  /* 0x000000290c307223 */ /* 0x000fe20000010030 */
[----:B------:R-:W-:Y:S01]  /*331d0*/  LOP3.LUT R13, R11, 0xffff0000, RZ, 0xc0, !PT ;  /* 0xffff00000b0d7812 */ /* 0x000fe200078ec0ff */
[----:B------:R-:W-:Y:S01]  /*331e0*/  FMUL.FTZ R30, R40, R118 ;  /* 0x00000076281e7220 */ /* 0x000fe20000410000 */
[----:B------:R-:W-:-:S02]  /*331f0*/  IMAD.U32 R12, R115, 0x10000, RZ ;  /* 0x00010000730c7824 */ /* 0x000fc400078e00ff */
[-C--:B------:R-:W-:Y:S01]  /*33200*/  FMUL.FTZ R40, R40, R114.reuse ;  /* 0x0000007228287220 */ /* 0x080fe20000410000 */
[----:B------:R-:W-:Y:S02]  /*33210*/  IMAD.U32 R28, R119, 0x10000, RZ ;  /* 0x00010000771c7824 */ /* 0x000fe400078e00ff */
[----:B------:R-:W-:Y:S01]  /*33220*/  FFMA.FTZ R114, R13, R114, -R30 ;  /* 0x000000720d727223 */ /* 0x000fe2000001081e */
[----:B------:R-:W-:Y:S01]  /*33230*/  IMAD.U32 R9, R8, 0x10000, RZ ;  /* 0x0001000008097824 */ /* 0x000fe200078e00ff */
[----:B------:R-:W-:Y:S01]  /*33240*/  LOP3.LUT R119, R119, 0xffff0000, RZ, 0xc0, !PT ;  /* 0xffff000077777812 */ /* 0x000fe200078ec0ff */
[C---:B------:R-:W-:Y:S01]  /*33250*/  FMUL.FTZ R37, R34.reuse, R12 ;  /* 0x0000000c22257220 */ /* 0x040fe20000410000 */
[----:B------:R-:W-:Y:S01]  /*33260*/  LOP3.LUT R115, R115, 0xffff0000, RZ, 0xc0, !PT ;  /* 0xffff000073737812 */ /* 0x000fe200078ec0ff */
[----:B------:R-:W-:Y:S01]  /*33270*/  FMUL.FTZ R30, R34, R28 ;  /* 0x0000001c221e7220 */ /* 0x000fe20000410000 */
[----:B------:R-:W-:Y:S01]  /*33280*/  LOP3.LUT R8, R8, 0xffff0000, RZ, 0xc0, !PT ;  /* 0xffff000008087812 */ /* 0x000fe200078ec0ff */
[----:B------:R-:W-:Y:S01]  /*33290*/  FFMA.FTZ R41, R13, R118, R40 ;  /* 0x000000760d297223 */ /* 0x000fe20000010028 */
[----:B------:R-:W-:Y:S01]  /*332a0*/  FFMA.FTZ R37, R9, R28, R37 ;  /* 0x0000001c09257223 */ /* 0x000fe20000010025 */
[----:B------:R-:W-:-:S02]  /*332b0*/  IMAD.U32 R15, R14, 0x10000, RZ ;  /* 0x000100000e0f7824 */ /* 0x000fc400078e00ff */
[----:B------:R-:W-:Y:S01]  /*332c0*/  FMUL.FTZ R13, R36, R119 ;  /* 0x00000077240d7220 */ /* 0x000fe20000410000 */
[----:B------:R-:W-:Y:S01]  /*332d0*/  FFMA.FTZ R30, R9, R12, -R30 ;  /* 0x0000000c091e7223 */ /* 0x000fe2000001081e */
[----:B------:R-:W-:Y:S01]  /*332e0*/  IMAD.U32 R28, R117, 0x10000, RZ ;  /* 0x00010000751c7824 */ /* 0x000fe200078e00ff */
[----:B------:R-:W-:Y:S01]  /*332f0*/  LOP3.LUT R14, R14, 0xffff0000, RZ, 0xc0, !PT ;  /* 0xffff00000e0e7812 */ /* 0x000fe200078ec0ff */
[-C--:B------:R-:W-:Y:S01]  /*33300*/  FMUL.FTZ R9, R36, R115.reuse ;  /* 0x0000007324097220 */ /* 0x080fe20000410000 */
[----:B------:R-:W-:Y:S01]  /*33310*/  IMAD.U32 R12, R113, 0x10000, RZ ;  /* 0x00010000710c7824 */ /* 0x000fe200078e00ff */
[----:B------:R-:W-:Y:S01]  /*33320*/  LOP3.LUT R117, R117, 0xffff0000, RZ, 0xc0, !PT ;  /* 0xffff000075757812 */ /* 0x000fe200078ec0ff */
[----:B------:R-:W-:Y:S01]  /*33330*/  FFMA.FTZ R13, R8, R115, -R13 ;  /* 0x00000073080d7223 */ /* 0x000fe2000001080d */
[----:B------:R-:W-:Y:S01]  /*33340*/  LOP3.LUT R113, R113, 0xffff0000, RZ, 0xc0, !PT ;  /* 0xffff000071717812 */ /* 0x000fe200078ec0ff */
[----:B------:R-:W-:Y:S02]  /*33350*/  IMAD.U32 R11, R10, 0x10000, RZ ;  /* 0x000100000a0b7824 */ /* 0x000fe400078e00ff */
        /* <DEDUP_REMOVED lines=22> */
.L_x_5238:
[----:B------:R-:W-:Y:S05]  /*334c0*/  BSYNC B3 ;  /* 0x0000000000037941 */ /* 0x000fea0003800000 */
.L_x_5237:
        /* <DEDUP_REMOVED lines=11> */
.L_x_5236:
[----:B------:R-:W-:Y:S05]  /*33580*/  BSYNC B2 ;  /* 0x0000000000027941 */ /* 0x000fea0003800000 */
.L_x_5235:
[----:B------:R-:W-:Y:S02]  /*33590*/  R2UR UR4, R82 ;  /* 0x00000000520472ca */ /* 0x000fe400000e0000 */
[----:B------:R-:W-:-:S13]  /*335a0*/  R2UR UR5, R83 ;  /* 0x00000000530572ca */ /* 0x000fda00000e0000 */
[----:B------:R-:W2:Y:S02]  /*335b0*/  LD.E.U8 R92, desc[UR4][R92.64] ;  /* 0x000000045c5c7980 */ /* 0x000ea4000c101100 */
[----:B--2---:R-:W-:-:S13]  /*335c0*/  LOP3.LUT P0, RZ, R92, 0x4, RZ, 0xc0, !PT ;  /* 0x000000045cff7812 */ /* 0x004fda000780c0ff */
[----:B------:R-:W-:Y:S05]  /*335d0*/  @!P0 BRA `(.L_x_5188) ;  /* 0x0000001400b48947 */ /* 0x000fea0003800000 */
[----:B------:R-:W-:Y:S02]  /*335e0*/  R2UR UR4, R82 ;  /* 0x00000000520472ca */ /* 0x000fe400000e0000 */
[----:B------:R-:W-:-:S13]  /*335f0*/  R2UR UR5, R83 ;  /* 0x00000000530572ca */ /* 0x000fda00000e0000 */
[----:B------:R-:W2:Y:S01]  /*33600*/  LD.E R90, desc[UR4][R90.64+0x4] ;  /* 0x000004045a5a7980 */ /* 0x000ea2000c101900 */
[----:B-1----:R-:W-:Y:S01]  /*33610*/  VIADD R31, R104, 0x40 ;  /* 0x00000040681f7836 */ /* 0x002fe20000000000 */
[----:B------:R-:W-:Y:S01]  /*33620*/  SHF.R.S32.HI R14, RZ, 0x1f, R121 ;  /* 0x0000001fff0e7819 */ /* 0x000fe20000011479 */
[----:B------:R-:W-:Y:S01]  /*33630*/  IMAD.SHL.U32 R11, R121, 0x40, RZ ;  /* 0x00000040790b7824 */ /* 0x000fe200078e00ff */
[----:B------:R-:W-:Y:S02]  /*33640*/  R2UR UR6, R82 ;  /* 0x00000000520672ca */ /* 0x000fe400000e0000 */
[----:B------:R-:W-:Y:S02]  /*33650*/  LEA.HI R14, R14, R121, RZ, 0x3 ;  /* 0x000000790e0e7211 */ /* 0x000fe400078f18ff */
[----:B------:R-:W-:Y:S02]  /*33660*/  LOP3.LUT R11, R11, 0x1c0, RZ, 0xc0, !PT ;  /* 0x000001c00b0b7812 */ /* 0x000fe400078ec0ff */
[----:B------:R-:W-:Y:S01]  /*33670*/  R2UR UR7, R83 ;  /* 0x00000000530772ca */ /* 0x000fe200000e0000 */
[----:B------:R-:W-:Y:S01]  /*33680*/  IMAD.SHL.U32 R14, R14, 0x40, RZ ;  /* 0x000000400e0e7824 */ /* 0x000fe200078e00ff */
[----:B------:R-:W-:-:S04]  /*33690*/  SHF.R.U32.HI R15, RZ, 0x3, R11 ;  /* 0x00000003ff0f7819 */ /* 0x000fc8000001160b */
[----:B------:R-:W-:Y:S01]  /*336a0*/  LOP3.LUT R13, R14, 0xfffffe00, RZ, 0xc0, !PT ;  /* 0xfffffe000e0d7812 */ /* 0x000fe200078ec0ff */
[----:B------:R-:W-:Y:S01]  /*336b0*/  BSSY B2, `(.L_x_5239) ;  /* 0x0000085000027945 */ /* 0x000fe20003800000 */
[----:B--2---:R-:W-:-:S04]  /*336c0*/  LEA.HI R8, R90, R90, RZ, 0x1 ;  /* 0x0000005a5a087211 */ /* 0x004fc800078f08ff */
[----:B------:R-:W-:-:S04]  /*336d0*/  SHF.R.S32.HI R28, RZ, 0x1, R8 ;  /* 0x00000001ff1c7819 */ /* 0x000fc80000011408 */
[----:B------:R-:W-:-:S04]  /*336e0*/  ISETP.GE.AND P0, PT, R31, R28, PT ;  /* 0x0000001c1f00720c */ /* 0x000fc80003f06270 */
[----:B------:R-:W-:-:S05]  /*336f0*/  SEL R8, R28, RZ, P0 ;  /* 0x000000ff1c087207 */ /* 0x000fca0000000000 */
[----:B------:R-:W-:-:S04]  /*33700*/  IMAD.IADD R8, R31, 0x1, R8 ;  /* 0x000000011f087824 */ /* 0x000fc800078e0208 */
[----:B------:R-:W-:Y:S01]  /*33710*/  @P0 IMAD.IADD R101, R100, 0x1, -R101 ;  /* 0x0000000164650824 */ /* 0x000fe200078e0a65 */
[----:B------:R-:W-:-:S04]  /*33720*/  SHF.R.S32.HI R9, RZ, 0x1f, R8 ;  /* 0x0000001fff097819 */ /* 0x000fc80000011408 */
[----:B------:R-:W-:Y:S02]  /*33730*/  SHF.R.S32.HI R12, RZ, 0x1f, R101 ;  /* 0x0000001fff0c7819 */ /* 0x000fe40000011465 */
[CC--:B------:R-:W-:Y:S02]  /*33740*/  LEA.HI R10, R9.reuse, R8.reuse, RZ, 0x3 ;  /* 0x00000008090a7211 */ /* 0x0c0fe400078f18ff */
[----:B------:R-:W-:Y:S02]  /*33750*/  LEA.HI R101, R12, R101, RZ, 0x4 ;  /* 0x000000650c657211 */ /* 0x000fe400078f20ff */
[----:B------:R-:W-:Y:S02]  /*33760*/  SHF.R.S32.HI R30, RZ, 0x3, R10 ;  /* 0x00000003ff1e7819 */ /* 0x000fe4000001140a */
[----:B------:R-:W-:Y:S02]  /*33770*/  LEA.HI R8, R9, R8, RZ, 0x6 ;  /* 0x0000000809087211 */ /* 0x000fe400078f30ff */
[----:B------:R-:W-:-:S02]  /*33780*/  LEA.HI.SX32 R101, R101, R30, 0x1c ;  /* 0x0000001e65657211 */ /* 0x000fc400078fe2ff */
[----:B------:R-:W-:Y:S02]  /*33790*/  SHF.R.S32.HI R8, RZ, 0x6, R8 ;  /* 0x00000006ff087819 */ /* 0x000fe40000011408 */
[----:B------:R-:W-:Y:S01]  /*337a0*/  SHF.R.S32.HI R12, RZ, 0x1f, R101 ;  /* 0x0000001fff0c7819 */ /* 0x000fe20000011465 */
[----:B------:R-:W-:Y:S01]  /*337b0*/  IMAD.SHL.U32 R29, R101, 0x8, RZ ;  /* 0x00000008651d7824 */ /* 0x000fe200078e00ff */
[----:B------:R-:W-:Y:S01]  /*337c0*/  LOP3.LUT R10, R11, 0x38, R10, 0xf8, !PT ;  /* 0x000000380b0a7812 */ /* 0x000fe200078ef80a */
[----:B------:R-:W-:Y:S01]  /*337d0*/  IMAD R8, R8, 0x1800, R13 ;  /* 0x0000180008087824 */ /* 0x000fe200078e020d */
[----:B------:R-:W-:Y:S02]  /*337e0*/  LEA.HI R12, R12, R101, RZ, 0x3 ;  /* 0x000000650c0c7211 */ /* 0x000fe400078f18ff */
[----:B------:R-:W-:Y:S02]  /*337f0*/  LOP3.LUT R9, R10, R15, RZ, 0x3c, !PT ;  /* 0x0000000f0a097212 */ /* 0x000fe400078e3cff */
[----:B------:R-:W-:-:S02]  /*33800*/  SHF.R.S32.HI R12, RZ, 0x3, R12 ;  /* 0x00000003ff0c7819 */ /* 0x000fc4000001140c */
[----:B------:R-:W-:Y:S01]  /*33810*/  LOP3.LUT R11, R11, 0x38, R29, 0xf8, !PT ;  /* 0x000000380b0b7812 */ /* 0x000fe200078ef81d */
[----:B------:R-:W-:Y:S02]  /*33820*/  IMAD.IADD R9, R8, 0x1, R9 ;  /* 0x0000000108097824 */ /* 0x000fe400078e0209 */
[----:B------:R-:W-:Y:S01]  /*33830*/  IMAD R12, R12, 0x1800, R13 ;  /* 0x000018000c0c7824 */ /* 0x000fe200078e020d */
[----:B------:R-:W-:Y:S02]  /*33840*/  LOP3.LUT R11, R11, R15, RZ, 0x3c, !PT ;  /* 0x0000000f0b0b7212 */ /* 0x000fe400078e3cff */
[----:B------:R-:W-:-:S03]  /*33850*/  IADD3 R9, P0, R102, R9, RZ ;  /* 0x0000000966097210 */ /* 0x000fc60007f1e0ff */
[----:B------:R-:W-:Y:S02]  /*33860*/  IMAD.IADD R11, R12, 0x1, R11 ;  /* 0x000000010c0b7824 */ /* 0x000fe400078e020b */
[--C-:B------:R-:W-:Y:S01]  /*33870*/  IMAD.X R10, RZ, RZ, R103.reuse, P0 ;  /* 0x000000ffff0a7224 */ /* 0x100fe200000e0667 */
[C---:B------:R-:W-:Y:S02]  /*33880*/  LEA R8, P0, R9.reuse, R94, 0x1 ;  /* 0x0000005e09087211 */ /* 0x040fe400078008ff */
[----:B------:R-:W-:Y:S02]  /*33890*/  IADD3 R11, P1, R102, R11, RZ ;  /* 0x0000000b660b7210 */ /* 0x000fe40007f3e0ff */
[----:B------:R-:W-:Y:S02]  /*338a0*/  LEA.HI.X R9, R9, R95, R10, 0x1, P0 ;  /* 0x0000005f09097211 */ /* 0x000fe400000f0c0a */
[----:B------:R-:W-:Y:S01]  /*338b0*/  ISETP.GE.AND P0, PT, R31, R28, PT ;  /* 0x0000001c1f00720c */ /* 0x000fe20003f06270 */
[----:B------:R-:W-:Y:S01]  /*338c0*/  IMAD.X R103, RZ, RZ, R103, P1 ;  /* 0x000000ffff677224 */ /* 0x000fe200008e0667 */
[----:B------:R-:W-:-:S04]  /*338d0*/  LEA R12, P1, R11, R94, 0x1 ;  /* 0x0000005e0b0c7211 */ /* 0x000fc800078208ff */
[----:B------:R-:W-:Y:S01]  /*338e0*/  LEA.HI.X R13, R11, R95, R103, 0x1, P1 ;  /* 0x0000005f0b0d7211 */ /* 0x000fe200008f0c67 */
[----:B------:R-:W-:Y:S01]  /*338f0*/  IMAD.SHL.U32 R49, R30, 0x8, RZ ;  /* 0x000000081e317824 */ /* 0x000fe200078e00ff */
[----:B------:R-:W5:Y:S04]  /*33900*/  LD.E.128 R8, desc[UR4][R8.64] ;  /* 0x0000000408087980 */ /* 0x000f68000c101d00 */
[----:B------:R-:W5:Y:S01]  /*33910*/  LD.E.128 R12, desc[UR6][R12.64] ;  /* 0x000000060c0c7980 */ /* 0x000f62000c101d00 */
[----:B------:R-:W-:Y:S01]  /*33920*/  IADD3 R51, P1, R49, R88, RZ ;  /* 0x0000005831337210 */ /* 0x000fe20007f3e0ff */
        /* <DEDUP_REMOVED lines=9> */
[----:B------:R-:W-:Y:S02]  /*339c0*/  PRMT R112, R112, 0x5410, R57 ;  /* 0x0000541070707816 */ /* 0x000fe40000000039 */
[----:B------:R-:W-:-:S02]  /*339d0*/  PRMT R108, R108, 0x5410, R45 ;  /* 0x000054106c6c7816 */ /* 0x000fc4000000002d */
        /* <DEDUP_REMOVED lines=21> */
[-C--:B------:R-:W-:Y:S01]  /*33b30*/  FMUL.FTZ R35, R35, R108.reuse ;  /* 0x0000006c23237220 */ /* 0x080fe20000410000 */
[----:B------:R-:W-:Y:S01]  /*33b40*/  LOP3.LUT R110, R110, 0xffff0000, RZ, 0xc0, !PT ;  /* 0xffff00006e6e7812 */ /* 0x000fe200078ec0ff */
[-C--:B------:R-:W-:Y:S01]  /*33b50*/  FMUL.FTZ R36, R36, R39.reuse ;  /* 0x0000002724247220 */ /* 0x080fe20000410000 */
[----:B------:R-:W-:Y:S01]  /*33b60*/  LOP3.LUT R33, R12, 0xffff0000, RZ, 0xc0, !PT ;  /* 0xffff00000c217812 */ /* 0x000fe200078ec0ff */
[----:B------:R-:W-:Y:S01]  /*33b70*/  IMAD.U32 R12, R11, 0x10000, RZ ;  /* 0x000100000b0c7824 */ /* 0x000fe200078e00ff */
[----:B------:R-:W-:Y:S01]  /*33b80*/  PRMT R111, R111, 0x5410, R40 ;  /* 0x000054106f6f7816 */ /* 0x000fe20000000028 */
[C---:B------:R-:W-:Y:S01]  /*33b90*/  FFMA.FTZ R47, R30.reuse, R108, -R47 ;  /* 0x0000006c1e2f7223 */ /* 0x040fe2000001082f */
[----:B------:R-:W-:Y:S01]  /*33ba0*/  PRMT R105, R105, 0x5410, R44 ;  /* 0x0000541069697816 */ /* 0x000fe2000000002c */
[----:B------:R-:W-:Y:S01]  /*33bb0*/  FFMA.FTZ R112, R30, R112, R35 ;  /* 0x000000701e707223 */ /* 0x000fe20000010023 */
[----:B------:R-:W-:Y:S01]  /*33bc0*/  LOP3.LUT R106, R106, 0xffff0000, RZ, 0xc0, !PT ;  /* 0xffff00006a6a7812 */ /* 0x000fe200078ec0ff */
[----:B------:R-:W-:Y:S01]  /*33bd0*/  FMUL.FTZ R30, R37, R110 ;  /* 0x0000006e251e7220 */ /* 0x000fe20000410000 */
[----:B------:R-:W-:Y:S01]  /*33be0*/  LOP3.LUT R13, R11, 0xffff0000, RZ, 0xc0, !PT ;  /* 0xffff00000b0d7812 */ /* 0x000fe200078ec0ff */
[C---:B------:R-:W-:Y:S01]  /*33bf0*/  FFMA.FTZ R41, R12.reuse, R39, -R41 ;  /* 0x000000270c297223 */ /* 0x040fe20000010829 */
[----:B------:R-:W-:Y:S01]  /*33c00*/  FFMA.FTZ R43, R12, R43, R36 ;  /* 0x0000002b0c2b7223 */ /* 0x000fe20000010024 */
[----:B------:R-:W-:-:S02]  /*33c10*/  IMAD.U32 R28, R111, 0x10000, RZ ;  /* 0x000100006f1c7824 */ /* 0x000fc400078e00ff */
[-C--:B------:R-:W-:Y:S01]  /*33c20*/  FMUL.FTZ R36, R37, R106.reuse ;  /* 0x0000006a25247220 */ /* 0x080fe20000410000 */
[----:B------:R-:W-:Y:S02]  /*33c30*/  IMAD.U32 R12, R105, 0x10000, RZ ;  /* 0x00010000690c7824 */ /* 0x000fe400078e00ff */
[----:B------:R-:W-:Y:S01]  /*33c40*/  FFMA.FTZ R106, R13, R106, -R30 ;  /* 0x0000006a0d6a7223 */ /* 0x000fe2000001081e */
[----:B------:R-:W-:Y:S01]  /*33c50*/  FMUL.FTZ R30, R31, R28 ;  /* 0x0000001c1f1e7220 */ /* 0x000fe20000410000 */
[----:B------:R-:W-:Y:S01]  /*33c60*/  IMAD.U32 R9, R8, 0x10000, RZ ;  /* 0x0001000008097824 */ /* 0x000fe200078e00ff */
[----:B------:R-:W-:Y:S01]  /*33c70*/  PRMT R109, R109, 0x5410, R38 ;  /* 0x000054106d6d7816 */ /* 0x000fe20000000026 */
[----:B------:R-:W-:Y:S01]  /*33c80*/  FMUL.FTZ R31, R31, R12 ;  /* 0x0000000c1f1f7220 */ /* 0x000fe20000410000 */
[----:B------:R-:W-:Y:S01]  /*33c90*/  PRMT R107, R107, 0x5410, R42 ;  /* 0x000054106b6b7816 */ /* 0x000fe2000000002a */
[----:B------:R-:W-:Y:S01]  /*33ca0*/  IMAD.U32 R15, R14, 0x10000, RZ ;  /* 0x000100000e0f7824 */ /* 0x000fe200078e00ff */
[----:B------:R-:W-:Y:S01]  /*33cb0*/  LOP3.LUT R111, R111, 0xffff0000, RZ, 0xc0, !PT ;  /* 0xffff00006f6f7812 */ /* 0x000fe200078ec0ff */
[C---:B------:R-:W-:Y:S01]  /*33cc0*/  FFMA.FTZ R31, R9.reuse, R28, R31 ;  /* 0x0000001c091f7223 */ /* 0x040fe2000001001f */
[----:B------:R-:W-:Y:S01]  /*33cd0*/  FFMA.FTZ R30, R9, R12, -R30 ;  /* 0x0000000c091e7223 */ /* 0x000fe2000001081e */
[----:B------:R-:W-:Y:S01]  /*33ce0*/  IMAD.U32 R28, R109, 0x10000, RZ ;  /* 0x000100006d1c7824 */ /* 0x000fe200078e00ff */
[----:B------:R-:W-:Y:S01]  /*33cf0*/  LOP3.LUT R8, R8, 0xffff0000, RZ, 0xc0, !PT ;  /* 0xffff000008087812 */ /* 0x000fe200078ec0ff */
[----:B------:R-:W-:Y:S01]  /*33d00*/  FFMA.FTZ R110, R13, R110, R36 ;  /* 0x0000006e0d6e7223 */ /* 0x000fe20000010024 */
[----:B------:R-:W-:Y:S01]  /*33d10*/  LOP3.LUT R14, R14, 0xffff0000, RZ, 0xc0, !PT ;  /* 0xffff00000e0e7812 */ /* 0x000fe200078ec0ff */
[----:B------:R-:W-:Y:S01]  /*33d20*/  IMAD.U32 R12, R107, 0x10000, RZ ;  /* 0x000100006b0c7824 */ /* 0x000fe200078e00ff */
[----:B------:R-:W-:Y:S01]  /*33d30*/  LOP3.LUT R105, R105, 0xffff0000, RZ, 0xc0, !PT ;  /* 0xffff000069697812 */ /* 0x000fe200078ec0ff */
[----:B------:R-:W-:Y:S01]  /*33d40*/  FMUL.FTZ R13, R33, R111 ;  /* 0x0000006f210d7220 */ /* 0x000fe20000410000 */
[----:B------:R-:W-:Y:S01]  /*33d50*/  LOP3.LUT R109, R109, 0xffff0000, RZ, 0xc0, !PT ;  /* 0xffff00006d6d7812 */ /* 0x000fe200078ec0ff */
[C---:B------:R-:W-:Y:S01]  /*33d60*/  IMAD.U32 R11, R10.reuse, 0x10000, RZ ;  /* 0x000100000a0b7824 */ /* 0x040fe200078e00ff */
[----:B------:R-:W-:Y:S01]  /*33d70*/  LOP3.LUT R107, R107, 0xffff0000, RZ, 0xc0, !PT ;  /* 0xffff00006b6b7812 */ /* 0x000fe200078ec0ff */
[-C--:B------:R-:W-:Y:S01]  /*33d80*/  FMUL.FTZ R33, R33, R105.reuse ;  /* 0x0000006921217220 */ /* 0x080fe20000410000 */
[----:B------:R-:W-:Y:S01]  /*33d90*/  LOP3.LUT R10, R10, 0xffff0000, RZ, 0xc0, !PT ;  /* 0xffff00000a0a7812 */ /* 0x000fe200078ec0ff */
[----:B------:R-:W-:Y:S01]  /*33da0*/  FFMA.FTZ R13, R8, R105, -R13 ;  /* 0x00000069080d7223 */ /* 0x000fe2000001080d */
[C---:B------:R-:W-:Y:S01]  /*33db0*/  FMUL.FTZ R36, R15.reuse, R28 ;  /* 0x0000001c0f247220 */ /* 0x040fe20000410000 */
[C---:B------:R-:W-:Y:S01]  /*33dc0*/  FMUL.FTZ R9, R14.reuse, R109 ;  /* 0x0000006d0e097220 */ /* 0x040fe20000410000 */
[-C--:B------:R-:W-:Y:S01]  /*33dd0*/  FMUL.FTZ R15, R15, R12.reuse ;  /* 0x0000000c0f0f7220 */ /* 0x080fe20000410000 */
[----:B------:R-:W-:Y:S01]  /*33de0*/  FMUL.FTZ R14, R14, R107 ;  /* 0x0000006b0e0e7220 */ /* 0x000fe20000410000 */
[----:B------:R-:W-:Y:S01]  /*33df0*/  FFMA.FTZ R8, R8, R111, R33 ;  /* 0x0000006f08087223 */ /* 0x000fe20000010021 */
        /* <DEDUP_REMOVED lines=16> */
.L_x_5240:
[----:B------:R-:W-:Y:S05]  /*33f00*/  BSYNC B2 ;  /* 0x0000000000027941 */ /* 0x000fea0003800000 */
.L_x_5239:
[----:B------:R-:W-:Y:S02]  /*33f10*/  LEA.HI.X.SX32 R49, R49, R32, 0x1, P1 ;  /* 0x0000002031317211 */ /* 0x000fe400008f0eff */
[----:B------:R-:W-:Y:S02]  /*33f20*/  LEA R30, P0, R51, R84, 0x1 ;  /* 0x00000054331e7211 */ /* 0x000fe400078008ff */
[----:B------:R-:W-:Y:S02]  /*33f30*/  R2UR UR4, R82 ;  /* 0x00000000520472ca */ /* 0x000fe400000e0000 */
[----:B------:R-:W-:Y:S02]  /*33f40*/  R2UR UR5, R83 ;  /* 0x00000000530572ca */ /* 0x000fe400000e0000 */
[----:B------:R-:W-:Y:S02]  /*33f50*/  LEA.HI.X R31, R51, R85, R49, 0x1, P0 ;  /* 0x00000055331f7211 */ /* 0x000fe400000f0c31 */
[----:B------:R-:W-:-:S09]  /*33f60*/  ISETP.GE.AND P0, PT, R29, R100, PT ;  /* 0x000000641d00720c */ /* 0x000fd20003f06270 */
[----:B-----5:R1:W-:Y:S04]  /*33f70*/  ST.E.128 desc[UR4][R30.64], R8 ;  /* 0x000000081e007985 */ /* 0x0203e8000c101d04 */
[----:B------:R-:W-:Y:S05]  /*33f80*/  @P0 BRA `(.L_x_5188) ;  /* 0x0000000c00480947 */ /* 0x000fea0003800000 */
[----:B------:R-:W-:Y:S02]  /*33f90*/  IADD3 R89, P0, R29, R88, RZ ;  /* 0x000000581d597210 */ /* 0x000fe40007f1e0ff */
[----:B------:R-:W-:Y:S02]  /*33fa0*/  R2UR UR4, R82 ;  /* 0x00000000520472ca */ /* 0x000fe400000e0000 */
[----:B------:R-:W-:Y:S02]  /*33fb0*/  R2UR UR5, R83 ;  /* 0x00000000530572ca */ /* 0x000fe400000e0000 */
[----:B------:R-:W-:Y:S02]  /*33fc0*/  LEA.HI.X.SX32 R29, R29, R32, 0x1, P0 ;  /* 0x000000201d1d7211 */ /* 0x000fe400000f0eff */
[----:B-1----:R-:W-:-:S04]  /*33fd0*/  LEA R8, P0, R89, R84, 0x1 ;  /* 0x0000005459087211 */ /* 0x002fc800078008ff */
[----:B------:R-:W-:-:S05]  /*33fe0*/  LEA.HI.X R9, R89, R85, R29, 0x1, P0 ;  /* 0x0000005559097211 */ /* 0x000fca00000f0c1d */
[----:B------:R1:W-:Y:S01]  /*33ff0*/  ST.E.128 desc[UR4][R8.64], R12 ;  /* 0x0000000c08007985 */ /* 0x0003e2000c101d04 */
[----:B------:R-:W-:Y:S05]  /*34000*/  BRA `(.L_x_5188) ;  /* 0x0000000c00287947 */ /* 0x000fea0003800000 */
.L_x_5154:
[----:B------:R-:W2:Y:S01]  /*34010*/  LDL.64 R8, [R80+0x10] ;  /* 0x0000100050087983 */ /* 0x000ea20000100a00 */
[----:B------:R-:W-:Y:S02]  /*34020*/  R2UR UR4, R82 ;  /* 0x00000000520472ca */ /* 0x000fe400000e0000 */
[----:B------:R-:W-:Y:S01]  /*34030*/  R2UR UR5, R83 ;  /* 0x00000000530572ca */ /* 0x000fe200000e0000 */
[----:B------:R0:W5:Y:S04]  /*34040*/  LDL R10, [R81] ;  /* 0x00000000510a7983 */ /* 0x0001680000100800 */
[----:B------:R0:W5:Y:S08]  /*34050*/  LDL R11, [R81+0x4] ;  /* 0x00000400510b7983 */ /* 0x0001700000100800 */
[----:B--2---:R-:W2:Y:S01]  /*34060*/  LD.E R12, desc[UR4][R8.64+0x1c] ;  /* 0x00001c04080c7980 */ /* 0x004ea2000c101900 */
[----:B------:R-:W-:Y:S01]  /*34070*/  BSSY B2, `(.L_x_5241) ;  /* 0x0000005000027945 */ /* 0x000fe20003800000 */
[----:B--2---:R-:W-:-:S04]  /*34080*/  LOP3.LUT R12, R12, 0x1, RZ, 0xfc, !PT ;  /* 0x000000010c0c7812 */ /* 0x004fc800078efcff */
[----:B------:R-:W-:-:S13]  /*34090*/  ISETP.NE.AND P0, PT, R12, 0x3, PT ;  /* 0x000000030c00780c */ /* 0x000fda0003f05270 */
[----:B0-----:R-:W-:Y:S05]  /*340a0*/  @!P0 BRA `(.L_x_5242) ;  /* 0x0000000000048947 */ /* 0x001fea0003800000 */
[----:B------:R-:W-:Y:S01]  /*340b0*/  BPT.TRAP 0x1 ;  /* 0x000000040000795c */ /* 0x000fe20000300000 */
.L_x_5242:
[----:B------:R-:W-:Y:S05]  /*340c0*/  BSYNC B2 ;  /* 0x0000000000027941 */ /* 0x000fea0003800000 */
.L_x_5241:
        /* <DEDUP_REMOVED lines=9> */
.L_x_5268:
[----:B------:R-:W-:Y:S05]  /*34160*/  BSYNC B2 ;  /* 0x0000000000027941 */ /* 0x000fea0003800000 */
.L_x_5243:
[----:B------:R-:W2:Y:S04]  /*34170*/  LDL.64 R12, [R80] ;  /* 0x00000000500c7983 */ /* 0x000ea80000100a00 */
[----:B------:R-:W3:Y:S04]  /*34180*/  LDL.64 R8, [R80+0x18] ;  /* 0x0000180050087983 */ /* 0x000ee80000100a00 */
[----:B------:R-:W4:Y:S04]  /*34190*/  LDL.64 R32, [R80+0x30] ;  /* 0x0000300050207983 */ /* 0x000f280000100a00 */
[----:B0-----:R-:W4:Y:S01]  /*341a0*/  LDL.64 R10, [R80+0x20] ;  /* 0x00002000500a7983 */ /* 0x001f220000100a00 */
[----:B------:R-:W-:-:S02]  /*341b0*/  R2UR UR8, R82 ;  /* 0x00000000520872ca */ /* 0x000fc400000e0000 */
[C---:B------:R-:W-:Y:S01]  /*341c0*/  R2UR UR9, R83.reuse ;  /* 0x00000000530972ca */ /* 0x040fe200000e0000 */
[----:B------:R-:W4:Y:S01]  /*341d0*/  LDL R37, [R81] ;  /* 0x0000000051257983 */ /* 0x000f220000100800 */
[C---:B------:R-:W-:Y:S02]  /*341e0*/  R2UR UR4, R82.reuse ;  /* 0x00000000520472ca */ /* 0x040fe400000e0000 */
[C---:B------:R-:W-:Y:S01]  /*341f0*/  R2UR UR5, R83.reuse ;  /* 0x00000000530572ca */ /* 0x040fe200000e0000 */
[----:B------:R-:W5:Y:S01]  /*34200*/  LDL.64 R14, [R80+0x38] ;  /* 0x00003800500e7983 */ /* 0x000f620000100a00 */
[C---:B------:R-:W-:Y:S02]  /*34210*/  R2UR UR10, R82.reuse ;  /* 0x00000000520a72ca */ /* 0x040fe400000e0000 */
[----:B------:R-:W-:Y:S02]  /*34220*/  R2UR UR11, R83 ;  /* 0x00000000530b72ca */ /* 0x000fe400000e0000 */
[----:B------:R-:W-:-:S02]  /*34230*/  R2UR UR6, R82 ;  /* 0x00000000520672ca */ /* 0x000fc400000e0000 */
[C---:B------:R-:W-:Y:S02]  /*34240*/  R2UR UR7, R83.reuse ;  /* 0x00000000530772ca */ /* 0x040fe400000e0000 */
[----:B------:R-:W-:Y:S02]  /*34250*/  R2UR UR12, R82 ;  /* 0x00000000520c72ca */ /* 0x000fe400000e0000 */
[----:B------:R-:W-:Y:S01]  /*34260*/  R2UR UR13, R83 ;  /* 0x00000000530d72ca */ /* 0x000fe200000e0000 */
[----:B--2---:R0:W2:Y:S04]  /*34270*/  LD.E R12, desc[UR8][R12.64] ;  /* 0x000000080c0c7980 */ /* 0x0040a8000c101900 */
[----:B---3--:R-:W3:Y:S04]  /*34280*/  LD.E R36, desc[UR4][R8.64] ;  /* 0x0000000408247980 */ /* 0x008ee8000c101900 */
[----:B----4-:R-:W4:Y:S04]  /*34290*/  LD.E R40, desc[UR10][R32.64] ;  /* 0x0000000a20287980 */ /* 0x010f28000c101900 */
[----:B------:R-:W4:Y:S04]  /*342a0*/  LD.E.64 R28, desc[UR6][R10.64+0x10] ;  /* 0x000010060a1c7980 */ /* 0x000f28000c101b00 */
[----:B------:R1:W4:Y:S01]  /*342b0*/  LD.E.64 R38, desc[UR12][R8.64+0x8] ;  /* 0x0000080c08267980 */ /* 0x000322000c101b00 */
[----:B------:R-:W-:Y:S01]  /*342c0*/  IMAD R41, R37, 0x4800, RZ ;  /* 0x0000480025297824 */ /* 0x000fe200078e02ff */
[----:B------:R-:W-:Y:S02]  /*342d0*/  BSSY B2, `(.L_x_5245) ;  /* 0x0000055000027945 */ /* 0x000fe40003800000 */
[----:B------:R2:W5:Y:S02]  /*342e0*/  LD.E.64 R30, desc[UR4][R10.64+0x8] ;  /* 0x000008040a1e7980 */ /* 0x000564000c101b00 */
[----:B0-----:R-:W-:-:S02]  /*342f0*/  SHF.R.S32.HI R13, RZ, 0x1f, R41 ;  /* 0x0000001fff0d7819 */ /* 0x001fc40000011429 */
[----:B------:R0:W5:Y:S01]  /*34300*/  LD.E.64 R34, desc[UR6][R10.64+0x18] ;  /* 0x000018060a227980 */ /* 0x000162000c101b00 */
[----:B-1----:R-:W-:Y:S01]  /*34310*/  SHF.R.S32.HI R8, RZ, 0x1f, R27 ;  /* 0x0000001fff087819 */ /* 0x002fe2000001141b */
[----:B--2---:R-:W-:Y:S01]  /*34320*/  IMAD R12, R27, -0x60, R12 ;  /* 0xffffffa01b0c7824 */ /* 0x004fe200078e020c */
[----:B---3--:R-:W-:-:S04]  /*34330*/  IADD3 R43, P0, R36, R41, RZ ;  /* 0x00000029242b7210 */ /* 0x008fc80007f1e0ff */
[----:B------:R-:W-:Y:S02]  /*34340*/  VIMNMX R45, R12, 0x60, PT ;  /* 0x000000600c2d7848 */ /* 0x000fe40003fe0100 */
[----:B------:R-:W-:Y:S02]  /*34350*/  LEA.HI.X.SX32 R13, R36, R13, 0x1, P0 ;  /* 0x0000000d240d7211 */ /* 0x000fe400000f0eff */
[----:B----4-:R-:W-:Y:S01]  /*34360*/  ISETP.GE.AND P0, PT, R40, R45, PT ;  /* 0x0000002d2800720c */ /* 0x010fe20003f06270 */
[-C--:B------:R-:W-:Y:S02]  /*34370*/  IMAD R9, R29, R27.reuse, RZ ;  /* 0x0000001b1d097224 */ /* 0x080fe400078e02ff */
[----:B------:R-:W-:Y:S01]  /*34380*/  IMAD.WIDE.U32 R36, R28, R27, RZ ;  /* 0x0000001b1c247225 */ /* 0x000fe200078e00ff */
[----:B------:R-:W-:-:S03]  /*34390*/  LEA R12, P1, R43, R38, 0x1 ;  /* 0x000000262b0c7211 */ /* 0x000fc600078208ff */
[----:B------:R-:W-:Y:S02]  /*343a0*/  IMAD R9, R28, R8, R9 ;  /* 0x000000081c097224 */ /* 0x000fe400078e0209 */
[----:B------:R-:W-:Y:S01]  /*343b0*/  IMAD.WIDE R28, R41, 0x2, R38 ;  /* 0x00000002291c7825 */ /* 0x000fe200078e0226 */
[----:B------:R-:W-:-:S03]  /*343c0*/  LEA.HI.X R13, R43, R39, R13, 0x1, P1 ;  /* 0x000000272b0d7211 */ /* 0x000fc600008f0c0d */
[----:B------:R-:W-:Y:S01]  /*343d0*/  IMAD.IADD R41, R37, 0x1, R9 ;  /* 0x0000000125297824 */ /* 0x000fe200078e0209 */
[----:B0-----:R-:W-:Y:S06]  /*343e0*/  @P0 BRA `(.L_x_5246) ;  /* 0x00000004000c0947 */ /* 0x001fec0003800000 */
[----:B------:R-:W-:Y:S02]  /*343f0*/  R2UR UR4, R82 ;  /* 0x00000000520472ca */ /* 0x000fe400000e0000 */
[----:B------:R-:W-:-:S13]  /*34400*/  R2UR UR5, R83 ;  /* 0x00000000530572ca */ /* 0x000fda00000e0000 */
[----:B-----5:R-:W2:Y:S01]  /*34410*/  LD.E.U8 R40, desc[UR4][R14.64] ;  /* 0x000000040e287980 */ /* 0x020ea2000c101100 */
[C---:B------:R-:W-:Y:S01]  /*34420*/  LEA R38, P1, R36.reuse, R34, 0x1 ;  /* 0x0000002224267211 */ /* 0x040fe200078208ff */
[----:B------:R-:W-:Y:S03]  /*34430*/  BSSY B3, `(.L_x_5247) ;  /* 0x000000c000037945 */ /* 0x000fe60003800000 */
[----:B------:R-:W-:Y:S02]  /*34440*/  LEA.HI.X R39, R36, R35, R41, 0x1, P1 ;  /* 0x0000002324277211 */ /* 0x000fe400008f0c29 */
[----:B--2---:R-:W-:-:S04]  /*34450*/  LOP3.LUT R8, R40, 0x1, RZ, 0xc0, !PT ;  /* 0x0000000128087812 */ /* 0x004fc800078ec0ff */
[----:B------:R-:W-:-:S13]  /*34460*/  ISETP.NE.U32.AND P0, PT, R8, 0x1, PT ;  /* 0x000000010800780c */ /* 0x000fda0003f05070 */
[----:B------:R-:W-:Y:S05]  /*34470*/  @P0 BRA `(.L_x_5248) ;  /* 0x00000000001c0947 */ /* 0x000fea0003800000 */
[----:B------:R-:W-:Y:S02]  /*34480*/  R2UR UR4, R82 ;  /* 0x00000000520472ca */ /* 0x000fe400000e0000 */
[----:B------:R-:W-:-:S13]  /*34490*/  R2UR UR5, R83 ;  /* 0x00000000530572ca */ /* 0x000fda00000e0000 */
[----:B------:R-:W2:Y:S01]  /*344a0*/  LD.E.128 R8, desc[UR4][R28.64] ;  /* 0x000000041c087980 */ /* 0x000ea2000c101d00 */
[----:B------:R-:W-:Y:S02]  /*344b0*/  R2UR UR6, R82 ;  /* 0x00000000520672ca */ /* 0x000fe400000e0000 */
[----:B------:R-:W-:Y:S01]  /*344c0*/  R2UR UR7, R83 ;  /* 0x00000000530772ca */ /* 0x000fe200000e0000 */
[----:B--2---:R0:W-:-:S12]  /*344d0*/  ST.E.128 desc[UR4][R38.64], R8 ;  /* 0x0000000826007985 */ /* 0x0041d8000c101d04 */
[----:B------:R0:W5:Y:S02]  /*344e0*/  LD.E.U8 R40, desc[UR6][R14.64] ;  /* 0x000000060e287980 */ /* 0x000164000c101100 */
.L_x_5248:
[----:B------:R-:W-:Y:S05]  /*344f0*/  BSYNC B3 ;  /* 0x0000000000037941 */ /* 0x000fea0003800000 */
.L_x_5247:
[----:B-----5:R-:W-:Y:S01]  /*34500*/  LOP3.LUT P0, RZ, R40, 0x2, RZ, 0xc0, !PT ;  /* 0x0000000228ff7812 */ /* 0x020fe2000780c0ff */
[----:B------:R-:W-:-:S12]  /*34510*/  BSSY B3, `(.L_x_5249) ;  /* 0x0000009000037945 */ /* 0x000fd80003800000 */
[----:B------:R-:W-:Y:S05]  /*34520*/  @!P0 BRA `(.L_x_5250) ;  /* 0x00000000001c8947 */ /* 0x000fea0003800000 */
[----:B------:R-:W-:Y:S02]  /*34530*/  R2UR UR4, R82 ;  /* 0x00000000520472ca */ /* 0x000fe400000e0000 */
[----:B------:R-:W-:-:S13]  /*34540*/  R2UR UR5, R83 ;  /* 0x00000000530572ca */ /* 0x000fda00000e0000 */
[----:B0-----:R-:W2:Y:S01]  /*34550*/  LD.E.128 R8, desc[UR4][R12.64] ;  /* 0x000000040c087980 */ /* 0x001ea2000c101d00 */
[----:B------:R-:W-:Y:S02]  /*34560*/  R2UR UR6, R82 ;  /* 0x00000000520672ca */ /* 0x000fe400000e0000 */
[----:B------:R-:W-:Y:S01]  /*34570*/  R2UR UR7, R83 ;  /* 0x00000000530772ca */ /* 0x000fe200000e0000 */
[----:B--2---:R1:W-:-:S12]  /*34580*/  ST.E.128 desc[UR4][R38.64+0x40], R8 ;  /* 0x0000400826007985 */ /* 0x0043d8000c101d04 */
[----:B------:R1:W5:Y:S02]  /*34590*/  LD.E.U8 R40, desc[UR6][R14.64] ;  /* 0x000000060e287980 */ /* 0x000364000c101100 */
.L_x_5250:
[----:B------:R-:W-:Y:S05]  /*345a0*/  BSYNC B3 ;  /* 0x0000000000037941 */ /* 0x000fea0003800000 */
.L_x_5249:
[----:B-----5:R-:W-:Y:S01]  /*345b0*/  LOP3.LUT P0, RZ, R40, 0x4, RZ, 0xc0, !PT ;  /* 0x0000000428ff7812 */ /* 0x020fe2000780c0ff */
[----:B------:R-:W-:-:S12]  /*345c0*/  BSSY B3, `(.L_x_5251) ;  /* 0x0000009000037945 */ /* 0x000fd80003800000 */
[----:B------:R-:W-:Y:S05]  /*345d0*/  @!P0 BRA `(.L_x_5252) ;  /* 0x00000000001c8947 */ /* 0x000fea0003800000 */
[----:B------:R-:W-:Y:S02]  /*345e0*/  R2UR UR4, R82 ;  /* 0x00000000520472ca */ /* 0x000fe400000e0000 */
[----:B------:R-:W-:-:S13]  /*345f0*/  R2UR UR5, R83 ;  /* 0x00000000530572ca */ /* 0x000fda00000e0000 */
[----:B01----:R-:W2:Y:S01]  /*34600*/  LD.E.128 R8, desc[UR4][R28.64+0x3000] ;  /* 0x003000041c087980 */ /* 0x003ea2000c101d00 */
[----:B------:R-:W-:Y:S02]  /*34610*/  R2UR UR6, R82 ;  /* 0x00000000520672ca */ /* 0x000fe400000e0000 */
[----:B------:R-:W-:Y:S01]  /*34620*/  R2UR UR7, R83 ;  /* 0x00000000530772ca */ /* 0x000fe200000e0000 */
[----:B--2---:R2:W-:-:S12]  /*34630*/  ST.E.128 desc[UR4][R38.64+0x80], R8 ;  /* 0x0000800826007985 */ /* 0x0045d8000c101d04 */
[----:B------:R2:W5:Y:S02]  /*34640*/  LD.E.U8 R40, desc[UR6][R14.64] ;  /* 0x000000060e287980 */ /* 0x000564000c101100 */
.L_x_5252:
[----:B------:R-:W-:Y:S05]  /*34650*/  BSYNC B3 ;  /* 0x0000000000037941 */ /* 0x000fea0003800000 */
.L_x_5251:
[----:B-----5:R-:W-:Y:S01]  /*34660*/  LOP3.LUT P0, RZ, R40, 0x8, RZ, 0xc0, !PT ;  /* 0x0000000828ff7812 */ /* 0x020fe2000780c0ff */
[----:B------:R-:W-:-:S12]  /*34670*/  BSSY B3, `(.L_x_5253) ;  /* 0x0000009000037945 */ /* 0x000fd80003800000 */
[----:B------:R-:W-:Y:S05]  /*34680*/  @!P0 BRA `(.L_x_5254) ;  /* 0x00000000001c8947 */ /* 0x000fea0003800000 */
[----:B------:R-:W-:Y:S02]  /*34690*/  R2UR UR4, R82 ;  /* 0x00000000520472ca */ /* 0x000fe400000e0000 */
[----:B------:R-:W-:-:S13]  /*346a0*/  R2UR UR5, R83 ;  /* 0x00000000530572ca */ /* 0x000fda00000e0000 */
[----:B012---:R-:W2:Y:S01]  /*346b0*/  LD.E.128 R8, desc[UR4][R12.64+0x3000] ;  /* 0x003000040c087980 */ /* 0x007ea2000c101d00 */
[----:B------:R-:W-:Y:S02]  /*346c0*/  R2UR UR6, R82 ;  /* 0x00000000520672ca */ /* 0x000fe400000e0000 */
[----:B------:R-:W-:Y:S01]  /*346d0*/  R2UR UR7, R83 ;  /* 0x00000000530772ca */ /* 0x000fe200000e0000 */
[----:B--2---:R3:W-:-:S12]  /*346e0*/  ST.E.128 desc[UR4][R38.64+0xc0], R8 ;  /* 0x0000c00826007985 */ /* 0x0047d8000c101d04 */
[----:B------:R3:W5:Y:S02]  /*346f0*/  LD.E.U8 R40, desc[UR6][R14.64] ;  /* 0x000000060e287980 */ /* 0x000764000c101100 */
.L_x_5254:
[----:B------:R-:W-:Y:S05]  /*34700*/  BSYNC B3 ;  /* 0x0000000000037941 */ /* 0x000fea0003800000 */
.L_x_5253:
[----:B-----5:R-:W-:Y:S01]  /*34710*/  LOP3.LUT P0, RZ, R40, 0x10, RZ, 0xc0, !PT ;  /* 0x0000001028ff7812 */ /* 0x020fe2000780c0ff */
[----:B------:R-:W-:-:S12]  /*34720*/  BSSY B3, `(.L_x_5255) ;  /* 0x0000009000037945 */ /* 0x000fd80003800000 */
[----:B------:R-:W-:Y:S05]  /*34730*/  @!P0 BRA `(.L_x_5256) ;  /* 0x00000000001c8947 */ /* 0x000fea0003800000 */
[----:B------:R-:W-:Y:S02]  /*34740*/  R2UR UR4, R82 ;  /* 0x00000000520472ca */ /* 0x000fe400000e0000 */
[----:B------:R-:W-:-:S13]  /*34750*/  R2UR UR5, R83 ;  /* 0x00000000530572ca */ /* 0x000fda00000e0000 */
[----:B0123--:R-:W2:Y:S01]  /*34760*/  LD.E.128 R8, desc[UR4][R28.64+0x6000] ;  /* 0x006000041c087980 */ /* 0x00fea2000c101d00 */
[----:B------:R-:W-:Y:S02]  /*34770*/  R2UR UR6, R82 ;  /* 0x00000000520672ca */ /* 0x000fe400000e0000 */
[----:B------:R-:W-:Y:S01]  /*34780*/  R2UR UR7, R83 ;  /* 0x00000000530772ca */ /* 0x000fe200000e0000 */
[----:B--2---:R4:W-:-:S12]  /*34790*/  ST.E.128 desc[UR4][R38.64+0x100], R8 ;  /* 0x0001000826007985 */ /* 0x0049d8000c101d04 */
[----:B------:R4:W5:Y:S02]  /*347a0*/  LD.E.U8 R40, desc[UR6][R14.64] ;  /* 0x000000060e287980 */ /* 0x000964000c101100 */
.L_x_5256:
[----:B------:R-:W-:Y:S05]  /*347b0*/  BSYNC B3 ;  /* 0x0000000000037941 */ /* 0x000fea0003800000 */
.L_x_5255:
[----:B-----5:R-:W-:-:S13]  /*347c0*/  LOP3.LUT P0, RZ, R40, 0x20, RZ, 0xc0, !PT ;  /* 0x0000002028ff7812 */ /* 0x020fda000780c0ff */
[----:B------:R-:W-:Y:S05]  /*347d0*/  @!P0 BRA `(.L_x_5246) ;  /* 0x0000000000108947 */ /* 0x000fea0003800000 */
[----:B------:R-:W-:Y:S02]  /*347e0*/  R2UR UR4, R82 ;  /* 0x00000000520472ca */ /* 0x000fe400000e0000 */
[----:B------:R-:W-:-:S13]  /*347f0*/  R2UR UR5, R83 ;  /* 0x00000000530572ca */ /* 0x000fda00000e0000 */
[----:B01234-:R-:W2:Y:S04]  /*34800*/  LD.E.128 R8, desc[UR4][R12.64+0x6000] ;  /* 0x006000040c087980 */ /* 0x01fea8000c101d00 */
[----:B--2---:R0:W-:Y:S02]  /*34810*/  ST.E.128 desc[UR4][R38.64+0x140], R8 ;  /* 0x0001400826007985 */ /* 0x0041e4000c101d04 */
.L_x_5246:
[----:B------:R-:W-:Y:S05]  /*34820*/  BSYNC B2 ;  /* 0x0000000000027941 */ /* 0x000fea0003800000 */
.L_x_5245:
[----:B------:R-:W-:Y:S02]  /*34830*/  R2UR UR4, R82 ;  /* 0x00000000520472ca */ /* 0x000fe400000e0000 */
[----:B------:R-:W-:-:S13]  /*34840*/  R2UR UR5, R83 ;  /* 0x00000000530572ca */ /* 0x000fda00000e0000 */
[----:B------:R-:W0:Y:S02]  /*34850*/  LD.E R32, desc[UR4][R32.64] ;  /* 0x0000000420207980 */ /* 0x000e24000c101900 */
[----:B01234-:R-:W-:-:S05]  /*34860*/  VIADD R8, R32, 0x40 ;  /* 0x0000004020087836 */ /* 0x01ffca0000000000 */
[----:B------:R-:W-:-:S13]  /*34870*/  ISETP.GE.AND P0, PT, R8, R45, PT ;  /* 0x0000002d0800720c */ /* 0x000fda0003f06270 */
[----:B------:R-:W-:Y:S05]  /*34880*/  @P0 BRA `(.L_x_5188) ;  /* 0x0000000400080947 */ /* 0x000fea0003800000 */
[----:B------:R-:W-:Y:S02]  /*34890*/  R2UR UR4, R82 ;  /* 0x00000000520472ca */ /* 0x000fe400000e0000 */
[----:B------:R-:W-:-:S13]  /*348a0*/  R2UR UR5, R83 ;  /* 0x00000000530572ca */ /* 0x000fda00000e0000 */
[----:B-----5:R-:W2:Y:S02]  /*348b0*/  LD.E.U8 R32, desc[UR4][R14.64] ;  /* 0x000000040e207980 */ /* 0x020ea4000c101100 */
[----:B--2---:R-:W-:-:S04]  /*348c0*/  LOP3.LUT R8, R32, 0x1, RZ, 0xc0, !PT ;  /* 0x0000000120087812 */ /* 0x004fc800078ec0ff */
[----:B------:R-:W-:-:S13]  /*348d0*/  ISETP.NE.U32.AND P0, PT, R8, 0x1, PT ;  /* 0x000000010800780c */ /* 0x000fda0003f05070 */
[----:B------:R-:W-:Y:S02]  /*348e0*/  @!P0 R2UR UR4, R82 ;  /* 0x00000000520482ca */ /* 0x000fe400000e0000 */
[----:B------:R-:W-:-:S13]  /*348f0*/  @!P0 R2UR UR5, R83 ;  /* 0x00000000530582ca */ /* 0x000fda00000e0000 */
[----:B------:R-:W2:Y:S01]  /*34900*/  @!P0 LD.E.128 R8, desc[UR4][R28.64+0x2000] ;  /* 0x002000041c088980 */ /* 0x000ea2000c101d00 */
[----:B------:R-:W-:Y:S02]  /*34910*/  IADD3 R37, P1, R30, R36, RZ ;  /* 0x000000241e257210 */ /* 0x000fe40007f3e0ff */
[----:B------:R-:W-:Y:S02]  /*34920*/  @!P0 R2UR UR6, R82 ;  /* 0x00000000520682ca */ /* 0x000fe400000e0000 */
[----:B------:R-:W-:Y:S01]  /*34930*/  @!P0 R2UR UR7, R83 ;  /* 0x00000000530782ca */ /* 0x000fe200000e0000 */
[----:B------:R-:W-:Y:S01]  /*34940*/  IMAD.X R31, R31, 0x1, R41, P1 ;  /* 0x000000011f1f7824 */ /* 0x000fe200008e0629 */
[----:B------:R-:W-:-:S04]  /*34950*/  LEA R30, P1, R37, R34, 0x1 ;  /* 0x00000022251e7211 */ /* 0x000fc800078208ff */
[----:B------:R-:W-:-:S05]  /*34960*/  LEA.HI.X R31, R37, R35, R31, 0x1, P1 ;  /* 0x00000023251f7211 */ /* 0x000fca00008f0c1f */
[----:B--2---:R0:W-:Y:S04]  /*34970*/  @!P0 ST.E.128 desc[UR4][R30.64], R8 ;  /* 0x000000081e008985 */ /* 0x0041e8000c101d04 */
[----:B------:R-:W2:Y:S01]  /*34980*/  @!P0 LD.E.U8 R32, desc[UR6][R14.64] ;  /* 0x000000060e208980 */ /* 0x000ea2000c101100 */
[----:B------:R-:W-:Y:S01]  /*34990*/  BSSY B2, `(.L_x_5257) ;  /* 0x000000a000027945 */ /* 0x000fe20003800000 */
[----:B--2---:R-:W-:-:S13]  /*349a0*/  LOP3.LUT P0, RZ, R32, 0x2, RZ, 0xc0, !PT ;  /* 0x0000000220ff7812 */ /* 0x004fda000780c0ff */
[----:B0-----:R-:W-:Y:S05]  /*349b0*/  @!P0 BRA `(.L_x_5258) ;  /* 0x00000000001c8947 */ /* 0x001fea0003800000 */
[----:B------:R-:W-:Y:S02]  /*349c0*/  R2UR UR4, R82 ;  /* 0x00000000520472ca */ /* 0x000fe400000e0000 */
[----:B------:R-:W-:-:S13]  /*349d0*/  R2UR UR5, R83 ;  /* 0x00000000530572ca */ /* 0x000fda00000e0000 */
[----:B------:R-:W2:Y:S01]  /*349e0*/  LD.E.128 R8, desc[UR4][R12.64+0x2000] ;  /* 0x002000040c087980 */ /* 0x000ea2000c101d00 */
[----:B------:R-:W-:Y:S02]  /*349f0*/  R2UR UR6, R82 ;  /* 0x00000000520672ca */ /* 0x000fe400000e0000 */
[----:B------:R-:W-:Y:S01]  /*34a00*/  R2UR UR7, R83 ;  /* 0x00000000530772ca */ /* 0x000fe200000e0000 */
[----:B--2---:R0:W-:-:S12]  /*34a10*/  ST.E.128 desc[UR4][R30.64+0x40], R8 ;  /* 0x000040081e007985 */ /* 0x0041d8000c101d04 */
[----:B------:R0:W5:Y:S02]  /*34a20*/  LD.E.U8 R32, desc[UR6][R14.64] ;  /* 0x000000060e207980 */ /* 0x000164000c101100 */
.L_x_5258:
[----:B------:R-:W-:Y:S05]  /*34a30*/  BSYNC B2 ;  /* 0x0000000000027941 */ /* 0x000fea0003800000 */
.L_x_5257:
        /* <DEDUP_REMOVED lines=10> */
.L_x_5260:
[----:B------:R-:W-:Y:S05]  /*34ae0*/  BSYNC B2 ;  /* 0x0000000000027941 */ /* 0x000fea0003800000 */
.L_x_5259:
        /* <DEDUP_REMOVED lines=10> */
.L_x_5262:
[----:B------:R-:W-:Y:S05]  /*34b90*/  BSYNC B2 ;  /* 0x0000000000027941 */ /* 0x000fea0003800000 */
.L_x_5261:
        /* <DEDUP_REMOVED lines=10> */
.L_x_5264:
[----:B------:R-:W-:Y:S05]  /*34c40*/  BSYNC B2 ;  /* 0x0000000000027941 */ /* 0x000fea0003800000 */
.L_x_5263:
[----:B-----5:R-:W-:-:S13]  /*34c50*/  LOP3.LUT P0, RZ, R32, 0x20, RZ, 0xc0, !PT ;  /* 0x0000002020ff7812 */ /* 0x020fda000780c0ff */
[----:B------:R-:W-:Y:S05]  /*34c60*/  @!P0 BRA `(.L_x_5188) ;  /* 0x0000000000108947 */ /* 0x000fea0003800000 */
[----:B------:R-:W-:Y:S02]  /*34c70*/  R2UR UR4, R82 ;  /* 0x00000000520472ca */ /* 0x000fe400000e0000 */
[----:B------:R-:W-:-:S13]  /*34c80*/  R2UR UR5, R83 ;  /* 0x00000000530572ca */ /* 0x000fda00000e0000 */
[----:B0123--:R-:W2:Y:S04]  /*34c90*/  LD.E.128 R8, desc[UR4][R12.64+0x8000] ;  /* 0x008000040c087980 */ /* 0x00fea8000c101d00 */
[----:B--2---:R4:W-:Y:S02]  /*34ca0*/  ST.E.128 desc[UR4][R30.64+0x140], R8 ;  /* 0x000140081e007985 */ /* 0x0049e4000c101d04 */
.L_x_5188:
[----:B------:R-:W-:Y:S05]  /*34cb0*/  BSYNC B0 ;  /* 0x0000000000007941 */ /* 0x000fea0003800000 */
.L_x_5153:
        /* <DEDUP_REMOVED lines=8> */
[----:B0-----:R-:W-:-:S02]  /*34d40*/  LOP3.LUT P0, RZ, R9, 0x7f, RZ, 0xc0, !PT ;  /* 0x0000007f09ff7812 */ /* 0x001fc4000780c0ff */
[----:B------:R-:W-:-:S05]  /*34d50*/  LEA.HI R8, R9, 0x8, RZ, 0x19 ;  /* 0x0000000809087811 */ /* 0x000fca00078fc8ff */
[----:B-1----:R0:W-:Y:S06]  /*34d60*/  BAR.SYNC.DEFER_BLOCKING R8, 0x80 ;  /* 0x000200080000751d */ /* 0x0021ec0000010000 */
[----:B------:R-:W-:Y:S05]  /*34d70*/  @P0 BRA `(.L_x_5265) ;  /* 0x0000000000240947 */ /* 0x000fea0003800000 */
[----:B0-----:R-:W2:Y:S01]  /*34d80*/  LDL.64 R8, [R80+0x10] ;  /* 0x0000100050087983 */ /* 0x001ea20000100a00 */
[----:B------:R-:W-:Y:S02]  /*34d90*/  R2UR UR4, R82 ;  /* 0x00000000520472ca */ /* 0x000fe400000e0000 */
[----:B------:R-:W-:Y:S01]  /*34da0*/  R2UR UR5, R83 ;  /* 0x00000000530572ca */ /* 0x000fe200000e0000 */
[----:B------:R-:W3:-:S12]  /*34db0*/  LDL R81, [R81] ;  /* 0x0000000051517983 */ /* 0x000ed80000100800 */
[----:B--2---:R-:W2:Y:S02]  /*34dc0*/  LD.E.64 R8, desc[UR4][R8.64+0x30] ;  /* 0x0000300408087980 */ /* 0x004ea4000c101b00 */
[----:B--2---:R-:W-:-:S05]  /*34dd0*/  MOV R10, R8 ;  /* 0x00000008000a7202 */ /* 0x004fca0000000f00 */
[----:B---3--:R-:W-:-:S05]  /*34de0*/  IMAD R10, R81, 0x8, R10 ;  /* 0x00000008510a7824 */ /* 0x008fca00078e020a */
[----:B------:R-:W-:-:S04]  /*34df0*/  PRMT R10, RZ, 0x654, R10 ;  /* 0x00000654ff0a7816 */ /* 0x000fc8000000000a */
[----:B------:R1:W-:Y:S03]  /*34e00*/  SYNCS.ARRIVE.TRANS64.RED.A1T0 RZ, [R10+URZ], RZ ;  /* 0x000000ff0aff79a7 */ /* 0x0003e6000810043f */
.L_x_5265:
[----:B0-----:R-:W-:Y:S02]  /*34e10*/  IMAD.MOV.U32 R8, RZ, RZ, R87 ;  /* 0x000000ffff087224 */ /* 0x001fe400078e0057 */
[----:B------:R-:W-:-:S04]  /*34e20*/  IMAD.MOV.U32 R9, RZ, RZ, 0x0 ;  /* 0x00000000ff097424 */ /* 0x000fc800078e00ff */
[----:B-1---5:R-:W-:Y:S05]  /*34e30*/  RET.REL.NODEC R8 `(_ZN7cutlass13device_kernelIN5flash11enable_sm90INS1_16FlashAttnFwdSm90INS1_25CollectiveMainloopFwdSm90ILi2EN4cute5tupleIJNS5_1CILi1EEES8_S8_EEENS6_IJNS7_ILi128EEENS7_ILi96EEENS7_ILi192EEEEEELi192ENS_10bfloat16_tEfNS_4arch4Sm90ELb0ELb1ELb1ELb1ELb0ELb1ELb0ELb1ELb1ELb1ELb1ELb0EEENS1_21CollectiveEpilogueFwdINS6_IJSA_SC_SB_EEES9_SE_SG_Li256ELb1ELb1ELb1ELb0EEENS1_36VarlenDynamicPersistentTileSchedulerILi128ELi96ELi256ELi128ELb1ELb1ELb1ELb1ELb0ELb1EEEEEEEEEvNT_6ParamsE) ;  /* 0xfffffcb008707950 */ /* 0x022fea0003c3ffff */
.L_x_5163:
[----:B0-----:R0:W1:Y:S02]  /*34e40*/  SYNCS.PHASECHK.TRANS64.TRYWAIT P0, [R8+URZ], R9 ;  /* 0x00000009080075a7 */ /* 0x001064000800017f */
[----:B-1----:R-:W-:Y:S05]  /*34e50*/  @!P0 NANOSLEEP.SYNCS 0x989680 ;  /* 0x009896800000895d */ /* 0x002fea0003900000 */
[----:B------:R-:W1:Y:S02]  /*34e60*/  @!P0 SYNCS.PHASECHK.TRANS64 P0, [R8+URZ], R9 ;  /* 0x00000009080085a7 */ /* 0x000e64000800007f */
[----:B-1----:R-:W-:Y:S05]  /*34e70*/  @!P0 BRA `(.L_x_5163) ;  /* 0xfffffffc00f08947 */ /* 0x002fea000383ffff */
[----:B------:R-:W-:Y:S05]  /*34e80*/  BRA `(.L_x_5266) ;  /* 0xffffff6800347947 */ /* 0x000fea000383ffff */
.L_x_5218:
[----:B0-----:R0:W1:Y:S02]  /*34e90*/  SYNCS.PHASECHK.TRANS64.TRYWAIT P0, [R74+URZ], R75 ;  /* 0x0000004b4a0075a7 */ /* 0x001064000800017f */
[----:B-1----:R-:W-:Y:S05]  /*34ea0*/  @!P0 NANOSLEEP.SYNCS 0x989680 ;  /* 0x009896800000895d */ /* 0x002fea0003900000 */
[----:B------:R-:W1:Y:S02]  /*34eb0*/  @!P0 SYNCS.PHASECHK.TRANS64 P0, [R74+URZ], R75 ;  /* 0x0000004b4a0085a7 */ /* 0x000e64000800007f */
[----:B-1----:R-:W-:Y:S05]  /*34ec0*/  @!P0 BRA `(.L_x_5218) ;  /* 0xfffffffc00f08947 */ /* 0x002fea000383ffff */
[----:B------:R-:W-:Y:S05]  /*34ed0*/  BRA `(.L_x_5267) ;  /* 0xffffffac00bc7947 */ /* 0x000fea000383ffff */
.L_x_5244:
[----:B0-----:R0:W1:Y:S02]  /*34ee0*/  SYNCS.PHASECHK.TRANS64.TRYWAIT P0, [R10+URZ], R11 ;  /* 0x0000000b0a0075a7 */ /* 0x001064000800017f */
[----:B-1----:R-:W-:Y:S05]  /*34ef0*/  @!P0 NANOSLEEP.SYNCS 0x989680 ;  /* 0x009896800000895d */ /* 0x002fea0003900000 */
[----:B------:R-:W1:Y:S02]  /*34f00*/  @!P0 SYNCS.PHASECHK.TRANS64 P0, [R10+URZ], R11 ;  /* 0x0000000b0a0085a7 */ /* 0x000e64000800007f */
[----:B-1----:R-:W-:Y:S05]  /*34f10*/  @!P0 BRA `(.L_x_5244) ;  /* 0xfffffffc00f08947 */ /* 0x002fea000383ffff */
[----:B------:R-:W-:Y:S05]  /*34f20*/  BRA `(.L_x_5268) ;  /* 0xfffffff0008c7947 */ /* 0x000fea000383ffff */
.L_x_5269:
        /* <DEDUP_REMOVED lines=13> */
.L_x_14846:


//--------------------- .text._ZN7cutlass13device_kernelIN5flash11enable_sm90INS1_16FlashAttnFwdSm90INS1_25CollectiveMainloopFwdSm90ILi2EN4cute5tupleIJNS5_1CILi1EEES8_S8_EEENS6_IJNS7_ILi128EEENS7_ILi112EEENS7_ILi192EEEEEELi192ENS_10bfloat16_tEfNS_4arch4Sm90ELb1ELb0ELb1ELb0ELb0ELb0ELb0ELb1ELb1ELb1ELb1ELb0EEENS1_21CollectiveEpilogueFwdINS6_IJSA_SC_SB_EEES9_SE_SG_Li256ELb0ELb1ELb1ELb0EEENS1_19SingleTileSchedulerILb0ELb1ELb1ELi128EEEEEEEEEvNT_6ParamsE --------------------------
	.section	.text._ZN7cutlass13device_kernelIN5flash11enable_sm90INS1_16FlashAttnFwdSm90INS1_25CollectiveMainloopFwdSm90ILi2EN4cute5tupleIJNS5_1CILi1EEES8_S8_EEENS6_IJNS7_ILi128EEENS7_ILi112EEENS7_ILi192EEEEEELi192ENS_10bfloat16_tEfNS_4arch4Sm90ELb1ELb0ELb1ELb0ELb0ELb0ELb0ELb1ELb1ELb1ELb1ELb0EEENS1_21CollectiveEpilogueFwdINS6_IJSA_SC_SB_EEES9_SE_SG_Li256ELb0ELb1ELb1ELb0EEENS1_19SingleTileSchedulerILb0ELb1ELb1ELi128EEEEEEEEEvNT_6ParamsE,"ax",@progbits
	.align	128
.text._ZN7cutlass13device_kernelIN5flash11enable_sm90INS1_16FlashAttnFwdSm90INS1_25CollectiveMainloopFwdSm90ILi2EN4cute5tupleIJNS5_1CILi1EEES8_S8_EEENS6_IJNS7_ILi128EEENS7_ILi112EEENS7_ILi192EEEEEELi192ENS_10bfloat16_tEfNS_4arch4Sm90ELb1ELb0ELb1ELb0ELb0ELb0ELb0ELb1ELb1ELb1ELb1ELb0EEENS1_21CollectiveEpilogueFwdINS6_IJSA_SC_SB_EEES9_SE_SG_Li256ELb0ELb1ELb1ELb0EEENS1_19SingleTileSchedulerILb0ELb1ELb1ELi128EEEEEEEEEvNT_6ParamsE:
        .type           _ZN7cutlass13device_kernelIN5flash11enable_sm90INS1_16FlashAttnFwdSm90INS1_25CollectiveMainloopFwdSm90ILi2EN4cute5tupleIJNS5_1CILi1EEES8_S8_EEENS6_IJNS7_ILi128EEENS7_ILi112EEENS7_ILi192EEEEEELi192ENS_10bfloat16_tEfNS_4arch4Sm90ELb1ELb0ELb1ELb0ELb0ELb0ELb0ELb1ELb1ELb1ELb1ELb0EEENS1_21CollectiveEpilogueFwdINS6_IJSA_SC_SB_EEES9_SE_SG_Li256ELb0ELb1ELb1ELb0EEENS1_19SingleTileSchedulerILb0ELb1ELb1ELi128EEEEEEEEEvNT_6ParamsE,@function
        .size           _ZN7cutlass13device_kernelIN5flash11enable_sm90INS1_16FlashAttnFwdSm90INS1_25CollectiveMainloopFwdSm90ILi2EN4cute5tupleIJNS5_1CILi1EEES8_S8_EEENS6_IJNS7_ILi128EEENS7_ILi112EEENS7_ILi192EEEEEELi192ENS_10bfloat16_tEfNS_4arch4Sm90ELb1ELb0ELb1ELb0ELb0ELb0ELb0ELb1ELb1ELb1ELb1ELb0EEENS1_21CollectiveEpilogueFwdINS6_IJSA_SC_SB_EEES9_SE_SG_Li256ELb0ELb1ELb1ELb0EEENS1_19SingleTileSchedulerILb0ELb1ELb1ELi128EEEEEEEEEvNT_6ParamsE,(.L_x_14848 - _ZN7cutlass13device_kernelIN5flash11enable_sm90INS1_16FlashAttnFwdSm90INS1_25CollectiveMainloopFwdSm90ILi2EN4cute5tupleIJNS5_1CILi1EEES8_S8_EEENS6_IJNS7_ILi128EEENS7_ILi112EEENS7_ILi192EEEEEELi192ENS_10bfloat16_tEfNS_4arch4Sm90ELb1ELb0ELb1ELb0ELb0ELb0ELb0ELb1ELb1ELb1ELb1ELb0EEENS1_21CollectiveEpilogueFwdINS6_IJSA_SC_SB_EEES9_SE_SG_Li256ELb0ELb1ELb1ELb0EEENS1_19SingleTileSchedulerILb0ELb1ELb1ELi128EEEEEEEEEvNT_6ParamsE)
        .other          _ZN7cutlass13device_kernelIN5flash11enable_sm90INS1_16FlashAttnFwdSm90INS1_25CollectiveMainloopFwdSm90ILi2EN4cute5tupleIJNS5_1CILi1EEES8_S8_EEENS6_IJNS7_ILi128EEENS7_ILi112EEENS7_ILi192EEEEEELi192ENS_10bfloat16_tEfNS_4arch4Sm90ELb1ELb0ELb1ELb0ELb0ELb0ELb0ELb1ELb1ELb1ELb1ELb0EEENS1_21CollectiveEpilogueFwdINS6_IJSA_SC_SB_EEES9_SE_SG_Li256ELb0ELb1ELb1ELb0EEENS1_19SingleTileSchedulerILb0ELb1ELb1ELi128EEEEEEEEEvNT_6ParamsE,@"STO_CUDA_ENTRY STV_DEFAULT"
_ZN7cutlass13device_kernelIN5flash11enable_sm90INS1_16FlashAttnFwdSm90INS1_25CollectiveMainloopFwdSm90ILi2EN4cute5tupleIJNS5_1CILi1EEES8_S8_EEENS6_IJNS7_ILi128EEENS7_ILi112EEENS7_ILi192EEEEEELi192ENS_10bfloat16_tEfNS_4arch4Sm90ELb1ELb0ELb1ELb0ELb0ELb0ELb0ELb1ELb1ELb1ELb1ELb0EEENS1_21CollectiveEpilogueFwdINS6_IJSA_SC_SB_EEES9_SE_SG_Li256ELb0ELb1ELb1ELb0EEENS1_19SingleTileSchedulerILb0ELb1ELb1ELi128EEEEEEEEEvNT_6ParamsE:
        /* <DEDUP_REMOVED lines=18> */
.L_x_5271:
[----:B------:R-:W-:Y:S05]  /*0120*/  BSYNC B0 ;  /* 0x0000000000007941 */ /* 0x000fea0003800000 */
.L_x_5270:
        /* <DEDUP_REMOVED lines=41> */
.L_x_5272:
        /* <DEDUP_REMOVED lines=22> */
.L_x_5273:
        /* <DEDUP_REMOVED lines=18> */
.L_x_5274:
        /* <DEDUP_REMOVED lines=22> */
.L_x_5275:
        /* <DEDUP_REMOVED lines=22> */
.L_x_5276:
        /* <DEDUP_REMOVED lines=9> */
.L_x_5279:
        /* <DEDUP_REMOVED lines=19> */
[----:B------:R-:W1:Y:S01]  /*0ac0*/  S2UR UR38, SR_CTAID.X ;  /* 0x00000000002679c3 */ /* 0x000e620000002500 */
[----:B------:R-:W-:Y:S01]  /*0ad0*/  ULDC UR4, c[0x0][0x448] ;  /* 0x0001120000047ab9 */ /* 0x000fe20000000800 */
[----:B------:R-:W-:Y:S01]  /*0ae0*/  ULDC UR6, c[0x0][0x424] ;  /* 0x0001090000067ab9 */ /* 0x000fe20000000800 */
[----:B------:R-:W-:Y:S01]  /*0af0*/  UISETP.NE.AND UP1, UPT, UR4, 0x1, UPT ;  /* 0x000000010400788c */ /* 0x000fe2000bf25270 */
[----:B------:R-:W-:Y:S02]  /*0b00*/  ULDC UR7, c[0x0][0x288] ;  /* 0x0000a20000077ab9 */ /* 0x000fe40000000800 */
[----:B------:R-:W-:Y:S01]  /*0b10*/  ULDC.64 UR4, c[0x0][0x418] ;  /* 0x0001060000047ab9 */ /* 0x000fe20000000a00 */
[----:B------:R-:W-:Y:S02]  /*0b20*/  UIADD3 UR7, -UR7, 0x70, URZ ;  /* 0x0000007007077890 */ /* 0x000fe4000fffe13f */
[----:B------:R-:W-:Y:S01]  /*0b30*/  UISETP.NE.U32.AND UP0, UPT, UR4, URZ, UPT ;  /* 0x0000003f0400728c */ /* 0x000fe2000bf05070 */
[----:B------:R-:W-:Y:S01]  /*0b40*/  ULDC UR48, c[0x0][0x2f0] ;  /* 0x0000bc0000307ab9 */ /* 0x000fe20000000800 */
[----:B------:R-:W-:-:S02]  /*0b50*/  USHF.R.U32.HI UR11, URZ, 0x10, UR8 ;  /* 0x000000103f0b7899 */ /* 0x000fc40008011608 */
[----:B------:R-:W-:Y:S01]  /*0b60*/  UISETP.NE.AND.EX UP0, UPT, UR5, URZ, UPT, UP0 ;  /* 0x0000003f0500728c */ /* 0x000fe2000bf05300 */
[----:B------:R-:W-:Y:S02]  /*0b70*/  @UP1 ULDC UR9, c[0x0][0x450] ;  /* 0x0001140000091ab9 */ /* 0x000fe40000000800 */
[----:B------:R-:W-:Y:S01]  /*0b80*/  @UP1 ULDC UR5, c[0x0][0x44c] ;  /* 0x0001130000051ab9 */ /* 0x000fe20000000800 */
[----:B------:R-:W-:-:S04]  /*0b90*/  USEL UR10, UR6, 0x1, UP0 ;  /* 0x00000001060a7887 */ /* 0x000fc80008000000 */
[----:B------:R-:W-:Y:S02]  /*0ba0*/  UIMAD UR7, UR10, UR48, UR7 ;  /* 0x000000300a0772a4 */ /* 0x000fe4000f8e0207 */
[----:B-1----:R-:W-:Y:S01]  /*0bb0*/  USHF.L.U32 UR38, UR38, 0x7, URZ ;  /* 0x0000000726267899 */ /* 0x002fe2000800063f */
[----:B------:R-:W-:-:S03]  /*0bc0*/  IMAD.U32 R17, RZ, RZ, UR10 ;  /* 0x0000000aff117e24 */ /* 0x000fc6000f8e00ff */
[----:B------:R-:W-:Y:S02]  /*0bd0*/  @UP1 UIADD3 UR4, UR38, 0x7f, URZ ;  /* 0x0000007f26041890 */ /* 0x000fe4000fffe03f */
[----:B------:R-:W-:Y:S02]  /*0be0*/  UIADD3 UR6, UR38, 0x7f, URZ ;  /* 0x0000007f26067890 */ /* 0x000fe4000fffe03f */
[----:B------:R-:W-:-:S04]  /*0bf0*/  UIMAD.WIDE.U32 UR4, UR4, UR5, URZ ;  /* 0x00000005040472a5 */ /* 0x000fc8000f8e003f */
[----:B------:R-:W-:Y:S02]  /*0c00*/  @UP1 USHF.R.U32.HI UR6, URZ, UR9, UR5 ;  /* 0x000000093f061299 */ /* 0x000fe40008011605 */
[----:B------:R-:W-:Y:S02]  /*0c10*/  UIMAD UR5, UR10, UR48, 0x6f ;  /* 0x0000006f0a0574a4 */ /* 0x000fe4000f8e0230 */
[----:B------:R-:W-:Y:S01]  /*0c20*/  UIADD3 UR7, UR7, UR6, URZ ;  /* 0x0000000607077290 */ /* 0x000fe2000fffe03f */
[----:B------:R-:W-:Y:S02]  /*0c30*/  UMOV UR4, URZ ;  /* 0x0000003f00047c82 */ /* 0x000fe40008000000 */
[----:B------:R-:W-:Y:S01]  /*0c40*/  UMOV UR6, URZ ;  /* 0x0000003f00067c82 */ /* 0x000fe20008000000 */
[----:B------:R-:W-:Y:S02]  /*0c50*/  UIMAD.WIDE UR4, UR5, -0x6db6db6d, UR4 ;  /* 0x92492493050478a5 */ /* 0x000fe4000f8e0204 */
[----:B------:R-:W-:-:S02]  /*0c60*/  UIMAD.WIDE UR6, UR7, -0x6db6db6d, UR6 ;  /* 0x92492493070678a5 */ /* 0x000fc4000f8e0206 */
[----:B------:R-:W-:Y:S02]  /*0c70*/  USHF.R.U32.HI UR4, URZ, 0x1f, UR5 ;  /* 0x0000001f3f047899 */ /* 0x000fe40008011605 */
[----:B------:R-:W-:Y:S02]  /*0c80*/  USHF.R.U32.HI UR6, URZ, 0x1f, UR7 ;  /* 0x0000001f3f067899 */ /* 0x000fe40008011607 */
[----:B------:R-:W-:Y:S02]  /*0c90*/  ULEA.HI.SX32 UR4, UR5, UR4, 0x1a ;  /* 0x0000000405047291 */ /* 0x000fe4000f8fd23f */
[----:B------:R-:W-:Y:S02]  /*0ca0*/  ULEA.HI.SX32 UR6, UR7, UR6, 0x1a ;  /* 0x0000000607067291 */ /* 0x000fe4000f8fd23f */
[----:B------:R-:W-:Y:S02]  /*0cb0*/  ULOP3.LUT UR7, UR8, 0xffff, URZ, 0xc0, !UPT ;  /* 0x0000ffff08077892 */ /* 0x000fe4000f8ec03f */
[----:B------:R-:W-:-:S04]  /*0cc0*/  UISETP.LT.AND UP0, UPT, UR4, UR6, UPT ;  /* 0x000000060400728c */ /* 0x000fc8000bf01270 */
[----:B------:R-:W-:Y:S02]  /*0cd0*/  USEL UR10, UR4, UR6, UP0 ;  /* 0x00000006040a7287 */ /* 0x000fe40008000000 */
[----:B------:R-:W-:Y:S02]  /*0ce0*/  UISETP.NE.AND UP0, UPT, UR11, URZ, UPT ;  /* 0x0000003f0b00728c */ /* 0x000fe4000bf05270 */
[----:B------:R-:W-:Y:S01]  /*0cf0*/  UISETP.GE.AND UP1, UPT, UR10, 0x1, UPT ;  /* 0x000000010a00788c */ /* 0x000fe2000bf26270 */
[----:B------:R-:W-:-:S05]  /*0d00*/  UMOV UR4, URZ ;  /* 0x0000003f00047c82 */ /* 0x000fca0008000000 */
[----:B------:R-:W-:-:S03]  /*0d10*/  PLOP3.LUT P0, PT, PT, PT, UP1, 0x80, 0x0 ;  /* 0x000000000000781c */ /* 0x000fc60003f0f018 */
[----:B------:R-:W-:-:S10]  /*0d20*/  @!UP0 ULDC UR11, c[0x0][0x9f0] ;  /* 0x00027c00000b8ab9 */ /* 0x000fd40000000800 */
[----:B------:R-:W-:Y:S05]  /*0d30*/  @!P0 BRA `(.L_x_5281) ;  /* 0x0000000000848947 */ /* 0x000fea0003800000 */
[----:B------:R-:W-:Y:S01]  /*0d40*/  MOV R3, UR11 ;  /* 0x0000000b00037c02 */ /* 0x000fe20008000f00 */
[----:B------:R-:W-:Y:S01]  /*0d50*/  UIADD3 UR6, UR11, -0x1, UR10 ;  /* 0xffffffff0b067890 */ /* 0x000fe2000fffe00a */
[----:B------:R-:W-:Y:S02]  /*0d60*/  UMOV UR4, URZ ;  /* 0x0000003f00047c82 */ /* 0x000fe40008000000 */
        /* <DEDUP_REMOVED lines=30> */
.L_x_5281:
[----:B------:R-:W-:Y:S02]  /*0f50*/  UIMAD UR6, UR7, UR4, URZ ;  /* 0x00000004070672a4 */ /* 0x000fe4000f8e023f */
[----:B------:R-:W-:Y:S01]  /*0f60*/  IMAD.U32 R3, RZ, RZ, UR4 ;  /* 0x00000004ff037e24 */ /* 0x000fe2000f8e00ff */
[----:B------:R-:W-:Y:S01]  /*0f70*/  MOV R0, UR10 ;  /* 0x0000000a00007c02 */ /* 0x000fe20008000f00 */
[----:B0-----:R-:W0:Y:S01]  /*0f80*/  S2R R2, SR_TID.X ;  /* 0x0000000000027919 */ /* 0x001e220000002100 */
[----:B------:R-:W-:Y:S02]  /*0f90*/  R2UR UR5, R17 ;  /* 0x00000000110572ca */ /* 0x000fe400000e0000 */
[----:B------:R-:W-:Y:S02]  /*0fa0*/  CS2R R118, SRZ ;  /* 0x0000000000767805 */ /* 0x000fe4000001ff00 */
[----:B------:R-:W-:Y:S01]  /*0fb0*/  VIADDMNMX R0, R3, UR6, R0, PT ;  /* 0x0000000603007c46 */ /* 0x000fe2000b800100 */
[----:B------:R-:W-:Y:S01]  /*0fc0*/  IMAD.U32 R18, RZ, RZ, UR6 ;  /* 0x00000006ff127e24 */ /* 0x000fe2000f8e00ff */
[----:B------:R-:W-:-:S02]  /*0fd0*/  PLOP3.LUT P0, PT, PT, PT, PT, 0x80, 0x0 ;  /* 0x000000000000781c */ /* 0x000fc40003f0f070 */
[----:B------:R-:W-:Y:S02]  /*0fe0*/  CS2R R116, SRZ ;  /* 0x0000000000747805 */ /* 0x000fe4000001ff00 */
[----:B------:R-:W-:Y:S01]  /*0ff0*/  R2UR UR39, R0 ;  /* 0x00000000002772ca */ /* 0x000fe200000e0000 */
[----:B------:R-:W-:Y:S01]  /*1000*/  IMAD.MOV.U32 R0, RZ, RZ, RZ ;  /* 0x000000ffff007224 */ /* 0x000fe200078e00ff */
[----:B------:R-:W-:Y:S02]  /*1010*/  CS2R R114, SRZ ;  /* 0x0000000000727805 */ /* 0x000fe4000001ff00 */
[----:B------:R-:W-:Y:S02]  /*1020*/  CS2R R112, SRZ ;  /* 0x0000000000707805 */ /* 0x000fe4000001ff00 */
[----:B------:R-:W-:Y:S02]  /*1030*/  CS2R R110, SRZ ;  /* 0x00000000006e7805 */ /* 0x000fe4000001ff00 */
[----:B------:R-:W-:-:S02]  /*1040*/  CS2R R108, SRZ ;  /* 0x00000000006c7805 */ /* 0x000fc4000001ff00 */
[----:B------:R-:W-:Y:S01]  /*1050*/  CS2R R106, SRZ ;  /* 0x00000000006a7805 */ /* 0x000fe2000001ff00 */
[----:B------:R-:W-:Y:S01]  /*1060*/  UIMAD UR48, UR5, UR48, URZ ;  /* 0x00000030053072a4 */ /* 0x000fe2000f8e023f */
        /* <DEDUP_REMOVED lines=16> */
[----:B------:R-:W-:Y:S01]  /*1170*/  CS2R R76, SRZ ;  /* 0x00000000004c7805 */ /* 0x000fe2000001ff00 */
[----:B0-----:R-:W-:Y:S01]  /*1180*/  VIADD R22, R2, 0xffffff80 ;  /* 0xffffff8002167836 */ /* 0x001fe20000000000 */
[----:B------:R-:W-:Y:S02]  /*1190*/  MOV R2, RZ ;  /* 0x000000ff00027202 */ /* 0x000fe40000000f00 */
        /* <DEDUP_REMOVED lines=53> */
[----:B------:R-:W-:Y:S01]  /*14f0*/  IMAD.U32 R10, RZ, RZ, UR6 ;  /* 0x00000006ff0a7e24 */ /* 0x000fe2000f8e00ff */
[----:B------:R-:W-:Y:S01]  /*1500*/  MOV R7, UR5 ;  /* 0x0000000500077c02 */ /* 0x000fe20008000f00 */
[----:B------:R-:W-:Y:S01]  /*1510*/  IMAD.U32 R6, RZ, RZ, UR4 ;  /* 0x00000004ff067e24 */ /* 0x000fe2000f8e00ff */
[----:B------:R-:W-:Y:S01]  /*1520*/  MOV R13, RZ ;  /* 0x000000ff000d7202 */ /* 0x000fe20000000f00 */
[----:B------:R-:W-:-:S02]  /*1530*/  IMAD.U32 R11, RZ, RZ, UR7 ;  /* 0x00000007ff0b7e24 */ /* 0x000fc4000f8e00ff */
[----:B------:R-:W-:Y:S02]  /*1540*/  IMAD.MOV.U32 R8, RZ, RZ, 0x70 ;  /* 0x00000070ff087424 */ /* 0x000fe400078e00ff */
[----:B0-----:R-:W-:-:S07]  /*1550*/  IMAD.MOV.U32 R12, RZ, RZ, 0x1 ;  /* 0x00000001ff0c7424 */ /* 0x001fce00078e00ff */
[----:B------:R-:W-:-:S07]  /*1560*/  LEPC R20, `(.L_x_5283) ;  /* 0x000000001014794e */ /* 0x000fce0000000000 */
[----:B-1----:R-:W-:Y:S05]  /*1570*/  CALL.ABS.NOINC R2 ;  /* 0x0000000002007343 */ /* 0x002fea0003c00000 */
.L_x_5283:
[----:B------:R-:W-:Y:S02]  /*1580*/  R2UR UR4, R16 ;  /* 0x00000000100472ca */ /* 0x000fe400000e0000 */
[----:B------:R-:W-:-:S11]  /*1590*/  SHF.L.U32 R0, RZ, 0x1f, RZ ;  /* 0x0000001fff007819 */ /* 0x000fd600000006ff */
[----:B------:R-:W0:Y:S02]  /*15a0*/  SYNCS.PHASECHK.TRANS64.TRYWAIT P0, [UR4+0x36800], R0 ;  /* 0x03680000ff0075a7 */ /* 0x000e240008000144 */
[----:B0-----:R-:W-:Y:S05]  /*15b0*/  @!P0 BRA `(.L_x_5284) ;  /* 0x0000015000108947 */ /* 0x001fea0003800000 */
.L_x_5405:
[----:B------:R-:W2:Y:S02]  /*15c0*/  LDL R2, [R1+0xc] ;  /* 0x00000c0001027983 */ /* 0x000ea40000100800 */
[----:B--2---:R-:W-:-:S13]  /*15d0*/  R2UR UR4, R2 ;  /* 0x00000000020472ca */ /* 0x004fda00000e0000 */
[----:B------:R-:W-:-:S06]  /*15e0*/  ULOP3.LUT UR4, UR4, 0x1, URZ, 0xfc, !UPT ;  /* 0x0000000104047892 */ /* 0x000fcc000f8efc3f */
[----:B------:R-:W-:-:S05]  /*15f0*/  IMAD.U32 R2, RZ, RZ, UR4 ;  /* 0x00000004ff027e24 */ /* 0x000fca000f8e00ff */
[----:B------:R-:W-:-:S13]  /*1600*/  ISETP.NE.AND P0, PT, R2, 0x3, PT ;  /* 0x000000030200780c */ /* 0x000fda0003f05270 */
[----:B------:R-:W-:Y:S05]  /*1610*/  @!P0 BRA `(.L_x_5285) ;  /* 0x0000000000048947 */ /* 0x000fea0003800000 */
[----:B------:R-:W-:Y:S01]  /*1620*/  BPT.TRAP 0x1 ;  /* 0x000000040000795c */ /* 0x000fe20000300000 */
.L_x_5285:
[----:B------:R-:W-:-:S13]  /*1630*/  R2UR UR4, R16 ;  /* 0x00000000100472ca */ /* 0x000fda00000e0000 */
[----:B------:R1:W2:Y:S01]  /*1640*/  SYNCS.PHASECHK.TRANS64.TRYWAIT P2, [UR4+0x36830], R0 ;  /* 0x03683000ff0075a7 */ /* 0x0002a20008040144 */
[----:B------:R-:W-:Y:S05]  /*1650*/  @!P0 BRA `(.L_x_5286) ;  /* 0x0000000000048947 */ /* 0x000fea0003800000 */
[----:B------:R-:W-:Y:S01]  /*1660*/  BPT.TRAP 0x1 ;  /* 0x000000040000795c */ /* 0x000fe20000300000 */
.L_x_5286:
        /* <DEDUP_REMOVED lines=9> */
.L_x_5287:
        /* <DEDUP_REMOVED lines=18> */
[----:B------:R-:W-:Y:S01]  /*1820*/  R2UR UR17, R5 ;  /* 0x00000000051172ca */ /* 0x000fe200000e0000 */
[----:B------:R-:W-:Y:S01]  /*1830*/  USHF.R.U32.HI UR4, URZ, 0x4, UR4 ;  /* 0x000000043f047899 */ /* 0x000fe20008011604 */
[----:B------:R-:W-:Y:S01]  /*1840*/  R2UR UR6, R4 ;  /* 0x00000000040672ca */ /* 0x000fe200000e0000 */
[----:B------:R-:W-:Y:S01]  /*1850*/  UMOV UR27, 0x40000040 ;  /* 0x40000040001b7882 */ /* 0x000fe20000000000 */
[----:B------:R-:W-:Y:S01]  /*1860*/  UMOV UR29, 0x40000040 ;  /* 0x40000040001d7882 */ /* 0x000fe20000000000 */
[----:B------:R-:W-:Y:S01]  /*1870*/  ULOP3.LUT UR4, UR4, 0x3fff, URZ, 0xc0, !UPT ;  /* 0x00003fff04047892 */ /* 0x000fe2000f8ec03f */
[----:B------:R-:W-:Y:S01]  /*1880*/  LOP3.LUT R13, R80, 0xffffff80, RZ, 0xc0, !PT ;  /* 0xffffff80500d7812 */ /* 0x000fe200078ec0ff */
[----:B------:R-:W-:Y:S01]  /*1890*/  UMOV UR31, 0x40000040 ;  /* 0x40000040001f7882 */ /* 0x000fe20000000000 */
[----:B------:R-:W-:Y:S01]  /*18a0*/  UMOV UR33, 0x40000040 ;  /* 0x4000004000217882 */ /* 0x000fe20000000000 */
[----:B------:R-:W-:Y:S01]  /*18b0*/  ULOP3.LUT UR50, UR4, 0x10000, URZ, 0xfc, !UPT ;  /* 0x0001000004327892 */ /* 0x000fe2000f8efc3f */
[----:B------:R-:W-:Y:S01]  /*18c0*/  IADD3 R13, R22, -R13, RZ ;  /* 0x8000000d160d7210 */ /* 0x000fe20007ffe0ff */
[----:B------:R-:W-:Y:S01]  /*18d0*/  UMOV UR35, 0x40000040 ;  /* 0x4000004000237882 */ /* 0x000fe20000000000 */
[----:B------:R-:W-:Y:S01]  /*18e0*/  UMOV UR37, 0x40000040 ;  /* 0x4000004000257882 */ /* 0x000fe20000000000 */
[----:B------:R-:W-:Y:S01]  /*18f0*/  UIADD3 UR22, UR50, 0x80, URZ ;  /* 0x0000008032167890 */ /* 0x000fe2000fffe03f */
[----:B------:R-:W-:Y:S01]  /*1900*/  SHF.R.S32.HI R6, RZ, 0x1f, R13 ;  /* 0x0000001fff067819 */ /* 0x000fe2000001140d */
[----:B------:R-:W-:Y:S01]  /*1910*/  UIADD3 UR14, UR50, 0x180, URZ ;  /* 0x00000180320e7890 */ /* 0x000fe2000fffe03f */
[----:B------:R-:W-:Y:S01]  /*1920*/  LEA.HI R23, R23, R22, RZ, 0x2 ;  /* 0x0000001617177211 */ /* 0x000fe200078f10ff */
[----:B------:R-:W-:Y:S01]  /*1930*/  UMOV UR10, UR50 ;  /* 0x00000032000a7c82 */ /* 0x000fe20008000000 */
[----:B------:R-:W-:Y:S01]  /*1940*/  UIADD3 UR18, UR50, 0x200, URZ ;  /* 0x0000020032127890 */ /* 0x000fe2000fffe03f */
[----:B------:R-:W-:Y:S01]  /*1950*/  HGMMA.64x16x16.F32.BF16 R72, gdesc[UR8], RZ, !UPT, gsb0 ;  /* 0x00200000084879f0 */ /* 0x000fe2000c0018ff */
[----:B------:R-:W-:Y:S01]  /*1960*/  R2UR UR8, R4 ;  /* 0x00000000040872ca */ /* 0x000fe200000e0000 */
[----:B------:R-:W-:Y:S01]  /*1970*/  UIADD3 UR10, UR50, 0x100, URZ ;  /* 0x00000100320a7890 */ /* 0x000fe2000fffe03f */
[----:B------:R-:W-:Y:S01]  /*1980*/  R2UR UR9, R5 ;  /* 0x00000000050972ca */ /* 0x000fe200000e0000 */
[----:B------:R-:W-:Y:S01]  /*1990*/  UMOV UR11, 0x40000040 ;  /* 0x40000040000b7882 */ /* 0x000fe20000000000 */
[----:B------:R-:W-:Y:S01]  /*19a0*/  UIADD3 UR4, UR6, 0x2, URZ ;  /* 0x0000000206047890 */ /* 0x000fe2000fffe03f */
[CC--:B------:R-:W-:Y:S01]  /*19b0*/  LEA.HI R10, R6.reuse, R13.reuse, RZ, 0x2 ;  /* 0x0000000d060a7211 */ /* 0x0c0fe200078f10ff */
[----:B------:R-:W-:Y:S01]  /*19c0*/  UIADD3 UR7, UR50, 0x2, URZ ;  /* 0x0000000232077890 */ /* 0x000fe2000fffe03f */
[----:B------:R-:W-:Y:S01]  /*19d0*/  LEA.HI R12, R6, R13, RZ, 0x5 ;  /* 0x0000000d060c7211 */ /* 0x000fe200078f28ff */
[----:B------:R-:W-:Y:S01]  /*19e0*/  UIADD3 UR24, UR6, 0x404, URZ ;  /* 0x0000040406187890 */ /* 0x000fe2000fffe03f */
[----:B------:R-:W-:Y:S01]  /*19f0*/  SHF.R.S32.HI R6, RZ, 0x2, R10 ;  /* 0x00000002ff067819 */ /* 0x000fe2000001140a */
[----:B------:R-:W-:Y:S01]  /*1a00*/  UIADD3 UR26, UR50, 0x384, URZ ;  /* 0x00000384321a7890 */ /* 0x000fe2000fffe03f */
[----:B------:R-:W-:Y:S01]  /*1a10*/  LOP3.LUT R23, R23, 0xfffffffc, RZ, 0xc0, !PT ;  /* 0xfffffffc17177812 */ /* 0x000fe200078ec0ff */
[----:B------:R-:W-:Y:S01]  /*1a20*/  UIADD3 UR28, UR6, 0x406, URZ ;  /* 0x00000406061c7890 */ /* 0x000fe2000fffe03f */
[----:B------:R-:W-:Y:S01]  /*1a30*/  SHF.R.S32.HI R12, RZ, 0x5, R12 ;  /* 0x00000005ff0c7819 */ /* 0x000fe2000001140c */
[----:B------:R-:W-:-:S02]  /*1a40*/  UIADD3 UR30, UR50, 0x386, URZ ;  /* 0x00000386321e7890 */ /* 0x000fc4000fffe03f */
[----:B------:R-:W-:Y:S01]  /*1a50*/  IMAD.U32 R9, RZ, RZ, UR50 ;  /* 0x00000032ff097e24 */ /* 0x000fe2000f8e00ff */
[----:B------:R-:W-:Y:S01]  /*1a60*/  UIADD3 UR32, UR6, 0x800, URZ ;  /* 0x0000080006207890 */ /* 0x000fe2000fffe03f */
[----:B------:R-:W-:Y:S01]  /*1a70*/  LEA R12, R12, UR38, 0x4 ;  /* 0x000000260c0c7c11 */ /* 0x000fe2000f8e20ff */
[----:B------:R-:W-:Y:S01]  /*1a80*/  UIADD3 UR34, UR50, 0x700, URZ ;  /* 0x0000070032227890 */ /* 0x000fe2000fffe03f */
[----:B------:R-:W-:Y:S01]  /*1a90*/  CS2R R118, SRZ ;  /* 0x0000000000767805 */ /* 0x000fe2000001ff00 */
[----:B------:R-:W-:Y:S01]  /*1aa0*/  UIADD3 UR36, UR6, 0x802, URZ ;  /* 0x0000080206247890 */ /* 0x000fe2000fffe03f */
[----:B------:R-:W-:Y:S01]  /*1ab0*/  CS2R R116, SRZ ;  /* 0x0000000000747805 */ /* 0x000fe2000001ff00 */
[----:B------:R-:W-:Y:S01]  /*1ac0*/  UIADD3 UR42, UR50, 0x702, URZ ;  /* 0x00000702322a7890 */ /* 0x000fe2000fffe03f */
[----:B------:R-:W-:Y:S01]  /*1ad0*/  CS2R R114, SRZ ;  /* 0x0000000000727805 */ /* 0x000fe2000001ff00 */
[----:B------:R-:W-:Y:S01]  /*1ae0*/  UMOV UR41, UR37 ;  /* 0x0000002500297c82 */ /* 0x000fe20008000000 */
[----:B------:R-:W-:Y:S01]  /*1af0*/  UMOV UR43, 0x40000040 ;  /* 0x40000040002b7882 */ /* 0x000fe20000000000 */
[----:B------:R-:W-:Y:S01]  /*1b00*/  UIADD3 UR44, UR6, 0x806, URZ ;  /* 0x00000806062c7890 */ /* 0x000fe2000fffe03f */
[----:B------:R-:W-:Y:S01]  /*1b10*/  CS2R R112, SRZ ;  /* 0x0000000000707805 */ /* 0x000fe2000001ff00 */
[----:B------:R-:W-:Y:S01]  /*1b20*/  UMOV UR40, UR36 ;  /* 0x0000002400287c82 */ /* 0x000fe20008000000 */
[----:B------:R-:W-:Y:S01]  /*1b30*/  UIADD3 UR46, UR50, 0x706, URZ ;  /* 0x00000706322e7890 */ /* 0x000fe2000fffe03f */
[----:B------:R-:W-:Y:S01]  /*1b40*/  CS2R R110, SRZ ;  /* 0x00000000006e7805 */ /* 0x000fe2000001ff00 */
[----:B------:R-:W-:Y:S01]  /*1b50*/  UMOV UR45, 0x40000040 ;  /* 0x40000040002d7882 */ /* 0x000fe20000000000 */
[----:B------:R-:W-:Y:S01]  /*1b60*/  UMOV UR47, 0x40000040 ;  /* 0x40000040002f7882 */ /* 0x000fe20000000000 */
[----:B------:R-:W-:Y:S01]  /*1b70*/  UMOV UR60, URZ ;  /* 0x0000003f003c7c82 */ /* 0x000fe20008000000 */
[----:B------:R-:W-:-:S02]  /*1b80*/  CS2R R108, SRZ ;  /* 0x00000000006c7805 */ /* 0x000fc4000001ff00 */
[----:B------:R-:W-:Y:S01]  /*1b90*/  CS2R R106, SRZ ;  /* 0x00000000006a7805 */ /* 0x000fe2000001ff00 */
        /* <DEDUP_REMOVED lines=179> */
[----:B------:R-:W-:Y:S01]  /*26d0*/  UIADD3 UR14, UR39, -0x2, URZ ;  /* 0xfffffffe270e7890 */ /* 0x000fe2000fffe03f */
        /* <DEDUP_REMOVED lines=238> */
[----:B------:R-:W-:Y:S02]  /*35c0*/  UMOV UR10, 0xffffff90 ;  /* 0xffffff90000a7882 */ /* 0x000fe40000000000 */
[----:B------:R-:W-:Y:S01]  /*35d0*/  UIMAD UR10, UR39, UR10, 0x71 ;  /* 0x00000071270a74a4 */ /* 0x000fe2000f8e020a */
        /* <DEDUP_REMOVED lines=37> */
[----:B------:R-:W-:-:S06]  /*3830*/  UISETP.NE.AND UP0, UPT, UR7, 0x1, UPT ;  /* 0x000000010700788c */ /* 0x000fcc000bf05270 */
[----:B------:R-:W-:-:S05]  /*3840*/  PLOP3.LUT P2, PT, PT, PT, UP0, 0x80, 0x0 ;  /* 0x000000000000781c */ /* 0x000fca0003f4f008 */
[----:B------:R-:W-:Y:S01]  /*3850*/  @UP0 ULDC UR7, c[0x0][0x44c] ;  /* 0x0001130000070ab9 */ /* 0x000fe20000000800 */
[----:B------:R-:W-:Y:S01]  /*3860*/  @UP0 ULDC UR11, c[0x0][0x450] ;  /* 0x00011400000b0ab9 */ /* 0x000fe20000000800 */
        /* <DEDUP_REMOVED lines=20> */
[----:B0-----:R-:W-:Y:S01]  /*39b0*/  FMUL.FTZ R3, R77, UR6 ;  /* 0x000000064d037c20 */ /* 0x001fe20008410000 */
[----:B------:R-:W-:Y:S01]  /*39c0*/  HGMMA.64x16x16.F32.BF16 R64, gdesc[UR44], R64, gsb0 ;  /* 0x002000002c4079f0 */ /* 0x000fe20008001840 */
[----:B------:R-:W-:Y:S01]  /*39d0*/  UIADD3 UR46, UR50, 0x806, URZ ;  /* 0x00000806322e7890 */ /* 0x000fe2000fffe03f */
[----:B------:R-:W0:Y:S01]  /*39e0*/  MUFU.TANH R74, R74 ;  /* 0x0000004a004a7308 */ /* 0x000e220000002400 */
[----:B------:R-:W-:Y:S01]  /*39f0*/  UMOV UR47, 0x40000040 ;  /* 0x40000040002f7882 */ /* 0x000fe20000000000 */
[----:B------:R-:W-:Y:S01]  /*3a00*/  FMUL.FTZ R2, R73, UR6 ;  /* 0x0000000649027c20 */ /* 0x000fe20008410000 */
[----:B-1----:R-:W-:Y:S01]  /*3a10*/  FMUL.FTZ R0, R72, UR6 ;  /* 0x0000000648007c20 */ /* 0x002fe20008410000 */
[----:B------:R-:W-:-:S04]  /*3a20*/  FMUL.FTZ R7, R76, UR6 ;  /* 0x000000064c077c20 */ /* 0x000fc80008410000 */
[----:B------:R-:W1:Y:S08]  /*3a30*/  MUFU.TANH R75, R75 ;  /* 0x0000004b004b7308 */ /* 0x000e700000002400 */
[----:B------:R-:W2:Y:S08]  /*3a40*/  MUFU.TANH R78, R78 ;  /* 0x0000004e004e7308 */ /* 0x000eb00000002400 */
[----:B------:R-:W3:Y:S08]  /*3a50*/  MUFU.TANH R79, R79 ;  /* 0x0000004f004f7308 */ /* 0x000ef00000002400 */
[----:B------:R-:W-:Y:S08]  /*3a60*/  MUFU.TANH R0, R0 ;  /* 0x0000000000007308 */ /* 0x000ff00000002400 */
[----:B------:R-:W-:Y:S08]  /*3a70*/  MUFU.TANH R2, R2 ;  /* 0x0000000200027308 */ /* 0x000ff00000002400 */
[----:B------:R-:W-:Y:S01]  /*3a80*/  MUFU.TANH R7, R7 ;  /* 0x0000000700077308 */ /* 0x000fe20000002400 */
[----:B------:R-:W-:-:S02]  /*3a90*/  WARPGROUP.DEPBAR.LE gsb0, 0x0 ;  /* 0x00008000000079c5 */ /* 0x000fc40000010000 */
[----:B------:R-:W-:Y:S01]  /*3aa0*/  WARPGROUP.ARRIVE ;  /* 0x00000000000079c5 */ /* 0x000fe20000000000 */
[----:B------:R-:W-:Y:S01]  /*3ab0*/  FMUL.FTZ R11, R64, UR6 ;  /* 0x00000006400b7c20 */ /* 0x000fe20008410000 */
[----:B------:R-:W-:Y:S01]  /*3ac0*/  IMAD.IADD R64, R22, 0x1, -R23 ;  /* 0x0000000116407824 */ /* 0x000fe200078e0a17 */
[----:B------:R-:W-:Y:S01]  /*3ad0*/  LEA.HI R23, R81, R81, RZ, 0x1 ;  /* 0x0000005151177211 */ /* 0x000fe200078f08ff */
[----:B------:R-:W-:Y:S01]  /*3ae0*/  FMUL.FTZ R14, R69, UR6 ;  /* 0x00000006450e7c20 */ /* 0x000fe20008410000 */
[----:B------:R-:W-:Y:S01]  /*3af0*/  FMUL.FTZ R15, R68, UR6 ;  /* 0x00000006440f7c20 */ /* 0x000fe20008410000 */
[----:B------:R-:W-:Y:S01]  /*3b00*/  HGMMA.64x16x16.F32.BF16 R56, gdesc[UR44], R56, gsb0 ;  /* 0x002000002c3879f0 */ /* 0x000fe20008001838 */
[----:B------:R-:W-:Y:S01]  /*3b10*/  UIADD3 UR46, UR50, 0x886, URZ ;  /* 0x00000886322e7890 */ /* 0x000fe2000fffe03f */
[----:B------:R-:W-:Y:S01]  /*3b20*/  FMUL.FTZ R66, R66, UR6 ;  /* 0x0000000642427c20 */ /* 0x000fe20008410000 */
[----:B------:R-:W-:Y:S01]  /*3b30*/  UMOV UR47, 0x40000040 ;  /* 0x40000040002f7882 */ /* 0x000fe20000000000 */
[----:B------:R-:W-:Y:S01]  /*3b40*/  FMUL.FTZ R67, R67, UR6 ;  /* 0x0000000643437c20 */ /* 0x000fe20008410000 */
[----:B------:R-:W-:Y:S01]  /*3b50*/  FMUL.FTZ R70, R70, UR6 ;  /* 0x0000000646467c20 */ /* 0x000fe20008410000 */
[----:B------:R-:W-:Y:S01]  /*3b60*/  FMUL.FTZ R71, R71, UR6 ;  /* 0x0000000647477c20 */ /* 0x000fe20008410000 */
[----:B------:R-:W-:Y:S01]  /*3b70*/  FMUL.FTZ R8, R65, UR6 ;  /* 0x0000000641087c20 */ /* 0x000fe20008410000 */
[----:B------:R-:W4:Y:S08]  /*3b80*/  MUFU.TANH R66, R66 ;  /* 0x0000004200427308 */ /* 0x000f300000002400 */
[----:B------:R-:W5:Y:S08]  /*3b90*/  MUFU.TANH R67, R67 ;  /* 0x0000004300437308 */ /* 0x000f700000002400 */
[----:B------:R-:W5:Y:S08]  /*3ba0*/  MUFU.TANH R70, R70 ;  /* 0x0000004600467308 */ /* 0x000f700000002400 */
[----:B------:R-:W5:Y:S08]  /*3bb0*/  MUFU.TANH R65, R71 ;  /* 0x0000004700417308 */ /* 0x000f700000002400 */
[----:B------:R-:W-:Y:S08]  /*3bc0*/  MUFU.TANH R3, R3 ;  /* 0x0000000300037308 */ /* 0x000ff00000002400 */
[----:B------:R-:W-:Y:S01]  /*3bd0*/  MUFU.TANH R11, R11 ;  /* 0x0000000b000b7308 */ /* 0x000fe20000002400 */
[----:B------:R-:W-:-:S02]  /*3be0*/  WARPGROUP.DEPBAR.LE gsb0, 0x0 ;  /* 0x00008000000079c5 */ /* 0x000fc40000010000 */
[----:B------:R-:W-:Y:S01]  /*3bf0*/  WARPGROUP.ARRIVE ;  /* 0x00000000000079c5 */ /* 0x000fe20000000000 */
[----:B------:R-:W-:Y:S01]  /*3c00*/  FMUL.FTZ R20, R57, UR6 ;  /* 0x0000000639147c20 */ /* 0x000fe20008410000 */
[----:B------:R-:W-:Y:S01]  /*3c10*/  SHF.R.S32.HI R57, RZ, 0x1f, R10 ;  /* 0x0000001fff397819 */ /* 0x000fe2000001140a */
[----:B------:R-:W-:Y:S01]  /*3c20*/  FMUL.FTZ R59, R59, UR6 ;  /* 0x000000063b3b7c20 */ /* 0x000fe20008410000 */
[----:B------:R-:W-:Y:S01]  /*3c30*/  FMUL.FTZ R21, R56, UR6 ;  /* 0x0000000638157c20 */ /* 0x000fe20008410000 */
[----:B------:R-:W-:Y:S01]  /*3c40*/  LOP3.LUT R56, R23, 0x3fffffe, RZ, 0xc0, !PT ;  /* 0x03fffffe17387812 */ /* 0x000fe200078ec0ff */
[----:B------:R-:W-:Y:S01]  /*3c50*/  HGMMA.64x16x16.F32.BF16 R48, gdesc[UR44], R48, gsb0 ;  /* 0x002000002c3079f0 */ /* 0x000fe20008001830 */
[----:B------:R-:W-:Y:S01]  /*3c60*/  UIADD3 UR46, UR50, 0x906, URZ ;  /* 0x00000906322e7890 */ /* 0x000fe2000fffe03f */
[-C--:B------:R-:W-:Y:S01]  /*3c70*/  LEA.HI R57, R57, R6.reuse, RZ, 0x3 ;  /* 0x0000000639397211 */ /* 0x080fe200078f18ff */
[----:B------:R-:W-:Y:S01]  /*3c80*/  UMOV UR47, 0x40000040 ;  /* 0x40000040002f7882 */ /* 0x000fe20000000000 */
[----:B------:R0:W-:Y:S01]  /*3c90*/  MUFU.TANH R69, R59 ;  /* 0x0000003b00457308 */ /* 0x0001e20000002400 */
[----:B------:R-:W-:Y:S01]  /*3ca0*/  IMAD.IADD R56, R81, 0x1, -R56 ;  /* 0x0000000151387824 */ /* 0x000fe200078e0a38 */
[----:B------:R-:W-:Y:S01]  /*3cb0*/  LOP3.LUT R57, R57, 0xfffffff8, RZ, 0xc0, !PT ;  /* 0xfffffff839397812 */ /* 0x000fe200078ec0ff */
[----:B------:R-:W-:Y:S01]  /*3cc0*/  FMUL.FTZ R58, R58, UR6 ;  /* 0x000000063a3a7c20 */ /* 0x000fe20008410000 */
[----:B------:R-:W-:Y:S01]  /*3cd0*/  LOP3.LUT R10, R10, 0x7ffffffc, RZ, 0xc0, !PT ;  /* 0x7ffffffc0a0a7812 */ /* 0x000fe200078ec0ff */
[----:B------:R-:W-:Y:S01]  /*3ce0*/  FMUL.FTZ R22, R60, UR6 ;  /* 0x000000063c167c20 */ /* 0x000fe20008410000 */
[----:B------:R-:W-:Y:S01]  /*3cf0*/  FMUL.FTZ R23, R61, UR6 ;  /* 0x000000063d177c20 */ /* 0x000fe20008410000 */
[----:B------:R-:W-:Y:S01]  /*3d00*/  FMUL.FTZ R63, R63, UR6 ;  /* 0x000000063f3f7c20 */ /* 0x000fe20008410000 */
[----:B------:R1:W5:Y:S01]  /*3d10*/  MUFU.TANH R68, R58 ;  /* 0x0000003a00447308 */ /* 0x0003620000002400 */
[----:B0-----:R-:W-:Y:S01]  /*3d20*/  IADD3 R59, R12, R6, -R57 ;  /* 0x000000060c3b7210 */ /* 0x001fe20007ffe839 */
[----:B------:R-:W-:Y:S01]  /*3d30*/  IMAD.IADD R13, R13, 0x1, -R10 ;  /* 0x000000010d0d7824 */ /* 0x000fe200078e0a0a */
[----:B------:R-:W-:Y:S01]  /*3d40*/  LEA.HI R6, R64, R64, RZ, 0x1 ;  /* 0x0000004040067211 */ /* 0x000fe200078f08ff */
[----:B------:R-:W-:-:S02]  /*3d50*/  FMUL.FTZ R62, R62, UR6 ;  /* 0x000000063e3e7c20 */ /* 0x000fc40008410000 */
[----:B------:R-:W-:Y:S01]  /*3d60*/  IMAD R59, R56, 0x40, R59 ;  /* 0x00000040383b7824 */ /* 0x000fe200078e023b */
[----:B------:R-:W-:Y:S01]  /*3d70*/  LOP3.LUT R57, R6, 0x1ffffffe, RZ, 0xc0, !PT ;  /* 0x1ffffffe06397812 */ /* 0x000fe200078ec0ff */
[----:B------:R-:W-:Y:S04]  /*3d80*/  MUFU.TANH R73, R63 ;  /* 0x0000003f00497308 */ /* 0x000fe80000002400 */
[----:B------:R-:W-:Y:S02]  /*3d90*/  IMAD.IADD R12, R64, 0x1, -R57 ;  /* 0x00000001400c7824 */ /* 0x000fe400078e0a39 */
[----:B------:R-:W-:Y:S02]  /*3da0*/  IMAD.U32 R57, RZ, RZ, UR48 ;  /* 0x00000030ff397e24 */ /* 0x000fe4000f8e00ff */
[----:B------:R-:W0:Y:S01]  /*3db0*/  MUFU.TANH R62, R62 ;  /* 0x0000003e003e7308 */ /* 0x000e220000002400 */
[----:B------:R-:W-:-:S05]  /*3dc0*/  LEA R12, R12, R59, 0x3 ;  /* 0x0000003b0c0c7211 */ /* 0x000fca00078e18ff */
[----:B------:R-:W-:Y:S01]  /*3dd0*/  @P2 IMAD.HI.U32 R6, R12, UR7, RZ ;  /* 0x000000070c062c27 */ /* 0x000fe2000f8e00ff */
[----:B------:R-:W-:Y:S01]  /*3de0*/  @UP0 ULDC UR7, c[0x0][0x450] ;  /* 0x0001140000070ab9 */ /* 0x000fe20000000800 */
[----:B------:R-:W-:Y:S08]  /*3df0*/  MUFU.TANH R8, R8 ;  /* 0x0000000800087308 */ /* 0x000ff00000002400 */
[----:B------:R-:W-:Y:S01]  /*3e00*/  MUFU.TANH R15, R15 ;  /* 0x0000000f000f7308 */ /* 0x000fe20000002400 */
[----:B------:R-:W-:-:S02]  /*3e10*/  WARPGROUP.DEPBAR.LE gsb0, 0x0 ;  /* 0x00008000000079c5 */ /* 0x000fc40000010000 */
[----:B------:R-:W-:Y:S01]  /*3e20*/  WARPGROUP.ARRIVE ;  /* 0x00000000000079c5 */ /* 0x000fe20000000000 */
[----:B------:R-:W-:Y:S01]  /*3e30*/  FMUL.FTZ R56, R48, UR6 ;  /* 0x0000000630387c20 */ /* 0x000fe20008410000 */
[----:B------:R-:W-:Y:S01]  /*3e40*/  FMUL.FTZ R48, R49, UR6 ;  /* 0x0000000631307c20 */ /* 0x000fe20008410000 */
[----:B------:R-:W-:Y:S01]  /*3e50*/  IMAD.MOV.U32 R49, RZ, RZ, R12 ;  /* 0x000000ffff317224 */ /* 0x000fe200078e000c */
[----:B------:R-:W-:Y:S01]  /*3e60*/  @P2 SHF.R.U32.HI R49, RZ, UR7, R6 ;  /* 0x00000007ff312c19 */ /* 0x000fe20008011606 */
[----:B------:R-:W-:Y:S01]  /*3e70*/  UIMAD UR7, UR39, -0x70, UR48 ;  /* 0xffffff90270778a4 */ /* 0x000fe2000f8e0230 */
[----:B------:R-:W-:Y:S01]  /*3e80*/  HGMMA.64x16x16.F32.BF16 R40, gdesc[UR44], R40, gsb0 ;  /* 0x002000002c2879f0 */ /* 0x000fe20008001828 */
[----:B------:R-:W-:Y:S01]  /*3e90*/  UIADD3 UR46, UR50, 0x986, URZ ;  /* 0x00000986322e7890 */ /* 0x000fe2000fffe03f */
[----:B------:R-:W-:Y:S01]  /*3ea0*/  FMUL.FTZ R50, R50, UR6 ;  /* 0x0000000632327c20 */ /* 0x000fe20008410000 */
[----:B------:R-:W-:Y:S01]  /*3eb0*/  UMOV UR47, 0x40000040 ;  /* 0x40000040002f7882 */ /* 0x000fe20000000000 */
[----:B-1----:R-:W1:Y:S01]  /*3ec0*/  SHFL.IDX PT, R58, R49, 0x1, 0x1c1f ;  /* 0x003c1f00313a7f89 */ /* 0x002e6200000e0000 */
[----:B------:R-:W-:Y:S01]  /*3ed0*/  UIADD3 UR7, UR7, 0x70, URZ ;  /* 0x0000007007077890 */ /* 0x000fe2000fffe03f */
[----:B------:R-:W-:Y:S01]  /*3ee0*/  IMAD.U32 R6, RZ, RZ, UR10 ;  /* 0x0000000aff067e24 */ /* 0x000fe2000f8e00ff */
[----:B------:R2:W0:Y:S01]  /*3ef0*/  MUFU.TANH R60, R50 ;  /* 0x00000032003c7308 */ /* 0x0004220000002400 */
[----:B------:R-:W-:Y:S01]  /*3f00*/  ULDC UR10, c[0x0][0x288] ;  /* 0x0000a200000a7ab9 */ /* 0x000fe20000000800 */
[----:B------:R-:W-:Y:S01]  /*3f10*/  FMUL.FTZ R51, R51, UR6 ;  /* 0x0000000633337c20 */ /* 0x000fe20008410000 */
[----:B------:R-:W-:-:S02]  /*3f20*/  IMAD R6, R13, -0x2, R6 ;  /* 0xfffffffe0d067824 */ /* 0x000fc400078e0206 */
[----:B------:R-:W-:Y:S01]  /*3f30*/  FMUL.FTZ R54, R54, UR6 ;  /* 0x0000000636367c20 */ /* 0x000fe20008410000 */
[----:B------:R-:W-:Y:S01]  /*3f40*/  FMUL.FTZ R55, R55, UR6 ;  /* 0x0000000637377c20 */ /* 0x000fe20008410000 */
[----:B------:R-:W-:Y:S01]  /*3f50*/  FMUL.FTZ R52, R52, UR6 ;  /* 0x0000000634347c20 */ /* 0x000fe20008410000 */
[----:B------:R-:W-:Y:S01]  /*3f60*/  FMUL.FTZ R53, R53, UR6 ;  /* 0x0000000635357c20 */ /* 0x000fe20008410000 */
[----:B------:R-:W-:Y:S01]  /*3f70*/  IADD3 R57, R6, -UR10, R57 ;  /* 0x8000000a06397c10 */ /* 0x000fe2000fffe039 */
[----:B------:R3:W0:Y:S01]  /*3f80*/  MUFU.TANH R77, R51 ;  /* 0x00000033004d7308 */ /* 0x0006220000002400 */
[----:B--2---:R-:W-:Y:S01]  /*3f90*/  MOV R50, UR7 ;  /* 0x0000000700327c02 */ /* 0x004fe20008000f00 */
[----:B------:R-:W-:-:S04]  /*3fa0*/  ULDC UR7, c[0x0][0x988] ;  /* 0x0002620000077ab9 */ /* 0x000fc80000000800 */
[----:B------:R-:W-:Y:S02]  /*3fb0*/  IMAD R50, R13, -0x2, R50 ;  /* 0xfffffffe0d327824 */ /* 0x000fe400078e0232 */
[----:B------:R2:W0:Y:S03]  /*3fc0*/  MUFU.TANH R10, R54 ;  /* 0x00000036000a7308 */ /* 0x0004260000002400 */
[----:B-1----:R-:W-:-:S04]  /*3fd0*/  VIADDMNMX R58, R58, R57, R50, PT ;  /* 0x000000393a3a7246 */ /* 0x002fc80003800132 */
[C---:B------:R-:W-:Y:S01]  /*3fe0*/  ISETP.GT.AND P5, PT, R58.reuse, RZ, PT ;  /* 0x000000ff3a00720c */ /* 0x040fe20003fa4270 */
[----:B------:R1:W0:Y:S01]  /*3ff0*/  MUFU.TANH R81, R55 ;  /* 0x0000003700517308 */ /* 0x0002220000002400 */
[C---:B------:R-:W-:Y:S02]  /*4000*/  ISETP.GT.AND P6, PT, R58.reuse, 0x1, PT ;  /* 0x000000013a00780c */ /* 0x040fe40003fc4270 */
[----:B------:R-:W-:Y:S02]  /*4010*/  ISETP.GT.AND P4, PT, R58, 0x8, PT ;  /* 0x000000083a00780c */ /* 0x000fe40003f84270 */
[----:B---3--:R-:W-:Y:S02]  /*4020*/  FSEL R51, R74, -INF , P5 ;  /* 0xff8000004a337808 */ /* 0x008fe40002800000 */
[----:B--2---:R-:W-:Y:S01]  /*4030*/  FSEL R54, R75, -INF , P6 ;  /* 0xff8000004b367808 */ /* 0x004fe20003000000 */
[----:B------:R-:W-:Y:S01]  /*4040*/  MUFU.TANH R14, R14 ;  /* 0x0000000e000e7308 */ /* 0x000fe20000002400 */
[----:B------:R-:W-:-:S02]  /*4050*/  ISETP.GT.AND P3, PT, R58, 0x9, PT ;  /* 0x000000093a00780c */ /* 0x000fc40003f64270 */
[----:B-1----:R-:W-:Y:S02]  /*4060*/  FSEL R55, R78, -INF , P4 ;  /* 0xff8000004e377808 */ /* 0x002fe40002000000 */
[----:B------:R-:W-:Y:S02]  /*4070*/  FMNMX.FTZ R6, R51, R54, !PT ;  /* 0x0000003633067209 */ /* 0x000fe40007810000 */
[C---:B------:R-:W-:Y:S01]  /*4080*/  ISETP.GT.AND P5, PT, R58.reuse, 0x10, PT ;  /* 0x000000103a00780c */ /* 0x040fe20003fa4270 */
[----:B------:R-:W-:Y:S01]  /*4090*/  MUFU.TANH R21, R21 ;  /* 0x0000001500157308 */ /* 0x000fe20000002400 */
[----:B------:R-:W-:Y:S01]  /*40a0*/  FSEL R59, R79, -INF , P3 ;  /* 0xff8000004f3b7808 */ /* 0x000fe20001800000 */
[----:B------:R-:W-:Y:S02]  /*40b0*/  WARPGROUP.DEPBAR.LE gsb0, 0x0 ;  /* 0x00008000000079c5 */ /* 0x000fe40000010000 */
[----:B------:R-:W-:Y:S01]  /*40c0*/  WARPGROUP.ARRIVE ;  /* 0x00000000000079c5 */ /* 0x000fe20000000000 */
[----:B------:R-:W-:Y:S01]  /*40d0*/  FMNMX.FTZ R6, R55, R6, !PT ;  /* 0x0000000637067209 */ /* 0x000fe20007810000 */
[----:B------:R-:W-:Y:S01]  /*40e0*/  FMUL.FTZ R43, R43, UR6 ;  /* 0x000000062b2b7c20 */ /* 0x000fe20008410000 */
[----:B------:R-:W-:Y:S01]  /*40f0*/  ISETP.GT.AND P3, PT, R58, 0x11, PT ;  /* 0x000000113a00780c */ /* 0x000fe20003f64270 */
[----:B------:R-:W-:Y:S01]  /*4100*/  FMUL.FTZ R42, R42, UR6 ;  /* 0x000000062a2a7c20 */ /* 0x000fe20008410000 */
[----:B----4-:R-:W-:Y:S01]  /*4110*/  FSEL R61, R66, -INF , P5 ;  /* 0xff800000423d7808 */ /* 0x010fe20002800000 */
[----:B------:R-:W-:Y:S01]  /*4120*/  HGMMA.64x16x16.F32.BF16 R32, gdesc[UR44], R32, gsb0 ;  /* 0x002000002c2079f0 */ /* 0x000fe20008001820 */
[----:B------:R-:W-:Y:S01]  /*4130*/  UIADD3 UR46, UR50, 0xa06, URZ ;  /* 0x00000a06322e7890 */ /* 0x000fe2000fffe03f */
[----:B------:R-:W-:Y:S01]  /*4140*/  FMNMX.FTZ R6, R59, R6, !PT ;  /* 0x000000063b067209 */ /* 0x000fe20007810000 */
[----:B------:R-:W-:Y:S01]  /*4150*/  UMOV UR47, 0x40000040 ;  /* 0x40000040002f7882 */ /* 0x000fe20000000000 */
[----:B------:R-:W-:Y:S01]  /*4160*/  ISETP.GT.AND P4, PT, R58, 0x18, PT ;  /* 0x000000183a00780c */ /* 0x000fe20003f84270 */
[----:B------:R1:W-:Y:S01]  /*4170*/  MUFU.TANH R85, R43 ;  /* 0x0000002b00557308 */ /* 0x0003e20000002400 */
[----:B-----5:R-:W-:Y:S01]  /*4180*/  FSEL R63, R67, -INF , P3 ;  /* 0xff800000433f7808 */ /* 0x020fe20001800000 */
[----:B------:R-:W-:Y:S01]  /*4190*/  FMUL.FTZ R46, R46, UR6 ;  /* 0x000000062e2e7c20 */ /* 0x000fe20008410000 */
[----:B------:R-:W-:Y:S01]  /*41a0*/  FMNMX.FTZ R6, R61, R6, !PT ;  /* 0x000000063d067209 */ /* 0x000fe20007810000 */
[----:B------:R-:W-:Y:S01]  /*41b0*/  FMUL.FTZ R47, R47, UR6 ;  /* 0x000000062f2f7c20 */ /* 0x000fe20008410000 */
[----:B------:R-:W-:Y:S01]  /*41c0*/  ISETP.GT.AND P3, PT, R58, 0x19, PT ;  /* 0x000000193a00780c */ /* 0x000fe20003f64270 */
[----:B------:R-:W-:Y:S01]  /*41d0*/  FMUL.FTZ R40, R40, UR6 ;  /* 0x0000000628287c20 */ /* 0x000fe20008410000 */
[----:B------:R-:W-:Y:S01]  /*41e0*/  FMNMX.FTZ R6, R63, R6, !PT ;  /* 0x000000063f067209 */ /* 0x000fe20007810000 */
[----:B------:R-:W2:Y:S01]  /*41f0*/  MUFU.TANH R42, R42 ;  /* 0x0000002a002a7308 */ /* 0x000ea20000002400 */
[----:B-1----:R-:W-:Y:S01]  /*4200*/  FSEL R43, R70, -INF , P4 ;  /* 0xff800000462b7808 */ /* 0x002fe20002000000 */
[----:B------:R-:W-:Y:S01]  /*4210*/  FMUL.FTZ R41, R41, UR6 ;  /* 0x0000000629297c20 */ /* 0x000fe20008410000 */
[----:B------:R-:W-:Y:S01]  /*4220*/  ISETP.GT.AND P4, PT, R58, 0x20, PT ;  /* 0x000000203a00780c */ /* 0x000fe20003f84270 */
[----:B------:R-:W-:Y:S01]  /*4230*/  FMUL.FTZ R44, R44, UR6 ;  /* 0x000000062c2c7c20 */ /* 0x000fe20008410000 */
[----:B------:R-:W-:Y:S01]  /*4240*/  FSEL R65, R65, -INF , P3 ;  /* 0xff80000041417808 */ /* 0x000fe20001800000 */
[----:B------:R-:W-:Y:S01]  /*4250*/  FMUL.FTZ R45, R45, UR6 ;  /* 0x000000062d2d7c20 */ /* 0x000fe20008410000 */
[----:B------:R-:W-:Y:S01]  /*4260*/  FMNMX.FTZ R6, R43, R6, !PT ;  /* 0x000000062b067209 */ /* 0x000fe20007810000 */
[----:B------:R-:W1:Y:S01]  /*4270*/  MUFU.TANH R46, R46 ;  /* 0x0000002e002e7308 */ /* 0x000e620000002400 */
[----:B------:R-:W-:-:S02]  /*4280*/  ISETP.GT.AND P3, PT, R58, 0x21, PT ;  /* 0x000000213a00780c */ /* 0x000fc40003f64270 */
[----:B------:R-:W-:Y:S02]  /*4290*/  FSEL R67, R68, -INF , P4 ;  /* 0xff80000044437808 */ /* 0x000fe40002000000 */
[----:B------:R-:W-:Y:S02]  /*42a0*/  FMNMX.FTZ R6, R65, R6, !PT ;  /* 0x0000000641067209 */ /* 0x000fe40007810000 */
[C---:B------:R-:W-:Y:S01]  /*42b0*/  ISETP.GT.AND P4, PT, R58.reuse, 0x28, PT ;  /* 0x000000283a00780c */ /* 0x040fe20003f84270 */
[----:B------:R-:W3:Y:S01]  /*42c0*/  MUFU.TANH R47, R47 ;  /* 0x0000002f002f7308 */ /* 0x000ee20000002400 */
[----:B------:R-:W-:Y:S02]  /*42d0*/  FSEL R69, R69, -INF , P3 ;  /* 0xff80000045457808 */ /* 0x000fe40001800000 */
[----:B------:R-:W-:Y:S02]  /*42e0*/  FMNMX.FTZ R6, R67, R6, !PT ;  /* 0x0000000643067209 */ /* 0x000fe40007810000 */
[----:B------:R-:W-:-:S02]  /*42f0*/  ISETP.GT.AND P3, PT, R58, 0x29, PT ;  /* 0x000000293a00780c */ /* 0x000fc40003f64270 */
[----:B0-----:R-:W-:Y:S01]  /*4300*/  FSEL R71, R62, -INF , P4 ;  /* 0xff8000003e477808 */ /* 0x001fe20002000000 */
[----:B------:R-:W-:Y:S01]  /*4310*/  MUFU.TANH R20, R20 ;  /* 0x0000001400147308 */ /* 0x000fe20000002400 */
[----:B------:R-:W-:Y:S02]  /*4320*/  FMNMX.FTZ R6, R69, R6, !PT ;  /* 0x0000000645067209 */ /* 0x000fe40007810000 */
[C---:B------:R-:W-:Y:S02]  /*4330*/  ISETP.GT.AND P4, PT, R58.reuse, 0x30, PT ;  /* 0x000000303a00780c */ /* 0x040fe40003f84270 */
[----:B------:R-:W-:Y:S02]  /*4340*/  FSEL R73, R73, -INF , P3 ;  /* 0xff80000049497808 */ /* 0x000fe40001800000 */
[----:B------:R-:W-:Y:S01]  /*4350*/  FMNMX.FTZ R6, R71, R6, !PT ;  /* 0x0000000647067209 */ /* 0x000fe20007810000 */
[----:B------:R-:W-:Y:S01]  /*4360*/  MUFU.TANH R22, R22 ;  /* 0x0000001600167308 */ /* 0x000fe20000002400 */
[----:B------:R-:W-:-:S02]  /*4370*/  ISETP.GT.AND P3, PT, R58, 0x31, PT ;  /* 0x000000313a00780c */ /* 0x000fc40003f64270 */
        /* <DEDUP_REMOVED lines=11> */
[----:B------:R-:W0:Y:S01]  /*4430*/  MUFU.TANH R34, R34 ;  /* 0x0000002200227308 */ /* 0x000e220000002400 */
[----:B------:R-:W-:Y:S01]  /*4440*/  FSEL R79, R10, -INF , P4 ;  /* 0xff8000000a4f7808 */ /* 0x000fe20002000000 */
[----:B------:R-:W-:Y:S01]  /*4450*/  FMUL.FTZ R38, R38, UR6 ;  /* 0x0000000626267c20 */ /* 0x000fe20008410000 */
[----:B------:R-:W-:Y:S01]  /*4460*/  FMNMX.FTZ R6, R77, R6, !PT ;  /* 0x000000064d067209 */ /* 0x000fe20007810000 */
[----:B------:R-:W-:Y:S01]  /*4470*/  FMUL.FTZ R39, R39, UR6 ;  /* 0x0000000627277c20 */ /* 0x000fe20008410000 */
[C---:B------:R-:W-:Y:S01]  /*4480*/  ISETP.GT.AND P4, PT, R58.reuse, 0x40, PT ;  /* 0x000000403a00780c */ /* 0x040fe20003f84270 */
[----:B------:R-:W-:Y:S01]  /*4490*/  FMUL.FTZ R33, R33, UR6 ;  /* 0x0000000621217c20 */ /* 0x000fe20008410000 */
[----:B------:R-:W-:Y:S01]  /*44a0*/  FSEL R81, R81, -INF , P3 ;  /* 0xff80000051517808 */ /* 0x000fe20001800000 */
[----:B------:R-:W4:Y:S01]  /*44b0*/  MUFU.TANH R35, R35 ;  /* 0x0000002300237308 */ /* 0x000f220000002400 */
[----:B------:R-:W-:Y:S01]  /*44c0*/  FMNMX.FTZ R6, R79, R6, !PT ;  /* 0x000000064f067209 */ /* 0x000fe20007810000 */
[----:B------:R-:W-:Y:S01]  /*44d0*/  FMUL.FTZ R37, R37, UR6 ;  /* 0x0000000625257c20 */ /* 0x000fe20008410000 */
[----:B------:R-:W-:Y:S01]  /*44e0*/  ISETP.GT.AND P3, PT, R58, 0x41, PT ;  /* 0x000000413a00780c */ /* 0x000fe20003f64270 */
[----:B------:R-:W-:Y:S01]  /*44f0*/  FMUL.FTZ R32, R32, UR6 ;  /* 0x0000000620207c20 */ /* 0x000fe20008410000 */
[----:B--2---:R-:W-:Y:S01]  /*4500*/  FSEL R83, R42, -INF , P4 ;  /* 0xff8000002a537808 */ /* 0x004fe20002000000 */
[----:B------:R-:W-:Y:S01]  /*4510*/  FMUL.FTZ R36, R36, UR6 ;  /* 0x0000000624247c20 */ /* 0x000fe20008410000 */
[----:B------:R-:W-:Y:S01]  /*4520*/  FMNMX.FTZ R6, R81, R6, !PT ;  /* 0x0000000651067209 */ /* 0x000fe20007810000 */
[----:B------:R-:W2:Y:S01]  /*4530*/  MUFU.TANH R38, R38 ;  /* 0x0000002600267308 */ /* 0x000ea20000002400 */
[----:B------:R-:W-:-:S02]  /*4540*/  ISETP.GT.AND P4, PT, R58, 0x48, PT ;  /* 0x000000483a00780c */ /* 0x000fc40003f84270 */
[----:B------:R-:W-:Y:S02]  /*4550*/  FSEL R85, R85, -INF , P3 ;  /* 0xff80000055557808 */ /* 0x000fe40001800000 */
[----:B------:R-:W-:Y:S02]  /*4560*/  FMNMX.FTZ R6, R83, R6, !PT ;  /* 0x0000000653067209 */ /* 0x000fe40007810000 */
[----:B------:R-:W-:Y:S01]  /*4570*/  ISETP.GT.AND P3, PT, R58, 0x49, PT ;  /* 0x000000493a00780c */ /* 0x000fe20003f64270 */
[----:B------:R-:W5:Y:S01]  /*4580*/  MUFU.TANH R39, R39 ;  /* 0x0000002700277308 */ /* 0x000f620000002400 */
[----:B-1----:R-:W-:Y:S02]  /*4590*/  FSEL R87, R46, -INF , P4 ;  /* 0xff8000002e577808 */ /* 0x002fe40002000000 */
[----:B------:R-:W-:Y:S02]  /*45a0*/  FMNMX.FTZ R6, R85, R6, !PT ;  /* 0x0000000655067209 */ /* 0x000fe40007810000 */
[----:B------:R-:W-:-:S02]  /*45b0*/  ISETP.GT.AND P4, PT, R58, 0x50, PT ;  /* 0x000000503a00780c */ /* 0x000fc40003f84270 */
[----:B---3--:R-:W-:Y:S01]  /*45c0*/  FSEL R89, R47, -INF , P3 ;  /* 0xff8000002f597808 */ /* 0x008fe20001800000 */
[----:B------:R-:W-:Y:S01]  /*45d0*/  MUFU.TANH R23, R23 ;  /* 0x0000001700177308 */ /* 0x000fe20000002400 */
[----:B------:R-:W-:Y:S02]  /*45e0*/  FMNMX.FTZ R6, R87, R6, !PT ;  /* 0x0000000657067209 */ /* 0x000fe40007810000 */
[----:B------:R-:W-:Y:S02]  /*45f0*/  ISETP.GT.AND P3, PT, R58, 0x51, PT ;  /* 0x000000513a00780c */ /* 0x000fe40003f64270 */
[----:B0-----:R-:W-:Y:S02]  /*4600*/  FSEL R91, R34, -INF , P4 ;  /* 0xff800000225b7808 */ /* 0x001fe40002000000 */
[----:B------:R-:W-:Y:S01]  /*4610*/  FMNMX.FTZ R6, R89, R6, !PT ;  /* 0x0000000659067209 */ /* 0x000fe20007810000 */
[----:B------:R-:W-:Y:S01]  /*4620*/  MUFU.TANH R56, R56 ;  /* 0x0000003800387308 */ /* 0x000fe20000002400 */
[----:B------:R-:W-:-:S02]  /*4630*/  ISETP.GT.AND P4, PT, R58, 0x58, PT ;  /* 0x000000583a00780c */ /* 0x000fc40003f84270 */
[----:B----4-:R-:W-:Y:S02]  /*4640*/  FSEL R93, R35, -INF , P3 ;  /* 0xff800000235d7808 */ /* 0x010fe40001800000 */
[----:B------:R-:W-:Y:S02]  /*4650*/  FMNMX.FTZ R6, R91, R6, !PT ;  /* 0x000000065b067209 */ /* 0x000fe40007810000 */
[----:B------:R-:W-:Y:S01]  /*4660*/  ISETP.GT.AND P3, PT, R58, 0x59, PT ;  /* 0x000000593a00780c */ /* 0x000fe20003f64270 */
[----:B------:R-:W-:Y:S01]  /*4670*/  MUFU.TANH R48, R48 ;  /* 0x0000003000307308 */ /* 0x000fe20000002400 */
[----:B--2---:R-:W-:Y:S01]  /*4680*/  FSEL R95, R38, -INF , P4 ;  /* 0xff800000265f7808 */ /* 0x004fe20002000000 */
[----:B------:R-:W-:Y:S02]  /*4690*/  WARPGROUP.DEPBAR.LE gsb0, 0x0 ;  /* 0x00008000000079c5 */ /* 0x000fe40000010000 */
[----:B------:R-:W-:Y:S01]  /*46a0*/  FMUL.FTZ R26, R26, UR6 ;  /* 0x000000061a1a7c20 */ /* 0x000fe20008410000 */
[----:B------:R-:W-:Y:S01]  /*46b0*/  FMUL.FTZ R27, R27, UR6 ;  /* 0x000000061b1b7c20 */ /* 0x000fe20008410000 */
[----:B------:R-:W-:Y:S01]  /*46c0*/  FMUL.FTZ R30, R30, UR6 ;  /* 0x000000061e1e7c20 */ /* 0x000fe20008410000 */
[----:B------:R-:W-:Y:S01]  /*46d0*/  FMUL.FTZ R31, R31, UR6 ;  /* 0x000000061f1f7c20 */ /* 0x000fe20008410000 */
[----:B------:R-:W-:Y:S01]  /*46e0*/  FMNMX.FTZ R6, R93, R6, !PT ;  /* 0x000000065d067209 */ /* 0x000fe20007810000 */
[----:B------:R-:W-:Y:S01]  /*46f0*/  FMUL.FTZ R24, R24, UR6 ;  /* 0x0000000618187c20 */ /* 0x000fe20008410000 */
[----:B------:R-:W0:Y:S01]  /*4700*/  MUFU.TANH R26, R26 ;  /* 0x0000001a001a7308 */ /* 0x000e220000002400 */
[----:B------:R-:W-:Y:S01]  /*4710*/  ISETP.GT.AND P4, PT, R58, 0x60, PT ;  /* 0x000000603a00780c */ /* 0x000fe20003f84270 */
[----:B------:R-:W-:Y:S01]  /*4720*/  FMUL.FTZ R25, R25, UR6 ;  /* 0x0000000619197c20 */ /* 0x000fe20008410000 */
[----:B-----5:R-:W-:Y:S01]  /*4730*/  FSEL R97, R39, -INF , P3 ;  /* 0xff80000027617808 */ /* 0x020fe20001800000 */
[----:B------:R-:W-:Y:S01]  /*4740*/  FMUL.FTZ R29, R29, UR6 ;  /* 0x000000061d1d7c20 */ /* 0x000fe20008410000 */
[----:B------:R-:W-:Y:S01]  /*4750*/  FMNMX.FTZ R6, R95, R6, !PT ;  /* 0x000000065f067209 */ /* 0x000fe20007810000 */
[----:B------:R-:W-:Y:S01]  /*4760*/  FMUL.FTZ R28, R28, UR6 ;  /* 0x000000061c1c7c20 */ /* 0x000fe20008410000 */
[----:B------:R-:W-:Y:S01]  /*4770*/  ISETP.GT.AND P3, PT, R58, 0x61, PT ;  /* 0x000000613a00780c */ /* 0x000fe20003f64270 */
[----:B------:R-:W1:Y:S01]  /*4780*/  MUFU.TANH R27, R27 ;  /* 0x0000001b001b7308 */ /* 0x000e620000002400 */
[----:B------:R-:W-:Y:S01]  /*4790*/  FMNMX.FTZ R6, R97, R6, !PT ;  /* 0x0000000661067209 */ /* 0x000fe20007810000 */
[----:B------:R-:W-:-:S06]  /*47a0*/  @UP0 ULDC UR6, c[0x0][0x44c] ;  /* 0x0001130000060ab9 */ /* 0x000fcc0000000800 */
[----:B------:R-:W2:Y:S01]  /*47b0*/  MUFU.TANH R30, R30 ;  /* 0x0000001e001e7308 */ /* 0x000ea20000002400 */
[----:B0-----:R-:W-:Y:S02]  /*47c0*/  FSEL R99, R26, -INF , P4 ;  /* 0xff8000001a637808 */ /* 0x001fe40002000000 */
[----:B------:R-:W-:Y:S01]  /*47d0*/  ISETP.GT.AND P4, PT, R58, 0x68, PT ;  /* 0x000000683a00780c */ /* 0x000fe20003f84270 */
[----:B------:R-:W0:Y:S01]  /*47e0*/  SHFL.IDX PT, R26, R49, RZ, 0x1c1f ;  /* 0x001c1fff311a7589 */ /* 0x000e2200000e0000 */
[----:B------:R-:W-:-:S03]  /*47f0*/  FMNMX.FTZ R6, R99, R6, !PT ;  /* 0x0000000663067209 */ /* 0x000fc60007810000 */
[----:B------:R-:W3:Y:S01]  /*4800*/  MUFU.TANH R31, R31 ;  /* 0x0000001f001f7308 */ /* 0x000ee20000002400 */
[----:B-1----:R-:W-:Y:S02]  /*4810*/  FSEL R101, R27, -INF , P3 ;  /* 0xff8000001b657808 */ /* 0x002fe40001800000 */
[----:B------:R-:W-:Y:S02]  /*4820*/  ISETP.GT.AND P3, PT, R58, 0x69, PT ;  /* 0x000000693a00780c */ /* 0x000fe40003f64270 */
[----:B------:R-:W-:-:S03]  /*4830*/  FMNMX.FTZ R6, R101, R6, !PT ;  /* 0x0000000665067209 */ /* 0x000fc60007810000 */
[----:B------:R1:W-:Y:S01]  /*4840*/  MUFU.TANH R46, R24 ;  /* 0x00000018002e7308 */ /* 0x0003e20000002400 */
[----:B--2---:R-:W-:-:S04]  /*4850*/  FSEL R103, R30, -INF , P4 ;  /* 0xff8000001e677808 */ /* 0x004fc80002000000 */
[----:B------:R-:W-:-:S03]  /*4860*/  FMNMX.FTZ R6, R103, R6, !PT ;  /* 0x0000000667067209 */ /* 0x000fc60007810000 */
[----:B------:R2:W-:Y:S01]  /*4870*/  MUFU.TANH R58, R25 ;  /* 0x00000019003a7308 */ /* 0x0005e20000002400 */
[----:B---3--:R-:W-:Y:S02]  /*4880*/  FSEL R105, R31, -INF , P3 ;  /* 0xff8000001f697808 */ /* 0x008fe40001800000 */
[----:B0-----:R-:W-:Y:S02]  /*4890*/  VIADDMNMX R26, R26, R57, R50, PT ;  /* 0x000000391a1a7246 */ /* 0x001fe40003800132 */
[----:B------:R-:W-:Y:S02]  /*48a0*/  FMNMX.FTZ R6, R105, R6, !PT ;  /* 0x0000000669067209 */ /* 0x000fe40007810000 */
[C---:B------:R-:W-:Y:S01]  /*48b0*/  ISETP.GT.AND P4, PT, R26.reuse, 0x1, PT ;  /* 0x000000011a00780c */ /* 0x040fe20003f84270 */
[----:B------:R0:W-:Y:S01]  /*48c0*/  MUFU.TANH R50, R29 ;  /* 0x0000001d00327308 */ /* 0x0001e20000002400 */
[----:B------:R-:W-:Y:S01]  /*48d0*/  ISETP.GT.AND P5, PT, R26, 0x8, PT ;  /* 0x000000081a00780c */ /* 0x000fe20003fa4270 */
[----:B------:R-:W3:Y:S01]  /*48e0*/  SHFL.BFLY PT, R27, R6, 0x2, 0x1f ;  /* 0x0c401f00061b7f89 */ /* 0x000ee200000e0000 */
[----:B-1----:R-:W-:-:S02]  /*48f0*/  FSEL R24, R2, -INF , P4 ;  /* 0xff80000002187808 */ /* 0x002fc40002000000 */
[----:B------:R-:W-:Y:S02]  /*4900*/  FSEL R7, R7, -INF , P5 ;  /* 0xff80000007077808 */ /* 0x000fe40002800000 */
[----:B------:R-:W-:Y:S01]  /*4910*/  ISETP.GT.AND P4, PT, R26, 0x10, PT ;  /* 0x000000101a00780c */ /* 0x000fe20003f84270 */
[----:B------:R1:W-:Y:S08]  /*4920*/  MUFU.TANH R38, R33 ;  /* 0x0000002100267308 */ /* 0x0003f00000002400 */
[----:B------:R-:W4:Y:S08]  /*4930*/  MUFU.TANH R52, R52 ;  /* 0x0000003400347308 */ /* 0x000f300000002400 */
[----:B------:R-:W5:Y:S01]  /*4940*/  MUFU.TANH R53, R53 ;  /* 0x0000003500357308 */ /* 0x000f620000002400 */
[----:B---3--:R-:W-:Y:S01]  /*4950*/  FMNMX.FTZ R27, R6, R27, !PT ;  /* 0x0000001b061b7209 */ /* 0x008fe20007810000 */
[----:B------:R-:W-:Y:S01]  /*4960*/  IMAD.U32 R6, RZ, RZ, UR7 ;  /* 0x00000007ff067e24 */ /* 0x000fe2000f8e00ff */
[----:B------:R-:W-:-:S03]  /*4970*/  UIMAD.WIDE.U32 UR6, UR38, UR6, URZ ;  /* 0x00000006260672a5 */ /* 0x000fc6000f8e003f */
[----:B------:R-:W3:Y:S02]  /*4980*/  SHFL.BFLY PT, R10, R27, 0x1, 0x1f ;  /* 0x0c201f001b0a7f89 */ /* 0x000ee400000e0000 */
[----:B------:R-:W5:Y:S01]  /*4990*/  MUFU.TANH R40, R40 ;  /* 0x0000002800287308 */ /* 0x000f620000002400 */
[----:B------:R-:W-:-:S04]  /*49a0*/  @UP0 USHF.R.U32.HI UR38, URZ, UR11, UR7 ;  /* 0x0000000b3f260299 */ /* 0x000fc80008011607 */
[----:B------:R-:W-:-:S03]  /*49b0*/  UIADD3 UR39, UR38, -UR10, UR48 ;  /* 0x8000000a26277290 */ /* 0x000fc6000fffe030 */
[----:B------:R4:W-:Y:S01]  /*49c0*/  MUFU.TANH R42, R37 ;  /* 0x00000025002a7308 */ /* 0x0009e20000002400 */
[----:B------:R-:W-:Y:S02]  /*49d0*/  UMOV UR38, URZ ;  /* 0x0000003f00267c82 */ /* 0x000fe40008000000 */
[----:B------:R-:W-:-:S04]  /*49e0*/  UIMAD.WIDE UR38, UR39, -0x6db6db6d, UR38 ;  /* 0x92492493272678a5 */ /* 0x000fc8000f8e0226 */
[----:B------:R-:W-:Y:S01]  /*49f0*/  USHF.R.U32.HI UR6, URZ, 0x1f, UR39 ;  /* 0x0000001f3f067899 */ /* 0x000fe20008011627 */
[----:B------:R5:W5:Y:S03]  /*4a00*/  MUFU.TANH R47, R41 ;  /* 0x00000029002f7308 */ /* 0x000b660000002400 */
[----:B------:R-:W-:Y:S01]  /*4a10*/  ULEA.HI.SX32 UR6, UR39, UR6, 0x1a ;  /* 0x0000000627067291 */ /* 0x000fe2000f8fd23f */
[----:B---3--:R-:W-:-:S04]  /*4a20*/  FMNMX.FTZ R10, R27, R10, !PT ;  /* 0x0000000a1b0a7209 */ /* 0x008fc80007810000 */
[----:B------:R-:W3:Y:S01]  /*4a30*/  MUFU.TANH R44, R44 ;  /* 0x0000002c002c7308 */ /* 0x000ee20000002400 */
[----:B------:R-:W-:Y:S01]  /*4a40*/  UISETP.LT.AND UP1, UPT, UR15, UR6, UPT ;  /* 0x000000060f00728c */ /* 0x000fe2000bf21270 */
[C---:B------:R-:W-:Y:S01]  /*4a50*/  FSETP.NEU.FTZ.AND P3, PT, R10.reuse, -INF , PT ;  /* 0xff8000000a00780b */ /* 0x040fe20003f7d000 */
[----:B------:R-:W-:Y:S02]  /*4a60*/  FMUL.FTZ R27, R10, R6 ;  /* 0x000000060a1b7220 */ /* 0x000fe40000410000 */
[----:B------:R-:W-:-:S03]  /*4a70*/  USEL UR7, UR15, UR6, !UP1 ;  /* 0x000000060f077287 */ /* 0x000fc6000c800000 */
[----:B------:R3:W-:Y:S01]  /*4a80*/  MUFU.TANH R34, R45 ;  /* 0x0000002d00227308 */ /* 0x0007e20000002400 */
[----:B------:R-:W-:Y:S01]  /*4a90*/  FSEL R30, R27, RZ, P3 ;  /* 0x000000ff1b1e7208 */ /* 0x000fe20001800000 */
[----:B------:R-:W-:Y:S01]  /*4aa0*/  UISETP.GE.AND UP1, UPT, UR14, UR7, UPT ;  /* 0x000000070e00728c */ /* 0x000fe2000bf26270 */
[----:B------:R-:W-:Y:S01]  /*4ab0*/  ISETP.GT.AND P3, PT, R26, RZ, PT ;  /* 0x000000ff1a00720c */ /* 0x000fe20003f64270 */
[----:B------:R-:W-:Y:S01]  /*4ac0*/  UMOV UR6, URZ ;  /* 0x0000003f00067c82 */ /* 0x000fe20008000000 */
[----:B------:R-:W-:Y:S01]  /*4ad0*/  FSEL R27, R11, -INF , P4 ;  /* 0xff8000000b1b7808 */ /* 0x000fe20002000000 */
[-CC-:B------:R-:W-:Y:S01]  /*4ae0*/  FFMA.FTZ R199, R43, R6.reuse, -R30.reuse ;  /* 0x000000062bc77223 */ /* 0x180fe2000001081e */
[----:B--2---:R-:W-:Y:S01]  /*4af0*/  FSEL R25, R0, -INF , P3 ;  /* 0xff80000000197808 */ /* 0x004fe20001800000 */
[----:B------:R-:W-:Y:S01]  /*4b00*/  MUFU.TANH R32, R32 ;  /* 0x0000002000207308 */ /* 0x000fe20000002400 */
[C---:B------:R-:W-:Y:S01]  /*4b10*/  ISETP.GT.AND P3, PT, R26.reuse, 0x9, PT ;  /* 0x000000091a00780c */ /* 0x040fe20003f64270 */
[--C-:B------:R-:W-:Y:S01]  /*4b20*/  FFMA.FTZ R201, R51, R6, -R30.reuse ;  /* 0x0000000633c97223 */ /* 0x100fe2000001081e */
[----:B------:R-:W-:Y:S01]  /*4b30*/  FMNMX.FTZ R2, R25, R24, !PT ;  /* 0x0000001819027209 */ /* 0x000fe20007810000 */
[-CC-:B------:R-:W-:Y:S01]  /*4b40*/  FFMA.FTZ R203, R55, R6.reuse, -R30.reuse ;  /* 0x0000000637cb7223 */ /* 0x180fe2000001081e */
[----:B------:R-:W-:Y:S01]  /*4b50*/  FSEL R3, R3, -INF , P3 ;  /* 0xff80000003037808 */ /* 0x000fe20001800000 */
[--C-:B------:R-:W-:Y:S01]  /*4b60*/  FFMA.FTZ R59, R59, R6, -R30.reuse ;  /* 0x000000063b3b7223 */ /* 0x100fe2000001081e */
[----:B------:R-:W-:Y:S01]  /*4b70*/  FMNMX.FTZ R2, R7, R2, !PT ;  /* 0x0000000207027209 */ /* 0x000fe20007810000 */
[----:B------:R-:W-:Y:S01]  /*4b80*/  MUFU.TANH R36, R36 ;  /* 0x0000002400247308 */ /* 0x000fe20000002400 */
[C---:B------:R-:W-:Y:S01]  /*4b90*/  ISETP.GT.AND P3, PT, R26.reuse, 0x11, PT ;  /* 0x000000111a00780c */ /* 0x040fe20003f64270 */
[--C-:B------:R-:W-:Y:S01]  /*4ba0*/  FFMA.FTZ R197, R61, R6, -R30.reuse ;  /* 0x000000063dc57223 */ /* 0x100fe2000001081e */
[----:B------:R-:W-:Y:S01]  /*4bb0*/  FMNMX.FTZ R2, R3, R2, !PT ;  /* 0x0000000203027209 */ /* 0x000fe20007810000 */
[-CC-:B------:R-:W-:Y:S01]  /*4bc0*/  FFMA.FTZ R63, R63, R6.reuse, -R30.reuse ;  /* 0x000000063f3f7223 */ /* 0x180fe2000001081e */
[----:B------:R-:W-:Y:S01]  /*4bd0*/  ISETP.GT.AND P4, PT, R26, 0x18, PT ;  /* 0x000000181a00780c */ /* 0x000fe20003f84270 */
[--C-:B------:R-:W-:Y:S01]  /*4be0*/  FFMA.FTZ R65, R65, R6, -R30.reuse ;  /* 0x0000000641417223 */ /* 0x100fe2000001081e */
[----:B0-----:R-:W-:Y:S01]  /*4bf0*/  FSEL R29, R8, -INF , P3 ;  /* 0xff800000081d7808 */ /* 0x001fe20001800000 */
[----:B------:R-:W-:Y:S01]  /*4c00*/  MUFU.TANH R60, R28 ;  /* 0x0000001c003c7308 */ /* 0x000fe20000002400 */
[----:B------:R-:W-:Y:S01]  /*4c10*/  FMNMX.FTZ R2, R27, R2, !PT ;  /* 0x000000021b027209 */ /* 0x000fe20007810000 */
[-CC-:B------:R-:W-:Y:S01]  /*4c20*/  FFMA.FTZ R67, R67, R6.reuse, -R30.reuse ;  /* 0x0000000643437223 */ /* 0x180fe2000001081e */
[----:B------:R-:W-:Y:S01]  /*4c30*/  ISETP.GT.AND P3, PT, R26, 0x19, PT ;  /* 0x000000191a00780c */ /* 0x000fe20003f64270 */
[-CC-:B------:R-:W-:Y:S01]  /*4c40*/  FFMA.FTZ R0, R54, R6.reuse, -R30.reuse ;  /* 0x0000000636007223 */ /* 0x180fe2000001081e */
        /* <DEDUP_REMOVED lines=9> */
[-CC-:B------:R-:W-:Y:S01]  /*4ce0*/  FFMA.FTZ R75, R75, R6.reuse, -R30.reuse ;  /* 0x000000064b4b7223 */ /* 0x180fe2000001081e */
[C---:B------:R-:W-:Y:S01]  /*4cf0*/  ISETP.GT.AND P3, PT, R26.reuse, 0x21, PT ;  /* 0x000000211a00780c */ /* 0x040fe20003f64270 */
[----:B------:R-:W-:Y:S01]  /*4d00*/  MUFU.EX2 R2, R59 ;  /* 0x0000003b00027308 */ /* 0x000fe20000000800 */
[----:B------:R-:W-:Y:S01]  /*4d10*/  FSEL R21, R21, -INF , P4 ;  /* 0xff80000015157808 */ /* 0x000fe20002000000 */
[--C-:B------:R-:W-:Y:S01]  /*4d20*/  FFMA.FTZ R77, R77, R6, -R30.reuse ;  /* 0x000000064d4d7223 */ /* 0x100fe2000001081e */
[----:B------:R-:W-:Y:S01]  /*4d30*/  FMNMX.FTZ R8, R31, R8, !PT ;  /* 0x000000081f087209 */ /* 0x000fe20007810000 */
[-CC-:B------:R-:W-:Y:S01]  /*4d40*/  FFMA.FTZ R79, R79, R6.reuse, -R30.reuse ;  /* 0x000000064f4f7223 */ /* 0x180fe2000001081e */
[----:B------:R-:W-:Y:S01]  /*4d50*/  ISETP.GT.AND P4, PT, R26, 0x28, PT ;  /* 0x000000281a00780c */ /* 0x000fe20003f84270 */
[--C-:B------:R-:W-:Y:S01]  /*4d60*/  FFMA.FTZ R81, R81, R6, -R30.reuse ;  /* 0x0000000651517223 */ /* 0x100fe2000001081e */
[----:B-1----:R-:W-:Y:S01]  /*4d70*/  FSEL R33, R20, -INF , P3 ;  /* 0xff80000014217808 */ /* 0x002fe20001800000 */
[----:B------:R-:W-:Y:S01]  /*4d80*/  MUFU.EX2 R201, R201 ;  /* 0x000000c900c97308 */ /* 0x000fe20000000800 */
        /* <DEDUP_REMOVED lines=8> */
[C---:B------:R-:W-:Y:S01]  /*4e10*/  ISETP.GT.AND P4, PT, R26.reuse, 0x30, PT ;  /* 0x000000301a00780c */ /* 0x040fe20003f84270 */
[-CC-:B------:R-:W-:Y:S01]  /*4e20*/  FFMA.FTZ R89, R89, R6.reuse, -R30.reuse ;  /* 0x0000000659597223 */ /* 0x180fe2000001081e */
[----:B------:R-:W-:Y:S01]  /*4e30*/  FSEL R23, R23, -INF , P3 ;  /* 0xff80000017177808 */ /* 0x000fe20001800000 */
[--C-:B------:R-:W-:Y:S01]  /*4e40*/  FFMA.FTZ R91, R91, R6, -R30.reuse ;  /* 0x000000065b5b7223 */ /* 0x100fe2000001081e */
[----:B------:R-:W-:Y:S01]  /*4e50*/  FMNMX.FTZ R14, R35, R14, !PT ;  /* 0x0000000e230e7209 */ /* 0x000fe20007810000 */
[-CC-:B------:R-:W-:Y:S01]  /*4e60*/  FFMA.FTZ R93, R93, R6.reuse, -R30.reuse ;  /* 0x000000065d5d7223 */ /* 0x180fe2000001081e */
[----:B------:R-:W-:Y:S01]  /*4e70*/  ISETP.GT.AND P3, PT, R26, 0x31, PT ;  /* 0x000000311a00780c */ /* 0x000fe20003f64270 */
[----:B------:R-:W-:Y:S01]  /*4e80*/  MUFU.EX2 R8, R63 ;  /* 0x0000003f00087308 */ /* 0x000fe20000000800 */
[----:B----4-:R-:W-:Y:S01]  /*4e90*/  FSEL R37, R56, -INF , P4 ;  /* 0xff80000038257808 */ /* 0x010fe20002000000 */
[--C-:B------:R-:W-:Y:S01]  /*4ea0*/  FFMA.FTZ R95, R95, R6, -R30.reuse ;  /* 0x000000065f5f7223 */ /* 0x100fe2000001081e */
[----:B------:R-:W-:Y:S01]  /*4eb0*/  FMNMX.FTZ R14, R23, R14, !PT ;  /* 0x0000000e170e7209 */ /* 0x000fe20007810000 */
[-CC-:B------:R-:W-:Y:S01]  /*4ec0*/  FFMA.FTZ R97, R97, R6.reuse, -R30.reuse ;  /* 0x0000000661617223 */ /* 0x180fe2000001081e */
[----:B------:R-:W-:Y:S01]  /*4ed0*/  ISETP.GT.AND P4, PT, R26, 0x38, PT ;  /* 0x000000381a00780c */ /* 0x000fe20003f84270 */
[--C-:B------:R-:W-:Y:S01]  /*4ee0*/  FFMA.FTZ R99, R99, R6, -R30.reuse ;  /* 0x0000000663637223 */ /* 0x100fe2000001081e */
[----:B------:R-:W-:Y:S01]  /*4ef0*/  FSEL R39, R48, -INF , P3 ;  /* 0xff80000030277808 */ /* 0x000fe20001800000 */
[----:B------:R-:W0:Y:S01]  /*4f00*/  MUFU.EX2 R0, R0 ;  /* 0x0000000000007308 */ /* 0x000e220000000800 */
[----:B------:R-:W-:Y:S01]  /*4f10*/  FMNMX.FTZ R14, R37, R14, !PT ;  /* 0x0000000e250e7209 */ /* 0x000fe20007810000 */
[-CC-:B------:R-:W-:Y:S01]  /*4f20*/  FFMA.FTZ R101, R101, R6.reuse, -R30.reuse ;  /* 0x0000000665657223 */ /* 0x180fe2000001081e */
[----:B------:R-:W-:Y:S01]  /*4f30*/  ISETP.GT.AND P3, PT, R26, 0x39, PT ;  /* 0x000000391a00780c */ /* 0x000fe20003f64270 */
[-CC-:B------:R-:W-:Y:S01]  /*4f40*/  FFMA.FTZ R103, R103, R6.reuse, -R30.reuse ;  /* 0x0000000667677223 */ /* 0x180fe2000001081e */
[----:B-----5:R-:W-:Y:S01]  /*4f50*/  FSEL R41, R52, -INF , P4 ;  /* 0xff80000034297808 */ /* 0x020fe20002000000 */
[----:B------:R-:W-:Y:S01]  /*4f60*/  FFMA.FTZ R30, R105, R6, -R30 ;  /* 0x00000006691e7223 */ /* 0x000fe2000001081e */
[----:B------:R-:W-:Y:S01]  /*4f70*/  FMNMX.FTZ R14, R39, R14, !PT ;  /* 0x0000000e270e7209 */ /* 0x000fe20007810000 */
[----:B------:R-:W-:Y:S01]  /*4f80*/  MUFU.EX2 R203, R203 ;  /* 0x000000cb00cb7308 */ /* 0x000fe20000000800 */
[----:B------:R-:W-:Y:S01]  /*4f90*/  ISETP.GT.AND P4, PT, R26, 0x40, PT ;  /* 0x000000401a00780c */ /* 0x000fe20003f84270 */
[----:B------:R-:W-:Y:S01]  /*4fa0*/  IMAD.U32 R204, RZ, RZ, UR7 ;  /* 0x00000007ffcc7e24 */ /* 0x000fe2000f8e00ff */
[----:B------:R-:W-:-:S02]  /*4fb0*/  FSEL R43, R53, -INF , P3 ;  /* 0xff800000352b7808 */ /* 0x000fc40001800000 */
[----:B------:R-:W-:Y:S02]  /*4fc0*/  CS2R R104, SRZ ;  /* 0x0000000000687805 */ /* 0x000fe4000001ff00 */
[----:B------:R-:W-:Y:S02]  /*4fd0*/  FMNMX.FTZ R14, R41, R14, !PT ;  /* 0x0000000e290e7209 */ /* 0x000fe40007810000 */
[----:B------:R-:W-:Y:S01]  /*4fe0*/  ISETP.GT.AND P3, PT, R26, 0x41, PT ;  /* 0x000000411a00780c */ /* 0x000fe20003f64270 */
[----:B------:R-:W-:Y:S01]  /*4ff0*/  MUFU.EX2 R197, R197 ;  /* 0x000000c500c57308 */ /* 0x000fe20000000800 */
[----:B---3--:R-:W-:Y:S02]  /*5000*/  FSEL R45, R40, -INF , P4 ;  /* 0xff800000282d7808 */ /* 0x008fe40002000000 */
[----:B------:R-:W-:Y:S02]  /*5010*/  FMNMX.FTZ R14, R43, R14, !PT ;  /* 0x0000000e2b0e7209 */ /* 0x000fe40007810000 */
[----:B------:R-:W-:-:S02]  /*5020*/  ISETP.GT.AND P4, PT, R26, 0x48, PT ;  /* 0x000000481a00780c */ /* 0x000fc40003f84270 */
[----:B------:R-:W-:Y:S01]  /*5030*/  FSEL R47, R47, -INF , P3 ;  /* 0xff8000002f2f7808 */ /* 0x000fe20001800000 */
[----:B------:R-:W-:Y:S01]  /*5040*/  MUFU.EX2 R28, R69 ;  /* 0x00000045001c7308 */ /* 0x000fe20000000800 */
[----:B------:R-:W-:Y:S02]  /*5050*/  FMNMX.FTZ R14, R45, R14, !PT ;  /* 0x0000000e2d0e7209 */ /* 0x000fe40007810000 */
[----:B------:R-:W-:Y:S02]  /*5060*/  ISETP.GT.AND P3, PT, R26, 0x49, PT ;  /* 0x000000491a00780c */ /* 0x000fe40003f64270 */
[----:B------:R-:W-:Y:S01]  /*5070*/  FSEL R49, R44, -INF , P4 ;  /* 0xff8000002c317808 */ /* 0x000fe20002000000 */
[----:B0-----:R-:W-:Y:S01]  /*5080*/  FADD.FTZ R44, R201, R0 ;  /* 0x00000000c92c7221 */ /* 0x001fe20000010000 */
[----:B------:R-:W-:Y:S01]  /*5090*/  FMNMX.FTZ R14, R47, R14, !PT ;  /* 0x0000000e2f0e7209 */ /* 0x000fe20007810000 */
[----:B------:R-:W-:Y:S01]  /*50a0*/  MUFU.EX2 R199, R199 ;  /* 0x000000c700c77308 */ /* 0x000fe20000000800 */
[----:B------:R-:W-:-:S02]  /*50b0*/  ISETP.GT.AND P4, PT, R26, 0x50, PT ;  /* 0x000000501a00780c */ /* 0x000fc40003f84270 */
[----:B------:R-:W-:Y:S02]  /*50c0*/  FSEL R51, R34, -INF , P3 ;  /* 0xff80000022337808 */ /* 0x000fe40001800000 */
[----:B------:R-:W-:Y:S02]  /*50d0*/  FMNMX.FTZ R14, R49, R14, !PT ;  /* 0x0000000e310e7209 */ /* 0x000fe40007810000 */
[----:B------:R-:W-:Y:S01]  /*50e0*/  ISETP.GT.AND P3, PT, R26, 0x51, PT ;  /* 0x000000511a00780c */ /* 0x000fe20003f64270 */
[----:B------:R-:W-:Y:S01]  /*50f0*/  MUFU.EX2 R71, R71 ;  /* 0x0000004700477308 */ /* 0x000fe20000000800 */
[----:B------:R-:W-:Y:S02]  /*5100*/  FSEL R53, R32, -INF , P4 ;  /* 0xff80000020357808 */ /* 0x000fe40002000000 */
[----:B------:R-:W-:Y:S02]  /*5110*/  FMNMX.FTZ R14, R51, R14, !PT ;  /* 0x0000000e330e7209 */ /* 0x000fe40007810000 */
[----:B------:R-:W-:-:S02]  /*5120*/  ISETP.GT.AND P4, PT, R26, 0x58, PT ;  /* 0x000000581a00780c */ /* 0x000fc40003f84270 */
[----:B------:R-:W-:Y:S01]  /*5130*/  FSEL R55, R38, -INF , P3 ;  /* 0xff80000026377808 */ /* 0x000fe20001800000 */
[----:B------:R0:W1:Y:S01]  /*5140*/  MUFU.EX2 R32, R73 ;  /* 0x0000004900207308 */ /* 0x0000620000000800 */
[----:B------:R-:W-:Y:S02]  /*5150*/  FMNMX.FTZ R14, R53, R14, !PT ;  /* 0x0000000e350e7209 */ /* 0x000fe40007810000 */
[----:B------:R-:W-:Y:S02]  /*5160*/  ISETP.GT.AND P3, PT, R26, 0x59, PT ;  /* 0x000000591a00780c */ /* 0x000fe40003f64270 */
[----:B------:R-:W-:Y:S02]  /*5170*/  FSEL R57, R36, -INF , P4 ;  /* 0xff80000024397808 */ /* 0x000fe40002000000 */
[----:B------:R-:W-:Y:S01]  /*5180*/  FMNMX.FTZ R14, R55, R14, !PT ;  /* 0x0000000e370e7209 */ /* 0x000fe20007810000 */
[----:B------:R-:W-:Y:S01]  /*5190*/  MUFU.EX2 R75, R75 ;  /* 0x0000004b004b7308 */ /* 0x000fe20000000800 */
[----:B------:R-:W-:-:S02]  /*51a0*/  ISETP.GT.AND P4, PT, R26, 0x60, PT ;  /* 0x000000601a00780c */ /* 0x000fc40003f84270 */
[----:B0-----:R-:W-:Y:S02]  /*51b0*/  CS2R R72, SRZ ;  /* 0x0000000000487805 */ /* 0x001fe4000001ff00 */
[----:B------:R-:W-:Y:S02]  /*51c0*/  FSEL R59, R42, -INF , P3 ;  /* 0xff8000002a3b7808 */ /* 0x000fe40001800000 */
[----:B------:R-:W-:Y:S02]  /*51d0*/  FMNMX.FTZ R14, R57, R14, !PT ;  /* 0x0000000e390e7209 */ /* 0x000fe40007810000 */
[----:B------:R-:W-:Y:S01]  /*51e0*/  ISETP.GT.AND P3, PT, R26, 0x61, PT ;  /* 0x000000611a00780c */ /* 0x000fe20003f64270 */
[----:B------:R-:W-:Y:S01]  /*51f0*/  MUFU.EX2 R79, R79 ;  /* 0x0000004f004f7308 */ /* 0x000fe20000000800 */
[----:B------:R-:W-:Y:S02]  /*5200*/  FSEL R61, R46, -INF , P4 ;  /* 0xff8000002e3d7808 */ /* 0x000fe40002000000 */
[----:B------:R-:W-:-:S02]  /*5210*/  FMNMX.FTZ R14, R59, R14, !PT ;  /* 0x0000000e3b0e7209 */ /* 0x000fc40007810000 */
[----:B------:R-:W-:Y:S02]  /*5220*/  ISETP.GT.AND P4, PT, R26, 0x68, PT ;  /* 0x000000681a00780c */ /* 0x000fe40003f84270 */
[----:B------:R-:W-:Y:S01]  /*5230*/  FSEL R63, R58, -INF , P3 ;  /* 0xff8000003a3f7808 */ /* 0x000fe20001800000 */
[----:B------:R0:W2:Y:S01]  /*5240*/  MUFU.EX2 R34, R81 ;  /* 0x0000005100227308 */ /* 0x0000a20000000800 */
[----:B------:R-:W-:Y:S02]  /*5250*/  FMNMX.FTZ R14, R61, R14, !PT ;  /* 0x0000000e3d0e7209 */ /* 0x000fe40007810000 */
[----:B------:R-:W-:Y:S02]  /*5260*/  ISETP.GT.AND P3, PT, R26, 0x69, PT ;  /* 0x000000691a00780c */ /* 0x000fe40003f64270 */
[----:B------:R-:W-:Y:S02]  /*5270*/  FSEL R65, R60, -INF , P4 ;  /* 0xff8000003c417808 */ /* 0x000fe40002000000 */
[----:B------:R-:W-:Y:S01]  /*5280*/  FMNMX.FTZ R14, R63, R14, !PT ;  /* 0x0000000e3f0e7209 */ /* 0x000fe20007810000 */
[----:B------:R3:W4:Y:S01]  /*5290*/  MUFU.EX2 R26, R77 ;  /* 0x0000004d001a7308 */ /* 0x0007220000000800 */
[----:B------:R-:W-:-:S02]  /*52a0*/  FSEL R67, R50, -INF , P3 ;  /* 0xff80000032437808 */ /* 0x000fc40001800000 */
[----:B0-----:R-:W-:Y:S02]  /*52b0*/  CS2R R80, SRZ ;  /* 0x0000000000507805 */ /* 0x001fe4000001ff00 */
[----:B------:R-:W-:Y:S02]  /*52c0*/  FMNMX.FTZ R14, R65, R14, !PT ;  /* 0x0000000e410e7209 */ /* 0x000fe40007810000 */
[----:B------:R-:W-:Y:S02]  /*52d0*/  F2FP.BF16.F32.PACK_AB R201, R0, R201 ;  /* 0x000000c900c9723e */ /* 0x000fe400000010ff */
[----:B------:R-:W-:Y:S01]  /*52e0*/  FMNMX.FTZ R14, R67, R14, !PT ;  /* 0x0000000e430e7209 */ /* 0x000fe20007810000 */
[----:B------:R-:W-:Y:S01]  /*52f0*/  MUFU.EX2 R83, R83 ;  /* 0x0000005300537308 */ /* 0x000fe20000000800 */
[----:B-1----:R-:W-:Y:S02]  /*5300*/  F2FP.BF16.F32.PACK_AB R195, R32, R71 ;  /* 0x0000004720c3723e */ /* 0x002fe400000010ff */
[----:B---3--:R-:W-:-:S02]  /*5310*/  CS2R R76, SRZ ;  /* 0x00000000004c7805 */ /* 0x008fc4000001ff00 */
[----:B--2---:R-:W-:Y:S01]  /*5320*/  F2FP.BF16.F32.PACK_AB R191, R34, R79 ;  /* 0x0000004f22bf723e */ /* 0x004fe200000010ff */
[----:B------:R-:W0:Y:S02]  /*5330*/  SHFL.BFLY PT, R11, R14, 0x2, 0x1f ;  /* 0x0c401f000e0b7f89 */ /* 0x000e2400000e0000 */
[----:B------:R1:W2:Y:S01]  /*5340*/  MUFU.EX2 R36, R85 ;  /* 0x0000005500247308 */ /* 0x0002a20000000800 */
[----:B----4-:R-:W-:-:S07]  /*5350*/  F2FP.BF16.F32.PACK_AB R189, R26, R75 ;  /* 0x0000004b1abd723e */ /* 0x010fce00000010ff */
[----:B------:R-:W-:Y:S01]  /*5360*/  MUFU.EX2 R87, R87 ;  /* 0x0000005700577308 */ /* 0x000fe20000000800 */
[----:B-1----:R-:W-:-:S07]  /*5370*/  CS2R R84, SRZ ;  /* 0x0000000000547805 */ /* 0x002fce000001ff00 */
[----:B------:R1:W3:Y:S01]  /*5380*/  MUFU.EX2 R38, R89 ;  /* 0x0000005900267308 */ /* 0x0002e20000000800 */
[----:B--2---:R-:W-:Y:S02]  /*5390*/  F2FP.BF16.F32.PACK_AB R185, R36, R83 ;  /* 0x0000005324b9723e */ /* 0x004fe400000010ff */
[----:B0-----:R-:W-:-:S05]  /*53a0*/  FMNMX.FTZ R20, R14, R11, !PT ;  /* 0x0000000b0e147209 */ /* 0x001fca0007810000 */
[----:B------:R-:W-:Y:S01]  /*53b0*/  MUFU.EX2 R91, R91 ;  /* 0x0000005b005b7308 */ /* 0x000fe20000000800 */
[----:B------:R-:W0:Y:S01]  /*53c0*/  SHFL.BFLY PT, R11, R20, 0x1, 0x1f ;  /* 0x0c201f00140b7f89 */ /* 0x000e2200000e0000 */
[----:B-1----:R-:W-:-:S06]  /*53d0*/  CS2R R88, SRZ ;  /* 0x0000000000587805 */ /* 0x002fcc000001ff00 */
[----:B------:R1:W2:Y:S01]  /*53e0*/  MUFU.EX2 R40, R93 ;  /* 0x0000005d00287308 */ /* 0x0002a20000000800 */
[----:B---3--:R-:W-:-:S07]  /*53f0*/  F2FP.BF16.F32.PACK_AB R187, R38, R87 ;  /* 0x0000005726bb723e */ /* 0x008fce00000010ff */
[----:B------:R-:W-:Y:S01]  /*5400*/  MUFU.EX2 R95, R95 ;  /* 0x0000005f005f7308 */ /* 0x000fe20000000800 */
[----:B-1----:R-:W-:-:S07]  /*5410*/  CS2R R92, SRZ ;  /* 0x00000000005c7805 */ /* 0x002fce000001ff00 */
[----:B------:R1:W3:Y:S01]  /*5420*/  MUFU.EX2 R42, R97 ;  /* 0x00000061002a7308 */ /* 0x0002e20000000800 */
[----:B0-----:R-:W-:Y:S02]  /*5430*/  FMNMX.FTZ R11, R20, R11, !PT ;  /* 0x0000000b140b7209 */ /* 0x001fe40007810000 */
[----:B--2---:R-:W-:Y:S02]  /*5440*/  F2FP.BF16.F32.PACK_AB R181, R40, R91 ;  /* 0x0000005b28b5723e */ /* 0x004fe400000010ff */
[C---:B------:R-:W-:Y:S01]  /*5450*/  FSETP.NEU.FTZ.AND P3, PT, R11.reuse, -INF , PT ;  /* 0xff8000000b00780b */ /* 0x040fe20003f7d000 */
[----:B------:R-:W-:Y:S02]  /*5460*/  FMUL.FTZ R14, R11, R6 ;  /* 0x000000060b0e7220 */ /* 0x000fe40000410000 */
[----:B------:R-:W-:Y:S01]  /*5470*/  MUFU.EX2 R99, R99 ;  /* 0x0000006300637308 */ /* 0x000fe20000000800 */
[----:B-1----:R-:W-:Y:S02]  /*5480*/  CS2R R96, SRZ ;  /* 0x0000000000607805 */ /* 0x002fe4000001ff00 */
[----:B------:R-:W-:-:S02]  /*5490*/  FSEL R14, R14, RZ, P3 ;  /* 0x000000ff0e0e7208 */ /* 0x000fc40001800000 */
[----:B------:R-:W-:-:S03]  /*54a0*/  PLOP3.LUT P3, PT, PT, PT, UP1, 0x80, 0x0 ;  /* 0x000000000000781c */ /* 0x000fc60003f6f018 */
        /* <DEDUP_REMOVED lines=29> */
[-C--:B------:R-:W-:Y:S01]  /*5680*/  FFMA.FTZ R65, R65, R6.reuse, -R14 ;  /* 0x0000000641417223 */ /* 0x080fe2000001080e */
[----:B------:R2:W4:Y:S01]  /*5690*/  MUFU.EX2 R202, R7 ;  /* 0x0000000700ca7308 */ /* 0x0005220000000800 */
[----:B-1----:R-:W-:Y:S01]  /*56a0*/  FADD.FTZ R3, R203, R44 ;  /* 0x0000002ccb037221 */ /* 0x002fe20000010000 */
[----:B------:R-:W-:Y:S01]  /*56b0*/  FFMA.FTZ R14, R67, R6, -R14 ;  /* 0x00000006430e7223 */ /* 0x000fe2000001080e */
[----:B------:R-:W-:-:S02]  /*56c0*/  F2FP.BF16.F32.PACK_AB R203, R2, R203 ;  /* 0x000000cb02cb723e */ /* 0x000fc400000010ff */
[----:B------:R-:W-:Y:S01]  /*56d0*/  CS2R R66, SRZ ;  /* 0x0000000000427805 */ /* 0x000fe2000001ff00 */
[----:B------:R-:W-:Y:S01]  /*56e0*/  FADD.FTZ R44, R2, R3 ;  /* 0x00000003022c7221 */ /* 0x000fe20000010000 */
[----:B---3--:R-:W-:Y:S01]  /*56f0*/  F2FP.BF16.F32.PACK_AB R183, R42, R95 ;  /* 0x0000005f2ab7723e */ /* 0x008fe200000010ff */
[----:B------:R-:W1:Y:S02]  /*5700*/  MUFU.EX2 R27, R27 ;  /* 0x0000001b001b7308 */ /* 0x000e640000000800 */
[----:B------:R-:W-:Y:S01]  /*5710*/  FADD.FTZ R3, R197, R44 ;  /* 0x0000002cc5037221 */ /* 0x000fe20000010000 */
[----:B------:R-:W-:Y:S02]  /*5720*/  F2FP.BF16.F32.PACK_AB R197, R8, R197 ;  /* 0x000000c508c5723e */ /* 0x000fe400000010ff */
[----:B0-----:R-:W-:Y:S01]  /*5730*/  F2FP.BF16.F32.PACK_AB R200, R24, R25 ;  /* 0x0000001918c8723e */ /* 0x001fe200000010ff */
[----:B------:R-:W-:Y:S01]  /*5740*/  FADD.FTZ R44, R8, R3 ;  /* 0x00000003082c7221 */ /* 0x000fe20000010000 */
[----:B------:R-:W-:Y:S01]  /*5750*/  FADD.FTZ R3, R25, R24 ;  /* 0x0000001819037221 */ /* 0x000fe20000010000 */
[----:B------:R-:W-:Y:S01]  /*5760*/  CS2R R24, SRZ ;  /* 0x0000000000187805 */ /* 0x000fe2000001ff00 */
[----:B------:R0:W3:Y:S01]  /*5770*/  MUFU.EX2 R196, R29 ;  /* 0x0000001d00c47308 */ /* 0x0000e20000000800 */
[----:B--2---:R-:W-:Y:S01]  /*5780*/  FADD.FTZ R7, R199, R44 ;  /* 0x0000002cc7077221 */ /* 0x004fe20000010000 */
[----:B----4-:R-:W-:Y:S01]  /*5790*/  FADD.FTZ R44, R202, R3 ;  /* 0x00000003ca2c7221 */ /* 0x010fe20000010000 */
[----:B------:R-:W-:-:S02]  /*57a0*/  F2FP.BF16.F32.PACK_AB R202, R69, R202 ;  /* 0x000000ca45ca723e */ /* 0x000fc400000010ff */
[C---:B------:R-:W-:Y:S01]  /*57b0*/  FADD.FTZ R46, R22.reuse, R7 ;  /* 0x00000007162e7221 */ /* 0x040fe20000010000 */
[----:B------:R-:W-:Y:S01]  /*57c0*/  FADD.FTZ R44, R69, R44 ;  /* 0x0000002c452c7221 */ /* 0x000fe20000010000 */
[----:B------:R-:W-:Y:S01]  /*57d0*/  F2FP.BF16.F32.PACK_AB R199, R22, R199 ;  /* 0x000000c716c7723e */ /* 0x000fe200000010ff */
[----:B------:R-:W2:Y:S01]  /*57e0*/  MUFU.EX2 R15, R15 ;  /* 0x0000000f000f7308 */ /* 0x000ea20000000800 */
[----:B------:R-:W-:Y:S01]  /*57f0*/  FADD.FTZ R7, R193, R46 ;  /* 0x0000002ec1077221 */ /* 0x000fe20000010000 */
[----:B-1----:R-:W-:Y:S01]  /*5800*/  FADD.FTZ R3, R27, R44 ;  /* 0x0000002c1b037221 */ /* 0x002fe20000010000 */
[C---:B------:R-:W-:Y:S02]  /*5810*/  F2FP.BF16.F32.PACK_AB R193, R28.reuse, R193 ;  /* 0x000000c11cc1723e */ /* 0x040fe400000010ff */
[----:B------:R-:W-:Y:S01]  /*5820*/  CS2R R68, SRZ ;  /* 0x0000000000447805 */ /* 0x000fe2000001ff00 */
[----:B------:R-:W-:Y:S01]  /*5830*/  FADD.FTZ R46, R28, R7 ;  /* 0x000000071c2e7221 */ /* 0x000fe20000010000 */
[----:B0-----:R-:W-:Y:S01]  /*5840*/  CS2R R28, SRZ ;  /* 0x00000000001c7805 */ /* 0x001fe2000001ff00 */
[----:B------:R-:W0:Y:S01]  /*5850*/  MUFU.EX2 R198, R31 ;  /* 0x0000001f00c67308 */ /* 0x000e220000000800 */
[C---:B---3--:R-:W-:Y:S01]  /*5860*/  FADD.FTZ R44, R196.reuse, R3 ;  /* 0x00000003c42c7221 */ /* 0x048fe20000010000 */
[----:B------:R-:W-:Y:S01]  /*5870*/  FADD.FTZ R3, R71, R46 ;  /* 0x0000002e47037221 */ /* 0x000fe20000010000 */
[----:B------:R-:W-:-:S02]  /*5880*/  F2FP.BF16.F32.PACK_AB R196, R196, R27 ;  /* 0x0000001bc4c4723e */ /* 0x000fc400000010ff */
[----:B------:R-:W-:Y:S01]  /*5890*/  CS2R R70, SRZ ;  /* 0x0000000000467805 */ /* 0x000fe2000001ff00 */
[----:B------:R-:W-:Y:S02]  /*58a0*/  FADD.FTZ R46, R32, R3 ;  /* 0x00000003202e7221 */ /* 0x000fe40000010000 */
[----:B------:R-:W1:Y:S01]  /*58b0*/  MUFU.EX2 R21, R21 ;  /* 0x0000001500157308 */ /* 0x000e620000000800 */
[----:B--2---:R-:W-:-:S07]  /*58c0*/  FADD.FTZ R7, R15, R44 ;  /* 0x0000002c0f077221 */ /* 0x004fce0000010000 */
[----:B------:R2:W3:Y:S01]  /*58d0*/  MUFU.EX2 R192, R33 ;  /* 0x0000002100c07308 */ /* 0x0004e20000000800 */
[C---:B0-----:R-:W-:Y:S01]  /*58e0*/  FADD.FTZ R44, R198.reuse, R7 ;  /* 0x00000007c62c7221 */ /* 0x041fe20000010000 */
[----:B------:R-:W-:-:S06]  /*58f0*/  F2FP.BF16.F32.PACK_AB R198, R198, R15 ;  /* 0x0000000fc6c6723e */ /* 0x000fcc00000010ff */
[----:B------:R-:W0:Y:S01]  /*5900*/  MUFU.EX2 R35, R35 ;  /* 0x0000002300237308 */ /* 0x000e220000000800 */
[----:B-1----:R-:W-:Y:S01]  /*5910*/  FADD.FTZ R7, R21, R44 ;  /* 0x0000002c15077221 */ /* 0x002fe20000010000 */
[----:B--2---:R-:W-:-:S06]  /*5920*/  CS2R R32, SRZ ;  /* 0x0000000000207805 */ /* 0x004fcc000001ff00 */
[----:B------:R1:W2:Y:S01]  /*5930*/  MUFU.EX2 R194, R23 ;  /* 0x0000001700c27308 */ /* 0x0002a20000000800 */
[C---:B---3--:R-:W-:Y:S01]  /*5940*/  FADD.FTZ R44, R192.reuse, R7 ;  /* 0x00000007c02c7221 */ /* 0x048fe20000010000 */
[----:B------:R-:W-:-:S06]  /*5950*/  F2FP.BF16.F32.PACK_AB R192, R192, R21 ;  /* 0x00000015c0c0723e */ /* 0x000fcc00000010ff */
[----:B------:R-:W3:Y:S01]  /*5960*/  MUFU.EX2 R37, R37 ;  /* 0x0000002500257308 */ /* 0x000ee20000000800 */
[----:B-1----:R-:W-:-:S04]  /*5970*/  IMAD.U32 R23, RZ, RZ, UR49 ;  /* 0x00000031ff177e24 */ /* 0x002fc8000f8e00ff */
[----:B------:R-:W-:Y:S02]  /*5980*/  @!P1 VIADD R3, R23, 0x36840 ;  /* 0x0003684017039836 */ /* 0x000fe40000000000 */
[----:B------:R-:W-:Y:S01]  /*5990*/  FADD.FTZ R23, R75, R46 ;  /* 0x0000002e4b177221 */ /* 0x000fe20000010000 */
[----:B------:R-:W-:Y:S01]  /*59a0*/  CS2R R74, SRZ ;  /* 0x00000000004a7805 */ /* 0x000fe2000001ff00 */
[----:B------:R-:W1:Y:S01]  /*59b0*/  MUFU.EX2 R188, R39 ;  /* 0x0000002700bc7308 */ /* 0x000e620000000800 */
[----:B------:R-:W-:Y:S01]  /*59c0*/  @!P1 PRMT R3, RZ, 0x654, R3 ;  /* 0x00000654ff039816 */ /* 0x000fe20000000003 */
[----:B------:R-:W-:Y:S01]  /*59d0*/  FADD.FTZ R46, R26, R23 ;  /* 0x000000171a2e7221 */ /* 0x000fe20000010000 */
[----:B------:R-:W-:Y:S02]  /*59e0*/  CS2R R26, SRZ ;  /* 0x00000000001a7805 */ /* 0x000fe4000001ff00 */
[----:B------:R0:W-:Y:S01]  /*59f0*/  @!P1 SYNCS.ARRIVE.TRANS64.RED.A1T0 RZ, [R3+URZ], RZ ;  /* 0x000000ff03ff99a7 */ /* 0x0001e2000810043f */
[----:B------:R-:W-:-:S02]  /*5a00*/  FADD.FTZ R7, R79, R46 ;  /* 0x0000002e4f077221 */ /* 0x000fc40000010000 */
[----:B------:R-:W4:Y:S01]  /*5a10*/  MUFU.EX2 R41, R41 ;  /* 0x0000002900297308 */ /* 0x000f220000000800 */
[----:B------:R-:W-:Y:S01]  /*5a20*/  CS2R R78, SRZ ;  /* 0x00000000004e7805 */ /* 0x000fe2000001ff00 */
[----:B------:R-:W-:Y:S01]  /*5a30*/  FADD.FTZ R46, R34, R7 ;  /* 0x00000007222e7221 */ /* 0x000fe20000010000 */
[----:B0-----:R-:W-:-:S03]  /*5a40*/  FADD.FTZ R3, R35, R44 ;  /* 0x0000002c23037221 */ /* 0x001fc60000010000 */
[----:B------:R-:W-:Y:S02]  /*5a50*/  FADD.FTZ R7, R83, R46 ;  /* 0x0000002e53077221 */ /* 0x000fe40000010000 */
[----:B------:R-:W0:Y:S01]  /*5a60*/  MUFU.EX2 R190, R43 ;  /* 0x0000002b00be7308 */ /* 0x000e220000000800 */
[----:B------:R-:W-:Y:S01]  /*5a70*/  CS2R R82, SRZ ;  /* 0x0000000000527805 */ /* 0x000fe2000001ff00 */
[----:B--2---:R-:W-:Y:S01]  /*5a80*/  FADD.FTZ R44, R194, R3 ;  /* 0x00000003c22c7221 */ /* 0x004fe20000010000 */
[----:B------:R-:W-:Y:S01]  /*5a90*/  FADD.FTZ R46, R36, R7 ;  /* 0x00000007242e7221 */ /* 0x000fe20000010000 */
[----:B------:R-:W-:Y:S02]  /*5aa0*/  F2FP.BF16.F32.PACK_AB R194, R194, R35 ;  /* 0x00000023c2c2723e */ /* 0x000fe400000010ff */
[----:B------:R-:W-:Y:S01]  /*5ab0*/  CS2R R34, SRZ ;  /* 0x0000000000227805 */ /* 0x000fe2000001ff00 */
[----:B---3--:R-:W-:Y:S01]  /*5ac0*/  FADD.FTZ R3, R37, R44 ;  /* 0x0000002c25037221 */ /* 0x008fe20000010000 */
[----:B------:R-:W-:Y:S01]  /*5ad0*/  FADD.FTZ R7, R87, R46 ;  /* 0x0000002e57077221 */ /* 0x000fe20000010000 */
[----:B------:R-:W2:Y:S01]  /*5ae0*/  MUFU.EX2 R45, R45 ;  /* 0x0000002d002d7308 */ /* 0x000ea20000000800 */
[----:B------:R-:W-:Y:S01]  /*5af0*/  CS2R R86, SRZ ;  /* 0x0000000000567805 */ /* 0x000fe2000001ff00 */
[C---:B-1----:R-:W-:Y:S01]  /*5b00*/  FADD.FTZ R44, R188.reuse, R3 ;  /* 0x00000003bc2c7221 */ /* 0x042fe20000010000 */
[----:B------:R-:W-:-:S02]  /*5b10*/  F2FP.BF16.F32.PACK_AB R188, R188, R37 ;  /* 0x00000025bcbc723e */ /* 0x000fc400000010ff */
[----:B------:R-:W-:Y:S01]  /*5b20*/  CS2R R36, SRZ ;  /* 0x0000000000247805 */ /* 0x000fe2000001ff00 */
[----:B----4-:R-:W-:Y:S01]  /*5b30*/  FADD.FTZ R3, R41, R44 ;  /* 0x0000002c29037221 */ /* 0x010fe20000010000 */
[----:B------:R-:W-:Y:S01]  /*5b40*/  FADD.FTZ R44, R38, R7 ;  /* 0x00000007262c7221 */ /* 0x000fe20000010000 */
[----:B------:R1:W3:Y:S01]  /*5b50*/  MUFU.EX2 R184, R47 ;  /* 0x0000002f00b87308 */ /* 0x0002e20000000800 */
[----:B------:R-:W-:Y:S01]  /*5b60*/  CS2R R38, SRZ ;  /* 0x0000000000267805 */ /* 0x000fe2000001ff00 */
[C---:B0-----:R-:W-:Y:S01]  /*5b70*/  FADD.FTZ R0, R190.reuse, R3 ;  /* 0x00000003be007221 */ /* 0x041fe20000010000 */
[----:B------:R-:W-:Y:S01]  /*5b80*/  FADD.FTZ R7, R91, R44 ;  /* 0x0000002c5b077221 */ /* 0x000fe20000010000 */
[----:B------:R-:W-:Y:S02]  /*5b90*/  F2FP.BF16.F32.PACK_AB R190, R190, R41 ;  /* 0x00000029bebe723e */ /* 0x000fe400000010ff */
[----:B------:R-:W-:Y:S01]  /*5ba0*/  CS2R R90, SRZ ;  /* 0x00000000005a7805 */ /* 0x000fe2000001ff00 */
[----:B------:R-:W-:Y:S01]  /*5bb0*/  FADD.FTZ R2, R40, R7 ;  /* 0x0000000728027221 */ /* 0x000fe20000010000 */
[----:B------:R-:W0:Y:S01]  /*5bc0*/  MUFU.EX2 R49, R49 ;  /* 0x0000003100317308 */ /* 0x000e220000000800 */
[----:B--2---:R-:W-:Y:S01]  /*5bd0*/  FADD.FTZ R3, R45, R0 ;  /* 0x000000002d037221 */ /* 0x004fe20000010000 */
[----:B-1----:R-:W-:Y:S01]  /*5be0*/  CS2R R46, SRZ ;  /* 0x00000000002e7805 */ /* 0x002fe2000001ff00 */
[----:B------:R-:W-:Y:S01]  /*5bf0*/  FADD.FTZ R7, R95, R2 ;  /* 0x000000025f077221 */ /* 0x000fe20000010000 */
[----:B------:R-:W-:-:S02]  /*5c00*/  CS2R R94, SRZ ;  /* 0x00000000005e7805 */ /* 0x000fc4000001ff00 */
[----:B------:R-:W-:Y:S01]  /*5c10*/  CS2R R40, SRZ ;  /* 0x0000000000287805 */ /* 0x000fe2000001ff00 */
[----:B------:R-:W-:Y:S01]  /*5c20*/  FADD.FTZ R2, R42, R7 ;  /* 0x000000072a027221 */ /* 0x000fe20000010000 */
[----:B------:R1:W2:Y:S01]  /*5c30*/  MUFU.EX2 R186, R51 ;  /* 0x0000003300ba7308 */ /* 0x0002a20000000800 */
[C---:B---3--:R-:W-:Y:S01]  /*5c40*/  FADD.FTZ R0, R184.reuse, R3 ;  /* 0x00000003b8007221 */ /* 0x048fe20000010000 */
[----:B------:R-:W-:Y:S01]  /*5c50*/  F2FP.BF16.F32.PACK_AB R184, R184, R45 ;  /* 0x0000002db8b8723e */ /* 0x000fe200000010ff */
[----:B------:R-:W-:Y:S01]  /*5c60*/  FADD.FTZ R7, R99, R2 ;  /* 0x0000000263077221 */ /* 0x000fe20000010000 */
[----:B------:R-:W-:Y:S02]  /*5c70*/  CS2R R44, SRZ ;  /* 0x00000000002c7805 */ /* 0x000fe4000001ff00 */
[----:B------:R-:W-:Y:S02]  /*5c80*/  CS2R R42, SRZ ;  /* 0x00000000002a7805 */ /* 0x000fe4000001ff00 */
[----:B------:R-:W3:Y:S01]  /*5c90*/  MUFU.EX2 R53, R53 ;  /* 0x0000003500357308 */ /* 0x000ee20000000800 */
[----:B0-----:R-:W-:Y:S01]  /*5ca0*/  FADD.FTZ R3, R49, R0 ;  /* 0x0000000031037221 */ /* 0x001fe20000010000 */
[----:B-1----:R-:W-:-:S06]  /*5cb0*/  CS2R R50, SRZ ;  /* 0x0000000000327805 */ /* 0x002fcc000001ff00 */
[----:B------:R0:W1:Y:S01]  /*5cc0*/  MUFU.EX2 R180, R55 ;  /* 0x0000003700b47308 */ /* 0x0000620000000800 */
[C---:B--2---:R-:W-:Y:S01]  /*5cd0*/  FADD.FTZ R0, R186.reuse, R3 ;  /* 0x00000003ba007221 */ /* 0x044fe20000010000 */
[----:B------:R-:W-:Y:S02]  /*5ce0*/  F2FP.BF16.F32.PACK_AB R186, R186, R49 ;  /* 0x00000031baba723e */ /* 0x000fe400000010ff */
[----:B------:R-:W-:-:S04]  /*5cf0*/  CS2R R48, SRZ ;  /* 0x0000000000307805 */ /* 0x000fc8000001ff00 */
[----:B------:R-:W2:Y:S01]  /*5d00*/  MUFU.EX2 R57, R57 ;  /* 0x0000003900397308 */ /* 0x000ea20000000800 */
[----:B---3--:R-:W-:Y:S01]  /*5d10*/  FADD.FTZ R3, R53, R0 ;  /* 0x0000000035037221 */ /* 0x008fe20000010000 */
[----:B0-----:R-:W-:-:S06]  /*5d20*/  CS2R R54, SRZ ;  /* 0x0000000000367805 */ /* 0x001fcc000001ff00 */
[----:B------:R0:W3:Y:S01]  /*5d30*/  MUFU.EX2 R182, R59 ;  /* 0x0000003b00b67308 */ /* 0x0000e20000000800 */
[C---:B-1----:R-:W-:Y:S01]  /*5d40*/  FADD.FTZ R0, R180.reuse, R3 ;  /* 0x00000003b4007221 */ /* 0x042fe20000010000 */
[----:B------:R-:W-:Y:S02]  /*5d50*/  F2FP.BF16.F32.PACK_AB R180, R180, R53 ;  /* 0x00000035b4b4723e */ /* 0x000fe400000010ff */
[----:B------:R-:W-:-:S04]  /*5d60*/  CS2R R52, SRZ ;  /* 0x0000000000347805 */ /* 0x000fc8000001ff00 */
[----:B------:R-:W1:Y:S01]  /*5d70*/  MUFU.EX2 R61, R61 ;  /* 0x0000003d003d7308 */ /* 0x000e620000000800 */
[----:B--2---:R-:W-:Y:S01]  /*5d80*/  FADD.FTZ R3, R57, R0 ;  /* 0x0000000039037221 */ /* 0x004fe20000010000 */
[----:B0-----:R-:W-:-:S06]  /*5d90*/  CS2R R58, SRZ ;  /* 0x00000000003a7805 */ /* 0x001fcc000001ff00 */
[----:B------:R0:W2:Y:S01]  /*5da0*/  MUFU.EX2 R176, R63 ;  /* 0x0000003f00b07308 */ /* 0x0000a20000000800 */
[C---:B---3--:R-:W-:Y:S01]  /*5db0*/  FADD.FTZ R0, R182.reuse, R3 ;  /* 0x00000003b6007221 */ /* 0x048fe20000010000 */
[----:B------:R-:W-:Y:S02]  /*5dc0*/  F2FP.BF16.F32.PACK_AB R182, R182, R57 ;  /* 0x00000039b6b6723e */ /* 0x000fe400000010ff */
[----:B------:R-:W-:-:S04]  /*5dd0*/  CS2R R56, SRZ ;  /* 0x0000000000387805 */ /* 0x000fc8000001ff00 */
[----:B------:R3:W4:Y:S01]  /*5de0*/  MUFU.EX2 R20, R101 ;  /* 0x0000006500147308 */ /* 0x0007220000000800 */
[----:B-1----:R-:W-:Y:S01]  /*5df0*/  FADD.FTZ R3, R61, R0 ;  /* 0x000000003d037221 */ /* 0x002fe20000010000 */
[----:B0-----:R-:W-:-:S06]  /*5e00*/  CS2R R62, SRZ ;  /* 0x00000000003e7805 */ /* 0x001fcc000001ff00 */
[----:B------:R-:W0:Y:S01]  /*5e10*/  MUFU.EX2 R65, R65 ;  /* 0x0000004100417308 */ /* 0x000e220000000800 */
[C---:B--2---:R-:W-:Y:S01]  /*5e20*/  FADD.FTZ R0, R176.reuse, R3 ;  /* 0x00000003b0007221 */ /* 0x044fe20000010000 */
[----:B------:R-:W-:Y:S02]  /*5e30*/  F2FP.BF16.F32.PACK_AB R176, R176, R61 ;  /* 0x0000003db0b0723e */ /* 0x000fe400000010ff */
[----:B---3--:R-:W-:Y:S02]  /*5e40*/  CS2R R100, SRZ ;  /* 0x0000000000647805 */ /* 0x008fe4000001ff00 */
[----:B------:R-:W-:Y:S02]  /*5e50*/  CS2R R60, SRZ ;  /* 0x00000000003c7805 */ /* 0x000fe4000001ff00 */
[----:B------:R-:W1:Y:S01]  /*5e60*/  MUFU.EX2 R103, R103 ;  /* 0x0000006700677308 */ /* 0x000e620000000800 */
[C---:B----4-:R-:W-:Y:S01]  /*5e70*/  FADD.FTZ R2, R20.reuse, R7 ;  /* 0x0000000714027221 */ /* 0x050fe20000010000 */
[----:B------:R-:W-:Y:S01]  /*5e80*/  F2FP.BF16.F32.PACK_AB R177, R20, R99 ;  /* 0x0000006314b1723e */ /* 0x000fe200000010ff */
[----:B------:R-:W-:Y:S01]  /*5e90*/  IMAD.U32 R20, RZ, RZ, UR14 ;  /* 0x0000000eff147e24 */ /* 0x000fe2000f8e00ff */
[----:B------:R-:W-:-:S04]  /*5ea0*/  CS2R R98, SRZ ;  /* 0x0000000000627805 */ /* 0x000fc8000001ff00 */
[----:B------:R-:W2:Y:S01]  /*5eb0*/  MUFU.EX2 R14, R14 ;  /* 0x0000000e000e7308 */ /* 0x000ea20000000800 */
[----:B0-----:R-:W-:Y:S01]  /*5ec0*/  FADD.FTZ R3, R65, R0 ;  /* 0x0000000041037221 */ /* 0x001fe20000010000 */
[----:B------:R-:W-:-:S06]  /*5ed0*/  MOV R0, 0x3f800000 ;  /* 0x3f80000000007802 */ /* 0x000fcc0000000f00 */
[----:B------:R-:W0:Y:S01]  /*5ee0*/  MUFU.EX2 R30, R30 ;  /* 0x0000001e001e7308 */ /* 0x000e220000000800 */
[----:B-1----:R-:W-:Y:S01]  /*5ef0*/  FADD.FTZ R7, R103, R2 ;  /* 0x0000000267077221 */ /* 0x002fe20000010000 */
[----:B------:R-:W-:Y:S02]  /*5f00*/  IMAD.MOV.U32 R2, RZ, RZ, 0x3f800000 ;  /* 0x3f800000ff027424 */ /* 0x000fe400078e00ff */
[C---:B--2---:R-:W-:Y:S01]  /*5f10*/  FADD.FTZ R8, R14.reuse, R3 ;  /* 0x000000030e087221 */ /* 0x044fe20000010000 */
[----:B------:R-:W-:Y:S01]  /*5f20*/  IMAD.U32 R3, RZ, RZ, UR6 ;  /* 0x00000006ff037e24 */ /* 0x000fe2000f8e00ff */
[----:B------:R-:W-:Y:S02]  /*5f30*/  F2FP.BF16.F32.PACK_AB R178, R14, R65 ;  /* 0x000000410eb2723e */ /* 0x000fe400000010ff */
[----:B------:R-:W-:Y:S01]  /*5f40*/  CS2R R64, SRZ ;  /* 0x0000000000407805 */ /* 0x000fe2000001ff00 */
[C---:B0-----:R-:W-:Y:S01]  /*5f50*/  FADD.FTZ R7, R30.reuse, R7 ;  /* 0x000000071e077221 */ /* 0x041fe20000010000 */
[----:B------:R-:W-:-:S02]  /*5f60*/  F2FP.BF16.F32.PACK_AB R179, R30, R103 ;  /* 0x000000671eb3723e */ /* 0x000fc400000010ff */
[----:B------:R-:W-:Y:S02]  /*5f70*/  CS2R R102, SRZ ;  /* 0x0000000000667805 */ /* 0x000fe4000001ff00 */
[----:B------:R-:W-:Y:S01]  /*5f80*/  CS2R R30, SRZ ;  /* 0x00000000001e7805 */ /* 0x000fe2000001ff00 */
[----:B------:R-:W-:Y:S06]  /*5f90*/  @!P3 BRA `(.L_x_5289) ;  /* 0x0000004c0030b947 */ /* 0x000fec0003800000 */
[----:B------:R-:W-:Y:S01]  /*5fa0*/  R2UR UR59, R20 ;  /* 0x00000000143b72ca */ /* 0x000fe200000e0000 */
[----:B------:R-:W-:Y:S01]  /*5fb0*/  UMOV UR6, URZ ;  /* 0x0000003f00067c82 */ /* 0x000fe20008000000 */
[----:B------:R-:W-:Y:S01]  /*5fc0*/  IMAD.MOV.U32 R14, RZ, RZ, R10 ;  /* 0x000000ffff0e7224 */ /* 0x000fe200078e000a */
[----:B------:R-:W-:Y:S01]  /*5fd0*/  MOV R15, R11 ;  /* 0x0000000b000f7202 */ /* 0x000fe20000000f00 */
[----:B------:R-:W-:Y:S01]  /*5fe0*/  IMAD.U32 R21, RZ, RZ, UR6 ;  /* 0x00000006ff157e24 */ /* 0x000fe2000f8e00ff */
[----:B------:R-:W-:Y:S01]  /*5ff0*/  UMOV UR58, URZ ;  /* 0x0000003f003a7c82 */ /* 0x000fe20008000000 */
[----:B------:R-:W-:Y:S01]  /*6000*/  IMAD.MOV.U32 R2, RZ, RZ, 0x3f800000 ;  /* 0x3f800000ff027424 */ /* 0x000fe200078e00ff */
[----:B------:R-:W-:Y:S01]  /*6010*/  ULDC UR57, c[0x0][0x9d8] ;  /* 0x0002760000397ab9 */ /* 0x000fe20000000800 */
[----:B------:R-:W-:-:S07]  /*6020*/  IMAD.MOV.U32 R119, RZ, RZ, RZ ;  /* 0x000000ffff777224 */ /* 0x000fce00078e00ff */
.L_x_5298:
        /* <DEDUP_REMOVED lines=9> */
.L_x_5290:
[----:B------:R-:W-:Y:S02]  /*60c0*/  R2UR UR7, R16 ;  /* 0x00000000100772ca */ /* 0x000fe400000e0000 */
[----:B------:R-:W-:-:S11]  /*60d0*/  R2UR UR6, R3 ;  /* 0x00000000030672ca */ /* 0x000fd600000e0000 */
[----:B------:R-:W-:Y:S02]  /*60e0*/  ULEA UR61, UR60, UR7, 0x3 ;  /* 0x000000073c3d7291 */ /* 0x000fe4000f8e183f */
[----:B------:R-:W-:-:S04]  /*60f0*/  MOV R6, UR6 ;  /* 0x0000000600067c02 */ /* 0x000fc80008000f00 */
[----:B------:R-:W-:-:S04]  /*6100*/  SHF.L.U32 R6, R6, 0x1f, RZ ;  /* 0x0000001f06067819 */ /* 0x000fc800000006ff */
[----:B------:R0:W1:Y:S01]  /*6110*/  SYNCS.PHASECHK.TRANS64.TRYWAIT P3, [UR61+0x36830], R6 ;  /* 0x03683006ff0075a7 */ /* 0x000062000806017d */
[----:B------:R-:W-:Y:S05]  /*6120*/  @!P0 BRA `(.L_x_5291) ;  /* 0x0000000000048947 */ /* 0x000fea0003800000 */
[----:B------:R-:W-:Y:S01]  /*6130*/  BPT.TRAP 0x1 ;  /* 0x000000040000795c */ /* 0x000fe20000300000 */
.L_x_5291:
[----:B-1----:R-:W-:Y:S05]  /*6140*/  @P3 BRA `(.L_x_5292) ;  /* 0x0000000000083947 */ /* 0x002fea0003800000 */
[----:B------:R-:W1:Y:S02]  /*6150*/  SYNCS.PHASECHK.TRANS64.TRYWAIT P3, [UR61+0x36830], R6 ;  /* 0x03683006ff0075a7 */ /* 0x000e64000806017d */
[----:B-1----:R-:W-:Y:S05]  /*6160*/  @!P3 BRA `(.L_x_5293) ;  /* 0x00000104005cb947 */ /* 0x002fea0003800000 */
.L_x_5292:
        /* <DEDUP_REMOVED lines=13> */
[----:B------:R-:W-:Y:S01]  /*6240*/  UIMAD UR56, UR60, 0xa80, UR6 ;  /* 0x00000a803c3878a4 */ /* 0x000fe2000f8e0206 */
[C---:B------:R-:W-:Y:S01]  /*6250*/  R2UR UR40, R4.reuse ;  /* 0x00000000042872ca */ /* 0x040fe200000e0000 */
[----:B------:R-:W-:Y:S01]  /*6260*/  UMOV UR19, 0x40000040 ;  /* 0x4000004000137882 */ /* 0x000fe20000000000 */
[C---:B------:R-:W-:Y:S01]  /*6270*/  R2UR UR41, R5.reuse ;  /* 0x00000000052972ca */ /* 0x040fe200000e0000 */
[----:B------:R-:W-:Y:S01]  /*6280*/  UIADD3 UR50, UR56, 0x80, URZ ;  /* 0x0000008038327890 */ /* 0x000fe2000fffe03f */
[----:B------:R-:W-:Y:S01]  /*6290*/  MOV R11, UR45 ;  /* 0x0000002d000b7c02 */ /* 0x000fe20008000f00 */
[----:B------:R-:W-:Y:S01]  /*62a0*/  UIADD3 UR6, UR56, 0x100, URZ ;  /* 0x0000010038067890 */ /* 0x000fe2000fffe03f */
[----:B------:R-:W-:Y:S01]  /*62b0*/  MOV R20, UR44 ;  /* 0x0000002c00147c02 */ /* 0x000fe20008000f00 */
[----:B------:R-:W-:Y:S01]  /*62c0*/  UMOV UR54, UR56 ;  /* 0x0000003800367c82 */ /* 0x000fe20008000000 */
[----:B------:R-:W-:Y:S01]  /*62d0*/  UIADD3 UR7, UR56, 0x180, URZ ;  /* 0x0000018038077890 */ /* 0x000fe2000fffe03f */
[----:B------:R-:W-:Y:S01]  /*62e0*/  HGMMA.64x16x16.F32.BF16 R168, gdesc[UR52], RZ, !UPT, gsb0 ;  /* 0x0020000034a879f0 */ /* 0x000fe2000c0018ff */
[C---:B------:R-:W-:Y:S01]  /*62f0*/  R2UR UR52, R4.reuse ;  /* 0x00000000043472ca */ /* 0x040fe200000e0000 */
[----:B------:R-:W-:Y:S01]  /*6300*/  UMOV UR55, 0x40000040 ;  /* 0x4000004000377882 */ /* 0x000fe20000000000 */
[C---:B------:R-:W-:Y:S01]  /*6310*/  R2UR UR53, R5.reuse ;  /* 0x00000000053572ca */ /* 0x040fe200000e0000 */
[----:B------:R-:W-:Y:S01]  /*6320*/  UMOV UR54, UR6 ;  /* 0x0000000600367c82 */ /* 0x000fe20008000000 */
[----:B------:R-:W-:Y:S01]  /*6330*/  R2UR UR44, R4 ;  /* 0x00000000042c72ca */ /* 0x000fe200000e0000 */
[----:B------:R-:W-:Y:S01]  /*6340*/  UMOV UR42, UR7 ;  /* 0x00000007002a7c82 */ /* 0x000fe20008000000 */
[----:B------:R-:W-:Y:S01]  /*6350*/  R2UR UR45, R5 ;  /* 0x00000000052d72ca */ /* 0x000fe200000e0000 */
[----:B------:R-:W-:Y:S01]  /*6360*/  UIADD3 UR6, UR56, 0x200, URZ ;  /* 0x0000020038067890 */ /* 0x000fe2000fffe03f */
[-C--:B------:R-:W-:Y:S01]  /*6370*/  FMUL.FTZ R24, R24, R0.reuse ;  /* 0x0000000018187220 */ /* 0x080fe20000410000 */
        /* <DEDUP_REMOVED lines=578> */
.L_x_5294:
        /* <DEDUP_REMOVED lines=8> */
.L_x_5295:
[----:B-1----:R-:W-:Y:S05]  /*8820*/  @P3 BRA `(.L_x_5296) ;  /* 0x0000000000083947 */ /* 0x002fea0003800000 */
[----:B------:R-:W1:Y:S02]  /*8830*/  SYNCS.PHASECHK.TRANS64.TRYWAIT P3, [UR11+0x36850], R0 ;  /* 0x03685000ff0075a7 */ /* 0x000e64000806014b */
[----:B-1----:R-:W-:Y:S05]  /*8840*/  @!P3 BRA `(.L_x_5297) ;  /* 0x000000dc00bcb947 */ /* 0x002fea0003800000 */
.L_x_5296:
[----:B------:R-:W-:Y:S01]  /*8850*/  R2UR UR6, R16 ;  /* 0x00000000100672ca */ /* 0x000fe200000e0000 */
[----:B------:R-:W-:Y:S01]  /*8860*/  WARPGROUP.ARRIVE ;  /* 0x00000000000079c5 */ /* 0x000fe20000000000 */
[----:B------:R-:W-:Y:S01]  /*8870*/  UMOV UR7, 0x40000040 ;  /* 0x4000004000077882 */ /* 0x000fe20000000000 */
[----:B------:R-:W-:Y:S01]  /*8880*/  FMUL.FTZ R159, R159, UR57 ;  /* 0x000000399f9f7c20 */ /* 0x000fe20008410000 */
[----:B------:R-:W-:Y:S01]  /*8890*/  FMUL.FTZ R22, R160, UR57 ;  /* 0x00000039a0167c20 */ /* 0x000fe20008410000 */
[----:B------:R-:W-:Y:S01]  /*88a0*/  FMUL.FTZ R160, R164, UR57 ;  /* 0x00000039a4a07c20 */ /* 0x000fe20008410000 */
[----:B------:R-:W-:Y:S01]  /*88b0*/  R2UR UR15, R17 ;  /* 0x00000000110f72ca */ /* 0x000fe200000e0000 */
[----:B------:R-:W-:Y:S01]  /*88c0*/  MUFU.TANH R164, R159 ;  /* 0x0000009f00a47308 */ /* 0x000fe20000002400 */
[----:B------:R-:W-:Y:S01]  /*88d0*/  FMUL.FTZ R6, R170, UR57 ;  /* 0x00000039aa067c20 */ /* 0x000fe20008410000 */
[----:B------:R-:W-:Y:S01]  /*88e0*/  FMUL.FTZ R10, R171, UR57 ;  /* 0x00000039ab0a7c20 */ /* 0x000fe20008410000 */
[----:B------:R-:W-:Y:S01]  /*88f0*/  ULDC UR14, c[0x0][0x2f0] ;  /* 0x0000bc00000e7ab9 */ /* 0x000fe20000000800 */
[----:B------:R-:W-:Y:S01]  /*8900*/  FMUL.FTZ R21, R161, UR57 ;  /* 0x00000039a1157c20 */ /* 0x000fe20008410000 */
[----:B------:R-:W-:Y:S01]  /*8910*/  FMUL.FTZ R161, R152, UR57 ;  /* 0x0000003998a17c20 */ /* 0x000fe20008410000 */
[----:B------:R-:W-:Y:S01]  /*8920*/  UIADD3 UR6, UR6, 0x400, URZ ;  /* 0x0000040006067890 */ /* 0x000fe2000fffe03f */
[----:B------:R-:W-:Y:S01]  /*8930*/  FMUL.FTZ R152, R153, UR57 ;  /* 0x0000003999987c20 */ /* 0x000fe20008410000 */
[----:B------:R-:W2:Y:S01]  /*8940*/  MUFU.TANH R6, R6 ;  /* 0x0000000600067308 */ /* 0x000ea20000002400 */
[----:B------:R-:W-:Y:S01]  /*8950*/  FMUL.FTZ R153, R157, UR57 ;  /* 0x000000399d997c20 */ /* 0x000fe20008410000 */
[----:B------:R-:W-:Y:S01]  /*8960*/  USHF.R.U32.HI UR6, URZ, 0x4, UR6 ;  /* 0x000000043f067899 */ /* 0x000fe20008011606 */
[----:B------:R-:W-:Y:S01]  /*8970*/  FMUL.FTZ R157, R150, UR57 ;  /* 0x00000039969d7c20 */ /* 0x000fe20008410000 */
[----:B------:R-:W-:Y:S01]  /*8980*/  FMUL.FTZ R158, R158, UR57 ;  /* 0x000000399e9e7c20 */ /* 0x000fe20008410000 */
[----:B------:R-:W-:Y:S01]  /*8990*/  FMUL.FTZ R147, R147, UR57 ;  /* 0x0000003993937c20 */ /* 0x000fe20008410000 */
[----:B------:R-:W-:Y:S01]  /*89a0*/  ULOP3.LUT UR6, UR6, 0x3fff, URZ, 0xc0, !UPT ;  /* 0x00003fff06067892 */ /* 0x000fe2000f8ec03f */
[----:B------:R-:W-:Y:S01]  /*89b0*/  FMUL.FTZ R23, R165, UR57 ;  /* 0x00000039a5177c20 */ /* 0x000fe20008410000 */
[----:B------:R-:W3:Y:S01]  /*89c0*/  MUFU.TANH R10, R10 ;  /* 0x0000000a000a7308 */ /* 0x000ee20000002400 */
[----:B------:R-:W-:Y:S01]  /*89d0*/  FMUL.FTZ R151, R151, UR57 ;  /* 0x0000003997977c20 */ /* 0x000fe20008410000 */
[----:B------:R-:W-:Y:S01]  /*89e0*/  ULOP3.LUT UR6, UR6, 0x3800000, URZ, 0xfc, !UPT ;  /* 0x0380000006067892 */ /* 0x000fe2000f8efc3f */
[----:B------:R-:W-:Y:S01]  /*89f0*/  FMUL.FTZ R138, R138, UR57 ;  /* 0x000000398a8a7c20 */ /* 0x000fe20008410000 */
[----:B------:R-:W-:Y:S01]  /*8a00*/  FMUL.FTZ R139, R139, UR57 ;  /* 0x000000398b8b7c20 */ /* 0x000fe20008410000 */
[----:B------:R-:W-:Y:S01]  /*8a10*/  FMUL.FTZ R143, R143, UR57 ;  /* 0x000000398f8f7c20 */ /* 0x000fe20008410000 */
[----:B------:R-:W-:Y:S01]  /*8a20*/  UIMAD UR10, UR58, 0xa80, UR6 ;  /* 0x00000a803a0a78a4 */ /* 0x000fe2000f8e0206 */
[----:B------:R-:W-:Y:S01]  /*8a30*/  FMUL.FTZ R142, R142, UR57 ;  /* 0x000000398e8e7c20 */ /* 0x000fe20008410000 */
[----:B------:R-:W-:Y:S01]  /*8a40*/  MUFU.TANH R158, R158 ;  /* 0x0000009e009e7308 */ /* 0x000fe20000002400 */
[----:B------:R-:W-:Y:S01]  /*8a50*/  FMUL.FTZ R130, R130, UR57 ;  /* 0x0000003982827c20 */ /* 0x000fe20008410000 */
[----:B------:R-:W-:Y:S01]  /*8a60*/  FMUL.FTZ R134, R134, UR57 ;  /* 0x0000003986867c20 */ /* 0x000fe20008410000 */
[----:B------:R-:W-:Y:S01]  /*8a70*/  FMUL.FTZ R122, R122, UR57 ;  /* 0x000000397a7a7c20 */ /* 0x000fe20008410000 */
[----:B01----:R-:W-:Y:S01]  /*8a80*/  FMUL.FTZ R0, R169, UR57 ;  /* 0x00000039a9007c20 */ /* 0x003fe20008410000 */
[----:B------:R-:W-:Y:S01]  /*8a90*/  UMOV UR6, UR10 ;  /* 0x0000000a00067c82 */ /* 0x000fe20008000000 */
[----:B------:R-:W-:Y:S01]  /*8aa0*/  FMUL.FTZ R126, R126, UR57 ;  /* 0x000000397e7e7c20 */ /* 0x000fe20008410000 */
[----:B------:R-:W-:Y:S01]  /*8ab0*/  HGMMA.64x192x16.F32.BF16 R24, R200, gdesc[UR4].tnspB, R24, gsb0 ;  /* 0x42e00004c8187df0 */ /* 0x000fe20008001818 */
[----:B------:R-:W-:Y:S01]  /*8ac0*/  UIADD3 UR6, UR10, 0x80, URZ ;  /* 0x000000800a067890 */ /* 0x000fe2000fffe03f */
[----:B------:R-:W-:Y:S01]  /*8ad0*/  MUFU.TANH R165, R147 ;  /* 0x0000009300a57308 */ /* 0x000fe20000002400 */
[----:B------:R-:W-:Y:S01]  /*8ae0*/  UMOV UR7, 0x40000040 ;  /* 0x4000004000077882 */ /* 0x000fe20000000000 */
        /* <DEDUP_REMOVED lines=8> */
[----:B------:R-:W-:-:S06]  /*8b70*/  UMOV UR58, UR60 ;  /* 0x0000003c003a7c82 */ /* 0x000fcc0008000000 */
[----:B------:R-:W-:Y:S08]  /*8b80*/  MUFU.TANH R138, R138 ;  /* 0x0000008a008a7308 */ /* 0x000ff00000002400 */
[----:B------:R-:W-:Y:S08]  /*8b90*/  MUFU.TANH R142, R142 ;  /* 0x0000008e008e7308 */ /* 0x000ff00000002400 */
[----:B------:R-:W-:Y:S08]  /*8ba0*/  MUFU.TANH R130, R130 ;  /* 0x0000008200827308 */ /* 0x000ff00000002400 */
[----:B------:R-:W-:Y:S08]  /*8bb0*/  MUFU.TANH R134, R134 ;  /* 0x0000008600867308 */ /* 0x000ff00000002400 */
[----:B------:R-:W-:Y:S08]  /*8bc0*/  MUFU.TANH R122, R122 ;  /* 0x0000007a007a7308 */ /* 0x000ff00000002400 */
[----:B------:R0:W-:Y:S08]  /*8bd0*/  MUFU.TANH R173, R126 ;  /* 0x0000007e00ad7308 */ /* 0x0001f00000002400 */
[----:B------:R-:W-:Y:S01]  /*8be0*/  MUFU.TANH R2, R2 ;  /* 0x0000000200027308 */ /* 0x000fe20000002400 */
[----:B0-----:R-:W-:Y:S01]  /*8bf0*/  FMUL.FTZ R126, R148, UR57 ;  /* 0x00000039947e7c20 */ /* 0x001fe20008410000 */
[----:B------:R-:W-:-:S06]  /*8c00*/  FMUL.FTZ R148, R121, UR57 ;  /* 0x0000003979947c20 */ /* 0x000fcc0008410000 */
        /* <DEDUP_REMOVED lines=17> */
[----:B------:R-:W-:-:S05]  /*8d20*/  FMUL.FTZ R203, R174, UR57 ;  /* 0x00000039aecb7c20 */ /* 0x000fca0008410000 */
[----:B------:R-:W-:Y:S01]  /*8d30*/  HGMMA.64x192x16.F32.BF16 R24, R196, gdesc[UR4].tnspB, R24, gsb0 ;  /* 0x42e00004c4187df0 */ /* 0x000fe20008001818 */
[----:B------:R-:W-:Y:S01]  /*8d40*/  UIADD3 UR6, UR10, 0x100, URZ ;  /* 0x000001000a067890 */ /* 0x000fe2000fffe03f */
[----:B------:R-:W0:Y:S01]  /*8d50*/  MUFU.TANH R203, R203 ;  /* 0x000000cb00cb7308 */ /* 0x000e220000002400 */
[----:B------:R-:W-:Y:S01]  /*8d60*/  UMOV UR7, 0x40000040 ;  /* 0x4000004000077882 */ /* 0x000fe20000000000 */
[----:B------:R-:W-:Y:S02]  /*8d70*/  WARPGROUP.DEPBAR.LE gsb0, 0x0 ;  /* 0x00008000000079c5 */ /* 0x000fe40000010000 */
[----:B------:R-:W-:Y:S01]  /*8d80*/  WARPGROUP.ARRIVE ;  /* 0x00000000000079c5 */ /* 0x000fe20000000000 */
[----:B------:R-:W-:Y:S01]  /*8d90*/  FMUL.FTZ R199, R175, UR57 ;  /* 0x00000039afc77c20 */ /* 0x000fe20008410000 */
[----:B------:R-:W-:Y:S01]  /*8da0*/  FMUL.FTZ R175, R155, UR57 ;  /* 0x000000399baf7c20 */ /* 0x000fe20008410000 */
[----:B------:R-:W-:Y:S01]  /*8db0*/  FMUL.FTZ R197, R162, UR57 ;  /* 0x00000039a2c57c20 */ /* 0x000fe20008410000 */
[----:B------:R-:W-:Y:S01]  /*8dc0*/  FMUL.FTZ R162, R167, UR57 ;  /* 0x00000039a7a27c20 */ /* 0x000fe20008410000 */
[----:B------:R-:W-:-:S09]  /*8dd0*/  IMAD.U32 R167, RZ, RZ, UR14 ;  /* 0x0000000effa77e24 */ /* 0x000fd2000f8e00ff */
[----:B------:R-:W-:Y:S01]  /*8de0*/  HGMMA.64x192x16.F32.BF16 R24, R192, gdesc[UR4].tnspB, R24, gsb0 ;  /* 0x42e00004c0187df0 */ /* 0x000fe20008001818 */
[----:B------:R-:W-:Y:S01]  /*8df0*/  @UP0 ULDC UR6, c[0x0][0x44c] ;  /* 0x0001130000060ab9 */ /* 0x000fe20000000800 */
[----:B------:R-:W-:Y:S01]  /*8e00*/  UMOV UR7, 0x40000040 ;  /* 0x4000004000077882 */ /* 0x000fe20000000000 */
[----:B------:R-:W-:Y:S01]  /*8e10*/  @P2 IMAD.HI.U32 R155, R12, UR6, RZ ;  /* 0x000000060c9b2c27 */ /* 0x000fe2000f8e00ff */
[----:B------:R-:W-:Y:S01]  /*8e20*/  @UP0 ULDC UR6, c[0x0][0x450] ;  /* 0x0001140000060ab9 */ /* 0x000fe20000000800 */
[----:B------:R-:W-:Y:S01]  /*8e30*/  ULDC UR14, c[0x0][0x288] ;  /* 0x0000a200000e7ab9 */ /* 0x000fe20000000800 */
[----:B------:R-:W1:Y:S08]  /*8e40*/  MUFU.TANH R199, R199 ;  /* 0x000000c700c77308 */ /* 0x000e700000002400 */
[----:B------:R-:W4:Y:S08]  /*8e50*/  MUFU.TANH R197, R197 ;  /* 0x000000c500c57308 */ /* 0x000f300000002400 */
[----:B------:R-:W-:Y:S08]  /*8e60*/  MUFU.TANH R162, R162 ;  /* 0x000000a200a27308 */ /* 0x000ff00000002400 */
[----:B------:R-:W-:Y:S01]  /*8e70*/  MUFU.TANH R175, R175 ;  /* 0x000000af00af7308 */ /* 0x000fe20000002400 */
[----:B------:R-:W-:-:S02]  /*8e80*/  WARPGROUP.DEPBAR.LE gsb0, 0x0 ;  /* 0x00008000000079c5 */ /* 0x000fc40000010000 */
[----:B------:R-:W-:Y:S01]  /*8e90*/  FMUL.FTZ R195, R163, UR57 ;  /* 0x00000039a3c37c20 */ /* 0x000fe20008410000 */
[----:B------:R-:W-:Y:S01]  /*8ea0*/  FMUL.FTZ R163, R154, UR57 ;  /* 0x000000399aa37c20 */ /* 0x000fe20008410000 */
[----:B------:R-:W-:Y:S01]  /*8eb0*/  FMUL.FTZ R154, R156, UR57 ;  /* 0x000000399c9a7c20 */ /* 0x000fe20008410000 */
[----:B------:R-:W-:Y:S01]  /*8ec0*/  IMAD.MOV.U32 R156, RZ, RZ, R12 ;  /* 0x000000ffff9c7224 */ /* 0x000fe200078e000c */
[----:B------:R-:W-:Y:S01]  /*8ed0*/  @P2 SHF.R.U32.HI R156, RZ, UR6, R155 ;  /* 0x00000006ff9c2c19 */ /* 0x000fe2000801169b */
[----:B------:R-:W-:Y:S01]  /*8ee0*/  UMOV UR6, 0x1 ;  /* 0x0000000100067882 */ /* 0x000fe20000000000 */
[----:B------:R-:W-:Y:S01]  /*8ef0*/  FMUL.FTZ R155, R146, UR57 ;  /* 0x00000039929b7c20 */ /* 0x000fe20008410000 */
[----:B------:R-:W-:Y:S01]  /*8f00*/  UIMAD UR6, UR59, -0x70, UR6 ;  /* 0xffffff903b0678a4 */ /* 0x000fe2000f8e0206 */
[----:B------:R-:W-:Y:S01]  /*8f10*/  WARPGROUP.ARRIVE ;  /* 0x00000000000079c5 */ /* 0x000fe20000000000 */
[----:B------:R-:W5:Y:S01]  /*8f20*/  SHFL.IDX PT, R159, R156, 0x1, 0x1c1f ;  /* 0x003c1f009c9f7f89 */ /* 0x000f6200000e0000 */
[----:B------:R-:W-:Y:S01]  /*8f30*/  FMUL.FTZ R193, R166, UR57 ;  /* 0x00000039a6c17c20 */ /* 0x000fe20008410000 */
[----:B------:R-:W4:Y:S02]  /*8f40*/  MUFU.TANH R195, R195 ;  /* 0x000000c300c37308 */ /* 0x000f240000002400 */
[----:B------:R-:W-:Y:S01]  /*8f50*/  IMAD.U32 R146, RZ, RZ, UR6 ;  /* 0x00000006ff927e24 */ /* 0x000fe2000f8e00ff */
[----:B------:R-:W-:-:S03]  /*8f60*/  UIADD3 UR6, UR10, 0x180, URZ ;  /* 0x000001800a067890 */ /* 0x000fc6000fffe03f */
[----:B------:R-:W-:Y:S02]  /*8f70*/  IMAD R146, R13, -0x2, R146 ;  /* 0xfffffffe0d927824 */ /* 0x000fe400078e0292 */
[----:B------:R-:W4:Y:S02]  /*8f80*/  MUFU.TANH R193, R193 ;  /* 0x000000c100c17308 */ /* 0x000f240000002400 */
[----:B------:R-:W-:Y:S02]  /*8f90*/  IMAD R146, R167, UR15, R146 ;  /* 0x0000000fa7927c24 */ /* 0x000fe4000f8e0292 */
[----:B------:R-:W-:Y:S01]  /*8fa0*/  HGMMA.64x192x16.F32.BF16 R24, R188, gdesc[UR4].tnspB, R24, gsb0 ;  /* 0x42e00004bc187df0 */ /* 0x000fe20008001818 */
[----:B------:R-:W-:Y:S01]  /*8fb0*/  UIADD3 UR6, UR10, 0x200, URZ ;  /* 0x000002000a067890 */ /* 0x000fe2000fffe03f */
[----:B------:R-:W-:Y:S02]  /*8fc0*/  UMOV UR7, 0x40000040 ;  /* 0x4000004000077882 */ /* 0x000fe40000000000 */
[----:B------:R-:W4:Y:S01]  /*8fd0*/  MUFU.TANH R163, R163 ;  /* 0x000000a300a37308 */ /* 0x000f220000002400 */
[----:B-----5:R-:W-:-:S07]  /*8fe0*/  IADD3 R150, R159, -UR14, R146 ;  /* 0x8000000e9f967c10 */ /* 0x020fce000fffe092 */
[----:B------:R-:W5:Y:S01]  /*8ff0*/  MUFU.TANH R155, R155 ;  /* 0x0000009b009b7308 */ /* 0x000f620000002400 */
[C---:B------:R-:W-:Y:S02]  /*9000*/  ISETP.GT.AND P3, PT, R150.reuse, RZ, PT ;  /* 0x000000ff9600720c */ /* 0x040fe40003f64270 */
[----:B------:R-:W-:Y:S02]  /*9010*/  ISETP.GT.AND P4, PT, R150, 0x1, PT ;  /* 0x000000019600780c */ /* 0x000fe40003f84270 */
[----:B--2---:R-:W-:Y:S02]  /*9020*/  FSEL R201, R6, -INF , P3 ;  /* 0xff80000006c97808 */ /* 0x004fe40001800000 */
[----:B------:R-:W-:Y:S01]  /*9030*/  ISETP.GT.AND P3, PT, R150, 0x8, PT ;  /* 0x000000089600780c */ /* 0x000fe20003f64270 */
[----:B------:R-:W2:Y:S01]  /*9040*/  MUFU.TANH R159, R151 ;  /* 0x00000097009f7308 */ /* 0x000ea20000002400 */
[----:B---3--:R-:W-:Y:S02]  /*9050*/  FSEL R205, R10, -INF , P4 ;  /* 0xff8000000acd7808 */ /* 0x008fe40002000000 */
[----:B------:R-:W-:-:S02]  /*9060*/  FMNMX.FTZ R6, R201, R14, !PT ;  /* 0x0000000ec9067209 */ /* 0x000fc40007810000 */
[C---:B------:R-:W-:Y:S02]  /*9070*/  ISETP.GT.AND P4, PT, R150.reuse, 0x9, PT ;  /* 0x000000099600780c */ /* 0x040fe40003f84270 */
[----:B0-----:R-:W-:Y:S01]  /*9080*/  FSEL R203, R203, -INF , P3 ;  /* 0xff800000cbcb7808 */ /* 0x001fe20001800000 */
[----:B------:R5:W0:Y:S01]  /*9090*/  MUFU.TANH R166, R139 ;  /* 0x0000008b00a67308 */ /* 0x000a220000002400 */
[----:B------:R-:W-:Y:S02]  /*90a0*/  FMNMX.FTZ R6, R205, R6, !PT ;  /* 0x00000006cd067209 */ /* 0x000fe40007810000 */
[C---:B------:R-:W-:Y:S02]  /*90b0*/  ISETP.GT.AND P3, PT, R150.reuse, 0x10, PT ;  /* 0x000000109600780c */ /* 0x040fe40003f64270 */
[----:B-1----:R-:W-:Y:S02]  /*90c0*/  FSEL R199, R199, -INF , P4 ;  /* 0xff800000c7c77808 */ /* 0x002fe40002000000 */
[----:B------:R-:W-:Y:S01]  /*90d0*/  FMNMX.FTZ R6, R203, R6, !PT ;  /* 0x00000006cb067209 */ /* 0x000fe20007810000 */
[----:B------:R-:W1:Y:S01]  /*90e0*/  MUFU.TANH R167, R143 ;  /* 0x0000008f00a77308 */ /* 0x000e620000002400 */
[----:B------:R-:W-:-:S02]  /*90f0*/  ISETP.GT.AND P4, PT, R150, 0x11, PT ;  /* 0x000000119600780c */ /* 0x000fc40003f84270 */
[----:B----4-:R-:W-:Y:S02]  /*9100*/  FSEL R197, R197, -INF , P3 ;  /* 0xff800000c5c57808 */ /* 0x010fe40001800000 */
[----:B------:R-:W-:Y:S02]  /*9110*/  FMNMX.FTZ R6, R199, R6, !PT ;  /* 0x00000006c7067209 */ /* 0x000fe40007810000 */
[C---:B------:R-:W-:Y:S01]  /*9120*/  ISETP.GT.AND P3, PT, R150.reuse, 0x18, PT ;  /* 0x000000189600780c */ /* 0x040fe20003f64270 */
[----:B------:R-:W-:Y:S01]  /*9130*/  MUFU.TANH R154, R154 ;  /* 0x0000009a009a7308 */ /* 0x000fe20000002400 */
[----:B------:R-:W-:Y:S02]  /*9140*/  FSEL R195, R195, -INF , P4 ;  /* 0xff800000c3c37808 */ /* 0x000fe40002000000 */
[----:B------:R-:W-:Y:S02]  /*9150*/  FMNMX.FTZ R6, R197, R6, !PT ;  /* 0x00000006c5067209 */ /* 0x000fe40007810000 */
[----:B------:R-:W-:-:S02]  /*9160*/  ISETP.GT.AND P4, PT, R150, 0x19, PT ;  /* 0x000000199600780c */ /* 0x000fc40003f84270 */
[----:B------:R-:W-:Y:S02]  /*9170*/  FSEL R193, R193, -INF , P3 ;  /* 0xff800000c1c17808 */ /* 0x000fe40001800000 */
[----:B------:R-:W-:Y:S02]  /*9180*/  FMNMX.FTZ R6, R195, R6, !PT ;  /* 0x00000006c3067209 */ /* 0x000fe40007810000 */
[----:B------:R-:W-:Y:S02]  /*9190*/  ISETP.GT.AND P3, PT, R150, 0x20, PT ;  /* 0x000000209600780c */ /* 0x000fe40003f64270 */
[----:B------:R-:W-:Y:S01]  /*91a0*/  FMNMX.FTZ R6, R193, R6, !PT ;  /* 0x00000006c1067209 */ /* 0x000fe20007810000 */
[----:B------:R-:W-:Y:S02]  /*91b0*/  WARPGROUP.DEPBAR.LE gsb0, 0x0 ;  /* 0x00008000000079c5 */ /* 0x000fe40000010000 */
[----:B------:R-:W-:Y:S01]  /*91c0*/  WARPGROUP.ARRIVE ;  /* 0x00000000000079c5 */ /* 0x000fe20000000000 */
[----:B------:R-:W-:-:S02]  /*91d0*/  FSEL R191, R162, -INF , P4 ;  /* 0xff800000a2bf7808 */ /* 0x000fc40002000000 */
[C---:B------:R-:W-:Y:S02]  /*91e0*/  ISETP.GT.AND P4, PT, R150.reuse, 0x21, PT ;  /* 0x000000219600780c */ /* 0x040fe40003f84270 */
[----:B------:R-:W-:Y:S01]  /*91f0*/  FSEL R189, R163, -INF , P3 ;  /* 0xff800000a3bd7808 */ /* 0x000fe20001800000 */
[----:B------:R-:W-:Y:S01]  /*9200*/  HGMMA.64x192x16.F32.BF16 R24, R184, gdesc[UR4].tnspB, R24, gsb0 ;  /* 0x42e00004b8187df0 */ /* 0x000fe20008001818 */
[----:B------:R-:W-:Y:S01]  /*9210*/  FMNMX.FTZ R6, R191, R6, !PT ;  /* 0x00000006bf067209 */ /* 0x000fe20007810000 */
[----:B------:R-:W-:Y:S01]  /*9220*/  UIADD3 UR6, UR10, 0x280, URZ ;  /* 0x000002800a067890 */ /* 0x000fe2000fffe03f */
[C---:B------:R-:W-:Y:S01]  /*9230*/  ISETP.GT.AND P3, PT, R150.reuse, 0x28, PT ;  /* 0x000000289600780c */ /* 0x040fe20003f64270 */
[----:B------:R-:W-:Y:S01]  /*9240*/  UMOV UR7, 0x40000040 ;  /* 0x4000004000077882 */ /* 0x000fe20000000000 */
[----:B------:R-:W-:Y:S02]  /*9250*/  FSEL R175, R175, -INF , P4 ;  /* 0xff800000afaf7808 */ /* 0x000fe40002000000 */
[----:B------:R-:W-:Y:S01]  /*9260*/  FMNMX.FTZ R10, R189, R6, !PT ;  /* 0x00000006bd0a7209 */ /* 0x000fe20007810000 */
[----:B------:R-:W-:Y:S01]  /*9270*/  FMUL.FTZ R6, R131, UR57 ;  /* 0x0000003983067c20 */ /* 0x000fe20008410000 */
[----:B------:R-:W-:-:S02]  /*9280*/  ISETP.GT.AND P4, PT, R150, 0x29, PT ;  /* 0x000000299600780c */ /* 0x000fc40003f84270 */
[----:B------:R-:W-:Y:S02]  /*9290*/  FSEL R147, R158, -INF , P3 ;  /* 0xff8000009e937808 */ /* 0x000fe40001800000 */
[----:B------:R-:W-:Y:S01]  /*92a0*/  FMNMX.FTZ R10, R175, R10, !PT ;  /* 0x0000000aaf0a7209 */ /* 0x000fe20007810000 */
[----:B------:R3:W4:Y:S01]  /*92b0*/  MUFU.TANH R158, R6 ;  /* 0x00000006009e7308 */ /* 0x0007220000002400 */
[----:B------:R-:W-:Y:S02]  /*92c0*/  ISETP.GT.AND P3, PT, R150, 0x30, PT ;  /* 0x000000309600780c */ /* 0x000fe40003f64270 */
[----:B------:R-:W-:Y:S02]  /*92d0*/  FSEL R131, R164, -INF , P4 ;  /* 0xff800000a4837808 */ /* 0x000fe40002000000 */
[----:B------:R-:W-:Y:S02]  /*92e0*/  FMNMX.FTZ R10, R147, R10, !PT ;  /* 0x0000000a930a7209 */ /* 0x000fe40007810000 */
[----:B------:R-:W-:-:S02]  /*92f0*/  ISETP.GT.AND P4, PT, R150, 0x31, PT ;  /* 0x000000319600780c */ /* 0x000fc40003f84270 */
[----:B-----5:R-:W-:Y:S01]  /*9300*/  FSEL R139, R155, -INF , P3 ;  /* 0xff8000009b8b7808 */ /* 0x020fe20001800000 */
[----:B---3--:R-:W-:Y:S01]  /*9310*/  FMUL.FTZ R6, R135, UR57 ;  /* 0x0000003987067c20 */ /* 0x008fe20008410000 */
[----:B------:R-:W-:Y:S02]  /*9320*/  FMNMX.FTZ R10, R131, R10, !PT ;  /* 0x0000000a830a7209 */ /* 0x000fe40007810000 */
[C---:B------:R-:W-:Y:S01]  /*9330*/  ISETP.GT.AND P3, PT, R150.reuse, 0x38, PT ;  /* 0x000000389600780c */ /* 0x040fe20003f64270 */
[----:B------:R3:W5:Y:S01]  /*9340*/  MUFU.TANH R171, R6 ;  /* 0x0000000600ab7308 */ /* 0x0007620000002400 */
[----:B------:R-:W-:Y:S02]  /*9350*/  FSEL R143, R165, -INF , P4 ;  /* 0xff800000a58f7808 */ /* 0x000fe40002000000 */
[----:B------:R-:W-:Y:S02]  /*9360*/  FMNMX.FTZ R10, R139, R10, !PT ;  /* 0x0000000a8b0a7209 */ /* 0x000fe40007810000 */
[----:B------:R-:W-:-:S02]  /*9370*/  ISETP.GT.AND P4, PT, R150, 0x39, PT ;  /* 0x000000399600780c */ /* 0x000fc40003f84270 */
[----:B------:R-:W-:Y:S02]  /*9380*/  FSEL R151, R157, -INF , P3 ;  /* 0xff8000009d977808 */ /* 0x000fe40001800000 */
[----:B------:R-:W-:Y:S01]  /*9390*/  FMNMX.FTZ R10, R143, R10, !PT ;  /* 0x0000000a8f0a7209 */ /* 0x000fe20007810000 */
[----:B---3--:R-:W-:Y:S01]  /*93a0*/  FMUL.FTZ R6, R123, UR57 ;  /* 0x000000397b067c20 */ /* 0x008fe20008410000 */
[C---:B------:R-:W-:Y:S02]  /*93b0*/  ISETP.GT.AND P3, PT, R150.reuse, 0x40, PT ;  /* 0x000000409600780c */ /* 0x040fe40003f64270 */
[----:B--2---:R-:W-:Y:S01]  /*93c0*/  FSEL R135, R159, -INF , P4 ;  /* 0xff8000009f877808 */ /* 0x004fe20002000000 */
[----:B------:R2:W3:Y:S01]  /*93d0*/  MUFU.TANH R169, R6 ;  /* 0x0000000600a97308 */ /* 0x0004e20000002400 */
[----:B------:R-:W-:Y:S02]  /*93e0*/  FMNMX.FTZ R10, R151, R10, !PT ;  /* 0x0000000a970a7209 */ /* 0x000fe40007810000 */
[----:B------:R-:W-:-:S02]  /*93f0*/  ISETP.GT.AND P4, PT, R150, 0x41, PT ;  /* 0x000000419600780c */ /* 0x000fc40003f84270 */
[----:B------:R-:W-:Y:S01]  /*9400*/  FSEL R155, R138, -INF , P3 ;  /* 0xff8000008a9b7808 */ /* 0x000fe20001800000 */
[----:B------:R-:W-:Y:S01]  /*9410*/  FMUL.FTZ R138, R140, UR57 ;  /* 0x000000398c8a7c20 */ /* 0x000fe20008410000 */
[----:B------:R-:W-:Y:S01]  /*9420*/  FMNMX.FTZ R10, R135, R10, !PT ;  /* 0x0000000a870a7209 */ /* 0x000fe20007810000 */
[----:B------:R-:W-:Y:S01]  /*9430*/  FMUL.FTZ R140, R128, UR57 ;  /* 0x00000039808c7c20 */ /* 0x000fe20008410000 */
[----:B------:R-:W-:Y:S01]  /*9440*/  ISETP.GT.AND P3, PT, R150, 0x48, PT ;  /* 0x000000489600780c */ /* 0x000fe20003f64270 */
[----:B--2---:R-:W-:Y:S01]  /*9450*/  FMUL.FTZ R6, R127, UR57 ;  /* 0x000000397f067c20 */ /* 0x004fe20008410000 */
[----:B0-----:R-:W-:Y:S01]  /*9460*/  FSEL R157, R166, -INF , P4 ;  /* 0xff800000a69d7808 */ /* 0x001fe20002000000 */
[----:B------:R-:W-:Y:S01]  /*9470*/  FMUL.FTZ R128, R129, UR57 ;  /* 0x0000003981807c20 */ /* 0x000fe20008410000 */
[----:B------:R-:W-:Y:S01]  /*9480*/  FMNMX.FTZ R10, R155, R10, !PT ;  /* 0x0000000a9b0a7209 */ /* 0x000fe20007810000 */
[----:B------:R0:W2:Y:S01]  /*9490*/  SHFL.IDX PT, R129, R156, RZ, 0x1c1f ;  /* 0x001c1fff9c817589 */ /* 0x0000a200000e0000 */
[----:B------:R-:W-:Y:S01]  /*94a0*/  ISETP.GT.AND P4, PT, R150, 0x49, PT ;  /* 0x000000499600780c */ /* 0x000fe20003f84270 */
[----:B------:R-:W0:Y:S01]  /*94b0*/  MUFU.TANH R6, R6 ;  /* 0x0000000600067308 */ /* 0x000e220000002400 */
[----:B------:R-:W-:Y:S01]  /*94c0*/  FSEL R123, R142, -INF , P3 ;  /* 0xff8000008e7b7808 */ /* 0x000fe20001800000 */
[----:B------:R-:W-:Y:S01]  /*94d0*/  FMUL.FTZ R142, R132, UR57 ;  /* 0x00000039848e7c20 */ /* 0x000fe20008410000 */
[----:B------:R-:W-:Y:S01]  /*94e0*/  FMNMX.FTZ R10, R157, R10, !PT ;  /* 0x0000000a9d0a7209 */ /* 0x000fe20007810000 */
[----:B------:R-:W-:Y:S01]  /*94f0*/  FMUL.FTZ R132, R133, UR57 ;  /* 0x0000003985847c20 */ /* 0x000fe20008410000 */
[----:B------:R-:W-:-:S02]  /*9500*/  ISETP.GT.AND P3, PT, R150, 0x50, PT ;  /* 0x000000509600780c */ /* 0x000fc40003f64270 */
[----:B-1----:R-:W-:Y:S01]  /*9510*/  FSEL R159, R167, -INF , P4 ;  /* 0xff800000a79f7808 */ /* 0x002fe20002000000 */
[----:B------:R-:W-:Y:S01]  /*9520*/  MUFU.TANH R138, R138 ;  /* 0x0000008a008a7308 */ /* 0x000fe20000002400 */
[----:B------:R-:W-:Y:S02]  /*9530*/  FMNMX.FTZ R10, R123, R10, !PT ;  /* 0x0000000a7b0a7209 */ /* 0x000fe40007810000 */
[----:B------:R-:W-:Y:S02]  /*9540*/  ISETP.GT.AND P4, PT, R150, 0x51, PT ;  /* 0x000000519600780c */ /* 0x000fe40003f84270 */
[----:B------:R-:W-:Y:S01]  /*9550*/  FSEL R163, R130, -INF , P3 ;  /* 0xff80000082a37808 */ /* 0x000fe20001800000 */
[----:B------:R-:W-:Y:S01]  /*9560*/  FMUL.FTZ R130, R149, UR57 ;  /* 0x0000003995827c20 */ /* 0x000fe20008410000 */
[----:B------:R-:W-:Y:S01]  /*9570*/  FMNMX.FTZ R10, R159, R10, !PT ;  /* 0x0000000a9f0a7209 */ /* 0x000fe20007810000 */
[----:B------:R-:W-:Y:S01]  /*9580*/  MUFU.TANH R140, R140 ;  /* 0x0000008c008c7308 */ /* 0x000fe20000002400 */
[----:B------:R-:W-:-:S02]  /*9590*/  ISETP.GT.AND P3, PT, R150, 0x58, PT ;  /* 0x000000589600780c */ /* 0x000fc40003f64270 */
[----:B----4-:R-:W-:Y:S01]  /*95a0*/  FSEL R165, R158, -INF , P4 ;  /* 0xff8000009ea57808 */ /* 0x010fe20002000000 */
[----:B------:R-:W-:Y:S01]  /*95b0*/  FMUL.FTZ R158, R125, UR57 ;  /* 0x000000397d9e7c20 */ /* 0x000fe20008410000 */
[----:B------:R-:W-:Y:S02]  /*95c0*/  FMNMX.FTZ R10, R163, R10, !PT ;  /* 0x0000000aa30a7209 */ /* 0x000fe40007810000 */
[----:B------:R-:W-:Y:S01]  /*95d0*/  ISETP.GT.AND P4, PT, R150, 0x59, PT ;  /* 0x000000599600780c */ /* 0x000fe20003f84270 */
[----:B------:R-:W1:Y:S01]  /*95e0*/  MUFU.TANH R130, R130 ;  /* 0x0000008200827308 */ /* 0x000e620000002400 */
[----:B------:R-:W-:Y:S01]  /*95f0*/  FSEL R167, R134, -INF , P3 ;  /* 0xff80000086a77808 */ /* 0x000fe20001800000 */
[----:B------:R-:W-:Y:S01]  /*9600*/  FMUL.FTZ R134, R137, UR57 ;  /* 0x0000003989867c20 */ /* 0x000fe20008410000 */
[----:B------:R-:W-:Y:S01]  /*9610*/  FMNMX.FTZ R10, R165, R10, !PT ;  /* 0x0000000aa50a7209 */ /* 0x000fe20007810000 */
[----:B------:R-:W-:Y:S01]  /*9620*/  FMUL.FTZ R137, R141, UR57 ;  /* 0x000000398d897c20 */ /* 0x000fe20008410000 */
[----:B------:R-:W-:-:S02]  /*9630*/  ISETP.GT.AND P3, PT, R150, 0x60, PT ;  /* 0x000000609600780c */ /* 0x000fc40003f64270 */
[----:B-----5:R-:W-:Y:S01]  /*9640*/  FSEL R171, R171, -INF , P4 ;  /* 0xff800000abab7808 */ /* 0x020fe20002000000 */
[----:B------:R-:W4:Y:S01]  /*9650*/  MUFU.TANH R134, R134 ;  /* 0x0000008600867308 */ /* 0x000f220000002400 */
[----:B------:R-:W-:Y:S02]  /*9660*/  FMNMX.FTZ R10, R167, R10, !PT ;  /* 0x0000000aa70a7209 */ /* 0x000fe40007810000 */
[----:B------:R-:W-:Y:S02]  /*9670*/  ISETP.GT.AND P4, PT, R150, 0x61, PT ;  /* 0x000000619600780c */ /* 0x000fe40003f84270 */
[----:B------:R-:W-:Y:S02]  /*9680*/  FSEL R127, R122, -INF , P3 ;  /* 0xff8000007a7f7808 */ /* 0x000fe40001800000 */
[----:B------:R-:W-:Y:S01]  /*9690*/  FMNMX.FTZ R10, R171, R10, !PT ;  /* 0x0000000aab0a7209 */ /* 0x000fe20007810000 */
[----:B------:R-:W5:Y:S01]  /*96a0*/  MUFU.TANH R137, R137 ;  /* 0x0000008900897308 */ /* 0x000f620000002400 */
[----:B------:R-:W-:-:S02]  /*96b0*/  ISETP.GT.AND P3, PT, R150, 0x68, PT ;  /* 0x000000689600780c */ /* 0x000fc40003f64270 */
[----:B---3--:R-:W-:Y:S02]  /*96c0*/  FSEL R169, R169, -INF , P4 ;  /* 0xff800000a9a97808 */ /* 0x008fe40002000000 */
[----:B------:R-:W-:Y:S02]  /*96d0*/  FMNMX.FTZ R10, R127, R10, !PT ;  /* 0x0000000a7f0a7209 */ /* 0x000fe40007810000 */
[----:B------:R-:W-:Y:S01]  /*96e0*/  ISETP.GT.AND P4, PT, R150, 0x69, PT ;  /* 0x000000699600780c */ /* 0x000fe20003f84270 */
[----:B------:R-:W-:Y:S01]  /*96f0*/  FMUL.FTZ R150, R120, UR57 ;  /* 0x0000003978967c20 */ /* 0x000fe20008410000 */
[----:B------:R-:W-:Y:S01]  /*9700*/  FSEL R173, R173, -INF , P3 ;  /* 0xff800000adad7808 */ /* 0x000fe20001800000 */
[----:B0-----:R0:W-:Y:S01]  /*9710*/  MUFU.TANH R156, R124 ;  /* 0x0000007c009c7308 */ /* 0x0011e20000002400 */
[----:B------:R-:W-:Y:S02]  /*9720*/  FMNMX.FTZ R10, R169, R10, !PT ;  /* 0x0000000aa90a7209 */ /* 0x000fe40007810000 */
[----:B------:R-:W-:-:S02]  /*9730*/  FSEL R149, R6, -INF , P4 ;  /* 0xff80000006957808 */ /* 0x000fc40002000000 */
[----:B------:R-:W-:Y:S01]  /*9740*/  FMNMX.FTZ R10, R173, R10, !PT ;  /* 0x0000000aad0a7209 */ /* 0x000fe20007810000 */
[----:B------:R-:W3:Y:S01]  /*9750*/  LDC R6, c[0x0][0x988] ;  /* 0x00026200ff067b82 */ /* 0x000ee20000000800 */
[----:B--2---:R-:W-:Y:S01]  /*9760*/  IADD3 R146, R129, -UR14, R146 ;  /* 0x8000000e81927c10 */ /* 0x004fe2000fffe092 */
[----:B------:R-:W2:Y:S01]  /*9770*/  MUFU.TANH R128, R128 ;  /* 0x0000008000807308 */ /* 0x000ea20000002400 */
[----:B------:R-:W-:Y:S02]  /*9780*/  FMNMX.FTZ R10, R149, R10, !PT ;  /* 0x0000000a950a7209 */ /* 0x000fe40007810000 */
[C---:B------:R-:W-:Y:S02]  /*9790*/  ISETP.GT.AND P4, PT, R146.reuse, RZ, PT ;  /* 0x000000ff9200720c */ /* 0x040fe40003f84270 */
[----:B------:R-:W-:Y:S01]  /*97a0*/  ISETP.GT.AND P5, PT, R146, 0x1, PT ;  /* 0x000000019200780c */ /* 0x000fe20003fa4270 */
[----:B------:R-:W1:Y:S01]  /*97b0*/  SHFL.BFLY PT, R207, R10, 0x2, 0x1f ;  /* 0x0c401f000acf7f89 */ /* 0x000e6200000e0000 */
[----:B------:R-:W-:Y:S01]  /*97c0*/  FSEL R2, R2, -INF , P4 ;  /* 0xff80000002027808 */ /* 0x000fe20002000000 */
[----:B------:R-:W2:Y:S01]  /*97d0*/  MUFU.TANH R142, R142 ;  /* 0x0000008e008e7308 */ /* 0x000ea20000002400 */
[----:B------:R-:W-:-:S02]  /*97e0*/  FSEL R121, R0, -INF , P5 ;  /* 0xff80000000797808 */ /* 0x000fc40002800000 */
[----:B------:R-:W-:Y:S02]  /*97f0*/  ISETP.GT.AND P4, PT, R146, 0x8, PT ;  /* 0x000000089200780c */ /* 0x000fe40003f84270 */
[----:B------:R-:W-:Y:S02]  /*9800*/  FMNMX.FTZ R0, R2, R15, !PT ;  /* 0x0000000f02007209 */ /* 0x000fe40007810000 */
[----:B------:R-:W-:Y:S01]  /*9810*/  ISETP.GT.AND P5, PT, R146, 0x9, PT ;  /* 0x000000099200780c */ /* 0x000fe20003fa4270 */
[----:B------:R-:W2:Y:S01]  /*9820*/  MUFU.TANH R132, R132 ;  /* 0x0000008400847308 */ /* 0x000ea20000002400 */
[----:B------:R-:W-:Y:S02]  /*9830*/  FSEL R125, R20, -INF , P4 ;  /* 0xff800000147d7808 */ /* 0x000fe40002000000 */
[----:B------:R-:W-:Y:S02]  /*9840*/  FMNMX.FTZ R0, R121, R0, !PT ;  /* 0x0000000079007209 */ /* 0x000fe40007810000 */
[----:B------:R-:W-:-:S02]  /*9850*/  ISETP.GT.AND P4, PT, R146, 0x10, PT ;  /* 0x000000109200780c */ /* 0x000fc40003f84270 */
[----:B------:R-:W-:Y:S01]  /*9860*/  FSEL R129, R11, -INF , P5 ;  /* 0xff8000000b817808 */ /* 0x000fe20002800000 */
[----:B------:R-:W2:Y:S01]  /*9870*/  MUFU.TANH R150, R150 ;  /* 0x0000009600967308 */ /* 0x000ea20000002400 */
[----:B------:R-:W-:Y:S02]  /*9880*/  FMNMX.FTZ R0, R125, R0, !PT ;  /* 0x000000007d007209 */ /* 0x000fe40007810000 */
[----:B------:R-:W-:Y:S02]  /*9890*/  ISETP.GT.AND P5, PT, R146, 0x11, PT ;  /* 0x000000119200780c */ /* 0x000fe40003fa4270 */
[----:B------:R-:W-:Y:S02]  /*98a0*/  FSEL R133, R22, -INF , P4 ;  /* 0xff80000016857808 */ /* 0x000fe40002000000 */
[----:B-1----:R-:W-:Y:S01]  /*98b0*/  FMNMX.FTZ R207, R10, R207, !PT ;  /* 0x000000cf0acf7209 */ /* 0x002fe20007810000 */
[----:B------:R-:W1:Y:S01]  /*98c0*/  MUFU.TANH R158, R158 ;  /* 0x0000009e009e7308 */ /* 0x000e620000002400 */
[----:B------:R-:W-:-:S02]  /*98d0*/  FMNMX.FTZ R0, R129, R0, !PT ;  /* 0x0000000081007209 */ /* 0x000fc40007810000 */
[C---:B------:R-:W-:Y:S01]  /*98e0*/  ISETP.GT.AND P4, PT, R146.reuse, 0x18, PT ;  /* 0x000000189200780c */ /* 0x040fe20003f84270 */
[----:B------:R-:W4:Y:S01]  /*98f0*/  SHFL.BFLY PT, R10, R207, 0x1, 0x1f ;  /* 0x0c201f00cf0a7f89 */ /* 0x000f2200000e0000 */
[----:B------:R-:W-:Y:S02]  /*9900*/  FSEL R21, R21, -INF , P5 ;  /* 0xff80000015157808 */ /* 0x000fe40002800000 */
[----:B------:R-:W-:Y:S02]  /*9910*/  FMNMX.FTZ R0, R133, R0, !PT ;  /* 0x0000000085007209 */ /* 0x000fe40007810000 */
[----:B------:R-:W-:Y:S02]  /*9920*/  ISETP.GT.AND P5, PT, R146, 0x19, PT ;  /* 0x000000199200780c */ /* 0x000fe40003fa4270 */
[----:B------:R-:W-:Y:S02]  /*9930*/  FSEL R141, R160, -INF , P4 ;  /* 0xff800000a08d7808 */ /* 0x000fe40002000000 */
[----:B------:R-:W-:-:S02]  /*9940*/  FMNMX.FTZ R0, R21, R0, !PT ;  /* 0x0000000015007209 */ /* 0x000fc40007810000 */
[C---:B------:R-:W-:Y:S02]  /*9950*/  ISETP.GT.AND P4, PT, R146.reuse, 0x20, PT ;  /* 0x000000209200780c */ /* 0x040fe40003f84270 */
[----:B------:R-:W-:Y:S02]  /*9960*/  FSEL R23, R23, -INF , P5 ;  /* 0xff80000017177808 */ /* 0x000fe40002800000 */
[----:B------:R-:W-:Y:S02]  /*9970*/  FMNMX.FTZ R0, R141, R0, !PT ;  /* 0x000000008d007209 */ /* 0x000fe40007810000 */
[----:B------:R-:W-:Y:S02]  /*9980*/  ISETP.GT.AND P5, PT, R146, 0x21, PT ;  /* 0x000000219200780c */ /* 0x000fe40003fa4270 */
[----:B------:R-:W-:Y:S02]  /*9990*/  FSEL R161, R161, -INF , P4 ;  /* 0xff800000a1a17808 */ /* 0x000fe40002000000 */
[----:B------:R-:W-:-:S02]  /*99a0*/  FMNMX.FTZ R0, R23, R0, !PT ;  /* 0x0000000017007209 */ /* 0x000fc40007810000 */
[----:B------:R-:W-:Y:S02]  /*99b0*/  ISETP.GT.AND P4, PT, R146, 0x28, PT ;  /* 0x000000289200780c */ /* 0x000fe40003f84270 */
[----:B----4-:R-:W-:Y:S02]  /*99c0*/  FMNMX.FTZ R10, R207, R10, !PT ;  /* 0x0000000acf0a7209 */ /* 0x010fe40007810000 */
[----:B------:R-:W-:Y:S02]  /*99d0*/  FMNMX.FTZ R0, R161, R0, !PT ;  /* 0x00000000a1007209 */ /* 0x000fe40007810000 */
[C---:B------:R-:W-:Y:S01]  /*99e0*/  FSETP.NEU.FTZ.AND P3, PT, R10.reuse, -INF , PT ;  /* 0xff8000000a00780b */ /* 0x040fe20003f7d000 */
[----:B---3--:R-:W-:Y:S01]  /*99f0*/  FMUL.FTZ R120, R10, R6 ;  /* 0x000000060a787220 */ /* 0x008fe20000410000 */
[----:B------:R-:W-:-:S04]  /*9a00*/  R2UR UR14, R204 ;  /* 0x00000000cc0e72ca */ /* 0x000fc800000e0000 */
[----:B------:R-:W-:-:S05]  /*9a10*/  FSEL R120, R120, RZ, P3 ;  /* 0x000000ff78787208 */ /* 0x000fca0001800000 */
[-CC-:B------:R-:W-:Y:S01]  /*9a20*/  FFMA.FTZ R20, R205, R6.reuse, -R120.reuse ;  /* 0x00000006cd147223 */ /* 0x180fe20000010878 */
[-CC-:B0-----:R-:W-:Y:S01]  /*9a30*/  FFMA.FTZ R124, R191, R6.reuse, -R120.reuse ;  /* 0x00000006bf7c7223 */ /* 0x181fe20000010878 */
        /* <DEDUP_REMOVED lines=11> */
[----:B------:R-:W-:Y:S01]  /*9af0*/  FFMA.FTZ R127, R127, R6, -R120 ;  /* 0x000000067f7f7223 */ /* 0x000fe20000010878 */
[----:B------:R-:W-:-:S02]  /*9b00*/  WARPGROUP.DEPBAR.LE gsb0, 0x0 ;  /* 0x00008000000079c5 */ /* 0x000fc40000010000 */
[----:B------:R-:W-:Y:S01]  /*9b10*/  WARPGROUP.ARRIVE ;  /* 0x00000000000079c5 */ /* 0x000fe20000000000 */
[----:B------:R-:W-:Y:S01]  /*9b20*/  FSEL R185, R152, -INF , P5 ;  /* 0xff80000098b97808 */ /* 0x000fe20002800000 */
[----:B------:R-:W-:Y:S01]  /*9b30*/  MUFU.EX2 R201, R201 ;  /* 0x000000c900c97308 */ /* 0x000fe20000000800 */
[----:B------:R-:W-:Y:S01]  /*9b40*/  ISETP.GT.AND P5, PT, R146, 0x29, PT ;  /* 0x000000299200780c */ /* 0x000fe20003fa4270 */
[----:B------:R-:W-:Y:S01]  /*9b50*/  UISETP.GT.AND UP1, UPT, UR59, UR14, UPT ;  /* 0x0000000e3b00728c */ /* 0x000fe2000bf24270 */
[----:B------:R-:W-:Y:S01]  /*9b60*/  FSEL R187, R154, -INF , P4 ;  /* 0xff8000009abb7808 */ /* 0x000fe20002000000 */
[----:B------:R-:W-:Y:S01]  /*9b70*/  HGMMA.64x192x16.F32.BF16 R24, R180, gdesc[UR4].tnspB, R24, gsb0 ;  /* 0x42e00004b4187df0 */ /* 0x000fe20008001818 */
[----:B------:R-:W-:Y:S01]  /*9b80*/  FMNMX.FTZ R0, R185, R0, !PT ;  /* 0x00000000b9007209 */ /* 0x000fe20007810000 */
[----:B------:R-:W-:Y:S01]  /*9b90*/  UIADD3 UR6, UR10, 0x300, URZ ;  /* 0x000003000a067890 */ /* 0x000fe2000fffe03f */
[C---:B------:R-:W-:Y:S01]  /*9ba0*/  ISETP.GT.AND P4, PT, R146.reuse, 0x30, PT ;  /* 0x000000309200780c */ /* 0x040fe20003f84270 */
[----:B------:R-:W-:Y:S01]  /*9bb0*/  UMOV UR7, 0x40000040 ;  /* 0x4000004000077882 */ /* 0x000fe20000000000 */
[----:B------:R-:W-:Y:S01]  /*9bc0*/  FSEL R153, R153, -INF , P5 ;  /* 0xff80000099997808 */ /* 0x000fe20002800000 */
[----:B------:R-:W-:Y:S01]  /*9bd0*/  MUFU.EX2 R203, R203 ;  /* 0x000000cb00cb7308 */ /* 0x000fe20000000800 */
[----:B------:R-:W-:Y:S01]  /*9be0*/  FMNMX.FTZ R0, R187, R0, !PT ;  /* 0x00000000bb007209 */ /* 0x000fe20007810000 */
[----:B------:R-:W-:Y:S01]  /*9bf0*/  UIADD3 UR59, UR59, -0x1, URZ ;  /* 0xffffffff3b3b7890 */ /* 0x000fe2000fffe03f */
[----:B------:R-:W-:-:S02]  /*9c00*/  ISETP.GT.AND P5, PT, R146, 0x31, PT ;  /* 0x000000319200780c */ /* 0x000fc40003fa4270 */
[----:B------:R-:W-:Y:S02]  /*9c10*/  FSEL R205, R144, -INF , P4 ;  /* 0xff80000090cd7808 */ /* 0x000fe40002000000 */
[----:B------:R-:W-:Y:S01]  /*9c20*/  FMNMX.FTZ R0, R153, R0, !PT ;  /* 0x0000000099007209 */ /* 0x000fe20007810000 */
[----:B------:R-:W-:Y:S01]  /*9c30*/  MUFU.EX2 R22, R22 ;  /* 0x0000001600167308 */ /* 0x000fe20000000800 */
[C---:B------:R-:W-:Y:S02]  /*9c40*/  ISETP.GT.AND P4, PT, R146.reuse, 0x38, PT ;  /* 0x000000389200780c */ /* 0x040fe40003f84270 */
[----:B------:R-:W-:Y:S02]  /*9c50*/  FSEL R145, R145, -INF , P5 ;  /* 0xff80000091917808 */ /* 0x000fe40002800000 */
[----:B------:R-:W-:Y:S02]  /*9c60*/  FMNMX.FTZ R0, R205, R0, !PT ;  /* 0x00000000cd007209 */ /* 0x000fe40007810000 */
[----:B------:R-:W-:Y:S01]  /*9c70*/  ISETP.GT.AND P5, PT, R146, 0x39, PT ;  /* 0x000000399200780c */ /* 0x000fe20003fa4270 */
[----:B------:R-:W-:Y:S01]  /*9c80*/  MUFU.EX2 R197, R197 ;  /* 0x000000c500c57308 */ /* 0x000fe20000000800 */
[----:B------:R-:W-:Y:S01]  /*9c90*/  FSEL R211, R126, -INF , P4 ;  /* 0xff8000007ed37808 */ /* 0x000fe20002000000 */
[----:B------:R-:W-:Y:S01]  /*9ca0*/  FFMA.FTZ R126, R175, R6, -R120 ;  /* 0x00000006af7e7223 */ /* 0x000fe20000010878 */
[----:B------:R-:W-:-:S02]  /*9cb0*/  FMNMX.FTZ R0, R145, R0, !PT ;  /* 0x0000000091007209 */ /* 0x000fc40007810000 */
[----:B------:R-:W-:Y:S02]  /*9cc0*/  ISETP.GT.AND P4, PT, R146, 0x40, PT ;  /* 0x000000409200780c */ /* 0x000fe40003f84270 */
[----:B------:R-:W-:Y:S01]  /*9cd0*/  FSEL R207, R130, -INF , P5 ;  /* 0xff80000082cf7808 */ /* 0x000fe20002800000 */
        /* <DEDUP_REMOVED lines=12> */
[----:B------:R-:W-:Y:S01]  /*9da0*/  FFMA.FTZ R134, R157, R6, -R120 ;  /* 0x000000069d867223 */ /* 0x000fe20000010878 */
[----:B------:R-:W-:-:S02]  /*9db0*/  FMNMX.FTZ R0, R209, R0, !PT ;  /* 0x00000000d1007209 */ /* 0x000fc40007810000 */
[----:B------:R-:W-:Y:S01]  /*9dc0*/  ISETP.GT.AND P5, PT, R146, 0x49, PT ;  /* 0x000000499200780c */ /* 0x000fe20003fa4270 */
[----:B------:R-:W-:Y:S01]  /*9dd0*/  MUFU.EX2 R124, R124 ;  /* 0x0000007c007c7308 */ /* 0x000fe20000000800 */
[----:B------:R-:W-:Y:S01]  /*9de0*/  FSEL R189, R138, -INF , P4 ;  /* 0xff8000008abd7808 */ /* 0x000fe20002000000 */
[----:B------:R-:W-:Y:S01]  /*9df0*/  FFMA.FTZ R138, R163, R6, -R120 ;  /* 0x00000006a38a7223 */ /* 0x000fe20000010878 */
[----:B------:R-:W-:Y:S02]  /*9e00*/  FMNMX.FTZ R0, R191, R0, !PT ;  /* 0x00000000bf007209 */ /* 0x000fe40007810000 */
[----:B------:R-:W-:Y:S02]  /*9e10*/  ISETP.GT.AND P4, PT, R146, 0x50, PT ;  /* 0x000000509200780c */ /* 0x000fe40003f84270 */
[----:B-----5:R-:W-:Y:S01]  /*9e20*/  FSEL R137, R137, -INF , P5 ;  /* 0xff80000089897808 */ /* 0x020fe20002800000 */
[----:B------:R-:W-:Y:S01]  /*9e30*/  MUFU.EX2 R193, R193 ;  /* 0x000000c100c17308 */ /* 0x000fe20000000800 */
[----:B------:R-:W-:-:S02]  /*9e40*/  FMNMX.FTZ R0, R189, R0, !PT ;  /* 0x00000000bd007209 */ /* 0x000fc40007810000 */
[----:B------:R-:W-:Y:S02]  /*9e50*/  ISETP.GT.AND P5, PT, R146, 0x51, PT ;  /* 0x000000519200780c */ /* 0x000fe40003fa4270 */
[----:B------:R-:W-:Y:S01]  /*9e60*/  FSEL R175, R140, -INF , P4 ;  /* 0xff8000008caf7808 */ /* 0x000fe20002000000 */
[--C-:B------:R-:W-:Y:S01]  /*9e70*/  FFMA.FTZ R140, R171, R6, -R120.reuse ;  /* 0x00000006ab8c7223 */ /* 0x100fe20000010878 */
[----:B------:R-:W-:Y:S01]  /*9e80*/  FMNMX.FTZ R0, R137, R0, !PT ;  /* 0x0000000089007209 */ /* 0x000fe20007810000 */
[----:B------:R-:W-:Y:S01]  /*9e90*/  MUFU.EX2 R126, R126 ;  /* 0x0000007e007e7308 */ /* 0x000fe20000000800 */
[----:B------:R-:W-:Y:S02]  /*9ea0*/  ISETP.GT.AND P4, PT, R146, 0x58, PT ;  /* 0x000000589200780c */ /* 0x000fe40003f84270 */
[----:B--2---:R-:W-:Y:S01]  /*9eb0*/  FSEL R213, R128, -INF , P5 ;  /* 0xff80000080d57808 */ /* 0x004fe20002800000 */
[--C-:B------:R-:W-:Y:S01]  /*9ec0*/  FFMA.FTZ R128, R131, R6, -R120.reuse ;  /* 0x0000000683807223 */ /* 0x100fe20000010878 */
[----:B------:R-:W-:Y:S01]  /*9ed0*/  FMNMX.FTZ R0, R175, R0, !PT ;  /* 0x00000000af007209 */ /* 0x000fe20007810000 */
[-CC-:B------:R-:W-:Y:S01]  /*9ee0*/  FFMA.FTZ R131, R155, R6.reuse, -R120.reuse ;  /* 0x000000069b837223 */ /* 0x180fe20000010878 */
[----:B------:R-:W-:Y:S01]  /*9ef0*/  ISETP.GT.AND P5, PT, R146, 0x59, PT ;  /* 0x000000599200780c */ /* 0x000fe20003fa4270 */
[----:B------:R-:W-:Y:S01]  /*9f00*/  MUFU.EX2 R195, R195 ;  /* 0x000000c300c37308 */ /* 0x000fe20000000800 */
[----:B------:R-:W-:Y:S01]  /*9f10*/  FSEL R147, R142, -INF , P4 ;  /* 0xff8000008e937808 */ /* 0x000fe20002000000 */
[----:B------:R-:W-:Y:S01]  /*9f20*/  FFMA.FTZ R142, R169, R6, -R120 ;  /* 0x00000006a98e7223 */ /* 0x000fe20000010878 */
[----:B------:R-:W-:-:S02]  /*9f30*/  FMNMX.FTZ R0, R213, R0, !PT ;  /* 0x00000000d5007209 */ /* 0x000fc40007810000 */
[----:B------:R-:W-:Y:S02]  /*9f40*/  ISETP.GT.AND P4, PT, R146, 0x60, PT ;  /* 0x000000609200780c */ /* 0x000fe40003f84270 */
[----:B------:R-:W-:Y:S01]  /*9f50*/  FSEL R215, R132, -INF , P5 ;  /* 0xff80000084d77808 */ /* 0x000fe20002800000 */
[----:B------:R-:W-:Y:S01]  /*9f60*/  FFMA.FTZ R132, R151, R6, -R120 ;  /* 0x0000000697847223 */ /* 0x000fe20000010878 */
[----:B------:R-:W-:Y:S01]  /*9f70*/  FMNMX.FTZ R0, R147, R0, !PT ;  /* 0x0000000093007209 */ /* 0x000fe20007810000 */
[----:B------:R-:W-:Y:S01]  /*9f80*/  MUFU.EX2 R128, R128 ;  /* 0x0000008000807308 */ /* 0x000fe20000000800 */
[----:B------:R-:W-:Y:S02]  /*9f90*/  ISETP.GT.AND P5, PT, R146, 0x61, PT ;  /* 0x000000619200780c */ /* 0x000fe40003fa4270 */
[----:B------:R-:W-:Y:S02]  /*9fa0*/  FSEL R217, R150, -INF , P4 ;  /* 0xff80000096d97808 */ /* 0x000fe40002000000 */
[----:B------:R-:W-:-:S02]  /*9fb0*/  FMNMX.FTZ R0, R215, R0, !PT ;  /* 0x00000000d7007209 */ /* 0x000fc40007810000 */
[----:B------:R-:W-:Y:S01]  /*9fc0*/  ISETP.GT.AND P4, PT, R146, 0x68, PT ;  /* 0x000000689200780c */ /* 0x000fe20003f84270 */
[----:B------:R-:W-:Y:S01]  /*9fd0*/  MUFU.EX2 R130, R130 ;  /* 0x0000008200827308 */ /* 0x000fe20000000800 */
[----:B------:R-:W-:Y:S02]  /*9fe0*/  FSEL R219, R148, -INF , P5 ;  /* 0xff80000094db7808 */ /* 0x000fe40002800000 */
[----:B------:R-:W-:Y:S02]  /*9ff0*/  FMNMX.FTZ R0, R217, R0, !PT ;  /* 0x00000000d9007209 */ /* 0x000fe40007810000 */
[----:B------:R-:W-:Y:S02]  /*a000*/  ISETP.GT.AND P5, PT, R146, 0x69, PT ;  /* 0x000000699200780c */ /* 0x000fe40003fa4270 */
[----:B------:R-:W-:Y:S01]  /*a010*/  FSEL R221, R156, -INF , P4 ;  /* 0xff8000009cdd7808 */ /* 0x000fe20002000000 */
[----:B------:R-:W-:Y:S01]  /*a020*/  MUFU.EX2 R139, R139 ;  /* 0x0000008b008b7308 */ /* 0x000fe20000000800 */
[----:B------:R-:W-:-:S02]  /*a030*/  FMNMX.FTZ R0, R219, R0, !PT ;  /* 0x00000000db007209 */ /* 0x000fc40007810000 */
[----:B-1----:R-:W-:Y:S02]  /*a040*/  FSEL R223, R158, -INF , P5 ;  /* 0xff8000009edf7808 */ /* 0x002fe40002800000 */
        /* <DEDUP_REMOVED lines=15> */
[C---:B------:R-:W-:Y:S02]  /*a140*/  FMUL.FTZ R144, R11.reuse, R6 ;  /* 0x000000060b907220 */ /* 0x040fe40000410000 */
[----:B------:R-:W-:Y:S01]  /*a150*/  MUFU.EX2 R127, R127 ;  /* 0x0000007f007f7308 */ /* 0x000fe20000000800 */
[----:B------:R-:W-:Y:S02]  /*a160*/  FSEL R0, R11, RZ, P4 ;  /* 0x000000ff0b007208 */ /* 0x000fe40002000000 */
[----:B------:R-:W-:-:S03]  /*a170*/  FSEL R144, R144, RZ, P4 ;  /* 0x000000ff90907208 */ /* 0x000fc60002000000 */
[----:B------:R-:W-:Y:S02]  /*a180*/  FADD.FTZ R15, -R0, R15 ;  /* 0x0000000f000f7221 */ /* 0x000fe40000010100 */
[----:B------:R-:W-:Y:S01]  /*a190*/  MUFU.EX2 R142, R142 ;  /* 0x0000008e008e7308 */ /* 0x000fe20000000800 */
[-CC-:B------:R-:W-:Y:S01]  /*a1a0*/  FFMA.FTZ R198, R141, R6.reuse, -R144.reuse ;  /* 0x000000068dc67223 */ /* 0x180fe20000010890 */
[----:B------:R-:W-:Y:S01]  /*a1b0*/  FSEL R141, R10, RZ, P3 ;  /* 0x000000ff0a8d7208 */ /* 0x000fe20001800000 */
[-CC-:B------:R-:W-:Y:S01]  /*a1c0*/  FFMA.FTZ R151, R2, R6.reuse, -R144.reuse ;  /* 0x0000000602977223 */ /* 0x180fe20000010890 */
[-C--:B------:R-:W-:Y:S01]  /*a1d0*/  FMUL.FTZ R0, R15, R6.reuse ;  /* 0x000000060f007220 */ /* 0x080fe20000410000 */
[-CC-:B------:R-:W-:Y:S01]  /*a1e0*/  FFMA.FTZ R200, R121, R6.reuse, -R144.reuse ;  /* 0x0000000679c87223 */ /* 0x180fe20000010890 */
[-C--:B------:R-:W-:Y:S01]  /*a1f0*/  FFMA.FTZ R202, R125, R6.reuse, -R144 ;  /* 0x000000067dca7223 */ /* 0x080fe20000010890 */
[----:B------:R-:W-:Y:S01]  /*a200*/  FADD.FTZ R141, -R141, R14 ;  /* 0x0000000e8d8d7221 */ /* 0x000fe20000010100 */
[-CC-:B------:R-:W-:Y:S01]  /*a210*/  FFMA.FTZ R121, R129, R6.reuse, -R144.reuse ;  /* 0x0000000681797223 */ /* 0x180fe20000010890 */
[----:B------:R-:W-:Y:S01]  /*a220*/  MUFU.EX2 R151, R151 ;  /* 0x0000009700977308 */ /* 0x000fe20000000800 */
[-CC-:B------:R-:W-:Y:S01]  /*a230*/  FFMA.FTZ R196, R133, R6.reuse, -R144.reuse ;  /* 0x0000000685c47223 */ /* 0x180fe20000010890 */
[-C--:B------:R-:W-:Y:S01]  /*a240*/  FMUL.FTZ R141, R141, R6.reuse ;  /* 0x000000068d8d7220 */ /* 0x080fe20000410000 */
[----:B------:R-:W-:Y:S01]  /*a250*/  MOV R14, UR61 ;  /* 0x0000003d000e7c02 */ /* 0x000fe20008000f00 */
[----:B------:R-:W-:Y:S01]  /*a260*/  FFMA.FTZ R133, R145, R6, -R144 ;  /* 0x0000000691857223 */ /* 0x000fe20000010890 */
[----:B------:R-:W-:-:S02]  /*a270*/  IMAD.U32 R145, RZ, RZ, UR11 ;  /* 0x0000000bff917e24 */ /* 0x000fc4000f8e00ff */
[-CC-:B------:R-:W-:Y:S01]  /*a280*/  FFMA.FTZ R21, R21, R6.reuse, -R144.reuse ;  /* 0x0000000615157223 */ /* 0x180fe20000010890 */
[-CC-:B------:R-:W-:Y:S01]  /*a290*/  FFMA.FTZ R23, R23, R6.reuse, -R144.reuse ;  /* 0x0000000617177223 */ /* 0x180fe20000010890 */
[----:B------:R-:W0:Y:S01]  /*a2a0*/  MUFU.EX2 R0, R0 ;  /* 0x0000000000007308 */ /* 0x000e220000000800 */
[----:B------:R-:W-:Y:S02]  /*a2b0*/  @!P1 VIADD R14, R14, 0x36840 ;  /* 0x000368400e0e9836 */ /* 0x000fe40000000000 */
[-CC-:B------:R-:W-:Y:S01]  /*a2c0*/  FFMA.FTZ R192, R161, R6.reuse, -R144.reuse ;  /* 0x00000006a1c07223 */ /* 0x180fe20000010890 */
[----:B------:R-:W-:Y:S02]  /*a2d0*/  @!P1 VIADD R145, R145, 0x36860 ;  /* 0x0003686091919836 */ /* 0x000fe40000000000 */
[-CC-:B------:R-:W-:Y:S01]  /*a2e0*/  FFMA.FTZ R125, R185, R6.reuse, -R144.reuse ;  /* 0x00000006b97d7223 */ /* 0x180fe20000010890 */
[-C--:B------:R-:W-:Y:S01]  /*a2f0*/  FFMA.FTZ R194, R187, R6.reuse, -R144 ;  /* 0x00000006bbc27223 */ /* 0x080fe20000010890 */
[----:B------:R-:W-:Y:S01]  /*a300*/  @!P1 PRMT R14, RZ, 0x654, R14 ;  /* 0x00000654ff0e9816 */ /* 0x000fe2000000000e */
[-CC-:B------:R-:W-:Y:S01]  /*a310*/  FFMA.FTZ R129, R153, R6.reuse, -R144.reuse ;  /* 0x0000000699817223 */ /* 0x180fe20000010890 */
[----:B------:R0:W1:Y:S01]  /*a320*/  MUFU.EX2 R2, R141 ;  /* 0x0000008d00027308 */ /* 0x0000620000000800 */
[-CC-:B------:R-:W-:Y:S01]  /*a330*/  FFMA.FTZ R188, R205, R6.reuse, -R144.reuse ;  /* 0x00000006cdbc7223 */ /* 0x180fe20000010890 */
[-CC-:B------:R-:W-:Y:S01]  /*a340*/  FFMA.FTZ R137, R137, R6.reuse, -R144.reuse ;  /* 0x0000000689897223 */ /* 0x180fe20000010890 */
[----:B------:R-:W-:Y:S01]  /*a350*/  FFMA.FTZ R190, R211, R6, -R144 ;  /* 0x00000006d3be7223 */ /* 0x000fe20000010890 */
[----:B------:R-:W-:-:S02]  /*a360*/  WARPGROUP.DEPBAR.LE gsb0, 0x0 ;  /* 0x00008000000079c5 */ /* 0x000fc40000010000 */
[----:B------:R-:W-:Y:S01]  /*a370*/  WARPGROUP.ARRIVE ;  /* 0x00000000000079c5 */ /* 0x000fe20000000000 */
[--C-:B------:R-:W-:Y:S01]  /*a380*/  FFMA.FTZ R15, R207, R6, -R144.reuse ;  /* 0x00000006cf0f7223 */ /* 0x100fe20000010890 */
[----:B------:R-:W2:Y:S01]  /*a390*/  MUFU.EX2 R200, R200 ;  /* 0x000000c800c87308 */ /* 0x000ea20000000800 */
[----:B0-----:R-:W-:Y:S01]  /*a3a0*/  FFMA.FTZ R141, R0, R8, R151 ;  /* 0x00000008008d7223 */ /* 0x001fe20000010097 */
[----:B------:R-:W-:Y:S01]  /*a3b0*/  @!P1 PRMT R8, RZ, 0x654, R145 ;  /* 0x00000654ff089816 */ /* 0x000fe20000000091 */
[-CC-:B------:R-:W-:Y:S01]  /*a3c0*/  FFMA.FTZ R184, R209, R6.reuse, -R144.reuse ;  /* 0x00000006d1b87223 */ /* 0x180fe20000010890 */
[----:B------:R-:W-:Y:S01]  /*a3d0*/  HGMMA.64x192x16.F32.BF16 R24, R176, gdesc[UR4].tnspB, R24, gsb0 ;  /* 0x42e00004b0187df0 */ /* 0x000fe20008001818 */
[-CC-:B------:R-:W-:Y:S01]  /*a3e0*/  FFMA.FTZ R191, R191, R6.reuse, -R144.reuse ;  /* 0x00000006bfbf7223 */ /* 0x180fe20000010890 */
[-CC-:B------:R-:W-:Y:S01]  /*a3f0*/  FFMA.FTZ R186, R189, R6.reuse, -R144.reuse ;  /* 0x00000006bdba7223 */ /* 0x180fe20000010890 */
[-C--:B------:R-:W-:Y:S01]  /*a400*/  FFMA.FTZ R175, R175, R6.reuse, -R144 ;  /* 0x00000006afaf7223 */ /* 0x080fe20000010890 */
[----:B------:R-:W0:Y:S01]  /*a410*/  MUFU.EX2 R202, R202 ;  /* 0x000000ca00ca7308 */ /* 0x000e220000000800 */
[----:B-1----:R-:W-:Y:S01]  /*a420*/  FFMA.FTZ R145, R2, R7, R201 ;  /* 0x0000000702917223 */ /* 0x002fe200000100c9 */
[-C--:B------:R-:W-:Y:S01]  /*a430*/  FFMA.FTZ R181, R165, R6.reuse, -R120 ;  /* 0x00000006a5b57223 */ /* 0x080fe20000010878 */
[-C--:B------:R-:W-:Y:S01]  /*a440*/  FFMA.FTZ R213, R213, R6.reuse, -R144 ;  /* 0x00000006d5d57223 */ /* 0x080fe20000010890 */
[-C--:B------:R-:W-:Y:S01]  /*a450*/  FFMA.FTZ R183, R167, R6.reuse, -R120 ;  /* 0x00000006a7b77223 */ /* 0x080fe20000010878 */
[-CC-:B------:R-:W-:Y:S01]  /*a460*/  FFMA.FTZ R147, R147, R6.reuse, -R144.reuse ;  /* 0x0000000693937223 */ /* 0x180fe20000010890 */
[-CC-:B------:R-:W-:Y:S01]  /*a470*/  FFMA.FTZ R215, R215, R6.reuse, -R144.reuse ;  /* 0x00000006d7d77223 */ /* 0x180fe20000010890 */
[-CC-:B------:R-:W-:Y:S01]  /*a480*/  FFMA.FTZ R217, R217, R6.reuse, -R144.reuse ;  /* 0x00000006d9d97223 */ /* 0x180fe20000010890 */
[----:B------:R-:W1:Y:S01]  /*a490*/  MUFU.EX2 R121, R121 ;  /* 0x0000007900797308 */ /* 0x000e620000000800 */
[----:B--2---:R-:W-:Y:S01]  /*a4a0*/  FADD.FTZ R141, R200, R141 ;  /* 0x0000008dc88d7221 */ /* 0x004fe20000010000 */
[-CC-:B------:R-:W-:Y:S01]  /*a4b0*/  FFMA.FTZ R219, R219, R6.reuse, -R144.reuse ;  /* 0x00000006dbdb7223 */ /* 0x180fe20000010890 */
[-C--:B------:R-:W-:Y:S01]  /*a4c0*/  FFMA.FTZ R221, R221, R6.reuse, -R144 ;  /* 0x00000006dddd7223 */ /* 0x080fe20000010890 */
[-C--:B------:R-:W-:Y:S01]  /*a4d0*/  FFMA.FTZ R120, R149, R6.reuse, -R120 ;  /* 0x0000000695787223 */ /* 0x080fe20000010878 */
[----:B------:R-:W-:Y:S01]  /*a4e0*/  FFMA.FTZ R144, R223, R6, -R144 ;  /* 0x00000006df907223 */ /* 0x000fe20000010890 */
[----:B------:R-:W-:-:S02]  /*a4f0*/  R2UR UR6, R3 ;  /* 0x00000000030672ca */ /* 0x000fc400000e0000 */
[----:B------:R-:W2:Y:S01]  /*a500*/  MUFU.EX2 R196, R196 ;  /* 0x000000c400c47308 */ /* 0x000ea20000000800 */
[----:B------:R-:W-:Y:S02]  /*a510*/  PLOP3.LUT P3, PT, PT, PT, UP1, 0x80, 0x0 ;  /* 0x000000000000781c */ /* 0x000fe40003f6f018 */
[----:B------:R-:W-:Y:S02]  /*a520*/  F2FP.BF16.F32.PACK_AB R201, R20, R201 ;  /* 0x000000c914c9723e */ /* 0x000fe400000010ff */
[----:B------:R-:W-:Y:S02]  /*a530*/  F2FP.BF16.F32.PACK_AB R200, R200, R151 ;  /* 0x00000097c8c8723e */ /* 0x000fe400000010ff */
[----:B------:R-:W-:Y:S01]  /*a540*/  F2FP.BF16.F32.PACK_AB R189, R139, R130 ;  /* 0x000000828bbd723e */ /* 0x000fe200000010ff */
[----:B------:R-:W3:Y:S01]  /*a550*/  MUFU.EX2 R21, R21 ;  /* 0x0000001500157308 */ /* 0x000ee20000000800 */
[----:B------:R-:W-:Y:S02]  /*a560*/  F2FP.BF16.F32.PACK_AB R185, R134, R131 ;  /* 0x0000008386b9723e */ /* 0x000fe400000010ff */
[----:B------:R-:W-:-:S05]  /*a570*/  F2FP.BF16.F32.PACK_AB R187, R136, R123 ;  /* 0x0000007b88bb723e */ /* 0x000fca00000010ff */
[----:B------:R-:W4:Y:S08]  /*a580*/  MUFU.EX2 R198, R198 ;  /* 0x000000c600c67308 */ /* 0x000f300000000800 */
[----:B------:R-:W5:Y:S08]  /*a590*/  MUFU.EX2 R23, R23 ;  /* 0x0000001700177308 */ /* 0x000f700000000800 */
[----:B------:R-:W5:Y:S08]  /*a5a0*/  MUFU.EX2 R192, R192 ;  /* 0x000000c000c07308 */ /* 0x000f700000000800 */
[----:B------:R-:W5:Y:S08]  /*a5b0*/  MUFU.EX2 R125, R125 ;  /* 0x0000007d007d7308 */ /* 0x000f700000000800 */
[----:B------:R-:W5:Y:S08]  /*a5c0*/  MUFU.EX2 R194, R194 ;  /* 0x000000c200c27308 */ /* 0x000f700000000800 */
[----:B------:R-:W5:Y:S08]  /*a5d0*/  MUFU.EX2 R129, R129 ;  /* 0x0000008100817308 */ /* 0x000f700000000800 */
[----:B------:R-:W5:Y:S08]  /*a5e0*/  MUFU.EX2 R188, R188 ;  /* 0x000000bc00bc7308 */ /* 0x000f700000000800 */
[----:B------:R-:W-:Y:S08]  /*a5f0*/  MUFU.EX2 R146, R137 ;  /* 0x0000008900927308 */ /* 0x000ff00000000800 */
[----:B------:R-:W5:Y:S08]  /*a600*/  MUFU.EX2 R133, R133 ;  /* 0x0000008500857308 */ /* 0x000f700000000800 */
[----:B------:R-:W5:Y:S08]  /*a610*/  MUFU.EX2 R190, R190 ;  /* 0x000000be00be7308 */ /* 0x000f700000000800 */
[----:B------:R-:W5:Y:S08]  /*a620*/  MUFU.EX2 R15, R15 ;  /* 0x0000000f000f7308 */ /* 0x000f700000000800 */
[----:B------:R-:W-:Y:S08]  /*a630*/  MUFU.EX2 R184, R184 ;  /* 0x000000b800b87308 */ /* 0x000ff00000000800 */
[----:B------:R0:W-:Y:S08]  /*a640*/  MUFU.EX2 R7, R191 ;  /* 0x000000bf00077308 */ /* 0x0001f00000000800 */
        /* <DEDUP_REMOVED lines=11> */
[----:B------:R0:W-:Y:S01]  /*a700*/  @!P1 SYNCS.ARRIVE.TRANS64.RED.A1T0 RZ, [R14+URZ], RZ ;  /* 0x000000ff0eff99a7 */ /* 0x0001e2000810043f */
[----:B------:R-:W-:-:S04]  /*a710*/  F2FP.BF16.F32.PACK_AB R177, R142, R127 ;  /* 0x0000007f8eb1723e */ /* 0x000fc800000010ff */
[----:B------:R-:W-:Y:S01]  /*a720*/  MUFU.EX2 R176, R217 ;  /* 0x000000d900b07308 */ /* 0x000fe20000000800 */
[----:B------:R2:W-:Y:S01]  /*a730*/  @!P1 SYNCS.ARRIVE.TRANS64.RED.A1T0 RZ, [R8+URZ], RZ ;  /* 0x000000ff08ff99a7 */ /* 0x0005e2000810043f */
[----:B0-----:R-:W-:Y:S01]  /*a740*/  FADD.FTZ R14, R202, R141 ;  /* 0x0000008dca0e7221 */ /* 0x001fe20000010000 */
[----:B-1----:R-:W-:-:S05]  /*a750*/  F2FP.BF16.F32.PACK_AB R202, R121, R202 ;  /* 0x000000ca79ca723e */ /* 0x002fca00000010ff */
[----:B------:R-:W-:Y:S01]  /*a760*/  MUFU.EX2 R178, R221 ;  /* 0x000000dd00b27308 */ /* 0x000fe20000000800 */
[----:B--2---:R-:W-:Y:S01]  /*a770*/  FADD.FTZ R8, R20, R145 ;  /* 0x0000009114087221 */ /* 0x004fe20000010000 */
[----:B------:R-:W-:-:S03]  /*a780*/  FADD.FTZ R145, R121, R14 ;  /* 0x0000000e79917221 */ /* 0x000fc60000010000 */
[----:B------:R-:W-:Y:S01]  /*a790*/  FADD.FTZ R141, R203, R8 ;  /* 0x00000008cb8d7221 */ /* 0x000fe20000010000 */
[----:B------:R-:W-:Y:S01]  /*a7a0*/  FADD.FTZ R14, R196, R145 ;  /* 0x00000091c40e7221 */ /* 0x000fe20000010000 */
[C---:B---3--:R-:W-:Y:S01]  /*a7b0*/  F2FP.BF16.F32.PACK_AB R196, R21.reuse, R196 ;  /* 0x000000c415c4723e */ /* 0x048fe200000010ff */
[----:B------:R-:W-:Y:S01]  /*a7c0*/  MUFU.EX2 R144, R144 ;  /* 0x0000009000907308 */ /* 0x000fe20000000800 */
[C---:B------:R-:W-:Y:S01]  /*a7d0*/  FADD.FTZ R8, R22.reuse, R141 ;  /* 0x0000008d16087221 */ /* 0x040fe20000010000 */
[----:B------:R-:W-:Y:S01]  /*a7e0*/  FADD.FTZ R145, R21, R14 ;  /* 0x0000000e15917221 */ /* 0x000fe20000010000 */
[----:B------:R-:W-:Y:S02]  /*a7f0*/  F2FP.BF16.F32.PACK_AB R203, R22, R203 ;  /* 0x000000cb16cb723e */ /* 0x000fe400000010ff */
[----:B------:R-:W-:Y:S01]  /*a800*/  FADD.FTZ R141, R197, R8 ;  /* 0x00000008c58d7221 */ /* 0x000fe20000010000 */
[----:B----4-:R-:W-:Y:S01]  /*a810*/  FADD.FTZ R14, R198, R145 ;  /* 0x00000091c60e7221 */ /* 0x010fe20000010000 */
[C---:B-----5:R-:W-:Y:S01]  /*a820*/  F2FP.BF16.F32.PACK_AB R198, R23.reuse, R198 ;  /* 0x000000c617c6723e */ /* 0x060fe200000010ff */
[----:B------:R-:W0:Y:S01]  /*a830*/  MUFU.EX2 R120, R120 ;  /* 0x0000007800787308 */ /* 0x000e220000000800 */
[C---:B------:R-:W-:Y:S01]  /*a840*/  FADD.FTZ R8, R122.reuse, R141 ;  /* 0x0000008d7a087221 */ /* 0x040fe20000010000 */
[----:B------:R-:W-:Y:S01]  /*a850*/  FADD.FTZ R145, R23, R14 ;  /* 0x0000000e17917221 */ /* 0x000fe20000010000 */
        /* <DEDUP_REMOVED lines=21> */
[----:B------:R-:W-:Y:S02]  /*a9b0*/  F2FP.BF16.F32.PACK_AB R190, R15, R190 ;  /* 0x000000be0fbe723e */ /* 0x000fe400000010ff */
[----:B------:R-:W-:Y:S01]  /*a9c0*/  FADD.FTZ R23, R139, R14 ;  /* 0x0000000e8b177221 */ /* 0x000fe20000010000 */
[----:B------:R-:W-:Y:S01]  /*a9d0*/  FADD.FTZ R21, R15, R8 ;  /* 0x000000080f157221 */ /* 0x000fe20000010000 */
[----:B0-----:R-:W-:Y:S02]  /*a9e0*/  F2FP.BF16.F32.PACK_AB R179, R120, R143 ;  /* 0x0000008f78b3723e */ /* 0x001fe400000010ff */
[----:B------:R-:W-:Y:S01]  /*a9f0*/  FADD.FTZ R14, R132, R23 ;  /* 0x00000017840e7221 */ /* 0x000fe20000010000 */
[----:B------:R-:W-:Y:S01]  /*aa00*/  FADD.FTZ R8, R184, R21 ;  /* 0x00000015b8087221 */ /* 0x000fe20000010000 */
[----:B------:R-:W-:-:S02]  /*aa10*/  F2FP.BF16.F32.PACK_AB R184, R7, R184 ;  /* 0x000000b807b8723e */ /* 0x000fc400000010ff */
[----:B------:R-:W-:Y:S01]  /*aa20*/  FADD.FTZ R14, R135, R14 ;  /* 0x0000000e870e7221 */ /* 0x000fe20000010000 */
[----:B------:R-:W-:-:S03]  /*aa30*/  FADD.FTZ R23, R7, R8 ;  /* 0x0000000807177221 */ /* 0x000fc60000010000 */
[----:B------:R-:W-:Y:S01]  /*aa40*/  FADD.FTZ R21, R131, R14 ;  /* 0x0000000e83157221 */ /* 0x000fe20000010000 */
[----:B------:R-:W-:Y:S01]  /*aa50*/  FADD.FTZ R23, R186, R23 ;  /* 0x00000017ba177221 */ /* 0x000fe20000010000 */
[----:B------:R-:W-:Y:S01]  /*aa60*/  F2FP.BF16.F32.PACK_AB R186, R146, R186 ;  /* 0x000000ba92ba723e */ /* 0x000fe200000010ff */
[----:B------:R-:W-:Y:S02]  /*aa70*/  IMAD.MOV.U32 R14, RZ, RZ, R10 ;  /* 0x000000ffff0e7224 */ /* 0x000fe400078e000a */
[----:B------:R-:W-:Y:S01]  /*aa80*/  FADD.FTZ R8, R134, R21 ;  /* 0x0000001586087221 */ /* 0x000fe20000010000 */
[----:B------:R-:W-:Y:S01]  /*aa90*/  FADD.FTZ R23, R146, R23 ;  /* 0x0000001792177221 */ /* 0x000fe20000010000 */
[----:B------:R-:W-:Y:S02]  /*aaa0*/  IMAD.U32 R21, RZ, RZ, UR6 ;  /* 0x00000006ff157e24 */ /* 0x000fe4000f8e00ff */
[----:B------:R-:W-:Y:S01]  /*aab0*/  FADD.FTZ R15, R123, R8 ;  /* 0x000000087b0f7221 */ /* 0x000fe20000010000 */
[----:B------:R-:W-:Y:S01]  /*aac0*/  FADD.FTZ R23, R180, R23 ;  /* 0x00000017b4177221 */ /* 0x000fe20000010000 */
[----:B------:R-:W-:-:S02]  /*aad0*/  F2FP.BF16.F32.PACK_AB R180, R213, R180 ;  /* 0x000000b4d5b4723e */ /* 0x000fc400000010ff */
[----:B------:R-:W-:Y:S01]  /*aae0*/  FADD.FTZ R15, R136, R15 ;  /* 0x0000000f880f7221 */ /* 0x000fe20000010000 */
[----:B------:R-:W-:-:S03]  /*aaf0*/  FADD.FTZ R23, R213, R23 ;  /* 0x00000017d5177221 */ /* 0x000fc60000010000 */
        /* <DEDUP_REMOVED lines=16> */
[----:B------:R-:W-:-:S03]  /*ac00*/  MOV R15, R11 ;  /* 0x0000000b000f7202 */ /* 0x000fc60000000f00 */
[----:B------:R-:W-:Y:S01]  /*ac10*/  FADD.FTZ R7, R143, R8 ;  /* 0x000000088f077221 */ /* 0x000fe20000010000 */
[----:B------:R-:W-:-:S03]  /*ac20*/  FADD.FTZ R8, R144, R23 ;  /* 0x0000001790087221 */ /* 0x000fc60000010000 */
[----:B------:R-:W-:Y:S01]  /*ac30*/  FADD.FTZ R7, R120, R7 ;  /* 0x0000000778077221 */ /* 0x000fe20000010000 */
[----:B------:R-:W-:Y:S06]  /*ac40*/  @P3 BRA `(.L_x_5298) ;  /* 0xffffffb000f83947 */ /* 0x000fec000383ffff */
[----:B------:R-:W-:-:S07]  /*ac50*/  IMAD.U32 R20, RZ, RZ, UR59 ;  /* 0x0000003bff147e24 */ /* 0x000fce000f8e00ff */
.L_x_5289:
[----:B------:R-:W-:Y:S02]  /*ac60*/  R2UR UR7, R18 ;  /* 0x00000000120772ca */ /* 0x000fe400000e0000 */
[----:B------:R-:W-:-:S13]  /*ac70*/  R2UR UR6, R20 ;  /* 0x00000000140672ca */ /* 0x000fda00000e0000 */
[----:B------:R-:W-:-:S06]  /*ac80*/  UISETP.GE.AND UP0, UPT, UR6, UR7, UPT ;  /* 0x000000070600728c */ /* 0x000fcc000bf06270 */
[----:B------:R-:W-:-:S13]  /*ac90*/  PLOP3.LUT P2, PT, PT, PT, UP0, 0x80, 0x0 ;  /* 0x000000000000781c */ /* 0x000fda0003f4f008 */
[----:B------:R-:W-:Y:S05]  /*aca0*/  @!P2 BRA `(.L_x_5299) ;  /* 0x000000440038a947 */ /* 0x000fea0003800000 */
[----:B------:R-:W-:Y:S01]  /*acb0*/  R2UR UR7, R3 ;  /* 0x00000000030772ca */ /* 0x000fe200000e0000 */
[----:B------:R-:W-:Y:S01]  /*acc0*/  IMAD.MOV.U32 R13, RZ, RZ, R10 ;  /* 0x000000ffff0d7224 */ /* 0x000fe200078e000a */
[----:B------:R-:W-:Y:S01]  /*acd0*/  UMOV UR61, UR60 ;  /* 0x0000003c003d7c82 */ /* 0x000fe20008000000 */
[----:B------:R-:W-:Y:S01]  /*ace0*/  IMAD.MOV.U32 R12, RZ, RZ, R11 ;  /* 0x000000ffff0c7224 */ /* 0x000fe200078e000b */
[----:B------:R-:W-:-:S09]  /*acf0*/  ULDC UR6, c[0x0][0x9d8] ;  /* 0x0002760000067ab9 */ /* 0x000fd20000000800 */
[----:B------:R-:W-:-:S07]  /*ad00*/  MOV R14, UR7 ;  /* 0x00000007000e7c02 */ /* 0x000fce0008000f00 */
.L_x_5308:
        /* <DEDUP_REMOVED lines=9> */
.L_x_5300:
        /* <DEDUP_REMOVED lines=9> */
.L_x_5301:
[----:B-1----:R-:W-:Y:S05]  /*ae30*/  @P2 BRA `(.L_x_5302) ;  /* 0x00000000000c2947 */ /* 0x002fea0003800000 */
[----:B------:R-:W-:-:S13]  /*ae40*/  R2UR UR7, R15 ;  /* 0x000000000f0772ca */ /* 0x000fda00000e0000 */
[----:B------:R-:W1:Y:S02]  /*ae50*/  SYNCS.PHASECHK.TRANS64.TRYWAIT P2, [UR7+0x36830], R6 ;  /* 0x03683006ff0075a7 */ /* 0x000e640008040147 */
[----:B-1----:R-:W-:Y:S05]  /*ae60*/  @!P2 BRA `(.L_x_5303) ;  /* 0x000000b8004ca947 */ /* 0x002fea0003800000 */
.L_x_5302:
        /* <DEDUP_REMOVED lines=619> */
.L_x_5304:
        /* <DEDUP_REMOVED lines=8> */
.L_x_5305:
[----:B-1----:R-:W-:Y:S05]  /*d5a0*/  @P2 BRA `(.L_x_5306) ;  /* 0x0000000000082947 */ /* 0x002fea0003800000 */
[----:B------:R-:W1:Y:S02]  /*d5b0*/  SYNCS.PHASECHK.TRANS64.TRYWAIT P2, [UR11+0x36850], R0 ;  /* 0x03685000ff0075a7 */ /* 0x000e64000804014b */
[----:B-1----:R-:W-:Y:S05]  /*d5c0*/  @!P2 BRA `(.L_x_5307) ;  /* 0x000000900090a947 */ /* 0x002fea0003800000 */
.L_x_5306:
[----:B------:R-:W-:Y:S01]  /*d5d0*/  R2UR UR7, R16 ;  /* 0x00000000100772ca */ /* 0x000fe200000e0000 */
[----:B------:R-:W-:Y:S01]  /*d5e0*/  WARPGROUP.ARRIVE ;  /* 0x00000000000079c5 */ /* 0x000fe20000000000 */
[----:B------:R-:W-:Y:S01]  /*d5f0*/  UMOV UR15, 0x40000040 ;  /* 0x40000040000f7882 */ /* 0x000fe20000000000 */
[----:B------:R-:W-:Y:S01]  /*d600*/  R2UR UR18, R15 ;  /* 0x000000000f1272ca */ /* 0x000fe200000e0000 */
        /* <DEDUP_REMOVED lines=55> */
[----:B-1----:R-:W-:Y:S01]  /*d980*/  FMNMX.FTZ R0, R175, R0, !PT ;  /* 0x00000000af007209 */ /* 0x002fe20007810000 */
        /* <DEDUP_REMOVED lines=10> */
[----:B------:R-:W-:Y:S01]  /*da30*/  R2UR UR7, R20 ;  /* 0x00000000140772ca */ /* 0x000fe200000e0000 */
[----:B------:R-:W-:-:S03]  /*da40*/  UMOV UR61, UR60 ;  /* 0x0000003c003d7c82 */ /* 0x000fc60008000000 */
[----:B------:R-:W-:Y:S08]  /*da50*/  MUFU.TANH R211, R211 ;  /* 0x000000d300d37308 */ /* 0x000ff00000002400 */
        /* <DEDUP_REMOVED lines=28> */
[----:B------:R-:W-:-:S03]  /*dc20*/  FMUL.FTZ R203, R152, UR6 ;  /* 0x0000000698cb7c20 */ /* 0x000fc60008410000 */
        /* <DEDUP_REMOVED lines=30> */
[----:B-1----:R-:W-:-:S04]  /*de10*/  FMNMX.FTZ R0, R197, R0, !PT ;  /* 0x00000000c5007209 */ /* 0x002fc80007810000 */
[----:B------:R-:W-:-:S03]  /*de20*/  FMNMX.FTZ R0, R201, R0, !PT ;  /* 0x00000000c9007209 */ /* 0x000fc60007810000 */
[----:B------:R-:W1:Y:S01]  /*de30*/  MUFU.TANH R165, R165 ;  /* 0x000000a500a57308 */ /* 0x000e620000002400 */
[----:B--2---:R-:W-:-:S04]  /*de40*/  FMNMX.FTZ R0, R199, R0, !PT ;  /* 0x00000000c7007209 */ /* 0x004fc80007810000 */
[----:B------:R-:W-:-:S04]  /*de50*/  FMNMX.FTZ R0, R203, R0, !PT ;  /* 0x00000000cb007209 */ /* 0x000fc80007810000 */
[----:B------:R-:W-:Y:S02]  /*de60*/  FMNMX.FTZ R0, R205, R0, !PT ;  /* 0x00000000cd007209 */ /* 0x000fe40007810000 */
[----:B---3--:R-:W-:-:S04]  /*de70*/  FMNMX.FTZ R10, R161, R10, !PT ;  /* 0x0000000aa10a7209 */ /* 0x008fc80007810000 */
[----:B------:R-:W-:-:S04]  /*de80*/  FMNMX.FTZ R10, R163, R10, !PT ;  /* 0x0000000aa30a7209 */ /* 0x000fc80007810000 */
[----:B-1----:R-:W-:-:S04]  /*de90*/  FMNMX.FTZ R10, R165, R10, !PT ;  /* 0x0000000aa50a7209 */ /* 0x002fc80007810000 */
        /* <DEDUP_REMOVED lines=71> */
[-CC-:B------:R-:W-:Y:S01]  /*e310*/  FFMA.FTZ R15, R15, R6.reuse, -R2.reuse ;  /* 0x000000060f0f7223 */ /* 0x180fe20000010802 */
[----:B------:R-:W0:Y:S01]  /*e320*/  SHFL.BFLY PT, R193, R10, 0x2, 0x1f ;  /* 0x0c401f000ac17f89 */ /* 0x000e2200000e0000 */
[-CC-:B------:R-:W-:Y:S01]  /*e330*/  FFMA.FTZ R198, R201, R6.reuse, -R2.reuse ;  /* 0x00000006c9c67223 */ /* 0x180fe20000010802 */
[-C--:B------:R-:W-:Y:S01]  /*e340*/  FMUL.FTZ R235, R235, R6.reuse ;  /* 0x00000006ebeb7220 */ /* 0x080fe20000410000 */
        /* <DEDUP_REMOVED lines=17> */
[----:B------:R-:W-:Y:S01]  /*e460*/  FFMA.FTZ R231, R231, R6, -R2 ;  /* 0x00000006e7e77223 */ /* 0x000fe20000010802 */
        /* <DEDUP_REMOVED lines=8> */
[----:B------:R-:W-:-:S04]  /*e4f0*/  FMUL.FTZ R132, R10, R6 ;  /* 0x000000060a847220 */ /* 0x000fc80000410000 */
[-CC-:B------:R-:W-:Y:S01]  /*e500*/  FFMA.FTZ R201, R14, R6.reuse, -R132.reuse ;  /* 0x000000060ec97223 */ /* 0x180fe20000010884 */
[-CC-:B------:R-:W-:Y:S01]  /*e510*/  FFMA.FTZ R14, R21, R6.reuse, -R132.reuse ;  /* 0x00000006150e7223 */ /* 0x180fe20000010884 */
[----:B------:R-:W-:Y:S01]  /*e520*/  MOV R21, UR18 ;  /* 0x0000001200157c02 */ /* 0x000fe20008000f00 */
[-CC-:B------:R-:W-:Y:S01]  /*e530*/  FFMA.FTZ R203, R23, R6.reuse, -R132.reuse ;  /* 0x0000000617cb7223 */ /* 0x180fe20000010884 */
[-CC-:B------:R-:W-:Y:S01]  /*e540*/  FFMA.FTZ R120, R173, R6.reuse, -R132.reuse ;  /* 0x00000006ad787223 */ /* 0x180fe20000010884 */
[----:B------:R-:W-:Y:S01]  /*e550*/  IMAD.U32 R23, RZ, RZ, UR11 ;  /* 0x0000000bff177e24 */ /* 0x000fe2000f8e00ff */
[----:B------:R-:W-:Y:S01]  /*e560*/  MUFU.EX2 R201, R201 ;  /* 0x000000c900c97308 */ /* 0x000fe20000000800 */
[----:B------:R-:W-:Y:S02]  /*e570*/  @!P1 VIADD R20, R21, 0x36840 ;  /* 0x0003684015149836 */ /* 0x000fe40000000000 */
[----:B------:R-:W-:Y:S01]  /*e580*/  FFMA.FTZ R197, R161, R6, -R132 ;  /* 0x00000006a1c57223 */ /* 0x000fe20000010884 */
[----:B------:R-:W-:-:S02]  /*e590*/  @!P1 VIADD R23, R23, 0x36860 ;  /* 0x0003686017179836 */ /* 0x000fc40000000000 */
        /* <DEDUP_REMOVED lines=25> */
[----:B------:R-:W-:-:S03]  /*e730*/  R2UR UR18, R18 ;  /* 0x00000000121272ca */ /* 0x000fc600000e0000 */
[----:B------:R-:W-:Y:S01]  /*e740*/  MUFU.EX2 R197, R197 ;  /* 0x000000c500c57308 */ /* 0x000fe20000000800 */
[----:B------:R-:W-:Y:S02]  /*e750*/  WARPGROUP.DEPBAR.LE gsb0, 0x0 ;  /* 0x00008000000079c5 */ /* 0x000fe40000010000 */
[----:B------:R-:W-:Y:S01]  /*e760*/  WARPGROUP.ARRIVE ;  /* 0x00000000000079c5 */ /* 0x000fe20000000000 */
[-CC-:B------:R-:W-:Y:S01]  /*e770*/  FFMA.FTZ R187, R209, R6.reuse, -R2.reuse ;  /* 0x00000006d1bb7223 */ /* 0x180fe20000010802 */
[-CC-:B------:R-:W-:Y:S01]  /*e780*/  FFMA.FTZ R209, R189, R6.reuse, -R2.reuse ;  /* 0x00000006bdd17223 */ /* 0x180fe20000010802 */
[----:B------:R-:W-:Y:S01]  /*e790*/  FADD.FTZ R189, -R10, R13 ;  /* 0x0000000d0abd7221 */ /* 0x000fe20000010100 */
[-CC-:B------:R-:W-:Y:S01]  /*e7a0*/  FFMA.FTZ R185, R195, R6.reuse, -R2.reuse ;  /* 0x00000006c3b97223 */ /* 0x180fe20000010802 */
[-CC-:B------:R-:W-:Y:S01]  /*e7b0*/  FFMA.FTZ R184, R215, R6.reuse, -R2.reuse ;  /* 0x00000006d7b87223 */ /* 0x180fe20000010802 */
[----:B------:R-:W-:Y:S01]  /*e7c0*/  HGMMA.64x192x16.F32.BF16 R24, R180, gdesc[UR12].tnspB, R24, gsb0 ;  /* 0x42e0000cb4187df0 */ /* 0x000fe20008001818 */
[----:B------:R-:W-:Y:S01]  /*e7d0*/  UMOV UR14, UR10 ;  /* 0x0000000a000e7c82 */ /* 0x000fe20008000000 */
[----:B------:R-:W-:Y:S01]  /*e7e0*/  UMOV UR15, 0x40000040 ;  /* 0x40000040000f7882 */ /* 0x000fe20000000000 */
[-C--:B------:R-:W-:Y:S01]  /*e7f0*/  FMUL.FTZ R189, R189, R6.reuse ;  /* 0x00000006bdbd7220 */ /* 0x080fe20000410000 */
[-C--:B------:R-:W-:Y:S01]  /*e800*/  FFMA.FTZ R186, R219, R6.reuse, -R2 ;  /* 0x00000006dbba7223 */ /* 0x080fe20000010802 */
[----:B------:R-:W-:Y:S01]  /*e810*/  MUFU.EX2 R122, R122 ;  /* 0x0000007a007a7308 */ /* 0x000fe20000000800 */
[----:B------:R-:W-:Y:S01]  /*e820*/  FFMA.FTZ R195, R157, R6, -R132 ;  /* 0x000000069dc37223 */ /* 0x000fe20000010884 */
[----:B------:R-:W-:Y:S01]  /*e830*/  UISETP.GT.AND UP0, UPT, UR7, UR18, UPT ;  /* 0x000000120700728c */ /* 0x000fe2000bf04270 */
[----:B------:R-:W-:Y:S01]  /*e840*/  R2UR UR10, R3 ;  /* 0x00000000030a72ca */ /* 0x000fe200000e0000 */
[----:B------:R-:W-:-:S04]  /*e850*/  UIADD3 UR7, UR7, -0x1, URZ ;  /* 0xffffffff07077890 */ /* 0x000fc8000fffe03f */
[----:B------:R-:W-:Y:S01]  /*e860*/  MUFU.EX2 R198, R198 ;  /* 0x000000c600c67308 */ /* 0x000fe20000000800 */
[----:B------:R-:W-:-:S07]  /*e870*/  PLOP3.LUT P2, PT, PT, PT, UP0, 0x80, 0x0 ;  /* 0x000000000000781c */ /* 0x000fce0003f4f008 */
        /* <DEDUP_REMOVED lines=32> */
[----:B------:R0:W-:Y:S08]  /*ea80*/  MUFU.EX2 R2, R189 ;  /* 0x000000bd00027308 */ /* 0x0001f00000000800 */
[----:B------:R-:W-:Y:S01]  /*ea90*/  MUFU.EX2 R180, R180 ;  /* 0x000000b400b47308 */ /* 0x000fe20000000800 */
[----:B0-----:R-:W-:-:S07]  /*eaa0*/  FFMA.FTZ R189, R145, R6, -R132 ;  /* 0x0000000691bd7223 */ /* 0x001fce0000010884 */
        /* <DEDUP_REMOVED lines=13> */
[----:B------:R-:W1:Y:S01]  /*eb80*/  MUFU.EX2 R13, R231 ;  /* 0x000000e7000d7308 */ /* 0x000e620000000800 */
[----:B------:R-:W-:-:S02]  /*eb90*/  WARPGROUP.DEPBAR.LE gsb0, 0x0 ;  /* 0x00008000000079c5 */ /* 0x000fc40000010000 */
[----:B------:R2:W-:Y:S05]  /*eba0*/  @!P1 SYNCS.ARRIVE.TRANS64.RED.A1T0 RZ, [R21+URZ], RZ ;  /* 0x000000ff15ff99a7 */ /* 0x0005ea000810043f */
[----:B------:R-:W-:Y:S01]  /*ebb0*/  MUFU.EX2 R179, R233 ;  /* 0x000000e900b37308 */ /* 0x000fe20000000800 */
[----:B0-----:R-:W-:Y:S02]  /*ebc0*/  F2FP.BF16.F32.PACK_AB R176, R209, R12 ;  /* 0x0000000cd1b0723e */ /* 0x001fe400000010ff */
[----:B-1----:R-:W-:Y:S02]  /*ebd0*/  F2FP.BF16.F32.PACK_AB R178, R13, R22 ;  /* 0x000000160db2723e */ /* 0x002fe400000010ff */
[----:B------:R-:W-:Y:S01]  /*ebe0*/  F2FP.BF16.F32.PACK_AB R177, R123, R151 ;  /* 0x000000977bb1723e */ /* 0x000fe200000010ff */
[----:B--2---:R-:W-:Y:S01]  /*ebf0*/  FFMA.FTZ R21, R0, R8, R15 ;  /* 0x0000000800157223 */ /* 0x004fe2000001000f */
[----:B------:R-:W-:Y:S01]  /*ec00*/  @!P1 PRMT R8, RZ, 0x654, R23 ;  /* 0x00000654ff089816 */ /* 0x000fe20000000017 */
[----:B------:R-:W-:Y:S01]  /*ec10*/  FFMA.FTZ R23, R2, R7, R201 ;  /* 0x0000000702177223 */ /* 0x000fe200000100c9 */
[----:B------:R-:W-:Y:S01]  /*ec20*/  F2FP.BF16.F32.PACK_AB R201, R14, R201 ;  /* 0x000000c90ec9723e */ /* 0x000fe200000010ff */
[C---:B------:R-:W-:Y:S01]  /*ec30*/  FADD.FTZ R21, R200.reuse, R21 ;  /* 0x00000015c8157221 */ /* 0x040fe20000010000 */
[----:B------:R0:W-:Y:S01]  /*ec40*/  @!P1 SYNCS.ARRIVE.TRANS64.RED.A1T0 RZ, [R8+URZ], RZ ;  /* 0x000000ff08ff99a7 */ /* 0x0001e2000810043f */
[----:B------:R-:W-:Y:S01]  /*ec50*/  F2FP.BF16.F32.PACK_AB R200, R200, R15 ;  /* 0x0000000fc8c8723e */ /* 0x000fe200000010ff */
[----:B------:R-:W1:Y:S01]  /*ec60*/  MUFU.EX2 R7, R125 ;  /* 0x0000007d00077308 */ /* 0x000e620000000800 */
[----:B------:R-:W-:Y:S01]  /*ec70*/  FADD.FTZ R134, R202, R21 ;  /* 0x00000015ca867221 */ /* 0x000fe20000010000 */
[----:B------:R-:W-:Y:S01]  /*ec80*/  F2FP.BF16.F32.PACK_AB R202, R17, R202 ;  /* 0x000000ca11ca723e */ /* 0x000fe200000010ff */
[----:B0-----:R-:W-:-:S02]  /*ec90*/  FADD.FTZ R8, R14, R23 ;  /* 0x000000170e087221 */ /* 0x001fc40000010000 */
[----:B------:R-:W-:Y:S02]  /*eca0*/  FADD.FTZ R23, R17, R134 ;  /* 0x0000008611177221 */ /* 0x000fe40000010000 */
[----:B------:R-:W-:Y:S02]  /*ecb0*/  FADD.FTZ R21, R203, R8 ;  /* 0x00000008cb157221 */ /* 0x000fe40000010000 */
[----:B------:R-:W-:Y:S01]  /*ecc0*/  FADD.FTZ R134, R196, R23 ;  /* 0x00000017c4867221 */ /* 0x000fe20000010000 */
[C---:B------:R-:W-:Y:S01]  /*ecd0*/  F2FP.BF16.F32.PACK_AB R196, R169.reuse, R196 ;  /* 0x000000c4a9c4723e */ /* 0x040fe200000010ff */
[C---:B------:R-:W-:Y:S02]  /*ece0*/  FADD.FTZ R8, R120.reuse, R21 ;  /* 0x0000001578087221 */ /* 0x040fe40000010000 */
[----:B------:R-:W-:Y:S01]  /*ecf0*/  FADD.FTZ R23, R169, R134 ;  /* 0x00000086a9177221 */ /* 0x000fe20000010000 */
[----:B------:R-:W-:Y:S01]  /*ed00*/  F2FP.BF16.F32.PACK_AB R203, R120, R203 ;  /* 0x000000cb78cb723e */ /* 0x000fe200000010ff */
[----:B------:R-:W-:-:S02]  /*ed10*/  FADD.FTZ R21, R197, R8 ;  /* 0x00000008c5157221 */ /* 0x000fc40000010000 */
[----:B------:R-:W-:Y:S01]  /*ed20*/  FADD.FTZ R134, R198, R23 ;  /* 0x00000017c6867221 */ /* 0x000fe20000010000 */
[C---:B------:R-:W-:Y:S01]  /*ed30*/  F2FP.BF16.F32.PACK_AB R197, R122.reuse, R197 ;  /* 0x000000c57ac5723e */ /* 0x040fe200000010ff */
[----:B------:R-:W-:Y:S02]  /*ed40*/  FADD.FTZ R8, R122, R21 ;  /* 0x000000157a087221 */ /* 0x000fe40000010000 */
[C---:B------:R-:W-:Y:S01]  /*ed50*/  FADD.FTZ R23, R171.reuse, R134 ;  /* 0x00000086ab177221 */ /* 0x040fe20000010000 */
[----:B------:R-:W-:Y:S01]  /*ed60*/  F2FP.BF16.F32.PACK_AB R198, R171, R198 ;  /* 0x000000c6abc6723e */ /* 0x000fe200000010ff */
[----:B------:R-:W-:Y:S02]  /*ed70*/  FADD.FTZ R21, R199, R8 ;  /* 0x00000008c7157221 */ /* 0x000fe40000010000 */
[----:B------:R-:W-:Y:S01]  /*ed80*/  FADD.FTZ R134, R192, R23 ;  /* 0x00000017c0867221 */ /* 0x000fe20000010000 */
[C---:B------:R-:W-:Y:S01]  /*ed90*/  F2FP.BF16.F32.PACK_AB R199, R124.reuse, R199 ;  /* 0x000000c77cc7723e */ /* 0x040fe200000010ff */
[----:B------:R-:W-:-:S02]  /*eda0*/  FADD.FTZ R8, R124, R21 ;  /* 0x000000157c087221 */ /* 0x000fc40000010000 */
[C---:B------:R-:W-:Y:S01]  /*edb0*/  FADD.FTZ R23, R175.reuse, R134 ;  /* 0x00000086af177221 */ /* 0x040fe20000010000 */
[----:B------:R-:W-:Y:S01]  /*edc0*/  F2FP.BF16.F32.PACK_AB R192, R175, R192 ;  /* 0x000000c0afc0723e */ /* 0x000fe200000010ff */
[----:B------:R-:W-:Y:S02]  /*edd0*/  FADD.FTZ R21, R193, R8 ;  /* 0x00000008c1157221 */ /* 0x000fe40000010000 */
[----:B------:R-:W-:Y:S01]  /*ede0*/  FADD.FTZ R132, R194, R23 ;  /* 0x00000017c2847221 */ /* 0x000fe20000010000 */
[C---:B------:R-:W-:Y:S01]  /*edf0*/  F2FP.BF16.F32.PACK_AB R194, R185.reuse, R194 ;  /* 0x000000c2b9c2723e */ /* 0x040fe200000010ff */
[----:B------:R-:W-:Y:S02]  /*ee00*/  FADD.FTZ R8, R126, R21 ;  /* 0x000000157e087221 */ /* 0x000fe40000010000 */
[----:B------:R-:W-:Y:S01]  /*ee10*/  FADD.FTZ R17, R185, R132 ;  /* 0x00000084b9117221 */ /* 0x000fe20000010000 */
[----:B-1----:R-:W-:Y:S01]  /*ee20*/  F2FP.BF16.F32.PACK_AB R185, R129, R7 ;  /* 0x0000000781b9723e */ /* 0x002fe200000010ff */
[----:B------:R-:W-:-:S02]  /*ee30*/  FADD.FTZ R15, R195, R8 ;  /* 0x00000008c30f7221 */ /* 0x000fc40000010000 */
[----:B------:R-:W-:Y:S01]  /*ee40*/  FADD.FTZ R14, R188, R17 ;  /* 0x00000011bc0e7221 */ /* 0x000fe20000010000 */
[C---:B------:R-:W-:Y:S01]  /*ee50*/  F2FP.BF16.F32.PACK_AB R188, R187.reuse, R188 ;  /* 0x000000bcbbbc723e */ /* 0x040fe200000010ff */
[----:B------:R-:W-:Y:S02]  /*ee60*/  FADD.FTZ R8, R128, R15 ;  /* 0x0000000f80087221 */ /* 0x000fe40000010000 */
[----:B------:R-:W-:Y:S01]  /*ee70*/  FADD.FTZ R17, R187, R14 ;  /* 0x0000000ebb117221 */ /* 0x000fe20000010000 */
[----:B------:R-:W-:Y:S01]  /*ee80*/  F2FP.BF16.F32.PACK_AB R193, R126, R193 ;  /* 0x000000c17ec1723e */ /* 0x000fe200000010ff */
[----:B------:R-:W-:Y:S02]  /*ee90*/  FADD.FTZ R15, R189, R8 ;  /* 0x00000008bd0f7221 */ /* 0x000fe40000010000 */
[----:B------:R-:W-:Y:S01]  /*eea0*/  FADD.FTZ R14, R190, R17 ;  /* 0x00000011be0e7221 */ /* 0x000fe20000010000 */
[----:B------:R-:W-:Y:S01]  /*eeb0*/  F2FP.BF16.F32.PACK_AB R195, R128, R195 ;  /* 0x000000c380c3723e */ /* 0x000fe200000010ff */
[----:B------:R-:W-:-:S02]  /*eec0*/  FADD.FTZ R8, R130, R15 ;  /* 0x0000000f82087221 */ /* 0x000fc40000010000 */
[----:B------:R-:W-:Y:S01]  /*eed0*/  FADD.FTZ R17, R205, R14 ;  /* 0x0000000ecd117221 */ /* 0x000fe20000010000 */
[----:B------:R-:W-:Y:S01]  /*eee0*/  F2FP.BF16.F32.PACK_AB R189, R130, R189 ;  /* 0x000000bd82bd723e */ /* 0x000fe200000010ff */
[----:B------:R-:W-:Y:S02]  /*eef0*/  FADD.FTZ R15, R191, R8 ;  /* 0x00000008bf0f7221 */ /* 0x000fe40000010000 */
[----:B------:R-:W-:Y:S01]  /*ef00*/  FADD.FTZ R14, R184, R17 ;  /* 0x00000011b80e7221 */ /* 0x000fe20000010000 */
[C---:B------:R-:W-:Y:S01]  /*ef10*/  F2FP.BF16.F32.PACK_AB R191, R20.reuse, R191 ;  /* 0x000000bf14bf723e */ /* 0x040fe200000010ff */
[----:B------:R-:W-:Y:S02]  /*ef20*/  FADD.FTZ R8, R20, R15 ;  /* 0x0000000f14087221 */ /* 0x000fe40000010000 */
[----:B------:R-:W-:Y:S01]  /*ef30*/  FADD.FTZ R15, R207, R14 ;  /* 0x0000000ecf0f7221 */ /* 0x000fe20000010000 */
[----:B------:R-:W0:Y:S01]  /*ef40*/  MUFU.EX2 R20, R127 ;  /* 0x0000007f00147308 */ /* 0x000e220000000800 */
[----:B------:R-:W-:Y:S01]  /*ef50*/  F2FP.BF16.F32.PACK_AB R190, R205, R190 ;  /* 0x000000becdbe723e */ /* 0x000fe200000010ff */
        /* <DEDUP_REMOVED lines=23> */
[----:B------:R-:W-:Y:S02]  /*f0d0*/  IMAD.U32 R14, RZ, RZ, UR10 ;  /* 0x0000000aff0e7e24 */ /* 0x000fe4000f8e00ff */
[----:B------:R-:W-:Y:S01]  /*f0e0*/  FADD.FTZ R8, R151, R8 ;  /* 0x0000000897087221 */ /* 0x000fe20000010000 */
[----:B------:R-:W-:-:S03]  /*f0f0*/  FADD.FTZ R12, R22, R7 ;  /* 0x00000007160c7221 */ /* 0x000fc60000010000 */
[----:B------:R-:W-:-:S04]  /*f100*/  FADD.FTZ R8, R123, R8 ;  /* 0x000000087b087221 */ /* 0x000fc80000010000 */
[----:B------:R-:W-:Y:S01]  /*f110*/  FADD.FTZ R7, R179, R8 ;  /* 0x00000008b3077221 */ /* 0x000fe20000010000 */
[C---:B0-----:R-:W-:Y:S01]  /*f120*/  F2FP.BF16.F32.PACK_AB R179, R20.reuse, R179 ;  /* 0x000000b314b3723e */ /* 0x041fe200000010ff */
[----:B------:R-:W-:Y:S01]  /*f130*/  FADD.FTZ R8, R13, R12 ;  /* 0x0000000c0d087221 */ /* 0x000fe20000010000 */
[----:B------:R-:W-:Y:S02]  /*f140*/  IMAD.MOV.U32 R13, RZ, RZ, R10 ;  /* 0x000000ffff0d7224 */ /* 0x000fe400078e000a */
[----:B------:R-:W-:Y:S01]  /*f150*/  FADD.FTZ R7, R20, R7 ;  /* 0x0000000714077221 */ /* 0x000fe20000010000 */
[----:B------:R-:W-:Y:S01]  /*f160*/  IMAD.U32 R20, RZ, RZ, UR7 ;  /* 0x00000007ff147e24 */ /* 0x000fe2000f8e00ff */
[----:B------:R-:W-:Y:S01]  /*f170*/  MOV R12, R11 ;  /* 0x0000000b000c7202 */ /* 0x000fe20000000f00 */
[----:B------:R-:W-:Y:S06]  /*f180*/  @P2 BRA `(.L_x_5308) ;  /* 0xffffffb800e02947 */ /* 0x000fec000383ffff */
.L_x_5299:
        /* <DEDUP_REMOVED lines=99> */
.L_x_5309:
        /* <DEDUP_REMOVED lines=8> */
.L_x_5310:
[----:B-1----:R-:W-:Y:S05]  /*f840*/  @P2 BRA `(.L_x_5311) ;  /* 0x0000000000082947 */ /* 0x002fea0003800000 */
[----:B------:R-:W1:Y:S02]  /*f850*/  SYNCS.PHASECHK.TRANS64.TRYWAIT P0, [UR5+0x36850], R0 ;  /* 0x03685000ff0075a7 */ /* 0x000e640008000145 */
[----:B-1----:R-:W-:Y:S05]  /*f860*/  @!P0 BRA `(.L_x_5312) ;  /* 0x0000007000008947 */ /* 0x002fea0003800000 */
.L_x_5311:
[----:B------:R-:W-:Y:S01]  /*f870*/  R2UR UR4, R16 ;  /* 0x00000000100472ca */ /* 0x000fe200000e0000 */
[----:B------:R-:W-:Y:S01]  /*f880*/  WARPGROUP.ARRIVE ;  /* 0x00000000000079c5 */ /* 0x000fe20000000000 */
[----:B------:R-:W-:Y:S01]  /*f890*/  UMOV UR7, 0x40000040 ;  /* 0x4000004000077882 */ /* 0x000fe20000000000 */
[----:B-1----:R-:W1:Y:S01]  /*f8a0*/  SHFL.BFLY PT, R3, R8, 0x2, 0x1f ;  /* 0x0c401f0008037f89 */ /* 0x002e6200000e0000 */
[----:B------:R-:W-:Y:S01]  /*f8b0*/  MOV R12, UR5 ;  /* 0x00000005000c7c02 */ /* 0x000fe20008000f00 */
[----:B------:R-:W-:Y:S02]  /*f8c0*/  IMAD.MOV.U32 R2, RZ, RZ, -0x800000 ;  /* 0xff800000ff027424 */ /* 0x000fe400078e00ff */
[----:B0-----:R-:W0:Y:S02]  /*f8d0*/  SHFL.BFLY PT, R0, R7, 0x2, 0x1f ;  /* 0x0c401f0007007f89 */ /* 0x001e2400000e0000 */
[----:B------:R-:W-:-:S04]  /*f8e0*/  @!P1 VIADD R12, R12, 0x36860 ;  /* 0x000368600c0c9836 */ /* 0x000fc80000000000 */
[----:B------:R-:W-:Y:S01]  /*f8f0*/  UIADD3 UR4, UR4, 0x400, URZ ;  /* 0x0000040004047890 */ /* 0x000fe2000fffe03f */
[----:B------:R-:W-:-:S03]  /*f900*/  @!P1 PRMT R12, RZ, 0x654, R12 ;  /* 0x00000654ff0c9816 */ /* 0x000fc6000000000c */
[----:B------:R-:W-:-:S04]  /*f910*/  USHF.R.U32.HI UR4, URZ, 0x4, UR4 ;  /* 0x000000043f047899 */ /* 0x000fc80008011604 */
[----:B------:R-:W-:-:S04]  /*f920*/  ULOP3.LUT UR4, UR4, 0x3fff, URZ, 0xc0, !UPT ;  /* 0x00003fff04047892 */ /* 0x000fc8000f8ec03f */
[----:B------:R-:W-:Y:S01]  /*f930*/  ULOP3.LUT UR4, UR4, 0x3800000, URZ, 0xfc, !UPT ;  /* 0x0380000004047892 */ /* 0x000fe2000f8efc3f */
[----:B-1----:R-:W-:-:S03]  /*f940*/  FADD.FTZ R3, R3, R8 ;  /* 0x0000000803037221 */ /* 0x002fc60000010000 */
[----:B------:R-:W-:Y:S01]  /*f950*/  UIMAD UR60, UR60, 0xa80, UR4 ;  /* 0x00000a803c3c78a4 */ /* 0x000fe2000f8e0204 */
[----:B0-----:R-:W-:-:S03]  /*f960*/  FADD.FTZ R4, R0, R7 ;  /* 0x0000000700047221 */ /* 0x001fc60000010000 */
[----:B------:R-:W-:Y:S01]  /*f970*/  UIADD3 UR4, UR60, 0x80, URZ ;  /* 0x000000803c047890 */ /* 0x000fe2000fffe03f */
[----:B------:R-:W0:Y:S02]  /*f980*/  SHFL.BFLY PT, R0, R3, 0x1, 0x1f ;  /* 0x0c201f0003007f89 */ /* 0x000e2400000e0000 */
[----:B------:R-:W-:-:S06]  /*f990*/  UMOV UR6, UR60 ;  /* 0x0000003c00067c82 */ /* 0x000fcc0008000000 */
[----:B------:R-:W-:Y:S01]  /*f9a0*/  HGMMA.64x192x16.F32.BF16 R24, R200, gdesc[UR4].tnspB, R24, gsb0 ;  /* 0x42e00004c8187df0 */ /* 0x000fe20008001818 */
[----:B------:R-:W-:Y:S01]  /*f9b0*/  UMOV UR7, 0x40000040 ;  /* 0x4000004000077882 */ /* 0x000fe20000000000 */
[----:B------:R-:W-:Y:S01]  /*f9c0*/  UMOV UR6, UR4 ;  /* 0x0000000400067c82 */ /* 0x000fe20008000000 */
[----:B------:R-:W-:Y:S01]  /*f9d0*/  UIADD3 UR4, UR60, 0x100, URZ ;  /* 0x000001003c047890 */ /* 0x000fe2000fffe03f */
[----:B------:R-:W1:Y:S01]  /*f9e0*/  SHFL.BFLY PT, R5, R4, 0x1, 0x1f ;  /* 0x0c201f0004057f89 */ /* 0x000e6200000e0000 */
[----:B0-----:R-:W-:Y:S01]  /*f9f0*/  FADD.FTZ R13, R3, R0 ;  /* 0x00000000030d7221 */ /* 0x001fe20000010000 */
[----:B------:R-:W-:Y:S02]  /*fa00*/  IMAD.MOV.U32 R3, RZ, RZ, RZ ;  /* 0x000000ffff037224 */ /* 0x000fe400078e00ff */
[----:B------:R-:W-:Y:S02]  /*fa10*/  IMAD.MOV.U32 R0, RZ, RZ, -0x800000 ;  /* 0xff800000ff007424 */ /* 0x000fe400078e00ff */
[----:B------:R-:W-:Y:S01]  /*fa20*/  FSETP.NE.FTZ.AND P0, PT, R13, RZ, PT ;  /* 0x000000ff0d00720b */ /* 0x000fe20003f15000 */
[----:B-1----:R-:W-:Y:S01]  /*fa30*/  FADD.FTZ R14, R4, R5 ;  /* 0x00000005040e7221 */ /* 0x002fe20000010000 */
[----:B------:R-:W-:-:S04]  /*fa40*/  IMAD.MOV.U32 R5, RZ, RZ, RZ ;  /* 0x000000ffff057224 */ /* 0x000fc800078e00ff */
        /* <DEDUP_REMOVED lines=15> */
[----:B------:R-:W-:Y:S01]  /*fb40*/  UMOV UR6, UR4 ;  /* 0x0000000400067c82 */ /* 0x000fe20008000000 */
[----:B------:R-:W-:Y:S01]  /*fb50*/  UMOV UR7, 0x40000040 ;  /* 0x4000004000077882 */ /* 0x000fe20000000000 */
[----:B------:R-:W-:Y:S01]  /*fb60*/  UIADD3 UR4, UR60, 0x180, URZ ;  /* 0x000001803c047890 */ /* 0x000fe2000fffe03f */
[----:B------:R-:W-:Y:S02]  /*fb70*/  WARPGROUP.DEPBAR.LE gsb0, 0x0 ;  /* 0x00008000000079c5 */ /* 0x000fe40000010000 */
[----:B------:R-:W-:-:S14]  /*fb80*/  WARPGROUP.ARRIVE ;  /* 0x00000000000079c5 */ /* 0x000fdc0000000000 */
        /* <DEDUP_REMOVED lines=9> */
[----:B------:R-:W-:Y:S02]  /*fc20*/  UIADD3 UR4, UR60, 0x280, URZ ;  /* 0x000002803c047890 */ /* 0x000fe4000fffe03f */
[----:B------:R-:W-:Y:S01]  /*fc30*/  UIADD3 UR60, UR60, 0x300, URZ ;  /* 0x000003003c3c7890 */ /* 0x000fe2000fffe03f */
[----:B------:R-:W-:Y:S02]  /*fc40*/  WARPGROUP.DEPBAR.LE gsb0, 0x0 ;  /* 0x00008000000079c5 */ /* 0x000fe40000010000 */
[----:B------:R-:W-:-:S12]  /*fc50*/  WARPGROUP.ARRIVE ;  /* 0x00000000000079c5 */ /* 0x000fd80000000000 */
[----:B------:R-:W-:Y:S01]  /*fc60*/  HGMMA.64x192x16.F32.BF16 R24, R184, gdesc[UR4].tnspB, R24, gsb0 ;  /* 0x42e00004b8187df0 */ /* 0x000fe20008001818 */
[----:B------:R-:W-:Y:S01]  /*fc70*/  UMOV UR6, UR4 ;  /* 0x0000000400067c82 */ /* 0x000fe20008000000 */
[----:B------:R-:W-:Y:S01]  /*fc80*/  UMOV UR7, 0x40000040 ;  /* 0x4000004000077882 */ /* 0x000fe20000000000 */
[----:B------:R-:W-:Y:S02]  /*fc90*/  WARPGROUP.DEPBAR.LE gsb0, 0x0 ;  /* 0x00008000000079c5 */ /* 0x000fe40000010000 */
[----:B------:R-:W-:-:S15]  /*fca0*/  WARPGROUP.ARRIVE ;  /* 0x00000000000079c5 */ /* 0x000fde0000000000 */
        /* <DEDUP_REMOVED lines=104> */
.L_x_5282:
        /* <DEDUP_REMOVED lines=19> */
[----:B0-----:R-:W-:Y:S01]  /*10460*/  IADD3 R4, R3, -0x80, RZ ;  /* 0xffffff8003047810 */ /* 0x001fe20007ffe0ff */
[----:B------:R-:W-:Y:S01]  /*10470*/  ULDC.64 UR8, c[0x0][0xb38] ;  /* 0x0002ce0000087ab9 */ /* 0x000fe20000000a00 */
[----:B---3--:R-:W-:Y:S02]  /*10480*/  USHF.R.S32.HI UR10, URZ, 0x1f, UR12 ;  /* 0x0000001f3f0a7899 */ /* 0x008fe4000801140c */
[----:B------:R-:W-:Y:S01]  /*10490*/  SHF.R.S32.HI R3, RZ, 0x1f, R4 ;  /* 0x0000001fff037819 */ /* 0x000fe20000011404 */
[----:B------:R-:W-:Y:S02]  /*104a0*/  UIMAD UR7, UR7, UR8, URZ ;  /* 0x00000008070772a4 */ /* 0x000fe4000f8e023f */
[----:B------:R-:W0:Y:S01]  /*104b0*/  LDC.64 R14, c[0x0][0xb40] ;  /* 0x0002d000ff0e7b82 */ /* 0x000e220000000a00 */
[CC--:B------:R-:W-:Y:S02]  /*104c0*/  LEA.HI R5, R3.reuse, R4.reuse, RZ, 0x7 ;  /* 0x0000000403057211 */ /* 0x0c0fe400078f38ff */
[----:B------:R-:W-:-:S02]  /*104d0*/  LEA.HI R10, R3, R4, RZ, 0x2 ;  /* 0x00000004030a7211 */ /* 0x000fc400078f10ff */
[C---:B------:R-:W-:Y:S02]  /*104e0*/  LOP3.LUT R7, R5.reuse, 0xffffff80, RZ, 0xc0, !PT ;  /* 0xffffff8005077812 */ /* 0x040fe400078ec0ff */
[----:B------:R-:W-:Y:S01]  /*104f0*/  SHF.R.S32.HI R6, RZ, 0x7, R5 ;  /* 0x00000007ff067819 */ /* 0x000fe20000011405 */
[----:B------:R-:W1:Y:S02]  /*10500*/  @P0 LDC R13, c[0x0][0xbf0] ;  /* 0x0002fc00ff0d0b82 */ /* 0x000e640000000800 */
[----:B------:R-:W-:Y:S01]  /*10510*/  IMAD.IADD R20, R4, 0x1, -R7 ;  /* 0x0000000104147824 */ /* 0x000fe200078e0a07 */
[----:B------:R-:W-:Y:S02]  /*10520*/  LEA.HI R3, R5, R6, RZ, 0x1 ;  /* 0x0000000605037211 */ /* 0x000fe400078f08ff */
        /* <DEDUP_REMOVED lines=17> */
[----:B------:R-:W-:Y:S02]  /*10640*/  SHF.R.S32.HI R7, RZ, 0x5, R7 ;  /* 0x00000005ff077819 */ /* 0x000fe40000011407 */
[----:B------:R-:W-:Y:S01]  /*10650*/  IADD3 R12, R5, -R6, RZ ;  /* 0x80000006050c7210 */ /* 0x000fe20007ffe0ff */
[----:B------:R-:W-:-:S02]  /*10660*/  IMAD.IADD R4, R8, 0x1, -R9 ;  /* 0x0000000108047824 */ /* 0x000fc400078e0a09 */
[----:B------:R-:W0:Y:S01]  /*10670*/  @P0 LDC R9, c[0x0][0xbec] ;  /* 0x0002fb00ff090b82 */ /* 0x000e220000000800 */
[----:B------:R-:W-:Y:S02]  /*10680*/  IMAD.U32 R5, RZ, RZ, UR5 ;  /* 0x00000005ff057e24 */ /* 0x000fe4000f8e00ff */
[----:B------:R-:W-:Y:S02]  /*10690*/  IMAD R6, R7, 0x10, R4 ;  /* 0x0000001007067824 */ /* 0x000fe400078e0204 */
[----:B------:R-:W-:Y:S01]  /*106a0*/  IMAD.U32 R4, RZ, RZ, UR4 ;  /* 0x00000004ff047e24 */ /* 0x000fe2000f8e00ff */
[----:B------:R-:W-:Y:S01]  /*106b0*/  UIMAD.WIDE.U32 UR4, UR13, UR8, URZ ;  /* 0x000000080d0472a5 */ /* 0x000fe2000f8e003f */
[----:B------:R-:W-:Y:S01]  /*106c0*/  IMAD.U32 R5, RZ, RZ, UR6 ;  /* 0x00000006ff057e24 */ /* 0x000fe2000f8e00ff */
[----:B------:R-:W-:Y:S01]  /*106d0*/  LEA R3, R3, R6, 0x6 ;  /* 0x0000000603037211 */ /* 0x000fe200078e30ff */
[----:B------:R-:W-:Y:S01]  /*106e0*/  UIMAD UR6, UR13, UR9, UR7 ;  /* 0x000000090d0672a4 */ /* 0x000fe2000f8e0207 */
[----:B---3--:R-:W-:-:S02]  /*106f0*/  IMAD R8, R10, UR10, RZ ;  /* 0x0000000a0a087c24 */ /* 0x008fc4000f8e02ff */
[----:B------:R-:W-:Y:S01]  /*10700*/  IMAD.WIDE.U32 R4, R10, UR12, R4 ;  /* 0x0000000c0a047c25 */ /* 0x000fe2000f8e0004 */
[----:B------:R-:W-:Y:S01]  /*10710*/  UIADD3 UR6, UR5, UR6, URZ ;  /* 0x0000000605067290 */ /* 0x000fe2000fffe03f */
[----:B------:R-:W-:Y:S02]  /*10720*/  ULDC.64 UR8, c[0x0][0xb28] ;  /* 0x0002ca0000087ab9 */ /* 0x000fe40000000a00 */
[----:B------:R-:W-:Y:S02]  /*10730*/  IMAD R6, R12, 0x8, R3 ;  /* 0x000000080c067824 */ /* 0x000fe400078e0203 */
[----:B------:R-:W-:Y:S02]  /*10740*/  IMAD R11, R11, UR12, R8 ;  /* 0x0000000c0b0b7c24 */ /* 0x000fe4000f8e0208 */
[----:B--2---:R-:W-:Y:S02]  /*10750*/  IMAD R8, R16, 0x80, R6 ;  /* 0x0000008010087824 */ /* 0x004fe400078e0206 */
[----:B------:R-:W-:Y:S01]  /*10760*/  IMAD.U32 R7, RZ, RZ, UR5 ;  /* 0x00000005ff077e24 */ /* 0x000fe2000f8e00ff */
[----:B------:R-:W-:Y:S01]  /*10770*/  MOV R7, UR6 ;  /* 0x0000000600077c02 */ /* 0x000fe20008000f00 */
[----:B0-----:R-:W-:Y:S01]  /*10780*/  @P0 IMAD.HI.U32 R10, R8, R9, RZ ;  /* 0x00000009080a0227 */ /* 0x001fe200078e00ff */
[----:B------:R-:W-:-:S03]  /*10790*/  ULDC.64 UR6, c[0x0][0xb48] ;  /* 0x0002d20000067ab9 */ /* 0x000fc60000000a00 */
[----:B------:R-:W-:Y:S01]  /*107a0*/  IMAD.U32 R6, RZ, RZ, UR4 ;  /* 0x00000004ff067e24 */ /* 0x000fe2000f8e00ff */
[----:B------:R-:W-:Y:S01]  /*107b0*/  ULDC.64 UR4, c[0x0][0xbe0] ;  /* 0x0002f80000047ab9 */ /* 0x000fe20000000a00 */
[C---:B------:R-:W-:Y:S02]  /*107c0*/  IMAD R12, R14.reuse, UR10, RZ ;  /* 0x0000000a0e0c7c24 */ /* 0x040fe4000f8e02ff */
[----:B------:R-:W-:Y:S01]  /*107d0*/  IMAD.MOV.U32 R9, RZ, RZ, R8 ;  /* 0x000000ffff097224 */ /* 0x000fe200078e0008 */
[----:B-1----:R-:W-:Y:S01]  /*107e0*/  @P0 SHF.R.U32.HI R9, RZ, R13, R10 ;  /* 0x0000000dff090219 */ /* 0x002fe2000001160a */
[----:B------:R-:W-:Y:S01]  /*107f0*/  IMAD R13, R15, UR12, R12 ;  /* 0x0000000c0f0d7c24 */ /* 0x000fe2000f8e020c */
[----:B------:R-:W-:Y:S01]  /*10800*/  SHF.R.S32.HI R12, RZ, 0x1f, R21 ;  /* 0x0000001fff0c7819 */ /* 0x000fe20000011415 */
[----:B------:R-:W-:-:S04]  /*10810*/  IMAD.WIDE.U32 R6, R14, UR12, R6 ;  /* 0x0000000c0e067c25 */ /* 0x000fc8000f8e0006 */
[----:B------:R-:W-:Y:S01]  /*10820*/  IMAD.IADD R5, R5, 0x1, R11 ;  /* 0x0000000105057824 */ /* 0x000fe200078e020b */
[----:B------:R-:W-:Y:S01]  /*10830*/  IADD3 R7, R7, R13, RZ ;  /* 0x0000000d07077210 */ /* 0x000fe20007ffe0ff */
[----:B----4-:R-:W-:-:S04]  /*10840*/  @P0 IMAD.HI.U32 R23, R8, R23, RZ ;  /* 0x0000001708170227 */ /* 0x010fc800078e00ff */
        /* <DEDUP_REMOVED lines=35> */
[----:B------:R-:W-:Y:S01]  /*10a80*/  IADD3 R5, R5, R11, RZ ;  /* 0x0000000b05057210 */ /* 0x000fe20007ffe0ff */
        /* <DEDUP_REMOVED lines=16> */
[----:B------:R1:W2:Y:S01]  /*10b90*/  SHFL.IDX PT, R11, R13, 0x1, 0x1c1f ;  /* 0x003c1f000d0b7f89 */ /* 0x0002a200000e0000 */
[-C--:B------:R-:W-:Y:S01]  /*10ba0*/  ISETP.GE.OR P0, PT, R23, R18.reuse, P0 ;  /* 0x000000121700720c */ /* 0x080fe20000706670 */
[----:B------:R-:W-:Y:S01]  /*10bb0*/  UPRMT UR4, URZ, 0x654, UR4 ;  /* 0x000006543f047896 */ /* 0x000fe20008000004 */
[----:B------:R-:W-:Y:S01]  /*10bc0*/  ISETP.GE.AND P2, PT, R3, R18, PT ;  /* 0x000000120300720c */ /* 0x000fe20003f46270 */
[----:B------:R3:W4:Y:S01]  /*10bd0*/  SHFL.IDX PT, R4, R6, RZ, 0x1c1f ;  /* 0x001c1fff06047589 */ /* 0x00072200000e0000 */
[----:B-1----:R-:W-:-:S03]  /*10be0*/  LOP3.LUT R13, R22, 0x7ffffffc, RZ, 0xc0, !PT ;  /* 0x7ffffffc160d7812 */ /* 0x002fc600078ec0ff */
[----:B------:R3:W1:Y:S03]  /*10bf0*/  SHFL.IDX PT, R5, R7, RZ, 0x1c1f ;  /* 0x001c1fff07057589 */ /* 0x00066600000e0000 */
[----:B------:R-:W-:Y:S01]  /*10c00*/  SYNCS.ARRIVE.TRANS64.RED.A1T0 RZ, [UR4], RZ ;  /* 0x000000ffffff79a7 */ /* 0x000fe20008100404 */
[----:B------:R-:W-:-:S05]  /*10c10*/  IMAD.IADD R13, R20, 0x1, -R13 ;  /* 0x00000001140d7824 */ /* 0x000fca00078e0a0d */
[----:B------:R-:W-:Y:S01]  /*10c20*/  SHF.L.U32 R3, R13, 0x1, RZ ;  /* 0x000000010d037819 */ /* 0x000fe200000006ff */
        /* <DEDUP_REMOVED lines=15> */
[C---:B------:R-:W-:Y:S01]  /*10d20*/  VIADD R17, R3.reuse, 0x40 ;  /* 0x0000004003117836 */ /* 0x040fe20000000000 */
[C---:B------:R-:W-:Y:S01]  /*10d30*/  IADD3 R22, R3.reuse, 0x50, RZ ;  /* 0x0000005003167810 */ /* 0x040fe20007ffe0ff */
[C---:B------:R-:W-:Y:S01]  /*10d40*/  VIADD R20, R3.reuse, 0x48 ;  /* 0x0000004803147836 */ /* 0x040fe20000000000 */
[----:B------:R-:W-:Y:S01]  /*10d50*/  ISETP.GE.AND P3, PT, R16, UR4, PT ;  /* 0x0000000410007c0c */ /* 0x000fe2000bf66270 */
[----:B-1--4-:R-:W-:-:S02]  /*10d60*/  @!P0 IMAD.WIDE R8, R3, 0x4, R4 ;  /* 0x0000000403088825 */ /* 0x012fc400078e0204 */
[----:B------:R-:W-:Y:S02]  /*10d70*/  @!P1 LEA.HI R0, R0, R0, RZ, 0x1 ;  /* 0x0000000000009211 */ /* 0x000fe400078f08ff */
[----:B------:R-:W-:Y:S01]  /*10d80*/  @!P2 LEA.HI R2, R2, R2, RZ, 0x1 ;  /* 0x000000020202a211 */ /* 0x000fe200078f08ff */
[----:B------:R0:W-:Y:S01]  /*10d90*/  @!P0 ST.E.64 desc[UR6][R8.64], R24 ;  /* 0x0000001808008985 */ /* 0x0001e2000c101b06 */
[----:B------:R-:W-:Y:S02]  /*10da0*/  @!P1 LOP3.LUT R11, R0, 0xfffffffe, RZ, 0xc0, !PT ;  /* 0xfffffffe000b9812 */ /* 0x000fe400078ec0ff */
[----:B------:R-:W-:Y:S01]  /*10db0*/  @!P2 LOP3.LUT R13, R2, 0xfffffffe, RZ, 0xc0, !PT ;  /* 0xfffffffe020da812 */ /* 0x000fe200078ec0ff */
[C---:B------:R-:W-:Y:S01]  /*10dc0*/  VIADD R2, R3.reuse, 0x30 ;  /* 0x0000003003027836 */ /* 0x040fe20000000000 */
[----:B------:R-:W-:Y:S01]  /*10dd0*/  IADD3 R0, R3, 0x28, RZ ;  /* 0x0000002803007810 */ /* 0x000fe20007ffe0ff */
[----:B------:R-:W-:Y:S01]  /*10de0*/  @!P1 IMAD.WIDE R10, R11, 0x4, R4 ;  /* 0x000000040b0a9825 */ /* 0x000fe200078e0204 */
[----:B------:R-:W-:-:S02]  /*10df0*/  @!P5 LEA.HI R14, R14, R14, RZ, 0x1 ;  /* 0x0000000e0e0ed211 */ /* 0x000fc400078f08ff */
[----:B------:R-:W-:Y:S01]  /*10e00*/  ISETP.GE.AND P0, PT, R0, UR4, PT ;  /* 0x0000000400007c0c */ /* 0x000fe2000bf06270 */
[----:B------:R-:W-:Y:S01]  /*10e10*/  @!P2 IMAD.WIDE R12, R13, 0x4, R4 ;  /* 0x000000040d0ca825 */ /* 0x000fe200078e0204 */
[----:B------:R1:W-:Y:S01]  /*10e20*/  @!P1 ST.E.64 desc[UR6][R10.64], R28 ;  /* 0x0000001c0a009985 */ /* 0x0003e2000c101b06 */
[----:B------:R-:W-:Y:S02]  /*10e30*/  ISETP.GE.AND P4, PT, R2, UR4, PT ;  /* 0x0000000402007c0c */ /* 0x000fe4000bf86270 */
[----:B------:R-:W-:Y:S01]  /*10e40*/  ISETP.GE.AND P1, PT, R20, UR4, PT ;  /* 0x0000000414007c0c */ /* 0x000fe2000bf26270 */
        /* <DEDUP_REMOVED lines=22> */
[----:B------:R-:W-:Y:S01]  /*10fb0*/  VIADD R20, R3, 0x70 ;  /* 0x0000007003147836 */ /* 0x000fe20000000000 */
[----:B------:R-:W-:Y:S02]  /*10fc0*/  ISETP.GE.AND P5, PT, R22, UR4, PT ;  /* 0x0000000416007c0c */ /* 0x000fe4000bfa6270 */
        /* <DEDUP_REMOVED lines=20> */
[----:B0-----:R-:W-:Y:S02]  /*11110*/  @!P5 LOP3.LUT R9, R22, 0xfffffffe, RZ, 0xc0, !PT ;  /* 0xfffffffe1609d812 */ /* 0x001fe400078ec0ff */
[----:B------:R-:W-:Y:S02]  /*11120*/  @!P0 LEA.HI R0, R0, R0, RZ, 0x1 ;  /* 0x0000000000008211 */ /* 0x000fe400078f08ff */
[----:B-1----:R-:W-:Y:S01]  /*11130*/  @!P6 LOP3.LUT R11, R24, 0xfffffffe, RZ, 0xc0, !PT ;  /* 0xfffffffe180be812 */ /* 0x002fe200078ec0ff */
[--C-:B------:R-:W-:Y:S01]  /*11140*/  @!P5 IMAD.WIDE R8, R9, 0x4, R4.reuse ;  /* 0x000000040908d825 */ /* 0x100fe200078e0204 */
[----:B------:R-:W-:Y:S02]  /*11150*/  @!P1 LEA.HI R2, R2, R2, RZ, 0x1 ;  /* 0x0000000202029211 */ /* 0x000fe400078f08ff */
[----:B--2---:R-:W-:Y:S01]  /*11160*/  @!P0 LOP3.LUT R13, R0, 0xfffffffe, RZ, 0xc0, !PT ;  /* 0xfffffffe000d8812 */ /* 0x004fe200078ec0ff */
        /* <DEDUP_REMOVED lines=21> */
[----:B------:R-:W-:Y:S01]  /*112c0*/  IADD3 R21, R3, 0xa0, RZ ;  /* 0x000000a003157810 */ /* 0x000fe20007ffe0ff */
[----:B------:R1:W-:Y:S01]  /*112d0*/  @!P2 ST.E.64 desc[UR6][R10.64], R80 ;  /* 0x000000500a00a985 */ /* 0x0003e2000c101b06 */
[----:B------:R-:W-:Y:S01]  /*112e0*/  ISETP.GE.AND P2, PT, R20, UR4, PT ;  /* 0x0000000414007c0c */ /* 0x000fe2000bf46270 */
[----:B------:R-:W-:Y:S01]  /*112f0*/  @!P4 IMAD.WIDE R16, R25, 0x4, R4 ;  /* 0x000000041910c825 */ /* 0x000fe200078e0204 */
[----:B------:R-:W-:Y:S01]  /*11300*/  @!P0 LEA.HI R0, R0, R0, RZ, 0x1 ;  /* 0x0000000000008211 */ /* 0x000fe200078f08ff */
[----:B------:R3:W-:Y:S01]  /*11310*/  @!P3 ST.E.64 desc[UR6][R14.64], R84 ;  /* 0x000000540e00b985 */ /* 0x0007e2000c101b06 */
[----:B------:R-:W-:Y:S01]  /*11320*/  ISETP.GE.AND P3, PT, R21, UR4, PT ;  /* 0x0000000415007c0c */ /* 0x000fe2000bf66270 */
[----:B--2---:R-:W-:-:S02]  /*11330*/  VIADD R12, R3, 0xa8 ;  /* 0x000000a8030c7836 */ /* 0x004fc40000000000 */
[C---:B------:R-:W-:Y:S01]  /*11340*/  VIADD R13, R3.reuse, 0xb0 ;  /* 0x000000b0030d7836 */ /* 0x040fe20000000000 */
[----:B------:R2:W-:Y:S01]  /*11350*/  @!P4 ST.E.64 desc[UR6][R16.64], R88 ;  /* 0x000000581000c985 */ /* 0x0005e2000c101b06 */
[----:B0-----:R-:W-:Y:S01]  /*11360*/  VIADD R9, R3, 0xb8 ;  /* 0x000000b803097836 */ /* 0x001fe20000000000 */
[----:B------:R-:W-:Y:S02]  /*11370*/  ISETP.GE.AND P4, PT, R12, UR4, PT ;  /* 0x000000040c007c0c */ /* 0x000fe4000bf86270 */
[----:B------:R-:W-:Y:S02]  /*11380*/  ISETP.GE.AND P5, PT, R13, UR4, PT ;  /* 0x000000040d007c0c */ /* 0x000fe4000bfa6270 */
[----:B------:R-:W-:Y:S02]  /*11390*/  ISETP.GE.AND P6, PT, R9, UR4, PT ;  /* 0x0000000409007c0c */ /* 0x000fe4000bfc6270 */
[----:B------:R-:W-:Y:S02]  /*113a0*/  @!P1 LEA.HI R2, R2, R2, RZ, 0x1 ;  /* 0x0000000202029211 */ /* 0x000fe400078f08ff */
[----:B------:R-:W-:-:S02]  /*113b0*/  @!P2 LEA.HI R20, R20, R20, RZ, 0x1 ;  /* 0x000000141414a211 */ /* 0x000fc400078f08ff */
[----:B------:R-:W-:Y:S02]  /*113c0*/  @!P3 LEA.HI R21, R21, R21, RZ, 0x1 ;  /* 0x000000151515b211 */ /* 0x000fe400078f08ff */
[----:B-1----:R-:W-:Y:S02]  /*113d0*/  @!P1 LOP3.LUT R11, R2, 0xfffffffe, RZ, 0xc0, !PT ;  /* 0xfffffffe020b9812 */ /* 0x002fe400078ec0ff */
[----:B------:R-:W-:Y:S02]  /*113e0*/  @!P4 LEA.HI R12, R12, R12, RZ, 0x1 ;  /* 0x0000000c0c0cc211 */ /* 0x000fe400078f08ff */
[----:B------:R-:W-:Y:S02]  /*113f0*/  @!P5 LEA.HI R8, R13, R13, RZ, 0x1 ;  /* 0x0000000d0d08d211 */ /* 0x000fe400078f08ff */
[----:B------:R-:W-:Y:S02]  /*11400*/  @!P6 LEA.HI R10, R9, R9, RZ, 0x1 ;  /* 0x00000009090ae211 */ /* 0x000fe400078f08ff */
[----:B------:R-:W-:-:S02]  /*11410*/  @!P0 LOP3.LUT R9, R0, 0xfffffffe, RZ, 0xc0, !PT ;  /* 0xfffffffe00098812 */ /* 0x000fc400078ec0ff */
[----:B------:R-:W-:Y:S02]  /*11420*/  @!P2 LOP3.LUT R13, R20, 0xfffffffe, RZ, 0xc0, !PT ;  /* 0xfffffffe140da812 */ /* 0x000fe400078ec0ff */
[----:B---3--:R-:W-:Y:S02]  /*11430*/  @!P3 LOP3.LUT R15, R21, 0xfffffffe, RZ, 0xc0, !PT ;  /* 0xfffffffe150fb812 */ /* 0x008fe400078ec0ff */
[----:B--2---:R-:W-:Y:S01]  /*11440*/  @!P4 LOP3.LUT R17, R12, 0xfffffffe, RZ, 0xc0, !PT ;  /* 0xfffffffe0c11c812 */ /* 0x004fe200078ec0ff */
        /* <DEDUP_REMOVED lines=16> */
.L_x_5315:
[----:B------:R-:W-:Y:S05]  /*11550*/  BSYNC B0 ;  /* 0x0000000000007941 */ /* 0x000fea0003800000 */
.L_x_5314:
[----:B------:R-:W-:Y:S01]  /*11560*/  ISETP.GE.AND P0, PT, R23, R18, PT ;  /* 0x000000121700720c */ /* 0x000fe20003f06270 */
[----:B01----:R0:W1:Y:S04]  /*11570*/  SHFL.IDX PT, R5, R7, 0x1, 0x1c1f ;  /* 0x003c1f0007057f89 */ /* 0x00306800000e0000 */
[----:B----4-:R0:W4:Y:S08]  /*11580*/  SHFL.IDX PT, R4, R6, 0x1, 0x1c1f ;  /* 0x003c1f0006047f89 */ /* 0x01013000000e0000 */
[----:B0-----:R-:W-:Y:S05]  /*11590*/  @P0 BRA `(.L_x_5280) ;  /* 0x0000005000100947 */ /* 0x001fea0003800000 */
[C---:B---3--:R-:W-:Y:S01]  /*115a0*/  VIADD R0, R3.reuse, 0x8 ;  /* 0x0000000803007836 */ /* 0x048fe20000000000 */
[----:B------:R-:W-:Y:S01]  /*115b0*/  ULDC UR4, c[0x0][0xac8] ;  /* 0x0002b20000047ab9 */ /* 0x000fe20000000800 */
[C---:B------:R-:W-:Y:S01]  /*115c0*/  IADD3 R2, R3.reuse, 0x10, RZ ;  /* 0x0000001003027810 */ /* 0x040fe20007ffe0ff */
[C---:B------:R-:W-:Y:S01]  /*115d0*/  VIADD R10, R3.reuse, 0x18 ;  /* 0x00000018030a7836 */ /* 0x040fe20000000000 */
[C---:B------:R-:W-:Y:S01]  /*115e0*/  ISETP.GE.AND P2, PT, R3.reuse, UR4, PT ;  /* 0x0000000403007c0c */ /* 0x040fe2000bf46270 */
[C---:B------:R-:W-:Y:S01]  /*115f0*/  VIADD R11, R3.reuse, 0x28 ;  /* 0x00000028030b7836 */ /* 0x040fe20000000000 */
[----:B------:R-:W-:Y:S01]  /*11600*/  ISETP.GE.AND P3, PT, R0, UR4, PT ;  /* 0x0000000400007c0c */ /* 0x000fe2000bf66270 */
[----:B------:R-:W-:Y:S01]  /*11610*/  ULDC.64 UR6, c[0x0][0x208] ;  /* 0x0000820000067ab9 */ /* 0x000fe20000000a00 */
[----:B------:R-:W-:Y:S01]  /*11620*/  ISETP.GE.AND P0, PT, R2, UR4, PT ;  /* 0x0000000402007c0c */ /* 0x000fe2000bf06270 */
[C---:B------:R-:W-:Y:S01]  /*11630*/  VIADD R12, R3.reuse, 0x30 ;  /* 0x00000030030c7836 */ /* 0x040fe20000000000 */
[----:B------:R-:W-:Y:S01]  /*11640*/  ISETP.GE.AND P1, PT, R10, UR4, PT ;  /* 0x000000040a007c0c */ /* 0x000fe2000bf26270 */
[C---:B------:R-:W-:Y:S01]  /*11650*/  VIADD R14, R3.reuse, 0x40 ;  /* 0x00000040030e7836 */ /* 0x040fe20000000000 */
[C---:B------:R-:W-:Y:S01]  /*11660*/  IADD3 R13, R3.reuse, 0x38, RZ ;  /* 0x00000038030d7810 */ /* 0x040fe20007ffe0ff */
[C---:B------:R-:W-:Y:S01]  /*11670*/  VIADD R16, R3.reuse, 0x48 ;  /* 0x0000004803107836 */ /* 0x040fe20000000000 */
[----:B------:R-:W-:Y:S01]  /*11680*/  ISETP.GE.AND P4, PT, R12, UR4, PT ;  /* 0x000000040c007c0c */ /* 0x000fe2000bf86270 */
[----:B------:R-:W-:Y:S01]  /*11690*/  VIADD R18, R3, 0x50 ;  /* 0x0000005003127836 */ /* 0x000fe20000000000 */
[----:B------:R-:W-:Y:S01]  /*116a0*/  ISETP.GE.AND P5, PT, R13, UR4, PT ;  /* 0x000000040d007c0c */ /* 0x000fe2000bfa6270 */
[----:B-1--4-:R-:W-:Y:S01]  /*116b0*/  @!P2 IMAD.WIDE R6, R3, 0x4, R4 ;  /* 0x000000040306a825 */ /* 0x012fe200078e0204 */
[----:B------:R-:W-:-:S02]  /*116c0*/  ISETP.GE.AND P6, PT, R14, UR4, PT ;  /* 0x000000040e007c0c */ /* 0x000fc4000bfc6270 */
[----:B------:R-:W-:Y:S01]  /*116d0*/  @!P3 LEA.HI R0, R0, R0, RZ, 0x1 ;  /* 0x000000000000b211 */ /* 0x000fe200078f08ff */
[C---:B------:R-:W-:Y:S01]  /*116e0*/  VIADD R20, R3.reuse, 0x70 ;  /* 0x0000007003147836 */ /* 0x040fe20000000000 */
[----:B------:R0:W-:Y:S01]  /*116f0*/  @!P2 ST.E.64 desc[UR6][R6.64], R26 ;  /* 0x0000001a0600a985 */ /* 0x0001e2000c101b06 */
[----:B------:R-:W-:Y:S02]  /*11700*/  @!P0 LEA.HI R2, R2, R2, RZ, 0x1 ;  /* 0x0000000202028211 */ /* 0x000fe400078f08ff */
[----:B------:R-:W-:Y:S01]  /*11710*/  @!P3 LOP3.LUT R9, R0, 0xfffffffe, RZ, 0xc0, !PT ;  /* 0xfffffffe0009b812 */ /* 0x000fe200078ec0ff */
[----:B------:R-:W-:Y:S01]  /*11720*/  VIADD R0, R3, 0x20 ;  /* 0x0000002003007836 */ /* 0x000fe20000000000 */
[----:B------:R-:W-:Y:S02]  /*11730*/  @!P1 LEA.HI R10, R10, R10, RZ, 0x1 ;  /* 0x0000000a0a0a9211 */ /* 0x000fe400078f08ff */
[----:B------:R-:W-:Y:S01]  /*11740*/  @!P4 LEA.HI R12, R12, R12, RZ, 0x1 ;  /* 0x0000000c0c0cc211 */ /* 0x000fe200078f08ff */
[----:B------:R-:W-:Y:S01]  /*11750*/  @!P3 IMAD.WIDE R8, R9, 0x4, R4 ;  /* 0x000000040908b825 */ /* 0x000fe200078e0204 */
[----:B------:R-:W-:-:S02]  /*11760*/  ISETP.GE.AND P2, PT, R0, UR4, PT ;  /* 0x0000000400007c0c */ /* 0x000fc4000bf46270 */
[----:B------:R-:W-:Y:S02]  /*11770*/  @!P6 LEA.HI R14, R14, R14, RZ, 0x1 ;  /* 0x0000000e0e0ee211 */ /* 0x000fe400078f08ff */
[----:B------:R1:W-:Y:S01]  /*11780*/  @!P3 ST.E.64 desc[UR6][R8.64], R30 ;  /* 0x0000001e0800b985 */ /* 0x0003e2000c101b06 */
[----:B------:R-:W-:Y:S02]  /*11790*/  ISETP.GE.AND P3, PT, R11, UR4, PT ;  /* 0x000000040b007c0c */ /* 0x000fe4000bf66270 */
[----:B0-----:R-:W-:Y:S02]  /*117a0*/  @!P0 LOP3.LUT R7, R2, 0xfffffffe, RZ, 0xc0, !PT ;  /* 0xfffffffe02078812 */ /* 0x001fe400078ec0ff */
[----:B------:R-:W-:Y:S02]  /*117b0*/  @!P4 LOP3.LUT R15, R12, 0xfffffffe, RZ, 0xc0, !PT ;  /* 0xfffffffe0c0fc812 */ /* 0x000fe400078ec0ff */
[----:B------:R-:W-:Y:S01]  /*117c0*/  @!P6 LOP3.LUT R21, R14, 0xfffffffe, RZ, 0xc0, !PT ;  /* 0xfffffffe0e15e812 */ /* 0x000fe200078ec0ff */
[----:B------:R-:W-:Y:S01]  /*117d0*/  @!P0 IMAD.WIDE R6, R7, 0x4, R4 ;  /* 0x0000000407068825 */ /* 0x000fe200078e0204 */
[----:B------:R-:W-:-:S04]  /*117e0*/  @!P2 LEA.HI R0, R0, R0, RZ, 0x1 ;  /* 0x000000000000a211 */ /* 0x000fc800078f08ff */
        /* <DEDUP_REMOVED lines=12> */
[----:B------:R-:W-:-:S02]  /*118b0*/  ISETP.GE.AND P0, PT, R18, UR4, PT ;  /* 0x0000000412007c0c */ /* 0x000fc4000bf06270 */
[----:B------:R-:W-:Y:S01]  /*118c0*/  IADD3 R2, R3, 0x60, RZ ;  /* 0x0000006003027810 */ /* 0x000fe20007ffe0ff */
        /* <DEDUP_REMOVED lines=12> */
[----:B------:R-:W-:Y:S01]  /*11990*/  VIADD R21, R3, 0x78 ;  /* 0x0000007803157836 */ /* 0x000fe20000000000 */
[----:B------:R-:W-:Y:S01]  /*119a0*/  ISETP.GE.AND P4, PT, R20, UR4, PT ;  /* 0x0000000414007c0c */ /* 0x000fe2000bf86270 */
[----:B------:R-:W-:Y:S01]  /*119b0*/  @!P1 IMAD.WIDE R6, R7, 0x4, R4 ;  /* 0x0000000407069825 */ /* 0x000fe200078e0204 */
[----:B------:R-:W-:Y:S01]  /*119c0*/  @!P5 ST.E.64 desc[UR6][R12.64], R54 ;  /* 0x000000360c00d985 */ /* 0x000fe2000c101b06 */
[----:B------:R-:W-:-:S02]  /*119d0*/  ISETP.GE.AND P5, PT, R17, UR4, PT ;  /* 0x0000000411007c0c */ /* 0x000fc4000bfa6270 */
[----:B------:R-:W-:Y:S01]  /*119e0*/  ISETP.GE.AND P3, PT, R21, UR4, PT ;  /* 0x0000000415007c0c */ /* 0x000fe2000bf66270 */
[----:B------:R-:W-:Y:S01]  /*119f0*/  @!P6 ST.E.64 desc[UR6][R14.64], R58 ;  /* 0x0000003a0e00e985 */ /* 0x000fe2000c101b06 */
[----:B------:R-:W-:Y:S01]  /*11a00*/  ISETP.GE.AND P6, PT, R2, UR4, PT ;  /* 0x0000000402007c0c */ /* 0x000fe2000bfc6270 */
[----:B------:R-:W-:Y:S01]  /*11a10*/  VIADD R16, R3, 0x80 ;  /* 0x0000008003107836 */ /* 0x000fe20000000000 */
[----:B-1----:R-:W-:Y:S01]  /*11a20*/  @!P0 LOP3.LUT R9, R18, 0xfffffffe, RZ, 0xc0, !PT ;  /* 0xfffffffe12098812 */ /* 0x002fe200078ec0ff */
[----:B------:R1:W-:Y:S01]  /*11a30*/  @!P1 ST.E.64 desc[UR6][R6.64], R62 ;  /* 0x0000003e06009985 */ /* 0x0003e2000c101b06 */
[----:B------:R-:W-:Y:S02]  /*11a40*/  @!P2 LEA.HI R0, R0, R0, RZ, 0x1 ;  /* 0x000000000000a211 */ /* 0x000fe400078f08ff */
[----:B------:R-:W-:Y:S01]  /*11a50*/  @!P4 LEA.HI R20, R20, R20, RZ, 0x1 ;  /* 0x000000141414c211 */ /* 0x000fe200078f08ff */
[----:B------:R-:W-:Y:S01]  /*11a60*/  @!P0 IMAD.WIDE R8, R9, 0x4, R4 ;  /* 0x0000000409088825 */ /* 0x000fe200078e0204 */
[----:B0-----:R-:W-:-:S02]  /*11a70*/  @!P2 LOP3.LUT R11, R0, 0xfffffffe, RZ, 0xc0, !PT ;  /* 0xfffffffe000ba812 */ /* 0x001fc400078ec0ff */
[----:B------:R-:W-:Y:S01]  /*11a80*/  @!P5 LEA.HI R17, R17, R17, RZ, 0x1 ;  /* 0x000000111111d211 */ /* 0x000fe200078f08ff */
[----:B------:R-:W-:Y:S01]  /*11a90*/  VIADD R0, R3, 0x90 ;  /* 0x0000009003007836 */ /* 0x000fe20000000000 */
[----:B------:R-:W-:Y:S01]  /*11aa0*/  @!P3 LEA.HI R21, R21, R21, RZ, 0x1 ;  /* 0x000000151515b211 */ /* 0x000fe200078f08ff */
[----:B------:R0:W-:Y:S01]  /*11ab0*/  @!P0 ST.E.64 desc[UR6][R8.64], R66 ;  /* 0x0000004208008985 */ /* 0x0001e2000c101b06 */
[----:B------:R-:W-:Y:S02]  /*11ac0*/  @!P6 LEA.HI R2, R2, R2, RZ, 0x1 ;  /* 0x000000020202e211 */ /* 0x000fe400078f08ff */
[----:B------:R-:W-:Y:S01]  /*11ad0*/  @!P5 LOP3.LUT R17, R17, 0xfffffffe, RZ, 0xc0, !PT ;  /* 0xfffffffe1111d812 */ /* 0x000fe200078ec0ff */
[--C-:B-1----:R-:W-:Y:S01]  /*11ae0*/  @!P2 IMAD.WIDE R6, R11, 0x4, R4.reuse ;  /* 0x000000040b06a825 */ /* 0x102fe200078e0204 */
[----:B------:R-:W-:Y:S02]  /*11af0*/  @!P6 LOP3.LUT R13, R2, 0xfffffffe, RZ, 0xc0, !PT ;  /* 0xfffffffe020de812 */ /* 0x000fe400078ec0ff */
[----:B------:R-:W-:Y:S01]  /*11b00*/  @!P4 LOP3.LUT R15, R20, 0xfffffffe, RZ, 0xc0, !PT ;  /* 0xfffffffe140fc812 */ /* 0x000fe200078ec0ff */
[--C-:B------:R-:W-:Y:S01]  /*11b10*/  @!P5 IMAD.WIDE R10, R17, 0x4, R4.reuse ;  /* 0x00000004110ad825 */ /* 0x100fe200078e0204 */
[----:B------:R-:W-:Y:S01]  /*11b20*/  @!P3 LOP3.LUT R21, R21, 0xfffffffe, RZ, 0xc0, !PT ;  /* 0xfffffffe1515b812 */ /* 0x000fe200078ec0ff */
[----:B------:R1:W-:Y:S01]  /*11b30*/  @!P2 ST.E.64 desc[UR6][R6.64], R70 ;  /* 0x000000460600a985 */ /* 0x0003e2000c101b06 */
[C---:B------:R-:W-:Y:S01]  /*11b40*/  IADD3 R18, R3.reuse, 0x88, RZ ;  /* 0x0000008803127810 */ /* 0x040fe20007ffe0ff */
[----:B------:R-:W-:Y:S01]  /*11b50*/  VIADD R2, R3, 0x98 ;  /* 0x0000009803027836 */ /* 0x000fe20000000000 */
[----:B------:R-:W-:Y:S01]  /*11b60*/  ISETP.GE.AND P0, PT, R16, UR4, PT ;  /* 0x0000000410007c0c */ /* 0x000fe2000bf06270 */
[----:B0-----:R-:W-:Y:S01]  /*11b70*/  @!P6 IMAD.WIDE R8, R13, 0x4, R4 ;  /* 0x000000040d08e825 */ /* 0x001fe200078e0204 */
[----:B------:R-:W-:-:S02]  /*11b80*/  ISETP.GE.AND P1, PT, R18, UR4, PT ;  /* 0x0000000412007c0c */ /* 0x000fc4000bf26270 */
[----:B------:R-:W-:Y:S01]  /*11b90*/  ISETP.GE.AND P2, PT, R0, UR4, PT ;  /* 0x0000000400007c0c */ /* 0x000fe2000bf46270 */
[--C-:B------:R-:W-:Y:S01]  /*11ba0*/  @!P4 IMAD.WIDE R12, R15, 0x4, R4.reuse ;  /* 0x000000040f0cc825 */ /* 0x100fe200078e0204 */
[----:B------:R0:W-:Y:S03]  /*11bb0*/  @!P6 ST.E.64 desc[UR6][R8.64], R74 ;  /* 0x0000004a0800e985 */ /* 0x0001e6000c101b06 */
[----:B------:R-:W-:Y:S01]  /*11bc0*/  @!P3 IMAD.WIDE R14, R21, 0x4, R4 ;  /* 0x00000004150eb825 */ /* 0x000fe200078e0204 */
[----:B------:R2:W-:Y:S01]  /*11bd0*/  @!P5 ST.E.64 desc[UR6][R10.64], R78 ;  /* 0x0000004e0a00d985 */ /* 0x0005e2000c101b06 */
[C---:B------:R-:W-:Y:S02]  /*11be0*/  IADD3 R21, R3.reuse, 0xb0, RZ ;  /* 0x000000b003157810 */ /* 0x040fe40007ffe0ff */
[C---:B------:R-:W-:Y:S01]  /*11bf0*/  VIADD R17, R3.reuse, 0xa0 ;  /* 0x000000a003117836 */ /* 0x040fe20000000000 */
[----:B------:R3:W-:Y:S01]  /*11c00*/  @!P4 ST.E.64 desc[UR6][R12.64], R82 ;  /* 0x000000520c00c985 */ /* 0x0007e2000c101b06 */
[C---:B------:R-:W-:Y:S01]  /*11c10*/  VIADD R20, R3.reuse, 0xa8 ;  /* 0x000000a803147836 */ /* 0x040fe20000000000 */
[----:B------:R-:W-:Y:S01]  /*11c20*/  @!P0 LEA.HI R16, R16, R16, RZ, 0x1 ;  /* 0x0000001010108211 */ /* 0x000fe200078f08ff */
[----:B------:R-:W-:Y:S01]  /*11c30*/  VIADD R3, R3, 0xb8 ;  /* 0x000000b803037836 */ /* 0x000fe20000000000 */
[----:B------:R4:W-:Y:S01]  /*11c40*/  @!P3 ST.E.64 desc[UR6][R14.64], R86 ;  /* 0x000000560e00b985 */ /* 0x0009e2000c101b06 */
[----:B------:R-:W-:-:S02]  /*11c50*/  ISETP.GE.AND P3, PT, R2, UR4, PT ;  /* 0x0000000402007c0c */ /* 0x000fc4000bf66270 */
[----:B------:R-:W-:Y:S02]  /*11c60*/  ISETP.GE.AND P4, PT, R17, UR4, PT ;  /* 0x0000000411007c0c */ /* 0x000fe4000bf86270 */
[----:B------:R-:W-:Y:S02]  /*11c70*/  ISETP.GE.AND P5, PT, R20, UR4, PT ;  /* 0x0000000414007c0c */ /* 0x000fe4000bfa6270 */
[----:B------:R-:W-:Y:S02]  /*11c80*/  ISETP.GE.AND P6, PT, R21, UR4, PT ;  /* 0x0000000415007c0c */ /* 0x000fe4000bfc6270 */
[----:B------:R-:W-:Y:S02]  /*11c90*/  @!P1 LEA.HI R18, R18, R18, RZ, 0x1 ;  /* 0x0000001212129211 */ /* 0x000fe400078f08ff */
[----:B-1----:R-:W-:Y:S02]  /*11ca0*/  @!P0 LOP3.LUT R7, R16, 0xfffffffe, RZ, 0xc0, !PT ;  /* 0xfffffffe10078812 */ /* 0x002fe400078ec0ff */
[----:B0-----:R-:W-:-:S02]  /*11cb0*/  @!P1 LOP3.LUT R9, R18, 0xfffffffe, RZ, 0xc0, !PT ;  /* 0xfffffffe12099812 */ /* 0x001fc400078ec0ff */
[----:B------:R-:W-:Y:S01]  /*11cc0*/  @!P2 LEA.HI R0, R0, R0, RZ, 0x1 ;  /* 0x000000000000a211 */ /* 0x000fe200078f08ff */
[--C-:B------:R-:W-:Y:S01]  /*11cd0*/  @!P0 IMAD.WIDE R6, R7, 0x4, R4.reuse ;  /* 0x0000000407068825 */ /* 0x100fe200078e0204 */
[----:B------:R-:W-:Y:S02]  /*11ce0*/  @!P3 LEA.HI R2, R2, R2, RZ, 0x1 ;  /* 0x000000020202b211 */ /* 0x000fe400078f08ff */
[----:B------:R-:W-:Y:S01]  /*11cf0*/  @!P4 LEA.HI R17, R17, R17, RZ, 0x1 ;  /* 0x000000111111c211 */ /* 0x000fe200078f08ff */
[----:B------:R-:W-:Y:S01]  /*11d00*/  @!P1 IMAD.WIDE R8, R9, 0x4, R4 ;  /* 0x0000000409089825 */ /* 0x000fe200078e0204 */
[----:B------:R-:W-:Y:S01]  /*11d10*/  @!P5 LEA.HI R20, R20, R20, RZ, 0x1 ;  /* 0x000000141414d211 */ /* 0x000fe200078f08ff */
[----:B------:R0:W-:Y:S01]  /*11d20*/  @!P0 ST.E.64 desc[UR6][R6.64], R90 ;  /* 0x0000005a06008985 */ /* 0x0001e2000c101b06 */
[----:B------:R-:W-:Y:S02]  /*11d30*/  @!P6 LEA.HI R21, R21, R21, RZ, 0x1 ;  /* 0x000000151515e211 */ /* 0x000fe400078f08ff */
[----:B--2---:R-:W-:Y:S01]  /*11d40*/  @!P2 LOP3.LUT R11, R0, 0xfffffffe, RZ, 0xc0, !PT ;  /* 0xfffffffe000ba812 */ /* 0x004fe200078ec0ff */
[----:B------:R1:W-:Y:S01]  /*11d50*/  @!P1 ST.E.64 desc[UR6][R8.64], R94 ;  /* 0x0000005e08009985 */ /* 0x0003e2000c101b06 */
[----:B---3--:R-:W-:-:S02]  /*11d60*/  @!P3 LOP3.LUT R13, R2, 0xfffffffe, RZ, 0xc0, !PT ;  /* 0xfffffffe020db812 */ /* 0x008fc400078ec0ff */
[----:B------:R-:W-:Y:S02]  /*11d70*/  @!P4 LOP3.LUT R17, R17, 0xfffffffe, RZ, 0xc0, !PT ;  /* 0xfffffffe1111c812 */ /* 0x000fe400078ec0ff */
[----:B------:R-:W-:Y:S02]  /*11d80*/  ISETP.GE.AND P0, PT, R3, UR4, PT ;  /* 0x0000000403007c0c */ /* 0x000fe4000bf06270 */
[----:B----4-:R-:W-:Y:S02]  /*11d90*/  @!P5 LOP3.LUT R15, R20, 0xfffffffe, RZ, 0xc0, !PT ;  /* 0xfffffffe140fd812 */ /* 0x010fe400078ec0ff */
[----:B------:R-:W-:Y:S01]  /*11da0*/  @!P6 LOP3.LUT R21, R21, 0xfffffffe, RZ, 0xc0, !PT ;  /* 0xfffffffe1515e812 */ /* 0x000fe200078ec0ff */
        /* <DEDUP_REMOVED lines=17> */
.L_x_5313:
        /* <DEDUP_REMOVED lines=16> */
[----:B------:R-:W-:Y:S01]  /*11fc0*/  MOV R5, R0 ;  /* 0x0000000000057202 */ /* 0x000fe20000000f00 */
        /* <DEDUP_REMOVED lines=45> */
.L_x_5278:
        /* <DEDUP_REMOVED lines=18> */
.L_x_5316:
[----:B------:R-:W-:Y:S01]  /*123c0*/  ULDC UR42, c[0x0][0xc50] ;  /* 0x00031400002a7ab9 */ /* 0x000fe20000000800 */
[----:B------:R-:W-:Y:S01]  /*123d0*/  UMOV UR36, UR6 ;  /* 0x0000000600247c82 */ /* 0x000fe20008000000 */
[----:B------:R-:W-:-:S11]  /*123e0*/  UISETP.NE.AND UP0, UPT, UR42, 0x1, UPT ;  /* 0x000000012a00788c */ /* 0x000fd6000bf05270 */
[----:B------:R-:W-:Y:S01]  /*123f0*/  @UP0 ULDC UR4, c[0x0][0xc54] ;  /* 0x0003150000040ab9 */ /* 0x000fe20000000800 */
[----:B------:R-:W-:Y:S01]  /*12400*/  @UP0 ULDC UR7, c[0x0][0xc58] ;  /* 0x0003160000070ab9 */ /* 0x000fe20000000800 */
[----:B------:R-:W-:-:S04]  /*12410*/  UIMAD.WIDE.U32 UR4, UR6, UR4, URZ ;  /* 0x00000004060472a5 */ /* 0x000fc8000f8e003f */
[----:B------:R-:W-:-:S12]  /*12420*/  @UP0 USHF.R.U32.HI UR36, URZ, UR7, UR5 ;  /* 0x000000073f240299 */ /* 0x000fd80008011605 */
.L_x_5317:
        /* <DEDUP_REMOVED lines=14> */
[----:B------:R-:W-:Y:S02]  /*12510*/  UISETP.NE.AND.EX UP0, UPT, UR7, URZ, UPT, UP0 ;  /* 0x0000003f0700728c */ /* 0x000fe4000bf05300 */
[----:B------:R-:W-:-:S02]  /*12520*/  UIADD3 UR10, -UR5, 0x70, URZ ;  /* 0x00000070050a7890 */ /* 0x000fc4000fffe13f */
[----:B------:R-:W-:Y:S01]  /*12530*/  USEL UR7, UR6, 0x1, UP0 ;  /* 0x0000000106077887 */ /* 0x000fe20008000000 */
[----:B------:R-:W-:Y:S01]  /*12540*/  ULDC UR9, c[0x0][0x2f0] ;  /* 0x0000bc0000097ab9 */ /* 0x000fe20000000800 */
[----:B------:R-:W-:Y:S02]  /*12550*/  UMOV UR41, URZ ;  /* 0x0000003f00297c82 */ /* 0x000fe40008000000 */
[----:B------:R-:W-:Y:S02]  /*12560*/  UIMAD UR10, UR7, UR9, UR10 ;  /* 0x00000009070a72a4 */ /* 0x000fe4000f8e020a */
[----:B0-----:R-:W-:-:S03]  /*12570*/  ULEA UR8, UR4, 0x7f, 0x7 ;  /* 0x0000007f04087891 */ /* 0x001fc6000f8e383f */
[----:B------:R-:W-:Y:S02]  /*12580*/  @UP1 ULDC UR4, c[0x0][0x44c] ;  /* 0x0001130000041ab9 */ /* 0x000fe40000000800 */
[----:B------:R-:W-:Y:S02]  /*12590*/  UIMAD.WIDE.U32 UR4, UR8, UR4, URZ ;  /* 0x00000004080472a5 */ /* 0x000fe4000f8e003f */
[----:B------:R-:W-:Y:S01]  /*125a0*/  UMOV UR6, UR8 ;  /* 0x0000000800067c82 */ /* 0x000fe20008000000 */
[----:B------:R-:W-:Y:S02]  /*125b0*/  @UP1 ULDC UR8, c[0x0][0x450] ;  /* 0x0001140000081ab9 */ /* 0x000fe40000000800 */
[----:B------:R-:W-:Y:S02]  /*125c0*/  @UP1 USHF.R.U32.HI UR6, URZ, UR8, UR5 ;  /* 0x000000083f061299 */ /* 0x000fe40008011605 */
[----:B------:R-:W-:Y:S02]  /*125d0*/  UIMAD UR5, UR7, UR9, 0x6f ;  /* 0x0000006f070574a4 */ /* 0x000fe4000f8e0209 */
[----:B------:R-:W-:Y:S01]  /*125e0*/  UIADD3 UR7, UR10, UR6, URZ ;  /* 0x000000060a077290 */ /* 0x000fe2000fffe03f */
[----:B------:R-:W-:-:S02]  /*125f0*/  UMOV UR4, URZ ;  /* 0x0000003f00047c82 */ /* 0x000fc40008000000 */
[----:B------:R-:W-:Y:S01]  /*12600*/  UMOV UR6, URZ ;  /* 0x0000003f00067c82 */ /* 0x000fe20008000000 */
[----:B------:R-:W-:Y:S02]  /*12610*/  UIMAD.WIDE UR4, UR5, -0x6db6db6d, UR4 ;  /* 0x92492493050478a5 */ /* 0x000fe4000f8e0204 */
[----:B------:R-:W-:Y:S02]  /*12620*/  UIMAD.WIDE UR6, UR7, -0x6db6db6d, UR6 ;  /* 0x92492493070678a5 */ /* 0x000fe4000f8e0206 */
[----:B------:R-:W-:Y:S02]  /*12630*/  USHF.R.U32.HI UR8, URZ, 0x1f, UR5 ;  /* 0x0000001f3f087899 */ /* 0x000fe40008011605 */
[----:B------:R-:W-:Y:S02]  /*12640*/  USHF.R.U32.HI UR4, URZ, 0x1f, UR7 ;  /* 0x0000001f3f047899 */ /* 0x000fe40008011607 */
[----:B------:R-:W-:Y:S02]  /*12650*/  ULEA.HI.SX32 UR8, UR5, UR8, 0x1a ;  /* 0x0000000805087291 */ /* 0x000fe4000f8fd23f */
[----:B------:R-:W-:-:S02]  /*12660*/  ULEA.HI.SX32 UR4, UR7, UR4, 0x1a ;  /* 0x0000000407047291 */ /* 0x000fc4000f8fd23f */
[----:B------:R-:W-:Y:S02]  /*12670*/  USHF.R.U32.HI UR10, URZ, 0x10, UR42 ;  /* 0x000000103f0a7899 */ /* 0x000fe4000801162a */
[----:B------:R-:W-:Y:S02]  /*12680*/  UISETP.LT.AND UP0, UPT, UR8, UR4, UPT ;  /* 0x000000040800728c */ /* 0x000fe4000bf01270 */
[----:B------:R-:W-:Y:S02]  /*12690*/  ULOP3.LUT UR42, UR42, 0xffff, URZ, 0xc0, !UPT ;  /* 0x0000ffff2a2a7892 */ /* 0x000fe4000f8ec03f */
[----:B------:R-:W-:Y:S02]  /*126a0*/  USEL UR39, UR8, UR4, UP0 ;  /* 0x0000000408277287 */ /* 0x000fe40008000000 */
[----:B------:R-:W-:Y:S02]  /*126b0*/  UISETP.NE.AND UP0, UPT, UR10, URZ, UPT ;  /* 0x0000003f0a00728c */ /* 0x000fe4000bf05270 */
[----:B------:R-:W-:-:S06]  /*126c0*/  UISETP.GE.AND UP1, UPT, UR39, 0x1, UPT ;  /* 0x000000012700788c */ /* 0x000fcc000bf26270 */
[----:B------:R-:W-:-:S03]  /*126d0*/  PLOP3.LUT P0, PT, PT, PT, UP1, 0x80, 0x0 ;  /* 0x000000000000781c */ /* 0x000fc60003f0f018 */
[----:B------:R-:W-:-:S10]  /*126e0*/  @!UP0 ULDC UR10, c[0x0][0x9f0] ;  /* 0x00027c00000a8ab9 */ /* 0x000fd40000000800 */
[----:B------:R-:W-:Y:S05]  /*126f0*/  @!P0 BRA `(.L_x_5319) ;  /* 0x0000000000848947 */ /* 0x000fea0003800000 */
[----:B------:R-:W-:Y:S01]  /*12700*/  IMAD.U32 R3, RZ, RZ, UR10 ;  /* 0x0000000aff037e24 */ /* 0x000fe2000f8e00ff */
[----:B------:R-:W-:Y:S01]  /*12710*/  UIADD3 UR6, UR10, -0x1, UR39 ;  /* 0xffffffff0a067890 */ /* 0x000fe2000fffe027 */
[----:B------:R-:W-:-:S03]  /*12720*/  UMOV UR4, URZ ;  /* 0x0000003f00047c82 */ /* 0x000fc60008000000 */
[-C--:B------:R-:W-:Y:S02]  /*12730*/  IABS R0, R3.reuse ;  /* 0x0000000300007213 */ /* 0x080fe40000000000 */
[----:B------:R-:W-:Y:S01]  /*12740*/  IABS R4, R3 ;  /* 0x0000000300047213 */ /* 0x000fe20000000000 */
[----:B------:R-:W-:Y:S01]  /*12750*/  IMAD.U32 R3, RZ, RZ, UR6 ;  /* 0x00000006ff037e24 */ /* 0x000fe2000f8e00ff */
[----:B------:R-:W-:Y:S01]  /*12760*/  R2UR UR11, R0 ;  /* 0x00000000000b72ca */ /* 0x000fe200000e0000 */
[----:B------:R-:W-:Y:S01]  /*12770*/  ULOP3.LUT UR6, UR6, UR10, URZ, 0x3c, !UPT ;  /* 0x0000000a06067292 */ /* 0x000fe2000f8e3c3f */
[----:B------:R-:W-:-:S11]  /*12780*/  IADD3 R4, RZ, -R4, RZ ;  /* 0x80000004ff047210 */ /* 0x000fd60007ffe0ff */
[----:B------:R-:W0:Y:S08]  /*12790*/  I2F.RP R0, UR11 ;  /* 0x0000000b00007d06 */ /* 0x000e300008209400 */
[----:B0-----:R-:W0:Y:S02]  /*127a0*/  MUFU.RCP R0, R0 ;  /* 0x0000000000007308 */ /* 0x001e240000001000 */
[----:B0-----:R-:W-:Y:S01]  /*127b0*/  VIADD R2, R0, 0xffffffe ;  /* 0x0ffffffe00027836 */ /* 0x001fe20000000000 */
[----:B------:R-:W-:Y:S01]  /*127c0*/  IABS R0, R3 ;  /* 0x0000000300007213 */ /* 0x000fe20000000000 */
[----:B------:R-:W-:-:S03]  /*127d0*/  IMAD.MOV.U32 R3, RZ, RZ, R4 ;  /* 0x000000ffff037224 */ /* 0x000fc600078e0004 */
[----:B------:R-:W-:Y:S01]  /*127e0*/  R2UR UR8, R0 ;  /* 0x00000000000872ca */ /* 0x000fe200000e0000 */
[----:B------:R-:W0:Y:S01]  /*127f0*/  F2I.FTZ.U32.TRUNC.NTZ R2, R2 ;  /* 0x0000000200027305 */ /* 0x000e22000021f000 */
        /* <DEDUP_REMOVED lines=17> */
.L_x_5319:
[----:B------:R-:W-:Y:S01]  /*12910*/  UIMAD UR40, UR42, UR41, URZ ;  /* 0x000000292a2872a4 */ /* 0x000fe2000f8e023f */
[----:B------:R-:W-:-:S05]  /*12920*/  IMAD.U32 R0, RZ, RZ, UR39 ;  /* 0x00000027ff007e24 */ /* 0x000fca000f8e00ff */
[----:B------:R-:W-:-:S05]  /*12930*/  IMAD.U32 R3, RZ, RZ, UR40 ;  /* 0x00000028ff037e24 */ /* 0x000fca000f8e00ff */
[----:B------:R-:W-:Y:S01]  /*12940*/  VIADDMNMX R17, R3, UR41, R0, PT ;  /* 0x0000002903117c46 */ /* 0x000fe2000b800100 */
[----:B------:R-:W-:Y:S01]  /*12950*/  IMAD.MOV.U32 R0, RZ, RZ, RZ ;  /* 0x000000ffff007224 */ /* 0x000fe200078e00ff */
[----:B------:R-:W-:Y:S02]  /*12960*/  MOV R3, 0x1 ;  /* 0x0000000100037802 */ /* 0x000fe40000000f00 */
        /* <DEDUP_REMOVED lines=26> */
.L_x_5320:
        /* <DEDUP_REMOVED lines=20> */
.L_x_5322:
        /* <DEDUP_REMOVED lines=15> */
.L_x_5321:
        /* <DEDUP_REMOVED lines=21> */
.L_x_5407:
        /* <DEDUP_REMOVED lines=8> */
.L_x_5410:
[----:B------:R-:W-:Y:S05]  /*12f10*/  @!P6 BRA `(.L_x_5324) ;  /* 0x000000040008e947 */ /* 0x000fea0003800000 */
[----:B------:R-:W-:Y:S01]  /*12f20*/  IMAD.MOV.U32 R16, RZ, RZ, R18 ;  /* 0x000000ffff107224 */ /* 0x000fe200078e0012 */
[----:B------:R-:W-:Y:S06]  /*12f30*/  @!P1 BRA `(.L_x_5326) ;  /* 0x00000000004c9947 */ /* 0x000fec0003800000 */
[----:B------:R-:W1:Y:S01]  /*12f40*/  LDC R6, c[0x0][0x43c] ;  /* 0x00010f00ff067b82 */ /* 0x000e620000000800 */
[----:B0-----:R-:W-:Y:S01]  /*12f50*/  MOV R0, R17 ;  /* 0x0000001100007202 */ /* 0x001fe20000000f00 */
        /* <DEDUP_REMOVED lines=17> */
.L_x_5326:
[----:B0-----:R-:W-:Y:S01]  /*13070*/  IMAD.MOV.U32 R0, RZ, RZ, 0x1 ;  /* 0x00000001ff007424 */ /* 0x001fe200078e00ff */
[----:B------:R-:W1:Y:S04]  /*13080*/  S2R R8, SR_TID.X ;  /* 0x0000000000087919 */ /* 0x000e680000002100 */
[----:B------:R-:W-:-:S04]  /*13090*/  SHF.L.U32 R0, R0, 0x1f, RZ ;  /* 0x0000001f00007819 */ /* 0x000fc800000006ff */
[----:B------:R-:W0:Y:S01]  /*130a0*/  SYNCS.PHASECHK.TRANS64.TRYWAIT P0, [UR38+0x36840], R0 ;  /* 0x03684000ff0075a7 */ /* 0x000e220008000166 */
[----:B-1----:R-:W-:-:S04]  /*130b0*/  LOP3.LUT R2, R8, 0x7f, RZ, 0xc0, !PT ;  /* 0x0000007f08027812 */ /* 0x002fc800078ec0ff */
[----:B------:R-:W-:Y:S01]  /*130c0*/  ISETP.NE.AND P1, PT, R2, RZ, PT ;  /* 0x000000ff0200720c */ /* 0x000fe20003f25270 */
[----:B0-----:R-:W-:-:S12]  /*130d0*/  @!P0 BRA `(.L_x_5327) ;  /* 0x00000038003c8947 */ /* 0x001fd80003800000 */
.L_x_5411:
[----:B------:R-:W-:Y:S05]  /*130e0*/  @P1 BRA `(.L_x_5328) ;  /* 0x0000000000181947 */ /* 0x000fea0003800000 */
[----:B------:R-:W1:Y:S01]  /*130f0*/  S2R R2, SR_TID.X ;  /* 0x0000000000027919 */ /* 0x000e620000002100 */
[----:B0-----:R-:W-:-:S04]  /*13100*/  MOV R0, 0xa800 ;  /* 0x0000a80000007802 */ /* 0x001fc80000000f00 */
[----:B------:R2:W-:Y:S01]  /*13110*/  SYNCS.ARRIVE.TRANS64 RZ, [UR38+0x36830], R0 ;  /* 0x03683000ffff79a7 */ /* 0x0005e20008000026 */
[----:B-1----:R-:W-:-:S13]  /*13120*/  LOP3.LUT P0, RZ, R2, 0x1f, RZ, 0xc0, !PT ;  /* 0x0000001f02ff7812 */ /* 0x002fda000780c0ff */
[----:B--2---:R-:W-:Y:S05]  /*13130*/  @!P0 BRA `(.L_x_5328) ;  /* 0x0000000000048947 */ /* 0x004fea0003800000 */
[----:B------:R-:W-:Y:S01]  /*13140*/  BPT.TRAP 0x1 ;  /* 0x000000040000795c */ /* 0x000fe20000300000 */
.L_x_5328:
        /* <DEDUP_REMOVED lines=31> */
.L_x_5324:
        /* <DEDUP_REMOVED lines=22> */
.L_x_5329:
        /* <DEDUP_REMOVED lines=26> */
[----:B-1----:R-:W-:-:S04]  /*13640*/  @P0 IMAD.HI.U32 R10, R0, R9, RZ ;  /* 0x00000009000a0227 */ /* 0x002fc800078e00ff */
[----:B------:R-:W-:Y:S01]  /*13650*/  IMAD.SHL.U32 R9, R12, 0x8, RZ ;  /* 0x000000080c097824 */ /* 0x000fe200078e00ff */
[----:B0-----:R-:W-:-:S04]  /*13660*/  @P0 SHF.R.U32.HI R4, RZ, R7, R10 ;  /* 0x00000007ff040219 */ /* 0x001fc8000001160a */
[--C-:B------:R-:W-:Y:S01]  /*13670*/  SHF.R.S32.HI R5, RZ, 0x1f, R4.reuse ;  /* 0x0000001fff057819 */ /* 0x100fe20000011404 */
[----:B------:R-:W-:Y:S02]  /*13680*/  IMAD.MOV R7, RZ, RZ, -R4 ;  /* 0x000000ffff077224 */ /* 0x000fe400078e0a04 */
[----:B------:R-:W-:-:S04]  /*13690*/  IMAD.WIDE.U32 R2, R4, UR4, R2 ;  /* 0x0000000404027c25 */ /* 0x000fc8000f8e0002 */
[----:B------:R-:W-:Y:S02]  /*136a0*/  IMAD R5, R5, UR4, RZ ;  /* 0x0000000405057c24 */ /* 0x000fe4000f8e02ff */
[----:B------:R-:W-:Y:S02]  /*136b0*/  IMAD R0, R6, R7, R0 ;  /* 0x0000000706007224 */ /* 0x000fe400078e0200 */
[----:B------:R-:W-:Y:S01]  /*136c0*/  IMAD R5, R4, UR5, R5 ;  /* 0x0000000504057c24 */ /* 0x000fe2000f8e0205 */
[----:B------:R-:W-:Y:S02]  /*136d0*/  ULDC.64 UR4, c[0x0][0x2c8] ;  /* 0x0000b20000047ab9 */ /* 0x000fe40000000a00 */
[----:B------:R-:W-:Y:S02]  /*136e0*/  SHF.R.S32.HI R4, RZ, 0x1f, R0 ;  /* 0x0000001fff047819 */ /* 0x000fe40000011400 */
[----:B------:R-:W-:-:S03]  /*136f0*/  IADD3 R3, R3, R5, RZ ;  /* 0x0000000503037210 */ /* 0x000fc60007ffe0ff */
        /* <DEDUP_REMOVED lines=23> */
[----:B------:R-:W-:Y:S01]  /*13870*/  IMAD R8, R11, 0x80, R8 ;  /* 0x000000800b087824 */ /* 0x000fe200078e0208 */
[----:B------:R-:W-:Y:S01]  /*13880*/  ULDC.64 UR6, c[0x0][0x208] ;  /* 0x0000820000067ab9 */ /* 0x000fe20000000a00 */
[----:B------:R-:W1:Y:S01]  /*13890*/  SHFL.IDX PT, R14, R0, RZ, 0x181f ;  /* 0x00181fff000e7589 */ /* 0x000e6200000e0000 */
[----:B------:R-:W-:Y:S02]  /*138a0*/  IMAD R6, R6, UR4, RZ ;  /* 0x0000000406067c24 */ /* 0x000fe4000f8e02ff */
[C---:B------:R-:W-:Y:S01]  /*138b0*/  VIADD R5, R8.reuse, 0x10 ;  /* 0x0000001008057836 */ /* 0x040fe20000000000 */
[----:B------:R-:W2:Y:S02]  /*138c0*/  SHFL.IDX PT, R4, R7, 0x1, 0x181f ;  /* 0x00381f0007047f89 */ /* 0x000ea400000e0000 */
[----:B------:R-:W-:-:S13]  /*138d0*/  ISETP.GE.AND P3, PT, R8, R6, PT ;  /* 0x000000060800720c */ /* 0x000fda0003f66270 */
[----:B------:R-:W-:Y:S02]  /*138e0*/  @!P3 LEA R21, R9, UR38, 0x1 ;  /* 0x000000260915bc11 */ /* 0x000fe4000f8e08ff */
[----:B0-----:R-:W-:Y:S01]  /*138f0*/  MOV R3, R2 ;  /* 0x0000000200037202 */ /* 0x001fe20000000f00 */
[----:B-1----:R-:W-:Y:S02]  /*13900*/  IMAD.MOV.U32 R2, RZ, RZ, R14 ;  /* 0x000000ffff027224 */ /* 0x002fe400078e000e */
[----:B------:R-:W0:Y:S02]  /*13910*/  SHFL.IDX PT, R14, R0, 0x1, 0x181f ;  /* 0x00381f00000e7f89 */ /* 0x000e2400000e0000 */
[----:B------:R-:W-:-:S05]  /*13920*/  @!P3 IMAD.WIDE.U32 R2, R10, 0x2, R2 ;  /* 0x000000020a02b825 */ /* 0x000fca00078e0002 */
[----:B------:R-:W-:Y:S04]  /*13930*/  @!P3 LDGSTS.E.BYPASS.LTC128B.128 [R21+0x15400], desc[UR6][R2.64], !P2 ;  /* 0x154000000215bfae */ /* 0x000fe8000d101d46 */
[----:B------:R-:W-:Y:S04]  /*13940*/  @!P3 LDGSTS.E.BYPASS.LTC128B.128 [R21+0x19400], desc[UR6][R2.64+0x80], !P0 ;  /* 0x194000800215bfae */ /* 0x000fe8000c101d46 */
[----:B------:R1:W-:Y:S01]  /*13950*/  @!P3 LDGSTS.E.BYPASS.LTC128B.128 [R21+0x1d400], desc[UR6][R2.64+0x100], !P1 ;  /* 0x1d4001000215bfae */ /* 0x0003e2000c901d46 */
[----:B------:R-:W-:Y:S01]  /*13960*/  ISETP.GE.AND P3, PT, R5, R6, PT ;  /* 0x000000060500720c */ /* 0x000fe20003f66270 */
[----:B--2---:R-:W-:-:S02]  /*13970*/  IMAD.MOV.U32 R5, RZ, RZ, R4 ;  /* 0x000000ffff057224 */ /* 0x004fc400078e0004 */
[----:B0-----:R-:W-:Y:S02]  /*13980*/  IMAD.MOV.U32 R4, RZ, RZ, R14 ;  /* 0x000000ffff047224 */ /* 0x001fe400078e000e */
[----:B------:R-:W-:Y:S01]  /*13990*/  SHFL.IDX PT, R14, R0, 0x2, 0x181f ;  /* 0x00581f00000e7f89 */ /* 0x000fe200000e0000 */
[----:B-1----:R-:W-:-:S07]  /*139a0*/  IADD3 R3, R8, 0x20, RZ ;  /* 0x0000002008037810 */ /* 0x002fce0007ffe0ff */
[----:B------:R-:W-:Y:S01]  /*139b0*/  @!P3 IMAD.WIDE.U32 R4, R10, 0x2, R4 ;  /* 0x000000020a04b825 */ /* 0x000fe200078e0004 */
[----:B------:R-:W0:Y:S01]  /*139c0*/  SHFL.IDX PT, R2, R7, 0x2, 0x181f ;  /* 0x00581f0007027f89 */ /* 0x000e2200000e0000 */
[----:B------:R-:W-:-:S05]  /*139d0*/  @!P3 LEA R20, R9, UR38, 0x1 ;  /* 0x000000260914bc11 */ /* 0x000fca000f8e08ff */
[----:B------:R-:W-:Y:S04]  /*139e0*/  @!P3 LDGSTS.E.BYPASS.LTC128B.128 [R20+0x15c00], desc[UR6][R4.64], !P2 ;  /* 0x15c000000414bfae */ /* 0x000fe8000d101d46 */
[----:B------:R-:W-:Y:S04]  /*139f0*/  @!P3 LDGSTS.E.BYPASS.LTC128B.128 [R20+0x19c00], desc[UR6][R4.64+0x80], !P0 ;  /* 0x19c000800414bfae */ /* 0x000fe8000c101d46 */
[----:B------:R1:W-:Y:S01]  /*13a00*/  @!P3 LDGSTS.E.BYPASS.LTC128B.128 [R20+0x1dc00], desc[UR6][R4.64+0x100], !P1 ;  /* 0x1dc001000414bfae */ /* 0x0003e2000c901d46 */
[----:B------:R-:W-:Y:S01]  /*13a10*/  ISETP.GE.AND P3, PT, R3, R6, PT ;  /* 0x000000060300720c */ /* 0x000fe20003f66270 */
[----:B0-----:R-:W-:-:S02]  /*13a20*/  IMAD.MOV.U32 R3, RZ, RZ, R2 ;  /* 0x000000ffff037224 */ /* 0x001fc400078e0002 */
[----:B------:R-:W-:Y:S01]  /*13a30*/  IMAD.MOV.U32 R2, RZ, RZ, R14 ;  /* 0x000000ffff027224 */ /* 0x000fe200078e000e */
[----:B-1----:R-:W0:Y:S09]  /*13a40*/  SHFL.IDX PT, R4, R7, 0x3, 0x181f ;  /* 0x00781f0007047f89 */ /* 0x002e3200000e0000 */
        /* <DEDUP_REMOVED lines=8> */
[----:B0-----:R-:W-:Y:S01]  /*13ad0*/  IMAD.MOV.U32 R5, RZ, RZ, R4 ;  /* 0x000000ffff057224 */ /* 0x001fe200078e0004 */
[----:B-1----:R-:W-:Y:S01]  /*13ae0*/  MOV R4, R14 ;  /* 0x0000000e00047202 */ /* 0x002fe20000000f00 */
[----:B--2---:R-:W0:Y:S01]  /*13af0*/  SHFL.IDX PT, R2, R7, 0x4, 0x181f ;  /* 0x00981f0007027f89 */ /* 0x004e2200000e0000 */
[----:B------:R-:W-:-:S09]  /*13b00*/  VIADD R3, R8, 0x40 ;  /* 0x0000004008037836 */ /* 0x000fd20000000000 */
        /* <DEDUP_REMOVED lines=20> */
[----:B--2---:R-:W0:Y:S01]  /*13c50*/  SHFL.IDX PT, R2, R7, 0x6, 0x181f ;  /* 0x00d81f0007027f89 */ /* 0x004e2200000e0000 */
        /* <DEDUP_REMOVED lines=17> */
.L_x_5428:
[----:B0-----:R-:W-:Y:S01]  /*13d70*/  IADD3 R3, R8, 0x70, RZ ;  /* 0x0000007008037810 */ /* 0x001fe20007ffe0ff */
[----:B------:R-:W-:Y:S01]  /*13d80*/  BSSY B0, `(.L_x_5331) ;  /* 0x000000e000007945 */ /* 0x000fe20003800000 */
[----:B--2---:R-:W-:Y:S02]  /*13d90*/  IMAD.MOV.U32 R2, RZ, RZ, R14 ;  /* 0x000000ffff027224 */ /* 0x004fe400078e000e */
[----:B------:R-:W-:Y:S01]  /*13da0*/  ISETP.GE.AND P3, PT, R3, R6, PT ;  /* 0x000000060300720c */ /* 0x000fe20003f66270 */
[----:B-1----:R-:W-:-:S12]  /*13db0*/  IMAD.MOV.U32 R3, RZ, RZ, R4 ;  /* 0x000000ffff037224 */ /* 0x002fd800078e0004 */
        /* <DEDUP_REMOVED lines=10> */
.L_x_5332:
[----:B------:R-:W-:Y:S05]  /*13e60*/  BSYNC B0 ;  /* 0x0000000000007941 */ /* 0x000fea0003800000 */
.L_x_5331:
        /* <DEDUP_REMOVED lines=12> */
.L_x_5429:
[----:B0-----:R-:W-:Y:S01]  /*13f30*/  MOV R9, 0x1 ;  /* 0x0000000100097802 */ /* 0x001fe20000000f00 */
[----:B------:R-:W-:Y:S01]  /*13f40*/  IMAD.MOV.U32 R8, RZ, RZ, RZ ;  /* 0x000000ffff087224 */ /* 0x000fe200078e00ff */
        /* <DEDUP_REMOVED lines=26> */
.L_x_5370:
[----:B------:R-:W2:Y:S01]  /*140f0*/  LDL R2, [R1] ;  /* 0x0000000001027983 */ /* 0x000ea20000100800 */
[----:B------:R-:W-:Y:S01]  /*14100*/  VIADD R7, R7, 0xfffffffe ;  /* 0xfffffffe07077836 */ /* 0x000fe20000000000 */
[----:B------:R-:W-:Y:S04]  /*14110*/  BSSY B1, `(.L_x_5336) ;  /* 0x0000097000017945 */ /* 0x000fe80003800000 */
[----:B------:R-:W-:Y:S02]  /*14120*/  ISETP.NE.AND P1, PT, R7, RZ, PT ;  /* 0x000000ff0700720c */ /* 0x000fe40003f25270 */
[----:B--2---:R-:W-:-:S13]  /*14130*/  ISETP.NE.AND P0, PT, R2, RZ, PT ;  /* 0x000000ff0200720c */ /* 0x004fda0003f05270 */
[----:B0-----:R-:W-:Y:S05]  /*14140*/  @!P0 BRA `(.L_x_5337) ;  /* 0x00000008004c8947 */ /* 0x001fea0003800000 */
        /* <DEDUP_REMOVED lines=23> */
.L_x_5338:
[----:B------:R-:W1:Y:S01]  /*142c0*/  S2R R2, SR_TID.X ;  /* 0x0000000000027919 */ /* 0x000e620000002100 */
[----:B------:R-:W-:Y:S01]  /*142d0*/  BSSY B2, `(.L_x_5339) ;  /* 0x0000006000027945 */ /* 0x000fe20003800000 */
[----:B-1----:R-:W-:Y:S02]  /*142e0*/  LOP3.LUT R3, R2, 0x7f, RZ, 0xc0, !PT ;  /* 0x0000007f02037812 */ /* 0x002fe400078ec0ff */
[----:B------:R-:W-:Y:S02]  /*142f0*/  SHF.L.U32 R2, R6, 0x1f, RZ ;  /* 0x0000001f06027819 */ /* 0x000fe400000006ff */
[----:B------:R-:W-:Y:S02]  /*14300*/  ISETP.NE.AND P2, PT, R3, RZ, PT ;  /* 0x000000ff0300720c */ /* 0x000fe40003f45270 */
[----:B------:R-:W1:Y:S02]  /*14310*/  SYNCS.PHASECHK.TRANS64.TRYWAIT P0, [UR38+0x36848], R2 ;  /* 0x03684802ff0075a7 */ /* 0x000e640008000166 */
[----:B-1----:R-:W-:Y:S09]  /*14320*/  @!P0 BRA `(.L_x_5340) ;  /* 0x0000003000988947 */ /* 0x002ff20003800000 */
.L_x_5430:
[----:B------:R-:W-:Y:S05]  /*14330*/  BSYNC B2 ;  /* 0x0000000000027941 */ /* 0x000fea0003800000 */
.L_x_5339:
[----:B------:R-:W-:Y:S04]  /*14340*/  BSSY B2, `(.L_x_5341) ;  /* 0x0000007000027945 */ /* 0x000fe80003800000 */
[----:B------:R-:W-:Y:S05]  /*14350*/  @P2 BRA `(.L_x_5342) ;  /* 0x0000000000142947 */ /* 0x000fea0003800000 */
[----:B------:R-:W-:Y:S01]  /*14360*/  ISETP.NE.AND P0, PT, R10, RZ, PT ;  /* 0x000000ff0a00720c */ /* 0x000fe20003f05270 */
[----:B-1----:R-:W-:-:S04]  /*14370*/  IMAD.MOV.U32 R3, RZ, RZ, 0xa800 ;  /* 0x0000a800ff037424 */ /* 0x002fc800078e00ff */
[----:B------:R2:W-:Y:S08]  /*14380*/  SYNCS.ARRIVE.TRANS64 RZ, [UR38+0x36838], R3 ;  /* 0x03683803ffff79a7 */ /* 0x0005f00008000026 */
[----:B--2---:R-:W-:Y:S05]  /*14390*/  @!P0 BRA `(.L_x_5342) ;  /* 0x0000000000048947 */ /* 0x004fea0003800000 */
[----:B------:R-:W-:Y:S01]  /*143a0*/  BPT.TRAP 0x1 ;  /* 0x000000040000795c */ /* 0x000fe20000300000 */
.L_x_5342:
[----:B------:R-:W-:Y:S05]  /*143b0*/  BSYNC B2 ;  /* 0x0000000000027941 */ /* 0x000fea0003800000 */
.L_x_5341:
[----:B0-----:R-:W-:Y:S01]  /*143c0*/  MOV R5, RZ ;  /* 0x000000ff00057202 */ /* 0x001fe20000000f00 */
        /* <DEDUP_REMOVED lines=10> */
.L_x_5343:
        /* <DEDUP_REMOVED lines=13> */
.L_x_5344:
        /* <DEDUP_REMOVED lines=15> */
.L_x_5345:
        /* <DEDUP_REMOVED lines=12> */
.L_x_5431:
[----:B------:R-:W-:Y:S05]  /*146f0*/  BSYNC B2 ;  /* 0x0000000000027941 */ /* 0x000fea0003800000 */
.L_x_5346:
        /* <DEDUP_REMOVED lines=9> */
.L_x_5349:
[----:B------:R-:W-:Y:S05]  /*14790*/  BSYNC B2 ;  /* 0x0000000000027941 */ /* 0x000fea0003800000 */
.L_x_5348:
        /* <DEDUP_REMOVED lines=10> */
.L_x_5350:
        /* <DEDUP_REMOVED lines=13> */
.L_x_5351:
        /* <DEDUP_REMOVED lines=13> */
.L_x_5352:
        /* <DEDUP_REMOVED lines=10> */
.L_x_5337:
[----:B------:R-:W-:Y:S05]  /*14a80*/  BSYNC B1 ;  /* 0x0000000000017941 */ /* 0x000fea0003800000 */
.L_x_5336:
        /* <DEDUP_REMOVED lines=9> */
[----:B------:R-:W1:Y:S01]  /*14b20*/  LDC R4, c[0x0][0x43c] ;  /* 0x00010f00ff047b82 */ /* 0x000e620000000800 */
[----:B------:R-:W-:Y:S01]  /*14b30*/  ULDC.64 UR4, c[0x0][0x428] ;  /* 0x00010a0000047ab9 */ /* 0x000fe20000000a00 */
[----:B------:R-:W-:Y:S01]  /*14b40*/  ULDC.64 UR6, c[0x0][0x208] ;  /* 0x0000820000067ab9 */ /* 0x000fe20000000a00 */
[----:B-1----:R-:W-:-:S13]  /*14b50*/  ISETP.NE.AND P0, PT, R4, 0x1, PT ;  /* 0x000000010400780c */ /* 0x002fda0003f05270 */
[----:B------:R-:W1:Y:S02]  /*14b60*/  @P0 LDC.64 R2, c[0x0][0x440] ;  /* 0x00011000ff020b82 */ /* 0x000e640000000a00 */
[----:B-1----:R-:W-:-:S04]  /*14b70*/  @P0 IMAD.HI.U32 R5, R11, R2, RZ ;  /* 0x000000020b050227 */ /* 0x002fc800078e00ff */
        /* <DEDUP_REMOVED lines=13> */
.L_x_5355:
[----:B------:R-:W2:Y:S01]  /*14c50*/  S2R R2, SR_TID.X ;  /* 0x0000000000027919 */ /* 0x000ea20000002100 */
[----:B------:R-:W-:Y:S01]  /*14c60*/  BSSY B2, `(.L_x_5356) ;  /* 0x0000006000027945 */ /* 0x000fe20003800000 */
[----:B--2---:R-:W-:Y:S02]  /*14c70*/  LOP3.LUT R3, R2, 0x7f, RZ, 0xc0, !PT ;  /* 0x0000007f02037812 */ /* 0x004fe400078ec0ff */
[----:B------:R-:W-:Y:S02]  /*14c80*/  SHF.L.U32 R2, R9, 0x1f, RZ ;  /* 0x0000001f09027819 */ /* 0x000fe400000006ff */
[----:B------:R-:W-:Y:S02]  /*14c90*/  ISETP.NE.AND P2, PT, R3, RZ, PT ;  /* 0x000000ff0300720c */ /* 0x000fe40003f45270 */
[----:B------:R-:W2:Y:S02]  /*14ca0*/  SYNCS.PHASECHK.TRANS64.TRYWAIT P0, [UR38+0x36840], R2 ;  /* 0x03684002ff0075a7 */ /* 0x000ea40008000166 */
[----:B--2---:R-:W-:Y:S09]  /*14cb0*/  @!P0 BRA `(.L_x_5357) ;  /* 0x0000002800648947 */ /* 0x004ff20003800000 */
.L_x_5432:
[----:B------:R-:W-:Y:S05]  /*14cc0*/  BSYNC B2 ;  /* 0x0000000000027941 */ /* 0x000fea0003800000 */
.L_x_5356:
[----:B------:R-:W-:Y:S04]  /*14cd0*/  BSSY B2, `(.L_x_5358) ;  /* 0x0000007000027945 */ /* 0x000fe80003800000 */
[----:B------:R-:W-:Y:S05]  /*14ce0*/  @P2 BRA `(.L_x_5359) ;  /* 0x0000000000142947 */ /* 0x000fea0003800000 */
[----:B------:R-:W-:Y:S01]  /*14cf0*/  ISETP.NE.AND P0, PT, R10, RZ, PT ;  /* 0x000000ff0a00720c */ /* 0x000fe20003f05270 */
[----:B--2---:R-:W-:-:S04]  /*14d00*/  IMAD.MOV.U32 R2, RZ, RZ, 0xa800 ;  /* 0x0000a800ff027424 */ /* 0x004fc800078e00ff */
[----:B------:R3:W-:Y:S08]  /*14d10*/  SYNCS.ARRIVE.TRANS64 RZ, [UR38+0x36830], R2 ;  /* 0x03683002ffff79a7 */ /* 0x0007f00008000026 */
[----:B---3--:R-:W-:Y:S05]  /*14d20*/  @!P0 BRA `(.L_x_5359) ;  /* 0x0000000000048947 */ /* 0x008fea0003800000 */
[----:B------:R-:W-:Y:S01]  /*14d30*/  BPT.TRAP 0x1 ;  /* 0x000000040000795c */ /* 0x000fe20000300000 */
.L_x_5359:
[----:B------:R-:W-:Y:S05]  /*14d40*/  BSYNC B2 ;  /* 0x0000000000027941 */ /* 0x000fea0003800000 */
.L_x_5358:
[----:B0-----:R-:W-:Y:S01]  /*14d50*/  IMAD.MOV.U32 R14, RZ, RZ, RZ ;  /* 0x000000ffff0e7224 */ /* 0x001fe200078e00ff */
[----:B------:R-:W-:Y:S01]  /*14d60*/  ULDC.64 UR4, c[0x0][0x198] ;  /* 0x0000660000047ab9 */ /* 0x000fe20000000a00 */
[----:B------:R-:W-:Y:S01]  /*14d70*/  PLOP3.LUT P0, PT, PT, PT, PT, 0x80, 0x0 ;  /* 0x000000000000781c */ /* 0x000fe20003f0f070 */
[----:B------:R-:W-:Y:S01]  /*14d80*/  UIADD3 UR4, UP0, UR4, 0x370, URZ ;  /* 0x0000037004047890 */ /* 0x000fe2000ff1e03f */
[----:B--2---:R-:W-:Y:S01]  /*14d90*/  IMAD R2, R11, 0x70, RZ ;  /* 0x000000700b027824 */ /* 0x004fe200078e02ff */
[----:B------:R-:W-:Y:S01]  /*14da0*/  R2UR UR10, R14 ;  /* 0x000000000e0a72ca */ /* 0x000fe200000e0000 */
[----:B------:R-:W-:Y:S02]  /*14db0*/  UIADD3 UR8, UR38, 0x21400, URZ ;  /* 0x0002140026087890 */ /* 0x000fe4000fffe03f */
[----:B------:R-:W-:Y:S02]  /*14dc0*/  UIADD3 UR9, UR38, 0x36830, URZ ;  /* 0x0003683026097890 */ /* 0x000fe4000fffe03f */
[----:B------:R-:W-:Y:S01]  /*14dd0*/  UIADD3.X UR5, URZ, UR5, URZ, UP0, !UPT ;  /* 0x000000053f057290 */ /* 0x000fe200087fe43f */
[----:B------:R-:W-:Y:S01]  /*14de0*/  UMOV UR6, 0x0 ;  /* 0x0000000000067882 */ /* 0x000fe20000000000 */
[----:B------:R-:W-:-:S10]  /*14df0*/  UMOV UR7, 0x14f00000 ;  /* 0x14f0000000077882 */ /* 0x000fd40000000000 */
.L_x_5360:
        /* <DEDUP_REMOVED lines=8> */
[----:B-1----:R-:W-:Y:S01]  /*14e80*/  IMAD.MOV.U32 R5, RZ, RZ, 0x40 ;  /* 0x00000040ff057424 */ /* 0x002fe200078e00ff */
[----:B------:R-:W-:Y:S01]  /*14e90*/  PLOP3.LUT P0, PT, PT, PT, PT, 0x80, 0x0 ;  /* 0x000000000000781c */ /* 0x000fe20003f0f070 */
[----:B------:R-:W-:Y:S01]  /*14ea0*/  UIADD3 UR8, UR38, 0x24c00, URZ ;  /* 0x00024c0026087890 */ /* 0x000fe2000fffe03f */
[----:B------:R-:W-:Y:S02]  /*14eb0*/  UMOV UR6, 0x0 ;  /* 0x0000000000067882 */ /* 0x000fe40000000000 */
[----:B------:R-:W-:Y:S01]  /*14ec0*/  R2UR UR10, R5 ;  /* 0x00000000050a72ca */ /* 0x000fe200000e0000 */
[----:B------:R-:W-:-:S14]  /*14ed0*/  UMOV UR7, 0x14f00000 ;  /* 0x14f0000000077882 */ /* 0x000fdc0000000000 */
.L_x_5361:
        /* <DEDUP_REMOVED lines=14> */
.L_x_5362:
        /* <DEDUP_REMOVED lines=12> */
.L_x_5433:
[----:B------:R-:W-:Y:S05]  /*15080*/  BSYNC B2 ;  /* 0x0000000000027941 */ /* 0x000fea0003800000 */
.L_x_5363:
        /* <DEDUP_REMOVED lines=9> */
.L_x_5366:
[----:B------:R-:W-:Y:S05]  /*15120*/  BSYNC B2 ;  /* 0x0000000000027941 */ /* 0x000fea0003800000 */
.L_x_5365:
        /* <DEDUP_REMOVED lines=10> */
.L_x_5367:
        /* <DEDUP_REMOVED lines=13> */
.L_x_5368:
        /* <DEDUP_REMOVED lines=13> */
.L_x_5369:
        /* <DEDUP_REMOVED lines=10> */
.L_x_5354:
[----:B------:R-:W-:Y:S05]  /*15410*/  BSYNC B1 ;  /* 0x0000000000017941 */ /* 0x000fea0003800000 */
.L_x_5353:
[----:B------:R-:W-:Y:S02]  /*15420*/  VIADD R0, R0, 0xfffffffe ;  /* 0xfffffffe00007836 */ /* 0x000fe40000000000 */
[----:B------:R-:W-:Y:S01]  /*15430*/  IMAD.MOV.U32 R6, RZ, RZ, R9 ;  /* 0x000000ffff067224 */ /* 0x000fe200078e0009 */
[----:B------:R-:W-:Y:S06]  /*15440*/  @P1 BRA `(.L_x_5370) ;  /* 0xffffffec00281947 */ /* 0x000fec000383ffff */
[----:B------:R-:W-:Y:S05]  /*15450*/  BSYNC B0 ;  /* 0x0000000000007941 */ /* 0x000fea0003800000 */
.L_x_5335:
        /* <DEDUP_REMOVED lines=10> */
[----:B------:R-:W1:Y:S01]  /*15500*/  LDC R7, c[0x0][0x43c] ;  /* 0x00010f00ff077b82 */ /* 0x000e620000000800 */
[----:B------:R-:W-:Y:S01]  /*15510*/  IMAD.MOV.U32 R6, RZ, RZ, R0 ;  /* 0x000000ffff067224 */ /* 0x000fe200078e0000 */
[----:B------:R-:W-:Y:S01]  /*15520*/  ULDC.64 UR4, c[0x0][0x428] ;  /* 0x00010a0000047ab9 */ /* 0x000fe20000000a00 */
[----:B------:R-:W-:Y:S01]  /*15530*/  ULDC.64 UR6, c[0x0][0x208] ;  /* 0x0000820000067ab9 */ /* 0x000fe20000000a00 */
[----:B------:R-:W-:-:S04]  /*15540*/  IMAD R19, R19, UR4, RZ ;  /* 0x0000000413137c24 */ /* 0x000fc8000f8e02ff */
[----:B------:R-:W-:Y:S01]  /*15550*/  IMAD R19, R18, UR5, R19 ;  /* 0x0000000512137c24 */ /* 0x000fe2000f8e0213 */
[----:B-1----:R-:W-:-:S13]  /*15560*/  ISETP.NE.AND P0, PT, R7, 0x1, PT ;  /* 0x000000010700780c */ /* 0x002fda0003f05270 */
[----:B------:R-:W1:Y:S02]  /*15570*/  @P0 LDC.64 R2, c[0x0][0x440] ;  /* 0x00011000ff020b82 */ /* 0x000e640000000a00 */
[----:B-1----:R-:W-:-:S05]  /*15580*/  @P0 IMAD.HI.U32 R2, R0, R2, RZ ;  /* 0x0000000200020227 */ /* 0x002fca00078e00ff */
[----:B------:R-:W-:-:S04]  /*15590*/  @P0 SHF.R.U32.HI R6, RZ, R3, R2 ;  /* 0x00000003ff060219 */ /* 0x000fc80000011602 */
[----:B------:R-:W-:Y:S02]  /*155a0*/  SHF.R.S32.HI R3, RZ, 0x1f, R6 ;  /* 0x0000001fff037819 */ /* 0x000fe40000011406 */
[----:B------:R-:W-:-:S05]  /*155b0*/  MOV R2, R6 ;  /* 0x0000000600027202 */ /* 0x000fca0000000f00 */
        /* <DEDUP_REMOVED lines=8> */
.L_x_5372:
[----:B------:R-:W2:Y:S01]  /*15640*/  S2R R2, SR_TID.X ;  /* 0x0000000000027919 */ /* 0x000ea20000002100 */
[----:B------:R-:W-:Y:S01]  /*15650*/  BSSY B1, `(.L_x_5373) ;  /* 0x0000006000017945 */ /* 0x000fe20003800000 */
[----:B--2---:R-:W-:Y:S02]  /*15660*/  LOP3.LUT R3, R2, 0x7f, RZ, 0xc0, !PT ;  /* 0x0000007f02037812 */ /* 0x004fe400078ec0ff */
[----:B------:R-:W-:Y:S02]  /*15670*/  SHF.L.U32 R2, R9, 0x1f, RZ ;  /* 0x0000001f09027819 */ /* 0x000fe400000006ff */
[----:B------:R-:W-:Y:S02]  /*15680*/  ISETP.NE.AND P1, PT, R3, RZ, PT ;  /* 0x000000ff0300720c */ /* 0x000fe40003f25270 */
[----:B------:R-:W2:Y:S02]  /*15690*/  SYNCS.PHASECHK.TRANS64.TRYWAIT P0, [UR38+0x36848], R2 ;  /* 0x03684802ff0075a7 */ /* 0x000ea40008000166 */
[----:B--2---:R-:W-:Y:S09]  /*156a0*/  @!P0 BRA `(.L_x_5374) ;  /* 0x0000002000188947 */ /* 0x004ff20003800000 */
.L_x_5434:
[----:B------:R-:W-:Y:S05]  /*156b0*/  BSYNC B1 ;  /* 0x0000000000017941 */ /* 0x000fea0003800000 */
.L_x_5373:
[----:B------:R-:W-:Y:S04]  /*156c0*/  BSSY B1, `(.L_x_5375) ;  /* 0x0000007000017945 */ /* 0x000fe80003800000 */
[----:B------:R-:W-:Y:S05]  /*156d0*/  @P1 BRA `(.L_x_5376) ;  /* 0x0000000000141947 */ /* 0x000fea0003800000 */
[----:B------:R-:W-:Y:S01]  /*156e0*/  ISETP.NE.AND P0, PT, R10, RZ, PT ;  /* 0x000000ff0a00720c */ /* 0x000fe20003f05270 */
[----:B--2---:R-:W-:-:S04]  /*156f0*/  IMAD.MOV.U32 R3, RZ, RZ, 0xa800 ;  /* 0x0000a800ff037424 */ /* 0x004fc800078e00ff */
[----:B------:R3:W-:Y:S08]  /*15700*/  SYNCS.ARRIVE.TRANS64 RZ, [UR38+0x36838], R3 ;  /* 0x03683803ffff79a7 */ /* 0x0007f00008000026 */
[----:B---3--:R-:W-:Y:S05]  /*15710*/  @!P0 BRA `(.L_x_5376) ;  /* 0x0000000000048947 */ /* 0x008fea0003800000 */
[----:B------:R-:W-:Y:S01]  /*15720*/  BPT.TRAP 0x1 ;  /* 0x000000040000795c */ /* 0x000fe20000300000 */
.L_x_5376:
[----:B------:R-:W-:Y:S05]  /*15730*/  BSYNC B1 ;  /* 0x0000000000017941 */ /* 0x000fea0003800000 */
.L_x_5375:
[----:B------:R-:W-:Y:S01]  /*15740*/  IMAD.MOV.U32 R7, RZ, RZ, RZ ;  /* 0x000000ffff077224 */ /* 0x000fe200078e00ff */
        /* <DEDUP_REMOVED lines=10> */
.L_x_5377:
[----:B------:R-:W-:-:S13]  /*157f0*/  @P0 ELECT P2, URZ, PT ;  /* 0x00000000003f082f */ /* 0x000fda0003840000 */
[----:B-----5:R-:W-:Y:S01]  /*15800*/  @P2 R2UR UR13, R4 ;  /* 0x00000000040d22ca */ /* 0x020fe200000e0000 */
[----:B------:R-:W-:Y:S01]  /*15810*/  UMOV UR12, UR36 ;  /* 0x00000024000c7c82 */ /* 0x000fe20008000000 */
[----:B------:R-:W-:Y:S02]  /*15820*/  @P2 R2UR UR11, R3 ;  /* 0x00000000030b22ca */ /* 0x000fe400000e0000 */
[----:B------:R-:W-:Y:S02]  /*15830*/  @P2 PLOP3.LUT P0, PT, P2, PT, PT, 0x8, 0x0 ;  /* 0x000000000000281c */ /* 0x000fe4000170e170 */
[----:B------:R-:W-:-:S09]  /*15840*/  PLOP3.LUT P2, PT, PT, PT, PT, 0x8, 0x0 ;  /* 0x000000000000781c */ /* 0x000fd20003f4e170 */
[----:B------:R2:W-:Y:S02]  /*15850*/  UTMALDG.4D [UR8], [UR4], desc[UR6] ;  /* 0x00000608040075b4 */ /* 0x0005e40008019000 */
[----:B--2---:R-:W-:Y:S05]  /*15860*/  @P0 BRA.U.ANY `(.L_x_5377) ;  /* 0xfffffffd00e00947 */ /* 0x004fea000393ffff */
[----:B------:R-:W-:Y:S01]  /*15870*/  MOV R6, 0x40 ;  /* 0x0000004000067802 */ /* 0x000fe20000000f00 */
[----:B------:R-:W-:Y:S01]  /*15880*/  UIADD3 UR8, UR38, 0x2f400, URZ ;  /* 0x0002f40026087890 */ /* 0x000fe2000fffe03f */
[----:B------:R-:W-:Y:S01]  /*15890*/  PLOP3.LUT P0, PT, PT, PT, PT, 0x80, 0x0 ;  /* 0x000000000000781c */ /* 0x000fe20003f0f070 */
[----:B------:R-:W-:Y:S01]  /*158a0*/  UMOV UR6, 0x0 ;  /* 0x0000000000067882 */ /* 0x000fe20000000000 */
[----:B------:R-:W-:Y:S01]  /*158b0*/  R2UR UR10, R6 ;  /* 0x00000000060a72ca */ /* 0x000fe200000e0000 */
[----:B------:R-:W-:-:S14]  /*158c0*/  UMOV UR7, 0x14f00000 ;  /* 0x14f0000000077882 */ /* 0x000fdc0000000000 */
.L_x_5378:
        /* <DEDUP_REMOVED lines=8> */
[----:B-1----:R-:W-:Y:S01]  /*15950*/  IMAD.MOV.U32 R5, RZ, RZ, 0x80 ;  /* 0x00000080ff057424 */ /* 0x002fe200078e00ff */
[----:B------:R-:W-:Y:S01]  /*15960*/  PLOP3.LUT P0, PT, PT, PT, PT, 0x80, 0x0 ;  /* 0x000000000000781c */ /* 0x000fe20003f0f070 */
[----:B------:R-:W-:Y:S01]  /*15970*/  UIADD3 UR8, UR38, 0x32c00, URZ ;  /* 0x00032c0026087890 */ /* 0x000fe2000fffe03f */
[----:B------:R-:W-:Y:S02]  /*15980*/  UMOV UR6, 0x0 ;  /* 0x0000000000067882 */ /* 0x000fe40000000000 */
[----:B------:R-:W-:Y:S01]  /*15990*/  R2UR UR10, R5 ;  /* 0x00000000050a72ca */ /* 0x000fe200000e0000 */
[----:B------:R-:W-:-:S14]  /*159a0*/  UMOV UR7, 0x14f00000 ;  /* 0x14f0000000077882 */ /* 0x000fdc0000000000 */
.L_x_5379:
        /* <DEDUP_REMOVED lines=8> */
[----:B------:R-:W1:Y:S01]  /*15a30*/  SYNCS.PHASECHK.TRANS64.TRYWAIT P0, [UR38+0x36860], R2 ;  /* 0x03686002ff0075a7 */ /* 0x000e620008000166 */
[----:B------:R-:W-:Y:S04]  /*15a40*/  BSSY B1, `(.L_x_5380) ;  /* 0x0000002000017945 */ /* 0x000fe80003800000 */
[----:B-1----:R-:W-:Y:S05]  /*15a50*/  @!P0 BRA `(.L_x_5381) ;  /* 0x0000001c00448947 */ /* 0x002fea0003800000 */
.L_x_5435:
[----:B------:R-:W-:Y:S05]  /*15a60*/  BSYNC B1 ;  /* 0x0000000000017941 */ /* 0x000fea0003800000 */
.L_x_5380:
[----:B------:R-:W-:Y:S01]  /*15a70*/  BSSY B1, `(.L_x_5382) ;  /* 0x0000009000017945 */ /* 0x000fe20003800000 */
[----:B-1----:R-:W-:Y:S02]  /*15a80*/  IMAD.MOV.U32 R2, RZ, RZ, 0x0 ;  /* 0x00000000ff027424 */ /* 0x002fe400078e00ff */
[----:B------:R-:W-:Y:S01]  /*15a90*/  IMAD.MOV.U32 R3, RZ, RZ, 0x14f00000 ;  /* 0x14f00000ff037424 */ /* 0x000fe200078e00ff */
[----:B------:R-:W-:Y:S06]  /*15aa0*/  @P1 BRA `(.L_x_5383) ;  /* 0x0000000000141947 */ /* 0x000fec0003800000 */
[----:B------:R-:W-:Y:S01]  /*15ab0*/  ISETP.NE.AND P0, PT, R10, RZ, PT ;  /* 0x000000ff0a00720c */ /* 0x000fe20003f05270 */
[----:B------:R-:W-:-:S04]  /*15ac0*/  IMAD.MOV.U32 R11, RZ, RZ, 0xa800 ;  /* 0x0000a800ff0b7424 */ /* 0x000fc800078e00ff */
[----:B------:R1:W-:Y:S08]  /*15ad0*/  SYNCS.ARRIVE.TRANS64 RZ, [UR38+0x36850], R11 ;  /* 0x0368500bffff79a7 */ /* 0x0003f00008000026 */
[----:B-1----:R-:W-:Y:S05]  /*15ae0*/  @!P0 BRA `(.L_x_5383) ;  /* 0x0000000000048947 */ /* 0x002fea0003800000 */
[----:B------:R-:W-:Y:S01]  /*15af0*/  BPT.TRAP 0x1 ;  /* 0x000000040000795c */ /* 0x000fe20000300000 */
.L_x_5383:
[----:B------:R-:W-:Y:S05]  /*15b00*/  BSYNC B1 ;  /* 0x0000000000017941 */ /* 0x000fea0003800000 */
.L_x_5382:
        /* <DEDUP_REMOVED lines=10> */
.L_x_5384:
        /* <DEDUP_REMOVED lines=13> */
.L_x_5385:
        /* <DEDUP_REMOVED lines=13> */
.L_x_5386:
        /* <DEDUP_REMOVED lines=8> */
[----:B------:R-:W-:Y:S01]  /*15dd0*/  MOV R17, R0 ;  /* 0x0000000000117202 */ /* 0x000fe20000000f00 */
[----:B------:R-:W-:-:S07]  /*15de0*/  IMAD.MOV.U32 R16, RZ, RZ, R4 ;  /* 0x000000ffff107224 */ /* 0x000fce00078e0004 */
.L_x_5371:
[----:B------:R-:W-:Y:S05]  /*15df0*/  BSYNC B0 ;  /* 0x0000000000007941 */ /* 0x000fea0003800000 */
.L_x_5334:
        /* <DEDUP_REMOVED lines=12> */
.L_x_5436:
[----:B------:R-:W-:Y:S05]  /*15ec0*/  BSYNC B1 ;  /* 0x0000000000017941 */ /* 0x000fea0003800000 */
.L_x_5389:
        /* <DEDUP_REMOVED lines=8> */
.L_x_5392:
[----:B------:R-:W-:Y:S05]  /*15f50*/  BSYNC B1 ;  /* 0x0000000000017941 */ /* 0x000fea0003800000 */
.L_x_5391:
        /* <DEDUP_REMOVED lines=13> */
.L_x_5393:
        /* <DEDUP_REMOVED lines=13> */
.L_x_5394:
        /* <DEDUP_REMOVED lines=13> */
.L_x_5395:
        /* <DEDUP_REMOVED lines=8> */
.L_x_5388:
[----:B------:R-:W-:Y:S05]  /*16250*/  BSYNC B0 ;  /* 0x0000000000007941 */ /* 0x000fea0003800000 */
.L_x_5387:
[----:B-1----:R-:W-:Y:S02]  /*16260*/  VIADD R0, R8, 0x1 ;  /* 0x0000000108007836 */ /* 0x002fe40000000000 */
[----:B------:R-:W-:-:S03]  /*16270*/  IMAD.MOV.U32 R3, RZ, RZ, RZ ;  /* 0x000000ffff037224 */ /* 0x000fc600078e00ff */
[----:B------:R-:W-:-:S04]  /*16280*/  ISETP.NE.AND P0, PT, R0, 0x2, PT ;  /* 0x000000020000780c */ /* 0x000fc80003f05270 */
[----:B------:R-:W-:Y:S02]  /*16290*/  SEL R2, RZ, 0x1, P0 ;  /* 0x00000001ff027807 */ /* 0x000fe40000000000 */
[----:B------:R-:W-:Y:S02]  /*162a0*/  SEL R0, R0, RZ, P0 ;  /* 0x000000ff00007207 */ /* 0x000fe40000000000 */
[----:B------:R-:W-:-:S07]  /*162b0*/  LOP3.LUT R9, R9, R2, RZ, 0x3c, !PT ;  /* 0x0000000209097212 */ /* 0x000fce00078e3cff */
.L_x_5318:
[----:B------:R-:W1:Y:S01]  /*162c0*/  S2R R5, SR_CgaCtaId ;  /* 0x0000000000057919 */ /* 0x000e620000008800 */
[----:B------:R-:W-:Y:S02]  /*162d0*/  MOV R2, 0x400 ;  /* 0x0000040000027802 */ /* 0x000fe40000000f00 */
[----:B------:R-:W-:Y:S02]  /*162e0*/  SHF.L.U32 R3, R3, 0x1f, RZ ;  /* 0x0000001f03037819 */ /* 0x000fe400000006ff */
[----:B-1----:R-:W-:-:S04]  /*162f0*/  LEA R2, R5, R2, 0x18 ;  /* 0x0000000205027211 */ /* 0x002fc800078ec0ff */
[----:B------:R-:W1:Y:S02]  /*16300*/  SYNCS.PHASECHK.TRANS64.TRYWAIT P0, [R2+URZ+0x36820], R3 ;  /* 0x03682003020075a7 */ /* 0x000e64000800017f */
[----:B-1----:R-:W-:Y:S05]  /*16310*/  @!P0 BRA `(.L_x_5396) ;  /* 0x0000001400408947 */ /* 0x002fea0003800000 */
.L_x_5437:
[----:B------:R-:W-:-:S03]  /*16320*/  UMOV UR4, 0xffffffff ;  /* 0xffffffff00047882 */ /* 0x000fc60000000000 */
[----:B------:R-:W-:Y:S05]  /*16330*/  BRA.DIV UR4, `(.L_x_5397) ;  /* 0x00000016044c7947 */ /* 0x000fea000b800000 */
[----:B-1----:R-:W1:Y:S02]  /*16340*/  S2R R3, SR_TID.X ;  /* 0x0000000000037919 */ /* 0x002e640000002100 */
[----:B-1----:R-:W-:-:S04]  /*16350*/  SHF.R.U32.HI R3, RZ, 0x5, R3 ;  /* 0x00000005ff037819 */ /* 0x002fc80000011603 */
[----:B------:R-:W-:-:S05]  /*16360*/  LOP3.LUT R3, R3, 0x3, RZ, 0xc0, !PT ;  /* 0x0000000303037812 */ /* 0x000fca00078ec0ff */
[----:B0-----:R0:W1:Y:S02]  /*16370*/  SHFL.IDX PT, R14, R3, RZ, 0x1f ;  /* 0x00001fff030e7589 */ /* 0x00106400000e0000 */
.L_x_5440:
[----:B-1----:R-:W-:-:S13]  /*16380*/  ISETP.NE.AND P0, PT, R14, RZ, PT ;  /* 0x000000ff0e00720c */ /* 0x002fda0003f05270 */
[----:B------:R-:W-:Y:S05]  /*16390*/  @P0 BRA `(.L_x_5280) ;  /* 0x0000000000900947 */ /* 0x000fea0003800000 */
[----:B------:R-:W-:-:S03]  /*163a0*/  UMOV UR4, 0xffffffff ;  /* 0xffffffff00047882 */ /* 0x000fc60000000000 */
[----:B------:R-:W-:Y:S05]  /*163b0*/  BRA.DIV UR4, `(.L_x_5398) ;  /* 0x0000001604607947 */ /* 0x000fea000b800000 */
[----:B------:R-:W-:-:S13]  /*163c0*/  ELECT P6, URZ, PT ;  /* 0x00000000003f782f */ /* 0x000fda00038c0000 */
.L_x_5443:
        /* <DEDUP_REMOVED lines=8> */
.L_x_5399:
        /* <DEDUP_REMOVED lines=12> */
.L_x_5444:
[----:B------:R-:W1:Y:S02]  /*16510*/  SYNCS.PHASECHK.TRANS64.TRYWAIT P0, [R3+URZ], R4 ;  /* 0x00000004030075a7 */ /* 0x000e64000800017f */
[----:B-1----:R-:W-:Y:S05]  /*16520*/  @!P0 BRA `(.L_x_5401) ;  /* 0x0000001400388947 */ /* 0x002fea0003800000 */
.L_x_5445:
[----:B------:R-:W-:Y:S05]  /*16530*/  @!P2 BRA `(.L_x_5402) ;  /* 0x000000000004a947 */ /* 0x000fea0003800000 */
[----:B------:R-:W-:Y:S01]  /*16540*/  BPT.TRAP 0x1 ;  /* 0x000000040000795c */ /* 0x000fe20000300000 */
.L_x_5402:
[----:B-1----:R-:W-:-:S05]  /*16550*/  IADD3 R3, R2, 0x36860, RZ ;  /* 0x0003686002037810 */ /* 0x002fca0007ffe0ff */
[----:B------:R-:W-:-:S04]  /*16560*/  IMAD R0, R0, 0x8, R3 ;  /* 0x0000000800007824 */ /* 0x000fc800078e0203 */
[----:B------:R-:W1:Y:S02]  /*16570*/  SYNCS.PHASECHK.TRANS64.TRYWAIT P0, [R0+URZ], R5 ;  /* 0x00000005000075a7 */ /* 0x000e64000800017f */
[----:B-1----:R-:W-:Y:S05]  /*16580*/  @!P0 BRA `(.L_x_5403) ;  /* 0x0000001400348947 */ /* 0x002fea0003800000 */
.L_x_5446:
[----:B------:R-:W-:-:S07]  /*16590*/  IMAD R3, R8, 0x8, R3 ;  /* 0x0000000808037824 */ /* 0x000fce00078e0203 */
.L_x_5404:
[----:B--2---:R2:W3:Y:S02]  /*165a0*/  SYNCS.PHASECHK.TRANS64.TRYWAIT P0, [R3+URZ], R4 ;  /* 0x00000004030075a7 */ /* 0x0044e4000800017f */
[----:B---3--:R-:W-:Y:S05]  /*165b0*/  @!P0 NANOSLEEP.SYNCS 0x989680 ;  /* 0x009896800000895d */ /* 0x008fea0003900000 */
[----:B------:R-:W3:Y:S02]  /*165c0*/  @!P0 SYNCS.PHASECHK.TRANS64 P0, [R3+URZ], R4 ;  /* 0x00000004030085a7 */ /* 0x000ee4000800007f */
[----:B---3--:R-:W-:Y:S05]  /*165d0*/  @!P0 BRA `(.L_x_5404) ;  /* 0xfffffffc00f08947 */ /* 0x008fea000383ffff */
.L_x_5280:
[----:B------:R-:W-:Y:S05]  /*165e0*/  BSYNC B6 ;  /* 0x0000000000067941 */ /* 0x000fea0003800000 */
.L_x_5277:
[----:B------:R-:W-:Y:S05]  /*165f0*/  EXIT ;  /* 0x000000000000794d */ /* 0x000fea0003800000 */
.L_x_5284:
[----:B------:R-:W-:-:S13]  /*16600*/  R2UR UR4, R16 ;  /* 0x00000000100472ca */ /* 0x000fda00000e0000 */
[----:B0-----:R-:W-:-:S04]  /*16610*/  IMAD.U32 R3, RZ, RZ, UR4 ;  /* 0x00000004ff037e24 */ /* 0x001fc8000f8e00ff */
[----:B------:R0:W1:Y:S03]  /*16620*/  SYNCS.PHASECHK.TRANS64.TRYWAIT P0, [R3+URZ+0x36800], R0 ;  /* 0x03680000030075a7 */ /* 0x000066000800017f */
[----:B-1----:R-:W-:Y:S05]  /*16630*/  @!P0 NANOSLEEP.SYNCS 0x989680 ;  /* 0x009896800000895d */ /* 0x002fea0003900000 */
[----:B------:R-:W1:Y:S02]  /*16640*/  @!P0 SYNCS.PHASECHK.TRANS64 P0, [R3+URZ+0x36800], R0 ;  /* 0x03680000030085a7 */ /* 0x000e64000800007f */
[----:B-1----:R-:W-:Y:S05]  /*16650*/  @!P0 BRA `(.L_x_5284) ;  /* 0xfffffffc00e88947 */ /* 0x002fea000383ffff */
[----:B------:R-:W-:Y:S05]  /*16660*/  BRA `(.L_x_5405) ;  /* 0xfffffeac00d47947 */ /* 0x000fea000383ffff */
.L_x_5288:
[----:B------:R-:W-:-:S13]  /*16670*/  R2UR UR4, R16 ;  /* 0x00000000100472ca */ /* 0x000fda00000e0000 */
[----:B0-----:R-:W-:-:S04]  /*16680*/  IMAD.U32 R3, RZ, RZ, UR4 ;  /* 0x00000004ff037e24 */ /* 0x001fc8000f8e00ff */
[----:B------:R0:W2:Y:S03]  /*16690*/  SYNCS.PHASECHK.TRANS64.TRYWAIT P2, [R3+URZ+0x36830], R0 ;  /* 0x03683000030075a7 */ /* 0x0000a6000804017f */
[----:B--2---:R-:W-:Y:S05]  /*166a0*/  @!P2 NANOSLEEP.SYNCS 0x989680 ;  /* 0x009896800000a95d */ /* 0x004fea0003900000 */
[----:B------:R-:W2:Y:S02]  /*166b0*/  @!P2 SYNCS.PHASECHK.TRANS64 P2, [R3+URZ+0x36830], R0 ;  /* 0x036830000300a5a7 */ /* 0x000ea4000804007f */
[----:B--2---:R-:W-:Y:S05]  /*166c0*/  @!P2 BRA `(.L_x_5288) ;  /* 0xfffffffc00e8a947 */ /* 0x004fea000383ffff */
[----:B------:R-:W-:Y:S05]  /*166d0*/  BRA `(.L_x_5287) ;  /* 0xfffffeb000087947 */ /* 0x000fea000383ffff */
.L_x_5293:
[----:B-1----:R-:W-:-:S04]  /*166e0*/  MOV R11, UR61 ;  /* 0x0000003d000b7c02 */ /* 0x002fc80008000f00 */
[----:B------:R1:W2:Y:S03]  /*166f0*/  SYNCS.PHASECHK.TRANS64.TRYWAIT P3, [R11+URZ+0x36830], R6 ;  /* 0x036830060b0075a7 */ /* 0x0002a6000806017f */
[----:B--2---:R-:W-:Y:S05]  /*16700*/  @!P3 NANOSLEEP.SYNCS 0x989680 ;  /* 0x009896800000b95d */ /* 0x004fea0003900000 */
[----:B------:R-:W2:Y:S02]  /*16710*/  @!P3 SYNCS.PHASECHK.TRANS64 P3, [R11+URZ+0x36830], R6 ;  /* 0x036830060b00b5a7 */ /* 0x000ea4000806007f */
[----:B--2---:R-:W-:Y:S05]  /*16720*/  @!P3 BRA `(.L_x_5293) ;  /* 0xfffffffc00ecb947 */ /* 0x004fea000383ffff */
[----:B------:R-:W-:Y:S05]  /*16730*/  BRA `(.L_x_5292) ;  /* 0xfffffef8008c7947 */ /* 0x000fea000383ffff */
.L_x_5297:
[----:B-1----:R-:W-:-:S04]  /*16740*/  IMAD.U32 R11, RZ, RZ, UR11 ;  /* 0x0000000bff0b7e24 */ /* 0x002fc8000f8e00ff */
[----:B------:R1:W2:Y:S03]  /*16750*/  SYNCS.PHASECHK.TRANS64.TRYWAIT P3, [R11+URZ+0x36850], R0 ;  /* 0x036850000b0075a7 */ /* 0x0002a6000806017f */
[----:B--2---:R-:W-:Y:S05]  /*16760*/  @!P3 NANOSLEEP.SYNCS 0x989680 ;  /* 0x009896800000b95d */ /* 0x004fea0003900000 */
[----:B------:R-:W2:Y:S02]  /*16770*/  @!P3 SYNCS.PHASECHK.TRANS64 P3, [R11+URZ+0x36850], R0 ;  /* 0x036850000b00b5a7 */ /* 0x000ea4000806007f */
[----:B--2---:R-:W-:Y:S05]  /*16780*/  @!P3 BRA `(.L_x_5297) ;  /* 0xfffffffc00ecb947 */ /* 0x004fea000383ffff */
[----:B------:R-:W-:Y:S05]  /*16790*/  BRA `(.L_x_5296) ;  /* 0xffffff20002c7947 */ /* 0x000fea000383ffff */
.L_x_5303:
[----:B------:R-:W-:-:S13]  /*167a0*/  R2UR UR7, R15 ;  /* 0x000000000f0772ca */ /* 0x000fda00000e0000 */
[----:B-1----:R-:W-:-:S04]  /*167b0*/  IMAD.U32 R11, RZ, RZ, UR7 ;  /* 0x00000007ff0b7e24 */ /* 0x002fc8000f8e00ff */
[----:B------:R1:W2:Y:S03]  /*167c0*/  SYNCS.PHASECHK.TRANS64.TRYWAIT P2, [R11+URZ+0x36830], R6 ;  /* 0x036830060b0075a7 */ /* 0x0002a6000804017f */
[----:B--2---:R-:W-:Y:S05]  /*167d0*/  @!P2 NANOSLEEP.SYNCS 0x989680 ;  /* 0x009896800000a95d */ /* 0x004fea0003900000 */
[----:B------:R-:W2:Y:S02]  /*167e0*/  @!P2 SYNCS.PHASECHK.TRANS64 P2, [R11+URZ+0x36830], R6 ;  /* 0x036830060b00a5a7 */ /* 0x000ea4000804007f */
[----:B--2---:R-:W-:Y:S05]  /*167f0*/  @!P2 BRA `(.L_x_5303) ;  /* 0xfffffffc00e8a947 */ /* 0x004fea000383ffff */
[----:B------:R-:W-:Y:S05]  /*16800*/  BRA `(.L_x_5302) ;  /* 0xffffff4400987947 */ /* 0x000fea000383ffff */
.L_x_5307:
[----:B-1----:R-:W-:-:S04]  /*16810*/  IMAD.U32 R11, RZ, RZ, UR11 ;  /* 0x0000000bff0b7e24 */ /* 0x002fc8000f8e00ff */
[----:B------:R1:W2:Y:S03]  /*16820*/  SYNCS.PHASECHK.TRANS64.TRYWAIT P2, [R11+URZ+0x36850], R0 ;  /* 0x036850000b0075a7 */ /* 0x0002a6000804017f */
[----:B--2---:R-:W-:Y:S05]  /*16830*/  @!P2 NANOSLEEP.SYNCS 0x989680 ;  /* 0x009896800000a95d */ /* 0x004fea0003900000 */
[----:B------:R-:W2:Y:S02]  /*16840*/  @!P2 SYNCS.PHASECHK.TRANS64 P2, [R11+URZ+0x36850], R0 ;  /* 0x036850000b00a5a7 */ /* 0x000ea4000804007f */
[----:B--2---:R-:W-:Y:S05]  /*16850*/  @!P2 BRA `(.L_x_5307) ;  /* 0xfffffffc00eca947 */ /* 0x004fea000383ffff */
[----:B------:R-:W-:Y:S05]  /*16860*/  BRA `(.L_x_5306) ;  /* 0xffffff6c00587947 */ /* 0x000fea000383ffff */
.L_x_5312:
[----:B-1----:R-:W-:-:S04]  /*16870*/  IMAD.U32 R3, RZ, RZ, UR5 ;  /* 0x00000005ff037e24 */ /* 0x002fc8000f8e00ff */
[----:B------:R1:W2:Y:S03]  /*16880*/  SYNCS.PHASECHK.TRANS64.TRYWAIT P0, [R3+URZ+0x36850], R0 ;  /* 0x03685000030075a7 */ /* 0x0002a6000800017f */
[----:B--2---:R-:W-:Y:S05]  /*16890*/  @!P0 NANOSLEEP.SYNCS 0x989680 ;  /* 0x009896800000895d */ /* 0x004fea0003900000 */
[----:B------:R-:W2:Y:S02]  /*168a0*/  @!P0 SYNCS.PHASECHK.TRANS64 P0, [R3+URZ+0x36850], R0 ;  /* 0x03685000030085a7 */ /* 0x000ea4000800007f */
[----:B--2---:R-:W-:Y:S05]  /*168b0*/  @!P0 BRA `(.L_x_5312) ;  /* 0xfffffffc00ec8947 */ /* 0x004fea000383ffff */
[----:B------:R-:W-:Y:S05]  /*168c0*/  BRA `(.L_x_5311) ;  /* 0xffffff8c00e87947 */ /* 0x000fea000383ffff */
.L_x_5323:
[----:B------:R-:W-:Y:S01]  /*168d0*/  MOV R13, R0 ;  /* 0x00000000000d7202 */ /* 0x000fe20000000f00 */
[----:B------:R-:W-:Y:S02]  /*168e0*/  IMAD.MOV.U32 R12, RZ, RZ, RZ ;  /* 0x000000ffff0c7224 */ /* 0x000fe400078e00ff */
[----:B------:R-:W-:Y:S02]  /*168f0*/  IMAD.MOV.U32 R11, RZ, RZ, 0x1f ;  /* 0x0000001fff0b7424 */ /* 0x000fe400078e00ff */
[----:B------:R-:W-:-:S07]  /*16900*/  IMAD.MOV.U32 R15, RZ, RZ, -0x1 ;  /* 0xffffffffff0f7424 */ /* 0x000fce00078e00ff */
[----:B------:R-:W-:Y:S05]  /*16910*/  WARPSYNC.COLLECTIVE R15, `(.L_x_5406) ;  /* 0x000000000f087348 */ /* 0x000fea0003c00000 */
[----:B------:R0:W1:Y:S02]  /*16920*/  SHFL.IDX P6, R14, R13, R12, R11 ;  /* 0x0000000c0d0e7389 */ /* 0x00006400000c000b */
[----:B01----:R-:W-:Y:S01]  /*16930*/  ENDCOLLECTIVE ;  /* 0x000000000000791b */ /* 0x003fe20003800000 */
.L_x_5406:
[----:B------:R-:W-:Y:S05]  /*16940*/  BRA `(.L_x_5407) ;  /* 0xffffffc400507947 */ /* 0x000fea000383ffff */
.L_x_5325:
[----:B------:R-:W-:Y:S01]  /*16950*/  BSSY B0, `(.L_x_5408) ;  /* 0x0000006000007945 */ /* 0x000fe20003800000 */
[----:B------:R-:W-:-:S07]  /*16960*/  IMAD.MOV.U32 R15, RZ, RZ, -0x1 ;  /* 0xffffffffff0f7424 */ /* 0x000fce00078e00ff */
[----:B0-----:R-:W-:Y:S05]  /*16970*/  WARPSYNC.COLLECTIVE R15, `(.L_x_5409) ;  /* 0x000000000f0c7348 */ /* 0x001fea0003c00000 */
[----:B------:R-:W-:Y:S02]  /*16980*/  ELECT P6, UR62, PT ;  /* 0x00000000003e782f */ /* 0x000fe400038c0000 */
[----:B------:R-:W-:Y:S01]  /*16990*/  MOV R14, UR62 ;  /* 0x0000003e000e7c02 */ /* 0x000fe20008000f00 */
[----:B0-----:R-:W-:Y:S10]  /*169a0*/  ENDCOLLECTIVE ;  /* 0x000000000000791b */ /* 0x001ff40003800000 */
.L_x_5409:
[----:B------:R-:W-:Y:S05]  /*169b0*/  BSYNC B0 ;  /* 0x0000000000007941 */ /* 0x000fea0003800000 */
.L_x_5408:
[----:B------:R-:W-:Y:S05]  /*169c0*/  BRA `(.L_x_5410) ;  /* 0xffffffc400507947 */ /* 0x000fea000383ffff */
.L_x_5327:
[----:B0-----:R-:W-:-:S04]  /*169d0*/  MOV R3, UR38 ;  /* 0x0000002600037c02 */ /* 0x001fc80008000f00 */
[----:B------:R0:W1:Y:S03]  /*169e0*/  SYNCS.PHASECHK.TRANS64.TRYWAIT P0, [R3+URZ+0x36840], R0 ;  /* 0x03684000030075a7 */ /* 0x000066000800017f */
[----:B-1----:R-:W-:Y:S05]  /*169f0*/  @!P0 NANOSLEEP.SYNCS 0x989680 ;  /* 0x009896800000895d */ /* 0x002fea0003900000 */
[----:B------:R-:W1:Y:S02]  /*16a00*/  @!P0 SYNCS.PHASECHK.TRANS64 P0, [R3+URZ+0x36840], R0 ;  /* 0x03684000030085a7 */ /* 0x000e64000800007f */
[----:B-1----:R-:W-:Y:S05]  /*16a10*/  @!P0 BRA `(.L_x_5327) ;  /* 0xfffffffc00ec8947 */ /* 0x002fea000383ffff */
[----:B------:R-:W-:Y:S05]  /*16a20*/  BRA `(.L_x_5411) ;  /* 0xffffffc400ac7947 */ /* 0x000fea000383ffff */
.L_x_5330:
[----:B------:R-:W-:Y:S01]  /*16a30*/  IMAD R8, R11, 0x80, R8 ;  /* 0x000000800b087824 */ /* 0x000fe200078e0208 */
[----:B------:R-:W-:Y:S01]  /*16a40*/  MOV R15, 0xffffffff ;  /* 0xffffffff000f7802 */ /* 0x000fe20000000f00 */
[----:B------:R-:W-:Y:S02]  /*16a50*/  IMAD.MOV.U32 R13, RZ, RZ, R7 ;  /* 0x000000ffff0d7224 */ /* 0x000fe400078e0007 */
[----:B------:R-:W-:Y:S01]  /*16a60*/  IMAD.MOV.U32 R12, RZ, RZ, RZ ;  /* 0x000000ffff0c7224 */ /* 0x000fe200078e00ff */
[----:B------:R-:W-:Y:S01]  /*16a70*/  IADD3 R5, R8, 0x10, RZ ;  /* 0x0000001008057810 */ /* 0x000fe20007ffe0ff */
[----:B------:R-:W-:-:S07]  /*16a80*/  IMAD.MOV.U32 R11, RZ, RZ, 0x181f ;  /* 0x0000181fff0b7424 */ /* 0x000fce00078e00ff */
[----:B------:R-:W-:Y:S05]  /*16a90*/  WARPSYNC.COLLECTIVE R15, `(.L_x_5412) ;  /* 0x000000000f087348 */ /* 0x000fea0003c00000 */
[----:B------:R0:W1:Y:S02]  /*16aa0*/  SHFL.IDX P6, R14, R13, R12, R11 ;  /* 0x0000000c0d0e7389 */ /* 0x00006400000c000b */
[----:B01----:R-:W-:Y:S01]  /*16ab0*/  ENDCOLLECTIVE ;  /* 0x000000000000791b */ /* 0x003fe20003800000 */
.L_x_5412:
[----:B------:R-:W-:Y:S02]  /*16ac0*/  IMAD.MOV.U32 R13, RZ, RZ, R0 ;  /* 0x000000ffff0d7224 */ /* 0x000fe400078e0000 */
[----:B------:R-:W-:-:S07]  /*16ad0*/  IMAD.MOV.U32 R2, RZ, RZ, R14 ;  /* 0x000000ffff027224 */ /* 0x000fce00078e000e */
[----:B------:R-:W-:Y:S05]  /*16ae0*/  WARPSYNC.COLLECTIVE R15, `(.L_x_5413) ;  /* 0x000000000f087348 */ /* 0x000fea0003c00000 */
[----:B------:R0:W1:Y:S02]  /*16af0*/  SHFL.IDX P6, R14, R13, R12, R11 ;  /* 0x0000000c0d0e7389 */ /* 0x00006400000c000b */
[----:B01----:R-:W-:Y:S01]  /*16b00*/  ENDCOLLECTIVE ;  /* 0x000000000000791b */ /* 0x003fe20003800000 */
.L_x_5413:
        /* <DEDUP_REMOVED lines=20> */
.L_x_5414:
[----:B------:R-:W-:Y:S01]  /*16c50*/  VIADD R3, R8, 0x20 ;  /* 0x0000002008037836 */ /* 0x000fe20000000000 */
[----:B------:R-:W-:Y:S01]  /*16c60*/  @!P3 LEA R20, R9, UR38, 0x1 ;  /* 0x000000260914bc11 */ /* 0x000fe2000f8e08ff */
[----:B------:R-:W-:Y:S02]  /*16c70*/  IMAD.MOV.U32 R13, RZ, RZ, R0 ;  /* 0x000000ffff0d7224 */ /* 0x000fe400078e0000 */
[----:B------:R-:W-:-:S07]  /*16c80*/  IMAD.MOV.U32 R4, RZ, RZ, R14 ;  /* 0x000000ffff047224 */ /* 0x000fce00078e000e */
[----:B------:R-:W-:Y:S05]  /*16c90*/  WARPSYNC.COLLECTIVE R15, `(.L_x_5415) ;  /* 0x000000000f087348 */ /* 0x000fea0003c00000 */
[----:B------:R0:W1:Y:S02]  /*16ca0*/  SHFL.IDX P6, R14, R13, R12, R11 ;  /* 0x0000000c0d0e7389 */ /* 0x00006400000c000b */
[----:B01----:R-:W-:Y:S01]  /*16cb0*/  ENDCOLLECTIVE ;  /* 0x000000000000791b */ /* 0x003fe20003800000 */
.L_x_5415:
[----:B------:R-:W-:Y:S01]  /*16cc0*/  ULDC.64 UR4, c[0x0][0x208] ;  /* 0x0000820000047ab9 */ /* 0x000fe20000000a00 */
[----:B------:R-:W-:Y:S01]  /*16cd0*/  MOV R5, R4 ;  /* 0x0000000400057202 */ /* 0x000fe20000000f00 */
        /* <DEDUP_REMOVED lines=14> */
.L_x_5416:
[----:B------:R-:W-:Y:S01]  /*16dc0*/  VIADD R5, R8, 0x30 ;  /* 0x0000003008057836 */ /* 0x000fe20000000000 */
[----:B------:R-:W-:Y:S01]  /*16dd0*/  @!P3 LEA R21, R9, UR38, 0x1 ;  /* 0x000000260915bc11 */ /* 0x000fe2000f8e08ff */
[----:B------:R-:W-:Y:S01]  /*16de0*/  IMAD.MOV.U32 R13, RZ, RZ, R0 ;  /* 0x000000ffff0d7224 */ /* 0x000fe200078e0000 */
[----:B------:R-:W-:-:S07]  /*16df0*/  MOV R2, R14 ;  /* 0x0000000e00027202 */ /* 0x000fce0000000f00 */
[----:B------:R-:W-:Y:S05]  /*16e00*/  WARPSYNC.COLLECTIVE R15, `(.L_x_5417) ;  /* 0x000000000f087348 */ /* 0x000fea0003c00000 */
[----:B------:R0:W1:Y:S02]  /*16e10*/  SHFL.IDX P6, R14, R13, R12, R11 ;  /* 0x0000000c0d0e7389 */ /* 0x00006400000c000b */
[----:B01----:R-:W-:Y:S01]  /*16e20*/  ENDCOLLECTIVE ;  /* 0x000000000000791b */ /* 0x003fe20003800000 */
.L_x_5417:
[----:B------:R-:W-:Y:S01]  /*16e30*/  ULDC.64 UR4, c[0x0][0x208] ;  /* 0x0000820000047ab9 */ /* 0x000fe20000000a00 */
[----:B------:R-:W-:Y:S01]  /*16e40*/  IMAD.MOV.U32 R3, RZ, RZ, R2 ;  /* 0x000000ffff037224 */ /* 0x000fe200078e0002 */
        /* <DEDUP_REMOVED lines=14> */
.L_x_5418:
[----:B------:R-:W-:Y:S01]  /*16f30*/  VIADD R3, R8, 0x40 ;  /* 0x0000004008037836 */ /* 0x000fe20000000000 */
[----:B------:R-:W-:Y:S01]  /*16f40*/  @!P3 LEA R20, R9, UR38, 0x1 ;  /* 0x000000260914bc11 */ /* 0x000fe2000f8e08ff */
[----:B------:R-:W-:Y:S02]  /*16f50*/  IMAD.MOV.U32 R13, RZ, RZ, R0 ;  /* 0x000000ffff0d7224 */ /* 0x000fe400078e0000 */
[----:B------:R-:W-:-:S07]  /*16f60*/  IMAD.MOV.U32 R4, RZ, RZ, R14 ;  /* 0x000000ffff047224 */ /* 0x000fce00078e000e */
[----:B------:R-:W-:Y:S05]  /*16f70*/  WARPSYNC.COLLECTIVE R15, `(.L_x_5419) ;  /* 0x000000000f087348 */ /* 0x000fea0003c00000 */
[----:B------:R0:W1:Y:S02]  /*16f80*/  SHFL.IDX P6, R14, R13, R12, R11 ;  /* 0x0000000c0d0e7389 */ /* 0x00006400000c000b */
[----:B01----:R-:W-:Y:S01]  /*16f90*/  ENDCOLLECTIVE ;  /* 0x000000000000791b */ /* 0x003fe20003800000 */
.L_x_5419:
[----:B------:R-:W-:Y:S01]  /*16fa0*/  ULDC.64 UR4, c[0x0][0x208] ;  /* 0x0000820000047ab9 */ /* 0x000fe20000000a00 */
[----:B------:R-:W-:Y:S01]  /*16fb0*/  MOV R5, R4 ;  /* 0x0000000400057202 */ /* 0x000fe20000000f00 */
        /* <DEDUP_REMOVED lines=14> */
.L_x_5420:
[----:B------:R-:W-:Y:S01]  /*170a0*/  VIADD R5, R8, 0x50 ;  /* 0x0000005008057836 */ /* 0x000fe20000000000 */
[----:B------:R-:W-:Y:S01]  /*170b0*/  @!P3 LEA R21, R9, UR38, 0x1 ;  /* 0x000000260915bc11 */ /* 0x000fe2000f8e08ff */
[----:B------:R-:W-:Y:S02]  /*170c0*/  IMAD.MOV.U32 R13, RZ, RZ, R0 ;  /* 0x000000ffff0d7224 */ /* 0x000fe400078e0000 */
[----:B------:R-:W-:-:S07]  /*170d0*/  IMAD.MOV.U32 R2, RZ, RZ, R14 ;  /* 0x000000ffff027224 */ /* 0x000fce00078e000e */
[----:B------:R-:W-:Y:S05]  /*170e0*/  WARPSYNC.COLLECTIVE R15, `(.L_x_5421) ;  /* 0x000000000f087348 */ /* 0x000fea0003c00000 */
[----:B------:R0:W1:Y:S02]  /*170f0*/  SHFL.IDX P6, R14, R13, R12, R11 ;  /* 0x0000000c0d0e7389 */ /* 0x00006400000c000b */
[----:B01----:R-:W-:Y:S01]  /*17100*/  ENDCOLLECTIVE ;  /* 0x000000000000791b */ /* 0x003fe20003800000 */
.L_x_5421:
        /* <DEDUP_REMOVED lines=16> */
.L_x_5422:
[----:B------:R-:W-:Y:S02]  /*17210*/  IADD3 R3, R8, 0x60, RZ ;  /* 0x0000006008037810 */ /* 0x000fe40007ffe0ff */
[----:B------:R-:W-:Y:S01]  /*17220*/  @!P3 LEA R20, R9, UR38, 0x1 ;  /* 0x000000260914bc11 */ /* 0x000fe2000f8e08ff */
[----:B------:R-:W-:Y:S01]  /*17230*/  IMAD.MOV.U32 R13, RZ, RZ, R0 ;  /* 0x000000ffff0d7224 */ /* 0x000fe200078e0000 */
[----:B------:R-:W-:-:S07]  /*17240*/  MOV R4, R14 ;  /* 0x0000000e00047202 */ /* 0x000fce0000000f00 */
[----:B------:R-:W-:Y:S05]  /*17250*/  WARPSYNC.COLLECTIVE R15, `(.L_x_5423) ;  /* 0x000000000f087348 */ /* 0x000fea0003c00000 */
[----:B------:R0:W1:Y:S02]  /*17260*/  SHFL.IDX P6, R14, R13, R12, R11 ;  /* 0x0000000c0d0e7389 */ /* 0x00006400000c000b */
[----:B01----:R-:W-:Y:S01]  /*17270*/  ENDCOLLECTIVE ;  /* 0x000000000000791b */ /* 0x003fe20003800000 */
.L_x_5423:
        /* <DEDUP_REMOVED lines=16> */
.L_x_5424:
[----:B------:R-:W-:Y:S02]  /*17380*/  @!P3 LEA R21, R9, UR38, 0x1 ;  /* 0x000000260915bc11 */ /* 0x000fe4000f8e08ff */
[----:B------:R-:W-:Y:S01]  /*17390*/  MOV R13, R0 ;  /* 0x00000000000d7202 */ /* 0x000fe20000000f00 */
[----:B------:R-:W-:-:S07]  /*173a0*/  IMAD.MOV.U32 R2, RZ, RZ, R14 ;  /* 0x000000ffff027224 */ /* 0x000fce00078e000e */
[----:B------:R-:W-:Y:S05]  /*173b0*/  WARPSYNC.COLLECTIVE R15, `(.L_x_5425) ;  /* 0x000000000f087348 */ /* 0x000fea0003c00000 */
[----:B------:R0:W1:Y:S02]  /*173c0*/  SHFL.IDX P6, R14, R13, R12, R11 ;  /* 0x0000000c0d0e7389 */ /* 0x00006400000c000b */
[----:B01----:R-:W-:Y:S01]  /*173d0*/  ENDCOLLECTIVE ;  /* 0x000000000000791b */ /* 0x003fe20003800000 */
.L_x_5425:
[----:B------:R-:W-:Y:S01]  /*173e0*/  ULDC.64 UR4, c[0x0][0x208] ;  /* 0x0000820000047ab9 */ /* 0x000fe20000000a00 */
[----:B------:R-:W-:Y:S02]  /*173f0*/  IMAD.MOV.U32 R3, RZ, RZ, R2 ;  /* 0x000000ffff037224 */ /* 0x000fe400078e0002 */
        /* <DEDUP_REMOVED lines=13> */
.L_x_5426:
[----:B------:R-:W-:Y:S02]  /*174d0*/  IMAD.MOV.U32 R13, RZ, RZ, R0 ;  /* 0x000000ffff0d7224 */ /* 0x000fe400078e0000 */
[----:B------:R-:W-:-:S07]  /*174e0*/  IMAD.MOV.U32 R4, RZ, RZ, R14 ;  /* 0x000000ffff047224 */ /* 0x000fce00078e000e */
[----:B------:R-:W-:Y:S05]  /*174f0*/  WARPSYNC.COLLECTIVE R15, `(.L_x_5427) ;  /* 0x000000000f087348 */ /* 0x000fea0003c00000 */
[----:B------:R0:W1:Y:S02]  /*17500*/  SHFL.IDX P6, R14, R13, R12, R11 ;  /* 0x0000000c0d0e7389 */ /* 0x00006400000c000b */
[----:B01----:R-:W-:Y:S01]  /*17510*/  ENDCOLLECTIVE ;  /* 0x000000000000791b */ /* 0x003fe20003800000 */
.L_x_5427:
[----:B------:R-:W-:Y:S05]  /*17520*/  BRA `(.L_x_5428) ;  /* 0xffffffc800107947 */ /* 0x000fea000383ffff */
.L_x_5333:
[----:B-1----:R-:W-:-:S04]  /*17530*/  IMAD.U32 R3, RZ, RZ, UR38 ;  /* 0x00000026ff037e24 */ /* 0x002fc8000f8e00ff */
[----:B------:R1:W2:Y:S03]  /*17540*/  SYNCS.PHASECHK.TRANS64.TRYWAIT P0, [R3+URZ+0x36820], R2 ;  /* 0x03682002030075a7 */ /* 0x0002a6000800017f */
[----:B--2---:R-:W-:Y:S05]  /*17550*/  @!P0 NANOSLEEP.SYNCS 0x989680 ;  /* 0x009896800000895d */ /* 0x004fea0003900000 */
[----:B------:R-:W2:Y:S02]  /*17560*/  @!P0 SYNCS.PHASECHK.TRANS64 P0, [R3+URZ+0x36820], R2 ;  /* 0x03682002030085a7 */ /* 0x000ea4000800007f */
[----:B--2---:R-:W-:Y:S05]  /*17570*/  @!P0 BRA `(.L_x_5333) ;  /* 0xfffffffc00ec8947 */ /* 0x004fea000383ffff */
[----:B------:R-:W-:Y:S05]  /*17580*/  BRA `(.L_x_5429) ;  /* 0xffffffc800687947 */ /* 0x000fea000383ffff */
.L_x_5340:
[----:B-1----:R-:W-:-:S04]  /*17590*/  MOV R3, UR38 ;  /* 0x0000002600037c02 */ /* 0x002fc80008000f00 */
[----:B------:R1:W2:Y:S03]  /*175a0*/  SYNCS.PHASECHK.TRANS64.TRYWAIT P0, [R3+URZ+0x36848], R2 ;  /* 0x03684802030075a7 */ /* 0x0002a6000800017f */
[----:B--2---:R-:W-:Y:S05]  /*175b0*/  @!P0 NANOSLEEP.SYNCS 0x989680 ;  /* 0x009896800000895d */ /* 0x004fea0003900000 */
[----:B------:R-:W2:Y:S02]  /*175c0*/  @!P0 SYNCS.PHASECHK.TRANS64 P0, [R3+URZ+0x36848], R2 ;  /* 0x03684802030085a7 */ /* 0x000ea4000800007f */
[----:B--2---:R-:W-:Y:S05]  /*175d0*/  @!P0 BRA `(.L_x_5340) ;  /* 0xfffffffc00ec8947 */ /* 0x004fea000383ffff */
[----:B------:R-:W-:Y:S05]  /*175e0*/  BRA `(.L_x_5430) ;  /* 0xffffffcc00507947 */ /* 0x000fea000383ffff */
.L_x_5347:
[----:B0-----:R-:W-:-:S04]  /*175f0*/  IMAD.U32 R3, RZ, RZ, UR38 ;  /* 0x00000026ff037e24 */ /* 0x001fc8000f8e00ff */
[----:B------:R0:W1:Y:S03]  /*17600*/  SYNCS.PHASECHK.TRANS64.TRYWAIT P0, [R3+URZ+0x36860], R2 ;  /* 0x03686002030075a7 */ /* 0x000066000800017f */
[----:B-1----:R-:W-:Y:S05]  /*17610*/  @!P0 NANOSLEEP.SYNCS 0x989680 ;  /* 0x009896800000895d */ /* 0x002fea0003900000 */
[----:B------:R-:W1:Y:S02]  /*17620*/  @!P0 SYNCS.PHASECHK.TRANS64 P0, [R3+URZ+0x36860], R2 ;  /* 0x03686002030085a7 */ /* 0x000e64000800007f */
[----:B-1----:R-:W-:Y:S05]  /*17630*/  @!P0 BRA `(.L_x_5347) ;  /* 0xfffffffc00ec8947 */ /* 0x002fea000383ffff */
[----:B------:R-:W-:Y:S05]  /*17640*/  BRA `(.L_x_5431) ;  /* 0xffffffd000287947 */ /* 0x000fea000383ffff */
.L_x_5357:
[----:B--2---:R-:W-:-:S04]  /*17650*/  IMAD.U32 R3, RZ, RZ, UR38 ;  /* 0x00000026ff037e24 */ /* 0x004fc8000f8e00ff */
[----:B------:R2:W3:Y:S03]  /*17660*/  SYNCS.PHASECHK.TRANS64.TRYWAIT P0, [R3+URZ+0x36840], R2 ;  /* 0x03684002030075a7 */ /* 0x0004e6000800017f */
[----:B---3--:R-:W-:Y:S05]  /*17670*/  @!P0 NANOSLEEP.SYNCS 0x989680 ;  /* 0x009896800000895d */ /* 0x008fea0003900000 */
[----:B------:R-:W3:Y:S02]  /*17680*/  @!P0 SYNCS.PHASECHK.TRANS64 P0, [R3+URZ+0x36840], R2 ;  /* 0x03684002030085a7 */ /* 0x000ee4000800007f */
[----:B---3--:R-:W-:Y:S05]  /*17690*/  @!P0 BRA `(.L_x_5357) ;  /* 0xfffffffc00ec8947 */ /* 0x008fea000383ffff */
[----:B------:R-:W-:Y:S05]  /*176a0*/  BRA `(.L_x_5432) ;  /* 0xffffffd400847947 */ /* 0x000fea000383ffff */
.L_x_5364:
[----:B0-----:R-:W-:-:S04]  /*176b0*/  IMAD.U32 R3, RZ, RZ, UR38 ;  /* 0x00000026ff037e24 */ /* 0x001fc8000f8e00ff */
[----:B------:R0:W1:Y:S03]  /*176c0*/  SYNCS.PHASECHK.TRANS64.TRYWAIT P0, [R3+URZ+0x36868], R2 ;  /* 0x03686802030075a7 */ /* 0x000066000800017f */
[----:B-1----:R-:W-:Y:S05]  /*176d0*/  @!P0 NANOSLEEP.SYNCS 0x989680 ;  /* 0x009896800000895d */ /* 0x002fea0003900000 */
[----:B------:R-:W1:Y:S02]  /*176e0*/  @!P0 SYNCS.PHASECHK.TRANS64 P0, [R3+URZ+0x36868], R2 ;  /* 0x03686802030085a7 */ /* 0x000e64000800007f */
[----:B-1----:R-:W-:Y:S05]  /*176f0*/  @!P0 BRA `(.L_x_5364) ;  /* 0xfffffffc00ec8947 */ /* 0x002fea000383ffff */
[----:B------:R-:W-:Y:S05]  /*17700*/  BRA `(.L_x_5433) ;  /* 0xffffffd8005c7947 */ /* 0x000fea000383ffff */
.L_x_5374:
[----:B--2---:R-:W-:-:S04]  /*17710*/  MOV R3, UR38 ;  /* 0x0000002600037c02 */ /* 0x004fc80008000f00 */
[----:B------:R2:W3:Y:S03]  /*17720*/  SYNCS.PHASECHK.TRANS64.TRYWAIT P0, [R3+URZ+0x36848], R2 ;  /* 0x03684802030075a7 */ /* 0x0004e6000800017f */
[----:B---3--:R-:W-:Y:S05]  /*17730*/  @!P0 NANOSLEEP.SYNCS 0x989680 ;  /* 0x009896800000895d */ /* 0x008fea0003900000 */
[----:B------:R-:W3:Y:S02]  /*17740*/  @!P0 SYNCS.PHASECHK.TRANS64 P0, [R3+URZ+0x36848], R2 ;  /* 0x03684802030085a7 */ /* 0x000ee4000800007f */
[----:B---3--:R-:W-:Y:S05]  /*17750*/  @!P0 BRA `(.L_x_5374) ;  /* 0xfffffffc00ec8947 */ /* 0x008fea000383ffff */
[----:B------:R-:W-:Y:S05]  /*17760*/  BRA `(.L_x_5434) ;  /* 0xffffffdc00d07947 */ /* 0x000fea000383ffff */
.L_x_5381:
[----:B-1----:R-:W-:-:S04]  /*17770*/  IMAD.U32 R3, RZ, RZ, UR38 ;  /* 0x00000026ff037e24 */ /* 0x002fc8000f8e00ff */
[----:B------:R1:W2:Y:S03]  /*17780*/  SYNCS.PHASECHK.TRANS64.TRYWAIT P0, [R3+URZ+0x36860], R2 ;  /* 0x03686002030075a7 */ /* 0x0002a6000800017f */
[----:B--2---:R-:W-:Y:S05]  /*17790*/  @!P0 NANOSLEEP.SYNCS 0x989680 ;  /* 0x009896800000895d */ /* 0x004fea0003900000 */
[----:B------:R-:W2:Y:S02]  /*177a0*/  @!P0 SYNCS.PHASECHK.TRANS64 P0, [R3+URZ+0x36860], R2 ;  /* 0x03686002030085a7 */ /* 0x000ea4000800007f */
[----:B--2---:R-:W-:Y:S05]  /*177b0*/  @!P0 BRA `(.L_x_5381) ;  /* 0xfffffffc00ec8947 */ /* 0x004fea000383ffff */
[----:B------:R-:W-:Y:S05]  /*177c0*/  BRA `(.L_x_5435) ;  /* 0xffffffe000a47947 */ /* 0x000fea000383ffff */
.L_x_5390:
[----:B-1----:R1:W2:Y:S02]  /*177d0*/  SYNCS.PHASECHK.TRANS64.TRYWAIT P0, [R3+URZ+0x36860], R0 ;  /* 0x03686000030075a7 */ /* 0x0022a4000800017f */
[----:B--2---:R-:W-:Y:S05]  /*177e0*/  @!P0 NANOSLEEP.SYNCS 0x989680 ;  /* 0x009896800000895d */ /* 0x004fea0003900000 */
[----:B------:R-:W2:Y:S02]  /*177f0*/  @!P0 SYNCS.PHASECHK.TRANS64 P0, [R3+URZ+0x36860], R0 ;  /* 0x03686000030085a7 */ /* 0x000ea4000800007f */
[----:B--2---:R-:W-:Y:S05]  /*17800*/  @!P0 BRA `(.L_x_5390) ;  /* 0xfffffffc00f08947 */ /* 0x004fea000383ffff */
[----:B------:R-:W-:Y:S05]  /*17810*/  BRA `(.L_x_5436) ;  /* 0xffffffe400a87947 */ /* 0x000fea000383ffff */
.L_x_5396:
[----:B-1----:R1:W2:Y:S02]  /*17820*/  SYNCS.PHASECHK.TRANS64.TRYWAIT P0, [R2+URZ+0x36820], R3 ;  /* 0x03682003020075a7 */ /* 0x0022a4000800017f */
[----:B--2---:R-:W-:Y:S05]  /*17830*/  @!P0 NANOSLEEP.SYNCS 0x989680 ;  /* 0x009896800000895d */ /* 0x004fea0003900000 */
[----:B------:R-:W2:Y:S02]  /*17840*/  @!P0 SYNCS.PHASECHK.TRANS64 P0, [R2+URZ+0x36820], R3 ;  /* 0x03682003020085a7 */ /* 0x000ea4000800007f */
[----:B--2---:R-:W-:Y:S05]  /*17850*/  @!P0 BRA `(.L_x_5396) ;  /* 0xfffffffc00f08947 */ /* 0x004fea000383ffff */
[----:B------:R-:W-:Y:S05]  /*17860*/  BRA `(.L_x_5437) ;  /* 0xffffffe800ac7947 */ /* 0x000fea000383ffff */
.L_x_5397:
[----:B------:R-:W2:Y:S01]  /*17870*/  S2R R4, SR_TID.X ;  /* 0x0000000000047919 */ /* 0x000ea20000002100 */
[----:B------:R-:W-:Y:S01]  /*17880*/  BSSY B0, `(.L_x_5438) ;  /* 0x000000a000007945 */ /* 0x000fe20003800000 */
[----:B------:R-:W-:Y:S01]  /*17890*/  IMAD.MOV.U32 R12, RZ, RZ, RZ ;  /* 0x000000ffff0c7224 */ /* 0x000fe200078e00ff */
[----:B------:R-:W-:Y:S01]  /*178a0*/  MOV R11, 0x1f ;  /* 0x0000001f000b7802 */ /* 0x000fe20000000f00 */
[----:B------:R-:W-:Y:S01]  /*178b0*/  IMAD.MOV.U32 R15, RZ, RZ, -0x1 ;  /* 0xffffffffff0f7424 */ /* 0x000fe200078e00ff */
[----:B--2---:R-:W-:-:S04]  /*178c0*/  SHF.R.U32.HI R4, RZ, 0x5, R4 ;  /* 0x00000005ff047819 */ /* 0x004fc80000011604 */
[----:B------:R-:W-:-:S05]  /*178d0*/  LOP3.LUT R4, R4, 0x3, RZ, 0xc0, !PT ;  /* 0x0000000304047812 */ /* 0x000fca00078ec0ff */
[----:B------:R-:W-:-:S07]  /*178e0*/  IMAD.MOV.U32 R13, RZ, RZ, R4 ;  /* 0x000000ffff0d7224 */ /* 0x000fce00078e0004 */
[----:B01----:R-:W-:Y:S05]  /*178f0*/  WARPSYNC.COLLECTIVE R15, `(.L_x_5439) ;  /* 0x000000000f087348 */ /* 0x003fea0003c00000 */
[----:B0-----:R0:W2:Y:S02]  /*17900*/  SHFL.IDX P6, R14, R13, R12, R11 ;  /* 0x0000000c0d0e7389 */ /* 0x0010a400000c000b */
[----:B012---:R-:W-:Y:S01]  /*17910*/  ENDCOLLECTIVE ;  /* 0x000000000000791b */ /* 0x007fe20003800000 */
.L_x_5439:
[----:B------:R-:W-:Y:S05]  /*17920*/  BSYNC B0 ;  /* 0x0000000000007941 */ /* 0x000fea0003800000 */
.L_x_5438:
[----:B------:R-:W-:Y:S05]  /*17930*/  BRA `(.L_x_5440) ;  /* 0xffffffe800907947 */ /* 0x000fea000383ffff */
.L_x_5398:
[----:B------:R-:W-:Y:S01]  /*17940*/  BSSY B0, `(.L_x_5441) ;  /* 0x0000006000007945 */ /* 0x000fe20003800000 */
[----:B------:R-:W-:-:S07]  /*17950*/  IMAD.MOV.U32 R15, RZ, RZ, -0x1 ;  /* 0xffffffffff0f7424 */ /* 0x000fce00078e00ff */
[----:B0-----:R-:W-:Y:S05]  /*17960*/  WARPSYNC.COLLECTIVE R15, `(.L_x_5442) ;  /* 0x000000000f0c7348 */ /* 0x001fea0003c00000 */
[----:B------:R-:W-:Y:S02]  /*17970*/  ELECT P6, UR62, PT ;  /* 0x00000000003e782f */ /* 0x000fe400038c0000 */
[----:B------:R-:W-:Y:S01]  /*17980*/  MOV R14, UR62 ;  /* 0x0000003e000e7c02 */ /* 0x000fe20008000f00 */
[----:B0-----:R-:W-:Y:S10]  /*17990*/  ENDCOLLECTIVE ;  /* 0x000000000000791b */ /* 0x001ff40003800000 */
.L_x_5442:
[----:B------:R-:W-:Y:S05]  /*179a0*/  BSYNC B0 ;  /* 0x0000000000007941 */ /* 0x000fea0003800000 */
.L_x_5441:
[----:B------:R-:W-:Y:S05]  /*179b0*/  BRA `(.L_x_5443) ;  /* 0xffffffe800847947 */ /* 0x000fea000383ffff */
.L_x_5400:
[----:B0-----:R0:W1:Y:S02]  /*179c0*/  SYNCS.PHASECHK.TRANS64.TRYWAIT P0, [R6+URZ], R5 ;  /* 0x00000005060075a7 */ /* 0x001064000800017f */
[----:B-1----:R-:W-:Y:S05]  /*179d0*/  @!P0 NANOSLEEP.SYNCS 0x989680 ;  /* 0x009896800000895d */ /* 0x002fea0003900000 */
[----:B------:R-:W1:Y:S02]  /*179e0*/  @!P0 SYNCS.PHASECHK.TRANS64 P0, [R6+URZ], R5 ;  /* 0x00000005060085a7 */ /* 0x000e64000800007f */
[----:B-1----:R-:W-:Y:S05]  /*179f0*/  @!P0 BRA `(.L_x_5400) ;  /* 0xfffffffc00f08947 */ /* 0x002fea000383ffff */
[----:B------:R-:W-:Y:S05]  /*17a00*/  BRA `(.L_x_5444) ;  /* 0xffffffe800c07947 */ /* 0x000fea000383ffff */
.L_x_5401:
[----:B-1----:R1:W2:Y:S02]  /*17a10*/  SYNCS.PHASECHK.TRANS64.TRYWAIT P0, [R3+URZ], R4 ;  /* 0x00000004030075a7 */ /* 0x0022a4000800017f */
[----:B--2---:R-:W-:Y:S05]  /*17a20*/  @!P0 NANOSLEEP.SYNCS 0x989680 ;  /* 0x009896800000895d */ /* 0x004fea0003900000 */
[----:B------:R-:W2:Y:S02]  /*17a30*/  @!P0 SYNCS.PHASECHK.TRANS64 P0, [R3+URZ], R4 ;  /* 0x00000004030085a7 */ /* 0x000ea4000800007f */
[----:B--2---:R-:W-:Y:S05]  /*17a40*/  @!P0 BRA `(.L_x_5401) ;  /* 0xfffffffc00f08947 */ /* 0x004fea000383ffff */
[----:B------:R-:W-:Y:S05]  /*17a50*/  BRA `(.L_x_5445) ;  /* 0xffffffe800b47947 */ /* 0x000fea000383ffff */
.L_x_5403:
[----:B-1----:R1:W2:Y:S02]  /*17a60*/  SYNCS.PHASECHK.TRANS64.TRYWAIT P0, [R0+URZ], R5 ;  /* 0x00000005000075a7 */ /* 0x0022a4000800017f */
[----:B--2---:R-:W-:Y:S05]  /*17a70*/  @!P0 NANOSLEEP.SYNCS 0x989680 ;  /* 0x009896800000895d */ /* 0x004fea0003900000 */
[----:B------:R-:W2:Y:S02]  /*17a80*/  @!P0 SYNCS.PHASECHK.TRANS64 P0, [R0+URZ], R5 ;  /* 0x00000005000085a7 */ /* 0x000ea4000800007f */
[----:B--2---:R-:W-:Y:S05]  /*17a90*/  @!P0 BRA `(.L_x_5403) ;  /* 0xfffffffc00f08947 */ /* 0x004fea000383ffff */
[----:B------:R-:W-:Y:S05]  /*17aa0*/  BRA `(.L_x_5446) ;  /* 0xffffffe800b87947 */ /* 0x000fea000383ffff */
.L_x_5447:
        /* <DEDUP_REMOVED lines=13> */
.L_x_14848:


//--------------------- .text._ZN7cutlass13device_kernelIN5flash11enable_sm90INS1_16FlashAttnFwdSm90INS1_25CollectiveMainloopFwdSm90ILi2EN4cute5tupleIJNS5_1CILi1EEES8_S8_EEENS6_IJNS7_ILi128EEENS7_ILi112EEENS7_ILi192EEEEEELi192ENS_10bfloat16_tEfNS_4arch4Sm90ELb1ELb0ELb1ELb1ELb0ELb0ELb0ELb1ELb1ELb1ELb1ELb0EEENS1_21CollectiveEpilogueFwdINS6_IJSA_SC_SB_EEES9_SE_SG_Li256ELb1ELb1ELb1ELb0EEENS1_36VarlenDynamicPersistentTileSchedulerILi128ELi112ELi256ELi128ELb1ELb1ELb1ELb1ELb1ELb1EEEEEEEEEvNT_6ParamsE --------------------------
	.section	.text._ZN7cutlass13device_kernelIN5flash11enable_sm90INS1_16FlashAttnFwdSm90INS1_25CollectiveMainloopFwdSm90ILi2EN4cute5tupleIJNS5_1CILi1EEES8_S8_EEENS6_IJNS7_ILi128EEENS7_ILi112EEENS7_ILi192EEEEEELi192ENS_10bfloat16_tEfNS_4arch4Sm90ELb1ELb0ELb1ELb1ELb0ELb0ELb0ELb1ELb1ELb1ELb1ELb0EEENS1_21CollectiveEpilogueFwdINS6_IJSA_SC_SB_EEES9_SE_SG_Li256ELb1ELb1ELb1ELb0EEENS1_36VarlenDynamicPersistentTileSchedulerILi128ELi112ELi256ELi128ELb1ELb1ELb1ELb1ELb1ELb1EEEEEEEEEvNT_6ParamsE,"ax",@progbits
	.align	128
.text._ZN7cutlass13device_kernelIN5flash11enable_sm90INS1_16FlashAttnFwdSm90INS1_25CollectiveMainloopFwdSm90ILi2EN4cute5tupleIJNS5_1CILi1EEES8_S8_EEENS6_IJNS7_ILi128EEENS7_ILi112EEENS7_ILi192EEEEEELi192ENS_10bfloat16_tEfNS_4arch4Sm90ELb1ELb0ELb1ELb1ELb0ELb0ELb0ELb1ELb1ELb1ELb1ELb0EEENS1_21CollectiveEpilogueFwdINS6_IJSA_SC_SB_EEES9_SE_SG_Li256ELb1ELb1ELb1ELb0EEENS1_36VarlenDynamicPersistentTileSchedulerILi128ELi112ELi256ELi128ELb1ELb1ELb1ELb1ELb1ELb1EEEEEEEEEvNT_6ParamsE:
        .type           _ZN7cutlass13device_kernelIN5flash11enable_sm90INS1_16FlashAttnFwdSm90INS1_25CollectiveMainloopFwdSm90ILi2EN4cute5tupleIJNS5_1CILi1EEES8_S8_EEENS6_IJNS7_ILi128EEENS7_ILi112EEENS7_ILi192EEEEEELi192ENS_10bfloat16_tEfNS_4arch4Sm90ELb1ELb0ELb1ELb1ELb0ELb0ELb0ELb1ELb1ELb1ELb1ELb0EEENS1_21CollectiveEpilogueFwdINS6_IJSA_SC_SB_EEES9_SE_SG_Li256ELb1ELb1ELb1ELb0EEENS1_36VarlenDynamicPersistentTileSchedulerILi128ELi112ELi256ELi128ELb1ELb1ELb1ELb1ELb1ELb1EEEEEEEEEvNT_6ParamsE,@function
        .size           _ZN7cutlass13device_kernelIN5flash11enable_sm90INS1_16FlashAttnFwdSm90INS1_25CollectiveMainloopFwdSm90ILi2EN4cute5tupleIJNS5_1CILi1EEES8_S8_EEENS6_IJNS7_ILi128EEENS7_ILi112EEENS7_ILi192EEEEEELi192ENS_10bfloat16_tEfNS_4arch4Sm90ELb1ELb0ELb1ELb1ELb0ELb0ELb0ELb1ELb1ELb1ELb1ELb0EEENS1_21CollectiveEpilogueFwdINS6_IJSA_SC_SB_EEES9_SE_SG_Li256ELb1ELb1ELb1ELb0EEENS1_36VarlenDynamicPersistentTileSchedulerILi128ELi112ELi256ELi128ELb1ELb1ELb1ELb1ELb1ELb1EEEEEEEEEvNT_6ParamsE,(.L_x_14849 - _ZN7cutlass13device_kernelIN5flash11enable_sm90INS1_16FlashAttnFwdSm90INS1_25CollectiveMainloopFwdSm90ILi2EN4cute5tupleIJNS5_1CILi1EEES8_S8_EEENS6_IJNS7_ILi128EEENS7_ILi112EEENS7_ILi192EEEEEELi192ENS_10bfloat16_tEfNS_4arch4Sm90ELb1ELb0ELb1ELb1ELb0ELb0ELb0ELb1ELb1ELb1ELb1ELb0EEENS1_21CollectiveEpilogueFwdINS6_IJSA_SC_SB_EEES9_SE_SG_Li256ELb1ELb1ELb1ELb0EEENS1_36VarlenDynamicPersistentTileSchedulerILi128ELi112ELi256ELi128ELb1ELb1ELb1ELb1ELb1ELb1EEEEEEEEEvNT_6ParamsE)
        .other          _ZN7cutlass13device_kernelIN5flash11enable_sm90INS1_16FlashAttnFwdSm90INS1_25CollectiveMainloopFwdSm90ILi2EN4cute5tupleIJNS5_1CILi1EEES8_S8_EEENS6_IJNS7_ILi128EEENS7_ILi112EEENS7_ILi192EEEEEELi192ENS_10bfloat16_tEfNS_4arch4Sm90ELb1ELb0ELb1ELb1ELb0ELb0ELb0ELb1ELb1ELb1ELb1ELb0EEENS1_21CollectiveEpilogueFwdINS6_IJSA_SC_SB_EEES9_SE_SG_Li256ELb1ELb1ELb1ELb0EEENS1_36VarlenDynamicPersistentTileSchedulerILi128ELi112ELi256ELi128ELb1ELb1ELb1ELb1ELb1ELb1EEEEEEEEEvNT_6ParamsE,@"STO_CUDA_ENTRY STV_DEFAULT"
_ZN7cutlass13device_kernelIN5flash11enable_sm90INS1_16FlashAttnFwdSm90INS1_25CollectiveMainloopFwdSm90ILi2EN4cute5tupleIJNS5_1CILi1EEES8_S8_EEENS6_IJNS7_ILi128EEENS7_ILi112EEENS7_ILi192EEEEEELi192ENS_10bfloat16_tEfNS_4arch4Sm90ELb1ELb0ELb1ELb1ELb0ELb0ELb0ELb1ELb1ELb1ELb1ELb0EEENS1_21CollectiveEpilogueFwdINS6_IJSA_SC_SB_EEES9_SE_SG_Li256ELb1ELb1ELb1ELb0EEENS1_36VarlenDynamicPersistentTileSchedulerILi128ELi112ELi256ELi128ELb1ELb1ELb1ELb1ELb1ELb1EEEEEEEEEvNT_6ParamsE:
        /* <DEDUP_REMOVED lines=18> */
.L_x_5449:
[----:B------:R-:W-:Y:S05]  /*0120*/  BSYNC B0 ;  /* 0x0000000000007941 */ /* 0x000fea0003800000 */
.L_x_5448:
        /* <DEDUP_REMOVED lines=41> */
.L_x_5450:
        /* <DEDUP_REMOVED lines=22> */
.L_x_5451:
        /* <DEDUP_REMOVED lines=18> */
.L_x_5452:
        /* <DEDUP_REMOVED lines=22> */
.L_x_5453:
        /* <DEDUP_REMOVED lines=22> */
.L_x_5454:
        /* <DEDUP_REMOVED lines=8> */
.L_x_5456:
        /* <DEDUP_REMOVED lines=16> */
[----:B------:R-:W-:Y:S01]  /*0a80*/  UMOV UR36, URZ ;  /* 0x0000003f00247c82 */ /* 0x000fe20008000000 */
[----:B------:R-:W-:Y:S01]  /*0a90*/  R2UR UR7, R7 ;  /* 0x00000000070772ca */ /* 0x000fe200000e0000 */
[----:B------:R-:W0:Y:S01]  /*0aa0*/  S2R R0, SR_TID.X ;  /* 0x0000000000007919 */ /* 0x000e220000002100 */
[----:B------:R-:W-:Y:S01]  /*0ab0*/  R2UR UR5, R5 ;  /* 0x00000000050572ca */ /* 0x000fe200000e0000 */
[----:B0-----:R-:W-:-:S05]  /*0ac0*/  VIADD R12, R0, 0xffffff80 ;  /* 0xffffff80000c7836 */ /* 0x001fca0000000000 */
[----:B------:R-:W-:-:S04]  /*0ad0*/  SHF.R.S32.HI R0, RZ, 0x1f, R12 ;  /* 0x0000001fff007819 */ /* 0x000fc8000001140c */
[CC--:B------:R-:W-:Y:S02]  /*0ae0*/  LEA.HI R3, R0.reuse, R12.reuse, RZ, 0x4 ;  /* 0x0000000c00037211 */ /* 0x0c0fe400078f20ff */
[CC--:B------:R-:W-:Y:S02]  /*0af0*/  LEA.HI R4, R0.reuse, R12.reuse, RZ, 0x5 ;  /* 0x0000000c00047211 */ /* 0x0c0fe400078f28ff */
[----:B------:R-:W-:Y:S02]  /*0b00*/  SHF.R.S32.HI R6, RZ, 0x4, R3 ;  /* 0x00000004ff067819 */ /* 0x000fe40000011403 */
[----:B------:R-:W-:Y:S01]  /*0b10*/  LEA.HI R11, R0, R12, RZ, 0x2 ;  /* 0x0000000c000b7211 */ /* 0x000fe200078f10ff */
[----:B------:R-:W-:Y:S01]  /*0b20*/  IMAD.SHL.U32 R5, R4, 0x20, RZ ;  /* 0x0000002004057824 */ /* 0x000fe200078e00ff */
[C---:B------:R-:W-:Y:S02]  /*0b30*/  LOP3.LUT R4, R3.reuse, 0x3fffff0, RZ, 0xc0, !PT ;  /* 0x03fffff003047812 */ /* 0x040fe400078ec0ff */
[----:B------:R-:W-:-:S02]  /*0b40*/  LEA.HI R3, R3, R6, RZ, 0x1 ;  /* 0x0000000603037211 */ /* 0x000fc400078f08ff */
[----:B------:R-:W-:Y:S01]  /*0b50*/  LOP3.LUT R5, R5, 0xfffffc00, RZ, 0xc0, !PT ;  /* 0xfffffc0005057812 */ /* 0x000fe200078ec0ff */
[----:B------:R-:W-:Y:S01]  /*0b60*/  IMAD.IADD R4, R12, 0x1, -R4 ;  /* 0x000000010c047824 */ /* 0x000fe200078e0a04 */
[----:B------:R-:W-:Y:S02]  /*0b70*/  LOP3.LUT R3, R3, 0x1ffffffe, RZ, 0xc0, !PT ;  /* 0x1ffffffe03037812 */ /* 0x000fe400078ec0ff */
[----:B------:R-:W-:Y:S01]  /*0b80*/  LOP3.LUT R11, R11, 0xfffffffc, RZ, 0xc0, !PT ;  /* 0xfffffffc0b0b7812 */ /* 0x000fe200078ec0ff */
[----:B------:R-:W-:Y:S02]  /*0b90*/  IMAD R4, R4, 0x40, R5 ;  /* 0x0000004004047824 */ /* 0x000fe400078e0205 */
[----:B------:R-:W-:Y:S02]  /*0ba0*/  IMAD.IADD R3, R6, 0x1, -R3 ;  /* 0x0000000106037824 */ /* 0x000fe400078e0a03 */
[----:B------:R-:W-:Y:S02]  /*0bb0*/  IMAD.IADD R11, R12, 0x1, -R11 ;  /* 0x000000010c0b7824 */ /* 0x000fe400078e0a0b */
[----:B------:R-:W-:-:S03]  /*0bc0*/  IMAD R3, R3, 0x8, R4 ;  /* 0x0000000803037824 */ /* 0x000fc600078e0204 */
[----:B------:R-:W-:Y:S02]  /*0bd0*/  LEA.HI R5, R11, R11, RZ, 0x1 ;  /* 0x0000000b0b057211 */ /* 0x000fe400078f08ff */
[----:B------:R0:W-:Y:S02]  /*0be0*/  STL [R1+0x50], R3 ;  /* 0x0000500301007387 */ /* 0x0001e40000100800 */
[----:B------:R-:W-:-:S05]  /*0bf0*/  LOP3.LUT R4, R5, 0x1ffffffe, RZ, 0xc0, !PT ;  /* 0x1ffffffe05047812 */ /* 0x000fca00078ec0ff */
        /* <DEDUP_REMOVED lines=19> */
[----:B------:R-:W-:-:S02]  /*0d30*/  LOP3.LUT R6, R7, 0x7ffffffc, RZ, 0xc0, !PT ;  /* 0x7ffffffc07067812 */ /* 0x000fc400078ec0ff */
[----:B------:R-:W-:Y:S02]  /*0d40*/  LEA.HI R10, R10, R9, RZ, 0x3 ;  /* 0x000000090a0a7211 */ /* 0x000fe400078f18ff */
[----:B------:R-:W-:Y:S01]  /*0d50*/  SHF.R.S32.HI R8, RZ, 0x5, R8 ;  /* 0x00000005ff087819 */ /* 0x000fe20000011408 */
[----:B------:R-:W-:Y:S01]  /*0d60*/  IMAD.IADD R6, R235, 0x1, -R6 ;  /* 0x00000001eb067824 */ /* 0x000fe200078e0a06 */
[----:B------:R-:W-:-:S03]  /*0d70*/  LOP3.LUT R10, R10, 0xfffffff8, RZ, 0xc0, !PT ;  /* 0xfffffff80a0a7812 */ /* 0x000fc600078ec0ff */
[----:B------:R-:W-:Y:S02]  /*0d80*/  IMAD.SHL.U32 R19, R6, 0x2, RZ ;  /* 0x0000000206137824 */ /* 0x000fe400078e00ff */
[----:B------:R-:W-:Y:S02]  /*0d90*/  IMAD.IADD R9, R9, 0x1, -R10 ;  /* 0x0000000109097824 */ /* 0x000fe400078e0a0a */
[C---:B------:R-:W-:Y:S02]  /*0da0*/  VIADD R231, R19.reuse, 0x8 ;  /* 0x0000000813e77836 */ /* 0x040fe40000000000 */
[----:B------:R-:W-:Y:S02]  /*0db0*/  IMAD R9, R8, 0x10, R9 ;  /* 0x0000001008097824 */ /* 0x000fe400078e0209 */
[----:B------:R-:W-:Y:S01]  /*0dc0*/  VIADD R230, R19, 0x10 ;  /* 0x0000001013e67836 */ /* 0x000fe20000000000 */
[----:B------:R-:W-:Y:S01]  /*0dd0*/  SHF.R.S32.HI R5, RZ, 0x1f, R231 ;  /* 0x0000001fff057819 */ /* 0x000fe200000114e7 */
[----:B0-----:R-:W-:-:S02]  /*0de0*/  IMAD R3, R2, 0x40, R9 ;  /* 0x0000004002037824 */ /* 0x001fc400078e0209 */
[----:B------:R-:W-:Y:S01]  /*0df0*/  IMAD.U32 R2, RZ, RZ, UR4 ;  /* 0x00000004ff027e24 */ /* 0x000fe2000f8e00ff */
[----:B------:R-:W-:Y:S01]  /*0e00*/  UMOV UR4, URZ ;  /* 0x0000003f00047c82 */ /* 0x000fe20008000000 */
[C---:B------:R-:W-:Y:S01]  /*0e10*/  VIADD R229, R19.reuse, 0x30 ;  /* 0x0000003013e57836 */ /* 0x040fe20000000000 */
[----:B------:R-:W-:Y:S01]  /*0e20*/  STL [R1+0x48], R3 ;  /* 0x0000480301007387 */ /* 0x000fe20000100800 */
[C---:B------:R-:W-:Y:S02]  /*0e30*/  VIADD R228, R19.reuse, 0x38 ;  /* 0x0000003813e47836 */ /* 0x040fe40000000000 */
        /* <DEDUP_REMOVED lines=32> */
[----:B------:R-:W-:Y:S01]  /*1040*/  IMAD.U32 R234, RZ, RZ, UR4 ;  /* 0x00000004ffea7e24 */ /* 0x000fe2000f8e00ff */
[----:B------:R-:W-:Y:S01]  /*1050*/  SHF.R.S32.HI R2, RZ, 0x1f, R215 ;  /* 0x0000001fff027819 */ /* 0x000fe200000114d7 */
[C---:B------:R-:W-:Y:S01]  /*1060*/  VIADD R208, R19.reuse, 0x18 ;  /* 0x0000001813d07836 */ /* 0x040fe20000000000 */
[----:B------:R-:W-:Y:S01]  /*1070*/  SHF.R.S32.HI R0, RZ, 0x1f, R214 ;  /* 0x0000001fff007819 */ /* 0x000fe200000114d6 */
[----:B------:R-:W-:Y:S01]  /*1080*/  VIADD R207, R19, 0x28 ;  /* 0x0000002813cf7836 */ /* 0x000fe20000000000 */
[----:B------:R-:W-:Y:S01]  /*1090*/  SHF.R.S32.HI R237, RZ, 0x1f, R213 ;  /* 0x0000001fffed7819 */ /* 0x000fe200000114d5 */
[----:B------:R-:W-:Y:S01]  /*10a0*/  IMAD R204, R4, 0x8, R3 ;  /* 0x0000000804cc7824 */ /* 0x000fe200078e0203 */
[----:B------:R-:W-:Y:S01]  /*10b0*/  SHF.R.S32.HI R236, RZ, 0x1f, R212 ;  /* 0x0000001fffec7819 */ /* 0x000fe200000114d4 */
[----:B------:R-:W-:-:S07]  /*10c0*/  IMAD.U32 R16, RZ, RZ, UR4 ;  /* 0x00000004ff107e24 */ /* 0x000fce000f8e00ff */
.L_x_5514:
[----:B------:R-:W-:Y:S01]  /*10d0*/  ULDC.64 UR8, c[0x0][0xc88] ;  /* 0x0003220000087ab9 */ /* 0x000fe20000000a00 */
[----:B------:R-:W-:Y:S01]  /*10e0*/  ULDC.64 UR12, c[0x0][0x208] ;  /* 0x00008200000c7ab9 */ /* 0x000fe20000000a00 */
[----:B------:R-:W-:Y:S01]  /*10f0*/  UIMAD.WIDE UR8, UR7, 0x4, UR8 ;  /* 0x00000004070878a5 */ /* 0x000fe2000f8e0208 */
[----:B------:R-:W-:-:S05]  /*1100*/  ULDC.64 UR10, c[0x0][0xa18] ;  /* 0x00028600000a7ab9 */ /* 0x000fca0000000a00 */
[----:B01-34-:R-:W-:Y:S02]  /*1110*/  IMAD.U32 R2, RZ, RZ, UR8 ;  /* 0x00000008ff027e24 */ /* 0x01bfe4000f8e00ff */
[----:B------:R-:W-:Y:S01]  /*1120*/  IMAD.U32 R3, RZ, RZ, UR9 ;  /* 0x00000009ff037e24 */ /* 0x000fe2000f8e00ff */
[----:B------:R-:W-:-:S04]  /*1130*/  ULDC.64 UR8, c[0x0][0xa28] ;  /* 0x00028a0000087ab9 */ /* 0x000fc80000000a00 */
[----:B--2---:R-:W2:Y:S01]  /*1140*/  LDG.E R2, desc[UR12][R2.64] ;  /* 0x0000000c02027981 */ /* 0x004ea2000c1e1900 */
        /* <DEDUP_REMOVED lines=17> */
[----:B------:R-:W-:-:S03]  /*1260*/  IMAD.U32 R4, RZ, RZ, UR10 ;  /* 0x0000000aff047e24 */ /* 0x000fc6000f8e00ff */
[----:B------:R-:W-:Y:S01]  /*1270*/  IMAD.U32 R5, RZ, RZ, UR11 ;  /* 0x0000000bff057e24 */ /* 0x000fe2000f8e00ff */
[----:B------:R-:W2:Y:S01]  /*1280*/  @P0 LDG.E R2, desc[UR12][R2.64] ;  /* 0x0000000c02020981 */ /* 0x000ea2000c1e1900 */
[----:B------:R-:W-:Y:S02]  /*1290*/  UISETP.NE.U32.AND UP0, UPT, UR8, URZ, UPT ;  /* 0x0000003f0800728c */ /* 0x000fe4000bf05070 */
[----:B------:R-:W-:Y:S01]  /*12a0*/  ULOP3.LUT UR7, UR6, 0xff000000, URZ, 0xc0, !UPT ;  /* 0xff00000006077892 */ /* 0x000fe2000f8ec03f */
[----:B------:R-:W3:Y:S01]  /*12b0*/  @P2 LDG.E R4, desc[UR12][R4.64] ;  /* 0x0000000c04042981 */ /* 0x000ee2000c1e1900 */
[----:B------:R-:W-:Y:S01]  /*12c0*/  ULDC UR11, c[0x0][0x288] ;  /* 0x0000a200000b7ab9 */ /* 0x000fe20000000800 */
[----:B------:R-:W-:Y:S02]  /*12d0*/  UISETP.NE.AND.EX UP0, UPT, UR9, URZ, UPT, UP0 ;  /* 0x0000003f0900728c */ /* 0x000fe4000bf05300 */
[----:B------:R-:W-:Y:S01]  /*12e0*/  ULOP3.LUT UR8, UR6, 0xff0000, URZ, 0xc0, !UPT ;  /* 0x00ff000006087892 */ /* 0x000fe2000f8ec03f */
[----:B------:R-:W-:Y:S01]  /*12f0*/  ULDC UR9, c[0x0][0x424] ;  /* 0x0001090000097ab9 */ /* 0x000fe20000000800 */
[----:B------:R-:W-:Y:S01]  /*1300*/  ULDC.64 UR12, c[0x0][0xa20] ;  /* 0x00028800000c7ab9 */ /* 0x000fe20000000a00 */
[----:B------:R-:W-:Y:S01]  /*1310*/  ULOP3.LUT UR6, UR6, 0xffff, URZ, 0xc0, !UPT ;  /* 0x0000ffff06067892 */ /* 0x000fe2000f8ec03f */
[----:B------:R-:W-:Y:S01]  /*1320*/  ISETP.NE.U32.AND P1, PT, RZ, UR12, PT ;  /* 0x0000000cff007c0c */ /* 0x000fe2000bf25070 */
[----:B------:R-:W-:-:S02]  /*1330*/  USHF.R.U32.HI UR7, URZ, 0x8, UR7 ;  /* 0x000000083f077899 */ /* 0x000fc40008011607 */
[----:B------:R-:W-:Y:S01]  /*1340*/  USEL UR9, UR9, 0x1, UP0 ;  /* 0x0000000109097887 */ /* 0x000fe20008000000 */
[----:B------:R-:W-:Y:S01]  /*1350*/  ISETP.NE.AND.EX P1, PT, RZ, UR13, PT, P1 ;  /* 0x0000000dff007c0c */ /* 0x000fe2000bf25310 */
[----:B------:R-:W-:Y:S01]  /*1360*/  ULDC UR10, c[0x0][0x2f0] ;  /* 0x0000bc00000a7ab9 */ /* 0x000fe20000000800 */
[----:B------:R-:W-:Y:S01]  /*1370*/  UMOV UR4, URZ ;  /* 0x0000003f00047c82 */ /* 0x000fe20008000000 */
[----:B------:R-:W-:Y:S01]  /*1380*/  ULEA.HI UR8, UR8, UR7, URZ, 0x10 ;  /* 0x0000000708087291 */ /* 0x000fe2000f8f803f */
[----:B------:R-:W-:Y:S01]  /*1390*/  IMAD.U32 R211, RZ, RZ, UR6 ;  /* 0x00000006ffd37e24 */ /* 0x000fe2000f8e00ff */
[----:B------:R-:W-:Y:S01]  /*13a0*/  UIMAD UR9, UR9, UR10, URZ ;  /* 0x0000000a090972a4 */ /* 0x000fe2000f8e023f */
[----:B--2---:R-:W-:Y:S02]  /*13b0*/  @P0 R2UR UR4, R2 ;  /* 0x00000000020402ca */ /* 0x004fe400000e0000 */
[----:B---3--:R-:W-:-:S13]  /*13c0*/  @P2 R2UR UR11, R4 ;  /* 0x00000000040b22ca */ /* 0x008fda00000e0000 */
[----:B------:R-:W-:Y:S01]  /*13d0*/  IMAD.U32 R17, RZ, RZ, UR11 ;  /* 0x0000000bff117e24 */ /* 0x000fe2000f8e00ff */
[----:B-----5:R-:W-:Y:S06]  /*13e0*/  @P2 BRA `(.L_x_5457) ;  /* 0x0000000000402947 */ /* 0x020fec0003800000 */
        /* <DEDUP_REMOVED lines=16> */
.L_x_5457:
        /* <DEDUP_REMOVED lines=11> */
.L_x_5458:
        /* <DEDUP_REMOVED lines=15> */
.L_x_5459:
        /* <DEDUP_REMOVED lines=70> */
.L_x_5460:
        /* <DEDUP_REMOVED lines=97> */
.L_x_5462:
        /* <DEDUP_REMOVED lines=12> */
.L_x_5645:
[----:B------:R-:W-:Y:S05]  /*21c0*/  @!P0 BRA `(.L_x_5464) ;  /* 0x0000000000048947 */ /* 0x000fea0003800000 */
[----:B------:R-:W-:Y:S01]  /*21d0*/  BPT.TRAP 0x1 ;  /* 0x000000040000795c */ /* 0x000fe20000300000 */
.L_x_5464:
[----:B------:R-:W-:Y:S01]  /*21e0*/  R2UR UR4, R16 ;  /* 0x00000000100472ca */ /* 0x000fe200000e0000 */
[----:B0-----:R-:W-:-:S05]  /*21f0*/  IMAD.U32 R0, RZ, RZ, UR36 ;  /* 0x00000024ff007e24 */ /* 0x001fca000f8e00ff */
[----:B------:R-:W-:-:S07]  /*2200*/  LEA R0, R0, UR60, 0x3 ;  /* 0x0000003c00007c11 */ /* 0x000fce000f8e18ff */
[----:B------:R-:W-:-:S05]  /*2210*/  IMAD.U32 R3, RZ, RZ, UR4 ;  /* 0x00000004ff037e24 */ /* 0x000fca000f8e00ff */
[----:B------:R-:W-:-:S04]  /*2220*/  SHF.L.U32 R3, R3, 0x1f, RZ ;  /* 0x0000001f03037819 */ /* 0x000fc800000006ff */
[----:B------:R0:W1:Y:S01]  /*2230*/  SYNCS.PHASECHK.TRANS64.TRYWAIT P2, [R0+URZ+0x36830], R3 ;  /* 0x03683003000075a7 */ /* 0x000062000804017f */
[----:B------:R-:W-:Y:S05]  /*2240*/  @!P0 BRA `(.L_x_5465) ;  /* 0x0000000000048947 */ /* 0x000fea0003800000 */
[----:B------:R-:W-:Y:S01]  /*2250*/  BPT.TRAP 0x1 ;  /* 0x000000040000795c */ /* 0x000fe20000300000 */
.L_x_5465:
[----:B------:R-:W2:Y:S02]  /*2260*/  S2R R2, SR_TID.X ;  /* 0x0000000000027919 */ /* 0x000ea40000002100 */
[----:B--2---:R-:W-:Y:S01]  /*2270*/  LOP3.LUT P1, RZ, R2, 0x7f, RZ, 0xc0, !PT ;  /* 0x0000007f02ff7812 */ /* 0x004fe2000782c0ff */
[----:B-1----:R-:W-:-:S12]  /*2280*/  @P2 BRA `(.L_x_5466) ;  /* 0x0000000000082947 */ /* 0x002fd80003800000 */
[----:B------:R-:W1:Y:S02]  /*2290*/  SYNCS.PHASECHK.TRANS64.TRYWAIT P2, [R0+URZ+0x36830], R3 ;  /* 0x03683003000075a7 */ /* 0x000e64000804017f */
[----:B-1----:R-:W-:Y:S05]  /*22a0*/  @!P2 BRA `(.L_x_5467) ;  /* 0x000001a00008a947 */ /* 0x002fea0003800000 */
.L_x_5466:
[----:B------:R-:W-:Y:S05]  /*22b0*/  WARPSYNC.ALL ;  /* 0x0000000000007948 */ /* 0x000fea0003800000 */
[----:B------:R-:W-:Y:S01]  /*22c0*/  UIADD3 UR4, UR60, 0x21400, URZ ;  /* 0x000214003c047890 */ /* 0x000fe2000fffe03f */
[----:B------:R-:W-:Y:S01]  /*22d0*/  WARPGROUP.ARRIVE ;  /* 0x00000000000079c5 */ /* 0x000fe20000000000 */
[----:B------:R-:W-:Y:S01]  /*22e0*/  ULOP3.LUT UR38, UR38, 0x10000, URZ, 0xfc, !UPT ;  /* 0x0001000026267892 */ /* 0x000fe2000f8efc3f */
[----:B01----:R-:W-:Y:S01]  /*22f0*/  @!P1 VIADD R0, R0, 0x36840 ;  /* 0x0003684000009836 */ /* 0x003fe20000000000 */
[----:B------:R-:W-:Y:S01]  /*2300*/  USHF.R.U32.HI UR4, URZ, 0x4, UR4 ;  /* 0x000000043f047899 */ /* 0x000fe20008011604 */
[----:B------:R-:W-:Y:S01]  /*2310*/  CS2R R118, SRZ ;  /* 0x0000000000767805 */ /* 0x000fe2000001ff00 */
[----:B------:R-:W-:Y:S01]  /*2320*/  UMOV UR53, 0x40000040 ;  /* 0x4000004000357882 */ /* 0x000fe20000000000 */
[----:B------:R-:W-:Y:S01]  /*2330*/  UMOV UR55, 0x40000040 ;  /* 0x4000004000377882 */ /* 0x000fe20000000000 */
[----:B------:R-:W-:Y:S01]  /*2340*/  ULOP3.LUT UR4, UR4, 0x3fff, URZ, 0xc0, !UPT ;  /* 0x00003fff04047892 */ /* 0x000fe2000f8ec03f */
[----:B------:R-:W-:Y:S01]  /*2350*/  MOV R4, UR53 ;  /* 0x0000003500047c02 */ /* 0x000fe20008000f00 */
[----:B------:R-:W-:Y:S01]  /*2360*/  UMOV UR52, UR38 ;  /* 0x0000002600347c82 */ /* 0x000fe20008000000 */
[----:B------:R-:W-:Y:S01]  /*2370*/  UMOV UR7, 0x40000040 ;  /* 0x4000004000077882 */ /* 0x000fe20000000000 */
[----:B------:R-:W-:Y:S01]  /*2380*/  ULOP3.LUT UR5, UR4, 0x10000, URZ, 0xfc, !UPT ;  /* 0x0001000004057892 */ /* 0x000fe2000f8efc3f */
[----:B------:R-:W-:Y:S01]  /*2390*/  MOV R6, UR52 ;  /* 0x0000003400067c02 */ /* 0x000fe20008000f00 */
[----:B------:R-:W-:Y:S01]  /*23a0*/  UMOV UR8, UR52 ;  /* 0x0000003400087c82 */ /* 0x000fe20008000000 */
[----:B------:R-:W-:Y:S01]  /*23b0*/  UMOV UR4, UR52 ;  /* 0x0000003400047c82 */ /* 0x000fe20008000000 */
[----:B------:R-:W-:Y:S01]  /*23c0*/  UIMAD UR37, UR36, 0xa80, UR5 ;  /* 0x00000a80242578a4 */ /* 0x000fe2000f8e0205 */
[----:B------:R-:W-:Y:S01]  /*23d0*/  @!P1 PRMT R0, RZ, 0x654, R0 ;  /* 0x00000654ff009816 */ /* 0x000fe20000000000 */
[----:B------:R-:W-:Y:S01]  /*23e0*/  IMAD.U32 R5, RZ, RZ, UR5 ;  /* 0x00000005ff057e24 */ /* 0x000fe2000f8e00ff */
[----:B------:R-:W-:Y:S01]  /*23f0*/  UMOV UR5, UR53 ;  /* 0x0000003500057c82 */ /* 0x000fe20008000000 */
[----:B------:R-:W-:Y:S01]  /*2400*/  UIADD3 UR6, UR37, 0x80, URZ ;  /* 0x0000008025067890 */ /* 0x000fe2000fffe03f */
[----:B------:R-:W-:Y:S01]  /*2410*/  CS2R R116, SRZ ;  /* 0x0000000000747805 */ /* 0x000fe2000001ff00 */
[----:B------:R-:W-:Y:S01]  /*2420*/  UIADD3 UR10, UR37, 0x100, URZ ;  /* 0x00000100250a7890 */ /* 0x000fe2000fffe03f */
[----:B------:R-:W-:Y:S01]  /*2430*/  CS2R R114, SRZ ;  /* 0x0000000000727805 */ /* 0x000fe2000001ff00 */
[----:B------:R-:W-:Y:S01]  /*2440*/  UMOV UR54, UR37 ;  /* 0x0000002500367c82 */ /* 0x000fe20008000000 */
[----:B------:R-:W-:Y:S01]  /*2450*/  UMOV UR9, UR53 ;  /* 0x0000003500097c82 */ /* 0x000fe20008000000 */
[----:B------:R-:W-:Y:S01]  /*2460*/  HGMMA.64x16x16.F32.BF16 R72, gdesc[UR52], RZ, !UPT, gsb0 ;  /* 0x00200000344879f0 */ /* 0x000fe2000c0018ff */
[----:B------:R-:W-:Y:S01]  /*2470*/  UMOV UR11, 0x40000040 ;  /* 0x40000040000b7882 */ /* 0x000fe20000000000 */
[----:B------:R-:W-:Y:S01]  /*2480*/  UIADD3 UR14, UR37, 0x180, URZ ;  /* 0x00000180250e7890 */ /* 0x000fe2000fffe03f */
[----:B------:R-:W-:Y:S01]  /*2490*/  CS2R R112, SRZ ;  /* 0x0000000000707805 */ /* 0x000fe2000001ff00 */
[----:B------:R-:W-:Y:S01]  /*24a0*/  UMOV UR12, UR52 ;  /* 0x00000034000c7c82 */ /* 0x000fe20008000000 */
[----:B------:R-:W-:Y:S01]  /*24b0*/  UMOV UR13, UR53 ;  /* 0x00000035000d7c82 */ /* 0x000fe20008000000 */
        /* <DEDUP_REMOVED lines=34> */
[----:B------:R-:W-:Y:S01]  /*26e0*/  UMOV UR55, 0x40000040 ;  /* 0x4000004000377882 */ /* 0x000fe20000000000 */
[----:B------:R-:W-:-:S02]  /*26f0*/  CS2R R90, SRZ ;  /* 0x00000000005a7805 */ /* 0x000fc4000001ff00 */
[----:B------:R-:W-:Y:S02]  /*2700*/  CS2R R88, SRZ ;  /* 0x0000000000587805 */ /* 0x000fe4000001ff00 */
[----:B------:R-:W-:Y:S02]  /*2710*/  CS2R R86, SRZ ;  /* 0x0000000000567805 */ /* 0x000fe4000001ff00 */
[----:B------:R-:W-:Y:S02]  /*2720*/  CS2R R84, SRZ ;  /* 0x0000000000547805 */ /* 0x000fe4000001ff00 */
[----:B------:R-:W-:Y:S01]  /*2730*/  CS2R R82, SRZ ;  /* 0x0000000000527805 */ /* 0x000fe2000001ff00 */
        /* <DEDUP_REMOVED lines=440> */
[----:B------:R-:W-:Y:S01]  /*42c0*/  UMOV UR56, UR44 ;  /* 0x0000002c00387c82 */ /* 0x000fe20008000000 */
[----:B------:R-:W-:Y:S01]  /*42d0*/  UMOV UR57, UR45 ;  /* 0x0000002d00397c82 */ /* 0x000fe20008000000 */
[----:B------:R-:W-:-:S02]  /*42e0*/  UIADD3 UR6, UR38, 0x806, URZ ;  /* 0x0000080626067890 */ /* 0x000fc4000fffe03f */
[----:B------:R-:W-:Y:S01]  /*42f0*/  UIADD3 UR38, UR39, -0x2, URZ ;  /* 0xfffffffe27267890 */ /* 0x000fe2000fffe03f */
        /* <DEDUP_REMOVED lines=20> */
[----:B------:R-:W-:Y:S02]  /*4440*/  R2UR UR12, R3 ;  /* 0x00000000030c72ca */ /* 0x000fe400000e0000 */
        /* <DEDUP_REMOVED lines=18> */
[----:B------:R-:W-:Y:S02]  /*4570*/  WARPGROUP.DEPBAR.LE gsb0, 0x0 ;  /* 0x00008000000079c5 */ /* 0x000fe40000010000 */
[----:B------:R-:W-:-:S06]  /*4580*/  WARPGROUP.ARRIVE ;  /* 0x00000000000079c5 */ /* 0x000fcc0000000000 */
[----:B------:R-:W-:Y:S01]  /*4590*/  HGMMA.64x16x16.F32.BF16 R32, gdesc[UR48], R32, gsb0 ;  /* 0x00200000302079f0 */ /* 0x000fe20008001820 */
[----:B------:R-:W-:Y:S01]  /*45a0*/  UMOV UR48, UR6 ;  /* 0x0000000600307c82 */ /* 0x000fe20008000000 */
[----:B------:R-:W-:Y:S01]  /*45b0*/  UMOV UR49, 0x40000040 ;  /* 0x4000004000317882 */ /* 0x000fe20000000000 */
[----:B------:R-:W-:Y:S01]  /*45c0*/  UMOV UR50, UR10 ;  /* 0x0000000a00327c82 */ /* 0x000fe20008000000 */
[----:B------:R-:W-:Y:S01]  /*45d0*/  UMOV UR51, 0x40000040 ;  /* 0x4000004000337882 */ /* 0x000fe20000000000 */
[----:B------:R-:W-:Y:S01]  /*45e0*/  ULDC UR6, c[0x0][0x9d8] ;  /* 0x0002760000067ab9 */ /* 0x000fe20000000800 */
[----:B------:R-:W-:Y:S01]  /*45f0*/  UIMAD UR10, UR39, -0x70, UR18 ;  /* 0xffffff90270a78a4 */ /* 0x000fe2000f8e0212 */
        /* <DEDUP_REMOVED lines=18> */
[----:B------:R-:W-:Y:S01]  /*4720*/  UMOV UR51, 0x40000040 ;  /* 0x4000004000337882 */ /* 0x000fe20000000000 */
[----:B------:R-:W-:Y:S01]  /*4730*/  FMUL.FTZ R2, R72, UR6 ;  /* 0x0000000648027c20 */ /* 0x000fe20008410000 */
[----:B------:R-:W-:Y:S01]  /*4740*/  FMUL.FTZ R3, R73, UR6 ;  /* 0x0000000649037c20 */ /* 0x000fe20008410000 */
        /* <DEDUP_REMOVED lines=10> */
[----:B------:R-:W-:Y:S02]  /*47f0*/  VIADD R65, R204, UR11 ;  /* 0x0000000bcc417c36 */ /* 0x000fe40008000000 */
[----:B------:R-:W-:Y:S01]  /*4800*/  FMUL.FTZ R66, R66, UR6 ;  /* 0x0000000642427c20 */ /* 0x000fe20008410000 */
[----:B------:R-:W-:Y:S01]  /*4810*/  FMUL.FTZ R67, R67, UR6 ;  /* 0x0000000643437c20 */ /* 0x000fe20008410000 */
[----:B------:R-:W-:Y:S01]  /*4820*/  FMUL.FTZ R70, R70, UR6 ;  /* 0x0000000646467c20 */ /* 0x000fe20008410000 */
[----:B------:R-:W-:Y:S01]  /*4830*/  HGMMA.64x16x16.F32.BF16 R56, gdesc[UR48], R56, gsb0 ;  /* 0x00200000303879f0 */ /* 0x000fe20008001838 */
[----:B------:R-:W-:Y:S01]  /*4840*/  UIADD3 UR50, UR37, 0x886, URZ ;  /* 0x0000088625327890 */ /* 0x000fe2000fffe03f */
[----:B------:R-:W-:Y:S01]  /*4850*/  @P2 IMAD.HI.U32 R6, R65, UR7, RZ ;  /* 0x0000000741062c27 */ /* 0x000fe2000f8e00ff */
[----:B------:R-:W-:Y:S01]  /*4860*/  UMOV UR51, 0x40000040 ;  /* 0x4000004000337882 */ /* 0x000fe20000000000 */
[----:B------:R-:W-:Y:S01]  /*4870*/  @UP0 ULDC UR7, c[0x0][0x450] ;  /* 0x0001140000070ab9 */ /* 0x000fe20000000800 */
[----:B------:R4:W5:Y:S01]  /*4880*/  MUFU.TANH R20, R66 ;  /* 0x0000004200147308 */ /* 0x0009620000002400 */
[----:B------:R-:W-:Y:S01]  /*4890*/  FMUL.FTZ R8, R64, UR6 ;  /* 0x0000000640087c20 */ /* 0x000fe20008410000 */
[----:B------:R-:W-:Y:S01]  /*48a0*/  @P2 SHF.R.U32.HI R65, RZ, UR7, R6 ;  /* 0x00000007ff412c19 */ /* 0x000fe20008011606 */
[----:B------:R-:W-:Y:S01]  /*48b0*/  UIMAD UR7, UR39, -0x70, URZ ;  /* 0xffffff90270778a4 */ /* 0x000fe2000f8e023f */
[----:B------:R-:W-:Y:S01]  /*48c0*/  FMUL.FTZ R11, R68, UR6 ;  /* 0x00000006440b7c20 */ /* 0x000fe20008410000 */
[----:B------:R-:W-:Y:S01]  /*48d0*/  FMUL.FTZ R71, R71, UR6 ;  /* 0x0000000647477c20 */ /* 0x000fe20008410000 */
[----:B------:R-:W-:Y:S01]  /*48e0*/  FMUL.FTZ R10, R69, UR6 ;  /* 0x00000006450a7c20 */ /* 0x000fe20008410000 */
[----:B------:R-:W0:Y:S01]  /*48f0*/  SHFL.IDX PT, R6, R65, 0x1, 0x1c1f ;  /* 0x003c1f0041067f89 */ /* 0x000e2200000e0000 */
[----:B------:R-:W5:Y:S01]  /*4900*/  MUFU.TANH R72, R67 ;  /* 0x0000004300487308 */ /* 0x000f620000002400 */
[----:B----4-:R-:W-:Y:S01]  /*4910*/  IMAD.U32 R66, RZ, RZ, UR10 ;  /* 0x0000000aff427e24 */ /* 0x010fe2000f8e00ff */
[----:B------:R-:W-:Y:S01]  /*4920*/  UMOV UR10, UR11 ;  /* 0x0000000b000a7c82 */ /* 0x000fe20008000000 */
[----:B------:R-:W4:Y:S03]  /*4930*/  SHFL.IDX PT, R65, R65, RZ, 0x1c1f ;  /* 0x001c1fff41417589 */ /* 0x000f2600000e0000 */
[----:B------:R-:W-:-:S02]  /*4940*/  IADD3 R66, -R19, 0x70, R66 ;  /* 0x0000007013427810 */ /* 0x000fc40007ffe142 */
[----:B------:R-:W5:Y:S08]  /*4950*/  MUFU.TANH R70, R70 ;  /* 0x0000004600467308 */ /* 0x000f700000002400 */
[----:B------:R-:W5:Y:S08]  /*4960*/  MUFU.TANH R71, R71 ;  /* 0x0000004700477308 */ /* 0x000f700000002400 */
        /* <DEDUP_REMOVED lines=8> */
[----:B------:R1:W5:Y:S01]  /*49f0*/  MUFU.TANH R56, R58 ;  /* 0x0000003a00387308 */ /* 0x0003620000002400 */
[----:B------:R-:W-:Y:S01]  /*4a00*/  HGMMA.64x16x16.F32.BF16 R48, gdesc[UR48], R48, gsb0 ;  /* 0x00200000303079f0 */ /* 0x000fe20008001830 */
[----:B------:R-:W-:Y:S01]  /*4a10*/  UIADD3 UR50, UR37, 0x906, URZ ;  /* 0x0000090625327890 */ /* 0x000fe2000fffe03f */
[----:B------:R-:W-:Y:S01]  /*4a20*/  IMAD.U32 R60, RZ, RZ, UR19 ;  /* 0x00000013ff3c7e24 */ /* 0x000fe2000f8e00ff */
[----:B------:R-:W-:Y:S01]  /*4a30*/  UMOV UR51, 0x40000040 ;  /* 0x4000004000337882 */ /* 0x000fe20000000000 */
[----:B------:R-:W-:Y:S01]  /*4a40*/  FMUL.FTZ R62, R62, UR6 ;  /* 0x000000063e3e7c20 */ /* 0x000fe20008410000 */
[----:B------:R-:W-:Y:S01]  /*4a50*/  FMUL.FTZ R14, R61, UR6 ;  /* 0x000000063d0e7c20 */ /* 0x000fe20008410000 */
[----:B------:R-:W-:Y:S01]  /*4a60*/  FMUL.FTZ R59, R59, UR6 ;  /* 0x000000063b3b7c20 */ /* 0x000fe20008410000 */
[----:B------:R2:W-:Y:S01]  /*4a70*/  MUFU.TANH R76, R63 ;  /* 0x0000003f004c7308 */ /* 0x0005e20000002400 */
[----:B-1----:R-:W-:-:S02]  /*4a80*/  IMAD.U32 R58, RZ, RZ, UR7 ;  /* 0x00000007ff3a7e24 */ /* 0x002fc4000f8e00ff */
[----:B------:R-:W-:-:S05]  /*4a90*/  FMUL.FTZ R13, R57, UR6 ;  /* 0x00000006390d7c20 */ /* 0x000fca0008410000 */
[----:B------:R1:W-:Y:S01]  /*4aa0*/  MUFU.TANH R73, R62 ;  /* 0x0000003e00497308 */ /* 0x0003e20000002400 */
[----:B--2---:R-:W-:-:S04]  /*4ab0*/  IADD3 R63, -R19, 0x71, R58 ;  /* 0x00000071133f7810 */ /* 0x004fc80007ffe13a */
[----:B------:R-:W-:-:S03]  /*4ac0*/  IADD3 R63, -R60, UR18, R63 ;  /* 0x000000123c3f7c10 */ /* 0x000fc6000fffe13f */
[----:B------:R2:W2:Y:S01]  /*4ad0*/  MUFU.TANH R69, R59 ;  /* 0x0000003b00457308 */ /* 0x0004a20000002400 */
[-CC-:B0-----:R-:W-:Y:S02]  /*4ae0*/  VIADDMNMX R67, R6, R63.reuse, R66.reuse, PT ;  /* 0x0000003f06437246 */ /* 0x181fe40003800142 */
[----:B----4-:R-:W-:Y:S02]  /*4af0*/  VIADDMNMX R65, R65, R63, R66, PT ;  /* 0x0000003f41417246 */ /* 0x010fe40003800142 */
[C---:B------:R-:W-:Y:S02]  /*4b00*/  ISETP.GT.AND P5, PT, R67.reuse, RZ, PT ;  /* 0x000000ff4300720c */ /* 0x040fe40003fa4270 */
[C---:B------:R-:W-:Y:S01]  /*4b10*/  ISETP.GT.AND P6, PT, R67.reuse, 0x1, PT ;  /* 0x000000014300780c */ /* 0x040fe20003fc4270 */
[----:B------:R-:W-:Y:S01]  /*4b20*/  MUFU.TANH R9, R9 ;  /* 0x0000000900097308 */ /* 0x000fe20000002400 */
[----:B------:R-:W-:Y:S02]  /*4b30*/  ISETP.GT.AND P4, PT, R67, 0x8, PT ;  /* 0x000000084300780c */ /* 0x000fe40003f84270 */
[----:B------:R-:W-:-:S02]  /*4b40*/  FSEL R68, R74, -INF , P5 ;  /* 0xff8000004a447808 */ /* 0x000fc40002800000 */
[----:B------:R-:W-:Y:S02]  /*4b50*/  FSEL R64, R75, -INF , P6 ;  /* 0xff8000004b407808 */ /* 0x000fe40003000000 */
[C---:B------:R-:W-:Y:S01]  /*4b60*/  ISETP.GT.AND P3, PT, R67.reuse, 0x9, PT ;  /* 0x000000094300780c */ /* 0x040fe20003f64270 */
[----:B------:R-:W-:Y:S01]  /*4b70*/  MUFU.TANH R11, R11 ;  /* 0x0000000b000b7308 */ /* 0x000fe20000002400 */
[----:B-1----:R-:W-:Y:S02]  /*4b80*/  FSEL R62, R78, -INF , P4 ;  /* 0xff8000004e3e7808 */ /* 0x002fe40002000000 */
[----:B------:R-:W-:Y:S02]  /*4b90*/  ISETP.GT.AND P5, PT, R67, 0x10, PT ;  /* 0x000000104300780c */ /* 0x000fe40003fa4270 */
[----:B---3--:R-:W-:Y:S02]  /*4ba0*/  FSEL R61, R79, -INF , P3 ;  /* 0xff8000004f3d7808 */ /* 0x008fe40001800000 */
[----:B------:R-:W-:Y:S01]  /*4bb0*/  ISETP.GT.AND P3, PT, R67, 0x11, PT ;  /* 0x000000114300780c */ /* 0x000fe20003f64270 */
[----:B------:R-:W-:Y:S01]  /*4bc0*/  MUFU.TANH R10, R10 ;  /* 0x0000000a000a7308 */ /* 0x000fe20000002400 */
[----:B-----5:R-:W-:-:S02]  /*4bd0*/  FSEL R60, R20, -INF , P5 ;  /* 0xff800000143c7808 */ /* 0x020fc40002800000 */
[----:B------:R-:W-:Y:S01]  /*4be0*/  ISETP.GT.AND P4, PT, R67, 0x18, PT ;  /* 0x000000184300780c */ /* 0x000fe20003f84270 */
[----:B------:R-:W-:Y:S02]  /*4bf0*/  WARPGROUP.DEPBAR.LE gsb0, 0x0 ;  /* 0x00008000000079c5 */ /* 0x000fe40000010000 */
[----:B------:R-:W-:Y:S01]  /*4c00*/  WARPGROUP.ARRIVE ;  /* 0x00000000000079c5 */ /* 0x000fe20000000000 */
[----:B------:R-:W-:Y:S01]  /*4c10*/  FMUL.FTZ R21, R48, UR6 ;  /* 0x0000000630157c20 */ /* 0x000fe20008410000 */
[----:B------:R-:W-:Y:S01]  /*4c20*/  FMUL.FTZ R48, R49, UR6 ;  /* 0x0000000631307c20 */ /* 0x000fe20008410000 */
[----:B------:R-:W-:Y:S01]  /*4c30*/  FMNMX.FTZ R49, R68, R64, !PT ;  /* 0x0000004044317209 */ /* 0x000fe20007810000 */
[----:B------:R-:W-:Y:S01]  /*4c40*/  FMUL.FTZ R50, R50, UR6 ;  /* 0x0000000632327c20 */ /* 0x000fe20008410000 */
[----:B--2---:R-:W-:Y:S01]  /*4c50*/  FSEL R59, R72, -INF , P3 ;  /* 0xff800000483b7808 */ /* 0x004fe20001800000 */
[----:B------:R-:W-:Y:S01]  /*4c60*/  HGMMA.64x16x16.F32.BF16 R40, gdesc[UR48], R40, gsb0 ;  /* 0x00200000302879f0 */ /* 0x000fe20008001828 */
[----:B------:R-:W-:Y:S01]  /*4c70*/  UIADD3 UR50, UR37, 0x986, URZ ;  /* 0x0000098625327890 */ /* 0x000fe2000fffe03f */
[----:B------:R-:W-:Y:S01]  /*4c80*/  FMNMX.FTZ R6, R62, R49, !PT ;  /* 0x000000313e067209 */ /* 0x000fe20007810000 */
[----:B------:R-:W-:Y:S01]  /*4c90*/  UMOV UR51, 0x40000040 ;  /* 0x4000004000337882 */ /* 0x000fe20000000000 */
[----:B------:R-:W-:Y:S01]  /*4ca0*/  ISETP.GT.AND P3, PT, R67, 0x19, PT ;  /* 0x000000194300780c */ /* 0x000fe20003f64270 */
[----:B------:R-:W-:Y:S01]  /*4cb0*/  FMUL.FTZ R51, R51, UR6 ;  /* 0x0000000633337c20 */ /* 0x000fe20008410000 */
[----:B------:R-:W-:Y:S01]  /*4cc0*/  FMNMX.FTZ R49, R61, R6, !PT ;  /* 0x000000063d317209 */ /* 0x000fe20007810000 */
        /* <DEDUP_REMOVED lines=8> */
[----:B------:R-:W-:Y:S01]  /*4d50*/  MUFU.TANH R51, R51 ;  /* 0x0000003300337308 */ /* 0x000fe20000002400 */
[----:B------:R-:W-:-:S02]  /*4d60*/  ISETP.GT.AND P3, PT, R67, 0x21, PT ;  /* 0x000000214300780c */ /* 0x000fc40003f64270 */
[----:B------:R-:W-:Y:S02]  /*4d70*/  FSEL R56, R56, -INF , P4 ;  /* 0xff80000038387808 */ /* 0x000fe40002000000 */
[----:B------:R-:W-:Y:S02]  /*4d80*/  ISETP.GT.AND P4, PT, R67, 0x28, PT ;  /* 0x000000284300780c */ /* 0x000fe40003f84270 */
[----:B------:R-:W-:Y:S01]  /*4d90*/  ISETP.GT.AND P5, PT, R65, 0x8, PT ;  /* 0x000000084100780c */ /* 0x000fe20003fa4270 */
[----:B------:R1:W-:Y:S08]  /*4da0*/  MUFU.TANH R81, R55 ;  /* 0x0000003700517308 */ /* 0x0003f00000002400 */
[----:B------:R2:W3:Y:S01]  /*4db0*/  MUFU.TANH R80, R54 ;  /* 0x0000003600507308 */ /* 0x0004e20000002400 */
[----:B-1----:R-:W-:-:S02]  /*4dc0*/  FSEL R55, R69, -INF , P3 ;  /* 0xff80000045377808 */ /* 0x002fc40001800000 */
[----:B------:R-:W-:-:S04]  /*4dd0*/  ISETP.GT.AND P3, PT, R67, 0x29, PT ;  /* 0x000000294300780c */ /* 0x000fc80003f64270 */
[----:B------:R-:W-:Y:S01]  /*4de0*/  FSEL R50, R76, -INF , P3 ;  /* 0xff8000004c327808 */ /* 0x000fe20001800000 */
[----:B------:R-:W-:Y:S01]  /*4df0*/  MUFU.TANH R12, R12 ;  /* 0x0000000c000c7308 */ /* 0x000fe20000002400 */
[----:B--2---:R-:W-:Y:S02]  /*4e00*/  FSEL R54, R73, -INF , P4 ;  /* 0xff80000049367808 */ /* 0x004fe40002000000 */
[C---:B------:R-:W-:Y:S02]  /*4e10*/  ISETP.GT.AND P4, PT, R67.reuse, 0x30, PT ;  /* 0x000000304300780c */ /* 0x040fe40003f84270 */
[----:B------:R-:W-:-:S03]  /*4e20*/  ISETP.GT.AND P3, PT, R67, 0x31, PT ;  /* 0x000000314300780c */ /* 0x000fc60003f64270 */
[----:B------:R-:W-:Y:S01]  /*4e30*/  MUFU.TANH R13, R13 ;  /* 0x0000000d000d7308 */ /* 0x000fe20000002400 */
[----:B------:R-:W-:Y:S02]  /*4e40*/  WARPGROUP.DEPBAR.LE gsb0, 0x0 ;  /* 0x00008000000079c5 */ /* 0x000fe40000010000 */
[----:B------:R-:W-:Y:S01]  /*4e50*/  WARPGROUP.ARRIVE ;  /* 0x00000000000079c5 */ /* 0x000fe20000000000 */
[----:B------:R-:W-:Y:S01]  /*4e60*/  FMUL.FTZ R43, R43, UR6 ;  /* 0x000000062b2b7c20 */ /* 0x000fe20008410000 */
[----:B------:R-:W-:Y:S01]  /*4e70*/  FMUL.FTZ R47, R47, UR6 ;  /* 0x000000062f2f7c20 */ /* 0x000fe20008410000 */
[----:B------:R-:W-:Y:S01]  /*4e80*/  FMUL.FTZ R42, R42, UR6 ;  /* 0x000000062a2a7c20 */ /* 0x000fe20008410000 */
[----:B------:R-:W-:Y:S01]  /*4e90*/  FMUL.FTZ R46, R46, UR6 ;  /* 0x000000062e2e7c20 */ /* 0x000fe20008410000 */
[----:B------:R1:W2:Y:S01]  /*4ea0*/  MUFU.TANH R74, R43 ;  /* 0x0000002b004a7308 */ /* 0x0002a20000002400 */
        /* <DEDUP_REMOVED lines=8> */
[----:B-1----:R-:W-:-:S04]  /*4f30*/  FMNMX.FTZ R43, R59, R6, !PT ;  /* 0x000000063b2b7209 */ /* 0x002fc80007810000 */
[----:B------:R-:W-:-:S03]  /*4f40*/  FMNMX.FTZ R6, R58, R43, !PT ;  /* 0x0000002b3a067209 */ /* 0x000fc60007810000 */
[----:B------:R-:W1:Y:S01]  /*4f50*/  MUFU.TANH R42, R42 ;  /* 0x0000002a002a7308 */ /* 0x000e620000002400 */
[----:B------:R-:W-:-:S04]  /*4f60*/  FMNMX.FTZ R43, R57, R6, !PT ;  /* 0x00000006392b7209 */ /* 0x000fc80007810000 */
[----:B------:R-:W-:-:S03]  /*4f70*/  FMNMX.FTZ R6, R56, R43, !PT ;  /* 0x0000002b38067209 */ /* 0x000fc60007810000 */
[----:B------:R-:W5:Y:S01]  /*4f80*/  MUFU.TANH R75, R46 ;  /* 0x0000002e004b7308 */ /* 0x000f620000002400 */
[----:B------:R-:W-:-:S04]  /*4f90*/  FMNMX.FTZ R43, R55, R6, !PT ;  /* 0x00000006372b7209 */ /* 0x000fc80007810000 */
[----:B----4-:R-:W-:Y:S02]  /*4fa0*/  FMNMX.FTZ R47, R54, R43, !PT ;  /* 0x0000002b362f7209 */ /* 0x010fe40007810000 */
[----:B0-----:R-:W-:Y:S01]  /*4fb0*/  FSEL R43, R77, -INF , P4 ;  /* 0xff8000004d2b7808 */ /* 0x001fe20002000000 */
[----:B------:R-:W-:Y:S01]  /*4fc0*/  MUFU.TANH R15, R15 ;  /* 0x0000000f000f7308 */ /* 0x000fe20000002400 */
[----:B------:R-:W-:Y:S02]  /*4fd0*/  FMNMX.FTZ R20, R50, R47, !PT ;  /* 0x0000002f32147209 */ /* 0x000fe40007810000 */
[----:B------:R-:W-:Y:S02]  /*4fe0*/  ISETP.GT.AND P4, PT, R67, 0x38, PT ;  /* 0x000000384300780c */ /* 0x000fe40003f84270 */
[----:B------:R-:W-:Y:S02]  /*4ff0*/  FMNMX.FTZ R47, R43, R20, !PT ;  /* 0x000000142b2f7209 */ /* 0x000fe40007810000 */
[----:B---3--:R-:W-:Y:S01]  /*5000*/  FSEL R20, R80, -INF , P4 ;  /* 0xff80000050147808 */ /* 0x008fe20002000000 */
[----:B------:R-:W-:Y:S01]  /*5010*/  MUFU.TANH R14, R14 ;  /* 0x0000000e000e7308 */ /* 0x000fe20000002400 */
[----:B------:R-:W-:-:S07]  /*5020*/  ISETP.GT.AND P4, PT, R67, 0x40, PT ;  /* 0x000000404300780c */ /* 0x000fce0003f84270 */
[----:B------:R-:W-:Y:S01]  /*5030*/  MUFU.TANH R21, R21 ;  /* 0x0000001500157308 */ /* 0x000fe20000002400 */
[----:B------:R-:W-:Y:S02]  /*5040*/  WARPGROUP.DEPBAR.LE gsb0, 0x0 ;  /* 0x00008000000079c5 */ /* 0x000fe40000010000 */
[----:B------:R-:W-:Y:S01]  /*5050*/  WARPGROUP.ARRIVE ;  /* 0x00000000000079c5 */ /* 0x000fe20000000000 */
[----:B------:R-:W-:Y:S01]  /*5060*/  FMUL.FTZ R6, R38, UR6 ;  /* 0x0000000626067c20 */ /* 0x000fe20008410000 */
[----:B------:R-:W-:Y:S01]  /*5070*/  FSEL R38, R51, -INF , P3 ;  /* 0xff80000033267808 */ /* 0x000fe20001800000 */
[----:B------:R-:W-:Y:S01]  /*5080*/  FMUL.FTZ R34, R34, UR6 ;  /* 0x0000000622227c20 */ /* 0x000fe20008410000 */
[----:B------:R-:W-:Y:S01]  /*5090*/  ISETP.GT.AND P3, PT, R67, 0x39, PT ;  /* 0x000000394300780c */ /* 0x000fe20003f64270 */
[----:B------:R-:W-:Y:S01]  /*50a0*/  MUFU.TANH R72, R6 ;  /* 0x0000000600487308 */ /* 0x000fe20000002400 */
[----:B------:R-:W-:Y:S01]  /*50b0*/  HGMMA.64x16x16.F32.BF16 R24, gdesc[UR48], R24, gsb0 ;  /* 0x00200000301879f0 */ /* 0x000fe20008001818 */
[----:B------:R-:W-:Y:S01]  /*50c0*/  FMNMX.FTZ R47, R38, R47, !PT ;  /* 0x0000002f262f7209 */ /* 0x000fe20007810000 */
[----:B------:R-:W-:Y:S01]  /*50d0*/  FMUL.FTZ R35, R35, UR6 ;  /* 0x0000000623237c20 */ /* 0x000fe20008410000 */
[----:B------:R-:W-:Y:S01]  /*50e0*/  FMUL.FTZ R39, R39, UR6 ;  /* 0x0000000627277c20 */ /* 0x000fe20008410000 */
[----:B------:R-:W-:Y:S01]  /*50f0*/  FMUL.FTZ R33, R33, UR6 ;  /* 0x0000000621217c20 */ /* 0x000fe20008410000 */
[----:B------:R-:W-:Y:S01]  /*5100*/  FMNMX.FTZ R47, R20, R47, !PT ;  /* 0x0000002f142f7209 */ /* 0x000fe20007810000 */
[----:B------:R-:W-:Y:S01]  /*5110*/  FMUL.FTZ R37, R37, UR6 ;  /* 0x0000000625257c20 */ /* 0x000fe20008410000 */
[----:B------:R0:W3:Y:S01]  /*5120*/  MUFU.TANH R71, R34 ;  /* 0x0000002200477308 */ /* 0x0000e20000002400 */
[----:B------:R-:W-:Y:S01]  /*5130*/  FMUL.FTZ R32, R32, UR6 ;  /* 0x0000000620207c20 */ /* 0x000fe20008410000 */
[----:B------:R-:W-:-:S06]  /*5140*/  FMUL.FTZ R36, R36, UR6 ;  /* 0x0000000624247c20 */ /* 0x000fcc0008410000 */
[----:B------:R2:W4:Y:S01]  /*5150*/  MUFU.TANH R69, R35 ;  /* 0x0000002300457308 */ /* 0x0005220000002400 */
[----:B0-----:R-:W-:Y:S02]  /*5160*/  FSEL R34, R81, -INF , P3 ;  /* 0xff80000051227808 */ /* 0x001fe40001800000 */
[----:B------:R-:W-:Y:S02]  /*5170*/  CS2R R80, SRZ ;  /* 0x0000000000507805 */ /* 0x000fe4000001ff00 */
[C---:B------:R-:W-:Y:S02]  /*5180*/  ISETP.GT.AND P3, PT, R67.reuse, 0x41, PT ;  /* 0x000000414300780c */ /* 0x040fe40003f64270 */
[----:B------:R-:W-:Y:S01]  /*5190*/  FMNMX.FTZ R47, R34, R47, !PT ;  /* 0x0000002f222f7209 */ /* 0x000fe20007810000 */
[----:B------:R-:W0:Y:S01]  /*51a0*/  MUFU.TANH R73, R39 ;  /* 0x0000002700497308 */ /* 0x000e220000002400 */
[----:B--2---:R-:W-:Y:S02]  /*51b0*/  FSEL R35, R74, -INF , P3 ;  /* 0xff8000004a237808 */ /* 0x004fe40001800000 */
[----:B------:R-:W-:-:S05]  /*51c0*/  ISETP.GT.AND P3, PT, R67, 0x49, PT ;  /* 0x000000494300780c */ /* 0x000fca0003f64270 */
[----:B------:R-:W-:Y:S08]  /*51d0*/  MUFU.TANH R48, R48 ;  /* 0x0000003000307308 */ /* 0x000ff00000002400 */
[----:B------:R-:W-:Y:S08]  /*51e0*/  MUFU.TANH R45, R45 ;  /* 0x0000002d002d7308 */ /* 0x000ff00000002400 */
[----:B------:R-:W-:Y:S01]  /*51f0*/  MUFU.TANH R36, R36 ;  /* 0x0000002400247308 */ /* 0x000fe20000002400 */
[----:B------:R-:W-:-:S02]  /*5200*/  WARPGROUP.DEPBAR.LE gsb0, 0x0 ;  /* 0x00008000000079c5 */ /* 0x000fc40000010000 */
[----:B------:R-:W-:Y:S01]  /*5210*/  FMUL.FTZ R6, R26, UR6 ;  /* 0x000000061a067c20 */ /* 0x000fe20008410000 */
[----:B-1----:R-:W-:Y:S01]  /*5220*/  FSEL R26, R42, -INF , P4 ;  /* 0xff8000002a1a7808 */ /* 0x002fe20002000000 */
[----:B------:R-:W-:Y:S01]  /*5230*/  FMUL.FTZ R46, R27, UR6 ;  /* 0x000000061b2e7c20 */ /* 0x000fe20008410000 */
[----:B------:R-:W-:Y:S02]  /*5240*/  ISETP.GT.AND P4, PT, R67, 0x48, PT ;  /* 0x000000484300780c */ /* 0x000fe40003f84270 */
[----:B------:R1:W2:Y:S01]  /*5250*/  MUFU.TANH R76, R6 ;  /* 0x00000006004c7308 */ /* 0x0002a20000002400 */
[----:B------:R-:W-:Y:S01]  /*5260*/  FMNMX.FTZ R42, R26, R47, !PT ;  /* 0x0000002f1a2a7209 */ /* 0x000fe20007810000 */
[----:B------:R-:W-:Y:S01]  /*5270*/  FMUL.FTZ R51, R31, UR6 ;  /* 0x000000061f337c20 */ /* 0x000fe20008410000 */
[----:B-----5:R-:W-:Y:S01]  /*5280*/  FSEL R27, R75, -INF , P4 ;  /* 0xff8000004b1b7808 */ /* 0x020fe20002000000 */
[----:B------:R-:W-:Y:S01]  /*5290*/  FMUL.FTZ R24, R24, UR6 ;  /* 0x0000000618187c20 */ /* 0x000fe20008410000 */
[----:B------:R-:W-:Y:S01]  /*52a0*/  FMNMX.FTZ R70, R35, R42, !PT ;  /* 0x0000002a23467209 */ /* 0x000fe20007810000 */
[----:B------:R-:W-:Y:S01]  /*52b0*/  FMUL.FTZ R25, R25, UR6 ;  /* 0x0000000619197c20 */ /* 0x000fe20008410000 */
[----:B------:R-:W-:Y:S01]  /*52c0*/  ISETP.GT.AND P4, PT, R67, 0x50, PT ;  /* 0x000000504300780c */ /* 0x000fe20003f84270 */
[----:B------:R0:W5:Y:S01]  /*52d0*/  MUFU.TANH R74, R46 ;  /* 0x0000002e004a7308 */ /* 0x0001620000002400 */
[----:B------:R-:W-:Y:S01]  /*52e0*/  FSEL R42, R49, -INF , P3 ;  /* 0xff800000312a7808 */ /* 0x000fe20001800000 */
[----:B-1----:R-:W-:Y:S01]  /*52f0*/  FMUL.FTZ R6, R30, UR6 ;  /* 0x000000061e067c20 */ /* 0x002fe20008410000 */
[----:B------:R-:W-:Y:S01]  /*5300*/  FMNMX.FTZ R47, R27, R70, !PT ;  /* 0x000000461b2f7209 */ /* 0x000fe20007810000 */
[----:B------:R-:W-:Y:S01]  /*5310*/  FMUL.FTZ R28, R28, UR6 ;  /* 0x000000061c1c7c20 */ /* 0x000fe20008410000 */
[----:B------:R-:W-:Y:S01]  /*5320*/  ISETP.GT.AND P3, PT, R67, 0x51, PT ;  /* 0x000000514300780c */ /* 0x000fe20003f64270 */
[----:B------:R1:W-:Y:S01]  /*5330*/  @!P1 SYNCS.ARRIVE.TRANS64.RED.A1T0 RZ, [R0+URZ], RZ ;  /* 0x000000ff00ff99a7 */ /* 0x0003e2000810043f */
[----:B---3--:R-:W-:Y:S01]  /*5340*/  FSEL R39, R71, -INF , P4 ;  /* 0xff80000047277808 */ /* 0x008fe20002000000 */
[----:B------:R-:W-:Y:S01]  /*5350*/  MUFU.TANH R75, R33 ;  /* 0x00000021004b7308 */ /* 0x000fe20000002400 */
[----:B------:R-:W-:-:S02]  /*5360*/  FMNMX.FTZ R70, R42, R47, !PT ;  /* 0x0000002f2a467209 */ /* 0x000fc40007810000 */
[----:B------:R-:W-:Y:S02]  /*5370*/  ISETP.GT.AND P4, PT, R67, 0x58, PT ;  /* 0x000000584300780c */ /* 0x000fe40003f84270 */
[----:B----4-:R-:W-:Y:S02]  /*5380*/  FSEL R30, R69, -INF , P3 ;  /* 0xff800000451e7808 */ /* 0x010fe40001800000 */
[----:B------:R-:W-:Y:S01]  /*5390*/  FMNMX.FTZ R47, R39, R70, !PT ;  /* 0x00000046272f7209 */ /* 0x000fe20007810000 */
[----:B------:R3:W4:Y:S01]  /*53a0*/  MUFU.TANH R71, R6 ;  /* 0x0000000600477308 */ /* 0x0007220000002400 */
[----:B------:R-:W-:Y:S02]  /*53b0*/  ISETP.GT.AND P3, PT, R67, 0x59, PT ;  /* 0x000000594300780c */ /* 0x000fe40003f64270 */
[----:B------:R-:W-:Y:S02]  /*53c0*/  FSEL R31, R72, -INF , P4 ;  /* 0xff800000481f7808 */ /* 0x000fe40002000000 */
[----:B------:R-:W-:-:S02]  /*53d0*/  FMNMX.FTZ R70, R30, R47, !PT ;  /* 0x0000002f1e467209 */ /* 0x000fc40007810000 */
[----:B------:R-:W-:Y:S01]  /*53e0*/  ISETP.GT.AND P4, PT, R67, 0x60, PT ;  /* 0x000000604300780c */ /* 0x000fe20003f84270 */
[----:B------:R4:W1:Y:S01]  /*53f0*/  MUFU.TANH R72, R51 ;  /* 0x0000003300487308 */ /* 0x0008620000002400 */
[----:B0-----:R-:W-:Y:S01]  /*5400*/  FSEL R46, R73, -INF , P3 ;  /* 0xff800000492e7808 */ /* 0x001fe20001800000 */
[----:B---3--:R-:W-:Y:S01]  /*5410*/  FMUL.FTZ R6, R52, UR6 ;  /* 0x0000000634067c20 */ /* 0x008fe20008410000 */
[----:B------:R-:W-:Y:S02]  /*5420*/  FMNMX.FTZ R49, R31, R70, !PT ;  /* 0x000000461f317209 */ /* 0x000fe40007810000 */
[----:B------:R-:W-:Y:S02]  /*5430*/  ISETP.GT.AND P3, PT, R67, 0x61, PT ;  /* 0x000000614300780c */ /* 0x000fe40003f64270 */
[----:B--2---:R-:W-:Y:S01]  /*5440*/  FSEL R47, R76, -INF , P4 ;  /* 0xff8000004c2f7808 */ /* 0x004fe20002000000 */
[----:B------:R0:W2:Y:S01]  /*5450*/  MUFU.TANH R69, R6 ;  /* 0x0000000600457308 */ /* 0x0000a20000002400 */
[----:B------:R-:W-:-:S02]  /*5460*/  FMNMX.FTZ R52, R46, R49, !PT ;  /* 0x000000312e347209 */ /* 0x000fc40007810000 */
[----:B------:R-:W-:Y:S02]  /*5470*/  ISETP.GT.AND P4, PT, R67, 0x68, PT ;  /* 0x000000684300780c */ /* 0x000fe40003f84270 */
[----:B-----5:R-:W-:Y:S02]  /*5480*/  FSEL R49, R74, -INF , P3 ;  /* 0xff8000004a317808 */ /* 0x020fe40001800000 */
[----:B------:R-:W-:Y:S01]  /*5490*/  FMNMX.FTZ R52, R47, R52, !PT ;  /* 0x000000342f347209 */ /* 0x000fe20007810000 */
[----:B------:R-:W-:Y:S01]  /*54a0*/  MUFU.TANH R76, R37 ;  /* 0x00000025004c7308 */ /* 0x000fe20000002400 */
[----:B------:R-:W-:Y:S02]  /*54b0*/  ISETP.GT.AND P3, PT, R67, 0x69, PT ;  /* 0x000000694300780c */ /* 0x000fe40003f64270 */
[----:B----4-:R-:W-:Y:S02]  /*54c0*/  FSEL R51, R71, -INF , P4 ;  /* 0xff80000047337808 */ /* 0x010fe40002000000 */
[----:B------:R-:W-:-:S02]  /*54d0*/  FMNMX.FTZ R70, R49, R52, !PT ;  /* 0x0000003431467209 */ /* 0x000fc40007810000 */
[----:B-1----:R-:W-:Y:S01]  /*54e0*/  FSEL R52, R72, -INF , P3 ;  /* 0xff80000048347808 */ /* 0x002fe20001800000 */
[----:B------:R-:W1:Y:S01]  /*54f0*/  MUFU.TANH R71, R53 ;  /* 0x0000003500477308 */ /* 0x000e620000002400 */
[----:B------:R-:W-:Y:S02]  /*5500*/  FMNMX.FTZ R67, R51, R70, !PT ;  /* 0x0000004633437209 */ /* 0x000fe40007810000 */
[----:B------:R-:W-:Y:S02]  /*5510*/  ISETP.GT.AND P4, PT, R65, 0x1, PT ;  /* 0x000000014100780c */ /* 0x000fe40003f84270 */
[----:B------:R-:W-:-:S03]  /*5520*/  FMNMX.FTZ R67, R52, R67, !PT ;  /* 0x0000004334437209 */ /* 0x000fc60007810000 */
[----:B------:R-:W3:Y:S02]  /*5530*/  MUFU.TANH R70, R40 ;  /* 0x0000002800467308 */ /* 0x000ee40000002400 */
[----:B0-----:R-:W0:Y:S06]  /*5540*/  SHFL.BFLY PT, R6, R67, 0x2, 0x1f ;  /* 0x0c401f0043067f89 */ /* 0x001e2c00000e0000 */
[----:B------:R4:W5:Y:S08]  /*5550*/  MUFU.TANH R72, R41 ;  /* 0x0000002900487308 */ /* 0x0009700000002400 */
[----:B------:R2:W-:Y:S01]  /*5560*/  MUFU.TANH R74, R32 ;  /* 0x00000020004a7308 */ /* 0x0005e20000002400 */
[----:B----4-:R-:W-:-:S02]  /*5570*/  FSEL R41, R3, -INF , P4 ;  /* 0xff80000003297808 */ /* 0x010fc40002000000 */
[----:B------:R-:W-:-:S05]  /*5580*/  ISETP.GT.AND P4, PT, R65, 0x10, PT ;  /* 0x000000104100780c */ /* 0x000fca0003f84270 */
[----:B------:R-:W-:Y:S01]  /*5590*/  MUFU.TANH R77, R24 ;  /* 0x00000018004d7308 */ /* 0x000fe20000002400 */
[----:B--2---:R-:W-:Y:S01]  /*55a0*/  FMUL.FTZ R32, R29, UR6 ;  /* 0x000000061d207c20 */ /* 0x004fe20008410000 */
[----:B0-----:R-:W-:Y:S01]  /*55b0*/  FMNMX.FTZ R53, R67, R6, !PT ;  /* 0x0000000643357209 */ /* 0x001fe20007810000 */
[----:B------:R-:W-:Y:S01]  /*55c0*/  @UP0 ULDC UR6, c[0x0][0x44c] ;  /* 0x0001130000060ab9 */ /* 0x000fe20000000800 */
[----:B------:R-:W-:Y:S01]  /*55d0*/  FSEL R29, R7, -INF , P5 ;  /* 0xff800000071d7808 */ /* 0x000fe20002800000 */
[----:B------:R-:W-:Y:S02]  /*55e0*/  UIMAD.WIDE.U32 UR6, UR11, UR6, URZ ;  /* 0x000000060b0672a5 */ /* 0x000fe4000f8e003f */
[----:B------:R-:W0:Y:S01]  /*55f0*/  SHFL.BFLY PT, R6, R53, 0x1, 0x1f ;  /* 0x0c201f0035067f89 */ /* 0x000e2200000e0000 */
[----:B------:R2:W4:Y:S01]  /*5600*/  MUFU.TANH R73, R44 ;  /* 0x0000002c00497308 */ /* 0x0005220000002400 */
[----:B------:R-:W-:Y:S02]  /*5610*/  @UP0 ULDC UR11, c[0x0][0x450] ;  /* 0x00011400000b0ab9 */ /* 0x000fe40000000800 */
[----:B------:R-:W-:Y:S01]  /*5620*/  @UP0 USHF.R.U32.HI UR10, URZ, UR11, UR7 ;  /* 0x0000000b3f0a0299 */ /* 0x000fe20008011607 */
[----:B------:R-:W-:-:S03]  /*5630*/  UMOV UR6, URZ ;  /* 0x0000003f00067c82 */ /* 0x000fc60008000000 */
[----:B------:R-:W-:Y:S01]  /*5640*/  UIADD3 UR7, UR10, UR18, -UR19 ;  /* 0x000000120a077290 */ /* 0x000fe2000fffe813 */
[----:B------:R-:W4:Y:S01]  /*5650*/  MUFU.TANH R25, R25 ;  /* 0x0000001900197308 */ /* 0x000f220000002400 */
[----:B--2---:R-:W-:Y:S02]  /*5660*/  FSEL R44, R8, -INF , P4 ;  /* 0xff800000082c7808 */ /* 0x004fe40002000000 */
[----:B------:R-:W-:Y:S01]  /*5670*/  ISETP.GT.AND P4, PT, R65, 0x18, PT ;  /* 0x000000184100780c */ /* 0x000fe20003f84270 */
[----:B------:R-:W-:-:S04]  /*5680*/  UIMAD.WIDE UR6, UR7, -0x6db6db6d, UR6 ;  /* 0x92492493070678a5 */ /* 0x000fc8000f8e0206 */
[----:B------:R-:W2:Y:S01]  /*5690*/  MUFU.TANH R28, R28 ;  /* 0x0000001c001c7308 */ /* 0x000ea20000002400 */
[----:B------:R-:W-:-:S04]  /*56a0*/  USHF.R.U32.HI UR6, URZ, 0x1f, UR7 ;  /* 0x0000001f3f067899 */ /* 0x000fc80008011607 */
[----:B------:R-:W-:Y:S01]  /*56b0*/  ULEA.HI.SX32 UR6, UR7, UR6, 0x1a ;  /* 0x0000000607067291 */ /* 0x000fe2000f8fd23f */
[----:B0-----:R-:W-:Y:S02]  /*56c0*/  FMNMX.FTZ R6, R53, R6, !PT ;  /* 0x0000000635067209 */ /* 0x001fe40007810000 */
[----:B------:R-:W0:Y:S01]  /*56d0*/  MUFU.TANH R78, R32 ;  /* 0x00000020004e7308 */ /* 0x000e220000002400 */
[----:B------:R-:W-:Y:S01]  /*56e0*/  UISETP.LT.AND UP1, UPT, UR15, UR6, UPT ;  /* 0x000000060f00728c */ /* 0x000fe2000bf21270 */
[C---:B------:R-:W-:Y:S01]  /*56f0*/  FSETP.NEU.FTZ.AND P3, PT, R6.reuse, -INF , PT ;  /* 0xff8000000600780b */ /* 0x040fe20003f7d000 */
[----:B------:R-:W-:Y:S02]  /*5700*/  FMUL.FTZ R33, R6, UR14 ;  /* 0x0000000e06217c20 */ /* 0x000fe40008410000 */
[----:B------:R-:W-:-:S03]  /*5710*/  USEL UR7, UR15, UR6, !UP1 ;  /* 0x000000060f077287 */ /* 0x000fc6000c800000 */
[----:B------:R-:W-:Y:S01]  /*5720*/  FSEL R37, R33, RZ, P3 ;  /* 0x000000ff21257208 */ /* 0x000fe20001800000 */
[----:B------:R-:W-:Y:S01]  /*5730*/  UISETP.GE.AND UP1, UPT, UR38, UR7, UPT ;  /* 0x000000072600728c */ /* 0x000fe2000bf26270 */
[----:B------:R-:W-:-:S03]  /*5740*/  ISETP.GT.AND P3, PT, R65, RZ, PT ;  /* 0x000000ff4100720c */ /* 0x000fc60003f64270 */
[--C-:B------:R-:W-:Y:S01]  /*5750*/  FFMA.FTZ R203, R62, UR14, -R37.reuse ;  /* 0x0000000e3ecb7c23 */ /* 0x100fe20008010825 */
[----:B------:R-:W-:Y:S01]  /*5760*/  FSEL R40, R2, -INF , P3 ;  /* 0xff80000002287808 */ /* 0x000fe20001800000 */
[--C-:B------:R-:W-:Y:S01]  /*5770*/  FFMA.FTZ R7, R61, UR14, -R37.reuse ;  /* 0x0000000e3d077c23 */ /* 0x100fe20008010825 */
[----:B------:R-:W-:Y:S01]  /*5780*/  ISETP.GT.AND P3, PT, R65, 0x9, PT ;  /* 0x000000094100780c */ /* 0x000fe20003f64270 */
[--C-:B------:R-:W-:Y:S01]  /*5790*/  FFMA.FTZ R197, R60, UR14, -R37.reuse ;  /* 0x0000000e3cc57c23 */ /* 0x100fe20008010825 */
[----:B------:R-:W-:Y:S01]  /*57a0*/  FMNMX.FTZ R24, R40, R41, !PT ;  /* 0x0000002928187209 */ /* 0x000fe20007810000 */
[--C-:B------:R-:W-:Y:S01]  /*57b0*/  FFMA.FTZ R2, R64, UR14, -R37.reuse ;  /* 0x0000000e40027c23 */ /* 0x100fe20008010825 */
[----:B------:R-:W-:Y:S01]  /*57c0*/  FSEL R33, R4, -INF , P3 ;  /* 0xff80000004217808 */ /* 0x000fe20001800000 */
[--C-:B------:R-:W-:Y:S01]  /*57d0*/  FFMA.FTZ R199, R58, UR14, -R37.reuse ;  /* 0x0000000e3ac77c23 */ /* 0x100fe20008010825 */
[----:B------:R-:W-:Y:S01]  /*57e0*/  FMNMX.FTZ R24, R29, R24, !PT ;  /* 0x000000181d187209 */ /* 0x000fe20007810000 */
        /* <DEDUP_REMOVED lines=26> */
[----:B------:R-:W0:Y:S01]  /*5990*/  MUFU.EX2 R2, R2 ;  /* 0x0000000200027308 */ /* 0x000e220000000800 */
[----:B------:R-:W-:Y:S01]  /*59a0*/  ISETP.GT.AND P4, PT, R65, 0x28, PT ;  /* 0x000000284100780c */ /* 0x000fe20003f84270 */
[--C-:B------:R-:W-:Y:S01]  /*59b0*/  FFMA.FTZ R189, R43, UR14, -R37.reuse ;  /* 0x0000000e2bbd7c23 */ /* 0x100fe20008010825 */
[----:B------:R-:W-:Y:S01]  /*59c0*/  FSEL R60, R13, -INF , P3 ;  /* 0xff8000000d3c7808 */ /* 0x000fe20001800000 */
[--C-:B------:R-:W-:Y:S01]  /*59d0*/  FFMA.FTZ R181, R39, UR14, -R37.reuse ;  /* 0x0000000e27b57c23 */ /* 0x100fe20008010825 */
[----:B------:R-:W-:Y:S01]  /*59e0*/  FMNMX.FTZ R3, R63, R8, !PT ;  /* 0x000000083f037209 */ /* 0x000fe20007810000 */
[--C-:B------:R-:W-:Y:S01]  /*59f0*/  FFMA.FTZ R8, R59, UR14, -R37.reuse ;  /* 0x0000000e3b087c23 */ /* 0x100fe20008010825 */
[----:B------:R-:W-:Y:S01]  /*5a00*/  ISETP.GT.AND P3, PT, R65, 0x29, PT ;  /* 0x000000294100780c */ /* 0x000fe20003f64270 */
[----:B------:R-:W0:Y:S01]  /*5a10*/  MUFU.EX2 R203, R203 ;  /* 0x000000cb00cb7308 */ /* 0x000e220000000800 */
[----:B------:R-:W-:Y:S01]  /*5a20*/  FSEL R64, R15, -INF , P4 ;  /* 0xff8000000f407808 */ /* 0x000fe20002000000 */
[--C-:B------:R-:W-:Y:S01]  /*5a30*/  FFMA.FTZ R30, R30, UR14, -R37.reuse ;  /* 0x0000000e1e1e7c23 */ /* 0x100fe20008010825 */
[----:B------:R-:W-:Y:S01]  /*5a40*/  FMNMX.FTZ R3, R60, R3, !PT ;  /* 0x000000033c037209 */ /* 0x000fe20007810000 */
[--C-:B------:R-:W-:Y:S01]  /*5a50*/  FFMA.FTZ R177, R47, UR14, -R37.reuse ;  /* 0x0000000e2fb17c23 */ /* 0x100fe20008010825 */
[----:B------:R-:W-:Y:S01]  /*5a60*/  ISETP.GT.AND P4, PT, R65, 0x30, PT ;  /* 0x000000304100780c */ /* 0x000fe20003f84270 */
[--C-:B------:R-:W-:Y:S01]  /*5a70*/  FFMA.FTZ R49, R49, UR14, -R37.reuse ;  /* 0x0000000e31317c23 */ /* 0x100fe20008010825 */
[----:B------:R-:W-:Y:S01]  /*5a80*/  FSEL R59, R14, -INF , P3 ;  /* 0xff8000000e3b7808 */ /* 0x000fe20001800000 */
[----:B------:R-:W0:Y:S01]  /*5a90*/  MUFU.EX2 R197, R197 ;  /* 0x000000c500c57308 */ /* 0x000e220000000800 */
[----:B------:R-:W-:Y:S01]  /*5aa0*/  FMNMX.FTZ R10, R64, R3, !PT ;  /* 0x00000003400a7209 */ /* 0x000fe20007810000 */
[----:B------:R-:W-:Y:S01]  /*5ab0*/  FFMA.FTZ R179, R51, UR14, -R37 ;  /* 0x0000000e33b37c23 */ /* 0x000fe20008010825 */
[----:B------:R-:W-:-:S02]  /*5ac0*/  ISETP.GT.AND P3, PT, R65, 0x31, PT ;  /* 0x000000314100780c */ /* 0x000fc40003f64270 */
[----:B------:R-:W-:Y:S02]  /*5ad0*/  FSEL R66, R21, -INF , P4 ;  /* 0xff80000015427808 */ /* 0x000fe40002000000 */
[----:B------:R-:W-:Y:S01]  /*5ae0*/  FMNMX.FTZ R3, R59, R10, !PT ;  /* 0x0000000a3b037209 */ /* 0x000fe20007810000 */
[----:B------:R-:W-:Y:S01]  /*5af0*/  FFMA.FTZ R10, R57, UR14, -R37 ;  /* 0x0000000e390a7c23 */ /* 0x000fe20008010825 */
[C---:B------:R-:W-:Y:S01]  /*5b00*/  ISETP.GT.AND P4, PT, R65.reuse, 0x38, PT ;  /* 0x000000384100780c */ /* 0x040fe20003f84270 */
[----:B------:R-:W0:Y:S01]  /*5b10*/  MUFU.EX2 R8, R8 ;  /* 0x0000000800087308 */ /* 0x000e220000000800 */
[----:B------:R-:W-:Y:S02]  /*5b20*/  FSEL R58, R48, -INF , P3 ;  /* 0xff800000303a7808 */ /* 0x000fe40001800000 */
[----:B------:R-:W-:Y:S02]  /*5b30*/  FMNMX.FTZ R3, R66, R3, !PT ;  /* 0x0000000342037209 */ /* 0x000fe40007810000 */
[----:B------:R-:W-:-:S02]  /*5b40*/  ISETP.GT.AND P3, PT, R65, 0x39, PT ;  /* 0x000000394100780c */ /* 0x000fc40003f64270 */
[----:B------:R-:W-:Y:S01]  /*5b50*/  FSEL R67, R69, -INF , P4 ;  /* 0xff80000045437808 */ /* 0x000fe20002000000 */
[----:B------:R-:W0:Y:S01]  /*5b60*/  MUFU.EX2 R199, R199 ;  /* 0x000000c700c77308 */ /* 0x000e220000000800 */
[----:B------:R-:W-:Y:S02]  /*5b70*/  FMNMX.FTZ R12, R58, R3, !PT ;  /* 0x000000033a0c7209 */ /* 0x000fe40007810000 */
[----:B------:R-:W-:Y:S02]  /*5b80*/  ISETP.GT.AND P4, PT, R65, 0x40, PT ;  /* 0x000000404100780c */ /* 0x000fe40003f84270 */
[----:B-1----:R-:W-:Y:S02]  /*5b90*/  FSEL R57, R71, -INF , P3 ;  /* 0xff80000047397808 */ /* 0x002fe40001800000 */
[----:B------:R-:W-:Y:S01]  /*5ba0*/  FMNMX.FTZ R12, R67, R12, !PT ;  /* 0x0000000c430c7209 */ /* 0x000fe20007810000 */
[----:B------:R-:W1:Y:S01]  /*5bb0*/  MUFU.EX2 R10, R10 ;  /* 0x0000000a000a7308 */ /* 0x000e620000000800 */
[----:B------:R-:W-:-:S02]  /*5bc0*/  ISETP.GT.AND P3, PT, R65, 0x41, PT ;  /* 0x000000414100780c */ /* 0x000fc40003f64270 */
[----:B---3--:R-:W-:Y:S02]  /*5bd0*/  FSEL R68, R70, -INF , P4 ;  /* 0xff80000046447808 */ /* 0x008fe40002000000 */
[----:B------:R-:W-:Y:S02]  /*5be0*/  CS2R R70, SRZ ;  /* 0x0000000000467805 */ /* 0x000fe4000001ff00 */
[----:B------:R-:W-:Y:S01]  /*5bf0*/  FMNMX.FTZ R3, R57, R12, !PT ;  /* 0x0000000c39037209 */ /* 0x000fe20007810000 */
[----:B------:R-:W-:Y:S01]  /*5c00*/  FFMA.FTZ R12, R55, UR14, -R37 ;  /* 0x0000000e370c7c23 */ /* 0x000fe20008010825 */
[----:B------:R-:W-:Y:S01]  /*5c10*/  ISETP.GT.AND P4, PT, R65, 0x48, PT ;  /* 0x000000484100780c */ /* 0x000fe20003f84270 */
[----:B------:R-:W-:Y:S01]  /*5c20*/  MUFU.EX2 R193, R193 ;  /* 0x000000c100c17308 */ /* 0x000fe20000000800 */
[----:B-----5:R-:W-:Y:S02]  /*5c30*/  FSEL R56, R72, -INF , P3 ;  /* 0xff80000048387808 */ /* 0x020fe40001800000 */
[----:B------:R-:W-:-:S02]  /*5c40*/  CS2R R54, SRZ ;  /* 0x0000000000367805 */ /* 0x000fc4000001ff00 */
[----:B------:R-:W-:Y:S02]  /*5c50*/  FMNMX.FTZ R3, R68, R3, !PT ;  /* 0x0000000344037209 */ /* 0x000fe40007810000 */
[----:B------:R-:W-:Y:S02]  /*5c60*/  ISETP.GT.AND P3, PT, R65, 0x49, PT ;  /* 0x000000494100780c */ /* 0x000fe40003f64270 */
[----:B----4-:R-:W-:Y:S01]  /*5c70*/  FSEL R48, R73, -INF , P4 ;  /* 0xff80000049307808 */ /* 0x010fe20002000000 */
[----:B------:R-:W-:Y:S01]  /*5c80*/  MUFU.EX2 R12, R12 ;  /* 0x0000000c000c7308 */ /* 0x000fe20000000800 */
[----:B------:R-:W-:Y:S02]  /*5c90*/  FMNMX.FTZ R3, R56, R3, !PT ;  /* 0x0000000338037209 */ /* 0x000fe40007810000 */
[----:B------:R-:W-:Y:S02]  /*5ca0*/  CS2R R72, SRZ ;  /* 0x0000000000487805 */ /* 0x000fe4000001ff00 */
[----:B------:R-:W-:-:S02]  /*5cb0*/  ISETP.GT.AND P4, PT, R65, 0x50, PT ;  /* 0x000000504100780c */ /* 0x000fc40003f84270 */
[----:B------:R-:W-:Y:S02]  /*5cc0*/  FSEL R45, R45, -INF , P3 ;  /* 0xff8000002d2d7808 */ /* 0x000fe40001800000 */
[----:B------:R-:W-:Y:S01]  /*5cd0*/  FMNMX.FTZ R14, R48, R3, !PT ;  /* 0x00000003300e7209 */ /* 0x000fe20007810000 */
[----:B------:R-:W-:Y:S01]  /*5ce0*/  MUFU.EX2 R195, R195 ;  /* 0x000000c300c37308 */ /* 0x000fe20000000800 */
[----:B------:R-:W-:Y:S02]  /*5cf0*/  ISETP.GT.AND P3, PT, R65, 0x51, PT ;  /* 0x000000514100780c */ /* 0x000fe40003f64270 */
[----:B------:R-:W-:Y:S02]  /*5d00*/  FSEL R21, R74, -INF , P4 ;  /* 0xff8000004a157808 */ /* 0x000fe40002000000 */
[----:B------:R-:W-:Y:S02]  /*5d10*/  FMNMX.FTZ R14, R45, R14, !PT ;  /* 0x0000000e2d0e7209 */ /* 0x000fe40007810000 */
[----:B------:R-:W-:Y:S01]  /*5d20*/  ISETP.GT.AND P4, PT, R65, 0x58, PT ;  /* 0x000000584100780c */ /* 0x000fe20003f84270 */
[----:B------:R-:W-:Y:S01]  /*5d30*/  MUFU.EX2 R189, R189 ;  /* 0x000000bd00bd7308 */ /* 0x000fe20000000800 */
[----:B------:R-:W-:-:S02]  /*5d40*/  FSEL R3, R75, -INF , P3 ;  /* 0xff8000004b037808 */ /* 0x000fc40001800000 */
[----:B------:R-:W-:Y:S02]  /*5d50*/  CS2R R74, SRZ ;  /* 0x00000000004a7805 */ /* 0x000fe4000001ff00 */
[----:B------:R-:W-:Y:S02]  /*5d60*/  FMNMX.FTZ R14, R21, R14, !PT ;  /* 0x0000000e150e7209 */ /* 0x000fe40007810000 */
[----:B------:R-:W-:Y:S02]  /*5d70*/  ISETP.GT.AND P3, PT, R65, 0x59, PT ;  /* 0x000000594100780c */ /* 0x000fe40003f64270 */
[----:B------:R-:W-:Y:S01]  /*5d80*/  FSEL R9, R36, -INF , P4 ;  /* 0xff80000024097808 */ /* 0x000fe20002000000 */
[----:B------:R-:W-:Y:S01]  /*5d90*/  MUFU.EX2 R191, R191 ;  /* 0x000000bf00bf7308 */ /* 0x000fe20000000800 */
[----:B------:R-:W-:Y:S02]  /*5da0*/  FMNMX.FTZ R24, R3, R14, !PT ;  /* 0x0000000e03187209 */ /* 0x000fe40007810000 */
[----:B------:R-:W-:-:S02]  /*5db0*/  ISETP.GT.AND P4, PT, R65, 0x60, PT ;  /* 0x000000604100780c */ /* 0x000fc40003f84270 */
[----:B------:R-:W-:Y:S02]  /*5dc0*/  FSEL R11, R76, -INF , P3 ;  /* 0xff8000004c0b7808 */ /* 0x000fe40001800000 */
[----:B------:R-:W-:Y:S01]  /*5dd0*/  FMNMX.FTZ R24, R9, R24, !PT ;  /* 0x0000001809187209 */ /* 0x000fe20007810000 */
[----:B------:R3:W-:Y:S01]  /*5de0*/  MUFU.EX2 R14, R50 ;  /* 0x00000032000e7308 */ /* 0x0007e20000000800 */
[----:B------:R-:W-:Y:S02]  /*5df0*/  ISETP.GT.AND P3, PT, R65, 0x61, PT ;  /* 0x000000614100780c */ /* 0x000fe40003f64270 */
[----:B------:R-:W-:Y:S02]  /*5e00*/  FSEL R13, R77, -INF , P4 ;  /* 0xff8000004d0d7808 */ /* 0x000fe40002000000 */
[----:B------:R-:W-:Y:S02]  /*5e10*/  CS2R R76, SRZ ;  /* 0x00000000004c7805 */ /* 0x000fe4000001ff00 */
[----:B------:R-:W-:-:S02]  /*5e20*/  FMNMX.FTZ R24, R11, R24, !PT ;  /* 0x000000180b187209 */ /* 0x000fc40007810000 */
[----:B------:R-:W-:Y:S01]  /*5e30*/  ISETP.GT.AND P4, PT, R65, 0x68, PT ;  /* 0x000000684100780c */ /* 0x000fe20003f84270 */
[----:B------:R-:W-:Y:S01]  /*5e40*/  MUFU.EX2 R20, R20 ;  /* 0x0000001400147308 */ /* 0x000fe20000000800 */
[----:B------:R-:W-:Y:S02]  /*5e50*/  FSEL R15, R25, -INF , P3 ;  /* 0xff800000190f7808 */ /* 0x000fe40001800000 */
[----:B---3--:R-:W-:Y:S02]  /*5e60*/  CS2R R50, SRZ ;  /* 0x0000000000327805 */ /* 0x008fe4000001ff00 */
[----:B------:R-:W-:Y:S02]  /*5e70*/  FMNMX.FTZ R24, R13, R24, !PT ;  /* 0x000000180d187209 */ /* 0x000fe40007810000 */
[----:B------:R-:W-:Y:S02]  /*5e80*/  ISETP.GT.AND P3, PT, R65, 0x69, PT ;  /* 0x000000694100780c */ /* 0x000fe40003f64270 */
[----:B--2---:R-:W-:Y:S01]  /*5e90*/  FSEL R25, R28, -INF , P4 ;  /* 0xff8000001c197808 */ /* 0x004fe20002000000 */
[----:B------:R-:W-:Y:S01]  /*5ea0*/  MUFU.EX2 R185, R185 ;  /* 0x000000b900b97308 */ /* 0x000fe20000000800 */
[----:B------:R-:W-:-:S02]  /*5eb0*/  FMNMX.FTZ R32, R15, R24, !PT ;  /* 0x000000180f207209 */ /* 0x000fc40007810000 */
[----:B0-----:R-:W-:Y:S02]  /*5ec0*/  FSEL R28, R78, -INF , P3 ;  /* 0xff8000004e1c7808 */ /* 0x001fe40001800000 */
[----:B------:R-:W-:Y:S02]  /*5ed0*/  CS2R R78, SRZ ;  /* 0x00000000004e7805 */ /* 0x000fe4000001ff00 */
[----:B------:R-:W-:Y:S01]  /*5ee0*/  FMNMX.FTZ R7, R25, R32, !PT ;  /* 0x0000002019077209 */ /* 0x000fe20007810000 */
[----:B------:R-:W-:Y:S01]  /*5ef0*/  FFMA.FTZ R32, R42, UR14, -R37 ;  /* 0x0000000e2a207c23 */ /* 0x000fe20008010825 */
[----:B------:R0:W-:Y:S02]  /*5f00*/  MUFU.EX2 R24, R38 ;  /* 0x0000002600187308 */ /* 0x0001e40000000800 */
[----:B------:R-:W-:-:S05]  /*5f10*/  FMNMX.FTZ R7, R28, R7, !PT ;  /* 0x000000071c077209 */ /* 0x000fca0007810000 */
[----:B------:R-:W2:Y:S01]  /*5f20*/  SHFL.BFLY PT, R34, R7, 0x2, 0x1f ;  /* 0x0c401f0007227f89 */ /* 0x000ea200000e0000 */
[----:B------:R-:W-:Y:S01]  /*5f30*/  MUFU.EX2 R26, R26 ;  /* 0x0000001a001a7308 */ /* 0x000fe20000000800 */
[----:B0-----:R-:W-:-:S07]  /*5f40*/  FFMA.FTZ R38, R52, UR14, -R37 ;  /* 0x0000000e34267c23 */ /* 0x001fce0008010825 */
[----:B------:R-:W-:Y:S08]  /*5f50*/  MUFU.EX2 R187, R187 ;  /* 0x000000bb00bb7308 */ /* 0x000ff00000000800 */
[----:B------:R-:W-:Y:S01]  /*5f60*/  MUFU.EX2 R32, R32 ;  /* 0x0000002000207308 */ /* 0x000fe20000000800 */
[----:B--2---:R-:W-:Y:S01]  /*5f70*/  FMNMX.FTZ R27, R7, R34, !PT ;  /* 0x00000022071b7209 */ /* 0x004fe20007810000 */
[----:B------:R-:W-:-:S06]  /*5f80*/  FFMA.FTZ R34, R46, UR14, -R37 ;  /* 0x0000000e2e227c23 */ /* 0x000fcc0008010825 */
[----:B------:R-:W-:Y:S01]  /*5f90*/  MUFU.EX2 R181, R181 ;  /* 0x000000b500b57308 */ /* 0x000fe20000000800 */
[----:B------:R-:W-:Y:S01]  /*5fa0*/  CS2R R46, SRZ ;  /* 0x00000000002e7805 */ /* 0x000fe2000001ff00 */
[----:B------:R-:W0:Y:S06]  /*5fb0*/  SHFL.BFLY PT, R36, R27, 0x1, 0x1f ;  /* 0x0c201f001b247f89 */ /* 0x000e2c00000e0000 */
[----:B------:R-:W-:Y:S08]  /*5fc0*/  MUFU.EX2 R30, R30 ;  /* 0x0000001e001e7308 */ /* 0x000ff00000000800 */
[----:B------:R-:W-:Y:S08]  /*5fd0*/  MUFU.EX2 R183, R183 ;  /* 0x000000b700b77308 */ /* 0x000ff00000000800 */
[----:B------:R-:W-:Y:S01]  /*5fe0*/  MUFU.EX2 R34, R34 ;  /* 0x0000002200227308 */ /* 0x000fe20000000800 */
[----:B0-----:R-:W-:-:S04]  /*5ff0*/  FMNMX.FTZ R7, R27, R36, !PT ;  /* 0x000000241b077209 */ /* 0x001fc80007810000 */
[C---:B------:R-:W-:Y:S01]  /*6000*/  FSETP.NEU.FTZ.AND P3, PT, R7.reuse, -INF , PT ;  /* 0xff8000000700780b */ /* 0x040fe20003f7d000 */
[----:B------:R-:W-:Y:S02]  /*6010*/  FMUL.FTZ R27, R7, UR14 ;  /* 0x0000000e071b7c20 */ /* 0x000fe40008410000 */
[----:B------:R-:W-:Y:S03]  /*6020*/  MUFU.EX2 R177, R177 ;  /* 0x000000b100b17308 */ /* 0x000fe60000000800 */
[----:B------:R-:W-:Y:S02]  /*6030*/  FSEL R42, R27, RZ, P3 ;  /* 0x000000ff1b2a7208 */ /* 0x000fe40001800000 */
[----:B------:R-:W-:-:S03]  /*6040*/  PLOP3.LUT P3, PT, PT, PT, UP1, 0x80, 0x0 ;  /* 0x000000000000781c */ /* 0x000fc60003f6f018 */
[----:B------:R-:W-:Y:S01]  /*6050*/  MUFU.EX2 R36, R49 ;  /* 0x0000003100247308 */ /* 0x000fe20000000800 */
[--C-:B------:R-:W-:Y:S01]  /*6060*/  FFMA.FTZ R200, R40, UR14, -R42.reuse ;  /* 0x0000000e28c87c23 */ /* 0x100fe2000801082a */
[--C-:B------:R-:W-:Y:S01]  /*6070*/  FFMA.FTZ R27, R41, UR14, -R42.reuse ;  /* 0x0000000e291b7c23 */ /* 0x100fe2000801082a */
[----:B------:R-:W-:Y:S01]  /*6080*/  FFMA.FTZ R202, R29, UR14, -R42 ;  /* 0x0000000e1dca7c23 */ /* 0x000fe2000801082a */
        /* <DEDUP_REMOVED lines=20> */
[----:B------:R-:W2:Y:S01]  /*61d0*/  MUFU.EX2 R202, R202 ;  /* 0x000000ca00ca7308 */ /* 0x000ea20000000800 */
[----:B------:R-:W-:Y:S01]  /*61e0*/  FADD.FTZ R37, R199, R40 ;  /* 0x00000028c7257221 */ /* 0x000fe20000010000 */
[--C-:B------:R-:W-:Y:S01]  /*61f0*/  FFMA.FTZ R68, R68, UR14, -R42.reuse ;  /* 0x0000000e44447c23 */ /* 0x100fe2000801082a */
[--C-:B------:R-:W-:Y:S01]  /*6200*/  FFMA.FTZ R56, R56, UR14, -R42.reuse ;  /* 0x0000000e38387c23 */ /* 0x100fe2000801082a */
[--C-:B------:R-:W-:Y:S01]  /*6210*/  FFMA.FTZ R48, R48, UR14, -R42.reuse ;  /* 0x0000000e30307c23 */ /* 0x100fe2000801082a */
[----:B-1----:R-:W-:Y:S01]  /*6220*/  FADD.FTZ R44, R10, R37 ;  /* 0x000000250a2c7221 */ /* 0x002fe20000010000 */
[--C-:B------:R-:W-:Y:S01]  /*6230*/  FFMA.FTZ R3, R3, UR14, -R42.reuse ;  /* 0x0000000e03037c23 */ /* 0x100fe2000801082a */
[----:B------:R-:W-:Y:S01]  /*6240*/  FFMA.FTZ R45, R45, UR14, -R42 ;  /* 0x0000000e2d2d7c23 */ /* 0x000fe2000801082a */
[----:B------:R-:W1:Y:S01]  /*6250*/  MUFU.EX2 R29, R29 ;  /* 0x0000001d001d7308 */ /* 0x000e620000000800 */
[----:B0-----:R-:W-:Y:S01]  /*6260*/  FADD.FTZ R35, R200, R27 ;  /* 0x0000001bc8237221 */ /* 0x001fe20000010000 */
[----:B------:R-:W-:Y:S01]  /*6270*/  FADD.FTZ R39, R193, R44 ;  /* 0x0000002cc1277221 */ /* 0x000fe20000010000 */
[--C-:B------:R-:W-:Y:S01]  /*6280*/  FFMA.FTZ R21, R21, UR14, -R42.reuse ;  /* 0x0000000e15157c23 */ /* 0x100fe2000801082a */
[--C-:B------:R-:W-:Y:S01]  /*6290*/  FFMA.FTZ R9, R9, UR14, -R42.reuse ;  /* 0x0000000e09097c23 */ /* 0x100fe2000801082a */
[----:B------:R-:W-:Y:S01]  /*62a0*/  F2FP.BF16.F32.PACK_AB R201, R2, R201 ;  /* 0x000000c902c9723e */ /* 0x000fe200000010ff */
[----:B------:R-:W-:Y:S01]  /*62b0*/  FADD.FTZ R44, R12, R39 ;  /* 0x000000270c2c7221 */ /* 0x000fe20000010000 */
[----:B------:R-:W-:Y:S01]  /*62c0*/  FFMA.FTZ R11, R11, UR14, -R42 ;  /* 0x0000000e0b0b7c23 */ /* 0x000fe2000801082a */
[----:B------:R-:W0:Y:S01]  /*62d0*/  MUFU.EX2 R196, R196 ;  /* 0x000000c400c47308 */ /* 0x000e220000000800 */
[----:B--2---:R-:W-:Y:S01]  /*62e0*/  FADD.FTZ R40, R202, R35 ;  /* 0x00000023ca287221 */ /* 0x004fe20000010000 */
[----:B------:R-:W-:Y:S01]  /*62f0*/  FADD.FTZ R39, R195, R44 ;  /* 0x0000002cc3277221 */ /* 0x000fe20000010000 */
[--C-:B------:R-:W-:Y:S01]  /*6300*/  FFMA.FTZ R13, R13, UR14, -R42.reuse ;  /* 0x0000000e0d0d7c23 */ /* 0x100fe2000801082a */
[--C-:B------:R-:W-:Y:S01]  /*6310*/  FFMA.FTZ R15, R15, UR14, -R42.reuse ;  /* 0x0000000e0f0f7c23 */ /* 0x100fe2000801082a */
[--C-:B------:R-:W-:Y:S01]  /*6320*/  FFMA.FTZ R25, R25, UR14, -R42.reuse ;  /* 0x0000000e19197c23 */ /* 0x100fe2000801082a */
[----:B------:R-:W-:Y:S01]  /*6330*/  FADD.FTZ R44, R14, R39 ;  /* 0x000000270e2c7221 */ /* 0x000fe20000010000 */
[----:B------:R-:W-:Y:S01]  /*6340*/  FFMA.FTZ R28, R28, UR14, -R42 ;  /* 0x0000000e1c1c7c23 */ /* 0x000fe2000801082a */
[----:B------:R-:W2:Y:S01]  /*6350*/  MUFU.EX2 R31, R31 ;  /* 0x0000001f001f7308 */ /* 0x000ea20000000800 */
[----:B-1----:R-:W-:Y:S01]  /*6360*/  FADD.FTZ R37, R29, R40 ;  /* 0x000000281d257221 */ /* 0x002fe20000010000 */
[----:B------:R-:W-:Y:S01]  /*6370*/  FADD.FTZ R39, R189, R44 ;  /* 0x0000002cbd277221 */ /* 0x000fe20000010000 */
[----:B------:R-:W-:Y:S01]  /*6380*/  F2FP.BF16.F32.PACK_AB R197, R8, R197 ;  /* 0x000000c508c5723e */ /* 0x000fe200000010ff */
[----:B------:R-:W-:Y:S01]  /*6390*/  IMAD.U32 R8, RZ, RZ, UR7 ;  /* 0x00000007ff087e24 */ /* 0x000fe2000f8e00ff */
[----:B------:R-:W-:-:S02]  /*63a0*/  F2FP.BF16.F32.PACK_AB R203, R4, R203 ;  /* 0x000000cb04cb723e */ /* 0x000fc400000010ff */
[----:B------:R-:W-:Y:S02]  /*63b0*/  CS2R R52, SRZ ;  /* 0x0000000000347805 */ /* 0x000fe4000001ff00 */
[----:B------:R-:W-:Y:S01]  /*63c0*/  F2FP.BF16.F32.PACK_AB R189, R24, R189 ;  /* 0x000000bd18bd723e */ /* 0x000fe200000010ff */
[----:B------:R-:W1:Y:S01]  /*63d0*/  MUFU.EX2 R62, R62 ;  /* 0x0000003e003e7308 */ /* 0x000e620000000800 */
[----:B0-----:R-:W-:Y:S01]  /*63e0*/  FADD.FTZ R40, R196, R37 ;  /* 0x00000025c4287221 */ /* 0x001fe20000010000 */
[----:B------:R-:W-:Y:S02]  /*63f0*/  F2FP.BF16.F32.PACK_AB R200, R27, R200 ;  /* 0x000000c81bc8723e */ /* 0x000fe400000010ff */
[----:B------:R-:W-:Y:S02]  /*6400*/  CS2R R42, SRZ ;  /* 0x00000000002a7805 */ /* 0x000fe4000001ff00 */
[----:B------:R-:W-:Y:S02]  /*6410*/  F2FP.BF16.F32.PACK_AB R202, R29, R202 ;  /* 0x000000ca1dca723e */ /* 0x000fe400000010ff */
[----:B------:R-:W-:Y:S01]  /*6420*/  F2FP.BF16.F32.PACK_AB R199, R10, R199 ;  /* 0x000000c70ac7723e */ /* 0x000fe200000010ff */
[----:B------:R-:W0:Y:S01]  /*6430*/  MUFU.EX2 R61, R61 ;  /* 0x0000003d003d7308 */ /* 0x000e220000000800 */
[C---:B--2---:R-:W-:Y:S01]  /*6440*/  FADD.FTZ R37, R31.reuse, R40 ;  /* 0x000000281f257221 */ /* 0x044fe20000010000 */
[----:B------:R-:W-:-:S02]  /*6450*/  F2FP.BF16.F32.PACK_AB R196, R31, R196 ;  /* 0x000000c41fc4723e */ /* 0x000fc400000010ff */
[----:B------:R-:W-:Y:S02]  /*6460*/  F2FP.BF16.F32.PACK_AB R193, R12, R193 ;  /* 0x000000c10cc1723e */ /* 0x000fe400000010ff */
[----:B------:R-:W-:Y:S02]  /*6470*/  F2FP.BF16.F32.PACK_AB R195, R14, R195 ;  /* 0x000000c30ec3723e */ /* 0x000fe400000010ff */
[----:B------:R-:W2:Y:S01]  /*6480*/  MUFU.EX2 R63, R63 ;  /* 0x0000003f003f7308 */ /* 0x000ea20000000800 */
[----:B-1----:R-:W-:-:S07]  /*6490*/  FADD.FTZ R40, R62, R37 ;  /* 0x000000253e287221 */ /* 0x002fce0000010000 */
[----:B------:R-:W1:Y:S01]  /*64a0*/  MUFU.EX2 R60, R60 ;  /* 0x0000003c003c7308 */ /* 0x000e620000000800 */
[C---:B0-----:R-:W-:Y:S01]  /*64b0*/  FADD.FTZ R40, R61.reuse, R40 ;  /* 0x000000283d287221 */ /* 0x041fe20000010000 */
[----:B------:R-:W-:-:S06]  /*64c0*/  F2FP.BF16.F32.PACK_AB R198, R61, R62 ;  /* 0x0000003e3dc6723e */ /* 0x000fcc00000010ff */
[----:B------:R-:W0:Y:S01]  /*64d0*/  MUFU.EX2 R64, R64 ;  /* 0x0000004000407308 */ /* 0x000e220000000800 */
[----:B--2---:R-:W-:Y:S01]  /*64e0*/  FADD.FTZ R37, R63, R40 ;  /* 0x000000283f257221 */ /* 0x004fe20000010000 */
[----:B------:R-:W-:-:S04]  /*64f0*/  FADD.FTZ R40, R24, R39 ;  /* 0x0000002718287221 */ /* 0x000fc80000010000 */
[----:B------:R-:W-:Y:S01]  /*6500*/  FADD.FTZ R39, R191, R40 ;  /* 0x00000028bf277221 */ /* 0x000fe20000010000 */
[----:B------:R-:W-:Y:S01]  /*6510*/  F2FP.BF16.F32.PACK_AB R191, R20, R191 ;  /* 0x000000bf14bf723e */ /* 0x000fe200000010ff */
[----:B------:R-:W2:Y:S01]  /*6520*/  MUFU.EX2 R59, R59 ;  /* 0x0000003b003b7308 */ /* 0x000ea20000000800 */
[----:B-1----:R-:W-:Y:S01]  /*6530*/  FADD.FTZ R37, R60, R37 ;  /* 0x000000253c257221 */ /* 0x002fe20000010000 */
[----:B------:R-:W-:Y:S01]  /*6540*/  FADD.FTZ R40, R20, R39 ;  /* 0x0000002714287221 */ /* 0x000fe20000010000 */
[----:B------:R-:W-:Y:S02]  /*6550*/  F2FP.BF16.F32.PACK_AB R192, R60, R63 ;  /* 0x0000003f3cc0723e */ /* 0x000fe400000010ff */
[----:B------:R-:W-:Y:S02]  /*6560*/  CS2R R62, SRZ ;  /* 0x00000000003e7805 */ /* 0x000fe4000001ff00 */
[----:B------:R-:W-:Y:S01]  /*6570*/  CS2R R60, SRZ ;  /* 0x00000000003c7805 */ /* 0x000fe2000001ff00 */
[----:B------:R-:W-:Y:S01]  /*6580*/  FADD.FTZ R39, R185, R40 ;  /* 0x00000028b9277221 */ /* 0x000fe20000010000 */
[----:B------:R-:W-:Y:S01]  /*6590*/  F2FP.BF16.F32.PACK_AB R185, R26, R185 ;  /* 0x000000b91ab9723e */ /* 0x000fe200000010ff */
[----:B------:R-:W1:Y:S01]  /*65a0*/  MUFU.EX2 R66, R66 ;  /* 0x0000004200427308 */ /* 0x000e620000000800 */
[----:B0-----:R-:W-:Y:S01]  /*65b0*/  FADD.FTZ R0, R64, R37 ;  /* 0x0000002540007221 */ /* 0x001fe20000010000 */
[----:B------:R-:W-:Y:S01]  /*65c0*/  FADD.FTZ R40, R26, R39 ;  /* 0x000000271a287221 */ /* 0x000fe20000010000 */
[----:B------:R-:W-:-:S05]  /*65d0*/  CS2R R26, SRZ ;  /* 0x00000000001a7805 */ /* 0x000fca000001ff00 */
[----:B------:R0:W3:Y:S01]  /*65e0*/  MUFU.EX2 R33, R58 ;  /* 0x0000003a00217308 */ /* 0x0000e20000000800 */
[C---:B--2---:R-:W-:Y:S01]  /*65f0*/  FADD.FTZ R37, R59.reuse, R0 ;  /* 0x000000003b257221 */ /* 0x044fe20000010000 */
[----:B------:R-:W-:Y:S02]  /*6600*/  F2FP.BF16.F32.PACK_AB R194, R59, R64 ;  /* 0x000000403bc2723e */ /* 0x000fe400000010ff */
[----:B------:R-:W-:-:S04]  /*6610*/  CS2R R64, SRZ ;  /* 0x0000000000407805 */ /* 0x000fc8000001ff00 */
[----:B------:R-:W-:Y:S01]  /*6620*/  MUFU.EX2 R67, R67 ;  /* 0x0000004300437308 */ /* 0x000fe20000000800 */
[----:B-1----:R-:W-:Y:S01]  /*6630*/  FADD.FTZ R0, R66, R37 ;  /* 0x0000002542007221 */ /* 0x002fe20000010000 */
[----:B------:R-:W-:Y:S01]  /*6640*/  FADD.FTZ R37, R187, R40 ;  /* 0x00000028bb257221 */ /* 0x000fe20000010000 */
[----:B------:R-:W-:Y:S02]  /*6650*/  F2FP.BF16.F32.PACK_AB R187, R32, R187 ;  /* 0x000000bb20bb723e */ /* 0x000fe400000010ff */
[----:B0-----:R-:W-:Y:S02]  /*6660*/  CS2R R58, SRZ ;  /* 0x00000000003a7805 */ /* 0x001fe4000001ff00 */
[----:B------:R-:W-:Y:S01]  /*6670*/  CS2R R40, SRZ ;  /* 0x0000000000287805 */ /* 0x000fe2000001ff00 */
[----:B------:R-:W-:Y:S01]  /*6680*/  MUFU.EX2 R190, R57 ;  /* 0x0000003900be7308 */ /* 0x000fe20000000800 */
[C---:B---3--:R-:W-:Y:S01]  /*6690*/  FADD.FTZ R0, R33.reuse, R0 ;  /* 0x0000000021007221 */ /* 0x048fe20000010000 */
[----:B------:R-:W-:-:S06]  /*66a0*/  F2FP.BF16.F32.PACK_AB R188, R33, R66 ;  /* 0x0000004221bc723e */ /* 0x000fcc00000010ff */
[----:B------:R-:W-:Y:S08]  /*66b0*/  MUFU.EX2 R68, R68 ;  /* 0x0000004400447308 */ /* 0x000ff00000000800 */
[----:B------:R0:W1:Y:S08]  /*66c0*/  MUFU.EX2 R35, R56 ;  /* 0x0000003800237308 */ /* 0x0000700000000800 */
[----:B------:R-:W2:Y:S01]  /*66d0*/  MUFU.EX2 R48, R48 ;  /* 0x0000003000307308 */ /* 0x000ea20000000800 */
[----:B0-----:R-:W-:-:S07]  /*66e0*/  CS2R R56, SRZ ;  /* 0x0000000000387805 */ /* 0x001fce000001ff00 */
[----:B------:R0:W-:Y:S01]  /*66f0*/  MUFU.EX2 R180, R3 ;  /* 0x0000000300b47308 */ /* 0x0001e20000000800 */
[----:B-1----:R-:W-:-:S07]  /*6700*/  F2FP.BF16.F32.PACK_AB R184, R35, R68 ;  /* 0x0000004423b8723e */ /* 0x002fce00000010ff */
[----:B------:R-:W1:Y:S01]  /*6710*/  MUFU.EX2 R45, R45 ;  /* 0x0000002d002d7308 */ /* 0x000e620000000800 */
[----:B0-----:R-:W-:Y:S01]  /*6720*/  FADD.FTZ R3, R67, R0 ;  /* 0x0000000043037221 */ /* 0x001fe20000010000 */
[----:B------:R-:W-:Y:S01]  /*6730*/  FADD.FTZ R0, R32, R37 ;  /* 0x0000002520007221 */ /* 0x000fe20000010000 */
[----:B------:R-:W-:Y:S02]  /*6740*/  CS2R R32, SRZ ;  /* 0x0000000000207805 */ /* 0x000fe4000001ff00 */
[----:B------:R-:W-:Y:S01]  /*6750*/  FADD.FTZ R3, R190, R3 ;  /* 0x00000003be037221 */ /* 0x000fe20000010000 */
[----:B------:R-:W-:Y:S01]  /*6760*/  FADD.FTZ R37, R181, R0 ;  /* 0x00000000b5257221 */ /* 0x000fe20000010000 */
[----:B------:R-:W-:Y:S01]  /*6770*/  F2FP.BF16.F32.PACK_AB R181, R30, R181 ;  /* 0x000000b51eb5723e */ /* 0x000fe200000010ff */
[----:B------:R-:W0:Y:S01]  /*6780*/  MUFU.EX2 R21, R21 ;  /* 0x0000001500157308 */ /* 0x000e220000000800 */
[----:B------:R-:W-:Y:S01]  /*6790*/  FADD.FTZ R0, R68, R3 ;  /* 0x0000000344007221 */ /* 0x000fe20000010000 */
[----:B------:R-:W-:Y:S01]  /*67a0*/  FADD.FTZ R2, R30, R37 ;  /* 0x000000251e027221 */ /* 0x000fe20000010000 */
[----:B------:R-:W-:-:S02]  /*67b0*/  F2FP.BF16.F32.PACK_AB R190, R190, R67 ;  /* 0x00000043bebe723e */ /* 0x000fc400000010ff */
[----:B------:R-:W-:Y:S01]  /*67c0*/  CS2R R68, SRZ ;  /* 0x0000000000447805 */ /* 0x000fe2000001ff00 */
[----:B------:R-:W-:Y:S01]  /*67d0*/  FADD.FTZ R3, R35, R0 ;  /* 0x0000000023037221 */ /* 0x000fe20000010000 */
[----:B------:R-:W-:Y:S01]  /*67e0*/  FADD.FTZ R37, R183, R2 ;  /* 0x00000002b7257221 */ /* 0x000fe20000010000 */
[----:B------:R-:W-:Y:S01]  /*67f0*/  F2FP.BF16.F32.PACK_AB R183, R34, R183 ;  /* 0x000000b722b7723e */ /* 0x000fe200000010ff */
[----:B------:R-:W3:Y:S01]  /*6800*/  MUFU.EX2 R9, R9 ;  /* 0x0000000900097308 */ /* 0x000ee20000000800 */
[----:B--2---:R-:W-:Y:S01]  /*6810*/  FADD.FTZ R0, R48, R3 ;  /* 0x0000000330007221 */ /* 0x004fe20000010000 */
[----:B------:R-:W-:Y:S01]  /*6820*/  FADD.FTZ R2, R34, R37 ;  /* 0x0000002522027221 */ /* 0x000fe20000010000 */
[C---:B-1----:R-:W-:Y:S02]  /*6830*/  F2FP.BF16.F32.PACK_AB R186, R45.reuse, R48 ;  /* 0x000000302dba723e */ /* 0x042fe400000010ff */
[----:B------:R-:W-:Y:S01]  /*6840*/  CS2R R66, SRZ ;  /* 0x0000000000427805 */ /* 0x000fe2000001ff00 */
[----:B------:R-:W-:Y:S01]  /*6850*/  FADD.FTZ R0, R45, R0 ;  /* 0x000000002d007221 */ /* 0x000fe20000010000 */
[----:B------:R-:W-:-:S02]  /*6860*/  CS2R R48, SRZ ;  /* 0x0000000000307805 */ /* 0x000fc4000001ff00 */
[----:B------:R-:W-:Y:S01]  /*6870*/  CS2R R44, SRZ ;  /* 0x00000000002c7805 */ /* 0x000fe2000001ff00 */
[----:B------:R1:W2:Y:S01]  /*6880*/  MUFU.EX2 R182, R11 ;  /* 0x0000000b00b67308 */ /* 0x0002a20000000800 */
[----:B0-----:R-:W-:Y:S01]  /*6890*/  FADD.FTZ R3, R21, R0 ;  /* 0x0000000015037221 */ /* 0x001fe20000010000 */
[----:B------:R-:W-:Y:S02]  /*68a0*/  CS2R R34, SRZ ;  /* 0x0000000000227805 */ /* 0x000fe4000001ff00 */
[----:B------:R-:W-:Y:S01]  /*68b0*/  CS2R R30, SRZ ;  /* 0x00000000001e7805 */ /* 0x000fe2000001ff00 */
[C---:B------:R-:W-:Y:S01]  /*68c0*/  FADD.FTZ R0, R180.reuse, R3 ;  /* 0x00000003b4007221 */ /* 0x040fe20000010000 */
[----:B------:R-:W-:Y:S02]  /*68d0*/  F2FP.BF16.F32.PACK_AB R180, R180, R21 ;  /* 0x00000015b4b4723e */ /* 0x000fe400000010ff */
[----:B------:R-:W0:Y:S01]  /*68e0*/  MUFU.EX2 R13, R13 ;  /* 0x0000000d000d7308 */ /* 0x000e220000000800 */
[----:B-1----:R-:W-:Y:S01]  /*68f0*/  FADD.FTZ R11, R177, R2 ;  /* 0x00000002b10b7221 */ /* 0x002fe20000010000 */
[----:B------:R-:W-:-:S03]  /*6900*/  F2FP.BF16.F32.PACK_AB R177, R36, R177 ;  /* 0x000000b124b1723e */ /* 0x000fc600000010ff */
[----:B------:R-:W-:Y:S01]  /*6910*/  FADD.FTZ R2, R36, R11 ;  /* 0x0000000b24027221 */ /* 0x000fe20000010000 */
[----:B---3--:R-:W-:Y:S01]  /*6920*/  FADD.FTZ R11, R9, R0 ;  /* 0x00000000090b7221 */ /* 0x008fe20000010000 */
[----:B------:R-:W-:Y:S01]  /*6930*/  CS2R R36, SRZ ;  /* 0x0000000000247805 */ /* 0x000fe2000001ff00 */
[----:B------:R-:W1:Y:S02]  /*6940*/  MUFU.EX2 R176, R15 ;  /* 0x0000000f00b07308 */ /* 0x000e640000000800 */
[C---:B--2---:R-:W-:Y:S01]  /*6950*/  FADD.FTZ R0, R182.reuse, R11 ;  /* 0x0000000bb6007221 */ /* 0x044fe20000010000 */
[----:B------:R-:W-:-:S05]  /*6960*/  F2FP.BF16.F32.PACK_AB R182, R182, R9 ;  /* 0x00000009b6b6723e */ /* 0x000fca00000010ff */
[----:B------:R-:W2:Y:S01]  /*6970*/  MUFU.EX2 R179, R179 ;  /* 0x000000b300b37308 */ /* 0x000ea20000000800 */
[----:B0-----:R-:W-:-:S07]  /*6980*/  FADD.FTZ R11, R13, R0 ;  /* 0x000000000d0b7221 */ /* 0x001fce0000010000 */
[----:B------:R-:W0:Y:S01]  /*6990*/  MUFU.EX2 R25, R25 ;  /* 0x0000001900197308 */ /* 0x000e220000000800 */
[C---:B-1----:R-:W-:Y:S01]  /*69a0*/  FADD.FTZ R0, R176.reuse, R11 ;  /* 0x0000000bb0007221 */ /* 0x042fe20000010000 */
[----:B------:R-:W-:-:S06]  /*69b0*/  F2FP.BF16.F32.PACK_AB R176, R176, R13 ;  /* 0x0000000db0b0723e */ /* 0x000fcc00000010ff */
[----:B------:R-:W1:Y:S01]  /*69c0*/  MUFU.EX2 R38, R38 ;  /* 0x0000002600267308 */ /* 0x000e620000000800 */
[----:B--2---:R-:W-:Y:S01]  /*69d0*/  FADD.FTZ R3, R179, R2 ;  /* 0x00000002b3037221 */ /* 0x004fe20000010000 */
[----:B------:R-:W-:-:S06]  /*69e0*/  IMAD.MOV.U32 R2, RZ, RZ, 0x3f800000 ;  /* 0x3f800000ff027424 */ /* 0x000fcc00078e00ff */
[----:B------:R-:W2:Y:S01]  /*69f0*/  MUFU.EX2 R28, R28 ;  /* 0x0000001c001c7308 */ /* 0x000ea20000000800 */
[----:B0-----:R-:W-:Y:S01]  /*6a00*/  FADD.FTZ R11, R25, R0 ;  /* 0x00000000190b7221 */ /* 0x001fe20000010000 */
[----:B------:R-:W-:Y:S02]  /*6a10*/  IMAD.MOV.U32 R0, RZ, RZ, 0x3f800000 ;  /* 0x3f800000ff007424 */ /* 0x000fe400078e00ff */
[C---:B-1----:R-:W-:Y:S01]  /*6a20*/  FADD.FTZ R3, R38.reuse, R3 ;  /* 0x0000000326037221 */ /* 0x042fe20000010000 */
[----:B------:R-:W-:Y:S02]  /*6a30*/  F2FP.BF16.F32.PACK_AB R179, R38, R179 ;  /* 0x000000b326b3723e */ /* 0x000fe400000010ff */
[----:B------:R-:W-:Y:S01]  /*6a40*/  CS2R R38, SRZ ;  /* 0x0000000000267805 */ /* 0x000fe2000001ff00 */
[C---:B--2---:R-:W-:Y:S01]  /*6a50*/  FADD.FTZ R4, R28.reuse, R11 ;  /* 0x0000000b1c047221 */ /* 0x044fe20000010000 */
[----:B------:R-:W-:Y:S02]  /*6a60*/  F2FP.BF16.F32.PACK_AB R178, R28, R25 ;  /* 0x000000191cb2723e */ /* 0x000fe400000010ff */
[----:B------:R-:W-:-:S02]  /*6a70*/  CS2R R28, SRZ ;  /* 0x00000000001c7805 */ /* 0x000fc4000001ff00 */
[----:B------:R-:W-:Y:S01]  /*6a80*/  CS2R R24, SRZ ;  /* 0x0000000000187805 */ /* 0x000fe2000001ff00 */
[----:B------:R-:W-:Y:S06]  /*6a90*/  @!P3 BRA `(.L_x_5468) ;  /* 0x0000004c0008b947 */ /* 0x000fec0003800000 */
[----:B------:R-:W-:Y:S01]  /*6aa0*/  R2UR UR61, R16 ;  /* 0x00000000103d72ca */ /* 0x000fe200000e0000 */
[----:B------:R-:W-:Y:S01]  /*6ab0*/  IMAD.MOV.U32 R9, RZ, RZ, R6 ;  /* 0x000000ffff097224 */ /* 0x000fe200078e0006 */
[----:B------:R-:W-:Y:S01]  /*6ac0*/  UMOV UR37, UR36 ;  /* 0x0000002400257c82 */ /* 0x000fe20008000000 */
[----:B------:R-:W-:Y:S01]  /*6ad0*/  IMAD.MOV.U32 R10, RZ, RZ, R7 ;  /* 0x000000ffff0a7224 */ /* 0x000fe200078e0007 */
[----:B------:R-:W-:Y:S01]  /*6ae0*/  ULDC UR7, c[0x0][0x9d8] ;  /* 0x0002760000077ab9 */ /* 0x000fe20000000800 */
[----:B------:R-:W-:Y:S02]  /*6af0*/  IMAD.MOV.U32 R2, RZ, RZ, 0x3f800000 ;  /* 0x3f800000ff027424 */ /* 0x000fe400078e00ff */
[----:B------:R-:W-:-:S08]  /*6b00*/  IMAD.MOV.U32 R119, RZ, RZ, RZ ;  /* 0x000000ffff777224 */ /* 0x000fd000078e00ff */
.L_x_5477:
        /* <DEDUP_REMOVED lines=8> */
.L_x_5469:
[----:B------:R-:W-:Y:S01]  /*6b90*/  R2UR UR6, R16 ;  /* 0x00000000100672ca */ /* 0x000fe200000e0000 */
[----:B------:R-:W-:-:S12]  /*6ba0*/  ULEA UR39, UR36, UR60, 0x3 ;  /* 0x0000003c24277291 */ /* 0x000fd8000f8e183f */
[----:B------:R-:W-:-:S05]  /*6bb0*/  IMAD.U32 R6, RZ, RZ, UR6 ;  /* 0x00000006ff067e24 */ /* 0x000fca000f8e00ff */
[----:B------:R-:W-:-:S04]  /*6bc0*/  SHF.L.U32 R6, R6, 0x1f, RZ ;  /* 0x0000001f06067819 */ /* 0x000fc800000006ff */
[----:B------:R0:W1:Y:S01]  /*6bd0*/  SYNCS.PHASECHK.TRANS64.TRYWAIT P3, [UR39+0x36830], R6 ;  /* 0x03683006ff0075a7 */ /* 0x0000620008060167 */
[----:B------:R-:W-:Y:S05]  /*6be0*/  @!P0 BRA `(.L_x_5470) ;  /* 0x0000000000048947 */ /* 0x000fea0003800000 */
[----:B------:R-:W-:Y:S01]  /*6bf0*/  BPT.TRAP 0x1 ;  /* 0x000000040000795c */ /* 0x000fe20000300000 */
.L_x_5470:
[----:B-1----:R-:W-:Y:S05]  /*6c00*/  @P3 BRA `(.L_x_5471) ;  /* 0x0000000000083947 */ /* 0x002fea0003800000 */
[----:B------:R-:W1:Y:S02]  /*6c10*/  SYNCS.PHASECHK.TRANS64.TRYWAIT P3, [UR39+0x36830], R6 ;  /* 0x03683006ff0075a7 */ /* 0x000e640008060167 */
[----:B-1----:R-:W-:Y:S05]  /*6c20*/  @!P3 BRA `(.L_x_5472) ;  /* 0x0000015400bcb947 */ /* 0x002fea0003800000 */
.L_x_5471:
[----:B------:R-:W-:Y:S01]  /*6c30*/  R2UR UR6, R5 ;  /* 0x00000000050672ca */ /* 0x000fe200000e0000 */
[----:B------:R-:W-:Y:S01]  /*6c40*/  WARPGROUP.ARRIVE ;  /* 0x00000000000079c5 */ /* 0x000fe20000000000 */
[----:B------:R-:W-:Y:S01]  /*6c50*/  UMOV UR56, UR52 ;  /* 0x0000003400387c82 */ /* 0x000fe20008000000 */
[----:B------:R-:W-:Y:S01]  /*6c60*/  UMOV UR57, UR53 ;  /* 0x0000003500397c82 */ /* 0x000fe20008000000 */
        /* <DEDUP_REMOVED lines=9> */
[----:B------:R-:W-:Y:S01]  /*6d00*/  UIMAD UR6, UR36, 0xa80, UR6 ;  /* 0x00000a80240678a4 */ /* 0x000fe2000f8e0206 */
[-C--:B------:R-:W-:Y:S01]  /*6d10*/  FMUL.FTZ R24, R24, R0.reuse ;  /* 0x0000000018187220 */ /* 0x080fe20000410000 */
[----:B------:R-:W-:Y:S01]  /*6d20*/  UMOV UR51, 0x40000040 ;  /* 0x4000004000337882 */ /* 0x000fe20000000000 */
[-C--:B------:R-:W-:Y:S01]  /*6d30*/  FMUL.FTZ R25, R25, R0.reuse ;  /* 0x0000000019197220 */ /* 0x080fe20000410000 */
        /* <DEDUP_REMOVED lines=119> */
[----:B------:R-:W-:-:S05]  /*74b0*/  FMUL.FTZ R119, R119, R2 ;  /* 0x0000000277777220 */ /* 0x000fca0000410000 */
        /* <DEDUP_REMOVED lines=8> */
[----:B------:R-:W-:Y:S01]  /*7540*/  UMOV UR54, UR10 ;  /* 0x0000000a00367c82 */ /* 0x000fe20008000000 */
[----:B------:R-:W-:Y:S01]  /*7550*/  UMOV UR55, 0x40000040 ;  /* 0x4000004000377882 */ /* 0x000fe20000000000 */
[----:B------:R-:W-:Y:S01]  /*7560*/  UIADD3 UR10, UR6, 0x82, URZ ;  /* 0x00000082060a7890 */ /* 0x000fe2000fffe03f */
        /* <DEDUP_REMOVED lines=462> */
.L_x_5473:
[----:B------:R-:W-:Y:S01]  /*9250*/  ULEA UR6, UR37, UR60, 0x3 ;  /* 0x0000003c25067291 */ /* 0x000fe2000f8e183f */
[----:B------:R-:W-:-:S05]  /*9260*/  IMAD.U32 R0, RZ, RZ, UR61 ;  /* 0x0000003dff007e24 */ /* 0x000fca000f8e00ff */
[----:B------:R-:W-:-:S04]  /*9270*/  SHF.L.U32 R0, R0, 0x1f, RZ ;  /* 0x0000001f00007819 */ /* 0x000fc800000006ff */
[----:B------:R2:W3:Y:S01]  /*9280*/  SYNCS.PHASECHK.TRANS64.TRYWAIT P3, [UR6+0x36850], R0 ;  /* 0x03685000ff0075a7 */ /* 0x0004e20008060146 */
[----:B------:R-:W-:Y:S05]  /*9290*/  @!P0 BRA `(.L_x_5474) ;  /* 0x0000000000048947 */ /* 0x000fea0003800000 */
[----:B------:R-:W-:Y:S01]  /*92a0*/  BPT.TRAP 0x1 ;  /* 0x000000040000795c */ /* 0x000fe20000300000 */
.L_x_5474:
[----:B---3--:R-:W-:Y:S05]  /*92b0*/  @P3 BRA `(.L_x_5475) ;  /* 0x0000000000083947 */ /* 0x008fea0003800000 */
[----:B------:R-:W3:Y:S02]  /*92c0*/  SYNCS.PHASECHK.TRANS64.TRYWAIT P3, [UR6+0x36850], R0 ;  /* 0x03685000ff0075a7 */ /* 0x000ee40008060146 */
[----:B---3--:R-:W-:Y:S05]  /*92d0*/  @!P3 BRA `(.L_x_5476) ;  /* 0x000001300028b947 */ /* 0x008fea0003800000 */
.L_x_5475:
[----:B------:R-:W-:Y:S01]  /*92e0*/  UIADD3 UR10, UR60, 0x400, URZ ;  /* 0x000004003c0a7890 */ /* 0x000fe2000fffe03f */
[----:B------:R-:W-:Y:S01]  /*92f0*/  WARPGROUP.ARRIVE ;  /* 0x00000000000079c5 */ /* 0x000fe20000000000 */
[----:B------:R-:W-:Y:S01]  /*9300*/  UMOV UR11, 0x40000040 ;  /* 0x40000040000b7882 */ /* 0x000fe20000000000 */
[----:B------:R-:W-:Y:S01]  /*9310*/  R2UR UR19, R23 ;  /* 0x00000000171372ca */ /* 0x000fe200000e0000 */
[----:B------:R-:W-:Y:S01]  /*9320*/  USHF.R.U32.HI UR10, URZ, 0x4, UR10 ;  /* 0x000000043f0a7899 */ /* 0x000fe2000801160a */
[----:B------:R-:W-:Y:S01]  /*9330*/  FMUL.FTZ R21, R153, UR7 ;  /* 0x0000000799157c20 */ /* 0x000fe20008410000 */
[----:B------:R-:W-:Y:S01]  /*9340*/  FMUL.FTZ R153, R157, UR7 ;  /* 0x000000079d997c20 */ /* 0x000fe20008410000 */
[----:B------:R-:W-:Y:S01]  /*9350*/  FMUL.FTZ R157, R158, UR7 ;  /* 0x000000079e9d7c20 */ /* 0x000fe20008410000 */
[----:B------:R-:W-:Y:S01]  /*9360*/  ULOP3.LUT UR10, UR10, 0x3fff, URZ, 0xc0, !UPT ;  /* 0x00003fff0a0a7892 */ /* 0x000fe2000f8ec03f */
[----:B------:R-:W-:Y:S01]  /*9370*/  FMUL.FTZ R158, R147, UR7 ;  /* 0x00000007939e7c20 */ /* 0x000fe20008410000 */
[----:B------:R-:W-:Y:S01]  /*9380*/  R2UR UR18, R17 ;  /* 0x00000000111272ca */ /* 0x000fe200000e0000 */
[----:B------:R-:W-:Y:S01]  /*9390*/  FMUL.FTZ R13, R161, UR7 ;  /* 0x00000007a10d7c20 */ /* 0x000fe20008410000 */
[----:B------:R-:W-:Y:S01]  /*93a0*/  ULOP3.LUT UR10, UR10, 0x3800000, URZ, 0xfc, !UPT ;  /* 0x038000000a0a7892 */ /* 0x000fe2000f8efc3f */
[----:B------:R-:W-:Y:S01]  /*93b0*/  R2UR UR14, R18 ;  /* 0x00000000120e72ca */ /* 0x000fe200000e0000 */
[----:B------:R-:W-:Y:S01]  /*93c0*/  FMUL.FTZ R161, R162, UR7 ;  /* 0x00000007a2a17c20 */ /* 0x000fe20008410000 */
[----:B------:R-:W-:Y:S01]  /*93d0*/  FMUL.FTZ R162, R166, UR7 ;  /* 0x00000007a6a27c20 */ /* 0x000fe20008410000 */
[----:B------:R-:W-:Y:S01]  /*93e0*/  UIMAD UR15, UR37, 0xa80, UR10 ;  /* 0x00000a80250f78a4 */ /* 0x000fe2000f8e020a */
[----:B01----:R-:W-:-:S02]  /*93f0*/  VIADD R6, R204, UR19 ;  /* 0x00000013cc067c36 */ /* 0x003fc40008000000 */
[----:B---3--:R-:W-:Y:S01]  /*9400*/  FMUL.FTZ R2, R169, UR7 ;  /* 0x00000007a9027c20 */ /* 0x008fe20008410000 */
        /* <DEDUP_REMOVED lines=8> */
[----:B--2---:R-:W-:Y:S01]  /*9490*/  FMUL.FTZ R0, R168, UR7 ;  /* 0x00000007a8007c20 */ /* 0x004fe20008410000 */
[----:B------:R-:W-:Y:S01]  /*94a0*/  UMOV UR11, 0x40000040 ;  /* 0x40000040000b7882 */ /* 0x000fe20000000000 */
[----:B------:R-:W-:Y:S01]  /*94b0*/  FMUL.FTZ R167, R139, UR7 ;  /* 0x000000078ba77c20 */ /* 0x000fe20008410000 */
[----:B------:R-:W-:Y:S01]  /*94c0*/  FMUL.FTZ R168, R171, UR7 ;  /* 0x00000007aba87c20 */ /* 0x000fe20008410000 */
[----:B------:R-:W-:Y:S01]  /*94d0*/  IMAD.U32 R139, RZ, RZ, UR18 ;  /* 0x00000012ff8b7e24 */ /* 0x000fe2000f8e00ff */
        /* <DEDUP_REMOVED lines=20> */
[----:B------:R-:W-:Y:S01]  /*9620*/  FMUL.FTZ R174, R122, UR7 ;  /* 0x000000077aae7c20 */ /* 0x000fe20008410000 */
[----:B------:R-:W-:Y:S01]  /*9630*/  FMUL.FTZ R151, R151, UR7 ;  /* 0x0000000797977c20 */ /* 0x000fe20008410000 */
[----:B------:R-:W-:Y:S01]  /*9640*/  FMUL.FTZ R175, R123, UR7 ;  /* 0x000000077baf7c20 */ /* 0x000fe20008410000 */
[----:B------:R-:W-:Y:S01]  /*9650*/  FMUL.FTZ R127, R127, UR7 ;  /* 0x000000077f7f7c20 */ /* 0x000fe20008410000 */
[----:B------:R-:W3:Y:S01]  /*9660*/  MUFU.TANH R170, R170 ;  /* 0x000000aa00aa7308 */ /* 0x000ee20000002400 */
        /* <DEDUP_REMOVED lines=9> */
[----:B------:R-:W-:Y:S01]  /*9700*/  FMUL.FTZ R133, R133, UR7 ;  /* 0x0000000785857c20 */ /* 0x000fe20008410000 */
[----:B------:R-:W-:Y:S01]  /*9710*/  FMUL.FTZ R120, R120, UR7 ;  /* 0x0000000778787c20 */ /* 0x000fe20008410000 */
[----:B------:R-:W-:Y:S01]  /*9720*/  FMUL.FTZ R121, R121, UR7 ;  /* 0x0000000779797c20 */ /* 0x000fe20008410000 */
[----:B------:R-:W-:Y:S01]  /*9730*/  FMUL.FTZ R125, R125, UR7 ;  /* 0x000000077d7d7c20 */ /* 0x000fe20008410000 */
[----:B------:R-:W-:Y:S01]  /*9740*/  R2UR UR18, R8 ;  /* 0x00000000081272ca */ /* 0x000fe200000e0000 */
[----:B------:R-:W-:Y:S01]  /*9750*/  UMOV UR37, UR36 ;  /* 0x0000002400257c82 */ /* 0x000fe20008000000 */
[----:B------:R-:W5:Y:S01]  /*9760*/  MUFU.TANH R160, R160 ;  /* 0x000000a000a07308 */ /* 0x000f620000002400 */
[----:B------:R-:W-:-:S07]  /*9770*/  R2UR UR61, R16 ;  /* 0x00000000103d72ca */ /* 0x000fce00000e0000 */
[----:B------:R-:W5:Y:S03]  /*9780*/  MUFU.TANH R162, R162 ;  /* 0x000000a200a27308 */ /* 0x000f660000002400 */
[----:B------:R-:W-:-:S05]  /*9790*/  UISETP.GT.AND UP1, UPT, UR38, UR18, UPT ;  /* 0x000000122600728c */ /* 0x000fca000bf24270 */
[----:B------:R-:W5:Y:S08]  /*97a0*/  MUFU.TANH R163, R163 ;  /* 0x000000a300a37308 */ /* 0x000f700000002400 */
        /* <DEDUP_REMOVED lines=8> */
[----:B------:R-:W-:Y:S08]  /*9830*/  MUFU.TANH R166, R166 ;  /* 0x000000a600a67308 */ /* 0x000ff00000002400 */
[----:B------:R-:W5:Y:S08]  /*9840*/  MUFU.TANH R167, R167 ;  /* 0x000000a700a77308 */ /* 0x000f700000002400 */
[----:B------:R-:W5:Y:S08]  /*9850*/  MUFU.TANH R172, R172 ;  /* 0x000000ac00ac7308 */ /* 0x000f700000002400 */
[----:B------:R-:W-:Y:S08]  /*9860*/  MUFU.TANH R174, R174 ;  /* 0x000000ae00ae7308 */ /* 0x000ff00000002400 */
[----:B------:R-:W-:Y:S08]  /*9870*/  MUFU.TANH R175, R175 ;  /* 0x000000af00af7308 */ /* 0x000ff00000002400 */
[----:B------:R-:W-:Y:S08]  /*9880*/  MUFU.TANH R127, R127 ;  /* 0x0000007f007f7308 */ /* 0x000ff00000002400 */
[----:B------:R-:W-:Y:S08]  /*9890*/  MUFU.TANH R0, R0 ;  /* 0x0000000000007308 */ /* 0x000ff00000002400 */
[----:B------:R-:W-:Y:S08]  /*98a0*/  MUFU.TANH R2, R2 ;  /* 0x0000000200027308 */ /* 0x000ff00000002400 */
[----:B------:R-:W-:Y:S01]  /*98b0*/  MUFU.TANH R7, R7 ;  /* 0x0000000700077308 */ /* 0x000fe20000002400 */
[----:B------:R-:W-:-:S02]  /*98c0*/  WARPGROUP.DEPBAR.LE gsb0, 0x0 ;  /* 0x00008000000079c5 */ /* 0x000fc40000010000 */
[----:B------:R-:W-:-:S05]  /*98d0*/  WARPGROUP.ARRIVE ;  /* 0x00000000000079c5 */ /* 0x000fca0000000000 */
        /* <DEDUP_REMOVED lines=38> */
[----:B------:R-:W-:Y:S01]  /*9b40*/  @UP0 ULDC UR10, c[0x0][0x44c] ;  /* 0x00011300000a0ab9 */ /* 0x000fe20000000800 */
[----:B------:R-:W-:Y:S01]  /*9b50*/  UMOV UR11, 0x40000040 ;  /* 0x40000040000b7882 */ /* 0x000fe20000000000 */
[----:B------:R-:W-:Y:S01]  /*9b60*/  @P2 IMAD.HI.U32 R147, R6, UR10, RZ ;  /* 0x0000000a06932c27 */ /* 0x000fe2000f8e00ff */
[----:B------:R-:W-:-:S04]  /*9b70*/  @UP0 ULDC UR10, c[0x0][0x450] ;  /* 0x00011400000a0ab9 */ /* 0x000fc80000000800 */
[----:B------:R-:W-:Y:S01]  /*9b80*/  @P2 SHF.R.U32.HI R6, RZ, UR10, R147 ;  /* 0x0000000aff062c19 */ /* 0x000fe20008011693 */
[----:B------:R-:W-:Y:S02]  /*9b90*/  UIMAD UR10, UR38, -0x70, URZ ;  /* 0xffffff90260a78a4 */ /* 0x000fe4000f8e023f */
[----:B------:R-:W-:Y:S02]  /*9ba0*/  UIADD3 UR38, UR38, -0x1, URZ ;  /* 0xffffffff26267890 */ /* 0x000fe4000fffe03f */
[----:B------:R-:W0:Y:S02]  /*9bb0*/  SHFL.IDX PT, R147, R6, 0x1, 0x1c1f ;  /* 0x003c1f0006937f89 */ /* 0x000e2400000e0000 */
[----:B------:R-:W-:Y:S01]  /*9bc0*/  IMAD.U32 R138, RZ, RZ, UR10 ;  /* 0x0000000aff8a7e24 */ /* 0x000fe2000f8e00ff */
[----:B------:R-:W-:-:S04]  /*9bd0*/  ULDC UR10, c[0x0][0x988] ;  /* 0x00026200000a7ab9 */ /* 0x000fc80000000800 */
[----:B------:R-:W-:-:S04]  /*9be0*/  IADD3 R138, -R19, 0x1, R138 ;  /* 0x00000001138a7810 */ /* 0x000fc80007ffe18a */
[----:B------:R-:W-:Y:S01]  /*9bf0*/  IADD3 R138, -R139, UR14, R138 ;  /* 0x0000000e8b8a7c10 */ /* 0x000fe2000fffe18a */
[----:B------:R-:W-:Y:S01]  /*9c00*/  UMOV UR14, UR10 ;  /* 0x0000000a000e7c82 */ /* 0x000fe20008000000 */
[----:B------:R-:W-:-:S03]  /*9c10*/  UIADD3 UR10, UR15, 0x280, URZ ;  /* 0x000002800f0a7890 */ /* 0x000fc6000fffe03f */
[----:B0-----:R-:W-:Y:S02]  /*9c20*/  IMAD.IADD R164, R138, 0x1, R147 ;  /* 0x000000018aa47824 */ /* 0x001fe400078e0293 */
[----:B------:R-:W-:-:S03]  /*9c30*/  FMUL.FTZ R147, R131, UR7 ;  /* 0x0000000783937c20 */ /* 0x000fc60008410000 */
[C---:B------:R-:W-:Y:S02]  /*9c40*/  ISETP.GT.AND P3, PT, R164.reuse, RZ, PT ;  /* 0x000000ffa400720c */ /* 0x040fe40003f64270 */
[C---:B------:R-:W-:Y:S02]  /*9c50*/  ISETP.GT.AND P4, PT, R164.reuse, 0x1, PT ;  /* 0x00000001a400780c */ /* 0x040fe40003f84270 */
[----:B------:R-:W-:Y:S02]  /*9c60*/  FSEL R139, R169, -INF , P3 ;  /* 0xff800000a98b7808 */ /* 0x000fe40001800000 */
[----:B------:R-:W-:Y:S01]  /*9c70*/  ISETP.GT.AND P3, PT, R164, 0x8, PT ;  /* 0x00000008a400780c */ /* 0x000fe20003f64270 */
[----:B------:R0:W5:Y:S01]  /*9c80*/  MUFU.TANH R169, R148 ;  /* 0x0000009400a97308 */ /* 0x0001620000002400 */
[----:B-1----:R-:W-:Y:S02]  /*9c90*/  FSEL R130, R168, -INF , P4 ;  /* 0xff800000a8827808 */ /* 0x002fe40002000000 */
[----:B------:R-:W-:-:S02]  /*9ca0*/  FMNMX.FTZ R173, R139, R9, !PT ;  /* 0x000000098bad7209 */ /* 0x000fc40007810000 */
[----:B------:R-:W-:Y:S02]  /*9cb0*/  ISETP.GT.AND P4, PT, R164, 0x9, PT ;  /* 0x00000009a400780c */ /* 0x000fe40003f84270 */
[----:B--2---:R-:W-:Y:S01]  /*9cc0*/  FSEL R142, R171, -INF , P3 ;  /* 0xff800000ab8e7808 */ /* 0x004fe20001800000 */
[----:B------:R4:W-:Y:S01]  /*9cd0*/  MUFU.TANH R168, R143 ;  /* 0x0000008f00a87308 */ /* 0x0009e20000002400 */
[----:B------:R-:W-:Y:S01]  /*9ce0*/  FMNMX.FTZ R173, R130, R173, !PT ;  /* 0x000000ad82ad7209 */ /* 0x000fe20007810000 */
[----:B------:R-:W-:Y:S01]  /*9cf0*/  FMUL.FTZ R171, R134, UR7 ;  /* 0x0000000786ab7c20 */ /* 0x000fe20008410000 */
[----:B------:R-:W-:Y:S02]  /*9d00*/  ISETP.GT.AND P3, PT, R164, 0x10, PT ;  /* 0x00000010a400780c */ /* 0x000fe40003f64270 */
[----:B---3--:R-:W-:Y:S02]  /*9d10*/  FSEL R131, R170, -INF , P4 ;  /* 0xff800000aa837808 */ /* 0x008fe40002000000 */
[----:B0-----:R-:W-:Y:S01]  /*9d20*/  FMNMX.FTZ R148, R142, R173, !PT ;  /* 0x000000ad8e947209 */ /* 0x001fe20007810000 */
[----:B------:R0:W1:Y:S01]  /*9d30*/  MUFU.TANH R170, R147 ;  /* 0x0000009300aa7308 */ /* 0x0000620000002400 */
[----:B------:R-:W-:Y:S01]  /*9d40*/  ISETP.GT.AND P4, PT, R164, 0x11, PT ;  /* 0x00000011a400780c */ /* 0x000fe20003f84270 */
[----:B------:R-:W-:Y:S01]  /*9d50*/  FMUL.FTZ R173, R135, UR7 ;  /* 0x0000000787ad7c20 */ /* 0x000fe20008410000 */
[----:B----4-:R-:W-:-:S02]  /*9d60*/  FSEL R143, R161, -INF , P3 ;  /* 0xff800000a18f7808 */ /* 0x010fc40001800000 */
[----:B------:R-:W-:Y:S02]  /*9d70*/  FMNMX.FTZ R148, R131, R148, !PT ;  /* 0x0000009483947209 */ /* 0x000fe40007810000 */
[----:B------:R-:W-:Y:S01]  /*9d80*/  ISETP.GT.AND P3, PT, R164, 0x18, PT ;  /* 0x00000018a400780c */ /* 0x000fe20003f64270 */
[----:B------:R-:W2:Y:S01]  /*9d90*/  MUFU.TANH R171, R171 ;  /* 0x000000ab00ab7308 */ /* 0x000ea20000002400 */
[----:B-----5:R-:W-:Y:S02]  /*9da0*/  FSEL R134, R160, -INF , P4 ;  /* 0xff800000a0867808 */ /* 0x020fe40002000000 */
[----:B------:R-:W-:Y:S02]  /*9db0*/  FMNMX.FTZ R161, R143, R148, !PT ;  /* 0x000000948fa17209 */ /* 0x000fe40007810000 */
[----:B------:R-:W-:Y:S02]  /*9dc0*/  ISETP.GT.AND P4, PT, R164, 0x19, PT ;  /* 0x00000019a400780c */ /* 0x000fe40003f84270 */
[----:B0-----:R-:W-:Y:S01]  /*9dd0*/  FSEL R147, R162, -INF , P3 ;  /* 0xff800000a2937808 */ /* 0x001fe20001800000 */
[----:B------:R-:W0:Y:S01]  /*9de0*/  MUFU.TANH R173, R173 ;  /* 0x000000ad00ad7308 */ /* 0x000e220000002400 */
        /* <DEDUP_REMOVED lines=16> */
[C---:B------:R-:W-:Y:S02]  /*9ef0*/  ISETP.GT.AND P4, PT, R164.reuse, 0x31, PT ;  /* 0x00000031a400780c */ /* 0x040fe40003f84270 */
[----:B------:R-:W-:Y:S02]  /*9f00*/  FSEL R155, R159, -INF , P3 ;  /* 0xff8000009f9b7808 */ /* 0x000fe40001800000 */
[----:B------:R-:W-:-:S02]  /*9f10*/  ISETP.GT.AND P5, PT, R164, 0x38, PT ;  /* 0x00000038a400780c */ /* 0x000fc40003fa4270 */
[----:B------:R-:W-:Y:S02]  /*9f20*/  FSEL R163, R158, -INF , P4 ;  /* 0xff8000009ea37808 */ /* 0x000fe40002000000 */
[C---:B------:R-:W-:Y:S02]  /*9f30*/  ISETP.GT.AND P3, PT, R164.reuse, 0x39, PT ;  /* 0x00000039a400780c */ /* 0x040fe40003f64270 */
[----:B------:R-:W-:Y:S02]  /*9f40*/  FSEL R162, R165, -INF , P5 ;  /* 0xff800000a5a27808 */ /* 0x000fe40002800000 */
[C---:B------:R-:W-:Y:S02]  /*9f50*/  ISETP.GT.AND P4, PT, R164.reuse, 0x40, PT ;  /* 0x00000040a400780c */ /* 0x040fe40003f84270 */
[----:B------:R-:W-:Y:S02]  /*9f60*/  FSEL R158, R151, -INF , P3 ;  /* 0xff800000979e7808 */ /* 0x000fe40001800000 */
[----:B------:R-:W-:-:S02]  /*9f70*/  ISETP.GT.AND P5, PT, R164, 0x41, PT ;  /* 0x00000041a400780c */ /* 0x000fc40003fa4270 */
[C---:B------:R-:W-:Y:S02]  /*9f80*/  ISETP.GT.AND P6, PT, R164.reuse, 0x48, PT ;  /* 0x00000048a400780c */ /* 0x040fe40003fc4270 */
[----:B------:R-:W-:Y:S02]  /*9f90*/  FSEL R161, R167, -INF , P5 ;  /* 0xff800000a7a17808 */ /* 0x000fe40002800000 */
[----:B------:R-:W-:Y:S02]  /*9fa0*/  ISETP.GT.AND P3, PT, R164, 0x49, PT ;  /* 0x00000049a400780c */ /* 0x000fe40003f64270 */
[----:B------:R-:W-:Y:S02]  /*9fb0*/  FSEL R154, R172, -INF , P6 ;  /* 0xff800000ac9a7808 */ /* 0x000fe40003000000 */
[----:B------:R-:W-:Y:S02]  /*9fc0*/  FSEL R160, R169, -INF , P3 ;  /* 0xff800000a9a07808 */ /* 0x000fe40001800000 */
[----:B------:R-:W-:-:S02]  /*9fd0*/  ISETP.GT.AND P5, PT, R164, 0x51, PT ;  /* 0x00000051a400780c */ /* 0x000fc40003fa4270 */
[C---:B------:R-:W-:Y:S02]  /*9fe0*/  ISETP.GT.AND P6, PT, R164.reuse, 0x58, PT ;  /* 0x00000058a400780c */ /* 0x040fe40003fc4270 */
[----:B------:R-:W-:Y:S01]  /*9ff0*/  ISETP.GT.AND P3, PT, R164, 0x59, PT ;  /* 0x00000059a400780c */ /* 0x000fe20003f64270 */
[----:B------:R-:W-:Y:S02]  /*a000*/  WARPGROUP.DEPBAR.LE gsb0, 0x0 ;  /* 0x00008000000079c5 */ /* 0x000fe40000010000 */
[----:B------:R-:W-:Y:S01]  /*a010*/  FMUL.FTZ R184, R126, UR7 ;  /* 0x000000077eb87c20 */ /* 0x000fe20008410000 */
[----:B------:R-:W-:Y:S01]  /*a020*/  FMNMX.FTZ R126, R150, R157, !PT ;  /* 0x0000009d967e7209 */ /* 0x000fe20007810000 */
[----:B------:R-:W-:-:S03]  /*a030*/  WARPGROUP.ARRIVE ;  /* 0x00000000000079c5 */ /* 0x000fc60000000000 */
[----:B------:R-:W-:Y:S01]  /*a040*/  FMNMX.FTZ R126, R155, R126, !PT ;  /* 0x0000007e9b7e7209 */ /* 0x000fe20007810000 */
[----:B------:R-:W3:Y:S02]  /*a050*/  MUFU.TANH R184, R184 ;  /* 0x000000b800b87308 */ /* 0x000ee40000002400 */
[----:B------:R-:W-:Y:S01]  /*a060*/  HGMMA.64x192x16.F32.BF16 R24, R180, gdesc[UR8].tnspB, R24, gsb0 ;  /* 0x42e00008b4187df0 */ /* 0x000fe20008001818 */
[----:B------:R-:W-:Y:S01]  /*a070*/  FMNMX.FTZ R157, R163, R126, !PT ;  /* 0x0000007ea39d7209 */ /* 0x000fe20007810000 */
[----:B------:R-:W-:Y:S01]  /*a080*/  UIADD3 UR10, UR15, 0x300, URZ ;  /* 0x000003000f0a7890 */ /* 0x000fe2000fffe03f */
[----:B------:R-:W-:Y:S01]  /*a090*/  FSEL R126, R166, -INF , P4 ;  /* 0xff800000a67e7808 */ /* 0x000fe20002000000 */
[----:B------:R-:W-:Y:S01]  /*a0a0*/  UMOV UR11, 0x40000040 ;  /* 0x40000040000b7882 */ /* 0x000fe20000000000 */
[----:B------:R-:W-:Y:S02]  /*a0b0*/  FMNMX.FTZ R157, R162, R157, !PT ;  /* 0x0000009da29d7209 */ /* 0x000fe40007810000 */
[----:B------:R-:W-:-:S02]  /*a0c0*/  ISETP.GT.AND P4, PT, R164, 0x50, PT ;  /* 0x00000050a400780c */ /* 0x000fc40003f84270 */
[----:B------:R-:W-:-:S04]  /*a0d0*/  FMNMX.FTZ R157, R158, R157, !PT ;  /* 0x0000009d9e9d7209 */ /* 0x000fc80007810000 */
[----:B------:R-:W-:Y:S02]  /*a0e0*/  FMNMX.FTZ R156, R126, R157, !PT ;  /* 0x0000009d7e9c7209 */ /* 0x000fe40007810000 */
[----:B-1----:R-:W-:Y:S02]  /*a0f0*/  FSEL R157, R170, -INF , P5 ;  /* 0xff800000aa9d7808 */ /* 0x002fe40002800000 */
[----:B------:R-:W-:Y:S01]  /*a100*/  FMNMX.FTZ R151, R161, R156, !PT ;  /* 0x0000009ca1977209 */ /* 0x000fe20007810000 */
[----:B------:R-:W1:Y:S01]  /*a110*/  SHFL.IDX PT, R170, R6, RZ, 0x1c1f ;  /* 0x001c1fff06aa7589 */ /* 0x000e6200000e0000 */
[----:B------:R-:W-:Y:S02]  /*a120*/  FSEL R156, R168, -INF , P4 ;  /* 0xff800000a89c7808 */ /* 0x000fe40002000000 */
[----:B------:R-:W-:Y:S02]  /*a130*/  FMNMX.FTZ R159, R154, R151, !PT ;  /* 0x000000979a9f7209 */ /* 0x000fe40007810000 */
[----:B--2---:R-:W-:-:S02]  /*a140*/  FSEL R151, R171, -INF , P6 ;  /* 0xff800000ab977808 */ /* 0x004fc40003000000 */
[----:B------:R-:W-:Y:S02]  /*a150*/  FMNMX.FTZ R165, R160, R159, !PT ;  /* 0x0000009fa0a57209 */ /* 0x000fe40007810000 */
[----:B0-----:R-:W-:Y:S02]  /*a160*/  FSEL R159, R173, -INF , P3 ;  /* 0xff800000ad9f7808 */ /* 0x001fe40001800000 */
[C---:B------:R-:W-:Y:S02]  /*a170*/  ISETP.GT.AND P4, PT, R164.reuse, 0x60, PT ;  /* 0x00000060a400780c */ /* 0x040fe40003f84270 */
[C---:B------:R-:W-:Y:S02]  /*a180*/  ISETP.GT.AND P5, PT, R164.reuse, 0x61, PT ;  /* 0x00000061a400780c */ /* 0x040fe40003fa4270 */
[C---:B------:R-:W-:Y:S02]  /*a190*/  ISETP.GT.AND P6, PT, R164.reuse, 0x68, PT ;  /* 0x00000068a400780c */ /* 0x040fe40003fc4270 */
[----:B------:R-:W-:-:S02]  /*a1a0*/  ISETP.GT.AND P3, PT, R164, 0x69, PT ;  /* 0x00000069a400780c */ /* 0x000fc40003f64270 */
[----:B------:R-:W-:Y:S01]  /*a1b0*/  FMNMX.FTZ R164, R156, R165, !PT ;  /* 0x000000a59ca47209 */ /* 0x000fe20007810000 */
[----:B------:R-:W-:Y:S01]  /*a1c0*/  FMUL.FTZ R165, R149, UR7 ;  /* 0x0000000795a57c20 */ /* 0x000fe20008410000 */
[----:B------:R-:W-:Y:S02]  /*a1d0*/  FSEL R149, R174, -INF , P4 ;  /* 0xff800000ae957808 */ /* 0x000fe40002000000 */
[----:B------:R-:W-:Y:S01]  /*a1e0*/  FMNMX.FTZ R164, R157, R164, !PT ;  /* 0x000000a49da47209 */ /* 0x000fe20007810000 */
[----:B-1----:R-:W-:Y:S01]  /*a1f0*/  IMAD.IADD R138, R138, 0x1, R170 ;  /* 0x000000018a8a7824 */ /* 0x002fe200078e02aa */
[----:B------:R-:W-:Y:S01]  /*a200*/  FSEL R127, R127, -INF , P3 ;  /* 0xff8000007f7f7808 */ /* 0x000fe20001800000 */
[----:B------:R-:W0:Y:S01]  /*a210*/  MUFU.TANH R165, R165 ;  /* 0x000000a500a57308 */ /* 0x000e220000002400 */
[----:B------:R-:W-:Y:S02]  /*a220*/  FMNMX.FTZ R164, R151, R164, !PT ;  /* 0x000000a497a47209 */ /* 0x000fe40007810000 */
[----:B------:R-:W-:-:S02]  /*a230*/  ISETP.GT.AND P4, PT, R138, 0x8, PT ;  /* 0x000000088a00780c */ /* 0x000fc40003f84270 */
[----:B------:R-:W-:Y:S02]  /*a240*/  FMNMX.FTZ R166, R159, R164, !PT ;  /* 0x000000a49fa67209 */ /* 0x000fe40007810000 */
[----:B------:R-:W-:Y:S02]  /*a250*/  FSEL R164, R175, -INF , P5 ;  /* 0xff800000afa47808 */ /* 0x000fe40002800000 */
[----:B------:R-:W-:Y:S01]  /*a260*/  FMNMX.FTZ R167, R149, R166, !PT ;  /* 0x000000a695a77209 */ /* 0x000fe20007810000 */
[----:B------:R-:W-:Y:S01]  /*a270*/  FMUL.FTZ R166, R136, UR7 ;  /* 0x0000000788a67c20 */ /* 0x000fe20008410000 */
[----:B---3--:R-:W-:Y:S02]  /*a280*/  FSEL R136, R184, -INF , P6 ;  /* 0xff800000b8887808 */ /* 0x008fe40003000000 */
[----:B------:R-:W-:Y:S02]  /*a290*/  FMNMX.FTZ R167, R164, R167, !PT ;  /* 0x000000a7a4a77209 */ /* 0x000fe40007810000 */
[----:B------:R-:W-:Y:S01]  /*a2a0*/  ISETP.GT.AND P6, PT, R138, RZ, PT ;  /* 0x000000ff8a00720c */ /* 0x000fe20003fc4270 */
[----:B------:R-:W1:Y:S01]  /*a2b0*/  MUFU.TANH R166, R166 ;  /* 0x000000a600a67308 */ /* 0x000e620000002400 */
[----:B------:R-:W-:-:S02]  /*a2c0*/  FMNMX.FTZ R168, R136, R167, !PT ;  /* 0x000000a788a87209 */ /* 0x000fc40007810000 */
[----:B------:R-:W-:Y:S02]  /*a2d0*/  ISETP.GT.AND P5, PT, R138, 0x1, PT ;  /* 0x000000018a00780c */ /* 0x000fe40003fa4270 */
[----:B------:R-:W-:Y:S02]  /*a2e0*/  FMNMX.FTZ R168, R127, R168, !PT ;  /* 0x000000a87fa87209 */ /* 0x000fe40007810000 */
[----:B------:R-:W-:Y:S02]  /*a2f0*/  FSEL R0, R0, -INF , P6 ;  /* 0xff80000000007808 */ /* 0x000fe40003000000 */
[----:B------:R-:W-:Y:S01]  /*a300*/  FSEL R2, R2, -INF , P5 ;  /* 0xff80000002027808 */ /* 0x000fe20002800000 */
[----:B------:R-:W2:Y:S01]  /*a310*/  SHFL.BFLY PT, R167, R168, 0x2, 0x1f ;  /* 0x0c401f00a8a77f89 */ /* 0x000ea200000e0000 */
[C---:B------:R-:W-:Y:S02]  /*a320*/  ISETP.GT.AND P6, PT, R138.reuse, 0x9, PT ;  /* 0x000000098a00780c */ /* 0x040fe40003fc4270 */
[----:B------:R-:W-:-:S04]  /*a330*/  ISETP.GT.AND P5, PT, R138, 0x10, PT ;  /* 0x000000108a00780c */ /* 0x000fc80003fa4270 */
[----:B------:R-:W-:Y:S02]  /*a340*/  FSEL R12, R12, -INF , P5 ;  /* 0xff8000000c0c7808 */ /* 0x000fe40002800000 */
[----:B------:R-:W-:Y:S02]  /*a350*/  ISETP.GT.AND P5, PT, R138, 0x19, PT ;  /* 0x000000198a00780c */ /* 0x000fe40003fa4270 */
[----:B--2---:R-:W-:Y:S01]  /*a360*/  FMNMX.FTZ R168, R168, R167, !PT ;  /* 0x000000a7a8a87209 */ /* 0x004fe20007810000 */
[----:B------:R-:W-:-:S04]  /*a370*/  FMUL.FTZ R167, R124, UR7 ;  /* 0x000000077ca77c20 */ /* 0x000fc80008410000 */
[----:B------:R-:W2:Y:S02]  /*a380*/  SHFL.BFLY PT, R169, R168, 0x1, 0x1f ;  /* 0x0c201f00a8a97f89 */ /* 0x000ea400000e0000 */
[----:B------:R-:W3:Y:S01]  /*a390*/  MUFU.TANH R167, R167 ;  /* 0x000000a700a77308 */ /* 0x000ee20000002400 */
[----:B--2---:R-:W-:Y:S02]  /*a3a0*/  FMNMX.FTZ R6, R168, R169, !PT ;  /* 0x000000a9a8067209 */ /* 0x004fe40007810000 */
[----:B------:R-:W-:Y:S02]  /*a3b0*/  FMNMX.FTZ R169, R0, R10, !PT ;  /* 0x0000000a00a97209 */ /* 0x000fe40007810000 */
[C---:B------:R-:W-:Y:S01]  /*a3c0*/  FSETP.NEU.FTZ.AND P3, PT, R6.reuse, -INF , PT ;  /* 0xff8000000600780b */ /* 0x040fe20003f7d000 */
[----:B------:R-:W-:Y:S01]  /*a3d0*/  FMUL.FTZ R124, R6, UR14 ;  /* 0x0000000e067c7c20 */ /* 0x000fe20008410000 */
[----:B------:R-:W-:Y:S02]  /*a3e0*/  FMNMX.FTZ R170, R2, R169, !PT ;  /* 0x000000a902aa7209 */ /* 0x000fe40007810000 */
[----:B------:R-:W-:-:S02]  /*a3f0*/  FSEL R168, R11, -INF , P6 ;  /* 0xff8000000ba87808 */ /* 0x000fc40003000000 */
[----:B------:R-:W-:Y:S02]  /*a400*/  FSEL R124, R124, RZ, P3 ;  /* 0x000000ff7c7c7208 */ /* 0x000fe40001800000 */
[----:B------:R-:W-:-:S03]  /*a410*/  ISETP.GT.AND P6, PT, R138, 0x18, PT ;  /* 0x000000188a00780c */ /* 0x000fc60003fc4270 */
        /* <DEDUP_REMOVED lines=17> */
[----:B------:R-:W-:Y:S01]  /*a530*/  FMNMX.FTZ R7, R13, R130, !PT ;  /* 0x000000820d077209 */ /* 0x000fe20007810000 */
[--C-:B------:R-:W-:Y:S01]  /*a540*/  FFMA.FTZ R185, R126, UR14, -R124.reuse ;  /* 0x0000000e7eb97c23 */ /* 0x100fe2000801087c */
[----:B------:R-:W-:Y:S01]  /*a550*/  FSEL R130, R15, -INF , P5 ;  /* 0xff8000000f827808 */ /* 0x000fe20002800000 */
[--C-:B------:R-:W-:Y:S01]  /*a560*/  FFMA.FTZ R15, R131, UR14, -R124.reuse ;  /* 0x0000000e830f7c23 */ /* 0x100fe2000801087c */
[----:B------:R-:W-:Y:S01]  /*a570*/  FMNMX.FTZ R7, R14, R7, !PT ;  /* 0x000000070e077209 */ /* 0x000fe20007810000 */
[--C-:B------:R-:W-:Y:S01]  /*a580*/  FFMA.FTZ R122, R122, UR14, -R124.reuse ;  /* 0x0000000e7a7a7c23 */ /* 0x100fe2000801087c */
[----:B------:R-:W-:Y:S01]  /*a590*/  FSEL R131, R20, -INF , P4 ;  /* 0xff80000014837808 */ /* 0x000fe20002000000 */
[----:B------:R-:W-:Y:S01]  /*a5a0*/  MUFU.EX2 R11, R11 ;  /* 0x0000000b000b7308 */ /* 0x000fe20000000800 */
[----:B------:R-:W-:Y:S01]  /*a5b0*/  ISETP.GT.AND P6, PT, R138, 0x21, PT ;  /* 0x000000218a00780c */ /* 0x000fe20003fc4270 */
        /* <DEDUP_REMOVED lines=18> */
[----:B------:R-:W-:Y:S01]  /*a6e0*/  FFMA.FTZ R136, R136, UR14, -R124 ;  /* 0x0000000e88887c23 */ /* 0x000fe2000801087c */
[----:B------:R-:W-:-:S02]  /*a6f0*/  FMNMX.FTZ R134, R152, R7, !PT ;  /* 0x0000000798867209 */ /* 0x000fc40007810000 */
[----:B------:R-:W-:Y:S02]  /*a700*/  ISETP.GT.AND P5, PT, R138, 0x31, PT ;  /* 0x000000318a00780c */ /* 0x000fe40003fa4270 */
[----:B------:R-:W-:Y:S01]  /*a710*/  FSEL R144, R144, -INF , P6 ;  /* 0xff80000090907808 */ /* 0x000fe20003000000 */
[----:B------:R-:W-:Y:S01]  /*a720*/  MUFU.EX2 R197, R197 ;  /* 0x000000c500c57308 */ /* 0x000fe20000000800 */
[----:B------:R-:W-:Y:S02]  /*a730*/  FMNMX.FTZ R7, R153, R134, !PT ;  /* 0x0000008699077209 */ /* 0x000fe40007810000 */
[----:B------:R-:W-:Y:S02]  /*a740*/  ISETP.GT.AND P4, PT, R138, 0x38, PT ;  /* 0x000000388a00780c */ /* 0x000fe40003f84270 */
[----:B------:R-:W-:Y:S02]  /*a750*/  FSEL R145, R145, -INF , P5 ;  /* 0xff80000091917808 */ /* 0x000fe40002800000 */
[----:B------:R-:W-:Y:S01]  /*a760*/  FMNMX.FTZ R134, R144, R7, !PT ;  /* 0x0000000790867209 */ /* 0x000fe20007810000 */
[----:B------:R-:W-:Y:S01]  /*a770*/  MUFU.EX2 R20, R20 ;  /* 0x0000001400147308 */ /* 0x000fe20000000800 */
[----:B------:R-:W-:-:S02]  /*a780*/  ISETP.GT.AND P6, PT, R138, 0x39, PT ;  /* 0x000000398a00780c */ /* 0x000fc40003fc4270 */
[----:B------:R-:W-:Y:S02]  /*a790*/  FSEL R146, R146, -INF , P4 ;  /* 0xff80000092927808 */ /* 0x000fe40002000000 */
[----:B------:R-:W-:Y:S01]  /*a7a0*/  FMNMX.FTZ R7, R145, R134, !PT ;  /* 0x0000008691077209 */ /* 0x000fe20007810000 */
[--C-:B------:R-:W-:Y:S01]  /*a7b0*/  FFMA.FTZ R134, R135, UR14, -R124.reuse ;  /* 0x0000000e87867c23 */ /* 0x100fe2000801087c */
[----:B------:R-:W-:Y:S01]  /*a7c0*/  ISETP.GT.AND P5, PT, R138, 0x40, PT ;  /* 0x000000408a00780c */ /* 0x000fe20003fa4270 */
[----:B------:R-:W-:Y:S01]  /*a7d0*/  MUFU.EX2 R199, R199 ;  /* 0x000000c700c77308 */ /* 0x000fe20000000800 */
[----:B0-----:R-:W-:Y:S01]  /*a7e0*/  FSEL R165, R165, -INF , P6 ;  /* 0xff800000a5a57808 */ /* 0x001fe20003000000 */
[----:B------:R-:W-:Y:S02]  /*a7f0*/  WARPGROUP.DEPBAR.LE gsb0, 0x0 ;  /* 0x00008000000079c5 */ /* 0x000fe40000010000 */
[----:B------:R-:W-:Y:S01]  /*a800*/  FMNMX.FTZ R142, R146, R7, !PT ;  /* 0x00000007928e7209 */ /* 0x000fe20007810000 */
[----:B------:R-:W-:Y:S01]  /*a810*/  WARPGROUP.ARRIVE ;  /* 0x00000000000079c5 */ /* 0x000fe20000000000 */
[----:B------:R-:W-:Y:S01]  /*a820*/  ISETP.GT.AND P4, PT, R138, 0x41, PT ;  /* 0x000000418a00780c */ /* 0x000fe20003f84270 */
[--C-:B------:R-:W-:Y:S01]  /*a830*/  FFMA.FTZ R183, R151, UR14, -R124.reuse ;  /* 0x0000000e97b77c23 */ /* 0x100fe2000801087c */
[----:B-1----:R-:W-:Y:S01]  /*a840*/  FSEL R166, R166, -INF , P5 ;  /* 0xff800000a6a67808 */ /* 0x002fe20002800000 */
[----:B------:R-:W-:Y:S01]  /*a850*/  FFMA.FTZ R181, R157, UR14, -R124 ;  /* 0x0000000e9db57c23 */ /* 0x000fe2000801087c */
[----:B------:R-:W-:Y:S01]  /*a860*/  FMNMX.FTZ R7, R165, R142, !PT ;  /* 0x0000008ea5077209 */ /* 0x000fe20007810000 */
[----:B------:R-:W-:Y:S01]  /*a870*/  HGMMA.64x192x16.F32.BF16 R24, R176, gdesc[UR8].tnspB, R24, gsb0 ;  /* 0x42e00008b0187df0 */ /* 0x000fe20008001818 */
[----:B------:R-:W-:Y:S01]  /*a880*/  ISETP.GT.AND P6, PT, R138, 0x48, PT ;  /* 0x000000488a00780c */ /* 0x000fe20003fc4270 */
[----:B------:R-:W-:Y:S01]  /*a890*/  MUFU.EX2 R134, R134 ;  /* 0x0000008600867308 */ /* 0x000fe20000000800 */
[----:B------:R-:W-:-:S02]  /*a8a0*/  FSEL R137, R137, -INF , P4 ;  /* 0xff80000089897808 */ /* 0x000fc40002000000 */
[----:B------:R-:W-:Y:S02]  /*a8b0*/  FMNMX.FTZ R142, R166, R7, !PT ;  /* 0x00000007a68e7209 */ /* 0x000fe40007810000 */
[----:B------:R-:W-:Y:S02]  /*a8c0*/  ISETP.GT.AND P5, PT, R138, 0x49, PT ;  /* 0x000000498a00780c */ /* 0x000fe40003fa4270 */
[----:B------:R-:W-:Y:S01]  /*a8d0*/  FSEL R140, R140, -INF , P6 ;  /* 0xff8000008c8c7808 */ /* 0x000fe20003000000 */
[----:B------:R-:W-:Y:S01]  /*a8e0*/  MUFU.EX2 R193, R193 ;  /* 0x000000c100c17308 */ /* 0x000fe20000000800 */
[----:B------:R-:W-:Y:S02]  /*a8f0*/  FMNMX.FTZ R7, R137, R142, !PT ;  /* 0x0000008e89077209 */ /* 0x000fe40007810000 */
[----:B------:R-:W-:Y:S02]  /*a900*/  ISETP.GT.AND P4, PT, R138, 0x50, PT ;  /* 0x000000508a00780c */ /* 0x000fe40003f84270 */
[----:B------:R-:W-:-:S02]  /*a910*/  FSEL R141, R141, -INF , P5 ;  /* 0xff8000008d8d7808 */ /* 0x000fc40002800000 */
        /* <DEDUP_REMOVED lines=8> */
[----:B------:R-:W-:Y:S02]  /*a9a0*/  FMNMX.FTZ R142, R135, R142, !PT ;  /* 0x0000008e878e7209 */ /* 0x000fe40007810000 */
[----:B------:R-:W-:Y:S02]  /*a9b0*/  ISETP.GT.AND P4, PT, R138, 0x59, PT ;  /* 0x000000598a00780c */ /* 0x000fe40003f84270 */
[----:B------:R-:W-:Y:S01]  /*a9c0*/  FSEL R132, R132, -INF , P5 ;  /* 0xff80000084847808 */ /* 0x000fe20002800000 */
[----:B------:R-:W-:Y:S01]  /*a9d0*/  MUFU.EX2 R189, R189 ;  /* 0x000000bd00bd7308 */ /* 0x000fe20000000800 */
[----:B------:R-:W-:Y:S01]  /*a9e0*/  FMNMX.FTZ R7, R129, R142, !PT ;  /* 0x0000008e81077209 */ /* 0x000fe20007810000 */
[--C-:B------:R-:W-:Y:S01]  /*a9f0*/  FFMA.FTZ R142, R164, UR14, -R124.reuse ;  /* 0x0000000ea48e7c23 */ /* 0x100fe2000801087c */
[----:B------:R-:W-:Y:S02]  /*aa00*/  ISETP.GT.AND P6, PT, R138, 0x60, PT ;  /* 0x000000608a00780c */ /* 0x000fe40003fc4270 */
[----:B------:R-:W-:Y:S01]  /*aa10*/  FSEL R143, R133, -INF , P4 ;  /* 0xff800000858f7808 */ /* 0x000fe20002000000 */
[----:B------:R-:W-:Y:S01]  /*aa20*/  FFMA.FTZ R133, R159, UR14, -R124 ;  /* 0x0000000e9f857c23 */ /* 0x000fe2000801087c */
[----:B------:R-:W-:Y:S01]  /*aa30*/  FMNMX.FTZ R128, R132, R7, !PT ;  /* 0x0000000784807209 */ /* 0x000fe20007810000 */
[----:B------:R-:W-:Y:S01]  /*aa40*/  MUFU.EX2 R191, R191 ;  /* 0x000000bf00bf7308 */ /* 0x000fe20000000800 */
[----:B------:R-:W-:-:S02]  /*aa50*/  ISETP.GT.AND P5, PT, R138, 0x61, PT ;  /* 0x000000618a00780c */ /* 0x000fc40003fa4270 */
[----:B------:R-:W-:Y:S02]  /*aa60*/  FSEL R147, R120, -INF , P6 ;  /* 0xff80000078937808 */ /* 0x000fe40003000000 */
[----:B------:R-:W-:Y:S02]  /*aa70*/  FMNMX.FTZ R128, R143, R128, !PT ;  /* 0x000000808f807209 */ /* 0x000fe40007810000 */
[----:B------:R-:W-:Y:S01]  /*aa80*/  ISETP.GT.AND P4, PT, R138, 0x68, PT ;  /* 0x000000688a00780c */ /* 0x000fe20003f84270 */
[----:B------:R0:W-:Y:S01]  /*aa90*/  MUFU.EX2 R120, R123 ;  /* 0x0000007b00787308 */ /* 0x0001e20000000800 */
[----:B------:R-:W-:Y:S01]  /*aaa0*/  FSEL R148, R121, -INF , P5 ;  /* 0xff80000079947808 */ /* 0x000fe20002800000 */
[----:B------:R-:W-:Y:S01]  /*aab0*/  FFMA.FTZ R121, R158, UR14, -R124 ;  /* 0x0000000e9e797c23 */ /* 0x000fe2000801087c */
[----:B------:R-:W-:Y:S02]  /*aac0*/  FMNMX.FTZ R7, R147, R128, !PT ;  /* 0x0000008093077209 */ /* 0x000fe40007810000 */
[----:B------:R-:W-:-:S02]  /*aad0*/  ISETP.GT.AND P6, PT, R138, 0x69, PT ;  /* 0x000000698a00780c */ /* 0x000fc40003fc4270 */
[----:B---3--:R-:W-:Y:S01]  /*aae0*/  FSEL R167, R167, -INF , P4 ;  /* 0xff800000a7a77808 */ /* 0x008fe20002000000 */
[----:B------:R-:W-:Y:S01]  /*aaf0*/  MUFU.EX2 R121, R121 ;  /* 0x0000007900797308 */ /* 0x000fe20000000800 */
[----:B------:R-:W-:Y:S02]  /*ab00*/  FMNMX.FTZ R128, R148, R7, !PT ;  /* 0x0000000794807209 */ /* 0x000fe40007810000 */
[----:B------:R-:W-:Y:S01]  /*ab10*/  FSEL R150, R125, -INF , P6 ;  /* 0xff8000007d967808 */ /* 0x000fe20003000000 */
[----:B------:R-:W-:Y:S01]  /*ab20*/  FFMA.FTZ R125, R161, UR14, -R124 ;  /* 0x0000000ea17d7c23 */ /* 0x000fe2000801087c */
[----:B------:R-:W-:-:S03]  /*ab30*/  FMNMX.FTZ R7, R167, R128, !PT ;  /* 0x00000080a7077209 */ /* 0x000fc60007810000 */
[----:B------:R-:W-:Y:S01]  /*ab40*/  MUFU.EX2 R128, R163 ;  /* 0x000000a300807308 */ /* 0x000fe20000000800 */
[----:B------:R-:W-:-:S05]  /*ab50*/  FMNMX.FTZ R7, R150, R7, !PT ;  /* 0x0000000796077209 */ /* 0x000fca0007810000 */
[----:B0-----:R-:W0:Y:S02]  /*ab60*/  SHFL.BFLY PT, R123, R7, 0x2, 0x1f ;  /* 0x0c401f00077b7f89 */ /* 0x001e2400000e0000 */
        /* <DEDUP_REMOVED lines=9> */
[----:B0-----:R-:W-:Y:S01]  /*ac00*/  FMNMX.FTZ R7, R7, R138, !PT ;  /* 0x0000008a07077209 */ /* 0x001fe20007810000 */
[--C-:B------:R-:W-:Y:S01]  /*ac10*/  FFMA.FTZ R138, R149, UR14, -R124.reuse ;  /* 0x0000000e958a7c23 */ /* 0x100fe2000801087c */
[----:B------:R-:W-:-:S02]  /*ac20*/  FFMA.FTZ R124, R127, UR14, -R124 ;  /* 0x0000000e7f7c7c23 */ /* 0x000fc4000801087c */
[C---:B------:R-:W-:Y:S01]  /*ac30*/  FSETP.NEU.FTZ.AND P4, PT, R7.reuse, -INF , PT ;  /* 0xff8000000700780b */ /* 0x040fe20003f9d000 */
[----:B------:R-:W-:Y:S02]  /*ac40*/  FMUL.FTZ R149, R7, UR14 ;  /* 0x0000000e07957c20 */ /* 0x000fe40008410000 */
[----:B------:R-:W-:Y:S03]  /*ac50*/  MUFU.EX2 R133, R133 ;  /* 0x0000008500857308 */ /* 0x000fe60000000800 */
[----:B------:R-:W-:-:S05]  /*ac60*/  FSEL R149, R149, RZ, P4 ;  /* 0x000000ff95957208 */ /* 0x000fca0002000000 */
[----:B------:R-:W-:Y:S01]  /*ac70*/  MUFU.EX2 R138, R138 ;  /* 0x0000008a008a7308 */ /* 0x000fe20000000800 */
[--C-:B------:R-:W-:Y:S01]  /*ac80*/  FFMA.FTZ R200, R0, UR14, -R149.reuse ;  /* 0x0000000e00c87c23 */ /* 0x100fe20008010895 */
[----:B------:R-:W-:Y:S01]  /*ac90*/  FSEL R0, R6, RZ, P3 ;  /* 0x000000ff06007208 */ /* 0x000fe20001800000 */
[--C-:B------:R-:W-:Y:S01]  /*aca0*/  FFMA.FTZ R151, R2, UR14, -R149.reuse ;  /* 0x0000000e02977c23 */ /* 0x100fe20008010895 */
[--C-:B------:R-:W-:Y:S01]  /*acb0*/  FFMA.FTZ R202, R139, UR14, -R149.reuse ;  /* 0x0000000e8bca7c23 */ /* 0x100fe20008010895 */
[--C-:B------:R-:W-:Y:S01]  /*acc0*/  FFMA.FTZ R139, R168, UR14, -R149.reuse ;  /* 0x0000000ea88b7c23 */ /* 0x100fe20008010895 */
[----:B------:R-:W-:Y:S01]  /*acd0*/  FFMA.FTZ R196, R12, UR14, -R149 ;  /* 0x0000000e0cc47c23 */ /* 0x000fe20008010895 */
[----:B------:R-:W-:Y:S01]  /*ace0*/  FADD.FTZ R0, -R0, R9 ;  /* 0x0000000900007221 */ /* 0x000fe20000010100 */
[----:B------:R-:W-:Y:S01]  /*acf0*/  FSEL R9, R7, RZ, P4 ;  /* 0x000000ff07097208 */ /* 0x000fe20002000000 */
[----:B------:R-:W-:Y:S01]  /*ad00*/  MUFU.EX2 R200, R200 ;  /* 0x000000c800c87308 */ /* 0x000fe20000000800 */
[----:B------:R-:W-:Y:S01]  /*ad10*/  FFMA.FTZ R192, R131, UR14, -R149 ;  /* 0x0000000e83c07c23 */ /* 0x000fe20008010895 */
[----:B------:R-:W-:Y:S01]  /*ad20*/  FMUL.FTZ R2, R0, UR14 ;  /* 0x0000000e00027c20 */ /* 0x000fe20008410000 */
[----:B------:R-:W-:-:S02]  /*ad30*/  IMAD.U32 R131, RZ, RZ, UR6 ;  /* 0x00000006ff837e24 */ /* 0x000fc4000f8e00ff */
[----:B------:R-:W-:Y:S01]  /*ad40*/  FADD.FTZ R9, -R9, R10 ;  /* 0x0000000a09097221 */ /* 0x000fe20000010100 */
[----:B------:R-:W-:Y:S02]  /*ad50*/  IMAD.U32 R10, RZ, RZ, UR39 ;  /* 0x00000027ff0a7e24 */ /* 0x000fe4000f8e00ff */
[--C-:B------:R-:W-:Y:S01]  /*ad60*/  FFMA.FTZ R12, R13, UR14, -R149.reuse ;  /* 0x0000000e0d0c7c23 */ /* 0x100fe20008010895 */
[----:B------:R-:W-:Y:S02]  /*ad70*/  @!P1 VIADD R131, R131, 0x36860 ;  /* 0x0003686083839836 */ /* 0x000fe40000000000 */
[----:B------:R-:W-:Y:S01]  /*ad80*/  FMUL.FTZ R0, R9, UR14 ;  /* 0x0000000e09007c20 */ /* 0x000fe20008410000 */
[----:B------:R-:W-:Y:S01]  /*ad90*/  MUFU.EX2 R2, R2 ;  /* 0x0000000200027308 */ /* 0x000fe20000000800 */
[----:B------:R-:W-:Y:S02]  /*ada0*/  @!P1 VIADD R10, R10, 0x36840 ;  /* 0x000368400a0a9836 */ /* 0x000fe40000000000 */
[--C-:B------:R-:W-:Y:S01]  /*adb0*/  FFMA.FTZ R198, R14, UR14, -R149.reuse ;  /* 0x0000000e0ec67c23 */ /* 0x100fe20008010895 */
[----:B------:R-:W-:Y:S01]  /*adc0*/  FFMA.FTZ R188, R144, UR14, -R149 ;  /* 0x0000000e90bc7c23 */ /* 0x000fe20008010895 */
[----:B------:R-:W-:Y:S01]  /*add0*/  @!P1 PRMT R144, RZ, 0x654, R131 ;  /* 0x00000654ff909816 */ /* 0x000fe20000000083 */
[--C-:B------:R-:W-:Y:S01]  /*ade0*/  FFMA.FTZ R13, R130, UR14, -R149.reuse ;  /* 0x0000000e820d7c23 */ /* 0x100fe20008010895 */
[----:B------:R-:W-:Y:S01]  /*adf0*/  @!P1 PRMT R10, RZ, 0x654, R10 ;  /* 0x00000654ff0a9816 */ /* 0x000fe2000000000a */
        /* <DEDUP_REMOVED lines=18> */
[----:B0-----:R-:W-:Y:S01]  /*af20*/  FFMA.FTZ R4, R0, R4, R200 ;  /* 0x0000000400047223 */ /* 0x001fe200000100c8 */
[----:B------:R-:W-:Y:S01]  /*af30*/  FFMA.FTZ R167, R167, UR14, -R149 ;  /* 0x0000000ea7a77c23 */ /* 0x000fe20008010895 */
[----:B------:R-:W-:-:S05]  /*af40*/  PLOP3.LUT P3, PT, PT, PT, UP1, 0x80, 0x0 ;  /* 0x000000000000781c */ /* 0x000fca0003f6f018 */
[----:B------:R-:W0:Y:S01]  /*af50*/  MUFU.EX2 R139, R139 ;  /* 0x0000008b008b7308 */ /* 0x000e220000000800 */
[C---:B-1----:R-:W-:Y:S01]  /*af60*/  FADD.FTZ R131, R151.reuse, R4 ;  /* 0x0000000497837221 */ /* 0x042fe20000010000 */
[----:B------:R-:W-:-:S06]  /*af70*/  F2FP.BF16.F32.PACK_AB R200, R151, R200 ;  /* 0x000000c897c8723e */ /* 0x000fcc00000010ff */
[----:B------:R-:W1:Y:S01]  /*af80*/  MUFU.EX2 R196, R196 ;  /* 0x000000c400c47308 */ /* 0x000e620000000800 */
[----:B--2---:R-:W-:-:S07]  /*af90*/  FADD.FTZ R4, R202, R131 ;  /* 0x00000083ca047221 */ /* 0x004fce0000010000 */
[----:B------:R-:W2:Y:S01]  /*afa0*/  MUFU.EX2 R12, R12 ;  /* 0x0000000c000c7308 */ /* 0x000ea20000000800 */
[----:B------:R-:W-:Y:S02]  /*afb0*/  WARPGROUP.DEPBAR.LE gsb0, 0x0 ;  /* 0x00008000000079c5 */ /* 0x000fe40000010000 */
[----:B------:R3:W-:Y:S01]  /*afc0*/  @!P1 SYNCS.ARRIVE.TRANS64.RED.A1T0 RZ, [R10+URZ], RZ ;  /* 0x000000ff0aff99a7 */ /* 0x0007e2000810043f */
[----:B0-----:R-:W-:Y:S01]  /*afd0*/  FADD.FTZ R127, R139, R4 ;  /* 0x000000048b7f7221 */ /* 0x001fe20000010000 */
[--C-:B------:R-:W-:Y:S01]  /*afe0*/  FFMA.FTZ R4, R141, UR14, -R149.reuse ;  /* 0x0000000e8d047c23 */ /* 0x100fe20008010895 */
[----:B------:R-:W-:Y:S01]  /*aff0*/  FFMA.FTZ R149, R150, UR14, -R149 ;  /* 0x0000000e96957c23 */ /* 0x000fe20008010895 */
[----:B------:R-:W-:Y:S01]  /*b000*/  F2FP.BF16.F32.PACK_AB R202, R139, R202 ;  /* 0x000000ca8bca723e */ /* 0x000fe200000010ff */
[----:B------:R-:W0:Y:S01]  /*b010*/  MUFU.EX2 R198, R198 ;  /* 0x000000c600c67308 */ /* 0x000e220000000800 */
[----:B-1----:R-:W-:Y:S01]  /*b020*/  FADD.FTZ R127, R196, R127 ;  /* 0x0000007fc47f7221 */ /* 0x002fe20000010000 */
[----:B---3--:R-:W-:Y:S01]  /*b030*/  FFMA.FTZ R10, R2, R3, R201 ;  /* 0x00000003020a7223 */ /* 0x008fe200000100c9 */
[C---:B------:R-:W-:Y:S01]  /*b040*/  F2FP.BF16.F32.PACK_AB R201, R11.reuse, R201 ;  /* 0x000000c90bc9723e */ /* 0x040fe200000010ff */
[----:B------:R1:W-:Y:S02]  /*b050*/  @!P1 SYNCS.ARRIVE.TRANS64.RED.A1T0 RZ, [R144+URZ], RZ ;  /* 0x000000ff90ff99a7 */ /* 0x0003e4000810043f */
[----:B------:R-:W-:-:S02]  /*b060*/  FADD.FTZ R10, R11, R10 ;  /* 0x0000000a0b0a7221 */ /* 0x000fc40000010000 */
[----:B------:R-:W3:Y:S01]  /*b070*/  MUFU.EX2 R13, R13 ;  /* 0x0000000d000d7308 */ /* 0x000ee20000000800 */
[C---:B--2---:R-:W-:Y:S01]  /*b080*/  FADD.FTZ R127, R12.reuse, R127 ;  /* 0x0000007f0c7f7221 */ /* 0x044fe20000010000 */
[----:B------:R-:W-:Y:S01]  /*b090*/  F2FP.BF16.F32.PACK_AB R196, R12, R196 ;  /* 0x000000c40cc4723e */ /* 0x000fe200000010ff */
[----:B------:R-:W-:Y:S01]  /*b0a0*/  FADD.FTZ R10, R203, R10 ;  /* 0x0000000acb0a7221 */ /* 0x000fe20000010000 */
[----:B------:R-:W-:-:S03]  /*b0b0*/  F2FP.BF16.F32.PACK_AB R203, R15, R203 ;  /* 0x000000cb0fcb723e */ /* 0x000fc600000010ff */
[----:B------:R-:W-:Y:S01]  /*b0c0*/  FADD.FTZ R10, R15, R10 ;  /* 0x0000000a0f0a7221 */ /* 0x000fe20000010000 */
[----:B------:R-:W2:Y:S01]  /*b0d0*/  MUFU.EX2 R192, R192 ;  /* 0x000000c000c07308 */ /* 0x000ea20000000800 */
[----:B0-----:R-:W-:Y:S02]  /*b0e0*/  FADD.FTZ R132, R198, R127 ;  /* 0x0000007fc6847221 */ /* 0x001fe40000010000 */
[----:B------:R-:W-:Y:S01]  /*b0f0*/  FADD.FTZ R131, R197, R10 ;  /* 0x0000000ac5837221 */ /* 0x000fe20000010000 */
[----:B------:R-:W-:-:S03]  /*b100*/  F2FP.BF16.F32.PACK_AB R197, R20, R197 ;  /* 0x000000c514c5723e */ /* 0x000fc600000010ff */
[----:B------:R-:W-:Y:S01]  /*b110*/  FADD.FTZ R10, R20, R131 ;  /* 0x00000083140a7221 */ /* 0x000fe20000010000 */
[----:B------:R-:W0:Y:S01]  /*b120*/  MUFU.EX2 R14, R14 ;  /* 0x0000000e000e7308 */ /* 0x000e220000000800 */
[C---:B---3--:R-:W-:Y:S01]  /*b130*/  FADD.FTZ R131, R13.reuse, R132 ;  /* 0x000000840d837221 */ /* 0x048fe20000010000 */
[----:B------:R-:W-:Y:S01]  /*b140*/  F2FP.BF16.F32.PACK_AB R198, R13, R198 ;  /* 0x000000c60dc6723e */ /* 0x000fe200000010ff */
[----:B------:R-:W-:Y:S01]  /*b150*/  FADD.FTZ R127, R199, R10 ;  /* 0x0000000ac77f7221 */ /* 0x000fe20000010000 */
[----:B------:R-:W-:-:S03]  /*b160*/  F2FP.BF16.F32.PACK_AB R199, R134, R199 ;  /* 0x000000c786c7723e */ /* 0x000fc600000010ff */
[----:B------:R-:W-:Y:S01]  /*b170*/  FADD.FTZ R10, R134, R127 ;  /* 0x0000007f860a7221 */ /* 0x000fe20000010000 */
[----:B------:R-:W3:Y:S01]  /*b180*/  MUFU.EX2 R194, R194 ;  /* 0x000000c200c27308 */ /* 0x000ee20000000800 */
[----:B--2---:R-:W-:Y:S02]  /*b190*/  FADD.FTZ R131, R192, R131 ;  /* 0x00000083c0837221 */ /* 0x004fe40000010000 */
[----:B------:R-:W-:Y:S01]  /*b1a0*/  FADD.FTZ R127, R193, R10 ;  /* 0x0000000ac17f7221 */ /* 0x000fe20000010000 */
[----:B------:R-:W-:-:S03]  /*b1b0*/  F2FP.BF16.F32.PACK_AB R193, R122, R193 ;  /* 0x000000c17ac1723e */ /* 0x000fc600000010ff */
[----:B------:R-:W-:Y:S01]  /*b1c0*/  FADD.FTZ R10, R122, R127 ;  /* 0x0000007f7a0a7221 */ /* 0x000fe20000010000 */
[----:B------:R-:W2:Y:S01]  /*b1d0*/  MUFU.EX2 R21, R21 ;  /* 0x0000001500157308 */ /* 0x000ea20000000800 */
[C---:B0-----:R-:W-:Y:S01]  /*b1e0*/  FADD.FTZ R131, R14.reuse, R131 ;  /* 0x000000830e837221 */ /* 0x041fe20000010000 */
[----:B------:R-:W-:Y:S01]  /*b1f0*/  F2FP.BF16.F32.PACK_AB R192, R14, R192 ;  /* 0x000000c00ec0723e */ /* 0x000fe200000010ff */
[----:B------:R-:W-:Y:S01]  /*b200*/  FADD.FTZ R15, R195, R10 ;  /* 0x0000000ac30f7221 */ /* 0x000fe20000010000 */
[----:B------:R-:W-:-:S03]  /*b210*/  F2FP.BF16.F32.PACK_AB R195, R120, R195 ;  /* 0x000000c378c3723e */ /* 0x000fc600000010ff */
[----:B------:R-:W-:Y:S01]  /*b220*/  FADD.FTZ R10, R120, R15 ;  /* 0x0000000f780a7221 */ /* 0x000fe20000010000 */
[----:B------:R-:W0:Y:S01]  /*b230*/  MUFU.EX2 R188, R188 ;  /* 0x000000bc00bc7308 */ /* 0x000e220000000800 */
[----:B---3--:R-:W-:Y:S02]  /*b240*/  FADD.FTZ R132, R194, R131 ;  /* 0x00000083c2847221 */ /* 0x008fe40000010000 */
[----:B------:R-:W-:Y:S01]  /*b250*/  FADD.FTZ R15, R189, R10 ;  /* 0x0000000abd0f7221 */ /* 0x000fe20000010000 */
[----:B------:R-:W-:-:S03]  /*b260*/  F2FP.BF16.F32.PACK_AB R189, R128, R189 ;  /* 0x000000bd80bd723e */ /* 0x000fc600000010ff */
[----:B------:R-:W-:Y:S01]  /*b270*/  FADD.FTZ R10, R128, R15 ;  /* 0x0000000f800a7221 */ /* 0x000fe20000010000 */
        /* <DEDUP_REMOVED lines=15> */
[----:B------:R-:W-:-:S04]  /*b370*/  F2FP.BF16.F32.PACK_AB R187, R123, R187 ;  /* 0x000000bb7bbb723e */ /* 0x000fc800000010ff */
[----:B------:R-:W3:Y:S01]  /*b380*/  MUFU.EX2 R184, R184 ;  /* 0x000000b800b87308 */ /* 0x000ee20000000800 */
[----:B--2---:R-:W-:-:S07]  /*b390*/  FADD.FTZ R12, R190, R127 ;  /* 0x0000007fbe0c7221 */ /* 0x004fce0000010000 */
[----:B------:R-:W2:Y:S01]  /*b3a0*/  MUFU.EX2 R3, R137 ;  /* 0x0000008900037308 */ /* 0x000ea20000000800 */
[C---:B0-----:R-:W-:Y:S01]  /*b3b0*/  FADD.FTZ R13, R9.reuse, R12 ;  /* 0x0000000c090d7221 */ /* 0x041fe20000010000 */
[----:B------:R-:W-:Y:S01]  /*b3c0*/  F2FP.BF16.F32.PACK_AB R190, R9, R190 ;  /* 0x000000be09be723e */ /* 0x000fe200000010ff */
[----:B------:R-:W-:-:S05]  /*b3d0*/  FADD.FTZ R9, R123, R10 ;  /* 0x0000000a7b097221 */ /* 0x000fca0000010000 */
[----:B------:R-:W0:Y:S01]  /*b3e0*/  MUFU.EX2 R186, R186 ;  /* 0x000000ba00ba7308 */ /* 0x000e220000000800 */
[----:B---3--:R-:W-:-:S07]  /*b3f0*/  FADD.FTZ R12, R184, R13 ;  /* 0x0000000db80c7221 */ /* 0x008fce0000010000 */
[----:B------:R-:W3:Y:S01]  /*b400*/  MUFU.EX2 R4, R4 ;  /* 0x0000000400047308 */ /* 0x000ee20000000800 */
[C---:B--2---:R-:W-:Y:S01]  /*b410*/  FADD.FTZ R13, R3.reuse, R12 ;  /* 0x0000000c030d7221 */ /* 0x044fe20000010000 */
[----:B------:R-:W-:Y:S01]  /*b420*/  FADD.FTZ R12, R126, R9 ;  /* 0x000000097e0c7221 */ /* 0x000fe20000010000 */
[----:B------:R-:W-:-:S03]  /*b430*/  F2FP.BF16.F32.PACK_AB R184, R3, R184 ;  /* 0x000000b803b8723e */ /* 0x000fc600000010ff */
[C---:B------:R-:W-:Y:S01]  /*b440*/  FADD.FTZ R12, R181.reuse, R12 ;  /* 0x0000000cb50c7221 */ /* 0x040fe20000010000 */
[----:B------:R-:W-:Y:S01]  /*b450*/  F2FP.BF16.F32.PACK_AB R181, R181, R126 ;  /* 0x0000007eb5b5723e */ /* 0x000fe200000010ff */
[----:B------:R-:W2:Y:S01]  /*b460*/  MUFU.EX2 R180, R180 ;  /* 0x000000b400b47308 */ /* 0x000ea20000000800 */
[----:B0-----:R-:W-:Y:S01]  /*b470*/  FADD.FTZ R13, R186, R13 ;  /* 0x0000000dba0d7221 */ /* 0x001fe20000010000 */
[----:B------:R-:W-:Y:S01]  /*b480*/  FADD.FTZ R12, R183, R12 ;  /* 0x0000000cb70c7221 */ /* 0x000fe20000010000 */
[----:B------:R-:W-:-:S05]  /*b490*/  F2FP.BF16.F32.PACK_AB R183, R133, R183 ;  /* 0x000000b785b7723e */ /* 0x000fca00000010ff */
[----:B------:R-:W0:Y:S01]  /*b4a0*/  MUFU.EX2 R11, R129 ;  /* 0x00000081000b7308 */ /* 0x000e220000000800 */
[C---:B---3--:R-:W-:Y:S01]  /*b4b0*/  FADD.FTZ R13, R4.reuse, R13 ;  /* 0x0000000d040d7221 */ /* 0x048fe20000010000 */
[----:B------:R-:W-:-:S06]  /*b4c0*/  F2FP.BF16.F32.PACK_AB R186, R4, R186 ;  /* 0x000000ba04ba723e */ /* 0x000fcc00000010ff */
[----:B------:R-:W3:Y:S01]  /*b4d0*/  MUFU.EX2 R182, R182 ;  /* 0x000000b600b67308 */ /* 0x000ee20000000800 */
[----:B--2---:R-:W-:-:S07]  /*b4e0*/  FADD.FTZ R10, R180, R13 ;  /* 0x0000000db40a7221 */ /* 0x004fce0000010000 */
[----:B------:R-:W2:Y:S01]  /*b4f0*/  MUFU.EX2 R143, R143 ;  /* 0x0000008f008f7308 */ /* 0x000ea20000000800 */
[C---:B0-----:R-:W-:Y:S01]  /*b500*/  FADD.FTZ R3, R11.reuse, R10 ;  /* 0x0000000a0b037221 */ /* 0x041fe20000010000 */
[----:B------:R-:W-:Y:S01]  /*b510*/  F2FP.BF16.F32.PACK_AB R180, R11, R180 ;  /* 0x000000b40bb4723e */ /* 0x000fe200000010ff */
[----:B------:R-:W-:-:S05]  /*b520*/  IMAD.MOV.U32 R10, RZ, RZ, R7 ;  /* 0x000000ffff0a7224 */ /* 0x000fca00078e0007 */
[----:B------:R-:W0:Y:S01]  /*b530*/  MUFU.EX2 R147, R147 ;  /* 0x0000009300937308 */ /* 0x000e220000000800 */
[----:B---3--:R-:W-:Y:S01]  /*b540*/  FADD.FTZ R4, R182, R3 ;  /* 0x00000003b6047221 */ /* 0x008fe20000010000 */
[----:B------:R-:W-:-:S04]  /*b550*/  FADD.FTZ R3, R133, R12 ;  /* 0x0000000c85037221 */ /* 0x000fc80000010000 */
[----:B------:R-:W-:Y:S02]  /*b560*/  FADD.FTZ R3, R138, R3 ;  /* 0x000000038a037221 */ /* 0x000fe40000010000 */
[----:B------:R-:W3:Y:S01]  /*b570*/  MUFU.EX2 R148, R148 ;  /* 0x0000009400947308 */ /* 0x000ee20000000800 */
[C---:B--2---:R-:W-:Y:S01]  /*b580*/  FADD.FTZ R4, R143.reuse, R4 ;  /* 0x000000048f047221 */ /* 0x044fe20000010000 */
[----:B------:R-:W-:-:S06]  /*b590*/  F2FP.BF16.F32.PACK_AB R182, R143, R182 ;  /* 0x000000b68fb6723e */ /* 0x000fcc00000010ff */
[----:B------:R-:W2:Y:S01]  /*b5a0*/  MUFU.EX2 R142, R142 ;  /* 0x0000008e008e7308 */ /* 0x000ea20000000800 */
[----:B0-----:R-:W-:-:S07]  /*b5b0*/  FADD.FTZ R9, R147, R4 ;  /* 0x0000000493097221 */ /* 0x001fce0000010000 */
[----:B------:R-:W0:Y:S01]  /*b5c0*/  MUFU.EX2 R178, R167 ;  /* 0x000000a700b27308 */ /* 0x000e220000000800 */
[C---:B---3--:R-:W-:Y:S01]  /*b5d0*/  FADD.FTZ R9, R148.reuse, R9 ;  /* 0x0000000994097221 */ /* 0x048fe20000010000 */
[----:B------:R-:W-:-:S06]  /*b5e0*/  F2FP.BF16.F32.PACK_AB R176, R148, R147 ;  /* 0x0000009394b0723e */ /* 0x000fcc00000010ff */
[----:B------:R-:W3:Y:S01]  /*b5f0*/  MUFU.EX2 R136, R136 ;  /* 0x0000008800887308 */ /* 0x000ee20000000800 */
[C---:B--2---:R-:W-:Y:S01]  /*b600*/  FADD.FTZ R3, R142.reuse, R3 ;  /* 0x000000038e037221 */ /* 0x044fe20000010000 */
[----:B------:R-:W-:-:S06]  /*b610*/  F2FP.BF16.F32.PACK_AB R177, R142, R138 ;  /* 0x0000008a8eb1723e */ /* 0x000fcc00000010ff */
[----:B------:R-:W2:Y:S01]  /*b620*/  MUFU.EX2 R149, R149 ;  /* 0x0000009500957308 */ /* 0x000ea20000000800 */
[----:B0-----:R-:W-:-:S07]  /*b630*/  FADD.FTZ R9, R178, R9 ;  /* 0x00000009b2097221 */ /* 0x001fce0000010000 */
[----:B------:R-:W0:Y:S01]  /*b640*/  MUFU.EX2 R124, R124 ;  /* 0x0000007c007c7308 */ /* 0x000e220000000800 */
[----:B---3--:R-:W-:Y:S01]  /*b650*/  FADD.FTZ R3, R136, R3 ;  /* 0x0000000388037221 */ /* 0x008fe20000010000 */
[C---:B--2---:R-:W-:Y:S01]  /*b660*/  FADD.FTZ R4, R149.reuse, R9 ;  /* 0x0000000995047221 */ /* 0x044fe20000010000 */
[----:B------:R-:W-:Y:S01]  /*b670*/  F2FP.BF16.F32.PACK_AB R178, R149, R178 ;  /* 0x000000b295b2723e */ /* 0x000fe200000010ff */
[----:B------:R-:W-:Y:S02]  /*b680*/  IMAD.MOV.U32 R9, RZ, RZ, R6 ;  /* 0x000000ffff097224 */ /* 0x000fe400078e0006 */
[C---:B0-----:R-:W-:Y:S01]  /*b690*/  FADD.FTZ R3, R124.reuse, R3 ;  /* 0x000000037c037221 */ /* 0x041fe20000010000 */
[----:B------:R-:W-:Y:S01]  /*b6a0*/  F2FP.BF16.F32.PACK_AB R179, R124, R136 ;  /* 0x000000887cb3723e */ /* 0x000fe200000010ff */
[----:B-1----:R-:W-:Y:S06]  /*b6b0*/  @P3 BRA `(.L_x_5477) ;  /* 0xffffffb400143947 */ /* 0x002fec000383ffff */
.L_x_5468:
        /* <DEDUP_REMOVED lines=8> */
[----:B------:R-:W-:Y:S01]  /*b740*/  ULDC UR7, c[0x0][0x9d8] ;  /* 0x0002760000077ab9 */ /* 0x000fe20000000800 */
[----:B------:R-:W-:-:S10]  /*b750*/  ULDC UR61, c[0x0][0x988] ;  /* 0x00026200003d7ab9 */ /* 0x000fd40000000800 */
.L_x_5487:
        /* <DEDUP_REMOVED lines=8> */
.L_x_5479:
[----:B------:R-:W-:Y:S01]  /*b7e0*/  R2UR UR10, R16 ;  /* 0x00000000100a72ca */ /* 0x000fe200000e0000 */
[----:B------:R-:W-:-:S12]  /*b7f0*/  ULEA UR6, UR36, UR60, 0x3 ;  /* 0x0000003c24067291 */ /* 0x000fd8000f8e183f */
[----:B------:R-:W-:-:S05]  /*b800*/  IMAD.U32 R6, RZ, RZ, UR10 ;  /* 0x0000000aff067e24 */ /* 0x000fca000f8e00ff */
[----:B------:R-:W-:-:S04]  /*b810*/  SHF.L.U32 R6, R6, 0x1f, RZ ;  /* 0x0000001f06067819 */ /* 0x000fc800000006ff */
[----:B------:R0:W1:Y:S01]  /*b820*/  SYNCS.PHASECHK.TRANS64.TRYWAIT P2, [UR6+0x36830], R6 ;  /* 0x03683006ff0075a7 */ /* 0x0000620008040146 */
[----:B------:R-:W-:Y:S05]  /*b830*/  @!P0 BRA `(.L_x_5480) ;  /* 0x0000000000048947 */ /* 0x000fea0003800000 */
[----:B------:R-:W-:Y:S01]  /*b840*/  BPT.TRAP 0x1 ;  /* 0x000000040000795c */ /* 0x000fe20000300000 */
.L_x_5480:
[----:B-1----:R-:W-:Y:S05]  /*b850*/  @P2 BRA `(.L_x_5481) ;  /* 0x0000000000082947 */ /* 0x002fea0003800000 */
[----:B------:R-:W1:Y:S02]  /*b860*/  SYNCS.PHASECHK.TRANS64.TRYWAIT P2, [UR6+0x36830], R6 ;  /* 0x03683006ff0075a7 */ /* 0x000e640008040146 */
[----:B-1----:R-:W-:Y:S05]  /*b870*/  @!P2 BRA `(.L_x_5482) ;  /* 0x0000010800d8a947 */ /* 0x002fea0003800000 */
.L_x_5481:
[----:B------:R-:W-:Y:S01]  /*b880*/  R2UR UR6, R5 ;  /* 0x00000000050672ca */ /* 0x000fe200000e0000 */
[----:B------:R-:W-:Y:S01]  /*b890*/  WARPGROUP.ARRIVE ;  /* 0x00000000000079c5 */ /* 0x000fe20000000000 */
[----:B------:R-:W-:Y:S01]  /*b8a0*/  UMOV UR56, UR52 ;  /* 0x0000003400387c82 */ /* 0x000fe20008000000 */
[----:B------:R-:W-:Y:S01]  /*b8b0*/  UMOV UR57, UR53 ;  /* 0x0000003500397c82 */ /* 0x000fe20008000000 */
[----:B------:R-:W-:Y:S01]  /*b8c0*/  UMOV UR59, 0x40000040 ;  /* 0x40000040003b7882 */ /* 0x000fe20000000000 */
[----:B------:R-:W-:Y:S01]  /*b8d0*/  UMOV UR55, 0x40000040 ;  /* 0x4000004000377882 */ /* 0x000fe20000000000 */
[----:B------:R-:W-:Y:S01]  /*b8e0*/  MOV R10, UR45 ;  /* 0x0000002d000a7c02 */ /* 0x000fe20008000f00 */
[----:B------:R-:W-:Y:S01]  /*b8f0*/  UMOV UR45, UR53 ;  /* 0x00000035002d7c82 */ /* 0x000fe20008000000 */
[----:B------:R-:W-:Y:S01]  /*b900*/  MOV R11, UR44 ;  /* 0x0000002c000b7c02 */ /* 0x000fe20008000f00 */
[----:B------:R-:W-:Y:S01]  /*b910*/  UMOV UR44, UR52 ;  /* 0x00000034002c7c82 */ /* 0x000fe20008000000 */
[----:B------:R-:W-:Y:S01]  /*b920*/  UMOV UR47, 0x40000040 ;  /* 0x40000040002f7882 */ /* 0x000fe20000000000 */
[----:B01----:R-:W-:Y:S01]  /*b930*/  MOV R6, UR49 ;  /* 0x0000003100067c02 */ /* 0x003fe20008000f00 */
[----:B------:R-:W-:Y:S01]  /*b940*/  UMOV UR49, UR53 ;  /* 0x0000003500317c82 */ /* 0x000fe20008000000 */
[----:B------:R-:W-:Y:S01]  /*b950*/  UIMAD UR6, UR36, 0xa80, UR6 ;  /* 0x00000a80240678a4 */ /* 0x000fe2000f8e0206 */
[----:B------:R-:W-:Y:S01]  /*b960*/  MOV R7, UR48 ;  /* 0x0000003000077c02 */ /* 0x000fe20008000f00 */
[----:B------:R-:W-:Y:S01]  /*b970*/  UMOV UR48, UR52 ;  /* 0x0000003400307c82 */ /* 0x000fe20008000000 */
        /* <DEDUP_REMOVED lines=605> */
.L_x_5483:
[----:B------:R-:W-:Y:S01]  /*df50*/  ULEA UR6, UR37, UR60, 0x3 ;  /* 0x0000003c25067291 */ /* 0x000fe2000f8e183f */
[----:B------:R-:W-:-:S05]  /*df60*/  IMAD.U32 R0, RZ, RZ, UR39 ;  /* 0x00000027ff007e24 */ /* 0x000fca000f8e00ff */
[----:B------:R-:W-:-:S04]  /*df70*/  SHF.L.U32 R0, R0, 0x1f, RZ ;  /* 0x0000001f00007819 */ /* 0x000fc800000006ff */
[----:B------:R0:W1:Y:S01]  /*df80*/  SYNCS.PHASECHK.TRANS64.TRYWAIT P2, [UR6+0x36850], R0 ;  /* 0x03685000ff0075a7 */ /* 0x0000620008040146 */
[----:B------:R-:W-:Y:S05]  /*df90*/  @!P0 BRA `(.L_x_5484) ;  /* 0x0000000000048947 */ /* 0x000fea0003800000 */
[----:B------:R-:W-:Y:S01]  /*dfa0*/  BPT.TRAP 0x1 ;  /* 0x000000040000795c */ /* 0x000fe20000300000 */
.L_x_5484:
[----:B-1----:R-:W-:Y:S05]  /*dfb0*/  @P2 BRA `(.L_x_5485) ;  /* 0x0000000000082947 */ /* 0x002fea0003800000 */
[----:B------:R-:W1:Y:S02]  /*dfc0*/  SYNCS.PHASECHK.TRANS64.TRYWAIT P2, [UR6+0x36850], R0 ;  /* 0x03685000ff0075a7 */ /* 0x000e640008040146 */
[----:B-1----:R-:W-:Y:S05]  /*dfd0*/  @!P2 BRA `(.L_x_5486) ;  /* 0x000000e40018a947 */ /* 0x002fea0003800000 */
.L_x_5485:
[----:B------:R-:W-:Y:S01]  /*dfe0*/  UIADD3 UR10, UR60, 0x400, URZ ;  /* 0x000004003c0a7890 */ /* 0x000fe2000fffe03f */
[----:B------:R-:W-:Y:S01]  /*dff0*/  WARPGROUP.ARRIVE ;  /* 0x00000000000079c5 */ /* 0x000fe20000000000 */
[----:B------:R-:W-:Y:S01]  /*e000*/  UMOV UR11, 0x40000040 ;  /* 0x40000040000b7882 */ /* 0x000fe20000000000 */
[----:B-1----:R-:W-:Y:S01]  /*e010*/  FMUL.FTZ R2, R168, UR7 ;  /* 0x00000007a8027c20 */ /* 0x002fe20008410000 */
[----:B------:R-:W-:Y:S01]  /*e020*/  USHF.R.U32.HI UR10, URZ, 0x4, UR10 ;  /* 0x000000043f0a7899 */ /* 0x000fe2000801160a */
[----:B------:R-:W-:Y:S01]  /*e030*/  FMUL.FTZ R6, R169, UR7 ;  /* 0x00000007a9067c20 */ /* 0x000fe20008410000 */
[----:B------:R-:W-:Y:S01]  /*e040*/  FMUL.FTZ R12, R172, UR7 ;  /* 0x00000007ac0c7c20 */ /* 0x000fe20008410000 */
[----:B------:R-:W-:Y:S01]  /*e050*/  FMUL.FTZ R14, R173, UR7 ;  /* 0x00000007ad0e7c20 */ /* 0x000fe20008410000 */
[----:B------:R-:W-:Y:S01]  /*e060*/  ULOP3.LUT UR10, UR10, 0x3fff, URZ, 0xc0, !UPT ;  /* 0x00003fff0a0a7892 */ /* 0x000fe2000f8ec03f */
[----:B------:R-:W1:Y:S01]  /*e070*/  MUFU.TANH R2, R2 ;  /* 0x0000000200027308 */ /* 0x000e620000002400 */
[----:B------:R-:W-:Y:S01]  /*e080*/  FMUL.FTZ R18, R160, UR7 ;  /* 0x00000007a0127c20 */ /* 0x000fe20008410000 */
[----:B------:R-:W-:Y:S01]  /*e090*/  FMUL.FTZ R20, R161, UR7 ;  /* 0x00000007a1147c20 */ /* 0x000fe20008410000 */
[----:B------:R-:W-:Y:S01]  /*e0a0*/  ULOP3.LUT UR10, UR10, 0x3800000, URZ, 0xfc, !UPT ;  /* 0x038000000a0a7892 */ /* 0x000fe2000f8efc3f */
[----:B------:R-:W-:Y:S01]  /*e0b0*/  FMUL.FTZ R161, R164, UR7 ;  /* 0x00000007a4a17c20 */ /* 0x000fe20008410000 */
[----:B------:R-:W-:Y:S01]  /*e0c0*/  FMUL.FTZ R17, R162, UR7 ;  /* 0x00000007a2117c20 */ /* 0x000fe20008410000 */
[----:B------:R-:W-:Y:S01]  /*e0d0*/  FMUL.FTZ R162, R165, UR7 ;  /* 0x00000007a5a27c20 */ /* 0x000fe20008410000 */
[----:B------:R-:W-:Y:S01]  /*e0e0*/  UIMAD UR15, UR37, 0xa80, UR10 ;  /* 0x00000a80250f78a4 */ /* 0x000fe2000f8e020a */
[----:B------:R-:W2:Y:S01]  /*e0f0*/  MUFU.TANH R6, R6 ;  /* 0x0000000600067308 */ /* 0x000ea20000002400 */
        /* <DEDUP_REMOVED lines=9> */
[----:B------:R-:W3:Y:S01]  /*e190*/  MUFU.TANH R12, R12 ;  /* 0x0000000c000c7308 */ /* 0x000ee20000002400 */
[----:B------:R-:W-:Y:S01]  /*e1a0*/  UMOV UR11, 0x40000040 ;  /* 0x40000040000b7882 */ /* 0x000fe20000000000 */
[----:B-1----:R-:W-:Y:S01]  /*e1b0*/  FMNMX.FTZ R7, R2, R9, !PT ;  /* 0x0000000902077209 */ /* 0x002fe20007810000 */
[----:B------:R-:W-:Y:S01]  /*e1c0*/  FMUL.FTZ R155, R158, UR7 ;  /* 0x000000079e9b7c20 */ /* 0x000fe20008410000 */
[----:B------:R-:W-:Y:S01]  /*e1d0*/  FMUL.FTZ R158, R159, UR7 ;  /* 0x000000079f9e7c20 */ /* 0x000fe20008410000 */
[----:B------:R-:W-:Y:S01]  /*e1e0*/  FMUL.FTZ R159, R144, UR7 ;  /* 0x00000007909f7c20 */ /* 0x000fe20008410000 */
[----:B------:R-:W-:Y:S01]  /*e1f0*/  FMUL.FTZ R145, R145, UR7 ;  /* 0x0000000791917c20 */ /* 0x000fe20008410000 */
[----:B--2---:R-:W-:Y:S01]  /*e200*/  FMNMX.FTZ R7, R6, R7, !PT ;  /* 0x0000000706077209 */ /* 0x004fe20007810000 */
        /* <DEDUP_REMOVED lines=9> */
[----:B---3--:R-:W-:Y:S01]  /*e2a0*/  FMNMX.FTZ R7, R12, R7, !PT ;  /* 0x000000070c077209 */ /* 0x008fe20007810000 */
        /* <DEDUP_REMOVED lines=19> */
[----:B------:R-:W-:Y:S01]  /*e3e0*/  UMOV UR14, UR61 ;  /* 0x0000003d000e7c82 */ /* 0x000fe20008000000 */
        /* <DEDUP_REMOVED lines=21> */
[----:B------:R-:W-:Y:S01]  /*e540*/  R2UR UR18, R22 ;  /* 0x00000000161272ca */ /* 0x000fe200000e0000 */
[----:B------:R-:W-:Y:S01]  /*e550*/  UMOV UR37, UR36 ;  /* 0x0000002400257c82 */ /* 0x000fe20008000000 */
[----:B------:R-:W-:-:S03]  /*e560*/  R2UR UR39, R16 ;  /* 0x00000000102772ca */ /* 0x000fc600000e0000 */
[----:B------:R-:W2:Y:S01]  /*e570*/  MUFU.TANH R156, R156 ;  /* 0x0000009c009c7308 */ /* 0x000ea20000002400 */
[----:B0-----:R-:W-:-:S07]  /*e580*/  FMNMX.FTZ R0, R164, R7, !PT ;  /* 0x00000007a4007209 */ /* 0x001fce0007810000 */
[----:B------:R-:W0:Y:S01]  /*e590*/  MUFU.TANH R157, R157 ;  /* 0x0000009d009d7308 */ /* 0x000e220000002400 */
[----:B-1----:R-:W-:Y:S01]  /*e5a0*/  FMNMX.FTZ R7, R153, R0, !PT ;  /* 0x0000000099077209 */ /* 0x002fe20007810000 */
[----:B------:R-:W-:Y:S02]  /*e5b0*/  UISETP.GT.AND UP0, UPT, UR38, UR18, UPT ;  /* 0x000000122600728c */ /* 0x000fe4000bf04270 */
[----:B------:R-:W-:-:S04]  /*e5c0*/  UIADD3 UR38, UR38, -0x1, URZ ;  /* 0xffffffff26267890 */ /* 0x000fc8000fffe03f */
        /* <DEDUP_REMOVED lines=32> */
[----:B--2---:R-:W-:Y:S01]  /*e7d0*/  FMNMX.FTZ R7, R121, R0, !PT ;  /* 0x0000000079077209 */ /* 0x004fe20007810000 */
[----:B------:R-:W-:Y:S02]  /*e7e0*/  WARPGROUP.DEPBAR.LE gsb0, 0x0 ;  /* 0x00008000000079c5 */ /* 0x000fe40000010000 */
[----:B------:R-:W-:-:S04]  /*e7f0*/  WARPGROUP.ARRIVE ;  /* 0x00000000000079c5 */ /* 0x000fc80000000000 */
[----:B------:R-:W2:Y:S01]  /*e800*/  MUFU.TANH R10, R10 ;  /* 0x0000000a000a7308 */ /* 0x000ea20000002400 */
[----:B0-----:R-:W-:Y:S01]  /*e810*/  FMNMX.FTZ R0, R150, R7, !PT ;  /* 0x0000000796007209 */ /* 0x001fe20007810000 */
[----:B------:R-:W-:Y:S01]  /*e820*/  HGMMA.64x192x16.F32.BF16 R24, R196, gdesc[UR8].tnspB, R24, gsb0 ;  /* 0x42e00008c4187df0 */ /* 0x000fe20008001818 */
[----:B------:R-:W-:Y:S01]  /*e830*/  UIADD3 UR10, UR15, 0x100, URZ ;  /* 0x000001000f0a7890 */ /* 0x000fe2000fffe03f */
[----:B------:R-:W-:-:S04]  /*e840*/  UMOV UR11, 0x40000040 ;  /* 0x40000040000b7882 */ /* 0x000fc80000000000 */
        /* <DEDUP_REMOVED lines=12> */
[----:B--2---:R-:W-:-:S05]  /*e910*/  FMNMX.FTZ R7, R151, R0, !PT ;  /* 0x0000000097077209 */ /* 0x004fca0007810000 */
[C---:B------:R-:W-:Y:S01]  /*e920*/  FADD.FTZ R0, -R7.reuse, R9 ;  /* 0x0000000907007221 */ /* 0x040fe20000010100 */
[----:B------:R-:W-:Y:S01]  /*e930*/  FMUL.FTZ R9, R7, UR14 ;  /* 0x0000000e07097c20 */ /* 0x000fe20008410000 */
[----:B------:R-:W2:Y:S02]  /*e940*/  MUFU.TANH R154, R154 ;  /* 0x0000009a009a7308 */ /* 0x000ea40000002400 */
[----:B------:R-:W-:Y:S01]  /*e950*/  FMUL.FTZ R0, R0, UR14 ;  /* 0x0000000e00007c20 */ /* 0x000fe20008410000 */
[--C-:B------:R-:W-:Y:S01]  /*e960*/  FFMA.FTZ R200, R2, UR14, -R9.reuse ;  /* 0x0000000e02c87c23 */ /* 0x100fe20008010809 */
[----:B------:R-:W-:Y:S01]  /*e970*/  FMNMX.FTZ R2, R10, R8, !PT ;  /* 0x000000080a027209 */ /* 0x000fe20007810000 */
[--C-:B------:R-:W-:Y:S01]  /*e980*/  FFMA.FTZ R202, R12, UR14, -R9.reuse ;  /* 0x0000000e0cca7c23 */ /* 0x100fe20008010809 */
[--C-:B------:R-:W-:Y:S01]  /*e990*/  FFMA.FTZ R12, R153, UR14, -R9.reuse ;  /* 0x0000000e990c7c23 */ /* 0x100fe20008010809 */
[--C-:B------:R-:W-:Y:S01]  /*e9a0*/  FFMA.FTZ R151, R6, UR14, -R9.reuse ;  /* 0x0000000e06977c23 */ /* 0x100fe20008010809 */
[----:B0-----:R-:W-:Y:S01]  /*e9b0*/  FMNMX.FTZ R2, R11, R2, !PT ;  /* 0x000000020b027209 */ /* 0x001fe20007810000 */
[----:B------:R-:W0:Y:S01]  /*e9c0*/  MUFU.TANH R155, R155 ;  /* 0x0000009b009b7308 */ /* 0x000e220000002400 */
        /* <DEDUP_REMOVED lines=8> */
[----:B------:R-:W-:-:S02]  /*ea50*/  FFMA.FTZ R121, R121, UR14, -R9 ;  /* 0x0000000e79797c23 */ /* 0x000fc40008010809 */
[----:B-----5:R-:W-:-:S04]  /*ea60*/  FMNMX.FTZ R2, R17, R2, !PT ;  /* 0x0000000211027209 */ /* 0x020fc80007810000 */
[----:B-1----:R-:W-:Y:S01]  /*ea70*/  FMNMX.FTZ R165, R21, R2, !PT ;  /* 0x0000000215a57209 */ /* 0x002fe20007810000 */
[----:B------:R-:W1:Y:S03]  /*ea80*/  MUFU.TANH R144, R144 ;  /* 0x0000009000907308 */ /* 0x000e660000002400 */
[----:B------:R-:W-:-:S04]  /*ea90*/  FMNMX.FTZ R2, R160, R165, !PT ;  /* 0x000000a5a0027209 */ /* 0x000fc80007810000 */
[----:B------:R-:W-:Y:S01]  /*eaa0*/  FMNMX.FTZ R167, R163, R2, !PT ;  /* 0x00000002a3a77209 */ /* 0x000fe20007810000 */
[----:B------:R-:W4:Y:S03]  /*eab0*/  MUFU.TANH R146, R146 ;  /* 0x0000009200927308 */ /* 0x000f260000002400 */
[----:B------:R-:W-:-:S04]  /*eac0*/  FMNMX.FTZ R167, R152, R167, !PT ;  /* 0x000000a798a77209 */ /* 0x000fc80007810000 */
[----:B--2---:R-:W-:Y:S01]  /*ead0*/  FMNMX.FTZ R2, R154, R167, !PT ;  /* 0x000000a79a027209 */ /* 0x004fe20007810000 */
[----:B------:R-:W2:Y:S08]  /*eae0*/  MUFU.TANH R147, R147 ;  /* 0x0000009300937308 */ /* 0x000eb00000002400 */
        /* <DEDUP_REMOVED lines=9> */
[----:B------:R-:W-:Y:S08]  /*eb80*/  MUFU.TANH R122, R122 ;  /* 0x0000007a007a7308 */ /* 0x000ff00000002400 */
[----:B------:R-:W-:Y:S01]  /*eb90*/  MUFU.TANH R123, R123 ;  /* 0x0000007b007b7308 */ /* 0x000fe20000002400 */
[----:B------:R-:W-:-:S02]  /*eba0*/  WARPGROUP.DEPBAR.LE gsb0, 0x0 ;  /* 0x00008000000079c5 */ /* 0x000fc40000010000 */
[----:B------:R-:W-:Y:S01]  /*ebb0*/  WARPGROUP.ARRIVE ;  /* 0x00000000000079c5 */ /* 0x000fe20000000000 */
[----:B------:R-:W-:Y:S01]  /*ebc0*/  FFMA.FTZ R198, R161, UR14, -R9 ;  /* 0x0000000ea1c67c23 */ /* 0x000fe20008010809 */
[----:B0-----:R-:W-:-:S03]  /*ebd0*/  FMNMX.FTZ R161, R155, R2, !PT ;  /* 0x000000029ba17209 */ /* 0x001fc60007810000 */
[----:B------:R-:W-:Y:S01]  /*ebe0*/  MUFU.TANH R126, R126 ;  /* 0x0000007e007e7308 */ /* 0x000fe20000002400 */
[--C-:B------:R-:W-:Y:S01]  /*ebf0*/  FFMA.FTZ R196, R18, UR14, -R9.reuse ;  /* 0x0000000e12c47c23 */ /* 0x100fe20008010809 */
[----:B------:R-:W-:Y:S01]  /*ec00*/  FFMA.FTZ R18, R162, UR14, -R9 ;  /* 0x0000000ea2127c23 */ /* 0x000fe20008010809 */
[----:B------:R-:W-:Y:S01]  /*ec10*/  HGMMA.64x192x16.F32.BF16 R24, R192, gdesc[UR8].tnspB, R24, gsb0 ;  /* 0x42e00008c0187df0 */ /* 0x000fe20008001818 */
[----:B------:R-:W-:Y:S01]  /*ec20*/  UIADD3 UR10, UR15, 0x180, URZ ;  /* 0x000001800f0a7890 */ /* 0x000fe2000fffe03f */
[----:B---3--:R-:W-:Y:S01]  /*ec30*/  FMNMX.FTZ R161, R158, R161, !PT ;  /* 0x000000a19ea17209 */ /* 0x008fe20007810000 */
[----:B------:R-:W-:Y:S02]  /*ec40*/  UMOV UR11, 0x40000040 ;  /* 0x40000040000b7882 */ /* 0x000fe40000000000 */
[----:B------:R0:W-:Y:S01]  /*ec50*/  MUFU.EX2 R165, R20 ;  /* 0x0000001400a57308 */ /* 0x0001e20000000800 */
[----:B-1----:R-:W-:-:S04]  /*ec60*/  FMNMX.FTZ R161, R144, R161, !PT ;  /* 0x000000a190a17209 */ /* 0x002fc80007810000 */
[----:B----4-:R-:W-:-:S03]  /*ec70*/  FMNMX.FTZ R2, R146, R161, !PT ;  /* 0x000000a192027209 */ /* 0x010fc60007810000 */
[----:B------:R-:W-:Y:S01]  /*ec80*/  MUFU.TANH R127, R127 ;  /* 0x0000007f007f7308 */ /* 0x000fe20000002400 */
[----:B--2---:R-:W-:Y:S01]  /*ec90*/  FMNMX.FTZ R153, R147, R2, !PT ;  /* 0x0000000293997209 */ /* 0x004fe20007810000 */
[----:B0-----:R-:W-:-:S03]  /*eca0*/  FFMA.FTZ R20, R145, UR14, -R9 ;  /* 0x0000000e91147c23 */ /* 0x001fc60008010809 */
[----:B-----5:R-:W-:-:S03]  /*ecb0*/  FMNMX.FTZ R153, R124, R153, !PT ;  /* 0x000000997c997209 */ /* 0x020fc60007810000 */
[----:B------:R-:W-:Y:S01]  /*ecc0*/  MUFU.EX2 R0, R0 ;  /* 0x0000000000007308 */ /* 0x000fe20000000800 */
[----:B------:R-:W-:-:S04]  /*ecd0*/  FMNMX.FTZ R2, R138, R153, !PT ;  /* 0x000000998a027209 */ /* 0x000fc80007810000 */
[----:B------:R-:W-:-:S03]  /*ece0*/  FMNMX.FTZ R153, R139, R2, !PT ;  /* 0x000000028b997209 */ /* 0x000fc60007810000 */
[----:B------:R-:W0:Y:S01]  /*ecf0*/  MUFU.EX2 R200, R200 ;  /* 0x000000c800c87308 */ /* 0x000e220000000800 */
[----:B------:R-:W-:-:S04]  /*ed00*/  FMNMX.FTZ R2, R142, R153, !PT ;  /* 0x000000998e027209 */ /* 0x000fc80007810000 */
[----:B------:R-:W-:-:S03]  /*ed10*/  FMNMX.FTZ R157, R143, R2, !PT ;  /* 0x000000028f9d7209 */ /* 0x000fc60007810000 */
[----:B------:R-:W-:Y:S01]  /*ed20*/  MUFU.EX2 R153, R6 ;  /* 0x0000000600997308 */ /* 0x000fe20000000800 */
[----:B------:R-:W-:-:S04]  /*ed30*/  FMNMX.FTZ R2, R130, R157, !PT ;  /* 0x0000009d82027209 */ /* 0x000fc80007810000 */
[----:B------:R-:W-:-:S03]  /*ed40*/  FMNMX.FTZ R157, R131, R2, !PT ;  /* 0x00000002839d7209 */ /* 0x000fc60007810000 */
[----:B------:R-:W1:Y:S01]  /*ed50*/  MUFU.EX2 R151, R151 ;  /* 0x0000009700977308 */ /* 0x000e620000000800 */
[----:B------:R-:W-:Y:S01]  /*ed60*/  FMNMX.FTZ R2, R134, R157, !PT ;  /* 0x0000009d86027209 */ /* 0x000fe20007810000 */
[----:B0-----:R-:W-:-:S03]  /*ed70*/  FFMA.FTZ R4, R0, R4, R200 ;  /* 0x0000000400047223 */ /* 0x001fc600000100c8 */
[----:B------:R-:W-:-:S03]  /*ed80*/  FMNMX.FTZ R145, R135, R2, !PT ;  /* 0x0000000287917209 */ /* 0x000fc60007810000 */
[----:B------:R-:W-:Y:S01]  /*ed90*/  MUFU.EX2 R202, R202 ;  /* 0x000000ca00ca7308 */ /* 0x000fe20000000800 */
[----:B------:R-:W-:-:S04]  /*eda0*/  FMNMX.FTZ R2, R122, R145, !PT ;  /* 0x000000917a027209 */ /* 0x000fc80007810000 */
[----:B------:R-:W-:-:S03]  /*edb0*/  FMNMX.FTZ R145, R123, R2, !PT ;  /* 0x000000027b917209 */ /* 0x000fc60007810000 */
[----:B------:R-:W-:Y:S01]  /*edc0*/  MUFU.EX2 R166, R166 ;  /* 0x000000a600a67308 */ /* 0x000fe20000000800 */
[----:B------:R-:W-:Y:S02]  /*edd0*/  FMNMX.FTZ R2, R126, R145, !PT ;  /* 0x000000917e027209 */ /* 0x000fe40007810000 */
[----:B-1----:R-:W-:Y:S02]  /*ede0*/  F2FP.BF16.F32.PACK_AB R200, R151, R200 ;  /* 0x000000c897c8723e */ /* 0x002fe400000010ff */
[----:B------:R-:W-:-:S03]  /*edf0*/  FMNMX.FTZ R2, R127, R2, !PT ;  /* 0x000000027f027209 */ /* 0x000fc60007810000 */
[----:B------:R-:W-:Y:S02]  /*ee00*/  MUFU.EX2 R196, R196 ;  /* 0x000000c400c47308 */ /* 0x000fe40000000800 */
        /* <DEDUP_REMOVED lines=11> */
[----:B------:R-:W-:-:S04]  /*eec0*/  FADD.FTZ R2, -R6, R8 ;  /* 0x0000000806027221 */ /* 0x000fc80000010100 */
[----:B------:R-:W-:-:S06]  /*eed0*/  FMUL.FTZ R2, R2, UR14 ;  /* 0x0000000e02027c20 */ /* 0x000fcc0008410000 */
[----:B------:R-:W-:Y:S01]  /*eee0*/  MUFU.EX2 R2, R2 ;  /* 0x0000000200027308 */ /* 0x000fe20000000800 */
[----:B------:R-:W-:Y:S02]  /*eef0*/  WARPGROUP.DEPBAR.LE gsb0, 0x0 ;  /* 0x00008000000079c5 */ /* 0x000fe40000010000 */
[----:B------:R-:W-:Y:S01]  /*ef00*/  WARPGROUP.ARRIVE ;  /* 0x00000000000079c5 */ /* 0x000fe20000000000 */
[--C-:B------:R-:W-:Y:S01]  /*ef10*/  FFMA.FTZ R192, R164, UR14, -R9.reuse ;  /* 0x0000000ea4c07c23 */ /* 0x100fe20008010809 */
[----:B------:R-:W-:-:S04]  /*ef20*/  FFMA.FTZ R194, R156, UR14, -R9 ;  /* 0x0000000e9cc27c23 */ /* 0x000fc80008010809 */
[----:B------:R-:W-:Y:S01]  /*ef30*/  HGMMA.64x192x16.F32.BF16 R24, R188, gdesc[UR8].tnspB, R24, gsb0 ;  /* 0x42e00008bc187df0 */ /* 0x000fe20008001818 */
[----:B------:R-:W-:Y:S01]  /*ef40*/  UIADD3 UR10, UR15, 0x200, URZ ;  /* 0x000002000f0a7890 */ /* 0x000fe2000fffe03f */
[----:B------:R-:W-:Y:S01]  /*ef50*/  MUFU.EX2 R192, R192 ;  /* 0x000000c000c07308 */ /* 0x000fe20000000800 */
[----:B------:R-:W-:-:S07]  /*ef60*/  UMOV UR11, 0x40000040 ;  /* 0x40000040000b7882 */ /* 0x000fce0000000000 */
[----:B------:R-:W-:Y:S01]  /*ef70*/  MUFU.EX2 R194, R194 ;  /* 0x000000c200c27308 */ /* 0x000fe20000000800 */
[----:B------:R-:W-:Y:S02]  /*ef80*/  WARPGROUP.DEPBAR.LE gsb0, 0x0 ;  /* 0x00008000000079c5 */ /* 0x000fe40000010000 */
[----:B------:R-:W-:Y:S01]  /*ef90*/  WARPGROUP.ARRIVE ;  /* 0x00000000000079c5 */ /* 0x000fe20000000000 */
[--C-:B------:R-:W-:Y:S01]  /*efa0*/  FFMA.FTZ R188, R159, UR14, -R9.reuse ;  /* 0x0000000e9fbc7c23 */ /* 0x100fe20008010809 */
[----:B------:R-:W-:-:S05]  /*efb0*/  FFMA.FTZ R190, R148, UR14, -R9 ;  /* 0x0000000e94be7c23 */ /* 0x000fca0008010809 */
        /* <DEDUP_REMOVED lines=8> */
[--C-:B------:R-:W-:Y:S01]  /*f040*/  FFMA.FTZ R136, R137, UR14, -R9.reuse ;  /* 0x0000000e89887c23 */ /* 0x100fe20008010809 */
[--C-:B------:R-:W-:Y:S01]  /*f050*/  FFMA.FTZ R186, R140, UR14, -R9.reuse ;  /* 0x0000000e8cba7c23 */ /* 0x100fe20008010809 */
[----:B------:R-:W-:Y:S01]  /*f060*/  FFMA.FTZ R137, R141, UR14, -R9 ;  /* 0x0000000e8d897c23 */ /* 0x000fe20008010809 */
[----:B------:R-:W-:Y:S02]  /*f070*/  IMAD.U32 R140, RZ, RZ, UR6 ;  /* 0x00000006ff8c7e24 */ /* 0x000fe4000f8e00ff */
[----:B------:R-:W-:Y:S01]  /*f080*/  HGMMA.64x192x16.F32.BF16 R24, R180, gdesc[UR8].tnspB, R24, gsb0 ;  /* 0x42e00008b4187df0 */ /* 0x000fe20008001818 */
[----:B------:R-:W-:Y:S01]  /*f090*/  UIADD3 UR10, UR15, 0x300, URZ ;  /* 0x000003000f0a7890 */ /* 0x000fe2000fffe03f */
[----:B------:R-:W-:Y:S01]  /*f0a0*/  MUFU.EX2 R184, R184 ;  /* 0x000000b800b87308 */ /* 0x000fe20000000800 */
[----:B------:R-:W-:Y:S01]  /*f0b0*/  UMOV UR11, 0x40000040 ;  /* 0x40000040000b7882 */ /* 0x000fe20000000000 */
[----:B------:R-:W-:-:S05]  /*f0c0*/  @!P1 VIADD R140, R140, 0x36860 ;  /* 0x000368608c8c9836 */ /* 0x000fca0000000000 */
[----:B------:R-:W-:Y:S01]  /*f0d0*/  @!P1 PRMT R140, RZ, 0x654, R140 ;  /* 0x00000654ff8c9816 */ /* 0x000fe2000000008c */
        /* <DEDUP_REMOVED lines=9> */
[----:B------:R-:W-:Y:S01]  /*f170*/  FMUL.FTZ R125, R6, UR14 ;  /* 0x0000000e067d7c20 */ /* 0x000fe20008410000 */
[----:B------:R-:W-:Y:S01]  /*f180*/  HGMMA.64x192x16.F32.BF16 R24, R176, gdesc[UR8].tnspB, R24, gsb0 ;  /* 0x42e00008b0187df0 */ /* 0x000fe20008001818 */
[--C-:B------:R-:W-:Y:S01]  /*f190*/  FFMA.FTZ R182, R132, UR14, -R9.reuse ;  /* 0x0000000e84b67c23 */ /* 0x100fe20008010809 */
[----:B------:R-:W-:Y:S01]  /*f1a0*/  FFMA.FTZ R132, R150, UR14, -R9 ;  /* 0x0000000e96847c23 */ /* 0x000fe20008010809 */
        /* <DEDUP_REMOVED lines=16> */
[--C-:B------:R-:W-:Y:S01]  /*f2b0*/  FFMA.FTZ R189, R144, UR14, -R125.reuse ;  /* 0x0000000e90bd7c23 */ /* 0x100fe2000801087d */
[----:B------:R-:W-:Y:S01]  /*f2c0*/  @!P1 LEA R133, R133, UR60, 0x3 ;  /* 0x0000003c85859c11 */ /* 0x000fe2000f8e18ff */
[--C-:B------:R-:W-:Y:S01]  /*f2d0*/  FFMA.FTZ R21, R146, UR14, -R125.reuse ;  /* 0x0000000e92157c23 */ /* 0x100fe2000801087d */
[----:B------:R-:W0:Y:S01]  /*f2e0*/  MUFU.EX2 R9, R9 ;  /* 0x0000000900097308 */ /* 0x000e220000000800 */
[--C-:B------:R-:W-:Y:S01]  /*f2f0*/  FFMA.FTZ R191, R147, UR14, -R125.reuse ;  /* 0x0000000e93bf7c23 */ /* 0x100fe2000801087d */
[--C-:B------:R-:W-:Y:S01]  /*f300*/  FFMA.FTZ R124, R124, UR14, -R125.reuse ;  /* 0x0000000e7c7c7c23 */ /* 0x100fe2000801087d */
[----:B------:R-:W-:Y:S02]  /*f310*/  @!P1 VIADD R133, R133, 0x36840 ;  /* 0x0003684085859836 */ /* 0x000fe40000000000 */
[--C-:B------:R-:W-:Y:S01]  /*f320*/  FFMA.FTZ R181, R130, UR14, -R125.reuse ;  /* 0x0000000e82b57c23 */ /* 0x100fe2000801087d */
[--C-:B------:R-:W-:Y:S01]  /*f330*/  FFMA.FTZ R187, R142, UR14, -R125.reuse ;  /* 0x0000000e8ebb7c23 */ /* 0x100fe2000801087d */
[--C-:B------:R-:W-:Y:S01]  /*f340*/  FFMA.FTZ R143, R143, UR14, -R125.reuse ;  /* 0x0000000e8f8f7c23 */ /* 0x100fe2000801087d */
[----:B------:R-:W-:Y:S01]  /*f350*/  FFMA.FTZ R131, R131, UR14, -R125 ;  /* 0x0000000e83837c23 */ /* 0x000fe2000801087d */
[----:B------:R-:W2:Y:S01]  /*f360*/  MUFU.EX2 R203, R203 ;  /* 0x000000cb00cb7308 */ /* 0x000ea20000000800 */
[----:B-1----:R-:W-:Y:S01]  /*f370*/  FFMA.FTZ R138, R2, R3, R201 ;  /* 0x00000003028a7223 */ /* 0x002fe200000100c9 */
[----:B------:R-:W-:Y:S01]  /*f380*/  @!P1 PRMT R133, RZ, 0x654, R133 ;  /* 0x00000654ff859816 */ /* 0x000fe20000000085 */
[----:B------:R-:W-:Y:S01]  /*f390*/  FADD.FTZ R3, R151, R4 ;  /* 0x0000000497037221 */ /* 0x000fe20000010000 */
[--C-:B------:R-:W-:Y:S01]  /*f3a0*/  FFMA.FTZ R4, R139, UR14, -R125.reuse ;  /* 0x0000000e8b047c23 */ /* 0x100fe2000801087d */
[--C-:B------:R-:W-:Y:S01]  /*f3b0*/  FFMA.FTZ R134, R134, UR14, -R125.reuse ;  /* 0x0000000e86867c23 */ /* 0x100fe2000801087d */
[----:B------:R-:W-:Y:S01]  /*f3c0*/  FFMA.FTZ R135, R135, UR14, -R125 ;  /* 0x0000000e87877c23 */ /* 0x000fe2000801087d */
[----:B------:R-:W-:Y:S01]  /*f3d0*/  FADD.FTZ R3, R202, R3 ;  /* 0x00000003ca037221 */ /* 0x000fe20000010000 */
[----:B------:R-:W1:Y:S01]  /*f3e0*/  MUFU.EX2 R10, R10 ;  /* 0x0000000a000a7308 */ /* 0x000e620000000800 */
[C---:B0-----:R-:W-:Y:S01]  /*f3f0*/  FADD.FTZ R138, R9.reuse, R138 ;  /* 0x0000008a098a7221 */ /* 0x041fe20000010000 */
[----:B------:R-:W-:Y:S01]  /*f400*/  F2FP.BF16.F32.PACK_AB R201, R9, R201 ;  /* 0x000000c909c9723e */ /* 0x000fe200000010ff */
[----:B------:R-:W-:Y:S01]  /*f410*/  FADD.FTZ R3, R166, R3 ;  /* 0x00000003a6037221 */ /* 0x000fe20000010000 */
[--C-:B------:R-:W-:Y:S01]  /*f420*/  FFMA.FTZ R123, R123, UR14, -R125.reuse ;  /* 0x0000000e7b7b7c23 */ /* 0x100fe2000801087d */
[----:B------:R-:W-:Y:S01]  /*f430*/  FFMA.FTZ R126, R126, UR14, -R125 ;  /* 0x0000000e7e7e7c23 */ /* 0x000fe2000801087d */
[----:B------:R-:W-:-:S02]  /*f440*/  F2FP.BF16.F32.PACK_AB R202, R166, R202 ;  /* 0x000000caa6ca723e */ /* 0x000fc400000010ff */
[----:B------:R-:W0:Y:S08]  /*f450*/  MUFU.EX2 R197, R197 ;  /* 0x000000c500c57308 */ /* 0x000e300000000800 */
[----:B------:R-:W3:Y:S08]  /*f460*/  MUFU.EX2 R11, R11 ;  /* 0x0000000b000b7308 */ /* 0x000ef00000000800 */
[----:B------:R-:W4:Y:S08]  /*f470*/  MUFU.EX2 R199, R199 ;  /* 0x000000c700c77308 */ /* 0x000f300000000800 */
[----:B------:R-:W5:Y:S08]  /*f480*/  MUFU.EX2 R13, R13 ;  /* 0x0000000d000d7308 */ /* 0x000f700000000800 */
        /* <DEDUP_REMOVED lines=17> */
[----:B------:R2:W-:Y:S05]  /*f5a0*/  @!P1 SYNCS.ARRIVE.TRANS64.RED.A1T0 RZ, [R133+URZ], RZ ;  /* 0x000000ff85ff99a7 */ /* 0x0005ea000810043f */
[----:B------:R-:W-:Y:S01]  /*f5b0*/  MUFU.EX2 R129, R129 ;  /* 0x0000008100817308 */ /* 0x000fe20000000800 */
[----:B------:R-:W-:Y:S01]  /*f5c0*/  F2FP.BF16.F32.PACK_AB R176, R121, R120 ;  /* 0x0000007879b0723e */ /* 0x000fe200000010ff */
[----:B--2---:R-:W-:Y:S01]  /*f5d0*/  FADD.FTZ R133, R203, R138 ;  /* 0x0000008acb857221 */ /* 0x004fe20000010000 */
[----:B------:R2:W-:Y:S01]  /*f5e0*/  @!P1 SYNCS.ARRIVE.TRANS64.RED.A1T0 RZ, [R140+URZ], RZ ;  /* 0x000000ff8cff99a7 */ /* 0x0005e2000810043f */
[----:B-1----:R-:W-:-:S04]  /*f5f0*/  F2FP.BF16.F32.PACK_AB R203, R10, R203 ;  /* 0x000000cb0acb723e */ /* 0x002fc800000010ff */
[----:B------:R-:W-:Y:S01]  /*f600*/  MUFU.EX2 R135, R135 ;  /* 0x0000008700877308 */ /* 0x000fe20000000800 */
[----:B------:R-:W-:-:S04]  /*f610*/  FADD.FTZ R138, R10, R133 ;  /* 0x000000850a8a7221 */ /* 0x000fc80000010000 */
[----:B0-----:R-:W-:Y:S01]  /*f620*/  FADD.FTZ R138, R197, R138 ;  /* 0x0000008ac58a7221 */ /* 0x001fe20000010000 */
[----:B--2---:R-:W-:Y:S01]  /*f630*/  FADD.FTZ R140, R196, R3 ;  /* 0x00000003c48c7221 */ /* 0x004fe20000010000 */
[C---:B---3--:R-:W-:Y:S01]  /*f640*/  F2FP.BF16.F32.PACK_AB R197, R11.reuse, R197 ;  /* 0x000000c50bc5723e */ /* 0x048fe200000010ff */
[----:B------:R-:W-:Y:S01]  /*f650*/  MUFU.EX2 R10, R131 ;  /* 0x00000083000a7308 */ /* 0x000fe20000000800 */
[----:B------:R-:W-:Y:S01]  /*f660*/  FADD.FTZ R138, R11, R138 ;  /* 0x0000008a0b8a7221 */ /* 0x000fe20000010000 */
[C---:B------:R-:W-:Y:S01]  /*f670*/  FADD.FTZ R3, R165.reuse, R140 ;  /* 0x0000008ca5037221 */ /* 0x040fe20000010000 */
[----:B------:R-:W-:Y:S02]  /*f680*/  F2FP.BF16.F32.PACK_AB R196, R165, R196 ;  /* 0x000000c4a5c4723e */ /* 0x000fe400000010ff */
[----:B----4-:R-:W-:Y:S01]  /*f690*/  FADD.FTZ R138, R199, R138 ;  /* 0x0000008ac78a7221 */ /* 0x010fe20000010000 */
[----:B------:R-:W-:Y:S01]  /*f6a0*/  FADD.FTZ R133, R198, R3 ;  /* 0x00000003c6857221 */ /* 0x000fe20000010000 */
[----:B------:R-:W-:Y:S01]  /*f6b0*/  FFMA.FTZ R3, R122, UR14, -R125 ;  /* 0x0000000e7a037c23 */ /* 0x000fe2000801087d */
[C---:B------:R-:W-:Y:S01]  /*f6c0*/  F2FP.BF16.F32.PACK_AB R198, R18.reuse, R198 ;  /* 0x000000c612c6723e */ /* 0x040fe200000010ff */
[----:B-----5:R-:W-:Y:S01]  /*f6d0*/  FADD.FTZ R138, R13, R138 ;  /* 0x0000008a0d8a7221 */ /* 0x020fe20000010000 */
[----:B------:R-:W-:Y:S01]  /*f6e0*/  FADD.FTZ R133, R18, R133 ;  /* 0x0000008512857221 */ /* 0x000fe20000010000 */
[----:B------:R-:W-:Y:S01]  /*f6f0*/  MUFU.EX2 R122, R143 ;  /* 0x0000008f007a7308 */ /* 0x000fe20000000800 */
[----:B------:R-:W-:Y:S01]  /*f700*/  FFMA.FTZ R125, R127, UR14, -R125 ;  /* 0x0000000e7f7d7c23 */ /* 0x000fe2000801087d */
[----:B------:R-:W-:Y:S01]  /*f710*/  FADD.FTZ R138, R193, R138 ;  /* 0x0000008ac18a7221 */ /* 0x000fe20000010000 */
[----:B------:R-:W-:Y:S01]  /*f720*/  FADD.FTZ R133, R192, R133 ;  /* 0x00000085c0857221 */ /* 0x000fe20000010000 */
[----:B------:R-:W-:-:S02]  /*f730*/  F2FP.BF16.F32.PACK_AB R192, R12, R192 ;  /* 0x000000c00cc0723e */ /* 0x000fc400000010ff */
[----:B------:R-:W-:Y:S01]  /*f740*/  FADD.FTZ R138, R15, R138 ;  /* 0x0000008a0f8a7221 */ /* 0x000fe20000010000 */
[----:B------:R-:W-:Y:S01]  /*f750*/  FADD.FTZ R133, R12, R133 ;  /* 0x000000850c857221 */ /* 0x000fe20000010000 */
[----:B------:R-:W-:Y:S01]  /*f760*/  MUFU.EX2 R3, R3 ;  /* 0x0000000300037308 */ /* 0x000fe20000000800 */
[----:B------:R-:W-:Y:S01]  /*f770*/  F2FP.BF16.F32.PACK_AB R199, R13, R199 ;  /* 0x000000c70dc7723e */ /* 0x000fe200000010ff */
[----:B------:R-:W-:Y:S01]  /*f780*/  FADD.FTZ R138, R195, R138 ;  /* 0x0000008ac38a7221 */ /* 0x000fe20000010000 */
[----:B------:R-:W-:Y:S01]  /*f790*/  FADD.FTZ R130, R194, R133 ;  /* 0x00000085c2827221 */ /* 0x000fe20000010000 */
[----:B------:R-:W-:Y:S02]  /*f7a0*/  F2FP.BF16.F32.PACK_AB R193, R15, R193 ;  /* 0x000000c10fc1723e */ /* 0x000fe400000010ff */
[----:B------:R-:W-:Y:S01]  /*f7b0*/  FADD.FTZ R138, R17, R138 ;  /* 0x0000008a118a7221 */ /* 0x000fe20000010000 */
[C---:B------:R-:W-:Y:S01]  /*f7c0*/  FADD.FTZ R9, R153.reuse, R130 ;  /* 0x0000008299097221 */ /* 0x040fe20000010000 */
[----:B------:R-:W0:Y:S01]  /*f7d0*/  MUFU.EX2 R123, R123 ;  /* 0x0000007b007b7308 */ /* 0x000e220000000800 */
[----:B------:R-:W-:Y:S01]  /*f7e0*/  F2FP.BF16.F32.PACK_AB R194, R153, R194 ;  /* 0x000000c299c2723e */ /* 0x000fe200000010ff */
[----:B------:R-:W-:Y:S01]  /*f7f0*/  FADD.FTZ R138, R189, R138 ;  /* 0x0000008abd8a7221 */ /* 0x000fe20000010000 */
[----:B------:R-:W-:Y:S01]  /*f800*/  FADD.FTZ R9, R188, R9 ;  /* 0x00000009bc097221 */ /* 0x000fe20000010000 */
[----:B------:R-:W-:-:S02]  /*f810*/  F2FP.BF16.F32.PACK_AB R195, R17, R195 ;  /* 0x000000c311c3723e */ /* 0x000fc400000010ff */
[----:B------:R-:W-:Y:S01]  /*f820*/  FADD.FTZ R138, R21, R138 ;  /* 0x0000008a158a7221 */ /* 0x000fe20000010000 */
[C---:B------:R-:W-:Y:S01]  /*f830*/  FADD.FTZ R9, R20.reuse, R9 ;  /* 0x0000000914097221 */ /* 0x040fe20000010000 */
[----:B------:R-:W1:Y:S01]  /*f840*/  MUFU.EX2 R132, R132 ;  /* 0x0000008400847308 */ /* 0x000e620000000800 */
[----:B------:R-:W-:Y:S01]  /*f850*/  F2FP.BF16.F32.PACK_AB R188, R20, R188 ;  /* 0x000000bc14bc723e */ /* 0x000fe200000010ff */
[----:B------:R-:W-:Y:S01]  /*f860*/  FADD.FTZ R11, R191, R138 ;  /* 0x0000008abf0b7221 */ /* 0x000fe20000010000 */
[----:B------:R-:W-:Y:S01]  /*f870*/  FADD.FTZ R9, R190, R9 ;  /* 0x00000009be097221 */ /* 0x000fe20000010000 */
[----:B------:R-:W-:Y:S02]  /*f880*/  F2FP.BF16.F32.PACK_AB R189, R21, R189 ;  /* 0x000000bd15bd723e */ /* 0x000fe400000010ff */
[----:B------:R-:W-:Y:S01]  /*f890*/  FADD.FTZ R12, R124, R11 ;  /* 0x0000000b7c0c7221 */ /* 0x000fe20000010000 */
[----:B------:R-:W-:Y:S01]  /*f8a0*/  FADD.FTZ R9, R14, R9 ;  /* 0x000000090e097221 */ /* 0x000fe20000010000 */
[----:B------:R-:W2:Y:S01]  /*f8b0*/  MUFU.EX2 R179, R126 ;  /* 0x0000007e00b37308 */ /* 0x000ea20000000800 */
[----:B0-----:R-:W-:Y:S01]  /*f8c0*/  F2FP.BF16.F32.PACK_AB R177, R123, R3 ;  /* 0x000000037bb1723e */ /* 0x001fe200000010ff */
[----:B------:R-:W-:Y:S01]  /*f8d0*/  FADD.FTZ R11, R185, R12 ;  /* 0x0000000cb90b7221 */ /* 0x000fe20000010000 */
[----:B------:R-:W-:Y:S01]  /*f8e0*/  FADD.FTZ R9, R184, R9 ;  /* 0x00000009b8097221 */ /* 0x000fe20000010000 */
[----:B------:R-:W-:-:S02]  /*f8f0*/  F2FP.BF16.F32.PACK_AB R185, R4, R185 ;  /* 0x000000b904b9723e */ /* 0x000fc400000010ff */
[----:B------:R-:W-:Y:S01]  /*f900*/  FADD.FTZ R12, R4, R11 ;  /* 0x0000000b040c7221 */ /* 0x000fe20000010000 */
[----:B------:R-:W-:Y:S01]  /*f910*/  FADD.FTZ R9, R136, R9 ;  /* 0x0000000988097221 */ /* 0x000fe20000010000 */
[----:B------:R-:W0:Y:S01]  /*f920*/  MUFU.EX2 R125, R125 ;  /* 0x0000007d007d7308 */ /* 0x000e220000000800 */
[----:B-1----:R-:W-:Y:S02]  /*f930*/  F2FP.BF16.F32.PACK_AB R178, R8, R132 ;  /* 0x0000008408b2723e */ /* 0x002fe400000010ff */
        /* <DEDUP_REMOVED lines=25> */
[----:B--2---:R-:W-:Y:S01]  /*fad0*/  FADD.FTZ R12, R179, R12 ;  /* 0x0000000cb30c7221 */ /* 0x004fe20000010000 */
[----:B------:R-:W-:Y:S02]  /*fae0*/  F2FP.BF16.F32.PACK_AB R183, R135, R134 ;  /* 0x0000008687b7723e */ /* 0x000fe400000010ff */
[----:B------:R-:W-:Y:S01]  /*faf0*/  FADD.FTZ R4, R8, R9 ;  /* 0x0000000908047221 */ /* 0x000fe20000010000 */
[C---:B0-----:R-:W-:Y:S01]  /*fb00*/  FADD.FTZ R3, R125.reuse, R12 ;  /* 0x0000000c7d037221 */ /* 0x041fe20000010000 */
[----:B------:R-:W-:Y:S01]  /*fb10*/  F2FP.BF16.F32.PACK_AB R179, R125, R179 ;  /* 0x000000b37db3723e */ /* 0x000fe200000010ff */
[----:B------:R-:W-:Y:S02]  /*fb20*/  IMAD.MOV.U32 R8, RZ, RZ, R6 ;  /* 0x000000ffff087224 */ /* 0x000fe400078e0006 */
[----:B------:R-:W-:Y:S01]  /*fb30*/  IMAD.MOV.U32 R9, RZ, RZ, R7 ;  /* 0x000000ffff097224 */ /* 0x000fe200078e0007 */
[----:B------:R-:W-:Y:S06]  /*fb40*/  @P2 BRA `(.L_x_5487) ;  /* 0xffffffbc00042947 */ /* 0x000fec000383ffff */
.L_x_5478:
        /* <DEDUP_REMOVED lines=99> */
.L_x_5488:
[----:B------:R-:W-:Y:S01]  /*10180*/  R2UR UR4, R16 ;  /* 0x00000000100472ca */ /* 0x000fe200000e0000 */
[----:B------:R-:W-:-:S12]  /*10190*/  ULEA UR5, UR36, UR60, 0x3 ;  /* 0x0000003c24057291 */ /* 0x000fd8000f8e183f */
[----:B------:R-:W-:-:S05]  /*101a0*/  IMAD.U32 R0, RZ, RZ, UR4 ;  /* 0x00000004ff007e24 */ /* 0x000fca000f8e00ff */
[----:B------:R-:W-:-:S04]  /*101b0*/  SHF.L.U32 R0, R0, 0x1f, RZ ;  /* 0x0000001f00007819 */ /* 0x000fc800000006ff */
[----:B------:R0:W1:Y:S01]  /*101c0*/  SYNCS.PHASECHK.TRANS64.TRYWAIT P2, [UR5+0x36850], R0 ;  /* 0x03685000ff0075a7 */ /* 0x0000620008040145 */
[----:B------:R-:W-:Y:S05]  /*101d0*/  @!P0 BRA `(.L_x_5489) ;  /* 0x0000000000048947 */ /* 0x000fea0003800000 */
[----:B------:R-:W-:Y:S01]  /*101e0*/  BPT.TRAP 0x1 ;  /* 0x000000040000795c */ /* 0x000fe20000300000 */
.L_x_5489:
[----:B-1----:R-:W-:Y:S05]  /*101f0*/  @P2 BRA `(.L_x_5490) ;  /* 0x0000000000082947 */ /* 0x002fea0003800000 */
[----:B------:R-:W1:Y:S02]  /*10200*/  SYNCS.PHASECHK.TRANS64.TRYWAIT P0, [UR5+0x36850], R0 ;  /* 0x03685000ff0075a7 */ /* 0x000e640008000145 */
[----:B-1----:R-:W-:Y:S05]  /*10210*/  @!P0 BRA `(.L_x_5491) ;  /* 0x000000c000a08947 */ /* 0x002fea0003800000 */
.L_x_5490:
[----:B------:R-:W-:Y:S01]  /*10220*/  UIADD3 UR60, UR60, 0x400, URZ ;  /* 0x000004003c3c7890 */ /* 0x000fe2000fffe03f */
[----:B------:R-:W-:Y:S01]  /*10230*/  WARPGROUP.ARRIVE ;  /* 0x00000000000079c5 */ /* 0x000fe20000000000 */
[----:B------:R-:W-:Y:S01]  /*10240*/  UMOV UR7, 0x40000040 ;  /* 0x4000004000077882 */ /* 0x000fe20000000000 */
[----:B-1----:R-:W1:Y:S01]  /*10250*/  SHFL.BFLY PT, R5, R4, 0x2, 0x1f ;  /* 0x0c401f0004057f89 */ /* 0x002e6200000e0000 */
[----:B------:R-:W-:Y:S01]  /*10260*/  USHF.R.U32.HI UR60, URZ, 0x4, UR60 ;  /* 0x000000043f3c7899 */ /* 0x000fe2000801163c */
[----:B------:R-:W-:Y:S01]  /*10270*/  IMAD.U32 R11, RZ, RZ, UR5 ;  /* 0x00000005ff0b7e24 */ /* 0x000fe2000f8e00ff */
[----:B------:R-:W-:Y:S01]  /*10280*/  R2UR UR8, R234 ;  /* 0x00000000ea0872ca */ /* 0x000fe200000e0000 */
[----:B0-----:R-:W0:Y:S01]  /*10290*/  SHFL.BFLY PT, R0, R3, 0x2, 0x1f ;  /* 0x0c401f0003007f89 */ /* 0x001e2200000e0000 */
[----:B------:R-:W-:Y:S01]  /*102a0*/  ULOP3.LUT UR60, UR60, 0x3fff, URZ, 0xc0, !UPT ;  /* 0x00003fff3c3c7892 */ /* 0x000fe2000f8ec03f */
[----:B------:R-:W-:Y:S01]  /*102b0*/  @!P1 VIADD R11, R11, 0x36860 ;  /* 0x000368600b0b9836 */ /* 0x000fe20000000000 */
[----:B------:R-:W-:Y:S01]  /*102c0*/  R2UR UR5, R16 ;  /* 0x00000000100572ca */ /* 0x000fe200000e0000 */
[----:B------:R-:W-:Y:S01]  /*102d0*/  IMAD.MOV.U32 R8, RZ, RZ, RZ ;  /* 0x000000ffff087224 */ /* 0x000fe200078e00ff */
[----:B------:R-:W-:-:S02]  /*102e0*/  ULOP3.LUT UR4, UR60, 0x3800000, URZ, 0xfc, !UPT ;  /* 0x038000003c047892 */ /* 0x000fc4000f8efc3f */
[----:B------:R-:W-:Y:S02]  /*102f0*/  @!P1 PRMT R11, RZ, 0x654, R11 ;  /* 0x00000654ff0b9816 */ /* 0x000fe4000000000b */
[----:B------:R-:W-:Y:S02]  /*10300*/  UIMAD UR4, UR36, 0xa80, UR4 ;  /* 0x00000a80240478a4 */ /* 0x000fe4000f8e0204 */
[----:B------:R-:W-:Y:S02]  /*10310*/  UIADD3 UR36, UR36, 0x1, URZ ;  /* 0x0000000124247890 */ /* 0x000fe4000fffe03f */
[----:B------:R-:W-:Y:S02]  /*10320*/  UIADD3 UR8, UR8, 0x1, URZ ;  /* 0x0000000108087890 */ /* 0x000fe4000fffe03f */
[----:B------:R-:W-:Y:S01]  /*10330*/  UISETP.NE.AND UP0, UPT, UR36, 0x2, UPT ;  /* 0x000000022400788c */ /* 0x000fe2000bf05270 */
[----:B------:R-:W-:Y:S02]  /*10340*/  UMOV UR6, UR4 ;  /* 0x0000000400067c82 */ /* 0x000fe40008000000 */
[----:B------:R-:W-:Y:S01]  /*10350*/  HGMMA.64x192x16.F32.BF16 R24, R200, gdesc[UR4].tnspB, R24, gsb0 ;  /* 0x42e00004c8187df0 */ /* 0x000fe20008001818 */
[----:B------:R-:W-:Y:S01]  /*10360*/  UIADD3 UR6, UR4, 0x80, URZ ;  /* 0x0000008004067890 */ /* 0x000fe2000fffe03f */
[----:B-1----:R-:W-:Y:S01]  /*10370*/  FADD.FTZ R5, R5, R4 ;  /* 0x0000000405057221 */ /* 0x002fe20000010000 */
[----:B------:R-:W-:Y:S01]  /*10380*/  UMOV UR7, 0x40000040 ;  /* 0x4000004000077882 */ /* 0x000fe20000000000 */
[----:B------:R-:W-:-:S02]  /*10390*/  IMAD.U32 R4, RZ, RZ, UR14 ;  /* 0x0000000eff047e24 */ /* 0x000fc4000f8e00ff */
[----:B0-----:R-:W-:Y:S01]  /*103a0*/  FADD.FTZ R2, R0, R3 ;  /* 0x0000000300027221 */ /* 0x001fe20000010000 */
[----:B------:R-:W-:Y:S01]  /*103b0*/  IMAD.MOV.U32 R3, RZ, RZ, RZ ;  /* 0x000000ffff037224 */ /* 0x000fe200078e00ff */
[----:B------:R-:W0:Y:S01]  /*103c0*/  SHFL.BFLY PT, R0, R5, 0x1, 0x1f ;  /* 0x0c201f0005007f89 */ /* 0x000e2200000e0000 */
[----:B------:R-:W-:Y:S01]  /*103d0*/  IMAD.U32 R234, RZ, RZ, UR8 ;  /* 0x00000008ffea7e24 */ /* 0x000fe2000f8e00ff */
[----:B------:R-:W-:Y:S02]  /*103e0*/  USEL UR36, UR36, URZ, UP0 ;  /* 0x0000003f24247287 */ /* 0x000fe40008000000 */
[----:B------:R-:W1:Y:S01]  /*103f0*/  SHFL.BFLY PT, R9, R2, 0x1, 0x1f ;  /* 0x0c201f0002097f89 */ /* 0x000e6200000e0000 */
[----:B0-----:R-:W-:Y:S01]  /*10400*/  FADD.FTZ R12, R5, R0 ;  /* 0x00000000050c7221 */ /* 0x001fe20000010000 */
[----:B------:R-:W-:Y:S02]  /*10410*/  IMAD.U32 R5, RZ, RZ, UR14 ;  /* 0x0000000eff057e24 */ /* 0x000fe4000f8e00ff */
[----:B------:R-:W-:-:S02]  /*10420*/  IMAD.MOV.U32 R0, RZ, RZ, -0x800000 ;  /* 0xff800000ff007424 */ /* 0x000fc400078e00ff */
        /* <DEDUP_REMOVED lines=10> */
[----:B------:R-:W-:Y:S02]  /*104d0*/  PLOP3.LUT P0, PT, PT, PT, PT, 0x8, 0x0 ;  /* 0x000000000000781c */ /* 0x000fe40003f0e170 */
[----:B------:R-:W0:Y:S01]  /*104e0*/  @P2 MUFU.RCP R3, R13 ;  /* 0x0000000d00032308 */ /* 0x000e220000001000 */
[----:B--2---:R-:W-:Y:S01]  /*104f0*/  @P2 FMUL.FTZ R12, R5, 0.69314718246459960938 ;  /* 0x3f317218050c2820 */ /* 0x004fe20000410000 */
        /* <DEDUP_REMOVED lines=29> */
[----:B------:R-:W-:-:S06]  /*106d0*/  ULOP3.LUT UR5, UR5, UR4, URZ, 0x3c, !UPT ;  /* 0x0000000405057292 */ /* 0x000fcc000f8e3c3f */
[----:B------:R-:W-:Y:S01]  /*106e0*/  IMAD.U32 R16, RZ, RZ, UR5 ;  /* 0x00000005ff107e24 */ /* 0x000fe2000f8e00ff */
[----:B------:R-:W-:Y:S02]  /*106f0*/  WARPGROUP.DEPBAR.LE gsb0, 0x0 ;  /* 0x00008000000079c5 */ /* 0x000fe40000010000 */
[----:B------:R-:W-:-:S06]  /*10700*/  WARPGROUP.ARRIVE ;  /* 0x00000000000079c5 */ /* 0x000fcc0000000000 */
[----:B------:R-:W-:Y:S03]  /*10710*/  HGMMA.64x192x16.F32.BF16 R24, R176, gdesc[UR4].tnspB, R24, gsb0 ;  /* 0x42e00004b0187df0 */ /* 0x000fe60008001818 */
        /* <DEDUP_REMOVED lines=98> */
.L_x_5461:
        /* <DEDUP_REMOVED lines=20> */
[----:B------:R-:W-:-:S02]  /*10e80*/  R2UR UR17, R23 ;  /* 0x00000000171172ca */ /* 0x000fc400000e0000 */
[----:B------:R-:W-:Y:S02]  /*10e90*/  R2UR UR18, R209 ;  /* 0x00000000d11272ca */ /* 0x000fe400000e0000 */
[----:B------:R-:W-:Y:S01]  /*10ea0*/  R2UR UR23, R211 ;  /* 0x00000000d31772ca */ /* 0x000fe200000e0000 */
[----:B------:R-:W-:Y:S01]  /*10eb0*/  UIMAD.WIDE UR12, UR9, 0x4, UR12 ;  /* 0x00000004090c78a5 */ /* 0x000fe2000f8e020c */
[----:B------:R-:W-:Y:S01]  /*10ec0*/  UMOV UR10, UR8 ;  /* 0x00000008000a7c82 */ /* 0x000fe20008000000 */
[----:B0-----:R-:W-:Y:S01]  /*10ed0*/  UMOV UR11, UR4 ;  /* 0x00000004000b7c82 */ /* 0x001fe20008000000 */
[----:B------:R-:W-:Y:S01]  /*10ee0*/  BAR.SYNC.DEFER_BLOCKING 0x1, 0x100 ;  /* 0x0044000000007b1d */ /* 0x000fe20000010000 */
[----:B--2---:R-:W-:-:S03]  /*10ef0*/  IMAD.WIDE R4, R3, R4, UR10 ;  /* 0x0000000a03047e25 */ /* 0x004fc6000f8e0204 */
[C---:B------:R-:W-:Y:S02]  /*10f00*/  LOP3.LUT R3, R4.reuse, 0x380, RZ, 0xc0, !PT ;  /* 0x0000038004037812 */ /* 0x040fe400078ec0ff */
[C---:B------:R-:W-:Y:S02]  /*10f10*/  IADD3 R6, P2, R4.reuse, 0x20, RZ ;  /* 0x0000002004067810 */ /* 0x040fe40007f5e0ff */
[C---:B------:R-:W-:Y:S02]  /*10f20*/  IADD3 R8, P1, R4.reuse, 0x40, RZ ;  /* 0x0000004004087810 */ /* 0x040fe40007f3e0ff */
[C---:B------:R-:W-:Y:S01]  /*10f30*/  IADD3 R17, P6, R4.reuse, 0x60, RZ ;  /* 0x0000006004117810 */ /* 0x040fe20007fde0ff */
[--C-:B------:R-:W-:Y:S01]  /*10f40*/  IMAD.X R13, RZ, RZ, R5.reuse, P2 ;  /* 0x000000ffff0d7224 */ /* 0x100fe200010e0605 */
[----:B------:R-:W-:Y:S01]  /*10f50*/  IADD3 R133, P5, R4, 0x4000, RZ ;  /* 0x0000400004857810 */ /* 0x000fe20007fbe0ff */
[--C-:B------:R-:W-:Y:S01]  /*10f60*/  IMAD.X R15, RZ, RZ, R5.reuse, P1 ;  /* 0x000000ffff0f7224 */ /* 0x100fe200008e0605 */
[----:B------:R-:W-:Y:S01]  /*10f70*/  SHF.R.U64 R3, R3, 0x3, RZ ;  /* 0x0000000303037819 */ /* 0x000fe200000012ff */
[--C-:B------:R-:W-:Y:S01]  /*10f80*/  IMAD.X R85, RZ, RZ, R5.reuse, P6 ;  /* 0x000000ffff557224 */ /* 0x100fe200030e0605 */
[----:B------:R-:W-:Y:S01]  /*10f90*/  LOP3.LUT R7, R8, 0x380, RZ, 0xc0, !PT ;  /* 0x0000038008077812 */ /* 0x000fe200078ec0ff */
[----:B------:R-:W-:Y:S01]  /*10fa0*/  IMAD.X R87, RZ, RZ, R5, P5 ;  /* 0x000000ffff577224 */ /* 0x000fe200028e0605 */
[----:B------:R-:W-:-:S02]  /*10fb0*/  IADD3 R22, P0, R4, 0x4020, RZ ;  /* 0x0000402004167810 */ /* 0x000fc40007f1e0ff */
        /* <DEDUP_REMOVED lines=15> */
[----:B------:R-:W-:-:S02]  /*110b0*/  SHF.R.U64 R7, R7, 0x3, RZ ;  /* 0x0000000307077819 */ /* 0x000fc400000012ff */
[----:B------:R-:W-:Y:S02]  /*110c0*/  SHF.R.U64 R3, R3, 0x3, RZ ;  /* 0x0000000303037819 */ /* 0x000fe400000012ff */
[----:B------:R-:W-:Y:S02]  /*110d0*/  LOP3.LUT R14, R7, R8, RZ, 0x3c, !PT ;  /* 0x00000008070e7212 */ /* 0x000fe400078e3cff */
[----:B------:R-:W-:Y:S02]  /*110e0*/  LOP3.LUT R10, R17, 0x380, RZ, 0xc0, !PT ;  /* 0x00000380110a7812 */ /* 0x000fe400078ec0ff */
[----:B------:R-:W-:Y:S02]  /*110f0*/  LOP3.LUT R8, R137, 0x380, RZ, 0xc0, !PT ;  /* 0x0000038089087812 */ /* 0x000fe400078ec0ff */
[----:B------:R-:W-:Y:S02]  /*11100*/  LOP3.LUT R18, R133, 0x380, RZ, 0xc0, !PT ;  /* 0x0000038085127812 */ /* 0x000fe400078ec0ff */
[----:B------:R-:W-:-:S02]  /*11110*/  LOP3.LUT R12, R3, R6, RZ, 0x3c, !PT ;  /* 0x00000006030c7212 */ /* 0x000fc400078e3cff */
[----:B------:R-:W-:Y:S02]  /*11120*/  SHF.R.U64 R10, R10, 0x3, RZ ;  /* 0x000000030a0a7819 */ /* 0x000fe400000012ff */
[----:B------:R-:W-:Y:S02]  /*11130*/  LOP3.LUT R3, R22, 0x380, RZ, 0xc0, !PT ;  /* 0x0000038016037812 */ /* 0x000fe400078ec0ff */
[----:B------:R-:W-:Y:S02]  /*11140*/  LOP3.LUT R6, R135, 0x380, RZ, 0xc0, !PT ;  /* 0x0000038087067812 */ /* 0x000fe400078ec0ff */
[----:B------:R-:W-:Y:S02]  /*11150*/  SHF.R.U64 R8, R8, 0x3, RZ ;  /* 0x0000000308087819 */ /* 0x000fe400000012ff */
[----:B------:R-:W-:Y:S02]  /*11160*/  LOP3.LUT R7, R92, 0x380, RZ, 0xc0, !PT ;  /* 0x000003805c077812 */ /* 0x000fe400078ec0ff */
[----:B------:R-:W-:-:S02]  /*11170*/  SHF.R.U64 R18, R18, 0x3, RZ ;  /* 0x0000000312127819 */ /* 0x000fc400000012ff */
[----:B------:R-:W-:Y:S02]  /*11180*/  LOP3.LUT R84, R10, R17, RZ, 0x3c, !PT ;  /* 0x000000110a547212 */ /* 0x000fe400078e3cff */
[----:B------:R-:W-:Y:S02]  /*11190*/  SHF.R.U64 R3, R3, 0x3, RZ ;  /* 0x0000000303037819 */ /* 0x000fe400000012ff */
[----:B------:R-:W-:Y:S02]  /*111a0*/  SHF.R.U64 R6, R6, 0x3, RZ ;  /* 0x0000000306067819 */ /* 0x000fe400000012ff */
[----:B------:R-:W-:Y:S02]  /*111b0*/  LOP3.LUT R94, R8, R137, RZ, 0x3c, !PT ;  /* 0x00000089085e7212 */ /* 0x000fe400078e3cff */
[----:B------:R-:W-:Y:S02]  /*111c0*/  LOP3.LUT R8, R139, 0x380, RZ, 0xc0, !PT ;  /* 0x000003808b087812 */ /* 0x000fe400078ec0ff */
[----:B------:R-:W-:-:S02]  /*111d0*/  LOP3.LUT R10, R141, 0x380, RZ, 0xc0, !PT ;  /* 0x000003808d0a7812 */ /* 0x000fc400078ec0ff */
[----:B------:R-:W-:Y:S02]  /*111e0*/  SHF.R.U64 R7, R7, 0x3, RZ ;  /* 0x0000000307077819 */ /* 0x000fe400000012ff */
[----:B------:R-:W-:Y:S02]  /*111f0*/  LOP3.LUT R86, R18, R133, RZ, 0x3c, !PT ;  /* 0x0000008512567212 */ /* 0x000fe400078e3cff */
[----:B------:R-:W-:Y:S02]  /*11200*/  LOP3.LUT R88, R3, R22, RZ, 0x3c, !PT ;  /* 0x0000001603587212 */ /* 0x000fe400078e3cff */
[----:B------:R-:W-:Y:S02]  /*11210*/  LOP3.LUT R90, R6, R135, RZ, 0x3c, !PT ;  /* 0x00000087065a7212 */ /* 0x000fe400078e3cff */
[----:B------:R-:W-:Y:S02]  /*11220*/  SHF.R.U64 R8, R8, 0x3, RZ ;  /* 0x0000000308087819 */ /* 0x000fe400000012ff */
[----:B------:R-:W-:-:S02]  /*11230*/  SHF.R.U64 R10, R10, 0x3, RZ ;  /* 0x000000030a0a7819 */ /* 0x000fc400000012ff */
[----:B------:R-:W-:Y:S02]  /*11240*/  LOP3.LUT R92, R7, R92, RZ, 0x3c, !PT ;  /* 0x0000005c075c7212 */ /* 0x000fe400078e3cff */
[----:B------:R-:W-:Y:S02]  /*11250*/  MOV R17, R4 ;  /* 0x0000000400117202 */ /* 0x000fe40000000f00 */
[----:B------:R-:W-:Y:S02]  /*11260*/  F2FP.BF16.F32.PACK_AB R4, R25, R24 ;  /* 0x000000181904723e */ /* 0x000fe400000010ff */
[----:B------:R-:W-:Y:S02]  /*11270*/  F2FP.BF16.F32.PACK_AB R5, R27, R26 ;  /* 0x0000001a1b05723e */ /* 0x000fe400000010ff */
[----:B------:R-:W-:Y:S02]  /*11280*/  LOP3.LUT R3, R130, 0x380, RZ, 0xc0, !PT ;  /* 0x0000038082037812 */ /* 0x000fe400078ec0ff */
[----:B------:R-:W-:-:S02]  /*11290*/  F2FP.BF16.F32.PACK_AB R6, R29, R28 ;  /* 0x0000001c1d06723e */ /* 0x000fc400000010ff */
[----:B------:R-:W-:Y:S02]  /*112a0*/  F2FP.BF16.F32.PACK_AB R7, R31, R30 ;  /* 0x0000001e1f07723e */ /* 0x000fe400000010ff */
[----:B------:R-:W-:Y:S02]  /*112b0*/  MOV R135, R84 ;  /* 0x0000005400877202 */ /* 0x000fe40000000f00 */
[----:B------:R-:W-:Y:S01]  /*112c0*/  MOV R134, R86 ;  /* 0x0000005600867202 */ /* 0x000fe20000000f00 */
[----:B------:R0:W-:Y:S01]  /*112d0*/  STSM.16.M88.4 [R17], R4 ;  /* 0x0000000411007844 */ /* 0x0001e20000000200 */
[----:B------:R-:W-:Y:S02]  /*112e0*/  MOV R13, R12 ;  /* 0x0000000c000d7202 */ /* 0x000fe40000000f00 */
[----:B------:R-:W-:Y:S02]  /*112f0*/  MOV R133, R88 ;  /* 0x0000005800857202 */ /* 0x000fe40000000f00 */
[----:B------:R-:W-:-:S02]  /*11300*/  MOV R132, R90 ;  /* 0x0000005a00847202 */ /* 0x000fc40000000f00 */
[----:B------:R-:W-:Y:S02]  /*11310*/  F2FP.BF16.F32.PACK_AB R84, R33, R32 ;  /* 0x000000202154723e */ /* 0x000fe400000010ff */
[----:B------:R-:W-:Y:S02]  /*11320*/  F2FP.BF16.F32.PACK_AB R85, R35, R34 ;  /* 0x000000222355723e */ /* 0x000fe400000010ff */
[----:B------:R-:W-:Y:S02]  /*11330*/  F2FP.BF16.F32.PACK_AB R86, R37, R36 ;  /* 0x000000242556723e */ /* 0x000fe400000010ff */
[----:B------:R-:W-:Y:S02]  /*11340*/  F2FP.BF16.F32.PACK_AB R87, R39, R38 ;  /* 0x000000262757723e */ /* 0x000fe400000010ff */
[----:B------:R-:W-:Y:S02]  /*11350*/  LOP3.LUT R8, R8, R139, RZ, 0x3c, !PT ;  /* 0x0000008b08087212 */ /* 0x000fe400078e3cff */
[----:B------:R-:W-:Y:S01]  /*11360*/  LOP3.LUT R10, R10, R141, RZ, 0x3c, !PT ;  /* 0x0000008d0a0a7212 */ /* 0x000fe200078e3cff */
[----:B------:R1:W-:Y:S01]  /*11370*/  STSM.16.M88.4 [R13], R84 ;  /* 0x000000540d007844 */ /* 0x0003e20000000200 */
[----:B------:R-:W-:-:S02]  /*11380*/  MOV R14, R14 ;  /* 0x0000000e000e7202 */ /* 0x000fc40000000f00 */
[----:B------:R-:W-:Y:S02]  /*11390*/  F2FP.BF16.F32.PACK_AB R88, R41, R40 ;  /* 0x000000282958723e */ /* 0x000fe400000010ff */
[----:B------:R-:W-:Y:S02]  /*113a0*/  F2FP.BF16.F32.PACK_AB R89, R43, R42 ;  /* 0x0000002a2b59723e */ /* 0x000fe400000010ff */
[----:B------:R-:W-:Y:S02]  /*113b0*/  F2FP.BF16.F32.PACK_AB R90, R45, R44 ;  /* 0x0000002c2d5a723e */ /* 0x000fe400000010ff */
[----:B------:R-:W-:Y:S02]  /*113c0*/  F2FP.BF16.F32.PACK_AB R91, R47, R46 ;  /* 0x0000002e2f5b723e */ /* 0x000fe400000010ff */
[----:B------:R-:W-:Y:S02]  /*113d0*/  SHF.R.U64 R3, R3, 0x3, RZ ;  /* 0x0000000303037819 */ /* 0x000fe400000012ff */
[----:B------:R-:W-:Y:S01]  /*113e0*/  MOV R18, R8 ;  /* 0x0000000800127202 */ /* 0x000fe20000000f00 */
[----:B------:R2:W-:Y:S01]  /*113f0*/  STSM.16.M88.4 [R14], R88 ;  /* 0x000000580e007844 */ /* 0x0005e20000000200 */
[----:B0-----:R-:W-:-:S02]  /*11400*/  MOV R17, R10 ;  /* 0x0000000a00117202 */ /* 0x001fc40000000f00 */
[----:B------:R-:W-:Y:S02]  /*11410*/  F2FP.BF16.F32.PACK_AB R4, R49, R48 ;  /* 0x000000303104723e */ /* 0x000fe400000010ff */
[----:B------:R-:W-:Y:S02]  /*11420*/  F2FP.BF16.F32.PACK_AB R5, R51, R50 ;  /* 0x000000323305723e */ /* 0x000fe400000010ff */
[----:B------:R-:W-:Y:S02]  /*11430*/  F2FP.BF16.F32.PACK_AB R6, R53, R52 ;  /* 0x000000343506723e */ /* 0x000fe400000010ff */
[----:B------:R-:W-:Y:S02]  /*11440*/  F2FP.BF16.F32.PACK_AB R7, R55, R54 ;  /* 0x000000363707723e */ /* 0x000fe400000010ff */
[----:B------:R-:W-:Y:S02]  /*11450*/  F2FP.BF16.F32.PACK_AB R8, R57, R56 ;  /* 0x000000383908723e */ /* 0x000fe400000010ff */
[----:B------:R-:W-:Y:S01]  /*11460*/  F2FP.BF16.F32.PACK_AB R9, R59, R58 ;  /* 0x0000003a3b09723e */ /* 0x000fe200000010ff */
[----:B------:R-:W-:Y:S01]  /*11470*/  STSM.16.M88.4 [R135], R4 ;  /* 0x0000000487007844 */ /* 0x000fe20000000200 */
[----:B------:R-:W-:-:S02]  /*11480*/  F2FP.BF16.F32.PACK_AB R10, R61, R60 ;  /* 0x0000003c3d0a723e */ /* 0x000fc400000010ff */
[----:B------:R-:W-:Y:S02]  /*11490*/  F2FP.BF16.F32.PACK_AB R11, R63, R62 ;  /* 0x0000003e3f0b723e */ /* 0x000fe400000010ff */
[----:B------:R-:W-:Y:S02]  /*114a0*/  LOP3.LUT R130, R3, R130, RZ, 0x3c, !PT ;  /* 0x0000008203827212 */ /* 0x000fe400078e3cff */
[----:B------:R-:W-:Y:S01]  /*114b0*/  F2FP.BF16.F32.PACK_AB R12, R65, R64 ;  /* 0x00000040410c723e */ /* 0x000fe200000010ff */
[----:B------:R-:W-:Y:S01]  /*114c0*/  STSM.16.M88.4 [R134], R8 ;  /* 0x0000000886007844 */ /* 0x000fe20000000200 */
[----:B-1----:R-:W-:Y:S02]  /*114d0*/  F2FP.BF16.F32.PACK_AB R13, R67, R66 ;  /* 0x00000042430d723e */ /* 0x002fe400000010ff */
[----:B--2---:R-:W-:Y:S02]  /*114e0*/  F2FP.BF16.F32.PACK_AB R14, R69, R68 ;  /* 0x00000044450e723e */ /* 0x004fe400000010ff */
[----:B------:R-:W-:-:S02]  /*114f0*/  F2FP.BF16.F32.PACK_AB R15, R71, R70 ;  /* 0x00000046470f723e */ /* 0x000fc400000010ff */
[----:B------:R-:W-:Y:S02]  /*11500*/  F2FP.BF16.F32.PACK_AB R84, R73, R72 ;  /* 0x000000484954723e */ /* 0x000fe400000010ff */
[----:B------:R-:W-:Y:S01]  /*11510*/  F2FP.BF16.F32.PACK_AB R85, R75, R74 ;  /* 0x0000004a4b55723e */ /* 0x000fe200000010ff */
[----:B------:R-:W-:Y:S01]  /*11520*/  STSM.16.M88.4 [R133], R12 ;  /* 0x0000000c85007844 */ /* 0x000fe20000000200 */
[----:B------:R-:W-:Y:S02]  /*11530*/  F2FP.BF16.F32.PACK_AB R86, R77, R76 ;  /* 0x0000004c4d56723e */ /* 0x000fe400000010ff */
[----:B------:R-:W-:Y:S02]  /*11540*/  F2FP.BF16.F32.PACK_AB R87, R79, R78 ;  /* 0x0000004e4f57723e */ /* 0x000fe400000010ff */
[----:B------:R-:W-:Y:S02]  /*11550*/  MOV R3, R92 ;  /* 0x0000005c00037202 */ /* 0x000fe40000000f00 */
[----:B------:R-:W-:Y:S01]  /*11560*/  MOV R22, R94 ;  /* 0x0000005e00167202 */ /* 0x000fe20000000f00 */
[----:B------:R0:W-:Y:S01]  /*11570*/  STSM.16.M88.4 [R132], R84 ;  /* 0x0000005484007844 */ /* 0x0001e20000000200 */
[----:B------:R-:W-:-:S02]  /*11580*/  F2FP.BF16.F32.PACK_AB R88, R81, R80 ;  /* 0x000000505158723e */ /* 0x000fc400000010ff */
[----:B------:R-:W-:Y:S02]  /*11590*/  F2FP.BF16.F32.PACK_AB R89, R83, R82 ;  /* 0x000000525359723e */ /* 0x000fe400000010ff */
[----:B------:R-:W-:Y:S02]  /*115a0*/  F2FP.BF16.F32.PACK_AB R90, R21, R20 ;  /* 0x00000014155a723e */ /* 0x000fe400000010ff */
[----:B------:R-:W-:Y:S02]  /*115b0*/  F2FP.BF16.F32.PACK_AB R91, R125, R124 ;  /* 0x0000007c7d5b723e */ /* 0x000fe400000010ff */
[----:B------:R-:W-:Y:S02]  /*115c0*/  F2FP.BF16.F32.PACK_AB R92, R121, R120 ;  /* 0x00000078795c723e */ /* 0x000fe400000010ff */
[----:B------:R-:W-:Y:S01]  /*115d0*/  F2FP.BF16.F32.PACK_AB R93, R127, R126 ;  /* 0x0000007e7f5d723e */ /* 0x000fe200000010ff */
[----:B------:R-:W-:Y:S01]  /*115e0*/  STSM.16.M88.4 [R3], R88 ;  /* 0x0000005803007844 */ /* 0x000fe20000000200 */
[----:B------:R-:W-:-:S02]  /*115f0*/  F2FP.BF16.F32.PACK_AB R94, R123, R122 ;  /* 0x0000007a7b5e723e */ /* 0x000fc400000010ff */
[----:B------:R-:W-:Y:S01]  /*11600*/  F2FP.BF16.F32.PACK_AB R95, R129, R128 ;  /* 0x00000080815f723e */ /* 0x000fe200000010ff */
[----:B0-----:R-:W-:Y:S01]  /*11610*/  IMAD.U32 R84, RZ, RZ, UR12 ;  /* 0x0000000cff547e24 */ /* 0x001fe2000f8e00ff */
[----:B------:R-:W-:Y:S01]  /*11620*/  MOV R130, R130 ;  /* 0x0000008200827202 */ /* 0x000fe20000000f00 */
[----:B------:R-:W-:Y:S01]  /*11630*/  IMAD.U32 R85, RZ, RZ, UR13 ;  /* 0x0000000dff557e24 */ /* 0x000fe2000f8e00ff */
[----:B------:R-:W-:Y:S01]  /*11640*/  F2FP.BF16.F32.PACK_AB R4, R97, R96 ;  /* 0x000000606104723e */ /* 0x000fe200000010ff */
[----:B------:R-:W-:Y:S01]  /*11650*/  STSM.16.M88.4 [R22], R92 ;  /* 0x0000005c16007844 */ /* 0x000fe20000000200 */
[----:B------:R-:W-:Y:S01]  /*11660*/  F2FP.BF16.F32.PACK_AB R5, R99, R98 ;  /* 0x000000626305723e */ /* 0x000fe200000010ff */
[----:B------:R-:W-:Y:S01]  /*11670*/  ULDC.64 UR12, c[0x0][0xc08] ;  /* 0x00030200000c7ab9 */ /* 0x000fe20000000a00 */
[----:B------:R-:W-:Y:S02]  /*11680*/  F2FP.BF16.F32.PACK_AB R6, R101, R100 ;  /* 0x000000646506723e */ /* 0x000fe400000010ff */
[----:B------:R-:W-:-:S02]  /*11690*/  F2FP.BF16.F32.PACK_AB R7, R103, R102 ;  /* 0x000000666707723e */ /* 0x000fc400000010ff */
[----:B------:R-:W-:Y:S02]  /*116a0*/  F2FP.BF16.F32.PACK_AB R8, R105, R104 ;  /* 0x000000686908723e */ /* 0x000fe400000010ff */
[----:B------:R-:W-:Y:S01]  /*116b0*/  F2FP.BF16.F32.PACK_AB R9, R107, R106 ;  /* 0x0000006a6b09723e */ /* 0x000fe200000010ff */
[----:B------:R-:W-:Y:S01]  /*116c0*/  STSM.16.M88.4 [R130], R4 ;  /* 0x0000000482007844 */ /* 0x000fe20000000200 */
[----:B------:R-:W-:Y:S02]  /*116d0*/  F2FP.BF16.F32.PACK_AB R10, R109, R108 ;  /* 0x0000006c6d0a723e */ /* 0x000fe400000010ff */
[----:B------:R-:W-:Y:S02]  /*116e0*/  F2FP.BF16.F32.PACK_AB R11, R111, R110 ;  /* 0x0000006e6f0b723e */ /* 0x000fe400000010ff */
[----:B------:R-:W-:Y:S02]  /*116f0*/  F2FP.BF16.F32.PACK_AB R12, R113, R112 ;  /* 0x00000070710c723e */ /* 0x000fe400000010ff */
[----:B------:R-:W-:Y:S01]  /*11700*/  F2FP.BF16.F32.PACK_AB R13, R115, R114 ;  /* 0x00000072730d723e */ /* 0x000fe200000010ff */
[----:B------:R-:W-:Y:S01]  /*11710*/  STSM.16.M88.4 [R18], R8 ;  /* 0x0000000812007844 */ /* 0x000fe20000000200 */
[----:B------:R-:W-:-:S02]  /*11720*/  F2FP.BF16.F32.PACK_AB R14, R117, R116 ;  /* 0x00000074750e723e */ /* 0x000fc400000010ff */
[----:B------:R-:W-:Y:S02]  /*11730*/  F2FP.BF16.F32.PACK_AB R15, R119, R118 ;  /* 0x00000076770f723e */ /* 0x000fe400000010ff */
[----:B------:R-:W-:-:S03]  /*11740*/  ISETP.NE.U32.AND P0, PT, RZ, UR14, PT ;  /* 0x0000000eff007c0c */ /* 0x000fc6000bf05070 */
[----:B------:R0:W-:Y:S01]  /*11750*/  STSM.16.M88.4 [R17], R12 ;  /* 0x0000000c11007844 */ /* 0x0001e20000000200 */
[----:B------:R-:W-:Y:S01]  /*11760*/  BAR.SYNC.DEFER_BLOCKING 0x1, 0x100 ;  /* 0x0044000000007b1d */ /* 0x000fe20000010000 */
[----:B------:R-:W-:-:S07]  /*11770*/  ISETP.NE.AND.EX P0, PT, RZ, UR15, PT, P0 ;  /* 0x0000000fff007c0c */ /* 0x000fce000bf05300 */
[----:B0-----:R-:W0:Y:S06]  /*11780*/  LDC R17, c[0x0][0xbe8] ;  /* 0x0002fa00ff117b82 */ /* 0x001e2c0000000800 */
[----:B------:R-:W2:Y:S01]  /*11790*/  @P0 LDG.E R3, desc[UR20][R84.64] ;  /* 0x0000001454030981 */ /* 0x000ea2000c1e1900 */
[----:B------:R-:W-:Y:S01]  /*117a0*/  UISETP.NE.U32.AND UP0, UPT, UR12, URZ, UPT ;  /* 0x0000003f0c00728c */ /* 0x000fe2000bf05070 */
[----:B------:R-:W-:-:S03]  /*117b0*/  ULDC UR4, c[0x0][0xa88] ;  /* 0x0002a20000047ab9 */ /* 0x000fc60000000800 */
[----:B------:R-:W-:Y:S01]  /*117c0*/  UISETP.NE.AND.EX UP0, UPT, UR13, URZ, UPT, UP0 ;  /* 0x0000003f0d00728c */ /* 0x000fe2000bf05300 */
[----:B------:R-:W-:Y:S01]  /*117d0*/  IMAD.U32 R6, RZ, RZ, UR4 ;  /* 0x00000004ff067e24 */ /* 0x000fe2000f8e00ff */
[----:B------:R-:W-:-:S04]  /*117e0*/  ULDC UR4, c[0x0][0xad4] ;  /* 0x0002b50000047ab9 */ /* 0x000fc80000000800 */
[----:B------:R-:W-:Y:S02]  /*117f0*/  PLOP3.LUT P4, PT, PT, PT, UP0, 0x80, 0x0 ;  /* 0x000000000000781c */ /* 0x000fe40003f8f008 */
[----:B0-----:R-:W-:-:S03]  /*11800*/  ISETP.NE.AND P1, PT, R17, 0x1, PT ;  /* 0x000000011100780c */ /* 0x001fc60003f25270 */
[----:B------:R-:W-:-:S04]  /*11810*/  @UP0 ULEA UR12, UP1, UR9, UR12, 0x2 ;  /* 0x0000000c090c0291 */ /* 0x000fc8000f82103f */
[----:B------:R-:W-:Y:S02]  /*11820*/  @UP0 ULEA.HI.X UR13, UR9, UR13, UR16, 0x2, UP1 ;  /* 0x0000000d090d0291 */ /* 0x000fe400088f1410 */
[----:B------:R-:W-:Y:S01]  /*11830*/  UISETP.NE.AND UP0, UPT, UR19, URZ, UPT ;  /* 0x0000003f1300728c */ /* 0x000fe2000bf05270 */
[----:B------:R-:W-:-:S03]  /*11840*/  IMAD.U32 R4, RZ, RZ, UR12 ;  /* 0x0000000cff047e24 */ /* 0x000fc6000f8e00ff */
[----:B------:R-:W0:Y:S01]  /*11850*/  @P1 LDC R7, c[0x0][0xbec] ;  /* 0x0002fb00ff071b82 */ /* 0x000e220000000800 */
[----:B------:R-:W-:Y:S01]  /*11860*/  USEL UR4, UR19, UR4, UP0 ;  /* 0x0000000413047287 */ /* 0x000fe20008000000 */
[----:B------:R-:W-:Y:S01]  /*11870*/  IMAD.U32 R5, RZ, RZ, UR13 ;  /* 0x0000000dff057e24 */ /* 0x000fe2000f8e00ff */
[----:B------:R-:W-:Y:S02]  /*11880*/  UMOV UR22, 0x9b8 ;  /* 0x000009b800167882 */ /* 0x000fe40000000000 */
[----:B------:R-:W-:-:S03]  /*11890*/  UISETP.GT.AND UP1, UPT, UR4, 0x1, UPT ;  /* 0x000000010400788c */ /* 0x000fc6000bf24270 */
[----:B------:R-:W1:Y:S01]  /*118a0*/  @P1 LDC R9, c[0x0][0xbf0] ;  /* 0x0002fc00ff091b82 */ /* 0x000e620000000800 */
[----:B------:R-:W-:Y:S01]  /*118b0*/  USEL UR22, UR22, 0x978, UP1 ;  /* 0x0000097816167887 */ /* 0x000fe20008800000 */
[----:B------:R0:W5:Y:S01]  /*118c0*/  @P4 LDG.E R6, desc[UR20][R4.64] ;  /* 0x0000001404064981 */ /* 0x000162000c1e1900 */
[----:B------:R-:W-:Y:S01]  /*118d0*/  UISETP.NE.U32.AND UP0, UPT, UR14, URZ, UPT ;  /* 0x0000003f0e00728c */ /* 0x000fe2000bf05070 */
[----:B------:R-:W-:Y:S01]  /*118e0*/  VIADD R14, R204, UR17 ;  /* 0x00000011cc0e7c36 */ /* 0x000fe20008000000 */
[----:B------:R-:W-:Y:S01]  /*118f0*/  UMOV UR4, URZ ;  /* 0x0000003f00047c82 */ /* 0x000fe20008000000 */
[----:B------:R-:W-:Y:S02]  /*11900*/  USEL UR20, UR18, URZ, UP1 ;  /* 0x0000003f12147287 */ /* 0x000fe40008800000 */
[----:B------:R-:W-:-:S04]  /*11910*/  UISETP.NE.AND.EX UP0, UPT, UR15, URZ, UPT, UP0 ;  /* 0x0000003f0f00728c */ /* 0x000fc8000bf05300 */
        /* <DEDUP_REMOVED lines=9> */
[----:B------:R-:W-:Y:S02]  /*119b0*/  UIMAD.WIDE.U32 UR24, UR18, UR20, URZ ;  /* 0x00000014121872a5 */ /* 0x000fe4000f8e003f */
[----:B------:R-:W-:Y:S02]  /*119c0*/  UIMAD.WIDE.U32 UR12, UR16, UR9, URZ ;  /* 0x00000009100c72a5 */ /* 0x000fe4000f8e003f */
[----:B------:R-:W-:Y:S02]  /*119d0*/  UIMAD UR18, UR19, UR20, URZ ;  /* 0x00000014131272a4 */ /* 0x000fe4000f8e023f */
[----:B------:R-:W-:Y:S01]  /*119e0*/  UIMAD UR17, UR16, UR21, UR17 ;  /* 0x00000015101172a4 */ /* 0x000fe2000f8e0211 */
[----:B------:R-:W-:Y:S01]  /*119f0*/  IMAD.U32 R5, RZ, RZ, UR25 ;  /* 0x00000019ff057e24 */ /* 0x000fe2000f8e00ff */
[----:B------:R-:W-:Y:S02]  /*11a00*/  UIADD3 UR18, UR25, UR18, URZ ;  /* 0x0000001219127290 */ /* 0x000fe4000fffe03f */
[----:B------:R-:W-:-:S02]  /*11a10*/  UIADD3 UR23, UR15, UR23, URZ ;  /* 0x000000170f177290 */ /* 0x000fc4000fffe03f */
[----:B------:R-:W-:Y:S02]  /*11a20*/  UIADD3 UR17, UR13, UR17, URZ ;  /* 0x000000110d117290 */ /* 0x000fe4000fffe03f */
[----:B------:R-:W-:Y:S01]  /*11a30*/  IMAD.U32 R10, RZ, RZ, UR18 ;  /* 0x00000012ff0a7e24 */ /* 0x000fe2000f8e00ff */
[----:B--2---:R-:W-:Y:S01]  /*11a40*/  @P0 R2UR UR4, R3 ;  /* 0x00000000030402ca */ /* 0x004fe200000e0000 */
[----:B------:R-:W-:Y:S01]  /*11a50*/  IMAD.MOV.U32 R3, RZ, RZ, R14 ;  /* 0x000000ffff037224 */ /* 0x000fe200078e000e */
[----:B-1----:R-:W-:Y:S01]  /*11a60*/  @P1 SHF.R.U32.HI R3, RZ, R9, R4 ;  /* 0x00000009ff031219 */ /* 0x002fe20000011604 */
[----:B------:R-:W-:-:S03]  /*11a70*/  IMAD.U32 R4, RZ, RZ, UR24 ;  /* 0x00000018ff047e24 */ /* 0x000fc6000f8e00ff */
[--C-:B------:R-:W-:Y:S01]  /*11a80*/  SHF.R.S32.HI R5, RZ, 0x1f, R3.reuse ;  /* 0x0000001fff057819 */ /* 0x100fe20000011403 */
[----:B------:R-:W-:-:S04]  /*11a90*/  IMAD.MOV R8, RZ, RZ, -R3 ;  /* 0x000000ffff087224 */ /* 0x000fc800078e0a03 */
[----:B------:R-:W-:Y:S02]  /*11aa0*/  IMAD R7, R17, R8, R14 ;  /* 0x0000000811077224 */ /* 0x000fe400078e020e */
[----:B------:R-:W-:Y:S02]  /*11ab0*/  UIADD3 UR14, UP0, UP2, UR12, UR14, UR4 ;  /* 0x0000000e0c0e7290 */ /* 0x000fe4000fa1e004 */
[----:B------:R-:W-:Y:S01]  /*11ac0*/  USHF.R.S32.HI UR16, URZ, 0x1f, UR4 ;  /* 0x0000001f3f107899 */ /* 0x000fe20008011404 */
[----:B------:R-:W-:-:S03]  /*11ad0*/  ULDC.64 UR12, c[0x0][UR22+0x210] ;  /* 0x00008400160c7abb */ /* 0x000fc60008000a00 */
        /* <DEDUP_REMOVED lines=19> */
.L_x_5494:
[----:B------:R-:W2:Y:S01]  /*11c10*/  LDL R3, [R1+0x48] ;  /* 0x0000480001037983 */ /* 0x000ea20000100800 */
[----:B------:R-:W-:Y:S02]  /*11c20*/  R2UR UR12, R23 ;  /* 0x00000000170c72ca */ /* 0x000fe400000e0000 */
[----:B------:R-:W-:Y:S01]  /*11c30*/  LOP3.LUT P0, RZ, R235, 0x3, RZ, 0xc0, !PT ;  /* 0x00000003ebff7812 */ /* 0x000fe2000780c0ff */
[----:B------:R-:W-:Y:S04]  /*11c40*/  SHFL.IDX PT, R4, R7, RZ, 0x1c1f ;  /* 0x001c1fff07047589 */ /* 0x000fe800000e0000 */
[----:B------:R-:W0:Y:S04]  /*11c50*/  SHFL.IDX PT, R5, R10, RZ, 0x1c1f ;  /* 0x001c1fff0a057589 */ /* 0x000e2800000e0000 */
[----:B------:R-:W-:Y:S04]  /*11c60*/  SHFL.IDX PT, R8, R7, 0x1, 0x1c1f ;  /* 0x003c1f0007087f89 */ /* 0x000fe800000e0000 */
[----:B------:R-:W1:Y:S01]  /*11c70*/  SHFL.IDX PT, R9, R10, 0x1, 0x1c1f ;  /* 0x003c1f000a097f89 */ /* 0x000e6200000e0000 */
[----:B--2---:R-:W-:Y:S01]  /*11c80*/  VIADD R12, R3, UR12 ;  /* 0x0000000c030c7c36 */ /* 0x004fe20008000000 */
[----:B------:R-:W-:Y:S01]  /*11c90*/  ULDC.64 UR12, c[0x0][0x208] ;  /* 0x00008200000c7ab9 */ /* 0x000fe20000000a00 */
[----:B-----5:R-:W-:-:S02]  /*11ca0*/  IMAD R3, R6, R17, RZ ;  /* 0x0000001106037224 */ /* 0x020fc400078e02ff */
[----:B------:R-:W-:-:S03]  /*11cb0*/  VIADD R6, R12, 0x8 ;  /* 0x000000080c067836 */ /* 0x000fc60000000000 */
[-C--:B------:R-:W-:Y:S02]  /*11cc0*/  ISETP.GE.OR P2, PT, R12, R3.reuse, P0 ;  /* 0x000000030c00720c */ /* 0x080fe40000746670 */
[----:B------:R-:W-:-:S11]  /*11cd0*/  ISETP.GE.OR P0, PT, R6, R3, P0 ;  /* 0x000000030600720c */ /* 0x000fd60000706670 */
[----:B0-----:R0:W-:Y:S04]  /*11ce0*/  @!P2 ST.E desc[UR12][R4.64], R0 ;  /* 0x000000000400a985 */ /* 0x0011e8000c10190c */
[----:B-1----:R0:W-:Y:S01]  /*11cf0*/  @!P0 ST.E desc[UR12][R8.64], R2 ;  /* 0x0000000208008985 */ /* 0x0021e2000c10190c */
[----:B------:R-:W-:-:S13]  /*11d00*/  PLOP3.LUT P0, PT, PT, PT, UP1, 0x80, 0x0 ;  /* 0x000000000000781c */ /* 0x000fda0003f0f018 */
[----:B0-----:R-:W-:Y:S05]  /*11d10*/  @P0 BRA `(.L_x_5495) ;  /* 0x0000000c00640947 */ /* 0x001fea0003800000 */
[----:B------:R-:W-:Y:S01]  /*11d20*/  IMAD.SHL.U32 R63, R205, 0x8, RZ ;  /* 0x00000008cd3f7824 */ /* 0x000fe200078e00ff */
[----:B------:R-:W0:Y:S01]  /*11d30*/  @P1 LDC R57, c[0x0][0xbec] ;  /* 0x0002fb00ff391b82 */ /* 0x000e220000000800 */
[----:B------:R-:W-:Y:S01]  /*11d40*/  IMAD.MOV.U32 R5, RZ, RZ, 0x2 ;  /* 0x00000002ff057424 */ /* 0x000fe200078e00ff */
[----:B------:R-:W-:Y:S01]  /*11d50*/  ULDC.64 UR12, c[0x0][0x208] ;  /* 0x00008200000c7ab9 */ /* 0x000fe20000000a00 */
[----:B------:R-:W-:Y:S01]  /*11d60*/  IMAD R4, R232, 0x40, R63 ;  /* 0x00000040e8047824 */ /* 0x000fe200078e023f */
[----:B------:R-:W-:Y:S01]  /*11d70*/  R2UR UR17, R23 ;  /* 0x00000000171172ca */ /* 0x000fe200000e0000 */
        /* <DEDUP_REMOVED lines=84> */
[----:B------:R-:W-:Y:S01]  /*122c0*/  UIADD3 UR11, UR11, UR12, URZ ;  /* 0x0000000c0b0b7290 */ /* 0x000fe2000fffe03f */
[----:B------:R-:W-:-:S02]  /*122d0*/  VIADD R18, R0, UR17 ;  /* 0x0000001100127c36 */ /* 0x000fc40008000000 */
[----:B------:R-:W-:Y:S02]  /*122e0*/  ULDC.64 UR12, c[0x0][0xae8] ;  /* 0x0002ba00000c7ab9 */ /* 0x000fe40000000a00 */
[----:B------:R-:W-:Y:S01]  /*122f0*/  UIMAD.WIDE.U32 UR10, UR18, UR12, UR10 ;  /* 0x0000000c120a72a5 */ /* 0x000fe2000f8e000a */
[----:B0-----:R-:W-:Y:S01]  /*12300*/  @P1 IMAD.HI.U32 R0, R18, R57, RZ ;  /* 0x0000003912001227 */ /* 0x001fe200078e00ff */
[----:B------:R-:W-:Y:S02]  /*12310*/  USHF.R.S32.HI UR4, URZ, 0x1f, UR9 ;  /* 0x0000001f3f047899 */ /* 0x000fe40008011409 */
[----:B------:R-:W-:Y:S01]  /*12320*/  UIMAD UR11, UR18, UR13, UR11 ;  /* 0x0000000d120b72a4 */ /* 0x000fe2000f8e020b */
[----:B------:R-:W-:Y:S02]  /*12330*/  IMAD.MOV.U32 R59, RZ, RZ, R18 ;  /* 0x000000ffff3b7224 */ /* 0x000fe400078e0012 */
[----:B------:R-:W-:Y:S01]  /*12340*/  ULDC.64 UR12, c[0x0][0xaf0] ;  /* 0x0002bc00000c7ab9 */ /* 0x000fe20000000a00 */
[----:B-1----:R-:W-:Y:S01]  /*12350*/  @P1 SHF.R.U32.HI R59, RZ, R61, R0 ;  /* 0x0000003dff3b1219 */ /* 0x002fe20000011600 */
[----:B------:R-:W-:-:S02]  /*12360*/  UIMAD UR4, UR4, UR12, URZ ;  /* 0x0000000c040472a4 */ /* 0x000fc4000f8e023f */
[----:B------:R-:W-:Y:S01]  /*12370*/  UIMAD.WIDE.U32 UR10, UR9, UR12, UR10 ;  /* 0x0000000c090a72a5 */ /* 0x000fe2000f8e000a */
[--C-:B------:R-:W-:Y:S01]  /*12380*/  SHF.R.S32.HI R0, RZ, 0x1f, R59.reuse ;  /* 0x0000001fff007819 */ /* 0x100fe2000001143b */
[----:B------:R-:W-:Y:S01]  /*12390*/  UIMAD UR4, UR9, UR13, UR4 ;  /* 0x0000000d090472a4 */ /* 0x000fe2000f8e0204 */
[----:B------:R-:W-:Y:S02]  /*123a0*/  IMAD.MOV R2, RZ, RZ, -R59 ;  /* 0x000000ffff027224 */ /* 0x000fe400078e0a3b */
[----:B------:R-:W-:Y:S01]  /*123b0*/  ULDC.64 UR12, c[0x0][0xae0] ;  /* 0x0002b800000c7ab9 */ /* 0x000fe20000000a00 */
[----:B------:R-:W-:Y:S01]  /*123c0*/  UIADD3 UR4, UR11, UR4, URZ ;  /* 0x000000040b047290 */ /* 0x000fe2000fffe03f */
[----:B------:R-:W-:Y:S02]  /*123d0*/  IMAD R0, R0, UR12, RZ ;  /* 0x0000000c00007c24 */ /* 0x000fe4000f8e02ff */
[----:B------:R-:W-:Y:S02]  /*123e0*/  IMAD R17, R17, R2, R18 ;  /* 0x0000000211117224 */ /* 0x000fe400078e0212 */
[----:B------:R-:W-:-:S02]  /*123f0*/  IMAD.U32 R57, RZ, RZ, UR11 ;  /* 0x0000000bff397e24 */ /* 0x000fc4000f8e00ff */
[----:B------:R-:W-:Y:S01]  /*12400*/  IMAD.U32 R56, RZ, RZ, UR10 ;  /* 0x0000000aff387e24 */ /* 0x000fe2000f8e00ff */
[----:B------:R-:W-:Y:S01]  /*12410*/  ULDC.64 UR10, c[0x0][0xad8] ;  /* 0x0002b600000a7ab9 */ /* 0x000fe20000000a00 */
[----:B------:R-:W-:Y:S02]  /*12420*/  IMAD.U32 R57, RZ, RZ, UR4 ;  /* 0x00000004ff397e24 */ /* 0x000fe4000f8e00ff */
[C---:B------:R-:W-:Y:S01]  /*12430*/  IMAD R61, R59.reuse, UR13, R0 ;  /* 0x0000000d3b3d7c24 */ /* 0x040fe2000f8e0200 */
[----:B------:R-:W-:Y:S01]  /*12440*/  SHF.R.S32.HI R0, RZ, 0x1f, R17 ;  /* 0x0000001fff007819 */ /* 0x000fe20000011411 */
[----:B------:R-:W-:-:S04]  /*12450*/  IMAD.WIDE.U32 R56, R59, UR12, R56 ;  /* 0x0000000c3b387c25 */ /* 0x000fc8000f8e0038 */
[----:B------:R-:W-:Y:S02]  /*12460*/  IMAD R2, R0, UR10, RZ ;  /* 0x0000000a00027c24 */ /* 0x000fe4000f8e02ff */
[----:B------:R-:W-:Y:S02]  /*12470*/  VIADD R18, R232, UR17 ;  /* 0x00000011e8127c36 */ /* 0x000fe40008000000 */
[----:B------:R-:W-:Y:S02]  /*12480*/  IMAD.IADD R57, R57, 0x1, R61 ;  /* 0x0000000139397824 */ /* 0x000fe400078e023d */
[C---:B------:R-:W-:Y:S02]  /*12490*/  IMAD R59, R17.reuse, UR11, R2 ;  /* 0x0000000b113b7c24 */ /* 0x040fe4000f8e0202 */
[C---:B------:R-:W-:Y:S01]  /*124a0*/  VIADD R2, R18.reuse, 0x40 ;  /* 0x0000004012027836 */ /* 0x040fe20000000000 */
[----:B------:R-:W-:Y:S01]  /*124b0*/  UIADD3 UR8, UR8, 0x36820, URZ ;  /* 0x0003682008087890 */ /* 0x000fe2000fffe03f */
[----:B------:R-:W-:Y:S01]  /*124c0*/  IMAD.WIDE.U32 R56, R17, UR10, R56 ;  /* 0x0000000a11387c25 */ /* 0x000fe2000f8e0038 */
[-C--:B------:R-:W-:Y:S01]  /*124d0*/  ISETP.GE.AND P2, PT, R18, R3.reuse, PT ;  /* 0x000000031200720c */ /* 0x080fe20003f46270 */
[----:B------:R-:W-:Y:S01]  /*124e0*/  ULDC.64 UR10, c[0x0][0xa80] ;  /* 0x0002a000000a7ab9 */ /* 0x000fe20000000a00 */
[----:B------:R-:W-:Y:S01]  /*124f0*/  ISETP.GE.AND P1, PT, R2, R3, PT ;  /* 0x000000030200720c */ /* 0x000fe20003f26270 */
[----:B------:R-:W-:Y:S01]  /*12500*/  IMAD.IADD R17, R57, 0x1, R59 ;  /* 0x0000000139117824 */ /* 0x000fe200078e023b */
[----:B------:R-:W-:Y:S01]  /*12510*/  UPRMT UR8, URZ, 0x654, UR8 ;  /* 0x000006543f087896 */ /* 0x000fe20008000008 */
[----:B------:R-:W-:Y:S01]  /*12520*/  LEA R2, P3, R56, UR10, 0x1 ;  /* 0x0000000a38027c11 */ /* 0x000fe2000f8608ff */
[----:B------:R-:W-:-:S03]  /*12530*/  VIADD R0, R18, 0x20 ;  /* 0x0000002012007836 */ /* 0x000fc60000000000 */
[----:B------:R-:W-:Y:S01]  /*12540*/  LEA.HI.X R17, R56, UR11, R17, 0x1, P3 ;  /* 0x0000000b38117c11 */ /* 0x000fe200098f0c11 */
[C---:B------:R-:W-:Y:S01]  /*12550*/  VIADD R65, R63.reuse, 0x40 ;  /* 0x000000403f417836 */ /* 0x040fe20000000000 */
[----:B------:R-:W-:Y:S01]  /*12560*/  ISETP.GE.AND P0, PT, R0, R3, PT ;  /* 0x000000030000720c */ /* 0x000fe20003f06270 */
[----:B------:R-:W-:Y:S01]  /*12570*/  VIADD R67, R63, 0x80 ;  /* 0x000000803f437836 */ /* 0x000fe20000000000 */
[----:B--2---:R-:W-:Y:S01]  /*12580*/  SYNCS.ARRIVE.TRANS64.RED.A1T0 RZ, [UR8], RZ ;  /* 0x000000ffffff79a7 */ /* 0x004fe20008100408 */
[----:B------:R0:W1:Y:S01]  /*12590*/  SHFL.IDX PT, R60, R2, RZ, 0x181f ;  /* 0x00181fff023c7589 */ /* 0x00006200000e0000 */
[----:B------:R-:W-:Y:S03]  /*125a0*/  BSSY B1, `(.L_x_5496) ;  /* 0x0000014000017945 */ /* 0x000fe60003800000 */
[----:B------:R0:W2:Y:S01]  /*125b0*/  SHFL.IDX PT, R0, R17, RZ, 0x181f ;  /* 0x00181fff11007589 */ /* 0x0000a200000e0000 */
[----:B------:R-:W-:-:S02]  /*125c0*/  SHF.R.S32.HI R62, RZ, 0x1f, R63 ;  /* 0x0000001fff3e7819 */ /* 0x000fc4000001143f */
        /* <DEDUP_REMOVED lines=17> */
.L_x_5497:
[----:B------:R-:W-:Y:S05]  /*126e0*/  BSYNC B1 ;  /* 0x0000000000017941 */ /* 0x000fea0003800000 */
.L_x_5496:
[----:B--2---:R2:W4:Y:S01]  /*126f0*/  SHFL.IDX PT, R0, R17, 0x1, 0x181f ;  /* 0x00381f0011007f89 */ /* 0x00452200000e0000 */
[----:B------:R-:W-:Y:S03]  /*12700*/  BSSY B1, `(.L_x_5498) ;  /* 0x0000011000017945 */ /* 0x000fe60003800000 */
[----:B---3-5:R2:W3:Y:S01]  /*12710*/  SHFL.IDX PT, R24, R2, 0x1, 0x181f ;  /* 0x00381f0002187f89 */ /* 0x0284e200000e0000 */
[----:B------:R-:W-:Y:S05]  /*12720*/  @P0 BRA `(.L_x_5499) ;  /* 0x0000000000380947 */ /* 0x000fea0003800000 */
[----:B------:R-:W-:Y:S01]  /*12730*/  ULDC UR4, c[0x0][0xac8] ;  /* 0x0002b20000047ab9 */ /* 0x000fe20000000800 */
[----:B------:R-:W-:Y:S01]  /*12740*/  ULDC.64 UR8, c[0x0][0x208] ;  /* 0x0000820000087ab9 */ /* 0x000fe20000000a00 */
[----:B------:R-:W-:Y:S02]  /*12750*/  ISETP.GE.AND P4, PT, R63, UR4, PT ;  /* 0x000000043f007c0c */ /* 0x000fe4000bf86270 */
[----:B------:R-:W-:Y:S02]  /*12760*/  ISETP.GE.AND P5, PT, R65, UR4, PT ;  /* 0x0000000441007c0c */ /* 0x000fe4000bfa6270 */
[----:B------:R-:W-:-:S09]  /*12770*/  ISETP.GE.AND P6, PT, R67, UR4, PT ;  /* 0x0000000443007c0c */ /* 0x000fd2000bfc6270 */
[-C--:B---3--:R-:W-:Y:S02]  /*12780*/  @!P4 LEA R4, P0, R63, R24.reuse, 0x1 ;  /* 0x000000183f04c211 */ /* 0x088fe400078008ff */
        /* <DEDUP_REMOVED lines=8> */
.L_x_5499:
[----:B------:R-:W-:Y:S05]  /*12810*/  BSYNC B1 ;  /* 0x0000000000017941 */ /* 0x000fea0003800000 */
.L_x_5498:
[----:B----4-:R4:W0:Y:S01]  /*12820*/  SHFL.IDX PT, R0, R17, 0x2, 0x181f ;  /* 0x00581f0011007f89 */ /* 0x01082200000e0000 */
[----:B------:R-:W-:Y:S03]  /*12830*/  BSSY B1, `(.L_x_5500) ;  /* 0x0000011000017945 */ /* 0x000fe60003800000 */
[----:B---3--:R4:W3:Y:S01]  /*12840*/  SHFL.IDX PT, R8, R2, 0x2, 0x181f ;  /* 0x00581f0002087f89 */ /* 0x0088e200000e0000 */
        /* <DEDUP_REMOVED lines=15> */
.L_x_5501:
[----:B------:R-:W-:Y:S05]  /*12940*/  BSYNC B1 ;  /* 0x0000000000017941 */ /* 0x000fea0003800000 */
.L_x_5500:
[----:B0-----:R-:W-:Y:S01]  /*12950*/  VIADD R0, R18, 0x60 ;  /* 0x0000006012007836 */ /* 0x001fe20000000000 */
[----:B--2-4-:R-:W4:Y:S04]  /*12960*/  SHFL.IDX PT, R17, R17, 0x3, 0x181f ;  /* 0x00781f0011117f89 */ /* 0x014f2800000e0000 */
[----:B------:R-:W-:Y:S01]  /*12970*/  ISETP.GE.AND P0, PT, R0, R3, PT ;  /* 0x000000030000720c */ /* 0x000fe20003f06270 */
[----:B------:R0:W2:-:S12]  /*12980*/  SHFL.IDX PT, R6, R2, 0x3, 0x181f ;  /* 0x00781f0002067f89 */ /* 0x00009800000e0000 */
[----:B0-----:R-:W-:Y:S05]  /*12990*/  @P0 BRA `(.L_x_5502) ;  /* 0x0000002000680947 */ /* 0x001fea0003800000 */
[----:B------:R-:W-:Y:S01]  /*129a0*/  ULDC UR4, c[0x0][0xac8] ;  /* 0x0002b20000047ab9 */ /* 0x000fe20000000800 */
[----:B------:R-:W-:Y:S01]  /*129b0*/  ULDC.64 UR8, c[0x0][0x208] ;  /* 0x0000820000087ab9 */ /* 0x000fe20000000a00 */
[----:B------:R-:W-:Y:S02]  /*129c0*/  ISETP.GE.AND P2, PT, R63, UR4, PT ;  /* 0x000000043f007c0c */ /* 0x000fe4000bf46270 */
[----:B------:R-:W-:-:S11]  /*129d0*/  ISETP.GE.AND P3, PT, R65, UR4, PT ;  /* 0x0000000441007c0c */ /* 0x000fd6000bf66270 */
[-C--:B--2---:R-:W-:Y:S02]  /*129e0*/  @!P2 LEA R2, P0, R63, R6.reuse, 0x1 ;  /* 0x000000063f02a211 */ /* 0x084fe400078008ff */
[----:B------:R-:W-:Y:S02]  /*129f0*/  @!P3 LEA R4, P1, R65, R6, 0x1 ;  /* 0x000000064104b211 */ /* 0x000fe400078208ff */
[-C--:B----4-:R-:W-:Y:S02]  /*12a00*/  @!P2 LEA.HI.X R3, R63, R17.reuse, R62, 0x1, P0 ;  /* 0x000000113f03a211 */ /* 0x090fe400000f0c3e */
        /* <DEDUP_REMOVED lines=10> */
.L_x_5495:
        /* <DEDUP_REMOVED lines=43> */
[----:B------:R-:W-:Y:S01]  /*12d60*/  IMAD R17, R17, R2, R14 ;  /* 0x0000000211117224 */ /* 0x000fe200078e020e */
[----:B------:R-:W-:Y:S01]  /*12d70*/  SHF.R.S32.HI R95, RZ, 0x1f, R224 ;  /* 0x0000001fff5f7819 */ /* 0x000fe200000114e0 */
        /* <DEDUP_REMOVED lines=26> */
[----:B------:R-:W-:Y:S01]  /*12f20*/  VIADD R7, R19, 0x20 ;  /* 0x0000002013077836 */ /* 0x000fe20000000000 */
[----:B------:R-:W-:Y:S01]  /*12f30*/  ISETP.GE.AND P4, PT, R231, UR4, PT ;  /* 0x00000004e7007c0c */ /* 0x000fe2000bf86270 */
[----:B------:R-:W-:Y:S01]  /*12f40*/  ULDC.64 UR8, c[0x0][0x208] ;  /* 0x0000820000087ab9 */ /* 0x000fe20000000a00 */
[----:B------:R-:W-:Y:S02]  /*12f50*/  ISETP.GE.AND P3, PT, R230, UR4, PT ;  /* 0x00000004e6007c0c */ /* 0x000fe4000bf66270 */
[----:B------:R-:W-:Y:S02]  /*12f60*/  ISETP.GE.AND P5, PT, R19, UR4, PT ;  /* 0x0000000413007c0c */ /* 0x000fe4000bfa6270 */
[----:B------:R-:W-:Y:S02]  /*12f70*/  ISETP.GE.AND P0, PT, R7, UR4, PT ;  /* 0x0000000407007c0c */ /* 0x000fe4000bf06270 */
[----:B------:R-:W-:-:S02]  /*12f80*/  ISETP.GE.AND P1, PT, R208, UR4, PT ;  /* 0x00000004d0007c0c */ /* 0x000fc4000bf26270 */
[----:B------:R-:W-:Y:S02]  /*12f90*/  SHF.R.S32.HI R9, RZ, 0x1f, R7 ;  /* 0x0000001fff097819 */ /* 0x000fe40000011407 */
[----:B------:R-:W-:Y:S02]  /*12fa0*/  SHF.R.S32.HI R17, RZ, 0x1f, R207 ;  /* 0x0000001fff117819 */ /* 0x000fe400000114cf */
[-C--:B-1----:R-:W-:Y:S02]  /*12fb0*/  @!P4 LEA R12, P6, R231, R4.reuse, 0x2 ;  /* 0x00000004e70cc211 */ /* 0x082fe400078c10ff */
[C---:B------:R-:W-:Y:S01]  /*12fc0*/  @!P3 LEA R14, P2, R230.reuse, R4, 0x2 ;  /* 0x00000004e60eb211 */ /* 0x040fe200078410ff */
[----:B--2---:R-:W-:Y:S01]  /*12fd0*/  @!P5 IMAD.WIDE R10, R19, 0x4, R4 ;  /* 0x00000004130ad825 */ /* 0x004fe200078e0204 */
[-C--:B------:R-:W-:Y:S02]  /*12fe0*/  @!P4 LEA.HI.X R13, R231, R5.reuse, R136, 0x2, P6 ;  /* 0x00000005e70dc211 */ /* 0x080fe400030f1488 */
[----:B------:R-:W-:-:S02]  /*12ff0*/  @!P3 LEA.HI.X R15, R230, R5, R135, 0x2, P2 ;  /* 0x00000005e60fb211 */ /* 0x000fc400010f1487 */
[----:B------:R-:W-:Y:S01]  /*13000*/  ISETP.GE.AND P2, PT, R207, UR4, PT ;  /* 0x00000004cf007c0c */ /* 0x000fe2000bf46270 */
[----:B------:R1:W-:Y:S01]  /*13010*/  @!P5 ST.E.64 desc[UR8][R10.64], R24 ;  /* 0x000000180a00d985 */ /* 0x0003e2000c101b08 */
[CC--:B------:R-:W-:Y:S02]  /*13020*/  @!P0 LEA R8, P6, R7.reuse, R4.reuse, 0x2 ;  /* 0x0000000407088211 */ /* 0x0c0fe400078c10ff */
[----:B------:R-:W-:Y:S01]  /*13030*/  @!P1 LEA R22, P5, R208, R4, 0x2 ;  /* 0x00000004d0169211 */ /* 0x000fe200078a10ff */
[----:B------:R2:W-:Y:S01]  /*13040*/  @!P4 ST.E.64 desc[UR8][R12.64], R28 ;  /* 0x0000001c0c00c985 */ /* 0x0005e2000c101b08 */
[----:B------:R-:W-:Y:S02]  /*13050*/  @!P0 LEA.HI.X R9, R7, R5, R9, 0x2, P6 ;  /* 0x0000000507098211 */ /* 0x000fe400030f1409 */
[----:B------:R-:W-:Y:S01]  /*13060*/  SHF.R.S32.HI R7, RZ, 0x1f, R208 ;  /* 0x0000001fff077819 */ /* 0x000fe200000114d0 */
[----:B------:R3:W-:Y:S01]  /*13070*/  @!P3 ST.E.64 desc[UR8][R14.64], R32 ;  /* 0x000000200e00b985 */ /* 0x0007e2000c101b08 */
[----:B------:R-:W-:-:S02]  /*13080*/  ISETP.GE.AND P3, PT, R229, UR4, PT ;  /* 0x00000004e5007c0c */ /* 0x000fc4000bf66270 */
[----:B------:R-:W-:Y:S02]  /*13090*/  ISETP.GE.AND P4, PT, R228, UR4, PT ;  /* 0x00000004e4007c0c */ /* 0x000fe4000bf86270 */
[-C--:B------:R-:W-:Y:S02]  /*130a0*/  @!P1 LEA.HI.X R23, R208, R5.reuse, R7, 0x2, P5 ;  /* 0x00000005d0179211 */ /* 0x080fe400028f1407 */
[----:B------:R-:W-:Y:S02]  /*130b0*/  ISETP.GE.AND P5, PT, R227, UR4, PT ;  /* 0x00000004e3007c0c */ /* 0x000fe4000bfa6270 */
[CC--:B------:R-:W-:Y:S01]  /*130c0*/  @!P2 LEA R84, P6, R207.reuse, R4.reuse, 0x2 ;  /* 0x00000004cf54a211 */ /* 0x0c0fe200078c10ff */
[----:B------:R-:W-:Y:S03]  /*130d0*/  @!P1 ST.E.64 desc[UR8][R22.64], R36 ;  /* 0x0000002416009985 */ /* 0x000fe6000c101b08 */
[----:B------:R-:W-:Y:S01]  /*130e0*/  @!P2 LEA.HI.X R85, R207, R5, R17, 0x2, P6 ;  /* 0x00000005cf55a211 */ /* 0x000fe200030f1411 */
[----:B------:R4:W-:Y:S01]  /*130f0*/  @!P0 ST.E.64 desc[UR8][R8.64], R40 ;  /* 0x0000002808008985 */ /* 0x0009e2000c101b08 */
[----:B-1----:R-:W-:-:S02]  /*13100*/  @!P3 LEA R10, P1, R229, R4, 0x2 ;  /* 0x00000004e50ab211 */ /* 0x002fc400078210ff */
[----:B------:R-:W-:Y:S01]  /*13110*/  ISETP.GE.AND P0, PT, R226, UR4, PT ;  /* 0x00000004e2007c0c */ /* 0x000fe2000bf06270 */
[----:B------:R-:W-:Y:S01]  /*13120*/  @!P2 ST.E.64 desc[UR8][R84.64], R44 ;  /* 0x0000002c5400a985 */ /* 0x000fe2000c101b08 */
[-C--:B------:R-:W-:Y:S02]  /*13130*/  @!P3 LEA.HI.X R11, R229, R5.reuse, R134, 0x2, P1 ;  /* 0x00000005e50bb211 */ /* 0x080fe400008f1486 */
[----:B------:R-:W-:Y:S02]  /*13140*/  ISETP.GE.AND P1, PT, R225, UR4, PT ;  /* 0x00000004e1007c0c */ /* 0x000fe4000bf26270 */
[CC--:B--2---:R-:W-:Y:S01]  /*13150*/  @!P4 LEA R12, P2, R228.reuse, R4.reuse, 0x2 ;  /* 0x00000004e40cc211 */ /* 0x0c4fe200078410ff */
[----:B------:R1:W-:Y:S01]  /*13160*/  @!P3 ST.E.64 desc[UR8][R10.64], R48 ;  /* 0x000000300a00b985 */ /* 0x0003e2000c101b08 */
[----:B---3--:R-:W-:Y:S02]  /*13170*/  @!P5 LEA R14, P6, R227, R4, 0x2 ;  /* 0x00000004e30ed211 */ /* 0x008fe400078c10ff */
[----:B------:R-:W-:-:S02]  /*13180*/  @!P4 LEA.HI.X R13, R228, R5, R133, 0x2, P2 ;  /* 0x00000005e40dc211 */ /* 0x000fc400010f1485 */
[----:B------:R-:W-:Y:S02]  /*13190*/  ISETP.GE.AND P2, PT, R224, UR4, PT ;  /* 0x00000004e0007c0c */ /* 0x000fe4000bf46270 */
[----:B------:R-:W-:Y:S01]  /*131a0*/  @!P5 LEA.HI.X R15, R227, R5, R132, 0x2, P6 ;  /* 0x00000005e30fd211 */ /* 0x000fe200030f1484 */
[----:B------:R2:W-:Y:S01]  /*131b0*/  @!P4 ST.E.64 desc[UR8][R12.64], R52 ;  /* 0x000000340c00c985 */ /* 0x0005e2000c101b08 */
[-C--:B----4-:R-:W-:Y:S02]  /*131c0*/  @!P0 LEA R8, P6, R226, R4.reuse, 0x2 ;  /* 0x00000004e2088211 */ /* 0x090fe400078c10ff */
[----:B------:R-:W-:Y:S01]  /*131d0*/  @!P1 LEA R22, P3, R225, R4, 0x2 ;  /* 0x00000004e1169211 */ /* 0x000fe200078610ff */
[----:B------:R3:W-:Y:S01]  /*131e0*/  @!P5 ST.E.64 desc[UR8][R14.64], R56 ;  /* 0x000000380e00d985 */ /* 0x0007e2000c101b08 */
[----:B------:R-:W-:Y:S02]  /*131f0*/  ISETP.GE.AND P5, PT, R223, UR4, PT ;  /* 0x00000004df007c0c */ /* 0x000fe4000bfa6270 */
[----:B------:R-:W-:-:S02]  /*13200*/  ISETP.GE.AND P4, PT, R222, UR4, PT ;  /* 0x00000004de007c0c */ /* 0x000fc4000bf86270 */
[-C--:B------:R-:W-:Y:S02]  /*13210*/  @!P1 LEA.HI.X R23, R225, R5.reuse, R130, 0x2, P3 ;  /* 0x00000005e1179211 */ /* 0x080fe400018f1482 */
[----:B------:R-:W-:Y:S02]  /*13220*/  ISETP.GE.AND P3, PT, R221, UR4, PT ;  /* 0x00000004dd007c0c */ /* 0x000fe4000bf66270 */
[----:B------:R-:W-:Y:S02]  /*13230*/  @!P0 LEA.HI.X R9, R226, R5, R131, 0x2, P6 ;  /* 0x00000005e2098211 */ /* 0x000fe400030f1483 */
[----:B------:R-:W-:-:S03]  /*13240*/  @!P2 LEA R24, P6, R224, R4, 0x2 ;  /* 0x00000004e018a211 */ /* 0x000fc600078c10ff */
[----:B------:R4:W-:Y:S01]  /*13250*/  @!P0 ST.E.64 desc[UR8][R8.64], R60 ;  /* 0x0000003c08008985 */ /* 0x0009e2000c101b08 */
[-C--:B------:R-:W-:Y:S02]  /*13260*/  @!P2 LEA.HI.X R25, R224, R5.reuse, R95, 0x2, P6 ;  /* 0x00000005e019a211 */ /* 0x080fe400030f145f */
[CC--:B-1----:R-:W-:Y:S01]  /*13270*/  @!P5 LEA R10, P6, R223.reuse, R4.reuse, 0x2 ;  /* 0x00000004df0ad211 */ /* 0x0c2fe200078c10ff */
[----:B------:R1:W-:Y:S01]  /*13280*/  @!P1 ST.E.64 desc[UR8][R22.64], R64 ;  /* 0x0000004016009985 */ /* 0x0003e2000c101b08 */
[-C--:B--2---:R-:W-:Y:S02]  /*13290*/  @!P4 LEA R12, P0, R222, R4.reuse, 0x2 ;  /* 0x00000004de0cc211 */ /* 0x084fe400078010ff */
[----:B------:R-:W-:Y:S01]  /*132a0*/  @!P5 LEA.HI.X R11, R223, R5, R94, 0x2, P6 ;  /* 0x00000005df0bd211 */ /* 0x000fe200030f145e */
[----:B------:R2:W-:Y:S01]  /*132b0*/  @!P2 ST.E.64 desc[UR8][R24.64], R68 ;  /* 0x000000441800a985 */ /* 0x0005e2000c101b08 */
[----:B------:R-:W-:Y:S02]  /*132c0*/  ISETP.GE.AND P2, PT, R220, UR4, PT ;  /* 0x00000004dc007c0c */ /* 0x000fe4000bf46270 */
[----:B---3--:R-:W-:Y:S01]  /*132d0*/  @!P3 LEA R14, P6, R221, R4, 0x2 ;  /* 0x00000004dd0eb211 */ /* 0x008fe200078c10ff */
[----:B------:R3:W-:Y:S01]  /*132e0*/  @!P5 ST.E.64 desc[UR8][R10.64], R72 ;  /* 0x000000480a00d985 */ /* 0x0007e2000c101b08 */
[----:B------:R-:W-:-:S02]  /*132f0*/  ISETP.GE.AND P1, PT, R219, UR4, PT ;  /* 0x00000004db007c0c */ /* 0x000fc4000bf26270 */
[-C--:B------:R-:W-:Y:S02]  /*13300*/  @!P4 LEA.HI.X R13, R222, R5.reuse, R93, 0x2, P0 ;  /* 0x00000005de0dc211 */ /* 0x080fe400000f145d */
[----:B------:R-:W-:Y:S02]  /*13310*/  ISETP.GE.AND P0, PT, R218, UR4, PT ;  /* 0x00000004da007c0c */ /* 0x000fe4000bf06270 */
[----:B------:R-:W-:Y:S01]  /*13320*/  @!P3 LEA.HI.X R15, R221, R5, R92, 0x2, P6 ;  /* 0x00000005dd0fb211 */ /* 0x000fe200030f145c */
[----:B------:R5:W-:Y:S02]  /*13330*/  @!P4 ST.E.64 desc[UR8][R12.64], R76 ;  /* 0x0000004c0c00c985 */ /* 0x000be4000c101b08 */
[----:B----4-:R-:W-:Y:S02]  /*13340*/  @!P2 LEA R8, P4, R220, R4, 0x2 ;  /* 0x00000004dc08a211 */ /* 0x010fe400078810ff */
[----:B------:R-:W-:Y:S01]  /*13350*/  @!P3 ST.E.64 desc[UR8][R14.64], R80 ;  /* 0x000000500e00b985 */ /* 0x000fe2000c101b08 */
[----:B------:R-:W-:-:S02]  /*13360*/  ISETP.GE.AND P3, PT, R217, UR4, PT ;  /* 0x00000004d9007c0c */ /* 0x000fc4000bf66270 */
[CC--:B-1----:R-:W-:Y:S02]  /*13370*/  @!P1 LEA R22, P5, R219.reuse, R4.reuse, 0x2 ;  /* 0x00000004db169211 */ /* 0x0c2fe400078a10ff */
[-C--:B------:R-:W-:Y:S02]  /*13380*/  @!P2 LEA.HI.X R9, R220, R5.reuse, R91, 0x2, P4 ;  /* 0x00000005dc09a211 */ /* 0x080fe400020f145b */
[----:B--2---:R-:W-:Y:S02]  /*13390*/  @!P0 LEA R24, P6, R218, R4, 0x2 ;  /* 0x00000004da188211 */ /* 0x004fe400078c10ff */
[----:B------:R-:W-:Y:S01]  /*133a0*/  ISETP.GE.AND P4, PT, R216, UR4, PT ;  /* 0x00000004d8007c0c */ /* 0x000fe2000bf86270 */
[----:B------:R1:W-:Y:S01]  /*133b0*/  @!P2 ST.E.64 desc[UR8][R8.64], R20 ;  /* 0x000000140800a985 */ /* 0x0003e2000c101b08 */
[-C--:B------:R-:W-:Y:S02]  /*133c0*/  @!P1 LEA.HI.X R23, R219, R5.reuse, R90, 0x2, P5 ;  /* 0x00000005db179211 */ /* 0x080fe400028f145a */
[----:B------:R-:W-:-:S02]  /*133d0*/  @!P0 LEA.HI.X R25, R218, R5, R89, 0x2, P6 ;  /* 0x00000005da198211 */ /* 0x000fc400030f1459 */
[----:B------:R-:W-:Y:S01]  /*133e0*/  ISETP.GE.AND P2, PT, R215, UR4, PT ;  /* 0x00000004d7007c0c */ /* 0x000fe2000bf46270 */
[----:B------:R4:W-:Y:S01]  /*133f0*/  @!P1 ST.E.64 desc[UR8][R22.64], R120 ;  /* 0x0000007816009985 */ /* 0x0009e2000c101b08 */
[----:B---3--:R-:W-:Y:S02]  /*13400*/  @!P3 LEA R10, P5, R217, R4, 0x2 ;  /* 0x00000004d90ab211 */ /* 0x008fe400078a10ff */
[----:B------:R-:W-:Y:S01]  /*13410*/  ISETP.GE.AND P1, PT, R214, UR4, PT ;  /* 0x00000004d6007c0c */ /* 0x000fe2000bf26270 */
[----:B------:R4:W-:Y:S01]  /*13420*/  @!P0 ST.E.64 desc[UR8][R24.64], R122 ;  /* 0x0000007a18008985 */ /* 0x0009e2000c101b08 */
[----:B------:R-:W-:Y:S02]  /*13430*/  ISETP.GE.AND P0, PT, R213, UR4, PT ;  /* 0x00000004d5007c0c */ /* 0x000fe4000bf06270 */
[----:B------:R-:W-:Y:S02]  /*13440*/  @!P3 LEA.HI.X R11, R217, R5, R88, 0x2, P5 ;  /* 0x00000005d90bb211 */ /* 0x000fe400028f1458 */
[----:B------:R-:W-:-:S02]  /*13450*/  ISETP.GE.AND P5, PT, R212, UR4, PT ;  /* 0x00000004d4007c0c */ /* 0x000fc4000bfa6270 */
[CC--:B-----5:R-:W-:Y:S01]  /*13460*/  @!P4 LEA R12, P6, R216.reuse, R4.reuse, 0x2 ;  /* 0x00000004d80cc211 */ /* 0x0e0fe200078c10ff */
[----:B------:R4:W-:Y:S01]  /*13470*/  @!P3 ST.E.64 desc[UR8][R10.64], R96 ;  /* 0x000000600a00b985 */ /* 0x0009e2000c101b08 */
[CC--:B-1----:R-:W-:Y:S02]  /*13480*/  @!P2 LEA R8, P3, R215.reuse, R4.reuse, 0x2 ;  /* 0x00000004d708a211 */ /* 0x0c2fe400078610ff */
[-C--:B------:R-:W-:Y:S02]  /*13490*/  @!P4 LEA.HI.X R13, R216, R5.reuse, R87, 0x2, P6 ;  /* 0x00000005d80dc211 */ /* 0x080fe400030f1457 */
[-C--:B------:R-:W-:Y:S02]  /*134a0*/  @!P1 LEA R14, P6, R214, R4.reuse, 0x2 ;  /* 0x00000004d60e9211 */ /* 0x080fe400078c10ff */
[----:B------:R-:W-:Y:S01]  /*134b0*/  @!P2 LEA.HI.X R9, R215, R5, R86, 0x2, P3 ;  /* 0x00000005d709a211 */ /* 0x000fe200018f1456 */
[----:B------:R4:W-:Y:S01]  /*134c0*/  @!P4 ST.E.64 desc[UR8][R12.64], R100 ;  /* 0x000000640c00c985 */ /* 0x0009e2000c101b08 */
[----:B------:R-:W-:-:S02]  /*134d0*/  @!P0 LEA R20, P4, R213, R4, 0x2 ;  /* 0x00000004d5148211 */ /* 0x000fc400078810ff */
        /* <DEDUP_REMOVED lines=8> */
.L_x_5504:
[----:B------:R-:W-:Y:S05]  /*13560*/  BSYNC B1 ;  /* 0x0000000000017941 */ /* 0x000fea0003800000 */
.L_x_5503:
[----:B------:R-:W-:Y:S01]  /*13570*/  ISETP.GE.AND P0, PT, R6, R3, PT ;  /* 0x000000030600720c */ /* 0x000fe20003f06270 */
[----:B--2-4-:R2:W3:Y:S04]  /*13580*/  SHFL.IDX PT, R5, R2, 0x1, 0x1c1f ;  /* 0x003c1f0002057f89 */ /* 0x0144e800000e0000 */
[----:B-1----:R2:W1:Y:S08]  /*13590*/  SHFL.IDX PT, R4, R0, 0x1, 0x1c1f ;  /* 0x003c1f0000047f89 */ /* 0x00247000000e0000 */
[----:B--2---:R-:W-:Y:S05]  /*135a0*/  @P0 BRA `(.L_x_5502) ;  /* 0x0000001400640947 */ /* 0x004fea0003800000 */
        /* <DEDUP_REMOVED lines=9> */
[----:B0-----:R-:W-:Y:S02]  /*13640*/  SHF.R.S32.HI R0, RZ, 0x1f, R13 ;  /* 0x0000001fff007819 */ /* 0x001fe4000001140d */
[-C--:B-1----:R-:W-:Y:S01]  /*13650*/  @!P2 LEA R6, P0, R231, R4.reuse, 0x2 ;  /* 0x00000004e706a211 */ /* 0x082fe200078010ff */
[----:B---3--:R-:W-:Y:S02]  /*13660*/  @!P1 IMAD.WIDE R2, R19, 0x4, R4 ;  /* 0x0000000413029825 */ /* 0x008fe400078e0204 */
[----:B------:R-:W-:Y:S02]  /*13670*/  @!P5 LEA R8, P6, R230, R4, 0x2 ;  /* 0x00000004e608d211 */ /* 0x000fe400078c10ff */
[----:B------:R-:W-:Y:S01]  /*13680*/  @!P2 LEA.HI.X R7, R231, R5, R136, 0x2, P0 ;  /* 0x00000005e707a211 */ /* 0x000fe200000f1488 */
[----:B------:R0:W-:Y:S01]  /*13690*/  @!P1 ST.E.64 desc[UR8][R2.64], R26 ;  /* 0x0000001a02009985 */ /* 0x0001e2000c101b08 */
[----:B------:R-:W-:-:S02]  /*136a0*/  ISETP.GE.AND P0, PT, R207, UR4, PT ;  /* 0x00000004cf007c0c */ /* 0x000fc4000bf06270 */
[-C--:B------:R-:W-:Y:S01]  /*136b0*/  @!P5 LEA.HI.X R9, R230, R5.reuse, R135, 0x2, P6 ;  /* 0x00000005e609d211 */ /* 0x080fe200030f1487 */
[----:B------:R1:W-:Y:S01]  /*136c0*/  @!P2 ST.E.64 desc[UR8][R6.64], R30 ;  /* 0x0000001e0600a985 */ /* 0x0003e2000c101b08 */
[CC--:B------:R-:W-:Y:S02]  /*136d0*/  @!P4 LEA R10, P2, R208.reuse, R4.reuse, 0x2 ;  /* 0x00000004d00ac211 */ /* 0x0c0fe400078410ff */
[----:B------:R-:W-:Y:S01]  /*136e0*/  ISETP.GE.AND P1, PT, R229, UR4, PT ;  /* 0x00000004e5007c0c */ /* 0x000fe2000bf26270 */
[----:B------:R2:W-:Y:S01]  /*136f0*/  @!P5 ST.E.64 desc[UR8][R8.64], R34 ;  /* 0x000000220800d985 */ /* 0x0005e2000c101b08 */
[-C--:B------:R-:W-:Y:S02]  /*13700*/  @!P4 LEA.HI.X R11, R208, R5.reuse, R11, 0x2, P2 ;  /* 0x00000005d00bc211 */ /* 0x080fe400010f140b */
[C---:B------:R-:W-:Y:S02]  /*13710*/  @!P3 LEA R12, P6, R13.reuse, R4, 0x2 ;  /* 0x000000040d0cb211 */ /* 0x040fe400078c10ff */
[----:B------:R-:W-:Y:S01]  /*13720*/  ISETP.GE.AND P2, PT, R228, UR4, PT ;  /* 0x00000004e4007c0c */ /* 0x000fe2000bf46270 */
[----:B------:R3:W-:Y:S01]  /*13730*/  @!P4 ST.E.64 desc[UR8][R10.64], R38 ;  /* 0x000000260a00c985 */ /* 0x0007e2000c101b08 */
[----:B------:R-:W-:-:S02]  /*13740*/  @!P3 LEA.HI.X R13, R13, R5, R0, 0x2, P6 ;  /* 0x000000050d0db211 */ /* 0x000fc400030f1400 */
[----:B------:R-:W-:Y:S02]  /*13750*/  SHF.R.S32.HI R0, RZ, 0x1f, R207 ;  /* 0x0000001fff007819 */ /* 0x000fe400000114cf */
[-C--:B0-----:R-:W-:Y:S01]  /*13760*/  @!P0 LEA R2, P4, R207, R4.reuse, 0x2 ;  /* 0x00000004cf028211 */ /* 0x081fe200078810ff */
[----:B------:R0:W-:Y:S01]  /*13770*/  @!P3 ST.E.64 desc[UR8][R12.64], R42 ;  /* 0x0000002a0c00b985 */ /* 0x0001e2000c101b08 */
[----:B------:R-:W-:Y:S02]  /*13780*/  ISETP.GE.AND P3, PT, R227, UR4, PT ;  /* 0x00000004e3007c0c */ /* 0x000fe4000bf66270 */
[----:B------:R-:W-:Y:S02]  /*13790*/  @!P0 LEA.HI.X R3, R207, R5, R0, 0x2, P4 ;  /* 0x00000005cf038211 */ /* 0x000fe400020f1400 */
        /* <DEDUP_REMOVED lines=9> */
[----:B---3--:R-:W-:Y:S01]  /*13830*/  @!P4 LEA R10, P0, R226, R4, 0x2 ;  /* 0x00000004e20ac211 */ /* 0x008fe200078010ff */
        /* <DEDUP_REMOVED lines=11> */
[-C--:B----4-:R-:W-:Y:S02]  /*138f0*/  @!P1 LEA R6, P3, R223, R4.reuse, 0x2 ;  /* 0x00000004df069211 */ /* 0x090fe400078610ff */
        /* <DEDUP_REMOVED lines=51> */
.L_x_5493:
        /* <DEDUP_REMOVED lines=39> */
.L_x_5505:
        /* <DEDUP_REMOVED lines=64> */
.L_x_5507:
[----:B------:R-:W-:Y:S05]  /*142a0*/  BSYNC B1 ;  /* 0x0000000000017941 */ /* 0x000fea0003800000 */
.L_x_5506:
        /* <DEDUP_REMOVED lines=14> */
[----:B------:R-:W-:Y:S02]  /*14390*/  ULDC.64 UR10, c[0x0][0xae8] ;  /* 0x0002ba00000a7ab9 */ /* 0x000fe40000000a00 */
[----:B------:R-:W-:Y:S01]  /*143a0*/  UIMAD.WIDE.U32 UR8, UR17, UR10, UR8 ;  /* 0x0000000a110872a5 */ /* 0x000fe2000f8e0008 */
[----:B------:R-:W-:Y:S02]  /*143b0*/  VIADD R6, R2, UR16 ;  /* 0x0000001002067c36 */ /* 0x000fe40008000000 */
[----:B------:R-:W-:Y:S01]  /*143c0*/  VIADD R8, R232, UR16 ;  /* 0x00000010e8087c36 */ /* 0x000fe20008000000 */
[----:B------:R-:W-:Y:S01]  /*143d0*/  UIMAD UR9, UR17, UR11, UR9 ;  /* 0x0000000b110972a4 */ /* 0x000fe2000f8e0209 */
[----:B0-----:R-:W-:Y:S02]  /*143e0*/  IMAD.MOV.U32 R5, RZ, RZ, R6 ;  /* 0x000000ffff057224 */ /* 0x001fe400078e0006 */
[----:B------:R-:W-:Y:S01]  /*143f0*/  ULDC.64 UR10, c[0x0][0xaf0] ;  /* 0x0002bc00000a7ab9 */ /* 0x000fe20000000a00 */
[----:B-1----:R-:W-:Y:S01]  /*14400*/  ISETP.NE.AND P0, PT, R11, 0x1, PT ;  /* 0x000000010b00780c */ /* 0x002fe20003f05270 */
[----:B------:R-:W-:-:S04]  /*14410*/  UIMAD UR13, UR13, UR10, URZ ;  /* 0x0000000a0d0d72a4 */ /* 0x000fc8000f8e023f */
[----:B------:R-:W-:Y:S02]  /*14420*/  UIMAD UR4, UR12, UR11, UR13 ;  /* 0x0000000b0c0472a4 */ /* 0x000fe4000f8e020d */
[----:B------:R-:W-:-:S03]  /*14430*/  UIMAD.WIDE.U32 UR12, UR12, UR10, UR8 ;  /* 0x0000000a0c0c72a5 */ /* 0x000fc6000f8e0008 */
[----:B------:R-:W-:Y:S01]  /*14440*/  ULDC.64 UR8, c[0x0][0xae0] ;  /* 0x0002b80000087ab9 */ /* 0x000fe20000000a00 */
[----:B------:R-:W-:Y:S02]  /*14450*/  UIADD3 UR4, UR13, UR4, URZ ;  /* 0x000000040d047290 */ /* 0x000fe4000fffe03f */
[----:B------:R-:W0:Y:S08]  /*14460*/  @P0 LDC R3, c[0x0][0xbec] ;  /* 0x0002fb00ff030b82 */ /* 0x000e300000000800 */
        /* <DEDUP_REMOVED lines=9> */
[----:B------:R-:W-:Y:S02]  /*14500*/  IMAD.U32 R2, RZ, RZ, UR12 ;  /* 0x0000000cff027e24 */ /* 0x000fe4000f8e00ff */
[C---:B------:R-:W-:Y:S01]  /*14510*/  IMAD R9, R5.reuse, UR9, R4 ;  /* 0x0000000905097c24 */ /* 0x040fe2000f8e0204 */
[----:B------:R-:W-:Y:S01]  /*14520*/  SHF.R.S32.HI R4, RZ, 0x1f, R7 ;  /* 0x0000001fff047819 */ /* 0x000fe20000011407 */
[----:B------:R-:W-:Y:S01]  /*14530*/  IMAD.WIDE.U32 R2, R5, UR8, R2 ;  /* 0x0000000805027c25 */ /* 0x000fe2000f8e0002 */
[----:B------:R-:W-:-:S03]  /*14540*/  ULDC.64 UR8, c[0x0][0xad8] ;  /* 0x0002b60000087ab9 */ /* 0x000fc60000000a00 */
[----:B------:R-:W-:Y:S02]  /*14550*/  IMAD.IADD R3, R3, 0x1, R9 ;  /* 0x0000000103037824 */ /* 0x000fe400078e0209 */
[----:B------:R-:W-:Y:S02]  /*14560*/  IMAD R6, R4, UR8, RZ ;  /* 0x0000000804067c24 */ /* 0x000fe4000f8e02ff */
[----:B-----5:R-:W-:Y:S02]  /*14570*/  IMAD R11, R0, R11, RZ ;  /* 0x0000000b000b7224 */ /* 0x020fe400078e02ff */
[C---:B------:R-:W-:Y:S02]  /*14580*/  VIADD R4, R8.reuse, 0x40 ;  /* 0x0000004008047836 */ /* 0x040fe40000000000 */
[C---:B------:R-:W-:Y:S01]  /*14590*/  IMAD R5, R7.reuse, UR9, R6 ;  /* 0x0000000907057c24 */ /* 0x040fe2000f8e0206 */
[-C--:B------:R-:W-:Y:S01]  /*145a0*/  ISETP.GE.AND P2, PT, R8, R11.reuse, PT ;  /* 0x0000000b0800720c */ /* 0x080fe20003f46270 */
[----:B------:R-:W-:Y:S01]  /*145b0*/  IMAD.WIDE.U32 R2, R7, UR8, R2 ;  /* 0x0000000807027c25 */ /* 0x000fe2000f8e0002 */
[----:B------:R-:W-:Y:S01]  /*145c0*/  ULDC.64 UR8, c[0x0][0xa80] ;  /* 0x0002a00000087ab9 */ /* 0x000fe20000000a00 */
[----:B------:R-:W-:-:S02]  /*145d0*/  ISETP.GE.AND P1, PT, R4, R11, PT ;  /* 0x0000000b0400720c */ /* 0x000fc40003f26270 */
[----:B------:R-:W-:Y:S01]  /*145e0*/  IMAD.IADD R3, R3, 0x1, R5 ;  /* 0x0000000103037824 */ /* 0x000fe200078e0205 */
[----:B------:R-:W-:Y:S01]  /*145f0*/  LEA R4, P3, R2, UR8, 0x1 ;  /* 0x0000000802047c11 */ /* 0x000fe2000f8608ff */
[----:B------:R-:W-:Y:S02]  /*14600*/  VIADD R0, R8, 0x20 ;  /* 0x0000002008007836 */ /* 0x000fe40000000000 */
[----:B------:R-:W-:Y:S01]  /*14610*/  IMAD.SHL.U32 R7, R205, 0x8, RZ ;  /* 0x00000008cd077824 */ /* 0x000fe200078e00ff */
[----:B------:R-:W-:Y:S02]  /*14620*/  LEA.HI.X R5, R2, UR9, R3, 0x1, P3 ;  /* 0x0000000902057c11 */ /* 0x000fe400098f0c03 */
[----:B------:R-:W-:Y:S01]  /*14630*/  ISETP.GE.AND P0, PT, R0, R11, PT ;  /* 0x0000000b0000720c */ /* 0x000fe20003f06270 */
[C---:B------:R-:W-:Y:S01]  /*14640*/  VIADD R9, R7.reuse, 0x80 ;  /* 0x0000008007097836 */ /* 0x040fe20000000000 */
[----:B------:R0:W1:Y:S01]  /*14650*/  SHFL.IDX PT, R2, R4, RZ, 0x181f ;  /* 0x00181fff04027589 */ /* 0x00006200000e0000 */
[----:B------:R-:W-:Y:S01]  /*14660*/  VIADD R13, R7, 0x40 ;  /* 0x00000040070d7836 */ /* 0x000fe20000000000 */
[----:B------:R-:W-:-:S02]  /*14670*/  SHF.R.S32.HI R10, RZ, 0x1f, R7 ;  /* 0x0000001fff0a7819 */ /* 0x000fc40000011407 */
        /* <DEDUP_REMOVED lines=18> */
.L_x_5509:
[----:B------:R-:W-:Y:S05]  /*147a0*/  BSYNC B1 ;  /* 0x0000000000017941 */ /* 0x000fea0003800000 */
.L_x_5508:
        /* <DEDUP_REMOVED lines=18> */
.L_x_5511:
[----:B------:R-:W-:Y:S05]  /*148d0*/  BSYNC B1 ;  /* 0x0000000000017941 */ /* 0x000fea0003800000 */
.L_x_5510:
        /* <DEDUP_REMOVED lines=18> */
.L_x_5513:
[----:B------:R-:W-:Y:S05]  /*14a00*/  BSYNC B1 ;  /* 0x0000000000017941 */ /* 0x000fea0003800000 */
.L_x_5512:
        /* <DEDUP_REMOVED lines=19> */
.L_x_5502:
[----:B------:R-:W-:Y:S05]  /*14b40*/  BSYNC B0 ;  /* 0x0000000000007941 */ /* 0x000fea0003800000 */
.L_x_5492:
[----:B------:R-:W-:Y:S02]  /*14b50*/  ULDC UR4, c[0x0][0xc3c] ;  /* 0x00030f0000047ab9 */ /* 0x000fe40000000800 */
[----:B------:R-:W-:-:S06]  /*14b60*/  UISETP.GE.AND UP0, UPT, UR7, UR4, UPT ;  /* 0x000000040700728c */ /* 0x000fcc000bf06270 */
[----:B------:R-:W-:-:S13]  /*14b70*/  PLOP3.LUT P0, PT, PT, PT, UP0, 0x80, 0x0 ;  /* 0x000000000000781c */ /* 0x000fda0003f0f008 */
[----:B------:R-:W-:Y:S05]  /*14b80*/  @!P0 BRA `(.L_x_5514) ;  /* 0xfffffec400508947 */ /* 0x000fea000383ffff */
[----:B------:R-:W-:Y:S05]  /*14b90*/  EXIT ;  /* 0x000000000000794d */ /* 0x000fea0003800000 */
.L_x_5455:
        /* <DEDUP_REMOVED lines=18> */
.L_x_5515:
[----:B0-----:R-:W0:Y:S01]  /*14cc0*/  S2R R0, SR_TID.X ;  /* 0x0000000000007919 */ /* 0x001e220000002100 */
        /* <DEDUP_REMOVED lines=44> */
.L_x_5519:
        /* <DEDUP_REMOVED lines=40> */
.L_x_5517:
        /* <DEDUP_REMOVED lines=12> */
.L_x_5520:
[----:B---34-:R-:W-:Y:S01]  /*152d0*/  IMAD R3, R8, UR5, R9 ;  /* 0x0000000508037c24 */ /* 0x018fe2000f8e0209 */
[----:B-1----:R-:W-:Y:S01]  /*152e0*/  ISETP.NE.AND P0, PT, R7, 0x1, PT ;  /* 0x000000010700780c */ /* 0x002fe20003f05270 */
[----:B------:R-:W-:-:S03]  /*152f0*/  VIADD R13, R10, UR4 ;  /* 0x000000040a0d7c36 */ /* 0x000fc60008000000 */
[----:B------:R1:W-:Y:S01]  /*15300*/  STL [R1], R3 ;  /* 0x0000000301007387 */ /* 0x0003e20000100800 */
        /* <DEDUP_REMOVED lines=59> */
.L_x_5521:
        /* <DEDUP_REMOVED lines=62> */
.L_x_5522:
[----:B01----:R-:W-:-:S05]  /*15aa0*/  LOP3.LUT R3, RZ, R2, RZ, 0x33, !PT ;  /* 0x00000002ff037212 */ /* 0x003fca00078e33ff */
[----:B------:R-:W-:-:S05]  /*15ab0*/  IMAD.IADD R2, R4, 0x1, R3 ;  /* 0x0000000104027824 */ /* 0x000fca00078e0203 */
[----:B------:R1:W-:Y:S01]  /*15ac0*/  STL [R1+0x4], R2 ;  /* 0x0000040201007387 */ /* 0x0003e20000100800 */
[----:B------:R-:W-:Y:S05]  /*15ad0*/  BRA `(.L_x_5523) ;  /* 0x0000000000107947 */ /* 0x000fea0003800000 */
.L_x_5518:
[----:B------:R-:W-:Y:S01]  /*15ae0*/  IMAD.U32 R2, RZ, RZ, UR6 ;  /* 0x00000006ff027e24 */ /* 0x000fe2000f8e00ff */
[----:B------:R0:W-:Y:S04]  /*15af0*/  STL [R1+0x4], RZ ;  /* 0x000004ff01007387 */ /* 0x0001e80000100800 */
[----:B------:R0:W-:Y:S04]  /*15b00*/  STL [R1+0x8], RZ ;  /* 0x000008ff01007387 */ /* 0x0001e80000100800 */
[----:B------:R0:W-:Y:S02]  /*15b10*/  STL [R1], R2 ;  /* 0x0000000201007387 */ /* 0x0001e40000100800 */
.L_x_5523:
        /* <DEDUP_REMOVED lines=10> */
.L_x_5516:
        /* <DEDUP_REMOVED lines=8> */
[----:B---3--:R-:W2:Y:S01]  /*15c40*/  S2R R5, SR_TID.X ;  /* 0x0000000000057919 */ /* 0x008ea20000002100 */
[----:B------:R-:W3:Y:S01]  /*15c50*/  S2UR UR5, SR_CgaCtaId ;  /* 0x00000000000579c3 */ /* 0x000ee20000008800 */
[----:B------:R-:W-:Y:S01]  /*15c60*/  UMOV UR4, 0x400 ;  /* 0x0000040000047882 */ /* 0x000fe20000000000 */
[----:B------:R-:W-:Y:S01]  /*15c70*/  BSSY B8, `(.L_x_5524) ;  /* 0x0000622000087945 */ /* 0x000fe20003800000 */
[----:B------:R-:W-:Y:S01]  /*15c80*/  IMAD.MOV.U32 R19, RZ, RZ, RZ ;  /* 0x000000ffff137224 */ /* 0x000fe200078e00ff */
[----:B------:R-:W-:Y:S01]  /*15c90*/  ULDC UR38, c[0x0][0xc] ;  /* 0x0000030000267ab9 */ /* 0x000fe20000000800 */
[----:B------:R-:W-:Y:S01]  /*15ca0*/  ULDC.64 UR36, c[0x0][0x198] ;  /* 0x0000660000247ab9 */ /* 0x000fe20000000a00 */
[----:B---3--:R-:W-:-:S06]  /*15cb0*/  ULEA UR4, UR5, UR4, 0x18 ;  /* 0x0000000405047291 */ /* 0x008fcc000f8ec03f */
[----:B------:R-:W-:Y:S01]  /*15cc0*/  IMAD.U32 R18, RZ, RZ, UR4 ;  /* 0x00000004ff127e24 */ /* 0x000fe2000f8e00ff */
[C---:B--2---:R-:W-:Y:S01]  /*15cd0*/  LOP3.LUT R4, R5.reuse, 0x7f, RZ, 0xc0, !PT ;  /* 0x0000007f05047812 */ /* 0x044fe200078ec0ff */
[----:B0-----:R-:W-:-:S05]  /*15ce0*/  IMAD.SHL.U32 R0, R5, 0x8, RZ ;  /* 0x0000000805007824 */ /* 0x001fca00078e00ff */
[C---:B-1----:R-:W-:Y:S02]  /*15cf0*/  LOP3.LUT R2, R0.reuse, 0x1f8, RZ, 0xc0, !PT ;  /* 0x000001f800027812 */ /* 0x042fe400078ec0ff */
        /* <DEDUP_REMOVED lines=14> */
.L_x_5632:
        /* <DEDUP_REMOVED lines=52> */
[----:B------:R-:W-:Y:S01]  /*16120*/  IMAD.MOV.U32 R10, RZ, RZ, R9 ;  /* 0x000000ffff0a7224 */ /* 0x000fe200078e0009 */
[----:B------:R-:W-:Y:S06]  /*16130*/  @P2 BRA `(.L_x_5525) ;  /* 0x0000000000182947 */ /* 0x000fec0003800000 */
[----:B------:R-:W-:Y:S05]  /*16140*/  @!P1 BRA `(.L_x_5525) ;  /* 0x0000000000149947 */ /* 0x000fea0003800000 */
[----:B------:R-:W-:Y:S02]  /*16150*/  ULDC.64 UR4, c[0x0][0x208] ;  /* 0x0000820000047ab9 */ /* 0x000fe40000000a00 */
[----:B------:R-:W2:Y:S04]  /*16160*/  LDG.E R7, desc[UR4][R2.64] ;  /* 0x0000000402077981 */ /* 0x000ea8000c1e1900 */
[----:B------:R-:W2:Y:S02]  /*16170*/  LDG.E R2, desc[UR4][R2.64+0x4] ;  /* 0x0000040402027981 */ /* 0x000ea4000c1e1900 */
[----:B--2---:R-:W-:-:S05]  /*16180*/  IMAD.IADD R10, R2, 0x1, -R7 ;  /* 0x00000001020a7824 */ /* 0x004fca00078e0a07 */
[----:B------:R1:W-:Y:S02]  /*16190*/  STL [R1+0x38], R10 ;  /* 0x0000380a01007387 */ /* 0x0003e40000100800 */
.L_x_5525:
[----:B------:R-:W0:Y:S01]  /*161a0*/  LDL.LU R3, [R1+0x8] ;  /* 0x0000080001037983 */ /* 0x000e220000300800 */
[----:B------:R-:W-:Y:S02]  /*161b0*/  ULDC.64 UR4, c[0x0][0xa20] ;  /* 0x0002880000047ab9 */ /* 0x000fe40000000a00 */
[----:B------:R-:W-:-:S04]  /*161c0*/  ISETP.NE.U32.AND P1, PT, RZ, UR4, PT ;  /* 0x00000004ff007c0c */ /* 0x000fc8000bf25070 */
[----:B------:R-:W-:Y:S02]  /*161d0*/  ISETP.NE.AND.EX P1, PT, RZ, UR5, PT, P1 ;  /* 0x00000005ff007c0c */ /* 0x000fe4000bf25310 */
[C---:B0-----:R-:W-:Y:S02]  /*161e0*/  LOP3.LUT R9, R3.reuse, 0xff000000, RZ, 0xc0, !PT ;  /* 0xff00000003097812 */ /* 0x041fe400078ec0ff */
        /* <DEDUP_REMOVED lines=14> */
.L_x_5526:
[----:B------:R-:W-:Y:S05]  /*162d0*/  @!P0 BRA `(.L_x_5527) ;  /* 0x0000000000108947 */ /* 0x000fea0003800000 */
[----:B------:R-:W-:Y:S02]  /*162e0*/  ULDC.64 UR4, c[0x0][0x208] ;  /* 0x0000820000047ab9 */ /* 0x000fe40000000a00 */
[----:B------:R-:W2:Y:S04]  /*162f0*/  LDG.E R6, desc[UR4][R4.64] ;  /* 0x0000000404067981 */ /* 0x000ea8000c1e1900 */
[----:B------:R-:W2:Y:S02]  /*16300*/  LDG.E R4, desc[UR4][R4.64+0x4] ;  /* 0x0000040404047981 */ /* 0x000ea4000c1e1900 */
[----:B--2---:R-:W-:-:S07]  /*16310*/  IMAD.IADD R6, R4, 0x1, -R6 ;  /* 0x0000000104067824 */ /* 0x004fce00078e0a06 */
.L_x_5527:
[----:B0-----:R-:W3:Y:S01]  /*16320*/  LDL R2, [R1+0x4] ;  /* 0x0000040001027983 */ /* 0x001ee20000100800 */
[----:B-----5:R-:W-:Y:S01]  /*16330*/  IMAD.IADD R6, R6, 0x1, -R0 ;  /* 0x0000000106067824 */ /* 0x020fe200078e0a00 */
[----:B------:R-:W-:Y:S01]  /*16340*/  BSSY B0, `(.L_x_5528) ;  /* 0x000003c000007945 */ /* 0x000fe20003800000 */
[----:B------:R-:W0:Y:S01]  /*16350*/  LDC R0, c[0x0][0x448] ;  /* 0x00011200ff007b82 */ /* 0x000e220000000800 */
[----:B------:R-:W-:Y:S02]  /*16360*/  IMAD.MOV.U32 R4, RZ, RZ, RZ ;  /* 0x000000ffff047224 */ /* 0x000fe400078e00ff */
[----:B------:R-:W-:Y:S02]  /*16370*/  VIADD R5, R6, 0x6f ;  /* 0x0000006f06057836 */ /* 0x000fe40000000000 */
[----:B--2---:R-:W-:Y:S02]  /*16380*/  IMAD.MOV.U32 R7, RZ, RZ, RZ ;  /* 0x000000ffff077224 */ /* 0x004fe400078e00ff */
[----:B------:R-:W-:Y:S01]  /*16390*/  IMAD.HI R4, R5, -0x6db6db6d, R4 ;  /* 0x9249249305047827 */ /* 0x000fe200078e0204 */
[----:B0-----:R-:W-:-:S13]  /*163a0*/  ISETP.NE.AND P0, PT, R0, 0x1, PT ;  /* 0x000000010000780c */ /* 0x001fda0003f05270 */
[----:B------:R-:W0:Y:S08]  /*163b0*/  @P0 LDC R0, c[0x0][0x44c] ;  /* 0x00011300ff000b82 */ /* 0x000e300000000800 */
[----:B------:R-:W2:Y:S01]  /*163c0*/  @P0 LDC R3, c[0x0][0x450] ;  /* 0x00011400ff030b82 */ /* 0x000ea20000000800 */
[----:B---3--:R-:W-:-:S04]  /*163d0*/  IMAD.SHL.U32 R2, R2, 0x80, RZ ;  /* 0x0000008002027824 */ /* 0x008fc800078e00ff */
[----:B------:R-:W-:-:S04]  /*163e0*/  VIADD R2, R2, 0x7f ;  /* 0x0000007f02027836 */ /* 0x000fc80000000000 */
[----:B0-----:R-:W-:-:S05]  /*163f0*/  @P0 IMAD.HI.U32 R0, R2, R0, RZ ;  /* 0x0000000002000227 */ /* 0x001fca00078e00ff */
[----:B--2---:R-:W-:Y:S02]  /*16400*/  @P0 SHF.R.U32.HI R2, RZ, R3, R0 ;  /* 0x00000003ff020219 */ /* 0x004fe40000011600 */
[----:B------:R-:W-:Y:S02]  /*16410*/  IADD3 R3, R6, 0x70, -R10 ;  /* 0x0000007006037810 */ /* 0x000fe40007ffe80a */
[----:B------:R-:W-:Y:S02]  /*16420*/  SHF.R.U32.HI R0, RZ, 0x1f, R4 ;  /* 0x0000001fff007819 */ /* 0x000fe40000011604 */
[----:B-1----:R-:W-:Y:S01]  /*16430*/  LOP3.LUT R10, R9, 0xff, RZ, 0xc0, !PT ;  /* 0x000000ff090a7812 */ /* 0x002fe200078ec0ff */
[----:B------:R-:W-:Y:S01]  /*16440*/  IMAD.IADD R3, R3, 0x1, R2 ;  /* 0x0000000103037824 */ /* 0x000fe200078e0202 */
[----:B------:R-:W-:Y:S01]  /*16450*/  LEA.HI.SX32 R0, R4, R0, 0x1a ;  /* 0x0000000004007211 */ /* 0x000fe200078fd2ff */
[----:B------:R-:W-:-:S04]  /*16460*/  IMAD.MOV.U32 R2, RZ, RZ, RZ ;  /* 0x000000ffff027224 */ /* 0x000fc800078e00ff */
[----:B------:R-:W-:-:S05]  /*16470*/  IMAD.HI R2, R3, -0x6db6db6d, R2 ;  /* 0x9249249303027827 */ /* 0x000fca00078e0202 */
[----:B------:R-:W-:-:S04]  /*16480*/  SHF.R.U32.HI R3, RZ, 0x1f, R2 ;  /* 0x0000001fff037819 */ /* 0x000fc80000011602 */
[----:B------:R-:W-:-:S04]  /*16490*/  LEA.HI.SX32 R3, R2, R3, 0x1a ;  /* 0x0000000302037211 */ /* 0x000fc800078fd2ff */
[----:B------:R-:W-:Y:S02]  /*164a0*/  VIMNMX R8, R0, R3, PT ;  /* 0x0000000300087248 */ /* 0x000fe40003fe0100 */
[----:B------:R-:W-:Y:S01]  /*164b0*/  SHF.R.U32.HI R0, RZ, 0x10, R9 ;  /* 0x00000010ff007819 */ /* 0x000fe20000011609 */
[----:B------:R-:W-:Y:S01]  /*164c0*/  IMAD.MOV.U32 R9, RZ, RZ, R7 ;  /* 0x000000ffff097224 */ /* 0x000fe200078e0007 */
[----:B------:R-:W-:Y:S01]  /*164d0*/  ISETP.GE.AND P1, PT, R8, 0x1, PT ;  /* 0x000000010800780c */ /* 0x000fe20003f26270 */
[----:B------:R0:W-:Y:S01]  /*164e0*/  STL [R1+0x30], R8 ;  /* 0x0000300801007387 */ /* 0x0001e20000100800 */
[----:B------:R-:W-:-:S03]  /*164f0*/  ISETP.NE.AND P0, PT, R0, RZ, PT ;  /* 0x000000ff0000720c */ /* 0x000fc60003f05270 */
[----:B------:R0:W-:Y:S04]  /*16500*/  STL [R1+0x3c], R7 ;  /* 0x00003c0701007387 */ /* 0x0001e80000100800 */
[----:B------:R0:W-:Y:S06]  /*16510*/  STL [R1+0x48], R10 ;  /* 0x0000480a01007387 */ /* 0x0001ec0000100800 */
[----:B------:R-:W1:Y:S01]  /*16520*/  @!P0 LDC R0, c[0x0][0x9f0] ;  /* 0x00027c00ff008b82 */ /* 0x000e620000000800 */
[----:B------:R-:W-:Y:S05]  /*16530*/  @!P1 BRA `(.L_x_5529) ;  /* 0x0000000000709947 */ /* 0x000fea0003800000 */
        /* <DEDUP_REMOVED lines=8> */
[----:B0-----:R-:W-:Y:S01]  /*165c0*/  IMAD.HI.U32 R7, R3, R5, R2 ;  /* 0x0000000503077227 */ /* 0x001fe200078e0002 */
        /* <DEDUP_REMOVED lines=19> */
.L_x_5529:
[----:B------:R-:W-:Y:S05]  /*16700*/  BSYNC B0 ;  /* 0x0000000000007941 */ /* 0x000fea0003800000 */
.L_x_5528:
        /* <DEDUP_REMOVED lines=14> */
[----:B------:R-:W3:Y:S01]  /*167f0*/  LDC.64 R2, c[0x0][0xc60] ;  /* 0x00031800ff027b82 */ /* 0x000ee20000000a00 */
[----:B------:R-:W1:Y:S01]  /*16800*/  FLO.U32 R0, UR4 ;  /* 0x0000000400007d00 */ /* 0x000e6200080e0000 */
[----:B------:R-:W-:Y:S01]  /*16810*/  ULDC.64 UR6, c[0x0][0x208] ;  /* 0x0000820000067ab9 */ /* 0x000fe20000000a00 */
[----:B-1----:R-:W-:-:S06]  /*16820*/  ISETP.EQ.U32.AND P0, PT, R0, R5, PT ;  /* 0x000000050000720c */ /* 0x002fcc0003f02070 */
[----:B------:R-:W3:Y:S07]  /*16830*/  POPC R5, UR4 ;  /* 0x0000000400057d09 */ /* 0x000eee0008000000 */
[----:B---3--:R-:W3:Y:S01]  /*16840*/  @P0 ATOMG.E.ADD.STRONG.GPU PT, R3, desc[UR6][R2.64], R5 ;  /* 0x00000005020309a8 */ /* 0x008ee200081ee1c6 */
[----:B------:R-:W1:Y:S02]  /*16850*/  S2R R4, SR_LTMASK ;  /* 0x0000000000047919 */ /* 0x000e640000003900 */
[----:B-1----:R-:W-:-:S04]  /*16860*/  LOP3.LUT R4, R4, UR4, RZ, 0xc0, !PT ;  /* 0x0000000404047c12 */ /* 0x002fc8000f8ec0ff */
[----:B0-----:R-:W0:Y:S01]  /*16870*/  POPC R7, R4 ;  /* 0x0000000400077309 */ /* 0x001e220000000000 */
[----:B---3--:R-:W0:Y:S02]  /*16880*/  SHFL.IDX PT, R0, R3, R0, 0x1f ;  /* 0x00001f0003007589 */ /* 0x008e2400000e0000 */
[----:B0-----:R-:W-:-:S05]  /*16890*/  IADD3 R0, R0, UR38, R7 ;  /* 0x0000002600007c10 */ /* 0x001fca000fffe007 */
[----:B------:R3:W-:Y:S01]  /*168a0*/  STL [R1], R0 ;  /* 0x0000000001007387 */ /* 0x0007e20000100800 */
[----:B------:R-:W-:Y:S05]  /*168b0*/  BRA `(.L_x_5532) ;  /* 0x0000004000ec7947 */ /* 0x000fea0003800000 */
.L_x_5531:
        /* <DEDUP_REMOVED lines=19> */
[----:B-12---:R-:W-:Y:S05]  /*169f0*/  CALL.ABS.NOINC R2 ;  /* 0x0000000002007343 */ /* 0x006fea0003c00000 */
.L_x_5534:
[----:B------:R-:W-:Y:S05]  /*16a00*/  BSYNC B6 ;  /* 0x0000000000067941 */ /* 0x000fea0003800000 */
.L_x_5533:
        /* <DEDUP_REMOVED lines=10> */
[----:B------:R-:W-:Y:S02]  /*16ab0*/  IMAD.U32 R5, RZ, RZ, UR7 ;  /* 0x00000007ff057e24 */ /* 0x000fe4000f8e00ff */
[----:B------:R-:W-:Y:S02]  /*16ac0*/  IMAD.U32 R6, RZ, RZ, UR8 ;  /* 0x00000008ff067e24 */ /* 0x000fe4000f8e00ff */
[----:B0-----:R-:W-:-:S02]  /*16ad0*/  IMAD.U32 R7, RZ, RZ, UR9 ;  /* 0x00000009ff077e24 */ /* 0x001fc4000f8e00ff */
[----:B------:R-:W-:Y:S02]  /*16ae0*/  IMAD.U32 R10, RZ, RZ, UR4 ;  /* 0x00000004ff0a7e24 */ /* 0x000fe4000f8e00ff */
[----:B------:R-:W-:Y:S02]  /*16af0*/  IMAD.U32 R11, RZ, RZ, UR5 ;  /* 0x00000005ff0b7e24 */ /* 0x000fe4000f8e00ff */
[----:B------:R-:W-:Y:S02]  /*16b00*/  IMAD.MOV.U32 R8, RZ, RZ, 0x70 ;  /* 0x00000070ff087424 */ /* 0x000fe400078e00ff */
[----:B------:R-:W-:Y:S02]  /*16b10*/  IMAD.MOV.U32 R12, RZ, RZ, 0x1 ;  /* 0x00000001ff0c7424 */ /* 0x000fe400078e00ff */
[----:B-1----:R-:W-:-:S07]  /*16b20*/  IMAD.MOV.U32 R13, RZ, RZ, RZ ;  /* 0x000000ffff0d7224 */ /* 0x002fce00078e00ff */
[----:B------:R-:W-:-:S07]  /*16b30*/  LEPC R20, `(.L_x_5537) ;  /* 0x000000001014794e */ /* 0x000fce0000000000 */
[----:B--23--:R-:W-:Y:S05]  /*16b40*/  CALL.ABS.NOINC R2 ;  /* 0x0000000002007343 */ /* 0x00cfea0003c00000 */
.L_x_5537:
        /* <DEDUP_REMOVED lines=16> */
.L_x_5536:
[----:B------:R-:W-:Y:S05]  /*16c50*/  BSYNC B6 ;  /* 0x0000000000067941 */ /* 0x000fea0003800000 */
.L_x_5535:
[----:B------:R-:W3:Y:S01]  /*16c60*/  LDL.LU R4, [R1+0x1c] ;  /* 0x00001c0001047983 */ /* 0x000ee20000300800 */
[----:B------:R-:W-:-:S03]  /*16c70*/  ULDC.64 UR4, c[0x0][0x9f8] ;  /* 0x00027e0000047ab9 */ /* 0x000fc60000000a00 */
[----:B0-----:R-:W4:Y:S01]  /*16c80*/  LDL R7, [R1+0x10] ;  /* 0x0000100001077983 */ /* 0x001f220000100800 */
        /* <DEDUP_REMOVED lines=22> */
.L_x_5648:
        /* <DEDUP_REMOVED lines=9> */
.L_x_5651:
[----:B------:R-:W-:Y:S05]  /*16e80*/  @!P6 BRA `(.L_x_5539) ;  /* 0x000000040024e947 */ /* 0x000fea0003800000 */
[----:B------:R-:W-:-:S04]  /*16e90*/  ISETP.NE.U32.AND P0, PT, R2, RZ, PT ;  /* 0x000000ff0200720c */ /* 0x000fc80003f05070 */
[----:B------:R-:W-:-:S13]  /*16ea0*/  ISETP.NE.AND.EX P0, PT, R3, RZ, PT, P0 ;  /* 0x000000ff0300720c */ /* 0x000fda0003f05300 */
[----:B------:R-:W-:Y:S05]  /*16eb0*/  @!P0 BRA `(.L_x_5541) ;  /* 0x0000000000548947 */ /* 0x000fea0003800000 */
[----:B------:R-:W0:Y:S01]  /*16ec0*/  LDC R6, c[0x0][0x43c] ;  /* 0x00010f00ff067b82 */ /* 0x000e220000000800 */
[----:B--2---:R-:W-:Y:S01]  /*16ed0*/  IMAD.MOV.U32 R9, RZ, RZ, R0 ;  /* 0x000000ffff097224 */ /* 0x004fe200078e0000 */
        /* <DEDUP_REMOVED lines=19> */
.L_x_5541:
[----:B0-----:R-:W4:Y:S01]  /*17010*/  LDL R2, [R1+0x14] ;  /* 0x0000140001027983 */ /* 0x001f220000100800 */
[----:B---3--:R-:W-:Y:S01]  /*17020*/  IMAD R0, R19, 0x8, R18 ;  /* 0x0000000813007824 */ /* 0x008fe200078e0212 */
[----:B----4-:R-:W-:-:S04]  /*17030*/  SHF.L.U32 R2, R2, 0x1f, RZ ;  /* 0x0000001f02027819 */ /* 0x010fc800000006ff */
[----:B------:R-:W0:Y:S02]  /*17040*/  SYNCS.PHASECHK.TRANS64.TRYWAIT P0, [R0+URZ+0x36840], R2 ;  /* 0x03684002000075a7 */ /* 0x000e24000800017f */
[----:B0-----:R-:W-:Y:S05]  /*17050*/  @!P0 BRA `(.L_x_5542) ;  /* 0x00000054007c8947 */ /* 0x001fea0003800000 */
.L_x_5652:
        /* <DEDUP_REMOVED lines=11> */
.L_x_5543:
        /* <DEDUP_REMOVED lines=33> */
.L_x_5539:
        /* <DEDUP_REMOVED lines=39> */
[----:B0-2---:R-:W-:Y:S05]  /*17590*/  CALL.ABS.NOINC R2 ;  /* 0x0000000002007343 */ /* 0x005fea0003c00000 */
.L_x_5545:
[----:B------:R-:W-:Y:S05]  /*175a0*/  BSYNC B6 ;  /* 0x0000000000067941 */ /* 0x000fea0003800000 */
.L_x_5544:
[----:B0-----:R-:W3:Y:S01]  /*175b0*/  LDL.LU R0, [R1+0x44] ;  /* 0x0000440001007983 */ /* 0x001ee20000300800 */
[----:B------:R-:W-:Y:S01]  /*175c0*/  ULDC.64 UR4, c[0x0][0x2d8] ;  /* 0x0000b60000047ab9 */ /* 0x000fe20000000a00 */
[----:B------:R-:W0:Y:S01]  /*175d0*/  LDC R7, c[0x0][0x448] ;  /* 0x00011200ff077b82 */ /* 0x000e220000000800 */
[----:B------:R-:W-:Y:S01]  /*175e0*/  ULDC.64 UR6, c[0x0][0x280] ;  /* 0x0000a00000067ab9 */ /* 0x000fe20000000a00 */
[----:B------:R-:W4:Y:S04]  /*175f0*/  LDL.LU R5, [R1+0x34] ;  /* 0x0000340001057983 */ /* 0x000f280000300800 */
[----:B------:R-:W4:Y:S04]  /*17600*/  LDL.LU.64 R2, [R1+0x50] ;  /* 0x0000500001027983 */ /* 0x000f280000300a00 */
[----:B------:R-:W3:Y:S04]  /*17610*/  LDL.LU R4, [R1+0x2c] ;  /* 0x00002c0001047983 */ /* 0x000ee80000300800 */
[----:B--2---:R-:W2:Y:S01]  /*17620*/  LDL R9, [R1+0x4] ;  /* 0x0000040001097983 */ /* 0x004ea20000100800 */
[----:B------:R-:W1:Y:S01]  /*17630*/  S2R R10, SR_TID.X ;  /* 0x00000000000a7919 */ /* 0x000e620000002100 */
[----:B0-----:R-:W-:-:S13]  /*17640*/  ISETP.NE.AND P0, PT, R7, 0x1, PT ;  /* 0x000000010700780c */ /* 0x001fda0003f05270 */
[----:B------:R-:W0:Y:S01]  /*17650*/  @P0 LDC R6, c[0x0][0x450] ;  /* 0x00011400ff060b82 */ /* 0x000e220000000800 */
[----:B-1----:R-:W-:-:S05]  /*17660*/  IMAD.SHL.U32 R10, R10, 0x8, RZ ;  /* 0x000000080a0a7824 */ /* 0x002fca00078e00ff */
[----:B------:R-:W-:-:S04]  /*17670*/  LOP3.LUT R10, R10, 0x38, RZ, 0xc0, !PT ;  /* 0x000000380a0a7812 */ /* 0x000fc800078ec0ff */
[C---:B------:R-:W-:Y:S02]  /*17680*/  LOP3.LUT R11, R10.reuse, 0x40, RZ, 0xfc, !PT ;  /* 0x000000400a0b7812 */ /* 0x040fe400078efcff */
        /* <DEDUP_REMOVED lines=10> */
[----:B------:R-:W3:Y:S02]  /*17730*/  S2R R4, SR_TID.X ;  /* 0x0000000000047919 */ /* 0x000ee40000002100 */
[----:B------:R-:W-:Y:S01]  /*17740*/  IMAD.IADD R3, R3, 0x1, R0 ;  /* 0x0000000103037824 */ /* 0x000fe200078e0200 */
[----:B-1----:R-:W-:-:S04]  /*17750*/  LOP3.LUT R5, R5, 0x7f, RZ, 0xc0, !PT ;  /* 0x0000007f05057812 */ /* 0x002fc800078ec0ff */
[----:B------:R-:W-:Y:S01]  /*17760*/  SHF.R.U32.HI R5, RZ, 0x3, R5 ;  /* 0x00000003ff057819 */ /* 0x000fe20000011605 */
[----:B---3--:R-:W-:-:S05]  /*17770*/  IMAD.SHL.U32 R4, R4, 0x10, RZ ;  /* 0x0000001004047824 */ /* 0x008fca00078e00ff */
[----:B------:R-:W-:Y:S02]  /*17780*/  LOP3.LUT R4, R5, 0x70, R4, 0xf8, !PT ;  /* 0x0000007005047812 */ /* 0x000fe400078ef804 */
[----:B------:R-:W1:Y:S03]  /*17790*/  @P0 LDC R5, c[0x0][0x44c] ;  /* 0x00011300ff050b82 */ /* 0x000e660000000800 */
[----:B--2---:R-:W-:-:S04]  /*177a0*/  IMAD R0, R9, 0x80, R4 ;  /* 0x0000008009007824 */ /* 0x004fc800078e0204 */
        /* <DEDUP_REMOVED lines=9> */
[----:B------:R-:W-:Y:S01]  /*17840*/  ULDC.64 UR4, c[0x0][0x2c8] ;  /* 0x0000b20000047ab9 */ /* 0x000fe20000000a00 */
[----:B------:R-:W0:Y:S02]  /*17850*/  S2R R5, SR_TID.X ;  /* 0x0000000000057919 */ /* 0x000e240000002100 */
        /* <DEDUP_REMOVED lines=10> */
[----:B------:R-:W-:Y:S01]  /*17900*/  ISETP.GE.AND P1, PT, R11, UR4, PT ;  /* 0x000000040b007c0c */ /* 0x000fe2000bf26270 */
[----:B0-----:R-:W-:-:S05]  /*17910*/  IMAD.SHL.U32 R8, R5, 0x8, RZ ;  /* 0x0000000805087824 */ /* 0x001fca00078e00ff */
[----:B------:R-:W-:-:S04]  /*17920*/  LOP3.LUT R8, R8, 0x38, RZ, 0xc0, !PT ;  /* 0x0000003808087812 */ /* 0x000fc800078ec0ff */
[----:B------:R-:W-:Y:S01]  /*17930*/  ISETP.GE.AND P2, PT, R8, UR4, PT ;  /* 0x0000000408007c0c */ /* 0x000fe2000bf46270 */
[----:B------:R-:W-:Y:S01]  /*17940*/  UMOV UR4, 0xffffffff ;  /* 0xffffffff00047882 */ /* 0x000fe20000000000 */
[----:B------:R-:W-:Y:S02]  /*17950*/  LEA.HI.X R3, R2, UR7, R0, 0x1, P3 ;  /* 0x0000000702037c11 */ /* 0x000fe400098f0c00 */
[----:B-1----:R-:W-:Y:S09]  /*17960*/  BRA.DIV UR4, `(.L_x_5546) ;  /* 0x0000004e044c7947 */ /* 0x002ff2000b800000 */
[----:B------:R-:W0:Y:S02]  /*17970*/  S2R R6, SR_TID.X ;  /* 0x0000000000067919 */ /* 0x000e240000002100 */
[----:B0-----:R-:W-:-:S04]  /*17980*/  LOP3.LUT R6, R6, 0x7f, RZ, 0xc0, !PT ;  /* 0x0000007f06067812 */ /* 0x001fc800078ec0ff */
[----:B------:R-:W-:Y:S02]  /*17990*/  SHF.R.U32.HI R9, RZ, 0x3, R6 ;  /* 0x00000003ff097819 */ /* 0x000fe40000011606 */
[----:B------:R-:W2:Y:S04]  /*179a0*/  LDL.LU R6, [R1+0x4] ;  /* 0x0000040001067983 */ /* 0x000ea80000300800 */
[----:B------:R-:W3:Y:S01]  /*179b0*/  LDL.LU R8, [R1+0x38] ;  /* 0x0000380001087983 */ /* 0x000ee20000300800 */
[----:B------:R-:W-:Y:S01]  /*179c0*/  ULDC.64 UR4, c[0x0][0x208] ;  /* 0x0000820000047ab9 */ /* 0x000fe20000000a00 */
[----:B--2---:R-:W-:Y:S02]  /*179d0*/  IMAD R2, R6, 0x80, R9 ;  /* 0x0000008006027824 */ /* 0x004fe400078e0209 */
[----:B------:R-:W0:Y:S01]  /*179e0*/  S2R R6, SR_TID.X ;  /* 0x0000000000067919 */ /* 0x000e220000002100 */
[----:B---3--:R-:W-:-:S02]  /*179f0*/  IMAD R0, R8, R7, RZ ;  /* 0x0000000708007224 */ /* 0x008fc400078e02ff */
[----:B------:R-:W1:Y:S01]  /*17a00*/  SHFL.IDX PT, R7, R4, RZ, 0x181f ;  /* 0x00181fff04077589 */ /* 0x000e6200000e0000 */
[C---:B------:R-:W-:Y:S02]  /*17a10*/  VIADD R5, R2.reuse, 0x10 ;  /* 0x0000001002057836 */ /* 0x040fe40000000000 */
[-C--:B------:R-:W-:Y:S01]  /*17a20*/  ISETP.GE.AND P4, PT, R2, R0.reuse, PT ;  /* 0x000000000200720c */ /* 0x080fe20003f86270 */
[----:B------:R-:W-:Y:S02]  /*17a30*/  SHFL.IDX PT, R9, R3, 0x1, 0x181f ;  /* 0x00381f0003097f89 */ /* 0x000fe400000e0000 */
[----:B------:R-:W-:Y:S02]  /*17a40*/  ISETP.GE.AND P3, PT, R5, R0, PT ;  /* 0x000000000500720c */ /* 0x000fe40003f66270 */
[----:B------:R-:W-:Y:S01]  /*17a50*/  SHFL.IDX PT, R5, R4, 0x1, 0x181f ;  /* 0x00381f0004057f89 */ /* 0x000fe200000e0000 */
[----:B0-----:R-:W-:-:S03]  /*17a60*/  IMAD.SHL.U32 R11, R6, 0x8, RZ ;  /* 0x00000008060b7824 */ /* 0x001fc600078e00ff */
[----:B------:R-:W0:Y:S02]  /*17a70*/  SHFL.IDX PT, R6, R3, RZ, 0x181f ;  /* 0x00181fff03067589 */ /* 0x000e2400000e0000 */
[----:B------:R-:W-:-:S04]  /*17a80*/  LOP3.LUT R11, R11, 0x38, RZ, 0xc0, !PT ;  /* 0x000000380b0b7812 */ /* 0x000fc800078ec0ff */
[----:B-1----:R-:W-:-:S05]  /*17a90*/  @!P4 LEA R7, P5, R11, R7, 0x1 ;  /* 0x000000070b07c211 */ /* 0x002fca00078a08ff */
[----:B0-----:R-:W-:Y:S01]  /*17aa0*/  @!P4 IMAD.X R6, RZ, RZ, R6, P5 ;  /* 0x000000ffff06c224 */ /* 0x001fe200028e0606 */
[----:B------:R-:W-:-:S04]  /*17ab0*/  @!P3 LEA R8, P5, R11, R5, 0x1 ;  /* 0x000000050b08b211 */ /* 0x000fc800078a08ff */
[----:B------:R-:W-:Y:S01]  /*17ac0*/  @!P4 LOP3.LUT R7, R7, R6, RZ, 0x3c, !PT ;  /* 0x000000060707c212 */ /* 0x000fe200078e3cff */
[----:B------:R-:W-:-:S03]  /*17ad0*/  @!P3 IMAD.X R5, RZ, RZ, R9, P5 ;  /* 0x000000ffff05b224 */ /* 0x000fc600028e0609 */
[----:B------:R-:W-:-:S04]  /*17ae0*/  @!P4 LOP3.LUT R6, R7, R6, RZ, 0x3c, !PT ;  /* 0x000000060706c212 */ /* 0x000fc800078e3cff */
[----:B------:R-:W-:-:S05]  /*17af0*/  @!P4 LOP3.LUT R7, R7, R6, RZ, 0x3c, !PT ;  /* 0x000000060707c212 */ /* 0x000fca00078e3cff */
[----:B-----5:R-:W-:Y:S04]  /*17b00*/  @!P4 LDGSTS.E.BYPASS.LTC128B.128 [R10+0x15400], desc[UR4][R6.64], !P2 ;  /* 0x15400000060acfae */ /* 0x020fe8000d101d44 */
[----:B------:R-:W-:Y:S04]  /*17b10*/  @!P4 LDGSTS.E.BYPASS.LTC128B.128 [R10+0x19400], desc[UR4][R6.64+0x80], !P1 ;  /* 0x19400080060acfae */ /* 0x000fe8000c901d44 */
[----:B------:R0:W-:Y:S02]  /*17b20*/  @!P4 LDGSTS.E.BYPASS.LTC128B.128 [R10+0x1d400], desc[UR4][R6.64+0x100], !P0 ;  /* 0x1d400100060acfae */ /* 0x0001e4000c101d44 */
[----:B0-----:R-:W-:-:S02]  /*17b30*/  @!P3 IMAD.MOV.U32 R6, RZ, RZ, R8 ;  /* 0x000000ffff06b224 */ /* 0x001fc400078e0008 */
[----:B------:R-:W-:Y:S01]  /*17b40*/  @!P3 IMAD.MOV.U32 R7, RZ, RZ, R5 ;  /* 0x000000ffff07b224 */ /* 0x000fe200078e0005 */
[----:B------:R-:W-:Y:S01]  /*17b50*/  SHFL.IDX PT, R8, R3, 0x2, 0x181f ;  /* 0x00581f0003087f89 */ /* 0x000fe200000e0000 */
[----:B------:R-:W-:-:S03]  /*17b60*/  VIADD R5, R2, 0x20 ;  /* 0x0000002002057836 */ /* 0x000fc60000000000 */
[----:B------:R-:W-:Y:S04]  /*17b70*/  @!P3 LDGSTS.E.BYPASS.LTC128B.128 [R10+0x15c00], desc[UR4][R6.64], !P2 ;  /* 0x15c00000060abfae */ /* 0x000fe8000d101d44 */
[----:B------:R-:W-:Y:S04]  /*17b80*/  @!P3 LDGSTS.E.BYPASS.LTC128B.128 [R10+0x19c00], desc[UR4][R6.64+0x80], !P1 ;  /* 0x19c00080060abfae */ /* 0x000fe8000c901d44 */
[----:B------:R0:W-:Y:S01]  /*17b90*/  @!P3 LDGSTS.E.BYPASS.LTC128B.128 [R10+0x1dc00], desc[UR4][R6.64+0x100], !P0 ;  /* 0x1dc00100060abfae */ /* 0x0001e2000c101d44 */
[----:B------:R-:W-:-:S03]  /*17ba0*/  ISETP.GE.AND P3, PT, R5, R0, PT ;  /* 0x000000000500720c */ /* 0x000fc60003f66270 */
[----:B------:R-:W1:Y:S10]  /*17bb0*/  SHFL.IDX PT, R5, R4, 0x2, 0x181f ;  /* 0x00581f0004057f89 */ /* 0x000e7400000e0000 */
        /* <DEDUP_REMOVED lines=53> */
.L_x_5669:
        /* <DEDUP_REMOVED lines=16> */
.L_x_5548:
[----:B------:R-:W-:Y:S05]  /*18010*/  BSYNC B0 ;  /* 0x0000000000007941 */ /* 0x000fea0003800000 */
.L_x_5547:
[----:B------:R-:W-:Y:S01]  /*18020*/  NOP ;  /* 0x0000000000007918 */ /* 0x000fe20000000000 */
[----:B------:R-:W-:Y:S01]  /*18030*/  PLOP3.LUT P0, PT, PT, PT, PT, 0x80, 0x0 ;  /* 0x000000000000781c */ /* 0x000fe20003f0f070 */
[----:B0-----:R-:W-:-:S12]  /*18040*/  VIADD R6, R18, 0x36800 ;  /* 0x0003680012067836 */ /* 0x001fd80000000000 */
.L_x_5549:
        /* <DEDUP_REMOVED lines=18> */
.L_x_5670:
[----:B------:R-:W-:Y:S05]  /*18170*/  BSYNC B0 ;  /* 0x0000000000007941 */ /* 0x000fea0003800000 */
.L_x_5550:
        /* <DEDUP_REMOVED lines=55> */
.L_x_5558:
[----:B------:R-:W-:Y:S01]  /*184f0*/  IMAD R3, R9, 0x8, R18 ;  /* 0x0000000809037824 */ /* 0x000fe200078e0212 */
[----:B------:R-:W-:Y:S01]  /*18500*/  SHF.L.U32 R2, R13, 0x1f, RZ ;  /* 0x0000001f0d027819 */ /* 0x000fe200000006ff */
[----:B------:R-:W-:Y:S03]  /*18510*/  BSSY B3, `(.L_x_5559) ;  /* 0x0000003000037945 */ /* 0x000fe60003800000 */
[----:B------:R-:W1:Y:S02]  /*18520*/  SYNCS.PHASECHK.TRANS64.TRYWAIT P0, [R3+URZ+0x36840], R2 ;  /* 0x03684002030075a7 */ /* 0x000e64000800017f */
[----:B-1----:R-:W-:Y:S05]  /*18530*/  @!P0 BRA `(.L_x_5560) ;  /* 0x0000004c00648947 */ /* 0x002fea0003800000 */
.L_x_5671:
[----:B------:R-:W-:Y:S05]  /*18540*/  BSYNC B3 ;  /* 0x0000000000037941 */ /* 0x000fea0003800000 */
.L_x_5559:
        /* <DEDUP_REMOVED lines=12> */
.L_x_5562:
[----:B------:R-:W-:Y:S05]  /*18610*/  BSYNC B3 ;  /* 0x0000000000037941 */ /* 0x000fea0003800000 */
.L_x_5561:
        /* <DEDUP_REMOVED lines=12> */
.L_x_5563:
        /* <DEDUP_REMOVED lines=16> */
.L_x_5564:
        /* <DEDUP_REMOVED lines=16> */
.L_x_5565:
        /* <DEDUP_REMOVED lines=16> */
.L_x_5672:
[----:B------:R-:W-:Y:S05]  /*189e0*/  BSYNC B3 ;  /* 0x0000000000037941 */ /* 0x000fea0003800000 */
.L_x_5566:
        /* <DEDUP_REMOVED lines=12> */
.L_x_5569:
[----:B------:R-:W-:Y:S05]  /*18ab0*/  BSYNC B3 ;  /* 0x0000000000037941 */ /* 0x000fea0003800000 */
.L_x_5568:
        /* <DEDUP_REMOVED lines=13> */
.L_x_5570:
        /* <DEDUP_REMOVED lines=15> */
.L_x_5571:
        /* <DEDUP_REMOVED lines=15> */
.L_x_5572:
        /* <DEDUP_REMOVED lines=12> */
.L_x_5557:
[----:B------:R-:W-:Y:S05]  /*18e30*/  BSYNC B1 ;  /* 0x0000000000017941 */ /* 0x000fea0003800000 */
.L_x_5556:
[----:B0-----:R-:W2:Y:S01]  /*18e40*/  LDL.LU R0, [R1+0x40] ;  /* 0x0000400001007983 */ /* 0x001ea20000300800 */
[----:B------:R-:W-:-:S03]  /*18e50*/  IMAD.MOV.U32 R19, RZ, RZ, R9 ;  /* 0x000000ffff137224 */ /* 0x000fc600078e0009 */
[----:B------:R0:W-:Y:S02]  /*18e60*/  STL [R1+0x14], R13 ;  /* 0x0000140d01007387 */ /* 0x0001e40000100800 */
[----:B0-2---:R-:W-:-:S07]  /*18e70*/  VIADD R0, R0, 0xfffffffd ;  /* 0xfffffffd00007836 */ /* 0x005fce0000000000 */
.L_x_5555:
[----:B------:R-:W-:Y:S05]  /*18e80*/  BSYNC B2 ;  /* 0x0000000000027941 */ /* 0x000fea0003800000 */
.L_x_5554:
[----:B------:R-:W-:Y:S01]  /*18e90*/  VIADD R12, R12, 0xfffffffe ;  /* 0xfffffffe0c0c7836 */ /* 0x000fe20000000000 */
[----:B------:R-:W-:-:S04]  /*18ea0*/  LOP3.LUT R4, RZ, R4, RZ, 0x33, !PT ;  /* 0x00000004ff047212 */ /* 0x000fc800078e33ff */
[----:B------:R-:W-:-:S13]  /*18eb0*/  ISETP.NE.AND P0, PT, R12, R4, PT ;  /* 0x000000040c00720c */ /* 0x000fda0003f05270 */
[----:B------:R-:W-:Y:S05]  /*18ec0*/  @!P0 BRA `(.L_x_5553) ;  /* 0x0000001400cc8947 */ /* 0x000fea0003800000 */
[----:B------:R-:W-:-:S07]  /*18ed0*/  IMAD.MOV.U32 R9, RZ, RZ, R17 ;  /* 0x000000ffff097224 */ /* 0x000fce00078e0011 */
.L_x_5607:
        /* <DEDUP_REMOVED lines=36> */
.L_x_5575:
[----:B------:R-:W-:Y:S01]  /*19120*/  IMAD R3, R4, 0x8, R18 ;  /* 0x0000000804037824 */ /* 0x000fe200078e0212 */
[----:B------:R-:W-:Y:S01]  /*19130*/  SHF.L.U32 R2, R5, 0x1f, RZ ;  /* 0x0000001f05027819 */ /* 0x000fe200000006ff */
[----:B------:R-:W-:Y:S03]  /*19140*/  BSSY B2, `(.L_x_5576) ;  /* 0x0000003000027945 */ /* 0x000fe60003800000 */
[----:B------:R-:W1:Y:S02]  /*19150*/  SYNCS.PHASECHK.TRANS64.TRYWAIT P0, [R3+URZ+0x36840], R2 ;  /* 0x03684002030075a7 */ /* 0x000e64000800017f */
[----:B-1----:R-:W-:Y:S05]  /*19160*/  @!P0 BRA `(.L_x_5577) ;  /* 0x0000004000808947 */ /* 0x002fea0003800000 */
.L_x_5673:
[----:B------:R-:W-:Y:S05]  /*19170*/  BSYNC B2 ;  /* 0x0000000000027941 */ /* 0x000fea0003800000 */
.L_x_5576:
        /* <DEDUP_REMOVED lines=12> */
.L_x_5579:
[----:B------:R-:W-:Y:S05]  /*19240*/  BSYNC B2 ;  /* 0x0000000000027941 */ /* 0x000fea0003800000 */
.L_x_5578:
        /* <DEDUP_REMOVED lines=12> */
.L_x_5580:
        /* <DEDUP_REMOVED lines=16> */
.L_x_5581:
        /* <DEDUP_REMOVED lines=16> */
.L_x_5582:
        /* <DEDUP_REMOVED lines=16> */
.L_x_5674:
[----:B------:R-:W-:Y:S05]  /*19610*/  BSYNC B2 ;  /* 0x0000000000027941 */ /* 0x000fea0003800000 */
.L_x_5583:
        /* <DEDUP_REMOVED lines=11> */
.L_x_5586:
[----:B------:R-:W-:Y:S05]  /*196d0*/  BSYNC B2 ;  /* 0x0000000000027941 */ /* 0x000fea0003800000 */
.L_x_5585:
        /* <DEDUP_REMOVED lines=12> */
.L_x_5587:
        /* <DEDUP_REMOVED lines=15> */
.L_x_5588:
        /* <DEDUP_REMOVED lines=15> */
.L_x_5589:
        /* <DEDUP_REMOVED lines=12> */
.L_x_5574:
[----:B------:R-:W-:Y:S05]  /*19a40*/  BSYNC B1 ;  /* 0x0000000000017941 */ /* 0x000fea0003800000 */
.L_x_5573:
        /* <DEDUP_REMOVED lines=36> */
.L_x_5592:
[----:B------:R-:W-:Y:S01]  /*19c90*/  IMAD R2, R19, 0x8, R18 ;  /* 0x0000000813027824 */ /* 0x000fe200078e0212 */
[----:B------:R-:W-:Y:S01]  /*19ca0*/  SHF.L.U32 R3, R12, 0x1f, RZ ;  /* 0x0000001f0c037819 */ /* 0x000fe200000006ff */
[----:B------:R-:W-:Y:S03]  /*19cb0*/  BSSY B2, `(.L_x_5593) ;  /* 0x0000003000027945 */ /* 0x000fe60003800000 */
[----:B------:R-:W2:Y:S02]  /*19cc0*/  SYNCS.PHASECHK.TRANS64.TRYWAIT P0, [R2+URZ+0x36840], R3 ;  /* 0x03684003020075a7 */ /* 0x000ea4000800017f */
[----:B--2---:R-:W-:Y:S05]  /*19cd0*/  @!P0 BRA `(.L_x_5594) ;  /* 0x0000003400cc8947 */ /* 0x004fea0003800000 */
.L_x_5675:
[----:B------:R-:W-:Y:S05]  /*19ce0*/  BSYNC B2 ;  /* 0x0000000000027941 */ /* 0x000fea0003800000 */
.L_x_5593:
        /* <DEDUP_REMOVED lines=12> */
.L_x_5596:
[----:B------:R-:W-:Y:S05]  /*19db0*/  BSYNC B2 ;  /* 0x0000000000027941 */ /* 0x000fea0003800000 */
.L_x_5595:
        /* <DEDUP_REMOVED lines=13> */
.L_x_5597:
        /* <DEDUP_REMOVED lines=16> */
.L_x_5598:
        /* <DEDUP_REMOVED lines=16> */
.L_x_5599:
        /* <DEDUP_REMOVED lines=15> */
.L_x_5676:
[----:B------:R-:W-:Y:S05]  /*1a180*/  BSYNC B2 ;  /* 0x0000000000027941 */ /* 0x000fea0003800000 */
.L_x_5600:
        /* <DEDUP_REMOVED lines=11> */
.L_x_5603:
[----:B------:R-:W-:Y:S05]  /*1a240*/  BSYNC B2 ;  /* 0x0000000000027941 */ /* 0x000fea0003800000 */
.L_x_5602:
        /* <DEDUP_REMOVED lines=12> */
.L_x_5604:
        /* <DEDUP_REMOVED lines=15> */
.L_x_5605:
        /* <DEDUP_REMOVED lines=15> */
.L_x_5606:
        /* <DEDUP_REMOVED lines=12> */
.L_x_5591:
[----:B------:R-:W-:Y:S05]  /*1a5b0*/  BSYNC B1 ;  /* 0x0000000000017941 */ /* 0x000fea0003800000 */
.L_x_5590:
[----:B------:R-:W2:Y:S01]  /*1a5c0*/  LDL R2, [R1+0x28] ;  /* 0x0000280001027983 */ /* 0x000ea20000100800 */
[----:B------:R-:W-:Y:S01]  /*1a5d0*/  VIADD R0, R0, 0xfffffffe ;  /* 0xfffffffe00007836 */ /* 0x000fe20000000000 */
[----:B--2---:R-:W-:-:S13]  /*1a5e0*/  ISETP.GT.AND P0, PT, R7, R2, PT ;  /* 0x000000020700720c */ /* 0x004fda0003f04270 */
[----:B------:R-:W-:Y:S05]  /*1a5f0*/  @P0 BRA `(.L_x_5607) ;  /* 0xffffffe800380947 */ /* 0x000fea000383ffff */
.L_x_5553:
[----:B------:R-:W-:Y:S05]  /*1a600*/  BSYNC B0 ;  /* 0x0000000000007941 */ /* 0x000fea0003800000 */
.L_x_5552:
        /* <DEDUP_REMOVED lines=19> */
.L_x_5609:
[----:B------:R-:W-:Y:S05]  /*1a740*/  BSYNC B0 ;  /* 0x0000000000007941 */ /* 0x000fea0003800000 */
.L_x_5608:
        /* <DEDUP_REMOVED lines=11> */
.L_x_5677:
[----:B------:R-:W-:Y:S05]  /*1a800*/  BSYNC B1 ;  /* 0x0000000000017941 */ /* 0x000fea0003800000 */
.L_x_5612:
        /* <DEDUP_REMOVED lines=9> */
.L_x_5615:
[----:B------:R-:W-:Y:S05]  /*1a8a0*/  BSYNC B1 ;  /* 0x0000000000017941 */ /* 0x000fea0003800000 */
.L_x_5614:
        /* <DEDUP_REMOVED lines=12> */
.L_x_5616:
        /* <DEDUP_REMOVED lines=15> */
.L_x_5617:
        /* <DEDUP_REMOVED lines=15> */
.L_x_5618:
        /* <DEDUP_REMOVED lines=10> */
.L_x_5611:
[----:B------:R-:W-:Y:S05]  /*1abf0*/  BSYNC B0 ;  /* 0x0000000000007941 */ /* 0x000fea0003800000 */
.L_x_5610:
[----:B------:R-:W2:Y:S01]  /*1ac00*/  LDL.LU R4, [R1+0x14] ;  /* 0x0000140001047983 */ /* 0x000ea20000300800 */
[----:B------:R-:W-:-:S05]  /*1ac10*/  VIADD R19, R19, 0x1 ;  /* 0x0000000113137836 */ /* 0x000fca0000000000 */
[----:B------:R-:W-:-:S04]  /*1ac20*/  ISETP.NE.AND P0, PT, R19, 0x2, PT ;  /* 0x000000021300780c */ /* 0x000fc80003f05270 */
[----:B------:R-:W-:Y:S02]  /*1ac30*/  SEL R0, RZ, 0x1, P0 ;  /* 0x00000001ff007807 */ /* 0x000fe40000000000 */
[----:B------:R-:W-:Y:S02]  /*1ac40*/  SEL R19, R19, RZ, P0 ;  /* 0x000000ff13137207 */ /* 0x000fe40000000000 */
[----:B--2---:R-:W-:-:S05]  /*1ac50*/  LOP3.LUT R4, R4, R0, RZ, 0x3c, !PT ;  /* 0x0000000004047212 */ /* 0x004fca00078e3cff */
[----:B------:R2:W-:Y:S02]  /*1ac60*/  STL [R1+0x14], R4 ;  /* 0x0000140401007387 */ /* 0x0005e40000100800 */
.L_x_5532:
[----:B------:R-:W-:Y:S05]  /*1ac70*/  BSYNC B7 ;  /* 0x0000000000077941 */ /* 0x000fea0003800000 */
.L_x_5530:
        /* <DEDUP_REMOVED lines=14> */
.L_x_5619:
[----:B------:R-:W0:Y:S01]  /*1ad60*/  S2R R0, SR_TID.X ;  /* 0x0000000000007919 */ /* 0x000e220000002100 */
[----:B------:R-:W-:Y:S01]  /*1ad70*/  UMOV UR4, 0xffffffff ;  /* 0xffffffff00047882 */ /* 0x000fe20000000000 */
[----:B0-----:R-:W-:-:S04]  /*1ad80*/  LOP3.LUT R10, R0, 0x1f, RZ, 0xc0, !PT ;  /* 0x0000001f000a7812 */ /* 0x001fc800078ec0ff */
[----:B------:R-:W-:Y:S01]  /*1ad90*/  ISETP.NE.AND P0, PT, R10, 0x1f, PT ;  /* 0x0000001f0a00780c */ /* 0x000fe20003f05270 */
[----:B------:R-:W-:-:S12]  /*1ada0*/  BRA.DIV UR4, `(.L_x_5621) ;  /* 0x0000002604d47947 */ /* 0x000fd8000b800000 */
[----:B------:R-:W3:Y:S01]  /*1adb0*/  LDL.LU R3, [R1] ;  /* 0x0000000001037983 */ /* 0x000ee20000300800 */
[----:B------:R-:W-:-:S03]  /*1adc0*/  ULDC UR4, c[0x0][0xc3c] ;  /* 0x00030f0000047ab9 */ /* 0x000fc60000000800 */
[----:B-1----:R-:W4:Y:S01]  /*1add0*/  LDL R8, [R1+0xc] ;  /* 0x00000c0001087983 */ /* 0x002f220000100800 */
[----:B------:R-:W-:Y:S01]  /*1ade0*/  ULDC.64 UR6, c[0x0][0x208] ;  /* 0x0000820000067ab9 */ /* 0x000fe20000000a00 */
[----:B----4-:R-:W-:Y:S02]  /*1adf0*/  IMAD.IADD R0, R8, 0x1, R10 ;  /* 0x0000000108007824 */ /* 0x010fe400078e020a */
[----:B---3--:R-:W-:-:S03]  /*1ae00*/  IMAD.MOV.U32 R8, RZ, RZ, R3 ;  /* 0x000000ffff087224 */ /* 0x008fc600078e0003 */
[----:B------:R-:W-:-:S13]  /*1ae10*/  ISETP.GE.OR P1, PT, R0, UR4, !P0 ;  /* 0x0000000400007c0c */ /* 0x000fda000c726670 */
[----:B------:R-:W0:Y:S08]  /*1ae20*/  @!P1 LDC.64 R2, c[0x0][0xc80] ;  /* 0x00032000ff029b82 */ /* 0x000e300000000a00 */
[----:B------:R-:W1:Y:S01]  /*1ae30*/  @!P1 LDC.64 R6, c[0x0][0xc78] ;  /* 0x00031e00ff069b82 */ /* 0x000e620000000a00 */
[----:B0-----:R-:W-:-:S05]  /*1ae40*/  @!P1 IMAD.WIDE R2, R0, 0x4, R2 ;  /* 0x0000000400029825 */ /* 0x001fca00078e0202 */
[----:B------:R1:W3:Y:S02]  /*1ae50*/  @!P1 LDG.E R5, desc[UR6][R2.64] ;  /* 0x0000000602059981 */ /* 0x0002e4000c1e1900 */
[----:B-1----:R-:W-:-:S06]  /*1ae60*/  @!P1 IMAD.WIDE R2, R0, 0x4, R6 ;  /* 0x0000000400029825 */ /* 0x002fcc00078e0206 */
[----:B------:R-:W4:Y:S01]  /*1ae70*/  @!P1 LDG.E R2, desc[UR6][R2.64] ;  /* 0x0000000602029981 */ /* 0x000f22000c1e1900 */
[----:B------:R-:W-:Y:S02]  /*1ae80*/  CS2R R6, SRZ ;  /* 0x0000000000067805 */ /* 0x000fe4000001ff00 */
[C---:B------:R-:W-:Y:S02]  /*1ae90*/  ISETP.GE.U32.AND P2, PT, R10.reuse, 0x2, PT ;  /* 0x000000020a00780c */ /* 0x040fe40003f46070 */
[C---:B------:R-:W-:Y:S01]  /*1aea0*/  ISETP.GE.U32.AND P3, PT, R10.reuse, 0x4, PT ;  /* 0x000000040a00780c */ /* 0x040fe20003f66070 */
[----:B--2---:R-:W-:Y:S01]  /*1aeb0*/  SHFL.IDX PT, R4, R8, RZ, 0x1f ;  /* 0x00001fff08047589 */ /* 0x004fe200000e0000 */
[C---:B------:R-:W-:Y:S02]  /*1aec0*/  ISETP.GE.U32.AND P4, PT, R10.reuse, 0x8, PT ;  /* 0x000000080a00780c */ /* 0x040fe40003f86070 */
[----:B------:R-:W-:Y:S01]  /*1aed0*/  ISETP.GE.U32.AND P5, PT, R10, 0x10, PT ;  /* 0x000000100a00780c */ /* 0x000fe20003fa6070 */
[----:B------:R-:W-:Y:S01]  /*1aee0*/  SHFL.IDX PT, R0, R8, 0x1, 0x1f ;  /* 0x00201f0008007f89 */ /* 0x000fe200000e0000 */
[----:B---3--:R-:W-:-:S02]  /*1aef0*/  @!P1 IMAD.MOV.U32 R6, RZ, RZ, R5 ;  /* 0x000000ffff069224 */ /* 0x008fc400078e0005 */
[----:B----4-:R-:W-:Y:S01]  /*1af00*/  @!P1 IMAD.MOV.U32 R7, RZ, RZ, R2 ;  /* 0x000000ffff079224 */ /* 0x010fe200078e0002 */
[----:B------:R-:W-:-:S03]  /*1af10*/  ISETP.NE.AND P1, PT, R10, RZ, PT ;  /* 0x000000ff0a00720c */ /* 0x000fc60003f25270 */
[----:B------:R-:W-:-:S05]  /*1af20*/  IMAD R2, R7, R6, RZ ;  /* 0x0000000607027224 */ /* 0x000fca00078e02ff */
[----:B------:R-:W0:Y:S02]  /*1af30*/  SHFL.UP PT, R3, R2, 0x1, RZ ;  /* 0x0420000002037989 */ /* 0x000e2400000e00ff */
[----:B0-----:R-:W-:-:S05]  /*1af40*/  SEL R5, R3, RZ, P1 ;  /* 0x000000ff03057207 */ /* 0x001fca0000800000 */
[----:B------:R-:W-:Y:S02]  /*1af50*/  IMAD.IADD R2, R2, 0x1, R5 ;  /* 0x0000000102027824 */ /* 0x000fe400078e0205 */
[----:B------:R-:W-:-:S03]  /*1af60*/  IMAD.MOV.U32 R5, RZ, RZ, RZ ;  /* 0x000000ffff057224 */ /* 0x000fc600078e00ff */
        /* <DEDUP_REMOVED lines=13> */
.L_x_5687:
[----:B------:R-:W-:Y:S02]  /*1b040*/  ULDC UR4, c[0x0][0xc38] ;  /* 0x00030e0000047ab9 */ /* 0x000fe40000000800 */
[----:B------:R-:W-:-:S04]  /*1b050*/  IMAD.U32 R8, RZ, RZ, UR4 ;  /* 0x00000004ff087e24 */ /* 0x000fc8000f8e00ff */
[----:B-1----:R-:W-:-:S04]  /*1b060*/  IMAD R9, R9, R8, RZ ;  /* 0x0000000809097224 */ /* 0x002fc800078e02ff */
[----:B------:R-:W-:-:S05]  /*1b070*/  IMAD.IADD R0, R0, 0x1, R9 ;  /* 0x0000000100007824 */ /* 0x000fca00078e0209 */
[----:B------:R-:W-:-:S13]  /*1b080*/  ISETP.GT.AND P6, PT, R0, R4, PT ;  /* 0x000000040000720c */ /* 0x000fda0003fc4270 */
[----:B------:R-:W-:Y:S05]  /*1b090*/  @P6 BRA `(.L_x_5622) ;  /* 0x0000000000b06947 */ /* 0x000fea0003800000 */
.L_x_5625:
        /* <DEDUP_REMOVED lines=38> */
.L_x_5695:
[----:B------:R-:W-:Y:S02]  /*1b300*/  ULDC UR4, c[0x0][0xc38] ;  /* 0x00030e0000047ab9 */ /* 0x000fe40000000800 */
[----:B------:R-:W-:-:S04]  /*1b310*/  IMAD.U32 R8, RZ, RZ, UR4 ;  /* 0x00000004ff087e24 */ /* 0x000fc8000f8e00ff */
[----:B-1----:R-:W-:-:S04]  /*1b320*/  IMAD R9, R9, R8, RZ ;  /* 0x0000000809097224 */ /* 0x002fc800078e02ff */
[----:B------:R-:W-:-:S05]  /*1b330*/  IMAD.IADD R0, R9, 0x1, R0 ;  /* 0x0000000109007824 */ /* 0x000fca00078e0200 */
[----:B------:R-:W-:-:S13]  /*1b340*/  ISETP.GT.AND P6, PT, R0, R4, PT ;  /* 0x000000040000720c */ /* 0x000fda0003fc4270 */
[----:B------:R-:W-:Y:S05]  /*1b350*/  @!P6 BRA `(.L_x_5625) ;  /* 0xfffffffc0050e947 */ /* 0x000fea000383ffff */
.L_x_5622:
        /* <DEDUP_REMOVED lines=12> */
.L_x_5700:
[----:B------:R-:W-:-:S13]  /*1b420*/  ISETP.NE.AND P0, PT, R3, RZ, PT ;  /* 0x000000ff0300720c */ /* 0x000fda0003f05270 */
[----:B------:R-:W-:Y:S05]  /*1b430*/  @!P0 BRA `(.L_x_5627) ;  /* 0x0000000000148947 */ /* 0x000fea0003800000 */
[----:B------:R-:W-:Y:S01]  /*1b440*/  UMOV UR4, 0xffffffff ;  /* 0xffffffff00047882 */ /* 0x000fe20000000000 */
[----:B---3--:R-:W-:Y:S02]  /*1b450*/  VIADD R10, R10, 0xffffffff ;  /* 0xffffffff0a0a7836 */ /* 0x008fe40000000000 */
[----:B------:R-:W-:Y:S05]  /*1b460*/  BRA.DIV UR4, `(.L_x_5628) ;  /* 0x0000002a04c47947 */ /* 0x000fea000b800000 */
[----:B0-----:R0:W1:Y:S02]  /*1b470*/  SHFL.IDX PT, R2, R2, R10, 0x1f ;  /* 0x00001f0a02027589 */ /* 0x00106400000e0000 */
.L_x_5703:
[----:B-1----:R-:W-:-:S07]  /*1b480*/  IMAD.MOV.U32 R5, RZ, RZ, R2 ;  /* 0x000000ffff057224 */ /* 0x002fce00078e0002 */
.L_x_5627:
        /* <DEDUP_REMOVED lines=31> */
[----:B---3--:R-:W-:Y:S02]  /*1b680*/  IMAD R6, R2, R5, RZ ;  /* 0x0000000502067224 */ /* 0x008fe400078e02ff */
        /* <DEDUP_REMOVED lines=30> */
.L_x_5629:
[----:B------:R-:W2:Y:S01]  /*1b870*/  LDL R5, [R1+0xc] ;  /* 0x00000c0001057983 */ /* 0x000ea20000100800 */
[----:B0-----:R-:W2:Y:S01]  /*1b880*/  LDC.64 R2, c[0x0][0xc90] ;  /* 0x00032400ff027b82 */ /* 0x001ea20000000a00 */
[----:B------:R-:W-:Y:S01]  /*1b890*/  ULDC.64 UR4, c[0x0][0x208] ;  /* 0x0000820000047ab9 */ /* 0x000fe20000000a00 */
[----:B--2---:R-:W-:-:S05]  /*1b8a0*/  IMAD.WIDE R2, R5, 0x4, R2 ;  /* 0x0000000405027825 */ /* 0x004fca00078e0202 */
[----:B---3--:R-:W2:Y:S02]  /*1b8b0*/  LDG.E R6, desc[UR4][R2.64] ;  /* 0x0000000402067981 */ /* 0x008ea4000c1e1900 */
        /* <DEDUP_REMOVED lines=59> */
.L_x_5630:
[----:B0-----:R-:W-:-:S05]  /*1bc70*/  LOP3.LUT R3, RZ, R4, RZ, 0x33, !PT ;  /* 0x00000004ff037212 */ /* 0x001fca00078e33ff */
[----:B------:R-:W-:-:S05]  /*1bc80*/  IMAD.IADD R0, R0, 0x1, R3 ;  /* 0x0000000100007824 */ /* 0x000fca00078e0203 */
[----:B------:R2:W-:Y:S01]  /*1bc90*/  STL [R1+0x4], R0 ;  /* 0x0000040001007387 */ /* 0x0005e20000100800 */
[----:B------:R-:W-:Y:S05]  /*1bca0*/  BRA `(.L_x_5631) ;  /* 0x0000000000287947 */ /* 0x000fea0003800000 */
.L_x_5623:
        /* <DEDUP_REMOVED lines=10> */
.L_x_5631:
[----:B0-----:R-:W3:Y:S04]  /*1bd50*/  LDL R3, [R1+0x8] ;  /* 0x0000080001037983 */ /* 0x001ee80000100800 */
[----:B-1----:R-:W4:Y:S04]  /*1bd60*/  LDL R2, [R1+0xc] ;  /* 0x00000c0001027983 */ /* 0x002f280000100800 */
[----:B------:R-:W5:Y:S04]  /*1bd70*/  LDL R4, [R1] ;  /* 0x0000000001047983 */ /* 0x000f680000100800 */
[----:B------:R-:W5:Y:S01]  /*1bd80*/  LDL R5, [R1+0x4] ;  /* 0x0000040001057983 */ /* 0x000f620000100800 */
[----:B------:R-:W-:Y:S05]  /*1bd90*/  WARPSYNC.ALL ;  /* 0x0000000000007948 */ /* 0x000fea0003800000 */
[----:B--2---:R-:W0:Y:S02]  /*1bda0*/  S2R R0, SR_TID.X ;  /* 0x0000000000007919 */ /* 0x004e240000002100 */
        /* <DEDUP_REMOVED lines=10> */
.L_x_5620:
[----:B------:R-:W2:Y:S01]  /*1be50*/  LDL R0, [R1+0xc] ;  /* 0x00000c0001007983 */ /* 0x000ea20000100800 */
[----:B------:R-:W-:Y:S02]  /*1be60*/  ULDC UR4, c[0x0][0xc3c] ;  /* 0x00030f0000047ab9 */ /* 0x000fe40000000800 */
[----:B--2---:R-:W-:-:S13]  /*1be70*/  ISETP.GE.AND P0, PT, R0, UR4, PT ;  /* 0x0000000400007c0c */ /* 0x004fda000bf06270 */
[----:B------:R-:W-:Y:S05]  /*1be80*/  @!P0 BRA `(.L_x_5632) ;  /* 0xffffff9c00d48947 */ /* 0x000fea000383ffff */
[----:B------:R-:W-:Y:S05]  /*1be90*/  BSYNC B8 ;  /* 0x0000000000087941 */ /* 0x000fea0003800000 */
.L_x_5524:
[----:B0-----:R-:W2:Y:S01]  /*1bea0*/  LDL.LU R0, [R1+0x58] ;  /* 0x0000580001007983 */ /* 0x001ea20000300800 */
[----:B------:R-:W-:Y:S01]  /*1beb0*/  BSSY B0, `(.L_x_5633) ;  /* 0x000000b000007945 */ /* 0x000fe20003800000 */
[----:B-1-3--:R-:W0:Y:S01]  /*1bec0*/  S2R R5, SR_CgaCtaId ;  /* 0x0000000000057919 */ /* 0x00ae220000008800 */
        /* <DEDUP_REMOVED lines=9> */
.L_x_5704:
[----:B------:R-:W-:Y:S05]  /*1bf60*/  BSYNC B0 ;  /* 0x0000000000007941 */ /* 0x000fea0003800000 */
.L_x_5633:
[----:B------:R-:W-:-:S03]  /*1bf70*/  UMOV UR4, 0xffffffff ;  /* 0xffffffff00047882 */ /* 0x000fc60000000000 */
[----:B------:R-:W-:Y:S05]  /*1bf80*/  BRA.DIV UR4, `(.L_x_5635) ;  /* 0x00000022043c7947 */ /* 0x000fea000b800000 */
[----:B------:R-:W1:Y:S02]  /*1bf90*/  S2R R2, SR_TID.X ;  /* 0x0000000000027919 */ /* 0x000e640000002100 */
[----:B-1----:R-:W-:-:S04]  /*1bfa0*/  SHF.R.U32.HI R2, RZ, 0x5, R2 ;  /* 0x00000005ff027819 */ /* 0x002fc80000011602 */
[----:B------:R-:W-:-:S05]  /*1bfb0*/  LOP3.LUT R2, R2, 0x3, RZ, 0xc0, !PT ;  /* 0x0000000302027812 */ /* 0x000fca00078ec0ff */
[----:B------:R1:W2:Y:S02]  /*1bfc0*/  SHFL.IDX PT, R14, R2, RZ, 0x1f ;  /* 0x00001fff020e7589 */ /* 0x0002a400000e0000 */
.L_x_5707:
[----:B--2---:R-:W-:Y:S01]  /*1bfd0*/  ISETP.NE.AND P0, PT, R14, RZ, PT ;  /* 0x000000ff0e00720c */ /* 0x004fe20003f05270 */
[----:B------:R-:W-:-:S12]  /*1bfe0*/  BSSY B0, `(.L_x_5636) ;  /* 0x0000027000007945 */ /* 0x000fd80003800000 */
[----:B------:R-:W-:Y:S05]  /*1bff0*/  @P0 BRA `(.L_x_5637) ;  /* 0x0000000000940947 */ /* 0x000fea0003800000 */
[----:B------:R-:W-:-:S03]  /*1c000*/  UMOV UR4, 0xffffffff ;  /* 0xffffffff00047882 */ /* 0x000fc60000000000 */
[----:B------:R-:W-:Y:S05]  /*1c010*/  BRA.DIV UR4, `(.L_x_5638) ;  /* 0x00000022044c7947 */ /* 0x000fea000b800000 */
[----:B------:R-:W-:-:S13]  /*1c020*/  ELECT P6, URZ, PT ;  /* 0x00000000003f782f */ /* 0x000fda00038c0000 */
.L_x_5710:
        /* <DEDUP_REMOVED lines=8> */
.L_x_5639:
        /* <DEDUP_REMOVED lines=13> */
.L_x_5711:
[----:B------:R-:W1:Y:S02]  /*1c180*/  SYNCS.PHASECHK.TRANS64.TRYWAIT P0, [R7+URZ], R2 ;  /* 0x00000002070075a7 */ /* 0x000e64000800017f */
[----:B-1----:R-:W-:Y:S05]  /*1c190*/  @!P0 BRA `(.L_x_5641) ;  /* 0x0000002000208947 */ /* 0x002fea0003800000 */
.L_x_5712:
[----:B------:R-:W-:Y:S05]  /*1c1a0*/  @!P2 BRA `(.L_x_5642) ;  /* 0x000000000004a947 */ /* 0x000fea0003800000 */
[----:B------:R-:W-:Y:S01]  /*1c1b0*/  BPT.TRAP 0x1 ;  /* 0x000000040000795c */ /* 0x000fe20000300000 */
.L_x_5642:
[----:B------:R-:W-:-:S04]  /*1c1c0*/  VIADD R0, R0, 0x36860 ;  /* 0x0003686000007836 */ /* 0x000fc80000000000 */
[----:B------:R-:W-:-:S04]  /*1c1d0*/  IMAD R4, R19, 0x8, R0 ;  /* 0x0000000813047824 */ /* 0x000fc800078e0200 */
[----:B------:R-:W2:Y:S02]  /*1c1e0*/  SYNCS.PHASECHK.TRANS64.TRYWAIT P0, [R4+URZ], R5 ;  /* 0x00000005040075a7 */ /* 0x000ea4000800017f */
[----:B--2---:R-:W-:Y:S05]  /*1c1f0*/  @!P0 BRA `(.L_x_5643) ;  /* 0x00000020001c8947 */ /* 0x004fea0003800000 */
.L_x_5713:
[----:B------:R-:W-:-:S07]  /*1c200*/  IMAD R3, R3, 0x8, R0 ;  /* 0x0000000803037824 */ /* 0x000fce00078e0200 */
.L_x_5644:
[----:B---3--:R3:W4:Y:S02]  /*1c210*/  SYNCS.PHASECHK.TRANS64.TRYWAIT P0, [R3+URZ], R2 ;  /* 0x00000002030075a7 */ /* 0x008724000800017f */
[----:B----4-:R-:W-:Y:S05]  /*1c220*/  @!P0 NANOSLEEP.SYNCS 0x989680 ;  /* 0x009896800000895d */ /* 0x010fea0003900000 */
[----:B------:R-:W4:Y:S02]  /*1c230*/  @!P0 SYNCS.PHASECHK.TRANS64 P0, [R3+URZ], R2 ;  /* 0x00000002030085a7 */ /* 0x000f24000800007f */
[----:B----4-:R-:W-:Y:S05]  /*1c240*/  @!P0 BRA `(.L_x_5644) ;  /* 0xfffffffc00f08947 */ /* 0x010fea000383ffff */
.L_x_5637:
[----:B------:R-:W-:Y:S05]  /*1c250*/  BSYNC B0 ;  /* 0x0000000000007941 */ /* 0x000fea0003800000 */
.L_x_5636:
[----:B------:R-:W-:Y:S05]  /*1c260*/  EXIT ;  /* 0x000000000000794d */ /* 0x000fea0003800000 */
.L_x_5463:
[----:B0-----:R-:W-:-:S04]  /*1c270*/  IMAD.U32 R3, RZ, RZ, UR60 ;  /* 0x0000003cff037e24 */ /* 0x001fc8000f8e00ff */
[----:B------:R0:W1:Y:S03]  /*1c280*/  SYNCS.PHASECHK.TRANS64.TRYWAIT P1, [R3+URZ+0x36800], R0 ;  /* 0x03680000030075a7 */ /* 0x000066000802017f */
[----:B-1----:R-:W-:Y:S05]  /*1c290*/  @!P1 NANOSLEEP.SYNCS 0x989680 ;  /* 0x009896800000995d */ /* 0x002fea0003900000 */
[----:B------:R-:W1:Y:S02]  /*1c2a0*/  @!P1 SYNCS.PHASECHK.TRANS64 P1, [R3+URZ+0x36800], R0 ;  /* 0x03680000030095a7 */ /* 0x000e64000802007f */
[----:B-1----:R-:W-:Y:S05]  /*1c2b0*/  @!P1 BRA `(.L_x_5463) ;  /* 0xfffffffc00ec9947 */ /* 0x002fea000383ffff */
[----:B------:R-:W-:Y:S05]  /*1c2c0*/  BRA `(.L_x_5645) ;  /* 0xfffffe5c00bc7947 */ /* 0x000fea000383ffff */
.L_x_5467:
[----:B-1----:R1:W2:Y:S02]  /*1c2d0*/  SYNCS.PHASECHK.TRANS64.TRYWAIT P2, [R0+URZ+0x36830], R3 ;  /* 0x03683003000075a7 */ /* 0x0022a4000804017f */
[----:B--2---:R-:W-:Y:S05]  /*1c2e0*/  @!P2 NANOSLEEP.SYNCS 0x989680 ;  /* 0x009896800000a95d */ /* 0x004fea0003900000 */
[----:B------:R-:W2:Y:S02]  /*1c2f0*/  @!P2 SYNCS.PHASECHK.TRANS64 P2, [R0+URZ+0x36830], R3 ;  /* 0x036830030000a5a7 */ /* 0x000ea4000804007f */
[----:B--2---:R-:W-:Y:S05]  /*1c300*/  @!P2 BRA `(.L_x_5467) ;  /* 0xfffffffc00f0a947 */ /* 0x004fea000383ffff */
[----:B------:R-:W-:Y:S05]  /*1c310*/  BRA `(.L_x_5466) ;  /* 0xfffffe5c00e47947 */ /* 0x000fea000383ffff */
.L_x_5472:
[----:B-1----:R-:W-:-:S04]  /*1c320*/  IMAD.U32 R7, RZ, RZ, UR39 ;  /* 0x00000027ff077e24 */ /* 0x002fc8000f8e00ff */
[----:B------:R1:W2:Y:S03]  /*1c330*/  SYNCS.PHASECHK.TRANS64.TRYWAIT P3, [R7+URZ+0x36830], R6 ;  /* 0x03683006070075a7 */ /* 0x0002a6000806017f */
[----:B--2---:R-:W-:Y:S05]  /*1c340*/  @!P3 NANOSLEEP.SYNCS 0x989680 ;  /* 0x009896800000b95d */ /* 0x004fea0003900000 */
[----:B------:R-:W2:Y:S02]  /*1c350*/  @!P3 SYNCS.PHASECHK.TRANS64 P3, [R7+URZ+0x36830], R6 ;  /* 0x036830060700b5a7 */ /* 0x000ea4000806007f */
[----:B--2---:R-:W-:Y:S05]  /*1c360*/  @!P3 BRA `(.L_x_5472) ;  /* 0xfffffffc00ecb947 */ /* 0x004fea000383ffff */
[----:B------:R-:W-:Y:S05]  /*1c370*/  BRA `(.L_x_5471) ;  /* 0xfffffea8002c7947 */ /* 0x000fea000383ffff */
.L_x_5476:
[----:B---3--:R-:W-:-:S04]  /*1c380*/  IMAD.U32 R2, RZ, RZ, UR6 ;  /* 0x00000006ff027e24 */ /* 0x008fc8000f8e00ff */
[----:B------:R3:W4:Y:S03]  /*1c390*/  SYNCS.PHASECHK.TRANS64.TRYWAIT P3, [R2+URZ+0x36850], R0 ;  /* 0x03685000020075a7 */ /* 0x000726000806017f */
[----:B----4-:R-:W-:Y:S05]  /*1c3a0*/  @!P3 NANOSLEEP.SYNCS 0x989680 ;  /* 0x009896800000b95d */ /* 0x010fea0003900000 */
[----:B------:R-:W4:Y:S02]  /*1c3b0*/  @!P3 SYNCS.PHASECHK.TRANS64 P3, [R2+URZ+0x36850], R0 ;  /* 0x036850000200b5a7 */ /* 0x000f24000806007f */
[----:B----4-:R-:W-:Y:S05]  /*1c3c0*/  @!P3 BRA `(.L_x_5476) ;  /* 0xfffffffc00ecb947 */ /* 0x010fea000383ffff */
[----:B------:R-:W-:Y:S05]  /*1c3d0*/  BRA `(.L_x_5475) ;  /* 0xfffffecc00c07947 */ /* 0x000fea000383ffff */
.L_x_5482:
[----:B-1----:R-:W-:-:S04]  /*1c3e0*/  IMAD.U32 R7, RZ, RZ, UR6 ;  /* 0x00000006ff077e24 */ /* 0x002fc8000f8e00ff */
[----:B------:R1:W2:Y:S03]  /*1c3f0*/  SYNCS.PHASECHK.TRANS64.TRYWAIT P2, [R7+URZ+0x36830], R6 ;  /* 0x03683006070075a7 */ /* 0x0002a6000804017f */
[----:B--2---:R-:W-:Y:S05]  /*1c400*/  @!P2 NANOSLEEP.SYNCS 0x989680 ;  /* 0x009896800000a95d */ /* 0x004fea0003900000 */
[----:B------:R-:W2:Y:S02]  /*1c410*/  @!P2 SYNCS.PHASECHK.TRANS64 P2, [R7+URZ+0x36830], R6 ;  /* 0x036830060700a5a7 */ /* 0x000ea4000804007f */
[----:B--2---:R-:W-:Y:S05]  /*1c420*/  @!P2 BRA `(.L_x_5482) ;  /* 0xfffffffc00eca947 */ /* 0x004fea000383ffff */
[----:B------:R-:W-:Y:S05]  /*1c430*/  BRA `(.L_x_5481) ;  /* 0xfffffef400107947 */ /* 0x000fea000383ffff */
.L_x_5486:
[----:B-1----:R-:W-:-:S04]  /*1c440*/  IMAD.U32 R2, RZ, RZ, UR6 ;  /* 0x00000006ff027e24 */ /* 0x002fc8000f8e00ff */
[----:B------:R1:W2:Y:S03]  /*1c450*/  SYNCS.PHASECHK.TRANS64.TRYWAIT P2, [R2+URZ+0x36850], R0 ;  /* 0x03685000020075a7 */ /* 0x0002a6000804017f */
[----:B--2---:R-:W-:Y:S05]  /*1c460*/  @!P2 NANOSLEEP.SYNCS 0x989680 ;  /* 0x009896800000a95d */ /* 0x004fea0003900000 */
[----:B------:R-:W2:Y:S02]  /*1c470*/  @!P2 SYNCS.PHASECHK.TRANS64 P2, [R2+URZ+0x36850], R0 ;  /* 0x036850000200a5a7 */ /* 0x000ea4000804007f */
[----:B--2---:R-:W-:Y:S05]  /*1c480*/  @!P2 BRA `(.L_x_5486) ;  /* 0xfffffffc00eca947 */ /* 0x004fea000383ffff */
[----:B------:R-:W-:Y:S05]  /*1c490*/  BRA `(.L_x_5485) ;  /* 0xffffff1800d07947 */ /* 0x000fea000383ffff */
.L_x_5491:
[----:B-1----:R-:W-:-:S04]  /*1c4a0*/  IMAD.U32 R5, RZ, RZ, UR5 ;  /* 0x00000005ff057e24 */ /* 0x002fc8000f8e00ff */
[----:B------:R1:W2:Y:S03]  /*1c4b0*/  SYNCS.PHASECHK.TRANS64.TRYWAIT P0, [R5+URZ+0x36850], R0 ;  /* 0x03685000050075a7 */ /* 0x0002a6000800017f */
[----:B--2---:R-:W-:Y:S05]  /*1c4c0*/  @!P0 NANOSLEEP.SYNCS 0x989680 ;  /* 0x009896800000895d */ /* 0x004fea0003900000 */
[----:B------:R-:W2:Y:S02]  /*1c4d0*/  @!P0 SYNCS.PHASECHK.TRANS64 P0, [R5+URZ+0x36850], R0 ;  /* 0x03685000050085a7 */ /* 0x000ea4000800007f */
[----:B--2---:R-:W-:Y:S05]  /*1c4e0*/  @!P0 BRA `(.L_x_5491) ;  /* 0xfffffffc00ec8947 */ /* 0x004fea000383ffff */
[----:B------:R-:W-:Y:S05]  /*1c4f0*/  BRA `(.L_x_5490) ;  /* 0xffffff3c00487947 */ /* 0x000fea000383ffff */
.L_x_5538:
        /* <DEDUP_REMOVED lines=11> */
.L_x_5647:
[----:B------:R-:W-:Y:S05]  /*1c5b0*/  BSYNC B0 ;  /* 0x0000000000007941 */ /* 0x000fea0003800000 */
.L_x_5646:
[----:B------:R-:W-:Y:S05]  /*1c5c0*/  BRA `(.L_x_5648) ;  /* 0xffffffa800087947 */ /* 0x000fea000383ffff */
.L_x_5540:
[----:B------:R-:W-:Y:S01]  /*1c5d0*/  BSSY B0, `(.L_x_5649) ;  /* 0x0000006000007945 */ /* 0x000fe20003800000 */
[----:B------:R-:W-:-:S07]  /*1c5e0*/  IMAD.MOV.U32 R15, RZ, RZ, -0x1 ;  /* 0xffffffffff0f7424 */ /* 0x000fce00078e00ff */
[----:B--23--:R-:W-:Y:S05]  /*1c5f0*/  WARPSYNC.COLLECTIVE R15, `(.L_x_5650) ;  /* 0x000000000f0c7348 */ /* 0x00cfea0003c00000 */
[----:B------:R-:W-:Y:S02]  /*1c600*/  ELECT P6, UR62, PT ;  /* 0x00000000003e782f */ /* 0x000fe400038c0000 */
[----:B------:R-:W-:Y:S01]  /*1c610*/  MOV R14, UR62 ;  /* 0x0000003e000e7c02 */ /* 0x000fe20008000f00 */
[----:B--23--:R-:W-:Y:S10]  /*1c620*/  ENDCOLLECTIVE ;  /* 0x000000000000791b */ /* 0x00cff40003800000 */
.L_x_5650:
[----:B------:R-:W-:Y:S05]  /*1c630*/  BSYNC B0 ;  /* 0x0000000000007941 */ /* 0x000fea0003800000 */
.L_x_5649:
[----:B------:R-:W-:Y:S05]  /*1c640*/  BRA `(.L_x_5651) ;  /* 0xffffffa8000c7947 */ /* 0x000fea000383ffff */
.L_x_5542:
[----:B0-----:R0:W1:Y:S02]  /*1c650*/  SYNCS.PHASECHK.TRANS64.TRYWAIT P0, [R0+URZ+0x36840], R2 ;  /* 0x03684002000075a7 */ /* 0x001064000800017f */
[----:B-1----:R-:W-:Y:S05]  /*1c660*/  @!P0 NANOSLEEP.SYNCS 0x989680 ;  /* 0x009896800000895d */ /* 0x002fea0003900000 */
[----:B------:R-:W1:Y:S02]  /*1c670*/  @!P0 SYNCS.PHASECHK.TRANS64 P0, [R0+URZ+0x36840], R2 ;  /* 0x03684002000085a7 */ /* 0x000e64000800007f */
[----:B-1----:R-:W-:Y:S05]  /*1c680*/  @!P0 BRA `(.L_x_5542) ;  /* 0xfffffffc00f08947 */ /* 0x002fea000383ffff */
[----:B------:R-:W-:Y:S05]  /*1c690*/  BRA `(.L_x_5652) ;  /* 0xffffffa800707947 */ /* 0x000fea000383ffff */
.L_x_5546:
[----:B------:R-:W2:Y:S01]  /*1c6a0*/  LDL.LU R11, [R1+0x38] ;  /* 0x00003800010b7983 */ /* 0x000ea20000300800 */
[----:B------:R-:W-:Y:S01]  /*1c6b0*/  IMAD.MOV.U32 R13, RZ, RZ, R3 ;  /* 0x000000ffff0d7224 */ /* 0x000fe200078e0003 */
[----:B------:R-:W-:Y:S01]  /*1c6c0*/  LOP3.LUT R5, R5, 0x7f, RZ, 0xc0, !PT ;  /* 0x0000007f05057812 */ /* 0x000fe200078ec0ff */
[----:B------:R-:W-:Y:S02]  /*1c6d0*/  IMAD.MOV.U32 R12, RZ, RZ, RZ ;  /* 0x000000ffff0c7224 */ /* 0x000fe400078e00ff */
[----:B------:R-:W-:Y:S01]  /*1c6e0*/  IMAD.MOV.U32 R15, RZ, RZ, -0x1 ;  /* 0xffffffffff0f7424 */ /* 0x000fe200078e00ff */
        /* <DEDUP_REMOVED lines=9> */
.L_x_5653:
[----:B------:R-:W-:Y:S02]  /*1c780*/  IMAD.MOV.U32 R13, RZ, RZ, R4 ;  /* 0x000000ffff0d7224 */ /* 0x000fe400078e0004 */
[----:B------:R-:W-:-:S07]  /*1c790*/  IMAD.MOV.U32 R6, RZ, RZ, R14 ;  /* 0x000000ffff067224 */ /* 0x000fce00078e000e */
[----:B------:R-:W-:Y:S05]  /*1c7a0*/  WARPSYNC.COLLECTIVE R15, `(.L_x_5654) ;  /* 0x000000000f087348 */ /* 0x000fea0003c00000 */
[----:B------:R0:W1:Y:S02]  /*1c7b0*/  SHFL.IDX P6, R14, R13, R12, R11 ;  /* 0x0000000c0d0e7389 */ /* 0x00006400000c000b */
[----:B01----:R-:W-:Y:S01]  /*1c7c0*/  ENDCOLLECTIVE ;  /* 0x000000000000791b */ /* 0x003fe20003800000 */
.L_x_5654:
        /* <DEDUP_REMOVED lines=19> */
.L_x_5655:
[----:B------:R-:W-:Y:S02]  /*1c900*/  IMAD.MOV.U32 R13, RZ, RZ, R4 ;  /* 0x000000ffff0d7224 */ /* 0x000fe400078e0004 */
[----:B------:R-:W-:-:S07]  /*1c910*/  IMAD.MOV.U32 R9, RZ, RZ, R14 ;  /* 0x000000ffff097224 */ /* 0x000fce00078e000e */
[----:B------:R-:W-:Y:S05]  /*1c920*/  WARPSYNC.COLLECTIVE R15, `(.L_x_5656) ;  /* 0x000000000f087348 */ /* 0x000fea0003c00000 */
[----:B------:R0:W1:Y:S02]  /*1c930*/  SHFL.IDX P6, R14, R13, R12, R11 ;  /* 0x0000000c0d0e7389 */ /* 0x00006400000c000b */
[----:B01----:R-:W-:Y:S01]  /*1c940*/  ENDCOLLECTIVE ;  /* 0x000000000000791b */ /* 0x003fe20003800000 */
.L_x_5656:
        /* <DEDUP_REMOVED lines=20> */
.L_x_5657:
[----:B------:R-:W-:Y:S02]  /*1ca90*/  IMAD.MOV.U32 R13, RZ, RZ, R4 ;  /* 0x000000ffff0d7224 */ /* 0x000fe400078e0004 */
[----:B------:R-:W-:-:S05]  /*1caa0*/  IMAD.SHL.U32 R9, R9, 0x8, RZ ;  /* 0x0000000809097824 */ /* 0x000fca00078e00ff */
[----:B------:R-:W-:Y:S01]  /*1cab0*/  LOP3.LUT R9, R9, 0x38, RZ, 0xc0, !PT ;  /* 0x0000003809097812 */ /* 0x000fe200078ec0ff */
[----:B------:R-:W-:-:S07]  /*1cac0*/  IMAD.MOV.U32 R8, RZ, RZ, R14 ;  /* 0x000000ffff087224 */ /* 0x000fce00078e000e */
[----:B------:R-:W-:Y:S05]  /*1cad0*/  WARPSYNC.COLLECTIVE R15, `(.L_x_5658) ;  /* 0x000000000f087348 */ /* 0x000fea0003c00000 */
[----:B------:R0:W1:Y:S02]  /*1cae0*/  SHFL.IDX P6, R14, R13, R12, R11 ;  /* 0x0000000c0d0e7389 */ /* 0x00006400000c000b */
[----:B01----:R-:W-:Y:S01]  /*1caf0*/  ENDCOLLECTIVE ;  /* 0x000000000000791b */ /* 0x003fe20003800000 */
.L_x_5658:
        /* <DEDUP_REMOVED lines=19> */
.L_x_5659:
[----:B------:R-:W-:Y:S02]  /*1cc30*/  IMAD.MOV.U32 R13, RZ, RZ, R4 ;  /* 0x000000ffff0d7224 */ /* 0x000fe400078e0004 */
[----:B------:R-:W-:-:S07]  /*1cc40*/  IMAD.MOV.U32 R6, RZ, RZ, R14 ;  /* 0x000000ffff067224 */ /* 0x000fce00078e000e */
[----:B------:R-:W-:Y:S05]  /*1cc50*/  WARPSYNC.COLLECTIVE R15, `(.L_x_5660) ;  /* 0x000000000f087348 */ /* 0x000fea0003c00000 */
[----:B------:R0:W1:Y:S02]  /*1cc60*/  SHFL.IDX P6, R14, R13, R12, R11 ;  /* 0x0000000c0d0e7389 */ /* 0x00006400000c000b */
[----:B01----:R-:W-:Y:S01]  /*1cc70*/  ENDCOLLECTIVE ;  /* 0x000000000000791b */ /* 0x003fe20003800000 */
.L_x_5660:
        /* <DEDUP_REMOVED lines=19> */
.L_x_5661:
[----:B------:R-:W-:Y:S02]  /*1cdb0*/  IMAD.MOV.U32 R13, RZ, RZ, R4 ;  /* 0x000000ffff0d7224 */ /* 0x000fe400078e0004 */
[----:B------:R-:W-:-:S07]  /*1cdc0*/  IMAD.MOV.U32 R6, RZ, RZ, R14 ;  /* 0x000000ffff067224 */ /* 0x000fce00078e000e */
[----:B------:R-:W-:Y:S05]  /*1cdd0*/  WARPSYNC.COLLECTIVE R15, `(.L_x_5662) ;  /* 0x000000000f087348 */ /* 0x000fea0003c00000 */
[----:B------:R0:W1:Y:S02]  /*1cde0*/  SHFL.IDX P6, R14, R13, R12, R11 ;  /* 0x0000000c0d0e7389 */ /* 0x00006400000c000b */
[----:B01----:R-:W-:Y:S01]  /*1cdf0*/  ENDCOLLECTIVE ;  /* 0x000000000000791b */ /* 0x003fe20003800000 */
.L_x_5662:
        /* <DEDUP_REMOVED lines=19> */
.L_x_5663:
[----:B------:R-:W-:Y:S02]  /*1cf30*/  IMAD.MOV.U32 R13, RZ, RZ, R4 ;  /* 0x000000ffff0d7224 */ /* 0x000fe400078e0004 */
[----:B------:R-:W-:-:S07]  /*1cf40*/  IMAD.MOV.U32 R6, RZ, RZ, R14 ;  /* 0x000000ffff067224 */ /* 0x000fce00078e000e */
[----:B------:R-:W-:Y:S05]  /*1cf50*/  WARPSYNC.COLLECTIVE R15, `(.L_x_5664) ;  /* 0x000000000f087348 */ /* 0x000fea0003c00000 */
[----:B------:R0:W1:Y:S02]  /*1cf60*/  SHFL.IDX P6, R14, R13, R12, R11 ;  /* 0x0000000c0d0e7389 */ /* 0x00006400000c000b */
[----:B01----:R-:W-:Y:S01]  /*1cf70*/  ENDCOLLECTIVE ;  /* 0x000000000000791b */ /* 0x003fe20003800000 */
.L_x_5664:
        /* <DEDUP_REMOVED lines=17> */
.L_x_5665:
[----:B------:R-:W-:-:S05]  /*1d090*/  VIADD R7, R2, 0x60 ;  /* 0x0000006002077836 */ /* 0x000fca0000000000 */
[----:B------:R-:W-:Y:S01]  /*1d0a0*/  ISETP.GE.AND P4, PT, R7, R0, PT ;  /* 0x000000000700720c */ /* 0x000fe20003f86270 */
[----:B------:R-:W-:Y:S02]  /*1d0b0*/  IMAD.MOV.U32 R13, RZ, RZ, R4 ;  /* 0x000000ffff0d7224 */ /* 0x000fe400078e0004 */
[----:B------:R-:W-:-:S10]  /*1d0c0*/  IMAD.MOV.U32 R6, RZ, RZ, R14 ;  /* 0x000000ffff067224 */ /* 0x000fd400078e000e */
[----:B------:R-:W-:Y:S05]  /*1d0d0*/  WARPSYNC.COLLECTIVE R15, `(.L_x_5666) ;  /* 0x000000000f087348 */ /* 0x000fea0003c00000 */
[----:B------:R0:W1:Y:S02]  /*1d0e0*/  SHFL.IDX P6, R14, R13, R12, R11 ;  /* 0x0000000c0d0e7389 */ /* 0x00006400000c000b */
[----:B01----:R-:W-:Y:S01]  /*1d0f0*/  ENDCOLLECTIVE ;  /* 0x000000000000791b */ /* 0x003fe20003800000 */
.L_x_5666:
        /* <DEDUP_REMOVED lines=17> */
.L_x_5667:
[----:B------:R-:W-:Y:S02]  /*1d210*/  IMAD.MOV.U32 R13, RZ, RZ, R4 ;  /* 0x000000ffff0d7224 */ /* 0x000fe400078e0004 */
[----:B------:R-:W-:-:S07]  /*1d220*/  IMAD.MOV.U32 R5, RZ, RZ, R14 ;  /* 0x000000ffff057224 */ /* 0x000fce00078e000e */
[----:B------:R-:W-:Y:S05]  /*1d230*/  WARPSYNC.COLLECTIVE R15, `(.L_x_5668) ;  /* 0x000000000f087348 */ /* 0x000fea0003c00000 */
[----:B------:R0:W1:Y:S02]  /*1d240*/  SHFL.IDX P6, R14, R13, R12, R11 ;  /* 0x0000000c0d0e7389 */ /* 0x00006400000c000b */
[----:B01----:R-:W-:Y:S01]  /*1d250*/  ENDCOLLECTIVE ;  /* 0x000000000000791b */ /* 0x003fe20003800000 */
.L_x_5668:
[----:B------:R-:W-:Y:S01]  /*1d260*/  IMAD.MOV.U32 R3, RZ, RZ, R14 ;  /* 0x000000ffff037224 */ /* 0x000fe200078e000e */
[----:B------:R-:W-:Y:S06]  /*1d270*/  BRA `(.L_x_5669) ;  /* 0xffffffac00247947 */ /* 0x000fec000383ffff */
.L_x_5551:
[----:B0-----:R0:W3:Y:S02]  /*1d280*/  SYNCS.PHASECHK.TRANS64.TRYWAIT P0, [R18+URZ+0x36820], R0 ;  /* 0x03682000120075a7 */ /* 0x0010e4000800017f */
[----:B---3--:R-:W-:Y:S05]  /*1d290*/  @!P0 NANOSLEEP.SYNCS 0x989680 ;  /* 0x009896800000895d */ /* 0x008fea0003900000 */
[----:B------:R-:W3:Y:S02]  /*1d2a0*/  @!P0 SYNCS.PHASECHK.TRANS64 P0, [R18+URZ+0x36820], R0 ;  /* 0x03682000120085a7 */ /* 0x000ee4000800007f */
[----:B---3--:R-:W-:Y:S05]  /*1d2b0*/  @!P0 BRA `(.L_x_5551) ;  /* 0xfffffffc00f08947 */ /* 0x008fea000383ffff */
[----:B------:R-:W-:Y:S05]  /*1d2c0*/  BRA `(.L_x_5670) ;  /* 0xffffffac00a87947 */ /* 0x000fea000383ffff */
.L_x_5560:
[----:B-1----:R1:W2:Y:S02]  /*1d2d0*/  SYNCS.PHASECHK.TRANS64.TRYWAIT P0, [R3+URZ+0x36840], R2 ;  /* 0x03684002030075a7 */ /* 0x0022a4000800017f */
[----:B--2---:R-:W-:Y:S05]  /*1d2e0*/  @!P0 NANOSLEEP.SYNCS 0x989680 ;  /* 0x009896800000895d */ /* 0x004fea0003900000 */
[----:B------:R-:W2:Y:S02]  /*1d2f0*/  @!P0 SYNCS.PHASECHK.TRANS64 P0, [R3+URZ+0x36840], R2 ;  /* 0x03684002030085a7 */ /* 0x000ea4000800007f */
[----:B--2---:R-:W-:Y:S05]  /*1d300*/  @!P0 BRA `(.L_x_5560) ;  /* 0xfffffffc00f08947 */ /* 0x004fea000383ffff */
[----:B------:R-:W-:Y:S05]  /*1d310*/  BRA `(.L_x_5671) ;  /* 0xffffffb000887947 */ /* 0x000fea000383ffff */
.L_x_5567:
[----:B-1----:R1:W2:Y:S02]  /*1d320*/  SYNCS.PHASECHK.TRANS64.TRYWAIT P0, [R3+URZ+0x60], R2 ;  /* 0x00006002030075a7 */ /* 0x0022a4000800017f */
[----:B--2---:R-:W-:Y:S05]  /*1d330*/  @!P0 NANOSLEEP.SYNCS 0x989680 ;  /* 0x009896800000895d */ /* 0x004fea0003900000 */
[----:B------:R-:W2:Y:S02]  /*1d340*/  @!P0 SYNCS.PHASECHK.TRANS64 P0, [R3+URZ+0x60], R2 ;  /* 0x00006002030085a7 */ /* 0x000ea4000800007f */
[----:B--2---:R-:W-:Y:S05]  /*1d350*/  @!P0 BRA `(.L_x_5567) ;  /* 0xfffffffc00f08947 */ /* 0x004fea000383ffff */
[----:B------:R-:W-:Y:S05]  /*1d360*/  BRA `(.L_x_5672) ;  /* 0xffffffb4009c7947 */ /* 0x000fea000383ffff */
.L_x_5577:
[----:B-1----:R1:W2:Y:S02]  /*1d370*/  SYNCS.PHASECHK.TRANS64.TRYWAIT P0, [R3+URZ+0x36840], R2 ;  /* 0x03684002030075a7 */ /* 0x0022a4000800017f */
[----:B--2---:R-:W-:Y:S05]  /*1d380*/  @!P0 NANOSLEEP.SYNCS 0x989680 ;  /* 0x009896800000895d */ /* 0x004fea0003900000 */
[----:B------:R-:W2:Y:S02]  /*1d390*/  @!P0 SYNCS.PHASECHK.TRANS64 P0, [R3+URZ+0x36840], R2 ;  /* 0x03684002030085a7 */ /* 0x000ea4000800007f */
[----:B--2---:R-:W-:Y:S05]  /*1d3a0*/  @!P0 BRA `(.L_x_5577) ;  /* 0xfffffffc00f08947 */ /* 0x004fea000383ffff */
[----:B------:R-:W-:Y:S05]  /*1d3b0*/  BRA `(.L_x_5673) ;  /* 0xffffffbc006c7947 */ /* 0x000fea000383ffff */
.L_x_5584:
[----:B0-----:R0:W1:Y:S02]  /*1d3c0*/  SYNCS.PHASECHK.TRANS64.TRYWAIT P0, [R2+URZ+0x60], R3 ;  /* 0x00006003020075a7 */ /* 0x001064000800017f */
[----:B-1----:R-:W-:Y:S05]  /*1d3d0*/  @!P0 NANOSLEEP.SYNCS 0x989680 ;  /* 0x009896800000895d */ /* 0x002fea0003900000 */
[----:B------:R-:W1:Y:S02]  /*1d3e0*/  @!P0 SYNCS.PHASECHK.TRANS64 P0, [R2+URZ+0x60], R3 ;  /* 0x00006003020085a7 */ /* 0x000e64000800007f */
[----:B-1----:R-:W-:Y:S05]  /*1d3f0*/  @!P0 BRA `(.L_x_5584) ;  /* 0xfffffffc00f08947 */ /* 0x002fea000383ffff */
[----:B------:R-:W-:Y:S05]  /*1d400*/  BRA `(.L_x_5674) ;  /* 0xffffffc000807947 */ /* 0x000fea000383ffff */
.L_x_5594:
[----:B--2---:R2:W3:Y:S02]  /*1d410*/  SYNCS.PHASECHK.TRANS64.TRYWAIT P0, [R2+URZ+0x36840], R3 ;  /* 0x03684003020075a7 */ /* 0x0044e4000800017f */
[----:B---3--:R-:W-:Y:S05]  /*1d420*/  @!P0 NANOSLEEP.SYNCS 0x989680 ;  /* 0x009896800000895d */ /* 0x008fea0003900000 */
[----:B------:R-:W3:Y:S02]  /*1d430*/  @!P0 SYNCS.PHASECHK.TRANS64 P0, [R2+URZ+0x36840], R3 ;  /* 0x03684003020085a7 */ /* 0x000ee4000800007f */
[----:B---3--:R-:W-:Y:S05]  /*1d440*/  @!P0 BRA `(.L_x_5594) ;  /* 0xfffffffc00f08947 */ /* 0x008fea000383ffff */
[----:B------:R-:W-:Y:S05]  /*1d450*/  BRA `(.L_x_5675) ;  /* 0xffffffc800207947 */ /* 0x000fea000383ffff */
.L_x_5601:
[----:B0-----:R0:W1:Y:S02]  /*1d460*/  SYNCS.PHASECHK.TRANS64.TRYWAIT P0, [R2+URZ+0x60], R5 ;  /* 0x00006005020075a7 */ /* 0x001064000800017f */
[----:B-1----:R-:W-:Y:S05]  /*1d470*/  @!P0 NANOSLEEP.SYNCS 0x989680 ;  /* 0x009896800000895d */ /* 0x002fea0003900000 */
[----:B------:R-:W1:Y:S02]  /*1d480*/  @!P0 SYNCS.PHASECHK.TRANS64 P0, [R2+URZ+0x60], R5 ;  /* 0x00006005020085a7 */ /* 0x000e64000800007f */
[----:B-1----:R-:W-:Y:S05]  /*1d490*/  @!P0 BRA `(.L_x_5601) ;  /* 0xfffffffc00f08947 */ /* 0x002fea000383ffff */
[----:B------:R-:W-:Y:S05]  /*1d4a0*/  BRA `(.L_x_5676) ;  /* 0xffffffcc00347947 */ /* 0x000fea000383ffff */
.L_x_5613:
[----:B--2---:R2:W3:Y:S02]  /*1d4b0*/  SYNCS.PHASECHK.TRANS64.TRYWAIT P0, [R0+URZ+0x36860], R2 ;  /* 0x03686002000075a7 */ /* 0x0044e4000800017f */
[----:B---3--:R-:W-:Y:S05]  /*1d4c0*/  @!P0 NANOSLEEP.SYNCS 0x989680 ;  /* 0x009896800000895d */ /* 0x008fea0003900000 */
[----:B------:R-:W3:Y:S02]  /*1d4d0*/  @!P0 SYNCS.PHASECHK.TRANS64 P0, [R0+URZ+0x36860], R2 ;  /* 0x03686002000085a7 */ /* 0x000ee4000800007f */
[----:B---3--:R-:W-:Y:S05]  /*1d4e0*/  @!P0 BRA `(.L_x_5613) ;  /* 0xfffffffc00f08947 */ /* 0x008fea000383ffff */
[----:B------:R-:W-:Y:S05]  /*1d4f0*/  BRA `(.L_x_5677) ;  /* 0xffffffd000c07947 */ /* 0x000fea000383ffff */
.L_x_5621:
        /* <DEDUP_REMOVED lines=9> */
.L_x_5679:
[----:B------:R-:W-:Y:S05]  /*1d590*/  BSYNC B0 ;  /* 0x0000000000007941 */ /* 0x000fea0003800000 */
.L_x_5678:
        /* <DEDUP_REMOVED lines=9> */
.L_x_5680:
        /* <DEDUP_REMOVED lines=26> */
.L_x_5681:
        /* <DEDUP_REMOVED lines=8> */
.L_x_5682:
        /* <DEDUP_REMOVED lines=8> */
.L_x_5683:
        /* <DEDUP_REMOVED lines=8> */
.L_x_5684:
        /* <DEDUP_REMOVED lines=8> */
.L_x_5685:
        /* <DEDUP_REMOVED lines=9> */
.L_x_5686:
[----:B------:R-:W-:Y:S01]  /*1da60*/  IMAD.MOV.U32 R9, RZ, RZ, R14 ;  /* 0x000000ffff097224 */ /* 0x000fe200078e000e */
[----:B------:R-:W-:Y:S06]  /*1da70*/  BRA `(.L_x_5687) ;  /* 0xffffffd400707947 */ /* 0x000fec000383ffff */
.L_x_5624:
        /* <DEDUP_REMOVED lines=8> */
.L_x_5689:
[----:B------:R-:W-:Y:S05]  /*1db00*/  BSYNC B0 ;  /* 0x0000000000007941 */ /* 0x000fea0003800000 */
.L_x_5688:
        /* <DEDUP_REMOVED lines=10> */
.L_x_5690:
        /* <DEDUP_REMOVED lines=8> */
.L_x_5691:
        /* <DEDUP_REMOVED lines=8> */
.L_x_5692:
        /* <DEDUP_REMOVED lines=8> */
.L_x_5693:
        /* <DEDUP_REMOVED lines=9> */
.L_x_5694:
[----:B------:R-:W-:Y:S01]  /*1ddc0*/  IMAD.MOV.U32 R9, RZ, RZ, R14 ;  /* 0x000000ffff097224 */ /* 0x000fe200078e000e */
[----:B------:R-:W-:Y:S06]  /*1ddd0*/  BRA `(.L_x_5695) ;  /* 0xffffffd400487947 */ /* 0x000fec000383ffff */
.L_x_5626:
[----:B------:R-:W-:Y:S01]  /*1dde0*/  BSSY B0, `(.L_x_5696) ;  /* 0x0000006000007945 */ /* 0x000fe20003800000 */
[----:B------:R-:W-:Y:S01]  /*1ddf0*/  PLOP3.LUT P6, PT, P6, PT, PT, 0x8, 0x0 ;  /* 0x000000000000781c */ /* 0x000fe200037ce170 */
[----:B------:R-:W-:-:S12]  /*1de00*/  IMAD.MOV.U32 R15, RZ, RZ, -0x1 ;  /* 0xffffffffff0f7424 */ /* 0x000fd800078e00ff */
[----:B0-----:R-:W-:Y:S05]  /*1de10*/  WARPSYNC.COLLECTIVE R15, `(.L_x_5697) ;  /* 0x000000000f087348 */ /* 0x001fea0003c00000 */
[----:B------:R-:W-:Y:S01]  /*1de20*/  VOTE.ANY R14, PT, P6 ;  /* 0x00000000000e7806 */ /* 0x000fe200030e0100 */
[----:B0-----:R-:W-:Y:S06]  /*1de30*/  ENDCOLLECTIVE ;  /* 0x000000000000791b */ /* 0x001fec0003800000 */
.L_x_5697:
[----:B------:R-:W-:Y:S05]  /*1de40*/  BSYNC B0 ;  /* 0x0000000000007941 */ /* 0x000fea0003800000 */
.L_x_5696:
        /* <DEDUP_REMOVED lines=10> */
.L_x_5698:
[----:B------:R-:W-:Y:S02]  /*1def0*/  IMAD.MOV.U32 R13, RZ, RZ, R7 ;  /* 0x000000ffff0d7224 */ /* 0x000fe400078e0007 */
[----:B------:R-:W-:-:S07]  /*1df00*/  IMAD.MOV.U32 R0, RZ, RZ, R14 ;  /* 0x000000ffff007224 */ /* 0x000fce00078e000e */
[----:B------:R-:W-:Y:S05]  /*1df10*/  WARPSYNC.COLLECTIVE R15, `(.L_x_5699) ;  /* 0x000000000f087348 */ /* 0x000fea0003c00000 */
[----:B------:R0:W1:Y:S02]  /*1df20*/  SHFL.IDX P6, R14, R13, R12, R11 ;  /* 0x0000000c0d0e7389 */ /* 0x00006400000c000b */
[----:B01----:R-:W-:Y:S01]  /*1df30*/  ENDCOLLECTIVE ;  /* 0x000000000000791b */ /* 0x003fe20003800000 */
.L_x_5699:
[----:B------:R-:W-:Y:S02]  /*1df40*/  IMAD.MOV.U32 R7, RZ, RZ, R14 ;  /* 0x000000ffff077224 */ /* 0x000fe400078e000e */
[----:B------:R-:W-:-:S05]  /*1df50*/  IMAD.IADD R6, R10, 0x1, R16 ;  /* 0x000000010a067824 */ /* 0x000fca00078e0210 */
[----:B------:R0:W-:Y:S01]  /*1df60*/  STL [R1+0xc], R6 ;  /* 0x00000c0601007387 */ /* 0x0001e20000100800 */
[----:B------:R-:W-:Y:S05]  /*1df70*/  BRA `(.L_x_5700) ;  /* 0xffffffd400287947 */ /* 0x000fea000383ffff */
.L_x_5628:
        /* <DEDUP_REMOVED lines=8> */
.L_x_5702:
[----:B------:R-:W-:Y:S05]  /*1e000*/  BSYNC B0 ;  /* 0x0000000000007941 */ /* 0x000fea0003800000 */
.L_x_5701:
[----:B------:R-:W-:Y:S01]  /*1e010*/  IMAD.MOV.U32 R2, RZ, RZ, R14 ;  /* 0x000000ffff027224 */ /* 0x000fe200078e000e */
[----:B------:R-:W-:Y:S06]  /*1e020*/  BRA `(.L_x_5703) ;  /* 0xffffffd400147947 */ /* 0x000fec000383ffff */
.L_x_5634:
[----:B0-----:R0:W1:Y:S02]  /*1e030*/  SYNCS.PHASECHK.TRANS64.TRYWAIT P0, [R0+URZ+0x36820], R3 ;  /* 0x03682003000075a7 */ /* 0x001064000800017f */
[----:B-1----:R-:W-:Y:S05]  /*1e040*/  @!P0 NANOSLEEP.SYNCS 0x989680 ;  /* 0x009896800000895d */ /* 0x002fea0003900000 */
[----:B------:R-:W1:Y:S02]  /*1e050*/  @!P0 SYNCS.PHASECHK.TRANS64 P0, [R0+URZ+0x36820], R3 ;  /* 0x03682003000085a7 */ /* 0x000e64000800007f */
[----:B-1----:R-:W-:Y:S05]  /*1e060*/  @!P0 BRA `(.L_x_5634) ;  /* 0xfffffffc00f08947 */ /* 0x002fea000383ffff */
[----:B------:R-:W-:Y:S05]  /*1e070*/  BRA `(.L_x_5704) ;  /* 0xffffffdc00b87947 */ /* 0x000fea000383ffff */
.L_x_5635:
        /* <DEDUP_REMOVED lines=11> */
.L_x_5706:
[----:B------:R-:W-:Y:S05]  /*1e130*/  BSYNC B0 ;  /* 0x0000000000007941 */ /* 0x000fea0003800000 */
.L_x_5705:
[----:B------:R-:W-:Y:S05]  /*1e140*/  BRA `(.L_x_5707) ;  /* 0xffffffdc00a07947 */ /* 0x000fea000383ffff */
.L_x_5638:
[----:B------:R-:W-:Y:S01]  /*1e150*/  BSSY B1, `(.L_x_5708) ;  /* 0x0000006000017945 */ /* 0x000fe20003800000 */
[----:B------:R-:W-:-:S07]  /*1e160*/  IMAD.MOV.U32 R15, RZ, RZ, -0x1 ;  /* 0xffffffffff0f7424 */ /* 0x000fce00078e00ff */
[----:B01----:R-:W-:Y:S05]  /*1e170*/  WARPSYNC.COLLECTIVE R15, `(.L_x_5709) ;  /* 0x000000000f0c7348 */ /* 0x003fea0003c00000 */
[----:B------:R-:W-:Y:S02]  /*1e180*/  ELECT P6, UR62, PT ;  /* 0x00000000003e782f */ /* 0x000fe400038c0000 */
[----:B------:R-:W-:Y:S01]  /*1e190*/  MOV R14, UR62 ;  /* 0x0000003e000e7c02 */ /* 0x000fe20008000f00 */
[----:B01----:R-:W-:Y:S10]  /*1e1a0*/  ENDCOLLECTIVE ;  /* 0x000000000000791b */ /* 0x003ff40003800000 */
.L_x_5709:
[----:B------:R-:W-:Y:S05]  /*1e1b0*/  BSYNC B1 ;  /* 0x0000000000017941 */ /* 0x000fea0003800000 */
.L_x_5708:
[----:B------:R-:W-:Y:S05]  /*1e1c0*/  BRA `(.L_x_5710) ;  /* 0xffffffdc00987947 */ /* 0x000fea000383ffff */
.L_x_5640:
[----:B0-----:R0:W1:Y:S02]  /*1e1d0*/  SYNCS.PHASECHK.TRANS64.TRYWAIT P0, [R6+URZ], R5 ;  /* 0x00000005060075a7 */ /* 0x001064000800017f */
[----:B-1----:R-:W-:Y:S05]  /*1e1e0*/  @!P0 NANOSLEEP.SYNCS 0x989680 ;  /* 0x009896800000895d */ /* 0x002fea0003900000 */
[----:B------:R-:W1:Y:S02]  /*1e1f0*/  @!P0 SYNCS.PHASECHK.TRANS64 P0, [R6+URZ], R5 ;  /* 0x00000005060085a7 */ /* 0x000e64000800007f */
[----:B-1----:R-:W-:Y:S05]  /*1e200*/  @!P0 BRA `(.L_x_5640) ;  /* 0xfffffffc00f08947 */ /* 0x002fea000383ffff */
[----:B------:R-:W-:Y:S05]  /*1e210*/  BRA `(.L_x_5711) ;  /* 0xffffffdc00d87947 */ /* 0x000fea000383ffff */
.L_x_5641:
[----:B-1----:R1:W2:Y:S02]  /*1e220*/  SYNCS.PHASECHK.TRANS64.TRYWAIT P0, [R7+URZ], R2 ;  /* 0x00000002070075a7 */ /* 0x0022a4000800017f */
[----:B--2---:R-:W-:Y:S05]  /*1e230*/  @!P0 NANOSLEEP.SYNCS 0x989680 ;  /* 0x009896800000895d */ /* 0x004fea0003900000 */
[----:B------:R-:W2:Y:S02]  /*1e240*/  @!P0 SYNCS.PHASECHK.TRANS64 P0, [R7+URZ], R2 ;  /* 0x00000002070085a7 */ /* 0x000ea4000800007f */
[----:B--2---:R-:W-:Y:S05]  /*1e250*/  @!P0 BRA `(.L_x_5641) ;  /* 0xfffffffc00f08947 */ /* 0x004fea000383ffff */
[----:B------:R-:W-:Y:S05]  /*1e260*/  BRA `(.L_x_5712) ;  /* 0xffffffdc00cc7947 */ /* 0x000fea000383ffff */
.L_x_5643:
[----:B--2---:R2:W3:Y:S02]  /*1e270*/  SYNCS.PHASECHK.TRANS64.TRYWAIT P0, [R4+URZ], R5 ;  /* 0x00000005040075a7 */ /* 0x0044e4000800017f */
[----:B---3--:R-:W-:Y:S05]  /*1e280*/  @!P0 NANOSLEEP.SYNCS 0x989680 ;  /* 0x009896800000895d */ /* 0x008fea0003900000 */
[----:B------:R-:W3:Y:S02]  /*1e290*/  @!P0 SYNCS.PHASECHK.TRANS64 P0, [R4+URZ], R5 ;  /* 0x00000005040085a7 */ /* 0x000ee4000800007f */
[----:B---3--:R-:W-:Y:S05]  /*1e2a0*/  @!P0 BRA `(.L_x_5643) ;  /* 0xfffffffc00f08947 */ /* 0x008fea000383ffff */
[----:B------:R-:W-:Y:S05]  /*1e2b0*/  BRA `(.L_x_5713) ;  /* 0xffffffdc00d07947 */ /* 0x000fea000383ffff */
.L_x_5714:
        /* <DEDUP_REMOVED lines=12> */
.L_x_14849:


//--------------------- .text._ZN7cutlass13device_kernelIN5flash11enable_sm90INS1_16FlashAttnFwdSm90INS1_25CollectiveMainloopFwdSm90ILi2EN4cute5tupleIJNS5_1CILi1EEES8_S8_EEENS6_IJNS7_ILi128EEENS7_ILi112EEENS7_ILi192EEEEEELi192ENS_10bfloat16_tEfNS_4arch4Sm90ELb1ELb0ELb1ELb1ELb0ELb1ELb0ELb1ELb1ELb1ELb1ELb0EEENS1_21CollectiveEpilogueFwdINS6_IJSA_SC_SB_EEES9_SE_SG_Li256ELb1ELb1ELb1ELb0EEENS1_36VarlenDynamicPersistentTileSchedulerILi128ELi112ELi256ELi128ELb1ELb1ELb1ELb1ELb1ELb1EEEEEEEEEvNT_6ParamsE --------------------------
	.section	.text._ZN7cutlass13device_kernelIN5flash11enable_sm90INS1_16FlashAttnFwdSm90INS1_25CollectiveMainloopFwdSm90ILi2EN4cute5tupleIJNS5_1CILi1EEES8_S8_EEENS6_IJNS7_ILi128EEENS7_ILi112EEENS7_ILi192EEEEEELi192ENS_10bfloat16_tEfNS_4arch4Sm90ELb1ELb0ELb1ELb1ELb0ELb1ELb0ELb1ELb1ELb1ELb1ELb0EEENS1_21CollectiveEpilogueFwdINS6_IJSA_SC_SB_EEES9_SE_SG_Li256ELb1ELb1ELb1ELb0EEENS1_36VarlenDynamicPersistentTileSchedulerILi128ELi112ELi256ELi128ELb1ELb1ELb1ELb1ELb1ELb1EEEEEEEEEvNT_6ParamsE,"ax",@progbits
	.align	128
.text._ZN7cutlass13device_kernelIN5flash11enable_sm90INS1_16FlashAttnFwdSm90INS1_25CollectiveMainloopFwdSm90ILi2EN4cute5tupleIJNS5_1CILi1EEES8_S8_EEENS6_IJNS7_ILi128EEENS7_ILi112EEENS7_ILi192EEEEEELi192ENS_10bfloat16_tEfNS_4arch4Sm90ELb1ELb0ELb1ELb1ELb0ELb1ELb0ELb1ELb1ELb1ELb1ELb0EEENS1_21CollectiveEpilogueFwdINS6_IJSA_SC_SB_EEES9_SE_SG_Li256ELb1ELb1ELb1ELb0EEENS1_36VarlenDynamicPersistentTileSchedulerILi128ELi112ELi256ELi128ELb1ELb1ELb1ELb1ELb1ELb1EEEEEEEEEvNT_6ParamsE:
        .type           _ZN7cutlass13device_kernelIN5flash11enable_sm90INS1_16FlashAttnFwdSm90INS1_25CollectiveMainloopFwdSm90ILi2EN4cute5tupleIJNS5_1CILi1EEES8_S8_EEENS6_IJNS7_ILi128EEENS7_ILi112EEENS7_ILi192EEEEEELi192ENS_10bfloat16_tEfNS_4arch4Sm90ELb1ELb0ELb1ELb1ELb0ELb1ELb0ELb1ELb1ELb1ELb1ELb0EEENS1_21CollectiveEpilogueFwdINS6_IJSA_SC_SB_EEES9_SE_SG_Li256ELb1ELb1ELb1ELb0EEENS1_36VarlenDynamicPersistentTileSchedulerILi128ELi112ELi256ELi128ELb1ELb1ELb1ELb1ELb1ELb1EEEEEEEEEvNT_6ParamsE,@function
        .size           _ZN7cutlass13device_kernelIN5flash11enable_sm90INS1_16FlashAttnFwdSm90INS1_25CollectiveMainloopFwdSm90ILi2EN4cute5tupleIJNS5_1CILi1EEES8_S8_EEENS6_IJNS7_ILi128EEENS7_ILi112EEENS7_ILi192EEEEEELi192ENS_10bfloat16_tEfNS_4arch4Sm90ELb1ELb0ELb1ELb1ELb0ELb1ELb0ELb1ELb1ELb1ELb1ELb0EEENS1_21CollectiveEpilogueFwdINS6_IJSA_SC_SB_EEES9_SE_SG_Li256ELb1ELb1ELb1ELb0EEENS1_36VarlenDynamicPersistentTileSchedulerILi128ELi112ELi256ELi128ELb1ELb1ELb1ELb1ELb1ELb1EEEEEEEEEvNT_6ParamsE,(.L_x_14850 - _ZN7cutlass13device_kernelIN5flash11enable_sm90INS1_16FlashAttnFwdSm90INS1_25CollectiveMainloopFwdSm90ILi2EN4cute5tupleIJNS5_1CILi1EEES8_S8_EEENS6_IJNS7_ILi128EEENS7_ILi112EEENS7_ILi192EEEEEELi192ENS_10bfloat16_tEfNS_4arch4Sm90ELb1ELb0ELb1ELb1ELb0ELb1ELb0ELb1ELb1ELb1ELb1ELb0EEENS1_21CollectiveEpilogueFwdINS6_IJSA_SC_SB_EEES9_SE_SG_Li256ELb1ELb1ELb1ELb0EEENS1_36VarlenDynamicPersistentTileSchedulerILi128ELi112ELi256ELi128ELb1ELb1ELb1ELb1ELb1ELb1EEEEEEEEEvNT_6ParamsE)
        .other          _ZN7cutlass13device_kernelIN5flash11enable_sm90INS1_16FlashAttnFwdSm90INS1_25CollectiveMainloopFwdSm90ILi2EN4cute5tupleIJNS5_1CILi1EEES8_S8_EEENS6_IJNS7_ILi128EEENS7_ILi112EEENS7_ILi192EEEEEELi192ENS_10bfloat16_tEfNS_4arch4Sm90ELb1ELb0ELb1ELb1ELb0ELb1ELb0ELb1ELb1ELb1ELb1ELb0EEENS1_21CollectiveEpilogueFwdINS6_IJSA_SC_SB_EEES9_SE_SG_Li256ELb1ELb1ELb1ELb0EEENS1_36VarlenDynamicPersistentTileSchedulerILi128ELi112ELi256ELi128ELb1ELb1ELb1ELb1ELb1ELb1EEEEEEEEEvNT_6ParamsE,@"STO_CUDA_ENTRY STV_DEFAULT"
_ZN7cutlass13device_kernelIN5flash11enable_sm90INS1_16FlashAttnFwdSm90INS1_25CollectiveMainloopFwdSm90ILi2EN4cute5tupleIJNS5_1CILi1EEES8_S8_EEENS6_IJNS7_ILi128EEENS7_ILi112EEENS7_ILi192EEEEEELi192ENS_10bfloat16_tEfNS_4arch4Sm90ELb1ELb0ELb1ELb1ELb0ELb1ELb0ELb1ELb1ELb1ELb1ELb0EEENS1_21CollectiveEpilogueFwdINS6_IJSA_SC_SB_EEES9_SE_SG_Li256ELb1ELb1ELb1ELb0EEENS1_36VarlenDynamicPersistentTileSchedulerILi128ELi112ELi256ELi128ELb1ELb1ELb1ELb1ELb1ELb1EEEEEEEEEvNT_6ParamsE:
        /* <DEDUP_REMOVED lines=24> */
.L_x_5716:
[----:B------:R-:W-:Y:S05]  /*0180*/  BSYNC B0 ;  /* 0x0000000000007941 */ /* 0x000fea0003800000 */
.L_x_5715:
        /* <DEDUP_REMOVED lines=41> */
.L_x_5717:
        /* <DEDUP_REMOVED lines=22> */
.L_x_5718:
        /* <DEDUP_REMOVED lines=18> */
.L_x_5719:
        /* <DEDUP_REMOVED lines=22> */
.L_x_5720:
        /* <DEDUP_REMOVED lines=22> */
.L_x_5721:
[----:B0-----:R-:W-:Y:S01]  /*0960*/  UMOV UR4, 0x1 ;  /* 0x0000000100047882 */ /* 0x001fe20000000000 */
[----:B------:R-:W-:Y:S01]  /*0970*/  PLOP3.LUT P0, PT, PT, PT, UP0, 0x80, 0x0 ;  /* 0x000000000000781c */ /* 0x000fe20003f0f008 */
[----:B------:R-:W-:Y:S01]  /*0980*/  USEL UR4, UR4, 0x2, !UP0 ;  /* 0x0000000204047887 */ /* 0x000fe2000c000000 */
[----:B------:R-:W-:Y:S01]  /*0990*/  NOP ;  /* 0x0000000000007918 */ /* 0x000fe20000000000 */
[----:B------:R-:W-:Y:S01]  /*09a0*/  ULDC.64 UR60, c[0x0][0x208] ;  /* 0x00008200003c7ab9 */ /* 0x000fe20000000a00 */
[----:B------:R-:W-:Y:S03]  /*09b0*/  BSSY B9, `(.L_x_5722) ;  /* 0x0003103000097945 */ /* 0x000fe60003800000 */
[----:B------:R-:W-:-:S05]  /*09c0*/  IMAD.U32 R2, RZ, RZ, UR4 ;  /* 0x00000004ff027e24 */ /* 0x000fca000f8e00ff */
[----:B------:R0:W-:Y:S01]  /*09d0*/  STL [R1+0x78], R2 ;  /* 0x0000780201007387 */ /* 0x0001e20000100800 */
[----:B-12-4-:R-:W-:Y:S06]  /*09e0*/  BAR.SYNC.DEFER_BLOCKING 0x0 ;  /* 0x0000000000007b1d */ /* 0x016fec0000010000 */
[----:B------:R-:W-:Y:S05]  /*09f0*/  @!P0 BRA `(.L_x_5723) ;  /* 0x0000027c00cc8947 */ /* 0x000fea0003800000 */
.L_x_5724:
        /* <DEDUP_REMOVED lines=21> */
[----:B------:R-:W-:Y:S01]  /*0b50*/  SHF.R.S32.HI R3, RZ, 0x1f, R6 ;  /* 0x0000001fff037819 */ /* 0x000fe20000011406 */
[----:B------:R-:W-:-:S03]  /*0b60*/  IMAD.MOV.U32 R205, RZ, RZ, RZ ;  /* 0x000000ffffcd7224 */ /* 0x000fc600078e00ff */
[----:B0-----:R-:W-:-:S04]  /*0b70*/  LEA.HI R2, R3, R6, RZ, 0x4 ;  /* 0x0000000603027211 */ /* 0x001fc800078f20ff */
[----:B------:R-:W-:Y:S01]  /*0b80*/  SHF.R.S32.HI R7, RZ, 0x4, R2 ;  /* 0x00000004ff077819 */ /* 0x000fe20000011402 */
[----:B------:R-:W-:-:S03]  /*0b90*/  UIADD3 UR4, UR4, 0x15400, URZ ;  /* 0x0001540004047890 */ /* 0x000fc6000fffe03f */
[----:B------:R-:W-:-:S04]  /*0ba0*/  LEA.HI R4, R2, R7, RZ, 0x1 ;  /* 0x0000000702047211 */ /* 0x000fc800078f08ff */
[----:B------:R-:W-:-:S05]  /*0bb0*/  LOP3.LUT R4, R4, 0x1ffffffe, RZ, 0xc0, !PT ;  /* 0x1ffffffe04047812 */ /* 0x000fca00078ec0ff */
[----:B------:R-:W-:Y:S01]  /*0bc0*/  IMAD.IADD R7, R7, 0x1, -R4 ;  /* 0x0000000107077824 */ /* 0x000fe200078e0a04 */
[----:B------:R-:W-:-:S04]  /*0bd0*/  LEA.HI R4, R3, R6, RZ, 0x5 ;  /* 0x0000000603047211 */ /* 0x000fc800078f28ff */
[----:B------:R-:W-:-:S05]  /*0be0*/  SHF.R.S32.HI R4, RZ, 0x5, R4 ;  /* 0x00000005ff047819 */ /* 0x000fca0000011404 */
[----:B------:R-:W-:Y:S01]  /*0bf0*/  IMAD.SHL.U32 R220, R4, 0x200, RZ ;  /* 0x0000020004dc7824 */ /* 0x000fe200078e00ff */
[----:B--2---:R-:W-:Y:S02]  /*0c00*/  R2UR UR5, R0 ;  /* 0x00000000000572ca */ /* 0x004fe400000e0000 */
[----:B------:R-:W-:-:S04]  /*0c10*/  LEA.HI R0, R3, R6, RZ, 0x7 ;  /* 0x0000000603007211 */ /* 0x000fc800078f38ff */
[----:B------:R-:W-:-:S05]  /*0c20*/  LOP3.LUT R5, R0, 0xffffff80, RZ, 0xc0, !PT ;  /* 0xffffff8000057812 */ /* 0x000fca00078ec0ff */
[----:B------:R-:W-:Y:S02]  /*0c30*/  IMAD.IADD R21, R6, 0x1, -R5 ;  /* 0x0000000106157824 */ /* 0x000fe400078e0a05 */
[----:B------:R-:W-:-:S03]  /*0c40*/  ULOP3.LUT UR5, UR5, 0x1, URZ, 0xfc, !UPT ;  /* 0x0000000105057892 */ /* 0x000fc6000f8efc3f */
[----:B------:R-:W-:Y:S01]  /*0c50*/  SHF.R.S32.HI R9, RZ, 0x1f, R21 ;  /* 0x0000001fff097819 */ /* 0x000fe20000011415 */
[----:B------:R-:W-:Y:S03]  /*0c60*/  STL [R1+0x6c], R21 ;  /* 0x00006c1501007387 */ /* 0x000fe60000100800 */
[CC--:B------:R-:W-:Y:S02]  /*0c70*/  LEA.HI R12, R9.reuse, R21.reuse, RZ, 0x2 ;  /* 0x00000015090c7211 */ /* 0x0c0fe400078f10ff */
[----:B------:R-:W-:Y:S02]  /*0c80*/  LEA.HI R9, R9, R21, RZ, 0x5 ;  /* 0x0000001509097211 */ /* 0x000fe400078f28ff */
[--C-:B------:R-:W-:Y:S02]  /*0c90*/  SHF.R.S32.HI R8, RZ, 0x2, R12.reuse ;  /* 0x00000002ff087819 */ /* 0x100fe4000001140c */
[----:B------:R-:W-:-:S02]  /*0ca0*/  SHF.R.S32.HI R5, RZ, 0x1f, R12 ;  /* 0x0000001fff057819 */ /* 0x000fc4000001140c */
[----:B------:R-:W-:Y:S02]  /*0cb0*/  LOP3.LUT R12, R12, 0x7ffffffc, RZ, 0xc0, !PT ;  /* 0x7ffffffc0c0c7812 */ /* 0x000fe400078ec0ff */
[----:B------:R-:W-:-:S03]  /*0cc0*/  LEA.HI R5, R5, R8, RZ, 0x3 ;  /* 0x0000000805057211 */ /* 0x000fc600078f18ff */
[----:B------:R-:W-:Y:S01]  /*0cd0*/  IMAD.IADD R12, R21, 0x1, -R12 ;  /* 0x00000001150c7824 */ /* 0x000fe200078e0a0c */
[----:B------:R-:W-:Y:S02]  /*0ce0*/  LOP3.LUT R11, R5, 0xfffffff8, RZ, 0xc0, !PT ;  /* 0xfffffff8050b7812 */ /* 0x000fe400078ec0ff */
[----:B------:R-:W-:Y:S01]  /*0cf0*/  SHF.R.S32.HI R5, RZ, 0x7, R0 ;  /* 0x00000007ff057819 */ /* 0x000fe20000011400 */
[----:B------:R-:W-:Y:S02]  /*0d00*/  IMAD.SHL.U32 R227, R12, 0x2, RZ ;  /* 0x000000020ce37824 */ /* 0x000fe400078e00ff */
[----:B------:R-:W-:Y:S01]  /*0d10*/  IMAD.IADD R11, R8, 0x1, -R11 ;  /* 0x00000001080b7824 */ /* 0x000fe200078e0a0b */
[----:B------:R-:W-:Y:S01]  /*0d20*/  LEA.HI R8, R3, R6, RZ, 0x2 ;  /* 0x0000000603087211 */ /* 0x000fe200078f10ff */
[C---:B------:R-:W-:Y:S01]  /*0d30*/  VIADD R30, R227.reuse, 0x10 ;  /* 0x00000010e31e7836 */ /* 0x040fe20000000000 */
[----:B------:R-:W-:Y:S01]  /*0d40*/  LOP3.LUT R3, R2, 0x3fffff0, RZ, 0xc0, !PT ;  /* 0x03fffff002037812 */ /* 0x000fe200078ec0ff */
[C---:B------:R-:W-:Y:S01]  /*0d50*/  VIADD R31, R227.reuse, 0x8 ;  /* 0x00000008e31f7836 */ /* 0x040fe20000000000 */
[----:B------:R-:W-:Y:S01]  /*0d60*/  LEA.HI R0, R0, R5, RZ, 0x1 ;  /* 0x0000000500007211 */ /* 0x000fe200078f08ff */
[C---:B------:R-:W-:Y:S01]  /*0d70*/  VIADD R27, R227.reuse, 0x28 ;  /* 0x00000028e31b7836 */ /* 0x040fe20000000000 */
[----:B------:R-:W-:Y:S01]  /*0d80*/  SHF.R.S32.HI R2, RZ, 0x5, R9 ;  /* 0x00000005ff027819 */ /* 0x000fe20000011409 */
[----:B------:R-:W-:Y:S01]  /*0d90*/  IMAD.IADD R3, R6, 0x1, -R3 ;  /* 0x0000000106037824 */ /* 0x000fe200078e0a03 */
[----:B------:R-:W-:Y:S01]  /*0da0*/  LOP3.LUT R0, R0, 0x3fffffe, RZ, 0xc0, !PT ;  /* 0x03fffffe00007812 */ /* 0x000fe200078ec0ff */
[----:B------:R-:W-:Y:S01]  /*0db0*/  VIADD R28, R227, 0x20 ;  /* 0x00000020e31c7836 */ /* 0x000fe20000000000 */
[--C-:B------:R-:W-:Y:S01]  /*0dc0*/  SHF.R.S32.HI R204, RZ, 0x2, R8.reuse ;  /* 0x00000002ffcc7819 */ /* 0x100fe20000011408 */
[----:B------:R-:W-:Y:S01]  /*0dd0*/  IMAD R10, R4, 0x10, R3 ;  /* 0x00000010040a7824 */ /* 0x000fe200078e0203 */
[----:B------:R-:W-:Y:S01]  /*0de0*/  SHF.R.S32.HI R3, RZ, 0x1f, R8 ;  /* 0x0000001fff037819 */ /* 0x000fe20000011408 */
[----:B------:R-:W-:Y:S01]  /*0df0*/  IMAD.IADD R0, R5, 0x1, -R0 ;  /* 0x0000000105007824 */ /* 0x000fe200078e0a00 */
[----:B------:R-:W-:Y:S01]  /*0e00*/  LOP3.LUT R9, R8, 0xfffffffc, RZ, 0xc0, !PT ;  /* 0xfffffffc08097812 */ /* 0x000fe200078ec0ff */
[----:B------:R-:W-:Y:S01]  /*0e10*/  IMAD R11, R2, 0x10, R11 ;  /* 0x00000010020b7824 */ /* 0x000fe200078e020b */
[----:B------:R-:W-:Y:S01]  /*0e20*/  LEA.HI R3, R3, R204, RZ, 0x3 ;  /* 0x000000cc03037211 */ /* 0x000fe200078f18ff */
[----:B------:R-:W-:-:S02]  /*0e30*/  VIADD R236, R204, 0x40 ;  /* 0x00000040ccec7836 */ /* 0x000fc40000000000 */
[----:B------:R-:W-:Y:S01]  /*0e40*/  IMAD R20, R0, 0x40, R11 ;  /* 0x0000004000147824 */ /* 0x000fe200078e020b */
[----:B------:R-:W-:Y:S01]  /*0e50*/  LOP3.LUT R3, R3, 0xfffffff8, RZ, 0xc0, !PT ;  /* 0xfffffff803037812 */ /* 0x000fe200078ec0ff */
[----:B------:R-:W-:Y:S02]  /*0e60*/  IMAD.U32 R0, RZ, RZ, UR5 ;  /* 0x00000005ff007e24 */ /* 0x000fe4000f8e00ff */
[----:B------:R-:W-:Y:S01]  /*0e70*/  IMAD.IADD R6, R6, 0x1, -R9 ;  /* 0x0000000106067824 */ /* 0x000fe200078e0a09 */
[----:B------:R-:W-:Y:S01]  /*0e80*/  STL [R1+0x70], R20 ;  /* 0x0000701401007387 */ /* 0x000fe20000100800 */
[----:B------:R-:W-:Y:S02]  /*0e90*/  IMAD.SHL.U32 R217, R236, 0x40, RZ ;  /* 0x00000040ecd97824 */ /* 0x000fe400078e00ff */
[----:B------:R-:W-:Y:S01]  /*0ea0*/  IMAD R2, R10, 0x8, R7 ;  /* 0x000000080a027824 */ /* 0x000fe200078e0207 */
[----:B------:R-:W-:Y:S01]  /*0eb0*/  SHF.R.S32.HI R7, RZ, 0x1f, R236 ;  /* 0x0000001fff077819 */ /* 0x000fe200000114ec */
[----:B------:R-:W-:Y:S01]  /*0ec0*/  IMAD.U32 R5, RZ, RZ, UR4 ;  /* 0x00000004ff057e24 */ /* 0x000fe2000f8e00ff */
[----:B------:R0:W-:Y:S01]  /*0ed0*/  STL [R1+0x44], R0 ;  /* 0x0000440001007387 */ /* 0x0001e20000100800 */
[----:B------:R-:W-:Y:S01]  /*0ee0*/  LOP3.LUT R217, R217, 0x1c0, RZ, 0xc0, !PT ;  /* 0x000001c0d9d97812 */ /* 0x000fe200078ec0ff */
[----:B------:R-:W-:Y:S01]  /*0ef0*/  IMAD.IADD R3, R204, 0x1, -R3 ;  /* 0x00000001cc037824 */ /* 0x000fe200078e0a03 */
[----:B------:R-:W-:Y:S01]  /*0f00*/  LEA.HI R7, R7, R236, RZ, 0x3 ;  /* 0x000000ec07077211 */ /* 0x000fe200078f18ff */
[----:B------:R1:W-:Y:S01]  /*0f10*/  STL [R1+0x4c], R5 ;  /* 0x00004c0501007387 */ /* 0x0003e20000100800 */
[----:B------:R-:W-:-:S02]  /*0f20*/  IMAD.MOV.U32 R10, RZ, RZ, R14 ;  /* 0x000000ffff0a7224 */ /* 0x000fc400078e000e */
[----:B------:R-:W-:Y:S02]  /*0f30*/  IMAD.SHL.U32 R3, R3, 0x40, RZ ;  /* 0x0000004003037824 */ /* 0x000fe400078e00ff */
[----:B------:R-:W-:Y:S01]  /*0f40*/  IMAD.SHL.U32 R7, R7, 0x40, RZ ;  /* 0x0000004007077824 */ /* 0x000fe200078e00ff */
[C---:B0-----:R-:W-:Y:S01]  /*0f50*/  LEA.HI R0, R6.reuse, R6, RZ, 0x1 ;  /* 0x0000000606007211 */ /* 0x041fe200078f08ff */
[----:B------:R-:W-:Y:S01]  /*0f60*/  IMAD.SHL.U32 R22, R6, 0x4, RZ ;  /* 0x0000000406167824 */ /* 0x000fe200078e00ff */
[----:B------:R-:W-:Y:S01]  /*0f70*/  LOP3.LUT R218, R3, 0x1c0, RZ, 0xc0, !PT ;  /* 0x000001c003da7812 */ /* 0x000fe200078ec0ff */
[----:B------:R-:W-:Y:S01]  /*0f80*/  VIADD R24, R227, 0x40 ;  /* 0x00000040e3187836 */ /* 0x000fe20000000000 */
[----:B-1----:R-:W-:Y:S01]  /*0f90*/  LOP3.LUT R5, R0, 0x1ffffffe, RZ, 0xc0, !PT ;  /* 0x1ffffffe00057812 */ /* 0x002fe200078ec0ff */
[----:B------:R-:W-:Y:S01]  /*0fa0*/  IMAD.MOV.U32 R11, RZ, RZ, R15 ;  /* 0x000000ffff0b7224 */ /* 0x000fe200078e000f */
[----:B------:R-:W-:Y:S01]  /*0fb0*/  SHF.R.U32.HI R0, RZ, 0x3, R217 ;  /* 0x00000003ff007819 */ /* 0x000fe200000116d9 */
[----:B------:R-:W-:Y:S01]  /*0fc0*/  IMAD.SHL.U32 R0, R2, 0x8, RZ ;  /* 0x0000000802007824 */ /* 0x000fe200078e00ff */
[----:B------:R-:W-:Y:S01]  /*0fd0*/  LOP3.LUT R221, R7, 0xfffffe00, RZ, 0xc0, !PT ;  /* 0xfffffe0007dd7812 */ /* 0x000fe200078ec0ff */
[C---:B------:R-:W-:Y:S01]  /*0fe0*/  VIADD R25, R227.reuse, 0x38 ;  /* 0x00000038e3197836 */ /* 0x040fe20000000000 */
[----:B------:R-:W-:Y:S01]  /*0ff0*/  SHF.R.S32.HI R2, RZ, 0x1f, R30 ;  /* 0x0000001fff027819 */ /* 0x000fe2000001141e */
[C---:B------:R-:W-:Y:S01]  /*1000*/  VIADD R14, R227.reuse, 0x58 ;  /* 0x00000058e30e7836 */ /* 0x040fe20000000000 */
[----:B------:R0:W-:Y:S01]  /*1010*/  STL [R1+0x74], R0 ;  /* 0x0000740001007387 */ /* 0x0001e20000100800 */
[----:B------:R-:W-:Y:S01]  /*1020*/  IMAD.MOV.U32 R9, RZ, RZ, R13 ;  /* 0x000000ffff097224 */ /* 0x000fe200078e000d */
[----:B------:R-:W-:Y:S01]  /*1030*/  SHF.R.S32.HI R7, RZ, 0x1f, R31 ;  /* 0x0000001fff077819 */ /* 0x000fe2000001141f */
[C---:B------:R-:W-:Y:S01]  /*1040*/  IMAD.SHL.U32 R18, R6.reuse, 0x8, RZ ;  /* 0x0000000806127824 */ /* 0x040fe200078e00ff */
[----:B------:R-:W-:Y:S01]  /*1050*/  SHF.R.S32.HI R2, RZ, 0x1f, R27 ;  /* 0x0000001fff027819 */ /* 0x000fe2000001141b */
[----:B------:R-:W-:Y:S01]  /*1060*/  IMAD.IADD R5, R6, 0x1, -R5 ;  /* 0x0000000106057824 */ /* 0x000fe200078e0a05 */
        /* <DEDUP_REMOVED lines=12> */
[----:B------:R-:W-:Y:S01]  /*1130*/  SHF.R.U32.HI R219, RZ, 0x3, R218 ;  /* 0x00000003ffdb7819 */ /* 0x000fe200000116da */
        /* <DEDUP_REMOVED lines=8> */
[----:B0-----:R-:W-:Y:S01]  /*11c0*/  VIADD R0, R227, 0x90 ;  /* 0x00000090e3007836 */ /* 0x001fe20000000000 */
        /* <DEDUP_REMOVED lines=10> */
[C---:B------:R-:W-:Y:S02]  /*1270*/  IMAD.IADD R206, R22.reuse, 0x1, R213 ;  /* 0x0000000116ce7824 */ /* 0x040fe400078e02d5 */
[----:B------:R-:W-:Y:S02]  /*1280*/  IMAD.IADD R207, R22, 0x1, R212 ;  /* 0x0000000116cf7824 */ /* 0x000fe400078e02d4 */
[----:B------:R-:W-:Y:S02]  /*1290*/  VIADD R237, R227, 0x98 ;  /* 0x00000098e3ed7836 */ /* 0x000fe40000000000 */
[----:B------:R-:W-:-:S07]  /*12a0*/  IMAD R229, R5, 0x8, R20 ;  /* 0x0000000805e57824 */ /* 0x000fce00078e0214 */
.L_x_5956:
[----:B0-----:R-:W0:Y:S01]  /*12b0*/  LDC.64 R232, c[0x0][0xc88] ;  /* 0x00032200ffe87b82 */ /* 0x001e220000000a00 */
[----:B------:R-:W-:Y:S01]  /*12c0*/  ULDC.64 UR4, c[0x0][0xa28] ;  /* 0x00028a0000047ab9 */ /* 0x000fe20000000a00 */
[----:B------:R-:W-:Y:S01]  /*12d0*/  ULDC.64 UR8, c[0x0][0xa18] ;  /* 0x0002860000087ab9 */ /* 0x000fe20000000a00 */
[----:B------:R-:W-:Y:S01]  /*12e0*/  ULDC.64 UR6, c[0x0][0xa08] ;  /* 0x0002820000067ab9 */ /* 0x000fe20000000a00 */
[----:B0-----:R-:W-:-:S06]  /*12f0*/  IMAD.WIDE R232, R11, 0x4, R232 ;  /* 0x000000040be87825 */ /* 0x001fcc00078e02e8 */
        /* <DEDUP_REMOVED lines=11> */
[C---:B---3--:R-:W-:Y:S02]  /*13b0*/  @P2 LEA R2, P3, R232.reuse, UR4, 0x2 ;  /* 0x00000004e8022c11 */ /* 0x048fe4000f8610ff */
[C-C-:B------:R-:W-:Y:S01]  /*13c0*/  SHF.L.U64.HI R234, R232.reuse, 0x2, R0.reuse ;  /* 0x00000002e8ea7819 */ /* 0x140fe20000010200 */
[----:B------:R0:W-:Y:S01]  /*13d0*/  STL [R1+0x68], R0 ;  /* 0x0000680001007387 */ /* 0x0001e20000100800 */
[----:B------:R-:W-:Y:S01]  /*13e0*/  @P2 LEA.HI.X R3, R232, UR5, R0, 0x2, P3 ;  /* 0x00000005e8032c11 */ /* 0x000fe200098f1400 */
[----:B------:R-:W-:Y:S01]  /*13f0*/  ULDC UR4, c[0x0][0x288] ;  /* 0x0000a20000047ab9 */ /* 0x000fe20000000800 */
[----:B----4-:R-:W-:-:S03]  /*1400*/  IADD3 R6, P4, R233, UR6, RZ ;  /* 0x00000006e9067c10 */ /* 0x010fc6000ff9e0ff */
[----:B------:R1:W5:Y:S01]  /*1410*/  @P2 LDG.E R8, desc[UR60][R2.64] ;  /* 0x0000003c02082981 */ /* 0x000362000c1e1900 */
[----:B------:R-:W-:Y:S01]  /*1420*/  @P1 IADD3 R4, P2, R233, UR8, RZ ;  /* 0x00000008e9041c10 */ /* 0x000fe2000ff5e0ff */
[----:B------:R-:W-:Y:S01]  /*1430*/  IMAD.U32 R224, RZ, RZ, UR4 ;  /* 0x00000004ffe07e24 */ /* 0x000fe2000f8e00ff */
[C---:B------:R-:W-:Y:S01]  /*1440*/  IADD3.X R7, R234.reuse, UR7, RZ, P4, !PT ;  /* 0x00000007ea077c10 */ /* 0x040fe2000a7fe4ff */
[----:B------:R-:W-:Y:S01]  /*1450*/  ULDC.64 UR4, c[0x0][0x418] ;  /* 0x0001060000047ab9 */ /* 0x000fe20000000a00 */
[----:B------:R-:W-:Y:S01]  /*1460*/  @P1 IADD3.X R5, R234, UR9, RZ, P2, !PT ;  /* 0x00000009ea051c10 */ /* 0x000fe200097fe4ff */
[----:B------:R-:W-:Y:S02]  /*1470*/  ULDC.64 UR6, c[0x0][0xa20] ;  /* 0x0002880000067ab9 */ /* 0x000fe40000000a00 */
[----:B------:R2:W5:Y:S04]  /*1480*/  @P0 LDG.E R26, desc[UR60][R6.64] ;  /* 0x0000003c061a0981 */ /* 0x000568000c1e1900 */
[----:B------:R2:W5:Y:S01]  /*1490*/  @P1 LDG.E R224, desc[UR60][R4.64] ;  /* 0x0000003c04e01981 */ /* 0x000562000c1e1900 */
[----:B------:R-:W-:Y:S01]  /*14a0*/  UISETP.NE.U32.AND UP0, UPT, UR4, URZ, UPT ;  /* 0x0000003f0400728c */ /* 0x000fe2000bf05070 */
[----:B-1----:R-:W-:-:S02]  /*14b0*/  LOP3.LUT R2, R10, 0xff000000, RZ, 0xc0, !PT ;  /* 0xff0000000a027812 */ /* 0x002fc400078ec0ff */
[----:B------:R-:W-:Y:S01]  /*14c0*/  ULDC UR4, c[0x0][0x424] ;  /* 0x0001090000047ab9 */ /* 0x000fe20000000800 */
[----:B------:R-:W-:Y:S01]  /*14d0*/  UISETP.NE.AND.EX UP0, UPT, UR5, URZ, UPT, UP0 ;  /* 0x0000003f0500728c */ /* 0x000fe2000bf05300 */
[----:B------:R-:W-:Y:S02]  /*14e0*/  ISETP.NE.U32.AND P2, PT, RZ, UR6, PT ;  /* 0x00000006ff007c0c */ /* 0x000fe4000bf45070 */
[----:B------:R-:W-:Y:S01]  /*14f0*/  ULDC UR5, c[0x0][0x2f0] ;  /* 0x0000bc0000057ab9 */ /* 0x000fe20000000800 */
[----:B------:R-:W-:Y:S01]  /*1500*/  USEL UR4, UR4, 0x1, UP0 ;  /* 0x0000000104047887 */ /* 0x000fe20008000000 */
[----:B0-----:R-:W-:Y:S02]  /*1510*/  LOP3.LUT R0, R10, 0xff0000, RZ, 0xc0, !PT ;  /* 0x00ff00000a007812 */ /* 0x001fe400078ec0ff */
[----:B------:R-:W-:Y:S01]  /*1520*/  SHF.R.U32.HI R3, RZ, 0x8, R2 ;  /* 0x00000008ff037819 */ /* 0x000fe20000011602 */
[----:B------:R-:W-:Y:S01]  /*1530*/  UIMAD UR4, UR4, UR5, URZ ;  /* 0x00000005040472a4 */ /* 0x000fe2000f8e023f */
[----:B------:R-:W-:-:S02]  /*1540*/  ISETP.NE.AND.EX P2, PT, RZ, UR7, PT, P2 ;  /* 0x00000007ff007c0c */ /* 0x000fc4000bf45320 */
[----:B------:R-:W-:Y:S01]  /*1550*/  ULDC UR5, c[0x0][0x348] ;  /* 0x0000d20000057ab9 */ /* 0x000fe20000000800 */
[----:B------:R-:W-:Y:S02]  /*1560*/  LEA.HI R231, R0, R3, RZ, 0x10 ;  /* 0x0000000300e77211 */ /* 0x000fe400078f80ff */
[----:B------:R-:W-:Y:S01]  /*1570*/  LOP3.LUT R230, R10, 0xffff, RZ, 0xc0, !PT ;  /* 0x0000ffff0ae67812 */ /* 0x000fe200078ec0ff */
[----:B--2---:R-:W-:Y:S07]  /*1580*/  @P1 BRA `(.L_x_5726) ;  /* 0x0000000000241947 */ /* 0x004fee0003800000 */
        /* <DEDUP_REMOVED lines=9> */
.L_x_5726:
[----:B------:R-:W-:Y:S02]  /*1620*/  IMAD.U32 R2, RZ, RZ, UR5 ;  /* 0x00000005ff027e24 */ /* 0x000fe4000f8e00ff */
[----:B------:R-:W-:Y:S01]  /*1630*/  IMAD.U32 R27, RZ, RZ, UR4 ;  /* 0x00000004ff1b7e24 */ /* 0x000fe2000f8e00ff */
[----:B------:R-:W-:Y:S06]  /*1640*/  @!P2 BRA `(.L_x_5727) ;  /* 0x000000000010a947 */ /* 0x000fec0003800000 */
[----:B------:R-:W-:-:S04]  /*1650*/  IADD3 R4, P0, R233, UR6, RZ ;  /* 0x00000006e9047c10 */ /* 0x000fc8000ff1e0ff */
[----:B------:R-:W-:-:S05]  /*1660*/  IADD3.X R5, R234, UR7, RZ, P0, !PT ;  /* 0x00000007ea057c10 */ /* 0x000fca00087fe4ff */
[----:B------:R0:W5:Y:S01]  /*1670*/  LDG.E R27, desc[UR60][R4.64] ;  /* 0x0000003c041b7981 */ /* 0x000162000c1e1900 */
[----:B------:R-:W-:Y:S05]  /*1680*/  BRA `(.L_x_5728) ;  /* 0x0000000000107947 */ /* 0x000fea0003800000 */
.L_x_5727:
[----:B------:R-:W-:Y:S05]  /*1690*/  @!P0 BRA `(.L_x_5728) ;  /* 0x00000000000c8947 */ /* 0x000fea0003800000 */
[----:B------:R-:W2:Y:S04]  /*16a0*/  LDG.E R0, desc[UR60][R6.64] ;  /* 0x0000003c06007981 */ /* 0x000ea8000c1e1900 */
[----:B------:R-:W2:Y:S02]  /*16b0*/  LDG.E R27, desc[UR60][R6.64+0x4] ;  /* 0x0000043c061b7981 */ /* 0x000ea4000c1e1900 */
[----:B--2---:R-:W-:-:S07]  /*16c0*/  IMAD.IADD R27, R27, 0x1, -R0 ;  /* 0x000000011b1b7824 */ /* 0x004fce00078e0a00 */
.L_x_5728:
[----:B------:R-:W-:Y:S01]  /*16d0*/  ULDC.64 UR4, c[0x0][0xa10] ;  /* 0x0002840000047ab9 */ /* 0x000fe20000000a00 */
[----:B------:R-:W1:Y:S01]  /*16e0*/  LDC R10, c[0x0][0x448] ;  /* 0x00011200ff0a7b82 */ /* 0x000e620000000800 */
[----:B------:R-:W-:-:S04]  /*16f0*/  ISETP.NE.U32.AND P0, PT, RZ, UR4, PT ;  /* 0x00000004ff007c0c */ /* 0x000fc8000bf05070 */
        /* <DEDUP_REMOVED lines=9> */
[----:B------:R-:W-:-:S04]  /*1790*/  @P1 IADD3 R6, P2, R233, UR4, RZ ;  /* 0x00000004e9061c10 */ /* 0x000fc8000ff5e0ff */
[----:B------:R-:W-:-:S05]  /*17a0*/  @P1 IADD3.X R7, R234, UR5, RZ, P2, !PT ;  /* 0x00000005ea071c10 */ /* 0x000fca00097fe4ff */
[----:B------:R3:W5:Y:S01]  /*17b0*/  @P1 LDG.E R145, desc[UR60][R6.64] ;  /* 0x0000003c06911981 */ /* 0x000762000c1e1900 */
[----:B-1----:R-:W-:Y:S01]  /*17c0*/  ISETP.NE.AND P1, PT, R10, 0x1, PT ;  /* 0x000000010a00780c */ /* 0x002fe20003f25270 */
[----:B------:R-:W-:Y:S01]  /*17d0*/  IMAD.SHL.U32 R226, R9, 0x80, RZ ;  /* 0x0000008009e27824 */ /* 0x000fe200078e00ff */
[----:B------:R-:W-:Y:S01]  /*17e0*/  LOP3.LUT R13, R231, 0xff, RZ, 0xc0, !PT ;  /* 0x000000ffe70d7812 */ /* 0x000fe200078ec0ff */
[----:B------:R-:W-:Y:S01]  /*17f0*/  IMAD.IADD R9, R27, 0x1, -R8 ;  /* 0x000000011b097824 */ /* 0x000fe200078e0a08 */
[----:B------:R-:W-:Y:S01]  /*1800*/  BSSY B0, `(.L_x_5729) ;  /* 0x0000036000007945 */ /* 0x000fe20003800000 */
[----:B0-----:R-:W-:Y:S01]  /*1810*/  VIADD R4, R226, 0x7f ;  /* 0x0000007fe2047836 */ /* 0x001fe20000000000 */
[----:B------:R-:W-:Y:S01]  /*1820*/  SHF.R.U32.HI R231, RZ, 0x10, R231 ;  /* 0x00000010ffe77819 */ /* 0x000fe200000116e7 */
[----:B------:R0:W-:Y:S01]  /*1830*/  STL [R1+0x48], R13 ;  /* 0x0000480d01007387 */ /* 0x0001e20000100800 */
[----:B---3--:R-:W-:-:S05]  /*1840*/  IMAD.MOV.U32 R6, RZ, RZ, RZ ;  /* 0x000000ffff067224 */ /* 0x008fca00078e00ff */
[----:B------:R-:W1:Y:S08]  /*1850*/  @P1 LDC R11, c[0x0][0x44c] ;  /* 0x00011300ff0b1b82 */ /* 0x000e700000000800 */
[----:B------:R-:W3:Y:S01]  /*1860*/  @P1 LDC R5, c[0x0][0x450] ;  /* 0x00011400ff051b82 */ /* 0x000ee20000000800 */
[----:B--2---:R-:W-:Y:S02]  /*1870*/  @P0 IMAD.IADD R2, R3, 0x1, -R0 ;  /* 0x0000000103020824 */ /* 0x004fe400078e0a00 */
[----:B-1----:R-:W-:-:S04]  /*1880*/  @P1 IMAD.HI.U32 R0, R4, R11, RZ ;  /* 0x0000000b04001227 */ /* 0x002fc800078e00ff */
[----:B------:R-:W-:Y:S01]  /*1890*/  IMAD.IADD R228, R9, 0x1, R2 ;  /* 0x0000000109e47824 */ /* 0x000fe200078e0202 */
[----:B---3--:R-:W-:Y:S01]  /*18a0*/  @P1 SHF.R.U32.HI R4, RZ, R5, R0 ;  /* 0x00000005ff041219 */ /* 0x008fe20000011600 */
[----:B------:R-:W-:Y:S02]  /*18b0*/  IMAD.MOV.U32 R0, RZ, RZ, RZ ;  /* 0x000000ffff007224 */ /* 0x000fe400078e00ff */
[C---:B------:R-:W-:Y:S01]  /*18c0*/  VIADD R5, R228.reuse, 0x6f ;  /* 0x0000006fe4057836 */ /* 0x040fe20000000000 */
[----:B------:R-:W-:-:S05]  /*18d0*/  IADD3 R150, R228, 0x70, -R224 ;  /* 0x00000070e4967810 */ /* 0x000fca0007ffe8e0 */
[----:B------:R-:W-:Y:S02]  /*18e0*/  IMAD.IADD R7, R150, 0x1, R4 ;  /* 0x0000000196077824 */ /* 0x000fe400078e0204 */
[----:B------:R-:W-:Y:S02]  /*18f0*/  IMAD.MOV.U32 R4, RZ, RZ, RZ ;  /* 0x000000ffff047224 */ /* 0x000fe400078e00ff */
[----:B------:R-:W-:-:S04]  /*1900*/  IMAD.HI R6, R7, -0x6db6db6d, R6 ;  /* 0x9249249307067827 */ /* 0x000fc800078e0206 */
[----:B------:R-:W-:Y:S01]  /*1910*/  IMAD.HI R4, R5, -0x6db6db6d, R4 ;  /* 0x9249249305047827 */ /* 0x000fe200078e0204 */
[----:B------:R-:W-:-:S04]  /*1920*/  SHF.R.U32.HI R3, RZ, 0x1f, R6 ;  /* 0x0000001fff037819 */ /* 0x000fc80000011606 */
[----:B------:R-:W-:Y:S02]  /*1930*/  SHF.R.U32.HI R151, RZ, 0x1f, R4 ;  /* 0x0000001fff977819 */ /* 0x000fe40000011604 */
[----:B------:R-:W-:Y:S02]  /*1940*/  LEA.HI.SX32 R6, R6, R3, 0x1a ;  /* 0x0000000306067211 */ /* 0x000fe400078fd2ff */
        /* <DEDUP_REMOVED lines=33> */
.L_x_5730:
[----:B------:R-:W-:Y:S05]  /*1b60*/  BSYNC B0 ;  /* 0x0000000000007941 */ /* 0x000fea0003800000 */
.L_x_5729:
        /* <DEDUP_REMOVED lines=10> */
[----:B------:R-:W-:-:S06]  /*1c10*/  IMAD.MOV.U32 R24, RZ, RZ, R125 ;  /* 0x000000ffff187224 */ /* 0x000fcc00078e007d */
        /* <DEDUP_REMOVED lines=26> */
[----:B-1---5:R-:W-:Y:S05]  /*1dc0*/  CALL.ABS.NOINC R14 ;  /* 0x000000000e007343 */ /* 0x022fea0003c00000 */
.L_x_5733:
[----:B------:R-:W-:Y:S05]  /*1dd0*/  BSYNC B6 ;  /* 0x0000000000067941 */ /* 0x000fea0003800000 */
.L_x_5732:
        /* <DEDUP_REMOVED lines=20> */
.L_x_5735:
[----:B------:R-:W-:Y:S05]  /*1f20*/  BSYNC B6 ;  /* 0x0000000000067941 */ /* 0x000fea0003800000 */
.L_x_5734:
[----:B------:R-:W-:Y:S01]  /*1f30*/  ULDC.64 UR4, c[0x0][0x9f8] ;  /* 0x00027e0000047ab9 */ /* 0x000fe20000000a00 */
[----:B------:R-:W-:Y:S01]  /*1f40*/  IMAD.MOV.U32 R6, RZ, RZ, R232 ;  /* 0x000000ffff067224 */ /* 0x000fe200078e00e8 */
[----:B------:R-:W-:Y:S01]  /*1f50*/  ISETP.NE.U32.AND P0, PT, RZ, UR4, PT ;  /* 0x00000004ff007c0c */ /* 0x000fe2000bf05070 */
[----:B------:R-:W2:Y:S01]  /*1f60*/  LDL.LU R20, [R1+0x10] ;  /* 0x0000100001147983 */ /* 0x000ea20000300800 */
[----:B------:R-:W-:Y:S01]  /*1f70*/  ULDC UR6, c[0x0][0x2f4] ;  /* 0x0000bd0000067ab9 */ /* 0x000fe20000000800 */
[----:B------:R-:W0:Y:S01]  /*1f80*/  LDC.64 R114, c[0x0][0x300] ;  /* 0x0000c000ff727b82 */ /* 0x000e220000000a00 */
[----:B------:R-:W-:Y:S01]  /*1f90*/  ISETP.NE.AND.EX P0, PT, RZ, UR5, PT, P0 ;  /* 0x00000005ff007c0c */ /* 0x000fe2000bf05300 */
[----:B------:R-:W1:Y:S01]  /*1fa0*/  S2R R3, SR_TID.X ;  /* 0x0000000000037919 */ /* 0x000e620000002100 */
[----:B------:R-:W-:Y:S02]  /*1fb0*/  VIADD R0, R18, 0x60 ;  /* 0x0000006012007836 */ /* 0x000fe40000000000 */
[----:B------:R-:W-:Y:S01]  /*1fc0*/  IMAD.IADD R121, R26, 0x1, R27 ;  /* 0x000000011a797824 */ /* 0x000fe200078e021b */
[----:B------:R-:W-:Y:S01]  /*1fd0*/  SHF.R.S32.HI R19, RZ, 0x1f, R18 ;  /* 0x0000001fff137819 */ /* 0x000fe20000011412 */
[----:B------:R-:W-:Y:S01]  /*1fe0*/  ULDC.64 UR8, c[0x0][0xa08] ;  /* 0x0002820000087ab9 */ /* 0x000fe20000000a00 */
[----:B------:R-:W3:Y:S06]  /*1ff0*/  LDC.64 R108, c[0x0][0x3f8] ;  /* 0x0000fe00ff6c7b82 */ /* 0x000eec0000000a00 */
[----:B------:R-:W-:-:S02]  /*2000*/  @P0 IADD3 R4, P1, R233, UR4, RZ ;  /* 0x00000004e9040c10 */ /* 0x000fc4000ff3e0ff */
[----:B------:R-:W4:Y:S02]  /*2010*/  LDC.64 R102, c[0x0][0x408] ;  /* 0x00010200ff667b82 */ /* 0x000f240000000a00 */
[----:B------:R-:W-:Y:S01]  /*2020*/  @P0 IADD3.X R5, R234, UR5, RZ, P1, !PT ;  /* 0x00000005ea050c10 */ /* 0x000fe20008ffe4ff */
[----:B------:R-:W-:-:S04]  /*2030*/  ULDC.64 UR4, c[0x0][0x330] ;  /* 0x0000cc0000047ab9 */ /* 0x000fc80000000a00 */
[----:B------:R1:W2:Y:S01]  /*2040*/  @P0 LDG.E R6, desc[UR60][R4.64] ;  /* 0x0000003c04060981 */ /* 0x0002a2000c1e1900 */
[----:B------:R-:W-:Y:S01]  /*2050*/  ISETP.GE.AND P1, PT, R206, UR6, PT ;  /* 0x00000006ce007c0c */ /* 0x000fe2000bf26270 */
[----:B------:R-:W-:Y:S01]  /*2060*/  IMAD.WIDE.U32 R116, R230, UR4, R18 ;  /* 0x00000004e6747c25 */ /* 0x000fe2000f8e0012 */
[----:B------:R-:W-:Y:S01]  /*2070*/  ISETP.GE.AND P0, PT, R18, UR6, PT ;  /* 0x0000000612007c0c */ /* 0x000fe2000bf06270 */
[----:B------:R-:W0:Y:S01]  /*2080*/  LDC R15, c[0x0][0x3f4] ;  /* 0x0000fd00ff0f7b82 */ /* 0x000e220000000800 */
[----:B------:R-:W-:Y:S01]  /*2090*/  SEL R7, RZ, 0xffffffff, P1 ;  /* 0xffffffffff077807 */ /* 0x000fe20000800000 */
[----:B------:R-:W-:Y:S01]  /*20a0*/  IMAD R117, R230, UR5, R117 ;  /* 0x00000005e6757c24 */ /* 0x000fe2000f8e0275 */
[----:B------:R-:W-:Y:S01]  /*20b0*/  ISETP.GE.AND P1, PT, R0, UR6, PT ;  /* 0x0000000600007c0c */ /* 0x000fe2000bf26270 */
[----:B------:R-:W-:Y:S01]  /*20c0*/  ULDC.64 UR4, c[0x0][0x308] ;  /* 0x0000c20000047ab9 */ /* 0x000fe20000000a00 */
[----:B------:R-:W-:Y:S01]  /*20d0*/  SHF.R.S32.HI R13, RZ, 0x1f, R121 ;  /* 0x0000001fff0d7819 */ /* 0x000fe20000011479 */
[----:B-1----:R-:W-:Y:S01]  /*20e0*/  IMAD.SHL.U32 R4, R7, 0x2, RZ ;  /* 0x0000000207047824 */ /* 0x002fe200078e00ff */
[----:B------:R-:W-:Y:S01]  /*20f0*/  SEL R5, RZ, 0x8, P1 ;  /* 0x00000008ff057807 */ /* 0x000fe20000800000 */
[----:B------:R-:W-:Y:S01]  /*2100*/  VIADD R8, R3, 0xffffff80 ;  /* 0xffffff8003087836 */ /* 0x000fe20000000000 */
[----:B------:R-:W-:Y:S01]  /*2110*/  SEL R3, RZ, 0x1, P0 ;  /* 0x00000001ff037807 */ /* 0x000fe20000000000 */
[----:B---3--:R-:W-:Y:S01]  /*2120*/  IMAD.WIDE.U32 R110, R204, R108, R18 ;  /* 0x0000006ccc6e7225 */ /* 0x008fe200078e0012 */
[----:B------:R-:W-:Y:S01]  /*2130*/  ISETP.GE.AND P0, PT, R207, UR6, PT ;  /* 0x00000006cf007c0c */ /* 0x000fe2000bf06270 */
[----:B------:R-:W1:Y:S01]  /*2140*/  S2R R152, SR_TID.X ;  /* 0x0000000000987919 */ /* 0x000e620000002100 */
[----:B------:R-:W-:Y:S01]  /*2150*/  LOP3.LUT R3, R4, 0x2, R3, 0xe2, !PT ;  /* 0x0000000204037812 */ /* 0x000fe200078ee203 */
[----:B----4-:R-:W-:Y:S01]  /*2160*/  IMAD.WIDE.U32 R104, R204, R102, R18 ;  /* 0x00000066cc687225 */ /* 0x010fe200078e0012 */
[----:B------:R-:W-:-:S02]  /*2170*/  SEL R4, RZ, 0x4, P0 ;  /* 0x00000004ff047807 */ /* 0x000fc40000000000 */
[----:B------:R-:W-:Y:S01]  /*2180*/  SHF.R.S32.HI R7, RZ, 0x1f, R8 ;  /* 0x0000001fff077819 */ /* 0x000fe20000011408 */
[----:B------:R-:W-:Y:S01]  /*2190*/  IMAD R33, R109, 0x70, RZ ;  /* 0x000000706d217824 */ /* 0x000fe200078e02ff */
[----:B------:R-:W-:Y:S01]  /*21a0*/  LOP3.LUT R30, R5, R3, R4, 0xfe, !PT ;  /* 0x00000003051e7212 */ /* 0x000fe200078efe04 */
[----:B------:R-:W-:Y:S01]  /*21b0*/  VIADD R3, R18, 0x80 ;  /* 0x0000008012037836 */ /* 0x000fe20000000000 */
[----:B------:R-:W-:Y:S01]  /*21c0*/  LEA.HI R7, R7, R8, RZ, 0x2 ;  /* 0x0000000807077211 */ /* 0x000fe200078f10ff */
[-C--:B0-----:R-:W-:Y:S01]  /*21d0*/  IMAD R8, R13, R114.reuse, RZ ;  /* 0x000000720d087224 */ /* 0x081fe200078e02ff */
[----:B------:R-:W-:Y:S01]  /*21e0*/  SHF.R.S32.HI R148, RZ, 0x1f, R204 ;  /* 0x0000001fff947819 */ /* 0x000fe200000114cc */
[----:B------:R-:W-:Y:S01]  /*21f0*/  IMAD.WIDE.U32 R4, R121, R114, RZ ;  /* 0x0000007279047225 */ /* 0x000fe200078e00ff */
[----:B------:R-:W-:Y:S02]  /*2200*/  ISETP.GE.AND P0, PT, R3, UR6, PT ;  /* 0x0000000603007c0c */ /* 0x000fe4000bf06270 */
[----:B------:R-:W-:Y:S01]  /*2210*/  SHF.R.S32.HI R11, RZ, 0x1f, R7 ;  /* 0x0000001fff0b7819 */ /* 0x000fe20000011407 */
[----:B------:R-:W-:Y:S01]  /*2220*/  IMAD R9, R121, R115, R8 ;  /* 0x0000007379097224 */ /* 0x000fe200078e0208 */
[----:B------:R-:W-:Y:S01]  /*2230*/  SEL R7, RZ, 0x10, P0 ;  /* 0x00000010ff077807 */ /* 0x000fe20000000000 */
[----:B------:R-:W-:Y:S01]  /*2240*/  IMAD R133, R115, 0x70, RZ ;  /* 0x0000007073857824 */ /* 0x000fe200078e02ff */
[----:B------:R-:W-:Y:S01]  /*2250*/  ISETP.NE.U32.AND P0, PT, RZ, UR8, PT ;  /* 0x00000008ff007c0c */ /* 0x000fe2000bf05070 */
[----:B------:R-:W-:Y:S01]  /*2260*/  IMAD.IADD R5, R5, 0x1, R9 ;  /* 0x0000000105057824 */ /* 0x000fe200078e0209 */
[----:B------:R-:W-:Y:S01]  /*2270*/  LEA.HI R11, R11, R204, RZ, 0x3 ;  /* 0x000000cc0b0b7211 */ /* 0x000fe200078f18ff */
[----:B------:R-:W-:Y:S01]  /*2280*/  IMAD.SHL.U32 R137, R114, 0x40, RZ ;  /* 0x0000004072897824 */ /* 0x000fe200078e00ff */
[----:B------:R-:W-:Y:S01]  /*2290*/  LOP3.LUT R30, R30, R7, RZ, 0xfc, !PT ;  /* 0x000000071e1e7212 */ /* 0x000fe200078efcff */
[----:B------:R-:W-:Y:S01]  /*22a0*/  IMAD.WIDE.U32 R4, R230, UR4, R4 ;  /* 0x00000004e6047c25 */ /* 0x000fe2000f8e0004 */
[----:B------:R-:W-:-:S02]  /*22b0*/  ISETP.NE.AND.EX P0, PT, RZ, UR9, PT, P0 ;  /* 0x00000009ff007c0c */ /* 0x000fc4000bf05300 */
[----:B------:R-:W-:Y:S01]  /*22c0*/  LOP3.LUT R11, R11, 0xfffffff8, RZ, 0xc0, !PT ;  /* 0xfffffff80b0b7812 */ /* 0x000fe200078ec0ff */
[----:B------:R-:W-:Y:S01]  /*22d0*/  IMAD R5, R230, UR5, R5 ;  /* 0x00000005e6057c24 */ /* 0x000fe2000f8e0205 */
[----:B------:R-:W-:Y:S01]  /*22e0*/  ULDC.64 UR4, c[0x0][0x310] ;  /* 0x0000c40000047ab9 */ /* 0x000fe20000000a00 */
[--C-:B------:R-:W-:Y:S01]  /*22f0*/  SHF.R.S32.HI R23, RZ, 0x1f, R22.reuse ;  /* 0x0000001fff177819 */ /* 0x100fe20000011416 */
[----:B------:R-:W-:Y:S01]  /*2300*/  IMAD R135, R103, 0x70, RZ ;  /* 0x0000007067877824 */ /* 0x000fe200078e02ff */
[----:B------:R-:W-:Y:S01]  /*2310*/  ISETP.GE.AND P2, PT, R207, R15, PT ;  /* 0x0000000fcf00720c */ /* 0x000fe20003f46270 */
[C---:B------:R-:W-:Y:S01]  /*2320*/  IMAD.IADD R132, R204.reuse, 0x1, -R11 ;  /* 0x00000001cc847824 */ /* 0x040fe200078e0a0b */
[C---:B------:R-:W-:Y:S01]  /*2330*/  IADD3 R120, P3, R204.reuse, R121, RZ ;  /* 0x00000079cc787210 */ /* 0x040fe20007f7e0ff */
[----:B------:R-:W-:Y:S01]  /*2340*/  IMAD.WIDE.U32 R112, R204, R108, R22 ;  /* 0x0000006ccc707225 */ /* 0x000fe200078e0016 */
[----:B------:R-:W-:Y:S02]  /*2350*/  SHF.L.U64.HI R136, R114, 0x6, R115 ;  /* 0x0000000672887819 */ /* 0x000fe40000010273 */
[----:B------:R-:W-:Y:S01]  /*2360*/  LOP3.LUT P1, RZ, R132, 0x4, RZ, 0xc0, !PT ;  /* 0x0000000484ff7812 */ /* 0x000fe2000782c0ff */
[----:B------:R-:W-:Y:S01]  /*2370*/  IMAD.WIDE.U32 R106, R204, R102, R22 ;  /* 0x00000066cc6a7225 */ /* 0x000fe200078e0016 */
[----:B------:R-:W-:-:S02]  /*2380*/  SHF.R.S32.HI R149, RZ, 0x1f, R236 ;  /* 0x0000001fff957819 */ /* 0x000fc400000114ec */
[----:B-1----:R-:W-:Y:S01]  /*2390*/  LEA.HI R152, R152, 0x8, RZ, 0x19 ;  /* 0x0000000898987811 */ /* 0x002fe200078fc8ff */
[----:B------:R-:W-:Y:S02]  /*23a0*/  IMAD.SHL.U32 R124, R15, 0x2, RZ ;  /* 0x000000020f7c7824 */ /* 0x000fe400078e00ff */
[----:B------:R-:W-:Y:S01]  /*23b0*/  IMAD.X R121, R13, 0x1, R148, P3 ;  /* 0x000000010d797824 */ /* 0x000fe200018e0694 */
[----:B--2---:R-:W-:-:S05]  /*23c0*/  LOP3.LUT R20, R20, 0xfffffffb, RZ, 0xc0, !PT ;  /* 0xfffffffb14147812 */ /* 0x004fca00078ec0ff */
        /* <DEDUP_REMOVED lines=8> */
[----:B------:R-:W-:Y:S02]  /*2450*/  SEL R8, R7, RZ, !P0 ;  /* 0x000000ff07087207 */ /* 0x000fe40004000000 */
[----:B0-----:R-:W-:Y:S01]  /*2460*/  SHF.R.U32.HI R20, RZ, 0x3, R217 ;  /* 0x00000003ff147819 */ /* 0x001fe200000116d9 */
[----:B------:R-:W-:-:S04]  /*2470*/  IMAD.WIDE.U32 R118, R39, UR4, R4 ;  /* 0x0000000427767c25 */ /* 0x000fc8000f8e0004 */
[----:B------:R-:W-:Y:S02]  /*2480*/  IMAD R10, R8, UR4, RZ ;  /* 0x00000004080a7c24 */ /* 0x000fe4000f8e02ff */
[----:B------:R-:W-:Y:S02]  /*2490*/  IMAD R9, R204, R109, R6 ;  /* 0x0000006dcc097224 */ /* 0x000fe400078e0206 */
[----:B------:R-:W-:Y:S01]  /*24a0*/  IMAD R11, R39, UR5, R10 ;  /* 0x00000005270b7c24 */ /* 0x000fe2000f8e020a */
[----:B------:R-:W-:Y:S01]  /*24b0*/  ULDC.64 UR4, c[0x0][0x338] ;  /* 0x0000ce0000047ab9 */ /* 0x000fe20000000a00 */
[-C--:B------:R-:W-:Y:S02]  /*24c0*/  IMAD R4, R148, R114.reuse, RZ ;  /* 0x0000007294047224 */ /* 0x080fe400078e02ff */
[----:B------:R-:W-:-:S04]  /*24d0*/  IMAD.WIDE.U32 R6, R204, R114, R18 ;  /* 0x00000072cc067225 */ /* 0x000fc800078e0012 */
[----:B------:R-:W-:Y:S01]  /*24e0*/  IMAD R10, R204, R115, R4 ;  /* 0x00000073cc0a7224 */ /* 0x000fe200078e0204 */
[----:B------:R-:W-:Y:S01]  /*24f0*/  IADD3 R4, P0, R118, R6, RZ ;  /* 0x0000000676047210 */ /* 0x000fe20007f1e0ff */
[----:B------:R-:W-:Y:S02]  /*2500*/  IMAD.IADD R5, R119, 0x1, R11 ;  /* 0x0000000177057824 */ /* 0x000fe400078e020b */
[----:B------:R-:W-:Y:S02]  /*2510*/  IMAD R8, R8, UR4, RZ ;  /* 0x0000000408087c24 */ /* 0x000fe4000f8e02ff */
[----:B------:R-:W-:Y:S01]  /*2520*/  IMAD.IADD R113, R113, 0x1, R9 ;  /* 0x0000000171717824 */ /* 0x000fe200078e0209 */
[----:B------:R-:W-:Y:S01]  /*2530*/  IADD3.X R6, R5, R7, R10, P0, !PT ;  /* 0x0000000705067210 */ /* 0x000fe200007fe40a */
[----:B------:R-:W-:Y:S01]  /*2540*/  IMAD R7, R148, R102, RZ ;  /* 0x0000006694077224 */ /* 0x000fe200078e02ff */
[----:B------:R-:W-:Y:S01]  /*2550*/  ISETP.GE.AND P0, PT, R18, R15, PT ;  /* 0x0000000f1200720c */ /* 0x000fe20003f06270 */
[----:B------:R-:W-:Y:S01]  /*2560*/  IMAD.IADD R111, R9, 0x1, R111 ;  /* 0x00000001096f7824 */ /* 0x000fe200078e026f */
[C---:B------:R-:W-:Y:S01]  /*2570*/  SEL R9, R15.reuse, RZ, P1 ;  /* 0x000000ff0f097207 */ /* 0x040fe20000800000 */
[----:B------:R-:W-:Y:S01]  /*2580*/  IMAD R11, R204, R103, R7 ;  /* 0x00000067cc0b7224 */ /* 0x000fe200078e0207 */
[----:B------:R-:W-:Y:S01]  /*2590*/  SEL R7, R15, RZ, P0 ;  /* 0x000000ff0f077207 */ /* 0x000fe20000000000 */
[----:B------:R-:W-:-:S04]  /*25a0*/  IMAD.WIDE.U32 R116, R39, UR4, R116 ;  /* 0x0000000427747c25 */ /* 0x000fc8000f8e0074 */
[----:B------:R-:W-:Y:S01]  /*25b0*/  IMAD R39, R39, UR5, R8 ;  /* 0x0000000527277c24 */ /* 0x000fe2000f8e0208 */
[----:B------:R-:W-:Y:S01]  /*25c0*/  SEL R8, R15, RZ, P2 ;  /* 0x000000ff0f087207 */ /* 0x000fe20001000000 */
[----:B------:R-:W-:Y:S02]  /*25d0*/  IMAD.IADD R7, R18, 0x1, R7 ;  /* 0x0000000112077824 */ /* 0x000fe400078e0207 */
[----:B------:R-:W-:Y:S02]  /*25e0*/  IMAD.IADD R9, R206, 0x1, R9 ;  /* 0x00000001ce097824 */ /* 0x000fe400078e0209 */
[----:B------:R-:W-:Y:S01]  /*25f0*/  IMAD.IADD R12, R207, 0x1, R8 ;  /* 0x00000001cf0c7824 */ /* 0x000fe200078e0208 */
[----:B------:R-:W-:Y:S01]  /*2600*/  SHF.R.S32.HI R8, RZ, 0x1f, R7 ;  /* 0x0000001fff087819 */ /* 0x000fe20000011407 */
[----:B------:R-:W-:Y:S01]  /*2610*/  IMAD.IADD R107, R107, 0x1, R11 ;  /* 0x000000016b6b7824 */ /* 0x000fe200078e020b */
[----:B------:R-:W-:Y:S01]  /*2620*/  SHF.R.S32.HI R10, RZ, 0x1f, R9 ;  /* 0x0000001fff0a7819 */ /* 0x000fe20000011409 */
[----:B------:R-:W-:Y:S01]  /*2630*/  IMAD.IADD R105, R11, 0x1, R105 ;  /* 0x000000010b697824 */ /* 0x000fe200078e0269 */
[CC--:B------:R-:W-:Y:S01]  /*2640*/  LEA.HI R21, R8.reuse, R7.reuse, RZ, 0x3 ;  /* 0x0000000708157211 */ /* 0x0c0fe200078f18ff */
[----:B-----5:R-:W-:Y:S01]  /*2650*/  IMAD.WIDE.U32 R112, R145, R108, R112 ;  /* 0x0000006c91707225 */ /* 0x020fe200078e0070 */
[----:B------:R-:W-:-:S02]  /*2660*/  LEA.HI R7, R8, R7, RZ, 0x6 ;  /* 0x0000000708077211 */ /* 0x000fc400078f30ff */
[CC--:B------:R-:W-:Y:S01]  /*2670*/  LEA.HI R8, R10.reuse, R9.reuse, RZ, 0x6 ;  /* 0x000000090a087211 */ /* 0x0c0fe200078f30ff */
[C---:B------:R-:W-:Y:S01]  /*2680*/  IMAD.WIDE.U32 R110, R145.reuse, R108, R110 ;  /* 0x0000006c916e7225 */ /* 0x040fe200078e006e */
[----:B------:R-:W-:Y:S02]  /*2690*/  LEA.HI R27, R10, R9, RZ, 0x3 ;  /* 0x000000090a1b7211 */ /* 0x000fe400078f18ff */
[----:B------:R-:W-:Y:S01]  /*26a0*/  SHF.R.S32.HI R9, RZ, 0x6, R8 ;  /* 0x00000006ff097819 */ /* 0x000fe20000011408 */
[-C--:B------:R-:W-:Y:S01]  /*26b0*/  IMAD.WIDE.U32 R106, R145, R102.reuse, R106 ;  /* 0x00000066916a7225 */ /* 0x080fe200078e006a */
[----:B------:R-:W-:Y:S02]  /*26c0*/  LOP3.LUT R10, R218, 0x38, R27, 0xf8, !PT ;  /* 0x00000038da0a7812 */ /* 0x000fe400078ef81b */
[----:B------:R-:W-:Y:S01]  /*26d0*/  SHF.R.S32.HI R29, RZ, 0x1f, R12 ;  /* 0x0000001fff1d7819 */ /* 0x000fe2000001140c */
[C---:B------:R-:W-:Y:S01]  /*26e0*/  IMAD R143, R9.reuse, 0x1c00, R220 ;  /* 0x00001c00098f7824 */ /* 0x040fe200078e02dc */
[----:B------:R-:W-:Y:S01]  /*26f0*/  SHF.R.S32.HI R7, RZ, 0x6, R7 ;  /* 0x00000006ff077819 */ /* 0x000fe20000011407 */
[----:B------:R-:W-:Y:S01]  /*2700*/  IMAD R140, R9, 0x1c00, R221 ;  /* 0x00001c00098c7824 */ /* 0x000fe200078e02dd */
[----:B------:R-:W-:Y:S01]  /*2710*/  LOP3.LUT R10, R10, R219, RZ, 0x3c, !PT ;  /* 0x000000db0a0a7212 */ /* 0x000fe200078e3cff */
[----:B------:R-:W-:Y:S01]  /*2720*/  IMAD.WIDE.U32 R104, R145, R102, R104 ;  /* 0x0000006691687225 */ /* 0x000fe200078e0068 */
[----:B------:R-:W-:-:S02]  /*2730*/  LEA.HI R32, R29, R12, RZ, 0x3 ;  /* 0x0000000c1d207211 */ /* 0x000fc400078f18ff */
[----:B------:R-:W-:Y:S01]  /*2740*/  LOP3.LUT R8, R218, 0x38, R21, 0xf8, !PT ;  /* 0x00000038da087812 */ /* 0x000fe200078ef815 */
[----:B------:R-:W-:Y:S01]  /*2750*/  IMAD R144, R7, 0x1c00, R220 ;  /* 0x00001c0007907824 */ /* 0x000fe200078e02dc */
[----:B------:R-:W-:Y:S01]  /*2760*/  LEA.HI R12, R29, R12, RZ, 0x6 ;  /* 0x0000000c1d0c7211 */ /* 0x000fe200078f30ff */
[--C-:B------:R-:W-:Y:S01]  /*2770*/  IMAD R142, R7, 0x1c00, R221.reuse ;  /* 0x00001c00078e7824 */ /* 0x100fe200078e02dd */
[-C--:B------:R-:W-:Y:S01]  /*2780*/  LOP3.LUT R7, R8, R219.reuse, RZ, 0x3c, !PT ;  /* 0x000000db08077212 */ /* 0x080fe200078e3cff */
[----:B------:R-:W-:Y:S01]  /*2790*/  IMAD.IADD R143, R143, 0x1, R10 ;  /* 0x000000018f8f7824 */ /* 0x000fe200078e020a */
[----:B------:R-:W-:Y:S01]  /*27a0*/  SHF.R.S32.HI R12, RZ, 0x6, R12 ;  /* 0x00000006ff0c7819 */ /* 0x000fe2000001140c */
[----:B------:R-:W-:Y:S01]  /*27b0*/  IMAD.WIDE.U32 R114, R114, 0x70, RZ ;  /* 0x0000007072727825 */ /* 0x000fe200078e00ff */
[--C-:B------:R-:W-:Y:S02]  /*27c0*/  LOP3.LUT R8, R218, 0x38, R32.reuse, 0xf8, !PT ;  /* 0x00000038da087812 */ /* 0x100fe400078ef820 */
[----:B------:R-:W-:Y:S01]  /*27d0*/  LOP3.LUT R10, R217, 0x38, R32, 0xf8, !PT ;  /* 0x00000038d90a7812 */ /* 0x000fe200078ef820 */
[----:B------:R-:W-:Y:S01]  /*27e0*/  IMAD R141, R12, 0x1c00, R220 ;  /* 0x00001c000c8d7824 */ /* 0x000fe200078e02dc */
[----:B------:R-:W-:Y:S01]  /*27f0*/  LOP3.LUT R8, R8, R219, RZ, 0x3c, !PT ;  /* 0x000000db08087212 */ /* 0x000fe200078e3cff */
[----:B------:R-:W-:Y:S01]  /*2800*/  IMAD R139, R12, 0x1c00, R221 ;  /* 0x00001c000c8b7824 */ /* 0x000fe200078e02dd */
[----:B------:R-:W-:Y:S01]  /*2810*/  LOP3.LUT R10, R10, R20, RZ, 0x3c, !PT ;  /* 0x000000140a0a7212 */ /* 0x000fe200078e3cff */
[----:B------:R-:W-:Y:S01]  /*2820*/  IMAD.IADD R144, R144, 0x1, R7 ;  /* 0x0000000190907824 */ /* 0x000fe200078e0207 */
[----:B------:R-:W-:Y:S01]  /*2830*/  SHF.R.S32.HI R9, RZ, 0x1f, R145 ;  /* 0x0000001fff097819 */ /* 0x000fe20000011491 */
[----:B------:R-:W-:Y:S01]  /*2840*/  IMAD.IADD R141, R141, 0x1, R8 ;  /* 0x000000018d8d7824 */ /* 0x000fe200078e0208 */
[----:B------:R-:W-:Y:S01]  /*2850*/  LOP3.LUT R7, R217, 0x38, R27, 0xf8, !PT ;  /* 0x00000038d9077812 */ /* 0x000fe200078ef81b */
[----:B------:R-:W-:Y:S01]  /*2860*/  IMAD.IADD R139, R139, 0x1, R10 ;  /* 0x000000018b8b7824 */ /* 0x000fe200078e020a */
[----:B------:R-:W-:Y:S01]  /*2870*/  LOP3.LUT R11, R217, 0x38, R21, 0xf8, !PT ;  /* 0x00000038d90b7812 */ /* 0x000fe200078ef815 */
[C---:B------:R-:W-:Y:S01]  /*2880*/  IMAD R8, R9.reuse, R108, RZ ;  /* 0x0000006c09087224 */ /* 0x040fe200078e02ff */
[----:B------:R-:W-:Y:S01]  /*2890*/  LOP3.LUT R12, R218, 0x18, R18, 0xf8, !PT ;  /* 0x00000018da0c7812 */ /* 0x000fe200078ef812 */
[----:B------:R-:W-:Y:S01]  /*28a0*/  IMAD R10, R9, R102, RZ ;  /* 0x00000066090a7224 */ /* 0x000fe200078e02ff */
[-C--:B------:R-:W-:Y:S01]  /*28b0*/  LOP3.LUT R7, R7, R20.reuse, RZ, 0x3c, !PT ;  /* 0x0000001407077212 */ /* 0x080fe200078e3cff */
[----:B------:R-:W-:Y:S01]  /*28c0*/  VIADD R9, R18, 0xa0 ;  /* 0x000000a012097836 */ /* 0x000fe20000000000 */
[----:B------:R-:W-:Y:S01]  /*28d0*/  LOP3.LUT R11, R11, R20, RZ, 0x3c, !PT ;  /* 0x000000140b0b7212 */ /* 0x000fe200078e3cff */
[----:B------:R-:W-:Y:S01]  /*28e0*/  IMAD R35, R145, R109, R8 ;  /* 0x0000006d91237224 */ /* 0x000fe200078e0208 */
[----:B------:R-:W-:Y:S01]  /*28f0*/  LOP3.LUT R29, R12, R219, RZ, 0x3c, !PT ;  /* 0x000000db0c1d7212 */ /* 0x000fe200078e3cff */
[----:B------:R-:W-:Y:S01]  /*2900*/  IMAD.IADD R140, R140, 0x1, R7 ;  /* 0x000000018c8c7824 */ /* 0x000fe200078e0207 */
[----:B------:R-:W-:Y:S01]  /*2910*/  ISETP.GE.AND P2, PT, R9, UR6, PT ;  /* 0x0000000609007c0c */ /* 0x000fe2000bf46270 */
[----:B------:R-:W-:Y:S01]  /*2920*/  IMAD.IADD R142, R142, 0x1, R11 ;  /* 0x000000018e8e7824 */ /* 0x000fe200078e020b */
[C---:B------:R-:W-:Y:S01]  /*2930*/  SHF.L.U64.HI R7, R108.reuse, 0x6, R109 ;  /* 0x000000066c077819 */ /* 0x040fe2000001026d */
[----:B------:R-:W-:Y:S01]  /*2940*/  IMAD.SHL.U32 R8, R108, 0x40, RZ ;  /* 0x000000406c087824 */ /* 0x000fe200078e00ff */
[----:B------:R-:W-:Y:S01]  /*2950*/  SEL R31, RZ, 0x20, P2 ;  /* 0x00000020ff1f7807 */ /* 0x000fe20001000000 */
[----:B------:R-:W-:Y:S01]  /*2960*/  IMAD R37, R145, R103, R10 ;  /* 0x0000006791257224 */ /* 0x000fe200078e020a */
[----:B------:R-:W-:Y:S01]  /*2970*/  SHF.L.U64.HI R10, R102, 0x6, R103 ;  /* 0x00000006660a7819 */ /* 0x000fe20000010267 */
[----:B------:R-:W-:Y:S01]  /*2980*/  IMAD.WIDE.U32 R108, R108, 0x70, RZ ;  /* 0x000000706c6c7825 */ /* 0x000fe200078e00ff */
[----:B------:R-:W-:-:S02]  /*2990*/  SHF.R.S32.HI R20, RZ, 0x3, R21 ;  /* 0x00000003ff147819 */ /* 0x000fc40000011415 */
[----:B------:R-:W-:Y:S01]  /*29a0*/  SHF.R.S32.HI R26, RZ, 0x3, R27 ;  /* 0x00000003ff1a7819 */ /* 0x000fe2000001141b */
[----:B------:R-:W-:Y:S01]  /*29b0*/  IMAD.SHL.U32 R11, R102, 0x40, RZ ;  /* 0x00000040660b7824 */ /* 0x000fe200078e00ff */
[----:B------:R-:W-:Y:S01]  /*29c0*/  LOP3.LUT R38, R30, R31, RZ, 0xfc, !PT ;  /* 0x0000001f1e267212 */ /* 0x000fe200078efcff */
[----:B------:R-:W-:Y:S01]  /*29d0*/  IMAD.IADD R138, R220, 0x1, R29 ;  /* 0x00000001dc8a7824 */ /* 0x000fe200078e021d */
[----:B------:R-:W-:Y:S01]  /*29e0*/  LOP3.LUT R21, R21, 0xfffffff8, RZ, 0xc0, !PT ;  /* 0xfffffff815157812 */ /* 0x000fe200078ec0ff */
[----:B------:R-:W-:Y:S01]  /*29f0*/  IMAD.WIDE.U32 R102, R102, 0x70, RZ ;  /* 0x0000007066667825 */ /* 0x000fe200078e00ff */
[----:B------:R-:W-:Y:S02]  /*2a00*/  LOP3.LUT R27, R27, 0xfffffff8, RZ, 0xc0, !PT ;  /* 0xfffffff81b1b7812 */ /* 0x000fe400078ec0ff */
[----:B------:R-:W-:Y:S01]  /*2a10*/  LOP3.LUT R29, R32, 0xfffffff8, RZ, 0xc0, !PT ;  /* 0xfffffff8201d7812 */ /* 0x000fe200078ec0ff */
[----:B------:R-:W-:Y:S01]  /*2a20*/  IMAD.IADD R12, R113, 0x1, R35 ;  /* 0x00000001710c7824 */ /* 0x000fe200078e0223 */
[----:B------:R-:W-:Y:S01]  /*2a30*/  SHF.R.S32.HI R28, RZ, 0x3, R32 ;  /* 0x00000003ff1c7819 */ /* 0x000fe20000011420 */
[----:B------:R-:W-:Y:S01]  /*2a40*/  IMAD.IADD R13, R35, 0x1, R111 ;  /* 0x00000001230d7824 */ /* 0x000fe200078e026f */
[C---:B------:R-:W-:Y:S01]  /*2a50*/  LOP3.LUT R34, R38.reuse, 0x2, RZ, 0xc0, !PT ;  /* 0x0000000226227812 */ /* 0x040fe200078ec0ff */
[----:B------:R-:W-:Y:S01]  /*2a60*/  IMAD.IADD R14, R107, 0x1, R37 ;  /* 0x000000016b0e7824 */ /* 0x000fe200078e0225 */
[C---:B------:R-:W-:Y:S01]  /*2a70*/  LOP3.LUT R35, R38.reuse, 0x4, RZ, 0xc0, !PT ;  /* 0x0000000426237812 */ /* 0x040fe200078ec0ff */
[----:B------:R-:W-:Y:S01]  /*2a80*/  IMAD.IADD R15, R37, 0x1, R105 ;  /* 0x00000001250f7824 */ /* 0x000fe200078e0269 */
[C---:B------:R-:W-:Y:S01]  /*2a90*/  LOP3.LUT R36, R38.reuse, 0x8, RZ, 0xc0, !PT ;  /* 0x0000000826247812 */ /* 0x040fe200078ec0ff */
[----:B------:R-:W-:Y:S01]  /*2aa0*/  IMAD.IADD R134, R109, 0x1, R33 ;  /* 0x000000016d867824 */ /* 0x000fe200078e0221 */
[----:B------:R-:W-:Y:S01]  /*2ab0*/  LOP3.LUT R37, R38, 0x10, RZ, 0xc0, !PT ;  /* 0x0000001026257812 */ /* 0x000fe200078ec0ff */
[----:B------:R-:W-:Y:S01]  /*2ac0*/  IMAD.IADD R133, R115, 0x1, R133 ;  /* 0x0000000173857824 */ /* 0x000fe200078e0285 */
[----:B------:R-:W-:Y:S01]  /*2ad0*/  LOP3.LUT R30, R30, 0x1, RZ, 0xc0, !PT ;  /* 0x000000011e1e7812 */ /* 0x000fe200078ec0ff */
[----:B------:R-:W-:Y:S01]  /*2ae0*/  IMAD.IADD R135, R103, 0x1, R135 ;  /* 0x0000000167877824 */ /* 0x000fe200078e0287 */
[----:B------:R-:W-:Y:S01]  /*2af0*/  SHF.R.S32.HI R31, RZ, 0x1f, R21 ;  /* 0x0000001fff1f7819 */ /* 0x000fe20000011415 */
[----:B------:R-:W-:Y:S01]  /*2b00*/  IMAD.IADD R39, R117, 0x1, R39 ;  /* 0x0000000175277824 */ /* 0x000fe200078e0227 */
[----:B------:R-:W-:-:S02]  /*2b10*/  SHF.R.S32.HI R32, RZ, 0x1f, R27 ;  /* 0x0000001fff207819 */ /* 0x000fc4000001141b */
[----:B------:R-:W-:Y:S02]  /*2b20*/  SHF.R.S32.HI R33, RZ, 0x1f, R29 ;  /* 0x0000001fff217819 */ /* 0x000fe4000001141d */
[----:B------:R-:W-:-:S07]  /*2b30*/  LOP3.LUT R38, R38, 0x20, RZ, 0xc0, !PT ;  /* 0x0000002026267812 */ /* 0x000fce00078ec0ff */
.L_x_5835:
[----:B-12---:R-:W2:Y:S01]  /*2b40*/  LDL.LU R45, [R1+0x10] ;  /* 0x00001000012d7983 */ /* 0x006ea20000300800 */
[----:B------:R-:W-:Y:S01]  /*2b50*/  VIADD R47, R24, 0xffffffff ;  /* 0xffffffff182f7836 */ /* 0x000fe20000000000 */
        /* <DEDUP_REMOVED lines=10> */
[----:B------:R-:W-:-:S02]  /*2c00*/  IADD3 R24, P2, P3, R4, R126, R137 ;  /* 0x0000007e04187210 */ /* 0x000fc40007b5e089 */
[----:B------:R-:W-:Y:S01]  /*2c10*/  IADD3 R42, P4, R4, R126, RZ ;  /* 0x0000007e042a7210 */ /* 0x000fe20007f9e0ff */
[----:B------:R-:W-:-:S04]  /*2c20*/  IMAD.IADD R96, R127, 0x1, R41 ;  /* 0x000000017f607824 */ /* 0x000fc800078e0229 */
[----:B------:R-:W-:Y:S01]  /*2c30*/  IMAD.X R43, R96, 0x1, R6, P4 ;  /* 0x00000001602b7824 */ /* 0x000fe200020e0606 */
[----:B------:R-:W-:Y:S02]  /*2c40*/  IADD3.X R41, R6, R96, R136, P2, P3 ;  /* 0x0000006006297210 */ /* 0x000fe400017e6488 */
[----:B------:R-:W-:Y:S02]  /*2c50*/  ISETP.GT.AND P3, PT, R47, R125, PT ;  /* 0x0000007d2f00720c */ /* 0x000fe40003f64270 */
[-C--:B0-----:R-:W-:Y:S02]  /*2c60*/  LEA R48, P2, R24, R122.reuse, 0x1 ;  /* 0x0000007a18307211 */ /* 0x081fe400078408ff */
[----:B------:R-:W-:Y:S02]  /*2c70*/  LEA R50, P4, R42, R122, 0x1 ;  /* 0x0000007a2a327211 */ /* 0x000fe400078808ff */
[----:B------:R-:W-:Y:S01]  /*2c80*/  LEA.HI.X R49, R24, R123, R41, 0x1, P2 ;  /* 0x0000007b18317211 */ /* 0x000fe200010f0c29 */
[----:B------:R-:W-:Y:S01]  /*2c90*/  IMAD.MOV.U32 R24, RZ, RZ, R47 ;  /* 0x000000ffff187224 */ /* 0x000fe200078e002f */
[----:B-1----:R-:W-:-:S02]  /*2ca0*/  ISETP.GE.AND P2, PT, R101, 0x1, PT ;  /* 0x000000016500780c */ /* 0x002fc40003f46270 */
[----:B------:R-:W-:Y:S01]  /*2cb0*/  LEA.HI.X R51, R42, R123, R43, 0x1, P4 ;  /* 0x0000007b2a337211 */ /* 0x000fe200020f0c2b */
[C---:B------:R-:W-:Y:S02]  /*2cc0*/  VIADD R42, R40.reuse, 0x20 ;  /* 0x00000020282a7836 */ /* 0x040fe40000000000 */
[C---:B------:R-:W-:Y:S02]  /*2cd0*/  @P5 VIADD R42, R40.reuse, 0xffffffe0 ;  /* 0xffffffe0282a5836 */ /* 0x040fe40000000000 */
[--C-:B------:R-:W-:Y:S02]  /*2ce0*/  IMAD R40, R40, 0x2, R25.reuse ;  /* 0x0000000228287824 */ /* 0x100fe400078e0219 */
[----:B------:R-:W-:Y:S01]  /*2cf0*/  IMAD R41, R42, 0x2, R25 ;  /* 0x000000022a297824 */ /* 0x000fe200078e0219 */
[----:B--2---:R-:W-:-:S04]  /*2d00*/  LOP3.LUT R45, R45, 0xfffffffd, RZ, 0xc0, !PT ;  /* 0xfffffffd2d2d7812 */ /* 0x004fc800078ec0ff */
[----:B------:R-:W-:-:S05]  /*2d10*/  @P3 LOP3.LUT R45, R45, 0x2, RZ, 0xfc, !PT ;  /* 0x000000022d2d3812 */ /* 0x000fca00078efcff */
[----:B------:R0:W-:Y:S01]  /*2d20*/  STL [R1+0x10], R45 ;  /* 0x0000102d01007387 */ /* 0x0001e20000100800 */
[----:B-----5:R-:W-:Y:S05]  /*2d30*/  @!P2 BRA `(.L_x_5737) ;  /* 0x000000740054a947 */ /* 0x020fea0003800000 */
[----:B------:R-:W-:Y:S01]  /*2d40*/  ULDC.U8 UR4, c[0x0][0x410] ;  /* 0x0001040000047ab9 */ /* 0x000fe20000000000 */
[-C--:B------:R-:W-:Y:S01]  /*2d50*/  IMAD R43, R134, R47.reuse, RZ ;  /* 0x0000002f862b7224 */ /* 0x080fe200078e02ff */
[----:B------:R-:W-:Y:S01]  /*2d60*/  ISETP.NE.AND P2, PT, RZ, UR4, PT ;  /* 0x00000004ff007c0c */ /* 0x000fe2000bf45270 */
[-C--:B0-----:R-:W-:Y:S02]  /*2d70*/  IMAD R45, R135, R47.reuse, RZ ;  /* 0x0000002f872d7224 */ /* 0x081fe400078e02ff */
        /* <DEDUP_REMOVED lines=25> */
[----:B------:R-:W-:Y:S01]  /*2f10*/  IADD3 R45, P2, R112, R94, RZ ;  /* 0x0000005e702d7210 */ /* 0x000fe20007f5e0ff */
[----:B------:R-:W-:Y:S01]  /*2f20*/  ULDC.64 UR4, c[0x0][0x3e8] ;  /* 0x0000fa0000047ab9 */ /* 0x000fe20000000a00 */
[----:B------:R-:W-:Y:S02]  /*2f30*/  CS2R R122, SRZ ;  /* 0x00000000007a7805 */ /* 0x000fe4000001ff00 */
[----:B------:R-:W-:Y:S01]  /*2f40*/  CS2R R126, SRZ ;  /* 0x00000000007e7805 */ /* 0x000fe2000001ff00 */
[----:B------:R-:W-:Y:S01]  /*2f50*/  IMAD.X R46, R43, 0x1, R12, P2 ;  /* 0x000000012b2e7824 */ /* 0x000fe200010e060c */
[----:B------:R-:W-:-:S04]  /*2f60*/  LEA R44, P2, R45, UR4, 0x1 ;  /* 0x000000042d2c7c11 */ /* 0x000fc8000f8408ff */
[----:B------:R-:W-:Y:S01]  /*2f70*/  LEA.HI.X R45, R45, UR5, R46, 0x1, P2 ;  /* 0x000000052d2d7c11 */ /* 0x000fe200090f0c2e */
[----:B------:R-:W-:Y:S01]  /*2f80*/  ULDC.64 UR4, c[0x0][0x400] ;  /* 0x0001000000047ab9 */ /* 0x000fe20000000a00 */
[----:B------:R-:W-:-:S05]  /*2f90*/  IADD3 R47, P2, R106, R92, RZ ;  /* 0x0000005c6a2f7210 */ /* 0x000fca0007f5e0ff */
[----:B------:R-:W-:Y:S01]  /*2fa0*/  IMAD.X R54, R100, 0x1, R14, P2 ;  /* 0x0000000164367824 */ /* 0x000fe200010e060e */
        /* <DEDUP_REMOVED lines=30> */
.L_x_5740:
[----:B------:R-:W-:Y:S05]  /*3190*/  BSYNC B1 ;  /* 0x0000000000017941 */ /* 0x000fea0003800000 */
.L_x_5739:
        /* <DEDUP_REMOVED lines=12> */
[----:B-----5:R-:W-:Y:S01]  /*3260*/  IMAD.MOV.U32 R129, RZ, RZ, R76 ;  /* 0x000000ffff817224 */ /* 0x020fe200078e004c */
[----:B------:R-:W-:Y:S01]  /*3270*/  CS2R R74, SRZ ;  /* 0x00000000004a7805 */ /* 0x000fe2000001ff00 */
[----:B------:R-:W-:Y:S01]  /*3280*/  IMAD.MOV.U32 R128, RZ, RZ, R77 ;  /* 0x000000ffff807224 */ /* 0x000fe200078e004d */
[----:B------:R-:W-:Y:S06]  /*3290*/  @P4 BRA `(.L_x_5742) ;  /* 0x0000000000a04947 */ /* 0x000fec0003800000 */
        /* <DEDUP_REMOVED lines=40> */
.L_x_5742:
[----:B------:R-:W-:Y:S05]  /*3520*/  BSYNC B1 ;  /* 0x0000000000017941 */ /* 0x000fea0003800000 */
.L_x_5741:
[----:B------:R-:W2:Y:S01]  /*3530*/  LDL R43, [R1+0x44] ;  /* 0x00004400012b7983 */ /* 0x000ea20000100800 */
[----:B01----:R-:W-:Y:S01]  /*3540*/  IMAD.MOV.U32 R44, RZ, RZ, R81 ;  /* 0x000000ffff2c7224 */ /* 0x003fe200078e0051 */
[----:B------:R-:W-:Y:S01]  /*3550*/  PRMT R159, R129, 0x5410, R128 ;  /* 0x00005410819f7816 */ /* 0x000fe20000000080 */
[----:B------:R-:W-:Y:S02]  /*3560*/  IMAD.MOV.U32 R45, RZ, RZ, R84 ;  /* 0x000000ffff2d7224 */ /* 0x000fe400078e0054 */
        /* <DEDUP_REMOVED lines=10> */
[----:B--2---:R-:W-:Y:S01]  /*3610*/  R2UR UR4, R43 ;  /* 0x000000002b0472ca */ /* 0x004fe200000e0000 */
[----:B------:R-:W-:-:S05]  /*3620*/  IMAD.MOV.U32 R43, RZ, RZ, R80 ;  /* 0x000000ffff2b7224 */ /* 0x000fca00078e0050 */
[----:B------:R-:W-:Y:S01]  /*3630*/  PRMT R163, R44, 0x5410, R43 ;  /* 0x000054102ca37816 */ /* 0x000fe2000000002b */
[----:B------:R-:W-:Y:S02]  /*3640*/  IMAD.MOV.U32 R43, RZ, RZ, R88 ;  /* 0x000000ffff2b7224 */ /* 0x000fe400078e0058 */
[----:B------:R-:W-:-:S03]  /*3650*/  IMAD.MOV.U32 R44, RZ, RZ, R89 ;  /* 0x000000ffff2c7224 */ /* 0x000fc600078e0059 */
[----:B------:R-:W-:Y:S01]  /*3660*/  PRMT R165, R165, 0x5410, R43 ;  /* 0x00005410a5a57816 */ /* 0x000fe2000000002b */
[----:B------:R-:W-:Y:S01]  /*3670*/  IMAD.MOV.U32 R43, RZ, RZ, R79 ;  /* 0x000000ffff2b7224 */ /* 0x000fe200078e004f */
[----:B------:R-:W-:Y:S01]  /*3680*/  PRMT R166, R166, 0x5410, R44 ;  /* 0x00005410a6a67816 */ /* 0x000fe2000000002c */
[----:B------:R-:W-:Y:S01]  /*3690*/  IMAD.MOV.U32 R44, RZ, RZ, R122 ;  /* 0x000000ffff2c7224 */ /* 0x000fe200078e007a */
[----:B------:R-:W-:Y:S02]  /*36a0*/  UISETP.NE.AND UP0, UPT, UR4, 0x3, UPT ;  /* 0x000000030400788c */ /* 0x000fe4000bf05270 */
[----:B------:R-:W-:Y:S01]  /*36b0*/  PRMT R160, R46, 0x5410, R43 ;  /* 0x000054102ea07816 */ /* 0x000fe2000000002b */
[----:B------:R-:W-:Y:S01]  /*36c0*/  IMAD.MOV.U32 R46, RZ, RZ, R82 ;  /* 0x000000ffff2e7224 */ /* 0x000fe200078e0052 */
[----:B------:R-:W-:Y:S01]  /*36d0*/  PRMT R95, R95, 0x5410, R44 ;  /* 0x000054105f5f7816 */ /* 0x000fe2000000002c */
[----:B------:R-:W-:Y:S01]  /*36e0*/  IMAD.MOV.U32 R43, RZ, RZ, R86 ;  /* 0x000000ffff2b7224 */ /* 0x000fe200078e0056 */
[----:B------:R-:W-:Y:S01]  /*36f0*/  PLOP3.LUT P2, PT, PT, PT, UP0, 0x80, 0x0 ;  /* 0x000000000000781c */ /* 0x000fe20003f4f008 */
        /* <DEDUP_REMOVED lines=54> */
[----:B------:R-:W-:Y:S06]  /*3a60*/  @!P2 BRA `(.L_x_5743) ;  /* 0x000000000004a947 */ /* 0x000fec0003800000 */
[----:B------:R-:W-:Y:S01]  /*3a70*/  BPT.TRAP 0x1 ;  /* 0x000000040000795c */ /* 0x000fe20000300000 */
.L_x_5743:
[----:B------:R-:W-:Y:S01]  /*3a80*/  IMAD R43, R17, 0x8, R16 ;  /* 0x00000008112b7824 */ /* 0x000fe200078e0210 */
[----:B------:R-:W-:Y:S01]  /*3a90*/  SHF.L.U32 R100, R209, 0x1f, RZ ;  /* 0x0000001fd1647819 */ /* 0x000fe200000006ff */
[----:B------:R-:W-:Y:S03]  /*3aa0*/  BSSY B1, `(.L_x_5744) ;  /* 0x0000003000017945 */ /* 0x000fe60003800000 */
[----:B------:R-:W0:Y:S02]  /*3ab0*/  SYNCS.PHASECHK.TRANS64.TRYWAIT P5, [R43+URZ+0x36890], R100 ;  /* 0x036890642b0075a7 */ /* 0x000e2400080a017f */
[----:B0-----:R-:W-:Y:S05]  /*3ac0*/  @!P5 BRA `(.L_x_5745) ;  /* 0x000002dc00ccd947 */ /* 0x001fea0003800000 */
.L_x_6131:
[----:B------:R-:W-:Y:S05]  /*3ad0*/  BSYNC B1 ;  /* 0x0000000000017941 */ /* 0x000fea0003800000 */
.L_x_5744:
        /* <DEDUP_REMOVED lines=44> */
[----:B------:R-:W-:Y:S01]  /*3da0*/  IMAD.U32 R122, R93, 0x10000, RZ ;  /* 0x000100005d7a7824 */ /* 0x000fe200078e00ff */
[C---:B------:R-:W-:Y:S01]  /*3db0*/  LOP3.LUT R93, R44.reuse, 0xffff0000, RZ, 0xc0, !PT ;  /* 0xffff00002c5d7812 */ /* 0x040fe200078ec0ff */
[----:B------:R-:W-:-:S02]  /*3dc0*/  IMAD.U32 R44, R44, 0x10000, RZ ;  /* 0x000100002c2c7824 */ /* 0x000fc400078e00ff */
[----:B------:R-:W-:Y:S02]  /*3dd0*/  F2FP.BF16.F32.PACK_AB R47, R47, R94 ;  /* 0x0000005e2f2f723e */ /* 0x000fe400000010ff */
[C---:B------:R-:W-:Y:S01]  /*3de0*/  FMUL.FTZ R126, R93.reuse, R122 ;  /* 0x0000007a5d7e7220 */ /* 0x040fe20000410000 */
[----:B------:R-:W-:-:S03]  /*3df0*/  FMUL.FTZ R93, R93, R92 ;  /* 0x0000005c5d5d7220 */ /* 0x000fc60000410000 */
[C---:B------:R-:W-:Y:S01]  /*3e00*/  FFMA.FTZ R126, R44.reuse, R92, -R126 ;  /* 0x0000005c2c7e7223 */ /* 0x040fe2000001087e */
[----:B------:R-:W-:-:S05]  /*3e10*/  FFMA.FTZ R93, R44, R122, R93 ;  /* 0x0000007a2c5d7223 */ /* 0x000fca000001005d */
[----:B------:R-:W-:-:S05]  /*3e20*/  F2FP.BF16.F32.PACK_AB R93, R93, R126 ;  /* 0x0000007e5d5d723e */ /* 0x000fca00000010ff */
[----:B------:R-:W-:-:S07]  /*3e30*/  IMAD.MOV.U32 R44, RZ, RZ, R93 ;  /* 0x000000ffff2c7224 */ /* 0x000fce00078e005d */
.L_x_5751:
[----:B------:R-:W-:Y:S05]  /*3e40*/  BSYNC B3 ;  /* 0x0000000000037941 */ /* 0x000fea0003800000 */
.L_x_5750:
[----:B--2---:R1:W-:Y:S02]  /*3e50*/  STG.E.128 desc[UR60][R50.64], R44 ;  /* 0x0000002c32007986 */ /* 0x0043e4000c101d3c */
.L_x_5749:
[----:B------:R-:W-:Y:S05]  /*3e60*/  BSYNC B2 ;  /* 0x0000000000027941 */ /* 0x000fea0003800000 */
.L_x_5748:
        /* <DEDUP_REMOVED lines=10> */
[C---:B------:R-:W-:Y:S02]  /*3f10*/  PRMT R95, R167.reuse, 0x5410, R95 ;  /* 0x00005410a75f7816 */ /* 0x040fe4000000005f */
[----:B------:R-:W-:Y:S02]  /*3f20*/  PRMT R92, R167, 0x5432, R92 ;  /* 0x00005432a75c7816 */ /* 0x000fe4000000005c */
[----:B------:R-:W-:Y:S02]  /*3f30*/  SHF.R.U32.HI R96, RZ, 0x10, R97 ;  /* 0x00000010ff607819 */ /* 0x000fe40000011661 */
[----:B------:R-:W-:-:S02]  /*3f40*/  LOP3.LUT R122, R45, 0xffff0000, RZ, 0xc0, !PT ;  /* 0xffff00002d7a7812 */ /* 0x000fc400078ec0ff */
[C---:B------:R-:W-:Y:S01]  /*3f50*/  LOP3.LUT R97, R95.reuse, 0xffff0000, RZ, 0xc0, !PT ;  /* 0xffff00005f617812 */ /* 0x040fe200078ec0ff */
[----:B------:R-:W-:Y:S01]  /*3f60*/  IMAD.U32 R95, R95, 0x10000, RZ ;  /* 0x000100005f5f7824 */ /* 0x000fe200078e00ff */
[C---:B------:R-:W-:Y:S01]  /*3f70*/  LOP3.LUT R94, R92.reuse, 0xffff0000, RZ, 0xc0, !PT ;  /* 0xffff00005c5e7812 */ /* 0x040fe200078ec0ff */
[----:B------:R-:W-:Y:S01]  /*3f80*/  IMAD.U32 R92, R92, 0x10000, RZ ;  /* 0x000100005c5c7824 */ /* 0x000fe200078e00ff */
[----:B------:R-:W-:Y:S01]  /*3f90*/  SHF.R.U32.HI R98, RZ, 0x10, R99 ;  /* 0x00000010ff627819 */ /* 0x000fe20000011663 */
[C---:B------:R-:W-:Y:S02]  /*3fa0*/  FMUL.FTZ R99, R122.reuse, R97 ;  /* 0x000000617a637220 */ /* 0x040fe40000410000 */
[-C--:B------:R-:W-:Y:S01]  /*3fb0*/  FMUL.FTZ R45, R122, R94.reuse ;  /* 0x0000005e7a2d7220 */ /* 0x080fe20000410000 */
[C---:B------:R-:W-:Y:S01]  /*3fc0*/  LOP3.LUT R122, R46.reuse, 0xffff0000, RZ, 0xc0, !PT ;  /* 0xffff00002e7a7812 */ /* 0x040fe200078ec0ff */
[----:B------:R-:W-:Y:S01]  /*3fd0*/  FFMA.FTZ R94, R93, R94, -R99 ;  /* 0x0000005e5d5e7223 */ /* 0x000fe20000010863 */
[----:B------:R-:W-:-:S02]  /*3fe0*/  IMAD.U32 R46, R46, 0x10000, RZ ;  /* 0x000100002e2e7824 */ /* 0x000fc400078e00ff */
[----:B------:R-:W-:Y:S01]  /*3ff0*/  FFMA.FTZ R93, R93, R97, R45 ;  /* 0x000000615d5d7223 */ /* 0x000fe2000001002d */
[----:B------:R-:W-:Y:S02]  /*4000*/  PRMT R45, R168, 0x5432, R96 ;  /* 0x00005432a82d7816 */ /* 0x000fe40000000060 */
        /* <DEDUP_REMOVED lines=29> */
.L_x_5755:
[----:B------:R-:W-:Y:S05]  /*41e0*/  BSYNC B3 ;  /* 0x0000000000037941 */ /* 0x000fea0003800000 */
.L_x_5754:
[----:B--2---:R2:W-:Y:S02]  /*41f0*/  STG.E.128 desc[UR60][R50.64+0x40], R44 ;  /* 0x0000402c32007986 */ /* 0x0045e4000c101d3c */
.L_x_5753:
[----:B------:R-:W-:Y:S05]  /*4200*/  BSYNC B2 ;  /* 0x0000000000027941 */ /* 0x000fea0003800000 */
.L_x_5752:
        /* <DEDUP_REMOVED lines=55> */
.L_x_5759:
[----:B------:R-:W-:Y:S05]  /*4580*/  BSYNC B3 ;  /* 0x0000000000037941 */ /* 0x000fea0003800000 */
.L_x_5758:
[----:B--2---:R3:W-:Y:S02]  /*4590*/  STG.E.128 desc[UR60][R50.64+0x80], R44 ;  /* 0x0000802c32007986 */ /* 0x0047e4000c101d3c */
.L_x_5757:
[----:B------:R-:W-:Y:S05]  /*45a0*/  BSYNC B2 ;  /* 0x0000000000027941 */ /* 0x000fea0003800000 */
.L_x_5756:
[----:B------:R-:W-:Y:S01]  /*45b0*/  ISETP.NE.AND P3, PT, R36, RZ, PT ;  /* 0x000000ff2400720c */ /* 0x000fe20003f65270 */
[----:B------:R-:W-:-:S12]  /*45c0*/  BSSY B2, `(.L_x_5760) ;  /* 0x0000036000027945 */ /* 0x000fd80003800000 */
[----:B------:R-:W-:Y:S05]  /*45d0*/  @!P3 BRA `(.L_x_5761) ;  /* 0x0000000000d0b947 */ /* 0x000fea0003800000 */
[----:B-123--:R1:W2:Y:S01]  /*45e0*/  LDS.128 R44, [R41+0x24800] ;  /* 0x02480000292c7984 */ /* 0x00e2a20000000c00 */
[----:B------:R-:W-:Y:S01]  /*45f0*/  ISETP.GE.AND P3, PT, R214, R101, PT ;  /* 0x00000065d600720c */ /* 0x000fe20003f66270 */
[----:B------:R-:W-:-:S12]  /*4600*/  BSSY B3, `(.L_x_5762) ;  /* 0x0000030000037945 */ /* 0x000fd80003800000 */
[----:B-1----:R-:W-:Y:S05]  /*4610*/  @P3 BRA `(.L_x_5763) ;  /* 0x0000000000b83947 */ /* 0x002fea0003800000 */
[----:B------:R-:W-:Y:S02]  /*4620*/  SHF.R.U64 R88, R86, 0x10, R87 ;  /* 0x0000001056587819 */ /* 0x000fe40000001257 */
[--C-:B------:R-:W-:Y:S02]  /*4630*/  SHF.R.U64 R89, R84, 0x10, R85.reuse ;  /* 0x0000001054597819 */ /* 0x100fe40000001255 */
[----:B------:R-:W-:Y:S02]  /*4640*/  SHF.R.U32.HI R84, RZ, 0x10, R85 ;  /* 0x00000010ff547819 */ /* 0x000fe40000011655 */
[----:B------:R-:W-:Y:S02]  /*4650*/  PRMT R88, R169, 0x5432, R88 ;  /* 0x00005432a9587816 */ /* 0x000fe40000000058 */
[----:B------:R-:W-:Y:S02]  /*4660*/  PRMT R85, R164, 0x5410, R89 ;  /* 0x00005410a4557816 */ /* 0x000fe40000000059 */
[----:B------:R-:W-:-:S02]  /*4670*/  SHF.R.U32.HI R86, RZ, 0x10, R87 ;  /* 0x00000010ff567819 */ /* 0x000fc40000011657 */
[C---:B--2---:R-:W-:Y:S01]  /*4680*/  LOP3.LUT R90, R45.reuse, 0xffff0000, RZ, 0xc0, !PT ;  /* 0xffff00002d5a7812 */ /* 0x044fe200078ec0ff */
[----:B------:R-:W-:Y:S01]  /*4690*/  IMAD.U32 R45, R45, 0x10000, RZ ;  /* 0x000100002d2d7824 */ /* 0x000fe200078e00ff */
[----:B------:R-:W-:Y:S02]  /*46a0*/  LOP3.LUT R89, R88, 0xffff0000, RZ, 0xc0, !PT ;  /* 0xffff000058597812 */ /* 0x000fe400078ec0ff */
[C---:B------:R-:W-:Y:S01]  /*46b0*/  LOP3.LUT R87, R85.reuse, 0xffff0000, RZ, 0xc0, !PT ;  /* 0xffff000055577812 */ /* 0x040fe200078ec0ff */
[----:B------:R-:W-:Y:S01]  /*46c0*/  IMAD.U32 R85, R85, 0x10000, RZ ;  /* 0x0001000055557824 */ /* 0x000fe200078e00ff */
[----:B------:R-:W-:Y:S01]  /*46d0*/  PRMT R86, R170, 0x5432, R86 ;  /* 0x00005432aa567816 */ /* 0x000fe20000000056 */
[----:B------:R-:W-:Y:S01]  /*46e0*/  FMUL.FTZ R91, R90, R89 ;  /* 0x000000595a5b7220 */ /* 0x000fe20000410000 */
[----:B------:R-:W-:Y:S01]  /*46f0*/  PRMT R84, R164, 0x5432, R84 ;  /* 0x00005432a4547816 */ /* 0x000fe20000000054 */
[-C--:B------:R-:W-:Y:S01]  /*4700*/  FMUL.FTZ R90, R90, R87.reuse ;  /* 0x000000575a5a7220 */ /* 0x080fe20000410000 */
[C---:B------:R-:W-:Y:S01]  /*4710*/  LOP3.LUT R92, R46.reuse, 0xffff0000, RZ, 0xc0, !PT ;  /* 0xffff00002e5c7812 */ /* 0x040fe200078ec0ff */
[----:B------:R-:W-:Y:S01]  /*4720*/  FFMA.FTZ R87, R45, R87, -R91 ;  /* 0x000000572d577223 */ /* 0x000fe2000001085b */
[----:B------:R-:W-:-:S02]  /*4730*/  IMAD.U32 R46, R46, 0x10000, RZ ;  /* 0x000100002e2e7824 */ /* 0x000fc400078e00ff */
[----:B------:R-:W-:Y:S01]  /*4740*/  FFMA.FTZ R45, R45, R89, R90 ;  /* 0x000000592d2d7223 */ /* 0x000fe2000001005a */
[C---:B------:R-:W-:Y:S01]  /*4750*/  IMAD.U32 R89, R86.reuse, 0x10000, RZ ;  /* 0x0001000056597824 */ /* 0x040fe200078e00ff */
[----:B------:R-:W-:Y:S01]  /*4760*/  LOP3.LUT R86, R86, 0xffff0000, RZ, 0xc0, !PT ;  /* 0xffff000056567812 */ /* 0x000fe200078ec0ff */
[C---:B------:R-:W-:Y:S01]  /*4770*/  IMAD.U32 R90, R84.reuse, 0x10000, RZ ;  /* 0x00010000545a7824 */ /* 0x040fe200078e00ff */
[----:B------:R-:W-:Y:S01]  /*4780*/  LOP3.LUT R84, R84, 0xffff0000, RZ, 0xc0, !PT ;  /* 0xffff000054547812 */ /* 0x000fe200078ec0ff */
[C---:B------:R-:W-:Y:S01]  /*4790*/  FMUL.FTZ R91, R92.reuse, R89 ;  /* 0x000000595c5b7220 */ /* 0x040fe20000410000 */
[----:B------:R-:W-:Y:S01]  /*47a0*/  F2FP.BF16.F32.PACK_AB R45, R45, R87 ;  /* 0x000000572d2d723e */ /* 0x000fe200000010ff */
[-C--:B------:R-:W-:Y:S02]  /*47b0*/  FMUL.FTZ R92, R92, R90.reuse ;  /* 0x0000005a5c5c7220 */ /* 0x080fe40000410000 */
[----:B------:R-:W-:Y:S01]  /*47c0*/  FFMA.FTZ R91, R46, R90, -R91 ;  /* 0x0000005a2e5b7223 */ /* 0x000fe2000001085b */
[----:B------:R-:W-:-:S02]  /*47d0*/  IMAD.U32 R90, R88, 0x10000, RZ ;  /* 0x00010000585a7824 */ /* 0x000fc400078e00ff */
        /* <DEDUP_REMOVED lines=10> */
[C---:B------:R-:W-:Y:S01]  /*4880*/  FMUL.FTZ R84, R44.reuse, R90 ;  /* 0x0000005a2c547220 */ /* 0x040fe20000410000 */
[----:B------:R-:W-:-:S03]  /*4890*/  FMUL.FTZ R44, R44, R85 ;  /* 0x000000552c2c7220 */ /* 0x000fc60000410000 */
[----:B------:R-:W-:Y:S01]  /*48a0*/  F2FP.BF16.F32.PACK_AB R46, R46, R88 ;  /* 0x000000582e2e723e */ /* 0x000fe200000010ff */
[C---:B------:R-:W-:Y:S01]  /*48b0*/  FFMA.FTZ R84, R89.reuse, R85, -R84 ;  /* 0x0000005559547223 */ /* 0x040fe20000010854 */
[----:B------:R-:W-:-:S03]  /*48c0*/  FFMA.FTZ R44, R89, R90, R44 ;  /* 0x0000005a592c7223 */ /* 0x000fc6000001002c */
[----:B------:R-:W-:Y:S02]  /*48d0*/  IMAD.MOV.U32 R47, RZ, RZ, R46 ;  /* 0x000000ffff2f7224 */ /* 0x000fe400078e002e */
[----:B------:R-:W-:Y:S01]  /*48e0*/  F2FP.BF16.F32.PACK_AB R44, R44, R84 ;  /* 0x000000542c2c723e */ /* 0x000fe200000010ff */
[----:B------:R-:W-:-:S07]  /*48f0*/  IMAD.MOV.U32 R46, RZ, RZ, R91 ;  /* 0x000000ffff2e7224 */ /* 0x000fce00078e005b */
.L_x_5763:
[----:B------:R-:W-:Y:S05]  /*4900*/  BSYNC B3 ;  /* 0x0000000000037941 */ /* 0x000fea0003800000 */
.L_x_5762:
[----:B--2---:R4:W-:Y:S02]  /*4910*/  STG.E.128 desc[UR60][R50.64+0xc0], R44 ;  /* 0x0000c02c32007986 */ /* 0x0049e4000c101d3c */
.L_x_5761:
[----:B------:R-:W-:Y:S05]  /*4920*/  BSYNC B2 ;  /* 0x0000000000027941 */ /* 0x000fea0003800000 */
.L_x_5760:
        /* <DEDUP_REMOVED lines=9> */
[--C-:B------:R-:W-:Y:S01]  /*49c0*/  SHF.R.U64 R85, R80, 0x10, R81.reuse ;  /* 0x0000001050557819 */ /* 0x100fe20000001251 */
[----:B------:R-:W-:Y:S01]  /*49d0*/  IMAD.U32 R88, R44, 0x10000, RZ ;  /* 0x000100002c587824 */ /* 0x000fe200078e00ff */
[----:B------:R-:W-:Y:S01]  /*49e0*/  SHF.R.U32.HI R87, RZ, 0x10, R81 ;  /* 0x00000010ff577819 */ /* 0x000fe20000011651 */
[----:B------:R-:W-:Y:S01]  /*49f0*/  IMAD.U32 R81, R46, 0x10000, RZ ;  /* 0x000100002e517824 */ /* 0x000fe200078e00ff */
[----:B------:R-:W-:Y:S02]  /*4a00*/  SHF.R.U32.HI R83, RZ, 0x10, R83 ;  /* 0x00000010ff537819 */ /* 0x000fe40000011653 */
[----:B------:R-:W-:Y:S02]  /*4a10*/  PRMT R84, R162, 0x5432, R84 ;  /* 0x00005432a2547816 */ /* 0x000fe40000000054 */
[----:B------:R-:W-:-:S02]  /*4a20*/  PRMT R85, R163, 0x5432, R85 ;  /* 0x00005432a3557816 */ /* 0x000fc40000000055 */
[----:B------:R-:W-:Y:S01]  /*4a30*/  LOP3.LUT R80, R47, 0xffff0000, RZ, 0xc0, !PT ;  /* 0xffff00002f507812 */ /* 0x000fe200078ec0ff */
[C---:B------:R-:W-:Y:S01]  /*4a40*/  IMAD.U32 R47, R45.reuse, 0x10000, RZ ;  /* 0x000100002d2f7824 */ /* 0x040fe200078e00ff */
[----:B------:R-:W-:Y:S02]  /*4a50*/  LOP3.LUT R92, R45, 0xffff0000, RZ, 0xc0, !PT ;  /* 0xffff00002d5c7812 */ /* 0x000fe400078ec0ff */
[----:B------:R-:W-:Y:S02]  /*4a60*/  PRMT R82, R163, 0x5410, R87 ;  /* 0x00005410a3527816 */ /* 0x000fe40000000057 */
[----:B------:R-:W-:Y:S02]  /*4a70*/  PRMT R83, R162, 0x5410, R83 ;  /* 0x00005410a2537816 */ /* 0x000fe40000000053 */
[----:B------:R-:W-:Y:S01]  /*4a80*/  LOP3.LUT R45, R84, 0xffff0000, RZ, 0xc0, !PT ;  /* 0xffff0000542d7812 */ /* 0x000fe200078ec0ff */
[----:B------:R-:W-:Y:S01]  /*4a90*/  IMAD.U32 R90, R82, 0x10000, RZ ;  /* 0x00010000525a7824 */ /* 0x000fe200078e00ff */
[----:B------:R-:W-:Y:S01]  /*4aa0*/  LOP3.LUT R87, R85, 0xffff0000, RZ, 0xc0, !PT ;  /* 0xffff000055577812 */ /* 0x000fe200078ec0ff */
[C---:B------:R-:W-:Y:S01]  /*4ab0*/  IMAD.U32 R89, R83.reuse, 0x10000, RZ ;  /* 0x0001000053597824 */ /* 0x040fe200078e00ff */
[----:B------:R-:W-:Y:S01]  /*4ac0*/  LOP3.LUT R83, R83, 0xffff0000, RZ, 0xc0, !PT ;  /* 0xffff000053537812 */ /* 0x000fe200078ec0ff */
[----:B------:R-:W-:Y:S01]  /*4ad0*/  FMUL.FTZ R91, R92, R45 ;  /* 0x0000002d5c5b7220 */ /* 0x000fe20000410000 */
[----:B------:R-:W-:Y:S01]  /*4ae0*/  LOP3.LUT R82, R82, 0xffff0000, RZ, 0xc0, !PT ;  /* 0xffff000052527812 */ /* 0x000fe200078ec0ff */
[----:B------:R-:W-:Y:S01]  /*4af0*/  FMUL.FTZ R92, R92, R87 ;  /* 0x000000575c5c7220 */ /* 0x000fe20000410000 */
[----:B------:R-:W-:Y:S01]  /*4b00*/  LOP3.LUT R44, R44, 0xffff0000, RZ, 0xc0, !PT ;  /* 0xffff00002c2c7812 */ /* 0x000fe200078ec0ff */
[----:B------:R-:W-:Y:S01]  /*4b10*/  IMAD.U32 R84, R84, 0x10000, RZ ;  /* 0x0001000054547824 */ /* 0x000fe200078e00ff */
        /* <DEDUP_REMOVED lines=10> */
[C---:B------:R-:W-:Y:S01]  /*4bc0*/  FMUL.FTZ R93, R46.reuse, R89 ;  /* 0x000000592e5d7220 */ /* 0x040fe20000410000 */
[----:B------:R-:W-:Y:S01]  /*4bd0*/  FMUL.FTZ R46, R46, R90 ;  /* 0x0000005a2e2e7220 */ /* 0x000fe20000410000 */
[C---:B------:R-:W-:Y:S01]  /*4be0*/  FFMA.FTZ R47, R88.reuse, R85, -R47 ;  /* 0x00000055582f7223 */ /* 0x040fe2000001082f */
[----:B------:R-:W-:Y:S01]  /*4bf0*/  FFMA.FTZ R44, R88, R84, R44 ;  /* 0x00000054582c7223 */ /* 0x000fe2000001002c */
[----:B------:R-:W-:Y:S01]  /*4c00*/  F2FP.BF16.F32.PACK_AB R45, R80, R45 ;  /* 0x0000002d502d723e */ /* 0x000fe200000010ff */
[C---:B------:R-:W-:Y:S01]  /*4c10*/  FFMA.FTZ R93, R81.reuse, R90, -R93 ;  /* 0x0000005a515d7223 */ /* 0x040fe2000001085d */
[----:B------:R-:W-:Y:S01]  /*4c20*/  FFMA.FTZ R46, R81, R89, R46 ;  /* 0x00000059512e7223 */ /* 0x000fe2000001002e */
[----:B------:R-:W-:-:S02]  /*4c30*/  F2FP.BF16.F32.PACK_AB R91, R92, R91 ;  /* 0x0000005b5c5b723e */ /* 0x000fc400000010ff */
[----:B------:R-:W-:Y:S01]  /*4c40*/  F2FP.BF16.F32.PACK_AB R44, R44, R47 ;  /* 0x0000002f2c2c723e */ /* 0x000fe200000010ff */
[----:B------:R-:W-:Y:S01]  /*4c50*/  IMAD.MOV.U32 R47, RZ, RZ, R45 ;  /* 0x000000ffff2f7224 */ /* 0x000fe200078e002d */
[----:B------:R-:W-:Y:S01]  /*4c60*/  F2FP.BF16.F32.PACK_AB R46, R46, R93 ;  /* 0x0000005d2e2e723e */ /* 0x000fe200000010ff */
[----:B------:R-:W-:-:S07]  /*4c70*/  IMAD.MOV.U32 R45, RZ, RZ, R91 ;  /* 0x000000ffff2d7224 */ /* 0x000fce00078e005b */
.L_x_5767:
[----:B------:R-:W-:Y:S05]  /*4c80*/  BSYNC B3 ;  /* 0x0000000000037941 */ /* 0x000fea0003800000 */
.L_x_5766:
[----:B--2---:R1:W-:Y:S02]  /*4c90*/  STG.E.128 desc[UR60][R50.64+0x100], R44 ;  /* 0x0001002c32007986 */ /* 0x0043e4000c101d3c */
.L_x_5765:
[----:B------:R-:W-:Y:S05]  /*4ca0*/  BSYNC B2 ;  /* 0x0000000000027941 */ /* 0x000fea0003800000 */
.L_x_5764:
        /* <DEDUP_REMOVED lines=40> */
[CC--:B------:R-:W-:Y:S01]  /*4f30*/  FMUL.FTZ R78, R44.reuse, R77.reuse ;  /* 0x0000004d2c4e7220 */ /* 0x0c0fe20000410000 */
        /* <DEDUP_REMOVED lines=10> */
.L_x_5769:
[----:B------:R-:W-:Y:S05]  /*4fe0*/  BSYNC B2 ;  /* 0x0000000000027941 */ /* 0x000fea0003800000 */
.L_x_5768:
[----:B--2---:R1:W-:Y:S02]  /*4ff0*/  STG.E.128 desc[UR60][R50.64+0x140], R44 ;  /* 0x0001402c32007986 */ /* 0x0043e4000c101d3c */
.L_x_5747:
[----:B------:R-:W-:Y:S05]  /*5000*/  BSYNC B1 ;  /* 0x0000000000017941 */ /* 0x000fea0003800000 */
.L_x_5746:
        /* <DEDUP_REMOVED lines=19> */
[----:B------:R-:W-:Y:S01]  /*5140*/  LOP3.LUT R45, R51, 0xffff0000, RZ, 0xc0, !PT ;  /* 0xffff0000332d7812 */ /* 0x000fe200078ec0ff */
        /* <DEDUP_REMOVED lines=10> */
[----:B------:R-:W-:Y:S01]  /*51f0*/  FFMA.FTZ R81, R75, R45, R81 ;  /* 0x0000002d4b517223 */ /* 0x000fe20000010051 */
[C---:B------:R-:W-:Y:S01]  /*5200*/  FMUL.FTZ R82, R46.reuse, R78 ;  /* 0x0000004e2e527220 */ /* 0x040fe20000410000 */
[-C--:B------:R-:W-:Y:S01]  /*5210*/  FMUL.FTZ R45, R46, R79.reuse ;  /* 0x0000004f2e2d7220 */ /* 0x080fe20000410000 */
[----:B------:R-:W-:Y:S01]  /*5220*/  LOP3.LUT R46, R161, 0xffff0000, RZ, 0xc0, !PT ;  /* 0xffff0000a12e7812 */ /* 0x000fe200078ec0ff */
[----:B------:R-:W-:Y:S01]  /*5230*/  IMAD.U32 R50, R50, 0x10000, RZ ;  /* 0x0001000032327824 */ /* 0x000fe200078e00ff */
[----:B------:R-:W-:Y:S01]  /*5240*/  LOP3.LUT R72, R72, 0xffff0000, RZ, 0xc0, !PT ;  /* 0xffff000048487812 */ /* 0x000fe200078ec0ff */
[----:B------:R-:W-:Y:S01]  /*5250*/  FFMA.FTZ R80, R75, R76, -R80 ;  /* 0x0000004c4b507223 */ /* 0x000fe20000010850 */
[C---:B------:R-:W-:Y:S01]  /*5260*/  FFMA.FTZ R82, R74.reuse, R79, -R82 ;  /* 0x0000004f4a527223 */ /* 0x040fe20000010852 */
[----:B------:R-:W-:Y:S01]  /*5270*/  FFMA.FTZ R45, R74, R78, R45 ;  /* 0x0000004e4a2d7223 */ /* 0x000fe2000001002d */
[----:B------:R-:W-:Y:S01]  /*5280*/  FMUL.FTZ R76, R73, R46 ;  /* 0x0000002e494c7220 */ /* 0x000fe20000410000 */
[----:B------:R-:W-:Y:S01]  /*5290*/  FMUL.FTZ R74, R44, R51 ;  /* 0x000000332c4a7220 */ /* 0x000fe20000410000 */
[----:B------:R-:W-:-:S02]  /*52a0*/  IMAD.U32 R47, R47, 0x10000, RZ ;  /* 0x000100002f2f7824 */ /* 0x000fc400078e00ff */
[----:B------:R-:W-:Y:S01]  /*52b0*/  FMUL.FTZ R73, R73, R72 ;  /* 0x0000004849497220 */ /* 0x000fe20000410000 */
[-C--:B------:R-:W-:Y:S01]  /*52c0*/  FMUL.FTZ R44, R44, R50.reuse ;  /* 0x000000322c2c7220 */ /* 0x080fe20000410000 */
[----:B------:R-:W-:Y:S01]  /*52d0*/  FFMA.FTZ R74, R77, R50, -R74 ;  /* 0x000000324d4a7223 */ /* 0x000fe2000001084a */
[C---:B------:R-:W-:Y:S01]  /*52e0*/  FFMA.FTZ R76, R47.reuse, R72, -R76 ;  /* 0x000000482f4c7223 */ /* 0x040fe2000001084c */
[----:B------:R-:W-:Y:S01]  /*52f0*/  FFMA.FTZ R73, R47, R46, R73 ;  /* 0x0000002e2f497223 */ /* 0x000fe20000010049 */
[----:B------:R-:W-:Y:S01]  /*5300*/  FFMA.FTZ R51, R77, R51, R44 ;  /* 0x000000334d337223 */ /* 0x000fe2000001002c */
[----:B------:R-:W-:Y:S02]  /*5310*/  F2FP.BF16.F32.PACK_AB R80, R81, R80 ;  /* 0x000000505150723e */ /* 0x000fe400000010ff */
[----:B------:R-:W-:Y:S02]  /*5320*/  F2FP.BF16.F32.PACK_AB R46, R45, R82 ;  /* 0x000000522d2e723e */ /* 0x000fe400000010ff */
[----:B------:R-:W-:Y:S01]  /*5330*/  F2FP.BF16.F32.PACK_AB R47, R73, R76 ;  /* 0x0000004c492f723e */ /* 0x000fe200000010ff */
[----:B------:R-:W-:Y:S01]  /*5340*/  IMAD.MOV.U32 R45, RZ, RZ, R80 ;  /* 0x000000ffff2d7224 */ /* 0x000fe200078e0050 */
[----:B------:R-:W-:-:S07]  /*5350*/  F2FP.BF16.F32.PACK_AB R44, R51, R74 ;  /* 0x0000004a332c723e */ /* 0x000fce00000010ff */
.L_x_5774:
[----:B------:R-:W-:Y:S05]  /*5360*/  BSYNC B2 ;  /* 0x0000000000027941 */ /* 0x000fea0003800000 */
.L_x_5773:
[----:B--2---:R1:W-:Y:S02]  /*5370*/  STG.E.128 desc[UR60][R48.64], R44 ;  /* 0x0000002c30007986 */ /* 0x0043e4000c101d3c */
.L_x_5772:
[----:B------:R-:W-:Y:S05]  /*5380*/  BSYNC B1 ;  /* 0x0000000000017941 */ /* 0x000fea0003800000 */
.L_x_5771:
        /* <DEDUP_REMOVED lines=12> */
[----:B------:R-:W-:Y:S01]  /*5450*/  PRMT R68, R156, 0x5410, R73 ;  /* 0x000054109c447816 */ /* 0x000fe20000000049 */
[----:B------:R-:W-:Y:S01]  /*5460*/  IMAD.U32 R73, R45, 0x10000, RZ ;  /* 0x000100002d497824 */ /* 0x000fe200078e00ff */
[----:B------:R-:W-:-:S02]  /*5470*/  SHF.R.U32.HI R69, RZ, 0x10, R69 ;  /* 0x00000010ff457819 */ /* 0x000fc40000011645 */
[----:B------:R-:W-:Y:S02]  /*5480*/  PRMT R157, R157, 0x5432, R72 ;  /* 0x000054329d9d7816 */ /* 0x000fe40000000048 */
[----:B------:R-:W-:Y:S01]  /*5490*/  LOP3.LUT R71, R45, 0xffff0000, RZ, 0xc0, !PT ;  /* 0xffff00002d477812 */ /* 0x000fe200078ec0ff */
[----:B------:R-:W-:Y:S01]  /*54a0*/  IMAD.U32 R45, R44, 0x10000, RZ ;  /* 0x000100002c2d7824 */ /* 0x000fe200078e00ff */
[C---:B------:R-:W-:Y:S01]  /*54b0*/  LOP3.LUT R76, R70.reuse, 0xffff0000, RZ, 0xc0, !PT ;  /* 0xffff0000464c7812 */ /* 0x040fe200078ec0ff */
[----:B------:R-:W-:Y:S01]  /*54c0*/  IMAD.U32 R70, R70, 0x10000, RZ ;  /* 0x0001000046467824 */ /* 0x000fe200078e00ff */
[C---:B------:R-:W-:Y:S01]  /*54d0*/  LOP3.LUT R72, R68.reuse, 0xffff0000, RZ, 0xc0, !PT ;  /* 0xffff000044487812 */ /* 0x040fe200078ec0ff */
[----:B------:R-:W-:Y:S01]  /*54e0*/  IMAD.U32 R68, R68, 0x10000, RZ ;  /* 0x0001000044447824 */ /* 0x000fe200078e00ff */
[----:B------:R-:W-:Y:S01]  /*54f0*/  PRMT R156, R156, 0x5432, R69 ;  /* 0x000054329c9c7816 */ /* 0x000fe20000000045 */
[----:B------:R-:W-:Y:S01]  /*5500*/  IMAD.U32 R69, R157, 0x10000, RZ ;  /* 0x000100009d457824 */ /* 0x000fe200078e00ff */
[----:B------:R-:W-:Y:S01]  /*5510*/  LOP3.LUT R51, R46, 0xffff0000, RZ, 0xc0, !PT ;  /* 0xffff00002e337812 */ /* 0x000fe200078ec0ff */
[C---:B------:R-:W-:Y:S01]  /*5520*/  FMUL.FTZ R78, R71.reuse, R76 ;  /* 0x0000004c474e7220 */ /* 0x040fe20000410000 */
[-C--:B------:R-:W-:Y:S01]  /*5530*/  FMUL.FTZ R75, R71, R72.reuse ;  /* 0x00000048474b7220 */ /* 0x080fe20000410000 */
[----:B------:R-:W-:Y:S01]  /*5540*/  IMAD.U32 R74, R156, 0x10000, RZ ;  /* 0x000100009c4a7824 */ /* 0x000fe200078e00ff */
[----:B------:R-:W-:Y:S01]  /*5550*/  LOP3.LUT R46, R47, 0xffff0000, RZ, 0xc0, !PT ;  /* 0xffff00002f2e7812 */ /* 0x000fe200078ec0ff */
[----:B------:R-:W-:Y:S01]  /*5560*/  FMUL.FTZ R77, R51, R69 ;  /* 0x00000045334d7220 */ /* 0x000fe20000410000 */
[----:B------:R-:W-:Y:S01]  /*5570*/  LOP3.LUT R71, R44, 0xffff0000, RZ, 0xc0, !PT ;  /* 0xffff00002c477812 */ /* 0x000fe200078ec0ff */
[----:B------:R-:W-:Y:S01]  /*5580*/  FFMA.FTZ R44, R73, R72, -R78 ;  /* 0x00000048492c7223 */ /* 0x000fe2000001084e */
[----:B------:R-:W-:Y:S01]  /*5590*/  LOP3.LUT R157, R157, 0xffff0000, RZ, 0xc0, !PT ;  /* 0xffff00009d9d7812 */ /* 0x000fe200078ec0ff */
[----:B------:R-:W-:Y:S01]  /*55a0*/  FFMA.FTZ R73, R73, R76, R75 ;  /* 0x0000004c49497223 */ /* 0x000fe2000001004b */
[----:B------:R-:W-:Y:S01]  /*55b0*/  LOP3.LUT R156, R156, 0xffff0000, RZ, 0xc0, !PT ;  /* 0xffff00009c9c7812 */ /* 0x000fe200078ec0ff */
[-C--:B------:R-:W-:Y:S01]  /*55c0*/  FMUL.FTZ R75, R51, R74.reuse ;  /* 0x0000004a334b7220 */ /* 0x080fe20000410000 */
[----:B------:R-:W-:Y:S01]  /*55d0*/  FFMA.FTZ R51, R50, R74, -R77 ;  /* 0x0000004a32337223 */ /* 0x000fe2000001084d */
[----:B------:R-:W-:Y:S01]  /*55e0*/  FMUL.FTZ R72, R46, R157 ;  /* 0x0000009d2e487220 */ /* 0x000fe20000410000 */
[----:B------:R-:W-:-:S02]  /*55f0*/  IMAD.U32 R47, R47, 0x10000, RZ ;  /* 0x000100002f2f7824 */ /* 0x000fc400078e00ff */
[----:B------:R-:W-:Y:S01]  /*5600*/  FMUL.FTZ R74, R46, R156 ;  /* 0x0000009c2e4a7220 */ /* 0x000fe20000410000 */
[C---:B------:R-:W-:Y:S01]  /*5610*/  FMUL.FTZ R46, R71.reuse, R70 ;  /* 0x00000046472e7220 */ /* 0x040fe20000410000 */
[----:B------:R-:W-:Y:S01]  /*5620*/  FFMA.FTZ R50, R50, R69, R75 ;  /* 0x0000004532327223 */ /* 0x000fe2000001004b */
[----:B------:R-:W-:Y:S01]  /*5630*/  FMUL.FTZ R71, R71, R68 ;  /* 0x0000004447477220 */ /* 0x000fe20000410000 */
[----:B------:R-:W-:Y:S01]  /*5640*/  FFMA.FTZ R72, R47, R156, -R72 ;  /* 0x0000009c2f487223 */ /* 0x000fe20000010848 */
[----:B------:R-:W-:Y:S01]  /*5650*/  FFMA.FTZ R46, R45, R68, -R46 ;  /* 0x000000442d2e7223 */ /* 0x000fe2000001082e */
[----:B------:R-:W-:Y:S01]  /*5660*/  FFMA.FTZ R47, R47, R157, R74 ;  /* 0x0000009d2f2f7223 */ /* 0x000fe2000001004a */
[----:B------:R-:W-:Y:S01]  /*5670*/  FFMA.FTZ R71, R45, R70, R71 ;  /* 0x000000462d477223 */ /* 0x000fe20000010047 */
[----:B------:R-:W-:Y:S02]  /*5680*/  F2FP.BF16.F32.PACK_AB R50, R50, R51 ;  /* 0x000000333232723e */ /* 0x000fe400000010ff */
[----:B------:R-:W-:-:S02]  /*5690*/  F2FP.BF16.F32.PACK_AB R45, R73, R44 ;  /* 0x0000002c492d723e */ /* 0x000fc400000010ff */
[----:B------:R-:W-:Y:S01]  /*56a0*/  F2FP.BF16.F32.PACK_AB R44, R71, R46 ;  /* 0x0000002e472c723e */ /* 0x000fe200000010ff */
[----:B------:R-:W-:Y:S01]  /*56b0*/  IMAD.MOV.U32 R46, RZ, RZ, R50 ;  /* 0x000000ffff2e7224 */ /* 0x000fe200078e0032 */
[----:B------:R-:W-:-:S07]  /*56c0*/  F2FP.BF16.F32.PACK_AB R47, R47, R72 ;  /* 0x000000482f2f723e */ /* 0x000fce00000010ff */
.L_x_5778:
[----:B------:R-:W-:Y:S05]  /*56d0*/  BSYNC B2 ;  /* 0x0000000000027941 */ /* 0x000fea0003800000 */
.L_x_5777:
[----:B--2---:R1:W-:Y:S02]  /*56e0*/  STG.E.128 desc[UR60][R48.64+0x40], R44 ;  /* 0x0000402c30007986 */ /* 0x0043e4000c101d3c */
.L_x_5776:
[----:B------:R-:W-:Y:S05]  /*56f0*/  BSYNC B1 ;  /* 0x0000000000017941 */ /* 0x000fea0003800000 */
.L_x_5775:
        /* <DEDUP_REMOVED lines=11> */
[----:B------:R-:W-:Y:S02]  /*57b0*/  PRMT R51, R155, 0x5432, R68 ;  /* 0x000054329b337816 */ /* 0x000fe40000000044 */
[C---:B------:R-:W-:Y:S02]  /*57c0*/  PRMT R68, R154.reuse, 0x5410, R69 ;  /* 0x000054109a447816 */ /* 0x040fe40000000045 */
[----:B------:R-:W-:-:S02]  /*57d0*/  PRMT R154, R154, 0x5432, R65 ;  /* 0x000054329a9a7816 */ /* 0x000fc40000000041 */
[----:B------:R-:W-:Y:S01]  /*57e0*/  SHF.R.U32.HI R64, RZ, 0x10, R67 ;  /* 0x00000010ff407819 */ /* 0x000fe20000011643 */
[----:B------:R-:W-:Y:S01]  /*57f0*/  IMAD.U32 R69, R68, 0x10000, RZ ;  /* 0x0001000044457824 */ /* 0x000fe200078e00ff */
[----:B------:R-:W-:Y:S02]  /*5800*/  LOP3.LUT R65, R45, 0xffff0000, RZ, 0xc0, !PT ;  /* 0xffff00002d417812 */ /* 0x000fe400078ec0ff */
[C---:B------:R-:W-:Y:S01]  /*5810*/  LOP3.LUT R70, R154.reuse, 0xffff0000, RZ, 0xc0, !PT ;  /* 0xffff00009a467812 */ /* 0x040fe200078ec0ff */
[----:B------:R-:W-:Y:S01]  /*5820*/  IMAD.U32 R154, R154, 0x10000, RZ ;  /* 0x000100009a9a7824 */ /* 0x000fe200078e00ff */
[----:B------:R-:W-:Y:S01]  /*5830*/  PRMT R155, R155, 0x5410, R64 ;  /* 0x000054109b9b7816 */ /* 0x000fe20000000040 */
[----:B------:R-:W-:Y:S01]  /*5840*/  IMAD.U32 R64, R45, 0x10000, RZ ;  /* 0x000100002d407824 */ /* 0x000fe200078e00ff */
[----:B------:R-:W-:Y:S01]  /*5850*/  LOP3.LUT R67, R51, 0xffff0000, RZ, 0xc0, !PT ;  /* 0xffff000033437812 */ /* 0x000fe200078ec0ff */
[----:B------:R-:W-:Y:S01]  /*5860*/  FMUL.FTZ R73, R65, R70 ;  /* 0x0000004641497220 */ /* 0x000fe20000410000 */
[----:B------:R-:W-:Y:S01]  /*5870*/  LOP3.LUT R66, R46, 0xffff0000, RZ, 0xc0, !PT ;  /* 0xffff00002e427812 */ /* 0x000fe200078ec0ff */
[----:B------:R-:W-:Y:S01]  /*5880*/  IMAD.U32 R71, R155, 0x10000, RZ ;  /* 0x000100009b477824 */ /* 0x000fe200078e00ff */
[----:B------:R-:W-:Y:S01]  /*5890*/  LOP3.LUT R46, R47, 0xffff0000, RZ, 0xc0, !PT ;  /* 0xffff00002f2e7812 */ /* 0x000fe200078ec0ff */
[-C--:B------:R-:W-:Y:S01]  /*58a0*/  FMUL.FTZ R65, R65, R67.reuse ;  /* 0x0000004341417220 */ /* 0x080fe20000410000 */
[----:B------:R-:W-:Y:S01]  /*58b0*/  FFMA.FTZ R73, R64, R67, -R73 ;  /* 0x0000004340497223 */ /* 0x000fe20000010849 */
[----:B------:R-:W-:-:S02]  /*58c0*/  IMAD.U32 R45, R44, 0x10000, RZ ;  /* 0x000100002c2d7824 */ /* 0x000fc400078e00ff */
[----:B------:R-:W-:Y:S01]  /*58d0*/  FMUL.FTZ R75, R66, R71 ;  /* 0x00000047424b7220 */ /* 0x000fe20000410000 */
[----:B------:R-:W-:Y:S01]  /*58e0*/  FFMA.FTZ R64, R64, R70, R65 ;  /* 0x0000004640407223 */ /* 0x000fe20000010041 */
[----:B------:R-:W-:Y:S01]  /*58f0*/  LOP3.LUT R155, R155, 0xffff0000, RZ, 0xc0, !PT ;  /* 0xffff00009b9b7812 */ /* 0x000fe200078ec0ff */
[-C--:B------:R-:W-:Y:S01]  /*5900*/  FMUL.FTZ R65, R66, R69.reuse ;  /* 0x0000004542417220 */ /* 0x080fe20000410000 */
[----:B------:R-:W-:Y:S01]  /*5910*/  LOP3.LUT R68, R68, 0xffff0000, RZ, 0xc0, !PT ;  /* 0xffff000044447812 */ /* 0x000fe200078ec0ff */
[----:B------:R-:W-:Y:S01]  /*5920*/  IMAD.U32 R51, R51, 0x10000, RZ ;  /* 0x0001000033337824 */ /* 0x000fe200078e00ff */
[----:B------:R-:W-:Y:S01]  /*5930*/  LOP3.LUT R44, R44, 0xffff0000, RZ, 0xc0, !PT ;  /* 0xffff00002c2c7812 */ /* 0x000fe200078ec0ff */
[C---:B------:R-:W-:Y:S01]  /*5940*/  FFMA.FTZ R75, R50.reuse, R69, -R75 ;  /* 0x00000045324b7223 */ /* 0x040fe2000001084b */
[----:B------:R-:W-:Y:S01]  /*5950*/  FFMA.FTZ R50, R50, R71, R65 ;  /* 0x0000004732327223 */ /* 0x000fe20000010041 */
[C---:B------:R-:W-:Y:S01]  /*5960*/  FMUL.FTZ R66, R46.reuse, R155 ;  /* 0x0000009b2e427220 */ /* 0x040fe20000410000 */
[----:B------:R-:W-:Y:S01]  /*5970*/  FMUL.FTZ R70, R46, R68 ;  /* 0x000000442e467220 */ /* 0x000fe20000410000 */
[----:B------:R-:W-:-:S02]  /*5980*/  IMAD.U32 R47, R47, 0x10000, RZ ;  /* 0x000100002f2f7824 */ /* 0x000fc400078e00ff */
[C---:B------:R-:W-:Y:S01]  /*5990*/  FMUL.FTZ R46, R44.reuse, R154 ;  /* 0x0000009a2c2e7220 */ /* 0x040fe20000410000 */
[----:B------:R-:W-:Y:S01]  /*59a0*/  FMUL.FTZ R65, R44, R51 ;  /* 0x000000332c417220 */ /* 0x000fe20000410000 */
        /* <DEDUP_REMOVED lines=9> */
.L_x_5782:
[----:B------:R-:W-:Y:S05]  /*5a40*/  BSYNC B2 ;  /* 0x0000000000027941 */ /* 0x000fea0003800000 */
.L_x_5781:
[----:B--2---:R1:W-:Y:S02]  /*5a50*/  STG.E.128 desc[UR60][R48.64+0x80], R44 ;  /* 0x0000802c30007986 */ /* 0x0043e4000c101d3c */
.L_x_5780:
[----:B------:R-:W-:Y:S05]  /*5a60*/  BSYNC B1 ;  /* 0x0000000000017941 */ /* 0x000fea0003800000 */
.L_x_5779:
        /* <DEDUP_REMOVED lines=26> */
[----:B------:R-:W-:Y:S01]  /*5c10*/  FMUL.FTZ R68, R50, R66 ;  /* 0x0000004232447220 */ /* 0x000fe20000410000 */
[----:B------:R-:W-:Y:S02]  /*5c20*/  IMAD.U32 R45, R44, 0x10000, RZ ;  /* 0x000100002c2d7824 */ /* 0x000fe400078e00ff */
[----:B------:R-:W-:Y:S01]  /*5c30*/  FMUL.FTZ R69, R50, R63 ;  /* 0x0000003f32457220 */ /* 0x000fe20000410000 */
[----:B------:R-:W-:Y:S01]  /*5c40*/  LOP3.LUT R44, R44, 0xffff0000, RZ, 0xc0, !PT ;  /* 0xffff00002c2c7812 */ /* 0x000fe200078ec0ff */
[C---:B------:R-:W-:Y:S01]  /*5c50*/  FMUL.FTZ R50, R60.reuse, R67 ;  /* 0x000000433c327220 */ /* 0x040fe20000410000 */
[-C--:B------:R-:W-:Y:S01]  /*5c60*/  FMUL.FTZ R60, R60, R64.reuse ;  /* 0x000000403c3c7220 */ /* 0x080fe20000410000 */
[----:B------:R-:W-:Y:S01]  /*5c70*/  LOP3.LUT R153, R153, 0xffff0000, RZ, 0xc0, !PT ;  /* 0xffff000099997812 */ /* 0x000fe200078ec0ff */
[----:B------:R-:W-:Y:S01]  /*5c80*/  IMAD.U32 R62, R62, 0x10000, RZ ;  /* 0x000100003e3e7824 */ /* 0x000fe200078e00ff */
[----:B------:R-:W-:Y:S01]  /*5c90*/  LOP3.LUT R147, R147, 0xffff0000, RZ, 0xc0, !PT ;  /* 0xffff000093937812 */ /* 0x000fe200078ec0ff */
[----:B------:R-:W-:Y:S01]  /*5ca0*/  FFMA.FTZ R64, R51, R64, -R50 ;  /* 0x0000004033407223 */ /* 0x000fe20000010832 */
[C---:B------:R-:W-:Y:S01]  /*5cb0*/  FMUL.FTZ R50, R44.reuse, R65 ;  /* 0x000000412c327220 */ /* 0x040fe20000410000 */
[C---:B------:R-:W-:Y:S01]  /*5cc0*/  FFMA.FTZ R68, R47.reuse, R63, -R68 ;  /* 0x0000003f2f447223 */ /* 0x040fe20000010844 */
[----:B------:R-:W-:Y:S01]  /*5cd0*/  FFMA.FTZ R69, R47, R66, R69 ;  /* 0x000000422f457223 */ /* 0x000fe20000010045 */
[----:B------:R-:W-:Y:S01]  /*5ce0*/  FFMA.FTZ R51, R51, R67, R60 ;  /* 0x0000004333337223 */ /* 0x000fe2000001003c */
        /* <DEDUP_REMOVED lines=12> */
.L_x_5786:
[----:B------:R-:W-:Y:S05]  /*5db0*/  BSYNC B2 ;  /* 0x0000000000027941 */ /* 0x000fea0003800000 */
.L_x_5785:
[----:B--2---:R1:W-:Y:S02]  /*5dc0*/  STG.E.128 desc[UR60][R48.64+0xc0], R44 ;  /* 0x0000c02c30007986 */ /* 0x0043e4000c101d3c */
.L_x_5784:
[----:B------:R-:W-:Y:S05]  /*5dd0*/  BSYNC B1 ;  /* 0x0000000000017941 */ /* 0x000fea0003800000 */
.L_x_5783:
        /* <DEDUP_REMOVED lines=53> */
.L_x_5790:
[----:B------:R-:W-:Y:S05]  /*6130*/  BSYNC B2 ;  /* 0x0000000000027941 */ /* 0x000fea0003800000 */
.L_x_5789:
[----:B--2---:R1:W-:Y:S02]  /*6140*/  STG.E.128 desc[UR60][R48.64+0x100], R44 ;  /* 0x0001002c30007986 */ /* 0x0043e4000c101d3c */
.L_x_5788:
[----:B------:R-:W-:Y:S05]  /*6150*/  BSYNC B1 ;  /* 0x0000000000017941 */ /* 0x000fea0003800000 */
.L_x_5787:
        /* <DEDUP_REMOVED lines=52> */
.L_x_5792:
[----:B------:R-:W-:Y:S05]  /*64a0*/  BSYNC B1 ;  /* 0x0000000000017941 */ /* 0x000fea0003800000 */
.L_x_5791:
[----:B--2---:R1:W-:Y:S01]  /*64b0*/  STG.E.128 desc[UR60][R48.64+0x140], R44 ;  /* 0x0001402c30007986 */ /* 0x0043e2000c101d3c */
[----:B------:R-:W-:Y:S05]  /*64c0*/  BRA `(.L_x_5770) ;  /* 0x0000004000507947 */ /* 0x000fea0003800000 */
.L_x_5738:
        /* <DEDUP_REMOVED lines=22> */
[----:B------:R-:W-:Y:S02]  /*6630*/  LEA R68, P2, R44, UR4, 0x1 ;  /* 0x000000042c447c11 */ /* 0x000fe4000f8408ff */
[----:B------:R-:W-:-:S02]  /*6640*/  CS2R R64, SRZ ;  /* 0x0000000000407805 */ /* 0x000fc4000001ff00 */
        /* <DEDUP_REMOVED lines=23> */
.L_x_5794:
[----:B------:R-:W-:Y:S05]  /*67c0*/  BSYNC B1 ;  /* 0x0000000000017941 */ /* 0x000fea0003800000 */
.L_x_5793:
[----:B------:R-:W-:Y:S01]  /*67d0*/  ISETP.GE.AND P3, PT, R236, R42, PT ;  /* 0x0000002aec00720c */ /* 0x000fe20003f66270 */
[----:B------:R-:W-:Y:S01]  /*67e0*/  BSSY B1, `(.L_x_5795) ;  /* 0x000002e000017945 */ /* 0x000fe20003800000 */
        /* <DEDUP_REMOVED lines=45> */
.L_x_5796:
[----:B------:R-:W-:Y:S05]  /*6ac0*/  BSYNC B1 ;  /* 0x0000000000017941 */ /* 0x000fea0003800000 */
.L_x_5795:
[----:B------:R-:W2:Y:S01]  /*6ad0*/  LDL R43, [R1+0x44] ;  /* 0x00004400012b7983 */ /* 0x000ea20000100800 */
[----:B0-----:R-:W-:Y:S01]  /*6ae0*/  IMAD.MOV.U32 R92, RZ, RZ, R45 ;  /* 0x000000ffff5c7224 */ /* 0x001fe200078e002d */
        /* <DEDUP_REMOVED lines=19> */
[----:B------:R-:W-:-:S05]  /*6c20*/  IMAD.MOV.U32 R94, RZ, RZ, R65 ;  /* 0x000000ffff5e7224 */ /* 0x000fca00078e0041 */
[----:B------:R-:W-:Y:S02]  /*6c30*/  PRMT R167, R94, 0x7610, R167 ;  /* 0x000076105ea77816 */ /* 0x000fe400000000a7 */
        /* <DEDUP_REMOVED lines=9> */
[----:B------:R-:W-:Y:S01]  /*6cd0*/  PLOP3.LUT P2, PT, PT, PT, UP0, 0x80, 0x0 ;  /* 0x000000000000781c */ /* 0x000fe20003f4f008 */
        /* <DEDUP_REMOVED lines=9> */
[----:B------:R-:W-:Y:S01]  /*6d70*/  IMAD.MOV.U32 R93, RZ, RZ, R64 ;  /* 0x000000ffff5d7224 */ /* 0x000fe200078e0040 */
[----:B------:R-:W-:Y:S01]  /*6d80*/  PRMT R166, R92, 0x7610, R166 ;  /* 0x000076105ca67816 */ /* 0x000fe200000000a6 */
[----:B-----5:R-:W-:-:S03]  /*6d90*/  IMAD.MOV.U32 R92, RZ, RZ, R70 ;  /* 0x000000ffff5c7224 */ /* 0x020fc600078e0046 */
        /* <DEDUP_REMOVED lines=38> */
.L_x_5797:
[----:B------:R-:W-:Y:S01]  /*7000*/  IMAD R43, R17, 0x8, R16 ;  /* 0x00000008112b7824 */ /* 0x000fe200078e0210 */
[----:B------:R-:W-:Y:S01]  /*7010*/  SHF.L.U32 R100, R209, 0x1f, RZ ;  /* 0x0000001fd1647819 */ /* 0x000fe200000006ff */
[----:B------:R-:W0:Y:S01]  /*7020*/  LDC R146, c[0x0][0x2f4] ;  /* 0x0000bd00ff927b82 */ /* 0x000e220000000800 */
[----:B------:R-:W-:Y:S01]  /*7030*/  BSSY B1, `(.L_x_5798) ;  /* 0x0000005000017945 */ /* 0x000fe20003800000 */
[----:B------:R-:W-:Y:S01]  /*7040*/  IMAD.MOV.U32 R127, RZ, RZ, R96 ;  /* 0x000000ffff7f7224 */ /* 0x000fe200078e0060 */
[----:B------:R-:W1:Y:S05]  /*7050*/  SYNCS.PHASECHK.TRANS64.TRYWAIT P5, [R43+URZ+0x36890], R100 ;  /* 0x036890642b0075a7 */ /* 0x000e6a00080a017f */
[----:B------:R-:W2:Y:S01]  /*7060*/  LDC.64 R128, c[0x0][0x300] ;  /* 0x0000c000ff807b82 */ /* 0x000ea20000000a00 */
[----:B-1----:R-:W-:Y:S05]  /*7070*/  @!P5 BRA `(.L_x_5799) ;  /* 0x000002a80074d947 */ /* 0x002fea0003800000 */
.L_x_6132:
[----:B------:R-:W-:Y:S05]  /*7080*/  BSYNC B1 ;  /* 0x0000000000017941 */ /* 0x000fea0003800000 */
.L_x_5798:
        /* <DEDUP_REMOVED lines=124> */
.L_x_5805:
[----:B------:R-:W-:Y:S05]  /*7850*/  BSYNC B3 ;  /* 0x0000000000037941 */ /* 0x000fea0003800000 */
.L_x_5804:
        /* <DEDUP_REMOVED lines=12> */
.L_x_5803:
[----:B------:R-:W-:Y:S05]  /*7920*/  BSYNC B2 ;  /* 0x0000000000027941 */ /* 0x000fea0003800000 */
.L_x_5802:
        /* <DEDUP_REMOVED lines=116> */
.L_x_5809:
[----:B------:R-:W-:Y:S05]  /*8070*/  BSYNC B3 ;  /* 0x0000000000037941 */ /* 0x000fea0003800000 */
.L_x_5808:
        /* <DEDUP_REMOVED lines=12> */
.L_x_5807:
[----:B------:R-:W-:Y:S05]  /*8140*/  BSYNC B2 ;  /* 0x0000000000027941 */ /* 0x000fea0003800000 */
.L_x_5806:
        /* <DEDUP_REMOVED lines=21> */
[----:B--2---:R-:W-:Y:S02]  /*82a0*/  IMAD R52, R17, 0x5400, R49 ;  /* 0x0000540011347824 */ /* 0x004fe400078e0231 */
        /* <DEDUP_REMOVED lines=18> */
[----:B------:R-:W-:Y:S01]  /*83d0*/  LOP3.LUT R49, R49, 0xffff0000, RZ, 0xc0, !PT ;  /* 0xffff000031317812 */ /* 0x000fe200078ec0ff */
[-C--:B------:R-:W-:Y:S01]  /*83e0*/  FMUL.FTZ R92, R92, R66.reuse ;  /* 0x000000425c5c7220 */ /* 0x080fe20000410000 */
[----:B------:R-:W-:Y:S01]  /*83f0*/  LOP3.LUT R55, R55, 0xffff0000, RZ, 0xc0, !PT ;  /* 0xffff000037377812 */ /* 0x000fe200078ec0ff */
[C---:B------:R-:W-:Y:S01]  /*8400*/  FFMA.FTZ R66, R65.reuse, R66, -R93 ;  /* 0x0000004241427223 */ /* 0x040fe2000001085d */
[----:B------:R-:W-:Y:S01]  /*8410*/  SHF.R.U64 R56, R56, 0x10, R57 ;  /* 0x0000001038387819 */ /* 0x000fe20000001239 */
[----:B------:R-:W-:Y:S01]  /*8420*/  FFMA.FTZ R65, R65, R67, R92 ;  /* 0x0000004341417223 */ /* 0x000fe2000001005c */
[C---:B------:R-:W-:Y:S01]  /*8430*/  FMUL.FTZ R67, R53.reuse, R64 ;  /* 0x0000004035437220 */ /* 0x040fe20000410000 */
[----:B------:R-:W-:Y:S01]  /*8440*/  FMUL.FTZ R53, R53, R63 ;  /* 0x0000003f35357220 */ /* 0x000fe20000410000 */
[----:B------:R-:W-:-:S02]  /*8450*/  SHF.R.U64 R44, R44, 0x10, R45 ;  /* 0x000000102c2c7819 */ /* 0x000fc4000000122d */
[C---:B------:R-:W-:Y:S01]  /*8460*/  FFMA.FTZ R63, R49.reuse, R63, -R67 ;  /* 0x0000003f313f7223 */ /* 0x040fe20000010843 */
[----:B------:R-:W-:Y:S01]  /*8470*/  FFMA.FTZ R49, R49, R64, R53 ;  /* 0x0000004031317223 */ /* 0x000fe20000010035 */
[----:B------:R-:W-:Y:S01]  /*8480*/  SHF.R.U32.HI R53, RZ, 0x10, R59 ;  /* 0x00000010ff357819 */ /* 0x000fe2000001163b */
[C---:B------:R-:W-:Y:S01]  /*8490*/  IMAD.U32 R67, R51.reuse, 0x10000, RZ ;  /* 0x0001000033437824 */ /* 0x040fe200078e00ff */
[----:B------:R-:W-:Y:S02]  /*84a0*/  SHF.R.U32.HI R64, RZ, 0x10, R47 ;  /* 0x00000010ff407819 */ /* 0x000fe4000001162f */
[C---:B------:R-:W-:Y:S02]  /*84b0*/  PRMT R53, R174.reuse, 0x5410, R53 ;  /* 0x00005410ae357816 */ /* 0x040fe40000000035 */
[----:B------:R-:W-:Y:S02]  /*84c0*/  PRMT R64, R174, 0x5432, R64 ;  /* 0x00005432ae407816 */ /* 0x000fe40000000040 */
[----:B------:R-:W-:Y:S01]  /*84d0*/  LOP3.LUT R45, R51, 0xffff0000, RZ, 0xc0, !PT ;  /* 0xffff0000332d7812 */ /* 0x000fe200078ec0ff */
[C---:B------:R-:W-:Y:S01]  /*84e0*/  IMAD.U32 R92, R53.reuse, 0x10000, RZ ;  /* 0x00010000355c7824 */ /* 0x040fe200078e00ff */
[----:B------:R-:W-:Y:S01]  /*84f0*/  LOP3.LUT R53, R53, 0xffff0000, RZ, 0xc0, !PT ;  /* 0xffff000035357812 */ /* 0x000fe200078ec0ff */
[C---:B------:R-:W-:Y:S01]  /*8500*/  IMAD.U32 R93, R64.reuse, 0x10000, RZ ;  /* 0x00010000405d7824 */ /* 0x040fe200078e00ff */
[----:B------:R-:W-:Y:S01]  /*8510*/  LOP3.LUT R64, R64, 0xffff0000, RZ, 0xc0, !PT ;  /* 0xffff000040407812 */ /* 0x000fe200078ec0ff */
[----:B------:R-:W-:Y:S01]  /*8520*/  FMUL.FTZ R94, R95, R92 ;  /* 0x0000005c5f5e7220 */ /* 0x000fe20000410000 */
[C---:B------:R-:W-:Y:S01]  /*8530*/  PRMT R56, R172.reuse, 0x5410, R56 ;  /* 0x00005410ac387816 */ /* 0x040fe20000000038 */
[----:B------:R-:W-:Y:S01]  /*8540*/  FMUL.FTZ R51, R55, R53 ;  /* 0x0000003537337220 */ /* 0x000fe20000410000 */
[-C--:B------:R-:W-:Y:S01]  /*8550*/  FMUL.FTZ R95, R95, R93.reuse ;  /* 0x0000005d5f5f7220 */ /* 0x080fe20000410000 */
[----:B------:R-:W-:Y:S01]  /*8560*/  FMUL.FTZ R55, R55, R64 ;  /* 0x0000004037377220 */ /* 0x000fe20000410000 */
[----:B------:R-:W-:Y:S01]  /*8570*/  PRMT R44, R172, 0x5432, R44 ;  /* 0x00005432ac2c7816 */ /* 0x000fe2000000002c */
[C---:B------:R-:W-:Y:S01]  /*8580*/  FFMA.FTZ R94, R67.reuse, R93, -R94 ;  /* 0x0000005d435e7223 */ /* 0x040fe2000001085e */
[----:B------:R-:W-:Y:S01]  /*8590*/  FFMA.FTZ R95, R67, R92, R95 ;  /* 0x0000005c435f7223 */ /* 0x000fe2000001005f */
[----:B------:R-:W-:Y:S01]  /*85a0*/  FFMA.FTZ R55, R45, R53, R55 ;  /* 0x000000352d377223 */ /* 0x000fe20000010037 */
[----:B------:R-:W-:-:S02]  /*85b0*/  IMAD.U32 R67, R52, 0x10000, RZ ;  /* 0x0001000034437824 */ /* 0x000fc400078e00ff */
[----:B------:R-:W-:Y:S01]  /*85c0*/  FFMA.FTZ R51, R45, R64, -R51 ;  /* 0x000000402d337223 */ /* 0x000fe20000010833 */
[----:B------:R-:W-:Y:S01]  /*85d0*/  IMAD.U32 R53, R56, 0x10000, RZ ;  /* 0x0001000038357824 */ /* 0x000fe200078e00ff */
[----:B------:R-:W-:Y:S01]  /*85e0*/  LOP3.LUT R52, R52, 0xffff0000, RZ, 0xc0, !PT ;  /* 0xffff000034347812 */ /* 0x000fe200078ec0ff */
[----:B------:R-:W-:Y:S01]  /*85f0*/  IMAD.U32 R57, R44, 0x10000, RZ ;  /* 0x000100002c397824 */ /* 0x000fe200078e00ff */
[----:B------:R-:W-:Y:S01]  /*8600*/  LOP3.LUT R56, R56, 0xffff0000, RZ, 0xc0, !PT ;  /* 0xffff000038387812 */ /* 0x000fe200078ec0ff */
[C---:B------:R-:W-:Y:S01]  /*8610*/  FMUL.FTZ R64, R67.reuse, R53 ;  /* 0x0000003543407220 */ /* 0x040fe20000410000 */
[----:B------:R-:W-:Y:S02]  /*8620*/  IMAD.U32 R45, R48, 0x10000, RZ ;  /* 0x00010000302d7824 */ /* 0x000fe400078e00ff */
[-C--:B------:R-:W-:Y:S01]  /*8630*/  FMUL.FTZ R67, R67, R57.reuse ;  /* 0x0000003943437220 */ /* 0x080fe20000410000 */
[----:B------:R-:W-:Y:S02]  /*8640*/  LOP3.LUT R44, R44, 0xffff0000, RZ, 0xc0, !PT ;  /* 0xffff00002c2c7812 */ /* 0x000fe400078ec0ff */
[----:B------:R-:W-:Y:S01]  /*8650*/  SHF.R.U64 R58, R58, 0x10, R59 ;  /* 0x000000103a3a7819 */ /* 0x000fe2000000123b */
[C---:B------:R-:W-:Y:S01]  /*8660*/  FFMA.FTZ R64, R45.reuse, R57, -R64 ;  /* 0x000000392d407223 */ /* 0x040fe20000010840 */
[----:B------:R-:W-:Y:S01]  /*8670*/  SHF.R.U64 R46, R46, 0x10, R47 ;  /* 0x000000102e2e7819 */ /* 0x000fe2000000122f */
[----:B------:R-:W-:Y:S01]  /*8680*/  FFMA.FTZ R67, R45, R53, R67 ;  /* 0x000000352d437223 */ /* 0x000fe20000010043 */
[----:B------:R-:W-:Y:S01]  /*8690*/  LOP3.LUT R48, R48, 0xffff0000, RZ, 0xc0, !PT ;  /* 0xffff000030307812 */ /* 0x000fe200078ec0ff */
[C---:B------:R-:W-:Y:S01]  /*86a0*/  FMUL.FTZ R45, R52.reuse, R56 ;  /* 0x00000038342d7220 */ /* 0x040fe20000410000 */
[----:B------:R-:W-:Y:S01]  /*86b0*/  FMUL.FTZ R52, R52, R44 ;  /* 0x0000002c34347220 */ /* 0x000fe20000410000 */
[----:B------:R-:W-:-:S02]  /*86c0*/  PRMT R58, R173, 0x5410, R58 ;  /* 0x00005410ad3a7816 */ /* 0x000fc4000000003a */
[----:B------:R-:W-:Y:S01]  /*86d0*/  PRMT R46, R173, 0x5432, R46 ;  /* 0x00005432ad2e7816 */ /* 0x000fe2000000002e */
[C---:B------:R-:W-:Y:S01]  /*86e0*/  FFMA.FTZ R52, R48.reuse, R56, R52 ;  /* 0x0000003830347223 */ /* 0x040fe20000010034 */
[----:B------:R-:W-:Y:S01]  /*86f0*/  FFMA.FTZ R45, R48, R44, -R45 ;  /* 0x0000002c302d7223 */ /* 0x000fe2000001082d */
        /* <DEDUP_REMOVED lines=25> */
[----:B------:R-:W-:Y:S01]  /*8890*/  IMAD.MOV.U32 R50, RZ, RZ, R44 ;  /* 0x000000ffff327224 */ /* 0x000fe200078e002c */
[----:B------:R-:W-:Y:S02]  /*88a0*/  F2FP.BF16.F32.PACK_AB R52, R52, R67 ;  /* 0x000000433434723e */ /* 0x000fe400000010ff */
[----:B------:R-:W-:-:S07]  /*88b0*/  F2FP.BF16.F32.PACK_AB R54, R54, R56 ;  /* 0x000000383636723e */ /* 0x000fce00000010ff */
.L_x_5811:
[----:B------:R-:W-:Y:S05]  /*88c0*/  BSYNC B2 ;  /* 0x0000000000027941 */ /* 0x000fea0003800000 */
.L_x_5810:
        /* <DEDUP_REMOVED lines=10> */
.L_x_5801:
[----:B------:R-:W-:Y:S05]  /*8970*/  BSYNC B1 ;  /* 0x0000000000017941 */ /* 0x000fea0003800000 */
.L_x_5800:
[-C--:B0-2---:R-:W-:Y:S02]  /*8980*/  IMAD R44, R149, R128.reuse, RZ ;  /* 0x00000080952c7224 */ /* 0x085fe400078e02ff */
        /* <DEDUP_REMOVED lines=9> */
[----:B---3--:R-:W-:Y:S02]  /*8a20*/  IADD3 R48, P3, P4, R118, R126, R21 ;  /* 0x0000007e76307210 */ /* 0x008fe40007c7e015 */
[----:B------:R-:W-:Y:S02]  /*8a30*/  SHF.R.S32.HI R45, RZ, 0x1f, R44 ;  /* 0x0000001fff2d7819 */ /* 0x000fe4000001142c */
[----:B------:R-:W-:Y:S02]  /*8a40*/  IADD3.X R49, R5, R56, R31, P3, P4 ;  /* 0x0000003805317210 */ /* 0x000fe40001fe841f */
[----:B------:R-:W-:Y:S02]  /*8a50*/  LEA.HI R45, R45, R44, RZ, 0x4 ;  /* 0x0000002c2d2d7211 */ /* 0x000fe400078f20ff */
[----:B------:R-:W-:-:S02]  /*8a60*/  SHF.R.U32.HI R50, RZ, 0x3, R217 ;  /* 0x00000003ff327819 */ /* 0x000fc400000116d9 */
[----:B------:R-:W-:-:S05]  /*8a70*/  LEA.HI.SX32 R44, R45, R20, 0x1c ;  /* 0x000000142d2c7211 */ /* 0x000fca00078fe2ff */
[----:B------:R-:W-:-:S05]  /*8a80*/  IMAD.SHL.U32 R45, R44, 0x8, RZ ;  /* 0x000000082c2d7824 */ /* 0x000fca00078e00ff */
[----:B------:R-:W-:-:S13]  /*8a90*/  ISETP.GE.AND P3, PT, R45, R146, PT ;  /* 0x000000922d00720c */ /* 0x000fda0003f66270 */
[--C-:B------:R-:W-:Y:S02]  /*8aa0*/  @!P3 SHF.R.S32.HI R47, RZ, 0x1f, R45.reuse ;  /* 0x0000001fff2fb819 */ /* 0x100fe4000001142d */
[--C-:B------:R-:W-:Y:S02]  /*8ab0*/  @!P3 IADD3 R46, P4, P5, R118, R126, R45.reuse ;  /* 0x0000007e762eb210 */ /* 0x100fe40007d9e02d */
[----:B------:R-:W-:Y:S02]  /*8ac0*/  LOP3.LUT R45, R217, 0x38, R45, 0xf8, !PT ;  /* 0x00000038d92d7812 */ /* 0x000fe400078ef82d */
[----:B------:R-:W-:Y:S02]  /*8ad0*/  @!P3 IADD3.X R47, R5, R56, R47, P4, P5 ;  /* 0x00000038052fb210 */ /* 0x000fe400027ea42f */
[----:B------:R-:W-:Y:S02]  /*8ae0*/  LEA R52, P4, R48, R122, 0x1 ;  /* 0x0000007a30347211 */ /* 0x000fe400078808ff */
[----:B------:R-:W-:-:S02]  /*8af0*/  LOP3.LUT R45, R45, R50, RZ, 0x3c, !PT ;  /* 0x000000322d2d7212 */ /* 0x000fc400078e3cff */
[----:B------:R-:W-:Y:S02]  /*8b00*/  LEA.HI.X R53, R48, R123, R49, 0x1, P4 ;  /* 0x0000007b30357211 */ /* 0x000fe400020f0c31 */
[----:B------:R-:W-:-:S04]  /*8b10*/  @!P3 LEA R54, P4, R46, R122, 0x1 ;  /* 0x0000007a2e36b211 */ /* 0x000fc800078808ff */
[----:B------:R-:W-:Y:S02]  /*8b20*/  @!P3 LEA.HI.X R55, R46, R123, R47, 0x1, P4 ;  /* 0x0000007b2e37b211 */ /* 0x000fe400020f0c2f */
[----:B------:R-:W-:Y:S02]  /*8b30*/  SHF.R.S32.HI R46, RZ, 0x1f, R44 ;  /* 0x0000001fff2e7819 */ /* 0x000fe4000001142c */
[----:B------:R-:W-:Y:S02]  /*8b40*/  ISETP.GE.AND P4, PT, R18, R101, PT ;  /* 0x000000651200720c */ /* 0x000fe40003f86270 */
[----:B------:R-:W-:-:S04]  /*8b50*/  LEA.HI R44, R46, R44, RZ, 0x3 ;  /* 0x0000002c2e2c7211 */ /* 0x000fc800078f18ff */
[----:B------:R-:W-:-:S05]  /*8b60*/  SHF.R.S32.HI R44, RZ, 0x3, R44 ;  /* 0x00000003ff2c7819 */ /* 0x000fca000001142c */
        /* <DEDUP_REMOVED lines=19> */
[----:B------:R-:W-:Y:S01]  /*8ca0*/  PRMT R76, R169, 0x5432, R76 ;  /* 0x00005432a94c7816 */ /* 0x000fe2000000004c */
[----:B------:R-:W-:Y:S01]  /*8cb0*/  IMAD.U32 R65, R46, 0x10000, RZ ;  /* 0x000100002e417824 */ /* 0x000fe200078e00ff */
[----:B------:R-:W-:-:S02]  /*8cc0*/  SHF.R.U64 R58, R78, 0x10, R79 ;  /* 0x000000104e3a7819 */ /* 0x000fc4000000124f */
[----:B------:R-:W-:Y:S01]  /*8cd0*/  SHF.R.U32.HI R78, RZ, 0x10, R79 ;  /* 0x00000010ff4e7819 */ /* 0x000fe2000001164f */
[----:B------:R-:W-:Y:S01]  /*8ce0*/  IMAD.U32 R79, R88, 0x10000, RZ ;  /* 0x00010000584f7824 */ /* 0x000fe200078e00ff */
[--C-:B------:R-:W-:Y:S01]  /*8cf0*/  SHF.R.U64 R60, R90, 0x10, R91.reuse ;  /* 0x000000105a3c7819 */ /* 0x100fe2000000125b */
[----:B------:R-:W-:Y:S01]  /*8d00*/  IMAD.U32 R89, R76, 0x10000, RZ ;  /* 0x000100004c597824 */ /* 0x000fe200078e00ff */
[----:B------:R-:W-:Y:S02]  /*8d10*/  SHF.R.U32.HI R90, RZ, 0x10, R91 ;  /* 0x00000010ff5a7819 */ /* 0x000fe4000001165b */
[----:B------:R-:W-:Y:S01]  /*8d20*/  LOP3.LUT R64, R49, 0xffff0000, RZ, 0xc0, !PT ;  /* 0xffff000031407812 */ /* 0x000fe200078ec0ff */
[----:B------:R-:W-:Y:S01]  /*8d30*/  IMAD.U32 R49, R48, 0x10000, RZ ;  /* 0x0001000030317824 */ /* 0x000fe200078e00ff */
[----:B------:R-:W-:Y:S01]  /*8d40*/  PRMT R91, R170, 0x5410, R60 ;  /* 0x00005410aa5b7816 */ /* 0x000fe2000000003c */
[C---:B------:R-:W-:Y:S01]  /*8d50*/  FMUL.FTZ R60, R63.reuse, R79 ;  /* 0x0000004f3f3c7220 */ /* 0x040fe20000410000 */
[----:B------:R-:W-:Y:S01]  /*8d60*/  LOP3.LUT R88, R88, 0xffff0000, RZ, 0xc0, !PT ;  /* 0xffff000058587812 */ /* 0x000fe200078ec0ff */
[-C--:B------:R-:W-:Y:S01]  /*8d70*/  FMUL.FTZ R63, R63, R89.reuse ;  /* 0x000000593f3f7220 */ /* 0x080fe20000410000 */
[----:B------:R-:W-:Y:S01]  /*8d80*/  PRMT R90, R170, 0x5432, R90 ;  /* 0x00005432aa5a7816 */ /* 0x000fe2000000005a */
[----:B------:R-:W-:Y:S01]  /*8d90*/  FFMA.FTZ R60, R61, R89, -R60 ;  /* 0x000000593d3c7223 */ /* 0x000fe2000001083c */
[----:B------:R-:W-:Y:S01]  /*8da0*/  PRMT R78, R168, 0x5432, R78 ;  /* 0x00005432a84e7816 */ /* 0x000fe2000000004e */
[----:B------:R-:W-:Y:S01]  /*8db0*/  FMUL.FTZ R92, R64, R88 ;  /* 0x00000058405c7220 */ /* 0x000fe20000410000 */
[----:B------:R-:W-:Y:S01]  /*8dc0*/  LOP3.LUT R62, R45, 0xffff0000, RZ, 0xc0, !PT ;  /* 0xffff00002d3e7812 */ /* 0x000fe200078ec0ff */
[----:B------:R-:W-:Y:S01]  /*8dd0*/  IMAD.U32 R89, R90, 0x10000, RZ ;  /* 0x000100005a597824 */ /* 0x000fe200078e00ff */
[----:B------:R-:W-:Y:S01]  /*8de0*/  LOP3.LUT R76, R76, 0xffff0000, RZ, 0xc0, !PT ;  /* 0xffff00004c4c7812 */ /* 0x000fe200078ec0ff */
[----:B------:R-:W-:Y:S01]  /*8df0*/  FFMA.FTZ R63, R61, R79, R63 ;  /* 0x0000004f3d3f7223 */ /* 0x000fe2000001003f */
[----:B------:R-:W-:Y:S01]  /*8e00*/  IMAD.U32 R61, R78, 0x10000, RZ ;  /* 0x000100004e3d7824 */ /* 0x000fe200078e00ff */
[----:B------:R-:W-:Y:S01]  /*8e10*/  LOP3.LUT R51, R51, 0xffff0000, RZ, 0xc0, !PT ;  /* 0xffff000033337812 */ /* 0x000fe200078ec0ff */
[----:B------:R-:W-:-:S02]  /*8e20*/  IMAD.U32 R45, R44, 0x10000, RZ ;  /* 0x000100002c2d7824 */ /* 0x000fc400078e00ff */
[-C--:B------:R-:W-:Y:S01]  /*8e30*/  FMUL.FTZ R64, R64, R76.reuse ;  /* 0x0000004c40407220 */ /* 0x080fe20000410000 */
[----:B------:R-:W-:Y:S01]  /*8e40*/  FFMA.FTZ R92, R62, R76, -R92 ;  /* 0x0000004c3e5c7223 */ /* 0x000fe2000001085c */
[C---:B------:R-:W-:Y:S01]  /*8e50*/  FMUL.FTZ R76, R67.reuse, R89 ;  /* 0x00000059434c7220 */ /* 0x040fe20000410000 */
[----:B------:R-:W-:Y:S01]  /*8e60*/  LOP3.LUT R90, R90, 0xffff0000, RZ, 0xc0, !PT ;  /* 0xffff00005a5a7812 */ /* 0x000fe200078ec0ff */
[-C--:B------:R-:W-:Y:S01]  /*8e70*/  FMUL.FTZ R67, R67, R61.reuse ;  /* 0x0000003d43437220 */ /* 0x080fe20000410000 */
[----:B------:R-:W-:Y:S01]  /*8e80*/  PRMT R59, R171, 0x5410, R59 ;  /* 0x00005410ab3b7816 */ /* 0x000fe2000000003b */
[C---:B------:R-:W-:Y:S01]  /*8e90*/  FFMA.FTZ R76, R66.reuse, R61, -R76 ;  /* 0x0000003d424c7223 */ /* 0x040fe2000001084c */
[----:B------:R-:W-:Y:S01]  /*8ea0*/  PRMT R57, R169, 0x5410, R57 ;  /* 0x00005410a9397816 */ /* 0x000fe20000000039 */
[----:B------:R-:W-:Y:S01]  /*8eb0*/  FFMA.FTZ R67, R66, R89, R67 ;  /* 0x0000005942437223 */ /* 0x000fe20000010043 */
[----:B------:R-:W-:Y:S01]  /*8ec0*/  LOP3.LUT R47, R47, 0xffff0000, RZ, 0xc0, !PT ;  /* 0xffff00002f2f7812 */ /* 0x000fe200078ec0ff */
[----:B------:R-:W-:Y:S01]  /*8ed0*/  FMUL.FTZ R66, R51, R90 ;  /* 0x0000005a33427220 */ /* 0x000fe20000410000 */
[----:B------:R-:W-:Y:S01]  /*8ee0*/  LOP3.LUT R78, R78, 0xffff0000, RZ, 0xc0, !PT ;  /* 0xffff00004e4e7812 */ /* 0x000fe200078ec0ff */
[----:B------:R-:W-:Y:S01]  /*8ef0*/  FFMA.FTZ R64, R62, R88, R64 ;  /* 0x000000583e407223 */ /* 0x000fe20000010040 */
[----:B------:R-:W-:Y:S01]  /*8f00*/  IMAD.U32 R62, R59, 0x10000, RZ ;  /* 0x000100003b3e7824 */ /* 0x000fe200078e00ff */
[----:B------:R-:W-:Y:S01]  /*8f10*/  LOP3.LUT R48, R48, 0xffff0000, RZ, 0xc0, !PT ;  /* 0xffff000030307812 */ /* 0x000fe200078ec0ff */
[----:B------:R-:W-:-:S02]  /*8f20*/  IMAD.U32 R61, R57, 0x10000, RZ ;  /* 0x00010000393d7824 */ /* 0x000fc400078e00ff */
[-C--:B------:R-:W-:Y:S01]  /*8f30*/  FMUL.FTZ R51, R51, R78.reuse ;  /* 0x0000004e33337220 */ /* 0x080fe20000410000 */
[----:B------:R-:W-:Y:S01]  /*8f40*/  FFMA.FTZ R66, R47, R78, -R66 ;  /* 0x0000004e2f427223 */ /* 0x000fe20000010842 */
[----:B------:R-:W-:Y:S01]  /*8f50*/  LOP3.LUT R78, R57, 0xffff0000, RZ, 0xc0, !PT ;  /* 0xffff0000394e7812 */ /* 0x000fe200078ec0ff */
[----:B------:R-:W-:Y:S01]  /*8f60*/  FMUL.FTZ R57, R49, R62 ;  /* 0x0000003e31397220 */ /* 0x000fe20000410000 */
[----:B------:R-:W-:Y:S01]  /*8f70*/  LOP3.LUT R59, R59, 0xffff0000, RZ, 0xc0, !PT ;  /* 0xffff00003b3b7812 */ /* 0x000fe200078ec0ff */
[-C--:B------:R-:W-:Y:S01]  /*8f80*/  FMUL.FTZ R49, R49, R61.reuse ;  /* 0x0000003d31317220 */ /* 0x080fe20000410000 */
[----:B------:R-:W-:Y:S01]  /*8f90*/  PRMT R58, R168, 0x5410, R58 ;  /* 0x00005410a83a7816 */ /* 0x000fe2000000003a */
[----:B------:R-:W-:Y:S01]  /*8fa0*/  FFMA.FTZ R51, R47, R90, R51 ;  /* 0x0000005a2f337223 */ /* 0x000fe20000010033 */
[C---:B------:R-:W-:Y:S01]  /*8fb0*/  FFMA.FTZ R57, R45.reuse, R61, -R57 ;  /* 0x0000003d2d397223 */ /* 0x040fe20000010839 */
[----:B------:R-:W-:Y:S01]  /*8fc0*/  FFMA.FTZ R49, R45, R62, R49 ;  /* 0x0000003e2d317223 */ /* 0x000fe20000010031 */
[----:B------:R-:W-:Y:S01]  /*8fd0*/  LOP3.LUT R44, R44, 0xffff0000, RZ, 0xc0, !PT ;  /* 0xffff00002c2c7812 */ /* 0x000fe200078ec0ff */
[-C--:B------:R-:W-:Y:S01]  /*8fe0*/  FMUL.FTZ R47, R48, R59.reuse ;  /* 0x0000003b302f7220 */ /* 0x080fe20000410000 */
[C---:B------:R-:W-:Y:S01]  /*8ff0*/  IMAD.U32 R45, R91.reuse, 0x10000, RZ ;  /* 0x000100005b2d7824 */ /* 0x040fe200078e00ff */
[----:B------:R-:W-:Y:S01]  /*9000*/  LOP3.LUT R50, R50, 0xffff0000, RZ, 0xc0, !PT ;  /* 0xffff000032327812 */ /* 0x000fe200078ec0ff */
[-C--:B------:R-:W-:Y:S01]  /*9010*/  FMUL.FTZ R48, R48, R78.reuse ;  /* 0x0000004e30307220 */ /* 0x080fe20000410000 */
[----:B------:R-:W-:Y:S01]  /*9020*/  LOP3.LUT R91, R91, 0xffff0000, RZ, 0xc0, !PT ;  /* 0xffff00005b5b7812 */ /* 0x000fe200078ec0ff */
[C---:B------:R-:W-:Y:S01]  /*9030*/  IMAD.U32 R61, R58.reuse, 0x10000, RZ ;  /* 0x000100003a3d7824 */ /* 0x040fe200078e00ff */
[----:B------:R-:W-:Y:S01]  /*9040*/  LOP3.LUT R58, R58, 0xffff0000, RZ, 0xc0, !PT ;  /* 0xffff00003a3a7812 */ /* 0x000fe200078ec0ff */
[----:B------:R-:W-:Y:S01]  /*9050*/  FFMA.FTZ R47, R44, R78, -R47 ;  /* 0x0000004e2c2f7223 */ /* 0x000fe2000001082f */
[----:B------:R-:W-:Y:S01]  /*9060*/  LOP3.LUT R46, R46, 0xffff0000, RZ, 0xc0, !PT ;  /* 0xffff00002e2e7812 */ /* 0x000fe200078ec0ff */
[----:B------:R-:W-:Y:S01]  /*9070*/  FFMA.FTZ R48, R44, R59, R48 ;  /* 0x0000003b2c307223 */ /* 0x000fe20000010030 */
[C---:B------:R-:W-:Y:S01]  /*9080*/  FMUL.FTZ R44, R77.reuse, R45 ;  /* 0x0000002d4d2c7220 */ /* 0x040fe20000410000 */
[C---:B------:R-:W-:Y:S01]  /*9090*/  FMUL.FTZ R59, R50.reuse, R91 ;  /* 0x0000005b323b7220 */ /* 0x040fe20000410000 */
[-C--:B------:R-:W-:Y:S01]  /*90a0*/  FMUL.FTZ R77, R77, R61.reuse ;  /* 0x0000003d4d4d7220 */ /* 0x080fe20000410000 */
[-C--:B------:R-:W-:Y:S01]  /*90b0*/  FMUL.FTZ R50, R50, R58.reuse ;  /* 0x0000003a32327220 */ /* 0x080fe20000410000 */
[----:B------:R-:W-:Y:S01]  /*90c0*/  FFMA.FTZ R44, R65, R61, -R44 ;  /* 0x0000003d412c7223 */ /* 0x000fe2000001082c */
[C---:B------:R-:W-:Y:S01]  /*90d0*/  FFMA.FTZ R59, R46.reuse, R58, -R59 ;  /* 0x0000003a2e3b7223 */ /* 0x040fe2000001083b */
        /* <DEDUP_REMOVED lines=14> */
.L_x_5815:
[----:B------:R-:W-:Y:S05]  /*91c0*/  BSYNC B2 ;  /* 0x0000000000027941 */ /* 0x000fea0003800000 */
.L_x_5814:
[----:B0-----:R0:W-:Y:S04]  /*91d0*/  STG.E.128 desc[UR60][R52.64], R44 ;  /* 0x0000002c34007986 */ /* 0x0011e8000c101d3c */
[----:B--2---:R0:W-:Y:S02]  /*91e0*/  @!P3 STG.E.128 desc[UR60][R54.64], R48 ;  /* 0x000000303600b986 */ /* 0x0041e4000c101d3c */
.L_x_5813:
[----:B------:R-:W-:Y:S05]  /*91f0*/  BSYNC B1 ;  /* 0x0000000000017941 */ /* 0x000fea0003800000 */
.L_x_5812:
[----:B------:R-:W-:Y:S01]  /*9200*/  ISETP.NE.AND P3, PT, R34, RZ, PT ;  /* 0x000000ff2200720c */ /* 0x000fe20003f65270 */
[----:B------:R-:W-:-:S12]  /*9210*/  BSSY B1, `(.L_x_5816) ;  /* 0x0000083000017945 */ /* 0x000fd80003800000 */
[----:B------:R-:W-:Y:S05]  /*9220*/  @!P3 BRA `(.L_x_5817) ;  /* 0x000000080004b947 */ /* 0x000fea0003800000 */
[----:B0-----:R-:W-:Y:S01]  /*9230*/  SEL R44, R124, R147, !P1 ;  /* 0x000000937c2c7207 */ /* 0x001fe20004800000 */
[----:B------:R-:W-:Y:S01]  /*9240*/  BSSY B2, `(.L_x_5818) ;  /* 0x000007d000027945 */ /* 0x000fe20003800000 */
[----:B------:R-:W-:Y:S02]  /*9250*/  IADD3 R46, P3, P4, R118, R126, R27 ;  /* 0x0000007e762e7210 */ /* 0x000fe40007c7e01b */
[----:B------:R-:W-:Y:S02]  /*9260*/  SHF.R.S32.HI R45, RZ, 0x1f, R44 ;  /* 0x0000001fff2d7819 */ /* 0x000fe4000001142c */
[----:B------:R-:W-:Y:S02]  /*9270*/  IADD3.X R47, R5, R56, R32, P3, P4 ;  /* 0x00000038052f7210 */ /* 0x000fe40001fe8420 */
[----:B------:R-:W-:Y:S02]  /*9280*/  LEA.HI R45, R45, R44, RZ, 0x4 ;  /* 0x0000002c2d2d7211 */ /* 0x000fe400078f20ff */
[----:B---3--:R-:W-:-:S02]  /*9290*/  SHF.R.U32.HI R50, RZ, 0x3, R217 ;  /* 0x00000003ff327819 */ /* 0x008fc400000116d9 */
[----:B------:R-:W-:-:S05]  /*92a0*/  LEA.HI.SX32 R48, R45, R26, 0x1c ;  /* 0x0000001a2d307211 */ /* 0x000fca00078fe2ff */
[----:B------:R-:W-:-:S05]  /*92b0*/  IMAD.SHL.U32 R49, R48, 0x8, RZ ;  /* 0x0000000830317824 */ /* 0x000fca00078e00ff */
[----:B------:R-:W-:-:S13]  /*92c0*/  ISETP.GE.AND P3, PT, R49, R146, PT ;  /* 0x000000923100720c */ /* 0x000fda0003f66270 */
[--C-:B------:R-:W-:Y:S02]  /*92d0*/  @!P3 SHF.R.S32.HI R45, RZ, 0x1f, R49.reuse ;  /* 0x0000001fff2db819 */ /* 0x100fe40000011431 */
[----:B------:R-:W-:-:S04]  /*92e0*/  @!P3 IADD3 R44, P4, P5, R118, R126, R49 ;  /* 0x0000007e762cb210 */ /* 0x000fc80007d9e031 */
[----:B------:R-:W-:Y:S02]  /*92f0*/  @!P3 IADD3.X R45, R5, R56, R45, P4, P5 ;  /* 0x00000038052db210 */ /* 0x000fe400027ea42d */
[----:B------:R-:W-:-:S04]  /*9300*/  LEA R52, P4, R46, R122, 0x1 ;  /* 0x0000007a2e347211 */ /* 0x000fc800078808ff */
[----:B------:R-:W-:Y:S02]  /*9310*/  LEA.HI.X R53, R46, R123, R47, 0x1, P4 ;  /* 0x0000007b2e357211 */ /* 0x000fe400020f0c2f */
[----:B------:R-:W-:-:S04]  /*9320*/  @!P3 LEA R54, P4, R44, R122, 0x1 ;  /* 0x0000007a2c36b211 */ /* 0x000fc800078808ff */
[----:B------:R-:W-:Y:S02]  /*9330*/  @!P3 LEA.HI.X R55, R44, R123, R45, 0x1, P4 ;  /* 0x0000007b2c37b211 */ /* 0x000fe400020f0c2d */
[----:B------:R-:W-:Y:S02]  /*9340*/  SHF.R.S32.HI R45, RZ, 0x1f, R48 ;  /* 0x0000001fff2d7819 */ /* 0x000fe40000011430 */
[----:B------:R-:W-:Y:S02]  /*9350*/  LOP3.LUT R44, R217, 0x38, R49, 0xf8, !PT ;  /* 0x00000038d92c7812 */ /* 0x000fe400078ef831 */
[----:B------:R-:W-:Y:S02]  /*9360*/  LEA.HI R45, R45, R48, RZ, 0x3 ;  /* 0x000000302d2d7211 */ /* 0x000fe400078f18ff */
[----:B------:R-:W-:Y:S02]  /*9370*/  LOP3.LUT R44, R44, R50, RZ, 0x3c, !PT ;  /* 0x000000322c2c7212 */ /* 0x000fe400078e3cff */
[----:B------:R-:W-:-:S02]  /*9380*/  SHF.R.S32.HI R46, RZ, 0x3, R45 ;  /* 0x00000003ff2e7819 */ /* 0x000fc4000001142d */
[----:B------:R-:W-:-:S03]  /*9390*/  ISETP.GE.AND P4, PT, R206, R101, PT ;  /* 0x00000065ce00720c */ /* 0x000fc60003f86270 */
        /* <DEDUP_REMOVED lines=17> */
[----:B------:R-:W-:Y:S01]  /*94b0*/  SHF.R.U64 R60, R86, 0x10, R87 ;  /* 0x00000010563c7819 */ /* 0x000fe20000001257 */
[----:B------:R-:W-:Y:S01]  /*94c0*/  IMAD.U32 R73, R50, 0x10000, RZ ;  /* 0x0001000032497824 */ /* 0x000fe200078e00ff */
[----:B------:R-:W-:Y:S01]  /*94d0*/  PRMT R84, R162, 0x5432, R84 ;  /* 0x00005432a2547816 */ /* 0x000fe20000000054 */
[----:B------:R-:W-:Y:S01]  /*94e0*/  IMAD.U32 R65, R46, 0x10000, RZ ;  /* 0x000100002e417824 */ /* 0x000fe200078e00ff */
[----:B------:R-:W-:-:S02]  /*94f0*/  SHF.R.U64 R58, R74, 0x10, R75 ;  /* 0x000000104a3a7819 */ /* 0x000fc4000000124b */
[----:B------:R-:W-:Y:S01]  /*9500*/  SHF.R.U32.HI R86, RZ, 0x10, R87 ;  /* 0x00000010ff567819 */ /* 0x000fe20000011657 */
[----:B------:R-:W-:Y:S01]  /*9510*/  IMAD.U32 R76, R84, 0x10000, RZ ;  /* 0x00010000544c7824 */ /* 0x000fe200078e00ff */
[----:B------:R-:W-:Y:S02]  /*9520*/  PRMT R72, R160, 0x5432, R72 ;  /* 0x00005432a0487816 */ /* 0x000fe40000000048 */
[----:B------:R-:W-:Y:S01]  /*9530*/  SHF.R.U32.HI R74, RZ, 0x10, R75 ;  /* 0x00000010ff4a7819 */ /* 0x000fe2000001164b */
[----:B------:R-:W-:Y:S01]  /*9540*/  FMUL.FTZ R88, R63, R76 ;  /* 0x0000004c3f587220 */ /* 0x000fe20000410000 */
[----:B------:R-:W-:Y:S01]  /*9550*/  LOP3.LUT R64, R49, 0xffff0000, RZ, 0xc0, !PT ;  /* 0xffff000031407812 */ /* 0x000fe200078ec0ff */
[----:B------:R-:W-:Y:S01]  /*9560*/  IMAD.U32 R78, R72, 0x10000, RZ ;  /* 0x00010000484e7824 */ /* 0x000fe200078e00ff */
[----:B------:R-:W-:Y:S01]  /*9570*/  LOP3.LUT R75, R84, 0xffff0000, RZ, 0xc0, !PT ;  /* 0xffff0000544b7812 */ /* 0x000fe200078ec0ff */
[----:B------:R-:W-:Y:S01]  /*9580*/  IMAD.U32 R49, R48, 0x10000, RZ ;  /* 0x0001000030317824 */ /* 0x000fe200078e00ff */
[----:B------:R-:W-:Y:S01]  /*9590*/  PRMT R86, R161, 0x5432, R86 ;  /* 0x00005432a1567816 */ /* 0x000fe20000000056 */
[-C--:B------:R-:W-:Y:S01]  /*95a0*/  FMUL.FTZ R84, R63, R78.reuse ;  /* 0x0000004e3f547220 */ /* 0x080fe20000410000 */
[----:B------:R-:W-:Y:S01]  /*95b0*/  PRMT R74, R159, 0x5432, R74 ;  /* 0x000054329f4a7816 */ /* 0x000fe2000000004a */
[----:B------:R-:W-:Y:S01]  /*95c0*/  FMUL.FTZ R85, R64, R75 ;  /* 0x0000004b40557220 */ /* 0x000fe20000410000 */
[----:B------:R-:W-:Y:S01]  /*95d0*/  LOP3.LUT R79, R72, 0xffff0000, RZ, 0xc0, !PT ;  /* 0xffff0000484f7812 */ /* 0x000fe200078ec0ff */
[----:B------:R-:W-:Y:S01]  /*95e0*/  IMAD.U32 R77, R86, 0x10000, RZ ;  /* 0x00010000564d7824 */ /* 0x000fe200078e00ff */
[----:B------:R-:W-:Y:S01]  /*95f0*/  LOP3.LUT R62, R45, 0xffff0000, RZ, 0xc0, !PT ;  /* 0xffff00002d3e7812 */ /* 0x000fe200078ec0ff */
[----:B------:R-:W-:Y:S01]  /*9600*/  IMAD.U32 R63, R74, 0x10000, RZ ;  /* 0x000100004a3f7824 */ /* 0x000fe200078e00ff */
[----:B------:R-:W-:Y:S01]  /*9610*/  PRMT R162, R162, 0x5410, R59 ;  /* 0x00005410a2a27816 */ /* 0x000fe2000000003b */
[-C--:B------:R-:W-:Y:S01]  /*9620*/  FMUL.FTZ R87, R64, R79.reuse ;  /* 0x0000004f40577220 */ /* 0x080fe20000410000 */
[----:B------:R-:W-:Y:S01]  /*9630*/  FFMA.FTZ R59, R61, R78, -R88 ;  /* 0x0000004e3d3b7223 */ /* 0x000fe20000010858 */
[----:B------:R-:W-:Y:S01]  /*9640*/  FFMA.FTZ R64, R62, R79, -R85 ;  /* 0x0000004f3e407223 */ /* 0x000fe20000010855 */
[----:B------:R-:W-:Y:S01]  /*9650*/  LOP3.LUT R51, R51, 0xffff0000, RZ, 0xc0, !PT ;  /* 0xffff000033337812 */ /* 0x000fe200078ec0ff */
[----:B------:R-:W-:Y:S01]  /*9660*/  FFMA.FTZ R61, R61, R76, R84 ;  /* 0x0000004c3d3d7223 */ /* 0x000fe20000010054 */
[C---:B------:R-:W-:Y:S01]  /*9670*/  FMUL.FTZ R79, R67.reuse, R77 ;  /* 0x0000004d434f7220 */ /* 0x040fe20000410000 */
[----:B------:R-:W-:Y:S01]  /*9680*/  LOP3.LUT R72, R86, 0xffff0000, RZ, 0xc0, !PT ;  /* 0xffff000056487812 */ /* 0x000fe200078ec0ff */
[-C--:B------:R-:W-:Y:S01]  /*9690*/  FMUL.FTZ R76, R67, R63.reuse ;  /* 0x0000003f434c7220 */ /* 0x080fe20000410000 */
[----:B------:R-:W-:Y:S01]  /*96a0*/  LOP3.LUT R74, R74, 0xffff0000, RZ, 0xc0, !PT ;  /* 0xffff00004a4a7812 */ /* 0x000fe200078ec0ff */
[----:B------:R-:W-:Y:S01]  /*96b0*/  FFMA.FTZ R63, R66, R63, -R79 ;  /* 0x0000003f423f7223 */ /* 0x000fe2000001084f */
[----:B------:R-:W-:Y:S01]  /*96c0*/  PRMT R57, R160, 0x5410, R57 ;  /* 0x00005410a0397816 */ /* 0x000fe20000000039 */
[----:B------:R-:W-:Y:S01]  /*96d0*/  FFMA.FTZ R66, R66, R77, R76 ;  /* 0x0000004d42427223 */ /* 0x000fe2000001004c */
[----:B------:R-:W-:Y:S01]  /*96e0*/  LOP3.LUT R47, R47, 0xffff0000, RZ, 0xc0, !PT ;  /* 0xffff00002f2f7812 */ /* 0x000fe200078ec0ff */
[----:B------:R-:W-:Y:S01]  /*96f0*/  FMUL.FTZ R84, R51, R72 ;  /* 0x0000004833547220 */ /* 0x000fe20000410000 */
[----:B------:R-:W-:-:S02]  /*9700*/  IMAD.U32 R76, R162, 0x10000, RZ ;  /* 0x00010000a24c7824 */ /* 0x000fc400078e00ff */
[-C--:B------:R-:W-:Y:S01]  /*9710*/  FMUL.FTZ R86, R51, R74.reuse ;  /* 0x0000004a33567220 */ /* 0x080fe20000410000 */
[----:B------:R-:W-:Y:S01]  /*9720*/  LOP3.LUT R48, R48, 0xffff0000, RZ, 0xc0, !PT ;  /* 0xffff000030307812 */ /* 0x000fe200078ec0ff */
[----:B------:R-:W-:Y:S01]  /*9730*/  IMAD.U32 R78, R57, 0x10000, RZ ;  /* 0x00010000394e7824 */ /* 0x000fe200078e00ff */
[----:B------:R-:W-:Y:S01]  /*9740*/  LOP3.LUT R51, R162, 0xffff0000, RZ, 0xc0, !PT ;  /* 0xffff0000a2337812 */ /* 0x000fe200078ec0ff */
[----:B------:R-:W-:Y:S01]  /*9750*/  FFMA.FTZ R74, R47, R74, -R84 ;  /* 0x0000004a2f4a7223 */ /* 0x000fe20000010854 */
[C---:B------:R-:W-:Y:S01]  /*9760*/  IMAD.U32 R45, R44.reuse, 0x10000, RZ ;  /* 0x000100002c2d7824 */ /* 0x040fe200078e00ff */
[----:B------:R-:W-:Y:S01]  /*9770*/  LOP3.LUT R57, R57, 0xffff0000, RZ, 0xc0, !PT ;  /* 0xffff000039397812 */ /* 0x000fe200078ec0ff */
[C---:B------:R-:W-:Y:S01]  /*9780*/  FMUL.FTZ R84, R49.reuse, R76 ;  /* 0x0000004c31547220 */ /* 0x040fe20000410000 */
[----:B------:R-:W-:Y:S01]  /*9790*/  LOP3.LUT R44, R44, 0xffff0000, RZ, 0xc0, !PT ;  /* 0xffff00002c2c7812 */ /* 0x000fe200078ec0ff */
[----:B------:R-:W-:Y:S01]  /*97a0*/  FFMA.FTZ R62, R62, R75, R87 ;  /* 0x0000004b3e3e7223 */ /* 0x000fe20000010057 */
[-C--:B------:R-:W-:Y:S01]  /*97b0*/  FMUL.FTZ R67, R49, R78.reuse ;  /* 0x0000004e31437220 */ /* 0x080fe20000410000 */
[----:B------:R-:W-:Y:S01]  /*97c0*/  PRMT R60, R161, 0x5410, R60 ;  /* 0x00005410a13c7816 */ /* 0x000fe2000000003c */
[C---:B------:R-:W-:Y:S01]  /*97d0*/  FMUL.FTZ R75, R48.reuse, R51 ;  /* 0x00000033304b7220 */ /* 0x040fe20000410000 */
[----:B------:R-:W-:Y:S01]  /*97e0*/  PRMT R58, R159, 0x5410, R58 ;  /* 0x000054109f3a7816 */ /* 0x000fe2000000003a */
[C---:B------:R-:W-:Y:S01]  /*97f0*/  FFMA.FTZ R49, R45.reuse, R78, -R84 ;  /* 0x0000004e2d317223 */ /* 0x040fe20000010854 */
[----:B------:R-:W-:Y:S01]  /*9800*/  FFMA.FTZ R45, R45, R76, R67 ;  /* 0x0000004c2d2d7223 */ /* 0x000fe20000010043 */
[-C--:B------:R-:W-:Y:S01]  /*9810*/  FMUL.FTZ R77, R48, R57.reuse ;  /* 0x00000039304d7220 */ /* 0x080fe20000410000 */
[----:B------:R-:W-:Y:S01]  /*9820*/  LOP3.LUT R50, R50, 0xffff0000, RZ, 0xc0, !PT ;  /* 0xffff000032327812 */ /* 0x000fe200078ec0ff */
[----:B------:R-:W-:Y:S01]  /*9830*/  FFMA.FTZ R48, R44, R57, -R75 ;  /* 0x000000392c307223 */ /* 0x000fe2000001084b */
[C---:B------:R-:W-:Y:S01]  /*9840*/  LOP3.LUT R67, R60.reuse, 0xffff0000, RZ, 0xc0, !PT ;  /* 0xffff00003c437812 */ /* 0x040fe200078ec0ff */
[----:B------:R-:W-:Y:S01]  /*9850*/  FFMA.FTZ R47, R47, R72, R86 ;  /* 0x000000482f2f7223 */ /* 0x000fe20000010056 */
[----:B------:R-:W-:Y:S01]  /*9860*/  IMAD.U32 R76, R60, 0x10000, RZ ;  /* 0x000100003c4c7824 */ /* 0x000fe200078e00ff */
[C---:B------:R-:W-:Y:S01]  /*9870*/  LOP3.LUT R57, R58.reuse, 0xffff0000, RZ, 0xc0, !PT ;  /* 0xffff00003a397812 */ /* 0x040fe200078ec0ff */
[----:B------:R-:W-:Y:S01]  /*9880*/  IMAD.U32 R72, R58, 0x10000, RZ ;  /* 0x000100003a487824 */ /* 0x000fe200078e00ff */
[----:B------:R-:W-:Y:S01]  /*9890*/  LOP3.LUT R46, R46, 0xffff0000, RZ, 0xc0, !PT ;  /* 0xffff00002e2e7812 */ /* 0x000fe200078ec0ff */
[----:B------:R-:W-:Y:S01]  /*98a0*/  FFMA.FTZ R44, R44, R51, R77 ;  /* 0x000000332c2c7223 */ /* 0x000fe2000001004d */
[C---:B------:R-:W-:Y:S01]  /*98b0*/  FMUL.FTZ R58, R73.reuse, R76 ;  /* 0x0000004c493a7220 */ /* 0x040fe20000410000 */
[C---:B------:R-:W-:Y:S01]  /*98c0*/  FMUL.FTZ R51, R50.reuse, R67 ;  /* 0x0000004332337220 */ /* 0x040fe20000410000 */
[-C--:B------:R-:W-:Y:S01]  /*98d0*/  FMUL.FTZ R73, R73, R72.reuse ;  /* 0x0000004849497220 */ /* 0x080fe20000410000 */
[-C--:B------:R-:W-:Y:S01]  /*98e0*/  FMUL.FTZ R50, R50, R57.reuse ;  /* 0x0000003932327220 */ /* 0x080fe20000410000 */
[C---:B------:R-:W-:Y:S01]  /*98f0*/  FFMA.FTZ R58, R65.reuse, R72, -R58 ;  /* 0x00000048413a7223 */ /* 0x040fe2000001083a */
[----:B------:R-:W-:Y:S01]  /*9900*/  FFMA.FTZ R51, R46, R57, -R51 ;  /* 0x000000392e337223 */ /* 0x000fe20000010833 */
[----:B------:R-:W-:Y:S01]  /*9910*/  F2FP.BF16.F32.PACK_AB R48, R48, R49 ;  /* 0x000000313030723e */ /* 0x000fe200000010ff */
        /* <DEDUP_REMOVED lines=13> */
[----:B------:R-:W-:Y:S02]  /*99f0*/  IMAD.MOV.U32 R49, RZ, RZ, R61 ;  /* 0x000000ffff317224 */ /* 0x000fe400078e003d */
[----:B------:R-:W-:-:S07]  /*9a00*/  IMAD.MOV.U32 R51, RZ, RZ, R66 ;  /* 0x000000ffff337224 */ /* 0x000fce00078e0042 */
.L_x_5819:
[----:B------:R-:W-:Y:S05]  /*9a10*/  BSYNC B2 ;  /* 0x0000000000027941 */ /* 0x000fea0003800000 */
.L_x_5818:
[----:B0-----:R4:W-:Y:S04]  /*9a20*/  STG.E.128 desc[UR60][R52.64], R44 ;  /* 0x0000002c34007986 */ /* 0x0019e8000c101d3c */
[----:B--2---:R4:W-:Y:S02]  /*9a30*/  @!P3 STG.E.128 desc[UR60][R54.64], R48 ;  /* 0x000000303600b986 */ /* 0x0049e4000c101d3c */
.L_x_5817:
[----:B------:R-:W-:Y:S05]  /*9a40*/  BSYNC B1 ;  /* 0x0000000000017941 */ /* 0x000fea0003800000 */
.L_x_5816:
[----:B------:R-:W-:-:S13]  /*9a50*/  ISETP.NE.AND P3, PT, R35, RZ, PT ;  /* 0x000000ff2300720c */ /* 0x000fda0003f65270 */
[----:B------:R-:W-:Y:S05]  /*9a60*/  @!P3 BRA `(.L_x_5770) ;  /* 0x0000000800e8b947 */ /* 0x000fea0003800000 */
[----:B0---4-:R-:W2:Y:S01]  /*9a70*/  LDL R44, [R1+0x10] ;  /* 0x00001000012c7983 */ /* 0x011ea20000100800 */
[----:B------:R-:W-:Y:S01]  /*9a80*/  SHF.R.U32.HI R47, RZ, 0x3, R217 ;  /* 0x00000003ff2f7819 */ /* 0x000fe200000116d9 */
[----:B------:R-:W-:Y:S01]  /*9a90*/  BSSY B1, `(.L_x_5820) ;  /* 0x0000075000017945 */ /* 0x000fe20003800000 */
[----:B------:R-:W-:-:S04]  /*9aa0*/  IADD3 R46, P3, P4, R118, R126, R29 ;  /* 0x0000007e762e7210 */ /* 0x000fc80007c7e01d */
[----:B---3--:R-:W-:Y:S02]  /*9ab0*/  IADD3.X R49, R5, R56, R33, P3, P4 ;  /* 0x0000003805317210 */ /* 0x008fe40001fe8421 */
[----:B------:R-:W-:-:S04]  /*9ac0*/  LEA R52, P3, R46, R122, 0x1 ;  /* 0x0000007a2e347211 */ /* 0x000fc800078608ff */
[----:B------:R-:W-:Y:S02]  /*9ad0*/  LEA.HI.X R53, R46, R123, R49, 0x1, P3 ;  /* 0x0000007b2e357211 */ /* 0x000fe400018f0c31 */
[----:B------:R-:W-:Y:S02]  /*9ae0*/  ISETP.GE.AND P3, PT, R207, R101, PT ;  /* 0x00000065cf00720c */ /* 0x000fe40003f66270 */
[----:B--2---:R-:W-:-:S04]  /*9af0*/  LOP3.LUT P5, RZ, R44, 0x1, RZ, 0xc0, !PT ;  /* 0x000000012cff7812 */ /* 0x004fc800078ac0ff */
[----:B------:R-:W-:-:S04]  /*9b00*/  SEL R147, R124, R147, !P5 ;  /* 0x000000937c937207 */ /* 0x000fc80006800000 */
[----:B------:R-:W-:-:S04]  /*9b10*/  SHF.R.S32.HI R44, RZ, 0x1f, R147 ;  /* 0x0000001fff2c7819 */ /* 0x000fc80000011493 */
        /* <DEDUP_REMOVED lines=19> */
[----:B------:R-:W-:Y:S01]  /*9c50*/  SHF.R.U32.HI R68, RZ, 0x10, R81 ;  /* 0x00000010ff447819 */ /* 0x000fe20000011651 */
[----:B------:R-:W-:Y:S01]  /*9c60*/  IMAD.U32 R61, R49, 0x10000, RZ ;  /* 0x00010000313d7824 */ /* 0x000fe200078e00ff */
[----:B------:R-:W-:Y:S01]  /*9c70*/  SHF.R.U32.HI R66, RZ, 0x10, R69 ;  /* 0x00000010ff427819 */ /* 0x000fe20000011645 */
[----:B0-----:R-:W-:Y:S01]  /*9c80*/  IMAD.U32 R64, R45, 0x10000, RZ ;  /* 0x000100002d407824 */ /* 0x001fe200078e00ff */
[----:B------:R-:W-:Y:S01]  /*9c90*/  SHF.R.U64 R69, R70, 0x10, R71 ;  /* 0x0000001046457819 */ /* 0x000fe20000001247 */
[----:B------:R-:W-:Y:S01]  /*9ca0*/  IMAD.U32 R62, R47, 0x10000, RZ ;  /* 0x000100002f3e7824 */ /* 0x000fe200078e00ff */
[----:B------:R-:W-:Y:S02]  /*9cb0*/  PRMT R68, R157, 0x5432, R68 ;  /* 0x000054329d447816 */ /* 0x000fe40000000044 */
[----:B------:R-:W-:-:S02]  /*9cc0*/  PRMT R63, R155, 0x5410, R72 ;  /* 0x000054109b3f7816 */ /* 0x000fc40000000048 */
[----:B------:R-:W-:Y:S02]  /*9cd0*/  SHF.R.U32.HI R73, RZ, 0x10, R71 ;  /* 0x00000010ff497819 */ /* 0x000fe40000011647 */
[----:B------:R-:W-:Y:S02]  /*9ce0*/  SHF.R.U64 R58, R80, 0x10, R81 ;  /* 0x00000010503a7819 */ /* 0x000fe40000001251 */
[----:B------:R-:W-:Y:S02]  /*9cf0*/  LOP3.LUT R59, R51, 0xffff0000, RZ, 0xc0, !PT ;  /* 0xffff0000333b7812 */ /* 0x000fe400078ec0ff */
[----:B------:R-:W-:Y:S02]  /*9d00*/  PRMT R155, R155, 0x5432, R66 ;  /* 0x000054329b9b7816 */ /* 0x000fe40000000042 */
[----:B------:R-:W-:Y:S02]  /*9d10*/  SHF.R.U64 R71, R82, 0x10, R83 ;  /* 0x0000001052477819 */ /* 0x000fe40000001253 */
[----:B------:R-:W-:Y:S01]  /*9d20*/  PRMT R51, R154, 0x5410, R69 ;  /* 0x000054109a337816 */ /* 0x000fe20000000045 */
[----:B------:R-:W-:Y:S01]  /*9d30*/  IMAD.U32 R69, R68, 0x10000, RZ ;  /* 0x0001000044457824 */ /* 0x000fe200078e00ff */
[----:B------:R-:W-:Y:S01]  /*9d40*/  SHF.R.U32.HI R83, RZ, 0x10, R83 ;  /* 0x00000010ff537819 */ /* 0x000fe20000011653 */
[----:B------:R-:W-:Y:S01]  /*9d50*/  IMAD.U32 R66, R155, 0x10000, RZ ;  /* 0x000100009b427824 */ /* 0x000fe200078e00ff */
[----:B------:R-:W-:-:S02]  /*9d60*/  PRMT R157, R157, 0x5410, R58 ;  /* 0x000054109d9d7816 */ /* 0x000fc4000000003a */
[----:B------:R-:W-:Y:S01]  /*9d70*/  PRMT R58, R156, 0x5410, R71 ;  /* 0x000054109c3a7816 */ /* 0x000fe20000000047 */
[CC--:B------:R-:W-:Y:S01]  /*9d80*/  FMUL.FTZ R71, R61.reuse, R69.reuse ;  /* 0x000000453d477220 */ /* 0x0c0fe20000410000 */
[----:B------:R-:W-:Y:S01]  /*9d90*/  PRMT R154, R154, 0x5432, R73 ;  /* 0x000054329a9a7816 */ /* 0x000fe20000000049 */
[-C--:B------:R-:W-:Y:S01]  /*9da0*/  FMUL.FTZ R73, R61, R66.reuse ;  /* 0x000000423d497220 */ /* 0x080fe20000410000 */
[----:B------:R-:W-:Y:S01]  /*9db0*/  PRMT R156, R156, 0x5432, R83 ;  /* 0x000054329c9c7816 */ /* 0x000fe20000000053 */
[C---:B------:R-:W-:Y:S01]  /*9dc0*/  FFMA.FTZ R61, R64.reuse, R66, -R71 ;  /* 0x00000042403d7223 */ /* 0x040fe20000010847 */
[----:B------:R-:W-:Y:S01]  /*9dd0*/  LOP3.LUT R65, R49, 0xffff0000, RZ, 0xc0, !PT ;  /* 0xffff000031417812 */ /* 0x000fe200078ec0ff */
[----:B------:R-:W-:Y:S01]  /*9de0*/  FFMA.FTZ R64, R64, R69, R73 ;  /* 0x0000004540407223 */ /* 0x000fe20000010049 */
[----:B------:R-:W-:Y:S01]  /*9df0*/  LOP3.LUT R70, R68, 0xffff0000, RZ, 0xc0, !PT ;  /* 0xffff000044467812 */ /* 0x000fe200078ec0ff */
[----:B------:R-:W-:Y:S01]  /*9e00*/  IMAD.U32 R71, R156, 0x10000, RZ ;  /* 0x000100009c477824 */ /* 0x000fe200078e00ff */
[----:B------:R-:W-:Y:S01]  /*9e10*/  LOP3.LUT R66, R155, 0xffff0000, RZ, 0xc0, !PT ;  /* 0xffff00009b427812 */ /* 0x000fe200078ec0ff */
[----:B------:R-:W-:Y:S01]  /*9e20*/  IMAD.U32 R68, R154, 0x10000, RZ ;  /* 0x000100009a447824 */ /* 0x000fe200078e00ff */
[----:B------:R-:W-:Y:S01]  /*9e30*/  LOP3.LUT R60, R45, 0xffff0000, RZ, 0xc0, !PT ;  /* 0xffff00002d3c7812 */ /* 0x000fe200078ec0ff */
[----:B------:R-:W-:Y:S01]  /*9e40*/  FMUL.FTZ R75, R65, R70 ;  /* 0x00000046414b7220 */ /* 0x000fe20000410000 */
[-C--:B------:R-:W-:Y:S01]  /*9e50*/  FMUL.FTZ R69, R67, R71.reuse ;  /* 0x0000004743457220 */ /* 0x080fe20000410000 */
[----:B------:R-:W-:Y:S01]  /*9e60*/  FMUL.FTZ R65, R65, R66 ;  /* 0x0000004241417220 */ /* 0x000fe20000410000 */
[----:B------:R-:W-:Y:S01]  /*9e70*/  LOP3.LUT R156, R156, 0xffff0000, RZ, 0xc0, !PT ;  /* 0xffff00009c9c7812 */ /* 0x000fe200078ec0ff */
[----:B------:R-:W-:Y:S01]  /*9e80*/  FMUL.FTZ R72, R67, R68 ;  /* 0x0000004443487220 */ /* 0x000fe20000410000 */
[----:B------:R-:W-:Y:S01]  /*9e90*/  LOP3.LUT R154, R154, 0xffff0000, RZ, 0xc0, !PT ;  /* 0xffff00009a9a7812 */ /* 0x000fe200078ec0ff */
[C---:B------:R-:W-:Y:S01]  /*9ea0*/  FFMA.FTZ R66, R60.reuse, R66, -R75 ;  /* 0x000000423c427223 */ /* 0x040fe2000001084b */
[----:B------:R-:W-:Y:S01]  /*9eb0*/  FFMA.FTZ R65, R60, R70, R65 ;  /* 0x000000463c417223 */ /* 0x000fe20000010041 */
[C---:B------:R-:W-:Y:S01]  /*9ec0*/  FFMA.FTZ R60, R62.reuse, R68, -R69 ;  /* 0x000000443e3c7223 */ /* 0x040fe20000010845 */
[----:B------:R-:W-:Y:S01]  /*9ed0*/  LOP3.LUT R57, R47, 0xffff0000, RZ, 0xc0, !PT ;  /* 0xffff00002f397812 */ /* 0x000fe200078ec0ff */
[----:B------:R-:W-:Y:S01]  /*9ee0*/  FFMA.FTZ R62, R62, R71, R72 ;  /* 0x000000473e3e7223 */ /* 0x000fe20000010048 */
[----:B------:R-:W-:Y:S01]  /*9ef0*/  FMUL.FTZ R72, R59, R156 ;  /* 0x0000009c3b487220 */ /* 0x000fe20000410000 */
[----:B------:R-:W-:Y:S01]  /*9f00*/  IMAD.U32 R70, R157, 0x10000, RZ ;  /* 0x000100009d467824 */ /* 0x000fe200078e00ff */
[C---:B------:R-:W-:Y:S01]  /*9f10*/  LOP3.LUT R54, R48.reuse, 0xffff0000, RZ, 0xc0, !PT ;  /* 0xffff000030367812 */ /* 0x040fe200078ec0ff */
[----:B------:R-:W-:-:S02]  /*9f20*/  IMAD.U32 R49, R48, 0x10000, RZ ;  /* 0x0001000030317824 */ /* 0x000fc400078e00ff */
[-C--:B------:R-:W-:Y:S01]  /*9f30*/  FMUL.FTZ R74, R59, R154.reuse ;  /* 0x0000009a3b4a7220 */ /* 0x080fe20000410000 */
[----:B------:R-:W-:Y:S01]  /*9f40*/  LOP3.LUT R157, R157, 0xffff0000, RZ, 0xc0, !PT ;  /* 0xffff00009d9d7812 */ /* 0x000fe200078ec0ff */
[----:B------:R-:W-:Y:S02]  /*9f50*/  IMAD.U32 R68, R63, 0x10000, RZ ;  /* 0x000100003f447824 */ /* 0x000fe400078e00ff */
[----:B------:R-:W-:Y:S01]  /*9f60*/  FFMA.FTZ R69, R57, R154, -R72 ;  /* 0x0000009a39457223 */ /* 0x000fe20000010848 */
[C---:B------:R-:W-:Y:S01]  /*9f70*/  IMAD.U32 R45, R44.reuse, 0x10000, RZ ;  /* 0x000100002c2d7824 */ /* 0x040fe200078e00ff */
[----:B------:R-:W-:Y:S01]  /*9f80*/  LOP3.LUT R63, R63, 0xffff0000, RZ, 0xc0, !PT ;  /* 0xffff00003f3f7812 */ /* 0x000fe200078ec0ff */
[----:B------:R-:W-:Y:S01]  /*9f90*/  FMUL.FTZ R72, R49, R70 ;  /* 0x0000004631487220 */ /* 0x000fe20000410000 */
[----:B------:R-:W-:Y:S01]  /*9fa0*/  LOP3.LUT R44, R44, 0xffff0000, RZ, 0xc0, !PT ;  /* 0xffff00002c2c7812 */ /* 0x000fe200078ec0ff */
[----:B------:R-:W-:Y:S01]  /*9fb0*/  FFMA.FTZ R71, R57, R156, R74 ;  /* 0x0000009c39477223 */ /* 0x000fe2000001004a */
[----:B------:R-:W-:Y:S01]  /*9fc0*/  FMUL.FTZ R49, R49, R68 ;  /* 0x0000004431317220 */ /* 0x000fe20000410000 */
[----:B------:R-:W-:Y:S01]  /*9fd0*/  FMUL.FTZ R57, R54, R157 ;  /* 0x0000009d36397220 */ /* 0x000fe20000410000 */
[C---:B------:R-:W-:Y:S01]  /*9fe0*/  IMAD.U32 R47, R46.reuse, 0x10000, RZ ;  /* 0x000100002e2f7824 */ /* 0x040fe200078e00ff */
[----:B------:R-:W-:Y:S01]  /*9ff0*/  LOP3.LUT R48, R46, 0xffff0000, RZ, 0xc0, !PT ;  /* 0xffff00002e307812 */ /* 0x000fe200078ec0ff */
[----:B------:R-:W-:Y:S01]  /*a000*/  FMUL.FTZ R59, R54, R63 ;  /* 0x0000003f363b7220 */ /* 0x000fe20000410000 */
[----:B------:R-:W-:-:S02]  /*a010*/  IMAD.U32 R46, R50, 0x10000, RZ ;  /* 0x00010000322e7824 */ /* 0x000fc400078e00ff */
[C---:B------:R-:W-:Y:S01]  /*a020*/  FFMA.FTZ R72, R45.reuse, R68, -R72 ;  /* 0x000000442d487223 */ /* 0x040fe20000010848 */
[----:B------:R-:W-:Y:S01]  /*a030*/  FFMA.FTZ R70, R45, R70, R49 ;  /* 0x000000462d467223 */ /* 0x000fe20000010031 */
[----:B------:R-:W-:Y:S01]  /*a040*/  FFMA.FTZ R63, R44, R63, -R57 ;  /* 0x0000003f2c3f7223 */ /* 0x000fe20000010839 */
[----:B------:R-:W-:Y:S01]  /*a050*/  LOP3.LUT R50, R50, 0xffff0000, RZ, 0xc0, !PT ;  /* 0xffff000032327812 */ /* 0x000fe200078ec0ff */
[C---:B------:R-:W-:Y:S01]  /*a060*/  IMAD.U32 R45, R51.reuse, 0x10000, RZ ;  /* 0x00010000332d7824 */ /* 0x040fe200078e00ff */
[C---:B------:R-:W-:Y:S01]  /*a070*/  LOP3.LUT R57, R58.reuse, 0xffff0000, RZ, 0xc0, !PT ;  /* 0xffff00003a397812 */ /* 0x040fe200078ec0ff */
[----:B------:R-:W-:Y:S01]  /*a080*/  IMAD.U32 R49, R58, 0x10000, RZ ;  /* 0x000100003a317824 */ /* 0x000fe200078e00ff */
[----:B------:R-:W-:Y:S01]  /*a090*/  LOP3.LUT R51, R51, 0xffff0000, RZ, 0xc0, !PT ;  /* 0xffff000033337812 */ /* 0x000fe200078ec0ff */
[----:B------:R-:W-:Y:S01]  /*a0a0*/  FFMA.FTZ R59, R44, R157, R59 ;  /* 0x0000009d2c3b7223 */ /* 0x000fe2000001003b */
[----:B------:R-:W-:Y:S01]  /*a0b0*/  F2FP.BF16.F32.PACK_AB R72, R63, R72 ;  /* 0x000000483f48723e */ /* 0x000fe200000010ff */
[----:B------:R-:W-:Y:S01]  /*a0c0*/  FMUL.FTZ R44, R46, R49 ;  /* 0x000000312e2c7220 */ /* 0x000fe20000410000 */
[----:B------:R-:W-:Y:S01]  /*a0d0*/  FMUL.FTZ R67, R50, R57 ;  /* 0x0000003932437220 */ /* 0x000fe20000410000 */
[----:B------:R-:W-:Y:S01]  /*a0e0*/  FMUL.FTZ R46, R46, R45 ;  /* 0x0000002d2e2e7220 */ /* 0x000fe20000410000 */
[----:B------:R-:W-:Y:S01]  /*a0f0*/  FMUL.FTZ R50, R50, R51 ;  /* 0x0000003332327220 */ /* 0x000fe20000410000 */
[C---:B------:R-:W-:Y:S01]  /*a100*/  FFMA.FTZ R44, R47.reuse, R45, -R44 ;  /* 0x0000002d2f2c7223 */ /* 0x040fe2000001082c */
[C---:B------:R-:W-:Y:S01]  /*a110*/  FFMA.FTZ R67, R48.reuse, R51, -R67 ;  /* 0x0000003330437223 */ /* 0x040fe20000010843 */
[----:B------:R-:W-:Y:S01]  /*a120*/  FFMA.FTZ R46, R47, R49, R46 ;  /* 0x000000312f2e7223 */ /* 0x000fe2000001002e */
[----:B------:R-:W-:Y:S01]  /*a130*/  FFMA.FTZ R57, R48, R57, R50 ;  /* 0x0000003930397223 */ /* 0x000fe20000010032 */
[----:B------:R-:W-:-:S02]  /*a140*/  F2FP.BF16.F32.PACK_AB R45, R66, R61 ;  /* 0x0000003d422d723e */ /* 0x000fc400000010ff */
[----:B------:R-:W-:Y:S01]  /*a150*/  F2FP.BF16.F32.PACK_AB R50, R67, R44 ;  /* 0x0000002c4332723e */ /* 0x000fe200000010ff */
[----:B------:R-:W-:Y:S01]  /*a160*/  IMAD.MOV.U32 R44, RZ, RZ, R72 ;  /* 0x000000ffff2c7224 */ /* 0x000fe200078e0048 */
[----:B------:R-:W-:Y:S02]  /*a170*/  F2FP.BF16.F32.PACK_AB R54, R57, R46 ;  /* 0x0000002e3936723e */ /* 0x000fe400000010ff */
[----:B------:R-:W-:Y:S01]  /*a180*/  F2FP.BF16.F32.PACK_AB R47, R69, R60 ;  /* 0x0000003c452f723e */ /* 0x000fe200000010ff */
[----:B------:R-:W-:Y:S01]  /*a190*/  IMAD.MOV.U32 R46, RZ, RZ, R50 ;  /* 0x000000ffff2e7224 */ /* 0x000fe200078e0032 */
[----:B------:R-:W-:Y:S01]  /*a1a0*/  F2FP.BF16.F32.PACK_AB R49, R65, R64 ;  /* 0x000000404131723e */ /* 0x000fe200000010ff */
[----:B------:R-:W-:Y:S01]  /*a1b0*/  IMAD.MOV.U32 R50, RZ, RZ, R54 ;  /* 0x000000ffff327224 */ /* 0x000fe200078e0036 */
[----:B------:R-:W-:Y:S02]  /*a1c0*/  F2FP.BF16.F32.PACK_AB R51, R71, R62 ;  /* 0x0000003e4733723e */ /* 0x000fe400000010ff */
[----:B------:R-:W-:-:S07]  /*a1d0*/  F2FP.BF16.F32.PACK_AB R48, R59, R70 ;  /* 0x000000463b30723e */ /* 0x000fce00000010ff */
.L_x_5821:
[----:B------:R-:W-:Y:S05]  /*a1e0*/  BSYNC B1 ;  /* 0x0000000000017941 */ /* 0x000fea0003800000 */
.L_x_5820:
        /* <DEDUP_REMOVED lines=10> */
.L_x_5737:
[----:B------:R-:W2:Y:S02]  /*a290*/  LDL R44, [R1+0x44] ;  /* 0x00004400012c7983 */ /* 0x000ea40000100800 */
[----:B--2---:R-:W-:-:S13]  /*a2a0*/  R2UR UR4, R44 ;  /* 0x000000002c0472ca */ /* 0x004fda00000e0000 */
[----:B------:R-:W-:-:S06]  /*a2b0*/  UISETP.NE.AND UP0, UPT, UR4, 0x3, UPT ;  /* 0x000000030400788c */ /* 0x000fcc000bf05270 */
[----:B------:R-:W-:-:S13]  /*a2c0*/  PLOP3.LUT P2, PT, PT, PT, UP0, 0x80, 0x0 ;  /* 0x000000000000781c */ /* 0x000fda0003f4f008 */
[----:B------:R-:W-:Y:S05]  /*a2d0*/  @!P2 BRA `(.L_x_5822) ;  /* 0x000000000004a947 */ /* 0x000fea0003800000 */
[----:B------:R-:W-:Y:S01]  /*a2e0*/  BPT.TRAP 0x1 ;  /* 0x000000040000795c */ /* 0x000fe20000300000 */
.L_x_5822:
[----:B------:R-:W-:Y:S01]  /*a2f0*/  IMAD R43, R17, 0x8, R16 ;  /* 0x00000008112b7824 */ /* 0x000fe200078e0210 */
[----:B------:R-:W-:Y:S01]  /*a300*/  SHF.L.U32 R100, R209, 0x1f, RZ ;  /* 0x0000001fd1647819 */ /* 0x000fe200000006ff */
[----:B------:R-:W-:Y:S01]  /*a310*/  IMAD R42, R24, -0x70, R2 ;  /* 0xffffff90182a7824 */ /* 0x000fe200078e0202 */
[----:B------:R-:W-:Y:S02]  /*a320*/  BSSY B1, `(.L_x_5823) ;  /* 0x0000004000017945 */ /* 0x000fe40003800000 */
[----:B------:R-:W1:Y:S02]  /*a330*/  SYNCS.PHASECHK.TRANS64.TRYWAIT P3, [R43+URZ+0x36890], R100 ;  /* 0x036890642b0075a7 */ /* 0x000e64000806017f */
[----:B------:R-:W-:Y:S01]  /*a340*/  VIMNMX R42, R42, 0x70, PT ;  /* 0x000000702a2a7848 */ /* 0x000fe20003fe0100 */
[----:B-1----:R-:W-:Y:S06]  /*a350*/  @!P3 BRA `(.L_x_5824) ;  /* 0x0000027400d0b947 */ /* 0x002fec0003800000 */
.L_x_6133:
[----:B------:R-:W-:Y:S05]  /*a360*/  BSYNC B1 ;  /* 0x0000000000017941 */ /* 0x000fea0003800000 */
.L_x_5823:
        /* <DEDUP_REMOVED lines=21> */
.L_x_5826:
[----:B------:R-:W-:Y:S05]  /*a4c0*/  BSYNC B1 ;  /* 0x0000000000017941 */ /* 0x000fea0003800000 */
.L_x_5825:
        /* <DEDUP_REMOVED lines=20> */
.L_x_5770:
[----:B------:R-:W-:Y:S05]  /*a610*/  BSYNC B0 ;  /* 0x0000000000007941 */ /* 0x000fea0003800000 */
.L_x_5736:
        /* <DEDUP_REMOVED lines=17> */
.L_x_5828:
[----:B------:R-:W-:Y:S05]  /*a730*/  BSYNC B0 ;  /* 0x0000000000007941 */ /* 0x000fea0003800000 */
.L_x_5827:
[----:B------:R-:W1:Y:S01]  /*a740*/  SYNCS.PHASECHK.TRANS64.TRYWAIT P2, [R43+URZ+0x368b0], R100 ;  /* 0x0368b0642b0075a7 */ /* 0x000e62000804017f */
[----:B------:R-:W-:Y:S01]  /*a750*/  ULDC.64 UR4, c[0x0][0x318] ;  /* 0x0000c60000047ab9 */ /* 0x000fe20000000a00 */
[----:B------:R-:W-:Y:S01]  /*a760*/  ULDC.64 UR6, c[0x0][0x328] ;  /* 0x0000ca0000067ab9 */ /* 0x000fe20000000a00 */
[----:B0-----:R-:W-:Y:S01]  /*a770*/  IMAD.U32 R44, RZ, RZ, UR4 ;  /* 0x00000004ff2c7e24 */ /* 0x001fe2000f8e00ff */
[----:B------:R-:W-:Y:S01]  /*a780*/  BSSY B0, `(.L_x_5829) ;  /* 0x0000009000007945 */ /* 0x000fe20003800000 */
[----:B------:R-:W-:Y:S02]  /*a790*/  IMAD.U32 R46, RZ, RZ, UR6 ;  /* 0x00000006ff2e7e24 */ /* 0x000fe4000f8e00ff */
[----:B------:R-:W-:Y:S01]  /*a7a0*/  IMAD.U32 R45, RZ, RZ, UR7 ;  /* 0x00000007ff2d7e24 */ /* 0x000fe2000f8e00ff */
[----:B------:R0:W-:Y:S04]  /*a7b0*/  STL [R1+0x38], R44 ;  /* 0x0000382c01007387 */ /* 0x0001e80000100800 */
[----:B------:R2:W-:Y:S01]  /*a7c0*/  STL [R1+0x40], R46 ;  /* 0x0000402e01007387 */ /* 0x0005e20000100800 */
[----:B0-----:R-:W-:-:S05]  /*a7d0*/  IMAD.U32 R44, RZ, RZ, UR5 ;  /* 0x00000005ff2c7e24 */ /* 0x001fca000f8e00ff */
[----:B------:R2:W-:Y:S04]  /*a7e0*/  STL [R1+0x14], R44 ;  /* 0x0000142c01007387 */ /* 0x0005e80000100800 */
[----:B------:R2:W-:Y:S02]  /*a7f0*/  STL [R1+0x3c], R45 ;  /* 0x00003c2d01007387 */ /* 0x0005e40000100800 */
[----:B-12---:R-:W-:Y:S05]  /*a800*/  @!P2 BRA `(.L_x_5830) ;  /* 0x0000027000b8a947 */ /* 0x006fea0003800000 */
.L_x_6134:
[----:B------:R-:W-:Y:S05]  /*a810*/  BSYNC B0 ;  /* 0x0000000000007941 */ /* 0x000fea0003800000 */
.L_x_5829:
[----:B------:R1:W5:Y:S04]  /*a820*/  LDL R55, [R1+0x40] ;  /* 0x0000400001377983 */ /* 0x0003680000100800 */
[----:B------:R1:W5:Y:S04]  /*a830*/  LDL R54, [R1+0x3c] ;  /* 0x00003c0001367983 */ /* 0x0003680000100800 */
[----:B------:R1:W5:Y:S04]  /*a840*/  LDL R53, [R1+0x38] ;  /* 0x0000380001357983 */ /* 0x0003680000100800 */
[----:B------:R1:W5:Y:S01]  /*a850*/  LDL R52, [R1+0x14] ;  /* 0x0000140001347983 */ /* 0x0003620000100800 */
[----:B------:R-:W-:Y:S01]  /*a860*/  ISETP.GE.AND P2, PT, R204, R42, PT ;  /* 0x0000002acc00720c */ /* 0x000fe20003f46270 */
[----:B------:R-:W-:Y:S01]  /*a870*/  BSSY B0, `(.L_x_5831) ;  /* 0x0000022000007945 */ /* 0x000fe20003800000 */
[----:B------:R-:W-:-:S11]  /*a880*/  IMAD.WIDE R48, R24, 0x70, R120 ;  /* 0x0000007018307825 */ /* 0x000fd600078e0278 */
[----:B-1----:R-:W-:Y:S05]  /*a890*/  @P2 BRA `(.L_x_5832) ;  /* 0x00000000007c2947 */ /* 0x002fea0003800000 */
[----:B-----5:R-:W-:Y:S01]  /*a8a0*/  R2UR UR7, R55 ;  /* 0x00000000370772ca */ /* 0x020fe200000e0000 */
[----:B------:R-:W-:Y:S01]  /*a8b0*/  IMAD.MOV.U32 R44, RZ, RZ, R116 ;  /* 0x000000ffff2c7224 */ /* 0x000fe200078e0074 */
        /* <DEDUP_REMOVED lines=12> */
[----:B------:R-:W1:Y:S04]  /*a980*/  @!P2 LDS.128 R44, [R40] ;  /* 0x00000000282ca984 */ /* 0x000e680000000c00 */
[----:B-1----:R-:W-:Y:S01]  /*a990*/  @!P2 STG.E.128 desc[UR60][R50.64], R44 ;  /* 0x0000002c3200a986 */ /* 0x002fe2000c101d3c */
[----:B------:R-:W-:-:S13]  /*a9a0*/  ISETP.GE.AND P2, PT, R206, UR4, PT ;  /* 0x00000004ce007c0c */ /* 0x000fda000bf46270 */
[----:B------:R-:W1:Y:S04]  /*a9b0*/  @!P2 LDS.128 R44, [R41] ;  /* 0x00000000292ca984 */ /* 0x000e680000000c00 */
[----:B-1----:R-:W-:Y:S01]  /*a9c0*/  @!P2 STG.E.128 desc[UR60][R50.64+0x40], R44 ;  /* 0x0000402c3200a986 */ /* 0x002fe2000c101d3c */
[----:B------:R-:W-:-:S13]  /*a9d0*/  ISETP.GE.AND P2, PT, R207, UR4, PT ;  /* 0x00000004cf007c0c */ /* 0x000fda000bf46270 */
[----:B------:R-:W1:Y:S04]  /*a9e0*/  @!P2 LDS.128 R44, [R40+0x3800] ;  /* 0x00380000282ca984 */ /* 0x000e680000000c00 */
        /* <DEDUP_REMOVED lines=9> */
[----:B-1----:R1:W-:Y:S02]  /*aa80*/  @!P2 STG.E.128 desc[UR60][R50.64+0x140], R44 ;  /* 0x0001402c3200a986 */ /* 0x0023e4000c101d3c */
.L_x_5832:
[----:B------:R-:W-:Y:S05]  /*aa90*/  BSYNC B0 ;  /* 0x0000000000007941 */ /* 0x000fea0003800000 */
.L_x_5831:
[----:B------:R-:W-:Y:S01]  /*aaa0*/  ISETP.GE.AND P2, PT, R236, R42, PT ;  /* 0x0000002aec00720c */ /* 0x000fe20003f46270 */
[----:B------:R-:W-:-:S12]  /*aab0*/  BSSY B0, `(.L_x_5833) ;  /* 0x0000023000007945 */ /* 0x000fd80003800000 */
[----:B------:R-:W-:Y:S05]  /*aac0*/  @P2 BRA `(.L_x_5834) ;  /* 0x0000000000842947 */ /* 0x000fea0003800000 */
[----:B-----5:R-:W-:Y:S01]  /*aad0*/  R2UR UR7, R55 ;  /* 0x00000000370772ca */ /* 0x020fe200000e0000 */
[----:B-1----:R-:W-:Y:S01]  /*aae0*/  IMAD.MOV.U32 R44, RZ, RZ, R116 ;  /* 0x000000ffff2c7224 */ /* 0x002fe200078e0074 */
        /* <DEDUP_REMOVED lines=31> */
.L_x_5834:
[----:B------:R-:W-:Y:S05]  /*ace0*/  BSYNC B0 ;  /* 0x0000000000007941 */ /* 0x000fea0003800000 */
.L_x_5833:
[----:B------:R-:W3:Y:S01]  /*acf0*/  LDL R40, [R1+0x10] ;  /* 0x0000100001287983 */ /* 0x000ee20000100800 */
        /* <DEDUP_REMOVED lines=14> */
[----:B---3--:R-:W-:Y:S02]  /*ade0*/  LOP3.LUT P4, RZ, R40, 0x2, RZ, 0xc0, !PT ;  /* 0x0000000228ff7812 */ /* 0x008fe4000788c0ff */
[----:B------:R-:W-:-:S04]  /*adf0*/  SEL R40, RZ, 0x1, P3 ;  /* 0x00000001ff287807 */ /* 0x000fc80001800000 */
[----:B------:R-:W-:-:S07]  /*ae00*/  LOP3.LUT R209, R209, R40, RZ, 0x3c, !PT ;  /* 0x00000028d1d17212 */ /* 0x000fce00078e3cff */
[----:B0-----:R-:W-:Y:S05]  /*ae10*/  @P4 BRA `(.L_x_5835) ;  /* 0xffffff7c00484947 */ /* 0x001fea000383ffff */
.L_x_5731:
[----:B------:R-:W0:Y:S01]  /*ae20*/  LDC R0, c[0x0][0x448] ;  /* 0x00011200ff007b82 */ /* 0x000e220000000800 */
[----:B------:R-:W-:Y:S01]  /*ae30*/  VIADD R3, R226, 0x7f ;  /* 0x0000007fe2037836 */ /* 0x000fe20000000000 */
[----:B------:R-:W-:Y:S01]  /*ae40*/  BSSY B0, `(.L_x_5836) ;  /* 0x0000011000007945 */ /* 0x000fe20003800000 */
[----:B------:R-:W-:Y:S01]  /*ae50*/  IMAD.MOV.U32 R2, RZ, RZ, RZ ;  /* 0x000000ffff027224 */ /* 0x000fe200078e00ff */
[----:B0-----:R-:W-:-:S13]  /*ae60*/  ISETP.NE.AND P0, PT, R0, 0x1, PT ;  /* 0x000000010000780c */ /* 0x001fda0003f05270 */
[----:B------:R-:W0:Y:S08]  /*ae70*/  @P0 LDC R0, c[0x0][0x44c] ;  /* 0x00011300ff000b82 */ /* 0x000e300000000800 */
[----:B------:R-:W3:Y:S01]  /*ae80*/  @P0 LDC R5, c[0x0][0x450] ;  /* 0x00011400ff050b82 */ /* 0x000ee20000000800 */
[----:B0-----:R-:W-:-:S05]  /*ae90*/  @P0 IMAD.HI.U32 R0, R3, R0, RZ ;  /* 0x0000000003000227 */ /* 0x001fca00078e00ff */
[----:B---3--:R-:W-:-:S05]  /*aea0*/  @P0 SHF.R.U32.HI R3, RZ, R5, R0 ;  /* 0x00000005ff030219 */ /* 0x008fca0000011600 */
[----:B------:R-:W-:-:S04]  /*aeb0*/  IMAD.IADD R3, R150, 0x1, R3 ;  /* 0x0000000196037824 */ /* 0x000fc800078e0203 */
[----:B------:R-:W-:-:S05]  /*aec0*/  IMAD.HI R2, R3, -0x6db6db6d, R2 ;  /* 0x9249249303027827 */ /* 0x000fca00078e0202 */
[----:B------:R-:W-:-:S04]  /*aed0*/  SHF.R.U32.HI R3, RZ, 0x1f, R2 ;  /* 0x0000001fff037819 */ /* 0x000fc80000011602 */
[----:B------:R-:W-:-:S04]  /*aee0*/  LEA.HI.SX32 R2, R2, R3, 0x1a ;  /* 0x0000000302027211 */ /* 0x000fc800078fd2ff */
[----:B------:R-:W-:Y:S01]  /*aef0*/  VIMNMX R151, R151, R2, PT ;  /* 0x0000000297977248 */ /* 0x000fe20003fe0100 */
[----:B------:R-:W-:-:S03]  /*af00*/  IMAD.MOV.U32 R2, RZ, RZ, RZ ;  /* 0x000000ffff027224 */ /* 0x000fc600078e00ff */
[----:B------:R-:W-:Y:S01]  /*af10*/  ISETP.GE.AND P0, PT, R151, 0x1, PT ;  /* 0x000000019700780c */ /* 0x000fe20003f06270 */
[----:B------:R-:W-:-:S12]  /*af20*/  @P2 BRA `(.L_x_5837) ;  /* 0x0000000000082947 */ /* 0x000fd80003800000 */
[----:B------:R-:W0:Y:S02]  /*af30*/  FENCE.VIEW.ASYNC.G ;  /* 0x00000000000073c6 */ /* 0x000e240000000100 */
[----:B0-----:R-:W-:Y:S06]  /*af40*/  BAR.ARV 0xc, 0x180 ;  /* 0x0306000000007b1d */ /* 0x001fec0000002000 */
.L_x_5837:
[----:B------:R-:W-:Y:S05]  /*af50*/  BSYNC B0 ;  /* 0x0000000000007941 */ /* 0x000fea0003800000 */
.L_x_5836:
[----:B------:R-:W-:Y:S04]  /*af60*/  BSSY B0, `(.L_x_5838) ;  /* 0x0000020000007945 */ /* 0x000fe80003800000 */
[----:B------:R-:W-:Y:S05]  /*af70*/  @!P0 BRA `(.L_x_5839) ;  /* 0x0000000000788947 */ /* 0x000fea0003800000 */
[----:B------:R-:W-:Y:S01]  /*af80*/  ISETP.NE.AND P0, PT, R231, RZ, PT ;  /* 0x000000ffe700720c */ /* 0x000fe20003f05270 */
[----:B------:R-:W-:-:S03]  /*af90*/  ULDC UR4, c[0x0][0x9f0] ;  /* 0x00027c0000047ab9 */ /* 0x000fc60000000800 */
        /* <DEDUP_REMOVED lines=10> */
[----:B------:R0:W3:Y:S01]  /*b040*/  F2I.FTZ.U32.TRUNC.NTZ R3, R2 ;  /* 0x0000000200037305 */ /* 0x0000e2000021f000 */
[----:B------:R-:W-:Y:S01]  /*b050*/  ISETP.GE.AND P2, PT, R0, RZ, PT ;  /* 0x000000ff0000720c */ /* 0x000fe20003f46270 */
[----:B0-----:R-:W-:Y:S02]  /*b060*/  IMAD.MOV.U32 R2, RZ, RZ, RZ ;  /* 0x000000ffff027224 */ /* 0x001fe400078e00ff */
[----:B---3--:R-:W-:-:S04]  /*b070*/  IMAD.MOV R8, RZ, RZ, -R3 ;  /* 0x000000ffff087224 */ /* 0x008fc800078e0a03 */
        /* <DEDUP_REMOVED lines=14> */
.L_x_5839:
[----:B------:R-:W-:Y:S05]  /*b160*/  BSYNC B0 ;  /* 0x0000000000007941 */ /* 0x000fea0003800000 */
.L_x_5838:
[----:B------:R-:W3:Y:S01]  /*b170*/  LDL R0, [R1+0x48] ;  /* 0x0000480001007983 */ /* 0x000ee20000100800 */
[----:B------:R-:W-:Y:S01]  /*b180*/  PLOP3.LUT P0, PT, PT, PT, PT, 0x80, 0x0 ;  /* 0x000000000000781c */ /* 0x000fe20003f0f070 */
        /* <DEDUP_REMOVED lines=33> */
[----:B-----5:R-:W-:Y:S02]  /*b3a0*/  CS2R R54, SRZ ;  /* 0x0000000000367805 */ /* 0x020fe4000001ff00 */
[----:B------:R-:W-:Y:S02]  /*b3b0*/  CS2R R52, SRZ ;  /* 0x0000000000347805 */ /* 0x000fe4000001ff00 */
[----:B-1----:R-:W-:-:S02]  /*b3c0*/  CS2R R50, SRZ ;  /* 0x0000000000327805 */ /* 0x002fc4000001ff00 */
[----:B--2---:R-:W-:Y:S02]  /*b3d0*/  CS2R R48, SRZ ;  /* 0x0000000000307805 */ /* 0x004fe4000001ff00 */
        /* <DEDUP_REMOVED lines=12> */
[----:B---3--:R-:W-:Y:S02]  /*b4a0*/  IMAD R225, R0, R2, RZ ;  /* 0x0000000200e17224 */ /* 0x008fe400078e02ff */
[----:B------:R-:W-:-:S03]  /*b4b0*/  IMAD.MOV.U32 R0, RZ, RZ, RZ ;  /* 0x000000ffff007224 */ /* 0x000fc600078e00ff */
[----:B------:R-:W-:-:S04]  /*b4c0*/  VIADDMNMX R2, R225, R2, R151, PT ;  /* 0x00000002e1027246 */ /* 0x000fc80003800197 */
[----:B------:R-:W-:-:S13]  /*b4d0*/  ISETP.GT.AND P1, PT, R2, R225, PT ;  /* 0x000000e10200720c */ /* 0x000fda0003f24270 */
[----:B------:R-:W-:Y:S05]  /*b4e0*/  @!P1 BRA `(.L_x_5840) ;  /* 0x0000019400b49947 */ /* 0x000fea0003800000 */
[----:B------:R-:W2:Y:S01]  /*b4f0*/  LDL R3, [R1+0x4c] ;  /* 0x00004c0001037983 */ /* 0x000ea20000100800 */
[----:B------:R-:W0:Y:S02]  /*b500*/  S2R R0, SR_TID.X ;  /* 0x0000000000007919 */ /* 0x000e240000002100 */
[----:B0-----:R-:W-:-:S05]  /*b510*/  VIADD R73, R0, 0xffffff80 ;  /* 0xffffff8000497836 */ /* 0x001fca0000000000 */
[----:B------:R-:W-:-:S04]  /*b520*/  SHF.R.S32.HI R38, RZ, 0x1f, R73 ;  /* 0x0000001fff267819 */ /* 0x000fc80000011449 */
[----:B------:R-:W-:-:S04]  /*b530*/  LEA.HI R0, R38, R73, RZ, 0x7 ;  /* 0x0000004926007211 */ /* 0x000fc800078f38ff */
[----:B------:R-:W-:-:S06]  /*b540*/  SHF.R.S32.HI R0, RZ, 0x7, R0 ;  /* 0x00000007ff007819 */ /* 0x000fcc0000011400 */
[----:B------:R-:W0:Y:S01]  /*b550*/  SHFL.IDX PT, R0, R0, RZ, 0x1f ;  /* 0x00001fff00007589 */ /* 0x000e2200000e0000 */
[----:B--2---:R-:W-:Y:S02]  /*b560*/  R2UR UR4, R3 ;  /* 0x00000000030472ca */ /* 0x004fe400000e0000 */
[----:B0-----:R-:W-:-:S04]  /*b570*/  LEA.HI R3, R0, R0, RZ, 0x1 ;  /* 0x0000000000037211 */ /* 0x001fc800078f08ff */
[----:B------:R-:W-:-:S05]  /*b580*/  LOP3.LUT R3, R3, 0x1e, RZ, 0xc0, !PT ;  /* 0x0000001e03037812 */ /* 0x000fca00078ec0ff */
[----:B------:R-:W-:Y:S02]  /*b590*/  IMAD.IADD R3, R0, 0x1, -R3 ;  /* 0x0000000100037824 */ /* 0x000fe400078e0a03 */
[----:B------:R-:W-:-:S03]  /*b5a0*/  ULOP3.LUT UP0, URZ, UR4, 0x9f, URZ, 0xc0, !UPT ;  /* 0x0000009f043f7892 */ /* 0x000fc6000f80c03f */
[----:B------:R-:W-:-:S03]  /*b5b0*/  LEA R3, R3, UR4, 0xd ;  /* 0x0000000403037c11 */ /* 0x000fc6000f8e68ff */
[----:B------:R-:W-:Y:S02]  /*b5c0*/  PLOP3.LUT P0, PT, PT, PT, UP0, 0x80, 0x0 ;  /* 0x000000000000781c */ /* 0x000fe40003f0f008 */
[----:B------:R-:W-:-:S04]  /*b5d0*/  SHF.R.U32.HI R3, RZ, 0x4, R3 ;  /* 0x00000004ff037819 */ /* 0x000fc80000011603 */
[----:B------:R-:W-:-:S07]  /*b5e0*/  LOP3.LUT R68, R3, 0x3fff, RZ, 0xc0, !PT ;  /* 0x00003fff03447812 */ /* 0x000fce00078ec0ff */
        /* <DEDUP_REMOVED lines=17> */
.L_x_5841:
        /* <DEDUP_REMOVED lines=12> */
.L_x_5845:
[----:B-1----:R1:W2:Y:S02]  /*b7c0*/  SYNCS.PHASECHK.TRANS64.TRYWAIT P0, [R16+URZ+0x36800], R3 ;  /* 0x03680003100075a7 */ /* 0x0022a4000800017f */
[----:B--2---:R-:W-:Y:S05]  /*b7d0*/  @!P0 NANOSLEEP.SYNCS 0x989680 ;  /* 0x009896800000895d */ /* 0x004fea0003900000 */
[----:B------:R-:W2:Y:S02]  /*b7e0*/  @!P0 SYNCS.PHASECHK.TRANS64 P0, [R16+URZ+0x36800], R3 ;  /* 0x03680003100085a7 */ /* 0x000ea4000800007f */
[----:B--2---:R-:W-:Y:S05]  /*b7f0*/  @!P0 BRA `(.L_x_5845) ;  /* 0xfffffffc00f08947 */ /* 0x004fea000383ffff */
.L_x_5844:
[----:B------:R-:W-:Y:S05]  /*b800*/  BSYNC B0 ;  /* 0x0000000000007941 */ /* 0x000fea0003800000 */
.L_x_5843:
[----:B------:R-:W-:Y:S05]  /*b810*/  BRA `(.L_x_5846) ;  /* 0x0000007400fc7947 */ /* 0x000fea0003800000 */
.L_x_5842:
[----:B------:R-:W2:Y:S01]  /*b820*/  LDL R0, [R1+0x4c] ;  /* 0x00004c0001007983 */ /* 0x000ea20000100800 */
[----:B------:R-:W-:Y:S02]  /*b830*/  ULDC.64 UR6, c[0x0][0x408] ;  /* 0x0001020000067ab9 */ /* 0x000fe40000000a00 */
[----:B------:R-:W-:Y:S01]  /*b840*/  IMAD.WIDE.U32 R24, R145, UR6, RZ ;  /* 0x0000000691187c25 */ /* 0x000fe2000f8e00ff */
[----:B--2---:R-:W-:Y:S02]  /*b850*/  R2UR UR4, R0 ;  /* 0x00000000000472ca */ /* 0x004fe400000e0000 */
[----:B------:R-:W-:-:S11]  /*b860*/  SHF.R.S32.HI R0, RZ, 0x1f, R145 ;  /* 0x0000001fff007819 */ /* 0x000fd60000011491 */
[----:B------:R-:W-:-:S03]  /*b870*/  ULOP3.LUT UP0, URZ, UR4, 0x3ff, URZ, 0xc0, !UPT ;  /* 0x000003ff043f7892 */ /* 0x000fc6000f80c03f */
[----:B------:R-:W-:Y:S02]  /*b880*/  ULDC.64 UR4, c[0x0][0x3f8] ;  /* 0x0000fe0000047ab9 */ /* 0x000fe40000000a00 */
[C---:B------:R-:W-:Y:S01]  /*b890*/  IMAD R4, R0.reuse, UR4, RZ ;  /* 0x0000000400047c24 */ /* 0x040fe2000f8e02ff */
[----:B------:R-:W-:Y:S01]  /*b8a0*/  PLOP3.LUT P0, PT, PT, PT, UP0, 0x80, 0x0 ;  /* 0x000000000000781c */ /* 0x000fe20003f0f008 */
[----:B------:R-:W-:Y:S02]  /*b8b0*/  IMAD R0, R0, UR6, RZ ;  /* 0x0000000600007c24 */ /* 0x000fe4000f8e02ff */
[----:B------:R-:W-:-:S04]  /*b8c0*/  IMAD.WIDE.U32 R26, R145, UR4, RZ ;  /* 0x00000004911a7c25 */ /* 0x000fc8000f8e00ff */
[C---:B------:R-:W-:Y:S02]  /*b8d0*/  IMAD R29, R145.reuse, UR5, R4 ;  /* 0x00000005911d7c24 */ /* 0x040fe4000f8e0204 */
[----:B------:R-:W-:Y:S02]  /*b8e0*/  IMAD R31, R145, UR7, R0 ;  /* 0x00000007911f7c24 */ /* 0x000fe4000f8e0200 */
[----:B------:R-:W-:Y:S02]  /*b8f0*/  IMAD.IADD R29, R29, 0x1, R27 ;  /* 0x000000011d1d7824 */ /* 0x000fe400078e021b */
[----:B------:R-:W-:Y:S01]  /*b900*/  IMAD.IADD R31, R31, 0x1, R25 ;  /* 0x000000011f1f7824 */ /* 0x000fe200078e0219 */
        /* <DEDUP_REMOVED lines=17> */
.L_x_5847:
[----:B------:R-:W-:Y:S01]  /*ba20*/  ULDC.U8 UR4, c[0x0][0x410] ;  /* 0x0001040000047ab9 */ /* 0x000fe20000000000 */
[----:B------:R-:W-:Y:S01]  /*ba30*/  BSSY B0, `(.L_x_5848) ;  /* 0x0000755000007945 */ /* 0x000fe20003800000 */
[----:B------:R-:W-:Y:S01]  /*ba40*/  ISETP.NE.AND P0, PT, RZ, UR4, PT ;  /* 0x00000004ff007c0c */ /* 0x000fe2000bf05270 */
[----:B------:R-:W-:-:S12]  /*ba50*/  IMAD.IADD R64, R204, 0x1, R226 ;  /* 0x00000001cc407824 */ /* 0x000fd800078e02e2 */
[----:B------:R-:W-:Y:S05]  /*ba60*/  @!P0 BRA `(.L_x_5849) ;  /* 0x0000003800a88947 */ /* 0x000fea0003800000 */
[----:B------:R-:W0:Y:S01]  /*ba70*/  LDC R71, c[0x0][0x448] ;  /* 0x00011200ff477b82 */ /* 0x000e220000000800 */
[----:B------:R-:W-:Y:S01]  /*ba80*/  LEA.HI R38, R38, R73, RZ, 0x2 ;  /* 0x0000004926267211 */ /* 0x000fe200078f10ff */
[----:B------:R-:W-:Y:S01]  /*ba90*/  ULDC.64 UR4, c[0x0][0x3f8] ;  /* 0x0000fe0000047ab9 */ /* 0x000fe20000000a00 */
[----:B------:R-:W-:Y:S01]  /*baa0*/  ULDC.64 UR6, c[0x0][0x408] ;  /* 0x0001020000067ab9 */ /* 0x000fe20000000a00 */
[----:B------:R-:W-:Y:S01]  /*bab0*/  IMAD.MOV.U32 R6, RZ, RZ, R26 ;  /* 0x000000ffff067224 */ /* 0x000fe200078e001a */
[----:B------:R-:W-:Y:S01]  /*bac0*/  LOP3.LUT R4, R38, 0xfffffffc, RZ, 0xc0, !PT ;  /* 0xfffffffc26047812 */ /* 0x000fe200078ec0ff */
[----:B------:R-:W-:Y:S01]  /*bad0*/  IMAD.MOV.U32 R7, RZ, RZ, R29 ;  /* 0x000000ffff077224 */ /* 0x000fe200078e001d */
[----:B------:R-:W-:Y:S01]  /*bae0*/  SHF.R.S32.HI R67, RZ, 0x1f, R214 ;  /* 0x0000001fff437819 */ /* 0x000fe200000114d6 */
[----:B------:R-:W-:Y:S01]  /*baf0*/  IMAD.MOV.U32 R8, RZ, RZ, R24 ;  /* 0x000000ffff087224 */ /* 0x000fe200078e0018 */
[----:B------:R-:W-:Y:S01]  /*bb00*/  SHF.R.S32.HI R65, RZ, 0x1f, R212 ;  /* 0x0000001fff417819 */ /* 0x000fe200000114d4 */
[----:B------:R-:W-:Y:S01]  /*bb10*/  IMAD.IADD R3, R73, 0x1, -R4 ;  /* 0x0000000149037824 */ /* 0x000fe200078e0a04 */
[----:B------:R-:W-:Y:S01]  /*bb20*/  SHF.R.S32.HI R66, RZ, 0x1f, R213 ;  /* 0x0000001fff427819 */ /* 0x000fe200000114d5 */
[----:B------:R-:W-:Y:S01]  /*bb30*/  IMAD.MOV.U32 R9, RZ, RZ, R31 ;  /* 0x000000ffff097224 */ /* 0x000fe200078e001f */
[----:B------:R-:W-:Y:S01]  /*bb40*/  SHF.R.S32.HI R84, RZ, 0x1f, R215 ;  /* 0x0000001fff547819 */ /* 0x000fe200000114d7 */
[----:B------:R-:W-:Y:S01]  /*bb50*/  IMAD R3, R3, 0x40, R64 ;  /* 0x0000004003037824 */ /* 0x000fe200078e0240 */
        /* <DEDUP_REMOVED lines=26> */
.L_x_6140:
        /* <DEDUP_REMOVED lines=18> */
[----:B------:R-:W-:Y:S02]  /*be20*/  ISETP.GE.AND P3, PT, R215, UR4, PT ;  /* 0x00000004d7007c0c */ /* 0x000fe4000bf66270 */
[----:B------:R-:W-:Y:S02]  /*be30*/  ISETP.GE.AND P2, PT, R213, UR4, PT ;  /* 0x00000004d5007c0c */ /* 0x000fe4000bf46270 */
[----:B------:R-:W-:Y:S02]  /*be40*/  ISETP.GE.AND P1, PT, R214, UR4, PT ;  /* 0x00000004d6007c0c */ /* 0x000fe4000bf26270 */
[----:B------:R-:W-:Y:S02]  /*be50*/  ISETP.GE.AND P0, PT, R212, UR4, PT ;  /* 0x00000004d4007c0c */ /* 0x000fe4000bf06270 */
[----:B------:R-:W-:-:S05]  /*be60*/  ISETP.GE.AND P4, PT, R22, UR4, PT ;  /* 0x0000000416007c0c */ /* 0x000fca000bf86270 */
[C---:B------:R-:W-:Y:S01]  /*be70*/  @!P3 IMAD.SHL.U32 R31, R215.reuse, 0x2, RZ ;  /* 0x00000002d71fb824 */ /* 0x040fe200078e00ff */
[----:B------:R-:W-:Y:S01]  /*be80*/  @!P3 SHF.L.U64.HI R20, R215, 0x1, R84 ;  /* 0x00000001d714b819 */ /* 0x000fe20000010254 */
[C---:B------:R-:W-:Y:S01]  /*be90*/  @!P2 IMAD.SHL.U32 R27, R213.reuse, 0x2, RZ ;  /* 0x00000002d51ba824 */ /* 0x040fe200078e00ff */
[----:B------:R-:W-:Y:S01]  /*bea0*/  @!P2 SHF.L.U64.HI R10, R213, 0x1, R66 ;  /* 0x00000001d50aa819 */ /* 0x000fe20000010242 */
[----:B------:R-:W-:Y:S01]  /*beb0*/  @!P1 IMAD.SHL.U32 R21, R214, 0x2, RZ ;  /* 0x00000002d6159824 */ /* 0x000fe200078e00ff */
[-C--:B--2---:R-:W-:Y:S02]  /*bec0*/  @!P3 IADD3 R32, P6, R6, R31.reuse, RZ ;  /* 0x0000001f0620b210 */ /* 0x084fe40007fde0ff */
[----:B----4-:R-:W-:Y:S02]  /*bed0*/  @!P3 IADD3 R30, P5, R14, R31, RZ ;  /* 0x0000001f0e1eb210 */ /* 0x010fe40007fbe0ff */
[----:B------:R-:W-:Y:S01]  /*bee0*/  @!P1 SHF.L.U64.HI R12, R214, 0x1, R67 ;  /* 0x00000001d60c9819 */ /* 0x000fe20000010243 */
[--C-:B-1----:R-:W-:Y:S01]  /*bef0*/  @!P3 IMAD.X R33, R5, 0x1, R20.reuse, P6 ;  /* 0x000000010521b824 */ /* 0x102fe200030e0614 */
[-C--:B------:R-:W-:Y:S01]  /*bf00*/  @!P2 IADD3 R28, P6, R6, R27.reuse, RZ ;  /* 0x0000001b061ca210 */ /* 0x080fe20007fde0ff */
[----:B---3--:R-:W-:Y:S01]  /*bf10*/  @!P3 IMAD.X R31, R7, 0x1, R20, P5 ;  /* 0x00000001071fb824 */ /* 0x008fe200028e0614 */
[----:B------:R-:W-:Y:S01]  /*bf20*/  @!P2 IADD3 R26, P5, R14, R27, RZ ;  /* 0x0000001b0e1aa210 */ /* 0x000fe20007fbe0ff */
[----:B------:R-:W-:-:S02]  /*bf30*/  @!P0 IMAD.SHL.U32 R11, R212, 0x2, RZ ;  /* 0x00000002d40b8824 */ /* 0x000fc400078e00ff */
[--C-:B------:R-:W-:Y:S01]  /*bf40*/  @!P2 IMAD.X R29, R5, 0x1, R10.reuse, P6 ;  /* 0x00000001051da824 */ /* 0x100fe200030e060a */
[-C--:B------:R-:W-:Y:S01]  /*bf50*/  @!P1 IADD3 R24, P6, R6, R21.reuse, RZ ;  /* 0x0000001506189210 */ /* 0x080fe20007fde0ff */
[----:B------:R-:W-:Y:S01]  /*bf60*/  @!P2 IMAD.X R27, R7, 0x1, R10, P5 ;  /* 0x00000001071ba824 */ /* 0x000fe200028e060a */
[----:B------:R-:W-:Y:S01]  /*bf70*/  ISETP.GE.AND P5, PT, R216, UR4, PT ;  /* 0x00000004d8007c0c */ /* 0x000fe2000bfa6270 */
[----:B------:R-:W-:Y:S02]  /*bf80*/  @!P4 IMAD.MOV.U32 R8, RZ, RZ, R6 ;  /* 0x000000ffff08c224 */ /* 0x000fe400078e0006 */
[----:B------:R-:W-:Y:S01]  /*bf90*/  @!P1 IMAD.X R25, R5, 0x1, R12, P6 ;  /* 0x0000000105199824 */ /* 0x000fe200030e060c */
[----:B------:R-:W-:Y:S01]  /*bfa0*/  @!P1 IADD3 R20, P6, R14, R21, RZ ;  /* 0x000000150e149210 */ /* 0x000fe20007fde0ff */
[----:B------:R-:W-:Y:S01]  /*bfb0*/  @!P4 IMAD.MOV.U32 R9, RZ, RZ, R5 ;  /* 0x000000ffff09c224 */ /* 0x000fe200078e0005 */
[----:B------:R-:W-:-:S03]  /*bfc0*/  @!P0 SHF.L.U64.HI R10, R212, 0x1, R65 ;  /* 0x00000001d40a8819 */ /* 0x000fc60000010241 */
[----:B------:R-:W-:Y:S01]  /*bfd0*/  @!P1 IMAD.X R21, R7, 0x1, R12, P6 ;  /* 0x0000000107159824 */ /* 0x000fe200030e060c */
[----:B------:R-:W-:Y:S01]  /*bfe0*/  @!P0 IADD3 R12, P6, R6, R11, RZ ;  /* 0x0000000b060c8210 */ /* 0x000fe20007fde0ff */
[----:B------:R-:W-:Y:S01]  /*bff0*/  @!P4 IMAD.WIDE R8, R22, 0x2, R8 ;  /* 0x000000021608c825 */ /* 0x000fe200078e0208 */
[----:B------:R-:W-:-:S03]  /*c000*/  CS2R R60, SRZ ;  /* 0x00000000003c7805 */ /* 0x000fc6000001ff00 */
[----:B------:R-:W-:Y:S01]  /*c010*/  @!P4 IMAD.MOV.U32 R15, RZ, RZ, R7 ;  /* 0x000000ffff0fc224 */ /* 0x000fe200078e0007 */
[----:B------:R1:W5:Y:S01]  /*c020*/  @!P4 LD.E.64 R58, desc[UR60][R8.64] ;  /* 0x0000003c083ac980 */ /* 0x000362000c101b00 */
[----:B------:R-:W-:Y:S02]  /*c030*/  @!P0 IMAD.X R13, R5, 0x1, R10, P6 ;  /* 0x00000001050d8824 */ /* 0x000fe400030e060a */
[----:B------:R-:W-:-:S04]  /*c040*/  @!P4 IMAD.WIDE R34, R22, 0x2, R14 ;  /* 0x000000021622c825 */ /* 0x000fc800078e020e */
[----:B------:R-:W-:Y:S01]  /*c050*/  @!P5 IMAD.SHL.U32 R15, R216, 0x2, RZ ;  /* 0x00000002d80fd824 */ /* 0x000fe200078e00ff */
[----:B------:R2:W5:Y:S01]  /*c060*/  @!P4 LD.E.64 R60, desc[UR60][R34.64] ;  /* 0x0000003c223cc980 */ /* 0x000562000c101b00 */
[----:B-1----:R-:W-:Y:S02]  /*c070*/  SHF.R.S32.HI R9, RZ, 0x1f, R216 ;  /* 0x0000001fff097819 */ /* 0x002fe400000114d8 */
[----:B------:R-:W-:Y:S02]  /*c080*/  @!P0 IADD3 R8, P6, R14, R11, RZ ;  /* 0x0000000b0e088210 */ /* 0x000fe40007fde0ff */
[----:B------:R-:W-:-:S03]  /*c090*/  @!P5 SHF.L.U64.HI R36, R216, 0x1, R9 ;  /* 0x00000001d824d819 */ /* 0x000fc60000010209 */
[----:B------:R-:W-:Y:S01]  /*c0a0*/  @!P0 IMAD.X R9, R7, 0x1, R10, P6 ;  /* 0x0000000107098824 */ /* 0x000fe200030e060a */
[-C--:B------:R-:W-:Y:S02]  /*c0b0*/  @!P5 IADD3 R10, P4, R6, R15.reuse, RZ ;  /* 0x0000000f060ad210 */ /* 0x080fe40007f9e0ff */
[----:B------:R-:W-:Y:S02]  /*c0c0*/  @!P5 IADD3 R14, P6, R14, R15, RZ ;  /* 0x0000000f0e0ed210 */ /* 0x000fe40007fde0ff */
[----:B------:R-:W-:Y:S02]  /*c0d0*/  CS2R R54, SRZ ;  /* 0x0000000000367805 */ /* 0x000fe4000001ff00 */
[----:B------:R-:W-:Y:S01]  /*c0e0*/  CS2R R56, SRZ ;  /* 0x0000000000387805 */ /* 0x000fe2000001ff00 */
[--C-:B------:R-:W-:Y:S01]  /*c0f0*/  @!P5 IMAD.X R11, R5, 0x1, R36.reuse, P4 ;  /* 0x00000001050bd824 */ /* 0x100fe200020e0624 */
[----:B------:R-:W-:Y:S01]  /*c100*/  CS2R R50, SRZ ;  /* 0x0000000000327805 */ /* 0x000fe2000001ff00 */
[----:B------:R-:W-:Y:S01]  /*c110*/  @!P5 IMAD.X R15, R7, 0x1, R36, P6 ;  /* 0x00000001070fd824 */ /* 0x000fe200030e0624 */
[----:B------:R-:W-:-:S02]  /*c120*/  CS2R R52, SRZ ;  /* 0x0000000000347805 */ /* 0x000fc4000001ff00 */
[----:B------:R-:W-:Y:S02]  /*c130*/  CS2R R46, SRZ ;  /* 0x00000000002e7805 */ /* 0x000fe4000001ff00 */
[----:B------:R-:W-:Y:S02]  /*c140*/  CS2R R48, SRZ ;  /* 0x0000000000307805 */ /* 0x000fe4000001ff00 */
[----:B------:R-:W-:Y:S02]  /*c150*/  CS2R R42, SRZ ;  /* 0x00000000002a7805 */ /* 0x000fe4000001ff00 */
[----:B------:R-:W-:Y:S02]  /*c160*/  CS2R R44, SRZ ;  /* 0x00000000002c7805 */ /* 0x000fe4000001ff00 */
[----:B------:R-:W-:Y:S02]  /*c170*/  CS2R R36, SRZ ;  /* 0x0000000000247805 */ /* 0x000fe4000001ff00 */
[----:B--2---:R-:W-:Y:S01]  /*c180*/  CS2R R34, SRZ ;  /* 0x0000000000227805 */ /* 0x004fe2000001ff00 */
        /* <DEDUP_REMOVED lines=10> */
.L_x_5852:
[----:B------:R-:W-:Y:S05]  /*c230*/  BSYNC B1 ;  /* 0x0000000000017941 */ /* 0x000fea0003800000 */
.L_x_5851:
[----:B-1---5:R-:W-:Y:S01]  /*c240*/  IMAD.MOV.U32 R5, RZ, RZ, R36 ;  /* 0x000000ffff057224 */ /* 0x022fe200078e0024 */
[----:B------:R-:W-:Y:S01]  /*c250*/  UMOV UR4, 0xffffffff ;  /* 0xffffffff00047882 */ /* 0x000fe20000000000 */
[----:B--2---:R-:W-:Y:S01]  /*c260*/  IMAD.MOV.U32 R6, RZ, RZ, R37 ;  /* 0x000000ffff067224 */ /* 0x004fe200078e0025 */
[----:B------:R-:W-:Y:S01]  /*c270*/  CS2R R26, SRZ ;  /* 0x00000000001a7805 */ /* 0x000fe2000001ff00 */
        /* <DEDUP_REMOVED lines=47> */
[----:B0-----:R-:W0:Y:S04]  /*c570*/  SHFL.IDX PT, R0, R0, 0x1, 0x1c1f ;  /* 0x003c1f0000007f89 */ /* 0x001e2800000e0000 */
[----:B------:R1:W2:Y:S04]  /*c580*/  SHFL.IDX PT, R69, R4, 0x1, 0x1c1f ;  /* 0x003c1f0004457f89 */ /* 0x0002a800000e0000 */
[----:B------:R-:W3:Y:S04]  /*c590*/  SHFL.IDX PT, R63, R63, 0x1, 0x1c1f ;  /* 0x003c1f003f3f7f89 */ /* 0x000ee800000e0000 */
[----:B------:R1:W0:Y:S02]  /*c5a0*/  SHFL.IDX PT, R62, R3, 0x1, 0x1c1f ;  /* 0x003c1f00033e7f89 */ /* 0x00022400000e0000 */
.L_x_6146:
[----:B-1----:R-:W-:Y:S01]  /*c5b0*/  SHF.R.S32.HI R3, RZ, 0x1f, R38 ;  /* 0x0000001fff037819 */ /* 0x002fe20000011426 */
[----:B------:R-:W-:Y:S01]  /*c5c0*/  VIADD R64, R64, 0x40 ;  /* 0x0000004040407836 */ /* 0x000fe20000000000 */
[----:B------:R-:W-:Y:S01]  /*c5d0*/  LOP3.LUT R4, R218, 0x18, R18, 0xf8, !PT ;  /* 0x00000018da047812 */ /* 0x000fe200078ef812 */
[----:B------:R-:W-:Y:S01]  /*c5e0*/  BSSY B1, `(.L_x_5854) ;  /* 0x0000059000017945 */ /* 0x000fe20003800000 */
[----:B------:R-:W-:Y:S02]  /*c5f0*/  LEA.HI R3, R3, R204, RZ, 0x3 ;  /* 0x000000cc03037211 */ /* 0x000fe400078f18ff */
[----:B------:R-:W-:Y:S02]  /*c600*/  CS2R R38, SRZ ;  /* 0x0000000000267805 */ /* 0x000fe4000001ff00 */
[----:B------:R-:W-:Y:S02]  /*c610*/  ISETP.GE.AND P1, PT, R64, R71, PT ;  /* 0x000000474000720c */ /* 0x000fe40003f26270 */
[----:B------:R-:W-:-:S02]  /*c620*/  CS2R R8, SRZ ;  /* 0x0000000000087805 */ /* 0x000fc4000001ff00 */
[----:B------:R-:W-:Y:S02]  /*c630*/  LOP3.LUT R3, R3, 0xfffffff8, RZ, 0xc0, !PT ;  /* 0xfffffff803037812 */ /* 0x000fe400078ec0ff */
[----:B------:R-:W-:Y:S02]  /*c640*/  CS2R R12, SRZ ;  /* 0x00000000000c7805 */ /* 0x000fe4000001ff00 */
[----:B------:R-:W-:Y:S02]  /*c650*/  CS2R R20, SRZ ;  /* 0x0000000000147805 */ /* 0x000fe4000001ff00 */
[----:B------:R-:W-:Y:S02]  /*c660*/  CS2R R28, SRZ ;  /* 0x00000000001c7805 */ /* 0x000fe4000001ff00 */
[----:B------:R-:W-:Y:S01]  /*c670*/  CS2R R32, SRZ ;  /* 0x0000000000207805 */ /* 0x000fe2000001ff00 */
[----:B------:R-:W-:Y:S01]  /*c680*/  IMAD.IADD R3, R204, 0x1, -R3 ;  /* 0x00000001cc037824 */ /* 0x000fe200078e0a03 */
[----:B------:R-:W-:-:S02]  /*c690*/  CS2R R40, SRZ ;  /* 0x0000000000287805 */ /* 0x000fc4000001ff00 */
[----:B------:R-:W-:Y:S02]  /*c6a0*/  CS2R R30, SRZ ;  /* 0x00000000001e7805 */ /* 0x000fe4000001ff00 */
[----:B------:R-:W-:Y:S02]  /*c6b0*/  CS2R R24, SRZ ;  /* 0x0000000000187805 */ /* 0x000fe4000001ff00 */
[----:B----4-:R-:W-:Y:S02]  /*c6c0*/  CS2R R14, SRZ ;  /* 0x00000000000e7805 */ /* 0x010fe4000001ff00 */
[----:B------:R-:W-:Y:S02]  /*c6d0*/  LOP3.LUT P0, RZ, R3, 0x4, RZ, 0xc0, !PT ;  /* 0x0000000403ff7812 */ /* 0x000fe4000780c0ff */
[----:B------:R-:W-:Y:S02]  /*c6e0*/  CS2R R10, SRZ ;  /* 0x00000000000a7805 */ /* 0x000fe4000001ff00 */
[----:B------:R-:W-:-:S05]  /*c6f0*/  LOP3.LUT R3, R4, R219, RZ, 0x3c, !PT ;  /* 0x000000db04037212 */ /* 0x000fca00078e3cff */
[----:B------:R-:W-:-:S04]  /*c700*/  IMAD.IADD R3, R220, 0x1, R3 ;  /* 0x00000001dc037824 */ /* 0x000fc800078e0203 */
[----:B------:R-:W-:Y:S01]  /*c710*/  IMAD R3, R3, 0x2, R16 ;  /* 0x0000000203037824 */ /* 0x000fe200078e0210 */
[----:B------:R-:W-:Y:S06]  /*c720*/  @P1 BRA `(.L_x_5855) ;  /* 0x0000000400101947 */ /* 0x000fec0003800000 */
[----:B------:R-:W-:Y:S01]  /*c730*/  ULDC UR4, c[0x0][0x3f4] ;  /* 0x0000fd0000047ab9 */ /* 0x000fe20000000800 */
[----:B------:R-:W-:Y:S02]  /*c740*/  CS2R R38, SRZ ;  /* 0x0000000000267805 */ /* 0x000fe4000001ff00 */
[----:B------:R-:W-:Y:S02]  /*c750*/  ISETP.GE.AND P4, PT, R215, UR4, PT ;  /* 0x00000004d7007c0c */ /* 0x000fe4000bf86270 */
[----:B------:R-:W-:Y:S02]  /*c760*/  CS2R R40, SRZ ;  /* 0x0000000000287805 */ /* 0x000fe4000001ff00 */
[----:B------:R-:W-:Y:S02]  /*c770*/  ISETP.GE.AND P3, PT, R213, UR4, PT ;  /* 0x00000004d5007c0c */ /* 0x000fe4000bf66270 */
[----:B------:R-:W-:Y:S02]  /*c780*/  ISETP.GE.AND P2, PT, R214, UR4, PT ;  /* 0x00000004d6007c0c */ /* 0x000fe4000bf46270 */
[----:B------:R-:W-:-:S05]  /*c790*/  ISETP.GE.AND P1, PT, R212, UR4, PT ;  /* 0x00000004d4007c0c */ /* 0x000fca000bf26270 */
[C---:B------:R-:W-:Y:S01]  /*c7a0*/  @!P4 IMAD.SHL.U32 R24, R215.reuse, 0x2, RZ ;  /* 0x00000002d718c824 */ /* 0x040fe200078e00ff */
[----:B------:R-:W-:-:S03]  /*c7b0*/  @!P4 SHF.L.U64.HI R84, R215, 0x1, R84 ;  /* 0x00000001d754c819 */ /* 0x000fc60000010254 */
[C---:B------:R-:W-:Y:S01]  /*c7c0*/  @!P3 IMAD.SHL.U32 R14, R213.reuse, 0x2, RZ ;  /* 0x00000002d50eb824 */ /* 0x040fe200078e00ff */
[----:B------:R-:W-:Y:S01]  /*c7d0*/  @!P3 SHF.L.U64.HI R66, R213, 0x1, R66 ;  /* 0x00000001d542b819 */ /* 0x000fe20000010242 */
[----:B------:R-:W-:Y:S01]  /*c7e0*/  @!P2 IMAD.SHL.U32 R10, R214, 0x2, RZ ;  /* 0x00000002d60aa824 */ /* 0x000fe200078e00ff */
[CC--:B--2---:R-:W-:Y:S01]  /*c7f0*/  @!P4 IADD3 R28, P5, R69.reuse, R24.reuse, RZ ;  /* 0x00000018451cc210 */ /* 0x0c4fe20007fbe0ff */
[----:B------:R-:W-:Y:S01]  /*c800*/  @!P1 IMAD.SHL.U32 R4, R212, 0x2, RZ ;  /* 0x00000002d4049824 */ /* 0x000fe200078e00ff */
[----:B0-----:R-:W-:Y:S02]  /*c810*/  @!P4 IADD3 R24, P6, R62, R24, RZ ;  /* 0x000000183e18c210 */ /* 0x001fe40007fde0ff */
[----:B------:R-:W-:Y:S01]  /*c820*/  @!P2 SHF.L.U64.HI R67, R214, 0x1, R67 ;  /* 0x00000001d643a819 */ /* 0x000fe20000010243 */
[--C-:B------:R-:W-:Y:S01]  /*c830*/  @!P4 IMAD.X R29, R0, 0x1, R84.reuse, P5 ;  /* 0x00000001001dc824 */ /* 0x100fe200028e0654 */
[-C--:B------:R-:W-:Y:S01]  /*c840*/  @!P3 IADD3 R20, P5, R69, R14.reuse, RZ ;  /* 0x0000000e4514b210 */ /* 0x080fe20007fbe0ff */
[----:B---3--:R-:W-:Y:S01]  /*c850*/  @!P4 IMAD.X R25, R63, 0x1, R84, P6 ;  /* 0x000000013f19c824 */ /* 0x008fe200030e0654 */
[----:B------:R-:W-:-:S02]  /*c860*/  @!P3 IADD3 R14, P6, R62, R14, RZ ;  /* 0x0000000e3e0eb210 */ /* 0x000fc40007fde0ff */
[----:B------:R-:W-:Y:S01]  /*c870*/  @!P1 SHF.L.U64.HI R65, R212, 0x1, R65 ;  /* 0x00000001d4419819 */ /* 0x000fe20000010241 */
[--C-:B------:R-:W-:Y:S01]  /*c880*/  @!P3 IMAD.X R21, R0, 0x1, R66.reuse, P5 ;  /* 0x000000010015b824 */ /* 0x100fe200028e0642 */
[-C--:B------:R-:W-:Y:S01]  /*c890*/  @!P2 IADD3 R12, P5, R69, R10.reuse, RZ ;  /* 0x0000000a450ca210 */ /* 0x080fe20007fbe0ff */
[----:B------:R-:W-:Y:S01]  /*c8a0*/  @!P3 IMAD.X R15, R63, 0x1, R66, P6 ;  /* 0x000000013f0fb824 */ /* 0x000fe200030e0642 */
[----:B------:R-:W-:-:S03]  /*c8b0*/  @!P2 IADD3 R10, P6, R62, R10, RZ ;  /* 0x0000000a3e0aa210 */ /* 0x000fc60007fde0ff */
[--C-:B------:R-:W-:Y:S01]  /*c8c0*/  @!P2 IMAD.X R13, R0, 0x1, R67.reuse, P5 ;  /* 0x00000001000da824 */ /* 0x100fe200028e0643 */
[----:B------:R-:W-:Y:S01]  /*c8d0*/  @!P1 IADD3 R8, P5, R69, R4, RZ ;  /* 0x0000000445089210 */ /* 0x000fe20007fbe0ff */
[----:B------:R-:W-:Y:S01]  /*c8e0*/  @!P2 IMAD.X R11, R63, 0x1, R67, P6 ;  /* 0x000000013f0ba824 */ /* 0x000fe200030e0643 */
[----:B------:R-:W-:-:S03]  /*c8f0*/  ISETP.GE.AND P6, PT, R22, UR4, PT ;  /* 0x0000000416007c0c */ /* 0x000fc6000bfc6270 */
[----:B------:R-:W-:Y:S01]  /*c900*/  @!P1 IMAD.X R9, R0, 0x1, R65, P5 ;  /* 0x0000000100099824 */ /* 0x000fe200028e0641 */
[----:B------:R-:W-:-:S05]  /*c910*/  @!P1 IADD3 R4, P5, R62, R4, RZ ;  /* 0x000000043e049210 */ /* 0x000fca0007fbe0ff */
[----:B------:R-:W-:Y:S01]  /*c920*/  @!P1 IMAD.X R5, R63, 0x1, R65, P5 ;  /* 0x000000013f059824 */ /* 0x000fe200028e0641 */
[----:B------:R-:W-:-:S03]  /*c930*/  ISETP.GE.AND P5, PT, R216, UR4, PT ;  /* 0x00000004d8007c0c */ /* 0x000fc6000bfa6270 */
[----:B------:R-:W-:Y:S02]  /*c940*/  @!P6 IMAD.MOV.U32 R26, RZ, RZ, R69 ;  /* 0x000000ffff1ae224 */ /* 0x000fe400078e0045 */
[----:B------:R-:W-:Y:S02]  /*c950*/  @!P6 IMAD.MOV.U32 R27, RZ, RZ, R0 ;  /* 0x000000ffff1be224 */ /* 0x000fe400078e0000 */
[----:B------:R-:W-:Y:S02]  /*c960*/  @!P6 IMAD.MOV.U32 R6, RZ, RZ, R62 ;  /* 0x000000ffff06e224 */ /* 0x000fe400078e003e */
[----:B------:R-:W-:Y:S02]  /*c970*/  @!P6 IMAD.MOV.U32 R7, RZ, RZ, R63 ;  /* 0x000000ffff07e224 */ /* 0x000fe400078e003f */
[----:B------:R-:W-:-:S04]  /*c980*/  @!P6 IMAD.WIDE R64, R22, 0x2, R26 ;  /* 0x000000021640e825 */ /* 0x000fc800078e021a */
[----:B------:R-:W-:Y:S01]  /*c990*/  @!P6 IMAD.WIDE R66, R22, 0x2, R6 ;  /* 0x000000021642e825 */ /* 0x000fe200078e0206 */
[----:B------:R-:W-:Y:S01]  /*c9a0*/  SHF.R.S32.HI R7, RZ, 0x1f, R216 ;  /* 0x0000001fff077819 */ /* 0x000fe200000114d8 */
[----:B------:R-:W5:Y:S02]  /*c9b0*/  @!P6 LD.E.64 R38, desc[UR60][R64.64] ;  /* 0x0000003c4026e980 */ /* 0x000f64000c101b00 */
[C---:B------:R-:W-:Y:S01]  /*c9c0*/  @!P5 IMAD.SHL.U32 R26, R216.reuse, 0x2, RZ ;  /* 0x00000002d81ad824 */ /* 0x040fe200078e00ff */
[----:B------:R-:W-:Y:S01]  /*c9d0*/  @!P5 SHF.L.U64.HI R30, R216, 0x1, R7 ;  /* 0x00000001d81ed819 */ /* 0x000fe20000010207 */
[----:B------:R-:W5:Y:S03]  /*c9e0*/  @!P6 LD.E.64 R40, desc[UR60][R66.64] ;  /* 0x0000003c4228e980 */ /* 0x000f66000c101b00 */
[----:B------:R-:W-:-:S05]  /*c9f0*/  @!P5 IADD3 R6, P6, R69, R26, RZ ;  /* 0x0000001a4506d210 */ /* 0x000fca0007fde0ff */
[--C-:B------:R-:W-:Y:S01]  /*ca00*/  @!P5 IMAD.X R7, R0, 0x1, R30.reuse, P6 ;  /* 0x000000010007d824 */ /* 0x100fe200030e061e */
[----:B------:R-:W-:Y:S02]  /*ca10*/  @!P5 IADD3 R62, P6, R62, R26, RZ ;  /* 0x0000001a3e3ed210 */ /* 0x000fe40007fde0ff */
[----:B------:R-:W-:Y:S02]  /*ca20*/  CS2R R26, SRZ ;  /* 0x00000000001a7805 */ /* 0x000fe4000001ff00 */
[----:B------:R-:W-:Y:S01]  /*ca30*/  CS2R R32, SRZ ;  /* 0x0000000000207805 */ /* 0x000fe2000001ff00 */
[----:B------:R-:W-:Y:S01]  /*ca40*/  @!P5 IMAD.X R63, R63, 0x1, R30, P6 ;  /* 0x000000013f3fd824 */ /* 0x000fe200030e061e */
[----:B------:R-:W-:Y:S02]  /*ca50*/  CS2R R30, SRZ ;  /* 0x00000000001e7805 */ /* 0x000fe4000001ff00 */
[----:B------:R0:W5:Y:S04]  /*ca60*/  @!P4 LD.E.64 R26, desc[UR60][R28.64] ;  /* 0x0000003c1c1ac980 */ /* 0x000168000c101b00 */
[----:B------:R1:W5:Y:S04]  /*ca70*/  @!P4 LD.E.64 R32, desc[UR60][R24.64] ;  /* 0x0000003c1820c980 */ /* 0x000368000c101b00 */
[----:B------:R2:W5:Y:S01]  /*ca80*/  @!P3 LD.E.64 R30, desc[UR60][R20.64] ;  /* 0x0000003c141eb980 */ /* 0x000562000c101b00 */
[----:B0-----:R-:W-:-:S02]  /*ca90*/  CS2R R28, SRZ ;  /* 0x00000000001c7805 */ /* 0x001fc4000001ff00 */
[----:B-1----:R-:W-:-:S04]  /*caa0*/  CS2R R24, SRZ ;  /* 0x0000000000187805 */ /* 0x002fc8000001ff00 */
[----:B------:R0:W5:Y:S01]  /*cab0*/  @!P3 LD.E.64 R28, desc[UR60][R14.64] ;  /* 0x0000003c0e1cb980 */ /* 0x000162000c101b00 */
[----:B--2---:R-:W-:-:S03]  /*cac0*/  CS2R R20, SRZ ;  /* 0x0000000000147805 */ /* 0x004fc6000001ff00 */
[----:B------:R1:W5:Y:S04]  /*cad0*/  @!P2 LD.E.64 R24, desc[UR60][R12.64] ;  /* 0x0000003c0c18a980 */ /* 0x000368000c101b00 */
[----:B------:R2:W5:Y:S01]  /*cae0*/  @!P2 LD.E.64 R20, desc[UR60][R10.64] ;  /* 0x0000003c0a14a980 */ /* 0x000562000c101b00 */
[----:B0-----:R-:W-:Y:S02]  /*caf0*/  CS2R R14, SRZ ;  /* 0x00000000000e7805 */ /* 0x001fe4000001ff00 */
[----:B-1----:R-:W-:-:S04]  /*cb00*/  CS2R R12, SRZ ;  /* 0x00000000000c7805 */ /* 0x002fc8000001ff00 */
[----:B------:R0:W5:Y:S01]  /*cb10*/  @!P1 LD.E.64 R14, desc[UR60][R8.64] ;  /* 0x0000003c080e9980 */ /* 0x000162000c101b00 */
[----:B--2---:R-:W-:-:S03]  /*cb20*/  CS2R R10, SRZ ;  /* 0x00000000000a7805 */ /* 0x004fc6000001ff00 */
[----:B------:R1:W5:Y:S04]  /*cb30*/  @!P1 LD.E.64 R12, desc[UR60][R4.64] ;  /* 0x0000003c040c9980 */ /* 0x000368000c101b00 */
[----:B------:R1:W5:Y:S01]  /*cb40*/  @!P5 LD.E.64 R10, desc[UR60][R6.64] ;  /* 0x0000003c060ad980 */ /* 0x000362000c101b00 */
[----:B0-----:R-:W-:-:S06]  /*cb50*/  CS2R R8, SRZ ;  /* 0x0000000000087805 */ /* 0x001fcc000001ff00 */
[----:B------:R1:W5:Y:S02]  /*cb60*/  @!P5 LD.E.64 R8, desc[UR60][R62.64] ;  /* 0x0000003c3e08d980 */ /* 0x000364000c101b00 */
.L_x_5855:
[----:B------:R-:W-:Y:S05]  /*cb70*/  BSYNC B1 ;  /* 0x0000000000017941 */ /* 0x000fea0003800000 */
.L_x_5854:
[----:B-1----:R-:W-:Y:S01]  /*cb80*/  LEA.HI R4, R235, R235, RZ, 0x1 ;  /* 0x000000ebeb047211 */ /* 0x002fe200078f08ff */
[----:B-----5:R-:W-:Y:S01]  /*cb90*/  IMAD.MOV.U32 R5, RZ, RZ, R26 ;  /* 0x000000ffff057224 */ /* 0x020fe200078e001a */
[----:B------:R-:W-:Y:S01]  /*cba0*/  VIADDMNMX R71, R71, -R226, 0x80, PT ;  /* 0x0000008047477446 */ /* 0x000fe200038009e2 */
[C---:B------:R-:W-:Y:S01]  /*cbb0*/  VIADD R6, R3.reuse, 0x15400 ;  /* 0x0001540003067836 */ /* 0x040fe20000000000 */
[----:B------:R-:W-:Y:S01]  /*cbc0*/  LOP3.LUT R4, R4, 0xfffffffe, RZ, 0xc0, !PT ;  /* 0xfffffffe04047812 */ /* 0x000fe200078ec0ff */
[----:B0-----:R-:W-:Y:S01]  /*cbd0*/  VIADD R0, R3, 0x15440 ;  /* 0x0001544003007836 */ /* 0x001fe20000000000 */
[----:B------:R-:W-:Y:S01]  /*cbe0*/  PRMT R96, R5, 0x7610, R96 ;  /* 0x0000761005607816 */ /* 0x000fe20000000060 */
[----:B------:R-:W-:Y:S01]  /*cbf0*/  IMAD.MOV.U32 R5, RZ, RZ, R27 ;  /* 0x000000ffff057224 */ /* 0x000fe200078e001b */
[----:B------:R-:W-:Y:S01]  /*cc00*/  BSSY B1, `(.L_x_5856) ;  /* 0x0000032000017945 */ /* 0x000fe20003800000 */
[----:B------:R-:W-:Y:S01]  /*cc10*/  IMAD.IADD R4, R235, 0x1, -R4 ;  /* 0x00000001eb047824 */ /* 0x000fe200078e0a04 */
[----:B------:R-:W-:Y:S01]  /*cc20*/  ISETP.GE.AND P1, PT, R204, R71, PT ;  /* 0x00000047cc00720c */ /* 0x000fe20003f26270 */
[----:B------:R-:W-:Y:S01]  /*cc30*/  @P0 VIADD R0, R6, 0xffffffc0 ;  /* 0xffffffc006000836 */ /* 0x000fe20000000000 */
[----:B------:R-:W-:Y:S01]  /*cc40*/  PRMT R97, R5, 0x7610, R97 ;  /* 0x0000761005617816 */ /* 0x000fe20000000061 */
[----:B------:R-:W-:Y:S01]  /*cc50*/  IMAD.MOV.U32 R6, RZ, RZ, R38 ;  /* 0x000000ffff067224 */ /* 0x000fe200078e0026 */
[----:B------:R-:W-:Y:S01]  /*cc60*/  SHF.L.U32 R5, R4, 0x1f, RZ ;  /* 0x0000001f04057819 */ /* 0x000fe200000006ff */
[----:B------:R-:W-:-:S02]  /*cc70*/  IMAD.MOV.U32 R7, RZ, RZ, R39 ;  /* 0x000000ffff077224 */ /* 0x000fc400078e0027 */
[----:B------:R-:W-:Y:S01]  /*cc80*/  IMAD.MOV.U32 R4, RZ, RZ, R13 ;  /* 0x000000ffff047224 */ /* 0x000fe200078e000d */
[----:B------:R-:W0:Y:S01]  /*cc90*/  SYNCS.PHASECHK.TRANS64.TRYWAIT P0, [R16+URZ+0x36800], R5 ;  /* 0x03680005100075a7 */ /* 0x000e22000800017f */
        /* <DEDUP_REMOVED lines=8> */
[----:B---3--:R-:W-:Y:S01]  /*cd20*/  PRMT R63, R7, 0x7610, R63 ;  /* 0x00007610073f7816 */ /* 0x008fe2000000003f */
        /* <DEDUP_REMOVED lines=27> */
[----:B--2---:R-:W-:Y:S01]  /*cee0*/  PRMT R69, R7, 0x7610, R69 ;  /* 0x0000761007457816 */ /* 0x004fe20000000045 */
[----:B------:R-:W-:Y:S01]  /*cef0*/  IMAD.MOV.U32 R6, RZ, RZ, R11 ;  /* 0x000000ffff067224 */ /* 0x000fe200078e000b */
[----:B------:R-:W-:Y:S01]  /*cf00*/  PRMT R79, R64, 0x7610, R79 ;  /* 0x00007610404f7816 */ /* 0x000fe2000000004f */
[----:B0-----:R-:W-:Y:S06]  /*cf10*/  @!P0 BRA `(.L_x_5857) ;  /* 0x0000024c00ec8947 */ /* 0x001fec0003800000 */
.L_x_6147:
[----:B------:R-:W-:Y:S05]  /*cf20*/  BSYNC B1 ;  /* 0x0000000000017941 */ /* 0x000fea0003800000 */
.L_x_5856:
        /* <DEDUP_REMOVED lines=59> */
.L_x_5861:
[----:B------:R-:W-:Y:S05]  /*d2e0*/  BSYNC B2 ;  /* 0x0000000000027941 */ /* 0x000fea0003800000 */
.L_x_5860:
[----:B------:R-:W-:Y:S04]  /*d2f0*/  BSSY B2, `(.L_x_5862) ;  /* 0x0000030000027945 */ /* 0x000fe80003800000 */
[----:B------:R-:W-:Y:S05]  /*d300*/  @P1 BRA `(.L_x_5863) ;  /* 0x0000000000b81947 */ /* 0x000fea0003800000 */
[----:B0-----:R-:W0:Y:S01]  /*d310*/  LDS.128 R4, [R0] ;  /* 0x0000000000047984 */ /* 0x001e220000000c00 */
        /* <DEDUP_REMOVED lines=45> */
.L_x_5863:
[----:B------:R-:W-:Y:S05]  /*d5f0*/  BSYNC B2 ;  /* 0x0000000000027941 */ /* 0x000fea0003800000 */
.L_x_5862:
        /* <DEDUP_REMOVED lines=48> */
.L_x_5865:
[----:B------:R-:W-:Y:S05]  /*d900*/  BSYNC B2 ;  /* 0x0000000000027941 */ /* 0x000fea0003800000 */
.L_x_5864:
        /* <DEDUP_REMOVED lines=48> */
.L_x_5867:
[----:B------:R-:W-:Y:S05]  /*dc10*/  BSYNC B2 ;  /* 0x0000000000027941 */ /* 0x000fea0003800000 */
.L_x_5866:
        /* <DEDUP_REMOVED lines=48> */
.L_x_5869:
[----:B------:R-:W-:Y:S05]  /*df20*/  BSYNC B2 ;  /* 0x0000000000027941 */ /* 0x000fea0003800000 */
.L_x_5868:
        /* <DEDUP_REMOVED lines=22> */
[----:B------:R-:W-:Y:S01]  /*e090*/  FFMA.FTZ R47, R34, R43, R46 ;  /* 0x0000002b222f7223 */ /* 0x000fe2000001002e */
[-C--:B------:R-:W-:Y:S01]  /*e0a0*/  FMUL.FTZ R43, R37, R72.reuse ;  /* 0x00000048252b7220 */ /* 0x080fe20000410000 */
[----:B------:R-:W-:Y:S01]  /*e0b0*/  FFMA.FTZ R72, R36, R72, -R35 ;  /* 0x0000004824487223 */ /* 0x000fe20000010823 */
[----:B------:R-:W-:Y:S02]  /*e0c0*/  IMAD.U32 R7, R5, 0x10000, RZ ;  /* 0x0001000005077824 */ /* 0x000fe400078e00ff */
[----:B------:R-:W-:Y:S01]  /*e0d0*/  FFMA.FTZ R44, R34, R42, -R45 ;  /* 0x0000002a222c7223 */ /* 0x000fe2000001082d */
[----:B------:R-:W-:Y:S01]  /*e0e0*/  IMAD.U32 R35, R70, 0x10000, RZ ;  /* 0x0001000046237824 */ /* 0x000fe200078e00ff */
[----:B------:R-:W-:Y:S01]  /*e0f0*/  LOP3.LUT R4, R4, 0xffff0000, RZ, 0xc0, !PT ;  /* 0xffff000004047812 */ /* 0x000fe200078ec0ff */
[----:B------:R-:W-:Y:S01]  /*e100*/  IMAD.U32 R37, R73, 0x10000, RZ ;  /* 0x0001000049257824 */ /* 0x000fe200078e00ff */
[----:B------:R-:W-:Y:S01]  /*e110*/  LOP3.LUT R5, R5, 0xffff0000, RZ, 0xc0, !PT ;  /* 0xffff000005057812 */ /* 0x000fe200078ec0ff */
[----:B------:R-:W-:Y:S01]  /*e120*/  FFMA.FTZ R49, R36, R74, R43 ;  /* 0x0000004a24317223 */ /* 0x000fe2000001002b */
[----:B------:R-:W-:Y:S01]  /*e130*/  LOP3.LUT R34, R73, 0xffff0000, RZ, 0xc0, !PT ;  /* 0xffff000049227812 */ /* 0x000fe200078ec0ff */
[----:B------:R-:W-:Y:S01]  /*e140*/  FMUL.FTZ R43, R4, R37 ;  /* 0x00000025042b7220 */ /* 0x000fe20000410000 */
[----:B------:R-:W-:Y:S01]  /*e150*/  LOP3.LUT R70, R70, 0xffff0000, RZ, 0xc0, !PT ;  /* 0xffff000046467812 */ /* 0x000fe200078ec0ff */
[----:B------:R-:W-:-:S02]  /*e160*/  FMUL.FTZ R36, R4, R35 ;  /* 0x0000002304247220 */ /* 0x000fc40000410000 */
[C---:B------:R-:W-:Y:S01]  /*e170*/  FMUL.FTZ R42, R5.reuse, R34 ;  /* 0x00000022052a7220 */ /* 0x040fe20000410000 */
[C---:B------:R-:W-:Y:S01]  /*e180*/  FFMA.FTZ R4, R6.reuse, R35, -R43 ;  /* 0x0000002306047223 */ /* 0x040fe2000001082b */
[-C--:B------:R-:W-:Y:S01]  /*e190*/  FMUL.FTZ R45, R5, R70.reuse ;  /* 0x00000046052d7220 */ /* 0x080fe20000410000 */
[----:B------:R-:W-:Y:S01]  /*e1a0*/  FFMA.FTZ R37, R6, R37, R36 ;  /* 0x0000002506257223 */ /* 0x000fe20000010024 */
[----:B------:R-:W-:Y:S01]  /*e1b0*/  FFMA.FTZ R5, R7, R70, -R42 ;  /* 0x0000004607057223 */ /* 0x000fe2000001082a */
[----:B------:R-:W-:Y:S01]  /*e1c0*/  F2FP.BF16.F32.PACK_AB R6, R47, R44 ;  /* 0x0000002c2f06723e */ /* 0x000fe200000010ff */
[----:B------:R-:W-:Y:S01]  /*e1d0*/  FFMA.FTZ R34, R7, R34, R45 ;  /* 0x0000002207227223 */ /* 0x000fe2000001002d */
[----:B------:R-:W-:Y:S02]  /*e1e0*/  F2FP.BF16.F32.PACK_AB R7, R49, R72 ;  /* 0x000000483107723e */ /* 0x000fe400000010ff */
[----:B------:R-:W-:Y:S02]  /*e1f0*/  F2FP.BF16.F32.PACK_AB R4, R37, R4 ;  /* 0x000000042504723e */ /* 0x000fe400000010ff */
[----:B------:R-:W-:-:S05]  /*e200*/  F2FP.BF16.F32.PACK_AB R5, R34, R5 ;  /* 0x000000052205723e */ /* 0x000fca00000010ff */
[----:B------:R0:W-:Y:S02]  /*e210*/  STS.128 [R0+0x8000], R4 ;  /* 0x0080000400007388 */ /* 0x0001e40000000c00 */
.L_x_5859:
[----:B------:R-:W-:Y:S05]  /*e220*/  BSYNC B1 ;  /* 0x0000000000017941 */ /* 0x000fea0003800000 */
.L_x_5858:
        /* <DEDUP_REMOVED lines=57> */
.L_x_5872:
[----:B------:R-:W-:Y:S05]  /*e5c0*/  BSYNC B1 ;  /* 0x0000000000017941 */ /* 0x000fea0003800000 */
.L_x_5871:
[----:B------:R-:W-:Y:S04]  /*e5d0*/  BSSY B1, `(.L_x_5873) ;  /* 0x0000030000017945 */ /* 0x000fe80003800000 */
[----:B------:R-:W-:Y:S05]  /*e5e0*/  @P1 BRA `(.L_x_5874) ;  /* 0x0000000000b81947 */ /* 0x000fea0003800000 */
[----:B0-----:R-:W0:Y:S01]  /*e5f0*/  LDS.128 R4, [R0+0x2000] ;  /* 0x0020000000047984 */ /* 0x001e220000000c00 */
        /* <DEDUP_REMOVED lines=45> */
.L_x_5874:
[----:B------:R-:W-:Y:S05]  /*e8d0*/  BSYNC B1 ;  /* 0x0000000000017941 */ /* 0x000fea0003800000 */
.L_x_5873:
[----:B------:R-:W-:Y:S04]  /*e8e0*/  BSSY B1, `(.L_x_5875) ;  /* 0x0000030000017945 */ /* 0x000fe80003800000 */
[----:B------:R-:W-:Y:S05]  /*e8f0*/  @P2 BRA `(.L_x_5876) ;  /* 0x0000000000b82947 */ /* 0x000fea0003800000 */
[----:B01----:R-:W0:Y:S01]  /*e900*/  LDS.128 R4, [R3+0x1b400] ;  /* 0x01b4000003047984 */ /* 0x003e220000000c00 */
        /* <DEDUP_REMOVED lines=45> */
.L_x_5876:
[----:B------:R-:W-:Y:S05]  /*ebe0*/  BSYNC B1 ;  /* 0x0000000000017941 */ /* 0x000fea0003800000 */
.L_x_5875:
        /* <DEDUP_REMOVED lines=48> */
.L_x_5878:
[----:B------:R-:W-:Y:S05]  /*eef0*/  BSYNC B1 ;  /* 0x0000000000017941 */ /* 0x000fea0003800000 */
.L_x_5877:
        /* <DEDUP_REMOVED lines=23> */
[C---:B------:R-:W-:Y:S01]  /*f070*/  FFMA.FTZ R27, R12.reuse, R21, R26 ;  /* 0x000000150c1b7223 */ /* 0x040fe2000001001a */
[-C--:B------:R-:W-:Y:S01]  /*f080*/  FMUL.FTZ R21, R15, R79.reuse ;  /* 0x0000004f0f157220 */ /* 0x080fe20000410000 */
[C---:B------:R-:W-:Y:S02]  /*f090*/  IMAD.U32 R7, R5.reuse, 0x10000, RZ ;  /* 0x0001000005077824 */ /* 0x040fe400078e00ff */
[----:B------:R-:W-:Y:S01]  /*f0a0*/  FFMA.FTZ R24, R12, R20, -R25 ;  /* 0x000000140c187223 */ /* 0x000fe20000010819 */
        /* <DEDUP_REMOVED lines=21> */
.L_x_5880:
[----:B------:R-:W-:Y:S05]  /*f200*/  BSYNC B1 ;  /* 0x0000000000017941 */ /* 0x000fea0003800000 */
.L_x_5879:
        /* <DEDUP_REMOVED lines=18> */
[CC--:B------:R-:W-:Y:S01]  /*f330*/  FMUL.FTZ R13, R9.reuse, R12.reuse ;  /* 0x0000000c090d7220 */ /* 0x0c0fe20000410000 */
[----:B------:R-:W-:Y:S01]  /*f340*/  FMUL.FTZ R9, R9, R11 ;  /* 0x0000000b09097220 */ /* 0x000fe20000410000 */
[C---:B------:R-:W-:Y:S01]  /*f350*/  FMUL.FTZ R21, R7.reuse, R63 ;  /* 0x0000003f07157220 */ /* 0x040fe20000410000 */
[----:B------:R-:W-:Y:S02]  /*f360*/  IMAD.U32 R3, R4, 0x10000, RZ ;  /* 0x0001000004037824 */ /* 0x000fe400078e00ff */
[C---:B------:R-:W-:Y:S01]  /*f370*/  FFMA.FTZ R14, R8.reuse, R11, -R13 ;  /* 0x0000000b080e7223 */ /* 0x040fe2000001080d */
[----:B------:R-:W-:Y:S01]  /*f380*/  FFMA.FTZ R15, R8, R12, R9 ;  /* 0x0000000c080f7223 */ /* 0x000fe20000010009 */
[-C--:B------:R-:W-:Y:S01]  /*f390*/  FMUL.FTZ R9, R7, R65.reuse ;  /* 0x0000004107097220 */ /* 0x080fe20000410000 */
        /* <DEDUP_REMOVED lines=23> */
.L_x_5849:
        /* <DEDUP_REMOVED lines=8> */
[----:B------:R-:W-:Y:S02]  /*f590*/  IMAD.MOV.U32 R7, RZ, RZ, R31 ;  /* 0x000000ffff077224 */ /* 0x000fe400078e001f */
[----:B------:R-:W-:Y:S01]  /*f5a0*/  IMAD.IADD R73, R73, 0x1, -R38 ;  /* 0x0000000149497824 */ /* 0x000fe200078e0a26 */
[----:B------:R-:W-:-:S03]  /*f5b0*/  LEA.HI R69, R21, R206, RZ, 0x3 ;  /* 0x000000ce15457211 */ /* 0x000fc600078f18ff */
[----:B------:R-:W-:Y:S01]  /*f5c0*/  IMAD R3, R73, 0x40, R64 ;  /* 0x0000004049037824 */ /* 0x000fe200078e0240 */
        /* <DEDUP_REMOVED lines=19> */
[----:B------:R-:W-:Y:S01]  /*f700*/  SHF.R.S32.HI R0, RZ, 0x1f, R207 ;  /* 0x0000001fff007819 */ /* 0x000fe200000114cf */
[----:B------:R-:W-:Y:S01]  /*f710*/  IMAD.IADD R71, R7, 0x1, R71 ;  /* 0x0000000107477824 */ /* 0x000fe200078e0247 */
[----:B------:R-:W-:-:S02]  /*f720*/  LEA R70, P1, R6, UR6, 0x1 ;  /* 0x0000000606467c11 */ /* 0x000fc4000f8208ff */
[----:B------:R-:W-:Y:S02]  /*f730*/  LEA.HI R3, R0, R207, RZ, 0x3 ;  /* 0x000000cf00037211 */ /* 0x000fe400078f18ff */
[----:B------:R-:W-:Y:S02]  /*f740*/  LEA.HI.X R63, R4, UR5, R63, 0x1, P0 ;  /* 0x00000005043f7c11 */ /* 0x000fe400080f0c3f */
[----:B------:R-:W-:Y:S02]  /*f750*/  LEA.HI.X R71, R6, UR7, R71, 0x1, P1 ;  /* 0x0000000706477c11 */ /* 0x000fe400088f0c47 */
[----:B------:R-:W-:Y:S01]  /*f760*/  SHF.R.S32.HI R20, RZ, 0x3, R3 ;  /* 0x00000003ff147819 */ /* 0x000fe20000011403 */
[----:B------:R-:W-:Y:S06]  /*f770*/  BRA.DIV UR4, `(.L_x_5881) ;  /* 0x0000022604e87947 */ /* 0x000fec000b800000 */
[----:B------:R-:W0:Y:S04]  /*f780*/  SHFL.IDX PT, R5, R63, RZ, 0x1c1f ;  /* 0x001c1fff3f057589 */ /* 0x000e2800000e0000 */
[----:B------:R-:W1:Y:S04]  /*f790*/  SHFL.IDX PT, R4, R62, RZ, 0x1c1f ;  /* 0x001c1fff3e047589 */ /* 0x000e6800000e0000 */
[----:B------:R2:W3:Y:S04]  /*f7a0*/  SHFL.IDX PT, R7, R71, RZ, 0x1c1f ;  /* 0x001c1fff47077589 */ /* 0x0004e800000e0000 */
[----:B------:R2:W4:Y:S01]  /*f7b0*/  SHFL.IDX PT, R14, R70, RZ, 0x1c1f ;  /* 0x001c1fff460e7589 */ /* 0x00052200000e0000 */
[----:B0-----:R-:W-:-:S02]  /*f7c0*/  IMAD.MOV.U32 R9, RZ, RZ, R5 ;  /* 0x000000ffff097224 */ /* 0x001fc400078e0005 */
[----:B-12---:R-:W-:-:S07]  /*f7d0*/  IMAD.MOV.U32 R8, RZ, RZ, R4 ;  /* 0x000000ffff087224 */ /* 0x006fce00078e0004 */
.L_x_6153:
[----:B------:R-:W-:Y:S01]  /*f7e0*/  IMAD R75, R224, R75, RZ ;  /* 0x0000004be04b7224 */ /* 0x000fe200078e02ff */
[----:B------:R-:W-:Y:S01]  /*f7f0*/  BSSY B1, `(.L_x_5882) ;  /* 0x000002e000017945 */ /* 0x000fe20003800000 */
[----:B---3--:R-:W-:Y:S01]  /*f800*/  IMAD.MOV.U32 R15, RZ, RZ, R7 ;  /* 0x000000ffff0f7224 */ /* 0x008fe200078e0007 */
[----:B------:R-:W-:Y:S02]  /*f810*/  CS2R R44, SRZ ;  /* 0x00000000002c7805 */ /* 0x000fe4000001ff00 */
[----:B------:R-:W-:Y:S02]  /*f820*/  CS2R R46, SRZ ;  /* 0x00000000002e7805 */ /* 0x000fe4000001ff00 */
[----:B------:R-:W-:Y:S02]  /*f830*/  ISETP.GE.AND P0, PT, R64, R75, PT ;  /* 0x0000004b4000720c */ /* 0x000fe40003f06270 */
        /* <DEDUP_REMOVED lines=14> */
[----:B------:R-:W-:Y:S02]  /*f920*/  CS2R R34, SRZ ;  /* 0x0000000000227805 */ /* 0x000fe4000001ff00 */
[----:B------:R-:W-:Y:S02]  /*f930*/  ISETP.GE.AND P1, PT, R206, UR4, PT ;  /* 0x00000004ce007c0c */ /* 0x000fe4000bf26270 */
[----:B------:R-:W-:Y:S02]  /*f940*/  ISETP.GE.AND P2, PT, R207, UR4, PT ;  /* 0x00000004cf007c0c */ /* 0x000fe4000bf46270 */
[----:B------:R-:W-:-:S02]  /*f950*/  CS2R R44, SRZ ;  /* 0x00000000002c7805 */ /* 0x000fc4000001ff00 */
[----:B------:R-:W-:-:S03]  /*f960*/  CS2R R46, SRZ ;  /* 0x00000000002e7805 */ /* 0x000fc6000001ff00 */
[----:B------:R-:W-:-:S04]  /*f970*/  @!P0 IMAD.WIDE R10, R18, 0x2, R8 ;  /* 0x00000002120a8825 */ /* 0x000fc800078e0208 */
[----:B------:R-:W-:Y:S01]  /*f980*/  @!P1 IMAD.SHL.U32 R13, R72, 0x8, RZ ;  /* 0x00000008480d9824 */ /* 0x000fe200078e00ff */
[----:B------:R4:W5:Y:S01]  /*f990*/  @!P0 LD.E.128 R32, desc[UR60][R10.64] ;  /* 0x0000003c0a208980 */ /* 0x000962000c101d00 */
        /* <DEDUP_REMOVED lines=9> */
[----:B------:R-:W-:Y:S01]  /*fa30*/  CS2R R38, SRZ ;  /* 0x0000000000267805 */ /* 0x000fe2000001ff00 */
[--C-:B----4-:R-:W-:Y:S01]  /*fa40*/  @!P2 IMAD.WIDE R10, R25, 0x2, R14.reuse ;  /* 0x00000002190aa825 */ /* 0x110fe200078e020e */
        /* <DEDUP_REMOVED lines=8> */
.L_x_5883:
[----:B------:R-:W-:Y:S05]  /*fad0*/  BSYNC B1 ;  /* 0x0000000000017941 */ /* 0x000fea0003800000 */
.L_x_5882:
[----:B0----5:R-:W-:Y:S01]  /*fae0*/  IMAD.MOV.U32 R4, RZ, RZ, R44 ;  /* 0x000000ffff047224 */ /* 0x021fe200078e002c */
        /* <DEDUP_REMOVED lines=52> */
[----:B------:R-:W2:Y:S04]  /*fe30*/  SHFL.IDX PT, R71, R71, 0x1, 0x1c1f ;  /* 0x003c1f0047477f89 */ /* 0x000ea800000e0000 */
[----:B------:R-:W3:Y:S02]  /*fe40*/  SHFL.IDX PT, R70, R70, 0x1, 0x1c1f ;  /* 0x003c1f0046467f89 */ /* 0x000ee400000e0000 */
.L_x_6159:
[----:B------:R-:W-:Y:S01]  /*fe50*/  VIADD R64, R64, 0x40 ;  /* 0x0000004040407836 */ /* 0x000fe20000000000 */
[----:B------:R-:W-:Y:S01]  /*fe60*/  BSSY B1, `(.L_x_5885) ;  /* 0x000002c000017945 */ /* 0x000fe20003800000 */
[----:B------:R-:W-:Y:S02]  /*fe70*/  CS2R R6, SRZ ;  /* 0x0000000000067805 */ /* 0x000fe4000001ff00 */
[----:B------:R-:W-:Y:S02]  /*fe80*/  CS2R R8, SRZ ;  /* 0x0000000000087805 */ /* 0x000fe4000001ff00 */
[----:B------:R-:W-:Y:S02]  /*fe90*/  CS2R R10, SRZ ;  /* 0x00000000000a7805 */ /* 0x000fe4000001ff00 */
[----:B------:R-:W-:Y:S02]  /*fea0*/  ISETP.GE.AND P0, PT, R64, R75, PT ;  /* 0x0000004b4000720c */ /* 0x000fe40003f06270 */
[----:B------:R-:W-:-:S02]  /*feb0*/  CS2R R12, SRZ ;  /* 0x00000000000c7805 */ /* 0x000fc4000001ff00 */
[----:B----4-:R-:W-:Y:S02]  /*fec0*/  CS2R R14, SRZ ;  /* 0x00000000000e7805 */ /* 0x010fe4000001ff00 */
[----:B------:R-:W-:Y:S02]  /*fed0*/  CS2R R48, SRZ ;  /* 0x0000000000307805 */ /* 0x000fe4000001ff00 */
[----:B------:R-:W-:Y:S02]  /*fee0*/  CS2R R50, SRZ ;  /* 0x0000000000327805 */ /* 0x000fe4000001ff00 */
[----:B------:R-:W-:Y:S02]  /*fef0*/  CS2R R52, SRZ ;  /* 0x0000000000347805 */ /* 0x000fe4000001ff00 */
[----:B------:R-:W-:Y:S02]  /*ff00*/  CS2R R54, SRZ ;  /* 0x0000000000367805 */ /* 0x000fe4000001ff00 */
[----:B------:R-:W-:-:S02]  /*ff10*/  CS2R R56, SRZ ;  /* 0x0000000000387805 */ /* 0x000fc4000001ff00 */
        /* <DEDUP_REMOVED lines=9> */
[----:B------:R-:W-:Y:S02]  /*ffb0*/  CS2R R6, SRZ ;  /* 0x0000000000067805 */ /* 0x000fe4000001ff00 */
[----:B------:R-:W-:Y:S01]  /*ffc0*/  CS2R R52, SRZ ;  /* 0x0000000000347805 */ /* 0x000fe2000001ff00 */
[----:B01----:R-:W-:-:S04]  /*ffd0*/  @!P0 IMAD.WIDE R12, R18, 0x2, R62 ;  /* 0x00000002120c8825 */ /* 0x003fc800078e023e */
        /* <DEDUP_REMOVED lines=12> */
[--C-:B--23--:R-:W-:Y:S01]  /*100a0*/  @!P1 IMAD.WIDE R64, R65, 0x2, R70.reuse ;  /* 0x0000000241409825 */ /* 0x10cfe200078e0246 */
[----:B------:R4:W5:Y:S03]  /*100b0*/  @!P1 LD.E.128 R52, desc[UR60][R60.64] ;  /* 0x0000003c3c349980 */ /* 0x000966000c101d00 */
[--C-:B------:R-:W-:Y:S01]  /*100c0*/  @!P2 IMAD.WIDE R66, R67, 0x2, R70.reuse ;  /* 0x000000024342a825 */ /* 0x100fe200078e0246 */
[----:B------:R4:W5:Y:S03]  /*100d0*/  @!P1 LD.E.128 R8, desc[UR60][R64.64] ;  /* 0x0000003c40089980 */ /* 0x000966000c101d00 */
[----:B------:R-:W-:Y:S01]  /*100e0*/  @!P0 IMAD.WIDE R70, R18, 0x2, R70 ;  /* 0x0000000212468825 */ /* 0x000fe200078e0246 */
[----:B------:R4:W5:Y:S04]  /*100f0*/  @!P2 LD.E.128 R56, desc[UR60][R62.64] ;  /* 0x0000003c3e38a980 */ /* 0x000968000c101d00 */
[----:B------:R4:W5:Y:S04]  /*10100*/  @!P0 LD.E.128 R4, desc[UR60][R70.64] ;  /* 0x0000003c46048980 */ /* 0x000968000c101d00 */
[----:B------:R4:W5:Y:S02]  /*10110*/  @!P2 LD.E.128 R12, desc[UR60][R66.64] ;  /* 0x0000003c420ca980 */ /* 0x000964000c101d00 */
.L_x_5886:
[----:B------:R-:W-:Y:S05]  /*10120*/  BSYNC B1 ;  /* 0x0000000000017941 */ /* 0x000fea0003800000 */
.L_x_5885:
[----:B----4-:R-:W-:Y:S01]  /*10130*/  LEA.HI R60, R235, R235, RZ, 0x1 ;  /* 0x000000ebeb3c7211 */ /* 0x010fe200078f08ff */
[----:B-----5:R-:W-:Y:S01]  /*10140*/  IMAD.MOV.U32 R61, RZ, RZ, R4 ;  /* 0x000000ffff3d7224 */ /* 0x020fe200078e0004 */
[----:B--2---:R-:W-:Y:S01]  /*10150*/  VIADDMNMX R71, R75, -R226, 0x80, PT ;  /* 0x000000804b477446 */ /* 0x004fe200038009e2 */
[----:B-1----:R-:W-:Y:S01]  /*10160*/  IMAD.MOV.U32 R62, RZ, RZ, R5 ;  /* 0x000000ffff3e7224 */ /* 0x002fe200078e0005 */
[----:B------:R-:W-:Y:S01]  /*10170*/  LOP3.LUT R60, R60, 0xfffffffe, RZ, 0xc0, !PT ;  /* 0xfffffffe3c3c7812 */ /* 0x000fe200078ec0ff */
[----:B0-----:R-:W-:Y:S01]  /*10180*/  IMAD.MOV.U32 R63, RZ, RZ, R7 ;  /* 0x000000ffff3f7224 */ /* 0x001fe200078e0007 */
[----:B------:R-:W-:Y:S01]  /*10190*/  PRMT R100, R61, 0x7610, R100 ;  /* 0x000076103d647816 */ /* 0x000fe20000000064 */
[----:B------:R-:W-:Y:S01]  /*101a0*/  IMAD.MOV.U32 R61, RZ, RZ, R6 ;  /* 0x000000ffff3d7224 */ /* 0x000fe200078e0006 */
[----:B------:R-:W-:Y:S01]  /*101b0*/  PRMT R101, R62, 0x7610, R101 ;  /* 0x000076103e657816 */ /* 0x000fe20000000065 */
[----:B------:R-:W-:Y:S01]  /*101c0*/  IMAD.IADD R60, R235, 0x1, -R60 ;  /* 0x00000001eb3c7824 */ /* 0x000fe200078e0a3c */
        /* <DEDUP_REMOVED lines=8> */
[----:B------:R-:W0:Y:S01]  /*10250*/  SYNCS.PHASECHK.TRANS64.TRYWAIT P0, [R16+URZ+0x36800], R61 ;  /* 0x0368003d100075a7 */ /* 0x000e22000800017f */
        /* <DEDUP_REMOVED lines=27> */
[----:B------:R-:W-:Y:S01]  /*10410*/  IMAD.MOV.U32 R64, RZ, RZ, R57 ;  /* 0x000000ffff407224 */ /* 0x000fe200078e0039 */
[----:B------:R-:W-:Y:S01]  /*10420*/  PRMT R90, R60, 0x7610, R90 ;  /* 0x000076103c5a7816 */ /* 0x000fe2000000005a */
[----:B------:R-:W-:Y:S01]  /*10430*/  IMAD.MOV.U32 R60, RZ, RZ, R58 ;  /* 0x000000ffff3c7224 */ /* 0x000fe200078e003a */
[----:B------:R-:W-:Y:S01]  /*10440*/  PRMT R91, R62, 0x7610, R91 ;  /* 0x000076103e5b7816 */ /* 0x000fe2000000005b */
[----:B------:R-:W-:Y:S01]  /*10450*/  IMAD.MOV.U32 R62, RZ, RZ, R59 ;  /* 0x000000ffff3e7224 */ /* 0x000fe200078e003b */
[----:B------:R-:W-:-:S02]  /*10460*/  ISETP.GE.AND P1, PT, R204, R71, PT ;  /* 0x00000047cc00720c */ /* 0x000fc40003f26270 */
[----:B------:R-:W-:Y:S02]  /*10470*/  PRMT R78, R63, 0x7610, R78 ;  /* 0x000076103f4e7816 */ /* 0x000fe4000000004e */
[----:B------:R-:W-:Y:S01]  /*10480*/  PRMT R79, R64, 0x7610, R79 ;  /* 0x00007610404f7816 */ /* 0x000fe2000000004f */
[----:B0-----:R-:W-:Y:S08]  /*10490*/  @!P0 BRA `(.L_x_5888) ;  /* 0x0000021c008c8947 */ /* 0x001ff00003800000 */
.L_x_6160:
[----:B------:R-:W-:Y:S05]  /*104a0*/  BSYNC B1 ;  /* 0x0000000000017941 */ /* 0x000fea0003800000 */
.L_x_5887:
[----:B------:R-:W-:Y:S01]  /*104b0*/  BSSY B1, `(.L_x_5889) ;  /* 0x0000157000017945 */ /* 0x000fe20003800000 */
[----:B------:R-:W-:Y:S02]  /*104c0*/  PRMT R80, R60, 0x7610, R80 ;  /* 0x000076103c507816 */ /* 0x000fe40000000050 */
[----:B------:R-:W-:Y:S01]  /*104d0*/  PRMT R81, R62, 0x7610, R81 ;  /* 0x000076103e517816 */ /* 0x000fe20000000051 */
[----:B------:R-:W-:Y:S06]  /*104e0*/  @P1 BRA `(.L_x_5890) ;  /* 0x00000014004c1947 */ /* 0x000fec0003800000 */
[----:B------:R-:W1:Y:S01]  /*104f0*/  LDC R75, c[0x0][0x3f4] ;  /* 0x0000fd00ff4b7b82 */ /* 0x000e620000000800 */
[----:B------:R-:W-:Y:S01]  /*10500*/  BSSY B2, `(.L_x_5891) ;  /* 0x000006f000027945 */ /* 0x000fe20003800000 */
        /* <DEDUP_REMOVED lines=8> */
[-C--:B0-----:R-:W-:Y:S02]  /*10590*/  LOP3.LUT R61, R60, R219.reuse, RZ, 0x3c, !PT ;  /* 0x000000db3c3d7212 */ /* 0x081fe400078e3cff */
[----:B------:R-:W-:Y:S02]  /*105a0*/  LEA.HI R65, R65, R62, RZ, 0x3 ;  /* 0x0000003e41417211 */ /* 0x000fe400078f18ff */
[----:B------:R-:W-:Y:S01]  /*105b0*/  LOP3.LUT R60, R218, 0x38, R63, 0xf8, !PT ;  /* 0x00000038da3c7812 */ /* 0x000fe200078ef83f */
[----:B------:R-:W-:Y:S01]  /*105c0*/  IMAD.IADD R61, R220, 0x1, R61 ;  /* 0x00000001dc3d7824 */ /* 0x000fe200078e023d */
[----:B------:R-:W-:Y:S01]  /*105d0*/  SHF.R.U64 R119, R44, 0x10, R45 ;  /* 0x000000102c777819 */ /* 0x000fe2000000122d */
[----:B------:R-:W-:Y:S01]  /*105e0*/  IMAD.SHL.U32 R65, R65, 0x400, RZ ;  /* 0x0000040041417824 */ /* 0x000fe200078e00ff */
[----:B------:R-:W-:Y:S01]  /*105f0*/  LOP3.LUT R60, R60, R219, RZ, 0x3c, !PT ;  /* 0x000000db3c3c7212 */ /* 0x000fe200078e3cff */
[----:B------:R-:W-:Y:S01]  /*10600*/  IMAD R82, R61, 0x2, R16 ;  /* 0x000000023d527824 */ /* 0x000fe200078e0210 */
[----:B------:R-:W-:-:S02]  /*10610*/  SHF.R.U64 R121, R32, 0x10, R33 ;  /* 0x0000001020797819 */ /* 0x000fc40000001221 */
[----:B------:R-:W-:Y:S02]  /*10620*/  LOP3.LUT R65, R65, 0x7fffe000, RZ, 0xc0, !PT ;  /* 0x7fffe00041417812 */ /* 0x000fe400078ec0ff */
[----:B------:R-:W-:Y:S02]  /*10630*/  PRMT R118, R118, 0x5410, R119 ;  /* 0x0000541076767816 */ /* 0x000fe40000000077 */
[----:B------:R-:W-:Y:S02]  /*10640*/  IADD3 R65, R60, R65, R220 ;  /* 0x000000413c417210 */ /* 0x000fe40007ffe0dc */
[----:B------:R-:W0:Y:S01]  /*10650*/  LDS.128 R60, [R82+0x15400] ;  /* 0x01540000523c7984 */ /* 0x000e220000000c00 */
[----:B------:R-:W-:Y:S01]  /*10660*/  SHF.R.U32.HI R32, RZ, 0x10, R33 ;  /* 0x00000010ff207819 */ /* 0x000fe20000011621 */
[----:B------:R-:W-:Y:S01]  /*10670*/  IMAD.U32 R126, R118, 0x10000, RZ ;  /* 0x00010000767e7824 */ /* 0x000fe200078e00ff */
[--C-:B------:R-:W-:Y:S01]  /*10680*/  SHF.R.U64 R33, R34, 0x10, R35.reuse ;  /* 0x0000001022217819 */ /* 0x100fe20000001223 */
[----:B------:R-:W-:Y:S01]  /*10690*/  IMAD R83, R65, 0x2, R16 ;  /* 0x0000000241537824 */ /* 0x000fe200078e0210 */
[----:B------:R-:W-:-:S02]  /*106a0*/  SHF.R.U32.HI R116, RZ, 0x10, R35 ;  /* 0x00000010ff747819 */ /* 0x000fc40000011623 */
[----:B------:R-:W-:Y:S02]  /*106b0*/  PRMT R34, R78, 0x5432, R121 ;  /* 0x000054324e227816 */ /* 0x000fe40000000079 */
[----:B------:R-:W1:Y:S01]  /*106c0*/  LDS.128 R64, [R83+0x15400] ;  /* 0x0154000053407984 */ /* 0x000e620000000c00 */
[----:B------:R-:W-:Y:S02]  /*106d0*/  SHF.R.U32.HI R117, RZ, 0x10, R45 ;  /* 0x00000010ff757819 */ /* 0x000fe4000001162d */
[--C-:B------:R-:W-:Y:S01]  /*106e0*/  SHF.R.U32.HI R44, RZ, 0x10, R47.reuse ;  /* 0x00000010ff2c7819 */ /* 0x100fe2000001162f */
[----:B------:R-:W-:Y:S01]  /*106f0*/  IMAD.U32 R125, R34, 0x10000, RZ ;  /* 0x00010000227d7824 */ /* 0x000fe200078e00ff */
[----:B------:R-:W-:Y:S02]  /*10700*/  SHF.R.U64 R45, R46, 0x10, R47 ;  /* 0x000000102e2d7819 */ /* 0x000fe4000000122f */
[----:B------:R-:W-:Y:S02]  /*10710*/  PRMT R35, R81, 0x5432, R116 ;  /* 0x0000543251237816 */ /* 0x000fe40000000074 */
[----:B------:R-:W-:-:S02]  /*10720*/  PRMT R32, R79, 0x5432, R32 ;  /* 0x000054324f207816 */ /* 0x000fc40000000020 */
[----:B------:R-:W-:Y:S02]  /*10730*/  PRMT R46, R74, 0x5432, R117 ;  /* 0x000054324a2e7816 */ /* 0x000fe40000000075 */
[----:B------:R-:W-:Y:S02]  /*10740*/  PRMT R44, R77, 0x5432, R44 ;  /* 0x000054324d2c7816 */ /* 0x000fe4000000002c */
[----:B------:R-:W-:Y:S01]  /*10750*/  LOP3.LUT R34, R34, 0xffff0000, RZ, 0xc0, !PT ;  /* 0xffff000022227812 */ /* 0x000fe200078ec0ff */
[C---:B------:R-:W-:Y:S01]  /*10760*/  IMAD.U32 R127, R46.reuse, 0x10000, RZ ;  /* 0x000100002e7f7824 */ /* 0x040fe200078e00ff */
[----:B------:R-:W-:Y:S02]  /*10770*/  LOP3.LUT R46, R46, 0xffff0000, RZ, 0xc0, !PT ;  /* 0xffff00002e2e7812 */ /* 0x000fe400078ec0ff */
        /* <DEDUP_REMOVED lines=15> */
[C---:B------:R-:W-:Y:S01]  /*10870*/  IMAD.U32 R124, R67.reuse, 0x10000, RZ ;  /* 0x00010000437c7824 */ /* 0x040fe200078e00ff */
[----:B------:R-:W-:Y:S01]  /*10880*/  LOP3.LUT R66, R67, 0xffff0000, RZ, 0xc0, !PT ;  /* 0xffff000043427812 */ /* 0x000fe200078ec0ff */
[----:B------:R-:W-:Y:S01]  /*10890*/  FMUL.FTZ R130, R120, R125 ;  /* 0x0000007d78827220 */ /* 0x000fe20000410000 */
[----:B------:R-:W-:-:S02]  /*108a0*/  IMAD.U32 R123, R65, 0x10000, RZ ;  /* 0x00010000417b7824 */ /* 0x000fc400078e00ff */
[C---:B------:R-:W-:Y:S01]  /*108b0*/  FFMA.FTZ R67, R119.reuse, R125, -R128 ;  /* 0x0000007d77437223 */ /* 0x040fe20000010880 */
[----:B------:R-:W-:Y:S02]  /*108c0*/  IMAD.U32 R120, R32, 0x10000, RZ ;  /* 0x0001000020787824 */ /* 0x000fe400078e00ff */
[----:B------:R-:W-:Y:S01]  /*108d0*/  FFMA.FTZ R119, R119, R126, R130 ;  /* 0x0000007e77777223 */ /* 0x000fe20000010082 */
[----:B------:R-:W-:Y:S02]  /*108e0*/  IMAD.U32 R128, R44, 0x10000, RZ ;  /* 0x000100002c807824 */ /* 0x000fe400078e00ff */
[C---:B------:R-:W-:Y:S01]  /*108f0*/  FMUL.FTZ R129, R123.reuse, R127 ;  /* 0x0000007f7b817220 */ /* 0x040fe20000410000 */
[----:B------:R-:W-:Y:S01]  /*10900*/  FMUL.FTZ R131, R123, R120 ;  /* 0x000000787b837220 */ /* 0x000fe20000410000 */
[----:B------:R-:W-:Y:S02]  /*10910*/  IMAD.U32 R125, R35, 0x10000, RZ ;  /* 0x00010000237d7824 */ /* 0x000fe400078e00ff */
[----:B------:R-:W-:Y:S01]  /*10920*/  FMUL.FTZ R126, R124, R128 ;  /* 0x000000807c7e7220 */ /* 0x000fe20000410000 */
[----:B------:R-:W-:Y:S01]  /*10930*/  LOP3.LUT R123, R118, 0xffff0000, RZ, 0xc0, !PT ;  /* 0xffff0000767b7812 */ /* 0x000fe200078ec0ff */
[----:B------:R-:W-:Y:S01]  /*10940*/  FFMA.FTZ R120, R122, R120, -R129 ;  /* 0x000000787a787223 */ /* 0x000fe20000010881 */
[-C--:B------:R-:W-:Y:S01]  /*10950*/  FMUL.FTZ R129, R124, R125.reuse ;  /* 0x0000007d7c817220 */ /* 0x080fe20000410000 */
[----:B------:R-:W-:Y:S01]  /*10960*/  FFMA.FTZ R118, R121, R125, -R126 ;  /* 0x0000007d79767223 */ /* 0x000fe2000001087e */
[----:B------:R-:W-:Y:S01]  /*10970*/  LOP3.LUT R65, R65, 0xffff0000, RZ, 0xc0, !PT ;  /* 0xffff000041417812 */ /* 0x000fe200078ec0ff */
[C---:B------:R-:W-:Y:S01]  /*10980*/  FMUL.FTZ R125, R117.reuse, R123 ;  /* 0x0000007b757d7220 */ /* 0x040fe20000410000 */
[----:B------:R-:W-:Y:S01]  /*10990*/  LOP3.LUT R124, R32, 0xffff0000, RZ, 0xc0, !PT ;  /* 0xffff0000207c7812 */ /* 0x000fe200078ec0ff */
[----:B------:R-:W-:Y:S01]  /*109a0*/  FFMA.FTZ R122, R122, R127, R131 ;  /* 0x0000007f7a7a7223 */ /* 0x000fe20000010083 */
[-C--:B------:R-:W-:Y:S01]  /*109b0*/  FMUL.FTZ R127, R117, R34.reuse ;  /* 0x00000022757f7220 */ /* 0x080fe20000410000 */
[C---:B------:R-:W-:Y:S01]  /*109c0*/  FFMA.FTZ R32, R116.reuse, R34, -R125 ;  /* 0x0000002274207223 */ /* 0x040fe2000001087d */
[----:B------:R-:W-:Y:S01]  /*109d0*/  FFMA.FTZ R121, R121, R128, R129 ;  /* 0x0000008079797223 */ /* 0x000fe20000010081 */
[C---:B------:R-:W-:Y:S01]  /*109e0*/  FMUL.FTZ R34, R65.reuse, R46 ;  /* 0x0000002e41227220 */ /* 0x040fe20000410000 */
[-C--:B------:R-:W-:Y:S01]  /*109f0*/  FMUL.FTZ R129, R65, R124.reuse ;  /* 0x0000007c41817220 */ /* 0x080fe20000410000 */
        /* <DEDUP_REMOVED lines=8> */
[----:B------:R-:W-:Y:S01]  /*10a80*/  LOP3.LUT R33, R44, 0xffff0000, RZ, 0xc0, !PT ;  /* 0xffff00002c217812 */ /* 0x000fe200078ec0ff */
[C---:B------:R-:W-:Y:S01]  /*10a90*/  FMUL.FTZ R123, R64.reuse, R125 ;  /* 0x0000007d407b7220 */ /* 0x040fe20000410000 */
[----:B------:R-:W-:Y:S01]  /*10aa0*/  FMUL.FTZ R61, R64, R117 ;  /* 0x00000075403d7220 */ /* 0x000fe20000410000 */
[C---:B------:R-:W-:Y:S01]  /*10ab0*/  FMUL.FTZ R44, R63.reuse, R46 ;  /* 0x0000002e3f2c7220 */ /* 0x040fe20000410000 */
[-C--:B------:R-:W-:Y:S01]  /*10ac0*/  FMUL.FTZ R63, R63, R34.reuse ;  /* 0x000000223f3f7220 */ /* 0x080fe20000410000 */
[C---:B------:R-:W-:Y:S01]  /*10ad0*/  FMUL.FTZ R45, R66.reuse, R33 ;  /* 0x00000021422d7220 */ /* 0x040fe20000410000 */
        /* <DEDUP_REMOVED lines=13> */
[----:B------:R1:W-:Y:S01]  /*10bb0*/  STS.128 [R82+0x15400], R32 ;  /* 0x0154002052007388 */ /* 0x0003e20000000c00 */
[----:B------:R-:W-:-:S02]  /*10bc0*/  F2FP.BF16.F32.PACK_AB R46, R46, R61 ;  /* 0x0000003d2e2e723e */ /* 0x000fc400000010ff */
[----:B------:R-:W-:-:S05]  /*10bd0*/  F2FP.BF16.F32.PACK_AB R47, R66, R121 ;  /* 0x00000079422f723e */ /* 0x000fca00000010ff */
[----:B------:R1:W-:Y:S02]  /*10be0*/  STS.128 [R83+0x15400], R44 ;  /* 0x0154002c53007388 */ /* 0x0003e40000000c00 */
.L_x_5892:
[----:B------:R-:W-:Y:S05]  /*10bf0*/  BSYNC B2 ;  /* 0x0000000000027941 */ /* 0x000fea0003800000 */
.L_x_5891:
[----:B------:R-:W-:Y:S04]  /*10c00*/  BSSY B2, `(.L_x_5893) ;  /* 0x0000071000027945 */ /* 0x000fe80003800000 */
[----:B------:R-:W-:Y:S05]  /*10c10*/  @P1 BRA `(.L_x_5894) ;  /* 0x0000000400bc1947 */ /* 0x000fea0003800000 */
[----:B-1----:R-:W2:Y:S01]  /*10c20*/  LDL R32, [R1+0x4c] ;  /* 0x00004c0001207983 */ /* 0x002ea20000100800 */
[----:B------:R-:W-:Y:S02]  /*10c30*/  LEA.HI R34, R21, R206, RZ, 0x6 ;  /* 0x000000ce15227211 */ /* 0x000fe400078f30ff */
[----:B------:R-:W-:Y:S02]  /*10c40*/  LOP3.LUT R44, R218, 0x38, R69, 0xf8, !PT ;  /* 0x00000038da2c7812 */ /* 0x000fe400078ef845 */
[----:B------:R-:W-:Y:S01]  /*10c50*/  SHF.R.U64 R62, R30, 0x10, R31 ;  /* 0x000000101e3e7819 */ /* 0x000fe2000000121f */
[----:B------:R-:W-:Y:S01]  /*10c60*/  IMAD.SHL.U32 R35, R34, 0x80, RZ ;  /* 0x0000008022237824 */ /* 0x000fe200078e00ff */
[----:B------:R-:W-:Y:S02]  /*10c70*/  LOP3.LUT R44, R44, R219, RZ, 0x3c, !PT ;  /* 0x000000db2c2c7212 */ /* 0x000fe400078e3cff */
[----:B------:R-:W-:Y:S02]  /*10c80*/  SHF.R.U64 R30, R40, 0x10, R41 ;  /* 0x00000010281e7819 */ /* 0x000fe40000001229 */
[----:B------:R-:W-:-:S02]  /*10c90*/  LOP3.LUT R35, R35, 0xffffe000, RZ, 0xc0, !PT ;  /* 0xffffe00023237812 */ /* 0x000fc400078ec0ff */
[----:B------:R-:W-:Y:S02]  /*10ca0*/  SHF.R.U64 R64, R28, 0x10, R29 ;  /* 0x000000101c407819 */ /* 0x000fe4000000121d */
[----:B------:R-:W-:Y:S02]  /*10cb0*/  IADD3 R35, R44, R35, R220 ;  /* 0x000000232c237210 */ /* 0x000fe40007ffe0dc */
[----:B------:R-:W-:Y:S02]  /*10cc0*/  SHF.R.U32.HI R31, RZ, 0x10, R31 ;  /* 0x00000010ff1f7819 */ /* 0x000fe4000001161f */
[----:B------:R-:W-:Y:S02]  /*10cd0*/  SHF.R.U32.HI R41, RZ, 0x10, R41 ;  /* 0x00000010ff297819 */ /* 0x000fe40000011629 */
[----:B------:R-:W-:Y:S02]  /*10ce0*/  PRMT R109, R109, 0x5410, R30 ;  /* 0x000054106d6d7816 */ /* 0x000fe4000000001e */
[----:B------:R-:W-:-:S02]  /*10cf0*/  PRMT R115, R115, 0x5410, R64 ;  /* 0x0000541073737816 */ /* 0x000fc40000000040 */
[----:B------:R-:W-:Y:S01]  /*10d00*/  SHF.R.U32.HI R29, RZ, 0x10, R29 ;  /* 0x00000010ff1d7819 */ /* 0x000fe2000001161d */
[----:B------:R-:W-:Y:S01]  /*10d10*/  IMAD.U32 R64, R109, 0x10000, RZ ;  /* 0x000100006d407824 */ /* 0x000fe200078e00ff */
[----:B------:R-:W-:Y:S02]  /*10d20*/  SHF.R.U64 R28, R42, 0x10, R43 ;  /* 0x000000102a1c7819 */ /* 0x000fe4000000122b */
[----:B------:R-:W-:Y:S02]  /*10d30*/  PRMT R112, R112, 0x5410, R31 ;  /* 0x0000541070707816 */ /* 0x000fe4000000001f */
[----:B------:R-:W-:Y:S02]  /*10d40*/  PRMT R110, R110, 0x5410, R41 ;  /* 0x000054106e6e7816 */ /* 0x000fe40000000029 */
[----:B------:R-:W-:Y:S02]  /*10d50*/  SHF.R.U32.HI R43, RZ, 0x10, R43 ;  /* 0x00000010ff2b7819 */ /* 0x000fe4000001162b */
[----:B------:R-:W-:Y:S01]  /*10d60*/  PRMT R114, R114, 0x5410, R29 ;  /* 0x0000541072727816 */ /* 0x000fe2000000001d */
[----:B------:R-:W-:Y:S01]  /*10d70*/  IMAD.U32 R65, R110, 0x10000, RZ ;  /* 0x000100006e417824 */ /* 0x000fe200078e00ff */
[----:B------:R-:W-:-:S02]  /*10d80*/  PRMT R113, R113, 0x5410, R62 ;  /* 0x0000541071717816 */ /* 0x000fc4000000003e */
[----:B------:R-:W-:Y:S02]  /*10d90*/  PRMT R111, R111, 0x5410, R28 ;  /* 0x000054106f6f7816 */ /* 0x000fe4000000001c */
[----:B------:R-:W-:Y:S02]  /*10da0*/  PRMT R108, R108, 0x5410, R43 ;  /* 0x000054106c6c7816 */ /* 0x000fe4000000002b */
[----:B------:R-:W-:Y:S02]  /*10db0*/  LOP3.LUT R109, R109, 0xffff0000, RZ, 0xc0, !PT ;  /* 0xffff00006d6d7812 */ /* 0x000fe400078ec0ff */
[----:B------:R-:W-:Y:S01]  /*10dc0*/  LOP3.LUT R110, R110, 0xffff0000, RZ, 0xc0, !PT ;  /* 0xffff00006e6e7812 */ /* 0x000fe200078ec0ff */
[----:B------:R-:W-:Y:S01]  /*10dd0*/  IMAD.U32 R66, R108, 0x10000, RZ ;  /* 0x000100006c427824 */ /* 0x000fe200078e00ff */
[----:B--2---:R-:W-:Y:S02]  /*10de0*/  R2UR UR4, R32 ;  /* 0x00000000200472ca */ /* 0x004fe400000e0000 */
[----:B------:R-:W-:-:S04]  /*10df0*/  LEA.HI R32, R75, R72, RZ, 0x1d ;  /* 0x000000484b207211 */ /* 0x000fc800078fe8ff */
[----:B------:R-:W-:-:S04]  /*10e00*/  SHF.R.S32.HI R33, RZ, 0x1f, R32 ;  /* 0x0000001fff217819 */ /* 0x000fc80000011420 */
[----:B------:R-:W-:Y:S01]  /*10e10*/  LEA.HI R34, R33, R32, RZ, 0x3 ;  /* 0x0000002021227211 */ /* 0x000fe200078f18ff */
[----:B------:R-:W-:Y:S02]  /*10e20*/  IMAD.SHL.U32 R33, R32, 0x8, RZ ;  /* 0x0000000820217824 */ /* 0x000fe400078e00ff */
[----:B------:R-:W-:Y:S02]  /*10e30*/  LEA R60, R35, UR4, 0x1 ;  /* 0x00000004233c7c11 */ /* 0x000fe4000f8e08ff */
[----:B------:R-:W-:Y:S01]  /*10e40*/  IMAD.SHL.U32 R34, R34, 0x400, RZ ;  /* 0x0000040022227824 */ /* 0x000fe200078e00ff */
[----:B------:R-:W-:-:S04]  /*10e50*/  LOP3.LUT R32, R218, 0x38, R33, 0xf8, !PT ;  /* 0x00000038da207812 */ /* 0x000fc800078ef821 */
[----:B------:R-:W-:Y:S02]  /*10e60*/  LOP3.LUT R32, R32, R219, RZ, 0x3c, !PT ;  /* 0x000000db20207212 */ /* 0x000fe400078e3cff */
[----:B------:R-:W-:-:S04]  /*10e70*/  LOP3.LUT R33, R34, 0x7fffe000, RZ, 0xc0, !PT ;  /* 0x7fffe00022217812 */ /* 0x000fc800078ec0ff */
[----:B0-----:R-:W-:Y:S02]  /*10e80*/  IADD3 R61, R32, R33, R220 ;  /* 0x00000021203d7210 */ /* 0x001fe40007ffe0dc */
[----:B------:R-:W0:Y:S03]  /*10e90*/  LDS.128 R32, [R60] ;  /* 0x000000003c207984 */ /* 0x000e260000000c00 */
[----:B------:R-:W-:-:S05]  /*10ea0*/  IMAD R61, R61, 0x2, R16 ;  /* 0x000000023d3d7824 */ /* 0x000fca00078e0210 */
[----:B------:R-:W1:Y:S01]  /*10eb0*/  LDS.128 R44, [R61+0x15400] ;  /* 0x015400003d2c7984 */ /* 0x000e620000000c00 */
[C---:B0-----:R-:W-:Y:S01]  /*10ec0*/  IMAD.U32 R40, R32.reuse, 0x10000, RZ ;  /* 0x0001000020287824 */ /* 0x041fe200078e00ff */
[----:B------:R-:W-:Y:S01]  /*10ed0*/  LOP3.LUT R41, R32, 0xffff0000, RZ, 0xc0, !PT ;  /* 0xffff000020297812 */ /* 0x000fe200078ec0ff */
[----:B------:R-:W-:Y:S01]  /*10ee0*/  IMAD.U32 R32, R115, 0x10000, RZ ;  /* 0x0001000073207824 */ /* 0x000fe200078e00ff */
[C---:B------:R-:W-:Y:S01]  /*10ef0*/  LOP3.LUT R28, R34.reuse, 0xffff0000, RZ, 0xc0, !PT ;  /* 0xffff0000221c7812 */ /* 0x040fe200078ec0ff */
[----:B------:R-:W-:Y:S01]  /*10f00*/  IMAD.U32 R29, R34, 0x10000, RZ ;  /* 0x00010000221d7824 */ /* 0x000fe200078e00ff */
[C---:B------:R-:W-:Y:S01]  /*10f10*/  LOP3.LUT R34, R35.reuse, 0xffff0000, RZ, 0xc0, !PT ;  /* 0xffff000023227812 */ /* 0x040fe200078ec0ff */
[----:B------:R-:W-:Y:S01]  /*10f20*/  IMAD.U32 R43, R35, 0x10000, RZ ;  /* 0x00010000232b7824 */ /* 0x000fe200078e00ff */
[----:B------:R-:W-:Y:S01]  /*10f30*/  LOP3.LUT R115, R115, 0xffff0000, RZ, 0xc0, !PT ;  /* 0xffff000073737812 */ /* 0x000fe200078ec0ff */
[----:B-1----:R-:W-:Y:S01]  /*10f40*/  IMAD.U32 R31, R44, 0x10000, RZ ;  /* 0x000100002c1f7824 */ /* 0x002fe200078e00ff */
[C---:B------:R-:W-:Y:S01]  /*10f50*/  LOP3.LUT R30, R46.reuse, 0xffff0000, RZ, 0xc0, !PT ;  /* 0xffff00002e1e7812 */ /* 0x040fe200078ec0ff */
[----:B------:R-:W-:Y:S01]  /*10f60*/  IMAD.U32 R62, R46, 0x10000, RZ ;  /* 0x000100002e3e7824 */ /* 0x000fe200078e00ff */
[----:B------:R-:W-:Y:S01]  /*10f70*/  LOP3.LUT R46, R47, 0xffff0000, RZ, 0xc0, !PT ;  /* 0xffff00002f2e7812 */ /* 0x000fe200078ec0ff */
[----:B------:R-:W-:Y:S01]  /*10f80*/  FMUL.FTZ R67, R31, R64 ;  /* 0x000000401f437220 */ /* 0x000fe20000410000 */
[----:B------:R-:W-:-:S02]  /*10f90*/  IMAD.U32 R63, R47, 0x10000, RZ ;  /* 0x000100002f3f7824 */ /* 0x000fc400078e00ff */
[-C--:B------:R-:W-:Y:S01]  /*10fa0*/  FMUL.FTZ R83, R31, R32.reuse ;  /* 0x000000201f537220 */ /* 0x080fe20000410000 */
[----:B------:R-:W-:Y:S02]  /*10fb0*/  IMAD.U32 R35, R45, 0x10000, RZ ;  /* 0x000100002d237824 */ /* 0x000fe400078e00ff */
[----:B------:R-:W-:Y:S01]  /*10fc0*/  FFMA.FTZ R31, R40, R32, -R67 ;  /* 0x00000020281f7223 */ /* 0x000fe20000010843 */
[----:B------:R-:W-:Y:S02]  /*10fd0*/  IMAD.U32 R47, R114, 0x10000, RZ ;  /* 0x00010000722f7824 */ /* 0x000fe400078e00ff */
[----:B------:R-:W-:Y:S01]  /*10fe0*/  FFMA.FTZ R32, R40, R64, R83 ;  /* 0x0000004028207223 */ /* 0x000fe20000010053 */
[----:B------:R-:W-:Y:S01]  /*10ff0*/  IMAD.U32 R42, R33, 0x10000, RZ ;  /* 0x00010000212a7824 */ /* 0x000fe200078e00ff */
[----:B------:R-:W-:Y:S01]  /*11000*/  LOP3.LUT R44, R44, 0xffff0000, RZ, 0xc0, !PT ;  /* 0xffff00002c2c7812 */ /* 0x000fe200078ec0ff */
[----:B------:R-:W-:Y:S01]  /*11010*/  FMUL.FTZ R67, R35, R65 ;  /* 0x0000004123437220 */ /* 0x000fe20000410000 */
[----:B------:R-:W-:-:S02]  /*11020*/  IMAD.U32 R40, R112, 0x10000, RZ ;  /* 0x0001000070287824 */ /* 0x000fc400078e00ff */
[-C--:B------:R-:W-:Y:S01]  /*11030*/  FMUL.FTZ R83, R35, R47.reuse ;  /* 0x0000002f23537220 */ /* 0x080fe20000410000 */
[----:B------:R-:W-:Y:S01]  /*11040*/  FMUL.FTZ R64, R63, R66 ;  /* 0x000000423f407220 */ /* 0x000fe20000410000 */
[----:B------:R-:W-:Y:S01]  /*11050*/  LOP3.LUT R45, R45, 0xffff0000, RZ, 0xc0, !PT ;  /* 0xffff00002d2d7812 */ /* 0x000fe200078ec0ff */
[C---:B------:R-:W-:Y:S01]  /*11060*/  FFMA.FTZ R35, R42.reuse, R47, -R67 ;  /* 0x0000002f2a237223 */ /* 0x040fe20000010843 */
[-C--:B------:R-:W-:Y:S01]  /*11070*/  FMUL.FTZ R63, R63, R40.reuse ;  /* 0x000000283f3f7220 */ /* 0x080fe20000410000 */
[----:B------:R-:W-:Y:S01]  /*11080*/  FFMA.FTZ R83, R42, R65, R83 ;  /* 0x000000412a537223 */ /* 0x000fe20000010053 */
[----:B------:R-:W-:Y:S01]  /*11090*/  FMUL.FTZ R42, R44, R109 ;  /* 0x0000006d2c2a7220 */ /* 0x000fe20000410000 */
[----:B------:R-:W-:Y:S01]  /*110a0*/  LOP3.LUT R114, R114, 0xffff0000, RZ, 0xc0, !PT ;  /* 0xffff000072727812 */ /* 0x000fe200078ec0ff */
[C---:B------:R-:W-:Y:S01]  /*110b0*/  FFMA.FTZ R40, R43.reuse, R40, -R64 ;  /* 0x000000282b287223 */ /* 0x040fe20000010840 */
[----:B------:R-:W-:Y:S01]  /*110c0*/  FFMA.FTZ R63, R43, R66, R63 ;  /* 0x000000422b3f7223 */ /* 0x000fe2000001003f */
[-C--:B------:R-:W-:Y:S01]  /*110d0*/  FMUL.FTZ R64, R44, R115.reuse ;  /* 0x000000732c407220 */ /* 0x080fe20000410000 */
[----:B------:R-:W-:Y:S01]  /*110e0*/  LOP3.LUT R33, R33, 0xffff0000, RZ, 0xc0, !PT ;  /* 0xffff000021217812 */ /* 0x000fe200078ec0ff */
[----:B------:R-:W-:Y:S01]  /*110f0*/  FFMA.FTZ R44, R41, R115, -R42 ;  /* 0x00000073292c7223 */ /* 0x000fe2000001082a */
[----:B------:R-:W-:-:S02]  /*11100*/  IMAD.U32 R43, R111, 0x10000, RZ ;  /* 0x000100006f2b7824 */ /* 0x000fc400078e00ff */
[----:B------:R-:W-:Y:S01]  /*11110*/  FMUL.FTZ R66, R45, R110 ;  /* 0x0000006e2d427220 */ /* 0x000fe20000410000 */
[----:B------:R-:W-:Y:S02]  /*11120*/  IMAD.U32 R42, R113, 0x10000, RZ ;  /* 0x00010000712a7824 */ /* 0x000fe400078e00ff */
[-C--:B------:R-:W-:Y:S01]  /*11130*/  FMUL.FTZ R45, R45, R114.reuse ;  /* 0x000000722d2d7220 */ /* 0x080fe20000410000 */
[----:B------:R-:W-:Y:S01]  /*11140*/  FFMA.FTZ R109, R41, R109, R64 ;  /* 0x0000006d296d7223 */ /* 0x000fe20000010040 */
[CC--:B------:R-:W-:Y:S01]  /*11150*/  FMUL.FTZ R64, R62.reuse, R43.reuse ;  /* 0x0000002b3e407220 */ /* 0x0c0fe20000410000 */
[C---:B------:R-:W-:Y:S01]  /*11160*/  FFMA.FTZ R66, R33.reuse, R114, -R66 ;  /* 0x0000007221427223 */ /* 0x040fe20000010842 */
        /* <DEDUP_REMOVED lines=10> */
[----:B------:R-:W-:Y:S01]  /*11210*/  F2FP.BF16.F32.PACK_AB R32, R109, R32 ;  /* 0x000000206d20723e */ /* 0x000fe200000010ff */
        /* <DEDUP_REMOVED lines=13> */
[----:B------:R-:W-:-:S05]  /*112f0*/  F2FP.BF16.F32.PACK_AB R35, R46, R63 ;  /* 0x0000003f2e23723e */ /* 0x000fca00000010ff */
[----:B------:R2:W-:Y:S02]  /*11300*/  STS.128 [R61+0x15400], R32 ;  /* 0x015400203d007388 */ /* 0x0005e40000000c00 */
.L_x_5894:
[----:B------:R-:W-:Y:S05]  /*11310*/  BSYNC B2 ;  /* 0x0000000000027941 */ /* 0x000fea0003800000 */
.L_x_5893:
[----:B------:R-:W-:Y:S05]  /*11320*/  @P2 BRA `(.L_x_5890) ;  /* 0x0000000400bc2947 */ /* 0x000fea0003800000 */
[----:B--2---:R-:W2:Y:S01]  /*11330*/  LDL R28, [R1+0x4c] ;  /* 0x00004c00011c7983 */ /* 0x004ea20000100800 */
[----:B------:R-:W-:Y:S02]  /*11340*/  LEA.HI R75, R75, R20, RZ, 0x1d ;  /* 0x000000144b4b7211 */ /* 0x000fe400078fe8ff */
[----:B------:R-:W-:Y:S02]  /*11350*/  LEA.HI R29, R0, R207, RZ, 0x6 ;  /* 0x000000cf001d7211 */ /* 0x000fe400078f30ff */
[----:B------:R-:W-:Y:S02]  /*11360*/  LOP3.LUT R30, R218, 0x38, R3, 0xf8, !PT ;  /* 0x00000038da1e7812 */ /* 0x000fe400078ef803 */
[----:B-1----:R-:W-:Y:S01]  /*11370*/  SHF.R.U64 R45, R24, 0x10, R25 ;  /* 0x00000010182d7819 */ /* 0x002fe20000001219 */
[----:B------:R-:W-:Y:S01]  /*11380*/  IMAD.SHL.U32 R31, R29, 0x80, RZ ;  /* 0x000000801d1f7824 */ /* 0x000fe200078e00ff */
[----:B------:R-:W-:Y:S02]  /*11390*/  LOP3.LUT R30, R30, R219, RZ, 0x3c, !PT ;  /* 0x000000db1e1e7212 */ /* 0x000fe400078e3cff */
[----:B------:R-:W-:-:S02]  /*113a0*/  SHF.R.U64 R43, R26, 0x10, R27 ;  /* 0x000000101a2b7819 */ /* 0x000fc4000000121b */
[----:B------:R-:W-:Y:S02]  /*113b0*/  LOP3.LUT R31, R31, 0xffffe000, RZ, 0xc0, !PT ;  /* 0xffffe0001f1f7812 */ /* 0x000fe400078ec0ff */
[----:B------:R-:W-:Y:S02]  /*113c0*/  SHF.R.U32.HI R24, RZ, 0x10, R25 ;  /* 0x00000010ff187819 */ /* 0x000fe40000011619 */
[----:B------:R-:W-:Y:S02]  /*113d0*/  IADD3 R30, R30, R31, R220 ;  /* 0x0000001f1e1e7210 */ /* 0x000fe40007ffe0dc */
[----:B------:R-:W-:Y:S02]  /*113e0*/  SHF.R.U32.HI R26, RZ, 0x10, R27 ;  /* 0x00000010ff1a7819 */ /* 0x000fe4000001161b */
[----:B------:R-:W-:Y:S02]  /*113f0*/  SHF.R.U64 R27, R36, 0x10, R37 ;  /* 0x00000010241b7819 */ /* 0x000fe40000001225 */
[----:B------:R-:W-:-:S02]  /*11400*/  SHF.R.U64 R25, R38, 0x10, R39 ;  /* 0x0000001026197819 */ /* 0x000fc40000001227 */
[----:B------:R-:W-:Y:S02]  /*11410*/  SHF.R.U32.HI R36, RZ, 0x10, R37 ;  /* 0x00000010ff247819 */ /* 0x000fe40000011625 */
[----:B------:R-:W-:Y:S02]  /*11420*/  PRMT R97, R97, 0x5410, R24 ;  /* 0x0000541061617816 */ /* 0x000fe40000000018 */
[----:B------:R-:W-:Y:S02]  /*11430*/  PRMT R92, R92, 0x5410, R27 ;  /* 0x000054105c5c7816 */ /* 0x000fe4000000001b */
[----:B------:R-:W-:Y:S02]  /*11440*/  PRMT R94, R94, 0x5410, R25 ;  /* 0x000054105e5e7816 */ /* 0x000fe40000000019 */
[----:B------:R-:W-:Y:S02]  /*11450*/  PRMT R99, R99, 0x5410, R26 ;  /* 0x0000541063637816 */ /* 0x000fe4000000001a */
[----:B------:R-:W-:-:S02]  /*11460*/  PRMT R96, R96, 0x5410, R45 ;  /* 0x0000541060607816 */ /* 0x000fc4000000002d */
[----:B------:R-:W-:Y:S02]  /*11470*/  PRMT R93, R93, 0x5410, R36 ;  /* 0x000054105d5d7816 */ /* 0x000fe40000000024 */
[----:B------:R-:W-:Y:S01]  /*11480*/  PRMT R98, R98, 0x5410, R43 ;  /* 0x0000541062627816 */ /* 0x000fe2000000002b */
[----:B------:R-:W-:Y:S01]  /*11490*/  IMAD.U32 R43, R92, 0x10000, RZ ;  /* 0x000100005c2b7824 */ /* 0x000fe200078e00ff */
[----:B------:R-:W-:Y:S01]  /*114a0*/  SHF.R.U32.HI R38, RZ, 0x10, R39 ;  /* 0x00000010ff267819 */ /* 0x000fe20000011627 */
[----:B------:R-:W-:Y:S01]  /*114b0*/  IMAD.U32 R42, R96, 0x10000, RZ ;  /* 0x00010000602a7824 */ /* 0x000fe200078e00ff */
[----:B------:R-:W-:Y:S01]  /*114c0*/  LOP3.LUT R92, R92, 0xffff0000, RZ, 0xc0, !PT ;  /* 0xffff00005c5c7812 */ /* 0x000fe200078ec0ff */
[----:B------:R-:W-:Y:S01]  /*114d0*/  IMAD.U32 R44, R93, 0x10000, RZ ;  /* 0x000100005d2c7824 */ /* 0x000fe200078e00ff */
[----:B------:R-:W-:Y:S02]  /*114e0*/  PRMT R95, R95, 0x5410, R38 ;  /* 0x000054105f5f7816 */ /* 0x000fe40000000026 */
[----:B------:R-:W-:-:S02]  /*114f0*/  LOP3.LUT R96, R96, 0xffff0000, RZ, 0xc0, !PT ;  /* 0xffff000060607812 */ /* 0x000fc400078ec0ff */
[----:B------:R-:W-:Y:S02]  /*11500*/  LOP3.LUT R93, R93, 0xffff0000, RZ, 0xc0, !PT ;  /* 0xffff00005d5d7812 */ /* 0x000fe400078ec0ff */
[----:B--2---:R-:W-:Y:S02]  /*11510*/  R2UR UR4, R28 ;  /* 0x000000001c0472ca */ /* 0x004fe400000e0000 */
[----:B------:R-:W-:-:S04]  /*11520*/  SHF.R.S32.HI R28, RZ, 0x1f, R75 ;  /* 0x0000001fff1c7819 */ /* 0x000fc8000001144b */
[----:B------:R-:W-:Y:S01]  /*11530*/  LEA.HI R29, R28, R75, RZ, 0x3 ;  /* 0x0000004b1c1d7211 */ /* 0x000fe200078f18ff */
[----:B------:R-:W-:-:S04]  /*11540*/  IMAD.SHL.U32 R75, R75, 0x8, RZ ;  /* 0x000000084b4b7824 */ /* 0x000fc800078e00ff */
[----:B------:R-:W-:Y:S01]  /*11550*/  IMAD.SHL.U32 R29, R29, 0x400, RZ ;  /* 0x000004001d1d7824 */ /* 0x000fe200078e00ff */
[----:B------:R-:W-:Y:S02]  /*11560*/  LOP3.LUT R28, R218, 0x38, R75, 0xf8, !PT ;  /* 0x00000038da1c7812 */ /* 0x000fe400078ef84b */
[----:B------:R-:W-:Y:S02]  /*11570*/  LEA R40, R30, UR4, 0x1 ;  /* 0x000000041e287c11 */ /* 0x000fe4000f8e08ff */
[----:B------:R-:W-:Y:S02]  /*11580*/  LOP3.LUT R28, R28, R219, RZ, 0x3c, !PT ;  /* 0x000000db1c1c7212 */ /* 0x000fe400078e3cff */
[----:B------:R-:W-:-:S04]  /*11590*/  LOP3.LUT R29, R29, 0x7fffe000, RZ, 0xc0, !PT ;  /* 0x7fffe0001d1d7812 */ /* 0x000fc800078ec0ff */
[----:B------:R-:W-:Y:S02]  /*115a0*/  IADD3 R41, R28, R29, R220 ;  /* 0x0000001d1c297210 */ /* 0x000fe40007ffe0dc */
[----:B------:R-:W1:Y:S03]  /*115b0*/  LDS.128 R28, [R40] ;  /* 0x00000000281c7984 */ /* 0x000e660000000c00 */
        /* <DEDUP_REMOVED lines=17> */
[----:B0-----:R-:W-:Y:S01]  /*116d0*/  FMUL.FTZ R61, R37, R44 ;  /* 0x0000002c253d7220 */ /* 0x001fe20000410000 */
        /* <DEDUP_REMOVED lines=52> */
.L_x_5890:
[----:B------:R-:W-:Y:S05]  /*11a20*/  BSYNC B1 ;  /* 0x0000000000017941 */ /* 0x000fea0003800000 */
.L_x_5889:
[----:B------:R-:W-:-:S13]  /*11a30*/  ISETP.GE.AND P0, PT, R236, R71, PT ;  /* 0x00000047ec00720c */ /* 0x000fda0003f06270 */
[----:B------:R-:W-:Y:S05]  /*11a40*/  @P0 BRA `(.L_x_5870) ;  /* 0x00000014004c0947 */ /* 0x000fea0003800000 */
[----:B-1----:R1:W5:Y:S01]  /*11a50*/  LDL R46, [R1+0x4c] ;  /* 0x00004c00012e7983 */ /* 0x0023620000100800 */
[----:B--2---:R-:W2:Y:S01]  /*11a60*/  LDC R33, c[0x0][0x3f4] ;  /* 0x0000fd00ff217b82 */ /* 0x004ea20000000800 */
[----:B------:R-:W-:Y:S01]  /*11a70*/  BSSY B1, `(.L_x_5895) ;  /* 0x0000070000017945 */ /* 0x000fe20003800000 */
[----:B------:R-:W-:Y:S02]  /*11a80*/  SHF.R.U32.HI R44, RZ, 0x3, R217 ;  /* 0x00000003ff2c7819 */ /* 0x000fe400000116d9 */
[-C--:B--2---:R-:W-:Y:S02]  /*11a90*/  ISETP.GE.AND P0, PT, R18, R33.reuse, PT ;  /* 0x000000211200720c */ /* 0x084fe40003f06270 */
[-C--:B------:R-:W-:Y:S02]  /*11aa0*/  ISETP.GE.AND P1, PT, R206, R33.reuse, PT ;  /* 0x00000021ce00720c */ /* 0x080fe40003f26270 */
[----:B------:R-:W-:-:S09]  /*11ab0*/  ISETP.GE.AND P2, PT, R207, R33, PT ;  /* 0x00000021cf00720c */ /* 0x000fd20003f46270 */
[----:B-1----:R-:W-:Y:S05]  /*11ac0*/  @P0 BRA `(.L_x_5896) ;  /* 0x0000000400a80947 */ /* 0x002fea0003800000 */
[----:B------:R-:W-:Y:S02]  /*11ad0*/  LEA.HI R73, R33, R73, RZ, 0x1d ;  /* 0x0000004921497211 */ /* 0x000fe400078fe8ff */
[----:B-----5:R-:W-:Y:S02]  /*11ae0*/  R2UR UR4, R46 ;  /* 0x000000002e0472ca */ /* 0x020fe400000e0000 */
[----:B---3--:R-:W-:Y:S01]  /*11af0*/  SHF.R.S32.HI R26, RZ, 0x1f, R73 ;  /* 0x0000001fff1a7819 */ /* 0x008fe20000011449 */
[----:B------:R-:W-:Y:S01]  /*11b00*/  IMAD.SHL.U32 R24, R73, 0x8, RZ ;  /* 0x0000000849187824 */ /* 0x000fe200078e00ff */
[C---:B------:R-:W-:Y:S02]  /*11b10*/  LOP3.LUT R28, R217.reuse, 0x38, R18, 0xf8, !PT ;  /* 0x00000038d91c7812 */ /* 0x040fe400078ef812 */
        /* <DEDUP_REMOVED lines=9> */
[----:B------:R-:W1:Y:S01]  /*11bb0*/  LDS.128 R24, [R32] ;  /* 0x0000000020187984 */ /* 0x000e620000000c00 */
[----:B------:R-:W-:Y:S02]  /*11bc0*/  SHF.R.U32.HI R4, RZ, 0x10, R5 ;  /* 0x00000010ff047819 */ /* 0x000fe40000011605 */
[----:B------:R-:W-:Y:S01]  /*11bd0*/  IMAD R34, R29, 0x2, R16 ;  /* 0x000000021d227824 */ /* 0x000fe200078e0210 */
[--C-:B------:R-:W-:Y:S02]  /*11be0*/  SHF.R.U64 R5, R6, 0x10, R7.reuse ;  /* 0x0000001006057819 */ /* 0x100fe40000001207 */
[----:B------:R-:W-:Y:S02]  /*11bf0*/  SHF.R.U32.HI R6, RZ, 0x10, R7 ;  /* 0x00000010ff067819 */ /* 0x000fe40000011607 */
[----:B------:R-:W2:Y:S01]  /*11c00*/  LDS.128 R28, [R34+0x15400] ;  /* 0x01540000221c7984 */ /* 0x000ea20000000c00 */
[----:B------:R-:W-:Y:S02]  /*11c10*/  SHF.R.U64 R39, R48, 0x10, R49 ;  /* 0x0000001030277819 */ /* 0x000fe40000001231 */
[----:B------:R-:W-:-:S02]  /*11c20*/  PRMT R100, R100, 0x5410, R35 ;  /* 0x0000541064647816 */ /* 0x000fc40000000023 */
[----:B------:R-:W-:Y:S02]  /*11c30*/  PRMT R101, R101, 0x5410, R4 ;  /* 0x0000541065657816 */ /* 0x000fe40000000004 */
[----:B------:R-:W-:Y:S01]  /*11c40*/  PRMT R102, R102, 0x5410, R5 ;  /* 0x0000541066667816 */ /* 0x000fe20000000005 */
[----:B------:R-:W-:Y:S01]  /*11c50*/  IMAD.U32 R40, R100, 0x10000, RZ ;  /* 0x0001000064287824 */ /* 0x000fe200078e00ff */
[----:B------:R-:W-:Y:S01]  /*11c60*/  PRMT R103, R103, 0x5410, R6 ;  /* 0x0000541067677816 */ /* 0x000fe20000000006 */
[----:B------:R-:W-:Y:S01]  /*11c70*/  IMAD.U32 R41, R101, 0x10000, RZ ;  /* 0x0001000065297824 */ /* 0x000fe200078e00ff */
[----:B------:R-:W-:Y:S02]  /*11c80*/  PRMT R104, R104, 0x5410, R39 ;  /* 0x0000541068687816 */ /* 0x000fe40000000027 */
[----:B------:R-:W-:Y:S02]  /*11c90*/  SHF.R.U32.HI R48, RZ, 0x10, R49 ;  /* 0x00000010ff307819 */ /* 0x000fe40000011631 */
[----:B------:R-:W-:Y:S01]  /*11ca0*/  SHF.R.U64 R37, R50, 0x10, R51 ;  /* 0x0000001032257819 */ /* 0x000fe20000001233 */
[----:B------:R-:W-:Y:S01]  /*11cb0*/  IMAD.U32 R39, R104, 0x10000, RZ ;  /* 0x0001000068277824 */ /* 0x000fe200078e00ff */
[----:B------:R-:W-:-:S02]  /*11cc0*/  PRMT R105, R105, 0x5410, R48 ;  /* 0x0000541069697816 */ /* 0x000fc40000000030 */
[----:B------:R-:W-:Y:S02]  /*11cd0*/  SHF.R.U32.HI R50, RZ, 0x10, R51 ;  /* 0x00000010ff327819 */ /* 0x000fe40000011633 */
[----:B------:R-:W-:Y:S02]  /*11ce0*/  LOP3.LUT R100, R100, 0xffff0000, RZ, 0xc0, !PT ;  /* 0xffff000064647812 */ /* 0x000fe400078ec0ff */
[----:B------:R-:W-:Y:S02]  /*11cf0*/  PRMT R107, R107, 0x5410, R50 ;  /* 0x000054106b6b7816 */ /* 0x000fe40000000032 */
[----:B------:R-:W-:Y:S02]  /*11d00*/  LOP3.LUT R104, R104, 0xffff0000, RZ, 0xc0, !PT ;  /* 0xffff000068687812 */ /* 0x000fe400078ec0ff */
[----:B------:R-:W-:Y:S02]  /*11d10*/  LOP3.LUT R101, R101, 0xffff0000, RZ, 0xc0, !PT ;  /* 0xffff000065657812 */ /* 0x000fe400078ec0ff */
[----:B------:R-:W-:Y:S01]  /*11d20*/  PRMT R106, R106, 0x5410, R37 ;  /* 0x000054106a6a7816 */ /* 0x000fe20000000025 */
        /* <DEDUP_REMOVED lines=68> */
.L_x_5896:
[----:B------:R-:W-:Y:S05]  /*12170*/  BSYNC B1 ;  /* 0x0000000000017941 */ /* 0x000fea0003800000 */
.L_x_5895:
[----:B------:R-:W-:Y:S04]  /*12180*/  BSSY B1, `(.L_x_5897) ;  /* 0x0000070000017945 */ /* 0x000fe80003800000 */
[----:B------:R-:W-:Y:S05]  /*12190*/  @P1 BRA `(.L_x_5898) ;  /* 0x0000000400b81947 */ /* 0x000fea0003800000 */
[----:B------:R-:W-:Y:S02]  /*121a0*/  LEA.HI R72, R33, R72, RZ, 0x1d ;  /* 0x0000004821487211 */ /* 0x000fe400078fe8ff */
[----:B------:R-:W-:Y:S02]  /*121b0*/  LEA.HI R21, R21, R206, RZ, 0x6 ;  /* 0x000000ce15157211 */ /* 0x000fe400078f30ff */
[----:B-1----:R-:W-:Y:S01]  /*121c0*/  SHF.R.S32.HI R5, RZ, 0x1f, R72 ;  /* 0x0000001fff057819 */ /* 0x002fe20000011448 */
[----:B------:R-:W-:Y:S01]  /*121d0*/  IMAD.SHL.U32 R4, R72, 0x8, RZ ;  /* 0x0000000848047824 */ /* 0x000fe200078e00ff */
[----:B-----5:R-:W-:Y:S01]  /*121e0*/  R2UR UR4, R46 ;  /* 0x000000002e0472ca */ /* 0x020fe200000e0000 */
[----:B------:R-:W-:Y:S01]  /*121f0*/  IMAD.SHL.U32 R21, R21, 0x80, RZ ;  /* 0x0000008015157824 */ /* 0x000fe200078e00ff */
[----:B------:R-:W-:Y:S02]  /*12200*/  LEA.HI R5, R5, R72, RZ, 0x3 ;  /* 0x0000004805057211 */ /* 0x000fe400078f18ff */
[----:B------:R-:W-:-:S02]  /*12210*/  LOP3.LUT R4, R217, 0x38, R4, 0xf8, !PT ;  /* 0x00000038d9047812 */ /* 0x000fc400078ef804 */
[----:B------:R-:W-:Y:S01]  /*12220*/  LOP3.LUT R69, R217, 0x38, R69, 0xf8, !PT ;  /* 0x00000038d9457812 */ /* 0x000fe200078ef845 */
[----:B------:R-:W-:Y:S01]  /*12230*/  IMAD.SHL.U32 R5, R5, 0x400, RZ ;  /* 0x0000040005057824 */ /* 0x000fe200078e00ff */
[-C--:B------:R-:W-:Y:S02]  /*12240*/  LOP3.LUT R4, R4, R44.reuse, RZ, 0x3c, !PT ;  /* 0x0000002c04047212 */ /* 0x080fe400078e3cff */
[----:B------:R-:W-:Y:S02]  /*12250*/  LOP3.LUT R69, R69, R44, RZ, 0x3c, !PT ;  /* 0x0000002c45457212 */ /* 0x000fe400078e3cff */
[----:B------:R-:W-:Y:S02]  /*12260*/  LOP3.LUT R5, R5, 0x7fffe000, RZ, 0xc0, !PT ;  /* 0x7fffe00005057812 */ /* 0x000fe400078ec0ff */
[----:B------:R-:W-:Y:S02]  /*12270*/  LOP3.LUT R6, R21, 0xffffe000, RZ, 0xc0, !PT ;  /* 0xffffe00015067812 */ /* 0x000fe400078ec0ff */
[----:B---3--:R-:W-:-:S02]  /*12280*/  IADD3 R25, R4, R5, R221 ;  /* 0x0000000504197210 */ /* 0x008fc40007ffe0dd */
[----:B------:R-:W-:Y:S02]  /*12290*/  IADD3 R6, R69, R6, R221 ;  /* 0x0000000645067210 */ /* 0x000fe40007ffe0dd */
[----:B------:R-:W-:Y:S01]  /*122a0*/  SHF.R.U64 R35, R52, 0x10, R53 ;  /* 0x0000001034237819 */ /* 0x000fe20000001235 */
[----:B------:R-:W-:Y:S01]  /*122b0*/  IMAD R28, R25, 0x2, R16 ;  /* 0x00000002191c7824 */ /* 0x000fe200078e0210 */
[----:B------:R-:W-:Y:S02]  /*122c0*/  LEA R21, R6, UR4, 0x1 ;  /* 0x0000000406157c11 */ /* 0x000fe4000f8e08ff */
[--C-:B------:R-:W-:Y:S02]  /*122d0*/  SHF.R.U64 R29, R8, 0x10, R9.reuse ;  /* 0x00000010081d7819 */ /* 0x100fe40000001209 */
[----:B------:R-:W1:Y:S01]  /*122e0*/  LDS.128 R24, [R28+0x15400] ;  /* 0x015400001c187984 */ /* 0x000e620000000c00 */
[----:B------:R-:W-:Y:S02]  /*122f0*/  SHF.R.U32.HI R8, RZ, 0x10, R9 ;  /* 0x00000010ff087819 */ /* 0x000fe40000011609 */
[----:B------:R-:W-:Y:S01]  /*12300*/  PRMT R88, R88, 0x5410, R35 ;  /* 0x0000541058587816 */ /* 0x000fe20000000023 */
[----:B------:R-:W2:Y:S01]  /*12310*/  LDS.128 R4, [R21] ;  /* 0x0000000015047984 */ /* 0x000ea20000000c00 */
[----:B------:R-:W-:-:S02]  /*12320*/  PRMT R84, R84, 0x5410, R29 ;  /* 0x0000541054547816 */ /* 0x000fc4000000001d */
[----:B------:R-:W-:Y:S01]  /*12330*/  SHF.R.U32.HI R52, RZ, 0x10, R53 ;  /* 0x00000010ff347819 */ /* 0x000fe20000011635 */
[----:B------:R-:W-:Y:S01]  /*12340*/  IMAD.U32 R34, R88, 0x10000, RZ ;  /* 0x0001000058227824 */ /* 0x000fe200078e00ff */
[----:B------:R-:W-:Y:S01]  /*12350*/  SHF.R.U64 R31, R54, 0x10, R55 ;  /* 0x00000010361f7819 */ /* 0x000fe20000001237 */
[----:B------:R-:W-:Y:S01]  /*12360*/  IMAD.U32 R35, R84, 0x10000, RZ ;  /* 0x0001000054237824 */ /* 0x000fe200078e00ff */
[----:B------:R-:W-:Y:S02]  /*12370*/  SHF.R.U64 R9, R10, 0x10, R11 ;  /* 0x000000100a097819 */ /* 0x000fe4000000120b */
[----:B------:R-:W-:Y:S02]  /*12380*/  PRMT R85, R85, 0x5410, R8 ;  /* 0x0000541055557816 */ /* 0x000fe40000000008 */
[----:B------:R-:W-:Y:S02]  /*12390*/  SHF.R.U32.HI R54, RZ, 0x10, R55 ;  /* 0x00000010ff367819 */ /* 0x000fe40000011637 */
[----:B------:R-:W-:Y:S01]  /*123a0*/  SHF.R.U32.HI R10, RZ, 0x10, R11 ;  /* 0x00000010ff0a7819 */ /* 0x000fe2000001160b */
[----:B------:R-:W-:Y:S01]  /*123b0*/  IMAD.U32 R36, R85, 0x10000, RZ ;  /* 0x0001000055247824 */ /* 0x000fe200078e00ff */
[----:B------:R-:W-:-:S02]  /*123c0*/  PRMT R89, R89, 0x5410, R52 ;  /* 0x0000541059597816 */ /* 0x000fc40000000034 */
[----:B------:R-:W-:Y:S02]  /*123d0*/  PRMT R91, R91, 0x5410, R54 ;  /* 0x000054105b5b7816 */ /* 0x000fe40000000036 */
[----:B------:R-:W-:Y:S02]  /*123e0*/  PRMT R87, R87, 0x5410, R10 ;  /* 0x0000541057577816 */ /* 0x000fe4000000000a */
[----:B------:R-:W-:Y:S02]  /*123f0*/  PRMT R86, R86, 0x5410, R9 ;  /* 0x0000541056567816 */ /* 0x000fe40000000009 */
[----:B------:R-:W-:Y:S01]  /*12400*/  PRMT R90, R90, 0x5410, R31 ;  /* 0x000054105a5a7816 */ /* 0x000fe2000000001f */
[C---:B-1----:R-:W-:Y:S01]  /*12410*/  IMAD.U32 R29, R24.reuse, 0x10000, RZ ;  /* 0x00010000181d7824 */ /* 0x042fe200078e00ff */
[----:B------:R-:W-:Y:S01]  /*12420*/  LOP3.LUT R24, R24, 0xffff0000, RZ, 0xc0, !PT ;  /* 0xffff000018187812 */ /* 0x000fe200078ec0ff */
[C---:B------:R-:W-:Y:S01]  /*12430*/  IMAD.U32 R30, R25.reuse, 0x10000, RZ ;  /* 0x00010000191e7824 */ /* 0x040fe200078e00ff */
[----:B------:R-:W-:Y:S01]  /*12440*/  LOP3.LUT R25, R25, 0xffff0000, RZ, 0xc0, !PT ;  /* 0xffff000019197812 */ /* 0x000fe200078ec0ff */
[----:B--2---:R-:W-:-:S02]  /*12450*/  IMAD.U32 R8, R4, 0x10000, RZ ;  /* 0x0001000004087824 */ /* 0x004fc400078e00ff */
[CC--:B------:R-:W-:Y:S01]  /*12460*/  FMUL.FTZ R37, R29.reuse, R35.reuse ;  /* 0x000000231d257220 */ /* 0x0c0fe20000410000 */
[----:B------:R-:W-:Y:S01]  /*12470*/  FMUL.FTZ R39, R29, R34 ;  /* 0x000000221d277220 */ /* 0x000fe20000410000 */
[----:B------:R-:W-:Y:S02]  /*12480*/  IMAD.U32 R29, R89, 0x10000, RZ ;  /* 0x00010000591d7824 */ /* 0x000fe400078e00ff */
[----:B------:R-:W-:Y:S01]  /*12490*/  FMUL.FTZ R38, R30, R36 ;  /* 0x000000241e267220 */ /* 0x000fe20000410000 */
[----:B------:R-:W-:Y:S02]  /*124a0*/  IMAD.U32 R9, R5, 0x10000, RZ ;  /* 0x0001000005097824 */ /* 0x000fe400078e00ff */
[C---:B------:R-:W-:Y:S01]  /*124b0*/  FFMA.FTZ R37, R8.reuse, R34, -R37 ;  /* 0x0000002208257223 */ /* 0x040fe20000010825 */
[----:B------:R-:W-:Y:S01]  /*124c0*/  FFMA.FTZ R39, R8, R35, R39 ;  /* 0x0000002308277223 */ /* 0x000fe20000010027 */
[----:B------:R-:W-:Y:S02]  /*124d0*/  IMAD.U32 R32, R27, 0x10000, RZ ;  /* 0x000100001b207824 */ /* 0x000fe400078e00ff */
[----:B------:R-:W-:Y:S01]  /*124e0*/  FMUL.FTZ R30, R30, R29 ;  /* 0x0000001d1e1e7220 */ /* 0x000fe20000410000 */
[----:B------:R-:W-:-:S02]  /*124f0*/  IMAD.U32 R34, R87, 0x10000, RZ ;  /* 0x0001000057227824 */ /* 0x000fc400078e00ff */
[----:B------:R-:W-:Y:S01]  /*12500*/  FFMA.FTZ R38, R9, R29, -R38 ;  /* 0x0000001d09267223 */ /* 0x000fe20000010826 */
[----:B------:R-:W-:Y:S01]  /*12510*/  IMAD.U32 R8, R91, 0x10000, RZ ;  /* 0x000100005b087824 */ /* 0x000fe200078e00ff */
[----:B------:R-:W-:Y:S01]  /*12520*/  LOP3.LUT R29, R84, 0xffff0000, RZ, 0xc0, !PT ;  /* 0xffff0000541d7812 */ /* 0x000fe200078ec0ff */
[----:B------:R-:W-:Y:S02]  /*12530*/  IMAD.U32 R11, R7, 0x10000, RZ ;  /* 0x00010000070b7824 */ /* 0x000fe400078e00ff */
[C---:B------:R-:W-:Y:S01]  /*12540*/  FMUL.FTZ R40, R32.reuse, R34 ;  /* 0x0000002220287220 */ /* 0x040fe20000410000 */
[----:B------:R-:W-:Y:S01]  /*12550*/  FMUL.FTZ R35, R32, R8 ;  /* 0x0000000820237220 */ /* 0x000fe20000410000 */
[----:B------:R-:W-:Y:S01]  /*12560*/  FFMA.FTZ R36, R9, R36, R30 ;  /* 0x0000002409247223 */ /* 0x000fe2000001001e */
[----:B------:R-:W-:Y:S01]  /*12570*/  LOP3.LUT R9, R88, 0xffff0000, RZ, 0xc0, !PT ;  /* 0xffff000058097812 */ /* 0x000fe200078ec0ff */
[C---:B------:R-:W-:Y:S01]  /*12580*/  FFMA.FTZ R40, R11.reuse, R8, -R40 ;  /* 0x000000080b287223 */ /* 0x040fe20000010828 */
[----:B------:R-:W-:Y:S01]  /*12590*/  LOP3.LUT R4, R4, 0xffff0000, RZ, 0xc0, !PT ;  /* 0xffff000004047812 */ /* 0x000fe200078ec0ff */
[----:B------:R-:W-:Y:S01]  /*125a0*/  FFMA.FTZ R42, R11, R34, R35 ;  /* 0x000000220b2a7223 */ /* 0x000fe20000010023 */
[C---:B------:R-:W-:Y:S01]  /*125b0*/  FMUL.FTZ R11, R24.reuse, R29 ;  /* 0x0000001d180b7220 */ /* 0x040fe20000410000 */
[-C--:B------:R-:W-:Y:S01]  /*125c0*/  FMUL.FTZ R35, R24, R9.reuse ;  /* 0x0000000918237220 */ /* 0x080fe20000410000 */
[----:B------:R-:W-:Y:S01]  /*125d0*/  IMAD.U32 R31, R26, 0x10000, RZ ;  /* 0x000100001a1f7824 */ /* 0x000fe200078e00ff */
[----:B------:R-:W-:Y:S01]  /*125e0*/  LOP3.LUT R8, R89, 0xffff0000, RZ, 0xc0, !PT ;  /* 0xffff000059087812 */ /* 0x000fe200078ec0ff */
[----:B------:R-:W-:Y:S01]  /*125f0*/  FFMA.FTZ R24, R4, R9, -R11 ;  /* 0x0000000904187223 */ /* 0x000fe2000001080b */
[----:B------:R-:W-:Y:S01]  /*12600*/  LOP3.LUT R30, R85, 0xffff0000, RZ, 0xc0, !PT ;  /* 0xffff0000551e7812 */ /* 0x000fe200078ec0ff */
[----:B------:R-:W-:-:S02]  /*12610*/  IMAD.U32 R11, R86, 0x10000, RZ ;  /* 0x00010000560b7824 */ /* 0x000fc400078e00ff */
[----:B------:R-:W-:Y:S01]  /*12620*/  FFMA.FTZ R32, R4, R29, R35 ;  /* 0x0000001d04207223 */ /* 0x000fe20000010023 */
[----:B------:R-:W-:Y:S01]  /*12630*/  LOP3.LUT R5, R5, 0xffff0000, RZ, 0xc0, !PT ;  /* 0xffff000005057812 */ /* 0x000fe200078ec0ff */
[----:B------:R-:W-:Y:S02]  /*12640*/  IMAD.U32 R10, R6, 0x10000, RZ ;  /* 0x00010000060a7824 */ /* 0x000fe400078e00ff */
[----:B------:R-:W-:Y:S01]  /*12650*/  FMUL.FTZ R29, R31, R11 ;  /* 0x0000000b1f1d7220 */ /* 0x000fe20000410000 */
[----:B------:R-:W-:Y:S02]  /*12660*/  IMAD.U32 R9, R90, 0x10000, RZ ;  /* 0x000100005a097824 */ /* 0x000fe400078e00ff */
[C---:B------:R-:W-:Y:S01]  /*12670*/  FMUL.FTZ R34, R25.reuse, R30 ;  /* 0x0000001e19227220 */ /* 0x040fe20000410000 */
[-C--:B------:R-:W-:Y:S01]  /*12680*/  FMUL.FTZ R41, R25, R8.reuse ;  /* 0x0000000819297220 */ /* 0x080fe20000410000 */
[----:B------:R-:W-:Y:S01]  /*12690*/  LOP3.LUT R26, R26, 0xffff0000, RZ, 0xc0, !PT ;  /* 0xffff00001a1a7812 */ /* 0x000fe200078ec0ff */
[-C--:B------:R-:W-:Y:S01]  /*126a0*/  FMUL.FTZ R31, R31, R9.reuse ;  /* 0x000000091f1f7220 */ /* 0x080fe20000410000 */
[----:B------:R-:W-:Y:S01]  /*126b0*/  FFMA.FTZ R29, R10, R9, -R29 ;  /* 0x000000090a1d7223 */ /* 0x000fe2000001081d */
[C---:B------:R-:W-:Y:S01]  /*126c0*/  FFMA.FTZ R25, R5.reuse, R8, -R34 ;  /* 0x0000000805197223 */ /* 0x040fe20000010822 */
[----:B------:R-:W-:Y:S01]  /*126d0*/  FFMA.FTZ R41, R5, R30, R41 ;  /* 0x0000001e05297223 */ /* 0x000fe20000010029 */
[----:B------:R-:W-:Y:S01]  /*126e0*/  LOP3.LUT R9, R86, 0xffff0000, RZ, 0xc0, !PT ;  /* 0xffff000056097812 */ /* 0x000fe200078ec0ff */
[----:B------:R-:W-:Y:S01]  /*126f0*/  FFMA.FTZ R10, R10, R11, R31 ;  /* 0x0000000b0a0a7223 */ /* 0x000fe2000001001f */
[----:B------:R-:W-:-:S02]  /*12700*/  LOP3.LUT R27, R27, 0xffff0000, RZ, 0xc0, !PT ;  /* 0xffff00001b1b7812 */ /* 0x000fc400078ec0ff */
[----:B------:R-:W-:Y:S01]  /*12710*/  LOP3.LUT R5, R90, 0xffff0000, RZ, 0xc0, !PT ;  /* 0xffff00005a057812 */ /* 0x000fe200078ec0ff */
[C---:B------:R-:W-:Y:S01]  /*12720*/  FMUL.FTZ R11, R26.reuse, R9 ;  /* 0x000000091a0b7220 */ /* 0x040fe20000410000 */
[----:B------:R-:W-:Y:S02]  /*12730*/  LOP3.LUT R8, R87, 0xffff0000, RZ, 0xc0, !PT ;  /* 0xffff000057087812 */ /* 0x000fe400078ec0ff */
[----:B------:R-:W-:Y:S01]  /*12740*/  LOP3.LUT R4, R91, 0xffff0000, RZ, 0xc0, !PT ;  /* 0xffff00005b047812 */ /* 0x000fe200078ec0ff */
[-C--:B------:R-:W-:Y:S01]  /*12750*/  FMUL.FTZ R30, R26, R5.reuse ;  /* 0x000000051a1e7220 */ /* 0x080fe20000410000 */
[----:B------:R-:W-:Y:S01]  /*12760*/  LOP3.LUT R6, R6, 0xffff0000, RZ, 0xc0, !PT ;  /* 0xffff000006067812 */ /* 0x000fe200078ec0ff */
[----:B------:R-:W-:Y:S01]  /*12770*/  FMUL.FTZ R34, R27, R8 ;  /* 0x000000081b227220 */ /* 0x000fe20000410000 */
        /* <DEDUP_REMOVED lines=16> */
.L_x_5898:
[----:B------:R-:W-:Y:S05]  /*12880*/  BSYNC B1 ;  /* 0x0000000000017941 */ /* 0x000fea0003800000 */
.L_x_5897:
[----:B------:R-:W-:Y:S05]  /*12890*/  @P2 BRA `(.L_x_5870) ;  /* 0x0000000400b82947 */ /* 0x000fea0003800000 */
[----:B------:R-:W-:Y:S02]  /*128a0*/  LEA.HI R20, R33, R20, RZ, 0x1d ;  /* 0x0000001421147211 */ /* 0x000fe400078fe8ff */
[----:B------:R-:W-:Y:S02]  /*128b0*/  LEA.HI R0, R0, R207, RZ, 0x6 ;  /* 0x000000cf00007211 */ /* 0x000fe400078f30ff */
[----:B-12---:R-:W-:Y:S02]  /*128c0*/  LOP3.LUT R5, R217, 0x38, R3, 0xf8, !PT ;  /* 0x00000038d9057812 */ /* 0x006fe400078ef803 */
[----:B------:R-:W-:Y:S01]  /*128d0*/  SHF.R.S32.HI R3, RZ, 0x1f, R20 ;  /* 0x0000001fff037819 */ /* 0x000fe20000011414 */
[----:B------:R-:W-:Y:S01]  /*128e0*/  IMAD.SHL.U32 R4, R0, 0x80, RZ ;  /* 0x0000008000047824 */ /* 0x000fe200078e00ff */
[----:B-----5:R-:W-:Y:S01]  /*128f0*/  R2UR UR4, R46 ;  /* 0x000000002e0472ca */ /* 0x020fe200000e0000 */
[----:B------:R-:W-:Y:S01]  /*12900*/  IMAD.SHL.U32 R0, R20, 0x8, RZ ;  /* 0x0000000814007824 */ /* 0x000fe200078e00ff */
[----:B------:R-:W-:-:S02]  /*12910*/  LEA.HI R3, R3, R20, RZ, 0x3 ;  /* 0x0000001403037211 */ /* 0x000fc400078f18ff */
[-C--:B------:R-:W-:Y:S02]  /*12920*/  LOP3.LUT R5, R5, R44.reuse, RZ, 0x3c, !PT ;  /* 0x0000002c05057212 */ /* 0x080fe400078e3cff */
[----:B------:R-:W-:Y:S01]  /*12930*/  LOP3.LUT R0, R217, 0x38, R0, 0xf8, !PT ;  /* 0x00000038d9007812 */ /* 0x000fe200078ef800 */
[----:B------:R-:W-:Y:S01]  /*12940*/  IMAD.SHL.U32 R3, R3, 0x400, RZ ;  /* 0x0000040003037824 */ /* 0x000fe200078e00ff */
[----:B------:R-:W-:Y:S02]  /*12950*/  LOP3.LUT R4, R4, 0xffffe000, RZ, 0xc0, !PT ;  /* 0xffffe00004047812 */ /* 0x000fe400078ec0ff */
[----:B------:R-:W-:Y:S02]  /*12960*/  LOP3.LUT R0, R0, R44, RZ, 0x3c, !PT ;  /* 0x0000002c00007212 */ /* 0x000fe400078e3cff */
[----:B------:R-:W-:Y:S02]  /*12970*/  LOP3.LUT R3, R3, 0x7fffe000, RZ, 0xc0, !PT ;  /* 0x7fffe00003037812 */ /* 0x000fe400078ec0ff */
[----:B------:R-:W-:-:S02]  /*12980*/  IADD3 R4, R5, R4, R221 ;  /* 0x0000000405047210 */ /* 0x000fc40007ffe0dd */
[----:B------:R-:W-:Y:S02]  /*12990*/  IADD3 R3, R0, R3, R221 ;  /* 0x0000000300037210 */ /* 0x000fe40007ffe0dd */
[----:B---3--:R-:W-:Y:S02]  /*129a0*/  LEA R30, R4, UR4, 0x1 ;  /* 0x00000004041e7c11 */ /* 0x008fe4000f8e08ff */
[----:B------:R-:W-:Y:S01]  /*129b0*/  SHF.R.U64 R25, R12, 0x10, R13 ;  /* 0x000000100c197819 */ /* 0x000fe2000000120d */
[----:B------:R-:W-:Y:S01]  /*129c0*/  IMAD R3, R3, 0x2, R16 ;  /* 0x0000000203037824 */ /* 0x000fe200078e0210 */
[----:B------:R-:W-:Y:S01]  /*129d0*/  SHF.R.U64 R29, R56, 0x10, R57 ;  /* 0x00000010381d7819 */ /* 0x000fe20000001239 */
[----:B------:R-:W1:Y:S01]  /*129e0*/  LDS.128 R4, [R30] ;  /* 0x000000001e047984 */ /* 0x000e620000000c00 */
[----:B------:R-:W-:Y:S02]  /*129f0*/  PRMT R70, R70, 0x5410, R25 ;  /* 0x0000541046467816 */ /* 0x000fe40000000019 */
[----:B------:R-:W-:Y:S01]  /*12a00*/  SHF.R.U32.HI R21, RZ, 0x10, R13 ;  /* 0x00000010ff157819 */ /* 0x000fe2000001160d */
[----:B------:R-:W2:Y:S01]  /*12a10*/  LDS.128 R8, [R3+0x15400] ;  /* 0x0154000003087984 */ /* 0x000ea20000000c00 */
[----:B------:R-:W-:Y:S01]  /*12a20*/  SHF.R.U64 R13, R14, 0x10, R15 ;  /* 0x000000100e0d7819 */ /* 0x000fe2000000120f */
[----:B------:R-:W-:Y:S01]  /*12a30*/  IMAD.U32 R26, R70, 0x10000, RZ ;  /* 0x00010000461a7824 */ /* 0x000fe200078e00ff */
[----:B------:R-:W-:-:S02]  /*12a40*/  PRMT R78, R78, 0x5410, R29 ;  /* 0x000054104e4e7816 */ /* 0x000fc4000000001d */
[----:B------:R-:W-:Y:S02]  /*12a50*/  SHF.R.U32.HI R56, RZ, 0x10, R57 ;  /* 0x00000010ff387819 */ /* 0x000fe40000011639 */
[----:B------:R-:W-:Y:S01]  /*12a60*/  SHF.R.U64 R27, R58, 0x10, R59 ;  /* 0x000000103a1b7819 */ /* 0x000fe2000000123b */
[----:B------:R-:W-:Y:S01]  /*12a70*/  IMAD.U32 R25, R78, 0x10000, RZ ;  /* 0x000100004e197824 */ /* 0x000fe200078e00ff */
[----:B------:R-:W-:Y:S02]  /*12a80*/  SHF.R.U32.HI R14, RZ, 0x10, R15 ;  /* 0x00000010ff0e7819 */ /* 0x000fe4000001160f */
[----:B------:R-:W-:Y:S02]  /*12a90*/  PRMT R74, R74, 0x5410, R21 ;  /* 0x000054104a4a7816 */ /* 0x000fe40000000015 */
[----:B------:R-:W-:Y:S02]  /*12aa0*/  PRMT R79, R79, 0x5410, R56 ;  /* 0x000054104f4f7816 */ /* 0x000fe40000000038 */
[----:B------:R-:W-:Y:S01]  /*12ab0*/  PRMT R80, R80, 0x5410, R27 ;  /* 0x0000541050507816 */ /* 0x000fe2000000001b */
[----:B------:R-:W-:Y:S01]  /*12ac0*/  IMAD.U32 R29, R74, 0x10000, RZ ;  /* 0x000100004a1d7824 */ /* 0x000fe200078e00ff */
[----:B------:R-:W-:-:S02]  /*12ad0*/  SHF.R.U32.HI R58, RZ, 0x10, R59 ;  /* 0x00000010ff3a7819 */ /* 0x000fc4000001163b */
[----:B------:R-:W-:Y:S02]  /*12ae0*/  PRMT R77, R77, 0x5410, R14 ;  /* 0x000054104d4d7816 */ /* 0x000fe4000000000e */
[----:B------:R-:W-:Y:S02]  /*12af0*/  PRMT R81, R81, 0x5410, R58 ;  /* 0x0000541051517816 */ /* 0x000fe4000000003a */
[----:B------:R-:W-:Y:S01]  /*12b00*/  PRMT R76, R76, 0x5410, R13 ;  /* 0x000054104c4c7816 */ /* 0x000fe2000000000d */
[----:B------:R-:W-:Y:S01]  /*12b10*/  IMAD.U32 R31, R77, 0x10000, RZ ;  /* 0x000100004d1f7824 */ /* 0x000fe200078e00ff */
[----:B------:R-:W-:Y:S01]  /*12b20*/  LOP3.LUT R74, R74, 0xffff0000, RZ, 0xc0, !PT ;  /* 0xffff00004a4a7812 */ /* 0x000fe200078ec0ff */
[C---:B-1----:R-:W-:Y:S01]  /*12b30*/  IMAD.U32 R0, R4.reuse, 0x10000, RZ ;  /* 0x0001000004007824 */ /* 0x042fe200078e00ff */
        /* <DEDUP_REMOVED lines=10> */
[----:B------:R-:W-:Y:S01]  /*12be0*/  FFMA.FTZ R28, R0, R25, -R27 ;  /* 0x00000019001c7223 */ /* 0x000fe2000001081b */
[C---:B------:R-:W-:Y:S01]  /*12bf0*/  FMUL.FTZ R27, R20.reuse, R29 ;  /* 0x0000001d141b7220 */ /* 0x040fe20000410000 */
[----:B------:R-:W-:Y:S02]  /*12c00*/  IMAD.U32 R24, R11, 0x10000, RZ ;  /* 0x000100000b187824 */ /* 0x000fe400078e00ff */
[-C--:B------:R-:W-:Y:S01]  /*12c10*/  FMUL.FTZ R35, R20, R15.reuse ;  /* 0x0000000f14237220 */ /* 0x080fe20000410000 */
[----:B------:R-:W-:Y:S02]  /*12c20*/  IMAD.U32 R14, R7, 0x10000, RZ ;  /* 0x00010000070e7824 */ /* 0x000fe400078e00ff */
[----:B------:R-:W-:Y:S01]  /*12c30*/  FFMA.FTZ R20, R12, R15, -R27 ;  /* 0x0000000f0c147223 */ /* 0x000fe2000001081b */
[----:B------:R-:W-:Y:S02]  /*12c40*/  IMAD.U32 R25, R81, 0x10000, RZ ;  /* 0x0001000051197824 */ /* 0x000fe400078e00ff */
[----:B------:R-:W-:Y:S01]  /*12c50*/  FMUL.FTZ R15, R24, R31 ;  /* 0x0000001f180f7220 */ /* 0x000fe20000410000 */
[----:B------:R-:W-:Y:S01]  /*12c60*/  FFMA.FTZ R33, R0, R26, R33 ;  /* 0x0000001a00217223 */ /* 0x000fe20000010021 */
[----:B------:R-:W-:Y:S01]  /*12c70*/  LOP3.LUT R27, R70, 0xffff0000, RZ, 0xc0, !PT ;  /* 0xffff0000461b7812 */ /* 0x000fe200078ec0ff */
[-C--:B------:R-:W-:Y:S01]  /*12c80*/  FMUL.FTZ R24, R24, R25.reuse ;  /* 0x0000001918187220 */ /* 0x080fe20000410000 */
[----:B------:R-:W-:Y:S01]  /*12c90*/  FFMA.FTZ R26, R14, R25, -R15 ;  /* 0x000000190e1a7223 */ /* 0x000fe2000001080f */
[----:B------:R-:W-:Y:S01]  /*12ca0*/  LOP3.LUT R15, R78, 0xffff0000, RZ, 0xc0, !PT ;  /* 0xffff00004e0f7812 */ /* 0x000fe200078ec0ff */
[----:B------:R-:W-:Y:S01]  /*12cb0*/  FFMA.FTZ R35, R12, R29, R35 ;  /* 0x0000001d0c237223 */ /* 0x000fe20000010023 */
[----:B------:R-:W-:Y:S01]  /*12cc0*/  LOP3.LUT R0, R79, 0xffff0000, RZ, 0xc0, !PT ;  /* 0xffff00004f007812 */ /* 0x000fe200078ec0ff */
[----:B------:R-:W-:Y:S01]  /*12cd0*/  FMUL.FTZ R25, R8, R27 ;  /* 0x0000001b08197220 */ /* 0x000fe20000410000 */
[----:B------:R-:W-:-:S02]  /*12ce0*/  IMAD.U32 R21, R10, 0x10000, RZ ;  /* 0x000100000a157824 */ /* 0x000fc400078e00ff */
[----:B------:R-:W-:Y:S01]  /*12cf0*/  FMUL.FTZ R29, R8, R15 ;  /* 0x0000000f081d7220 */ /* 0x000fe20000410000 */
[----:B------:R-:W-:Y:S02]  /*12d00*/  IMAD.U32 R12, R76, 0x10000, RZ ;  /* 0x000100004c0c7824 */ /* 0x000fe400078e00ff */
[----:B------:R-:W-:Y:S01]  /*12d10*/  FFMA.FTZ R31, R14, R31, R24 ;  /* 0x0000001f0e1f7223 */ /* 0x000fe20000010018 */
[C---:B------:R-:W-:Y:S01]  /*12d20*/  FMUL.FTZ R24, R9.reuse, R74 ;  /* 0x0000004a09187220 */ /* 0x040fe20000410000 */
[----:B------:R-:W-:Y:S01]  /*12d30*/  FFMA.FTZ R25, R4, R15, -R25 ;  /* 0x0000000f04197223 */ /* 0x000fe20000010819 */
[----:B------:R-:W-:Y:S02]  /*12d40*/  IMAD.U32 R8, R80, 0x10000, RZ ;  /* 0x0001000050087824 */ /* 0x000fe400078e00ff */
[----:B------:R-:W-:Y:S01]  /*12d50*/  FMUL.FTZ R9, R9, R0 ;  /* 0x0000000009097220 */ /* 0x000fe20000410000 */
[----:B------:R-:W-:Y:S01]  /*12d60*/  FFMA.FTZ R14, R4, R27, R29 ;  /* 0x0000001b040e7223 */ /* 0x000fe2000001001d */
[----:B------:R-:W-:-:S02]  /*12d70*/  IMAD.U32 R13, R6, 0x10000, RZ ;  /* 0x00010000060d7824 */ /* 0x000fc400078e00ff */
[----:B------:R-:W-:Y:S01]  /*12d80*/  FMUL.FTZ R4, R21, R12 ;  /* 0x0000000c15047220 */ /* 0x000fe20000410000 */
[C---:B------:R-:W-:Y:S01]  /*12d90*/  FFMA.FTZ R15, R5.reuse, R0, -R24 ;  /* 0x00000000050f7223 */ /* 0x040fe20000010818 */
[----:B------:R-:W-:Y:S01]  /*12da0*/  FFMA.FTZ R74, R5, R74, R9 ;  /* 0x0000004a054a7223 */ /* 0x000fe20000010009 */
[-C--:B------:R-:W-:Y:S01]  /*12db0*/  FMUL.FTZ R24, R21, R8.reuse ;  /* 0x0000000815187220 */ /* 0x080fe20000410000 */
[----:B------:R-:W-:Y:S01]  /*12dc0*/  LOP3.LUT R10, R10, 0xffff0000, RZ, 0xc0, !PT ;  /* 0xffff00000a0a7812 */ /* 0x000fe200078ec0ff */
[C---:B------:R-:W-:Y:S01]  /*12dd0*/  FFMA.FTZ R21, R13.reuse, R8, -R4 ;  /* 0x000000080d157223 */ /* 0x040fe20000010804 */
[----:B------:R-:W-:Y:S01]  /*12de0*/  LOP3.LUT R9, R76, 0xffff0000, RZ, 0xc0, !PT ;  /* 0xffff00004c097812 */ /* 0x000fe200078ec0ff */
[----:B------:R-:W-:Y:S01]  /*12df0*/  FFMA.FTZ R24, R13, R12, R24 ;  /* 0x0000000c0d187223 */ /* 0x000fe20000010018 */
[----:B------:R-:W-:Y:S02]  /*12e00*/  LOP3.LUT R11, R11, 0xffff0000, RZ, 0xc0, !PT ;  /* 0xffff00000b0b7812 */ /* 0x000fe400078ec0ff */
[----:B------:R-:W-:Y:S01]  /*12e10*/  LOP3.LUT R5, R80, 0xffff0000, RZ, 0xc0, !PT ;  /* 0xffff000050057812 */ /* 0x000fe200078ec0ff */
[----:B------:R-:W-:Y:S01]  /*12e20*/  FMUL.FTZ R13, R10, R9 ;  /* 0x000000090a0d7220 */ /* 0x000fe20000410000 */
[----:B------:R-:W-:-:S02]  /*12e30*/  LOP3.LUT R4, R77, 0xffff0000, RZ, 0xc0, !PT ;  /* 0xffff00004d047812 */ /* 0x000fc400078ec0ff */
        /* <DEDUP_REMOVED lines=20> */
.L_x_5870:
[----:B------:R-:W-:Y:S05]  /*12f80*/  BSYNC B0 ;  /* 0x0000000000007941 */ /* 0x000fea0003800000 */
.L_x_5848:
        /* <DEDUP_REMOVED lines=8> */
.L_x_5846:
[----:B0--3--:R-:W3:Y:S02]  /*13010*/  LDL R0, [R1+0x44] ;  /* 0x0000440001007983 */ /* 0x009ee40000100800 */
[----:B---3--:R-:W-:-:S13]  /*13020*/  R2UR UR4, R0 ;  /* 0x00000000000472ca */ /* 0x008fda00000e0000 */
[----:B------:R-:W-:-:S05]  /*13030*/  IMAD.U32 R0, RZ, RZ, UR4 ;  /* 0x00000004ff007e24 */ /* 0x000fca000f8e00ff */
[----:B------:R-:W-:-:S13]  /*13040*/  ISETP.NE.AND P0, PT, R0, 0x3, PT ;  /* 0x000000030000780c */ /* 0x000fda0003f05270 */
[----:B------:R-:W-:Y:S05]  /*13050*/  @!P0 BRA `(.L_x_5899) ;  /* 0x0000000000048947 */ /* 0x000fea0003800000 */
[----:B------:R-:W-:Y:S01]  /*13060*/  BPT.TRAP 0x1 ;  /* 0x000000040000795c */ /* 0x000fe20000300000 */
.L_x_5899:
[----:B------:R-:W-:Y:S01]  /*13070*/  IMAD R0, R205, 0x8, R16 ;  /* 0x00000008cd007824 */ /* 0x000fe200078e0210 */
[----:B-12-4-:R-:W-:-:S04]  /*13080*/  SHF.L.U32 R3, R208, 0x1f, RZ ;  /* 0x0000001fd0037819 */ /* 0x016fc800000006ff */
[----:B------:R0:W1:Y:S01]  /*13090*/  SYNCS.PHASECHK.TRANS64.TRYWAIT P2, [R0+URZ+0x36830], R3 ;  /* 0x03683003000075a7 */ /* 0x000062000804017f */
[----:B------:R-:W-:Y:S05]  /*130a0*/  @!P0 BRA `(.L_x_5900) ;  /* 0x0000000000048947 */ /* 0x000fea0003800000 */
[----:B------:R-:W-:Y:S01]  /*130b0*/  BPT.TRAP 0x1 ;  /* 0x000000040000795c */ /* 0x000fe20000300000 */
.L_x_5900:
[----:B------:R-:W2:Y:S02]  /*130c0*/  S2R R4, SR_TID.X ;  /* 0x0000000000047919 */ /* 0x000ea40000002100 */
[----:B--2---:R-:W-:-:S04]  /*130d0*/  LOP3.LUT R4, R4, 0x7f, RZ, 0xc0, !PT ;  /* 0x0000007f04047812 */ /* 0x004fc800078ec0ff */
[----:B------:R-:W-:Y:S01]  /*130e0*/  ISETP.NE.AND P1, PT, R4, RZ, PT ;  /* 0x000000ff0400720c */ /* 0x000fe20003f25270 */
[----:B-1----:R-:W-:-:S12]  /*130f0*/  @P2 BRA `(.L_x_5901) ;  /* 0x0000000000082947 */ /* 0x002fd80003800000 */
[----:B------:R-:W1:Y:S02]  /*13100*/  SYNCS.PHASECHK.TRANS64.TRYWAIT P2, [R0+URZ+0x36830], R3 ;  /* 0x03683003000075a7 */ /* 0x000e64000804017f */
[----:B-1----:R-:W-:Y:S05]  /*13110*/  @!P2 BRA `(.L_x_5902) ;  /* 0x000001f00080a947 */ /* 0x002fea0003800000 */
.L_x_5901:
        /* <DEDUP_REMOVED lines=11> */
[----:B------:R-:W-:Y:S01]  /*131d0*/  UMOV UR17, UR27 ;  /* 0x0000001b00117c82 */ /* 0x000fe20008000000 */
[----:B------:R-:W-:Y:S01]  /*131e0*/  R2UR UR19, R7 ;  /* 0x00000000071372ca */ /* 0x000fe200000e0000 */
        /* <DEDUP_REMOVED lines=8> */
[----:B------:R-:W-:Y:S01]  /*13270*/  IMAD.U32 R13, RZ, RZ, UR5 ;  /* 0x00000005ff0d7e24 */ /* 0x000fe2000f8e00ff */
[----:B------:R-:W-:Y:S01]  /*13280*/  UMOV UR4, UR24 ;  /* 0x0000001800047c82 */ /* 0x000fe20008000000 */
[C---:B------:R-:W-:Y:S01]  /*13290*/  VIADD R6, R4.reuse, 0x80 ;  /* 0x0000008004067836 */ /* 0x040fe20000000000 */
[C---:B------:R-:W-:Y:S01]  /*132a0*/  R2UR UR6, R4.reuse ;  /* 0x00000000040672ca */ /* 0x040fe200000e0000 */
[----:B------:R-:W-:Y:S01]  /*132b0*/  UMOV UR26, UR4 ;  /* 0x00000004001a7c82 */ /* 0x000fe20008000000 */
[----:B------:R-:W-:Y:S01]  /*132c0*/  VIADD R8, R4, 0x100 ;  /* 0x0000010004087836 */ /* 0x000fe20000000000 */
[----:B------:R-:W-:Y:S01]  /*132d0*/  UMOV UR16, UR26 ;  /* 0x0000001a00107c82 */ /* 0x000fe20008000000 */
[----:B------:R-:W-:Y:S01]  /*132e0*/  R2UR UR18, R6 ;  /* 0x00000000061272ca */ /* 0x000fe200000e0000 */
[----:B------:R-:W-:Y:S01]  /*132f0*/  UMOV UR20, UR26 ;  /* 0x0000001a00147c82 */ /* 0x000fe20008000000 */
[----:B------:R-:W-:Y:S01]  /*13300*/  VIADD R6, R4, 0x180 ;  /* 0x0000018004067836 */ /* 0x000fe20000000000 */
[----:B------:R-:W-:Y:S01]  /*13310*/  R2UR UR22, R8 ;  /* 0x00000000081672ca */ /* 0x000fe200000e0000 */
[----:B------:R-:W-:Y:S01]  /*13320*/  IMAD.U32 R12, RZ, RZ, UR4 ;  /* 0x00000004ff0c7e24 */ /* 0x000fe2000f8e00ff */
[----:B------:R-:W-:Y:S01]  /*13330*/  UMOV UR8, UR26 ;  /* 0x0000001a00087c82 */ /* 0x000fe20008000000 */
[----:B------:R-:W-:Y:S01]  /*13340*/  VIADD R10, R4, 0x200 ;  /* 0x00000200040a7836 */ /* 0x000fe20000000000 */
[----:B------:R-:W-:Y:S01]  /*13350*/  UMOV UR12, UR26 ;  /* 0x0000001a000c7c82 */ /* 0x000fe20008000000 */
[----:B------:R-:W-:Y:S01]  /*13360*/  IMAD.MOV.U32 R11, RZ, RZ, 0x40000040 ;  /* 0x40000040ff0b7424 */ /* 0x000fe200078e00ff */
[----:B------:R-:W-:Y:S01]  /*13370*/  HGMMA.64x16x16.F32.BF16 R72, gdesc[UR4], RZ, !UPT, gsb0 ;  /* 0x00200000044879f0 */ /* 0x000fe2000c0018ff */
[----:B------:R-:W-:Y:S01]  /*13380*/  R2UR UR6, R6 ;  /* 0x00000000060672ca */ /* 0x000fe200000e0000 */
[----:B------:R-:W-:Y:S01]  /*13390*/  UMOV UR4, UR26 ;  /* 0x0000001a00047c82 */ /* 0x000fe20008000000 */
[----:B------:R-:W-:Y:S01]  /*133a0*/  R2UR UR7, R7 ;  /* 0x00000000070772ca */ /* 0x000fe200000e0000 */
[----:B------:R-:W-:Y:S01]  /*133b0*/  UMOV UR5, UR27 ;  /* 0x0000001b00057c82 */ /* 0x000fe20008000000 */
[----:B------:R-:W-:Y:S01]  /*133c0*/  R2UR UR10, R10 ;  /* 0x000000000a0a72ca */ /* 0x000fe200000e0000 */
[C---:B------:R-:W-:Y:S01]  /*133d0*/  VIADD R8, R4.reuse, 0x280 ;  /* 0x0000028004087836 */ /* 0x040fe20000000000 */
[----:B------:R-:W-:Y:S01]  /*133e0*/  R2UR UR11, R11 ;  /* 0x000000000b0b72ca */ /* 0x000fe200000e0000 */
[----:B------:R-:W-:Y:S01]  /*133f0*/  IMAD.MOV.U32 R9, RZ, RZ, 0x40000040 ;  /* 0x40000040ff097424 */ /* 0x000fe200078e00ff */
[----:B------:R-:W-:Y:S01]  /*13400*/  UMOV UR13, UR27 ;  /* 0x0000001b000d7c82 */ /* 0x000fe20008000000 */
[----:B------:R-:W-:Y:S01]  /*13410*/  VIADD R6, R4, 0x300 ;  /* 0x0000030004067836 */ /* 0x000fe20000000000 */
[----:B------:R-:W-:Y:S01]  /*13420*/  R2UR UR14, R8 ;  /* 0x00000000080e72ca */ /* 0x000fe200000e0000 */
[----:B------:R-:W-:Y:S01]  /*13430*/  IMAD.MOV.U32 R7, RZ, RZ, 0x40000040 ;  /* 0x40000040ff077424 */ /* 0x000fe200078e00ff */
[----:B------:R-:W-:Y:S01]  /*13440*/  R2UR UR15, R9 ;  /* 0x00000000090f72ca */ /* 0x000fe200000e0000 */
[C---:B------:R-:W-:Y:S01]  /*13450*/  VIADD R8, R4.reuse, 0x2 ;  /* 0x0000000204087836 */ /* 0x040fe20000000000 */
[----:B------:R-:W-:Y:S01]  /*13460*/  UMOV UR29, 0x40000040 ;  /* 0x40000040001d7882 */ /* 0x000fe20000000000 */
[----:B------:R-:W-:Y:S01]  /*13470*/  IMAD.MOV.U32 R9, RZ, RZ, 0x40000040 ;  /* 0x40000040ff097424 */ /* 0x000fe200078e00ff */
[----:B------:R0:W-:Y:S01]  /*13480*/  STL.64 [R1+0x30], R12 ;  /* 0x0000300c01007387 */ /* 0x0001e20000100a00 */
[----:B------:R-:W-:Y:S01]  /*13490*/  VIADD R10, R4, 0x102 ;  /* 0x00000102040a7836 */ /* 0x000fe20000000000 */
[----:B------:R-:W-:Y:S01]  /*134a0*/  R2UR UR30, R8 ;  /* 0x00000000081e72ca */ /* 0x000fe200000e0000 */
[----:B------:R-:W-:Y:S01]  /*134b0*/  IMAD.MOV.U32 R11, RZ, RZ, 0x40000040 ;  /* 0x40000040ff0b7424 */ /* 0x000fe200078e00ff */
[----:B------:R-:W-:Y:S01]  /*134c0*/  R2UR UR31, R9 ;  /* 0x00000000091f72ca */ /* 0x000fe200000e0000 */
[----:B------:R-:W-:Y:S01]  /*134d0*/  VIADD R8, R4, 0x182 ;  /* 0x0000018204087836 */ /* 0x000fe20000000000 */
[----:B------:R-:W-:Y:S01]  /*134e0*/  UIADD3 UR56, UR24, 0x404, URZ ;  /* 0x0000040418387890 */ /* 0x000fe2000fffe03f */
[----:B------:R-:W-:Y:S01]  /*134f0*/  IMAD.MOV.U32 R9, RZ, RZ, 0x40000040 ;  /* 0x40000040ff097424 */ /* 0x000fe200078e00ff */
[----:B------:R-:W-:Y:S01]  /*13500*/  UMOV UR57, 0x40000040 ;  /* 0x4000004000397882 */ /* 0x000fe20000000000 */
[----:B------:R-:W-:Y:S01]  /*13510*/  UIADD3 UR52, UR24, 0x406, URZ ;  /* 0x0000040618347890 */ /* 0x000fe2000fffe03f */
[----:B------:R-:W1:Y:S01]  /*13520*/  LDC R3, c[0x0][0x448] ;  /* 0x00011200ff037b82 */ /* 0x000e620000000800 */
[----:B------:R-:W-:Y:S01]  /*13530*/  UMOV UR53, 0x40000040 ;  /* 0x4000004000357882 */ /* 0x000fe20000000000 */
[----:B0-----:R-:W-:Y:S01]  /*13540*/  IMAD.U32 R13, RZ, RZ, UR29 ;  /* 0x0000001dff0d7e24 */ /* 0x001fe2000f8e00ff */
        /* <DEDUP_REMOVED lines=19> */
[----:B-1----:R-:W-:Y:S01]  /*13680*/  ISETP.NE.AND P2, PT, R3, 0x1, PT ;  /* 0x000000010300780c */ /* 0x002fe20003f45270 */
[----:B------:R-:W-:Y:S02]  /*13690*/  WARPGROUP.DEPBAR.LE gsb0, 0x0 ;  /* 0x00008000000079c5 */ /* 0x000fe40000010000 */
[----:B------:R-:W-:-:S06]  /*136a0*/  WARPGROUP.ARRIVE ;  /* 0x00000000000079c5 */ /* 0x000fcc0000000000 */
[----:B------:R-:W-:Y:S01]  /*136b0*/  HGMMA.64x16x16.F32.BF16 R64, gdesc[UR16], RZ, !UPT, gsb0 ;  /* 0x00200000104079f0 */ /* 0x000fe2000c0018ff */
        /* <DEDUP_REMOVED lines=9> */
[----:B------:R-:W-:Y:S01]  /*13750*/  HGMMA.64x16x16.F32.BF16 R56, gdesc[UR20], RZ, !UPT, gsb0 ;  /* 0x00200000143879f0 */ /* 0x000fe2000c0018ff */
[----:B------:R-:W-:Y:S01]  /*13760*/  R2UR UR22, R10 ;  /* 0x000000000a1672ca */ /* 0x000fe200000e0000 */
[----:B------:R-:W-:Y:S01]  /*13770*/  UMOV UR21, UR27 ;  /* 0x0000001b00157c82 */ /* 0x000fe20008000000 */
[----:B------:R-:W-:Y:S01]  /*13780*/  R2UR UR23, R11 ;  /* 0x000000000b1772ca */ /* 0x000fe200000e0000 */
[----:B------:R-:W-:Y:S02]  /*13790*/  VIADD R10, R4, 0x282 ;  /* 0x00000282040a7836 */ /* 0x000fe40000000000 */
[----:B------:R-:W-:Y:S01]  /*137a0*/  IMAD.MOV.U32 R11, RZ, RZ, 0x40000040 ;  /* 0x40000040ff0b7424 */ /* 0x000fe200078e00ff */
        /* <DEDUP_REMOVED lines=16> */
[----:B-----5:R-:W-:-:S06]  /*138b0*/  WARPGROUP.ARRIVE ;  /* 0x00000000000079c5 */ /* 0x020fcc0000000000 */
        /* <DEDUP_REMOVED lines=270> */
[----:B------:R-:W-:Y:S01]  /*149a0*/  R2UR UR58, R8 ;  /* 0x00000000083a72ca */ /* 0x000fe200000e0000 */
[----:B------:R-:W-:Y:S01]  /*149b0*/  UMOV UR20, UR26 ;  /* 0x0000001a00147c82 */ /* 0x000fe20008000000 */
[----:B------:R-:W-:Y:S01]  /*149c0*/  UMOV UR4, UR26 ;  /* 0x0000001a00047c82 */ /* 0x000fe20008000000 */
[----:B------:R-:W-:Y:S01]  /*149d0*/  R2UR UR59, R9 ;  /* 0x00000000093b72ca */ /* 0x000fe200000e0000 */
[----:B------:R-:W-:-:S02]  /*149e0*/  VIADD R8, R4, 0x504 ;  /* 0x0000050404087836 */ /* 0x000fc40000000000 */
[----:B------:R-:W-:Y:S02]  /*149f0*/  IMAD.MOV.U32 R9, RZ, RZ, 0x40000040 ;  /* 0x40000040ff097424 */ /* 0x000fe400078e00ff */
[----:B------:R-:W-:-:S05]  /*14a00*/  IMAD.U32 R12, RZ, RZ, UR28 ;  /* 0x0000001cff0c7e24 */ /* 0x000fca000f8e00ff */
        /* <DEDUP_REMOVED lines=332> */
[----:B------:R-:W-:Y:S01]  /*15ed0*/  ULDC UR42, c[0x0][0x9d8] ;  /* 0x00027600002a7ab9 */ /* 0x000fe20000000800 */
[----:B------:R-:W-:Y:S01]  /*15ee0*/  ULDC UR43, c[0x0][0x9d8] ;  /* 0x00027600002b7ab9 */ /* 0x000fe20000000800 */
        /* <DEDUP_REMOVED lines=47> */
[----:B------:R-:W1:Y:S01]  /*161e0*/  MUFU.TANH R94, R94 ;  /* 0x0000005e005e7308 */ /* 0x000e620000002400 */
[----:B------:R-:W-:-:S02]  /*161f0*/  IMAD.MOV.U32 R7, RZ, RZ, 0x40000040 ;  /* 0x40000040ff077424 */ /* 0x000fc400078e00ff */
[----:B------:R-:W-:Y:S01]  /*16200*/  FMUL.FTZ R8, R72, UR8 ;  /* 0x0000000848087c20 */ /* 0x000fe20008410000 */
[----:B------:R-:W-:Y:S01]  /*16210*/  FMUL.FTZ R9, R73, UR8 ;  /* 0x0000000849097c20 */ /* 0x000fe20008410000 */
[----:B------:R-:W-:-:S03]  /*16220*/  FMUL.FTZ R11, R77, UR8 ;  /* 0x000000084d0b7c20 */ /* 0x000fc60008410000 */
[----:B------:R-:W2:Y:S08]  /*16230*/  MUFU.TANH R92, R92 ;  /* 0x0000005c005c7308 */ /* 0x000eb00000002400 */
[----:B------:R-:W3:Y:S08]  /*16240*/  MUFU.TANH R78, R78 ;  /* 0x0000004e004e7308 */ /* 0x000ef00000002400 */
[----:B------:R-:W4:Y:S08]  /*16250*/  MUFU.TANH R79, R79 ;  /* 0x0000004f004f7308 */ /* 0x000f300000002400 */
[----:B------:R-:W-:Y:S08]  /*16260*/  MUFU.TANH R8, R8 ;  /* 0x0000000800087308 */ /* 0x000ff00000002400 */
[----:B------:R-:W-:Y:S01]  /*16270*/  MUFU.TANH R9, R9 ;  /* 0x0000000900097308 */ /* 0x000fe20000002400 */
[----:B------:R-:W-:-:S02]  /*16280*/  WARPGROUP.DEPBAR.LE gsb0, 0x0 ;  /* 0x00008000000079c5 */ /* 0x000fc40000010000 */
[----:B------:R-:W-:Y:S01]  /*16290*/  WARPGROUP.ARRIVE ;  /* 0x00000000000079c5 */ /* 0x000fe20000000000 */
[----:B0-----:R-:W-:Y:S01]  /*162a0*/  FMUL.FTZ R12, R64, UR8 ;  /* 0x00000008400c7c20 */ /* 0x001fe20008410000 */
[----:B------:R-:W-:Y:S01]  /*162b0*/  FMUL.FTZ R66, R66, UR8 ;  /* 0x0000000842427c20 */ /* 0x000fe20008410000 */
[----:B------:R-:W0:Y:S01]  /*162c0*/  @P2 LDC R64, c[0x0][0x44c] ;  /* 0x00011300ff402b82 */ /* 0x000e220000000800 */
        /* <DEDUP_REMOVED lines=8> */
[----:B------:R-:W4:Y:S01]  /*16350*/  MUFU.TANH R66, R66 ;  /* 0x0000004200427308 */ /* 0x000f220000002400 */
[----:B------:R-:W-:-:S02]  /*16360*/  IMAD.MOV.U32 R7, RZ, RZ, 0x40000040 ;  /* 0x40000040ff077424 */ /* 0x000fc400078e00ff */
[----:B------:R-:W-:Y:S01]  /*16370*/  FMUL.FTZ R71, R71, UR8 ;  /* 0x0000000847477c20 */ /* 0x000fe20008410000 */
[----:B------:R-:W-:Y:S01]  /*16380*/  FMUL.FTZ R14, R68, UR8 ;  /* 0x00000008440e7c20 */ /* 0x000fe20008410000 */
[----:B------:R-:W-:Y:S01]  /*16390*/  FMUL.FTZ R13, R65, UR8 ;  /* 0x00000008410d7c20 */ /* 0x000fe20008410000 */
[----:B------:R-:W-:Y:S02]  /*163a0*/  FMUL.FTZ R15, R69, UR8 ;  /* 0x00000008450f7c20 */ /* 0x000fe40008410000 */
[----:B------:R-:W4:Y:S08]  /*163b0*/  MUFU.TANH R67, R67 ;  /* 0x0000004300437308 */ /* 0x000f300000002400 */
[----:B------:R-:W4:Y:S08]  /*163c0*/  MUFU.TANH R70, R70 ;  /* 0x0000004600467308 */ /* 0x000f300000002400 */
        /* <DEDUP_REMOVED lines=8> */
[----:B------:R-:W1:Y:S01]  /*16450*/  @P2 LDC R60, c[0x0][0x450] ;  /* 0x00011400ff3c2b82 */ /* 0x000e620000000800 */
[----:B------:R-:W-:Y:S01]  /*16460*/  FMUL.FTZ R58, R58, UR8 ;  /* 0x000000083a3a7c20 */ /* 0x000fe20008410000 */
[----:B------:R-:W-:Y:S01]  /*16470*/  HGMMA.64x16x16.F32.BF16 R48, gdesc[UR4], R48, gsb0 ;  /* 0x00200000043079f0 */ /* 0x000fe20008001830 */
[----:B------:R-:W-:Y:S01]  /*16480*/  R2UR UR6, R6 ;  /* 0x00000000060672ca */ /* 0x000fe200000e0000 */
[----:B------:R-:W-:Y:S01]  /*16490*/  UMOV UR4, UR36 ;  /* 0x0000002400047c82 */ /* 0x000fe20008000000 */
[----:B------:R-:W-:Y:S01]  /*164a0*/  R2UR UR7, R7 ;  /* 0x00000000070772ca */ /* 0x000fe200000e0000 */
[----:B------:R-:W-:Y:S01]  /*164b0*/  UMOV UR5, UR37 ;  /* 0x0000002500057c82 */ /* 0x000fe20008000000 */
[----:B------:R-:W-:Y:S01]  /*164c0*/  VIADD R6, R4, 0x986 ;  /* 0x0000098604067836 */ /* 0x000fe20000000000 */
[----:B------:R2:W-:Y:S01]  /*164d0*/  MUFU.TANH R74, R59 ;  /* 0x0000003b004a7308 */ /* 0x0005e20000002400 */
[----:B------:R-:W-:-:S02]  /*164e0*/  IMAD.MOV.U32 R7, RZ, RZ, 0x40000040 ;  /* 0x40000040ff077424 */ /* 0x000fc400078e00ff */
[----:B------:R-:W-:Y:S01]  /*164f0*/  FMUL.FTZ R62, R62, UR8 ;  /* 0x000000083e3e7c20 */ /* 0x000fe20008410000 */
[----:B------:R-:W-:Y:S02]  /*16500*/  VIADD R4, R4, 0xa06 ;  /* 0x00000a0604047836 */ /* 0x000fe40000000000 */
[----:B------:R-:W-:Y:S01]  /*16510*/  FMUL.FTZ R63, R63, UR8 ;  /* 0x000000083f3f7c20 */ /* 0x000fe20008410000 */
[----:B------:R-:W-:Y:S01]  /*16520*/  FMUL.FTZ R21, R57, UR8 ;  /* 0x0000000839157c20 */ /* 0x000fe20008410000 */
[----:B------:R-:W-:Y:S01]  /*16530*/  FMUL.FTZ R57, R61, UR8 ;  /* 0x000000083d397c20 */ /* 0x000fe20008410000 */
[----:B------:R3:W4:Y:S01]  /*16540*/  MUFU.TANH R76, R58 ;  /* 0x0000003a004c7308 */ /* 0x0007220000002400 */
[----:B--2---:R-:W-:-:S04]  /*16550*/  IMAD.IADD R59, R229, 0x1, R226 ;  /* 0x00000001e53b7824 */ /* 0x004fc800078e02e2 */
[----:B0-----:R-:W-:-:S03]  /*16560*/  @P2 IMAD.HI.U32 R3, R59, R64, RZ ;  /* 0x000000403b032227 */ /* 0x001fc600078e00ff */
[----:B------:R-:W0:Y:S01]  /*16570*/  MUFU.TANH R62, R62 ;  /* 0x0000003e003e7308 */ /* 0x000e220000002400 */
[----:B---3--:R-:W-:Y:S01]  /*16580*/  IMAD R58, R2, -0x70, R228 ;  /* 0xffffff90023a7824 */ /* 0x008fe200078e02e4 */
[----:B-1----:R-:W-:-:S05]  /*16590*/  @P2 SHF.R.U32.HI R59, RZ, R60, R3 ;  /* 0x0000003cff3b2219 */ /* 0x002fca0000011603 */
[----:B------:R-:W1:Y:S01]  /*165a0*/  SHFL.IDX PT, R60, R59, 0x1, 0x1c1f ;  /* 0x003c1f003b3c7f89 */ /* 0x000e6200000e0000 */
[----:B------:R-:W2:Y:S03]  /*165b0*/  MUFU.TANH R63, R63 ;  /* 0x0000003f003f7308 */ /* 0x000ea60000002400 */
[----:B------:R-:W3:Y:S05]  /*165c0*/  SHFL.IDX PT, R59, R59, RZ, 0x1c1f ;  /* 0x001c1fff3b3b7589 */ /* 0x000eea00000e0000 */
        /* <DEDUP_REMOVED lines=14> */
[----:B------:R-:W-:Y:S01]  /*166b0*/  IMAD R6, R2, -0x70, RZ ;  /* 0xffffff9002067824 */ /* 0x000fe200078e02ff */
[----:B------:R4:W-:Y:S01]  /*166c0*/  MUFU.TANH R7, R49 ;  /* 0x0000003100077308 */ /* 0x0009e20000002400 */
[----:B------:R-:W-:-:S03]  /*166d0*/  FMUL.FTZ R48, R48, UR8 ;  /* 0x0000000830307c20 */ /* 0x000fc60008410000 */
[----:B------:R-:W-:-:S04]  /*166e0*/  IADD3 R3, -R227, 0x71, R6 ;  /* 0x00000071e3037810 */ /* 0x000fc80007ffe106 */
[----:B------:R-:W-:Y:S01]  /*166f0*/  IADD3 R90, -R224, R3, R228 ;  /* 0x00000003e05a7210 */ /* 0x000fe20007ffe1e4 */
[----:B------:R-:W2:Y:S01]  /*16700*/  MUFU.TANH R50, R50 ;  /* 0x0000003200327308 */ /* 0x000ea20000002400 */
[----:B----4-:R-:W-:-:S04]  /*16710*/  IADD3 R49, -R227, 0x70, R58 ;  /* 0x00000070e3317810 */ /* 0x010fc80007ffe13a */
[-CC-:B-1----:R-:W-:Y:S02]  /*16720*/  VIADDMNMX R3, R60, R90.reuse, R49.reuse, PT ;  /* 0x0000005a3c037246 */ /* 0x182fe40003800131 */
[----:B---3--:R-:W-:Y:S01]  /*16730*/  VIADDMNMX R49, R59, R90, R49, PT ;  /* 0x0000005a3b317246 */ /* 0x008fe20003800131 */
[----:B------:R-:W1:Y:S01]  /*16740*/  MUFU.TANH R51, R51 ;  /* 0x0000003300337308 */ /* 0x000e620000002400 */
[C---:B------:R-:W-:Y:S02]  /*16750*/  ISETP.GT.AND P5, PT, R3.reuse, RZ, PT ;  /* 0x000000ff0300720c */ /* 0x040fe40003fa4270 */
[C---:B------:R-:W-:Y:S02]  /*16760*/  ISETP.GT.AND P6, PT, R3.reuse, 0x1, PT ;  /* 0x000000010300780c */ /* 0x040fe40003fc4270 */
[----:B------:R-:W-:Y:S02]  /*16770*/  ISETP.GT.AND P4, PT, R3, 0x8, PT ;  /* 0x000000080300780c */ /* 0x000fe40003f84270 */
[----:B------:R-:W-:Y:S01]  /*16780*/  FSEL R94, R94, -INF , P5 ;  /* 0xff8000005e5e7808 */ /* 0x000fe20002800000 */
[----:B------:R-:W3:Y:S01]  /*16790*/  MUFU.TANH R54, R54 ;  /* 0x0000003600367308 */ /* 0x000ee20000002400 */
[----:B------:R-:W-:-:S02]  /*167a0*/  FSEL R92, R92, -INF , P6 ;  /* 0xff8000005c5c7808 */ /* 0x000fc40003000000 */
[C---:B------:R-:W-:Y:S02]  /*167b0*/  ISETP.GT.AND P3, PT, R3.reuse, 0x9, PT ;  /* 0x000000090300780c */ /* 0x040fe40003f64270 */
[----:B------:R-:W-:Y:S02]  /*167c0*/  FSEL R88, R78, -INF , P4 ;  /* 0xff8000004e587808 */ /* 0x000fe40002000000 */
[----:B------:R-:W-:Y:S01]  /*167d0*/  ISETP.GT.AND P5, PT, R3, 0x10, PT ;  /* 0x000000100300780c */ /* 0x000fe20003fa4270 */
[----:B------:R-:W4:Y:S01]  /*167e0*/  MUFU.TANH R55, R55 ;  /* 0x0000003700377308 */ /* 0x000f220000002400 */
[----:B------:R-:W-:Y:S02]  /*167f0*/  FSEL R86, R79, -INF , P3 ;  /* 0xff8000004f567808 */ /* 0x000fe40001800000 */
[----:B------:R-:W-:Y:S02]  /*16800*/  ISETP.GT.AND P3, PT, R3, 0x11, PT ;  /* 0x000000110300780c */ /* 0x000fe40003f64270 */
[----:B------:R-:W-:-:S02]  /*16810*/  FSEL R84, R66, -INF , P5 ;  /* 0xff80000042547808 */ /* 0x000fc40002800000 */
[----:B------:R-:W-:Y:S01]  /*16820*/  ISETP.GT.AND P4, PT, R3, 0x18, PT ;  /* 0x000000180300780c */ /* 0x000fe20003f84270 */
[----:B------:R-:W-:Y:S01]  /*16830*/  MUFU.TANH R14, R14 ;  /* 0x0000000e000e7308 */ /* 0x000fe20000002400 */
[----:B------:R-:W-:Y:S02]  /*16840*/  FSEL R82, R67, -INF , P3 ;  /* 0xff80000043527808 */ /* 0x000fe40001800000 */
[C---:B------:R-:W-:Y:S01]  /*16850*/  ISETP.GT.AND P3, PT, R3.reuse, 0x19, PT ;  /* 0x000000190300780c */ /* 0x040fe20003f64270 */
[----:B------:R-:W-:Y:S02]  /*16860*/  WARPGROUP.DEPBAR.LE gsb0, 0x0 ;  /* 0x00008000000079c5 */ /* 0x000fe40000010000 */
[----:B------:R-:W-:Y:S01]  /*16870*/  WARPGROUP.ARRIVE ;  /* 0x00000000000079c5 */ /* 0x000fe20000000000 */
[----:B------:R-:W-:Y:S01]  /*16880*/  FSEL R80, R70, -INF , P4 ;  /* 0xff80000046507808 */ /* 0x000fe20002000000 */
[----:B------:R-:W-:Y:S01]  /*16890*/  FMUL.FTZ R42, R42, UR8 ;  /* 0x000000082a2a7c20 */ /* 0x000fe20008410000 */
[----:B------:R-:W-:Y:S01]  /*168a0*/  ISETP.GT.AND P4, PT, R3, 0x20, PT ;  /* 0x000000200300780c */ /* 0x000fe20003f84270 */
[----:B------:R-:W-:Y:S01]  /*168b0*/  FMUL.FTZ R43, R43, UR8 ;  /* 0x000000082b2b7c20 */ /* 0x000fe20008410000 */
[----:B------:R-:W-:Y:S01]  /*168c0*/  FSEL R78, R71, -INF , P3 ;  /* 0xff800000474e7808 */ /* 0x000fe20001800000 */
[----:B------:R-:W-:Y:S01]  /*168d0*/  HGMMA.64x16x16.F32.BF16 R32, gdesc[UR4], R32, gsb0 ;  /* 0x00200000042079f0 */ /* 0x000fe20008001820 */
[----:B------:R-:W-:Y:S01]  /*168e0*/  R2UR UR6, R4 ;  /* 0x00000000040672ca */ /* 0x000fe200000e0000 */
[----:B------:R-:W-:Y:S01]  /*168f0*/  UMOV UR4, UR36 ;  /* 0x0000002400047c82 */ /* 0x000fe20008000000 */
[----:B------:R-:W-:Y:S01]  /*16900*/  R2UR UR7, R5 ;  /* 0x00000000050772ca */ /* 0x000fe200000e0000 */
[----:B------:R-:W-:Y:S01]  /*16910*/  UMOV UR5, UR37 ;  /* 0x0000002500057c82 */ /* 0x000fe20008000000 */
[----:B------:R-:W-:Y:S01]  /*16920*/  FMNMX.FTZ R5, R94, R92, !PT ;  /* 0x0000005c5e057209 */ /* 0x000fe20007810000 */
[----:B------:R-:W4:Y:S01]  /*16930*/  MUFU.TANH R42, R42 ;  /* 0x0000002a002a7308 */ /* 0x000f220000002400 */
[----:B------:R-:W-:Y:S01]  /*16940*/  ISETP.GT.AND P3, PT, R3, 0x21, PT ;  /* 0x000000210300780c */ /* 0x000fe20003f64270 */
[----:B------:R-:W-:Y:S01]  /*16950*/  FMUL.FTZ R46, R46, UR8 ;  /* 0x000000082e2e7c20 */ /* 0x000fe20008410000 */
[----:B------:R-:W-:Y:S01]  /*16960*/  FMNMX.FTZ R5, R88, R5, !PT ;  /* 0x0000000558057209 */ /* 0x000fe20007810000 */
[----:B------:R-:W-:Y:S01]  /*16970*/  FMUL.FTZ R47, R47, UR8 ;  /* 0x000000082f2f7c20 */ /* 0x000fe20008410000 */
[----:B------:R-:W-:-:S02]  /*16980*/  FSEL R76, R76, -INF , P4 ;  /* 0xff8000004c4c7808 */ /* 0x000fc40002000000 */
[----:B------:R-:W-:Y:S01]  /*16990*/  FMNMX.FTZ R5, R86, R5, !PT ;  /* 0x0000000556057209 */ /* 0x000fe20007810000 */
[----:B------:R-:W4:Y:S01]  /*169a0*/  MUFU.TANH R43, R43 ;  /* 0x0000002b002b7308 */ /* 0x000f220000002400 */
[C---:B------:R-:W-:Y:S02]  /*169b0*/  ISETP.GT.AND P4, PT, R3.reuse, 0x28, PT ;  /* 0x000000280300780c */ /* 0x040fe40003f84270 */
[----:B------:R-:W-:Y:S02]  /*169c0*/  FMNMX.FTZ R5, R84, R5, !PT ;  /* 0x0000000554057209 */ /* 0x000fe40007810000 */
[----:B------:R-:W-:Y:S02]  /*169d0*/  FSEL R74, R74, -INF , P3 ;  /* 0xff8000004a4a7808 */ /* 0x000fe40001800000 */
[----:B------:R-:W-:Y:S01]  /*169e0*/  FMNMX.FTZ R5, R82, R5, !PT ;  /* 0x0000000552057209 */ /* 0x000fe20007810000 */
[----:B------:R-:W4:Y:S01]  /*169f0*/  MUFU.TANH R46, R46 ;  /* 0x0000002e002e7308 */ /* 0x000f220000002400 */
[----:B------:R-:W-:-:S02]  /*16a00*/  ISETP.GT.AND P3, PT, R3, 0x29, PT ;  /* 0x000000290300780c */ /* 0x000fc40003f64270 */
[----:B------:R-:W-:Y:S02]  /*16a10*/  FMNMX.FTZ R5, R80, R5, !PT ;  /* 0x0000000550057209 */ /* 0x000fe40007810000 */
[----:B0-----:R-:W-:Y:S02]  /*16a20*/  FSEL R72, R62, -INF , P4 ;  /* 0xff8000003e487808 */ /* 0x001fe40002000000 */
[----:B------:R-:W-:Y:S01]  /*16a30*/  FMNMX.FTZ R5, R78, R5, !PT ;  /* 0x000000054e057209 */ /* 0x000fe20007810000 */
[----:B------:R-:W0:Y:S01]  /*16a40*/  MUFU.TANH R47, R47 ;  /* 0x0000002f002f7308 */ /* 0x000e220000002400 */
[----:B------:R-:W-:Y:S02]  /*16a50*/  ISETP.GT.AND P4, PT, R3, 0x30, PT ;  /* 0x000000300300780c */ /* 0x000fe40003f84270 */
[----:B------:R-:W-:Y:S02]  /*16a60*/  FMNMX.FTZ R5, R76, R5, !PT ;  /* 0x000000054c057209 */ /* 0x000fe40007810000 */
[----:B--2---:R-:W-:-:S02]  /*16a70*/  FSEL R70, R63, -INF , P3 ;  /* 0xff8000003f467808 */ /* 0x004fc40001800000 */
[----:B------:R-:W-:Y:S01]  /*16a80*/  FMNMX.FTZ R5, R74, R5, !PT ;  /* 0x000000054a057209 */ /* 0x000fe20007810000 */
[----:B------:R-:W-:Y:S01]  /*16a90*/  MUFU.TANH R15, R15 ;  /* 0x0000000f000f7308 */ /* 0x000fe20000002400 */
[C---:B------:R-:W-:Y:S02]  /*16aa0*/  ISETP.GT.AND P3, PT, R3.reuse, 0x31, PT ;  /* 0x000000310300780c */ /* 0x040fe40003f64270 */
[----:B------:R-:W-:Y:S02]  /*16ab0*/  FMNMX.FTZ R5, R72, R5, !PT ;  /* 0x0000000548057209 */ /* 0x000fe40007810000 */
[----:B------:R-:W-:Y:S02]  /*16ac0*/  FSEL R68, R50, -INF , P4 ;  /* 0xff80000032447808 */ /* 0x000fe40002000000 */
[----:B------:R-:W-:Y:S01]  /*16ad0*/  FMNMX.FTZ R5, R70, R5, !PT ;  /* 0x0000000546057209 */ /* 0x000fe20007810000 */
[----:B------:R-:W-:Y:S01]  /*16ae0*/  MUFU.TANH R20, R20 ;  /* 0x0000001400147308 */ /* 0x000fe20000002400 */
[----:B------:R-:W-:-:S02]  /*16af0*/  ISETP.GT.AND P4, PT, R3, 0x38, PT ;  /* 0x000000380300780c */ /* 0x000fc40003f84270 */
[----:B-1----:R-:W-:Y:S02]  /*16b00*/  FSEL R66, R51, -INF , P3 ;  /* 0xff80000033427808 */ /* 0x002fe40001800000 */
[----:B------:R-:W-:Y:S01]  /*16b10*/  FMNMX.FTZ R5, R68, R5, !PT ;  /* 0x0000000544057209 */ /* 0x000fe20007810000 */
[----:B------:R-:W-:Y:S02]  /*16b20*/  WARPGROUP.DEPBAR.LE gsb0, 0x0 ;  /* 0x00008000000079c5 */ /* 0x000fe40000010000 */
[----:B------:R-:W-:Y:S01]  /*16b30*/  WARPGROUP.ARRIVE ;  /* 0x00000000000079c5 */ /* 0x000fe20000000000 */
[----:B------:R-:W-:Y:S01]  /*16b40*/  ISETP.GT.AND P3, PT, R3, 0x39, PT ;  /* 0x000000390300780c */ /* 0x000fe20003f64270 */
[----:B------:R-:W-:Y:S01]  /*16b50*/  FMUL.FTZ R34, R34, UR8 ;  /* 0x0000000822227c20 */ /* 0x000fe20008410000 */
[----:B---3--:R-:W-:Y:S01]  /*16b60*/  FSEL R60, R54, -INF , P4 ;  /* 0xff800000363c7808 */ /* 0x008fe20002000000 */
[----:B------:R-:W-:Y:S01]  /*16b70*/  FMUL.FTZ R35, R35, UR8 ;  /* 0x0000000823237c20 */ /* 0x000fe20008410000 */
[----:B------:R-:W-:Y:S01]  /*16b80*/  FMNMX.FTZ R5, R66, R5, !PT ;  /* 0x0000000542057209 */ /* 0x000fe20007810000 */
[----:B------:R-:W-:Y:S01]  /*16b90*/  HGMMA.64x16x16.F32.BF16 R24, gdesc[UR4], R24, gsb0 ;  /* 0x00200000041879f0 */ /* 0x000fe20008001818 */
[----:B------:R-:W-:Y:S01]  /*16ba0*/  ISETP.GT.AND P4, PT, R3, 0x40, PT ;  /* 0x000000400300780c */ /* 0x000fe20003f84270 */
[----:B------:R-:W1:Y:S01]  /*16bb0*/  MUFU.TANH R34, R34 ;  /* 0x0000002200227308 */ /* 0x000e620000002400 */
[----:B----4-:R-:W-:Y:S01]  /*16bc0*/  FSEL R64, R55, -INF , P3 ;  /* 0xff80000037407808 */ /* 0x010fe20001800000 */
[----:B------:R-:W-:Y:S01]  /*16bd0*/  FMUL.FTZ R38, R38, UR8 ;  /* 0x0000000826267c20 */ /* 0x000fe20008410000 */
[----:B------:R-:W-:Y:S01]  /*16be0*/  FMNMX.FTZ R5, R60, R5, !PT ;  /* 0x000000053c057209 */ /* 0x000fe20007810000 */
[----:B------:R-:W-:Y:S01]  /*16bf0*/  FMUL.FTZ R39, R39, UR8 ;  /* 0x0000000827277c20 */ /* 0x000fe20008410000 */
[----:B------:R-:W-:Y:S01]  /*16c00*/  ISETP.GT.AND P3, PT, R3, 0x41, PT ;  /* 0x000000410300780c */ /* 0x000fe20003f64270 */
[----:B------:R-:W-:Y:S01]  /*16c10*/  ULDC UR4, c[0x0][0x988] ;  /* 0x0002620000047ab9 */ /* 0x000fe20000000800 */
[----:B------:R-:W-:Y:S01]  /*16c20*/  FSEL R62, R42, -INF , P4 ;  /* 0xff8000002a3e7808 */ /* 0x000fe20002000000 */
[----:B------:R-:W2:Y:S01]  /*16c30*/  MUFU.TANH R35, R35 ;  /* 0x0000002300237308 */ /* 0x000ea20000002400 */
[----:B------:R-:W-:Y:S01]  /*16c40*/  FMNMX.FTZ R5, R64, R5, !PT ;  /* 0x0000000540057209 */ /* 0x000fe20007810000 */
[----:B------:R-:W-:Y:S01]  /*16c50*/  FMUL.FTZ R98, R37, UR8 ;  /* 0x0000000825627c20 */ /* 0x000fe20008410000 */
[----:B------:R-:W-:Y:S01]  /*16c60*/  ISETP.GT.AND P4, PT, R3, 0x48, PT ;  /* 0x000000480300780c */ /* 0x000fe20003f84270 */
[----:B------:R-:W-:Y:S01]  /*16c70*/  FMUL.FTZ R96, R36, UR8 ;  /* 0x0000000824607c20 */ /* 0x000fe20008410000 */
[----:B------:R-:W-:-:S02]  /*16c80*/  FSEL R58, R43, -INF , P3 ;  /* 0xff8000002b3a7808 */ /* 0x000fc40001800000 */
[----:B------:R-:W-:Y:S01]  /*16c90*/  FMNMX.FTZ R5, R62, R5, !PT ;  /* 0x000000053e057209 */ /* 0x000fe20007810000 */
[----:B------:R2:W3:Y:S01]  /*16ca0*/  MUFU.TANH R4, R38 ;  /* 0x0000002600047308 */ /* 0x0004e20000002400 */
[C---:B------:R-:W-:Y:S02]  /*16cb0*/  ISETP.GT.AND P3, PT, R3.reuse, 0x49, PT ;  /* 0x000000490300780c */ /* 0x040fe40003f64270 */
[----:B------:R-:W-:Y:S02]  /*16cc0*/  FSEL R54, R46, -INF , P4 ;  /* 0xff8000002e367808 */ /* 0x000fe40002000000 */
[----:B------:R-:W-:Y:S02]  /*16cd0*/  FMNMX.FTZ R5, R58, R5, !PT ;  /* 0x000000053a057209 */ /* 0x000fe40007810000 */
[----:B------:R-:W-:Y:S01]  /*16ce0*/  ISETP.GT.AND P4, PT, R3, 0x50, PT ;  /* 0x000000500300780c */ /* 0x000fe20003f84270 */
[----:B------:R-:W4:Y:S01]  /*16cf0*/  MUFU.TANH R39, R39 ;  /* 0x0000002700277308 */ /* 0x000f220000002400 */
[----:B0-----:R-:W-:Y:S01]  /*16d00*/  FSEL R50, R47, -INF , P3 ;  /* 0xff8000002f327808 */ /* 0x001fe20001800000 */
        /* <DEDUP_REMOVED lines=8> */
[----:B--2---:R-:W-:Y:S01]  /*16d90*/  FSEL R38, R35, -INF , P3 ;  /* 0xff80000023267808 */ /* 0x004fe20001800000 */
[----:B------:R-:W-:Y:S01]  /*16da0*/  FMUL.FTZ R35, R53, UR8 ;  /* 0x0000000835237c20 */ /* 0x000fe20008410000 */
[----:B------:R-:W-:Y:S01]  /*16db0*/  FMNMX.FTZ R5, R46, R5, !PT ;  /* 0x000000052e057209 */ /* 0x000fe20007810000 */
[----:B------:R-:W-:Y:S01]  /*16dc0*/  MUFU.TANH R56, R56 ;  /* 0x0000003800387308 */ /* 0x000fe20000002400 */
[----:B------:R-:W-:-:S02]  /*16dd0*/  ISETP.GT.AND P3, PT, R3, 0x59, PT ;  /* 0x000000590300780c */ /* 0x000fc40003f64270 */
[----:B---3--:R-:W-:Y:S02]  /*16de0*/  FSEL R42, R4, -INF , P4 ;  /* 0xff800000042a7808 */ /* 0x008fe40002000000 */
[----:B------:R-:W-:Y:S02]  /*16df0*/  FMNMX.FTZ R5, R38, R5, !PT ;  /* 0x0000000526057209 */ /* 0x000fe40007810000 */
[----:B------:R-:W-:Y:S01]  /*16e00*/  ISETP.GT.AND P4, PT, R3, 0x60, PT ;  /* 0x000000600300780c */ /* 0x000fe20003f84270 */
[----:B------:R-:W-:Y:S01]  /*16e10*/  MUFU.TANH R57, R57 ;  /* 0x0000003900397308 */ /* 0x000fe20000002400 */
[----:B----4-:R-:W-:Y:S01]  /*16e20*/  FSEL R34, R39, -INF , P3 ;  /* 0xff80000027227808 */ /* 0x010fe20001800000 */
[----:B------:R-:W-:Y:S02]  /*16e30*/  WARPGROUP.DEPBAR.LE gsb0, 0x0 ;  /* 0x00008000000079c5 */ /* 0x000fe40000010000 */
[----:B------:R-:W-:Y:S01]  /*16e40*/  FMUL.FTZ R26, R26, UR8 ;  /* 0x000000081a1a7c20 */ /* 0x000fe20008410000 */
[----:B------:R-:W-:Y:S01]  /*16e50*/  FMUL.FTZ R27, R27, UR8 ;  /* 0x000000081b1b7c20 */ /* 0x000fe20008410000 */
[----:B------:R-:W-:Y:S01]  /*16e60*/  FMUL.FTZ R30, R30, UR8 ;  /* 0x000000081e1e7c20 */ /* 0x000fe20008410000 */
[----:B------:R-:W-:Y:S01]  /*16e70*/  FMUL.FTZ R31, R31, UR8 ;  /* 0x000000081f1f7c20 */ /* 0x000fe20008410000 */
[----:B------:R-:W-:Y:S01]  /*16e80*/  FMNMX.FTZ R5, R42, R5, !PT ;  /* 0x000000052a057209 */ /* 0x000fe20007810000 */
[----:B------:R0:W-:Y:S01]  /*16e90*/  MUFU.TANH R6, R27 ;  /* 0x0000001b00067308 */ /* 0x0001e20000002400 */
[----:B------:R-:W-:Y:S01]  /*16ea0*/  ISETP.GT.AND P3, PT, R3, 0x61, PT ;  /* 0x000000610300780c */ /* 0x000fe20003f64270 */
[----:B------:R-:W-:Y:S01]  /*16eb0*/  FMUL.FTZ R39, R45, UR8 ;  /* 0x000000082d277c20 */ /* 0x000fe20008410000 */
[----:B------:R-:W-:Y:S01]  /*16ec0*/  FMNMX.FTZ R5, R34, R5, !PT ;  /* 0x0000000522057209 */ /* 0x000fe20007810000 */
[----:B------:R-:W-:Y:S01]  /*16ed0*/  FMUL.FTZ R45, R33, UR8 ;  /* 0x00000008212d7c20 */ /* 0x000fe20008410000 */
[----:B------:R-:W-:Y:S01]  /*16ee0*/  FMUL.FTZ R33, R25, UR8 ;  /* 0x0000000819217c20 */ /* 0x000fe20008410000 */
[----:B------:R-:W-:Y:S01]  /*16ef0*/  ISETP.GT.AND P5, PT, R49, 0x8, PT ;  /* 0x000000083100780c */ /* 0x000fe20003fa4270 */
[----:B------:R-:W-:Y:S01]  /*16f00*/  FMUL.FTZ R100, R24, UR8 ;  /* 0x0000000818647c20 */ /* 0x000fe20008410000 */
[----:B------:R-:W1:Y:S01]  /*16f10*/  MUFU.TANH R26, R26 ;  /* 0x0000001a001a7308 */ /* 0x000e620000002400 */
[----:B------:R-:W-:Y:S01]  /*16f20*/  FMUL.FTZ R102, R28, UR8 ;  /* 0x000000081c667c20 */ /* 0x000fe20008410000 */
[----:B------:R-:W-:Y:S01]  /*16f30*/  FSEL R24, R10, -INF , P5 ;  /* 0xff8000000a187808 */ /* 0x000fe20002800000 */
[----:B0-----:R-:W-:Y:S01]  /*16f40*/  FMUL.FTZ R27, R52, UR8 ;  /* 0x00000008341b7c20 */ /* 0x001fe20008410000 */
[----:B------:R-:W-:Y:S01]  /*16f50*/  FMUL.FTZ R29, R29, UR8 ;  /* 0x000000081d1d7c20 */ /* 0x000fe20008410000 */
[----:B------:R0:W-:Y:S03]  /*16f60*/  @!P1 SYNCS.ARRIVE.TRANS64.RED.A1T0 RZ, [R0+URZ], RZ ;  /* 0x000000ff00ff99a7 */ /* 0x0001e6000810043f */
[----:B------:R2:W3:Y:S08]  /*16f70*/  MUFU.TANH R43, R30 ;  /* 0x0000001e002b7308 */ /* 0x0004f00000002400 */
[----:B------:R-:W4:Y:S01]  /*16f80*/  MUFU.TANH R31, R31 ;  /* 0x0000001f001f7308 */ /* 0x000f220000002400 */
[----:B-1----:R-:W-:-:S02]  /*16f90*/  FSEL R4, R26, -INF , P4 ;  /* 0xff8000001a047808 */ /* 0x002fc40002000000 */
[C---:B------:R-:W-:Y:S02]  /*16fa0*/  ISETP.GT.AND P4, PT, R3.reuse, 0x68, PT ;  /* 0x000000680300780c */ /* 0x040fe40003f84270 */
[----:B--2---:R-:W-:Y:S02]  /*16fb0*/  FSEL R30, R6, -INF , P3 ;  /* 0xff800000061e7808 */ /* 0x004fe40001800000 */
[----:B------:R-:W-:Y:S01]  /*16fc0*/  FMNMX.FTZ R5, R4, R5, !PT ;  /* 0x0000000504057209 */ /* 0x000fe20007810000 */
[----:B------:R-:W1:Y:S01]  /*16fd0*/  MUFU.TANH R48, R48 ;  /* 0x0000003000307308 */ /* 0x000e620000002400 */
[----:B------:R-:W-:Y:S01]  /*16fe0*/  ISETP.GT.AND P3, PT, R3, 0x69, PT ;  /* 0x000000690300780c */ /* 0x000fe20003f64270 */
[----:B------:R-:W-:Y:S01]  /*16ff0*/  IMAD.U32 R3, RZ, RZ, UR4 ;  /* 0x00000004ff037e24 */ /* 0x000fe2000f8e00ff */
[----:B---3--:R-:W-:Y:S01]  /*17000*/  FSEL R26, R43, -INF , P4 ;  /* 0xff8000002b1a7808 */ /* 0x008fe20002000000 */
[----:B------:R-:W-:Y:S01]  /*17010*/  FMUL.FTZ R43, R40, UR8 ;  /* 0x00000008282b7c20 */ /* 0x000fe20008410000 */
[----:B------:R-:W-:-:S02]  /*17020*/  FMNMX.FTZ R5, R30, R5, !PT ;  /* 0x000000051e057209 */ /* 0x000fc40007810000 */
[----:B------:R-:W-:Y:S01]  /*17030*/  ISETP.GT.AND P4, PT, R49, 0x1, PT ;  /* 0x000000013100780c */ /* 0x000fe20003f84270 */
[----:B------:R-:W2:Y:S01]  /*17040*/  MUFU.TANH R27, R27 ;  /* 0x0000001b001b7308 */ /* 0x000ea20000002400 */
[----:B----4-:R-:W-:Y:S01]  /*17050*/  FSEL R6, R31, -INF , P3 ;  /* 0xff8000001f067808 */ /* 0x010fe20001800000 */
[----:B------:R-:W-:Y:S01]  /*17060*/  FMUL.FTZ R31, R32, UR8 ;  /* 0x00000008201f7c20 */ /* 0x000fe20008410000 */
[----:B------:R-:W-:Y:S02]  /*17070*/  FMNMX.FTZ R5, R26, R5, !PT ;  /* 0x000000051a057209 */ /* 0x000fe40007810000 */
[----:B------:R-:W-:Y:S02]  /*17080*/  FSEL R9, R9, -INF , P4 ;  /* 0xff80000009097808 */ /* 0x000fe40002000000 */
[----:B------:R-:W-:Y:S01]  /*17090*/  FMNMX.FTZ R5, R6, R5, !PT ;  /* 0x0000000506057209 */ /* 0x000fe20007810000 */
[----:B------:R-:W3:Y:S01]  /*170a0*/  MUFU.TANH R35, R35 ;  /* 0x0000002300237308 */ /* 0x000ee20000002400 */
[----:B------:R-:W-:-:S03]  /*170b0*/  ISETP.GT.AND P4, PT, R49, 0x10, PT ;  /* 0x000000103100780c */ /* 0x000fc60003f84270 */
[----:B------:R-:W4:Y:S01]  /*170c0*/  SHFL.BFLY PT, R40, R5, 0x2, 0x1f ;  /* 0x0c401f0005287f89 */ /* 0x000f2200000e0000 */
[----:B------:R-:W-:Y:S02]  /*170d0*/  FSEL R32, R12, -INF , P4 ;  /* 0xff8000000c207808 */ /* 0x000fe40002000000 */
[----:B------:R-:W-:Y:S01]  /*170e0*/  ISETP.GT.AND P4, PT, R49, 0x18, PT ;  /* 0x000000183100780c */ /* 0x000fe20003f84270 */
[----:B------:R-:W0:Y:S08]  /*170f0*/  MUFU.TANH R43, R43 ;  /* 0x0000002b002b7308 */ /* 0x000e300000002400 */
[----:B------:R-:W-:Y:S08]  /*17100*/  MUFU.TANH R47, R47 ;  /* 0x0000002f002f7308 */ /* 0x000ff00000002400 */
[----:B------:R-:W-:Y:S01]  /*17110*/  MUFU.TANH R41, R41 ;  /* 0x0000002900297308 */ /* 0x000fe20000002400 */
[----:B----4-:R-:W-:-:S07]  /*17120*/  FMNMX.FTZ R40, R5, R40, !PT ;  /* 0x0000002805287209 */ /* 0x010fce0007810000 */
[----:B------:R-:W-:Y:S01]  /*17130*/  MUFU.TANH R39, R39 ;  /* 0x0000002700277308 */ /* 0x000fe20000002400 */
[----:B------:R-:W4:Y:S07]  /*17140*/  SHFL.BFLY PT, R5, R40, 0x1, 0x1f ;  /* 0x0c201f0028057f89 */ /* 0x000f2e00000e0000 */
[----:B------:R-:W-:Y:S08]  /*17150*/  MUFU.TANH R31, R31 ;  /* 0x0000001f001f7308 */ /* 0x000ff00000002400 */
[----:B------:R-:W-:Y:S08]  /*17160*/  MUFU.TANH R45, R45 ;  /* 0x0000002d002d7308 */ /* 0x000ff00000002400 */
[----:B------:R-:W-:Y:S01]  /*17170*/  MUFU.TANH R96, R96 ;  /* 0x0000006000607308 */ /* 0x000fe20000002400 */
[----:B----4-:R-:W-:-:S02]  /*17180*/  FMNMX.FTZ R5, R40, R5, !PT ;  /* 0x0000000528057209 */ /* 0x010fc40007810000 */
[----:B------:R-:W-:Y:S02]  /*17190*/  FSEL R40, R14, -INF , P4 ;  /* 0xff8000000e287808 */ /* 0x000fe40002000000 */
[C---:B------:R-:W-:Y:S01]  /*171a0*/  FSETP.NEU.FTZ.AND P3, PT, R5.reuse, -INF , PT ;  /* 0xff8000000500780b */ /* 0x040fe20003f7d000 */
[----:B------:R-:W-:Y:S01]  /*171b0*/  FMUL.FTZ R25, R5, R3 ;  /* 0x0000000305197220 */ /* 0x000fe20000410000 */
[----:B------:R-:W-:Y:S01]  /*171c0*/  ISETP.GT.AND P4, PT, R49, 0x20, PT ;  /* 0x000000203100780c */ /* 0x000fe20003f84270 */
[----:B------:R-:W-:Y:S03]  /*171d0*/  MUFU.TANH R98, R98 ;  /* 0x0000006200627308 */ /* 0x000fe60000002400 */
[----:B------:R-:W-:Y:S02]  /*171e0*/  FSEL R25, R25, RZ, P3 ;  /* 0x000000ff19197208 */ /* 0x000fe40001800000 */
[----:B------:R-:W-:-:S02]  /*171f0*/  ISETP.GT.AND P3, PT, R49, RZ, PT ;  /* 0x000000ff3100720c */ /* 0x000fc40003f64270 */
[----:B------:R-:W-:Y:S01]  /*17200*/  FSEL R52, R20, -INF , P4 ;  /* 0xff80000014347808 */ /* 0x000fe20002000000 */
[-CC-:B------:R-:W-:Y:S01]  /*17210*/  FFMA.FTZ R197, R84, R3.reuse, -R25.reuse ;  /* 0x0000000354c57223 */ /* 0x180fe20000010819 */
[----:B------:R-:W-:Y:S01]  /*17220*/  FSEL R8, R8, -INF , P3 ;  /* 0xff80000008087808 */ /* 0x000fe20001800000 */
[-CC-:B------:R-:W-:Y:S01]  /*17230*/  FFMA.FTZ R14, R82, R3.reuse, -R25.reuse ;  /* 0x00000003520e7223 */ /* 0x180fe20000010819 */
[----:B------:R-:W-:Y:S01]  /*17240*/  ISETP.GT.AND P3, PT, R49, 0x9, PT ;  /* 0x000000093100780c */ /* 0x000fe20003f64270 */
[--C-:B------:R-:W-:Y:S01]  /*17250*/  FFMA.FTZ R199, R80, R3, -R25.reuse ;  /* 0x0000000350c77223 */ /* 0x100fe20000010819 */
        /* <DEDUP_REMOVED lines=11> */
[----:B------:R-:W-:Y:S01]  /*17310*/  MUFU.TANH R100, R100 ;  /* 0x0000006400647308 */ /* 0x000fe20000002400 */
        /* <DEDUP_REMOVED lines=10> */
[C---:B------:R-:W-:Y:S01]  /*173c0*/  ISETP.GT.AND P3, PT, R49.reuse, 0x21, PT ;  /* 0x000000213100780c */ /* 0x040fe20003f64270 */
[--C-:B------:R-:W-:Y:S01]  /*173d0*/  FFMA.FTZ R60, R64, R3, -R25.reuse ;  /* 0x00000003403c7223 */ /* 0x100fe20000010819 */
[----:B------:R-:W-:Y:S01]  /*173e0*/  FMNMX.FTZ R37, R44, R37, !PT ;  /* 0x000000252c257209 */ /* 0x000fe20007810000 */
[-CC-:B------:R-:W-:Y:S01]  /*173f0*/  FFMA.FTZ R177, R4, R3.reuse, -R25.reuse ;  /* 0x0000000304b17223 */ /* 0x180fe20000010819 */
[----:B------:R-:W-:Y:S01]  /*17400*/  ISETP.GT.AND P4, PT, R49, 0x28, PT ;  /* 0x000000283100780c */ /* 0x000fe20003f84270 */
[----:B------:R-:W-:Y:S01]  /*17410*/  MUFU.TANH R102, R102 ;  /* 0x0000006600667308 */ /* 0x000fe20000002400 */
[----:B------:R-:W-:Y:S01]  /*17420*/  FSEL R84, R21, -INF , P3 ;  /* 0xff80000015547808 */ /* 0x000fe20001800000 */
[--C-:B------:R-:W-:Y:S01]  /*17430*/  FFMA.FTZ R179, R26, R3, -R25.reuse ;  /* 0x000000031ab37223 */ /* 0x100fe20000010819 */
[----:B------:R-:W-:Y:S01]  /*17440*/  FMNMX.FTZ R37, R52, R37, !PT ;  /* 0x0000002534257209 */ /* 0x000fe20007810000 */
[-CC-:B------:R-:W-:Y:S01]  /*17450*/  FFMA.FTZ R26, R6, R3.reuse, -R25.reuse ;  /* 0x00000003061a7223 */ /* 0x180fe20000010819 */
[C---:B------:R-:W-:Y:S01]  /*17460*/  ISETP.GT.AND P3, PT, R49.reuse, 0x29, PT ;  /* 0x000000293100780c */ /* 0x040fe20003f64270 */
[--C-:B------:R-:W-:Y:S01]  /*17470*/  FFMA.FTZ R74, R74, R3, -R25.reuse ;  /* 0x000000034a4a7223 */ /* 0x100fe20000010819 */
[----:B------:R-:W-:Y:S01]  /*17480*/  FSEL R56, R56, -INF , P4 ;  /* 0xff80000038387808 */ /* 0x000fe20002000000 */
        /* <DEDUP_REMOVED lines=11> */
[----:B-1----:R-:W-:Y:S01]  /*17540*/  FSEL R48, R48, -INF , P4 ;  /* 0xff80000030307808 */ /* 0x002fe20002000000 */
        /* <DEDUP_REMOVED lines=9> */
[----:B------:R-:W-:Y:S01]  /*175e0*/  ISETP.GT.AND P3, PT, R49, 0x39, PT ;  /* 0x000000393100780c */ /* 0x000fe20003f64270 */
[--C-:B------:R-:W-:Y:S01]  /*175f0*/  FFMA.FTZ R183, R42, R3, -R25.reuse ;  /* 0x000000032ab77223 */ /* 0x100fe20000010819 */
[----:B--2---:R-:W-:Y:S01]  /*17600*/  FSEL R86, R27, -INF , P4 ;  /* 0xff8000001b567808 */ /* 0x004fe20002000000 */
[----:B------:R-:W2:Y:S01]  /*17610*/  MUFU.EX2 R203, R203 ;  /* 0x000000cb00cb7308 */ /* 0x000ea20000000800 */
[----:B------:R-:W-:Y:S01]  /*17620*/  FMNMX.FTZ R37, R80, R37, !PT ;  /* 0x0000002550257209 */ /* 0x000fe20007810000 */
[-CC-:B------:R-:W-:Y:S01]  /*17630*/  FFMA.FTZ R34, R34, R3.reuse, -R25.reuse ;  /* 0x0000000322227223 */ /* 0x180fe20000010819 */
[----:B------:R-:W-:Y:S01]  /*17640*/  ISETP.GT.AND P4, PT, R49, 0x40, PT ;  /* 0x000000403100780c */ /* 0x000fe20003f84270 */
[----:B------:R-:W-:Y:S01]  /*17650*/  FFMA.FTZ R30, R30, R3, -R25 ;  /* 0x000000031e1e7223 */ /* 0x000fe20000010819 */
[----:B---3--:R-:W-:-:S02]  /*17660*/  FSEL R78, R35, -INF , P3 ;  /* 0xff800000234e7808 */ /* 0x008fc40001800000 */
[----:B------:R-:W-:Y:S02]  /*17670*/  CS2R R62, SRZ ;  /* 0x00000000003e7805 */ /* 0x000fe4000001ff00 */
[----:B------:R-:W-:Y:S01]  /*17680*/  FMNMX.FTZ R37, R86, R37, !PT ;  /* 0x0000002556257209 */ /* 0x000fe20007810000 */
[----:B------:R-:W3:Y:S01]  /*17690*/  MUFU.EX2 R12, R12 ;  /* 0x0000000c000c7308 */ /* 0x000ee20000000800 */
[----:B------:R-:W-:Y:S01]  /*176a0*/  ISETP.GT.AND P3, PT, R49, 0x41, PT ;  /* 0x000000413100780c */ /* 0x000fe20003f64270 */
[----:B------:R-:W4:Y:S01]  /*176b0*/  @P2 LDC R35, c[0x0][0x450] ;  /* 0x00011400ff232b82 */ /* 0x000f220000000800 */
[----:B0-----:R-:W-:Y:S01]  /*176c0*/  FSEL R88, R43, -INF , P4 ;  /* 0xff8000002b587808 */ /* 0x001fe20002000000 */
[----:B-1----:R-:W-:Y:S01]  /*176d0*/  FADD.FTZ R6, R201, R10 ;  /* 0x0000000ac9067221 */ /* 0x002fe20000010000 */
[----:B------:R-:W-:Y:S02]  /*176e0*/  FMNMX.FTZ R37, R78, R37, !PT ;  /* 0x000000254e257209 */ /* 0x000fe40007810000 */
[----:B------:R-:W-:-:S02]  /*176f0*/  CS2R R54, SRZ ;  /* 0x0000000000367805 */ /* 0x000fc4000001ff00 */
[----:B------:R-:W-:Y:S01]  /*17700*/  ISETP.GT.AND P4, PT, R49, 0x48, PT ;  /* 0x000000483100780c */ /* 0x000fe20003f84270 */
[----:B------:R-:W0:Y:S01]  /*17710*/  MUFU.EX2 R197, R197 ;  /* 0x000000c500c57308 */ /* 0x000e220000000800 */
[----:B------:R-:W-:Y:S02]  /*17720*/  FSEL R92, R47, -INF , P3 ;  /* 0xff8000002f5c7808 */ /* 0x000fe40001800000 */
[----:B------:R-:W-:Y:S02]  /*17730*/  CS2R R46, SRZ ;  /* 0x00000000002e7805 */ /* 0x000fe4000001ff00 */
[----:B------:R-:W-:Y:S02]  /*17740*/  FMNMX.FTZ R37, R88, R37, !PT ;  /* 0x0000002558257209 */ /* 0x000fe40007810000 */
[----:B------:R-:W-:Y:S02]  /*17750*/  CS2R R42, SRZ ;  /* 0x00000000002a7805 */ /* 0x000fe4000001ff00 */
[----:B------:R-:W-:-:S02]  /*17760*/  ISETP.GT.AND P3, PT, R49, 0x49, PT ;  /* 0x000000493100780c */ /* 0x000fc40003f64270 */
[----:B------:R-:W-:Y:S01]  /*17770*/  FSEL R76, R41, -INF , P4 ;  /* 0xff800000294c7808 */ /* 0x000fe20002000000 */
[----:B------:R-:W1:Y:S01]  /*17780*/  MUFU.EX2 R14, R14 ;  /* 0x0000000e000e7308 */ /* 0x000e620000000800 */
[----:B------:R-:W-:Y:S02]  /*17790*/  FMNMX.FTZ R37, R92, R37, !PT ;  /* 0x000000255c257209 */ /* 0x000fe40007810000 */
[----:B------:R-:W-:Y:S02]  /*177a0*/  ISETP.GT.AND P4, PT, R49, 0x50, PT ;  /* 0x000000503100780c */ /* 0x000fe40003f84270 */
[----:B------:R-:W-:Y:S01]  /*177b0*/  FSEL R90, R39, -INF , P3 ;  /* 0xff800000275a7808 */ /* 0x000fe20001800000 */
[----:B------:R-:W-:Y:S01]  /*177c0*/  IMAD.MOV.U32 R39, RZ, RZ, R226 ;  /* 0x000000ffff277224 */ /* 0x000fe200078e00e2 */
[----:B------:R-:W-:Y:S01]  /*177d0*/  FMNMX.FTZ R37, R76, R37, !PT ;  /* 0x000000254c257209 */ /* 0x000fe20007810000 */
[----:B------:R-:W4:Y:S01]  /*177e0*/  MUFU.EX2 R199, R199 ;  /* 0x000000c700c77308 */ /* 0x000f220000000800 */
[----:B------:R-:W-:-:S02]  /*177f0*/  ISETP.GT.AND P3, PT, R49, 0x51, PT ;  /* 0x000000513100780c */ /* 0x000fc40003f64270 */
[----:B------:R-:W-:Y:S02]  /*17800*/  FSEL R94, R31, -INF , P4 ;  /* 0xff8000001f5e7808 */ /* 0x000fe40002000000 */
[----:B------:R-:W-:Y:S02]  /*17810*/  FMNMX.FTZ R37, R90, R37, !PT ;  /* 0x000000255a257209 */ /* 0x000fe40007810000 */
[----:B------:R-:W-:Y:S01]  /*17820*/  ISETP.GT.AND P4, PT, R49, 0x58, PT ;  /* 0x000000583100780c */ /* 0x000fe20003f84270 */
[----:B------:R-:W4:Y:S01]  /*17830*/  MUFU.EX2 R20, R20 ;  /* 0x0000001400147308 */ /* 0x000f220000000800 */
[----:B------:R-:W-:Y:S02]  /*17840*/  FSEL R72, R45, -INF , P3 ;  /* 0xff8000002d487808 */ /* 0x000fe40001800000 */
[----:B------:R-:W-:Y:S02]  /*17850*/  FMNMX.FTZ R37, R94, R37, !PT ;  /* 0x000000255e257209 */ /* 0x000fe40007810000 */
[----:B------:R-:W-:-:S02]  /*17860*/  ISETP.GT.AND P3, PT, R49, 0x59, PT ;  /* 0x000000593100780c */ /* 0x000fc40003f64270 */
[----:B------:R-:W-:Y:S01]  /*17870*/  FSEL R96, R96, -INF , P4 ;  /* 0xff80000060607808 */ /* 0x000fe20002000000 */
[----:B------:R-:W4:Y:S01]  /*17880*/  MUFU.EX2 R193, R193 ;  /* 0x000000c100c17308 */ /* 0x000f220000000800 */
[----:B------:R-:W-:Y:S02]  /*17890*/  FMNMX.FTZ R37, R72, R37, !PT ;  /* 0x0000002548257209 */ /* 0x000fe40007810000 */
[C---:B------:R-:W-:Y:S02]  /*178a0*/  ISETP.GT.AND P4, PT, R49.reuse, 0x60, PT ;  /* 0x000000603100780c */ /* 0x040fe40003f84270 */
[----:B------:R-:W-:Y:S02]  /*178b0*/  FSEL R98, R98, -INF , P3 ;  /* 0xff80000062627808 */ /* 0x000fe40001800000 */
[----:B------:R-:W-:Y:S01]  /*178c0*/  FMNMX.FTZ R37, R96, R37, !PT ;  /* 0x0000002560257209 */ /* 0x000fe20007810000 */
[----:B------:R-:W4:Y:S01]  /*178d0*/  MUFU.EX2 R74, R74 ;  /* 0x0000004a004a7308 */ /* 0x000f220000000800 */
[----:B------:R-:W-:-:S02]  /*178e0*/  ISETP.GT.AND P3, PT, R49, 0x61, PT ;  /* 0x000000613100780c */ /* 0x000fc40003f64270 */
[----:B------:R-:W-:Y:S02]  /*178f0*/  FSEL R100, R100, -INF , P4 ;  /* 0xff80000064647808 */ /* 0x000fe40002000000 */
[----:B------:R-:W-:Y:S02]  /*17900*/  FMNMX.FTZ R37, R98, R37, !PT ;  /* 0x0000002562257209 */ /* 0x000fe40007810000 */
[----:B------:R-:W-:Y:S01]  /*17910*/  ISETP.GT.AND P4, PT, R49, 0x68, PT ;  /* 0x000000683100780c */ /* 0x000fe20003f84270 */
[----:B------:R-:W-:Y:S01]  /*17920*/  MUFU.EX2 R195, R195 ;  /* 0x000000c300c37308 */ /* 0x000fe20000000800 */
[----:B------:R-:W-:Y:S02]  /*17930*/  FSEL R68, R33, -INF , P3 ;  /* 0xff80000021447808 */ /* 0x000fe40001800000 */
[----:B------:R-:W-:Y:S01]  /*17940*/  FMNMX.FTZ R37, R100, R37, !PT ;  /* 0x0000002564257209 */ /* 0x000fe20007810000 */
[----:B------:R-:W4:Y:S01]  /*17950*/  @P2 LDC R33, c[0x0][0x44c] ;  /* 0x00011300ff212b82 */ /* 0x000f220000000800 */
[----:B------:R-:W-:-:S02]  /*17960*/  ISETP.GT.AND P3, PT, R49, 0x69, PT ;  /* 0x000000693100780c */ /* 0x000fc40003f64270 */
[----:B------:R-:W-:Y:S01]  /*17970*/  FSEL R102, R102, -INF , P4 ;  /* 0xff80000066667808 */ /* 0x000fe20002000000 */
[----:B------:R-:W-:Y:S01]  /*17980*/  MUFU.EX2 R70, R70 ;  /* 0x0000004600467308 */ /* 0x000fe20000000800 */
[----:B------:R-:W-:Y:S02]  /*17990*/  FMNMX.FTZ R37, R68, R37, !PT ;  /* 0x0000002544257209 */ /* 0x000fe40007810000 */
[----:B------:R-:W-:Y:S02]  /*179a0*/  FSEL R104, R29, -INF , P3 ;  /* 0xff8000001d687808 */ /* 0x000fe40001800000 */
[----:B------:R-:W-:Y:S02]  /*179b0*/  FMNMX.FTZ R37, R102, R37, !PT ;  /* 0x0000002566257209 */ /* 0x000fe40007810000 */
[----:B------:R-:W-:Y:S01]  /*179c0*/  F2FP.BF16.F32.PACK_AB R201, R10, R201 ;  /* 0x000000c90ac9723e */ /* 0x000fe200000010ff */
[----:B------:R-:W-:Y:S01]  /*179d0*/  MUFU.EX2 R189, R189 ;  /* 0x000000bd00bd7308 */ /* 0x000fe20000000800 */
[----:B------:R-:W-:Y:S01]  /*179e0*/  FMNMX.FTZ R37, R104, R37, !PT ;  /* 0x0000002568257209 */ /* 0x000fe20007810000 */
[----:B------:R-:W-:-:S02]  /*179f0*/  VIADD R10, R2, 0xfffffffe ;  /* 0xfffffffe020a7836 */ /* 0x000fc40000000000 */
[----:B------:R-:W-:Y:S02]  /*17a00*/  IMAD.MOV.U32 R2, RZ, RZ, 0x3f800000 ;  /* 0x3f800000ff027424 */ /* 0x000fe400078e00ff */
[----:B------:R-:W2:Y:S02]  /*17a10*/  SHFL.BFLY PT, R64, R37, 0x2, 0x1f ;  /* 0x0c401f0025407f89 */ /* 0x000ea400000e0000 */
[----:B------:R-:W-:Y:S08]  /*17a20*/  MUFU.EX2 R66, R66 ;  /* 0x0000004200427308 */ /* 0x000ff00000000800 */
[----:B------:R-:W-:Y:S08]  /*17a30*/  MUFU.EX2 R191, R191 ;  /* 0x000000bf00bf7308 */ /* 0x000ff00000000800 */
[----:B------:R-:W-:Y:S01]  /*17a40*/  MUFU.EX2 R60, R60 ;  /* 0x0000003c003c7308 */ /* 0x000fe20000000800 */
[----:B--2---:R-:W-:-:S07]  /*17a50*/  FMNMX.FTZ R64, R37, R64, !PT ;  /* 0x0000004025407209 */ /* 0x004fce0007810000 */
[----:B------:R-:W-:Y:S01]  /*17a60*/  MUFU.EX2 R185, R185 ;  /* 0x000000b900b97308 */ /* 0x000fe20000000800 */
[----:B------:R-:W2:Y:S07]  /*17a70*/  SHFL.BFLY PT, R7, R64, 0x1, 0x1f ;  /* 0x0c201f0040077f89 */ /* 0x000eae00000e0000 */
[----:B------:R-:W-:Y:S08]  /*17a80*/  MUFU.EX2 R58, R58 ;  /* 0x0000003a003a7308 */ /* 0x000ff00000000800 */
[----:B------:R-:W-:Y:S08]  /*17a90*/  MUFU.EX2 R187, R187 ;  /* 0x000000bb00bb7308 */ /* 0x000ff00000000800 */
[----:B------:R-:W-:Y:S01]  /*17aa0*/  MUFU.EX2 R50, R50 ;  /* 0x0000003200327308 */ /* 0x000fe20000000800 */
[----:B--2---:R-:W-:Y:S01]  /*17ab0*/  FMNMX.FTZ R4, R64, R7, !PT ;  /* 0x0000000740047209 */ /* 0x004fe20007810000 */
[----:B------:R-:W-:Y:S01]  /*17ac0*/  FADD.FTZ R7, R203, R6 ;  /* 0x00000006cb077221 */ /* 0x000fe20000010000 */
[----:B---3--:R-:W-:-:S02]  /*17ad0*/  F2FP.BF16.F32.PACK_AB R203, R12, R203 ;  /* 0x000000cb0ccb723e */ /* 0x008fc400000010ff */
[----:B------:R-:W-:Y:S02]  /*17ae0*/  CS2R R64, SRZ ;  /* 0x0000000000407805 */ /* 0x000fe4000001ff00 */
[C---:B------:R-:W-:Y:S01]  /*17af0*/  FSETP.NEU.FTZ.AND P3, PT, R4.reuse, -INF , PT ;  /* 0xff8000000400780b */ /* 0x040fe20003f7d000 */
[----:B------:R-:W-:Y:S01]  /*17b00*/  FMUL.FTZ R27, R4, R3 ;  /* 0x00000003041b7220 */ /* 0x000fe20000410000 */
[----:B------:R-:W-:Y:S01]  /*17b10*/  FADD.FTZ R6, R12, R7 ;  /* 0x000000070c067221 */ /* 0x000fe20000010000 */
[----:B------:R-:W-:Y:S03]  /*17b20*/  MUFU.EX2 R181, R181 ;  /* 0x000000b500b57308 */ /* 0x000fe60000000800 */
[----:B------:R-:W-:Y:S01]  /*17b30*/  FSEL R27, R27, RZ, P3 ;  /* 0x000000ff1b1b7208 */ /* 0x000fe20001800000 */
[----:B0-----:R-:W-:Y:S01]  /*17b40*/  FADD.FTZ R7, R197, R6 ;  /* 0x00000006c5077221 */ /* 0x001fe20000010000 */
[----:B-1----:R-:W-:-:S03]  /*17b50*/  F2FP.BF16.F32.PACK_AB R197, R14, R197 ;  /* 0x000000c50ec5723e */ /* 0x002fc600000010ff */
        /* <DEDUP_REMOVED lines=8> */
[----:B----4-:R-:W-:-:S04]  /*17be0*/  @P2 IMAD.HI.U32 R8, R226, R33, RZ ;  /* 0x00000021e2082227 */ /* 0x010fc800078e00ff */
[----:B------:R-:W-:Y:S01]  /*17bf0*/  FADD.FTZ R6, R14, R7 ;  /* 0x000000070e067221 */ /* 0x000fe20000010000 */
[-CC-:B------:R-:W-:Y:S01]  /*17c00*/  FFMA.FTZ R15, R44, R3.reuse, -R27.reuse ;  /* 0x000000032c0f7223 */ /* 0x180fe2000001081b */
[-CC-:B------:R-:W-:Y:S01]  /*17c10*/  FFMA.FTZ R192, R52, R3.reuse, -R27.reuse ;  /* 0x0000000334c07223 */ /* 0x180fe2000001081b */
[--C-:B------:R-:W-:Y:S01]  /*17c20*/  FFMA.FTZ R21, R84, R3, -R27.reuse ;  /* 0x0000000354157223 */ /* 0x100fe2000001081b */
[----:B------:R-:W-:Y:S01]  /*17c30*/  @P2 SHF.R.U32.HI R39, RZ, R35, R8 ;  /* 0x00000023ff272219 */ /* 0x000fe20000011608 */
[----:B------:R-:W0:Y:S01]  /*17c40*/  MUFU.EX2 R9, R9 ;  /* 0x0000000900097308 */ /* 0x000e220000000800 */
[----:B------:R-:W-:Y:S01]  /*17c50*/  FADD.FTZ R35, R199, R6 ;  /* 0x00000006c7237221 */ /* 0x000fe20000010000 */
[-CC-:B------:R-:W-:Y:S01]  /*17c60*/  FFMA.FTZ R194, R56, R3.reuse, -R27.reuse ;  /* 0x0000000338c27223 */ /* 0x180fe2000001081b */
[-CC-:B------:R-:W-:Y:S01]  /*17c70*/  FFMA.FTZ R25, R82, R3.reuse, -R27.reuse ;  /* 0x0000000352197223 */ /* 0x180fe2000001081b */
[-C--:B------:R-:W-:Y:S01]  /*17c80*/  FFMA.FTZ R188, R48, R3.reuse, -R27 ;  /* 0x0000000330bc7223 */ /* 0x080fe2000001081b */
[----:B------:R-:W-:Y:S01]  /*17c90*/  FADD.FTZ R8, R20, R35 ;  /* 0x0000002314087221 */ /* 0x000fe20000010000 */
[-CC-:B------:R-:W-:Y:S01]  /*17ca0*/  FFMA.FTZ R29, R80, R3.reuse, -R27.reuse ;  /* 0x00000003501d7223 */ /* 0x180fe2000001081b */
[-CC-:B------:R-:W-:Y:S01]  /*17cb0*/  FFMA.FTZ R190, R86, R3.reuse, -R27.reuse ;  /* 0x0000000356be7223 */ /* 0x180fe2000001081b */
[----:B------:R-:W1:Y:S01]  /*17cc0*/  MUFU.EX2 R202, R202 ;  /* 0x000000ca00ca7308 */ /* 0x000e620000000800 */
[----:B------:R-:W-:Y:S01]  /*17cd0*/  FADD.FTZ R37, R193, R8 ;  /* 0x00000008c1257221 */ /* 0x000fe20000010000 */
[-CC-:B------:R-:W-:Y:S01]  /*17ce0*/  FFMA.FTZ R31, R78, R3.reuse, -R27.reuse ;  /* 0x000000034e1f7223 */ /* 0x180fe2000001081b */
[-CC-:B------:R-:W-:Y:S01]  /*17cf0*/  FFMA.FTZ R184, R88, R3.reuse, -R27.reuse ;  /* 0x0000000358b87223 */ /* 0x180fe2000001081b */
[-C--:B------:R-:W-:Y:S01]  /*17d00*/  FFMA.FTZ R33, R92, R3.reuse, -R27 ;  /* 0x000000035c217223 */ /* 0x080fe2000001081b */
[----:B------:R-:W-:Y:S01]  /*17d10*/  FADD.FTZ R8, R74, R37 ;  /* 0x000000254a087221 */ /* 0x000fe20000010000 */
[-CC-:B------:R-:W-:Y:S01]  /*17d20*/  FFMA.FTZ R186, R76, R3.reuse, -R27.reuse ;  /* 0x000000034cba7223 */ /* 0x180fe2000001081b */
[-C--:B------:R-:W-:Y:S01]  /*17d30*/  FFMA.FTZ R90, R90, R3.reuse, -R27 ;  /* 0x000000035a5a7223 */ /* 0x080fe2000001081b */
[----:B------:R-:W2:Y:S01]  /*17d40*/  MUFU.EX2 R11, R11 ;  /* 0x0000000b000b7308 */ /* 0x000ea20000000800 */
[----:B0-----:R-:W-:Y:S01]  /*17d50*/  FADD.FTZ R7, R200, R9 ;  /* 0x00000009c8077221 */ /* 0x001fe20000010000 */
[----:B------:R-:W-:Y:S01]  /*17d60*/  FADD.FTZ R37, R195, R8 ;  /* 0x00000008c3257221 */ /* 0x000fe20000010000 */
[-CC-:B------:R-:W-:Y:S01]  /*17d70*/  FFMA.FTZ R94, R94, R3.reuse, -R27.reuse ;  /* 0x000000035e5e7223 */ /* 0x180fe2000001081b */
[-CC-:B------:R-:W-:Y:S01]  /*17d80*/  FFMA.FTZ R72, R72, R3.reuse, -R27.reuse ;  /* 0x0000000348487223 */ /* 0x180fe2000001081b */
[-C--:B------:R-:W-:Y:S01]  /*17d90*/  FFMA.FTZ R96, R96, R3.reuse, -R27 ;  /* 0x0000000360607223 */ /* 0x080fe2000001081b */
[----:B------:R-:W-:Y:S01]  /*17da0*/  FADD.FTZ R8, R70, R37 ;  /* 0x0000002546087221 */ /* 0x000fe20000010000 */
[-C--:B------:R-:W-:Y:S01]  /*17db0*/  FFMA.FTZ R98, R98, R3.reuse, -R27 ;  /* 0x0000000362627223 */ /* 0x080fe2000001081b */
[----:B------:R-:W0:Y:S01]  /*17dc0*/  MUFU.EX2 R196, R196 ;  /* 0x000000c400c47308 */ /* 0x000e220000000800 */
[----:B-1----:R-:W-:Y:S01]  /*17dd0*/  FADD.FTZ R6, R202, R7 ;  /* 0x00000007ca067221 */ /* 0x002fe20000010000 */
[----:B------:R-:W-:Y:S01]  /*17de0*/  IADD3 R7, R39, R228, -R224 ;  /* 0x000000e427077210 */ /* 0x000fe20007ffe8e0 */
[----:B------:R-:W-:Y:S01]  /*17df0*/  FADD.FTZ R37, R189, R8 ;  /* 0x00000008bd257221 */ /* 0x000fe20000010000 */
[-CC-:B------:R-:W-:Y:S01]  /*17e00*/  FFMA.FTZ R100, R100, R3.reuse, -R27.reuse ;  /* 0x0000000364647223 */ /* 0x180fe2000001081b */
[-CC-:B------:R-:W-:Y:S01]  /*17e10*/  FFMA.FTZ R68, R68, R3.reuse, -R27.reuse ;  /* 0x0000000344447223 */ /* 0x180fe2000001081b */
[-CC-:B------:R-:W-:Y:S01]  /*17e20*/  FFMA.FTZ R102, R102, R3.reuse, -R27.reuse ;  /* 0x0000000366667223 */ /* 0x180fe2000001081b */
[----:B------:R-:W-:Y:S01]  /*17e30*/  FFMA.FTZ R104, R104, R3, -R27 ;  /* 0x0000000368687223 */ /* 0x000fe2000001081b */
[----:B------:R-:W1:Y:S01]  /*17e40*/  MUFU.EX2 R13, R13 ;  /* 0x0000000d000d7308 */ /* 0x000e620000000800 */
[----:B--2---:R-:W-:Y:S01]  /*17e50*/  FADD.FTZ R35, R11, R6 ;  /* 0x000000060b237221 */ /* 0x004fe20000010000 */
[----:B------:R-:W-:-:S02]  /*17e60*/  F2FP.BF16.F32.PACK_AB R200, R9, R200 ;  /* 0x000000c809c8723e */ /* 0x000fc400000010ff */
[----:B------:R-:W-:Y:S02]  /*17e70*/  CS2R R92, SRZ ;  /* 0x00000000005c7805 */ /* 0x000fe4000001ff00 */
[----:B------:R-:W-:Y:S02]  /*17e80*/  F2FP.BF16.F32.PACK_AB R202, R11, R202 ;  /* 0x000000ca0bca723e */ /* 0x000fe400000010ff */
[----:B------:R-:W-:Y:S02]  /*17e90*/  CS2R R88, SRZ ;  /* 0x0000000000587805 */ /* 0x000fe4000001ff00 */
[----:B------:R-:W-:Y:S02]  /*17ea0*/  F2FP.BF16.F32.PACK_AB R193, R74, R193 ;  /* 0x000000c14ac1723e */ /* 0x000fe400000010ff */
[----:B------:R-:W-:Y:S01]  /*17eb0*/  CS2R R86, SRZ ;  /* 0x0000000000567805 */ /* 0x000fe2000001ff00 */
[----:B------:R-:W2:Y:S01]  /*17ec0*/  MUFU.EX2 R198, R198 ;  /* 0x000000c600c67308 */ /* 0x000ea20000000800 */
[----:B0-----:R-:W-:Y:S01]  /*17ed0*/  FADD.FTZ R6, R196, R35 ;  /* 0x00000023c4067221 */ /* 0x001fe20000010000 */
[----:B------:R-:W-:-:S02]  /*17ee0*/  F2FP.BF16.F32.PACK_AB R195, R70, R195 ;  /* 0x000000c346c3723e */ /* 0x000fc400000010ff */
[----:B------:R-:W-:Y:S02]  /*17ef0*/  CS2R R84, SRZ ;  /* 0x0000000000547805 */ /* 0x000fe4000001ff00 */
[----:B------:R-:W-:Y:S02]  /*17f00*/  F2FP.BF16.F32.PACK_AB R189, R66, R189 ;  /* 0x000000bd42bd723e */ /* 0x000fe400000010ff */
[----:B------:R-:W-:Y:S02]  /*17f10*/  CS2R R82, SRZ ;  /* 0x0000000000527805 */ /* 0x000fe4000001ff00 */
[----:B------:R-:W-:Y:S02]  /*17f20*/  F2FP.BF16.F32.PACK_AB R199, R20, R199 ;  /* 0x000000c714c7723e */ /* 0x000fe400000010ff */
[----:B------:R-:W-:Y:S01]  /*17f30*/  CS2R R80, SRZ ;  /* 0x0000000000507805 */ /* 0x000fe2000001ff00 */
[----:B------:R-:W0:Y:S01]  /*17f40*/  MUFU.EX2 R15, R15 ;  /* 0x0000000f000f7308 */ /* 0x000e220000000800 */
[C---:B-1----:R-:W-:Y:S01]  /*17f50*/  FADD.FTZ R35, R13.reuse, R6 ;  /* 0x000000060d237221 */ /* 0x042fe20000010000 */
[----:B------:R-:W-:Y:S01]  /*17f60*/  IMAD.MOV.U32 R6, RZ, RZ, RZ ;  /* 0x000000ffff067224 */ /* 0x000fe200078e00ff */
[----:B------:R-:W-:-:S02]  /*17f70*/  F2FP.BF16.F32.PACK_AB R196, R13, R196 ;  /* 0x000000c40dc4723e */ /* 0x000fc400000010ff */
[----:B------:R-:W-:Y:S02]  /*17f80*/  CS2R R78, SRZ ;  /* 0x00000000004e7805 */ /* 0x000fe4000001ff00 */
[----:B------:R-:W-:Y:S01]  /*17f90*/  CS2R R76, SRZ ;  /* 0x00000000004c7805 */ /* 0x000fe2000001ff00 */
[----:B------:R-:W-:-:S04]  /*17fa0*/  IMAD.HI R24, R7, -0x6db6db6d, R6 ;  /* 0x9249249307187827 */ /* 0x000fc800078e0206 */
[----:B------:R-:W-:Y:S01]  /*17fb0*/  FADD.FTZ R6, R66, R37 ;  /* 0x0000002542067221 */ /* 0x000fe20000010000 */
[----:B------:R-:W1:Y:S01]  /*17fc0*/  MUFU.EX2 R192, R192 ;  /* 0x000000c000c07308 */ /* 0x000e620000000800 */
[----:B--2---:R-:W-:Y:S01]  /*17fd0*/  FADD.FTZ R0, R198, R35 ;  /* 0x00000023c6007221 */ /* 0x004fe20000010000 */
[----:B------:R-:W-:Y:S01]  /*17fe0*/  CS2R R74, SRZ ;  /* 0x00000000004a7805 */ /* 0x000fe2000001ff00 */
[----:B------:R-:W-:Y:S01]  /*17ff0*/  FADD.FTZ R37, R191, R6 ;  /* 0x00000006bf257221 */ /* 0x000fe20000010000 */
[C---:B------:R-:W-:Y:S02]  /*18000*/  F2FP.BF16.F32.PACK_AB R191, R60.reuse, R191 ;  /* 0x000000bf3cbf723e */ /* 0x040fe400000010ff */
[----:B------:R-:W-:Y:S02]  /*18010*/  CS2R R70, SRZ ;  /* 0x0000000000467805 */ /* 0x000fe4000001ff00 */
[----:B------:R-:W-:Y:S01]  /*18020*/  CS2R R66, SRZ ;  /* 0x0000000000427805 */ /* 0x000fe2000001ff00 */
[----:B------:R-:W-:Y:S01]  /*18030*/  FADD.FTZ R6, R60, R37 ;  /* 0x000000253c067221 */ /* 0x000fe20000010000 */
[----:B------:R-:W2:Y:S01]  /*18040*/  MUFU.EX2 R21, R21 ;  /* 0x0000001500157308 */ /* 0x000ea20000000800 */
[C---:B0-----:R-:W-:Y:S01]  /*18050*/  FADD.FTZ R35, R15.reuse, R0 ;  /* 0x000000000f237221 */ /* 0x041fe20000010000 */
[----:B------:R-:W-:Y:S01]  /*18060*/  F2FP.BF16.F32.PACK_AB R198, R15, R198 ;  /* 0x000000c60fc6723e */ /* 0x000fe200000010ff */
[----:B------:R-:W-:Y:S01]  /*18070*/  FADD.FTZ R39, R185, R6 ;  /* 0x00000006b9277221 */ /* 0x000fe20000010000 */
[----:B------:R-:W-:-:S02]  /*18080*/  F2FP.BF16.F32.PACK_AB R185, R58, R185 ;  /* 0x000000b93ab9723e */ /* 0x000fc400000010ff */
[----:B------:R-:W-:Y:S02]  /*18090*/  CS2R R60, SRZ ;  /* 0x00000000003c7805 */ /* 0x000fe4000001ff00 */
[----:B------:R-:W-:Y:S01]  /*180a0*/  CS2R R56, SRZ ;  /* 0x0000000000387805 */ /* 0x000fe2000001ff00 */
[----:B------:R-:W-:Y:S01]  /*180b0*/  FADD.FTZ R6, R58, R39 ;  /* 0x000000273a067221 */ /* 0x000fe20000010000 */
[----:B------:R-:W0:Y:S01]  /*180c0*/  MUFU.EX2 R194, R194 ;  /* 0x000000c200c27308 */ /* 0x000e220000000800 */
[----:B-1----:R-:W-:Y:S01]  /*180d0*/  FADD.FTZ R0, R192, R35 ;  /* 0x00000023c0007221 */ /* 0x002fe20000010000 */
[----:B------:R-:W-:Y:S02]  /*180e0*/  SHF.R.U32.HI R39, RZ, 0x1f, R24 ;  /* 0x0000001fff277819 */ /* 0x000fe40000011618 */
[----:B------:R-:W-:Y:S02]  /*180f0*/  CS2R R58, SRZ ;  /* 0x00000000003a7805 */ /* 0x000fe4000001ff00 */
[----:B------:R-:W-:-:S02]  /*18100*/  CS2R R52, SRZ ;  /* 0x0000000000347805 */ /* 0x000fc4000001ff00 */
[----:B------:R-:W-:Y:S02]  /*18110*/  CS2R R48, SRZ ;  /* 0x0000000000307805 */ /* 0x000fe4000001ff00 */
[----:B------:R-:W-:Y:S02]  /*18120*/  LEA.HI.SX32 R8, R24, R39, 0x1a ;  /* 0x0000002718087211 */ /* 0x000fe400078fd2ff */
[----:B------:R-:W-:Y:S01]  /*18130*/  CS2R R44, SRZ ;  /* 0x00000000002c7805 */ /* 0x000fe2000001ff00 */
[----:B------:R-:W1:Y:S01]  /*18140*/  MUFU.EX2 R25, R25 ;  /* 0x0000001900197308 */ /* 0x000e620000000800 */
[----:B--2---:R-:W-:Y:S01]  /*18150*/  FADD.FTZ R35, R21, R0 ;  /* 0x0000000015237221 */ /* 0x004fe20000010000 */
[----:B------:R-:W-:Y:S02]  /*18160*/  VIMNMX R223, R225, R8, !PT ;  /* 0x00000008e1df7248 */ /* 0x000fe40007fe0100 */
[----:B------:R-:W-:Y:S02]  /*18170*/  F2FP.BF16.F32.PACK_AB R192, R21, R192 ;  /* 0x000000c015c0723e */ /* 0x000fe400000010ff */
[----:B------:R-:W-:-:S02]  /*18180*/  ISETP.GE.AND P3, PT, R10, R223, PT ;  /* 0x000000df0a00720c */ /* 0x000fc40003f66270 */
        /* <DEDUP_REMOVED lines=8> */
[----:B------:R-:W-:Y:S01]  /*18210*/  FADD.FTZ R37, R187, R6 ;  /* 0x00000006bb257221 */ /* 0x000fe20000010000 */
[----:B------:R-:W-:-:S03]  /*18220*/  F2FP.BF16.F32.PACK_AB R187, R50, R187 ;  /* 0x000000bb32bb723e */ /* 0x000fc600000010ff */
[----:B------:R-:W-:Y:S01]  /*18230*/  FADD.FTZ R6, R50, R37 ;  /* 0x0000002532067221 */ /* 0x000fe20000010000 */
[----:B------:R-:W-:Y:S01]  /*18240*/  CS2R R50, SRZ ;  /* 0x0000000000327805 */ /* 0x000fe2000001ff00 */
[----:B------:R-:W2:Y:S01]  /*18250*/  MUFU.EX2 R31, R31 ;  /* 0x0000001f001f7308 */ /* 0x000ea20000000800 */
[----:B0-----:R-:W-:Y:S01]  /*18260*/  FADD.FTZ R27, R29, R0 ;  /* 0x000000001d1b7221 */ /* 0x001fe20000010000 */
[----:B------:R-:W-:Y:S01]  /*18270*/  FADD.FTZ R39, R181, R6 ;  /* 0x00000006b5277221 */ /* 0x000fe20000010000 */
[----:B------:R-:W-:Y:S02]  /*18280*/  F2FP.BF16.F32.PACK_AB R188, R29, R188 ;  /* 0x000000bc1dbc723e */ /* 0x000fe400000010ff */
[----:B------:R-:W-:-:S03]  /*18290*/  CS2R R28, SRZ ;  /* 0x00000000001c7805 */ /* 0x000fc6000001ff00 */
        /* <DEDUP_REMOVED lines=16> */
[----:B------:R0:W3:Y:S01]  /*183a0*/  MUFU.EX2 R7, R90 ;  /* 0x0000005a00077308 */ /* 0x0000e20000000800 */
[----:B-1----:R-:W-:-:S07]  /*183b0*/  FADD.FTZ R0, R186, R37 ;  /* 0x00000025ba007221 */ /* 0x002fce0000010000 */
[----:B------:R-:W1:Y:S01]  /*183c0*/  MUFU.EX2 R94, R94 ;  /* 0x0000005e005e7308 */ /* 0x000e620000000800 */
[C---:B--2---:R-:W-:Y:S01]  /*183d0*/  FADD.FTZ R6, R34.reuse, R39 ;  /* 0x0000002722067221 */ /* 0x044fe20000010000 */
[----:B------:R-:W-:Y:S02]  /*183e0*/  F2FP.BF16.F32.PACK_AB R183, R34, R183 ;  /* 0x000000b722b7723e */ /* 0x000fe400000010ff */
[----:B0-----:R-:W-:-:S04]  /*183f0*/  CS2R R90, SRZ ;  /* 0x00000000005a7805 */ /* 0x001fc8000001ff00 */
[----:B------:R0:W2:Y:S01]  /*18400*/  MUFU.EX2 R35, R72 ;  /* 0x0000004800237308 */ /* 0x0000a20000000800 */
[C---:B---3--:R-:W-:Y:S01]  /*18410*/  FADD.FTZ R39, R7.reuse, R0 ;  /* 0x0000000007277221 */ /* 0x048fe20000010000 */
[----:B------:R-:W-:-:S06]  /*18420*/  F2FP.BF16.F32.PACK_AB R186, R7, R186 ;  /* 0x000000ba07ba723e */ /* 0x000fcc00000010ff */
[----:B------:R-:W3:Y:S01]  /*18430*/  MUFU.EX2 R96, R96 ;  /* 0x0000006000607308 */ /* 0x000ee20000000800 */
[----:B-1----:R-:W-:Y:S01]  /*18440*/  FADD.FTZ R0, R94, R39 ;  /* 0x000000275e007221 */ /* 0x002fe20000010000 */
[----:B0-----:R-:W-:-:S06]  /*18450*/  CS2R R72, SRZ ;  /* 0x0000000000487805 */ /* 0x001fcc000001ff00 */
[----:B------:R0:W1:Y:S01]  /*18460*/  MUFU.EX2 R27, R98 ;  /* 0x00000062001b7308 */ /* 0x0000620000000800 */
[C---:B--2---:R-:W-:Y:S01]  /*18470*/  FADD.FTZ R39, R35.reuse, R0 ;  /* 0x0000000023277221 */ /* 0x044fe20000010000 */
[----:B------:R-:W-:Y:S02]  /*18480*/  F2FP.BF16.F32.PACK_AB R180, R35, R94 ;  /* 0x0000005e23b4723e */ /* 0x000fe400000010ff */
[----:B------:R-:W-:Y:S02]  /*18490*/  CS2R R94, SRZ ;  /* 0x00000000005e7805 */ /* 0x000fe4000001ff00 */
[----:B------:R-:W-:Y:S02]  /*184a0*/  CS2R R34, SRZ ;  /* 0x0000000000227805 */ /* 0x000fe4000001ff00 */
[----:B------:R-:W2:Y:S01]  /*184b0*/  MUFU.EX2 R177, R177 ;  /* 0x000000b100b17308 */ /* 0x000ea20000000800 */
[----:B---3--:R-:W-:Y:S01]  /*184c0*/  FADD.FTZ R0, R96, R39 ;  /* 0x0000002760007221 */ /* 0x008fe20000010000 */
[----:B0-----:R-:W-:-:S06]  /*184d0*/  CS2R R98, SRZ ;  /* 0x0000000000627805 */ /* 0x001fcc000001ff00 */
[----:B------:R-:W0:Y:S01]  /*184e0*/  MUFU.EX2 R100, R100 ;  /* 0x0000006400647308 */ /* 0x000e220000000800 */
[C---:B-1----:R-:W-:Y:S01]  /*184f0*/  FADD.FTZ R39, R27.reuse, R0 ;  /* 0x000000001b277221 */ /* 0x042fe20000010000 */
[----:B------:R-:W-:Y:S02]  /*18500*/  F2FP.BF16.F32.PACK_AB R182, R27, R96 ;  /* 0x000000601bb6723e */ /* 0x000fe400000010ff */
[----:B------:R-:W-:-:S04]  /*18510*/  CS2R R96, SRZ ;  /* 0x0000000000607805 */ /* 0x000fc8000001ff00 */
[----:B------:R-:W1:Y:S01]  /*18520*/  MUFU.EX2 R30, R30 ;  /* 0x0000001e001e7308 */ /* 0x000e620000000800 */
[----:B--2---:R-:W-:-:S07]  /*18530*/  FADD.FTZ R41, R177, R6 ;  /* 0x00000006b1297221 */ /* 0x004fce0000010000 */
[----:B------:R2:W3:Y:S01]  /*18540*/  MUFU.EX2 R37, R68 ;  /* 0x0000004400257308 */ /* 0x0004e20000000800 */
[----:B0-----:R-:W-:Y:S01]  /*18550*/  FADD.FTZ R0, R100, R39 ;  /* 0x0000002764007221 */ /* 0x001fe20000010000 */
[----:B------:R-:W-:-:S06]  /*18560*/  CS2R R38, SRZ ;  /* 0x0000000000267805 */ /* 0x000fcc000001ff00 */
[----:B------:R-:W0:Y:S01]  /*18570*/  MUFU.EX2 R179, R179 ;  /* 0x000000b300b37308 */ /* 0x000e220000000800 */
[C---:B-1----:R-:W-:Y:S01]  /*18580*/  FADD.FTZ R6, R30.reuse, R41 ;  /* 0x000000291e067221 */ /* 0x042fe20000010000 */
[----:B------:R-:W-:Y:S02]  /*18590*/  F2FP.BF16.F32.PACK_AB R177, R30, R177 ;  /* 0x000000b11eb1723e */ /* 0x000fe400000010ff */
[----:B--2---:R-:W-:Y:S02]  /*185a0*/  CS2R R68, SRZ ;  /* 0x0000000000447805 */ /* 0x004fe4000001ff00 */
[----:B------:R-:W-:Y:S02]  /*185b0*/  CS2R R30, SRZ ;  /* 0x00000000001e7805 */ /* 0x000fe4000001ff00 */
[----:B------:R-:W1:Y:S01]  /*185c0*/  MUFU.EX2 R102, R102 ;  /* 0x0000006600667308 */ /* 0x000e620000000800 */
[C---:B---3--:R-:W-:Y:S01]  /*185d0*/  FADD.FTZ R11, R37.reuse, R0 ;  /* 0x00000000250b7221 */ /* 0x048fe20000010000 */
[----:B------:R-:W-:-:S02]  /*185e0*/  F2FP.BF16.F32.PACK_AB R176, R37, R100 ;  /* 0x0000006425b0723e */ /* 0x000fc400000010ff */
[----:B------:R-:W-:Y:S02]  /*185f0*/  CS2R R100, SRZ ;  /* 0x0000000000647805 */ /* 0x000fe4000001ff00 */
[----:B------:R-:W-:Y:S02]  /*18600*/  CS2R R36, SRZ ;  /* 0x0000000000247805 */ /* 0x000fe4000001ff00 */
[----:B------:R-:W2:Y:S01]  /*18610*/  MUFU.EX2 R26, R26 ;  /* 0x0000001a001a7308 */ /* 0x000ea20000000800 */
[----:B0-----:R-:W-:-:S07]  /*18620*/  FADD.FTZ R41, R179, R6 ;  /* 0x00000006b3297221 */ /* 0x001fce0000010000 */
[----:B------:R0:W3:Y:S01]  /*18630*/  MUFU.EX2 R9, R104 ;  /* 0x0000006800097308 */ /* 0x0000e20000000800 */
[----:B-1----:R-:W-:Y:S01]  /*18640*/  FADD.FTZ R0, R102, R11 ;  /* 0x0000000b66007221 */ /* 0x002fe20000010000 */
[C---:B--2---:R-:W-:Y:S01]  /*18650*/  FADD.FTZ R6, R26.reuse, R41 ;  /* 0x000000291a067221 */ /* 0x044fe20000010000 */
[----:B------:R-:W-:Y:S02]  /*18660*/  F2FP.BF16.F32.PACK_AB R179, R26, R179 ;  /* 0x000000b31ab3723e */ /* 0x000fe400000010ff */
[----:B0-----:R-:W-:Y:S02]  /*18670*/  CS2R R104, SRZ ;  /* 0x0000000000687805 */ /* 0x001fe4000001ff00 */
[----:B------:R-:W-:Y:S02]  /*18680*/  CS2R R40, SRZ ;  /* 0x0000000000287805 */ /* 0x000fe4000001ff00 */
[----:B------:R-:W-:Y:S01]  /*18690*/  CS2R R26, SRZ ;  /* 0x00000000001a7805 */ /* 0x000fe2000001ff00 */
[C---:B---3--:R-:W-:Y:S01]  /*186a0*/  FADD.FTZ R7, R9.reuse, R0 ;  /* 0x0000000009077221 */ /* 0x048fe20000010000 */
[----:B------:R-:W-:Y:S01]  /*186b0*/  F2FP.BF16.F32.PACK_AB R178, R9, R102 ;  /* 0x0000006609b2723e */ /* 0x000fe200000010ff */
[----:B------:R-:W-:Y:S01]  /*186c0*/  IMAD.MOV.U32 R0, RZ, RZ, 0x3f800000 ;  /* 0x3f800000ff007424 */ /* 0x000fe200078e00ff */
        /* <DEDUP_REMOVED lines=9> */
.L_x_5915:
[----:B------:R-:W-:-:S05]  /*18760*/  VIADD R3, R12, 0x1 ;  /* 0x000000010c037836 */ /* 0x000fca0000000000 */
[----:B------:R-:W-:-:S04]  /*18770*/  ISETP.NE.AND P3, PT, R3, 0x2, PT ;  /* 0x000000020300780c */ /* 0x000fc80003f65270 */
[----:B------:R-:W-:Y:S02]  /*18780*/  SEL R208, RZ, 0x1, P3 ;  /* 0x00000001ffd07807 */ /* 0x000fe40001800000 */
[----:B------:R-:W-:Y:S02]  /*18790*/  SEL R205, R3, RZ, P3 ;  /* 0x000000ff03cd7207 */ /* 0x000fe40001800000 */
[----:B------:R-:W-:Y:S01]  /*187a0*/  LOP3.LUT R208, R11, R208, RZ, 0x3c, !PT ;  /* 0x000000d00bd07212 */ /* 0x000fe200078e3cff */
[----:B------:R-:W-:Y:S06]  /*187b0*/  @!P0 BRA `(.L_x_5905) ;  /* 0x0000000000048947 */ /* 0x000fec0003800000 */
[----:B------:R-:W-:Y:S01]  /*187c0*/  BPT.TRAP 0x1 ;  /* 0x000000040000795c */ /* 0x000fe20000300000 */
.L_x_5905:
[----:B------:R-:W-:Y:S01]  /*187d0*/  IMAD R13, R205, 0x8, R16 ;  /* 0x00000008cd0d7824 */ /* 0x000fe200078e0210 */
[----:B------:R-:W-:-:S04]  /*187e0*/  SHF.L.U32 R4, R208, 0x1f, RZ ;  /* 0x0000001fd0047819 */ /* 0x000fc800000006ff */
[----:B------:R0:W1:Y:S01]  /*187f0*/  SYNCS.PHASECHK.TRANS64.TRYWAIT P3, [R13+URZ+0x36830], R4 ;  /* 0x036830040d0075a7 */ /* 0x000062000806017f */
[----:B------:R-:W-:Y:S05]  /*18800*/  @!P0 BRA `(.L_x_5906) ;  /* 0x0000000000048947 */ /* 0x000fea0003800000 */
[----:B------:R-:W-:Y:S01]  /*18810*/  BPT.TRAP 0x1 ;  /* 0x000000040000795c */ /* 0x000fe20000300000 */
.L_x_5906:
[----:B------:R-:W-:Y:S01]  /*18820*/  IMAD R3, R205, 0xa80, R222 ;  /* 0x00000a80cd037824 */ /* 0x000fe200078e02de */
[----:B------:R-:W-:Y:S03]  /*18830*/  BSSY B2, `(.L_x_5907) ;  /* 0x0000006000027945 */ /* 0x000fe60003800000 */
[C---:B------:R-:W-:Y:S02]  /*18840*/  VIADD R122, R3.reuse, 0x80 ;  /* 0x00000080037a7836 */ /* 0x040fe40000000000 */
[----:B------:R-:W-:Y:S01]  /*18850*/  VIADD R124, R3, 0x100 ;  /* 0x00000100037c7836 */ /* 0x000fe20000000000 */
[----:B-1----:R-:W-:Y:S06]  /*18860*/  @P3 BRA `(.L_x_5908) ;  /* 0x0000000000083947 */ /* 0x002fec0003800000 */
[----:B------:R-:W1:Y:S02]  /*18870*/  SYNCS.PHASECHK.TRANS64.TRYWAIT P3, [R13+URZ+0x36830], R4 ;  /* 0x036830040d0075a7 */ /* 0x000e64000806017f */
[----:B-1----:R-:W-:Y:S05]  /*18880*/  @!P3 BRA `(.L_x_5909) ;  /* 0x0000019800b8b947 */ /* 0x002fea0003800000 */
.L_x_5908:
[----:B------:R-:W-:Y:S05]  /*18890*/  BSYNC B2 ;  /* 0x0000000000027941 */ /* 0x000fea0003800000 */
.L_x_5907:
[----:B------:R-:W2:Y:S01]  /*188a0*/  LDL.64 R20, [R1+0x30] ;  /* 0x0000300001147983 */ /* 0x000ea20000100a00 */
[----:B------:R-:W-:Y:S02]  /*188b0*/  IMAD.MOV.U32 R120, RZ, RZ, R3 ;  /* 0x000000ffff787224 */ /* 0x000fe400078e0003 */
[----:B------:R-:W-:Y:S01]  /*188c0*/  IMAD.MOV.U32 R121, RZ, RZ, 0x40000040 ;  /* 0x40000040ff797424 */ /* 0x000fe200078e00ff */
[----:B------:R-:W3:Y:S02]  /*188d0*/  LDL.64 R14, [R1+0x28] ;  /* 0x00002800010e7983 */ /* 0x000ee40000100a00 */
[----:B------:R-:W-:Y:S02]  /*188e0*/  R2UR UR6, R120 ;  /* 0x00000000780672ca */ /* 0x000fe400000e0000 */
[C---:B------:R-:W-:Y:S01]  /*188f0*/  R2UR UR7, R121.reuse ;  /* 0x00000000790772ca */ /* 0x040fe200000e0000 */
[----:B------:R-:W-:Y:S01]  /*18900*/  WARPGROUP.ARRIVE ;  /* 0x00000000000079c5 */ /* 0x000fe20000000000 */
[----:B------:R-:W-:Y:S01]  /*18910*/  IMAD.MOV.U32 R123, RZ, RZ, 0x40000040 ;  /* 0x40000040ff7b7424 */ /* 0x000fe200078e00ff */
[----:B------:R-:W-:Y:S01]  /*18920*/  R2UR UR22, R122 ;  /* 0x000000007a1672ca */ /* 0x000fe200000e0000 */
[----:B------:R-:W-:Y:S01]  /*18930*/  IMAD.MOV.U32 R125, RZ, RZ, 0x40000040 ;  /* 0x40000040ff7d7424 */ /* 0x000fe200078e00ff */
[----:B------:R-:W-:Y:S01]  /*18940*/  R2UR UR19, R121 ;  /* 0x00000000791372ca */ /* 0x000fe200000e0000 */
[----:B------:R4:W-:Y:S01]  /*18950*/  STL.64 [R1+0x88], R8 ;  /* 0x0000880801007387 */ /* 0x0009e20000100a00 */
[----:B------:R-:W-:Y:S01]  /*18960*/  R2UR UR23, R123 ;  /* 0x000000007b1772ca */ /* 0x000fe200000e0000 */
[----:B------:R-:W-:-:S02]  /*18970*/  IMAD.MOV.U32 R120, RZ, RZ, R124 ;  /* 0x000000ffff787224 */ /* 0x000fc400078e007c */
[----:B------:R-:W-:Y:S01]  /*18980*/  VIADD R122, R3, 0x180 ;  /* 0x00000180037a7836 */ /* 0x000fe20000000000 */
[----:B------:R-:W-:Y:S01]  /*18990*/  R2UR UR15, R123 ;  /* 0x000000007b0f72ca */ /* 0x000fe200000e0000 */
[----:B------:R0:W-:Y:S01]  /*189a0*/  STL.64 [R1+0x80], R6 ;  /* 0x0000800601007387 */ /* 0x0001e20000100a00 */
[----:B------:R-:W-:Y:S02]  /*189b0*/  R2UR UR18, R120 ;  /* 0x00000000781272ca */ /* 0x000fe400000e0000 */
[----:B------:R-:W-:Y:S01]  /*189c0*/  R2UR UR14, R122 ;  /* 0x000000007a0e72ca */ /* 0x000fe200000e0000 */
[----:B------:R-:W-:Y:S01]  /*189d0*/  VIADD R120, R3, 0x200 ;  /* 0x0000020003787836 */ /* 0x000fe20000000000 */
[----:B------:R-:W-:Y:S02]  /*189e0*/  R2UR UR35, R121 ;  /* 0x00000000792372ca */ /* 0x000fe400000e0000 */
[----:B--2---:R-:W-:Y:S02]  /*189f0*/  R2UR UR8, R20 ;  /* 0x00000000140872ca */ /* 0x004fe400000e0000 */
[----:B------:R-:W-:Y:S01]  /*18a00*/  R2UR UR9, R21 ;  /* 0x00000000150972ca */ /* 0x000fe200000e0000 */
[----:B------:R-:W-:Y:S01]  /*18a10*/  VIADD R124, R3, 0x280 ;  /* 0x00000280037c7836 */ /* 0x000fe20000000000 */
[----:B------:R-:W-:Y:S01]  /*18a20*/  R2UR UR31, R125 ;  /* 0x000000007d1f72ca */ /* 0x000fe200000e0000 */
[----:B----4-:R-:W2:Y:S01]  /*18a30*/  LDL.64 R8, [R1+0x20] ;  /* 0x0000200001087983 */ /* 0x010ea20000100a00 */
[----:B------:R-:W-:-:S02]  /*18a40*/  R2UR UR27, R123 ;  /* 0x000000007b1b72ca */ /* 0x000fc400000e0000 */
[----:B---3--:R-:W-:Y:S01]  /*18a50*/  R2UR UR46, R14 ;  /* 0x000000000e2e72ca */ /* 0x008fe200000e0000 */
[----:B------:R-:W-:Y:S01]  /*18a60*/  VIADD R210, R3, 0x84 ;  /* 0x0000008403d27836 */ /* 0x000fe20000000000 */
[----:B------:R-:W-:Y:S01]  /*18a70*/  R2UR UR47, R15 ;  /* 0x000000000f2f72ca */ /* 0x000fe200000e0000 */
[----:B------:R-:W-:Y:S01]  /*18a80*/  IMAD.MOV.U32 R211, RZ, RZ, 0x40000040 ;  /* 0x40000040ffd37424 */ /* 0x000fe200078e00ff */
[----:B0-----:R-:W3:Y:S01]  /*18a90*/  LDL.64 R6, [R1+0x18] ;  /* 0x0000180001067983 */ /* 0x001ee20000100a00 */
[----:B------:R-:W-:Y:S02]  /*18aa0*/  UMOV UR4, UR8 ;  /* 0x0000000800047c82 */ /* 0x000fe40008000000 */
[----:B------:R-:W-:Y:S02]  /*18ab0*/  UMOV UR5, UR9 ;  /* 0x0000000900057c82 */ /* 0x000fe40008000000 */
[----:B------:R-:W-:Y:S01]  /*18ac0*/  HGMMA.64x16x16.F32.BF16 R168, gdesc[UR4], RZ, !UPT, gsb0 ;  /* 0x0020000004a879f0 */ /* 0x000fe2000c0018ff */
        /* <DEDUP_REMOVED lines=17> */
[----:B------:R-:W-:Y:S01]  /*18be0*/  UMOV UR33, UR9 ;  /* 0x0000000900217c82 */ /* 0x000fe20008000000 */
[----:B------:R-:W-:Y:S02]  /*18bf0*/  WARPGROUP.DEPBAR.LE gsb0, 0x0 ;  /* 0x00008000000079c5 */ /* 0x000fe40000010000 */
[----:B------:R-:W-:-:S08]  /*18c00*/  WARPGROUP.ARRIVE ;  /* 0x00000000000079c5 */ /* 0x000fd00000000000 */
[----:B------:R-:W-:Y:S01]  /*18c10*/  HGMMA.64x16x16.F32.BF16 R136, gdesc[UR32], RZ, !UPT, gsb0 ;  /* 0x00200000208879f0 */ /* 0x000fe2000c0018ff */
[----:B------:R-:W-:Y:S01]  /*18c20*/  R2UR UR30, R124 ;  /* 0x000000007c1e72ca */ /* 0x000fe200000e0000 */
[----:B------:R-:W-:Y:S01]  /*18c30*/  UMOV UR28, UR8 ;  /* 0x00000008001c7c82 */ /* 0x000fe20008000000 */
[----:B------:R-:W-:Y:S01]  /*18c40*/  UMOV UR29, UR9 ;  /* 0x00000009001d7c82 */ /* 0x000fe20008000000 */
[C---:B------:R-:W-:Y:S02]  /*18c50*/  VIADD R120, R3.reuse, 0x2 ;  /* 0x0000000203787836 */ /* 0x040fe40000000000 */
[----:B------:R-:W-:Y:S02]  /*18c60*/  IMAD.MOV.U32 R121, RZ, RZ, 0x40000040 ;  /* 0x40000040ff797424 */ /* 0x000fe400078e00ff */
[C---:B------:R-:W-:Y:S01]  /*18c70*/  VIADD R122, R3.reuse, 0x300 ;  /* 0x00000300037a7836 */ /* 0x040fe20000000000 */
[----:B------:R-:W-:Y:S01]  /*18c80*/  R2UR UR10, R120 ;  /* 0x00000000780a72ca */ /* 0x000fe200000e0000 */
[----:B------:R-:W-:Y:S01]  /*18c90*/  VIADD R120, R3, 0x102 ;  /* 0x0000010203787836 */ /* 0x000fe20000000000 */
[----:B------:R-:W-:Y:S01]  /*18ca0*/  R2UR UR11, R121 ;  /* 0x00000000790b72ca */ /* 0x000fe200000e0000 */
[----:B------:R-:W-:Y:S01]  /*18cb0*/  IMAD.MOV.U32 R121, RZ, RZ, 0x40000040 ;  /* 0x40000040ff797424 */ /* 0x000fe200078e00ff */
[----:B------:R-:W-:-:S02]  /*18cc0*/  WARPGROUP.DEPBAR.LE gsb0, 0x0 ;  /* 0x00008000000079c5 */ /* 0x000fc40000010000 */
[----:B------:R-:W-:-:S06]  /*18cd0*/  WARPGROUP.ARRIVE ;  /* 0x00000000000079c5 */ /* 0x000fcc0000000000 */
[----:B------:R-:W-:Y:S01]  /*18ce0*/  HGMMA.64x16x16.F32.BF16 R128, gdesc[UR28], RZ, !UPT, gsb0 ;  /* 0x002000001c8079f0 */ /* 0x000fe2000c0018ff */
[----:B------:R-:W-:Y:S01]  /*18cf0*/  R2UR UR26, R122 ;  /* 0x000000007a1a72ca */ /* 0x000fe200000e0000 */
[----:B------:R-:W-:Y:S01]  /*18d00*/  VIADD R122, R3, 0x82 ;  /* 0x00000082037a7836 */ /* 0x000fe20000000000 */
[----:B------:R-:W-:Y:S01]  /*18d10*/  R2UR UR22, R120 ;  /* 0x00000000781672ca */ /* 0x000fe200000e0000 */
[----:B------:R-:W-:Y:S01]  /*18d20*/  IMAD.MOV.U32 R123, RZ, RZ, 0x40000040 ;  /* 0x40000040ff7b7424 */ /* 0x000fe200078e00ff */
[----:B------:R-:W-:Y:S01]  /*18d30*/  R2UR UR23, R121 ;  /* 0x00000000791772ca */ /* 0x000fe200000e0000 */
[C---:B------:R-:W-:Y:S02]  /*18d40*/  VIADD R120, R3.reuse, 0x202 ;  /* 0x0000020203787836 */ /* 0x040fe40000000000 */
[----:B------:R-:W-:Y:S01]  /*18d50*/  IMAD.MOV.U32 R121, RZ, RZ, 0x40000040 ;  /* 0x40000040ff797424 */ /* 0x000fe200078e00ff */
[----:B------:R-:W-:Y:S01]  /*18d60*/  R2UR UR6, R122 ;  /* 0x000000007a0672ca */ /* 0x000fe200000e0000 */
[----:B------:R-:W-:Y:S01]  /*18d70*/  VIADD R122, R3, 0x182 ;  /* 0x00000182037a7836 */ /* 0x000fe20000000000 */
[----:B------:R-:W-:Y:S01]  /*18d80*/  R2UR UR7, R123 ;  /* 0x000000007b0772ca */ /* 0x000fe200000e0000 */
        /* <DEDUP_REMOVED lines=13> */
[----:B------:R-:W-:-:S02]  /*18e60*/  R2UR UR14, R122 ;  /* 0x000000007a0e72ca */ /* 0x000fc400000e0000 */
[----:B------:R-:W-:Y:S02]  /*18e70*/  R2UR UR15, R123 ;  /* 0x000000007b0f72ca */ /* 0x000fe400000e0000 */
[----:B------:R-:W-:Y:S02]  /*18e80*/  R2UR UR30, R120 ;  /* 0x00000000781e72ca */ /* 0x000fe400000e0000 */
[----:B------:R-:W-:Y:S01]  /*18e90*/  R2UR UR31, R121 ;  /* 0x00000000791f72ca */ /* 0x000fe200000e0000 */
        /* <DEDUP_REMOVED lines=25> */
[----:B------:R-:W-:Y:S01]  /*19030*/  MOV R20, UR49 ;  /* 0x0000003100147c02 */ /* 0x000fe20008000f00 */
[----:B------:R-:W-:Y:S01]  /*19040*/  UMOV UR49, UR47 ;  /* 0x0000002f00317c82 */ /* 0x000fe20008000000 */
[----:B------:R-:W-:Y:S01]  /*19050*/  MOV R21, UR48 ;  /* 0x0000003000157c02 */ /* 0x000fe20008000f00 */
        /* <DEDUP_REMOVED lines=16> */
[----:B------:R-:W-:Y:S01]  /*19160*/  R2UR UR26, R210 ;  /* 0x00000000d21a72ca */ /* 0x000fe200000e0000 */
[----:B------:R0:W5:Y:S08]  /*19170*/  LDL.LU.64 R8, [R1+0x88] ;  /* 0x0000880001087983 */ /* 0x0001700000300a00 */
[----:B------:R-:W-:-:S02]  /*19180*/  UMOV UR28, UR38 ;  /* 0x00000026001c7c82 */ /* 0x000fc40008000000 */
        /* <DEDUP_REMOVED lines=59> */
[----:B---3--:R-:W-:Y:S02]  /*19540*/  R2UR UR40, R6 ;  /* 0x00000000062872ca */ /* 0x008fe400000e0000 */
        /* <DEDUP_REMOVED lines=81> */
[----:B------:R-:W2:Y:S08]  /*19a60*/  LDL.64 R210, [R1] ;  /* 0x0000000001d27983 */ /* 0x000eb00000100a00 */
[----:B------:R-:W-:-:S02]  /*19a70*/  UMOV UR18, UR38 ;  /* 0x0000002600127c82 */ /* 0x000fc40008000000 */
[----:B------:R-:W-:Y:S01]  /*19a80*/  UMOV UR19, UR39 ;  /* 0x0000002700137c82 */ /* 0x000fe20008000000 */
[----:B------:R-:W-:Y:S02]  /*19a90*/  WARPGROUP.DEPBAR.LE gsb0, 0x0 ;  /* 0x00008000000079c5 */ /* 0x000fe40000010000 */
[----:B------:R-:W-:-:S06]  /*19aa0*/  WARPGROUP.ARRIVE ;  /* 0x00000000000079c5 */ /* 0x000fcc0000000000 */
[----:B------:R-:W-:Y:S01]  /*19ab0*/  HGMMA.64x16x16.F32.BF16 R160, gdesc[UR16], R160, gsb0 ;  /* 0x0020000010a079f0 */ /* 0x000fe200080018a0 */
[----:B------:R-:W-:Y:S01]  /*19ac0*/  R2UR UR49, R20 ;  /* 0x00000000143172ca */ /* 0x000fe200000e0000 */
[----:B------:R-:W-:Y:S01]  /*19ad0*/  VIADD R20, R3, 0x480 ;  /* 0x0000048003147836 */ /* 0x000fe20000000000 */
[----:B------:R-:W-:Y:S01]  /*19ae0*/  R2UR UR48, R21 ;  /* 0x00000000153072ca */ /* 0x000fe200000e0000 */
        /* <DEDUP_REMOVED lines=28> */
[----:B-1----:R-:W-:Y:S02]  /*19cb0*/  MOV R4, UR43 ;  /* 0x0000002b00047c02 */ /* 0x002fe40008000f00 */
[----:B------:R-:W-:Y:S02]  /*19cc0*/  MOV R5, UR42 ;  /* 0x0000002a00057c02 */ /* 0x000fe40008000f00 */
[----:B------:R-:W-:Y:S02]  /*19cd0*/  R2UR UR42, R20 ;  /* 0x00000000142a72ca */ /* 0x000fe400000e0000 */
[----:B------:R-:W-:Y:S01]  /*19ce0*/  R2UR UR43, R21 ;  /* 0x00000000152b72ca */ /* 0x000fe200000e0000 */
[----:B------:R-:W-:Y:S01]  /*19cf0*/  UMOV UR40, UR46 ;  /* 0x0000002e00287c82 */ /* 0x000fe20008000000 */
[----:B------:R-:W-:Y:S01]  /*19d00*/  UMOV UR41, UR47 ;  /* 0x0000002f00297c82 */ /* 0x000fe20008000000 */
[----:B------:R-:W-:-:S02]  /*19d10*/  WARPGROUP.DEPBAR.LE gsb0, 0x0 ;  /* 0x00008000000079c5 */ /* 0x000fc40000010000 */
        /* <DEDUP_REMOVED lines=323> */
[----:B------:R-:W-:Y:S01]  /*1b150*/  IMAD.MOV.U32 R5, RZ, RZ, 0x40000040 ;  /* 0x40000040ff057424 */ /* 0x000fe200078e00ff */
[----:B------:R-:W-:Y:S02]  /*1b160*/  R2UR UR41, R14 ;  /* 0x000000000e2972ca */ /* 0x000fe400000e0000 */
        /* <DEDUP_REMOVED lines=222> */
.L_x_5910:
[----:B------:R-:W-:Y:S01]  /*1bf50*/  SHF.L.U32 R0, R11, 0x1f, RZ ;  /* 0x0000001f0b007819 */ /* 0x000fe200000006ff */
[----:B------:R-:W-:-:S04]  /*1bf60*/  IMAD R11, R12, 0x8, R16 ;  /* 0x000000080c0b7824 */ /* 0x000fc800078e0210 */
[----:B------:R0:W1:Y:S01]  /*1bf70*/  SYNCS.PHASECHK.TRANS64.TRYWAIT P3, [R11+URZ+0x36850], R0 ;  /* 0x036850000b0075a7 */ /* 0x000062000806017f */
[----:B------:R-:W-:Y:S05]  /*1bf80*/  @!P0 BRA `(.L_x_5911) ;  /* 0x0000000000048947 */ /* 0x000fea0003800000 */
[----:B------:R-:W-:Y:S01]  /*1bf90*/  BPT.TRAP 0x1 ;  /* 0x000000040000795c */ /* 0x000fe20000300000 */
.L_x_5911:
[----:B------:R-:W-:Y:S04]  /*1bfa0*/  BSSY B2, `(.L_x_5912) ;  /* 0x0000004000027945 */ /* 0x000fe80003800000 */
[----:B-1----:R-:W-:Y:S05]  /*1bfb0*/  @P3 BRA `(.L_x_5913) ;  /* 0x0000000000083947 */ /* 0x002fea0003800000 */
[----:B------:R-:W1:Y:S02]  /*1bfc0*/  SYNCS.PHASECHK.TRANS64.TRYWAIT P3, [R11+URZ+0x36850], R0 ;  /* 0x036850000b0075a7 */ /* 0x000e64000806017f */
[----:B-1----:R-:W-:Y:S05]  /*1bfd0*/  @!P3 BRA `(.L_x_5914) ;  /* 0x0000016000f8b947 */ /* 0x002fea0003800000 */
.L_x_5913:
[----:B------:R-:W-:Y:S05]  /*1bfe0*/  BSYNC B2 ;  /* 0x0000000000027941 */ /* 0x000fea0003800000 */
.L_x_5912:
[----:B01----:R-:W-:Y:S01]  /*1bff0*/  VIADD R0, R16, 0x400 ;  /* 0x0000040010007836 */ /* 0x003fe20000000000 */
[----:B------:R-:W-:Y:S01]  /*1c000*/  WARPGROUP.ARRIVE ;  /* 0x00000000000079c5 */ /* 0x000fe20000000000 */
[----:B------:R-:W-:Y:S01]  /*1c010*/  IMAD.MOV.U32 R3, RZ, RZ, 0x40000040 ;  /* 0x40000040ff037424 */ /* 0x000fe200078e00ff */
[----:B------:R-:W0:Y:S01]  /*1c020*/  @P2 LDC R15, c[0x0][0x44c] ;  /* 0x00011300ff0f2b82 */ /* 0x000e220000000800 */
[----:B------:R-:W-:Y:S01]  /*1c030*/  IMAD.MOV.U32 R5, RZ, RZ, 0x40000040 ;  /* 0x40000040ff057424 */ /* 0x000fe200078e00ff */
[----:B------:R-:W-:Y:S01]  /*1c040*/  SHF.R.U32.HI R0, RZ, 0x4, R0 ;  /* 0x00000004ff007819 */ /* 0x000fe20000011600 */
[----:B------:R-:W-:Y:S01]  /*1c050*/  FMUL.FTZ R21, R173, UR43 ;  /* 0x0000002bad157c20 */ /* 0x000fe20008410000 */
[----:B------:R-:W-:Y:S01]  /*1c060*/  R2UR UR7, R3 ;  /* 0x00000000030772ca */ /* 0x000fe200000e0000 */
[----:B------:R-:W-:Y:S01]  /*1c070*/  FMUL.FTZ R3, R169, UR43 ;  /* 0x0000002ba9037c20 */ /* 0x000fe20008410000 */
[----:B------:R-:W-:Y:S01]  /*1c080*/  LOP3.LUT R0, R0, 0x3fff, RZ, 0xc0, !PT ;  /* 0x00003fff00007812 */ /* 0x000fe200078ec0ff */
[----:B------:R-:W-:Y:S01]  /*1c090*/  FMUL.FTZ R169, R161, UR43 ;  /* 0x0000002ba1a97c20 */ /* 0x000fe20008410000 */
[----:B------:R-:W1:Y:S01]  /*1c0a0*/  @P2 LDC R14, c[0x0][0x450] ;  /* 0x00011400ff0e2b82 */ /* 0x000e620000000800 */
[----:B------:R-:W-:Y:S01]  /*1c0b0*/  FMUL.FTZ R161, R162, UR43 ;  /* 0x0000002ba2a17c20 */ /* 0x000fe20008410000 */
[----:B------:R-:W-:Y:S01]  /*1c0c0*/  LOP3.LUT R0, R0, 0x3800000, RZ, 0xfc, !PT ;  /* 0x0380000000007812 */ /* 0x000fe200078efcff */
[----:B------:R-:W-:Y:S01]  /*1c0d0*/  FMUL.FTZ R162, R163, UR43 ;  /* 0x0000002ba3a27c20 */ /* 0x000fe20008410000 */
[----:B------:R-:W-:Y:S01]  /*1c0e0*/  FMUL.FTZ R163, R164, UR43 ;  /* 0x0000002ba4a37c20 */ /* 0x000fe20008410000 */
[----:B------:R-:W-:Y:S01]  /*1c0f0*/  FMUL.FTZ R164, R165, UR43 ;  /* 0x0000002ba5a47c20 */ /* 0x000fe20008410000 */
[----:B------:R-:W-:Y:S01]  /*1c100*/  IMAD.IADD R165, R229, 0x1, R226 ;  /* 0x00000001e5a57824 */ /* 0x000fe200078e02e2 */
[----:B------:R-:W-:Y:S01]  /*1c110*/  MUFU.TANH R3, R3 ;  /* 0x0000000300037308 */ /* 0x000fe20000002400 */
[----:B------:R-:W-:-:S02]  /*1c120*/  IMAD R2, R12, 0xa80, R0 ;  /* 0x00000a800c027824 */ /* 0x000fc400078e0200 */
[----:B------:R-:W-:Y:S01]  /*1c130*/  FMUL.FTZ R0, R168, UR43 ;  /* 0x0000002ba8007c20 */ /* 0x000fe20008410000 */
[----:B------:R-:W-:Y:S01]  /*1c140*/  FMUL.FTZ R160, R160, UR43 ;  /* 0x0000002ba0a07c20 */ /* 0x000fe20008410000 */
[----:B------:R-:W-:Y:S01]  /*1c150*/  FMUL.FTZ R12, R171, UR43 ;  /* 0x0000002bab0c7c20 */ /* 0x000fe20008410000 */
[C---:B------:R-:W-:Y:S01]  /*1c160*/  VIADD R4, R2.reuse, 0x80 ;  /* 0x0000008002047836 */ /* 0x040fe20000000000 */
[----:B------:R-:W-:Y:S01]  /*1c170*/  R2UR UR6, R2 ;  /* 0x00000000020672ca */ /* 0x000fe200000e0000 */
[----:B------:R-:W-:Y:S01]  /*1c180*/  FMUL.FTZ R152, R152, UR43 ;  /* 0x0000002b98987c20 */ /* 0x000fe20008410000 */
[----:B------:R-:W2:Y:S01]  /*1c190*/  MUFU.TANH R0, R0 ;  /* 0x0000000000007308 */ /* 0x000ea20000002400 */
[----:B0-----:R-:W-:-:S04]  /*1c1a0*/  @P2 IMAD.HI.U32 R15, R165, R15, RZ ;  /* 0x0000000fa50f2227 */ /* 0x001fc800078e00ff */
        /* <DEDUP_REMOVED lines=9> */
[----:B------:R-:W-:Y:S01]  /*1c240*/  HGMMA.64x192x16.F32.BF16 R24, R200, gdesc[UR4].tnspB, R24, gsb0 ;  /* 0x42e00004c8187df0 */ /* 0x000fe20008001818 */
        /* <DEDUP_REMOVED lines=10> */
[----:B------:R-:W-:Y:S01]  /*1c2f0*/  ULDC UR4, c[0x0][0x988] ;  /* 0x0002620000047ab9 */ /* 0x000fe20000000800 */
        /* <DEDUP_REMOVED lines=24> */
[----:B------:R-:W-:Y:S01]  /*1c480*/  @!P1 VIADD R13, R13, 0x36840 ;  /* 0x000368400d0d9836 */ /* 0x000fe20000000000 */
[----:B------:R-:W-:Y:S01]  /*1c490*/  MUFU.TANH R152, R152 ;  /* 0x0000009800987308 */ /* 0x000fe20000002400 */
[----:B------:R-:W-:-:S03]  /*1c4a0*/  @!P1 VIADD R11, R11, 0x36860 ;  /* 0x000368600b0b9836 */ /* 0x000fc60000000000 */
[----:B------:R-:W-:Y:S02]  /*1c4b0*/  @!P1 PRMT R13, RZ, 0x654, R13 ;  /* 0x00000654ff0d9816 */ /* 0x000fe4000000000d */
[----:B------:R-:W-:Y:S02]  /*1c4c0*/  @!P1 PRMT R11, RZ, 0x654, R11 ;  /* 0x00000654ff0b9816 */ /* 0x000fe4000000000b */
        /* <DEDUP_REMOVED lines=54> */
[----:B------:R-:W-:Y:S01]  /*1c830*/  FMUL.FTZ R5, R170, UR43 ;  /* 0x0000002baa057c20 */ /* 0x000fe20008410000 */
[----:B------:R-:W-:Y:S01]  /*1c840*/  FMUL.FTZ R170, R140, UR43 ;  /* 0x0000002b8caa7c20 */ /* 0x000fe20008410000 */
[----:B------:R-:W-:Y:S01]  /*1c850*/  IMAD.MOV.U32 R140, RZ, RZ, R165 ;  /* 0x000000ffff8c7224 */ /* 0x000fe200078e00a5 */
[----:B------:R-:W-:Y:S01]  /*1c860*/  R2UR UR6, R4 ;  /* 0x00000000040672ca */ /* 0x000fe200000e0000 */
[----:B------:R-:W-:Y:S01]  /*1c870*/  FMUL.FTZ R4, R172, UR43 ;  /* 0x0000002bac047c20 */ /* 0x000fe20008410000 */
[----:B-1----:R-:W-:Y:S01]  /*1c880*/  @P2 SHF.R.U32.HI R140, RZ, R14, R15 ;  /* 0x0000000eff8c2219 */ /* 0x002fe2000001160f */
[----:B------:R0:W-:Y:S01]  /*1c890*/  MUFU.TANH R165, R170 ;  /* 0x000000aa00a57308 */ /* 0x0001e20000002400 */
[----:B------:R-:W-:Y:S02]  /*1c8a0*/  IMAD.MOV.U32 R15, RZ, RZ, 0x40000040 ;  /* 0x40000040ff0f7424 */ /* 0x000fe400078e00ff */
[----:B------:R-:W-:Y:S01]  /*1c8b0*/  FMUL.FTZ R172, R127, UR43 ;  /* 0x0000002b7fac7c20 */ /* 0x000fe20008410000 */
[----:B------:R-:W-:-:S04]  /*1c8c0*/  VIADD R14, R2, 0x280 ;  /* 0x00000280020e7836 */ /* 0x000fc80000000000 */
[----:B------:R-:W1:Y:S01]  /*1c8d0*/  MUFU.TANH R4, R4 ;  /* 0x0000000400047308 */ /* 0x000e620000002400 */
[----:B0-----:R-:W0:Y:S04]  /*1c8e0*/  SHFL.IDX PT, R170, R140, RZ, 0x1c1f ;  /* 0x001c1fff8caa7589 */ /* 0x001e2800000e0000 */
[----:B------:R-:W3:Y:S03]  /*1c8f0*/  SHFL.IDX PT, R140, R140, 0x1, 0x1c1f ;  /* 0x003c1f008c8c7f89 */ /* 0x000ee600000e0000 */
[----:B------:R-:W-:Y:S01]  /*1c900*/  MUFU.TANH R5, R5 ;  /* 0x0000000500057308 */ /* 0x000fe20000002400 */
[----:B------:R-:W-:Y:S02]  /*1c910*/  WARPGROUP.DEPBAR.LE gsb0, 0x0 ;  /* 0x00008000000079c5 */ /* 0x000fe40000010000 */
[----:B------:R-:W-:-:S06]  /*1c920*/  WARPGROUP.ARRIVE ;  /* 0x00000000000079c5 */ /* 0x000fcc0000000000 */
[----:B------:R-:W-:Y:S01]  /*1c930*/  HGMMA.64x192x16.F32.BF16 R24, R184, gdesc[UR4].tnspB, R24, gsb0 ;  /* 0x42e00004b8187df0 */ /* 0x000fe20008001818 */
[----:B------:R-:W-:Y:S01]  /*1c940*/  R2UR UR7, R15 ;  /* 0x000000000f0772ca */ /* 0x000fe200000e0000 */
[----:B------:R-:W-:Y:S01]  /*1c950*/  IMAD R15, R10, -0x70, RZ ;  /* 0xffffff900a0f7824 */ /* 0x000fe200078e02ff */
[----:B------:R-:W-:Y:S01]  /*1c960*/  R2UR UR6, R14 ;  /* 0x000000000e0672ca */ /* 0x000fe200000e0000 */
[----:B------:R-:W-:Y:S01]  /*1c970*/  FMUL.FTZ R14, R128, UR43 ;  /* 0x0000002b800e7c20 */ /* 0x000fe20008410000 */
[----:B------:R-:W-:Y:S01]  /*1c980*/  FMUL.FTZ R128, R129, UR43 ;  /* 0x0000002b81807c20 */ /* 0x000fe20008410000 */
[----:B------:R-:W-:Y:S01]  /*1c990*/  FMUL.FTZ R129, R132, UR43 ;  /* 0x0000002b84817c20 */ /* 0x000fe20008410000 */
[----:B------:R-:W-:-:S03]  /*1c9a0*/  IADD3 R15, -R227, 0x1, R15 ;  /* 0x00000001e30f7810 */ /* 0x000fc60007ffe10f */
[----:B------:R-:W4:Y:S01]  /*1c9b0*/  MUFU.TANH R14, R14 ;  /* 0x0000000e000e7308 */ /* 0x000f220000002400 */
[----:B------:R-:W-:-:S05]  /*1c9c0*/  IADD3 R15, -R224, R15, R228 ;  /* 0x0000000fe00f7210 */ /* 0x000fca0007ffe1e4 */
[C---:B0-----:R-:W-:Y:S02]  /*1c9d0*/  IMAD.IADD R132, R15.reuse, 0x1, R170 ;  /* 0x000000010f847824 */ /* 0x041fe400078e02aa */
[----:B------:R-:W-:Y:S01]  /*1c9e0*/  FMUL.FTZ R170, R166, UR43 ;  /* 0x0000002ba6aa7c20 */ /* 0x000fe20008410000 */
[----:B------:R-:W0:Y:S01]  /*1c9f0*/  MUFU.TANH R128, R128 ;  /* 0x0000008000807308 */ /* 0x000e220000002400 */
[----:B---3--:R-:W-:Y:S01]  /*1ca00*/  IMAD.IADD R127, R15, 0x1, R140 ;  /* 0x000000010f7f7824 */ /* 0x008fe200078e028c */
[C---:B------:R-:W-:Y:S02]  /*1ca10*/  ISETP.GT.AND P3, PT, R132.reuse, RZ, PT ;  /* 0x000000ff8400720c */ /* 0x040fe40003f64270 */
[----:B------:R-:W-:Y:S02]  /*1ca20*/  ISETP.GT.AND P4, PT, R132, 0x1, PT ;  /* 0x000000018400780c */ /* 0x000fe40003f84270 */
[----:B--2---:R-:W-:Y:S02]  /*1ca30*/  FSEL R0, R0, -INF , P3 ;  /* 0xff80000000007808 */ /* 0x004fe40001800000 */
[----:B------:R-:W2:Y:S01]  /*1ca40*/  MUFU.TANH R129, R129 ;  /* 0x0000008100817308 */ /* 0x000ea20000002400 */
[----:B------:R-:W-:-:S02]  /*1ca50*/  FSEL R166, R3, -INF , P4 ;  /* 0xff80000003a67808 */ /* 0x000fc40002000000 */
[----:B------:R-:W-:Y:S02]  /*1ca60*/  ISETP.GT.AND P5, PT, R132, 0x8, PT ;  /* 0x000000088400780c */ /* 0x000fe40003fa4270 */
[----:B-----5:R-:W-:Y:S02]  /*1ca70*/  FMNMX.FTZ R3, R0, R9, !PT ;  /* 0x0000000900037209 */ /* 0x020fe40007810000 */
[----:B------:R-:W-:Y:S01]  /*1ca80*/  ISETP.GT.AND P6, PT, R132, 0x9, PT ;  /* 0x000000098400780c */ /* 0x000fe20003fc4270 */
[----:B------:R-:W-:Y:S01]  /*1ca90*/  MUFU.TANH R170, R170 ;  /* 0x000000aa00aa7308 */ /* 0x000fe20000002400 */
[----:B-1----:R-:W-:Y:S02]  /*1caa0*/  FSEL R171, R4, -INF , P5 ;  /* 0xff80000004ab7808 */ /* 0x002fe40002800000 */
[----:B------:R-:W-:Y:S02]  /*1cab0*/  FMNMX.FTZ R3, R166, R3, !PT ;  /* 0x00000003a6037209 */ /* 0x000fe40007810000 */
[----:B------:R-:W-:-:S02]  /*1cac0*/  ISETP.GT.AND P3, PT, R132, 0x10, PT ;  /* 0x000000108400780c */ /* 0x000fc40003f64270 */
[----:B------:R-:W-:Y:S01]  /*1cad0*/  FSEL R21, R21, -INF , P6 ;  /* 0xff80000015157808 */ /* 0x000fe20003000000 */
[----:B------:R-:W-:Y:S01]  /*1cae0*/  MUFU.TANH R15, R172 ;  /* 0x000000ac000f7308 */ /* 0x000fe20000002400 */
[----:B------:R-:W-:Y:S02]  /*1caf0*/  FMNMX.FTZ R3, R171, R3, !PT ;  /* 0x00000003ab037209 */ /* 0x000fe40007810000 */
[----:B------:R-:W-:Y:S02]  /*1cb00*/  ISETP.GT.AND P4, PT, R132, 0x11, PT ;  /* 0x000000118400780c */ /* 0x000fe40003f84270 */
[----:B------:R-:W-:Y:S02]  /*1cb10*/  FSEL R160, R160, -INF , P3 ;  /* 0xff800000a0a07808 */ /* 0x000fe40001800000 */
[----:B------:R-:W-:Y:S02]  /*1cb20*/  FMNMX.FTZ R3, R21, R3, !PT ;  /* 0x0000000315037209 */ /* 0x000fe40007810000 */
[----:B------:R-:W-:-:S02]  /*1cb30*/  ISETP.GT.AND P5, PT, R132, 0x18, PT ;  /* 0x000000188400780c */ /* 0x000fc40003fa4270 */
[----:B------:R-:W-:Y:S02]  /*1cb40*/  FSEL R169, R169, -INF , P4 ;  /* 0xff800000a9a97808 */ /* 0x000fe40002000000 */
[----:B------:R-:W-:Y:S02]  /*1cb50*/  FMNMX.FTZ R3, R160, R3, !PT ;  /* 0x00000003a0037209 */ /* 0x000fe40007810000 */
        /* <DEDUP_REMOVED lines=39> */
[----:B------:R-:W-:Y:S01]  /*1cdd0*/  ISETP.GT.AND P3, PT, R132, 0x50, PT ;  /* 0x000000508400780c */ /* 0x000fe20003f64270 */
[----:B------:R1:W3:Y:S01]  /*1cde0*/  MUFU.TANH R3, R121 ;  /* 0x0000007900037308 */ /* 0x0002e20000002400 */
[----:B------:R-:W-:-:S02]  /*1cdf0*/  FSEL R141, R141, -INF , P6 ;  /* 0xff8000008d8d7808 */ /* 0x000fc40003000000 */
[----:B------:R-:W-:Y:S02]  /*1ce00*/  FMNMX.FTZ R4, R165, R4, !PT ;  /* 0x00000004a5047209 */ /* 0x000fe40007810000 */
[----:B------:R-:W-:Y:S02]  /*1ce10*/  ISETP.GT.AND P4, PT, R132, 0x51, PT ;  /* 0x000000518400780c */ /* 0x000fe40003f84270 */
[----:B----4-:R-:W-:Y:S02]  /*1ce20*/  FSEL R14, R14, -INF , P3 ;  /* 0xff8000000e0e7808 */ /* 0x010fe40001800000 */
[----:B------:R-:W-:Y:S01]  /*1ce30*/  FMNMX.FTZ R4, R141, R4, !PT ;  /* 0x000000048d047209 */ /* 0x000fe20007810000 */
[----:B-1----:R-:W-:Y:S01]  /*1ce40*/  FMUL.FTZ R121, R124, UR43 ;  /* 0x0000002b7c797c20 */ /* 0x002fe20008410000 */
[----:B------:R-:W-:Y:S01]  /*1ce50*/  ISETP.GT.AND P5, PT, R132, 0x58, PT ;  /* 0x000000588400780c */ /* 0x000fe20003fa4270 */
[----:B------:R-:W-:Y:S01]  /*1ce60*/  FMUL.FTZ R124, R125, UR43 ;  /* 0x0000002b7d7c7c20 */ /* 0x000fe20008410000 */
[----:B0-----:R-:W-:-:S02]  /*1ce70*/  FSEL R128, R128, -INF , P4 ;  /* 0xff80000080807808 */ /* 0x001fc40002000000 */
[----:B------:R-:W-:Y:S01]  /*1ce80*/  FMNMX.FTZ R4, R14, R4, !PT ;  /* 0x000000040e047209 */ /* 0x000fe20007810000 */
[----:B------:R-:W0:Y:S01]  /*1ce90*/  MUFU.TANH R121, R121 ;  /* 0x0000007900797308 */ /* 0x000e220000002400 */
[----:B------:R-:W-:Y:S02]  /*1cea0*/  ISETP.GT.AND P6, PT, R132, 0x59, PT ;  /* 0x000000598400780c */ /* 0x000fe40003fc4270 */
[----:B--2---:R-:W-:Y:S02]  /*1ceb0*/  FSEL R129, R129, -INF , P5 ;  /* 0xff80000081817808 */ /* 0x004fe40002800000 */
[----:B------:R-:W-:Y:S02]  /*1cec0*/  FMNMX.FTZ R4, R128, R4, !PT ;  /* 0x0000000480047209 */ /* 0x000fe40007810000 */
[----:B------:R-:W-:Y:S01]  /*1ced0*/  ISETP.GT.AND P3, PT, R132, 0x60, PT ;  /* 0x000000608400780c */ /* 0x000fe20003f64270 */
[----:B------:R-:W1:Y:S01]  /*1cee0*/  MUFU.TANH R124, R124 ;  /* 0x0000007c007c7308 */ /* 0x000e620000002400 */
[----:B------:R-:W-:-:S02]  /*1cef0*/  FSEL R133, R133, -INF , P6 ;  /* 0xff80000085857808 */ /* 0x000fc40003000000 */
[----:B------:R-:W-:Y:S02]  /*1cf00*/  FMNMX.FTZ R4, R129, R4, !PT ;  /* 0x0000000481047209 */ /* 0x000fe40007810000 */
[----:B------:R-:W-:Y:S02]  /*1cf10*/  ISETP.GT.AND P4, PT, R132, 0x61, PT ;  /* 0x000000618400780c */ /* 0x000fe40003f84270 */
[----:B------:R-:W-:Y:S02]  /*1cf20*/  FSEL R120, R120, -INF , P3 ;  /* 0xff80000078787808 */ /* 0x000fe40001800000 */
[----:B------:R-:W-:Y:S02]  /*1cf30*/  FMNMX.FTZ R4, R133, R4, !PT ;  /* 0x0000000485047209 */ /* 0x000fe40007810000 */
[----:B------:R-:W-:Y:S02]  /*1cf40*/  ISETP.GT.AND P5, PT, R132, 0x68, PT ;  /* 0x000000688400780c */ /* 0x000fe40003fa4270 */
[----:B---3--:R-:W-:-:S02]  /*1cf50*/  FSEL R125, R3, -INF , P4 ;  /* 0xff800000037d7808 */ /* 0x008fc40002000000 */
[----:B------:R-:W-:Y:S02]  /*1cf60*/  FMNMX.FTZ R4, R120, R4, !PT ;  /* 0x0000000478047209 */ /* 0x000fe40007810000 */
[----:B------:R-:W-:Y:S01]  /*1cf70*/  ISETP.GT.AND P6, PT, R132, 0x69, PT ;  /* 0x000000698400780c */ /* 0x000fe20003fc4270 */
[----:B------:R-:W-:Y:S01]  /*1cf80*/  FMUL.FTZ R132, R167, UR43 ;  /* 0x0000002ba7847c20 */ /* 0x000fe20008410000 */
[----:B0-----:R-:W-:Y:S02]  /*1cf90*/  FSEL R121, R121, -INF , P5 ;  /* 0xff80000079797808 */ /* 0x001fe40002800000 */
[----:B------:R-:W-:Y:S02]  /*1cfa0*/  FMNMX.FTZ R4, R125, R4, !PT ;  /* 0x000000047d047209 */ /* 0x000fe40007810000 */
[----:B-1----:R-:W-:Y:S01]  /*1cfb0*/  FSEL R124, R124, -INF , P6 ;  /* 0xff8000007c7c7808 */ /* 0x002fe20003000000 */
[----:B------:R-:W0:Y:S01]  /*1cfc0*/  MUFU.TANH R132, R132 ;  /* 0x0000008400847308 */ /* 0x000e220000002400 */
[----:B------:R-:W-:-:S02]  /*1cfd0*/  FMNMX.FTZ R3, R121, R4, !PT ;  /* 0x0000000479037209 */ /* 0x000fc40007810000 */
[C---:B------:R-:W-:Y:S02]  /*1cfe0*/  ISETP.GT.AND P4, PT, R127.reuse, RZ, PT ;  /* 0x000000ff7f00720c */ /* 0x040fe40003f84270 */
[----:B------:R-:W-:Y:S02]  /*1cff0*/  FMNMX.FTZ R3, R124, R3, !PT ;  /* 0x000000037c037209 */ /* 0x000fe40007810000 */
[----:B------:R-:W-:-:S03]  /*1d000*/  ISETP.GT.AND P5, PT, R127, 0x1, PT ;  /* 0x000000017f00780c */ /* 0x000fc60003fa4270 */
[----:B------:R-:W1:Y:S01]  /*1d010*/  SHFL.BFLY PT, R4, R3, 0x2, 0x1f ;  /* 0x0c401f0003047f89 */ /* 0x000e6200000e0000 */
[----:B------:R-:W-:Y:S02]  /*1d020*/  FSEL R12, R12, -INF , P5 ;  /* 0xff8000000c0c7808 */ /* 0x000fe40002800000 */
[----:B------:R-:W-:-:S04]  /*1d030*/  ISETP.GT.AND P5, PT, R127, 0x9, PT ;  /* 0x000000097f00780c */ /* 0x000fc80003fa4270 */
[----:B------:R-:W-:Y:S02]  /*1d040*/  FSEL R168, R168, -INF , P5 ;  /* 0xff800000a8a87808 */ /* 0x000fe40002800000 */
[C---:B------:R-:W-:Y:S01]  /*1d050*/  ISETP.GT.AND P5, PT, R127.reuse, 0x11, PT ;  /* 0x000000117f00780c */ /* 0x040fe20003fa4270 */
[----:B------:R-:W-:Y:S02]  /*1d060*/  WARPGROUP.DEPBAR.LE gsb0, 0x0 ;  /* 0x00008000000079c5 */ /* 0x000fe40000010000 */
[----:B------:R-:W-:Y:S01]  /*1d070*/  WARPGROUP.ARRIVE ;  /* 0x00000000000079c5 */ /* 0x000fe20000000000 */
[----:B------:R-:W-:Y:S02]  /*1d080*/  FSEL R162, R162, -INF , P5 ;  /* 0xff800000a2a27808 */ /* 0x000fe40002800000 */
[----:B------:R-:W-:-:S03]  /*1d090*/  ISETP.GT.AND P5, PT, R127, 0x19, PT ;  /* 0x000000197f00780c */ /* 0x000fc60003fa4270 */
[----:B------:R-:W-:Y:S01]  /*1d0a0*/  HGMMA.64x192x16.F32.BF16 R24, R180, gdesc[UR4].tnspB, R24, gsb0 ;  /* 0x42e00004b4187df0 */ /* 0x000fe20008001818 */
[----:B-1----:R-:W-:-:S05]  /*1d0b0*/  FMNMX.FTZ R4, R3, R4, !PT ;  /* 0x0000000403047209 */ /* 0x002fca0007810000 */
[----:B------:R-:W1:Y:S02]  /*1d0c0*/  SHFL.BFLY PT, R3, R4, 0x1, 0x1f ;  /* 0x0c201f0004037f89 */ /* 0x000e6400000e0000 */
[----:B-1----:R-:W-:Y:S01]  /*1d0d0*/  FMNMX.FTZ R4, R4, R3, !PT ;  /* 0x0000000304047209 */ /* 0x002fe20007810000 */
[----:B------:R-:W-:-:S03]  /*1d0e0*/  IMAD.U32 R3, RZ, RZ, UR4 ;  /* 0x00000004ff037e24 */ /* 0x000fc6000f8e00ff */
[C---:B------:R-:W-:Y:S01]  /*1d0f0*/  FSETP.NEU.FTZ.AND P3, PT, R4.reuse, -INF , PT ;  /* 0xff8000000400780b */ /* 0x040fe20003f7d000 */
[----:B------:R-:W-:-:S05]  /*1d100*/  FMUL.FTZ R167, R4, R3 ;  /* 0x0000000304a77220 */ /* 0x000fca0000410000 */
[----:B------:R-:W-:-:S05]  /*1d110*/  FSEL R140, R167, RZ, P3 ;  /* 0x000000ffa78c7208 */ /* 0x000fca0001800000 */
[-CC-:B------:R-:W-:Y:S01]  /*1d120*/  FFMA.FTZ R200, R0, R3.reuse, -R140.reuse ;  /* 0x0000000300c87223 */ /* 0x180fe2000001088c */
[----:B------:R-:W-:Y:S01]  /*1d130*/  FSEL R0, R5, -INF , P4 ;  /* 0xff80000005007808 */ /* 0x000fe20002000000 */
[-CC-:B------:R-:W-:Y:S01]  /*1d140*/  FFMA.FTZ R196, R160, R3.reuse, -R140.reuse ;  /* 0x00000003a0c47223 */ /* 0x180fe2000001088c */
[----:B------:R-:W-:Y:S01]  /*1d150*/  ISETP.GT.AND P4, PT, R127, 0x8, PT ;  /* 0x000000087f00780c */ /* 0x000fe20003f84270 */
[-CC-:B------:R-:W-:Y:S01]  /*1d160*/  FFMA.FTZ R198, R163, R3.reuse, -R140.reuse ;  /* 0x00000003a3c67223 */ /* 0x180fe2000001088c */
        /* <DEDUP_REMOVED lines=23> */
[-CC-:B------:R-:W-:Y:S01]  /*1d2e0*/  FFMA.FTZ R128, R128, R3.reuse, -R140.reuse ;  /* 0x0000000380807223 */ /* 0x180fe2000001088c */
[----:B0-----:R-:W-:Y:S01]  /*1d2f0*/  FSEL R166, R132, -INF , P5 ;  /* 0xff80000084a67808 */ /* 0x001fe20002800000 */
        /* <DEDUP_REMOVED lines=23> */
[----:B------:R-:W-:Y:S01]  /*1d470*/  FSEL R160, R146, -INF , P4 ;  /* 0xff80000092a07808 */ /* 0x000fe20002000000 */
[----:B------:R-:W-:Y:S01]  /*1d480*/  FFMA.FTZ R146, R164, R3, -R140 ;  /* 0x00000003a4927223 */ /* 0x000fe2000001088c */
[----:B------:R-:W-:Y:S02]  /*1d490*/  FMNMX.FTZ R5, R159, R5, !PT ;  /* 0x000000059f057209 */ /* 0x000fe40007810000 */
[----:B------:R-:W-:Y:S01]  /*1d4a0*/  ISETP.GT.AND P4, PT, R127, 0x38, PT ;  /* 0x000000387f00780c */ /* 0x000fe20003f84270 */
[----:B------:R-:W-:Y:S01]  /*1d4b0*/  MUFU.EX2 R198, R198 ;  /* 0x000000c600c67308 */ /* 0x000fe20000000800 */
[----:B------:R-:W-:Y:S02]  /*1d4c0*/  FSEL R147, R147, -INF , P5 ;  /* 0xff80000093937808 */ /* 0x000fe40002800000 */
[----:B------:R-:W-:Y:S02]  /*1d4d0*/  FMNMX.FTZ R5, R160, R5, !PT ;  /* 0x00000005a0057209 */ /* 0x000fe40007810000 */
[----:B------:R-:W-:-:S02]  /*1d4e0*/  ISETP.GT.AND P5, PT, R127, 0x39, PT ;  /* 0x000000397f00780c */ /* 0x000fc40003fa4270 */
        /* <DEDUP_REMOVED lines=41> */
[--C-:B------:R-:W-:Y:S01]  /*1d780*/  FFMA.FTZ R122, R145, R3, -R140.reuse ;  /* 0x00000003917a7223 */ /* 0x100fe2000001088c */
[----:B------:R-:W-:Y:S02]  /*1d790*/  FMNMX.FTZ R5, R135, R5, !PT ;  /* 0x0000000587057209 */ /* 0x000fe40007810000 */
[----:B------:R-:W-:Y:S01]  /*1d7a0*/  ISETP.GT.AND P4, PT, R127, 0x68, PT ;  /* 0x000000687f00780c */ /* 0x000fe20003f84270 */
[----:B------:R-:W-:Y:S01]  /*1d7b0*/  MUFU.EX2 R186, R186 ;  /* 0x000000ba00ba7308 */ /* 0x000fe20000000800 */
[----:B------:R-:W-:Y:S01]  /*1d7c0*/  FSEL R144, R123, -INF , P5 ;  /* 0xff8000007b907808 */ /* 0x000fe20002800000 */
[--C-:B------:R-:W-:Y:S01]  /*1d7d0*/  FFMA.FTZ R123, R149, R3, -R140.reuse ;  /* 0x00000003957b7223 */ /* 0x100fe2000001088c */
[----:B------:R-:W-:Y:S02]  /*1d7e0*/  FMNMX.FTZ R5, R153, R5, !PT ;  /* 0x0000000599057209 */ /* 0x000fe40007810000 */
[----:B------:R-:W-:Y:S01]  /*1d7f0*/  ISETP.GT.AND P5, PT, R127, 0x69, PT ;  /* 0x000000697f00780c */ /* 0x000fe20003fa4270 */
[-CC-:B------:R-:W-:Y:S01]  /*1d800*/  FFMA.FTZ R127, R141, R3.reuse, -R140.reuse ;  /* 0x000000038d7f7223 */ /* 0x180fe2000001088c */
[----:B------:R-:W-:Y:S01]  /*1d810*/  FSEL R156, R126, -INF , P4 ;  /* 0xff8000007e9c7808 */ /* 0x000fe20002000000 */
[----:B------:R-:W-:Y:S01]  /*1d820*/  FFMA.FTZ R126, R137, R3, -R140 ;  /* 0x00000003897e7223 */ /* 0x000fe2000001088c */
[----:B------:R-:W-:Y:S01]  /*1d830*/  FMNMX.FTZ R5, R144, R5, !PT ;  /* 0x0000000590057209 */ /* 0x000fe20007810000 */
[----:B------:R-:W-:Y:S01]  /*1d840*/  MUFU.EX2 R122, R122 ;  /* 0x0000007a007a7308 */ /* 0x000fe20000000800 */
[----:B------:R-:W-:-:S02]  /*1d850*/  FSEL R145, R15, -INF , P5 ;  /* 0xff8000000f917808 */ /* 0x000fc40002800000 */
[----:B------:R-:W-:-:S04]  /*1d860*/  FMNMX.FTZ R5, R156, R5, !PT ;  /* 0x000000059c057209 */ /* 0x000fc80007810000 */
[----:B------:R-:W-:Y:S01]  /*1d870*/  FMNMX.FTZ R5, R145, R5, !PT ;  /* 0x0000000591057209 */ /* 0x000fe20007810000 */
[----:B------:R-:W-:Y:S04]  /*1d880*/  MUFU.EX2 R123, R123 ;  /* 0x0000007b007b7308 */ /* 0x000fe80000000800 */
[----:B------:R-:W0:Y:S01]  /*1d890*/  SHFL.BFLY PT, R15, R5, 0x2, 0x1f ;  /* 0x0c401f00050f7f89 */ /* 0x000e2200000e0000 */
[----:B------:R-:W-:Y:S02]  /*1d8a0*/  WARPGROUP.DEPBAR.LE gsb0, 0x0 ;  /* 0x00008000000079c5 */ /* 0x000fe40000010000 */
[-CC-:B------:R-:W-:Y:S01]  /*1d8b0*/  FFMA.FTZ R180, R14, R3.reuse, -R140.reuse ;  /* 0x000000030eb47223 */ /* 0x180fe2000001088c */
[----:B------:R-:W-:Y:S01]  /*1d8c0*/  WARPGROUP.ARRIVE ;  /* 0x00000000000079c5 */ /* 0x000fe20000000000 */
[-CC-:B------:R-:W-:Y:S01]  /*1d8d0*/  FFMA.FTZ R182, R129, R3.reuse, -R140.reuse ;  /* 0x0000000381b67223 */ /* 0x180fe2000001088c */
[----:B------:R-:W-:Y:S01]  /*1d8e0*/  FFMA.FTZ R129, R133, R3, -R140 ;  /* 0x0000000385817223 */ /* 0x000fe2000001088c */
        /* <DEDUP_REMOVED lines=8> */
[----:B0-----:R-:W-:Y:S01]  /*1d970*/  FMNMX.FTZ R5, R5, R14, !PT ;  /* 0x0000000e05057209 */ /* 0x001fe20007810000 */
[----:B------:R-:W-:-:S06]  /*1d980*/  VIADD R14, R2, 0x300 ;  /* 0x00000300020e7836 */ /* 0x000fcc0000000000 */
[----:B------:R-:W-:Y:S01]  /*1d990*/  MUFU.EX2 R120, R120 ;  /* 0x0000007800787308 */ /* 0x000fe20000000800 */
[C---:B------:R-:W-:Y:S01]  /*1d9a0*/  FSETP.NEU.FTZ.AND P4, PT, R5.reuse, -INF , PT ;  /* 0xff8000000500780b */ /* 0x040fe20003f9d000 */
[C---:B------:R-:W-:Y:S01]  /*1d9b0*/  FMUL.FTZ R136, R5.reuse, R3 ;  /* 0x0000000305887220 */ /* 0x040fe20000410000 */
[----:B------:R-:W-:Y:S02]  /*1d9c0*/  R2UR UR6, R14 ;  /* 0x000000000e0672ca */ /* 0x000fe400000e0000 */
[----:B------:R-:W-:Y:S02]  /*1d9d0*/  FSEL R15, R5, RZ, P4 ;  /* 0x000000ff050f7208 */ /* 0x000fe40002000000 */
[----:B------:R-:W-:Y:S01]  /*1d9e0*/  FSEL R136, R136, RZ, P4 ;  /* 0x000000ff88887208 */ /* 0x000fe20002000000 */
[----:B------:R-:W-:Y:S02]  /*1d9f0*/  MUFU.EX2 R125, R125 ;  /* 0x0000007d007d7308 */ /* 0x000fe40000000800 */
[----:B------:R-:W-:Y:S01]  /*1da00*/  FADD.FTZ R2, -R15, R8 ;  /* 0x000000080f027221 */ /* 0x000fe20000010100 */
[----:B------:R-:W-:-:S02]  /*1da10*/  IMAD.MOV.U32 R15, RZ, RZ, 0x40000040 ;  /* 0x40000040ff0f7424 */ /* 0x000fc400078e00ff */
[-CC-:B------:R-:W-:Y:S01]  /*1da20*/  FFMA.FTZ R201, R0, R3.reuse, -R136.reuse ;  /* 0x0000000300c97223 */ /* 0x180fe20000010888 */
[----:B------:R-:W-:Y:S01]  /*1da30*/  FSEL R0, R4, RZ, P3 ;  /* 0x000000ff04007208 */ /* 0x000fe20001800000 */
[-C--:B------:R-:W-:Y:S01]  /*1da40*/  FMUL.FTZ R2, R2, R3.reuse ;  /* 0x0000000302027220 */ /* 0x080fe20000410000 */
[-CC-:B------:R-:W-:Y:S01]  /*1da50*/  FFMA.FTZ R12, R12, R3.reuse, -R136.reuse ;  /* 0x000000030c0c7223 */ /* 0x180fe20000010888 */
[----:B------:R-:W-:Y:S01]  /*1da60*/  R2UR UR7, R15 ;  /* 0x000000000f0772ca */ /* 0x000fe200000e0000 */
[-CC-:B------:R-:W-:Y:S01]  /*1da70*/  FFMA.FTZ R203, R167, R3.reuse, -R136.reuse ;  /* 0x00000003a7cb7223 */ /* 0x180fe20000010888 */
[----:B------:R-:W-:Y:S01]  /*1da80*/  FADD.FTZ R0, -R0, R9 ;  /* 0x0000000900007221 */ /* 0x000fe20000010100 */
[----:B------:R-:W-:Y:S01]  /*1da90*/  MUFU.EX2 R201, R201 ;  /* 0x000000c900c97308 */ /* 0x000fe20000000800 */
[-CC-:B------:R-:W-:Y:S01]  /*1daa0*/  FFMA.FTZ R133, R168, R3.reuse, -R136.reuse ;  /* 0x00000003a8857223 */ /* 0x180fe20000010888 */
[-CC-:B------:R-:W-:Y:S01]  /*1dab0*/  FFMA.FTZ R197, R161, R3.reuse, -R136.reuse ;  /* 0x00000003a1c57223 */ /* 0x180fe20000010888 */
[-C--:B------:R-:W-:Y:S01]  /*1dac0*/  FMUL.FTZ R0, R0, R3.reuse ;  /* 0x0000000300007220 */ /* 0x080fe20000410000 */
[-CC-:B------:R-:W-:Y:S01]  /*1dad0*/  FFMA.FTZ R141, R162, R3.reuse, -R136.reuse ;  /* 0x00000003a28d7223 */ /* 0x180fe20000010888 */
[-CC-:B------:R-:W-:Y:S01]  /*1dae0*/  FFMA.FTZ R199, R170, R3.reuse, -R136.reuse ;  /* 0x00000003aac77223 */ /* 0x180fe20000010888 */
[-CC-:B------:R-:W-:Y:S01]  /*1daf0*/  FFMA.FTZ R137, R166, R3.reuse, -R136.reuse ;  /* 0x00000003a6897223 */ /* 0x180fe20000010888 */
[-CC-:B------:R-:W-:Y:S01]  /*1db00*/  FFMA.FTZ R193, R154, R3.reuse, -R136.reuse ;  /* 0x000000039ac17223 */ /* 0x180fe20000010888 */
[----:B------:R-:W0:Y:S01]  /*1db10*/  MUFU.EX2 R2, R2 ;  /* 0x0000000200027308 */ /* 0x000e220000000800 */
[-CC-:B------:R-:W-:Y:S01]  /*1db20*/  FFMA.FTZ R140, R155, R3.reuse, -R136.reuse ;  /* 0x000000039b8c7223 */ /* 0x180fe20000010888 */
[----:B------:R-:W-:Y:S01]  /*1db30*/  HGMMA.64x192x16.F32.BF16 R24, R176, gdesc[UR4].tnspB, R24, gsb0 ;  /* 0x42e00004b0187df0 */ /* 0x000fe20008001818 */
        /* <DEDUP_REMOVED lines=13> */
[----:B------:R-:W2:Y:S01]  /*1dc10*/  MUFU.EX2 R12, R12 ;  /* 0x0000000c000c7308 */ /* 0x000ea20000000800 */
[----:B0-----:R-:W-:Y:S01]  /*1dc20*/  FFMA.FTZ R6, R2, R6, R201 ;  /* 0x0000000602067223 */ /* 0x001fe200000100c9 */
[-CC-:B------:R-:W-:Y:S01]  /*1dc30*/  FFMA.FTZ R153, R153, R3.reuse, -R136.reuse ;  /* 0x0000000399997223 */ /* 0x180fe20000010888 */
[-CC-:B------:R-:W-:Y:S01]  /*1dc40*/  FFMA.FTZ R144, R144, R3.reuse, -R136.reuse ;  /* 0x0000000390907223 */ /* 0x180fe20000010888 */
[----:B------:R-:W-:Y:S01]  /*1dc50*/  FFMA.FTZ R156, R156, R3, -R136 ;  /* 0x000000039c9c7223 */ /* 0x000fe20000010888 */
[C---:B------:R-:W-:Y:S01]  /*1dc60*/  ISETP.GT.AND P3, PT, R10.reuse, R223, PT ;  /* 0x000000df0a00720c */ /* 0x040fe20003f64270 */
[----:B------:R-:W-:-:S02]  /*1dc70*/  VIADD R10, R10, 0xffffffff ;  /* 0xffffffff0a0a7836 */ /* 0x000fc40000000000 */
[----:B------:R-:W-:Y:S01]  /*1dc80*/  MUFU.EX2 R203, R203 ;  /* 0x000000cb00cb7308 */ /* 0x000fe20000000800 */
[----:B-1----:R-:W-:Y:S01]  /*1dc90*/  FFMA.FTZ R7, R0, R7, R200 ;  /* 0x0000000700077223 */ /* 0x002fe200000100c8 */
[----:B------:R-:W-:-:S03]  /*1dca0*/  F2FP.BF16.F32.PACK_AB R200, R20, R200 ;  /* 0x000000c814c8723e */ /* 0x000fc600000010ff */
[----:B------:R-:W-:-:S03]  /*1dcb0*/  FADD.FTZ R7, R20, R7 ;  /* 0x0000000714077221 */ /* 0x000fc60000010000 */
[----:B------:R-:W-:Y:S01]  /*1dcc0*/  MUFU.EX2 R133, R133 ;  /* 0x0000008500857308 */ /* 0x000fe20000000800 */
[----:B--2---:R-:W-:Y:S01]  /*1dcd0*/  FADD.FTZ R6, R12, R6 ;  /* 0x000000060c067221 */ /* 0x004fe20000010000 */
[----:B------:R-:W-:Y:S01]  /*1dce0*/  FADD.FTZ R7, R202, R7 ;  /* 0x00000007ca077221 */ /* 0x000fe20000010000 */
[----:B------:R-:W-:Y:S01]  /*1dcf0*/  F2FP.BF16.F32.PACK_AB R201, R12, R201 ;  /* 0x000000c90cc9723e */ /* 0x000fe200000010ff */
[----:B------:R-:W-:Y:S01]  /*1dd00*/  IMAD.MOV.U32 R12, RZ, RZ, R205 ;  /* 0x000000ffff0c7224 */ /* 0x000fe200078e00cd */
[C---:B------:R-:W-:Y:S01]  /*1dd10*/  F2FP.BF16.F32.PACK_AB R202, R21.reuse, R202 ;  /* 0x000000ca15ca723e */ /* 0x040fe200000010ff */
[----:B------:R-:W-:Y:S02]  /*1dd20*/  FADD.FTZ R7, R21, R7 ;  /* 0x0000000715077221 */ /* 0x000fe40000010000 */
        /* <DEDUP_REMOVED lines=20> */
[----:B------:R-:W-:Y:S01]  /*1de70*/  MUFU.EX2 R156, R156 ;  /* 0x0000009c009c7308 */ /* 0x000fe20000000800 */
[----:B------:R-:W-:-:S02]  /*1de80*/  WARPGROUP.DEPBAR.LE gsb0, 0x0 ;  /* 0x00008000000079c5 */ /* 0x000fc40000010000 */
[----:B------:R1:W-:Y:S05]  /*1de90*/  @!P1 SYNCS.ARRIVE.TRANS64.RED.A1T0 RZ, [R13+URZ], RZ ;  /* 0x000000ff0dff99a7 */ /* 0x0003ea000810043f */
[----:B------:R-:W-:Y:S01]  /*1dea0*/  MUFU.EX2 R124, R124 ;  /* 0x0000007c007c7308 */ /* 0x000fe20000000800 */
[----:B------:R-:W-:Y:S02]  /*1deb0*/  F2FP.BF16.F32.PACK_AB R176, R125, R120 ;  /* 0x000000787db0723e */ /* 0x000fe400000010ff */
[----:B0-----:R-:W-:Y:S01]  /*1dec0*/  F2FP.BF16.F32.PACK_AB R177, R144, R153 ;  /* 0x0000009990b1723e */ /* 0x001fe200000010ff */
[----:B-1----:R-:W-:Y:S01]  /*1ded0*/  FADD.FTZ R13, R203, R6 ;  /* 0x00000006cb0d7221 */ /* 0x002fe20000010000 */
[----:B------:R0:W-:Y:S03]  /*1dee0*/  @!P1 SYNCS.ARRIVE.TRANS64.RED.A1T0 RZ, [R11+URZ], RZ ;  /* 0x000000ff0bff99a7 */ /* 0x0001e6000810043f */
[----:B------:R-:W1:Y:S01]  /*1def0*/  MUFU.EX2 R6, R139 ;  /* 0x0000008b00067308 */ /* 0x000e620000000800 */
[C---:B------:R-:W-:Y:S01]  /*1df00*/  F2FP.BF16.F32.PACK_AB R203, R133.reuse, R203 ;  /* 0x000000cb85cb723e */ /* 0x040fe200000010ff */
[----:B------:R-:W-:-:S04]  /*1df10*/  FADD.FTZ R13, R133, R13 ;  /* 0x0000000d850d7221 */ /* 0x000fc80000010000 */
[----:B------:R-:W-:Y:S01]  /*1df20*/  FADD.FTZ R13, R197, R13 ;  /* 0x0000000dc50d7221 */ /* 0x000fe20000010000 */
[----:B0-----:R-:W-:Y:S01]  /*1df30*/  FADD.FTZ R11, R196, R7 ;  /* 0x00000007c40b7221 */ /* 0x001fe20000010000 */
[--C-:B------:R-:W-:Y:S01]  /*1df40*/  FFMA.FTZ R7, R143, R3, -R136.reuse ;  /* 0x000000038f077223 */ /* 0x100fe20000010888 */
[C---:B------:R-:W-:Y:S01]  /*1df50*/  F2FP.BF16.F32.PACK_AB R196, R132.reuse, R196 ;  /* 0x000000c484c4723e */ /* 0x040fe200000010ff */
[C---:B------:R-:W-:Y:S01]  /*1df60*/  FADD.FTZ R13, R141.reuse, R13 ;  /* 0x0000000d8d0d7221 */ /* 0x040fe20000010000 */
[----:B------:R-:W-:Y:S01]  /*1df70*/  FADD.FTZ R11, R132, R11 ;  /* 0x0000000b840b7221 */ /* 0x000fe20000010000 */
[----:B------:R-:W-:Y:S02]  /*1df80*/  F2FP.BF16.F32.PACK_AB R197, R141, R197 ;  /* 0x000000c58dc5723e */ /* 0x000fe400000010ff */
[----:B------:R-:W-:Y:S01]  /*1df90*/  FADD.FTZ R13, R199, R13 ;  /* 0x0000000dc70d7221 */ /* 0x000fe20000010000 */
[----:B------:R-:W-:Y:S01]  /*1dfa0*/  FADD.FTZ R14, R198, R11 ;  /* 0x0000000bc60e7221 */ /* 0x000fe20000010000 */
[----:B------:R-:W0:Y:S01]  /*1dfb0*/  MUFU.EX2 R7, R7 ;  /* 0x0000000700077308 */ /* 0x000e220000000800 */
[-C--:B------:R-:W-:Y:S01]  /*1dfc0*/  FFMA.FTZ R11, R131, R3.reuse, -R136 ;  /* 0x00000003830b7223 */ /* 0x080fe20000010888 */
[----:B------:R-:W-:Y:S01]  /*1dfd0*/  FADD.FTZ R13, R137, R13 ;  /* 0x0000000d890d7221 */ /* 0x000fe20000010000 */
[C---:B------:R-:W-:Y:S01]  /*1dfe0*/  FADD.FTZ R14, R146.reuse, R14 ;  /* 0x0000000e920e7221 */ /* 0x040fe20000010000 */
[----:B------:R-:W-:Y:S01]  /*1dff0*/  FFMA.FTZ R136, R145, R3, -R136 ;  /* 0x0000000391887223 */ /* 0x000fe20000010888 */
[----:B------:R-:W-:Y:S01]  /*1e000*/  F2FP.BF16.F32.PACK_AB R198, R146, R198 ;  /* 0x000000c692c6723e */ /* 0x000fe200000010ff */
[----:B------:R-:W-:Y:S01]  /*1e010*/  FADD.FTZ R13, R193, R13 ;  /* 0x0000000dc10d7221 */ /* 0x000fe20000010000 */
[----:B------:R-:W-:Y:S01]  /*1e020*/  FADD.FTZ R14, R192, R14 ;  /* 0x0000000ec00e7221 */ /* 0x000fe20000010000 */
[----:B------:R-:W2:Y:S01]  /*1e030*/  MUFU.EX2 R11, R11 ;  /* 0x0000000b000b7308 */ /* 0x000ea20000000800 */
[----:B------:R-:W-:Y:S01]  /*1e040*/  F2FP.BF16.F32.PACK_AB R199, R137, R199 ;  /* 0x000000c789c7723e */ /* 0x000fe200000010ff */
[----:B------:R-:W-:Y:S01]  /*1e050*/  FADD.FTZ R13, R140, R13 ;  /* 0x0000000d8c0d7221 */ /* 0x000fe20000010000 */
[C---:B------:R-:W-:Y:S01]  /*1e060*/  FADD.FTZ R14, R138.reuse, R14 ;  /* 0x0000000e8a0e7221 */ /* 0x040fe20000010000 */
[----:B------:R-:W-:-:S02]  /*1e070*/  F2FP.BF16.F32.PACK_AB R192, R138, R192 ;  /* 0x000000c08ac0723e */ /* 0x000fc400000010ff */
[----:B------:R-:W-:Y:S01]  /*1e080*/  FADD.FTZ R13, R195, R13 ;  /* 0x0000000dc30d7221 */ /* 0x000fe20000010000 */
[----:B------:R-:W-:Y:S01]  /*1e090*/  FADD.FTZ R14, R194, R14 ;  /* 0x0000000ec20e7221 */ /* 0x000fe20000010000 */
[----:B------:R-:W3:Y:S01]  /*1e0a0*/  MUFU.EX2 R136, R136 ;  /* 0x0000008800887308 */ /* 0x000ee20000000800 */
[----:B------:R-:W-:Y:S01]  /*1e0b0*/  F2FP.BF16.F32.PACK_AB R193, R140, R193 ;  /* 0x000000c18cc1723e */ /* 0x000fe200000010ff */
[----:B------:R-:W-:Y:S01]  /*1e0c0*/  FADD.FTZ R13, R148, R13 ;  /* 0x0000000d940d7221 */ /* 0x000fe20000010000 */
[C---:B------:R-:W-:Y:S01]  /*1e0d0*/  FADD.FTZ R14, R130.reuse, R14 ;  /* 0x0000000e820e7221 */ /* 0x040fe20000010000 */
[----:B------:R-:W-:Y:S02]  /*1e0e0*/  F2FP.BF16.F32.PACK_AB R194, R130, R194 ;  /* 0x000000c282c2723e */ /* 0x000fe400000010ff */
[----:B------:R-:W-:Y:S01]  /*1e0f0*/  FADD.FTZ R13, R189, R13 ;  /* 0x0000000dbd0d7221 */ /* 0x000fe20000010000 */
[----:B------:R-:W-:Y:S01]  /*1e100*/  FADD.FTZ R14, R188, R14 ;  /* 0x0000000ebc0e7221 */ /* 0x000fe20000010000 */
[----:B------:R-:W-:-:S02]  /*1e110*/  F2FP.BF16.F32.PACK_AB R189, R9, R189 ;  /* 0x000000bd09bd723e */ /* 0x000fc400000010ff */
[----:B------:R-:W-:Y:S01]  /*1e120*/  FADD.FTZ R13, R9, R13 ;  /* 0x0000000d090d7221 */ /* 0x000fe20000010000 */
[----:B------:R-:W-:Y:S01]  /*1e130*/  FADD.FTZ R14, R122, R14 ;  /* 0x0000000e7a0e7221 */ /* 0x000fe20000010000 */
[----:B------:R-:W-:Y:S01]  /*1e140*/  F2FP.BF16.F32.PACK_AB R195, R148, R195 ;  /* 0x000000c394c3723e */ /* 0x000fe200000010ff */
[----:B------:R-:W-:Y:S02]  /*1e150*/  IMAD.MOV.U32 R9, RZ, RZ, R4 ;  /* 0x000000ffff097224 */ /* 0x000fe400078e0004 */
[----:B------:R-:W-:Y:S01]  /*1e160*/  FADD.FTZ R13, R191, R13 ;  /* 0x0000000dbf0d7221 */ /* 0x000fe20000010000 */
[----:B------:R-:W-:Y:S01]  /*1e170*/  FADD.FTZ R14, R190, R14 ;  /* 0x0000000ebe0e7221 */ /* 0x000fe20000010000 */
[C---:B------:R-:W-:Y:S02]  /*1e180*/  F2FP.BF16.F32.PACK_AB R191, R8.reuse, R191 ;  /* 0x000000bf08bf723e */ /* 0x040fe400000010ff */
[----:B------:R-:W-:Y:S01]  /*1e190*/  FADD.FTZ R13, R8, R13 ;  /* 0x0000000d080d7221 */ /* 0x000fe20000010000 */
[----:B------:R-:W-:Y:S01]  /*1e1a0*/  FADD.FTZ R14, R123, R14 ;  /* 0x0000000e7b0e7221 */ /* 0x000fe20000010000 */
[----:B------:R-:W-:Y:S01]  /*1e1b0*/  F2FP.BF16.F32.PACK_AB R188, R122, R188 ;  /* 0x000000bc7abc723e */ /* 0x000fe200000010ff */
[----:B------:R-:W-:-:S02]  /*1e1c0*/  IMAD.MOV.U32 R8, RZ, RZ, R5 ;  /* 0x000000ffff087224 */ /* 0x000fc400078e0005 */
[----:B------:R-:W-:Y:S01]  /*1e1d0*/  FADD.FTZ R13, R185, R13 ;  /* 0x0000000db90d7221 */ /* 0x000fe20000010000 */
[----:B------:R-:W-:Y:S01]  /*1e1e0*/  FADD.FTZ R14, R184, R14 ;  /* 0x0000000eb80e7221 */ /* 0x000fe20000010000 */
[C---:B-1----:R-:W-:Y:S02]  /*1e1f0*/  F2FP.BF16.F32.PACK_AB R185, R6.reuse, R185 ;  /* 0x000000b906b9723e */ /* 0x042fe400000010ff */
[----:B------:R-:W-:Y:S01]  /*1e200*/  FADD.FTZ R13, R6, R13 ;  /* 0x0000000d060d7221 */ /* 0x000fe20000010000 */
[----:B------:R-:W-:Y:S01]  /*1e210*/  FADD.FTZ R14, R126, R14 ;  /* 0x0000000e7e0e7221 */ /* 0x000fe20000010000 */
[----:B------:R-:W-:Y:S02]  /*1e220*/  F2FP.BF16.F32.PACK_AB R190, R123, R190 ;  /* 0x000000be7bbe723e */ /* 0x000fe400000010ff */
[----:B------:R-:W-:Y:S01]  /*1e230*/  FADD.FTZ R13, R187, R13 ;  /* 0x0000000dbb0d7221 */ /* 0x000fe20000010000 */
[----:B------:R-:W-:Y:S01]  /*1e240*/  FADD.FTZ R14, R186, R14 ;  /* 0x0000000eba0e7221 */ /* 0x000fe20000010000 */
[----:B0-----:R-:W-:-:S02]  /*1e250*/  F2FP.BF16.F32.PACK_AB R187, R7, R187 ;  /* 0x000000bb07bb723e */ /* 0x001fc400000010ff */
[----:B------:R-:W-:Y:S01]  /*1e260*/  FADD.FTZ R13, R7, R13 ;  /* 0x0000000d070d7221 */ /* 0x000fe20000010000 */
[----:B------:R-:W-:Y:S01]  /*1e270*/  FADD.FTZ R14, R127, R14 ;  /* 0x0000000e7f0e7221 */ /* 0x000fe20000010000 */
[----:B------:R-:W-:Y:S02]  /*1e280*/  F2FP.BF16.F32.PACK_AB R184, R126, R184 ;  /* 0x000000b87eb8723e */ /* 0x000fe400000010ff */
[----:B------:R-:W-:Y:S01]  /*1e290*/  FADD.FTZ R13, R181, R13 ;  /* 0x0000000db50d7221 */ /* 0x000fe20000010000 */
[----:B------:R-:W-:Y:S01]  /*1e2a0*/  FADD.FTZ R14, R180, R14 ;  /* 0x0000000eb40e7221 */ /* 0x000fe20000010000 */
[C---:B--2---:R-:W-:Y:S02]  /*1e2b0*/  F2FP.BF16.F32.PACK_AB R181, R11.reuse, R181 ;  /* 0x000000b50bb5723e */ /* 0x044fe400000010ff */
[----:B------:R-:W-:Y:S01]  /*1e2c0*/  FADD.FTZ R13, R11, R13 ;  /* 0x0000000d0b0d7221 */ /* 0x000fe20000010000 */
[----:B------:R-:W-:Y:S01]  /*1e2d0*/  FADD.FTZ R14, R128, R14 ;  /* 0x0000000e800e7221 */ /* 0x000fe20000010000 */
[----:B------:R-:W-:Y:S01]  /*1e2e0*/  F2FP.BF16.F32.PACK_AB R186, R127, R186 ;  /* 0x000000ba7fba723e */ /* 0x000fe200000010ff */
[----:B------:R-:W-:-:S02]  /*1e2f0*/  IMAD.MOV.U32 R11, RZ, RZ, R208 ;  /* 0x000000ffff0b7224 */ /* 0x000fc400078e00d0 */
[----:B------:R-:W-:Y:S01]  /*1e300*/  FADD.FTZ R13, R183, R13 ;  /* 0x0000000db70d7221 */ /* 0x000fe20000010000 */
[----:B------:R-:W-:Y:S01]  /*1e310*/  FADD.FTZ R14, R182, R14 ;  /* 0x0000000eb60e7221 */ /* 0x000fe20000010000 */
[----:B------:R-:W-:Y:S02]  /*1e320*/  F2FP.BF16.F32.PACK_AB R180, R128, R180 ;  /* 0x000000b480b4723e */ /* 0x000fe400000010ff */
        /* <DEDUP_REMOVED lines=11> */
[C---:B---3--:R-:W-:Y:S02]  /*1e3e0*/  F2FP.BF16.F32.PACK_AB R179, R136.reuse, R156 ;  /* 0x0000009c88b3723e */ /* 0x048fe400000010ff */
[----:B------:R-:W-:Y:S01]  /*1e3f0*/  FADD.FTZ R6, R136, R13 ;  /* 0x0000000d88067221 */ /* 0x000fe20000010000 */
[----:B------:R-:W-:Y:S01]  /*1e400*/  FADD.FTZ R7, R124, R14 ;  /* 0x0000000e7c077221 */ /* 0x000fe20000010000 */
[----:B------:R-:W-:Y:S06]  /*1e410*/  @P3 BRA `(.L_x_5915) ;  /* 0xffffffa000d03947 */ /* 0x000fec000383ffff */
[----:B------:R-:W-:Y:S05]  /*1e420*/  BSYNC B1 ;  /* 0x0000000000017941 */ /* 0x000fea0003800000 */
.L_x_5904:
[----:B------:R-:W-:Y:S05]  /*1e430*/  BSYNC B0 ;  /* 0x0000000000007941 */ /* 0x000fea0003800000 */
.L_x_5903:
[----:B------:R-:W-:Y:S01]  /*1e440*/  ISETP.GE.AND P2, PT, R10, R225, PT ;  /* 0x000000e10a00720c */ /* 0x000fe20003f46270 */
[----:B------:R-:W-:-:S12]  /*1e450*/  BSSY B0, `(.L_x_5916) ;  /* 0x0000551000007945 */ /* 0x000fd80003800000 */
[----:B------:R-:W-:Y:S05]  /*1e460*/  @!P2 BRA `(.L_x_5917) ;  /* 0x00000054003ca947 */ /* 0x000fea0003800000 */
[----:B------:R-:W-:Y:S02]  /*1e470*/  IMAD.MOV.U32 R8, RZ, RZ, R5 ;  /* 0x000000ffff087224 */ /* 0x000fe400078e0005 */
[----:B------:R-:W-:Y:S02]  /*1e480*/  IMAD.MOV.U32 R9, RZ, RZ, R4 ;  /* 0x000000ffff097224 */ /* 0x000fe400078e0004 */
[----:B------:R-:W-:Y:S02]  /*1e490*/  IMAD.MOV.U32 R11, RZ, RZ, R208 ;  /* 0x000000ffff0b7224 */ /* 0x000fe400078e00d0 */
[----:B------:R-:W-:-:S07]  /*1e4a0*/  IMAD.MOV.U32 R12, RZ, RZ, R205 ;  /* 0x000000ffff0c7224 */ /* 0x000fce00078e00cd */
.L_x_5928:
        /* <DEDUP_REMOVED lines=8> */
.L_x_5918:
[----:B------:R-:W-:Y:S01]  /*1e530*/  IMAD R4, R205, 0x8, R16 ;  /* 0x00000008cd047824 */ /* 0x000fe200078e0210 */
[----:B------:R-:W-:-:S04]  /*1e540*/  SHF.L.U32 R5, R208, 0x1f, RZ ;  /* 0x0000001fd0057819 */ /* 0x000fc800000006ff */
[----:B------:R0:W1:Y:S01]  /*1e550*/  SYNCS.PHASECHK.TRANS64.TRYWAIT P2, [R4+URZ+0x36830], R5 ;  /* 0x03683005040075a7 */ /* 0x000062000804017f */
[----:B------:R-:W-:Y:S05]  /*1e560*/  @!P0 BRA `(.L_x_5919) ;  /* 0x0000000000048947 */ /* 0x000fea0003800000 */
[----:B------:R-:W-:Y:S01]  /*1e570*/  BPT.TRAP 0x1 ;  /* 0x000000040000795c */ /* 0x000fe20000300000 */
.L_x_5919:
[----:B------:R-:W-:Y:S01]  /*1e580*/  IMAD R3, R205, 0xa80, R222 ;  /* 0x00000a80cd037824 */ /* 0x000fe200078e02de */
[----:B------:R-:W-:Y:S03]  /*1e590*/  BSSY B1, `(.L_x_5920) ;  /* 0x0000006000017945 */ /* 0x000fe60003800000 */
[C---:B------:R-:W-:Y:S02]  /*1e5a0*/  VIADD R122, R3.reuse, 0x80 ;  /* 0x00000080037a7836 */ /* 0x040fe40000000000 */
[----:B------:R-:W-:Y:S01]  /*1e5b0*/  VIADD R124, R3, 0x100 ;  /* 0x00000100037c7836 */ /* 0x000fe20000000000 */
[----:B-1----:R-:W-:Y:S06]  /*1e5c0*/  @P2 BRA `(.L_x_5921) ;  /* 0x0000000000082947 */ /* 0x002fec0003800000 */
[----:B------:R-:W1:Y:S02]  /*1e5d0*/  SYNCS.PHASECHK.TRANS64.TRYWAIT P2, [R4+URZ+0x36830], R5 ;  /* 0x03683005040075a7 */ /* 0x000e64000804017f */
[----:B-1----:R-:W-:Y:S05]  /*1e5e0*/  @!P2 BRA `(.L_x_5922) ;  /* 0x0000013c0088a947 */ /* 0x002fea0003800000 */
.L_x_5921:
[----:B------:R-:W-:Y:S05]  /*1e5f0*/  BSYNC B1 ;  /* 0x0000000000017941 */ /* 0x000fea0003800000 */
.L_x_5920:
        /* <DEDUP_REMOVED lines=875> */
.L_x_5923:
[----:B------:R-:W-:Y:S01]  /*21cb0*/  SHF.L.U32 R0, R11, 0x1f, RZ ;  /* 0x0000001f0b007819 */ /* 0x000fe200000006ff */
[----:B------:R-:W-:-:S04]  /*21cc0*/  IMAD R11, R12, 0x8, R16 ;  /* 0x000000080c0b7824 */ /* 0x000fc800078e0210 */
[----:B------:R0:W1:Y:S01]  /*21cd0*/  SYNCS.PHASECHK.TRANS64.TRYWAIT P2, [R11+URZ+0x36850], R0 ;  /* 0x036850000b0075a7 */ /* 0x000062000804017f */
[----:B------:R-:W-:Y:S05]  /*21ce0*/  @!P0 BRA `(.L_x_5924) ;  /* 0x0000000000048947 */ /* 0x000fea0003800000 */
[----:B------:R-:W-:Y:S01]  /*21cf0*/  BPT.TRAP 0x1 ;  /* 0x000000040000795c */ /* 0x000fe20000300000 */
.L_x_5924:
[----:B------:R-:W-:Y:S04]  /*21d00*/  BSSY B1, `(.L_x_5925) ;  /* 0x0000004000017945 */ /* 0x000fe80003800000 */
[----:B-1----:R-:W-:Y:S05]  /*21d10*/  @P2 BRA `(.L_x_5926) ;  /* 0x0000000000082947 */ /* 0x002fea0003800000 */
[----:B------:R-:W1:Y:S02]  /*21d20*/  SYNCS.PHASECHK.TRANS64.TRYWAIT P2, [R11+URZ+0x36850], R0 ;  /* 0x036850000b0075a7 */ /* 0x000e64000804017f */
[----:B-1----:R-:W-:Y:S05]  /*21d30*/  @!P2 BRA `(.L_x_5927) ;  /* 0x0000010400c8a947 */ /* 0x002fea0003800000 */
.L_x_5926:
[----:B------:R-:W-:Y:S05]  /*21d40*/  BSYNC B1 ;  /* 0x0000000000017941 */ /* 0x000fea0003800000 */
.L_x_5925:
        /* <DEDUP_REMOVED lines=20> */
[----:B------:R-:W-:Y:S01]  /*21e90*/  FMUL.FTZ R12, R170, UR42 ;  /* 0x0000002aaa0c7c20 */ /* 0x000fe20008410000 */
[----:B------:R-:W-:Y:S01]  /*21ea0*/  FMUL.FTZ R170, R160, UR42 ;  /* 0x0000002aa0aa7c20 */ /* 0x000fe20008410000 */
[C---:B------:R-:W-:Y:S01]  /*21eb0*/  VIADD R2, R14.reuse, 0x80 ;  /* 0x000000800e027836 */ /* 0x040fe20000000000 */
[----:B------:R-:W-:Y:S01]  /*21ec0*/  R2UR UR6, R14 ;  /* 0x000000000e0672ca */ /* 0x000fe200000e0000 */
        /* <DEDUP_REMOVED lines=12> */
[----:B------:R-:W-:Y:S01]  /*21f90*/  HGMMA.64x192x16.F32.BF16 R24, R200, gdesc[UR4].tnspB, R24, gsb0 ;  /* 0x42e00004c8187df0 */ /* 0x000fe20008001818 */
[----:B------:R-:W-:Y:S01]  /*21fa0*/  R2UR UR6, R2 ;  /* 0x00000000020672ca */ /* 0x000fe200000e0000 */
[----:B------:R-:W-:Y:S01]  /*21fb0*/  VIADD R2, R14, 0x100 ;  /* 0x000001000e027836 */ /* 0x000fe20000000000 */
[----:B------:R-:W-:Y:S01]  /*21fc0*/  R2UR UR7, R3 ;  /* 0x00000000030772ca */ /* 0x000fe200000e0000 */
[----:B------:R-:W-:-:S02]  /*21fd0*/  IMAD.MOV.U32 R3, RZ, RZ, 0x40000040 ;  /* 0x40000040ff037424 */ /* 0x000fc400078e00ff */
        /* <DEDUP_REMOVED lines=23> */
[----:B------:R-:W-:Y:S01]  /*22150*/  ULDC UR4, c[0x0][0x988] ;  /* 0x0002620000047ab9 */ /* 0x000fe20000000800 */
[----:B------:R-:W-:Y:S01]  /*22160*/  FMUL.FTZ R124, R151, UR42 ;  /* 0x0000002a977c7c20 */ /* 0x000fe20008410000 */
[----:B------:R-:W-:Y:S01]  /*22170*/  VIADD R120, R14, 0x280 ;  /* 0x000002800e787836 */ /* 0x000fe20000000000 */
[----:B------:R-:W-:Y:S01]  /*22180*/  MUFU.TANH R153, R153 ;  /* 0x0000009900997308 */ /* 0x000fe20000002400 */
[----:B------:R-:W-:-:S02]  /*22190*/  IMAD.MOV.U32 R121, RZ, RZ, 0x40000040 ;  /* 0x40000040ff797424 */ /* 0x000fc400078e00ff */
        /* <DEDUP_REMOVED lines=13> */
[----:B------:R-:W-:Y:S01]  /*22270*/  @!P1 IMAD R13, R13, 0x8, R16 ;  /* 0x000000080d0d9824 */ /* 0x000fe200078e0210 */
[----:B------:R-:W-:Y:S01]  /*22280*/  MUFU.TANH R157, R157 ;  /* 0x0000009d009d7308 */ /* 0x000fe20000002400 */
[----:B------:R-:W-:Y:S01]  /*22290*/  @!P1 VIADD R11, R11, 0x36860 ;  /* 0x000368600b0b9836 */ /* 0x000fe20000000000 */
[----:B------:R-:W-:Y:S01]  /*222a0*/  ISETP.GT.AND P2, PT, R10, R225, PT ;  /* 0x000000e10a00720c */ /* 0x000fe20003f44270 */
[----:B------:R-:W-:-:S02]  /*222b0*/  @!P1 VIADD R13, R13, 0x36840 ;  /* 0x000368400d0d9836 */ /* 0x000fc40000000000 */
[----:B------:R-:W-:Y:S01]  /*222c0*/  VIADD R10, R10, 0xffffffff ;  /* 0xffffffff0a0a7836 */ /* 0x000fe20000000000 */
        /* <DEDUP_REMOVED lines=63> */
[----:B------:R-:W-:Y:S01]  /*226c0*/  FMUL.FTZ R2, R168, UR42 ;  /* 0x0000002aa8027c20 */ /* 0x000fe20008410000 */
[----:B------:R-:W-:Y:S01]  /*226d0*/  FMUL.FTZ R168, R173, UR42 ;  /* 0x0000002aada87c20 */ /* 0x000fe20008410000 */
[----:B------:R-:W-:Y:S01]  /*226e0*/  R2UR UR7, R3 ;  /* 0x00000000030772ca */ /* 0x000fe200000e0000 */
[----:B------:R-:W-:-:S03]  /*226f0*/  IMAD.U32 R3, RZ, RZ, UR4 ;  /* 0x00000004ff037e24 */ /* 0x000fc6000f8e00ff */
[----:B------:R-:W0:Y:S08]  /*22700*/  MUFU.TANH R2, R2 ;  /* 0x0000000200027308 */ /* 0x000e300000002400 */
[----:B------:R-:W1:Y:S01]  /*22710*/  MUFU.TANH R168, R168 ;  /* 0x000000a800a87308 */ /* 0x000e620000002400 */
[----:B0----5:R-:W-:-:S04]  /*22720*/  FMNMX.FTZ R0, R2, R9, !PT ;  /* 0x0000000902007209 */ /* 0x021fc80007810000 */
        /* <DEDUP_REMOVED lines=30> */
[----:B0-----:R-:W-:-:S05]  /*22910*/  FMNMX.FTZ R4, R4, R0, !PT ;  /* 0x0000000004047209 */ /* 0x001fca0007810000 */
[C---:B------:R-:W-:Y:S01]  /*22920*/  FMUL.FTZ R174, R4.reuse, R3 ;  /* 0x0000000304ae7220 */ /* 0x040fe20000410000 */
[----:B------:R-:W-:-:S03]  /*22930*/  FADD.FTZ R0, -R4, R9 ;  /* 0x0000000904007221 */ /* 0x000fc60000010100 */
[-CC-:B------:R-:W-:Y:S01]  /*22940*/  FFMA.FTZ R200, R2, R3.reuse, -R174.reuse ;  /* 0x0000000302c87223 */ /* 0x180fe200000108ae */
[----:B------:R-:W-:Y:S01]  /*22950*/  FMNMX.FTZ R2, R12, R8, !PT ;  /* 0x000000080c027209 */ /* 0x000fe20007810000 */
[-CC-:B------:R-:W-:Y:S01]  /*22960*/  FFMA.FTZ R151, R5, R3.reuse, -R174.reuse ;  /* 0x0000000305977223 */ /* 0x180fe200000108ae */
[-C--:B------:R-:W-:Y:S01]  /*22970*/  FMUL.FTZ R0, R0, R3.reuse ;  /* 0x0000000300007220 */ /* 0x080fe20000410000 */
[-CC-:B------:R-:W-:Y:S01]  /*22980*/  FFMA.FTZ R202, R21, R3.reuse, -R174.reuse ;  /* 0x0000000315ca7223 */ /* 0x180fe200000108ae */
[----:B------:R-:W-:Y:S01]  /*22990*/  FMNMX.FTZ R2, R15, R2, !PT ;  /* 0x000000020f027209 */ /* 0x000fe20007810000 */
[----:B------:R-:W-:Y:S02]  /*229a0*/  WARPGROUP.DEPBAR.LE gsb0, 0x0 ;  /* 0x00008000000079c5 */ /* 0x000fe40000010000 */
[----:B------:R-:W-:Y:S01]  /*229b0*/  WARPGROUP.ARRIVE ;  /* 0x00000000000079c5 */ /* 0x000fe20000000000 */
[----:B------:R-:W-:Y:S01]  /*229c0*/  FMNMX.FTZ R2, R20, R2, !PT ;  /* 0x0000000214027209 */ /* 0x000fe20007810000 */
[----:B------:R-:W-:Y:S01]  /*229d0*/  MUFU.EX2 R0, R0 ;  /* 0x0000000000007308 */ /* 0x000fe20000000800 */
[-CC-:B------:R-:W-:Y:S01]  /*229e0*/  FFMA.FTZ R168, R168, R3.reuse, -R174.reuse ;  /* 0x00000003a8a87223 */ /* 0x180fe200000108ae */
[-CC-:B------:R-:W-:Y:S01]  /*229f0*/  FFMA.FTZ R196, R170, R3.reuse, -R174.reuse ;  /* 0x00000003aac47223 */ /* 0x180fe200000108ae */
[----:B------:R-:W-:Y:S01]  /*22a00*/  FMNMX.FTZ R2, R169, R2, !PT ;  /* 0x00000002a9027209 */ /* 0x000fe20007810000 */
[----:B------:R-:W-:Y:S01]  /*22a10*/  HGMMA.64x192x16.F32.BF16 R24, R184, gdesc[UR4].tnspB, R24, gsb0 ;  /* 0x42e00004b8187df0 */ /* 0x000fe20008001818 */
[----:B------:R-:W-:Y:S01]  /*22a20*/  R2UR UR6, R120 ;  /* 0x00000000780672ca */ /* 0x000fe200000e0000 */
[-CC-:B------:R-:W-:Y:S01]  /*22a30*/  FFMA.FTZ R161, R161, R3.reuse, -R174.reuse ;  /* 0x00000003a1a17223 */ /* 0x180fe200000108ae */
[----:B------:R-:W-:Y:S01]  /*22a40*/  FMNMX.FTZ R2, R160, R2, !PT ;  /* 0x00000002a0027209 */ /* 0x000fe20007810000 */
[----:B------:R0:W-:Y:S01]  /*22a50*/  MUFU.TANH R120, R127 ;  /* 0x0000007f00787308 */ /* 0x0001e20000002400 */
[----:B------:R-:W-:Y:S01]  /*22a60*/  R2UR UR7, R121 ;  /* 0x00000000790772ca */ /* 0x000fe200000e0000 */
[-CC-:B------:R-:W-:Y:S01]  /*22a70*/  FFMA.FTZ R198, R164, R3.reuse, -R174.reuse ;  /* 0x00000003a4c67223 */ /* 0x180fe200000108ae */
[----:B------:R-:W-:Y:S01]  /*22a80*/  FMNMX.FTZ R2, R162, R2, !PT ;  /* 0x00000002a2027209 */ /* 0x000fe20007810000 */
[-CC-:B------:R-:W-:Y:S01]  /*22a90*/  FFMA.FTZ R125, R125, R3.reuse, -R174.reuse ;  /* 0x000000037d7d7223 */ /* 0x180fe200000108ae */
[-CC-:B------:R-:W-:Y:S01]  /*22aa0*/  FFMA.FTZ R21, R165, R3.reuse, -R174.reuse ;  /* 0x00000003a5157223 */ /* 0x180fe200000108ae */
[-CC-:B------:R-:W-:Y:S01]  /*22ab0*/  FFMA.FTZ R192, R167, R3.reuse, -R174.reuse ;  /* 0x00000003a7c07223 */ /* 0x180fe200000108ae */
[----:B------:R-:W-:Y:S01]  /*22ac0*/  FMNMX.FTZ R2, R163, R2, !PT ;  /* 0x00000002a3027209 */ /* 0x000fe20007810000 */
[----:B------:R-:W1:Y:S01]  /*22ad0*/  MUFU.EX2 R200, R200 ;  /* 0x000000c800c87308 */ /* 0x000e620000000800 */
[-CC-:B0-----:R-:W-:Y:S01]  /*22ae0*/  FFMA.FTZ R127, R141, R3.reuse, -R174.reuse ;  /* 0x000000038d7f7223 */ /* 0x181fe200000108ae */
[-CC-:B------:R-:W-:Y:S01]  /*22af0*/  FFMA.FTZ R164, R153, R3.reuse, -R174.reuse ;  /* 0x0000000399a47223 */ /* 0x180fe200000108ae */
[----:B------:R-:W-:Y:S01]  /*22b00*/  FMNMX.FTZ R2, R166, R2, !PT ;  /* 0x00000002a6027209 */ /* 0x000fe20007810000 */
[-CC-:B------:R-:W-:Y:S01]  /*22b10*/  FFMA.FTZ R194, R156, R3.reuse, -R174.reuse ;  /* 0x000000039cc27223 */ /* 0x180fe200000108ae */
[-CC-:B------:R-:W-:Y:S01]  /*22b20*/  FFMA.FTZ R153, R157, R3.reuse, -R174.reuse ;  /* 0x000000039d997223 */ /* 0x180fe200000108ae */
[-CC-:B------:R-:W-:Y:S01]  /*22b30*/  FFMA.FTZ R190, R148, R3.reuse, -R174.reuse ;  /* 0x0000000394be7223 */ /* 0x180fe200000108ae */
[----:B------:R-:W-:Y:S01]  /*22b40*/  FMNMX.FTZ R2, R152, R2, !PT ;  /* 0x0000000298027209 */ /* 0x000fe20007810000 */
[----:B------:R-:W0:Y:S01]  /*22b50*/  MUFU.EX2 R151, R151 ;  /* 0x0000009700977308 */ /* 0x000e220000000800 */
[-CC-:B------:R-:W-:Y:S01]  /*22b60*/  FFMA.FTZ R188, R159, R3.reuse, -R174.reuse ;  /* 0x000000039fbc7223 */ /* 0x180fe200000108ae */
[-CC-:B------:R-:W-:Y:S01]  /*22b70*/  FFMA.FTZ R121, R145, R3.reuse, -R174.reuse ;  /* 0x0000000391797223 */ /* 0x180fe200000108ae */
[----:B------:R-:W-:Y:S01]  /*22b80*/  FMNMX.FTZ R2, R154, R2, !PT ;  /* 0x000000029a027209 */ /* 0x000fe20007810000 */
[-CC-:B------:R-:W-:Y:S01]  /*22b90*/  FFMA.FTZ R145, R149, R3.reuse, -R174.reuse ;  /* 0x0000000395917223 */ /* 0x180fe200000108ae */
[----:B------:R-:W-:-:S02]  /*22ba0*/  FFMA.FTZ R9, R150, R3, -R174 ;  /* 0x0000000396097223 */ /* 0x000fc400000108ae */
[----:B------:R-:W-:Y:S01]  /*22bb0*/  FMNMX.FTZ R2, R155, R2, !PT ;  /* 0x000000029b027209 */ /* 0x000fe20007810000 */
[----:B------:R-:W2:Y:S01]  /*22bc0*/  MUFU.EX2 R202, R202 ;  /* 0x000000ca00ca7308 */ /* 0x000ea20000000800 */
[----:B-1----:R-:W-:Y:S02]  /*22bd0*/  FFMA.FTZ R7, R0, R7, R200 ;  /* 0x0000000700077223 */ /* 0x002fe400000100c8 */
[----:B------:R-:W-:-:S04]  /*22be0*/  FMNMX.FTZ R2, R158, R2, !PT ;  /* 0x000000029e027209 */ /* 0x000fc80007810000 */
[----:B------:R-:W-:Y:S01]  /*22bf0*/  FMNMX.FTZ R2, R144, R2, !PT ;  /* 0x0000000290027209 */ /* 0x000fe20007810000 */
[----:B------:R-:W1:Y:S01]  /*22c00*/  MUFU.EX2 R168, R168 ;  /* 0x000000a800a87308 */ /* 0x000e620000000800 */
[C---:B0-----:R-:W-:Y:S01]  /*22c10*/  FADD.FTZ R7, R151.reuse, R7 ;  /* 0x0000000797077221 */ /* 0x041fe20000010000 */
[----:B------:R-:W-:Y:S02]  /*22c20*/  F2FP.BF16.F32.PACK_AB R200, R151, R200 ;  /* 0x000000c897c8723e */ /* 0x000fe400000010ff */
[----:B------:R-:W-:-:S04]  /*22c30*/  FMNMX.FTZ R2, R146, R2, !PT ;  /* 0x0000000292027209 */ /* 0x000fc80007810000 */
[----:B------:R-:W-:Y:S01]  /*22c40*/  FMNMX.FTZ R2, R147, R2, !PT ;  /* 0x0000000293027209 */ /* 0x000fe20007810000 */
[----:B------:R-:W-:Y:S01]  /*22c50*/  MUFU.EX2 R196, R196 ;  /* 0x000000c400c47308 */ /* 0x000fe20000000800 */
[----:B--2---:R-:W-:Y:S02]  /*22c60*/  FADD.FTZ R7, R202, R7 ;  /* 0x00000007ca077221 */ /* 0x004fe40000010000 */
[----:B------:R-:W-:-:S04]  /*22c70*/  FMNMX.FTZ R2, R124, R2, !PT ;  /* 0x000000027c027209 */ /* 0x000fc80007810000 */
[----:B------:R-:W-:Y:S01]  /*22c80*/  FMNMX.FTZ R2, R138, R2, !PT ;  /* 0x000000028a027209 */ /* 0x000fe20007810000 */
[----:B------:R-:W-:Y:S01]  /*22c90*/  MUFU.EX2 R161, R161 ;  /* 0x000000a100a17308 */ /* 0x000fe20000000800 */
[C---:B-1----:R-:W-:Y:S01]  /*22ca0*/  FADD.FTZ R7, R168.reuse, R7 ;  /* 0x00000007a8077221 */ /* 0x042fe20000010000 */
[----:B------:R-:W-:Y:S02]  /*22cb0*/  F2FP.BF16.F32.PACK_AB R202, R168, R202 ;  /* 0x000000caa8ca723e */ /* 0x000fe400000010ff */
        /* <DEDUP_REMOVED lines=27> */
[----:B------:R-:W-:Y:S02]  /*22e70*/  FADD.FTZ R2, -R5, R8 ;  /* 0x0000000805027221 */ /* 0x000fe40000010100 */
[----:B------:R0:W-:Y:S02]  /*22e80*/  MUFU.EX2 R8, R125 ;  /* 0x0000007d00087308 */ /* 0x0001e40000000800 */
        /* <DEDUP_REMOVED lines=10> */
[-CC-:B------:R-:W-:Y:S01]  /*22f30*/  FFMA.FTZ R12, R15, R3.reuse, -R140.reuse ;  /* 0x000000030f0c7223 */ /* 0x180fe2000001088c */
[----:B------:R-:W-:Y:S01]  /*22f40*/  IMAD.MOV.U32 R15, RZ, RZ, 0x40000040 ;  /* 0x40000040ff0f7424 */ /* 0x000fe200078e00ff */
[----:B------:R-:W-:Y:S01]  /*22f50*/  R2UR UR6, R14 ;  /* 0x000000000e0672ca */ /* 0x000fe200000e0000 */
[-CC-:B------:R-:W-:Y:S01]  /*22f60*/  FFMA.FTZ R203, R20, R3.reuse, -R140.reuse ;  /* 0x0000000314cb7223 */ /* 0x180fe2000001088c */
[-CC-:B------:R-:W-:Y:S01]  /*22f70*/  FFMA.FTZ R20, R169, R3.reuse, -R140.reuse ;  /* 0x00000003a9147223 */ /* 0x180fe2000001088c */
[----:B------:R-:W1:Y:S01]  /*22f80*/  MUFU.EX2 R201, R201 ;  /* 0x000000c900c97308 */ /* 0x000e620000000800 */
[----:B------:R-:W-:Y:S01]  /*22f90*/  R2UR UR7, R15 ;  /* 0x000000000f0772ca */ /* 0x000fe200000e0000 */
[-CC-:B------:R-:W-:Y:S01]  /*22fa0*/  FFMA.FTZ R197, R160, R3.reuse, -R140.reuse ;  /* 0x00000003a0c57223 */ /* 0x180fe2000001088c */
[-CC-:B------:R-:W-:Y:S01]  /*22fb0*/  FFMA.FTZ R141, R162, R3.reuse, -R140.reuse ;  /* 0x00000003a28d7223 */ /* 0x180fe2000001088c */
[-CC-:B------:R-:W-:Y:S01]  /*22fc0*/  FFMA.FTZ R199, R163, R3.reuse, -R140.reuse ;  /* 0x00000003a3c77223 */ /* 0x180fe2000001088c */
[----:B------:R-:W-:Y:S01]  /*22fd0*/  @!P1 PRMT R15, RZ, 0x654, R13 ;  /* 0x00000654ff0f9816 */ /* 0x000fe2000000000d */
[-CC-:B0-----:R-:W-:Y:S01]  /*22fe0*/  FFMA.FTZ R125, R166, R3.reuse, -R140.reuse ;  /* 0x00000003a67d7223 */ /* 0x181fe2000001088c */
        /* <DEDUP_REMOVED lines=10> */
[----:B-1----:R-:W-:Y:S01]  /*23090*/  FFMA.FTZ R6, R2, R6, R201 ;  /* 0x0000000602067223 */ /* 0x002fe200000100c9 */
[-CC-:B------:R-:W-:Y:S01]  /*230a0*/  FFMA.FTZ R185, R138, R3.reuse, -R140.reuse ;  /* 0x000000038ab97223 */ /* 0x180fe2000001088c */
[-CC-:B------:R-:W-:Y:S01]  /*230b0*/  FFMA.FTZ R139, R139, R3.reuse, -R140.reuse ;  /* 0x000000038b8b7223 */ /* 0x180fe2000001088c */
[-CC-:B------:R-:W-:Y:S01]  /*230c0*/  FFMA.FTZ R187, R142, R3.reuse, -R140.reuse ;  /* 0x000000038ebb7223 */ /* 0x180fe2000001088c */
[-CC-:B------:R-:W-:Y:S01]  /*230d0*/  FFMA.FTZ R135, R135, R3.reuse, -R140.reuse ;  /* 0x0000000387877223 */ /* 0x180fe2000001088c */
[-CC-:B------:R-:W-:Y:S01]  /*230e0*/  FFMA.FTZ R122, R122, R3.reuse, -R140.reuse ;  /* 0x000000037a7a7223 */ /* 0x180fe2000001088c */
[-C--:B------:R-:W-:Y:S01]  /*230f0*/  FFMA.FTZ R123, R123, R3.reuse, -R140 ;  /* 0x000000037b7b7223 */ /* 0x080fe2000001088c */
[----:B------:R-:W-:Y:S01]  /*23100*/  MUFU.EX2 R20, R20 ;  /* 0x0000001400147308 */ /* 0x000fe20000000800 */
[----:B0-----:R-:W-:Y:S01]  /*23110*/  FADD.FTZ R6, R12, R6 ;  /* 0x000000060c067221 */ /* 0x001fe20000010000 */
[-CC-:B------:R-:W-:Y:S01]  /*23120*/  FFMA.FTZ R126, R126, R3.reuse, -R140.reuse ;  /* 0x000000037e7e7223 */ /* 0x180fe2000001088c */
[----:B------:R-:W-:Y:S01]  /*23130*/  FFMA.FTZ R120, R120, R3, -R140 ;  /* 0x0000000378787223 */ /* 0x000fe2000001088c */
[----:B------:R-:W-:Y:S01]  /*23140*/  F2FP.BF16.F32.PACK_AB R201, R12, R201 ;  /* 0x000000c90cc9723e */ /* 0x000fe200000010ff */
[----:B------:R-:W-:-:S03]  /*23150*/  IMAD.MOV.U32 R12, RZ, RZ, R205 ;  /* 0x000000ffff0c7224 */ /* 0x000fc600078e00cd */
        /* <DEDUP_REMOVED lines=24> */
[-C--:B------:R-:W-:Y:S01]  /*232e0*/  FFMA.FTZ R181, R130, R3.reuse, -R140 ;  /* 0x0000000382b57223 */ /* 0x080fe2000001088c */
[-CC-:B------:R-:W-:Y:S01]  /*232f0*/  FFMA.FTZ R128, R129, R3.reuse, -R174.reuse ;  /* 0x0000000381807223 */ /* 0x180fe200000108ae */
[-C--:B------:R-:W-:Y:S01]  /*23300*/  FFMA.FTZ R182, R132, R3.reuse, -R174 ;  /* 0x0000000384b67223 */ /* 0x080fe200000108ae */
[-C--:B------:R-:W-:Y:S01]  /*23310*/  FFMA.FTZ R183, R134, R3.reuse, -R140 ;  /* 0x0000000386b77223 */ /* 0x080fe2000001088c */
[----:B------:R-:W-:Y:S01]  /*23320*/  HGMMA.64x192x16.F32.BF16 R24, R176, gdesc[UR4].tnspB, R24, gsb0 ;  /* 0x42e00004b0187df0 */ /* 0x000fe20008001818 */
[----:B------:R-:W-:Y:S01]  /*23330*/  MUFU.EX2 R180, R180 ;  /* 0x000000b400b47308 */ /* 0x000fe20000000800 */
[-CC-:B------:R-:W-:Y:S01]  /*23340*/  FFMA.FTZ R129, R133, R3.reuse, -R174.reuse ;  /* 0x0000000385817223 */ /* 0x180fe200000108ae */
[-CC-:B------:R-:W-:Y:S01]  /*23350*/  FFMA.FTZ R132, R171, R3.reuse, -R174.reuse ;  /* 0x00000003ab847223 */ /* 0x180fe200000108ae */
[----:B------:R-:W-:-:S05]  /*23360*/  FFMA.FTZ R133, R172, R3, -R174 ;  /* 0x00000003ac857223 */ /* 0x000fca00000108ae */
[----:B------:R-:W-:Y:S08]  /*23370*/  MUFU.EX2 R181, R181 ;  /* 0x000000b500b57308 */ /* 0x000ff00000000800 */
[----:B------:R-:W-:Y:S08]  /*23380*/  MUFU.EX2 R128, R128 ;  /* 0x0000008000807308 */ /* 0x000ff00000000800 */
[----:B------:R-:W-:Y:S08]  /*23390*/  MUFU.EX2 R182, R182 ;  /* 0x000000b600b67308 */ /* 0x000ff00000000800 */
[----:B------:R-:W-:Y:S08]  /*233a0*/  MUFU.EX2 R183, R183 ;  /* 0x000000b700b77308 */ /* 0x000ff00000000800 */
[----:B------:R-:W-:Y:S08]  /*233b0*/  MUFU.EX2 R129, R129 ;  /* 0x0000008100817308 */ /* 0x000ff00000000800 */
[----:B------:R-:W0:Y:S08]  /*233c0*/  MUFU.EX2 R132, R132 ;  /* 0x0000008400847308 */ /* 0x000e300000000800 */
[----:B------:R-:W1:Y:S08]  /*233d0*/  MUFU.EX2 R133, R133 ;  /* 0x0000008500857308 */ /* 0x000e700000000800 */
[----:B------:R-:W2:Y:S01]  /*233e0*/  MUFU.EX2 R120, R120 ;  /* 0x0000007800787308 */ /* 0x000ea20000000800 */
[----:B------:R-:W-:-:S02]  /*233f0*/  WARPGROUP.DEPBAR.LE gsb0, 0x0 ;  /* 0x00008000000079c5 */ /* 0x000fc40000010000 */
[----:B------:R3:W-:Y:S01]  /*23400*/  @!P1 SYNCS.ARRIVE.TRANS64.RED.A1T0 RZ, [R15+URZ], RZ ;  /* 0x000000ff0fff99a7 */ /* 0x0007e2000810043f */
[----:B0-----:R-:W-:Y:S02]  /*23410*/  F2FP.BF16.F32.PACK_AB R176, R132, R9 ;  /* 0x0000000984b0723e */ /* 0x001fe400000010ff */
[----:B-1----:R-:W-:Y:S02]  /*23420*/  F2FP.BF16.F32.PACK_AB R178, R8, R133 ;  /* 0x0000008508b2723e */ /* 0x002fe400000010ff */
[----:B------:R-:W-:Y:S02]  /*23430*/  F2FP.BF16.F32.PACK_AB R177, R123, R122 ;  /* 0x0000007a7bb1723e */ /* 0x000fe400000010ff */
[----:B--2---:R-:W-:Y:S01]  /*23440*/  F2FP.BF16.F32.PACK_AB R179, R120, R126 ;  /* 0x0000007e78b3723e */ /* 0x004fe200000010ff */
[----:B---3--:R-:W-:Y:S01]  /*23450*/  FADD.FTZ R15, R203, R6 ;  /* 0x00000006cb0f7221 */ /* 0x008fe20000010000 */
[----:B------:R0:W-:Y:S01]  /*23460*/  @!P1 SYNCS.ARRIVE.TRANS64.RED.A1T0 RZ, [R11+URZ], RZ ;  /* 0x000000ff0bff99a7 */ /* 0x0001e2000810043f */
[----:B------:R-:W1:Y:S01]  /*23470*/  MUFU.EX2 R6, R139 ;  /* 0x0000008b00067308 */ /* 0x000e620000000800 */
[C---:B------:R-:W-:Y:S01]  /*23480*/  F2FP.BF16.F32.PACK_AB R203, R20.reuse, R203 ;  /* 0x000000cb14cb723e */ /* 0x040fe200000010ff */
[----:B------:R-:W-:-:S04]  /*23490*/  FADD.FTZ R15, R20, R15 ;  /* 0x0000000f140f7221 */ /* 0x000fc80000010000 */
[----:B------:R-:W-:Y:S01]  /*234a0*/  FADD.FTZ R15, R197, R15 ;  /* 0x0000000fc50f7221 */ /* 0x000fe20000010000 */
[----:B0-----:R-:W-:Y:S01]  /*234b0*/  FADD.FTZ R11, R196, R7 ;  /* 0x00000007c40b7221 */ /* 0x001fe20000010000 */
[--C-:B------:R-:W-:Y:S01]  /*234c0*/  FFMA.FTZ R7, R143, R3, -R140.reuse ;  /* 0x000000038f077223 */ /* 0x100fe2000001088c */
[----:B------:R-:W-:Y:S01]  /*234d0*/  F2FP.BF16.F32.PACK_AB R196, R161, R196 ;  /* 0x000000c4a1c4723e */ /* 0x000fe200000010ff */
[----:B------:R-:W-:Y:S01]  /*234e0*/  FADD.FTZ R15, R141, R15 ;  /* 0x0000000f8d0f7221 */ /* 0x000fe20000010000 */
[----:B------:R-:W-:Y:S01]  /*234f0*/  FADD.FTZ R11, R161, R11 ;  /* 0x0000000ba10b7221 */ /* 0x000fe20000010000 */
[----:B------:R-:W-:Y:S02]  /*23500*/  F2FP.BF16.F32.PACK_AB R197, R141, R197 ;  /* 0x000000c58dc5723e */ /* 0x000fe400000010ff */
[----:B------:R-:W-:Y:S01]  /*23510*/  FADD.FTZ R15, R199, R15 ;  /* 0x0000000fc70f7221 */ /* 0x000fe20000010000 */
[----:B------:R-:W-:Y:S01]  /*23520*/  FADD.FTZ R124, R198, R11 ;  /* 0x0000000bc67c7221 */ /* 0x000fe20000010000 */
[----:B------:R-:W0:Y:S01]  /*23530*/  MUFU.EX2 R7, R7 ;  /* 0x0000000700077308 */ /* 0x000e220000000800 */
[----:B------:R-:W-:Y:S01]  /*23540*/  FFMA.FTZ R11, R131, R3, -R140 ;  /* 0x00000003830b7223 */ /* 0x000fe2000001088c */
[----:B------:R-:W-:Y:S01]  /*23550*/  FADD.FTZ R15, R125, R15 ;  /* 0x0000000f7d0f7221 */ /* 0x000fe20000010000 */
[C---:B------:R-:W-:Y:S01]  /*23560*/  FADD.FTZ R124, R21.reuse, R124 ;  /* 0x0000007c157c7221 */ /* 0x040fe20000010000 */
[----:B------:R-:W-:-:S02]  /*23570*/  F2FP.BF16.F32.PACK_AB R198, R21, R198 ;  /* 0x000000c615c6723e */ /* 0x000fc400000010ff */
[----:B------:R-:W-:Y:S01]  /*23580*/  FADD.FTZ R15, R193, R15 ;  /* 0x0000000fc10f7221 */ /* 0x000fe20000010000 */
[----:B------:R-:W-:Y:S01]  /*23590*/  FADD.FTZ R124, R192, R124 ;  /* 0x0000007cc07c7221 */ /* 0x000fe20000010000 */
[----:B------:R-:W2:Y:S01]  /*235a0*/  MUFU.EX2 R11, R11 ;  /* 0x0000000b000b7308 */ /* 0x000ea20000000800 */
        /* <DEDUP_REMOVED lines=14> */
[C---:B------:R-:W-:Y:S01]  /*23690*/  FADD.FTZ R124, R121.reuse, R124 ;  /* 0x0000007c797c7221 */ /* 0x040fe20000010000 */
[----:B------:R-:W-:-:S02]  /*236a0*/  F2FP.BF16.F32.PACK_AB R188, R121, R188 ;  /* 0x000000bc79bc723e */ /* 0x000fc400000010ff */
        /* <DEDUP_REMOVED lines=8> */
[----:B-1----:R-:W-:-:S02]  /*23730*/  F2FP.BF16.F32.PACK_AB R185, R6, R185 ;  /* 0x000000b906b9723e */ /* 0x002fc400000010ff */
[----:B------:R-:W-:Y:S01]  /*23740*/  FADD.FTZ R15, R6, R15 ;  /* 0x0000000f060f7221 */ /* 0x000fe20000010000 */
[----:B------:R-:W-:Y:S01]  /*23750*/  FADD.FTZ R124, R136, R124 ;  /* 0x0000007c887c7221 */ /* 0x000fe20000010000 */
[----:B------:R-:W-:Y:S02]  /*23760*/  F2FP.BF16.F32.PACK_AB R191, R13, R191 ;  /* 0x000000bf0dbf723e */ /* 0x000fe400000010ff */
[----:B------:R-:W-:Y:S01]  /*23770*/  FADD.FTZ R15, R187, R15 ;  /* 0x0000000fbb0f7221 */ /* 0x000fe20000010000 */
[----:B------:R-:W-:Y:S01]  /*23780*/  FADD.FTZ R124, R186, R124 ;  /* 0x0000007cba7c7221 */ /* 0x000fe20000010000 */
[C---:B0-----:R-:W-:Y:S02]  /*23790*/  F2FP.BF16.F32.PACK_AB R187, R7.reuse, R187 ;  /* 0x000000bb07bb723e */ /* 0x041fe400000010ff */
[----:B------:R-:W-:Y:S01]  /*237a0*/  FADD.FTZ R15, R7, R15 ;  /* 0x0000000f070f7221 */ /* 0x000fe20000010000 */
[----:B------:R-:W-:Y:S01]  /*237b0*/  FADD.FTZ R124, R127, R124 ;  /* 0x0000007c7f7c7221 */ /* 0x000fe20000010000 */
[----:B------:R-:W-:-:S02]  /*237c0*/  F2FP.BF16.F32.PACK_AB R184, R136, R184 ;  /* 0x000000b888b8723e */ /* 0x000fc400000010ff */
[----:B------:R-:W-:Y:S01]  /*237d0*/  FADD.FTZ R15, R181, R15 ;  /* 0x0000000fb50f7221 */ /* 0x000fe20000010000 */
[----:B------:R-:W-:Y:S01]  /*237e0*/  FADD.FTZ R124, R180, R124 ;  /* 0x0000007cb47c7221 */ /* 0x000fe20000010000 */
[C---:B--2---:R-:W-:Y:S02]  /*237f0*/  F2FP.BF16.F32.PACK_AB R181, R11.reuse, R181 ;  /* 0x000000b50bb5723e */ /* 0x044fe400000010ff */
[----:B------:R-:W-:Y:S01]  /*23800*/  FADD.FTZ R15, R11, R15 ;  /* 0x0000000f0b0f7221 */ /* 0x000fe20000010000 */
[----:B------:R-:W-:Y:S01]  /*23810*/  FADD.FTZ R124, R128, R124 ;  /* 0x0000007c807c7221 */ /* 0x000fe20000010000 */
[----:B------:R-:W-:Y:S01]  /*23820*/  F2FP.BF16.F32.PACK_AB R186, R127, R186 ;  /* 0x000000ba7fba723e */ /* 0x000fe200000010ff */
[----:B------:R-:W-:Y:S02]  /*23830*/  IMAD.MOV.U32 R11, RZ, RZ, R208 ;  /* 0x000000ffff0b7224 */ /* 0x000fe400078e00d0 */
        /* <DEDUP_REMOVED lines=8> */
[----:B------:R-:W-:Y:S01]  /*238c0*/  F2FP.BF16.F32.PACK_AB R183, R135, R183 ;  /* 0x000000b787b7723e */ /* 0x000fe200000010ff */
[----:B------:R-:W-:Y:S02]  /*238d0*/  IMAD.MOV.U32 R9, RZ, RZ, R4 ;  /* 0x000000ffff097224 */ /* 0x000fe400078e0004 */
[----:B------:R-:W-:Y:S01]  /*238e0*/  FADD.FTZ R15, R123, R15 ;  /* 0x0000000f7b0f7221 */ /* 0x000fe20000010000 */
[----:B------:R-:W-:-:S03]  /*238f0*/  FADD.FTZ R124, R132, R124 ;  /* 0x0000007c847c7221 */ /* 0x000fc60000010000 */
[----:B------:R-:W-:Y:S01]  /*23900*/  FADD.FTZ R15, R126, R15 ;  /* 0x0000000f7e0f7221 */ /* 0x000fe20000010000 */
[----:B------:R-:W-:-:S03]  /*23910*/  FADD.FTZ R7, R133, R124 ;  /* 0x0000007c85077221 */ /* 0x000fc60000010000 */
[----:B------:R-:W-:Y:S01]  /*23920*/  FADD.FTZ R6, R120, R15 ;  /* 0x0000000f78067221 */ /* 0x000fe20000010000 */
[----:B------:R-:W-:Y:S01]  /*23930*/  FADD.FTZ R7, R8, R7 ;  /* 0x0000000708077221 */ /* 0x000fe20000010000 */
[----:B------:R-:W-:Y:S01]  /*23940*/  IMAD.MOV.U32 R8, RZ, RZ, R5 ;  /* 0x000000ffff087224 */ /* 0x000fe200078e0005 */
[----:B------:R-:W-:Y:S06]  /*23950*/  @P2 BRA `(.L_x_5928) ;  /* 0xffffffa800d42947 */ /* 0x000fec000383ffff */
.L_x_5917:
[----:B------:R-:W-:Y:S05]  /*23960*/  BSYNC B0 ;  /* 0x0000000000007941 */ /* 0x000fea0003800000 */
.L_x_5916:
        /* <DEDUP_REMOVED lines=99> */
.L_x_5929:
[----:B------:R-:W-:Y:S01]  /*23fa0*/  IMAD R0, R205, 0x8, R16 ;  /* 0x00000008cd007824 */ /* 0x000fe200078e0210 */
[----:B------:R-:W-:-:S04]  /*23fb0*/  SHF.L.U32 R9, R208, 0x1f, RZ ;  /* 0x0000001fd0097819 */ /* 0x000fc800000006ff */
[----:B------:R0:W1:Y:S01]  /*23fc0*/  SYNCS.PHASECHK.TRANS64.TRYWAIT P2, [R0+URZ+0x36850], R9 ;  /* 0x03685009000075a7 */ /* 0x000062000804017f */
[----:B------:R-:W-:Y:S05]  /*23fd0*/  @!P0 BRA `(.L_x_5930) ;  /* 0x0000000000048947 */ /* 0x000fea0003800000 */
[----:B------:R-:W-:Y:S01]  /*23fe0*/  BPT.TRAP 0x1 ;  /* 0x000000040000795c */ /* 0x000fe20000300000 */
.L_x_5930:
        /* <DEDUP_REMOVED lines=9> */
.L_x_5932:
[----:B------:R-:W-:Y:S05]  /*24080*/  BSYNC B0 ;  /* 0x0000000000007941 */ /* 0x000fea0003800000 */
.L_x_5931:
[----:B------:R-:W-:Y:S01]  /*24090*/  IMAD.MOV.U32 R8, RZ, RZ, R2 ;  /* 0x000000ffff087224 */ /* 0x000fe200078e0002 */
[----:B------:R-:W-:Y:S01]  /*240a0*/  WARPGROUP.ARRIVE ;  /* 0x00000000000079c5 */ /* 0x000fe20000000000 */
[----:B01----:R-:W-:Y:S02]  /*240b0*/  IMAD.MOV.U32 R9, RZ, RZ, 0x40000040 ;  /* 0x40000040ff097424 */ /* 0x003fe400078e00ff */
[----:B------:R-:W-:Y:S01]  /*240c0*/  @!P1 VIADD R12, R0, 0x36860 ;  /* 0x00036860000c9836 */ /* 0x000fe20000000000 */
[----:B------:R-:W-:Y:S01]  /*240d0*/  R2UR UR6, R8 ;  /* 0x00000000080672ca */ /* 0x000fe200000e0000 */
[----:B------:R-:W-:Y:S01]  /*240e0*/  VIADD R8, R2, 0x80 ;  /* 0x0000008002087836 */ /* 0x000fe20000000000 */
[----:B------:R-:W-:Y:S01]  /*240f0*/  R2UR UR7, R9 ;  /* 0x00000000090772ca */ /* 0x000fe200000e0000 */
[----:B------:R-:W-:Y:S01]  /*24100*/  IMAD.MOV.U32 R9, RZ, RZ, 0x40000040 ;  /* 0x40000040ff097424 */ /* 0x000fe200078e00ff */
[----:B------:R-:W-:Y:S01]  /*24110*/  @!P1 PRMT R12, RZ, 0x654, R12 ;  /* 0x00000654ff0c9816 */ /* 0x000fe2000000000c */
[----:B------:R-:W-:-:S02]  /*24120*/  VIADD R205, R205, 0x1 ;  /* 0x00000001cdcd7836 */ /* 0x000fc40000000000 */
[----:B------:R-:W-:Y:S02]  /*24130*/  IMAD.MOV.U32 R0, RZ, RZ, -0x800000 ;  /* 0xff800000ff007424 */ /* 0x000fe400078e00ff */
[----:B------:R-:W-:Y:S01]  /*24140*/  VIADD R235, R235, 0x1 ;  /* 0x00000001ebeb7836 */ /* 0x000fe20000000000 */
[----:B------:R-:W-:-:S04]  /*24150*/  ISETP.NE.AND P2, PT, R205, 0x2, PT ;  /* 0x00000002cd00780c */ /* 0x000fc80003f45270 */
[----:B------:R-:W-:Y:S01]  /*24160*/  SEL R205, R205, RZ, P2 ;  /* 0x000000ffcdcd7207 */ /* 0x000fe20001000000 */
        /* <DEDUP_REMOVED lines=33> */
[----:B------:R-:W0:Y:S02]  /*24380*/  SHFL.BFLY PT, R2, R7, 0x2, 0x1f ;  /* 0x0c401f0007027f89 */ /* 0x000e2400000e0000 */
[----:B0-----:R-:W-:Y:S01]  /*24390*/  FADD.FTZ R2, R2, R7 ;  /* 0x0000000702027221 */ /* 0x001fe20000010000 */
[----:B------:R-:W-:Y:S01]  /*243a0*/  IMAD.MOV.U32 R7, RZ, RZ, RZ ;  /* 0x000000ffff077224 */ /* 0x000fe200078e00ff */
[----:B------:R-:W-:Y:S02]  /*243b0*/  WARPGROUP.DEPBAR.LE gsb0, 0x0 ;  /* 0x00008000000079c5 */ /* 0x000fe40000010000 */
[----:B------:R-:W-:-:S09]  /*243c0*/  WARPGROUP.ARRIVE ;  /* 0x00000000000079c5 */ /* 0x000fd20000000000 */
[----:B------:R-:W-:Y:S01]  /*243d0*/  HGMMA.64x192x16.F32.BF16 R24, R180, gdesc[UR4].tnspB, R24, gsb0 ;  /* 0x42e00004b4187df0 */ /* 0x000fe20008001818 */
[----:B------:R-:W-:Y:S02]  /*243e0*/  R2UR UR6, R8 ;  /* 0x00000000080672ca */ /* 0x000fe400000e0000 */
[----:B------:R-:W-:Y:S02]  /*243f0*/  R2UR UR7, R9 ;  /* 0x00000000090772ca */ /* 0x000fe400000e0000 */
[----:B------:R-:W0:Y:S02]  /*24400*/  SHFL.BFLY PT, R9, R6, 0x2, 0x1f ;  /* 0x0c401f0006097f89 */ /* 0x000e2400000e0000 */
[----:B0-----:R-:W-:Y:S01]  /*24410*/  FADD.FTZ R8, R9, R6 ;  /* 0x0000000609087221 */ /* 0x001fe20000010000 */
[----:B------:R-:W-:Y:S01]  /*24420*/  IMAD.MOV.U32 R6, RZ, RZ, -0x800000 ;  /* 0xff800000ff067424 */ /* 0x000fe200078e00ff */
[----:B------:R-:W0:Y:S04]  /*24430*/  SHFL.BFLY PT, R9, R2, 0x1, 0x1f ;  /* 0x0c201f0002097f89 */ /* 0x000e2800000e0000 */
[----:B------:R-:W1:Y:S01]  /*24440*/  SHFL.BFLY PT, R11, R8, 0x1, 0x1f ;  /* 0x0c201f00080b7f89 */ /* 0x000e6200000e0000 */
[----:B0-----:R-:W-:Y:S01]  /*24450*/  FADD.FTZ R13, R2, R9 ;  /* 0x00000009020d7221 */ /* 0x001fe20000010000 */
[----:B------:R-:W-:Y:S01]  /*24460*/  IMAD.MOV.U32 R2, RZ, RZ, RZ ;  /* 0x000000ffff027224 */ /* 0x000fe200078e00ff */
[----:B------:R-:W-:Y:S01]  /*24470*/  SEL R9, RZ, 0x1, P2 ;  /* 0x00000001ff097807 */ /* 0x000fe20001000000 */
[----:B-1----:R-:W-:-:S02]  /*24480*/  FADD.FTZ R14, R8, R11 ;  /* 0x0000000b080e7221 */ /* 0x002fc40000010000 */
[----:B------:R-:W-:Y:S02]  /*24490*/  FSETP.NE.FTZ.AND P0, PT, R13, RZ, PT ;  /* 0x000000ff0d00720b */ /* 0x000fe40003f15000 */
[----:B------:R-:W-:Y:S02]  /*244a0*/  LOP3.LUT R208, R208, R9, RZ, 0x3c, !PT ;  /* 0x00000009d0d07212 */ /* 0x000fe400078e3cff */
        /* <DEDUP_REMOVED lines=113> */
.L_x_5840:
        /* <DEDUP_REMOVED lines=20> */
[----:B------:R-:W-:Y:S02]  /*24d00*/  IADD3 R86, P2, R12, 0x20, RZ ;  /* 0x000000200c567810 */ /* 0x000fe40007f5e0ff */
[----:B------:R-:W-:Y:S02]  /*24d10*/  LOP3.LUT R100, R92, 0x380, RZ, 0xc0, !PT ;  /* 0x000003805c647812 */ /* 0x000fe400078ec0ff */
[C---:B------:R-:W-:Y:S01]  /*24d20*/  IADD3 R90, P6, R12.reuse, 0x60, RZ ;  /* 0x000000600c5a7810 */ /* 0x040fe20007fde0ff */
[----:B------:R-:W-:Y:S01]  /*24d30*/  IMAD.X R87, RZ, RZ, R13, P2 ;  /* 0x000000ffff577224 */ /* 0x000fe200010e060d */
[C---:B------:R-:W-:Y:S02]  /*24d40*/  IADD3 R14, P0, R12.reuse, 0x4020, RZ ;  /* 0x000040200c0e7810 */ /* 0x040fe40007f1e0ff */
[----:B------:R-:W-:-:S02]  /*24d50*/  IADD3 R96, P4, R12, 0x4040, RZ ;  /* 0x000040400c607810 */ /* 0x000fc40007f9e0ff */
[----:B------:R-:W-:Y:S02]  /*24d60*/  SHF.R.U64 R100, R100, 0x3, RZ ;  /* 0x0000000364647819 */ /* 0x000fe400000012ff */
[C---:B------:R-:W-:Y:S02]  /*24d70*/  LOP3.LUT R85, R12.reuse, 0x380, RZ, 0xc0, !PT ;  /* 0x000003800c557812 */ /* 0x040fe400078ec0ff */
[C---:B------:R-:W-:Y:S02]  /*24d80*/  IADD3 R15, P2, R12.reuse, 0x8000, RZ ;  /* 0x000080000c0f7810 */ /* 0x040fe40007f5e0ff */
[----:B------:R-:W-:Y:S02]  /*24d90*/  IADD3 R88, P1, R12, 0x40, RZ ;  /* 0x000000400c587810 */ /* 0x000fe40007f3e0ff */
[----:B------:R-:W-:Y:S02]  /*24da0*/  LOP3.LUT R94, R90, 0x380, RZ, 0xc0, !PT ;  /* 0x000003805a5e7812 */ /* 0x000fe400078ec0ff */
[----:B------:R-:W-:-:S02]  /*24db0*/  LOP3.LUT R107, R14, 0x380, RZ, 0xc0, !PT ;  /* 0x000003800e6b7812 */ /* 0x000fc400078ec0ff */
[----:B------:R-:W-:Y:S02]  /*24dc0*/  IADD3 R98, P3, R12, 0x4060, RZ ;  /* 0x000040600c627810 */ /* 0x000fe40007f7e0ff */
[----:B------:R-:W-:Y:S02]  /*24dd0*/  LOP3.LUT R92, R100, R92, RZ, 0x3c, !PT ;  /* 0x0000005c645c7212 */ /* 0x000fe400078e3cff */
[----:B------:R-:W-:Y:S02]  /*24de0*/  LOP3.LUT R141, R96, 0x380, RZ, 0xc0, !PT ;  /* 0x00000380608d7812 */ /* 0x000fe400078ec0ff */
[----:B------:R-:W-:Y:S02]  /*24df0*/  SHF.R.U64 R85, R85, 0x3, RZ ;  /* 0x0000000355557819 */ /* 0x000fe400000012ff */
[----:B------:R-:W-:Y:S01]  /*24e00*/  LOP3.LUT R100, R15, 0x380, RZ, 0xc0, !PT ;  /* 0x000003800f647812 */ /* 0x000fe200078ec0ff */
[--C-:B------:R-:W-:Y:S01]  /*24e10*/  IMAD.X R89, RZ, RZ, R13.reuse, P1 ;  /* 0x000000ffff597224 */ /* 0x100fe200008e060d */
[----:B------:R-:W-:Y:S01]  /*24e20*/  SHF.R.U64 R94, R94, 0x3, RZ ;  /* 0x000000035e5e7819 */ /* 0x000fe200000012ff */
[--C-:B------:R-:W-:Y:S01]  /*24e30*/  IMAD.X R91, RZ, RZ, R13.reuse, P6 ;  /* 0x000000ffff5b7224 */ /* 0x100fe200030e060d */
[----:B------:R-:W-:Y:S01]  /*24e40*/  SHF.R.U64 R107, R107, 0x3, RZ ;  /* 0x000000036b6b7819 */ /* 0x000fe200000012ff */
[----:B------:R-:W-:Y:S01]  /*24e50*/  IMAD.X R93, RZ, RZ, R13, P5 ;  /* 0x000000ffff5d7224 */ /* 0x000fe200028e060d */
[----:B------:R-:W-:-:S02]  /*24e60*/  IADD3 R7, P1, R12, 0x8020, RZ ;  /* 0x000080200c077810 */ /* 0x000fc40007f3e0ff */
[C---:B-1----:R-:W-:Y:S02]  /*24e70*/  IADD3 R8, P6, R12.reuse, 0x8040, RZ ;  /* 0x000080400c087810 */ /* 0x042fe40007fde0ff */
[----:B------:R-:W-:Y:S02]  /*24e80*/  IADD3 R84, P5, R12, 0x8060, RZ ;  /* 0x000080600c547810 */ /* 0x000fe40007fbe0ff */
[----:B------:R-:W-:Y:S02]  /*24e90*/  LOP3.LUT R104, R88, 0x380, RZ, 0xc0, !PT ;  /* 0x0000038058687812 */ /* 0x000fe400078ec0ff */
[----:B------:R-:W-:Y:S02]  /*24ea0*/  LOP3.LUT R143, R98, 0x380, RZ, 0xc0, !PT ;  /* 0x00000380628f7812 */ /* 0x000fe400078ec0ff */
[----:B------:R-:W-:Y:S02]  /*24eb0*/  SHF.R.U64 R141, R141, 0x3, RZ ;  /* 0x000000038d8d7819 */ /* 0x000fe400000012ff */
[----:B------:R-:W-:-:S02]  /*24ec0*/  LOP3.LUT R12, R85, R12, RZ, 0x3c, !PT ;  /* 0x0000000c550c7212 */ /* 0x000fc400078e3cff */
[----:B------:R-:W-:Y:S02]  /*24ed0*/  LOP3.LUT R102, R86, 0x380, RZ, 0xc0, !PT ;  /* 0x0000038056667812 */ /* 0x000fe400078ec0ff */
[----:B------:R-:W-:Y:S02]  /*24ee0*/  SHF.R.U64 R100, R100, 0x3, RZ ;  /* 0x0000000364647819 */ /* 0x000fe400000012ff */
[----:B------:R-:W-:Y:S02]  /*24ef0*/  LOP3.LUT R90, R94, R90, RZ, 0x3c, !PT ;  /* 0x0000005a5e5a7212 */ /* 0x000fe400078e3cff */
[----:B------:R-:W-:Y:S01]  /*24f00*/  LOP3.LUT R94, R107, R14, RZ, 0x3c, !PT ;  /* 0x0000000e6b5e7212 */ /* 0x000fe200078e3cff */
[--C-:B------:R-:W-:Y:S01]  /*24f10*/  IMAD.X R95, RZ, RZ, R13.reuse, P0 ;  /* 0x000000ffff5f7224 */ /* 0x100fe200000e060d */
[----:B------:R-:W-:Y:S01]  /*24f20*/  SHF.R.U64 R104, R104, 0x3, RZ ;  /* 0x0000000368687819 */ /* 0x000fe200000012ff */
[--C-:B------:R-:W-:Y:S01]  /*24f30*/  IMAD.X R97, RZ, RZ, R13.reuse, P4 ;  /* 0x000000ffff617224 */ /* 0x100fe200020e060d */
[----:B------:R-:W-:Y:S01]  /*24f40*/  SHF.R.U64 R143, R143, 0x3, RZ ;  /* 0x000000038f8f7819 */ /* 0x000fe200000012ff */
[--C-:B------:R-:W-:Y:S01]  /*24f50*/  IMAD.X R99, RZ, RZ, R13.reuse, P3 ;  /* 0x000000ffff637224 */ /* 0x100fe200018e060d */
[----:B------:R-:W-:Y:S01]  /*24f60*/  LOP3.LUT R96, R141, R96, RZ, 0x3c, !PT ;  /* 0x000000608d607212 */ /* 0x000fe200078e3cff */
[--C-:B------:R-:W-:Y:S01]  /*24f70*/  IMAD.X R101, RZ, RZ, R13.reuse, P2 ;  /* 0x000000ffff657224 */ /* 0x100fe200010e060d */
[----:B------:R-:W-:Y:S01]  /*24f80*/  LOP3.LUT R107, R8, 0x380, RZ, 0xc0, !PT ;  /* 0x00000380086b7812 */ /* 0x000fe200078ec0ff */
[--C-:B------:R-:W-:Y:S01]  /*24f90*/  IMAD.X R103, RZ, RZ, R13.reuse, P1 ;  /* 0x000000ffff677224 */ /* 0x100fe200008e060d */
[----:B------:R-:W-:Y:S01]  /*24fa0*/  SHF.R.U64 R102, R102, 0x3, RZ ;  /* 0x0000000366667819 */ /* 0x000fe200000012ff */
[--C-:B------:R-:W-:Y:S01]  /*24fb0*/  IMAD.X R105, RZ, RZ, R13.reuse, P6 ;  /* 0x000000ffff697224 */ /* 0x100fe200030e060d */
[----:B------:R-:W-:Y:S01]  /*24fc0*/  LOP3.LUT R100, R100, R15, RZ, 0x3c, !PT ;  /* 0x0000000f64647212 */ /* 0x000fe200078e3cff */
[----:B------:R-:W-:Y:S01]  /*24fd0*/  IMAD.X R85, RZ, RZ, R13, P5 ;  /* 0x000000ffff557224 */ /* 0x000fe200028e060d */
[----:B------:R-:W-:-:S02]  /*24fe0*/  MOV R141, R12 ;  /* 0x0000000c008d7202 */ /* 0x000fc40000000f00 */
[----:B------:R-:W-:Y:S02]  /*24ff0*/  F2FP.BF16.F32.PACK_AB R12, R25, R24 ;  /* 0x00000018190c723e */ /* 0x000fe400000010ff */
[----:B------:R-:W-:Y:S02]  /*25000*/  F2FP.BF16.F32.PACK_AB R13, R27, R26 ;  /* 0x0000001a1b0d723e */ /* 0x000fe400000010ff */
[----:B------:R-:W-:Y:S02]  /*25010*/  F2FP.BF16.F32.PACK_AB R14, R29, R28 ;  /* 0x0000001c1d0e723e */ /* 0x000fe400000010ff */
[----:B------:R-:W-:Y:S02]  /*25020*/  F2FP.BF16.F32.PACK_AB R15, R31, R30 ;  /* 0x0000001e1f0f723e */ /* 0x000fe400000010ff */
[----:B------:R-:W-:Y:S02]  /*25030*/  LOP3.LUT R88, R104, R88, RZ, 0x3c, !PT ;  /* 0x0000005868587212 */ /* 0x000fe400078e3cff */
[----:B------:R-:W-:-:S02]  /*25040*/  LOP3.LUT R98, R143, R98, RZ, 0x3c, !PT ;  /* 0x000000628f627212 */ /* 0x000fc400078e3cff */
[----:B------:R-:W-:Y:S02]  /*25050*/  SHF.R.U64 R107, R107, 0x3, RZ ;  /* 0x000000036b6b7819 */ /* 0x000fe400000012ff */
[----:B------:R-:W-:Y:S02]  /*25060*/  LOP3.LUT R86, R102, R86, RZ, 0x3c, !PT ;  /* 0x0000005666567212 */ /* 0x000fe400078e3cff */
[----:B------:R-:W-:Y:S01]  /*25070*/  LOP3.LUT R143, R84, 0x380, RZ, 0xc0, !PT ;  /* 0x00000380548f7812 */ /* 0x000fe200078ec0ff */
[----:B------:R1:W-:Y:S01]  /*25080*/  STSM.16.M88.4 [R141], R12 ;  /* 0x0000000c8d007844 */ /* 0x0003e20000000200 */
[----:B------:R-:W-:Y:S02]  /*25090*/  LOP3.LUT R104, R107, R8, RZ, 0x3c, !PT ;  /* 0x000000086b687212 */ /* 0x000fe400078e3cff */
[----:B------:R-:W-:Y:S02]  /*250a0*/  SHF.R.U64 R143, R143, 0x3, RZ ;  /* 0x000000038f8f7819 */ /* 0x000fe400000012ff */
[----:B------:R-:W-:-:S02]  /*250b0*/  MOV R86, R86 ;  /* 0x0000005600567202 */ /* 0x000fc40000000f00 */
[----:B------:R-:W-:Y:S02]  /*250c0*/  MOV R8, R92 ;  /* 0x0000005c00087202 */ /* 0x000fe40000000f00 */
[----:B------:R-:W-:Y:S02]  /*250d0*/  MOV R106, R94 ;  /* 0x0000005e006a7202 */ /* 0x000fe40000000f00 */
[----:B------:R-:W-:Y:S02]  /*250e0*/  MOV R107, R96 ;  /* 0x00000060006b7202 */ /* 0x000fe40000000f00 */
[----:B------:R-:W-:Y:S02]  /*250f0*/  MOV R142, R98 ;  /* 0x00000062008e7202 */ /* 0x000fe40000000f00 */
[----:B-1----:R-:W-:Y:S02]  /*25100*/  MOV R12, R88 ;  /* 0x00000058000c7202 */ /* 0x002fe40000000f00 */
[----:B------:R-:W-:-:S02]  /*25110*/  MOV R13, R90 ;  /* 0x0000005a000d7202 */ /* 0x000fc40000000f00 */
[----:B------:R-:W-:Y:S02]  /*25120*/  F2FP.BF16.F32.PACK_AB R88, R33, R32 ;  /* 0x000000202158723e */ /* 0x000fe400000010ff */
[----:B------:R-:W-:Y:S02]  /*25130*/  F2FP.BF16.F32.PACK_AB R89, R35, R34 ;  /* 0x000000222359723e */ /* 0x000fe400000010ff */
[----:B------:R-:W-:Y:S02]  /*25140*/  F2FP.BF16.F32.PACK_AB R90, R37, R36 ;  /* 0x00000024255a723e */ /* 0x000fe400000010ff */
[----:B------:R-:W-:Y:S02]  /*25150*/  F2FP.BF16.F32.PACK_AB R91, R39, R38 ;  /* 0x00000026275b723e */ /* 0x000fe400000010ff */
        /* <DEDUP_REMOVED lines=8> */
[----:B------:R1:W-:Y:S01]  /*251e0*/  STSM.16.M88.4 [R86], R88 ;  /* 0x0000005856007844 */ /* 0x0003e20000000200 */
[----:B------:R-:W-:-:S02]  /*251f0*/  LOP3.LUT R84, R143, R84, RZ, 0x3c, !PT ;  /* 0x000000548f547212 */ /* 0x000fc400078e3cff */
[----:B------:R-:W-:Y:S01]  /*25200*/  LOP3.LUT R102, R7, 0x380, RZ, 0xc0, !PT ;  /* 0x0000038007667812 */ /* 0x000fe200078ec0ff */
[----:B------:R2:W-:Y:S01]  /*25210*/  STSM.16.M88.4 [R12], R92 ;  /* 0x0000005c0c007844 */ /* 0x0005e20000000200 */
[----:B------:R-:W-:Y:S02]  /*25220*/  MOV R141, R84 ;  /* 0x00000054008d7202 */ /* 0x000fe40000000f00 */
[----:B------:R-:W-:Y:S01]  /*25230*/  F2FP.BF16.F32.PACK_AB R14, R61, R60 ;  /* 0x0000003c3d0e723e */ /* 0x000fe200000010ff */
[----:B------:R3:W-:Y:S01]  /*25240*/  STSM.16.M88.4 [R13], R96 ;  /* 0x000000600d007844 */ /* 0x0007e20000000200 */
[----:B------:R-:W-:Y:S02]  /*25250*/  F2FP.BF16.F32.PACK_AB R15, R63, R62 ;  /* 0x0000003e3f0f723e */ /* 0x000fe400000010ff */
[----:B------:R-:W-:Y:S02]  /*25260*/  SHF.R.U64 R102, R102, 0x3, RZ ;  /* 0x0000000366667819 */ /* 0x000fe400000012ff */
[----:B------:R-:W-:-:S02]  /*25270*/  F2FP.BF16.F32.PACK_AB R84, R65, R64 ;  /* 0x000000404154723e */ /* 0x000fc400000010ff */
[----:B------:R-:W-:Y:S02]  /*25280*/  F2FP.BF16.F32.PACK_AB R85, R67, R66 ;  /* 0x000000424355723e */ /* 0x000fe400000010ff */
[----:B-1----:R-:W-:Y:S02]  /*25290*/  F2FP.BF16.F32.PACK_AB R86, R69, R68 ;  /* 0x000000444556723e */ /* 0x002fe400000010ff */
[----:B------:R-:W-:Y:S02]  /*252a0*/  F2FP.BF16.F32.PACK_AB R87, R71, R70 ;  /* 0x000000464757723e */ /* 0x000fe400000010ff */
[----:B--2---:R-:W-:Y:S02]  /*252b0*/  F2FP.BF16.F32.PACK_AB R12, R57, R56 ;  /* 0x00000038390c723e */ /* 0x004fe400000010ff */
[----:B---3--:R-:W-:Y:S02]  /*252c0*/  F2FP.BF16.F32.PACK_AB R13, R59, R58 ;  /* 0x0000003a3b0d723e */ /* 0x008fe400000010ff */
        /* <DEDUP_REMOVED lines=9> */
[----:B------:R-:W-:Y:S02]  /*25360*/  MOV R100, R100 ;  /* 0x0000006400647202 */ /* 0x000fe40000000f00 */
[----:B------:R-:W-:Y:S02]  /*25370*/  F2FP.BF16.F32.PACK_AB R96, R21, R20 ;  /* 0x000000141560723e */ /* 0x000fe400000010ff */
[----:B------:R-:W-:Y:S02]  /*25380*/  F2FP.BF16.F32.PACK_AB R97, R131, R130 ;  /* 0x000000828361723e */ /* 0x000fe400000010ff */
[----:B------:R-:W-:Y:S02]  /*25390*/  F2FP.BF16.F32.PACK_AB R98, R121, R120 ;  /* 0x000000787962723e */ /* 0x000fe400000010ff */
[----:B------:R-:W-:Y:S01]  /*253a0*/  F2FP.BF16.F32.PACK_AB R99, R133, R132 ;  /* 0x000000848563723e */ /* 0x000fe200000010ff */
[----:B------:R-:W-:Y:S01]  /*253b0*/  STSM.16.M88.4 [R106], R84 ;  /* 0x000000546a007844 */ /* 0x000fe20000000200 */
[----:B------:R-:W-:-:S03]  /*253c0*/  LOP3.LUT R102, R102, R7, RZ, 0x3c, !PT ;  /* 0x0000000766667212 */ /* 0x000fc600078e3cff */
[----:B------:R-:W-:Y:S01]  /*253d0*/  STSM.16.M88.4 [R107], R88 ;  /* 0x000000586b007844 */ /* 0x000fe20000000200 */
        /* <DEDUP_REMOVED lines=8> */
[----:B------:R-:W-:-:S02]  /*25460*/  F2FP.BF16.F32.PACK_AB R105, R139, R138 ;  /* 0x0000008a8b69723e */ /* 0x000fc400000010ff */
[----:B-1----:R-:W-:Y:S02]  /*25470*/  F2FP.BF16.F32.PACK_AB R12, R113, R112 ;  /* 0x00000070710c723e */ /* 0x002fe400000010ff */
[----:B------:R-:W-:Y:S02]  /*25480*/  F2FP.BF16.F32.PACK_AB R13, R115, R114 ;  /* 0x00000072730d723e */ /* 0x000fe400000010ff */
[----:B------:R-:W-:Y:S02]  /*25490*/  F2FP.BF16.F32.PACK_AB R14, R117, R116 ;  /* 0x00000074750e723e */ /* 0x000fe400000010ff */
[----:B------:R-:W-:Y:S02]  /*254a0*/  F2FP.BF16.F32.PACK_AB R15, R119, R118 ;  /* 0x00000076770f723e */ /* 0x000fe400000010ff */
[----:B------:R-:W-:Y:S01]  /*254b0*/  ISETP.NE.U32.AND P0, PT, RZ, UR6, PT ;  /* 0x00000006ff007c0c */ /* 0x000fe2000bf05070 */
[----:B------:R-:W-:Y:S01]  /*254c0*/  IMAD.MOV.U32 R8, RZ, RZ, RZ ;  /* 0x000000ffff087224 */ /* 0x000fe200078e00ff */
[----:B--2---:R-:W-:Y:S01]  /*254d0*/  F2FP.BF16.F32.PACK_AB R100, R123, R122 ;  /* 0x0000007a7b64723e */ /* 0x004fe200000010ff */
[----:B------:R-:W1:Y:S01]  /*254e0*/  LDC R92, c[0x0][0xbe8] ;  /* 0x0002fa00ff5c7b82 */ /* 0x000e620000000800 */
[----:B------:R-:W-:-:S02]  /*254f0*/  F2FP.BF16.F32.PACK_AB R106, R109, R108 ;  /* 0x0000006c6d6a723e */ /* 0x000fc400000010ff */
[----:B------:R-:W-:Y:S01]  /*25500*/  F2FP.BF16.F32.PACK_AB R107, R111, R110 ;  /* 0x0000006e6f6b723e */ /* 0x000fe200000010ff */
[----:B------:R-:W-:Y:S04]  /*25510*/  STSM.16.M88.4 [R7], R100 ;  /* 0x0000006407007844 */ /* 0x000fe80000000200 */
[----:B------:R-:W-:Y:S01]  /*25520*/  STSM.16.M88.4 [R140], R104 ;  /* 0x000000688c007844 */ /* 0x000fe20000000200 */
[----:B------:R-:W-:Y:S01]  /*25530*/  IADD3 R84, P1, R233, UR6, RZ ;  /* 0x00000006e9547c10 */ /* 0x000fe2000ff3e0ff */
[----:B------:R-:W2:Y:S02]  /*25540*/  LDC.64 R90, c[0x0][0xba8] ;  /* 0x0002ea00ff5a7b82 */ /* 0x000ea40000000a00 */
[----:B------:R3:W-:Y:S06]  /*25550*/  STSM.16.M88.4 [R141], R12 ;  /* 0x0000000c8d007844 */ /* 0x0007ec0000000200 */
[----:B------:R-:W-:Y:S01]  /*25560*/  BAR.SYNC.DEFER_BLOCKING 0x1, 0x100 ;  /* 0x0044000000007b1d */ /* 0x000fe20000010000 */
[----:B------:R-:W-:-:S02]  /*25570*/  ISETP.NE.AND.EX P0, PT, RZ, UR7, PT, P0 ;  /* 0x00000007ff007c0c */ /* 0x000fc4000bf05300 */
[----:B------:R-:W-:-:S11]  /*25580*/  IADD3.X R85, R234, UR7, RZ, P1, !PT ;  /* 0x00000007ea557c10 */ /* 0x000fd60008ffe4ff */
[----:B------:R-:W2:Y:S01]  /*25590*/  @P0 LDG.E R8, desc[UR60][R84.64] ;  /* 0x0000003c54080981 */ /* 0x000ea2000c1e1900 */
[----:B------:R-:W-:-:S04]  /*255a0*/  ISETP.NE.U32.AND P1, PT, RZ, UR4, PT ;  /* 0x00000004ff007c0c */ /* 0x000fc8000bf25070 */
[----:B------:R-:W-:Y:S01]  /*255b0*/  ISETP.NE.AND.EX P1, PT, RZ, UR5, PT, P1 ;  /* 0x00000005ff007c0c */ /* 0x000fe2000bf25310 */
[----:B------:R-:W-:-:S12]  /*255c0*/  IMAD.MOV.U32 R94, RZ, RZ, 0x9b8 ;  /* 0x000009b8ff5e7424 */ /* 0x000fd800078e00ff */
[----:B---3--:R-:W-:Y:S01]  /*255d0*/  @P1 IADD3 R12, P2, R233, UR4, RZ ;  /* 0x00000004e90c1c10 */ /* 0x008fe2000ff5e0ff */
[----:B------:R-:W-:-:S03]  /*255e0*/  ULDC UR4, c[0x0][0xa88] ;  /* 0x0002a20000047ab9 */ /* 0x000fc60000000800 */
[----:B------:R-:W-:Y:S01]  /*255f0*/  @P1 IADD3.X R13, R234, UR5, RZ, P2, !PT ;  /* 0x00000005ea0d1c10 */ /* 0x000fe200097fe4ff */
[----:B------:R-:W-:Y:S01]  /*25600*/  IMAD.U32 R93, RZ, RZ, UR4 ;  /* 0x00000004ff5d7e24 */ /* 0x000fe2000f8e00ff */
[----:B------:R-:W-:Y:S01]  /*25610*/  ISETP.NE.AND P2, PT, R231, RZ, PT ;  /* 0x000000ffe700720c */ /* 0x000fe20003f45270 */
[----:B------:R-:W-:-:S03]  /*25620*/  ULDC UR4, c[0x0][0xad4] ;  /* 0x0002b50000047ab9 */ /* 0x000fc60000000800 */
[----:B------:R-:W-:Y:S01]  /*25630*/  SEL R231, R231, UR4, P2 ;  /* 0x00000004e7e77c07 */ /* 0x000fe20009000000 */
[----:B------:R3:W5:Y:S03]  /*25640*/  @P1 LDG.E R93, desc[UR60][R12.64] ;  /* 0x0000003c0c5d1981 */ /* 0x000766000c1e1900 */
[----:B------:R-:W-:-:S04]  /*25650*/  ISETP.GT.AND P3, PT, R231, 0x1, PT ;  /* 0x00000001e700780c */ /* 0x000fc80003f64270 */
[----:B------:R-:W-:-:S04]  /*25660*/  SEL R94, R94, 0x978, P3 ;  /* 0x000009785e5e7807 */ /* 0x000fc80001800000 */
[----:B------:R-:W0:Y:S08]  /*25670*/  LDC.64 R14, c[0x0][R94+0x220] ;  /* 0x000088005e0e7b82 */ /* 0x000e300000000a00 */
[----:B------:R-:W2:Y:S01]  /*25680*/  LDC.64 R86, c[0x0][R94+0x218] ;  /* 0x000086005e567b82 */ /* 0x000ea20000000a00 */
[----:B-1----:R-:W-:-:S07]  /*25690*/  ISETP.NE.AND P4, PT, R92, 0x1, PT ;  /* 0x000000015c00780c */ /* 0x002fce0003f85270 */
[----:B------:R-:W1:Y:S01]  /*256a0*/  LDC.64 R88, c[0x0][R94+0x228] ;  /* 0x00008a005e587b82 */ /* 0x000e620000000a00 */
[----:B------:R-:W-:-:S07]  /*256b0*/  ISETP.NE.U32.AND P2, PT, RZ, UR6, PT ;  /* 0x00000006ff007c0c */ /* 0x000fce000bf45070 */
[----:B---3--:R3:W3:Y:S01]  /*256c0*/  LDC.64 R12, c[0x0][R94+0x210] ;  /* 0x000084005e0c7b82 */ /* 0x0086e20000000a00 */
[----:B------:R-:W-:-:S07]  /*256d0*/  ISETP.NE.AND.EX P2, PT, RZ, UR7, PT, P2 ;  /* 0x00000007ff007c0c */ /* 0x000fce000bf45320 */
[----:B------:R-:W3:Y:S01]  /*256e0*/  @P4 LDC R96, c[0x0][0xbec] ;  /* 0x0002fb00ff604b82 */ /* 0x000ee20000000800 */
[----:B------:R-:W-:-:S07]  /*256f0*/  SEL R232, R232, RZ, !P2 ;  /* 0x000000ffe8e87207 */ /* 0x000fce0005000000 */
[----:B------:R-:W3:Y:S01]  /*25700*/  @P4 LDC R101, c[0x0][0xbf0] ;  /* 0x0002fc00ff654b82 */ /* 0x000ee20000000800 */
[----:B----4-:R-:W-:Y:S01]  /*25710*/  SEL R7, R145, RZ, !P2 ;  /* 0x000000ff91077207 */ /* 0x010fe20005000000 */
[----:B0-----:R-:W-:-:S06]  /*25720*/  IMAD R15, R15, R232, RZ ;  /* 0x000000e80f0f7224 */ /* 0x001fcc00078e02ff */
[----:B--2---:R-:W0:Y:S01]  /*25730*/  @!P3 LDC R90, c[0x0][0xb50] ;  /* 0x0002d400ff5abb82 */ /* 0x004e220000000800 */
[C---:B------:R-:W-:Y:S02]  /*25740*/  IMAD R99, R14.reuse, R7, R15 ;  /* 0x000000070e637224 */ /* 0x040fe400078e020f */
[----:B------:R-:W-:-:S05]  /*25750*/  IMAD.WIDE.U32 R14, R14, R232, RZ ;  /* 0x000000e80e0e7225 */ /* 0x000fca00078e00ff */
[----:B------:R-:W2:Y:S01]  /*25760*/  @!P3 LDC R91, c[0x0][0xb54] ;  /* 0x0002d500ff5bbb82 */ /* 0x000ea20000000800 */
[-C--:B------:R-:W-:Y:S02]  /*25770*/  IMAD R97, R87, R230.reuse, RZ ;  /* 0x000000e657617224 */ /* 0x080fe400078e02ff */
[----:B------:R-:W-:-:S04]  /*25780*/  IMAD.WIDE.U32 R86, R86, R230, RZ ;  /* 0x000000e656567225 */ /* 0x000fc800078e00ff */
[----:B------:R-:W-:Y:S02]  /*25790*/  IMAD.IADD R7, R229, 0x1, R226 ;  /* 0x00000001e5077824 */ /* 0x000fe400078e02e2 */
[----:B------:R-:W-:Y:S01]  /*257a0*/  IMAD.IADD R103, R87, 0x1, R97 ;  /* 0x0000000157677824 */ /* 0x000fe200078e0261 */
[----:B------:R-:W-:Y:S01]  /*257b0*/  SEL R95, R144, RZ, P3 ;  /* 0x000000ff905f7207 */ /* 0x000fe20001800000 */
[----:B------:R-:W-:Y:S02]  /*257c0*/  IMAD.IADD R99, R15, 0x1, R99 ;  /* 0x000000010f637824 */ /* 0x000fe400078e0263 */
[----:B------:R-:W-:Y:S02]  /*257d0*/  IMAD.MOV.U32 R15, RZ, RZ, R7 ;  /* 0x000000ffff0f7224 */ /* 0x000fe400078e0007 */
[-C--:B-1----:R-:W-:Y:S02]  /*257e0*/  IMAD R97, R89, R95.reuse, RZ ;  /* 0x0000005f59617224 */ /* 0x082fe400078e02ff */
[----:B------:R-:W-:-:S04]  /*257f0*/  IMAD.WIDE.U32 R88, R88, R95, RZ ;  /* 0x0000005f58587225 */ /* 0x000fc800078e00ff */
[----:B------:R-:W-:Y:S01]  /*25800*/  IMAD.IADD R97, R89, 0x1, R97 ;  /* 0x0000000159617824 */ /* 0x000fe200078e0261 */
[--C-:B------:R-:W-:Y:S01]  /*25810*/  IADD3 R87, P2, P5, R14, R86, R8.reuse ;  /* 0x000000560e577210 */ /* 0x100fe20007d5e008 */
[----:B---3--:R-:W-:Y:S01]  /*25820*/  @P4 IMAD.HI.U32 R14, R7, R96, RZ ;  /* 0x00000060070e4227 */ /* 0x008fe200078e00ff */
        /* <DEDUP_REMOVED lines=14> */
[----:B--2---:R-:W-:Y:S01]  /*25910*/  LEA.HI.X R91, R88, R91, R12, 0x2, P2 ;  /* 0x0000005b585b7211 */ /* 0x004fe200010f140c */
[----:B------:R-:W-:Y:S06]  /*25920*/  @P1 BRA `(.L_x_5936) ;  /* 0x0000000000101947 */ /* 0x000fec0003800000 */
[----:B------:R-:W-:Y:S05]  /*25930*/  @!P0 BRA `(.L_x_5936) ;  /* 0x00000000000c8947 */ /* 0x000fea0003800000 */
[----:B------:R-:W2:Y:S04]  /*25940*/  LDG.E R12, desc[UR60][R84.64] ;  /* 0x0000003c540c7981 */ /* 0x000ea8000c1e1900 */
[----:B-----5:R-:W2:Y:S02]  /*25950*/  LDG.E R93, desc[UR60][R84.64+0x4] ;  /* 0x0000043c545d7981 */ /* 0x020ea4000c1e1900 */
[----:B--2---:R-:W-:-:S07]  /*25960*/  IMAD.IADD R93, R93, 0x1, -R12 ;  /* 0x000000015d5d7824 */ /* 0x004fce00078e0a0c */
.L_x_5936:
[----:B------:R-:W2:Y:S04]  /*25970*/  LDL R84, [R1+0x70] ;  /* 0x0000700001547983 */ /* 0x000ea80000100800 */
[----:B------:R-:W3:Y:S04]  /*25980*/  LDL R85, [R1+0x6c] ;  /* 0x00006c0001557983 */ /* 0x000ee80000100800 */
[----:B------:R-:W-:Y:S04]  /*25990*/  SHFL.IDX PT, R12, R90, RZ, 0x1c1f ;  /* 0x001c1fff5a0c7589 */ /* 0x000fe800000e0000 */
[----:B------:R-:W0:Y:S04]  /*259a0*/  SHFL.IDX PT, R13, R91, RZ, 0x1c1f ;  /* 0x001c1fff5b0d7589 */ /* 0x000e2800000e0000 */
[----:B------:R-:W-:Y:S04]  /*259b0*/  SHFL.IDX PT, R14, R90, 0x1, 0x1c1f ;  /* 0x003c1f005a0e7f89 */ /* 0x000fe800000e0000 */
[----:B------:R-:W1:Y:S01]  /*259c0*/  SHFL.IDX PT, R15, R91, 0x1, 0x1c1f ;  /* 0x003c1f005b0f7f89 */ /* 0x000e6200000e0000 */
[----:B--2---:R-:W-:-:S02]  /*259d0*/  IMAD.IADD R87, R84, 0x1, R226 ;  /* 0x0000000154577824 */ /* 0x004fc400078e02e2 */
[----:B-----5:R-:W-:Y:S01]  /*259e0*/  IMAD R84, R93, R92, RZ ;  /* 0x0000005c5d547224 */ /* 0x020fe200078e02ff */
[----:B---3--:R-:W-:Y:S01]  /*259f0*/  LOP3.LUT P0, RZ, R85, 0x3, RZ, 0xc0, !PT ;  /* 0x0000000355ff7812 */ /* 0x008fe2000780c0ff */
[----:B------:R-:W-:-:S03]  /*25a00*/  VIADD R85, R87, 0x8 ;  /* 0x0000000857557836 */ /* 0x000fc60000000000 */
[-C--:B------:R-:W-:Y:S02]  /*25a10*/  ISETP.GE.OR P1, PT, R87, R84.reuse, P0 ;  /* 0x000000545700720c */ /* 0x080fe40000726670 */
[----:B------:R-:W-:-:S11]  /*25a20*/  ISETP.GE.OR P0, PT, R85, R84, P0 ;  /* 0x000000545500720c */ /* 0x000fd60000706670 */
        /* <DEDUP_REMOVED lines=14> */
[----:B------:R-:W-:-:S04]  /*25b10*/  IMAD R5, R21, 0x40, R0 ;  /* 0x0000004015057824 */ /* 0x000fc800078e0200 */
[----:B------:R-:W-:-:S03]  /*25b20*/  IMAD.WIDE R2, R5, 0x2, R2 ;  /* 0x0000000205027825 */ /* 0x000fc600078e0202 */
        /* <DEDUP_REMOVED lines=29> */
[----:B------:R-:W-:Y:S01]  /*25d00*/  IMAD.X R61, RZ, RZ, R3, P1 ;  /* 0x000000ffff3d7224 */ /* 0x000fe200008e0603 */
[C---:B------:R-:W-:Y:S01]  /*25d10*/  IADD3 R49, P2, R2.reuse, 0x8000, RZ ;  /* 0x0000800002317810 */ /* 0x040fe20007f5e0ff */
[----:B------:R-:W5:Y:S01]  /*25d20*/  LD.E.128 R24, desc[UR60][R24.64] ;  /* 0x0000003c18187980 */ /* 0x000f62000c101d00 */
[C---:B------:R-:W-:Y:S02]  /*25d30*/  IADD3 R53, P6, R2.reuse, 0x9000, RZ ;  /* 0x0000900002357810 */ /* 0x040fe40007fde0ff */
[C---:B------:R-:W-:Y:S01]  /*25d40*/  IADD3 R57, P5, R2.reuse, 0xa000, RZ ;  /* 0x0000a00002397810 */ /* 0x040fe20007fbe0ff */
[----:B------:R-:W5:Y:S01]  /*25d50*/  LD.E.128 R28, desc[UR60][R28.64] ;  /* 0x0000003c1c1c7980 */ /* 0x000f62000c101d00 */
[----:B------:R-:W-:Y:S02]  /*25d60*/  LOP3.LUT R7, R2, 0x380, RZ, 0xc0, !PT ;  /* 0x0000038002077812 */ /* 0x000fe400078ec0ff */
[----:B------:R-:W-:Y:S01]  /*25d70*/  LOP3.LUT R4, R5, 0x380, RZ, 0xc0, !PT ;  /* 0x0000038005047812 */ /* 0x000fe200078ec0ff */
[----:B------:R-:W5:Y:S01]  /*25d80*/  LD.E.128 R32, desc[UR60][R32.64] ;  /* 0x0000003c20207980 */ /* 0x000f62000c101d00 */
[----:B------:R-:W-:-:S02]  /*25d90*/  LOP3.LUT R40, R41, 0x380, RZ, 0xc0, !PT ;  /* 0x0000038029287812 */ /* 0x000fc400078ec0ff */
[----:B------:R-:W-:Y:S01]  /*25da0*/  LOP3.LUT R44, R45, 0x380, RZ, 0xc0, !PT ;  /* 0x000003802d2c7812 */ /* 0x000fe200078ec0ff */
[----:B------:R-:W5:Y:S01]  /*25db0*/  LD.E.128 R36, desc[UR60][R36.64] ;  /* 0x0000003c24247980 */ /* 0x000f62000c101d00 */
        /* <DEDUP_REMOVED lines=10> */
[----:B------:R-:W-:-:S02]  /*25e60*/  LOP3.LUT R2, R7, R2, RZ, 0x3c, !PT ;  /* 0x0000000207027212 */ /* 0x000fc400078e3cff */
        /* <DEDUP_REMOVED lines=12> */
[----:B------:R0:W5:Y:S01]  /*25f30*/  LD.E.128 R4, desc[UR60][R2.64] ;  /* 0x0000003c02047980 */ /* 0x000162000c101d00 */
[----:B------:R-:W-:-:S03]  /*25f40*/  SHF.R.S32.HI R67, RZ, 0x1f, R232 ;  /* 0x0000001fff437819 */ /* 0x000fc600000114e8 */
[----:B------:R-:W5:Y:S04]  /*25f50*/  LD.E.128 R44, desc[UR60][R44.64] ;  /* 0x0000003c2c2c7980 */ /* 0x000f68000c101d00 */
[----:B------:R-:W5:Y:S01]  /*25f60*/  LD.E.128 R48, desc[UR60][R48.64] ;  /* 0x0000003c30307980 */ /* 0x000f62000c101d00 */
[----:B0-----:R-:W-:-:S03]  /*25f70*/  IMAD R3, R86, UR4, RZ ;  /* 0x0000000456037c24 */ /* 0x001fc6000f8e02ff */
[----:B------:R-:W5:Y:S01]  /*25f80*/  LD.E.128 R52, desc[UR60][R52.64] ;  /* 0x0000003c34347980 */ /* 0x000f62000c101d00 */
[C---:B------:R-:W-:Y:S02]  /*25f90*/  IMAD R65, R8.reuse, UR5, R3 ;  /* 0x0000000508417c24 */ /* 0x040fe4000f8e0203 */
[----:B------:R-:W-:Y:S01]  /*25fa0*/  IMAD.WIDE.U32 R2, R8, UR4, RZ ;  /* 0x0000000408027c25 */ /* 0x000fe2000f8e00ff */
[----:B------:R-:W-:Y:S01]  /*25fb0*/  ULDC.64 UR4, c[0x0][0xae8] ;  /* 0x0002ba0000047ab9 */ /* 0x000fe20000000a00 */
[----:B------:R-:W5:Y:S02]  /*25fc0*/  LD.E.128 R56, desc[UR60][R56.64] ;  /* 0x0000003c38387980 */ /* 0x000f64000c101d00 */
[----:B------:R-:W-:Y:S02]  /*25fd0*/  IMAD.IADD R3, R3, 0x1, R65 ;  /* 0x0000000103037824 */ /* 0x000fe400078e0241 */
[----:B------:R-:W-:Y:S01]  /*25fe0*/  IMAD R65, R20, 0x20, R21 ;  /* 0x0000002014417824 */ /* 0x000fe200078e0215 */
[----:B------:R-:W5:Y:S01]  /*25ff0*/  LD.E.128 R60, desc[UR60][R60.64] ;  /* 0x0000003c3c3c7980 */ /* 0x000f62000c101d00 */
[----:B------:R-:W-:Y:S01]  /*26000*/  IMAD.WIDE.U32 R2, R230, UR4, R2 ;  /* 0x00000004e6027c25 */ /* 0x000fe2000f8e0002 */
[----:B------:R-:W-:Y:S01]  /*26010*/  @!PT LDS RZ, [RZ] ;  /* 0x00000000fffff984 */ /* 0x000fe20000000800 */
[----:B------:R-:W-:Y:S01]  /*26020*/  @!PT LDS RZ, [RZ] ;  /* 0x00000000fffff984 */ /* 0x000fe20000000800 */
[----:B------:R-:W-:Y:S01]  /*26030*/  @!PT LDS RZ, [RZ] ;  /* 0x00000000fffff984 */ /* 0x000fe20000000800 */
[----:B------:R-:W-:Y:S01]  /*26040*/  @!PT LDS RZ, [RZ] ;  /* 0x00000000fffff984 */ /* 0x000fe20000000800 */
[----:B------:R0:W-:Y:S06]  /*26050*/  MEMBAR.ALL.CTA ;  /* 0x0000000000007992 */ /* 0x0001ec0000008000 */
[----:B0-----:R-:W0:Y:S01]  /*26060*/  FENCE.VIEW.ASYNC.S ;  /* 0x00000000000073c6 */ /* 0x001e220000000000 */
[----:B------:R-:W-:-:S02]  /*26070*/  IMAD.IADD R20, R226, 0x1, R65 ;  /* 0x00000001e2147824 */ /* 0x000fc400078e0241 */
[----:B------:R-:W-:Y:S01]  /*26080*/  IMAD R3, R230, UR5, R3 ;  /* 0x00000005e6037c24 */ /* 0x000fe2000f8e0203 */
[----:B------:R-:W-:Y:S01]  /*26090*/  ULDC.64 UR4, c[0x0][0xaf0] ;  /* 0x0002bc0000047ab9 */ /* 0x000fe20000000a00 */
[----:B-1----:R-:W-:-:S04]  /*260a0*/  @P4 IMAD.HI.U32 R8, R20, R69, RZ ;  /* 0x0000004514084227 */ /* 0x002fc800078e00ff */
[----:B------:R-:W-:Y:S01]  /*260b0*/  IMAD.MOV.U32 R65, RZ, RZ, R20 ;  /* 0x000000ffff417224 */ /* 0x000fe200078e0014 */
[----:B--2---:R-:W-:Y:S01]  /*260c0*/  @P4 SHF.R.U32.HI R65, RZ, R71, R8 ;  /* 0x00000047ff414219 */ /* 0x004fe20000011608 */
        /* <DEDUP_REMOVED lines=18> */
[----:B------:R-:W-:Y:S01]  /*261f0*/  IMAD.IADD R71, R21, 0x1, R226 ;  /* 0x0000000115477824 */ /* 0x000fe200078e02e2 */
[----:B------:R-:W-:Y:S01]  /*26200*/  LEA R8, P2, R2, UR4, 0x1 ;  /* 0x0000000402087c11 */ /* 0x000fe2000f8408ff */
[----:B------:R-:W-:-:S05]  /*26210*/  IMAD.IADD R67, R3, 0x1, R69 ;  /* 0x0000000103437824 */ /* 0x000fca00078e0245 */
[----:B------:R-:W-:Y:S02]  /*26220*/  LEA.HI.X R67, R2, UR5, R67, 0x1, P2 ;  /* 0x0000000502437c11 */ /* 0x000fe400090f0c43 */
[CC--:B------:R-:W-:Y:S01]  /*26230*/  ISETP.GE.AND P2, PT, R71.reuse, R84.reuse, PT ;  /* 0x000000544700720c */ /* 0x0c0fe20003f46270 */
[----:B------:R-:W-:Y:S02]  /*26240*/  VIADD R3, R16, 0x36820 ;  /* 0x0003682010037836 */ /* 0x000fe40000000000 */
[C---:B------:R-:W-:Y:S02]  /*26250*/  VIADD R21, R71.reuse, 0x20 ;  /* 0x0000002047157836 */ /* 0x040fe40000000000 */
[----:B------:R-:W-:Y:S01]  /*26260*/  VIADD R65, R71, 0x40 ;  /* 0x0000004047417836 */ /* 0x000fe20000000000 */
[----:B------:R-:W-:Y:S01]  /*26270*/  PRMT R3, RZ, 0x654, R3 ;  /* 0x00000654ff037816 */ /* 0x000fe20000000003 */
[C---:B------:R-:W-:Y:S01]  /*26280*/  VIADD R66, R0.reuse, 0x40 ;  /* 0x0000004000427836 */ /* 0x040fe20000000000 */
[-C--:B------:R-:W-:Y:S01]  /*26290*/  ISETP.GE.AND P1, PT, R21, R84.reuse, PT ;  /* 0x000000541500720c */ /* 0x080fe20003f26270 */
[----:B------:R-:W-:Y:S01]  /*262a0*/  VIADD R70, R0, 0x80 ;  /* 0x0000008000467836 */ /* 0x000fe20000000000 */
[----:B------:R-:W-:Y:S01]  /*262b0*/  ISETP.GE.AND P0, PT, R65, R84, PT ;  /* 0x000000544100720c */ /* 0x000fe20003f06270 */
[----:B0-----:R0:W-:Y:S01]  /*262c0*/  SYNCS.ARRIVE.TRANS64.RED.A1T0 RZ, [R3+URZ], RZ ;  /* 0x000000ff03ff79a7 */ /* 0x0011e2000810043f */
[----:B------:R0:W1:Y:S01]  /*262d0*/  SHFL.IDX PT, R21, R8, RZ, 0x181f ;  /* 0x00181fff08157589 */ /* 0x00006200000e0000 */
[----:B------:R-:W-:Y:S03]  /*262e0*/  BSSY B1, `(.L_x_5938) ;  /* 0x0000013000017945 */ /* 0x000fe60003800000 */
[----:B------:R0:W2:Y:S01]  /*262f0*/  SHFL.IDX PT, R65, R67, RZ, 0x181f ;  /* 0x00181fff43417589 */ /* 0x0000a200000e0000 */
[----:B------:R-:W-:-:S02]  /*26300*/  SHF.R.S32.HI R69, RZ, 0x1f, R0 ;  /* 0x0000001fff457819 */ /* 0x000fc40000011400 */
[----:B------:R-:W-:Y:S02]  /*26310*/  SHF.R.S32.HI R68, RZ, 0x1f, R66 ;  /* 0x0000001fff447819 */ /* 0x000fe40000011442 */
        /* <DEDUP_REMOVED lines=8> */
[----:B0-2---:R-:W-:Y:S02]  /*263a0*/  @!P4 LEA.HI.X R3, R0, R65, R69, 0x1, P6 ;  /* 0x000000410003c211 */ /* 0x005fe400030f0c45 */
[----:B------:R-:W-:Y:S02]  /*263b0*/  @!P2 LEA R64, P6, R70, R21, 0x1 ;  /* 0x000000154640a211 */ /* 0x000fe400078c08ff */
[-C--:B------:R-:W-:Y:S01]  /*263c0*/  @!P3 LEA.HI.X R21, R66, R65.reuse, R68, 0x1, P5 ;  /* 0x000000414215b211 */ /* 0x080fe200028f0c44 */
[----:B-----5:R3:W-:Y:S01]  /*263d0*/  @!P4 ST.E.128 desc[UR60][R2.64], R4 ;  /* 0x000000040200c985 */ /* 0x0207e2000c101d3c */
[----:B------:R-:W-:-:S03]  /*263e0*/  @!P2 LEA.HI.X R65, R70, R65, R72, 0x1, P6 ;  /* 0x000000414641a211 */ /* 0x000fc600030f0c48 */
[----:B------:R3:W-:Y:S04]  /*263f0*/  @!P3 ST.E.128 desc[UR60][R20.64], R32 ;  /* 0x000000201400b985 */ /* 0x0007e8000c101d3c */
[----:B------:R3:W-:Y:S02]  /*26400*/  @!P2 ST.E.128 desc[UR60][R64.64], R48 ;  /* 0x000000304000a985 */ /* 0x0007e4000c101d3c */
.L_x_5939:
[----:B------:R-:W-:Y:S05]  /*26410*/  BSYNC B1 ;  /* 0x0000000000017941 */ /* 0x000fea0003800000 */
.L_x_5938:
[----:B---3-5:R3:W4:Y:S01]  /*26420*/  SHFL.IDX PT, R7, R67, 0x1, 0x181f ;  /* 0x00381f0043077f89 */ /* 0x02872200000e0000 */
[----:B------:R-:W-:Y:S03]  /*26430*/  BSSY B1, `(.L_x_5940) ;  /* 0x0000010000017945 */ /* 0x000fe60003800000 */
[----:B0-----:R3:W0:Y:S01]  /*26440*/  SHFL.IDX PT, R3, R8, 0x1, 0x181f ;  /* 0x00381f0008037f89 */ /* 0x00162200000e0000 */
        /* <DEDUP_REMOVED lines=14> */
.L_x_5941:
[----:B------:R-:W-:Y:S05]  /*26530*/  BSYNC B1 ;  /* 0x0000000000017941 */ /* 0x000fea0003800000 */
.L_x_5940:
[----:B0---4-:R0:W4:Y:S01]  /*26540*/  SHFL.IDX PT, R7, R67, 0x2, 0x181f ;  /* 0x00581f0043077f89 */ /* 0x01112200000e0000 */
[----:B------:R-:W-:Y:S03]  /*26550*/  BSSY B1, `(.L_x_5942) ;  /* 0x0000010000017945 */ /* 0x000fe60003800000 */
[----:B------:R0:W0:Y:S01]  /*26560*/  SHFL.IDX PT, R3, R8, 0x2, 0x181f ;  /* 0x00581f0008037f89 */ /* 0x00002200000e0000 */
        /* <DEDUP_REMOVED lines=14> */
.L_x_5943:
[----:B------:R-:W-:Y:S05]  /*26650*/  BSYNC B1 ;  /* 0x0000000000017941 */ /* 0x000fea0003800000 */
.L_x_5942:
[----:B0-----:R-:W-:Y:S01]  /*26660*/  VIADD R3, R71, 0x60 ;  /* 0x0000006047037836 */ /* 0x001fe20000000000 */
[----:B---3--:R-:W3:Y:S04]  /*26670*/  SHFL.IDX PT, R67, R67, 0x3, 0x181f ;  /* 0x00781f0043437f89 */ /* 0x008ee800000e0000 */
[----:B------:R-:W-:Y:S01]  /*26680*/  ISETP.GE.AND P0, PT, R3, R84, PT ;  /* 0x000000540300720c */ /* 0x000fe20003f06270 */
[----:B----4-:R0:W4:-:S12]  /*26690*/  SHFL.IDX PT, R7, R8, 0x3, 0x181f ;  /* 0x00781f0008077f89 */ /* 0x01011800000e0000 */
[----:B0-----:R-:W-:Y:S05]  /*266a0*/  @P0 BRA `(.L_x_5944) ;  /* 0x00000020008c0947 */ /* 0x001fea0003800000 */
[----:B------:R-:W-:Y:S02]  /*266b0*/  ULDC UR4, c[0x0][0xac8] ;  /* 0x0002b20000047ab9 */ /* 0x000fe40000000800 */
[----:B------:R-:W-:Y:S02]  /*266c0*/  ISETP.GE.AND P2, PT, R0, UR4, PT ;  /* 0x0000000400007c0c */ /* 0x000fe4000bf46270 */
[----:B------:R-:W-:-:S11]  /*266d0*/  ISETP.GE.AND P3, PT, R66, UR4, PT ;  /* 0x0000000442007c0c */ /* 0x000fd6000bf66270 */
[-C--:B----4-:R-:W-:Y:S02]  /*266e0*/  @!P2 LEA R2, P0, R0, R7.reuse, 0x1 ;  /* 0x000000070002a211 */ /* 0x090fe400078008ff */
[----:B------:R-:W-:Y:S02]  /*266f0*/  @!P3 LEA R4, P1, R66, R7, 0x1 ;  /* 0x000000074204b211 */ /* 0x000fe400078208ff */
[-C--:B---3--:R-:W-:Y:S02]  /*26700*/  @!P2 LEA.HI.X R3, R0, R67.reuse, R69, 0x1, P0 ;  /* 0x000000430003a211 */ /* 0x088fe400000f0c45 */
[----:B------:R-:W-:Y:S02]  /*26710*/  @!P3 LEA.HI.X R5, R66, R67, R68, 0x1, P1 ;  /* 0x000000434205b211 */ /* 0x000fe400008f0c44 */
[----:B------:R-:W-:Y:S01]  /*26720*/  ISETP.GE.AND P0, PT, R70, UR4, PT ;  /* 0x0000000446007c0c */ /* 0x000fe2000bf06270 */
[----:B------:R0:W-:Y:S04]  /*26730*/  @!P2 ST.E.128 desc[UR60][R2.64], R28 ;  /* 0x0000001c0200a985 */ /* 0x0001e8000c101d3c */
[----:B------:R0:W-:Y:S08]  /*26740*/  @!P3 ST.E.128 desc[UR60][R4.64], R44 ;  /* 0x0000002c0400b985 */ /* 0x0001f0000c101d3c */
[----:B------:R-:W-:Y:S05]  /*26750*/  @P0 BRA `(.L_x_5944) ;  /* 0x0000002000600947 */ /* 0x000fea0003800000 */
[----:B0-----:R-:W-:-:S04]  /*26760*/  LEA R2, P0, R70, R7, 0x1 ;  /* 0x0000000746027211 */ /* 0x001fc800078008ff */
[----:B------:R-:W-:-:S05]  /*26770*/  LEA.HI.X R3, R70, R67, R72, 0x1, P0 ;  /* 0x0000004346037211 */ /* 0x000fca00000f0c48 */
[----:B------:R0:W-:Y:S01]  /*26780*/  ST.E.128 desc[UR60][R2.64], R60 ;  /* 0x0000003c02007985 */ /* 0x0001e2000c101d3c */
[----:B------:R-:W-:Y:S05]  /*26790*/  BRA `(.L_x_5944) ;  /* 0x0000002000507947 */ /* 0x000fea0003800000 */
.L_x_5937:
[----:B0-----:R-:W0:Y:S01]  /*267a0*/  @P4 LDC R0, c[0x0][0xbec] ;  /* 0x0002fb00ff004b82 */ /* 0x001e220000000800 */
[----:B------:R-:W-:Y:S01]  /*267b0*/  ULDC.64 UR4, c[0x0][0xb08] ;  /* 0x0002c20000047ab9 */ /* 0x000fe20000000a00 */
[----:B------:R-:W-:Y:S01]  /*267c0*/  ULDC.64 UR6, c[0x0][0xb30] ;  /* 0x0002cc0000067ab9 */ /* 0x000fe20000000a00 */
[----:B------:R-:W-:Y:S01]  /*267d0*/  IMAD R13, R86, UR4, RZ ;  /* 0x00000004560d7c24 */ /* 0x000fe2000f8e02ff */
[----:B------:R-:W-:Y:S01]  /*267e0*/  ISETP.GE.AND P0, PT, R87, R84, PT ;  /* 0x000000545700720c */ /* 0x000fe20003f06270 */
[C---:B------:R-:W-:Y:S01]  /*267f0*/  IMAD.WIDE.U32 R2, R8.reuse, UR4, RZ ;  /* 0x0000000408027c25 */ /* 0x040fe2000f8e00ff */
[----:B------:R-:W-:Y:S02]  /*26800*/  BSSY B1, `(.L_x_5945) ;  /* 0x00000c8000017945 */ /* 0x000fe40003800000 */
[----:B------:R-:W1:Y:S01]  /*26810*/  @P4 LDC R89, c[0x0][0xbf0] ;  /* 0x0002fc00ff594b82 */ /* 0x000e620000000800 */
[----:B------:R-:W-:Y:S01]  /*26820*/  IMAD R13, R8, UR5, R13 ;  /* 0x00000005080d7c24 */ /* 0x000fe2000f8e020d */
[----:B------:R-:W-:Y:S01]  /*26830*/  ULDC.64 UR4, c[0x0][0xb38] ;  /* 0x0002ce0000047ab9 */ /* 0x000fe20000000a00 */
[----:B------:R-:W-:-:S02]  /*26840*/  VIADD R88, R227, 0x90 ;  /* 0x00000090e3587836 */ /* 0x000fc40000000000 */
        /* <DEDUP_REMOVED lines=10> */
[----:B0-----:R-:W-:Y:S01]  /*268f0*/  @P4 IMAD.HI.U32 R0, R7, R0, RZ ;  /* 0x0000000007004227 */ /* 0x001fe200078e00ff */
[----:B------:R-:W-:-:S03]  /*26900*/  SHF.R.S32.HI R94, RZ, 0x1f, R94 ;  /* 0x0000001fff5e7819 */ /* 0x000fc6000001145e */
[C---:B------:R-:W-:Y:S02]  /*26910*/  IMAD R15, R232.reuse, UR5, R13 ;  /* 0x00000005e80f7c24 */ /* 0x040fe4000f8e020d */
[----:B------:R-:W-:Y:S01]  /*26920*/  IMAD.WIDE.U32 R2, R232, UR4, R2 ;  /* 0x00000004e8027c25 */ /* 0x000fe2000f8e0002 */
[----:B------:R-:W-:-:S03]  /*26930*/  ULDC.64 UR4, c[0x0][0xb48] ;  /* 0x0002d20000047ab9 */ /* 0x000fc60000000a00 */
        /* <DEDUP_REMOVED lines=75> */
[----:B------:R-:W-:Y:S02]  /*26df0*/  ULDC UR4, c[0x0][0xac8] ;  /* 0x0002b20000047ab9 */ /* 0x000fe40000000800 */
[----:B------:R-:W-:Y:S02]  /*26e00*/  ISETP.GE.AND P4, PT, R153, UR4, PT ;  /* 0x0000000499007c0c */ /* 0x000fe4000bf86270 */
[----:B------:R-:W-:Y:S02]  /*26e10*/  ISETP.GE.AND P3, PT, R151, UR4, PT ;  /* 0x0000000497007c0c */ /* 0x000fe4000bf66270 */
[----:B------:R-:W-:Y:S02]  /*26e20*/  ISETP.GE.AND P5, PT, R227, UR4, PT ;  /* 0x00000004e3007c0c */ /* 0x000fe4000bfa6270 */
[----:B------:R-:W-:Y:S02]  /*26e30*/  ISETP.GE.AND P0, PT, R149, UR4, PT ;  /* 0x0000000495007c0c */ /* 0x000fe4000bf06270 */
[----:B------:R-:W-:-:S05]  /*26e40*/  ISETP.GE.AND P1, PT, R147, UR4, PT ;  /* 0x0000000493007c0c */ /* 0x000fca000bf26270 */
[-C--:B------:R-:W-:Y:S02]  /*26e50*/  @!P4 LEA R6, P2, R153, R2.reuse, 0x2 ;  /* 0x000000029906c211 */ /* 0x080fe400078410ff */
[----:B------:R-:W-:Y:S02]  /*26e60*/  @!P3 LEA R12, P6, R151, R2, 0x2 ;  /* 0x00000002970cb211 */ /* 0x000fe400078c10ff */
[-C--:B------:R-:W-:Y:S01]  /*26e70*/  @!P4 LEA.HI.X R7, R153, R3.reuse, R154, 0x2, P2 ;  /* 0x000000039907c211 */ /* 0x080fe200010f149a */
[----:B------:R-:W-:Y:S01]  /*26e80*/  @!P5 IMAD.WIDE R14, R227, 0x4, R2 ;  /* 0x00000004e30ed825 */ /* 0x000fe200078e0202 */
[----:B------:R-:W-:Y:S02]  /*26e90*/  ISETP.GE.AND P2, PT, R145, UR4, PT ;  /* 0x0000000491007c0c */ /* 0x000fe4000bf46270 */
[----:B------:R-:W-:Y:S02]  /*26ea0*/  @!P3 LEA.HI.X R13, R151, R3, R152, 0x2, P6 ;  /* 0x00000003970db211 */ /* 0x000fe400030f1498 */
[----:B------:R0:W-:Y:S04]  /*26eb0*/  @!P5 ST.E.64 desc[UR60][R14.64], R24 ;  /* 0x000000180e00d985 */ /* 0x0001e8000c101b3c */
[----:B------:R1:W-:Y:S01]  /*26ec0*/  @!P4 ST.E.64 desc[UR60][R6.64], R28 ;  /* 0x0000001c0600c985 */ /* 0x0003e2000c101b3c */
[----:B------:R-:W-:-:S03]  /*26ed0*/  ISETP.GE.AND P4, PT, R141, UR4, PT ;  /* 0x000000048d007c0c */ /* 0x000fc6000bf86270 */
[----:B------:R2:W-:Y:S01]  /*26ee0*/  @!P3 ST.E.64 desc[UR60][R12.64], R32 ;  /* 0x000000200c00b985 */ /* 0x0005e2000c101b3c */
[----:B------:R-:W-:Y:S01]  /*26ef0*/  ISETP.GE.AND P3, PT, R143, UR4, PT ;  /* 0x000000048f007c0c */ /* 0x000fe2000bf66270 */
[----:B0-----:R-:W-:Y:S01]  /*26f00*/  VIADD R25, R227, 0xa0 ;  /* 0x000000a0e3197836 */ /* 0x001fe20000000000 */
[----:B------:R-:W-:Y:S02]  /*26f10*/  SHF.R.S32.HI R24, RZ, 0x1f, R237 ;  /* 0x0000001fff187819 */ /* 0x000fe400000114ed */
[-C--:B-1----:R-:W-:Y:S01]  /*26f20*/  @!P0 LEA R6, P6, R149, R2.reuse, 0x2 ;  /* 0x0000000295068211 */ /* 0x082fe200078c10ff */
[----:B------:R-:W-:Y:S01]  /*26f30*/  VIADD R29, R227, 0xa8 ;  /* 0x000000a8e31d7836 */ /* 0x000fe20000000000 */
[-C--:B--2---:R-:W-:Y:S01]  /*26f40*/  @!P1 LEA R12, P5, R147, R2.reuse, 0x2 ;  /* 0x00000002930c9211 */ /* 0x084fe200078a10ff */
[----:B------:R-:W-:Y:S01]  /*26f50*/  VIADD R33, R227, 0xb0 ;  /* 0x000000b0e3217836 */ /* 0x000fe20000000000 */
[----:B------:R-:W-:Y:S02]  /*26f60*/  @!P0 LEA.HI.X R7, R149, R3, R150, 0x2, P6 ;  /* 0x0000000395078211 */ /* 0x000fe400030f1496 */
[----:B------:R-:W-:-:S02]  /*26f70*/  @!P2 LEA R14, P6, R145, R2, 0x2 ;  /* 0x00000002910ea211 */ /* 0x000fc400078c10ff */
[-C--:B------:R-:W-:Y:S01]  /*26f80*/  @!P1 LEA.HI.X R13, R147, R3.reuse, R148, 0x2, P5 ;  /* 0x00000003930d9211 */ /* 0x080fe200028f1494 */
[----:B------:R0:W-:Y:S01]  /*26f90*/  @!P0 ST.E.64 desc[UR60][R6.64], R36 ;  /* 0x0000002406008985 */ /* 0x0001e2000c101b3c */
[----:B------:R-:W-:Y:S02]  /*26fa0*/  ISETP.GE.AND P5, PT, R107, UR4, PT ;  /* 0x000000046b007c0c */ /* 0x000fe4000bfa6270 */
[----:B------:R-:W-:Y:S01]  /*26fb0*/  @!P2 LEA.HI.X R15, R145, R3, R146, 0x2, P6 ;  /* 0x00000003910fa211 */ /* 0x000fe200030f1492 */
[----:B------:R1:W-:Y:S01]  /*26fc0*/  @!P1 ST.E.64 desc[UR60][R12.64], R40 ;  /* 0x000000280c009985 */ /* 0x0003e2000c101b3c */
[----:B------:R-:W-:Y:S02]  /*26fd0*/  ISETP.GE.AND P0, PT, R105, UR4, PT ;  /* 0x0000000469007c0c */ /* 0x000fe4000bf06270 */
[----:B------:R-:W-:Y:S01]  /*26fe0*/  ISETP.GE.AND P1, PT, R103, UR4, PT ;  /* 0x0000000467007c0c */ /* 0x000fe2000bf26270 */
[----:B------:R2:W-:Y:S01]  /*26ff0*/  @!P2 ST.E.64 desc[UR60][R14.64], R44 ;  /* 0x0000002c0e00a985 */ /* 0x0005e2000c101b3c */
[-C--:B0-----:R-:W-:Y:S01]  /*27000*/  @!P3 LEA R6, P6, R143, R2.reuse, 0x2 ;  /* 0x000000028f06b211 */ /* 0x081fe200078c10ff */
[----:B------:R-:W-:Y:S01]  /*27010*/  VIADD R37, R227, 0xb8 ;  /* 0x000000b8e3257836 */ /* 0x000fe20000000000 */
[----:B-1----:R-:W-:-:S02]  /*27020*/  @!P4 LEA R12, P2, R141, R2, 0x2 ;  /* 0x000000028d0cc211 */ /* 0x002fc400078410ff */
        /* <DEDUP_REMOVED lines=15> */
[-C--:B------:R-:W-:Y:S02]  /*27120*/  @!P1 LEA.HI.X R13, R103, R3.reuse, R104, 0x2, P3 ;  /* 0x00000003670d9211 */ /* 0x080fe400018f1468 */
[----:B------:R-:W-:-:S02]  /*27130*/  @!P2 LEA.HI.X R15, R101, R3, R102, 0x2, P6 ;  /* 0x00000003650fa211 */ /* 0x000fc400030f1466 */
[----:B------:R-:W-:Y:S01]  /*27140*/  ISETP.GE.AND P3, PT, R95, UR4, PT ;  /* 0x000000045f007c0c */ /* 0x000fe2000bf66270 */
        /* <DEDUP_REMOVED lines=10> */
[CC--:B--2---:R-:W-:Y:S01]  /*271f0*/  @!P3 LEA R14, P6, R95.reuse, R2.reuse, 0x2 ;  /* 0x000000025f0eb211 */ /* 0x0c4fe200078c10ff */
[----:B------:R1:W-:Y:S03]  /*27200*/  @!P4 ST.E.64 desc[UR60][R12.64], R76 ;  /* 0x0000004c0c00c985 */ /* 0x0003e6000c101b3c */
[----:B------:R-:W-:Y:S02]  /*27210*/  @!P3 LEA.HI.X R15, R95, R3, R96, 0x2, P6 ;  /* 0x000000035f0fb211 */ /* 0x000fe400030f1460 */
[----:B0-----:R-:W-:-:S03]  /*27220*/  @!P2 LEA R6, P4, R93, R2, 0x2 ;  /* 0x000000025d06a211 */ /* 0x001fc600078810ff */
[----:B------:R0:W-:Y:S01]  /*27230*/  @!P3 ST.E.64 desc[UR60][R14.64], R80 ;  /* 0x000000500e00b985 */ /* 0x0001e2000c101b3c */
[----:B------:R-:W-:Y:S02]  /*27240*/  ISETP.GE.AND P3, PT, R237, UR4, PT ;  /* 0x00000004ed007c0c */ /* 0x000fe4000bf66270 */
[-C--:B------:R-:W-:Y:S02]  /*27250*/  @!P2 LEA.HI.X R7, R93, R3.reuse, R94, 0x2, P4 ;  /* 0x000000035d07a211 */ /* 0x080fe400020f145e */
[----:B------:R-:W-:Y:S02]  /*27260*/  ISETP.GE.AND P4, PT, R25, UR4, PT ;  /* 0x0000000419007c0c */ /* 0x000fe4000bf86270 */
[C---:B-1----:R-:W-:Y:S01]  /*27270*/  @!P0 LEA R12, P5, R91.reuse, R2, 0x2 ;  /* 0x000000025b0c8211 */ /* 0x042fe200078a10ff */
[----:B------:R1:W-:Y:S01]  /*27280*/  @!P2 ST.E.64 desc[UR60][R6.64], R4 ;  /* 0x000000040600a985 */ /* 0x0003e2000c101b3c */
[----:B------:R-:W-:Y:S02]  /*27290*/  ISETP.GE.AND P2, PT, R86, UR4, PT ;  /* 0x0000000456007c0c */ /* 0x000fe4000bf46270 */
[----:B------:R-:W-:-:S02]  /*272a0*/  @!P0 LEA.HI.X R13, R91, R3, R92, 0x2, P5 ;  /* 0x000000035b0d8211 */ /* 0x000fc400028f145c */
[----:B0-----:R-:W-:-:S03]  /*272b0*/  @!P1 LEA R14, P6, R89, R2, 0x2 ;  /* 0x00000002590e9211 */ /* 0x001fc600078c10ff */
[----:B------:R0:W-:Y:S01]  /*272c0*/  @!P0 ST.E.64 desc[UR60][R12.64], R20 ;  /* 0x000000140c008985 */ /* 0x0001e2000c101b3c */
[----:B------:R-:W-:Y:S02]  /*272d0*/  ISETP.GE.AND P0, PT, R33, UR4, PT ;  /* 0x0000000421007c0c */ /* 0x000fe4000bf06270 */
[----:B------:R-:W-:Y:S02]  /*272e0*/  @!P1 LEA.HI.X R15, R89, R3, R90, 0x2, P6 ;  /* 0x00000003590f9211 */ /* 0x000fe400030f145a */
[----:B-1----:R-:W-:-:S03]  /*272f0*/  SHF.R.S32.HI R4, RZ, 0x1f, R25 ;  /* 0x0000001fff047819 */ /* 0x002fc60000011419 */
[----:B------:R1:W-:Y:S01]  /*27300*/  @!P1 ST.E.64 desc[UR60][R14.64], R120 ;  /* 0x000000780e009985 */ /* 0x0003e2000c101b3c */
[----:B------:R-:W-:Y:S02]  /*27310*/  ISETP.GE.AND P1, PT, R29, UR4, PT ;  /* 0x000000041d007c0c */ /* 0x000fe4000bf26270 */
[----:B------:R-:W-:Y:S02]  /*27320*/  SHF.R.S32.HI R5, RZ, 0x1f, R33 ;  /* 0x0000001fff057819 */ /* 0x000fe40000011421 */
[----:B0-----:R-:W-:-:S04]  /*27330*/  @!P4 LEA R12, P5, R25, R2, 0x2 ;  /* 0x00000002190cc211 */ /* 0x001fc800078a10ff */
[-C--:B------:R-:W-:Y:S02]  /*27340*/  @!P4 LEA.HI.X R13, R25, R3.reuse, R4, 0x2, P5 ;  /* 0x00000003190dc211 */ /* 0x080fe400028f1404 */
[----:B------:R-:W-:Y:S02]  /*27350*/  ISETP.GE.AND P5, PT, R37, UR4, PT ;  /* 0x0000000425007c0c */ /* 0x000fe4000bfa6270 */
[CC--:B-1----:R-:W-:Y:S02]  /*27360*/  @!P3 LEA R14, P6, R237.reuse, R2.reuse, 0x2 ;  /* 0x00000002ed0eb211 */ /* 0x0c2fe400078c10ff */
[----:B------:R-:W-:Y:S02]  /*27370*/  SHF.R.S32.HI R4, RZ, 0x1f, R29 ;  /* 0x0000001fff047819 */ /* 0x000fe4000001141d */
[----:B------:R-:W-:Y:S02]  /*27380*/  @!P3 LEA.HI.X R15, R237, R3, R24, 0x2, P6 ;  /* 0x00000003ed0fb211 */ /* 0x000fe400030f1418 */
[----:B------:R-:W-:-:S02]  /*27390*/  @!P2 LEA R20, P6, R86, R2, 0x2 ;  /* 0x000000025614a211 */ /* 0x000fc400078c10ff */
[----:B------:R-:W-:Y:S02]  /*273a0*/  SHF.R.S32.HI R24, RZ, 0x1f, R37 ;  /* 0x0000001fff187819 */ /* 0x000fe40000011425 */
[----:B------:R-:W-:Y:S02]  /*273b0*/  @!P2 LEA.HI.X R21, R86, R3, R88, 0x2, P6 ;  /* 0x000000035615a211 */ /* 0x000fe400030f1458 */
[----:B------:R-:W-:-:S03]  /*273c0*/  @!P1 LEA R6, P6, R29, R2, 0x2 ;  /* 0x000000021d069211 */ /* 0x000fc600078c10ff */
[----:B------:R0:W-:Y:S01]  /*273d0*/  @!P2 ST.E.64 desc[UR60][R20.64], R122 ;  /* 0x0000007a1400a985 */ /* 0x0001e2000c101b3c */
[-C--:B------:R-:W-:Y:S02]  /*273e0*/  @!P1 LEA.HI.X R7, R29, R3.reuse, R4, 0x2, P6 ;  /* 0x000000031d079211 */ /* 0x080fe400030f1404 */
[CC--:B------:R-:W-:Y:S01]  /*273f0*/  @!P0 LEA R4, P6, R33.reuse, R2.reuse, 0x2 ;  /* 0x0000000221048211 */ /* 0x0c0fe200078c10ff */
[----:B------:R0:W-:Y:S03]  /*27400*/  @!P3 ST.E.64 desc[UR60][R14.64], R124 ;  /* 0x0000007c0e00b985 */ /* 0x0001e6000c101b3c */
[----:B------:R-:W-:Y:S01]  /*27410*/  @!P0 LEA.HI.X R5, R33, R3, R5, 0x2, P6 ;  /* 0x0000000321058211 */ /* 0x000fe200030f1405 */
[----:B------:R0:W-:Y:S01]  /*27420*/  @!P4 ST.E.64 desc[UR60][R12.64], R126 ;  /* 0x0000007e0c00c985 */ /* 0x0001e2000c101b3c */
[----:B------:R-:W-:-:S03]  /*27430*/  @!P5 LEA R2, P6, R37, R2, 0x2 ;  /* 0x000000022502d211 */ /* 0x000fc600078c10ff */
[----:B------:R0:W-:Y:S01]  /*27440*/  @!P1 ST.E.64 desc[UR60][R6.64], R108 ;  /* 0x0000006c06009985 */ /* 0x0001e2000c101b3c */
[----:B------:R-:W-:-:S03]  /*27450*/  @!P5 LEA.HI.X R3, R37, R3, R24, 0x2, P6 ;  /* 0x000000032503d211 */ /* 0x000fc600030f1418 */
[----:B------:R0:W-:Y:S04]  /*27460*/  @!P0 ST.E.64 desc[UR60][R4.64], R112 ;  /* 0x0000007004008985 */ /* 0x0001e8000c101b3c */
[----:B------:R0:W-:Y:S02]  /*27470*/  @!P5 ST.E.64 desc[UR60][R2.64], R116 ;  /* 0x000000740200d985 */ /* 0x0001e4000c101b3c */
.L_x_5946:
[----:B------:R-:W-:Y:S05]  /*27480*/  BSYNC B1 ;  /* 0x0000000000017941 */ /* 0x000fea0003800000 */
.L_x_5945:
[----:B------:R-:W-:Y:S01]  /*27490*/  ISETP.GE.AND P0, PT, R85, R84, PT ;  /* 0x000000545500720c */ /* 0x000fe20003f06270 */
[----:B0-----:R0:W1:Y:S04]  /*274a0*/  SHFL.IDX PT, R3, R8, 0x1, 0x1c1f ;  /* 0x003c1f0008037f89 */ /* 0x00106800000e0000 */
[----:B------:R0:W2:Y:S08]  /*274b0*/  SHFL.IDX PT, R2, R0, 0x1, 0x1c1f ;  /* 0x003c1f0000027f89 */ /* 0x0000b000000e0000 */
[----:B0-----:R-:W-:Y:S05]  /*274c0*/  @P0 BRA `(.L_x_5944) ;  /* 0x0000001400040947 */ /* 0x001fea0003800000 */
[----:B------:R-:W-:Y:S01]  /*274d0*/  ULDC UR4, c[0x0][0xac8] ;  /* 0x0002b20000047ab9 */ /* 0x000fe20000000800 */
[----:B------:R-:W-:Y:S01]  /*274e0*/  VIADD R29, R227, 0xb0 ;  /* 0x000000b0e31d7836 */ /* 0x000fe20000000000 */
        /* <DEDUP_REMOVED lines=8> */
[-C--:B-1----:R-:W-:Y:S01]  /*27570*/  @!P1 LEA.HI.X R7, R153, R3.reuse, R154, 0x2, P5 ;  /* 0x0000000399079211 */ /* 0x082fe200028f149a */
[----:B------:R-:W-:Y:S01]  /*27580*/  @!P2 IMAD.WIDE R4, R227, 0x4, R2 ;  /* 0x00000004e304a825 */ /* 0x000fe200078e0202 */
[----:B------:R-:W-:Y:S02]  /*27590*/  ISETP.GE.AND P5, PT, R145, UR4, PT ;  /* 0x0000000491007c0c */ /* 0x000fe4000bfa6270 */
[----:B------:R-:W-:Y:S02]  /*275a0*/  @!P0 LEA.HI.X R13, R151, R3, R152, 0x2, P6 ;  /* 0x00000003970d8211 */ /* 0x000fe400030f1498 */
        /* <DEDUP_REMOVED lines=10> */
[----:B------:R-:W-:Y:S01]  /*27650*/  @!P4 LEA.HI.X R21, R147, R3, R148, 0x2, P2 ;  /* 0x000000039315c211 */ /* 0x000fe200010f1494 */
[----:B0-----:R-:W-:Y:S01]  /*27660*/  VIADD R27, R227, 0xa0 ;  /* 0x000000a0e31b7836 */ /* 0x001fe20000000000 */
[----:B------:R-:W-:-:S02]  /*27670*/  ISETP.GE.AND P2, PT, R107, UR4, PT ;  /* 0x000000046b007c0c */ /* 0x000fc4000bf46270 */
[-C--:B------:R-:W-:Y:S01]  /*27680*/  @!P5 LEA.HI.X R25, R145, R3.reuse, R146, 0x2, P6 ;  /* 0x000000039119d211 */ /* 0x080fe200030f1492 */
[----:B------:R0:W-:Y:S01]  /*27690*/  @!P4 ST.E.64 desc[UR60][R20.64], R42 ;  /* 0x0000002a1400c985 */ /* 0x0001e2000c101b3c */
[----:B------:R-:W-:Y:S02]  /*276a0*/  ISETP.GE.AND P3, PT, R105, UR4, PT ;  /* 0x0000000469007c0c */ /* 0x000fe4000bf66270 */
[----:B------:R-:W-:Y:S01]  /*276b0*/  ISETP.GE.AND P4, PT, R103, UR4, PT ;  /* 0x0000000467007c0c */ /* 0x000fe2000bf86270 */
[----:B------:R4:W-:Y:S01]  /*276c0*/  @!P5 ST.E.64 desc[UR60][R24.64], R46 ;  /* 0x0000002e1800d985 */ /* 0x0009e2000c101b3c */
[-C--:B------:R-:W-:Y:S02]  /*276d0*/  @!P0 LEA R4, P6, R143, R2.reuse, 0x2 ;  /* 0x000000028f048211 */ /* 0x080fe400078c10ff */
[----:B-1----:R-:W-:Y:S02]  /*276e0*/  @!P1 LEA R6, P5, R141, R2, 0x2 ;  /* 0x000000028d069211 */ /* 0x002fe400078a10ff */
[----:B------:R-:W-:-:S02]  /*276f0*/  @!P0 LEA.HI.X R5, R143, R3, R144, 0x2, P6 ;  /* 0x000000038f058211 */ /* 0x000fc400030f1490 */
[-C--:B--2---:R-:W-:Y:S02]  /*27700*/  @!P2 LEA R12, P6, R107, R2.reuse, 0x2 ;  /* 0x000000026b0ca211 */ /* 0x084fe400078c10ff */
[-C--:B------:R-:W-:Y:S01]  /*27710*/  @!P1 LEA.HI.X R7, R141, R3.reuse, R142, 0x2, P5 ;  /* 0x000000038d079211 */ /* 0x080fe200028f148e */
[----:B------:R1:W-:Y:S01]  /*27720*/  @!P0 ST.E.64 desc[UR60][R4.64], R50 ;  /* 0x0000003204008985 */ /* 0x0003e2000c101b3c */
[----:B------:R-:W-:Y:S02]  /*27730*/  ISETP.GE.AND P5, PT, R101, UR4, PT ;  /* 0x0000000465007c0c */ /* 0x000fe4000bfa6270 */
[----:B------:R-:W-:Y:S01]  /*27740*/  @!P2 LEA.HI.X R13, R107, R3, R140, 0x2, P6 ;  /* 0x000000036b0da211 */ /* 0x000fe200030f148c */
[----:B------:R2:W-:Y:S01]  /*27750*/  @!P1 ST.E.64 desc[UR60][R6.64], R54 ;  /* 0x0000003606009985 */ /* 0x0005e2000c101b3c */
[-C--:B---3--:R-:W-:Y:S02]  /*27760*/  @!P3 LEA R14, P1, R105, R2.reuse, 0x2 ;  /* 0x00000002690eb211 */ /* 0x088fe400078210ff */
[----:B0-----:R-:W-:Y:S01]  /*27770*/  @!P4 LEA R20, P0, R103, R2, 0x2 ;  /* 0x000000026714c211 */ /* 0x001fe200078010ff */
[----:B------:R0:W-:Y:S01]  /*27780*/  @!P2 ST.E.64 desc[UR60][R12.64], R58 ;  /* 0x0000003a0c00a985 */ /* 0x0001e2000c101b3c */
[----:B------:R-:W-:-:S02]  /*27790*/  ISETP.GE.AND P2, PT, R99, UR4, PT ;  /* 0x0000000463007c0c */ /* 0x000fc4000bf46270 */
[-C--:B------:R-:W-:Y:S02]  /*277a0*/  @!P3 LEA.HI.X R15, R105, R3.reuse, R106, 0x2, P1 ;  /* 0x00000003690fb211 */ /* 0x080fe400008f146a */
[----:B------:R-:W-:Y:S02]  /*277b0*/  ISETP.GE.AND P1, PT, R97, UR4, PT ;  /* 0x0000000461007c0c */ /* 0x000fe4000bf26270 */
[----:B----4-:R-:W-:Y:S01]  /*277c0*/  @!P5 LEA R24, P6, R101, R2, 0x2 ;  /* 0x000000026518d211 */ /* 0x010fe200078c10ff */
[----:B------:R3:W-:Y:S01]  /*277d0*/  @!P3 ST.E.64 desc[UR60][R14.64], R62 ;  /* 0x0000003e0e00b985 */ /* 0x0007e2000c101b3c */
[-C--:B------:R-:W-:Y:S02]  /*277e0*/  @!P4 LEA.HI.X R21, R103, R3.reuse, R104, 0x2, P0 ;  /* 0x000000036715c211 */ /* 0x080fe400000f1468 */
[----:B------:R-:W-:Y:S02]  /*277f0*/  @!P5 LEA.HI.X R25, R101, R3, R102, 0x2, P6 ;  /* 0x000000036519d211 */ /* 0x000fe400030f1466 */
[----:B------:R-:W-:Y:S01]  /*27800*/  ISETP.GE.AND P0, PT, R95, UR4, PT ;  /* 0x000000045f007c0c */ /* 0x000fe2000bf06270 */
[----:B------:R-:W-:Y:S01]  /*27810*/  @!P4 ST.E.64 desc[UR60][R20.64], R66 ;  /* 0x000000421400c985 */ /* 0x000fe2000c101b3c */
[----:B------:R-:W-:-:S02]  /*27820*/  ISETP.GE.AND P3, PT, R93, UR4, PT ;  /* 0x000000045d007c0c */ /* 0x000fc4000bf66270 */
[-C--:B-1----:R-:W-:Y:S01]  /*27830*/  @!P2 LEA R4, P6, R99, R2.reuse, 0x2 ;  /* 0x000000026304a211 */ /* 0x082fe200078c10ff */
[----:B------:R1:W-:Y:S01]  /*27840*/  @!P5 ST.E.64 desc[UR60][R24.64], R70 ;  /* 0x000000461800d985 */ /* 0x0003e2000c101b3c */
[----:B------:R-:W-:Y:S02]  /*27850*/  ISETP.GE.AND P4, PT, R91, UR4, PT ;  /* 0x000000045b007c0c */ /* 0x000fe4000bf86270 */
[-C--:B--2---:R-:W-:Y:S02]  /*27860*/  @!P1 LEA R6, P5, R97, R2.reuse, 0x2 ;  /* 0x0000000261069211 */ /* 0x084fe400078a10ff */
[-C--:B------:R-:W-:Y:S02]  /*27870*/  @!P2 LEA.HI.X R5, R99, R3.reuse, R100, 0x2, P6 ;  /* 0x000000036305a211 */ /* 0x080fe400030f1464 */
[----:B------:R-:W-:Y:S02]  /*27880*/  @!P1 LEA.HI.X R7, R97, R3, R98, 0x2, P5 ;  /* 0x0000000361079211 */ /* 0x000fe400028f1462 */
[----:B0-----:R-:W-:Y:S01]  /*27890*/  @!P0 LEA R12, P6, R95, R2, 0x2 ;  /* 0x000000025f0c8211 */ /* 0x001fe200078c10ff */
[----:B------:R0:W-:Y:S01]  /*278a0*/  @!P2 ST.E.64 desc[UR60][R4.64], R74 ;  /* 0x0000004a0400a985 */ /* 0x0001e2000c101b3c */
[----:B------:R-:W-:-:S02]  /*278b0*/  ISETP.GE.AND P2, PT, R89, UR4, PT ;  /* 0x0000000459007c0c */ /* 0x000fc4000bf46270 */
[-C--:B------:R-:W-:Y:S01]  /*278c0*/  @!P0 LEA.HI.X R13, R95, R3.reuse, R96, 0x2, P6 ;  /* 0x000000035f0d8211 */ /* 0x080fe200030f1460 */
[----:B------:R2:W-:Y:S01]  /*278d0*/  @!P1 ST.E.64 desc[UR60][R6.64], R78 ;  /* 0x0000004e06009985 */ /* 0x0005e2000c101b3c */
[-C--:B---3--:R-:W-:Y:S01]  /*278e0*/  @!P3 LEA R14, P1, R93, R2.reuse, 0x2 ;  /* 0x000000025d0eb211 */ /* 0x088fe200078210ff */
[----:B-1----:R-:W-:Y:S01]  /*278f0*/  VIADD R25, R227, 0xa8 ;  /* 0x000000a8e3197836 */ /* 0x002fe20000000000 */
[----:B------:R-:W-:Y:S01]  /*27900*/  @!P4 LEA R20, P5, R91, R2, 0x2 ;  /* 0x000000025b14c211 */ /* 0x000fe200078a10ff */
[----:B------:R1:W-:Y:S01]  /*27910*/  @!P0 ST.E.64 desc[UR60][R12.64], R82 ;  /* 0x000000520c008985 */ /* 0x0003e2000c101b3c */
[-C--:B------:R-:W-:Y:S02]  /*27920*/  @!P3 LEA.HI.X R15, R93, R3.reuse, R94, 0x2, P1 ;  /* 0x000000035d0fb211 */ /* 0x080fe400008f145e */
[----:B------:R-:W-:Y:S02]  /*27930*/  ISETP.GE.AND P1, PT, R86, UR4, PT ;  /* 0x0000000456007c0c */ /* 0x000fe4000bf26270 */
[----:B------:R-:W-:Y:S01]  /*27940*/  @!P4 LEA.HI.X R21, R91, R3, R92, 0x2, P5 ;  /* 0x000000035b15c211 */ /* 0x000fe200028f145c */
[----:B------:R3:W-:Y:S01]  /*27950*/  @!P3 ST.E.64 desc[UR60][R14.64], R128 ;  /* 0x000000800e00b985 */ /* 0x0007e2000c101b3c */
[----:B------:R-:W-:-:S02]  /*27960*/  ISETP.GE.AND P0, PT, R237, UR4, PT ;  /* 0x00000004ed007c0c */ /* 0x000fc4000bf06270 */
[-C--:B0-----:R-:W-:Y:S01]  /*27970*/  @!P2 LEA R4, P5, R89, R2.reuse, 0x2 ;  /* 0x000000025904a211 */ /* 0x081fe200078a10ff */
[----:B------:R0:W-:Y:S01]  /*27980*/  @!P4 ST.E.64 desc[UR60][R20.64], R130 ;  /* 0x000000821400c985 */ /* 0x0001e2000c101b3c */
[----:B------:R-:W-:Y:S02]  /*27990*/  ISETP.GE.AND P4, PT, R27, UR4, PT ;  /* 0x000000041b007c0c */ /* 0x000fe4000bf86270 */
[----:B------:R-:W-:Y:S02]  /*279a0*/  ISETP.GE.AND P3, PT, R25, UR4, PT ;  /* 0x0000000419007c0c */ /* 0x000fe4000bf66270 */
[----:B------:R-:W-:Y:S02]  /*279b0*/  @!P2 LEA.HI.X R5, R89, R3, R90, 0x2, P5 ;  /* 0x000000035905a211 */ /* 0x000fe400028f145a */
[-C--:B--2---:R-:W-:Y:S02]  /*279c0*/  @!P1 LEA R6, P6, R86, R2.reuse, 0x2 ;  /* 0x0000000256069211 */ /* 0x084fe400078c10ff */
[----:B------:R-:W-:Y:S01]  /*279d0*/  SHF.R.S32.HI R0, RZ, 0x1f, R27 ;  /* 0x0000001fff007819 */ /* 0x000fe2000001141b */
[----:B------:R4:W-:Y:S01]  /*279e0*/  @!P2 ST.E.64 desc[UR60][R4.64], R132 ;  /* 0x000000840400a985 */ /* 0x0009e2000c101b3c */
[----:B-1----:R-:W-:-:S02]  /*279f0*/  @!P0 LEA R12, P5, R237, R2, 0x2 ;  /* 0x00000002ed0c8211 */ /* 0x002fc400078a10ff */
[-C--:B------:R-:W-:Y:S02]  /*27a00*/  @!P1 LEA.HI.X R7, R86, R3.reuse, R88, 0x2, P6 ;  /* 0x0000000356079211 */ /* 0x080fe400030f1458 */
[----:B------:R-:W-:Y:S02]  /*27a10*/  ISETP.GE.AND P6, PT, R29, UR4, PT ;  /* 0x000000041d007c0c */ /* 0x000fe4000bfc6270 */
[----:B------:R-:W-:Y:S01]  /*27a20*/  @!P0 LEA.HI.X R13, R237, R3, R8, 0x2, P5 ;  /* 0x00000003ed0d8211 */ /* 0x000fe200028f1408 */
[----:B------:R4:W-:Y:S01]  /*27a30*/  @!P1 ST.E.64 desc[UR60][R6.64], R134 ;  /* 0x0000008606009985 */ /* 0x0009e2000c101b3c */
[----:B---3--:R-:W-:-:S03]  /*27a40*/  @!P4 LEA R14, P5, R27, R2, 0x2 ;  /* 0x000000021b0ec211 */ /* 0x008fc600078a10ff */
[----:B------:R4:W-:Y:S01]  /*27a50*/  @!P0 ST.E.64 desc[UR60][R12.64], R136 ;  /* 0x000000880c008985 */ /* 0x0009e2000c101b3c */
[-C--:B------:R-:W-:Y:S01]  /*27a60*/  @!P4 LEA.HI.X R15, R27, R3.reuse, R0, 0x2, P5 ;  /* 0x000000031b0fc211 */ /* 0x080fe200028f1400 */
[----:B------:R-:W-:Y:S01]  /*27a70*/  VIADD R27, R227, 0xb8 ;  /* 0x000000b8e31b7836 */ /* 0x000fe20000000000 */
[----:B------:R-:W-:Y:S02]  /*27a80*/  SHF.R.S32.HI R0, RZ, 0x1f, R25 ;  /* 0x0000001fff007819 */ /* 0x000fe40000011419 */
[----:B0-----:R-:W-:Y:S01]  /*27a90*/  @!P3 LEA R20, P5, R25, R2, 0x2 ;  /* 0x000000021914b211 */ /* 0x001fe200078a10ff */
[----:B------:R4:W-:Y:S01]  /*27aa0*/  @!P4 ST.E.64 desc[UR60][R14.64], R138 ;  /* 0x0000008a0e00c985 */ /* 0x0009e2000c101b3c */
[----:B------:R-:W-:Y:S02]  /*27ab0*/  ISETP.GE.AND P0, PT, R27, UR4, PT ;  /* 0x000000041b007c0c */ /* 0x000fe4000bf06270 */
[----:B------:R-:W-:Y:S02]  /*27ac0*/  @!P3 LEA.HI.X R21, R25, R3, R0, 0x2, P5 ;  /* 0x000000031915b211 */ /* 0x000fe400028f1400 */
[----:B------:R-:W-:-:S02]  /*27ad0*/  SHF.R.S32.HI R0, RZ, 0x1f, R29 ;  /* 0x0000001fff007819 */ /* 0x000fc4000001141d */
[C---:B------:R-:W-:Y:S01]  /*27ae0*/  @!P6 LEA R24, P5, R29.reuse, R2, 0x2 ;  /* 0x000000021d18e211 */ /* 0x040fe200078a10ff */
[----:B------:R4:W-:Y:S03]  /*27af0*/  @!P3 ST.E.64 desc[UR60][R20.64], R110 ;  /* 0x0000006e1400b985 */ /* 0x0009e6000c101b3c */
[----:B------:R-:W-:-:S05]  /*27b00*/  @!P6 LEA.HI.X R25, R29, R3, R0, 0x2, P5 ;  /* 0x000000031d19e211 */ /* 0x000fca00028f1400 */
[----:B------:R4:W-:Y:S01]  /*27b10*/  @!P6 ST.E.64 desc[UR60][R24.64], R114 ;  /* 0x000000721800e985 */ /* 0x0009e2000c101b3c */
[----:B------:R-:W-:Y:S05]  /*27b20*/  @P0 BRA `(.L_x_5944) ;  /* 0x0000000c006c0947 */ /* 0x000fea0003800000 */
[----:B------:R-:W-:Y:S02]  /*27b30*/  LEA R2, P0, R27, R2, 0x2 ;  /* 0x000000021b027211 */ /* 0x000fe400078010ff */
[----:B------:R-:W-:-:S04]  /*27b40*/  SHF.R.S32.HI R0, RZ, 0x1f, R27 ;  /* 0x0000001fff007819 */ /* 0x000fc8000001141b */
[----:B------:R-:W-:-:S05]  /*27b50*/  LEA.HI.X R3, R27, R3, R0, 0x2, P0 ;  /* 0x000000031b037211 */ /* 0x000fca00000f1400 */
[----:B------:R0:W-:Y:S01]  /*27b60*/  ST.E.64 desc[UR60][R2.64], R118 ;  /* 0x0000007602007985 */ /* 0x0001e2000c101b3c */
[----:B------:R-:W-:Y:S05]  /*27b70*/  BRA `(.L_x_5944) ;  /* 0x0000000c00587947 */ /* 0x000fea0003800000 */
.L_x_5935:
        /* <DEDUP_REMOVED lines=26> */
.L_x_5947:
[----:B------:R-:W2:Y:S01]  /*27d20*/  LDL.LU R2, [R1+0x68] ;  /* 0x0000680001027983 */ /* 0x000ea20000300800 */
[----:B------:R-:W-:Y:S01]  /*27d30*/  BSSY B1, `(.L_x_5948) ;  /* 0x0000036000017945 */ /* 0x000fe20003800000 */
[----:B------:R-:W-:Y:S02]  /*27d40*/  SEL R33, R232, RZ, !P0 ;  /* 0x000000ffe8217207 */ /* 0x000fe40004000000 */
[----:B-----5:R-:W-:Y:S02]  /*27d50*/  SHF.R.S32.HI R26, RZ, 0x1f, R25 ;  /* 0x0000001fff1a7819 */ /* 0x020fe40000011419 */
[----:B--2---:R-:W-:Y:S01]  /*27d60*/  SEL R28, R2, RZ, !P0 ;  /* 0x000000ff021c7207 */ /* 0x004fe20004000000 */
[----:B------:R-:W-:Y:S06]  /*27d70*/  @P3 BRA `(.L_x_5949) ;  /* 0x0000000000c43947 */ /* 0x000fec0003800000 */
[----:B------:R-:W2:Y:S01]  /*27d80*/  LDC R37, c[0x0][0xbe8] ;  /* 0x0002fa00ff257b82 */ /* 0x000ea20000000800 */
[----:B------:R-:W-:Y:S01]  /*27d90*/  IADD3 R35, R226, -0x80, R35 ;  /* 0xffffff80e2237810 */ /* 0x000fe20007ffe023 */
[----:B--2---:R-:W-:-:S05]  /*27da0*/  IMAD R2, R0, R37, RZ ;  /* 0x0000002500027224 */ /* 0x004fca00078e02ff */
        /* <DEDUP_REMOVED lines=8> */
[----:B------:R-:W-:-:S05]  /*27e30*/  SEL R24, R24, 0x978, P0 ;  /* 0x0000097818187807 */ /* 0x000fca0000000000 */
[----:B------:R-:W4:Y:S08]  /*27e40*/  LDC.64 R12, c[0x0][R24+0x220] ;  /* 0x00008800180c7b82 */ /* 0x000f300000000a00 */
[----:B------:R-:W5:Y:S08]  /*27e50*/  LDC.64 R6, c[0x0][R24+0x218] ;  /* 0x0000860018067b82 */ /* 0x000f700000000a00 */
[----:B------:R-:W0:Y:S08]  /*27e60*/  LDC.64 R14, c[0x0][R24+0x228] ;  /* 0x00008a00180e7b82 */ /* 0x000e300000000a00 */
[----:B-1----:R-:W1:Y:S08]  /*27e70*/  @P1 LDC R8, c[0x0][0xbec] ;  /* 0x0002fb00ff081b82 */ /* 0x002e700000000800 */
        /* <DEDUP_REMOVED lines=16> */
[----:B------:R-:W-:-:S04]  /*27f80*/  IMAD.WIDE.U32 R6, R14, R13, RZ ;  /* 0x0000000d0e067225 */ /* 0x000fc800078e00ff */
[----:B------:R-:W-:Y:S02]  /*27f90*/  IMAD R15, R15, R13, RZ ;  /* 0x0000000d0f0f7224 */ /* 0x000fe400078e02ff */
[----:B------:R-:W-:Y:S01]  /*27fa0*/  IMAD R13, R37, R12, R35 ;  /* 0x0000000c250d7224 */ /* 0x000fe200078e0223 */
[----:B------:R-:W-:Y:S01]  /*27fb0*/  IADD3.X R12, R31, R29, R26, P1, P3 ;  /* 0x0000001d1f0c7210 */ /* 0x000fe20000fe641a */
[----:B------:R-:W-:Y:S01]  /*27fc0*/  IMAD.IADD R15, R7, 0x1, R15 ;  /* 0x00000001070f7824 */ /* 0x000fe200078e020f */
[----:B------:R-:W-:Y:S01]  /*27fd0*/  IADD3 R6, P0, P1, R27, R8, R6 ;  /* 0x000000081b067210 */ /* 0x000fe2000791e006 */
[----:B------:R-:W-:Y:S01]  /*27fe0*/  IMAD R5, R5, R13, RZ ;  /* 0x0000000d05057224 */ /* 0x000fe200078e02ff */
[----:B------:R-:W-:-:S04]  /*27ff0*/  SHF.R.S32.HI R27, RZ, 0x1f, R27 ;  /* 0x0000001fff1b7819 */ /* 0x000fc8000001141b */
[----:B------:R-:W-:Y:S02]  /*28000*/  IADD3.X R7, R27, R12, R15, P0, P1 ;  /* 0x0000000c1b077210 */ /* 0x000fe400007e240f */
[----:B------:R-:W-:-:S05]  /*28010*/  SHF.R.S32.HI R15, RZ, 0x1f, R13 ;  /* 0x0000001fff0f7819 */ /* 0x000fca000001140d */
[C---:B------:R-:W-:Y:S02]  /*28020*/  IMAD R15, R4.reuse, R15, R5 ;  /* 0x0000000f040f7224 */ /* 0x040fe400078e0205 */
[----:B------:R-:W-:-:S04]  /*28030*/  IMAD.WIDE.U32 R4, R4, R13, R6 ;  /* 0x0000000d04047225 */ /* 0x000fc800078e0006 */
[----:B------:R-:W-:Y:S01]  /*28040*/  IMAD.IADD R5, R5, 0x1, R15 ;  /* 0x0000000105057824 */ /* 0x000fe200078e020f */
[----:B-1----:R-:W-:-:S04]  /*28050*/  LEA R2, P0, R4, R2, 0x2 ;  /* 0x0000000204027211 */ /* 0x002fc800078010ff */
[----:B---3--:R-:W-:Y:S01]  /*28060*/  LEA.HI.X R3, R4, R3, R5, 0x2, P0 ;  /* 0x0000000304037211 */ /* 0x008fe200000f1405 */
[----:B------:R-:W-:-:S05]  /*28070*/  IMAD.MOV.U32 R5, RZ, RZ, -0x800000 ;  /* 0xff800000ff057424 */ /* 0x000fca00078e00ff */
[----:B------:R2:W-:Y:S03]  /*28080*/  STG.E desc[UR60][R2.64], R5 ;  /* 0x0000000502007986 */ /* 0x0005e6000c10193c */
.L_x_5949:
[----:B------:R-:W-:Y:S05]  /*28090*/  BSYNC B1 ;  /* 0x0000000000017941 */ /* 0x000fea0003800000 */
.L_x_5948:
        /* <DEDUP_REMOVED lines=23> */
[----:B-1----:R-:W-:Y:S02]  /*28210*/  IMAD.IADD R8, R226, 0x1, R5 ;  /* 0x00000001e2087824 */ /* 0x002fe400078e0205 */
        /* <DEDUP_REMOVED lines=15> */
[----:B------:R-:W-:Y:S01]  /*28310*/  ULDC.64 UR4, c[0x0][0xad8] ;  /* 0x0002b60000047ab9 */ /* 0x000fe20000000a00 */
[----:B------:R-:W-:Y:S02]  /*28320*/  IMAD.IADD R226, R12, 0x1, R226 ;  /* 0x000000010ce27824 */ /* 0x000fe400078e02e2 */
        /* <DEDUP_REMOVED lines=16> */
[----:B------:R1:W2:Y:S01]  /*28430*/  SHFL.IDX PT, R2, R4, RZ, 0x181f ;  /* 0x00181fff04027589 */ /* 0x0002a200000e0000 */
[----:B------:R-:W-:Y:S01]  /*28440*/  VIADD R7, R21, 0x40 ;  /* 0x0000004015077836 */ /* 0x000fe20000000000 */
[----:B------:R-:W-:Y:S02]  /*28450*/  SHF.R.S32.HI R12, RZ, 0x1f, R21 ;  /* 0x0000001fff0c7819 */ /* 0x000fe40000011415 */
[----:B------:R1:W3:Y:S01]  /*28460*/  SHFL.IDX PT, R0, R5, RZ, 0x181f ;  /* 0x00181fff05007589 */ /* 0x0002e200000e0000 */
[----:B------:R-:W-:Y:S02]  /*28470*/  SHF.R.S32.HI R6, RZ, 0x1f, R15 ;  /* 0x0000001fff067819 */ /* 0x000fe4000001140f */
[----:B------:R-:W-:Y:S01]  /*28480*/  SHF.R.S32.HI R8, RZ, 0x1f, R7 ;  /* 0x0000001fff087819 */ /* 0x000fe20000011407 */
[----:B------:R-:W-:Y:S06]  /*28490*/  @P2 BRA `(.L_x_5951) ;  /* 0x0000000000342947 */ /* 0x000fec0003800000 */
[----:B------:R-:W-:Y:S02]  /*284a0*/  ULDC UR4, c[0x0][0xac8] ;  /* 0x0002b20000047ab9 */ /* 0x000fe40000000800 */
[----:B------:R-:W-:Y:S02]  /*284b0*/  ISETP.GE.AND P4, PT, R21, UR4, PT ;  /* 0x0000000415007c0c */ /* 0x000fe4000bf86270 */
[----:B------:R-:W-:Y:S02]  /*284c0*/  ISETP.GE.AND P3, PT, R7, UR4, PT ;  /* 0x0000000407007c0c */ /* 0x000fe4000bf66270 */
[----:B------:R-:W-:-:S09]  /*284d0*/  ISETP.GE.AND P2, PT, R15, UR4, PT ;  /* 0x000000040f007c0c */ /* 0x000fd2000bf46270 */
[-C--:B--2---:R-:W-:Y:S02]  /*284e0*/  @!P4 LEA R24, P6, R21, R2.reuse, 0x1 ;  /* 0x000000021518c211 */ /* 0x084fe400078c08ff */
[----:B------:R-:W-:Y:S02]  /*284f0*/  @!P3 LEA R26, P5, R7, R2, 0x1 ;  /* 0x00000002071ab211 */ /* 0x000fe400078a08ff */
[----:B---3--:R-:W-:Y:S02]  /*28500*/  @!P4 LEA.HI.X R25, R21, R0, R12, 0x1, P6 ;  /* 0x000000001519c211 */ /* 0x008fe400030f0c0c */
[----:B------:R-:W-:Y:S02]  /*28510*/  @!P2 LEA R2, P6, R15, R2, 0x1 ;  /* 0x000000020f02a211 */ /* 0x000fe400078c08ff */
[-C--:B------:R-:W-:Y:S01]  /*28520*/  @!P3 LEA.HI.X R27, R7, R0.reuse, R8, 0x1, P5 ;  /* 0x00000000071bb211 */ /* 0x080fe200028f0c08 */
[----:B------:R4:W-:Y:S01]  /*28530*/  @!P4 ST.E.128 desc[UR60][R24.64], RZ ;  /* 0x000000ff1800c985 */ /* 0x0009e2000c101d3c */
[----:B------:R-:W-:-:S03]  /*28540*/  @!P2 LEA.HI.X R3, R15, R0, R6, 0x1, P6 ;  /* 0x000000000f03a211 */ /* 0x000fc600030f0c06 */
[----:B------:R4:W-:Y:S04]  /*28550*/  @!P3 ST.E.128 desc[UR60][R26.64], RZ ;  /* 0x000000ff1a00b985 */ /* 0x0009e8000c101d3c */
[----:B------:R4:W-:Y:S02]  /*28560*/  @!P2 ST.E.128 desc[UR60][R2.64], RZ ;  /* 0x000000ff0200a985 */ /* 0x0009e4000c101d3c */
.L_x_5951:
[----:B------:R-:W-:Y:S05]  /*28570*/  BSYNC B1 ;  /* 0x0000000000017941 */ /* 0x000fea0003800000 */
.L_x_5950:
[----:B---3--:R3:W0:Y:S01]  /*28580*/  SHFL.IDX PT, R0, R5, 0x1, 0x181f ;  /* 0x00381f0005007f89 */ /* 0x00862200000e0000 */
[----:B------:R-:W-:Y:S03]  /*28590*/  BSSY B1, `(.L_x_5952) ;  /* 0x0000010000017945 */ /* 0x000fe60003800000 */
[----:B--2-4-:R3:W2:Y:S01]  /*285a0*/  SHFL.IDX PT, R2, R4, 0x1, 0x181f ;  /* 0x00381f0004027f89 */ /* 0x0146a200000e0000 */
[----:B------:R-:W-:Y:S05]  /*285b0*/  @P0 BRA `(.L_x_5953) ;  /* 0x0000000000340947 */ /* 0x000fea0003800000 */
[----:B------:R-:W-:Y:S02]  /*285c0*/  ULDC UR4, c[0x0][0xac8] ;  /* 0x0002b20000047ab9 */ /* 0x000fe40000000800 */
        /* <DEDUP_REMOVED lines=12> */
.L_x_5953:
[----:B------:R-:W-:Y:S05]  /*28690*/  BSYNC B1 ;  /* 0x0000000000017941 */ /* 0x000fea0003800000 */
.L_x_5952:
[----:B0-----:R0:W0:Y:S01]  /*286a0*/  SHFL.IDX PT, R0, R5, 0x2, 0x181f ;  /* 0x00581f0005007f89 */ /* 0x00102200000e0000 */
[----:B------:R-:W-:Y:S03]  /*286b0*/  BSSY B1, `(.L_x_5954) ;  /* 0x0000010000017945 */ /* 0x000fe60003800000 */
[----:B--2-4-:R2:W4:Y:S01]  /*286c0*/  SHFL.IDX PT, R2, R4, 0x2, 0x181f ;  /* 0x00581f0004027f89 */ /* 0x01452200000e0000 */
[----:B------:R-:W-:Y:S05]  /*286d0*/  @P1 BRA `(.L_x_5955) ;  /* 0x0000000000341947 */ /* 0x000fea0003800000 */
[----:B------:R-:W-:Y:S02]  /*286e0*/  ULDC UR4, c[0x0][0xac8] ;  /* 0x0002b20000047ab9 */ /* 0x000fe40000000800 */
        /* <DEDUP_REMOVED lines=12> */
.L_x_5955:
[----:B------:R-:W-:Y:S05]  /*287b0*/  BSYNC B1 ;  /* 0x0000000000017941 */ /* 0x000fea0003800000 */
.L_x_5954:
[----:B0-----:R-:W-:Y:S01]  /*287c0*/  VIADD R0, R226, 0x60 ;  /* 0x00000060e2007836 */ /* 0x001fe20000000000 */
[----:B-1-3--:R-:W0:Y:S04]  /*287d0*/  SHFL.IDX PT, R5, R5, 0x3, 0x181f ;  /* 0x00781f0005057f89 */ /* 0x00ae2800000e0000 */
[----:B------:R-:W-:Y:S01]  /*287e0*/  ISETP.GE.AND P0, PT, R0, R13, PT ;  /* 0x0000000d0000720c */ /* 0x000fe20003f06270 */
[----:B----4-:R1:W3:-:S12]  /*287f0*/  SHFL.IDX PT, R2, R4, 0x3, 0x181f ;  /* 0x00781f0004027f89 */ /* 0x0102d800000e0000 */
[----:B-1----:R-:W-:Y:S05]  /*28800*/  @P0 BRA `(.L_x_5944) ;  /* 0x0000000000340947 */ /* 0x002fea0003800000 */
        /* <DEDUP_REMOVED lines=13> */
.L_x_5944:
[----:B------:R-:W-:Y:S05]  /*288e0*/  BSYNC B0 ;  /* 0x0000000000007941 */ /* 0x000fea0003800000 */
.L_x_5934:
[----:B------:R-:W-:Y:S02]  /*288f0*/  ULDC UR4, c[0x0][0xc3c] ;  /* 0x00030f0000047ab9 */ /* 0x000fe40000000800 */
[----:B-1----:R-:W-:-:S13]  /*28900*/  ISETP.GE.AND P0, PT, R11, UR4, PT ;  /* 0x000000040b007c0c */ /* 0x002fda000bf06270 */
[----:B------:R-:W-:Y:S05]  /*28910*/  @!P0 BRA `(.L_x_5956) ;  /* 0xfffffd8800648947 */ /* 0x000fea000383ffff */
[----:B------:R-:W-:Y:S05]  /*28920*/  BRA `(.L_x_5725) ;  /* 0x00000090002c7947 */ /* 0x000fea0003800000 */
.L_x_5723:
        /* <DEDUP_REMOVED lines=20> */
.L_x_5957:
        /* <DEDUP_REMOVED lines=43> */
.L_x_5961:
        /* <DEDUP_REMOVED lines=39> */
.L_x_5959:
        /* <DEDUP_REMOVED lines=12> */
.L_x_5962:
        /* <DEDUP_REMOVED lines=63> */
.L_x_5963:
[----:B-1----:R-:W1:Y:S02]  /*29440*/  LDC.64 R2, c[0x0][0xc90] ;  /* 0x00032400ff027b82 */ /* 0x002e640000000a00 */
        /* <DEDUP_REMOVED lines=60> */
.L_x_5964:
[----:B01----:R-:W-:-:S05]  /*29810*/  LOP3.LUT R3, RZ, R2, RZ, 0x33, !PT ;  /* 0x00000002ff037212 */ /* 0x003fca00078e33ff */
[----:B------:R-:W-:-:S05]  /*29820*/  IMAD.IADD R2, R4, 0x1, R3 ;  /* 0x0000000104027824 */ /* 0x000fca00078e0203 */
[----:B------:R1:W-:Y:S01]  /*29830*/  STL [R1+0x4], R2 ;  /* 0x0000040201007387 */ /* 0x0003e20000100800 */
[----:B------:R-:W-:Y:S05]  /*29840*/  BRA `(.L_x_5965) ;  /* 0x0000000000107947 */ /* 0x000fea0003800000 */
.L_x_5960:
[----:B------:R-:W-:Y:S01]  /*29850*/  IMAD.U32 R2, RZ, RZ, UR6 ;  /* 0x00000006ff027e24 */ /* 0x000fe2000f8e00ff */
[----:B------:R0:W-:Y:S04]  /*29860*/  STL [R1+0x4], RZ ;  /* 0x000004ff01007387 */ /* 0x0001e80000100800 */
[----:B------:R0:W-:Y:S04]  /*29870*/  STL [R1+0x8], RZ ;  /* 0x000008ff01007387 */ /* 0x0001e80000100800 */
[----:B------:R0:W-:Y:S02]  /*29880*/  STL [R1], R2 ;  /* 0x0000000201007387 */ /* 0x0001e40000100800 */
.L_x_5965:
        /* <DEDUP_REMOVED lines=10> */
.L_x_5958:
        /* <DEDUP_REMOVED lines=10> */
[----:B------:R-:W4:Y:S01]  /*299d0*/  S2UR UR5, SR_CgaCtaId ;  /* 0x00000000000579c3 */ /* 0x000f220000008800 */
[----:B------:R-:W-:Y:S01]  /*299e0*/  LOP3.LUT R5, R6, 0x7f, RZ, 0xc0, !PT ;  /* 0x0000007f06057812 */ /* 0x000fe200078ec0ff */
[----:B------:R-:W-:Y:S01]  /*299f0*/  UMOV UR4, 0x400 ;  /* 0x0000040000047882 */ /* 0x000fe20000000000 */
[----:B------:R-:W-:Y:S01]  /*29a00*/  BSSY B8, `(.L_x_5966) ;  /* 0x00007c3000087945 */ /* 0x000fe20003800000 */
[----:B------:R-:W-:Y:S01]  /*29a10*/  IMAD.MOV.U32 R19, RZ, RZ, RZ ;  /* 0x000000ffff137224 */ /* 0x000fe200078e00ff */
[C---:B------:R-:W-:Y:S01]  /*29a20*/  ISETP.NE.AND P1, PT, R5.reuse, RZ, PT ;  /* 0x000000ff0500720c */ /* 0x040fe20003f25270 */
[----:B01----:R-:W-:Y:S01]  /*29a30*/  IMAD.SHL.U32 R2, R5, 0x8, RZ ;  /* 0x0000000805027824 */ /* 0x003fe200078e00ff */
[----:B------:R-:W-:Y:S01]  /*29a40*/  ULDC.64 UR36, c[0x0][0x198] ;  /* 0x0000660000247ab9 */ /* 0x000fe20000000a00 */
        /* <DEDUP_REMOVED lines=21> */
[----:B------:R-:W-:Y:S02]  /*29ba0*/  IMAD R2, R3, 0x2, R18 ;  /* 0x0000000203027824 */ /* 0x000fe400078e0212 */
[----:B------:R-:W-:-:S03]  /*29bb0*/  IMAD.MOV.U32 R3, RZ, RZ, 0x1 ;  /* 0x00000001ff037424 */ /* 0x000fc600078e00ff */
[----:B------:R0:W-:Y:S01]  /*29bc0*/  STL [R1+0x30], R2 ;  /* 0x0000300201007387 */ /* 0x0001e20000100800 */
[----:B------:R-:W-:-:S03]  /*29bd0*/  @P0 LOP3.LUT R4, R4, 0x8, RZ, 0xfc, !PT ;  /* 0x0000000804040812 */ /* 0x000fc600078efcff */
[----:B------:R-:W-:Y:S04]  /*29be0*/  STL [R1+0x64], RZ ;  /* 0x000064ff01007387 */ /* 0x000fe80000100800 */
[----:B------:R-:W-:Y:S01]  /*29bf0*/  STL [R1+0x10], R4 ;  /* 0x0000100401007387 */ /* 0x000fe20000100800 */
[----:B0-----:R-:W-:-:S05]  /*29c00*/  IMAD.MOV.U32 R2, RZ, RZ, 0x1 ;  /* 0x00000001ff027424 */ /* 0x001fca00078e00ff */
[----:B------:R0:W-:Y:S04]  /*29c10*/  STL [R1+0x24], R2 ;  /* 0x0000240201007387 */ /* 0x0001e80000100800 */
[----:B------:R1:W-:Y:S04]  /*29c20*/  STL [R1+0x20], RZ ;  /* 0x000020ff01007387 */ /* 0x0003e80000100800 */
[----:B------:R1:W-:Y:S01]  /*29c30*/  STL [R1+0x18], R3 ;  /* 0x0000180301007387 */ /* 0x0003e20000100800 */
[C---:B0-----:R-:W-:Y:S02]  /*29c40*/  LOP3.LUT R2, R0.reuse, 0x40, RZ, 0xfc, !PT ;  /* 0x0000004000027812 */ /* 0x041fe400078efcff */
[----:B------:R-:W-:-:S07]  /*29c50*/  LOP3.LUT R0, R0, 0x80, RZ, 0xfc, !PT ;  /* 0x0000008000007812 */ /* 0x000fce00078efcff */
.L_x_6120:
[----:B------:R-:W2:Y:S01]  /*29c60*/  LDL R0, [R1+0xc] ;  /* 0x00000c0001007983 */ /* 0x000ea20000100800 */
[----:B-1----:R-:W2:Y:S01]  /*29c70*/  LDC.64 R2, c[0x0][0xc88] ;  /* 0x00032200ff027b82 */ /* 0x002ea20000000a00 */
[----:B------:R-:W-:Y:S05]  /*29c80*/  YIELD ;  /* 0x0000000000007946 */ /* 0x000fea0003800000 */
[----:B------:R-:W-:Y:S01]  /*29c90*/  ULDC.64 UR4, c[0x0][0xa28] ;  /* 0x00028a0000047ab9 */ /* 0x000fe20000000a00 */
[----:B------:R-:W-:Y:S01]  /*29ca0*/  ULDC.64 UR10, c[0x0][0xa18] ;  /* 0x00028600000a7ab9 */ /* 0x000fe20000000a00 */
[----:B------:R-:W-:Y:S01]  /*29cb0*/  ISETP.NE.U32.AND P0, PT, RZ, UR4, PT ;  /* 0x00000004ff007c0c */ /* 0x000fe2000bf05070 */
[----:B------:R-:W-:Y:S01]  /*29cc0*/  ULDC.64 UR6, c[0x0][0xa08] ;  /* 0x0002820000067ab9 */ /* 0x000fe20000000a00 */
[----:B--2---:R-:W-:Y:S01]  /*29cd0*/  IMAD.WIDE R2, R0, 0x4, R2 ;  /* 0x0000000400027825 */ /* 0x004fe200078e0202 */
[----:B------:R-:W-:-:S04]  /*29ce0*/  ULDC.64 UR8, c[0x0][0xa10] ;  /* 0x0002840000087ab9 */ /* 0x000fc80000000a00 */
[----:B0-----:R-:W2:Y:S01]  /*29cf0*/  LDG.E R4, desc[UR60][R2.64] ;  /* 0x0000003c02047981 */ /* 0x001ea2000c1e1900 */
[----:B------:R-:W-:Y:S01]  /*29d00*/  ISETP.NE.AND.EX P0, PT, RZ, UR5, PT, P0 ;  /* 0x00000005ff007c0c */ /* 0x000fe2000bf05300 */
[----:B------:R-:W-:Y:S01]  /*29d10*/  IMAD.MOV.U32 R0, RZ, RZ, RZ ;  /* 0x000000ffff007224 */ /* 0x000fe200078e00ff */
[----:B------:R-:W-:-:S04]  /*29d20*/  ISETP.NE.U32.AND P3, PT, RZ, UR10, PT ;  /* 0x0000000aff007c0c */ /* 0x000fc8000bf65070 */
[----:B------:R-:W-:Y:S01]  /*29d30*/  ISETP.NE.AND.EX P3, PT, RZ, UR11, PT, P3 ;  /* 0x0000000bff007c0c */ /* 0x000fe2000bf65330 */
[----:B------:R-:W-:Y:S01]  /*29d40*/  IMAD.MOV.U32 R12, RZ, RZ, RZ ;  /* 0x000000ffff0c7224 */ /* 0x000fe200078e00ff */
[----:B--2---:R-:W-:Y:S01]  /*29d50*/  SHF.R.S32.HI R5, RZ, 0x1f, R4 ;  /* 0x0000001fff057819 */ /* 0x004fe20000011404 */
[----:B------:R-:W-:-:S04]  /*29d60*/  IMAD.SHL.U32 R15, R4, 0x4, RZ ;  /* 0x00000004040f7824 */ /* 0x000fc800078e00ff */
        /* <DEDUP_REMOVED lines=45> */
[----:B------:R-:W2:Y:S04]  /*2a040*/  LDG.E R12, desc[UR60][R2.64] ;  /* 0x0000003c020c7981 */ /* 0x000ea8000c1e1900 */
[----:B------:R-:W2:Y:S02]  /*2a050*/  LDG.E R2, desc[UR60][R2.64+0x4] ;  /* 0x0000043c02027981 */ /* 0x000ea4000c1e1900 */
[----:B--2--5:R-:W-:-:S05]  /*2a060*/  IMAD.IADD R13, R2, 0x1, -R12 ;  /* 0x00000001020d7824 */ /* 0x024fca00078e0a0c */
[----:B------:R0:W-:Y:S02]  /*2a070*/  STL [R1+0x50], R13 ;  /* 0x0000500d01007387 */ /* 0x0001e40000100800 */
.L_x_5967:
        /* <DEDUP_REMOVED lines=14> */
[----:B-1----:R-:W-:-:S04]  /*2a160*/  IADD3 R2, P1, R15, UR4, RZ ;  /* 0x000000040f027c10 */ /* 0x002fc8000ff3e0ff */
[----:B------:R-:W-:-:S05]  /*2a170*/  IADD3.X R3, R14, UR5, RZ, P1, !PT ;  /* 0x000000050e037c10 */ /* 0x000fca0008ffe4ff */
[----:B------:R2:W5:Y:S01]  /*2a180*/  LDG.E R8, desc[UR60][R2.64] ;  /* 0x0000003c02087981 */ /* 0x000562000c1e1900 */
[----:B------:R-:W-:Y:S05]  /*2a190*/  BRA `(.L_x_5969) ;  /* 0x0000000000107947 */ /* 0x000fea0003800000 */
.L_x_5968:
[----:B------:R-:W-:Y:S05]  /*2a1a0*/  @!P2 BRA `(.L_x_5969) ;  /* 0x00000000000ca947 */ /* 0x000fea0003800000 */
[----:B------:R-:W2:Y:S04]  /*2a1b0*/  LDG.E R8, desc[UR60][R6.64] ;  /* 0x0000003c06087981 */ /* 0x000ea8000c1e1900 */
[----:B------:R-:W2:Y:S02]  /*2a1c0*/  LDG.E R6, desc[UR60][R6.64+0x4] ;  /* 0x0000043c06067981 */ /* 0x000ea4000c1e1900 */
[----:B--2---:R-:W-:-:S07]  /*2a1d0*/  IMAD.IADD R8, R6, 0x1, -R8 ;  /* 0x0000000106087824 */ /* 0x004fce00078e0a08 */
.L_x_5969:
[----:B-12---:R-:W2:Y:S01]  /*2a1e0*/  @P0 LDG.E R2, desc[UR60][R4.64] ;  /* 0x0000003c04020981 */ /* 0x006ea2000c1e1900 */
[----:B------:R-:W1:Y:S03]  /*2a1f0*/  LDC R3, c[0x0][0x448] ;  /* 0x00011200ff037b82 */ /* 0x000e660000000800 */
[----:B------:R-:W3:Y:S04]  /*2a200*/  LDL R6, [R1+0x4] ;  /* 0x0000040001067983 */ /* 0x000ee80000100800 */
[----:B------:R4:W2:Y:S01]  /*2a210*/  @P0 LDG.E R4, desc[UR60][R4.64+0x4] ;  /* 0x0000043c04040981 */ /* 0x0008a2000c1e1900 */
[----:B-1----:R-:W-:-:S13]  /*2a220*/  ISETP.NE.AND P1, PT, R3, 0x1, PT ;  /* 0x000000010300780c */ /* 0x002fda0003f25270 */
[----:B------:R-:W1:Y:S08]  /*2a230*/  @P1 LDC R3, c[0x0][0x44c] ;  /* 0x00011300ff031b82 */ /* 0x000e700000000800 */
[----:B----4-:R-:W4:Y:S01]  /*2a240*/  @P1 LDC R5, c[0x0][0x450] ;  /* 0x00011400ff051b82 */ /* 0x010f220000000800 */
[----:B-----5:R-:W-:Y:S01]  /*2a250*/  IMAD.IADD R7, R8, 0x1, -R0 ;  /* 0x0000000108077824 */ /* 0x020fe200078e0a00 */
[----:B------:R-:W-:-:S05]  /*2a260*/  LOP3.LUT R11, R17, 0xff, RZ, 0xc0, !PT ;  /* 0x000000ff110b7812 */ /* 0x000fca00078ec0ff */
[----:B------:R0:W-:Y:S01]  /*2a270*/  STL [R1+0x60], R11 ;  /* 0x0000600b01007387 */ /* 0x0001e20000100800 */
[----:B------:R-:W-:Y:S01]  /*2a280*/  BSSY B0, `(.L_x_5970) ;  /* 0x0000034000007945 */ /* 0x000fe20003800000 */
[----:B------:R-:W-:Y:S01]  /*2a290*/  SHF.R.U32.HI R17, RZ, 0x10, R17 ;  /* 0x00000010ff117819 */ /* 0x000fe20000011611 */
[----:B--2---:R-:W-:Y:S02]  /*2a2a0*/  @P0 IMAD.IADD R9, R4, 0x1, -R2 ;  /* 0x0000000104090824 */ /* 0x004fe400078e0a02 */
[----:B---3--:R-:W-:-:S04]  /*2a2b0*/  IMAD.SHL.U32 R2, R6, 0x80, RZ ;  /* 0x0000008006027824 */ /* 0x008fc800078e00ff */
[----:B------:R-:W-:-:S04]  /*2a2c0*/  VIADD R2, R2, 0x7f ;  /* 0x0000007f02027836 */ /* 0x000fc80000000000 */
[----:B-1----:R-:W-:-:S04]  /*2a2d0*/  @P1 IMAD.HI.U32 R0, R2, R3, RZ ;  /* 0x0000000302001227 */ /* 0x002fc800078e00ff */
[----:B------:R-:W-:Y:S01]  /*2a2e0*/  IMAD.MOV.U32 R4, RZ, RZ, R2 ;  /* 0x000000ffff047224 */ /* 0x000fe200078e0002 */
[----:B----4-:R-:W-:Y:S01]  /*2a2f0*/  @P1 SHF.R.U32.HI R4, RZ, R5, R0 ;  /* 0x00000005ff041219 */ /* 0x010fe20000011600 */
[----:B------:R-:W-:Y:S02]  /*2a300*/  IMAD.IADD R0, R7, 0x1, R9 ;  /* 0x0000000107007824 */ /* 0x000fe400078e0209 */
[----:B------:R-:W-:Y:S02]  /*2a310*/  IMAD.MOV.U32 R2, RZ, RZ, RZ ;  /* 0x000000ffff027224 */ /* 0x000fe400078e00ff */
[C---:B------:R-:W-:Y:S01]  /*2a320*/  VIADD R3, R0.reuse, 0x6f ;  /* 0x0000006f00037836 */ /* 0x040fe20000000000 */
[----:B------:R-:W-:-:S03]  /*2a330*/  IADD3 R21, R0, 0x70, -R13 ;  /* 0x0000007000157810 */ /* 0x000fc60007ffe80d */
[----:B------:R-:W-:-:S04]  /*2a340*/  IMAD.HI R5, R3, -0x6db6db6d, R2 ;  /* 0x9249249303057827 */ /* 0x000fc800078e0202 */
[----:B------:R-:W-:-:S04]  /*2a350*/  IMAD.IADD R3, R21, 0x1, R4 ;  /* 0x0000000115037824 */ /* 0x000fc800078e0204 */
[----:B------:R-:W-:Y:S01]  /*2a360*/  IMAD.HI R2, R3, -0x6db6db6d, R2 ;  /* 0x9249249303027827 */ /* 0x000fe200078e0202 */
[----:B------:R-:W-:-:S04]  /*2a370*/  SHF.R.U32.HI R20, RZ, 0x1f, R5 ;  /* 0x0000001fff147819 */ /* 0x000fc80000011605 */
[----:B------:R-:W-:Y:S02]  /*2a380*/  SHF.R.U32.HI R6, RZ, 0x1f, R2 ;  /* 0x0000001fff067819 */ /* 0x000fe40000011602 */
[----:B------:R-:W-:Y:S02]  /*2a390*/  LEA.HI.SX32 R20, R5, R20, 0x1a ;  /* 0x0000001405147211 */ /* 0x000fe400078fd2ff */
[----:B------:R-:W-:-:S04]  /*2a3a0*/  LEA.HI.SX32 R6, R2, R6, 0x1a ;  /* 0x0000000602067211 */ /* 0x000fc800078fd2ff */
[----:B------:R-:W-:-:S04]  /*2a3b0*/  VIMNMX R6, R20, R6, PT ;  /* 0x0000000614067248 */ /* 0x000fc80003fe0100 */
[----:B------:R-:W-:Y:S01]  /*2a3c0*/  ISETP.GE.AND P1, PT, R6, 0x1, PT ;  /* 0x000000010600780c */ /* 0x000fe20003f26270 */
[----:B------:R-:W-:-:S12]  /*2a3d0*/  IMAD.MOV.U32 R0, RZ, RZ, RZ ;  /* 0x000000ffff007224 */ /* 0x000fd800078e00ff */
        /* <DEDUP_REMOVED lines=30> */
.L_x_5971:
[----:B------:R-:W-:Y:S05]  /*2a5c0*/  BSYNC B0 ;  /* 0x0000000000007941 */ /* 0x000fea0003800000 */
.L_x_5970:
        /* <DEDUP_REMOVED lines=8> */
[----:B------:R-:W-:Y:S02]  /*2a650*/  ISETP.GT.AND P1, PT, R2, R0, PT ;  /* 0x000000000200720c */ /* 0x000fe40003f24270 */
[----:B------:R-:W-:-:S05]  /*2a660*/  SHF.R.U32.HI R4, RZ, 0x4, R0 ;  /* 0x00000004ff047819 */ /* 0x000fca0000011600 */
[----:B------:R-:W-:-:S04]  /*2a670*/  IMAD.WIDE.U32 R4, R4, 0x24924925, RZ ;  /* 0x2492492504047825 */ /* 0x000fc800078e00ff */
[----:B------:R-:W-:Y:S02]  /*2a680*/  IMAD.MOV.U32 R9, RZ, RZ, R5 ;  /* 0x000000ffff097224 */ /* 0x000fe400078e0005 */
[----:B------:R-:W-:Y:S02]  /*2a690*/  @P1 VIADD R3, R2, 0x6f ;  /* 0x0000006f02031836 */ /* 0x000fe40000000000 */
[----:B------:R-:W-:Y:S02]  /*2a6a0*/  @P1 IMAD.MOV.U32 R2, RZ, RZ, RZ ;  /* 0x000000ffff021224 */ /* 0x000fe400078e00ff */
[----:B------:R-:W-:Y:S02]  /*2a6b0*/  IMAD.MOV.U32 R7, RZ, RZ, R9 ;  /* 0x000000ffff077224 */ /* 0x000fe400078e0009 */
        /* <DEDUP_REMOVED lines=12> */
.L_x_6163:
[----:B-1----:R-:W-:Y:S02]  /*2a780*/  ISETP.NE.AND P0, PT, R14, RZ, PT ;  /* 0x000000ff0e00720c */ /* 0x002fe40003f05270 */
[----:B------:R-:W-:-:S11]  /*2a790*/  PLOP3.LUT P2, PT, PT, PT, PT, 0x8, 0x0 ;  /* 0x000000000000781c */ /* 0x000fd60003f4e170 */
[----:B------:R-:W-:Y:S05]  /*2a7a0*/  @P0 BRA `(.L_x_5975) ;  /* 0x00000000000c0947 */ /* 0x000fea0003800000 */
[----:B------:R-:W-:-:S03]  /*2a7b0*/  UMOV UR4, 0xffffffff ;  /* 0xffffffff00047882 */ /* 0x000fc60000000000 */
[----:B------:R-:W-:Y:S05]  /*2a7c0*/  BRA.DIV UR4, `(.L_x_5976) ;  /* 0x0000007e04807947 */ /* 0x000fea000b800000 */
[----:B------:R-:W-:-:S13]  /*2a7d0*/  ELECT P2, URZ, PT ;  /* 0x00000000003f782f */ /* 0x000fda0003840000 */
.L_x_5975:
        /* <DEDUP_REMOVED lines=9> */
.L_x_6166:
[----:B------:R-:W-:Y:S05]  /*2a870*/  BSYNC B1 ;  /* 0x0000000000017941 */ /* 0x000fea0003800000 */
.L_x_5977:
        /* <DEDUP_REMOVED lines=12> */
.L_x_6167:
[----:B------:R-:W-:Y:S05]  /*2a940*/  BSYNC B2 ;  /* 0x0000000000027941 */ /* 0x000fea0003800000 */
.L_x_5981:
        /* <DEDUP_REMOVED lines=8> */
.L_x_5984:
[----:B------:R-:W-:Y:S05]  /*2a9d0*/  BSYNC B2 ;  /* 0x0000000000027941 */ /* 0x000fea0003800000 */
.L_x_5983:
        /* <DEDUP_REMOVED lines=10> */
[----:B--2---:R-:W-:-:S02]  /*2aa80*/  IMAD R6, R2, 0xa800, R18 ;  /* 0x0000a80002067824 */ /* 0x004fc400078e0212 */
[----:B------:R-:W-:Y:S02]  /*2aa90*/  VIADD R2, R5, 0x36890 ;  /* 0x0003689005027836 */ /* 0x000fe40000000000 */
[----:B------:R-:W-:-:S07]  /*2aaa0*/  VIADD R4, R6, 0x21400 ;  /* 0x0002140006047836 */ /* 0x000fce0000000000 */
.L_x_5985:
        /* <DEDUP_REMOVED lines=16> */
.L_x_5986:
        /* <DEDUP_REMOVED lines=16> */
.L_x_5987:
        /* <DEDUP_REMOVED lines=13> */
.L_x_6168:
[----:B------:R-:W-:Y:S05]  /*2ad80*/  BSYNC B2 ;  /* 0x0000000000027941 */ /* 0x000fea0003800000 */
.L_x_5988:
        /* <DEDUP_REMOVED lines=10> */
.L_x_5991:
[----:B------:R-:W-:Y:S05]  /*2ae30*/  BSYNC B2 ;  /* 0x0000000000027941 */ /* 0x000fea0003800000 */
.L_x_5990:
        /* <DEDUP_REMOVED lines=8> */
.L_x_5992:
        /* <DEDUP_REMOVED lines=15> */
.L_x_5993:
        /* <DEDUP_REMOVED lines=15> */
.L_x_5994:
        /* <DEDUP_REMOVED lines=10> */
.L_x_5980:
[----:B------:R-:W-:Y:S05]  /*2b140*/  BSYNC B1 ;  /* 0x0000000000017941 */ /* 0x000fea0003800000 */
.L_x_5979:
        /* <DEDUP_REMOVED lines=13> */
.L_x_6011:
        /* <DEDUP_REMOVED lines=13> */
.L_x_6169:
[----:B------:R-:W-:Y:S05]  /*2b2f0*/  BSYNC B2 ;  /* 0x0000000000027941 */ /* 0x000fea0003800000 */
.L_x_5997:
        /* <DEDUP_REMOVED lines=8> */
.L_x_6000:
[----:B------:R-:W-:Y:S05]  /*2b380*/  BSYNC B2 ;  /* 0x0000000000027941 */ /* 0x000fea0003800000 */
.L_x_5999:
        /* <DEDUP_REMOVED lines=12> */
.L_x_6001:
        /* <DEDUP_REMOVED lines=16> */
.L_x_6002:
        /* <DEDUP_REMOVED lines=16> */
.L_x_6003:
        /* <DEDUP_REMOVED lines=13> */
.L_x_6170:
[----:B------:R-:W-:Y:S05]  /*2b720*/  BSYNC B2 ;  /* 0x0000000000027941 */ /* 0x000fea0003800000 */
.L_x_6004:
        /* <DEDUP_REMOVED lines=10> */
.L_x_6007:
[----:B------:R-:W-:Y:S05]  /*2b7d0*/  BSYNC B2 ;  /* 0x0000000000027941 */ /* 0x000fea0003800000 */
.L_x_6006:
        /* <DEDUP_REMOVED lines=8> */
.L_x_6008:
        /* <DEDUP_REMOVED lines=15> */
.L_x_6009:
        /* <DEDUP_REMOVED lines=15> */
.L_x_6010:
        /* <DEDUP_REMOVED lines=10> */
.L_x_5996:
[----:B------:R-:W-:Y:S05]  /*2bae0*/  BSYNC B1 ;  /* 0x0000000000017941 */ /* 0x000fea0003800000 */
.L_x_5995:
        /* <DEDUP_REMOVED lines=12> */
.L_x_5973:
[----:B------:R-:W-:Y:S05]  /*2bbb0*/  BSYNC B0 ;  /* 0x0000000000007941 */ /* 0x000fea0003800000 */
.L_x_5972:
        /* <DEDUP_REMOVED lines=12> */
[----:B-1----:R-:W-:Y:S01]  /*2bc80*/  @P0 SHF.R.U32.HI R0, RZ, R3, R2 ;  /* 0x00000003ff000219 */ /* 0x002fe20000011602 */
[----:B------:R-:W-:-:S04]  /*2bc90*/  IMAD.MOV.U32 R2, RZ, RZ, RZ ;  /* 0x000000ffff027224 */ /* 0x000fc800078e00ff */
[----:B------:R-:W-:-:S04]  /*2bca0*/  IMAD.IADD R3, R21, 0x1, R0 ;  /* 0x0000000115037824 */ /* 0x000fc800078e0200 */
[----:B------:R-:W-:-:S05]  /*2bcb0*/  IMAD.HI R2, R3, -0x6db6db6d, R2 ;  /* 0x9249249303027827 */ /* 0x000fca00078e0202 */
        /* <DEDUP_REMOVED lines=34> */
.L_x_6013:
[----:B------:R-:W-:Y:S05]  /*2bee0*/  BSYNC B0 ;  /* 0x0000000000007941 */ /* 0x000fea0003800000 */
.L_x_6012:
        /* <DEDUP_REMOVED lines=14> */
[----:B------:R-:W-:Y:S02]  /*2bfd0*/  VOTEU.ANY UR4, UPT, PT ;  /* 0x0000000000047886 */ /* 0x000fe400038e0100 */
[----:B------:R-:W0:Y:S08]  /*2bfe0*/  FLO.U32 R0, UR4 ;  /* 0x0000000400007d00 */ /* 0x000e3000080e0000 */
[----:B------:R-:W1:Y:S01]  /*2bff0*/  POPC R4, UR4 ;  /* 0x0000000400047d09 */ /* 0x000e620008000000 */
[----:B0-----:R-:W-:-:S02]  /*2c000*/  ISETP.EQ.U32.AND P0, PT, R0, R3, PT ;  /* 0x000000030000720c */ /* 0x001fc40003f02070 */
[----:B------:R-:W1:Y:S11]  /*2c010*/  LDC.64 R2, c[0x0][0xc60] ;  /* 0x00031800ff027b82 */ /* 0x000e760000000a00 */
        /* <DEDUP_REMOVED lines=8> */
.L_x_6015:
        /* <DEDUP_REMOVED lines=20> */
.L_x_6018:
[----:B------:R-:W-:Y:S05]  /*2c1e0*/  BSYNC B6 ;  /* 0x0000000000067941 */ /* 0x000fea0003800000 */
.L_x_6017:
        /* <DEDUP_REMOVED lines=20> */
.L_x_6021:
        /* <DEDUP_REMOVED lines=15> */
.L_x_6020:
[----:B------:R-:W-:Y:S05]  /*2c420*/  BSYNC B6 ;  /* 0x0000000000067941 */ /* 0x000fea0003800000 */
.L_x_6019:
        /* <DEDUP_REMOVED lines=25> */
.L_x_6173:
        /* <DEDUP_REMOVED lines=11> */
.L_x_6176:
        /* <DEDUP_REMOVED lines=24> */
.L_x_6025:
[----:B-1----:R-:W2:Y:S01]  /*2c7f0*/  LDL R2, [R1+0x18] ;  /* 0x0000180001027983 */ /* 0x002ea20000100800 */
[----:B0-----:R-:W-:Y:S01]  /*2c800*/  IMAD R0, R19, 0x8, R18 ;  /* 0x0000000813007824 */ /* 0x001fe200078e0212 */
[----:B--2---:R-:W-:-:S04]  /*2c810*/  SHF.L.U32 R2, R2, 0x1f, RZ ;  /* 0x0000001f02027819 */ /* 0x004fc800000006ff */
[----:B------:R-:W0:Y:S02]  /*2c820*/  SYNCS.PHASECHK.TRANS64.TRYWAIT P0, [R0+URZ+0x36840], R2 ;  /* 0x03684002000075a7 */ /* 0x000e24000800017f */
[----:B0-----:R-:W-:Y:S05]  /*2c830*/  @!P0 BRA `(.L_x_6026) ;  /* 0x0000006000408947 */ /* 0x001fea0003800000 */
.L_x_6177:
        /* <DEDUP_REMOVED lines=10> */
.L_x_6027:
        /* <DEDUP_REMOVED lines=34> */
.L_x_6023:
        /* <DEDUP_REMOVED lines=40> */
.L_x_6029:
[----:B------:R-:W-:Y:S05]  /*2cd80*/  BSYNC B6 ;  /* 0x0000000000067941 */ /* 0x000fea0003800000 */
.L_x_6028:
        /* <DEDUP_REMOVED lines=63> */
[----:B------:R-:W-:-:S05]  /*2d180*/  SHF.R.U32.HI R11, RZ, 0x3, R11 ;  /* 0x00000003ff0b7819 */ /* 0x000fca000001160b */
[----:B------:R-:W-:-:S04]  /*2d190*/  IMAD R0, R10, 0x80, R11 ;  /* 0x000000800a007824 */ /* 0x000fc800078e020b */
[----:B------:R-:W-:Y:S02]  /*2d1a0*/  VIADD R5, R0, 0x10 ;  /* 0x0000001000057836 */ /* 0x000fe40000000000 */
[----:B--2---:R-:W-:Y:S02]  /*2d1b0*/  IMAD R2, R6, R7, RZ ;  /* 0x0000000706027224 */ /* 0x004fe400078e02ff */
        /* <DEDUP_REMOVED lines=74> */
[----:B------:R1:W2:Y:S04]  /*2d660*/  SHFL.IDX PT, R5, R3, 0x7, 0x181f ;  /* 0x00f81f0003057f89 */ /* 0x0002a800000e0000 */
[----:B------:R1:W-:Y:S04]  /*2d670*/  @!P2 LDGSTS.E.BYPASS.LTC128B.128 [R9+0x18400], desc[UR60][R6.64], !P3 ;  /* 0x184000000609afae */ /* 0x0003e8000d901d7c */
[----:B------:R1:W-:Y:S04]  /*2d680*/  @!P2 LDGSTS.E.BYPASS.LTC128B.128 [R9+0x1c400], desc[UR60][R6.64+0x80], !P0 ;  /* 0x1c4000800609afae */ /* 0x0003e8000c101d7c */
[----:B------:R1:W-:Y:S04]  /*2d690*/  @!P2 LDGSTS.E.BYPASS.LTC128B.128 [R9+0x20400], desc[UR60][R6.64+0x100], !P1 ;  /* 0x204001000609afae */ /* 0x0003e8000c901d7c */
[----:B------:R1:W3:Y:S02]  /*2d6a0*/  SHFL.IDX PT, R3, R4, 0x7, 0x181f ;  /* 0x00f81f0004037f89 */ /* 0x0002e400000e0000 */
.L_x_6194:
[----:B------:R-:W-:Y:S01]  /*2d6b0*/  VIADD R0, R0, 0x70 ;  /* 0x0000007000007836 */ /* 0x000fe20000000000 */
[----:B------:R-:W-:Y:S04]  /*2d6c0*/  BSSY B0, `(.L_x_6031) ;  /* 0x000000c000007945 */ /* 0x000fe80003800000 */
[----:B------:R-:W-:-:S13]  /*2d6d0*/  ISETP.GE.AND P2, PT, R0, R2, PT ;  /* 0x000000020000720c */ /* 0x000fda0003f46270 */
[----:B------:R-:W-:Y:S05]  /*2d6e0*/  @P2 BRA `(.L_x_6032) ;  /* 0x0000000000242947 */ /* 0x000fea0003800000 */
[----:B-1----:R-:W4:Y:S01]  /*2d6f0*/  LDL R4, [R1+0x30] ;  /* 0x0000300001047983 */ /* 0x002f220000100800 */
[----:B---3--:R-:W-:-:S05]  /*2d700*/  LEA R2, P2, R8, R3, 0x1 ;  /* 0x0000000308027211 */ /* 0x008fca00078408ff */
[----:B--2---:R-:W-:-:S05]  /*2d710*/  IMAD.X R3, RZ, RZ, R5, P2 ;  /* 0x000000ffff037224 */ /* 0x004fca00010e0605 */
[----:B------:R-:W-:Y:S01]  /*2d720*/  @!PT LDS RZ, [RZ] ;  /* 0x00000000fffff984 */ /* 0x000fe20000000800 */
[----:B------:R-:W-:Y:S01]  /*2d730*/  @!PT LDS RZ, [RZ] ;  /* 0x00000000fffff984 */ /* 0x000fe20000000800 */
[----:B------:R-:W-:Y:S01]  /*2d740*/  @!PT LDS RZ, [RZ] ;  /* 0x00000000fffff984 */ /* 0x000fe20000000800 */
[----:B----4-:R4:W-:Y:S04]  /*2d750*/  LDGSTS.E.BYPASS.LTC128B.128 [R4+0x18c00], desc[UR60][R2.64], !P3 ;  /* 0x18c0000002047fae */ /* 0x0109e8000d901d7c */
[----:B------:R4:W-:Y:S04]  /*2d760*/  LDGSTS.E.BYPASS.LTC128B.128 [R4+0x1cc00], desc[UR60][R2.64+0x80], !P0 ;  /* 0x1cc0008002047fae */ /* 0x0009e8000c101d7c */
[----:B------:R4:W-:Y:S02]  /*2d770*/  LDGSTS.E.BYPASS.LTC128B.128 [R4+0x20c00], desc[UR60][R2.64+0x100], !P1 ;  /* 0x20c0010002047fae */ /* 0x0009e4000c901d7c */
.L_x_6032:
[----:B------:R-:W-:Y:S05]  /*2d780*/  BSYNC B0 ;  /* 0x0000000000007941 */ /* 0x000fea0003800000 */
.L_x_6031:
[----:B------:R-:W-:Y:S01]  /*2d790*/  NOP ;  /* 0x0000000000007918 */ /* 0x000fe20000000000 */
[----:B------:R-:W-:-:S13]  /*2d7a0*/  PLOP3.LUT P0, PT, PT, PT, PT, 0x80, 0x0 ;  /* 0x000000000000781c */ /* 0x000fda0003f0f070 */
.L_x_6033:
        /* <DEDUP_REMOVED lines=18> */
.L_x_6195:
[----:B------:R-:W-:Y:S05]  /*2d8d0*/  BSYNC B0 ;  /* 0x0000000000007941 */ /* 0x000fea0003800000 */
.L_x_6034:
[----:B------:R-:W4:Y:S04]  /*2d8e0*/  LDL R2, [R1+0x48] ;  /* 0x0000480001027983 */ /* 0x000f280000100800 */
[----:B-1-3--:R-:W3:Y:S01]  /*2d8f0*/  LDL R3, [R1+0x34] ;  /* 0x0000340001037983 */ /* 0x00aee20000100800 */
[----:B------:R-:W-:Y:S01]  /*2d900*/  BSSY B0, `(.L_x_6036) ;  /* 0x0000249000007945 */ /* 0x000fe20003800000 */
[----:B----4-:R-:W-:-:S05]  /*2d910*/  VIADD R0, R2, 0xfffffffe ;  /* 0xfffffffe02007836 */ /* 0x010fca0000000000 */
[----:B---3--:R-:W-:-:S13]  /*2d920*/  ISETP.GE.AND P0, PT, R0, R3, PT ;  /* 0x000000030000720c */ /* 0x008fda0003f06270 */
[----:B------:R-:W-:Y:S05]  /*2d930*/  @!P0 BRA `(.L_x_6037) ;  /* 0x0000002400148947 */ /* 0x000fea0003800000 */
[----:B------:R-:W3:Y:S04]  /*2d940*/  LDL.LU R2, [R1+0x60] ;  /* 0x0000600001027983 */ /* 0x000ee80000300800 */
[----:B--2---:R-:W2:Y:S04]  /*2d950*/  LDL.LU R5, [R1+0x44] ;  /* 0x0000440001057983 */ /* 0x004ea80000300800 */
[----:B------:R-:W0:Y:S01]  /*2d960*/  LDL.LU R4, [R1+0x40] ;  /* 0x0000400001047983 */ /* 0x000e220000300800 */
[----:B------:R-:W-:Y:S01]  /*2d970*/  BSSY B2, `(.L_x_6038) ;  /* 0x00000c7000027945 */ /* 0x000fe20003800000 */
[----:B---3--:R-:W-:-:S04]  /*2d980*/  VIADD R2, R2, 0x1 ;  /* 0x0000000102027836 */ /* 0x008fc80000000000 */
[----:B--2---:R-:W-:-:S05]  /*2d990*/  IMAD R2, R2, R5, RZ ;  /* 0x0000000502027224 */ /* 0x004fca00078e02ff */
[----:B0-----:R-:W-:Y:S02]  /*2d9a0*/  VIMNMX R6, R4, R2, PT ;  /* 0x0000000204067248 */ /* 0x001fe40003fe0100 */
        /* <DEDUP_REMOVED lines=41> */
.L_x_6042:
[----:B------:R-:W-:Y:S01]  /*2dc40*/  IMAD R3, R8, 0x8, R18 ;  /* 0x0000000808037824 */ /* 0x000fe200078e0212 */
[----:B------:R-:W-:Y:S01]  /*2dc50*/  SHF.L.U32 R2, R10, 0x1f, RZ ;  /* 0x0000001f0a027819 */ /* 0x000fe200000006ff */
[----:B------:R-:W-:Y:S03]  /*2dc60*/  BSSY B3, `(.L_x_6043) ;  /* 0x0000003000037945 */ /* 0x000fe60003800000 */
[----:B------:R-:W1:Y:S02]  /*2dc70*/  SYNCS.PHASECHK.TRANS64.TRYWAIT P0, [R3+URZ+0x36840], R2 ;  /* 0x03684002030075a7 */ /* 0x000e64000800017f */
[----:B-1----:R-:W-:Y:S05]  /*2dc80*/  @!P0 BRA `(.L_x_6044) ;  /* 0x0000005800388947 */ /* 0x002fea0003800000 */
.L_x_6196:
[----:B------:R-:W-:Y:S05]  /*2dc90*/  BSYNC B3 ;  /* 0x0000000000037941 */ /* 0x000fea0003800000 */
.L_x_6043:
        /* <DEDUP_REMOVED lines=11> */
.L_x_6046:
[----:B------:R-:W-:Y:S05]  /*2dd50*/  BSYNC B3 ;  /* 0x0000000000037941 */ /* 0x000fea0003800000 */
.L_x_6045:
        /* <DEDUP_REMOVED lines=12> */
.L_x_6047:
        /* <DEDUP_REMOVED lines=16> */
.L_x_6048:
        /* <DEDUP_REMOVED lines=16> */
.L_x_6049:
        /* <DEDUP_REMOVED lines=16> */
.L_x_6197:
[----:B------:R-:W-:Y:S05]  /*2e120*/  BSYNC B3 ;  /* 0x0000000000037941 */ /* 0x000fea0003800000 */
.L_x_6050:
        /* <DEDUP_REMOVED lines=10> */
.L_x_6052:
[----:B------:R-:W2:Y:S01]  /*2e1d0*/  LDL R3, [R1+0x10] ;  /* 0x0000100001037983 */ /* 0x000ea20000100800 */
[----:B------:R-:W-:Y:S01]  /*2e1e0*/  BSSY B3, `(.L_x_6053) ;  /* 0x0000004000037945 */ /* 0x000fe20003800000 */
[----:B--2---:R-:W-:-:S13]  /*2e1f0*/  LOP3.LUT P0, RZ, R3, 0x8, RZ, 0xc0, !PT ;  /* 0x0000000803ff7812 */ /* 0x004fda000780c0ff */
[----:B------:R-:W-:Y:S05]  /*2e200*/  @P0 BRA `(.L_x_6054) ;  /* 0x0000000000040947 */ /* 0x000fea0003800000 */
[----:B------:R-:W-:Y:S01]  /*2e210*/  BPT.TRAP 0x1 ;  /* 0x000000040000795c */ /* 0x000fe20000300000 */
.L_x_6054:
[----:B------:R-:W-:Y:S05]  /*2e220*/  BSYNC B3 ;  /* 0x0000000000037941 */ /* 0x000fea0003800000 */
.L_x_6053:
        /* <DEDUP_REMOVED lines=12> */
.L_x_6055:
        /* <DEDUP_REMOVED lines=15> */
.L_x_6056:
        /* <DEDUP_REMOVED lines=15> */
.L_x_6057:
        /* <DEDUP_REMOVED lines=12> */
.L_x_6041:
[----:B------:R-:W-:Y:S05]  /*2e590*/  BSYNC B1 ;  /* 0x0000000000017941 */ /* 0x000fea0003800000 */
.L_x_6040:
[----:B0-----:R-:W2:Y:S01]  /*2e5a0*/  LDL.LU R0, [R1+0x48] ;  /* 0x0000480001007983 */ /* 0x001ea20000300800 */
[----:B------:R-:W-:-:S03]  /*2e5b0*/  IMAD.MOV.U32 R19, RZ, RZ, R8 ;  /* 0x000000ffff137224 */ /* 0x000fc600078e0008 */
[----:B------:R0:W-:Y:S02]  /*2e5c0*/  STL [R1+0x18], R10 ;  /* 0x0000180a01007387 */ /* 0x0001e40000100800 */
[----:B0-2---:R-:W-:-:S07]  /*2e5d0*/  VIADD R0, R0, 0xfffffffd ;  /* 0xfffffffd00007836 */ /* 0x005fce0000000000 */
.L_x_6039:
[----:B------:R-:W-:Y:S05]  /*2e5e0*/  BSYNC B2 ;  /* 0x0000000000027941 */ /* 0x000fea0003800000 */
.L_x_6038:
[----:B------:R-:W-:Y:S01]  /*2e5f0*/  VIADD R9, R9, 0xfffffffe ;  /* 0xfffffffe09097836 */ /* 0x000fe20000000000 */
[----:B------:R-:W-:-:S04]  /*2e600*/  LOP3.LUT R6, RZ, R6, RZ, 0x33, !PT ;  /* 0x00000006ff067212 */ /* 0x000fc800078e33ff */
[----:B------:R-:W-:-:S13]  /*2e610*/  ISETP.NE.AND P0, PT, R9, R6, PT ;  /* 0x000000060900720c */ /* 0x000fda0003f05270 */
[----:B------:R-:W-:Y:S05]  /*2e620*/  @!P0 BRA `(.L_x_6037) ;  /* 0x0000001400d88947 */ /* 0x000fea0003800000 */
[----:B------:R-:W-:-:S07]  /*2e630*/  IMAD.MOV.U32 R9, RZ, RZ, R17 ;  /* 0x000000ffff097224 */ /* 0x000fce00078e0011 */
.L_x_6094:
        /* <DEDUP_REMOVED lines=35> */
.L_x_6060:
[----:B------:R-:W-:Y:S01]  /*2e870*/  IMAD R3, R4, 0x8, R18 ;  /* 0x0000000804037824 */ /* 0x000fe200078e0212 */
[----:B------:R-:W-:Y:S01]  /*2e880*/  SHF.L.U32 R2, R5, 0x1f, RZ ;  /* 0x0000001f05027819 */ /* 0x000fe200000006ff */
[----:B------:R-:W-:Y:S03]  /*2e890*/  BSSY B2, `(.L_x_6061) ;  /* 0x0000003000027945 */ /* 0x000fe60003800000 */
[----:B------:R-:W1:Y:S02]  /*2e8a0*/  SYNCS.PHASECHK.TRANS64.TRYWAIT P0, [R3+URZ+0x36840], R2 ;  /* 0x03684002030075a7 */ /* 0x000e64000800017f */
[----:B-1----:R-:W-:Y:S05]  /*2e8b0*/  @!P0 BRA `(.L_x_6062) ;  /* 0x0000004c00548947 */ /* 0x002fea0003800000 */
.L_x_6198:
[----:B------:R-:W-:Y:S05]  /*2e8c0*/  BSYNC B2 ;  /* 0x0000000000027941 */ /* 0x000fea0003800000 */
.L_x_6061:
        /* <DEDUP_REMOVED lines=11> */
.L_x_6064:
[----:B------:R-:W-:Y:S05]  /*2e980*/  BSYNC B2 ;  /* 0x0000000000027941 */ /* 0x000fea0003800000 */
.L_x_6063:
        /* <DEDUP_REMOVED lines=12> */
.L_x_6065:
        /* <DEDUP_REMOVED lines=16> */
.L_x_6066:
        /* <DEDUP_REMOVED lines=16> */
.L_x_6067:
        /* <DEDUP_REMOVED lines=16> */
.L_x_6199:
[----:B------:R-:W-:Y:S05]  /*2ed50*/  BSYNC B2 ;  /* 0x0000000000027941 */ /* 0x000fea0003800000 */
.L_x_6068:
        /* <DEDUP_REMOVED lines=10> */
.L_x_6070:
[----:B------:R-:W2:Y:S01]  /*2ee00*/  LDL R3, [R1+0x10] ;  /* 0x0000100001037983 */ /* 0x000ea20000100800 */
[----:B------:R-:W-:Y:S01]  /*2ee10*/  BSSY B2, `(.L_x_6071) ;  /* 0x0000004000027945 */ /* 0x000fe20003800000 */
[----:B--2---:R-:W-:-:S13]  /*2ee20*/  LOP3.LUT P0, RZ, R3, 0x8, RZ, 0xc0, !PT ;  /* 0x0000000803ff7812 */ /* 0x004fda000780c0ff */
[----:B------:R-:W-:Y:S05]  /*2ee30*/  @P0 BRA `(.L_x_6072) ;  /* 0x0000000000040947 */ /* 0x000fea0003800000 */
[----:B------:R-:W-:Y:S01]  /*2ee40*/  BPT.TRAP 0x1 ;  /* 0x000000040000795c */ /* 0x000fe20000300000 */
.L_x_6072:
[----:B------:R-:W-:Y:S05]  /*2ee50*/  BSYNC B2 ;  /* 0x0000000000027941 */ /* 0x000fea0003800000 */
.L_x_6071:
        /* <DEDUP_REMOVED lines=12> */
.L_x_6073:
        /* <DEDUP_REMOVED lines=15> */
.L_x_6074:
        /* <DEDUP_REMOVED lines=15> */
.L_x_6075:
        /* <DEDUP_REMOVED lines=12> */
.L_x_6059:
[----:B------:R-:W-:Y:S05]  /*2f1c0*/  BSYNC B1 ;  /* 0x0000000000017941 */ /* 0x000fea0003800000 */
.L_x_6058:
        /* <DEDUP_REMOVED lines=35> */
.L_x_6078:
[----:B------:R-:W-:Y:S01]  /*2f400*/  IMAD R3, R19, 0x8, R18 ;  /* 0x0000000813037824 */ /* 0x000fe200078e0212 */
[----:B------:R-:W-:Y:S01]  /*2f410*/  SHF.L.U32 R2, R10, 0x1f, RZ ;  /* 0x0000001f0a027819 */ /* 0x000fe200000006ff */
[----:B------:R-:W-:Y:S03]  /*2f420*/  BSSY B2, `(.L_x_6079) ;  /* 0x0000003000027945 */ /* 0x000fe60003800000 */
[----:B------:R-:W2:Y:S02]  /*2f430*/  SYNCS.PHASECHK.TRANS64.TRYWAIT P0, [R3+URZ+0x36840], R2 ;  /* 0x03684002030075a7 */ /* 0x000ea4000800017f */
[----:B--2---:R-:W-:Y:S05]  /*2f440*/  @!P0 BRA `(.L_x_6080) ;  /* 0x0000004000988947 */ /* 0x004fea0003800000 */
.L_x_6200:
[----:B------:R-:W-:Y:S05]  /*2f450*/  BSYNC B2 ;  /* 0x0000000000027941 */ /* 0x000fea0003800000 */
.L_x_6079:
        /* <DEDUP_REMOVED lines=11> */
.L_x_6082:
[----:B------:R-:W-:Y:S05]  /*2f510*/  BSYNC B2 ;  /* 0x0000000000027941 */ /* 0x000fea0003800000 */
.L_x_6081:
        /* <DEDUP_REMOVED lines=12> */
.L_x_6083:
        /* <DEDUP_REMOVED lines=16> */
.L_x_6084:
        /* <DEDUP_REMOVED lines=16> */
.L_x_6085:
        /* <DEDUP_REMOVED lines=15> */
.L_x_6201:
[----:B------:R-:W-:Y:S05]  /*2f8d0*/  BSYNC B2 ;  /* 0x0000000000027941 */ /* 0x000fea0003800000 */
.L_x_6086:
        /* <DEDUP_REMOVED lines=10> */
.L_x_6088:
[----:B------:R-:W2:Y:S01]  /*2f980*/  LDL R3, [R1+0x10] ;  /* 0x0000100001037983 */ /* 0x000ea20000100800 */
[----:B------:R-:W-:Y:S01]  /*2f990*/  BSSY B2, `(.L_x_6089) ;  /* 0x0000004000027945 */ /* 0x000fe20003800000 */
[----:B--2---:R-:W-:-:S13]  /*2f9a0*/  LOP3.LUT P0, RZ, R3, 0x8, RZ, 0xc0, !PT ;  /* 0x0000000803ff7812 */ /* 0x004fda000780c0ff */
[----:B------:R-:W-:Y:S05]  /*2f9b0*/  @P0 BRA `(.L_x_6090) ;  /* 0x0000000000040947 */ /* 0x000fea0003800000 */
[----:B------:R-:W-:Y:S01]  /*2f9c0*/  BPT.TRAP 0x1 ;  /* 0x000000040000795c */ /* 0x000fe20000300000 */
.L_x_6090:
[----:B------:R-:W-:Y:S05]  /*2f9d0*/  BSYNC B2 ;  /* 0x0000000000027941 */ /* 0x000fea0003800000 */
.L_x_6089:
        /* <DEDUP_REMOVED lines=12> */
.L_x_6091:
        /* <DEDUP_REMOVED lines=15> */
.L_x_6092:
        /* <DEDUP_REMOVED lines=15> */
.L_x_6093:
        /* <DEDUP_REMOVED lines=12> */
.L_x_6077:
[----:B------:R-:W-:Y:S05]  /*2fd40*/  BSYNC B1 ;  /* 0x0000000000017941 */ /* 0x000fea0003800000 */
.L_x_6076:
[----:B------:R-:W2:Y:S01]  /*2fd50*/  LDL R2, [R1+0x34] ;  /* 0x0000340001027983 */ /* 0x000ea20000100800 */
[----:B------:R-:W-:Y:S01]  /*2fd60*/  VIADD R0, R0, 0xfffffffe ;  /* 0xfffffffe00007836 */ /* 0x000fe20000000000 */
[----:B--2---:R-:W-:-:S13]  /*2fd70*/  ISETP.GT.AND P0, PT, R6, R2, PT ;  /* 0x000000020600720c */ /* 0x004fda0003f04270 */
[----:B------:R-:W-:Y:S05]  /*2fd80*/  @P0 BRA `(.L_x_6094) ;  /* 0xffffffe8002c0947 */ /* 0x000fea000383ffff */
.L_x_6037:
[----:B------:R-:W-:Y:S05]  /*2fd90*/  BSYNC B0 ;  /* 0x0000000000007941 */ /* 0x000fea0003800000 */
.L_x_6036:
[----:B------:R-:W3:Y:S01]  /*2fda0*/  S2R R2, SR_TID.X ;  /* 0x0000000000027919 */ /* 0x000ee20000002100 */
[----:B------:R-:W-:Y:S01]  /*2fdb0*/  BSSY B0, `(.L_x_6095) ;  /* 0x0000011000007945 */ /* 0x000fe20003800000 */
[----:B---3--:R-:W-:-:S04]  /*2fdc0*/  LOP3.LUT R2, R2, 0x7f, RZ, 0xc0, !PT ;  /* 0x0000007f02027812 */ /* 0x008fc800078ec0ff */
[----:B------:R-:W-:-:S13]  /*2fdd0*/  ISETP.NE.AND P0, PT, R2, RZ, PT ;  /* 0x000000ff0200720c */ /* 0x000fda0003f05270 */
[----:B------:R-:W-:Y:S05]  /*2fde0*/  @P0 BRA `(.L_x_6096) ;  /* 0x0000000000340947 */ /* 0x000fea0003800000 */
[----:B------:R-:W3:Y:S01]  /*2fdf0*/  S2R R2, SR_LANEID ;  /* 0x0000000000027919 */ /* 0x000ee20000000000 */
[----:B------:R-:W-:Y:S01]  /*2fe00*/  VOTEU.ANY UR4, UPT, PT ;  /* 0x0000000000047886 */ /* 0x000fe200038e0100 */
[----:B--2---:R-:W2:Y:S01]  /*2fe10*/  LDC.64 R4, c[0x0][0xc60] ;  /* 0x00031800ff047b82 */ /* 0x004ea20000000a00 */
[----:B------:R-:W3:Y:S02]  /*2fe20*/  FLO.U32 R0, UR4 ;  /* 0x0000000400007d00 */ /* 0x000ee400080e0000 */
[----:B---3--:R-:W-:-:S06]  /*2fe30*/  ISETP.EQ.U32.AND P0, PT, R0, R2, PT ;  /* 0x000000020000720c */ /* 0x008fcc0003f02070 */
[----:B------:R-:W2:Y:S07]  /*2fe40*/  POPC R2, UR4 ;  /* 0x0000000400027d09 */ /* 0x000eae0008000000 */
[----:B--2---:R-:W2:Y:S04]  /*2fe50*/  @P0 ATOMG.E.ADD.STRONG.GPU PT, R2, desc[UR60][R4.64], R2 ;  /* 0x00000002040209a8 */ /* 0x004ea800081ee1fc */
[----:B--2---:R2:W3:Y:S02]  /*2fe60*/  SHFL.IDX PT, R2, R2, R0, 0x1f ;  /* 0x00001f0002027589 */ /* 0x0044e400000e0000 */
[----:B--2---:R-:W2:Y:S02]  /*2fe70*/  S2R R0, SR_LTMASK ;  /* 0x0000000000007919 */ /* 0x004ea40000003900 */
[----:B--2---:R-:W-:-:S06]  /*2fe80*/  LOP3.LUT R0, R0, UR4, RZ, 0xc0, !PT ;  /* 0x0000000400007c12 */ /* 0x004fcc000f8ec0ff */
[----:B------:R-:W3:Y:S02]  /*2fe90*/  POPC R0, R0 ;  /* 0x0000000000007309 */ /* 0x000ee40000000000 */
[----:B---3--:R-:W-:-:S05]  /*2fea0*/  IADD3 R0, R2, UR39, R0 ;  /* 0x0000002702007c10 */ /* 0x008fca000fffe000 */
[----:B------:R3:W-:Y:S02]  /*2feb0*/  STL [R1], R0 ;  /* 0x0000000001007387 */ /* 0x0007e40000100800 */
.L_x_6096:
[----:B------:R-:W-:Y:S05]  /*2fec0*/  BSYNC B0 ;  /* 0x0000000000007941 */ /* 0x000fea0003800000 */
.L_x_6095:
[----:B---3--:R-:W3:Y:S01]  /*2fed0*/  LDL R0, [R1+0x10] ;  /* 0x0000100001007983 */ /* 0x008ee20000100800 */
[----:B------:R-:W-:Y:S01]  /*2fee0*/  BSSY B0, `(.L_x_6097) ;  /* 0x000004e000007945 */ /* 0x000fe20003800000 */
[----:B---3--:R-:W-:-:S13]  /*2fef0*/  LOP3.LUT P0, RZ, R0, 0x4, RZ, 0xc0, !PT ;  /* 0x0000000400ff7812 */ /* 0x008fda000780c0ff */
[----:B------:R-:W-:Y:S05]  /*2ff00*/  @!P0 BRA `(.L_x_6098) ;  /* 0x00000004002c8947 */ /* 0x000fea0003800000 */
[----:B------:R-:W3:Y:S01]  /*2ff10*/  LDL R2, [R1+0x18] ;  /* 0x0000180001027983 */ /* 0x000ee20000100800 */
[----:B------:R-:W-:Y:S01]  /*2ff20*/  IMAD R0, R19, 0x8, R18 ;  /* 0x0000000813007824 */ /* 0x000fe200078e0212 */
[----:B------:R-:W-:Y:S01]  /*2ff30*/  BSSY B1, `(.L_x_6099) ;  /* 0x0000004000017945 */ /* 0x000fe20003800000 */
[----:B---3--:R-:W-:-:S04]  /*2ff40*/  SHF.L.U32 R2, R2, 0x1f, RZ ;  /* 0x0000001f02027819 */ /* 0x008fc800000006ff */
[----:B------:R-:W3:Y:S02]  /*2ff50*/  SYNCS.PHASECHK.TRANS64.TRYWAIT P0, [R0+URZ+0x36860], R2 ;  /* 0x03686002000075a7 */ /* 0x000ee4000800017f */
[----:B---3--:R-:W-:Y:S05]  /*2ff60*/  @!P0 BRA `(.L_x_6100) ;  /* 0x0000003400f88947 */ /* 0x008fea0003800000 */
.L_x_6202:
[----:B------:R-:W-:Y:S05]  /*2ff70*/  BSYNC B1 ;  /* 0x0000000000017941 */ /* 0x000fea0003800000 */
.L_x_6099:
[----:B------:R-:W4:Y:S01]  /*2ff80*/  S2R R3, SR_TID.X ;  /* 0x0000000000037919 */ /* 0x000f220000002100 */
[----:B------:R-:W-:-:S04]  /*2ff90*/  UPRMT UR4, UR38, 0x9910, URZ ;  /* 0x0000991026047896 */ /* 0x000fc8000800003f */
[----:B------:R-:W-:Y:S01]  /*2ffa0*/  UISETP.NE.AND UP0, UPT, UR4, 0x2, UPT ;  /* 0x000000020400788c */ /* 0x000fe2000bf05270 */
[----:B----4-:R-:W-:-:S04]  /*2ffb0*/  LOP3.LUT R3, R3, 0x7f, RZ, 0xc0, !PT ;  /* 0x0000007f03037812 */ /* 0x010fc800078ec0ff */
[----:B------:R-:W-:-:S13]  /*2ffc0*/  ISETP.NE.AND P0, PT, R3, RZ, PT ;  /* 0x000000ff0300720c */ /* 0x000fda0003f05270 */
[----:B---3--:R-:W-:-:S04]  /*2ffd0*/  @!P0 IMAD.MOV.U32 R2, RZ, RZ, 0xa800 ;  /* 0x0000a800ff028424 */ /* 0x008fc800078e00ff */
[----:B------:R3:W-:Y:S01]  /*2ffe0*/  @!P0 SYNCS.ARRIVE.TRANS64 RZ, [R0+URZ+0x36850], R2 ;  /* 0x0368500200ff89a7 */ /* 0x0007e2000800003f */
[----:B------:R-:W-:-:S13]  /*2fff0*/  PLOP3.LUT P0, PT, PT, PT, UP0, 0x80, 0x0 ;  /* 0x000000000000781c */ /* 0x000fda0003f0f008 */
[----:B---3--:R-:W-:Y:S05]  /*30000*/  @P0 BRA `(.L_x_6101) ;  /* 0x0000000000040947 */ /* 0x008fea0003800000 */
[----:B------:R-:W-:Y:S01]  /*30010*/  BPT.TRAP 0x1 ;  /* 0x000000040000795c */ /* 0x000fe20000300000 */
.L_x_6101:
[----:B------:R-:W3:Y:S01]  /*30020*/  LDL R2, [R1+0x10] ;  /* 0x0000100001027983 */ /* 0x000ee20000100800 */
[----:B------:R-:W-:Y:S01]  /*30030*/  BSSY B1, `(.L_x_6102) ;  /* 0x0000004000017945 */ /* 0x000fe20003800000 */
[----:B---3--:R-:W-:-:S13]  /*30040*/  LOP3.LUT P0, RZ, R2, 0x8, RZ, 0xc0, !PT ;  /* 0x0000000802ff7812 */ /* 0x008fda000780c0ff */
[----:B------:R-:W-:Y:S05]  /*30050*/  @P0 BRA `(.L_x_6103) ;  /* 0x0000000000040947 */ /* 0x000fea0003800000 */
[----:B------:R-:W-:Y:S01]  /*30060*/  BPT.TRAP 0x1 ;  /* 0x000000040000795c */ /* 0x000fe20000300000 */
.L_x_6103:
[----:B------:R-:W-:Y:S05]  /*30070*/  BSYNC B1 ;  /* 0x0000000000017941 */ /* 0x000fea0003800000 */
.L_x_6102:
[----:B------:R-:W3:Y:S04]  /*30080*/  LDL.LU R3, [R1+0x1c] ;  /* 0x00001c0001037983 */ /* 0x000ee80000300800 */
[----:B------:R-:W3:Y:S01]  /*30090*/  LDL.LU R2, [R1+0x8] ;  /* 0x0000080001027983 */ /* 0x000ee20000300800 */
        /* <DEDUP_REMOVED lines=10> */
.L_x_6104:
        /* <DEDUP_REMOVED lines=15> */
.L_x_6105:
        /* <DEDUP_REMOVED lines=15> */
.L_x_6106:
        /* <DEDUP_REMOVED lines=10> */
.L_x_6098:
[----:B------:R-:W-:Y:S05]  /*303c0*/  BSYNC B0 ;  /* 0x0000000000007941 */ /* 0x000fea0003800000 */
.L_x_6097:
[----:B------:R-:W3:Y:S01]  /*303d0*/  LDL.LU R4, [R1+0x18] ;  /* 0x0000180001047983 */ /* 0x000ee20000300800 */
[----:B------:R-:W-:-:S05]  /*303e0*/  VIADD R19, R19, 0x1 ;  /* 0x0000000113137836 */ /* 0x000fca0000000000 */
[----:B------:R-:W-:-:S04]  /*303f0*/  ISETP.NE.AND P0, PT, R19, 0x2, PT ;  /* 0x000000021300780c */ /* 0x000fc80003f05270 */
[----:B------:R-:W-:Y:S02]  /*30400*/  SEL R0, RZ, 0x1, P0 ;  /* 0x00000001ff007807 */ /* 0x000fe40000000000 */
[----:B------:R-:W-:Y:S02]  /*30410*/  SEL R19, R19, RZ, P0 ;  /* 0x000000ff13137207 */ /* 0x000fe40000000000 */
[----:B---3--:R-:W-:-:S05]  /*30420*/  LOP3.LUT R4, R4, R0, RZ, 0x3c, !PT ;  /* 0x0000000004047212 */ /* 0x008fca00078e3cff */
[----:B------:R3:W-:Y:S02]  /*30430*/  STL [R1+0x18], R4 ;  /* 0x0000180401007387 */ /* 0x0007e40000100800 */
.L_x_6016:
[----:B------:R-:W-:Y:S05]  /*30440*/  BSYNC B7 ;  /* 0x0000000000077941 */ /* 0x000fea0003800000 */
.L_x_6014:
[----:B0-----:R-:W4:Y:S02]  /*30450*/  LDL R10, [R1+0x10] ;  /* 0x00001000010a7983 */ /* 0x001f240000100800 */
[----:B----4-:R-:W-:-:S13]  /*30460*/  LOP3.LUT P0, RZ, R10, 0x10, RZ, 0xc0, !PT ;  /* 0x000000100aff7812 */ /* 0x010fda000780c0ff */
[----:B------:R-:W-:Y:S05]  /*30470*/  @!P0 BRA `(.L_x_6107) ;  /* 0x00000000002c8947 */ /* 0x000fea0003800000 */
[----:B------:R-:W-:Y:S05]  /*30480*/  WARPSYNC.ALL ;  /* 0x0000000000007948 */ /* 0x000fea0003800000 */
[----:B------:R-:W0:Y:S08]  /*30490*/  S2UR UR5, SR_CgaCtaId ;  /* 0x00000000000579c3 */ /* 0x000e300000008800 */
[----:B------:R-:W-:Y:S06]  /*304a0*/  BAR.SYNC.DEFER_BLOCKING 0x5, 0x180 ;  /* 0x0146000000007b1d */ /* 0x000fec0000010000 */
[----:B------:R-:W-:-:S02]  /*304b0*/  UMOV UR4, 0x400 ;  /* 0x0000040000047882 */ /* 0x000fc40000000000 */
[----:B0-----:R-:W-:-:S06]  /*304c0*/  ULEA UR4, UR5, UR4, 0x18 ;  /* 0x0000000405047291 */ /* 0x001fcc000f8ec03f */
[----:B------:R-:W-:-:S05]  /*304d0*/  IMAD.U32 R18, RZ, RZ, UR4 ;  /* 0x00000004ff127e24 */ /* 0x000fca000f8e00ff */
[----:B-123--:R-:W0:Y:S04]  /*304e0*/  LDS.128 R4, [R18+0x368d0] ;  /* 0x0368d00012047984 */ /* 0x00ee280000000c00 */
[----:B0-----:R0:W-:Y:S04]  /*304f0*/  STL.64 [R1], R4 ;  /* 0x0000000401007387 */ /* 0x0011e80000100a00 */
[----:B------:R0:W-:Y:S01]  /*30500*/  STL.64 [R1+0x8], R6 ;  /* 0x0000080601007387 */ /* 0x0001e20000100a00 */
[----:B------:R-:W-:Y:S06]  /*30510*/  BAR.ARV 0x4, 0x180 ;  /* 0x0106000000007b1d */ /* 0x000fec0000002000 */
[----:B------:R-:W-:Y:S05]  /*30520*/  BRA `(.L_x_6108) ;  /* 0x0000001000307947 */ /* 0x000fea0003800000 */
.L_x_6107:
[----:B------:R-:W4:Y:S01]  /*30530*/  LDL R16, [R1+0x2c] ;  /* 0x00002c0001107983 */ /* 0x000f220000100800 */
[----:B------:R-:W-:Y:S01]  /*30540*/  UMOV UR4, 0xffffffff ;  /* 0xffffffff00047882 */ /* 0x000fe20000000000 */
[----:B----4-:R-:W-:Y:S02]  /*30550*/  ISETP.NE.AND P5, PT, R16, 0x1f, PT ;  /* 0x0000001f1000780c */ /* 0x010fe40003fa5270 */
        /* <DEDUP_REMOVED lines=8> */
[----:B------:R-:W0:Y:S08]  /*305e0*/  @!P0 LDC.64 R2, c[0x0][0xc80] ;  /* 0x00032000ff028b82 */ /* 0x000e300000000a00 */
[----:B-1----:R-:W1:Y:S01]  /*305f0*/  @!P0 LDC.64 R6, c[0x0][0xc78] ;  /* 0x00031e00ff068b82 */ /* 0x002e620000000a00 */
[----:B0-----:R-:W-:-:S05]  /*30600*/  @!P0 IMAD.WIDE R2, R0, 0x4, R2 ;  /* 0x0000000400028825 */ /* 0x001fca00078e0202 */
[----:B------:R1:W4:Y:S02]  /*30610*/  @!P0 LDG.E R8, desc[UR60][R2.64] ;  /* 0x0000003c02088981 */ /* 0x000324000c1e1900 */
[----:B-1----:R-:W-:-:S06]  /*30620*/  @!P0 IMAD.WIDE R2, R0, 0x4, R6 ;  /* 0x0000000400028825 */ /* 0x002fcc00078e0206 */
[----:B------:R-:W5:Y:S01]  /*30630*/  @!P0 LDG.E R2, desc[UR60][R2.64] ;  /* 0x0000003c02028981 */ /* 0x000f62000c1e1900 */
[----:B---3--:R-:W-:Y:S01]  /*30640*/  IMAD.MOV.U32 R4, RZ, RZ, RZ ;  /* 0x000000ffff047224 */ /* 0x008fe200078e00ff */
[C---:B------:R-:W-:Y:S01]  /*30650*/  ISETP.GE.U32.AND P1, PT, R16.reuse, 0x4, PT ;  /* 0x000000041000780c */ /* 0x040fe20003f26070 */
[----:B------:R-:W-:Y:S01]  /*30660*/  IMAD.MOV.U32 R6, RZ, RZ, RZ ;  /* 0x000000ffff067224 */ /* 0x000fe200078e00ff */
[C---:B------:R-:W-:Y:S01]  /*30670*/  ISETP.GE.U32.AND P2, PT, R16.reuse, 0x8, PT ;  /* 0x000000081000780c */ /* 0x040fe20003f46070 */
[----:B--2---:R-:W-:Y:S01]  /*30680*/  SHFL.IDX PT, R5, R10, RZ, 0x1f ;  /* 0x00001fff0a057589 */ /* 0x004fe200000e0000 */
[----:B------:R-:W-:-:S03]  /*30690*/  ISETP.GE.U32.AND P3, PT, R16, 0x10, PT ;  /* 0x000000101000780c */ /* 0x000fc60003f66070 */
[----:B------:R-:W-:Y:S01]  /*306a0*/  SHFL.IDX PT, R0, R10, 0x1, 0x1f ;  /* 0x00201f000a007f89 */ /* 0x000fe200000e0000 */
[----:B----4-:R-:W-:Y:S02]  /*306b0*/  @!P0 IMAD.MOV.U32 R4, RZ, RZ, R8 ;  /* 0x000000ffff048224 */ /* 0x010fe400078e0008 */
[----:B------:R-:W-:Y:S02]  /*306c0*/  IMAD.MOV.U32 R8, RZ, RZ, RZ ;  /* 0x000000ffff087224 */ /* 0x000fe400078e00ff */
[----:B-----5:R-:W-:Y:S01]  /*306d0*/  @!P0 IMAD.MOV.U32 R6, RZ, RZ, R2 ;  /* 0x000000ffff068224 */ /* 0x020fe200078e0002 */
        /* <DEDUP_REMOVED lines=18> */
.L_x_6212:
[----:B------:R-:W-:Y:S02]  /*30800*/  ULDC UR4, c[0x0][0xc38] ;  /* 0x00030e0000047ab9 */ /* 0x000fe40000000800 */
[----:B------:R-:W-:-:S04]  /*30810*/  IMAD.U32 R2, RZ, RZ, UR4 ;  /* 0x00000004ff027e24 */ /* 0x000fc8000f8e00ff */
[----:B-1----:R-:W-:-:S04]  /*30820*/  IMAD R9, R9, R2, RZ ;  /* 0x0000000209097224 */ /* 0x002fc800078e02ff */
[----:B------:R-:W-:-:S05]  /*30830*/  IMAD.IADD R0, R0, 0x1, R9 ;  /* 0x0000000100007824 */ /* 0x000fca00078e0209 */
[----:B------:R-:W-:-:S13]  /*30840*/  ISETP.GT.AND P4, PT, R0, R5, PT ;  /* 0x000000050000720c */ /* 0x000fda0003f84270 */
[----:B------:R-:W-:Y:S05]  /*30850*/  @P4 BRA `(.L_x_6110) ;  /* 0x0000000000b04947 */ /* 0x000fea0003800000 */
.L_x_6113:
        /* <DEDUP_REMOVED lines=38> */
.L_x_6220:
[----:B------:R-:W-:Y:S02]  /*30ac0*/  ULDC UR4, c[0x0][0xc38] ;  /* 0x00030e0000047ab9 */ /* 0x000fe40000000800 */
[----:B------:R-:W-:-:S04]  /*30ad0*/  IMAD.U32 R2, RZ, RZ, UR4 ;  /* 0x00000004ff027e24 */ /* 0x000fc8000f8e00ff */
[----:B-1----:R-:W-:-:S04]  /*30ae0*/  IMAD R9, R9, R2, RZ ;  /* 0x0000000209097224 */ /* 0x002fc800078e02ff */
[----:B------:R-:W-:-:S05]  /*30af0*/  IMAD.IADD R0, R9, 0x1, R0 ;  /* 0x0000000109007824 */ /* 0x000fca00078e0200 */
[----:B------:R-:W-:-:S13]  /*30b00*/  ISETP.GT.AND P4, PT, R0, R5, PT ;  /* 0x000000050000720c */ /* 0x000fda0003f84270 */
[----:B------:R-:W-:Y:S05]  /*30b10*/  @!P4 BRA `(.L_x_6113) ;  /* 0xfffffffc0050c947 */ /* 0x000fea000383ffff */
.L_x_6110:
        /* <DEDUP_REMOVED lines=12> */
.L_x_6225:
[----:B------:R-:W-:-:S13]  /*30be0*/  ISETP.NE.AND P0, PT, R0, RZ, PT ;  /* 0x000000ff0000720c */ /* 0x000fda0003f05270 */
[----:B------:R-:W-:Y:S05]  /*30bf0*/  @!P0 BRA `(.L_x_6115) ;  /* 0x0000000000148947 */ /* 0x000fea0003800000 */
[----:B------:R-:W-:Y:S01]  /*30c00*/  UMOV UR4, 0xffffffff ;  /* 0xffffffff00047882 */ /* 0x000fe20000000000 */
[----:B-1----:R-:W-:Y:S02]  /*30c10*/  VIADD R3, R3, 0xffffffff ;  /* 0xffffffff03037836 */ /* 0x002fe40000000000 */
[----:B------:R-:W-:Y:S05]  /*30c20*/  BRA.DIV UR4, `(.L_x_6116) ;  /* 0x0000003604847947 */ /* 0x000fea000b800000 */
[----:B------:R1:W2:Y:S02]  /*30c30*/  SHFL.IDX PT, R3, R7, R3, 0x1f ;  /* 0x00001f0307037589 */ /* 0x0002a400000e0000 */
.L_x_6228:
[----:B--2---:R-:W-:-:S07]  /*30c40*/  IMAD.MOV.U32 R8, RZ, RZ, R3 ;  /* 0x000000ffff087224 */ /* 0x004fce00078e0003 */
.L_x_6115:
        /* <DEDUP_REMOVED lines=62> */
.L_x_6117:
[----:B-1----:R-:W2:Y:S01]  /*31030*/  LDL R3, [R1+0xc] ;  /* 0x00000c0001037983 */ /* 0x002ea20000100800 */
[----:B0-----:R-:W2:Y:S02]  /*31040*/  LDC.64 R6, c[0x0][0xc90] ;  /* 0x00032400ff067b82 */ /* 0x001ea40000000a00 */
        /* <DEDUP_REMOVED lines=61> */
.L_x_6118:
[----:B------:R-:W-:-:S05]  /*31420*/  LOP3.LUT R0, RZ, R0, RZ, 0x33, !PT ;  /* 0x00000000ff007212 */ /* 0x000fca00078e33ff */
[----:B------:R-:W-:-:S05]  /*31430*/  IMAD.IADD R0, R4, 0x1, R0 ;  /* 0x0000000104007824 */ /* 0x000fca00078e0200 */
[----:B------:R2:W-:Y:S01]  /*31440*/  STL [R1+0x4], R0 ;  /* 0x0000040001007387 */ /* 0x0005e20000100800 */
[----:B------:R-:W-:Y:S05]  /*31450*/  BRA `(.L_x_6119) ;  /* 0x0000000000287947 */ /* 0x000fea0003800000 */
.L_x_6111:
        /* <DEDUP_REMOVED lines=10> */
.L_x_6119:
        /* <DEDUP_REMOVED lines=15> */
.L_x_6108:
[----:B------:R-:W2:Y:S01]  /*315f0*/  LDL R0, [R1+0xc] ;  /* 0x00000c0001007983 */ /* 0x000ea20000100800 */
[----:B------:R-:W-:Y:S02]  /*31600*/  ULDC UR4, c[0x0][0xc3c] ;  /* 0x00030f0000047ab9 */ /* 0x000fe40000000800 */
[----:B--2---:R-:W-:-:S13]  /*31610*/  ISETP.GE.AND P0, PT, R0, UR4, PT ;  /* 0x0000000400007c0c */ /* 0x004fda000bf06270 */
[----:B------:R-:W-:Y:S05]  /*31620*/  @!P0 BRA `(.L_x_6120) ;  /* 0xffffff84008c8947 */ /* 0x000fea000383ffff */
[----:B------:R-:W-:Y:S05]  /*31630*/  BSYNC B8 ;  /* 0x0000000000087941 */ /* 0x000fea0003800000 */
.L_x_5966:
        /* <DEDUP_REMOVED lines=12> */
.L_x_6229:
[----:B------:R-:W-:Y:S05]  /*31700*/  BSYNC B0 ;  /* 0x0000000000007941 */ /* 0x000fea0003800000 */
.L_x_6121:
[----:B------:R-:W-:-:S03]  /*31710*/  UMOV UR4, 0xffffffff ;  /* 0xffffffff00047882 */ /* 0x000fc60000000000 */
[----:B------:R-:W-:Y:S05]  /*31720*/  BRA.DIV UR4, `(.L_x_6123) ;  /* 0x0000002e04047947 */ /* 0x000fea000b800000 */
[----:B------:R-:W1:Y:S02]  /*31730*/  S2R R2, SR_TID.X ;  /* 0x0000000000027919 */ /* 0x000e640000002100 */
[----:B-1----:R-:W-:-:S04]  /*31740*/  SHF.R.U32.HI R2, RZ, 0x5, R2 ;  /* 0x00000005ff027819 */ /* 0x002fc80000011602 */
[----:B------:R-:W-:-:S05]  /*31750*/  LOP3.LUT R2, R2, 0x3, RZ, 0xc0, !PT ;  /* 0x0000000302027812 */ /* 0x000fca00078ec0ff */
[----:B------:R1:W2:Y:S02]  /*31760*/  SHFL.IDX PT, R14, R2, RZ, 0x1f ;  /* 0x00001fff020e7589 */ /* 0x0002a400000e0000 */
.L_x_6232:
[----:B--2---:R-:W-:-:S13]  /*31770*/  ISETP.NE.AND P0, PT, R14, RZ, PT ;  /* 0x000000ff0e00720c */ /* 0x004fda0003f05270 */
[----:B------:R-:W-:Y:S05]  /*31780*/  @P0 BRA `(.L_x_5725) ;  /* 0x0000000000940947 */ /* 0x000fea0003800000 */
[----:B------:R-:W-:-:S03]  /*31790*/  UMOV UR4, 0xffffffff ;  /* 0xffffffff00047882 */ /* 0x000fc60000000000 */
[----:B------:R-:W-:Y:S05]  /*317a0*/  BRA.DIV UR4, `(.L_x_6124) ;  /* 0x0000002e04187947 */ /* 0x000fea000b800000 */
[----:B------:R-:W-:-:S13]  /*317b0*/  ELECT P6, URZ, PT ;  /* 0x00000000003f782f */ /* 0x000fda00038c0000 */
.L_x_6235:
        /* <DEDUP_REMOVED lines=8> */
.L_x_6125:
        /* <DEDUP_REMOVED lines=13> */
.L_x_6236:
[----:B------:R-:W1:Y:S02]  /*31910*/  SYNCS.PHASECHK.TRANS64.TRYWAIT P0, [R7+URZ], R2 ;  /* 0x00000002070075a7 */ /* 0x000e64000800017f */
[----:B-1----:R-:W-:Y:S05]  /*31920*/  @!P0 BRA `(.L_x_6127) ;  /* 0x0000002800ec8947 */ /* 0x002fea0003800000 */
.L_x_6237:
[----:B------:R-:W-:Y:S05]  /*31930*/  @!P2 BRA `(.L_x_6128) ;  /* 0x000000000004a947 */ /* 0x000fea0003800000 */
[----:B------:R-:W-:Y:S01]  /*31940*/  BPT.TRAP 0x1 ;  /* 0x000000040000795c */ /* 0x000fe20000300000 */
.L_x_6128:
[----:B------:R-:W-:-:S04]  /*31950*/  VIADD R0, R0, 0x36860 ;  /* 0x0003686000007836 */ /* 0x000fc80000000000 */
[----:B------:R-:W-:-:S04]  /*31960*/  IMAD R4, R19, 0x8, R0 ;  /* 0x0000000813047824 */ /* 0x000fc800078e0200 */
[----:B------:R-:W2:Y:S02]  /*31970*/  SYNCS.PHASECHK.TRANS64.TRYWAIT P0, [R4+URZ], R5 ;  /* 0x00000005040075a7 */ /* 0x000ea4000800017f */
[----:B--2---:R-:W-:Y:S05]  /*31980*/  @!P0 BRA `(.L_x_6129) ;  /* 0x0000002800e88947 */ /* 0x004fea0003800000 */
.L_x_6238:
[----:B------:R-:W-:-:S07]  /*31990*/  IMAD R3, R3, 0x8, R0 ;  /* 0x0000000803037824 */ /* 0x000fce00078e0200 */
.L_x_6130:
[----:B---3--:R3:W4:Y:S02]  /*319a0*/  SYNCS.PHASECHK.TRANS64.TRYWAIT P0, [R3+URZ], R2 ;  /* 0x00000002030075a7 */ /* 0x008724000800017f */
[----:B----4-:R-:W-:Y:S05]  /*319b0*/  @!P0 NANOSLEEP.SYNCS 0x989680 ;  /* 0x009896800000895d */ /* 0x010fea0003900000 */
[----:B------:R-:W4:Y:S02]  /*319c0*/  @!P0 SYNCS.PHASECHK.TRANS64 P0, [R3+URZ], R2 ;  /* 0x00000002030085a7 */ /* 0x000f24000800007f */
[----:B----4-:R-:W-:Y:S05]  /*319d0*/  @!P0 BRA `(.L_x_6130) ;  /* 0xfffffffc00f08947 */ /* 0x010fea000383ffff */
.L_x_5725:
[----:B------:R-:W-:Y:S05]  /*319e0*/  BSYNC B9 ;  /* 0x0000000000097941 */ /* 0x000fea0003800000 */
.L_x_5722:
[----:B------:R-:W-:Y:S05]  /*319f0*/  EXIT ;  /* 0x000000000000794d */ /* 0x000fea0003800000 */
.L_x_5745:
[----:B0-----:R0:W1:Y:S02]  /*31a00*/  SYNCS.PHASECHK.TRANS64.TRYWAIT P5, [R43+URZ+0x36890], R100 ;  /* 0x036890642b0075a7 */ /* 0x00106400080a017f */
[----:B-1----:R-:W-:Y:S05]  /*31a10*/  @!P5 NANOSLEEP.SYNCS 0x989680 ;  /* 0x009896800000d95d */ /* 0x002fea0003900000 */
[----:B------:R-:W1:Y:S02]  /*31a20*/  @!P5 SYNCS.PHASECHK.TRANS64 P5, [R43+URZ+0x36890], R100 ;  /* 0x036890642b00d5a7 */ /* 0x000e6400080a007f */
[----:B-1----:R-:W-:Y:S05]  /*31a30*/  @!P5 BRA `(.L_x_5745) ;  /* 0xfffffffc00f0d947 */ /* 0x002fea000383ffff */
[----:B------:R-:W-:Y:S05]  /*31a40*/  BRA `(.L_x_6131) ;  /* 0xfffffd2000207947 */ /* 0x000fea000383ffff */
.L_x_5799:
[----:B-1----:R1:W3:Y:S02]  /*31a50*/  SYNCS.PHASECHK.TRANS64.TRYWAIT P5, [R43+URZ+0x36890], R100 ;  /* 0x036890642b0075a7 */ /* 0x0022e400080a017f */
[----:B---3--:R-:W-:Y:S05]  /*31a60*/  @!P5 NANOSLEEP.SYNCS 0x989680 ;  /* 0x009896800000d95d */ /* 0x008fea0003900000 */
[----:B------:R-:W3:Y:S02]  /*31a70*/  @!P5 SYNCS.PHASECHK.TRANS64 P5, [R43+URZ+0x36890], R100 ;  /* 0x036890642b00d5a7 */ /* 0x000ee400080a007f */
[----:B---3--:R-:W-:Y:S05]  /*31a80*/  @!P5 BRA `(.L_x_5799) ;  /* 0xfffffffc00f0d947 */ /* 0x008fea000383ffff */
[----:B------:R-:W-:Y:S05]  /*31a90*/  BRA `(.L_x_6132) ;  /* 0xfffffd5400787947 */ /* 0x000fea000383ffff */
.L_x_5824:
[----:B-1----:R1:W2:Y:S02]  /*31aa0*/  SYNCS.PHASECHK.TRANS64.TRYWAIT P3, [R43+URZ+0x36890], R100 ;  /* 0x036890642b0075a7 */ /* 0x0022a4000806017f */
[----:B--2---:R-:W-:Y:S05]  /*31ab0*/  @!P3 NANOSLEEP.SYNCS 0x989680 ;  /* 0x009896800000b95d */ /* 0x004fea0003900000 */
[----:B------:R-:W2:Y:S02]  /*31ac0*/  @!P3 SYNCS.PHASECHK.TRANS64 P3, [R43+URZ+0x36890], R100 ;  /* 0x036890642b00b5a7 */ /* 0x000ea4000806007f */
[----:B--2---:R-:W-:Y:S05]  /*31ad0*/  @!P3 BRA `(.L_x_5824) ;  /* 0xfffffffc00f0b947 */ /* 0x004fea000383ffff */
[----:B------:R-:W-:Y:S05]  /*31ae0*/  BRA `(.L_x_6133) ;  /* 0xfffffd88001c7947 */ /* 0x000fea000383ffff */
.L_x_5830:
[----:B0-----:R0:W1:Y:S02]  /*31af0*/  SYNCS.PHASECHK.TRANS64.TRYWAIT P2, [R43+URZ+0x368b0], R100 ;  /* 0x0368b0642b0075a7 */ /* 0x001064000804017f */
[----:B-1----:R-:W-:Y:S05]  /*31b00*/  @!P2 NANOSLEEP.SYNCS 0x989680 ;  /* 0x009896800000a95d */ /* 0x002fea0003900000 */
[----:B------:R-:W1:Y:S02]  /*31b10*/  @!P2 SYNCS.PHASECHK.TRANS64 P2, [R43+URZ+0x368b0], R100 ;  /* 0x0368b0642b00a5a7 */ /* 0x000e64000804007f */
[----:B-1----:R-:W-:Y:S05]  /*31b20*/  @!P2 BRA `(.L_x_5830) ;  /* 0xfffffffc00f0a947 */ /* 0x002fea000383ffff */
[----:B------:R-:W-:Y:S05]  /*31b30*/  BRA `(.L_x_6134) ;  /* 0xfffffd8c00347947 */ /* 0x000fea000383ffff */
.L_x_5850:
        /* <DEDUP_REMOVED lines=8> */
.L_x_6136:
[----:B------:R-:W-:Y:S05]  /*31bc0*/  BSYNC B1 ;  /* 0x0000000000017941 */ /* 0x000fea0003800000 */
.L_x_6135:
        /* <DEDUP_REMOVED lines=8> */
.L_x_6137:
[----:B------:R-:W-:Y:S02]  /*31c50*/  IMAD.MOV.U32 R13, RZ, RZ, R63 ;  /* 0x000000ffff0d7224 */ /* 0x000fe400078e003f */
[----:B------:R-:W-:-:S07]  /*31c60*/  IMAD.MOV.U32 R6, RZ, RZ, R14 ;  /* 0x000000ffff067224 */ /* 0x000fce00078e000e */
[----:B------:R-:W-:Y:S05]  /*31c70*/  WARPSYNC.COLLECTIVE R15, `(.L_x_6138) ;  /* 0x000000000f087348 */ /* 0x000fea0003c00000 */
[----:B------:R0:W1:Y:S02]  /*31c80*/  SHFL.IDX P6, R14, R13, R12, R11 ;  /* 0x0000000c0d0e7389 */ /* 0x00006400000c000b */
[----:B01----:R-:W-:Y:S01]  /*31c90*/  ENDCOLLECTIVE ;  /* 0x000000000000791b */ /* 0x003fe20003800000 */
.L_x_6138:
[----:B------:R-:W-:Y:S02]  /*31ca0*/  IMAD.MOV.U32 R13, RZ, RZ, R3 ;  /* 0x000000ffff0d7224 */ /* 0x000fe400078e0003 */
[----:B------:R-:W-:-:S07]  /*31cb0*/  IMAD.MOV.U32 R7, RZ, RZ, R14 ;  /* 0x000000ffff077224 */ /* 0x000fce00078e000e */
[----:B------:R-:W-:Y:S05]  /*31cc0*/  WARPSYNC.COLLECTIVE R15, `(.L_x_6139) ;  /* 0x000000000f087348 */ /* 0x000fea0003c00000 */
[----:B------:R0:W1:Y:S02]  /*31cd0*/  SHFL.IDX P6, R14, R13, R12, R11 ;  /* 0x0000000c0d0e7389 */ /* 0x00006400000c000b */
[----:B01----:R-:W-:Y:S01]  /*31ce0*/  ENDCOLLECTIVE ;  /* 0x000000000000791b */ /* 0x003fe20003800000 */
.L_x_6139:
[----:B------:R-:W-:Y:S05]  /*31cf0*/  BRA `(.L_x_6140) ;  /* 0xfffffda000007947 */ /* 0x000fea000383ffff */
.L_x_5853:
        /* <DEDUP_REMOVED lines=8> */
.L_x_6142:
[----:B------:R-:W-:Y:S05]  /*31d80*/  BSYNC B1 ;  /* 0x0000000000017941 */ /* 0x000fea0003800000 */
.L_x_6141:
        /* <DEDUP_REMOVED lines=8> */
.L_x_6143:
[----:B------:R-:W-:Y:S02]  /*31e10*/  IMAD.MOV.U32 R13, RZ, RZ, R63 ;  /* 0x000000ffff0d7224 */ /* 0x000fe400078e003f */
[----:B------:R-:W-:-:S07]  /*31e20*/  IMAD.MOV.U32 R69, RZ, RZ, R14 ;  /* 0x000000ffff457224 */ /* 0x000fce00078e000e */
[----:B------:R-:W-:Y:S05]  /*31e30*/  WARPSYNC.COLLECTIVE R15, `(.L_x_6144) ;  /* 0x000000000f087348 */ /* 0x000fea0003c00000 */
[----:B------:R0:W1:Y:S02]  /*31e40*/  SHFL.IDX P6, R14, R13, R12, R11 ;  /* 0x0000000c0d0e7389 */ /* 0x00006400000c000b */
[----:B01----:R-:W-:Y:S01]  /*31e50*/  ENDCOLLECTIVE ;  /* 0x000000000000791b */ /* 0x003fe20003800000 */
.L_x_6144:
[----:B------:R-:W-:Y:S02]  /*31e60*/  IMAD.MOV.U32 R13, RZ, RZ, R3 ;  /* 0x000000ffff0d7224 */ /* 0x000fe400078e0003 */
[----:B------:R-:W-:-:S07]  /*31e70*/  IMAD.MOV.U32 R63, RZ, RZ, R14 ;  /* 0x000000ffff3f7224 */ /* 0x000fce00078e000e */
[----:B------:R-:W-:Y:S05]  /*31e80*/  WARPSYNC.COLLECTIVE R15, `(.L_x_6145) ;  /* 0x000000000f087348 */ /* 0x000fea0003c00000 */
[----:B------:R0:W1:Y:S02]  /*31e90*/  SHFL.IDX P6, R14, R13, R12, R11 ;  /* 0x0000000c0d0e7389 */ /* 0x00006400000c000b */
[----:B01----:R-:W-:Y:S01]  /*31ea0*/  ENDCOLLECTIVE ;  /* 0x000000000000791b */ /* 0x003fe20003800000 */
.L_x_6145:
[----:B------:R-:W-:Y:S01]  /*31eb0*/  IMAD.MOV.U32 R62, RZ, RZ, R14 ;  /* 0x000000ffff3e7224 */ /* 0x000fe200078e000e */
[----:B------:R-:W-:Y:S06]  /*31ec0*/  BRA `(.L_x_6146) ;  /* 0xfffffda400b87947 */ /* 0x000fec000383ffff */
.L_x_5857:
[----:B0-----:R0:W1:Y:S02]  /*31ed0*/  SYNCS.PHASECHK.TRANS64.TRYWAIT P0, [R16+URZ+0x36800], R5 ;  /* 0x03680005100075a7 */ /* 0x001064000800017f */
[----:B-1----:R-:W-:Y:S05]  /*31ee0*/  @!P0 NANOSLEEP.SYNCS 0x989680 ;  /* 0x009896800000895d */ /* 0x002fea0003900000 */
[----:B------:R-:W1:Y:S02]  /*31ef0*/  @!P0 SYNCS.PHASECHK.TRANS64 P0, [R16+URZ+0x36800], R5 ;  /* 0x03680005100085a7 */ /* 0x000e64000800007f */
[----:B-1----:R-:W-:Y:S05]  /*31f00*/  @!P0 BRA `(.L_x_5857) ;  /* 0xfffffffc00f08947 */ /* 0x002fea000383ffff */
[----:B------:R-:W-:Y:S05]  /*31f10*/  BRA `(.L_x_6147) ;  /* 0xfffffdb000007947 */ /* 0x000fea000383ffff */
.L_x_5881:
        /* <DEDUP_REMOVED lines=8> */
.L_x_6149:
[----:B------:R-:W-:Y:S05]  /*31fa0*/  BSYNC B1 ;  /* 0x0000000000017941 */ /* 0x000fea0003800000 */
.L_x_6148:
        /* <DEDUP_REMOVED lines=8> */
.L_x_6150:
[----:B------:R-:W-:Y:S02]  /*32030*/  IMAD.MOV.U32 R9, RZ, RZ, R5 ;  /* 0x000000ffff097224 */ /* 0x000fe400078e0005 */
[----:B------:R-:W-:Y:S02]  /*32040*/  IMAD.MOV.U32 R13, RZ, RZ, R71 ;  /* 0x000000ffff0d7224 */ /* 0x000fe400078e0047 */
[----:B------:R-:W-:-:S07]  /*32050*/  IMAD.MOV.U32 R4, RZ, RZ, R14 ;  /* 0x000000ffff047224 */ /* 0x000fce00078e000e */
[----:B------:R-:W-:Y:S05]  /*32060*/  WARPSYNC.COLLECTIVE R15, `(.L_x_6151) ;  /* 0x000000000f087348 */ /* 0x000fea0003c00000 */
[----:B------:R0:W1:Y:S02]  /*32070*/  SHFL.IDX P6, R14, R13, R12, R11 ;  /* 0x0000000c0d0e7389 */ /* 0x00006400000c000b */
[----:B01----:R-:W-:Y:S01]  /*32080*/  ENDCOLLECTIVE ;  /* 0x000000000000791b */ /* 0x003fe20003800000 */
.L_x_6151:
[----:B------:R-:W-:Y:S02]  /*32090*/  IMAD.MOV.U32 R8, RZ, RZ, R4 ;  /* 0x000000ffff087224 */ /* 0x000fe400078e0004 */
[----:B------:R-:W-:Y:S02]  /*320a0*/  IMAD.MOV.U32 R13, RZ, RZ, R70 ;  /* 0x000000ffff0d7224 */ /* 0x000fe400078e0046 */
[----:B------:R-:W-:-:S07]  /*320b0*/  IMAD.MOV.U32 R7, RZ, RZ, R14 ;  /* 0x000000ffff077224 */ /* 0x000fce00078e000e */
[----:B------:R-:W-:Y:S05]  /*320c0*/  WARPSYNC.COLLECTIVE R15, `(.L_x_6152) ;  /* 0x000000000f087348 */ /* 0x000fea0003c00000 */
[----:B------:R0:W1:Y:S02]  /*320d0*/  SHFL.IDX P6, R14, R13, R12, R11 ;  /* 0x0000000c0d0e7389 */ /* 0x00006400000c000b */
[----:B01----:R-:W-:Y:S01]  /*320e0*/  ENDCOLLECTIVE ;  /* 0x000000000000791b */ /* 0x003fe20003800000 */
.L_x_6152:
[----:B------:R-:W-:Y:S05]  /*320f0*/  BRA `(.L_x_6153) ;  /* 0xfffffdd400b87947 */ /* 0x000fea000383ffff */
.L_x_5884:
[----:B------:R-:W-:Y:S01]  /*32100*/  BSSY B1, `(.L_x_6154) ;  /* 0x0000008000017945 */ /* 0x000fe20003800000 */
[----:B------:R-:W-:Y:S02]  /*32110*/  IMAD.MOV.U32 R13, RZ, RZ, R63 ;  /* 0x000000ffff0d7224 */ /* 0x000fe400078e003f */
[----:B------:R-:W-:Y:S02]  /*32120*/  IMAD.MOV.U32 R12, RZ, RZ, 0x1 ;  /* 0x00000001ff0c7424 */ /* 0x000fe400078e00ff */
[----:B------:R-:W-:Y:S02]  /*32130*/  IMAD.MOV.U32 R11, RZ, RZ, 0x1c1f ;  /* 0x00001c1fff0b7424 */ /* 0x000fe400078e00ff */
[----:B------:R-:W-:-:S07]  /*32140*/  IMAD.MOV.U32 R15, RZ, RZ, -0x1 ;  /* 0xffffffffff0f7424 */ /* 0x000fce00078e00ff */
[----:B----4-:R-:W-:Y:S05]  /*32150*/  WARPSYNC.COLLECTIVE R15, `(.L_x_6155) ;  /* 0x000000000f087348 */ /* 0x010fea0003c00000 */
[----:B----4-:R0:W1:Y:S02]  /*32160*/  SHFL.IDX P6, R14, R13, R12, R11 ;  /* 0x0000000c0d0e7389 */ /* 0x01006400000c000b */
[----:B01----:R-:W-:Y:S01]  /*32170*/  ENDCOLLECTIVE ;  /* 0x000000000000791b */ /* 0x003fe20003800000 */
.L_x_6155:
[----:B------:R-:W-:Y:S05]  /*32180*/  BSYNC B1 ;  /* 0x0000000000017941 */ /* 0x000fea0003800000 */
.L_x_6154:
        /* <DEDUP_REMOVED lines=8> */
.L_x_6156:
[----:B------:R-:W-:Y:S02]  /*32210*/  IMAD.MOV.U32 R13, RZ, RZ, R71 ;  /* 0x000000ffff0d7224 */ /* 0x000fe400078e0047 */
[----:B------:R-:W-:-:S07]  /*32220*/  IMAD.MOV.U32 R62, RZ, RZ, R14 ;  /* 0x000000ffff3e7224 */ /* 0x000fce00078e000e */
[----:B------:R-:W-:Y:S05]  /*32230*/  WARPSYNC.COLLECTIVE R15, `(.L_x_6157) ;  /* 0x000000000f087348 */ /* 0x000fea0003c00000 */
[----:B------:R0:W1:Y:S02]  /*32240*/  SHFL.IDX P6, R14, R13, R12, R11 ;  /* 0x0000000c0d0e7389 */ /* 0x00006400000c000b */
[----:B01----:R-:W-:Y:S01]  /*32250*/  ENDCOLLECTIVE ;  /* 0x000000000000791b */ /* 0x003fe20003800000 */
.L_x_6157:
[----:B------:R-:W-:Y:S02]  /*32260*/  IMAD.MOV.U32 R13, RZ, RZ, R70 ;  /* 0x000000ffff0d7224 */ /* 0x000fe400078e0046 */
[----:B------:R-:W-:-:S07]  /*32270*/  IMAD.MOV.U32 R71, RZ, RZ, R14 ;  /* 0x000000ffff477224 */ /* 0x000fce00078e000e */
[----:B------:R-:W-:Y:S05]  /*32280*/  WARPSYNC.COLLECTIVE R15, `(.L_x_6158) ;  /* 0x000000000f087348 */ /* 0x000fea0003c00000 */
[----:B------:R0:W1:Y:S02]  /*32290*/  SHFL.IDX P6, R14, R13, R12, R11 ;  /* 0x0000000c0d0e7389 */ /* 0x00006400000c000b */
[----:B01----:R-:W-:Y:S01]  /*322a0*/  ENDCOLLECTIVE ;  /* 0x000000000000791b */ /* 0x003fe20003800000 */
.L_x_6158:
[----:B------:R-:W-:Y:S01]  /*322b0*/  IMAD.MOV.U32 R70, RZ, RZ, R14 ;  /* 0x000000ffff467224 */ /* 0x000fe200078e000e */
[----:B------:R-:W-:Y:S06]  /*322c0*/  BRA `(.L_x_6159) ;  /* 0xfffffdd800e07947 */ /* 0x000fec000383ffff */
.L_x_5888:
[----:B0-----:R0:W1:Y:S02]  /*322d0*/  SYNCS.PHASECHK.TRANS64.TRYWAIT P0, [R16+URZ+0x36800], R61 ;  /* 0x0368003d100075a7 */ /* 0x001064000800017f */
[----:B-1----:R-:W-:Y:S05]  /*322e0*/  @!P0 NANOSLEEP.SYNCS 0x989680 ;  /* 0x009896800000895d */ /* 0x002fea0003900000 */
[----:B------:R-:W1:Y:S02]  /*322f0*/  @!P0 SYNCS.PHASECHK.TRANS64 P0, [R16+URZ+0x36800], R61 ;  /* 0x0368003d100085a7 */ /* 0x000e64000800007f */
[----:B-1----:R-:W-:Y:S05]  /*32300*/  @!P0 BRA `(.L_x_5888) ;  /* 0xfffffffc00f08947 */ /* 0x002fea000383ffff */
[----:B------:R-:W-:Y:S05]  /*32310*/  BRA `(.L_x_6160) ;  /* 0xfffffde000607947 */ /* 0x000fea000383ffff */
.L_x_5902:
[----:B-1----:R1:W2:Y:S02]  /*32320*/  SYNCS.PHASECHK.TRANS64.TRYWAIT P2, [R0+URZ+0x36830], R3 ;  /* 0x03683003000075a7 */ /* 0x0022a4000804017f */
[----:B--2---:R-:W-:Y:S05]  /*32330*/  @!P2 NANOSLEEP.SYNCS 0x989680 ;  /* 0x009896800000a95d */ /* 0x004fea0003900000 */
[----:B------:R-:W2:Y:S02]  /*32340*/  @!P2 SYNCS.PHASECHK.TRANS64 P2, [R0+URZ+0x36830], R3 ;  /* 0x036830030000a5a7 */ /* 0x000ea4000804007f */
[----:B--2---:R-:W-:Y:S05]  /*32350*/  @!P2 BRA `(.L_x_5902) ;  /* 0xfffffffc00f0a947 */ /* 0x004fea000383ffff */
[----:B------:R-:W-:Y:S05]  /*32360*/  BRA `(.L_x_5901) ;  /* 0xfffffe0c006c7947 */ /* 0x000fea000383ffff */
.L_x_5909:
[----:B-1----:R1:W2:Y:S02]  /*32370*/  SYNCS.PHASECHK.TRANS64.TRYWAIT P3, [R13+URZ+0x36830], R4 ;  /* 0x036830040d0075a7 */ /* 0x0022a4000806017f */
[----:B--2---:R-:W-:Y:S05]  /*32380*/  @!P3 NANOSLEEP.SYNCS 0x989680 ;  /* 0x009896800000b95d */ /* 0x004fea0003900000 */
[----:B------:R-:W2:Y:S02]  /*32390*/  @!P3 SYNCS.PHASECHK.TRANS64 P3, [R13+URZ+0x36830], R4 ;  /* 0x036830040d00b5a7 */ /* 0x000ea4000806007f */
[----:B--2---:R-:W-:Y:S05]  /*323a0*/  @!P3 BRA `(.L_x_5909) ;  /* 0xfffffffc00f0b947 */ /* 0x004fea000383ffff */
[----:B------:R-:W-:Y:S05]  /*323b0*/  BRA `(.L_x_5908) ;  /* 0xfffffe6400347947 */ /* 0x000fea000383ffff */
.L_x_5914:
[----:B-1----:R1:W2:Y:S02]  /*323c0*/  SYNCS.PHASECHK.TRANS64.TRYWAIT P3, [R11+URZ+0x36850], R0 ;  /* 0x036850000b0075a7 */ /* 0x0022a4000806017f */
[----:B--2---:R-:W-:Y:S05]  /*323d0*/  @!P3 NANOSLEEP.SYNCS 0x989680 ;  /* 0x009896800000b95d */ /* 0x004fea0003900000 */
[----:B------:R-:W2:Y:S02]  /*323e0*/  @!P3 SYNCS.PHASECHK.TRANS64 P3, [R11+URZ+0x36850], R0 ;  /* 0x036850000b00b5a7 */ /* 0x000ea4000806007f */
[----:B--2---:R-:W-:Y:S05]  /*323f0*/  @!P3 BRA `(.L_x_5914) ;  /* 0xfffffffc00f0b947 */ /* 0x004fea000383ffff */
[----:B------:R-:W-:Y:S05]  /*32400*/  BRA `(.L_x_5913) ;  /* 0xfffffe9800f47947 */ /* 0x000fea000383ffff */
.L_x_5922:
[----:B-1----:R1:W2:Y:S02]  /*32410*/  SYNCS.PHASECHK.TRANS64.TRYWAIT P2, [R4+URZ+0x36830], R5 ;  /* 0x03683005040075a7 */ /* 0x0022a4000804017f */
[----:B--2---:R-:W-:Y:S05]  /*32420*/  @!P2 NANOSLEEP.SYNCS 0x989680 ;  /* 0x009896800000a95d */ /* 0x004fea0003900000 */
[----:B------:R-:W2:Y:S02]  /*32430*/  @!P2 SYNCS.PHASECHK.TRANS64 P2, [R4+URZ+0x36830], R5 ;  /* 0x036830050400a5a7 */ /* 0x000ea4000804007f */
[----:B--2---:R-:W-:Y:S05]  /*32440*/  @!P2 BRA `(.L_x_5922) ;  /* 0xfffffffc00f0a947 */ /* 0x004fea000383ffff */
[----:B------:R-:W-:Y:S05]  /*32450*/  BRA `(.L_x_5921) ;  /* 0xfffffec000647947 */ /* 0x000fea000383ffff */
.L_x_5927:
[----:B-1----:R1:W2:Y:S02]  /*32460*/  SYNCS.PHASECHK.TRANS64.TRYWAIT P2, [R11+URZ+0x36850], R0 ;  /* 0x036850000b0075a7 */ /* 0x0022a4000804017f */
[----:B--2---:R-:W-:Y:S05]  /*32470*/  @!P2 NANOSLEEP.SYNCS 0x989680 ;  /* 0x009896800000a95d */ /* 0x004fea0003900000 */
[----:B------:R-:W2:Y:S02]  /*32480*/  @!P2 SYNCS.PHASECHK.TRANS64 P2, [R11+URZ+0x36850], R0 ;  /* 0x036850000b00a5a7 */ /* 0x000ea4000804007f */
[----:B--2---:R-:W-:Y:S05]  /*32490*/  @!P2 BRA `(.L_x_5927) ;  /* 0xfffffffc00f0a947 */ /* 0x004fea000383ffff */
[----:B------:R-:W-:Y:S05]  /*324a0*/  BRA `(.L_x_5926) ;  /* 0xfffffef800247947 */ /* 0x000fea000383ffff */
.L_x_5933:
[----:B-1----:R1:W2:Y:S02]  /*324b0*/  SYNCS.PHASECHK.TRANS64.TRYWAIT P0, [R0+URZ+0x36850], R9 ;  /* 0x03685009000075a7 */ /* 0x0022a4000800017f */
[----:B--2---:R-:W-:Y:S05]  /*324c0*/  @!P0 NANOSLEEP.SYNCS 0x989680 ;  /* 0x009896800000895d */ /* 0x004fea0003900000 */
[----:B------:R-:W2:Y:S02]  /*324d0*/  @!P0 SYNCS.PHASECHK.TRANS64 P0, [R0+URZ+0x36850], R9 ;  /* 0x03685009000085a7 */ /* 0x000ea4000800007f */
[----:B--2---:R-:W-:Y:S05]  /*324e0*/  @!P0 BRA `(.L_x_5933) ;  /* 0xfffffffc00f08947 */ /* 0x004fea000383ffff */
[----:B------:R-:W-:Y:S05]  /*324f0*/  BRA `(.L_x_5932) ;  /* 0xffffff1800e07947 */ /* 0x000fea000383ffff */
.L_x_5974:
        /* <DEDUP_REMOVED lines=11> */
.L_x_6162:
[----:B------:R-:W-:Y:S05]  /*325b0*/  BSYNC B1 ;  /* 0x0000000000017941 */ /* 0x000fea0003800000 */
.L_x_6161:
[----:B------:R-:W-:Y:S05]  /*325c0*/  BRA `(.L_x_6163) ;  /* 0xffffff80006c7947 */ /* 0x000fea000383ffff */
.L_x_5976:
[----:B------:R-:W-:Y:S01]  /*325d0*/  BSSY B1, `(.L_x_6164) ;  /* 0x0000006000017945 */ /* 0x000fe20003800000 */
[----:B------:R-:W-:-:S07]  /*325e0*/  IMAD.MOV.U32 R15, RZ, RZ, -0x1 ;  /* 0xffffffffff0f7424 */ /* 0x000fce00078e00ff */
[----:B0-----:R-:W-:Y:S05]  /*325f0*/  WARPSYNC.COLLECTIVE R15, `(.L_x_6165) ;  /* 0x000000000f0c7348 */ /* 0x001fea0003c00000 */
[----:B------:R-:W-:Y:S02]  /*32600*/  ELECT P6, UR62, PT ;  /* 0x00000000003e782f */ /* 0x000fe400038c0000 */
[----:B------:R-:W-:Y:S01]  /*32610*/  MOV R14, UR62 ;  /* 0x0000003e000e7c02 */ /* 0x000fe20008000f00 */
[----:B0-----:R-:W-:Y:S10]  /*32620*/  ENDCOLLECTIVE ;  /* 0x000000000000791b */ /* 0x001ff40003800000 */
.L_x_6165:
[----:B------:R-:W-:Y:S05]  /*32630*/  BSYNC B1 ;  /* 0x0000000000017941 */ /* 0x000fea0003800000 */
.L_x_6164:
[----:B------:R-:W-:Y:S01]  /*32640*/  PLOP3.LUT P2, PT, P6, PT, PT, 0x80, 0x0 ;  /* 0x000000000000781c */ /* 0x000fe2000374f070 */
[----:B------:R-:W-:-:S12]  /*32650*/  BRA `(.L_x_5975) ;  /* 0xffffff8000607947 */ /* 0x000fd8000383ffff */
.L_x_5978:
[----:B0-----:R0:W1:Y:S02]  /*32660*/  SYNCS.PHASECHK.TRANS64.TRYWAIT P0, [R18+URZ+0x36820], R2 ;  /* 0x03682002120075a7 */ /* 0x001064000800017f */
[----:B-1----:R-:W-:Y:S05]  /*32670*/  @!P0 NANOSLEEP.SYNCS 0x989680 ;  /* 0x009896800000895d */ /* 0x002fea0003900000 */
[----:B------:R-:W1:Y:S02]  /*32680*/  @!P0 SYNCS.PHASECHK.TRANS64 P0, [R18+URZ+0x36820], R2 ;  /* 0x03682002120085a7 */ /* 0x000e64000800007f */
[----:B-1----:R-:W-:Y:S05]  /*32690*/  @!P0 BRA `(.L_x_5978) ;  /* 0xfffffffc00f08947 */ /* 0x002fea000383ffff */
[----:B------:R-:W-:Y:S05]  /*326a0*/  BRA `(.L_x_6166) ;  /* 0xffffff8000707947 */ /* 0x000fea000383ffff */
.L_x_5982:
[----:B-1----:R1:W2:Y:S02]  /*326b0*/  SYNCS.PHASECHK.TRANS64.TRYWAIT P0, [R5+URZ+0x368a0], R8 ;  /* 0x0368a008050075a7 */ /* 0x0022a4000800017f */
[----:B--2---:R-:W-:Y:S05]  /*326c0*/  @!P0 NANOSLEEP.SYNCS 0x989680 ;  /* 0x009896800000895d */ /* 0x004fea0003900000 */
[----:B------:R-:W2:Y:S02]  /*326d0*/  @!P0 SYNCS.PHASECHK.TRANS64 P0, [R5+URZ+0x368a0], R8 ;  /* 0x0368a008050085a7 */ /* 0x000ea4000800007f */
[----:B--2---:R-:W-:Y:S05]  /*326e0*/  @!P0 BRA `(.L_x_5982) ;  /* 0xfffffffc00f08947 */ /* 0x004fea000383ffff */
[----:B------:R-:W-:Y:S05]  /*326f0*/  BRA `(.L_x_6167) ;  /* 0xffffff8000907947 */ /* 0x000fea000383ffff */
.L_x_5989:
[----:B0-----:R0:W2:Y:S02]  /*32700*/  SYNCS.PHASECHK.TRANS64.TRYWAIT P0, [R5+URZ+0x368c0], R8 ;  /* 0x0368c008050075a7 */ /* 0x0010a4000800017f */
[----:B--2---:R-:W-:Y:S05]  /*32710*/  @!P0 NANOSLEEP.SYNCS 0x989680 ;  /* 0x009896800000895d */ /* 0x004fea0003900000 */
[----:B------:R-:W2:Y:S02]  /*32720*/  @!P0 SYNCS.PHASECHK.TRANS64 P0, [R5+URZ+0x368c0], R8 ;  /* 0x0368c008050085a7 */ /* 0x000ea4000800007f */
[----:B--2---:R-:W-:Y:S05]  /*32730*/  @!P0 BRA `(.L_x_5989) ;  /* 0xfffffffc00f08947 */ /* 0x004fea000383ffff */
[----:B------:R-:W-:Y:S05]  /*32740*/  BRA `(.L_x_6168) ;  /* 0xffffff84008c7947 */ /* 0x000fea000383ffff */
.L_x_5998:
[----:B0-----:R0:W1:Y:S02]  /*32750*/  SYNCS.PHASECHK.TRANS64.TRYWAIT P0, [R6+URZ+0x368a0], R5 ;  /* 0x0368a005060075a7 */ /* 0x001064000800017f */
[----:B-1----:R-:W-:Y:S05]  /*32760*/  @!P0 NANOSLEEP.SYNCS 0x989680 ;  /* 0x009896800000895d */ /* 0x002fea0003900000 */
[----:B------:R-:W1:Y:S02]  /*32770*/  @!P0 SYNCS.PHASECHK.TRANS64 P0, [R6+URZ+0x368a0], R5 ;  /* 0x0368a005060085a7 */ /* 0x000e64000800007f */
[----:B-1----:R-:W-:Y:S05]  /*32780*/  @!P0 BRA `(.L_x_5998) ;  /* 0xfffffffc00f08947 */ /* 0x002fea000383ffff */
[----:B------:R-:W-:Y:S05]  /*32790*/  BRA `(.L_x_6169) ;  /* 0xffffff8800d47947 */ /* 0x000fea000383ffff */
.L_x_6005:
[----:B-1----:R1:W2:Y:S02]  /*327a0*/  SYNCS.PHASECHK.TRANS64.TRYWAIT P0, [R6+URZ+0x368c0], R5 ;  /* 0x0368c005060075a7 */ /* 0x0022a4000800017f */
[----:B--2---:R-:W-:Y:S05]  /*327b0*/  @!P0 NANOSLEEP.SYNCS 0x989680 ;  /* 0x009896800000895d */ /* 0x004fea0003900000 */
[----:B------:R-:W2:Y:S02]  /*327c0*/  @!P0 SYNCS.PHASECHK.TRANS64 P0, [R6+URZ+0x368c0], R5 ;  /* 0x0368c005060085a7 */ /* 0x000ea4000800007f */
[----:B--2---:R-:W-:Y:S05]  /*327d0*/  @!P0 BRA `(.L_x_6005) ;  /* 0xfffffffc00f08947 */ /* 0x004fea000383ffff */
[----:B------:R-:W-:Y:S05]  /*327e0*/  BRA `(.L_x_6170) ;  /* 0xffffff8c00cc7947 */ /* 0x000fea000383ffff */
.L_x_6022:
        /* <DEDUP_REMOVED lines=11> */
.L_x_6172:
[----:B------:R-:W-:Y:S05]  /*328a0*/  BSYNC B0 ;  /* 0x0000000000007941 */ /* 0x000fea0003800000 */
.L_x_6171:
[----:B------:R-:W-:Y:S05]  /*328b0*/  BRA `(.L_x_6173) ;  /* 0xffffff9c00407947 */ /* 0x000fea000383ffff */
.L_x_6024:
[----:B------:R-:W-:Y:S01]  /*328c0*/  BSSY B0, `(.L_x_6174) ;  /* 0x0000006000007945 */ /* 0x000fe20003800000 */
[----:B------:R-:W-:-:S07]  /*328d0*/  IMAD.MOV.U32 R15, RZ, RZ, -0x1 ;  /* 0xffffffffff0f7424 */ /* 0x000fce00078e00ff */
[----:B0-----:R-:W-:Y:S05]  /*328e0*/  WARPSYNC.COLLECTIVE R15, `(.L_x_6175) ;  /* 0x000000000f0c7348 */ /* 0x001fea0003c00000 */
[----:B------:R-:W-:Y:S02]  /*328f0*/  ELECT P6, UR62, PT ;  /* 0x00000000003e782f */ /* 0x000fe400038c0000 */
[----:B------:R-:W-:Y:S01]  /*32900*/  MOV R14, UR62 ;  /* 0x0000003e000e7c02 */ /* 0x000fe20008000f00 */
[----:B0-----:R-:W-:Y:S10]  /*32910*/  ENDCOLLECTIVE ;  /* 0x000000000000791b */ /* 0x001ff40003800000 */
.L_x_6175:
[----:B------:R-:W-:Y:S05]  /*32920*/  BSYNC B0 ;  /* 0x0000000000007941 */ /* 0x000fea0003800000 */
.L_x_6174:
[----:B------:R-:W-:Y:S05]  /*32930*/  BRA `(.L_x_6176) ;  /* 0xffffff9c004c7947 */ /* 0x000fea000383ffff */
.L_x_6026:
[----:B0-----:R0:W1:Y:S02]  /*32940*/  SYNCS.PHASECHK.TRANS64.TRYWAIT P0, [R0+URZ+0x36840], R2 ;  /* 0x03684002000075a7 */ /* 0x001064000800017f */
[----:B-1----:R-:W-:Y:S05]  /*32950*/  @!P0 NANOSLEEP.SYNCS 0x989680 ;  /* 0x009896800000895d */ /* 0x002fea0003900000 */
[----:B------:R-:W1:Y:S02]  /*32960*/  @!P0 SYNCS.PHASECHK.TRANS64 P0, [R0+URZ+0x36840], R2 ;  /* 0x03684002000085a7 */ /* 0x000e64000800007f */
[----:B-1----:R-:W-:Y:S05]  /*32970*/  @!P0 BRA `(.L_x_6026) ;  /* 0xfffffffc00f08947 */ /* 0x002fea000383ffff */
[----:B------:R-:W-:Y:S05]  /*32980*/  BRA `(.L_x_6177) ;  /* 0xffffff9c00ac7947 */ /* 0x000fea000383ffff */
.L_x_6030:
        /* <DEDUP_REMOVED lines=9> */
.L_x_6178:
[----:B------:R-:W-:Y:S02]  /*32a20*/  IMAD.MOV.U32 R13, RZ, RZ, R4 ;  /* 0x000000ffff0d7224 */ /* 0x000fe400078e0004 */
[----:B------:R-:W-:-:S07]  /*32a30*/  IMAD.MOV.U32 R6, RZ, RZ, R14 ;  /* 0x000000ffff067224 */ /* 0x000fce00078e000e */
[----:B------:R-:W-:Y:S05]  /*32a40*/  WARPSYNC.COLLECTIVE R15, `(.L_x_6179) ;  /* 0x000000000f087348 */ /* 0x000fea0003c00000 */
[----:B------:R0:W1:Y:S02]  /*32a50*/  SHFL.IDX P6, R14, R13, R12, R11 ;  /* 0x0000000c0d0e7389 */ /* 0x00006400000c000b */
[----:B01----:R-:W-:Y:S01]  /*32a60*/  ENDCOLLECTIVE ;  /* 0x000000000000791b */ /* 0x003fe20003800000 */
.L_x_6179:
[----:B------:R-:W-:-:S04]  /*32a70*/  LOP3.LUT R5, R5, 0x7f, RZ, 0xc0, !PT ;  /* 0x0000007f05057812 */ /* 0x000fc800078ec0ff */
[----:B------:R-:W-:Y:S01]  /*32a80*/  SHF.R.U32.HI R0, RZ, 0x3, R5 ;  /* 0x00000003ff007819 */ /* 0x000fe20000011605 */
[----:B------:R-:W-:Y:S02]  /*32a90*/  IMAD R2, R9, R7, RZ ;  /* 0x0000000709027224 */ /* 0x000fe400078e02ff */
[----:B------:R0:W5:Y:S02]  /*32aa0*/  LDL R9, [R1+0x30] ;  /* 0x0000300001097983 */ /* 0x0001640000100800 */
[----:B------:R-:W-:Y:S02]  /*32ab0*/  IMAD R0, R10, 0x80, R0 ;  /* 0x000000800a007824 */ /* 0x000fe400078e0200 */
        /* <DEDUP_REMOVED lines=8> */
.L_x_6180:
        /* <DEDUP_REMOVED lines=17> */
.L_x_6181:
[----:B------:R-:W-:Y:S02]  /*32c50*/  IMAD.MOV.U32 R13, RZ, RZ, R3 ;  /* 0x000000ffff0d7224 */ /* 0x000fe400078e0003 */
[----:B------:R-:W-:Y:S02]  /*32c60*/  IMAD.MOV.U32 R12, RZ, RZ, 0x2 ;  /* 0x00000002ff0c7424 */ /* 0x000fe400078e00ff */
[----:B------:R-:W-:-:S07]  /*32c70*/  IMAD.MOV.U32 R5, RZ, RZ, R14 ;  /* 0x000000ffff057224 */ /* 0x000fce00078e000e */
[----:B------:R-:W-:Y:S05]  /*32c80*/  WARPSYNC.COLLECTIVE R15, `(.L_x_6182) ;  /* 0x000000000f087348 */ /* 0x000fea0003c00000 */
[----:B------:R0:W1:Y:S02]  /*32c90*/  SHFL.IDX P6, R14, R13, R12, R11 ;  /* 0x0000000c0d0e7389 */ /* 0x00006400000c000b */
[----:B01----:R-:W-:Y:S01]  /*32ca0*/  ENDCOLLECTIVE ;  /* 0x000000000000791b */ /* 0x003fe20003800000 */
.L_x_6182:
        /* <DEDUP_REMOVED lines=17> */
.L_x_6183:
[----:B------:R-:W-:Y:S02]  /*32dc0*/  IMAD.MOV.U32 R13, RZ, RZ, R3 ;  /* 0x000000ffff0d7224 */ /* 0x000fe400078e0003 */
[----:B------:R-:W-:Y:S02]  /*32dd0*/  IMAD.MOV.U32 R12, RZ, RZ, 0x3 ;  /* 0x00000003ff0c7424 */ /* 0x000fe400078e00ff */
[----:B------:R-:W-:-:S07]  /*32de0*/  IMAD.MOV.U32 R5, RZ, RZ, R14 ;  /* 0x000000ffff057224 */ /* 0x000fce00078e000e */
[----:B------:R-:W-:Y:S05]  /*32df0*/  WARPSYNC.COLLECTIVE R15, `(.L_x_6184) ;  /* 0x000000000f087348 */ /* 0x000fea0003c00000 */
[----:B------:R0:W1:Y:S02]  /*32e00*/  SHFL.IDX P6, R14, R13, R12, R11 ;  /* 0x0000000c0d0e7389 */ /* 0x00006400000c000b */
[----:B01----:R-:W-:Y:S01]  /*32e10*/  ENDCOLLECTIVE ;  /* 0x000000000000791b */ /* 0x003fe20003800000 */
.L_x_6184:
        /* <DEDUP_REMOVED lines=17> */
.L_x_6185:
[----:B------:R-:W-:Y:S02]  /*32f30*/  IMAD.MOV.U32 R13, RZ, RZ, R3 ;  /* 0x000000ffff0d7224 */ /* 0x000fe400078e0003 */
[----:B------:R-:W-:Y:S02]  /*32f40*/  IMAD.MOV.U32 R12, RZ, RZ, 0x4 ;  /* 0x00000004ff0c7424 */ /* 0x000fe400078e00ff */
[----:B------:R-:W-:-:S07]  /*32f50*/  IMAD.MOV.U32 R5, RZ, RZ, R14 ;  /* 0x000000ffff057224 */ /* 0x000fce00078e000e */
[----:B------:R-:W-:Y:S05]  /*32f60*/  WARPSYNC.COLLECTIVE R15, `(.L_x_6186) ;  /* 0x000000000f087348 */ /* 0x000fea0003c00000 */
[----:B------:R0:W1:Y:S02]  /*32f70*/  SHFL.IDX P6, R14, R13, R12, R11 ;  /* 0x0000000c0d0e7389 */ /* 0x00006400000c000b */
[----:B01----:R-:W-:Y:S01]  /*32f80*/  ENDCOLLECTIVE ;  /* 0x000000000000791b */ /* 0x003fe20003800000 */
.L_x_6186:
        /* <DEDUP_REMOVED lines=17> */
.L_x_6187:
[----:B------:R-:W-:Y:S02]  /*330a0*/  IMAD.MOV.U32 R13, RZ, RZ, R3 ;  /* 0x000000ffff0d7224 */ /* 0x000fe400078e0003 */
[----:B------:R-:W-:Y:S02]  /*330b0*/  IMAD.MOV.U32 R12, RZ, RZ, 0x5 ;  /* 0x00000005ff0c7424 */ /* 0x000fe400078e00ff */
[----:B------:R-:W-:-:S07]  /*330c0*/  IMAD.MOV.U32 R5, RZ, RZ, R14 ;  /* 0x000000ffff057224 */ /* 0x000fce00078e000e */
[----:B------:R-:W-:Y:S05]  /*330d0*/  WARPSYNC.COLLECTIVE R15, `(.L_x_6188) ;  /* 0x000000000f087348 */ /* 0x000fea0003c00000 */
[----:B------:R0:W1:Y:S02]  /*330e0*/  SHFL.IDX P6, R14, R13, R12, R11 ;  /* 0x0000000c0d0e7389 */ /* 0x00006400000c000b */
[----:B01----:R-:W-:Y:S01]  /*330f0*/  ENDCOLLECTIVE ;  /* 0x000000000000791b */ /* 0x003fe20003800000 */
.L_x_6188:
        /* <DEDUP_REMOVED lines=17> */
.L_x_6189:
[----:B------:R-:W-:Y:S02]  /*33210*/  IMAD.MOV.U32 R13, RZ, RZ, R3 ;  /* 0x000000ffff0d7224 */ /* 0x000fe400078e0003 */
[----:B------:R-:W-:Y:S02]  /*33220*/  IMAD.MOV.U32 R12, RZ, RZ, 0x6 ;  /* 0x00000006ff0c7424 */ /* 0x000fe400078e00ff */
[----:B------:R-:W-:-:S07]  /*33230*/  IMAD.MOV.U32 R5, RZ, RZ, R14 ;  /* 0x000000ffff057224 */ /* 0x000fce00078e000e */
[----:B------:R-:W-:Y:S05]  /*33240*/  WARPSYNC.COLLECTIVE R15, `(.L_x_6190) ;  /* 0x000000000f087348 */ /* 0x000fea0003c00000 */
[----:B------:R0:W1:Y:S02]  /*33250*/  SHFL.IDX P6, R14, R13, R12, R11 ;  /* 0x0000000c0d0e7389 */ /* 0x00006400000c000b */
[----:B01----:R-:W-:Y:S01]  /*33260*/  ENDCOLLECTIVE ;  /* 0x000000000000791b */ /* 0x003fe20003800000 */
.L_x_6190:
        /* <DEDUP_REMOVED lines=17> */
.L_x_6191:
[----:B------:R-:W-:Y:S02]  /*33380*/  IMAD.MOV.U32 R13, RZ, RZ, R3 ;  /* 0x000000ffff0d7224 */ /* 0x000fe400078e0003 */
[----:B------:R-:W-:Y:S02]  /*33390*/  IMAD.MOV.U32 R12, RZ, RZ, 0x7 ;  /* 0x00000007ff0c7424 */ /* 0x000fe400078e00ff */
[----:B------:R-:W-:-:S07]  /*333a0*/  IMAD.MOV.U32 R5, RZ, RZ, R14 ;  /* 0x000000ffff057224 */ /* 0x000fce00078e000e */
[----:B------:R-:W-:Y:S05]  /*333b0*/  WARPSYNC.COLLECTIVE R15, `(.L_x_6192) ;  /* 0x000000000f087348 */ /* 0x000fea0003c00000 */
[----:B------:R0:W1:Y:S02]  /*333c0*/  SHFL.IDX P6, R14, R13, R12, R11 ;  /* 0x0000000c0d0e7389 */ /* 0x00006400000c000b */
[----:B01----:R-:W-:Y:S01]  /*333d0*/  ENDCOLLECTIVE ;  /* 0x000000000000791b */ /* 0x003fe20003800000 */
.L_x_6192:
        /* <DEDUP_REMOVED lines=14> */
.L_x_6193:
[----:B------:R-:W-:Y:S01]  /*334c0*/  @!PT LDS RZ, [RZ] ;  /* 0x00000000fffff984 */ /* 0x000fe20000000800 */
[----:B------:R-:W-:Y:S01]  /*334d0*/  @!PT LDS RZ, [RZ] ;  /* 0x00000000fffff984 */ /* 0x000fe20000000800 */
[----:B------:R-:W-:Y:S01]  /*334e0*/  @!PT LDS RZ, [RZ] ;  /* 0x00000000fffff984 */ /* 0x000fe20000000800 */
[----:B------:R0:W-:Y:S01]  /*334f0*/  @!P2 LDGSTS.E.BYPASS.LTC128B.128 [R9+0x20400], desc[UR60][R6.64+0x100], !P1 ;  /* 0x204001000609afae */ /* 0x0001e2000c901d7c */
[----:B------:R-:W-:Y:S01]  /*33500*/  IMAD.MOV.U32 R3, RZ, RZ, R14 ;  /* 0x000000ffff037224 */ /* 0x000fe200078e000e */
[----:B------:R-:W-:Y:S06]  /*33510*/  BRA `(.L_x_6194) ;  /* 0xffffffa000647947 */ /* 0x000fec000383ffff */
.L_x_6035:
[----:B----4-:R4:W0:Y:S02]  /*33520*/  SYNCS.PHASECHK.TRANS64.TRYWAIT P0, [R18+URZ+0x36820], R0 ;  /* 0x03682000120075a7 */ /* 0x010824000800017f */
[----:B0-----:R-:W-:Y:S05]  /*33530*/  @!P0 NANOSLEEP.SYNCS 0x989680 ;  /* 0x009896800000895d */ /* 0x001fea0003900000 */
[----:B------:R-:W0:Y:S02]  /*33540*/  @!P0 SYNCS.PHASECHK.TRANS64 P0, [R18+URZ+0x36820], R0 ;  /* 0x03682000120085a7 */ /* 0x000e24000800007f */
[----:B0-----:R-:W-:Y:S05]  /*33550*/  @!P0 BRA `(.L_x_6035) ;  /* 0xfffffffc00f08947 */ /* 0x001fea000383ffff */
[----:B------:R-:W-:Y:S05]  /*33560*/  BRA `(.L_x_6195) ;  /* 0xffffffa000d87947 */ /* 0x000fea000383ffff */
.L_x_6044:
[----:B-1----:R1:W2:Y:S02]  /*33570*/  SYNCS.PHASECHK.TRANS64.TRYWAIT P0, [R3+URZ+0x36840], R2 ;  /* 0x03684002030075a7 */ /* 0x0022a4000800017f */
[----:B--2---:R-:W-:Y:S05]  /*33580*/  @!P0 NANOSLEEP.SYNCS 0x989680 ;  /* 0x009896800000895d */ /* 0x004fea0003900000 */
[----:B------:R-:W2:Y:S02]  /*33590*/  @!P0 SYNCS.PHASECHK.TRANS64 P0, [R3+URZ+0x36840], R2 ;  /* 0x03684002030085a7 */ /* 0x000ea4000800007f */
[----:B--2---:R-:W-:Y:S05]  /*335a0*/  @!P0 BRA `(.L_x_6044) ;  /* 0xfffffffc00f08947 */ /* 0x004fea000383ffff */
[----:B------:R-:W-:Y:S05]  /*335b0*/  BRA `(.L_x_6196) ;  /* 0xffffffa400b47947 */ /* 0x000fea000383ffff */
.L_x_6051:
[----:B0-----:R0:W1:Y:S02]  /*335c0*/  SYNCS.PHASECHK.TRANS64.TRYWAIT P0, [R2+URZ+0x36860], R3 ;  /* 0x03686003020075a7 */ /* 0x001064000800017f */
[----:B-1----:R-:W-:Y:S05]  /*335d0*/  @!P0 NANOSLEEP.SYNCS 0x989680 ;  /* 0x009896800000895d */ /* 0x002fea0003900000 */
[----:B------:R-:W1:Y:S02]  /*335e0*/  @!P0 SYNCS.PHASECHK.TRANS64 P0, [R2+URZ+0x36860], R3 ;  /* 0x03686003020085a7 */ /* 0x000e64000800007f */
[----:B-1----:R-:W-:Y:S05]  /*335f0*/  @!P0 BRA `(.L_x_6051) ;  /* 0xfffffffc00f08947 */ /* 0x002fea000383ffff */
[----:B------:R-:W-:Y:S05]  /*33600*/  BRA `(.L_x_6197) ;  /* 0xffffffa800c47947 */ /* 0x000fea000383ffff */
.L_x_6062:
[----:B-1----:R1:W2:Y:S02]  /*33610*/  SYNCS.PHASECHK.TRANS64.TRYWAIT P0, [R3+URZ+0x36840], R2 ;  /* 0x03684002030075a7 */ /* 0x0022a4000800017f */
[----:B--2---:R-:W-:Y:S05]  /*33620*/  @!P0 NANOSLEEP.SYNCS 0x989680 ;  /* 0x009896800000895d */ /* 0x004fea0003900000 */
[----:B------:R-:W2:Y:S02]  /*33630*/  @!P0 SYNCS.PHASECHK.TRANS64 P0, [R3+URZ+0x36840], R2 ;  /* 0x03684002030085a7 */ /* 0x000ea4000800007f */
[----:B--2---:R-:W-:Y:S05]  /*33640*/  @!P0 BRA `(.L_x_6062) ;  /* 0xfffffffc00f08947 */ /* 0x004fea000383ffff */
[----:B------:R-:W-:Y:S05]  /*33650*/  BRA `(.L_x_6198) ;  /* 0xffffffb000987947 */ /* 0x000fea000383ffff */
.L_x_6069:
[----:B0-----:R0:W1:Y:S02]  /*33660*/  SYNCS.PHASECHK.TRANS64.TRYWAIT P0, [R2+URZ+0x36860], R3 ;  /* 0x03686003020075a7 */ /* 0x001064000800017f */
[----:B-1----:R-:W-:Y:S05]  /*33670*/  @!P0 NANOSLEEP.SYNCS 0x989680 ;  /* 0x009896800000895d */ /* 0x002fea0003900000 */
[----:B------:R-:W1:Y:S02]  /*33680*/  @!P0 SYNCS.PHASECHK.TRANS64 P0, [R2+URZ+0x36860], R3 ;  /* 0x03686003020085a7 */ /* 0x000e64000800007f */
[----:B-1----:R-:W-:Y:S05]  /*33690*/  @!P0 BRA `(.L_x_6069) ;  /* 0xfffffffc00f08947 */ /* 0x002fea000383ffff */
[----:B------:R-:W-:Y:S05]  /*336a0*/  BRA `(.L_x_6199) ;  /* 0xffffffb400a87947 */ /* 0x000fea000383ffff */
.L_x_6080:
[----:B--2---:R2:W3:Y:S02]  /*336b0*/  SYNCS.PHASECHK.TRANS64.TRYWAIT P0, [R3+URZ+0x36840], R2 ;  /* 0x03684002030075a7 */ /* 0x0044e4000800017f */
[----:B---3--:R-:W-:Y:S05]  /*336c0*/  @!P0 NANOSLEEP.SYNCS 0x989680 ;  /* 0x009896800000895d */ /* 0x008fea0003900000 */
[----:B------:R-:W3:Y:S02]  /*336d0*/  @!P0 SYNCS.PHASECHK.TRANS64 P0, [R3+URZ+0x36840], R2 ;  /* 0x03684002030085a7 */ /* 0x000ee4000800007f */
[----:B---3--:R-:W-:Y:S05]  /*336e0*/  @!P0 BRA `(.L_x_6080) ;  /* 0xfffffffc00f08947 */ /* 0x008fea000383ffff */
[----:B------:R-:W-:Y:S05]  /*336f0*/  BRA `(.L_x_6200) ;  /* 0xffffffbc00547947 */ /* 0x000fea000383ffff */
.L_x_6087:
[----:B0-----:R0:W1:Y:S02]  /*33700*/  SYNCS.PHASECHK.TRANS64.TRYWAIT P0, [R2+URZ+0x36860], R5 ;  /* 0x03686005020075a7 */ /* 0x001064000800017f */
[----:B-1----:R-:W-:Y:S05]  /*33710*/  @!P0 NANOSLEEP.SYNCS 0x989680 ;  /* 0x009896800000895d */ /* 0x002fea0003900000 */
[----:B------:R-:W1:Y:S02]  /*33720*/  @!P0 SYNCS.PHASECHK.TRANS64 P0, [R2+URZ+0x36860], R5 ;  /* 0x03686005020085a7 */ /* 0x000e64000800007f */
[----:B-1----:R-:W-:Y:S05]  /*33730*/  @!P0 BRA `(.L_x_6087) ;  /* 0xfffffffc00f08947 */ /* 0x002fea000383ffff */
[----:B------:R-:W-:Y:S05]  /*33740*/  BRA `(.L_x_6201) ;  /* 0xffffffc000607947 */ /* 0x000fea000383ffff */
.L_x_6100:
[----:B---3--:R3:W4:Y:S02]  /*33750*/  SYNCS.PHASECHK.TRANS64.TRYWAIT P0, [R0+URZ+0x36860], R2 ;  /* 0x03686002000075a7 */ /* 0x008724000800017f */
[----:B----4-:R-:W-:Y:S05]  /*33760*/  @!P0 NANOSLEEP.SYNCS 0x989680 ;  /* 0x009896800000895d */ /* 0x010fea0003900000 */
[----:B------:R-:W4:Y:S02]  /*33770*/  @!P0 SYNCS.PHASECHK.TRANS64 P0, [R0+URZ+0x36860], R2 ;  /* 0x03686002000085a7 */ /* 0x000f24000800007f */
[----:B----4-:R-:W-:Y:S05]  /*33780*/  @!P0 BRA `(.L_x_6100) ;  /* 0xfffffffc00f08947 */ /* 0x010fea000383ffff */
[----:B------:R-:W-:Y:S05]  /*33790*/  BRA `(.L_x_6202) ;  /* 0xffffffc400f47947 */ /* 0x000fea000383ffff */
.L_x_6109:
[----:B------:R-:W4:Y:S01]  /*337a0*/  LDL R0, [R1] ;  /* 0x0000000001007983 */ /* 0x000f220000100800 */
[----:B------:R-:W-:Y:S01]  /*337b0*/  BSSY B0, `(.L_x_6203) ;  /* 0x0000008000007945 */ /* 0x000fe20003800000 */
[----:B------:R-:W-:Y:S02]  /*337c0*/  IMAD.MOV.U32 R12, RZ, RZ, RZ ;  /* 0x000000ffff0c7224 */ /* 0x000fe400078e00ff */
[----:B------:R-:W-:Y:S02]  /*337d0*/  IMAD.MOV.U32 R11, RZ, RZ, 0x1f ;  /* 0x0000001fff0b7424 */ /* 0x000fe400078e00ff */
[----:B------:R-:W-:Y:S02]  /*337e0*/  IMAD.MOV.U32 R15, RZ, RZ, -0x1 ;  /* 0xffffffffff0f7424 */ /* 0x000fe400078e00ff */
[----:B----4-:R-:W-:-:S07]  /*337f0*/  IMAD.MOV.U32 R13, RZ, RZ, R0 ;  /* 0x000000ffff0d7224 */ /* 0x010fce00078e0000 */
[----:B-123--:R-:W-:Y:S05]  /*33800*/  WARPSYNC.COLLECTIVE R15, `(.L_x_6204) ;  /* 0x000000000f087348 */ /* 0x00efea0003c00000 */
[----:B------:R0:W4:Y:S02]  /*33810*/  SHFL.IDX P6, R14, R13, R12, R11 ;  /* 0x0000000c0d0e7389 */ /* 0x00012400000c000b */
[----:B01234-:R-:W-:Y:S01]  /*33820*/  ENDCOLLECTIVE ;  /* 0x000000000000791b */ /* 0x01ffe20003800000 */
.L_x_6204:
[----:B------:R-:W-:Y:S05]  /*33830*/  BSYNC B0 ;  /* 0x0000000000007941 */ /* 0x000fea0003800000 */
.L_x_6203:
        /* <DEDUP_REMOVED lines=10> */
.L_x_6205:
[----:B------:R-:W-:Y:S01]  /*338e0*/  ULDC UR4, c[0x0][0xc3c] ;  /* 0x00030f0000047ab9 */ /* 0x000fe20000000800 */
        /* <DEDUP_REMOVED lines=23> */
.L_x_6206:
        /* <DEDUP_REMOVED lines=9> */
.L_x_6207:
        /* <DEDUP_REMOVED lines=8> */
.L_x_6208:
        /* <DEDUP_REMOVED lines=8> */
.L_x_6209:
        /* <DEDUP_REMOVED lines=8> */
.L_x_6210:
        /* <DEDUP_REMOVED lines=9> */
.L_x_6211:
[----:B------:R-:W-:Y:S01]  /*33d00*/  IMAD.MOV.U32 R9, RZ, RZ, R14 ;  /* 0x000000ffff097224 */ /* 0x000fe200078e000e */
[----:B------:R-:W-:Y:S06]  /*33d10*/  BRA `(.L_x_6212) ;  /* 0xffffffc800b87947 */ /* 0x000fec000383ffff */
.L_x_6112:
        /* <DEDUP_REMOVED lines=8> */
.L_x_6214:
[----:B------:R-:W-:Y:S05]  /*33da0*/  BSYNC B0 ;  /* 0x0000000000007941 */ /* 0x000fea0003800000 */
.L_x_6213:
        /* <DEDUP_REMOVED lines=12> */
.L_x_6215:
        /* <DEDUP_REMOVED lines=8> */
.L_x_6216:
        /* <DEDUP_REMOVED lines=8> */
.L_x_6217:
        /* <DEDUP_REMOVED lines=8> */
.L_x_6218:
        /* <DEDUP_REMOVED lines=9> */
.L_x_6219:
[----:B------:R-:W-:Y:S01]  /*34080*/  IMAD.MOV.U32 R9, RZ, RZ, R14 ;  /* 0x000000ffff097224 */ /* 0x000fe200078e000e */
[----:B------:R-:W-:Y:S06]  /*34090*/  BRA `(.L_x_6220) ;  /* 0xffffffc800887947 */ /* 0x000fec000383ffff */
.L_x_6114:
[----:B------:R-:W-:Y:S01]  /*340a0*/  BSSY B0, `(.L_x_6221) ;  /* 0x0000006000007945 */ /* 0x000fe20003800000 */
[----:B------:R-:W-:Y:S01]  /*340b0*/  PLOP3.LUT P6, PT, P6, PT, PT, 0x8, 0x0 ;  /* 0x000000000000781c */ /* 0x000fe200037ce170 */
[----:B------:R-:W-:-:S12]  /*340c0*/  IMAD.MOV.U32 R15, RZ, RZ, -0x1 ;  /* 0xffffffffff0f7424 */ /* 0x000fd800078e00ff */
[----:B0-----:R-:W-:Y:S05]  /*340d0*/  WARPSYNC.COLLECTIVE R15, `(.L_x_6222) ;  /* 0x000000000f087348 */ /* 0x001fea0003c00000 */
[----:B------:R-:W-:Y:S01]  /*340e0*/  VOTE.ANY R14, PT, P6 ;  /* 0x00000000000e7806 */ /* 0x000fe200030e0100 */
[----:B0-----:R-:W-:Y:S06]  /*340f0*/  ENDCOLLECTIVE ;  /* 0x000000000000791b */ /* 0x001fec0003800000 */
.L_x_6222:
[----:B------:R-:W-:Y:S05]  /*34100*/  BSYNC B0 ;  /* 0x0000000000007941 */ /* 0x000fea0003800000 */
.L_x_6221:
        /* <DEDUP_REMOVED lines=10> */
.L_x_6223:
[----:B------:R-:W-:Y:S02]  /*341b0*/  IMAD.MOV.U32 R13, RZ, RZ, R6 ;  /* 0x000000ffff0d7224 */ /* 0x000fe400078e0006 */
[----:B------:R-:W-:-:S07]  /*341c0*/  IMAD.MOV.U32 R4, RZ, RZ, R14 ;  /* 0x000000ffff047224 */ /* 0x000fce00078e000e */
[----:B------:R-:W-:Y:S05]  /*341d0*/  WARPSYNC.COLLECTIVE R15, `(.L_x_6224) ;  /* 0x000000000f087348 */ /* 0x000fea0003c00000 */
[----:B------:R0:W1:Y:S02]  /*341e0*/  SHFL.IDX P6, R14, R13, R12, R11 ;  /* 0x0000000c0d0e7389 */ /* 0x00006400000c000b */
[----:B01----:R-:W-:Y:S01]  /*341f0*/  ENDCOLLECTIVE ;  /* 0x000000000000791b */ /* 0x003fe20003800000 */
.L_x_6224:
[----:B------:R-:W-:Y:S02]  /*34200*/  IMAD.MOV.U32 R6, RZ, RZ, R14 ;  /* 0x000000ffff067224 */ /* 0x000fe400078e000e */
[----:B------:R-:W-:-:S05]  /*34210*/  IMAD.IADD R10, R3, 0x1, R10 ;  /* 0x00000001030a7824 */ /* 0x000fca00078e020a */
[----:B------:R0:W-:Y:S01]  /*34220*/  STL [R1+0xc], R10 ;  /* 0x00000c0a01007387 */ /* 0x0001e20000100800 */
[----:B------:R-:W-:Y:S05]  /*34230*/  BRA `(.L_x_6225) ;  /* 0xffffffc800687947 */ /* 0x000fea000383ffff */
.L_x_6116:
        /* <DEDUP_REMOVED lines=8> */
.L_x_6227:
[----:B------:R-:W-:Y:S05]  /*342c0*/  BSYNC B0 ;  /* 0x0000000000007941 */ /* 0x000fea0003800000 */
.L_x_6226:
[----:B------:R-:W-:Y:S01]  /*342d0*/  IMAD.MOV.U32 R3, RZ, RZ, R14 ;  /* 0x000000ffff037224 */ /* 0x000fe200078e000e */
[----:B------:R-:W-:Y:S06]  /*342e0*/  BRA `(.L_x_6228) ;  /* 0xffffffc800547947 */ /* 0x000fec000383ffff */
.L_x_6122:
[----:B0-----:R0:W1:Y:S02]  /*342f0*/  SYNCS.PHASECHK.TRANS64.TRYWAIT P0, [R0+URZ+0x36820], R3 ;  /* 0x03682003000075a7 */ /* 0x001064000800017f */
[----:B-1----:R-:W-:Y:S05]  /*34300*/  @!P0 NANOSLEEP.SYNCS 0x989680 ;  /* 0x009896800000895d */ /* 0x002fea0003900000 */
[----:B------:R-:W1:Y:S02]  /*34310*/  @!P0 SYNCS.PHASECHK.TRANS64 P0, [R0+URZ+0x36820], R3 ;  /* 0x03682003000085a7 */ /* 0x000e64000800007f */
[----:B-1----:R-:W-:Y:S05]  /*34320*/  @!P0 BRA `(.L_x_6122) ;  /* 0xfffffffc00f08947 */ /* 0x002fea000383ffff */
[----:B------:R-:W-:Y:S05]  /*34330*/  BRA `(.L_x_6229) ;  /* 0xffffffd000f07947 */ /* 0x000fea000383ffff */
.L_x_6123:
        /* <DEDUP_REMOVED lines=11> */
.L_x_6231:
[----:B------:R-:W-:Y:S05]  /*343f0*/  BSYNC B0 ;  /* 0x0000000000007941 */ /* 0x000fea0003800000 */
.L_x_6230:
[----:B------:R-:W-:Y:S05]  /*34400*/  BRA `(.L_x_6232) ;  /* 0xffffffd000d87947 */ /* 0x000fea000383ffff */
.L_x_6124:
[----:B------:R-:W-:Y:S01]  /*34410*/  BSSY B0, `(.L_x_6233) ;  /* 0x0000006000007945 */ /* 0x000fe20003800000 */
[----:B------:R-:W-:-:S07]  /*34420*/  IMAD.MOV.U32 R15, RZ, RZ, -0x1 ;  /* 0xffffffffff0f7424 */ /* 0x000fce00078e00ff */
[----:B01----:R-:W-:Y:S05]  /*34430*/  WARPSYNC.COLLECTIVE R15, `(.L_x_6234) ;  /* 0x000000000f0c7348 */ /* 0x003fea0003c00000 */
[----:B------:R-:W-:Y:S02]  /*34440*/  ELECT P6, UR62, PT ;  /* 0x00000000003e782f */ /* 0x000fe400038c0000 */
[----:B------:R-:W-:Y:S01]  /*34450*/  MOV R14, UR62 ;  /* 0x0000003e000e7c02 */ /* 0x000fe20008000f00 */
[----:B01----:R-:W-:Y:S10]  /*34460*/  ENDCOLLECTIVE ;  /* 0x000000000000791b */ /* 0x003ff40003800000 */
.L_x_6234:
[----:B------:R-:W-:Y:S05]  /*34470*/  BSYNC B0 ;  /* 0x0000000000007941 */ /* 0x000fea0003800000 */
.L_x_6233:
[----:B------:R-:W-:Y:S05]  /*34480*/  BRA `(.L_x_6235) ;  /* 0xffffffd000cc7947 */ /* 0x000fea000383ffff */
.L_x_6126:
[----:B0-----:R0:W1:Y:S02]  /*34490*/  SYNCS.PHASECHK.TRANS64.TRYWAIT P0, [R6+URZ], R5 ;  /* 0x00000005060075a7 */ /* 0x001064000800017f */
[----:B-1----:R-:W-:Y:S05]  /*344a0*/  @!P0 NANOSLEEP.SYNCS 0x989680 ;  /* 0x009896800000895d */ /* 0x002fea0003900000 */
[----:B------:R-:W1:Y:S02]  /*344b0*/  @!P0 SYNCS.PHASECHK.TRANS64 P0, [R6+URZ], R5 ;  /* 0x00000005060085a7 */ /* 0x000e64000800007f */
[----:B-1----:R-:W-:Y:S05]  /*344c0*/  @!P0 BRA `(.L_x_6126) ;  /* 0xfffffffc00f08947 */ /* 0x002fea000383ffff */
[----:B------:R-:W-:Y:S05]  /*344d0*/  BRA `(.L_x_6236) ;  /* 0xffffffd4000c7947 */ /* 0x000fea000383ffff */
.L_x_6127:
[----:B-1----:R1:W2:Y:S02]  /*344e0*/  SYNCS.PHASECHK.TRANS64.TRYWAIT P0, [R7+URZ], R2 ;  /* 0x00000002070075a7 */ /* 0x0022a4000800017f */
[----:B--2---:R-:W-:Y:S05]  /*344f0*/  @!P0 NANOSLEEP.SYNCS 0x989680 ;  /* 0x009896800000895d */ /* 0x004fea0003900000 */
[----:B------:R-:W2:Y:S02]  /*34500*/  @!P0 SYNCS.PHASECHK.TRANS64 P0, [R7+URZ], R2 ;  /* 0x00000002070085a7 */ /* 0x000ea4000800007f */
[----:B--2---:R-:W-:Y:S05]  /*34510*/  @!P0 BRA `(.L_x_6127) ;  /* 0xfffffffc00f08947 */ /* 0x004fea000383ffff */
[----:B------:R-:W-:Y:S05]  /*34520*/  BRA `(.L_x_6237) ;  /* 0xffffffd400007947 */ /* 0x000fea000383ffff */
.L_x_6129:
[----:B--2---:R2:W3:Y:S02]  /*34530*/  SYNCS.PHASECHK.TRANS64.TRYWAIT P0, [R4+URZ], R5 ;  /* 0x00000005040075a7 */ /* 0x0044e4000800017f */
[----:B---3--:R-:W-:Y:S05]  /*34540*/  @!P0 NANOSLEEP.SYNCS 0x989680 ;  /* 0x009896800000895d */ /* 0x008fea0003900000 */
[----:B------:R-:W3:Y:S02]  /*34550*/  @!P0 SYNCS.PHASECHK.TRANS64 P0, [R4+URZ], R5 ;  /* 0x00000005040085a7 */ /* 0x000ee4000800007f */
[----:B---3--:R-:W-:Y:S05]  /*34560*/  @!P0 BRA `(.L_x_6129) ;  /* 0xfffffffc00f08947 */ /* 0x008fea000383ffff */
[----:B------:R-:W-:Y:S05]  /*34570*/  BRA `(.L_x_6238) ;  /* 0xffffffd400047947 */ /* 0x000fea000383ffff */
.L_x_6239:
        /* <DEDUP_REMOVED lines=16> */
.L_x_14850:


//--------------------- .text._ZN7cutlass13device_kernelIN5flash11enable_sm90INS1_16FlashAttnFwdSm90INS1_25CollectiveMainloopFwdSm90ILi2EN4cute5tupleIJNS5_1CILi1EEES8_S8_EEENS6_IJNS7_ILi128EEENS7_ILi176EEESA_EEELi128ENS_10bfloat16_tEfNS_4arch4Sm90ELb0ELb0ELb1ELb0ELb0ELb0ELb0ELb1ELb1ELb1ELb1ELb0EEENS1_21CollectiveEpilogueFwdINS6_IJSA_SA_SB_EEES9_SD_SF_Li256ELb0ELb1ELb1ELb0EEENS1_19SingleTileSchedulerILb0ELb1ELb1ELi128EEEEEEEEEvNT_6ParamsE --------------------------
	.section	.text._ZN7cutlass13device_kernelIN5flash11enable_sm90INS1_16FlashAttnFwdSm90INS1_25CollectiveMainloopFwdSm90ILi2EN4cute5tupleIJNS5_1CILi1EEES8_S8_EEENS6_IJNS7_ILi128EEENS7_ILi176EEESA_EEELi128ENS_10bfloat16_tEfNS_4arch4Sm90ELb0ELb0ELb1ELb0ELb0ELb0ELb0ELb1ELb1ELb1ELb1ELb0EEENS1_21CollectiveEpilogueFwdINS6_IJSA_SA_SB_EEES9_SD_SF_Li256ELb0ELb1ELb1ELb0EEENS1_19SingleTileSchedulerILb0ELb1ELb1ELi128EEEEEEEEEvNT_6ParamsE,"ax",@progbits
	.align	128
.text._ZN7cutlass13device_kernelIN5flash11enable_sm90INS1_16FlashAttnFwdSm90INS1_25CollectiveMainloopFwdSm90ILi2EN4cute5tupleIJNS5_1CILi1EEES8_S8_EEENS6_IJNS7_ILi128EEENS7_ILi176EEESA_EEELi128ENS_10bfloat16_tEfNS_4arch4Sm90ELb0ELb0ELb1ELb0ELb0ELb0ELb0ELb1ELb1ELb1ELb1ELb0EEENS1_21CollectiveEpilogueFwdINS6_IJSA_SA_SB_EEES9_SD_SF_Li256ELb0ELb1ELb1ELb0EEENS1_19SingleTileSchedulerILb0ELb1ELb1ELi128EEEEEEEEEvNT_6ParamsE:
        .type           _ZN7cutlass13device_kernelIN5flash11enable_sm90INS1_16FlashAttnFwdSm90INS1_25CollectiveMainloopFwdSm90ILi2EN4cute5tupleIJNS5_1CILi1EEES8_S8_EEENS6_IJNS7_ILi128EEENS7_ILi176EEESA_EEELi128ENS_10bfloat16_tEfNS_4arch4Sm90ELb0ELb0ELb1ELb0ELb0ELb0ELb0ELb1ELb1ELb1ELb1ELb0EEENS1_21CollectiveEpilogueFwdINS6_IJSA_SA_SB_EEES9_SD_SF_Li256ELb0ELb1ELb1ELb0EEENS1_19SingleTileSchedulerILb0ELb1ELb1ELi128EEEEEEEEEvNT_6ParamsE,@function
        .size           _ZN7cutlass13device_kernelIN5flash11enable_sm90INS1_16FlashAttnFwdSm90INS1_25CollectiveMainloopFwdSm90ILi2EN4cute5tupleIJNS5_1CILi1EEES8_S8_EEENS6_IJNS7_ILi128EEENS7_ILi176EEESA_EEELi128ENS_10bfloat16_tEfNS_4arch4Sm90ELb0ELb0ELb1ELb0ELb0ELb0ELb0ELb1ELb1ELb1ELb1ELb0EEENS1_21CollectiveEpilogueFwdINS6_IJSA_SA_SB_EEES9_SD_SF_Li256ELb0ELb1ELb1ELb0EEENS1_19SingleTileSchedulerILb0ELb1ELb1ELi128EEEEEEEEEvNT_6ParamsE,(.L_x_14851 - _ZN7cutlass13device_kernelIN5flash11enable_sm90INS1_16FlashAttnFwdSm90INS1_25CollectiveMainloopFwdSm90ILi2EN4cute5tupleIJNS5_1CILi1EEES8_S8_EEENS6_IJNS7_ILi128EEENS7_ILi176EEESA_EEELi128ENS_10bfloat16_tEfNS_4arch4Sm90ELb0ELb0ELb1ELb0ELb0ELb0ELb0ELb1ELb1ELb1ELb1ELb0EEENS1_21CollectiveEpilogueFwdINS6_IJSA_SA_SB_EEES9_SD_SF_Li256ELb0ELb1ELb1ELb0EEENS1_19SingleTileSchedulerILb0ELb1ELb1ELi128EEEEEEEEEvNT_6ParamsE)
        .other          _ZN7cutlass13device_kernelIN5flash11enable_sm90INS1_16FlashAttnFwdSm90INS1_25CollectiveMainloopFwdSm90ILi2EN4cute5tupleIJNS5_1CILi1EEES8_S8_EEENS6_IJNS7_ILi128EEENS7_ILi176EEESA_EEELi128ENS_10bfloat16_tEfNS_4arch4Sm90ELb0ELb0ELb1ELb0ELb0ELb0ELb0ELb1ELb1ELb1ELb1ELb0EEENS1_21CollectiveEpilogueFwdINS6_IJSA_SA_SB_EEES9_SD_SF_Li256ELb0ELb1ELb1ELb0EEENS1_19SingleTileSchedulerILb0ELb1ELb1ELi128EEEEEEEEEvNT_6ParamsE,@"STO_CUDA_ENTRY STV_DEFAULT"
_ZN7cutlass13device_kernelIN5flash11enable_sm90INS1_16FlashAttnFwdSm90INS1_25CollectiveMainloopFwdSm90ILi2EN4cute5tupleIJNS5_1CILi1EEES8_S8_EEENS6_IJNS7_ILi128EEENS7_ILi176EEESA_EEELi128ENS_10bfloat16_tEfNS_4arch4Sm90ELb0ELb0ELb1ELb0ELb0ELb0ELb0ELb1ELb1ELb1ELb1ELb0EEENS1_21CollectiveEpilogueFwdINS6_IJSA_SA_SB_EEES9_SD_SF_Li256ELb0ELb1ELb1ELb0EEENS1_19SingleTileSchedulerILb0ELb1ELb1ELi128EEEEEEEEEvNT_6ParamsE:
[----:B------:R-:W0:Y:S02]  /*0000*/  LDC R1, c[0x0][0x28] ;  /* 0x00000a00ff017b82 */ /* 0x000e240000000800 */
[----:B0-----:R-:W-:Y:S01]  /*0010*/  VIADD R1, R1, 0xfffffff0 ;  /* 0xfffffff001017836 */ /* 0x001fe20000000000 */
[----:B------:R-:W0:Y:S01]  /*0020*/  S2R R3, SR_TID.X ;  /* 0x0000000000037919 */ /* 0x000e220000002100 */
[----:B------:R-:W-:Y:S01]  /*0030*/  ELECT P0, URZ, PT ;  /* 0x00000000003f782f */ /* 0x000fe20003800000 */
[----:B------:R-:W-:Y:S01]  /*0040*/  BSSY B0, `(.L_x_6240) ;  /* 0x000000e000007945 */ /* 0x000fe20003800000 */
[--C-:B0-----:R-:W-:Y:S02]  /*0050*/  SHF.R.U32.HI R0, RZ, 0x5, R3.reuse ;  /* 0x00000005ff007819 */ /* 0x101fe40000011603 */
[----:B------:R-:W-:-:S03]  /*0060*/  SHF.R.U32.HI R22, RZ, 0x7, R3 ;  /* 0x00000007ff167819 */ /* 0x000fc60000011603 */
        /* <DEDUP_REMOVED lines=11> */
.L_x_6241:
[----:B------:R-:W-:Y:S05]  /*0120*/  BSYNC B0 ;  /* 0x0000000000007941 */ /* 0x000fea0003800000 */
.L_x_6240:
        /* <DEDUP_REMOVED lines=41> */
.L_x_6242:
        /* <DEDUP_REMOVED lines=22> */
.L_x_6243:
        /* <DEDUP_REMOVED lines=18> */
.L_x_6244:
        /* <DEDUP_REMOVED lines=22> */
.L_x_6245:
        /* <DEDUP_REMOVED lines=22> */
.L_x_6246:
        /* <DEDUP_REMOVED lines=9> */
.L_x_6249:
[----:B------:R-:W-:-:S08]  /*0990*/  NOP ;  /* 0x0000000000007918 */ /* 0x000fd00000000000 */
[----:B------:R-:W1:Y:S02]  /*09a0*/  USETMAXREG.TRY_ALLOC.CTAPOOL UP0, 0xf0 ;  /* 0x000000f0000079c8 */ /* 0x000e640008000600 */
[----:B-1----:R-:W-:-:S13]  /*09b0*/  PLOP3.LUT P0, PT, PT, PT, UP0, 0x80, 0x0 ;  /* 0x000000000000781c */ /* 0x002fda0003f0f008 */
[----:B------:R-:W-:Y:S05]  /*09c0*/  @!P0 BRA `(.L_x_6249) ;  /* 0xfffffffc00f08947 */ /* 0x000fea000383ffff */
[----:B------:R-:W1:Y:S01]  /*09d0*/  S2R R6, SR_TID.X ;  /* 0x0000000000067919 */ /* 0x000e620000002100 */
[----:B------:R-:W2:Y:S01]  /*09e0*/  S2UR UR6, SR_CTAID.Y ;  /* 0x00000000000679c3 */ /* 0x000ea20000002600 */
[----:B------:R-:W-:Y:S02]  /*09f0*/  ULDC UR7, c[0x0][0xc50] ;  /* 0x0003140000077ab9 */ /* 0x000fe40000000800 */
[----:B------:R-:W-:-:S05]  /*0a00*/  UISETP.NE.AND UP0, UPT, UR7, 0x1, UPT ;  /* 0x000000010700788c */ /* 0x000fca000bf05270 */
[----:B------:R-:W3:Y:S06]  /*0a10*/  S2UR UR8, SR_CTAID.Z ;  /* 0x00000000000879c3 */ /* 0x000eec0000002700 */
[----:B------:R-:W-:Y:S01]  /*0a20*/  @UP0 ULDC UR4, c[0x0][0xc54] ;  /* 0x0003150000040ab9 */ /* 0x000fe20000000800 */
[----:B------:R-:W-:Y:S01]  /*0a30*/  @UP0 ULDC UR9, c[0x0][0xc58] ;  /* 0x0003160000090ab9 */ /* 0x000fe20000000800 */
[----:B--2---:R-:W-:Y:S02]  /*0a40*/  UIMAD.WIDE.U32 UR4, UR6, UR4, URZ ;  /* 0x00000004060472a5 */ /* 0x004fe4000f8e003f */
[----:B------:R-:W-:-:S02]  /*0a50*/  UMOV UR10, UR6 ;  /* 0x00000006000a7c82 */ /* 0x000fc40008000000 */
[----:B------:R-:W-:Y:S01]  /*0a60*/  @UP0 USHF.R.U32.HI UR10, URZ, UR9, UR5 ;  /* 0x000000093f0a0299 */ /* 0x000fe20008011605 */
[----:B-1----:R-:W-:-:S03]  /*0a70*/  LOP3.LUT R0, R6, 0xffffff80, RZ, 0xc0, !PT ;  /* 0xffffff8006007812 */ /* 0x002fc600078ec0ff */
[----:B------:R-:W-:Y:S02]  /*0a80*/  UIADD3 UR4, -UR10, URZ, URZ ;  /* 0x0000003f0a047290 */ /* 0x000fe4000fffe13f */
[----:B------:R-:W-:Y:S01]  /*0a90*/  IMAD.U32 R19, RZ, RZ, UR10 ;  /* 0x0000000aff137e24 */ /* 0x000fe2000f8e00ff */
[----:B------:R-:W-:Y:S06]  /*0aa0*/  BAR.ARV 0x8, 0x180 ;  /* 0x0206000000007b1d */ /* 0x000fec0000002000 */
[----:B------:R-:W-:Y:S01]  /*0ab0*/  ISETP.NE.AND P0, PT, R0, 0x80, PT ;  /* 0x000000800000780c */ /* 0x000fe20003f05270 */
[----:B------:R-:W-:-:S12]  /*0ac0*/  UIMAD UR7, UR7, UR4, UR6 ;  /* 0x00000004070772a4 */ /* 0x000fd8000f8e0206 */
[----:B------:R-:W-:Y:S06]  /*0ad0*/  @!P0 BAR.ARV 0x9, 0x100 ;  /* 0x0244000000008b1d */ /* 0x000fec0000002000 */
[----:B---3--:R-:W-:-:S13]  /*0ae0*/  ISETP.LE.AND P0, PT, RZ, UR8, PT ;  /* 0x00000008ff007c0c */ /* 0x008fda000bf03270 */
        /* <DEDUP_REMOVED lines=8> */
[----:B------:R-:W-:-:S04]  /*0b70*/  UIMAD UR37, UR37, UR4, URZ ;  /* 0x00000004252572a4 */ /* 0x000fc8000f8e023f */
[----:B------:R-:W-:Y:S02]  /*0b80*/  UISETP.GE.AND UP0, UPT, UR37, 0x1, UPT ;  /* 0x000000012500788c */ /* 0x000fe4000bf06270 */
[----:B------:R-:W-:-:S04]  /*0b90*/  UIADD3 UR4, UR37, 0xaf, URZ ;  /* 0x000000af25047890 */ /* 0x000fc8000fffe03f */
[----:B------:R-:W-:Y:S01]  /*0ba0*/  PLOP3.LUT P0, PT, PT, PT, UP0, 0x80, 0x0 ;  /* 0x000000000000781c */ /* 0x000fe20003f0f008 */
[----:B------:R-:W-:-:S04]  /*0bb0*/  UIMAD.WIDE UR4, UR4, 0x2e8ba2e9, URZ ;  /* 0x2e8ba2e9040478a5 */ /* 0x000fc8000f8e023f */
        /* <DEDUP_REMOVED lines=11> */
[----:B------:R-:W-:Y:S01]  /*0c70*/  IMAD.U32 R4, RZ, RZ, UR8 ;  /* 0x00000008ff047e24 */ /* 0x000fe2000f8e00ff */
[----:B------:R-:W-:Y:S01]  /*0c80*/  IABS R5, R3 ;  /* 0x0000000300057213 */ /* 0x000fe20000000000 */
[----:B------:R-:W-:Y:S01]  /*0c90*/  ULOP3.LUT UR8, UR8, UR7, URZ, 0x3c, !UPT ;  /* 0x0000000708087292 */ /* 0x000fe2000f8e3c3f */
[----:B------:R-:W-:Y:S02]  /*0ca0*/  R2UR UR12, R0 ;  /* 0x00000000000c72ca */ /* 0x000fe400000e0000 */
[----:B------:R-:W-:-:S05]  /*0cb0*/  IABS R4, R4 ;  /* 0x0000000400047213 */ /* 0x000fca0000000000 */
[----:B------:R-:W-:-:S05]  /*0cc0*/  IMAD.MOV.U32 R3, RZ, RZ, R4 ;  /* 0x000000ffff037224 */ /* 0x000fca00078e0004 */
[----:B------:R-:W-:Y:S01]  /*0cd0*/  R2UR UR11, R3 ;  /* 0x00000000030b72ca */ /* 0x000fe200000e0000 */
[----:B------:R-:W1:Y:S08]  /*0ce0*/  I2F.RP R0, UR12 ;  /* 0x0000000c00007d06 */ /* 0x000e700008209400 */
[----:B-1----:R-:W0:Y:S02]  /*0cf0*/  MUFU.RCP R0, R0 ;  /* 0x0000000000007308 */ /* 0x002e240000001000 */
[----:B0-----:R-:W-:Y:S01]  /*0d00*/  IADD3 R2, R0, 0xffffffe, RZ ;  /* 0x0ffffffe00027810 */ /* 0x001fe20007ffe0ff */
[----:B------:R-:W-:-:S05]  /*0d10*/  IMAD.MOV R0, RZ, RZ, -R5 ;  /* 0x000000ffff007224 */ /* 0x000fca00078e0a05 */
        /* <DEDUP_REMOVED lines=18> */
.L_x_6251:
[----:B------:R-:W-:Y:S01]  /*0e40*/  UIMAD UR5, UR9, UR4, URZ ;  /* 0x00000004090572a4 */ /* 0x000fe2000f8e023f */
[----:B------:R-:W-:Y:S01]  /*0e50*/  IMAD.U32 R0, RZ, RZ, UR6 ;  /* 0x00000006ff007e24 */ /* 0x000fe2000f8e00ff */
[----:B------:R-:W-:Y:S01]  /*0e60*/  MOV R3, UR4 ;  /* 0x0000000400037c02 */ /* 0x000fe20008000f00 */
[----:B------:R-:W-:Y:S01]  /*0e70*/  VIADD R23, R6, 0xffffff80 ;  /* 0xffffff8006177836 */ /* 0x000fe20000000000 */
[----:B------:R-:W-:Y:S01]  /*0e80*/  PLOP3.LUT P0, PT, PT, PT, PT, 0x80, 0x0 ;  /* 0x000000000000781c */ /* 0x000fe20003f0f070 */
[----:B------:R-:W-:Y:S01]  /*0e90*/  IMAD.MOV.U32 R16, RZ, RZ, RZ ;  /* 0x000000ffff107224 */ /* 0x000fe200078e00ff */
        /* <DEDUP_REMOVED lines=18> */
[----:B0-----:R-:W-:-:S02]  /*0fc0*/  CS2R R2, SRZ ;  /* 0x0000000000027805 */ /* 0x001fc4000001ff00 */
        /* <DEDUP_REMOVED lines=32> */
[----:B------:R-:W-:Y:S02]  /*11d0*/  ULEA.HI UR4, UR7, UR7, URZ, 0x1 ;  /* 0x0000000707047291 */ /* 0x000fe4000f8f083f */
[----:B------:R-:W-:Y:S02]  /*11e0*/  MOV R18, UR7 ;  /* 0x0000000700127c02 */ /* 0x000fe40008000f00 */
        /* <DEDUP_REMOVED lines=22> */
.L_x_6253:
[----:B------:R-:W-:Y:S02]  /*1350*/  R2UR UR4, R16 ;  /* 0x00000000100472ca */ /* 0x000fe400000e0000 */
[----:B------:R-:W-:-:S11]  /*1360*/  SHF.L.U32 R0, RZ, 0x1f, RZ ;  /* 0x0000001fff007819 */ /* 0x000fd600000006ff */
[----:B------:R-:W0:Y:S02]  /*1370*/  SYNCS.PHASECHK.TRANS64.TRYWAIT P0, [UR4+0x34800], R0 ;  /* 0x03480000ff0075a7 */ /* 0x000e240008000144 */
[----:B0-----:R-:W-:Y:S05]  /*1380*/  @!P0 BRA `(.L_x_6254) ;  /* 0x0000010c00d48947 */ /* 0x001fea0003800000 */
.L_x_6358:
[----:B------:R-:W2:Y:S02]  /*1390*/  LDL R2, [R1+0xc] ;  /* 0x00000c0001027983 */ /* 0x000ea40000100800 */
[----:B--2---:R-:W-:-:S13]  /*13a0*/  R2UR UR4, R2 ;  /* 0x00000000020472ca */ /* 0x004fda00000e0000 */
[----:B------:R-:W-:-:S06]  /*13b0*/  ULOP3.LUT UR4, UR4, 0x1, URZ, 0xfc, !UPT ;  /* 0x0000000104047892 */ /* 0x000fcc000f8efc3f */
[----:B------:R-:W-:-:S05]  /*13c0*/  IMAD.U32 R2, RZ, RZ, UR4 ;  /* 0x00000004ff027e24 */ /* 0x000fca000f8e00ff */
[----:B------:R-:W-:-:S13]  /*13d0*/  ISETP.NE.AND P0, PT, R2, 0x3, PT ;  /* 0x000000030200780c */ /* 0x000fda0003f05270 */
[----:B------:R-:W-:Y:S05]  /*13e0*/  @!P0 BRA `(.L_x_6255) ;  /* 0x0000000000048947 */ /* 0x000fea0003800000 */
[----:B------:R-:W-:Y:S01]  /*13f0*/  BPT.TRAP 0x1 ;  /* 0x000000040000795c */ /* 0x000fe20000300000 */
.L_x_6255:
[----:B------:R-:W-:-:S13]  /*1400*/  R2UR UR4, R16 ;  /* 0x00000000100472ca */ /* 0x000fda00000e0000 */
[----:B------:R1:W2:Y:S01]  /*1410*/  SYNCS.PHASECHK.TRANS64.TRYWAIT P2, [UR4+0x34830], R0 ;  /* 0x03483000ff0075a7 */ /* 0x0002a20008040144 */
[----:B------:R-:W-:Y:S05]  /*1420*/  @!P0 BRA `(.L_x_6256) ;  /* 0x0000000000048947 */ /* 0x000fea0003800000 */
[----:B------:R-:W-:Y:S01]  /*1430*/  BPT.TRAP 0x1 ;  /* 0x000000040000795c */ /* 0x000fe20000300000 */
.L_x_6256:
        /* <DEDUP_REMOVED lines=8> */
.L_x_6257:
[----:B------:R-:W-:Y:S05]  /*14c0*/  WARPSYNC.ALL ;  /* 0x0000000000007948 */ /* 0x000fea0003800000 */
[----:B01----:R-:W-:Y:S01]  /*14d0*/  IMAD.MOV.U32 R0, RZ, RZ, RZ ;  /* 0x000000ffff007224 */ /* 0x003fe200078e00ff */
[----:B------:R-:W-:Y:S01]  /*14e0*/  LOP3.LUT R2, R2, 0x10000, RZ, 0xfc, !PT ;  /* 0x0001000002027812 */ /* 0x000fe200078efcff */
[----:B------:R-:W-:Y:S01]  /*14f0*/  IMAD.MOV.U32 R87, RZ, RZ, RZ ;  /* 0x000000ffff577224 */ /* 0x000fe200078e00ff */
[----:B------:R-:W-:Y:S02]  /*1500*/  MOV R3, 0x40000040 ;  /* 0x4000004000037802 */ /* 0x000fe40000000f00 */
        /* <DEDUP_REMOVED lines=23> */
[----:B------:R-:W-:Y:S01]  /*1680*/  UMOV UR29, UR33 ;  /* 0x00000021001d7c82 */ /* 0x000fe20008000000 */
[----:B------:R-:W-:Y:S01]  /*1690*/  UMOV UR31, 0x40000040 ;  /* 0x40000040001f7882 */ /* 0x000fe20000000000 */
[----:B------:R-:W-:Y:S01]  /*16a0*/  ULOP3.LUT UR61, UR4, 0x10000, URZ, 0xfc, !UPT ;  /* 0x00010000043d7892 */ /* 0x000fe2000f8efc3f */
[----:B------:R-:W-:Y:S01]  /*16b0*/  P2R R20, PR, RZ, 0x1 ;  /* 0x00000001ff147803 */ /* 0x000fe20000000000 */
[----:B------:R-:W-:Y:S01]  /*16c0*/  IMAD.IADD R23, R23, 0x1, -R80 ;  /* 0x0000000117177824 */ /* 0x000fe200078e0a50 */
[----:B------:R-:W-:Y:S01]  /*16d0*/  UMOV UR35, 0x40000040 ;  /* 0x4000004000237882 */ /* 0x000fe20000000000 */
[----:B------:R-:W-:-:S02]  /*16e0*/  UIADD3 UR14, UR61, 0x80, URZ ;  /* 0x000000803d0e7890 */ /* 0x000fc4000fffe03f */
[----:B------:R-:W-:Y:S01]  /*16f0*/  UIADD3 UR18, UR61, 0x180, URZ ;  /* 0x000001803d127890 */ /* 0x000fe2000fffe03f */
[----:B------:R-:W-:Y:S01]  /*1700*/  SHF.R.S32.HI R10, RZ, 0x1f, R23 ;  /* 0x0000001fff0a7819 */ /* 0x000fe20000011417 */
        /* <DEDUP_REMOVED lines=8> */
[----:B------:R-:W-:Y:S01]  /*1790*/  LEA.HI R10, R10, R23, RZ, 0x2 ;  /* 0x000000170a0a7211 */ /* 0x000fe200078f10ff */
[----:B------:R-:W-:-:S02]  /*17a0*/  UIADD3 UR7, UR61, 0x2, URZ ;  /* 0x000000023d077890 */ /* 0x000fc4000fffe03f */
[----:B------:R-:W-:Y:S01]  /*17b0*/  UIADD3 UR24, UR6, 0x404, URZ ;  /* 0x0000040406187890 */ /* 0x000fe2000fffe03f */
[----:B------:R-:W-:Y:S01]  /*17c0*/  LOP3.LUT R10, R10, 0x7ffffffc, RZ, 0xc0, !PT ;  /* 0x7ffffffc0a0a7812 */ /* 0x000fe200078ec0ff */
[----:B------:R-:W-:Y:S02]  /*17d0*/  UIADD3 UR26, UR61, 0x584, URZ ;  /* 0x000005843d1a7890 */ /* 0x000fe4000fffe03f */
[----:B------:R-:W-:Y:S02]  /*17e0*/  UIADD3 UR32, UR6, 0x406, URZ ;  /* 0x0000040606207890 */ /* 0x000fe4000fffe03f */
[----:B------:R-:W-:Y:S01]  /*17f0*/  UIADD3 UR30, UR61, 0x586, URZ ;  /* 0x000005863d1e7890 */ /* 0x000fe2000fffe03f */
[----:B------:R-:W-:Y:S01]  /*1800*/  IMAD.IADD R10, R23, 0x1, -R10 ;  /* 0x00000001170a7824 */ /* 0x000fe200078e0a0a */
[----:B------:R-:W-:Y:S01]  /*1810*/  UIADD3 UR34, UR61, 0xa86, URZ ;  /* 0x00000a863d227890 */ /* 0x000fe2000fffe03f */
[----:B------:R-:W-:Y:S02]  /*1820*/  IMAD.MOV.U32 R23, RZ, RZ, -0x2 ;  /* 0xfffffffeff177424 */ /* 0x000fe400078e00ff */
[----:B------:R-:W-:-:S02]  /*1830*/  UMOV UR28, UR32 ;  /* 0x00000020001c7c82 */ /* 0x000fc40008000000 */
[----:B------:R-:W-:Y:S02]  /*1840*/  IMAD R10, R10, R23, 0xb0 ;  /* 0x000000b00a0a7424 */ /* 0x000fe400078e0217 */
[----:B------:R-:W-:Y:S01]  /*1850*/  IMAD.U32 R23, RZ, RZ, UR36 ;  /* 0x00000024ff177e24 */ /* 0x000fe2000f8e00ff */
[----:B------:R-:W-:Y:S02]  /*1860*/  UIADD3 UR36, UR36, -0x2, URZ ;  /* 0xfffffffe24247890 */ /* 0x000fe4000fffe03f */
[----:B------:R-:W-:-:S05]  /*1870*/  IADD3 R10, R10, UR37, RZ ;  /* 0x000000250a0a7c10 */ /* 0x000fca000fffe0ff */
[----:B------:R-:W-:-:S05]  /*1880*/  IMAD R10, R23, -0xb0, R10 ;  /* 0xffffff50170a7824 */ /* 0x000fca00078e020a */
[C---:B------:R-:W-:Y:S02]  /*1890*/  ISETP.GT.AND P5, PT, R10.reuse, RZ, PT ;  /* 0x000000ff0a00720c */ /* 0x040fe40003fa4270 */
[C---:B------:R-:W-:Y:S02]  /*18a0*/  ISETP.GT.AND P4, PT, R10.reuse, 0x1, PT ;  /* 0x000000010a00780c */ /* 0x040fe40003f84270 */
[C---:B------:R-:W-:Y:S02]  /*18b0*/  ISETP.GT.AND P2, PT, R10.reuse, 0x8, PT ;  /* 0x000000080a00780c */ /* 0x040fe40003f44270 */
[C---:B------:R-:W-:Y:S02]  /*18c0*/  ISETP.GT.AND P6, PT, R10.reuse, 0x10, PT ;  /* 0x000000100a00780c */ /* 0x040fe40003fc4270 */
[----:B------:R-:W-:Y:S01]  /*18d0*/  ISETP.GT.AND P3, PT, R10, 0x9, PT ;  /* 0x000000090a00780c */ /* 0x000fe20003f64270 */
        /* <DEDUP_REMOVED lines=74> */
[----:B------:R-:W-:Y:S02]  /*1d80*/  UIADD3 UR9, UR61, 0x182, URZ ;  /* 0x000001823d097890 */ /* 0x000fe4000fffe03f */
[----:B------:R-:W-:Y:S02]  /*1d90*/  UIADD3 UR8, UR6, 0x4, URZ ;  /* 0x0000000406087890 */ /* 0x000fe4000fffe03f */
[----:B------:R-:W-:Y:S01]  /*1da0*/  UIADD3 UR10, UR61, 0x4, URZ ;  /* 0x000000043d0a7890 */ /* 0x000fe2000fffe03f */
        /* <DEDUP_REMOVED lines=414> */
[----:B------:R-:W-:Y:S08]  /*3790*/  MUFU.TANH R7, R7 ;  /* 0x0000000700077308 */ /* 0x000ff00000002400 */
[----:B------:R-:W0:Y:S08]  /*37a0*/  MUFU.TANH R8, R8 ;  /* 0x0000000800087308 */ /* 0x000e300000002400 */
[----:B------:R-:W-:Y:S08]  /*37b0*/  MUFU.TANH R118, R118 ;  /* 0x0000007600767308 */ /* 0x000ff00000002400 */
[----:B------:R-:W1:Y:S01]  /*37c0*/  MUFU.TANH R6, R6 ;  /* 0x0000000600067308 */ /* 0x000e620000002400 */
[----:B0-----:R-:W-:-:S07]  /*37d0*/  FSEL R81, R8, -INF , P2 ;  /* 0xff80000008517808 */ /* 0x001fce0001000000 */
[----:B------:R-:W0:Y:S08]  /*37e0*/  MUFU.TANH R9, R9 ;  /* 0x0000000900097308 */ /* 0x000e300000002400 */
[----:B------:R-:W2:Y:S01]  /*37f0*/  MUFU.TANH R5, R5 ;  /* 0x0000000500057308 */ /* 0x000ea20000002400 */
[----:B-1----:R-:W-:Y:S01]  /*3800*/  FSEL R6, R6, -INF , P4 ;  /* 0xff80000006067808 */ /* 0x002fe20002000000 */
[----:B------:R-:W-:-:S02]  /*3810*/  WARPGROUP.DEPBAR.LE gsb0, 0x0 ;  /* 0x00008000000079c5 */ /* 0x000fc40000010000 */
[----:B------:R-:W-:Y:S01]  /*3820*/  WARPGROUP.ARRIVE ;  /* 0x00000000000079c5 */ /* 0x000fe20000000000 */
[----:B------:R-:W-:Y:S01]  /*3830*/  FMUL.FTZ R104, R104, UR6 ;  /* 0x0000000668687c20 */ /* 0x000fe20008410000 */
[----:B------:R-:W-:Y:S01]  /*3840*/  FMUL.FTZ R106, R106, UR6 ;  /* 0x000000066a6a7c20 */ /* 0x000fe20008410000 */
[----:B------:R-:W-:Y:S01]  /*3850*/  FMUL.FTZ R109, R109, UR6 ;  /* 0x000000066d6d7c20 */ /* 0x000fe20008410000 */
[----:B------:R-:W-:Y:S01]  /*3860*/  FMUL.FTZ R105, R105, UR6 ;  /* 0x0000000669697c20 */ /* 0x000fe20008410000 */
[----:B------:R-:W1:Y:S01]  /*3870*/  MUFU.TANH R85, R104 ;  /* 0x0000006800557308 */ /* 0x000e620000002400 */
[----:B------:R-:W-:Y:S01]  /*3880*/  HGMMA.64x16x16.F32.BF16 R96, gdesc[UR28], R96, gsb0 ;  /* 0x002000001c6079f0 */ /* 0x000fe20008001860 */
[----:B------:R-:W-:Y:S01]  /*3890*/  UIADD3 UR30, UR61, 0x706, URZ ;  /* 0x000007063d1e7890 */ /* 0x000fe2000fffe03f */
[----:B------:R-:W-:Y:S01]  /*38a0*/  FMUL.FTZ R108, R108, UR6 ;  /* 0x000000066c6c7c20 */ /* 0x000fe20008410000 */
[----:B------:R-:W-:Y:S01]  /*38b0*/  UMOV UR28, UR32 ;  /* 0x00000020001c7c82 */ /* 0x000fe20008000000 */
[----:B------:R-:W-:Y:S01]  /*38c0*/  UMOV UR29, UR33 ;  /* 0x00000021001d7c82 */ /* 0x000fe20008000000 */
[----:B------:R-:W-:Y:S01]  /*38d0*/  UMOV UR31, 0x40000040 ;  /* 0x40000040001f7882 */ /* 0x000fe20000000000 */
[----:B0-----:R-:W-:Y:S01]  /*38e0*/  FSEL R9, R9, -INF , P3 ;  /* 0xff80000009097808 */ /* 0x001fe20001800000 */
[----:B------:R-:W0:Y:S01]  /*38f0*/  MUFU.TANH R13, R106 ;  /* 0x0000006a000d7308 */ /* 0x000e220000002400 */
[----:B------:R-:W-:Y:S01]  /*3900*/  FMUL.FTZ R107, R107, UR6 ;  /* 0x000000066b6b7c20 */ /* 0x000fe20008410000 */
[----:B--2---:R-:W-:Y:S01]  /*3910*/  FSEL R5, R5, -INF , P5 ;  /* 0xff80000005057808 */ /* 0x004fe20002800000 */
[----:B------:R-:W-:Y:S01]  /*3920*/  FMUL.FTZ R110, R110, UR6 ;  /* 0x000000066e6e7c20 */ /* 0x000fe20008410000 */
[----:B------:R-:W-:-:S04]  /*3930*/  FMUL.FTZ R111, R111, UR6 ;  /* 0x000000066f6f7c20 */ /* 0x000fc80008410000 */
[----:B------:R-:W-:Y:S01]  /*3940*/  MUFU.TANH R109, R109 ;  /* 0x0000006d006d7308 */ /* 0x000fe20000002400 */
[----:B-1----:R-:W-:-:S07]  /*3950*/  FSEL R85, R85, -INF , P6 ;  /* 0xff80000055557808 */ /* 0x002fce0003000000 */
[----:B------:R-:W-:Y:S01]  /*3960*/  MUFU.TANH R105, R105 ;  /* 0x0000006900697308 */ /* 0x000fe20000002400 */
[----:B0-----:R-:W-:Y:S02]  /*3970*/  FSEL R13, R13, -INF , P6 ;  /* 0xff8000000d0d7808 */ /* 0x001fe40003000000 */
[----:B------:R-:W-:-:S05]  /*3980*/  ISETP.GT.AND P6, PT, R10, 0x21, PT ;  /* 0x000000210a00780c */ /* 0x000fca0003fc4270 */
[----:B------:R-:W-:Y:S08]  /*3990*/  MUFU.TANH R108, R108 ;  /* 0x0000006c006c7308 */ /* 0x000ff00000002400 */
[----:B------:R-:W0:Y:S08]  /*39a0*/  MUFU.TANH R11, R119 ;  /* 0x00000077000b7308 */ /* 0x000e300000002400 */
        /* <DEDUP_REMOVED lines=15> */
[----:B------:R-:W1:Y:S01]  /*3aa0*/  MUFU.TANH R96, R96 ;  /* 0x0000006000607308 */ /* 0x000e620000002400 */
[----:B------:R-:W-:Y:S01]  /*3ab0*/  FMUL.FTZ R99, R99, UR6 ;  /* 0x0000000663637c20 */ /* 0x000fe20008410000 */
[----:B0-----:R-:W-:Y:S01]  /*3ac0*/  FSEL R11, R11, -INF , P3 ;  /* 0xff8000000b0b7808 */ /* 0x001fe20001800000 */
[----:B------:R-:W-:Y:S01]  /*3ad0*/  FMUL.FTZ R102, R102, UR6 ;  /* 0x0000000666667c20 */ /* 0x000fe20008410000 */
[----:B------:R-:W-:-:S04]  /*3ae0*/  ISETP.GT.AND P3, PT, R10, 0x20, PT ;  /* 0x000000200a00780c */ /* 0x000fc80003f64270 */
[----:B------:R-:W0:Y:S08]  /*3af0*/  MUFU.TANH R21, R110 ;  /* 0x0000006e00157308 */ /* 0x000e300000002400 */
[----:B------:R-:W2:Y:S08]  /*3b00*/  MUFU.TANH R100, R100 ;  /* 0x0000006400647308 */ /* 0x000eb00000002400 */
[----:B------:R-:W3:Y:S08]  /*3b10*/  MUFU.TANH R111, R111 ;  /* 0x0000006f006f7308 */ /* 0x000ef00000002400 */
        /* <DEDUP_REMOVED lines=19> */
[----:B------:R-:W-:Y:S08]  /*3c50*/  MUFU.TANH R98, R98 ;  /* 0x0000006200627308 */ /* 0x000ff00000002400 */
[----:B------:R1:W-:Y:S08]  /*3c60*/  MUFU.TANH R14, R99 ;  /* 0x00000063000e7308 */ /* 0x0003f00000002400 */
[----:B------:R-:W4:Y:S01]  /*3c70*/  MUFU.TANH R88, R88 ;  /* 0x0000005800587308 */ /* 0x000f220000002400 */
[----:B-1----:R-:W-:-:S07]  /*3c80*/  FSEL R99, R96, -INF , P3 ;  /* 0xff80000060637808 */ /* 0x002fce0001800000 */
[----:B------:R-:W-:Y:S08]  /*3c90*/  MUFU.TANH R89, R89 ;  /* 0x0000005900597308 */ /* 0x000ff00000002400 */
[----:B------:R-:W-:Y:S01]  /*3ca0*/  MUFU.TANH R102, R102 ;  /* 0x0000006600667308 */ /* 0x000fe20000002400 */
[----:B------:R-:W-:Y:S02]  /*3cb0*/  WARPGROUP.DEPBAR.LE gsb0, 0x0 ;  /* 0x00008000000079c5 */ /* 0x000fe40000010000 */
[----:B------:R-:W-:Y:S01]  /*3cc0*/  WARPGROUP.ARRIVE ;  /* 0x00000000000079c5 */ /* 0x000fe20000000000 */
[----:B------:R-:W-:-:S04]  /*3cd0*/  FMUL.FTZ R79, R79, UR6 ;  /* 0x000000064f4f7c20 */ /* 0x000fc80008410000 */
[----:B------:R-:W-:Y:S01]  /*3ce0*/  MUFU.TANH R92, R92 ;  /* 0x0000005c005c7308 */ /* 0x000fe20000002400 */
[----:B------:R-:W-:Y:S01]  /*3cf0*/  FMUL.FTZ R72, R72, UR6 ;  /* 0x0000000648487c20 */ /* 0x000fe20008410000 */
[----:B------:R-:W-:Y:S01]  /*3d00*/  FMUL.FTZ R73, R73, UR6 ;  /* 0x0000000649497c20 */ /* 0x000fe20008410000 */
        /* <DEDUP_REMOVED lines=11> */
[----:B------:R-:W-:Y:S01]  /*3dc0*/  MUFU.TANH R93, R93 ;  /* 0x0000005d005d7308 */ /* 0x000fe20000002400 */
[----:B-1----:R-:W-:Y:S02]  /*3dd0*/  FSEL R79, R4, -INF , P5 ;  /* 0xff800000044f7808 */ /* 0x002fe40002800000 */
[----:B------:R-:W-:Y:S02]  /*3de0*/  FSEL R4, R7, -INF , P4 ;  /* 0xff80000007047808 */ /* 0x000fe40002000000 */
[----:B------:R-:W-:Y:S02]  /*3df0*/  FSEL R7, R118, -INF , P2 ;  /* 0xff80000076077808 */ /* 0x000fe40001000000 */
[C---:B------:R-:W-:Y:S01]  /*3e00*/  ISETP.GT.AND P2, PT, R10.reuse, 0x19, PT ;  /* 0x000000190a00780c */ /* 0x040fe20003f44270 */
[----:B------:R-:W1:Y:S01]  /*3e10*/  MUFU.TANH R90, R90 ;  /* 0x0000005a005a7308 */ /* 0x000e620000002400 */
[----:B------:R-:W-:Y:S02]  /*3e20*/  ISETP.GT.AND P5, PT, R10, 0x11, PT ;  /* 0x000000110a00780c */ /* 0x000fe40003fa4270 */
[----:B------:R-:W-:-:S02]  /*3e30*/  FSEL R97, R109, -INF , P2 ;  /* 0xff8000006d617808 */ /* 0x000fc40001000000 */
[----:B------:R-:W-:Y:S02]  /*3e40*/  FSEL R109, R12, -INF , P6 ;  /* 0xff8000000c6d7808 */ /* 0x000fe40003000000 */
[----:B------:R-:W-:Y:S01]  /*3e50*/  FMNMX.FTZ R12, R79, R6, !PT ;  /* 0x000000064f0c7209 */ /* 0x000fe20007810000 */
[----:B------:R-:W-:Y:S01]  /*3e60*/  MUFU.TANH R72, R72 ;  /* 0x0000004800487308 */ /* 0x000fe20000002400 */
[----:B------:R-:W-:Y:S02]  /*3e70*/  ISETP.GT.AND P4, PT, R10, 0x18, PT ;  /* 0x000000180a00780c */ /* 0x000fe40003f84270 */
[----:B------:R-:W-:Y:S02]  /*3e80*/  FMNMX.FTZ R12, R81, R12, !PT ;  /* 0x0000000c510c7209 */ /* 0x000fe40007810000 */
[----:B------:R-:W-:Y:S02]  /*3e90*/  FSEL R91, R105, -INF , P5 ;  /* 0xff800000695b7808 */ /* 0x000fe40002800000 */
[----:B------:R-:W-:Y:S01]  /*3ea0*/  FMNMX.FTZ R12, R9, R12, !PT ;  /* 0x0000000c090c7209 */ /* 0x000fe20007810000 */
[----:B------:R-:W5:Y:S01]  /*3eb0*/  MUFU.TANH R73, R73 ;  /* 0x0000004900497308 */ /* 0x000f620000002400 */
[----:B------:R-:W-:-:S02]  /*3ec0*/  FSEL R95, R108, -INF , P4 ;  /* 0xff8000006c5f7808 */ /* 0x000fc40002000000 */
[----:B------:R-:W-:Y:S02]  /*3ed0*/  FMNMX.FTZ R12, R85, R12, !PT ;  /* 0x0000000c550c7209 */ /* 0x000fe40007810000 */
[----:B------:R-:W-:Y:S02]  /*3ee0*/  FSEL R15, R15, -INF , P5 ;  /* 0xff8000000f0f7808 */ /* 0x000fe40002800000 */
[----:B------:R-:W-:Y:S01]  /*3ef0*/  FMNMX.FTZ R12, R91, R12, !PT ;  /* 0x0000000c5b0c7209 */ /* 0x000fe20007810000 */
[----:B------:R-:W5:Y:S01]  /*3f00*/  MUFU.TANH R94, R94 ;  /* 0x0000005e005e7308 */ /* 0x000f620000002400 */
[----:B------:R-:W-:Y:S02]  /*3f10*/  ISETP.GT.AND P5, PT, R10, 0x28, PT ;  /* 0x000000280a00780c */ /* 0x000fe40003fa4270 */
[----:B------:R-:W-:Y:S02]  /*3f20*/  FMNMX.FTZ R12, R95, R12, !PT ;  /* 0x0000000c5f0c7209 */ /* 0x000fe40007810000 */
[----:B0-----:R-:W-:Y:S01]  /*3f30*/  FSEL R21, R21, -INF , P4 ;  /* 0xff80000015157808 */ /* 0x001fe20002000000 */
[----:B------:R-:W-:-:S02]  /*3f40*/  WARPGROUP.DEPBAR.LE gsb0, 0x0 ;  /* 0x00008000000079c5 */ /* 0x000fc40000010000 */
[----:B------:R-:W-:Y:S01]  /*3f50*/  WARPGROUP.ARRIVE ;  /* 0x00000000000079c5 */ /* 0x000fe20000000000 */
[----:B------:R-:W-:Y:S01]  /*3f60*/  FMNMX.FTZ R12, R97, R12, !PT ;  /* 0x0000000c610c7209 */ /* 0x000fe20007810000 */
[----:B------:R-:W-:Y:S01]  /*3f70*/  FMUL.FTZ R69, R69, UR6 ;  /* 0x0000000645457c20 */ /* 0x000fe20008410000 */
[----:B------:R-:W-:Y:S01]  /*3f80*/  ISETP.GT.AND P4, PT, R10, 0x29, PT ;  /* 0x000000290a00780c */ /* 0x000fe20003f84270 */
[----:B------:R-:W0:Y:S01]  /*3f90*/  MUFU.TANH R76, R76 ;  /* 0x0000004c004c7308 */ /* 0x000e220000002400 */
[----:B------:R-:W-:Y:S01]  /*3fa0*/  FMNMX.FTZ R12, R99, R12, !PT ;  /* 0x0000000c630c7209 */ /* 0x000fe20007810000 */
[----:B------:R-:W-:Y:S01]  /*3fb0*/  HGMMA.64x16x16.F32.BF16 R56, gdesc[UR28], R56, gsb0 ;  /* 0x002000001c3879f0 */ /* 0x000fe20008001838 */
[----:B------:R-:W-:Y:S01]  /*3fc0*/  UIADD3 UR30, UR61, 0x906, URZ ;  /* 0x000009063d1e7890 */ /* 0x000fe2000fffe03f */
[----:B--2---:R-:W-:Y:S01]  /*3fd0*/  FSEL R107, R100, -INF , P5 ;  /* 0xff800000646b7808 */ /* 0x004fe20002800000 */
[----:B------:R-:W-:Y:S01]  /*3fe0*/  UMOV UR28, UR32 ;  /* 0x00000020001c7c82 */ /* 0x000fe20008000000 */
[----:B------:R-:W-:Y:S01]  /*3ff0*/  UMOV UR29, UR33 ;  /* 0x00000021001d7c82 */ /* 0x000fe20008000000 */
[----:B------:R-:W-:Y:S01]  /*4000*/  UMOV UR31, 0x40000040 ;  /* 0x40000040001f7882 */ /* 0x000fe20000000000 */
[----:B------:R-:W-:Y:S01]  /*4010*/  FMNMX.FTZ R12, R109, R12, !PT ;  /* 0x0000000c6d0c7209 */ /* 0x000fe20007810000 */
[----:B------:R-:W-:Y:S01]  /*4020*/  MUFU.TANH R133, R69 ;  /* 0x0000004500857308 */ /* 0x000fe20000002400 */
[----:B---3--:R-:W-:Y:S01]  /*4030*/  FSEL R23, R111, -INF , P2 ;  /* 0xff8000006f177808 */ /* 0x008fe20001000000 */
[----:B------:R-:W-:Y:S01]  /*4040*/  FMUL.FTZ R64, R64, UR6 ;  /* 0x0000000640407c20 */ /* 0x000fe20008410000 */
[----:B------:R-:W-:Y:S01]  /*4050*/  ISETP.GT.AND P2, PT, R10, 0x30, PT ;  /* 0x000000300a00780c */ /* 0x000fe20003f44270 */
[----:B------:R-:W-:Y:S01]  /*4060*/  FMUL.FTZ R65, R65, UR6 ;  /* 0x0000000641417c20 */ /* 0x000fe20008410000 */
[----:B------:R-:W-:Y:S01]  /*4070*/  FMNMX.FTZ R12, R107, R12, !PT ;  /* 0x0000000c6b0c7209 */ /* 0x000fe20007810000 */
[----:B------:R-:W-:Y:S01]  /*4080*/  FMUL.FTZ R68, R68, UR6 ;  /* 0x0000000644447c20 */ /* 0x000fe20008410000 */
[----:B----4-:R-:W-:Y:S01]  /*4090*/  FSEL R105, R88, -INF , P2 ;  /* 0xff80000058697808 */ /* 0x010fe20001000000 */
[----:B------:R-:W2:Y:S01]  /*40a0*/  MUFU.TANH R77, R77 ;  /* 0x0000004d004d7308 */ /* 0x000ea20000002400 */
[----:B------:R-:W-:Y:S01]  /*40b0*/  FMUL.FTZ R66, R66, UR6 ;  /* 0x0000000642427c20 */ /* 0x000fe20008410000 */
[----:B------:R-:W-:Y:S01]  /*40c0*/  FMUL.FTZ R67, R67, UR6 ;  /* 0x0000000643437c20 */ /* 0x000fe20008410000 */
[----:B------:R-:W-:Y:S01]  /*40d0*/  FMUL.FTZ R70, R70, UR6 ;  /* 0x0000000646467c20 */ /* 0x000fe20008410000 */
[----:B------:R-:W-:Y:S01]  /*40e0*/  FMUL.FTZ R71, R71, UR6 ;  /* 0x0000000647477c20 */ /* 0x000fe20008410000 */
[----:B------:R-:W-:-:S03]  /*40f0*/  IMAD.U32 R88, RZ, RZ, UR7 ;  /* 0x00000007ff587e24 */ /* 0x000fc6000f8e00ff */
[----:B------:R-:W3:Y:S08]  /*4100*/  MUFU.TANH R74, R74 ;  /* 0x0000004a004a7308 */ /* 0x000ef00000002400 */
[----:B------:R-:W4:Y:S08]  /*4110*/  MUFU.TANH R64, R64 ;  /* 0x0000004000407308 */ /* 0x000f300000002400 */
[----:B------:R-:W4:Y:S08]  /*4120*/  MUFU.TANH R75, R75 ;  /* 0x0000004b004b7308 */ /* 0x000f300000002400 */
[----:B------:R-:W4:Y:S01]  /*4130*/  MUFU.TANH R129, R65 ;  /* 0x0000004100817308 */ /* 0x000f220000002400 */
        /* <DEDUP_REMOVED lines=18> */
[----:B------:R-:W4:Y:S08]  /*4260*/  MUFU.TANH R78, R78 ;  /* 0x0000004e004e7308 */ /* 0x000f300000002400 */
        /* <DEDUP_REMOVED lines=18> */
[----:B-1----:R-:W-:Y:S01]  /*4390*/  FSEL R49, R90, -INF , P2 ;  /* 0xff8000005a317808 */ /* 0x002fe20001000000 */
[----:B------:R-:W-:Y:S01]  /*43a0*/  FMUL.FTZ R50, R50, UR6 ;  /* 0x0000000632327c20 */ /* 0x000fe20008410000 */
[----:B------:R-:W-:Y:S01]  /*43b0*/  ISETP.GT.AND P2, PT, R10, 0x41, PT ;  /* 0x000000410a00780c */ /* 0x000fe20003f44270 */
[----:B------:R-:W-:-:S03]  /*43c0*/  FMUL.FTZ R54, R54, UR6 ;  /* 0x0000000636367c20 */ /* 0x000fc60008410000 */
[----:B-----5:R-:W-:Y:S01]  /*43d0*/  FSEL R119, R73, -INF , P2 ;  /* 0xff80000049777808 */ /* 0x020fe20001000000 */
[----:B------:R-:W-:Y:S08]  /*43e0*/  MUFU.TANH R8, R55 ;  /* 0x0000003700087308 */ /* 0x000ff00000002400 */
[----:B------:R-:W1:Y:S08]  /*43f0*/  MUFU.TANH R67, R67 ;  /* 0x0000004300437308 */ /* 0x000e700000002400 */
[----:B------:R-:W-:Y:S08]  /*4400*/  MUFU.TANH R86, R63 ;  /* 0x0000003f00567308 */ /* 0x000ff00000002400 */
[----:B------:R-:W5:Y:S08]  /*4410*/  MUFU.TANH R70, R70 ;  /* 0x0000004600467308 */ /* 0x000f700000002400 */
[----:B------:R-:W5:Y:S01]  /*4420*/  MUFU.TANH R60, R60 ;  /* 0x0000003c003c7308 */ /* 0x000f620000002400 */
[----:B------:R-:W-:-:S02]  /*4430*/  WARPGROUP.DEPBAR.LE gsb0, 0x0 ;  /* 0x00008000000079c5 */ /* 0x000fc40000010000 */
[----:B------:R-:W-:Y:S01]  /*4440*/  WARPGROUP.ARRIVE ;  /* 0x00000000000079c5 */ /* 0x000fe20000000000 */
[----:B------:R-:W-:Y:S01]  /*4450*/  FMUL.FTZ R104, R47, UR6 ;  /* 0x000000062f687c20 */ /* 0x000fe20008410000 */
[----:B------:R-:W-:Y:S01]  /*4460*/  FSEL R47, R103, -INF , P4 ;  /* 0xff800000672f7808 */ /* 0x000fe20002000000 */
[----:B------:R-:W-:Y:S01]  /*4470*/  FMUL.FTZ R59, R41, UR6 ;  /* 0x00000006293b7c20 */ /* 0x000fe20008410000 */
[----:B------:R-:W-:Y:S01]  /*4480*/  FSEL R103, R101, -INF , P4 ;  /* 0xff80000065677808 */ /* 0x000fe20002000000 */
[----:B------:R-:W-:Y:S01]  /*4490*/  FMUL.FTZ R61, R43, UR6 ;  /* 0x000000062b3d7c20 */ /* 0x000fe20008410000 */
[----:B------:R-:W-:Y:S01]  /*44a0*/  HGMMA.64x16x16.F32.BF16 R32, gdesc[UR28], R32, gsb0 ;  /* 0x002000001c2079f0 */ /* 0x000fe20008001820 */
[----:B------:R-:W-:Y:S01]  /*44b0*/  FSEL R41, R98, -INF , P3 ;  /* 0xff80000062297808 */ /* 0x000fe20001800000 */
[----:B------:R-:W-:Y:S01]  /*44c0*/  FMUL.FTZ R69, R45, UR6 ;  /* 0x000000062d457c20 */ /* 0x000fe20008410000 */
[----:B------:R-:W-:Y:S01]  /*44d0*/  ISETP.GT.AND P3, PT, R10, 0x31, PT ;  /* 0x000000310a00780c */ /* 0x000fe20003f64270 */
[----:B------:R-:W-:Y:S01]  /*44e0*/  FMUL.FTZ R57, R40, UR6 ;  /* 0x0000000628397c20 */ /* 0x000fe20008410000 */
[----:B------:R-:W-:Y:S01]  /*44f0*/  FMNMX.FTZ R12, R103, R12, !PT ;  /* 0x0000000c670c7209 */ /* 0x000fe20007810000 */
[----:B------:R0:W-:Y:S01]  /*4500*/  MUFU.TANH R40, R51 ;  /* 0x0000003300287308 */ /* 0x0001e20000002400 */
[----:B------:R-:W-:Y:S01]  /*4510*/  FSEL R43, R14, -INF , P6 ;  /* 0xff8000000e2b7808 */ /* 0x000fe20003000000 */
[----:B------:R-:W-:Y:S01]  /*4520*/  FMUL.FTZ R44, R44, UR6 ;  /* 0x000000062c2c7c20 */ /* 0x000fe20008410000 */
[----:B------:R-:W-:Y:S01]  /*4530*/  ISETP.GT.AND P6, PT, R10, 0x38, PT ;  /* 0x000000380a00780c */ /* 0x000fe20003fc4270 */
[----:B------:R-:W-:Y:S01]  /*4540*/  FMUL.FTZ R42, R42, UR6 ;  /* 0x000000062a2a7c20 */ /* 0x000fe20008410000 */
[----:B------:R-:W-:Y:S01]  /*4550*/  FSEL R113, R89, -INF , P3 ;  /* 0xff80000059717808 */ /* 0x000fe20001800000 */
[----:B------:R-:W-:Y:S01]  /*4560*/  FMUL.FTZ R46, R46, UR6 ;  /* 0x000000062e2e7c20 */ /* 0x000fe20008410000 */
[----:B------:R-:W-:Y:S01]  /*4570*/  FMNMX.FTZ R12, R105, R12, !PT ;  /* 0x0000000c690c7209 */ /* 0x000fe20007810000 */
[----:B------:R3:W-:Y:S01]  /*4580*/  MUFU.TANH R157, R57 ;  /* 0x00000039009d7308 */ /* 0x0007e20000002400 */
[----:B------:R-:W-:-:S02]  /*4590*/  FSEL R45, R102, -INF , P5 ;  /* 0xff800000662d7808 */ /* 0x000fc40002800000 */
[----:B------:R-:W-:Y:S02]  /*45a0*/  ISETP.GT.AND P5, PT, R10, 0x39, PT ;  /* 0x000000390a00780c */ /* 0x000fe40003fa4270 */
[----:B------:R-:W-:Y:S02]  /*45b0*/  FSEL R117, R92, -INF , P6 ;  /* 0xff8000005c757808 */ /* 0x000fe40003000000 */
[----:B------:R-:W-:Y:S01]  /*45c0*/  FMNMX.FTZ R12, R113, R12, !PT ;  /* 0x0000000c710c7209 */ /* 0x000fe20007810000 */
[----:B------:R1:W-:Y:S01]  /*45d0*/  MUFU.TANH R159, R59 ;  /* 0x0000003b009f7308 */ /* 0x0003e20000002400 */
[----:B------:R-:W-:Y:S02]  /*45e0*/  ISETP.GT.AND P4, PT, R10, 0x40, PT ;  /* 0x000000400a00780c */ /* 0x000fe40003f84270 */
[----:B------:R-:W-:Y:S02]  /*45f0*/  FSEL R115, R93, -INF , P5 ;  /* 0xff8000005d737808 */ /* 0x000fe40002800000 */
[----:B------:R-:W-:-:S02]  /*4600*/  FMNMX.FTZ R12, R117, R12, !PT ;  /* 0x0000000c750c7209 */ /* 0x000fc40007810000 */
[----:B------:R-:W-:Y:S01]  /*4610*/  FSEL R121, R72, -INF , P4 ;  /* 0xff80000048797808 */ /* 0x000fe20002000000 */
[----:B------:R5:W-:Y:S01]  /*4620*/  MUFU.TANH R111, R61 ;  /* 0x0000003d006f7308 */ /* 0x000be20000002400 */
[----:B------:R-:W-:Y:S01]  /*4630*/  FMNMX.FTZ R12, R115, R12, !PT ;  /* 0x0000000c730c7209 */ /* 0x000fe20007810000 */
[--C-:B------:R-:W-:Y:S01]  /*4640*/  IMAD.MOV.U32 R72, RZ, RZ, R87.reuse ;  /* 0x000000ffff487224 */ /* 0x100fe200078e0057 */
[----:B0-----:R-:W-:Y:S01]  /*4650*/  FSEL R51, R82, -INF , P3 ;  /* 0xff80000052337808 */ /* 0x001fe20001800000 */
[----:B------:R-:W-:Y:S01]  /*4660*/  IMAD.MOV.U32 R82, RZ, RZ, R87 ;  /* 0x000000ffff527224 */ /* 0x000fe200078e0057 */
[----:B------:R-:W-:Y:S02]  /*4670*/  ISETP.GT.AND P3, PT, R10, 0x48, PT ;  /* 0x000000480a00780c */ /* 0x000fe40003f64270 */
[----:B------:R-:W-:Y:S01]  /*4680*/  FMNMX.FTZ R12, R121, R12, !PT ;  /* 0x0000000c790c7209 */ /* 0x000fe20007810000 */
[----:B------:R-:W0:Y:S01]  /*4690*/  MUFU.TANH R71, R71 ;  /* 0x0000004700477308 */ /* 0x000e220000002400 */
[----:B------:R-:W-:-:S02]  /*46a0*/  FSEL R53, R94, -INF , P6 ;  /* 0xff8000005e357808 */ /* 0x000fc40003000000 */
[----:B------:R-:W-:Y:S02]  /*46b0*/  ISETP.GT.AND P6, PT, R10, 0x49, PT ;  /* 0x000000490a00780c */ /* 0x000fe40003fc4270 */
[----:B------:R-:W-:Y:S01]  /*46c0*/  FSEL R123, R76, -INF , P3 ;  /* 0xff8000004c7b7808 */ /* 0x000fe20001800000 */
[----:B------:R-:W-:Y:S01]  /*46d0*/  IMAD.MOV.U32 R76, RZ, RZ, R87 ;  /* 0x000000ffff4c7224 */ /* 0x000fe200078e0057 */
[----:B------:R-:W-:Y:S01]  /*46e0*/  FMNMX.FTZ R12, R119, R12, !PT ;  /* 0x0000000c770c7209 */ /* 0x000fe20007810000 */
[----:B------:R-:W0:Y:S01]  /*46f0*/  MUFU.TANH R58, R58 ;  /* 0x0000003a003a7308 */ /* 0x000e220000002400 */
[----:B------:R-:W-:Y:S02]  /*4700*/  FSEL R55, R83, -INF , P5 ;  /* 0xff80000053377808 */ /* 0x000fe40002800000 */
[----:B------:R-:W-:Y:S02]  /*4710*/  ISETP.GT.AND P5, PT, R10, 0x50, PT ;  /* 0x000000500a00780c */ /* 0x000fe40003fa4270 */
[----:B--2---:R-:W-:Y:S01]  /*4720*/  FSEL R125, R77, -INF , P6 ;  /* 0xff8000004d7d7808 */ /* 0x004fe20003000000 */
[----:B------:R-:W-:-:S02]  /*4730*/  WARPGROUP.DEPBAR.LE gsb0, 0x0 ;  /* 0x00008000000079c5 */ /* 0x000fc40000010000 */
[----:B------:R-:W-:Y:S01]  /*4740*/  FMNMX.FTZ R14, R123, R12, !PT ;  /* 0x0000000c7b0e7209 */ /* 0x000fe20007810000 */
[----:B------:R-:W-:Y:S01]  /*4750*/  WARPGROUP.ARRIVE ;  /* 0x00000000000079c5 */ /* 0x000fe20000000000 */
[----:B---3--:R-:W-:Y:S01]  /*4760*/  FSEL R57, R74, -INF , P4 ;  /* 0xff8000004a397808 */ /* 0x008fe20002000000 */
[----:B------:R-:W2:Y:S01]  /*4770*/  MUFU.TANH R48, R48 ;  /* 0x0000003000307308 */ /* 0x000ea20000002400 */
[----:B------:R-:W-:Y:S01]  /*4780*/  ISETP.GT.AND P4, PT, R10, 0x51, PT ;  /* 0x000000510a00780c */ /* 0x000fe20003f84270 */
[----:B------:R-:W-:Y:S01]  /*4790*/  FMUL.FTZ R12, R33, UR6 ;  /* 0x00000006210c7c20 */ /* 0x000fe20008410000 */
[----:B----4-:R-:W-:Y:S01]  /*47a0*/  FSEL R127, R64, -INF , P5 ;  /* 0xff800000407f7808 */ /* 0x010fe20002800000 */
[----:B------:R-:W-:Y:S01]  /*47b0*/  HGMMA.64x16x16.F32.BF16 R24, gdesc[UR32], R24, gsb0 ;  /* 0x00200000201879f0 */ /* 0x000fe20008001818 */
[----:B------:R-:W-:Y:S01]  /*47c0*/  FMNMX.FTZ R14, R125, R14, !PT ;  /* 0x0000000e7d0e7209 */ /* 0x000fe20007810000 */
[----:B------:R-:W-:Y:S01]  /*47d0*/  FMUL.FTZ R32, R32, UR6 ;  /* 0x0000000620207c20 */ /* 0x000fe20008410000 */
[----:B-1----:R-:W-:Y:S01]  /*47e0*/  FSEL R59, R75, -INF , P2 ;  /* 0xff8000004b3b7808 */ /* 0x002fe20001000000 */
[----:B------:R-:W1:Y:S01]  /*47f0*/  MUFU.TANH R62, R62 ;  /* 0x0000003e003e7308 */ /* 0x000e620000002400 */
[----:B------:R-:W-:Y:S01]  /*4800*/  ISETP.GT.AND P2, PT, R10, 0x58, PT ;  /* 0x000000580a00780c */ /* 0x000fe20003f44270 */
[----:B------:R-:W-:Y:S01]  /*4810*/  FMUL.FTZ R36, R36, UR6 ;  /* 0x0000000624247c20 */ /* 0x000fe20008410000 */
[----:B------:R-:W-:Y:S01]  /*4820*/  FSEL R129, R129, -INF , P4 ;  /* 0xff80000081817808 */ /* 0x000fe20002000000 */
[----:B------:R-:W-:Y:S01]  /*4830*/  FMUL.FTZ R34, R34, UR6 ;  /* 0x0000000622227c20 */ /* 0x000fe20008410000 */
[----:B------:R-:W-:Y:S01]  /*4840*/  FMNMX.FTZ R14, R127, R14, !PT ;  /* 0x0000000e7f0e7209 */ /* 0x000fe20007810000 */
[----:B------:R-:W-:Y:S01]  /*4850*/  FMUL.FTZ R38, R38, UR6 ;  /* 0x0000000626267c20 */ /* 0x000fe20008410000 */
[----:B------:R-:W-:Y:S01]  /*4860*/  FSEL R63, R84, -INF , P6 ;  /* 0xff800000543f7808 */ /* 0x000fe20003000000 */
[----:B------:R3:W-:Y:S01]  /*4870*/  MUFU.TANH R163, R69 ;  /* 0x0000004500a37308 */ /* 0x0007e20000002400 */
[----:B-----5:R-:W-:Y:S01]  /*4880*/  FSEL R61, R78, -INF , P3 ;  /* 0xff8000004e3d7808 */ /* 0x020fe20001800000 */
[----:B------:R-:W-:Y:S01]  /*4890*/  FMUL.FTZ R39, R39, UR6 ;  /* 0x0000000627277c20 */ /* 0x000fe20008410000 */
[C---:B------:R-:W-:Y:S01]  /*48a0*/  ISETP.GT.AND P6, PT, R10.reuse, 0x60, PT ;  /* 0x000000600a00780c */ /* 0x040fe20003fc4270 */
[--C-:B------:R-:W-:Y:S01]  /*48b0*/  IMAD.MOV.U32 R84, RZ, RZ, R87.reuse ;  /* 0x000000ffff547224 */ /* 0x100fe200078e0057 */
[----:B------:R-:W-:Y:S01]  /*48c0*/  ISETP.GT.AND P3, PT, R10, 0x59, PT ;  /* 0x000000590a00780c */ /* 0x000fe20003f64270 */
[--C-:B------:R-:W-:Y:S01]  /*48d0*/  IMAD.MOV.U32 R78, RZ, RZ, R87.reuse ;  /* 0x000000ffff4e7224 */ /* 0x100fe200078e0057 */
[----:B------:R-:W-:Y:S01]  /*48e0*/  FSEL R131, R68, -INF , P2 ;  /* 0xff80000044837808 */ /* 0x000fe20001000000 */
[----:B------:R-:W4:Y:S01]  /*48f0*/  MUFU.TANH R52, R52 ;  /* 0x0000003400347308 */ /* 0x000f220000002400 */
[----:B------:R-:W-:Y:S01]  /*4900*/  FMNMX.FTZ R14, R129, R14, !PT ;  /* 0x0000000e810e7209 */ /* 0x000fe20007810000 */
[--C-:B------:R-:W-:Y:S01]  /*4910*/  IMAD.MOV.U32 R74, RZ, RZ, R87.reuse ;  /* 0x000000ffff4a7224 */ /* 0x100fe200078e0057 */
[----:B------:R-:W-:Y:S01]  /*4920*/  FSEL R135, R56, -INF , P6 ;  /* 0xff80000038877808 */ /* 0x000fe20003000000 */
[--C-:B------:R-:W-:Y:S01]  /*4930*/  IMAD.MOV.U32 R68, RZ, RZ, R87.reuse ;  /* 0x000000ffff447224 */ /* 0x100fe200078e0057 */
[----:B------:R-:W-:Y:S01]  /*4940*/  FSEL R133, R133, -INF , P3 ;  /* 0xff80000085857808 */ /* 0x000fe20001800000 */
[--C-:B------:R-:W-:Y:S01]  /*4950*/  IMAD.MOV.U32 R64, RZ, RZ, R87.reuse ;  /* 0x000000ffff407224 */ /* 0x100fe200078e0057 */
[----:B------:R-:W-:Y:S01]  /*4960*/  FMNMX.FTZ R56, R131, R14, !PT ;  /* 0x0000000e83387209 */ /* 0x000fe20007810000 */
[----:B------:R-:W5:Y:S01]  /*4970*/  MUFU.TANH R50, R50 ;  /* 0x0000003200327308 */ /* 0x000f620000002400 */
[----:B------:R-:W-:Y:S01]  /*4980*/  FSEL R65, R66, -INF , P5 ;  /* 0xff80000042417808 */ /* 0x000fe20002800000 */
[----:B------:R-:W-:Y:S01]  /*4990*/  FMUL.FTZ R14, R35, UR6 ;  /* 0x00000006230e7c20 */ /* 0x000fe20008410000 */
[----:B------:R-:W-:Y:S01]  /*49a0*/  ISETP.GT.AND P5, PT, R10, 0x61, PT ;  /* 0x000000610a00780c */ /* 0x000fe20003fa4270 */
[----:B------:R-:W-:Y:S01]  /*49b0*/  IMAD.MOV.U32 R66, RZ, RZ, R87 ;  /* 0x000000ffff427224 */ /* 0x000fe200078e0057 */
[----:B------:R-:W-:-:S02]  /*49c0*/  FMNMX.FTZ R56, R133, R56, !PT ;  /* 0x0000003885387209 */ /* 0x000fc40007810000 */
[----:B------:R-:W-:Y:S01]  /*49d0*/  FSEL R67, R67, -INF , P4 ;  /* 0xff80000043437808 */ /* 0x000fe20002000000 */
[----:B------:R-:W5:Y:S01]  /*49e0*/  MUFU.TANH R54, R54 ;  /* 0x0000003600367308 */ /* 0x000f620000002400 */
[----:B------:R-:W-:Y:S02]  /*49f0*/  ISETP.GT.AND P4, PT, R10, 0x68, PT ;  /* 0x000000680a00780c */ /* 0x000fe40003f84270 */
[----:B------:R-:W-:Y:S02]  /*4a00*/  FSEL R137, R137, -INF , P5 ;  /* 0xff80000089897808 */ /* 0x000fe40002800000 */
[----:B------:R-:W-:Y:S02]  /*4a10*/  FMNMX.FTZ R56, R135, R56, !PT ;  /* 0x0000003887387209 */ /* 0x000fe40007810000 */
[----:B---3--:R-:W-:Y:S01]  /*4a20*/  FSEL R69, R70, -INF , P2 ;  /* 0xff80000046457808 */ /* 0x008fe20001000000 */
[----:B------:R-:W3:Y:S01]  /*4a30*/  MUFU.TANH R44, R44 ;  /* 0x0000002c002c7308 */ /* 0x000ee20000002400 */
[----:B------:R-:W-:-:S02]  /*4a40*/  ISETP.GT.AND P2, PT, R10, 0x69, PT ;  /* 0x000000690a00780c */ /* 0x000fc40003f44270 */
[----:B------:R-:W-:Y:S02]  /*4a50*/  FSEL R141, R60, -INF , P4 ;  /* 0xff8000003c8d7808 */ /* 0x000fe40002000000 */
[----:B------:R-:W-:Y:S02]  /*4a60*/  FMNMX.FTZ R56, R137, R56, !PT ;  /* 0x0000003889387209 */ /* 0x000fe40007810000 */
[----:B0-----:R-:W-:Y:S01]  /*4a70*/  FSEL R71, R71, -INF , P3 ;  /* 0xff80000047477808 */ /* 0x001fe20001800000 */
[----:B------:R-:W0:Y:S01]  /*4a80*/  MUFU.TANH R32, R32 ;  /* 0x0000002000207308 */ /* 0x000e220000002400 */
[----:B------:R-:W-:Y:S01]  /*4a90*/  ISETP.GT.AND P3, PT, R10, 0x70, PT ;  /* 0x000000700a00780c */ /* 0x000fe20003f64270 */
[----:B------:R-:W-:Y:S02]  /*4aa0*/  WARPGROUP.DEPBAR.LE gsb0, 0x0 ;  /* 0x00008000000079c5 */ /* 0x000fe40000010000 */
[----:B------:R-:W-:Y:S01]  /*4ab0*/  FSEL R145, R145, -INF , P2 ;  /* 0xff80000091917808 */ /* 0x000fe20001000000 */
[----:B------:R-:W-:Y:S01]  /*4ac0*/  FMUL.FTZ R24, R24, UR6 ;  /* 0x0000000618187c20 */ /* 0x000fe20008410000 */
[----:B------:R-:W-:Y:S01]  /*4ad0*/  FMNMX.FTZ R56, R141, R56, !PT ;  /* 0x000000388d387209 */ /* 0x000fe20007810000 */
[----:B------:R-:W-:Y:S01]  /*4ae0*/  FMUL.FTZ R28, R28, UR6 ;  /* 0x000000061c1c7c20 */ /* 0x000fe20008410000 */
[----:B------:R-:W-:Y:S01]  /*4af0*/  FSEL R73, R58, -INF , P6 ;  /* 0xff8000003a497808 */ /* 0x000fe20003000000 */
[----:B------:R-:W0:Y:S01]  /*4b00*/  MUFU.TANH R42, R42 ;  /* 0x0000002a002a7308 */ /* 0x000e220000002400 */
[----:B------:R-:W-:Y:S01]  /*4b10*/  ISETP.GT.AND P6, PT, R10, 0x71, PT ;  /* 0x000000710a00780c */ /* 0x000fe20003fc4270 */
[----:B------:R-:W-:Y:S01]  /*4b20*/  FMUL.FTZ R26, R26, UR6 ;  /* 0x000000061a1a7c20 */ /* 0x000fe20008410000 */
[----:B--2---:R-:W-:Y:S01]  /*4b30*/  FSEL R147, R48, -INF , P3 ;  /* 0xff80000030937808 */ /* 0x004fe20001800000 */
[----:B------:R-:W-:Y:S01]  /*4b40*/  FMUL.FTZ R48, R37, UR6 ;  /* 0x0000000625307c20 */ /* 0x000fe20008410000 */
[----:B------:R-:W-:Y:S01]  /*4b50*/  FMNMX.FTZ R56, R145, R56, !PT ;  /* 0x0000003891387209 */ /* 0x000fe20007810000 */
[----:B------:R-:W-:Y:S01]  /*4b60*/  FMUL.FTZ R30, R30, UR6 ;  /* 0x000000061e1e7c20 */ /* 0x000fe20008410000 */
[----:B------:R-:W-:Y:S01]  /*4b70*/  FSEL R33, R80, -INF , P5 ;  /* 0xff80000050217808 */ /* 0x000fe20002800000 */
[----:B------:R-:W2:Y:S01]  /*4b80*/  MUFU.TANH R12, R12 ;  /* 0x0000000c000c7308 */ /* 0x000ea20000002400 */
[----:B------:R-:W-:Y:S01]  /*4b90*/  ISETP.GT.AND P5, PT, R10, 0x78, PT ;  /* 0x000000780a00780c */ /* 0x000fe20003fa4270 */
[----:B------:R-:W-:Y:S01]  /*4ba0*/  IMAD.MOV.U32 R58, RZ, RZ, R87 ;  /* 0x000000ffff3a7224 */ /* 0x000fe200078e0057 */
[----:B------:R-:W-:-:S02]  /*4bb0*/  FSEL R153, R153, -INF , P6 ;  /* 0xff80000099997808 */ /* 0x000fc40003000000 */
[----:B------:R-:W-:Y:S02]  /*4bc0*/  FMNMX.FTZ R56, R147, R56, !PT ;  /* 0x0000003893387209 */ /* 0x000fe40007810000 */
[----:B-1----:R-:W-:Y:S01]  /*4bd0*/  FSEL R75, R62, -INF , P4 ;  /* 0xff8000003e4b7808 */ /* 0x002fe20002000000 */
[----:B------:R-:W1:Y:S01]  /*4be0*/  MUFU.TANH R46, R46 ;  /* 0x0000002e002e7308 */ /* 0x000e620000002400 */
[----:B------:R-:W-:Y:S01]  /*4bf0*/  ISETP.GT.AND P4, PT, R10, 0x79, PT ;  /* 0x000000790a00780c */ /* 0x000fe20003f84270 */
[--C-:B------:R-:W-:Y:S01]  /*4c00*/  IMAD.MOV.U32 R62, RZ, RZ, R87.reuse ;  /* 0x000000ffff3e7224 */ /* 0x100fe200078e0057 */
[----:B----4-:R-:W-:Y:S02]  /*4c10*/  FSEL R151, R52, -INF , P5 ;  /* 0xff80000034977808 */ /* 0x010fe40002800000 */
[----:B------:R-:W-:Y:S02]  /*4c20*/  FMNMX.FTZ R56, R153, R56, !PT ;  /* 0x0000003899387209 */ /* 0x000fe40007810000 */
[----:B------:R-:W-:Y:S01]  /*4c30*/  FSEL R35, R86, -INF , P2 ;  /* 0xff80000056237808 */ /* 0x000fe20001000000 */
[----:B------:R-:W4:Y:S01]  /*4c40*/  MUFU.TANH R36, R36 ;  /* 0x0000002400247308 */ /* 0x000f220000002400 */
[----:B------:R-:W-:Y:S01]  /*4c50*/  ISETP.GT.AND P2, PT, R10, 0x80, PT ;  /* 0x000000800a00780c */ /* 0x000fe20003f44270 */
[----:B------:R-:W-:Y:S01]  /*4c60*/  IMAD.MOV.U32 R86, RZ, RZ, R87 ;  /* 0x000000ffff567224 */ /* 0x000fe200078e0057 */
[----:B------:R-:W-:-:S02]  /*4c70*/  FSEL R155, R155, -INF , P4 ;  /* 0xff8000009b9b7808 */ /* 0x000fc40002000000 */
[----:B------:R-:W-:Y:S02]  /*4c80*/  FMNMX.FTZ R56, R151, R56, !PT ;  /* 0x0000003897387209 */ /* 0x000fe40007810000 */
[----:B-----5:R-:W-:Y:S01]  /*4c90*/  FSEL R77, R50, -INF , P3 ;  /* 0xff800000324d7808 */ /* 0x020fe20001800000 */
[----:B------:R-:W5:Y:S01]  /*4ca0*/  MUFU.TANH R104, R104 ;  /* 0x0000006800687308 */ /* 0x000f620000002400 */
[----:B------:R-:W-:Y:S02]  /*4cb0*/  ISETP.GT.AND P3, PT, R10, 0x81, PT ;  /* 0x000000810a00780c */ /* 0x000fe40003f64270 */
[----:B------:R-:W-:Y:S02]  /*4cc0*/  FSEL R157, R157, -INF , P2 ;  /* 0xff8000009d9d7808 */ /* 0x000fe40001000000 */
[----:B------:R-:W-:Y:S02]  /*4cd0*/  FMNMX.FTZ R56, R155, R56, !PT ;  /* 0x000000389b387209 */ /* 0x000fe40007810000 */
[----:B------:R-:W-:Y:S01]  /*4ce0*/  FSEL R37, R40, -INF , P6 ;  /* 0xff80000028257808 */ /* 0x000fe20003000000 */
[----:B------:R-:W5:Y:S01]  /*4cf0*/  MUFU.TANH R48, R48 ;  /* 0x0000003000307308 */ /* 0x000f620000002400 */
[----:B------:R-:W-:-:S02]  /*4d00*/  ISETP.GT.AND P6, PT, R10, 0x88, PT ;  /* 0x000000880a00780c */ /* 0x000fc40003fc4270 */
[----:B------:R-:W-:Y:S02]  /*4d10*/  FSEL R159, R159, -INF , P3 ;  /* 0xff8000009f9f7808 */ /* 0x000fe40001800000 */
[----:B------:R-:W-:Y:S02]  /*4d20*/  FMNMX.FTZ R56, R157, R56, !PT ;  /* 0x000000389d387209 */ /* 0x000fe40007810000 */
[----:B------:R-:W-:Y:S01]  /*4d30*/  FSEL R83, R54, -INF , P5 ;  /* 0xff80000036537808 */ /* 0x000fe20002800000 */
[----:B------:R-:W5:Y:S01]  /*4d40*/  MUFU.TANH R34, R34 ;  /* 0x0000002200227308 */ /* 0x000f620000002400 */
[----:B------:R-:W-:Y:S02]  /*4d50*/  ISETP.GT.AND P5, PT, R10, 0x89, PT ;  /* 0x000000890a00780c */ /* 0x000fe40003fa4270 */
[----:B---3--:R-:W-:Y:S02]  /*4d60*/  FSEL R161, R44, -INF , P6 ;  /* 0xff8000002ca17808 */ /* 0x008fe40003000000 */
[----:B------:R-:W-:-:S02]  /*4d70*/  FMNMX.FTZ R56, R159, R56, !PT ;  /* 0x000000389f387209 */ /* 0x000fc40007810000 */
[----:B------:R-:W-:Y:S01]  /*4d80*/  FSEL R93, R8, -INF , P4 ;  /* 0xff800000085d7808 */ /* 0x000fe20002000000 */
[----:B------:R-:W-:Y:S01]  /*4d90*/  FMUL.FTZ R8, R25, UR6 ;  /* 0x0000000619087c20 */ /* 0x000fe20008410000 */
[C---:B------:R-:W-:Y:S01]  /*4da0*/  ISETP.GT.AND P4, PT, R10.reuse, 0x90, PT ;  /* 0x000000900a00780c */ /* 0x040fe20003f84270 */
[----:B------:R-:W3:Y:S01]  /*4db0*/  MUFU.TANH R24, R24 ;  /* 0x0000001800187308 */ /* 0x000ee20000002400 */
[----:B------:R-:W-:Y:S02]  /*4dc0*/  FSEL R163, R163, -INF , P5 ;  /* 0xff800000a3a37808 */ /* 0x000fe40002800000 */
[----:B------:R-:W-:Y:S02]  /*4dd0*/  FMNMX.FTZ R56, R161, R56, !PT ;  /* 0x00000038a1387209 */ /* 0x000fe40007810000 */
[----:B------:R-:W-:Y:S02]  /*4de0*/  FSEL R111, R111, -INF , P3 ;  /* 0xff8000006f6f7808 */ /* 0x000fe40001800000 */
[----:B------:R-:W-:Y:S01]  /*4df0*/  ISETP.GT.AND P3, PT, R10, 0x91, PT ;  /* 0x000000910a00780c */ /* 0x000fe20003f64270 */
[----:B------:R-:W3:Y:S01]  /*4e00*/  MUFU.TANH R14, R14 ;  /* 0x0000000e000e7308 */ /* 0x000ee20000002400 */
[----:B0-----:R-:W-:-:S02]  /*4e10*/  FSEL R165, R32, -INF , P4 ;  /* 0xff80000020a57808 */ /* 0x001fc40002000000 */
[----:B------:R-:W-:Y:S02]  /*4e20*/  FMNMX.FTZ R56, R163, R56, !PT ;  /* 0x00000038a3387209 */ /* 0x000fe40007810000 */
[----:B------:R-:W-:Y:S02]  /*4e30*/  FSEL R101, R42, -INF , P2 ;  /* 0xff8000002a657808 */ /* 0x000fe40001000000 */
[----:B------:R-:W-:Y:S01]  /*4e40*/  ISETP.GT.AND P2, PT, R10, 0x98, PT ;  /* 0x000000980a00780c */ /* 0x000fe20003f44270 */
[----:B------:R-:W0:Y:S01]  /*4e50*/  MUFU.TANH R8, R8 ;  /* 0x0000000800087308 */ /* 0x000e220000002400 */
[----:B--2---:R-:W-:Y:S01]  /*4e60*/  FSEL R167, R12, -INF , P3 ;  /* 0xff8000000ca77808 */ /* 0x004fe20001800000 */
[----:B------:R-:W-:Y:S01]  /*4e70*/  FMUL.FTZ R12, R29, UR6 ;  /* 0x000000061d0c7c20 */ /* 0x000fe20008410000 */
[----:B------:R-:W-:Y:S02]  /*4e80*/  FMNMX.FTZ R56, R165, R56, !PT ;  /* 0x00000038a5387209 */ /* 0x000fe40007810000 */
[----:B-1----:R-:W-:-:S02]  /*4e90*/  FSEL R25, R46, -INF , P6 ;  /* 0xff8000002e197808 */ /* 0x002fc40003000000 */
[----:B------:R-:W-:Y:S01]  /*4ea0*/  ISETP.GT.AND P6, PT, R10, 0x99, PT ;  /* 0x000000990a00780c */ /* 0x000fe20003fc4270 */
[----:B------:R-:W1:Y:S01]  /*4eb0*/  MUFU.TANH R38, R38 ;  /* 0x0000002600267308 */ /* 0x000e620000002400 */
[----:B----4-:R-:W-:Y:S02]  /*4ec0*/  FSEL R169, R36, -INF , P2 ;  /* 0xff80000024a97808 */ /* 0x010fe40001000000 */
[----:B------:R-:W-:Y:S02]  /*4ed0*/  FMNMX.FTZ R56, R167, R56, !PT ;  /* 0x00000038a7387209 */ /* 0x000fe40007810000 */
[----:B-----5:R-:W-:Y:S02]  /*4ee0*/  FSEL R29, R104, -INF , P5 ;  /* 0xff800000681d7808 */ /* 0x020fe40002800000 */
[----:B------:R-:W-:Y:S01]  /*4ef0*/  ISETP.GT.AND P5, PT, R10, 0xa0, PT ;  /* 0x000000a00a00780c */ /* 0x000fe20003fa4270 */
[----:B------:R-:W2:Y:S01]  /*4f00*/  MUFU.TANH R28, R28 ;  /* 0x0000001c001c7308 */ /* 0x000ea20000002400 */
[----:B------:R-:W-:-:S02]  /*4f10*/  FSEL R171, R48, -INF , P6 ;  /* 0xff80000030ab7808 */ /* 0x000fc40003000000 */
[----:B------:R-:W-:Y:S02]  /*4f20*/  FMNMX.FTZ R56, R169, R56, !PT ;  /* 0x00000038a9387209 */ /* 0x000fe40007810000 */
[----:B------:R-:W-:Y:S02]  /*4f30*/  FSEL R139, R34, -INF , P4 ;  /* 0xff800000228b7808 */ /* 0x000fe40002000000 */
[----:B------:R-:W-:Y:S01]  /*4f40*/  ISETP.GT.AND P4, PT, R10, 0xa1, PT ;  /* 0x000000a10a00780c */ /* 0x000fe20003f84270 */
[----:B------:R-:W4:Y:S01]  /*4f50*/  MUFU.TANH R12, R12 ;  /* 0x0000000c000c7308 */ /* 0x000f220000002400 */
[----:B---3--:R-:W-:Y:S02]  /*4f60*/  FSEL R173, R24, -INF , P5 ;  /* 0xff80000018ad7808 */ /* 0x008fe40002800000 */
[----:B------:R-:W-:Y:S02]  /*4f70*/  FMNMX.FTZ R56, R171, R56, !PT ;  /* 0x00000038ab387209 */ /* 0x000fe40007810000 */
[----:B------:R-:W-:Y:S01]  /*4f80*/  FSEL R143, R14, -INF , P3 ;  /* 0xff8000000e8f7808 */ /* 0x000fe20001800000 */
[----:B------:R-:W-:Y:S01]  /*4f90*/  FMUL.FTZ R14, R31, UR6 ;  /* 0x000000061f0e7c20 */ /* 0x000fe20008410000 */
[----:B------:R-:W-:Y:S01]  /*4fa0*/  ISETP.GT.AND P3, PT, R10, 0xa8, PT ;  /* 0x000000a80a00780c */ /* 0x000fe20003f64270 */
[----:B------:R-:W-:Y:S01]  /*4fb0*/  MUFU.TANH R26, R26 ;  /* 0x0000001a001a7308 */ /* 0x000fe20000002400 */
[----:B0-----:R-:W-:-:S02]  /*4fc0*/  FSEL R175, R8, -INF , P4 ;  /* 0xff80000008af7808 */ /* 0x001fc40002000000 */
[----:B------:R-:W-:Y:S02]  /*4fd0*/  FMNMX.FTZ R56, R173, R56, !PT ;  /* 0x00000038ad387209 */ /* 0x000fe40007810000 */
[----:B-1----:R-:W-:Y:S02]  /*4fe0*/  FSEL R149, R38, -INF , P2 ;  /* 0xff80000026957808 */ /* 0x002fe40001000000 */
[----:B------:R-:W-:Y:S01]  /*4ff0*/  ISETP.GT.AND P2, PT, R10, 0xa9, PT ;  /* 0x000000a90a00780c */ /* 0x000fe20003f44270 */
[----:B------:R-:W-:Y:S01]  /*5000*/  MUFU.TANH R30, R30 ;  /* 0x0000001e001e7308 */ /* 0x000fe20000002400 */
[----:B--2---:R-:W-:Y:S02]  /*5010*/  FSEL R177, R28, -INF , P3 ;  /* 0xff8000001cb17808 */ /* 0x004fe40001800000 */
[----:B------:R-:W-:Y:S02]  /*5020*/  FMNMX.FTZ R56, R175, R56, !PT ;  /* 0x00000038af387209 */ /* 0x000fe40007810000 */
[----:B----4-:R-:W-:-:S02]  /*5030*/  FSEL R179, R12, -INF , P2 ;  /* 0xff8000000cb37808 */ /* 0x010fc40001000000 */
[----:B------:R-:W-:Y:S01]  /*5040*/  FMNMX.FTZ R56, R177, R56, !PT ;  /* 0x00000038b1387209 */ /* 0x000fe20007810000 */
[----:B------:R-:W0:Y:S01]  /*5050*/  MUFU.TANH R10, R39 ;  /* 0x00000027000a7308 */ /* 0x000e220000002400 */
[-C--:B------:R-:W-:Y:S02]  /*5060*/  MOV R80, R87.reuse ;  /* 0x0000005700507202 */ /* 0x080fe40000000f00 */
[----:B------:R-:W-:Y:S02]  /*5070*/  FMNMX.FTZ R56, R179, R56, !PT ;  /* 0x00000038b3387209 */ /* 0x000fe40007810000 */
[-C--:B------:R-:W-:Y:S02]  /*5080*/  MOV R70, R87.reuse ;  /* 0x0000005700467202 */ /* 0x080fe40000000f00 */
[----:B------:R-:W-:Y:S01]  /*5090*/  MOV R60, R87 ;  /* 0x00000057003c7202 */ /* 0x000fe20000000f00 */
[----:B------:R-:W1:Y:S01]  /*50a0*/  SHFL.BFLY PT, R89, R56, 0x2, 0x1f ;  /* 0x0c401f0038597f89 */ /* 0x000e6200000e0000 */
[----:B------:R-:W-:Y:S01]  /*50b0*/  MUFU.TANH R14, R14 ;  /* 0x0000000e000e7308 */ /* 0x000fe20000002400 */
[----:B-1----:R-:W-:Y:S01]  /*50c0*/  FMNMX.FTZ R12, R56, R89, !PT ;  /* 0x00000059380c7209 */ /* 0x002fe20007810000 */
[----:B------:R-:W-:-:S04]  /*50d0*/  IMAD.MOV.U32 R56, RZ, RZ, R87 ;  /* 0x000000ffff387224 */ /* 0x000fc800078e0057 */
[----:B------:R-:W1:Y:S02]  /*50e0*/  SHFL.BFLY PT, R89, R12, 0x1, 0x1f ;  /* 0x0c201f000c597f89 */ /* 0x000e6400000e0000 */
[----:B-1----:R-:W-:Y:S01]  /*50f0*/  FMNMX.FTZ R89, R12, R89, !PT ;  /* 0x000000590c597209 */ /* 0x002fe20007810000 */
[----:B------:R-:W-:Y:S01]  /*5100*/  FMUL.FTZ R12, R27, UR6 ;  /* 0x000000061b0c7c20 */ /* 0x000fe20008410000 */
[----:B------:R-:W-:Y:S02]  /*5110*/  R2UR UR6, R17 ;  /* 0x00000000110672ca */ /* 0x000fe400000e0000 */
[C---:B------:R-:W-:Y:S01]  /*5120*/  FSETP.NEU.FTZ.AND P0, PT, R89.reuse, -INF , PT ;  /* 0xff8000005900780b */ /* 0x040fe20003f1d000 */
[----:B------:R-:W-:Y:S02]  /*5130*/  FMUL.FTZ R8, R89, R88 ;  /* 0x0000005859087220 */ /* 0x000fe40000410000 */
[----:B------:R-:W1:Y:S03]  /*5140*/  MUFU.TANH R12, R12 ;  /* 0x0000000c000c7308 */ /* 0x000e660000002400 */
[----:B------:R-:W-:-:S02]  /*5150*/  FSEL R8, R8, RZ, P0 ;  /* 0x000000ff08087208 */ /* 0x000fc40000000000 */
[----:B------:R-:W-:-:S03]  /*5160*/  ISETP.NE.AND P0, PT, R20, RZ, PT ;  /* 0x000000ff1400720c */ /* 0x000fc60003f05270 */
[--C-:B------:R-:W-:Y:S01]  /*5170*/  FFMA.FTZ R27, R6, R88, -R8.reuse ;  /* 0x00000058061b7223 */ /* 0x100fe20000010808 */
[----:B------:R-:W-:Y:S01]  /*5180*/  FMNMX.FTZ R6, R5, R4, !PT ;  /* 0x0000000405067209 */ /* 0x000fe20007810000 */
[-CC-:B------:R-:W-:Y:S01]  /*5190*/  FFMA.FTZ R192, R121, R88.reuse, -R8.reuse ;  /* 0x0000005879c07223 */ /* 0x180fe20000010808 */
[----:B0-----:R-:W-:Y:S01]  /*51a0*/  FSEL R121, R10, -INF , P6 ;  /* 0xff8000000a797808 */ /* 0x001fe20003000000 */
[--C-:B------:R-:W-:Y:S01]  /*51b0*/  FFMA.FTZ R194, R123, R88, -R8.reuse ;  /* 0x000000587bc27223 */ /* 0x100fe20000010808 */
[----:B------:R-:W-:Y:S01]  /*51c0*/  FMNMX.FTZ R6, R7, R6, !PT ;  /* 0x0000000607067209 */ /* 0x000fe20007810000 */
[-CC-:B------:R-:W-:Y:S01]  /*51d0*/  FFMA.FTZ R196, R127, R88.reuse, -R8.reuse ;  /* 0x000000587fc47223 */ /* 0x180fe20000010808 */
[----:B------:R-:W-:Y:S01]  /*51e0*/  FSEL R123, R26, -INF , P5 ;  /* 0xff8000001a7b7808 */ /* 0x000fe20002800000 */
[--C-:B------:R-:W-:Y:S01]  /*51f0*/  FFMA.FTZ R198, R131, R88, -R8.reuse ;  /* 0x0000005883c67223 */ /* 0x100fe20000010808 */
[----:B------:R-:W-:Y:S01]  /*5200*/  FMNMX.FTZ R6, R11, R6, !PT ;  /* 0x000000060b067209 */ /* 0x000fe20007810000 */
[-CC-:B------:R-:W-:Y:S01]  /*5210*/  FFMA.FTZ R188, R105, R88.reuse, -R8.reuse ;  /* 0x0000005869bc7223 */ /* 0x180fe20000010808 */
[----:B-1----:R-:W-:Y:S01]  /*5220*/  FSEL R127, R12, -INF , P4 ;  /* 0xff8000000c7f7808 */ /* 0x002fe20002000000 */
[--C-:B------:R-:W-:Y:S01]  /*5230*/  FFMA.FTZ R105, R133, R88, -R8.reuse ;  /* 0x0000005885697223 */ /* 0x100fe20000010808 */
[----:B------:R-:W-:Y:S01]  /*5240*/  FMNMX.FTZ R6, R13, R6, !PT ;  /* 0x000000060d067209 */ /* 0x000fe20007810000 */
        /* <DEDUP_REMOVED lines=25> */
[-CC-:B------:R-:W-:Y:S01]  /*53e0*/  FFMA.FTZ R91, R113, R88.reuse, -R8.reuse ;  /* 0x00000058715b7223 */ /* 0x180fe20000010808 */
[--C-:B------:R-:W-:Y:S01]  /*53f0*/  FFMA.FTZ R190, R117, R88, -R8.reuse ;  /* 0x0000005875be7223 */ /* 0x100fe20000010808 */
[----:B------:R-:W-:Y:S01]  /*5400*/  FMNMX.FTZ R6, R47, R6, !PT ;  /* 0x000000062f067209 */ /* 0x000fe20007810000 */
[-CC-:B------:R-:W-:Y:S01]  /*5410*/  FFMA.FTZ R95, R115, R88.reuse, -R8.reuse ;  /* 0x00000058735f7223 */ /* 0x180fe20000010808 */
[--C-:B------:R-:W-:Y:S01]  /*5420*/  FFMA.FTZ R97, R119, R88, -R8.reuse ;  /* 0x0000005877617223 */ /* 0x100fe20000010808 */
[----:B------:R-:W2:Y:S01]  /*5430*/  MUFU.EX2 R31, R31 ;  /* 0x0000001f001f7308 */ /* 0x000ea20000000800 */
[----:B------:R-:W-:Y:S01]  /*5440*/  FMNMX.FTZ R6, R49, R6, !PT ;  /* 0x0000000631067209 */ /* 0x000fe20007810000 */
[-CC-:B------:R-:W-:Y:S01]  /*5450*/  FFMA.FTZ R99, R125, R88.reuse, -R8.reuse ;  /* 0x000000587d637223 */ /* 0x180fe20000010808 */
[-CC-:B------:R-:W-:Y:S01]  /*5460*/  FFMA.FTZ R103, R129, R88.reuse, -R8.reuse ;  /* 0x0000005881677223 */ /* 0x180fe20000010808 */
[--C-:B------:R-:W-:Y:S01]  /*5470*/  FFMA.FTZ R200, R135, R88, -R8.reuse ;  /* 0x0000005887c87223 */ /* 0x100fe20000010808 */
[----:B------:R-:W-:Y:S01]  /*5480*/  FMNMX.FTZ R6, R51, R6, !PT ;  /* 0x0000000633067209 */ /* 0x000fe20007810000 */
[-CC-:B------:R-:W-:Y:S01]  /*5490*/  FFMA.FTZ R202, R141, R88.reuse, -R8.reuse ;  /* 0x000000588dca7223 */ /* 0x180fe20000010808 */
[--C-:B------:R-:W-:Y:S01]  /*54a0*/  FFMA.FTZ R109, R145, R88, -R8.reuse ;  /* 0x00000058916d7223 */ /* 0x100fe20000010808 */
[----:B------:R-:W3:Y:S01]  /*54b0*/  MUFU.EX2 R180, R180 ;  /* 0x000000b400b47308 */ /* 0x000ee20000000800 */
[----:B------:R-:W-:Y:S01]  /*54c0*/  FMNMX.FTZ R6, R53, R6, !PT ;  /* 0x0000000635067209 */ /* 0x000fe20007810000 */
[-CC-:B------:R-:W-:Y:S01]  /*54d0*/  FFMA.FTZ R204, R147, R88.reuse, -R8.reuse ;  /* 0x0000005893cc7223 */ /* 0x180fe20000010808 */
[-CC-:B------:R-:W-:Y:S01]  /*54e0*/  FFMA.FTZ R113, R153, R88.reuse, -R8.reuse ;  /* 0x0000005899717223 */ /* 0x180fe20000010808 */
[--C-:B------:R-:W-:Y:S01]  /*54f0*/  FFMA.FTZ R206, R151, R88, -R8.reuse ;  /* 0x0000005897ce7223 */ /* 0x100fe20000010808 */
[----:B------:R-:W-:Y:S01]  /*5500*/  FMNMX.FTZ R6, R55, R6, !PT ;  /* 0x0000000637067209 */ /* 0x000fe20007810000 */
[-CC-:B------:R-:W-:Y:S01]  /*5510*/  FFMA.FTZ R115, R155, R88.reuse, -R8.reuse ;  /* 0x000000589b737223 */ /* 0x180fe20000010808 */
[--C-:B------:R-:W-:Y:S01]  /*5520*/  FFMA.FTZ R208, R157, R88, -R8.reuse ;  /* 0x000000589dd07223 */ /* 0x100fe20000010808 */
[----:B------:R-:W4:Y:S01]  /*5530*/  MUFU.EX2 R39, R39 ;  /* 0x0000002700277308 */ /* 0x000f220000000800 */
[----:B------:R-:W-:Y:S01]  /*5540*/  FMNMX.FTZ R6, R57, R6, !PT ;  /* 0x0000000639067209 */ /* 0x000fe20007810000 */
[-CC-:B------:R-:W-:Y:S01]  /*5550*/  FFMA.FTZ R117, R159, R88.reuse, -R8.reuse ;  /* 0x000000589f757223 */ /* 0x180fe20000010808 */
[-CC-:B------:R-:W-:Y:S01]  /*5560*/  FFMA.FTZ R210, R161, R88.reuse, -R8.reuse ;  /* 0x00000058a1d27223 */ /* 0x180fe20000010808 */
[--C-:B------:R-:W-:Y:S01]  /*5570*/  FFMA.FTZ R119, R163, R88, -R8.reuse ;  /* 0x00000058a3777223 */ /* 0x100fe20000010808 */
[----:B------:R-:W-:Y:S01]  /*5580*/  FMNMX.FTZ R6, R59, R6, !PT ;  /* 0x000000063b067209 */ /* 0x000fe20007810000 */
[-CC-:B------:R-:W-:Y:S01]  /*5590*/  FFMA.FTZ R212, R165, R88.reuse, -R8.reuse ;  /* 0x00000058a5d47223 */ /* 0x180fe20000010808 */
[--C-:B------:R-:W-:Y:S01]  /*55a0*/  FFMA.FTZ R125, R167, R88, -R8.reuse ;  /* 0x00000058a77d7223 */ /* 0x100fe20000010808 */
[----:B------:R-:W5:Y:S01]  /*55b0*/  MUFU.EX2 R182, R182 ;  /* 0x000000b600b67308 */ /* 0x000f620000000800 */
[----:B------:R-:W-:Y:S01]  /*55c0*/  FMNMX.FTZ R6, R61, R6, !PT ;  /* 0x000000063d067209 */ /* 0x000fe20007810000 */
[-CC-:B------:R-:W-:Y:S01]  /*55d0*/  FFMA.FTZ R214, R169, R88.reuse, -R8.reuse ;  /* 0x00000058a9d67223 */ /* 0x180fe20000010808 */
[-CC-:B------:R-:W-:Y:S01]  /*55e0*/  FFMA.FTZ R129, R171, R88.reuse, -R8.reuse ;  /* 0x00000058ab817223 */ /* 0x180fe20000010808 */
[--C-:B------:R-:W-:Y:S01]  /*55f0*/  FFMA.FTZ R216, R173, R88, -R8.reuse ;  /* 0x00000058add87223 */ /* 0x100fe20000010808 */
[----:B------:R-:W-:Y:S01]  /*5600*/  FMNMX.FTZ R6, R63, R6, !PT ;  /* 0x000000063f067209 */ /* 0x000fe20007810000 */
[----:B------:R-:W-:Y:S01]  /*5610*/  FFMA.FTZ R135, R175, R88, -R8 ;  /* 0x00000058af877223 */ /* 0x000fe20000010808 */
[----:B------:R-:W-:Y:S01]  /*5620*/  UISETP.GE.AND UP0, UPT, UR36, UR6, UPT ;  /* 0x000000062400728c */ /* 0x000fe2000bf06270 */
[----:B------:R-:W5:Y:S01]  /*5630*/  MUFU.EX2 R79, R79 ;  /* 0x0000004f004f7308 */ /* 0x000f620000000800 */
[----:B------:R-:W-:Y:S01]  /*5640*/  FMNMX.FTZ R6, R65, R6, !PT ;  /* 0x0000000641067209 */ /* 0x000fe20007810000 */
[----:B------:R-:W-:-:S02]  /*5650*/  UMOV UR6, URZ ;  /* 0x0000003f00067c82 */ /* 0x000fc40008000000 */
[----:B------:R-:W-:Y:S01]  /*5660*/  IMAD.U32 R221, RZ, RZ, UR6 ;  /* 0x00000006ffdd7e24 */ /* 0x000fe2000f8e00ff */
[----:B------:R-:W-:-:S03]  /*5670*/  FMNMX.FTZ R6, R67, R6, !PT ;  /* 0x0000000643067209 */ /* 0x000fc60007810000 */
[----:B------:R-:W5:Y:S01]  /*5680*/  MUFU.EX2 R184, R184 ;  /* 0x000000b800b87308 */ /* 0x000f620000000800 */
        /* <DEDUP_REMOVED lines=47> */
[----:B------:R-:W-:Y:S02]  /*5980*/  FSEL R36, R6, RZ, P2 ;  /* 0x000000ff06247208 */ /* 0x000fe40001000000 */
[----:B------:R-:W-:-:S03]  /*5990*/  PLOP3.LUT P2, PT, PT, PT, UP0, 0x80, 0x0 ;  /* 0x000000000000781c */ /* 0x000fc60003f4f008 */
[-CC-:B------:R-:W-:Y:S01]  /*59a0*/  FFMA.FTZ R177, R5, R88.reuse, -R36.reuse ;  /* 0x0000005805b17223 */ /* 0x180fe20000010824 */
[----:B------:R-:W-:Y:S01]  /*59b0*/  FADD.FTZ R5, R176, R27 ;  /* 0x0000001bb0057221 */ /* 0x000fe20000010000 */
[-CC-:B------:R-:W-:Y:S01]  /*59c0*/  FFMA.FTZ R4, R4, R88.reuse, -R36.reuse ;  /* 0x0000005804047223 */ /* 0x180fe20000010824 */
[-CC-:B------:R-:W-:Y:S01]  /*59d0*/  FFMA.FTZ R179, R7, R88.reuse, -R36.reuse ;  /* 0x0000005807b37223 */ /* 0x180fe20000010824 */
[-CC-:B------:R-:W-:Y:S01]  /*59e0*/  FFMA.FTZ R6, R11, R88.reuse, -R36.reuse ;  /* 0x000000580b067223 */ /* 0x180fe20000010824 */
[----:B-1----:R-:W-:Y:S01]  /*59f0*/  FADD.FTZ R32, R178, R5 ;  /* 0x00000005b2207221 */ /* 0x002fe20000010000 */
[----:B------:R-:W-:Y:S01]  /*5a00*/  MUFU.EX2 R177, R177 ;  /* 0x000000b100b17308 */ /* 0x000fe20000000800 */
[-CC-:B------:R-:W-:Y:S01]  /*5a10*/  FFMA.FTZ R181, R13, R88.reuse, -R36.reuse ;  /* 0x000000580db57223 */ /* 0x180fe20000010824 */
[-C--:B------:R-:W-:Y:S01]  /*5a20*/  FFMA.FTZ R8, R15, R88.reuse, -R36 ;  /* 0x000000580f087223 */ /* 0x080fe20000010824 */
[----:B--2---:R-:W-:Y:S01]  /*5a30*/  FADD.FTZ R5, R31, R32 ;  /* 0x000000201f057221 */ /* 0x004fe20000010000 */
[-CC-:B------:R-:W-:Y:S01]  /*5a40*/  FFMA.FTZ R183, R21, R88.reuse, -R36.reuse ;  /* 0x0000005815b77223 */ /* 0x180fe20000010824 */
[-CC-:B------:R-:W-:Y:S01]  /*5a50*/  FFMA.FTZ R10, R23, R88.reuse, -R36.reuse ;  /* 0x00000058170a7223 */ /* 0x180fe20000010824 */
[-CC-:B------:R-:W-:Y:S01]  /*5a60*/  FFMA.FTZ R185, R41, R88.reuse, -R36.reuse ;  /* 0x0000005829b97223 */ /* 0x180fe20000010824 */
[----:B---3--:R-:W-:Y:S01]  /*5a70*/  FADD.FTZ R32, R180, R5 ;  /* 0x00000005b4207221 */ /* 0x008fe20000010000 */
[----:B------:R-:W0:Y:S01]  /*5a80*/  MUFU.EX2 R4, R4 ;  /* 0x0000000400047308 */ /* 0x000e220000000800 */
[-CC-:B------:R-:W-:Y:S01]  /*5a90*/  FFMA.FTZ R12, R43, R88.reuse, -R36.reuse ;  /* 0x000000582b0c7223 */ /* 0x180fe20000010824 */
[-C--:B------:R-:W-:Y:S01]  /*5aa0*/  FFMA.FTZ R187, R45, R88.reuse, -R36 ;  /* 0x000000582dbb7223 */ /* 0x080fe20000010824 */
[----:B----4-:R-:W-:Y:S01]  /*5ab0*/  FADD.FTZ R5, R39, R32 ;  /* 0x0000002027057221 */ /* 0x010fe20000010000 */
[-CC-:B------:R-:W-:Y:S01]  /*5ac0*/  FFMA.FTZ R14, R47, R88.reuse, -R36.reuse ;  /* 0x000000582f0e7223 */ /* 0x180fe20000010824 */
[-CC-:B------:R-:W-:Y:S01]  /*5ad0*/  FFMA.FTZ R189, R49, R88.reuse, -R36.reuse ;  /* 0x0000005831bd7223 */ /* 0x180fe20000010824 */
[-CC-:B------:R-:W-:Y:S01]  /*5ae0*/  FFMA.FTZ R20, R51, R88.reuse, -R36.reuse ;  /* 0x0000005833147223 */ /* 0x180fe20000010824 */
[----:B-----5:R-:W-:Y:S01]  /*5af0*/  FADD.FTZ R34, R182, R5 ;  /* 0x00000005b6227221 */ /* 0x020fe20000010000 */
[----:B------:R-:W1:Y:S01]  /*5b00*/  MUFU.EX2 R179, R179 ;  /* 0x000000b300b37308 */ /* 0x000e620000000800 */
[-CC-:B------:R-:W-:Y:S01]  /*5b10*/  FFMA.FTZ R191, R53, R88.reuse, -R36.reuse ;  /* 0x0000005835bf7223 */ /* 0x180fe20000010824 */
[-C--:B------:R-:W-:Y:S01]  /*5b20*/  FFMA.FTZ R24, R55, R88.reuse, -R36 ;  /* 0x0000005837187223 */ /* 0x080fe20000010824 */
[----:B------:R-:W-:Y:S01]  /*5b30*/  FADD.FTZ R5, R79, R34 ;  /* 0x000000224f057221 */ /* 0x000fe20000010000 */
[-CC-:B------:R-:W-:Y:S01]  /*5b40*/  FFMA.FTZ R193, R57, R88.reuse, -R36.reuse ;  /* 0x0000005839c17223 */ /* 0x180fe20000010824 */
[-CC-:B------:R-:W-:Y:S01]  /*5b50*/  FFMA.FTZ R26, R59, R88.reuse, -R36.reuse ;  /* 0x000000583b1a7223 */ /* 0x180fe20000010824 */
[-C--:B------:R-:W-:Y:S01]  /*5b60*/  FFMA.FTZ R195, R61, R88.reuse, -R36 ;  /* 0x000000583dc37223 */ /* 0x080fe20000010824 */
[----:B------:R-:W-:Y:S01]  /*5b70*/  FADD.FTZ R34, R184, R5 ;  /* 0x00000005b8227221 */ /* 0x000fe20000010000 */
[----:B------:R-:W2:Y:S01]  /*5b80*/  MUFU.EX2 R6, R6 ;  /* 0x0000000600067308 */ /* 0x000ea20000000800 */
[----:B0-----:R-:W-:Y:S01]  /*5b90*/  FADD.FTZ R38, R177, R4 ;  /* 0x00000004b1267221 */ /* 0x001fe20000010000 */
[-C--:B------:R-:W-:Y:S01]  /*5ba0*/  FFMA.FTZ R28, R63, R88.reuse, -R36 ;  /* 0x000000583f1c7223 */ /* 0x080fe20000010824 */
[----:B------:R-:W-:Y:S01]  /*5bb0*/  FADD.FTZ R7, R81, R34 ;  /* 0x0000002251077221 */ /* 0x000fe20000010000 */
[-CC-:B------:R-:W-:Y:S01]  /*5bc0*/  FFMA.FTZ R197, R65, R88.reuse, -R36.reuse ;  /* 0x0000005841c57223 */ /* 0x180fe20000010824 */
[-CC-:B------:R-:W-:Y:S01]  /*5bd0*/  FFMA.FTZ R30, R67, R88.reuse, -R36.reuse ;  /* 0x00000058431e7223 */ /* 0x180fe20000010824 */
[-C--:B------:R-:W-:Y:S01]  /*5be0*/  FFMA.FTZ R199, R69, R88.reuse, -R36 ;  /* 0x0000005845c77223 */ /* 0x080fe20000010824 */
[----:B------:R-:W-:Y:S01]  /*5bf0*/  FADD.FTZ R40, R186, R7 ;  /* 0x00000007ba287221 */ /* 0x000fe20000010000 */
[----:B------:R-:W0:Y:S01]  /*5c00*/  MUFU.EX2 R181, R181 ;  /* 0x000000b500b57308 */ /* 0x000e220000000800 */
[----:B-1----:R-:W-:Y:S01]  /*5c10*/  FADD.FTZ R5, R179, R38 ;  /* 0x00000026b3057221 */ /* 0x002fe20000010000 */
[-C--:B------:R-:W-:Y:S01]  /*5c20*/  FFMA.FTZ R32, R71, R88.reuse, -R36 ;  /* 0x0000005847207223 */ /* 0x080fe20000010824 */
[----:B------:R-:W-:Y:S01]  /*5c30*/  FADD.FTZ R7, R85, R40 ;  /* 0x0000002855077221 */ /* 0x000fe20000010000 */
[-CC-:B------:R-:W-:Y:S01]  /*5c40*/  FFMA.FTZ R201, R73, R88.reuse, -R36.reuse ;  /* 0x0000005849c97223 */ /* 0x180fe20000010824 */
[-CC-:B------:R-:W-:Y:S01]  /*5c50*/  FFMA.FTZ R34, R33, R88.reuse, -R36.reuse ;  /* 0x0000005821227223 */ /* 0x180fe20000010824 */
[-CC-:B------:R-:W-:Y:S01]  /*5c60*/  FFMA.FTZ R203, R75, R88.reuse, -R36.reuse ;  /* 0x000000584bcb7223 */ /* 0x180fe20000010824 */
[----:B------:R-:W-:Y:S01]  /*5c70*/  FADD.FTZ R40, R188, R7 ;  /* 0x00000007bc287221 */ /* 0x000fe20000010000 */
[----:B------:R-:W1:Y:S01]  /*5c80*/  MUFU.EX2 R8, R8 ;  /* 0x0000000800087308 */ /* 0x000e620000000800 */
[----:B--2---:R-:W-:Y:S01]  /*5c90*/  FADD.FTZ R38, R6, R5 ;  /* 0x0000000506267221 */ /* 0x004fe20000010000 */
        /* <DEDUP_REMOVED lines=12> */
[----:B------:R-:W-:Y:S01]  /*5d60*/  FFMA.FTZ R25, R25, R88, -R36 ;  /* 0x0000005819197223 */ /* 0x000fe20000010824 */
[----:B------:R-:W-:Y:S01]  /*5d70*/  FADD.FTZ R42, R192, R7 ;  /* 0x00000007c02a7221 */ /* 0x000fe20000010000 */
[----:B------:R-:W0:Y:S01]  /*5d80*/  MUFU.EX2 R10, R10 ;  /* 0x0000000a000a7308 */ /* 0x000e220000000800 */
[----:B-1----:R-:W-:Y:S01]  /*5d90*/  FADD.FTZ R38, R8, R5 ;  /* 0x0000000508267221 */ /* 0x002fe20000010000 */
[----:B------:R-:W-:-:S02]  /*5da0*/  IMAD.U32 R7, RZ, RZ, UR38 ;  /* 0x00000026ff077e24 */ /* 0x000fc4000f8e00ff */
[----:B------:R-:W-:Y:S01]  /*5db0*/  FADD.FTZ R11, R97, R42 ;  /* 0x0000002a610b7221 */ /* 0x000fe20000010000 */
[-CC-:B------:R-:W-:Y:S01]  /*5dc0*/  FFMA.FTZ R29, R29, R88.reuse, -R36.reuse ;  /* 0x000000581d1d7223 */ /* 0x180fe20000010824 */
[-CC-:B------:R-:W-:Y:S01]  /*5dd0*/  FFMA.FTZ R139, R139, R88.reuse, -R36.reuse ;  /* 0x000000588b8b7223 */ /* 0x180fe20000010824 */
[-C--:B------:R-:W-:Y:S01]  /*5de0*/  FFMA.FTZ R143, R143, R88.reuse, -R36 ;  /* 0x000000588f8f7223 */ /* 0x080fe20000010824 */
[----:B------:R-:W-:Y:S01]  /*5df0*/  FADD.FTZ R44, R194, R11 ;  /* 0x0000000bc22c7221 */ /* 0x000fe20000010000 */
[----:B------:R-:W1:Y:S01]  /*5e00*/  MUFU.EX2 R185, R185 ;  /* 0x000000b900b97308 */ /* 0x000e620000000800 */
[----:B--2---:R-:W-:Y:S01]  /*5e10*/  FADD.FTZ R5, R183, R38 ;  /* 0x00000026b7057221 */ /* 0x004fe20000010000 */
[-CC-:B------:R-:W-:Y:S01]  /*5e20*/  FFMA.FTZ R149, R149, R88.reuse, -R36.reuse ;  /* 0x0000005895957223 */ /* 0x180fe20000010824 */
[-CC-:B------:R-:W-:Y:S01]  /*5e30*/  FFMA.FTZ R121, R121, R88.reuse, -R36.reuse ;  /* 0x0000005879797223 */ /* 0x180fe20000010824 */
[-CC-:B------:R-:W-:Y:S01]  /*5e40*/  FFMA.FTZ R123, R123, R88.reuse, -R36.reuse ;  /* 0x000000587b7b7223 */ /* 0x180fe20000010824 */
[-CC-:B------:R-:W-:Y:S01]  /*5e50*/  FFMA.FTZ R127, R127, R88.reuse, -R36.reuse ;  /* 0x000000587f7f7223 */ /* 0x180fe20000010824 */
[-CC-:B------:R-:W-:Y:S01]  /*5e60*/  FFMA.FTZ R131, R131, R88.reuse, -R36.reuse ;  /* 0x0000005883837223 */ /* 0x180fe20000010824 */
[----:B------:R-:W-:Y:S01]  /*5e70*/  FFMA.FTZ R133, R133, R88, -R36 ;  /* 0x0000005885857223 */ /* 0x000fe20000010824 */
[----:B------:R-:W2:Y:S01]  /*5e80*/  MUFU.EX2 R12, R12 ;  /* 0x0000000c000c7308 */ /* 0x000ea20000000800 */
[----:B0-----:R-:W-:Y:S01]  /*5e90*/  FADD.FTZ R40, R10, R5 ;  /* 0x000000050a287221 */ /* 0x001fe20000010000 */
[----:B------:R-:W-:Y:S01]  /*5ea0*/  F2FP.BF16.F32.PACK_AB R177, R4, R177 ;  /* 0x000000b104b1723e */ /* 0x000fe200000010ff */
[--C-:B------:R-:W-:Y:S01]  /*5eb0*/  IMAD.MOV.U32 R73, RZ, RZ, R87.reuse ;  /* 0x000000ffff497224 */ /* 0x100fe200078e0057 */
[----:B------:R-:W-:Y:S01]  /*5ec0*/  F2FP.BF16.F32.PACK_AB R179, R6, R179 ;  /* 0x000000b306b3723e */ /* 0x000fe200000010ff */
[--C-:B------:R-:W-:Y:S01]  /*5ed0*/  IMAD.MOV.U32 R71, RZ, RZ, R87.reuse ;  /* 0x000000ffff477224 */ /* 0x100fe200078e0057 */
[----:B------:R-:W-:Y:S01]  /*5ee0*/  F2FP.BF16.F32.PACK_AB R176, R27, R176 ;  /* 0x000000b01bb0723e */ /* 0x000fe200000010ff */
[--C-:B------:R-:W-:Y:S01]  /*5ef0*/  IMAD.MOV.U32 R69, RZ, RZ, R87.reuse ;  /* 0x000000ffff457224 */ /* 0x100fe200078e0057 */
[----:B------:R-:W0:Y:S01]  /*5f00*/  MUFU.EX2 R187, R187 ;  /* 0x000000bb00bb7308 */ /* 0x000e220000000800 */
[----:B-1----:R-:W-:Y:S01]  /*5f10*/  FADD.FTZ R5, R185, R40 ;  /* 0x00000028b9057221 */ /* 0x002fe20000010000 */
[----:B------:R-:W-:Y:S01]  /*5f20*/  F2FP.BF16.F32.PACK_AB R178, R31, R178 ;  /* 0x000000b21fb2723e */ /* 0x000fe200000010ff */
[--C-:B------:R-:W-:Y:S01]  /*5f30*/  IMAD.MOV.U32 R67, RZ, RZ, R87.reuse ;  /* 0x000000ffff437224 */ /* 0x100fe200078e0057 */
[----:B------:R-:W-:Y:S01]  /*5f40*/  F2FP.BF16.F32.PACK_AB R180, R39, R180 ;  /* 0x000000b427b4723e */ /* 0x000fe200000010ff */
[--C-:B------:R-:W-:Y:S01]  /*5f50*/  IMAD.MOV.U32 R63, RZ, RZ, R87.reuse ;  /* 0x000000ffff3f7224 */ /* 0x100fe200078e0057 */
[----:B------:R-:W-:Y:S01]  /*5f60*/  F2FP.BF16.F32.PACK_AB R182, R79, R182 ;  /* 0x000000b64fb6723e */ /* 0x000fe200000010ff */
[----:B------:R-:W-:Y:S01]  /*5f70*/  IMAD.MOV.U32 R79, RZ, RZ, R87 ;  /* 0x000000ffff4f7224 */ /* 0x000fe200078e0057 */
[----:B------:R-:W1:Y:S01]  /*5f80*/  MUFU.EX2 R14, R14 ;  /* 0x0000000e000e7308 */ /* 0x000e620000000800 */
[----:B--2---:R-:W-:Y:S01]  /*5f90*/  FADD.FTZ R40, R12, R5 ;  /* 0x000000050c287221 */ /* 0x004fe20000010000 */
[----:B------:R-:W-:Y:S01]  /*5fa0*/  @!P1 VIADD R5, R7, 0x34840 ;  /* 0x0003484007059836 */ /* 0x000fe20000000000 */
[----:B------:R-:W-:Y:S01]  /*5fb0*/  F2FP.BF16.F32.PACK_AB R184, R81, R184 ;  /* 0x000000b851b8723e */ /* 0x000fe200000010ff */
[--C-:B------:R-:W-:Y:S01]  /*5fc0*/  IMAD.MOV.U32 R81, RZ, RZ, R87.reuse ;  /* 0x000000ffff517224 */ /* 0x100fe200078e0057 */
[----:B------:R-:W-:Y:S01]  /*5fd0*/  F2FP.BF16.F32.PACK_AB R186, R85, R186 ;  /* 0x000000ba55ba723e */ /* 0x000fe200000010ff */
[----:B------:R-:W-:Y:S01]  /*5fe0*/  IMAD.MOV.U32 R61, RZ, RZ, R87 ;  /* 0x000000ffff3d7224 */ /* 0x000fe200078e0057 */
[----:B------:R-:W-:Y:S01]  /*5ff0*/  @!P1 PRMT R5, RZ, 0x654, R5 ;  /* 0x00000654ff059816 */ /* 0x000fe20000000005 */
[----:B------:R-:W2:Y:S01]  /*6000*/  MUFU.EX2 R189, R189 ;  /* 0x000000bd00bd7308 */ /* 0x000ea20000000800 */
[----:B0-----:R-:W-:Y:S01]  /*6010*/  FADD.FTZ R7, R187, R40 ;  /* 0x00000028bb077221 */ /* 0x001fe20000010000 */
[----:B------:R-:W-:Y:S01]  /*6020*/  F2FP.BF16.F32.PACK_AB R188, R91, R188 ;  /* 0x000000bc5bbc723e */ /* 0x000fe200000010ff */
[----:B------:R2:W-:Y:S01]  /*6030*/  @!P1 SYNCS.ARRIVE.TRANS64.RED.A1T0 RZ, [R5+URZ], RZ ;  /* 0x000000ff05ff99a7 */ /* 0x0005e2000810043f */
[----:B------:R-:W-:Y:S01]  /*6040*/  F2FP.BF16.F32.PACK_AB R190, R95, R190 ;  /* 0x000000be5fbe723e */ /* 0x000fe200000010ff */
[--C-:B------:R-:W-:Y:S01]  /*6050*/  IMAD.MOV.U32 R59, RZ, RZ, R87.reuse ;  /* 0x000000ffff3b7224 */ /* 0x100fe200078e0057 */
[----:B------:R-:W-:Y:S01]  /*6060*/  F2FP.BF16.F32.PACK_AB R192, R97, R192 ;  /* 0x000000c061c0723e */ /* 0x000fe200000010ff */
[----:B------:R-:W-:Y:S01]  /*6070*/  IMAD.MOV.U32 R57, RZ, RZ, R87 ;  /* 0x000000ffff397224 */ /* 0x000fe200078e0057 */
[----:B------:R-:W0:Y:S01]  /*6080*/  MUFU.EX2 R20, R20 ;  /* 0x0000001400147308 */ /* 0x000e220000000800 */
[----:B-1----:R-:W-:Y:S01]  /*6090*/  FADD.FTZ R42, R14, R7 ;  /* 0x000000070e2a7221 */ /* 0x002fe20000010000 */
[C---:B------:R-:W-:Y:S01]  /*60a0*/  FADD.FTZ R7, R99.reuse, R44 ;  /* 0x0000002c63077221 */ /* 0x040fe20000010000 */
[----:B------:R-:W-:Y:S01]  /*60b0*/  F2FP.BF16.F32.PACK_AB R194, R99, R194 ;  /* 0x000000c263c2723e */ /* 0x000fe200000010ff */
[----:B------:R-:W-:Y:S01]  /*60c0*/  IMAD.MOV.U32 R53, RZ, RZ, R87 ;  /* 0x000000ffff357224 */ /* 0x000fe200078e0057 */
[----:B------:R-:W-:Y:S01]  /*60d0*/  F2FP.BF16.F32.PACK_AB R181, R8, R181 ;  /* 0x000000b508b5723e */ /* 0x000fe200000010ff */
[----:B------:R-:W-:Y:S01]  /*60e0*/  FADD.FTZ R44, R196, R7 ;  /* 0x00000007c42c7221 */ /* 0x000fe20000010000 */
[----:B------:R-:W-:Y:S01]  /*60f0*/  F2FP.BF16.F32.PACK_AB R196, R103, R196 ;  /* 0x000000c467c4723e */ /* 0x000fe200000010ff */
[----:B------:R-:W1:Y:S01]  /*6100*/  MUFU.EX2 R191, R191 ;  /* 0x000000bf00bf7308 */ /* 0x000e620000000800 */
[----:B--2---:R-:W-:Y:S01]  /*6110*/  FADD.FTZ R5, R189, R42 ;  /* 0x0000002abd057221 */ /* 0x004fe20000010000 */
[----:B------:R-:W-:Y:S01]  /*6120*/  FADD.FTZ R7, R103, R44 ;  /* 0x0000002c67077221 */ /* 0x000fe20000010000 */
[----:B------:R-:W-:Y:S01]  /*6130*/  F2FP.BF16.F32.PACK_AB R183, R10, R183 ;  /* 0x000000b70ab7723e */ /* 0x000fe200000010ff */
[----:B------:R-:W-:Y:S01]  /*6140*/  IMAD.MOV.U32 R51, RZ, RZ, R87 ;  /* 0x000000ffff337224 */ /* 0x000fe200078e0057 */
[----:B------:R-:W-:Y:S01]  /*6150*/  F2FP.BF16.F32.PACK_AB R185, R12, R185 ;  /* 0x000000b90cb9723e */ /* 0x000fe200000010ff */
[----:B------:R-:W-:Y:S01]  /*6160*/  FADD.FTZ R46, R198, R7 ;  /* 0x00000007c62e7221 */ /* 0x000fe20000010000 */
[C---:B------:R-:W-:Y:S01]  /*6170*/  F2FP.BF16.F32.PACK_AB R198, R105.reuse, R198 ;  /* 0x000000c669c6723e */ /* 0x040fe200000010ff */
        /* <DEDUP_REMOVED lines=10> */
[----:B------:R-:W-:Y:S01]  /*6220*/  FADD.FTZ R7, R107, R46 ;  /* 0x0000002e6b077221 */ /* 0x000fe20000010000 */
[-C--:B------:R-:W-:Y:S01]  /*6230*/  MOV R85, R87.reuse ;  /* 0x0000005700557202 */ /* 0x080fe20000000f00 */
[----:B------:R-:W-:Y:S01]  /*6240*/  IMAD.MOV.U32 R47, RZ, RZ, R87 ;  /* 0x000000ffff2f7224 */ /* 0x000fe200078e0057 */
[----:B------:R-:W-:Y:S01]  /*6250*/  MOV R75, R87 ;  /* 0x00000057004b7202 */ /* 0x000fe20000000f00 */
[----:B------:R-:W-:Y:S01]  /*6260*/  FADD.FTZ R48, R202, R7 ;  /* 0x00000007ca307221 */ /* 0x000fe20000010000 */
[C---:B------:R-:W-:Y:S01]  /*6270*/  F2FP.BF16.F32.PACK_AB R202, R109.reuse, R202 ;  /* 0x000000ca6dca723e */ /* 0x040fe200000010ff */
[----:B------:R-:W1:Y:S01]  /*6280*/  MUFU.EX2 R26, R26 ;  /* 0x0000001a001a7308 */ /* 0x000e620000000800 */
[C---:B--2---:R-:W-:Y:S01]  /*6290*/  FADD.FTZ R44, R24.reuse, R5 ;  /* 0x00000005182c7221 */ /* 0x044fe20000010000 */
[----:B------:R-:W-:Y:S01]  /*62a0*/  FADD.FTZ R7, R109, R48 ;  /* 0x000000306d077221 */ /* 0x000fe20000010000 */
[----:B------:R-:W-:Y:S01]  /*62b0*/  F2FP.BF16.F32.PACK_AB R191, R24, R191 ;  /* 0x000000bf18bf723e */ /* 0x000fe200000010ff */
[--C-:B------:R-:W-:Y:S01]  /*62c0*/  IMAD.MOV.U32 R43, RZ, RZ, R87.reuse ;  /* 0x000000ffff2b7224 */ /* 0x100fe200078e0057 */
[-C--:B------:R-:W-:Y:S01]  /*62d0*/  MOV R65, R87.reuse ;  /* 0x0000005700417202 */ /* 0x080fe20000000f00 */
[--C-:B------:R-:W-:Y:S01]  /*62e0*/  IMAD.MOV.U32 R41, RZ, RZ, R87.reuse ;  /* 0x000000ffff297224 */ /* 0x100fe200078e0057 */
[-C--:B------:R-:W-:Y:S01]  /*62f0*/  MOV R55, R87.reuse ;  /* 0x0000005700377202 */ /* 0x080fe20000000f00 */
[----:B------:R-:W2:Y:S01]  /*6300*/  MUFU.EX2 R195, R195 ;  /* 0x000000c300c37308 */ /* 0x000ea20000000800 */
[----:B0-----:R-:W-:Y:S01]  /*6310*/  FADD.FTZ R5, R193, R44 ;  /* 0x0000002cc1057221 */ /* 0x001fe20000010000 */
[----:B------:R-:W-:Y:S01]  /*6320*/  MOV R45, R87 ;  /* 0x00000057002d7202 */ /* 0x000fe20000000f00 */
[----:B------:R-:W-:-:S02]  /*6330*/  IMAD.MOV.U32 R39, RZ, RZ, R87 ;  /* 0x000000ffff277224 */ /* 0x000fc400078e0057 */
[--C-:B------:R-:W-:Y:S02]  /*6340*/  IMAD.MOV.U32 R33, RZ, RZ, R87.reuse ;  /* 0x000000ffff217224 */ /* 0x100fe400078e0057 */
[----:B------:R-:W-:Y:S01]  /*6350*/  IMAD.MOV.U32 R31, RZ, RZ, R87 ;  /* 0x000000ffff1f7224 */ /* 0x000fe200078e0057 */
[----:B------:R-:W0:Y:S01]  /*6360*/  MUFU.EX2 R28, R28 ;  /* 0x0000001c001c7308 */ /* 0x000e220000000800 */
[C---:B-1----:R-:W-:Y:S01]  /*6370*/  FADD.FTZ R44, R26.reuse, R5 ;  /* 0x000000051a2c7221 */ /* 0x042fe20000010000 */
[----:B------:R-:W-:Y:S01]  /*6380*/  F2FP.BF16.F32.PACK_AB R193, R26, R193 ;  /* 0x000000c11ac1723e */ /* 0x000fe200000010ff */
[--C-:B------:R-:W-:Y:S02]  /*6390*/  IMAD.MOV.U32 R27, RZ, RZ, R87.reuse ;  /* 0x000000ffff1b7224 */ /* 0x100fe400078e0057 */
[--C-:B------:R-:W-:Y:S02]  /*63a0*/  IMAD.MOV.U32 R26, RZ, RZ, R87.reuse ;  /* 0x000000ffff1a7224 */ /* 0x100fe400078e0057 */
[----:B------:R-:W-:Y:S01]  /*63b0*/  IMAD.MOV.U32 R24, RZ, RZ, R87 ;  /* 0x000000ffff187224 */ /* 0x000fe200078e0057 */
        /* <DEDUP_REMOVED lines=9> */
[C---:B--2---:R-:W-:Y:S01]  /*6450*/  FADD.FTZ R36, R30.reuse, R5 ;  /* 0x000000051e247221 */ /* 0x044fe20000010000 */
[----:B------:R-:W-:Y:S02]  /*6460*/  F2FP.BF16.F32.PACK_AB R197, R30, R197 ;  /* 0x000000c51ec5723e */ /* 0x000fe400000010ff */
[----:B------:R-:W-:-:S04]  /*6470*/  MOV R30, R87 ;  /* 0x00000057001e7202 */ /* 0x000fc80000000f00 */
        /* <DEDUP_REMOVED lines=20> */
[----:B------:R-:W-:Y:S01]  /*65c0*/  F2FP.BF16.F32.PACK_AB R201, R34, R201 ;  /* 0x000000c922c9723e */ /* 0x000fe200000010ff */
[----:B------:R-:W-:-:S05]  /*65d0*/  IMAD.MOV.U32 R34, RZ, RZ, R87 ;  /* 0x000000ffff227224 */ /* 0x000fca00078e0057 */
[----:B------:R-:W1:Y:S01]  /*65e0*/  MUFU.EX2 R117, R117 ;  /* 0x0000007500757308 */ /* 0x000e620000000800 */
[----:B--2---:R-:W-:-:S07]  /*65f0*/  FADD.FTZ R48, R208, R7 ;  /* 0x00000007d0307221 */ /* 0x004fce0000010000 */
[----:B------:R2:W3:Y:S01]  /*6600*/  MUFU.EX2 R38, R35 ;  /* 0x0000002300267308 */ /* 0x0004e20000000800 */
[----:B0-----:R-:W-:-:S07]  /*6610*/  FADD.FTZ R5, R203, R46 ;  /* 0x0000002ecb057221 */ /* 0x001fce0000010000 */
[----:B------:R-:W0:Y:S01]  /*6620*/  MUFU.EX2 R210, R210 ;  /* 0x000000d200d27308 */ /* 0x000e220000000800 */
[C---:B-1----:R-:W-:Y:S01]  /*6630*/  FADD.FTZ R7, R117.reuse, R48 ;  /* 0x0000003075077221 */ /* 0x042fe20000010000 */
[----:B------:R-:W-:Y:S02]  /*6640*/  F2FP.BF16.F32.PACK_AB R208, R117, R208 ;  /* 0x000000d075d0723e */ /* 0x000fe400000010ff */
[----:B--2---:R-:W-:-:S04]  /*6650*/  MOV R35, R87 ;  /* 0x0000005700237202 */ /* 0x004fc80000000f00 */
[----:B------:R-:W1:Y:S01]  /*6660*/  MUFU.EX2 R77, R77 ;  /* 0x0000004d004d7308 */ /* 0x000e620000000800 */
[C---:B---3--:R-:W-:Y:S01]  /*6670*/  FADD.FTZ R48, R38.reuse, R5 ;  /* 0x0000000526307221 */ /* 0x048fe20000010000 */
[----:B------:R-:W-:Y:S01]  /*6680*/  F2FP.BF16.F32.PACK_AB R203, R38, R203 ;  /* 0x000000cb26cb723e */ /* 0x000fe200000010ff */
[----:B------:R-:W-:-:S05]  /*6690*/  IMAD.MOV.U32 R38, RZ, RZ, R87 ;  /* 0x000000ffff267224 */ /* 0x000fca00078e0057 */
[----:B------:R-:W2:Y:S01]  /*66a0*/  MUFU.EX2 R119, R119 ;  /* 0x0000007700777308 */ /* 0x000ea20000000800 */
[----:B0-----:R-:W-:-:S07]  /*66b0*/  FADD.FTZ R50, R210, R7 ;  /* 0x00000007d2327221 */ /* 0x001fce0000010000 */
[----:B------:R0:W3:Y:S01]  /*66c0*/  MUFU.EX2 R40, R37 ;  /* 0x0000002500287308 */ /* 0x0000e20000000800 */
[----:B-1----:R-:W-:-:S07]  /*66d0*/  FADD.FTZ R5, R77, R48 ;  /* 0x000000304d057221 */ /* 0x002fce0000010000 */
[----:B------:R-:W1:Y:S01]  /*66e0*/  MUFU.EX2 R212, R212 ;  /* 0x000000d400d47308 */ /* 0x000e620000000800 */
[C---:B--2---:R-:W-:Y:S01]  /*66f0*/  FADD.FTZ R7, R119.reuse, R50 ;  /* 0x0000003277077221 */ /* 0x044fe20000010000 */
[----:B------:R-:W-:Y:S01]  /*6700*/  F2FP.BF16.F32.PACK_AB R210, R119, R210 ;  /* 0x000000d277d2723e */ /* 0x000fe200000010ff */
[----:B0-----:R-:W-:-:S05]  /*6710*/  IMAD.MOV.U32 R37, RZ, RZ, R87 ;  /* 0x000000ffff257224 */ /* 0x001fca00078e0057 */
[----:B------:R-:W0:Y:S01]  /*6720*/  MUFU.EX2 R83, R83 ;  /* 0x0000005300537308 */ /* 0x000e220000000800 */
[C---:B---3--:R-:W-:Y:S01]  /*6730*/  FADD.FTZ R48, R40.reuse, R5 ;  /* 0x0000000528307221 */ /* 0x048fe20000010000 */
[----:B------:R-:W-:Y:S01]  /*6740*/  F2FP.BF16.F32.PACK_AB R205, R40, R77 ;  /* 0x0000004d28cd723e */ /* 0x000fe200000010ff */
[----:B------:R-:W-:Y:S01]  /*6750*/  IMAD.MOV.U32 R77, RZ, RZ, R87 ;  /* 0x000000ffff4d7224 */ /* 0x000fe200078e0057 */
[----:B------:R-:W-:-:S04]  /*6760*/  MOV R40, R87 ;  /* 0x0000005700287202 */ /* 0x000fc80000000f00 */
        /* <DEDUP_REMOVED lines=9> */
[----:B------:R-:W-:Y:S01]  /*6800*/  F2FP.BF16.F32.PACK_AB R207, R42, R83 ;  /* 0x000000532acf723e */ /* 0x000fe200000010ff */
[--C-:B------:R-:W-:Y:S02]  /*6810*/  IMAD.MOV.U32 R83, RZ, RZ, R87.reuse ;  /* 0x000000ffff537224 */ /* 0x100fe400078e0057 */
[----:B------:R-:W-:-:S03]  /*6820*/  IMAD.MOV.U32 R42, RZ, RZ, R87 ;  /* 0x000000ffff2a7224 */ /* 0x000fc600078e0057 */
        /* <DEDUP_REMOVED lines=9> */
[----:B------:R-:W-:Y:S01]  /*68c0*/  F2FP.BF16.F32.PACK_AB R209, R44, R101 ;  /* 0x000000652cd1723e */ /* 0x000fe200000010ff */
[----:B------:R-:W-:-:S05]  /*68d0*/  IMAD.MOV.U32 R44, RZ, RZ, R87 ;  /* 0x000000ffff2c7224 */ /* 0x000fca00078e0057 */
[----:B------:R-:W0:Y:S01]  /*68e0*/  MUFU.EX2 R135, R135 ;  /* 0x0000008700877308 */ /* 0x000e220000000800 */
[----:B--2---:R-:W-:-:S07]  /*68f0*/  FADD.FTZ R52, R216, R7 ;  /* 0x00000007d8347221 */ /* 0x004fce0000010000 */
[----:B------:R2:W3:Y:S01]  /*6900*/  MUFU.EX2 R36, R29 ;  /* 0x0000001d00247308 */ /* 0x0004e20000000800 */
[----:B-1----:R-:W-:-:S07]  /*6910*/  FADD.FTZ R5, R25, R50 ;  /* 0x0000003219057221 */ /* 0x002fce0000010000 */
[----:B------:R-:W1:Y:S01]  /*6920*/  MUFU.EX2 R139, R139 ;  /* 0x0000008b008b7308 */ /* 0x000e620000000800 */
[C---:B0-----:R-:W-:Y:S01]  /*6930*/  FADD.FTZ R7, R135.reuse, R52 ;  /* 0x0000003487077221 */ /* 0x041fe20000010000 */
[----:B------:R-:W-:Y:S01]  /*6940*/  F2FP.BF16.F32.PACK_AB R216, R135, R216 ;  /* 0x000000d887d8723e */ /* 0x000fe200000010ff */
[----:B--2---:R-:W-:-:S05]  /*6950*/  IMAD.MOV.U32 R29, RZ, RZ, R87 ;  /* 0x000000ffff1d7224 */ /* 0x004fca00078e0057 */
[----:B------:R-:W0:Y:S01]  /*6960*/  MUFU.EX2 R46, R143 ;  /* 0x0000008f002e7308 */ /* 0x000e220000000800 */
[C---:B---3--:R-:W-:Y:S01]  /*6970*/  FADD.FTZ R52, R36.reuse, R5 ;  /* 0x0000000524347221 */ /* 0x048fe20000010000 */
[----:B------:R-:W-:Y:S01]  /*6980*/  F2FP.BF16.F32.PACK_AB R211, R36, R25 ;  /* 0x0000001924d3723e */ /* 0x000fe200000010ff */
[----:B------:R-:W-:Y:S01]  /*6990*/  IMAD.MOV.U32 R36, RZ, RZ, R87 ;  /* 0x000000ffff247224 */ /* 0x000fe200078e0057 */
[----:B------:R-:W-:-:S04]  /*69a0*/  MOV R25, R87 ;  /* 0x0000005700197202 */ /* 0x000fc80000000f00 */
[----:B------:R-:W2:Y:S01]  /*69b0*/  MUFU.EX2 R149, R149 ;  /* 0x0000009500957308 */ /* 0x000ea20000000800 */
[----:B-1----:R-:W-:Y:S01]  /*69c0*/  FADD.FTZ R5, R139, R52 ;  /* 0x000000348b057221 */ /* 0x002fe20000010000 */
[----:B------:R-:W-:-:S06]  /*69d0*/  IMAD.MOV.U32 R52, RZ, RZ, R87 ;  /* 0x000000ffff347224 */ /* 0x000fcc00078e0057 */
        /* <DEDUP_REMOVED lines=8> */
[----:B------:R-:W-:Y:S01]  /*6a60*/  F2FP.BF16.F32.PACK_AB R215, R48, R149 ;  /* 0x0000009530d7723e */ /* 0x000fe200000010ff */
[----:B------:R-:W-:-:S05]  /*6a70*/  IMAD.MOV.U32 R48, RZ, RZ, R87 ;  /* 0x000000ffff307224 */ /* 0x000fca00078e0057 */
[----:B------:R-:W1:Y:S01]  /*6a80*/  MUFU.EX2 R218, R218 ;  /* 0x000000da00da7308 */ /* 0x000e620000000800 */
[----:B0-----:R-:W-:-:S07]  /*6a90*/  FADD.FTZ R5, R123, R6 ;  /* 0x000000067b057221 */ /* 0x001fce0000010000 */
[----:B------:R-:W0:Y:S01]  /*6aa0*/  MUFU.EX2 R131, R131 ;  /* 0x0000008300837308 */ /* 0x000e220000000800 */
[C---:B--2---:R-:W-:Y:S01]  /*6ab0*/  FADD.FTZ R6, R50.reuse, R5 ;  /* 0x0000000532067221 */ /* 0x044fe20000010000 */
[----:B------:R-:W-:Y:S02]  /*6ac0*/  F2FP.BF16.F32.PACK_AB R217, R50, R123 ;  /* 0x0000007b32d9723e */ /* 0x000fe400000010ff */
[----:B------:R-:W-:-:S04]  /*6ad0*/  MOV R50, R87 ;  /* 0x0000005700327202 */ /* 0x000fc80000000f00 */
[----:B------:R-:W2:Y:S01]  /*6ae0*/  MUFU.EX2 R137, R137 ;  /* 0x0000008900897308 */ /* 0x000ea20000000800 */
[----:B-1----:R-:W-:-:S07]  /*6af0*/  FADD.FTZ R54, R218, R7 ;  /* 0x00000007da367221 */ /* 0x002fce0000010000 */
[----:B------:R-:W1:Y:S01]  /*6b00*/  MUFU.EX2 R4, R133 ;  /* 0x0000008500047308 */ /* 0x000e620000000800 */
[----:B0-----:R-:W-:Y:S01]  /*6b10*/  FADD.FTZ R5, R131, R6 ;  /* 0x0000000683057221 */ /* 0x001fe20000010000 */
[C---:B--2---:R-:W-:Y:S01]  /*6b20*/  FADD.FTZ R7, R137.reuse, R54 ;  /* 0x0000003689077221 */ /* 0x044fe20000010000 */
[----:B------:R-:W-:Y:S01]  /*6b30*/  F2FP.BF16.F32.PACK_AB R218, R137, R218 ;  /* 0x000000da89da723e */ /* 0x000fe200000010ff */
[----:B------:R-:W-:Y:S02]  /*6b40*/  IMAD.MOV.U32 R54, RZ, RZ, R87 ;  /* 0x000000ffff367224 */ /* 0x000fe400078e0057 */
[C---:B-1----:R-:W-:Y:S01]  /*6b50*/  FADD.FTZ R6, R4.reuse, R5 ;  /* 0x0000000504067221 */ /* 0x042fe20000010000 */
[----:B------:R-:W-:Y:S01]  /*6b60*/  F2FP.BF16.F32.PACK_AB R219, R4, R131 ;  /* 0x0000008304db723e */ /* 0x000fe200000010ff */
[----:B------:R-:W-:Y:S06]  /*6b70*/  @!P2 BRA `(.L_x_6259) ;  /* 0x000000580008a947 */ /* 0x000fec0003800000 */
[----:B------:R-:W-:Y:S01]  /*6b80*/  UMOV UR6, URZ ;  /* 0x0000003f00067c82 */ /* 0x000fe20008000000 */
[----:B------:R-:W-:Y:S01]  /*6b90*/  IMAD.U32 R220, RZ, RZ, UR36 ;  /* 0x00000024ffdc7e24 */ /* 0x000fe2000f8e00ff */
[----:B------:R-:W-:Y:S01]  /*6ba0*/  MOV R5, R89 ;  /* 0x0000005900057202 */ /* 0x000fe20000000f00 */
[----:B------:R-:W-:Y:S01]  /*6bb0*/  IMAD.MOV.U32 R4, RZ, RZ, R9 ;  /* 0x000000ffff047224 */ /* 0x000fe200078e0009 */
[----:B------:R-:W-:Y:S01]  /*6bc0*/  CS2R R86, SRZ ;  /* 0x0000000000567805 */ /* 0x000fe2000001ff00 */
[----:B------:R-:W-:Y:S01]  /*6bd0*/  IMAD.U32 R11, RZ, RZ, UR6 ;  /* 0x00000006ff0b7e24 */ /* 0x000fe2000f8e00ff */
        /* <DEDUP_REMOVED lines=31> */
[----:B------:R-:W-:Y:S01]  /*6dd0*/  IMAD.U32 R12, RZ, RZ, UR6 ;  /* 0x00000006ff0c7e24 */ /* 0x000fe2000f8e00ff */
[----:B------:R-:W-:-:S06]  /*6de0*/  ULDC UR60, c[0x0][0x9d8] ;  /* 0x00027600003c7ab9 */ /* 0x000fcc0000000800 */
.L_x_6268:
[----:B------:R-:W-:Y:S02]  /*6df0*/  R2UR UR6, R12 ;  /* 0x000000000c0672ca */ /* 0x000fe400000e0000 */
[----:B------:R-:W-:Y:S02]  /*6e00*/  R2UR UR11, R18 ;  /* 0x00000000120b72ca */ /* 0x000fe400000e0000 */
[----:B------:R-:W-:-:S09]  /*6e10*/  R2UR UR10, R11 ;  /* 0x000000000b0a72ca */ /* 0x000fd200000e0000 */
[----:B------:R-:W-:Y:S02]  /*6e20*/  UIADD3 UR6, UR6, 0x1, URZ ;  /* 0x0000000106067890 */ /* 0x000fe4000fffe03f */
[----:B------:R-:W-:Y:S02]  /*6e30*/  ISETP.NE.AND P3, PT, RZ, UR11, PT ;  /* 0x0000000bff007c0c */ /* 0x000fe4000bf65270 */
[----:B------:R-:W-:-:S04]  /*6e40*/  UISETP.NE.AND UP0, UPT, UR6, 0x2, UPT ;  /* 0x000000020600788c */ /* 0x000fc8000bf05270 */
[----:B------:R-:W-:Y:S02]  /*6e50*/  USEL UR7, URZ, 0x1, UP0 ;  /* 0x000000013f077887 */ /* 0x000fe40008000000 */
[----:B------:R-:W-:Y:S02]  /*6e60*/  USEL UR6, UR6, URZ, UP0 ;  /* 0x0000003f06067287 */ /* 0x000fe40008000000 */
[----:B------:R-:W-:-:S04]  /*6e70*/  ULOP3.LUT UR7, UR10, UR7, URZ, 0x3c, !UPT ;  /* 0x000000070a077292 */ /* 0x000fc8000f8e3c3f */
[----:B------:R-:W-:Y:S02]  /*6e80*/  IMAD.U32 R0, RZ, RZ, UR6 ;  /* 0x00000006ff007e24 */ /* 0x000fe4000f8e00ff */
[----:B------:R-:W-:Y:S01]  /*6e90*/  IMAD.U32 R221, RZ, RZ, UR7 ;  /* 0x00000007ffdd7e24 */ /* 0x000fe2000f8e00ff */
[----:B------:R-:W-:Y:S06]  /*6ea0*/  @P3 BRA `(.L_x_6260) ;  /* 0x0000000000343947 */ /* 0x000fec0003800000 */
[----:B------:R-:W-:Y:S05]  /*6eb0*/  @!P0 BRA `(.L_x_6261) ;  /* 0x0000000000048947 */ /* 0x000fea0003800000 */
[----:B------:R-:W-:Y:S01]  /*6ec0*/  BPT.TRAP 0x1 ;  /* 0x000000040000795c */ /* 0x000fe20000300000 */
.L_x_6261:
[----:B------:R-:W-:Y:S02]  /*6ed0*/  R2UR UR7, R221 ;  /* 0x00000000dd0772ca */ /* 0x000fe400000e0000 */
[----:B------:R-:W-:-:S11]  /*6ee0*/  R2UR UR6, R16 ;  /* 0x00000000100672ca */ /* 0x000fd600000e0000 */
[----:B------:R-:W-:Y:S02]  /*6ef0*/  MOV R8, UR7 ;  /* 0x0000000700087c02 */ /* 0x000fe40008000f00 */
[----:B------:R-:W-:Y:S02]  /*6f00*/  LEA R9, R0, UR6, 0x3 ;  /* 0x0000000600097c11 */ /* 0x000fe4000f8e18ff */
[----:B------:R-:W-:-:S04]  /*6f10*/  SHF.L.U32 R8, R8, 0x1f, RZ ;  /* 0x0000001f08087819 */ /* 0x000fc800000006ff */
[----:B------:R0:W1:Y:S01]  /*6f20*/  SYNCS.PHASECHK.TRANS64.TRYWAIT P2, [R9+URZ+0x34830], R8 ;  /* 0x03483008090075a7 */ /* 0x000062000804017f */
[----:B------:R-:W-:Y:S05]  /*6f30*/  @!P0 BRA `(.L_x_6262) ;  /* 0x0000000000048947 */ /* 0x000fea0003800000 */
[----:B------:R-:W-:Y:S01]  /*6f40*/  BPT.TRAP 0x1 ;  /* 0x000000040000795c */ /* 0x000fe20000300000 */
.L_x_6262:
[----:B-1----:R-:W-:Y:S05]  /*6f50*/  @P2 BRA `(.L_x_6260) ;  /* 0x0000000000082947 */ /* 0x002fea0003800000 */
[----:B------:R-:W1:Y:S02]  /*6f60*/  SYNCS.PHASECHK.TRANS64.TRYWAIT P2, [R9+URZ+0x34830], R8 ;  /* 0x03483008090075a7 */ /* 0x000e64000804017f */
[----:B-1----:R-:W-:Y:S05]  /*6f70*/  @!P2 BRA `(.L_x_6263) ;  /* 0x000000b40010a947 */ /* 0x002fea0003800000 */
.L_x_6260:
[----:B01----:R-:W-:Y:S01]  /*6f80*/  VIADD R8, R22, 0x8 ;  /* 0x0000000816087836 */ /* 0x003fe20000000000 */
[----:B------:R-:W-:Y:S01]  /*6f90*/  R2UR UR30, R0 ;  /* 0x00000000001e72ca */ /* 0x000fe200000e0000 */
[----:B------:R-:W-:Y:S01]  /*6fa0*/  UMOV UR31, 0x40000040 ;  /* 0x40000040001f7882 */ /* 0x000fe20000000000 */
[C---:B------:R-:W-:Y:S01]  /*6fb0*/  R2UR UR28, R2.reuse ;  /* 0x00000000021c72ca */ /* 0x040fe200000e0000 */
[----:B------:R-:W-:Y:S01]  /*6fc0*/  UMOV UR51, 0x40000040 ;  /* 0x4000004000337882 */ /* 0x000fe20000000000 */
[----:B------:R0:W-:Y:S01]  /*6fd0*/  BAR.SYNC.DEFER_BLOCKING R8, 0x100 ;  /* 0x000400080000751d */ /* 0x0001e20000010000 */
[C---:B------:R-:W-:Y:S02]  /*6fe0*/  R2UR UR29, R3.reuse ;  /* 0x00000000031d72ca */ /* 0x040fe400000e0000 */
[C---:B------:R-:W-:Y:S02]  /*6ff0*/  R2UR UR48, R2.reuse ;  /* 0x00000000023072ca */ /* 0x040fe400000e0000 */
[C---:B------:R-:W-:Y:S01]  /*7000*/  R2UR UR49, R3.reuse ;  /* 0x00000000033172ca */ /* 0x040fe200000e0000 */
[----:B------:R-:W-:Y:S01]  /*7010*/  UMOV UR55, 0x40000040 ;  /* 0x4000004000377882 */ /* 0x000fe20000000000 */
[C---:B------:R-:W-:Y:S01]  /*7020*/  R2UR UR52, R2.reuse ;  /* 0x00000000023472ca */ /* 0x040fe200000e0000 */
[----:B------:R-:W-:Y:S01]  /*7030*/  UMOV UR39, 0x40000040 ;  /* 0x4000004000277882 */ /* 0x000fe20000000000 */
[----:B------:R-:W-:Y:S01]  /*7040*/  UIMAD UR30, UR30, 0xb00, UR61 ;  /* 0x00000b001e1e78a4 */ /* 0x000fe2000f8e023d */
[C---:B------:R-:W-:Y:S01]  /*7050*/  R2UR UR53, R3.reuse ;  /* 0x00000000033572ca */ /* 0x040fe200000e0000 */
[----:B------:R-:W-:Y:S01]  /*7060*/  UMOV UR43, 0x40000040 ;  /* 0x40000040002b7882 */ /* 0x000fe20000000000 */
[C---:B------:R-:W-:Y:S01]  /*7070*/  R2UR UR36, R2.reuse ;  /* 0x00000000022472ca */ /* 0x040fe200000e0000 */
[----:B------:R-:W-:Y:S01]  /*7080*/  UIADD3 UR50, UR30, 0x80, URZ ;  /* 0x000000801e327890 */ /* 0x000fe2000fffe03f */
[C---:B------:R-:W-:Y:S01]  /*7090*/  R2UR UR37, R3.reuse ;  /* 0x00000000032572ca */ /* 0x040fe200000e0000 */
[----:B------:R-:W-:Y:S01]  /*70a0*/  UIADD3 UR54, UR30, 0x100, URZ ;  /* 0x000001001e367890 */ /* 0x000fe2000fffe03f */
[C---:B------:R-:W-:Y:S01]  /*70b0*/  R2UR UR40, R2.reuse ;  /* 0x00000000022872ca */ /* 0x040fe200000e0000 */
[----:B------:R-:W-:Y:S01]  /*70c0*/  UIADD3 UR38, UR30, 0x180, URZ ;  /* 0x000001801e267890 */ /* 0x000fe2000fffe03f */
[C---:B------:R-:W-:Y:S01]  /*70d0*/  R2UR UR41, R3.reuse ;  /* 0x00000000032972ca */ /* 0x040fe200000e0000 */
[----:B------:R-:W-:Y:S01]  /*70e0*/  UIADD3 UR42, UR30, 0x200, URZ ;  /* 0x000002001e2a7890 */ /* 0x000fe2000fffe03f */
[----:B------:R-:W-:Y:S01]  /*70f0*/  R2UR UR44, R2 ;  /* 0x00000000022c72ca */ /* 0x000fe200000e0000 */
[----:B------:R-:W-:Y:S01]  /*7100*/  UIADD3 UR46, UR30, 0x280, URZ ;  /* 0x000002801e2e7890 */ /* 0x000fe2000fffe03f */
[----:B------:R-:W-:Y:S01]  /*7110*/  R2UR UR45, R3 ;  /* 0x00000000032d72ca */ /* 0x000fe200000e0000 */
[----:B------:R-:W-:Y:S01]  /*7120*/  UMOV UR47, 0x40000040 ;  /* 0x40000040002f7882 */ /* 0x000fe20000000000 */
[----:B------:R-:W-:Y:S01]  /*7130*/  WARPGROUP.ARRIVE ;  /* 0x00000000000079c5 */ /* 0x000fe20000000000 */
[----:B------:R-:W-:Y:S01]  /*7140*/  UIADD3 UR6, UR30, 0x2, URZ ;  /* 0x000000021e067890 */ /* 0x000fe2000fffe03f */
[----:B------:R-:W-:Y:S01]  /*7150*/  MOV R9, UR33 ;  /* 0x0000002100097c02 */ /* 0x000fe20008000f00 */
[----:B------:R-:W-:Y:S01]  /*7160*/  UMOV UR7, 0x40000040 ;  /* 0x4000004000077882 */ /* 0x000fe20000000000 */
[----:B------:R-:W-:Y:S01]  /*7170*/  UIADD3 UR10, UR30, 0x82, URZ ;  /* 0x000000821e0a7890 */ /* 0x000fe2000fffe03f */
[----:B------:R-:W-:Y:S01]  /*7180*/  MOV R10, UR32 ;  /* 0x00000020000a7c02 */ /* 0x000fe20008000f00 */
[----:B------:R-:W-:Y:S01]  /*7190*/  HGMMA.64x16x16.F32.BF16 R168, gdesc[UR28], RZ, !UPT, gsb0 ;  /* 0x002000001ca879f0 */ /* 0x000fe2000c0018ff */
[----:B------:R-:W-:Y:S01]  /*71a0*/  UMOV UR32, UR4 ;  /* 0x0000000400207c82 */ /* 0x000fe20008000000 */
[----:B------:R-:W-:Y:S01]  /*71b0*/  UMOV UR33, UR5 ;  /* 0x0000000500217c82 */ /* 0x000fe20008000000 */
[----:B------:R-:W-:Y:S01]  /*71c0*/  UMOV UR35, 0x40000040 ;  /* 0x4000004000237882 */ /* 0x000fe20000000000 */
[----:B------:R-:W-:Y:S01]  /*71d0*/  UIADD3 UR11, UR30, 0x102, URZ ;  /* 0x000001021e0b7890 */ /* 0x000fe2000fffe03f */
[----:B------:R-:W-:Y:S01]  /*71e0*/  UMOV UR34, UR10 ;  /* 0x0000000a00227c82 */ /* 0x000fe20008000000 */
[----:B------:R-:W-:Y:S01]  /*71f0*/  UIADD3 UR58, UR30, 0x402, URZ ;  /* 0x000004021e3a7890 */ /* 0x000fe2000fffe03f */
[----:B------:R-:W-:Y:S01]  /*7200*/  UMOV UR56, UR4 ;  /* 0x0000000400387c82 */ /* 0x000fe20008000000 */
[----:B------:R-:W-:Y:S01]  /*7210*/  UMOV UR57, UR5 ;  /* 0x0000000500397c82 */ /* 0x000fe20008000000 */
[----:B------:R-:W-:Y:S01]  /*7220*/  UMOV UR59, 0x40000040 ;  /* 0x40000040003b7882 */ /* 0x000fe20000000000 */
[----:B------:R-:W-:-:S02]  /*7230*/  UIADD3 UR10, UR30, 0x502, URZ ;  /* 0x000005021e0a7890 */ /* 0x000fc4000fffe03f */
[----:B------:R-:W-:Y:S01]  /*7240*/  UIADD3 UR14, UR30, 0x6, URZ ;  /* 0x000000061e0e7890 */ /* 0x000fe2000fffe03f */
[----:B------:R-:W-:Y:S01]  /*7250*/  UMOV UR15, 0x40000040 ;  /* 0x40000040000f7882 */ /* 0x000fe20000000000 */
[----:B------:R-:W-:Y:S01]  /*7260*/  UIADD3 UR18, UR30, 0x580, URZ ;  /* 0x000005801e127890 */ /* 0x000fe2000fffe03f */
[----:B------:R-:W-:Y:S01]  /*7270*/  UMOV UR19, 0x40000040 ;  /* 0x4000004000137882 */ /* 0x000fe20000000000 */
[----:B------:R-:W-:Y:S01]  /*7280*/  UIADD3 UR22, UR30, 0x582, URZ ;  /* 0x000005821e167890 */ /* 0x000fe2000fffe03f */
[----:B------:R-:W-:Y:S01]  /*7290*/  UMOV UR23, 0x40000040 ;  /* 0x4000004000177882 */ /* 0x000fe20000000000 */
[----:B------:R-:W-:Y:S01]  /*72a0*/  UIADD3 UR26, UR30, 0x584, URZ ;  /* 0x000005841e1a7890 */ /* 0x000fe2000fffe03f */
[----:B------:R-:W-:Y:S01]  /*72b0*/  UMOV UR27, 0x40000040 ;  /* 0x40000040001b7882 */ /* 0x000fe20000000000 */
        /* <DEDUP_REMOVED lines=140> */
[----:B------:R-:W-:-:S05]  /*7b80*/  UIADD3 UR7, UR30, 0x104, URZ ;  /* 0x000001041e077890 */ /* 0x000fca000fffe03f */
        /* <DEDUP_REMOVED lines=293> */
[----:B------:R-:W-:Y:S01]  /*8de0*/  UIADD3 UR34, UR30, 0x586, URZ ;  /* 0x000005861e227890 */ /* 0x000fe2000fffe03f */
[----:B------:R-:W-:Y:S01]  /*8df0*/  R2UR UR32, R10 ;  /* 0x000000000a2072ca */ /* 0x000fe200000e0000 */
[----:B------:R-:W-:-:S10]  /*8e00*/  UMOV UR35, 0x40000040 ;  /* 0x4000004000237882 */ /* 0x000fd40000000000 */
[----:B------:R-:W-:Y:S02]  /*8e10*/  UMOV UR29, UR33 ;  /* 0x00000021001d7c82 */ /* 0x000fe40008000000 */
        /* <DEDUP_REMOVED lines=62> */
[----:B------:R-:W-:-:S07]  /*9200*/  UIADD3 UR6, UR30, 0x986, URZ ;  /* 0x000009861e067890 */ /* 0x000fce000fffe03f */
        /* <DEDUP_REMOVED lines=40> */
[----:B0-----:R-:W-:Y:S05]  /*9490*/  @P3 BRA `(.L_x_6264) ;  /* 0x0000000000383947 */ /* 0x001fea0003800000 */
[----:B------:R-:W-:Y:S05]  /*94a0*/  @!P0 BRA `(.L_x_6265) ;  /* 0x0000000000048947 */ /* 0x000fea0003800000 */
[----:B------:R-:W-:Y:S01]  /*94b0*/  BPT.TRAP 0x1 ;  /* 0x000000040000795c */ /* 0x000fe20000300000 */
.L_x_6265:
        /* <DEDUP_REMOVED lines=9> */
.L_x_6266:
[----:B-1----:R-:W-:Y:S05]  /*9550*/  @P2 BRA `(.L_x_6264) ;  /* 0x0000000000082947 */ /* 0x002fea0003800000 */
[----:B------:R-:W1:Y:S02]  /*9560*/  SYNCS.PHASECHK.TRANS64.TRYWAIT P2, [UR6+0x34850], R8 ;  /* 0x03485008ff0075a7 */ /* 0x000e640008040146 */
[----:B-1----:R-:W-:Y:S05]  /*9570*/  @!P2 BRA `(.L_x_6267) ;  /* 0x0000008c00a4a947 */ /* 0x002fea0003800000 */
.L_x_6264:
[----:B------:R-:W-:Y:S01]  /*9580*/  R2UR UR14, R16 ;  /* 0x00000000100e72ca */ /* 0x000fe200000e0000 */
[----:B------:R-:W-:Y:S01]  /*9590*/  WARPGROUP.ARRIVE ;  /* 0x00000000000079c5 */ /* 0x000fe20000000000 */
[----:B------:R-:W-:Y:S01]  /*95a0*/  R2UR UR15, R12 ;  /* 0x000000000c0f72ca */ /* 0x000fe200000e0000 */
[----:B------:R-:W-:Y:S01]  /*95b0*/  UMOV UR7, 0x40000040 ;  /* 0x4000004000077882 */ /* 0x000fe20000000000 */
        /* <DEDUP_REMOVED lines=9> */
[----:B------:R-:W-:Y:S01]  /*9650*/  UIADD3 UR6, UR14, 0x400, URZ ;  /* 0x000004000e067890 */ /* 0x000fe2000fffe03f */
[----:B------:R-:W-:Y:S01]  /*9660*/  FMUL.FTZ R163, R166, UR60 ;  /* 0x0000003ca6a37c20 */ /* 0x000fe20008410000 */
[----:B------:R-:W-:Y:S01]  /*9670*/  FMUL.FTZ R161, R164, UR60 ;  /* 0x0000003ca4a17c20 */ /* 0x000fe20008410000 */
[----:B------:R-:W-:Y:S01]  /*9680*/  FMUL.FTZ R23, R162, UR60 ;  /* 0x0000003ca2177c20 */ /* 0x000fe20008410000 */
[----:B------:R-:W-:Y:S01]  /*9690*/  USHF.R.U32.HI UR6, URZ, 0x4, UR6 ;  /* 0x000000043f067899 */ /* 0x000fe20008011606 */
[----:B------:R-:W-:Y:S01]  /*96a0*/  FMUL.FTZ R162, R165, UR60 ;  /* 0x0000003ca5a27c20 */ /* 0x000fe20008410000 */
[----:B------:R-:W1:Y:S01]  /*96b0*/  MUFU.TANH R9, R9 ;  /* 0x0000000900097308 */ /* 0x000e620000002400 */
[----:B------:R-:W-:Y:S01]  /*96c0*/  FMUL.FTZ R152, R152, UR60 ;  /* 0x0000003c98987c20 */ /* 0x000fe20008410000 */
[----:B------:R-:W-:Y:S01]  /*96d0*/  ULOP3.LUT UR6, UR6, 0x3fff, URZ, 0xc0, !UPT ;  /* 0x00003fff06067892 */ /* 0x000fe2000f8ec03f */
[----:B------:R-:W-:Y:S01]  /*96e0*/  FMUL.FTZ R153, R153, UR60 ;  /* 0x0000003c99997c20 */ /* 0x000fe20008410000 */
[----:B------:R-:W-:Y:S01]  /*96f0*/  FMUL.FTZ R156, R156, UR60 ;  /* 0x0000003c9c9c7c20 */ /* 0x000fe20008410000 */
[----:B------:R-:W-:Y:S01]  /*9700*/  FMUL.FTZ R157, R157, UR60 ;  /* 0x0000003c9d9d7c20 */ /* 0x000fe20008410000 */
[----:B------:R-:W-:Y:S01]  /*9710*/  ULOP3.LUT UR6, UR6, 0x5800000, URZ, 0xfc, !UPT ;  /* 0x0580000006067892 */ /* 0x000fe2000f8efc3f */
[----:B------:R-:W-:Y:S01]  /*9720*/  FMUL.FTZ R144, R144, UR60 ;  /* 0x0000003c90907c20 */ /* 0x000fe20008410000 */
[----:B------:R-:W2:Y:S01]  /*9730*/  MUFU.TANH R12, R12 ;  /* 0x0000000c000c7308 */ /* 0x000ea20000002400 */
[----:B0-----:R-:W-:Y:S01]  /*9740*/  FMNMX.FTZ R166, R8, R5, !PT ;  /* 0x0000000508a67209 */ /* 0x001fe20007810000 */
[----:B------:R-:W-:Y:S01]  /*9750*/  UIMAD UR6, UR15, 0xb00, UR6 ;  /* 0x00000b000f0678a4 */ /* 0x000fe2000f8e0206 */
[----:B------:R-:W-:Y:S01]  /*9760*/  FMUL.FTZ R145, R145, UR60 ;  /* 0x0000003c91917c20 */ /* 0x000fe20008410000 */
[----:B------:R-:W-:Y:S01]  /*9770*/  FMUL.FTZ R148, R148, UR60 ;  /* 0x0000003c94947c20 */ /* 0x000fe20008410000 */
[----:B------:R-:W-:Y:S01]  /*9780*/  FMUL.FTZ R149, R149, UR60 ;  /* 0x0000003c95957c20 */ /* 0x000fe20008410000 */
[----:B------:R-:W-:Y:S01]  /*9790*/  UIADD3 UR10, UR6, 0x80, URZ ;  /* 0x00000080060a7890 */ /* 0x000fe2000fffe03f */
[----:B------:R-:W-:Y:S01]  /*97a0*/  FMUL.FTZ R136, R136, UR60 ;  /* 0x0000003c88887c20 */ /* 0x000fe20008410000 */
[----:B------:R-:W0:Y:S01]  /*97b0*/  MUFU.TANH R13, R13 ;  /* 0x0000000d000d7308 */ /* 0x000e220000002400 */
[----:B-1----:R-:W-:Y:S01]  /*97c0*/  FMNMX.FTZ R165, R9, R166, !PT ;  /* 0x000000a609a57209 */ /* 0x002fe20007810000 */
[----:B------:R-:W-:Y:S01]  /*97d0*/  FMUL.FTZ R137, R137, UR60 ;  /* 0x0000003c89897c20 */ /* 0x000fe20008410000 */
[----:B------:R-:W-:Y:S01]  /*97e0*/  HGMMA.64x128x16.F32.BF16 R24, R176, gdesc[UR4].tnspB, R24, gsb0 ;  /* 0x41e00004b0187df0 */ /* 0x000fe20008001818 */
        /* <DEDUP_REMOVED lines=71> */
[----:B------:R-:W-:-:S05]  /*9c60*/  UMOV UR7, 0x40000040 ;  /* 0x4000004000077882 */ /* 0x000fca0000000000 */
[----:B------:R-:W1:Y:S01]  /*9c70*/  MUFU.TANH R145, R145 ;  /* 0x0000009100917308 */ /* 0x000e620000002400 */
[----:B--2---:R-:W-:-:S07]  /*9c80*/  FMNMX.FTZ R117, R157, R166, !PT ;  /* 0x000000a69d757209 */ /* 0x004fce0007810000 */
[----:B------:R-:W2:Y:S01]  /*9c90*/  MUFU.TANH R148, R148 ;  /* 0x0000009400947308 */ /* 0x000ea20000002400 */
[----:B0-----:R-:W-:Y:S01]  /*9ca0*/  FMNMX.FTZ R166, R144, R117, !PT ;  /* 0x0000007590a67209 */ /* 0x001fe20007810000 */
[----:B------:R-:W-:-:S06]  /*9cb0*/  FMUL.FTZ R117, R118, UR60 ;  /* 0x0000003c76757c20 */ /* 0x000fcc0008410000 */
[----:B------:R-:W0:Y:S01]  /*9cc0*/  MUFU.TANH R149, R149 ;  /* 0x0000009500957308 */ /* 0x000e220000002400 */
[----:B-1----:R-:W-:-:S07]  /*9cd0*/  FMNMX.FTZ R167, R145, R166, !PT ;  /* 0x000000a691a77209 */ /* 0x002fce0007810000 */
[----:B------:R-:W1:Y:S01]  /*9ce0*/  MUFU.TANH R136, R136 ;  /* 0x0000008800887308 */ /* 0x000e620000002400 */
[----:B--2---:R-:W-:Y:S01]  /*9cf0*/  FMNMX.FTZ R118, R148, R167, !PT ;  /* 0x000000a794767209 */ /* 0x004fe20007810000 */
[----:B------:R-:W-:-:S06]  /*9d00*/  FMUL.FTZ R167, R104, UR60 ;  /* 0x0000003c68a77c20 */ /* 0x000fcc0008410000 */
[----:B------:R-:W2:Y:S01]  /*9d10*/  MUFU.TANH R137, R137 ;  /* 0x0000008900897308 */ /* 0x000ea20000002400 */
[----:B0-----:R-:W-:Y:S01]  /*9d20*/  FMNMX.FTZ R169, R149, R118, !PT ;  /* 0x0000007695a97209 */ /* 0x001fe20007810000 */
[----:B------:R-:W-:-:S05]  /*9d30*/  IMAD.U32 R118, RZ, RZ, UR15 ;  /* 0x0000000fff767e24 */ /* 0x000fca000f8e00ff */
[----:B------:R-:W-:Y:S01]  /*9d40*/  @!P1 LEA R118, R118, UR14, 0x3 ;  /* 0x0000000e76769c11 */ /* 0x000fe2000f8e18ff */
[----:B------:R-:W0:Y:S01]  /*9d50*/  MUFU.TANH R140, R140 ;  /* 0x0000008c008c7308 */ /* 0x000e220000002400 */
[----:B-1----:R-:W-:Y:S02]  /*9d60*/  FMNMX.FTZ R104, R136, R169, !PT ;  /* 0x000000a988687209 */ /* 0x002fe40007810000 */
[----:B------:R-:W-:-:S04]  /*9d70*/  @!P1 IADD3 R118, R118, 0x34860, RZ ;  /* 0x0003486076769810 */ /* 0x000fc80007ffe0ff */
[----:B------:R-:W-:Y:S01]  /*9d80*/  @!P1 PRMT R118, RZ, 0x654, R118 ;  /* 0x00000654ff769816 */ /* 0x000fe20000000076 */
[----:B------:R-:W1:Y:S01]  /*9d90*/  MUFU.TANH R141, R141 ;  /* 0x0000008d008d7308 */ /* 0x000e620000002400 */
[----:B--2---:R-:W-:-:S07]  /*9da0*/  FMNMX.FTZ R169, R137, R104, !PT ;  /* 0x0000006889a97209 */ /* 0x004fce0007810000 */
[----:B------:R-:W2:Y:S01]  /*9db0*/  MUFU.TANH R128, R128 ;  /* 0x0000008000807308 */ /* 0x000ea20000002400 */
[----:B0-----:R-:W-:Y:S01]  /*9dc0*/  FMNMX.FTZ R104, R140, R169, !PT ;  /* 0x000000a98c687209 */ /* 0x001fe20007810000 */
[----:B------:R-:W-:-:S06]  /*9dd0*/  FMUL.FTZ R169, R108, UR60 ;  /* 0x0000003c6ca97c20 */ /* 0x000fcc0008410000 */
[----:B------:R-:W0:Y:S01]  /*9de0*/  MUFU.TANH R129, R129 ;  /* 0x0000008100817308 */ /* 0x000e220000002400 */
[----:B------:R-:W-:Y:S02]  /*9df0*/  WARPGROUP.DEPBAR.LE gsb0, 0x0 ;  /* 0x00008000000079c5 */ /* 0x000fe40000010000 */
[----:B------:R-:W-:Y:S01]  /*9e00*/  WARPGROUP.ARRIVE ;  /* 0x00000000000079c5 */ /* 0x000fe20000000000 */
[----:B-1----:R-:W-:Y:S01]  /*9e10*/  FMNMX.FTZ R171, R141, R104, !PT ;  /* 0x000000688dab7209 */ /* 0x002fe20007810000 */
[----:B------:R-:W-:Y:S01]  /*9e20*/  FMUL.FTZ R177, R89, UR60 ;  /* 0x0000003c59b17c20 */ /* 0x000fe20008410000 */
[----:B------:R-:W-:Y:S02]  /*9e30*/  FMUL.FTZ R179, R92, UR60 ;  /* 0x0000003c5cb37c20 */ /* 0x000fe40008410000 */
[----:B------:R-:W1:Y:S01]  /*9e40*/  MUFU.TANH R132, R132 ;  /* 0x0000008400847308 */ /* 0x000e620000002400 */
[----:B------:R-:W-:Y:S01]  /*9e50*/  HGMMA.64x128x16.F32.BF16 R24, R180, gdesc[UR8].tnspB, R24, gsb0 ;  /* 0x41e00008b4187df0 */ /* 0x000fe20008001818 */
[----:B------:R-:W-:Y:S01]  /*9e60*/  UIADD3 UR10, UR6, 0x100, URZ ;  /* 0x00000100060a7890 */ /* 0x000fe2000fffe03f */
[----:B--2---:R-:W-:Y:S01]  /*9e70*/  FMNMX.FTZ R104, R128, R171, !PT ;  /* 0x000000ab80687209 */ /* 0x004fe20007810000 */
[----:B------:R-:W-:-:S04]  /*9e80*/  UMOV UR11, 0x40000040 ;  /* 0x40000040000b7882 */ /* 0x000fc80000000000 */
[----:B------:R-:W2:Y:S01]  /*9e90*/  MUFU.TANH R133, R133 ;  /* 0x0000008500857308 */ /* 0x000ea20000002400 */
[----:B0-----:R-:W-:-:S07]  /*9ea0*/  FMNMX.FTZ R171, R129, R104, !PT ;  /* 0x0000006881ab7209 */ /* 0x001fce0007810000 */
[----:B------:R-:W0:Y:S01]  /*9eb0*/  MUFU.TANH R120, R120 ;  /* 0x0000007800787308 */ /* 0x000e220000002400 */
[----:B-1----:R-:W-:Y:S01]  /*9ec0*/  FMNMX.FTZ R104, R132, R171, !PT ;  /* 0x000000ab84687209 */ /* 0x002fe20007810000 */
[----:B------:R-:W-:-:S06]  /*9ed0*/  FMUL.FTZ R171, R96, UR60 ;  /* 0x0000003c60ab7c20 */ /* 0x000fcc0008410000 */
        /* <DEDUP_REMOVED lines=8> */
[----:B------:R-:W-:-:S06]  /*9f60*/  FMUL.FTZ R173, R100, UR60 ;  /* 0x0000003c64ad7c20 */ /* 0x000fcc0008410000 */
        /* <DEDUP_REMOVED lines=8> */
[----:B------:R-:W-:Y:S02]  /*9ff0*/  FMUL.FTZ R175, R88, UR60 ;  /* 0x0000003c58af7c20 */ /* 0x000fe40008410000 */
[----:B------:R-:W0:Y:S04]  /*a000*/  LDC R88, c[0x0][0x988] ;  /* 0x00026200ff587b82 */ /* 0x000e280000000800 */
[----:B------:R-:W3:Y:S01]  /*a010*/  MUFU.TANH R105, R105 ;  /* 0x0000006900697308 */ /* 0x000ee20000002400 */
[----:B-1----:R-:W-:-:S07]  /*a020*/  FMNMX.FTZ R96, R165, R96, !PT ;  /* 0x00000060a5607209 */ /* 0x002fce0007810000 */
[----:B------:R-:W1:Y:S01]  /*a030*/  MUFU.TANH R169, R169 ;  /* 0x000000a900a97308 */ /* 0x000e620000002400 */
[----:B--2---:R-:W-:-:S07]  /*a040*/  FMNMX.FTZ R96, R167, R96, !PT ;  /* 0x00000060a7607209 */ /* 0x004fce0007810000 */
[----:B------:R-:W2:Y:S01]  /*a050*/  MUFU.TANH R109, R109 ;  /* 0x0000006d006d7308 */ /* 0x000ea20000002400 */
[----:B---3--:R-:W-:-:S07]  /*a060*/  FMNMX.FTZ R96, R105, R96, !PT ;  /* 0x0000006069607209 */ /* 0x008fce0007810000 */
[----:B------:R-:W3:Y:S01]  /*a070*/  MUFU.TANH R171, R171 ;  /* 0x000000ab00ab7308 */ /* 0x000ee20000002400 */
[----:B-1----:R-:W-:-:S07]  /*a080*/  FMNMX.FTZ R96, R169, R96, !PT ;  /* 0x00000060a9607209 */ /* 0x002fce0007810000 */
[----:B------:R-:W1:Y:S01]  /*a090*/  MUFU.TANH R97, R97 ;  /* 0x0000006100617308 */ /* 0x000e620000002400 */
[----:B--2---:R-:W-:-:S07]  /*a0a0*/  FMNMX.FTZ R96, R109, R96, !PT ;  /* 0x000000606d607209 */ /* 0x004fce0007810000 */
[----:B------:R-:W2:Y:S01]  /*a0b0*/  MUFU.TANH R173, R173 ;  /* 0x000000ad00ad7308 */ /* 0x000ea20000002400 */
[----:B---3--:R-:W-:-:S07]  /*a0c0*/  FMNMX.FTZ R96, R171, R96, !PT ;  /* 0x00000060ab607209 */ /* 0x008fce0007810000 */
[----:B------:R-:W3:Y:S01]  /*a0d0*/  MUFU.TANH R101, R101 ;  /* 0x0000006500657308 */ /* 0x000ee20000002400 */
[----:B-1----:R-:W-:Y:S01]  /*a0e0*/  FMNMX.FTZ R96, R97, R96, !PT ;  /* 0x0000006061607209 */ /* 0x002fe20007810000 */
[----:B------:R-:W-:Y:S02]  /*a0f0*/  WARPGROUP.DEPBAR.LE gsb0, 0x0 ;  /* 0x00008000000079c5 */ /* 0x000fe40000010000 */
[----:B------:R-:W-:-:S04]  /*a100*/  WARPGROUP.ARRIVE ;  /* 0x00000000000079c5 */ /* 0x000fc80000000000 */
[----:B------:R-:W1:Y:S01]  /*a110*/  MUFU.TANH R175, R175 ;  /* 0x000000af00af7308 */ /* 0x000e620000002400 */
[----:B--2---:R-:W-:Y:S01]  /*a120*/  FMNMX.FTZ R96, R173, R96, !PT ;  /* 0x00000060ad607209 */ /* 0x004fe20007810000 */
[----:B------:R-:W-:Y:S01]  /*a130*/  FMUL.FTZ R181, R106, UR60 ;  /* 0x0000003c6ab57c20 */ /* 0x000fe20008410000 */
[----:B------:R-:W-:Y:S01]  /*a140*/  FMUL.FTZ R183, R110, UR60 ;  /* 0x0000003c6eb77c20 */ /* 0x000fe20008410000 */
[----:B------:R-:W-:Y:S01]  /*a150*/  @!P1 LEA R110, R0, UR14, 0x3 ;  /* 0x0000000e006e9c11 */ /* 0x000fe2000f8e18ff */
[----:B------:R-:W-:Y:S01]  /*a160*/  HGMMA.64x128x16.F32.BF16 R24, R184, gdesc[UR8].tnspB, R24, gsb0 ;  /* 0x41e00008b8187df0 */ /* 0x000fe20008001818 */
[----:B------:R-:W-:Y:S01]  /*a170*/  UIADD3 UR10, UR6, 0x180, URZ ;  /* 0x00000180060a7890 */ /* 0x000fe2000fffe03f */
[----:B---3--:R-:W-:Y:S01]  /*a180*/  FMNMX.FTZ R96, R101, R96, !PT ;  /* 0x0000006065607209 */ /* 0x008fe20007810000 */
[----:B------:R-:W-:Y:S01]  /*a190*/  UMOV UR11, 0x40000040 ;  /* 0x40000040000b7882 */ /* 0x000fe20000000000 */
[----:B------:R-:W2:Y:S01]  /*a1a0*/  MUFU.TANH R177, R177 ;  /* 0x000000b100b17308 */ /* 0x000ea20000002400 */
[----:B------:R-:W-:-:S07]  /*a1b0*/  @!P1 VIADD R110, R110, 0x34840 ;  /* 0x000348406e6e9836 */ /* 0x000fce0000000000 */
[----:B------:R-:W3:Y:S01]  /*a1c0*/  MUFU.TANH R179, R179 ;  /* 0x000000b300b37308 */ /* 0x000ee20000002400 */
[----:B-1----:R-:W-:-:S07]  /*a1d0*/  FMNMX.FTZ R96, R175, R96, !PT ;  /* 0x00000060af607209 */ /* 0x002fce0007810000 */
[----:B------:R-:W1:Y:S01]  /*a1e0*/  MUFU.TANH R93, R93 ;  /* 0x0000005d005d7308 */ /* 0x000e620000002400 */
[----:B--2---:R-:W-:-:S07]  /*a1f0*/  FMNMX.FTZ R96, R177, R96, !PT ;  /* 0x00000060b1607209 */ /* 0x004fce0007810000 */
[----:B------:R-:W2:Y:S01]  /*a200*/  MUFU.TANH R11, R11 ;  /* 0x0000000b000b7308 */ /* 0x000ea20000002400 */
[----:B---3--:R-:W-:-:S07]  /*a210*/  FMNMX.FTZ R96, R179, R96, !PT ;  /* 0x00000060b3607209 */ /* 0x008fce0007810000 */
[----:B------:R-:W3:Y:S01]  /*a220*/  MUFU.TANH R10, R10 ;  /* 0x0000000a000a7308 */ /* 0x000ee20000002400 */
[----:B-1----:R-:W-:-:S05]  /*a230*/  FMNMX.FTZ R96, R93, R96, !PT ;  /* 0x000000605d607209 */ /* 0x002fca0007810000 */
[----:B------:R-:W1:Y:S02]  /*a240*/  SHFL.BFLY PT, R89, R96, 0x2, 0x1f ;  /* 0x0c401f0060597f89 */ /* 0x000e6400000e0000 */
[----:B------:R-:W4:Y:S08]  /*a250*/  MUFU.TANH R14, R14 ;  /* 0x0000000e000e7308 */ /* 0x000f300000002400 */
[----:B------:R-:W5:Y:S08]  /*a260*/  MUFU.TANH R15, R15 ;  /* 0x0000000f000f7308 */ /* 0x000f700000002400 */
[----:B------:R-:W5:Y:S01]  /*a270*/  MUFU.TANH R23, R23 ;  /* 0x0000001700177308 */ /* 0x000f620000002400 */
[----:B-1----:R-:W-:-:S07]  /*a280*/  FMNMX.FTZ R89, R96, R89, !PT ;  /* 0x0000005960597209 */ /* 0x002fce0007810000 */
[----:B------:R-:W1:Y:S01]  /*a290*/  MUFU.TANH R160, R160 ;  /* 0x000000a000a07308 */ /* 0x000e620000002400 */
[----:B------:R-:W0:Y:S07]  /*a2a0*/  SHFL.BFLY PT, R92, R89, 0x1, 0x1f ;  /* 0x0c201f00595c7f89 */ /* 0x000e2e00000e0000 */
[----:B------:R-:W1:Y:S08]  /*a2b0*/  MUFU.TANH R163, R163 ;  /* 0x000000a300a37308 */ /* 0x000e700000002400 */
[----:B------:R-:W1:Y:S08]  /*a2c0*/  MUFU.TANH R164, R164 ;  /* 0x000000a400a47308 */ /* 0x000e700000002400 */
[----:B------:R-:W-:Y:S01]  /*a2d0*/  MUFU.TANH R154, R154 ;  /* 0x0000009a009a7308 */ /* 0x000fe20000002400 */
[----:B0-----:R-:W-:-:S05]  /*a2e0*/  FMNMX.FTZ R89, R89, R92, !PT ;  /* 0x0000005c59597209 */ /* 0x001fca0007810000 */
[----:B------:R-:W-:Y:S02]  /*a2f0*/  FADD.FTZ R5, -R89, R5 ;  /* 0x0000000559057221 */ /* 0x000fe40000010100 */
        /* <DEDUP_REMOVED lines=11> */
[----:B------:R-:W-:Y:S01]  /*a3b0*/  HGMMA.64x128x16.F32.BF16 R24, R188, gdesc[UR8].tnspB, R24, gsb0 ;  /* 0x41e00008bc187df0 */ /* 0x000fe20008001818 */
        /* <DEDUP_REMOVED lines=22> */
[----:B------:R-:W-:-:S03]  /*a520*/  FMUL.FTZ R90, R5, R88 ;  /* 0x00000058055a7220 */ /* 0x000fc60000410000 */
[----:B------:R-:W-:Y:S01]  /*a530*/  MUFU.TANH R107, R107 ;  /* 0x0000006b006b7308 */ /* 0x000fe20000002400 */
[----:B------:R-:W-:Y:S01]  /*a540*/  FMUL.FTZ R191, R94, UR60 ;  /* 0x0000003c5ebf7c20 */ /* 0x000fe20008410000 */
[----:B------:R-:W-:Y:S01]  /*a550*/  HGMMA.64x128x16.F32.BF16 R24, R192, gdesc[UR8].tnspB, R24, gsb0 ;  /* 0x41e00008c0187df0 */ /* 0x000fe20008001818 */
[----:B------:R-:W-:Y:S01]  /*a560*/  UIADD3 UR10, UR6, 0x280, URZ ;  /* 0x00000280060a7890 */ /* 0x000fe2000fffe03f */
[----:B------:R-:W-:-:S04]  /*a570*/  UMOV UR11, 0x40000040 ;  /* 0x40000040000b7882 */ /* 0x000fc80000000000 */
        /* <DEDUP_REMOVED lines=10> */
[----:B------:R-:W-:Y:S01]  /*a620*/  MUFU.EX2 R90, R90 ;  /* 0x0000005a005a7308 */ /* 0x000fe20000000800 */
[----:B------:R-:W-:-:S02]  /*a630*/  WARPGROUP.DEPBAR.LE gsb0, 0x0 ;  /* 0x00008000000079c5 */ /* 0x000fc40000010000 */
[----:B------:R-:W-:Y:S01]  /*a640*/  WARPGROUP.ARRIVE ;  /* 0x00000000000079c5 */ /* 0x000fe20000000000 */
[----:B------:R-:W-:-:S04]  /*a650*/  FMUL.FTZ R195, R89, R88 ;  /* 0x0000005859c37220 */ /* 0x000fc80000410000 */
[--C-:B------:R-:W-:Y:S01]  /*a660*/  FFMA.FTZ R176, R9, R88, -R195.reuse ;  /* 0x0000005809b07223 */ /* 0x100fe200000108c3 */
[----:B------:R-:W-:Y:S01]  /*a670*/  HGMMA.64x128x16.F32.BF16 R24, R196, gdesc[UR8].tnspB, R24, gsb0 ;  /* 0x41e00008c4187df0 */ /* 0x000fe20008001818 */
[----:B------:R-:W-:Y:S01]  /*a680*/  UIADD3 UR10, UR6, 0x300, URZ ;  /* 0x00000300060a7890 */ /* 0x000fe2000fffe03f */
[----:B--2---:R-:W-:Y:S01]  /*a690*/  FMNMX.FTZ R9, R11, R4, !PT ;  /* 0x000000040b097209 */ /* 0x004fe20007810000 */
[----:B------:R-:W-:Y:S01]  /*a6a0*/  UMOV UR11, 0x40000040 ;  /* 0x40000040000b7882 */ /* 0x000fe20000000000 */
[-CC-:B------:R-:W-:Y:S01]  /*a6b0*/  FFMA.FTZ R5, R8, R88.reuse, -R195.reuse ;  /* 0x0000005808057223 */ /* 0x180fe200000108c3 */
[-CC-:B------:R-:W-:Y:S01]  /*a6c0*/  FFMA.FTZ R178, R12, R88.reuse, -R195.reuse ;  /* 0x000000580cb27223 */ /* 0x180fe200000108c3 */
[----:B---3--:R-:W-:Y:S01]  /*a6d0*/  FMNMX.FTZ R9, R10, R9, !PT ;  /* 0x000000090a097209 */ /* 0x008fe20007810000 */
[-CC-:B------:R-:W-:Y:S01]  /*a6e0*/  FFMA.FTZ R193, R21, R88.reuse, -R195.reuse ;  /* 0x0000005815c17223 */ /* 0x180fe200000108c3 */
[-CC-:B------:R-:W-:Y:S01]  /*a6f0*/  FFMA.FTZ R21, R157, R88.reuse, -R195.reuse ;  /* 0x000000589d157223 */ /* 0x180fe200000108c3 */
[-CC-:B------:R-:W-:Y:S01]  /*a700*/  FFMA.FTZ R157, R129, R88.reuse, -R195.reuse ;  /* 0x00000058819d7223 */ /* 0x180fe200000108c3 */
[----:B----4-:R-:W-:Y:S01]  /*a710*/  FMNMX.FTZ R8, R14, R9, !PT ;  /* 0x000000090e087209 */ /* 0x010fe20007810000 */
[-CC-:B------:R-:W-:Y:S01]  /*a720*/  FFMA.FTZ R129, R133, R88.reuse, -R195.reuse ;  /* 0x0000005885817223 */ /* 0x180fe200000108c3 */
[-CC-:B------:R-:W-:Y:S01]  /*a730*/  FFMA.FTZ R133, R165, R88.reuse, -R195.reuse ;  /* 0x00000058a5857223 */ /* 0x180fe200000108c3 */
[--C-:B------:R-:W-:Y:S01]  /*a740*/  FFMA.FTZ R165, R177, R88, -R195.reuse ;  /* 0x00000058b1a57223 */ /* 0x100fe200000108c3 */
[----:B-----5:R-:W-:Y:S01]  /*a750*/  FMNMX.FTZ R8, R15, R8, !PT ;  /* 0x000000080f087209 */ /* 0x020fe20007810000 */
[-CC-:B------:R-:W-:Y:S01]  /*a760*/  FFMA.FTZ R179, R179, R88.reuse, -R195.reuse ;  /* 0x00000058b3b37223 */ /* 0x180fe200000108c3 */
[----:B------:R-:W0:Y:S01]  /*a770*/  MUFU.EX2 R5, R5 ;  /* 0x0000000500057308 */ /* 0x000e220000000800 */
[--C-:B------:R-:W-:Y:S01]  /*a780*/  FFMA.FTZ R13, R13, R88, -R195.reuse ;  /* 0x000000580d0d7223 */ /* 0x100fe200000108c3 */
[----:B------:R-:W-:Y:S01]  /*a790*/  FMNMX.FTZ R9, R23, R8, !PT ;  /* 0x0000000817097209 */ /* 0x000fe20007810000 */
[-CC-:B------:R-:W-:Y:S01]  /*a7a0*/  FFMA.FTZ R180, R20, R88.reuse, -R195.reuse ;  /* 0x0000005814b47223 */ /* 0x180fe200000108c3 */
[-CC-:B------:R-:W-:Y:S01]  /*a7b0*/  FFMA.FTZ R182, R161, R88.reuse, -R195.reuse ;  /* 0x00000058a1b67223 */ /* 0x180fe200000108c3 */
[-CC-:B------:R-:W-:Y:S01]  /*a7c0*/  FFMA.FTZ R161, R162, R88.reuse, -R195.reuse ;  /* 0x00000058a2a17223 */ /* 0x180fe200000108c3 */
[----:B-1----:R-:W-:Y:S01]  /*a7d0*/  FMNMX.FTZ R8, R160, R9, !PT ;  /* 0x00000009a0087209 */ /* 0x002fe20007810000 */
[-CC-:B------:R-:W-:Y:S01]  /*a7e0*/  FFMA.FTZ R184, R152, R88.reuse, -R195.reuse ;  /* 0x0000005898b87223 */ /* 0x180fe200000108c3 */
[----:B------:R-:W1:Y:S01]  /*a7f0*/  MUFU.EX2 R176, R176 ;  /* 0x000000b000b07308 */ /* 0x000e620000000800 */
[--C-:B------:R-:W-:Y:S01]  /*a800*/  FFMA.FTZ R153, R153, R88, -R195.reuse ;  /* 0x0000005899997223 */ /* 0x100fe200000108c3 */
[----:B------:R-:W-:Y:S01]  /*a810*/  FMNMX.FTZ R9, R163, R8, !PT ;  /* 0x00000008a3097209 */ /* 0x000fe20007810000 */
[-CC-:B------:R-:W-:Y:S01]  /*a820*/  FFMA.FTZ R186, R156, R88.reuse, -R195.reuse ;  /* 0x000000589cba7223 */ /* 0x180fe200000108c3 */
[-CC-:B------:R-:W-:Y:S01]  /*a830*/  FFMA.FTZ R188, R144, R88.reuse, -R195.reuse ;  /* 0x0000005890bc7223 */ /* 0x180fe200000108c3 */
[-CC-:B------:R-:W-:Y:S01]  /*a840*/  FFMA.FTZ R145, R145, R88.reuse, -R195.reuse ;  /* 0x0000005891917223 */ /* 0x180fe200000108c3 */
[----:B------:R-:W-:Y:S01]  /*a850*/  FMNMX.FTZ R9, R164, R9, !PT ;  /* 0x00000009a4097209 */ /* 0x000fe20007810000 */
[-C--:B------:R-:W-:Y:S01]  /*a860*/  FFMA.FTZ R190, R148, R88.reuse, -R195 ;  /* 0x0000005894be7223 */ /* 0x080fe200000108c3 */
[----:B------:R-:W-:Y:S01]  /*a870*/  MUFU.EX2 R178, R178 ;  /* 0x000000b200b27308 */ /* 0x000fe20000000800 */
[----:B0-----:R-:W-:Y:S01]  /*a880*/  FFMA.FTZ R7, R90, R7, R5 ;  /* 0x000000075a077223 */ /* 0x001fe20000010005 */
[----:B------:R-:W-:Y:S01]  /*a890*/  FMNMX.FTZ R8, R154, R9, !PT ;  /* 0x000000099a087209 */ /* 0x000fe20007810000 */
[-CC-:B------:R-:W-:Y:S01]  /*a8a0*/  FFMA.FTZ R149, R149, R88.reuse, -R195.reuse ;  /* 0x0000005895957223 */ /* 0x180fe200000108c3 */
[-CC-:B------:R-:W-:Y:S01]  /*a8b0*/  FFMA.FTZ R192, R136, R88.reuse, -R195.reuse ;  /* 0x0000005888c07223 */ /* 0x180fe200000108c3 */
[--C-:B------:R-:W-:Y:S01]  /*a8c0*/  FFMA.FTZ R137, R137, R88, -R195.reuse ;  /* 0x0000005889897223 */ /* 0x100fe200000108c3 */
[----:B------:R-:W-:Y:S01]  /*a8d0*/  FMNMX.FTZ R9, R155, R8, !PT ;  /* 0x000000089b097209 */ /* 0x000fe20007810000 */
[-C--:B------:R-:W-:Y:S01]  /*a8e0*/  FFMA.FTZ R194, R140, R88.reuse, -R195 ;  /* 0x000000588cc27223 */ /* 0x080fe200000108c3 */
[----:B------:R-:W-:Y:S01]  /*a8f0*/  MUFU.EX2 R13, R13 ;  /* 0x0000000d000d7308 */ /* 0x000fe20000000800 */
[----:B-1----:R-:W-:Y:S01]  /*a900*/  FADD.FTZ R7, R176, R7 ;  /* 0x00000007b0077221 */ /* 0x002fe20000010000 */
[----:B------:R-:W-:Y:S01]  /*a910*/  FMNMX.FTZ R8, R158, R9, !PT ;  /* 0x000000099e087209 */ /* 0x000fe20007810000 */
[-CC-:B------:R-:W-:Y:S01]  /*a920*/  FFMA.FTZ R141, R141, R88.reuse, -R195.reuse ;  /* 0x000000588d8d7223 */ /* 0x180fe200000108c3 */
[-CC-:B------:R-:W-:Y:S01]  /*a930*/  FFMA.FTZ R121, R121, R88.reuse, -R195.reuse ;  /* 0x0000005879797223 */ /* 0x180fe200000108c3 */
[--C-:B------:R-:W-:Y:S01]  /*a940*/  FFMA.FTZ R125, R125, R88, -R195.reuse ;  /* 0x000000587d7d7223 */ /* 0x100fe200000108c3 */
[----:B------:R-:W-:Y:S01]  /*a950*/  FMNMX.FTZ R9, R159, R8, !PT ;  /* 0x000000089f097209 */ /* 0x000fe20007810000 */
[-CC-:B------:R-:W-:Y:S01]  /*a960*/  FFMA.FTZ R113, R113, R88.reuse, -R195.reuse ;  /* 0x0000005871717223 */ /* 0x180fe200000108c3 */
[----:B------:R-:W-:Y:S01]  /*a970*/  MUFU.EX2 R180, R180 ;  /* 0x000000b400b47308 */ /* 0x000fe20000000800 */
[-CC-:B------:R-:W-:Y:S01]  /*a980*/  FFMA.FTZ R105, R105, R88.reuse, -R195.reuse ;  /* 0x0000005869697223 */ /* 0x180fe200000108c3 */
[----:B------:R-:W-:Y:S01]  /*a990*/  FMNMX.FTZ R8, R146, R9, !PT ;  /* 0x0000000992087209 */ /* 0x000fe20007810000 */
[-CC-:B------:R-:W-:Y:S01]  /*a9a0*/  FFMA.FTZ R109, R109, R88.reuse, -R195.reuse ;  /* 0x000000586d6d7223 */ /* 0x180fe200000108c3 */
[-CC-:B------:R-:W-:Y:S01]  /*a9b0*/  FFMA.FTZ R97, R97, R88.reuse, -R195.reuse ;  /* 0x0000005861617223 */ /* 0x180fe200000108c3 */
[--C-:B------:R-:W-:Y:S01]  /*a9c0*/  FFMA.FTZ R101, R101, R88, -R195.reuse ;  /* 0x0000005865657223 */ /* 0x100fe200000108c3 */
[----:B------:R-:W-:Y:S01]  /*a9d0*/  FMNMX.FTZ R9, R147, R8, !PT ;  /* 0x0000000893097209 */ /* 0x000fe20007810000 */
[-CC-:B------:R-:W-:Y:S01]  /*a9e0*/  FFMA.FTZ R20, R175, R88.reuse, -R195.reuse ;  /* 0x00000058af147223 */ /* 0x180fe200000108c3 */
[----:B------:R-:W-:Y:S01]  /*a9f0*/  MUFU.EX2 R193, R193 ;  /* 0x000000c100c17308 */ /* 0x000fe20000000800 */
[----:B------:R-:W-:Y:S01]  /*aa00*/  FFMA.FTZ R93, R93, R88, -R195 ;  /* 0x000000585d5d7223 */ /* 0x000fe200000108c3 */
[----:B------:R-:W-:-:S02]  /*aa10*/  FMNMX.FTZ R8, R150, R9, !PT ;  /* 0x0000000996087209 */ /* 0x000fc40007810000 */
[----:B------:R-:W-:Y:S02]  /*aa20*/  F2FP.BF16.F32.PACK_AB R176, R176, R5 ;  /* 0x00000005b0b0723e */ /* 0x000fe400000010ff */
        /* <DEDUP_REMOVED lines=30> */
[----:B------:R-:W-:Y:S02]  /*ac10*/  WARPGROUP.DEPBAR.LE gsb0, 0x0 ;  /* 0x00008000000079c5 */ /* 0x000fe40000010000 */
[----:B------:R-:W-:Y:S01]  /*ac20*/  WARPGROUP.ARRIVE ;  /* 0x00000000000079c5 */ /* 0x000fe20000000000 */
[----:B------:R-:W-:Y:S02]  /*ac30*/  FMNMX.FTZ R8, R111, R8, !PT ;  /* 0x000000086f087209 */ /* 0x000fe40007810000 */
[----:B------:R-:W-:Y:S01]  /*ac40*/  MUFU.EX2 R192, R192 ;  /* 0x000000c000c07308 */ /* 0x000fe20000000800 */
[-CC-:B------:R-:W-:Y:S01]  /*ac50*/  FFMA.FTZ R196, R128, R88.reuse, -R195.reuse ;  /* 0x0000005880c47223 */ /* 0x180fe200000108c3 */
[----:B------:R-:W-:Y:S01]  /*ac60*/  FFMA.FTZ R198, R132, R88, -R195 ;  /* 0x0000005884c67223 */ /* 0x000fe200000108c3 */
[----:B------:R-:W-:Y:S01]  /*ac70*/  FMNMX.FTZ R8, R185, R8, !PT ;  /* 0x00000008b9087209 */ /* 0x000fe20007810000 */
[----:B------:R-:W-:Y:S01]  /*ac80*/  HGMMA.64x128x16.F32.BF16 R24, R200, gdesc[UR8].tnspB, R24, gsb0 ;  /* 0x41e00008c8187df0 */ /* 0x000fe20008001818 */
[----:B------:R-:W-:Y:S01]  /*ac90*/  UIADD3 UR10, UR6, 0x380, URZ ;  /* 0x00000380060a7890 */ /* 0x000fe2000fffe03f */
[----:B------:R-:W-:Y:S01]  /*aca0*/  UMOV UR11, 0x40000040 ;  /* 0x40000040000b7882 */ /* 0x000fe20000000000 */
        /* <DEDUP_REMOVED lines=10> */
[--C-:B------:R-:W-:Y:S01]  /*ad50*/  FFMA.FTZ R8, R171, R88, -R195.reuse ;  /* 0x00000058ab087223 */ /* 0x100fe200000108c3 */
[----:B------:R-:W-:Y:S03]  /*ad60*/  MUFU.EX2 R196, R196 ;  /* 0x000000c400c47308 */ /* 0x000fe60000000800 */
[----:B------:R-:W0:Y:S05]  /*ad70*/  SHFL.BFLY PT, R12, R9, 0x2, 0x1f ;  /* 0x0c401f00090c7f89 */ /* 0x000e2a00000e0000 */
        /* <DEDUP_REMOVED lines=10> */
[----:B------:R-:W-:Y:S08]  /*ae20*/  MUFU.EX2 R133, R133 ;  /* 0x0000008500857308 */ /* 0x000ff00000000800 */
[----:B------:R0:W-:Y:S08]  /*ae30*/  MUFU.EX2 R92, R179 ;  /* 0x000000b3005c7308 */ /* 0x0001f00000000800 */
        /* <DEDUP_REMOVED lines=8> */
[----:B------:R-:W-:-:S03]  /*aec0*/  FFMA.FTZ R202, R124, R88, -R195 ;  /* 0x000000587cca7223 */ /* 0x000fc600000108c3 */
[----:B------:R-:W-:Y:S01]  /*aed0*/  MUFU.EX2 R101, R101 ;  /* 0x0000006500657308 */ /* 0x000fe20000000800 */
[----:B------:R-:W-:Y:S01]  /*aee0*/  HGMMA.64x128x16.F32.BF16 R24, R204, gdesc[UR8].tnspB, R24, gsb0 ;  /* 0x41e00008cc187df0 */ /* 0x000fe20008001818 */
[----:B------:R-:W-:Y:S01]  /*aef0*/  UIADD3 UR10, UR6, 0x400, URZ ;  /* 0x00000400060a7890 */ /* 0x000fe2000fffe03f */
[----:B------:R-:W-:-:S05]  /*af00*/  UMOV UR11, 0x40000040 ;  /* 0x40000040000b7882 */ /* 0x000fca0000000000 */
        /* <DEDUP_REMOVED lines=8> */
[----:B------:R-:W-:Y:S01]  /*af90*/  IADD3 R112, -R22, 0xb, RZ ;  /* 0x0000000b16707810 */ /* 0x000fe20007ffe1ff */
[----:B------:R-:W-:Y:S01]  /*afa0*/  FFMA.FTZ R206, R116, R88, -R195 ;  /* 0x0000005874ce7223 */ /* 0x000fe200000108c3 */
[----:B------:R-:W-:Y:S02]  /*afb0*/  @!P1 PRMT R116, RZ, 0x654, R110 ;  /* 0x00000654ff749816 */ /* 0x000fe4000000006e */
[----:B------:R-:W-:Y:S01]  /*afc0*/  HGMMA.64x128x16.F32.BF16 R24, R208, gdesc[UR8].tnspB, R24, gsb0 ;  /* 0x41e00008d0187df0 */ /* 0x000fe20008001818 */
[----:B------:R-:W-:Y:S01]  /*afd0*/  UIADD3 UR10, UR6, 0x480, URZ ;  /* 0x00000480060a7890 */ /* 0x000fe2000fffe03f */
[----:B------:R-:W-:Y:S01]  /*afe0*/  MUFU.EX2 R204, R204 ;  /* 0x000000cc00cc7308 */ /* 0x000fe20000000800 */
[----:B------:R-:W-:Y:S01]  /*aff0*/  UMOV UR11, 0x40000040 ;  /* 0x40000040000b7882 */ /* 0x000fe20000000000 */
[----:B------:R-:W-:-:S06]  /*b000*/  UIADD3 UR6, UR6, 0x500, URZ ;  /* 0x0000050006067890 */ /* 0x000fcc000fffe03f */
[----:B------:R-:W-:Y:S01]  /*b010*/  MUFU.EX2 R206, R206 ;  /* 0x000000ce00ce7308 */ /* 0x000fe20000000800 */
[----:B------:R-:W-:Y:S02]  /*b020*/  WARPGROUP.DEPBAR.LE gsb0, 0x0 ;  /* 0x00008000000079c5 */ /* 0x000fe40000010000 */
[----:B------:R-:W-:Y:S01]  /*b030*/  WARPGROUP.ARRIVE ;  /* 0x00000000000079c5 */ /* 0x000fe20000000000 */
[-CC-:B------:R-:W-:Y:S01]  /*b040*/  FFMA.FTZ R208, R167, R88.reuse, -R195.reuse ;  /* 0x00000058a7d07223 */ /* 0x180fe200000108c3 */
[-C--:B------:R-:W-:Y:S01]  /*b050*/  FFMA.FTZ R210, R169, R88.reuse, -R195 ;  /* 0x00000058a9d27223 */ /* 0x080fe200000108c3 */
[C---:B------:R-:W-:Y:S01]  /*b060*/  FADD.FTZ R167, -R9.reuse, R4 ;  /* 0x0000000409a77221 */ /* 0x040fe20000010100 */
[-C--:B------:R-:W-:Y:S02]  /*b070*/  FMUL.FTZ R169, R9, R88.reuse ;  /* 0x0000005809a97220 */ /* 0x080fe40000410000 */
[----:B------:R-:W-:Y:S01]  /*b080*/  HGMMA.64x128x16.F32.BF16 R24, R212, gdesc[UR8].tnspB, R24, gsb0 ;  /* 0x41e00008d4187df0 */ /* 0x000fe20008001818 */
[-C--:B------:R-:W-:Y:S01]  /*b090*/  FMUL.FTZ R167, R167, R88.reuse ;  /* 0x00000058a7a77220 */ /* 0x080fe20000410000 */
[-CC-:B------:R-:W-:Y:S01]  /*b0a0*/  FFMA.FTZ R4, R11, R88.reuse, -R169.reuse ;  /* 0x000000580b047223 */ /* 0x180fe200000108a9 */
[-CC-:B------:R-:W-:Y:S01]  /*b0b0*/  FFMA.FTZ R177, R10, R88.reuse, -R169.reuse ;  /* 0x000000580ab17223 */ /* 0x180fe200000108a9 */
[-CC-:B0-----:R-:W-:Y:S01]  /*b0c0*/  FFMA.FTZ R179, R14, R88.reuse, -R169.reuse ;  /* 0x000000580eb37223 */ /* 0x181fe200000108a9 */
        /* <DEDUP_REMOVED lines=25> */
[--C-:B------:R-:W-:Y:S01]  /*b260*/  FFMA.FTZ R108, R131, R88, -R169.reuse ;  /* 0x00000058836c7223 */ /* 0x100fe200000108a9 */
[----:B------:R-:W-:Y:S01]  /*b270*/  MUFU.EX2 R179, R179 ;  /* 0x000000b300b37308 */ /* 0x000fe20000000800 */
[----:B0-----:R-:W-:Y:S01]  /*b280*/  FFMA.FTZ R6, R167, R6, R4 ;  /* 0x00000006a7067223 */ /* 0x001fe20000010004 */
        /* <DEDUP_REMOVED lines=9> */
[----:B------:R-:W-:-:S05]  /*b320*/  FFMA.FTZ R95, R95, R88, -R169 ;  /* 0x000000585f5f7223 */ /* 0x000fca00000108a9 */
[----:B------:R-:W-:Y:S08]  /*b330*/  MUFU.EX2 R11, R11 ;  /* 0x0000000b000b7308 */ /* 0x000ff00000000800 */
        /* <DEDUP_REMOVED lines=13> */
[----:B------:R-:W-:-:S05]  /*b410*/  WARPGROUP.ARRIVE ;  /* 0x00000000000079c5 */ /* 0x000fca0000000000 */
[----:B------:R-:W-:Y:S01]  /*b420*/  MUFU.EX2 R104, R104 ;  /* 0x0000006800687308 */ /* 0x000fe20000000800 */
[----:B------:R-:W-:Y:S02]  /*b430*/  F2FP.BF16.F32.PACK_AB R214, R101, R12 ;  /* 0x0000000c65d6723e */ /* 0x000fe400000010ff */
[----:B------:R-:W-:Y:S01]  /*b440*/  F2FP.BF16.F32.PACK_AB R212, R97, R8 ;  /* 0x0000000861d4723e */ /* 0x000fe200000010ff */
[----:B------:R-:W-:Y:S01]  /*b450*/  HGMMA.64x128x16.F32.BF16 R24, R216, gdesc[UR4].tnspB, R24, gsb0 ;  /* 0x41e00004d8187df0 */ /* 0x000fe20008001818 */
[----:B------:R-:W-:-:S03]  /*b460*/  R2UR UR7, R17 ;  /* 0x00000000110772ca */ /* 0x000fc600000e0000 */
[----:B------:R-:W0:Y:S01]  /*b470*/  MUFU.EX2 R139, R139 ;  /* 0x0000008b008b7308 */ /* 0x000e220000000800 */
[----:B------:R-:W-:-:S07]  /*b480*/  R2UR UR6, R220 ;  /* 0x00000000dc0672ca */ /* 0x000fce00000e0000 */
[----:B------:R-:W1:Y:S06]  /*b490*/  MUFU.EX2 R195, R195 ;  /* 0x000000c300c37308 */ /* 0x000e6c0000000800 */
[----:B------:R-:W-:Y:S01]  /*b4a0*/  UISETP.GT.AND UP0, UPT, UR6, UR7, UPT ;  /* 0x000000070600728c */ /* 0x000fe2000bf04270 */
[----:B------:R-:W-:Y:S01]  /*b4b0*/  R2UR UR7, R0 ;  /* 0x00000000000772ca */ /* 0x000fe200000e0000 */
[----:B------:R-:W2:Y:S01]  /*b4c0*/  MUFU.EX2 R106, R106 ;  /* 0x0000006a006a7308 */ /* 0x000ea20000000800 */
[----:B------:R-:W-:-:S03]  /*b4d0*/  UIADD3 UR6, UR6, -0x1, URZ ;  /* 0xffffffff06067890 */ /* 0x000fc6000fffe03f */
[----:B------:R-:W-:-:S03]  /*b4e0*/  PLOP3.LUT P2, PT, PT, PT, UP0, 0x80, 0x0 ;  /* 0x000000000000781c */ /* 0x000fc60003f4f008 */
[----:B------:R-:W-:Y:S01]  /*b4f0*/  IMAD.U32 R220, RZ, RZ, UR6 ;  /* 0x00000006ffdc7e24 */ /* 0x000fe2000f8e00ff */
[----:B------:R-:W3:Y:S08]  /*b500*/  MUFU.EX2 R197, R197 ;  /* 0x000000c500c57308 */ /* 0x000ef00000000800 */
[----:B------:R-:W4:Y:S08]  /*b510*/  MUFU.EX2 R108, R108 ;  /* 0x0000006c006c7308 */ /* 0x000f300000000800 */
        /* <DEDUP_REMOVED lines=14> */
[----:B------:R0:W-:Y:S06]  /*b600*/  BAR.ARV R112, 0x100 ;  /* 0x000400700000751d */ /* 0x0001ec0000002000 */
[----:B------:R1:W-:Y:S01]  /*b610*/  @!P1 SYNCS.ARRIVE.TRANS64.RED.A1T0 RZ, [R116+URZ], RZ ;  /* 0x000000ff74ff99a7 */ /* 0x0003e2000810043f */
[----:B------:R-:W-:Y:S01]  /*b620*/  MUFU.EX2 R95, R95 ;  /* 0x0000005f005f7308 */ /* 0x000fe20000000800 */
[----:B0-----:R-:W-:Y:S01]  /*b630*/  FADD.FTZ R112, R178, R7 ;  /* 0x00000007b2707221 */ /* 0x001fe20000010000 */
[----:B------:R-:W-:Y:S01]  /*b640*/  F2FP.BF16.F32.PACK_AB R178, R13, R178 ;  /* 0x000000b20db2723e */ /* 0x000fe200000010ff */
[----:B------:R-:W-:Y:S01]  /*b650*/  FMUL.FTZ R24, R24, R90 ;  /* 0x0000005a18187220 */ /* 0x000fe20000410000 */
[----:B------:R-:W-:Y:S01]  /*b660*/  F2FP.BF16.F32.PACK_AB R216, R165, R20 ;  /* 0x00000014a5d8723e */ /* 0x000fe200000010ff */
[----:B------:R-:W-:Y:S01]  /*b670*/  FMUL.FTZ R25, R25, R90 ;  /* 0x0000005a19197220 */ /* 0x000fe20000410000 */
[----:B------:R-:W-:Y:S01]  /*b680*/  F2FP.BF16.F32.PACK_AB R218, R93, R92 ;  /* 0x0000005c5dda723e */ /* 0x000fe200000010ff */
[----:B-1----:R-:W-:Y:S01]  /*b690*/  FADD.FTZ R116, R177, R6 ;  /* 0x00000006b1747221 */ /* 0x002fe20000010000 */
[----:B------:R-:W-:Y:S01]  /*b6a0*/  FFMA.FTZ R6, R123, R88, -R169 ;  /* 0x000000587b067223 */ /* 0x000fe200000108a9 */
[----:B------:R-:W-:Y:S01]  /*b6b0*/  FADD.FTZ R123, R13, R112 ;  /* 0x000000700d7b7221 */ /* 0x000fe20000010000 */
[----:B------:R0:W-:Y:S01]  /*b6c0*/  @!P1 SYNCS.ARRIVE.TRANS64.RED.A1T0 RZ, [R118+URZ], RZ ;  /* 0x000000ff76ff99a7 */ /* 0x0001e2000810043f */
[----:B------:R-:W-:Y:S01]  /*b6d0*/  FADD.FTZ R7, R179, R116 ;  /* 0x00000074b3077221 */ /* 0x000fe20000010000 */
[----:B------:R-:W-:Y:S01]  /*b6e0*/  F2FP.BF16.F32.PACK_AB R179, R10, R179 ;  /* 0x000000b30ab3723e */ /* 0x000fe200000010ff */
[----:B------:R-:W-:Y:S01]  /*b6f0*/  FADD.FTZ R116, R180, R123 ;  /* 0x0000007bb4747221 */ /* 0x000fe20000010000 */
[----:B------:R-:W1:Y:S01]  /*b700*/  MUFU.EX2 R6, R6 ;  /* 0x0000000600067308 */ /* 0x000e620000000800 */
[----:B------:R-:W-:Y:S01]  /*b710*/  FADD.FTZ R112, R10, R7 ;  /* 0x000000070a707221 */ /* 0x000fe20000010000 */
[----:B------:R-:W-:Y:S01]  /*b720*/  F2FP.BF16.F32.PACK_AB R177, R177, R4 ;  /* 0x00000004b1b1723e */ /* 0x000fe200000010ff */
[C---:B------:R-:W-:Y:S01]  /*b730*/  FADD.FTZ R123, R193.reuse, R116 ;  /* 0x00000074c17b7221 */ /* 0x040fe20000010000 */
[----:B------:R-:W-:Y:S01]  /*b740*/  F2FP.BF16.F32.PACK_AB R180, R193, R180 ;  /* 0x000000b4c1b4723e */ /* 0x000fe200000010ff */
[----:B------:R-:W-:Y:S01]  /*b750*/  FADD.FTZ R7, R11, R112 ;  /* 0x000000700b077221 */ /* 0x000fe20000010000 */
[----:B------:R-:W-:Y:S01]  /*b760*/  FFMA.FTZ R112, R127, R88, -R169 ;  /* 0x000000587f707223 */ /* 0x000fe200000108a9 */
[----:B0-----:R-:W-:Y:S01]  /*b770*/  FADD.FTZ R118, R182, R123 ;  /* 0x0000007bb6767221 */ /* 0x001fe20000010000 */
[----:B------:R-:W-:Y:S01]  /*b780*/  MUFU.EX2 R4, R107 ;  /* 0x0000006b00047308 */ /* 0x000fe20000000800 */
[----:B------:R-:W-:Y:S01]  /*b790*/  FADD.FTZ R116, R14, R7 ;  /* 0x000000070e747221 */ /* 0x000fe20000010000 */
[C---:B------:R-:W-:Y:S01]  /*b7a0*/  F2FP.BF16.F32.PACK_AB R182, R161.reuse, R182 ;  /* 0x000000b6a1b6723e */ /* 0x040fe200000010ff */
[----:B------:R-:W-:Y:S01]  /*b7b0*/  FADD.FTZ R115, R161, R118 ;  /* 0x00000076a1737221 */ /* 0x000fe20000010000 */
[----:B------:R-:W-:Y:S01]  /*b7c0*/  F2FP.BF16.F32.PACK_AB R193, R139, R104 ;  /* 0x000000688bc1723e */ /* 0x000fe200000010ff */
[----:B------:R-:W-:Y:S01]  /*b7d0*/  FADD.FTZ R7, R15, R116 ;  /* 0x000000740f077221 */ /* 0x000fe20000010000 */
[-C--:B------:R-:W-:Y:S01]  /*b7e0*/  FFMA.FTZ R116, R119, R88.reuse, -R169 ;  /* 0x0000005877747223 */ /* 0x080fe200000108a9 */
[----:B------:R-:W-:Y:S01]  /*b7f0*/  FADD.FTZ R120, R184, R115 ;  /* 0x00000073b8787221 */ /* 0x000fe20000010000 */
[----:B------:R-:W0:Y:S01]  /*b800*/  MUFU.EX2 R112, R112 ;  /* 0x0000007000707308 */ /* 0x000e220000000800 */
[C---:B------:R-:W-:Y:S01]  /*b810*/  FADD.FTZ R118, R94.reuse, R7 ;  /* 0x000000075e767221 */ /* 0x040fe20000010000 */
[-CC-:B------:R-:W-:Y:S01]  /*b820*/  FFMA.FTZ R115, R183, R88.reuse, -R169.reuse ;  /* 0x00000058b7737223 */ /* 0x180fe200000108a9 */
[----:B------:R-:W-:Y:S01]  /*b830*/  FADD.FTZ R117, R153, R120 ;  /* 0x0000007899757221 */ /* 0x000fe20000010000 */
[----:B------:R-:W-:Y:S01]  /*b840*/  F2FP.BF16.F32.PACK_AB R183, R94, R15 ;  /* 0x0000000f5eb7723e */ /* 0x000fe200000010ff */
[----:B------:R-:W-:Y:S01]  /*b850*/  FADD.FTZ R7, R23, R118 ;  /* 0x0000007617077221 */ /* 0x000fe20000010000 */
[-C--:B------:R-:W-:Y:S01]  /*b860*/  FFMA.FTZ R119, R187, R88.reuse, -R169 ;  /* 0x00000058bb777223 */ /* 0x080fe200000108a9 */
[----:B------:R-:W-:Y:S01]  /*b870*/  FADD.FTZ R118, R186, R117 ;  /* 0x00000075ba767221 */ /* 0x000fe20000010000 */
[----:B------:R-:W0:Y:S01]  /*b880*/  MUFU.EX2 R116, R116 ;  /* 0x0000007400747308 */ /* 0x000e220000000800 */
[C---:B------:R-:W-:Y:S01]  /*b890*/  FADD.FTZ R7, R96.reuse, R7 ;  /* 0x0000000760077221 */ /* 0x040fe20000010000 */
[----:B------:R-:W-:Y:S01]  /*b8a0*/  FFMA.FTZ R117, R185, R88, -R169 ;  /* 0x00000058b9757223 */ /* 0x000fe200000108a9 */
[----:B------:R-:W-:Y:S01]  /*b8b0*/  F2FP.BF16.F32.PACK_AB R185, R96, R23 ;  /* 0x0000001760b9723e */ /* 0x000fe200000010ff */
[----:B------:R-:W-:Y:S01]  /*b8c0*/  FMUL.FTZ R28, R28, R90 ;  /* 0x0000005a1c1c7220 */ /* 0x000fe20000410000 */
[----:B------:R-:W-:Y:S01]  /*b8d0*/  FADD.FTZ R120, R98, R7 ;  /* 0x0000000762787221 */ /* 0x000fe20000010000 */
[----:B------:R-:W-:Y:S01]  /*b8e0*/  FADD.FTZ R7, R21, R118 ;  /* 0x0000007615077221 */ /* 0x000fe20000010000 */
[----:B------:R-:W-:Y:S01]  /*b8f0*/  FFMA.FTZ R118, R99, R88, -R169 ;  /* 0x0000005863767223 */ /* 0x000fe200000108a9 */
[----:B------:R-:W0:Y:S01]  /*b900*/  MUFU.EX2 R94, R115 ;  /* 0x00000073005e7308 */ /* 0x000e220000000800 */
[C---:B------:R-:W-:Y:S01]  /*b910*/  FADD.FTZ R123, R155.reuse, R120 ;  /* 0x000000789b7b7221 */ /* 0x040fe20000010000 */
[----:B------:R-:W-:Y:S01]  /*b920*/  FADD.FTZ R120, R188, R7 ;  /* 0x00000007bc787221 */ /* 0x000fe20000010000 */
[----:B------:R-:W-:Y:S01]  /*b930*/  F2FP.BF16.F32.PACK_AB R187, R155, R98 ;  /* 0x000000629bbb723e */ /* 0x000fe200000010ff */
[----:B------:R-:W-:Y:S01]  /*b940*/  FFMA.FTZ R99, R189, R88, -R169 ;  /* 0x00000058bd637223 */ /* 0x000fe200000108a9 */
[----:B------:R-:W-:Y:S01]  /*b950*/  FADD.FTZ R122, R100, R123 ;  /* 0x0000007b647a7221 */ /* 0x000fe20000010000 */
[----:B------:R-:W-:Y:S01]  /*b960*/  FADD.FTZ R7, R145, R120 ;  /* 0x0000007891077221 */ /* 0x000fe20000010000 */
[----:B------:R-:W-:Y:S01]  /*b970*/  F2FP.BF16.F32.PACK_AB R184, R153, R184 ;  /* 0x000000b899b8723e */ /* 0x000fe200000010ff */
[----:B------:R-:W0:Y:S01]  /*b980*/  MUFU.EX2 R96, R117 ;  /* 0x0000007500607308 */ /* 0x000e220000000800 */
[----:B------:R-:W-:Y:S01]  /*b990*/  FADD.FTZ R123, R147, R122 ;  /* 0x0000007a937b7221 */ /* 0x000fe20000010000 */
[----:B------:R-:W-:Y:S01]  /*b9a0*/  FADD.FTZ R120, R190, R7 ;  /* 0x00000007be787221 */ /* 0x000fe20000010000 */
[----:B------:R-:W-:Y:S01]  /*b9b0*/  FFMA.FTZ R7, R191, R88, -R169 ;  /* 0x00000058bf077223 */ /* 0x000fe200000108a9 */
[----:B------:R-:W-:Y:S01]  /*b9c0*/  F2FP.BF16.F32.PACK_AB R186, R21, R186 ;  /* 0x000000ba15ba723e */ /* 0x000fe200000010ff */
[----:B------:R-:W-:Y:S01]  /*b9d0*/  FADD.FTZ R122, R102, R123 ;  /* 0x0000007b667a7221 */ /* 0x000fe20000010000 */
[----:B------:R-:W-:Y:S01]  /*b9e0*/  FADD.FTZ R123, R149, R120 ;  /* 0x00000078957b7221 */ /* 0x000fe20000010000 */
[----:B------:R-:W-:Y:S01]  /*b9f0*/  F2FP.BF16.F32.PACK_AB R188, R145, R188 ;  /* 0x000000bc91bc723e */ /* 0x000fe200000010ff */
[----:B------:R-:W0:Y:S01]  /*ba00*/  MUFU.EX2 R118, R118 ;  /* 0x0000007600767308 */ /* 0x000e220000000800 */
[----:B------:R-:W-:Y:S01]  /*ba10*/  FADD.FTZ R127, R151, R122 ;  /* 0x0000007a977f7221 */ /* 0x000fe20000010000 */
[----:B------:R-:W-:Y:S01]  /*ba20*/  FADD.FTZ R120, R192, R123 ;  /* 0x0000007bc0787221 */ /* 0x000fe20000010000 */
[----:B------:R-:W-:Y:S01]  /*ba30*/  F2FP.BF16.F32.PACK_AB R189, R147, R100 ;  /* 0x0000006493bd723e */ /* 0x000fe200000010ff */
[----:B------:R-:W-:Y:S01]  /*ba40*/  FMUL.FTZ R29, R29, R90 ;  /* 0x0000005a1d1d7220 */ /* 0x000fe20000410000 */
        /* <DEDUP_REMOVED lines=11> */
[----:B------:R-:W-:Y:S01]  /*bb00*/  FMUL.FTZ R33, R33, R90 ;  /* 0x0000005a21217220 */ /* 0x000fe20000410000 */
[----:B--2---:R-:W-:Y:S01]  /*bb10*/  FADD.FTZ R10, R106, R5 ;  /* 0x000000056a0a7221 */ /* 0x004fe20000010000 */
[----:B------:R-:W-:Y:S01]  /*bb20*/  FADD.FTZ R14, R196, R13 ;  /* 0x0000000dc40e7221 */ /* 0x000fe20000010000 */
[----:B------:R-:W-:Y:S01]  /*bb30*/  F2FP.BF16.F32.PACK_AB R194, R141, R194 ;  /* 0x000000c28dc2723e */ /* 0x000fe200000010ff */
[-C--:B------:R-:W-:Y:S01]  /*bb40*/  FMUL.FTZ R36, R36, R90.reuse ;  /* 0x0000005a24247220 */ /* 0x080fe20000410000 */
[----:B---3--:R-:W-:Y:S01]  /*bb50*/  FADD.FTZ R5, R197, R10 ;  /* 0x0000000ac5057221 */ /* 0x008fe20000010000 */
[----:B------:R-:W-:Y:S01]  /*bb60*/  FADD.FTZ R11, R157, R14 ;  /* 0x0000000e9d0b7221 */ /* 0x000fe20000010000 */
[----:B------:R-:W-:Y:S01]  /*bb70*/  F2FP.BF16.F32.PACK_AB R195, R106, R195 ;  /* 0x000000c36ac3723e */ /* 0x000fe200000010ff */
[----:B------:R-:W-:Y:S01]  /*bb80*/  FMUL.FTZ R37, R37, R90 ;  /* 0x0000005a25257220 */ /* 0x000fe20000410000 */
[----:B----4-:R-:W-:Y:S01]  /*bb90*/  FADD.FTZ R10, R108, R5 ;  /* 0x000000056c0a7221 */ /* 0x010fe20000010000 */
[----:B------:R-:W-:Y:S01]  /*bba0*/  FADD.FTZ R14, R198, R11 ;  /* 0x0000000bc60e7221 */ /* 0x000fe20000010000 */
[----:B------:R-:W-:Y:S01]  /*bbb0*/  F2FP.BF16.F32.PACK_AB R196, R157, R196 ;  /* 0x000000c49dc4723e */ /* 0x000fe200000010ff */
[-C--:B------:R-:W-:Y:S01]  /*bbc0*/  FMUL.FTZ R40, R40, R90.reuse ;  /* 0x0000005a28287220 */ /* 0x080fe20000410000 */
[----:B-----5:R-:W-:Y:S01]  /*bbd0*/  FADD.FTZ R5, R199, R10 ;  /* 0x0000000ac7057221 */ /* 0x020fe20000010000 */
[----:B------:R-:W-:Y:S01]  /*bbe0*/  FADD.FTZ R11, R129, R14 ;  /* 0x0000000e810b7221 */ /* 0x000fe20000010000 */
[----:B------:R-:W-:Y:S01]  /*bbf0*/  F2FP.BF16.F32.PACK_AB R197, R108, R197 ;  /* 0x000000c56cc5723e */ /* 0x000fe200000010ff */
[----:B------:R-:W-:Y:S01]  /*bc00*/  FMUL.FTZ R41, R41, R90 ;  /* 0x0000005a29297220 */ /* 0x000fe20000410000 */
[----:B------:R-:W-:Y:S01]  /*bc10*/  FADD.FTZ R10, R110, R5 ;  /* 0x000000056e0a7221 */ /* 0x000fe20000010000 */
[----:B------:R-:W-:Y:S01]  /*bc20*/  FADD.FTZ R14, R200, R11 ;  /* 0x0000000bc80e7221 */ /* 0x000fe20000010000 */
[----:B------:R-:W-:Y:S01]  /*bc30*/  F2FP.BF16.F32.PACK_AB R198, R129, R198 ;  /* 0x000000c681c6723e */ /* 0x000fe200000010ff */
[-C--:B------:R-:W-:Y:S01]  /*bc40*/  FMUL.FTZ R44, R44, R90.reuse ;  /* 0x0000005a2c2c7220 */ /* 0x080fe20000410000 */
[----:B------:R-:W-:Y:S01]  /*bc50*/  FADD.FTZ R5, R201, R10 ;  /* 0x0000000ac9057221 */ /* 0x000fe20000010000 */
[----:B------:R-:W-:Y:S01]  /*bc60*/  FADD.FTZ R11, R121, R14 ;  /* 0x0000000e790b7221 */ /* 0x000fe20000010000 */
[C---:B-1----:R-:W-:Y:S01]  /*bc70*/  F2FP.BF16.F32.PACK_AB R201, R6.reuse, R201 ;  /* 0x000000c906c9723e */ /* 0x042fe200000010ff */
[-C--:B------:R-:W-:Y:S01]  /*bc80*/  FMUL.FTZ R45, R45, R90.reuse ;  /* 0x0000005a2d2d7220 */ /* 0x080fe20000410000 */
        /* <DEDUP_REMOVED lines=8> */
[----:B0-----:R-:W-:Y:S01]  /*bd10*/  FADD.FTZ R10, R112, R5 ;  /* 0x00000005700a7221 */ /* 0x001fe20000010000 */
[----:B------:R-:W-:Y:S01]  /*bd20*/  FADD.FTZ R14, R204, R11 ;  /* 0x0000000bcc0e7221 */ /* 0x000fe20000010000 */
[----:B------:R-:W-:Y:S01]  /*bd30*/  F2FP.BF16.F32.PACK_AB R202, R125, R202 ;  /* 0x000000ca7dca723e */ /* 0x000fe200000010ff */
        /* <DEDUP_REMOVED lines=19> */
[----:B------:R-:W0:Y:S01]  /*be70*/  MUFU.EX2 R10, R99 ;  /* 0x00000063000a7308 */ /* 0x000e220000000800 */
[C---:B------:R-:W-:Y:S01]  /*be80*/  F2FP.BF16.F32.PACK_AB R209, R4.reuse, R209 ;  /* 0x000000d104d1723e */ /* 0x040fe200000010ff */
[----:B------:R-:W-:Y:S01]  /*be90*/  FADD.FTZ R5, R4, R5 ;  /* 0x0000000504057221 */ /* 0x000fe20000010000 */
[----:B------:R-:W-:Y:S01]  /*bea0*/  FADD.FTZ R6, R210, R11 ;  /* 0x0000000bd2067221 */ /* 0x000fe20000010000 */
[----:B------:R-:W-:Y:S01]  /*beb0*/  F2FP.BF16.F32.PACK_AB R207, R116, R207 ;  /* 0x000000cf74cf723e */ /* 0x000fe200000010ff */
[----:B------:R-:W-:Y:S01]  /*bec0*/  FMUL.FTZ R61, R61, R90 ;  /* 0x0000005a3d3d7220 */ /* 0x000fe20000410000 */
[----:B------:R-:W-:Y:S01]  /*bed0*/  FADD.FTZ R5, R94, R5 ;  /* 0x000000055e057221 */ /* 0x000fe20000010000 */
[----:B------:R-:W-:Y:S01]  /*bee0*/  FADD.FTZ R11, R109, R6 ;  /* 0x000000066d0b7221 */ /* 0x000fe20000010000 */
[----:B------:R1:W2:Y:S01]  /*bef0*/  MUFU.EX2 R14, R7 ;  /* 0x00000007000e7308 */ /* 0x0002a20000000800 */
[----:B------:R-:W-:Y:S01]  /*bf00*/  F2FP.BF16.F32.PACK_AB R208, R105, R208 ;  /* 0x000000d069d0723e */ /* 0x000fe200000010ff */
        /* <DEDUP_REMOVED lines=8> */
[----:B------:R-:W-:Y:S01]  /*bf90*/  FADD.FTZ R5, R118, R5 ;  /* 0x0000000576057221 */ /* 0x000fe20000010000 */
[----:B------:R-:W-:Y:S01]  /*bfa0*/  FADD.FTZ R6, R12, R11 ;  /* 0x0000000b0c067221 */ /* 0x000fe20000010000 */
[----:B------:R-:W-:Y:S01]  /*bfb0*/  IMAD.U32 R12, RZ, RZ, UR7 ;  /* 0x00000007ff0c7e24 */ /* 0x000fe2000f8e00ff */
[----:B------:R-:W-:Y:S01]  /*bfc0*/  R2UR UR7, R221 ;  /* 0x00000000dd0772ca */ /* 0x000fe200000e0000 */
[----:B------:R-:W-:Y:S01]  /*bfd0*/  FADD.FTZ R5, R98, R5 ;  /* 0x0000000562057221 */ /* 0x000fe20000010000 */
[----:B------:R-:W-:Y:S01]  /*bfe0*/  FADD.FTZ R11, R101, R6 ;  /* 0x00000006650b7221 */ /* 0x000fe20000010000 */
[----:B------:R-:W-:Y:S01]  /*bff0*/  F2FP.BF16.F32.PACK_AB R213, R118, R96 ;  /* 0x0000006076d5723e */ /* 0x000fe200000010ff */
[----:B------:R-:W-:Y:S01]  /*c000*/  FMUL.FTZ R68, R68, R90 ;  /* 0x0000005a44447220 */ /* 0x000fe20000410000 */
[C---:B------:R-:W-:Y:S01]  /*c010*/  FADD.FTZ R5, R103.reuse, R5 ;  /* 0x0000000567057221 */ /* 0x040fe20000010000 */
[----:B------:R-:W-:Y:S01]  /*c020*/  FADD.FTZ R4, R20, R11 ;  /* 0x0000000b14047221 */ /* 0x000fe20000010000 */
[----:B------:R-:W-:Y:S01]  /*c030*/  F2FP.BF16.F32.PACK_AB R215, R103, R98 ;  /* 0x0000006267d7723e */ /* 0x000fe200000010ff */
[----:B------:R-:W-:Y:S01]  /*c040*/  FMUL.FTZ R69, R69, R90 ;  /* 0x0000005a45457220 */ /* 0x000fe20000410000 */
[----:B0-----:R-:W-:Y:S01]  /*c050*/  FADD.FTZ R5, R10, R5 ;  /* 0x000000050a057221 */ /* 0x001fe20000010000 */
[----:B-1----:R-:W-:Y:S01]  /*c060*/  FADD.FTZ R7, R165, R4 ;  /* 0x00000004a5077221 */ /* 0x002fe20000010000 */
[C---:B------:R-:W-:Y:S01]  /*c070*/  F2FP.BF16.F32.PACK_AB R217, R91.reuse, R10 ;  /* 0x0000000a5bd9723e */ /* 0x040fe200000010ff */
[-C--:B------:R-:W-:Y:S01]  /*c080*/  FMUL.FTZ R72, R72, R90.reuse ;  /* 0x0000005a48487220 */ /* 0x080fe20000410000 */
[----:B------:R-:W-:Y:S01]  /*c090*/  FADD.FTZ R5, R91, R5 ;  /* 0x000000055b057221 */ /* 0x000fe20000010000 */
[----:B------:R-:W-:Y:S01]  /*c0a0*/  FADD.FTZ R4, R92, R7 ;  /* 0x000000075c047221 */ /* 0x000fe20000010000 */
[----:B------:R-:W-:Y:S01]  /*c0b0*/  MOV R11, UR7 ;  /* 0x00000007000b7c02 */ /* 0x000fe20008000f00 */
[----:B------:R-:W-:Y:S01]  /*c0c0*/  FMUL.FTZ R73, R73, R90 ;  /* 0x0000005a49497220 */ /* 0x000fe20000410000 */
[----:B--2---:R-:W-:Y:S01]  /*c0d0*/  FADD.FTZ R5, R14, R5 ;  /* 0x000000050e057221 */ /* 0x004fe20000010000 */
[----:B------:R-:W-:Y:S01]  /*c0e0*/  FADD.FTZ R7, R93, R4 ;  /* 0x000000045d077221 */ /* 0x000fe20000010000 */
[C---:B------:R-:W-:Y:S01]  /*c0f0*/  F2FP.BF16.F32.PACK_AB R219, R95.reuse, R14 ;  /* 0x0000000e5fdb723e */ /* 0x040fe200000010ff */
[-C--:B------:R-:W-:Y:S01]  /*c100*/  FMUL.FTZ R76, R76, R90.reuse ;  /* 0x0000005a4c4c7220 */ /* 0x080fe20000410000 */
[----:B------:R-:W-:Y:S01]  /*c110*/  FADD.FTZ R6, R95, R5 ;  /* 0x000000055f067221 */ /* 0x000fe20000010000 */
        /* <DEDUP_REMOVED lines=37> */
[----:B------:R-:W-:-:S02]  /*c370*/  IMAD.MOV.U32 R4, RZ, RZ, R9 ;  /* 0x000000ffff047224 */ /* 0x000fc400078e0009 */
[----:B------:R-:W-:Y:S01]  /*c380*/  IMAD.MOV.U32 R5, RZ, RZ, R89 ;  /* 0x000000ffff057224 */ /* 0x000fe200078e0059 */
[----:B------:R-:W-:Y:S06]  /*c390*/  @P2 BRA `(.L_x_6268) ;  /* 0xffffffa800942947 */ /* 0x000fec000383ffff */
.L_x_6259:
[----:B------:R-:W-:Y:S06]  /*c3a0*/  BAR.ARV 0x8, 0x180 ;  /* 0x0206000000007b1d */ /* 0x000fec0000002000 */
[----:B------:R-:W-:Y:S05]  /*c3b0*/  @!P0 BRA `(.L_x_6269) ;  /* 0x0000000000048947 */ /* 0x000fea0003800000 */
[----:B------:R-:W-:Y:S01]  /*c3c0*/  BPT.TRAP 0x1 ;  /* 0x000000040000795c */ /* 0x000fe20000300000 */
.L_x_6269:
        /* <DEDUP_REMOVED lines=8> */
.L_x_6270:
[----:B-1----:R-:W-:Y:S05]  /*c450*/  @P2 BRA `(.L_x_6271) ;  /* 0x0000000000082947 */ /* 0x002fea0003800000 */
[----:B------:R-:W1:Y:S02]  /*c460*/  SYNCS.PHASECHK.TRANS64.TRYWAIT P0, [R11+URZ+0x34850], R2 ;  /* 0x034850020b0075a7 */ /* 0x000e64000800017f */
[----:B-1----:R-:W-:Y:S05]  /*c470*/  @!P0 BRA `(.L_x_6272) ;  /* 0x0000005c00fc8947 */ /* 0x002fea0003800000 */
.L_x_6271:
[----:B------:R-:W-:Y:S01]  /*c480*/  R2UR UR4, R16 ;  /* 0x00000000100472ca */ /* 0x000fe200000e0000 */
[----:B------:R-:W-:Y:S01]  /*c490*/  WARPGROUP.ARRIVE ;  /* 0x00000000000079c5 */ /* 0x000fe20000000000 */
[----:B------:R-:W-:Y:S01]  /*c4a0*/  R2UR UR5, R0 ;  /* 0x00000000000572ca */ /* 0x000fe200000e0000 */
[----:B------:R-:W-:Y:S01]  /*c4b0*/  UMOV UR7, 0x40000040 ;  /* 0x4000004000077882 */ /* 0x000fe20000000000 */
[----:B------:R-:W2:Y:S01]  /*c4c0*/  SHFL.BFLY PT, R0, R7, 0x2, 0x1f ;  /* 0x0c401f0007007f89 */ /* 0x000ea200000e0000 */
[----:B------:R-:W-:Y:S01]  /*c4d0*/  IMAD.MOV.U32 R8, RZ, RZ, RZ ;  /* 0x000000ffff087224 */ /* 0x000fe200078e00ff */
[----:B------:R-:W-:Y:S01]  /*c4e0*/  MOV R17, RZ ;  /* 0x000000ff00117202 */ /* 0x000fe20000000f00 */
[----:B------:R-:W-:Y:S01]  /*c4f0*/  IMAD.MOV.U32 R16, RZ, RZ, -0x800000 ;  /* 0xff800000ff107424 */ /* 0x000fe200078e00ff */
[----:B------:R-:W0:Y:S05]  /*c500*/  SHFL.BFLY PT, R3, R6, 0x2, 0x1f ;  /* 0x0c401f0006037f89 */ /* 0x000e2a00000e0000 */
[----:B------:R-:W-:-:S04]  /*c510*/  UIADD3 UR4, UR4, 0x400, URZ ;  /* 0x0000040004047890 */ /* 0x000fc8000fffe03f */
[----:B------:R-:W-:-:S04]  /*c520*/  USHF.R.U32.HI UR4, URZ, 0x4, UR4 ;  /* 0x000000043f047899 */ /* 0x000fc80008011604 */
[----:B------:R-:W-:-:S04]  /*c530*/  ULOP3.LUT UR4, UR4, 0x3fff, URZ, 0xc0, !UPT ;  /* 0x00003fff04047892 */ /* 0x000fc8000f8ec03f */
[----:B------:R-:W-:Y:S01]  /*c540*/  ULOP3.LUT UR4, UR4, 0x5800000, URZ, 0xfc, !UPT ;  /* 0x0580000004047892 */ /* 0x000fe2000f8efc3f */
[----:B--2---:R-:W-:-:S03]  /*c550*/  FADD.FTZ R0, R0, R7 ;  /* 0x0000000700007221 */ /* 0x004fc60000010000 */
[----:B------:R-:W-:Y:S01]  /*c560*/  UIMAD UR4, UR5, 0xb00, UR4 ;  /* 0x00000b00050478a4 */ /* 0x000fe2000f8e0204 */
[----:B01----:R-:W-:Y:S02]  /*c570*/  FADD.FTZ R2, R3, R6 ;  /* 0x0000000603027221 */ /* 0x003fe40000010000 */
[----:B------:R-:W0:Y:S04]  /*c580*/  SHFL.BFLY PT, R3, R0, 0x1, 0x1f ;  /* 0x0c201f0000037f89 */ /* 0x000e2800000e0000 */
[----:B------:R-:W-:Y:S02]  /*c590*/  UMOV UR6, UR4 ;  /* 0x0000000400067c82 */ /* 0x000fe40008000000 */
[----:B------:R-:W-:Y:S01]  /*c5a0*/  HGMMA.64x128x16.F32.BF16 R24, R176, gdesc[UR4].tnspB, R24, gsb0 ;  /* 0x41e00004b0187df0 */ /* 0x000fe20008001818 */
[----:B------:R-:W-:Y:S01]  /*c5b0*/  UIADD3 UR6, UR4, 0x80, URZ ;  /* 0x0000008004067890 */ /* 0x000fe2000fffe03f */
[----:B------:R-:W1:Y:S01]  /*c5c0*/  SHFL.BFLY PT, R5, R2, 0x1, 0x1f ;  /* 0x0c201f0002057f89 */ /* 0x000e6200000e0000 */
[----:B------:R-:W-:Y:S01]  /*c5d0*/  UMOV UR7, 0x40000040 ;  /* 0x4000004000077882 */ /* 0x000fe20000000000 */
[----:B0-----:R-:W-:Y:S01]  /*c5e0*/  FADD.FTZ R10, R0, R3 ;  /* 0x00000003000a7221 */ /* 0x001fe20000010000 */
[----:B------:R-:W-:-:S04]  /*c5f0*/  IMAD.MOV.U32 R0, RZ, RZ, -0x800000 ;  /* 0xff800000ff007424 */ /* 0x000fc800078e00ff */
[----:B------:R-:W-:Y:S01]  /*c600*/  FSETP.NE.FTZ.AND P0, PT, R10, RZ, PT ;  /* 0x000000ff0a00720b */ /* 0x000fe20003f15000 */
[----:B-1----:R-:W-:Y:S01]  /*c610*/  FADD.FTZ R12, R2, R5 ;  /* 0x00000005020c7221 */ /* 0x002fe20000010000 */
[----:B------:R-:W-:-:S04]  /*c620*/  @!P1 VIADD R5, R11, 0x34860 ;  /* 0x000348600b059836 */ /* 0x000fc80000000000 */
[----:B------:R-:W-:Y:S02]  /*c630*/  FSETP.NE.FTZ.AND P2, PT, R12, RZ, PT ;  /* 0x000000ff0c00720b */ /* 0x000fe40003f55000 */
[----:B------:R-:W-:-:S05]  /*c640*/  @!P1 PRMT R5, RZ, 0x654, R5 ;  /* 0x00000654ff059816 */ /* 0x000fca0000000005 */
        /* <DEDUP_REMOVED lines=13> */
[----:B------:R-:W-:Y:S01]  /*c720*/  HGMMA.64x128x16.F32.BF16 R24, R180, gdesc[UR4].tnspB, R24, gsb0 ;  /* 0x41e00004b4187df0 */ /* 0x000fe20008001818 */
[----:B------:R-:W-:Y:S01]  /*c730*/  UIADD3 UR6, UR4, 0x100, URZ ;  /* 0x0000010004067890 */ /* 0x000fe2000fffe03f */
[----:B------:R-:W-:Y:S01]  /*c740*/  UMOV UR7, 0x40000040 ;  /* 0x4000004000077882 */ /* 0x000fe20000000000 */
[----:B------:R-:W-:Y:S02]  /*c750*/  WARPGROUP.DEPBAR.LE gsb0, 0x0 ;  /* 0x00008000000079c5 */ /* 0x000fe40000010000 */
[----:B------:R-:W-:-:S07]  /*c760*/  WARPGROUP.ARRIVE ;  /* 0x00000000000079c5 */ /* 0x000fce0000000000 */
        /* <DEDUP_REMOVED lines=33> */
[----:B------:R-:W-:Y:S01]  /*c980*/  UIADD3 UR4, UR4, 0x500, URZ ;  /* 0x0000050004047890 */ /* 0x000fe2000fffe03f */
[----:B------:R-:W-:Y:S02]  /*c990*/  WARPGROUP.DEPBAR.LE gsb0, 0x0 ;  /* 0x00008000000079c5 */ /* 0x000fe40000010000 */
[----:B------:R-:W-:-:S06]  /*c9a0*/  WARPGROUP.ARRIVE ;  /* 0x00000000000079c5 */ /* 0x000fcc0000000000 */
[----:B------:R-:W-:Y:S01]  /*c9b0*/  HGMMA.64x128x16.F32.BF16 R24, R212, gdesc[UR4].tnspB, R24, gsb0 ;  /* 0x41e00004d4187df0 */ /* 0x000fe20008001818 */
[----:B------:R-:W-:Y:S01]  /*c9c0*/  UMOV UR6, UR4 ;  /* 0x0000000400067c82 */ /* 0x000fe20008000000 */
[----:B------:R-:W-:Y:S01]  /*c9d0*/  UMOV UR7, 0x40000040 ;  /* 0x4000004000077882 */ /* 0x000fe20000000000 */
[----:B------:R-:W-:Y:S02]  /*c9e0*/  WARPGROUP.DEPBAR.LE gsb0, 0x0 ;  /* 0x00008000000079c5 */ /* 0x000fe40000010000 */
[----:B------:R-:W-:-:S07]  /*c9f0*/  WARPGROUP.ARRIVE ;  /* 0x00000000000079c5 */ /* 0x000fce0000000000 */
[----:B------:R-:W-:Y:S03]  /*ca00*/  HGMMA.64x128x16.F32.BF16 R24, R216, gdesc[UR4].tnspB, R24, gsb0 ;  /* 0x41e00004d8187df0 */ /* 0x000fe60008001818 */
[----:B------:R-:W-:Y:S02]  /*ca10*/  WARPGROUP.DEPBAR.LE gsb0, 0x0 ;  /* 0x00008000000079c5 */ /* 0x000fe40000010000 */
        /* <DEDUP_REMOVED lines=12> */
[-C--:B0-----:R-:W-:Y:S01]  /*cae0*/  FMUL.FTZ R40, R30, R17.reuse ;  /* 0x000000111e287220 */ /* 0x081fe20000410000 */
[-C--:B------:R-:W-:Y:S01]  /*caf0*/  FMUL.FTZ R41, R31, R17.reuse ;  /* 0x000000111f297220 */ /* 0x080fe20000410000 */
        /* <DEDUP_REMOVED lines=51> */
.L_x_6252:
        /* <DEDUP_REMOVED lines=10> */
[----:B------:R-:W4:Y:S01]  /*ced0*/  LDC.64 R68, c[0x0][0xbd8] ;  /* 0x0002f600ff447b82 */ /* 0x000f220000000a00 */
[----:B------:R-:W-:Y:S02]  /*cee0*/  UIMAD.WIDE.U32 UR4, UR13, UR8, URZ ;  /* 0x000000080d0472a5 */ /* 0x000fe4000f8e003f */
[----:B------:R-:W-:-:S04]  /*cef0*/  UIMAD UR6, UR7, UR8, URZ ;  /* 0x00000008070672a4 */ /* 0x000fc8000f8e023f */
[----:B------:R-:W-:Y:S01]  /*cf00*/  UIMAD UR6, UR13, UR9, UR6 ;  /* 0x000000090d0672a4 */ /* 0x000fe2000f8e0206 */
[----:B-1----:R-:W-:Y:S01]  /*cf10*/  ISETP.NE.AND P0, PT, R71, 0x1, PT ;  /* 0x000000014700780c */ /* 0x002fe20003f05270 */
[----:B------:R-:W1:Y:S01]  /*cf20*/  S2UR UR11, SR_CTAID.Y ;  /* 0x00000000000b79c3 */ /* 0x000e620000002600 */
[----:B------:R-:W-:Y:S01]  /*cf30*/  ULDC.64 UR8, c[0x0][0xb38] ;  /* 0x0002ce0000087ab9 */ /* 0x000fe20000000a00 */
[----:B------:R-:W-:Y:S02]  /*cf40*/  UIADD3 UR6, UR5, UR6, URZ ;  /* 0x0000000605067290 */ /* 0x000fe4000fffe03f */
[----:B------:R-:W-:Y:S01]  /*cf50*/  UIMAD UR7, UR7, UR8, URZ ;  /* 0x00000008070772a4 */ /* 0x000fe2000f8e023f */
[----:B0-----:R-:W-:Y:S01]  /*cf60*/  VIADD R59, R17, 0xffffff80 ;  /* 0xffffff80113b7836 */ /* 0x001fe20000000000 */
[----:B---3--:R-:W-:Y:S02]  /*cf70*/  USHF.R.S32.HI UR10, URZ, 0x1f, UR12 ;  /* 0x0000001f3f0a7899 */ /* 0x008fe4000801140c */
[----:B------:R-:W1:Y:S02]  /*cf80*/  LDC R75, c[0x0][0xc50] ;  /* 0x00031400ff4b7b82 */ /* 0x000e640000000800 */
[----:B------:R-:W-:-:S04]  /*cf90*/  SHF.R.S32.HI R22, RZ, 0x1f, R59 ;  /* 0x0000001fff167819 */ /* 0x000fc8000001143b */
[CC--:B------:R-:W-:Y:S02]  /*cfa0*/  LEA.HI R17, R22.reuse, R59.reuse, RZ, 0x7 ;  /* 0x0000003b16117211 */ /* 0x0c0fe400078f38ff */
[----:B------:R-:W0:Y:S01]  /*cfb0*/  LDC.64 R72, c[0x0][0xb40] ;  /* 0x0002d000ff487b82 */ /* 0x000e220000000a00 */
[----:B------:R-:W-:Y:S02]  /*cfc0*/  LEA.HI R22, R22, R59, RZ, 0x2 ;  /* 0x0000003b16167211 */ /* 0x000fe400078f10ff */
[----:B------:R-:W-:Y:S02]  /*cfd0*/  LOP3.LUT R18, R17, 0xffffff80, RZ, 0xc0, !PT ;  /* 0xffffff8011127812 */ /* 0x000fe400078ec0ff */
[----:B------:R-:W-:Y:S02]  /*cfe0*/  SHF.R.S32.HI R58, RZ, 0x7, R17 ;  /* 0x00000007ff3a7819 */ /* 0x000fe40000011411 */
[----:B------:R-:W-:Y:S01]  /*cff0*/  LOP3.LUT R22, R22, 0xfffffffc, RZ, 0xc0, !PT ;  /* 0xfffffffc16167812 */ /* 0x000fe200078ec0ff */
[----:B------:R-:W-:Y:S01]  /*d000*/  IMAD.IADD R70, R59, 0x1, -R18 ;  /* 0x000000013b467824 */ /* 0x000fe200078e0a12 */
[----:B------:R-:W-:Y:S01]  /*d010*/  LEA.HI R17, R17, R58, RZ, 0x1 ;  /* 0x0000003a11117211 */ /* 0x000fe200078f08ff */
[----:B------:R-:W3:Y:S02]  /*d020*/  @P0 LDC R67, c[0x0][0xbf0] ;  /* 0x0002fc00ff430b82 */ /* 0x000ee40000000800 */
[----:B------:R-:W-:Y:S01]  /*d030*/  IMAD.IADD R22, R59, 0x1, -R22 ;  /* 0x000000013b167824 */ /* 0x000fe200078e0a16 */
[----:B------:R-:W-:-:S02]  /*d040*/  SHF.R.S32.HI R63, RZ, 0x1f, R70 ;  /* 0x0000001fff3f7819 */ /* 0x000fc40000011446 */
[----:B------:R-:W-:Y:S02]  /*d050*/  LOP3.LUT R17, R17, 0x3fffffe, RZ, 0xc0, !PT ;  /* 0x03fffffe11117812 */ /* 0x000fe400078ec0ff */
[----:B------:R-:W-:Y:S01]  /*d060*/  LEA.HI R77, R63, R70, RZ, 0x2 ;  /* 0x000000463f4d7211 */ /* 0x000fe200078f10ff */
[----:B------:R-:W5:Y:S01]  /*d070*/  @P0 LDC R79, c[0x0][0xbec] ;  /* 0x0002fb00ff4f0b82 */ /* 0x000f620000000800 */
[----:B------:R-:W-:Y:S02]  /*d080*/  IADD3 R17, R58, -R17, RZ ;  /* 0x800000113a117210 */ /* 0x000fe40007ffe0ff */
[--C-:B------:R-:W-:Y:S02]  /*d090*/  SHF.R.S32.HI R18, RZ, 0x2, R77.reuse ;  /* 0x00000002ff127819 */ /* 0x100fe4000001144d */
[----:B------:R-:W-:Y:S01]  /*d0a0*/  SHF.R.S32.HI R23, RZ, 0x1f, R77 ;  /* 0x0000001fff177819 */ /* 0x000fe2000001144d */
[----:B0-----:R-:W-:Y:S01]  /*d0b0*/  IMAD R66, R72, UR10, RZ ;  /* 0x0000000a48427c24 */ /* 0x001fe2000f8e02ff */
[----:B------:R-:W-:Y:S01]  /*d0c0*/  LEA.HI R58, R22, R22, RZ, 0x1 ;  /* 0x00000016163a7211 */ /* 0x000fe200078f08ff */
[----:B------:R-:W0:Y:S01]  /*d0d0*/  @P0 LDC R74, c[0x0][0xbf0] ;  /* 0x0002fc00ff4a0b82 */ /* 0x000e220000000800 */
[----:B------:R-:W-:-:S02]  /*d0e0*/  LEA.HI R23, R23, R18, RZ, 0x3 ;  /* 0x0000001217177211 */ /* 0x000fc400078f18ff */
[----:B------:R-:W-:Y:S02]  /*d0f0*/  LOP3.LUT R59, R58, 0x1ffffffe, RZ, 0xc0, !PT ;  /* 0x1ffffffe3a3b7812 */ /* 0x000fe400078ec0ff */
[----:B------:R-:W-:Y:S02]  /*d100*/  LOP3.LUT R23, R23, 0xfffffff8, RZ, 0xc0, !PT ;  /* 0xfffffff817177812 */ /* 0x000fe400078ec0ff */
[----:B------:R-:W-:Y:S01]  /*d110*/  LOP3.LUT R77, R77, 0x7ffffffc, RZ, 0xc0, !PT ;  /* 0x7ffffffc4d4d7812 */ /* 0x000fe200078ec0ff */
[----:B------:R-:W-:Y:S02]  /*d120*/  IMAD.IADD R58, R22, 0x1, -R59 ;  /* 0x00000001163a7824 */ /* 0x000fe400078e0a3b */
[----:B------:R-:W-:Y:S01]  /*d130*/  IMAD.IADD R23, R18, 0x1, -R23 ;  /* 0x0000000112177824 */ /* 0x000fe200078e0a17 */
[----:B------:R-:W-:Y:S01]  /*d140*/  LEA.HI R18, R63, R70, RZ, 0x5 ;  /* 0x000000463f127211 */ /* 0x000fe200078f28ff */
[----:B------:R-:W-:Y:S01]  /*d150*/  IMAD.U32 R22, RZ, RZ, UR4 ;  /* 0x00000004ff167e24 */ /* 0x000fe2000f8e00ff */
[----:B------:R-:W1:Y:S02]  /*d160*/  @P0 LDC R63, c[0x0][0xbec] ;  /* 0x0002fb00ff3f0b82 */ /* 0x000e640000000800 */
[----:B------:R-:W-:-:S05]  /*d170*/  SHF.R.S32.HI R18, RZ, 0x5, R18 ;  /* 0x00000005ff127819 */ /* 0x000fca0000011412 */
[----:B------:R-:W-:Y:S01]  /*d180*/  IMAD R18, R18, 0x10, R23 ;  /* 0x0000001012127824 */ /* 0x000fe200078e0217 */
[----:B------:R-:W-:Y:S01]  /*d190*/  MOV R23, UR5 ;  /* 0x0000000500177c02 */ /* 0x000fe20008000f00 */
[----:B------:R-:W-:Y:S01]  /*d1a0*/  IMAD.U32 R23, RZ, RZ, UR6 ;  /* 0x00000006ff177e24 */ /* 0x000fe2000f8e00ff */
[----:B------:R-:W-:Y:S01]  /*d1b0*/  UIMAD.WIDE.U32 UR4, UR13, UR8, URZ ;  /* 0x000000080d0472a5 */ /* 0x000fe2000f8e003f */
[----:B------:R-:W-:Y:S01]  /*d1c0*/  IMAD R17, R17, 0x40, R18 ;  /* 0x0000004011117824 */ /* 0x000fe200078e0212 */
[----:B------:R-:W-:Y:S01]  /*d1d0*/  UIMAD UR6, UR13, UR9, UR7 ;  /* 0x000000090d0672a4 */ /* 0x000fe2000f8e0207 */
[----:B----4-:R-:W-:Y:S02]  /*d1e0*/  IMAD R18, R68, UR10, RZ ;  /* 0x0000000a44127c24 */ /* 0x010fe4000f8e02ff */
[----:B------:R-:W-:Y:S01]  /*d1f0*/  IMAD R58, R58, 0x8, R17 ;  /* 0x000000083a3a7824 */ /* 0x000fe200078e0211 */
[----:B------:R-:W-:Y:S01]  /*d200*/  UIADD3 UR6, UR5, UR6, URZ ;  /* 0x0000000605067290 */ /* 0x000fe2000fffe03f */
[----:B------:R-:W-:Y:S01]  /*d210*/  IMAD R65, R69, UR12, R18 ;  /* 0x0000000c45417c24 */ /* 0x000fe2000f8e0212 */
[----:B------:R-:W-:Y:S01]  /*d220*/  ULDC.64 UR8, c[0x0][0xb28] ;  /* 0x0002ca0000087ab9 */ /* 0x000fe20000000a00 */
[----:B--2---:R-:W-:Y:S01]  /*d230*/  IMAD R18, R64, 0x80, R58 ;  /* 0x0000008040127824 */ /* 0x004fe200078e023a */
[----:B------:R-:W-:Y:S01]  /*d240*/  MOV R58, UR4 ;  /* 0x00000004003a7c02 */ /* 0x000fe20008000f00 */
[----:B------:R-:W-:-:S04]  /*d250*/  IMAD.WIDE.U32 R22, R68, UR12, R22 ;  /* 0x0000000c44167c25 */ /* 0x000fc8000f8e0016 */
[----:B------:R-:W-:Y:S01]  /*d260*/  IMAD R68, RZ, RZ, -UR13 ;  /* 0x8000000dff447e24 */ /* 0x000fe2000f8e02ff */
[----:B------:R-:W-:Y:S01]  /*d270*/  IADD3 R23, R23, R65, RZ ;  /* 0x0000004117177210 */ /* 0x000fe20007ffe0ff */
[----:B-1----:R-:W-:-:S04]  /*d280*/  @P0 IMAD.HI.U32 R62, R18, R63, RZ ;  /* 0x0000003f123e0227 */ /* 0x002fc800078e00ff */
[----:B------:R-:W-:Y:S01]  /*d290*/  IMAD.U32 R59, RZ, RZ, UR5 ;  /* 0x00000005ff3b7e24 */ /* 0x000fe2000f8e00ff */
[----:B------:R-:W-:Y:S01]  /*d2a0*/  ULDC.64 UR4, c[0x0][0xbe0] ;  /* 0x0002f80000047ab9 */ /* 0x000fe20000000a00 */
[----:B------:R-:W-:Y:S02]  /*d2b0*/  IMAD R75, R75, R68, UR11 ;  /* 0x0000000b4b4b7e24 */ /* 0x000fe4000f8e0244 */
[----:B------:R-:W-:Y:S01]  /*d2c0*/  IMAD.U32 R59, RZ, RZ, UR6 ;  /* 0x00000006ff3b7e24 */ /* 0x000fe2000f8e00ff */
[----:B------:R-:W-:Y:S01]  /*d2d0*/  ULDC.64 UR6, c[0x0][0xb48] ;  /* 0x0002d20000067ab9 */ /* 0x000fe20000000a00 */
[----:B------:R-:W-:Y:S01]  /*d2e0*/  IMAD.MOV.U32 R63, RZ, RZ, R18 ;  /* 0x000000ffff3f7224 */ /* 0x000fe200078e0012 */
[----:B---3--:R-:W-:Y:S01]  /*d2f0*/  @P0 SHF.R.U32.HI R63, RZ, R67, R62 ;  /* 0x00000043ff3f0219 */ /* 0x008fe2000001163e */
[----:B------:R-:W-:Y:S01]  /*d300*/  IMAD R67, R73, UR12, R66 ;  /* 0x0000000c49437c24 */ /* 0x000fe2000f8e0242 */
[----:B------:R-:W-:Y:S01]  /*d310*/  SHF.R.S32.HI R66, RZ, 0x1f, R75 ;  /* 0x0000001fff427819 */ /* 0x000fe2000001144b */
[----:B------:R-:W-:-:S04]  /*d320*/  IMAD.WIDE.U32 R58, R72, UR12, R58 ;  /* 0x0000000c483a7c25 */ /* 0x000fc8000f8e003a */
[----:B-----5:R-:W-:-:S04]  /*d330*/  @P0 IMAD.HI.U32 R79, R18, R79, RZ ;  /* 0x0000004f124f0227 */ /* 0x020fc800078e00ff */
[----:B------:R-:W-:Y:S02]  /*d340*/  IMAD.IADD R59, R59, 0x1, R67 ;  /* 0x000000013b3b7824 */ /* 0x000fe400078e0243 */
[----:B------:R-:W-:Y:S02]  /*d350*/  IMAD R67, R66, UR6, RZ ;  /* 0x0000000642437c24 */ /* 0x000fe4000f8e02ff */
[----:B------:R-:W-:-:S04]  /*d360*/  IMAD.WIDE.U32 R22, R75, UR4, R22 ;  /* 0x000000044b167c25 */ /* 0x000fc8000f8e0016 */
[----:B------:R-:W-:Y:S01]  /*d370*/  IMAD.MOV.U32 R65, RZ, RZ, R18 ;  /* 0x000000ffff417224 */ /* 0x000fe200078e0012 */
[----:B0-----:R-:W-:Y:S01]  /*d380*/  @P0 SHF.R.U32.HI R65, RZ, R74, R79 ;  /* 0x0000004aff410219 */ /* 0x001fe2000001164f */
[----:B------:R-:W-:Y:S01]  /*d390*/  IMAD R62, R66, UR4, RZ ;  /* 0x00000004423e7c24 */ /* 0x000fe2000f8e02ff */
[----:B------:R-:W-:Y:S01]  /*d3a0*/  BAR.SYNC.DEFER_BLOCKING 0x1, 0x100 ;  /* 0x0044000000007b1d */ /* 0x000fe20000010000 */
[C---:B------:R-:W-:Y:S01]  /*d3b0*/  IMAD R69, R75.reuse, UR7, R67 ;  /* 0x000000074b457c24 */ /* 0x040fe2000f8e0243 */
[--C-:B------:R-:W-:Y:S01]  /*d3c0*/  SHF.R.S32.HI R67, RZ, 0x1f, R63.reuse ;  /* 0x0000001fff437819 */ /* 0x100fe2000001143f */
[----:B------:R-:W-:Y:S01]  /*d3d0*/  IMAD R66, R75, UR5, R62 ;  /* 0x000000054b427c24 */ /* 0x000fe2000f8e023e */
[----:B------:R-:W-:Y:S01]  /*d3e0*/  IADD3 R22, P0, R63, R22, RZ ;  /* 0x000000163f167210 */ /* 0x000fe20007f1e0ff */
[----:B------:R-:W-:Y:S01]  /*d3f0*/  IMAD.MOV R63, RZ, RZ, -R63 ;  /* 0x000000ffff3f7224 */ /* 0x000fe200078e0a3f */
[----:B------:R-:W-:Y:S01]  /*d400*/  SHF.R.S32.HI R62, RZ, 0x1f, R65 ;  /* 0x0000001fff3e7819 */ /* 0x000fe20000011441 */
[----:B------:R-:W-:Y:S01]  /*d410*/  IMAD.WIDE.U32 R58, R75, UR6, R58 ;  /* 0x000000064b3a7c25 */ /* 0x000fe2000f8e003a */
[----:B------:R-:W-:Y:S01]  /*d420*/  ULDC.64 UR4, c[0x0][0xb30] ;  /* 0x0002cc0000047ab9 */ /* 0x000fe20000000a00 */
[----:B------:R-:W-:Y:S01]  /*d430*/  IADD3.X R23, R67, R23, R66, P0, !PT ;  /* 0x0000001743177210 */ /* 0x000fe200007fe442 */
[----:B------:R-:W-:Y:S01]  /*d440*/  ULDC.64 UR6, c[0x0][0xbc8] ;  /* 0x0002f20000067ab9 */ /* 0x000fe20000000a00 */
[----:B------:R-:W-:Y:S01]  /*d450*/  IMAD.MOV R68, RZ, RZ, -R65 ;  /* 0x000000ffff447224 */ /* 0x000fe200078e0a41 */
[----:B------:R-:W-:Y:S01]  /*d460*/  IADD3 R59, R59, R69, RZ ;  /* 0x000000453b3b7210 */ /* 0x000fe20007ffe0ff */
[----:B------:R-:W-:-:S02]  /*d470*/  IMAD R63, R71, R63, R18 ;  /* 0x0000003f473f7224 */ /* 0x000fc400078e0212 */
[----:B------:R-:W-:Y:S02]  /*d480*/  IMAD R62, R62, UR4, RZ ;  /* 0x000000043e3e7c24 */ /* 0x000fe4000f8e02ff */
[----:B------:R-:W-:Y:S01]  /*d490*/  IMAD R67, R71, R68, R18 ;  /* 0x0000004447437224 */ /* 0x000fe200078e0212 */
[----:B------:R-:W-:Y:S01]  /*d4a0*/  SHF.R.S32.HI R18, RZ, 0x1f, R63 ;  /* 0x0000001fff127819 */ /* 0x000fe2000001143f */
[C---:B------:R-:W-:Y:S01]  /*d4b0*/  IMAD R69, R65.reuse, UR5, R62 ;  /* 0x0000000541457c24 */ /* 0x040fe2000f8e023e */
[----:B------:R-:W0:Y:S01]  /*d4c0*/  S2UR UR5, SR_CgaCtaId ;  /* 0x00000000000579c3 */ /* 0x000e220000008800 */
[----:B------:R-:W-:Y:S01]  /*d4d0*/  IMAD.WIDE.U32 R58, R65, UR4, R58 ;  /* 0x00000004413a7c25 */ /* 0x000fe2000f8e003a */
[----:B------:R-:W-:Y:S01]  /*d4e0*/  SHF.R.S32.HI R62, RZ, 0x1f, R67 ;  /* 0x0000001fff3e7819 */ /* 0x000fe20000011443 */
[----:B------:R-:W-:Y:S02]  /*d4f0*/  UMOV UR4, 0x400 ;  /* 0x0000040000047882 */ /* 0x000fe40000000000 */
        /* <DEDUP_REMOVED lines=14> */
[----:B0-----:R-:W-:Y:S01]  /*d5e0*/  ULEA UR4, UR5, UR4, 0x18 ;  /* 0x0000000405047291 */ /* 0x001fe2000f8ec03f */
[----:B------:R-:W-:Y:S01]  /*d5f0*/  IMAD R17, R64, 0x80, R17 ;  /* 0x0000008040117824 */ /* 0x000fe200078e0211 */
[----:B------:R-:W-:Y:S01]  /*d600*/  LEA.HI.X R63, R22, UR7, R63, 0x2, P0 ;  /* 0x00000007163f7c11 */ /* 0x000fe200080f143f */
[----:B------:R-:W-:Y:S01]  /*d610*/  IMAD R18, R71, UR6, RZ ;  /* 0x0000000647127c24 */ /* 0x000fe2000f8e02ff */
[----:B------:R-:W-:Y:S01]  /*d620*/  LEA.HI.X R76, R58, UR9, R23, 0x2, P1 ;  /* 0x000000093a4c7c11 */ /* 0x000fe200088f1417 */
[----:B------:R-:W-:Y:S01]  /*d630*/  SHFL.IDX PT, R22, R62, RZ, 0x1c1f ;  /* 0x001c1fff3e167589 */ /* 0x000fe200000e0000 */
[C---:B------:R-:W-:Y:S01]  /*d640*/  LOP3.LUT P0, RZ, R70.reuse, 0x3, RZ, 0xc0, !PT ;  /* 0x0000000346ff7812 */ /* 0x040fe2000780c0ff */
[----:B------:R-:W-:Y:S01]  /*d650*/  UIADD3 UR4, UR4, 0x34820, URZ ;  /* 0x0003482004047890 */ /* 0x000fe2000fffe03f */
[C---:B------:R-:W-:Y:S01]  /*d660*/  IADD3 R69, R17.reuse, 0x8, RZ ;  /* 0x0000000811457810 */ /* 0x040fe20007ffe0ff */
[----:B------:R-:W0:Y:S01]  /*d670*/  SHFL.IDX PT, R23, R63, RZ, 0x1c1f ;  /* 0x001c1fff3f177589 */ /* 0x000e2200000e0000 */
[-C--:B------:R-:W-:Y:S01]  /*d680*/  ISETP.GE.OR P1, PT, R17, R18.reuse, P0 ;  /* 0x000000121100720c */ /* 0x080fe20000726670 */
[----:B------:R-:W-:Y:S01]  /*d690*/  UPRMT UR4, URZ, 0x654, UR4 ;  /* 0x000006543f047896 */ /* 0x000fe20008000004 */
[-C--:B------:R-:W-:Y:S01]  /*d6a0*/  ISETP.GE.OR P0, PT, R69, R18.reuse, P0 ;  /* 0x000000124500720c */ /* 0x080fe20000706670 */
[----:B------:R-:W-:Y:S01]  /*d6b0*/  SHFL.IDX PT, R58, R62, 0x1, 0x1c1f ;  /* 0x003c1f003e3a7f89 */ /* 0x000fe200000e0000 */
[----:B------:R-:W-:Y:S01]  /*d6c0*/  ISETP.GE.AND P2, PT, R17, R18, PT ;  /* 0x000000121100720c */ /* 0x000fe20003f46270 */
[----:B------:R-:W-:-:S02]  /*d6d0*/  IMAD.IADD R71, R70, 0x1, -R77 ;  /* 0x0000000146477824 */ /* 0x000fc400078e0a4d */
[----:B------:R-:W1:Y:S02]  /*d6e0*/  SHFL.IDX PT, R59, R63, 0x1, 0x1c1f ;  /* 0x003c1f003f3b7f89 */ /* 0x000e6400000e0000 */
[----:B------:R-:W-:Y:S01]  /*d6f0*/  IMAD.SHL.U32 R71, R71, 0x2, RZ ;  /* 0x0000000247477824 */ /* 0x000fe200078e00ff */
[----:B------:R-:W-:Y:S01]  /*d700*/  SYNCS.ARRIVE.TRANS64.RED.A1T0 RZ, [UR4], RZ ;  /* 0x000000ffffff79a7 */ /* 0x000fe20008100404 */
[----:B------:R2:W3:Y:S04]  /*d710*/  SHFL.IDX PT, R66, R74, RZ, 0x1c1f ;  /* 0x001c1fff4a427589 */ /* 0x0004e800000e0000 */
[----:B------:R2:W4:Y:S04]  /*d720*/  SHFL.IDX PT, R67, R76, RZ, 0x1c1f ;  /* 0x001c1fff4c437589 */ /* 0x00052800000e0000 */
        /* <DEDUP_REMOVED lines=10> */
[C---:B------:R-:W-:Y:S01]  /*d7d0*/  IADD3 R59, R71.reuse, 0x18, RZ ;  /* 0x00000018473b7810 */ /* 0x040fe20007ffe0ff */
[C---:B------:R-:W-:Y:S01]  /*d7e0*/  VIADD R63, R71.reuse, 0x30 ;  /* 0x00000030473f7836 */ /* 0x040fe20000000000 */
[----:B------:R-:W-:Y:S01]  /*d7f0*/  ISETP.GE.AND P0, PT, R58, UR4, PT ;  /* 0x000000043a007c0c */ /* 0x000fe2000bf06270 */
[----:B------:R-:W-:Y:S01]  /*d800*/  VIADD R64, R71, 0x38 ;  /* 0x0000003847407836 */ /* 0x000fe20000000000 */
[----:B------:R-:W-:Y:S01]  /*d810*/  ISETP.GE.AND P1, PT, R59, UR4, PT ;  /* 0x000000043b007c0c */ /* 0x000fe2000bf26270 */
[C---:B------:R-:W-:Y:S01]  /*d820*/  VIADD R68, R71.reuse, 0x50 ;  /* 0x0000005047447836 */ /* 0x040fe20000000000 */
[C---:B------:R-:W-:Y:S01]  /*d830*/  IADD3 R65, R71.reuse, 0x40, RZ ;  /* 0x0000004047417810 */ /* 0x040fe20007ffe0ff */
[----:B------:R-:W-:Y:S01]  /*d840*/  VIADD R70, R71, 0x58 ;  /* 0x0000005847467836 */ /* 0x000fe20000000000 */
[----:B------:R-:W-:Y:S01]  /*d850*/  ISETP.GE.AND P4, PT, R63, UR4, PT ;  /* 0x000000043f007c0c */ /* 0x000fe2000bf86270 */
[----:B---34-:R-:W-:Y:S01]  /*d860*/  @!P2 IMAD.WIDE R16, R71, 0x4, R66 ;  /* 0x000000044710a825 */ /* 0x018fe200078e0242 */
[----:B------:R-:W-:-:S02]  /*d870*/  ISETP.GE.AND P5, PT, R64, UR4, PT ;  /* 0x0000000440007c0c */ /* 0x000fc4000bfa6270 */
[----:B------:R-:W-:Y:S01]  /*d880*/  @!P3 LEA.HI R0, R0, R0, RZ, 0x1 ;  /* 0x000000000000b211 */ /* 0x000fe200078f08ff */
[----:B------:R-:W-:Y:S01]  /*d890*/  VIADD R72, R71, 0x60 ;  /* 0x0000006047487836 */ /* 0x000fe20000000000 */
[----:B------:R0:W-:Y:S01]  /*d8a0*/  @!P2 ST.E.64 desc[UR6][R16.64], R88 ;  /* 0x000000581000a985 */ /* 0x0001e2000c101b06 */
[----:B------:R-:W-:Y:S02]  /*d8b0*/  ISETP.GE.AND P6, PT, R65, UR4, PT ;  /* 0x0000000441007c0c */ /* 0x000fe4000bfc6270 */
        /* <DEDUP_REMOVED lines=13> */
[----:B------:R-:W-:-:S04]  /*d990*/  @!P2 LEA.HI R0, R0, R0, RZ, 0x1 ;  /* 0x000000000000a211 */ /* 0x000fc800078f08ff */
[----:B------:R0:W-:Y:S01]  /*d9a0*/  @!P0 ST.E.64 desc[UR6][R16.64], R90 ;  /* 0x0000005a10008985 */ /* 0x0001e2000c101b06 */
[----:B------:R-:W-:Y:S02]  /*d9b0*/  @!P3 LEA.HI R62, R62, R62, RZ, 0x1 ;  /* 0x0000003e3e3eb211 */ /* 0x000fe400078f08ff */
[----:B-1----:R-:W-:Y:S02]  /*d9c0*/  @!P1 LOP3.LUT R23, R59, 0xfffffffe, RZ, 0xc0, !PT ;  /* 0xfffffffe3b179812 */ /* 0x002fe400078ec0ff */
[----:B------:R-:W-:Y:S02]  /*d9d0*/  @!P2 LOP3.LUT R59, R0, 0xfffffffe, RZ, 0xc0, !PT ;  /* 0xfffffffe003ba812 */ /* 0x000fe400078ec0ff */
[----:B------:R-:W-:Y:S01]  /*d9e0*/  @!P3 LOP3.LUT R63, R62, 0xfffffffe, RZ, 0xc0, !PT ;  /* 0xfffffffe3e3fb812 */ /* 0x000fe200078ec0ff */
[--C-:B------:R-:W-:Y:S01]  /*d9f0*/  @!P1 IMAD.WIDE R22, R23, 0x4, R66.reuse ;  /* 0x0000000417169825 */ /* 0x100fe200078e0242 */
[----:B------:R-:W-:Y:S02]  /*da00*/  @!P6 LEA.HI R0, R65, R65, RZ, 0x1 ;  /* 0x000000414100e211 */ /* 0x000fe400078f08ff */
[----:B------:R-:W-:Y:S01]  /*da10*/  @!P4 LOP3.LUT R65, R58, 0xfffffffe, RZ, 0xc0, !PT ;  /* 0xfffffffe3a41c812 */ /* 0x000fe200078ec0ff */
[--C-:B------:R-:W-:Y:S01]  /*da20*/  @!P2 IMAD.WIDE R58, R59, 0x4, R66.reuse ;  /* 0x000000043b3aa825 */ /* 0x100fe200078e0242 */
[----:B------:R-:W-:Y:S01]  /*da30*/  @!P6 LOP3.LUT R75, R0, 0xfffffffe, RZ, 0xc0, !PT ;  /* 0xfffffffe004be812 */ /* 0x000fe200078ec0ff */
[----:B------:R1:W-:Y:S01]  /*da40*/  @!P1 ST.E.64 desc[UR6][R22.64], R94 ;  /* 0x0000005e16009985 */ /* 0x0003e2000c101b06 */
[----:B------:R-:W-:Y:S01]  /*da50*/  ISETP.GE.AND P1, PT, R68, UR4, PT ;  /* 0x0000000444007c0c */ /* 0x000fe2000bf26270 */
[----:B0-----:R-:W-:-:S02]  /*da60*/  @!P3 IMAD.WIDE R16, R63, 0x4, R66 ;  /* 0x000000043f10b825 */ /* 0x001fc400078e0242 */
[----:B------:R0:W-:Y:S01]  /*da70*/  @!P2 ST.E.64 desc[UR6][R58.64], R36 ;  /* 0x000000243a00a985 */ /* 0x0001e2000c101b06 */
[----:B------:R-:W-:Y:S01]  /*da80*/  ISETP.GE.AND P2, PT, R70, UR4, PT ;  /* 0x0000000446007c0c */ /* 0x000fe2000bf46270 */
[----:B------:R-:W-:Y:S02]  /*da90*/  VIADD R0, R71, 0x48 ;  /* 0x0000004847007836 */ /* 0x000fe40000000000 */
[--C-:B------:R-:W-:Y:S01]  /*daa0*/  @!P5 IMAD.WIDE R62, R73, 0x4, R66.reuse ;  /* 0x00000004493ed825 */ /* 0x100fe200078e0242 */
[----:B------:R2:W-:Y:S01]  /*dab0*/  @!P3 ST.E.64 desc[UR6][R16.64], R32 ;  /* 0x000000201000b985 */ /* 0x0005e2000c101b06 */
[----:B------:R-:W-:Y:S02]  /*dac0*/  ISETP.GE.AND P3, PT, R72, UR4, PT ;  /* 0x0000000448007c0c */ /* 0x000fe4000bf66270 */
[----:B------:R-:W-:Y:S01]  /*dad0*/  ISETP.GE.AND P0, PT, R0, UR4, PT ;  /* 0x0000000400007c0c */ /* 0x000fe2000bf06270 */
[----:B-1----:R-:W-:Y:S01]  /*dae0*/  @!P4 IMAD.WIDE R22, R65, 0x4, R66 ;  /* 0x000000044116c825 */ /* 0x002fe200078e0242 */
[----:B------:R-:W-:-:S03]  /*daf0*/  @!P1 LEA.HI R68, R68, R68, RZ, 0x1 ;  /* 0x0000004444449211 */ /* 0x000fc600078f08ff */
[----:B------:R-:W-:Y:S01]  /*db00*/  @!P6 IMAD.WIDE R64, R75, 0x4, R66 ;  /* 0x000000044b40e825 */ /* 0x000fe200078e0242 */
[----:B------:R1:W-:Y:S01]  /*db10*/  @!P4 ST.E.64 desc[UR6][R22.64], R28 ;  /* 0x0000001c1600c985 */ /* 0x0003e2000c101b06 */
[C---:B0-----:R-:W-:Y:S02]  /*db20*/  IADD3 R36, R71.reuse, 0x68, RZ ;  /* 0x0000006847247810 */ /* 0x041fe40007ffe0ff */
[C---:B------:R-:W-:Y:S01]  /*db30*/  VIADD R37, R71.reuse, 0x70 ;  /* 0x0000007047257836 */ /* 0x040fe20000000000 */
[----:B------:R0:W-:Y:S01]  /*db40*/  @!P5 ST.E.64 desc[UR6][R62.64], R44 ;  /* 0x0000002c3e00d985 */ /* 0x0001e2000c101b06 */
[----:B--2---:R-:W-:Y:S01]  /*db50*/  VIADD R17, R71, 0x78 ;  /* 0x0000007847117836 */ /* 0x004fe20000000000 */
[----:B------:R-:W-:Y:S02]  /*db60*/  ISETP.GE.AND P4, PT, R36, UR4, PT ;  /* 0x0000000424007c0c */ /* 0x000fe4000bf86270 */
[----:B------:R2:W-:Y:S01]  /*db70*/  @!P6 ST.E.64 desc[UR6][R64.64], R96 ;  /* 0x000000604000e985 */ /* 0x0005e2000c101b06 */
[----:B------:R-:W-:-:S02]  /*db80*/  ISETP.GE.AND P5, PT, R37, UR4, PT ;  /* 0x0000000425007c0c */ /* 0x000fc4000bfa6270 */
[----:B------:R-:W-:Y:S02]  /*db90*/  ISETP.GE.AND P6, PT, R17, UR4, PT ;  /* 0x0000000411007c0c */ /* 0x000fe4000bfc6270 */
[----:B------:R-:W-:Y:S02]  /*dba0*/  @!P0 LEA.HI R0, R0, R0, RZ, 0x1 ;  /* 0x0000000000008211 */ /* 0x000fe400078f08ff */
[----:B------:R-:W-:Y:S02]  /*dbb0*/  @!P2 LEA.HI R70, R70, R70, RZ, 0x1 ;  /* 0x000000464646a211 */ /* 0x000fe400078f08ff */
[----:B------:R-:W-:Y:S02]  /*dbc0*/  @!P3 LEA.HI R72, R72, R72, RZ, 0x1 ;  /* 0x000000484848b211 */ /* 0x000fe400078f08ff */
[----:B------:R-:W-:Y:S02]  /*dbd0*/  @!P4 LEA.HI R36, R36, R36, RZ, 0x1 ;  /* 0x000000242424c211 */ /* 0x000fe400078f08ff */
[----:B-1----:R-:W-:-:S02]  /*dbe0*/  @!P1 LOP3.LUT R23, R68, 0xfffffffe, RZ, 0xc0, !PT ;  /* 0xfffffffe44179812 */ /* 0x002fc400078ec0ff */
[----:B------:R-:W-:Y:S02]  /*dbf0*/  @!P5 LEA.HI R16, R37, R37, RZ, 0x1 ;  /* 0x000000252510d211 */ /* 0x000fe400078f08ff */
[----:B------:R-:W-:Y:S02]  /*dc00*/  @!P6 LEA.HI R22, R17, R17, RZ, 0x1 ;  /* 0x000000111116e211 */ /* 0x000fe400078f08ff */
[----:B------:R-:W-:Y:S02]  /*dc10*/  @!P0 LOP3.LUT R17, R0, 0xfffffffe, RZ, 0xc0, !PT ;  /* 0xfffffffe00118812 */ /* 0x000fe400078ec0ff */
[----:B------:R-:W-:Y:S02]  /*dc20*/  @!P2 LOP3.LUT R29, R70, 0xfffffffe, RZ, 0xc0, !PT ;  /* 0xfffffffe461da812 */ /* 0x000fe400078ec0ff */
[----:B------:R-:W-:Y:S02]  /*dc30*/  @!P3 LOP3.LUT R33, R72, 0xfffffffe, RZ, 0xc0, !PT ;  /* 0xfffffffe4821b812 */ /* 0x000fe400078ec0ff */
[----:B------:R-:W-:Y:S01]  /*dc40*/  @!P4 LOP3.LUT R37, R36, 0xfffffffe, RZ, 0xc0, !PT ;  /* 0xfffffffe2425c812 */ /* 0x000fe200078ec0ff */
[----:B------:R-:W-:Y:S01]  /*dc50*/  @!P2 IMAD.WIDE R28, R29, 0x4, R66 ;  /* 0x000000041d1ca825 */ /* 0x000fe200078e0242 */
[----:B0-----:R-:W-:-:S02]  /*dc60*/  @!P5 LOP3.LUT R45, R16, 0xfffffffe, RZ, 0xc0, !PT ;  /* 0xfffffffe102dd812 */ /* 0x001fc400078ec0ff */
        /* <DEDUP_REMOVED lines=14> */
.L_x_6275:
[----:B------:R-:W-:Y:S05]  /*dd50*/  BSYNC B0 ;  /* 0x0000000000007941 */ /* 0x000fea0003800000 */
.L_x_6274:
[----:B------:R-:W-:Y:S01]  /*dd60*/  ISETP.GE.AND P0, PT, R69, R18, PT ;  /* 0x000000124500720c */ /* 0x000fe20003f06270 */
[----:B--2---:R0:W1:Y:S04]  /*dd70*/  SHFL.IDX PT, R23, R76, 0x1, 0x1c1f ;  /* 0x003c1f004c177f89 */ /* 0x00406800000e0000 */
[----:B------:R0:W2:Y:S08]  /*dd80*/  SHFL.IDX PT, R22, R74, 0x1, 0x1c1f ;  /* 0x003c1f004a167f89 */ /* 0x0000b000000e0000 */
[----:B0-----:R-:W-:Y:S05]  /*dd90*/  @P0 BRA `(.L_x_6250) ;  /* 0x0000004400480947 */ /* 0x001fea0003800000 */
[----:B------:R-:W-:Y:S01]  /*dda0*/  ULDC UR4, c[0x0][0xac8] ;  /* 0x0002b20000047ab9 */ /* 0x000fe20000000800 */
[C---:B------:R-:W-:Y:S01]  /*ddb0*/  VIADD R0, R71.reuse, 0x8 ;  /* 0x0000000847007836 */ /* 0x040fe20000000000 */
[C---:B------:R-:W-:Y:S01]  /*ddc0*/  ISETP.GE.AND P0, PT, R71.reuse, UR4, PT ;  /* 0x0000000447007c0c */ /* 0x040fe2000bf06270 */
[C---:B------:R-:W-:Y:S01]  /*ddd0*/  VIADD R4, R71.reuse, 0x10 ;  /* 0x0000001047047836 */ /* 0x040fe20000000000 */
[C---:B------:R-:W-:Y:S01]  /*dde0*/  IADD3 R6, R71.reuse, 0x18, RZ ;  /* 0x0000001847067810 */ /* 0x040fe20007ffe0ff */
[----:B------:R-:W-:Y:S01]  /*ddf0*/  ULDC.64 UR6, c[0x0][0x208] ;  /* 0x0000820000067ab9 */ /* 0x000fe20000000a00 */
[----:B------:R-:W-:Y:S01]  /*de00*/  ISETP.GE.AND P5, PT, R0, UR4, PT ;  /* 0x0000000400007c0c */ /* 0x000fe2000bfa6270 */
[C---:B------:R-:W-:Y:S01]  /*de10*/  VIADD R13, R71.reuse, 0x28 ;  /* 0x00000028470d7836 */ /* 0x040fe20000000000 */
[----:B------:R-:W-:Y:S01]  /*de20*/  ISETP.GE.AND P6, PT, R4, UR4, PT ;  /* 0x0000000404007c0c */ /* 0x000fe2000bfc6270 */
[C---:B------:R-:W-:Y:S01]  /*de30*/  VIADD R12, R71.reuse, 0x20 ;  /* 0x00000020470c7836 */ /* 0x040fe20000000000 */
[C---:B------:R-:W-:Y:S01]  /*de40*/  IADD3 R24, R71.reuse, 0x40, RZ ;  /* 0x0000004047187810 */ /* 0x040fe20007ffe0ff */
[----:B------:R-:W-:Y:S01]  /*de50*/  VIADD R17, R71, 0x38 ;  /* 0x0000003847117836 */ /* 0x000fe20000000000 */
[----:B------:R-:W-:Y:S01]  /*de60*/  ISETP.GE.AND P3, PT, R13, UR4, PT ;  /* 0x000000040d007c0c */ /* 0x000fe2000bf66270 */
[C---:B------:R-:W-:Y:S01]  /*de70*/  VIADD R16, R71.reuse, 0x30 ;  /* 0x0000003047107836 */ /* 0x040fe20000000000 */
[----:B------:R-:W-:Y:S01]  /*de80*/  ISETP.GE.AND P4, PT, R12, UR4, PT ;  /* 0x000000040c007c0c */ /* 0x000fe2000bf86270 */
[----:B-12---:R-:W-:Y:S01]  /*de90*/  @!P0 IMAD.WIDE R2, R71, 0x4, R22 ;  /* 0x0000000447028825 */ /* 0x006fe200078e0216 */
[----:B------:R-:W-:-:S02]  /*dea0*/  ISETP.GE.AND P1, PT, R17, UR4, PT ;  /* 0x0000000411007c0c */ /* 0x000fc4000bf26270 */
[----:B------:R-:W-:Y:S01]  /*deb0*/  ISETP.GE.AND P2, PT, R16, UR4, PT ;  /* 0x0000000410007c0c */ /* 0x000fe2000bf46270 */
[C---:B------:R-:W-:Y:S01]  /*dec0*/  VIADD R28, R71.reuse, 0x48 ;  /* 0x00000048471c7836 */ /* 0x040fe20000000000 */
[----:B------:R0:W-:Y:S01]  /*ded0*/  @!P0 ST.E.64 desc[UR6][R2.64], R52 ;  /* 0x0000003402008985 */ /* 0x0001e2000c101b06 */
[----:B------:R-:W-:Y:S01]  /*dee0*/  ISETP.GE.AND P0, PT, R6, UR4, PT ;  /* 0x0000000406007c0c */ /* 0x000fe2000bf06270 */
[----:B------:R-:W-:Y:S01]  /*def0*/  VIADD R32, R71, 0x70 ;  /* 0x0000007047207836 */ /* 0x000fe20000000000 */
[----:B------:R-:W-:Y:S02]  /*df00*/  @!P5 LEA.HI R0, R0, R0, RZ, 0x1 ;  /* 0x000000000000d211 */ /* 0x000fe400078f08ff */
[----:B------:R-:W-:Y:S02]  /*df10*/  @!P6 LEA.HI R4, R4, R4, RZ, 0x1 ;  /* 0x000000040404e211 */ /* 0x000fe400078f08ff */
[----:B------:R-:W-:Y:S02]  /*df20*/  @!P5 LOP3.LUT R5, R0, 0xfffffffe, RZ, 0xc0, !PT ;  /* 0xfffffffe0005d812 */ /* 0x000fe400078ec0ff */
[----:B------:R-:W-:-:S02]  /*df30*/  @!P6 LOP3.LUT R7, R4, 0xfffffffe, RZ, 0xc0, !PT ;  /* 0xfffffffe0407e812 */ /* 0x000fc400078ec0ff */
[----:B------:R-:W-:Y:S02]  /*df40*/  @!P3 LEA.HI R0, R13, R13, RZ, 0x1 ;  /* 0x0000000d0d00b211 */ /* 0x000fe400078f08ff */
[----:B------:R-:W-:Y:S01]  /*df50*/  @!P4 LEA.HI R12, R12, R12, RZ, 0x1 ;  /* 0x0000000c0c0cc211 */ /* 0x000fe200078f08ff */
[--C-:B0-----:R-:W-:Y:S01]  /*df60*/  @!P5 IMAD.WIDE R2, R5, 0x4, R22.reuse ;  /* 0x000000040502d825 */ /* 0x101fe200078e0216 */
[----:B------:R-:W-:Y:S02]  /*df70*/  @!P0 LEA.HI R6, R6, R6, RZ, 0x1 ;  /* 0x0000000606068211 */ /* 0x000fe400078f08ff */
[----:B------:R-:W-:Y:S01]  /*df80*/  @!P1 LEA.HI R18, R17, R17, RZ, 0x1 ;  /* 0x0000001111129211 */ /* 0x000fe200078f08ff */
[----:B------:R-:W-:Y:S01]  /*df90*/  @!P6 IMAD.WIDE R4, R7, 0x4, R22 ;  /* 0x000000040704e825 */ /* 0x000fe200078e0216 */
[----:B------:R-:W-:Y:S01]  /*dfa0*/  @!P0 LOP3.LUT R7, R6, 0xfffffffe, RZ, 0xc0, !PT ;  /* 0xfffffffe06078812 */ /* 0x000fe200078ec0ff */
[----:B------:R0:W-:Y:S01]  /*dfb0*/  @!P5 ST.E.64 desc[UR6][R2.64], R40 ;  /* 0x000000280200d985 */ /* 0x0001e2000c101b06 */
[----:B------:R-:W-:-:S02]  /*dfc0*/  ISETP.GE.AND P5, PT, R24, UR4, PT ;  /* 0x0000000418007c0c */ /* 0x000fc4000bfa6270 */
[----:B------:R-:W-:Y:S01]  /*dfd0*/  @!P2 LEA.HI R16, R16, R16, RZ, 0x1 ;  /* 0x000000101010a211 */ /* 0x000fe200078f08ff */
[----:B------:R1:W-:Y:S01]  /*dfe0*/  @!P6 ST.E.64 desc[UR6][R4.64], R56 ;  /* 0x000000380400e985 */ /* 0x0003e2000c101b06 */
[----:B------:R-:W-:Y:S01]  /*dff0*/  @!P3 LOP3.LUT R17, R0, 0xfffffffe, RZ, 0xc0, !PT ;  /* 0xfffffffe0011b812 */ /* 0x000fe200078ec0ff */
[----:B------:R-:W-:Y:S01]  /*e000*/  VIADD R0, R71, 0x50 ;  /* 0x0000005047007836 */ /* 0x000fe20000000000 */
[----:B------:R-:W-:Y:S02]  /*e010*/  @!P4 LOP3.LUT R13, R12, 0xfffffffe, RZ, 0xc0, !PT ;  /* 0xfffffffe0c0dc812 */ /* 0x000fe400078ec0ff */
[----:B------:R-:W-:Y:S02]  /*e020*/  @!P2 LOP3.LUT R25, R16, 0xfffffffe, RZ, 0xc0, !PT ;  /* 0xfffffffe1019a812 */ /* 0x000fe400078ec0ff */
[----:B------:R-:W-:Y:S02]  /*e030*/  ISETP.GE.AND P6, PT, R28, UR4, PT ;  /* 0x000000041c007c0c */ /* 0x000fe4000bfc6270 */
[----:B------:R-:W-:Y:S01]  /*e040*/  @!P1 LOP3.LUT R29, R18, 0xfffffffe, RZ, 0xc0, !PT ;  /* 0xfffffffe121d9812 */ /* 0x000fe200078ec0ff */
[----:B0-----:R-:W-:Y:S01]  /*e050*/  @!P0 IMAD.WIDE R2, R7, 0x4, R22 ;  /* 0x0000000407028825 */ /* 0x001fe200078e0216 */
[----:B------:R-:W-:-:S03]  /*e060*/  @!P5 LEA.HI R24, R24, R24, RZ, 0x1 ;  /* 0x000000181818d211 */ /* 0x000fc600078f08ff */
        /* <DEDUP_REMOVED lines=8> */
[----:B------:R-:W-:-:S02]  /*e0f0*/  ISETP.GE.AND P4, PT, R32, UR4, PT ;  /* 0x0000000420007c0c */ /* 0x000fc4000bf86270 */
[--C-:B------:R-:W-:Y:S01]  /*e100*/  @!P1 IMAD.WIDE R16, R29, 0x4, R22.reuse ;  /* 0x000000041d109825 */ /* 0x100fe200078e0216 */
[----:B------:R-:W-:Y:S01]  /*e110*/  @!P2 ST.E.64 desc[UR6][R12.64], R34 ;  /* 0x000000220c00a985 */ /* 0x000fe2000c101b06 */
[C---:B------:R-:W-:Y:S02]  /*e120*/  IADD3 R29, R71.reuse, 0x68, RZ ;  /* 0x00000068471d7810 */ /* 0x040fe40007ffe0ff */
[C---:B------:R-:W-:Y:S01]  /*e130*/  VIADD R18, R71.reuse, 0x58 ;  /* 0x0000005847127836 */ /* 0x040fe20000000000 */
[----:B------:R-:W-:Y:S01]  /*e140*/  @!P1 ST.E.64 desc[UR6][R16.64], R46 ;  /* 0x0000002e10009985 */ /* 0x000fe2000c101b06 */
[C---:B------:R-:W-:Y:S01]  /*e150*/  VIADD R25, R71.reuse, 0x60 ;  /* 0x0000006047197836 */ /* 0x040fe20000000000 */
[----:B0-----:R-:W-:Y:S01]  /*e160*/  @!P5 LOP3.LUT R3, R24, 0xfffffffe, RZ, 0xc0, !PT ;  /* 0xfffffffe1803d812 */ /* 0x001fe200078ec0ff */
[----:B------:R-:W-:Y:S01]  /*e170*/  VIADD R71, R71, 0x78 ;  /* 0x0000007847477836 */ /* 0x000fe20000000000 */
[----:B------:R-:W-:Y:S02]  /*e180*/  ISETP.GE.AND P1, PT, R18, UR4, PT ;  /* 0x0000000412007c0c */ /* 0x000fe4000bf26270 */
        /* <DEDUP_REMOVED lines=11> */
[----:B------:R-:W-:Y:S01]  /*e240*/  @!P3 LEA.HI R29, R29, R29, RZ, 0x1 ;  /* 0x0000001d1d1db211 */ /* 0x000fe200078f08ff */
[----:B------:R1:W-:Y:S01]  /*e250*/  @!P6 ST.E.64 desc[UR6][R4.64], R50 ;  /* 0x000000320400e985 */ /* 0x0003e2000c101b06 */
[----:B------:R-:W-:Y:S02]  /*e260*/  @!P1 LOP3.LUT R11, R18, 0xfffffffe, RZ, 0xc0, !PT ;  /* 0xfffffffe120b9812 */ /* 0x000fe400078ec0ff */
[----:B------:R-:W-:Y:S01]  /*e270*/  @!P2 LOP3.LUT R25, R25, 0xfffffffe, RZ, 0xc0, !PT ;  /* 0xfffffffe1919a812 */ /* 0x000fe200078ec0ff */
[--C-:B0-----:R-:W-:Y:S01]  /*e280*/  @!P0 IMAD.WIDE R2, R7, 0x4, R22.reuse ;  /* 0x0000000407028825 */ /* 0x101fe200078e0216 */
[----:B------:R-:W-:Y:S02]  /*e290*/  @!P3 LOP3.LUT R29, R29, 0xfffffffe, RZ, 0xc0, !PT ;  /* 0xfffffffe1d1db812 */ /* 0x000fe400078ec0ff */
[----:B------:R-:W-:Y:S01]  /*e2a0*/  @!P4 LOP3.LUT R13, R32, 0xfffffffe, RZ, 0xc0, !PT ;  /* 0xfffffffe200dc812 */ /* 0x000fe200078ec0ff */
[----:B------:R-:W-:Y:S01]  /*e2b0*/  @!P2 IMAD.WIDE R6, R25, 0x4, R22 ;  /* 0x000000041906a825 */ /* 0x000fe200078e0216 */
[----:B------:R0:W-:Y:S01]  /*e2c0*/  @!P0 ST.E.64 desc[UR6][R2.64], R8 ;  /* 0x0000000802008985 */ /* 0x0001e2000c101b06 */
[----:B------:R-:W-:-:S02]  /*e2d0*/  ISETP.GE.AND P0, PT, R71, UR4, PT ;  /* 0x0000000447007c0c */ /* 0x000fc4000bf06270 */
[----:B------:R-:W-:-:S04]  /*e2e0*/  @!P4 IMAD.WIDE R12, R13, 0x4, R22 ;  /* 0x000000040d0cc825 */ /* 0x000fc800078e0216 */
[----:B-1----:R-:W-:-:S04]  /*e2f0*/  @!P1 IMAD.WIDE R4, R11, 0x4, R22 ;  /* 0x000000040b049825 */ /* 0x002fc800078e0216 */
[----:B------:R-:W-:Y:S01]  /*e300*/  @!P3 IMAD.WIDE R10, R29, 0x4, R22 ;  /* 0x000000041d0ab825 */ /* 0x000fe200078e0216 */
[----:B------:R0:W-:Y:S04]  /*e310*/  @!P1 ST.E.64 desc[UR6][R4.64], R14 ;  /* 0x0000000e04009985 */ /* 0x0001e8000c101b06 */
[----:B------:R0:W-:Y:S04]  /*e320*/  @!P2 ST.E.64 desc[UR6][R6.64], R26 ;  /* 0x0000001a0600a985 */ /* 0x0001e8000c101b06 */
[----:B------:R0:W-:Y:S04]  /*e330*/  @!P3 ST.E.64 desc[UR6][R10.64], R42 ;  /* 0x0000002a0a00b985 */ /* 0x0001e8000c101b06 */
[----:B------:R0:W-:Y:S01]  /*e340*/  @!P4 ST.E.64 desc[UR6][R12.64], R54 ;  /* 0x000000360c00c985 */ /* 0x0001e2000c101b06 */
[----:B------:R-:W-:Y:S05]  /*e350*/  @P0 BRA `(.L_x_6250) ;  /* 0x0000003c00d80947 */ /* 0x000fea0003800000 */
[----:B------:R-:W-:Y:S01]  /*e360*/  LEA.HI R71, R71, R71, RZ, 0x1 ;  /* 0x0000004747477211 */ /* 0x000fe200078f08ff */
[----:B------:R-:W-:-:S03]  /*e370*/  ULDC.64 UR4, c[0x0][0x208] ;  /* 0x0000820000047ab9 */ /* 0x000fc60000000a00 */
[----:B0-----:R-:W-:-:S05]  /*e380*/  LOP3.LUT R3, R71, 0xfffffffe, RZ, 0xc0, !PT ;  /* 0xfffffffe47037812 */ /* 0x001fca00078ec0ff */
[----:B------:R-:W-:-:S05]  /*e390*/  IMAD.WIDE R2, R3, 0x4, R22 ;  /* 0x0000000403027825 */ /* 0x000fca00078e0216 */
[----:B------:R0:W-:Y:S01]  /*e3a0*/  ST.E.64 desc[UR4][R2.64], R86 ;  /* 0x0000005602007985 */ /* 0x0001e2000c101b04 */
[----:B------:R-:W-:Y:S05]  /*e3b0*/  BRA `(.L_x_6250) ;  /* 0x0000003c00c07947 */ /* 0x000fea0003800000 */
.L_x_6273:
        /* <DEDUP_REMOVED lines=35> */
[----:B--2---:R-:W-:Y:S01]  /*e5f0*/  @P0 IMAD.HI.U32 R4, R0, R7, RZ ;  /* 0x0000000700040227 */ /* 0x004fe200078e00ff */
[----:B------:R-:W-:-:S03]  /*e600*/  IADD3 R7, RZ, -UR11, RZ ;  /* 0x8000000bff077c10 */ /* 0x000fc6000fffe0ff */
        /* <DEDUP_REMOVED lines=25> */
.L_x_6248:
        /* <DEDUP_REMOVED lines=18> */
.L_x_6276:
[----:B------:R-:W-:Y:S01]  /*e8c0*/  ULDC UR7, c[0x0][0xc50] ;  /* 0x0003140000077ab9 */ /* 0x000fe20000000800 */
[----:B------:R-:W-:Y:S01]  /*e8d0*/  UMOV UR36, UR6 ;  /* 0x0000000600247c82 */ /* 0x000fe20008000000 */
[----:B------:R-:W-:-:S11]  /*e8e0*/  UISETP.NE.AND UP0, UPT, UR7, 0x1, UPT ;  /* 0x000000010700788c */ /* 0x000fd6000bf05270 */
[----:B------:R-:W-:Y:S01]  /*e8f0*/  @UP0 ULDC UR4, c[0x0][0xc54] ;  /* 0x0003150000040ab9 */ /* 0x000fe20000000800 */
[----:B------:R-:W-:Y:S01]  /*e900*/  @UP0 ULDC UR8, c[0x0][0xc58] ;  /* 0x0003160000080ab9 */ /* 0x000fe20000000800 */
[----:B------:R-:W-:-:S04]  /*e910*/  UIMAD.WIDE.U32 UR4, UR6, UR4, URZ ;  /* 0x00000004060472a5 */ /* 0x000fc8000f8e003f */
[----:B------:R-:W-:-:S12]  /*e920*/  @UP0 USHF.R.U32.HI UR36, URZ, UR8, UR5 ;  /* 0x000000083f240299 */ /* 0x000fd80008011605 */
.L_x_6277:
        /* <DEDUP_REMOVED lines=30> */
[----:B------:R-:W-:Y:S02]  /*eb10*/  IABS R4, R3 ;  /* 0x0000000300047213 */ /* 0x000fe40000000000 */
[----:B------:R-:W-:Y:S02]  /*eb20*/  R2UR UR11, R0 ;  /* 0x00000000000b72ca */ /* 0x000fe400000e0000 */
[----:B------:R-:W-:Y:S01]  /*eb30*/  MOV R3, UR7 ;  /* 0x0000000700037c02 */ /* 0x000fe20008000f00 */
[----:B------:R-:W-:Y:S01]  /*eb40*/  IMAD.MOV R4, RZ, RZ, -R4 ;  /* 0x000000ffff047224 */ /* 0x000fe200078e0a04 */
[----:B------:R-:W-:-:S09]  /*eb50*/  ULOP3.LUT UR7, UR7, UR6, URZ, 0x3c, !UPT ;  /* 0x0000000607077292 */ /* 0x000fd2000f8e3c3f */
        /* <DEDUP_REMOVED lines=24> */
.L_x_6279:
[----:B------:R-:W-:Y:S01]  /*ece0*/  UIMAD UR39, UR42, UR41, URZ ;  /* 0x000000292a2772a4 */ /* 0x000fe2000f8e023f */
[----:B------:R-:W-:-:S05]  /*ecf0*/  IMAD.U32 R0, RZ, RZ, UR40 ;  /* 0x00000028ff007e24 */ /* 0x000fca000f8e00ff */
        /* <DEDUP_REMOVED lines=22> */
[----:B------:R-:W-:Y:S01]  /*ee60*/  MOV R13, RZ ;  /* 0x000000ff000d7202 */ /* 0x000fe20000000f00 */
[----:B------:R-:W-:Y:S02]  /*ee70*/  IMAD.U32 R6, RZ, RZ, UR8 ;  /* 0x00000008ff067e24 */ /* 0x000fe4000f8e00ff */
[----:B------:R-:W-:-:S02]  /*ee80*/  IMAD.U32 R10, RZ, RZ, UR4 ;  /* 0x00000004ff0a7e24 */ /* 0x000fc4000f8e00ff */
[----:B------:R-:W-:Y:S02]  /*ee90*/  IMAD.U32 R11, RZ, RZ, UR5 ;  /* 0x00000005ff0b7e24 */ /* 0x000fe4000f8e00ff */
[----:B------:R-:W-:Y:S02]  /*eea0*/  IMAD.MOV.U32 R8, RZ, RZ, 0x70 ;  /* 0x00000070ff087424 */ /* 0x000fe400078e00ff */
[----:B------:R-:W-:-:S07]  /*eeb0*/  IMAD.MOV.U32 R12, RZ, RZ, 0x1 ;  /* 0x00000001ff0c7424 */ /* 0x000fce00078e00ff */
[----:B------:R-:W-:-:S07]  /*eec0*/  LEPC R20, `(.L_x_6280) ;  /* 0x000000001014794e */ /* 0x000fce0000000000 */
[----:B0-----:R-:W-:Y:S05]  /*eed0*/  CALL.ABS.NOINC R2 ;  /* 0x0000000002007343 */ /* 0x001fea0003c00000 */
.L_x_6280:
        /* <DEDUP_REMOVED lines=20> */
.L_x_6282:
[----:B------:R0:W1:Y:S01]  /*f020*/  LDC.64 R2, c[0x4][R16] ;  /* 0x0100000010027b82 */ /* 0x0000620000000a00 */
[----:B------:R-:W-:Y:S01]  /*f030*/  ULDC.64 UR6, c[0x4][0x1b8] ;  /* 0x01006e0000067ab9 */ /* 0x000fe20000000a00 */
[----:B------:R-:W-:Y:S01]  /*f040*/  ULDC.64 UR8, c[0x4][0x1c0] ;  /* 0x0100700000087ab9 */ /* 0x000fe20000000a00 */
[----:B------:R-:W-:Y:S01]  /*f050*/  ULDC.64 UR4, c[0x4][0xc0] ;  /* 0x0100300000047ab9 */ /* 0x000fe20000000a00 */
[----:B------:R-:W-:Y:S01]  /*f060*/  MOV R4, UR6 ;  /* 0x0000000600047c02 */ /* 0x000fe20008000f00 */
[----:B------:R-:W-:Y:S01]  /*f070*/  IMAD.U32 R5, RZ, RZ, UR7 ;  /* 0x00000007ff057e24 */ /* 0x000fe2000f8e00ff */
[----:B------:R-:W-:Y:S01]  /*f080*/  MOV R11, UR5 ;  /* 0x00000005000b7c02 */ /* 0x000fe20008000f00 */
[----:B------:R-:W-:Y:S02]  /*f090*/  IMAD.U32 R6, RZ, RZ, UR8 ;  /* 0x00000008ff067e24 */ /* 0x000fe4000f8e00ff */
[----:B------:R-:W-:Y:S02]  /*f0a0*/  IMAD.U32 R7, RZ, RZ, UR9 ;  /* 0x00000009ff077e24 */ /* 0x000fe4000f8e00ff */
[----:B------:R-:W-:-:S02]  /*f0b0*/  IMAD.U32 R10, RZ, RZ, UR4 ;  /* 0x00000004ff0a7e24 */ /* 0x000fc4000f8e00ff */
[----:B------:R-:W-:Y:S02]  /*f0c0*/  IMAD.MOV.U32 R8, RZ, RZ, 0x70 ;  /* 0x00000070ff087424 */ /* 0x000fe400078e00ff */
[----:B------:R-:W-:Y:S02]  /*f0d0*/  IMAD.MOV.U32 R12, RZ, RZ, 0x1 ;  /* 0x00000001ff0c7424 */ /* 0x000fe400078e00ff */
[----:B0-----:R-:W-:-:S07]  /*f0e0*/  IMAD.MOV.U32 R13, RZ, RZ, RZ ;  /* 0x000000ffff0d7224 */ /* 0x001fce00078e00ff */
[----:B------:R-:W-:-:S07]  /*f0f0*/  LEPC R20, `(.L_x_6281) ;  /* 0x000000001014794e */ /* 0x000fce0000000000 */
[----:B-1----:R-:W-:Y:S05]  /*f100*/  CALL.ABS.NOINC R2 ;  /* 0x0000000002007343 */ /* 0x002fea0003c00000 */
.L_x_6281:
        /* <DEDUP_REMOVED lines=21> */
.L_x_6360:
        /* <DEDUP_REMOVED lines=8> */
.L_x_6363:
        /* <DEDUP_REMOVED lines=22> */
.L_x_6286:
[----:B0-----:R-:W-:Y:S01]  /*f440*/  MOV R0, 0x1 ;  /* 0x0000000100007802 */ /* 0x001fe20000000f00 */
[----:B------:R-:W1:Y:S03]  /*f450*/  S2R R8, SR_TID.X ;  /* 0x0000000000087919 */ /* 0x000e660000002100 */
[----:B------:R-:W-:-:S04]  /*f460*/  SHF.L.U32 R0, R0, 0x1f, RZ ;  /* 0x0000001f00007819 */ /* 0x000fc800000006ff */
[----:B------:R-:W0:Y:S01]  /*f470*/  SYNCS.PHASECHK.TRANS64.TRYWAIT P0, [UR38+0x34840], R0 ;  /* 0x03484000ff0075a7 */ /* 0x000e220008000166 */
[----:B-1----:R-:W-:-:S04]  /*f480*/  LOP3.LUT R2, R8, 0x7f, RZ, 0xc0, !PT ;  /* 0x0000007f08027812 */ /* 0x002fc800078ec0ff */
[----:B------:R-:W-:Y:S01]  /*f490*/  ISETP.NE.AND P1, PT, R2, RZ, PT ;  /* 0x000000ff0200720c */ /* 0x000fe20003f25270 */
[----:B0-----:R-:W-:-:S12]  /*f4a0*/  @!P0 BRA `(.L_x_6287) ;  /* 0x0000003000448947 */ /* 0x001fd80003800000 */
.L_x_6364:
[----:B------:R-:W-:Y:S05]  /*f4b0*/  @P1 BRA `(.L_x_6288) ;  /* 0x0000000000181947 */ /* 0x000fea0003800000 */
[----:B------:R-:W1:Y:S01]  /*f4c0*/  S2R R2, SR_TID.X ;  /* 0x0000000000027919 */ /* 0x000e620000002100 */
[----:B0-----:R-:W-:-:S04]  /*f4d0*/  IMAD.MOV.U32 R0, RZ, RZ, 0xb000 ;  /* 0x0000b000ff007424 */ /* 0x001fc800078e00ff */
[----:B------:R2:W-:Y:S01]  /*f4e0*/  SYNCS.ARRIVE.TRANS64 RZ, [UR38+0x34830], R0 ;  /* 0x03483000ffff79a7 */ /* 0x0005e20008000026 */
[----:B-1----:R-:W-:-:S13]  /*f4f0*/  LOP3.LUT P0, RZ, R2, 0x1f, RZ, 0xc0, !PT ;  /* 0x0000001f02ff7812 */ /* 0x002fda000780c0ff */
[----:B--2---:R-:W-:Y:S05]  /*f500*/  @!P0 BRA `(.L_x_6288) ;  /* 0x0000000000048947 */ /* 0x004fea0003800000 */
[----:B------:R-:W-:Y:S01]  /*f510*/  BPT.TRAP 0x1 ;  /* 0x000000040000795c */ /* 0x000fe20000300000 */
.L_x_6288:
        /* <DEDUP_REMOVED lines=21> */
[----:B------:R1:W-:Y:S01]  /*f670*/  UTMALDG.4D [UR8], [UR4], desc[UR6] ;  /* 0x00000608040075b4 */ /* 0x0003e20008019000 */
[----:B------:R1:W-:Y:S02]  /*f680*/  UTMALDG.4D [UR16], [UR4], desc[UR6] ;  /* 0x00000610040075b4 */ /* 0x0003e40008019000 */
[----:B-1----:R-:W-:Y:S01]  /*f690*/  NOP ;  /* 0x0000000000007918 */ /* 0x002fe20000000000 */
.L_x_6284:
        /* <DEDUP_REMOVED lines=21> */
[----:B01----:R-:W-:Y:S05]  /*f7f0*/  CALL.ABS.NOINC R2 ;  /* 0x0000000002007343 */ /* 0x003fea0003c00000 */
.L_x_6289:
        /* <DEDUP_REMOVED lines=12> */
[C---:B--2---:R-:W-:Y:S01]  /*f8c0*/  LOP3.LUT R13, R14.reuse, 0x7f, RZ, 0xc0, !PT ;  /* 0x0000007f0e0d7812 */ /* 0x044fe200078ec0ff */
[----:B------:R-:W-:-:S10]  /*f8d0*/  IMAD.SHL.U32 R11, R14, 0x10, RZ ;  /* 0x000000100e0b7824 */ /* 0x000fd400078e00ff */
        /* <DEDUP_REMOVED lines=12> */
[----:B-1----:R-:W-:-:S05]  /*f9a0*/  @P0 IMAD.HI.U32 R10, R0, R9, RZ ;  /* 0x00000009000a0227 */ /* 0x002fca00078e00ff */
        /* <DEDUP_REMOVED lines=24> */
[----:B------:R-:W-:Y:S01]  /*fb30*/  ISETP.GE.AND P0, PT, R2, UR4, PT ;  /* 0x0000000402007c0c */ /* 0x000fe2000bf06270 */
[----:B------:R-:W-:Y:S01]  /*fb40*/  UMOV UR4, 0xffffffff ;  /* 0xffffffff00047882 */ /* 0x000fe20000000000 */
[----:B------:R-:W-:-:S02]  /*fb50*/  LOP3.LUT R3, R3, 0x38, R14, 0x78, !PT ;  /* 0x0000003803037812 */ /* 0x000fc400078e780e */
[----:B------:R-:W-:-:S04]  /*fb60*/  SHF.L.U32 R2, R13, 0x3, RZ ;  /* 0x000000030d027819 */ /* 0x000fc800000006ff */
[----:B------:R-:W-:Y:S01]  /*fb70*/  LOP3.LUT R9, R3, 0x200, R2, 0xf8, !PT ;  /* 0x0000020003097812 */ /* 0x000fe200078ef802 */
[----:B------:R-:W-:Y:S06]  /*fb80*/  BRA.DIV UR4, `(.L_x_6290) ;  /* 0x0000002a04a47947 */ /* 0x000fec000b800000 */
[----:B------:R-:W0:Y:S01]  /*fb90*/  S2R R3, SR_CTAID.X ;  /* 0x0000000000037919 */ /* 0x000e220000002500 */
[----:B------:R-:W-:Y:S01]  /*fba0*/  ULDC UR4, c[0x0][0x288] ;  /* 0x0000a20000047ab9 */ /* 0x000fe20000000800 */
[----:B------:R-:W-:Y:S01]  /*fbb0*/  ULDC.64 UR6, c[0x0][0x208] ;  /* 0x0000820000067ab9 */ /* 0x000fe20000000a00 */
[----:B------:R-:W-:Y:S01]  /*fbc0*/  IMAD R6, R6, UR4, RZ ;  /* 0x0000000406067c24 */ /* 0x000fe2000f8e02ff */
[----:B------:R-:W1:Y:S04]  /*fbd0*/  SHFL.IDX PT, R2, R7, RZ, 0x181f ;  /* 0x00181fff07027589 */ /* 0x000e6800000e0000 */
[----:B------:R-:W2:Y:S04]  /*fbe0*/  SHFL.IDX PT, R14, R0, RZ, 0x181f ;  /* 0x00181fff000e7589 */ /* 0x000ea800000e0000 */
[----:B------:R-:W3:Y:S01]  /*fbf0*/  SHFL.IDX PT, R4, R7, 0x1, 0x181f ;  /* 0x00381f0007047f89 */ /* 0x000ee200000e0000 */
[----:B0-----:R-:W-:-:S02]  /*fc00*/  IMAD R8, R3, 0x80, R8 ;  /* 0x0000008003087824 */ /* 0x001fc400078e0208 */
[----:B-1----:R-:W-:Y:S02]  /*fc10*/  IMAD.MOV.U32 R3, RZ, RZ, R2 ;  /* 0x000000ffff037224 */ /* 0x002fe400078e0002 */
[----:B--2---:R-:W-:Y:S01]  /*fc20*/  IMAD.MOV.U32 R2, RZ, RZ, R14 ;  /* 0x000000ffff027224 */ /* 0x004fe200078e000e */
[C---:B------:R-:W-:Y:S01]  /*fc30*/  ISETP.GE.AND P2, PT, R8.reuse, R6, PT ;  /* 0x000000060800720c */ /* 0x040fe20003f46270 */
[----:B------:R-:W0:Y:S01]  /*fc40*/  SHFL.IDX PT, R14, R0, 0x1, 0x181f ;  /* 0x00381f00000e7f89 */ /* 0x000e2200000e0000 */
[----:B------:R-:W-:-:S11]  /*fc50*/  IADD3 R5, R8, 0x10, RZ ;  /* 0x0000001008057810 */ /* 0x000fd60007ffe0ff */
[----:B------:R-:W-:Y:S01]  /*fc60*/  @!P2 IMAD.WIDE.U32 R2, R10, 0x2, R2 ;  /* 0x000000020a02a825 */ /* 0x000fe200078e0002 */
[----:B------:R-:W-:-:S05]  /*fc70*/  @!P2 LEA R21, R9, UR38, 0x1 ;  /* 0x000000260915ac11 */ /* 0x000fca000f8e08ff */
[----:B------:R-:W-:Y:S04]  /*fc80*/  @!P2 LDGSTS.E.BYPASS.LTC128B.128 [R21+0x16400], desc[UR6][R2.64], !P1 ;  /* 0x164000000215afae */ /* 0x000fe8000c901d46 */
[----:B------:R1:W-:Y:S01]  /*fc90*/  @!P2 LDGSTS.E.BYPASS.LTC128B.128 [R21+0x1a400], desc[UR6][R2.64+0x80], !P0 ;  /* 0x1a4000800215afae */ /* 0x0003e2000c101d46 */
[----:B------:R-:W-:Y:S01]  /*fca0*/  ISETP.GE.AND P2, PT, R5, R6, PT ;  /* 0x000000060500720c */ /* 0x000fe20003f46270 */
[----:B---3--:R-:W-:Y:S02]  /*fcb0*/  IMAD.MOV.U32 R5, RZ, RZ, R4 ;  /* 0x000000ffff057224 */ /* 0x008fe400078e0004 */
[----:B0-----:R-:W-:Y:S02]  /*fcc0*/  IMAD.MOV.U32 R4, RZ, RZ, R14 ;  /* 0x000000ffff047224 */ /* 0x001fe400078e000e */
[----:B------:R-:W-:Y:S04]  /*fcd0*/  SHFL.IDX PT, R14, R0, 0x2, 0x181f ;  /* 0x00581f00000e7f89 */ /* 0x000fe800000e0000 */
[----:B-1----:R-:W0:Y:S01]  /*fce0*/  SHFL.IDX PT, R2, R7, 0x2, 0x181f ;  /* 0x00581f0007027f89 */ /* 0x002e2200000e0000 */
[----:B------:R-:W-:-:S03]  /*fcf0*/  VIADD R3, R8, 0x20 ;  /* 0x0000002008037836 */ /* 0x000fc60000000000 */
[----:B------:R-:W-:Y:S01]  /*fd00*/  @!P2 LEA R20, R9, UR38, 0x1 ;  /* 0x000000260914ac11 */ /* 0x000fe2000f8e08ff */
[----:B------:R-:W-:-:S05]  /*fd10*/  @!P2 IMAD.WIDE.U32 R4, R10, 0x2, R4 ;  /* 0x000000020a04a825 */ /* 0x000fca00078e0004 */
[----:B------:R-:W-:Y:S04]  /*fd20*/  @!P2 LDGSTS.E.BYPASS.LTC128B.128 [R20+0x16c00], desc[UR6][R4.64], !P1 ;  /* 0x16c000000414afae */ /* 0x000fe8000c901d46 */
[----:B------:R1:W-:Y:S01]  /*fd30*/  @!P2 LDGSTS.E.BYPASS.LTC128B.128 [R20+0x1ac00], desc[UR6][R4.64+0x80], !P0 ;  /* 0x1ac000800414afae */ /* 0x0003e2000c101d46 */
[----:B------:R-:W-:Y:S02]  /*fd40*/  ISETP.GE.AND P2, PT, R3, R6, PT ;  /* 0x000000060300720c */ /* 0x000fe40003f46270 */
[----:B0-----:R-:W-:Y:S01]  /*fd50*/  MOV R3, R2 ;  /* 0x0000000200037202 */ /* 0x001fe20000000f00 */
[----:B------:R-:W-:Y:S01]  /*fd60*/  IMAD.MOV.U32 R2, RZ, RZ, R14 ;  /* 0x000000ffff027224 */ /* 0x000fe200078e000e */
[----:B-1----:R-:W0:Y:S09]  /*fd70*/  SHFL.IDX PT, R4, R7, 0x3, 0x181f ;  /* 0x00781f0007047f89 */ /* 0x002e3200000e0000 */
[----:B------:R-:W-:Y:S01]  /*fd80*/  @!P2 LEA R21, R9, UR38, 0x1 ;  /* 0x000000260915ac11 */ /* 0x000fe2000f8e08ff */
[----:B------:R-:W-:Y:S01]  /*fd90*/  VIADD R5, R8, 0x30 ;  /* 0x0000003008057836 */ /* 0x000fe20000000000 */
[----:B------:R-:W1:Y:S01]  /*fda0*/  SHFL.IDX PT, R14, R0, 0x3, 0x181f ;  /* 0x00781f00000e7f89 */ /* 0x000e6200000e0000 */
[----:B------:R-:W-:-:S05]  /*fdb0*/  @!P2 IMAD.WIDE.U32 R2, R10, 0x2, R2 ;  /* 0x000000020a02a825 */ /* 0x000fca00078e0002 */
[----:B------:R-:W-:Y:S04]  /*fdc0*/  @!P2 LDGSTS.E.BYPASS.LTC128B.128 [R21+0x17400], desc[UR6][R2.64], !P1 ;  /* 0x174000000215afae */ /* 0x000fe8000c901d46 */
[----:B------:R2:W-:Y:S01]  /*fdd0*/  @!P2 LDGSTS.E.BYPASS.LTC128B.128 [R21+0x1b400], desc[UR6][R2.64+0x80], !P0 ;  /* 0x1b4000800215afae */ /* 0x0005e2000c101d46 */
[----:B------:R-:W-:Y:S01]  /*fde0*/  ISETP.GE.AND P2, PT, R5, R6, PT ;  /* 0x000000060500720c */ /* 0x000fe20003f46270 */
[----:B0-----:R-:W-:Y:S02]  /*fdf0*/  IMAD.MOV.U32 R5, RZ, RZ, R4 ;  /* 0x000000ffff057224 */ /* 0x001fe400078e0004 */
[----:B--2---:R-:W0:Y:S01]  /*fe00*/  SHFL.IDX PT, R2, R7, 0x4, 0x181f ;  /* 0x00981f0007027f89 */ /* 0x004e2200000e0000 */
[----:B------:R-:W-:Y:S01]  /*fe10*/  VIADD R3, R8, 0x40 ;  /* 0x0000004008037836 */ /* 0x000fe20000000000 */
[----:B-1----:R-:W-:-:S02]  /*fe20*/  MOV R4, R14 ;  /* 0x0000000e00047202 */ /* 0x002fc40000000f00 */
[----:B------:R-:W1:Y:S06]  /*fe30*/  SHFL.IDX PT, R14, R0, 0x4, 0x181f ;  /* 0x00981f00000e7f89 */ /* 0x000e6c00000e0000 */
[----:B------:R-:W-:Y:S01]  /*fe40*/  @!P2 LEA R20, R9, UR38, 0x1 ;  /* 0x000000260914ac11 */ /* 0x000fe2000f8e08ff */
[----:B------:R-:W-:-:S05]  /*fe50*/  @!P2 IMAD.WIDE.U32 R4, R10, 0x2, R4 ;  /* 0x000000020a04a825 */ /* 0x000fca00078e0004 */
[----:B------:R-:W-:Y:S04]  /*fe60*/  @!P2 LDGSTS.E.BYPASS.LTC128B.128 [R20+0x17c00], desc[UR6][R4.64], !P1 ;  /* 0x17c000000414afae */ /* 0x000fe8000c901d46 */
[----:B------:R2:W-:Y:S01]  /*fe70*/  @!P2 LDGSTS.E.BYPASS.LTC128B.128 [R20+0x1bc00], desc[UR6][R4.64+0x80], !P0 ;  /* 0x1bc000800414afae */ /* 0x0005e2000c101d46 */
[----:B------:R-:W-:Y:S01]  /*fe80*/  ISETP.GE.AND P2, PT, R3, R6, PT ;  /* 0x000000060300720c */ /* 0x000fe20003f46270 */
[----:B0-----:R-:W-:Y:S02]  /*fe90*/  IMAD.MOV.U32 R3, RZ, RZ, R2 ;  /* 0x000000ffff037224 */ /* 0x001fe400078e0002 */
[----:B-1----:R-:W-:Y:S01]  /*fea0*/  IMAD.MOV.U32 R2, RZ, RZ, R14 ;  /* 0x000000ffff027224 */ /* 0x002fe200078e000e */
[----:B--2---:R-:W0:Y:S09]  /*feb0*/  SHFL.IDX PT, R4, R7, 0x5, 0x181f ;  /* 0x00b81f0007047f89 */ /* 0x004e3200000e0000 */
[----:B------:R-:W-:Y:S01]  /*fec0*/  @!P2 LEA R21, R9, UR38, 0x1 ;  /* 0x000000260915ac11 */ /* 0x000fe2000f8e08ff */
[----:B------:R-:W-:Y:S01]  /*fed0*/  @!P2 IMAD.WIDE.U32 R2, R10, 0x2, R2 ;  /* 0x000000020a02a825 */ /* 0x000fe200078e0002 */
[----:B------:R-:W1:Y:S01]  /*fee0*/  SHFL.IDX PT, R14, R0, 0x5, 0x181f ;  /* 0x00b81f00000e7f89 */ /* 0x000e6200000e0000 */
[----:B------:R-:W-:-:S03]  /*fef0*/  IADD3 R5, R8, 0x50, RZ ;  /* 0x0000005008057810 */ /* 0x000fc60007ffe0ff */
[----:B------:R-:W-:Y:S04]  /*ff00*/  @!P2 LDGSTS.E.BYPASS.LTC128B.128 [R21+0x18400], desc[UR6][R2.64], !P1 ;  /* 0x184000000215afae */ /* 0x000fe8000c901d46 */
[----:B------:R2:W-:Y:S01]  /*ff10*/  @!P2 LDGSTS.E.BYPASS.LTC128B.128 [R21+0x1c400], desc[UR6][R2.64+0x80], !P0 ;  /* 0x1c4000800215afae */ /* 0x0005e2000c101d46 */
[----:B------:R-:W-:Y:S01]  /*ff20*/  ISETP.GE.AND P2, PT, R5, R6, PT ;  /* 0x000000060500720c */ /* 0x000fe20003f46270 */
[----:B0-----:R-:W-:Y:S02]  /*ff30*/  IMAD.MOV.U32 R5, RZ, RZ, R4 ;  /* 0x000000ffff057224 */ /* 0x001fe400078e0004 */
[----:B--2---:R-:W0:Y:S10]  /*ff40*/  SHFL.IDX PT, R2, R7, 0x6, 0x181f ;  /* 0x00d81f0007027f89 */ /* 0x004e3400000e0000 */
[----:B------:R-:W-:Y:S01]  /*ff50*/  @!P2 LEA R20, R9, UR38, 0x1 ;  /* 0x000000260914ac11 */ /* 0x000fe2000f8e08ff */
[----:B------:R-:W-:-:S02]  /*ff60*/  VIADD R3, R8, 0x60 ;  /* 0x0000006008037836 */ /* 0x000fc40000000000 */
[----:B-1----:R-:W-:Y:S02]  /*ff70*/  IMAD.MOV.U32 R4, RZ, RZ, R14 ;  /* 0x000000ffff047224 */ /* 0x002fe400078e000e */
[----:B------:R-:W1:Y:S02]  /*ff80*/  SHFL.IDX PT, R14, R0, 0x6, 0x181f ;  /* 0x00d81f00000e7f89 */ /* 0x000e6400000e0000 */
[----:B------:R-:W-:-:S05]  /*ff90*/  @!P2 IMAD.WIDE.U32 R4, R10, 0x2, R4 ;  /* 0x000000020a04a825 */ /* 0x000fca00078e0004 */
[----:B------:R-:W-:Y:S04]  /*ffa0*/  @!P2 LDGSTS.E.BYPASS.LTC128B.128 [R20+0x18c00], desc[UR6][R4.64], !P1 ;  /* 0x18c000000414afae */ /* 0x000fe8000c901d46 */
[----:B------:R-:W-:Y:S01]  /*ffb0*/  @!P2 LDGSTS.E.BYPASS.LTC128B.128 [R20+0x1cc00], desc[UR6][R4.64+0x80], !P0 ;  /* 0x1cc000800414afae */ /* 0x000fe2000c101d46 */
[----:B------:R-:W-:Y:S02]  /*ffc0*/  ISETP.GE.AND P2, PT, R3, R6, PT ;  /* 0x000000060300720c */ /* 0x000fe40003f46270 */
[----:B0-----:R-:W-:Y:S01]  /*ffd0*/  MOV R3, R2 ;  /* 0x0000000200037202 */ /* 0x001fe20000000f00 */
[----:B-1----:R-:W-:-:S10]  /*ffe0*/  IMAD.MOV.U32 R2, RZ, RZ, R14 ;  /* 0x000000ffff027224 */ /* 0x002fd400078e000e */
[----:B------:R-:W-:Y:S01]  /*fff0*/  @!P2 LEA R21, R9, UR38, 0x1 ;  /* 0x000000260915ac11 */ /* 0x000fe2000f8e08ff */
[----:B------:R0:W1:Y:S01]  /*10000*/  SHFL.IDX PT, R14, R0, 0x7, 0x181f ;  /* 0x00f81f00000e7f89 */ /* 0x00006200000e0000 */
[----:B------:R-:W-:-:S05]  /*10010*/  @!P2 IMAD.WIDE.U32 R2, R10, 0x2, R2 ;  /* 0x000000020a02a825 */ /* 0x000fca00078e0002 */
[----:B------:R-:W-:Y:S04]  /*10020*/  @!P2 LDGSTS.E.BYPASS.LTC128B.128 [R21+0x19400], desc[UR6][R2.64], !P1 ;  /* 0x194000000215afae */ /* 0x000fe8000c901d46 */
[----:B------:R2:W-:Y:S04]  /*10030*/  @!P2 LDGSTS.E.BYPASS.LTC128B.128 [R21+0x1d400], desc[UR6][R2.64+0x80], !P0 ;  /* 0x1d4000800215afae */ /* 0x0005e8000c101d46 */
[----:B--2---:R0:W2:Y:S02]  /*10040*/  SHFL.IDX PT, R2, R7, 0x7, 0x181f ;  /* 0x00f81f0007027f89 */ /* 0x0040a400000e0000 */
.L_x_6381:
[----:B------:R-:W-:Y:S01]  /*10050*/  VIADD R3, R8, 0x70 ;  /* 0x0000007008037836 */ /* 0x000fe20000000000 */
[----:B------:R-:W-:Y:S04]  /*10060*/  BSSY B0, `(.L_x_6291) ;  /* 0x000000d000007945 */ /* 0x000fe80003800000 */
[----:B------:R-:W-:Y:S01]  /*10070*/  ISETP.GE.AND P2, PT, R3, R6, PT ;  /* 0x000000060300720c */ /* 0x000fe20003f46270 */
[----:B--2---:R-:W-:Y:S01]  /*10080*/  IMAD.MOV.U32 R3, RZ, RZ, R2 ;  /* 0x000000ffff037224 */ /* 0x004fe200078e0002 */
        /* <DEDUP_REMOVED lines=9> */
[----:B------:R1:W-:Y:S02]  /*10120*/  LDGSTS.E.BYPASS.LTC128B.128 [R9+0x1dc00], desc[UR4][R2.64+0x80], !P0 ;  /* 0x1dc0008002097fae */ /* 0x0003e4000c101d44 */
.L_x_6292:
[----:B------:R-:W-:Y:S05]  /*10130*/  BSYNC B0 ;  /* 0x0000000000007941 */ /* 0x000fea0003800000 */
.L_x_6291:
[----:B------:R-:W-:Y:S01]  /*10140*/  NOP ;  /* 0x0000000000007918 */ /* 0x000fe20000000000 */
[----:B------:R-:W-:Y:S01]  /*10150*/  SYNCS.ARRIVE.TRANS64.RED.A0T1 RZ, [UR38+0x34800], RZ ;  /* 0x034800ffffff79a7 */ /* 0x000fe20008200426 */
[----:B-1----:R-:W-:Y:S01]  /*10160*/  IMAD.MOV.U32 R2, RZ, RZ, 0x1 ;  /* 0x00000001ff027424 */ /* 0x002fe200078e00ff */
[----:B------:R-:W-:Y:S04]  /*10170*/  ARRIVES.LDGSTSBAR.64.TRANSCNT [UR38+0x34800] ;  /* 0x03480000ff0079b0 */ /* 0x000fe80008000aa6 */
[----:B------:R-:W-:Y:S01]  /*10180*/  SHF.L.U32 R2, R2, 0x1f, RZ ;  /* 0x0000001f02027819 */ /* 0x000fe200000006ff */
[----:B------:R-:W-:Y:S01]  /*10190*/  NOP ;  /* 0x0000000000007918 */ /* 0x000fe20000000000 */
[----:B------:R-:W0:Y:S01]  /*101a0*/  LDL.LU R3, [R1+0x8] ;  /* 0x0000080001037983 */ /* 0x000e220000300800 */
[----:B------:R-:W-:Y:S01]  /*101b0*/  SYNCS.ARRIVE.TRANS64.A1T0 RZ, [UR38+0x34800], RZ ;  /* 0x034800ffffff79a7 */ /* 0x000fe20008100026 */
[----:B------:R-:W1:Y:S01]  /*101c0*/  SYNCS.PHASECHK.TRANS64.TRYWAIT P0, [UR38+0x34820], R2 ;  /* 0x03482002ff0075a7 */ /* 0x000e620008000166 */
[----:B0-----:R-:W-:-:S05]  /*101d0*/  VIADD R0, R3, 0xfffffffe ;  /* 0xfffffffe03007836 */ /* 0x001fca0000000000 */
[----:B------:R-:W-:Y:S01]  /*101e0*/  ISETP.GE.AND P1, PT, R0, UR39, PT ;  /* 0x0000002700007c0c */ /* 0x000fe2000bf26270 */
[----:B-1----:R-:W-:-:S12]  /*101f0*/  @!P0 BRA `(.L_x_6293) ;  /* 0x0000002c00ac8947 */ /* 0x002fd80003800000 */
.L_x_6382:
[----:B------:R-:W-:Y:S01]  /*10200*/  IMAD.MOV.U32 R9, RZ, RZ, 0x1 ;  /* 0x00000001ff097424 */ /* 0x000fe200078e00ff */
[----:B------:R-:W-:Y:S01]  /*10210*/  MOV R8, RZ ;  /* 0x000000ff00087202 */ /* 0x000fe20000000f00 */
[----:B------:R-:W-:Y:S06]  /*10220*/  @!P1 BRA `(.L_x_6294) ;  /* 0x0000001800609947 */ /* 0x000fec0003800000 */
[----:B------:R-:W-:Y:S01]  /*10230*/  UIADD3 UR4, UR42, 0x1, URZ ;  /* 0x000000012a047890 */ /* 0x000fe2000fffe03f */
[----:B0-----:R-:W-:Y:S01]  /*10240*/  LOP3.LUT R2, RZ, UR39, RZ, 0x33, !PT ;  /* 0x00000027ff027c12 */ /* 0x001fe2000f8e33ff */
        /* <DEDUP_REMOVED lines=23> */
.L_x_6326:
        /* <DEDUP_REMOVED lines=29> */
.L_x_6298:
[----:B------:R-:W1:Y:S01]  /*10590*/  S2R R2, SR_TID.X ;  /* 0x0000000000027919 */ /* 0x000e620000002100 */
[----:B------:R-:W-:Y:S01]  /*105a0*/  BSSY B2, `(.L_x_6299) ;  /* 0x0000006000027945 */ /* 0x000fe20003800000 */
[----:B-1----:R-:W-:Y:S02]  /*105b0*/  LOP3.LUT R3, R2, 0x7f, RZ, 0xc0, !PT ;  /* 0x0000007f02037812 */ /* 0x002fe400078ec0ff */
[----:B------:R-:W-:Y:S02]  /*105c0*/  SHF.L.U32 R2, R6, 0x1f, RZ ;  /* 0x0000001f06027819 */ /* 0x000fe400000006ff */
[----:B------:R-:W-:Y:S02]  /*105d0*/  ISETP.NE.AND P2, PT, R3, RZ, PT ;  /* 0x000000ff0300720c */ /* 0x000fe40003f45270 */
[----:B------:R-:W1:Y:S02]  /*105e0*/  SYNCS.PHASECHK.TRANS64.TRYWAIT P0, [UR38+0x34848], R2 ;  /* 0x03484802ff0075a7 */ /* 0x000e640008000166 */
[----:B-1----:R-:W-:Y:S09]  /*105f0*/  @!P0 BRA `(.L_x_6300) ;  /* 0x0000002800c48947 */ /* 0x002ff20003800000 */
.L_x_6383:
[----:B------:R-:W-:Y:S05]  /*10600*/  BSYNC B2 ;  /* 0x0000000000027941 */ /* 0x000fea0003800000 */
.L_x_6299:
[----:B------:R-:W-:Y:S04]  /*10610*/  BSSY B2, `(.L_x_6301) ;  /* 0x0000007000027945 */ /* 0x000fe80003800000 */
[----:B------:R-:W-:Y:S05]  /*10620*/  @P2 BRA `(.L_x_6302) ;  /* 0x0000000000142947 */ /* 0x000fea0003800000 */
[----:B------:R-:W-:Y:S01]  /*10630*/  ISETP.NE.AND P0, PT, R10, RZ, PT ;  /* 0x000000ff0a00720c */ /* 0x000fe20003f05270 */
[----:B-1----:R-:W-:-:S04]  /*10640*/  IMAD.MOV.U32 R3, RZ, RZ, 0xb000 ;  /* 0x0000b000ff037424 */ /* 0x002fc800078e00ff */
[----:B------:R2:W-:Y:S08]  /*10650*/  SYNCS.ARRIVE.TRANS64 RZ, [UR38+0x34838], R3 ;  /* 0x03483803ffff79a7 */ /* 0x0005f00008000026 */
[----:B--2---:R-:W-:Y:S05]  /*10660*/  @!P0 BRA `(.L_x_6302) ;  /* 0x0000000000048947 */ /* 0x004fea0003800000 */
[----:B------:R-:W-:Y:S01]  /*10670*/  BPT.TRAP 0x1 ;  /* 0x000000040000795c */ /* 0x000fe20000300000 */
.L_x_6302:
[----:B------:R-:W-:Y:S05]  /*10680*/  BSYNC B2 ;  /* 0x0000000000027941 */ /* 0x000fea0003800000 */
.L_x_6301:
        /* <DEDUP_REMOVED lines=11> */
.L_x_6303:
        /* <DEDUP_REMOVED lines=13> */
.L_x_6304:
        /* <DEDUP_REMOVED lines=12> */
.L_x_6384:
[----:B------:R-:W-:Y:S05]  /*108d0*/  BSYNC B2 ;  /* 0x0000000000027941 */ /* 0x000fea0003800000 */
.L_x_6305:
        /* <DEDUP_REMOVED lines=9> */
.L_x_6308:
[----:B------:R-:W-:Y:S05]  /*10970*/  BSYNC B2 ;  /* 0x0000000000027941 */ /* 0x000fea0003800000 */
.L_x_6307:
        /* <DEDUP_REMOVED lines=10> */
.L_x_6309:
        /* <DEDUP_REMOVED lines=13> */
.L_x_6310:
        /* <DEDUP_REMOVED lines=10> */
.L_x_6297:
[----:B------:R-:W-:Y:S05]  /*10b90*/  BSYNC B1 ;  /* 0x0000000000017941 */ /* 0x000fea0003800000 */
.L_x_6296:
        /* <DEDUP_REMOVED lines=23> */
[----:B------:R-:W-:-:S04]  /*10d10*/  ULDC.64 UR4, c[0x0][0x418] ;  /* 0x0001060000047ab9 */ /* 0x000fc80000000a00 */
[----:B------:R-:W-:Y:S02]  /*10d20*/  IADD3 R3, R4, R3, RZ ;  /* 0x0000000304037210 */ /* 0x000fe40007ffe0ff */
[----:B------:R-:W-:-:S04]  /*10d30*/  LEA R4, P0, R2, UR4, 0x2 ;  /* 0x0000000402047c11 */ /* 0x000fc8000f8010ff */
[----:B------:R-:W-:-:S05]  /*10d40*/  LEA.HI.X R5, R2, UR5, R3, 0x2, P0 ;  /* 0x0000000502057c11 */ /* 0x000fca00080f1403 */
[----:B------:R0:W5:Y:S04]  /*10d50*/  LDG.E R4, desc[UR6][R4.64] ;  /* 0x0000000604047981 */ /* 0x000168000c1e1900 */
.L_x_6313:
[----:B------:R-:W1:Y:S01]  /*10d60*/  S2R R2, SR_TID.X ;  /* 0x0000000000027919 */ /* 0x000e620000002100 */
[----:B------:R-:W-:Y:S01]  /*10d70*/  BSSY B2, `(.L_x_6314) ;  /* 0x0000006000027945 */ /* 0x000fe20003800000 */
[----:B-1----:R-:W-:Y:S02]  /*10d80*/  LOP3.LUT R3, R2, 0x7f, RZ, 0xc0, !PT ;  /* 0x0000007f02037812 */ /* 0x002fe400078ec0ff */
[----:B------:R-:W-:Y:S02]  /*10d90*/  SHF.L.U32 R2, R9, 0x1f, RZ ;  /* 0x0000001f09027819 */ /* 0x000fe400000006ff */
[----:B------:R-:W-:Y:S02]  /*10da0*/  ISETP.NE.AND P2, PT, R3, RZ, PT ;  /* 0x000000ff0300720c */ /* 0x000fe40003f45270 */
[----:B------:R-:W1:Y:S02]  /*10db0*/  SYNCS.PHASECHK.TRANS64.TRYWAIT P0, [UR38+0x34840], R2 ;  /* 0x03484002ff0075a7 */ /* 0x000e640008000166 */
[----:B-1----:R-:W-:Y:S09]  /*10dc0*/  @!P0 BRA `(.L_x_6315) ;  /* 0x0000002400008947 */ /* 0x002ff20003800000 */
.L_x_6385:
[----:B------:R-:W-:Y:S05]  /*10dd0*/  BSYNC B2 ;  /* 0x0000000000027941 */ /* 0x000fea0003800000 */
.L_x_6314:
[----:B------:R-:W-:Y:S04]  /*10de0*/  BSSY B2, `(.L_x_6316) ;  /* 0x0000007000027945 */ /* 0x000fe80003800000 */
[----:B------:R-:W-:Y:S05]  /*10df0*/  @P2 BRA `(.L_x_6317) ;  /* 0x0000000000142947 */ /* 0x000fea0003800000 */
[----:B------:R-:W-:Y:S01]  /*10e00*/  ISETP.NE.AND P0, PT, R10, RZ, PT ;  /* 0x000000ff0a00720c */ /* 0x000fe20003f05270 */
[----:B-1----:R-:W-:-:S04]  /*10e10*/  IMAD.MOV.U32 R2, RZ, RZ, 0xb000 ;  /* 0x0000b000ff027424 */ /* 0x002fc800078e00ff */
[----:B------:R2:W-:Y:S08]  /*10e20*/  SYNCS.ARRIVE.TRANS64 RZ, [UR38+0x34830], R2 ;  /* 0x03483002ffff79a7 */ /* 0x0005f00008000026 */
[----:B--2---:R-:W-:Y:S05]  /*10e30*/  @!P0 BRA `(.L_x_6317) ;  /* 0x0000000000048947 */ /* 0x004fea0003800000 */
[----:B------:R-:W-:Y:S01]  /*10e40*/  BPT.TRAP 0x1 ;  /* 0x000000040000795c */ /* 0x000fe20000300000 */
.L_x_6317:
[----:B------:R-:W-:Y:S05]  /*10e50*/  BSYNC B2 ;  /* 0x0000000000027941 */ /* 0x000fea0003800000 */
.L_x_6316:
        /* <DEDUP_REMOVED lines=11> */
.L_x_6318:
        /* <DEDUP_REMOVED lines=14> */
.L_x_6319:
        /* <DEDUP_REMOVED lines=12> */
.L_x_6386:
[----:B------:R-:W-:Y:S05]  /*110b0*/  BSYNC B2 ;  /* 0x0000000000027941 */ /* 0x000fea0003800000 */
.L_x_6320:
        /* <DEDUP_REMOVED lines=9> */
.L_x_6323:
[----:B------:R-:W-:Y:S05]  /*11150*/  BSYNC B2 ;  /* 0x0000000000027941 */ /* 0x000fea0003800000 */
.L_x_6322:
        /* <DEDUP_REMOVED lines=10> */
.L_x_6324:
        /* <DEDUP_REMOVED lines=13> */
.L_x_6325:
        /* <DEDUP_REMOVED lines=10> */
.L_x_6312:
[----:B------:R-:W-:Y:S05]  /*11370*/  BSYNC B1 ;  /* 0x0000000000017941 */ /* 0x000fea0003800000 */
.L_x_6311:
[----:B------:R-:W-:Y:S02]  /*11380*/  VIADD R0, R0, 0xfffffffe ;  /* 0xfffffffe00007836 */ /* 0x000fe40000000000 */
[----:B------:R-:W-:Y:S01]  /*11390*/  IMAD.MOV.U32 R6, RZ, RZ, R9 ;  /* 0x000000ffff067224 */ /* 0x000fe200078e0009 */
[----:B------:R-:W-:Y:S06]  /*113a0*/  @P1 BRA `(.L_x_6326) ;  /* 0xfffffff000041947 */ /* 0x000fec000383ffff */
[----:B------:R-:W-:Y:S05]  /*113b0*/  BSYNC B0 ;  /* 0x0000000000007941 */ /* 0x000fea0003800000 */
.L_x_6295:
        /* <DEDUP_REMOVED lines=30> */
.L_x_6328:
[----:B------:R-:W1:Y:S01]  /*115a0*/  S2R R2, SR_TID.X ;  /* 0x0000000000027919 */ /* 0x000e620000002100 */
[----:B------:R-:W-:Y:S01]  /*115b0*/  BSSY B1, `(.L_x_6329) ;  /* 0x0000006000017945 */ /* 0x000fe20003800000 */
[----:B-1----:R-:W-:Y:S02]  /*115c0*/  LOP3.LUT R3, R2, 0x7f, RZ, 0xc0, !PT ;  /* 0x0000007f02037812 */ /* 0x002fe400078ec0ff */
[----:B------:R-:W-:Y:S02]  /*115d0*/  SHF.L.U32 R2, R9, 0x1f, RZ ;  /* 0x0000001f09027819 */ /* 0x000fe400000006ff */
[----:B------:R-:W-:Y:S02]  /*115e0*/  ISETP.NE.AND P1, PT, R3, RZ, PT ;  /* 0x000000ff0300720c */ /* 0x000fe40003f25270 */
[----:B------:R-:W1:Y:S02]  /*115f0*/  SYNCS.PHASECHK.TRANS64.TRYWAIT P0, [UR38+0x34848], R2 ;  /* 0x03484802ff0075a7 */ /* 0x000e640008000166 */
[----:B-1----:R-:W-:Y:S09]  /*11600*/  @!P0 BRA `(.L_x_6330) ;  /* 0x0000001c00208947 */ /* 0x002ff20003800000 */
.L_x_6387:
[----:B------:R-:W-:Y:S05]  /*11610*/  BSYNC B1 ;  /* 0x0000000000017941 */ /* 0x000fea0003800000 */
.L_x_6329:
[----:B------:R-:W-:Y:S04]  /*11620*/  BSSY B1, `(.L_x_6331) ;  /* 0x0000007000017945 */ /* 0x000fe80003800000 */
[----:B------:R-:W-:Y:S05]  /*11630*/  @P1 BRA `(.L_x_6332) ;  /* 0x0000000000141947 */ /* 0x000fea0003800000 */
[----:B------:R-:W-:Y:S02]  /*11640*/  ISETP.NE.AND P0, PT, R10, RZ, PT ;  /* 0x000000ff0a00720c */ /* 0x000fe40003f05270 */
[----:B-1----:R-:W-:-:S04]  /*11650*/  MOV R3, 0xb000 ;  /* 0x0000b00000037802 */ /* 0x002fc80000000f00 */
[----:B------:R2:W-:Y:S07]  /*11660*/  SYNCS.ARRIVE.TRANS64 RZ, [UR38+0x34838], R3 ;  /* 0x03483803ffff79a7 */ /* 0x0005ee0008000026 */
[----:B------:R-:W-:Y:S05]  /*11670*/  @!P0 BRA `(.L_x_6332) ;  /* 0x0000000000048947 */ /* 0x000fea0003800000 */
[----:B------:R-:W-:Y:S01]  /*11680*/  BPT.TRAP 0x1 ;  /* 0x000000040000795c */ /* 0x000fe20000300000 */
.L_x_6332:
[----:B------:R-:W-:Y:S05]  /*11690*/  BSYNC B1 ;  /* 0x0000000000017941 */ /* 0x000fea0003800000 */
.L_x_6331:
        /* <DEDUP_REMOVED lines=11> */
.L_x_6333:
        /* <DEDUP_REMOVED lines=14> */
.L_x_6334:
        /* <DEDUP_REMOVED lines=11> */
.L_x_6388:
[----:B------:R-:W-:Y:S05]  /*118e0*/  BSYNC B1 ;  /* 0x0000000000017941 */ /* 0x000fea0003800000 */
.L_x_6335:
        /* <DEDUP_REMOVED lines=9> */
.L_x_6338:
[----:B------:R-:W-:Y:S05]  /*11980*/  BSYNC B1 ;  /* 0x0000000000017941 */ /* 0x000fea0003800000 */
.L_x_6337:
        /* <DEDUP_REMOVED lines=10> */
.L_x_6339:
        /* <DEDUP_REMOVED lines=13> */
.L_x_6340:
        /* <DEDUP_REMOVED lines=10> */
.L_x_6327:
[----:B------:R-:W-:Y:S05]  /*11ba0*/  BSYNC B0 ;  /* 0x0000000000007941 */ /* 0x000fea0003800000 */
.L_x_6294:
[----:B------:R-:W2:Y:S01]  /*11bb0*/  LDL.LU R0, [R1] ;  /* 0x0000000001007983 */ /* 0x000ea20000300800 */
[----:B------:R-:W-:Y:S01]  /*11bc0*/  BSSY B0, `(.L_x_6341) ;  /* 0x0000037000007945 */ /* 0x000fe20003800000 */
[----:B--2---:R-:W-:-:S13]  /*11bd0*/  ISETP.NE.AND P0, PT, R0, RZ, PT ;  /* 0x000000ff0000720c */ /* 0x004fda0003f05270 */
[----:B------:R-:W-:Y:S05]  /*11be0*/  @!P0 BRA `(.L_x_6342) ;  /* 0x0000000000d08947 */ /* 0x000fea0003800000 */
[----:B------:R-:W1:Y:S01]  /*11bf0*/  S2R R0, SR_TID.X ;  /* 0x0000000000007919 */ /* 0x000e620000002100 */
[----:B0-----:R-:W-:Y:S01]  /*11c00*/  LEA R3, R8, UR38, 0x3 ;  /* 0x0000002608037c11 */ /* 0x001fe2000f8e18ff */
[----:B------:R-:W-:Y:S01]  /*11c10*/  BSSY B1, `(.L_x_6343) ;  /* 0x0000006000017945 */ /* 0x000fe20003800000 */
[----:B-1----:R-:W-:Y:S02]  /*11c20*/  LOP3.LUT R2, R0, 0x7f, RZ, 0xc0, !PT ;  /* 0x0000007f00027812 */ /* 0x002fe400078ec0ff */
[----:B------:R-:W-:Y:S02]  /*11c30*/  SHF.L.U32 R0, R9, 0x1f, RZ ;  /* 0x0000001f09007819 */ /* 0x000fe400000006ff */
[----:B------:R-:W-:Y:S02]  /*11c40*/  ISETP.NE.AND P1, PT, R2, RZ, PT ;  /* 0x000000ff0200720c */ /* 0x000fe40003f25270 */
[----:B------:R-:W0:Y:S02]  /*11c50*/  SYNCS.PHASECHK.TRANS64.TRYWAIT P0, [R3+URZ+0x34860], R0 ;  /* 0x03486000030075a7 */ /* 0x000e24000800017f */
[----:B0-----:R-:W-:Y:S09]  /*11c60*/  @!P0 BRA `(.L_x_6344) ;  /* 0x0000001400b88947 */ /* 0x001ff20003800000 */
.L_x_6389:
[----:B------:R-:W-:Y:S05]  /*11c70*/  BSYNC B1 ;  /* 0x0000000000017941 */ /* 0x000fea0003800000 */
.L_x_6343:
        /* <DEDUP_REMOVED lines=8> */
.L_x_6346:
[----:B------:R-:W-:Y:S05]  /*11d00*/  BSYNC B1 ;  /* 0x0000000000017941 */ /* 0x000fea0003800000 */
.L_x_6345:
        /* <DEDUP_REMOVED lines=13> */
.L_x_6347:
        /* <DEDUP_REMOVED lines=13> */
.L_x_6348:
        /* <DEDUP_REMOVED lines=8> */
.L_x_6342:
[----:B------:R-:W-:Y:S05]  /*11f30*/  BSYNC B0 ;  /* 0x0000000000007941 */ /* 0x000fea0003800000 */
.L_x_6341:
[----:B0-----:R-:W-:Y:S02]  /*11f40*/  VIADD R0, R8, 0x1 ;  /* 0x0000000108007836 */ /* 0x001fe40000000000 */
[----:B------:R-:W-:-:S03]  /*11f50*/  IMAD.MOV.U32 R3, RZ, RZ, RZ ;  /* 0x000000ffff037224 */ /* 0x000fc600078e00ff */
[----:B------:R-:W-:-:S04]  /*11f60*/  ISETP.NE.AND P0, PT, R0, 0x2, PT ;  /* 0x000000020000780c */ /* 0x000fc80003f05270 */
[----:B------:R-:W-:Y:S02]  /*11f70*/  SEL R2, RZ, 0x1, P0 ;  /* 0x00000001ff027807 */ /* 0x000fe40000000000 */
[----:B------:R-:W-:Y:S02]  /*11f80*/  SEL R0, R0, RZ, P0 ;  /* 0x000000ff00007207 */ /* 0x000fe40000000000 */
[----:B------:R-:W-:-:S07]  /*11f90*/  LOP3.LUT R9, R9, R2, RZ, 0x3c, !PT ;  /* 0x0000000209097212 */ /* 0x000fce00078e3cff */
.L_x_6278:
[----:B------:R-:W0:Y:S01]  /*11fa0*/  S2R R5, SR_CgaCtaId ;  /* 0x0000000000057919 */ /* 0x000e220000008800 */
[----:B------:R-:W-:Y:S02]  /*11fb0*/  MOV R2, 0x400 ;  /* 0x0000040000027802 */ /* 0x000fe40000000f00 */
[----:B------:R-:W-:Y:S02]  /*11fc0*/  SHF.L.U32 R3, R3, 0x1f, RZ ;  /* 0x0000001f03037819 */ /* 0x000fe400000006ff */
[----:B0-----:R-:W-:-:S04]  /*11fd0*/  LEA R2, R5, R2, 0x18 ;  /* 0x0000000205027211 */ /* 0x001fc800078ec0ff */
[----:B------:R-:W0:Y:S02]  /*11fe0*/  SYNCS.PHASECHK.TRANS64.TRYWAIT P0, [R2+URZ+0x34820], R3 ;  /* 0x03482003020075a7 */ /* 0x000e24000800017f */
[----:B0-----:R-:W-:Y:S05]  /*11ff0*/  @!P0 BRA `(.L_x_6349) ;  /* 0x0000001000e88947 */ /* 0x001fea0003800000 */
.L_x_6390:
[----:B------:R-:W-:-:S03]  /*12000*/  UMOV UR4, 0xffffffff ;  /* 0xffffffff00047882 */ /* 0x000fc60000000000 */
[----:B------:R-:W-:Y:S05]  /*12010*/  BRA.DIV UR4, `(.L_x_6350) ;  /* 0x0000001204f47947 */ /* 0x000fea000b800000 */
[----:B0-----:R-:W0:Y:S02]  /*12020*/  S2R R3, SR_TID.X ;  /* 0x0000000000037919 */ /* 0x001e240000002100 */
[----:B0-----:R-:W-:-:S04]  /*12030*/  SHF.R.U32.HI R3, RZ, 0x5, R3 ;  /* 0x00000005ff037819 */ /* 0x001fc80000011603 */
[----:B------:R-:W-:-:S05]  /*12040*/  LOP3.LUT R3, R3, 0x3, RZ, 0xc0, !PT ;  /* 0x0000000303037812 */ /* 0x000fca00078ec0ff */
[----:B------:R0:W1:Y:S02]  /*12050*/  SHFL.IDX PT, R14, R3, RZ, 0x1f ;  /* 0x00001fff030e7589 */ /* 0x00006400000e0000 */
.L_x_6393:
[----:B-1----:R-:W-:-:S13]  /*12060*/  ISETP.NE.AND P0, PT, R14, RZ, PT ;  /* 0x000000ff0e00720c */ /* 0x002fda0003f05270 */
[----:B------:R-:W-:Y:S05]  /*12070*/  @P0 BRA `(.L_x_6250) ;  /* 0x0000000000900947 */ /* 0x000fea0003800000 */
[----:B------:R-:W-:-:S03]  /*12080*/  UMOV UR4, 0xffffffff ;  /* 0xffffffff00047882 */ /* 0x000fc60000000000 */
[----:B------:R-:W-:Y:S05]  /*12090*/  BRA.DIV UR4, `(.L_x_6351) ;  /* 0x0000001604087947 */ /* 0x000fea000b800000 */
[----:B------:R-:W-:-:S13]  /*120a0*/  ELECT P6, URZ, PT ;  /* 0x00000000003f782f */ /* 0x000fda00038c0000 */
.L_x_6396:
        /* <DEDUP_REMOVED lines=8> */
.L_x_6352:
[----:B------:R-:W-:Y:S01]  /*12130*/  IADD3 R7, R2, 0x34840, RZ ;  /* 0x0003484002077810 */ /* 0x000fe20007ffe0ff */
[----:B------:R-:W-:Y:S01]  /*12140*/  VIADD R3, R0, 0x1 ;  /* 0x0000000100037836 */ /* 0x000fe20000000000 */
[----:B------:R-:W-:-:S03]  /*12150*/  SHF.L.U32 R5, R9, 0x1f, RZ ;  /* 0x0000001f09057819 */ /* 0x000fc600000006ff */
[----:B------:R-:W-:Y:S01]  /*12160*/  IMAD R6, R0, 0x8, R7 ;  /* 0x0000000800067824 */ /* 0x000fe200078e0207 */
[----:B------:R-:W-:-:S03]  /*12170*/  ISETP.NE.AND P1, PT, R3, 0x2, PT ;  /* 0x000000020300780c */ /* 0x000fc60003f25270 */
[----:B------:R-:W0:Y:S01]  /*12180*/  SYNCS.PHASECHK.TRANS64.TRYWAIT P0, [R6+URZ], R5 ;  /* 0x00000005060075a7 */ /* 0x000e22000800017f */
[----:B------:R-:W-:Y:S02]  /*12190*/  SEL R4, RZ, 0x1, P1 ;  /* 0x00000001ff047807 */ /* 0x000fe40000800000 */
[----:B------:R-:W-:Y:S02]  /*121a0*/  SEL R8, R3, RZ, P1 ;  /* 0x000000ff03087207 */ /* 0x000fe40000800000 */
[----:B------:R-:W-:-:S03]  /*121b0*/  LOP3.LUT R4, R9, R4, RZ, 0x3c, !PT ;  /* 0x0000000409047212 */ /* 0x000fc600078e3cff */
[----:B------:R-:W-:Y:S01]  /*121c0*/  IMAD R3, R8, 0x8, R7 ;  /* 0x0000000808037824 */ /* 0x000fe200078e0207 */
[----:B------:R-:W-:Y:S01]  /*121d0*/  SHF.L.U32 R4, R4, 0x1f, RZ ;  /* 0x0000001f04047819 */ /* 0x000fe200000006ff */
[----:B0-----:R-:W-:Y:S06]  /*121e0*/  @!P0 BRA `(.L_x_6353) ;  /* 0x0000001000d48947 */ /* 0x001fec0003800000 */
.L_x_6397:
[----:B------:R-:W1:Y:S02]  /*121f0*/  SYNCS.PHASECHK.TRANS64.TRYWAIT P0, [R3+URZ], R4 ;  /* 0x00000004030075a7 */ /* 0x000e64000800017f */
[----:B-1----:R-:W-:Y:S05]  /*12200*/  @!P0 BRA `(.L_x_6354) ;  /* 0x0000001000e08947 */ /* 0x002fea0003800000 */
.L_x_6398:
[----:B------:R-:W-:Y:S05]  /*12210*/  @!P2 BRA `(.L_x_6355) ;  /* 0x000000000004a947 */ /* 0x000fea0003800000 */
[----:B------:R-:W-:Y:S01]  /*12220*/  BPT.TRAP 0x1 ;  /* 0x000000040000795c */ /* 0x000fe20000300000 */
.L_x_6355:
[----:B-1----:R-:W-:-:S05]  /*12230*/  IADD3 R3, R2, 0x34860, RZ ;  /* 0x0003486002037810 */ /* 0x002fca0007ffe0ff */
[----:B------:R-:W-:-:S04]  /*12240*/  IMAD R0, R0, 0x8, R3 ;  /* 0x0000000800007824 */ /* 0x000fc800078e0203 */
[----:B------:R-:W1:Y:S02]  /*12250*/  SYNCS.PHASECHK.TRANS64.TRYWAIT P0, [R0+URZ], R5 ;  /* 0x00000005000075a7 */ /* 0x000e64000800017f */
[----:B-1----:R-:W-:Y:S05]  /*12260*/  @!P0 BRA `(.L_x_6356) ;  /* 0x0000001000dc8947 */ /* 0x002fea0003800000 */
.L_x_6399:
[----:B------:R-:W-:-:S07]  /*12270*/  IMAD R3, R8, 0x8, R3 ;  /* 0x0000000808037824 */ /* 0x000fce00078e0203 */
.L_x_6357:
[----:B--2---:R2:W3:Y:S02]  /*12280*/  SYNCS.PHASECHK.TRANS64.TRYWAIT P0, [R3+URZ], R4 ;  /* 0x00000004030075a7 */ /* 0x0044e4000800017f */
[----:B---3--:R-:W-:Y:S05]  /*12290*/  @!P0 NANOSLEEP.SYNCS 0x989680 ;  /* 0x009896800000895d */ /* 0x008fea0003900000 */
[----:B------:R-:W3:Y:S02]  /*122a0*/  @!P0 SYNCS.PHASECHK.TRANS64 P0, [R3+URZ], R4 ;  /* 0x00000004030085a7 */ /* 0x000ee4000800007f */
[----:B---3--:R-:W-:Y:S05]  /*122b0*/  @!P0 BRA `(.L_x_6357) ;  /* 0xfffffffc00f08947 */ /* 0x008fea000383ffff */
.L_x_6250:
[----:B------:R-:W-:Y:S05]  /*122c0*/  BSYNC B6 ;  /* 0x0000000000067941 */ /* 0x000fea0003800000 */
.L_x_6247:
[----:B------:R-:W-:Y:S05]  /*122d0*/  EXIT ;  /* 0x000000000000794d */ /* 0x000fea0003800000 */
.L_x_6254:
[----:B------:R-:W-:-:S13]  /*122e0*/  R2UR UR4, R16 ;  /* 0x00000000100472ca */ /* 0x000fda00000e0000 */
[----:B0-----:R-:W-:-:S04]  /*122f0*/  IMAD.U32 R3, RZ, RZ, UR4 ;  /* 0x00000004ff037e24 */ /* 0x001fc8000f8e00ff */
[----:B------:R0:W1:Y:S03]  /*12300*/  SYNCS.PHASECHK.TRANS64.TRYWAIT P0, [R3+URZ+0x34800], R0 ;  /* 0x03480000030075a7 */ /* 0x000066000800017f */
[----:B-1----:R-:W-:Y:S05]  /*12310*/  @!P0 NANOSLEEP.SYNCS 0x989680 ;  /* 0x009896800000895d */ /* 0x002fea0003900000 */
[----:B------:R-:W1:Y:S02]  /*12320*/  @!P0 SYNCS.PHASECHK.TRANS64 P0, [R3+URZ+0x34800], R0 ;  /* 0x03480000030085a7 */ /* 0x000e64000800007f */
[----:B-1----:R-:W-:Y:S05]  /*12330*/  @!P0 BRA `(.L_x_6254) ;  /* 0xfffffffc00e88947 */ /* 0x002fea000383ffff */
[----:B------:R-:W-:Y:S05]  /*12340*/  BRA `(.L_x_6358) ;  /* 0xfffffef000107947 */ /* 0x000fea000383ffff */
.L_x_6258:
[----:B------:R-:W-:-:S13]  /*12350*/  R2UR UR4, R16 ;  /* 0x00000000100472ca */ /* 0x000fda00000e0000 */
[----:B0-----:R-:W-:-:S04]  /*12360*/  MOV R3, UR4 ;  /* 0x0000000400037c02 */ /* 0x001fc80008000f00 */
[----:B------:R0:W2:Y:S03]  /*12370*/  SYNCS.PHASECHK.TRANS64.TRYWAIT P2, [R3+URZ+0x34830], R0 ;  /* 0x03483000030075a7 */ /* 0x0000a6000804017f */
[----:B--2---:R-:W-:Y:S05]  /*12380*/  @!P2 NANOSLEEP.SYNCS 0x989680 ;  /* 0x009896800000a95d */ /* 0x004fea0003900000 */
[----:B------:R-:W2:Y:S02]  /*12390*/  @!P2 SYNCS.PHASECHK.TRANS64 P2, [R3+URZ+0x34830], R0 ;  /* 0x034830000300a5a7 */ /* 0x000ea4000804007f */
[----:B--2---:R-:W-:Y:S05]  /*123a0*/  @!P2 BRA `(.L_x_6258) ;  /* 0xfffffffc00e8a947 */ /* 0x004fea000383ffff */
[----:B------:R-:W-:Y:S05]  /*123b0*/  BRA `(.L_x_6257) ;  /* 0xfffffef000407947 */ /* 0x000fea000383ffff */
.L_x_6263:
[----:B-1----:R1:W2:Y:S02]  /*123c0*/  SYNCS.PHASECHK.TRANS64.TRYWAIT P2, [R9+URZ+0x34830], R8 ;  /* 0x03483008090075a7 */ /* 0x0022a4000804017f */
[----:B--2---:R-:W-:Y:S05]  /*123d0*/  @!P2 NANOSLEEP.SYNCS 0x989680 ;  /* 0x009896800000a95d */ /* 0x004fea0003900000 */
[----:B------:R-:W2:Y:S02]  /*123e0*/  @!P2 SYNCS.PHASECHK.TRANS64 P2, [R9+URZ+0x34830], R8 ;  /* 0x034830080900a5a7 */ /* 0x000ea4000804007f */
[----:B--2---:R-:W-:Y:S05]  /*123f0*/  @!P2 BRA `(.L_x_6263) ;  /* 0xfffffffc00f0a947 */ /* 0x004fea000383ffff */
[----:B------:R-:W-:Y:S05]  /*12400*/  BRA `(.L_x_6260) ;  /* 0xffffff4800dc7947 */ /* 0x000fea000383ffff */
.L_x_6267:
[----:B-1----:R-:W-:-:S04]  /*12410*/  IMAD.U32 R9, RZ, RZ, UR6 ;  /* 0x00000006ff097e24 */ /* 0x002fc8000f8e00ff */
[----:B------:R1:W2:Y:S03]  /*12420*/  SYNCS.PHASECHK.TRANS64.TRYWAIT P2, [R9+URZ+0x34850], R8 ;  /* 0x03485008090075a7 */ /* 0x0002a6000804017f */
[----:B--2---:R-:W-:Y:S05]  /*12430*/  @!P2 NANOSLEEP.SYNCS 0x989680 ;  /* 0x009896800000a95d */ /* 0x004fea0003900000 */
[----:B------:R-:W2:Y:S02]  /*12440*/  @!P2 SYNCS.PHASECHK.TRANS64 P2, [R9+URZ+0x34850], R8 ;  /* 0x034850080900a5a7 */ /* 0x000ea4000804007f */
[----:B--2---:R-:W-:Y:S05]  /*12450*/  @!P2 BRA `(.L_x_6267) ;  /* 0xfffffffc00eca947 */ /* 0x004fea000383ffff */
[----:B------:R-:W-:Y:S05]  /*12460*/  BRA `(.L_x_6264) ;  /* 0xffffff7000447947 */ /* 0x000fea000383ffff */
.L_x_6272:
[----:B-1----:R1:W2:Y:S02]  /*12470*/  SYNCS.PHASECHK.TRANS64.TRYWAIT P0, [R11+URZ+0x34850], R2 ;  /* 0x034850020b0075a7 */ /* 0x0022a4000800017f */
[----:B--2---:R-:W-:Y:S05]  /*12480*/  @!P0 NANOSLEEP.SYNCS 0x989680 ;  /* 0x009896800000895d */ /* 0x004fea0003900000 */
[----:B------:R-:W2:Y:S02]  /*12490*/  @!P0 SYNCS.PHASECHK.TRANS64 P0, [R11+URZ+0x34850], R2 ;  /* 0x034850020b0085a7 */ /* 0x000ea4000800007f */
[----:B--2---:R-:W-:Y:S05]  /*124a0*/  @!P0 BRA `(.L_x_6272) ;  /* 0xfffffffc00f08947 */ /* 0x004fea000383ffff */
[----:B------:R-:W-:Y:S05]  /*124b0*/  BRA `(.L_x_6271) ;  /* 0xffffff9c00f07947 */ /* 0x000fea000383ffff */
.L_x_6283:
[----:B------:R-:W-:Y:S01]  /*124c0*/  IMAD.MOV.U32 R13, RZ, RZ, R0 ;  /* 0x000000ffff0d7224 */ /* 0x000fe200078e0000 */
[----:B------:R-:W-:Y:S01]  /*124d0*/  MOV R11, 0x1f ;  /* 0x0000001f000b7802 */ /* 0x000fe20000000f00 */
[----:B------:R-:W-:Y:S02]  /*124e0*/  IMAD.MOV.U32 R12, RZ, RZ, RZ ;  /* 0x000000ffff0c7224 */ /* 0x000fe400078e00ff */
[----:B------:R-:W-:-:S07]  /*124f0*/  IMAD.MOV.U32 R15, RZ, RZ, -0x1 ;  /* 0xffffffffff0f7424 */ /* 0x000fce00078e00ff */
[----:B------:R-:W-:Y:S05]  /*12500*/  WARPSYNC.COLLECTIVE R15, `(.L_x_6359) ;  /* 0x000000000f087348 */ /* 0x000fea0003c00000 */
[----:B------:R0:W1:Y:S02]  /*12510*/  SHFL.IDX P6, R14, R13, R12, R11 ;  /* 0x0000000c0d0e7389 */ /* 0x00006400000c000b */
[----:B01----:R-:W-:Y:S01]  /*12520*/  ENDCOLLECTIVE ;  /* 0x000000000000791b */ /* 0x003fe20003800000 */
.L_x_6359:
[----:B------:R-:W-:Y:S05]  /*12530*/  BRA `(.L_x_6360) ;  /* 0xffffffcc00487947 */ /* 0x000fea000383ffff */
.L_x_6285:
[----:B------:R-:W-:Y:S01]  /*12540*/  BSSY B0, `(.L_x_6361) ;  /* 0x0000006000007945 */ /* 0x000fe20003800000 */
[----:B------:R-:W-:-:S07]  /*12550*/  IMAD.MOV.U32 R15, RZ, RZ, -0x1 ;  /* 0xffffffffff0f7424 */ /* 0x000fce00078e00ff */
[----:B0-----:R-:W-:Y:S05]  /*12560*/  WARPSYNC.COLLECTIVE R15, `(.L_x_6362) ;  /* 0x000000000f0c7348 */ /* 0x001fea0003c00000 */
[----:B------:R-:W-:Y:S02]  /*12570*/  ELECT P6, UR62, PT ;  /* 0x00000000003e782f */ /* 0x000fe400038c0000 */
[----:B------:R-:W-:Y:S01]  /*12580*/  MOV R14, UR62 ;  /* 0x0000003e000e7c02 */ /* 0x000fe20008000f00 */
[----:B0-----:R-:W-:Y:S10]  /*12590*/  ENDCOLLECTIVE ;  /* 0x000000000000791b */ /* 0x001ff40003800000 */
.L_x_6362:
[----:B------:R-:W-:Y:S05]  /*125a0*/  BSYNC B0 ;  /* 0x0000000000007941 */ /* 0x000fea0003800000 */
.L_x_6361:
[----:B------:R-:W-:Y:S05]  /*125b0*/  BRA `(.L_x_6363) ;  /* 0xffffffcc00487947 */ /* 0x000fea000383ffff */
.L_x_6287:
[----:B0-----:R-:W-:-:S04]  /*125c0*/  IMAD.U32 R3, RZ, RZ, UR38 ;  /* 0x00000026ff037e24 */ /* 0x001fc8000f8e00ff */
[----:B------:R0:W1:Y:S03]  /*125d0*/  SYNCS.PHASECHK.TRANS64.TRYWAIT P0, [R3+URZ+0x34840], R0 ;  /* 0x03484000030075a7 */ /* 0x000066000800017f */
[----:B-1----:R-:W-:Y:S05]  /*125e0*/  @!P0 NANOSLEEP.SYNCS 0x989680 ;  /* 0x009896800000895d */ /* 0x002fea0003900000 */
[----:B------:R-:W1:Y:S02]  /*125f0*/  @!P0 SYNCS.PHASECHK.TRANS64 P0, [R3+URZ+0x34840], R0 ;  /* 0x03484000030085a7 */ /* 0x000e64000800007f */
[----:B-1----:R-:W-:Y:S05]  /*12600*/  @!P0 BRA `(.L_x_6287) ;  /* 0xfffffffc00ec8947 */ /* 0x002fea000383ffff */
[----:B------:R-:W-:Y:S05]  /*12610*/  BRA `(.L_x_6364) ;  /* 0xffffffcc00a47947 */ /* 0x000fea000383ffff */
.L_x_6290:
[----:B------:R-:W-:Y:S01]  /*12620*/  LEA R8, R12, R8, 0x7 ;  /* 0x000000080c087211 */ /* 0x000fe200078e38ff */
[----:B------:R-:W-:Y:S01]  /*12630*/  IMAD.MOV.U32 R13, RZ, RZ, R7 ;  /* 0x000000ffff0d7224 */ /* 0x000fe200078e0007 */
[----:B------:R-:W-:Y:S01]  /*12640*/  MOV R15, 0xffffffff ;  /* 0xffffffff000f7802 */ /* 0x000fe20000000f00 */
[----:B------:R-:W-:Y:S02]  /*12650*/  IMAD.MOV.U32 R12, RZ, RZ, RZ ;  /* 0x000000ffff0c7224 */ /* 0x000fe400078e00ff */
[----:B------:R-:W-:Y:S02]  /*12660*/  IMAD.MOV.U32 R11, RZ, RZ, 0x181f ;  /* 0x0000181fff0b7424 */ /* 0x000fe400078e00ff */
[----:B------:R-:W-:-:S07]  /*12670*/  VIADD R5, R8, 0x10 ;  /* 0x0000001008057836 */ /* 0x000fce0000000000 */
[----:B------:R-:W-:Y:S05]  /*12680*/  WARPSYNC.COLLECTIVE R15, `(.L_x_6365) ;  /* 0x000000000f087348 */ /* 0x000fea0003c00000 */
[----:B------:R0:W1:Y:S02]  /*12690*/  SHFL.IDX P6, R14, R13, R12, R11 ;  /* 0x0000000c0d0e7389 */ /* 0x00006400000c000b */
[----:B01----:R-:W-:Y:S01]  /*126a0*/  ENDCOLLECTIVE ;  /* 0x000000000000791b */ /* 0x003fe20003800000 */
.L_x_6365:
[----:B------:R-:W-:Y:S02]  /*126b0*/  IMAD.MOV.U32 R13, RZ, RZ, R0 ;  /* 0x000000ffff0d7224 */ /* 0x000fe400078e0000 */
[----:B------:R-:W-:-:S07]  /*126c0*/  IMAD.MOV.U32 R2, RZ, RZ, R14 ;  /* 0x000000ffff027224 */ /* 0x000fce00078e000e */
[----:B------:R-:W-:Y:S05]  /*126d0*/  WARPSYNC.COLLECTIVE R15, `(.L_x_6366) ;  /* 0x000000000f087348 */ /* 0x000fea0003c00000 */
[----:B------:R0:W1:Y:S02]  /*126e0*/  SHFL.IDX P6, R14, R13, R12, R11 ;  /* 0x0000000c0d0e7389 */ /* 0x00006400000c000b */
[----:B01----:R-:W-:Y:S01]  /*126f0*/  ENDCOLLECTIVE ;  /* 0x000000000000791b */ /* 0x003fe20003800000 */
.L_x_6366:
[----:B------:R-:W-:Y:S01]  /*12700*/  ULDC UR4, c[0x0][0x288] ;  /* 0x0000a20000047ab9 */ /* 0x000fe20000000800 */
[----:B------:R-:W-:Y:S01]  /*12710*/  IMAD.MOV.U32 R3, RZ, RZ, R2 ;  /* 0x000000ffff037224 */ /* 0x000fe200078e0002 */
[----:B------:R-:W-:Y:S01]  /*12720*/  ULDC.64 UR6, c[0x0][0x208] ;  /* 0x0000820000067ab9 */ /* 0x000fe20000000a00 */
[----:B------:R-:W-:-:S05]  /*12730*/  IMAD R6, R6, UR4, RZ ;  /* 0x0000000406067c24 */ /* 0x000fca000f8e02ff */
[----:B------:R-:W-:Y:S01]  /*12740*/  ISETP.GE.AND P2, PT, R8, R6, PT ;  /* 0x000000060800720c */ /* 0x000fe20003f46270 */
[----:B------:R-:W-:Y:S02]  /*12750*/  IMAD.MOV.U32 R13, RZ, RZ, R7 ;  /* 0x000000ffff0d7224 */ /* 0x000fe400078e0007 */
[----:B------:R-:W-:-:S10]  /*12760*/  IMAD.MOV.U32 R12, RZ, RZ, 0x1 ;  /* 0x00000001ff0c7424 */ /* 0x000fd400078e00ff */
[----:B------:R-:W-:Y:S02]  /*12770*/  @!P2 LEA R21, R9, UR38, 0x1 ;  /* 0x000000260915ac11 */ /* 0x000fe4000f8e08ff */
[----:B------:R-:W-:-:S05]  /*12780*/  MOV R2, R14 ;  /* 0x0000000e00027202 */ /* 0x000fca0000000f00 */
[----:B------:R-:W-:-:S05]  /*12790*/  @!P2 IMAD.WIDE.U32 R2, R10, 0x2, R2 ;  /* 0x000000020a02a825 */ /* 0x000fca00078e0002 */
[----:B------:R-:W-:Y:S01]  /*127a0*/  @!PT LDS RZ, [RZ] ;  /* 0x00000000fffff984 */ /* 0x000fe20000000800 */
[----:B------:R-:W-:Y:S01]  /*127b0*/  @!PT LDS RZ, [RZ] ;  /* 0x00000000fffff984 */ /* 0x000fe20000000800 */
[----:B------:R-:W-:Y:S01]  /*127c0*/  @!PT LDS RZ, [RZ] ;  /* 0x00000000fffff984 */ /* 0x000fe20000000800 */
[----:B------:R0:W-:Y:S04]  /*127d0*/  @!P2 LDGSTS.E.BYPASS.LTC128B.128 [R21+0x16400], desc[UR6][R2.64], !P1 ;  /* 0x164000000215afae */ /* 0x0001e8000c901d46 */
[----:B------:R0:W-:Y:S01]  /*127e0*/  @!P2 LDGSTS.E.BYPASS.LTC128B.128 [R21+0x1a400], desc[UR6][R2.64+0x80], !P0 ;  /* 0x1a4000800215afae */ /* 0x0001e2000c101d46 */
[----:B------:R-:W-:-:S13]  /*127f0*/  ISETP.GE.AND P2, PT, R5, R6, PT ;  /* 0x000000060500720c */ /* 0x000fda0003f46270 */
[----:B0-----:R-:W-:Y:S05]  /*12800*/  WARPSYNC.COLLECTIVE R15, `(.L_x_6367) ;  /* 0x000000000f087348 */ /* 0x001fea0003c00000 */
[----:B------:R1:W2:Y:S02]  /*12810*/  SHFL.IDX P6, R14, R13, R12, R11 ;  /* 0x0000000c0d0e7389 */ /* 0x0002a400000c000b */
[----:B012---:R-:W-:Y:S01]  /*12820*/  ENDCOLLECTIVE ;  /* 0x000000000000791b */ /* 0x007fe20003800000 */
.L_x_6367:
[----:B------:R-:W-:Y:S02]  /*12830*/  IADD3 R3, R8, 0x20, RZ ;  /* 0x0000002008037810 */ /* 0x000fe40007ffe0ff */
[----:B------:R-:W-:Y:S01]  /*12840*/  @!P2 LEA R20, R9, UR38, 0x1 ;  /* 0x000000260914ac11 */ /* 0x000fe2000f8e08ff */
[----:B------:R-:W-:Y:S01]  /*12850*/  IMAD.MOV.U32 R13, RZ, RZ, R0 ;  /* 0x000000ffff0d7224 */ /* 0x000fe200078e0000 */
[----:B------:R-:W-:-:S07]  /*12860*/  MOV R4, R14 ;  /* 0x0000000e00047202 */ /* 0x000fce0000000f00 */
[----:B------:R-:W-:Y:S05]  /*12870*/  WARPSYNC.COLLECTIVE R15, `(.L_x_6368) ;  /* 0x000000000f087348 */ /* 0x000fea0003c00000 */
[----:B------:R0:W1:Y:S02]  /*12880*/  SHFL.IDX P6, R14, R13, R12, R11 ;  /* 0x0000000c0d0e7389 */ /* 0x00006400000c000b */
[----:B01----:R-:W-:Y:S01]  /*12890*/  ENDCOLLECTIVE ;  /* 0x000000000000791b */ /* 0x003fe20003800000 */
.L_x_6368:
        /* <DEDUP_REMOVED lines=15> */
.L_x_6369:
[----:B------:R-:W-:Y:S01]  /*12990*/  VIADD R5, R8, 0x30 ;  /* 0x0000003008057836 */ /* 0x000fe20000000000 */
[----:B------:R-:W-:Y:S02]  /*129a0*/  @!P2 LEA R21, R9, UR38, 0x1 ;  /* 0x000000260915ac11 */ /* 0x000fe4000f8e08ff */
[----:B------:R-:W-:Y:S01]  /*129b0*/  MOV R13, R0 ;  /* 0x00000000000d7202 */ /* 0x000fe20000000f00 */
[----:B------:R-:W-:-:S07]  /*129c0*/  IMAD.MOV.U32 R2, RZ, RZ, R14 ;  /* 0x000000ffff027224 */ /* 0x000fce00078e000e */
[----:B------:R-:W-:Y:S05]  /*129d0*/  WARPSYNC.COLLECTIVE R15, `(.L_x_6370) ;  /* 0x000000000f087348 */ /* 0x000fea0003c00000 */
[----:B------:R0:W1:Y:S02]  /*129e0*/  SHFL.IDX P6, R14, R13, R12, R11 ;  /* 0x0000000c0d0e7389 */ /* 0x00006400000c000b */
[----:B01----:R-:W-:Y:S01]  /*129f0*/  ENDCOLLECTIVE ;  /* 0x000000000000791b */ /* 0x003fe20003800000 */
.L_x_6370:
        /* <DEDUP_REMOVED lines=15> */
.L_x_6371:
[----:B------:R-:W-:Y:S01]  /*12af0*/  VIADD R3, R8, 0x40 ;  /* 0x0000004008037836 */ /* 0x000fe20000000000 */
[----:B------:R-:W-:Y:S01]  /*12b00*/  @!P2 LEA R20, R9, UR38, 0x1 ;  /* 0x000000260914ac11 */ /* 0x000fe2000f8e08ff */
[----:B------:R-:W-:Y:S02]  /*12b10*/  IMAD.MOV.U32 R13, RZ, RZ, R0 ;  /* 0x000000ffff0d7224 */ /* 0x000fe400078e0000 */
[----:B------:R-:W-:-:S07]  /*12b20*/  IMAD.MOV.U32 R4, RZ, RZ, R14 ;  /* 0x000000ffff047224 */ /* 0x000fce00078e000e */
[----:B------:R-:W-:Y:S05]  /*12b30*/  WARPSYNC.COLLECTIVE R15, `(.L_x_6372) ;  /* 0x000000000f087348 */ /* 0x000fea0003c00000 */
[----:B------:R0:W1:Y:S02]  /*12b40*/  SHFL.IDX P6, R14, R13, R12, R11 ;  /* 0x0000000c0d0e7389 */ /* 0x00006400000c000b */
[----:B01----:R-:W-:Y:S01]  /*12b50*/  ENDCOLLECTIVE ;  /* 0x000000000000791b */ /* 0x003fe20003800000 */
.L_x_6372:
        /* <DEDUP_REMOVED lines=15> */
.L_x_6373:
[----:B------:R-:W-:Y:S01]  /*12c50*/  VIADD R5, R8, 0x50 ;  /* 0x0000005008057836 */ /* 0x000fe20000000000 */
[----:B------:R-:W-:Y:S01]  /*12c60*/  @!P2 LEA R21, R9, UR38, 0x1 ;  /* 0x000000260915ac11 */ /* 0x000fe2000f8e08ff */
[----:B------:R-:W-:Y:S02]  /*12c70*/  IMAD.MOV.U32 R13, RZ, RZ, R0 ;  /* 0x000000ffff0d7224 */ /* 0x000fe400078e0000 */
[----:B------:R-:W-:-:S07]  /*12c80*/  IMAD.MOV.U32 R2, RZ, RZ, R14 ;  /* 0x000000ffff027224 */ /* 0x000fce00078e000e */
[----:B------:R-:W-:Y:S05]  /*12c90*/  WARPSYNC.COLLECTIVE R15, `(.L_x_6374) ;  /* 0x000000000f087348 */ /* 0x000fea0003c00000 */
[----:B------:R0:W1:Y:S02]  /*12ca0*/  SHFL.IDX P6, R14, R13, R12, R11 ;  /* 0x0000000c0d0e7389 */ /* 0x00006400000c000b */
[----:B01----:R-:W-:Y:S01]  /*12cb0*/  ENDCOLLECTIVE ;  /* 0x000000000000791b */ /* 0x003fe20003800000 */
.L_x_6374:
        /* <DEDUP_REMOVED lines=15> */
.L_x_6375:
[----:B------:R-:W-:Y:S02]  /*12db0*/  IADD3 R3, R8, 0x60, RZ ;  /* 0x0000006008037810 */ /* 0x000fe40007ffe0ff */
[----:B------:R-:W-:Y:S01]  /*12dc0*/  @!P2 LEA R20, R9, UR38, 0x1 ;  /* 0x000000260914ac11 */ /* 0x000fe2000f8e08ff */
[----:B------:R-:W-:Y:S01]  /*12dd0*/  IMAD.MOV.U32 R13, RZ, RZ, R0 ;  /* 0x000000ffff0d7224 */ /* 0x000fe200078e0000 */
[----:B------:R-:W-:-:S07]  /*12de0*/  MOV R4, R14 ;  /* 0x0000000e00047202 */ /* 0x000fce0000000f00 */
[----:B------:R-:W-:Y:S05]  /*12df0*/  WARPSYNC.COLLECTIVE R15, `(.L_x_6376) ;  /* 0x000000000f087348 */ /* 0x000fea0003c00000 */
[----:B------:R0:W1:Y:S02]  /*12e00*/  SHFL.IDX P6, R14, R13, R12, R11 ;  /* 0x0000000c0d0e7389 */ /* 0x00006400000c000b */
[----:B01----:R-:W-:Y:S01]  /*12e10*/  ENDCOLLECTIVE ;  /* 0x000000000000791b */ /* 0x003fe20003800000 */
.L_x_6376:
        /* <DEDUP_REMOVED lines=15> */
.L_x_6377:
[----:B------:R-:W-:Y:S02]  /*12f10*/  @!P2 LEA R21, R9, UR38, 0x1 ;  /* 0x000000260915ac11 */ /* 0x000fe4000f8e08ff */
[----:B------:R-:W-:Y:S01]  /*12f20*/  MOV R13, R0 ;  /* 0x00000000000d7202 */ /* 0x000fe20000000f00 */
[----:B------:R-:W-:-:S07]  /*12f30*/  IMAD.MOV.U32 R2, RZ, RZ, R14 ;  /* 0x000000ffff027224 */ /* 0x000fce00078e000e */
[----:B------:R-:W-:Y:S05]  /*12f40*/  WARPSYNC.COLLECTIVE R15, `(.L_x_6378) ;  /* 0x000000000f087348 */ /* 0x000fea0003c00000 */
[----:B------:R0:W1:Y:S02]  /*12f50*/  SHFL.IDX P6, R14, R13, R12, R11 ;  /* 0x0000000c0d0e7389 */ /* 0x00006400000c000b */
[----:B01----:R-:W-:Y:S01]  /*12f60*/  ENDCOLLECTIVE ;  /* 0x000000000000791b */ /* 0x003fe20003800000 */
.L_x_6378:
        /* <DEDUP_REMOVED lines=10> */
[----:B------:R0:W-:Y:S02]  /*13010*/  @!P2 LDGSTS.E.BYPASS.LTC128B.128 [R21+0x1d400], desc[UR4][R2.64+0x80], !P0 ;  /* 0x1d4000800215afae */ /* 0x0001e4000c101d44 */
[----:B0-----:R-:W-:Y:S05]  /*13020*/  WARPSYNC.COLLECTIVE R15, `(.L_x_6379) ;  /* 0x000000000f087348 */ /* 0x001fea0003c00000 */
[----:B------:R1:W2:Y:S02]  /*13030*/  SHFL.IDX P6, R14, R13, R12, R11 ;  /* 0x0000000c0d0e7389 */ /* 0x0002a400000c000b */
[----:B012---:R-:W-:Y:S01]  /*13040*/  ENDCOLLECTIVE ;  /* 0x000000000000791b */ /* 0x007fe20003800000 */
.L_x_6379:
[----:B------:R-:W-:Y:S02]  /*13050*/  IMAD.MOV.U32 R13, RZ, RZ, R0 ;  /* 0x000000ffff0d7224 */ /* 0x000fe400078e0000 */
[----:B------:R-:W-:-:S07]  /*13060*/  IMAD.MOV.U32 R2, RZ, RZ, R14 ;  /* 0x000000ffff027224 */ /* 0x000fce00078e000e */
[----:B------:R-:W-:Y:S05]  /*13070*/  WARPSYNC.COLLECTIVE R15, `(.L_x_6380) ;  /* 0x000000000f087348 */ /* 0x000fea0003c00000 */
[----:B------:R0:W1:Y:S02]  /*13080*/  SHFL.IDX P6, R14, R13, R12, R11 ;  /* 0x0000000c0d0e7389 */ /* 0x00006400000c000b */
[----:B01----:R-:W-:Y:S01]  /*13090*/  ENDCOLLECTIVE ;  /* 0x000000000000791b */ /* 0x003fe20003800000 */
.L_x_6380:
[----:B------:R-:W-:Y:S05]  /*130a0*/  BRA `(.L_x_6381) ;  /* 0xffffffcc00e87947 */ /* 0x000fea000383ffff */
.L_x_6293:
[----:B0-----:R-:W-:-:S04]  /*130b0*/  IMAD.U32 R3, RZ, RZ, UR38 ;  /* 0x00000026ff037e24 */ /* 0x001fc8000f8e00ff */
[----:B------:R0:W1:Y:S03]  /*130c0*/  SYNCS.PHASECHK.TRANS64.TRYWAIT P0, [R3+URZ+0x34820], R2 ;  /* 0x03482002030075a7 */ /* 0x000066000800017f */
[----:B-1----:R-:W-:Y:S05]  /*130d0*/  @!P0 NANOSLEEP.SYNCS 0x989680 ;  /* 0x009896800000895d */ /* 0x002fea0003900000 */
[----:B------:R-:W1:Y:S02]  /*130e0*/  @!P0 SYNCS.PHASECHK.TRANS64 P0, [R3+URZ+0x34820], R2 ;  /* 0x03482002030085a7 */ /* 0x000e64000800007f */
[----:B-1----:R-:W-:Y:S05]  /*130f0*/  @!P0 BRA `(.L_x_6293) ;  /* 0xfffffffc00ec8947 */ /* 0x002fea000383ffff */
[----:B------:R-:W-:Y:S05]  /*13100*/  BRA `(.L_x_6382) ;  /* 0xffffffd0003c7947 */ /* 0x000fea000383ffff */
.L_x_6300:
[----:B-1----:R-:W-:-:S04]  /*13110*/  MOV R3, UR38 ;  /* 0x0000002600037c02 */ /* 0x002fc80008000f00 */
[----:B------:R1:W2:Y:S03]  /*13120*/  SYNCS.PHASECHK.TRANS64.TRYWAIT P0, [R3+URZ+0x34848], R2 ;  /* 0x03484802030075a7 */ /* 0x0002a6000800017f */
[----:B--2---:R-:W-:Y:S05]  /*13130*/  @!P0 NANOSLEEP.SYNCS 0x989680 ;  /* 0x009896800000895d */ /* 0x004fea0003900000 */
[----:B------:R-:W2:Y:S02]  /*13140*/  @!P0 SYNCS.PHASECHK.TRANS64 P0, [R3+URZ+0x34848], R2 ;  /* 0x03484802030085a7 */ /* 0x000ea4000800007f */
[----:B--2---:R-:W-:Y:S05]  /*13150*/  @!P0 BRA `(.L_x_6300) ;  /* 0xfffffffc00ec8947 */ /* 0x004fea000383ffff */
[----:B------:R-:W-:Y:S05]  /*13160*/  BRA `(.L_x_6383) ;  /* 0xffffffd400247947 */ /* 0x000fea000383ffff */
.L_x_6306:
[----:B0-----:R-:W-:-:S04]  /*13170*/  IMAD.U32 R3, RZ, RZ, UR38 ;  /* 0x00000026ff037e24 */ /* 0x001fc8000f8e00ff */
[----:B------:R0:W1:Y:S03]  /*13180*/  SYNCS.PHASECHK.TRANS64.TRYWAIT P0, [R3+URZ+0x34860], R2 ;  /* 0x03486002030075a7 */ /* 0x000066000800017f */
[----:B-1----:R-:W-:Y:S05]  /*13190*/  @!P0 NANOSLEEP.SYNCS 0x989680 ;  /* 0x009896800000895d */ /* 0x002fea0003900000 */
[----:B------:R-:W1:Y:S02]  /*131a0*/  @!P0 SYNCS.PHASECHK.TRANS64 P0, [R3+URZ+0x34860], R2 ;  /* 0x03486002030085a7 */ /* 0x000e64000800007f */
[----:B-1----:R-:W-:Y:S05]  /*131b0*/  @!P0 BRA `(.L_x_6306) ;  /* 0xfffffffc00ec8947 */ /* 0x002fea000383ffff */
[----:B------:R-:W-:Y:S05]  /*131c0*/  BRA `(.L_x_6384) ;  /* 0xffffffd400c07947 */ /* 0x000fea000383ffff */
.L_x_6315:
[----:B-1----:R-:W-:-:S04]  /*131d0*/  IMAD.U32 R3, RZ, RZ, UR38 ;  /* 0x00000026ff037e24 */ /* 0x002fc8000f8e00ff */
[----:B------:R1:W2:Y:S03]  /*131e0*/  SYNCS.PHASECHK.TRANS64.TRYWAIT P0, [R3+URZ+0x34840], R2 ;  /* 0x03484002030075a7 */ /* 0x0002a6000800017f */
[----:B--2---:R-:W-:Y:S05]  /*131f0*/  @!P0 NANOSLEEP.SYNCS 0x989680 ;  /* 0x009896800000895d */ /* 0x004fea0003900000 */
[----:B------:R-:W2:Y:S02]  /*13200*/  @!P0 SYNCS.PHASECHK.TRANS64 P0, [R3+URZ+0x34840], R2 ;  /* 0x03484002030085a7 */ /* 0x000ea4000800007f */
[----:B--2---:R-:W-:Y:S05]  /*13210*/  @!P0 BRA `(.L_x_6315) ;  /* 0xfffffffc00ec8947 */ /* 0x004fea000383ffff */
[----:B------:R-:W-:Y:S05]  /*13220*/  BRA `(.L_x_6385) ;  /* 0xffffffd800e87947 */ /* 0x000fea000383ffff */
.L_x_6321:
[----:B0-----:R-:W-:-:S04]  /*13230*/  IMAD.U32 R3, RZ, RZ, UR38 ;  /* 0x00000026ff037e24 */ /* 0x001fc8000f8e00ff */
[----:B------:R0:W1:Y:S03]  /*13240*/  SYNCS.PHASECHK.TRANS64.TRYWAIT P0, [R3+URZ+0x34868], R2 ;  /* 0x03486802030075a7 */ /* 0x000066000800017f */
[----:B-1----:R-:W-:Y:S05]  /*13250*/  @!P0 NANOSLEEP.SYNCS 0x989680 ;  /* 0x009896800000895d */ /* 0x002fea0003900000 */
[----:B------:R-:W1:Y:S02]  /*13260*/  @!P0 SYNCS.PHASECHK.TRANS64 P0, [R3+URZ+0x34868], R2 ;  /* 0x03486802030085a7 */ /* 0x000e64000800007f */
[----:B-1----:R-:W-:Y:S05]  /*13270*/  @!P0 BRA `(.L_x_6321) ;  /* 0xfffffffc00ec8947 */ /* 0x002fea000383ffff */
[----:B------:R-:W-:Y:S05]  /*13280*/  BRA `(.L_x_6386) ;  /* 0xffffffdc00887947 */ /* 0x000fea000383ffff */
.L_x_6330:
[----:B-1----:R-:W-:-:S04]  /*13290*/  MOV R3, UR38 ;  /* 0x0000002600037c02 */ /* 0x002fc80008000f00 */
[----:B------:R1:W2:Y:S03]  /*132a0*/  SYNCS.PHASECHK.TRANS64.TRYWAIT P0, [R3+URZ+0x34848], R2 ;  /* 0x03484802030075a7 */ /* 0x0002a6000800017f */
[----:B--2---:R-:W-:Y:S05]  /*132b0*/  @!P0 NANOSLEEP.SYNCS 0x989680 ;  /* 0x009896800000895d */ /* 0x004fea0003900000 */
[----:B------:R-:W2:Y:S02]  /*132c0*/  @!P0 SYNCS.PHASECHK.TRANS64 P0, [R3+URZ+0x34848], R2 ;  /* 0x03484802030085a7 */ /* 0x000ea4000800007f */
[----:B--2---:R-:W-:Y:S05]  /*132d0*/  @!P0 BRA `(.L_x_6330) ;  /* 0xfffffffc00ec8947 */ /* 0x004fea000383ffff */
[----:B------:R-:W-:Y:S05]  /*132e0*/  BRA `(.L_x_6387) ;  /* 0xffffffe000c87947 */ /* 0x000fea000383ffff */
.L_x_6336:
[----:B0-----:R-:W-:-:S04]  /*132f0*/  IMAD.U32 R3, RZ, RZ, UR38 ;  /* 0x00000026ff037e24 */ /* 0x001fc8000f8e00ff */
[----:B------:R0:W1:Y:S03]  /*13300*/  SYNCS.PHASECHK.TRANS64.TRYWAIT P0, [R3+URZ+0x34860], R2 ;  /* 0x03486002030075a7 */ /* 0x000066000800017f */
[----:B-1----:R-:W-:Y:S05]  /*13310*/  @!P0 NANOSLEEP.SYNCS 0x989680 ;  /* 0x009896800000895d */ /* 0x002fea0003900000 */
[----:B------:R-:W1:Y:S02]  /*13320*/  @!P0 SYNCS.PHASECHK.TRANS64 P0, [R3+URZ+0x34860], R2 ;  /* 0x03486002030085a7 */ /* 0x000e64000800007f */
[----:B-1----:R-:W-:Y:S05]  /*13330*/  @!P0 BRA `(.L_x_6336) ;  /* 0xfffffffc00ec8947 */ /* 0x002fea000383ffff */
[----:B------:R-:W-:Y:S05]  /*13340*/  BRA `(.L_x_6388) ;  /* 0xffffffe400647947 */ /* 0x000fea000383ffff */
.L_x_6344:
[----:B0-----:R0:W1:Y:S02]  /*13350*/  SYNCS.PHASECHK.TRANS64.TRYWAIT P0, [R3+URZ+0x34860], R0 ;  /* 0x03486000030075a7 */ /* 0x001064000800017f */
[----:B-1----:R-:W-:Y:S05]  /*13360*/  @!P0 NANOSLEEP.SYNCS 0x989680 ;  /* 0x009896800000895d */ /* 0x002fea0003900000 */
[----:B------:R-:W1:Y:S02]  /*13370*/  @!P0 SYNCS.PHASECHK.TRANS64 P0, [R3+URZ+0x34860], R0 ;  /* 0x03486000030085a7 */ /* 0x000e64000800007f */
[----:B-1----:R-:W-:Y:S05]  /*13380*/  @!P0 BRA `(.L_x_6344) ;  /* 0xfffffffc00f08947 */ /* 0x002fea000383ffff */
[----:B------:R-:W-:Y:S05]  /*13390*/  BRA `(.L_x_6389) ;  /* 0xffffffe800347947 */ /* 0x000fea000383ffff */
.L_x_6349:
[----:B0-----:R0:W1:Y:S02]  /*133a0*/  SYNCS.PHASECHK.TRANS64.TRYWAIT P0, [R2+URZ+0x34820], R3 ;  /* 0x03482003020075a7 */ /* 0x001064000800017f */
[----:B-1----:R-:W-:Y:S05]  /*133b0*/  @!P0 NANOSLEEP.SYNCS 0x989680 ;  /* 0x009896800000895d */ /* 0x002fea0003900000 */
[----:B------:R-:W1:Y:S02]  /*133c0*/  @!P0 SYNCS.PHASECHK.TRANS64 P0, [R2+URZ+0x34820], R3 ;  /* 0x03482003020085a7 */ /* 0x000e64000800007f */
[----:B-1----:R-:W-:Y:S05]  /*133d0*/  @!P0 BRA `(.L_x_6349) ;  /* 0xfffffffc00f08947 */ /* 0x002fea000383ffff */
[----:B------:R-:W-:Y:S05]  /*133e0*/  BRA `(.L_x_6390) ;  /* 0xffffffec00047947 */ /* 0x000fea000383ffff */
.L_x_6350:
        /* <DEDUP_REMOVED lines=11> */
.L_x_6392:
[----:B------:R-:W-:Y:S05]  /*134a0*/  BSYNC B0 ;  /* 0x0000000000007941 */ /* 0x000fea0003800000 */
.L_x_6391:
[----:B------:R-:W-:Y:S05]  /*134b0*/  BRA `(.L_x_6393) ;  /* 0xffffffe800e87947 */ /* 0x000fea000383ffff */
.L_x_6351:
[----:B------:R-:W-:Y:S01]  /*134c0*/  BSSY B0, `(.L_x_6394) ;  /* 0x0000006000007945 */ /* 0x000fe20003800000 */
[----:B------:R-:W-:-:S07]  /*134d0*/  IMAD.MOV.U32 R15, RZ, RZ, -0x1 ;  /* 0xffffffffff0f7424 */ /* 0x000fce00078e00ff */
[----:B0-----:R-:W-:Y:S05]  /*134e0*/  WARPSYNC.COLLECTIVE R15, `(.L_x_6395) ;  /* 0x000000000f0c7348 */ /* 0x001fea0003c00000 */
[----:B------:R-:W-:Y:S02]  /*134f0*/  ELECT P6, UR62, PT ;  /* 0x00000000003e782f */ /* 0x000fe400038c0000 */
[----:B------:R-:W-:Y:S01]  /*13500*/  MOV R14, UR62 ;  /* 0x0000003e000e7c02 */ /* 0x000fe20008000f00 */
[----:B0-----:R-:W-:Y:S10]  /*13510*/  ENDCOLLECTIVE ;  /* 0x000000000000791b */ /* 0x001ff40003800000 */
.L_x_6395:
[----:B------:R-:W-:Y:S05]  /*13520*/  BSYNC B0 ;  /* 0x0000000000007941 */ /* 0x000fea0003800000 */
.L_x_6394:
[----:B------:R-:W-:Y:S05]  /*13530*/  BRA `(.L_x_6396) ;  /* 0xffffffe800dc7947 */ /* 0x000fea000383ffff */
.L_x_6353:
[----:B0-----:R0:W1:Y:S02]  /*13540*/  SYNCS.PHASECHK.TRANS64.TRYWAIT P0, [R6+URZ], R5 ;  /* 0x00000005060075a7 */ /* 0x001064000800017f */
[----:B-1----:R-:W-:Y:S05]  /*13550*/  @!P0 NANOSLEEP.SYNCS 0x989680 ;  /* 0x009896800000895d */ /* 0x002fea0003900000 */
[----:B------:R-:W1:Y:S02]  /*13560*/  @!P0 SYNCS.PHASECHK.TRANS64 P0, [R6+URZ], R5 ;  /* 0x00000005060085a7 */ /* 0x000e64000800007f */
[----:B-1----:R-:W-:Y:S05]  /*13570*/  @!P0 BRA `(.L_x_6353) ;  /* 0xfffffffc00f08947 */ /* 0x002fea000383ffff */
[----:B------:R-:W-:Y:S05]  /*13580*/  BRA `(.L_x_6397) ;  /* 0xffffffec00187947 */ /* 0x000fea000383ffff */
.L_x_6354:
[----:B-1----:R1:W2:Y:S02]  /*13590*/  SYNCS.PHASECHK.TRANS64.TRYWAIT P0, [R3+URZ], R4 ;  /* 0x00000004030075a7 */ /* 0x0022a4000800017f */
[----:B--2---:R-:W-:Y:S05]  /*135a0*/  @!P0 NANOSLEEP.SYNCS 0x989680 ;  /* 0x009896800000895d */ /* 0x004fea0003900000 */
[----:B------:R-:W2:Y:S02]  /*135b0*/  @!P0 SYNCS.PHASECHK.TRANS64 P0, [R3+URZ], R4 ;  /* 0x00000004030085a7 */ /* 0x000ea4000800007f */
[----:B--2---:R-:W-:Y:S05]  /*135c0*/  @!P0 BRA `(.L_x_6354) ;  /* 0xfffffffc00f08947 */ /* 0x004fea000383ffff */
[----:B------:R-:W-:Y:S05]  /*135d0*/  BRA `(.L_x_6398) ;  /* 0xffffffec000c7947 */ /* 0x000fea000383ffff */
.L_x_6356:
[----:B-1----:R1:W2:Y:S02]  /*135e0*/  SYNCS.PHASECHK.TRANS64.TRYWAIT P0, [R0+URZ], R5 ;  /* 0x00000005000075a7 */ /* 0x0022a4000800017f */
[----:B--2---:R-:W-:Y:S05]  /*135f0*/  @!P0 NANOSLEEP.SYNCS 0x989680 ;  /* 0x009896800000895d */ /* 0x004fea0003900000 */
[----:B------:R-:W2:Y:S02]  /*13600*/  @!P0 SYNCS.PHASECHK.TRANS64 P0, [R0+URZ], R5 ;  /* 0x00000005000085a7 */ /* 0x000ea4000800007f */
[----:B--2---:R-:W-:Y:S05]  /*13610*/  @!P0 BRA `(.L_x_6356) ;  /* 0xfffffffc00f08947 */ /* 0x004fea000383ffff */
[----:B------:R-:W-:Y:S05]  /*13620*/  BRA `(.L_x_6399) ;  /* 0xffffffec00107947 */ /* 0x000fea000383ffff */
.L_x_6400:
        /* <DEDUP_REMOVED lines=13> */
.L_x_14851:


//--------------------- .text._ZN7cutlass13device_kernelIN5flash11enable_sm90INS1_16FlashAttnFwdSm90INS1_25CollectiveMainloopFwdSm90ILi2EN4cute5tupleIJNS5_1CILi1EEES8_S8_EEENS6_IJNS7_ILi128EEENS7_ILi176EEESA_EEELi128ENS_10bfloat16_tEfNS_4arch4Sm90ELb0ELb0ELb1ELb1ELb0ELb0ELb0ELb1ELb1ELb1ELb1ELb0EEENS1_21CollectiveEpilogueFwdINS6_IJSA_SA_SB_EEES9_SD_SF_Li256ELb1ELb1ELb1ELb0EEENS1_36VarlenDynamicPersistentTileSchedulerILi128ELi176ELi256ELi128ELb1ELb1ELb1ELb0ELb1ELb1EEEEEEEEEvNT_6ParamsE --------------------------
	.section	.text._ZN7cutlass13device_kernelIN5flash11enable_sm90INS1_16FlashAttnFwdSm90INS1_25CollectiveMainloopFwdSm90ILi2EN4cute5tupleIJNS5_1CILi1EEES8_S8_EEENS6_IJNS7_ILi128EEENS7_ILi176EEESA_EEELi128ENS_10bfloat16_tEfNS_4arch4Sm90ELb0ELb0ELb1ELb1ELb0ELb0ELb0ELb1ELb1ELb1ELb1ELb0EEENS1_21CollectiveEpilogueFwdINS6_IJSA_SA_SB_EEES9_SD_SF_Li256ELb1ELb1ELb1ELb0EEENS1_36VarlenDynamicPersistentTileSchedulerILi128ELi176ELi256ELi128ELb1ELb1ELb1ELb0ELb1ELb1EEEEEEEEEvNT_6ParamsE,"ax",@progbits
	.align	128
.text._ZN7cutlass13device_kernelIN5flash11enable_sm90INS1_16FlashAttnFwdSm90INS1_25CollectiveMainloopFwdSm90ILi2EN4cute5tupleIJNS5_1CILi1EEES8_S8_EEENS6_IJNS7_ILi128EEENS7_ILi176EEESA_EEELi128ENS_10bfloat16_tEfNS_4arch4Sm90ELb0ELb0ELb1ELb1ELb0ELb0ELb0ELb1ELb1ELb1ELb1ELb0EEENS1_21CollectiveEpilogueFwdINS6_IJSA_SA_SB_EEES9_SD_SF_Li256ELb1ELb1ELb1ELb0EEENS1_36VarlenDynamicPersistentTileSchedulerILi128ELi176ELi256ELi128ELb1ELb1ELb1ELb0ELb1ELb1EEEEEEEEEvNT_6ParamsE:
        .type           _ZN7cutlass13device_kernelIN5flash11enable_sm90INS1_16FlashAttnFwdSm90INS1_25CollectiveMainloopFwdSm90ILi2EN4cute5tupleIJNS5_1CILi1EEES8_S8_EEENS6_IJNS7_ILi128EEENS7_ILi176EEESA_EEELi128ENS_10bfloat16_tEfNS_4arch4Sm90ELb0ELb0ELb1ELb1ELb0ELb0ELb0ELb1ELb1ELb1ELb1ELb0EEENS1_21CollectiveEpilogueFwdINS6_IJSA_SA_SB_EEES9_SD_SF_Li256ELb1ELb1ELb1ELb0EEENS1_36VarlenDynamicPersistentTileSchedulerILi128ELi176ELi256ELi128ELb1ELb1ELb1ELb0ELb1ELb1EEEEEEEEEvNT_6ParamsE,@function
        .size           _ZN7cutlass13device_kernelIN5flash11enable_sm90INS1_16FlashAttnFwdSm90INS1_25CollectiveMainloopFwdSm90ILi2EN4cute5tupleIJNS5_1CILi1EEES8_S8_EEENS6_IJNS7_ILi128EEENS7_ILi176EEESA_EEELi128ENS_10bfloat16_tEfNS_4arch4Sm90ELb0ELb0ELb1ELb1ELb0ELb0ELb0ELb1ELb1ELb1ELb1ELb0EEENS1_21CollectiveEpilogueFwdINS6_IJSA_SA_SB_EEES9_SD_SF_Li256ELb1ELb1ELb1ELb0EEENS1_36VarlenDynamicPersistentTileSchedulerILi128ELi176ELi256ELi128ELb1ELb1ELb1ELb0ELb1ELb1EEEEEEEEEvNT_6ParamsE,(.L_x_14852 - _ZN7cutlass13device_kernelIN5flash11enable_sm90INS1_16FlashAttnFwdSm90INS1_25CollectiveMainloopFwdSm90ILi2EN4cute5tupleIJNS5_1CILi1EEES8_S8_EEENS6_IJNS7_ILi128EEENS7_ILi176EEESA_EEELi128ENS_10bfloat16_tEfNS_4arch4Sm90ELb0ELb0ELb1ELb1ELb0ELb0ELb0ELb1ELb1ELb1ELb1ELb0EEENS1_21CollectiveEpilogueFwdINS6_IJSA_SA_SB_EEES9_SD_SF_Li256ELb1ELb1ELb1ELb0EEENS1_36VarlenDynamicPersistentTileSchedulerILi128ELi176ELi256ELi128ELb1ELb1ELb1ELb0ELb1ELb1EEEEEEEEEvNT_6ParamsE)
        .other          _ZN7cutlass13device_kernelIN5flash11enable_sm90INS1_16FlashAttnFwdSm90INS1_25CollectiveMainloopFwdSm90ILi2EN4cute5tupleIJNS5_1CILi1EEES8_S8_EEENS6_IJNS7_ILi128EEENS7_ILi176EEESA_EEELi128ENS_10bfloat16_tEfNS_4arch4Sm90ELb0ELb0ELb1ELb1ELb0ELb0ELb0ELb1ELb1ELb1ELb1ELb0EEENS1_21CollectiveEpilogueFwdINS6_IJSA_SA_SB_EEES9_SD_SF_Li256ELb1ELb1ELb1ELb0EEENS1_36VarlenDynamicPersistentTileSchedulerILi128ELi176ELi256ELi128ELb1ELb1ELb1ELb0ELb1ELb1EEEEEEEEEvNT_6ParamsE,@"STO_CUDA_ENTRY STV_DEFAULT"
_ZN7cutlass13device_kernelIN5flash11enable_sm90INS1_16FlashAttnFwdSm90INS1_25CollectiveMainloopFwdSm90ILi2EN4cute5tupleIJNS5_1CILi1EEES8_S8_EEENS6_IJNS7_ILi128EEENS7_ILi176EEESA_EEELi128ENS_10bfloat16_tEfNS_4arch4Sm90ELb0ELb0ELb1ELb1ELb0ELb0ELb0ELb1ELb1ELb1ELb1ELb0EEENS1_21CollectiveEpilogueFwdINS6_IJSA_SA_SB_EEES9_SD_SF_Li256ELb1ELb1ELb1ELb0EEENS1_36VarlenDynamicPersistentTileSchedulerILi128ELi176ELi256ELi128ELb1ELb1ELb1ELb0ELb1ELb1EEEEEEEEEvNT_6ParamsE:
        /* <DEDUP_REMOVED lines=18> */
.L_x_6402:
[----:B------:R-:W-:Y:S05]  /*0120*/  BSYNC B0 ;  /* 0x0000000000007941 */ /* 0x000fea0003800000 */
.L_x_6401:
        /* <DEDUP_REMOVED lines=41> */
.L_x_6403:
        /* <DEDUP_REMOVED lines=22> */
.L_x_6404:
        /* <DEDUP_REMOVED lines=18> */
.L_x_6405:
        /* <DEDUP_REMOVED lines=22> */
.L_x_6406:
        /* <DEDUP_REMOVED lines=22> */
.L_x_6407:
        /* <DEDUP_REMOVED lines=8> */
.L_x_6409:
[----:B------:R-:W-:-:S08]  /*0980*/  NOP ;  /* 0x0000000000007918 */ /* 0x000fd00000000000 */
[----:B------:R-:W1:Y:S02]  /*0990*/  USETMAXREG.TRY_ALLOC.CTAPOOL UP0, 0xf0 ;  /* 0x000000f0000079c8 */ /* 0x000e640008000600 */
[----:B-1----:R-:W-:-:S13]  /*09a0*/  PLOP3.LUT P0, PT, PT, PT, UP0, 0x80, 0x0 ;  /* 0x000000000000781c */ /* 0x002fda0003f0f008 */
[----:B------:R-:W-:Y:S05]  /*09b0*/  @!P0 BRA `(.L_x_6409) ;  /* 0xfffffffc00f08947 */ /* 0x000fea000383ffff */
[----:B0-----:R-:W0:Y:S01]  /*09c0*/  S2R R2, SR_TID.X ;  /* 0x0000000000027919 */ /* 0x001e220000002100 */
[----:B------:R-:W1:Y:S01]  /*09d0*/  S2UR UR5, SR_CgaCtaId ;  /* 0x00000000000579c3 */ /* 0x000e620000008800 */
[----:B------:R-:W-:-:S07]  /*09e0*/  UMOV UR4, 0x400 ;  /* 0x0000040000047882 */ /* 0x000fce0000000000 */
[----:B------:R-:W-:Y:S06]  /*09f0*/  BAR.ARV 0x8, 0x180 ;  /* 0x0206000000007b1d */ /* 0x000fec0000002000 */
[----:B-1----:R-:W-:Y:S01]  /*0a00*/  ULEA UR4, UR5, UR4, 0x18 ;  /* 0x0000000405047291 */ /* 0x002fe2000f8ec03f */
[----:B0-----:R-:W-:-:S04]  /*0a10*/  LOP3.LUT R0, R2, 0xffffff80, RZ, 0xc0, !PT ;  /* 0xffffff8002007812 */ /* 0x001fc800078ec0ff */
[----:B------:R-:W-:-:S13]  /*0a20*/  ISETP.NE.AND P0, PT, R0, 0x80, PT ;  /* 0x000000800000780c */ /* 0x000fda0003f05270 */
[----:B------:R-:W-:Y:S08]  /*0a30*/  @!P0 BAR.ARV 0x9, 0x100 ;  /* 0x0244000000008b1d */ /* 0x000ff00000002000 */
[----:B------:R-:W-:Y:S06]  /*0a40*/  BAR.SYNC.DEFER_BLOCKING 0x5, 0x180 ;  /* 0x0146000000007b1d */ /* 0x000fec0000010000 */
[----:B------:R-:W0:Y:S01]  /*0a50*/  LDS.128 R12, [UR4+0x348d0] ;  /* 0x0348d004ff0c7984 */ /* 0x000e220008000c00 */
[----:B------:R-:W-:Y:S01]  /*0a60*/  ULDC UR4, c[0x0][0xc3c] ;  /* 0x00030f0000047ab9 */ /* 0x000fe20000000800 */
[----:B------:R-:W-:Y:S06]  /*0a70*/  BAR.ARV 0x4, 0x180 ;  /* 0x0106000000007b1d */ /* 0x000fec0000002000 */
[----:B0-----:R-:W-:-:S13]  /*0a80*/  ISETP.GE.AND P0, PT, R15, UR4, PT ;  /* 0x000000040f007c0c */ /* 0x001fda000bf06270 */
[----:B------:R-:W-:Y:S05]  /*0a90*/  @P0 EXIT ;  /* 0x000000000000094d */ /* 0x000fea0003800000 */
[----:B------:R-:W2:Y:S01]  /*0aa0*/  LDL R3, [R1+0x6c] ;  /* 0x00006c0001037983 */ /* 0x000ea20000100800 */
[----:B------:R-:W-:Y:S01]  /*0ab0*/  VIADD R16, R2, 0xffffff80 ;  /* 0xffffff8002107836 */ /* 0x000fe20000000000 */
[----:B------:R-:W-:Y:S02]  /*0ac0*/  R2UR UR6, R13 ;  /* 0x000000000d0672ca */ /* 0x000fe400000e0000 */
[----:B------:R-:W-:Y:S02]  /*0ad0*/  R2UR UR5, R14 ;  /* 0x000000000e0572ca */ /* 0x000fe400000e0000 */
[----:B------:R-:W-:-:S04]  /*0ae0*/  SHF.R.S32.HI R0, RZ, 0x1f, R16 ;  /* 0x0000001fff007819 */ /* 0x000fc80000011410 */
[CC--:B------:R-:W-:Y:S02]  /*0af0*/  LEA.HI R2, R0.reuse, R16.reuse, RZ, 0x7 ;  /* 0x0000001000027211 */ /* 0x0c0fe400078f38ff */
[CC--:B------:R-:W-:Y:S02]  /*0b00*/  LEA.HI R4, R0.reuse, R16.reuse, RZ, 0x5 ;  /* 0x0000001000047211 */ /* 0x0c0fe400078f28ff */
[----:B------:R-:W-:Y:S02]  /*0b10*/  LEA.HI R11, R0, R16, RZ, 0x2 ;  /* 0x00000010000b7211 */ /* 0x000fe400078f10ff */
[----:B------:R-:W-:Y:S01]  /*0b20*/  SHF.R.S32.HI R17, RZ, 0x7, R2 ;  /* 0x00000007ff117819 */ /* 0x000fe20000011402 */
[----:B------:R-:W-:Y:S01]  /*0b30*/  IMAD.SHL.U32 R5, R4, 0x20, RZ ;  /* 0x0000002004057824 */ /* 0x000fe200078e00ff */
[----:B------:R-:W-:-:S04]  /*0b40*/  LOP3.LUT R11, R11, 0xfffffffc, RZ, 0xc0, !PT ;  /* 0xfffffffc0b0b7812 */ /* 0x000fc800078ec0ff */
[----:B------:R-:W-:Y:S01]  /*0b50*/  LOP3.LUT R5, R5, 0xfffffc00, RZ, 0xc0, !PT ;  /* 0xfffffc0005057812 */ /* 0x000fe200078ec0ff */
[----:B------:R-:W-:Y:S01]  /*0b60*/  IMAD.IADD R11, R16, 0x1, -R11 ;  /* 0x00000001100b7824 */ /* 0x000fe200078e0a0b */
[----:B--2---:R-:W-:Y:S02]  /*0b70*/  R2UR UR4, R3 ;  /* 0x00000000030472ca */ /* 0x004fe400000e0000 */
[C---:B------:R-:W-:Y:S02]  /*0b80*/  LOP3.LUT R3, R2.reuse, 0xffffff80, RZ, 0xc0, !PT ;  /* 0xffffff8002037812 */ /* 0x040fe400078ec0ff */
[----:B------:R-:W-:-:S03]  /*0b90*/  LEA.HI R2, R2, R17, RZ, 0x1 ;  /* 0x0000001102027211 */ /* 0x000fc600078f08ff */
[----:B------:R-:W-:Y:S01]  /*0ba0*/  IMAD.IADD R12, R16, 0x1, -R3 ;  /* 0x00000001100c7824 */ /* 0x000fe200078e0a03 */
[CC--:B------:R-:W-:Y:S02]  /*0bb0*/  LEA.HI R3, R0.reuse, R16.reuse, RZ, 0x4 ;  /* 0x0000001000037211 */ /* 0x0c0fe400078f20ff */
[----:B------:R-:W-:Y:S02]  /*0bc0*/  LEA.HI R0, R0, R16, RZ, 0x3 ;  /* 0x0000001000007211 */ /* 0x000fe400078f18ff */
[----:B------:R-:W-:Y:S01]  /*0bd0*/  SHF.R.S32.HI R7, RZ, 0x1f, R12 ;  /* 0x0000001fff077819 */ /* 0x000fe2000001140c */
[----:B------:R-:W-:Y:S01]  /*0be0*/  ULOP3.LUT UR4, UR4, 0x1, URZ, 0xfc, !UPT ;  /* 0x0000000104047892 */ /* 0x000fe2000f8efc3f */
[----:B------:R-:W-:Y:S02]  /*0bf0*/  LOP3.LUT R4, R3, 0x3fffff0, RZ, 0xc0, !PT ;  /* 0x03fffff003047812 */ /* 0x000fe400078ec0ff */
[----:B------:R-:W-:Y:S02]  /*0c00*/  LEA.HI R8, R7, R12, RZ, 0x2 ;  /* 0x0000000c07087211 */ /* 0x000fe400078f10ff */
[----:B------:R-:W-:Y:S01]  /*0c10*/  LOP3.LUT R23, R0, 0xfffffff8, RZ, 0xc0, !PT ;  /* 0xfffffff800177812 */ /* 0x000fe200078ec0ff */
[----:B------:R-:W-:Y:S01]  /*0c20*/  IMAD.IADD R4, R16, 0x1, -R4 ;  /* 0x0000000110047824 */ /* 0x000fe200078e0a04 */
[----:B------:R-:W-:-:S02]  /*0c30*/  SHF.R.S32.HI R9, RZ, 0x2, R8 ;  /* 0x00000002ff097819 */ /* 0x000fc40000011408 */
[----:B------:R-:W-:Y:S01]  /*0c40*/  SHF.R.S32.HI R6, RZ, 0x1f, R8 ;  /* 0x0000001fff067819 */ /* 0x000fe20000011408 */
[----:B------:R-:W-:Y:S01]  /*0c50*/  IMAD R4, R4, 0x40, R5 ;  /* 0x0000004004047824 */ /* 0x000fe200078e0205 */
[----:B------:R-:W-:Y:S01]  /*0c60*/  LOP3.LUT R8, R8, 0x7ffffffc, RZ, 0xc0, !PT ;  /* 0x7ffffffc08087812 */ /* 0x000fe200078ec0ff */
[----:B------:R-:W-:Y:S01]  /*0c70*/  IMAD.IADD R23, R16, 0x1, -R23 ;  /* 0x0000000110177824 */ /* 0x000fe200078e0a17 */
[----:B------:R-:W-:Y:S01]  /*0c80*/  LEA.HI R6, R6, R9, RZ, 0x3 ;  /* 0x0000000906067211 */ /* 0x000fe200078f18ff */
[----:B------:R-:W-:Y:S01]  /*0c90*/  IMAD.MOV.U32 R16, RZ, RZ, RZ ;  /* 0x000000ffff107224 */ /* 0x000fe200078e00ff */
[----:B------:R-:W-:Y:S01]  /*0ca0*/  LOP3.LUT R2, R2, 0x3fffffe, RZ, 0xc0, !PT ;  /* 0x03fffffe02027812 */ /* 0x000fe200078ec0ff */
[----:B------:R-:W-:Y:S01]  /*0cb0*/  IMAD.IADD R8, R12, 0x1, -R8 ;  /* 0x000000010c087824 */ /* 0x000fe200078e0a08 */
[----:B------:R-:W-:Y:S02]  /*0cc0*/  LOP3.LUT R10, R6, 0xfffffff8, RZ, 0xc0, !PT ;  /* 0xfffffff8060a7812 */ /* 0x000fe400078ec0ff */
[----:B------:R-:W-:Y:S01]  /*0cd0*/  SHF.R.S32.HI R6, RZ, 0x4, R3 ;  /* 0x00000004ff067819 */ /* 0x000fe20000011403 */
[----:B------:R-:W-:Y:S01]  /*0ce0*/  IMAD.IADD R2, R17, 0x1, -R2 ;  /* 0x0000000111027824 */ /* 0x000fe200078e0a02 */
[----:B------:R-:W-:Y:S01]  /*0cf0*/  LEA.HI R7, R7, R12, RZ, 0x5 ;  /* 0x0000000c07077211 */ /* 0x000fe200078f28ff */
[----:B------:R-:W-:Y:S01]  /*0d00*/  IMAD.SHL.U32 R17, R23, 0x8, RZ ;  /* 0x0000000817117824 */ /* 0x000fe200078e00ff */
[----:B------:R-:W-:Y:S01]  /*0d10*/  LEA.HI R3, R3, R6, RZ, 0x1 ;  /* 0x0000000603037211 */ /* 0x000fe200078f08ff */
[----:B------:R-:W-:Y:S01]  /*0d20*/  IMAD.IADD R10, R9, 0x1, -R10 ;  /* 0x00000001090a7824 */ /* 0x000fe200078e0a0a */
[----:B------:R-:W-:Y:S01]  /*0d30*/  SHF.R.S32.HI R7, RZ, 0x5, R7 ;  /* 0x00000005ff077819 */ /* 0x000fe20000011407 */
[----:B------:R-:W-:Y:S01]  /*0d40*/  VIADD R22, R17, 0x40 ;  /* 0x0000004011167836 */ /* 0x000fe20000000000 */
[----:B------:R-:W-:-:S02]  /*0d50*/  LOP3.LUT R3, R3, 0x1ffffffe, RZ, 0xc0, !PT ;  /* 0x1ffffffe03037812 */ /* 0x000fc400078ec0ff */
[----:B------:R-:W-:Y:S01]  /*0d60*/  LEA.HI R5, R11, R11, RZ, 0x1 ;  /* 0x0000000b0b057211 */ /* 0x000fe200078f08ff */
[----:B------:R-:W-:Y:S02]  /*0d70*/  IMAD R7, R7, 0x10, R10 ;  /* 0x0000001007077824 */ /* 0x000fe400078e020a */
[----:B------:R-:W-:Y:S01]  /*0d80*/  IMAD.IADD R3, R6, 0x1, -R3 ;  /* 0x0000000106037824 */ /* 0x000fe200078e0a03 */
[----:B------:R-:W-:Y:S01]  /*0d90*/  LOP3.LUT R6, R5, 0x1ffffffe, RZ, 0xc0, !PT ;  /* 0x1ffffffe05067812 */ /* 0x000fe200078ec0ff */
[----:B------:R-:W-:Y:S02]  /*0da0*/  IMAD R5, R2, 0x40, R7 ;  /* 0x0000004002057824 */ /* 0x000fe400078e0207 */
[----:B------:R-:W-:Y:S01]  /*0db0*/  IMAD R3, R3, 0x8, R4 ;  /* 0x0000000803037824 */ /* 0x000fe200078e0204 */
[----:B------:R-:W-:Y:S01]  /*0dc0*/  SHF.R.S32.HI R4, RZ, 0x1f, R17 ;  /* 0x0000001fff047819 */ /* 0x000fe20000011411 */
[----:B------:R-:W-:Y:S02]  /*0dd0*/  IMAD.IADD R6, R11, 0x1, -R6 ;  /* 0x000000010b067824 */ /* 0x000fe400078e0a06 */
[----:B------:R-:W-:Y:S01]  /*0de0*/  IMAD.U32 R2, RZ, RZ, UR4 ;  /* 0x00000004ff027e24 */ /* 0x000fe2000f8e00ff */
[----:B------:R0:W-:Y:S01]  /*0df0*/  STL [R1+0x64], R3 ;  /* 0x0000640301007387 */ /* 0x0001e20000100800 */
[----:B------:R-:W-:-:S03]  /*0e00*/  IMAD.MOV.U32 R7, RZ, RZ, R15 ;  /* 0x000000ffff077224 */ /* 0x000fc600078e000f */
[----:B------:R-:W-:Y:S04]  /*0e10*/  STL [R1+0x5c], R5 ;  /* 0x00005c0501007387 */ /* 0x000fe80000100800 */
[----:B------:R-:W-:Y:S01]  /*0e20*/  STL [R1+0x10], RZ ;  /* 0x000010ff01007387 */ /* 0x000fe20000100800 */
[----:B0-----:R-:W-:Y:S01]  /*0e30*/  IMAD.SHL.U32 R3, R8, 0x2, RZ ;  /* 0x0000000208037824 */ /* 0x001fe200078e00ff */
[----:B------:R-:W-:Y:S02]  /*0e40*/  SHF.R.S32.HI R8, RZ, 0x3, R0 ;  /* 0x00000003ff087819 */ /* 0x000fe40000011400 */
[----:B------:R-:W-:Y:S01]  /*0e50*/  STL [R1+0x68], R2 ;  /* 0x0000680201007387 */ /* 0x000fe20000100800 */
        /* <DEDUP_REMOVED lines=14> */
[----:B------:R-:W-:Y:S01]  /*0f40*/  IMAD R0, R6, 0x8, R5 ;  /* 0x0000000806007824 */ /* 0x000fe200078e0205 */
[----:B------:R-:W-:Y:S01]  /*0f50*/  SHF.R.S32.HI R4, RZ, 0x1f, R236 ;  /* 0x0000001fff047819 */ /* 0x000fe200000114ec */
[----:B------:R-:W-:-:S02]  /*0f60*/  VIADD R233, R3, 0x28 ;  /* 0x0000002803e97836 */ /* 0x000fc40000000000 */
[C---:B------:R-:W-:Y:S01]  /*0f70*/  VIADD R232, R3.reuse, 0x30 ;  /* 0x0000003003e87836 */ /* 0x040fe20000000000 */
[----:B------:R1:W-:Y:S01]  /*0f80*/  STL [R1+0x60], R0 ;  /* 0x0000600001007387 */ /* 0x0003e20000100800 */
[C---:B------:R-:W-:Y:S01]  /*0f90*/  VIADD R230, R3.reuse, 0x40 ;  /* 0x0000004003e67836 */ /* 0x040fe20000000000 */
[----:B------:R-:W-:Y:S01]  /*0fa0*/  SHF.R.S32.HI R4, RZ, 0x1f, R233 ;  /* 0x0000001fff047819 */ /* 0x000fe200000114e9 */
[C---:B------:R-:W-:Y:S02]  /*0fb0*/  VIADD R229, R3.reuse, 0x48 ;  /* 0x0000004803e57836 */ /* 0x040fe40000000000 */
[C---:B------:R-:W-:Y:S01]  /*0fc0*/  VIADD R227, R3.reuse, 0x58 ;  /* 0x0000005803e37836 */ /* 0x040fe20000000000 */
[----:B------:R-:W-:Y:S01]  /*0fd0*/  SHF.R.S32.HI R4, RZ, 0x1f, R230 ;  /* 0x0000001fff047819 */ /* 0x000fe200000114e6 */
[C---:B------:R-:W-:Y:S02]  /*0fe0*/  VIADD R226, R3.reuse, 0x60 ;  /* 0x0000006003e27836 */ /* 0x040fe40000000000 */
[C---:B------:R-:W-:Y:S01]  /*0ff0*/  VIADD R224, R3.reuse, 0x70 ;  /* 0x0000007003e07836 */ /* 0x040fe20000000000 */
[----:B------:R-:W-:Y:S01]  /*1000*/  SHF.R.S32.HI R4, RZ, 0x1f, R227 ;  /* 0x0000001fff047819 */ /* 0x000fe200000114e3 */
[----:B------:R-:W-:Y:S01]  /*1010*/  VIADD R223, R3, 0x78 ;  /* 0x0000007803df7836 */ /* 0x000fe20000000000 */
[----:B0-----:R-:W-:Y:S01]  /*1020*/  SHF.R.S32.HI R3, RZ, 0x1f, R235 ;  /* 0x0000001fff037819 */ /* 0x001fe200000114eb */
[----:B------:R-:W-:Y:S01]  /*1030*/  IMAD.MOV.U32 R2, RZ, RZ, RZ ;  /* 0x000000ffff027224 */ /* 0x000fe200078e00ff */
[----:B------:R-:W-:-:S02]  /*1040*/  SHF.R.S32.HI R3, RZ, 0x1f, R232 ;  /* 0x0000001fff037819 */ /* 0x000fc400000114e8 */
[----:B------:R-:W-:Y:S02]  /*1050*/  SHF.R.S32.HI R3, RZ, 0x1f, R229 ;  /* 0x0000001fff037819 */ /* 0x000fe400000114e5 */
[----:B------:R-:W-:Y:S02]  /*1060*/  SHF.R.S32.HI R3, RZ, 0x1f, R226 ;  /* 0x0000001fff037819 */ /* 0x000fe400000114e2 */
[----:B------:R-:W-:Y:S02]  /*1070*/  SHF.R.S32.HI R4, RZ, 0x1f, R224 ;  /* 0x0000001fff047819 */ /* 0x000fe400000114e0 */
[----:B-1----:R-:W-:-:S07]  /*1080*/  SHF.R.S32.HI R3, RZ, 0x1f, R223 ;  /* 0x0000001fff037819 */ /* 0x002fce00000114df */
.L_x_6456:
[----:B0123--:R-:W0:Y:S01]  /*1090*/  LDC.64 R4, c[0x0][0xc88] ;  /* 0x00032200ff047b82 */ /* 0x00fe220000000a00 */
[----:B------:R-:W-:Y:S01]  /*10a0*/  ULDC.64 UR12, c[0x0][0x208] ;  /* 0x00008200000c7ab9 */ /* 0x000fe20000000a00 */
[----:B------:R-:W-:Y:S01]  /*10b0*/  ULDC.64 UR8, c[0x0][0xa28] ;  /* 0x00028a0000087ab9 */ /* 0x000fe20000000a00 */
[----:B------:R-:W-:Y:S01]  /*10c0*/  ULDC.64 UR10, c[0x0][0xa20] ;  /* 0x00028800000a7ab9 */ /* 0x000fe20000000a00 */
[----:B0-----:R-:W-:-:S06]  /*10d0*/  IMAD.WIDE R4, R7, 0x4, R4 ;  /* 0x0000000407047825 */ /* 0x001fcc00078e0204 */
        /* <DEDUP_REMOVED lines=14> */
[----:B------:R-:W-:Y:S01]  /*11c0*/  IMAD.U32 R4, RZ, RZ, UR8 ;  /* 0x00000008ff047e24 */ /* 0x000fe2000f8e00ff */
[----:B------:R-:W-:Y:S02]  /*11d0*/  STL [R1+0xc], R0 ;  /* 0x00000c0001007387 */ /* 0x000fe40000100800 */
[----:B------:R-:W-:Y:S01]  /*11e0*/  @UP1 ULEA.HI.X UR11, UR4, UR11, UR7, 0x2, UP0 ;  /* 0x0000000b040b1291 */ /* 0x000fe200080f1407 */
[----:B------:R-:W-:Y:S01]  /*11f0*/  IMAD.U32 R5, RZ, RZ, UR9 ;  /* 0x00000009ff057e24 */ /* 0x000fe2000f8e00ff */
[----:B------:R0:W-:Y:S01]  /*1200*/  STL [R1+0x14], R3 ;  /* 0x0000140301007387 */ /* 0x0001e20000100800 */
[----:B------:R-:W-:Y:S01]  /*1210*/  IMAD.U32 R6, RZ, RZ, UR10 ;  /* 0x0000000aff067e24 */ /* 0x000fe2000f8e00ff */
[----:B------:R-:W-:Y:S01]  /*1220*/  ULDC.64 UR8, c[0x0][0x418] ;  /* 0x0001060000087ab9 */ /* 0x000fe20000000a00 */
[----:B------:R-:W-:Y:S01]  /*1230*/  ULDC UR4, c[0x0][0x424] ;  /* 0x0001090000047ab9 */ /* 0x000fe20000000800 */
[----:B------:R-:W-:Y:S01]  /*1240*/  IMAD.U32 R7, RZ, RZ, UR11 ;  /* 0x0000000bff077e24 */ /* 0x000fe2000f8e00ff */
[----:B------:R-:W2:Y:S01]  /*1250*/  @P0 LDG.E R4, desc[UR12][R4.64] ;  /* 0x0000000c04040981 */ /* 0x000ea2000c1e1900 */
[----:B------:R-:W-:-:S03]  /*1260*/  ULDC UR7, c[0x0][0x2f0] ;  /* 0x0000bc0000077ab9 */ /* 0x000fc60000000800 */
[----:B------:R-:W3:Y:S01]  /*1270*/  @P1 LDG.E R6, desc[UR12][R6.64] ;  /* 0x0000000c06061981 */ /* 0x000ee2000c1e1900 */
[----:B0-----:R-:W-:Y:S01]  /*1280*/  IMAD.U32 R3, RZ, RZ, UR6 ;  /* 0x00000006ff037e24 */ /* 0x001fe2000f8e00ff */
[----:B------:R-:W-:Y:S02]  /*1290*/  UISETP.NE.U32.AND UP0, UPT, UR8, URZ, UPT ;  /* 0x0000003f0800728c */ /* 0x000fe4000bf05070 */
[----:B------:R-:W-:Y:S02]  /*12a0*/  ULOP3.LUT UR6, UR5, 0xffff, URZ, 0xc0, !UPT ;  /* 0x0000ffff05067892 */ /* 0x000fe4000f8ec03f */
[----:B------:R0:W-:Y:S01]  /*12b0*/  STL [R1], R3 ;  /* 0x0000000301007387 */ /* 0x0001e20000100800 */
[----:B------:R-:W-:Y:S01]  /*12c0*/  UISETP.NE.AND.EX UP0, UPT, UR9, URZ, UPT, UP0 ;  /* 0x0000003f0900728c */ /* 0x000fe2000bf05300 */
[----:B------:R-:W-:Y:S02]  /*12d0*/  UMOV UR52, URZ ;  /* 0x0000003f00347c82 */ /* 0x000fe40008000000 */
[----:B------:R-:W-:Y:S01]  /*12e0*/  IMAD.U32 R222, RZ, RZ, UR6 ;  /* 0x00000006ffde7e24 */ /* 0x000fe2000f8e00ff */
[----:B------:R-:W-:-:S02]  /*12f0*/  USEL UR4, UR4, 0x1, UP0 ;  /* 0x0000000104047887 */ /* 0x000fc40008000000 */
[----:B------:R-:W-:Y:S02]  /*1300*/  ULOP3.LUT UR6, UR5, 0xff0000, URZ, 0xc0, !UPT ;  /* 0x00ff000005067892 */ /* 0x000fe4000f8ec03f */
[----:B------:R-:W-:Y:S02]  /*1310*/  UIMAD UR4, UR4, UR7, URZ ;  /* 0x00000007040472a4 */ /* 0x000fe4000f8e023f */
[----:B------:R-:W-:Y:S01]  /*1320*/  ULOP3.LUT UR7, UR5, 0xff000000, URZ, 0xc0, !UPT ;  /* 0xff00000005077892 */ /* 0x000fe2000f8ec03f */
[----:B--2---:R-:W-:-:S04]  /*1330*/  @P0 R2UR UR52, R4 ;  /* 0x00000000043402ca */ /* 0x004fc800000e0000 */
        /* <DEDUP_REMOVED lines=17> */
.L_x_6410:
        /* <DEDUP_REMOVED lines=10> */
[----:B------:R-:W-:Y:S01]  /*14f0*/  MOV R221, UR8 ;  /* 0x0000000800dd7c02 */ /* 0x000fe20008000f00 */
        /* <DEDUP_REMOVED lines=41> */
.L_x_6411:
[----:B------:R-:W-:Y:S01]  /*1790*/  R2UR UR5, R221 ;  /* 0x00000000dd0572ca */ /* 0x000fe200000e0000 */
[----:B------:R-:W-:Y:S01]  /*17a0*/  IMAD.U32 R0, RZ, RZ, UR9 ;  /* 0x00000009ff007e24 */ /* 0x000fe2000f8e00ff */
[----:B------:R-:W-:Y:S01]  /*17b0*/  PLOP3.LUT P0, PT, PT, PT, PT, 0x80, 0x0 ;  /* 0x000000000000781c */ /* 0x000fe20003f0f070 */
[----:B------:R-:W-:Y:S01]  /*17c0*/  IMAD.U32 R3, RZ, RZ, UR4 ;  /* 0x00000004ff037e24 */ /* 0x000fe2000f8e00ff */
        /* <DEDUP_REMOVED lines=9> */
[----:B------:R-:W-:Y:S01]  /*1860*/  UIMAD UR5, UR5, UR4, URZ ;  /* 0x00000004050572a4 */ /* 0x000fe2000f8e023f */
[----:B------:R-:W-:-:S02]  /*1870*/  CS2R R68, SRZ ;  /* 0x0000000000447805 */ /* 0x000fc4000001ff00 */
[----:B------:R-:W-:Y:S02]  /*1880*/  CS2R R66, SRZ ;  /* 0x0000000000427805 */ /* 0x000fe4000001ff00 */
[----:B------:R-:W-:Y:S02]  /*1890*/  CS2R R64, SRZ ;  /* 0x0000000000407805 */ /* 0x000fe4000001ff00 */
[----:B------:R-:W-:Y:S02]  /*18a0*/  CS2R R62, SRZ ;  /* 0x00000000003e7805 */ /* 0x000fe4000001ff00 */
[----:B------:R-:W-:Y:S02]  /*18b0*/  CS2R R60, SRZ ;  /* 0x00000000003c7805 */ /* 0x000fe4000001ff00 */
[----:B------:R-:W-:Y:S01]  /*18c0*/  VIADDMNMX R3, R3, UR5, R0, PT ;  /* 0x0000000503037c46 */ /* 0x000fe2000b800100 */
[----:B------:R-:W-:Y:S01]  /*18d0*/  IMAD.U32 R18, RZ, RZ, UR5 ;  /* 0x00000005ff127e24 */ /* 0x000fe2000f8e00ff */
[----:B------:R-:W-:Y:S01]  /*18e0*/  CS2R R58, SRZ ;  /* 0x00000000003a7805 */ /* 0x000fe2000001ff00 */
[----:B------:R-:W-:Y:S01]  /*18f0*/  IMAD.MOV.U32 R0, RZ, RZ, RZ ;  /* 0x000000ffff007224 */ /* 0x000fe200078e00ff */
[----:B------:R-:W-:Y:S01]  /*1900*/  R2UR UR53, R3 ;  /* 0x00000000033572ca */ /* 0x000fe200000e0000 */
        /* <DEDUP_REMOVED lines=12> */
[----:B------:R-:W-:Y:S01]  /*19d0*/  UISETP.GT.AND UP0, UPT, UR53, UR5, UPT ;  /* 0x000000053500728c */ /* 0x000fe2000bf04270 */
[----:B------:R-:W-:Y:S02]  /*19e0*/  CS2R R96, SRZ ;  /* 0x0000000000607805 */ /* 0x000fe4000001ff00 */
[----:B------:R-:W-:-:S02]  /*19f0*/  CS2R R90, SRZ ;  /* 0x00000000005a7805 */ /* 0x000fc4000001ff00 */
[----:B------:R-:W-:Y:S02]  /*1a00*/  CS2R R94, SRZ ;  /* 0x00000000005e7805 */ /* 0x000fe4000001ff00 */
[----:B------:R-:W-:Y:S02]  /*1a10*/  CS2R R88, SRZ ;  /* 0x0000000000587805 */ /* 0x000fe4000001ff00 */
[----:B------:R-:W-:Y:S02]  /*1a20*/  CS2R R92, SRZ ;  /* 0x00000000005c7805 */ /* 0x000fe4000001ff00 */
[----:B------:R-:W-:Y:S02]  /*1a30*/  PLOP3.LUT P1, PT, PT, PT, UP0, 0x80, 0x0 ;  /* 0x000000000000781c */ /* 0x000fe40003f2f008 */
[----:B------:R-:W-:-:S11]  /*1a40*/  CS2R R20, SRZ ;  /* 0x0000000000147805 */ /* 0x000fd6000001ff00 */
[----:B------:R-:W-:Y:S05]  /*1a50*/  @!P1 BRA `(.L_x_6412) ;  /* 0x000000c000609947 */ /* 0x000fea0003800000 */
        /* <DEDUP_REMOVED lines=13> */
[----:B------:R-:W-:Y:S02]  /*1b30*/  ULEA.HI UR4, UR7, UR7, URZ, 0x1 ;  /* 0x0000000707047291 */ /* 0x000fe4000f8f083f */
[----:B------:R-:W-:Y:S02]  /*1b40*/  IMAD.U32 R19, RZ, RZ, UR7 ;  /* 0x00000007ff137e24 */ /* 0x000fe4000f8e00ff */
        /* <DEDUP_REMOVED lines=22> */
.L_x_6413:
[----:B------:R-:W2:Y:S04]  /*1cb0*/  LDL R20, [R1+0x10] ;  /* 0x0000100001147983 */ /* 0x000ea80000100800 */
[----:B------:R-:W3:Y:S01]  /*1cc0*/  LDL R21, [R1+0x68] ;  /* 0x0000680001157983 */ /* 0x000ee20000100800 */
[----:B------:R-:W0:Y:S01]  /*1cd0*/  S2UR UR5, SR_CgaCtaId ;  /* 0x00000000000579c3 */ /* 0x000e220000008800 */
[----:B------:R-:W-:Y:S02]  /*1ce0*/  UMOV UR4, 0x400 ;  /* 0x0000040000047882 */ /* 0x000fe40000000000 */
[----:B0-----:R-:W-:Y:S01]  /*1cf0*/  ULEA UR4, UR5, UR4, 0x18 ;  /* 0x0000000405047291 */ /* 0x001fe2000f8ec03f */
[----:B------:R-:W-:Y:S01]  /*1d00*/  BSSY B0, `(.L_x_6414) ;  /* 0x000000b000007945 */ /* 0x000fe20003800000 */
[----:B--2---:R-:W-:-:S04]  /*1d10*/  LEA.HI R0, R20, R20, RZ, 0x1 ;  /* 0x0000001414007211 */ /* 0x004fc800078f08ff */
[----:B------:R-:W-:-:S05]  /*1d20*/  LOP3.LUT R0, R0, 0xfffffffe, RZ, 0xc0, !PT ;  /* 0xfffffffe00007812 */ /* 0x000fca00078ec0ff */
[----:B------:R-:W-:Y:S02]  /*1d30*/  IMAD.IADD R3, R20, 0x1, -R0 ;  /* 0x0000000114037824 */ /* 0x000fe400078e0a00 */
[----:B------:R-:W-:-:S03]  /*1d40*/  IMAD.U32 R0, RZ, RZ, UR4 ;  /* 0x00000004ff007e24 */ /* 0x000fc6000f8e00ff */
[----:B------:R-:W-:-:S04]  /*1d50*/  SHF.L.U32 R3, R3, 0x1f, RZ ;  /* 0x0000001f03037819 */ /* 0x000fc800000006ff */
[----:B------:R-:W0:Y:S01]  /*1d60*/  SYNCS.PHASECHK.TRANS64.TRYWAIT P1, [R0+URZ+0x34800], R3 ;  /* 0x03480003000075a7 */ /* 0x000e22000802017f */
[----:B---3--:R-:W-:-:S13]  /*1d70*/  R2UR UR6, R21 ;  /* 0x00000000150672ca */ /* 0x008fda00000e0000 */
[----:B------:R-:W-:-:S05]  /*1d80*/  IMAD.U32 R4, RZ, RZ, UR6 ;  /* 0x00000006ff047e24 */ /* 0x000fca000f8e00ff */
[----:B------:R-:W-:Y:S01]  /*1d90*/  ISETP.NE.AND P0, PT, R4, 0x3, PT ;  /* 0x000000030400780c */ /* 0x000fe20003f05270 */
[----:B0-----:R-:W-:-:S12]  /*1da0*/  @!P1 BRA `(.L_x_6415) ;  /* 0x0000015400f09947 */ /* 0x001fd80003800000 */
.L_x_6576:
[----:B------:R-:W-:Y:S05]  /*1db0*/  BSYNC B0 ;  /* 0x0000000000007941 */ /* 0x000fea0003800000 */
.L_x_6414:
[----:B------:R-:W-:Y:S05]  /*1dc0*/  @!P0 BRA `(.L_x_6416) ;  /* 0x0000000000048947 */ /* 0x000fea0003800000 */
[----:B------:R-:W-:Y:S01]  /*1dd0*/  BPT.TRAP 0x1 ;  /* 0x000000040000795c */ /* 0x000fe20000300000 */
.L_x_6416:
[----:B------:R-:W-:Y:S01]  /*1de0*/  IMAD R10, R2, 0x8, R0 ;  /* 0x00000008020a7824 */ /* 0x000fe200078e0200 */
[----:B0-----:R-:W-:-:S04]  /*1df0*/  SHF.L.U32 R3, R16, 0x1f, RZ ;  /* 0x0000001f10037819 */ /* 0x001fc800000006ff */
[----:B------:R0:W1:Y:S01]  /*1e00*/  SYNCS.PHASECHK.TRANS64.TRYWAIT P2, [R10+URZ+0x34830], R3 ;  /* 0x034830030a0075a7 */ /* 0x000062000804017f */
[----:B------:R-:W-:Y:S05]  /*1e10*/  @!P0 BRA `(.L_x_6417) ;  /* 0x0000000000048947 */ /* 0x000fea0003800000 */
[----:B------:R-:W-:Y:S01]  /*1e20*/  BPT.TRAP 0x1 ;  /* 0x000000040000795c */ /* 0x000fe20000300000 */
.L_x_6417:
[----:B------:R-:W2:Y:S01]  /*1e30*/  S2R R4, SR_TID.X ;  /* 0x0000000000047919 */ /* 0x000ea20000002100 */
[----:B------:R-:W-:Y:S01]  /*1e40*/  IMAD.MOV.U32 R87, RZ, RZ, RZ ;  /* 0x000000ffff577224 */ /* 0x000fe200078e00ff */
[----:B--2---:R-:W-:Y:S01]  /*1e50*/  LOP3.LUT P1, RZ, R4, 0x7f, RZ, 0xc0, !PT ;  /* 0x0000007f04ff7812 */ /* 0x004fe2000782c0ff */
[----:B-1----:R-:W-:-:S12]  /*1e60*/  @P2 BRA `(.L_x_6418) ;  /* 0x0000000000082947 */ /* 0x002fd80003800000 */
[----:B------:R-:W1:Y:S02]  /*1e70*/  SYNCS.PHASECHK.TRANS64.TRYWAIT P2, [R10+URZ+0x34830], R3 ;  /* 0x034830030a0075a7 */ /* 0x000e64000804017f */
[----:B-1----:R-:W-:Y:S05]  /*1e80*/  @!P2 BRA `(.L_x_6419) ;  /* 0x0000015400cca947 */ /* 0x002fea0003800000 */
.L_x_6418:
[----:B------:R-:W-:Y:S05]  /*1e90*/  WARPSYNC.ALL ;  /* 0x0000000000007948 */ /* 0x000fea0003800000 */
[----:B------:R-:W-:Y:S01]  /*1ea0*/  R2UR UR4, R0 ;  /* 0x00000000000472ca */ /* 0x000fe200000e0000 */
[----:B------:R-:W2:Y:S01]  /*1eb0*/  LDL R121, [R1+0x4] ;  /* 0x0000040001797983 */ /* 0x000ea20000100800 */
[----:B------:R-:W-:Y:S01]  /*1ec0*/  R2UR UR6, R2 ;  /* 0x00000000020672ca */ /* 0x000fe200000e0000 */
[----:B------:R-:W-:Y:S01]  /*1ed0*/  WARPGROUP.ARRIVE ;  /* 0x00000000000079c5 */ /* 0x000fe20000000000 */
        /* <DEDUP_REMOVED lines=9> */
[----:B------:R-:W-:Y:S01]  /*1f70*/  UIADD3 UR4, UR4, 0x1e400, URZ ;  /* 0x0001e40004047890 */ /* 0x000fe2000fffe03f */
[----:B------:R-:W-:Y:S01]  /*1f80*/  IMAD.U32 R12, RZ, RZ, UR52 ;  /* 0x00000034ff0c7e24 */ /* 0x000fe2000f8e00ff */
[----:B------:R-:W-:Y:S01]  /*1f90*/  UMOV UR43, 0x40000040 ;  /* 0x40000040002b7882 */ /* 0x000fe20000000000 */
[----:B------:R-:W-:Y:S01]  /*1fa0*/  UMOV UR45, 0x40000040 ;  /* 0x40000040002d7882 */ /* 0x000fe20000000000 */
[----:B------:R-:W-:Y:S01]  /*1fb0*/  USHF.R.U32.HI UR4, URZ, 0x4, UR4 ;  /* 0x000000043f047899 */ /* 0x000fe20008011604 */
[----:B------:R-:W-:Y:S01]  /*1fc0*/  IMAD.U32 R9, RZ, RZ, UR45 ;  /* 0x0000002dff097e24 */ /* 0x000fe2000f8e00ff */
[----:B------:R-:W-:Y:S01]  /*1fd0*/  UMOV UR47, 0x40000040 ;  /* 0x40000040002f7882 */ /* 0x000fe20000000000 */
[----:B------:R-:W-:Y:S01]  /*1fe0*/  UMOV UR51, 0x40000040 ;  /* 0x4000004000337882 */ /* 0x000fe20000000000 */
[----:B------:R-:W-:Y:S01]  /*1ff0*/  ULOP3.LUT UR4, UR4, 0x3fff, URZ, 0xc0, !UPT ;  /* 0x00003fff04047892 */ /* 0x000fe2000f8ec03f */
[----:B------:R-:W-:Y:S01]  /*2000*/  P2R R120, PR, RZ, 0x1 ;  /* 0x00000001ff787803 */ /* 0x000fe20000000000 */
[----:B01----:R-:W-:Y:S01]  /*2010*/  @!P1 VIADD R10, R10, 0x34840 ;  /* 0x000348400a0a9836 */ /* 0x003fe20000000000 */
[----:B------:R-:W-:Y:S01]  /*2020*/  R2UR UR54, R18 ;  /* 0x00000000123672ca */ /* 0x000fe200000e0000 */
[----:B------:R-:W-:-:S02]  /*2030*/  ULOP3.LUT UR5, UR4, 0x10000, URZ, 0xfc, !UPT ;  /* 0x0001000004057892 */ /* 0x000fc4000f8efc3f */
[----:B------:R-:W-:Y:S02]  /*2040*/  ULOP3.LUT UR4, UR36, 0x10000, URZ, 0xfc, !UPT ;  /* 0x0001000024047892 */ /* 0x000fe4000f8efc3f */
[----:B------:R-:W-:Y:S02]  /*2050*/  UIMAD UR6, UR6, 0xb00, UR5 ;  /* 0x00000b00060678a4 */ /* 0x000fe4000f8e0205 */
[----:B------:R-:W-:Y:S01]  /*2060*/  IMAD.U32 R3, RZ, RZ, UR5 ;  /* 0x00000005ff037e24 */ /* 0x000fe2000f8e00ff */
[----:B------:R-:W-:Y:S01]  /*2070*/  UMOV UR5, 0x40000040 ;  /* 0x4000004000057882 */ /* 0x000fe20000000000 */
[----:B------:R-:W-:Y:S01]  /*2080*/  UIADD3 UR10, UR6, 0x80, URZ ;  /* 0x00000080060a7890 */ /* 0x000fe2000fffe03f */
[----:B------:R-:W-:Y:S01]  /*2090*/  UMOV UR8, UR4 ;  /* 0x0000000400087c82 */ /* 0x000fe20008000000 */
[----:B------:R-:W-:Y:S01]  /*20a0*/  UMOV UR9, UR5 ;  /* 0x0000000500097c82 */ /* 0x000fe20008000000 */
[----:B------:R-:W-:Y:S02]  /*20b0*/  UIADD3 UR14, UR6, 0x100, URZ ;  /* 0x00000100060e7890 */ /* 0x000fe4000fffe03f */
[----:B------:R-:W-:Y:S01]  /*20c0*/  HGMMA.64x16x16.F32.BF16 R112, gdesc[UR4], RZ, !UPT, gsb0 ;  /* 0x00200000047079f0 */ /* 0x000fe2000c0018ff */
[----:B------:R-:W-:Y:S01]  /*20d0*/  UMOV UR12, UR4 ;  /* 0x00000004000c7c82 */ /* 0x000fe20008000000 */
[----:B------:R-:W-:Y:S01]  /*20e0*/  UMOV UR13, UR5 ;  /* 0x00000005000d7c82 */ /* 0x000fe20008000000 */
[----:B------:R-:W-:Y:S01]  /*20f0*/  UIADD3 UR18, UR6, 0x180, URZ ;  /* 0x0000018006127890 */ /* 0x000fe2000fffe03f */
        /* <DEDUP_REMOVED lines=20> */
[----:B------:R-:W-:-:S02]  /*2240*/  UIADD3 UR7, UR4, 0x2, URZ ;  /* 0x0000000204077890 */ /* 0x000fc4000fffe03f */
[----:B------:R-:W-:-:S05]  /*2250*/  UIADD3 UR50, UR6, 0x604, URZ ;  /* 0x0000060406327890 */ /* 0x000fca000fffe03f */
[----:B------:R-:W-:Y:S01]  /*2260*/  UMOV UR44, UR7 ;  /* 0x00000007002c7c82 */ /* 0x000fe20008000000 */
[----:B------:R-:W-:Y:S01]  /*2270*/  UIADD3 UR7, UR4, 0x4, URZ ;  /* 0x0000000404077890 */ /* 0x000fe2000fffe03f */
[----:B------:R-:W-:Y:S01]  /*2280*/  IMAD.U32 R8, RZ, RZ, UR44 ;  /* 0x0000002cff087e24 */ /* 0x000fe2000f8e00ff */
        /* <DEDUP_REMOVED lines=30> */
[----:B--2---:R-:W-:Y:S01]  /*2470*/  IADD3 R12, R12, 0xb0, -R121 ;  /* 0x000000b00c0c7810 */ /* 0x004fe20007ffe879 */
        /* <DEDUP_REMOVED lines=357> */
[----:B------:R-:W-:Y:S02]  /*3ad0*/  ULDC UR11, c[0x0][0x988] ;  /* 0x00026200000b7ab9 */ /* 0x000fe40000000800 */
        /* <DEDUP_REMOVED lines=128> */
[----:B------:R-:W-:Y:S01]  /*42e0*/  FMUL.FTZ R21, R117, UR7 ;  /* 0x0000000775157c20 */ /* 0x000fe20008410000 */
[----:B------:R-:W-:Y:S01]  /*42f0*/  UMOV UR23, 0x40000040 ;  /* 0x4000004000177882 */ /* 0x000fe20000000000 */
[----:B------:R-:W-:Y:S01]  /*4300*/  MUFU.TANH R13, R13 ;  /* 0x0000000d000d7308 */ /* 0x000fe20000002400 */
[----:B------:R-:W-:Y:S01]  /*4310*/  FMUL.FTZ R14, R115, UR7 ;  /* 0x00000007730e7c20 */ /* 0x000fe20008410000 */
[----:B------:R-:W-:-:S06]  /*4320*/  FMUL.FTZ R82, R118, UR7 ;  /* 0x0000000776527c20 */ /* 0x000fcc0008410000 */
[----:B------:R-:W-:Y:S08]  /*4330*/  MUFU.TANH R15, R15 ;  /* 0x0000000f000f7308 */ /* 0x000ff00000002400 */
[----:B------:R-:W0:Y:S08]  /*4340*/  MUFU.TANH R11, R11 ;  /* 0x0000000b000b7308 */ /* 0x000e300000002400 */
[----:B------:R-:W-:Y:S08]  /*4350*/  MUFU.TANH R83, R83 ;  /* 0x0000005300537308 */ /* 0x000ff00000002400 */
[----:B------:R-:W-:Y:S08]  /*4360*/  MUFU.TANH R20, R20 ;  /* 0x0000001400147308 */ /* 0x000ff00000002400 */
[----:B------:R-:W1:Y:S01]  /*4370*/  MUFU.TANH R21, R21 ;  /* 0x0000001500157308 */ /* 0x000e620000002400 */
        /* <DEDUP_REMOVED lines=16> */
[----:B------:R-:W2:Y:S08]  /*4480*/  MUFU.TANH R14, R14 ;  /* 0x0000000e000e7308 */ /* 0x000eb00000002400 */
[----:B------:R-:W3:Y:S08]  /*4490*/  MUFU.TANH R82, R82 ;  /* 0x0000005200527308 */ /* 0x000ef00000002400 */
[----:B------:R-:W4:Y:S08]  /*44a0*/  MUFU.TANH R81, R81 ;  /* 0x0000005100517308 */ /* 0x000f300000002400 */
[----:B------:R-:W5:Y:S01]  /*44b0*/  MUFU.TANH R85, R85 ;  /* 0x0000005500557308 */ /* 0x000f620000002400 */
        /* <DEDUP_REMOVED lines=11> */
[----:B------:R-:W-:Y:S01]  /*4570*/  FMUL.FTZ R102, R103, UR7 ;  /* 0x0000000767667c20 */ /* 0x000fe20008410000 */
[----:B------:R-:W5:Y:S01]  /*4580*/  MUFU.TANH R84, R84 ;  /* 0x0000005400547308 */ /* 0x000f620000002400 */
[----:B------:R-:W-:-:S07]  /*4590*/  FMUL.FTZ R99, R99, UR7 ;  /* 0x0000000763637c20 */ /* 0x000fce0008410000 */
[----:B------:R-:W-:Y:S08]  /*45a0*/  MUFU.TANH R106, R106 ;  /* 0x0000006a006a7308 */ /* 0x000ff00000002400 */
[----:B------:R-:W5:Y:S08]  /*45b0*/  MUFU.TANH R105, R105 ;  /* 0x0000006900697308 */ /* 0x000f700000002400 */
        /* <DEDUP_REMOVED lines=36> */
[----:B------:R-:W5:Y:S08]  /*4800*/  MUFU.TANH R98, R98 ;  /* 0x0000006200627308 */ /* 0x000f700000002400 */
[----:B------:R-:W-:Y:S08]  /*4810*/  MUFU.TANH R90, R90 ;  /* 0x0000005a005a7308 */ /* 0x000ff00000002400 */
        /* <DEDUP_REMOVED lines=12> */
[----:B------:R-:W5:Y:S01]  /*48e0*/  MUFU.TANH R77, R77 ;  /* 0x0000004d004d7308 */ /* 0x000f620000002400 */
[----:B------:R-:W-:Y:S01]  /*48f0*/  UMOV UR23, 0x40000040 ;  /* 0x4000004000177882 */ /* 0x000fe20000000000 */
[----:B------:R-:W-:Y:S01]  /*4900*/  FMUL.FTZ R64, R64, UR7 ;  /* 0x0000000740407c20 */ /* 0x000fe20008410000 */
[----:B------:R-:W-:Y:S01]  /*4910*/  FMUL.FTZ R65, R65, UR7 ;  /* 0x0000000741417c20 */ /* 0x000fe20008410000 */
[----:B------:R-:W-:-:S04]  /*4920*/  FMUL.FTZ R71, R71, UR7 ;  /* 0x0000000747477c20 */ /* 0x000fc80008410000 */
[----:B------:R-:W5:Y:S08]  /*4930*/  MUFU.TANH R102, R102 ;  /* 0x0000006600667308 */ /* 0x000f700000002400 */
[----:B------:R-:W-:Y:S08]  /*4940*/  MUFU.TANH R89, R89 ;  /* 0x0000005900597308 */ /* 0x000ff00000002400 */
[----:B------:R-:W5:Y:S08]  /*4950*/  MUFU.TANH R93, R93 ;  /* 0x0000005d005d7308 */ /* 0x000f700000002400 */
[----:B------:R-:W-:Y:S08]  /*4960*/  MUFU.TANH R92, R92 ;  /* 0x0000005c005c7308 */ /* 0x000ff00000002400 */
[----:B------:R-:W5:Y:S08]  /*4970*/  MUFU.TANH R95, R95 ;  /* 0x0000005f005f7308 */ /* 0x000f700000002400 */
[----:B------:R-:W5:Y:S01]  /*4980*/  MUFU.TANH R64, R64 ;  /* 0x0000004000407308 */ /* 0x000f620000002400 */
[----:B------:R-:W-:-:S02]  /*4990*/  WARPGROUP.DEPBAR.LE gsb0, 0x0 ;  /* 0x00008000000079c5 */ /* 0x000fc40000010000 */
[----:B------:R-:W-:Y:S01]  /*49a0*/  WARPGROUP.ARRIVE ;  /* 0x00000000000079c5 */ /* 0x000fe20000000000 */
[----:B------:R-:W-:Y:S01]  /*49b0*/  FMUL.FTZ R70, R57, UR7 ;  /* 0x0000000739467c20 */ /* 0x000fe20008410000 */
[----:B------:R-:W-:Y:S02]  /*49c0*/  IMAD.U32 R57, RZ, RZ, UR53 ;  /* 0x00000035ff397e24 */ /* 0x000fe4000f8e00ff */
[----:B------:R-:W-:Y:S01]  /*49d0*/  FMUL.FTZ R113, R62, UR7 ;  /* 0x000000073e717c20 */ /* 0x000fe20008410000 */
[----:B------:R-:W-:Y:S01]  /*49e0*/  FMUL.FTZ R62, R63, UR7 ;  /* 0x000000073f3e7c20 */ /* 0x000fe20008410000 */
[----:B------:R-:W-:Y:S01]  /*49f0*/  FMUL.FTZ R69, R56, UR7 ;  /* 0x0000000738457c20 */ /* 0x000fe20008410000 */
[----:B------:R-:W-:Y:S01]  /*4a00*/  HGMMA.64x16x16.F32.BF16 R48, gdesc[UR20], R48, gsb0 ;  /* 0x00200000143079f0 */ /* 0x000fe20008001830 */
[----:B------:R-:W-:Y:S01]  /*4a10*/  UIADD3 UR22, UR6, 0x986, URZ ;  /* 0x0000098606167890 */ /* 0x000fe2000fffe03f */
[----:B------:R-:W-:Y:S01]  /*4a20*/  IMAD R12, R57, -0xb0, R12 ;  /* 0xffffff50390c7824 */ /* 0x000fe200078e020c */
[----:B------:R-:W-:Y:S01]  /*4a30*/  UMOV UR23, 0x40000040 ;  /* 0x4000004000177882 */ /* 0x000fe20000000000 */
[----:B------:R-:W-:Y:S01]  /*4a40*/  FMUL.FTZ R111, R59, UR7 ;  /* 0x000000073b6f7c20 */ /* 0x000fe20008410000 */
[----:B------:R-:W-:Y:S01]  /*4a50*/  FMUL.FTZ R112, R58, UR7 ;  /* 0x000000073a707c20 */ /* 0x000fe20008410000 */
[----:B------:R-:W5:Y:S01]  /*4a60*/  MUFU.TANH R72, R72 ;  /* 0x0000004800487308 */ /* 0x000f620000002400 */
[----:B------:R-:W-:Y:S01]  /*4a70*/  ISETP.GT.AND P5, PT, R12, RZ, PT ;  /* 0x000000ff0c00720c */ /* 0x000fe20003fa4270 */
[----:B------:R-:W-:Y:S01]  /*4a80*/  FMUL.FTZ R110, R60, UR7 ;  /* 0x000000073c6e7c20 */ /* 0x000fe20008410000 */
[C---:B------:R-:W-:Y:S01]  /*4a90*/  ISETP.GT.AND P4, PT, R12.reuse, 0x1, PT ;  /* 0x000000010c00780c */ /* 0x040fe20003f84270 */
[----:B------:R-:W-:Y:S01]  /*4aa0*/  FMUL.FTZ R61, R61, UR7 ;  /* 0x000000073d3d7c20 */ /* 0x000fe20008410000 */
[C---:B------:R-:W-:Y:S01]  /*4ab0*/  ISETP.GT.AND P3, PT, R12.reuse, 0x9, PT ;  /* 0x000000090c00780c */ /* 0x040fe20003f64270 */
[----:B------:R-:W-:Y:S01]  /*4ac0*/  UIADD3 UR53, UR53, -0x2, URZ ;  /* 0xfffffffe35357890 */ /* 0x000fe2000fffe03f */
[----:B------:R-:W-:Y:S01]  /*4ad0*/  ISETP.GT.AND P2, PT, R12, 0x8, PT ;  /* 0x000000080c00780c */ /* 0x000fe20003f44270 */
[----:B------:R-:W5:Y:S01]  /*4ae0*/  MUFU.TANH R65, R65 ;  /* 0x0000004100417308 */ /* 0x000f620000002400 */
[----:B0-----:R-:W-:Y:S01]  /*4af0*/  FSEL R11, R11, -INF , P5 ;  /* 0xff8000000b0b7808 */ /* 0x001fe20002800000 */
[----:B------:R-:W-:Y:S01]  /*4b00*/  UISETP.GE.AND UP0, UPT, UR53, UR54, UPT ;  /* 0x000000363500728c */ /* 0x000fe2000bf06270 */
[----:B-1----:R-:W-:-:S02]  /*4b10*/  FSEL R68, R21, -INF , P3 ;  /* 0xff80000015447808 */ /* 0x002fc40001800000 */
[----:B------:R-:W-:Y:S02]  /*4b20*/  ISETP.GT.AND P6, PT, R12, 0x10, PT ;  /* 0x000000100c00780c */ /* 0x000fe40003fc4270 */
[----:B--2---:R-:W-:Y:S01]  /*4b30*/  FSEL R14, R14, -INF , P4 ;  /* 0xff8000000e0e7808 */ /* 0x004fe20002000000 */
[----:B------:R-:W0:Y:S01]  /*4b40*/  MUFU.TANH R67, R67 ;  /* 0x0000004300437308 */ /* 0x000e220000002400 */
[----:B------:R-:W-:-:S07]  /*4b50*/  FSEL R80, R80, -INF , P6 ;  /* 0xff80000050507808 */ /* 0x000fce0003000000 */
[----:B------:R-:W1:Y:S08]  /*4b60*/  MUFU.TANH R74, R74 ;  /* 0x0000004a004a7308 */ /* 0x000e700000002400 */
[----:B------:R-:W2:Y:S08]  /*4b70*/  MUFU.TANH R78, R78 ;  /* 0x0000004e004e7308 */ /* 0x000eb00000002400 */
[----:B------:R-:W2:Y:S01]  /*4b80*/  MUFU.TANH R73, R73 ;  /* 0x0000004900497308 */ /* 0x000ea20000002400 */
[----:B------:R-:W-:-:S02]  /*4b90*/  WARPGROUP.DEPBAR.LE gsb0, 0x0 ;  /* 0x00008000000079c5 */ /* 0x000fc40000010000 */
[----:B------:R-:W-:Y:S01]  /*4ba0*/  WARPGROUP.ARRIVE ;  /* 0x00000000000079c5 */ /* 0x000fe20000000000 */
[----:B------:R-:W-:Y:S01]  /*4bb0*/  FMUL.FTZ R63, R48, UR7 ;  /* 0x00000007303f7c20 */ /* 0x000fe20008410000 */
[----:B------:R-:W-:Y:S01]  /*4bc0*/  FMUL.FTZ R114, R49, UR7 ;  /* 0x0000000731727c20 */ /* 0x000fe20008410000 */
        /* <DEDUP_REMOVED lines=8> */
[----:B------:R-:W-:Y:S01]  /*4c50*/  FSEL R15, R83, -INF , P3 ;  /* 0xff800000530f7808 */ /* 0x000fe20001800000 */
[----:B------:R-:W-:Y:S01]  /*4c60*/  UIADD3 UR22, UR6, 0xa06, URZ ;  /* 0x00000a0606167890 */ /* 0x000fe2000fffe03f */
[----:B------:R3:W-:Y:S01]  /*4c70*/  MUFU.TANH R83, R48 ;  /* 0x0000003000537308 */ /* 0x0007e20000002400 */
[----:B------:R-:W-:Y:S01]  /*4c80*/  FSEL R51, R20, -INF , P2 ;  /* 0xff80000014337808 */ /* 0x000fe20001000000 */
[----:B------:R-:W-:Y:S01]  /*4c90*/  FMUL.FTZ R55, R55, UR7 ;  /* 0x0000000737377c20 */ /* 0x000fe20008410000 */
[----:B------:R-:W-:Y:S01]  /*4ca0*/  FSEL R21, R86, -INF , P5 ;  /* 0xff80000056157808 */ /* 0x000fe20002800000 */
[----:B------:R-:W-:Y:S01]  /*4cb0*/  UMOV UR23, 0x40000040 ;  /* 0x4000004000177882 */ /* 0x000fe20000000000 */
[----:B------:R-:W-:Y:S01]  /*4cc0*/  FSEL R20, R104, -INF , P6 ;  /* 0xff80000068147808 */ /* 0x000fe20003000000 */
[----:B------:R-:W-:Y:S01]  /*4cd0*/  FMUL.FTZ R115, R50, UR7 ;  /* 0x0000000732737c20 */ /* 0x000fe20008410000 */
[----:B------:R-:W-:Y:S01]  /*4ce0*/  ISETP.GT.AND P4, PT, R12, 0x18, PT ;  /* 0x000000180c00780c */ /* 0x000fe20003f84270 */
[----:B------:R5:W-:Y:S01]  /*4cf0*/  MUFU.TANH R86, R53 ;  /* 0x0000003500567308 */ /* 0x000be20000002400 */
[----:B---3--:R-:W-:-:S02]  /*4d00*/  FMNMX.FTZ R48, R49, R52, !PT ;  /* 0x0000003431307209 */ /* 0x008fc40007810000 */
[----:B------:R-:W-:Y:S02]  /*4d10*/  FSEL R13, R82, -INF , P2 ;  /* 0xff800000520d7808 */ /* 0x000fe40001000000 */
[----:B----4-:R-:W-:Y:S02]  /*4d20*/  FSEL R81, R81, -INF , P5 ;  /* 0xff80000051517808 */ /* 0x010fe40002800000 */
[C---:B------:R-:W-:Y:S01]  /*4d30*/  ISETP.GT.AND P2, PT, R12.reuse, 0x19, PT ;  /* 0x000000190c00780c */ /* 0x040fe20003f44270 */
[----:B------:R3:W-:Y:S01]  /*4d40*/  MUFU.TANH R104, R54 ;  /* 0x0000003600687308 */ /* 0x0007e20000002400 */
[----:B-----5:R-:W-:Y:S02]  /*4d50*/  FMNMX.FTZ R53, R51, R48, !PT ;  /* 0x0000003033357209 */ /* 0x020fe40007810000 */
[----:B------:R-:W-:Y:S02]  /*4d60*/  ISETP.GT.AND P3, PT, R12, 0x20, PT ;  /* 0x000000200c00780c */ /* 0x000fe40003f64270 */
[----:B------:R-:W-:-:S02]  /*4d70*/  FMNMX.FTZ R53, R68, R53, !PT ;  /* 0x0000003544357209 */ /* 0x000fc40007810000 */
[----:B------:R-:W-:Y:S01]  /*4d80*/  ISETP.GT.AND P5, PT, R12, 0x28, PT ;  /* 0x000000280c00780c */ /* 0x000fe20003fa4270 */
[----:B------:R-:W4:Y:S01]  /*4d90*/  MUFU.TANH R71, R71 ;  /* 0x0000004700477308 */ /* 0x000f220000002400 */
[----:B---3--:R-:W-:Y:S02]  /*4da0*/  FMNMX.FTZ R54, R80, R53, !PT ;  /* 0x0000003550367209 */ /* 0x008fe40007810000 */
[----:B------:R-:W-:Y:S02]  /*4db0*/  FSEL R85, R85, -INF , P4 ;  /* 0xff80000055557808 */ /* 0x000fe40002000000 */
[----:B------:R-:W-:Y:S02]  /*4dc0*/  FMNMX.FTZ R54, R81, R54, !PT ;  /* 0x0000003651367209 */ /* 0x000fe40007810000 */
[----:B------:R-:W-:Y:S01]  /*4dd0*/  FSEL R84, R84, -INF , P2 ;  /* 0xff80000054547808 */ /* 0x000fe20001000000 */
[----:B------:R-:W3:Y:S01]  /*4de0*/  MUFU.TANH R109, R109 ;  /* 0x0000006d006d7308 */ /* 0x000ee20000002400 */
[----:B------:R-:W-:-:S02]  /*4df0*/  FSEL R105, R105, -INF , P3 ;  /* 0xff80000069697808 */ /* 0x000fc40001800000 */
[----:B------:R-:W-:Y:S02]  /*4e00*/  ISETP.GT.AND P6, PT, R12, 0x21, PT ;  /* 0x000000210c00780c */ /* 0x000fe40003fc4270 */
[----:B------:R-:W-:Y:S02]  /*4e10*/  FSEL R98, R98, -INF , P5 ;  /* 0xff80000062627808 */ /* 0x000fe40002800000 */
[----:B------:R-:W-:Y:S01]  /*4e20*/  FSEL R96, R96, -INF , P6 ;  /* 0xff80000060607808 */ /* 0x000fe20003000000 */
[----:B------:R-:W5:Y:S01]  /*4e30*/  MUFU.TANH R66, R66 ;  /* 0x0000004200427308 */ /* 0x000f620000002400 */
[----:B------:R-:W-:Y:S02]  /*4e40*/  WARPGROUP.DEPBAR.LE gsb0, 0x0 ;  /* 0x00008000000079c5 */ /* 0x000fe40000010000 */
[----:B------:R-:W-:Y:S01]  /*4e50*/  WARPGROUP.ARRIVE ;  /* 0x00000000000079c5 */ /* 0x000fe20000000000 */
[----:B------:R-:W-:Y:S01]  /*4e60*/  FMUL.FTZ R56, R41, UR7 ;  /* 0x0000000729387c20 */ /* 0x000fe20008410000 */
[----:B------:R-:W-:Y:S01]  /*4e70*/  FMUL.FTZ R57, R42, UR7 ;  /* 0x000000072a397c20 */ /* 0x000fe20008410000 */
[----:B------:R-:W-:Y:S01]  /*4e80*/  FMUL.FTZ R59, R44, UR7 ;  /* 0x000000072c3b7c20 */ /* 0x000fe20008410000 */
[----:B------:R-:W-:Y:S01]  /*4e90*/  FSEL R41, R106, -INF , P2 ;  /* 0xff8000006a297808 */ /* 0x000fe20001000000 */
[----:B------:R-:W-:Y:S01]  /*4ea0*/  FMUL.FTZ R117, R46, UR7 ;  /* 0x000000072e757c20 */ /* 0x000fe20008410000 */
[----:B------:R-:W-:Y:S01]  /*4eb0*/  FSEL R42, R108, -INF , P3 ;  /* 0xff8000006c2a7808 */ /* 0x000fe20001800000 */
[----:B------:R-:W-:Y:S01]  /*4ec0*/  HGMMA.64x16x16.F32.BF16 R32, gdesc[UR20], R32, gsb0 ;  /* 0x00200000142079f0 */ /* 0x000fe20008001820 */
[C---:B------:R-:W-:Y:S01]  /*4ed0*/  ISETP.GT.AND P2, PT, R12.reuse, 0x30, PT ;  /* 0x000000300c00780c */ /* 0x040fe20003f44270 */
[----:B------:R-:W-:Y:S01]  /*4ee0*/  FMUL.FTZ R118, R47, UR7 ;  /* 0x000000072f767c20 */ /* 0x000fe20008410000 */
[----:B------:R-:W-:Y:S01]  /*4ef0*/  ISETP.GT.AND P3, PT, R12, 0x31, PT ;  /* 0x000000310c00780c */ /* 0x000fe20003f64270 */
[----:B------:R-:W-:Y:S01]  /*4f00*/  FMUL.FTZ R58, R43, UR7 ;  /* 0x000000072b3a7c20 */ /* 0x000fe20008410000 */
[----:B------:R-:W-:Y:S01]  /*4f10*/  FSEL R44, R101, -INF , P5 ;  /* 0xff800000652c7808 */ /* 0x000fe20002800000 */
[----:B------:R-:W-:Y:S01]  /*4f20*/  FMUL.FTZ R50, R40, UR7 ;  /* 0x0000000728327c20 */ /* 0x000fe20008410000 */
[----:B------:R0:W-:Y:S01]  /*4f30*/  MUFU.TANH R101, R55 ;  /* 0x0000003700657308 */ /* 0x0001e20000002400 */
[----:B------:R-:W-:Y:S01]  /*4f40*/  FSEL R46, R103, -INF , P2 ;  /* 0xff800000672e7808 */ /* 0x000fe20001000000 */
[----:B------:R-:W-:Y:S01]  /*4f50*/  FMUL.FTZ R60, R45, UR7 ;  /* 0x000000072d3c7c20 */ /* 0x000fe20008410000 */
[----:B------:R-:W-:Y:S01]  /*4f60*/  FSEL R100, R100, -INF , P2 ;  /* 0xff80000064647808 */ /* 0x000fe20001000000 */
[----:B------:R-:W-:Y:S01]  /*4f70*/  UIADD3 UR22, UR6, 0xa86, URZ ;  /* 0x00000a8606167890 */ /* 0x000fe2000fffe03f */
[----:B------:R-:W-:Y:S01]  /*4f80*/  FSEL R47, R91, -INF , P3 ;  /* 0xff8000005b2f7808 */ /* 0x000fe20001800000 */
[----:B------:R-:W-:Y:S01]  /*4f90*/  UMOV UR23, 0x40000040 ;  /* 0x4000004000177882 */ /* 0x000fe20000000000 */
[----:B------:R-:W-:Y:S01]  /*4fa0*/  ISETP.GT.AND P2, PT, R12, 0x41, PT ;  /* 0x000000410c00780c */ /* 0x000fe20003f44270 */
[----:B------:R1:W-:Y:S01]  /*4fb0*/  MUFU.TANH R91, R56 ;  /* 0x00000038005b7308 */ /* 0x0003e20000002400 */
[----:B0-----:R-:W-:-:S02]  /*4fc0*/  FMNMX.FTZ R55, R85, R54, !PT ;  /* 0x0000003655377209 */ /* 0x001fc40007810000 */
[----:B------:R-:W-:Y:S02]  /*4fd0*/  FSEL R54, R75, -INF , P2 ;  /* 0xff8000004b367808 */ /* 0x000fe40001000000 */
[----:B------:R-:W-:Y:S02]  /*4fe0*/  FSEL R43, R99, -INF , P6 ;  /* 0xff800000632b7808 */ /* 0x000fe40003000000 */
[----:B------:R-:W-:Y:S01]  /*4ff0*/  ISETP.GT.AND P6, PT, R12, 0x38, PT ;  /* 0x000000380c00780c */ /* 0x000fe20003fc4270 */
[----:B------:R0:W-:Y:S01]  /*5000*/  MUFU.TANH R99, R50 ;  /* 0x0000003200637308 */ /* 0x0001e20000002400 */
[----:B-1----:R-:W-:Y:S02]  /*5010*/  FMNMX.FTZ R56, R84, R55, !PT ;  /* 0x0000003754387209 */ /* 0x002fe40007810000 */
[----:B------:R-:W-:Y:S02]  /*5020*/  FSEL R82, R88, -INF , P3 ;  /* 0xff80000058527808 */ /* 0x000fe40001800000 */
[----:B------:R-:W-:-:S02]  /*5030*/  FMNMX.FTZ R75, R105, R56, !PT ;  /* 0x00000038694b7209 */ /* 0x000fc40007810000 */
[----:B------:R-:W-:Y:S01]  /*5040*/  FSEL R40, R107, -INF , P4 ;  /* 0xff8000006b287808 */ /* 0x000fe20002000000 */
[----:B------:R-:W1:Y:S01]  /*5050*/  MUFU.TANH R79, R79 ;  /* 0x0000004f004f7308 */ /* 0x000e620000002400 */
[C---:B------:R-:W-:Y:S02]  /*5060*/  ISETP.GT.AND P3, PT, R12.reuse, 0x48, PT ;  /* 0x000000480c00780c */ /* 0x040fe40003f64270 */
[----:B------:R-:W-:Y:S02]  /*5070*/  ISETP.GT.AND P4, PT, R12, 0x29, PT ;  /* 0x000000290c00780c */ /* 0x000fe40003f84270 */
[----:B------:R-:W-:Y:S02]  /*5080*/  FMNMX.FTZ R75, R96, R75, !PT ;  /* 0x0000004b604b7209 */ /* 0x000fe40007810000 */
[----:B------:R-:W-:Y:S01]  /*5090*/  FSEL R48, R94, -INF , P6 ;  /* 0xff8000005e307808 */ /* 0x000fe20003000000 */
[----:B------:R-:W1:Y:S01]  /*50a0*/  MUFU.TANH R62, R62 ;  /* 0x0000003e003e7308 */ /* 0x000e620000002400 */
[----:B------:R-:W-:-:S02]  /*50b0*/  FSEL R90, R90, -INF , P6 ;  /* 0xff8000005a5a7808 */ /* 0x000fc40003000000 */
[----:B------:R-:W-:Y:S02]  /*50c0*/  ISETP.GT.AND P6, PT, R12, 0x49, PT ;  /* 0x000000490c00780c */ /* 0x000fe40003fc4270 */
[----:B------:R-:W-:Y:S02]  /*50d0*/  FSEL R55, R76, -INF , P3 ;  /* 0xff8000004c377808 */ /* 0x000fe40001800000 */
[----:B------:R-:W-:Y:S01]  /*50e0*/  FSEL R97, R97, -INF , P4 ;  /* 0xff80000061617808 */ /* 0x000fe20002000000 */
[----:B------:R-:W1:Y:S01]  /*50f0*/  MUFU.TANH R69, R69 ;  /* 0x0000004500457308 */ /* 0x000e620000002400 */
[----:B------:R-:W-:Y:S02]  /*5100*/  FMNMX.FTZ R76, R98, R75, !PT ;  /* 0x0000004b624c7209 */ /* 0x000fe40007810000 */
[----:B------:R-:W-:Y:S02]  /*5110*/  FSEL R56, R77, -INF , P6 ;  /* 0xff8000004d387808 */ /* 0x000fe40003000000 */
[----:B------:R-:W-:Y:S01]  /*5120*/  FMNMX.FTZ R77, R97, R76, !PT ;  /* 0x0000004c614d7209 */ /* 0x000fe20007810000 */
[----:B------:R-:W-:-:S02]  /*5130*/  WARPGROUP.DEPBAR.LE gsb0, 0x0 ;  /* 0x00008000000079c5 */ /* 0x000fc40000010000 */
[----:B------:R-:W-:Y:S01]  /*5140*/  ISETP.GT.AND P5, PT, R12, 0x39, PT ;  /* 0x000000390c00780c */ /* 0x000fe20003fa4270 */
[----:B------:R-:W-:Y:S01]  /*5150*/  WARPGROUP.ARRIVE ;  /* 0x00000000000079c5 */ /* 0x000fe20000000000 */
[----:B------:R-:W-:Y:S01]  /*5160*/  FMNMX.FTZ R77, R100, R77, !PT ;  /* 0x0000004d644d7209 */ /* 0x000fe20007810000 */
[----:B------:R-:W1:Y:S01]  /*5170*/  MUFU.TANH R61, R61 ;  /* 0x0000003d003d7308 */ /* 0x000e620000002400 */
[----:B------:R-:W-:Y:S02]  /*5180*/  FSEL R45, R102, -INF , P4 ;  /* 0xff800000662d7808 */ /* 0x000fe40002000000 */
[C---:B------:R-:W-:Y:S01]  /*5190*/  ISETP.GT.AND P4, PT, R12.reuse, 0x40, PT ;  /* 0x000000400c00780c */ /* 0x040fe20003f84270 */
[----:B------:R-:W-:Y:S01]  /*51a0*/  HGMMA.64x16x16.F32.BF16 R24, gdesc[UR20], R24, gsb0 ;  /* 0x00200000141879f0 */ /* 0x000fe20008001818 */
[----:B0-----:R-:W-:Y:S02]  /*51b0*/  FSEL R50, R93, -INF , P5 ;  /* 0xff8000005d327808 */ /* 0x001fe40002800000 */
[----:B------:R-:W-:Y:S01]  /*51c0*/  FSEL R89, R89, -INF , P5 ;  /* 0xff80000059597808 */ /* 0x000fe20002800000 */
[----:B------:R2:W-:Y:S01]  /*51d0*/  MUFU.TANH R93, R58 ;  /* 0x0000003a005d7308 */ /* 0x0005e20000002400 */
[----:B------:R-:W-:-:S02]  /*51e0*/  ISETP.GT.AND P5, PT, R12, 0x50, PT ;  /* 0x000000500c00780c */ /* 0x000fc40003fa4270 */
[----:B------:R-:W-:Y:S02]  /*51f0*/  FMNMX.FTZ R77, R82, R77, !PT ;  /* 0x0000004d524d7209 */ /* 0x000fe40007810000 */
[----:B------:R-:W-:Y:S02]  /*5200*/  FSEL R53, R95, -INF , P4 ;  /* 0xff8000005f357808 */ /* 0x000fe40002000000 */
[----:B------:R-:W-:Y:S01]  /*5210*/  FSEL R92, R92, -INF , P4 ;  /* 0xff8000005c5c7808 */ /* 0x000fe20002000000 */
[----:B------:R4:W-:Y:S01]  /*5220*/  MUFU.TANH R95, R60 ;  /* 0x0000003c005f7308 */ /* 0x0009e20000002400 */
[----:B------:R-:W-:Y:S02]  /*5230*/  ISETP.GT.AND P4, PT, R12, 0x51, PT ;  /* 0x000000510c00780c */ /* 0x000fe40003f84270 */
[----:B------:R-:W-:Y:S02]  /*5240*/  FSEL R75, R64, -INF , P5 ;  /* 0xff800000404b7808 */ /* 0x000fe40002800000 */
[----:B------:R-:W-:-:S02]  /*5250*/  FMNMX.FTZ R64, R90, R77, !PT ;  /* 0x0000004d5a407209 */ /* 0x000fc40007810000 */
[----:B------:R-:W-:Y:S01]  /*5260*/  FSEL R72, R72, -INF , P2 ;  /* 0xff80000048487808 */ /* 0x000fe20001000000 */
[----:B------:R-:W0:Y:S01]  /*5270*/  MUFU.TANH R70, R70 ;  /* 0x0000004600467308 */ /* 0x000e220000002400 */
[----:B------:R-:W-:Y:S02]  /*5280*/  ISETP.GT.AND P2, PT, R12, 0x58, PT ;  /* 0x000000580c00780c */ /* 0x000fe40003f44270 */
[----:B------:R-:W-:Y:S02]  /*5290*/  FSEL R76, R65, -INF , P4 ;  /* 0xff800000414c7808 */ /* 0x000fe40002000000 */
[----:B------:R-:W-:Y:S02]  /*52a0*/  FMNMX.FTZ R65, R89, R64, !PT ;  /* 0x0000004059417209 */ /* 0x000fe40007810000 */
[----:B------:R-:W-:Y:S01]  /*52b0*/  FSEL R77, R67, -INF , P2 ;  /* 0xff800000434d7808 */ /* 0x000fe20001000000 */
[----:B------:R-:W0:Y:S01]  /*52c0*/  MUFU.TANH R110, R110 ;  /* 0x0000006e006e7308 */ /* 0x000e220000002400 */
[----:B------:R-:W-:Y:S01]  /*52d0*/  FMNMX.FTZ R67, R92, R65, !PT ;  /* 0x000000415c437209 */ /* 0x000fe20007810000 */
[----:B------:R-:W-:Y:S01]  /*52e0*/  FMUL.FTZ R65, R32, UR7 ;  /* 0x0000000720417c20 */ /* 0x000fe20008410000 */
[----:B------:R-:W-:-:S02]  /*52f0*/  FSEL R74, R74, -INF , P3 ;  /* 0xff8000004a4a7808 */ /* 0x000fc40001800000 */
[----:B------:R-:W-:Y:S02]  /*5300*/  FMNMX.FTZ R67, R72, R67, !PT ;  /* 0x0000004348437209 */ /* 0x000fe40007810000 */
[----:B--2---:R-:W-:Y:S01]  /*5310*/  FSEL R58, R78, -INF , P4 ;  /* 0xff8000004e3a7808 */ /* 0x004fe20002000000 */
[----:B------:R3:W-:Y:S01]  /*5320*/  MUFU.TANH R94, R59 ;  /* 0x0000003b005e7308 */ /* 0x0007e20000002400 */
[----:B------:R-:W-:Y:S02]  /*5330*/  FSEL R73, R73, -INF , P6 ;  /* 0xff80000049497808 */ /* 0x000fe40003000000 */
[----:B------:R-:W-:Y:S01]  /*5340*/  FMNMX.FTZ R78, R74, R67, !PT ;  /* 0x000000434a4e7209 */ /* 0x000fe20007810000 */
[----:B------:R-:W-:Y:S01]  /*5350*/  FMUL.FTZ R67, R33, UR7 ;  /* 0x0000000721437c20 */ /* 0x000fe20008410000 */
[----:B------:R-:W-:Y:S02]  /*5360*/  ISETP.GT.AND P3, PT, R12, 0x59, PT ;  /* 0x000000590c00780c */ /* 0x000fe40003f64270 */
[----:B------:R-:W-:Y:S01]  /*5370*/  FMNMX.FTZ R78, R73, R78, !PT ;  /* 0x0000004e494e7209 */ /* 0x000fe20007810000 */
[----:B------:R1:W-:Y:S01]  /*5380*/  MUFU.TANH R88, R57 ;  /* 0x0000003900587308 */ /* 0x0003e20000002400 */
[----:B----4-:R-:W-:-:S02]  /*5390*/  FSEL R60, R71, -INF , P3 ;  /* 0xff800000473c7808 */ /* 0x010fc40001800000 */
[----:B------:R-:W-:Y:S01]  /*53a0*/  FMNMX.FTZ R71, R75, R78, !PT ;  /* 0x0000004e4b477209 */ /* 0x000fe20007810000 */
[----:B------:R-:W-:Y:S01]  /*53b0*/  FMUL.FTZ R78, R34, UR7 ;  /* 0x00000007224e7c20 */ /* 0x000fe20008410000 */
[----:B---3--:R-:W-:Y:S02]  /*53c0*/  FSEL R59, R109, -INF , P2 ;  /* 0xff8000006d3b7808 */ /* 0x008fe40001000000 */
[----:B------:R-:W-:Y:S01]  /*53d0*/  FMNMX.FTZ R102, R76, R71, !PT ;  /* 0x000000474c667209 */ /* 0x000fe20007810000 */
[----:B------:R-:W2:Y:S01]  /*53e0*/  MUFU.TANH R112, R112 ;  /* 0x0000007000707308 */ /* 0x000ea20000002400 */
[C---:B------:R-:W-:Y:S01]  /*53f0*/  ISETP.GT.AND P2, PT, R12.reuse, 0x69, PT ;  /* 0x000000690c00780c */ /* 0x040fe20003f44270 */
[----:B------:R-:W-:Y:S02]  /*5400*/  WARPGROUP.DEPBAR.LE gsb0, 0x0 ;  /* 0x00008000000079c5 */ /* 0x000fe40000010000 */
[----:B------:R-:W-:Y:S01]  /*5410*/  ISETP.GT.AND P6, PT, R12, 0x60, PT ;  /* 0x000000600c00780c */ /* 0x000fe20003fc4270 */
[----:B------:R-:W-:Y:S01]  /*5420*/  FMUL.FTZ R28, R28, UR7 ;  /* 0x000000071c1c7c20 */ /* 0x000fe20008410000 */
[----:B-----5:R-:W-:Y:S01]  /*5430*/  FSEL R66, R66, -INF , P3 ;  /* 0xff80000042427808 */ /* 0x020fe20001800000 */
[----:B------:R-:W-:Y:S01]  /*5440*/  FMUL.FTZ R30, R30, UR7 ;  /* 0x000000071e1e7c20 */ /* 0x000fe20008410000 */
[----:B------:R-:W-:Y:S01]  /*5450*/  FMNMX.FTZ R71, R77, R102, !PT ;  /* 0x000000664d477209 */ /* 0x000fe20007810000 */
[----:B------:R-:W-:Y:S01]  /*5460*/  MUFU.TANH R63, R63 ;  /* 0x0000003f003f7308 */ /* 0x000fe20000002400 */
[----:B-1----:R-:W-:Y:S01]  /*5470*/  FSEL R57, R79, -INF , P5 ;  /* 0xff8000004f397808 */ /* 0x002fe20002800000 */
[----:B------:R-:W-:Y:S01]  /*5480*/  FMUL.FTZ R79, R35, UR7 ;  /* 0x00000007234f7c20 */ /* 0x000fe20008410000 */
[----:B------:R-:W-:Y:S01]  /*5490*/  FSEL R35, R62, -INF , P2 ;  /* 0xff8000003e237808 */ /* 0x000fe20001000000 */
[----:B------:R-:W-:Y:S01]  /*54a0*/  FMUL.FTZ R102, R37, UR7 ;  /* 0x0000000725667c20 */ /* 0x000fe20008410000 */
[----:B------:R-:W-:-:S02]  /*54b0*/  ISETP.GT.AND P5, PT, R12, 0x61, PT ;  /* 0x000000610c00780c */ /* 0x000fc40003fa4270 */
[----:B------:R-:W-:Y:S01]  /*54c0*/  FSEL R69, R69, -INF , P6 ;  /* 0xff80000045457808 */ /* 0x000fe20003000000 */
[----:B------:R-:W1:Y:S01]  /*54d0*/  MUFU.TANH R111, R111 ;  /* 0x0000006f006f7308 */ /* 0x000e620000002400 */
[----:B------:R-:W-:Y:S02]  /*54e0*/  FMNMX.FTZ R62, R66, R71, !PT ;  /* 0x00000047423e7209 */ /* 0x000fe40007810000 */
[----:B------:R-:W-:Y:S02]  /*54f0*/  FSEL R71, R61, -INF , P2 ;  /* 0xff8000003d477808 */ /* 0x000fe40001000000 */
[----:B------:R-:W-:Y:S02]  /*5500*/  ISETP.GT.AND P4, PT, R12, 0x68, PT ;  /* 0x000000680c00780c */ /* 0x000fe40003f84270 */
[----:B0-----:R-:W-:Y:S01]  /*5510*/  FSEL R70, R70, -INF , P5 ;  /* 0xff80000046467808 */ /* 0x001fe20002800000 */
[----:B------:R-:W0:Y:S01]  /*5520*/  MUFU.TANH R114, R114 ;  /* 0x0000007200727308 */ /* 0x000e220000002400 */
[----:B------:R-:W-:Y:S01]  /*5530*/  FMNMX.FTZ R61, R69, R62, !PT ;  /* 0x0000003e453d7209 */ /* 0x000fe20007810000 */
[----:B------:R-:W-:Y:S01]  /*5540*/  FMUL.FTZ R62, R36, UR7 ;  /* 0x00000007243e7c20 */ /* 0x000fe20008410000 */
[----:B------:R-:W-:-:S02]  /*5550*/  FSEL R110, R110, -INF , P4 ;  /* 0xff8000006e6e7808 */ /* 0x000fc40002000000 */
[----:B------:R-:W-:Y:S02]  /*5560*/  FMNMX.FTZ R61, R70, R61, !PT ;  /* 0x0000003d463d7209 */ /* 0x000fe40007810000 */
[----:B------:R-:W-:Y:S01]  /*5570*/  ISETP.GT.AND P3, PT, R12, 0x70, PT ;  /* 0x000000700c00780c */ /* 0x000fe20003f64270 */
[----:B------:R-:W3:Y:S01]  /*5580*/  MUFU.TANH R113, R113 ;  /* 0x0000007100717308 */ /* 0x000ee20000002400 */
[----:B------:R-:W-:Y:S02]  /*5590*/  FMNMX.FTZ R108, R110, R61, !PT ;  /* 0x0000003d6e6c7209 */ /* 0x000fe40007810000 */
[----:B--2---:R-:W-:Y:S02]  /*55a0*/  FSEL R32, R112, -INF , P6 ;  /* 0xff80000070207808 */ /* 0x004fe40003000000 */
[C---:B------:R-:W-:Y:S02]  /*55b0*/  ISETP.GT.AND P6, PT, R12.reuse, 0x71, PT ;  /* 0x000000710c00780c */ /* 0x040fe40003fc4270 */
[----:B------:R-:W-:Y:S01]  /*55c0*/  FMNMX.FTZ R107, R71, R108, !PT ;  /* 0x0000006c476b7209 */ /* 0x000fe20007810000 */
[----:B------:R-:W2:Y:S01]  /*55d0*/  MUFU.TANH R115, R115 ;  /* 0x0000007300737308 */ /* 0x000ea20000002400 */
[----:B-1----:R-:W-:Y:S01]  /*55e0*/  FSEL R33, R111, -INF , P5 ;  /* 0xff8000006f217808 */ /* 0x002fe20002800000 */
[----:B------:R-:W-:Y:S01]  /*55f0*/  FMUL.FTZ R111, R39, UR7 ;  /* 0x00000007276f7c20 */ /* 0x000fe20008410000 */
[----:B------:R-:W-:-:S02]  /*5600*/  ISETP.GT.AND P5, PT, R12, 0x78, PT ;  /* 0x000000780c00780c */ /* 0x000fc40003fa4270 */
[----:B0-----:R-:W-:Y:S02]  /*5610*/  FSEL R114, R114, -INF , P6 ;  /* 0xff80000072727808 */ /* 0x001fe40003000000 */
[C---:B------:R-:W-:Y:S01]  /*5620*/  ISETP.GT.AND P2, PT, R12.reuse, 0x80, PT ;  /* 0x000000800c00780c */ /* 0x040fe20003f44270 */
[----:B------:R0:W-:Y:S01]  /*5630*/  MUFU.TANH R103, R78 ;  /* 0x0000004e00677308 */ /* 0x0001e20000002400 */
[----:B---3--:R-:W-:Y:S02]  /*5640*/  FSEL R34, R113, -INF , P4 ;  /* 0xff80000071227808 */ /* 0x008fe40002000000 */
[----:B------:R-:W-:Y:S02]  /*5650*/  ISETP.GT.AND P4, PT, R12, 0x79, PT ;  /* 0x000000790c00780c */ /* 0x000fe40003f84270 */
[----:B------:R-:W-:Y:S01]  /*5660*/  FSEL R61, R104, -INF , P5 ;  /* 0xff800000683d7808 */ /* 0x000fe20002800000 */
[----:B------:R-:W-:Y:S01]  /*5670*/  FMUL.FTZ R104, R38, UR7 ;  /* 0x0000000726687c20 */ /* 0x000fe20008410000 */
[----:B------:R-:W-:Y:S01]  /*5680*/  FSEL R38, R101, -INF , P4 ;  /* 0xff80000065267808 */ /* 0x000fe20002000000 */
[----:B------:R-:W1:Y:S01]  /*5690*/  MUFU.TANH R116, R116 ;  /* 0x0000007400747308 */ /* 0x000e620000002400 */
[----:B0-----:R-:W-:Y:S01]  /*56a0*/  FSEL R78, R63, -INF , P3 ;  /* 0xff8000003f4e7808 */ /* 0x001fe20001800000 */
[----:B------:R-:W-:Y:S01]  /*56b0*/  FMUL.FTZ R101, R24, UR7 ;  /* 0x0000000718657c20 */ /* 0x000fe20008410000 */
[----:B--2---:R-:W-:-:S02]  /*56c0*/  FSEL R36, R115, -INF , P3 ;  /* 0xff80000073247808 */ /* 0x004fc40001800000 */
[----:B------:R-:W-:Y:S02]  /*56d0*/  FMNMX.FTZ R107, R78, R107, !PT ;  /* 0x0000006b4e6b7209 */ /* 0x000fe40007810000 */
[----:B------:R-:W-:Y:S01]  /*56e0*/  ISETP.GT.AND P3, PT, R12, 0x81, PT ;  /* 0x000000810c00780c */ /* 0x000fe20003f64270 */
[----:B------:R0:W-:Y:S01]  /*56f0*/  MUFU.TANH R106, R79 ;  /* 0x0000004f006a7308 */ /* 0x0001e20000002400 */
[----:B------:R-:W-:Y:S02]  /*5700*/  FSEL R24, R88, -INF , P2 ;  /* 0xff80000058187808 */ /* 0x000fe40001000000 */
[----:B------:R-:W-:-:S05]  /*5710*/  FSEL R91, R91, -INF , P3 ;  /* 0xff8000005b5b7808 */ /* 0x000fca0001800000 */
[----:B------:R2:W-:Y:S01]  /*5720*/  MUFU.TANH R63, R62 ;  /* 0x0000003e003f7308 */ /* 0x0005e20000002400 */
[----:B0-----:R-:W-:Y:S02]  /*5730*/  FSEL R79, R83, -INF , P5 ;  /* 0xff800000534f7808 */ /* 0x001fe40002800000 */
[----:B------:R-:W-:Y:S02]  /*5740*/  FSEL R83, R86, -INF , P4 ;  /* 0xff80000056537808 */ /* 0x000fe40002000000 */
[----:B------:R-:W-:Y:S02]  /*5750*/  FSEL R86, R99, -INF , P2 ;  /* 0xff80000063567808 */ /* 0x000fe40001000000 */
[----:B-1----:R-:W-:Y:S01]  /*5760*/  FSEL R37, R116, -INF , P6 ;  /* 0xff80000074257808 */ /* 0x002fe20003000000 */
[----:B------:R-:W0:Y:S01]  /*5770*/  MUFU.TANH R65, R65 ;  /* 0x0000004100417308 */ /* 0x000e220000002400 */
[----:B--2---:R-:W-:Y:S02]  /*5780*/  FMNMX.FTZ R62, R114, R107, !PT ;  /* 0x0000006b723e7209 */ /* 0x004fe40007810000 */
[----:B------:R-:W-:-:S02]  /*5790*/  ISETP.GT.AND P6, PT, R12, 0x88, PT ;  /* 0x000000880c00780c */ /* 0x000fc40003fc4270 */
[----:B------:R-:W-:Y:S02]  /*57a0*/  FMNMX.FTZ R62, R79, R62, !PT ;  /* 0x0000003e4f3e7209 */ /* 0x000fe40007810000 */
[----:B------:R-:W-:Y:S01]  /*57b0*/  ISETP.GT.AND P5, PT, R12, 0x89, PT ;  /* 0x000000890c00780c */ /* 0x000fe20003fa4270 */
[----:B------:R-:W1:Y:S01]  /*57c0*/  MUFU.TANH R67, R67 ;  /* 0x0000004300437308 */ /* 0x000e620000002400 */
[----:B------:R-:W-:Y:S02]  /*57d0*/  FMNMX.FTZ R99, R83, R62, !PT ;  /* 0x0000003e53637209 */ /* 0x000fe40007810000 */
[----:B------:R-:W-:Y:S02]  /*57e0*/  FSEL R62, R93, -INF , P3 ;  /* 0xff8000005d3e7808 */ /* 0x000fe40001800000 */
[----:B------:R-:W-:Y:S02]  /*57f0*/  FMNMX.FTZ R108, R86, R99, !PT ;  /* 0x00000063566c7209 */ /* 0x000fe40007810000 */
[----:B------:R-:W-:Y:S01]  /*5800*/  FSEL R93, R94, -INF , P6 ;  /* 0xff8000005e5d7808 */ /* 0x000fe20003000000 */
[----:B------:R-:W-:Y:S01]  /*5810*/  MUFU.TANH R117, R117 ;  /* 0x0000007500757308 */ /* 0x000fe20000002400 */
[----:B------:R-:W-:-:S02]  /*5820*/  FMNMX.FTZ R108, R91, R108, !PT ;  /* 0x0000006c5b6c7209 */ /* 0x000fc40007810000 */
[C---:B------:R-:W-:Y:S02]  /*5830*/  ISETP.GT.AND P4, PT, R12.reuse, 0x90, PT ;  /* 0x000000900c00780c */ /* 0x040fe40003f84270 */
[----:B------:R-:W-:Y:S02]  /*5840*/  FSEL R94, R95, -INF , P5 ;  /* 0xff8000005f5e7808 */ /* 0x000fe40002800000 */
[----:B------:R-:W-:Y:S01]  /*5850*/  FMNMX.FTZ R99, R93, R108, !PT ;  /* 0x0000006c5d637209 */ /* 0x000fe20007810000 */
[----:B------:R-:W2:Y:S01]  /*5860*/  MUFU.TANH R64, R118 ;  /* 0x0000007600407308 */ /* 0x000ea20000002400 */
[----:B------:R-:W-:Y:S02]  /*5870*/  ISETP.GT.AND P3, PT, R12, 0x91, PT ;  /* 0x000000910c00780c */ /* 0x000fe40003f64270 */
[----:B0-----:R-:W-:Y:S02]  /*5880*/  FSEL R95, R65, -INF , P4 ;  /* 0xff800000415f7808 */ /* 0x001fe40002000000 */
[----:B------:R-:W-:-:S02]  /*5890*/  FMNMX.FTZ R108, R94, R99, !PT ;  /* 0x000000635e6c7209 */ /* 0x000fc40007810000 */
[----:B------:R-:W-:Y:S01]  /*58a0*/  ISETP.GT.AND P2, PT, R12, 0x98, PT ;  /* 0x000000980c00780c */ /* 0x000fe20003f44270 */
[----:B------:R-:W0:Y:S01]  /*58b0*/  MUFU.TANH R102, R102 ;  /* 0x0000006600667308 */ /* 0x000e220000002400 */
[----:B-1----:R-:W-:Y:S01]  /*58c0*/  FSEL R99, R67, -INF , P3 ;  /* 0xff80000043637808 */ /* 0x002fe20001800000 */
[----:B------:R-:W-:Y:S01]  /*58d0*/  FMUL.FTZ R67, R29, UR7 ;  /* 0x000000071d437c20 */ /* 0x000fe20008410000 */
[----:B------:R-:W-:-:S04]  /*58e0*/  FMNMX.FTZ R108, R95, R108, !PT ;  /* 0x0000006c5f6c7209 */ /* 0x000fc80007810000 */
[----:B------:R-:W-:Y:S01]  /*58f0*/  FMNMX.FTZ R108, R99, R108, !PT ;  /* 0x0000006c636c7209 */ /* 0x000fe20007810000 */
[----:B------:R1:W3:Y:S01]  /*5900*/  MUFU.TANH R107, R104 ;  /* 0x00000068006b7308 */ /* 0x0002e20000002400 */
[----:B--2---:R-:W-:Y:S02]  /*5910*/  FSEL R64, R64, -INF , P5 ;  /* 0xff80000040407808 */ /* 0x004fe40002800000 */
[----:B------:R-:W-:-:S05]  /*5920*/  ISETP.GT.AND P5, PT, R12, 0xa0, PT ;  /* 0x000000a00c00780c */ /* 0x000fca0003fa4270 */
[----:B------:R2:W4:Y:S01]  /*5930*/  MUFU.TANH R88, R101 ;  /* 0x0000006500587308 */ /* 0x0005220000002400 */
[----:B-1----:R-:W-:Y:S01]  /*5940*/  FMUL.FTZ R104, R25, UR7 ;  /* 0x0000000719687c20 */ /* 0x002fe20008410000 */
[----:B------:R-:W-:Y:S02]  /*5950*/  FSEL R25, R117, -INF , P6 ;  /* 0xff80000075197808 */ /* 0x000fe40003000000 */
[----:B------:R-:W-:-:S04]  /*5960*/  ISETP.GT.AND P6, PT, R12, 0x99, PT ;  /* 0x000000990c00780c */ /* 0x000fc80003fc4270 */
[----:B------:R-:W1:Y:S01]  /*5970*/  MUFU.TANH R104, R104 ;  /* 0x0000006800687308 */ /* 0x000e620000002400 */
[----:B--2---:R-:W-:Y:S02]  /*5980*/  FSEL R101, R63, -INF , P2 ;  /* 0xff8000003f657808 */ /* 0x004fe40001000000 */
[----:B0-----:R-:W-:Y:S02]  /*5990*/  FSEL R102, R102, -INF , P6 ;  /* 0xff80000066667808 */ /* 0x001fe40003000000 */
[----:B------:R-:W-:Y:S01]  /*59a0*/  FMNMX.FTZ R29, R101, R108, !PT ;  /* 0x0000006c651d7209 */ /* 0x000fe20007810000 */
[----:B------:R-:W-:Y:S01]  /*59b0*/  FMUL.FTZ R108, R26, UR7 ;  /* 0x000000071a6c7c20 */ /* 0x000fe20008410000 */
[----:B---3--:R-:W-:Y:S01]  /*59c0*/  FSEL R63, R107, -INF , P2 ;  /* 0xff8000006b3f7808 */ /* 0x008fe20001000000 */
[----:B------:R0:W2:Y:S01]  /*59d0*/  MUFU.TANH R65, R28 ;  /* 0x0000001c00417308 */ /* 0x0000a20000002400 */
[----:B------:R-:W-:Y:S01]  /*59e0*/  ISETP.GT.AND P2, PT, R12, 0xa9, PT ;  /* 0x000000a90c00780c */ /* 0x000fe20003f44270 */
[----:B------:R-:W-:-:S06]  /*59f0*/  FMUL.FTZ R26, R31, UR7 ;  /* 0x000000071f1a7c20 */ /* 0x000fcc0008410000 */
[----:B------:R-:W3:Y:S01]  /*5a00*/  MUFU.TANH R67, R67 ;  /* 0x0000004300437308 */ /* 0x000ee20000002400 */
[----:B0-----:R-:W-:Y:S02]  /*5a10*/  FSEL R28, R103, -INF , P4 ;  /* 0xff800000671c7808 */ /* 0x001fe40002000000 */
[----:B----4-:R-:W-:Y:S02]  /*5a20*/  FSEL R103, R88, -INF , P5 ;  /* 0xff80000058677808 */ /* 0x010fe40002800000 */
[----:B------:R-:W-:Y:S02]  /*5a30*/  ISETP.GT.AND P4, PT, R12, 0xa1, PT ;  /* 0x000000a10c00780c */ /* 0x000fe40003f84270 */
[----:B------:R-:W-:Y:S01]  /*5a40*/  FMNMX.FTZ R88, R102, R29, !PT ;  /* 0x0000001d66587209 */ /* 0x000fe20007810000 */
[----:B------:R-:W0:Y:S01]  /*5a50*/  MUFU.TANH R111, R111 ;  /* 0x0000006f006f7308 */ /* 0x000e220000002400 */
[----:B------:R-:W-:Y:S02]  /*5a60*/  FSEL R29, R106, -INF , P3 ;  /* 0xff8000006a1d7808 */ /* 0x000fe40001800000 */
[----:B------:R-:W-:-:S02]  /*5a70*/  ISETP.GT.AND P3, PT, R12, 0xa8, PT ;  /* 0x000000a80c00780c */ /* 0x000fc40003f64270 */
[----:B-1----:R-:W-:Y:S02]  /*5a80*/  FSEL R104, R104, -INF , P4 ;  /* 0xff80000068687808 */ /* 0x002fe40002000000 */
[----:B------:R-:W-:Y:S01]  /*5a90*/  FMNMX.FTZ R109, R103, R88, !PT ;  /* 0x00000058676d7209 */ /* 0x000fe20007810000 */
[----:B------:R-:W1:Y:S01]  /*5aa0*/  MUFU.TANH R108, R108 ;  /* 0x0000006c006c7308 */ /* 0x000e620000002400 */
[----:B--2---:R-:W-:Y:S02]  /*5ab0*/  FSEL R106, R65, -INF , P3 ;  /* 0xff800000416a7808 */ /* 0x004fe40001800000 */
[----:B------:R-:W-:Y:S02]  /*5ac0*/  FMNMX.FTZ R109, R104, R109, !PT ;  /* 0x0000006d686d7209 */ /* 0x000fe40007810000 */
[----:B---3--:R-:W-:Y:S02]  /*5ad0*/  FSEL R12, R67, -INF , P2 ;  /* 0xff800000430c7808 */ /* 0x008fe40001000000 */
[----:B------:R-:W-:Y:S01]  /*5ae0*/  FMNMX.FTZ R109, R106, R109, !PT ;  /* 0x0000006d6a6d7209 */ /* 0x000fe20007810000 */
[----:B------:R-:W2:Y:S01]  /*5af0*/  MUFU.TANH R30, R30 ;  /* 0x0000001e001e7308 */ /* 0x000ea20000002400 */
[----:B0-----:R-:W-:-:S02]  /*5b00*/  FSEL R111, R111, -INF , P6 ;  /* 0xff8000006f6f7808 */ /* 0x001fc40003000000 */
[----:B------:R-:W-:-:S05]  /*5b10*/  FMNMX.FTZ R109, R12, R109, !PT ;  /* 0x0000006d0c6d7209 */ /* 0x000fca0007810000 */
[----:B------:R-:W0:Y:S01]  /*5b20*/  SHFL.BFLY PT, R88, R109, 0x2, 0x1f ;  /* 0x0c401f006d587f89 */ /* 0x000e2200000e0000 */
[----:B------:R-:W3:Y:S01]  /*5b30*/  MUFU.TANH R26, R26 ;  /* 0x0000001a001a7308 */ /* 0x000ee20000002400 */
[----:B-1----:R-:W-:Y:S02]  /*5b40*/  FSEL R108, R108, -INF , P5 ;  /* 0xff8000006c6c7808 */ /* 0x002fe40002800000 */
[----:B--2---:R-:W-:Y:S02]  /*5b50*/  FSEL R30, R30, -INF , P3 ;  /* 0xff8000001e1e7808 */ /* 0x004fe40001800000 */
[----:B---3--:R-:W-:Y:S02]  /*5b60*/  FSEL R26, R26, -INF , P2 ;  /* 0xff8000001a1a7808 */ /* 0x008fe40001000000 */
[----:B0-----:R-:W-:Y:S01]  /*5b70*/  FMNMX.FTZ R65, R109, R88, !PT ;  /* 0x000000586d417209 */ /* 0x001fe20007810000 */
[----:B------:R-:W-:-:S04]  /*5b80*/  FMUL.FTZ R109, R27, UR7 ;  /* 0x000000071b6d7c20 */ /* 0x000fc80008410000 */
[----:B------:R-:W0:Y:S02]  /*5b90*/  SHFL.BFLY PT, R88, R65, 0x1, 0x1f ;  /* 0x0c201f0041587f89 */ /* 0x000e2400000e0000 */
[----:B------:R-:W1:Y:S02]  /*5ba0*/  MUFU.TANH R109, R109 ;  /* 0x0000006d006d7308 */ /* 0x000e640000002400 */
[----:B-1----:R-:W-:Y:S02]  /*5bb0*/  FSEL R109, R109, -INF , P4 ;  /* 0xff8000006d6d7808 */ /* 0x002fe40002000000 */
[----:B0-----:R-:W-:-:S04]  /*5bc0*/  FMNMX.FTZ R88, R65, R88, !PT ;  /* 0x0000005841587209 */ /* 0x001fc80007810000 */
[C---:B------:R-:W-:Y:S01]  /*5bd0*/  FSETP.NEU.FTZ.AND P0, PT, R88.reuse, -INF , PT ;  /* 0xff8000005800780b */ /* 0x040fe20003f1d000 */
[----:B------:R-:W-:-:S05]  /*5be0*/  FMUL.FTZ R107, R88, UR11 ;  /* 0x0000000b586b7c20 */ /* 0x000fca0008410000 */
[----:B------:R-:W-:Y:S02]  /*5bf0*/  FSEL R107, R107, RZ, P0 ;  /* 0x000000ff6b6b7208 */ /* 0x000fe40000000000 */
[----:B------:R-:W-:-:S03]  /*5c00*/  ISETP.NE.AND P0, PT, R120, RZ, PT ;  /* 0x000000ff7800720c */ /* 0x000fc60003f05270 */
        /* <DEDUP_REMOVED lines=16> */
[----:B------:R-:W0:Y:S01]  /*5d10*/  MUFU.EX2 R176, R176 ;  /* 0x000000b000b07308 */ /* 0x000e220000000800 */
[----:B------:R-:W-:Y:S01]  /*5d20*/  FMNMX.FTZ R67, R21, R52, !PT ;  /* 0x0000003415437209 */ /* 0x000fe20007810000 */
[--C-:B------:R-:W-:Y:S01]  /*5d30*/  FFMA.FTZ R101, R12, UR11, -R107.reuse ;  /* 0x0000000b0c657c23 */ /* 0x100fe2000801086b */
[--C-:B------:R-:W-:Y:S01]  /*5d40*/  FFMA.FTZ R184, R105, UR11, -R107.reuse ;  /* 0x0000000b69b87c23 */ /* 0x100fe2000801086b */
[--C-:B------:R-:W-:Y:S01]  /*5d50*/  FFMA.FTZ R51, R96, UR11, -R107.reuse ;  /* 0x0000000b60337c23 */ /* 0x100fe2000801086b */
[----:B------:R-:W-:Y:S01]  /*5d60*/  FMNMX.FTZ R52, R40, R67, !PT ;  /* 0x0000004328347209 */ /* 0x000fe20007810000 */
[--C-:B------:R-:W-:Y:S01]  /*5d70*/  FFMA.FTZ R186, R98, UR11, -R107.reuse ;  /* 0x0000000b62ba7c23 */ /* 0x100fe2000801086b */
[--C-:B------:R-:W-:Y:S01]  /*5d80*/  FFMA.FTZ R65, R97, UR11, -R107.reuse ;  /* 0x0000000b61417c23 */ /* 0x100fe2000801086b */
[----:B------:R-:W1:Y:S01]  /*5d90*/  MUFU.EX2 R178, R178 ;  /* 0x000000b200b27308 */ /* 0x000e620000000800 */
[----:B------:R-:W-:Y:S01]  /*5da0*/  FMNMX.FTZ R67, R41, R52, !PT ;  /* 0x0000003429437209 */ /* 0x000fe20007810000 */
[--C-:B------:R-:W-:Y:S01]  /*5db0*/  FFMA.FTZ R188, R100, UR11, -R107.reuse ;  /* 0x0000000b64bc7c23 */ /* 0x100fe2000801086b */
[--C-:B------:R-:W-:Y:S01]  /*5dc0*/  FFMA.FTZ R190, R90, UR11, -R107.reuse ;  /* 0x0000000b5abe7c23 */ /* 0x100fe2000801086b */
[--C-:B------:R-:W-:Y:S01]  /*5dd0*/  FFMA.FTZ R192, R92, UR11, -R107.reuse ;  /* 0x0000000b5cc07c23 */ /* 0x100fe2000801086b */
[----:B------:R-:W-:Y:S01]  /*5de0*/  FMNMX.FTZ R52, R42, R67, !PT ;  /* 0x000000432a347209 */ /* 0x000fe20007810000 */
[--C-:B------:R-:W-:Y:S01]  /*5df0*/  FFMA.FTZ R67, R82, UR11, -R107.reuse ;  /* 0x0000000b52437c23 */ /* 0x100fe2000801086b */
[--C-:B------:R-:W-:Y:S01]  /*5e00*/  FFMA.FTZ R72, R72, UR11, -R107.reuse ;  /* 0x0000000b48487c23 */ /* 0x100fe2000801086b */
[----:B------:R-:W2:Y:S01]  /*5e10*/  MUFU.EX2 R31, R31 ;  /* 0x0000001f001f7308 */ /* 0x000ea20000000800 */
[----:B------:R-:W-:Y:S01]  /*5e20*/  FMNMX.FTZ R81, R43, R52, !PT ;  /* 0x000000342b517209 */ /* 0x000fe20007810000 */
[--C-:B------:R-:W-:Y:S01]  /*5e30*/  FFMA.FTZ R194, R74, UR11, -R107.reuse ;  /* 0x0000000b4ac27c23 */ /* 0x100fe2000801086b */
[--C-:B------:R-:W-:Y:S01]  /*5e40*/  FFMA.FTZ R73, R73, UR11, -R107.reuse ;  /* 0x0000000b49497c23 */ /* 0x100fe2000801086b */
[--C-:B------:R-:W-:Y:S01]  /*5e50*/  FFMA.FTZ R196, R75, UR11, -R107.reuse ;  /* 0x0000000b4bc47c23 */ /* 0x100fe2000801086b */
[----:B------:R-:W-:Y:S01]  /*5e60*/  FMNMX.FTZ R52, R44, R81, !PT ;  /* 0x000000512c347209 */ /* 0x000fe20007810000 */
[--C-:B------:R-:W-:Y:S01]  /*5e70*/  FFMA.FTZ R75, R76, UR11, -R107.reuse ;  /* 0x0000000b4c4b7c23 */ /* 0x100fe2000801086b */
[--C-:B------:R-:W-:Y:S01]  /*5e80*/  FFMA.FTZ R200, R69, UR11, -R107.reuse ;  /* 0x0000000b45c87c23 */ /* 0x100fe2000801086b */
[----:B------:R-:W3:Y:S01]  /*5e90*/  MUFU.EX2 R180, R180 ;  /* 0x000000b400b47308 */ /* 0x000ee20000000800 */
[----:B------:R-:W-:Y:S01]  /*5ea0*/  FMNMX.FTZ R81, R45, R52, !PT ;  /* 0x000000342d517209 */ /* 0x000fe20007810000 */
[--C-:B------:R-:W-:Y:S01]  /*5eb0*/  FFMA.FTZ R69, R70, UR11, -R107.reuse ;  /* 0x0000000b46457c23 */ /* 0x100fe2000801086b */
[--C-:B------:R-:W-:Y:S01]  /*5ec0*/  FFMA.FTZ R202, R110, UR11, -R107.reuse ;  /* 0x0000000b6eca7c23 */ /* 0x100fe2000801086b */
[--C-:B------:R-:W-:Y:S01]  /*5ed0*/  FFMA.FTZ R71, R71, UR11, -R107.reuse ;  /* 0x0000000b47477c23 */ /* 0x100fe2000801086b */
[----:B------:R-:W-:Y:S01]  /*5ee0*/  FMNMX.FTZ R52, R46, R81, !PT ;  /* 0x000000512e347209 */ /* 0x000fe20007810000 */
[--C-:B------:R-:W-:Y:S01]  /*5ef0*/  FFMA.FTZ R81, R89, UR11, -R107.reuse ;  /* 0x0000000b59517c23 */ /* 0x100fe2000801086b */
[--C-:B------:R-:W-:Y:S01]  /*5f00*/  FFMA.FTZ R204, R78, UR11, -R107.reuse ;  /* 0x0000000b4ecc7c23 */ /* 0x100fe2000801086b */
[----:B------:R-:W4:Y:S01]  /*5f10*/  MUFU.EX2 R39, R39 ;  /* 0x0000002700277308 */ /* 0x000f220000000800 */
[----:B------:R-:W-:Y:S01]  /*5f20*/  FMNMX.FTZ R85, R47, R52, !PT ;  /* 0x000000342f557209 */ /* 0x000fe20007810000 */
[--C-:B------:R-:W-:Y:S01]  /*5f30*/  FFMA.FTZ R97, R114, UR11, -R107.reuse ;  /* 0x0000000b72617c23 */ /* 0x100fe2000801086b */
[--C-:B------:R-:W-:Y:S01]  /*5f40*/  FFMA.FTZ R206, R79, UR11, -R107.reuse ;  /* 0x0000000b4fce7c23 */ /* 0x100fe2000801086b */
[--C-:B------:R-:W-:Y:S01]  /*5f50*/  FFMA.FTZ R79, R83, UR11, -R107.reuse ;  /* 0x0000000b534f7c23 */ /* 0x100fe2000801086b */
[----:B------:R-:W-:Y:S01]  /*5f60*/  FMNMX.FTZ R85, R48, R85, !PT ;  /* 0x0000005530557209 */ /* 0x000fe20007810000 */
[--C-:B------:R-:W-:Y:S01]  /*5f70*/  FFMA.FTZ R208, R86, UR11, -R107.reuse ;  /* 0x0000000b56d07c23 */ /* 0x100fe2000801086b */
[--C-:B------:R-:W-:Y:S01]  /*5f80*/  FFMA.FTZ R83, R91, UR11, -R107.reuse ;  /* 0x0000000b5b537c23 */ /* 0x100fe2000801086b */
[----:B------:R-:W5:Y:S01]  /*5f90*/  MUFU.EX2 R182, R182 ;  /* 0x000000b600b67308 */ /* 0x000f620000000800 */
        /* <DEDUP_REMOVED lines=10> */
[----:B------:R-:W-:Y:S01]  /*6040*/  FFMA.FTZ R218, R106, UR11, -R107 ;  /* 0x0000000b6ada7c23 */ /* 0x000fe2000801086b */
[--C-:B------:R-:W-:Y:S01]  /*6050*/  IMAD.MOV.U32 R86, RZ, RZ, R87.reuse ;  /* 0x000000ffff567224 */ /* 0x100fe200078e0057 */
[----:B------:R-:W-:Y:S01]  /*6060*/  FMNMX.FTZ R89, R55, R52, !PT ;  /* 0x0000003437597209 */ /* 0x000fe20007810000 */
[--C-:B------:R-:W-:Y:S01]  /*6070*/  IMAD.MOV.U32 R84, RZ, RZ, R87.reuse ;  /* 0x000000ffff547224 */ /* 0x100fe200078e0057 */
[----:B------:R-:W-:Y:S01]  /*6080*/  MOV R76, R87 ;  /* 0x00000057004c7202 */ /* 0x000fe20000000f00 */
[----:B------:R-:W5:Y:S01]  /*6090*/  MUFU.EX2 R184, R184 ;  /* 0x000000b800b87308 */ /* 0x000f620000000800 */
[----:B------:R-:W-:Y:S01]  /*60a0*/  FMNMX.FTZ R52, R56, R89, !PT ;  /* 0x0000005938347209 */ /* 0x000fe20007810000 */
[----:B------:R-:W-:-:S02]  /*60b0*/  IMAD.MOV.U32 R82, RZ, RZ, R87 ;  /* 0x000000ffff527224 */ /* 0x000fc400078e0057 */
[--C-:B------:R-:W-:Y:S01]  /*60c0*/  IMAD.MOV.U32 R80, RZ, RZ, R87.reuse ;  /* 0x000000ffff507224 */ /* 0x100fe200078e0057 */
[----:B------:R-:W-:Y:S01]  /*60d0*/  FMNMX.FTZ R89, R57, R52, !PT ;  /* 0x0000003439597209 */ /* 0x000fe20007810000 */
[--C-:B------:R-:W-:Y:S02]  /*60e0*/  IMAD.MOV.U32 R78, RZ, RZ, R87.reuse ;  /* 0x000000ffff4e7224 */ /* 0x100fe400078e0057 */
[----:B------:R-:W-:Y:S01]  /*60f0*/  MUFU.EX2 R51, R51 ;  /* 0x0000003300337308 */ /* 0x000fe20000000800 */
[----:B------:R-:W-:Y:S01]  /*6100*/  FMNMX.FTZ R52, R58, R89, !PT ;  /* 0x000000593a347209 */ /* 0x000fe20007810000 */
[--C-:B------:R-:W-:Y:S02]  /*6110*/  IMAD.MOV.U32 R74, RZ, RZ, R87.reuse ;  /* 0x000000ffff4a7224 */ /* 0x100fe400078e0057 */
[--C-:B------:R-:W-:Y:S01]  /*6120*/  IMAD.MOV.U32 R70, RZ, RZ, R87.reuse ;  /* 0x000000ffff467224 */ /* 0x100fe200078e0057 */
[----:B------:R-:W-:Y:S01]  /*6130*/  FMNMX.FTZ R89, R59, R52, !PT ;  /* 0x000000343b597209 */ /* 0x000fe20007810000 */
[----:B------:R-:W-:-:S02]  /*6140*/  IMAD.MOV.U32 R68, RZ, RZ, R87 ;  /* 0x000000ffff447224 */ /* 0x000fc400078e0057 */
        /* <DEDUP_REMOVED lines=8> */
[----:B------:R-:W-:Y:S01]  /*61d0*/  FMNMX.FTZ R52, R36, R77, !PT ;  /* 0x0000004d24347209 */ /* 0x000fe20007810000 */
[----:B------:R-:W-:Y:S01]  /*61e0*/  FFMA.FTZ R77, R66, UR11, -R107 ;  /* 0x0000000b424d7c23 */ /* 0x000fe2000801086b */
[----:B------:R-:W-:Y:S01]  /*61f0*/  IMAD.MOV.U32 R66, RZ, RZ, R87 ;  /* 0x000000ffff427224 */ /* 0x000fe200078e0057 */
        /* <DEDUP_REMOVED lines=13> */
[----:B------:R-:W-:-:S04]  /*62d0*/  FMNMX.FTZ R52, R29, R52, !PT ;  /* 0x000000341d347209 */ /* 0x000fc80007810000 */
[----:B------:R-:W-:-:S03]  /*62e0*/  FMNMX.FTZ R52, R63, R52, !PT ;  /* 0x000000343f347209 */ /* 0x000fc60007810000 */
[----:B------:R-:W-:Y:S01]  /*62f0*/  MUFU.EX2 R194, R194 ;  /* 0x000000c200c27308 */ /* 0x000fe20000000800 */
[----:B------:R-:W-:Y:S01]  /*6300*/  FMNMX.FTZ R89, R111, R52, !PT ;  /* 0x000000346f597209 */ /* 0x000fe20007810000 */
[----:B0-----:R-:W-:-:S03]  /*6310*/  IMAD.MOV.U32 R72, RZ, RZ, R87 ;  /* 0x000000ffff487224 */ /* 0x001fc600078e0057 */
        /* <DEDUP_REMOVED lines=23> */
[----:B------:R-:W-:Y:S01]  /*6490*/  FFMA.FTZ R177, R11, UR11, -R103 ;  /* 0x0000000b0bb17c23 */ /* 0x000fe20008010867 */
[----:B------:R-:W-:Y:S01]  /*64a0*/  FADD.FTZ R11, R176, R27 ;  /* 0x0000001bb00b7221 */ /* 0x000fe20000010000 */
[--C-:B------:R-:W-:Y:S01]  /*64b0*/  FFMA.FTZ R12, R14, UR11, -R103.reuse ;  /* 0x0000000b0e0c7c23 */ /* 0x100fe20008010867 */
[--C-:B------:R-:W-:Y:S01]  /*64c0*/  FFMA.FTZ R179, R13, UR11, -R103.reuse ;  /* 0x0000000b0db37c23 */ /* 0x100fe20008010867 */
[----:B------:R-:W-:Y:S01]  /*64d0*/  FFMA.FTZ R52, R15, UR11, -R103 ;  /* 0x0000000b0f347c23 */ /* 0x000fe20008010867 */
[----:B-1----:R-:W-:Y:S01]  /*64e0*/  FADD.FTZ R14, R178, R11 ;  /* 0x0000000bb20e7221 */ /* 0x002fe20000010000 */
[--C-:B------:R-:W-:Y:S01]  /*64f0*/  FFMA.FTZ R181, R20, UR11, -R103.reuse ;  /* 0x0000000b14b57c23 */ /* 0x100fe20008010867 */
[----:B------:R-:W-:Y:S01]  /*6500*/  MUFU.EX2 R177, R177 ;  /* 0x000000b100b17308 */ /* 0x000fe20000000800 */
[--C-:B------:R-:W-:Y:S01]  /*6510*/  FFMA.FTZ R20, R21, UR11, -R103.reuse ;  /* 0x0000000b15147c23 */ /* 0x100fe20008010867 */
[----:B--2---:R-:W-:Y:S01]  /*6520*/  FADD.FTZ R11, R31, R14 ;  /* 0x0000000e1f0b7221 */ /* 0x004fe20000010000 */
[--C-:B------:R-:W-:Y:S01]  /*6530*/  FFMA.FTZ R183, R40, UR11, -R103.reuse ;  /* 0x0000000b28b77c23 */ /* 0x100fe20008010867 */
[--C-:B------:R-:W-:Y:S01]  /*6540*/  FFMA.FTZ R201, R32, UR11, -R103.reuse ;  /* 0x0000000b20c97c23 */ /* 0x100fe20008010867 */
[----:B------:R-:W-:Y:S01]  /*6550*/  FFMA.FTZ R191, R48, UR11, -R103 ;  /* 0x0000000b30bf7c23 */ /* 0x000fe20008010867 */
[----:B---3--:R-:W-:Y:S01]  /*6560*/  FADD.FTZ R14, R180, R11 ;  /* 0x0000000bb40e7221 */ /* 0x008fe20000010000 */
[--C-:B------:R-:W-:Y:S01]  /*6570*/  FFMA.FTZ R40, R41, UR11, -R103.reuse ;  /* 0x0000000b29287c23 */ /* 0x100fe20008010867 */
[----:B------:R-:W0:Y:S01]  /*6580*/  MUFU.EX2 R12, R12 ;  /* 0x0000000c000c7308 */ /* 0x000e220000000800 */
[--C-:B------:R-:W-:Y:S01]  /*6590*/  FFMA.FTZ R48, R50, UR11, -R103.reuse ;  /* 0x0000000b32307c23 */ /* 0x100fe20008010867 */
[----:B----4-:R-:W-:Y:S01]  /*65a0*/  FADD.FTZ R11, R39, R14 ;  /* 0x0000000e270b7221 */ /* 0x010fe20000010000 */
[--C-:B------:R-:W-:Y:S01]  /*65b0*/  FFMA.FTZ R50, R54, UR11, -R103.reuse ;  /* 0x0000000b36327c23 */ /* 0x100fe20008010867 */
[--C-:B------:R-:W-:Y:S01]  /*65c0*/  FFMA.FTZ R54, R56, UR11, -R103.reuse ;  /* 0x0000000b38367c23 */ /* 0x100fe20008010867 */
[----:B------:R-:W-:Y:S01]  /*65d0*/  FFMA.FTZ R56, R58, UR11, -R103 ;  /* 0x0000000b3a387c23 */ /* 0x000fe20008010867 */
[----:B-----5:R-:W-:Y:S01]  /*65e0*/  FADD.FTZ R14, R182, R11 ;  /* 0x0000000bb60e7221 */ /* 0x020fe20000010000 */
[--C-:B------:R-:W-:Y:S01]  /*65f0*/  FFMA.FTZ R185, R42, UR11, -R103.reuse ;  /* 0x0000000b2ab97c23 */ /* 0x100fe20008010867 */
[----:B------:R-:W1:Y:S01]  /*6600*/  MUFU.EX2 R179, R179 ;  /* 0x000000b300b37308 */ /* 0x000e620000000800 */
[--C-:B------:R-:W-:Y:S01]  /*6610*/  FFMA.FTZ R58, R60, UR11, -R103.reuse ;  /* 0x0000000b3c3a7c23 */ /* 0x100fe20008010867 */
[----:B------:R-:W-:Y:S01]  /*6620*/  FADD.FTZ R11, R49, R14 ;  /* 0x0000000e310b7221 */ /* 0x000fe20000010000 */
[--C-:B------:R-:W-:Y:S01]  /*6630*/  FFMA.FTZ R42, R43, UR11, -R103.reuse ;  /* 0x0000000b2b2a7c23 */ /* 0x100fe20008010867 */
[--C-:B------:R-:W-:Y:S01]  /*6640*/  FFMA.FTZ R187, R44, UR11, -R103.reuse ;  /* 0x0000000b2cbb7c23 */ /* 0x100fe20008010867 */
[----:B------:R-:W-:Y:S01]  /*6650*/  FFMA.FTZ R203, R34, UR11, -R103 ;  /* 0x0000000b22cb7c23 */ /* 0x000fe20008010867 */
[----:B------:R-:W-:Y:S01]  /*6660*/  FADD.FTZ R32, R184, R11 ;  /* 0x0000000bb8207221 */ /* 0x000fe20000010000 */
        /* <DEDUP_REMOVED lines=8> */
[--C-:B------:R-:W-:Y:S01]  /*66f0*/  FFMA.FTZ R193, R53, UR11, -R103.reuse ;  /* 0x0000000b35c17c23 */ /* 0x100fe20008010867 */
[----:B------:R-:W0:Y:S01]  /*6700*/  MUFU.EX2 R181, R181 ;  /* 0x000000b500b57308 */ /* 0x000e220000000800 */
[----:B-1----:R-:W-:Y:S01]  /*6710*/  FADD.FTZ R11, R179, R14 ;  /* 0x0000000eb30b7221 */ /* 0x002fe20000010000 */
[----:B------:R-:W-:Y:S01]  /*6720*/  FADD.FTZ R13, R65, R60 ;  /* 0x0000003c410d7221 */ /* 0x000fe20000010000 */
[--C-:B------:R-:W-:Y:S01]  /*6730*/  FFMA.FTZ R195, R55, UR11, -R103.reuse ;  /* 0x0000000b37c37c23 */ /* 0x100fe20008010867 */
[--C-:B------:R-:W-:Y:S01]  /*6740*/  FFMA.FTZ R197, R57, UR11, -R103.reuse ;  /* 0x0000000b39c57c23 */ /* 0x100fe20008010867 */
[----:B------:R-:W-:Y:S01]  /*6750*/  FFMA.FTZ R199, R59, UR11, -R103 ;  /* 0x0000000b3bc77c23 */ /* 0x000fe20008010867 */
[----:B------:R-:W-:Y:S01]  /*6760*/  FADD.FTZ R34, R188, R13 ;  /* 0x0000000dbc227221 */ /* 0x000fe20000010000 */
[----:B------:R-:W-:Y:S01]  /*6770*/  FFMA.FTZ R32, R33, UR11, -R103 ;  /* 0x0000000b21207c23 */ /* 0x000fe20008010867 */
[----:B------:R-:W1:Y:S01]  /*6780*/  MUFU.EX2 R20, R20 ;  /* 0x0000001400147308 */ /* 0x000e620000000800 */
[----:B--2---:R-:W-:Y:S01]  /*6790*/  FADD.FTZ R14, R52, R11 ;  /* 0x0000000b340e7221 */ /* 0x004fe20000010000 */
        /* <DEDUP_REMOVED lines=16> */
[--C-:B------:R-:W-:Y:S01]  /*68a0*/  FFMA.FTZ R29, R29, UR11, -R103.reuse ;  /* 0x0000000b1d1d7c23 */ /* 0x100fe20008010867 */
[--C-:B------:R-:W-:Y:S01]  /*68b0*/  FFMA.FTZ R63, R63, UR11, -R103.reuse ;  /* 0x0000000b3f3f7c23 */ /* 0x100fe20008010867 */
[--C-:B------:R-:W-:Y:S01]  /*68c0*/  FFMA.FTZ R111, R111, UR11, -R103.reuse ;  /* 0x0000000b6f6f7c23 */ /* 0x100fe20008010867 */
[--C-:B------:R-:W-:Y:S01]  /*68d0*/  FFMA.FTZ R108, R108, UR11, -R103.reuse ;  /* 0x0000000b6c6c7c23 */ /* 0x100fe20008010867 */
[----:B------:R-:W-:Y:S01]  /*68e0*/  FFMA.FTZ R109, R109, UR11, -R103 ;  /* 0x0000000b6d6d7c23 */ /* 0x000fe20008010867 */
[----:B------:R-:W-:Y:S01]  /*68f0*/  F2FP.BF16.F32.PACK_AB R177, R12, R177 ;  /* 0x000000b10cb1723e */ /* 0x000fe200000010ff */
        /* <DEDUP_REMOVED lines=26> */
[C---:B------:R-:W-:Y:S01]  /*6aa0*/  FADD.FTZ R11, R85.reuse, R36 ;  /* 0x00000024550b7221 */ /* 0x040fe20000010000 */
[----:B------:R-:W-:Y:S01]  /*6ab0*/  F2FP.BF16.F32.PACK_AB R192, R85, R192 ;  /* 0x000000c055c0723e */ /* 0x000fe200000010ff */
[----:B------:R-:W-:Y:S01]  /*6ac0*/  IMAD.MOV.U32 R85, RZ, RZ, R87 ;  /* 0x000000ffff557224 */ /* 0x000fe200078e0057 */
[----:B------:R-:W-:Y:S01]  /*6ad0*/  F2FP.BF16.F32.PACK_AB R179, R52, R179 ;  /* 0x000000b334b3723e */ /* 0x000fe200000010ff */
[----:B------:R-:W-:Y:S01]  /*6ae0*/  FADD.FTZ R36, R194, R11 ;  /* 0x0000000bc2247221 */ /* 0x000fe20000010000 */
[----:B------:R-:W-:Y:S01]  /*6af0*/  @!P1 PRMT R11, RZ, 0x654, R10 ;  /* 0x00000654ff0b9816 */ /* 0x000fe2000000000a */
[----:B------:R-:W2:Y:S01]  /*6b00*/  MUFU.EX2 R189, R189 ;  /* 0x000000bd00bd7308 */ /* 0x000ea20000000800 */
[----:B0-----:R-:W-:Y:S01]  /*6b10*/  FADD.FTZ R13, R187, R14 ;  /* 0x0000000ebb0d7221 */ /* 0x001fe20000010000 */
[C---:B------:R-:W-:Y:S01]  /*6b20*/  F2FP.BF16.F32.PACK_AB R194, R73.reuse, R194 ;  /* 0x000000c249c2723e */ /* 0x040fe200000010ff */
[----:B------:R2:W-:Y:S01]  /*6b30*/  @!P1 SYNCS.ARRIVE.TRANS64.RED.A1T0 RZ, [R11+URZ], RZ ;  /* 0x000000ff0bff99a7 */ /* 0x0005e2000810043f */
[----:B------:R-:W-:Y:S01]  /*6b40*/  F2FP.BF16.F32.PACK_AB R183, R40, R183 ;  /* 0x000000b728b7723e */ /* 0x000fe200000010ff */
[--C-:B------:R-:W-:Y:S01]  /*6b50*/  IMAD.MOV.U32 R52, RZ, RZ, R87.reuse ;  /* 0x000000ffff347224 */ /* 0x100fe200078e0057 */
[----:B------:R-:W-:Y:S01]  /*6b60*/  F2FP.BF16.F32.PACK_AB R185, R42, R185 ;  /* 0x000000b92ab9723e */ /* 0x000fe200000010ff */
[----:B------:R-:W-:Y:S01]  /*6b70*/  IMAD.MOV.U32 R51, RZ, RZ, R87 ;  /* 0x000000ffff337224 */ /* 0x000fe200078e0057 */
[----:B------:R-:W0:Y:S01]  /*6b80*/  MUFU.EX2 R46, R46 ;  /* 0x0000002e002e7308 */ /* 0x000e220000000800 */
[C---:B-1----:R-:W-:Y:S01]  /*6b90*/  FADD.FTZ R14, R44.reuse, R13 ;  /* 0x0000000d2c0e7221 */ /* 0x042fe20000010000 */
[----:B------:R-:W-:Y:S01]  /*6ba0*/  FADD.FTZ R13, R73, R36 ;  /* 0x00000024490d7221 */ /* 0x000fe20000010000 */
[----:B------:R-:W-:Y:S01]  /*6bb0*/  F2FP.BF16.F32.PACK_AB R187, R44, R187 ;  /* 0x000000bb2cbb723e */ /* 0x000fe200000010ff */
[----:B------:R-:W-:-:S02]  /*6bc0*/  IMAD.MOV.U32 R73, RZ, RZ, R87 ;  /* 0x000000ffff497224 */ /* 0x000fc400078e0057 */
[----:B------:R-:W-:Y:S01]  /*6bd0*/  FADD.FTZ R36, R196, R13 ;  /* 0x0000000dc4247221 */ /* 0x000fe20000010000 */
[----:B------:R-:W-:Y:S01]  /*6be0*/  F2FP.BF16.F32.PACK_AB R196, R75, R196 ;  /* 0x000000c44bc4723e */ /* 0x000fe200000010ff */
[----:B------:R-:W1:Y:S01]  /*6bf0*/  MUFU.EX2 R191, R191 ;  /* 0x000000bf00bf7308 */ /* 0x000e620000000800 */
[----:B--2---:R-:W-:Y:S01]  /*6c00*/  FADD.FTZ R11, R189, R14 ;  /* 0x0000000ebd0b7221 */ /* 0x004fe20000010000 */
[----:B------:R-:W-:Y:S01]  /*6c10*/  FADD.FTZ R13, R75, R36 ;  /* 0x000000244b0d7221 */ /* 0x000fe20000010000 */
[--C-:B------:R-:W-:Y:S02]  /*6c20*/  IMAD.MOV.U32 R75, RZ, RZ, R87.reuse ;  /* 0x000000ffff4b7224 */ /* 0x100fe400078e0057 */
[----:B------:R-:W-:Y:S02]  /*6c30*/  IMAD.MOV.U32 R49, RZ, RZ, R87 ;  /* 0x000000ffff317224 */ /* 0x000fe400078e0057 */
[----:B------:R-:W-:Y:S01]  /*6c40*/  FADD.FTZ R36, R198, R13 ;  /* 0x0000000dc6247221 */ /* 0x000fe20000010000 */
[C---:B------:R-:W-:Y:S01]  /*6c50*/  F2FP.BF16.F32.PACK_AB R198, R77.reuse, R198 ;  /* 0x000000c64dc6723e */ /* 0x040fe200000010ff */
[----:B------:R-:W2:Y:S01]  /*6c60*/  MUFU.EX2 R48, R48 ;  /* 0x0000003000307308 */ /* 0x000ea20000000800 */
[C---:B0-----:R-:W-:Y:S01]  /*6c70*/  FADD.FTZ R14, R46.reuse, R11 ;  /* 0x0000000b2e0e7221 */ /* 0x041fe20000010000 */
[----:B------:R-:W-:Y:S01]  /*6c80*/  FADD.FTZ R15, R77, R36 ;  /* 0x000000244d0f7221 */ /* 0x000fe20000010000 */
[----:B------:R-:W-:Y:S01]  /*6c90*/  F2FP.BF16.F32.PACK_AB R189, R46, R189 ;  /* 0x000000bd2ebd723e */ /* 0x000fe200000010ff */
[----:B------:R-:W-:-:S02]  /*6ca0*/  IMAD.MOV.U32 R77, RZ, RZ, R87 ;  /* 0x000000ffff4d7224 */ /* 0x000fc400078e0057 */
[--C-:B------:R-:W-:Y:S02]  /*6cb0*/  IMAD.MOV.U32 R47, RZ, RZ, R87.reuse ;  /* 0x000000ffff2f7224 */ /* 0x100fe400078e0057 */
[----:B------:R-:W0:Y:S01]  /*6cc0*/  MUFU.EX2 R193, R193 ;  /* 0x000000c100c17308 */ /* 0x000e220000000800 */
[----:B-1----:R-:W-:Y:S01]  /*6cd0*/  FADD.FTZ R11, R191, R14 ;  /* 0x0000000ebf0b7221 */ /* 0x002fe20000010000 */
[--C-:B------:R-:W-:Y:S02]  /*6ce0*/  IMAD.MOV.U32 R46, RZ, RZ, R87.reuse ;  /* 0x000000ffff2e7224 */ /* 0x100fe400078e0057 */
[--C-:B------:R-:W-:Y:S02]  /*6cf0*/  IMAD.MOV.U32 R45, RZ, RZ, R87.reuse ;  /* 0x000000ffff2d7224 */ /* 0x100fe400078e0057 */
[----:B------:R-:W-:Y:S02]  /*6d00*/  IMAD.MOV.U32 R44, RZ, RZ, R87 ;  /* 0x000000ffff2c7224 */ /* 0x000fe400078e0057 */
[----:B------:R-:W1:Y:S01]  /*6d10*/  MUFU.EX2 R50, R50 ;  /* 0x0000003200327308 */ /* 0x000e620000000800 */
[----:B--2---:R-:W-:Y:S01]  /*6d20*/  FADD.FTZ R14, R48, R11 ;  /* 0x0000000b300e7221 */ /* 0x004fe20000010000 */
[----:B------:R-:W-:Y:S01]  /*6d30*/  FFMA.FTZ R11, R28, UR11, -R103 ;  /* 0x0000000b1c0b7c23 */ /* 0x000fe20008010867 */
[----:B------:R-:W-:Y:S01]  /*6d40*/  FADD.FTZ R28, R200, R15 ;  /* 0x0000000fc81c7221 */ /* 0x000fe20000010000 */
[C---:B------:R-:W-:Y:S01]  /*6d50*/  F2FP.BF16.F32.PACK_AB R200, R69.reuse, R200 ;  /* 0x000000c845c8723e */ /* 0x040fe200000010ff */
[--C-:B------:R-:W-:Y:S01]  /*6d60*/  IMAD.MOV.U32 R43, RZ, RZ, R87.reuse ;  /* 0x000000ffff2b7224 */ /* 0x100fe200078e0057 */
[----:B------:R-:W-:Y:S01]  /*6d70*/  F2FP.BF16.F32.PACK_AB R191, R48, R191 ;  /* 0x000000bf30bf723e */ /* 0x000fe200000010ff */
[----:B------:R-:W-:Y:S01]  /*6d80*/  FADD.FTZ R15, R69, R28 ;  /* 0x0000001c450f7221 */ /* 0x000fe20000010000 */
[----:B------:R-:W2:Y:S01]  /*6d90*/  MUFU.EX2 R195, R195 ;  /* 0x000000c300c37308 */ /* 0x000ea20000000800 */
[----:B0-----:R-:W-:Y:S01]  /*6da0*/  FADD.FTZ R13, R193, R14 ;  /* 0x0000000ec10d7221 */ /* 0x001fe20000010000 */
[----:B------:R-:W-:-:S02]  /*6db0*/  IMAD.MOV.U32 R69, RZ, RZ, R87 ;  /* 0x000000ffff457224 */ /* 0x000fc400078e0057 */
[----:B------:R-:W-:Y:S01]  /*6dc0*/  FADD.FTZ R36, R202, R15 ;  /* 0x0000000fca247221 */ /* 0x000fe20000010000 */
[C---:B------:R-:W-:Y:S01]  /*6dd0*/  F2FP.BF16.F32.PACK_AB R202, R71.reuse, R202 ;  /* 0x000000ca47ca723e */ /* 0x040fe200000010ff */
[----:B------:R-:W-:Y:S02]  /*6de0*/  IMAD.MOV.U32 R48, RZ, RZ, R87 ;  /* 0x000000ffff307224 */ /* 0x000fe400078e0057 */
[----:B------:R-:W-:Y:S01]  /*6df0*/  FADD.FTZ R21, R71, R36 ;  /* 0x0000002447157221 */ /* 0x000fe20000010000 */
[----:B------:R-:W0:Y:S01]  /*6e00*/  MUFU.EX2 R54, R54 ;  /* 0x0000003600367308 */ /* 0x000e220000000800 */
[C---:B-1----:R-:W-:Y:S01]  /*6e10*/  FADD.FTZ R14, R50.reuse, R13 ;  /* 0x0000000d320e7221 */ /* 0x042fe20000010000 */
[----:B------:R-:W-:Y:S01]  /*6e20*/  F2FP.BF16.F32.PACK_AB R193, R50, R193 ;  /* 0x000000c132c1723e */ /* 0x000fe200000010ff */
[--C-:B------:R-:W-:Y:S02]  /*6e30*/  IMAD.MOV.U32 R71, RZ, RZ, R87.reuse ;  /* 0x000000ffff477224 */ /* 0x100fe400078e0057 */
[----:B------:R-:W-:-:S02]  /*6e40*/  IMAD.MOV.U32 R50, RZ, RZ, R87 ;  /* 0x000000ffff327224 */ /* 0x000fc400078e0057 */
[--C-:B------:R-:W-:Y:S01]  /*6e50*/  IMAD.MOV.U32 R42, RZ, RZ, R87.reuse ;  /* 0x000000ffff2a7224 */ /* 0x100fe200078e0057 */
[----:B------:R-:W1:Y:S01]  /*6e60*/  MUFU.EX2 R197, R197 ;  /* 0x000000c500c57308 */ /* 0x000e620000000800 */
[----:B--2---:R-:W-:Y:S01]  /*6e70*/  FADD.FTZ R13, R195, R14 ;  /* 0x0000000ec30d7221 */ /* 0x004fe20000010000 */
[--C-:B------:R-:W-:Y:S02]  /*6e80*/  IMAD.MOV.U32 R41, RZ, RZ, R87.reuse ;  /* 0x000000ffff297224 */ /* 0x100fe400078e0057 */
[--C-:B------:R-:W-:Y:S02]  /*6e90*/  IMAD.MOV.U32 R40, RZ, RZ, R87.reuse ;  /* 0x000000ffff287224 */ /* 0x100fe400078e0057 */
[----:B------:R-:W-:Y:S02]  /*6ea0*/  IMAD.MOV.U32 R39, RZ, RZ, R87 ;  /* 0x000000ffff277224 */ /* 0x000fe400078e0057 */
[----:B------:R-:W2:Y:S01]  /*6eb0*/  MUFU.EX2 R56, R56 ;  /* 0x0000003800387308 */ /* 0x000ea20000000800 */
[----:B0-----:R-:W-:Y:S01]  /*6ec0*/  FADD.FTZ R14, R54, R13 ;  /* 0x0000000d360e7221 */ /* 0x001fe20000010000 */
[----:B------:R-:W-:Y:S01]  /*6ed0*/  FFMA.FTZ R13, R30, UR11, -R103 ;  /* 0x0000000b1e0d7c23 */ /* 0x000fe20008010867 */
[----:B------:R-:W-:Y:S01]  /*6ee0*/  FADD.FTZ R30, R204, R21 ;  /* 0x00000015cc1e7221 */ /* 0x000fe20000010000 */
[----:B------:R-:W-:Y:S01]  /*6ef0*/  FFMA.FTZ R103, R26, UR11, -R103 ;  /* 0x0000000b1a677c23 */ /* 0x000fe20008010867 */
[----:B------:R-:W-:Y:S01]  /*6f00*/  F2FP.BF16.F32.PACK_AB R195, R54, R195 ;  /* 0x000000c336c3723e */ /* 0x000fe200000010ff */
[----:B------:R-:W-:-:S02]  /*6f10*/  IMAD.MOV.U32 R54, RZ, RZ, R87 ;  /* 0x000000ffff367224 */ /* 0x000fc400078e0057 */
[----:B------:R-:W-:Y:S01]  /*6f20*/  FADD.FTZ R21, R97, R30 ;  /* 0x0000001e61157221 */ /* 0x000fe20000010000 */
[----:B------:R-:W0:Y:S01]  /*6f30*/  MUFU.EX2 R199, R199 ;  /* 0x000000c700c77308 */ /* 0x000e220000000800 */
[----:B-1----:R-:W-:Y:S01]  /*6f40*/  FADD.FTZ R15, R197, R14 ;  /* 0x0000000ec50f7221 */ /* 0x002fe20000010000 */
[----:B------:R-:W-:Y:S01]  /*6f50*/  F2FP.BF16.F32.PACK_AB R204, R97, R204 ;  /* 0x000000cc61cc723e */ /* 0x000fe200000010ff */
[--C-:B------:R-:W-:Y:S02]  /*6f60*/  IMAD.MOV.U32 R35, RZ, RZ, R87.reuse ;  /* 0x000000ffff237224 */ /* 0x100fe400078e0057 */
[--C-:B------:R-:W-:Y:S02]  /*6f70*/  IMAD.MOV.U32 R33, RZ, RZ, R87.reuse ;  /* 0x000000ffff217224 */ /* 0x100fe400078e0057 */
[----:B------:R-:W-:Y:S01]  /*6f80*/  IMAD.MOV.U32 R31, RZ, RZ, R87 ;  /* 0x000000ffff1f7224 */ /* 0x000fe200078e0057 */
[----:B------:R-:W1:Y:S01]  /*6f90*/  MUFU.EX2 R58, R58 ;  /* 0x0000003a003a7308 */ /* 0x000e620000000800 */
[C---:B--2---:R-:W-:Y:S01]  /*6fa0*/  FADD.FTZ R14, R56.reuse, R15 ;  /* 0x0000000f380e7221 */ /* 0x044fe20000010000 */
[----:B------:R-:W-:Y:S01]  /*6fb0*/  F2FP.BF16.F32.PACK_AB R197, R56, R197 ;  /* 0x000000c538c5723e */ /* 0x000fe200000010ff */
[----:B------:R-:W-:-:S02]  /*6fc0*/  IMAD.MOV.U32 R56, RZ, RZ, R87 ;  /* 0x000000ffff387224 */ /* 0x000fc400078e0057 */
[--C-:B------:R-:W-:Y:S02]  /*6fd0*/  IMAD.MOV.U32 R27, RZ, RZ, R87.reuse ;  /* 0x000000ffff1b7224 */ /* 0x100fe400078e0057 */
[----:B------:R-:W-:Y:S01]  /*6fe0*/  IMAD.MOV.U32 R25, RZ, RZ, R87 ;  /* 0x000000ffff197224 */ /* 0x000fe200078e0057 */
        /* <DEDUP_REMOVED lines=9> */
[----:B0-----:R-:W-:-:S07]  /*7080*/  FADD.FTZ R15, R201, R14 ;  /* 0x0000000ec90f7221 */ /* 0x001fce0000010000 */
[----:B------:R-:W0:Y:S01]  /*7090*/  MUFU.EX2 R208, R208 ;  /* 0x000000d000d07308 */ /* 0x000e220000000800 */
[C---:B-1----:R-:W-:Y:S01]  /*70a0*/  FADD.FTZ R21, R79.reuse, R26 ;  /* 0x0000001a4f157221 */ /* 0x042fe20000010000 */
[----:B------:R-:W-:Y:S01]  /*70b0*/  F2FP.BF16.F32.PACK_AB R206, R79, R206 ;  /* 0x000000ce4fce723e */ /* 0x000fe200000010ff */
[----:B------:R-:W-:-:S05]  /*70c0*/  IMAD.MOV.U32 R79, RZ, RZ, R87 ;  /* 0x000000ffff4f7224 */ /* 0x000fca00078e0057 */
[----:B------:R-:W1:Y:S01]  /*70d0*/  MUFU.EX2 R203, R203 ;  /* 0x000000cb00cb7308 */ /* 0x000e620000000800 */
[C---:B--2---:R-:W-:Y:S01]  /*70e0*/  FADD.FTZ R14, R32.reuse, R15 ;  /* 0x0000000f200e7221 */ /* 0x044fe20000010000 */
[----:B------:R-:W-:Y:S01]  /*70f0*/  F2FP.BF16.F32.PACK_AB R201, R32, R201 ;  /* 0x000000c920c9723e */ /* 0x000fe200000010ff */
[----:B------:R-:W-:-:S05]  /*7100*/  IMAD.MOV.U32 R32, RZ, RZ, R87 ;  /* 0x000000ffff207224 */ /* 0x000fca00078e0057 */
[----:B------:R-:W2:Y:S01]  /*7110*/  MUFU.EX2 R83, R83 ;  /* 0x0000005300537308 */ /* 0x000ea20000000800 */
[----:B0-----:R-:W-:-:S07]  /*7120*/  FADD.FTZ R26, R208, R21 ;  /* 0x00000015d01a7221 */ /* 0x001fce0000010000 */
[----:B------:R-:W0:Y:S01]  /*7130*/  MUFU.EX2 R34, R34 ;  /* 0x0000002200227308 */ /* 0x000e220000000800 */
[----:B-1----:R-:W-:-:S07]  /*7140*/  FADD.FTZ R15, R203, R14 ;  /* 0x0000000ecb0f7221 */ /* 0x002fce0000010000 */
[----:B------:R-:W1:Y:S01]  /*7150*/  MUFU.EX2 R210, R210 ;  /* 0x000000d200d27308 */ /* 0x000e620000000800 */
[C---:B--2---:R-:W-:Y:S01]  /*7160*/  FADD.FTZ R21, R83.reuse, R26 ;  /* 0x0000001a53157221 */ /* 0x044fe20000010000 */
[----:B------:R-:W-:Y:S01]  /*7170*/  F2FP.BF16.F32.PACK_AB R208, R83, R208 ;  /* 0x000000d053d0723e */ /* 0x000fe200000010ff */
[----:B------:R-:W-:-:S05]  /*7180*/  IMAD.MOV.U32 R83, RZ, RZ, R87 ;  /* 0x000000ffff537224 */ /* 0x000fca00078e0057 */
        /* <DEDUP_REMOVED lines=11> */
[----:B-1----:R-:W-:-:S05]  /*7240*/  IMAD.MOV.U32 R37, RZ, RZ, R87 ;  /* 0x000000ffff257224 */ /* 0x002fca00078e0057 */
[----:B------:R-:W0:Y:S01]  /*7250*/  MUFU.EX2 R207, R207 ;  /* 0x000000cf00cf7308 */ /* 0x000e220000000800 */
[C---:B---3--:R-:W-:Y:S01]  /*7260*/  FADD.FTZ R14, R10.reuse, R15 ;  /* 0x0000000f0a0e7221 */ /* 0x048fe20000010000 */
[----:B------:R-:W-:-:S06]  /*7270*/  F2FP.BF16.F32.PACK_AB R205, R10, R205 ;  /* 0x000000cd0acd723e */ /* 0x000fcc00000010ff */
[----:B------:R-:W1:Y:S01]  /*7280*/  MUFU.EX2 R93, R93 ;  /* 0x0000005d005d7308 */ /* 0x000e620000000800 */
[----:B--2---:R-:W-:-:S07]  /*7290*/  FADD.FTZ R30, R212, R21 ;  /* 0x00000015d41e7221 */ /* 0x004fce0000010000 */
[----:B------:R2:W3:Y:S01]  /*72a0*/  MUFU.EX2 R24, R38 ;  /* 0x0000002600187308 */ /* 0x0004e20000000800 */
[----:B0-----:R-:W-:-:S07]  /*72b0*/  FADD.FTZ R15, R207, R14 ;  /* 0x0000000ecf0f7221 */ /* 0x001fce0000010000 */
[----:B------:R-:W0:Y:S01]  /*72c0*/  MUFU.EX2 R214, R214 ;  /* 0x000000d600d67308 */ /* 0x000e220000000800 */
[C---:B-1----:R-:W-:Y:S01]  /*72d0*/  FADD.FTZ R21, R93.reuse, R30 ;  /* 0x0000001e5d157221 */ /* 0x042fe20000010000 */
[----:B------:R-:W-:Y:S01]  /*72e0*/  F2FP.BF16.F32.PACK_AB R212, R93, R212 ;  /* 0x000000d45dd4723e */ /* 0x000fe200000010ff */
[----:B--2---:R-:W-:-:S05]  /*72f0*/  IMAD.MOV.U32 R38, RZ, RZ, R87 ;  /* 0x000000ffff267224 */ /* 0x004fca00078e0057 */
        /* <DEDUP_REMOVED lines=14> */
[----:B------:R-:W-:Y:S02]  /*73e0*/  F2FP.BF16.F32.PACK_AB R209, R28, R209 ;  /* 0x000000d11cd1723e */ /* 0x000fe400000010ff */
        /* <DEDUP_REMOVED lines=8> */
[----:B------:R2:W3:Y:S01]  /*7470*/  MUFU.EX2 R26, R29 ;  /* 0x0000001d001a7308 */ /* 0x0004e20000000800 */
[C---:B-1----:R-:W-:Y:S01]  /*7480*/  FADD.FTZ R36, R64.reuse, R15 ;  /* 0x0000000f40247221 */ /* 0x042fe20000010000 */
[----:B------:R-:W-:Y:S01]  /*7490*/  F2FP.BF16.F32.PACK_AB R211, R64, R211 ;  /* 0x000000d340d3723e */ /* 0x000fe200000010ff */
[----:B------:R-:W-:-:S05]  /*74a0*/  IMAD.MOV.U32 R64, RZ, RZ, R87 ;  /* 0x000000ffff407224 */ /* 0x000fca00078e0057 */
[----:B------:R-:W1:Y:S01]  /*74b0*/  MUFU.EX2 R63, R63 ;  /* 0x0000003f003f7308 */ /* 0x000e620000000800 */
[----:B0-----:R-:W-:Y:S01]  /*74c0*/  FADD.FTZ R15, R11, R36 ;  /* 0x000000240b0f7221 */ /* 0x001fe20000010000 */
[--C-:B------:R-:W-:Y:S02]  /*74d0*/  IMAD.MOV.U32 R36, RZ, RZ, R87.reuse ;  /* 0x000000ffff247224 */ /* 0x100fe400078e0057 */
[----:B--2---:R-:W-:-:S04]  /*74e0*/  IMAD.MOV.U32 R29, RZ, RZ, R87 ;  /* 0x000000ffff1d7224 */ /* 0x004fc800078e0057 */
[----:B------:R-:W0:Y:S01]  /*74f0*/  MUFU.EX2 R30, R111 ;  /* 0x0000006f001e7308 */ /* 0x000e220000000800 */
[C---:B---3--:R-:W-:Y:S01]  /*7500*/  FADD.FTZ R12, R26.reuse, R15 ;  /* 0x0000000f1a0c7221 */ /* 0x048fe20000010000 */
[----:B------:R-:W-:Y:S01]  /*7510*/  F2FP.BF16.F32.PACK_AB R213, R26, R11 ;  /* 0x0000000b1ad5723e */ /* 0x000fe200000010ff */
[----:B------:R-:W-:-:S05]  /*7520*/  IMAD.MOV.U32 R26, RZ, RZ, R87 ;  /* 0x000000ffff1a7224 */ /* 0x000fca00078e0057 */
[----:B------:R-:W2:Y:S01]  /*7530*/  MUFU.EX2 R108, R108 ;  /* 0x0000006c006c7308 */ /* 0x000ea20000000800 */
[----:B-1----:R-:W-:-:S07]  /*7540*/  FADD.FTZ R15, R63, R12 ;  /* 0x0000000c3f0f7221 */ /* 0x002fce0000010000 */
[----:B------:R-:W1:Y:S01]  /*7550*/  MUFU.EX2 R109, R109 ;  /* 0x0000006d006d7308 */ /* 0x000e620000000800 */
[C---:B0-----:R-:W-:Y:S01]  /*7560*/  FADD.FTZ R15, R30.reuse, R15 ;  /* 0x0000000f1e0f7221 */ /* 0x041fe20000010000 */
[----:B------:R-:W-:Y:S01]  /*7570*/  F2FP.BF16.F32.PACK_AB R215, R30, R63 ;  /* 0x0000003f1ed7723e */ /* 0x000fe200000010ff */
[--C-:B------:R-:W-:Y:S02]  /*7580*/  IMAD.MOV.U32 R63, RZ, RZ, R87.reuse ;  /* 0x000000ffff3f7224 */ /* 0x100fe400078e0057 */
[----:B------:R-:W-:-:S03]  /*7590*/  IMAD.MOV.U32 R30, RZ, RZ, R87 ;  /* 0x000000ffff1e7224 */ /* 0x000fc600078e0057 */
        /* <DEDUP_REMOVED lines=51> */
[----:B------:R-:W-:-:S06]  /*78d0*/  ULDC UR60, c[0x0][0x9d8] ;  /* 0x00027600003c7ab9 */ /* 0x000fcc0000000800 */
.L_x_6429:
[----:B------:R-:W-:Y:S01]  /*78e0*/  R2UR UR10, R19 ;  /* 0x00000000130a72ca */ /* 0x000fe200000e0000 */
[----:B------:R-:W-:-:S04]  /*78f0*/  UIADD3 UR6, UR61, 0x1, URZ ;  /* 0x000000013d067890 */ /* 0x000fc8000fffe03f */
[----:B------:R-:W-:-:S04]  /*7900*/  UISETP.NE.AND UP0, UPT, UR6, 0x2, UPT ;  /* 0x000000020600788c */ /* 0x000fc8000bf05270 */
[----:B------:R-:W-:Y:S02]  /*7910*/  USEL UR7, URZ, 0x1, UP0 ;  /* 0x000000013f077887 */ /* 0x000fe40008000000 */
[----:B------:R-:W-:Y:S02]  /*7920*/  USEL UR6, UR6, URZ, UP0 ;  /* 0x0000003f06067287 */ /* 0x000fe40008000000 */
[----:B------:R-:W-:Y:S02]  /*7930*/  ISETP.NE.AND P3, PT, RZ, UR10, PT ;  /* 0x0000000aff007c0c */ /* 0x000fe4000bf65270 */
[----:B------:R-:W-:Y:S02]  /*7940*/  LOP3.LUT R16, R15, UR7, RZ, 0x3c, !PT ;  /* 0x000000070f107c12 */ /* 0x000fe4000f8e3cff */
[----:B------:R-:W-:-:S09]  /*7950*/  IMAD.U32 R2, RZ, RZ, UR6 ;  /* 0x00000006ff027e24 */ /* 0x000fd2000f8e00ff */
[----:B------:R-:W-:Y:S05]  /*7960*/  @P3 BRA `(.L_x_6421) ;  /* 0x0000000000343947 */ /* 0x000fea0003800000 */
[----:B------:R-:W-:Y:S05]  /*7970*/  @!P0 BRA `(.L_x_6422) ;  /* 0x0000000000048947 */ /* 0x000fea0003800000 */
[----:B------:R-:W-:Y:S01]  /*7980*/  BPT.TRAP 0x1 ;  /* 0x000000040000795c */ /* 0x000fe20000300000 */
.L_x_6422:
[----:B------:R-:W0:Y:S01]  /*7990*/  S2UR UR7, SR_CgaCtaId ;  /* 0x00000000000779c3 */ /* 0x000e220000008800 */
[----:B------:R-:W-:Y:S01]  /*79a0*/  UMOV UR6, 0x400 ;  /* 0x0000040000067882 */ /* 0x000fe20000000000 */
[----:B------:R-:W-:Y:S01]  /*79b0*/  SHF.L.U32 R21, R16, 0x1f, RZ ;  /* 0x0000001f10157819 */ /* 0x000fe200000006ff */
[----:B0-----:R-:W-:-:S06]  /*79c0*/  ULEA UR6, UR7, UR6, 0x18 ;  /* 0x0000000607067291 */ /* 0x001fcc000f8ec03f */
[----:B------:R-:W-:-:S04]  /*79d0*/  LEA R0, R2, UR6, 0x3 ;  /* 0x0000000602007c11 */ /* 0x000fc8000f8e18ff */
[----:B------:R0:W1:Y:S01]  /*79e0*/  SYNCS.PHASECHK.TRANS64.TRYWAIT P2, [R0+URZ+0x34830], R21 ;  /* 0x03483015000075a7 */ /* 0x000062000804017f */
[----:B------:R-:W-:Y:S05]  /*79f0*/  @!P0 BRA `(.L_x_6423) ;  /* 0x0000000000048947 */ /* 0x000fea0003800000 */
[----:B------:R-:W-:Y:S01]  /*7a00*/  BPT.TRAP 0x1 ;  /* 0x000000040000795c */ /* 0x000fe20000300000 */
.L_x_6423:
[----:B-1----:R-:W-:Y:S05]  /*7a10*/  @P2 BRA `(.L_x_6421) ;  /* 0x0000000000082947 */ /* 0x002fea0003800000 */
[----:B------:R-:W1:Y:S02]  /*7a20*/  SYNCS.PHASECHK.TRANS64.TRYWAIT P2, [R0+URZ+0x34830], R21 ;  /* 0x03483015000075a7 */ /* 0x000e64000804017f */
[----:B-1----:R-:W-:Y:S05]  /*7a30*/  @!P2 BRA `(.L_x_6424) ;  /* 0x000000f800f4a947 */ /* 0x002fea0003800000 */
.L_x_6421:
[----:B------:R-:W2:Y:S01]  /*7a40*/  S2R R20, SR_TID.X ;  /* 0x0000000000147919 */ /* 0x000ea20000002100 */
[----:B------:R-:W-:Y:S01]  /*7a50*/  R2UR UR7, R3 ;  /* 0x00000000030772ca */ /* 0x000fe200000e0000 */
[----:B------:R-:W-:Y:S01]  /*7a60*/  UMOV UR24, UR4 ;  /* 0x0000000400187c82 */ /* 0x000fe20008000000 */
[----:B------:R-:W-:Y:S01]  /*7a70*/  R2UR UR6, R2 ;  /* 0x00000000020672ca */ /* 0x000fe200000e0000 */
[----:B------:R-:W-:Y:S01]  /*7a80*/  UMOV UR25, UR5 ;  /* 0x0000000500197c82 */ /* 0x000fe20008000000 */
[----:B------:R-:W-:Y:S01]  /*7a90*/  UMOV UR27, 0x40000040 ;  /* 0x40000040001b7882 */ /* 0x000fe20000000000 */
[----:B------:R-:W-:Y:S01]  /*7aa0*/  UMOV UR56, UR4 ;  /* 0x0000000400387c82 */ /* 0x000fe20008000000 */
        /* <DEDUP_REMOVED lines=9> */
[----:B------:R-:W-:Y:S01]  /*7b40*/  UIMAD UR6, UR6, 0xb00, UR7 ;  /* 0x00000b00060678a4 */ /* 0x000fe2000f8e0207 */
[----:B------:R-:W-:Y:S01]  /*7b50*/  R2UR UR10, R8 ;  /* 0x00000000080a72ca */ /* 0x000fe200000e0000 */
[----:B------:R-:W-:Y:S01]  /*7b60*/  UMOV UR37, UR5 ;  /* 0x0000000500257c82 */ /* 0x000fe20008000000 */
[----:B------:R-:W-:Y:S01]  /*7b70*/  UMOV UR7, 0x40000040 ;  /* 0x4000004000077882 */ /* 0x000fe20000000000 */
[----:B------:R-:W-:Y:S01]  /*7b80*/  UIADD3 UR26, UR6, 0x80, URZ ;  /* 0x00000080061a7890 */ /* 0x000fe2000fffe03f */
[----:B------:R-:W-:Y:S01]  /*7b90*/  R2UR UR11, R9 ;  /* 0x00000000090b72ca */ /* 0x000fe200000e0000 */
[----:B------:R-:W-:Y:S01]  /*7ba0*/  UIADD3 UR58, UR6, 0x100, URZ ;  /* 0x00000100063a7890 */ /* 0x000fe2000fffe03f */
[----:B------:R-:W-:Y:S01]  /*7bb0*/  R2UR UR14, R6 ;  /* 0x00000000060e72ca */ /* 0x000fe200000e0000 */
[----:B------:R-:W-:Y:S01]  /*7bc0*/  UIADD3 UR30, UR6, 0x180, URZ ;  /* 0x00000180061e7890 */ /* 0x000fe2000fffe03f */
[----:B------:R-:W-:Y:S01]  /*7bd0*/  R2UR UR15, R7 ;  /* 0x00000000070f72ca */ /* 0x000fe200000e0000 */
[----:B------:R-:W-:-:S02]  /*7be0*/  UIADD3 UR34, UR6, 0x200, URZ ;  /* 0x0000020006227890 */ /* 0x000fc4000fffe03f */
[----:B------:R-:W-:Y:S01]  /*7bf0*/  UIADD3 UR38, UR6, 0x280, URZ ;  /* 0x0000028006267890 */ /* 0x000fe2000fffe03f */
[----:B------:R-:W-:Y:S01]  /*7c00*/  UMOV UR39, 0x40000040 ;  /* 0x4000004000277882 */ /* 0x000fe20000000000 */
[----:B------:R-:W-:Y:S01]  /*7c10*/  UIADD3 UR42, UR6, 0x300, URZ ;  /* 0x00000300062a7890 */ /* 0x000fe2000fffe03f */
[----:B--2---:R-:W-:Y:S01]  /*7c20*/  SHF.R.U32.HI R20, RZ, 0x7, R20 ;  /* 0x00000007ff147819 */ /* 0x004fe20000011614 */
[----:B------:R-:W-:Y:S01]  /*7c30*/  UMOV UR40, UR4 ;  /* 0x0000000400287c82 */ /* 0x000fe20008000000 */
[----:B------:R-:W-:Y:S01]  /*7c40*/  UMOV UR41, UR5 ;  /* 0x0000000500297c82 */ /* 0x000fe20008000000 */
[----:B------:R-:W-:Y:S01]  /*7c50*/  UMOV UR43, 0x40000040 ;  /* 0x40000040002b7882 */ /* 0x000fe20000000000 */
[----:B------:R-:W-:Y:S01]  /*7c60*/  UIADD3 UR46, UR6, 0x380, URZ ;  /* 0x00000380062e7890 */ /* 0x000fe2000fffe03f */
[----:B01----:R-:W-:Y:S01]  /*7c70*/  VIADD R0, R20, 0x8 ;  /* 0x0000000814007836 */ /* 0x003fe20000000000 */
[----:B------:R-:W-:Y:S01]  /*7c80*/  UMOV UR44, UR4 ;  /* 0x00000004002c7c82 */ /* 0x000fe20008000000 */
[----:B------:R-:W-:Y:S01]  /*7c90*/  UMOV UR45, UR5 ;  /* 0x00000005002d7c82 */ /* 0x000fe20008000000 */
[----:B------:R-:W-:Y:S01]  /*7ca0*/  UMOV UR47, 0x40000040 ;  /* 0x40000040002f7882 */ /* 0x000fe20000000000 */
[----:B------:R-:W-:Y:S01]  /*7cb0*/  UIADD3 UR50, UR6, 0x480, URZ ;  /* 0x0000048006327890 */ /* 0x000fe2000fffe03f */
[----:B------:R0:W-:Y:S01]  /*7cc0*/  BAR.SYNC.DEFER_BLOCKING R0, 0x100 ;  /* 0x000400000000751d */ /* 0x0001e20000010000 */
[----:B------:R-:W-:-:S02]  /*7cd0*/  UIADD3 UR54, UR6, 0x500, URZ ;  /* 0x0000050006367890 */ /* 0x000fc4000fffe03f */
[----:B------:R-:W-:Y:S02]  /*7ce0*/  UIADD3 UR18, UR6, 0x584, URZ ;  /* 0x0000058406127890 */ /* 0x000fe4000fffe03f */
[----:B------:R-:W-:Y:S01]  /*7cf0*/  UIADD3 UR22, UR6, 0x586, URZ ;  /* 0x0000058606167890 */ /* 0x000fe2000fffe03f */
[----:B------:R-:W-:Y:S01]  /*7d00*/  UMOV UR48, UR4 ;  /* 0x0000000400307c82 */ /* 0x000fe20008000000 */
[----:B------:R-:W-:Y:S01]  /*7d10*/  UMOV UR49, UR5 ;  /* 0x0000000500317c82 */ /* 0x000fe20008000000 */
[----:B------:R-:W-:Y:S01]  /*7d20*/  UMOV UR51, 0x40000040 ;  /* 0x4000004000337882 */ /* 0x000fe20000000000 */
[----:B------:R-:W-:Y:S01]  /*7d30*/  UMOV UR52, UR4 ;  /* 0x0000000400347c82 */ /* 0x000fe20008000000 */
[----:B------:R-:W-:Y:S01]  /*7d40*/  UMOV UR53, UR5 ;  /* 0x0000000500357c82 */ /* 0x000fe20008000000 */
[----:B------:R-:W-:Y:S01]  /*7d50*/  UMOV UR55, 0x40000040 ;  /* 0x4000004000377882 */ /* 0x000fe20000000000 */
[----:B------:R-:W-:Y:S01]  /*7d60*/  UMOV UR19, 0x40000040 ;  /* 0x4000004000137882 */ /* 0x000fe20000000000 */
[----:B------:R-:W-:Y:S01]  /*7d70*/  UMOV UR23, 0x40000040 ;  /* 0x4000004000177882 */ /* 0x000fe20000000000 */
[----:B------:R-:W-:-:S06]  /*7d80*/  WARPGROUP.ARRIVE ;  /* 0x00000000000079c5 */ /* 0x000fcc0000000000 */
[----:B------:R-:W-:Y:S01]  /*7d90*/  HGMMA.64x16x16.F32.BF16 R168, gdesc[UR4], RZ, !UPT, gsb0 ;  /* 0x0020000004a879f0 */ /* 0x000fe2000c0018ff */
[----:B------:R-:W-:Y:S02]  /*7da0*/  UIADD3 UR7, UR6, 0x400, URZ ;  /* 0x0000040006077890 */ /* 0x000fe4000fffe03f */
        /* <DEDUP_REMOVED lines=143> */
[----:B------:R-:W-:Y:S02]  /*86a0*/  R2UR UR10, R4 ;  /* 0x00000000040a72ca */ /* 0x000fe400000e0000 */
[----:B------:R-:W-:Y:S01]  /*86b0*/  R2UR UR11, R5 ;  /* 0x00000000050b72ca */ /* 0x000fe200000e0000 */
        /* <DEDUP_REMOVED lines=377> */
[----:B------:R-:W-:Y:S01]  /*9e50*/  UIADD3 UR6, UR6, 0xa86, URZ ;  /* 0x00000a8606067890 */ /* 0x000fe2000fffe03f */
        /* <DEDUP_REMOVED lines=36> */
.L_x_6426:
[----:B------:R-:W0:Y:S01]  /*a0a0*/  S2UR UR7, SR_CgaCtaId ;  /* 0x00000000000779c3 */ /* 0x000e220000008800 */
[----:B------:R-:W-:Y:S01]  /*a0b0*/  UMOV UR6, 0x400 ;  /* 0x0000040000067882 */ /* 0x000fe20000000000 */
[----:B------:R-:W-:Y:S01]  /*a0c0*/  SHF.L.U32 R0, R15, 0x1f, RZ ;  /* 0x0000001f0f007819 */ /* 0x000fe200000006ff */
[----:B0-----:R-:W-:-:S04]  /*a0d0*/  ULEA UR6, UR7, UR6, 0x18 ;  /* 0x0000000607067291 */ /* 0x001fc8000f8ec03f */
[----:B------:R-:W-:-:S09]  /*a0e0*/  ULEA UR6, UR61, UR6, 0x3 ;  /* 0x000000063d067291 */ /* 0x000fd2000f8e183f */
[----:B------:R0:W1:Y:S01]  /*a0f0*/  SYNCS.PHASECHK.TRANS64.TRYWAIT P2, [UR6+0x34850], R0 ;  /* 0x03485000ff0075a7 */ /* 0x0000620008040146 */
[----:B------:R-:W-:Y:S05]  /*a100*/  @!P0 BRA `(.L_x_6427) ;  /* 0x0000000000048947 */ /* 0x000fea0003800000 */
[----:B------:R-:W-:Y:S01]  /*a110*/  BPT.TRAP 0x1 ;  /* 0x000000040000795c */ /* 0x000fe20000300000 */
.L_x_6427:
[----:B-1----:R-:W-:Y:S05]  /*a120*/  @P2 BRA `(.L_x_6425) ;  /* 0x0000000000082947 */ /* 0x002fea0003800000 */
[----:B------:R-:W1:Y:S02]  /*a130*/  SYNCS.PHASECHK.TRANS64.TRYWAIT P2, [UR6+0x34850], R0 ;  /* 0x03485000ff0075a7 */ /* 0x000e640008040146 */
[----:B-1----:R-:W-:Y:S05]  /*a140*/  @!P2 BRA `(.L_x_6428) ;  /* 0x000000d40044a947 */ /* 0x002fea0003800000 */
.L_x_6425:
[----:B------:R-:W2:Y:S01]  /*a150*/  S2UR UR7, SR_CgaCtaId ;  /* 0x00000000000779c3 */ /* 0x000ea20000008800 */
[----:B------:R-:W-:Y:S01]  /*a160*/  UMOV UR6, 0x400 ;  /* 0x0000040000067882 */ /* 0x000fe20000000000 */
[----:B------:R-:W-:Y:S01]  /*a170*/  WARPGROUP.ARRIVE ;  /* 0x00000000000079c5 */ /* 0x000fe20000000000 */
[----:B-1----:R-:W-:Y:S01]  /*a180*/  FMUL.FTZ R15, R168, UR60 ;  /* 0x0000003ca80f7c20 */ /* 0x002fe20008410000 */
        /* <DEDUP_REMOVED lines=20> */
[----:B--2---:R-:W-:Y:S01]  /*a2d0*/  ULEA UR6, UR7, UR6, 0x18 ;  /* 0x0000000607067291 */ /* 0x004fe2000f8ec03f */
[----:B------:R-:W2:Y:S01]  /*a2e0*/  MUFU.TANH R169, R169 ;  /* 0x000000a900a97308 */ /* 0x000ea20000002400 */
[----:B-1----:R-:W-:Y:S01]  /*a2f0*/  FMNMX.FTZ R173, R15, R11, !PT ;  /* 0x0000000b0fad7209 */ /* 0x002fe20007810000 */
[----:B------:R-:W-:Y:S01]  /*a300*/  UMOV UR7, 0x40000040 ;  /* 0x4000004000077882 */ /* 0x000fe20000000000 */
[----:B------:R-:W-:Y:S01]  /*a310*/  FMUL.FTZ R140, R140, UR60 ;  /* 0x0000003c8c8c7c20 */ /* 0x000fe20008410000 */
[----:B------:R-:W-:Y:S01]  /*a320*/  FMUL.FTZ R141, R141, UR60 ;  /* 0x0000003c8d8d7c20 */ /* 0x000fe20008410000 */
[----:B0-----:R-:W-:-:S02]  /*a330*/  IMAD.U32 R0, RZ, RZ, UR6 ;  /* 0x00000006ff007e24 */ /* 0x001fc4000f8e00ff */
[----:B------:R-:W-:Y:S01]  /*a340*/  FMUL.FTZ R128, R128, UR60 ;  /* 0x0000003c80807c20 */ /* 0x000fe20008410000 */
[----:B------:R-:W-:Y:S01]  /*a350*/  FMUL.FTZ R129, R129, UR60 ;  /* 0x0000003c81817c20 */ /* 0x000fe20008410000 */
[----:B------:R-:W0:Y:S01]  /*a360*/  MUFU.TANH R170, R170 ;  /* 0x000000aa00aa7308 */ /* 0x000e220000002400 */
[----:B---3--:R-:W-:Y:S01]  /*a370*/  FMNMX.FTZ R173, R20, R173, !PT ;  /* 0x000000ad14ad7209 */ /* 0x008fe20007810000 */
[----:B------:R-:W-:Y:S01]  /*a380*/  FMUL.FTZ R132, R132, UR60 ;  /* 0x0000003c84847c20 */ /* 0x000fe20008410000 */
[----:B------:R-:W-:Y:S01]  /*a390*/  R2UR UR6, R0 ;  /* 0x00000000000672ca */ /* 0x000fe200000e0000 */
        /* <DEDUP_REMOVED lines=12> */
[----:B------:R-:W-:Y:S01]  /*a460*/  UIADD3 UR6, UR6, 0x400, URZ ;  /* 0x0000040006067890 */ /* 0x000fe2000fffe03f */
[----:B------:R-:W2:Y:S01]  /*a470*/  MUFU.TANH R161, R161 ;  /* 0x000000a100a17308 */ /* 0x000ea20000002400 */
[----:B0-----:R-:W-:Y:S01]  /*a480*/  FMNMX.FTZ R173, R170, R173, !PT ;  /* 0x000000adaaad7209 */ /* 0x001fe20007810000 */
[----:B------:R-:W-:Y:S01]  /*a490*/  FMUL.FTZ R105, R105, UR60 ;  /* 0x0000003c69697c20 */ /* 0x000fe20008410000 */
[----:B------:R-:W-:Y:S01]  /*a4a0*/  USHF.R.U32.HI UR6, URZ, 0x4, UR6 ;  /* 0x000000043f067899 */ /* 0x000fe20008011606 */
[----:B------:R-:W-:Y:S01]  /*a4b0*/  FMUL.FTZ R108, R108, UR60 ;  /* 0x0000003c6c6c7c20 */ /* 0x000fe20008410000 */
[----:B------:R-:W-:Y:S01]  /*a4c0*/  FMUL.FTZ R109, R109, UR60 ;  /* 0x0000003c6d6d7c20 */ /* 0x000fe20008410000 */
[----:B------:R-:W-:Y:S01]  /*a4d0*/  FMUL.FTZ R96, R96, UR60 ;  /* 0x0000003c60607c20 */ /* 0x000fe20008410000 */
[----:B------:R-:W-:Y:S01]  /*a4e0*/  ULOP3.LUT UR6, UR6, 0x3fff, URZ, 0xc0, !UPT ;  /* 0x00003fff06067892 */ /* 0x000fe2000f8ec03f */
[----:B------:R-:W0:Y:S01]  /*a4f0*/  MUFU.TANH R164, R164 ;  /* 0x000000a400a47308 */ /* 0x000e220000002400 */
[----:B-1----:R-:W-:Y:S01]  /*a500*/  FMNMX.FTZ R173, R160, R173, !PT ;  /* 0x000000ada0ad7209 */ /* 0x002fe20007810000 */
[----:B------:R-:W-:Y:S01]  /*a510*/  FMUL.FTZ R168, R171, UR60 ;  /* 0x0000003caba87c20 */ /* 0x000fe20008410000 */
[----:B------:R-:W-:Y:S01]  /*a520*/  ULOP3.LUT UR6, UR6, 0x5800000, URZ, 0xfc, !UPT ;  /* 0x0580000006067892 */ /* 0x000fe2000f8efc3f */
[----:B------:R-:W-:Y:S01]  /*a530*/  FMUL.FTZ R171, R174, UR60 ;  /* 0x0000003caeab7c20 */ /* 0x000fe20008410000 */
[----:B------:R-:W-:Y:S01]  /*a540*/  FMUL.FTZ R97, R97, UR60 ;  /* 0x0000003c61617c20 */ /* 0x000fe20008410000 */
[----:B------:R-:W-:Y:S01]  /*a550*/  FMUL.FTZ R100, R100, UR60 ;  /* 0x0000003c64647c20 */ /* 0x000fe20008410000 */
[----:B------:R-:W-:Y:S01]  /*a560*/  UIMAD UR10, UR61, 0xb00, UR6 ;  /* 0x00000b003d0a78a4 */ /* 0x000fe2000f8e0206 */
[----:B------:R-:W1:Y:S01]  /*a570*/  MUFU.TANH R165, R165 ;  /* 0x000000a500a57308 */ /* 0x000e620000002400 */
[----:B--2---:R-:W-:Y:S01]  /*a580*/  FMNMX.FTZ R173, R161, R173, !PT ;  /* 0x000000ada1ad7209 */ /* 0x004fe20007810000 */
[----:B------:R-:W-:Y:S01]  /*a590*/  FMUL.FTZ R101, R101, UR60 ;  /* 0x0000003c65657c20 */ /* 0x000fe20008410000 */
[----:B------:R-:W-:Y:S01]  /*a5a0*/  FMUL.FTZ R88, R88, UR60 ;  /* 0x0000003c58587c20 */ /* 0x000fe20008410000 */
[----:B------:R-:W-:Y:S01]  /*a5b0*/  FMUL.FTZ R89, R89, UR60 ;  /* 0x0000003c59597c20 */ /* 0x000fe20008410000 */
[----:B------:R-:W-:Y:S01]  /*a5c0*/  FMUL.FTZ R92, R92, UR60 ;  /* 0x0000003c5c5c7c20 */ /* 0x000fe20008410000 */
[----:B------:R-:W-:Y:S01]  /*a5d0*/  UMOV UR6, UR10 ;  /* 0x0000000a00067c82 */ /* 0x000fe20008000000 */
[----:B------:R-:W-:Y:S01]  /*a5e0*/  FMUL.FTZ R93, R93, UR60 ;  /* 0x0000003c5d5d7c20 */ /* 0x000fe20008410000 */
[----:B------:R-:W-:Y:S01]  /*a5f0*/  HGMMA.64x128x16.F32.BF16 R24, R176, gdesc[UR4].tnspB, R24, gsb0 ;  /* 0x41e00004b0187df0 */ /* 0x000fe20008001818 */
[----:B------:R-:W-:Y:S01]  /*a600*/  UIADD3 UR6, UR10, 0x80, URZ ;  /* 0x000000800a067890 */ /* 0x000fe2000fffe03f */
[----:B------:R-:W2:Y:S01]  /*a610*/  MUFU.TANH R152, R152 ;  /* 0x0000009800987308 */ /* 0x000ea20000002400 */
[----:B------:R-:W-:Y:S01]  /*a620*/  UMOV UR7, 0x40000040 ;  /* 0x4000004000077882 */ /* 0x000fe20000000000 */
[----:B0-----:R-:W-:Y:S01]  /*a630*/  FMNMX.FTZ R173, R164, R173, !PT ;  /* 0x000000ada4ad7209 */ /* 0x001fe20007810000 */
[----:B------:R-:W-:Y:S01]  /*a640*/  FMUL.FTZ R172, R175, UR60 ;  /* 0x0000003cafac7c20 */ /* 0x000fe20008410000 */
[----:B------:R-:W-:Y:S01]  /*a650*/  FMUL.FTZ R162, R162, UR60 ;  /* 0x0000003ca2a27c20 */ /* 0x000fe20008410000 */
[----:B------:R-:W-:Y:S01]  /*a660*/  ULDC UR11, c[0x0][0x988] ;  /* 0x00026200000b7ab9 */ /* 0x000fe20000000800 */
[----:B------:R-:W-:Y:S01]  /*a670*/  R2UR UR14, R12 ;  /* 0x000000000c0e72ca */ /* 0x000fe200000e0000 */
        /* <DEDUP_REMOVED lines=53> */
[----:B------:R-:W1:Y:S01]  /*a9d0*/  S2R R175, SR_TID.X ;  /* 0x0000000000af7919 */ /* 0x000e620000002100 */
[----:B------:R-:W-:-:S03]  /*a9e0*/  R2UR UR15, R18 ;  /* 0x00000000120f72ca */ /* 0x000fc600000e0000 */
[----:B------:R-:W3:Y:S01]  /*a9f0*/  MUFU.TANH R136, R136 ;  /* 0x0000008800887308 */ /* 0x000ee20000002400 */
[----:B--2---:R-:W-:-:S07]  /*aa00*/  FMNMX.FTZ R173, R148, R173, !PT ;  /* 0x000000ad94ad7209 */ /* 0x004fce0007810000 */
[----:B------:R-:W2:Y:S01]  /*aa10*/  MUFU.TANH R137, R137 ;  /* 0x0000008900897308 */ /* 0x000ea20000002400 */
[----:B0-----:R-:W-:Y:S01]  /*aa20*/  FMNMX.FTZ R173, R149, R173, !PT ;  /* 0x000000ad95ad7209 */ /* 0x001fe20007810000 */
[----:B------:R-:W-:-:S06]  /*aa30*/  UISETP.GT.AND UP0, UPT, UR14, UR15, UPT ;  /* 0x0000000f0e00728c */ /* 0x000fcc000bf04270 */
[----:B------:R-:W0:Y:S01]  /*aa40*/  MUFU.TANH R140, R140 ;  /* 0x0000008c008c7308 */ /* 0x000e220000002400 */
[----:B---3--:R-:W-:Y:S02]  /*aa50*/  FMNMX.FTZ R173, R136, R173, !PT ;  /* 0x000000ad88ad7209 */ /* 0x008fe40007810000 */
[----:B------:R-:W-:-:S05]  /*aa60*/  PLOP3.LUT P2, PT, PT, PT, UP0, 0x80, 0x0 ;  /* 0x000000000000781c */ /* 0x000fca0003f4f008 */
[----:B------:R-:W3:Y:S01]  /*aa70*/  MUFU.TANH R141, R141 ;  /* 0x0000008d008d7308 */ /* 0x000ee20000002400 */
[----:B--2---:R-:W-:Y:S02]  /*aa80*/  FMNMX.FTZ R173, R137, R173, !PT ;  /* 0x000000ad89ad7209 */ /* 0x004fe40007810000 */
[----:B-1----:R-:W-:-:S05]  /*aa90*/  SHF.R.U32.HI R175, RZ, 0x7, R175 ;  /* 0x00000007ffaf7819 */ /* 0x002fca00000116af */
[----:B------:R-:W1:Y:S01]  /*aaa0*/  MUFU.TANH R128, R128 ;  /* 0x0000008000807308 */ /* 0x000e620000002400 */
[----:B0-----:R-:W-:-:S07]  /*aab0*/  FMNMX.FTZ R173, R140, R173, !PT ;  /* 0x000000ad8cad7209 */ /* 0x001fce0007810000 */
[----:B------:R-:W0:Y:S01]  /*aac0*/  MUFU.TANH R129, R129 ;  /* 0x0000008100817308 */ /* 0x000e220000002400 */
[----:B---3--:R-:W-:-:S07]  /*aad0*/  FMNMX.FTZ R173, R141, R173, !PT ;  /* 0x000000ad8dad7209 */ /* 0x008fce0007810000 */
[----:B------:R-:W2:Y:S01]  /*aae0*/  MUFU.TANH R132, R132 ;  /* 0x0000008400847308 */ /* 0x000ea20000002400 */
[----:B-1----:R-:W-:-:S07]  /*aaf0*/  FMNMX.FTZ R173, R128, R173, !PT ;  /* 0x000000ad80ad7209 */ /* 0x002fce0007810000 */
[----:B------:R-:W1:Y:S01]  /*ab00*/  MUFU.TANH R133, R133 ;  /* 0x0000008500857308 */ /* 0x000e620000002400 */
[----:B0-----:R-:W-:-:S07]  /*ab10*/  FMNMX.FTZ R173, R129, R173, !PT ;  /* 0x000000ad81ad7209 */ /* 0x001fce0007810000 */
[----:B------:R-:W0:Y:S01]  /*ab20*/  MUFU.TANH R120, R120 ;  /* 0x0000007800787308 */ /* 0x000e220000002400 */
[----:B--2---:R-:W-:-:S07]  /*ab30*/  FMNMX.FTZ R173, R132, R173, !PT ;  /* 0x000000ad84ad7209 */ /* 0x004fce0007810000 */
[----:B------:R-:W2:Y:S01]  /*ab40*/  MUFU.TANH R121, R121 ;  /* 0x0000007900797308 */ /* 0x000ea20000002400 */
[----:B-1----:R-:W-:Y:S01]  /*ab50*/  FMNMX.FTZ R173, R133, R173, !PT ;  /* 0x000000ad85ad7209 */ /* 0x002fe20007810000 */
[----:B------:R-:W-:Y:S02]  /*ab60*/  WARPGROUP.DEPBAR.LE gsb0, 0x0 ;  /* 0x00008000000079c5 */ /* 0x000fe40000010000 */
[----:B------:R-:W-:-:S04]  /*ab70*/  WARPGROUP.ARRIVE ;  /* 0x00000000000079c5 */ /* 0x000fc80000000000 */
[----:B------:R-:W1:Y:S01]  /*ab80*/  MUFU.TANH R124, R124 ;  /* 0x0000007c007c7308 */ /* 0x000e620000002400 */
[----:B0-----:R-:W-:Y:S01]  /*ab90*/  FMNMX.FTZ R173, R120, R173, !PT ;  /* 0x000000ad78ad7209 */ /* 0x001fe20007810000 */
[----:B------:R-:W-:Y:S01]  /*aba0*/  HGMMA.64x128x16.F32.BF16 R24, R180, gdesc[UR4].tnspB, R24, gsb0 ;  /* 0x41e00004b4187df0 */ /* 0x000fe20008001818 */
[----:B------:R-:W-:Y:S01]  /*abb0*/  UIADD3 UR6, UR10, 0x100, URZ ;  /* 0x000001000a067890 */ /* 0x000fe2000fffe03f */
[----:B------:R-:W-:-:S04]  /*abc0*/  UMOV UR7, 0x40000040 ;  /* 0x4000004000077882 */ /* 0x000fc80000000000 */
[----:B------:R-:W0:Y:S01]  /*abd0*/  MUFU.TANH R125, R125 ;  /* 0x0000007d007d7308 */ /* 0x000e220000002400 */
[----:B--2---:R-:W-:-:S07]  /*abe0*/  FMNMX.FTZ R173, R121, R173, !PT ;  /* 0x000000ad79ad7209 */ /* 0x004fce0007810000 */
[----:B------:R-:W2:Y:S01]  /*abf0*/  MUFU.TANH R112, R112 ;  /* 0x0000007000707308 */ /* 0x000ea20000002400 */
[----:B-1----:R-:W-:-:S07]  /*ac00*/  FMNMX.FTZ R173, R124, R173, !PT ;  /* 0x000000ad7cad7209 */ /* 0x002fce0007810000 */
[----:B------:R-:W1:Y:S01]  /*ac10*/  MUFU.TANH R113, R113 ;  /* 0x0000007100717308 */ /* 0x000e620000002400 */
[----:B0-----:R-:W-:-:S07]  /*ac20*/  FMNMX.FTZ R173, R125, R173, !PT ;  /* 0x000000ad7dad7209 */ /* 0x001fce0007810000 */
        /* <DEDUP_REMOVED lines=29> */
[----:B0-----:R-:W-:Y:S01]  /*ae00*/  FMNMX.FTZ R88, R92, R174, !PT ;  /* 0x000000ae5c587209 */ /* 0x001fe20007810000 */
[----:B------:R-:W-:Y:S02]  /*ae10*/  WARPGROUP.DEPBAR.LE gsb0, 0x0 ;  /* 0x00008000000079c5 */ /* 0x000fe40000010000 */
[----:B------:R-:W-:-:S04]  /*ae20*/  WARPGROUP.ARRIVE ;  /* 0x00000000000079c5 */ /* 0x000fc80000000000 */
[----:B------:R-:W0:Y:S01]  /*ae30*/  MUFU.TANH R168, R168 ;  /* 0x000000a800a87308 */ /* 0x000e220000002400 */
[----:B--2---:R-:W-:Y:S01]  /*ae40*/  FMNMX.FTZ R88, R93, R88, !PT ;  /* 0x000000585d587209 */ /* 0x004fe20007810000 */
[----:B------:R-:W-:Y:S01]  /*ae50*/  HGMMA.64x128x16.F32.BF16 R24, R184, gdesc[UR4].tnspB, R24, gsb0 ;  /* 0x41e00004b8187df0 */ /* 0x000fe20008001818 */
[----:B------:R-:W-:Y:S01]  /*ae60*/  UIADD3 UR6, UR10, 0x180, URZ ;  /* 0x000001800a067890 */ /* 0x000fe2000fffe03f */
[----:B------:R-:W-:Y:S02]  /*ae70*/  UMOV UR7, 0x40000040 ;  /* 0x4000004000077882 */ /* 0x000fe40000000000 */
[----:B------:R-:W2:Y:S02]  /*ae80*/  SHFL.BFLY PT, R174, R88, 0x2, 0x1f ;  /* 0x0c401f0058ae7f89 */ /* 0x000ea400000e0000 */
[----:B------:R-:W3:Y:S08]  /*ae90*/  MUFU.TANH R171, R171 ;  /* 0x000000ab00ab7308 */ /* 0x000ef00000002400 */
[----:B------:R-:W4:Y:S08]  /*aea0*/  MUFU.TANH R172, R172 ;  /* 0x000000ac00ac7308 */ /* 0x000f300000002400 */
[----:B------:R-:W5:Y:S01]  /*aeb0*/  MUFU.TANH R162, R162 ;  /* 0x000000a200a27308 */ /* 0x000f620000002400 */
[----:B--2---:R-:W-:-:S07]  /*aec0*/  FMNMX.FTZ R88, R88, R174, !PT ;  /* 0x000000ae58587209 */ /* 0x004fce0007810000 */
[----:B------:R-:W2:Y:S01]  /*aed0*/  MUFU.TANH R163, R163 ;  /* 0x000000a300a37308 */ /* 0x000ea20000002400 */
[----:B------:R-:W1:Y:S07]  /*aee0*/  SHFL.BFLY PT, R174, R88, 0x1, 0x1f ;  /* 0x0c201f0058ae7f89 */ /* 0x000e6e00000e0000 */
[----:B------:R-:W2:Y:S08]  /*aef0*/  MUFU.TANH R166, R166 ;  /* 0x000000a600a67308 */ /* 0x000eb00000002400 */
[----:B------:R-:W2:Y:S08]  /*af00*/  MUFU.TANH R167, R167 ;  /* 0x000000a700a77308 */ /* 0x000eb00000002400 */
[----:B------:R-:W2:Y:S01]  /*af10*/  MUFU.TANH R154, R154 ;  /* 0x0000009a009a7308 */ /* 0x000ea20000002400 */
[----:B-1----:R-:W-:-:S05]  /*af20*/  FMNMX.FTZ R88, R88, R174, !PT ;  /* 0x000000ae58587209 */ /* 0x002fca0007810000 */
[C---:B------:R-:W-:Y:S02]  /*af30*/  FMUL.FTZ R12, R88.reuse, UR11 ;  /* 0x0000000b580c7c20 */ /* 0x040fe40008410000 */
[----:B------:R-:W1:Y:S01]  /*af40*/  MUFU.TANH R155, R155 ;  /* 0x0000009b009b7308 */ /* 0x000e620000002400 */
[----:B------:R-:W-:Y:S01]  /*af50*/  FADD.FTZ R11, -R88, R11 ;  /* 0x0000000b580b7221 */ /* 0x000fe20000010100 */
[--C-:B------:R-:W-:Y:S01]  /*af60*/  FFMA.FTZ R176, R15, UR11, -R12.reuse ;  /* 0x0000000b0fb07c23 */ /* 0x100fe2000801080c */
[--C-:B------:R-:W-:Y:S01]  /*af70*/  FFMA.FTZ R180, R160, UR11, -R12.reuse ;  /* 0x0000000ba0b47c23 */ /* 0x100fe2000801080c */
[--C-:B------:R-:W-:Y:S01]  /*af80*/  FFMA.FTZ R15, R20, UR11, -R12.reuse ;  /* 0x0000000b140f7c23 */ /* 0x100fe2000801080c */
[--C-:B------:R-:W-:Y:S01]  /*af90*/  FFMA.FTZ R160, R161, UR11, -R12.reuse ;  /* 0x0000000ba1a07c23 */ /* 0x100fe2000801080c */
[--C-:B------:R-:W-:Y:S02]  /*afa0*/  FFMA.FTZ R178, R169, UR11, -R12.reuse ;  /* 0x0000000ba9b27c23 */ /* 0x100fe4000801080c */
[----:B------:R-:W1:Y:S01]  /*afb0*/  MUFU.TANH R158, R158 ;  /* 0x0000009e009e7308 */ /* 0x000e620000002400 */
[--C-:B------:R-:W-:Y:S01]  /*afc0*/  FFMA.FTZ R20, R170, UR11, -R12.reuse ;  /* 0x0000000baa147c23 */ /* 0x100fe2000801080c */
[--C-:B------:R-:W-:Y:S01]  /*afd0*/  FFMA.FTZ R182, R164, UR11, -R12.reuse ;  /* 0x0000000ba4b67c23 */ /* 0x100fe2000801080c */
[--C-:B------:R-:W-:Y:S01]  /*afe0*/  FFMA.FTZ R161, R165, UR11, -R12.reuse ;  /* 0x0000000ba5a17c23 */ /* 0x100fe2000801080c */
[--C-:B------:R-:W-:Y:S01]  /*aff0*/  FFMA.FTZ R153, R153, UR11, -R12.reuse ;  /* 0x0000000b99997c23 */ /* 0x100fe2000801080c */
[--C-:B------:R-:W-:Y:S01]  /*b000*/  FFMA.FTZ R157, R157, UR11, -R12.reuse ;  /* 0x0000000b9d9d7c23 */ /* 0x100fe2000801080c */
[--C-:B------:R-:W-:Y:S01]  /*b010*/  FFMA.FTZ R129, R129, UR11, -R12.reuse ;  /* 0x0000000b81817c23 */ /* 0x100fe2000801080c */
[--C-:B------:R-:W-:Y:S01]  /*b020*/  FFMA.FTZ R96, R96, UR11, -R12.reuse ;  /* 0x0000000b60607c23 */ /* 0x100fe2000801080c */
[----:B------:R-:W1:Y:S01]  /*b030*/  MUFU.TANH R159, R159 ;  /* 0x0000009f009f7308 */ /* 0x000e620000002400 */
[--C-:B------:R-:W-:Y:S01]  /*b040*/  FFMA.FTZ R97, R97, UR11, -R12.reuse ;  /* 0x0000000b61617c23 */ /* 0x100fe2000801080c */
[--C-:B------:R-:W-:Y:S01]  /*b050*/  FFMA.FTZ R100, R100, UR11, -R12.reuse ;  /* 0x0000000b64647c23 */ /* 0x100fe2000801080c */
[--C-:B------:R-:W-:Y:S01]  /*b060*/  FFMA.FTZ R101, R101, UR11, -R12.reuse ;  /* 0x0000000b65657c23 */ /* 0x100fe2000801080c */
[----:B------:R-:W-:Y:S01]  /*b070*/  FFMA.FTZ R92, R92, UR11, -R12 ;  /* 0x0000000b5c5c7c23 */ /* 0x000fe2000801080c */
[----:B------:R-:W-:-:S03]  /*b080*/  FMUL.FTZ R11, R11, UR11 ;  /* 0x0000000b0b0b7c20 */ /* 0x000fc60008410000 */
[----:B------:R-:W1:Y:S08]  /*b090*/  MUFU.TANH R146, R146 ;  /* 0x0000009200927308 */ /* 0x000e700000002400 */
[----:B------:R-:W1:Y:S08]  /*b0a0*/  MUFU.TANH R147, R147 ;  /* 0x0000009300937308 */ /* 0x000e700000002400 */
[----:B------:R-:W1:Y:S08]  /*b0b0*/  MUFU.TANH R150, R150 ;  /* 0x0000009600967308 */ /* 0x000e700000002400 */
[----:B------:R-:W1:Y:S08]  /*b0c0*/  MUFU.TANH R151, R151 ;  /* 0x0000009700977308 */ /* 0x000e700000002400 */
[----:B------:R-:W1:Y:S08]  /*b0d0*/  MUFU.TANH R138, R138 ;  /* 0x0000008a008a7308 */ /* 0x000e700000002400 */
[----:B------:R-:W1:Y:S08]  /*b0e0*/  MUFU.TANH R139, R139 ;  /* 0x0000008b008b7308 */ /* 0x000e700000002400 */
[----:B------:R-:W1:Y:S01]  /*b0f0*/  MUFU.TANH R142, R142 ;  /* 0x0000008e008e7308 */ /* 0x000e620000002400 */
[----:B------:R-:W-:-:S02]  /*b100*/  WARPGROUP.DEPBAR.LE gsb0, 0x0 ;  /* 0x00008000000079c5 */ /* 0x000fc40000010000 */
[----:B------:R-:W-:Y:S01]  /*b110*/  WARPGROUP.ARRIVE ;  /* 0x00000000000079c5 */ /* 0x000fe20000000000 */
[--C-:B------:R-:W-:Y:S01]  /*b120*/  FFMA.FTZ R184, R152, UR11, -R12.reuse ;  /* 0x0000000b98b87c23 */ /* 0x100fe2000801080c */
[----:B------:R-:W-:Y:S01]  /*b130*/  FMNMX.FTZ R152, R21, R10, !PT ;  /* 0x0000000a15987209 */ /* 0x000fe20007810000 */
[----:B------:R-:W-:Y:S02]  /*b140*/  FFMA.FTZ R186, R156, UR11, -R12 ;  /* 0x0000000b9cba7c23 */ /* 0x000fe4000801080c */
[----:B------:R-:W1:Y:S01]  /*b150*/  MUFU.TANH R143, R143 ;  /* 0x0000008f008f7308 */ /* 0x000e620000002400 */
[----:B------:R-:W-:Y:S01]  /*b160*/  HGMMA.64x128x16.F32.BF16 R24, R188, gdesc[UR4].tnspB, R24, gsb0 ;  /* 0x41e00004bc187df0 */ /* 0x000fe20008001818 */
[----:B------:R-:W-:Y:S01]  /*b170*/  UIADD3 UR6, UR10, 0x200, URZ ;  /* 0x000002000a067890 */ /* 0x000fe2000fffe03f */
[----:B0-----:R-:W-:Y:S01]  /*b180*/  FMNMX.FTZ R152, R168, R152, !PT ;  /* 0x00000098a8987209 */ /* 0x001fe20007810000 */
[----:B------:R-:W-:-:S03]  /*b190*/  UMOV UR7, 0x40000040 ;  /* 0x4000004000077882 */ /* 0x000fc60000000000 */
[----:B---3--:R-:W-:Y:S01]  /*b1a0*/  FMNMX.FTZ R152, R171, R152, !PT ;  /* 0x00000098ab987209 */ /* 0x008fe20007810000 */
[----:B------:R-:W0:Y:S03]  /*b1b0*/  MUFU.TANH R130, R130 ;  /* 0x0000008200827308 */ /* 0x000e260000002400 */
[----:B----4-:R-:W-:-:S04]  /*b1c0*/  FMNMX.FTZ R156, R172, R152, !PT ;  /* 0x00000098ac9c7209 */ /* 0x010fc80007810000 */
[----:B-----5:R-:W-:Y:S01]  /*b1d0*/  FMNMX.FTZ R156, R162, R156, !PT ;  /* 0x0000009ca29c7209 */ /* 0x020fe20007810000 */
[----:B------:R-:W3:Y:S03]  /*b1e0*/  MUFU.TANH R131, R131 ;  /* 0x0000008300837308 */ /* 0x000ee60000002400 */
[----:B--2---:R-:W-:-:S04]  /*b1f0*/  FMNMX.FTZ R156, R163, R156, !PT ;  /* 0x0000009ca39c7209 */ /* 0x004fc80007810000 */
[----:B------:R-:W-:Y:S01]  /*b200*/  FMNMX.FTZ R156, R166, R156, !PT ;  /* 0x0000009ca69c7209 */ /* 0x000fe20007810000 */
[----:B------:R-:W2:Y:S03]  /*b210*/  MUFU.TANH R134, R134 ;  /* 0x0000008600867308 */ /* 0x000ea60000002400 */
[----:B------:R-:W-:-:S04]  /*b220*/  FMNMX.FTZ R156, R167, R156, !PT ;  /* 0x0000009ca79c7209 */ /* 0x000fc80007810000 */
[----:B------:R-:W-:Y:S01]  /*b230*/  FMNMX.FTZ R156, R154, R156, !PT ;  /* 0x0000009c9a9c7209 */ /* 0x000fe20007810000 */
[----:B------:R-:W4:Y:S03]  /*b240*/  MUFU.TANH R135, R135 ;  /* 0x0000008700877308 */ /* 0x000f260000002400 */
[----:B-1----:R-:W-:-:S04]  /*b250*/  FMNMX.FTZ R156, R155, R156, !PT ;  /* 0x0000009c9b9c7209 */ /* 0x002fc80007810000 */
[----:B------:R-:W-:Y:S01]  /*b260*/  FMNMX.FTZ R156, R158, R156, !PT ;  /* 0x0000009c9e9c7209 */ /* 0x000fe20007810000 */
[----:B------:R-:W1:Y:S03]  /*b270*/  MUFU.TANH R122, R122 ;  /* 0x0000007a007a7308 */ /* 0x000e660000002400 */
[----:B------:R-:W-:-:S04]  /*b280*/  FMNMX.FTZ R156, R159, R156, !PT ;  /* 0x0000009c9f9c7209 */ /* 0x000fc80007810000 */
[----:B------:R-:W-:Y:S01]  /*b290*/  FMNMX.FTZ R156, R146, R156, !PT ;  /* 0x0000009c929c7209 */ /* 0x000fe20007810000 */
[----:B------:R-:W5:Y:S03]  /*b2a0*/  MUFU.TANH R123, R123 ;  /* 0x0000007b007b7308 */ /* 0x000f660000002400 */
        /* <DEDUP_REMOVED lines=10> */
[----:B0-----:R-:W-:Y:S01]  /*b350*/  FMNMX.FTZ R156, R130, R156, !PT ;  /* 0x0000009c829c7209 */ /* 0x001fe20007810000 */
[----:B------:R-:W0:Y:S03]  /*b360*/  MUFU.TANH R115, R115 ;  /* 0x0000007300737308 */ /* 0x000e260000002400 */
[----:B---3--:R-:W-:-:S04]  /*b370*/  FMNMX.FTZ R156, R131, R156, !PT ;  /* 0x0000009c839c7209 */ /* 0x008fc80007810000 */
[----:B--2---:R-:W-:Y:S01]  /*b380*/  FMNMX.FTZ R156, R134, R156, !PT ;  /* 0x0000009c869c7209 */ /* 0x004fe20007810000 */
[----:B------:R-:W2:Y:S03]  /*b390*/  MUFU.TANH R118, R118 ;  /* 0x0000007600767308 */ /* 0x000ea60000002400 */
[----:B----4-:R-:W-:-:S04]  /*b3a0*/  FMNMX.FTZ R156, R135, R156, !PT ;  /* 0x0000009c879c7209 */ /* 0x010fc80007810000 */
[----:B-1----:R-:W-:Y:S01]  /*b3b0*/  FMNMX.FTZ R156, R122, R156, !PT ;  /* 0x0000009c7a9c7209 */ /* 0x002fe20007810000 */
[----:B------:R-:W1:Y:S03]  /*b3c0*/  MUFU.TANH R119, R119 ;  /* 0x0000007700777308 */ /* 0x000e660000002400 */
[----:B-----5:R-:W-:-:S04]  /*b3d0*/  FMNMX.FTZ R156, R123, R156, !PT ;  /* 0x0000009c7b9c7209 */ /* 0x020fc80007810000 */
[----:B------:R-:W-:Y:S01]  /*b3e0*/  FMNMX.FTZ R156, R126, R156, !PT ;  /* 0x0000009c7e9c7209 */ /* 0x000fe20007810000 */
[----:B------:R-:W3:Y:S03]  /*b3f0*/  MUFU.TANH R106, R106 ;  /* 0x0000006a006a7308 */ /* 0x000ee60000002400 */
[----:B------:R-:W-:-:S04]  /*b400*/  FMNMX.FTZ R156, R127, R156, !PT ;  /* 0x0000009c7f9c7209 */ /* 0x000fc80007810000 */
[----:B------:R-:W-:Y:S01]  /*b410*/  FMNMX.FTZ R156, R114, R156, !PT ;  /* 0x0000009c729c7209 */ /* 0x000fe20007810000 */
[----:B------:R-:W4:Y:S03]  /*b420*/  MUFU.TANH R107, R107 ;  /* 0x0000006b006b7308 */ /* 0x000f260000002400 */
[----:B0-----:R-:W-:-:S04]  /*b430*/  FMNMX.FTZ R156, R115, R156, !PT ;  /* 0x0000009c739c7209 */ /* 0x001fc80007810000 */
[----:B--2---:R-:W-:Y:S01]  /*b440*/  FMNMX.FTZ R156, R118, R156, !PT ;  /* 0x0000009c769c7209 */ /* 0x004fe20007810000 */
[----:B------:R-:W0:Y:S03]  /*b450*/  MUFU.TANH R110, R110 ;  /* 0x0000006e006e7308 */ /* 0x000e260000002400 */
[----:B-1----:R-:W-:-:S04]  /*b460*/  FMNMX.FTZ R156, R119, R156, !PT ;  /* 0x0000009c779c7209 */ /* 0x002fc80007810000 */
[----:B---3--:R-:W-:Y:S01]  /*b470*/  FMNMX.FTZ R156, R106, R156, !PT ;  /* 0x0000009c6a9c7209 */ /* 0x008fe20007810000 */
[----:B------:R-:W1:Y:S03]  /*b480*/  MUFU.TANH R111, R111 ;  /* 0x0000006f006f7308 */ /* 0x000e660000002400 */
[----:B----4-:R-:W-:-:S05]  /*b490*/  FMNMX.FTZ R156, R107, R156, !PT ;  /* 0x0000009c6b9c7209 */ /* 0x010fca0007810000 */
[----:B------:R-:W2:Y:S01]  /*b4a0*/  MUFU.TANH R98, R98 ;  /* 0x0000006200627308 */ /* 0x000ea20000002400 */
[----:B0-----:R-:W-:Y:S01]  /*b4b0*/  FMNMX.FTZ R156, R110, R156, !PT ;  /* 0x0000009c6e9c7209 */ /* 0x001fe20007810000 */
[----:B------:R-:W-:Y:S02]  /*b4c0*/  WARPGROUP.DEPBAR.LE gsb0, 0x0 ;  /* 0x00008000000079c5 */ /* 0x000fe40000010000 */
[----:B------:R-:W-:-:S04]  /*b4d0*/  WARPGROUP.ARRIVE ;  /* 0x00000000000079c5 */ /* 0x000fc80000000000 */
[----:B------:R-:W0:Y:S01]  /*b4e0*/  MUFU.TANH R99, R99 ;  /* 0x0000006300637308 */ /* 0x000e220000002400 */
[----:B-1----:R-:W-:Y:S01]  /*b4f0*/  FMNMX.FTZ R156, R111, R156, !PT ;  /* 0x0000009c6f9c7209 */ /* 0x002fe20007810000 */
[--C-:B------:R-:W-:Y:S01]  /*b500*/  FFMA.FTZ R188, R144, UR11, -R12.reuse ;  /* 0x0000000b90bc7c23 */ /* 0x100fe2000801080c */
[--C-:B------:R-:W-:Y:S01]  /*b510*/  FFMA.FTZ R144, R145, UR11, -R12.reuse ;  /* 0x0000000b91907c23 */ /* 0x100fe2000801080c */
[--C-:B------:R-:W-:Y:S01]  /*b520*/  FFMA.FTZ R190, R148, UR11, -R12.reuse ;  /* 0x0000000b94be7c23 */ /* 0x100fe2000801080c */
[----:B------:R-:W-:Y:S01]  /*b530*/  HGMMA.64x128x16.F32.BF16 R24, R192, gdesc[UR4].tnspB, R24, gsb0 ;  /* 0x41e00004c0187df0 */ /* 0x000fe20008001818 */
[----:B------:R-:W-:Y:S01]  /*b540*/  UIADD3 UR6, UR10, 0x280, URZ ;  /* 0x000002800a067890 */ /* 0x000fe2000fffe03f */
[----:B--2---:R-:W-:Y:S01]  /*b550*/  FMNMX.FTZ R156, R98, R156, !PT ;  /* 0x0000009c629c7209 */ /* 0x004fe20007810000 */
[----:B------:R-:W-:Y:S01]  /*b560*/  UMOV UR7, 0x40000040 ;  /* 0x4000004000077882 */ /* 0x000fe20000000000 */
[----:B------:R-:W1:Y:S01]  /*b570*/  MUFU.TANH R102, R102 ;  /* 0x0000006600667308 */ /* 0x000e620000002400 */
[----:B------:R-:W-:-:S07]  /*b580*/  FFMA.FTZ R145, R149, UR11, -R12 ;  /* 0x0000000b95917c23 */ /* 0x000fce000801080c */
[----:B------:R-:W2:Y:S01]  /*b590*/  MUFU.TANH R103, R103 ;  /* 0x0000006700677308 */ /* 0x000ea20000002400 */
[----:B0-----:R-:W-:-:S07]  /*b5a0*/  FMNMX.FTZ R156, R99, R156, !PT ;  /* 0x0000009c639c7209 */ /* 0x001fce0007810000 */
[----:B------:R-:W0:Y:S01]  /*b5b0*/  MUFU.TANH R90, R90 ;  /* 0x0000005a005a7308 */ /* 0x000e220000002400 */
[----:B-1----:R-:W-:-:S07]  /*b5c0*/  FMNMX.FTZ R156, R102, R156, !PT ;  /* 0x0000009c669c7209 */ /* 0x002fce0007810000 */
[----:B------:R-:W1:Y:S01]  /*b5d0*/  MUFU.TANH R91, R91 ;  /* 0x0000005b005b7308 */ /* 0x000e620000002400 */
[----:B--2---:R-:W-:-:S07]  /*b5e0*/  FMNMX.FTZ R156, R103, R156, !PT ;  /* 0x0000009c679c7209 */ /* 0x004fce0007810000 */
[----:B------:R-:W-:Y:S01]  /*b5f0*/  MUFU.TANH R94, R94 ;  /* 0x0000005e005e7308 */ /* 0x000fe20000002400 */
[----:B0-----:R-:W-:-:S07]  /*b600*/  FMNMX.FTZ R156, R90, R156, !PT ;  /* 0x0000009c5a9c7209 */ /* 0x001fce0007810000 */
[----:B------:R-:W-:Y:S01]  /*b610*/  MUFU.TANH R95, R95 ;  /* 0x0000005f005f7308 */ /* 0x000fe20000002400 */
[----:B-1----:R-:W-:-:S07]  /*b620*/  FMNMX.FTZ R156, R91, R156, !PT ;  /* 0x0000009c5b9c7209 */ /* 0x002fce0007810000 */
[----:B------:R-:W-:Y:S08]  /*b630*/  MUFU.EX2 R11, R11 ;  /* 0x0000000b000b7308 */ /* 0x000ff00000000800 */
[----:B------:R-:W0:Y:S08]  /*b640*/  MUFU.EX2 R176, R176 ;  /* 0x000000b000b07308 */ /* 0x000e300000000800 */
[----:B------:R-:W1:Y:S08]  /*b650*/  MUFU.EX2 R15, R15 ;  /* 0x0000000f000f7308 */ /* 0x000e700000000800 */
[----:B------:R-:W-:Y:S01]  /*b660*/  MUFU.EX2 R178, R178 ;  /* 0x000000b200b27308 */ /* 0x000fe20000000800 */
[----:B0-----:R-:W-:-:S07]  /*b670*/  FFMA.FTZ R14, R11, R14, R176 ;  /* 0x0000000e0b0e7223 */ /* 0x001fce00000100b0 */
        /* <DEDUP_REMOVED lines=37> */
[----:B------:R-:W-:-:S03]  /*b8d0*/  FFMA.FTZ R128, R133, UR11, -R12 ;  /* 0x0000000b85807c23 */ /* 0x000fc6000801080c */
[----:B------:R-:W-:Y:S01]  /*b8e0*/  HGMMA.64x128x16.F32.BF16 R24, R200, gdesc[UR4].tnspB, R24, gsb0 ;  /* 0x41e00004c8187df0 */ /* 0x000fe20008001818 */
[----:B------:R-:W-:Y:S01]  /*b8f0*/  UIADD3 UR6, UR10, 0x380, URZ ;  /* 0x000003800a067890 */ /* 0x000fe2000fffe03f */
[----:B------:R-:W-:Y:S01]  /*b900*/  MUFU.EX2 R196, R196 ;  /* 0x000000c400c47308 */ /* 0x000fe20000000800 */
[----:B------:R-:W-:-:S07]  /*b910*/  UMOV UR7, 0x40000040 ;  /* 0x4000004000077882 */ /* 0x000fce0000000000 */
[----:B------:R-:W-:Y:S08]  /*b920*/  MUFU.EX2 R198, R198 ;  /* 0x000000c600c67308 */ /* 0x000ff00000000800 */
[----:B------:R-:W-:Y:S01]  /*b930*/  MUFU.EX2 R128, R128 ;  /* 0x0000008000807308 */ /* 0x000fe20000000800 */
[----:B------:R-:W-:Y:S02]  /*b940*/  WARPGROUP.DEPBAR.LE gsb0, 0x0 ;  /* 0x00008000000079c5 */ /* 0x000fe40000010000 */
[----:B------:R-:W-:Y:S01]  /*b950*/  WARPGROUP.ARRIVE ;  /* 0x00000000000079c5 */ /* 0x000fe20000000000 */
[--C-:B------:R-:W-:Y:S01]  /*b960*/  FFMA.FTZ R200, R120, UR11, -R12.reuse ;  /* 0x0000000b78c87c23 */ /* 0x100fe2000801080c */
[--C-:B------:R-:W-:Y:S01]  /*b970*/  FFMA.FTZ R120, R121, UR11, -R12.reuse ;  /* 0x0000000b79787c23 */ /* 0x100fe2000801080c */
[--C-:B------:R-:W-:Y:S01]  /*b980*/  FFMA.FTZ R202, R124, UR11, -R12.reuse ;  /* 0x0000000b7cca7c23 */ /* 0x100fe2000801080c */
[----:B------:R-:W-:-:S02]  /*b990*/  FFMA.FTZ R121, R125, UR11, -R12 ;  /* 0x0000000b7d797c23 */ /* 0x000fc4000801080c */
[----:B------:R-:W-:Y:S01]  /*b9a0*/  HGMMA.64x128x16.F32.BF16 R24, R204, gdesc[UR4].tnspB, R24, gsb0 ;  /* 0x41e00004cc187df0 */ /* 0x000fe20008001818 */
        /* <DEDUP_REMOVED lines=9> */
[----:B------:R-:W-:Y:S01]  /*ba40*/  FMNMX.FTZ R116, R94, R156, !PT ;  /* 0x0000009c5e747209 */ /* 0x000fe20007810000 */
[--C-:B------:R-:W-:Y:S01]  /*ba50*/  FFMA.FTZ R204, R112, UR11, -R12.reuse ;  /* 0x0000000b70cc7c23 */ /* 0x100fe2000801080c */
[--C-:B------:R-:W-:Y:S01]  /*ba60*/  FFMA.FTZ R112, R113, UR11, -R12.reuse ;  /* 0x0000000b71707c23 */ /* 0x100fe2000801080c */
[----:B------:R-:W-:Y:S01]  /*ba70*/  FFMA.FTZ R113, R117, UR11, -R12 ;  /* 0x0000000b75717c23 */ /* 0x000fe2000801080c */
[----:B------:R-:W-:Y:S01]  /*ba80*/  HGMMA.64x128x16.F32.BF16 R24, R208, gdesc[UR4].tnspB, R24, gsb0 ;  /* 0x41e00004d0187df0 */ /* 0x000fe20008001818 */
[----:B------:R-:W-:Y:S01]  /*ba90*/  UIADD3 UR6, UR10, 0x480, URZ ;  /* 0x000004800a067890 */ /* 0x000fe2000fffe03f */
[----:B------:R-:W-:Y:S01]  /*baa0*/  FMNMX.FTZ R116, R95, R116, !PT ;  /* 0x000000745f747209 */ /* 0x000fe20007810000 */
[----:B------:R-:W-:Y:S01]  /*bab0*/  UMOV UR7, 0x40000040 ;  /* 0x4000004000077882 */ /* 0x000fe20000000000 */
[----:B------:R-:W-:Y:S03]  /*bac0*/  MUFU.EX2 R204, R204 ;  /* 0x000000cc00cc7308 */ /* 0x000fe60000000800 */
[----:B------:R-:W0:Y:S05]  /*bad0*/  SHFL.BFLY PT, R117, R116, 0x2, 0x1f ;  /* 0x0c401f0074757f89 */ /* 0x000e2a00000e0000 */
[----:B------:R-:W-:Y:S08]  /*bae0*/  MUFU.EX2 R112, R112 ;  /* 0x0000007000707308 */ /* 0x000ff00000000800 */
[----:B------:R-:W-:Y:S08]  /*baf0*/  MUFU.EX2 R206, R206 ;  /* 0x000000ce00ce7308 */ /* 0x000ff00000000800 */
[----:B------:R-:W-:Y:S01]  /*bb00*/  MUFU.EX2 R113, R113 ;  /* 0x0000007100717308 */ /* 0x000fe20000000800 */
[----:B0-----:R-:W-:-:S05]  /*bb10*/  FMNMX.FTZ R116, R116, R117, !PT ;  /* 0x0000007574747209 */ /* 0x001fca0007810000 */
[----:B------:R-:W0:Y:S01]  /*bb20*/  SHFL.BFLY PT, R117, R116, 0x1, 0x1f ;  /* 0x0c201f0074757f89 */ /* 0x000e2200000e0000 */
[----:B------:R-:W-:Y:S02]  /*bb30*/  WARPGROUP.DEPBAR.LE gsb0, 0x0 ;  /* 0x00008000000079c5 */ /* 0x000fe40000010000 */
[----:B------:R-:W-:Y:S01]  /*bb40*/  WARPGROUP.ARRIVE ;  /* 0x00000000000079c5 */ /* 0x000fe20000000000 */
[--C-:B------:R-:W-:Y:S01]  /*bb50*/  FFMA.FTZ R208, R104, UR11, -R12.reuse ;  /* 0x0000000b68d07c23 */ /* 0x100fe2000801080c */
[--C-:B------:R-:W-:Y:S01]  /*bb60*/  FFMA.FTZ R104, R105, UR11, -R12.reuse ;  /* 0x0000000b69687c23 */ /* 0x100fe2000801080c */
[--C-:B------:R-:W-:Y:S01]  /*bb70*/  FFMA.FTZ R105, R109, UR11, -R12.reuse ;  /* 0x0000000b6d697c23 */ /* 0x100fe2000801080c */
[--C-:B------:R-:W-:Y:S01]  /*bb80*/  FFMA.FTZ R109, R89, UR11, -R12.reuse ;  /* 0x0000000b596d7c23 */ /* 0x100fe2000801080c */
[----:B0-----:R-:W-:Y:S01]  /*bb90*/  FMNMX.FTZ R89, R116, R117, !PT ;  /* 0x0000007574597209 */ /* 0x001fe20007810000 */
[----:B------:R-:W-:Y:S01]  /*bba0*/  HGMMA.64x128x16.F32.BF16 R24, R212, gdesc[UR4].tnspB, R24, gsb0 ;  /* 0x41e00004d4187df0 */ /* 0x000fe20008001818 */
[----:B------:R-:W-:Y:S01]  /*bbb0*/  UIADD3 UR6, UR10, 0x500, URZ ;  /* 0x000005000a067890 */ /* 0x000fe2000fffe03f */
[--C-:B------:R-:W-:Y:S01]  /*bbc0*/  FFMA.FTZ R210, R108, UR11, -R12.reuse ;  /* 0x0000000b6cd27c23 */ /* 0x100fe2000801080c */
[----:B------:R-:W-:Y:S01]  /*bbd0*/  UMOV UR7, 0x40000040 ;  /* 0x4000004000077882 */ /* 0x000fe20000000000 */
[--C-:B------:R-:W-:Y:S01]  /*bbe0*/  FFMA.FTZ R108, R173, UR11, -R12.reuse ;  /* 0x0000000bad6c7c23 */ /* 0x100fe2000801080c */
[----:B------:R-:W-:Y:S01]  /*bbf0*/  FFMA.FTZ R116, R93, UR11, -R12 ;  /* 0x0000000b5d747c23 */ /* 0x000fe2000801080c */
        /* <DEDUP_REMOVED lines=8> */
[----:B------:R-:W-:Y:S01]  /*bc80*/  FFMA.FTZ R130, R131, UR11, -R93 ;  /* 0x0000000b83827c23 */ /* 0x000fe2000801085d */
[----:B------:R-:W-:Y:S01]  /*bc90*/  MUFU.EX2 R12, R12 ;  /* 0x0000000c000c7308 */ /* 0x000fe20000000800 */
[----:B------:R-:W-:-:S02]  /*bca0*/  @!P1 IMAD R131, R2, 0x8, R0 ;  /* 0x0000000802839824 */ /* 0x000fc400078e0200 */
[--C-:B------:R-:W-:Y:S01]  /*bcb0*/  FFMA.FTZ R181, R162, UR11, -R93.reuse ;  /* 0x0000000ba2b57c23 */ /* 0x100fe2000801085d */
[--C-:B------:R-:W-:Y:S01]  /*bcc0*/  FFMA.FTZ R117, R163, UR11, -R93.reuse ;  /* 0x0000000ba3757c23 */ /* 0x100fe2000801085d */
[--C-:B------:R-:W-:Y:S01]  /*bcd0*/  FFMA.FTZ R201, R122, UR11, -R93.reuse ;  /* 0x0000000b7ac97c23 */ /* 0x100fe2000801085d */
[----:B------:R-:W-:Y:S02]  /*bce0*/  @!P1 VIADD R131, R131, 0x34840 ;  /* 0x0003484083839836 */ /* 0x000fe40000000000 */
[--C-:B------:R-:W-:Y:S01]  /*bcf0*/  FFMA.FTZ R183, R166, UR11, -R93.reuse ;  /* 0x0000000ba6b77c23 */ /* 0x100fe2000801085d */
[--C-:B------:R-:W-:Y:S01]  /*bd00*/  FFMA.FTZ R124, R167, UR11, -R93.reuse ;  /* 0x0000000ba77c7c23 */ /* 0x100fe2000801085d */
[----:B------:R-:W0:Y:S01]  /*bd10*/  MUFU.EX2 R177, R177 ;  /* 0x000000b100b17308 */ /* 0x000e220000000800 */
[----:B------:R-:W-:Y:S01]  /*bd20*/  FFMA.FTZ R199, R134, UR11, -R93 ;  /* 0x0000000b86c77c23 */ /* 0x000fe2000801085d */
[----:B------:R-:W-:Y:S01]  /*bd30*/  @!P1 PRMT R141, RZ, 0x654, R131 ;  /* 0x00000654ff8d9816 */ /* 0x000fe20000000083 */
[--C-:B------:R-:W-:Y:S01]  /*bd40*/  FFMA.FTZ R131, R135, UR11, -R93.reuse ;  /* 0x0000000b87837c23 */ /* 0x100fe2000801085d */
[----:B------:R-:W-:Y:S01]  /*bd50*/  IMAD.U32 R135, RZ, RZ, UR61 ;  /* 0x0000003dff877e24 */ /* 0x000fe2000f8e00ff */
[----:B------:R-:W-:Y:S01]  /*bd60*/  IADD3 R134, -R175, 0xb, RZ ;  /* 0x0000000baf867810 */ /* 0x000fe20007ffe1ff */
[--C-:B------:R-:W-:Y:S01]  /*bd70*/  FFMA.FTZ R185, R154, UR11, -R93.reuse ;  /* 0x0000000b9ab97c23 */ /* 0x100fe2000801085d */
[----:B------:R-:W-:Y:S01]  /*bd80*/  FFMA.FTZ R125, R155, UR11, -R93 ;  /* 0x0000000b9b7d7c23 */ /* 0x000fe2000801085d */
[----:B------:R-:W1:Y:S01]  /*bd90*/  MUFU.EX2 R21, R21 ;  /* 0x0000001500157308 */ /* 0x000e620000000800 */
[----:B------:R-:W-:-:S02]  /*bda0*/  @!P1 IMAD R135, R135, 0x8, R0 ;  /* 0x0000000887879824 */ /* 0x000fc400078e0200 */
[--C-:B------:R-:W-:Y:S01]  /*bdb0*/  FFMA.FTZ R187, R158, UR11, -R93.reuse ;  /* 0x0000000b9ebb7c23 */ /* 0x100fe2000801085d */
[--C-:B------:R-:W-:Y:S01]  /*bdc0*/  FFMA.FTZ R132, R159, UR11, -R93.reuse ;  /* 0x0000000b9f847c23 */ /* 0x100fe2000801085d */
[--C-:B------:R-:W-:Y:S01]  /*bdd0*/  FFMA.FTZ R205, R114, UR11, -R93.reuse ;  /* 0x0000000b72cd7c23 */ /* 0x100fe2000801085d */
[--C-:B------:R-:W-:Y:S01]  /*bde0*/  FFMA.FTZ R189, R146, UR11, -R93.reuse ;  /* 0x0000000b92bd7c23 */ /* 0x100fe2000801085d */
[--C-:B------:R-:W-:Y:S01]  /*bdf0*/  FFMA.FTZ R133, R147, UR11, -R93.reuse ;  /* 0x0000000b93857c23 */ /* 0x100fe2000801085d */
[----:B------:R-:W-:Y:S01]  /*be00*/  FFMA.FTZ R207, R118, UR11, -R93 ;  /* 0x0000000b76cf7c23 */ /* 0x000fe2000801085d */
[----:B------:R2:W-:Y:S01]  /*be10*/  MUFU.EX2 R10, R116 ;  /* 0x00000074000a7308 */ /* 0x0005e20000000800 */
[----:B0-----:R-:W-:Y:S01]  /*be20*/  FFMA.FTZ R122, R12, R13, R177 ;  /* 0x0000000d0c7a7223 */ /* 0x001fe200000100b1 */
[----:B------:R-:W-:Y:S01]  /*be30*/  FADD.FTZ R13, R15, R14 ;  /* 0x0000000e0f0d7221 */ /* 0x000fe20000010000 */
[----:B------:R-:W-:Y:S02]  /*be40*/  @!P1 VIADD R14, R135, 0x34860 ;  /* 0x00034860870e9836 */ /* 0x000fe40000000000 */
[--C-:B------:R-:W-:Y:S01]  /*be50*/  FFMA.FTZ R209, R106, UR11, -R93.reuse ;  /* 0x0000000b6ad17c23 */ /* 0x100fe2000801085d */
[----:B------:R-:W-:Y:S01]  /*be60*/  FFMA.FTZ R191, R150, UR11, -R93 ;  /* 0x0000000b96bf7c23 */ /* 0x000fe2000801085d */
[----:B------:R-:W-:Y:S01]  /*be70*/  FADD.FTZ R135, R178, R13 ;  /* 0x0000000db2877221 */ /* 0x000fe20000010000 */
[--C-:B------:R-:W-:Y:S01]  /*be80*/  FFMA.FTZ R13, R123, UR11, -R93.reuse ;  /* 0x0000000b7b0d7c23 */ /* 0x100fe2000801085d */
[----:B------:R-:W0:Y:S01]  /*be90*/  MUFU.EX2 R179, R179 ;  /* 0x000000b300b37308 */ /* 0x000e220000000800 */
[----:B--2---:R-:W-:Y:S01]  /*bea0*/  FFMA.FTZ R116, R172, UR11, -R93 ;  /* 0x0000000bac747c23 */ /* 0x004fe2000801085d */
[----:B-1----:R-:W-:Y:S01]  /*beb0*/  FADD.FTZ R122, R21, R122 ;  /* 0x0000007a157a7221 */ /* 0x002fe20000010000 */
[----:B------:R-:W-:Y:S01]  /*bec0*/  FADD.FTZ R135, R20, R135 ;  /* 0x0000008714877221 */ /* 0x000fe20000010000 */
[--C-:B------:R-:W-:Y:S01]  /*bed0*/  FFMA.FTZ R140, R151, UR11, -R93.reuse ;  /* 0x0000000b978c7c23 */ /* 0x100fe2000801085d */
[--C-:B------:R-:W-:Y:S01]  /*bee0*/  FFMA.FTZ R193, R138, UR11, -R93.reuse ;  /* 0x0000000b8ac17c23 */ /* 0x100fe2000801085d */
[----:B------:R-:W-:Y:S01]  /*bef0*/  FFMA.FTZ R211, R110, UR11, -R93 ;  /* 0x0000000b6ed37c23 */ /* 0x000fe2000801085d */
[----:B------:R-:W-:Y:S01]  /*bf00*/  FADD.FTZ R135, R180, R135 ;  /* 0x00000087b4877221 */ /* 0x000fe20000010000 */
[----:B------:R-:W1:Y:S01]  /*bf10*/  MUFU.EX2 R116, R116 ;  /* 0x0000007400747308 */ /* 0x000e620000000800 */
[--C-:B------:R-:W-:Y:S01]  /*bf20*/  FFMA.FTZ R138, R139, UR11, -R93.reuse ;  /* 0x0000000b8b8a7c23 */ /* 0x100fe2000801085d */
[----:B------:R-:W-:Y:S01]  /*bf30*/  FFMA.FTZ R195, R142, UR11, -R93 ;  /* 0x0000000b8ec37c23 */ /* 0x000fe2000801085d */
[----:B------:R-:W-:Y:S01]  /*bf40*/  FADD.FTZ R135, R160, R135 ;  /* 0x00000087a0877221 */ /* 0x000fe20000010000 */
[--C-:B------:R-:W-:Y:S01]  /*bf50*/  FFMA.FTZ R115, R115, UR11, -R93.reuse ;  /* 0x0000000b73737c23 */ /* 0x100fe2000801085d */
[----:B------:R-:W-:Y:S01]  /*bf60*/  FFMA.FTZ R139, R143, UR11, -R93 ;  /* 0x0000000b8f8b7c23 */ /* 0x000fe2000801085d */
[----:B------:R-:W-:Y:S01]  /*bf70*/  F2FP.BF16.F32.PACK_AB R178, R20, R178 ;  /* 0x000000b214b2723e */ /* 0x000fe200000010ff */
[----:B------:R-:W-:Y:S01]  /*bf80*/  FADD.FTZ R114, R182, R135 ;  /* 0x00000087b6727221 */ /* 0x000fe20000010000 */
[----:B------:R-:W2:Y:S01]  /*bf90*/  MUFU.EX2 R181, R181 ;  /* 0x000000b500b57308 */ /* 0x000ea20000000800 */
[----:B0-----:R-:W-:Y:S01]  /*bfa0*/  FADD.FTZ R123, R179, R122 ;  /* 0x0000007ab37b7221 */ /* 0x001fe20000010000 */
[----:B------:R-:W-:Y:S01]  /*bfb0*/  @!P1 PRMT R122, RZ, 0x654, R14 ;  /* 0x00000654ff7a9816 */ /* 0x000fe2000000000e */
[--C-:B------:R-:W-:Y:S01]  /*bfc0*/  FFMA.FTZ R203, R126, UR11, -R93.reuse ;  /* 0x0000000b7ecb7c23 */ /* 0x100fe2000801085d */
[----:B------:R-:W-:Y:S01]  /*bfd0*/  F2FP.BF16.F32.PACK_AB R177, R21, R177 ;  /* 0x000000b115b1723e */ /* 0x000fe200000010ff */
[--C-:B------:R-:W-:Y:S01]  /*bfe0*/  FFMA.FTZ R119, R119, UR11, -R93.reuse ;  /* 0x0000000b77777c23 */ /* 0x100fe2000801085d */
[--C-:B------:R-:W-:Y:S01]  /*bff0*/  FFMA.FTZ R111, R111, UR11, -R93.reuse ;  /* 0x0000000b6f6f7c23 */ /* 0x100fe2000801085d */
[----:B------:R-:W-:Y:S01]  /*c000*/  FFMA.FTZ R102, R102, UR11, -R93 ;  /* 0x0000000b66667c23 */ /* 0x000fe2000801085d */
[----:B------:R-:W0:Y:S01]  /*c010*/  MUFU.EX2 R117, R117 ;  /* 0x0000007500757308 */ /* 0x000e220000000800 */
[----:B-1----:R-:W-:Y:S01]  /*c020*/  FADD.FTZ R14, R116, R123 ;  /* 0x0000007b740e7221 */ /* 0x002fe20000010000 */
[--C-:B------:R-:W-:Y:S01]  /*c030*/  FFMA.FTZ R103, R103, UR11, -R93.reuse ;  /* 0x0000000b67677c23 */ /* 0x100fe2000801085d */
[--C-:B------:R-:W-:Y:S01]  /*c040*/  FFMA.FTZ R91, R91, UR11, -R93.reuse ;  /* 0x0000000b5b5b7c23 */ /* 0x100fe2000801085d */
[----:B------:R-:W-:Y:S01]  /*c050*/  FFMA.FTZ R94, R94, UR11, -R93 ;  /* 0x0000000b5e5e7c23 */ /* 0x000fe2000801085d */
[----:B------:R-:W-:-:S02]  /*c060*/  R2UR UR61, R2 ;  /* 0x00000000023d72ca */ /* 0x000fc400000e0000 */
[----:B------:R-:W-:Y:S01]  /*c070*/  F2FP.BF16.F32.PACK_AB R179, R116, R179 ;  /* 0x000000b374b3723e */ /* 0x000fe200000010ff */
[----:B------:R-:W1:Y:S01]  /*c080*/  MUFU.EX2 R183, R183 ;  /* 0x000000b700b77308 */ /* 0x000e620000000800 */
[----:B------:R-:W-:Y:S02]  /*c090*/  F2FP.BF16.F32.PACK_AB R180, R160, R180 ;  /* 0x000000b4a0b4723e */ /* 0x000fe400000010ff */
[----:B------:R-:W-:-:S05]  /*c0a0*/  F2FP.BF16.F32.PACK_AB R182, R161, R182 ;  /* 0x000000b6a1b6723e */ /* 0x000fca00000010ff */
[----:B------:R-:W3:Y:S08]  /*c0b0*/  MUFU.EX2 R124, R124 ;  /* 0x0000007c007c7308 */ /* 0x000ef00000000800 */
[----:B------:R-:W4:Y:S08]  /*c0c0*/  MUFU.EX2 R185, R185 ;  /* 0x000000b900b97308 */ /* 0x000f300000000800 */
[----:B------:R-:W5:Y:S08]  /*c0d0*/  MUFU.EX2 R125, R125 ;  /* 0x0000007d007d7308 */ /* 0x000f700000000800 */
[----:B------:R-:W5:Y:S08]  /*c0e0*/  MUFU.EX2 R187, R187 ;  /* 0x000000bb00bb7308 */ /* 0x000f700000000800 */
[----:B------:R-:W5:Y:S08]  /*c0f0*/  MUFU.EX2 R132, R132 ;  /* 0x0000008400847308 */ /* 0x000f700000000800 */
[----:B------:R-:W5:Y:S08]  /*c100*/  MUFU.EX2 R189, R189 ;  /* 0x000000bd00bd7308 */ /* 0x000f700000000800 */
[----:B------:R-:W5:Y:S01]  /*c110*/  MUFU.EX2 R133, R133 ;  /* 0x0000008500857308 */ /* 0x000f620000000800 */
[----:B------:R-:W-:-:S02]  /*c120*/  WARPGROUP.DEPBAR.LE gsb0, 0x0 ;  /* 0x00008000000079c5 */ /* 0x000fc40000010000 */
[----:B------:R-:W-:-:S05]  /*c130*/  WARPGROUP.ARRIVE ;  /* 0x00000000000079c5 */ /* 0x000fca0000000000 */
[----:B------:R-:W5:Y:S01]  /*c140*/  MUFU.EX2 R191, R191 ;  /* 0x000000bf00bf7308 */ /* 0x000f620000000800 */
[----:B------:R-:W-:Y:S02]  /*c150*/  F2FP.BF16.F32.PACK_AB R212, R97, R96 ;  /* 0x0000006061d4723e */ /* 0x000fe400000010ff */
[----:B------:R-:W-:Y:S01]  /*c160*/  F2FP.BF16.F32.PACK_AB R214, R101, R100 ;  /* 0x0000006465d6723e */ /* 0x000fe200000010ff */
[----:B------:R-:W-:Y:S01]  /*c170*/  HGMMA.64x128x16.F32.BF16 R24, R216, gdesc[UR4].tnspB, R24, gsb0 ;  /* 0x41e00004d8187df0 */ /* 0x000fe20008001818 */
[----:B------:R-:W-:-:S03]  /*c180*/  UIADD3 UR6, UR14, -0x1, URZ ;  /* 0xffffffff0e067890 */ /* 0x000fc6000fffe03f */
        /* <DEDUP_REMOVED lines=20> */
[----:B------:R-:W-:Y:S01]  /*c2d0*/  @!P1 SYNCS.ARRIVE.TRANS64.RED.A1T0 RZ, [R141+URZ], RZ ;  /* 0x000000ff8dff99a7 */ /* 0x000fe2000810043f */
[----:B------:R-:W-:Y:S01]  /*c2e0*/  MUFU.EX2 R105, R105 ;  /* 0x0000006900697308 */ /* 0x000fe20000000800 */
[-C--:B------:R-:W-:Y:S01]  /*c2f0*/  FMUL.FTZ R26, R26, R12.reuse ;  /* 0x0000000c1a1a7220 */ /* 0x080fe20000410000 */
[-C--:B------:R-:W-:Y:S01]  /*c300*/  FMUL.FTZ R27, R27, R12.reuse ;  /* 0x0000000c1b1b7220 */ /* 0x080fe20000410000 */
[-C--:B------:R-:W-:Y:S01]  /*c310*/  FMUL.FTZ R30, R30, R12.reuse ;  /* 0x0000000c1e1e7220 */ /* 0x080fe20000410000 */
[-C--:B------:R-:W-:Y:S01]  /*c320*/  FMUL.FTZ R31, R31, R12.reuse ;  /* 0x0000000c1f1f7220 */ /* 0x080fe20000410000 */
[-C--:B------:R-:W-:Y:S01]  /*c330*/  FMUL.FTZ R34, R34, R12.reuse ;  /* 0x0000000c22227220 */ /* 0x080fe20000410000 */
[-C--:B------:R-:W-:Y:S01]  /*c340*/  FMUL.FTZ R35, R35, R12.reuse ;  /* 0x0000000c23237220 */ /* 0x080fe20000410000 */
[----:B------:R2:W-:Y:S01]  /*c350*/  @!P1 SYNCS.ARRIVE.TRANS64.RED.A1T0 RZ, [R122+URZ], RZ ;  /* 0x000000ff7aff99a7 */ /* 0x0005e2000810043f */
[----:B------:R-:W-:Y:S01]  /*c360*/  MUFU.EX2 R102, R102 ;  /* 0x0000006600667308 */ /* 0x000fe20000000800 */
[-C--:B------:R-:W-:Y:S01]  /*c370*/  FMUL.FTZ R38, R38, R12.reuse ;  /* 0x0000000c26267220 */ /* 0x080fe20000410000 */
[-C--:B------:R-:W-:Y:S01]  /*c380*/  FMUL.FTZ R39, R39, R12.reuse ;  /* 0x0000000c27277220 */ /* 0x080fe20000410000 */
[-C--:B------:R-:W-:Y:S01]  /*c390*/  FMUL.FTZ R42, R42, R12.reuse ;  /* 0x0000000c2a2a7220 */ /* 0x080fe20000410000 */
[-C--:B------:R-:W-:Y:S01]  /*c3a0*/  FMUL.FTZ R43, R43, R12.reuse ;  /* 0x0000000c2b2b7220 */ /* 0x080fe20000410000 */
[-C--:B------:R-:W-:Y:S01]  /*c3b0*/  FMUL.FTZ R46, R46, R12.reuse ;  /* 0x0000000c2e2e7220 */ /* 0x080fe20000410000 */
[-C--:B------:R-:W-:Y:S01]  /*c3c0*/  FMUL.FTZ R47, R47, R12.reuse ;  /* 0x0000000c2f2f7220 */ /* 0x080fe20000410000 */
[----:B--2---:R-:W-:Y:S01]  /*c3d0*/  FADD.FTZ R122, R181, R14 ;  /* 0x0000000eb57a7221 */ /* 0x004fe20000010000 */
[----:B------:R-:W-:Y:S01]  /*c3e0*/  FFMA.FTZ R14, R127, UR11, -R93 ;  /* 0x0000000b7f0e7c23 */ /* 0x000fe2000801085d */
[----:B------:R-:W-:Y:S01]  /*c3f0*/  FADD.FTZ R127, R161, R114 ;  /* 0x00000072a17f7221 */ /* 0x000fe20000010000 */
[----:B------:R-:W-:Y:S01]  /*c400*/  MUFU.EX2 R103, R103 ;  /* 0x0000006700677308 */ /* 0x000fe20000000800 */
[----:B0-----:R-:W-:Y:S01]  /*c410*/  FADD.FTZ R122, R117, R122 ;  /* 0x0000007a757a7221 */ /* 0x001fe20000010000 */
[-C--:B------:R-:W-:Y:S01]  /*c420*/  FMUL.FTZ R50, R50, R12.reuse ;  /* 0x0000000c32327220 */ /* 0x080fe20000410000 */
[----:B------:R-:W-:Y:S01]  /*c430*/  FADD.FTZ R118, R184, R127 ;  /* 0x0000007fb8767221 */ /* 0x000fe20000010000 */
[-C--:B------:R-:W-:Y:S01]  /*c440*/  FMUL.FTZ R51, R51, R12.reuse ;  /* 0x0000000c33337220 */ /* 0x080fe20000410000 */
[----:B-1----:R-:W-:Y:S01]  /*c450*/  FADD.FTZ R123, R183, R122 ;  /* 0x0000007ab77b7221 */ /* 0x002fe20000010000 */
[-C--:B------:R-:W-:Y:S01]  /*c460*/  FMUL.FTZ R54, R54, R12.reuse ;  /* 0x0000000c36367220 */ /* 0x080fe20000410000 */
[-C--:B------:R-:W-:Y:S01]  /*c470*/  FMUL.FTZ R55, R55, R12.reuse ;  /* 0x0000000c37377220 */ /* 0x080fe20000410000 */
[----:B------:R-:W0:Y:S01]  /*c480*/  MUFU.EX2 R14, R14 ;  /* 0x0000000e000e7308 */ /* 0x000e220000000800 */
[----:B---3--:R-:W-:Y:S01]  /*c490*/  FADD.FTZ R114, R124, R123 ;  /* 0x0000007b7c727221 */ /* 0x008fe20000010000 */
[-C--:B------:R-:W-:Y:S01]  /*c4a0*/  FMUL.FTZ R58, R58, R12.reuse ;  /* 0x0000000c3a3a7220 */ /* 0x080fe20000410000 */
[-C--:B------:R-:W-:Y:S01]  /*c4b0*/  FMUL.FTZ R59, R59, R12.reuse ;  /* 0x0000000c3b3b7220 */ /* 0x080fe20000410000 */
[-C--:B------:R-:W-:Y:S01]  /*c4c0*/  FMUL.FTZ R62, R62, R12.reuse ;  /* 0x0000000c3e3e7220 */ /* 0x080fe20000410000 */
[----:B----4-:R-:W-:Y:S01]  /*c4d0*/  FADD.FTZ R106, R185, R114 ;  /* 0x00000072b96a7221 */ /* 0x010fe20000010000 */
[----:B------:R-:W-:Y:S01]  /*c4e0*/  FFMA.FTZ R114, R107, UR11, -R93 ;  /* 0x0000000b6b727c23 */ /* 0x000fe2000801085d */
[----:B------:R-:W-:Y:S01]  /*c4f0*/  FADD.FTZ R107, R153, R118 ;  /* 0x00000076996b7221 */ /* 0x000fe20000010000 */
[----:B------:R-:W-:Y:S01]  /*c500*/  MUFU.EX2 R108, R108 ;  /* 0x0000006c006c7308 */ /* 0x000fe20000000800 */
[----:B-----5:R-:W-:Y:S01]  /*c510*/  FADD.FTZ R106, R125, R106 ;  /* 0x0000006a7d6a7221 */ /* 0x020fe20000010000 */
[-C--:B------:R-:W-:Y:S01]  /*c520*/  FMUL.FTZ R63, R63, R12.reuse ;  /* 0x0000000c3f3f7220 */ /* 0x080fe20000410000 */
[----:B------:R-:W-:Y:S01]  /*c530*/  FADD.FTZ R123, R186, R107 ;  /* 0x0000006bba7b7221 */ /* 0x000fe20000010000 */
[--C-:B------:R-:W-:Y:S01]  /*c540*/  FFMA.FTZ R107, R98, UR11, -R93.reuse ;  /* 0x0000000b626b7c23 */ /* 0x100fe2000801085d */
[----:B------:R-:W-:Y:S01]  /*c550*/  FADD.FTZ R127, R187, R106 ;  /* 0x0000006abb7f7221 */ /* 0x000fe20000010000 */
[----:B------:R-:W-:Y:S01]  /*c560*/  FFMA.FTZ R106, R99, UR11, -R93 ;  /* 0x0000000b636a7c23 */ /* 0x000fe2000801085d */
[----:B------:R-:W-:Y:S01]  /*c570*/  FADD.FTZ R123, R152, R123 ;  /* 0x0000007b987b7221 */ /* 0x000fe20000010000 */
[----:B------:R-:W-:Y:S01]  /*c580*/  FFMA.FTZ R99, R90, UR11, -R93 ;  /* 0x0000000b5a637c23 */ /* 0x000fe2000801085d */
[----:B------:R-:W-:Y:S01]  /*c590*/  FADD.FTZ R110, R132, R127 ;  /* 0x0000007f846e7221 */ /* 0x000fe20000010000 */
[----:B------:R1:W2:Y:S01]  /*c5a0*/  MUFU.EX2 R98, R115 ;  /* 0x0000007300627308 */ /* 0x0002a20000000800 */
[----:B------:R-:W-:Y:S01]  /*c5b0*/  FADD.FTZ R123, R188, R123 ;  /* 0x0000007bbc7b7221 */ /* 0x000fe20000010000 */
[----:B------:R-:W-:Y:S01]  /*c5c0*/  FFMA.FTZ R93, R95, UR11, -R93 ;  /* 0x0000000b5f5d7c23 */ /* 0x000fe2000801085d */
[----:B------:R-:W-:Y:S01]  /*c5d0*/  FADD.FTZ R110, R189, R110 ;  /* 0x0000006ebd6e7221 */ /* 0x000fe20000010000 */
[-C--:B------:R-:W-:Y:S01]  /*c5e0*/  FMUL.FTZ R66, R66, R12.reuse ;  /* 0x0000000c42427220 */ /* 0x080fe20000410000 */
[----:B------:R-:W-:Y:S01]  /*c5f0*/  FADD.FTZ R123, R144, R123 ;  /* 0x0000007b907b7221 */ /* 0x000fe20000010000 */
[-C--:B------:R-:W-:Y:S01]  /*c600*/  FMUL.FTZ R67, R67, R12.reuse ;  /* 0x0000000c43437220 */ /* 0x080fe20000410000 */
[----:B------:R-:W-:Y:S01]  /*c610*/  FADD.FTZ R110, R133, R110 ;  /* 0x0000006e856e7221 */ /* 0x000fe20000010000 */
[----:B------:R-:W-:Y:S01]  /*c620*/  MUFU.EX2 R107, R107 ;  /* 0x0000006b006b7308 */ /* 0x000fe20000000800 */
[----:B------:R-:W-:Y:S01]  /*c630*/  FADD.FTZ R90, R190, R123 ;  /* 0x0000007bbe5a7221 */ /* 0x000fe20000010000 */
[-C--:B------:R-:W-:Y:S01]  /*c640*/  FMUL.FTZ R70, R70, R12.reuse ;  /* 0x0000000c46467220 */ /* 0x080fe20000410000 */
[----:B-1----:R-:W-:Y:S01]  /*c650*/  FADD.FTZ R115, R191, R110 ;  /* 0x0000006ebf737221 */ /* 0x002fe20000010000 */
[-C--:B------:R-:W-:Y:S01]  /*c660*/  FMUL.FTZ R71, R71, R12.reuse ;  /* 0x0000000c47477220 */ /* 0x080fe20000410000 */
[----:B------:R-:W-:Y:S01]  /*c670*/  FADD.FTZ R123, R145, R90 ;  /* 0x0000005a917b7221 */ /* 0x000fe20000010000 */
[-C--:B------:R-:W-:Y:S01]  /*c680*/  FMUL.FTZ R74, R74, R12.reuse ;  /* 0x0000000c4a4a7220 */ /* 0x080fe20000410000 */
[----:B------:R-:W-:Y:S01]  /*c690*/  FADD.FTZ R110, R140, R115 ;  /* 0x000000738c6e7221 */ /* 0x000fe20000010000 */
[----:B------:R-:W1:Y:S01]  /*c6a0*/  MUFU.EX2 R90, R119 ;  /* 0x00000077005a7308 */ /* 0x000e620000000800 */
[----:B------:R-:W-:Y:S01]  /*c6b0*/  FADD.FTZ R123, R192, R123 ;  /* 0x0000007bc07b7221 */ /* 0x000fe20000010000 */
[-C--:B------:R-:W-:Y:S01]  /*c6c0*/  FMUL.FTZ R75, R75, R12.reuse ;  /* 0x0000000c4b4b7220 */ /* 0x080fe20000410000 */
        /* <DEDUP_REMOVED lines=8> */
[----:B------:R-:W-:Y:S01]  /*c750*/  FADD.FTZ R20, R195, R20 ;  /* 0x00000014c3147221 */ /* 0x000fe20000010000 */
[-C--:B------:R-:W-:Y:S01]  /*c760*/  FMUL.FTZ R83, R83, R12.reuse ;  /* 0x0000000c53537220 */ /* 0x080fe20000410000 */
[----:B------:R-:W-:Y:S01]  /*c770*/  FADD.FTZ R21, R137, R110 ;  /* 0x0000006e89157221 */ /* 0x000fe20000010000 */
[-C--:B------:R-:W-:Y:S01]  /*c780*/  FMUL.FTZ R86, R86, R12.reuse ;  /* 0x0000000c56567220 */ /* 0x080fe20000410000 */
[----:B------:R-:W-:Y:S01]  /*c790*/  FADD.FTZ R20, R139, R20 ;  /* 0x000000148b147221 */ /* 0x000fe20000010000 */
[----:B------:R3:W4:Y:S01]  /*c7a0*/  MUFU.EX2 R15, R114 ;  /* 0x00000072000f7308 */ /* 0x0007220000000800 */
[----:B------:R-:W-:Y:S01]  /*c7b0*/  FADD.FTZ R110, R196, R21 ;  /* 0x00000015c46e7221 */ /* 0x000fe20000010000 */
[----:B------:R-:W-:Y:S01]  /*c7c0*/  FMUL.FTZ R87, R87, R12 ;  /* 0x0000000c57577220 */ /* 0x000fe20000410000 */
[----:B------:R-:W-:Y:S01]  /*c7d0*/  FADD.FTZ R21, R197, R20 ;  /* 0x00000014c5157221 */ /* 0x000fe20000010000 */
[----:B------:R-:W-:-:S02]  /*c7e0*/  IMAD.U32 R12, RZ, RZ, UR6 ;  /* 0x00000006ff0c7e24 */ /* 0x000fc4000f8e00ff */
[----:B------:R-:W-:Y:S01]  /*c7f0*/  FADD.FTZ R95, R129, R110 ;  /* 0x0000006e815f7221 */ /* 0x000fe20000010000 */
[----:B------:R-:W-:Y:S01]  /*c800*/  F2FP.BF16.F32.PACK_AB R218, R10, R92 ;  /* 0x0000005c0ada723e */ /* 0x000fe200000010ff */
        /* <DEDUP_REMOVED lines=9> */
[----:B------:R-:W5:Y:S01]  /*c8a0*/  MUFU.EX2 R20, R111 ;  /* 0x0000006f00147308 */ /* 0x000f620000000800 */
[----:B------:R-:W-:Y:S01]  /*c8b0*/  FADD.FTZ R95, R200, R95 ;  /* 0x0000005fc85f7221 */ /* 0x000fe20000010000 */
[----:B------:R-:W-:Y:S01]  /*c8c0*/  FMUL.FTZ R29, R29, R11 ;  /* 0x0000000b1d1d7220 */ /* 0x000fe20000410000 */
[----:B------:R-:W-:Y:S01]  /*c8d0*/  FADD.FTZ R110, R201, R110 ;  /* 0x0000006ec96e7221 */ /* 0x000fe20000010000 */
[C---:B------:R-:W-:Y:S01]  /*c8e0*/  F2FP.BF16.F32.PACK_AB R201, R13.reuse, R201 ;  /* 0x000000c90dc9723e */ /* 0x040fe200000010ff */
[----:B------:R-:W-:Y:S01]  /*c8f0*/  FADD.FTZ R95, R120, R95 ;  /* 0x0000005f785f7221 */ /* 0x000fe20000010000 */
[-C--:B------:R-:W-:Y:S01]  /*c900*/  FMUL.FTZ R32, R32, R11.reuse ;  /* 0x0000000b20207220 */ /* 0x080fe20000410000 */
[----:B------:R-:W-:Y:S01]  /*c910*/  FADD.FTZ R110, R13, R110 ;  /* 0x0000006e0d6e7221 */ /* 0x000fe20000010000 */
[----:B------:R-:W5:Y:S01]  /*c920*/  MUFU.EX2 R109, R109 ;  /* 0x0000006d006d7308 */ /* 0x000f620000000800 */
[----:B---3--:R-:W-:Y:S01]  /*c930*/  FADD.FTZ R114, R202, R95 ;  /* 0x0000005fca727221 */ /* 0x008fe20000010000 */
[----:B------:R-:W-:Y:S01]  /*c940*/  FMUL.FTZ R33, R33, R11 ;  /* 0x0000000b21217220 */ /* 0x000fe20000410000 */
[----:B------:R-:W-:Y:S01]  /*c950*/  FADD.FTZ R21, R203, R110 ;  /* 0x0000006ecb157221 */ /* 0x000fe20000010000 */
[----:B0-----:R-:W-:Y:S01]  /*c960*/  F2FP.BF16.F32.PACK_AB R203, R14, R203 ;  /* 0x000000cb0ecb723e */ /* 0x001fe200000010ff */
[----:B------:R-:W-:Y:S01]  /*c970*/  FADD.FTZ R95, R121, R114 ;  /* 0x00000072795f7221 */ /* 0x000fe20000010000 */
[-C--:B------:R-:W-:Y:S01]  /*c980*/  FMUL.FTZ R36, R36, R11.reuse ;  /* 0x0000000b24247220 */ /* 0x080fe20000410000 */
[----:B------:R-:W-:Y:S01]  /*c990*/  FADD.FTZ R110, R14, R21 ;  /* 0x000000150e6e7221 */ /* 0x000fe20000010000 */
[----:B------:R-:W0:Y:S01]  /*c9a0*/  MUFU.EX2 R91, R91 ;  /* 0x0000005b005b7308 */ /* 0x000e220000000800 */
[----:B------:R-:W-:Y:S01]  /*c9b0*/  FADD.FTZ R95, R204, R95 ;  /* 0x0000005fcc5f7221 */ /* 0x000fe20000010000 */
[----:B------:R-:W-:Y:S01]  /*c9c0*/  FMUL.FTZ R37, R37, R11 ;  /* 0x0000000b25257220 */ /* 0x000fe20000410000 */
[----:B------:R-:W-:Y:S01]  /*c9d0*/  FADD.FTZ R21, R205, R110 ;  /* 0x0000006ecd157221 */ /* 0x000fe20000010000 */
[----:B--2---:R-:W-:Y:S01]  /*c9e0*/  F2FP.BF16.F32.PACK_AB R205, R98, R205 ;  /* 0x000000cd62cd723e */ /* 0x004fe200000010ff */
[----:B------:R-:W-:Y:S01]  /*c9f0*/  FADD.FTZ R95, R112, R95 ;  /* 0x0000005f705f7221 */ /* 0x000fe20000010000 */
[-C--:B------:R-:W-:Y:S01]  /*ca00*/  FMUL.FTZ R40, R40, R11.reuse ;  /* 0x0000000b28287220 */ /* 0x080fe20000410000 */
[----:B------:R-:W-:Y:S01]  /*ca10*/  FADD.FTZ R110, R98, R21 ;  /* 0x00000015626e7221 */ /* 0x000fe20000010000 */
[----:B------:R-:W2:Y:S01]  /*ca20*/  MUFU.EX2 R219, R94 ;  /* 0x0000005e00db7308 */ /* 0x000ea20000000800 */
[----:B------:R-:W-:Y:S01]  /*ca30*/  FADD.FTZ R114, R206, R95 ;  /* 0x0000005fce727221 */ /* 0x000fe20000010000 */
[----:B------:R-:W-:Y:S01]  /*ca40*/  FMUL.FTZ R41, R41, R11 ;  /* 0x0000000b29297220 */ /* 0x000fe20000410000 */
[----:B------:R-:W-:Y:S01]  /*ca50*/  FADD.FTZ R21, R207, R110 ;  /* 0x0000006ecf157221 */ /* 0x000fe20000010000 */
[----:B-1----:R-:W-:Y:S01]  /*ca60*/  F2FP.BF16.F32.PACK_AB R207, R90, R207 ;  /* 0x000000cf5acf723e */ /* 0x002fe200000010ff */
[----:B------:R-:W-:Y:S01]  /*ca70*/  FADD.FTZ R95, R113, R114 ;  /* 0x00000072715f7221 */ /* 0x000fe20000010000 */
[-C--:B------:R-:W-:Y:S01]  /*ca80*/  FMUL.FTZ R44, R44, R11.reuse ;  /* 0x0000000b2c2c7220 */ /* 0x080fe20000410000 */
[----:B------:R-:W-:Y:S01]  /*ca90*/  FADD.FTZ R110, R90, R21 ;  /* 0x000000155a6e7221 */ /* 0x000fe20000010000 */
[----:B------:R-:W1:Y:S01]  /*caa0*/  MUFU.EX2 R93, R93 ;  /* 0x0000005d005d7308 */ /* 0x000e620000000800 */
[----:B------:R-:W-:Y:S01]  /*cab0*/  FADD.FTZ R95, R208, R95 ;  /* 0x0000005fd05f7221 */ /* 0x000fe20000010000 */
[----:B------:R-:W-:Y:S01]  /*cac0*/  FMUL.FTZ R45, R45, R11 ;  /* 0x0000000b2d2d7220 */ /* 0x000fe20000410000 */
[----:B------:R-:W-:Y:S01]  /*cad0*/  FADD.FTZ R110, R209, R110 ;  /* 0x0000006ed16e7221 */ /* 0x000fe20000010000 */
[C---:B----4-:R-:W-:Y:S01]  /*cae0*/  F2FP.BF16.F32.PACK_AB R209, R15.reuse, R209 ;  /* 0x000000d10fd1723e */ /* 0x050fe200000010ff */
[----:B------:R-:W-:Y:S01]  /*caf0*/  FADD.FTZ R95, R104, R95 ;  /* 0x0000005f685f7221 */ /* 0x000fe20000010000 */
[-C--:B------:R-:W-:Y:S01]  /*cb00*/  FMUL.FTZ R48, R48, R11.reuse ;  /* 0x0000000b30307220 */ /* 0x080fe20000410000 */
        /* <DEDUP_REMOVED lines=8> */
[----:B-----5:R-:W-:Y:S01]  /*cb90*/  FADD.FTZ R14, R20, R13 ;  /* 0x0000000d140e7221 */ /* 0x020fe20000010000 */
        /* <DEDUP_REMOVED lines=23> */
[----:B0-----:R-:W-:Y:S01]  /*cd10*/  FADD.FTZ R90, R91, R90 ;  /* 0x0000005a5b5a7221 */ /* 0x001fe20000010000 */
[-C--:B------:R-:W-:Y:S01]  /*cd20*/  FMUL.FTZ R81, R81, R11.reuse ;  /* 0x0000000b51517220 */ /* 0x080fe20000410000 */
[----:B------:R-:W-:Y:S01]  /*cd30*/  FADD.FTZ R13, R92, R13 ;  /* 0x0000000d5c0d7221 */ /* 0x000fe20000010000 */
[-C--:B------:R-:W-:Y:S01]  /*cd40*/  FMUL.FTZ R84, R84, R11.reuse ;  /* 0x0000000b54547220 */ /* 0x080fe20000410000 */
[----:B--2---:R-:W-:Y:S01]  /*cd50*/  FADD.FTZ R90, R219, R90 ;  /* 0x0000005adb5a7221 */ /* 0x004fe20000010000 */
[----:B------:R-:W-:Y:S01]  /*cd60*/  FMUL.FTZ R85, R85, R11 ;  /* 0x0000000b55557220 */ /* 0x000fe20000410000 */
[----:B------:R-:W-:Y:S01]  /*cd70*/  FADD.FTZ R14, R10, R13 ;  /* 0x0000000d0a0e7221 */ /* 0x000fe20000010000 */
[----:B------:R-:W-:Y:S01]  /*cd80*/  F2FP.BF16.F32.PACK_AB R181, R117, R181 ;  /* 0x000000b575b5723e */ /* 0x000fe200000010ff */
[----:B-1----:R-:W-:Y:S01]  /*cd90*/  FADD.FTZ R13, R93, R90 ;  /* 0x0000005a5d0d7221 */ /* 0x002fe20000010000 */
[----:B------:R-:W-:Y:S01]  /*cda0*/  F2FP.BF16.F32.PACK_AB R183, R124, R183 ;  /* 0x000000b77cb7723e */ /* 0x000fe200000010ff */
[----:B------:R-:W-:Y:S01]  /*cdb0*/  IMAD.MOV.U32 R15, RZ, RZ, R16 ;  /* 0x000000ffff0f7224 */ /* 0x000fe200078e0010 */
[----:B------:R-:W-:Y:S01]  /*cdc0*/  F2FP.BF16.F32.PACK_AB R184, R153, R184 ;  /* 0x000000b899b8723e */ /* 0x000fe200000010ff */
[----:B------:R-:W-:Y:S01]  /*cdd0*/  IMAD.MOV.U32 R10, RZ, RZ, R89 ;  /* 0x000000ffff0a7224 */ /* 0x000fe200078e0059 */
[----:B------:R-:W-:Y:S01]  /*cde0*/  F2FP.BF16.F32.PACK_AB R185, R125, R185 ;  /* 0x000000b97db9723e */ /* 0x000fe200000010ff */
[----:B------:R-:W-:Y:S01]  /*cdf0*/  IMAD.MOV.U32 R11, RZ, RZ, R88 ;  /* 0x000000ffff0b7224 */ /* 0x000fe200078e0058 */
[----:B------:R-:W-:-:S02]  /*ce00*/  F2FP.BF16.F32.PACK_AB R186, R152, R186 ;  /* 0x000000ba98ba723e */ /* 0x000fc400000010ff */
        /* <DEDUP_REMOVED lines=25> */
[----:B------:R-:W-:Y:S06]  /*cfa0*/  @P2 BRA `(.L_x_6429) ;  /* 0xffffffa8004c2947 */ /* 0x000fec000383ffff */
.L_x_6420:
[----:B------:R-:W-:Y:S06]  /*cfb0*/  BAR.ARV 0x8, 0x180 ;  /* 0x0206000000007b1d */ /* 0x000fec0000002000 */
[----:B------:R-:W-:Y:S05]  /*cfc0*/  @!P0 BRA `(.L_x_6430) ;  /* 0x0000000000048947 */ /* 0x000fea0003800000 */
[----:B------:R-:W-:Y:S01]  /*cfd0*/  BPT.TRAP 0x1 ;  /* 0x000000040000795c */ /* 0x000fe20000300000 */
.L_x_6430:
[----:B------:R-:W-:Y:S01]  /*cfe0*/  IMAD R8, R2, 0x8, R0 ;  /* 0x0000000802087824 */ /* 0x000fe200078e0200 */
[----:B------:R-:W-:-:S04]  /*cff0*/  SHF.L.U32 R3, R16, 0x1f, RZ ;  /* 0x0000001f10037819 */ /* 0x000fc800000006ff */
[----:B------:R0:W1:Y:S01]  /*d000*/  SYNCS.PHASECHK.TRANS64.TRYWAIT P2, [R8+URZ+0x34850], R3 ;  /* 0x03485003080075a7 */ /* 0x000062000804017f */
[----:B------:R-:W-:Y:S05]  /*d010*/  @!P0 BRA `(.L_x_6431) ;  /* 0x0000000000048947 */ /* 0x000fea0003800000 */
[----:B------:R-:W-:Y:S01]  /*d020*/  BPT.TRAP 0x1 ;  /* 0x000000040000795c */ /* 0x000fe20000300000 */
.L_x_6431:
[----:B-1----:R-:W-:Y:S05]  /*d030*/  @P2 BRA `(.L_x_6432) ;  /* 0x0000000000082947 */ /* 0x002fea0003800000 */
[----:B------:R-:W1:Y:S02]  /*d040*/  SYNCS.PHASECHK.TRANS64.TRYWAIT P0, [R8+URZ+0x34850], R3 ;  /* 0x03485003080075a7 */ /* 0x000e64000800017f */
[----:B-1----:R-:W-:Y:S05]  /*d050*/  @!P0 BRA `(.L_x_6433) ;  /* 0x000000a400988947 */ /* 0x002fea0003800000 */
.L_x_6432:
[----:B------:R-:W-:Y:S05]  /*d060*/  WARPSYNC.ALL ;  /* 0x0000000000007948 */ /* 0x000fea0003800000 */
[----:B------:R-:W-:Y:S01]  /*d070*/  VIADD R0, R0, 0x400 ;  /* 0x0000040000007836 */ /* 0x000fe20000000000 */
[----:B------:R-:W2:Y:S01]  /*d080*/  LDL.LU R15, [R1+0x10] ;  /* 0x00001000010f7983 */ /* 0x000ea20000300800 */
[----:B------:R-:W-:Y:S01]  /*d090*/  WARPGROUP.ARRIVE ;  /* 0x00000000000079c5 */ /* 0x000fe20000000000 */
[----:B------:R-:W-:Y:S02]  /*d0a0*/  IMAD.MOV.U32 R7, RZ, RZ, 0x40000040 ;  /* 0x40000040ff077424 */ /* 0x000fe400078e00ff */
[----:B------:R-:W-:Y:S01]  /*d0b0*/  SHF.R.U32.HI R0, RZ, 0x4, R0 ;  /* 0x00000004ff007819 */ /* 0x000fe20000011600 */
[----:B01----:R-:W0:Y:S01]  /*d0c0*/  SHFL.BFLY PT, R3, R14, 0x2, 0x1f ;  /* 0x0c401f000e037f89 */ /* 0x003e2200000e0000 */
[----:B------:R-:W-:-:S02]  /*d0d0*/  @!P1 VIADD R9, R8, 0x34860 ;  /* 0x0003486008099836 */ /* 0x000fc40000000000 */
[----:B------:R-:W-:Y:S01]  /*d0e0*/  LOP3.LUT R0, R0, 0x3fff, RZ, 0xc0, !PT ;  /* 0x00003fff00007812 */ /* 0x000fe200078ec0ff */
[----:B------:R-:W-:Y:S02]  /*d0f0*/  VIADD R10, R2, 0x1 ;  /* 0x00000001020a7836 */ /* 0x000fe40000000000 */
[----:B------:R-:W-:Y:S02]  /*d100*/  @!P1 PRMT R9, RZ, 0x654, R9 ;  /* 0x00000654ff099816 */ /* 0x000fe40000000009 */
[----:B------:R-:W-:Y:S02]  /*d110*/  LOP3.LUT R5, R0, 0x5800000, RZ, 0xfc, !PT ;  /* 0x0580000000057812 */ /* 0x000fe400078efcff */
[----:B------:R-:W1:Y:S01]  /*d120*/  SHFL.BFLY PT, R0, R13, 0x2, 0x1f ;  /* 0x0c401f000d007f89 */ /* 0x000e6200000e0000 */
[----:B------:R-:W-:Y:S02]  /*d130*/  ISETP.NE.AND P2, PT, R10, 0x2, PT ;  /* 0x000000020a00780c */ /* 0x000fe40003f45270 */
[----:B------:R-:W-:-:S02]  /*d140*/  IMAD R4, R2, 0xb00, R5 ;  /* 0x00000b0002047824 */ /* 0x000fc400078e0205 */
[----:B------:R-:W-:Y:S02]  /*d150*/  IMAD.MOV.U32 R5, RZ, RZ, 0x40000040 ;  /* 0x40000040ff057424 */ /* 0x000fe400078e00ff */
[C---:B------:R-:W-:Y:S01]  /*d160*/  VIADD R6, R4.reuse, 0x80 ;  /* 0x0000008004067836 */ /* 0x040fe20000000000 */
[----:B------:R-:W-:Y:S01]  /*d170*/  R2UR UR6, R4 ;  /* 0x00000000040672ca */ /* 0x000fe200000e0000 */
[----:B------:R-:W-:Y:S01]  /*d180*/  IMAD.MOV.U32 R2, RZ, RZ, RZ ;  /* 0x000000ffff027224 */ /* 0x000fe200078e00ff */
[----:B------:R-:W-:Y:S01]  /*d190*/  R2UR UR7, R5 ;  /* 0x00000000050772ca */ /* 0x000fe200000e0000 */
[----:B------:R-:W-:Y:S02]  /*d1a0*/  IMAD.MOV.U32 R5, RZ, RZ, 0x40000040 ;  /* 0x40000040ff057424 */ /* 0x000fe400078e00ff */
[----:B0-----:R-:W-:-:S10]  /*d1b0*/  FADD.FTZ R3, R3, R14 ;  /* 0x0000000e03037221 */ /* 0x001fd40000010000 */
[----:B------:R-:W-:Y:S01]  /*d1c0*/  HGMMA.64x128x16.F32.BF16 R24, R176, gdesc[UR4].tnspB, R24, gsb0 ;  /* 0x41e00004b0187df0 */ /* 0x000fe20008001818 */
[----:B------:R-:W-:Y:S01]  /*d1d0*/  R2UR UR6, R6 ;  /* 0x00000000060672ca */ /* 0x000fe200000e0000 */
[----:B------:R-:W-:Y:S01]  /*d1e0*/  VIADD R6, R4, 0x100 ;  /* 0x0000010004067836 */ /* 0x000fe20000000000 */
[----:B------:R-:W-:Y:S01]  /*d1f0*/  R2UR UR7, R7 ;  /* 0x00000000070772ca */ /* 0x000fe200000e0000 */
[----:B------:R-:W-:Y:S01]  /*d200*/  IMAD.MOV.U32 R7, RZ, RZ, 0x40000040 ;  /* 0x40000040ff077424 */ /* 0x000fe200078e00ff */
[----:B------:R-:W-:Y:S02]  /*d210*/  WARPGROUP.DEPBAR.LE gsb0, 0x0 ;  /* 0x00008000000079c5 */ /* 0x000fe40000010000 */
[----:B------:R-:W-:-:S09]  /*d220*/  WARPGROUP.ARRIVE ;  /* 0x00000000000079c5 */ /* 0x000fd20000000000 */
[----:B------:R-:W-:Y:S01]  /*d230*/  HGMMA.64x128x16.F32.BF16 R24, R180, gdesc[UR4].tnspB, R24, gsb0 ;  /* 0x41e00004b4187df0 */ /* 0x000fe20008001818 */
[----:B------:R-:W-:Y:S01]  /*d240*/  R2UR UR6, R6 ;  /* 0x00000000060672ca */ /* 0x000fe200000e0000 */
[----:B------:R-:W-:Y:S01]  /*d250*/  VIADD R6, R4, 0x180 ;  /* 0x0000018004067836 */ /* 0x000fe20000000000 */
[----:B------:R-:W-:Y:S01]  /*d260*/  R2UR UR7, R7 ;  /* 0x00000000070772ca */ /* 0x000fe200000e0000 */
[----:B------:R-:W-:Y:S02]  /*d270*/  IMAD.MOV.U32 R7, RZ, RZ, 0x40000040 ;  /* 0x40000040ff077424 */ /* 0x000fe400078e00ff */
[----:B--2---:R-:W-:-:S05]  /*d280*/  VIADD R15, R15, 0x1 ;  /* 0x000000010f0f7836 */ /* 0x004fca0000000000 */
[----:B------:R-:W-:Y:S01]  /*d290*/  STL [R1+0x10], R15 ;  /* 0x0000100f01007387 */ /* 0x000fe20000100800 */
[----:B------:R-:W-:Y:S02]  /*d2a0*/  WARPGROUP.DEPBAR.LE gsb0, 0x0 ;  /* 0x00008000000079c5 */ /* 0x000fe40000010000 */
[----:B------:R-:W-:-:S06]  /*d2b0*/  WARPGROUP.ARRIVE ;  /* 0x00000000000079c5 */ /* 0x000fcc0000000000 */
        /* <DEDUP_REMOVED lines=37> */
[C---:B------:R-:W-:Y:S01]  /*d510*/  VIADD R6, R4.reuse, 0x480 ;  /* 0x0000048004067836 */ /* 0x040fe20000000000 */
[----:B------:R-:W-:Y:S01]  /*d520*/  R2UR UR7, R7 ;  /* 0x00000000070772ca */ /* 0x000fe200000e0000 */
[----:B------:R-:W-:Y:S02]  /*d530*/  IMAD.MOV.U32 R7, RZ, RZ, 0x40000040 ;  /* 0x40000040ff077424 */ /* 0x000fe400078e00ff */
[----:B------:R-:W-:Y:S01]  /*d540*/  VIADD R4, R4, 0x500 ;  /* 0x0000050004047836 */ /* 0x000fe20000000000 */
[----:B------:R-:W-:Y:S02]  /*d550*/  WARPGROUP.DEPBAR.LE gsb0, 0x0 ;  /* 0x00008000000079c5 */ /* 0x000fe40000010000 */
[----:B------:R-:W-:-:S07]  /*d560*/  WARPGROUP.ARRIVE ;  /* 0x00000000000079c5 */ /* 0x000fce0000000000 */
[----:B------:R-:W-:Y:S01]  /*d570*/  HGMMA.64x128x16.F32.BF16 R24, R208, gdesc[UR4].tnspB, R24, gsb0 ;  /* 0x41e00004d0187df0 */ /* 0x000fe20008001818 */
[----:B------:R-:W-:Y:S02]  /*d580*/  R2UR UR6, R6 ;  /* 0x00000000060672ca */ /* 0x000fe400000e0000 */
[----:B------:R-:W-:Y:S01]  /*d590*/  R2UR UR7, R7 ;  /* 0x00000000070772ca */ /* 0x000fe200000e0000 */
[----:B------:R-:W-:Y:S02]  /*d5a0*/  WARPGROUP.DEPBAR.LE gsb0, 0x0 ;  /* 0x00008000000079c5 */ /* 0x000fe40000010000 */
[----:B------:R-:W-:-:S10]  /*d5b0*/  WARPGROUP.ARRIVE ;  /* 0x00000000000079c5 */ /* 0x000fd40000000000 */
[----:B------:R-:W-:Y:S01]  /*d5c0*/  HGMMA.64x128x16.F32.BF16 R24, R212, gdesc[UR4].tnspB, R24, gsb0 ;  /* 0x41e00004d4187df0 */ /* 0x000fe20008001818 */
[----:B------:R-:W-:Y:S01]  /*d5d0*/  R2UR UR6, R4 ;  /* 0x00000000040672ca */ /* 0x000fe200000e0000 */
[----:B-1----:R-:W-:Y:S01]  /*d5e0*/  FADD.FTZ R4, R0, R13 ;  /* 0x0000000d00047221 */ /* 0x002fe20000010000 */
[----:B------:R-:W-:Y:S01]  /*d5f0*/  R2UR UR7, R5 ;  /* 0x00000000050772ca */ /* 0x000fe200000e0000 */
[----:B------:R-:W0:Y:S01]  /*d600*/  SHFL.BFLY PT, R0, R3, 0x1, 0x1f ;  /* 0x0c201f0003007f89 */ /* 0x000e2200000e0000 */
[----:B------:R-:W-:-:S03]  /*d610*/  MOV R13, UR11 ;  /* 0x0000000b000d7c02 */ /* 0x000fc60008000f00 */
[----:B------:R-:W1:Y:S01]  /*d620*/  SHFL.BFLY PT, R5, R4, 0x1, 0x1f ;  /* 0x0c201f0004057f89 */ /* 0x000e6200000e0000 */
[----:B0-----:R-:W-:Y:S01]  /*d630*/  FADD.FTZ R11, R3, R0 ;  /* 0x00000000030b7221 */ /* 0x001fe20000010000 */
[----:B------:R-:W-:Y:S01]  /*d640*/  SEL R3, RZ, 0x1, P2 ;  /* 0x00000001ff037807 */ /* 0x000fe20001000000 */
[----:B------:R-:W-:Y:S02]  /*d650*/  IMAD.MOV.U32 R0, RZ, RZ, -0x800000 ;  /* 0xff800000ff007424 */ /* 0x000fe400078e00ff */
[----:B-1----:R-:W-:Y:S01]  /*d660*/  FADD.FTZ R12, R4, R5 ;  /* 0x00000005040c7221 */ /* 0x002fe20000010000 */
        /* <DEDUP_REMOVED lines=19> */
[----:B------:R-:W-:Y:S03]  /*d7a0*/  HGMMA.64x128x16.F32.BF16 R24, R216, gdesc[UR4].tnspB, R24, gsb0 ;  /* 0x41e00004d8187df0 */ /* 0x000fe60008001818 */
        /* <DEDUP_REMOVED lines=66> */
[----:B-1----:R-:W-:-:S07]  /*dbd0*/  SEL R2, R10, RZ, P2 ;  /* 0x000000ff0a027207 */ /* 0x002fce0001000000 */
.L_x_6412:
[----:B------:R-:W0:Y:S01]  /*dbe0*/  S2R R5, SR_CgaCtaId ;  /* 0x0000000000057919 */ /* 0x000e220000008800 */
[----:B------:R-:W-:Y:S01]  /*dbf0*/  MOV R18, 0x400 ;  /* 0x0000040000127802 */ /* 0x000fe20000000f00 */
[----:B------:R-:W-:Y:S01]  /*dc00*/  BSSY B0, `(.L_x_6434) ;  /* 0x0000343000007945 */ /* 0x000fe20003800000 */
[----:B------:R-:W-:Y:S02]  /*dc10*/  BAR.SYNC.DEFER_BLOCKING 0x5, 0x180 ;  /* 0x0146000000007b1d */ /* 0x000fe40000010000 */
[----:B0-----:R-:W-:-:S05]  /*dc20*/  LEA R18, R5, R18, 0x18 ;  /* 0x0000001205127211 */ /* 0x001fca00078ec0ff */
[----:B------:R-:W0:Y:S02]  /*dc30*/  LDS.128 R4, [R18+0x348d0] ;  /* 0x0348d00012047984 */ /* 0x000e240000000c00 */
[----:B0-----:R-:W-:Y:S02]  /*dc40*/  R2UR UR6, R5 ;  /* 0x00000000050672ca */ /* 0x001fe400000e0000 */
[----:B------:R-:W-:Y:S01]  /*dc50*/  R2UR UR5, R6 ;  /* 0x00000000060572ca */ /* 0x000fe200000e0000 */
[----:B------:R-:W-:Y:S06]  /*dc60*/  BAR.ARV 0x4, 0x180 ;  /* 0x0106000000007b1d */ /* 0x000fec0000002000 */
[----:B------:R-:W-:Y:S08]  /*dc70*/  @P0 BRA `(.L_x_6435) ;  /* 0x0000002400540947 */ /* 0x000ff00003800000 */
[----:B------:R-:W2:Y:S01]  /*dc80*/  LDL.LU R10, [R1+0xc] ;  /* 0x00000c00010a7983 */ /* 0x000ea20000300800 */
[----:B------:R-:W-:-:S03]  /*dc90*/  ULDC.64 UR10, c[0x0][0xc00] ;  /* 0x00030000000a7ab9 */ /* 0x000fc60000000a00 */
[----:B------:R-:W3:Y:S04]  /*dca0*/  LDL.LU R9, [R1+0x14] ;  /* 0x0000140001097983 */ /* 0x000ee80000300800 */
[----:B------:R-:W4:Y:S04]  /*dcb0*/  LDL R8, [R1+0x64] ;  /* 0x0000640001087983 */ /* 0x000f280000100800 */
[----:B------:R-:W4:Y:S01]  /*dcc0*/  LDL R104, [R1] ;  /* 0x0000000001687983 */ /* 0x000f220000100800 */
[----:B------:R-:W-:Y:S01]  /*dcd0*/  ULDC.64 UR20, c[0x0][0x208] ;  /* 0x0000820000147ab9 */ /* 0x000fe20000000a00 */
[----:B------:R-:W-:-:S02]  /*dce0*/  R2UR UR17, R220 ;  /* 0x00000000dc1172ca */ /* 0x000fc400000e0000 */
[----:B------:R-:W4:Y:S01]  /*dcf0*/  LDL R106, [R1+0x60] ;  /* 0x00006000016a7983 */ /* 0x000f220000100800 */
[----:B------:R-:W-:Y:S02]  /*dd00*/  R2UR UR15, R221 ;  /* 0x00000000dd0f72ca */ /* 0x000fe400000e0000 */
[----:B------:R-:W-:Y:S01]  /*dd10*/  R2UR UR19, R222 ;  /* 0x00000000de1372ca */ /* 0x000fe200000e0000 */
[----:B------:R-:W-:Y:S01]  /*dd20*/  BAR.SYNC.DEFER_BLOCKING 0x1, 0x100 ;  /* 0x0044000000007b1d */ /* 0x000fe20000010000 */
[----:B--2---:R-:W-:Y:S02]  /*dd30*/  R2UR UR14, R10 ;  /* 0x000000000a0e72ca */ /* 0x004fe400000e0000 */
[----:B---3--:R-:W-:-:S03]  /*dd40*/  R2UR UR13, R9 ;  /* 0x00000000090d72ca */ /* 0x008fc600000e0000 */
[----:B------:R-:W0:Y:S01]  /*dd50*/  S2R R9, SR_SWINHI ;  /* 0x0000000000097919 */ /* 0x000e220000002f00 */
[----:B------:R-:W-:Y:S01]  /*dd60*/  UMOV UR18, 0x9b8 ;  /* 0x000009b800127882 */ /* 0x000fe20000000000 */
[----:B----4-:R-:W-:Y:S02]  /*dd70*/  R2UR UR16, R104 ;  /* 0x00000000681072ca */ /* 0x010fe400000e0000 */
[----:B------:R-:W-:Y:S02]  /*dd80*/  MOV R4, R18 ;  /* 0x0000001200047202 */ /* 0x000fe40000000f00 */
[----:B0-----:R-:W-:-:S03]  /*dd90*/  MOV R5, R9 ;  /* 0x0000000900057202 */ /* 0x001fc60000000f00 */
[----:B------:R-:W-:-:S03]  /*dda0*/  IMAD.WIDE R8, R8, 0x2, R4 ;  /* 0x0000000208087825 */ /* 0x000fc600078e0204 */
[C---:B------:R-:W-:Y:S02]  /*ddb0*/  LOP3.LUT R11, R8.reuse, 0x380, RZ, 0xc0, !PT ;  /* 0x00000380080b7812 */ /* 0x040fe400078ec0ff */
[C---:B------:R-:W-:Y:S02]  /*ddc0*/  IADD3 R19, P6, R8.reuse, 0x20, RZ ;  /* 0x0000002008137810 */ /* 0x040fe40007fde0ff */
[----:B------:R-:W-:Y:S02]  /*ddd0*/  SHF.R.U64 R11, R11, 0x3, RZ ;  /* 0x000000030b0b7819 */ /* 0x000fe400000012ff */
[C---:B------:R-:W-:Y:S02]  /*dde0*/  IADD3 R12, P4, R8.reuse, 0x60, RZ ;  /* 0x00000060080c7810 */ /* 0x040fe40007f9e0ff */
[----:B------:R-:W-:Y:S02]  /*ddf0*/  LOP3.LUT R6, R19, 0x380, RZ, 0xc0, !PT ;  /* 0x0000038013067812 */ /* 0x000fe400078ec0ff */
[----:B------:R-:W-:-:S02]  /*de00*/  IADD3 R35, P5, R8, 0x40, RZ ;  /* 0x0000004008237810 */ /* 0x000fc40007fbe0ff */
[C---:B------:R-:W-:Y:S02]  /*de10*/  IADD3 R99, P3, R8.reuse, 0x4000, RZ ;  /* 0x0000400008637810 */ /* 0x040fe40007f7e0ff */
[C---:B------:R-:W-:Y:S02]  /*de20*/  IADD3 R101, P2, R8.reuse, 0x4020, RZ ;  /* 0x0000402008657810 */ /* 0x040fe40007f5e0ff */
[C---:B------:R-:W-:Y:S02]  /*de30*/  IADD3 R103, P1, R8.reuse, 0x4040, RZ ;  /* 0x0000404008677810 */ /* 0x040fe40007f3e0ff */
[----:B------:R-:W-:Y:S02]  /*de40*/  IADD3 R105, P0, R8, 0x4060, RZ ;  /* 0x0000406008697810 */ /* 0x000fe40007f1e0ff */
[----:B------:R-:W-:Y:S02]  /*de50*/  LOP3.LUT R8, R11, R8, RZ, 0x3c, !PT ;  /* 0x000000080b087212 */ /* 0x000fe400078e3cff */
[----:B------:R-:W-:-:S02]  /*de60*/  LOP3.LUT R11, R12, 0x380, RZ, 0xc0, !PT ;  /* 0x000003800c0b7812 */ /* 0x000fc400078ec0ff */
[----:B------:R-:W-:Y:S02]  /*de70*/  SHF.R.U64 R6, R6, 0x3, RZ ;  /* 0x0000000306067819 */ /* 0x000fe400000012ff */
[----:B------:R-:W-:Y:S02]  /*de80*/  SHF.R.U64 R11, R11, 0x3, RZ ;  /* 0x000000030b0b7819 */ /* 0x000fe400000012ff */
[----:B------:R-:W-:Y:S02]  /*de90*/  LOP3.LUT R32, R6, R19, RZ, 0x3c, !PT ;  /* 0x0000001306207212 */ /* 0x000fe400078e3cff */
[----:B------:R-:W-:Y:S02]  /*dea0*/  LOP3.LUT R14, R99, 0x380, RZ, 0xc0, !PT ;  /* 0x00000380630e7812 */ /* 0x000fe400078ec0ff */
[----:B------:R-:W-:Y:S02]  /*deb0*/  LOP3.LUT R6, R101, 0x380, RZ, 0xc0, !PT ;  /* 0x0000038065067812 */ /* 0x000fe400078ec0ff */
[----:B------:R-:W-:-:S02]  /*dec0*/  LOP3.LUT R10, R35, 0x380, RZ, 0xc0, !PT ;  /* 0x00000380230a7812 */ /* 0x000fc400078ec0ff */
[----:B------:R-:W-:Y:S02]  /*ded0*/  LOP3.LUT R28, R11, R12, RZ, 0x3c, !PT ;  /* 0x0000000c0b1c7212 */ /* 0x000fe400078e3cff */
[----:B------:R-:W-:Y:S02]  /*dee0*/  SHF.R.U64 R14, R14, 0x3, RZ ;  /* 0x000000030e0e7819 */ /* 0x000fe400000012ff */
[----:B------:R-:W-:Y:S02]  /*def0*/  LOP3.LUT R12, R103, 0x380, RZ, 0xc0, !PT ;  /* 0x00000380670c7812 */ /* 0x000fe400078ec0ff */
[----:B------:R-:W-:Y:S02]  /*df00*/  SHF.R.U64 R6, R6, 0x3, RZ ;  /* 0x0000000306067819 */ /* 0x000fe400000012ff */
[----:B------:R-:W-:Y:S02]  /*df10*/  SHF.R.U64 R10, R10, 0x3, RZ ;  /* 0x000000030a0a7819 */ /* 0x000fe400000012ff */
[----:B------:R-:W-:Y:S01]  /*df20*/  LOP3.LUT R34, R105, 0x380, RZ, 0xc0, !PT ;  /* 0x0000038069227812 */ /* 0x000fe200078ec0ff */
[--C-:B------:R-:W-:Y:S01]  /*df30*/  IMAD.X R27, RZ, RZ, R9.reuse, P3 ;  /* 0x000000ffff1b7224 */ /* 0x100fe200018e0609 */
[----:B------:R-:W-:Y:S01]  /*df40*/  LOP3.LUT R26, R14, R99, RZ, 0x3c, !PT ;  /* 0x000000630e1a7212 */ /* 0x000fe200078e3cff */
[--C-:B------:R-:W-:Y:S01]  /*df50*/  IMAD.X R25, RZ, RZ, R9.reuse, P2 ;  /* 0x000000ffff197224 */ /* 0x100fe200010e0609 */
[----:B------:R-:W-:Y:S01]  /*df60*/  SHF.R.U64 R12, R12, 0x3, RZ ;  /* 0x000000030c0c7819 */ /* 0x000fe200000012ff */
[--C-:B------:R-:W-:Y:S01]  /*df70*/  IMAD.X R33, RZ, RZ, R9.reuse, P6 ;  /* 0x000000ffff217224 */ /* 0x100fe200030e0609 */
[----:B------:R-:W-:Y:S01]  /*df80*/  LOP3.LUT R24, R6, R101, RZ, 0x3c, !PT ;  /* 0x0000006506187212 */ /* 0x000fe200078e3cff */
[--C-:B------:R-:W-:Y:S01]  /*df90*/  IMAD.X R31, RZ, RZ, R9.reuse, P5 ;  /* 0x000000ffff1f7224 */ /* 0x100fe200028e0609 */
[----:B------:R-:W-:Y:S01]  /*dfa0*/  LOP3.LUT R30, R10, R35, RZ, 0x3c, !PT ;  /* 0x000000230a1e7212 */ /* 0x000fe200078e3cff */
[--C-:B------:R-:W-:Y:S01]  /*dfb0*/  IMAD.X R29, RZ, RZ, R9.reuse, P4 ;  /* 0x000000ffff1d7224 */ /* 0x100fe200020e0609 */
[----:B------:R-:W-:Y:S01]  /*dfc0*/  SHF.R.U64 R34, R34, 0x3, RZ ;  /* 0x0000000322227819 */ /* 0x000fe200000012ff */
[--C-:B------:R-:W-:Y:S01]  /*dfd0*/  IMAD.X R15, RZ, RZ, R9.reuse, P1 ;  /* 0x000000ffff0f7224 */ /* 0x100fe200008e0609 */
[----:B------:R-:W-:Y:S01]  /*dfe0*/  MOV R19, R8 ;  /* 0x0000000800137202 */ /* 0x000fe20000000f00 */
        /* <DEDUP_REMOVED lines=10> */
[----:B------:R-:W-:Y:S02]  /*e090*/  MOV R101, R30 ;  /* 0x0000001e00657202 */ /* 0x000fe40000000f00 */
[----:B------:R-:W-:Y:S02]  /*e0a0*/  MOV R100, R28 ;  /* 0x0000001c00647202 */ /* 0x000fe40000000f00 */
        /* <DEDUP_REMOVED lines=9> */
[----:B------:R-:W-:-:S02]  /*e140*/  F2FP.BF16.F32.PACK_AB R32, R49, R48 ;  /* 0x000000303120723e */ /* 0x000fc400000010ff */
[----:B------:R-:W-:Y:S02]  /*e150*/  F2FP.BF16.F32.PACK_AB R33, R51, R50 ;  /* 0x000000323321723e */ /* 0x000fe400000010ff */
[----:B------:R-:W-:Y:S02]  /*e160*/  F2FP.BF16.F32.PACK_AB R34, R53, R52 ;  /* 0x000000343522723e */ /* 0x000fe400000010ff */
[----:B------:R-:W-:Y:S01]  /*e170*/  F2FP.BF16.F32.PACK_AB R35, R55, R54 ;  /* 0x000000363723723e */ /* 0x000fe200000010ff */
[----:B------:R1:W-:Y:S01]  /*e180*/  STSM.16.M88.4 [R102], R24 ;  /* 0x0000001866007844 */ /* 0x0003e20000000200 */
[----:B------:R-:W-:Y:S02]  /*e190*/  MOV R6, R14 ;  /* 0x0000000e00067202 */ /* 0x000fe40000000f00 */
[----:B------:R-:W-:Y:S01]  /*e1a0*/  F2FP.BF16.F32.PACK_AB R14, R69, R68 ;  /* 0x00000044450e723e */ /* 0x000fe200000010ff */
[----:B------:R2:W-:Y:S01]  /*e1b0*/  STSM.16.M88.4 [R101], R28 ;  /* 0x0000001c65007844 */ /* 0x0005e20000000200 */
[----:B------:R-:W-:-:S02]  /*e1c0*/  F2FP.BF16.F32.PACK_AB R15, R71, R70 ;  /* 0x00000046470f723e */ /* 0x000fc400000010ff */
[----:B0-----:R-:W-:Y:S02]  /*e1d0*/  MOV R19, R12 ;  /* 0x0000000c00137202 */ /* 0x001fe40000000f00 */
[----:B------:R-:W-:Y:S02]  /*e1e0*/  F2FP.BF16.F32.PACK_AB R8, R57, R56 ;  /* 0x000000383908723e */ /* 0x000fe400000010ff */
[----:B------:R-:W-:Y:S02]  /*e1f0*/  F2FP.BF16.F32.PACK_AB R9, R59, R58 ;  /* 0x0000003a3b09723e */ /* 0x000fe400000010ff */
[----:B------:R-:W-:Y:S02]  /*e200*/  F2FP.BF16.F32.PACK_AB R10, R61, R60 ;  /* 0x0000003c3d0a723e */ /* 0x000fe400000010ff */
[----:B------:R-:W-:Y:S02]  /*e210*/  F2FP.BF16.F32.PACK_AB R11, R63, R62 ;  /* 0x0000003e3f0b723e */ /* 0x000fe400000010ff */
[----:B------:R-:W-:-:S02]  /*e220*/  F2FP.BF16.F32.PACK_AB R12, R65, R64 ;  /* 0x00000040410c723e */ /* 0x000fc400000010ff */
[----:B------:R-:W-:Y:S02]  /*e230*/  F2FP.BF16.F32.PACK_AB R13, R67, R66 ;  /* 0x00000042430d723e */ /* 0x000fe400000010ff */
[----:B-1----:R-:W-:Y:S02]  /*e240*/  F2FP.BF16.F32.PACK_AB R24, R73, R72 ;  /* 0x000000484918723e */ /* 0x002fe400000010ff */
[----:B------:R-:W-:Y:S02]  /*e250*/  F2FP.BF16.F32.PACK_AB R25, R75, R74 ;  /* 0x0000004a4b19723e */ /* 0x000fe400000010ff */
[----:B------:R-:W-:Y:S02]  /*e260*/  F2FP.BF16.F32.PACK_AB R26, R77, R76 ;  /* 0x0000004c4d1a723e */ /* 0x000fe400000010ff */
[----:B------:R-:W-:Y:S01]  /*e270*/  F2FP.BF16.F32.PACK_AB R27, R79, R78 ;  /* 0x0000004e4f1b723e */ /* 0x000fe200000010ff */
[----:B------:R0:W-:Y:S01]  /*e280*/  STSM.16.M88.4 [R100], R32 ;  /* 0x0000002064007844 */ /* 0x0001e20000000200 */
[----:B--2---:R-:W-:-:S02]  /*e290*/  F2FP.BF16.F32.PACK_AB R28, R81, R80 ;  /* 0x00000050511c723e */ /* 0x004fc400000010ff */
[----:B------:R-:W-:Y:S02]  /*e2a0*/  F2FP.BF16.F32.PACK_AB R29, R83, R82 ;  /* 0x00000052531d723e */ /* 0x000fe400000010ff */
[----:B------:R-:W-:Y:S02]  /*e2b0*/  F2FP.BF16.F32.PACK_AB R30, R85, R84 ;  /* 0x00000054551e723e */ /* 0x000fe400000010ff */
[----:B------:R-:W-:Y:S01]  /*e2c0*/  F2FP.BF16.F32.PACK_AB R31, R87, R86 ;  /* 0x00000056571f723e */ /* 0x000fe200000010ff */
[----:B------:R-:W-:Y:S04]  /*e2d0*/  STSM.16.M88.4 [R99], R8 ;  /* 0x0000000863007844 */ /* 0x000fe80000000200 */
[----:B------:R-:W-:Y:S04]  /*e2e0*/  STSM.16.M88.4 [R98], R12 ;  /* 0x0000000c62007844 */ /* 0x000fe80000000200 */
[----:B------:R-:W-:Y:S04]  /*e2f0*/  STSM.16.M88.4 [R6], R24 ;  /* 0x0000001806007844 */ /* 0x000fe80000000200 */
        /* <DEDUP_REMOVED lines=8> */
[----:B0-----:R-:W-:Y:S01]  /*e380*/  IMAD.U32 R32, RZ, RZ, UR7 ;  /* 0x00000007ff207e24 */ /* 0x001fe2000f8e00ff */
[----:B-1----:R-:W0:Y:S03]  /*e390*/  LDC R19, c[0x0][0xbe8] ;  /* 0x0002fa00ff137b82 */ /* 0x002e260000000800 */
[----:B------:R-:W-:Y:S01]  /*e3a0*/  IMAD.U32 R33, RZ, RZ, UR8 ;  /* 0x00000008ff217e24 */ /* 0x000fe2000f8e00ff */
[----:B------:R-:W-:-:S04]  /*e3b0*/  ULDC.64 UR8, c[0x0][0xc08] ;  /* 0x0003020000087ab9 */ /* 0x000fc80000000a00 */
        /* <DEDUP_REMOVED lines=12> */
[----:B------:R-:W-:-:S04]  /*e480*/  USEL UR4, UR17, UR4, UP0 ;  /* 0x0000000411047287 */ /* 0x000fc80008000000 */
[----:B------:R-:W-:Y:S02]  /*e490*/  UISETP.GT.AND UP1, UPT, UR4, 0x1, UPT ;  /* 0x000000010400788c */ /* 0x000fe4000bf24270 */
[----:B------:R-:W1:Y:S02]  /*e4a0*/  @P1 LDC R13, c[0x0][0xbf0] ;  /* 0x0002fc00ff0d1b82 */ /* 0x000e640000000800 */
[----:B------:R-:W-:Y:S02]  /*e4b0*/  USEL UR18, UR18, 0x978, UP1 ;  /* 0x0000097812127887 */ /* 0x000fe40008800000 */
[----:B------:R-:W-:Y:S01]  /*e4c0*/  UISETP.NE.U32.AND UP0, UPT, UR10, URZ, UPT ;  /* 0x0000003f0a00728c */ /* 0x000fe2000bf05070 */
[----:B------:R-:W-:-:S03]  /*e4d0*/  IMAD.U32 R15, RZ, RZ, UR16 ;  /* 0x00000010ff0f7e24 */ /* 0x000fc6000f8e00ff */
[----:B------:R-:W-:Y:S01]  /*e4e0*/  UISETP.NE.AND.EX UP0, UPT, UR11, URZ, UPT, UP0 ;  /* 0x0000003f0b00728c */ /* 0x000fe2000bf05300 */
[----:B------:R-:W-:Y:S01]  /*e4f0*/  IMAD.U32 R8, RZ, RZ, UR8 ;  /* 0x00000008ff087e24 */ /* 0x000fe2000f8e00ff */
[----:B------:R-:W-:Y:S01]  /*e500*/  UMOV UR4, URZ ;  /* 0x0000003f00047c82 */ /* 0x000fe20008000000 */
[----:B------:R-:W-:Y:S01]  /*e510*/  IMAD.U32 R9, RZ, RZ, UR9 ;  /* 0x00000009ff097e24 */ /* 0x000fe2000f8e00ff */
[----:B------:R-:W-:Y:S01]  /*e520*/  USEL UR7, UR14, URZ, !UP0 ;  /* 0x0000003f0e077287 */ /* 0x000fe2000c000000 */
[----:B------:R-:W-:Y:S01]  /*e530*/  IMAD R15, R15, 0x80, R106 ;  /* 0x000000800f0f7824 */ /* 0x000fe200078e026a */
[----:B------:R-:W-:Y:S01]  /*e540*/  ULDC.64 UR10, c[0x0][UR18+0x220] ;  /* 0x00008800120a7abb */ /* 0x000fe20008000a00 */
[----:B------:R-:W-:Y:S01]  /*e550*/  USEL UR16, UR15, URZ, UP1 ;  /* 0x0000003f0f107287 */ /* 0x000fe20008800000 */
[----:B------:R0:W5:Y:S01]  /*e560*/  @P4 LDG.E R6, desc[UR20][R8.64] ;  /* 0x0000001408064981 */ /* 0x000162000c1e1900 */
[----:B------:R-:W-:Y:S01]  /*e570*/  USEL UR17, UR13, URZ, !UP0 ;  /* 0x0000003f0d117287 */ /* 0x000fe2000c000000 */
[----:B------:R-:W-:Y:S01]  /*e580*/  ULDC.64 UR8, c[0x0][UR18+0x218] ;  /* 0x0000860012087abb */ /* 0x000fe20008000a00 */
[----:B------:R-:W-:Y:S01]  /*e590*/  UIMAD UR11, UR11, UR7, URZ ;  /* 0x000000070b0b72a4 */ /* 0x000fe2000f8e023f */
[----:B------:R-:W-:Y:S01]  /*e5a0*/  ULDC.64 UR12, c[0x0][UR18+0x228] ;  /* 0x00008a00120c7abb */ /* 0x000fe20008000a00 */
[----:B------:R-:W-:Y:S01]  /*e5b0*/  UIMAD.WIDE.U32 UR14, UR8, UR19, URZ ;  /* 0x00000013080e72a5 */ /* 0x000fe2000f8e003f */
[----:B0-----:R-:W-:Y:S01]  /*e5c0*/  @P1 IMAD.HI.U32 R8, R15, R10, RZ ;  /* 0x0000000a0f081227 */ /* 0x001fe200078e00ff */
[----:B------:R-:W-:-:S02]  /*e5d0*/  UIMAD UR19, UR9, UR19, URZ ;  /* 0x00000013091372a4 */ /* 0x000fc4000f8e023f */
[----:B------:R-:W-:Y:S01]  /*e5e0*/  UIMAD.WIDE.U32 UR20, UR12, UR16, URZ ;  /* 0x000000100c1472a5 */ /* 0x000fe2000f8e003f */
[----:B------:R-:W-:Y:S01]  /*e5f0*/  IMAD.MOV.U32 R11, RZ, RZ, R15 ;  /* 0x000000ffff0b7224 */ /* 0x000fe200078e000f */
[----:B------:R-:W-:Y:S01]  /*e600*/  UIMAD.WIDE.U32 UR8, UR10, UR7, URZ ;  /* 0x000000070a0872a5 */ /* 0x000fe2000f8e003f */
[----:B-1----:R-:W-:Y:S01]  /*e610*/  @P1 SHF.R.U32.HI R11, RZ, R13, R8 ;  /* 0x0000000dff0b1219 */ /* 0x002fe20000011608 */
[----:B------:R-:W-:Y:S02]  /*e620*/  UIMAD UR12, UR13, UR16, URZ ;  /* 0x000000100d0c72a4 */ /* 0x000fe4000f8e023f */
[----:B------:R-:W-:Y:S02]  /*e630*/  UIMAD UR11, UR10, UR17, UR11 ;  /* 0x000000110a0b72a4 */ /* 0x000fe4000f8e020b */
[----:B------:R-:W-:Y:S02]  /*e640*/  UIADD3 UR12, UR21, UR12, URZ ;  /* 0x0000000c150c7290 */ /* 0x000fe4000fffe03f */
[----:B------:R-:W-:Y:S01]  /*e650*/  UIADD3 UR10, UR9, UR11, URZ ;  /* 0x0000000b090a7290 */ /* 0x000fe2000fffe03f */
[----:B------:R-:W-:Y:S01]  /*e660*/  IMAD.MOV R10, RZ, RZ, -R11 ;  /* 0x000000ffff0a7224 */ /* 0x000fe200078e0a0b */
[----:B------:R-:W-:Y:S01]  /*e670*/  UIADD3 UR19, UR15, UR19, URZ ;  /* 0x000000130f137290 */ /* 0x000fe2000fffe03f */
[----:B------:R-:W-:-:S02]  /*e680*/  IMAD.U32 R8, RZ, RZ, UR20 ;  /* 0x00000014ff087e24 */ /* 0x000fc4000f8e00ff */
[----:B------:R-:W-:Y:S01]  /*e690*/  IMAD.U32 R9, RZ, RZ, UR21 ;  /* 0x00000015ff097e24 */ /* 0x000fe2000f8e00ff */
[----:B------:R-:W-:Y:S01]  /*e6a0*/  SHF.R.S32.HI R9, RZ, 0x1f, R11 ;  /* 0x0000001fff097819 */ /* 0x000fe2000001140b */
[----:B------:R-:W-:Y:S02]  /*e6b0*/  IMAD R13, R19, R10, R15 ;  /* 0x0000000a130d7224 */ /* 0x000fe400078e020f */
[----:B------:R-:W-:Y:S01]  /*e6c0*/  IMAD.U32 R12, RZ, RZ, UR12 ;  /* 0x0000000cff0c7e24 */ /* 0x000fe2000f8e00ff */
[----:B------:R-:W-:Y:S01]  /*e6d0*/  ULDC.64 UR12, c[0x0][0xba8] ;  /* 0x0002ea00000c7ab9 */ /* 0x000fe20000000a00 */
[----:B------:R-:W-:Y:S01]  /*e6e0*/  @!UP1 ULDC UR12, c[0x0][0xb50] ;  /* 0x0002d400000c9ab9 */ /* 0x000fe20000000800 */
[----:B------:R-:W-:Y:S01]  /*e6f0*/  SHF.R.S32.HI R10, RZ, 0x1f, R13 ;  /* 0x0000001fff0a7819 */ /* 0x000fe2000001140d */
[----:B------:R-:W-:Y:S01]  /*e700*/  @!UP1 ULDC UR13, c[0x0][0xb54] ;  /* 0x0002d500000d9ab9 */ /* 0x000fe20000000800 */
[----:B--2---:R-:W-:-:S13]  /*e710*/  @P0 R2UR UR4, R34 ;  /* 0x00000000220402ca */ /* 0x004fda00000e0000 */
[----:B------:R-:W-:Y:S02]  /*e720*/  UIADD3 UR14, UP0, UP2, UR8, UR14, UR4 ;  /* 0x0000000e080e7290 */ /* 0x000fe4000fa1e004 */
[----:B------:R-:W-:-:S04]  /*e730*/  USHF.R.S32.HI UR11, URZ, 0x1f, UR4 ;  /* 0x0000001f3f0b7899 */ /* 0x000fc80008011404 */
[----:B------:R-:W-:Y:S01]  /*e740*/  UIADD3.X UR10, UR10, UR19, UR11, UP0, UP2 ;  /* 0x000000130a0a7290 */ /* 0x000fe200087e440b */
[----:B------:R-:W-:Y:S01]  /*e750*/  IADD3 R8, P2, P3, R11, UR14, R8 ;  /* 0x0000000e0b087c10 */ /* 0x000fe2000fb5e008 */
[----:B------:R-:W-:Y:S02]  /*e760*/  ULDC.64 UR8, c[0x0][UR18+0x210] ;  /* 0x0000840012087abb */ /* 0x000fe40008000a00 */
[----:B------:R-:W-:Y:S02]  /*e770*/  IMAD R11, R13, UR9, RZ ;  /* 0x000000090d0b7c24 */ /* 0x000fe4000f8e02ff */
[----:B------:R-:W-:Y:S02]  /*e780*/  IADD3.X R9, R9, UR10, R12, P2, P3 ;  /* 0x0000000a09097c10 */ /* 0x000fe400097e640c */
[----:B------:R-:W-:Y:S02]  /*e790*/  IMAD R11, R10, UR8, R11 ;  /* 0x000000080a0b7c24 */ /* 0x000fe4000f8e020b */
        /* <DEDUP_REMOVED lines=10> */
.L_x_6436:
[----:B------:R-:W2:Y:S01]  /*e840*/  LDL R24, [R1+0x5c] ;  /* 0x00005c0001187983 */ /* 0x000ea20000100800 */
[----:B------:R-:W0:Y:S01]  /*e850*/  S2R R10, SR_TID.X ;  /* 0x00000000000a7919 */ /* 0x000e220000002100 */
[----:B------:R-:W-:Y:S02]  /*e860*/  R2UR UR8, R104 ;  /* 0x00000000680872ca */ /* 0x000fe400000e0000 */
[----:B------:R-:W-:Y:S04]  /*e870*/  SHFL.IDX PT, R8, R12, RZ, 0x1c1f ;  /* 0x001c1fff0c087589 */ /* 0x000fe800000e0000 */
[----:B------:R-:W1:Y:S01]  /*e880*/  SHFL.IDX PT, R9, R13, RZ, 0x1c1f ;  /* 0x001c1fff0d097589 */ /* 0x000e6200000e0000 */
[----:B0-----:R-:W-:-:S05]  /*e890*/  VIADD R25, R10, 0xffffff80 ;  /* 0xffffff800a197836 */ /* 0x001fca0000000000 */
[----:B------:R-:W-:-:S04]  /*e8a0*/  SHF.R.S32.HI R14, RZ, 0x1f, R25 ;  /* 0x0000001fff0e7819 */ /* 0x000fc80000011419 */
[----:B------:R-:W-:-:S04]  /*e8b0*/  LEA.HI R14, R14, R25, RZ, 0x7 ;  /* 0x000000190e0e7211 */ /* 0x000fc800078f38ff */
[----:B------:R-:W-:Y:S01]  /*e8c0*/  LOP3.LUT R14, R14, 0xffffff80, RZ, 0xc0, !PT ;  /* 0xffffff800e0e7812 */ /* 0x000fe200078ec0ff */
[----:B------:R-:W-:Y:S04]  /*e8d0*/  SHFL.IDX PT, R10, R12, 0x1, 0x1c1f ;  /* 0x003c1f000c0a7f89 */ /* 0x000fe800000e0000 */
[----:B------:R-:W-:Y:S02]  /*e8e0*/  IMAD.IADD R14, R25, 0x1, -R14 ;  /* 0x00000001190e7824 */ /* 0x000fe400078e0a0e */
[----:B------:R-:W-:Y:S01]  /*e8f0*/  IMAD.U32 R25, RZ, RZ, UR8 ;  /* 0x00000008ff197e24 */ /* 0x000fe2000f8e00ff */
[----:B------:R-:W0:Y:S01]  /*e900*/  SHFL.IDX PT, R11, R13, 0x1, 0x1c1f ;  /* 0x003c1f000d0b7f89 */ /* 0x000e2200000e0000 */
[----:B-----5:R-:W-:Y:S01]  /*e910*/  IMAD R6, R6, R19, RZ ;  /* 0x0000001306067224 */ /* 0x020fe200078e02ff */
[----:B------:R-:W-:Y:S01]  /*e920*/  LOP3.LUT P0, RZ, R14, 0x3, RZ, 0xc0, !PT ;  /* 0x000000030eff7812 */ /* 0x000fe2000780c0ff */
[----:B------:R-:W-:Y:S01]  /*e930*/  ULDC.64 UR8, c[0x0][0x208] ;  /* 0x0000820000087ab9 */ /* 0x000fe20000000a00 */
[----:B--2---:R-:W-:-:S04]  /*e940*/  IMAD R25, R25, 0x80, R24 ;  /* 0x0000008019197824 */ /* 0x004fc800078e0218 */
[C---:B------:R-:W-:Y:S01]  /*e950*/  VIADD R27, R25.reuse, 0x8 ;  /* 0x00000008191b7836 */ /* 0x040fe20000000000 */
[----:B------:R-:W-:-:S04]  /*e960*/  ISETP.GE.OR P2, PT, R25, R6, P0 ;  /* 0x000000061900720c */ /* 0x000fc80000746670 */
[----:B------:R-:W-:-:S09]  /*e970*/  ISETP.GE.OR P0, PT, R27, R6, P0 ;  /* 0x000000061b00720c */ /* 0x000fd20000706670 */
[----:B-1----:R1:W-:Y:S04]  /*e980*/  @!P2 ST.E desc[UR8][R8.64], R3 ;  /* 0x000000030800a985 */ /* 0x0023e8000c101908 */
[----:B0-----:R1:W-:Y:S01]  /*e990*/  @!P0 ST.E desc[UR8][R10.64], R0 ;  /* 0x000000000a008985 */ /* 0x0013e2000c101908 */
[----:B------:R-:W-:-:S13]  /*e9a0*/  PLOP3.LUT P0, PT, PT, PT, UP1, 0x80, 0x0 ;  /* 0x000000000000781c */ /* 0x000fda0003f0f018 */
[----:B-1----:R-:W-:Y:S05]  /*e9b0*/  @P0 BRA `(.L_x_6437) ;  /* 0x0000000800cc0947 */ /* 0x002fea0003800000 */
[----:B------:R-:W0:Y:S01]  /*e9c0*/  S2R R14, SR_TID.X ;  /* 0x00000000000e7919 */ /* 0x000e220000002100 */
[----:B------:R-:W1:Y:S01]  /*e9d0*/  @P1 LDC R20, c[0x0][0xbec] ;  /* 0x0002fb00ff141b82 */ /* 0x000e620000000800 */
[----:B------:R-:W-:Y:S01]  /*e9e0*/  ULDC.64 UR8, c[0x0][0x208] ;  /* 0x0000820000087ab9 */ /* 0x000fe20000000a00 */
[----:B------:R-:W-:Y:S01]  /*e9f0*/  R2UR UR14, R104 ;  /* 0x00000000680e72ca */ /* 0x000fe200000e0000 */
[----:B------:R-:W-:Y:S01]  /*ea00*/  ULDC.64 UR12, c[0x0][0xaa0] ;  /* 0x0002a800000c7ab9 */ /* 0x000fe20000000a00 */
[----:B------:R-:W-:Y:S01]  /*ea10*/  R2UR UR15, R222 ;  /* 0x00000000de0f72ca */ /* 0x000fe200000e0000 */
[----:B0-----:R-:W-:-:S05]  /*ea20*/  VIADD R14, R14, 0xffffff80 ;  /* 0xffffff800e0e7836 */ /* 0x001fca0000000000 */
[----:B------:R-:W-:-:S04]  /*ea30*/  SHF.R.S32.HI R98, RZ, 0x1f, R14 ;  /* 0x0000001fff627819 */ /* 0x000fc8000001140e */
[----:B------:R-:W-:-:S04]  /*ea40*/  LEA.HI R98, R98, R14, RZ, 0x3 ;  /* 0x0000000e62627211 */ /* 0x000fc800078f18ff */
[----:B------:R-:W-:-:S05]  /*ea50*/  SHF.R.S32.HI R98, RZ, 0x3, R98 ;  /* 0x00000003ff627819 */ /* 0x000fca0000011462 */
[----:B------:R-:W-:-:S04]  /*ea60*/  IMAD R3, R98, 0x40, R17 ;  /* 0x0000004062037824 */ /* 0x000fc800078e0211 */
[----:B------:R-:W-:-:S03]  /*ea70*/  IMAD.WIDE R4, R3, 0x2, R4 ;  /* 0x0000000203047825 */ /* 0x000fc600078e0204 */
[C---:B------:R-:W-:Y:S02]  /*ea80*/  IADD3 R13, P6, R4.reuse, 0x1000, RZ ;  /* 0x00001000040d7810 */ /* 0x040fe40007fde0ff */
[C---:B------:R-:W-:Y:S02]  /*ea90*/  IADD3 R25, P5, R4.reuse, 0x2000, RZ ;  /* 0x0000200004197810 */ /* 0x040fe40007fbe0ff */
[----:B------:R-:W-:Y:S02]  /*eaa0*/  LOP3.LUT R12, R13, 0x380, RZ, 0xc0, !PT ;  /* 0x000003800d0c7812 */ /* 0x000fe400078ec0ff */
[----:B------:R-:W-:Y:S02]  /*eab0*/  IADD3 R29, P4, R4, 0x3000, RZ ;  /* 0x00003000041d7810 */ /* 0x000fe40007f9e0ff */
[----:B------:R-:W-:Y:S02]  /*eac0*/  SHF.R.U64 R12, R12, 0x3, RZ ;  /* 0x000000030c0c7819 */ /* 0x000fe400000012ff */
[----:B------:R-:W-:-:S02]  /*ead0*/  IADD3 R33, P3, R4, 0x4000, RZ ;  /* 0x0000400004217810 */ /* 0x000fc40007f7e0ff */
[C---:B------:R-:W-:Y:S02]  /*eae0*/  IADD3 R37, P2, R4.reuse, 0x5000, RZ ;  /* 0x0000500004257810 */ /* 0x040fe40007f5e0ff */
[C---:B------:R-:W-:Y:S02]  /*eaf0*/  IADD3 R41, P0, R4.reuse, 0x6000, RZ ;  /* 0x0000600004297810 */ /* 0x040fe40007f1e0ff */
[----:B------:R-:W-:Y:S02]  /*eb00*/  LOP3.LUT R9, R4, 0x380, RZ, 0xc0, !PT ;  /* 0x0000038004097812 */ /* 0x000fe400078ec0ff */
[----:B------:R-:W-:Y:S01]  /*eb10*/  LOP3.LUT R12, R12, R13, RZ, 0x3c, !PT ;  /* 0x0000000d0c0c7212 */ /* 0x000fe200078e3cff */
[----:B------:R-:W-:Y:S01]  /*eb20*/  IMAD.X R13, RZ, RZ, R5, P6 ;  /* 0x000000ffff0d7224 */ /* 0x000fe200030e0605 */
[----:B------:R-:W-:Y:S02]  /*eb30*/  LOP3.LUT R24, R25, 0x380, RZ, 0xc0, !PT ;  /* 0x0000038019187812 */ /* 0x000fe400078ec0ff */
[----:B------:R-:W-:-:S02]  /*eb40*/  LOP3.LUT R28, R29, 0x380, RZ, 0xc0, !PT ;  /* 0x000003801d1c7812 */ /* 0x000fc400078ec0ff */
[----:B------:R-:W-:Y:S01]  /*eb50*/  LOP3.LUT R32, R33, 0x380, RZ, 0xc0, !PT ;  /* 0x0000038021207812 */ /* 0x000fe200078ec0ff */
[----:B------:R-:W-:Y:S01]  /*eb60*/  UIMAD UR10, UR11, UR12, URZ ;  /* 0x0000000c0b0a72a4 */ /* 0x000fe2000f8e023f */
[----:B------:R-:W-:Y:S01]  /*eb70*/  LOP3.LUT R36, R37, 0x380, RZ, 0xc0, !PT ;  /* 0x0000038025247812 */ /* 0x000fe200078ec0ff */
[----:B------:R-:W5:Y:S01]  /*eb80*/  LD.E.128 R12, desc[UR8][R12.64] ;  /* 0x000000080c0c7980 */ /* 0x000f62000c101d00 */
[----:B------:R-:W-:Y:S02]  /*eb90*/  LOP3.LUT R40, R41, 0x380, RZ, 0xc0, !PT ;  /* 0x0000038029287812 */ /* 0x000fe400078ec0ff */
[----:B------:R-:W-:Y:S02]  /*eba0*/  IADD3 R3, P6, R4, 0x7000, RZ ;  /* 0x0000700004037810 */ /* 0x000fe40007fde0ff */
[----:B------:R-:W-:Y:S02]  /*ebb0*/  SHF.R.U64 R9, R9, 0x3, RZ ;  /* 0x0000000309097819 */ /* 0x000fe400000012ff */
[----:B------:R-:W-:Y:S01]  /*ebc0*/  SHF.R.U64 R24, R24, 0x3, RZ ;  /* 0x0000000318187819 */ /* 0x000fe200000012ff */
[----:B------:R-:W-:Y:S01]  /*ebd0*/  IMAD.X R45, RZ, RZ, R5, P6 ;  /* 0x000000ffff2d7224 */ /* 0x000fe200030e0605 */
[----:B------:R-:W-:-:S02]  /*ebe0*/  SHF.R.U64 R28, R28, 0x3, RZ ;  /* 0x000000031c1c7819 */ /* 0x000fc400000012ff */
[----:B------:R-:W-:Y:S02]  /*ebf0*/  SHF.R.U64 R32, R32, 0x3, RZ ;  /* 0x0000000320207819 */ /* 0x000fe400000012ff */
[----:B------:R-:W-:Y:S02]  /*ec00*/  SHF.R.U64 R36, R36, 0x3, RZ ;  /* 0x0000000324247819 */ /* 0x000fe400000012ff */
[----:B------:R-:W-:Y:S02]  /*ec10*/  SHF.R.U64 R40, R40, 0x3, RZ ;  /* 0x0000000328287819 */ /* 0x000fe400000012ff */
[----:B------:R-:W-:Y:S02]  /*ec20*/  LOP3.LUT R0, R3, 0x380, RZ, 0xc0, !PT ;  /* 0x0000038003007812 */ /* 0x000fe400078ec0ff */
        /* <DEDUP_REMOVED lines=11> */
[----:B------:R-:W-:Y:S01]  /*ece0*/  SHF.R.U64 R0, R0, 0x3, RZ ;  /* 0x0000000300007819 */ /* 0x000fe200000012ff */
[----:B------:R0:W5:Y:S03]  /*ecf0*/  LD.E.128 R8, desc[UR8][R4.64] ;  /* 0x0000000804087980 */ /* 0x000166000c101d00 */
[----:B------:R-:W-:Y:S01]  /*ed00*/  LOP3.LUT R44, R0, R3, RZ, 0x3c, !PT ;  /* 0x00000003002c7212 */ /* 0x000fe200078e3cff */
[----:B------:R-:W5:Y:S01]  /*ed10*/  LD.E.128 R24, desc[UR8][R24.64] ;  /* 0x0000000818187980 */ /* 0x000f62000c101d00 */
[----:B------:R-:W-:-:S03]  /*ed20*/  UIMAD UR10, UR4, UR13, UR10 ;  /* 0x0000000d040a72a4 */ /* 0x000fc6000f8e020a */
[----:B------:R-:W5:Y:S01]  /*ed30*/  LD.E.128 R28, desc[UR8][R28.64] ;  /* 0x000000081c1c7980 */ /* 0x000f62000c101d00 */
[----:B0-----:R-:W0:Y:S03]  /*ed40*/  @P1 LDC R5, c[0x0][0xbf0] ;  /* 0x0002fc00ff051b82 */ /* 0x001e260000000800 */
[----:B------:R-:W5:Y:S01]  /*ed50*/  LD.E.128 R32, desc[UR8][R32.64] ;  /* 0x0000000820207980 */ /* 0x000f62000c101d00 */
[----:B------:R-:W-:-:S03]  /*ed60*/  IMAD R0, R23, 0x20, R98 ;  /* 0x0000002017007824 */ /* 0x000fc600078e0262 */
[----:B------:R-:W5:Y:S01]  /*ed70*/  LD.E.128 R36, desc[UR8][R36.64] ;  /* 0x0000000824247980 */ /* 0x000f62000c101d00 */
[----:B------:R-:W-:-:S03]  /*ed80*/  IMAD.U32 R21, RZ, RZ, UR14 ;  /* 0x0000000eff157e24 */ /* 0x000fc6000f8e00ff */
[----:B------:R-:W5:Y:S04]  /*ed90*/  LD.E.128 R40, desc[UR8][R40.64] ;  /* 0x0000000828287980 */ /* 0x000f68000c101d00 */
[----:B------:R-:W5:Y:S01]  /*eda0*/  LD.E.128 R44, desc[UR8][R44.64] ;  /* 0x000000082c2c7980 */ /* 0x000f62000c101d00 */
[----:B------:R-:W-:Y:S01]  /*edb0*/  UIMAD.WIDE.U32 UR8, UR4, UR12, URZ ;  /* 0x0000000c040872a5 */ /* 0x000fe2000f8e003f */
[----:B------:R-:W-:Y:S01]  /*edc0*/  IMAD R21, R21, 0x80, R0 ;  /* 0x0000008015157824 */ /* 0x000fe200078e0200 */
        /* <DEDUP_REMOVED lines=8> */
[----:B------:R-:W-:-:S02]  /*ee50*/  ULDC.64 UR12, c[0x0][0xaf0] ;  /* 0x0002bc00000c7ab9 */ /* 0x000fc40000000a00 */
[----:B------:R-:W-:Y:S02]  /*ee60*/  ULDC.64 UR10, c[0x0][0xae8] ;  /* 0x0002ba00000a7ab9 */ /* 0x000fe40000000a00 */
[----:B------:R-:W-:Y:S01]  /*ee70*/  UIMAD.WIDE.U32 UR8, UR15, UR10, UR8 ;  /* 0x0000000a0f0872a5 */ /* 0x000fe2000f8e0008 */
[----:B-1----:R-:W-:Y:S01]  /*ee80*/  @P1 IMAD.HI.U32 R0, R21, R20, RZ ;  /* 0x0000001415001227 */ /* 0x002fe200078e00ff */
[----:B------:R-:W-:Y:S02]  /*ee90*/  UIMAD UR4, UR4, UR12, URZ ;  /* 0x0000000c040472a4 */ /* 0x000fe4000f8e023f */
[----:B------:R-:W-:Y:S01]  /*eea0*/  UIMAD UR9, UR15, UR11, UR9 ;  /* 0x0000000b0f0972a4 */ /* 0x000fe2000f8e0209 */
[----:B------:R-:W-:Y:S01]  /*eeb0*/  IMAD.MOV.U32 R3, RZ, RZ, R21 ;  /* 0x000000ffff037224 */ /* 0x000fe200078e0015 */
[----:B0-----:R-:W-:Y:S01]  /*eec0*/  @P1 SHF.R.U32.HI R3, RZ, R5, R0 ;  /* 0x00000005ff031219 */ /* 0x001fe20000011600 */
        /* <DEDUP_REMOVED lines=10> */
[----:B------:R-:W-:Y:S01]  /*ef70*/  MOV R49, UR14 ;  /* 0x0000000e00317c02 */ /* 0x000fe20008000f00 */
[----:B------:R-:W-:Y:S01]  /*ef80*/  IMAD.U32 R5, RZ, RZ, UR4 ;  /* 0x00000004ff057e24 */ /* 0x000fe2000f8e00ff */
[----:B------:R-:W-:Y:S01]  /*ef90*/  ULDC.64 UR8, c[0x0][0xad8] ;  /* 0x0002b60000087ab9 */ /* 0x000fe20000000a00 */
[C---:B------:R-:W-:Y:S01]  /*efa0*/  IMAD R21, R3.reuse, UR11, R0 ;  /* 0x0000000b03157c24 */ /* 0x040fe2000f8e0200 */
[----:B------:R-:W-:Y:S01]  /*efb0*/  SHF.R.S32.HI R0, RZ, 0x1f, R19 ;  /* 0x0000001fff007819 */ /* 0x000fe20000011413 */
[----:B------:R-:W-:-:S04]  /*efc0*/  IMAD.WIDE.U32 R4, R3, UR10, R4 ;  /* 0x0000000a03047c25 */ /* 0x000fc8000f8e0004 */
[----:B------:R-:W-:Y:S02]  /*efd0*/  IMAD.IADD R5, R5, 0x1, R21 ;  /* 0x0000000105057824 */ /* 0x000fe400078e0215 */
[----:B------:R-:W-:Y:S02]  /*efe0*/  IMAD R0, R0, UR8, RZ ;  /* 0x0000000800007c24 */ /* 0x000fe4000f8e02ff */
[----:B------:R-:W-:Y:S02]  /*eff0*/  IMAD R49, R49, 0x80, R98 ;  /* 0x0000008031317824 */ /* 0x000fe400078e0262 */
[C---:B------:R-:W-:Y:S02]  /*f000*/  IMAD R21, R19.reuse, UR9, R0 ;  /* 0x0000000913157c24 */ /* 0x040fe4000f8e0200 */
[----:B------:R-:W-:Y:S01]  /*f010*/  IMAD.WIDE.U32 R4, R19, UR8, R4 ;  /* 0x0000000813047c25 */ /* 0x000fe2000f8e0004 */
[----:B------:R-:W-:Y:S01]  /*f020*/  ISETP.GE.AND P2, PT, R49, R6, PT ;  /* 0x000000063100720c */ /* 0x000fe20003f46270 */
[----:B------:R-:W-:-:S02]  /*f030*/  ULDC.64 UR8, c[0x0][0xa80] ;  /* 0x0002a00000087ab9 */ /* 0x000fc40000000a00 */
[----:B------:R-:W-:Y:S02]  /*f040*/  VIADD R3, R49, 0x20 ;  /* 0x0000002031037836 */ /* 0x000fe40000000000 */
[----:B------:R-:W-:Y:S01]  /*f050*/  VIADD R18, R18, 0x34820 ;  /* 0x0003482012127836 */ /* 0x000fe20000000000 */
[C---:B------:R-:W-:Y:S01]  /*f060*/  LEA R0, P3, R4.reuse, UR8, 0x1 ;  /* 0x0000000804007c11 */ /* 0x040fe2000f8608ff */
[----:B------:R-:W-:Y:S01]  /*f070*/  IMAD.IADD R5, R5, 0x1, R21 ;  /* 0x0000000105057824 */ /* 0x000fe200078e0215 */
[-C--:B------:R-:W-:Y:S01]  /*f080*/  ISETP.GE.AND P0, PT, R3, R6.reuse, PT ;  /* 0x000000060300720c */ /* 0x080fe20003f06270 */
[----:B------:R-:W-:Y:S01]  /*f090*/  VIADD R3, R49, 0x40 ;  /* 0x0000004031037836 */ /* 0x000fe20000000000 */
[----:B------:R-:W-:Y:S02]  /*f0a0*/  PRMT R18, RZ, 0x654, R18 ;  /* 0x00000654ff127816 */ /* 0x000fe40000000012 */
[----:B------:R-:W-:Y:S01]  /*f0b0*/  LEA.HI.X R20, R4, UR9, R5, 0x1, P3 ;  /* 0x0000000904147c11 */ /* 0x000fe200098f0c05 */
[----:B------:R-:W-:Y:S01]  /*f0c0*/  BSSY B1, `(.L_x_6438) ;  /* 0x0000012000017945 */ /* 0x000fe20003800000 */
[----:B------:R-:W-:Y:S01]  /*f0d0*/  ISETP.GE.AND P1, PT, R3, R6, PT ;  /* 0x000000060300720c */ /* 0x000fe20003f26270 */
[----:B--2---:R0:W-:Y:S02]  /*f0e0*/  SYNCS.ARRIVE.TRANS64.RED.A1T0 RZ, [R18+URZ], RZ ;  /* 0x000000ff12ff79a7 */ /* 0x0041e4000810043f */
[----:B------:R1:W2:Y:S01]  /*f0f0*/  SHFL.IDX PT, R3, R20, RZ, 0x181f ;  /* 0x00181fff14037589 */ /* 0x0002a200000e0000 */
[----:B------:R-:W-:-:S02]  /*f100*/  SHF.R.S32.HI R48, RZ, 0x1f, R22 ;  /* 0x0000001fff307819 */ /* 0x000fc40000011416 */
[----:B------:R-:W-:Y:S01]  /*f110*/  SHF.R.S32.HI R50, RZ, 0x1f, R17 ;  /* 0x0000001fff327819 */ /* 0x000fe20000011411 */
[----:B0-----:R1:W0:Y:S01]  /*f120*/  SHFL.IDX PT, R18, R0, RZ, 0x181f ;  /* 0x00181fff00127589 */ /* 0x00122200000e0000 */
[----:B------:R-:W-:Y:S05]  /*f130*/  @P2 BRA `(.L_x_6439) ;  /* 0x0000000000282947 */ /* 0x000fea0003800000 */
[----:B------:R-:W-:Y:S01]  /*f140*/  ULDC UR4, c[0x0][0xac8] ;  /* 0x0002b20000047ab9 */ /* 0x000fe20000000800 */
[----:B------:R-:W-:Y:S01]  /*f150*/  ULDC.64 UR8, c[0x0][0x208] ;  /* 0x0000820000087ab9 */ /* 0x000fe20000000a00 */
[----:B------:R-:W-:Y:S02]  /*f160*/  ISETP.GE.AND P2, PT, R17, UR4, PT ;  /* 0x0000000411007c0c */ /* 0x000fe4000bf46270 */
[----:B------:R-:W-:-:S11]  /*f170*/  ISETP.GE.AND P3, PT, R22, UR4, PT ;  /* 0x0000000416007c0c */ /* 0x000fd6000bf66270 */
[CC--:B0-----:R-:W-:Y:S02]  /*f180*/  @!P2 LEA R4, P4, R17.reuse, R18.reuse, 0x1 ;  /* 0x000000121104a211 */ /* 0x0c1fe400078808ff */
[C---:B------:R-:W-:Y:S02]  /*f190*/  @!P3 LEA R18, P5, R22.reuse, R18, 0x1 ;  /* 0x000000121612b211 */ /* 0x040fe400078a08ff */
[-C--:B--2---:R-:W-:Y:S02]  /*f1a0*/  @!P2 LEA.HI.X R5, R17, R3.reuse, R50, 0x1, P4 ;  /* 0x000000031105a211 */ /* 0x084fe400020f0c32 */
[----:B------:R-:W-:-:S03]  /*f1b0*/  @!P3 LEA.HI.X R19, R22, R3, R48, 0x1, P5 ;  /* 0x000000031613b211 */ /* 0x000fc600028f0c30 */
[----:B-----5:R3:W-:Y:S04]  /*f1c0*/  @!P2 ST.E.128 desc[UR8][R4.64], R8 ;  /* 0x000000080400a985 */ /* 0x0207e8000c101d08 */
[----:B------:R3:W-:Y:S02]  /*f1d0*/  @!P3 ST.E.128 desc[UR8][R18.64], R32 ;  /* 0x000000201200b985 */ /* 0x0007e4000c101d08 */
.L_x_6439:
[----:B------:R-:W-:Y:S05]  /*f1e0*/  BSYNC B1 ;  /* 0x0000000000017941 */ /* 0x000fea0003800000 */
.L_x_6438:
[----:B--2---:R2:W4:Y:S01]  /*f1f0*/  SHFL.IDX PT, R3, R20, 0x1, 0x181f ;  /* 0x00381f0014037f89 */ /* 0x00452200000e0000 */
[----:B------:R-:W-:Y:S03]  /*f200*/  BSSY B1, `(.L_x_6440) ;  /* 0x000000d000017945 */ /* 0x000fe60003800000 */
[----:B---3-5:R2:W3:Y:S01]  /*f210*/  SHFL.IDX PT, R8, R0, 0x1, 0x181f ;  /* 0x00381f0000087f89 */ /* 0x0284e200000e0000 */
[----:B------:R-:W-:Y:S05]  /*f220*/  @P0 BRA `(.L_x_6441) ;  /* 0x0000000000280947 */ /* 0x000fea0003800000 */
[----:B------:R-:W-:Y:S01]  /*f230*/  ULDC UR4, c[0x0][0xac8] ;  /* 0x0002b20000047ab9 */ /* 0x000fe20000000800 */
[----:B------:R-:W-:Y:S01]  /*f240*/  ULDC.64 UR8, c[0x0][0x208] ;  /* 0x0000820000087ab9 */ /* 0x000fe20000000a00 */
[----:B------:R-:W-:Y:S02]  /*f250*/  ISETP.GE.AND P3, PT, R17, UR4, PT ;  /* 0x0000000411007c0c */ /* 0x000fe4000bf66270 */
[----:B------:R-:W-:-:S11]  /*f260*/  ISETP.GE.AND P4, PT, R22, UR4, PT ;  /* 0x0000000416007c0c */ /* 0x000fd6000bf86270 */
[CC--:B---3--:R-:W-:Y:S02]  /*f270*/  @!P3 LEA R4, P0, R17.reuse, R8.reuse, 0x1 ;  /* 0x000000081104b211 */ /* 0x0c8fe400078008ff */
[C---:B------:R-:W-:Y:S02]  /*f280*/  @!P4 LEA R8, P2, R22.reuse, R8, 0x1 ;  /* 0x000000081608c211 */ /* 0x040fe400078408ff */
[-C--:B----4-:R-:W-:Y:S02]  /*f290*/  @!P3 LEA.HI.X R5, R17, R3.reuse, R50, 0x1, P0 ;  /* 0x000000031105b211 */ /* 0x090fe400000f0c32 */
[----:B------:R-:W-:-:S03]  /*f2a0*/  @!P4 LEA.HI.X R9, R22, R3, R48, 0x1, P2 ;  /* 0x000000031609c211 */ /* 0x000fc600010f0c30 */
[----:B------:R3:W-:Y:S04]  /*f2b0*/  @!P3 ST.E.128 desc[UR8][R4.64], R12 ;  /* 0x0000000c0400b985 */ /* 0x0007e8000c101d08 */
[----:B------:R3:W-:Y:S02]  /*f2c0*/  @!P4 ST.E.128 desc[UR8][R8.64], R36 ;  /* 0x000000240800c985 */ /* 0x0007e4000c101d08 */
.L_x_6441:
[----:B------:R-:W-:Y:S05]  /*f2d0*/  BSYNC B1 ;  /* 0x0000000000017941 */ /* 0x000fea0003800000 */
.L_x_6440:
[----:B----4-:R4:W0:Y:S01]  /*f2e0*/  SHFL.IDX PT, R3, R20, 0x2, 0x181f ;  /* 0x00581f0014037f89 */ /* 0x01082200000e0000 */
[----:B------:R-:W-:Y:S03]  /*f2f0*/  BSSY B1, `(.L_x_6442) ;  /* 0x000000d000017945 */ /* 0x000fe60003800000 */
[----:B---3--:R4:W3:Y:S01]  /*f300*/  SHFL.IDX PT, R8, R0, 0x2, 0x181f ;  /* 0x00581f0000087f89 */ /* 0x0088e200000e0000 */
[----:B------:R-:W-:Y:S05]  /*f310*/  @P1 BRA `(.L_x_6443) ;  /* 0x0000000000281947 */ /* 0x000fea0003800000 */
[----:B------:R-:W-:Y:S01]  /*f320*/  ULDC UR4, c[0x0][0xac8] ;  /* 0x0002b20000047ab9 */ /* 0x000fe20000000800 */
[----:B------:R-:W-:Y:S01]  /*f330*/  ULDC.64 UR8, c[0x0][0x208] ;  /* 0x0000820000087ab9 */ /* 0x000fe20000000a00 */
[----:B------:R-:W-:Y:S02]  /*f340*/  ISETP.GE.AND P2, PT, R17, UR4, PT ;  /* 0x0000000411007c0c */ /* 0x000fe4000bf46270 */
[----:B------:R-:W-:-:S11]  /*f350*/  ISETP.GE.AND P3, PT, R22, UR4, PT ;  /* 0x0000000416007c0c */ /* 0x000fd6000bf66270 */
[CC--:B---3--:R-:W-:Y:S02]  /*f360*/  @!P2 LEA R4, P0, R17.reuse, R8.reuse, 0x1 ;  /* 0x000000081104a211 */ /* 0x0c8fe400078008ff */
[C---:B------:R-:W-:Y:S02]  /*f370*/  @!P3 LEA R8, P1, R22.reuse, R8, 0x1 ;  /* 0x000000081608b211 */ /* 0x040fe400078208ff */
[-C--:B0-----:R-:W-:Y:S02]  /*f380*/  @!P2 LEA.HI.X R5, R17, R3.reuse, R50, 0x1, P0 ;  /* 0x000000031105a211 */ /* 0x081fe400000f0c32 */
[----:B------:R-:W-:-:S03]  /*f390*/  @!P3 LEA.HI.X R9, R22, R3, R48, 0x1, P1 ;  /* 0x000000031609b211 */ /* 0x000fc600008f0c30 */
[----:B------:R0:W-:Y:S04]  /*f3a0*/  @!P2 ST.E.128 desc[UR8][R4.64], R24 ;  /* 0x000000180400a985 */ /* 0x0001e8000c101d08 */
[----:B------:R0:W-:Y:S02]  /*f3b0*/  @!P3 ST.E.128 desc[UR8][R8.64], R40 ;  /* 0x000000280800b985 */ /* 0x0001e4000c101d08 */
.L_x_6443:
[----:B------:R-:W-:Y:S05]  /*f3c0*/  BSYNC B1 ;  /* 0x0000000000017941 */ /* 0x000fea0003800000 */
.L_x_6442:
[----:B0-----:R-:W-:Y:S01]  /*f3d0*/  VIADD R3, R49, 0x60 ;  /* 0x0000006031037836 */ /* 0x001fe20000000000 */
[----:B-12-4-:R-:W4:Y:S04]  /*f3e0*/  SHFL.IDX PT, R20, R20, 0x3, 0x181f ;  /* 0x00781f0014147f89 */ /* 0x016f2800000e0000 */
[----:B------:R-:W-:Y:S01]  /*f3f0*/  ISETP.GE.AND P0, PT, R3, R6, PT ;  /* 0x000000060300720c */ /* 0x000fe20003f06270 */
[----:B------:R-:W0:-:S12]  /*f400*/  SHFL.IDX PT, R0, R0, 0x3, 0x181f ;  /* 0x00781f0000007f89 */ /* 0x000e1800000e0000 */
[----:B------:R-:W-:Y:S05]  /*f410*/  @P0 BRA `(.L_x_6444) ;  /* 0x0000001c00040947 */ /* 0x000fea0003800000 */
[----:B------:R-:W-:Y:S01]  /*f420*/  ULDC UR4, c[0x0][0xac8] ;  /* 0x0002b20000047ab9 */ /* 0x000fe20000000800 */
[----:B------:R-:W-:Y:S01]  /*f430*/  ULDC.64 UR8, c[0x0][0x208] ;  /* 0x0000820000087ab9 */ /* 0x000fe20000000a00 */
[----:B------:R-:W-:-:S13]  /*f440*/  ISETP.GE.AND P1, PT, R17, UR4, PT ;  /* 0x0000000411007c0c */ /* 0x000fda000bf26270 */
[----:B0-----:R-:W-:-:S04]  /*f450*/  @!P1 LEA R4, P0, R17, R0, 0x1 ;  /* 0x0000000011049211 */ /* 0x001fc800078008ff */
[----:B----4-:R-:W-:Y:S02]  /*f460*/  @!P1 LEA.HI.X R5, R17, R20, R50, 0x1, P0 ;  /* 0x0000001411059211 */ /* 0x010fe400000f0c32 */
[----:B------:R-:W-:-:S03]  /*f470*/  ISETP.GE.AND P0, PT, R22, UR4, PT ;  /* 0x0000000416007c0c */ /* 0x000fc6000bf06270 */
[----:B------:R0:W-:Y:S10]  /*f480*/  @!P1 ST.E.128 desc[UR8][R4.64], R28 ;  /* 0x0000001c04009985 */ /* 0x0001f4000c101d08 */
[----:B------:R-:W-:Y:S05]  /*f490*/  @P0 BRA `(.L_x_6444) ;  /* 0x0000001800e40947 */ /* 0x000fea0003800000 */
[----:B0-----:R-:W-:Y:S01]  /*f4a0*/  LEA R4, P0, R22, R0, 0x1 ;  /* 0x0000000016047211 */ /* 0x001fe200078008ff */
[----:B------:R-:W-:-:S03]  /*f4b0*/  ULDC.64 UR8, c[0x0][0x208] ;  /* 0x0000820000087ab9 */ /* 0x000fc60000000a00 */
[----:B------:R-:W-:-:S05]  /*f4c0*/  LEA.HI.X R5, R22, R20, R48, 0x1, P0 ;  /* 0x0000001416057211 */ /* 0x000fca00000f0c30 */
[----:B------:R0:W-:Y:S01]  /*f4d0*/  ST.E.128 desc[UR8][R4.64], R44 ;  /* 0x0000002c04007985 */ /* 0x0001e2000c101d08 */
[----:B------:R-:W-:Y:S05]  /*f4e0*/  BRA `(.L_x_6444) ;  /* 0x0000001800d07947 */ /* 0x000fea0003800000 */
.L_x_6437:
[----:B------:R0:W5:Y:S01]  /*f4f0*/  LDL R103, [R1+0x4] ;  /* 0x0000040001677983 */ /* 0x0001620000100800 */
[----:B------:R-:W-:Y:S01]  /*f500*/  ULDC.64 UR12, c[0x0][0xb08] ;  /* 0x0002c200000c7ab9 */ /* 0x000fe20000000a00 */
[----:B------:R-:W-:Y:S01]  /*f510*/  R2UR UR15, R222 ;  /* 0x00000000de0f72ca */ /* 0x000fe200000e0000 */
[----:B------:R-:W-:Y:S01]  /*f520*/  UIMAD UR10, UR11, UR12, URZ ;  /* 0x0000000c0b0a72a4 */ /* 0x000fe2000f8e023f */
[----:B------:R-:W1:Y:S01]  /*f530*/  @P1 LDC R0, c[0x0][0xbec] ;  /* 0x0002fb00ff001b82 */ /* 0x000e620000000800 */
[----:B------:R-:W-:Y:S01]  /*f540*/  UIMAD.WIDE.U32 UR8, UR4, UR12, URZ ;  /* 0x0000000c040872a5 */ /* 0x000fe2000f8e003f */
[----:B------:R-:W-:Y:S01]  /*f550*/  R2UR UR14, R221 ;  /* 0x00000000dd0e72ca */ /* 0x000fe200000e0000 */
[----:B------:R-:W-:Y:S01]  /*f560*/  UIMAD UR10, UR4, UR13, UR10 ;  /* 0x0000000d040a72a4 */ /* 0x000fe2000f8e020a */
[----:B------:R-:W-:Y:S01]  /*f570*/  IMAD.MOV.U32 R3, RZ, RZ, R15 ;  /* 0x000000ffff037224 */ /* 0x000fe200078e000f */
[----:B------:R-:W-:Y:S01]  /*f580*/  USHF.R.S32.HI UR4, URZ, 0x1f, UR7 ;  /* 0x0000001f3f047899 */ /* 0x000fe20008011407 */
[----:B------:R-:W-:Y:S01]  /*f590*/  ISETP.GE.AND P0, PT, R25, R6, PT ;  /* 0x000000061900720c */ /* 0x000fe20003f06270 */
[----:B------:R-:W-:Y:S01]  /*f5a0*/  UIADD3 UR9, UR9, UR10, URZ ;  /* 0x0000000a09097290 */ /* 0x000fe2000fffe03f */
[----:B------:R-:W2:Y:S01]  /*f5b0*/  @P1 LDC R5, c[0x0][0xbf0] ;  /* 0x0002fc00ff051b82 */ /* 0x000ea20000000800 */
[----:B------:R-:W-:Y:S01]  /*f5c0*/  VIADD R18, R18, 0x34820 ;  /* 0x0003482012127836 */ /* 0x000fe20000000000 */
[----:B------:R-:W-:Y:S01]  /*f5d0*/  ULDC.64 UR10, c[0x0][0xb38] ;  /* 0x0002ce00000a7ab9 */ /* 0x000fe20000000a00 */
[----:B------:R-:W-:Y:S01]  /*f5e0*/  BSSY B1, `(.L_x_6445) ;  /* 0x0000076000017945 */ /* 0x000fe20003800000 */
[----:B------:R-:W-:Y:S01]  /*f5f0*/  UIMAD.WIDE.U32 UR8, UR15, UR10, UR8 ;  /* 0x0000000a0f0872a5 */ /* 0x000fe2000f8e0008 */
[----:B------:R-:W-:-:S02]  /*f600*/  SHF.R.S32.HI R24, RZ, 0x1f, R223 ;  /* 0x0000001fff187819 */ /* 0x000fc400000114df */
[----:B------:R-:W-:Y:S01]  /*f610*/  PRMT R18, RZ, 0x654, R18 ;  /* 0x00000654ff127816 */ /* 0x000fe20000000012 */
[----:B------:R-:W-:Y:S01]  /*f620*/  UIMAD UR9, UR15, UR11, UR9 ;  /* 0x0000000b0f0972a4 */ /* 0x000fe2000f8e0209 */
[----:B------:R-:W-:Y:S02]  /*f630*/  SHF.R.S32.HI R26, RZ, 0x1f, R224 ;  /* 0x0000001fff1a7819 */ /* 0x000fe400000114e0 */
[----:B------:R-:W-:Y:S01]  /*f640*/  ULDC.64 UR10, c[0x0][0xb40] ;  /* 0x0002d000000a7ab9 */ /* 0x000fe20000000a00 */
[----:B------:R0:W-:Y:S01]  /*f650*/  SYNCS.ARRIVE.TRANS64.RED.A1T0 RZ, [R18+URZ], RZ ;  /* 0x000000ff12ff79a7 */ /* 0x0001e2000810043f */
[----:B------:R-:W-:Y:S01]  /*f660*/  UIMAD UR4, UR4, UR10, URZ ;  /* 0x0000000a040472a4 */ /* 0x000fe2000f8e023f */
[----:B------:R-:W-:Y:S01]  /*f670*/  SHF.R.S32.HI R28, RZ, 0x1f, R225 ;  /* 0x0000001fff1c7819 */ /* 0x000fe200000114e1 */
[----:B------:R-:W-:Y:S01]  /*f680*/  UIMAD.WIDE.U32 UR8, UR7, UR10, UR8 ;  /* 0x0000000a070872a5 */ /* 0x000fe2000f8e0008 */
[----:B-1----:R-:W-:Y:S01]  /*f690*/  @P1 IMAD.HI.U32 R0, R15, R0, RZ ;  /* 0x000000000f001227 */ /* 0x002fe200078e00ff */
[----:B------:R-:W-:Y:S01]  /*f6a0*/  UIMAD UR4, UR7, UR11, UR4 ;  /* 0x0000000b070472a4 */ /* 0x000fe2000f8e0204 */
[----:B------:R-:W-:-:S02]  /*f6b0*/  SHF.R.S32.HI R29, RZ, 0x1f, R226 ;  /* 0x0000001fff1d7819 */ /* 0x000fc400000114e2 */
[----:B------:R-:W-:Y:S01]  /*f6c0*/  ULDC.64 UR10, c[0x0][0xb48] ;  /* 0x0002d200000a7ab9 */ /* 0x000fe20000000a00 */
[----:B------:R-:W-:Y:S01]  /*f6d0*/  UIADD3 UR9, UR9, UR4, URZ ;  /* 0x0000000409097290 */ /* 0x000fe2000fffe03f */
[----:B------:R-:W-:Y:S02]  /*f6e0*/  SHF.R.S32.HI R30, RZ, 0x1f, R227 ;  /* 0x0000001fff1e7819 */ /* 0x000fe400000114e3 */
[----:B--2---:R-:W-:Y:S01]  /*f6f0*/  @P1 SHF.R.U32.HI R3, RZ, R5, R0 ;  /* 0x00000005ff031219 */ /* 0x004fe20000011600 */
[----:B------:R-:W-:Y:S01]  /*f700*/  UIMAD.WIDE.U32 UR8, UR14, UR10, UR8 ;  /* 0x0000000a0e0872a5 */ /* 0x000fe2000f8e0008 */
[----:B------:R-:W-:Y:S02]  /*f710*/  SHF.R.S32.HI R31, RZ, 0x1f, R228 ;  /* 0x0000001fff1f7819 */ /* 0x000fe400000114e4 */
[--C-:B------:R-:W-:Y:S01]  /*f720*/  SHF.R.S32.HI R0, RZ, 0x1f, R3.reuse ;  /* 0x0000001fff007819 */ /* 0x100fe20000011403 */
[----:B------:R-:W-:Y:S01]  /*f730*/  IMAD.MOV R4, RZ, RZ, -R3 ;  /* 0x000000ffff047224 */ /* 0x000fe200078e0a03 */
[----:B------:R-:W-:-:S02]  /*f740*/  UIMAD UR4, UR14, UR11, UR9 ;  /* 0x0000000b0e0472a4 */ /* 0x000fc4000f8e0209 */
        /* <DEDUP_REMOVED lines=26> */
[----:B------:R-:W-:Y:S01]  /*f8f0*/  LEA.HI.X R3, R4, UR9, R3, 0x2, P1 ;  /* 0x0000000904037c11 */ /* 0x000fe200088f1403 */
[----:B------:R0:W1:Y:S04]  /*f900*/  SHFL.IDX PT, R8, R0, RZ, 0x1c1f ;  /* 0x001c1fff00087589 */ /* 0x00006800000e0000 */
[----:B------:R0:W2:Y:S01]  /*f910*/  SHFL.IDX PT, R9, R3, RZ, 0x1c1f ;  /* 0x001c1fff03097589 */ /* 0x0000a200000e0000 */
[----:B------:R-:W-:Y:S05]  /*f920*/  @P0 BRA `(.L_x_6446) ;  /* 0x0000000400040947 */ /* 0x000fea0003800000 */
[----:B------:R-:W-:Y:S01]  /*f930*/  ULDC UR4, c[0x0][0xac8] ;  /* 0x0002b20000047ab9 */ /* 0x000fe20000000800 */
[----:B------:R-:W-:Y:S01]  /*f940*/  ULDC.64 UR8, c[0x0][0x208] ;  /* 0x0000820000087ab9 */ /* 0x000fe20000000a00 */
[----:B-----5:R-:W-:Y:S02]  /*f950*/  ISETP.GE.AND P3, PT, R103, UR4, PT ;  /* 0x0000000467007c0c */ /* 0x020fe4000bf66270 */
[----:B------:R-:W-:Y:S02]  /*f960*/  ISETP.GE.AND P2, PT, R237, UR4, PT ;  /* 0x00000004ed007c0c */ /* 0x000fe4000bf46270 */
[----:B------:R-:W-:Y:S02]  /*f970*/  ISETP.GE.AND P1, PT, R236, UR4, PT ;  /* 0x00000004ec007c0c */ /* 0x000fe4000bf26270 */
[----:B------:R-:W-:Y:S02]  /*f980*/  ISETP.GE.AND P0, PT, R235, UR4, PT ;  /* 0x00000004eb007c0c */ /* 0x000fe4000bf06270 */
[----:B------:R-:W-:-:S05]  /*f990*/  ISETP.GE.AND P4, PT, R233, UR4, PT ;  /* 0x00000004e9007c0c */ /* 0x000fca000bf86270 */
[----:B-12---:R-:W-:Y:S02]  /*f9a0*/  @!P3 IMAD.WIDE R4, R103, 0x4, R8 ;  /* 0x000000046704b825 */ /* 0x006fe400078e0208 */
[CC--:B------:R-:W-:Y:S02]  /*f9b0*/  @!P2 LEA R10, P6, R237.reuse, R8.reuse, 0x2 ;  /* 0x00000008ed0aa211 */ /* 0x0c0fe400078c10ff */
[-C--:B------:R-:W-:Y:S01]  /*f9c0*/  @!P1 LEA R12, P5, R236, R8.reuse, 0x2 ;  /* 0x00000008ec0c9211 */ /* 0x080fe200078a10ff */
[----:B------:R1:W-:Y:S01]  /*f9d0*/  @!P3 ST.E.64 desc[UR8][R4.64], R20 ;  /* 0x000000140400b985 */ /* 0x0003e2000c101b08 */
[----:B------:R-:W-:Y:S02]  /*f9e0*/  ISETP.GE.AND P3, PT, R234, UR4, PT ;  /* 0x00000004ea007c0c */ /* 0x000fe4000bf66270 */
        /* <DEDUP_REMOVED lines=8> */
[-C--:B-1----:R-:W-:Y:S01]  /*fa70*/  @!P3 LEA R4, P6, R234, R8.reuse, 0x2 ;  /* 0x00000008ea04b211 */ /* 0x082fe200078c10ff */
[----:B------:R1:W-:Y:S01]  /*fa80*/  @!P0 ST.E.64 desc[UR8][R14.64], R36 ;  /* 0x000000240e008985 */ /* 0x0003e2000c101b08 */
[----:B0-----:R-:W-:-:S02]  /*fa90*/  @!P4 LEA R18, P0, R233, R8, 0x2 ;  /* 0x00000008e912c211 */ /* 0x001fc400078010ff */
[----:B------:R-:W-:Y:S02]  /*faa0*/  ISETP.GE.AND P1, PT, R230, UR4, PT ;  /* 0x00000004e6007c0c */ /* 0x000fe4000bf26270 */
[-C--:B------:R-:W-:Y:S02]  /*fab0*/  @!P4 LEA.HI.X R19, R233, R9.reuse, R98, 0x2, P0 ;  /* 0x00000009e913c211 */ /* 0x080fe400000f1462 */
[----:B------:R-:W-:Y:S02]  /*fac0*/  @!P3 LEA.HI.X R5, R234, R9, R99, 0x2, P6 ;  /* 0x00000009ea05b211 */ /* 0x000fe400030f1463 */
[----:B------:R-:W-:Y:S02]  /*fad0*/  ISETP.GE.AND P0, PT, R229, UR4, PT ;  /* 0x00000004e5007c0c */ /* 0x000fe4000bf06270 */
[----:B------:R-:W-:Y:S01]  /*fae0*/  @!P5 LEA R20, P6, R232, R8, 0x2 ;  /* 0x00000008e814d211 */ /* 0x000fe200078c10ff */
[----:B------:R0:W-:Y:S01]  /*faf0*/  @!P3 ST.E.64 desc[UR8][R4.64], R40 ;  /* 0x000000280400b985 */ /* 0x0001e2000c101b08 */
[----:B------:R-:W-:-:S02]  /*fb00*/  ISETP.GE.AND P3, PT, R228, UR4, PT ;  /* 0x00000004e4007c0c */ /* 0x000fc4000bf66270 */
[----:B------:R-:W-:Y:S01]  /*fb10*/  @!P5 LEA.HI.X R21, R232, R9, R35, 0x2, P6 ;  /* 0x00000009e815d211 */ /* 0x000fe200030f1423 */
[----:B------:R4:W-:Y:S01]  /*fb20*/  @!P4 ST.E.64 desc[UR8][R18.64], R44 ;  /* 0x0000002c1200c985 */ /* 0x0009e2000c101b08 */
[----:B--2---:R-:W-:-:S03]  /*fb30*/  @!P2 LEA R10, P4, R231, R8, 0x2 ;  /* 0x00000008e70aa211 */ /* 0x004fc600078810ff */
[----:B------:R-:W-:Y:S01]  /*fb40*/  @!P5 ST.E.64 desc[UR8][R20.64], R48 ;  /* 0x000000301400d985 */ /* 0x000fe2000c101b08 */
[CC--:B---3--:R-:W-:Y:S02]  /*fb50*/  @!P1 LEA R12, P5, R230.reuse, R8.reuse, 0x2 ;  /* 0x00000008e60c9211 */ /* 0x0c8fe400078a10ff */
[-C--:B------:R-:W-:Y:S02]  /*fb60*/  @!P2 LEA.HI.X R11, R231, R9.reuse, R34, 0x2, P4 ;  /* 0x00000009e70ba211 */ /* 0x080fe400020f1422 */
[----:B-1----:R-:W-:Y:S02]  /*fb70*/  @!P0 LEA R14, P6, R229, R8, 0x2 ;  /* 0x00000008e50e8211 */ /* 0x002fe400078c10ff */
[----:B------:R-:W-:Y:S01]  /*fb80*/  ISETP.GE.AND P4, PT, R227, UR4, PT ;  /* 0x00000004e3007c0c */ /* 0x000fe2000bf86270 */
[----:B------:R1:W-:Y:S01]  /*fb90*/  @!P2 ST.E.64 desc[UR8][R10.64], R52 ;  /* 0x000000340a00a985 */ /* 0x0003e2000c101b08 */
[-C--:B------:R-:W-:Y:S02]  /*fba0*/  @!P1 LEA.HI.X R13, R230, R9.reuse, R33, 0x2, P5 ;  /* 0x00000009e60d9211 */ /* 0x080fe400028f1421 */
[----:B------:R-:W-:-:S02]  /*fbb0*/  @!P0 LEA.HI.X R15, R229, R9, R32, 0x2, P6 ;  /* 0x00000009e50f8211 */ /* 0x000fc400030f1420 */
[----:B------:R-:W-:Y:S01]  /*fbc0*/  ISETP.GE.AND P2, PT, R226, UR4, PT ;  /* 0x00000004e2007c0c */ /* 0x000fe2000bf46270 */
[----:B------:R2:W-:Y:S01]  /*fbd0*/  @!P1 ST.E.64 desc[UR8][R12.64], R56 ;  /* 0x000000380c009985 */ /* 0x0005e2000c101b08 */
[----:B0-----:R-:W-:Y:S02]  /*fbe0*/  @!P3 LEA R4, P5, R228, R8, 0x2 ;  /* 0x00000008e404b211 */ /* 0x001fe400078a10ff */
[----:B------:R-:W-:Y:S01]  /*fbf0*/  ISETP.GE.AND P1, PT, R225, UR4, PT ;  /* 0x00000004e1007c0c */ /* 0x000fe2000bf26270 */
[----:B------:R0:W-:Y:S01]  /*fc00*/  @!P0 ST.E.64 desc[UR8][R14.64], R60 ;  /* 0x0000003c0e008985 */ /* 0x0001e2000c101b08 */
[----:B------:R-:W-:Y:S02]  /*fc10*/  ISETP.GE.AND P0, PT, R224, UR4, PT ;  /* 0x00000004e0007c0c */ /* 0x000fe4000bf06270 */
[----:B------:R-:W-:Y:S02]  /*fc20*/  @!P3 LEA.HI.X R5, R228, R9, R31, 0x2, P5 ;  /* 0x00000009e405b211 */ /* 0x000fe400028f141f */
[----:B------:R-:W-:-:S02]  /*fc30*/  ISETP.GE.AND P5, PT, R223, UR4, PT ;  /* 0x00000004df007c0c */ /* 0x000fc4000bfa6270 */
[CC--:B----4-:R-:W-:Y:S01]  /*fc40*/  @!P4 LEA R18, P6, R227.reuse, R8.reuse, 0x2 ;  /* 0x00000008e312c211 */ /* 0x0d0fe200078c10ff */
[----:B------:R3:W-:Y:S01]  /*fc50*/  @!P3 ST.E.64 desc[UR8][R4.64], R64 ;  /* 0x000000400400b985 */ /* 0x0007e2000c101b08 */
[CC--:B-1----:R-:W-:Y:S02]  /*fc60*/  @!P2 LEA R10, P3, R226.reuse, R8.reuse, 0x2 ;  /* 0x00000008e20aa211 */ /* 0x0c2fe400078610ff */
[-C--:B------:R-:W-:Y:S02]  /*fc70*/  @!P4 LEA.HI.X R19, R227, R9.reuse, R30, 0x2, P6 ;  /* 0x00000009e313c211 */ /* 0x080fe400030f141e */
[-C--:B--2---:R-:W-:Y:S02]  /*fc80*/  @!P1 LEA R12, P6, R225, R8.reuse, 0x2 ;  /* 0x00000008e10c9211 */ /* 0x084fe400078c10ff */
[----:B------:R-:W-:Y:S01]  /*fc90*/  @!P2 LEA.HI.X R11, R226, R9, R29, 0x2, P3 ;  /* 0x00000009e20ba211 */ /* 0x000fe200018f141d */
[----:B------:R3:W-:Y:S01]  /*fca0*/  @!P4 ST.E.64 desc[UR8][R18.64], R68 ;  /* 0x000000441200c985 */ /* 0x0007e2000c101b08 */
[----:B0-----:R-:W-:-:S02]  /*fcb0*/  @!P0 LEA R14, P4, R224, R8, 0x2 ;  /* 0x00000008e00e8211 */ /* 0x001fc400078810ff */
        /* <DEDUP_REMOVED lines=8> */
.L_x_6446:
[----:B------:R-:W-:Y:S05]  /*fd40*/  BSYNC B1 ;  /* 0x0000000000017941 */ /* 0x000fea0003800000 */
.L_x_6445:
        /* <DEDUP_REMOVED lines=8> */
[----:B-----5:R-:W-:Y:S02]  /*fdd0*/  ISETP.GE.AND P2, PT, R103, UR4, PT ;  /* 0x0000000467007c0c */ /* 0x020fe4000bf46270 */
[----:B------:R-:W-:Y:S02]  /*fde0*/  ISETP.GE.AND P4, PT, R234, UR4, PT ;  /* 0x00000004ea007c0c */ /* 0x000fe4000bf86270 */
[----:B------:R-:W-:-:S05]  /*fdf0*/  ISETP.GE.AND P3, PT, R235, UR4, PT ;  /* 0x00000004eb007c0c */ /* 0x000fca000bf66270 */
[CC--:B-1----:R-:W-:Y:S02]  /*fe00*/  @!P1 LEA R10, P5, R237.reuse, R8.reuse, 0x2 ;  /* 0x00000008ed0a9211 */ /* 0x0c2fe400078a10ff */
[CC--:B------:R-:W-:Y:S02]  /*fe10*/  @!P0 LEA R12, P6, R236.reuse, R8.reuse, 0x2 ;  /* 0x00000008ec0c8211 */ /* 0x0c0fe400078c10ff */
[-C--:B---3--:R-:W-:Y:S01]  /*fe20*/  @!P1 LEA.HI.X R11, R237, R9.reuse, R102, 0x2, P5 ;  /* 0x00000009ed0b9211 */ /* 0x088fe200028f1466 */
[----:B------:R-:W-:Y:S01]  /*fe30*/  @!P2 IMAD.WIDE R4, R103, 0x4, R8 ;  /* 0x000000046704a825 */ /* 0x000fe200078e0208 */
[----:B------:R-:W-:Y:S02]  /*fe40*/  ISETP.GE.AND P5, PT, R233, UR4, PT ;  /* 0x00000004e9007c0c */ /* 0x000fe4000bfa6270 */
[----:B------:R-:W-:Y:S02]  /*fe50*/  @!P0 LEA.HI.X R13, R236, R9, R101, 0x2, P6 ;  /* 0x00000009ec0d8211 */ /* 0x000fe400030f1465 */
[----:B------:R1:W-:Y:S01]  /*fe60*/  @!P2 ST.E.64 desc[UR8][R4.64], R92 ;  /* 0x0000005c0400a985 */ /* 0x0003e2000c101b08 */
[----:B0-----:R-:W-:-:S02]  /*fe70*/  @!P4 LEA R18, P2, R234, R8, 0x2 ;  /* 0x00000008ea12c211 */ /* 0x001fc400078410ff */
[----:B------:R-:W-:Y:S01]  /*fe80*/  @!P3 LEA R14, P6, R235, R8, 0x2 ;  /* 0x00000008eb0eb211 */ /* 0x000fe200078c10ff */
[----:B------:R-:W-:Y:S01]  /*fe90*/  @!P1 ST.E.64 desc[UR8][R10.64], R94 ;  /* 0x0000005e0a009985 */ /* 0x000fe2000c101b08 */
        /* <DEDUP_REMOVED lines=11> */
[-C--:B-1----:R-:W-:Y:S02]  /*ff50*/  @!P0 LEA R4, P4, R232, R8.reuse, 0x2 ;  /* 0x00000008e8048211 */ /* 0x082fe400078810ff */
[-C--:B0-----:R-:W-:Y:S01]  /*ff60*/  @!P2 LEA R12, P6, R230, R8.reuse, 0x2 ;  /* 0x00000008e60ca211 */ /* 0x081fe200078c10ff */
[----:B------:R-:W-:Y:S01]  /*ff70*/  @!P5 ST.E.64 desc[UR8][R20.64], R46 ;  /* 0x0000002e1400d985 */ /* 0x000fe2000c101b08 */
[----:B------:R-:W-:Y:S02]  /*ff80*/  @!P1 LEA R10, P5, R231, R8, 0x2 ;  /* 0x00000008e70a9211 */ /* 0x000fe400078a10ff */
[----:B------:R-:W-:-:S02]  /*ff90*/  @!P0 LEA.HI.X R5, R232, R9, R35, 0x2, P4 ;  /* 0x00000009e8058211 */ /* 0x000fc400020f1423 */
[----:B------:R-:W-:Y:S02]  /*ffa0*/  ISETP.GE.AND P4, PT, R228, UR4, PT ;  /* 0x00000004e4007c0c */ /* 0x000fe4000bf86270 */
[-C--:B------:R-:W-:Y:S01]  /*ffb0*/  @!P1 LEA.HI.X R11, R231, R9.reuse, R34, 0x2, P5 ;  /* 0x00000009e70b9211 */ /* 0x080fe200028f1422 */
[----:B------:R-:W-:Y:S01]  /*ffc0*/  @!P0 ST.E.64 desc[UR8][R4.64], R50 ;  /* 0x0000003204008985 */ /* 0x000fe2000c101b08 */
[----:B------:R-:W-:Y:S02]  /*ffd0*/  @!P2 LEA.HI.X R13, R230, R9, R33, 0x2, P6 ;  /* 0x00000009e60da211 */ /* 0x000fe400030f1421 */
[----:B------:R-:W-:Y:S01]  /*ffe0*/  ISETP.GE.AND P0, PT, R225, UR4, PT ;  /* 0x00000004e1007c0c */ /* 0x000fe2000bf06270 */
[----:B------:R0:W-:Y:S01]  /*fff0*/  @!P1 ST.E.64 desc[UR8][R10.64], R54 ;  /* 0x000000360a009985 */ /* 0x0001e2000c101b08 */
[----:B------:R-:W-:Y:S02]  /*10000*/  ISETP.GE.AND P1, PT, R226, UR4, PT ;  /* 0x00000004e2007c0c */ /* 0x000fe4000bf26270 */
[----:B--2---:R-:W-:Y:S01]  /*10010*/  @!P3 LEA R14, P5, R229, R8, 0x2 ;  /* 0x00000008e50eb211 */ /* 0x004fe200078a10ff */
[----:B------:R1:W-:Y:S01]  /*10020*/  @!P2 ST.E.64 desc[UR8][R12.64], R58 ;  /* 0x0000003a0c00a985 */ /* 0x0003e2000c101b08 */
[----:B------:R-:W-:-:S02]  /*10030*/  ISETP.GE.AND P2, PT, R227, UR4, PT ;  /* 0x00000004e3007c0c */ /* 0x000fc4000bf46270 */
[CC--:B---3--:R-:W-:Y:S02]  /*10040*/  @!P4 LEA R18, P6, R228.reuse, R8.reuse, 0x2 ;  /* 0x00000008e412c211 */ /* 0x0c8fe400078c10ff */
[-C--:B------:R-:W-:Y:S02]  /*10050*/  @!P3 LEA.HI.X R15, R229, R9.reuse, R32, 0x2, P5 ;  /* 0x00000009e50fb211 */ /* 0x080fe400028f1420 */
[----:B------:R-:W-:Y:S02]  /*10060*/  @!P4 LEA.HI.X R19, R228, R9, R31, 0x2, P6 ;  /* 0x00000009e413c211 */ /* 0x000fe400030f141f */
[----:B------:R-:W-:Y:S01]  /*10070*/  ISETP.GE.AND P5, PT, R224, UR4, PT ;  /* 0x00000004e0007c0c */ /* 0x000fe2000bfa6270 */
[----:B------:R2:W-:Y:S01]  /*10080*/  @!P3 ST.E.64 desc[UR8][R14.64], R62 ;  /* 0x0000003e0e00b985 */ /* 0x0005e2000c101b08 */
[----:B0-----:R-:W-:-:S03]  /*10090*/  @!P1 LEA R10, P6, R226, R8, 0x2 ;  /* 0x00000008e20a9211 */ /* 0x001fc600078c10ff */
[-C--:B------:R-:W-:Y:S01]  /*100a0*/  @!P2 LEA R4, P3, R227, R8.reuse, 0x2 ;  /* 0x00000008e304a211 */ /* 0x080fe200078610ff */
[----:B------:R2:W-:Y:S01]  /*100b0*/  @!P4 ST.E.64 desc[UR8][R18.64], R66 ;  /* 0x000000421200c985 */ /* 0x0005e2000c101b08 */
[-C--:B-1----:R-:W-:Y:S02]  /*100c0*/  @!P0 LEA R12, P4, R225, R8.reuse, 0x2 ;  /* 0x00000008e10c8211 */ /* 0x082fe400078810ff */
[-C--:B------:R-:W-:Y:S02]  /*100d0*/  @!P2 LEA.HI.X R5, R227, R9.reuse, R30, 0x2, P3 ;  /* 0x00000009e305a211 */ /* 0x080fe400018f141e */
[-C--:B------:R-:W-:Y:S02]  /*100e0*/  @!P1 LEA.HI.X R11, R226, R9.reuse, R29, 0x2, P6 ;  /* 0x00000009e20b9211 */ /* 0x080fe400030f141d */
[----:B------:R-:W-:Y:S01]  /*100f0*/  @!P0 LEA.HI.X R13, R225, R9, R28, 0x2, P4 ;  /* 0x00000009e10d8211 */ /* 0x000fe200020f141c */
[----:B------:R2:W-:Y:S01]  /*10100*/  @!P2 ST.E.64 desc[UR8][R4.64], R70 ;  /* 0x000000460400a985 */ /* 0x0005e2000c101b08 */
[----:B------:R-:W-:-:S03]  /*10110*/  @!P5 LEA R20, P3, R224, R8, 0x2 ;  /* 0x00000008e014d211 */ /* 0x000fc600078610ff */
[----:B------:R2:W-:Y:S01]  /*10120*/  @!P1 ST.E.64 desc[UR8][R10.64], R74 ;  /* 0x0000004a0a009985 */ /* 0x0005e2000c101b08 */
[----:B------:R-:W-:-:S03]  /*10130*/  @!P5 LEA.HI.X R21, R224, R9, R26, 0x2, P3 ;  /* 0x00000009e015d211 */ /* 0x000fc600018f141a */
[----:B------:R2:W-:Y:S01]  /*10140*/  @!P0 ST.E.64 desc[UR8][R12.64], R78 ;  /* 0x0000004e0c008985 */ /* 0x0005e2000c101b08 */
[----:B------:R-:W-:-:S03]  /*10150*/  ISETP.GE.AND P0, PT, R223, UR4, PT ;  /* 0x00000004df007c0c */ /* 0x000fc6000bf06270 */
[----:B------:R2:W-:Y:S10]  /*10160*/  @!P5 ST.E.64 desc[UR8][R20.64], R82 ;  /* 0x000000521400d985 */ /* 0x0005f4000c101b08 */
[----:B------:R-:W-:Y:S05]  /*10170*/  @P0 BRA `(.L_x_6444) ;  /* 0x0000000c00ac0947 */ /* 0x000fea0003800000 */
[----:B--2---:R-:W-:Y:S01]  /*10180*/  LEA R4, P0, R223, R8, 0x2 ;  /* 0x00000008df047211 */ /* 0x004fe200078010ff */
[----:B------:R-:W-:-:S03]  /*10190*/  ULDC.64 UR8, c[0x0][0x208] ;  /* 0x0000820000087ab9 */ /* 0x000fc60000000a00 */
[----:B------:R-:W-:-:S05]  /*101a0*/  LEA.HI.X R5, R223, R9, R24, 0x2, P0 ;  /* 0x00000009df057211 */ /* 0x000fca00000f1418 */
[----:B------:R0:W-:Y:S01]  /*101b0*/  ST.E.64 desc[UR8][R4.64], R86 ;  /* 0x0000005604007985 */ /* 0x0001e2000c101b08 */
[----:B------:R-:W-:Y:S05]  /*101c0*/  BRA `(.L_x_6444) ;  /* 0x0000000c00987947 */ /* 0x000fea0003800000 */
.L_x_6435:
        /* <DEDUP_REMOVED lines=41> */
.L_x_6447:
[----:B------:R-:W-:Y:S01]  /*10460*/  R2UR UR7, R11 ;  /* 0x000000000b0772ca */ /* 0x000fe200000e0000 */
[----:B------:R-:W-:Y:S01]  /*10470*/  BSSY B1, `(.L_x_6448) ;  /* 0x0000040000017945 */ /* 0x000fe20003800000 */
[----:B------:R-:W-:-:S11]  /*10480*/  R2UR UR8, R10 ;  /* 0x000000000a0872ca */ /* 0x000fd600000e0000 */
[----:B------:R-:W-:Y:S02]  /*10490*/  USEL UR7, UR7, URZ, !UP0 ;  /* 0x0000003f07077287 */ /* 0x000fe4000c000000 */
[----:B------:R-:W-:Y:S01]  /*104a0*/  USEL UR20, UR8, URZ, !UP0 ;  /* 0x0000003f08147287 */ /* 0x000fe2000c000000 */
[----:B------:R-:W-:Y:S11]  /*104b0*/  @P0 BRA `(.L_x_6449) ;  /* 0x0000000000ec0947 */ /* 0x000ff60003800000 */
[----:B------:R-:W2:Y:S01]  /*104c0*/  LDL R3, [R1] ;  /* 0x0000000001037983 */ /* 0x000ea20000100800 */
[----:B------:R-:W0:Y:S02]  /*104d0*/  LDC R11, c[0x0][0xbe8] ;  /* 0x0002fa00ff0b7b82 */ /* 0x000e240000000800 */
[----:B0----5:R-:W-:Y:S01]  /*104e0*/  IMAD R4, R0, R11, RZ ;  /* 0x0000000b00047224 */ /* 0x021fe200078e02ff */
[----:B--2---:R-:W-:-:S13]  /*104f0*/  R2UR UR8, R3 ;  /* 0x00000000030872ca */ /* 0x004fda00000e0000 */
[----:B------:R-:W-:-:S04]  /*10500*/  IMAD.U32 R3, RZ, RZ, UR8 ;  /* 0x00000008ff037e24 */ /* 0x000fc8000f8e00ff */
[----:B------:R-:W-:-:S04]  /*10510*/  IMAD R3, R3, 0x80, R6 ;  /* 0x0000008003037824 */ /* 0x000fc800078e0206 */
[----:B------:R-:W-:-:S05]  /*10520*/  VIADD R6, R3, 0xffffff80 ;  /* 0xffffff8003067836 */ /* 0x000fca0000000000 */
[----:B------:R-:W-:-:S13]  /*10530*/  ISETP.GE.AND P0, PT, R6, R4, PT ;  /* 0x000000040600720c */ /* 0x000fda0003f06270 */
[----:B------:R-:W-:Y:S05]  /*10540*/  @P0 BRA `(.L_x_6449) ;  /* 0x0000000000c80947 */ /* 0x000fea0003800000 */
[----:B------:R-:W-:Y:S01]  /*10550*/  ISETP.NE.AND P0, PT, R11, 0x1, PT ;  /* 0x000000010b00780c */ /* 0x000fe20003f05270 */
[----:B------:R-:W-:Y:S01]  /*10560*/  UMOV UR17, 0x9b8 ;  /* 0x000009b800117882 */ /* 0x000fe20000000000 */
[----:B------:R-:W-:Y:S01]  /*10570*/  R2UR UR9, R220 ;  /* 0x00000000dc0972ca */ /* 0x000fe200000e0000 */
[----:B------:R-:W-:Y:S01]  /*10580*/  ULDC.64 UR24, c[0x0][0x208] ;  /* 0x0000820000187ab9 */ /* 0x000fe20000000a00 */
[----:B------:R-:W-:Y:S02]  /*10590*/  R2UR UR8, R221 ;  /* 0x00000000dd0872ca */ /* 0x000fe400000e0000 */
        /* <DEDUP_REMOVED lines=12> */
[----:B------:R-:W-:Y:S02]  /*10660*/  UIMAD.WIDE.U32 UR22, UR12, UR16, URZ ;  /* 0x000000100c1672a5 */ /* 0x000fe4000f8e003f */
[----:B------:R-:W-:Y:S01]  /*10670*/  UIMAD UR18, UR9, UR18, URZ ;  /* 0x00000012091272a4 */ /* 0x000fe2000f8e023f */
[----:B------:R-:W-:Y:S01]  /*10680*/  IMAD.MOV.U32 R3, RZ, RZ, R6 ;  /* 0x000000ffff037224 */ /* 0x000fe200078e0006 */
[----:B------:R-:W-:-:S02]  /*10690*/  UIMAD UR12, UR13, UR16, URZ ;  /* 0x000000100d0c72a4 */ /* 0x000fc4000f8e023f */
[----:B------:R-:W-:Y:S01]  /*106a0*/  UIMAD.WIDE.U32 UR8, UR10, UR7, URZ ;  /* 0x000000070a0872a5 */ /* 0x000fe2000f8e003f */
[----:B-1----:R-:W-:Y:S01]  /*106b0*/  @P0 SHF.R.U32.HI R3, RZ, R5, R4 ;  /* 0x00000005ff030219 */ /* 0x002fe20000011604 */
[----:B------:R-:W-:Y:S01]  /*106c0*/  UIMAD UR11, UR10, UR20, UR11 ;  /* 0x000000140a0b72a4 */ /* 0x000fe2000f8e020b */
[----:B------:R-:W-:Y:S01]  /*106d0*/  IMAD.U32 R4, RZ, RZ, UR22 ;  /* 0x00000016ff047e24 */ /* 0x000fe2000f8e00ff */
[----:B------:R-:W-:Y:S02]  /*106e0*/  UIADD3 UR12, UR23, UR12, URZ ;  /* 0x0000000c170c7290 */ /* 0x000fe4000fffe03f */
[----:B------:R-:W-:Y:S01]  /*106f0*/  IMAD.U32 R5, RZ, RZ, UR23 ;  /* 0x00000017ff057e24 */ /* 0x000fe2000f8e00ff */
[----:B------:R-:W-:Y:S01]  /*10700*/  UIADD3 UR18, UR15, UR18, URZ ;  /* 0x000000120f127290 */ /* 0x000fe2000fffe03f */
[--C-:B------:R-:W-:Y:S01]  /*10710*/  IMAD.MOV R9, RZ, RZ, -R3.reuse ;  /* 0x000000ffff097224 */ /* 0x100fe200078e0a03 */
[----:B------:R-:W-:Y:S01]  /*10720*/  UIADD3 UR14, UP1, UP2, UR8, UR14, UR4 ;  /* 0x0000000e080e7290 */ /* 0x000fe2000fa3e004 */
[----:B------:R-:W-:Y:S01]  /*10730*/  SHF.R.S32.HI R5, RZ, 0x1f, R3 ;  /* 0x0000001fff057819 */ /* 0x000fe20000011403 */
[----:B------:R-:W-:Y:S01]  /*10740*/  UIADD3 UR10, UR9, UR11, URZ ;  /* 0x0000000b090a7290 */ /* 0x000fe2000fffe03f */
[----:B------:R-:W-:-:S02]  /*10750*/  IMAD R9, R11, R9, R6 ;  /* 0x000000090b097224 */ /* 0x000fc400078e0206 */
[----:B------:R-:W-:Y:S01]  /*10760*/  IMAD.U32 R8, RZ, RZ, UR12 ;  /* 0x0000000cff087e24 */ /* 0x000fe2000f8e00ff */
[----:B------:R-:W-:Y:S01]  /*10770*/  UIADD3.X UR10, UR10, UR18, UR19, UP1, UP2 ;  /* 0x000000120a0a7290 */ /* 0x000fe20008fe4413 */
[----:B------:R-:W-:Y:S01]  /*10780*/  IADD3 R4, P0, P1, R3, UR14, R4 ;  /* 0x0000000e03047c10 */ /* 0x000fe2000f91e004 */
[----:B------:R-:W-:Y:S01]  /*10790*/  ULDC.64 UR8, c[0x0][UR17+0x210] ;  /* 0x0000840011087abb */ /* 0x000fe20008000a00 */
[----:B------:R-:W-:Y:S01]  /*107a0*/  SHF.R.S32.HI R3, RZ, 0x1f, R9 ;  /* 0x0000001fff037819 */ /* 0x000fe20000011409 */
        /* <DEDUP_REMOVED lines=12> */
.L_x_6449:
[----:B------:R-:W-:Y:S05]  /*10870*/  BSYNC B1 ;  /* 0x0000000000017941 */ /* 0x000fea0003800000 */
.L_x_6448:
[----:B------:R-:W-:-:S13]  /*10880*/  R2UR UR8, R220 ;  /* 0x00000000dc0872ca */ /* 0x000fda00000e0000 */
[----:B------:R-:W-:-:S06]  /*10890*/  UISETP.GT.AND UP0, UPT, UR8, 0x1, UPT ;  /* 0x000000010800788c */ /* 0x000fcc000bf04270 */
[----:B------:R-:W-:-:S13]  /*108a0*/  PLOP3.LUT P0, PT, PT, PT, UP0, 0x80, 0x0 ;  /* 0x000000000000781c */ /* 0x000fda0003f0f008 */
[----:B------:R-:W-:Y:S05]  /*108b0*/  @P0 BRA `(.L_x_6444) ;  /* 0x0000000400dc0947 */ /* 0x000fea0003800000 */
[----:B0-----:R-:W2:Y:S01]  /*108c0*/  LDL.LU R3, [R1] ;  /* 0x0000000001037983 */ /* 0x001ea20000300800 */
[----:B------:R-:W0:Y:S01]  /*108d0*/  LDC R13, c[0x0][0xbe8] ;  /* 0x0002fa00ff0d7b82 */ /* 0x000e220000000800 */
[----:B------:R-:W-:Y:S01]  /*108e0*/  ULDC.64 UR12, c[0x0][0xaa0] ;  /* 0x0002a800000c7ab9 */ /* 0x000fe20000000a00 */
[----:B------:R-:W-:Y:S01]  /*108f0*/  SHF.R.S32.HI R10, RZ, 0x1f, R12 ;  /* 0x0000001fff0a7819 */ /* 0x000fe2000001140c */
[----:B------:R-:W-:Y:S01]  /*10900*/  UIMAD UR10, UR19, UR12, URZ ;  /* 0x0000000c130a72a4 */ /* 0x000fe2000f8e023f */
[----:B------:R-:W-:Y:S01]  /*10910*/  R2UR UR15, R222 ;  /* 0x00000000de0f72ca */ /* 0x000fe200000e0000 */
[----:B------:R-:W-:Y:S01]  /*10920*/  UIMAD.WIDE.U32 UR8, UR4, UR12, URZ ;  /* 0x0000000c040872a5 */ /* 0x000fe2000f8e003f */
[----:B------:R-:W-:Y:S01]  /*10930*/  LEA.HI R10, R10, R12, RZ, 0x3 ;  /* 0x0000000c0a0a7211 */ /* 0x000fe200078f18ff */
[----:B------:R-:W-:Y:S01]  /*10940*/  UIMAD UR10, UR4, UR13, UR10 ;  /* 0x0000000d040a72a4 */ /* 0x000fe2000f8e020a */
[----:B------:R-:W-:Y:S01]  /*10950*/  BSSY B1, `(.L_x_6450) ;  /* 0x0000040000017945 */ /* 0x000fe20003800000 */
[----:B------:R-:W-:-:S02]  /*10960*/  SHF.R.S32.HI R12, RZ, 0x1f, R22 ;  /* 0x0000001fff0c7819 */ /* 0x000fc40000011416 */
[----:B------:R-:W-:Y:S01]  /*10970*/  SHF.R.S32.HI R10, RZ, 0x3, R10 ;  /* 0x00000003ff0a7819 */ /* 0x000fe2000001140a */
[----:B------:R-:W-:Y:S01]  /*10980*/  UIADD3 UR9, UR9, UR10, URZ ;  /* 0x0000000a09097290 */ /* 0x000fe2000fffe03f */
[----:B------:R-:W-:Y:S02]  /*10990*/  SHF.R.S32.HI R14, RZ, 0x1f, R17 ;  /* 0x0000001fff0e7819 */ /* 0x000fe40000011411 */
[----:B------:R-:W-:Y:S02]  /*109a0*/  ULDC.64 UR10, c[0x0][0xae8] ;  /* 0x0002ba00000a7ab9 */ /* 0x000fe40000000a00 */
[----:B------:R-:W-:-:S04]  /*109b0*/  UIMAD.WIDE.U32 UR8, UR15, UR10, UR8 ;  /* 0x0000000a0f0872a5 */ /* 0x000fc8000f8e0008 */
[----:B------:R-:W-:Y:S01]  /*109c0*/  UIMAD UR9, UR15, UR11, UR9 ;  /* 0x0000000b0f0972a4 */ /* 0x000fe2000f8e0209 */
[----:B0-----:R-:W-:Y:S02]  /*109d0*/  ISETP.NE.AND P0, PT, R13, 0x1, PT ;  /* 0x000000010d00780c */ /* 0x001fe40003f05270 */
[----:B------:R-:W-:Y:S02]  /*109e0*/  ULDC.64 UR10, c[0x0][0xaf0] ;  /* 0x0002bc00000a7ab9 */ /* 0x000fe40000000a00 */
[----:B------:R-:W-:Y:S02]  /*109f0*/  UIMAD UR4, UR20, UR10, URZ ;  /* 0x0000000a140472a4 */ /* 0x000fe4000f8e023f */
[----:B------:R-:W-:Y:S02]  /*10a00*/  UIMAD.WIDE.U32 UR8, UR7, UR10, UR8 ;  /* 0x0000000a070872a5 */ /* 0x000fe4000f8e0008 */
[----:B------:R-:W-:-:S03]  /*10a10*/  UIMAD UR4, UR7, UR11, UR4 ;  /* 0x0000000b070472a4 */ /* 0x000fc6000f8e0204 */
[----:B------:R-:W-:Y:S01]  /*10a20*/  ULDC.64 UR10, c[0x0][0xae0] ;  /* 0x0002b800000a7ab9 */ /* 0x000fe20000000a00 */
[----:B------:R-:W-:Y:S01]  /*10a30*/  UIADD3 UR4, UR9, UR4, URZ ;  /* 0x0000000409047290 */ /* 0x000fe2000fffe03f */
[----:B------:R-:W0:Y:S08]  /*10a40*/  @P0 LDC R5, c[0x0][0xbec] ;  /* 0x0002fb00ff050b82 */ /* 0x000e300000000800 */
[----:B------:R-:W1:Y:S01]  /*10a50*/  @P0 LDC R9, c[0x0][0xbf0] ;  /* 0x0002fc00ff090b82 */ /* 0x000e620000000800 */
[----:B--2---:R-:W-:Y:S01]  /*10a60*/  R2UR UR14, R3 ;  /* 0x00000000030e72ca */ /* 0x004fe200000e0000 */
[----:B------:R-:W-:-:S12]  /*10a70*/  IMAD R3, R23, 0x20, R10 ;  /* 0x0000002017037824 */ /* 0x000fd800078e020a */
[----:B------:R-:W-:-:S04]  /*10a80*/  IMAD.U32 R8, RZ, RZ, UR14 ;  /* 0x0000000eff087e24 */ /* 0x000fc8000f8e00ff */
[----:B------:R-:W-:-:S04]  /*10a90*/  IMAD R8, R8, 0x80, R3 ;  /* 0x0000008008087824 */ /* 0x000fc800078e0203 */
[----:B0-----:R-:W-:-:S04]  /*10aa0*/  @P0 IMAD.HI.U32 R4, R8, R5, RZ ;  /* 0x0000000508040227 */ /* 0x001fc800078e00ff */
[----:B------:R-:W-:Y:S01]  /*10ab0*/  IMAD.MOV.U32 R3, RZ, RZ, R8 ;  /* 0x000000ffff037224 */ /* 0x000fe200078e0008 */
[----:B-1----:R-:W-:Y:S01]  /*10ac0*/  @P0 SHF.R.U32.HI R3, RZ, R9, R4 ;  /* 0x00000009ff030219 */ /* 0x002fe20000011604 */
[----:B------:R-:W-:Y:S02]  /*10ad0*/  IMAD.U32 R5, RZ, RZ, UR9 ;  /* 0x00000009ff057e24 */ /* 0x000fe4000f8e00ff */
[----:B------:R-:W-:Y:S01]  /*10ae0*/  IMAD.U32 R5, RZ, RZ, UR4 ;  /* 0x00000004ff057e24 */ /* 0x000fe2000f8e00ff */
        /* <DEDUP_REMOVED lines=11> */
[----:B------:R-:W-:Y:S02]  /*10ba0*/  IMAD R6, R3, UR8, RZ ;  /* 0x0000000803067c24 */ /* 0x000fe4000f8e02ff */
[----:B------:R-:W-:Y:S02]  /*10bb0*/  IMAD R8, R8, 0x80, R10 ;  /* 0x0000008008087824 */ /* 0x000fe400078e020a */
[----:B-----5:R-:W-:Y:S02]  /*10bc0*/  IMAD R13, R0, R13, RZ ;  /* 0x0000000d000d7224 */ /* 0x020fe400078e02ff */
[----:B------:R-:W-:-:S02]  /*10bd0*/  IMAD R3, R9, UR9, R6 ;  /* 0x0000000909037c24 */ /* 0x000fc4000f8e0206 */
[----:B------:R-:W-:Y:S01]  /*10be0*/  IMAD.WIDE.U32 R4, R9, UR8, R4 ;  /* 0x0000000809047c25 */ /* 0x000fe2000f8e0004 */
[C---:B------:R-:W-:Y:S01]  /*10bf0*/  ISETP.GE.AND P2, PT, R8.reuse, R13, PT ;  /* 0x0000000d0800720c */ /* 0x040fe20003f46270 */
[----:B------:R-:W-:Y:S02]  /*10c00*/  ULDC.64 UR8, c[0x0][0xa80] ;  /* 0x0002a00000087ab9 */ /* 0x000fe40000000a00 */
[----:B------:R-:W-:Y:S01]  /*10c10*/  VIADD R0, R8, 0x20 ;  /* 0x0000002008007836 */ /* 0x000fe20000000000 */
[----:B------:R-:W-:Y:S01]  /*10c20*/  LEA R6, P3, R4, UR8, 0x1 ;  /* 0x0000000804067c11 */ /* 0x000fe2000f8608ff */
[----:B------:R-:W-:-:S03]  /*10c30*/  IMAD.IADD R3, R5, 0x1, R3 ;  /* 0x0000000105037824 */ /* 0x000fc600078e0203 */
[-C--:B------:R-:W-:Y:S01]  /*10c40*/  ISETP.GE.AND P1, PT, R0, R13.reuse, PT ;  /* 0x0000000d0000720c */ /* 0x080fe20003f26270 */
[----:B------:R-:W-:Y:S01]  /*10c50*/  VIADD R0, R8, 0x40 ;  /* 0x0000004008007836 */ /* 0x000fe20000000000 */
[----:B------:R-:W-:Y:S02]  /*10c60*/  LEA.HI.X R3, R4, UR9, R3, 0x1, P3 ;  /* 0x0000000904037c11 */ /* 0x000fe400098f0c03 */
[----:B------:R0:W1:Y:S02]  /*10c70*/  SHFL.IDX PT, R4, R6, RZ, 0x181f ;  /* 0x00181fff06047589 */ /* 0x00006400000e0000 */
[----:B------:R-:W-:Y:S02]  /*10c80*/  ISETP.GE.AND P0, PT, R0, R13, PT ;  /* 0x0000000d0000720c */ /* 0x000fe40003f06270 */
[----:B------:R0:W2:Y:S01]  /*10c90*/  SHFL.IDX PT, R0, R3, RZ, 0x181f ;  /* 0x00181fff03007589 */ /* 0x0000a200000e0000 */
[----:B------:R-:W-:Y:S10]  /*10ca0*/  @P2 BRA `(.L_x_6451) ;  /* 0x0000000000282947 */ /* 0x000ff40003800000 */
[----:B------:R-:W-:Y:S01]  /*10cb0*/  ULDC UR4, c[0x0][0xac8] ;  /* 0x0002b20000047ab9 */ /* 0x000fe20000000800 */
[----:B------:R-:W-:Y:S01]  /*10cc0*/  ULDC.64 UR8, c[0x0][0x208] ;  /* 0x0000820000087ab9 */ /* 0x000fe20000000a00 */
[----:B------:R-:W-:Y:S02]  /*10cd0*/  ISETP.GE.AND P4, PT, R17, UR4, PT ;  /* 0x0000000411007c0c */ /* 0x000fe4000bf86270 */
[----:B------:R-:W-:-:S11]  /*10ce0*/  ISETP.GE.AND P5, PT, R22, UR4, PT ;  /* 0x0000000416007c0c */ /* 0x000fd6000bfa6270 */
[CC--:B-1----:R-:W-:Y:S02]  /*10cf0*/  @!P4 LEA R10, P2, R17.reuse, R4.reuse, 0x1 ;  /* 0x00000004110ac211 */ /* 0x0c2fe400078408ff */
[C---:B------:R-:W-:Y:S02]  /*10d00*/  @!P5 LEA R4, P3, R22.reuse, R4, 0x1 ;  /* 0x000000041604d211 */ /* 0x040fe400078608ff */
[-C--:B--2---:R-:W-:Y:S02]  /*10d10*/  @!P4 LEA.HI.X R11, R17, R0.reuse, R14, 0x1, P2 ;  /* 0x00000000110bc211 */ /* 0x084fe400010f0c0e */
[----:B------:R-:W-:-:S03]  /*10d20*/  @!P5 LEA.HI.X R5, R22, R0, R12, 0x1, P3 ;  /* 0x000000001605d211 */ /* 0x000fc600018f0c0c */
[----:B------:R3:W-:Y:S04]  /*10d30*/  @!P4 ST.E.128 desc[UR8][R10.64], RZ ;  /* 0x000000ff0a00c985 */ /* 0x0007e8000c101d08 */
[----:B------:R3:W-:Y:S02]  /*10d40*/  @!P5 ST.E.128 desc[UR8][R4.64], RZ ;  /* 0x000000ff0400d985 */ /* 0x0007e4000c101d08 */
.L_x_6451:
[----:B------:R-:W-:Y:S05]  /*10d50*/  BSYNC B1 ;  /* 0x0000000000017941 */ /* 0x000fea0003800000 */
.L_x_6450:
[----:B--2---:R2:W4:Y:S01]  /*10d60*/  SHFL.IDX PT, R0, R3, 0x1, 0x181f ;  /* 0x00381f0003007f89 */ /* 0x00452200000e0000 */
[----:B------:R-:W-:Y:S03]  /*10d70*/  BSSY B1, `(.L_x_6452) ;  /* 0x000000d000017945 */ /* 0x000fe60003800000 */
[----:B-1-3--:R2:W1:Y:S01]  /*10d80*/  SHFL.IDX PT, R4, R6, 0x1, 0x181f ;  /* 0x00381f0006047f89 */ /* 0x00a46200000e0000 */
[----:B------:R-:W-:Y:S05]  /*10d90*/  @P1 BRA `(.L_x_6453) ;  /* 0x0000000000281947 */ /* 0x000fea0003800000 */
[----:B------:R-:W-:Y:S01]  /*10da0*/  ULDC UR4, c[0x0][0xac8] ;  /* 0x0002b20000047ab9 */ /* 0x000fe20000000800 */
[----:B------:R-:W-:Y:S01]  /*10db0*/  ULDC.64 UR8, c[0x0][0x208] ;  /* 0x0000820000087ab9 */ /* 0x000fe20000000a00 */
[----:B------:R-:W-:Y:S02]  /*10dc0*/  ISETP.GE.AND P3, PT, R17, UR4, PT ;  /* 0x0000000411007c0c */ /* 0x000fe4000bf66270 */
[----:B------:R-:W-:-:S11]  /*10dd0*/  ISETP.GE.AND P4, PT, R22, UR4, PT ;  /* 0x0000000416007c0c */ /* 0x000fd6000bf86270 */
[CC--:B-1----:R-:W-:Y:S02]  /*10de0*/  @!P3 LEA R10, P1, R17.reuse, R4.reuse, 0x1 ;  /* 0x00000004110ab211 */ /* 0x0c2fe400078208ff */
[C---:B------:R-:W-:Y:S02]  /*10df0*/  @!P4 LEA R4, P2, R22.reuse, R4, 0x1 ;  /* 0x000000041604c211 */ /* 0x040fe400078408ff */
[-C--:B----4-:R-:W-:Y:S02]  /*10e00*/  @!P3 LEA.HI.X R11, R17, R0.reuse, R14, 0x1, P1 ;  /* 0x00000000110bb211 */ /* 0x090fe400008f0c0e */
[----:B------:R-:W-:-:S03]  /*10e10*/  @!P4 LEA.HI.X R5, R22, R0, R12, 0x1, P2 ;  /* 0x000000001605c211 */ /* 0x000fc600010f0c0c */
[----:B------:R3:W-:Y:S04]  /*10e20*/  @!P3 ST.E.128 desc[UR8][R10.64], RZ ;  /* 0x000000ff0a00b985 */ /* 0x0007e8000c101d08 */
[----:B------:R3:W-:Y:S02]  /*10e30*/  @!P4 ST.E.128 desc[UR8][R4.64], RZ ;  /* 0x000000ff0400c985 */ /* 0x0007e4000c101d08 */
.L_x_6453:
[----:B------:R-:W-:Y:S05]  /*10e40*/  BSYNC B1 ;  /* 0x0000000000017941 */ /* 0x000fea0003800000 */
.L_x_6452:
[----:B----4-:R4:W0:Y:S01]  /*10e50*/  SHFL.IDX PT, R0, R3, 0x2, 0x181f ;  /* 0x00581f0003007f89 */ /* 0x01082200000e0000 */
        /* <DEDUP_REMOVED lines=9> */
[-C--:B0-----:R-:W-:Y:S02]  /*10ef0*/  @!P2 LEA.HI.X R11, R17, R0.reuse, R14, 0x1, P0 ;  /* 0x00000000110ba211 */ /* 0x081fe400000f0c0e */
[----:B------:R-:W-:-:S03]  /*10f00*/  @!P3 LEA.HI.X R5, R22, R0, R12, 0x1, P1 ;  /* 0x000000001605b211 */ /* 0x000fc600008f0c0c */
[----:B------:R3:W-:Y:S04]  /*10f10*/  @!P2 ST.E.128 desc[UR8][R10.64], RZ ;  /* 0x000000ff0a00a985 */ /* 0x0007e8000c101d08 */
[----:B------:R3:W-:Y:S02]  /*10f20*/  @!P3 ST.E.128 desc[UR8][R4.64], RZ ;  /* 0x000000ff0400b985 */ /* 0x0007e4000c101d08 */
.L_x_6455:
[----:B------:R-:W-:Y:S05]  /*10f30*/  BSYNC B1 ;  /* 0x0000000000017941 */ /* 0x000fea0003800000 */
.L_x_6454:
[----:B0-----:R-:W-:Y:S01]  /*10f40*/  IADD3 R0, R8, 0x60, RZ ;  /* 0x0000006008007810 */ /* 0x001fe20007ffe0ff */
[----:B--2-4-:R-:W2:Y:S03]  /*10f50*/  SHFL.IDX PT, R3, R3, 0x3, 0x181f ;  /* 0x00781f0003037f89 */ /* 0x014ea600000e0000 */
[----:B------:R-:W-:Y:S01]  /*10f60*/  ISETP.GE.AND P0, PT, R0, R13, PT ;  /* 0x0000000d0000720c */ /* 0x000fe20003f06270 */
[----:B-1-3--:R1:W3:-:S12]  /*10f70*/  SHFL.IDX PT, R4, R6, 0x3, 0x181f ;  /* 0x00781f0006047f89 */ /* 0x00a2d800000e0000 */
[----:B-1----:R-:W-:Y:S05]  /*10f80*/  @P0 BRA `(.L_x_6444) ;  /* 0x0000000000280947 */ /* 0x002fea0003800000 */
[----:B------:R-:W-:Y:S01]  /*10f90*/  ULDC UR4, c[0x0][0xac8] ;  /* 0x0002b20000047ab9 */ /* 0x000fe20000000800 */
[----:B------:R-:W-:Y:S01]  /*10fa0*/  ULDC.64 UR8, c[0x0][0x208] ;  /* 0x0000820000087ab9 */ /* 0x000fe20000000a00 */
[----:B------:R-:W-:Y:S02]  /*10fb0*/  ISETP.GE.AND P2, PT, R17, UR4, PT ;  /* 0x0000000411007c0c */ /* 0x000fe4000bf46270 */
[----:B------:R-:W-:-:S11]  /*10fc0*/  ISETP.GE.AND P3, PT, R22, UR4, PT ;  /* 0x0000000416007c0c */ /* 0x000fd6000bf66270 */
[CC--:B---3--:R-:W-:Y:S02]  /*10fd0*/  @!P2 LEA R8, P0, R17.reuse, R4.reuse, 0x1 ;  /* 0x000000041108a211 */ /* 0x0c8fe400078008ff */
[C---:B------:R-:W-:Y:S02]  /*10fe0*/  @!P3 LEA R4, P1, R22.reuse, R4, 0x1 ;  /* 0x000000041604b211 */ /* 0x040fe400078208ff */
[-C--:B--2---:R-:W-:Y:S02]  /*10ff0*/  @!P2 LEA.HI.X R9, R17, R3.reuse, R14, 0x1, P0 ;  /* 0x000000031109a211 */ /* 0x084fe400000f0c0e */
[----:B------:R-:W-:-:S03]  /*11000*/  @!P3 LEA.HI.X R5, R22, R3, R12, 0x1, P1 ;  /* 0x000000031605b211 */ /* 0x000fc600008f0c0c */
[----:B------:R1:W-:Y:S04]  /*11010*/  @!P2 ST.E.128 desc[UR8][R8.64], RZ ;  /* 0x000000ff0800a985 */ /* 0x0003e8000c101d08 */
[----:B------:R1:W-:Y:S02]  /*11020*/  @!P3 ST.E.128 desc[UR8][R4.64], RZ ;  /* 0x000000ff0400b985 */ /* 0x0003e4000c101d08 */
.L_x_6444:
[----:B------:R-:W-:Y:S05]  /*11030*/  BSYNC B0 ;  /* 0x0000000000007941 */ /* 0x000fea0003800000 */
.L_x_6434:
[----:B------:R-:W-:Y:S02]  /*11040*/  ULDC UR4, c[0x0][0xc3c] ;  /* 0x00030f0000047ab9 */ /* 0x000fe40000000800 */
[----:B------:R-:W-:-:S13]  /*11050*/  ISETP.GE.AND P0, PT, R7, UR4, PT ;  /* 0x0000000407007c0c */ /* 0x000fda000bf06270 */
[----:B------:R-:W-:Y:S05]  /*11060*/  @!P0 BRA `(.L_x_6456) ;  /* 0xffffff0000088947 */ /* 0x000fea000383ffff */
[----:B------:R-:W-:Y:S05]  /*11070*/  EXIT ;  /* 0x000000000000794d */ /* 0x000fea0003800000 */
.L_x_6408:
        /* <DEDUP_REMOVED lines=18> */
.L_x_6457:
        /* <DEDUP_REMOVED lines=45> */
.L_x_6461:
        /* <DEDUP_REMOVED lines=39> */
.L_x_6459:
        /* <DEDUP_REMOVED lines=20> */
.L_x_6462:
        /* <DEDUP_REMOVED lines=54> */
.L_x_6460:
[----:B------:R-:W-:Y:S01]  /*11b80*/  IMAD.U32 R2, RZ, RZ, UR6 ;  /* 0x00000006ff027e24 */ /* 0x000fe2000f8e00ff */
[----:B------:R0:W-:Y:S04]  /*11b90*/  STL [R1+0x4], RZ ;  /* 0x000004ff01007387 */ /* 0x0001e80000100800 */
[----:B------:R0:W-:Y:S04]  /*11ba0*/  STL [R1+0x8], RZ ;  /* 0x000008ff01007387 */ /* 0x0001e80000100800 */
[----:B------:R0:W-:Y:S02]  /*11bb0*/  STL [R1], R2 ;  /* 0x0000000201007387 */ /* 0x0001e40000100800 */
.L_x_6463:
        /* <DEDUP_REMOVED lines=10> */
.L_x_6458:
        /* <DEDUP_REMOVED lines=8> */
[----:B--2---:R-:W0:Y:S01]  /*11ce0*/  S2R R5, SR_TID.X ;  /* 0x0000000000057919 */ /* 0x004e220000002100 */
[----:B------:R-:W1:Y:S01]  /*11cf0*/  S2UR UR5, SR_CgaCtaId ;  /* 0x00000000000579c3 */ /* 0x000e620000008800 */
[----:B------:R-:W-:Y:S01]  /*11d00*/  UMOV UR4, 0x400 ;  /* 0x0000040000047882 */ /* 0x000fe20000000000 */
[----:B------:R-:W-:Y:S01]  /*11d10*/  BSSY B8, `(.L_x_6464) ;  /* 0x0000548000087945 */ /* 0x000fe20003800000 */
[----:B------:R-:W-:Y:S01]  /*11d20*/  IMAD.MOV.U32 R19, RZ, RZ, RZ ;  /* 0x000000ffff137224 */ /* 0x000fe200078e00ff */
[----:B------:R-:W-:Y:S01]  /*11d30*/  ULDC UR38, c[0x0][0xc] ;  /* 0x0000030000267ab9 */ /* 0x000fe20000000800 */
[----:B------:R-:W-:Y:S01]  /*11d40*/  ULDC.64 UR36, c[0x0][0x198] ;  /* 0x0000660000247ab9 */ /* 0x000fe20000000a00 */
[----:B-1----:R-:W-:-:S06]  /*11d50*/  ULEA UR4, UR5, UR4, 0x18 ;  /* 0x0000000405047291 */ /* 0x002fcc000f8ec03f */
[----:B------:R-:W-:Y:S01]  /*11d60*/  IMAD.U32 R18, RZ, RZ, UR4 ;  /* 0x00000004ff127e24 */ /* 0x000fe2000f8e00ff */
[C---:B0-----:R-:W-:Y:S02]  /*11d70*/  SHF.L.U32 R0, R5.reuse, 0x3, RZ ;  /* 0x0000000305007819 */ /* 0x041fe400000006ff */
[----:B------:R-:W-:Y:S02]  /*11d80*/  LOP3.LUT R4, R5, 0x7f, RZ, 0xc0, !PT ;  /* 0x0000007f05047812 */ /* 0x000fe400078ec0ff */
[C---:B------:R-:W-:Y:S02]  /*11d90*/  LOP3.LUT R2, R0.reuse, 0x1f8, RZ, 0xc0, !PT ;  /* 0x000001f800027812 */ /* 0x040fe400078ec0ff */
[----:B------:R-:W-:Y:S02]  /*11da0*/  LOP3.LUT R0, R0, 0x38, RZ, 0xc0, !PT ;  /* 0x0000003800007812 */ /* 0x000fe400078ec0ff */
[----:B------:R-:W-:Y:S01]  /*11db0*/  LOP3.LUT R3, R2, 0x38, R5, 0x78, !PT ;  /* 0x0000003802037812 */ /* 0x000fe200078e7805 */
[----:B------:R-:W-:Y:S01]  /*11dc0*/  IMAD.SHL.U32 R2, R4, 0x8, RZ ;  /* 0x0000000804027824 */ /* 0x000fe200078e00ff */
[----:B------:R-:W-:-:S02]  /*11dd0*/  SHF.R.U32.HI R4, RZ, 0x3, R4 ;  /* 0x00000003ff047819 */ /* 0x000fc40000011604 */
[----:B------:R-:W-:Y:S02]  /*11de0*/  LOP3.LUT R0, R0, 0x40, RZ, 0xfc, !PT ;  /* 0x0000004000007812 */ /* 0x000fe400078efcff */
[----:B------:R-:W-:Y:S01]  /*11df0*/  LOP3.LUT R3, R3, 0x200, R2, 0xf8, !PT ;  /* 0x0000020003037812 */ /* 0x000fe200078ef802 */
[----:B------:R-:W-:-:S04]  /*11e00*/  IMAD.SHL.U32 R2, R5, 0x10, RZ ;  /* 0x0000001005027824 */ /* 0x000fc800078e00ff */
[----:B------:R-:W-:Y:S01]  /*11e10*/  IMAD R3, R3, 0x2, R18 ;  /* 0x0000000203037824 */ /* 0x000fe200078e0212 */
[----:B------:R-:W-:Y:S01]  /*11e20*/  LOP3.LUT R4, R4, 0x70, R2, 0xf8, !PT ;  /* 0x0000007004047812 */ /* 0x000fe200078ef802 */
[----:B------:R-:W-:-:S03]  /*11e30*/  IMAD.MOV.U32 R2, RZ, RZ, 0x1 ;  /* 0x00000001ff027424 */ /* 0x000fc600078e00ff */
[----:B------:R0:W-:Y:S04]  /*11e40*/  STL [R1+0x28], R3 ;  /* 0x0000280301007387 */ /* 0x0001e80000100800 */
[----:B------:R0:W-:Y:S04]  /*11e50*/  STL [R1+0x14], R2 ;  /* 0x0000140201007387 */ /* 0x0001e80000100800 */
[----:B------:R0:W-:Y:S02]  /*11e60*/  STL [R1+0x48], RZ ;  /* 0x000048ff01007387 */ /* 0x0001e40000100800 */
.L_x_6563:
[----:B--2---:R-:W2:Y:S01]  /*11e70*/  LDL R0, [R1+0xc] ;  /* 0x00000c0001007983 */ /* 0x004ea20000100800 */
[----:B0-----:R-:W2:Y:S01]  /*11e80*/  LDC.64 R2, c[0x0][0xc88] ;  /* 0x00032200ff027b82 */ /* 0x001ea20000000a00 */
        /* <DEDUP_REMOVED lines=57> */
.L_x_6465:
        /* <DEDUP_REMOVED lines=19> */
.L_x_6466:
[----:B------:R-:W-:Y:S05]  /*12350*/  @!P0 BRA `(.L_x_6467) ;  /* 0x0000000000108947 */ /* 0x000fea0003800000 */
[----:B------:R-:W-:Y:S02]  /*12360*/  ULDC.64 UR4, c[0x0][0x208] ;  /* 0x0000820000047ab9 */ /* 0x000fe40000000a00 */
[----:B------:R-:W2:Y:S04]  /*12370*/  LDG.E R6, desc[UR4][R4.64] ;  /* 0x0000000404067981 */ /* 0x000ea8000c1e1900 */
[----:B------:R-:W2:Y:S02]  /*12380*/  LDG.E R4, desc[UR4][R4.64+0x4] ;  /* 0x0000040404047981 */ /* 0x000ea4000c1e1900 */
[----:B--2---:R-:W-:-:S07]  /*12390*/  IMAD.IADD R6, R4, 0x1, -R6 ;  /* 0x0000000104067824 */ /* 0x004fce00078e0a06 */
.L_x_6467:
        /* <DEDUP_REMOVED lines=45> */
.L_x_6469:
[----:B------:R-:W-:Y:S05]  /*12670*/  BSYNC B0 ;  /* 0x0000000000007941 */ /* 0x000fea0003800000 */
.L_x_6468:
        /* <DEDUP_REMOVED lines=14> */
[----:B------:R-:W5:Y:S01]  /*12760*/  LDC.64 R2, c[0x0][0xc60] ;  /* 0x00031800ff027b82 */ /* 0x000f620000000a00 */
[----:B------:R-:W4:Y:S01]  /*12770*/  FLO.U32 R0, UR4 ;  /* 0x0000000400007d00 */ /* 0x000f2200080e0000 */
[----:B------:R-:W-:Y:S01]  /*12780*/  ULDC.64 UR6, c[0x0][0x208] ;  /* 0x0000820000067ab9 */ /* 0x000fe20000000a00 */
[----:B----4-:R-:W-:-:S06]  /*12790*/  ISETP.EQ.U32.AND P0, PT, R0, R5, PT ;  /* 0x000000050000720c */ /* 0x010fcc0003f02070 */
[----:B------:R-:W5:Y:S07]  /*127a0*/  POPC R5, UR4 ;  /* 0x0000000400057d09 */ /* 0x000f6e0008000000 */
        /* <DEDUP_REMOVED lines=8> */
.L_x_6471:
        /* <DEDUP_REMOVED lines=20> */
.L_x_6474:
[----:B------:R-:W-:Y:S05]  /*12970*/  BSYNC B6 ;  /* 0x0000000000067941 */ /* 0x000fea0003800000 */
.L_x_6473:
        /* <DEDUP_REMOVED lines=9> */
[----:B---3--:R-:W-:Y:S01]  /*12a10*/  IMAD.U32 R4, RZ, RZ, UR6 ;  /* 0x00000006ff047e24 */ /* 0x008fe2000f8e00ff */
[----:B-1----:R-:W-:Y:S01]  /*12a20*/  MOV R10, UR4 ;  /* 0x00000004000a7c02 */ /* 0x002fe20008000f00 */
[----:B------:R-:W-:Y:S02]  /*12a30*/  IMAD.U32 R5, RZ, RZ, UR7 ;  /* 0x00000007ff057e24 */ /* 0x000fe4000f8e00ff */
[----:B------:R-:W-:Y:S02]  /*12a40*/  IMAD.U32 R6, RZ, RZ, UR8 ;  /* 0x00000008ff067e24 */ /* 0x000fe4000f8e00ff */
[----:B--2---:R-:W-:-:S02]  /*12a50*/  IMAD.U32 R7, RZ, RZ, UR9 ;  /* 0x00000009ff077e24 */ /* 0x004fc4000f8e00ff */
[----:B0-----:R-:W-:Y:S02]  /*12a60*/  IMAD.U32 R11, RZ, RZ, UR5 ;  /* 0x00000005ff0b7e24 */ /* 0x001fe4000f8e00ff */
[----:B------:R-:W-:Y:S02]  /*12a70*/  IMAD.MOV.U32 R8, RZ, RZ, 0x70 ;  /* 0x00000070ff087424 */ /* 0x000fe400078e00ff */
[----:B------:R-:W-:Y:S02]  /*12a80*/  IMAD.MOV.U32 R12, RZ, RZ, 0x1 ;  /* 0x00000001ff0c7424 */ /* 0x000fe400078e00ff */
[----:B------:R-:W-:-:S07]  /*12a90*/  IMAD.MOV.U32 R13, RZ, RZ, RZ ;  /* 0x000000ffff0d7224 */ /* 0x000fce00078e00ff */
[----:B------:R-:W-:-:S07]  /*12aa0*/  LEPC R20, `(.L_x_6477) ;  /* 0x000000001014794e */ /* 0x000fce0000000000 */
[----:B----4-:R-:W-:Y:S05]  /*12ab0*/  CALL.ABS.NOINC R2 ;  /* 0x0000000002007343 */ /* 0x010fea0003c00000 */
.L_x_6477:
        /* <DEDUP_REMOVED lines=16> */
.L_x_6476:
[----:B------:R-:W-:Y:S05]  /*12bc0*/  BSYNC B6 ;  /* 0x0000000000067941 */ /* 0x000fea0003800000 */
.L_x_6475:
        /* <DEDUP_REMOVED lines=25> */
.L_x_6579:
        /* <DEDUP_REMOVED lines=9> */
.L_x_6582:
        /* <DEDUP_REMOVED lines=25> */
.L_x_6481:
[----:B--2---:R-:W2:Y:S01]  /*12f80*/  LDL R2, [R1+0x14] ;  /* 0x0000140001027983 */ /* 0x004ea20000100800 */
[----:B----4-:R-:W-:Y:S01]  /*12f90*/  IMAD R0, R19, 0x8, R18 ;  /* 0x0000000813007824 */ /* 0x010fe200078e0212 */
[----:B--2---:R-:W-:-:S04]  /*12fa0*/  SHF.L.U32 R2, R2, 0x1f, RZ ;  /* 0x0000001f02027819 */ /* 0x004fc800000006ff */
[----:B------:R-:W2:Y:S02]  /*12fb0*/  SYNCS.PHASECHK.TRANS64.TRYWAIT P0, [R0+URZ+0x34840], R2 ;  /* 0x03484002000075a7 */ /* 0x000ea4000800017f */
[----:B--2---:R-:W-:Y:S05]  /*12fc0*/  @!P0 BRA `(.L_x_6482) ;  /* 0x0000004800248947 */ /* 0x004fea0003800000 */
.L_x_6583:
        /* <DEDUP_REMOVED lines=11> */
.L_x_6483:
        /* <DEDUP_REMOVED lines=11> */
[----:B------:R-:W-:-:S04]  /*13130*/  PLOP3.LUT P0, PT, PT, PT, PT, 0x80, 0x0 ;  /* 0x000000000000781c */ /* 0x000fc80003f0f070 */
[----:B------:R-:W-:Y:S01]  /*13140*/  UIADD3 UR9, UR9, 0x34830, URZ ;  /* 0x0003483009097890 */ /* 0x000fe2000fffe03f */
[----:B------:R-:W-:-:S05]  /*13150*/  P2R R0, PR, RZ, 0x1 ;  /* 0x00000001ff007803 */ /* 0x000fca0000000000 */
[----:B------:R4:W-:Y:S01]  /*13160*/  STL [R1+0x20], R0 ;  /* 0x0000200001007387 */ /* 0x0009e20000100800 */
        /* <DEDUP_REMOVED lines=11> */
[----:B----4-:R-:W-:Y:S01]  /*13220*/  NOP ;  /* 0x0000000000007918 */ /* 0x010fe20000000000 */
.L_x_6479:
        /* <DEDUP_REMOVED lines=40> */
.L_x_6485:
[----:B------:R-:W-:Y:S05]  /*134b0*/  BSYNC B6 ;  /* 0x0000000000067941 */ /* 0x000fea0003800000 */
.L_x_6484:
[----:B--2---:R-:W2:Y:S01]  /*134c0*/  LDL.LU R0, [R1+0x3c] ;  /* 0x00003c0001007983 */ /* 0x004ea20000300800 */
[----:B------:R-:W3:Y:S01]  /*134d0*/  LDC R8, c[0x0][0x448] ;  /* 0x00011200ff087b82 */ /* 0x000ee20000000800 */
[----:B------:R-:W-:Y:S01]  /*134e0*/  ULDC.64 UR4, c[0x0][0x2d8] ;  /* 0x0000b60000047ab9 */ /* 0x000fe20000000a00 */
[----:B------:R-:W-:Y:S01]  /*134f0*/  ULDC.64 UR6, c[0x0][0x280] ;  /* 0x0000a00000067ab9 */ /* 0x000fe20000000a00 */
[----:B------:R-:W4:Y:S04]  /*13500*/  LDL.LU R4, [R1+0x34] ;  /* 0x0000340001047983 */ /* 0x000f280000300800 */
[----:B------:R-:W4:Y:S04]  /*13510*/  LDL.LU.64 R2, [R1+0x50] ;  /* 0x0000500001027983 */ /* 0x000f280000300a00 */
[----:B------:R-:W2:Y:S04]  /*13520*/  LDL.LU R6, [R1+0x2c] ;  /* 0x00002c0001067983 */ /* 0x000ea80000300800 */
[----:B------:R-:W2:Y:S01]  /*13530*/  LDL.LU R5, [R1+0x4] ;  /* 0x0000040001057983 */ /* 0x000ea20000300800 */
[----:B---3--:R-:W-:Y:S01]  /*13540*/  ISETP.NE.AND P0, PT, R8, 0x1, PT ;  /* 0x000000010800780c */ /* 0x008fe20003f05270 */
[----:B------:R-:W3:-:S12]  /*13550*/  S2R R9, SR_TID.X ;  /* 0x0000000000097919 */ /* 0x000ed80000002100 */
[----:B------:R-:W0:Y:S01]  /*13560*/  @P0 LDC R7, c[0x0][0x450] ;  /* 0x00011400ff070b82 */ /* 0x000e220000000800 */
[----:B---3--:R-:W-:-:S05]  /*13570*/  IMAD.SHL.U32 R9, R9, 0x8, RZ ;  /* 0x0000000809097824 */ /* 0x008fca00078e00ff */
[----:B------:R-:W-:-:S04]  /*13580*/  LOP3.LUT R9, R9, 0x38, RZ, 0xc0, !PT ;  /* 0x0000003809097812 */ /* 0x000fc800078ec0ff */
[----:B------:R-:W-:Y:S01]  /*13590*/  LOP3.LUT R9, R9, 0x40, RZ, 0xfc, !PT ;  /* 0x0000004009097812 */ /* 0x000fe200078efcff */
[----:B----4-:R-:W-:Y:S02]  /*135a0*/  IMAD.MOV.U32 R3, RZ, RZ, R4 ;  /* 0x000000ffff037224 */ /* 0x010fe400078e0004 */
[----:B------:R-:W3:Y:S01]  /*135b0*/  S2R R4, SR_TID.X ;  /* 0x0000000000047919 */ /* 0x000ee20000002100 */
[----:B------:R-:W-:-:S04]  /*135c0*/  IMAD.WIDE.U32 R2, R16, UR4, R2 ;  /* 0x0000000410027c25 */ /* 0x000fc8000f8e0002 */
[----:B------:R-:W-:Y:S01]  /*135d0*/  IMAD R3, R16, UR5, R3 ;  /* 0x0000000510037c24 */ /* 0x000fe2000f8e0203 */
[----:B------:R-:W-:Y:S02]  /*135e0*/  ULDC.64 UR4, c[0x0][0x2e0] ;  /* 0x0000b80000047ab9 */ /* 0x000fe40000000a00 */
[----:B--2---:R-:W-:Y:S02]  /*135f0*/  IMAD R0, R0, UR4, RZ ;  /* 0x0000000400007c24 */ /* 0x004fe4000f8e02ff */
[----:B------:R-:W-:-:S04]  /*13600*/  IMAD.WIDE.U32 R2, R6, UR4, R2 ;  /* 0x0000000406027c25 */ /* 0x000fc8000f8e0002 */
[----:B------:R-:W-:Y:S01]  /*13610*/  IMAD R0, R6, UR5, R0 ;  /* 0x0000000506007c24 */ /* 0x000fe2000f8e0200 */
[----:B------:R-:W-:Y:S01]  /*13620*/  ULDC.64 UR4, c[0x0][0x2d0] ;  /* 0x0000b40000047ab9 */ /* 0x000fe20000000a00 */
[C---:B---3--:R-:W-:Y:S01]  /*13630*/  LOP3.LUT R6, R4.reuse, 0x7f, RZ, 0xc0, !PT ;  /* 0x0000007f04067812 */ /* 0x048fe200078ec0ff */
[----:B------:R-:W-:-:S03]  /*13640*/  IMAD.SHL.U32 R4, R4, 0x10, RZ ;  /* 0x0000001004047824 */ /* 0x000fc600078e00ff */
[----:B------:R-:W-:-:S04]  /*13650*/  SHF.R.U32.HI R6, RZ, 0x3, R6 ;  /* 0x00000003ff067819 */ /* 0x000fc80000011606 */
[----:B------:R-:W-:Y:S02]  /*13660*/  LOP3.LUT R4, R6, 0x70, R4, 0xf8, !PT ;  /* 0x0000007006047812 */ /* 0x000fe400078ef804 */
[----:B------:R-:W2:Y:S01]  /*13670*/  @P0 LDC R6, c[0x0][0x44c] ;  /* 0x00011300ff060b82 */ /* 0x000ea20000000800 */
[----:B------:R-:W-:Y:S02]  /*13680*/  IMAD.SHL.U32 R5, R5, 0x80, RZ ;  /* 0x0000008005057824 */ /* 0x000fe400078e00ff */
[----:B------:R-:W-:-:S03]  /*13690*/  IMAD.IADD R3, R3, 0x1, R0 ;  /* 0x0000000103037824 */ /* 0x000fc600078e0200 */
[----:B------:R-:W-:-:S05]  /*136a0*/  LOP3.LUT R0, R4, R5, RZ, 0xfc, !PT ;  /* 0x0000000504007212 */ /* 0x000fca00078efcff */
[----:B------:R-:W-:Y:S02]  /*136b0*/  IMAD.MOV.U32 R4, RZ, RZ, R0 ;  /* 0x000000ffff047224 */ /* 0x000fe400078e0000 */
[----:B--2---:R-:W-:-:S05]  /*136c0*/  @P0 IMAD.HI.U32 R6, R0, R6, RZ ;  /* 0x0000000600060227 */ /* 0x004fca00078e00ff */
        /* <DEDUP_REMOVED lines=18> */
[----:B------:R-:W-:-:S05]  /*137f0*/  IMAD.IADD R0, R3, 0x1, R0 ;  /* 0x0000000103007824 */ /* 0x000fca00078e0200 */
[----:B------:R-:W-:Y:S01]  /*13800*/  LEA.HI.X R3, R2, UR7, R0, 0x1, P2 ;  /* 0x0000000702037c11 */ /* 0x000fe200090f0c00 */
[----:B-1----:R-:W-:-:S05]  /*13810*/  IMAD.SHL.U32 R10, R7, 0x8, RZ ;  /* 0x00000008070a7824 */ /* 0x002fca00078e00ff */
[----:B------:R-:W-:-:S04]  /*13820*/  LOP3.LUT R10, R10, 0x38, RZ, 0xc0, !PT ;  /* 0x000000380a0a7812 */ /* 0x000fc800078ec0ff */
[----:B------:R-:W-:Y:S01]  /*13830*/  ISETP.GE.AND P0, PT, R10, UR4, PT ;  /* 0x000000040a007c0c */ /* 0x000fe2000bf06270 */
[----:B------:R-:W-:-:S03]  /*13840*/  UMOV UR4, 0xffffffff ;  /* 0xffffffff00047882 */ /* 0x000fc60000000000 */
[----:B0-----:R-:W-:Y:S09]  /*13850*/  BRA.DIV UR4, `(.L_x_6486) ;  /* 0x0000004204147947 */ /* 0x001ff2000b800000 */
[----:B------:R-:W0:Y:S02]  /*13860*/  S2R R6, SR_TID.X ;  /* 0x0000000000067919 */ /* 0x000e240000002100 */
[----:B0-----:R-:W-:-:S04]  /*13870*/  LOP3.LUT R6, R6, 0x7f, RZ, 0xc0, !PT ;  /* 0x0000007f06067812 */ /* 0x001fc800078ec0ff */
[----:B------:R-:W-:Y:S02]  /*13880*/  SHF.R.U32.HI R7, RZ, 0x3, R6 ;  /* 0x00000003ff077819 */ /* 0x000fe40000011606 */
[----:B------:R-:W2:Y:S01]  /*13890*/  LDL.LU R6, [R1+0x44] ;  /* 0x0000440001067983 */ /* 0x000ea20000300800 */
[----:B------:R-:W-:Y:S02]  /*138a0*/  ULDC.64 UR4, c[0x0][0x208] ;  /* 0x0000820000047ab9 */ /* 0x000fe40000000a00 */
[----:B------:R-:W-:Y:S02]  /*138b0*/  IMAD.IADD R0, R7, 0x1, R5 ;  /* 0x0000000107007824 */ /* 0x000fe400078e0205 */
[----:B------:R-:W0:Y:S02]  /*138c0*/  SHFL.IDX PT, R7, R4, RZ, 0x181f ;  /* 0x00181fff04077589 */ /* 0x000e2400000e0000 */
[----:B------:R-:W-:Y:S02]  /*138d0*/  VIADD R5, R0, 0x10 ;  /* 0x0000001000057836 */ /* 0x000fe40000000000 */
[----:B--2---:R-:W-:-:S02]  /*138e0*/  IMAD R2, R6, R8, RZ ;  /* 0x0000000806027224 */ /* 0x004fc400078e02ff */
[----:B------:R-:W1:Y:S03]  /*138f0*/  SHFL.IDX PT, R6, R3, RZ, 0x181f ;  /* 0x00181fff03067589 */ /* 0x000e6600000e0000 */
[-C--:B------:R-:W-:Y:S01]  /*13900*/  ISETP.GE.AND P4, PT, R0, R2.reuse, PT ;  /* 0x000000020000720c */ /* 0x080fe20003f86270 */
[----:B------:R-:W-:Y:S01]  /*13910*/  SHFL.IDX PT, R8, R3, 0x1, 0x181f ;  /* 0x00381f0003087f89 */ /* 0x000fe200000e0000 */
[----:B------:R-:W-:-:S03]  /*13920*/  ISETP.GE.AND P2, PT, R5, R2, PT ;  /* 0x000000020500720c */ /* 0x000fc60003f46270 */
[----:B------:R-:W2:Y:S08]  /*13930*/  SHFL.IDX PT, R5, R4, 0x1, 0x181f ;  /* 0x00381f0004057f89 */ /* 0x000eb000000e0000 */
[----:B0-----:R-:W-:-:S05]  /*13940*/  @!P4 LEA R7, P3, R10, R7, 0x1 ;  /* 0x000000070a07c211 */ /* 0x001fca00078608ff */
[----:B-1----:R-:W-:-:S05]  /*13950*/  @!P4 IMAD.X R6, RZ, RZ, R6, P3 ;  /* 0x000000ffff06c224 */ /* 0x002fca00018e0606 */
[----:B------:R-:W-:-:S04]  /*13960*/  @!P4 LOP3.LUT R7, R7, R6, RZ, 0x3c, !PT ;  /* 0x000000060707c212 */ /* 0x000fc800078e3cff */
[----:B------:R-:W-:-:S04]  /*13970*/  @!P4 LOP3.LUT R6, R7, R6, RZ, 0x3c, !PT ;  /* 0x000000060706c212 */ /* 0x000fc800078e3cff */
[----:B------:R-:W-:-:S05]  /*13980*/  @!P4 LOP3.LUT R7, R7, R6, RZ, 0x3c, !PT ;  /* 0x000000060707c212 */ /* 0x000fca00078e3cff */
[----:B-----5:R-:W-:Y:S04]  /*13990*/  @!P4 LDGSTS.E.BYPASS.LTC128B.128 [R9+0x16400], desc[UR4][R6.64], !P0 ;  /* 0x164000000609cfae */ /* 0x020fe8000c101d44 */
[----:B------:R2:W-:Y:S02]  /*139a0*/  @!P4 LDGSTS.E.BYPASS.LTC128B.128 [R9+0x1a400], desc[UR4][R6.64+0x80], !P1 ;  /* 0x1a4000800609cfae */ /* 0x0005e4000c901d44 */
[----:B--2---:R-:W-:Y:S02]  /*139b0*/  @!P2 LEA R7, P3, R10, R5, 0x1 ;  /* 0x000000050a07a211 */ /* 0x004fe400078608ff */
[----:B------:R-:W-:-:S03]  /*139c0*/  IADD3 R5, R0, 0x20, RZ ;  /* 0x0000002000057810 */ /* 0x000fc60007ffe0ff */
[----:B------:R-:W-:-:S05]  /*139d0*/  @!P2 IMAD.X R6, RZ, RZ, R8, P3 ;  /* 0x000000ffff06a224 */ /* 0x000fca00018e0608 */
[----:B------:R-:W-:-:S04]  /*139e0*/  @!P2 LOP3.LUT R7, R7, R6, RZ, 0x3c, !PT ;  /* 0x000000060707a212 */ /* 0x000fc800078e3cff */
[----:B------:R-:W-:-:S04]  /*139f0*/  @!P2 LOP3.LUT R6, R7, R6, RZ, 0x3c, !PT ;  /* 0x000000060706a212 */ /* 0x000fc800078e3cff */
[----:B------:R-:W-:-:S05]  /*13a00*/  @!P2 LOP3.LUT R7, R7, R6, RZ, 0x3c, !PT ;  /* 0x000000060707a212 */ /* 0x000fca00078e3cff */
        /* <DEDUP_REMOVED lines=52> */
[----:B------:R0:W2:Y:S02]  /*13d50*/  SHFL.IDX PT, R3, R4, 0x7, 0x181f ;  /* 0x00f81f0004037f89 */ /* 0x0000a400000e0000 */
.L_x_6600:
        /* <DEDUP_REMOVED lines=11> */
[----:B------:R3:W-:Y:S02]  /*13e10*/  LDGSTS.E.BYPASS.LTC128B.128 [R9+0x1dc00], desc[UR4][R2.64+0x80], !P1 ;  /* 0x1dc0008002097fae */ /* 0x0007e4000c901d44 */
.L_x_6488:
[----:B------:R-:W-:Y:S05]  /*13e20*/  BSYNC B0 ;  /* 0x0000000000007941 */ /* 0x000fea0003800000 */
.L_x_6487:
[----:B------:R-:W-:Y:S01]  /*13e30*/  NOP ;  /* 0x0000000000007918 */ /* 0x000fe20000000000 */
[----:B------:R-:W-:Y:S01]  /*13e40*/  PLOP3.LUT P0, PT, PT, PT, PT, 0x80, 0x0 ;  /* 0x000000000000781c */ /* 0x000fe20003f0f070 */
[----:B0-----:R-:W-:-:S12]  /*13e50*/  VIADD R6, R18, 0x34800 ;  /* 0x0003480012067836 */ /* 0x001fd80000000000 */
.L_x_6489:
        /* <DEDUP_REMOVED lines=18> */
.L_x_6601:
[----:B------:R-:W-:Y:S05]  /*13f80*/  BSYNC B0 ;  /* 0x0000000000007941 */ /* 0x000fea0003800000 */
.L_x_6490:
        /* <DEDUP_REMOVED lines=55> */
.L_x_6498:
[----:B------:R-:W-:Y:S01]  /*14300*/  IMAD R3, R8, 0x8, R18 ;  /* 0x0000000808037824 */ /* 0x000fe200078e0212 */
[----:B------:R-:W-:Y:S01]  /*14310*/  SHF.L.U32 R2, R11, 0x1f, RZ ;  /* 0x0000001f0b027819 */ /* 0x000fe200000006ff */
[----:B------:R-:W-:Y:S03]  /*14320*/  BSSY B3, `(.L_x_6499) ;  /* 0x0000003000037945 */ /* 0x000fe60003800000 */
[----:B------:R-:W1:Y:S02]  /*14330*/  SYNCS.PHASECHK.TRANS64.TRYWAIT P0, [R3+URZ+0x34840], R2 ;  /* 0x03484002030075a7 */ /* 0x000e64000800017f */
[----:B-1----:R-:W-:Y:S05]  /*14340*/  @!P0 BRA `(.L_x_6500) ;  /* 0x0000004000408947 */ /* 0x002fea0003800000 */
.L_x_6602:
[----:B------:R-:W-:Y:S05]  /*14350*/  BSYNC B3 ;  /* 0x0000000000037941 */ /* 0x000fea0003800000 */
.L_x_6499:
        /* <DEDUP_REMOVED lines=12> */
.L_x_6502:
[----:B------:R-:W-:Y:S05]  /*14420*/  BSYNC B3 ;  /* 0x0000000000037941 */ /* 0x000fea0003800000 */
.L_x_6501:
        /* <DEDUP_REMOVED lines=12> */
.L_x_6503:
        /* <DEDUP_REMOVED lines=16> */
.L_x_6504:
        /* <DEDUP_REMOVED lines=16> */
.L_x_6603:
[----:B------:R-:W-:Y:S05]  /*146f0*/  BSYNC B3 ;  /* 0x0000000000037941 */ /* 0x000fea0003800000 */
.L_x_6505:
        /* <DEDUP_REMOVED lines=12> */
.L_x_6508:
[----:B------:R-:W-:Y:S05]  /*147c0*/  BSYNC B3 ;  /* 0x0000000000037941 */ /* 0x000fea0003800000 */
.L_x_6507:
[----:B------:R-:W2:Y:S04]  /*147d0*/  LDL R5, [R1+0x18] ;  /* 0x0000180001057983 */ /* 0x000ea80000100800 */
[----:B0-----:R-:W2:Y:S01]  /*147e0*/  LDL.LU R2, [R1+0x8] ;  /* 0x0000080001027983 */ /* 0x001ea20000300800 */
[----:B------:R-:W-:Y:S01]  /*147f0*/  R2UR UR10, R14 ;  /* 0x000000000e0a72ca */ /* 0x000fe200000e0000 */
[C-C-:B------:R-:W-:Y:S01]  /*14800*/  IMAD R3, R19.reuse, 0x8, R18.reuse ;  /* 0x0000000813037824 */ /* 0x140fe200078e0212 */
[----:B------:R-:W-:Y:S01]  /*14810*/  R2UR UR6, R12 ;  /* 0x000000000c0672ca */ /* 0x000fe200000e0000 */
[----:B------:R-:W-:Y:S01]  /*14820*/  IMAD R9, R19, 0xb000, R18 ;  /* 0x0000b00013097824 */ /* 0x000fe200078e0212 */
[----:B------:R-:W-:Y:S01]  /*14830*/  R2UR UR7, R13 ;  /* 0x000000000d0772ca */ /* 0x000fe200000e0000 */
[----:B------:R-:W-:Y:S01]  /*14840*/  UIADD3 UR4, UP0, UR36, 0x470, URZ ;  /* 0x0000047024047890 */ /* 0x000fe2000ff1e03f */
[----:B------:R-:W-:-:S02]  /*14850*/  PLOP3.LUT P0, PT, PT, PT, PT, 0x80, 0x0 ;  /* 0x000000000000781c */ /* 0x000fc40003f0f070 */
[----:B------:R-:W-:Y:S01]  /*14860*/  IADD3 R3, R3, 0x34850, RZ ;  /* 0x0003485003037810 */ /* 0x000fe20007ffe0ff */
[----:B------:R-:W-:Y:S01]  /*14870*/  UIADD3.X UR5, URZ, UR37, URZ, UP0, !UPT ;  /* 0x000000253f057290 */ /* 0x000fe200087fe43f */
[----:B--2---:R-:W-:Y:S02]  /*14880*/  IMAD R2, R2, 0xb0, R5 ;  /* 0x000000b002027824 */ /* 0x004fe400078e0205 */
[----:B------:R-:W-:-:S09]  /*14890*/  VIADD R5, R9, 0x400 ;  /* 0x0000040009057836 */ /* 0x000fd20000000000 */
.L_x_6509:
        /* <DEDUP_REMOVED lines=15> */
.L_x_6510:
        /* <DEDUP_REMOVED lines=12> */
.L_x_6497:
[----:B------:R-:W-:Y:S05]  /*14a50*/  BSYNC B1 ;  /* 0x0000000000017941 */ /* 0x000fea0003800000 */
.L_x_6496:
[----:B0-----:R-:W2:Y:S01]  /*14a60*/  LDL.LU R0, [R1+0x30] ;  /* 0x0000300001007983 */ /* 0x001ea20000300800 */
[----:B------:R-:W-:-:S03]  /*14a70*/  IMAD.MOV.U32 R19, RZ, RZ, R8 ;  /* 0x000000ffff137224 */ /* 0x000fc600078e0008 */
[----:B------:R0:W-:Y:S02]  /*14a80*/  STL [R1+0x14], R11 ;  /* 0x0000140b01007387 */ /* 0x0001e40000100800 */
[----:B0-2---:R-:W-:-:S07]  /*14a90*/  VIADD R0, R0, 0xfffffffd ;  /* 0xfffffffd00007836 */ /* 0x005fce0000000000 */
.L_x_6495:
[----:B------:R-:W-:Y:S05]  /*14aa0*/  BSYNC B2 ;  /* 0x0000000000027941 */ /* 0x000fea0003800000 */
.L_x_6494:
[----:B------:R-:W-:Y:S01]  /*14ab0*/  VIADD R10, R10, 0xfffffffe ;  /* 0xfffffffe0a0a7836 */ /* 0x000fe20000000000 */
[----:B------:R-:W-:-:S04]  /*14ac0*/  LOP3.LUT R7, RZ, R7, RZ, 0x33, !PT ;  /* 0x00000007ff077212 */ /* 0x000fc800078e33ff */
[----:B------:R-:W-:-:S13]  /*14ad0*/  ISETP.NE.AND P0, PT, R10, R7, PT ;  /* 0x000000070a00720c */ /* 0x000fda0003f05270 */
[----:B------:R-:W-:Y:S05]  /*14ae0*/  @!P0 BRA `(.L_x_6493) ;  /* 0x0000001000d48947 */ /* 0x000fea0003800000 */
[----:B------:R-:W-:-:S07]  /*14af0*/  IMAD.MOV.U32 R9, RZ, RZ, R17 ;  /* 0x000000ffff097224 */ /* 0x000fce00078e0011 */
.L_x_6541:
        /* <DEDUP_REMOVED lines=36> */
.L_x_6513:
[----:B------:R-:W-:Y:S01]  /*14d40*/  IMAD R3, R4, 0x8, R18 ;  /* 0x0000000804037824 */ /* 0x000fe200078e0212 */
[----:B------:R-:W-:Y:S01]  /*14d50*/  SHF.L.U32 R2, R5, 0x1f, RZ ;  /* 0x0000001f05027819 */ /* 0x000fe200000006ff */
[----:B------:R-:W-:Y:S03]  /*14d60*/  BSSY B2, `(.L_x_6514) ;  /* 0x0000003000027945 */ /* 0x000fe60003800000 */
[----:B------:R-:W1:Y:S02]  /*14d70*/  SYNCS.PHASECHK.TRANS64.TRYWAIT P0, [R3+URZ+0x34840], R2 ;  /* 0x03484002030075a7 */ /* 0x000e64000800017f */
[----:B-1----:R-:W-:Y:S05]  /*14d80*/  @!P0 BRA `(.L_x_6515) ;  /* 0x0000003400d88947 */ /* 0x002fea0003800000 */
.L_x_6604:
[----:B------:R-:W-:Y:S05]  /*14d90*/  BSYNC B2 ;  /* 0x0000000000027941 */ /* 0x000fea0003800000 */
.L_x_6514:
        /* <DEDUP_REMOVED lines=12> */
.L_x_6517:
[----:B------:R-:W-:Y:S05]  /*14e60*/  BSYNC B2 ;  /* 0x0000000000027941 */ /* 0x000fea0003800000 */
.L_x_6516:
[----:B------:R-:W2:Y:S01]  /*14e70*/  LDL R8, [R1+0x18] ;  /* 0x0000180001087983 */ /* 0x000ea20000100800 */
[----:B------:R-:W-:Y:S01]  /*14e80*/  IMAD.MOV.U32 R12, RZ, RZ, RZ ;  /* 0x000000ffff0c7224 */ /* 0x000fe200078e00ff */
[----:B------:R-:W-:Y:S01]  /*14e90*/  UIADD3 UR4, UP0, UR36, 0x370, URZ ;  /* 0x0000037024047890 */ /* 0x000fe2000ff1e03f */
[----:B-1----:R-:W-:Y:S01]  /*14ea0*/  IMAD R2, R4, 0xb000, R18 ;  /* 0x0000b00004027824 */ /* 0x002fe200078e0212 */
        /* <DEDUP_REMOVED lines=8> */
.L_x_6518:
        /* <DEDUP_REMOVED lines=16> */
.L_x_6519:
        /* <DEDUP_REMOVED lines=16> */
.L_x_6605:
[----:B------:R-:W-:Y:S05]  /*15130*/  BSYNC B2 ;  /* 0x0000000000027941 */ /* 0x000fea0003800000 */
.L_x_6520:
        /* <DEDUP_REMOVED lines=11> */
.L_x_6523:
[----:B------:R-:W-:Y:S05]  /*151f0*/  BSYNC B2 ;  /* 0x0000000000027941 */ /* 0x000fea0003800000 */
.L_x_6522:
        /* <DEDUP_REMOVED lines=12> */
.L_x_6524:
        /* <DEDUP_REMOVED lines=15> */
.L_x_6525:
        /* <DEDUP_REMOVED lines=12> */
.L_x_6512:
[----:B------:R-:W-:Y:S05]  /*15470*/  BSYNC B1 ;  /* 0x0000000000017941 */ /* 0x000fea0003800000 */
.L_x_6511:
        /* <DEDUP_REMOVED lines=36> */
.L_x_6528:
[----:B------:R-:W-:Y:S01]  /*156c0*/  IMAD R2, R19, 0x8, R18 ;  /* 0x0000000813027824 */ /* 0x000fe200078e0212 */
[----:B------:R-:W-:Y:S01]  /*156d0*/  SHF.L.U32 R3, R12, 0x1f, RZ ;  /* 0x0000001f0c037819 */ /* 0x000fe200000006ff */
[----:B------:R-:W-:Y:S03]  /*156e0*/  BSSY B2, `(.L_x_6529) ;  /* 0x0000003000027945 */ /* 0x000fe60003800000 */
[----:B------:R-:W2:Y:S02]  /*156f0*/  SYNCS.PHASECHK.TRANS64.TRYWAIT P0, [R2+URZ+0x34840], R3 ;  /* 0x03484003020075a7 */ /* 0x000ea4000800017f */
[----:B--2---:R-:W-:Y:S05]  /*15700*/  @!P0 BRA `(.L_x_6530) ;  /* 0x0000002c00a08947 */ /* 0x004fea0003800000 */
.L_x_6606:
[----:B------:R-:W-:Y:S05]  /*15710*/  BSYNC B2 ;  /* 0x0000000000027941 */ /* 0x000fea0003800000 */
.L_x_6529:
        /* <DEDUP_REMOVED lines=12> */
.L_x_6532:
[----:B------:R-:W-:Y:S05]  /*157e0*/  BSYNC B2 ;  /* 0x0000000000027941 */ /* 0x000fea0003800000 */
.L_x_6531:
[----:B------:R-:W3:Y:S01]  /*157f0*/  LDL R10, [R1+0x18] ;  /* 0x00001800010a7983 */ /* 0x000ee20000100800 */
[----:B0-----:R-:W-:Y:S01]  /*15800*/  IMAD.MOV.U32 R12, RZ, RZ, RZ ;  /* 0x000000ffff0c7224 */ /* 0x001fe200078e00ff */
[----:B------:R-:W-:Y:S01]  /*15810*/  UIADD3 UR4, UP0, UR36, 0x370, URZ ;  /* 0x0000037024047890 */ /* 0x000fe2000ff1e03f */
[C---:B--2---:R-:W-:Y:S01]  /*15820*/  IMAD R3, R19.reuse, 0x8, R6 ;  /* 0x0000000813037824 */ /* 0x044fe200078e0206 */
        /* <DEDUP_REMOVED lines=8> */
[----:B---3--:R-:W-:-:S09]  /*158b0*/  IMAD R10, R8, 0xb0, R10 ;  /* 0x000000b0080a7824 */ /* 0x008fd200078e020a */
.L_x_6533:
        /* <DEDUP_REMOVED lines=16> */
.L_x_6534:
        /* <DEDUP_REMOVED lines=15> */
.L_x_6607:
[----:B------:R-:W-:Y:S05]  /*15ab0*/  BSYNC B2 ;  /* 0x0000000000027941 */ /* 0x000fea0003800000 */
.L_x_6535:
        /* <DEDUP_REMOVED lines=11> */
.L_x_6538:
[----:B------:R-:W-:Y:S05]  /*15b70*/  BSYNC B2 ;  /* 0x0000000000027941 */ /* 0x000fea0003800000 */
.L_x_6537:
        /* <DEDUP_REMOVED lines=10> */
[----:B--2---:R-:W-:Y:S01]  /*15c20*/  IMAD R3, R3, 0xb0, R5 ;  /* 0x000000b003037824 */ /* 0x004fe200078e0205 */
[----:B------:R-:W-:-:S10]  /*15c30*/  IADD3 R5, R4, 0x400, RZ ;  /* 0x0000040004057810 */ /* 0x000fd40007ffe0ff */
.L_x_6539:
        /* <DEDUP_REMOVED lines=15> */
.L_x_6540:
        /* <DEDUP_REMOVED lines=12> */
.L_x_6527:
[----:B------:R-:W-:Y:S05]  /*15df0*/  BSYNC B1 ;  /* 0x0000000000017941 */ /* 0x000fea0003800000 */
.L_x_6526:
[----:B------:R-:W2:Y:S01]  /*15e00*/  LDL R2, [R1+0x24] ;  /* 0x0000240001027983 */ /* 0x000ea20000100800 */
[----:B------:R-:W-:Y:S01]  /*15e10*/  VIADD R0, R0, 0xfffffffe ;  /* 0xfffffffe00007836 */ /* 0x000fe20000000000 */
[----:B--2---:R-:W-:-:S13]  /*15e20*/  ISETP.GT.AND P0, PT, R7, R2, PT ;  /* 0x000000020700720c */ /* 0x004fda0003f04270 */
[----:B------:R-:W-:Y:S05]  /*15e30*/  @P0 BRA `(.L_x_6541) ;  /* 0xffffffec00300947 */ /* 0x000fea000383ffff */
.L_x_6493:
[----:B------:R-:W-:Y:S05]  /*15e40*/  BSYNC B0 ;  /* 0x0000000000007941 */ /* 0x000fea0003800000 */
.L_x_6492:
        /* <DEDUP_REMOVED lines=19> */
.L_x_6543:
[----:B------:R-:W-:Y:S05]  /*15f80*/  BSYNC B0 ;  /* 0x0000000000007941 */ /* 0x000fea0003800000 */
.L_x_6542:
        /* <DEDUP_REMOVED lines=11> */
.L_x_6608:
[----:B------:R-:W-:Y:S05]  /*16040*/  BSYNC B1 ;  /* 0x0000000000017941 */ /* 0x000fea0003800000 */
.L_x_6546:
        /* <DEDUP_REMOVED lines=9> */
.L_x_6549:
[----:B------:R-:W-:Y:S05]  /*160e0*/  BSYNC B1 ;  /* 0x0000000000017941 */ /* 0x000fea0003800000 */
.L_x_6548:
        /* <DEDUP_REMOVED lines=12> */
.L_x_6550:
        /* <DEDUP_REMOVED lines=15> */
.L_x_6551:
        /* <DEDUP_REMOVED lines=10> */
.L_x_6545:
[----:B------:R-:W-:Y:S05]  /*16340*/  BSYNC B0 ;  /* 0x0000000000007941 */ /* 0x000fea0003800000 */
.L_x_6544:
[----:B------:R-:W2:Y:S01]  /*16350*/  LDL.LU R4, [R1+0x14] ;  /* 0x0000140001047983 */ /* 0x000ea20000300800 */
[----:B------:R-:W-:-:S05]  /*16360*/  VIADD R19, R19, 0x1 ;  /* 0x0000000113137836 */ /* 0x000fca0000000000 */
[----:B------:R-:W-:-:S04]  /*16370*/  ISETP.NE.AND P0, PT, R19, 0x2, PT ;  /* 0x000000021300780c */ /* 0x000fc80003f05270 */
[----:B------:R-:W-:Y:S02]  /*16380*/  SEL R0, RZ, 0x1, P0 ;  /* 0x00000001ff007807 */ /* 0x000fe40000000000 */
[----:B------:R-:W-:Y:S02]  /*16390*/  SEL R19, R19, RZ, P0 ;  /* 0x000000ff13137207 */ /* 0x000fe40000000000 */
[----:B--2---:R-:W-:-:S05]  /*163a0*/  LOP3.LUT R4, R4, R0, RZ, 0x3c, !PT ;  /* 0x0000000004047212 */ /* 0x004fca00078e3cff */
[----:B------:R2:W-:Y:S02]  /*163b0*/  STL [R1+0x14], R4 ;  /* 0x0000140401007387 */ /* 0x0005e40000100800 */
.L_x_6472:
[----:B------:R-:W-:Y:S05]  /*163c0*/  BSYNC B7 ;  /* 0x0000000000077941 */ /* 0x000fea0003800000 */
.L_x_6470:
        /* <DEDUP_REMOVED lines=14> */
.L_x_6552:
        /* <DEDUP_REMOVED lines=47> */
.L_x_6618:
[----:B------:R-:W-:Y:S02]  /*167a0*/  ULDC UR4, c[0x0][0xc38] ;  /* 0x00030e0000047ab9 */ /* 0x000fe40000000800 */
[----:B------:R-:W-:-:S04]  /*167b0*/  IMAD.U32 R3, RZ, RZ, UR4 ;  /* 0x00000004ff037e24 */ /* 0x000fc8000f8e00ff */
[----:B--2---:R-:W-:-:S04]  /*167c0*/  IMAD R9, R9, R3, RZ ;  /* 0x0000000309097224 */ /* 0x004fc800078e02ff */
[----:B------:R-:W-:-:S05]  /*167d0*/  IMAD.IADD R5, R8, 0x1, R9 ;  /* 0x0000000108057824 */ /* 0x000fca00078e0209 */
[----:B------:R-:W-:-:S13]  /*167e0*/  ISETP.GT.AND P6, PT, R5, R0, PT ;  /* 0x000000000500720c */ /* 0x000fda0003fc4270 */
[----:B------:R-:W-:Y:S05]  /*167f0*/  @P6 BRA `(.L_x_6555) ;  /* 0x0000000000b06947 */ /* 0x000fea0003800000 */
.L_x_6558:
[----:B-1----:R-:W2:Y:S01]  /*16800*/  LDL.LU R2, [R1+0xc] ;  /* 0x00000c0001027983 */ /* 0x002ea20000300800 */
[----:B------:R-:W1:Y:S01]  /*16810*/  LDC R3, c[0x0][0xc3c] ;  /* 0x00030f00ff037b82 */ /* 0x000e620000000800 */
        /* <DEDUP_REMOVED lines=36> */
.L_x_6626:
[----:B------:R-:W-:Y:S02]  /*16a60*/  ULDC UR4, c[0x0][0xc38] ;  /* 0x00030e0000047ab9 */ /* 0x000fe40000000800 */
[----:B------:R-:W-:-:S04]  /*16a70*/  IMAD.U32 R3, RZ, RZ, UR4 ;  /* 0x00000004ff037e24 */ /* 0x000fc8000f8e00ff */
[----:B--2---:R-:W-:-:S04]  /*16a80*/  IMAD R9, R9, R3, RZ ;  /* 0x0000000309097224 */ /* 0x004fc800078e02ff */
[----:B------:R-:W-:-:S05]  /*16a90*/  IMAD.IADD R5, R9, 0x1, R5 ;  /* 0x0000000109057824 */ /* 0x000fca00078e0205 */
[----:B------:R-:W-:-:S13]  /*16aa0*/  ISETP.GT.AND P6, PT, R5, R0, PT ;  /* 0x000000000500720c */ /* 0x000fda0003fc4270 */
[----:B------:R-:W-:Y:S05]  /*16ab0*/  @!P6 BRA `(.L_x_6558) ;  /* 0xfffffffc0050e947 */ /* 0x000fea000383ffff */
.L_x_6555:
        /* <DEDUP_REMOVED lines=9> */
.L_x_6631:
[----:B------:R-:W-:-:S13]  /*16b50*/  ISETP.NE.AND P0, PT, R8, RZ, PT ;  /* 0x000000ff0800720c */ /* 0x000fda0003f05270 */
[----:B------:R-:W-:Y:S05]  /*16b60*/  @!P0 BRA `(.L_x_6560) ;  /* 0x0000000000148947 */ /* 0x000fea0003800000 */
[----:B------:R-:W-:Y:S01]  /*16b70*/  UMOV UR4, 0xffffffff ;  /* 0xffffffff00047882 */ /* 0x000fe20000000000 */
[----:B0-----:R-:W-:Y:S02]  /*16b80*/  VIADD R12, R5, 0xffffffff ;  /* 0xffffffff050c7836 */ /* 0x001fe40000000000 */
[----:B------:R-:W-:Y:S05]  /*16b90*/  BRA.DIV UR4, `(.L_x_6561) ;  /* 0x0000002604507947 */ /* 0x000fea000b800000 */
[----:B-1----:R0:W1:Y:S02]  /*16ba0*/  SHFL.IDX PT, R2, R2, R12, 0x1f ;  /* 0x00001f0c02027589 */ /* 0x00206400000e0000 */
.L_x_6634:
[----:B-1----:R-:W-:-:S07]  /*16bb0*/  IMAD.MOV.U32 R4, RZ, RZ, R2 ;  /* 0x000000ffff047224 */ /* 0x002fce00078e0002 */
.L_x_6560:
        /* <DEDUP_REMOVED lines=30> */
[----:B------:R-:W-:Y:S01]  /*16da0*/  IMAD R9, R2, R4, RZ ;  /* 0x0000000402097224 */ /* 0x000fe200078e02ff */
[----:B------:R-:W-:-:S05]  /*16db0*/  MOV R2, RZ ;  /* 0x000000ff00027202 */ /* 0x000fca0000000f00 */
        /* <DEDUP_REMOVED lines=31> */
.L_x_6556:
        /* <DEDUP_REMOVED lines=10> */
.L_x_6562:
[----:B---3--:R-:W3:Y:S04]  /*17050*/  LDL R3, [R1+0x8] ;  /* 0x0000080001037983 */ /* 0x008ee80000100800 */
[----:B------:R-:W4:Y:S04]  /*17060*/  LDL R2, [R1+0xc] ;  /* 0x00000c0001027983 */ /* 0x000f280000100800 */
[----:B-1----:R-:W5:Y:S04]  /*17070*/  LDL R4, [R1] ;  /* 0x0000000001047983 */ /* 0x002f680000100800 */
[----:B--2---:R-:W5:Y:S01]  /*17080*/  LDL R5, [R1+0x4] ;  /* 0x0000040001057983 */ /* 0x004f620000100800 */
[----:B------:R-:W-:Y:S05]  /*17090*/  WARPSYNC.ALL ;  /* 0x0000000000007948 */ /* 0x000fea0003800000 */
[----:B------:R-:W1:Y:S02]  /*170a0*/  S2R R0, SR_TID.X ;  /* 0x0000000000007919 */ /* 0x000e640000002100 */
[----:B-1----:R-:W-:Y:S01]  /*170b0*/  LOP3.LUT R0, R0, 0x1f, RZ, 0xc0, !PT ;  /* 0x0000001f00007812 */ /* 0x002fe200078ec0ff */
[----:B------:R-:W-:Y:S03]  /*170c0*/  BAR.SYNC.DEFER_BLOCKING 0x4, 0x180 ;  /* 0x0106000000007b1d */ /* 0x000fe60000010000 */
[----:B------:R-:W-:-:S13]  /*170d0*/  ISETP.NE.AND P0, PT, R0, RZ, PT ;  /* 0x000000ff0000720c */ /* 0x000fda0003f05270 */
[----:B------:R-:W-:Y:S01]  /*170e0*/  @!P0 MOV R0, 0x400 ;  /* 0x0000040000008802 */ /* 0x000fe20000000f00 */
[----:B---3--:R-:W-:Y:S02]  /*170f0*/  IMAD.MOV.U32 R6, RZ, RZ, R3 ;  /* 0x000000ffff067224 */ /* 0x008fe400078e0003 */
[----:B------:R-:W1:Y:S01]  /*17100*/  @!P0 S2R R3, SR_CgaCtaId ;  /* 0x0000000000038919 */ /* 0x000e620000008800 */
[----:B----4-:R-:W-:Y:S01]  /*17110*/  IMAD.MOV.U32 R7, RZ, RZ, R2 ;  /* 0x000000ffff077224 */ /* 0x010fe200078e0002 */
[----:B-1----:R-:W-:-:S05]  /*17120*/  @!P0 LEA R18, R3, R0, 0x18 ;  /* 0x0000000003128211 */ /* 0x002fca00078ec0ff */
[----:B-----5:R2:W-:Y:S01]  /*17130*/  @!P0 STS.128 [R18+0x348d0], R4 ;  /* 0x0348d00412008388 */ /* 0x0205e20000000c00 */
[----:B------:R-:W-:Y:S06]  /*17140*/  BAR.ARV 0x5, 0x180 ;  /* 0x0146000000007b1d */ /* 0x000fec0000002000 */
.L_x_6553:
[----:B------:R-:W3:Y:S01]  /*17150*/  LDL R0, [R1+0xc] ;  /* 0x00000c0001007983 */ /* 0x000ee20000100800 */
[----:B------:R-:W-:Y:S02]  /*17160*/  ULDC UR4, c[0x0][0xc3c] ;  /* 0x00030f0000047ab9 */ /* 0x000fe40000000800 */
[----:B---3--:R-:W-:-:S13]  /*17170*/  ISETP.GE.AND P0, PT, R0, UR4, PT ;  /* 0x0000000400007c0c */ /* 0x008fda000bf06270 */
[----:B------:R-:W-:Y:S05]  /*17180*/  @!P0 BRA `(.L_x_6563) ;  /* 0xffffffac00388947 */ /* 0x000fea000383ffff */
[----:B------:R-:W-:Y:S05]  /*17190*/  BSYNC B8 ;  /* 0x0000000000087941 */ /* 0x000fea0003800000 */
.L_x_6464:
        /* <DEDUP_REMOVED lines=12> */
.L_x_6635:
[----:B------:R-:W-:Y:S05]  /*17260*/  BSYNC B0 ;  /* 0x0000000000007941 */ /* 0x000fea0003800000 */
.L_x_6564:
[----:B------:R-:W-:-:S03]  /*17270*/  UMOV UR4, 0xffffffff ;  /* 0xffffffff00047882 */ /* 0x000fc60000000000 */
[----:B------:R-:W-:Y:S05]  /*17280*/  BRA.DIV UR4, `(.L_x_6566) ;  /* 0x0000001e04d07947 */ /* 0x000fea000b800000 */
[----:B------:R-:W1:Y:S02]  /*17290*/  S2R R2, SR_TID.X ;  /* 0x0000000000027919 */ /* 0x000e640000002100 */
[----:B-1----:R-:W-:-:S04]  /*172a0*/  SHF.R.U32.HI R2, RZ, 0x5, R2 ;  /* 0x00000005ff027819 */ /* 0x002fc80000011602 */
[----:B------:R-:W-:-:S05]  /*172b0*/  LOP3.LUT R2, R2, 0x3, RZ, 0xc0, !PT ;  /* 0x0000000302027812 */ /* 0x000fca00078ec0ff */
[----:B------:R1:W2:Y:S02]  /*172c0*/  SHFL.IDX PT, R14, R2, RZ, 0x1f ;  /* 0x00001fff020e7589 */ /* 0x0002a400000e0000 */
.L_x_6638:
[----:B--2---:R-:W-:Y:S01]  /*172d0*/  ISETP.NE.AND P0, PT, R14, RZ, PT ;  /* 0x000000ff0e00720c */ /* 0x004fe20003f05270 */
[----:B------:R-:W-:-:S12]  /*172e0*/  BSSY B0, `(.L_x_6567) ;  /* 0x0000027000007945 */ /* 0x000fd80003800000 */
[----:B------:R-:W-:Y:S05]  /*172f0*/  @P0 BRA `(.L_x_6568) ;  /* 0x0000000000940947 */ /* 0x000fea0003800000 */
[----:B------:R-:W-:-:S03]  /*17300*/  UMOV UR4, 0xffffffff ;  /* 0xffffffff00047882 */ /* 0x000fc60000000000 */
[----:B------:R-:W-:Y:S05]  /*17310*/  BRA.DIV UR4, `(.L_x_6569) ;  /* 0x0000001e04e07947 */ /* 0x000fea000b800000 */
[----:B------:R-:W-:-:S13]  /*17320*/  ELECT P6, URZ, PT ;  /* 0x00000000003f782f */ /* 0x000fda00038c0000 */
.L_x_6641:
        /* <DEDUP_REMOVED lines=8> */
.L_x_6570:
        /* <DEDUP_REMOVED lines=13> */
.L_x_6642:
[----:B------:R-:W1:Y:S02]  /*17480*/  SYNCS.PHASECHK.TRANS64.TRYWAIT P0, [R7+URZ], R2 ;  /* 0x00000002070075a7 */ /* 0x000e64000800017f */
[----:B-1----:R-:W-:Y:S05]  /*17490*/  @!P0 BRA `(.L_x_6572) ;  /* 0x0000001c00b48947 */ /* 0x002fea0003800000 */
.L_x_6643:
[----:B------:R-:W-:Y:S05]  /*174a0*/  @!P2 BRA `(.L_x_6573) ;  /* 0x000000000004a947 */ /* 0x000fea0003800000 */
[----:B------:R-:W-:Y:S01]  /*174b0*/  BPT.TRAP 0x1 ;  /* 0x000000040000795c */ /* 0x000fe20000300000 */
.L_x_6573:
[----:B------:R-:W-:-:S04]  /*174c0*/  VIADD R0, R0, 0x34860 ;  /* 0x0003486000007836 */ /* 0x000fc80000000000 */
[----:B------:R-:W-:-:S04]  /*174d0*/  IMAD R4, R19, 0x8, R0 ;  /* 0x0000000813047824 */ /* 0x000fc800078e0200 */
[----:B------:R-:W2:Y:S02]  /*174e0*/  SYNCS.PHASECHK.TRANS64.TRYWAIT P0, [R4+URZ], R5 ;  /* 0x00000005040075a7 */ /* 0x000ea4000800017f */
[----:B--2---:R-:W-:Y:S05]  /*174f0*/  @!P0 BRA `(.L_x_6574) ;  /* 0x0000001c00b08947 */ /* 0x004fea0003800000 */
.L_x_6644:
[----:B------:R-:W-:-:S07]  /*17500*/  IMAD R3, R3, 0x8, R0 ;  /* 0x0000000803037824 */ /* 0x000fce00078e0200 */
.L_x_6575:
[----:B---3--:R3:W4:Y:S02]  /*17510*/  SYNCS.PHASECHK.TRANS64.TRYWAIT P0, [R3+URZ], R2 ;  /* 0x00000002030075a7 */ /* 0x008724000800017f */
[----:B----4-:R-:W-:Y:S05]  /*17520*/  @!P0 NANOSLEEP.SYNCS 0x989680 ;  /* 0x009896800000895d */ /* 0x010fea0003900000 */
[----:B------:R-:W4:Y:S02]  /*17530*/  @!P0 SYNCS.PHASECHK.TRANS64 P0, [R3+URZ], R2 ;  /* 0x00000002030085a7 */ /* 0x000f24000800007f */
[----:B----4-:R-:W-:Y:S05]  /*17540*/  @!P0 BRA `(.L_x_6575) ;  /* 0xfffffffc00f08947 */ /* 0x010fea000383ffff */
.L_x_6568:
[----:B------:R-:W-:Y:S05]  /*17550*/  BSYNC B0 ;  /* 0x0000000000007941 */ /* 0x000fea0003800000 */
.L_x_6567:
[----:B------:R-:W-:Y:S05]  /*17560*/  EXIT ;  /* 0x000000000000794d */ /* 0x000fea0003800000 */
.L_x_6415:
[----:B0-----:R0:W1:Y:S02]  /*17570*/  SYNCS.PHASECHK.TRANS64.TRYWAIT P1, [R0+URZ+0x34800], R3 ;  /* 0x03480003000075a7 */ /* 0x001064000802017f */
[----:B-1----:R-:W-:Y:S05]  /*17580*/  @!P1 NANOSLEEP.SYNCS 0x989680 ;  /* 0x009896800000995d */ /* 0x002fea0003900000 */
[----:B------:R-:W1:Y:S02]  /*17590*/  @!P1 SYNCS.PHASECHK.TRANS64 P1, [R0+URZ+0x34800], R3 ;  /* 0x03480003000095a7 */ /* 0x000e64000802007f */
[----:B-1----:R-:W-:Y:S05]  /*175a0*/  @!P1 BRA `(.L_x_6415) ;  /* 0xfffffffc00f09947 */ /* 0x002fea000383ffff */
[----:B------:R-:W-:Y:S05]  /*175b0*/  BRA `(.L_x_6576) ;  /* 0xfffffea400fc7947 */ /* 0x000fea000383ffff */
.L_x_6419:
[----:B-1----:R1:W2:Y:S02]  /*175c0*/  SYNCS.PHASECHK.TRANS64.TRYWAIT P2, [R10+URZ+0x34830], R3 ;  /* 0x034830030a0075a7 */ /* 0x0022a4000804017f */
[----:B--2---:R-:W-:Y:S05]  /*175d0*/  @!P2 NANOSLEEP.SYNCS 0x989680 ;  /* 0x009896800000a95d */ /* 0x004fea0003900000 */
[----:B------:R-:W2:Y:S02]  /*175e0*/  @!P2 SYNCS.PHASECHK.TRANS64 P2, [R10+URZ+0x34830], R3 ;  /* 0x034830030a00a5a7 */ /* 0x000ea4000804007f */
[----:B--2---:R-:W-:Y:S05]  /*175f0*/  @!P2 BRA `(.L_x_6419) ;  /* 0xfffffffc00f0a947 */ /* 0x004fea000383ffff */
[----:B------:R-:W-:Y:S05]  /*17600*/  BRA `(.L_x_6418) ;  /* 0xfffffea800207947 */ /* 0x000fea000383ffff */
.L_x_6424:
[----:B-1----:R1:W2:Y:S02]  /*17610*/  SYNCS.PHASECHK.TRANS64.TRYWAIT P2, [R0+URZ+0x34830], R21 ;  /* 0x03483015000075a7 */ /* 0x0022a4000804017f */
[----:B--2---:R-:W-:Y:S05]  /*17620*/  @!P2 NANOSLEEP.SYNCS 0x989680 ;  /* 0x009896800000a95d */ /* 0x004fea0003900000 */
[----:B------:R-:W2:Y:S02]  /*17630*/  @!P2 SYNCS.PHASECHK.TRANS64 P2, [R0+URZ+0x34830], R21 ;  /* 0x034830150000a5a7 */ /* 0x000ea4000804007f */
[----:B--2---:R-:W-:Y:S05]  /*17640*/  @!P2 BRA `(.L_x_6424) ;  /* 0xfffffffc00f0a947 */ /* 0x004fea000383ffff */
[----:B------:R-:W-:Y:S05]  /*17650*/  BRA `(.L_x_6421) ;  /* 0xffffff0000f87947 */ /* 0x000fea000383ffff */
.L_x_6428:
[----:B-1----:R-:W-:-:S04]  /*17660*/  IMAD.U32 R15, RZ, RZ, UR6 ;  /* 0x00000006ff0f7e24 */ /* 0x002fc8000f8e00ff */
[----:B------:R1:W2:Y:S03]  /*17670*/  SYNCS.PHASECHK.TRANS64.TRYWAIT P2, [R15+URZ+0x34850], R0 ;  /* 0x034850000f0075a7 */ /* 0x0002a6000804017f */
[----:B--2---:R-:W-:Y:S05]  /*17680*/  @!P2 NANOSLEEP.SYNCS 0x989680 ;  /* 0x009896800000a95d */ /* 0x004fea0003900000 */
[----:B------:R-:W2:Y:S02]  /*17690*/  @!P2 SYNCS.PHASECHK.TRANS64 P2, [R15+URZ+0x34850], R0 ;  /* 0x034850000f00a5a7 */ /* 0x000ea4000804007f */
[----:B--2---:R-:W-:Y:S05]  /*176a0*/  @!P2 BRA `(.L_x_6428) ;  /* 0xfffffffc00eca947 */ /* 0x004fea000383ffff */
[----:B------:R-:W-:Y:S05]  /*176b0*/  BRA `(.L_x_6425) ;  /* 0xffffff2800a47947 */ /* 0x000fea000383ffff */
.L_x_6433:
[----:B-1----:R1:W2:Y:S02]  /*176c0*/  SYNCS.PHASECHK.TRANS64.TRYWAIT P0, [R8+URZ+0x34850], R3 ;  /* 0x03485003080075a7 */ /* 0x0022a4000800017f */
[----:B--2---:R-:W-:Y:S05]  /*176d0*/  @!P0 NANOSLEEP.SYNCS 0x989680 ;  /* 0x009896800000895d */ /* 0x004fea0003900000 */
[----:B------:R-:W2:Y:S02]  /*176e0*/  @!P0 SYNCS.PHASECHK.TRANS64 P0, [R8+URZ+0x34850], R3 ;  /* 0x03485003080085a7 */ /* 0x000ea4000800007f */
[----:B--2---:R-:W-:Y:S05]  /*176f0*/  @!P0 BRA `(.L_x_6433) ;  /* 0xfffffffc00f08947 */ /* 0x004fea000383ffff */
[----:B------:R-:W-:Y:S05]  /*17700*/  BRA `(.L_x_6432) ;  /* 0xffffff5800547947 */ /* 0x000fea000383ffff */
.L_x_6478:
        /* <DEDUP_REMOVED lines=11> */
.L_x_6578:
[----:B------:R-:W-:Y:S05]  /*177c0*/  BSYNC B0 ;  /* 0x0000000000007941 */ /* 0x000fea0003800000 */
.L_x_6577:
[----:B------:R-:W-:Y:S05]  /*177d0*/  BRA `(.L_x_6579) ;  /* 0xffffffb400607947 */ /* 0x000fea000383ffff */
.L_x_6480:
[----:B------:R-:W-:Y:S01]  /*177e0*/  BSSY B0, `(.L_x_6580) ;  /* 0x0000006000007945 */ /* 0x000fe20003800000 */
[----:B------:R-:W-:-:S07]  /*177f0*/  IMAD.MOV.U32 R15, RZ, RZ, -0x1 ;  /* 0xffffffffff0f7424 */ /* 0x000fce00078e00ff */
[----:B01--4-:R-:W-:Y:S05]  /*17800*/  WARPSYNC.COLLECTIVE R15, `(.L_x_6581) ;  /* 0x000000000f0c7348 */ /* 0x013fea0003c00000 */
[----:B------:R-:W-:Y:S02]  /*17810*/  ELECT P6, UR62, PT ;  /* 0x00000000003e782f */ /* 0x000fe400038c0000 */
[----:B------:R-:W-:Y:S01]  /*17820*/  MOV R14, UR62 ;  /* 0x0000003e000e7c02 */ /* 0x000fe20008000f00 */
[----:B01--4-:R-:W-:Y:S10]  /*17830*/  ENDCOLLECTIVE ;  /* 0x000000000000791b */ /* 0x013ff40003800000 */
.L_x_6581:
[----:B------:R-:W-:Y:S05]  /*17840*/  BSYNC B0 ;  /* 0x0000000000007941 */ /* 0x000fea0003800000 */
.L_x_6580:
[----:B------:R-:W-:Y:S05]  /*17850*/  BRA `(.L_x_6582) ;  /* 0xffffffb400647947 */ /* 0x000fea000383ffff */
.L_x_6482:
[----:B--2---:R2:W3:Y:S02]  /*17860*/  SYNCS.PHASECHK.TRANS64.TRYWAIT P0, [R0+URZ+0x34840], R2 ;  /* 0x03484002000075a7 */ /* 0x0044e4000800017f */
[----:B---3--:R-:W-:Y:S05]  /*17870*/  @!P0 NANOSLEEP.SYNCS 0x989680 ;  /* 0x009896800000895d */ /* 0x008fea0003900000 */
[----:B------:R-:W3:Y:S02]  /*17880*/  @!P0 SYNCS.PHASECHK.TRANS64 P0, [R0+URZ+0x34840], R2 ;  /* 0x03484002000085a7 */ /* 0x000ee4000800007f */
[----:B---3--:R-:W-:Y:S05]  /*17890*/  @!P0 BRA `(.L_x_6482) ;  /* 0xfffffffc00f08947 */ /* 0x008fea000383ffff */
[----:B------:R-:W-:Y:S05]  /*178a0*/  BRA `(.L_x_6583) ;  /* 0xffffffb400c87947 */ /* 0x000fea000383ffff */
.L_x_6486:
[----:B------:R-:W2:Y:S01]  /*178b0*/  LDL.LU R11, [R1+0x44] ;  /* 0x00004400010b7983 */ /* 0x000ea20000300800 */
[----:B------:R-:W-:Y:S01]  /*178c0*/  IMAD.MOV.U32 R13, RZ, RZ, R3 ;  /* 0x000000ffff0d7224 */ /* 0x000fe200078e0003 */
[----:B------:R-:W-:Y:S01]  /*178d0*/  LOP3.LUT R7, R7, 0x7f, RZ, 0xc0, !PT ;  /* 0x0000007f07077812 */ /* 0x000fe200078ec0ff */
[----:B------:R-:W-:Y:S02]  /*178e0*/  IMAD.MOV.U32 R12, RZ, RZ, RZ ;  /* 0x000000ffff0c7224 */ /* 0x000fe400078e00ff */
[----:B------:R-:W-:Y:S01]  /*178f0*/  IMAD.MOV.U32 R15, RZ, RZ, -0x1 ;  /* 0xffffffffff0f7424 */ /* 0x000fe200078e00ff */
        /* <DEDUP_REMOVED lines=9> */
.L_x_6584:
[----:B------:R-:W-:Y:S02]  /*17990*/  IMAD.MOV.U32 R13, RZ, RZ, R4 ;  /* 0x000000ffff0d7224 */ /* 0x000fe400078e0004 */
[----:B------:R-:W-:-:S07]  /*179a0*/  IMAD.MOV.U32 R6, RZ, RZ, R14 ;  /* 0x000000ffff067224 */ /* 0x000fce00078e000e */
[----:B------:R-:W-:Y:S05]  /*179b0*/  WARPSYNC.COLLECTIVE R15, `(.L_x_6585) ;  /* 0x000000000f087348 */ /* 0x000fea0003c00000 */
[----:B------:R0:W1:Y:S02]  /*179c0*/  SHFL.IDX P6, R14, R13, R12, R11 ;  /* 0x0000000c0d0e7389 */ /* 0x00006400000c000b */
[----:B01----:R-:W-:Y:S01]  /*179d0*/  ENDCOLLECTIVE ;  /* 0x000000000000791b */ /* 0x003fe20003800000 */
.L_x_6585:
        /* <DEDUP_REMOVED lines=18> */
.L_x_6586:
[----:B------:R-:W-:Y:S01]  /*17b00*/  IMAD.MOV.U32 R13, RZ, RZ, R4 ;  /* 0x000000ffff0d7224 */ /* 0x000fe200078e0004 */
[----:B------:R-:W-:-:S07]  /*17b10*/  MOV R8, R14 ;  /* 0x0000000e00087202 */ /* 0x000fce0000000f00 */
[----:B------:R-:W-:Y:S05]  /*17b20*/  WARPSYNC.COLLECTIVE R15, `(.L_x_6587) ;  /* 0x000000000f087348 */ /* 0x000fea0003c00000 */
[----:B------:R0:W1:Y:S02]  /*17b30*/  SHFL.IDX P6, R14, R13, R12, R11 ;  /* 0x0000000c0d0e7389 */ /* 0x00006400000c000b */
[----:B01----:R-:W-:Y:S01]  /*17b40*/  ENDCOLLECTIVE ;  /* 0x000000000000791b */ /* 0x003fe20003800000 */
.L_x_6587:
[----:B------:R-:W-:Y:S01]  /*17b50*/  ULDC.64 UR4, c[0x0][0x208] ;  /* 0x0000820000047ab9 */ /* 0x000fe20000000a00 */
[----:B------:R-:W-:Y:S02]  /*17b60*/  IMAD.MOV.U32 R13, RZ, RZ, R3 ;  /* 0x000000ffff0d7224 */ /* 0x000fe400078e0003 */
[----:B------:R-:W-:Y:S02]  /*17b70*/  IMAD.MOV.U32 R12, RZ, RZ, 0x2 ;  /* 0x00000002ff0c7424 */ /* 0x000fe400078e00ff */
[----:B------:R-:W-:-:S05]  /*17b80*/  IMAD.MOV.U32 R5, RZ, RZ, R14 ;  /* 0x000000ffff057224 */ /* 0x000fca00078e000e */
[----:B------:R-:W-:Y:S01]  /*17b90*/  @!P2 LEA R7, P3, R10, R5, 0x1 ;  /* 0x000000050a07a211 */ /* 0x000fe200078608ff */
[----:B------:R-:W-:-:S04]  /*17ba0*/  VIADD R5, R0, 0x20 ;  /* 0x0000002000057836 */ /* 0x000fc80000000000 */
        /* <DEDUP_REMOVED lines=13> */
.L_x_6588:
[----:B------:R-:W-:Y:S02]  /*17c80*/  IMAD.MOV.U32 R13, RZ, RZ, R4 ;  /* 0x000000ffff0d7224 */ /* 0x000fe400078e0004 */
[----:B------:R-:W-:-:S07]  /*17c90*/  IMAD.MOV.U32 R6, RZ, RZ, R14 ;  /* 0x000000ffff067224 */ /* 0x000fce00078e000e */
[----:B------:R-:W-:Y:S05]  /*17ca0*/  WARPSYNC.COLLECTIVE R15, `(.L_x_6589) ;  /* 0x000000000f087348 */ /* 0x000fea0003c00000 */
[----:B------:R0:W1:Y:S02]  /*17cb0*/  SHFL.IDX P6, R14, R13, R12, R11 ;  /* 0x0000000c0d0e7389 */ /* 0x00006400000c000b */
[----:B01----:R-:W-:Y:S01]  /*17cc0*/  ENDCOLLECTIVE ;  /* 0x000000000000791b */ /* 0x003fe20003800000 */
.L_x_6589:
        /* <DEDUP_REMOVED lines=18> */
.L_x_6590:
[----:B------:R-:W-:Y:S02]  /*17df0*/  IMAD.MOV.U32 R13, RZ, RZ, R4 ;  /* 0x000000ffff0d7224 */ /* 0x000fe400078e0004 */
[----:B------:R-:W-:-:S07]  /*17e00*/  IMAD.MOV.U32 R6, RZ, RZ, R14 ;  /* 0x000000ffff067224 */ /* 0x000fce00078e000e */
[----:B------:R-:W-:Y:S05]  /*17e10*/  WARPSYNC.COLLECTIVE R15, `(.L_x_6591) ;  /* 0x000000000f087348 */ /* 0x000fea0003c00000 */
[----:B------:R0:W1:Y:S02]  /*17e20*/  SHFL.IDX P6, R14, R13, R12, R11 ;  /* 0x0000000c0d0e7389 */ /* 0x00006400000c000b */
[----:B01----:R-:W-:Y:S01]  /*17e30*/  ENDCOLLECTIVE ;  /* 0x000000000000791b */ /* 0x003fe20003800000 */
.L_x_6591:
        /* <DEDUP_REMOVED lines=18> */
.L_x_6592:
[----:B------:R-:W-:Y:S02]  /*17f60*/  IMAD.MOV.U32 R13, RZ, RZ, R4 ;  /* 0x000000ffff0d7224 */ /* 0x000fe400078e0004 */
[----:B------:R-:W-:-:S07]  /*17f70*/  IMAD.MOV.U32 R6, RZ, RZ, R14 ;  /* 0x000000ffff067224 */ /* 0x000fce00078e000e */
[----:B------:R-:W-:Y:S05]  /*17f80*/  WARPSYNC.COLLECTIVE R15, `(.L_x_6593) ;  /* 0x000000000f087348 */ /* 0x000fea0003c00000 */
[----:B------:R0:W1:Y:S02]  /*17f90*/  SHFL.IDX P6, R14, R13, R12, R11 ;  /* 0x0000000c0d0e7389 */ /* 0x00006400000c000b */
[----:B01----:R-:W-:Y:S01]  /*17fa0*/  ENDCOLLECTIVE ;  /* 0x000000000000791b */ /* 0x003fe20003800000 */
.L_x_6593:
        /* <DEDUP_REMOVED lines=18> */
.L_x_6594:
[----:B------:R-:W-:Y:S02]  /*180d0*/  IMAD.MOV.U32 R13, RZ, RZ, R4 ;  /* 0x000000ffff0d7224 */ /* 0x000fe400078e0004 */
[----:B------:R-:W-:-:S07]  /*180e0*/  IMAD.MOV.U32 R6, RZ, RZ, R14 ;  /* 0x000000ffff067224 */ /* 0x000fce00078e000e */
[----:B------:R-:W-:Y:S05]  /*180f0*/  WARPSYNC.COLLECTIVE R15, `(.L_x_6595) ;  /* 0x000000000f087348 */ /* 0x000fea0003c00000 */
[----:B------:R0:W1:Y:S02]  /*18100*/  SHFL.IDX P6, R14, R13, R12, R11 ;  /* 0x0000000c0d0e7389 */ /* 0x00006400000c000b */
[----:B01----:R-:W-:Y:S01]  /*18110*/  ENDCOLLECTIVE ;  /* 0x000000000000791b */ /* 0x003fe20003800000 */
.L_x_6595:
        /* <DEDUP_REMOVED lines=16> */
.L_x_6596:
[----:B------:R-:W-:-:S05]  /*18220*/  VIADD R7, R0, 0x60 ;  /* 0x0000006000077836 */ /* 0x000fca0000000000 */
[----:B------:R-:W-:Y:S01]  /*18230*/  ISETP.GE.AND P2, PT, R7, R2, PT ;  /* 0x000000020700720c */ /* 0x000fe20003f46270 */
[----:B------:R-:W-:Y:S02]  /*18240*/  IMAD.MOV.U32 R13, RZ, RZ, R4 ;  /* 0x000000ffff0d7224 */ /* 0x000fe400078e0004 */
[----:B------:R-:W-:-:S10]  /*18250*/  IMAD.MOV.U32 R6, RZ, RZ, R14 ;  /* 0x000000ffff067224 */ /* 0x000fd400078e000e */
[----:B------:R-:W-:Y:S05]  /*18260*/  WARPSYNC.COLLECTIVE R15, `(.L_x_6597) ;  /* 0x000000000f087348 */ /* 0x000fea0003c00000 */
[----:B------:R0:W1:Y:S02]  /*18270*/  SHFL.IDX P6, R14, R13, R12, R11 ;  /* 0x0000000c0d0e7389 */ /* 0x00006400000c000b */
[----:B01----:R-:W-:Y:S01]  /*18280*/  ENDCOLLECTIVE ;  /* 0x000000000000791b */ /* 0x003fe20003800000 */
.L_x_6597:
[----:B------:R-:W-:Y:S01]  /*18290*/  ULDC.64 UR4, c[0x0][0x208] ;  /* 0x0000820000047ab9 */ /* 0x000fe20000000a00 */
[----:B------:R-:W-:Y:S02]  /*182a0*/  IMAD.MOV.U32 R13, RZ, RZ, R3 ;  /* 0x000000ffff0d7224 */ /* 0x000fe400078e0003 */
[----:B------:R-:W-:Y:S02]  /*182b0*/  IMAD.MOV.U32 R12, RZ, RZ, 0x7 ;  /* 0x00000007ff0c7424 */ /* 0x000fe400078e00ff */
[----:B------:R-:W-:-:S05]  /*182c0*/  IMAD.MOV.U32 R5, RZ, RZ, R14 ;  /* 0x000000ffff057224 */ /* 0x000fca00078e000e */
[----:B------:R-:W-:-:S05]  /*182d0*/  @!P2 LEA R5, P3, R10, R5, 0x1 ;  /* 0x000000050a05a211 */ /* 0x000fca00078608ff */
[----:B------:R-:W-:-:S05]  /*182e0*/  @!P2 IMAD.X R6, RZ, RZ, R6, P3 ;  /* 0x000000ffff06a224 */ /* 0x000fca00018e0606 */
[----:B------:R-:W-:Y:S01]  /*182f0*/  @!P2 MOV R7, R6 ;  /* 0x000000060007a202 */ /* 0x000fe20000000f00 */
        /* <DEDUP_REMOVED lines=9> */
.L_x_6598:
[----:B------:R-:W-:Y:S02]  /*18390*/  IMAD.MOV.U32 R13, RZ, RZ, R4 ;  /* 0x000000ffff0d7224 */ /* 0x000fe400078e0004 */
[----:B------:R-:W-:-:S07]  /*183a0*/  IMAD.MOV.U32 R5, RZ, RZ, R14 ;  /* 0x000000ffff057224 */ /* 0x000fce00078e000e */
[----:B------:R-:W-:Y:S05]  /*183b0*/  WARPSYNC.COLLECTIVE R15, `(.L_x_6599) ;  /* 0x000000000f087348 */ /* 0x000fea0003c00000 */
[----:B------:R0:W1:Y:S02]  /*183c0*/  SHFL.IDX P6, R14, R13, R12, R11 ;  /* 0x0000000c0d0e7389 */ /* 0x00006400000c000b */
[----:B01----:R-:W-:Y:S01]  /*183d0*/  ENDCOLLECTIVE ;  /* 0x000000000000791b */ /* 0x003fe20003800000 */
.L_x_6599:
[----:B------:R-:W-:Y:S01]  /*183e0*/  IMAD.MOV.U32 R3, RZ, RZ, R14 ;  /* 0x000000ffff037224 */ /* 0x000fe200078e000e */
[----:B------:R-:W-:Y:S06]  /*183f0*/  BRA `(.L_x_6600) ;  /* 0xffffffb800587947 */ /* 0x000fec000383ffff */
.L_x_6491:
[----:B0-----:R0:W3:Y:S02]  /*18400*/  SYNCS.PHASECHK.TRANS64.TRYWAIT P0, [R18+URZ+0x34820], R0 ;  /* 0x03482000120075a7 */ /* 0x0010e4000800017f */
[----:B---3--:R-:W-:Y:S05]  /*18410*/  @!P0 NANOSLEEP.SYNCS 0x989680 ;  /* 0x009896800000895d */ /* 0x008fea0003900000 */
[----:B------:R-:W3:Y:S02]  /*18420*/  @!P0 SYNCS.PHASECHK.TRANS64 P0, [R18+URZ+0x34820], R0 ;  /* 0x03482000120085a7 */ /* 0x000ee4000800007f */
[----:B---3--:R-:W-:Y:S05]  /*18430*/  @!P0 BRA `(.L_x_6491) ;  /* 0xfffffffc00f08947 */ /* 0x008fea000383ffff */
[----:B------:R-:W-:Y:S05]  /*18440*/  BRA `(.L_x_6601) ;  /* 0xffffffb800cc7947 */ /* 0x000fea000383ffff */
.L_x_6500:
[----:B-1----:R1:W2:Y:S02]  /*18450*/  SYNCS.PHASECHK.TRANS64.TRYWAIT P0, [R3+URZ+0x34840], R2 ;  /* 0x03484002030075a7 */ /* 0x0022a4000800017f */
[----:B--2---:R-:W-:Y:S05]  /*18460*/  @!P0 NANOSLEEP.SYNCS 0x989680 ;  /* 0x009896800000895d */ /* 0x004fea0003900000 */
[----:B------:R-:W2:Y:S02]  /*18470*/  @!P0 SYNCS.PHASECHK.TRANS64 P0, [R3+URZ+0x34840], R2 ;  /* 0x03484002030085a7 */ /* 0x000ea4000800007f */
[----:B--2---:R-:W-:Y:S05]  /*18480*/  @!P0 BRA `(.L_x_6500) ;  /* 0xfffffffc00f08947 */ /* 0x004fea000383ffff */
[----:B------:R-:W-:Y:S05]  /*18490*/  BRA `(.L_x_6602) ;  /* 0xffffffbc00ac7947 */ /* 0x000fea000383ffff */
.L_x_6506:
[----:B0-----:R0:W1:Y:S02]  /*184a0*/  SYNCS.PHASECHK.TRANS64.TRYWAIT P0, [R3+URZ+0x60], R2 ;  /* 0x00006002030075a7 */ /* 0x001064000800017f */
[----:B-1----:R-:W-:Y:S05]  /*184b0*/  @!P0 NANOSLEEP.SYNCS 0x989680 ;  /* 0x009896800000895d */ /* 0x002fea0003900000 */
[----:B------:R-:W1:Y:S02]  /*184c0*/  @!P0 SYNCS.PHASECHK.TRANS64 P0, [R3+URZ+0x60], R2 ;  /* 0x00006002030085a7 */ /* 0x000e64000800007f */
[----:B-1----:R-:W-:Y:S05]  /*184d0*/  @!P0 BRA `(.L_x_6506) ;  /* 0xfffffffc00f08947 */ /* 0x002fea000383ffff */
[----:B------:R-:W-:Y:S05]  /*184e0*/  BRA `(.L_x_6603) ;  /* 0xffffffc000807947 */ /* 0x000fea000383ffff */
.L_x_6515:
[----:B-1----:R1:W2:Y:S02]  /*184f0*/  SYNCS.PHASECHK.TRANS64.TRYWAIT P0, [R3+URZ+0x34840], R2 ;  /* 0x03484002030075a7 */ /* 0x0022a4000800017f */
[----:B--2---:R-:W-:Y:S05]  /*18500*/  @!P0 NANOSLEEP.SYNCS 0x989680 ;  /* 0x009896800000895d */ /* 0x004fea0003900000 */
[----:B------:R-:W2:Y:S02]  /*18510*/  @!P0 SYNCS.PHASECHK.TRANS64 P0, [R3+URZ+0x34840], R2 ;  /* 0x03484002030085a7 */ /* 0x000ea4000800007f */
[----:B--2---:R-:W-:Y:S05]  /*18520*/  @!P0 BRA `(.L_x_6515) ;  /* 0xfffffffc00f08947 */ /* 0x004fea000383ffff */
[----:B------:R-:W-:Y:S05]  /*18530*/  BRA `(.L_x_6604) ;  /* 0xffffffc800147947 */ /* 0x000fea000383ffff */
.L_x_6521:
[----:B0-----:R0:W1:Y:S02]  /*18540*/  SYNCS.PHASECHK.TRANS64.TRYWAIT P0, [R2+URZ+0x60], R3 ;  /* 0x00006003020075a7 */ /* 0x001064000800017f */
[----:B-1----:R-:W-:Y:S05]  /*18550*/  @!P0 NANOSLEEP.SYNCS 0x989680 ;  /* 0x009896800000895d */ /* 0x002fea0003900000 */
[----:B------:R-:W1:Y:S02]  /*18560*/  @!P0 SYNCS.PHASECHK.TRANS64 P0, [R2+URZ+0x60], R3 ;  /* 0x00006003020085a7 */ /* 0x000e64000800007f */
[----:B-1----:R-:W-:Y:S05]  /*18570*/  @!P0 BRA `(.L_x_6521) ;  /* 0xfffffffc00f08947 */ /* 0x002fea000383ffff */
[----:B------:R-:W-:Y:S05]  /*18580*/  BRA `(.L_x_6605) ;  /* 0xffffffc800e87947 */ /* 0x000fea000383ffff */
.L_x_6530:
[----:B--2---:R2:W3:Y:S02]  /*18590*/  SYNCS.PHASECHK.TRANS64.TRYWAIT P0, [R2+URZ+0x34840], R3 ;  /* 0x03484003020075a7 */ /* 0x0044e4000800017f */
[----:B---3--:R-:W-:Y:S05]  /*185a0*/  @!P0 NANOSLEEP.SYNCS 0x989680 ;  /* 0x009896800000895d */ /* 0x008fea0003900000 */
[----:B------:R-:W3:Y:S02]  /*185b0*/  @!P0 SYNCS.PHASECHK.TRANS64 P0, [R2+URZ+0x34840], R3 ;  /* 0x03484003020085a7 */ /* 0x000ee4000800007f */
[----:B---3--:R-:W-:Y:S05]  /*185c0*/  @!P0 BRA `(.L_x_6530) ;  /* 0xfffffffc00f08947 */ /* 0x008fea000383ffff */
[----:B------:R-:W-:Y:S05]  /*185d0*/  BRA `(.L_x_6606) ;  /* 0xffffffd0004c7947 */ /* 0x000fea000383ffff */
.L_x_6536:
[----:B0-----:R0:W1:Y:S02]  /*185e0*/  SYNCS.PHASECHK.TRANS64.TRYWAIT P0, [R2+URZ+0x60], R5 ;  /* 0x00006005020075a7 */ /* 0x001064000800017f */
[----:B-1----:R-:W-:Y:S05]  /*185f0*/  @!P0 NANOSLEEP.SYNCS 0x989680 ;  /* 0x009896800000895d */ /* 0x002fea0003900000 */
[----:B------:R-:W1:Y:S02]  /*18600*/  @!P0 SYNCS.PHASECHK.TRANS64 P0, [R2+URZ+0x60], R5 ;  /* 0x00006005020085a7 */ /* 0x000e64000800007f */
[----:B-1----:R-:W-:Y:S05]  /*18610*/  @!P0 BRA `(.L_x_6536) ;  /* 0xfffffffc00f08947 */ /* 0x002fea000383ffff */
[----:B------:R-:W-:Y:S05]  /*18620*/  BRA `(.L_x_6607) ;  /* 0xffffffd400207947 */ /* 0x000fea000383ffff */
.L_x_6547:
[----:B--2---:R2:W3:Y:S02]  /*18630*/  SYNCS.PHASECHK.TRANS64.TRYWAIT P0, [R0+URZ+0x34860], R2 ;  /* 0x03486002000075a7 */ /* 0x0044e4000800017f */
[----:B---3--:R-:W-:Y:S05]  /*18640*/  @!P0 NANOSLEEP.SYNCS 0x989680 ;  /* 0x009896800000895d */ /* 0x008fea0003900000 */
[----:B------:R-:W3:Y:S02]  /*18650*/  @!P0 SYNCS.PHASECHK.TRANS64 P0, [R0+URZ+0x34860], R2 ;  /* 0x03486002000085a7 */ /* 0x000ee4000800007f */
[----:B---3--:R-:W-:Y:S05]  /*18660*/  @!P0 BRA `(.L_x_6547) ;  /* 0xfffffffc00f08947 */ /* 0x008fea000383ffff */
[----:B------:R-:W-:Y:S05]  /*18670*/  BRA `(.L_x_6608) ;  /* 0xffffffd800707947 */ /* 0x000fea000383ffff */
.L_x_6554:
        /* <DEDUP_REMOVED lines=9> */
.L_x_6610:
[----:B------:R-:W-:Y:S05]  /*18710*/  BSYNC B0 ;  /* 0x0000000000007941 */ /* 0x000fea0003800000 */
.L_x_6609:
        /* <DEDUP_REMOVED lines=9> */
.L_x_6611:
        /* <DEDUP_REMOVED lines=27> */
.L_x_6612:
        /* <DEDUP_REMOVED lines=8> */
.L_x_6613:
        /* <DEDUP_REMOVED lines=8> */
.L_x_6614:
        /* <DEDUP_REMOVED lines=8> */
.L_x_6615:
        /* <DEDUP_REMOVED lines=8> */
.L_x_6616:
        /* <DEDUP_REMOVED lines=9> */
.L_x_6617:
[----:B------:R-:W-:Y:S01]  /*18bf0*/  IMAD.MOV.U32 R9, RZ, RZ, R14 ;  /* 0x000000ffff097224 */ /* 0x000fe200078e000e */
[----:B------:R-:W-:Y:S06]  /*18c00*/  BRA `(.L_x_6618) ;  /* 0xffffffd800e47947 */ /* 0x000fec000383ffff */
.L_x_6557:
[----:B------:R-:W-:Y:S01]  /*18c10*/  BSSY B0, `(.L_x_6619) ;  /* 0x0000008000007945 */ /* 0x000fe20003800000 */
[----:B------:R-:W-:Y:S01]  /*18c20*/  MOV R13, R2 ;  /* 0x00000002000d7202 */ /* 0x000fe20000000f00 */
[----:B0-----:R-:W-:Y:S02]  /*18c30*/  IMAD.MOV.U32 R12, RZ, RZ, 0x1 ;  /* 0x00000001ff0c7424 */ /* 0x001fe400078e00ff */
[----:B------:R-:W-:Y:S02]  /*18c40*/  IMAD.MOV.U32 R11, RZ, RZ, RZ ;  /* 0x000000ffff0b7224 */ /* 0x000fe400078e00ff */
[----:B------:R-:W-:-:S07]  /*18c50*/  IMAD.MOV.U32 R15, RZ, RZ, -0x1 ;  /* 0xffffffffff0f7424 */ /* 0x000fce00078e00ff */
[----:B------:R-:W-:Y:S05]  /*18c60*/  WARPSYNC.COLLECTIVE R15, `(.L_x_6620) ;  /* 0x000000000f087348 */ /* 0x000fea0003c00000 */
[----:B------:R0:W1:Y:S02]  /*18c70*/  SHFL.UP P6, R14, R13, R12, R11 ;  /* 0x0400000c0d0e7389 */ /* 0x00006400000c000b */
[----:B01----:R-:W-:Y:S01]  /*18c80*/  ENDCOLLECTIVE ;  /* 0x000000000000791b */ /* 0x003fe20003800000 */
.L_x_6620:
[----:B------:R-:W-:Y:S05]  /*18c90*/  BSYNC B0 ;  /* 0x0000000000007941 */ /* 0x000fea0003800000 */
.L_x_6619:
        /* <DEDUP_REMOVED lines=10> */
.L_x_6621:
        /* <DEDUP_REMOVED lines=8> */
.L_x_6622:
        /* <DEDUP_REMOVED lines=8> */
.L_x_6623:
        /* <DEDUP_REMOVED lines=8> */
.L_x_6624:
        /* <DEDUP_REMOVED lines=9> */
.L_x_6625:
[----:B------:R-:W-:Y:S01]  /*18f50*/  IMAD.MOV.U32 R9, RZ, RZ, R14 ;  /* 0x000000ffff097224 */ /* 0x000fe200078e000e */
[----:B------:R-:W-:Y:S06]  /*18f60*/  BRA `(.L_x_6626) ;  /* 0xffffffd800bc7947 */ /* 0x000fec000383ffff */
.L_x_6559:
[----:B------:R-:W-:Y:S01]  /*18f70*/  BSSY B0, `(.L_x_6627) ;  /* 0x0000006000007945 */ /* 0x000fe20003800000 */
[----:B------:R-:W-:Y:S01]  /*18f80*/  PLOP3.LUT P6, PT, P6, PT, PT, 0x8, 0x0 ;  /* 0x000000000000781c */ /* 0x000fe200037ce170 */
[----:B------:R-:W-:-:S12]  /*18f90*/  IMAD.MOV.U32 R15, RZ, RZ, -0x1 ;  /* 0xffffffffff0f7424 */ /* 0x000fd800078e00ff */
[----:B01----:R-:W-:Y:S05]  /*18fa0*/  WARPSYNC.COLLECTIVE R15, `(.L_x_6628) ;  /* 0x000000000f087348 */ /* 0x003fea0003c00000 */
[----:B------:R-:W-:Y:S01]  /*18fb0*/  VOTE.ANY R14, PT, P6 ;  /* 0x00000000000e7806 */ /* 0x000fe200030e0100 */
[----:B01----:R-:W-:Y:S06]  /*18fc0*/  ENDCOLLECTIVE ;  /* 0x000000000000791b */ /* 0x003fec0003800000 */
.L_x_6628:
[----:B------:R-:W-:Y:S05]  /*18fd0*/  BSYNC B0 ;  /* 0x0000000000007941 */ /* 0x000fea0003800000 */
.L_x_6627:
        /* <DEDUP_REMOVED lines=9> */
.L_x_6629:
[----:B------:R-:W-:Y:S02]  /*19070*/  IMAD.MOV.U32 R13, RZ, RZ, R7 ;  /* 0x000000ffff0d7224 */ /* 0x000fe400078e0007 */
[----:B------:R-:W-:-:S07]  /*19080*/  IMAD.MOV.U32 R6, RZ, RZ, R14 ;  /* 0x000000ffff067224 */ /* 0x000fce00078e000e */
[----:B------:R-:W-:Y:S05]  /*19090*/  WARPSYNC.COLLECTIVE R15, `(.L_x_6630) ;  /* 0x000000000f087348 */ /* 0x000fea0003c00000 */
[----:B------:R0:W1:Y:S02]  /*190a0*/  SHFL.IDX P6, R14, R13, R12, R11 ;  /* 0x0000000c0d0e7389 */ /* 0x00006400000c000b */
[----:B01----:R-:W-:Y:S01]  /*190b0*/  ENDCOLLECTIVE ;  /* 0x000000000000791b */ /* 0x003fe20003800000 */
.L_x_6630:
[----:B------:R-:W-:Y:S01]  /*190c0*/  IMAD.MOV.U32 R7, RZ, RZ, R14 ;  /* 0x000000ffff077224 */ /* 0x000fe200078e000e */
[----:B------:R-:W-:Y:S06]  /*190d0*/  BRA `(.L_x_6631) ;  /* 0xffffffd8009c7947 */ /* 0x000fec000383ffff */
.L_x_6561:
[----:B------:R-:W-:Y:S01]  /*190e0*/  BSSY B0, `(.L_x_6632) ;  /* 0x0000007000007945 */ /* 0x000fe20003800000 */
[----:B------:R-:W-:Y:S02]  /*190f0*/  IMAD.MOV.U32 R13, RZ, RZ, R2 ;  /* 0x000000ffff0d7224 */ /* 0x000fe400078e0002 */
[----:B------:R-:W-:Y:S02]  /*19100*/  IMAD.MOV.U32 R11, RZ, RZ, 0x1f ;  /* 0x0000001fff0b7424 */ /* 0x000fe400078e00ff */
[----:B------:R-:W-:-:S07]  /*19110*/  IMAD.MOV.U32 R15, RZ, RZ, -0x1 ;  /* 0xffffffffff0f7424 */ /* 0x000fce00078e00ff */
[----:B-1234-:R-:W-:Y:S05]  /*19120*/  WARPSYNC.COLLECTIVE R15, `(.L_x_6633) ;  /* 0x000000000f087348 */ /* 0x01efea0003c00000 */
[----:B------:R0:W0:Y:S02]  /*19130*/  SHFL.IDX P6, R14, R13, R12, R11 ;  /* 0x0000000c0d0e7389 */ /* 0x00002400000c000b */
[----:B01234-:R-:W-:Y:S01]  /*19140*/  ENDCOLLECTIVE ;  /* 0x000000000000791b */ /* 0x01ffe20003800000 */
.L_x_6633:
[----:B------:R-:W-:Y:S05]  /*19150*/  BSYNC B0 ;  /* 0x0000000000007941 */ /* 0x000fea0003800000 */
.L_x_6632:
[----:B------:R-:W-:Y:S01]  /*19160*/  IMAD.MOV.U32 R2, RZ, RZ, R14 ;  /* 0x000000ffff027224 */ /* 0x000fe200078e000e */
[----:B------:R-:W-:Y:S06]  /*19170*/  BRA `(.L_x_6634) ;  /* 0xffffffd8008c7947 */ /* 0x000fec000383ffff */
.L_x_6565:
[----:B0-----:R0:W1:Y:S02]  /*19180*/  SYNCS.PHASECHK.TRANS64.TRYWAIT P0, [R0+URZ+0x34820], R3 ;  /* 0x03482003000075a7 */ /* 0x001064000800017f */
[----:B-1----:R-:W-:Y:S05]  /*19190*/  @!P0 NANOSLEEP.SYNCS 0x989680 ;  /* 0x009896800000895d */ /* 0x002fea0003900000 */
[----:B------:R-:W1:Y:S02]  /*191a0*/  @!P0 SYNCS.PHASECHK.TRANS64 P0, [R0+URZ+0x34820], R3 ;  /* 0x03482003000085a7 */ /* 0x000e64000800007f */
[----:B-1----:R-:W-:Y:S05]  /*191b0*/  @!P0 BRA `(.L_x_6565) ;  /* 0xfffffffc00f08947 */ /* 0x002fea000383ffff */
[----:B------:R-:W-:Y:S05]  /*191c0*/  BRA `(.L_x_6635) ;  /* 0xffffffe000247947 */ /* 0x000fea000383ffff */
.L_x_6566:
        /* <DEDUP_REMOVED lines=11> */
.L_x_6637:
[----:B------:R-:W-:Y:S05]  /*19280*/  BSYNC B0 ;  /* 0x0000000000007941 */ /* 0x000fea0003800000 */
.L_x_6636:
[----:B------:R-:W-:Y:S05]  /*19290*/  BRA `(.L_x_6638) ;  /* 0xffffffe0000c7947 */ /* 0x000fea000383ffff */
.L_x_6569:
[----:B------:R-:W-:Y:S01]  /*192a0*/  BSSY B1, `(.L_x_6639) ;  /* 0x0000006000017945 */ /* 0x000fe20003800000 */
[----:B------:R-:W-:-:S07]  /*192b0*/  IMAD.MOV.U32 R15, RZ, RZ, -0x1 ;  /* 0xffffffffff0f7424 */ /* 0x000fce00078e00ff */
[----:B01----:R-:W-:Y:S05]  /*192c0*/  WARPSYNC.COLLECTIVE R15, `(.L_x_6640) ;  /* 0x000000000f0c7348 */ /* 0x003fea0003c00000 */
[----:B------:R-:W-:Y:S02]  /*192d0*/  ELECT P6, UR62, PT ;  /* 0x00000000003e782f */ /* 0x000fe400038c0000 */
[----:B------:R-:W-:Y:S01]  /*192e0*/  MOV R14, UR62 ;  /* 0x0000003e000e7c02 */ /* 0x000fe20008000f00 */
[----:B01----:R-:W-:Y:S10]  /*192f0*/  ENDCOLLECTIVE ;  /* 0x000000000000791b */ /* 0x003ff40003800000 */
.L_x_6640:
[----:B------:R-:W-:Y:S05]  /*19300*/  BSYNC B1 ;  /* 0x0000000000017941 */ /* 0x000fea0003800000 */
.L_x_6639:
[----:B------:R-:W-:Y:S05]  /*19310*/  BRA `(.L_x_6641) ;  /* 0xffffffe000047947 */ /* 0x000fea000383ffff */
.L_x_6571:
[----:B0-----:R0:W1:Y:S02]  /*19320*/  SYNCS.PHASECHK.TRANS64.TRYWAIT P0, [R6+URZ], R5 ;  /* 0x00000005060075a7 */ /* 0x001064000800017f */
[----:B-1----:R-:W-:Y:S05]  /*19330*/  @!P0 NANOSLEEP.SYNCS 0x989680 ;  /* 0x009896800000895d */ /* 0x002fea0003900000 */
[----:B------:R-:W1:Y:S02]  /*19340*/  @!P0 SYNCS.PHASECHK.TRANS64 P0, [R6+URZ], R5 ;  /* 0x00000005060085a7 */ /* 0x000e64000800007f */
[----:B-1----:R-:W-:Y:S05]  /*19350*/  @!P0 BRA `(.L_x_6571) ;  /* 0xfffffffc00f08947 */ /* 0x002fea000383ffff */
[----:B------:R-:W-:Y:S05]  /*19360*/  BRA `(.L_x_6642) ;  /* 0xffffffe000447947 */ /* 0x000fea000383ffff */
.L_x_6572:
[----:B-1----:R1:W2:Y:S02]  /*19370*/  SYNCS.PHASECHK.TRANS64.TRYWAIT P0, [R7+URZ], R2 ;  /* 0x00000002070075a7 */ /* 0x0022a4000800017f */
[----:B--2---:R-:W-:Y:S05]  /*19380*/  @!P0 NANOSLEEP.SYNCS 0x989680 ;  /* 0x009896800000895d */ /* 0x004fea0003900000 */
[----:B------:R-:W2:Y:S02]  /*19390*/  @!P0 SYNCS.PHASECHK.TRANS64 P0, [R7+URZ], R2 ;  /* 0x00000002070085a7 */ /* 0x000ea4000800007f */
[----:B--2---:R-:W-:Y:S05]  /*193a0*/  @!P0 BRA `(.L_x_6572) ;  /* 0xfffffffc00f08947 */ /* 0x004fea000383ffff */
[----:B------:R-:W-:Y:S05]  /*193b0*/  BRA `(.L_x_6643) ;  /* 0xffffffe000387947 */ /* 0x000fea000383ffff */
.L_x_6574:
[----:B--2---:R2:W3:Y:S02]  /*193c0*/  SYNCS.PHASECHK.TRANS64.TRYWAIT P0, [R4+URZ], R5 ;  /* 0x00000005040075a7 */ /* 0x0044e4000800017f */
[----:B---3--:R-:W-:Y:S05]  /*193d0*/  @!P0 NANOSLEEP.SYNCS 0x989680 ;  /* 0x009896800000895d */ /* 0x008fea0003900000 */
[----:B------:R-:W3:Y:S02]  /*193e0*/  @!P0 SYNCS.PHASECHK.TRANS64 P0, [R4+URZ], R5 ;  /* 0x00000005040085a7 */ /* 0x000ee4000800007f */
[----:B---3--:R-:W-:Y:S05]  /*193f0*/  @!P0 BRA `(.L_x_6574) ;  /* 0xfffffffc00f08947 */ /* 0x008fea000383ffff */
[----:B------:R-:W-:Y:S05]  /*19400*/  BRA `(.L_x_6644) ;  /* 0xffffffe0003c7947 */ /* 0x000fea000383ffff */
.L_x_6645:
        /* <DEDUP_REMOVED lines=15> */
.L_x_14852:


//--------------------- .text._ZN7cutlass13device_kernelIN5flash11enable_sm90INS1_16FlashAttnFwdSm90INS1_25CollectiveMainloopFwdSm90ILi2EN4cute5tupleIJNS5_1CILi1EEES8_S8_EEENS6_IJNS7_ILi128EEENS7_ILi176EEESA_EEELi128ENS_10bfloat16_tEfNS_4arch4Sm90ELb0ELb0ELb1ELb1ELb0ELb1ELb0ELb1ELb1ELb1ELb1ELb0EEENS1_21CollectiveEpilogueFwdINS6_IJSA_SA_SB_EEES9_SD_SF_Li256ELb1ELb1ELb1ELb0EEENS1_36VarlenDynamicPersistentTileSchedulerILi128ELi176ELi256ELi128ELb1ELb1ELb1ELb0ELb1ELb1EEEEEEEEEvNT_6ParamsE --------------------------
	.section	.text._ZN7cutlass13device_kernelIN5flash11enable_sm90INS1_16FlashAttnFwdSm90INS1_25CollectiveMainloopFwdSm90ILi2EN4cute5tupleIJNS5_1CILi1EEES8_S8_EEENS6_IJNS7_ILi128EEENS7_ILi176EEESA_EEELi128ENS_10bfloat16_tEfNS_4arch4Sm90ELb0ELb0ELb1ELb1ELb0ELb1ELb0ELb1ELb1ELb1ELb1ELb0EEENS1_21CollectiveEpilogueFwdINS6_IJSA_SA_SB_EEES9_SD_SF_Li256ELb1ELb1ELb1ELb0EEENS1_36VarlenDynamicPersistentTileSchedulerILi128ELi176ELi256ELi128ELb1ELb1ELb1ELb0ELb1ELb1EEEEEEEEEvNT_6ParamsE,"ax",@progbits
	.align	128
.text._ZN7cutlass13device_kernelIN5flash11enable_sm90INS1_16FlashAttnFwdSm90INS1_25CollectiveMainloopFwdSm90ILi2EN4cute5tupleIJNS5_1CILi1EEES8_S8_EEENS6_IJNS7_ILi128EEENS7_ILi176EEESA_EEELi128ENS_10bfloat16_tEfNS_4arch4Sm90ELb0ELb0ELb1ELb1ELb0ELb1ELb0ELb1ELb1ELb1ELb1ELb0EEENS1_21CollectiveEpilogueFwdINS6_IJSA_SA_SB_EEES9_SD_SF_Li256ELb1ELb1ELb1ELb0EEENS1_36VarlenDynamicPersistentTileSchedulerILi128ELi176ELi256ELi128ELb1ELb1ELb1ELb0ELb1ELb1EEEEEEEEEvNT_6ParamsE:
        .type           _ZN7cutlass13device_kernelIN5flash11enable_sm90INS1_16FlashAttnFwdSm90INS1_25CollectiveMainloopFwdSm90ILi2EN4cute5tupleIJNS5_1CILi1EEES8_S8_EEENS6_IJNS7_ILi128EEENS7_ILi176EEESA_EEELi128ENS_10bfloat16_tEfNS_4arch4Sm90ELb0ELb0ELb1ELb1ELb0ELb1ELb0ELb1ELb1ELb1ELb1ELb0EEENS1_21CollectiveEpilogueFwdINS6_IJSA_SA_SB_EEES9_SD_SF_Li256ELb1ELb1ELb1ELb0EEENS1_36VarlenDynamicPersistentTileSchedulerILi128ELi176ELi256ELi128ELb1ELb1ELb1ELb0ELb1ELb1EEEEEEEEEvNT_6ParamsE,@function
        .size           _ZN7cutlass13device_kernelIN5flash11enable_sm90INS1_16FlashAttnFwdSm90INS1_25CollectiveMainloopFwdSm90ILi2EN4cute5tupleIJNS5_1CILi1EEES8_S8_EEENS6_IJNS7_ILi128EEENS7_ILi176EEESA_EEELi128ENS_10bfloat16_tEfNS_4arch4Sm90ELb0ELb0ELb1ELb1ELb0ELb1ELb0ELb1ELb1ELb1ELb1ELb0EEENS1_21CollectiveEpilogueFwdINS6_IJSA_SA_SB_EEES9_SD_SF_Li256ELb1ELb1ELb1ELb0EEENS1_36VarlenDynamicPersistentTileSchedulerILi128ELi176ELi256ELi128ELb1ELb1ELb1ELb0ELb1ELb1EEEEEEEEEvNT_6ParamsE,(.L_x_14853 - _ZN7cutlass13device_kernelIN5flash11enable_sm90INS1_16FlashAttnFwdSm90INS1_25CollectiveMainloopFwdSm90ILi2EN4cute5tupleIJNS5_1CILi1EEES8_S8_EEENS6_IJNS7_ILi128EEENS7_ILi176EEESA_EEELi128ENS_10bfloat16_tEfNS_4arch4Sm90ELb0ELb0ELb1ELb1ELb0ELb1ELb0ELb1ELb1ELb1ELb1ELb0EEENS1_21CollectiveEpilogueFwdINS6_IJSA_SA_SB_EEES9_SD_SF_Li256ELb1ELb1ELb1ELb0EEENS1_36VarlenDynamicPersistentTileSchedulerILi128ELi176ELi256ELi128ELb1ELb1ELb1ELb0ELb1ELb1EEEEEEEEEvNT_6ParamsE)
        .other          _ZN7cutlass13device_kernelIN5flash11enable_sm90INS1_16FlashAttnFwdSm90INS1_25CollectiveMainloopFwdSm90ILi2EN4cute5tupleIJNS5_1CILi1EEES8_S8_EEENS6_IJNS7_ILi128EEENS7_ILi176EEESA_EEELi128ENS_10bfloat16_tEfNS_4arch4Sm90ELb0ELb0ELb1ELb1ELb0ELb1ELb0ELb1ELb1ELb1ELb1ELb0EEENS1_21CollectiveEpilogueFwdINS6_IJSA_SA_SB_EEES9_SD_SF_Li256ELb1ELb1ELb1ELb0EEENS1_36VarlenDynamicPersistentTileSchedulerILi128ELi176ELi256ELi128ELb1ELb1ELb1ELb0ELb1ELb1EEEEEEEEEvNT_6ParamsE,@"STO_CUDA_ENTRY STV_DEFAULT"
_ZN7cutlass13device_kernelIN5flash11enable_sm90INS1_16FlashAttnFwdSm90INS1_25CollectiveMainloopFwdSm90ILi2EN4cute5tupleIJNS5_1CILi1EEES8_S8_EEENS6_IJNS7_ILi128EEENS7_ILi176EEESA_EEELi128ENS_10bfloat16_tEfNS_4arch4Sm90ELb0ELb0ELb1ELb1ELb0ELb1ELb0ELb1ELb1ELb1ELb1ELb0EEENS1_21CollectiveEpilogueFwdINS6_IJSA_SA_SB_EEES9_SD_SF_Li256ELb1ELb1ELb1ELb0EEENS1_36VarlenDynamicPersistentTileSchedulerILi128ELi176ELi256ELi128ELb1ELb1ELb1ELb0ELb1ELb1EEEEEEEEEvNT_6ParamsE:
        /* <DEDUP_REMOVED lines=24> */
.L_x_6647:
[----:B------:R-:W-:Y:S05]  /*0180*/  BSYNC B0 ;  /* 0x0000000000007941 */ /* 0x000fea0003800000 */
.L_x_6646:
        /* <DEDUP_REMOVED lines=41> */
.L_x_6648:
        /* <DEDUP_REMOVED lines=22> */
.L_x_6649:
        /* <DEDUP_REMOVED lines=18> */
.L_x_6650:
        /* <DEDUP_REMOVED lines=22> */
.L_x_6651:
        /* <DEDUP_REMOVED lines=22> */
.L_x_6652:
[----:B------:R-:W-:Y:S01]  /*0960*/  PLOP3.LUT P0, PT, PT, PT, UP0, 0x80, 0x0 ;  /* 0x000000000000781c */ /* 0x000fe20003f0f008 */
[----:B------:R-:W-:Y:S01]  /*0970*/  UMOV UR60, 0x1 ;  /* 0x00000001003c7882 */ /* 0x000fe20000000000 */
[----:B------:R-:W-:Y:S01]  /*0980*/  NOP ;  /* 0x0000000000007918 */ /* 0x000fe20000000000 */
[----:B------:R-:W-:Y:S01]  /*0990*/  USEL UR60, UR60, 0x2, !UP0 ;  /* 0x000000023c3c7887 */ /* 0x000fe2000c000000 */
[----:B------:R-:W-:Y:S01]  /*09a0*/  BSSY B9, `(.L_x_6653) ;  /* 0x00028fa000097945 */ /* 0x000fe20003800000 */
[----:B012-4-:R-:W-:Y:S08]  /*09b0*/  BAR.SYNC.DEFER_BLOCKING 0x0 ;  /* 0x0000000000007b1d */ /* 0x017ff00000010000 */
[----:B------:R-:W-:Y:S05]  /*09c0*/  @!P0 BRA `(.L_x_6654) ;  /* 0x0000021000f48947 */ /* 0x000fea0003800000 */
.L_x_6655:
[----:B------:R-:W-:-:S08]  /*09d0*/  NOP ;  /* 0x0000000000007918 */ /* 0x000fd00000000000 */
[----:B------:R-:W0:Y:S02]  /*09e0*/  USETMAXREG.TRY_ALLOC.CTAPOOL UP0, 0xf0 ;  /* 0x000000f0000079c8 */ /* 0x000e240008000600 */
[----:B0-----:R-:W-:-:S13]  /*09f0*/  PLOP3.LUT P0, PT, PT, PT, UP0, 0x80, 0x0 ;  /* 0x000000000000781c */ /* 0x001fda0003f0f008 */
[----:B------:R-:W-:Y:S05]  /*0a00*/  @!P0 BRA `(.L_x_6655) ;  /* 0xfffffffc00f08947 */ /* 0x000fea000383ffff */
[----:B------:R-:W2:Y:S01]  /*0a10*/  LDL.LU R0, [R1] ;  /* 0x0000000001007983 */ /* 0x000ea20000300800 */
[----:B------:R-:W-:Y:S01]  /*0a20*/  SHF.R.U32.HI R2, RZ, 0x7, R6 ;  /* 0x00000007ff027819 */ /* 0x000fe20000011606 */
[----:B------:R-:W0:Y:S01]  /*0a30*/  S2UR UR5, SR_CgaCtaId ;  /* 0x00000000000579c3 */ /* 0x000e220000008800 */
[----:B------:R-:W-:-:S07]  /*0a40*/  UMOV UR4, 0x400 ;  /* 0x0000040000047882 */ /* 0x000fce0000000000 */
[----:B------:R-:W-:Y:S06]  /*0a50*/  BAR.ARV 0x8, 0x180 ;  /* 0x0206000000007b1d */ /* 0x000fec0000002000 */
[----:B------:R-:W-:-:S13]  /*0a60*/  ISETP.NE.AND P0, PT, R2, 0x1, PT ;  /* 0x000000010200780c */ /* 0x000fda0003f05270 */
[----:B------:R-:W-:Y:S06]  /*0a70*/  @!P0 BAR.ARV 0x9, 0x100 ;  /* 0x0244000000008b1d */ /* 0x000fec0000002000 */
[----:B0-----:R-:W-:Y:S02]  /*0a80*/  ULEA UR4, UR5, UR4, 0x18 ;  /* 0x0000000405047291 */ /* 0x001fe4000f8ec03f */
[----:B------:R-:W-:Y:S04]  /*0a90*/  BAR.SYNC.DEFER_BLOCKING 0x5, 0x180 ;  /* 0x0146000000007b1d */ /* 0x000fe80000010000 */
[----:B------:R-:W-:-:S02]  /*0aa0*/  IMAD.U32 R2, RZ, RZ, UR4 ;  /* 0x00000004ff027e24 */ /* 0x000fc4000f8e00ff */
[----:B------:R-:W-:-:S03]  /*0ab0*/  ULDC UR4, c[0x0][0xc3c] ;  /* 0x00030f0000047ab9 */ /* 0x000fc60000000800 */
[----:B------:R-:W0:Y:S01]  /*0ac0*/  LDS.128 R148, [R2+0x348d0] ;  /* 0x0348d00002947984 */ /* 0x000e220000000c00 */
[----:B------:R-:W-:Y:S06]  /*0ad0*/  BAR.ARV 0x4, 0x180 ;  /* 0x0106000000007b1d */ /* 0x000fec0000002000 */
[----:B--2---:R-:W-:-:S04]  /*0ae0*/  LOP3.LUT R0, R0, 0xffffffdf, RZ, 0xc0, !PT ;  /* 0xffffffdf00007812 */ /* 0x004fc800078ec0ff */
[----:B------:R-:W-:Y:S02]  /*0af0*/  @P0 LOP3.LUT R0, R0, 0x20, RZ, 0xfc, !PT ;  /* 0x0000002000000812 */ /* 0x000fe400078efcff */
[----:B0-----:R-:W-:-:S03]  /*0b00*/  ISETP.GE.AND P0, PT, R151, UR4, PT ;  /* 0x0000000497007c0c */ /* 0x001fc6000bf06270 */
[----:B------:R0:W-:Y:S10]  /*0b10*/  STL [R1], R0 ;  /* 0x0000000001007387 */ /* 0x0001f40000100800 */
[----:B0-----:R-:W-:Y:S05]  /*0b20*/  @P0 BRA `(.L_x_6656) ;  /* 0x0000028c00840947 */ /* 0x001fea0003800000 */
[----:B------:R-:W-:Y:S01]  /*0b30*/  VIADD R13, R6, 0xffffff80 ;  /* 0xffffff80060d7836 */ /* 0x000fe20000000000 */
[----:B------:R-:W-:Y:S01]  /*0b40*/  R2UR UR4, R2 ;  /* 0x00000000020472ca */ /* 0x000fe200000e0000 */
[----:B------:R-:W-:Y:S01]  /*0b50*/  ULOP3.LUT UR5, UR60, 0x1, URZ, 0xfc, !UPT ;  /* 0x000000013c057892 */ /* 0x000fe2000f8efc3f */
[----:B------:R-:W-:Y:S01]  /*0b60*/  IMAD.MOV.U32 R23, RZ, RZ, RZ ;  /* 0x000000ffff177224 */ /* 0x000fe200078e00ff */
[----:B------:R-:W-:Y:S02]  /*0b70*/  CS2R R222, SRZ ;  /* 0x0000000000de7805 */ /* 0x000fe4000001ff00 */
[----:B------:R-:W-:Y:S01]  /*0b80*/  SHF.R.S32.HI R0, RZ, 0x1f, R13 ;  /* 0x0000001fff007819 */ /* 0x000fe2000001140d */
[----:B------:R-:W-:-:S03]  /*0b90*/  IMAD.MOV.U32 R229, RZ, RZ, RZ ;  /* 0x000000ffffe57224 */ /* 0x000fc600078e00ff */
[CC--:B------:R-:W-:Y:S02]  /*0ba0*/  LEA.HI R3, R0.reuse, R13.reuse, RZ, 0x7 ;  /* 0x0000000d00037211 */ /* 0x0c0fe400078f38ff */
[CC--:B------:R-:W-:Y:S02]  /*0bb0*/  LEA.HI R5, R0.reuse, R13.reuse, RZ, 0x5 ;  /* 0x0000000d00057211 */ /* 0x0c0fe400078f28ff */
[----:B------:R-:W-:Y:S01]  /*0bc0*/  LOP3.LUT R4, R3, 0xffffff80, RZ, 0xc0, !PT ;  /* 0xffffff8003047812 */ /* 0x000fe200078ec0ff */
[----:B------:R-:W-:Y:S01]  /*0bd0*/  UIADD3 UR4, UR4, 0x16400, URZ ;  /* 0x0001640004047890 */ /* 0x000fe2000fffe03f */
[----:B------:R-:W-:Y:S01]  /*0be0*/  SHF.R.S32.HI R14, RZ, 0x7, R3 ;  /* 0x00000007ff0e7819 */ /* 0x000fe20000011403 */
[----:B------:R-:W-:Y:S01]  /*0bf0*/  IMAD.SHL.U32 R6, R5, 0x20, RZ ;  /* 0x0000002005067824 */ /* 0x000fe200078e00ff */
[CC--:B------:R-:W-:Y:S01]  /*0c00*/  LEA.HI R12, R0.reuse, R13.reuse, RZ, 0x2 ;  /* 0x0000000d000c7211 */ /* 0x0c0fe200078f10ff */
[----:B------:R-:W-:Y:S01]  /*0c10*/  IMAD.IADD R21, R13, 0x1, -R4 ;  /* 0x000000010d157824 */ /* 0x000fe200078e0a04 */
[----:B------:R-:W-:-:S02]  /*0c20*/  LEA.HI R4, R0, R13, RZ, 0x4 ;  /* 0x0000000d00047211 */ /* 0x000fc400078f20ff */
[----:B------:R-:W-:Y:S02]  /*0c30*/  LOP3.LUT R6, R6, 0xfffffc00, RZ, 0xc0, !PT ;  /* 0xfffffc0006067812 */ /* 0x000fe400078ec0ff */
[----:B------:R-:W-:Y:S02]  /*0c40*/  SHF.R.S32.HI R8, RZ, 0x1f, R21 ;  /* 0x0000001fff087819 */ /* 0x000fe40000011415 */
[----:B------:R-:W-:Y:S02]  /*0c50*/  LOP3.LUT R5, R4, 0x3fffff0, RZ, 0xc0, !PT ;  /* 0x03fffff004057812 */ /* 0x000fe400078ec0ff */
[CC--:B------:R-:W-:Y:S02]  /*0c60*/  LEA.HI R9, R8.reuse, R21.reuse, RZ, 0x2 ;  /* 0x0000001508097211 */ /* 0x0c0fe400078f10ff */
[----:B------:R-:W-:Y:S01]  /*0c70*/  LEA.HI R8, R8, R21, RZ, 0x5 ;  /* 0x0000001508087211 */ /* 0x000fe200078f28ff */
[----:B------:R-:W-:Y:S01]  /*0c80*/  IMAD.IADD R5, R13, 0x1, -R5 ;  /* 0x000000010d057824 */ /* 0x000fe200078e0a05 */
[----:B------:R-:W-:-:S02]  /*0c90*/  SHF.R.S32.HI R10, RZ, 0x2, R9 ;  /* 0x00000002ff0a7819 */ /* 0x000fc40000011409 */
[----:B------:R-:W-:Y:S02]  /*0ca0*/  SHF.R.S32.HI R7, RZ, 0x1f, R9 ;  /* 0x0000001fff077819 */ /* 0x000fe40000011409 */
[----:B------:R-:W-:Y:S02]  /*0cb0*/  LEA.HI R3, R3, R14, RZ, 0x1 ;  /* 0x0000000e03037211 */ /* 0x000fe400078f08ff */
[----:B------:R-:W-:Y:S02]  /*0cc0*/  LEA.HI R7, R7, R10, RZ, 0x3 ;  /* 0x0000000a07077211 */ /* 0x000fe400078f18ff */
[----:B------:R-:W-:Y:S02]  /*0cd0*/  SHF.R.S32.HI R8, RZ, 0x5, R8 ;  /* 0x00000005ff087819 */ /* 0x000fe40000011408 */
[----:B------:R-:W-:Y:S01]  /*0ce0*/  LOP3.LUT R11, R7, 0xfffffff8, RZ, 0xc0, !PT ;  /* 0xfffffff8070b7812 */ /* 0x000fe200078ec0ff */
[----:B------:R-:W-:Y:S01]  /*0cf0*/  IMAD R7, R5, 0x40, R6 ;  /* 0x0000004005077824 */ /* 0x000fe200078e0206 */
[----:B------:R-:W-:-:S02]  /*0d00*/  SHF.R.S32.HI R5, RZ, 0x4, R4 ;  /* 0x00000004ff057819 */ /* 0x000fc40000011404 */
[----:B------:R-:W-:Y:S01]  /*0d10*/  LOP3.LUT R3, R3, 0x3fffffe, RZ, 0xc0, !PT ;  /* 0x03fffffe03037812 */ /* 0x000fe200078ec0ff */
[----:B------:R-:W-:Y:S01]  /*0d20*/  IMAD.IADD R11, R10, 0x1, -R11 ;  /* 0x000000010a0b7824 */ /* 0x000fe200078e0a0b */
[----:B------:R-:W-:Y:S02]  /*0d30*/  LEA.HI R4, R4, R5, RZ, 0x1 ;  /* 0x0000000504047211 */ /* 0x000fe400078f08ff */
[----:B------:R-:W-:Y:S01]  /*0d40*/  LOP3.LUT R12, R12, 0xfffffffc, RZ, 0xc0, !PT ;  /* 0xfffffffc0c0c7812 */ /* 0x000fe200078ec0ff */
[----:B------:R-:W-:Y:S01]  /*0d50*/  IMAD R8, R8, 0x10, R11 ;  /* 0x0000001008087824 */ /* 0x000fe200078e020b */
[----:B------:R-:W-:Y:S01]  /*0d60*/  LOP3.LUT R4, R4, 0x1ffffffe, RZ, 0xc0, !PT ;  /* 0x1ffffffe04047812 */ /* 0x000fe200078ec0ff */
[----:B------:R-:W-:Y:S01]  /*0d70*/  IMAD.IADD R3, R14, 0x1, -R3 ;  /* 0x000000010e037824 */ /* 0x000fe200078e0a03 */
[----:B------:R-:W-:Y:S01]  /*0d80*/  LEA.HI R22, R0, R13, RZ, 0x3 ;  /* 0x0000000d00167211 */ /* 0x000fe200078f18ff */
[----:B------:R-:W-:Y:S01]  /*0d90*/  IMAD.IADD R12, R13, 0x1, -R12 ;  /* 0x000000010d0c7824 */ /* 0x000fe200078e0a0c */
[----:B------:R-:W-:Y:S01]  /*0da0*/  LOP3.LUT R9, R9, 0x7ffffffc, RZ, 0xc0, !PT ;  /* 0x7ffffffc09097812 */ /* 0x000fe200078ec0ff */
[----:B------:R-:W-:-:S02]  /*0db0*/  IMAD.IADD R4, R5, 0x1, -R4 ;  /* 0x0000000105047824 */ /* 0x000fc400078e0a04 */
[----:B------:R-:W-:Y:S01]  /*0dc0*/  IMAD R15, R3, 0x40, R8 ;  /* 0x00000040030f7824 */ /* 0x000fe200078e0208 */
[----:B------:R-:W-:Y:S01]  /*0dd0*/  LEA.HI R6, R12, R12, RZ, 0x1 ;  /* 0x0000000c0c067211 */ /* 0x000fe200078f08ff */
[----:B------:R-:W-:Y:S01]  /*0de0*/  IMAD.U32 R3, RZ, RZ, UR5 ;  /* 0x00000005ff037e24 */ /* 0x000fe2000f8e00ff */
[----:B------:R-:W-:Y:S01]  /*0df0*/  LEA.HI R3, R0, R13, RZ, 0x6 ;  /* 0x0000000d00037211 */ /* 0x000fe200078f30ff */
[----:B------:R-:W-:Y:S01]  /*0e00*/  IMAD R4, R4, 0x8, R7 ;  /* 0x0000000804047824 */ /* 0x000fe200078e0207 */
[----:B------:R-:W-:Y:S01]  /*0e10*/  LOP3.LUT R0, R22, 0xfffffff8, RZ, 0xc0, !PT ;  /* 0xfffffff816007812 */ /* 0x000fe200078ec0ff */
[----:B------:R-:W-:Y:S01]  /*0e20*/  IMAD.IADD R9, R21, 0x1, -R9 ;  /* 0x0000000115097824 */ /* 0x000fe200078e0a09 */
[----:B------:R-:W-:Y:S01]  /*0e30*/  SHF.R.S32.HI R22, RZ, 0x3, R22 ;  /* 0x00000003ff167819 */ /* 0x000fe20000011416 */
[----:B------:R-:W-:Y:S01]  /*0e40*/  IMAD.SHL.U32 R3, R3, 0x8, RZ ;  /* 0x0000000803037824 */ /* 0x000fe200078e00ff */
[----:B------:R0:W-:Y:S01]  /*0e50*/  STL [R1+0x90], R4 ;  /* 0x0000900401007387 */ /* 0x0001e20000100800 */
[----:B------:R-:W-:Y:S01]  /*0e60*/  IMAD.IADD R18, R13, 0x1, -R0 ;  /* 0x000000010d127824 */ /* 0x000fe200078e0a00 */
[----:B------:R-:W-:Y:S01]  /*0e70*/  LOP3.LUT R5, R6, 0x1ffffffe, RZ, 0xc0, !PT ;  /* 0x1ffffffe06057812 */ /* 0x000fe200078ec0ff */
[C---:B------:R-:W-:Y:S01]  /*0e80*/  VIADD R29, R22.reuse, 0x20 ;  /* 0x00000020161d7836 */ /* 0x040fe20000000000 */
[----:B------:R-:W-:Y:S01]  /*0e90*/  LOP3.LUT R20, R3, 0xfffffe00, RZ, 0xc0, !PT ;  /* 0xfffffe0003147812 */ /* 0x000fe200078ec0ff */
[----:B------:R-:W-:Y:S01]  /*0ea0*/  VIADD R28, R22, 0x40 ;  /* 0x00000040161c7836 */ /* 0x000fe20000000000 */
[----:B------:R-:W-:Y:S01]  /*0eb0*/  STL [R1+0x88], R15 ;  /* 0x0000880f01007387 */ /* 0x000fe20000100800 */
[----:B------:R-:W-:-:S02]  /*0ec0*/  IMAD.U32 R0, RZ, RZ, UR4 ;  /* 0x00000004ff007e24 */ /* 0x000fc4000f8e00ff */
[C---:B------:R-:W-:Y:S01]  /*0ed0*/  VIADD R27, R22.reuse, 0x60 ;  /* 0x00000060161b7836 */ /* 0x040fe20000000000 */
[----:B------:R-:W-:Y:S01]  /*0ee0*/  STL [R1+0x68], RZ ;  /* 0x000068ff01007387 */ /* 0x000fe20000100800 */
[C---:B0-----:R-:W-:Y:S01]  /*0ef0*/  IMAD.SHL.U32 R4, R22.reuse, 0x40, RZ ;  /* 0x0000004016047824 */ /* 0x041fe200078e00ff */
[----:B------:R-:W-:Y:S01]  /*0f00*/  SHF.R.S32.HI R7, RZ, 0x1f, R28 ;  /* 0x0000001fff077819 */ /* 0x000fe2000001141c */
[C---:B------:R-:W-:Y:S01]  /*0f10*/  VIADD R26, R22.reuse, 0x80 ;  /* 0x00000080161a7836 */ /* 0x040fe20000000000 */
[----:B------:R0:W-:Y:S01]  /*0f20*/  STL [R1+0x78], R0 ;  /* 0x0000780001007387 */ /* 0x0001e20000100800 */
[----:B------:R-:W-:Y:S01]  /*0f30*/  VIADD R25, R22, 0xa0 ;  /* 0x000000a016197836 */ /* 0x000fe20000000000 */
[----:B------:R-:W-:Y:S01]  /*0f40*/  LOP3.LUT R3, R4, 0x1c0, RZ, 0xc0, !PT ;  /* 0x000001c004037812 */ /* 0x000fe200078ec0ff */
[----:B------:R-:W-:Y:S01]  /*0f50*/  IMAD.SHL.U32 R16, R18, 0x8, RZ ;  /* 0x0000000812107824 */ /* 0x000fe200078e00ff */
[----:B------:R-:W-:Y:S01]  /*0f60*/  SHF.R.S32.HI R4, RZ, 0x1f, R29 ;  /* 0x0000001fff047819 */ /* 0x000fe2000001141d */
[----:B------:R-:W-:Y:S01]  /*0f70*/  IMAD.IADD R5, R12, 0x1, -R5 ;  /* 0x000000010c057824 */ /* 0x000fe200078e0a05 */
[----:B------:R-:W-:Y:S01]  /*0f80*/  SHF.R.S32.HI R10, RZ, 0x1f, R27 ;  /* 0x0000001fff0a7819 */ /* 0x000fe2000001141b */
[----:B------:R-:W-:Y:S01]  /*0f90*/  IMAD.SHL.U32 R6, R28, 0x40, RZ ;  /* 0x000000401c067824 */ /* 0x000fe200078e00ff */
[----:B------:R-:W-:Y:S01]  /*0fa0*/  SHF.R.S32.HI R12, RZ, 0x1f, R26 ;  /* 0x0000001fff0c7819 */ /* 0x000fe2000001141a */
[----:B------:R-:W-:Y:S01]  /*0fb0*/  IMAD.SHL.U32 R8, R27, 0x40, RZ ;  /* 0x000000401b087824 */ /* 0x000fe200078e00ff */
[----:B0-----:R-:W-:Y:S01]  /*0fc0*/  SHF.R.S32.HI R0, RZ, 0x1f, R22 ;  /* 0x0000001fff007819 */ /* 0x001fe20000011416 */
[----:B------:R-:W-:Y:S01]  /*0fd0*/  IMAD.SHL.U32 R0, R29, 0x40, RZ ;  /* 0x000000401d007824 */ /* 0x000fe200078e00ff */
[----:B------:R-:W-:Y:S01]  /*0fe0*/  LEA.HI R4, R4, R29, RZ, 0x3 ;  /* 0x0000001d04047211 */ /* 0x000fe200078f18ff */
[----:B------:R-:W-:Y:S01]  /*0ff0*/  IMAD.SHL.U32 R11, R26, 0x40, RZ ;  /* 0x000000401a0b7824 */ /* 0x000fe200078e00ff */
[----:B------:R-:W-:Y:S01]  /*1000*/  SHF.R.S32.HI R14, RZ, 0x1f, R25 ;  /* 0x0000001fff0e7819 */ /* 0x000fe20000011419 */
[----:B------:R-:W-:Y:S01]  /*1010*/  IMAD.SHL.U32 R13, R25, 0x40, RZ ;  /* 0x00000040190d7824 */ /* 0x000fe200078e00ff */
[----:B------:R-:W-:Y:S01]  /*1020*/  SHF.R.U32.HI R24, RZ, 0x3, R3 ;  /* 0x00000003ff187819 */ /* 0x000fe20000011603 */
[----:B------:R-:W-:Y:S01]  /*1030*/  IMAD.SHL.U32 R4, R4, 0x40, RZ ;  /* 0x0000004004047824 */ /* 0x000fe200078e00ff */
[----:B------:R-:W-:Y:S01]  /*1040*/  LEA.HI R7, R7, R28, RZ, 0x3 ;  /* 0x0000001c07077211 */ /* 0x000fe200078f18ff */
[----:B------:R-:W-:Y:S01]  /*1050*/  IMAD.SHL.U32 R18, R18, 0x4, RZ ;  /* 0x0000000412127824 */ /* 0x000fe200078e00ff */
[----:B------:R-:W-:Y:S01]  /*1060*/  LOP3.LUT R3, R3, 0x38, R16, 0xf8, !PT ;  /* 0x0000003803037812 */ /* 0x000fe200078ef810 */
[----:B------:R-:W-:Y:S01]  /*1070*/  VIADD R221, R16, 0x40 ;  /* 0x0000004010dd7836 */ /* 0x000fe20000000000 */
[----:B------:R-:W-:Y:S01]  /*1080*/  LEA.HI R10, R10, R27, RZ, 0x3 ;  /* 0x0000001b0a0a7211 */ /* 0x000fe200078f18ff */
[----:B------:R-:W-:Y:S01]  /*1090*/  IMAD.SHL.U32 R7, R7, 0x40, RZ ;  /* 0x0000004007077824 */ /* 0x000fe200078e00ff */
[----:B------:R-:W-:Y:S01]  /*10a0*/  LEA.HI R12, R12, R26, RZ, 0x3 ;  /* 0x0000001a0c0c7211 */ /* 0x000fe200078f18ff */
[----:B------:R-:W-:Y:S01]  /*10b0*/  VIADD R220, R18, 0x20 ;  /* 0x0000002012dc7836 */ /* 0x000fe20000000000 */
[----:B------:R-:W-:Y:S01]  /*10c0*/  LEA.HI R14, R14, R25, RZ, 0x3 ;  /* 0x000000190e0e7211 */ /* 0x000fe200078f18ff */
[----:B------:R-:W-:Y:S01]  /*10d0*/  IMAD.SHL.U32 R10, R10, 0x40, RZ ;  /* 0x000000400a0a7824 */ /* 0x000fe200078e00ff */
[----:B------:R-:W-:Y:S01]  /*10e0*/  LOP3.LUT R0, R0, 0x1c0, RZ, 0xc0, !PT ;  /* 0x000001c000007812 */ /* 0x000fe200078ec0ff */
[----:B------:R-:W-:Y:S01]  /*10f0*/  IMAD.SHL.U32 R12, R12, 0x40, RZ ;  /* 0x000000400c0c7824 */ /* 0x000fe200078e00ff */
[----:B------:R-:W-:Y:S01]  /*1100*/  LOP3.LUT R3, R20, R3, R24, 0xf6, !PT ;  /* 0x0000000314037212 */ /* 0x000fe200078ef618 */
[----:B------:R-:W-:Y:S01]  /*1110*/  IMAD.SHL.U32 R14, R14, 0x40, RZ ;  /* 0x000000400e0e7824 */ /* 0x000fe200078e00ff */
[----:B------:R-:W-:-:S02]  /*1120*/  LOP3.LUT R6, R6, 0x1c0, RZ, 0xc0, !PT ;  /* 0x000001c006067812 */ /* 0x000fc400078ec0ff */
[----:B------:R-:W-:Y:S01]  /*1130*/  LOP3.LUT R8, R8, 0x1c0, RZ, 0xc0, !PT ;  /* 0x000001c008087812 */ /* 0x000fe200078ec0ff */
[----:B------:R0:W-:Y:S01]  /*1140*/  STL [R1+0x38], R3 ;  /* 0x0000380301007387 */ /* 0x0001e20000100800 */
[----:B------:R-:W-:Y:S02]  /*1150*/  SHF.R.U32.HI R20, RZ, 0x3, R0 ;  /* 0x00000003ff147819 */ /* 0x000fe40000011600 */
[----:B------:R-:W-:Y:S02]  /*1160*/  LOP3.LUT R25, R11, 0x1c0, RZ, 0xc0, !PT ;  /* 0x000001c00b197812 */ /* 0x000fe400078ec0ff */
[----:B------:R-:W-:Y:S02]  /*1170*/  LOP3.LUT R0, R0, 0x38, R16, 0xf8, !PT ;  /* 0x0000003800007812 */ /* 0x000fe400078ef810 */
[----:B------:R-:W-:Y:S02]  /*1180*/  LOP3.LUT R4, R4, 0xfffffe00, RZ, 0xc0, !PT ;  /* 0xfffffe0004047812 */ /* 0x000fe400078ec0ff */
[----:B------:R-:W-:-:S02]  /*1190*/  LOP3.LUT R11, R13, 0x1c0, RZ, 0xc0, !PT ;  /* 0x000001c00d0b7812 */ /* 0x000fc400078ec0ff */
[----:B------:R-:W-:Y:S01]  /*11a0*/  LOP3.LUT R7, R7, 0xfffffe00, RZ, 0xc0, !PT ;  /* 0xfffffe0007077812 */ /* 0x000fe200078ec0ff */
[----:B------:R-:W-:Y:S01]  /*11b0*/  STL [R1+0x44], R4 ;  /* 0x0000440401007387 */ /* 0x000fe20000100800 */
[----:B------:R-:W-:Y:S02]  /*11c0*/  SHF.R.U32.HI R13, RZ, 0x3, R6 ;  /* 0x00000003ff0d7819 */ /* 0x000fe40000011606 */
[----:B0-----:R-:W-:Y:S01]  /*11d0*/  LOP3.LUT R3, R6, 0x38, R16, 0xf8, !PT ;  /* 0x0000003806037812 */ /* 0x001fe200078ef810 */
[----:B------:R0:W-:Y:S01]  /*11e0*/  STL [R1+0x40], R7 ;  /* 0x0000400701007387 */ /* 0x0001e20000100800 */
[----:B------:R-:W-:Y:S02]  /*11f0*/  SHF.R.U32.HI R11, RZ, 0x3, R8 ;  /* 0x00000003ff0b7819 */ /* 0x000fe40000011608 */
[----:B------:R-:W-:Y:S02]  /*1200*/  LOP3.LUT R6, R8, 0x38, R16, 0xf8, !PT ;  /* 0x0000003808067812 */ /* 0x000fe400078ef810 */
[----:B------:R-:W-:-:S02]  /*1210*/  LOP3.LUT R8, R10, 0xfffffe00, RZ, 0xc0, !PT ;  /* 0xfffffe000a087812 */ /* 0x000fc400078ec0ff */
[----:B------:R-:W-:Y:S02]  /*1220*/  LOP3.LUT R12, R12, 0xfffffe00, RZ, 0xc0, !PT ;  /* 0xfffffe000c0c7812 */ /* 0x000fe400078ec0ff */
[----:B------:R-:W-:Y:S02]  /*1230*/  LOP3.LUT R0, R4, R0, R20, 0xf6, !PT ;  /* 0x0000000004007212 */ /* 0x000fe400078ef614 */
[----:B------:R-:W-:Y:S01]  /*1240*/  LOP3.LUT R10, R14, 0xfffffe00, RZ, 0xc0, !PT ;  /* 0xfffffe000e0a7812 */ /* 0x000fe200078ec0ff */
[----:B------:R-:W-:Y:S01]  /*1250*/  STL [R1+0x54], R12 ;  /* 0x0000540c01007387 */ /* 0x000fe20000100800 */
[----:B------:R-:W-:Y:S01]  /*1260*/  LOP3.LUT R3, R7, R3, R13, 0xf6, !PT ;  /* 0x0000000307037212 */ /* 0x000fe200078ef60d */
[----:B0-----:R-:W-:Y:S01]  /*1270*/  IMAD.SHL.U32 R7, R9, 0x2, RZ ;  /* 0x0000000209077824 */ /* 0x001fe200078e00ff */
[----:B------:R-:W-:Y:S01]  /*1280*/  LEA R0, R0, UR4, 0x1 ;  /* 0x0000000400007c11 */ /* 0x000fe2000f8e08ff */
[----:B------:R-:W-:Y:S01]  /*1290*/  STL [R1+0x50], R10 ;  /* 0x0000500a01007387 */ /* 0x000fe20000100800 */
[----:B------:R-:W-:-:S02]  /*12a0*/  LOP3.LUT R6, R8, R6, R11, 0xf6, !PT ;  /* 0x0000000608067212 */ /* 0x000fc400078ef60b */
[----:B------:R-:W-:Y:S01]  /*12b0*/  LEA R4, R3, UR4, 0x1 ;  /* 0x0000000403047c11 */ /* 0x000fe2000f8e08ff */
[----:B------:R-:W-:Y:S01]  /*12c0*/  STL [R1+0x3c], R8 ;  /* 0x00003c0801007387 */ /* 0x000fe20000100800 */
[----:B------:R-:W-:Y:S02]  /*12d0*/  LEA R3, R6, UR4, 0x1 ;  /* 0x0000000406037c11 */ /* 0x000fe4000f8e08ff */
[----:B------:R-:W-:Y:S01]  /*12e0*/  SHF.R.S32.HI R17, RZ, 0x1f, R16 ;  /* 0x0000001fff117819 */ /* 0x000fe20000011410 */
[----:B------:R-:W-:Y:S04]  /*12f0*/  STL [R1+0x34], R7 ;  /* 0x0000340701007387 */ /* 0x000fe80000100800 */
[----:B------:R0:W-:Y:S04]  /*1300*/  STL [R1+0x84], R0 ;  /* 0x0000840001007387 */ /* 0x0001e80000100800 */
[----:B------:R1:W-:Y:S01]  /*1310*/  STL [R1+0x80], R4 ;  /* 0x0000800401007387 */ /* 0x0003e20000100800 */
[----:B0-----:R-:W-:-:S05]  /*1320*/  IMAD R0, R5, 0x8, R15 ;  /* 0x0000000805007824 */ /* 0x001fca00078e020f */
[----:B------:R1:W-:Y:S04]  /*1330*/  STL [R1+0x8c], R0 ;  /* 0x00008c0001007387 */ /* 0x0003e80000100800 */
[----:B------:R1:W-:Y:S02]  /*1340*/  STL [R1+0x7c], R3 ;  /* 0x00007c0301007387 */ /* 0x0003e40000100800 */
.L_x_6887:
[----:B0123--:R-:W0:Y:S01]  /*1350*/  LDC.64 R4, c[0x0][0xc88] ;  /* 0x00032200ff047b82 */ /* 0x00fe220000000a00 */
[----:B------:R-:W-:Y:S01]  /*1360*/  ULDC.64 UR4, c[0x0][0x208] ;  /* 0x0000820000047ab9 */ /* 0x000fe20000000a00 */
[----:B0-----:R-:W-:-:S05]  /*1370*/  IMAD.WIDE R4, R151, 0x4, R4 ;  /* 0x0000000497047825 */ /* 0x001fca00078e0204 */
[----:B------:R-:W2:Y:S01]  /*1380*/  LDG.E R31, desc[UR4][R4.64] ;  /* 0x00000004041f7981 */ /* 0x000ea2000c1e1900 */
[----:B------:R-:W-:Y:S05]  /*1390*/  YIELD ;  /* 0x0000000000007946 */ /* 0x000fea0003800000 */
[----:B------:R-:W-:Y:S01]  /*13a0*/  ULDC.64 UR4, c[0x0][0xa28] ;  /* 0x00028a0000047ab9 */ /* 0x000fe20000000a00 */
[----:B------:R-:W-:Y:S01]  /*13b0*/  ULDC.64 UR8, c[0x0][0xa18] ;  /* 0x0002860000087ab9 */ /* 0x000fe20000000a00 */
[----:B------:R-:W-:Y:S01]  /*13c0*/  ISETP.NE.U32.AND P1, PT, RZ, UR4, PT ;  /* 0x00000004ff007c0c */ /* 0x000fe2000bf25070 */
[----:B------:R-:W-:Y:S01]  /*13d0*/  ULDC.64 UR6, c[0x0][0xa08] ;  /* 0x0002820000067ab9 */ /* 0x000fe20000000a00 */
[----:B------:R-:W-:Y:S01]  /*13e0*/  IMAD.MOV.U32 R11, RZ, RZ, RZ ;  /* 0x000000ffff0b7224 */ /* 0x000fe200078e00ff */
[----:B------:R-:W-:Y:S01]  /*13f0*/  ISETP.NE.U32.AND P0, PT, RZ, UR6, PT ;  /* 0x00000006ff007c0c */ /* 0x000fe2000bf05070 */
[----:B------:R-:W-:Y:S01]  /*1400*/  ULDC.64 UR10, c[0x0][0x208] ;  /* 0x00008200000a7ab9 */ /* 0x000fe20000000a00 */
[----:B------:R-:W-:Y:S01]  /*1410*/  ISETP.NE.AND.EX P1, PT, RZ, UR5, PT, P1 ;  /* 0x00000005ff007c0c */ /* 0x000fe2000bf25310 */
[----:B------:R-:W-:Y:S01]  /*1420*/  IMAD.MOV.U32 R27, RZ, RZ, RZ ;  /* 0x000000ffff1b7224 */ /* 0x000fe200078e00ff */
[----:B------:R-:W-:-:S02]  /*1430*/  ISETP.NE.AND.EX P0, PT, RZ, UR7, PT, P0 ;  /* 0x00000007ff007c0c */ /* 0x000fc4000bf05300 */
[----:B--2---:R-:W-:Y:S01]  /*1440*/  SHF.R.S32.HI R0, RZ, 0x1f, R31 ;  /* 0x0000001fff007819 */ /* 0x004fe2000001141f */
[----:B------:R-:W-:-:S08]  /*1450*/  IMAD.SHL.U32 R32, R31, 0x4, RZ ;  /* 0x000000041f207824 */ /* 0x000fd000078e00ff */
[C---:B------:R-:W-:Y:S01]  /*1460*/  @P1 LEA R6, P2, R31.reuse, UR4, 0x2 ;  /* 0x000000041f061c11 */ /* 0x040fe2000f8410ff */
[----:B------:R0:W-:Y:S01]  /*1470*/  STL [R1+0x5c], R31 ;  /* 0x00005c1f01007387 */ /* 0x0001e20000100800 */
[C-C-:B------:R-:W-:Y:S02]  /*1480*/  SHF.L.U64.HI R28, R31.reuse, 0x2, R0.reuse ;  /* 0x000000021f1c7819 */ /* 0x140fe40000010200 */
[----:B------:R-:W-:Y:S01]  /*1490*/  @P1 LEA.HI.X R7, R31, UR5, R0, 0x2, P2 ;  /* 0x000000051f071c11 */ /* 0x000fe200090f1400 */
[----:B------:R-:W-:Y:S01]  /*14a0*/  ULDC UR4, c[0x0][0x288] ;  /* 0x0000a20000047ab9 */ /* 0x000fe20000000800 */
[----:B------:R-:W-:Y:S01]  /*14b0*/  ISETP.NE.U32.AND P2, PT, RZ, UR8, PT ;  /* 0x00000008ff007c0c */ /* 0x000fe2000bf45070 */
[----:B------:R-:W-:Y:S01]  /*14c0*/  IMAD.U32 R161, RZ, RZ, UR4 ;  /* 0x00000004ffa17e24 */ /* 0x000fe2000f8e00ff */
[----:B------:R-:W-:Y:S01]  /*14d0*/  ULDC.64 UR4, c[0x0][0x418] ;  /* 0x0001060000047ab9 */ /* 0x000fe20000000a00 */
[----:B------:R0:W-:Y:S01]  /*14e0*/  STL [R1+0x70], R0 ;  /* 0x0000700001007387 */ /* 0x0001e20000100800 */
[----:B------:R-:W-:Y:S01]  /*14f0*/  ISETP.NE.AND.EX P2, PT, RZ, UR9, PT, P2 ;  /* 0x00000009ff007c0c */ /* 0x000fe2000bf45320 */
[----:B------:R-:W-:Y:S01]  /*1500*/  UISETP.NE.U32.AND UP0, UPT, UR4, URZ, UPT ;  /* 0x0000003f0400728c */ /* 0x000fe2000bf05070 */
[----:B----4-:R-:W-:Y:S01]  /*1510*/  IADD3 R8, P3, R32, UR6, RZ ;  /* 0x0000000620087c10 */ /* 0x010fe2000ff7e0ff */
[----:B------:R0:W-:Y:S01]  /*1520*/  STL [R1+0x64], R32 ;  /* 0x0000642001007387 */ /* 0x0001e20000100800 */
[----:B------:R-:W-:Y:S01]  /*1530*/  ULDC UR4, c[0x0][0x424] ;  /* 0x0001090000047ab9 */ /* 0x000fe20000000800 */
[----:B------:R-:W-:Y:S01]  /*1540*/  UISETP.NE.AND.EX UP0, UPT, UR5, URZ, UPT, UP0 ;  /* 0x0000003f0500728c */ /* 0x000fe2000bf05300 */
[----:B------:R-:W-:Y:S01]  /*1550*/  IADD3.X R9, R28, UR7, RZ, P3, !PT ;  /* 0x000000071c097c10 */ /* 0x000fe20009ffe4ff */
[----:B------:R0:W5:Y:S01]  /*1560*/  @P1 LDG.E R11, desc[UR10][R6.64] ;  /* 0x0000000a060b1981 */ /* 0x000162000c1e1900 */
[----:B------:R-:W-:Y:S01]  /*1570*/  ULDC UR5, c[0x0][0x2f0] ;  /* 0x0000bc0000057ab9 */ /* 0x000fe20000000800 */
[----:B------:R-:W-:-:S02]  /*1580*/  USEL UR4, UR4, 0x1, UP0 ;  /* 0x0000000104047887 */ /* 0x000fc40008000000 */
[----:B------:R0:W5:Y:S02]  /*1590*/  @P0 LDG.E R27, desc[UR10][R8.64] ;  /* 0x0000000a081b0981 */ /* 0x000164000c1e1900 */
[----:B------:R-:W-:Y:S01]  /*15a0*/  @P2 IADD3 R4, P1, R32, UR8, RZ ;  /* 0x0000000820042c10 */ /* 0x000fe2000ff3e0ff */
[----:B------:R-:W-:-:S03]  /*15b0*/  UIMAD UR4, UR4, UR5, URZ ;  /* 0x00000005040472a4 */ /* 0x000fc6000f8e023f */
[----:B------:R-:W-:Y:S01]  /*15c0*/  @P2 IADD3.X R5, R28, UR9, RZ, P1, !PT ;  /* 0x000000091c052c10 */ /* 0x000fe20008ffe4ff */
[----:B------:R-:W-:Y:S02]  /*15d0*/  ULDC UR5, c[0x0][0x348] ;  /* 0x0000d20000057ab9 */ /* 0x000fe40000000800 */
[----:B------:R-:W-:Y:S02]  /*15e0*/  IMAD.U32 R25, RZ, RZ, UR5 ;  /* 0x00000005ff197e24 */ /* 0x000fe4000f8e00ff */
[----:B------:R0:W5:Y:S01]  /*15f0*/  @P2 LDG.E R161, desc[UR10][R4.64] ;  /* 0x0000000a04a12981 */ /* 0x000162000c1e1900 */
[----:B------:R-:W-:Y:S01]  /*1600*/  IMAD.U32 R26, RZ, RZ, UR4 ;  /* 0x00000004ff1a7e24 */ /* 0x000fe2000f8e00ff */
[----:B------:R-:W-:Y:S06]  /*1610*/  @P2 BRA `(.L_x_6657) ;  /* 0x0000000000282947 */ /* 0x000fec0003800000 */
[----:B------:R-:W-:Y:S02]  /*1620*/  ULDC.64 UR4, c[0x0][0xa00] ;  /* 0x0002800000047ab9 */ /* 0x000fe40000000a00 */
[----:B------:R-:W-:-:S04]  /*1630*/  ISETP.NE.U32.AND P1, PT, RZ, UR4, PT ;  /* 0x00000004ff007c0c */ /* 0x000fc8000bf25070 */
[----:B------:R-:W-:-:S13]  /*1640*/  ISETP.NE.AND.EX P1, PT, RZ, UR5, PT, P1 ;  /* 0x00000005ff007c0c */ /* 0x000fda000bf25310 */
[----:B------:R-:W-:Y:S05]  /*1650*/  @!P1 BRA `(.L_x_6657) ;  /* 0x0000000000189947 */ /* 0x000fea0003800000 */
[----:B0-----:R-:W0:Y:S01]  /*1660*/  LDC.64 R4, c[0x0][0xa00] ;  /* 0x00028000ff047b82 */ /* 0x001e220000000a00 */
[----:B------:R-:W-:Y:S01]  /*1670*/  ULDC.64 UR4, c[0x0][0x208] ;  /* 0x0000820000047ab9 */ /* 0x000fe20000000a00 */
[----:B0-----:R-:W-:-:S05]  /*1680*/  IMAD.WIDE R4, R31, 0x4, R4 ;  /* 0x000000041f047825 */ /* 0x001fca00078e0204 */
[----:B-----5:R-:W2:Y:S04]  /*1690*/  LDG.E R161, desc[UR4][R4.64] ;  /* 0x0000000404a17981 */ /* 0x020ea8000c1e1900 */
[----:B------:R-:W2:Y:S02]  /*16a0*/  LDG.E R0, desc[UR4][R4.64+0x4] ;  /* 0x0000040404007981 */ /* 0x000ea4000c1e1900 */
[----:B--2---:R-:W-:-:S07]  /*16b0*/  IMAD.IADD R161, R0, 0x1, -R161 ;  /* 0x0000000100a17824 */ /* 0x004fce00078e0aa1 */
.L_x_6657:
[C---:B------:R-:W-:Y:S01]  /*16c0*/  LOP3.LUT R30, R150.reuse, 0xffff, RZ, 0xc0, !PT ;  /* 0x0000ffff961e7812 */ /* 0x040fe200078ec0ff */
[----:B------:R-:W-:Y:S01]  /*16d0*/  ULDC.64 UR4, c[0x0][0xa20] ;  /* 0x0002880000047ab9 */ /* 0x000fe20000000a00 */
[----:B------:R1:W-:Y:S01]  /*16e0*/  STL [R1+0x6c], R149 ;  /* 0x00006c9501007387 */ /* 0x0003e20000100800 */
[----:B------:R-:W-:Y:S02]  /*16f0*/  ISETP.NE.U32.AND P1, PT, RZ, UR4, PT ;  /* 0x00000004ff007c0c */ /* 0x000fe4000bf25070 */
[C---:B------:R-:W-:Y:S01]  /*1700*/  LOP3.LUT R3, R150.reuse, 0xff000000, RZ, 0xc0, !PT ;  /* 0xff00000096037812 */ /* 0x040fe200078ec0ff */
[----:B------:R1:W-:Y:S01]  /*1710*/  STL [R1+0x58], R30 ;  /* 0x0000581e01007387 */ /* 0x0003e20000100800 */
[----:B------:R-:W-:Y:S02]  /*1720*/  ISETP.NE.AND.EX P1, PT, RZ, UR5, PT, P1 ;  /* 0x00000005ff007c0c */ /* 0x000fe4000bf25310 */
[----:B0-----:R-:W-:Y:S02]  /*1730*/  LOP3.LUT R0, R150, 0xff0000, RZ, 0xc0, !PT ;  /* 0x00ff000096007812 */ /* 0x001fe400078ec0ff */
[----:B------:R-:W-:-:S04]  /*1740*/  SHF.R.U32.HI R3, RZ, 0x8, R3 ;  /* 0x00000008ff037819 */ /* 0x000fc80000011603 */
[----:B------:R-:W-:-:S05]  /*1750*/  LEA.HI R10, R0, R3, RZ, 0x10 ;  /* 0x00000003000a7211 */ /* 0x000fca00078f80ff */
[----:B-1----:R-:W-:Y:S05]  /*1760*/  @!P1 BRA `(.L_x_6658) ;  /* 0x0000000000149947 */ /* 0x002fea0003800000 */
[----:B------:R-:W-:Y:S01]  /*1770*/  IADD3 R4, P0, R32, UR4, RZ ;  /* 0x0000000420047c10 */ /* 0x000fe2000ff1e0ff */
[----:B------:R-:W-:-:S03]  /*1780*/  ULDC.64 UR6, c[0x0][0x208] ;  /* 0x0000820000067ab9 */ /* 0x000fc60000000a00 */
[----:B------:R-:W-:-:S05]  /*1790*/  IADD3.X R5, R28, UR5, RZ, P0, !PT ;  /* 0x000000051c057c10 */ /* 0x000fca00087fe4ff */
[----:B------:R0:W5:Y:S01]  /*17a0*/  LDG.E R26, desc[UR6][R4.64] ;  /* 0x00000006041a7981 */ /* 0x000162000c1e1900 */
[----:B------:R-:W-:Y:S05]  /*17b0*/  BRA `(.L_x_6659) ;  /* 0x0000000000147947 */ /* 0x000fea0003800000 */
.L_x_6658:
[----:B------:R-:W-:Y:S05]  /*17c0*/  @!P0 BRA `(.L_x_6659) ;  /* 0x0000000000108947 */ /* 0x000fea0003800000 */
[----:B------:R-:W-:Y:S02]  /*17d0*/  ULDC.64 UR4, c[0x0][0x208] ;  /* 0x0000820000047ab9 */ /* 0x000fe40000000a00 */
[----:B------:R-:W2:Y:S04]  /*17e0*/  LDG.E R3, desc[UR4][R8.64] ;  /* 0x0000000408037981 */ /* 0x000ea8000c1e1900 */
[----:B------:R-:W2:Y:S02]  /*17f0*/  LDG.E R26, desc[UR4][R8.64+0x4] ;  /* 0x00000404081a7981 */ /* 0x000ea4000c1e1900 */
[----:B--2---:R-:W-:-:S07]  /*1800*/  IMAD.IADD R26, R26, 0x1, -R3 ;  /* 0x000000011a1a7824 */ /* 0x004fce00078e0a03 */
.L_x_6659:
[----:B------:R-:W-:Y:S01]  /*1810*/  ULDC.64 UR4, c[0x0][0xa10] ;  /* 0x0002840000047ab9 */ /* 0x000fe20000000a00 */
[----:B------:R-:W2:Y:S01]  /*1820*/  LDL.LU R29, [R1] ;  /* 0x00000000011d7983 */ /* 0x000ea20000300800 */
        /* <DEDUP_REMOVED lines=8> */
[----:B------:R-:W3:Y:S01]  /*18b0*/  @P0 LDG.E R3, desc[UR6][R4.64+0x4] ;  /* 0x0000040604030981 */ /* 0x000ee2000c1e1900 */
[----:B------:R-:W-:Y:S01]  /*18c0*/  ISETP.NE.U32.AND P1, PT, RZ, UR4, PT ;  /* 0x00000004ff007c0c */ /* 0x000fe2000bf25070 */
[----:B------:R-:W-:Y:S01]  /*18d0*/  IMAD.MOV.U32 R147, RZ, RZ, R26 ;  /* 0x000000ffff937224 */ /* 0x000fe200078e001a */
[----:B------:R-:W-:Y:S02]  /*18e0*/  LOP3.LUT R13, R10, 0xff, RZ, 0xc0, !PT ;  /* 0x000000ff0a0d7812 */ /* 0x000fe400078ec0ff */
[----:B------:R-:W-:Y:S02]  /*18f0*/  ISETP.NE.AND.EX P1, PT, RZ, UR5, PT, P1 ;  /* 0x00000005ff007c0c */ /* 0x000fe4000bf25310 */
[----:B------:R-:W-:Y:S01]  /*1900*/  SHF.R.U32.HI R8, RZ, 0x10, R10 ;  /* 0x00000010ff087819 */ /* 0x000fe2000001160a */
[----:B------:R0:W-:Y:S01]  /*1910*/  STL [R1+0x74], R13 ;  /* 0x0000740d01007387 */ /* 0x0001e20000100800 */
[----:B------:R-:W-:Y:S09]  /*1920*/  BSSY B0, `(.L_x_6660) ;  /* 0x000002e000007945 */ /* 0x000ff20003800000 */
[----:B------:R-:W-:-:S04]  /*1930*/  @P1 IADD3 R6, P2, R32, UR4, RZ ;  /* 0x0000000420061c10 */ /* 0x000fc8000ff5e0ff */
[----:B------:R-:W-:-:S05]  /*1940*/  @P1 IADD3.X R7, R28, UR5, RZ, P2, !PT ;  /* 0x000000051c071c10 */ /* 0x000fca00097fe4ff */
[----:B------:R0:W5:Y:S01]  /*1950*/  @P1 LDG.E R147, desc[UR6][R6.64] ;  /* 0x0000000606931981 */ /* 0x000162000c1e1900 */
[----:B--2---:R-:W-:Y:S01]  /*1960*/  LOP3.LUT R29, R29, 0xffffffbf, RZ, 0xc0, !PT ;  /* 0xffffffbf1d1d7812 */ /* 0x004fe200078ec0ff */
[----:B---3--:R-:W-:-:S04]  /*1970*/  @P0 IMAD.IADD R25, R3, 0x1, -R0 ;  /* 0x0000000103190824 */ /* 0x008fc800078e0a00 */
[----:B------:R-:W-:-:S04]  /*1980*/  IMAD.IADD R162, R12, 0x1, R25 ;  /* 0x000000010ca27824 */ /* 0x000fc800078e0219 */
[C---:B------:R-:W-:Y:S01]  /*1990*/  VIADD R0, R162.reuse, 0xaf ;  /* 0x000000afa2007836 */ /* 0x040fe20000000000 */
[----:B------:R-:W-:-:S03]  /*19a0*/  ISETP.GE.AND P3, PT, R162, 0x1, PT ;  /* 0x00000001a200780c */ /* 0x000fc60003f66270 */
[----:B------:R-:W-:-:S05]  /*19b0*/  IMAD.HI R0, R0, 0x2e8ba2e9, RZ ;  /* 0x2e8ba2e900007827 */ /* 0x000fca00078e02ff */
[----:B------:R-:W-:-:S04]  /*19c0*/  SHF.R.U32.HI R3, RZ, 0x1f, R0 ;  /* 0x0000001fff037819 */ /* 0x000fc80000011600 */
[----:B------:R-:W-:Y:S01]  /*19d0*/  LEA.HI.SX32 R160, R0, R3, 0x1b ;  /* 0x0000000300a07211 */ /* 0x000fe200078fdaff */
[----:B------:R-:W-:Y:S01]  /*19e0*/  IMAD.MOV.U32 R3, RZ, RZ, RZ ;  /* 0x000000ffff037224 */ /* 0x000fe200078e00ff */
[----:B------:R-:W-:-:S05]  /*19f0*/  @P3 LOP3.LUT R29, R29, 0x40, RZ, 0xfc, !PT ;  /* 0x000000401d1d3812 */ /* 0x000fca00078efcff */
[----:B------:R0:W-:Y:S04]  /*1a00*/  STL [R1], R29 ;  /* 0x0000001d01007387 */ /* 0x0001e80000100800 */
[----:B------:R0:W-:Y:S01]  /*1a10*/  STL [R1+0x60], R8 ;  /* 0x0000600801007387 */ /* 0x0001e20000100800 */
[----:B------:R-:W-:Y:S05]  /*1a20*/  @!P3 BRA `(.L_x_6661) ;  /* 0x000000000074b947 */ /* 0x000fea0003800000 */
[----:B------:R-:W-:Y:S01]  /*1a30*/  ISETP.NE.AND P0, PT, R8, RZ, PT ;  /* 0x000000ff0800720c */ /* 0x000fe20003f05270 */
[----:B------:R-:W-:-:S03]  /*1a40*/  ULDC UR4, c[0x0][0x9f0] ;  /* 0x00027c0000047ab9 */ /* 0x000fc60000000800 */
[----:B------:R-:W-:-:S04]  /*1a50*/  SEL R9, R8, UR4, P0 ;  /* 0x0000000408097c07 */ /* 0x000fc80008000000 */
[-C--:B0-----:R-:W-:Y:S02]  /*1a60*/  IABS R6, R9.reuse ;  /* 0x0000000900067213 */ /* 0x081fe40000000000 */
        /* <DEDUP_REMOVED lines=25> */
.L_x_6661:
[----:B------:R-:W-:Y:S05]  /*1c00*/  BSYNC B0 ;  /* 0x0000000000007941 */ /* 0x000fea0003800000 */
.L_x_6660:
[----:B------:R-:W-:-:S05]  /*1c10*/  IMAD R0, R13, R3, RZ ;  /* 0x000000030d007224 */ /* 0x000fca00078e02ff */
        /* <DEDUP_REMOVED lines=16> */
[----:B------:R-:W-:Y:S01]  /*1d20*/  IADD3 R0, R2, 0x1e400, RZ ;  /* 0x0001e40002007810 */ /* 0x000fe20007ffe0ff */
[----:B------:R-:W-:Y:S03]  /*1d30*/  BSSY B6, `(.L_x_6663) ;  /* 0x0000013000067945 */ /* 0x000fe60003800000 */
        /* <DEDUP_REMOVED lines=10> */
[----:B0-----:R-:W-:Y:S02]  /*1de0*/  IMAD.U32 R6, RZ, RZ, UR4 ;  /* 0x00000004ff067e24 */ /* 0x001fe4000f8e00ff */
[----:B------:R-:W-:-:S02]  /*1df0*/  IMAD.U32 R7, RZ, RZ, UR5 ;  /* 0x00000005ff077e24 */ /* 0x000fc4000f8e00ff */
[----:B------:R-:W-:Y:S02]  /*1e00*/  IMAD.U32 R11, RZ, RZ, UR7 ;  /* 0x00000007ff0b7e24 */ /* 0x000fe4000f8e00ff */
[----:B------:R-:W-:Y:S02]  /*1e10*/  IMAD.MOV.U32 R8, RZ, RZ, 0x70 ;  /* 0x00000070ff087424 */ /* 0x000fe400078e00ff */
[----:B------:R-:W-:Y:S02]  /*1e20*/  IMAD.MOV.U32 R12, RZ, RZ, 0x1 ;  /* 0x00000001ff0c7424 */ /* 0x000fe400078e00ff */
[----:B-1----:R-:W-:-:S07]  /*1e30*/  IMAD.MOV.U32 R13, RZ, RZ, RZ ;  /* 0x000000ffff0d7224 */ /* 0x002fce00078e00ff */
[----:B------:R-:W-:-:S07]  /*1e40*/  LEPC R20, `(.L_x_6664) ;  /* 0x000000001014794e */ /* 0x000fce0000000000 */
[----:B--2--5:R-:W-:Y:S05]  /*1e50*/  CALL.ABS.NOINC R14 ;  /* 0x000000000e007343 */ /* 0x024fea0003c00000 */
.L_x_6664:
[----:B------:R-:W-:Y:S05]  /*1e60*/  BSYNC B6 ;  /* 0x0000000000067941 */ /* 0x000fea0003800000 */
.L_x_6663:
        /* <DEDUP_REMOVED lines=20> */
.L_x_6666:
[----:B------:R-:W-:Y:S05]  /*1fb0*/  BSYNC B6 ;  /* 0x0000000000067941 */ /* 0x000fea0003800000 */
.L_x_6665:
[----:B------:R-:W-:Y:S01]  /*1fc0*/  ULDC.64 UR4, c[0x0][0x9f8] ;  /* 0x00027e0000047ab9 */ /* 0x000fe20000000a00 */
[----:B------:R-:W-:Y:S01]  /*1fd0*/  IMAD.MOV.U32 R0, RZ, RZ, R31 ;  /* 0x000000ffff007224 */ /* 0x000fe200078e001f */
[----:B------:R-:W-:Y:S01]  /*1fe0*/  ISETP.NE.U32.AND P0, PT, RZ, UR4, PT ;  /* 0x00000004ff007c0c */ /* 0x000fe2000bf05070 */
[----:B------:R-:W-:Y:S01]  /*1ff0*/  ULDC.64 UR6, c[0x0][0x208] ;  /* 0x0000820000067ab9 */ /* 0x000fe20000000a00 */
[----:B0-----:R-:W0:Y:S08]  /*2000*/  LDC R13, c[0x0][0x3f4] ;  /* 0x0000fd00ff0d7b82 */ /* 0x001e300000000800 */
[----:B------:R-:W1:Y:S01]  /*2010*/  LDC.64 R42, c[0x0][0x300] ;  /* 0x0000c000ff2a7b82 */ /* 0x000e620000000a00 */
[----:B------:R-:W-:Y:S01]  /*2020*/  ISETP.NE.AND.EX P0, PT, RZ, UR5, PT, P0 ;  /* 0x00000005ff007c0c */ /* 0x000fe2000bf05300 */
[----:B------:R-:W-:Y:S01]  /*2030*/  IMAD.IADD R119, R27, 0x1, R26 ;  /* 0x000000011b777824 */ /* 0x000fe200078e021a */
[----:B------:R-:W-:Y:S01]  /*2040*/  LOP3.LUT R29, R29, 0xfffffffe, RZ, 0xc0, !PT ;  /* 0xfffffffe1d1d7812 */ /* 0x000fe200078ec0ff */
[----:B------:R-:W2:Y:S04]  /*2050*/  LDL R26, [R1+0x40] ;  /* 0x00004000011a7983 */ /* 0x000ea80000100800 */
[----:B------:R-:W3:Y:S01]  /*2060*/  LDL R27, [R1+0x44] ;  /* 0x00004400011b7983 */ /* 0x000ee20000100800 */
[----:B------:R-:W4:Y:S03]  /*2070*/  LDC.64 R108, c[0x0][0x3f8] ;  /* 0x0000fe00ff6c7b82 */ /* 0x000f260000000a00 */
[----:B------:R-:W3:Y:S02]  /*2080*/  LDL R14, [R1+0x3c] ;  /* 0x00003c00010e7983 */ /* 0x000ee40000100800 */
[----:B------:R-:W-:Y:S01]  /*2090*/  @P0 IADD3 R4, P1, R32, UR4, RZ ;  /* 0x0000000420040c10 */ /* 0x000fe2000ff3e0ff */
[----:B------:R-:W4:Y:S02]  /*20a0*/  S2R R20, SR_TID.X ;  /* 0x0000000000147919 */ /* 0x000f240000002100 */
[----:B------:R-:W4:Y:S01]  /*20b0*/  LDC.64 R114, c[0x0][0x408] ;  /* 0x00010200ff727b82 */ /* 0x000f220000000a00 */
[----:B------:R-:W-:Y:S01]  /*20c0*/  @P0 IADD3.X R5, R28, UR5, RZ, P1, !PT ;  /* 0x000000051c050c10 */ /* 0x000fe20008ffe4ff */
[----:B------:R-:W-:-:S04]  /*20d0*/  ULDC.64 UR4, c[0x0][0xa08] ;  /* 0x0002820000047ab9 */ /* 0x000fc80000000a00 */
[----:B------:R4:W2:Y:S01]  /*20e0*/  @P0 LDG.E R0, desc[UR6][R4.64] ;  /* 0x0000000604000981 */ /* 0x0008a2000c1e1900 */
[----:B0-----:R-:W-:Y:S01]  /*20f0*/  ISETP.GE.AND P2, PT, R16, R13, PT ;  /* 0x0000000d1000720c */ /* 0x001fe20003f46270 */
[-C--:B-1----:R-:W-:Y:S01]  /*2100*/  IMAD.WIDE.U32 R6, R119, R42.reuse, RZ ;  /* 0x0000002a77067225 */ /* 0x082fe200078e00ff */
[----:B------:R-:W-:Y:S02]  /*2110*/  SHF.R.S32.HI R21, RZ, 0x1f, R119 ;  /* 0x0000001fff157819 */ /* 0x000fe40000011477 */
[----:B------:R-:W-:Y:S02]  /*2120*/  ISETP.NE.U32.AND P0, PT, RZ, UR4, PT ;  /* 0x00000004ff007c0c */ /* 0x000fe4000bf05070 */
[----:B------:R-:W-:Y:S01]  /*2130*/  SHF.R.S32.HI R10, RZ, 0x1f, R22 ;  /* 0x0000001fff0a7819 */ /* 0x000fe20000011416 */
[----:B------:R-:W-:Y:S01]  /*2140*/  IMAD R8, R21, R42, RZ ;  /* 0x0000002a15087224 */ /* 0x000fe200078e02ff */
[----:B------:R-:W-:Y:S01]  /*2150*/  ISETP.NE.AND.EX P0, PT, RZ, UR5, PT, P0 ;  /* 0x00000005ff007c0c */ /* 0x000fe2000bf05300 */
[----:B------:R-:W-:Y:S01]  /*2160*/  ULDC.64 UR4, c[0x0][0x308] ;  /* 0x0000c20000047ab9 */ /* 0x000fe20000000a00 */
[----:B------:R-:W-:Y:S01]  /*2170*/  SHF.R.S32.HI R19, RZ, 0x1f, R18 ;  /* 0x0000001fff137819 */ /* 0x000fe20000011412 */
[----:B------:R-:W-:-:S02]  /*2180*/  IMAD R3, R119, R43, R8 ;  /* 0x0000002b77037224 */ /* 0x000fc400078e0208 */
[----:B------:R-:W-:Y:S02]  /*2190*/  @P2 LOP3.LUT R29, R29, 0x1, RZ, 0xfc, !PT ;  /* 0x000000011d1d2812 */ /* 0x000fe400078efcff */
[----:B------:R-:W-:Y:S01]  /*21a0*/  IMAD.IADD R7, R7, 0x1, R3 ;  /* 0x0000000107077824 */ /* 0x000fe200078e0203 */
[----:B----4-:R-:W-:Y:S02]  /*21b0*/  SHF.R.U32.HI R20, RZ, 0x7, R20 ;  /* 0x00000007ff147819 */ /* 0x010fe40000011614 */
[----:B------:R0:W-:Y:S01]  /*21c0*/  STL [R1], R29 ;  /* 0x0000001d01007387 */ /* 0x0001e20000100800 */
[----:B------:R-:W-:Y:S01]  /*21d0*/  IMAD.WIDE.U32 R4, R30, UR4, R6 ;  /* 0x000000041e047c25 */ /* 0x000fe2000f8e0006 */
[----:B------:R-:W-:Y:S02]  /*21e0*/  ISETP.NE.AND P6, PT, R20, 0x1, PT ;  /* 0x000000011400780c */ /* 0x000fe40003fc5270 */
[----:B------:R-:W4:Y:S01]  /*21f0*/  LDL R8, [R1+0x54] ;  /* 0x0000540001087983 */ /* 0x000f220000100800 */
[----:B------:R-:W-:Y:S01]  /*2200*/  IMAD R5, R30, UR5, R5 ;  /* 0x000000051e057c24 */ /* 0x000fe2000f8e0205 */
[----:B------:R-:W-:Y:S01]  /*2210*/  ULDC.64 UR4, c[0x0][0x310] ;  /* 0x0000c40000047ab9 */ /* 0x000fe20000000a00 */
[C---:B------:R-:W-:Y:S01]  /*2220*/  VIADD R11, R22.reuse, 0x40 ;  /* 0x00000040160b7836 */ /* 0x040fe20000000000 */
[----:B------:R-:W4:Y:S01]  /*2230*/  LDL R12, [R1+0x50] ;  /* 0x00005000010c7983 */ /* 0x000f220000100800 */
[----:B------:R-:W-:-:S02]  /*2240*/  VIADD R28, R22, 0x20 ;  /* 0x00000020161c7836 */ /* 0x000fc40000000000 */
[----:B------:R-:W-:Y:S02]  /*2250*/  IMAD.SHL.U32 R11, R11, 0x40, RZ ;  /* 0x000000400b0b7824 */ /* 0x000fe400078e00ff */
[----:B------:R-:W-:Y:S02]  /*2260*/  IMAD.SHL.U32 R28, R28, 0x40, RZ ;  /* 0x000000401c1c7824 */ /* 0x000fe400078e00ff */
[-C--:B------:R-:W-:Y:S01]  /*2270*/  IMAD.WIDE.U32 R110, R22, R114.reuse, R18 ;  /* 0x00000072166e7225 */ /* 0x080fe200078e0012 */
[----:B------:R-:W-:Y:S02]  /*2280*/  LOP3.LUT R11, R11, 0x1c0, RZ, 0xc0, !PT ;  /* 0x000001c00b0b7812 */ /* 0x000fe400078ec0ff */
[----:B------:R-:W-:Y:S01]  /*2290*/  LOP3.LUT R28, R28, 0x1c0, RZ, 0xc0, !PT ;  /* 0x000001c01c1c7812 */ /* 0x000fe200078ec0ff */
[----:B------:R-:W-:Y:S01]  /*22a0*/  IMAD.WIDE.U32 R112, R22, R114, R16 ;  /* 0x0000007216707225 */ /* 0x000fe200078e0010 */
[----:B------:R-:W-:-:S03]  /*22b0*/  SHF.L.U64.HI R117, R42, 0x5, R43 ;  /* 0x000000052a757819 */ /* 0x000fc6000001022b */
[----:B------:R-:W-:Y:S02]  /*22c0*/  IMAD.SHL.U32 R116, R42, 0x20, RZ ;  /* 0x000000202a747824 */ /* 0x000fe400078e00ff */
[C---:B0-----:R-:W-:Y:S02]  /*22d0*/  VIADD R29, R22.reuse, 0xa0 ;  /* 0x000000a0161d7836 */ /* 0x041fe40000000000 */
[----:B------:R-:W-:-:S04]  /*22e0*/  IMAD.WIDE.U32 R158, R22, R42, R116 ;  /* 0x0000002a169e7225 */ /* 0x000fc800078e0074 */
[----:B------:R-:W-:Y:S01]  /*22f0*/  IMAD.SHL.U32 R29, R29, 0x40, RZ ;  /* 0x000000401d1d7824 */ /* 0x000fe200078e00ff */
[----:B------:R-:W-:Y:S01]  /*2300*/  IADD3 R125, P1, R116, R158, RZ ;  /* 0x0000009e747d7210 */ /* 0x000fe20007f3e0ff */
[----:B------:R-:W-:-:S03]  /*2310*/  IMAD.WIDE.U32 R104, R22, R108, R18 ;  /* 0x0000006c16687225 */ /* 0x000fc600078e0012 */
[----:B------:R-:W-:Y:S01]  /*2320*/  LOP3.LUT R29, R29, 0x1c0, RZ, 0xc0, !PT ;  /* 0x000001c01d1d7812 */ /* 0x000fe200078ec0ff */
[----:B------:R-:W-:-:S04]  /*2330*/  IMAD.WIDE.U32 R106, R22, R108, R16 ;  /* 0x0000006c166a7225 */ /* 0x000fc800078e0010 */
[----:B------:R-:W-:Y:S01]  /*2340*/  IMAD.WIDE.U32 R120, R22, R42, R16 ;  /* 0x0000002a16787225 */ /* 0x000fe200078e0010 */
[----:B------:R-:W-:-:S03]  /*2350*/  SHF.R.U32.HI R164, RZ, 0x3, R29 ;  /* 0x00000003ffa47819 */ /* 0x000fc6000001161d */
[----:B------:R-:W-:Y:S01]  /*2360*/  VIADD R163, R20, 0x8 ;  /* 0x0000000814a37836 */ /* 0x000fe20000000000 */
[C-C-:B------:R-:W-:Y:S01]  /*2370*/  SHF.L.U64.HI R35, R114.reuse, 0x5, R115.reuse ;  /* 0x0000000572237819 */ /* 0x140fe20000010273 */
[C---:B------:R-:W-:Y:S01]  /*2380*/  IMAD.SHL.U32 R32, R114.reuse, 0x20, RZ ;  /* 0x0000002072207824 */ /* 0x040fe200078e00ff */
[C-C-:B------:R-:W-:Y:S01]  /*2390*/  SHF.L.U64.HI R34, R114.reuse, 0x6, R115.reuse ;  /* 0x0000000672227819 */ /* 0x140fe20000010273 */
[C---:B------:R-:W-:Y:S01]  /*23a0*/  IMAD.SHL.U32 R31, R114.reuse, 0x40, RZ ;  /* 0x00000040721f7824 */ /* 0x040fe200078e00ff */
[----:B------:R-:W-:Y:S01]  /*23b0*/  SHF.L.U64.HI R33, R114, 0x7, R115 ;  /* 0x0000000772217819 */ /* 0x000fe20000010273 */
[----:B------:R-:W-:Y:S01]  /*23c0*/  IMAD R135, R109, 0xb0, RZ ;  /* 0x000000b06d877824 */ /* 0x000fe200078e02ff */
[--C-:B------:R-:W-:Y:S01]  /*23d0*/  SHF.L.U64.HI R140, R42, 0x6, R43.reuse ;  /* 0x000000062a8c7819 */ /* 0x100fe2000001022b */
[----:B------:R-:W-:Y:S01]  /*23e0*/  IMAD.SHL.U32 R38, R108, 0x20, RZ ;  /* 0x000000206c267824 */ /* 0x000fe200078e00ff */
[----:B------:R-:W-:Y:S01]  /*23f0*/  SHF.L.U64.HI R131, R42, 0x7, R43 ;  /* 0x000000072a837819 */ /* 0x000fe2000001022b */
[C---:B------:R-:W-:Y:S01]  /*2400*/  IMAD.SHL.U32 R37, R108.reuse, 0x40, RZ ;  /* 0x000000406c257824 */ /* 0x040fe200078e00ff */
[C-C-:B------:R-:W-:Y:S01]  /*2410*/  SHF.L.U64.HI R41, R108.reuse, 0x5, R109.reuse ;  /* 0x000000056c297819 */ /* 0x140fe2000001026d */
[C---:B------:R-:W-:Y:S01]  /*2420*/  IMAD.SHL.U32 R36, R108.reuse, 0x80, RZ ;  /* 0x000000806c247824 */ /* 0x040fe200078e00ff */
[--C-:B------:R-:W-:Y:S01]  /*2430*/  SHF.L.U64.HI R40, R108, 0x6, R109.reuse ;  /* 0x000000066c287819 */ /* 0x100fe2000001026d */
[----:B------:R-:W-:Y:S01]  /*2440*/  IMAD.WIDE.U32 R154, R42, 0xb0, RZ ;  /* 0x000000b02a9a7825 */ /* 0x000fe200078e00ff */
[----:B------:R-:W-:-:S02]  /*2450*/  SHF.L.U64.HI R39, R108, 0x7, R109 ;  /* 0x000000076c277819 */ /* 0x000fc4000001026d */
[----:B--2---:R-:W-:Y:S02]  /*2460*/  SHF.R.S32.HI R3, RZ, 0x1f, R0 ;  /* 0x0000001fff037819 */ /* 0x004fe40000011400 */
[----:B------:R-:W-:Y:S02]  /*2470*/  SEL R103, R0, RZ, !P0 ;  /* 0x000000ff00677207 */ /* 0x000fe40004000000 */
[----:B------:R-:W-:-:S03]  /*2480*/  SEL R6, R3, RZ, !P0 ;  /* 0x000000ff03067207 */ /* 0x000fc60004000000 */
[----:B------:R-:W-:-:S04]  /*2490*/  IMAD.WIDE.U32 R100, R103, UR4, R4 ;  /* 0x0000000467647c25 */ /* 0x000fc8000f8e0004 */
[----:B------:R-:W-:-:S04]  /*24a0*/  IMAD R0, R6, UR4, RZ ;  /* 0x0000000406007c24 */ /* 0x000fc8000f8e02ff */
[----:B------:R-:W-:Y:S01]  /*24b0*/  IMAD R15, R103, UR5, R0 ;  /* 0x00000005670f7c24 */ /* 0x000fe2000f8e0200 */
[----:B------:R-:W-:Y:S05]  /*24c0*/  @!P6 WARPSYNC.ALL ;  /* 0x000000000000e948 */ /* 0x000fea0003800000 */
[----:B------:R-:W-:Y:S01]  /*24d0*/  ULDC.64 UR4, c[0x0][0x330] ;  /* 0x0000cc0000047ab9 */ /* 0x000fe20000000a00 */
[----:B------:R-:W-:Y:S02]  /*24e0*/  IMAD R0, R10, R108, RZ ;  /* 0x0000006c0a007224 */ /* 0x000fe400078e02ff */
[----:B------:R-:W-:Y:S01]  /*24f0*/  IMAD.WIDE.U32 R4, R30, UR4, R16 ;  /* 0x000000041e047c25 */ /* 0x000fe2000f8e0010 */
[----:B------:R-:W-:-:S03]  /*2500*/  SEL R3, R13, RZ, P2 ;  /* 0x000000ff0d037207 */ /* 0x000fc60001000000 */
[----:B------:R-:W-:Y:S01]  /*2510*/  IMAD R5, R30, UR5, R5 ;  /* 0x000000051e057c24 */ /* 0x000fe2000f8e0205 */
[----:B------:R-:W-:Y:S01]  /*2520*/  ULDC.64 UR4, c[0x0][0x338] ;  /* 0x0000ce0000047ab9 */ /* 0x000fe20000000a00 */
[----:B------:R-:W0:Y:S01]  /*2530*/  S2R R30, SR_TID.X ;  /* 0x00000000001e7919 */ /* 0x000e220000002100 */
[----:B------:R-:W-:Y:S02]  /*2540*/  IMAD R7, R22, R109, R0 ;  /* 0x0000006d16077224 */ /* 0x000fe400078e0200 */
[----:B------:R-:W-:Y:S02]  /*2550*/  IMAD R0, R6, UR4, RZ ;  /* 0x0000000406007c24 */ /* 0x000fe4000f8e02ff */
[----:B------:R-:W-:Y:S02]  /*2560*/  IMAD.IADD R3, R16, 0x1, R3 ;  /* 0x0000000110037824 */ /* 0x000fe400078e0203 */
[----:B------:R-:W-:-:S03]  /*2570*/  IMAD R45, R103, UR5, R0 ;  /* 0x00000005672d7c24 */ /* 0x000fc6000f8e0200 */
[----:B------:R-:W-:-:S04]  /*2580*/  SHF.R.S32.HI R0, RZ, 0x1f, R3 ;  /* 0x0000001fff007819 */ /* 0x000fc80000011403 */
[CC--:B------:R-:W-:Y:S02]  /*2590*/  LEA.HI R9, R0.reuse, R3.reuse, RZ, 0x3 ;  /* 0x0000000300097211 */ /* 0x0c0fe400078f18ff */
[----:B------:R-:W-:Y:S01]  /*25a0*/  LEA.HI R0, R0, R3, RZ, 0x6 ;  /* 0x0000000300007211 */ /* 0x000fe200078f30ff */
[----:B------:R-:W-:Y:S01]  /*25b0*/  IMAD.WIDE.U32 R102, R103, UR4, R4 ;  /* 0x0000000467667c25 */ /* 0x000fe2000f8e0004 */
[----:B------:R-:W-:Y:S01]  /*25c0*/  IADD3 R118, P0, R22, R119, RZ ;  /* 0x0000007716767210 */ /* 0x000fe20007f1e0ff */
[----:B------:R-:W-:Y:S01]  /*25d0*/  ULDC UR4, c[0x0][0x2f4] ;  /* 0x0000bd0000047ab9 */ /* 0x000fe20000000800 */
[----:B------:R-:W-:Y:S01]  /*25e0*/  SHF.R.S32.HI R3, RZ, 0x6, R0 ;  /* 0x00000006ff037819 */ /* 0x000fe20000011400 */
[----:B------:R-:W-:Y:S01]  /*25f0*/  IMAD R4, R10, R114, RZ ;  /* 0x000000720a047224 */ /* 0x000fe200078e02ff */
[----:B------:R-:W-:-:S03]  /*2600*/  LOP3.LUT R0, R28, 0x38, R9, 0xf8, !PT ;  /* 0x000000381c007812 */ /* 0x000fc600078ef809 */
[----:B------:R-:W-:Y:S02]  /*2610*/  IMAD R144, R3, 0x2c00, R26 ;  /* 0x00002c0003907824 */ /* 0x000fe400078e021a */
[C---:B------:R-:W-:Y:S01]  /*2620*/  IMAD R5, R22.reuse, R115, R4 ;  /* 0x0000007316057224 */ /* 0x040fe200078e0204 */
[----:B------:R-:W-:Y:S01]  /*2630*/  LOP3.LUT R4, R11, 0x38, R9, 0xf8, !PT ;  /* 0x000000380b047812 */ /* 0x000fe200078ef809 */
[C---:B------:R-:W-:Y:S02]  /*2640*/  VIADD R26, R22.reuse, 0x80 ;  /* 0x00000080161a7836 */ /* 0x040fe40000000000 */
[C---:B------:R-:W-:Y:S02]  /*2650*/  VIADD R11, R22.reuse, 0x40 ;  /* 0x00000040160b7836 */ /* 0x040fe40000000000 */
[----:B------:R-:W-:Y:S02]  /*2660*/  VIADD R28, R22, 0x20 ;  /* 0x00000020161c7836 */ /* 0x000fe40000000000 */
[----:B------:R-:W-:-:S02]  /*2670*/  IMAD.SHL.U32 R26, R26, 0x40, RZ ;  /* 0x000000401a1a7824 */ /* 0x000fc400078e00ff */
[----:B------:R-:W-:Y:S02]  /*2680*/  IMAD.SHL.U32 R11, R11, 0x40, RZ ;  /* 0x000000400b0b7824 */ /* 0x000fe400078e00ff */
[----:B---3--:R-:W-:Y:S02]  /*2690*/  IMAD R145, R3, 0x2c00, R27 ;  /* 0x00002c0003917824 */ /* 0x008fe400078e021b */
[----:B------:R-:W-:Y:S02]  /*26a0*/  IMAD.SHL.U32 R28, R28, 0x40, RZ ;  /* 0x000000401c1c7824 */ /* 0x000fe400078e00ff */
[----:B------:R-:W-:Y:S01]  /*26b0*/  VIADD R27, R22, 0x60 ;  /* 0x00000060161b7836 */ /* 0x000fe20000000000 */
[----:B------:R-:W-:Y:S01]  /*26c0*/  LOP3.LUT R26, R26, 0x1c0, RZ, 0xc0, !PT ;  /* 0x000001c01a1a7812 */ /* 0x000fe200078ec0ff */
[----:B0-----:R-:W-:Y:S01]  /*26d0*/  VIADD R30, R30, 0xffffff80 ;  /* 0xffffff801e1e7836 */ /* 0x001fe20000000000 */
[----:B------:R-:W-:Y:S01]  /*26e0*/  LOP3.LUT R11, R11, 0x1c0, RZ, 0xc0, !PT ;  /* 0x000001c00b0b7812 */ /* 0x000fe200078ec0ff */
[----:B------:R-:W-:Y:S01]  /*26f0*/  IMAD.SHL.U32 R27, R27, 0x40, RZ ;  /* 0x000000401b1b7824 */ /* 0x000fe200078e00ff */
[----:B------:R-:W-:-:S02]  /*2700*/  LOP3.LUT R28, R28, 0x1c0, RZ, 0xc0, !PT ;  /* 0x000001c01c1c7812 */ /* 0x000fc400078ec0ff */
[----:B------:R-:W-:Y:S02]  /*2710*/  SHF.R.U32.HI R165, RZ, 0x3, R26 ;  /* 0x00000003ffa57819 */ /* 0x000fe4000001161a */
[----:B------:R-:W-:Y:S02]  /*2720*/  LOP3.LUT R6, R26, 0x38, R9, 0xf8, !PT ;  /* 0x000000381a067812 */ /* 0x000fe400078ef809 */
[----:B------:R-:W-:Y:S02]  /*2730*/  SHF.R.S32.HI R26, RZ, 0x1f, R30 ;  /* 0x0000001fff1a7819 */ /* 0x000fe4000001141e */
[----:B------:R-:W-:Y:S02]  /*2740*/  SHF.R.U32.HI R11, RZ, 0x3, R11 ;  /* 0x00000003ff0b7819 */ /* 0x000fe4000001160b */
[----:B------:R-:W-:Y:S02]  /*2750*/  SHF.R.U32.HI R28, RZ, 0x3, R28 ;  /* 0x00000003ff1c7819 */ /* 0x000fe4000001161c */
[----:B------:R-:W-:Y:S01]  /*2760*/  LOP3.LUT R27, R27, 0x1c0, RZ, 0xc0, !PT ;  /* 0x000001c01b1b7812 */ /* 0x000fe200078ec0ff */
[----:B------:R-:W-:Y:S01]  /*2770*/  IMAD.IADD R111, R111, 0x1, R5 ;  /* 0x000000016f6f7824 */ /* 0x000fe200078e0205 */
[----:B------:R-:W-:Y:S01]  /*2780*/  LEA.HI R26, R26, R30, RZ, 0x6 ;  /* 0x0000001e1a1a7211 */ /* 0x000fe200078f30ff */
[----:B------:R-:W-:Y:S01]  /*2790*/  IMAD.IADD R113, R5, 0x1, R113 ;  /* 0x0000000105717824 */ /* 0x000fe200078e0271 */
[----:B------:R-:W-:Y:S01]  /*27a0*/  LOP3.LUT R5, R4, R11, RZ, 0x3c, !PT ;  /* 0x0000000b04057212 */ /* 0x000fe200078e3cff */
[----:B----4-:R-:W-:Y:S01]  /*27b0*/  IMAD R142, R3, 0x2c00, R8 ;  /* 0x00002c00038e7824 */ /* 0x010fe200078e0208 */
[----:B------:R-:W-:Y:S01]  /*27c0*/  LOP3.LUT R0, R0, R28, RZ, 0x3c, !PT ;  /* 0x0000001c00007212 */ /* 0x000fe200078e3cff */
[C---:B------:R-:W-:Y:S01]  /*27d0*/  IMAD.SHL.U32 R8, R22.reuse, 0x40, RZ ;  /* 0x0000004016087824 */ /* 0x040fe200078e00ff */
[----:B------:R-:W-:Y:S01]  /*27e0*/  LOP3.LUT R4, R27, 0x38, R9, 0xf8, !PT ;  /* 0x000000381b047812 */ /* 0x000fe200078ef809 */
[----:B------:R-:W-:-:S02]  /*27f0*/  VIADD R27, R22, 0x60 ;  /* 0x00000060161b7836 */ /* 0x000fc40000000000 */
[----:B------:R-:W-:Y:S01]  /*2800*/  IMAD.SHL.U32 R26, R26, 0x8, RZ ;  /* 0x000000081a1a7824 */ /* 0x000fe200078e00ff */
[----:B------:R-:W-:Y:S01]  /*2810*/  LOP3.LUT R8, R8, 0x1c0, RZ, 0xc0, !PT ;  /* 0x000001c008087812 */ /* 0x000fe200078ec0ff */
[----:B------:R-:W-:Y:S01]  /*2820*/  IMAD.IADD R145, R145, 0x1, R0 ;  /* 0x0000000191917824 */ /* 0x000fe200078e0200 */
[----:B------:R-:W-:Y:S01]  /*2830*/  LOP3.LUT R0, R9, 0x38, RZ, 0xc0, !PT ;  /* 0x0000003809007812 */ /* 0x000fe200078ec0ff */
[----:B------:R-:W-:Y:S02]  /*2840*/  IMAD.SHL.U32 R27, R27, 0x40, RZ ;  /* 0x000000401b1b7824 */ /* 0x000fe400078e00ff */
[----:B------:R-:W-:Y:S01]  /*2850*/  IMAD.SHL.U32 R28, R22, 0x40, RZ ;  /* 0x00000040161c7824 */ /* 0x000fe200078e00ff */
[----:B------:R-:W-:Y:S02]  /*2860*/  LOP3.LUT R26, R26, 0xfffffe00, RZ, 0xc0, !PT ;  /* 0xfffffe001a1a7812 */ /* 0x000fe400078ec0ff */
[----:B-----5:R-:W-:Y:S02]  /*2870*/  SHF.R.S32.HI R11, RZ, 0x1f, R147 ;  /* 0x0000001fff0b7819 */ /* 0x020fe40000011493 */
[----:B------:R-:W-:-:S02]  /*2880*/  LOP3.LUT R27, R27, 0x1c0, RZ, 0xc0, !PT ;  /* 0x000001c01b1b7812 */ /* 0x000fc400078ec0ff */
[----:B------:R-:W-:Y:S02]  /*2890*/  LOP3.LUT R0, R0, 0x1c0, R28, 0xf8, !PT ;  /* 0x000001c000007812 */ /* 0x000fe400078ef81c */
[----:B------:R-:W-:Y:S01]  /*28a0*/  SHF.R.U32.HI R8, RZ, 0x3, R8 ;  /* 0x00000003ff087819 */ /* 0x000fe20000011608 */
[C---:B------:R-:W-:Y:S01]  /*28b0*/  IMAD R146, R3.reuse, 0x2c00, R26 ;  /* 0x00002c0003927824 */ /* 0x040fe200078e021a */
[----:B------:R-:W-:Y:S01]  /*28c0*/  SHF.R.U32.HI R27, RZ, 0x3, R27 ;  /* 0x00000003ff1b7819 */ /* 0x000fe2000001161b */
[C---:B------:R-:W-:Y:S02]  /*28d0*/  IMAD R143, R3.reuse, 0x2c00, R14 ;  /* 0x00002c00038f7824 */ /* 0x040fe400078e020e */
[----:B------:R-:W-:Y:S01]  /*28e0*/  IMAD R141, R3, 0x2c00, R12 ;  /* 0x00002c00038d7824 */ /* 0x000fe200078e020c */
[----:B------:R-:W-:Y:S01]  /*28f0*/  LOP3.LUT R3, R0, R8, RZ, 0x3c, !PT ;  /* 0x0000000800037212 */ /* 0x000fe200078e3cff */
[----:B------:R-:W-:Y:S01]  /*2900*/  IMAD R0, R11, R108, RZ ;  /* 0x0000006c0b007224 */ /* 0x000fe200078e02ff */
[----:B------:R-:W-:-:S03]  /*2910*/  LOP3.LUT R4, R4, R27, RZ, 0x3c, !PT ;  /* 0x0000001b04047212 */ /* 0x000fc600078e3cff */
[----:B------:R-:W-:Y:S02]  /*2920*/  IMAD R27, R147, R109, R0 ;  /* 0x0000006d931b7224 */ /* 0x000fe400078e0200 */
[----:B------:R-:W-:Y:S02]  /*2930*/  IMAD R0, R11, R114, RZ ;  /* 0x000000720b007224 */ /* 0x000fe400078e02ff */
[----:B------:R-:W-:Y:S01]  /*2940*/  IMAD.IADD R144, R144, 0x1, R5 ;  /* 0x0000000190907824 */ /* 0x000fe200078e0205 */
[----:B------:R-:W-:Y:S01]  /*2950*/  LOP3.LUT R5, R6, R165, RZ, 0x3c, !PT ;  /* 0x000000a506057212 */ /* 0x000fe200078e3cff */
[----:B------:R-:W-:Y:S02]  /*2960*/  IMAD.IADD R146, R146, 0x1, R3 ;  /* 0x0000000192927824 */ /* 0x000fe400078e0203 */
[----:B------:R-:W-:Y:S02]  /*2970*/  IMAD R3, R147, R115, R0 ;  /* 0x0000007393037224 */ /* 0x000fe400078e0200 */
[----:B------:R-:W-:-:S02]  /*2980*/  IMAD R0, R10, R42, RZ ;  /* 0x0000002a0a007224 */ /* 0x000fc400078e02ff */
[----:B------:R-:W-:Y:S02]  /*2990*/  IMAD.IADD R142, R142, 0x1, R5 ;  /* 0x000000018e8e7824 */ /* 0x000fe400078e0205 */
[----:B------:R-:W-:Y:S02]  /*29a0*/  IMAD R5, R22, R43, R0 ;  /* 0x0000002b16057224 */ /* 0x000fe400078e0200 */
[----:B------:R-:W-:Y:S02]  /*29b0*/  IMAD.X R119, R10, 0x1, R21, P0 ;  /* 0x000000010a777824 */ /* 0x000fe400000e0615 */
[----:B------:R-:W-:Y:S01]  /*29c0*/  IMAD.IADD R123, R5, 0x1, R159 ;  /* 0x00000001057b7824 */ /* 0x000fe200078e029f */
[----:B------:R-:W-:-:S03]  /*29d0*/  IADD3 R127, P0, R125, R116, RZ ;  /* 0x000000747d7f7210 */ /* 0x000fc60007f1e0ff */
[----:B------:R-:W-:Y:S01]  /*29e0*/  IMAD.X R124, R123, 0x1, R117, P1 ;  /* 0x000000017b7c7824 */ /* 0x000fe200008e0675 */
[----:B------:R-:W-:Y:S01]  /*29f0*/  IADD3 R130, P1, R127, R116, RZ ;  /* 0x000000747f827210 */ /* 0x000fe20007f3e0ff */
[----:B------:R-:W-:Y:S02]  /*2a00*/  IMAD.IADD R105, R105, 0x1, R7 ;  /* 0x0000000169697824 */ /* 0x000fe400078e0207 */
[----:B------:R-:W-:Y:S01]  /*2a10*/  IMAD.IADD R107, R7, 0x1, R107 ;  /* 0x00000001076b7824 */ /* 0x000fe200078e026b */
[----:B------:R-:W-:Y:S01]  /*2a20*/  LOP3.LUT R7, R29, 0x38, R9, 0xf8, !PT ;  /* 0x000000381d077812 */ /* 0x000fe200078ef809 */
[C---:B------:R-:W-:Y:S02]  /*2a30*/  VIADD R8, R22.reuse, 0x20 ;  /* 0x0000002016087836 */ /* 0x040fe40000000000 */
[C---:B------:R-:W-:Y:S02]  /*2a40*/  VIADD R14, R22.reuse, 0x60 ;  /* 0x00000060160e7836 */ /* 0x040fe40000000000 */
[----:B------:R-:W-:-:S02]  /*2a50*/  VIADD R12, R22, 0x80 ;  /* 0x00000080160c7836 */ /* 0x000fc40000000000 */
[----:B------:R-:W-:Y:S01]  /*2a60*/  IMAD.X R126, R124, 0x1, R117, P0 ;  /* 0x000000017c7e7824 */ /* 0x000fe200000e0675 */
[----:B------:R-:W-:Y:S01]  /*2a70*/  IADD3 R20, P0, R100, R120, RZ ;  /* 0x0000007864147210 */ /* 0x000fe20007f1e0ff */
[----:B------:R-:W-:Y:S01]  /*2a80*/  IMAD.IADD R122, R121, 0x1, R5 ;  /* 0x00000001797a7824 */ /* 0x000fe200078e0205 */
[----:B------:R-:W-:Y:S01]  /*2a90*/  LOP3.LUT R6, R7, R164, RZ, 0x3c, !PT ;  /* 0x000000a407067212 */ /* 0x000fe200078e3cff */
[----:B------:R-:W-:Y:S01]  /*2aa0*/  IMAD.IADD R15, R101, 0x1, R15 ;  /* 0x00000001650f7824 */ /* 0x000fe200078e020f */
[----:B------:R-:W-:Y:S01]  /*2ab0*/  SHF.R.S32.HI R153, RZ, 0x1f, R8 ;  /* 0x0000001fff997819 */ /* 0x000fe20000011408 */
[----:B------:R-:W-:Y:S01]  /*2ac0*/  IMAD.X R128, R126, 0x1, R117, P1 ;  /* 0x000000017e807824 */ /* 0x000fe200008e0675 */
[----:B------:R-:W-:Y:S01]  /*2ad0*/  SHF.R.S32.HI R151, RZ, 0x1f, R14 ;  /* 0x0000001fff977819 */ /* 0x000fe2000001140e */
[----:B------:R-:W-:Y:S01]  /*2ae0*/  IMAD R7, R115, 0xb0, RZ ;  /* 0x000000b073077824 */ /* 0x000fe200078e02ff */
[----:B------:R-:W-:Y:S01]  /*2af0*/  SHF.R.S32.HI R150, RZ, 0x1f, R12 ;  /* 0x0000001fff967819 */ /* 0x000fe2000001140c */
[----:B------:R-:W-:Y:S01]  /*2b00*/  IMAD.SHL.U32 R30, R114, 0x80, RZ ;  /* 0x00000080721e7824 */ /* 0x000fe200078e00ff */
[----:B------:R-:W-:Y:S01]  /*2b10*/  IADD3 R14, P1, R100, 0x40, RZ ;  /* 0x00000040640e7810 */ /* 0x000fe20007f3e0ff */
[----:B------:R-:W-:Y:S01]  /*2b20*/  IMAD.WIDE.U32 R110, R147, R114, R110 ;  /* 0x00000072936e7225 */ /* 0x000fe200078e006e */
[----:B------:R-:W-:-:S02]  /*2b30*/  IADD3 R133, P2, R130, R116, RZ ;  /* 0x0000007482857210 */ /* 0x000fc40007f5e0ff */
[----:B------:R-:W-:Y:S01]  /*2b40*/  IADD3 R12, P3, R20, 0x40, RZ ;  /* 0x00000040140c7810 */ /* 0x000fe20007f7e0ff */
[----:B------:R-:W-:Y:S01]  /*2b50*/  IMAD.WIDE.U32 R112, R147, R114, R112 ;  /* 0x0000007293707225 */ /* 0x000fe200078e0070 */
[----:B------:R-:W-:-:S03]  /*2b60*/  LOP3.LUT R21, R9, 0xfffffff8, RZ, 0xc0, !PT ;  /* 0xfffffff809157812 */ /* 0x000fc600078ec0ff */
[C---:B------:R-:W-:Y:S02]  /*2b70*/  VIADD R26, R22.reuse, 0x40 ;  /* 0x00000040161a7836 */ /* 0x040fe40000000000 */
[----:B------:R-:W-:Y:S02]  /*2b80*/  VIADD R8, R22, 0xa0 ;  /* 0x000000a016087836 */ /* 0x000fe40000000000 */
[----:B------:R-:W-:Y:S01]  /*2b90*/  IMAD R29, R43, 0xb0, RZ ;  /* 0x000000b02b1d7824 */ /* 0x000fe200078e02ff */
[----:B------:R-:W-:Y:S01]  /*2ba0*/  SHF.L.U32 R43, R13, 0x1, RZ ;  /* 0x000000010d2b7819 */ /* 0x000fe200000006ff */
[----:B------:R-:W-:-:S04]  /*2bb0*/  IMAD.WIDE.U32 R104, R147, R108, R104 ;  /* 0x0000006c93687225 */ /* 0x000fc800078e0068 */
[----:B------:R-:W-:-:S04]  /*2bc0*/  IMAD.WIDE.U32 R106, R147, R108, R106 ;  /* 0x0000006c936a7225 */ /* 0x000fc800078e006a */
[----:B------:R-:W-:Y:S01]  /*2bd0*/  IMAD.WIDE.U32 R114, R114, 0xb0, RZ ;  /* 0x000000b072727825 */ /* 0x000fe200078e00ff */
[----:B------:R-:W-:-:S03]  /*2be0*/  SHF.R.S32.HI R152, RZ, 0x1f, R26 ;  /* 0x0000001fff987819 */ /* 0x000fc6000001141a */
[----:B------:R-:W-:Y:S01]  /*2bf0*/  IMAD.WIDE.U32 R108, R108, 0xb0, RZ ;  /* 0x000000b06c6c7825 */ /* 0x000fe200078e00ff */
[----:B------:R-:W-:-:S03]  /*2c00*/  SHF.R.S32.HI R148, RZ, 0x1f, R8 ;  /* 0x0000001fff947819 */ /* 0x000fc60000011408 */
[----:B------:R-:W-:Y:S01]  /*2c10*/  IMAD.X R13, R122, 0x1, R15, P0 ;  /* 0x000000017a0d7824 */ /* 0x000fe200000e060f */
[----:B------:R-:W-:Y:S01]  /*2c20*/  ISETP.GE.AND P0, PT, R16, UR4, PT ;  /* 0x0000000410007c0c */ /* 0x000fe2000bf06270 */
[----:B------:R-:W-:Y:S01]  /*2c30*/  IMAD.IADD R141, R141, 0x1, R6 ;  /* 0x000000018d8d7824 */ /* 0x000fe200078e0206 */
[----:B------:R-:W-:Y:S01]  /*2c40*/  SHF.R.S32.HI R9, RZ, 0x3, R9 ;  /* 0x00000003ff097819 */ /* 0x000fe20000011409 */
[----:B------:R-:W-:Y:S01]  /*2c50*/  IMAD.IADD R134, R115, 0x1, R7 ;  /* 0x0000000173867824 */ /* 0x000fe200078e0207 */
[----:B------:R-:W-:Y:S01]  /*2c60*/  SHF.R.S32.HI R8, RZ, 0x1f, R21 ;  /* 0x0000001fff087819 */ /* 0x000fe20000011415 */
[----:B------:R-:W-:Y:S02]  /*2c70*/  IMAD.IADD R28, R105, 0x1, R27 ;  /* 0x00000001691c7824 */ /* 0x000fe400078e021b */
[----:B------:R-:W-:Y:S01]  /*2c80*/  IMAD.X R11, RZ, RZ, R15, P1 ;  /* 0x000000ffff0b7224 */ /* 0x000fe200008e060f */
[----:B------:R-:W-:Y:S01]  /*2c90*/  ISETP.GE.AND P1, PT, R221, UR4, PT ;  /* 0x00000004dd007c0c */ /* 0x000fe2000bf26270 */
[----:B------:R-:W-:-:S02]  /*2ca0*/  IMAD.IADD R143, R143, 0x1, R4 ;  /* 0x000000018f8f7824 */ /* 0x000fc400078e0204 */
[----:B------:R-:W-:Y:S02]  /*2cb0*/  IMAD.IADD R29, R155, 0x1, R29 ;  /* 0x000000019b1d7824 */ /* 0x000fe400078e021d */
[----:B------:R-:W-:Y:S02]  /*2cc0*/  IMAD.IADD R135, R109, 0x1, R135 ;  /* 0x000000016d877824 */ /* 0x000fe400078e0287 */
[----:B------:R-:W-:Y:S02]  /*2cd0*/  IMAD.IADD R27, R27, 0x1, R107 ;  /* 0x000000011b1b7824 */ /* 0x000fe400078e026b */
[----:B------:R-:W-:Y:S02]  /*2ce0*/  IMAD.IADD R26, R111, 0x1, R3 ;  /* 0x000000016f1a7824 */ /* 0x000fe400078e0203 */
[----:B------:R-:W-:Y:S02]  /*2cf0*/  IMAD.IADD R10, R3, 0x1, R113 ;  /* 0x00000001030a7824 */ /* 0x000fe400078e0271 */
[----:B------:R-:W-:-:S02]  /*2d00*/  IMAD.X R132, R128, 0x1, R117, P2 ;  /* 0x0000000180847824 */ /* 0x000fc400010e0675 */
[----:B------:R-:W-:Y:S02]  /*2d10*/  IMAD.X R7, RZ, RZ, R13, P3 ;  /* 0x000000ffff077224 */ /* 0x000fe400018e060d */
[----:B------:R-:W-:Y:S01]  /*2d20*/  IMAD.IADD R6, R103, 0x1, R45 ;  /* 0x0000000167067824 */ /* 0x000fe200078e022d */
[----:B------:R-:W-:Y:S06]  /*2d30*/  @!P6 BAR.SYNC.DEFER_BLOCKING 0x9, 0x100 ;  /* 0x024400000000eb1d */ /* 0x000fec0000010000 */
.L_x_6790:
[----:B--2---:R-:W2:Y:S01]  /*2d40*/  LDL R0, [R1+0x38] ;  /* 0x0000380001007983 */ /* 0x004ea20000100800 */
[----:B0-----:R-:W0:Y:S03]  /*2d50*/  LDC R92, c[0x0][0x3f4] ;  /* 0x0000fd00ff5c7b82 */ /* 0x001e260000000800 */
[----:B---34-:R-:W3:Y:S01]  /*2d60*/  LDL.LU R51, [R1] ;  /* 0x0000000001337983 */ /* 0x018ee20000300800 */
[----:B------:R-:W-:Y:S01]  /*2d70*/  VIADD R24, R24, 0xffffffff ;  /* 0xffffffff18187836 */ /* 0x000fe20000000000 */
[----:B------:R-:W-:Y:S05]  /*2d80*/  YIELD ;  /* 0x0000000000007946 */ /* 0x000fea0003800000 */
[----:B------:R-:W-:Y:S01]  /*2d90*/  ISETP.GT.AND P3, PT, R24, R129, PT ;  /* 0x000000811800720c */ /* 0x000fe20003f64270 */
[----:B------:R-:W-:Y:S01]  /*2da0*/  BSSY B0, `(.L_x_6667) ;  /* 0x000092b000007945 */ /* 0x000fe20003800000 */
[----:B0-----:R-:W-:Y:S01]  /*2db0*/  ISETP.GE.AND P2, PT, R92, 0x1, PT ;  /* 0x000000015c00780c */ /* 0x001fe20003f46270 */
[----:B--2---:R-:W-:Y:S01]  /*2dc0*/  IMAD R5, R23, 0x5800, R0 ;  /* 0x0000580017057824 */ /* 0x004fe200078e0200 */
[----:B---3--:R-:W-:-:S03]  /*2dd0*/  LOP3.LUT R51, R51, 0xffffffef, RZ, 0xc0, !PT ;  /* 0xffffffef33337812 */ /* 0x008fc600078ec0ff */
[----:B------:R-:W-:-:S06]  /*2de0*/  IMAD R5, R5, 0x2, R2 ;  /* 0x0000000205057824 */ /* 0x000fcc00078e0202 */
[----:B------:R-:W-:-:S05]  /*2df0*/  @P3 LOP3.LUT R51, R51, 0x10, RZ, 0xfc, !PT ;  /* 0x0000001033333812 */ /* 0x000fca00078efcff */
[----:B------:R0:W-:Y:S01]  /*2e00*/  STL [R1], R51 ;  /* 0x0000003301007387 */ /* 0x0001e20000100800 */
[----:B------:R-:W-:Y:S05]  /*2e10*/  @!P2 BRA `(.L_x_6668) ;  /* 0x00000088002ca947 */ /* 0x000fea0003800000 */
[----:B------:R-:W-:Y:S01]  /*2e20*/  ULDC.U8 UR4, c[0x0][0x410] ;  /* 0x0001040000047ab9 */ /* 0x000fe20000000000 */
[----:B------:R-:W-:Y:S01]  /*2e30*/  SHF.R.S32.HI R3, RZ, 0x1f, R24 ;  /* 0x0000001fff037819 */ /* 0x000fe20000011418 */
[-C--:B------:R-:W-:Y:S01]  /*2e40*/  IMAD R4, R135, R24.reuse, RZ ;  /* 0x0000001887047224 */ /* 0x080fe200078e02ff */
[----:B------:R-:W-:Y:S01]  /*2e50*/  ISETP.NE.AND P2, PT, RZ, UR4, PT ;  /* 0x00000004ff007c0c */ /* 0x000fe2000bf45270 */
[-C--:B------:R-:W-:Y:S02]  /*2e60*/  IMAD R0, R29, R24.reuse, RZ ;  /* 0x000000181d007224 */ /* 0x080fe400078e02ff */
[----:B------:R-:W-:Y:S02]  /*2e70*/  IMAD R44, R134, R24, RZ ;  /* 0x00000018862c7224 */ /* 0x000fe400078e02ff */
[C---:B------:R-:W-:Y:S02]  /*2e80*/  IMAD R45, R3.reuse, R108, R4 ;  /* 0x0000006c032d7224 */ /* 0x040fe400078e0204 */
[----:B------:R-:W-:-:S02]  /*2e90*/  IMAD R93, R3, R154, R0 ;  /* 0x0000009a035d7224 */ /* 0x000fc400078e0200 */
[----:B------:R-:W-:Y:S02]  /*2ea0*/  IMAD R4, R24, -0xb0, R25 ;  /* 0xffffff5018047824 */ /* 0x000fe400078e0219 */
[----:B------:R-:W-:Y:S02]  /*2eb0*/  IMAD R3, R3, R114, R44 ;  /* 0x0000007203037224 */ /* 0x000fe400078e022c */
[----:B------:R-:W-:Y:S01]  /*2ec0*/  IMAD.WIDE.U32 R136, R154, R24, RZ ;  /* 0x000000189a887225 */ /* 0x000fe200078e00ff */
[----:B------:R-:W-:-:S03]  /*2ed0*/  VIMNMX R4, R4, 0xb0, PT ;  /* 0x000000b004047848 */ /* 0x000fc60003fe0100 */
[----:B------:R-:W-:-:S04]  /*2ee0*/  IMAD.WIDE.U32 R96, R108, R24, RZ ;  /* 0x000000186c607225 */ /* 0x000fc800078e00ff */
[----:B------:R-:W-:-:S04]  /*2ef0*/  IMAD.WIDE.U32 R94, R114, R24, RZ ;  /* 0x00000018725e7225 */ /* 0x000fc800078e00ff */
[----:B------:R-:W-:Y:S02]  /*2f00*/  IMAD.IADD R93, R137, 0x1, R93 ;  /* 0x00000001895d7824 */ /* 0x000fe400078e025d */
        /* <DEDUP_REMOVED lines=9> */
[----:B------:R-:W-:-:S03]  /*2fa0*/  CS2R R138, SRZ ;  /* 0x00000000008a7805 */ /* 0x000fc6000001ff00 */
[----:B------:R-:W-:Y:S05]  /*2fb0*/  @P3 BRA `(.L_x_6671) ;  /* 0x0000000000543947 */ /* 0x000fea0003800000 */
[----:B------:R-:W-:Y:S01]  /*2fc0*/  IADD3 R45, P2, R104, R96, RZ ;  /* 0x00000060682d7210 */ /* 0x000fe20007f5e0ff */
[----:B------:R-:W-:Y:S01]  /*2fd0*/  ULDC.64 UR4, c[0x0][0x3e8] ;  /* 0x0000fa0000047ab9 */ /* 0x000fe20000000a00 */
[----:B------:R-:W-:Y:S02]  /*2fe0*/  CS2R R98, SRZ ;  /* 0x0000000000627805 */ /* 0x000fe4000001ff00 */
[----:B------:R-:W-:Y:S01]  /*2ff0*/  CS2R R138, SRZ ;  /* 0x00000000008a7805 */ /* 0x000fe2000001ff00 */
[----:B------:R-:W-:Y:S01]  /*3000*/  ULDC.64 UR6, c[0x0][0x208] ;  /* 0x0000820000067ab9 */ /* 0x000fe20000000a00 */
        /* <DEDUP_REMOVED lines=16> */
.L_x_6671:
[----:B------:R-:W-:Y:S05]  /*3110*/  BSYNC B1 ;  /* 0x0000000000017941 */ /* 0x000fea0003800000 */
.L_x_6670:
[----:B------:R-:W-:Y:S01]  /*3120*/  VIADD R48, R22, 0x20 ;  /* 0x0000002016307836 */ /* 0x000fe20000000000 */
[----:B------:R-:W-:Y:S01]  /*3130*/  BSSY B1, `(.L_x_6672) ;  /* 0x0000029000017945 */ /* 0x000fe20003800000 */
[----:B-1---5:R-:W-:Y:S01]  /*3140*/  IMAD.MOV.U32 R44, RZ, RZ, R88 ;  /* 0x000000ffff2c7224 */ /* 0x022fe200078e0058 */
[----:B------:R-:W-:Y:S01]  /*3150*/  CS2R R84, SRZ ;  /* 0x0000000000547805 */ /* 0x000fe2000001ff00 */
[----:B------:R-:W-:Y:S01]  /*3160*/  IMAD.MOV.U32 R45, RZ, RZ, R89 ;  /* 0x000000ffff2d7224 */ /* 0x000fe200078e0059 */
[----:B------:R-:W-:Y:S01]  /*3170*/  ISETP.GE.AND P4, PT, R48, R4, PT ;  /* 0x000000043000720c */ /* 0x000fe20003f86270 */
        /* <DEDUP_REMOVED lines=10> */
[----:B------:R-:W-:Y:S02]  /*3220*/  CS2R R86, SRZ ;  /* 0x0000000000567805 */ /* 0x000fe4000001ff00 */
[----:B------:R-:W-:Y:S01]  /*3230*/  PRMT R203, R47, 0x7610, R203 ;  /* 0x000076102fcb7816 */ /* 0x000fe200000000cb */
[----:B------:R-:W-:Y:S02]  /*3240*/  IMAD.MOV.U32 R49, RZ, RZ, R138 ;  /* 0x000000ffff317224 */ /* 0x000fe400078e008a */
[----:B------:R-:W-:Y:S01]  /*3250*/  IMAD.MOV.U32 R50, RZ, RZ, R139 ;  /* 0x000000ffff327224 */ /* 0x000fe200078e008b */
        /* <DEDUP_REMOVED lines=22> */
.L_x_6673:
[----:B------:R-:W-:Y:S05]  /*33c0*/  BSYNC B1 ;  /* 0x0000000000017941 */ /* 0x000fea0003800000 */
.L_x_6672:
[----:B------:R-:W-:Y:S01]  /*33d0*/  VIADD R48, R22, 0x40 ;  /* 0x0000004016307836 */ /* 0x000fe20000000000 */
[----:B0-----:R-:W-:Y:S01]  /*33e0*/  LOP3.LUT R51, R51, 0xfffffffb, RZ, 0xc0, !PT ;  /* 0xfffffffb33337812 */ /* 0x001fe200078ec0ff */
[----:B-1---5:R-:W-:Y:S01]  /*33f0*/  IMAD.MOV.U32 R44, RZ, RZ, R80 ;  /* 0x000000ffff2c7224 */ /* 0x022fe200078e0050 */
[----:B------:R-:W-:Y:S01]  /*3400*/  BSSY B1, `(.L_x_6674) ;  /* 0x000002e000017945 */ /* 0x000fe20003800000 */
        /* <DEDUP_REMOVED lines=13> */
[----:B------:R-:W-:Y:S02]  /*34e0*/  PRMT R166, R166, 0x5410, R45 ;  /* 0x00005410a6a67816 */ /* 0x000fe4000000002d */
[----:B------:R-:W-:Y:S02]  /*34f0*/  CS2R R76, SRZ ;  /* 0x00000000004c7805 */ /* 0x000fe4000001ff00 */
[----:B------:R-:W-:-:S02]  /*3500*/  @P2 LOP3.LUT R51, R51, 0x4, RZ, 0xfc, !PT ;  /* 0x0000000433332812 */ /* 0x000fc400078efcff */
[----:B------:R-:W-:Y:S02]  /*3510*/  CS2R R74, SRZ ;  /* 0x00000000004a7805 */ /* 0x000fe4000001ff00 */
[----:B------:R-:W-:Y:S02]  /*3520*/  PRMT R156, R156, 0x5410, R46 ;  /* 0x000054109c9c7816 */ /* 0x000fe4000000002e */
[----:B------:R-:W-:Y:S02]  /*3530*/  CS2R R78, SRZ ;  /* 0x00000000004e7805 */ /* 0x000fe4000001ff00 */
[----:B------:R-:W-:Y:S01]  /*3540*/  PRMT R187, R47, 0x7610, R187 ;  /* 0x000076102fbb7816 */ /* 0x000fe200000000bb */
[----:B------:R0:W-:Y:S01]  /*3550*/  STL [R1], R51 ;  /* 0x0000003301007387 */ /* 0x0001e20000100800 */
        /* <DEDUP_REMOVED lines=24> */
.L_x_6675:
[----:B------:R-:W-:Y:S05]  /*36e0*/  BSYNC B1 ;  /* 0x0000000000017941 */ /* 0x000fea0003800000 */
.L_x_6674:
[----:B------:R-:W-:Y:S01]  /*36f0*/  VIADD R174, R22, 0x60 ;  /* 0x0000006016ae7836 */ /* 0x000fe20000000000 */
[----:B------:R-:W-:Y:S01]  /*3700*/  BSSY B1, `(.L_x_6676) ;  /* 0x000003f000017945 */ /* 0x000fe20003800000 */
[----:B------:R-:W-:Y:S01]  /*3710*/  IMAD.MOV.U32 R173, RZ, RZ, R51 ;  /* 0x000000ffffad7224 */ /* 0x000fe200078e0033 */
[----:B------:R-:W-:Y:S01]  /*3720*/  PRMT R204, R49, 0x7610, R204 ;  /* 0x0000761031cc7816 */ /* 0x000fe200000000cc */
[----:B-1---5:R-:W-:Y:S01]  /*3730*/  IMAD.MOV.U32 R44, RZ, RZ, R72 ;  /* 0x000000ffff2c7224 */ /* 0x022fe200078e0048 */
[----:B------:R-:W-:Y:S01]  /*3740*/  ISETP.GE.AND P2, PT, R174, R4, PT ;  /* 0x00000004ae00720c */ /* 0x000fe20003f46270 */
[----:B------:R-:W-:Y:S01]  /*3750*/  IMAD.MOV.U32 R45, RZ, RZ, R73 ;  /* 0x000000ffff2d7224 */ /* 0x000fe200078e0049 */
[----:B------:R-:W-:Y:S01]  /*3760*/  LOP3.LUT R173, R173, 0xfffffff7, RZ, 0xc0, !PT ;  /* 0xfffffff7adad7812 */ /* 0x000fe200078ec0ff */
        /* <DEDUP_REMOVED lines=11> */
[----:B------:R-:W-:Y:S02]  /*3820*/  @P2 LOP3.LUT R173, R173, 0x8, RZ, 0xfc, !PT ;  /* 0x00000008adad2812 */ /* 0x000fe400078efcff */
[----:B------:R-:W-:Y:S02]  /*3830*/  CS2R R70, SRZ ;  /* 0x0000000000467805 */ /* 0x000fe4000001ff00 */
[----:B------:R-:W-:-:S02]  /*3840*/  PRMT R166, R46, 0x7610, R166 ;  /* 0x000076102ea67816 */ /* 0x000fc400000000a6 */
[----:B------:R-:W-:Y:S02]  /*3850*/  CS2R R48, SRZ ;  /* 0x0000000000307805 */ /* 0x000fe4000001ff00 */
[----:B------:R-:W-:Y:S01]  /*3860*/  PRMT R167, R47, 0x7610, R167 ;  /* 0x000076102fa77816 */ /* 0x000fe200000000a7 */
[----:B------:R1:W-:Y:S01]  /*3870*/  STL [R1], R173 ;  /* 0x000000ad01007387 */ /* 0x0003e20000100800 */
[----:B------:R-:W-:Y:S02]  /*3880*/  CS2R R56, SRZ ;  /* 0x0000000000387805 */ /* 0x000fe4000001ff00 */
[----:B------:R-:W-:Y:S02]  /*3890*/  CS2R R60, SRZ ;  /* 0x00000000003c7805 */ /* 0x000fe4000001ff00 */
[----:B------:R-:W-:Y:S02]  /*38a0*/  CS2R R58, SRZ ;  /* 0x00000000003a7805 */ /* 0x000fe4000001ff00 */
[----:B------:R-:W-:-:S02]  /*38b0*/  CS2R R62, SRZ ;  /* 0x00000000003e7805 */ /* 0x000fc4000001ff00 */
[----:B------:R-:W-:Y:S02]  /*38c0*/  CS2R R52, SRZ ;  /* 0x0000000000347805 */ /* 0x000fe4000001ff00 */
[----:B0-----:R-:W-:Y:S02]  /*38d0*/  CS2R R50, SRZ ;  /* 0x0000000000327805 */ /* 0x001fe4000001ff00 */
[----:B------:R-:W-:Y:S01]  /*38e0*/  CS2R R54, SRZ ;  /* 0x0000000000367805 */ /* 0x000fe2000001ff00 */
[----:B-1----:R-:W-:Y:S06]  /*38f0*/  @P2 BRA `(.L_x_6677) ;  /* 0x00000000007c2947 */ /* 0x002fec0003800000 */
[----:B------:R-:W0:Y:S01]  /*3900*/  LDC.64 R44, c[0x0][0x3f8] ;  /* 0x0000fe00ff2c7b82 */ /* 0x000e220000000a00 */
[----:B------:R-:W-:Y:S01]  /*3910*/  IMAD.MOV.U32 R46, RZ, RZ, R96 ;  /* 0x000000ffff2e7224 */ /* 0x000fe200078e0060 */
[----:B------:R-:W-:Y:S01]  /*3920*/  ULDC.64 UR4, c[0x0][0x3e8] ;  /* 0x0000fa0000047ab9 */ /* 0x000fe20000000a00 */
[----:B------:R-:W-:Y:S01]  /*3930*/  IMAD.MOV.U32 R47, RZ, RZ, R0 ;  /* 0x000000ffff2f7224 */ /* 0x000fe200078e0000 */
[----:B------:R-:W-:Y:S02]  /*3940*/  CS2R R68, SRZ ;  /* 0x0000000000447805 */ /* 0x000fe4000001ff00 */
[----:B------:R-:W-:Y:S01]  /*3950*/  CS2R R70, SRZ ;  /* 0x0000000000467805 */ /* 0x000fe2000001ff00 */
[----:B------:R-:W-:Y:S01]  /*3960*/  ULDC.64 UR6, c[0x0][0x208] ;  /* 0x0000820000067ab9 */ /* 0x000fe20000000a00 */
[----:B0-----:R-:W-:-:S04]  /*3970*/  IMAD.WIDE.U32 R46, R44, 0x60, R46 ;  /* 0x000000602c2e7825 */ /* 0x001fc800078e002e */
[----:B------:R-:W-:Y:S01]  /*3980*/  IMAD R45, R45, 0x60, RZ ;  /* 0x000000602d2d7824 */ /* 0x000fe200078e02ff */
[----:B------:R-:W-:Y:S01]  /*3990*/  IADD3 R64, P2, R104, R46, RZ ;  /* 0x0000002e68407210 */ /* 0x000fe20007f5e0ff */
[----:B------:R-:W-:-:S03]  /*39a0*/  IMAD.MOV.U32 R46, RZ, RZ, R94 ;  /* 0x000000ffff2e7224 */ /* 0x000fc600078e005e */
[----:B------:R-:W-:Y:S01]  /*39b0*/  IADD3.X R65, R28, R47, R45, P2, !PT ;  /* 0x0000002f1c417210 */ /* 0x000fe200017fe42d */
[----:B------:R-:W-:Y:S01]  /*39c0*/  IMAD.MOV.U32 R47, RZ, RZ, R3 ;  /* 0x000000ffff2f7224 */ /* 0x000fe200078e0003 */
[----:B------:R-:W0:Y:S02]  /*39d0*/  LDC.64 R44, c[0x0][0x408] ;  /* 0x00010200ff2c7b82 */ /* 0x000e240000000a00 */
[----:B0-----:R-:W-:-:S04]  /*39e0*/  IMAD.WIDE.U32 R46, R44, 0x60, R46 ;  /* 0x000000602c2e7825 */ /* 0x001fc800078e002e */
[----:B------:R-:W-:Y:S01]  /*39f0*/  IMAD R67, R45, 0x60, RZ ;  /* 0x000000602d437824 */ /* 0x000fe200078e02ff */
[----:B------:R-:W-:-:S04]  /*3a00*/  IADD3 R45, P2, R110, R46, RZ ;  /* 0x0000002e6e2d7210 */ /* 0x000fc80007f5e0ff */
[----:B------:R-:W-:Y:S02]  /*3a10*/  IADD3.X R66, R26, R47, R67, P2, !PT ;  /* 0x0000002f1a427210 */ /* 0x000fe400017fe443 */
        /* <DEDUP_REMOVED lines=13> */
.L_x_6677:
[----:B------:R-:W-:Y:S05]  /*3af0*/  BSYNC B1 ;  /* 0x0000000000017941 */ /* 0x000fea0003800000 */
.L_x_6676:
[----:B0-----:R-:W-:Y:S01]  /*3b00*/  VIADD R45, R22, 0x80 ;  /* 0x00000080162d7836 */ /* 0x001fe20000000000 */
[----:B------:R-:W-:Y:S01]  /*3b10*/  BSSY B1, `(.L_x_6678) ;  /* 0x000001c000017945 */ /* 0x000fe20003800000 */
[----:B------:R-:W-:-:S03]  /*3b20*/  IMAD.MOV.U32 R44, RZ, RZ, R173 ;  /* 0x000000ffff2c7224 */ /* 0x000fc600078e00ad */
[----:B------:R-:W-:Y:S02]  /*3b30*/  ISETP.GE.AND P2, PT, R45, R4, PT ;  /* 0x000000042d00720c */ /* 0x000fe40003f46270 */
[----:B------:R-:W-:-:S11]  /*3b40*/  LOP3.LUT R44, R44, 0xfffffffd, RZ, 0xc0, !PT ;  /* 0xfffffffd2c2c7812 */ /* 0x000fd600078ec0ff */
[----:B------:R-:W-:-:S05]  /*3b50*/  @P2 LOP3.LUT R44, R44, 0x2, RZ, 0xfc, !PT ;  /* 0x000000022c2c2812 */ /* 0x000fca00078efcff */
[----:B------:R0:W-:Y:S01]  /*3b60*/  STL [R1], R44 ;  /* 0x0000002c01007387 */ /* 0x0001e20000100800 */
[----:B------:R-:W-:Y:S05]  /*3b70*/  @P2 BRA `(.L_x_6679) ;  /* 0x0000000000542947 */ /* 0x000fea0003800000 */
[----:B0-----:R-:W-:Y:S01]  /*3b80*/  IADD3 R44, P2, P5, R104, R36, R96 ;  /* 0x00000024682c7210 */ /* 0x001fe20007d5e060 */
        /* <DEDUP_REMOVED lines=20> */
.L_x_6679:
[----:B------:R-:W-:Y:S05]  /*3cd0*/  BSYNC B1 ;  /* 0x0000000000017941 */ /* 0x000fea0003800000 */
.L_x_6678:
[----:B01----:R-:W-:Y:S01]  /*3ce0*/  VIADD R44, R22, 0xa0 ;  /* 0x000000a0162c7836 */ /* 0x003fe20000000000 */
[----:B------:R-:W-:Y:S04]  /*3cf0*/  BSSY B1, `(.L_x_6680) ;  /* 0x0000020000017945 */ /* 0x000fe80003800000 */
[----:B------:R-:W-:-:S13]  /*3d00*/  ISETP.GE.AND P5, PT, R44, R4, PT ;  /* 0x000000042c00720c */ /* 0x000fda0003fa6270 */
[----:B------:R-:W-:Y:S05]  /*3d10*/  @P5 BRA `(.L_x_6681) ;  /* 0x0000000000745947 */ /* 0x000fea0003800000 */
        /* <DEDUP_REMOVED lines=9> */
[----:B------:R-:W-:-:S04]  /*3db0*/  IADD3 R0, P2, R104, R96, RZ ;  /* 0x0000006068007210 */ /* 0x000fc80007f5e0ff */
[----:B------:R-:W-:Y:S02]  /*3dc0*/  IADD3.X R97, R28, R97, R45, P2, !PT ;  /* 0x000000611c617210 */ /* 0x000fe400017fe42d */
        /* <DEDUP_REMOVED lines=18> */
.L_x_6681:
[----:B------:R-:W-:Y:S05]  /*3ef0*/  BSYNC B1 ;  /* 0x0000000000017941 */ /* 0x000fea0003800000 */
.L_x_6680:
[----:B------:R-:W-:Y:S01]  /*3f00*/  IMAD.MOV.U32 R3, RZ, RZ, R79 ;  /* 0x000000ffff037224 */ /* 0x000fe200078e004f */
[----:B------:R-:W-:Y:S01]  /*3f10*/  ULOP3.LUT UR4, UR60, 0x1, URZ, 0xfc, !UPT ;  /* 0x000000013c047892 */ /* 0x000fe2000f8efc3f */
[----:B------:R-:W-:Y:S02]  /*3f20*/  IMAD.MOV.U32 R0, RZ, RZ, R78 ;  /* 0x000000ffff007224 */ /* 0x000fe400078e004e */
[----:B0----5:R-:W-:Y:S01]  /*3f30*/  IMAD.MOV.U32 R44, RZ, RZ, R64 ;  /* 0x000000ffff2c7224 */ /* 0x021fe200078e0040 */
[----:B------:R-:W-:Y:S01]  /*3f40*/  PRMT R201, R3, 0x7610, R201 ;  /* 0x0000761003c97816 */ /* 0x000fe200000000c9 */
[----:B------:R-:W-:Y:S01]  /*3f50*/  IMAD.MOV.U32 R3, RZ, RZ, R68 ;  /* 0x000000ffff037224 */ /* 0x000fe200078e0044 */
[----:B------:R-:W-:Y:S01]  /*3f60*/  PRMT R200, R0, 0x7610, R200 ;  /* 0x0000761000c87816 */ /* 0x000fe200000000c8 */
[----:B------:R-:W-:Y:S01]  /*3f70*/  UISETP.NE.AND UP0, UPT, UR4, 0x3, UPT ;  /* 0x000000030400788c */ /* 0x000fe2000bf05270 */
[----:B------:R-:W-:Y:S01]  /*3f80*/  MOV R0, R67 ;  /* 0x0000004300007202 */ /* 0x000fe20000000f00 */
[----:B------:R-:W-:Y:S01]  /*3f90*/  IMAD.MOV.U32 R45, RZ, RZ, R65 ;  /* 0x000000ffff2d7224 */ /* 0x000fe200078e0041 */
[----:B------:R-:W-:Y:S01]  /*3fa0*/  PRMT R196, R3, 0x7610, R196 ;  /* 0x0000761003c47816 */ /* 0x000fe200000000c4 */
[----:B------:R-:W-:Y:S01]  /*3fb0*/  IMAD.MOV.U32 R3, RZ, RZ, R56 ;  /* 0x000000ffff037224 */ /* 0x000fe200078e0038 */
[----:B------:R-:W-:Y:S01]  /*3fc0*/  PRMT R195, R0, 0x7610, R195 ;  /* 0x0000761000c37816 */ /* 0x000fe200000000c3 */
[----:B------:R-:W-:Y:S01]  /*3fd0*/  IMAD.MOV.U32 R0, RZ, RZ, R57 ;  /* 0x000000ffff007224 */ /* 0x000fe200078e0039 */
[----:B------:R-:W-:-:S02]  /*3fe0*/  PLOP3.LUT P2, PT, PT, PT, UP0, 0x80, 0x0 ;  /* 0x000000000000781c */ /* 0x000fc40003f4f008 */
        /* <DEDUP_REMOVED lines=32> */
[----:B------:R-:W-:Y:S01]  /*41f0*/  IMAD.MOV.U32 R0, RZ, RZ, R51 ;  /* 0x000000ffff007224 */ /* 0x000fe200078e0033 */
[----:B------:R-:W-:Y:S02]  /*4200*/  PRMT R199, R44, 0x7610, R199 ;  /* 0x000076102cc77816 */ /* 0x000fe400000000c7 */
        /* <DEDUP_REMOVED lines=8> */
.L_x_6682:
[----:B------:R-:W-:Y:S01]  /*4290*/  IMAD R3, R23, 0x8, R2 ;  /* 0x0000000817037824 */ /* 0x000fe200078e0202 */
[----:B------:R-:W-:Y:S01]  /*42a0*/  SHF.L.U32 R0, R223, 0x1f, RZ ;  /* 0x0000001fdf007819 */ /* 0x000fe200000006ff */
[----:B------:R-:W-:Y:S03]  /*42b0*/  BSSY B1, `(.L_x_6683) ;  /* 0x0000003000017945 */ /* 0x000fe60003800000 */
[----:B------:R-:W0:Y:S02]  /*42c0*/  SYNCS.PHASECHK.TRANS64.TRYWAIT P6, [R3+URZ+0x34890], R0 ;  /* 0x03489000030075a7 */ /* 0x000e2400080c017f */
[----:B0-----:R-:W-:Y:S05]  /*42d0*/  @!P6 BRA `(.L_x_6684) ;  /* 0x0000025400a0e947 */ /* 0x001fea0003800000 */
.L_x_7047:
[----:B------:R-:W-:Y:S05]  /*42e0*/  BSYNC B1 ;  /* 0x0000000000017941 */ /* 0x000fea0003800000 */
.L_x_6683:
[----:B------:R-:W-:Y:S04]  /*42f0*/  BSSY B1, `(.L_x_6685) ;  /* 0x000007a000017945 */ /* 0x000fe80003800000 */
[----:B------:R-:W-:Y:S05]  /*4300*/  @P3 BRA `(.L_x_6686) ;  /* 0x0000000400e03947 */ /* 0x000fea0003800000 */
[----:B------:R-:W-:Y:S01]  /*4310*/  IADD3 R177, P3, R120, R136, RZ ;  /* 0x0000008878b17210 */ /* 0x000fe20007f7e0ff */
[----:B------:R-:W-:Y:S04]  /*4320*/  BSSY B2, `(.L_x_6687) ;  /* 0x000003c000027945 */ /* 0x000fe80003800000 */
[----:B------:R-:W-:Y:S01]  /*4330*/  IMAD.X R178, R93, 0x1, R122, P3 ;  /* 0x000000015db27824 */ /* 0x000fe200018e067a */
[----:B------:R-:W-:Y:S07]  /*4340*/  @P0 BRA `(.L_x_6688) ;  /* 0x0000000000e40947 */ /* 0x000fee0003800000 */
[----:B------:R1:W2:Y:S01]  /*4350*/  LDS.128 R44, [R5+0x1e400] ;  /* 0x01e40000052c7984 */ /* 0x0002a20000000c00 */
[----:B------:R-:W-:Y:S01]  /*4360*/  ISETP.GE.AND P3, PT, R18, R92, PT ;  /* 0x0000005c1200720c */ /* 0x000fe20003f66270 */
[----:B------:R-:W-:-:S12]  /*4370*/  BSSY B3, `(.L_x_6689) ;  /* 0x000002f000037945 */ /* 0x000fd80003800000 */
[----:B-1----:R-:W-:Y:S05]  /*4380*/  @P3 BRA `(.L_x_6690) ;  /* 0x0000000000b43947 */ /* 0x002fea0003800000 */
[--C-:B------:R-:W-:Y:S02]  /*4390*/  SHF.R.U64 R94, R98, 0x10, R99.reuse ;  /* 0x00000010625e7819 */ /* 0x100fe40000001263 */
[----:B------:R-:W-:Y:S02]  /*43a0*/  SHF.R.U32.HI R98, RZ, 0x10, R99 ;  /* 0x00000010ff627819 */ /* 0x000fe40000011663 */
[--C-:B------:R-:W-:Y:S02]  /*43b0*/  SHF.R.U64 R99, R138, 0x10, R139.reuse ;  /* 0x000000108a637819 */ /* 0x100fe4000000128b */
[----:B------:R-:W-:Y:S02]  /*43c0*/  SHF.R.U32.HI R95, RZ, 0x10, R139 ;  /* 0x00000010ff5f7819 */ /* 0x000fe4000001168b */
[----:B------:R-:W-:Y:S02]  /*43d0*/  PRMT R99, R181, 0x5410, R99 ;  /* 0x00005410b5637816 */ /* 0x000fe40000000063 */
[----:B------:R-:W-:-:S02]  /*43e0*/  PRMT R94, R170, 0x5432, R94 ;  /* 0x00005432aa5e7816 */ /* 0x000fc4000000005e */
[----:B------:R-:W-:Y:S01]  /*43f0*/  PRMT R95, R182, 0x5410, R95 ;  /* 0x00005410b65f7816 */ /* 0x000fe2000000005f */
[C---:B--2---:R-:W-:Y:S01]  /*4400*/  IMAD.U32 R182, R45.reuse, 0x10000, RZ ;  /* 0x000100002db67824 */ /* 0x044fe200078e00ff */
[----:B------:R-:W-:Y:S02]  /*4410*/  LOP3.LUT R186, R45, 0xffff0000, RZ, 0xc0, !PT ;  /* 0xffff00002dba7812 */ /* 0x000fe400078ec0ff */
[----:B------:R-:W-:Y:S02]  /*4420*/  LOP3.LUT R139, R99, 0xffff0000, RZ, 0xc0, !PT ;  /* 0xffff0000638b7812 */ /* 0x000fe400078ec0ff */
[C---:B------:R-:W-:Y:S01]  /*4430*/  LOP3.LUT R45, R94.reuse, 0xffff0000, RZ, 0xc0, !PT ;  /* 0xffff00005e2d7812 */ /* 0x040fe200078ec0ff */
[----:B------:R-:W-:Y:S01]  /*4440*/  IMAD.U32 R94, R94, 0x10000, RZ ;  /* 0x000100005e5e7824 */ /* 0x000fe200078e00ff */
[----:B------:R-:W-:Y:S01]  /*4450*/  PRMT R138, R171, 0x5432, R98 ;  /* 0x00005432ab8a7816 */ /* 0x000fe20000000062 */
[C---:B------:R-:W-:Y:S02]  /*4460*/  FMUL.FTZ R181, R186.reuse, R139 ;  /* 0x0000008bbab57220 */ /* 0x040fe40000410000 */
[----:B------:R-:W-:-:S02]  /*4470*/  FMUL.FTZ R186, R186, R45 ;  /* 0x0000002dbaba7220 */ /* 0x000fc40000410000 */
[----:B------:R-:W-:Y:S01]  /*4480*/  FFMA.FTZ R98, R182, R45, -R181 ;  /* 0x0000002db6627223 */ /* 0x000fe200000108b5 */
[----:B------:R-:W-:Y:S02]  /*4490*/  IMAD.U32 R181, R138, 0x10000, RZ ;  /* 0x000100008ab57824 */ /* 0x000fe400078e00ff */
[----:B------:R-:W-:Y:S01]  /*44a0*/  FFMA.FTZ R45, R182, R139, R186 ;  /* 0x0000008bb62d7223 */ /* 0x000fe200000100ba */
[C---:B------:R-:W-:Y:S01]  /*44b0*/  LOP3.LUT R182, R46.reuse, 0xffff0000, RZ, 0xc0, !PT ;  /* 0xffff00002eb67812 */ /* 0x040fe200078ec0ff */
[C---:B------:R-:W-:Y:S01]  /*44c0*/  IMAD.U32 R139, R95.reuse, 0x10000, RZ ;  /* 0x000100005f8b7824 */ /* 0x040fe200078e00ff */
[----:B------:R-:W-:Y:S01]  /*44d0*/  LOP3.LUT R95, R95, 0xffff0000, RZ, 0xc0, !PT ;  /* 0xffff00005f5f7812 */ /* 0x000fe200078ec0ff */
[----:B------:R-:W-:Y:S01]  /*44e0*/  IMAD.U32 R46, R46, 0x10000, RZ ;  /* 0x000100002e2e7824 */ /* 0x000fe200078e00ff */
[----:B------:R-:W-:Y:S01]  /*44f0*/  F2FP.BF16.F32.PACK_AB R45, R45, R98 ;  /* 0x000000622d2d723e */ /* 0x000fe200000010ff */
[C---:B------:R-:W-:Y:S01]  /*4500*/  FMUL.FTZ R183, R182.reuse, R139 ;  /* 0x0000008bb6b77220 */ /* 0x040fe20000410000 */
[----:B------:R-:W-:Y:S01]  /*4510*/  FMUL.FTZ R182, R182, R181 ;  /* 0x000000b5b6b67220 */ /* 0x000fe20000410000 */
[----:B------:R-:W-:-:S02]  /*4520*/  IMAD.U32 R186, R47, 0x10000, RZ ;  /* 0x000100002fba7824 */ /* 0x000fc400078e00ff */
[C---:B------:R-:W-:Y:S01]  /*4530*/  FFMA.FTZ R183, R46.reuse, R181, -R183 ;  /* 0x000000b52eb77223 */ /* 0x040fe200000108b7 */
[----:B------:R-:W-:Y:S01]  /*4540*/  FFMA.FTZ R182, R46, R139, R182 ;  /* 0x0000008b2eb67223 */ /* 0x000fe200000100b6 */
[----:B------:R-:W-:Y:S02]  /*4550*/  LOP3.LUT R46, R47, 0xffff0000, RZ, 0xc0, !PT ;  /* 0xffff00002f2e7812 */ /* 0x000fe400078ec0ff */
[----:B------:R-:W-:Y:S01]  /*4560*/  LOP3.LUT R47, R138, 0xffff0000, RZ, 0xc0, !PT ;  /* 0xffff00008a2f7812 */ /* 0x000fe200078ec0ff */
[----:B------:R-:W-:Y:S02]  /*4570*/  IMAD.U32 R138, R99, 0x10000, RZ ;  /* 0x00010000638a7824 */ /* 0x000fe400078e00ff */
[C---:B------:R-:W-:Y:S02]  /*4580*/  FMUL.FTZ R139, R46.reuse, R95 ;  /* 0x0000005f2e8b7220 */ /* 0x040fe40000410000 */
[-C--:B------:R-:W-:Y:S02]  /*4590*/  FMUL.FTZ R46, R46, R47.reuse ;  /* 0x0000002f2e2e7220 */ /* 0x080fe40000410000 */
[----:B------:R-:W-:Y:S01]  /*45a0*/  FFMA.FTZ R139, R186, R47, -R139 ;  /* 0x0000002fba8b7223 */ /* 0x000fe2000001088b */
[----:B------:R-:W-:Y:S01]  /*45b0*/  LOP3.LUT R47, R44, 0xffff0000, RZ, 0xc0, !PT ;  /* 0xffff00002c2f7812 */ /* 0x000fe200078ec0ff */
[----:B------:R-:W-:Y:S01]  /*45c0*/  FFMA.FTZ R46, R186, R95, R46 ;  /* 0x0000005fba2e7223 */ /* 0x000fe2000001002e */
[----:B------:R-:W-:-:S03]  /*45d0*/  IMAD.U32 R95, R44, 0x10000, RZ ;  /* 0x000100002c5f7824 */ /* 0x000fc600078e00ff */
[C---:B------:R-:W-:Y:S01]  /*45e0*/  FMUL.FTZ R44, R47.reuse, R138 ;  /* 0x0000008a2f2c7220 */ /* 0x040fe20000410000 */
[-C--:B------:R-:W-:Y:S01]  /*45f0*/  FMUL.FTZ R47, R47, R94.reuse ;  /* 0x0000005e2f2f7220 */ /* 0x080fe20000410000 */
[----:B------:R-:W-:Y:S02]  /*4600*/  F2FP.BF16.F32.PACK_AB R139, R46, R139 ;  /* 0x0000008b2e8b723e */ /* 0x000fe400000010ff */
[C---:B------:R-:W-:Y:S01]  /*4610*/  FFMA.FTZ R44, R95.reuse, R94, -R44 ;  /* 0x0000005e5f2c7223 */ /* 0x040fe2000001082c */
[----:B------:R-:W-:Y:S01]  /*4620*/  FFMA.FTZ R47, R95, R138, R47 ;  /* 0x0000008a5f2f7223 */ /* 0x000fe2000001002f */
[----:B------:R-:W-:-:S04]  /*4630*/  F2FP.BF16.F32.PACK_AB R46, R182, R183 ;  /* 0x000000b7b62e723e */ /* 0x000fc800000010ff */
[----:B------:R-:W-:Y:S01]  /*4640*/  F2FP.BF16.F32.PACK_AB R44, R47, R44 ;  /* 0x0000002c2f2c723e */ /* 0x000fe200000010ff */
[----:B------:R-:W-:-:S07]  /*4650*/  IMAD.MOV.U32 R47, RZ, RZ, R139 ;  /* 0x000000ffff2f7224 */ /* 0x000fce00078e008b */
.L_x_6690:
[----:B------:R-:W-:Y:S05]  /*4660*/  BSYNC B3 ;  /* 0x0000000000037941 */ /* 0x000fea0003800000 */
.L_x_6689:
[----:B------:R-:W-:Y:S01]  /*4670*/  IADD3 R95, P3, R177, R100, RZ ;  /* 0x00000064b15f7210 */ /* 0x000fe20007f7e0ff */
[----:B------:R-:W-:Y:S01]  /*4680*/  ULDC.64 UR4, c[0x0][0x2e8] ;  /* 0x0000ba0000047ab9 */ /* 0x000fe20000000a00 */
[----:B------:R-:W-:-:S03]  /*4690*/  ULDC.64 UR6, c[0x0][0x208] ;  /* 0x0000820000067ab9 */ /* 0x000fc60000000a00 */
[----:B------:R-:W-:Y:S01]  /*46a0*/  IMAD.X R98, R178, 0x1, R15, P3 ;  /* 0x00000001b2627824 */ /* 0x000fe200018e060f */
[----:B------:R-:W-:-:S04]  /*46b0*/  LEA R94, P3, R95, UR4, 0x1 ;  /* 0x000000045f5e7c11 */ /* 0x000fc8000f8608ff */
[----:B------:R-:W-:-:S05]  /*46c0*/  LEA.HI.X R95, R95, UR5, R98, 0x1, P3 ;  /* 0x000000055f5f7c11 */ /* 0x000fca00098f0c62 */
[----:B--2---:R1:W-:Y:S04]  /*46d0*/  STG.E.128 desc[UR6][R94.64], R44 ;  /* 0x0000002c5e007986 */ /* 0x0043e8000c101d06 */
.L_x_6688:
[----:B------:R-:W-:Y:S05]  /*46e0*/  BSYNC B2 ;  /* 0x0000000000027941 */ /* 0x000fea0003800000 */
.L_x_6687:
[----:B------:R-:W-:Y:S05]  /*46f0*/  @P1 BRA `(.L_x_6686) ;  /* 0x0000000000e41947 */ /* 0x000fea0003800000 */
[----:B-1----:R1:W2:Y:S01]  /*4700*/  LDS.128 R44, [R5+0x23c00] ;  /* 0x023c0000052c7984 */ /* 0x0022a20000000c00 */
[----:B------:R-:W-:Y:S01]  /*4710*/  IADD3 R177, P3, R177, R14, RZ ;  /* 0x0000000eb1b17210 */ /* 0x000fe20007f7e0ff */
[----:B------:R-:W-:Y:S04]  /*4720*/  BSSY B2, `(.L_x_6691) ;  /* 0x0000031000027945 */ /* 0x000fe80003800000 */
[----:B------:R-:W-:Y:S01]  /*4730*/  IMAD.X R178, R178, 0x1, R11, P3 ;  /* 0x00000001b2b27824 */ /* 0x000fe200018e060b */
[----:B------:R-:W-:-:S13]  /*4740*/  ISETP.GE.AND P3, PT, R220, R92, PT ;  /* 0x0000005cdc00720c */ /* 0x000fda0003f66270 */
        /* <DEDUP_REMOVED lines=46> */
.L_x_6692:
[----:B------:R-:W-:Y:S05]  /*4a30*/  BSYNC B2 ;  /* 0x0000000000027941 */ /* 0x000fea0003800000 */
.L_x_6691:
[----:B------:R-:W-:Y:S01]  /*4a40*/  ULDC.64 UR4, c[0x0][0x2e8] ;  /* 0x0000ba0000047ab9 */ /* 0x000fe20000000a00 */
[----:B------:R-:W-:Y:S01]  /*4a50*/  ULDC.64 UR6, c[0x0][0x208] ;  /* 0x0000820000067ab9 */ /* 0x000fe20000000a00 */
[----:B------:R-:W-:-:S04]  /*4a60*/  LEA R88, P3, R177, UR4, 0x1 ;  /* 0x00000004b1587c11 */ /* 0x000fc8000f8608ff */
[----:B------:R-:W-:-:S05]  /*4a70*/  LEA.HI.X R89, R177, UR5, R178, 0x1, P3 ;  /* 0x00000005b1597c11 */ /* 0x000fca00098f0cb2 */
[----:B--2---:R2:W-:Y:S04]  /*4a80*/  STG.E.128 desc[UR6][R88.64], R44 ;  /* 0x0000002c58007986 */ /* 0x0045e8000c101d06 */
.L_x_6686:
[----:B------:R-:W-:Y:S05]  /*4a90*/  BSYNC B1 ;  /* 0x0000000000017941 */ /* 0x000fea0003800000 */
.L_x_6685:
[----:B------:R-:W-:Y:S04]  /*4aa0*/  BSSY B1, `(.L_x_6693) ;  /* 0x000007a000017945 */ /* 0x000fe80003800000 */
[----:B------:R-:W-:Y:S05]  /*4ab0*/  @P4 BRA `(.L_x_6694) ;  /* 0x0000000400e04947 */ /* 0x000fea0003800000 */
[----:B--2---:R-:W-:Y:S01]  /*4ac0*/  IADD3 R89, P3, P4, R158, R136, R16 ;  /* 0x000000889e597210 */ /* 0x004fe20007c7e010 */
[----:B------:R-:W-:Y:S03]  /*4ad0*/  BSSY B2, `(.L_x_6695) ;  /* 0x000003c000027945 */ /* 0x000fe60003800000 */
[----:B------:R-:W-:Y:S01]  /*4ae0*/  IADD3.X R88, R123, R93, R17, P3, P4 ;  /* 0x0000005d7b587210 */ /* 0x000fe20001fe8411 */
[----:B------:R-:W-:Y:S08]  /*4af0*/  @P0 BRA `(.L_x_6696) ;  /* 0x0000000000e40947 */ /* 0x000ff00003800000 */
        /* <DEDUP_REMOVED lines=51> */
.L_x_6698:
[----:B------:R-:W-:Y:S05]  /*4e30*/  BSYNC B3 ;  /* 0x0000000000037941 */ /* 0x000fea0003800000 */
.L_x_6697:
[----:B------:R-:W-:Y:S01]  /*4e40*/  ULDC.64 UR4, c[0x0][0x2e8] ;  /* 0x0000ba0000047ab9 */ /* 0x000fe20000000a00 */
[----:B------:R-:W-:Y:S01]  /*4e50*/  ULDC.64 UR6, c[0x0][0x208] ;  /* 0x0000820000067ab9 */ /* 0x000fe20000000a00 */
[----:B------:R-:W-:-:S04]  /*4e60*/  LEA R84, P3, R90, UR4, 0x1 ;  /* 0x000000045a547c11 */ /* 0x000fc8000f8608ff */
[----:B------:R-:W-:-:S05]  /*4e70*/  LEA.HI.X R85, R90, UR5, R91, 0x1, P3 ;  /* 0x000000055a557c11 */ /* 0x000fca00098f0c5b */
[----:B--2---:R2:W-:Y:S04]  /*4e80*/  STG.E.128 desc[UR6][R84.64], R44 ;  /* 0x0000002c54007986 */ /* 0x0045e8000c101d06 */
.L_x_6696:
[----:B------:R-:W-:Y:S05]  /*4e90*/  BSYNC B2 ;  /* 0x0000000000027941 */ /* 0x000fea0003800000 */
.L_x_6695:
[----:B------:R-:W-:Y:S05]  /*4ea0*/  @P1 BRA `(.L_x_6694) ;  /* 0x0000000000e41947 */ /* 0x000fea0003800000 */
[----:B-12---:R1:W2:Y:S01]  /*4eb0*/  LDS.128 R44, [R5+0x24c00] ;  /* 0x024c0000052c7984 */ /* 0x0062a20000000c00 */
[----:B------:R-:W-:Y:S01]  /*4ec0*/  IADD3 R89, P3, R89, R14, RZ ;  /* 0x0000000e59597210 */ /* 0x000fe20007f7e0ff */
[----:B------:R-:W-:Y:S04]  /*4ed0*/  BSSY B2, `(.L_x_6699) ;  /* 0x0000031000027945 */ /* 0x000fe80003800000 */
[----:B------:R-:W-:Y:S01]  /*4ee0*/  IMAD.X R88, R88, 0x1, R11, P3 ;  /* 0x0000000158587824 */ /* 0x000fe200018e060b */
[----:B------:R-:W-:-:S13]  /*4ef0*/  ISETP.GE.AND P3, PT, R220, R92, PT ;  /* 0x0000005cdc00720c */ /* 0x000fda0003f66270 */
[----:B-1----:R-:W-:Y:S05]  /*4f00*/  @P3 BRA `(.L_x_6700) ;  /* 0x0000000000b43947 */ /* 0x002fea0003800000 */
[----:B------:R-:W-:Y:S02]  /*4f10*/  SHF.R.U64 R85, R82, 0x10, R83 ;  /* 0x0000001052557819 */ /* 0x000fe40000001253 */
[----:B------:R-:W-:Y:S02]  /*4f20*/  SHF.R.U64 R84, R80, 0x10, R81 ;  /* 0x0000001050547819 */ /* 0x000fe40000001251 */
[----:B------:R-:W-:Y:S02]  /*4f30*/  PRMT R82, R156, 0x5432, R85 ;  /* 0x000054329c527816 */ /* 0x000fe40000000055 */
        /* <DEDUP_REMOVED lines=12> */
[C---:B------:R-:W-:Y:S01]  /*5000*/  FFMA.FTZ R86, R45.reuse, R85, -R86 ;  /* 0x000000552d567223 */ /* 0x040fe20000010856 */
[----:B------:R-:W-:Y:S01]  /*5010*/  PRMT R172, R172, 0x5410, R81 ;  /* 0x00005410acac7816 */ /* 0x000fe20000000051 */
[----:B------:R-:W-:Y:S01]  /*5020*/  FFMA.FTZ R45, R45, R87, R80 ;  /* 0x000000572d2d7223 */ /* 0x000fe20000010050 */
[----:B------:R-:W-:Y:S01]  /*5030*/  LOP3.LUT R80, R46, 0xffff0000, RZ, 0xc0, !PT ;  /* 0xffff00002e507812 */ /* 0x000fe200078ec0ff */
[C---:B------:R-:W-:Y:S01]  /*5040*/  IMAD.U32 R87, R187.reuse, 0x10000, RZ ;  /* 0x00010000bb577824 */ /* 0x040fe200078e00ff */
[----:B------:R-:W-:Y:S01]  /*5050*/  LOP3.LUT R187, R187, 0xffff0000, RZ, 0xc0, !PT ;  /* 0xffff0000bbbb7812 */ /* 0x000fe200078ec0ff */
[C---:B------:R-:W-:Y:S01]  /*5060*/  IMAD.U32 R81, R172.reuse, 0x10000, RZ ;  /* 0x00010000ac517824 */ /* 0x040fe200078e00ff */
[----:B------:R-:W-:Y:S01]  /*5070*/  LOP3.LUT R172, R172, 0xffff0000, RZ, 0xc0, !PT ;  /* 0xffff0000acac7812 */ /* 0x000fe200078ec0ff */
[----:B------:R-:W-:Y:S01]  /*5080*/  IMAD.U32 R83, R46, 0x10000, RZ ;  /* 0x000100002e537824 */ /* 0x000fe200078e00ff */
[C---:B------:R-:W-:Y:S01]  /*5090*/  LOP3.LUT R46, R47.reuse, 0xffff0000, RZ, 0xc0, !PT ;  /* 0xffff00002f2e7812 */ /* 0x040fe200078ec0ff */
[----:B------:R-:W-:-:S02]  /*50a0*/  IMAD.U32 R85, R47, 0x10000, RZ ;  /* 0x000100002f557824 */ /* 0x000fc400078e00ff */
[----:B------:R-:W-:Y:S01]  /*50b0*/  FMUL.FTZ R90, R80, R87 ;  /* 0x00000057505a7220 */ /* 0x000fe20000410000 */
[----:B------:R-:W-:Y:S02]  /*50c0*/  IMAD.U32 R47, R44, 0x10000, RZ ;  /* 0x000100002c2f7824 */ /* 0x000fe400078e00ff */
[-C--:B------:R-:W-:Y:S01]  /*50d0*/  FMUL.FTZ R80, R80, R81.reuse ;  /* 0x0000005150507220 */ /* 0x080fe20000410000 */
[----:B------:R-:W-:Y:S01]  /*50e0*/  LOP3.LUT R44, R44, 0xffff0000, RZ, 0xc0, !PT ;  /* 0xffff00002c2c7812 */ /* 0x000fe200078ec0ff */
[C---:B------:R-:W-:Y:S01]  /*50f0*/  FFMA.FTZ R90, R83.reuse, R81, -R90 ;  /* 0x00000051535a7223 */ /* 0x040fe2000001085a */
[C---:B------:R-:W-:Y:S01]  /*5100*/  FMUL.FTZ R94, R46.reuse, R172 ;  /* 0x000000ac2e5e7220 */ /* 0x040fe20000410000 */
[----:B------:R-:W-:Y:S01]  /*5110*/  FFMA.FTZ R83, R83, R87, R80 ;  /* 0x0000005753537223 */ /* 0x000fe20000010050 */
[-C--:B------:R-:W-:Y:S01]  /*5120*/  FMUL.FTZ R80, R46, R187.reuse ;  /* 0x000000bb2e507220 */ /* 0x080fe20000410000 */
        /* <DEDUP_REMOVED lines=8> */
[----:B------:R-:W-:Y:S02]  /*51b0*/  F2FP.BF16.F32.PACK_AB R44, R81, R46 ;  /* 0x0000002e512c723e */ /* 0x000fe400000010ff */
[----:B------:R-:W-:Y:S01]  /*51c0*/  F2FP.BF16.F32.PACK_AB R47, R85, R80 ;  /* 0x00000050552f723e */ /* 0x000fe200000010ff */
[----:B------:R-:W-:-:S07]  /*51d0*/  IMAD.MOV.U32 R46, RZ, RZ, R90 ;  /* 0x000000ffff2e7224 */ /* 0x000fce00078e005a */
.L_x_6700:
[----:B------:R-:W-:Y:S05]  /*51e0*/  BSYNC B2 ;  /* 0x0000000000027941 */ /* 0x000fea0003800000 */
.L_x_6699:
[----:B------:R-:W-:Y:S01]  /*51f0*/  ULDC.64 UR4, c[0x0][0x2e8] ;  /* 0x0000ba0000047ab9 */ /* 0x000fe20000000a00 */
[----:B------:R-:W-:Y:S01]  /*5200*/  ULDC.64 UR6, c[0x0][0x208] ;  /* 0x0000820000067ab9 */ /* 0x000fe20000000a00 */
[----:B------:R-:W-:-:S04]  /*5210*/  LEA R80, P3, R89, UR4, 0x1 ;  /* 0x0000000459507c11 */ /* 0x000fc8000f8608ff */
[----:B------:R-:W-:-:S05]  /*5220*/  LEA.HI.X R81, R89, UR5, R88, 0x1, P3 ;  /* 0x0000000559517c11 */ /* 0x000fca00098f0c58 */
[----:B--2---:R3:W-:Y:S04]  /*5230*/  STG.E.128 desc[UR6][R80.64], R44 ;  /* 0x0000002c50007986 */ /* 0x0047e8000c101d06 */
.L_x_6694:
[----:B------:R-:W-:Y:S05]  /*5240*/  BSYNC B1 ;  /* 0x0000000000017941 */ /* 0x000fea0003800000 */
.L_x_6693:
[----:B--2---:R-:W2:Y:S01]  /*5250*/  LDL R89, [R1] ;  /* 0x0000000001597983 */ /* 0x004ea20000100800 */
[----:B------:R-:W-:Y:S01]  /*5260*/  BSSY B1, `(.L_x_6701) ;  /* 0x000007a000017945 */ /* 0x000fe20003800000 */
[----:B--2---:R-:W-:-:S13]  /*5270*/  LOP3.LUT P3, RZ, R89, 0x4, RZ, 0xc0, !PT ;  /* 0x0000000459ff7812 */ /* 0x004fda000786c0ff */
[----:B------:R-:W-:Y:S05]  /*5280*/  @P3 BRA `(.L_x_6702) ;  /* 0x0000000400dc3947 */ /* 0x000fea0003800000 */
[----:B---3--:R-:W-:Y:S01]  /*5290*/  IADD3 R81, P3, P4, R125, R136, R16 ;  /* 0x000000887d517210 */ /* 0x008fe20007c7e010 */
        /* <DEDUP_REMOVED lines=19> */
[----:B------:R-:W-:Y:S02]  /*53d0*/  LOP3.LUT R45, R45, 0xffff0000, RZ, 0xc0, !PT ;  /* 0xffff00002d2d7812 */ /* 0x000fe400078ec0ff */
[----:B------:R-:W-:Y:S01]  /*53e0*/  LOP3.LUT R88, R200, 0xffff0000, RZ, 0xc0, !PT ;  /* 0xffff0000c8587812 */ /* 0x000fe200078ec0ff */
[----:B------:R-:W-:Y:S01]  /*53f0*/  IMAD.U32 R84, R201, 0x10000, RZ ;  /* 0x00010000c9547824 */ /* 0x000fe200078e00ff */
[----:B------:R-:W-:Y:S02]  /*5400*/  PRMT R170, R170, 0x5410, R85 ;  /* 0x00005410aaaa7816 */ /* 0x000fe40000000055 */
[----:B------:R-:W-:Y:S01]  /*5410*/  LOP3.LUT R87, R171, 0xffff0000, RZ, 0xc0, !PT ;  /* 0xffff0000ab577812 */ /* 0x000fe200078ec0ff */
[----:B------:R-:W-:Y:S01]  /*5420*/  FMUL.FTZ R77, R45, R88 ;  /* 0x000000582d4d7220 */ /* 0x000fe20000410000 */
[----:B------:R-:W-:Y:S01]  /*5430*/  LOP3.LUT R46, R46, 0xffff0000, RZ, 0xc0, !PT ;  /* 0xffff00002e2e7812 */ /* 0x000fe200078ec0ff */
[----:B------:R-:W-:Y:S01]  /*5440*/  IMAD.U32 R85, R170, 0x10000, RZ ;  /* 0x00010000aa557824 */ /* 0x000fe200078e00ff */
[----:B------:R-:W-:Y:S01]  /*5450*/  LOP3.LUT R78, R47, 0xffff0000, RZ, 0xc0, !PT ;  /* 0xffff00002f4e7812 */ /* 0x000fe200078ec0ff */
[-C--:B------:R-:W-:Y:S01]  /*5460*/  FMUL.FTZ R45, R45, R87.reuse ;  /* 0x000000572d2d7220 */ /* 0x080fe20000410000 */
[----:B------:R-:W-:Y:S01]  /*5470*/  FFMA.FTZ R77, R86, R87, -R77 ;  /* 0x00000057564d7223 */ /* 0x000fe2000001084d */
[C---:B------:R-:W-:Y:S01]  /*5480*/  FMUL.FTZ R90, R46.reuse, R84 ;  /* 0x000000542e5a7220 */ /* 0x040fe20000410000 */
[-C--:B------:R-:W-:Y:S01]  /*5490*/  FMUL.FTZ R46, R46, R85.reuse ;  /* 0x000000552e2e7220 */ /* 0x080fe20000410000 */
[----:B------:R-:W-:Y:S01]  /*54a0*/  FFMA.FTZ R86, R86, R88, R45 ;  /* 0x0000005856567223 */ /* 0x000fe2000001002d */
[----:B------:R-:W-:Y:S01]  /*54b0*/  LOP3.LUT R201, R201, 0xffff0000, RZ, 0xc0, !PT ;  /* 0xffff0000c9c97812 */ /* 0x000fe200078ec0ff */
[----:B------:R-:W-:Y:S01]  /*54c0*/  FFMA.FTZ R90, R79, R85, -R90 ;  /* 0x000000554f5a7223 */ /* 0x000fe2000001085a */
[----:B------:R-:W-:Y:S01]  /*54d0*/  LOP3.LUT R44, R44, 0xffff0000, RZ, 0xc0, !PT ;  /* 0xffff00002c2c7812 */ /* 0x000fe200078ec0ff */
[----:B------:R-:W-:Y:S01]  /*54e0*/  IMAD.U32 R171, R171, 0x10000, RZ ;  /* 0x00010000abab7824 */ /* 0x000fe200078e00ff */
[----:B------:R-:W-:Y:S01]  /*54f0*/  LOP3.LUT R170, R170, 0xffff0000, RZ, 0xc0, !PT ;  /* 0xffff0000aaaa7812 */ /* 0x000fe200078ec0ff */
[----:B------:R-:W-:Y:S01]  /*5500*/  FFMA.FTZ R79, R79, R84, R46 ;  /* 0x000000544f4f7223 */ /* 0x000fe2000001002e */
[----:B------:R-:W-:Y:S01]  /*5510*/  SHF.L.U32 R45, R200, 0x10, RZ ;  /* 0x00000010c82d7819 */ /* 0x000fe200000006ff */
[----:B------:R-:W-:-:S02]  /*5520*/  IMAD.U32 R47, R47, 0x10000, RZ ;  /* 0x000100002f2f7824 */ /* 0x000fc400078e00ff */
        /* <DEDUP_REMOVED lines=11> */
[----:B------:R-:W-:-:S07]  /*55e0*/  F2FP.BF16.F32.PACK_AB R44, R44, R85 ;  /* 0x000000552c2c723e */ /* 0x000fce00000010ff */
.L_x_6706:
[----:B------:R-:W-:Y:S05]  /*55f0*/  BSYNC B3 ;  /* 0x0000000000037941 */ /* 0x000fea0003800000 */
.L_x_6705:
[----:B------:R-:W-:Y:S01]  /*5600*/  ULDC.64 UR4, c[0x0][0x2e8] ;  /* 0x0000ba0000047ab9 */ /* 0x000fe20000000a00 */
[----:B------:R-:W-:Y:S01]  /*5610*/  ULDC.64 UR6, c[0x0][0x208] ;  /* 0x0000820000067ab9 */ /* 0x000fe20000000a00 */
[----:B------:R-:W-:-:S04]  /*5620*/  LEA R76, P3, R82, UR4, 0x1 ;  /* 0x00000004524c7c11 */ /* 0x000fc8000f8608ff */
[----:B------:R-:W-:-:S05]  /*5630*/  LEA.HI.X R77, R82, UR5, R83, 0x1, P3 ;  /* 0x00000005524d7c11 */ /* 0x000fca00098f0c53 */
[----:B--2---:R2:W-:Y:S04]  /*5640*/  STG.E.128 desc[UR6][R76.64], R44 ;  /* 0x0000002c4c007986 */ /* 0x0045e8000c101d06 */
.L_x_6704:
[----:B------:R-:W-:Y:S05]  /*5650*/  BSYNC B2 ;  /* 0x0000000000027941 */ /* 0x000fea0003800000 */
.L_x_6703:
        /* <DEDUP_REMOVED lines=8> */
[----:B------:R-:W-:Y:S01]  /*56e0*/  SHF.R.U64 R76, R72, 0x10, R73 ;  /* 0x00000010484c7819 */ /* 0x000fe20000001249 */
[----:B--2---:R-:W-:Y:S01]  /*56f0*/  IMAD.U32 R72, R46, 0x10000, RZ ;  /* 0x000100002e487824 */ /* 0x004fe200078e00ff */
[----:B------:R-:W-:Y:S01]  /*5700*/  PRMT R166, R166, 0x5410, R77 ;  /* 0x00005410a6a67816 */ /* 0x000fe2000000004d */
[----:B------:R-:W-:Y:S01]  /*5710*/  IMAD.U32 R77, R45, 0x10000, RZ ;  /* 0x000100002d4d7824 */ /* 0x000fe200078e00ff */
[----:B------:R-:W-:Y:S02]  /*5720*/  SHF.R.U32.HI R74, RZ, 0x10, R75 ;  /* 0x00000010ff4a7819 */ /* 0x000fe4000001164b */
[----:B------:R-:W-:Y:S02]  /*5730*/  PRMT R157, R157, 0x5410, R76 ;  /* 0x000054109d9d7816 */ /* 0x000fe4000000004c */
[----:B------:R-:W-:-:S02]  /*5740*/  SHF.R.U32.HI R79, RZ, 0x10, R73 ;  /* 0x00000010ff4f7819 */ /* 0x000fc40000011649 */
[----:B------:R-:W-:Y:S01]  /*5750*/  LOP3.LUT R75, R45, 0xffff0000, RZ, 0xc0, !PT ;  /* 0xffff00002d4b7812 */ /* 0x000fe200078ec0ff */
[----:B------:R-:W-:Y:S01]  /*5760*/  IMAD.U32 R45, R44, 0x10000, RZ ;  /* 0x000100002c2d7824 */ /* 0x000fe200078e00ff */
[C---:B------:R-:W-:Y:S01]  /*5770*/  LOP3.LUT R82, R166.reuse, 0xffff0000, RZ, 0xc0, !PT ;  /* 0xffff0000a6527812 */ /* 0x040fe200078ec0ff */
[----:B------:R-:W-:Y:S01]  /*5780*/  IMAD.U32 R166, R166, 0x10000, RZ ;  /* 0x00010000a6a67824 */ /* 0x000fe200078e00ff */
[----:B------:R-:W-:Y:S02]  /*5790*/  PRMT R167, R167, 0x5410, R74 ;  /* 0x00005410a7a77816 */ /* 0x000fe4000000004a */
[----:B------:R-:W-:Y:S01]  /*57a0*/  LOP3.LUT R76, R157, 0xffff0000, RZ, 0xc0, !PT ;  /* 0xffff00009d4c7812 */ /* 0x000fe200078ec0ff */
[----:B------:R-:W-:Y:S01]  /*57b0*/  FMUL.FTZ R84, R75, R82 ;  /* 0x000000524b547220 */ /* 0x000fe20000410000 */
[----:B------:R-:W-:Y:S01]  /*57c0*/  PRMT R156, R156, 0x5410, R79 ;  /* 0x000054109c9c7816 */ /* 0x000fe2000000004f */
[----:B------:R-:W-:Y:S01]  /*57d0*/  IMAD.U32 R74, R167, 0x10000, RZ ;  /* 0x00010000a74a7824 */ /* 0x000fe200078e00ff */
[----:B------:R-:W-:Y:S01]  /*57e0*/  LOP3.LUT R73, R46, 0xffff0000, RZ, 0xc0, !PT ;  /* 0xffff00002e497812 */ /* 0x000fe200078ec0ff */
[----:B------:R-:W-:Y:S01]  /*57f0*/  FMUL.FTZ R79, R75, R76 ;  /* 0x0000004c4b4f7220 */ /* 0x000fe20000410000 */
[----:B------:R-:W-:Y:S01]  /*5800*/  LOP3.LUT R75, R44, 0xffff0000, RZ, 0xc0, !PT ;  /* 0xffff00002c4b7812 */ /* 0x000fe200078ec0ff */
[----:B------:R-:W-:-:S02]  /*5810*/  IMAD.U32 R78, R156, 0x10000, RZ ;  /* 0x000100009c4e7824 */ /* 0x000fc400078e00ff */
[----:B------:R-:W-:Y:S01]  /*5820*/  FFMA.FTZ R44, R77, R76, -R84 ;  /* 0x0000004c4d2c7223 */ /* 0x000fe20000010854 */
[----:B------:R-:W-:Y:S01]  /*5830*/  FMUL.FTZ R83, R73, R74 ;  /* 0x0000004a49537220 */ /* 0x000fe20000410000 */
        /* <DEDUP_REMOVED lines=8> */
[----:B------:R-:W-:Y:S01]  /*58c0*/  FMUL.FTZ R74, R46, R167 ;  /* 0x000000a72e4a7220 */ /* 0x000fe20000410000 */
[----:B------:R-:W-:-:S02]  /*58d0*/  IMAD.U32 R47, R47, 0x10000, RZ ;  /* 0x000100002f2f7824 */ /* 0x000fc400078e00ff */
[----:B------:R-:W-:Y:S01]  /*58e0*/  FMUL.FTZ R78, R46, R156 ;  /* 0x0000009c2e4e7220 */ /* 0x000fe20000410000 */
        /* <DEDUP_REMOVED lines=11> */
.L_x_6708:
[----:B------:R-:W-:Y:S05]  /*59a0*/  BSYNC B2 ;  /* 0x0000000000027941 */ /* 0x000fea0003800000 */
.L_x_6707:
[----:B------:R-:W-:Y:S01]  /*59b0*/  ULDC.64 UR4, c[0x0][0x2e8] ;  /* 0x0000ba0000047ab9 */ /* 0x000fe20000000a00 */
[----:B------:R-:W-:Y:S01]  /*59c0*/  ULDC.64 UR6, c[0x0][0x208] ;  /* 0x0000820000067ab9 */ /* 0x000fe20000000a00 */
[----:B------:R-:W-:-:S04]  /*59d0*/  LEA R72, P3, R81, UR4, 0x1 ;  /* 0x0000000451487c11 */ /* 0x000fc8000f8608ff */
[----:B------:R-:W-:-:S05]  /*59e0*/  LEA.HI.X R73, R81, UR5, R80, 0x1, P3 ;  /* 0x0000000551497c11 */ /* 0x000fca00098f0c50 */
[----:B--2---:R4:W-:Y:S04]  /*59f0*/  STG.E.128 desc[UR6][R72.64], R44 ;  /* 0x0000002c48007986 */ /* 0x0049e8000c101d06 */
.L_x_6702:
[----:B------:R-:W-:Y:S05]  /*5a00*/  BSYNC B1 ;  /* 0x0000000000017941 */ /* 0x000fea0003800000 */
.L_x_6701:
[----:B------:R-:W-:Y:S01]  /*5a10*/  LOP3.LUT P3, RZ, R89, 0x8, RZ, 0xc0, !PT ;  /* 0x0000000859ff7812 */ /* 0x000fe2000786c0ff */
[----:B------:R-:W-:-:S12]  /*5a20*/  BSSY B1, `(.L_x_6709) ;  /* 0x000007b000017945 */ /* 0x000fd80003800000 */
[----:B------:R-:W-:Y:S05]  /*5a30*/  @P3 BRA `(.L_x_6710) ;  /* 0x0000000400e43947 */ /* 0x000fea0003800000 */
[----:B----4-:R-:W-:Y:S01]  /*5a40*/  IADD3 R73, P3, P4, R127, R136, R16 ;  /* 0x000000887f497210 */ /* 0x010fe20007c7e010 */
[----:B------:R-:W-:Y:S03]  /*5a50*/  BSSY B2, `(.L_x_6711) ;  /* 0x000003c000027945 */ /* 0x000fe60003800000 */
[----:B------:R-:W-:Y:S01]  /*5a60*/  IADD3.X R72, R126, R93, R17, P3, P4 ;  /* 0x0000005d7e487210 */ /* 0x000fe20001fe8411 */
[----:B------:R-:W-:Y:S08]  /*5a70*/  @P0 BRA `(.L_x_6712) ;  /* 0x0000000000e40947 */ /* 0x000ff00003800000 */
[----:B-123--:R1:W2:Y:S01]  /*5a80*/  LDS.128 R44, [R5+0x21400] ;  /* 0x02140000052c7984 */ /* 0x00e2a20000000c00 */
        /* <DEDUP_REMOVED lines=50> */
.L_x_6714:
[----:B------:R-:W-:Y:S05]  /*5db0*/  BSYNC B3 ;  /* 0x0000000000037941 */ /* 0x000fea0003800000 */
.L_x_6713:
[----:B------:R-:W-:Y:S01]  /*5dc0*/  ULDC.64 UR4, c[0x0][0x2e8] ;  /* 0x0000ba0000047ab9 */ /* 0x000fe20000000a00 */
[----:B------:R-:W-:Y:S01]  /*5dd0*/  ULDC.64 UR6, c[0x0][0x208] ;  /* 0x0000820000067ab9 */ /* 0x000fe20000000a00 */
[----:B------:R-:W-:-:S04]  /*5de0*/  LEA R68, P3, R74, UR4, 0x1 ;  /* 0x000000044a447c11 */ /* 0x000fc8000f8608ff */
[----:B------:R-:W-:-:S05]  /*5df0*/  LEA.HI.X R69, R74, UR5, R75, 0x1, P3 ;  /* 0x000000054a457c11 */ /* 0x000fca00098f0c4b */
[----:B--2---:R4:W-:Y:S04]  /*5e00*/  STG.E.128 desc[UR6][R68.64], R44 ;  /* 0x0000002c44007986 */ /* 0x0049e8000c101d06 */
.L_x_6712:
[----:B------:R-:W-:Y:S05]  /*5e10*/  BSYNC B2 ;  /* 0x0000000000027941 */ /* 0x000fea0003800000 */
.L_x_6711:
[----:B------:R-:W-:Y:S05]  /*5e20*/  @P1 BRA `(.L_x_6710) ;  /* 0x0000000000e81947 */ /* 0x000fea0003800000 */
[----:B-1234-:R1:W2:Y:S01]  /*5e30*/  LDS.128 R44, [R5+0x26c00] ;  /* 0x026c0000052c7984 */ /* 0x01e2a20000000c00 */
[----:B------:R-:W-:Y:S01]  /*5e40*/  IADD3 R73, P3, R73, R14, RZ ;  /* 0x0000000e49497210 */ /* 0x000fe20007f7e0ff */
[----:B------:R-:W-:Y:S04]  /*5e50*/  BSSY B2, `(.L_x_6715) ;  /* 0x0000032000027945 */ /* 0x000fe80003800000 */
[----:B------:R-:W-:Y:S01]  /*5e60*/  IMAD.X R72, R72, 0x1, R11, P3 ;  /* 0x0000000148487824 */ /* 0x000fe200018e060b */
[----:B------:R-:W-:-:S13]  /*5e70*/  ISETP.GE.AND P3, PT, R220, R92, PT ;  /* 0x0000005cdc00720c */ /* 0x000fda0003f66270 */
[----:B-1----:R-:W-:Y:S05]  /*5e80*/  @P3 BRA `(.L_x_6716) ;  /* 0x0000000000b83947 */ /* 0x002fea0003800000 */
[----:B------:R-:W-:Y:S02]  /*5e90*/  SHF.R.U32.HI R68, RZ, 0x10, R67 ;  /* 0x00000010ff447819 */ /* 0x000fe40000011643 */
[----:B------:R-:W-:Y:S02]  /*5ea0*/  SHF.R.U32.HI R70, RZ, 0x10, R65 ;  /* 0x00000010ff467819 */ /* 0x000fe40000011641 */
[----:B------:R-:W-:Y:S01]  /*5eb0*/  SHF.R.U64 R69, R66, 0x10, R67 ;  /* 0x0000001042457819 */ /* 0x000fe20000001243 */
[----:B--2---:R-:W-:Y:S01]  /*5ec0*/  IMAD.U32 R66, R47, 0x10000, RZ ;  /* 0x000100002f427824 */ /* 0x004fe200078e00ff */
        /* <DEDUP_REMOVED lines=42> */
.L_x_6716:
[----:B------:R-:W-:Y:S05]  /*6170*/  BSYNC B2 ;  /* 0x0000000000027941 */ /* 0x000fea0003800000 */
.L_x_6715:
[----:B------:R-:W-:Y:S01]  /*6180*/  ULDC.64 UR4, c[0x0][0x2e8] ;  /* 0x0000ba0000047ab9 */ /* 0x000fe20000000a00 */
[----:B------:R-:W-:Y:S01]  /*6190*/  ULDC.64 UR6, c[0x0][0x208] ;  /* 0x0000820000067ab9 */ /* 0x000fe20000000a00 */
[----:B------:R-:W-:-:S04]  /*61a0*/  LEA R64, P3, R73, UR4, 0x1 ;  /* 0x0000000449407c11 */ /* 0x000fc8000f8608ff */
[----:B------:R-:W-:-:S05]  /*61b0*/  LEA.HI.X R65, R73, UR5, R72, 0x1, P3 ;  /* 0x0000000549417c11 */ /* 0x000fca00098f0c48 */
[----:B--2---:R1:W-:Y:S04]  /*61c0*/  STG.E.128 desc[UR6][R64.64], R44 ;  /* 0x0000002c40007986 */ /* 0x0043e8000c101d06 */
.L_x_6710:
[----:B------:R-:W-:Y:S05]  /*61d0*/  BSYNC B1 ;  /* 0x0000000000017941 */ /* 0x000fea0003800000 */
.L_x_6709:
[----:B------:R-:W-:Y:S01]  /*61e0*/  LOP3.LUT P3, RZ, R89, 0x2, RZ, 0xc0, !PT ;  /* 0x0000000259ff7812 */ /* 0x000fe2000786c0ff */
[----:B------:R-:W-:-:S12]  /*61f0*/  BSSY B1, `(.L_x_6717) ;  /* 0x000007c000017945 */ /* 0x000fd80003800000 */
[----:B------:R-:W-:Y:S05]  /*6200*/  @P3 BRA `(.L_x_6718) ;  /* 0x0000000400e83947 */ /* 0x000fea0003800000 */
[----:B-1----:R-:W-:Y:S01]  /*6210*/  IADD3 R65, P3, P4, R130, R136, R16 ;  /* 0x0000008882417210 */ /* 0x002fe20007c7e010 */
[----:B------:R-:W-:Y:S03]  /*6220*/  BSSY B2, `(.L_x_6719) ;  /* 0x000003d000027945 */ /* 0x000fe60003800000 */
[----:B------:R-:W-:Y:S01]  /*6230*/  IADD3.X R64, R128, R93, R17, P3, P4 ;  /* 0x0000005d80407210 */ /* 0x000fe20001fe8411 */
[----:B------:R-:W-:Y:S08]  /*6240*/  @P0 BRA `(.L_x_6720) ;  /* 0x0000000000e80947 */ /* 0x000ff00003800000 */
[----:B--234-:R1:W2:Y:S01]  /*6250*/  LDS.128 R44, [R5+0x22400] ;  /* 0x02240000052c7984 */ /* 0x01c2a20000000c00 */
        /* <DEDUP_REMOVED lines=51> */
.L_x_6722:
[----:B------:R-:W-:Y:S05]  /*6590*/  BSYNC B3 ;  /* 0x0000000000037941 */ /* 0x000fea0003800000 */
.L_x_6721:
[----:B------:R-:W-:Y:S01]  /*65a0*/  ULDC.64 UR4, c[0x0][0x2e8] ;  /* 0x0000ba0000047ab9 */ /* 0x000fe20000000a00 */
[----:B------:R-:W-:Y:S01]  /*65b0*/  ULDC.64 UR6, c[0x0][0x208] ;  /* 0x0000820000067ab9 */ /* 0x000fe20000000a00 */
[----:B------:R-:W-:-:S04]  /*65c0*/  LEA R60, P3, R66, UR4, 0x1 ;  /* 0x00000004423c7c11 */ /* 0x000fc8000f8608ff */
[----:B------:R-:W-:-:S05]  /*65d0*/  LEA.HI.X R61, R66, UR5, R67, 0x1, P3 ;  /* 0x00000005423d7c11 */ /* 0x000fca00098f0c43 */
[----:B--2---:R1:W-:Y:S04]  /*65e0*/  STG.E.128 desc[UR6][R60.64], R44 ;  /* 0x0000002c3c007986 */ /* 0x0043e8000c101d06 */
.L_x_6720:
[----:B------:R-:W-:Y:S05]  /*65f0*/  BSYNC B2 ;  /* 0x0000000000027941 */ /* 0x000fea0003800000 */
.L_x_6719:
        /* <DEDUP_REMOVED lines=15> */
[----:B------:R-:W-:Y:S01]  /*66f0*/  PRMT R184, R184, 0x5410, R61 ;  /* 0x00005410b8b87816 */ /* 0x000fe2000000003d */
[----:B------:R-:W-:Y:S01]  /*6700*/  IMAD.U32 R63, R185, 0x10000, RZ ;  /* 0x00010000b93f7824 */ /* 0x000fe200078e00ff */
        /* <DEDUP_REMOVED lines=20> */
[----:B------:R-:W-:Y:S01]  /*6850*/  FMUL.FTZ R57, R59, R185 ;  /* 0x000000b93b397220 */ /* 0x000fe20000410000 */
        /* <DEDUP_REMOVED lines=15> */
.L_x_6724:
[----:B------:R-:W-:Y:S05]  /*6950*/  BSYNC B2 ;  /* 0x0000000000027941 */ /* 0x000fea0003800000 */
.L_x_6723:
[----:B------:R-:W-:Y:S01]  /*6960*/  ULDC.64 UR4, c[0x0][0x2e8] ;  /* 0x0000ba0000047ab9 */ /* 0x000fe20000000a00 */
[----:B------:R-:W-:Y:S01]  /*6970*/  ULDC.64 UR6, c[0x0][0x208] ;  /* 0x0000820000067ab9 */ /* 0x000fe20000000a00 */
[----:B------:R-:W-:-:S04]  /*6980*/  LEA R56, P3, R66, UR4, 0x1 ;  /* 0x0000000442387c11 */ /* 0x000fc8000f8608ff */
[----:B------:R-:W-:-:S05]  /*6990*/  LEA.HI.X R57, R66, UR5, R69, 0x1, P3 ;  /* 0x0000000542397c11 */ /* 0x000fca00098f0c45 */
[----:B--2---:R1:W-:Y:S04]  /*69a0*/  STG.E.128 desc[UR6][R56.64], R44 ;  /* 0x0000002c38007986 */ /* 0x0043e8000c101d06 */
.L_x_6718:
[----:B------:R-:W-:Y:S05]  /*69b0*/  BSYNC B1 ;  /* 0x0000000000017941 */ /* 0x000fea0003800000 */
.L_x_6717:
[----:B------:R-:W-:Y:S05]  /*69c0*/  @P5 BRA `(.L_x_6725) ;  /* 0x0000005400a05947 */ /* 0x000fea0003800000 */
[----:B------:R-:W-:Y:S01]  /*69d0*/  IADD3 R137, P3, P4, R133, R136, R16 ;  /* 0x0000008885897210 */ /* 0x000fe20007c7e010 */
[----:B------:R-:W-:Y:S03]  /*69e0*/  BSSY B1, `(.L_x_6726) ;  /* 0x000003d000017945 */ /* 0x000fe60003800000 */
[----:B------:R-:W-:Y:S01]  /*69f0*/  IADD3.X R62, R132, R93, R17, P3, P4 ;  /* 0x0000005d843e7210 */ /* 0x000fe20001fe8411 */
[----:B------:R-:W-:Y:S08]  /*6a00*/  @P0 BRA `(.L_x_6727) ;  /* 0x0000000000e80947 */ /* 0x000ff00003800000 */
[----:B-1234-:R1:W2:Y:S01]  /*6a10*/  LDS.128 R44, [R5+0x23400] ;  /* 0x02340000052c7984 */ /* 0x01e2a20000000c00 */
[----:B------:R-:W-:Y:S01]  /*6a20*/  IADD3 R60, P3, R137, R100, RZ ;  /* 0x00000064893c7210 */ /* 0x000fe20007f7e0ff */
[----:B------:R-:W-:Y:S04]  /*6a30*/  BSSY B2, `(.L_x_6728) ;  /* 0x0000032000027945 */ /* 0x000fe80003800000 */
[----:B------:R-:W-:Y:S01]  /*6a40*/  IMAD.X R65, R62, 0x1, R15, P3 ;  /* 0x000000013e417824 */ /* 0x000fe200018e060f */
[----:B------:R-:W-:-:S13]  /*6a50*/  ISETP.GE.AND P3, PT, R18, R92, PT ;  /* 0x0000005c1200720c */ /* 0x000fda0003f66270 */
        /* <DEDUP_REMOVED lines=47> */
.L_x_6729:
[----:B------:R-:W-:Y:S05]  /*6d50*/  BSYNC B2 ;  /* 0x0000000000027941 */ /* 0x000fea0003800000 */
.L_x_6728:
[----:B------:R-:W-:Y:S01]  /*6d60*/  ULDC.64 UR4, c[0x0][0x2e8] ;  /* 0x0000ba0000047ab9 */ /* 0x000fe20000000a00 */
[----:B------:R-:W-:Y:S01]  /*6d70*/  ULDC.64 UR6, c[0x0][0x208] ;  /* 0x0000820000067ab9 */ /* 0x000fe20000000a00 */
[----:B------:R-:W-:-:S04]  /*6d80*/  LEA R52, P3, R60, UR4, 0x1 ;  /* 0x000000043c347c11 */ /* 0x000fc8000f8608ff */
[----:B------:R-:W-:-:S05]  /*6d90*/  LEA.HI.X R53, R60, UR5, R65, 0x1, P3 ;  /* 0x000000053c357c11 */ /* 0x000fca00098f0c41 */
[----:B--2---:R1:W-:Y:S04]  /*6da0*/  STG.E.128 desc[UR6][R52.64], R44 ;  /* 0x0000002c34007986 */ /* 0x0043e8000c101d06 */
.L_x_6727:
[----:B------:R-:W-:Y:S05]  /*6db0*/  BSYNC B1 ;  /* 0x0000000000017941 */ /* 0x000fea0003800000 */
.L_x_6726:
[----:B------:R-:W-:Y:S05]  /*6dc0*/  @P1 BRA `(.L_x_6725) ;  /* 0x0000005000a01947 */ /* 0x000fea0003800000 */
[----:B-1234-:R1:W2:Y:S01]  /*6dd0*/  LDS.128 R44, [R5+0x28c00] ;  /* 0x028c0000052c7984 */ /* 0x01e2a20000000c00 */
        /* <DEDUP_REMOVED lines=8> */
[----:B------:R-:W-:Y:S02]  /*6e60*/  SHF.R.U32.HI R53, RZ, 0x10, R51 ;  /* 0x00000010ff357819 */ /* 0x000fe40000011633 */
[----:B------:R-:W-:Y:S02]  /*6e70*/  SHF.R.U32.HI R55, RZ, 0x10, R49 ;  /* 0x00000010ff377819 */ /* 0x000fe40000011631 */
[----:B------:R-:W-:Y:S02]  /*6e80*/  PRMT R97, R97, 0x5410, R52 ;  /* 0x0000541061617816 */ /* 0x000fe40000000034 */
[----:B------:R-:W-:-:S02]  /*6e90*/  PRMT R169, R169, 0x5410, R54 ;  /* 0x00005410a9a97816 */ /* 0x000fc40000000036 */
[----:B------:R-:W-:Y:S02]  /*6ea0*/  PRMT R96, R96, 0x5410, R53 ;  /* 0x0000541060607816 */ /* 0x000fe40000000035 */
[C---:B------:R-:W-:Y:S02]  /*6eb0*/  LOP3.LUT R51, R47.reuse, 0xffff0000, RZ, 0xc0, !PT ;  /* 0xffff00002f337812 */ /* 0x040fe400078ec0ff */
[----:B------:R-:W-:Y:S02]  /*6ec0*/  SHF.L.U32 R50, R47, 0x10, RZ ;  /* 0x000000102f327819 */ /* 0x000fe400000006ff */
        /* <DEDUP_REMOVED lines=36> */
.L_x_6731:
[----:B------:R-:W-:Y:S05]  /*7110*/  BSYNC B1 ;  /* 0x0000000000017941 */ /* 0x000fea0003800000 */
.L_x_6730:
[----:B------:R-:W-:Y:S01]  /*7120*/  ULDC.64 UR4, c[0x0][0x2e8] ;  /* 0x0000ba0000047ab9 */ /* 0x000fe20000000a00 */
[----:B------:R-:W-:Y:S01]  /*7130*/  ULDC.64 UR6, c[0x0][0x208] ;  /* 0x0000820000067ab9 */ /* 0x000fe20000000a00 */
[----:B------:R-:W-:-:S04]  /*7140*/  LEA R48, P3, R56, UR4, 0x1 ;  /* 0x0000000438307c11 */ /* 0x000fc8000f8608ff */
[----:B------:R-:W-:-:S05]  /*7150*/  LEA.HI.X R49, R56, UR5, R61, 0x1, P3 ;  /* 0x0000000538317c11 */ /* 0x000fca00098f0c3d */
[----:B--2---:R1:W-:Y:S01]  /*7160*/  STG.E.128 desc[UR6][R48.64], R44 ;  /* 0x0000002c30007986 */ /* 0x0043e2000c101d06 */
[----:B------:R-:W-:Y:S05]  /*7170*/  BRA `(.L_x_6725) ;  /* 0x0000004c00b47947 */ /* 0x000fea0003800000 */
.L_x_6669:
[----:B------:R-:W-:Y:S01]  /*7180*/  VIADD R44, R22, 0x20 ;  /* 0x00000020162c7836 */ /* 0x000fe20000000000 */
[----:B------:R-:W-:-:S04]  /*7190*/  ULDC.64 UR4, c[0x0][0x208] ;  /* 0x0000820000047ab9 */ /* 0x000fc80000000a00 */
[----:B------:R-:W-:Y:S01]  /*71a0*/  ISETP.GE.AND P4, PT, R44, R4, PT ;  /* 0x000000042c00720c */ /* 0x000fe20003f86270 */
[----:B------:R-:W-:-:S03]  /*71b0*/  VIADD R44, R22, 0x40 ;  /* 0x00000040162c7836 */ /* 0x000fc60000000000 */
[----:B------:R-:W-:-:S13]  /*71c0*/  ISETP.GE.OR P4, PT, R16, R92, P4 ;  /* 0x0000005c1000720c */ /* 0x000fda0002786670 */
[----:B------:R-:W-:Y:S01]  /*71d0*/  @!P4 IADD3 R58, P2, P3, R106, R96, R38 ;  /* 0x000000606a3ac210 */ /* 0x000fe20007b5e026 */
[----:B------:R-:W1:Y:S03]  /*71e0*/  @!P4 LDC.64 R62, c[0x0][0x400] ;  /* 0x00010000ff3ecb82 */ /* 0x000e660000000a00 */
[----:B------:R-:W-:Y:S02]  /*71f0*/  @!P4 IADD3.X R59, R27, R0, R41, P2, P3 ;  /* 0x000000001b3bc210 */ /* 0x000fe400017e6429 */
[----:B------:R-:W-:-:S04]  /*7200*/  @!P4 IADD3 R56, P2, P3, R112, R94, R32 ;  /* 0x0000005e7038c210 */ /* 0x000fc80007b5e020 */
[----:B------:R-:W-:Y:S02]  /*7210*/  @!P4 IADD3.X R57, R10, R3, R35, P2, P3 ;  /* 0x000000030a39c210 */ /* 0x000fe400017e6423 */
[----:B------:R-:W-:Y:S01]  /*7220*/  ISETP.GE.AND P3, PT, R44, R4, PT ;  /* 0x000000042c00720c */ /* 0x000fe20003f66270 */
[----:B------:R-:W-:-:S03]  /*7230*/  VIADD R44, R22, 0x80 ;  /* 0x00000080162c7836 */ /* 0x000fc60000000000 */
[----:B------:R-:W-:-:S13]  /*7240*/  ISETP.GE.OR P3, PT, R16, R92, P3 ;  /* 0x0000005c1000720c */ /* 0x000fda0001f66670 */
[----:B------:R-:W-:Y:S01]  /*7250*/  @!P3 IADD3 R50, P2, P5, R106, R37, R96 ;  /* 0x000000256a32b210 */ /* 0x000fe20007d5e060 */
[----:B------:R-:W2:Y:S03]  /*7260*/  @!P3 LDC.64 R68, c[0x0][0x3e8] ;  /* 0x0000fa00ff44bb82 */ /* 0x000ea60000000a00 */
[----:B0-----:R-:W-:Y:S02]  /*7270*/  @!P3 IADD3.X R51, R27, R40, R0, P2, P5 ;  /* 0x000000281b33b210 */ /* 0x001fe400017ea400 */
[----:B------:R-:W-:-:S03]  /*7280*/  @!P3 IADD3 R48, P2, P5, R112, R31, R94 ;  /* 0x0000001f7030b210 */ /* 0x000fc60007d5e05e */
[----:B------:R-:W0:Y:S01]  /*7290*/  @!P3 LDC.64 R70, c[0x0][0x400] ;  /* 0x00010000ff46bb82 */ /* 0x000e220000000a00 */
[----:B------:R-:W-:Y:S02]  /*72a0*/  @!P3 IADD3.X R49, R10, R34, R3, P2, P5 ;  /* 0x000000220a31b210 */ /* 0x000fe400017ea403 */
[----:B------:R-:W-:-:S04]  /*72b0*/  ISETP.GE.AND P2, PT, R44, R4, PT ;  /* 0x000000042c00720c */ /* 0x000fc80003f46270 */
[----:B------:R-:W-:-:S13]  /*72c0*/  ISETP.GE.OR P2, PT, R16, R92, P2 ;  /* 0x0000005c1000720c */ /* 0x000fda0001746670 */
[----:B------:R-:W-:Y:S01]  /*72d0*/  @!P2 IADD3 R46, P5, P6, R106, R36, R96 ;  /* 0x000000246a2ea210 */ /* 0x000fe20007ebe060 */
[----:B------:R-:W3:Y:S03]  /*72e0*/  @!P2 LDC.64 R76, c[0x0][0x3e8] ;  /* 0x0000fa00ff4cab82 */ /* 0x000ee60000000a00 */
[----:B------:R-:W-:Y:S02]  /*72f0*/  @!P2 IADD3.X R47, R27, R39, R0, P5, P6 ;  /* 0x000000271b2fa210 */ /* 0x000fe40002fec400 */
[----:B------:R-:W-:-:S03]  /*7300*/  @!P2 IADD3 R44, P5, P6, R112, R30, R94 ;  /* 0x0000001e702ca210 */ /* 0x000fc60007ebe05e */
[----:B------:R-:W4:Y:S01]  /*7310*/  @!P2 LDC.64 R78, c[0x0][0x400] ;  /* 0x00010000ff4eab82 */ /* 0x000f220000000a00 */
[----:B------:R-:W-:Y:S02]  /*7320*/  @!P2 IADD3.X R45, R10, R33, R3, P5, P6 ;  /* 0x000000210a2da210 */ /* 0x000fe40002fec403 */
[----:B------:R-:W-:-:S04]  /*7330*/  ISETP.GE.AND P5, PT, R22, R4, PT ;  /* 0x000000041600720c */ /* 0x000fc80003fa6270 */
[----:B------:R-:W-:-:S13]  /*7340*/  ISETP.GE.OR P5, PT, R16, R92, P5 ;  /* 0x0000005c1000720c */ /* 0x000fda0002fa6670 */
[----:B------:R-:W1:Y:S01]  /*7350*/  @!P5 LDC.64 R52, c[0x0][0x3e8] ;  /* 0x0000fa00ff34db82 */ /* 0x000e620000000a00 */
[----:B------:R-:W-:-:S05]  /*7360*/  @!P5 IADD3 R54, P6, R106, R96, RZ ;  /* 0x000000606a36d210 */ /* 0x000fca0007fde0ff */
[----:B------:R-:W-:Y:S01]  /*7370*/  @!P5 IMAD.X R55, R0, 0x1, R27, P6 ;  /* 0x000000010037d824 */ /* 0x000fe200030e061b */
[----:B-1----:R-:W-:-:S04]  /*7380*/  @!P5 LEA R52, P6, R54, R52, 0x1 ;  /* 0x000000343634d211 */ /* 0x002fc800078c08ff */
[----:B------:R-:W-:Y:S02]  /*7390*/  @!P5 LEA.HI.X R53, R54, R53, R55, 0x1, P6 ;  /* 0x000000353635d211 */ /* 0x000fe400030f0c37 */
[----:B------:R-:W1:Y:S01]  /*73a0*/  @!P5 LDC.64 R54, c[0x0][0x400] ;  /* 0x00010000ff36db82 */ /* 0x000e620000000a00 */
[----:B------:R-:W-:-:S05]  /*73b0*/  @!P5 IADD3 R60, P6, R112, R94, RZ ;  /* 0x0000005e703cd210 */ /* 0x000fca0007fde0ff */
[----:B------:R-:W-:Y:S01]  /*73c0*/  @!P5 IMAD.X R61, R3, 0x1, R10, P6 ;  /* 0x00000001033dd824 */ /* 0x000fe200030e060a */
[----:B-1----:R-:W-:-:S04]  /*73d0*/  @!P5 LEA R54, P6, R60, R54, 0x1 ;  /* 0x000000363c36d211 */ /* 0x002fc800078c08ff */
[----:B------:R-:W-:Y:S02]  /*73e0*/  @!P5 LEA.HI.X R55, R60, R55, R61, 0x1, P6 ;  /* 0x000000373c37d211 */ /* 0x000fe400030f0c3d */
[----:B------:R-:W1:Y:S02]  /*73f0*/  @!P4 LDC.64 R60, c[0x0][0x3e8] ;  /* 0x0000fa00ff3ccb82 */ /* 0x000e640000000a00 */
[----:B-1----:R-:W-:-:S04]  /*7400*/  @!P4 LEA R60, P6, R58, R60, 0x1 ;  /* 0x0000003c3a3cc211 */ /* 0x002fc800078c08ff */
[----:B------:R-:W-:Y:S02]  /*7410*/  @!P4 LEA.HI.X R61, R58, R61, R59, 0x1, P6 ;  /* 0x0000003d3a3dc211 */ /* 0x000fe400030f0c3b */
[----:B------:R-:W-:-:S04]  /*7420*/  @!P4 LEA R62, P6, R56, R62, 0x1 ;  /* 0x0000003e383ec211 */ /* 0x000fc800078c08ff */
[----:B------:R-:W-:Y:S02]  /*7430*/  @!P4 LEA.HI.X R63, R56, R63, R57, 0x1, P6 ;  /* 0x0000003f383fc211 */ /* 0x000fe400030f0c39 */
[----:B--2---:R-:W-:-:S04]  /*7440*/  @!P3 LEA R68, P6, R50, R68, 0x1 ;  /* 0x000000443244b211 */ /* 0x004fc800078c08ff */
[----:B------:R-:W-:Y:S02]  /*7450*/  @!P3 LEA.HI.X R69, R50, R69, R51, 0x1, P6 ;  /* 0x000000453245b211 */ /* 0x000fe400030f0c33 */
[----:B------:R-:W-:Y:S02]  /*7460*/  CS2R R50, SRZ ;  /* 0x0000000000327805 */ /* 0x000fe4000001ff00 */
[----:B0-----:R-:W-:-:S04]  /*7470*/  @!P3 LEA R70, P6, R48, R70, 0x1 ;  /* 0x000000463046b211 */ /* 0x001fc800078c08ff */
[----:B------:R-:W-:Y:S02]  /*7480*/  @!P3 LEA.HI.X R71, R48, R71, R49, 0x1, P6 ;  /* 0x000000473047b211 */ /* 0x000fe400030f0c31 */
[----:B------:R-:W-:Y:S02]  /*7490*/  CS2R R48, SRZ ;  /* 0x0000000000307805 */ /* 0x000fe4000001ff00 */
[----:B---3--:R-:W-:-:S04]  /*74a0*/  @!P2 LEA R76, P6, R46, R76, 0x1 ;  /* 0x0000004c2e4ca211 */ /* 0x008fc800078c08ff */
[----:B------:R-:W-:Y:S02]  /*74b0*/  @!P2 LEA.HI.X R77, R46, R77, R47, 0x1, P6 ;  /* 0x0000004d2e4da211 */ /* 0x000fe400030f0c2f */
[----:B------:R-:W-:Y:S02]  /*74c0*/  CS2R R46, SRZ ;  /* 0x00000000002e7805 */ /* 0x000fe4000001ff00 */
[C---:B----4-:R-:W-:Y:S01]  /*74d0*/  @!P2 LEA R78, P6, R44.reuse, R78, 0x1 ;  /* 0x0000004e2c4ea211 */ /* 0x050fe200078c08ff */
[----:B------:R0:W5:Y:S03]  /*74e0*/  @!P5 LDG.E.128 R48, desc[UR4][R54.64] ;  /* 0x000000043630d981 */ /* 0x000166000c1e1d00 */
[----:B------:R-:W-:Y:S02]  /*74f0*/  @!P2 LEA.HI.X R79, R44, R79, R45, 0x1, P6 ;  /* 0x0000004f2c4fa211 */ /* 0x000fe400030f0c2d */
[----:B------:R-:W-:-:S02]  /*7500*/  CS2R R44, SRZ ;  /* 0x00000000002c7805 */ /* 0x000fc4000001ff00 */
[----:B------:R-:W-:Y:S02]  /*7510*/  CS2R R58, SRZ ;  /* 0x00000000003a7805 */ /* 0x000fe4000001ff00 */
[----:B------:R-:W-:Y:S02]  /*7520*/  CS2R R56, SRZ ;  /* 0x0000000000387805 */ /* 0x000fe4000001ff00 */
[----:B------:R1:W5:Y:S01]  /*7530*/  @!P5 LDG.E.128 R44, desc[UR4][R52.64] ;  /* 0x00000004342cd981 */ /* 0x000362000c1e1d00 */
[----:B0-----:R-:W-:Y:S02]  /*7540*/  CS2R R54, SRZ ;  /* 0x0000000000367805 */ /* 0x001fe4000001ff00 */
[----:B------:R-:W-:Y:S02]  /*7550*/  CS2R R66, SRZ ;  /* 0x0000000000427805 */ /* 0x000fe4000001ff00 */
[----:B------:R-:W-:Y:S01]  /*7560*/  CS2R R64, SRZ ;  /* 0x0000000000407805 */ /* 0x000fe2000001ff00 */
[----:B------:R0:W5:Y:S01]  /*7570*/  @!P4 LDG.E.128 R56, desc[UR4][R62.64] ;  /* 0x000000043e38c981 */ /* 0x000162000c1e1d00 */
[----:B------:R-:W-:-:S04]  /*7580*/  VIADD R81, R22, 0x60 ;  /* 0x0000006016517836 */ /* 0x000fc80000000000 */
[----:B------:R-:W5:Y:S01]  /*7590*/  @!P3 LDG.E.128 R64, desc[UR4][R70.64] ;  /* 0x000000044640b981 */ /* 0x000f62000c1e1d00 */
[----:B-1----:R-:W-:Y:S02]  /*75a0*/  CS2R R52, SRZ ;  /* 0x0000000000347805 */ /* 0x002fe4000001ff00 */
[----:B0-----:R-:W-:-:S04]  /*75b0*/  CS2R R62, SRZ ;  /* 0x00000000003e7805 */ /* 0x001fc8000001ff00 */
[----:B------:R0:W5:Y:S02]  /*75c0*/  @!P4 LDG.E.128 R52, desc[UR4][R60.64] ;  /* 0x000000043c34c981 */ /* 0x000164000c1e1d00 */
[----:B0-----:R-:W-:-:S06]  /*75d0*/  CS2R R60, SRZ ;  /* 0x00000000003c7805 */ /* 0x001fcc000001ff00 */
[----:B------:R0:W5:Y:S01]  /*75e0*/  @!P3 LDG.E.128 R60, desc[UR4][R68.64] ;  /* 0x00000004443cb981 */ /* 0x000162000c1e1d00 */
[----:B------:R-:W-:-:S04]  /*75f0*/  ISETP.GE.AND P3, PT, R81, R4, PT ;  /* 0x000000045100720c */ /* 0x000fc80003f66270 */
[----:B------:R-:W-:Y:S02]  /*7600*/  ISETP.GE.OR P3, PT, R16, R92, P3 ;  /* 0x0000005c1000720c */ /* 0x000fe40001f66670 */
[----:B------:R-:W-:Y:S02]  /*7610*/  CS2R R70, SRZ ;  /* 0x0000000000467805 */ /* 0x000fe4000001ff00 */
[----:B------:R-:W-:Y:S02]  /*7620*/  CS2R R74, SRZ ;  /* 0x00000000004a7805 */ /* 0x000fe4000001ff00 */
[----:B------:R-:W-:Y:S02]  /*7630*/  CS2R R72, SRZ ;  /* 0x0000000000487805 */ /* 0x000fe4000001ff00 */
[----:B0-----:R-:W-:Y:S01]  /*7640*/  CS2R R68, SRZ ;  /* 0x0000000000447805 */ /* 0x001fe2000001ff00 */
[----:B------:R-:W-:Y:S01]  /*7650*/  VIADD R80, R22, 0xa0 ;  /* 0x000000a016507836 */ /* 0x000fe20000000000 */
[----:B------:R-:W-:Y:S02]  /*7660*/  BSSY B1, `(.L_x_6732) ;  /* 0x0000025000017945 */ /* 0x000fe40003800000 */
[----:B------:R0:W5:Y:S04]  /*7670*/  @!P2 LDG.E.128 R72, desc[UR4][R78.64] ;  /* 0x000000044e48a981 */ /* 0x000168000c1e1d00 */
[----:B------:R1:W5:Y:S01]  /*7680*/  @!P2 LDG.E.128 R68, desc[UR4][R76.64] ;  /* 0x000000044c44a981 */ /* 0x000362000c1e1d00 */
[----:B------:R-:W-:-:S02]  /*7690*/  ISETP.GE.AND P2, PT, R80, R4, PT ;  /* 0x000000045000720c */ /* 0x000fc40003f46270 */
[----:B------:R-:W-:Y:S02]  /*76a0*/  CS2R R90, SRZ ;  /* 0x00000000005a7805 */ /* 0x000fe4000001ff00 */
[----:B------:R-:W-:Y:S02]  /*76b0*/  CS2R R82, SRZ ;  /* 0x0000000000527805 */ /* 0x000fe4000001ff00 */
[----:B------:R-:W-:Y:S02]  /*76c0*/  CS2R R80, SRZ ;  /* 0x0000000000507805 */ /* 0x000fe4000001ff00 */
[----:B------:R-:W-:Y:S02]  /*76d0*/  ISETP.GE.OR P2, PT, R16, R92, P2 ;  /* 0x0000005c1000720c */ /* 0x000fe40001746670 */
[----:B0-----:R-:W-:Y:S02]  /*76e0*/  CS2R R78, SRZ ;  /* 0x00000000004e7805 */ /* 0x001fe4000001ff00 */
[----:B------:R-:W-:-:S02]  /*76f0*/  CS2R R86, SRZ ;  /* 0x0000000000567805 */ /* 0x000fc4000001ff00 */
[----:B------:R-:W-:Y:S02]  /*7700*/  CS2R R84, SRZ ;  /* 0x0000000000547805 */ /* 0x000fe4000001ff00 */
[----:B------:R-:W-:Y:S02]  /*7710*/  CS2R R88, SRZ ;  /* 0x0000000000587805 */ /* 0x000fe4000001ff00 */
[----:B-1----:R-:W-:Y:S01]  /*7720*/  CS2R R76, SRZ ;  /* 0x00000000004c7805 */ /* 0x002fe2000001ff00 */
[----:B------:R-:W-:Y:S06]  /*7730*/  @P3 BRA `(.L_x_6733) ;  /* 0x00000000005c3947 */ /* 0x000fec0003800000 */
[----:B------:R-:W0:Y:S01]  /*7740*/  LDC.64 R76, c[0x0][0x3f8] ;  /* 0x0000fe00ff4c7b82 */ /* 0x000e220000000a00 */
[----:B------:R-:W-:Y:S01]  /*7750*/  IMAD.MOV.U32 R78, RZ, RZ, R96 ;  /* 0x000000ffff4e7224 */ /* 0x000fe200078e0060 */
[----:B------:R-:W-:Y:S01]  /*7760*/  ULDC.64 UR4, c[0x0][0x3e8] ;  /* 0x0000fa0000047ab9 */ /* 0x000fe20000000a00 */
[----:B------:R-:W-:Y:S01]  /*7770*/  IMAD.MOV.U32 R79, RZ, RZ, R0 ;  /* 0x000000ffff4f7224 */ /* 0x000fe200078e0000 */
        /* <DEDUP_REMOVED lines=17> */
[----:B------:R-:W5:Y:S04]  /*7890*/  LDG.E.128 R76, desc[UR6][R76.64] ;  /* 0x000000064c4c7981 */ /* 0x000f68000c1e1d00 */
[----:B------:R-:W5:Y:S03]  /*78a0*/  LDG.E.128 R88, desc[UR6][R88.64] ;  /* 0x0000000658587981 */ /* 0x000f66000c1e1d00 */
.L_x_6733:
[----:B------:R-:W-:Y:S05]  /*78b0*/  BSYNC B1 ;  /* 0x0000000000017941 */ /* 0x000fea0003800000 */
.L_x_6732:
[----:B------:R-:W-:Y:S01]  /*78c0*/  BSSY B1, `(.L_x_6734) ;  /* 0x0000018000017945 */ /* 0x000fe20003800000 */
[----:B------:R-:W-:-:S03]  /*78d0*/  ISETP.GE.AND P3, PT, R16, R92, PT ;  /* 0x0000005c1000720c */ /* 0x000fc60003f66270 */
[----:B------:R-:W-:Y:S10]  /*78e0*/  @P2 BRA `(.L_x_6735) ;  /* 0x0000000000542947 */ /* 0x000ff40003800000 */
[----:B------:R-:W0:Y:S01]  /*78f0*/  LDC.64 R80, c[0x0][0x3f8] ;  /* 0x0000fe00ff507b82 */ /* 0x000e220000000a00 */
[----:B------:R-:W-:Y:S01]  /*7900*/  IMAD.MOV.U32 R97, RZ, RZ, R0 ;  /* 0x000000ffff617224 */ /* 0x000fe200078e0000 */
[----:B------:R-:W-:Y:S01]  /*7910*/  ULDC.64 UR4, c[0x0][0x3e8] ;  /* 0x0000fa0000047ab9 */ /* 0x000fe20000000a00 */
[----:B------:R-:W-:Y:S01]  /*7920*/  IMAD.MOV.U32 R95, RZ, RZ, R3 ;  /* 0x000000ffff5f7224 */ /* 0x000fe200078e0003 */
        /* <DEDUP_REMOVED lines=13> */
[----:B------:R-:W-:-:S03]  /*7a00*/  LEA R84, P2, R0, UR4, 0x1 ;  /* 0x0000000400547c11 */ /* 0x000fc6000f8408ff */
[----:B------:R-:W5:Y:S01]  /*7a10*/  LDG.E.128 R80, desc[UR6][R80.64] ;  /* 0x0000000650507981 */ /* 0x000f62000c1e1d00 */
[----:B------:R-:W-:-:S06]  /*7a20*/  LEA.HI.X R85, R0, UR5, R95, 0x1, P2 ;  /* 0x0000000500557c11 */ /* 0x000fcc00090f0c5f */
[----:B------:R-:W5:Y:S03]  /*7a30*/  LDG.E.128 R84, desc[UR6][R84.64] ;  /* 0x0000000654547981 */ /* 0x000f66000c1e1d00 */
.L_x_6735:
[----:B------:R-:W-:Y:S05]  /*7a40*/  BSYNC B1 ;  /* 0x0000000000017941 */ /* 0x000fea0003800000 */
.L_x_6734:
[----:B-----5:R-:W-:Y:S01]  /*7a50*/  IMAD.MOV.U32 R0, RZ, RZ, R78 ;  /* 0x000000ffff007224 */ /* 0x020fe200078e004e */
[----:B------:R-:W-:Y:S01]  /*7a60*/  ULOP3.LUT UR4, UR60, 0x1, URZ, 0xfc, !UPT ;  /* 0x000000013c047892 */ /* 0x000fe2000f8efc3f */
[----:B------:R-:W-:Y:S02]  /*7a70*/  IMAD.MOV.U32 R3, RZ, RZ, R79 ;  /* 0x000000ffff037224 */ /* 0x000fe400078e004f */
[----:B------:R-:W-:Y:S01]  /*7a80*/  IMAD.MOV.U32 R92, RZ, RZ, R76 ;  /* 0x000000ffff5c7224 */ /* 0x000fe200078e004c */
[----:B------:R-:W-:Y:S01]  /*7a90*/  UISETP.NE.AND UP0, UPT, UR4, 0x3, UPT ;  /* 0x000000030400788c */ /* 0x000fe2000bf05270 */
[----:B------:R-:W-:Y:S01]  /*7aa0*/  IMAD.MOV.U32 R94, RZ, RZ, R77 ;  /* 0x000000ffff5e7224 */ /* 0x000fe200078e004d */
[----:B------:R-:W-:Y:S01]  /*7ab0*/  PRMT R175, R0, 0x5410, R3 ;  /* 0x0000541000af7816 */ /* 0x000fe20000000003 */
[----:B------:R-:W-:Y:S02]  /*7ac0*/  IMAD.MOV.U32 R0, RZ, RZ, R90 ;  /* 0x000000ffff007224 */ /* 0x000fe400078e005a */
[----:B------:R-:W-:Y:S01]  /*7ad0*/  IMAD.MOV.U32 R3, RZ, RZ, R91 ;  /* 0x000000ffff037224 */ /* 0x000fe200078e005b */
[----:B------:R-:W-:Y:S01]  /*7ae0*/  PRMT R176, R92, 0x5410, R94 ;  /* 0x000054105cb07816 */ /* 0x000fe2000000005e */
[----:B------:R-:W-:Y:S01]  /*7af0*/  IMAD.MOV.U32 R92, RZ, RZ, R88 ;  /* 0x000000ffff5c7224 */ /* 0x000fe200078e0058 */
[----:B------:R-:W-:Y:S01]  /*7b00*/  PLOP3.LUT P2, PT, PT, PT, UP0, 0x80, 0x0 ;  /* 0x000000000000781c */ /* 0x000fe20003f4f008 */
        /* <DEDUP_REMOVED lines=27> */
[----:B------:R-:W-:Y:S01]  /*7cc0*/  IMAD.MOV.U32 R0, RZ, RZ, R54 ;  /* 0x000000ffff007224 */ /* 0x000fe200078e0036 */
[----:B------:R-:W-:Y:S01]  /*7cd0*/  PRMT R178, R3, 0x5410, R92 ;  /* 0x0000541003b27816 */ /* 0x000fe2000000005c */
[----:B------:R-:W-:Y:S01]  /*7ce0*/  IMAD.MOV.U32 R3, RZ, RZ, R55 ;  /* 0x000000ffff037224 */ /* 0x000fe200078e0037 */
[----:B------:R-:W-:Y:S01]  /*7cf0*/  PRMT R180, R94, 0x7610, R180 ;  /* 0x000076105eb47816 */ /* 0x000fe200000000b4 */
[----:B------:R-:W-:-:S02]  /*7d00*/  IMAD.MOV.U32 R92, RZ, RZ, R52 ;  /* 0x000000ffff5c7224 */ /* 0x000fc400078e0034 */
        /* <DEDUP_REMOVED lines=34> */
[----:B------:R-:W-:Y:S01]  /*7f30*/  IMAD.MOV.U32 R0, RZ, RZ, R73 ;  /* 0x000000ffff007224 */ /* 0x000fe200078e0049 */
[----:B------:R-:W-:-:S04]  /*7f40*/  MOV R3, R72 ;  /* 0x0000004800037202 */ /* 0x000fc80000000f00 */
[----:B------:R-:W-:Y:S01]  /*7f50*/  PRMT R173, R3, 0x5410, R0 ;  /* 0x0000541003ad7816 */ /* 0x000fe20000000000 */
[----:B------:R-:W-:Y:S06]  /*7f60*/  @!P2 BRA `(.L_x_6736) ;  /* 0x000000000004a947 */ /* 0x000fec0003800000 */
[----:B------:R-:W-:Y:S01]  /*7f70*/  BPT.TRAP 0x1 ;  /* 0x000000040000795c */ /* 0x000fe20000300000 */
.L_x_6736:
        /* <DEDUP_REMOVED lines=8> */
.L_x_7048:
[----:B------:R-:W-:Y:S05]  /*8000*/  BSYNC B1 ;  /* 0x0000000000017941 */ /* 0x000fea0003800000 */
.L_x_6737:
[----:B------:R-:W-:Y:S01]  /*8010*/  ISETP.GE.OR P4, PT, R22, R4, P0 ;  /* 0x000000041600720c */ /* 0x000fe20000786670 */
[----:B------:R-:W-:Y:S01]  /*8020*/  BSSY B1, `(.L_x_6739) ;  /* 0x0000095000017945 */ /* 0x000fe20003800000 */
[----:B0-----:R-:W-:-:S11]  /*8030*/  IMAD.IADD R157, R156, 0x1, -R43 ;  /* 0x000000019c9d7824 */ /* 0x001fd600078e0a2b */
[----:B------:R-:W-:Y:S05]  /*8040*/  @P4 BRA `(.L_x_6740) ;  /* 0x0000000800484947 */ /* 0x000fea0003800000 */
[----:B------:R-:W3:Y:S01]  /*8050*/  LDL R92, [R1] ;  /* 0x00000000015c7983 */ /* 0x000ee20000100800 */
[----:B------:R-:W-:Y:S01]  /*8060*/  IMAD.SHL.U32 R94, R22, 0x40, RZ ;  /* 0x00000040165e7824 */ /* 0x000fe200078e00ff */
[----:B------:R-:W-:Y:S01]  /*8070*/  BSSY B2, `(.L_x_6741) ;  /* 0x000007c000027945 */ /* 0x000fe20003800000 */
[----:B------:R-:W0:Y:S03]  /*8080*/  S2R R96, SR_TID.X ;  /* 0x0000000000607919 */ /* 0x000e260000002100 */
[----:B------:R-:W-:-:S04]  /*8090*/  LOP3.LUT R94, R94, 0x1c0, RZ, 0xc0, !PT ;  /* 0x000001c05e5e7812 */ /* 0x000fc800078ec0ff */
[----:B------:R-:W-:Y:S01]  /*80a0*/  SHF.R.U32.HI R94, RZ, 0x3, R94 ;  /* 0x00000003ff5e7819 */ /* 0x000fe2000001165e */
[----:B0-----:R-:W-:-:S05]  /*80b0*/  VIADD R96, R96, 0xffffff80 ;  /* 0xffffff8060607836 */ /* 0x001fca0000000000 */
[----:B------:R-:W-:-:S04]  /*80c0*/  SHF.R.S32.HI R95, RZ, 0x1f, R96 ;  /* 0x0000001fff5f7819 */ /* 0x000fc80000011460 */
[----:B------:R-:W-:Y:S01]  /*80d0*/  LEA.HI R95, R95, R96, RZ, 0x6 ;  /* 0x000000605f5f7211 */ /* 0x000fe200078f30ff */
[----:B------:R-:W-:-:S04]  /*80e0*/  IMAD.SHL.U32 R96, R22, 0x40, RZ ;  /* 0x0000004016607824 */ /* 0x000fc800078e00ff */
[----:B------:R-:W-:-:S05]  /*80f0*/  IMAD.SHL.U32 R95, R95, 0x8, RZ ;  /* 0x000000085f5f7824 */ /* 0x000fca00078e00ff */
[----:B------:R-:W-:Y:S02]  /*8100*/  LOP3.LUT R95, R95, 0xfffffe00, RZ, 0xc0, !PT ;  /* 0xfffffe005f5f7812 */ /* 0x000fe400078ec0ff */
[----:B---3--:R-:W-:-:S04]  /*8110*/  LOP3.LUT P5, RZ, R92, 0x1, RZ, 0xc0, !PT ;  /* 0x000000015cff7812 */ /* 0x008fc800078ac0ff */
[----:B------:R-:W-:-:S04]  /*8120*/  SEL R92, R43, R157, !P5 ;  /* 0x0000009d2b5c7207 */ /* 0x000fc80006800000 */
        /* <DEDUP_REMOVED lines=17> */
[----:B------:R-:W3:Y:S01]  /*8240*/  LDS.128 R92, [R92+0x1e400] ;  /* 0x01e400005c5c7984 */ /* 0x000ee20000000c00 */
        /* <DEDUP_REMOVED lines=8> */
[----:B------:R-:W-:Y:S02]  /*82d0*/  SHF.R.U64 R49, R50, 0x10, R51 ;  /* 0x0000001032317819 */ /* 0x000fe40000001233 */
[----:B------:R-:W-:Y:S02]  /*82e0*/  PRMT R50, R179, 0x5432, R46 ;  /* 0x00005432b3327816 */ /* 0x000fe4000000002e */
[----:B------:R-:W-:Y:S02]  /*82f0*/  SHF.R.U32.HI R47, RZ, 0x10, R47 ;  /* 0x00000010ff2f7819 */ /* 0x000fe4000001162f */
[----:B------:R-:W-:Y:S01]  /*8300*/  PRMT R46, R180, 0x5410, R177 ;  /* 0x00005410b42e7816 */ /* 0x000fe200000000b1 */
[----:B------:R-:W-:Y:S01]  /*8310*/  IMAD.U32 R177, R45, 0x10000, RZ ;  /* 0x000100002db17824 */ /* 0x000fe200078e00ff */
[----:B------:R-:W-:-:S02]  /*8320*/  SHF.R.U32.HI R51, RZ, 0x10, R51 ;  /* 0x00000010ff337819 */ /* 0x000fc40000011633 */
[----:B------:R-:W-:Y:S01]  /*8330*/  PRMT R47, R181, 0x5410, R47 ;  /* 0x00005410b52f7816 */ /* 0x000fe2000000002f */
[----:B0-----:R-:W-:Y:S01]  /*8340*/  IMAD.U32 R181, R97, 0x10000, RZ ;  /* 0x0001000061b57824 */ /* 0x001fe200078e00ff */
[----:B------:R-:W-:Y:S01]  /*8350*/  PRMT R48, R178, 0x5432, R48 ;  /* 0x00005432b2307816 */ /* 0x000fe20000000030 */
[----:B------:R-:W-:Y:S01]  /*8360*/  IMAD.U32 R180, R46, 0x10000, RZ ;  /* 0x000100002eb47824 */ /* 0x000fe200078e00ff */
[----:B------:R-:W-:Y:S01]  /*8370*/  PRMT R49, R179, 0x5410, R49 ;  /* 0x00005410b3317816 */ /* 0x000fe20000000031 */
[----:B---3--:R-:W-:Y:S01]  /*8380*/  IMAD.U32 R179, R93, 0x10000, RZ ;  /* 0x000100005db37824 */ /* 0x008fe200078e00ff */
[----:B------:R-:W-:Y:S01]  /*8390*/  PRMT R51, R178, 0x5410, R51 ;  /* 0x00005410b2337816 */ /* 0x000fe20000000033 */
[-C--:B------:R-:W-:Y:S01]  /*83a0*/  FMUL.FTZ R178, R181, R180.reuse ;  /* 0x000000b4b5b27220 */ /* 0x080fe20000410000 */
        /* <DEDUP_REMOVED lines=72> */
.L_x_6742:
[----:B------:R-:W-:Y:S05]  /*8830*/  BSYNC B2 ;  /* 0x0000000000027941 */ /* 0x000fea0003800000 */
.L_x_6741:
[----:B------:R-:W-:Y:S01]  /*8840*/  SHF.R.S32.HI R44, RZ, 0x1f, R22 ;  /* 0x0000001fff2c7819 */ /* 0x000fe20000011416 */
[----:B------:R-:W-:Y:S01]  /*8850*/  ULDC.64 UR4, c[0x0][0x2e8] ;  /* 0x0000ba0000047ab9 */ /* 0x000fe20000000a00 */
[----:B------:R-:W-:Y:S01]  /*8860*/  ISETP.GE.AND P4, PT, R174, R156, PT ;  /* 0x0000009cae00720c */ /* 0x000fe20003f86270 */
[----:B------:R-:W-:Y:S02]  /*8870*/  ULDC.64 UR6, c[0x0][0x208] ;  /* 0x0000820000067ab9 */ /* 0x000fe40000000a00 */
[-C--:B--2---:R-:W-:Y:S02]  /*8880*/  IMAD R46, R44, R138.reuse, RZ ;  /* 0x0000008a2c2e7224 */ /* 0x084fe400078e02ff */
[----:B------:R-:W-:-:S04]  /*8890*/  IMAD.WIDE.U32 R44, R22, R138, R136 ;  /* 0x0000008a162c7225 */ /* 0x000fc800078e0088 */
[----:B------:R-:W-:-:S04]  /*88a0*/  IMAD R46, R22, R139, R46 ;  /* 0x0000008b162e7224 */ /* 0x000fc800078e022e */
[----:B------:R-:W-:Y:S01]  /*88b0*/  IMAD.IADD R45, R46, 0x1, R45 ;  /* 0x000000012e2d7824 */ /* 0x000fe200078e022d */
[--C-:B------:R-:W-:Y:S02]  /*88c0*/  @!P4 SHF.R.S32.HI R47, RZ, 0x1f, R174.reuse ;  /* 0x0000001fff2fc819 */ /* 0x100fe400000114ae */
[----:B------:R-:W-:-:S04]  /*88d0*/  @!P4 IADD3 R174, P5, P6, R100, R44, R174 ;  /* 0x0000002c64aec210 */ /* 0x000fc80007ebe0ae */
[----:B------:R-:W-:Y:S02]  /*88e0*/  @!P4 IADD3.X R47, R15, R45, R47, P5, P6 ;  /* 0x0000002d0f2fc210 */ /* 0x000fe40002fec42f */
[----:B------:R-:W-:-:S04]  /*88f0*/  IADD3 R46, P5, P6, R100, R44, R21 ;  /* 0x0000002c642e7210 */ /* 0x000fc80007ebe015 */
[----:B------:R-:W-:Y:S02]  /*8900*/  IADD3.X R45, R15, R45, R8, P5, P6 ;  /* 0x0000002d0f2d7210 */ /* 0x000fe40002fec408 */
[----:B------:R-:W-:-:S04]  /*8910*/  LEA R44, P5, R46, UR4, 0x1 ;  /* 0x000000042e2c7c11 */ /* 0x000fc8000f8a08ff */
[----:B------:R-:W-:Y:S02]  /*8920*/  LEA.HI.X R45, R46, UR5, R45, 0x1, P5 ;  /* 0x000000052e2d7c11 */ /* 0x000fe4000a8f0c2d */
[----:B------:R-:W-:-:S03]  /*8930*/  @!P4 LEA R46, P5, R174, UR4, 0x1 ;  /* 0x00000004ae2ecc11 */ /* 0x000fc6000f8a08ff */
[----:B---3--:R3:W-:Y:S01]  /*8940*/  STG.E.128 desc[UR6][R44.64], R92 ;  /* 0x0000005c2c007986 */ /* 0x0087e2000c101d06 */
[----:B------:R-:W-:-:S05]  /*8950*/  @!P4 LEA.HI.X R47, R174, UR5, R47, 0x1, P5 ;  /* 0x00000005ae2fcc11 */ /* 0x000fca000a8f0c2f */
[----:B0-----:R3:W-:Y:S04]  /*8960*/  @!P4 STG.E.128 desc[UR6][R46.64], R96 ;  /* 0x000000602e00c986 */ /* 0x0017e8000c101d06 */
.L_x_6740:
[----:B------:R-:W-:Y:S05]  /*8970*/  BSYNC B1 ;  /* 0x0000000000017941 */ /* 0x000fea0003800000 */
.L_x_6739:
[----:B---3--:R-:W-:Y:S01]  /*8980*/  VIADD R46, R22, 0x20 ;  /* 0x00000020162e7836 */ /* 0x008fe20000000000 */
[----:B------:R-:W-:Y:S04]  /*8990*/  BSSY B1, `(.L_x_6743) ;  /* 0x0000090000017945 */ /* 0x000fe80003800000 */
[----:B------:R-:W-:-:S13]  /*89a0*/  ISETP.GE.OR P4, PT, R46, R4, P0 ;  /* 0x000000042e00720c */ /* 0x000fda0000786670 */
[----:B------:R-:W-:Y:S05]  /*89b0*/  @P4 BRA `(.L_x_6744) ;  /* 0x0000000800344947 */ /* 0x000fea0003800000 */
[----:B------:R-:W3:Y:S04]  /*89c0*/  LDL R44, [R1] ;  /* 0x00000000012c7983 */ /* 0x000ee80000100800 */
[----:B------:R-:W4:Y:S01]  /*89d0*/  LDL R47, [R1+0x44] ;  /* 0x00004400012f7983 */ /* 0x000f220000100800 */
[----:B--2---:R-:W-:Y:S01]  /*89e0*/  IMAD.WIDE.U32 R92, R46, R138, R136 ;  /* 0x0000008a2e5c7225 */ /* 0x004fe200078e0088 */
[----:B------:R-:W-:Y:S03]  /*89f0*/  BSSY B2, `(.L_x_6745) ;  /* 0x000007d000027945 */ /* 0x000fe60003800000 */
[----:B------:R-:W-:Y:S01]  /*8a00*/  VIADD R48, R22, 0x20 ;  /* 0x0000002016307836 */ /* 0x000fe20000000000 */
[----:B------:R-:W-:-:S03]  /*8a10*/  IADD3 R94, P4, P5, R100, R92, R21 ;  /* 0x0000005c645e7210 */ /* 0x000fc60007d9e015 */
[----:B------:R-:W-:-:S05]  /*8a20*/  IMAD.SHL.U32 R48, R48, 0x40, RZ ;  /* 0x0000004030307824 */ /* 0x000fca00078e00ff */
[----:B------:R-:W-:Y:S02]  /*8a30*/  LOP3.LUT R48, R48, 0x1c0, RZ, 0xc0, !PT ;  /* 0x000001c030307812 */ /* 0x000fe400078ec0ff */
[----:B---3--:R-:W-:Y:S01]  /*8a40*/  LOP3.LUT P6, RZ, R44, 0x1, RZ, 0xc0, !PT ;  /* 0x000000012cff7812 */ /* 0x008fe200078cc0ff */
[----:B------:R-:W-:-:S04]  /*8a50*/  IMAD R44, R153, R138, RZ ;  /* 0x0000008a992c7224 */ /* 0x000fc800078e02ff */
[----:B------:R-:W-:Y:S01]  /*8a60*/  IMAD R45, R46, R139, R44 ;  /* 0x0000008b2e2d7224 */ /* 0x000fe200078e022c */
[----:B------:R-:W-:Y:S01]  /*8a70*/  SEL R44, R43, R157, !P6 ;  /* 0x0000009d2b2c7207 */ /* 0x000fe20007000000 */
[----:B------:R-:W-:Y:S02]  /*8a80*/  VIADD R46, R22, 0x20 ;  /* 0x00000020162e7836 */ /* 0x000fe40000000000 */
[----:B------:R-:W-:Y:S01]  /*8a90*/  IMAD.IADD R96, R93, 0x1, R45 ;  /* 0x000000015d607824 */ /* 0x000fe200078e022d */
[----:B------:R-:W-:Y:S01]  /*8aa0*/  SHF.R.S32.HI R45, RZ, 0x1f, R44 ;  /* 0x0000001fff2d7819 */ /* 0x000fe2000001142c */
[----:B------:R-:W-:-:S03]  /*8ab0*/  IMAD.SHL.U32 R46, R46, 0x40, RZ ;  /* 0x000000402e2e7824 */ /* 0x000fc600078e00ff */
[----:B------:R-:W-:Y:S02]  /*8ac0*/  LEA.HI R45, R45, R44, RZ, 0x4 ;  /* 0x0000002c2d2d7211 */ /* 0x000fe400078f20ff */
[----:B------:R-:W-:Y:S02]  /*8ad0*/  LOP3.LUT R46, R46, 0x1c0, RZ, 0xc0, !PT ;  /* 0x000001c02e2e7812 */ /* 0x000fe400078ec0ff */
[----:B------:R-:W-:Y:S02]  /*8ae0*/  LEA.HI.SX32 R97, R45, R9, 0x1c ;  /* 0x000000092d617211 */ /* 0x000fe400078fe2ff */
[----:B------:R-:W-:Y:S02]  /*8af0*/  SHF.R.U32.HI R46, RZ, 0x3, R46 ;  /* 0x00000003ff2e7819 */ /* 0x000fe4000001162e */
[----:B------:R-:W-:Y:S02]  /*8b00*/  SHF.R.S32.HI R45, RZ, 0x1f, R97 ;  /* 0x0000001fff2d7819 */ /* 0x000fe40000011461 */
[----:B------:R-:W-:-:S02]  /*8b10*/  IADD3.X R95, R15, R96, R8, P4, P5 ;  /* 0x000000600f5f7210 */ /* 0x000fc400027ea408 */
[----:B------:R-:W-:Y:S01]  /*8b20*/  LEA.HI R45, R45, R97, RZ, 0x3 ;  /* 0x000000612d2d7211 */ /* 0x000fe200078f18ff */
[----:B------:R-:W-:-:S03]  /*8b30*/  IMAD.SHL.U32 R97, R97, 0x8, RZ ;  /* 0x0000000861617824 */ /* 0x000fc600078e00ff */
[----:B------:R-:W-:Y:S02]  /*8b40*/  SHF.R.S32.HI R45, RZ, 0x3, R45 ;  /* 0x00000003ff2d7819 */ /* 0x000fe4000001142d */
[----:B------:R-:W-:-:S03]  /*8b50*/  LOP3.LUT R44, R48, 0x38, R97, 0xf8, !PT ;  /* 0x00000038302c7812 */ /* 0x000fc600078ef861 */
[----:B----4-:R-:W-:Y:S01]  /*8b60*/  IMAD R45, R45, 0x2c00, R47 ;  /* 0x00002c002d2d7824 */ /* 0x010fe200078e022f */
        /* <DEDUP_REMOVED lines=11> */
[----:B------:R-:W-:Y:S02]  /*8c20*/  SHF.R.U32.HI R52, RZ, 0x10, R53 ;  /* 0x00000010ff347819 */ /* 0x000fe40000011635 */
[----:B------:R-:W-:Y:S02]  /*8c30*/  SHF.R.U64 R53, R54, 0x10, R55 ;  /* 0x0000001036357819 */ /* 0x000fe40000001237 */
[--C-:B------:R-:W-:Y:S02]  /*8c40*/  SHF.R.U64 R54, R56, 0x10, R57.reuse ;  /* 0x0000001038367819 */ /* 0x100fe40000001239 */
[----:B------:R-:W-:Y:S02]  /*8c50*/  SHF.R.U32.HI R57, RZ, 0x10, R57 ;  /* 0x00000010ff397819 */ /* 0x000fe40000011639 */
[----:B------:R-:W-:-:S02]  /*8c60*/  SHF.R.U32.HI R99, RZ, 0x10, R55 ;  /* 0x00000010ff637819 */ /* 0x000fc40000011637 */
[----:B------:R-:W-:Y:S02]  /*8c70*/  PRMT R55, R188, 0x5410, R53 ;  /* 0x00005410bc377816 */ /* 0x000fe40000000035 */
[----:B------:R-:W-:Y:S01]  /*8c80*/  PRMT R53, R190, 0x5410, R57 ;  /* 0x00005410be357816 */ /* 0x000fe20000000039 */
[----:B--2---:R-:W-:Y:S01]  /*8c90*/  IMAD.U32 R57, R45, 0x10000, RZ ;  /* 0x000100002d397824 */ /* 0x004fe200078e00ff */
[----:B------:R-:W-:Y:S02]  /*8ca0*/  PRMT R52, R189, 0x5432, R52 ;  /* 0x00005432bd347816 */ /* 0x000fe40000000034 */
[--C-:B------:R-:W-:Y:S01]  /*8cb0*/  SHF.R.U64 R56, R58, 0x10, R59.reuse ;  /* 0x000000103a387819 */ /* 0x100fe2000000123b */
[----:B------:R-:W-:Y:S01]  /*8cc0*/  IMAD.U32 R174, R53, 0x10000, RZ ;  /* 0x0001000035ae7824 */ /* 0x000fe200078e00ff */
[----:B------:R-:W-:Y:S01]  /*8cd0*/  SHF.R.U32.HI R58, RZ, 0x10, R59 ;  /* 0x00000010ff3a7819 */ /* 0x000fe2000001163b */
[----:B------:R-:W-:Y:S01]  /*8ce0*/  IMAD.U32 R59, R52, 0x10000, RZ ;  /* 0x00010000343b7824 */ /* 0x000fe200078e00ff */
[----:B------:R-:W-:Y:S01]  /*8cf0*/  LOP3.LUT R49, R49, 0xffff0000, RZ, 0xc0, !PT ;  /* 0xffff000031317812 */ /* 0x000fe200078ec0ff */
[----:B------:R-:W-:Y:S01]  /*8d00*/  FMUL.FTZ R178, R177, R174 ;  /* 0x000000aeb1b27220 */ /* 0x000fe20000410000 */
[----:B------:R-:W-:Y:S01]  /*8d10*/  PRMT R99, R189, 0x5410, R99 ;  /* 0x00005410bd637816 */ /* 0x000fe20000000063 */
[-C--:B------:R-:W-:Y:S01]  /*8d20*/  FMUL.FTZ R177, R177, R59.reuse ;  /* 0x0000003bb1b17220 */ /* 0x080fe20000410000 */
[----:B------:R-:W-:Y:S01]  /*8d30*/  PRMT R98, R188, 0x5432, R98 ;  /* 0x00005432bc627816 */ /* 0x000fe20000000062 */
[----:B------:R-:W-:-:S02]  /*8d40*/  FFMA.FTZ R59, R57, R59, -R178 ;  /* 0x0000003b393b7223 */ /* 0x000fc400000108b2 */
[----:B------:R-:W-:Y:S01]  /*8d50*/  FFMA.FTZ R57, R57, R174, R177 ;  /* 0x000000ae39397223 */ /* 0x000fe200000100b1 */
[----:B------:R-:W-:Y:S02]  /*8d60*/  LOP3.LUT R174, R53, 0xffff0000, RZ, 0xc0, !PT ;  /* 0xffff000035ae7812 */ /* 0x000fe400078ec0ff */
[----:B------:R-:W-:Y:S02]  /*8d70*/  LOP3.LUT R177, R52, 0xffff0000, RZ, 0xc0, !PT ;  /* 0xffff000034b17812 */ /* 0x000fe400078ec0ff */
[----:B------:R-:W-:Y:S01]  /*8d80*/  LOP3.LUT R52, R45, 0xffff0000, RZ, 0xc0, !PT ;  /* 0xffff00002d347812 */ /* 0x000fe200078ec0ff */
[C---:B------:R-:W-:Y:S02]  /*8d90*/  FMUL.FTZ R53, R49.reuse, R174 ;  /* 0x000000ae31357220 */ /* 0x040fe40000410000 */
[-C--:B------:R-:W-:Y:S01]  /*8da0*/  FMUL.FTZ R45, R49, R177.reuse ;  /* 0x000000b1312d7220 */ /* 0x080fe20000410000 */
[----:B------:R-:W-:Y:S01]  /*8db0*/  PRMT R49, R192, 0x5432, R54 ;  /* 0x00005432c0317816 */ /* 0x000fe20000000036 */
[----:B------:R-:W-:Y:S01]  /*8dc0*/  FFMA.FTZ R53, R52, R177, -R53 ;  /* 0x000000b134357223 */ /* 0x000fe20000010835 */
[----:B------:R-:W-:-:S02]  /*8dd0*/  IMAD.U32 R177, R51, 0x10000, RZ ;  /* 0x0001000033b17824 */ /* 0x000fc400078e00ff */
[----:B------:R-:W-:Y:S01]  /*8de0*/  FFMA.FTZ R52, R52, R174, R45 ;  /* 0x000000ae34347223 */ /* 0x000fe2000001002d */
[----:B------:R-:W-:Y:S01]  /*8df0*/  PRMT R45, R191, 0x5432, R58 ;  /* 0x00005432bf2d7816 */ /* 0x000fe2000000003a */
[----:B------:R-:W-:Y:S01]  /*8e00*/  IMAD.U32 R58, R99, 0x10000, RZ ;  /* 0x00010000633a7824 */ /* 0x000fe200078e00ff */
[----:B------:R-:W-:Y:S01]  /*8e10*/  PRMT R54, R190, 0x5432, R56 ;  /* 0x00005432be367816 */ /* 0x000fe20000000038 */
[----:B------:R-:W-:Y:S01]  /*8e20*/  IMAD.U32 R56, R47, 0x10000, RZ ;  /* 0x000100002f387824 */ /* 0x000fe200078e00ff */
        /* <DEDUP_REMOVED lines=8> */
[----:B------:R-:W-:Y:S01]  /*8eb0*/  LOP3.LUT R174, R99, 0xffff0000, RZ, 0xc0, !PT ;  /* 0xffff000063ae7812 */ /* 0x000fe200078ec0ff */
[C---:B------:R-:W-:Y:S01]  /*8ec0*/  IMAD.U32 R177, R98.reuse, 0x10000, RZ ;  /* 0x0001000062b17824 */ /* 0x040fe200078e00ff */
[----:B------:R-:W-:Y:S02]  /*8ed0*/  LOP3.LUT R99, R45, 0xffff0000, RZ, 0xc0, !PT ;  /* 0xffff00002d637812 */ /* 0x000fe400078ec0ff */
[----:B------:R-:W-:Y:S02]  /*8ee0*/  LOP3.LUT R45, R47, 0xffff0000, RZ, 0xc0, !PT ;  /* 0xffff00002f2d7812 */ /* 0x000fe400078ec0ff */
        /* <DEDUP_REMOVED lines=9> */
[----:B------:R-:W-:Y:S01]  /*8f80*/  IMAD.U32 R51, R44, 0x10000, RZ ;  /* 0x000100002c337824 */ /* 0x000fe200078e00ff */
[----:B------:R-:W-:Y:S01]  /*8f90*/  F2FP.BF16.F32.PACK_AB R56, R45, R56 ;  /* 0x000000382d38723e */ /* 0x000fe200000010ff */
[C---:B------:R-:W-:Y:S01]  /*8fa0*/  FMUL.FTZ R178, R174.reuse, R99 ;  /* 0x00000063aeb27220 */ /* 0x040fe20000410000 */
[----:B------:R-:W-:Y:S01]  /*8fb0*/  FMUL.FTZ R174, R174, R177 ;  /* 0x000000b1aeae7220 */ /* 0x000fe20000410000 */
[----:B------:R-:W-:Y:S01]  /*8fc0*/  F2FP.BF16.F32.PACK_AB R47, R47, R58 ;  /* 0x0000003a2f2f723e */ /* 0x000fe200000010ff */
[----:B------:R-:W-:-:S02]  /*8fd0*/  IMAD.MOV.U32 R45, RZ, RZ, R53 ;  /* 0x000000ffff2d7224 */ /* 0x000fc400078e0035 */
[C---:B------:R-:W-:Y:S01]  /*8fe0*/  FFMA.FTZ R178, R51.reuse, R177, -R178 ;  /* 0x000000b133b27223 */ /* 0x040fe200000108b2 */
        /* <DEDUP_REMOVED lines=20> */
[----:B------:R-:W-:Y:S01]  /*9130*/  F2FP.BF16.F32.PACK_AB R44, R44, R178 ;  /* 0x000000b22c2c723e */ /* 0x000fe200000010ff */
[----:B------:R-:W-:Y:S02]  /*9140*/  IMAD.MOV.U32 R51, RZ, RZ, R56 ;  /* 0x000000ffff337224 */ /* 0x000fe400078e0038 */
[C---:B------:R-:W-:Y:S01]  /*9150*/  FFMA.FTZ R49, R46.reuse, R55, -R49 ;  /* 0x000000372e317223 */ /* 0x040fe20000010831 */
[----:B------:R-:W-:Y:S01]  /*9160*/  FFMA.FTZ R50, R46, R54, R50 ;  /* 0x000000362e327223 */ /* 0x000fe20000010032 */
[----:B------:R-:W-:-:S03]  /*9170*/  F2FP.BF16.F32.PACK_AB R48, R48, R174 ;  /* 0x000000ae3030723e */ /* 0x000fc600000010ff */
[----:B------:R-:W-:Y:S01]  /*9180*/  F2FP.BF16.F32.PACK_AB R99, R49, R99 ;  /* 0x000000633163723e */ /* 0x000fe200000010ff */
[----:B------:R-:W-:Y:S01]  /*9190*/  IMAD.MOV.U32 R49, RZ, RZ, R52 ;  /* 0x000000ffff317224 */ /* 0x000fe200078e0034 */
[----:B------:R-:W-:-:S03]  /*91a0*/  F2FP.BF16.F32.PACK_AB R50, R50, R177 ;  /* 0x000000b13232723e */ /* 0x000fc600000010ff */
[----:B------:R-:W-:-:S07]  /*91b0*/  IMAD.MOV.U32 R46, RZ, RZ, R99 ;  /* 0x000000ffff2e7224 */ /* 0x000fce00078e0063 */
.L_x_6746:
[----:B------:R-:W-:Y:S05]  /*91c0*/  BSYNC B2 ;  /* 0x0000000000027941 */ /* 0x000fea0003800000 */
.L_x_6745:
[----:B------:R-:W-:Y:S01]  /*91d0*/  ISETP.GE.AND P4, PT, R97, R156, PT ;  /* 0x0000009c6100720c */ /* 0x000fe20003f86270 */
[----:B------:R-:W-:Y:S01]  /*91e0*/  ULDC.64 UR4, c[0x0][0x2e8] ;  /* 0x0000ba0000047ab9 */ /* 0x000fe20000000a00 */
[----:B------:R-:W-:-:S11]  /*91f0*/  ULDC.64 UR6, c[0x0][0x208] ;  /* 0x0000820000067ab9 */ /* 0x000fd60000000a00 */
[--C-:B------:R-:W-:Y:S02]  /*9200*/  @!P4 SHF.R.S32.HI R52, RZ, 0x1f, R97.reuse ;  /* 0x0000001fff34c819 */ /* 0x100fe40000011461 */
[----:B------:R-:W-:-:S04]  /*9210*/  @!P4 IADD3 R92, P5, P6, R100, R92, R97 ;  /* 0x0000005c645cc210 */ /* 0x000fc80007ebe061 */
[----:B------:R-:W-:Y:S02]  /*9220*/  @!P4 IADD3.X R96, R15, R96, R52, P5, P6 ;  /* 0x000000600f60c210 */ /* 0x000fe40002fec434 */
[----:B------:R-:W-:-:S04]  /*9230*/  LEA R52, P5, R94, UR4, 0x1 ;  /* 0x000000045e347c11 */ /* 0x000fc8000f8a08ff */
[----:B------:R-:W-:Y:S02]  /*9240*/  LEA.HI.X R53, R94, UR5, R95, 0x1, P5 ;  /* 0x000000055e357c11 */ /* 0x000fe4000a8f0c5f */
[----:B------:R-:W-:-:S03]  /*9250*/  @!P4 LEA R54, P5, R92, UR4, 0x1 ;  /* 0x000000045c36cc11 */ /* 0x000fc6000f8a08ff */
[----:B--2---:R3:W-:Y:S01]  /*9260*/  STG.E.128 desc[UR6][R52.64], R44 ;  /* 0x0000002c34007986 */ /* 0x0047e2000c101d06 */
[----:B------:R-:W-:-:S05]  /*9270*/  @!P4 LEA.HI.X R55, R92, UR5, R96, 0x1, P5 ;  /* 0x000000055c37cc11 */ /* 0x000fca000a8f0c60 */
[----:B0-----:R3:W-:Y:S04]  /*9280*/  @!P4 STG.E.128 desc[UR6][R54.64], R48 ;  /* 0x000000303600c986 */ /* 0x0017e8000c101d06 */
.L_x_6744:
[----:B------:R-:W-:Y:S05]  /*9290*/  BSYNC B1 ;  /* 0x0000000000017941 */ /* 0x000fea0003800000 */
.L_x_6743:
[----:B---3--:R-:W-:Y:S01]  /*92a0*/  VIADD R45, R22, 0x40 ;  /* 0x00000040162d7836 */ /* 0x008fe20000000000 */
[----:B------:R-:W-:Y:S04]  /*92b0*/  BSSY B1, `(.L_x_6747) ;  /* 0x0000091000017945 */ /* 0x000fe80003800000 */
[----:B------:R-:W-:-:S13]  /*92c0*/  ISETP.GE.OR P4, PT, R45, R4, P0 ;  /* 0x000000042d00720c */ /* 0x000fda0000786670 */
[----:B------:R-:W-:Y:S05]  /*92d0*/  @P4 BRA `(.L_x_6748) ;  /* 0x0000000800384947 */ /* 0x000fea0003800000 */
[----:B------:R-:W3:Y:S04]  /*92e0*/  LDL R44, [R1] ;  /* 0x00000000012c7983 */ /* 0x000ee80000100800 */
[----:B------:R-:W4:Y:S01]  /*92f0*/  LDL R47, [R1+0x40] ;  /* 0x00004000012f7983 */ /* 0x000f220000100800 */
[----:B--2---:R-:W-:Y:S01]  /*9300*/  IMAD.WIDE.U32 R52, R45, R138, R136 ;  /* 0x0000008a2d347225 */ /* 0x004fe200078e0088 */
[C---:B------:R-:W-:Y:S01]  /*9310*/  IADD3 R46, R22.reuse, 0x40, RZ ;  /* 0x00000040162e7810 */ /* 0x040fe20007ffe0ff */
[----:B------:R-:W-:Y:S02]  /*9320*/  BSSY B2, `(.L_x_6749) ;  /* 0x000007d000027945 */ /* 0x000fe40003800000 */
[----:B------:R-:W-:Y:S01]  /*9330*/  VIADD R48, R22, 0x40 ;  /* 0x0000004016307836 */ /* 0x000fe20000000000 */
[----:B------:R-:W-:Y:S01]  /*9340*/  IADD3 R54, P4, P5, R100, R52, R21 ;  /* 0x0000003464367210 */ /* 0x000fe20007d9e015 */
[----:B------:R-:W-:-:S02]  /*9350*/  IMAD.SHL.U32 R46, R46, 0x40, RZ ;  /* 0x000000402e2e7824 */ /* 0x000fc400078e00ff */
[----:B------:R-:W-:-:S03]  /*9360*/  IMAD.SHL.U32 R48, R48, 0x40, RZ ;  /* 0x0000004030307824 */ /* 0x000fc600078e00ff */
[----:B------:R-:W-:Y:S02]  /*9370*/  LOP3.LUT R46, R46, 0x1c0, RZ, 0xc0, !PT ;  /* 0x000001c02e2e7812 */ /* 0x000fe400078ec0ff */
[----:B------:R-:W-:Y:S02]  /*9380*/  LOP3.LUT R48, R48, 0x1c0, RZ, 0xc0, !PT ;  /* 0x000001c030307812 */ /* 0x000fe400078ec0ff */
[----:B------:R-:W-:Y:S02]  /*9390*/  SHF.R.U32.HI R46, RZ, 0x3, R46 ;  /* 0x00000003ff2e7819 */ /* 0x000fe4000001162e */
[----:B---3--:R-:W-:Y:S01]  /*93a0*/  LOP3.LUT P6, RZ, R44, 0x1, RZ, 0xc0, !PT ;  /* 0x000000012cff7812 */ /* 0x008fe200078cc0ff */
[----:B------:R-:W-:-:S04]  /*93b0*/  IMAD R44, R152, R138, RZ ;  /* 0x0000008a982c7224 */ /* 0x000fc800078e02ff */
[----:B------:R-:W-:Y:S01]  /*93c0*/  IMAD R45, R45, R139, R44 ;  /* 0x0000008b2d2d7224 */ /* 0x000fe200078e022c */
[----:B------:R-:W-:-:S03]  /*93d0*/  SEL R44, R43, R157, !P6 ;  /* 0x0000009d2b2c7207 */ /* 0x000fc60007000000 */
[----:B------:R-:W-:Y:S01]  /*93e0*/  IMAD.IADD R56, R53, 0x1, R45 ;  /* 0x0000000135387824 */ /* 0x000fe200078e022d */
[----:B------:R-:W-:-:S04]  /*93f0*/  SHF.R.S32.HI R45, RZ, 0x1f, R44 ;  /* 0x0000001fff2d7819 */ /* 0x000fc8000001142c */
[----:B------:R-:W-:Y:S02]  /*9400*/  LEA.HI R44, R45, R44, RZ, 0x4 ;  /* 0x0000002c2d2c7211 */ /* 0x000fe400078f20ff */
[----:B------:R-:W-:Y:S02]  /*9410*/  IADD3.X R55, R15, R56, R8, P4, P5 ;  /* 0x000000380f377210 */ /* 0x000fe400027ea408 */
[----:B------:R-:W-:-:S04]  /*9420*/  LEA.HI.SX32 R44, R44, R9, 0x1c ;  /* 0x000000092c2c7211 */ /* 0x000fc800078fe2ff */
[----:B------:R-:W-:Y:S01]  /*9430*/  SHF.R.S32.HI R45, RZ, 0x1f, R44 ;  /* 0x0000001fff2d7819 */ /* 0x000fe2000001142c */
[----:B------:R-:W-:-:S03]  /*9440*/  IMAD.SHL.U32 R57, R44, 0x8, RZ ;  /* 0x000000082c397824 */ /* 0x000fc600078e00ff */
[----:B------:R-:W-:Y:S02]  /*9450*/  LEA.HI R45, R45, R44, RZ, 0x3 ;  /* 0x0000002c2d2d7211 */ /* 0x000fe400078f18ff */
[----:B------:R-:W-:Y:S02]  /*9460*/  LOP3.LUT R44, R48, 0x38, R57, 0xf8, !PT ;  /* 0x00000038302c7812 */ /* 0x000fe400078ef839 */
[----:B------:R-:W-:Y:S02]  /*9470*/  SHF.R.S32.HI R45, RZ, 0x3, R45 ;  /* 0x00000003ff2d7819 */ /* 0x000fe4000001142d */
[----:B------:R-:W-:-:S03]  /*9480*/  LOP3.LUT R44, R44, R46, RZ, 0x3c, !PT ;  /* 0x0000002e2c2c7212 */ /* 0x000fc600078e3cff */
[----:B----4-:R-:W-:-:S04]  /*9490*/  IMAD R45, R45, 0x2c00, R47 ;  /* 0x00002c002d2d7824 */ /* 0x010fc800078e022f */
        /* <DEDUP_REMOVED lines=18> */
[----:B------:R-:W-:Y:S01]  /*95c0*/  IMAD.U32 R59, R187, 0x10000, RZ ;  /* 0x00010000bb3b7824 */ /* 0x000fe200078e00ff */
[----:B------:R-:W-:-:S02]  /*95d0*/  LOP3.LUT R45, R45, 0xffff0000, RZ, 0xc0, !PT ;  /* 0xffff00002d2d7812 */ /* 0x000fc400078ec0ff */
[----:B------:R-:W-:Y:S01]  /*95e0*/  SHF.R.U64 R60, R60, 0x10, R61 ;  /* 0x000000103c3c7819 */ /* 0x000fe2000000123d */
[C---:B------:R-:W-:Y:S01]  /*95f0*/  FMUL.FTZ R95, R94.reuse, R59 ;  /* 0x0000003b5e5f7220 */ /* 0x040fe20000410000 */
[-C--:B------:R-:W-:Y:S01]  /*9600*/  FMUL.FTZ R94, R94, R93.reuse ;  /* 0x0000005d5e5e7220 */ /* 0x080fe20000410000 */
[----:B------:R-:W-:Y:S02]  /*9610*/  LOP3.LUT R61, R51, 0xffff0000, RZ, 0xc0, !PT ;  /* 0xffff0000333d7812 */ /* 0x000fe400078ec0ff */
[C---:B------:R-:W-:Y:S01]  /*9620*/  FFMA.FTZ R93, R92.reuse, R93, -R95 ;  /* 0x0000005d5c5d7223 */ /* 0x040fe2000001085f */
[----:B------:R-:W-:Y:S01]  /*9630*/  FFMA.FTZ R92, R92, R59, R94 ;  /* 0x0000003b5c5c7223 */ /* 0x000fe2000001005e */
[----:B------:R-:W-:Y:S02]  /*9640*/  LOP3.LUT R59, R187, 0xffff0000, RZ, 0xc0, !PT ;  /* 0xffff0000bb3b7812 */ /* 0x000fe400078ec0ff */
[----:B------:R-:W-:Y:S02]  /*9650*/  SHF.R.U64 R64, R64, 0x10, R65 ;  /* 0x0000001040407819 */ /* 0x000fe40000001241 */
[----:B------:R-:W-:Y:S01]  /*9660*/  PRMT R60, R184, 0x5432, R60 ;  /* 0x00005432b83c7816 */ /* 0x000fe2000000003c */
[C---:B------:R-:W-:Y:S01]  /*9670*/  FMUL.FTZ R94, R49.reuse, R59 ;  /* 0x0000003b315e7220 */ /* 0x040fe20000410000 */
[----:B------:R-:W-:Y:S01]  /*9680*/  FMUL.FTZ R49, R49, R58 ;  /* 0x0000003a31317220 */ /* 0x000fe20000410000 */
[----:B------:R-:W-:-:S02]  /*9690*/  PRMT R64, R185, 0x5432, R64 ;  /* 0x00005432b9407816 */ /* 0x000fc40000000040 */
        /* <DEDUP_REMOVED lines=13> */
[----:B------:R-:W-:Y:S01]  /*9770*/  SHF.R.U64 R66, R66, 0x10, R67 ;  /* 0x0000001042427819 */ /* 0x000fe20000001243 */
[C---:B------:R-:W-:Y:S01]  /*9780*/  FMUL.FTZ R51, R61.reuse, R49 ;  /* 0x000000313d337220 */ /* 0x040fe20000410000 */
[-C--:B------:R-:W-:Y:S01]  /*9790*/  FMUL.FTZ R98, R98, R96.reuse ;  /* 0x0000006062627220 */ /* 0x080fe20000410000 */
[-C--:B------:R-:W-:Y:S01]  /*97a0*/  FMUL.FTZ R61, R61, R59.reuse ;  /* 0x0000003b3d3d7220 */ /* 0x080fe20000410000 */
[C---:B------:R-:W-:Y:S01]  /*97b0*/  FFMA.FTZ R97, R94.reuse, R96, -R97 ;  /* 0x000000605e617223 */ /* 0x040fe20000010861 */
[C---:B------:R-:W-:Y:S01]  /*97c0*/  FFMA.FTZ R51, R47.reuse, R59, -R51 ;  /* 0x0000003b2f337223 */ /* 0x040fe20000010833 */
[----:B------:R-:W-:Y:S01]  /*97d0*/  FFMA.FTZ R98, R94, R95, R98 ;  /* 0x0000005f5e627223 */ /* 0x000fe20000010062 */
[----:B------:R-:W-:Y:S01]  /*97e0*/  FFMA.FTZ R61, R47, R49, R61 ;  /* 0x000000312f3d7223 */ /* 0x000fe2000001003d */
        /* <DEDUP_REMOVED lines=14> */
[----:B------:R-:W-:Y:S02]  /*98d0*/  SHF.R.U64 R63, R62, 0x10, R63 ;  /* 0x000000103e3f7819 */ /* 0x000fe4000000123f */
[----:B------:R-:W-:Y:S01]  /*98e0*/  PRMT R185, R185, 0x5410, R66 ;  /* 0x00005410b9b97816 */ /* 0x000fe20000000042 */
[----:B------:R-:W-:Y:S01]  /*98f0*/  FFMA.FTZ R49, R44, R64, R48 ;  /* 0x000000402c317223 */ /* 0x000fe20000010030 */
[----:B------:R-:W-:Y:S01]  /*9900*/  PRMT R184, R184, 0x5410, R63 ;  /* 0x00005410b8b87816 */ /* 0x000fe2000000003f */
[----:B------:R-:W-:-:S02]  /*9910*/  IMAD.U32 R48, R50, 0x10000, RZ ;  /* 0x0001000032307824 */ /* 0x000fc400078e00ff */
[----:B------:R-:W-:Y:S01]  /*9920*/  FFMA.FTZ R47, R44, R60, -R47 ;  /* 0x0000003c2c2f7223 */ /* 0x000fe2000001082f */
[C---:B------:R-:W-:Y:S01]  /*9930*/  IMAD.U32 R59, R185.reuse, 0x10000, RZ ;  /* 0x00010000b93b7824 */ /* 0x040fe200078e00ff */
[----:B------:R-:W-:Y:S01]  /*9940*/  LOP3.LUT R50, R50, 0xffff0000, RZ, 0xc0, !PT ;  /* 0xffff000032327812 */ /* 0x000fe200078ec0ff */
[----:B------:R-:W-:Y:S01]  /*9950*/  IMAD.U32 R44, R46, 0x10000, RZ ;  /* 0x000100002e2c7824 */ /* 0x000fe200078e00ff */
[----:B------:R-:W-:Y:S01]  /*9960*/  LOP3.LUT R63, R185, 0xffff0000, RZ, 0xc0, !PT ;  /* 0xffff0000b93f7812 */ /* 0x000fe200078ec0ff */
[----:B------:R-:W-:Y:S02]  /*9970*/  IMAD.U32 R95, R184, 0x10000, RZ ;  /* 0x00010000b85f7824 */ /* 0x000fe400078e00ff */
[----:B------:R-:W-:Y:S01]  /*9980*/  FMUL.FTZ R99, R48, R59 ;  /* 0x0000003b30637220 */ /* 0x000fe20000410000 */
[----:B------:R-:W-:Y:S01]  /*9990*/  LOP3.LUT R67, R184, 0xffff0000, RZ, 0xc0, !PT ;  /* 0xffff0000b8437812 */ /* 0x000fe200078ec0ff */
[-C--:B------:R-:W-:Y:S02]  /*99a0*/  FMUL.FTZ R48, R48, R95.reuse ;  /* 0x0000005f30307220 */ /* 0x080fe40000410000 */
[----:B------:R-:W-:Y:S01]  /*99b0*/  FFMA.FTZ R60, R44, R95, -R99 ;  /* 0x0000005f2c3c7223 */ /* 0x000fe20000010863 */
[----:B------:R-:W-:Y:S01]  /*99c0*/  LOP3.LUT R46, R46, 0xffff0000, RZ, 0xc0, !PT ;  /* 0xffff00002e2e7812 */ /* 0x000fe200078ec0ff */
        /* <DEDUP_REMOVED lines=18> */
.L_x_6750:
[----:B------:R-:W-:Y:S05]  /*9af0*/  BSYNC B2 ;  /* 0x0000000000027941 */ /* 0x000fea0003800000 */
.L_x_6749:
        /* <DEDUP_REMOVED lines=9> */
[----:B0-----:R0:W-:Y:S01]  /*9b90*/  STG.E.128 desc[UR6][R52.64], R44 ;  /* 0x0000002c34007986 */ /* 0x0011e2000c101d06 */
[----:B------:R-:W-:-:S05]  /*9ba0*/  @!P4 LEA.HI.X R55, R57, UR5, R56, 0x1, P5 ;  /* 0x000000053937cc11 */ /* 0x000fca000a8f0c38 */
[----:B--2---:R0:W-:Y:S04]  /*9bb0*/  @!P4 STG.E.128 desc[UR6][R54.64], R48 ;  /* 0x000000303600c986 */ /* 0x0041e8000c101d06 */
.L_x_6748:
[----:B------:R-:W-:Y:S05]  /*9bc0*/  BSYNC B1 ;  /* 0x0000000000017941 */ /* 0x000fea0003800000 */
.L_x_6747:
[----:B0-----:R-:W-:Y:S01]  /*9bd0*/  VIADD R45, R22, 0x60 ;  /* 0x00000060162d7836 */ /* 0x001fe20000000000 */
        /* <DEDUP_REMOVED lines=8> */
[----:B------:R-:W-:Y:S01]  /*9c60*/  IADD3 R54, P4, P5, R100, R52, R21 ;  /* 0x0000003464367210 */ /* 0x000fe20007d9e015 */
[----:B------:R-:W-:-:S02]  /*9c70*/  VIADD R48, R22, 0x60 ;  /* 0x0000006016307836 */ /* 0x000fc40000000000 */
[----:B------:R-:W-:Y:S02]  /*9c80*/  IMAD.SHL.U32 R46, R46, 0x40, RZ ;  /* 0x000000402e2e7824 */ /* 0x000fe400078e00ff */
        /* <DEDUP_REMOVED lines=36> */
[----:B------:R-:W-:Y:S02]  /*9ed0*/  PRMT R77, R176, 0x5432, R77 ;  /* 0x00005432b04d7816 */ /* 0x000fe4000000004d */
[----:B------:R-:W-:-:S02]  /*9ee0*/  PRMT R88, R183, 0x5432, R88 ;  /* 0x00005432b7587816 */ /* 0x000fc40000000058 */
[--C-:B------:R-:W-:Y:S01]  /*9ef0*/  SHF.R.U64 R61, R90, 0x10, R91.reuse ;  /* 0x000000105a3d7819 */ /* 0x100fe2000000125b */
[----:B------:R-:W-:Y:S01]  /*9f00*/  IMAD.U32 R93, R77, 0x10000, RZ ;  /* 0x000100004d5d7824 */ /* 0x000fe200078e00ff */
[----:B------:R-:W-:Y:S01]  /*9f10*/  SHF.R.U32.HI R91, RZ, 0x10, R91 ;  /* 0x00000010ff5b7819 */ /* 0x000fe2000001165b */
[----:B------:R-:W-:Y:S01]  /*9f20*/  IMAD.U32 R89, R88, 0x10000, RZ ;  /* 0x0001000058597824 */ /* 0x000fe200078e00ff */
[--C-:B------:R-:W-:Y:S01]  /*9f30*/  SHF.R.U64 R58, R78, 0x10, R79.reuse ;  /* 0x000000104e3a7819 */ /* 0x100fe2000000124f */
[C---:B------:R-:W-:Y:S01]  /*9f40*/  FMUL.FTZ R97, R64.reuse, R93 ;  /* 0x0000005d40617220 */ /* 0x040fe20000410000 */
[----:B------:R-:W-:Y:S01]  /*9f50*/  SHF.R.U32.HI R78, RZ, 0x10, R79 ;  /* 0x00000010ff4e7819 */ /* 0x000fe2000001164f */
[----:B------:R-:W-:Y:S01]  /*9f60*/  FMUL.FTZ R95, R64, R89 ;  /* 0x00000059405f7220 */ /* 0x000fe20000410000 */
[----:B------:R-:W-:Y:S01]  /*9f70*/  LOP3.LUT R65, R49, 0xffff0000, RZ, 0xc0, !PT ;  /* 0xffff000031417812 */ /* 0x000fe200078ec0ff */
[----:B------:R-:W-:Y:S01]  /*9f80*/  IMAD.U32 R79, R51, 0x10000, RZ ;  /* 0x00010000334f7824 */ /* 0x000fe200078e00ff */
[----:B------:R-:W-:Y:S01]  /*9f90*/  LOP3.LUT R90, R88, 0xffff0000, RZ, 0xc0, !PT ;  /* 0xffff0000585a7812 */ /* 0x000fe200078ec0ff */
[----:B------:R-:W-:Y:S01]  /*9fa0*/  IMAD.U32 R49, R48, 0x10000, RZ ;  /* 0x0001000030317824 */ /* 0x000fe200078e00ff */
[----:B------:R-:W-:-:S02]  /*9fb0*/  PRMT R91, R182, 0x5432, R91 ;  /* 0x00005432b65b7816 */ /* 0x000fc4000000005b */
[----:B------:R-:W-:Y:S01]  /*9fc0*/  LOP3.LUT R64, R77, 0xffff0000, RZ, 0xc0, !PT ;  /* 0xffff00004d407812 */ /* 0x000fe200078ec0ff */
[----:B------:R-:W-:Y:S01]  /*9fd0*/  FMUL.FTZ R88, R65, R90 ;  /* 0x0000005a41587220 */ /* 0x000fe20000410000 */
[----:B------:R-:W-:Y:S01]  /*9fe0*/  LOP3.LUT R63, R45, 0xffff0000, RZ, 0xc0, !PT ;  /* 0xffff00002d3f7812 */ /* 0x000fe200078ec0ff */
[----:B------:R-:W-:Y:S01]  /*9ff0*/  IMAD.U32 R94, R91, 0x10000, RZ ;  /* 0x000100005b5e7824 */ /* 0x000fe200078e00ff */
[----:B------:R-:W-:Y:S01]  /*a000*/  PRMT R78, R175, 0x5432, R78 ;  /* 0x00005432af4e7816 */ /* 0x000fe2000000004e */
[-C--:B------:R-:W-:Y:S01]  /*a010*/  FMUL.FTZ R96, R65, R64.reuse ;  /* 0x0000004041607220 */ /* 0x080fe20000410000 */
[----:B------:R-:W-:Y:S01]  /*a020*/  PRMT R183, R183, 0x5410, R60 ;  /* 0x00005410b7b77816 */ /* 0x000fe2000000003c */
[----:B------:R-:W-:Y:S01]  /*a030*/  FFMA.FTZ R65, R63, R64, -R88 ;  /* 0x000000403f417223 */ /* 0x000fe20000010858 */
[----:B------:R-:W-:Y:S01]  /*a040*/  FMUL.FTZ R64, R79, R94 ;  /* 0x0000005e4f407220 */ /* 0x000fe20000410000 */
[----:B------:R-:W-:Y:S01]  /*a050*/  IMAD.U32 R92, R78, 0x10000, RZ ;  /* 0x000100004e5c7824 */ /* 0x000fe200078e00ff */
[----:B------:R-:W-:Y:S01]  /*a060*/  LOP3.LUT R51, R51, 0xffff0000, RZ, 0xc0, !PT ;  /* 0xffff000033337812 */ /* 0x000fe200078ec0ff */
[----:B------:R-:W-:Y:S01]  /*a070*/  FFMA.FTZ R63, R63, R90, R96 ;  /* 0x0000005a3f3f7223 */ /* 0x000fe20000010060 */
[----:B------:R-:W-:Y:S01]  /*a080*/  PRMT R59, R176, 0x5410, R59 ;  /* 0x00005410b03b7816 */ /* 0x000fe2000000003b */
[-C--:B------:R-:W-:Y:S01]  /*a090*/  FMUL.FTZ R79, R79, R92.reuse ;  /* 0x0000005c4f4f7220 */ /* 0x080fe20000410000 */
[----:B------:R-:W-:Y:S01]  /*a0a0*/  LOP3.LUT R88, R91, 0xffff0000, RZ, 0xc0, !PT ;  /* 0xffff00005b587812 */ /* 0x000fe200078ec0ff */
[----:B------:R-:W-:Y:S01]  /*a0b0*/  FFMA.FTZ R64, R67, R92, -R64 ;  /* 0x0000005c43407223 */ /* 0x000fe20000010840 */
[----:B------:R-:W-:Y:S01]  /*a0c0*/  IMAD.U32 R92, R183, 0x10000, RZ ;  /* 0x00010000b75c7824 */ /* 0x000fe200078e00ff */
[----:B------:R-:W-:Y:S01]  /*a0d0*/  LOP3.LUT R48, R48, 0xffff0000, RZ, 0xc0, !PT ;  /* 0xffff000030307812 */ /* 0x000fe200078ec0ff */
[----:B------:R-:W-:Y:S01]  /*a0e0*/  FFMA.FTZ R67, R67, R94, R79 ;  /* 0x0000005e43437223 */ /* 0x000fe2000001004f */
[----:B------:R-:W-:Y:S01]  /*a0f0*/  LOP3.LUT R78, R78, 0xffff0000, RZ, 0xc0, !PT ;  /* 0xffff00004e4e7812 */ /* 0x000fe200078ec0ff */
[----:B------:R-:W-:Y:S01]  /*a100*/  FMUL.FTZ R94, R51, R88 ;  /* 0x00000058335e7220 */ /* 0x000fe20000410000 */
[----:B------:R-:W-:Y:S01]  /*a110*/  LOP3.LUT R183, R183, 0xffff0000, RZ, 0xc0, !PT ;  /* 0xffff0000b7b77812 */ /* 0x000fe200078ec0ff */
[----:B------:R-:W-:Y:S01]  /*a120*/  IMAD.U32 R90, R59, 0x10000, RZ ;  /* 0x000100003b5a7824 */ /* 0x000fe200078e00ff */
[----:B------:R-:W-:Y:S01]  /*a130*/  LOP3.LUT R47, R47, 0xffff0000, RZ, 0xc0, !PT ;  /* 0xffff00002f2f7812 */ /* 0x000fe200078ec0ff */
[C---:B------:R-:W-:Y:S01]  /*a140*/  IMAD.U32 R45, R44.reuse, 0x10000, RZ ;  /* 0x000100002c2d7824 */ /* 0x040fe200078e00ff */
[----:B------:R-:W-:Y:S01]  /*a150*/  LOP3.LUT R59, R59, 0xffff0000, RZ, 0xc0, !PT ;  /* 0xffff00003b3b7812 */ /* 0x000fe200078ec0ff */
[-C--:B------:R-:W-:Y:S01]  /*a160*/  FMUL.FTZ R96, R51, R78.reuse ;  /* 0x0000004e33607220 */ /* 0x080fe20000410000 */
[----:B------:R-:W-:Y:S01]  /*a170*/  LOP3.LUT R44, R44, 0xffff0000, RZ, 0xc0, !PT ;  /* 0xffff00002c2c7812 */ /* 0x000fe200078ec0ff */
[----:B------:R-:W-:Y:S01]  /*a180*/  FMUL.FTZ R77, R48, R183 ;  /* 0x000000b7304d7220 */ /* 0x000fe20000410000 */
[----:B------:R-:W-:Y:S01]  /*a190*/  PRMT R61, R182, 0x5410, R61 ;  /* 0x00005410b63d7816 */ /* 0x000fe2000000003d */
[----:B------:R-:W-:Y:S01]  /*a1a0*/  FFMA.FTZ R51, R47, R78, -R94 ;  /* 0x0000004e2f337223 */ /* 0x000fe2000001085e */
[----:B------:R-:W-:Y:S01]  /*a1b0*/  FMUL.FTZ R94, R49, R92 ;  /* 0x0000005c315e7220 */ /* 0x000fe20000410000 */
[----:B------:R-:W-:Y:S01]  /*a1c0*/  PRMT R58, R175, 0x5410, R58 ;  /* 0x00005410af3a7816 */ /* 0x000fe2000000003a */
[----:B------:R-:W-:Y:S01]  /*a1d0*/  FMUL.FTZ R49, R49, R90 ;  /* 0x0000005a31317220 */ /* 0x000fe20000410000 */
[-C--:B------:R-:W-:Y:S01]  /*a1e0*/  FMUL.FTZ R79, R48, R59.reuse ;  /* 0x0000003b304f7220 */ /* 0x080fe20000410000 */
[----:B------:R-:W-:Y:S01]  /*a1f0*/  LOP3.LUT R76, R46, 0xffff0000, RZ, 0xc0, !PT ;  /* 0xffff00002e4c7812 */ /* 0x000fe200078ec0ff */
[----:B------:R-:W-:Y:S01]  /*a200*/  FFMA.FTZ R48, R44, R59, -R77 ;  /* 0x0000003b2c307223 */ /* 0x000fe2000001084d */
[----:B------:R-:W-:-:S02]  /*a210*/  IMAD.U32 R46, R50, 0x10000, RZ ;  /* 0x00010000322e7824 */ /* 0x000fc400078e00ff */
[----:B------:R-:W-:Y:S01]  /*a220*/  FFMA.FTZ R78, R47, R88, R96 ;  /* 0x000000582f4e7223 */ /* 0x000fe20000010060 */
[----:B------:R-:W-:Y:S01]  /*a230*/  IMAD.U32 R77, R61, 0x10000, RZ ;  /* 0x000100003d4d7824 */ /* 0x000fe200078e00ff */
[----:B------:R-:W-:Y:S01]  /*a240*/  LOP3.LUT R50, R50, 0xffff0000, RZ, 0xc0, !PT ;  /* 0xffff000032327812 */ /* 0x000fe200078ec0ff */
[----:B------:R-:W-:Y:S01]  /*a250*/  FFMA.FTZ R47, R45, R90, -R94 ;  /* 0x0000005a2d2f7223 */ /* 0x000fe2000001085e */
[----:B------:R-:W-:Y:S01]  /*a260*/  LOP3.LUT R61, R61, 0xffff0000, RZ, 0xc0, !PT ;  /* 0xffff00003d3d7812 */ /* 0x000fe200078ec0ff */
[----:B------:R-:W-:Y:S01]  /*a270*/  FFMA.FTZ R45, R45, R92, R49 ;  /* 0x0000005c2d2d7223 */ /* 0x000fe20000010031 */
[C---:B------:R-:W-:Y:S01]  /*a280*/  LOP3.LUT R59, R58.reuse, 0xffff0000, RZ, 0xc0, !PT ;  /* 0xffff00003a3b7812 */ /* 0x040fe200078ec0ff */
[----:B------:R-:W-:Y:S02]  /*a290*/  IMAD.U32 R49, R58, 0x10000, RZ ;  /* 0x000100003a317824 */ /* 0x000fe400078e00ff */
[C---:B------:R-:W-:Y:S01]  /*a2a0*/  FFMA.FTZ R60, R62.reuse, R93, -R95 ;  /* 0x0000005d3e3c7223 */ /* 0x040fe2000001085f */
[----:B------:R-:W-:Y:S01]  /*a2b0*/  FFMA.FTZ R62, R62, R89, R97 ;  /* 0x000000593e3e7223 */ /* 0x000fe20000010061 */
        /* <DEDUP_REMOVED lines=21> */
[----:B------:R-:W-:Y:S02]  /*a410*/  IMAD.MOV.U32 R50, RZ, RZ, R66 ;  /* 0x000000ffff327224 */ /* 0x000fe400078e0042 */
[----:B------:R-:W-:-:S07]  /*a420*/  IMAD.MOV.U32 R51, RZ, RZ, R67 ;  /* 0x000000ffff337224 */ /* 0x000fce00078e0043 */
.L_x_6754:
[----:B------:R-:W-:Y:S05]  /*a430*/  BSYNC B2 ;  /* 0x0000000000027941 */ /* 0x000fea0003800000 */
.L_x_6753:
        /* <DEDUP_REMOVED lines=12> */
.L_x_6752:
[----:B------:R-:W-:Y:S05]  /*a500*/  BSYNC B1 ;  /* 0x0000000000017941 */ /* 0x000fea0003800000 */
.L_x_6751:
        /* <DEDUP_REMOVED lines=31> */
[----:B------:R-:W-:-:S03]  /*a700*/  IMAD R45, R45, 0x2, R2 ;  /* 0x000000022d2d7824 */ /* 0x000fc600078e0202 */
[----:B------:R-:W-:-:S03]  /*a710*/  LEA R48, R47, R2, 0x1 ;  /* 0x000000022f307211 */ /* 0x000fc600078e08ff */
[----:B------:R-:W0:Y:S04]  /*a720*/  LDS.128 R44, [R45+0x1e400] ;  /* 0x01e400002d2c7984 */ /* 0x000e280000000c00 */
[----:B------:R-:W2:Y:S01]  /*a730*/  LDS.128 R48, [R48+0x1e400] ;  /* 0x01e4000030307984 */ /* 0x000ea20000000c00 */
[----:B------:R-:W-:Y:S05]  /*a740*/  @P3 BRA `(.L_x_6758) ;  /* 0x0000000400703947 */ /* 0x000fea0003800000 */
[----:B------:R-:W-:Y:S01]  /*a750*/  SHF.R.U64 R77, R70, 0x10, R71 ;  /* 0x00000010464d7819 */ /* 0x000fe20000001247 */
[----:B--2---:R-:W-:Y:S01]  /*a760*/  IMAD.U32 R61, R49, 0x10000, RZ ;  /* 0x00010000313d7824 */ /* 0x004fe200078e00ff */
[----:B------:R-:W-:Y:S01]  /*a770*/  SHF.R.U32.HI R70, RZ, 0x10, R73 ;  /* 0x00000010ff467819 */ /* 0x000fe20000011649 */
[----:B0-----:R-:W-:Y:S01]  /*a780*/  IMAD.U32 R62, R45, 0x10000, RZ ;  /* 0x000100002d3e7824 */ /* 0x001fe200078e00ff */
[--C-:B------:R-:W-:Y:S01]  /*a790*/  SHF.R.U64 R78, R68, 0x10, R69.reuse ;  /* 0x00000010444e7819 */ /* 0x100fe20000001245 */
[----:B------:R-:W-:Y:S01]  /*a7a0*/  IMAD.U32 R68, R51, 0x10000, RZ ;  /* 0x0001000033447824 */ /* 0x000fe200078e00ff */
[----:B------:R-:W-:Y:S01]  /*a7b0*/  SHF.R.U32.HI R76, RZ, 0x10, R69 ;  /* 0x00000010ff4c7819 */ /* 0x000fe20000011645 */
[----:B------:R-:W-:Y:S01]  /*a7c0*/  IMAD.U32 R66, R47, 0x10000, RZ ;  /* 0x000100002f427824 */ /* 0x000fe200078e00ff */
[----:B------:R-:W-:Y:S01]  /*a7d0*/  PRMT R70, R173, 0x5432, R70 ;  /* 0x00005432ad467816 */ /* 0x000fe20000000046 */
[----:B------:R-:W-:Y:S01]  /*a7e0*/  IMAD.U32 R58, R44, 0x10000, RZ ;  /* 0x000100002c3a7824 */ /* 0x000fe200078e00ff */
[----:B------:R-:W-:-:S02]  /*a7f0*/  PRMT R67, R171, 0x5410, R78 ;  /* 0x00005410ab437816 */ /* 0x000fc4000000004e */
[----:B------:R-:W-:Y:S01]  /*a800*/  SHF.R.U32.HI R69, RZ, 0x10, R71 ;  /* 0x00000010ff457819 */ /* 0x000fe20000011647 */
[----:B------:R-:W-:Y:S01]  /*a810*/  IMAD.U32 R71, R70, 0x10000, RZ ;  /* 0x0001000046477824 */ /* 0x000fe200078e00ff */
[----:B------:R-:W-:Y:S02]  /*a820*/  SHF.R.U64 R60, R72, 0x10, R73 ;  /* 0x00000010483c7819 */ /* 0x000fe40000001249 */
[----:B------:R-:W-:Y:S02]  /*a830*/  PRMT R171, R171, 0x5432, R76 ;  /* 0x00005432abab7816 */ /* 0x000fe4000000004c */
[--C-:B------:R-:W-:Y:S02]  /*a840*/  SHF.R.U64 R73, R74, 0x10, R75.reuse ;  /* 0x000000104a497819 */ /* 0x100fe4000000124b */
[----:B------:R-:W-:Y:S02]  /*a850*/  SHF.R.U32.HI R75, RZ, 0x10, R75 ;  /* 0x00000010ff4b7819 */ /* 0x000fe4000001164b */
[----:B------:R-:W-:-:S02]  /*a860*/  LOP3.LUT R65, R51, 0xffff0000, RZ, 0xc0, !PT ;  /* 0xffff000033417812 */ /* 0x000fc400078ec0ff */
[C---:B------:R-:W-:Y:S02]  /*a870*/  PRMT R51, R170.reuse, 0x5410, R77 ;  /* 0x00005410aa337816 */ /* 0x040fe4000000004d */
[----:B------:R-:W-:Y:S01]  /*a880*/  PRMT R170, R170, 0x5432, R69 ;  /* 0x00005432aaaa7816 */ /* 0x000fe20000000045 */
[----:B------:R-:W-:Y:S01]  /*a890*/  IMAD.U32 R69, R171, 0x10000, RZ ;  /* 0x00010000ab457824 */ /* 0x000fe200078e00ff */
[----:B------:R-:W-:Y:S02]  /*a8a0*/  PRMT R173, R173, 0x5410, R60 ;  /* 0x00005410adad7816 */ /* 0x000fe4000000003c */
[----:B------:R-:W-:Y:S01]  /*a8b0*/  PRMT R60, R172, 0x5410, R73 ;  /* 0x00005410ac3c7816 */ /* 0x000fe20000000049 */
[----:B------:R-:W-:Y:S01]  /*a8c0*/  FMUL.FTZ R73, R61, R71 ;  /* 0x000000473d497220 */ /* 0x000fe20000410000 */
[----:B------:R-:W-:Y:S01]  /*a8d0*/  LOP3.LUT R64, R49, 0xffff0000, RZ, 0xc0, !PT ;  /* 0xffff000031407812 */ /* 0x000fe200078ec0ff */
[----:B------:R-:W-:Y:S01]  /*a8e0*/  IMAD.U32 R49, R48, 0x10000, RZ ;  /* 0x0001000030317824 */ /* 0x000fe200078e00ff */
[----:B------:R-:W-:Y:S01]  /*a8f0*/  PRMT R172, R172, 0x5432, R75 ;  /* 0x00005432acac7816 */ /* 0x000fe2000000004b */
[-C--:B------:R-:W-:Y:S01]  /*a900*/  FMUL.FTZ R75, R61, R69.reuse ;  /* 0x000000453d4b7220 */ /* 0x080fe20000410000 */
[----:B------:R-:W-:Y:S01]  /*a910*/  LOP3.LUT R70, R70, 0xffff0000, RZ, 0xc0, !PT ;  /* 0xffff000046467812 */ /* 0x000fe200078ec0ff */
[----:B------:R-:W-:Y:S01]  /*a920*/  FFMA.FTZ R61, R62, R69, -R73 ;  /* 0x000000453e3d7223 */ /* 0x000fe20000010849 */
[----:B------:R-:W-:Y:S01]  /*a930*/  LOP3.LUT R171, R171, 0xffff0000, RZ, 0xc0, !PT ;  /* 0xffff0000abab7812 */ /* 0x000fe200078ec0ff */
[----:B------:R-:W-:Y:S01]  /*a940*/  IMAD.U32 R73, R172, 0x10000, RZ ;  /* 0x00010000ac497824 */ /* 0x000fe200078e00ff */
[----:B------:R-:W-:Y:S01]  /*a950*/  LOP3.LUT R63, R45, 0xffff0000, RZ, 0xc0, !PT ;  /* 0xffff00002d3f7812 */ /* 0x000fe200078ec0ff */
[----:B------:R-:W-:Y:S01]  /*a960*/  FMUL.FTZ R72, R64, R70 ;  /* 0x0000004640487220 */ /* 0x000fe20000410000 */
[----:B------:R-:W-:-:S02]  /*a970*/  IMAD.U32 R69, R170, 0x10000, RZ ;  /* 0x00010000aa457824 */ /* 0x000fc400078e00ff */
[----:B------:R-:W-:Y:S01]  /*a980*/  FFMA.FTZ R62, R62, R71, R75 ;  /* 0x000000473e3e7223 */ /* 0x000fe2000001004b */
[-C--:B------:R-:W-:Y:S01]  /*a990*/  FMUL.FTZ R74, R64, R171.reuse ;  /* 0x000000ab404a7220 */ /* 0x080fe20000410000 */
[----:B------:R-:W-:Y:S01]  /*a9a0*/  FFMA.FTZ R64, R63, R171, -R72 ;  /* 0x000000ab3f407223 */ /* 0x000fe20000010848 */
[----:B------:R-:W-:Y:S01]  /*a9b0*/  FMUL.FTZ R71, R68, R73 ;  /* 0x0000004944477220 */ /* 0x000fe20000410000 */
[----:B------:R-:W-:Y:S01]  /*a9c0*/  LOP3.LUT R172, R172, 0xffff0000, RZ, 0xc0, !PT ;  /* 0xffff0000acac7812 */ /* 0x000fe200078ec0ff */
[-C--:B------:R-:W-:Y:S01]  /*a9d0*/  FMUL.FTZ R72, R68, R69.reuse ;  /* 0x0000004544487220 */ /* 0x080fe20000410000 */
[----:B------:R-:W-:Y:S01]  /*a9e0*/  LOP3.LUT R59, R47, 0xffff0000, RZ, 0xc0, !PT ;  /* 0xffff00002f3b7812 */ /* 0x000fe200078ec0ff */
[----:B------:R-:W-:Y:S01]  /*a9f0*/  FFMA.FTZ R63, R63, R70, R74 ;  /* 0x000000463f3f7223 */ /* 0x000fe2000001004a */
[----:B------:R-:W-:Y:S01]  /*aa00*/  FFMA.FTZ R68, R66, R69, -R71 ;  /* 0x0000004542447223 */ /* 0x000fe20000010847 */
[----:B------:R-:W-:Y:S01]  /*aa10*/  LOP3.LUT R170, R170, 0xffff0000, RZ, 0xc0, !PT ;  /* 0xffff0000aaaa7812 */ /* 0x000fe200078ec0ff */
[----:B------:R-:W-:Y:S01]  /*aa20*/  FFMA.FTZ R72, R66, R73, R72 ;  /* 0x0000004942487223 */ /* 0x000fe20000010048 */
[----:B------:R-:W-:Y:S01]  /*aa30*/  FMUL.FTZ R70, R65, R172 ;  /* 0x000000ac41467220 */ /* 0x000fe20000410000 */
[----:B------:R-:W-:Y:S01]  /*aa40*/  IMAD.U32 R69, R173, 0x10000, RZ ;  /* 0x00010000ad457824 */ /* 0x000fe200078e00ff */
[----:B------:R-:W-:Y:S01]  /*aa50*/  LOP3.LUT R48, R48, 0xffff0000, RZ, 0xc0, !PT ;  /* 0xffff000030307812 */ /* 0x000fe200078ec0ff */
[----:B------:R-:W-:Y:S01]  /*aa60*/  IMAD.U32 R66, R67, 0x10000, RZ ;  /* 0x0001000043427824 */ /* 0x000fe200078e00ff */
[----:B------:R-:W-:Y:S01]  /*aa70*/  LOP3.LUT R173, R173, 0xffff0000, RZ, 0xc0, !PT ;  /* 0xffff0000adad7812 */ /* 0x000fe200078ec0ff */
[-C--:B------:R-:W-:Y:S01]  /*aa80*/  FMUL.FTZ R74, R65, R170.reuse ;  /* 0x000000aa414a7220 */ /* 0x080fe20000410000 */
[----:B------:R-:W-:Y:S01]  /*aa90*/  FFMA.FTZ R71, R59, R170, -R70 ;  /* 0x000000aa3b477223 */ /* 0x000fe20000010846 */
[----:B------:R-:W-:Y:S01]  /*aaa0*/  LOP3.LUT R44, R44, 0xffff0000, RZ, 0xc0, !PT ;  /* 0xffff00002c2c7812 */ /* 0x000fe200078ec0ff */
[----:B------:R-:W-:Y:S01]  /*aab0*/  FMUL.FTZ R65, R49, R69 ;  /* 0x0000004531417220 */ /* 0x000fe20000410000 */
[----:B------:R-:W-:Y:S01]  /*aac0*/  LOP3.LUT R67, R67, 0xffff0000, RZ, 0xc0, !PT ;  /* 0xffff000043437812 */ /* 0x000fe200078ec0ff */
[-C--:B------:R-:W-:Y:S01]  /*aad0*/  FMUL.FTZ R70, R49, R66.reuse ;  /* 0x0000004231467220 */ /* 0x080fe20000410000 */
[----:B------:R-:W-:Y:S01]  /*aae0*/  FMUL.FTZ R49, R48, R173 ;  /* 0x000000ad30317220 */ /* 0x000fe20000410000 */
[----:B------:R-:W-:Y:S01]  /*aaf0*/  FFMA.FTZ R65, R58, R66, -R65 ;  /* 0x000000423a417223 */ /* 0x000fe20000010841 */
[----:B------:R-:W-:-:S02]  /*ab00*/  IMAD.U32 R45, R46, 0x10000, RZ ;  /* 0x000100002e2d7824 */ /* 0x000fc400078e00ff */
[----:B------:R-:W-:Y:S01]  /*ab10*/  FFMA.FTZ R70, R58, R69, R70 ;  /* 0x000000453a467223 */ /* 0x000fe20000010046 */
[----:B------:R-:W-:Y:S01]  /*ab20*/  LOP3.LUT R47, R46, 0xffff0000, RZ, 0xc0, !PT ;  /* 0xffff00002e2f7812 */ /* 0x000fe200078ec0ff */
[----:B------:R-:W-:Y:S01]  /*ab30*/  FFMA.FTZ R73, R59, R172, R74 ;  /* 0x000000ac3b497223 */ /* 0x000fe2000001004a */
[-C--:B------:R-:W-:Y:S01]  /*ab40*/  FFMA.FTZ R58, R44, R67.reuse, -R49 ;  /* 0x000000432c3a7223 */ /* 0x080fe20000010831 */
[----:B------:R-:W-:Y:S02]  /*ab50*/  IMAD.U32 R46, R50, 0x10000, RZ ;  /* 0x00010000322e7824 */ /* 0x000fe400078e00ff */
[----:B------:R-:W-:Y:S01]  /*ab60*/  FMUL.FTZ R59, R48, R67 ;  /* 0x00000043303b7220 */ /* 0x000fe20000410000 */
[----:B------:R-:W-:Y:S01]  /*ab70*/  IMAD.U32 R49, R60, 0x10000, RZ ;  /* 0x000100003c317824 */ /* 0x000fe200078e00ff */
        /* <DEDUP_REMOVED lines=25> */
.L_x_6758:
[----:B------:R-:W-:Y:S05]  /*ad10*/  BSYNC B2 ;  /* 0x0000000000027941 */ /* 0x000fea0003800000 */
.L_x_6757:
        /* <DEDUP_REMOVED lines=12> */
.L_x_6756:
[----:B------:R-:W-:Y:S05]  /*ade0*/  BSYNC B1 ;  /* 0x0000000000017941 */ /* 0x000fea0003800000 */
.L_x_6755:
[----:B0-----:R-:W-:Y:S02]  /*adf0*/  VIADD R45, R22, 0xa0 ;  /* 0x000000a0162d7836 */ /* 0x001fe40000000000 */
[-C--:B--2---:R-:W-:Y:S02]  /*ae00*/  IMAD R44, R148, R138.reuse, RZ ;  /* 0x0000008a942c7224 */ /* 0x084fe400078e02ff */
[C---:B------:R-:W-:Y:S01]  /*ae10*/  IMAD.WIDE.U32 R136, R45.reuse, R138, R136 ;  /* 0x0000008a2d887225 */ /* 0x040fe200078e0088 */
[----:B------:R-:W-:-:S03]  /*ae20*/  ISETP.GE.OR P4, PT, R45, R4, P0 ;  /* 0x000000042d00720c */ /* 0x000fc60000786670 */
[----:B------:R-:W-:-:S10]  /*ae30*/  IMAD R139, R45, R139, R44 ;  /* 0x0000008b2d8b7224 */ /* 0x000fd400078e022c */
[----:B------:R-:W-:Y:S05]  /*ae40*/  @P4 BRA `(.L_x_6725) ;  /* 0x0000001000804947 */ /* 0x000fea0003800000 */
[----:B------:R-:W2:Y:S01]  /*ae50*/  LDL R45, [R1] ;  /* 0x00000000012d7983 */ /* 0x000ea20000100800 */
[----:B------:R-:W0:Y:S03]  /*ae60*/  LDC.64 R52, c[0x0][0x2e8] ;  /* 0x0000ba00ff347b82 */ /* 0x000e260000000a00 */
[----:B------:R-:W3:Y:S01]  /*ae70*/  LDL R46, [R1+0x50] ;  /* 0x00005000012e7983 */ /* 0x000ee20000100800 */
[----:B------:R-:W-:Y:S01]  /*ae80*/  IMAD.IADD R56, R137, 0x1, R139 ;  /* 0x0000000189387824 */ /* 0x000fe200078e028b */
[----:B------:R-:W-:Y:S01]  /*ae90*/  IADD3 R44, P4, P5, R100, R136, R21 ;  /* 0x00000088642c7210 */ /* 0x000fe20007d9e015 */
[----:B------:R-:W-:Y:S01]  /*aea0*/  VIADD R47, R22, 0xa0 ;  /* 0x000000a0162f7836 */ /* 0x000fe20000000000 */
[----:B------:R-:W-:Y:S03]  /*aeb0*/  BSSY B1, `(.L_x_6759) ;  /* 0x0000075000017945 */ /* 0x000fe60003800000 */
[----:B------:R-:W-:-:S05]  /*aec0*/  IMAD.SHL.U32 R47, R47, 0x40, RZ ;  /* 0x000000402f2f7824 */ /* 0x000fca00078e00ff */
[----:B------:R-:W-:Y:S02]  /*aed0*/  LOP3.LUT R47, R47, 0x1c0, RZ, 0xc0, !PT ;  /* 0x000001c02f2f7812 */ /* 0x000fe400078ec0ff */
[----:B--2---:R-:W-:Y:S02]  /*aee0*/  LOP3.LUT P6, RZ, R45, 0x1, RZ, 0xc0, !PT ;  /* 0x000000012dff7812 */ /* 0x004fe400078cc0ff */
[----:B------:R-:W-:Y:S02]  /*aef0*/  IADD3.X R45, R15, R56, R8, P4, P5 ;  /* 0x000000380f2d7210 */ /* 0x000fe400027ea408 */
[C---:B0-----:R-:W-:Y:S02]  /*af00*/  LEA R54, P4, R44.reuse, R52, 0x1 ;  /* 0x000000342c367211 */ /* 0x041fe400078808ff */
[----:B------:R-:W-:Y:S02]  /*af10*/  SEL R157, R43, R157, !P6 ;  /* 0x0000009d2b9d7207 */ /* 0x000fe40007000000 */
[----:B------:R-:W-:-:S02]  /*af20*/  LEA.HI.X R55, R44, R53, R45, 0x1, P4 ;  /* 0x000000352c377211 */ /* 0x000fc400020f0c2d */
        /* <DEDUP_REMOVED lines=8> */
[----:B---3--:R-:W-:Y:S01]  /*afb0*/  IMAD R44, R44, 0x2c00, R46 ;  /* 0x00002c002c2c7824 */ /* 0x008fe200078e022e */
        /* <DEDUP_REMOVED lines=12> */
[----:B0-----:R-:W-:Y:S01]  /*b080*/  IMAD.U32 R59, R45, 0x10000, RZ ;  /* 0x000100002d3b7824 */ /* 0x001fe200078e00ff */
[----:B------:R-:W-:Y:S01]  /*b090*/  SHF.R.U32.HI R81, RZ, 0x10, R81 ;  /* 0x00000010ff517819 */ /* 0x000fe20000011651 */
[----:B------:R-:W-:Y:S01]  /*b0a0*/  IMAD.U32 R65, R51, 0x10000, RZ ;  /* 0x0001000033417824 */ /* 0x000fe200078e00ff */
[----:B------:R-:W-:Y:S01]  /*b0b0*/  PRMT R66, R168, 0x5432, R67 ;  /* 0x00005432a8427816 */ /* 0x000fe20000000043 */
[----:B------:R-:W-:Y:S01]  /*b0c0*/  IMAD.U32 R61, R47, 0x10000, RZ ;  /* 0x000100002f3d7824 */ /* 0x000fe200078e00ff */
[----:B------:R-:W-:Y:S01]  /*b0d0*/  PRMT R69, R166, 0x5432, R69 ;  /* 0x00005432a6457816 */ /* 0x000fe20000000045 */
[----:B------:R-:W-:Y:S01]  /*b0e0*/  IMAD.U32 R58, R44, 0x10000, RZ ;  /* 0x000100002c3a7824 */ /* 0x000fe200078e00ff */
[----:B------:R-:W-:-:S02]  /*b0f0*/  SHF.R.U64 R68, R82, 0x10, R83 ;  /* 0x0000001052447819 */ /* 0x000fc40000001253 */
[----:B------:R-:W-:Y:S01]  /*b100*/  PRMT R168, R168, 0x5410, R81 ;  /* 0x00005410a8a87816 */ /* 0x000fe20000000051 */
[----:B------:R-:W-:Y:S01]  /*b110*/  IMAD.U32 R70, R69, 0x10000, RZ ;  /* 0x0001000045467824 */ /* 0x000fe200078e00ff */
[----:B------:R-:W-:Y:S02]  /*b120*/  SHF.R.U64 R71, R84, 0x10, R85 ;  /* 0x0000001054477819 */ /* 0x000fe40000001255 */
[--C-:B------:R-:W-:Y:S02]  /*b130*/  SHF.R.U64 R72, R86, 0x10, R87.reuse ;  /* 0x0000001056487819 */ /* 0x100fe40000001257 */
[----:B------:R-:W-:Y:S02]  /*b140*/  SHF.R.U32.HI R86, RZ, 0x10, R87 ;  /* 0x00000010ff567819 */ /* 0x000fe40000011657 */
[----:B------:R-:W-:Y:S01]  /*b150*/  PRMT R67, R169, 0x5432, R68 ;  /* 0x00005432a9437816 */ /* 0x000fe20000000044 */
[----:B------:R-:W-:Y:S01]  /*b160*/  IMAD.U32 R68, R168, 0x10000, RZ ;  /* 0x00010000a8447824 */ /* 0x000fe200078e00ff */
[----:B------:R-:W-:-:S02]  /*b170*/  SHF.R.U32.HI R82, RZ, 0x10, R83 ;  /* 0x00000010ff527819 */ /* 0x000fc40000011653 */
[----:B------:R-:W-:Y:S01]  /*b180*/  PRMT R166, R166, 0x5410, R71 ;  /* 0x00005410a6a67816 */ /* 0x000fe20000000047 */
[----:B------:R-:W-:Y:S01]  /*b190*/  FMUL.FTZ R74, R63, R68 ;  /* 0x000000443f4a7220 */ /* 0x000fe20000410000 */
[----:B------:R-:W-:Y:S01]  /*b1a0*/  PRMT R71, R167, 0x5432, R72 ;  /* 0x00005432a7477816 */ /* 0x000fe20000000048 */
[-C--:B------:R-:W-:Y:S01]  /*b1b0*/  FMUL.FTZ R72, R63, R70.reuse ;  /* 0x000000463f487220 */ /* 0x080fe20000410000 */
[----:B------:R-:W-:Y:S01]  /*b1c0*/  PRMT R167, R167, 0x5410, R86 ;  /* 0x00005410a7a77816 */ /* 0x000fe20000000056 */
[----:B------:R-:W-:Y:S01]  /*b1d0*/  FFMA.FTZ R74, R59, R70, R74 ;  /* 0x000000463b4a7223 */ /* 0x000fe2000001004a */
[----:B------:R-:W-:Y:S01]  /*b1e0*/  PRMT R169, R169, 0x5410, R82 ;  /* 0x00005410a9a97816 */ /* 0x000fe20000000052 */
[----:B------:R-:W-:Y:S01]  /*b1f0*/  FFMA.FTZ R73, R59, R68, -R72 ;  /* 0x000000443b497223 */ /* 0x000fe20000010848 */
[----:B------:R-:W-:Y:S01]  /*b200*/  LOP3.LUT R64, R49, 0xffff0000, RZ, 0xc0, !PT ;  /* 0xffff000031407812 */ /* 0x000fe200078ec0ff */
[----:B------:R-:W-:Y:S01]  /*b210*/  IMAD.U32 R72, R167, 0x10000, RZ ;  /* 0x00010000a7487824 */ /* 0x000fe200078e00ff */
[----:B------:R-:W-:Y:S01]  /*b220*/  LOP3.LUT R69, R69, 0xffff0000, RZ, 0xc0, !PT ;  /* 0xffff000045457812 */ /* 0x000fe200078ec0ff */
[----:B------:R-:W-:Y:S01]  /*b230*/  IMAD.U32 R68, R169, 0x10000, RZ ;  /* 0x00010000a9447824 */ /* 0x000fe200078e00ff */
[----:B------:R-:W-:Y:S01]  /*b240*/  LOP3.LUT R63, R168, 0xffff0000, RZ, 0xc0, !PT ;  /* 0xffff0000a83f7812 */ /* 0x000fe200078ec0ff */
[----:B------:R-:W-:Y:S01]  /*b250*/  FMUL.FTZ R70, R65, R72 ;  /* 0x0000004841467220 */ /* 0x000fe20000410000 */
[----:B------:R-:W-:Y:S01]  /*b260*/  LOP3.LUT R60, R45, 0xffff0000, RZ, 0xc0, !PT ;  /* 0xffff00002d3c7812 */ /* 0x000fe200078ec0ff */
[C---:B------:R-:W-:Y:S01]  /*b270*/  FMUL.FTZ R75, R64.reuse, R69 ;  /* 0x00000045404b7220 */ /* 0x040fe20000410000 */
[----:B------:R-:W-:Y:S01]  /*b280*/  LOP3.LUT R51, R51, 0xffff0000, RZ, 0xc0, !PT ;  /* 0xffff000033337812 */ /* 0x000fe200078ec0ff */
[-C--:B------:R-:W-:Y:S01]  /*b290*/  FMUL.FTZ R59, R64, R63.reuse ;  /* 0x0000003f403b7220 */ /* 0x080fe20000410000 */
[----:B------:R-:W-:Y:S01]  /*b2a0*/  LOP3.LUT R167, R167, 0xffff0000, RZ, 0xc0, !PT ;  /* 0xffff0000a7a77812 */ /* 0x000fe200078ec0ff */
[----:B------:R-:W-:Y:S01]  /*b2b0*/  FMUL.FTZ R65, R65, R68 ;  /* 0x0000004441417220 */ /* 0x000fe20000410000 */
[----:B------:R-:W-:Y:S01]  /*b2c0*/  LOP3.LUT R169, R169, 0xffff0000, RZ, 0xc0, !PT ;  /* 0xffff0000a9a97812 */ /* 0x000fe200078ec0ff */
[C---:B------:R-:W-:Y:S01]  /*b2d0*/  FFMA.FTZ R64, R60.reuse, R63, -R75 ;  /* 0x0000003f3c407223 */ /* 0x040fe2000001084b */
[----:B------:R-:W-:Y:S01]  /*b2e0*/  FFMA.FTZ R69, R60, R69, R59 ;  /* 0x000000453c457223 */ /* 0x000fe2000001003b */
[----:B------:R-:W-:-:S02]  /*b2f0*/  IMAD.U32 R49, R48, 0x10000, RZ ;  /* 0x0001000030317824 */ /* 0x000fc400078e00ff */
[C---:B------:R-:W-:Y:S01]  /*b300*/  FFMA.FTZ R70, R61.reuse, R68, -R70 ;  /* 0x000000443d467223 */ /* 0x040fe20000010846 */
[----:B------:R-:W-:Y:S02]  /*b310*/  IMAD.U32 R60, R166, 0x10000, RZ ;  /* 0x00010000a63c7824 */ /* 0x000fe400078e00ff */
[----:B------:R-:W-:Y:S01]  /*b320*/  FFMA.FTZ R65, R61, R72, R65 ;  /* 0x000000483d417223 */ /* 0x000fe20000010041 */
[----:B------:R-:W-:Y:S01]  /*b330*/  IMAD.U32 R59, R66, 0x10000, RZ ;  /* 0x00010000423b7824 */ /* 0x000fe200078e00ff */
[----:B------:R-:W-:Y:S01]  /*b340*/  LOP3.LUT R62, R47, 0xffff0000, RZ, 0xc0, !PT ;  /* 0xffff00002f3e7812 */ /* 0x000fe200078ec0ff */
[C---:B------:R-:W-:Y:S01]  /*b350*/  FMUL.FTZ R61, R51.reuse, R167 ;  /* 0x000000a7333d7220 */ /* 0x040fe20000410000 */
[----:B------:R-:W-:Y:S01]  /*b360*/  FMUL.FTZ R63, R51, R169 ;  /* 0x000000a9333f7220 */ /* 0x000fe20000410000 */
[----:B------:R-:W-:Y:S01]  /*b370*/  LOP3.LUT R48, R48, 0xffff0000, RZ, 0xc0, !PT ;  /* 0xffff000030307812 */ /* 0x000fe200078ec0ff */
[C---:B------:R-:W-:Y:S01]  /*b380*/  FMUL.FTZ R51, R49.reuse, R60 ;  /* 0x0000003c31337220 */ /* 0x040fe20000410000 */
[----:B------:R-:W-:Y:S01]  /*b390*/  LOP3.LUT R166, R166, 0xffff0000, RZ, 0xc0, !PT ;  /* 0xffff0000a6a67812 */ /* 0x000fe200078ec0ff */
        /* <DEDUP_REMOVED lines=8> */
[----:B------:R-:W-:-:S02]  /*b420*/  IMAD.U32 R47, R50, 0x10000, RZ ;  /* 0x00010000322f7824 */ /* 0x000fc400078e00ff */
[-C--:B------:R-:W-:Y:S01]  /*b430*/  FMUL.FTZ R60, R48, R66.reuse ;  /* 0x00000042303c7220 */ /* 0x080fe20000410000 */
[----:B------:R-:W-:Y:S01]  /*b440*/  IMAD.U32 R49, R71, 0x10000, RZ ;  /* 0x0001000047317824 */ /* 0x000fe200078e00ff */
[----:B------:R-:W-:Y:S01]  /*b450*/  LOP3.LUT R50, R50, 0xffff0000, RZ, 0xc0, !PT ;  /* 0xffff000032327812 */ /* 0x000fe200078ec0ff */
[----:B------:R-:W-:Y:S01]  /*b460*/  IMAD.U32 R48, R67, 0x10000, RZ ;  /* 0x0001000043307824 */ /* 0x000fe200078e00ff */
[----:B------:R-:W-:Y:S01]  /*b470*/  LOP3.LUT R71, R71, 0xffff0000, RZ, 0xc0, !PT ;  /* 0xffff000047477812 */ /* 0x000fe200078ec0ff */
[----:B------:R-:W-:Y:S01]  /*b480*/  FFMA.FTZ R62, R45, R66, -R62 ;  /* 0x000000422d3e7223 */ /* 0x000fe2000001083e */
[----:B------:R-:W-:Y:S01]  /*b490*/  LOP3.LUT R67, R67, 0xffff0000, RZ, 0xc0, !PT ;  /* 0xffff000043437812 */ /* 0x000fe200078ec0ff */
[C---:B------:R-:W-:Y:S02]  /*b4a0*/  IMAD.U32 R44, R46.reuse, 0x10000, RZ ;  /* 0x000100002e2c7824 */ /* 0x040fe400078e00ff */
[----:B------:R-:W-:Y:S01]  /*b4b0*/  FFMA.FTZ R45, R45, R166, R60 ;  /* 0x000000a62d2d7223 */ /* 0x000fe2000001003c */
[----:B------:R-:W-:Y:S01]  /*b4c0*/  LOP3.LUT R46, R46, 0xffff0000, RZ, 0xc0, !PT ;  /* 0xffff00002e2e7812 */ /* 0x000fe200078ec0ff */
[C---:B------:R-:W-:Y:S01]  /*b4d0*/  FMUL.FTZ R59, R47.reuse, R49 ;  /* 0x000000312f3b7220 */ /* 0x040fe20000410000 */
[-C--:B------:R-:W-:Y:S01]  /*b4e0*/  FMUL.FTZ R60, R47, R48.reuse ;  /* 0x000000302f3c7220 */ /* 0x080fe20000410000 */
[C---:B------:R-:W-:Y:S01]  /*b4f0*/  FMUL.FTZ R47, R50.reuse, R71 ;  /* 0x00000047322f7220 */ /* 0x040fe20000410000 */
[----:B------:R-:W-:Y:S01]  /*b500*/  FMUL.FTZ R50, R50, R67 ;  /* 0x0000004332327220 */ /* 0x000fe20000410000 */
[C---:B------:R-:W-:Y:S01]  /*b510*/  FFMA.FTZ R59, R44.reuse, R48, -R59 ;  /* 0x000000302c3b7223 */ /* 0x040fe2000001083b */
[----:B------:R-:W-:Y:S01]  /*b520*/  FFMA.FTZ R60, R44, R49, R60 ;  /* 0x000000312c3c7223 */ /* 0x000fe2000001003c */
[----:B------:R-:W-:Y:S01]  /*b530*/  FFMA.FTZ R44, R46, R67, -R47 ;  /* 0x000000432e2c7223 */ /* 0x000fe2000001082f */
        /* <DEDUP_REMOVED lines=12> */
.L_x_6760:
[----:B------:R-:W-:Y:S05]  /*b600*/  BSYNC B1 ;  /* 0x0000000000017941 */ /* 0x000fea0003800000 */
.L_x_6759:
[----:B------:R-:W-:Y:S01]  /*b610*/  ISETP.GE.AND P3, PT, R57, R156, PT ;  /* 0x0000009c3900720c */ /* 0x000fe20003f66270 */
[----:B------:R-:W-:Y:S02]  /*b620*/  ULDC.64 UR4, c[0x0][0x208] ;  /* 0x0000820000047ab9 */ /* 0x000fe40000000a00 */
[----:B0-----:R0:W-:Y:S10]  /*b630*/  STG.E.128 desc[UR4][R54.64], R44 ;  /* 0x0000002c36007986 */ /* 0x0011f4000c101d04 */
[----:B------:R-:W-:Y:S05]  /*b640*/  @P3 BRA `(.L_x_6725) ;  /* 0x0000000800803947 */ /* 0x000fea0003800000 */
[--C-:B0-----:R-:W-:Y:S01]  /*b650*/  SHF.R.S32.HI R44, RZ, 0x1f, R57.reuse ;  /* 0x0000001fff2c7819 */ /* 0x101fe20000011439 */
[----:B------:R-:W-:Y:S01]  /*b660*/  ULDC.64 UR4, c[0x0][0x208] ;  /* 0x0000820000047ab9 */ /* 0x000fe20000000a00 */
[----:B------:R-:W-:-:S04]  /*b670*/  IADD3 R57, P3, P4, R100, R136, R57 ;  /* 0x0000008864397210 */ /* 0x000fc80007c7e039 */
[----:B------:R-:W-:Y:S02]  /*b680*/  IADD3.X R56, R15, R56, R44, P3, P4 ;  /* 0x000000380f387210 */ /* 0x000fe40001fe842c */
[----:B------:R-:W-:-:S04]  /*b690*/  LEA R52, P3, R57, R52, 0x1 ;  /* 0x0000003439347211 */ /* 0x000fc800078608ff */
[----:B------:R-:W-:-:S05]  /*b6a0*/  LEA.HI.X R53, R57, R53, R56, 0x1, P3 ;  /* 0x0000003539357211 */ /* 0x000fca00018f0c38 */
[----:B--2---:R0:W-:Y:S01]  /*b6b0*/  STG.E.128 desc[UR4][R52.64], R48 ;  /* 0x0000003034007986 */ /* 0x0041e2000c101d04 */
[----:B------:R-:W-:Y:S05]  /*b6c0*/  BRA `(.L_x_6725) ;  /* 0x0000000800607947 */ /* 0x000fea0003800000 */
.L_x_6668:
[----:B------:R-:W-:-:S04]  /*b6d0*/  ULOP3.LUT UR4, UR60, 0x1, URZ, 0xfc, !UPT ;  /* 0x000000013c047892 */ /* 0x000fc8000f8efc3f */
[----:B------:R-:W-:-:S06]  /*b6e0*/  UISETP.NE.AND UP0, UPT, UR4, 0x3, UPT ;  /* 0x000000030400788c */ /* 0x000fcc000bf05270 */
[----:B------:R-:W-:-:S13]  /*b6f0*/  PLOP3.LUT P2, PT, PT, PT, UP0, 0x80, 0x0 ;  /* 0x000000000000781c */ /* 0x000fda0003f4f008 */
[----:B------:R-:W-:Y:S05]  /*b700*/  @!P2 BRA `(.L_x_6761) ;  /* 0x000000000004a947 */ /* 0x000fea0003800000 */
[----:B------:R-:W-:Y:S01]  /*b710*/  BPT.TRAP 0x1 ;  /* 0x000000040000795c */ /* 0x000fe20000300000 */
.L_x_6761:
[----:B------:R-:W-:Y:S01]  /*b720*/  SHF.R.S32.HI R3, RZ, 0x1f, R24 ;  /* 0x0000001fff037819 */ /* 0x000fe20000011418 */
[----:B------:R-:W-:Y:S01]  /*b730*/  IMAD R0, R29, R24, RZ ;  /* 0x000000181d007224 */ /* 0x000fe200078e02ff */
[----:B------:R-:W-:Y:S01]  /*b740*/  BSSY B1, `(.L_x_6762) ;  /* 0x000000a000017945 */ /* 0x000fe20003800000 */
[----:B------:R-:W-:Y:S02]  /*b750*/  IMAD R4, R24, -0xb0, R25 ;  /* 0xffffff5018047824 */ /* 0x000fe400078e0219 */
[----:B------:R-:W-:Y:S01]  /*b760*/  IMAD R45, R3, R154, R0 ;  /* 0x0000009a032d7224 */ /* 0x000fe200078e0200 */
[----:B------:R-:W-:Y:S01]  /*b770*/  SHF.L.U32 R0, R223, 0x1f, RZ ;  /* 0x0000001fdf007819 */ /* 0x000fe200000006ff */
[----:B------:R-:W-:Y:S01]  /*b780*/  IMAD R3, R23, 0x8, R2 ;  /* 0x0000000817037824 */ /* 0x000fe200078e0202 */
[----:B------:R-:W-:Y:S01]  /*b790*/  VIMNMX R4, R4, 0xb0, PT ;  /* 0x000000b004047848 */ /* 0x000fe20003fe0100 */
[----:B------:R-:W-:Y:S02]  /*b7a0*/  IMAD.WIDE.U32 R52, R154, R24, RZ ;  /* 0x000000189a347225 */ /* 0x000fe400078e00ff */
[----:B------:R-:W1:Y:S02]  /*b7b0*/  SYNCS.PHASECHK.TRANS64.TRYWAIT P3, [R3+URZ+0x34890], R0 ;  /* 0x03489000030075a7 */ /* 0x000e64000806017f */
[----:B------:R-:W-:Y:S01]  /*b7c0*/  IMAD.IADD R58, R45, 0x1, R53 ;  /* 0x000000012d3a7824 */ /* 0x000fe200078e0235 */
[----:B-1----:R-:W-:Y:S06]  /*b7d0*/  @!P3 BRA `(.L_x_6763) ;  /* 0x000001e00088b947 */ /* 0x002fec0003800000 */
.L_x_7049:
[----:B------:R-:W-:Y:S05]  /*b7e0*/  BSYNC B1 ;  /* 0x0000000000017941 */ /* 0x000fea0003800000 */
.L_x_6762:
[----:B------:R-:W-:Y:S01]  /*b7f0*/  ISETP.GE.AND P3, PT, R22, R4, PT ;  /* 0x000000041600720c */ /* 0x000fe20003f66270 */
[----:B------:R-:W-:-:S12]  /*b800*/  BSSY B1, `(.L_x_6764) ;  /* 0x0000011000017945 */ /* 0x000fd80003800000 */
[----:B------:R-:W-:Y:S05]  /*b810*/  @P3 BRA `(.L_x_6765) ;  /* 0x00000000003c3947 */ /* 0x000fea0003800000 */
[----:B------:R-:W2:Y:S01]  /*b820*/  @!P0 LDC.64 R54, c[0x0][0x2e8] ;  /* 0x0000ba00ff368b82 */ /* 0x000ea20000000a00 */
[----:B------:R-:W-:Y:S01]  /*b830*/  @!P0 IADD3 R46, P3, R20, R52, RZ ;  /* 0x00000034142e8210 */ /* 0x000fe20007f7e0ff */
[----:B0-----:R-:W-:Y:S01]  /*b840*/  @!P1 LDS.128 R48, [R5+0x23c00] ;  /* 0x023c000005309984 */ /* 0x001fe20000000c00 */
[----:B------:R-:W-:-:S03]  /*b850*/  ULDC.64 UR4, c[0x0][0x208] ;  /* 0x0000820000047ab9 */ /* 0x000fc60000000a00 */
[----:B------:R-:W-:Y:S01]  /*b860*/  @!P0 IMAD.X R47, R58, 0x1, R13, P3 ;  /* 0x000000013a2f8824 */ /* 0x000fe200018e060d */
[----:B------:R-:W-:Y:S01]  /*b870*/  @!P1 IADD3 R44, P3, R12, R52, RZ ;  /* 0x000000340c2c9210 */ /* 0x000fe20007f7e0ff */
[----:B------:R-:W0:Y:S04]  /*b880*/  @!P1 LDC.64 R56, c[0x0][0x2e8] ;  /* 0x0000ba00ff389b82 */ /* 0x000e280000000a00 */
[----:B------:R-:W-:Y:S01]  /*b890*/  @!P1 IMAD.X R45, R58, 0x1, R7, P3 ;  /* 0x000000013a2d9824 */ /* 0x000fe200018e0607 */
[----:B--2---:R-:W-:-:S04]  /*b8a0*/  @!P0 LEA R54, P3, R46, R54, 0x1 ;  /* 0x000000362e368211 */ /* 0x004fc800078608ff */
[----:B------:R-:W-:Y:S02]  /*b8b0*/  @!P0 LEA.HI.X R55, R46, R55, R47, 0x1, P3 ;  /* 0x000000372e378211 */ /* 0x000fe400018f0c2f */
[----:B0-----:R-:W-:-:S04]  /*b8c0*/  @!P1 LEA R56, P3, R44, R56, 0x1 ;  /* 0x000000382c389211 */ /* 0x001fc800078608ff */
[----:B------:R-:W-:Y:S02]  /*b8d0*/  @!P1 LEA.HI.X R57, R44, R57, R45, 0x1, P3 ;  /* 0x000000392c399211 */ /* 0x000fe400018f0c2d */
[----:B------:R-:W0:Y:S04]  /*b8e0*/  @!P0 LDS.128 R44, [R5+0x1e400] ;  /* 0x01e40000052c8984 */ /* 0x000e280000000c00 */
[----:B0-----:R2:W-:Y:S04]  /*b8f0*/  @!P0 STG.E.128 desc[UR4][R54.64], R44 ;  /* 0x0000002c36008986 */ /* 0x0015e8000c101d04 */
[----:B------:R2:W-:Y:S02]  /*b900*/  @!P1 STG.E.128 desc[UR4][R56.64], R48 ;  /* 0x0000003038009986 */ /* 0x0005e4000c101d04 */
.L_x_6765:
[----:B------:R-:W-:Y:S05]  /*b910*/  BSYNC B1 ;  /* 0x0000000000017941 */ /* 0x000fea0003800000 */
.L_x_6764:
[----:B--2---:R-:W-:Y:S01]  /*b920*/  VIADD R44, R22, 0x20 ;  /* 0x00000020162c7836 */ /* 0x004fe20000000000 */
[----:B------:R-:W-:Y:S04]  /*b930*/  BSSY B1, `(.L_x_6766) ;  /* 0x0000014000017945 */ /* 0x000fe80003800000 */
[----:B------:R-:W-:-:S13]  /*b940*/  ISETP.GE.AND P3, PT, R44, R4, PT ;  /* 0x000000042c00720c */ /* 0x000fda0003f66270 */
[----:B------:R-:W-:Y:S05]  /*b950*/  @P3 BRA `(.L_x_6767) ;  /* 0x0000000000443947 */ /* 0x000fea0003800000 */
[----:B------:R-:W2:Y:S01]  /*b960*/  @!P0 LDC.64 R54, c[0x0][0x2e8] ;  /* 0x0000ba00ff368b82 */ /* 0x000ea20000000a00 */
[----:B------:R-:W-:Y:S01]  /*b970*/  IADD3 R45, P3, R116, R52, RZ ;  /* 0x00000034742d7210 */ /* 0x000fe20007f7e0ff */
[----:B------:R-:W-:-:S04]  /*b980*/  ULDC.64 UR4, c[0x0][0x208] ;  /* 0x0000820000047ab9 */ /* 0x000fc80000000a00 */
[----:B------:R-:W-:Y:S01]  /*b990*/  IMAD.X R48, R58, 0x1, R117, P3 ;  /* 0x000000013a307824 */ /* 0x000fe200018e0675 */
[C---:B------:R-:W-:Y:S01]  /*b9a0*/  @!P0 IADD3 R46, P3, R45.reuse, R20, RZ ;  /* 0x000000142d2e8210 */ /* 0x040fe20007f7e0ff */
[----:B------:R-:W3:Y:S04]  /*b9b0*/  @!P1 LDC.64 R56, c[0x0][0x2e8] ;  /* 0x0000ba00ff389b82 */ /* 0x000ee80000000a00 */
[----:B------:R-:W-:Y:S01]  /*b9c0*/  @!P0 IMAD.X R47, R48, 0x1, R13, P3 ;  /* 0x00000001302f8824 */ /* 0x000fe200018e060d */
[----:B------:R-:W-:-:S05]  /*b9d0*/  @!P1 IADD3 R44, P3, R45, R12, RZ ;  /* 0x0000000c2d2c9210 */ /* 0x000fca0007f7e0ff */
[----:B------:R-:W-:Y:S02]  /*b9e0*/  @!P1 IMAD.X R45, R48, 0x1, R7, P3 ;  /* 0x00000001302d9824 */ /* 0x000fe400018e0607 */
[----:B0-----:R-:W-:Y:S01]  /*b9f0*/  @!P1 LDS.128 R48, [R5+0x24c00] ;  /* 0x024c000005309984 */ /* 0x001fe20000000c00 */
[----:B--2---:R-:W-:-:S04]  /*ba00*/  @!P0 LEA R54, P3, R46, R54, 0x1 ;  /* 0x000000362e368211 */ /* 0x004fc800078608ff */
[----:B------:R-:W-:Y:S02]  /*ba10*/  @!P0 LEA.HI.X R55, R46, R55, R47, 0x1, P3 ;  /* 0x000000372e378211 */ /* 0x000fe400018f0c2f */
[----:B---3--:R-:W-:-:S04]  /*ba20*/  @!P1 LEA R56, P3, R44, R56, 0x1 ;  /* 0x000000382c389211 */ /* 0x008fc800078608ff */
[----:B------:R-:W-:Y:S02]  /*ba30*/  @!P1 LEA.HI.X R57, R44, R57, R45, 0x1, P3 ;  /* 0x000000392c399211 */ /* 0x000fe400018f0c2d */
[----:B------:R-:W0:Y:S04]  /*ba40*/  @!P0 LDS.128 R44, [R5+0x1f400] ;  /* 0x01f40000052c8984 */ /* 0x000e280000000c00 */
[----:B0-----:R2:W-:Y:S04]  /*ba50*/  @!P0 STG.E.128 desc[UR4][R54.64], R44 ;  /* 0x0000002c36008986 */ /* 0x0015e8000c101d04 */
[----:B------:R2:W-:Y:S02]  /*ba60*/  @!P1 STG.E.128 desc[UR4][R56.64], R48 ;  /* 0x0000003038009986 */ /* 0x0005e4000c101d04 */
.L_x_6767:
[----:B------:R-:W-:Y:S05]  /*ba70*/  BSYNC B1 ;  /* 0x0000000000017941 */ /* 0x000fea0003800000 */
.L_x_6766:
[----:B--2---:R-:W-:Y:S01]  /*ba80*/  VIADD R44, R22, 0x40 ;  /* 0x00000040162c7836 */ /* 0x004fe20000000000 */
[----:B------:R-:W-:Y:S04]  /*ba90*/  BSSY B1, `(.L_x_6768) ;  /* 0x0000014000017945 */ /* 0x000fe80003800000 */
[----:B------:R-:W-:-:S13]  /*baa0*/  ISETP.GE.AND P3, PT, R44, R4, PT ;  /* 0x000000042c00720c */ /* 0x000fda0003f66270 */
[----:B------:R-:W-:Y:S05]  /*bab0*/  @P3 BRA `(.L_x_6769) ;  /* 0x0000000000443947 */ /* 0x000fea0003800000 */
[----:B------:R-:W2:Y:S01]  /*bac0*/  @!P0 LDC.64 R54, c[0x0][0x2e8] ;  /* 0x0000ba00ff368b82 */ /* 0x000ea20000000a00 */
[----:B------:R-:W-:Y:S01]  /*bad0*/  LEA R45, P3, R42, R52, 0x6 ;  /* 0x000000342a2d7211 */ /* 0x000fe200078630ff */
        /* <DEDUP_REMOVED lines=15> */
.L_x_6769:
[----:B------:R-:W-:Y:S05]  /*bbd0*/  BSYNC B1 ;  /* 0x0000000000017941 */ /* 0x000fea0003800000 */
.L_x_6768:
[----:B--2---:R-:W-:Y:S01]  /*bbe0*/  VIADD R44, R22, 0x60 ;  /* 0x00000060162c7836 */ /* 0x004fe20000000000 */
[----:B------:R-:W-:Y:S04]  /*bbf0*/  BSSY B1, `(.L_x_6770) ;  /* 0x0000018000017945 */ /* 0x000fe80003800000 */
[----:B------:R-:W-:-:S13]  /*bc00*/  ISETP.GE.AND P3, PT, R44, R4, PT ;  /* 0x000000042c00720c */ /* 0x000fda0003f66270 */
[----:B------:R-:W-:Y:S05]  /*bc10*/  @P3 BRA `(.L_x_6771) ;  /* 0x0000000000543947 */ /* 0x000fea0003800000 */
[----:B------:R-:W2:Y:S01]  /*bc20*/  LDC.64 R44, c[0x0][0x300] ;  /* 0x0000c000ff2c7b82 */ /* 0x000ea20000000a00 */
[----:B------:R-:W-:Y:S01]  /*bc30*/  IMAD.MOV.U32 R46, RZ, RZ, R52 ;  /* 0x000000ffff2e7224 */ /* 0x000fe200078e0034 */
[----:B------:R-:W-:Y:S01]  /*bc40*/  ULDC.64 UR4, c[0x0][0x208] ;  /* 0x0000820000047ab9 */ /* 0x000fe20000000a00 */
[----:B------:R-:W-:-:S05]  /*bc50*/  IMAD.MOV.U32 R47, RZ, RZ, R58 ;  /* 0x000000ffff2f7224 */ /* 0x000fca00078e003a */
[----:B------:R-:W3:Y:S08]  /*bc60*/  @!P0 LDC.64 R54, c[0x0][0x2e8] ;  /* 0x0000ba00ff368b82 */ /* 0x000ef00000000a00 */
[----:B------:R-:W4:Y:S01]  /*bc70*/  @!P1 LDC.64 R56, c[0x0][0x2e8] ;  /* 0x0000ba00ff389b82 */ /* 0x000f220000000a00 */
[----:B--2---:R-:W-:-:S04]  /*bc80*/  IMAD.WIDE.U32 R46, R44, 0x60, R46 ;  /* 0x000000602c2e7825 */ /* 0x004fc800078e002e */
[----:B------:R-:W-:-:S04]  /*bc90*/  IMAD R45, R45, 0x60, RZ ;  /* 0x000000602d2d7824 */ /* 0x000fc800078e02ff */
[----:B------:R-:W-:Y:S01]  /*bca0*/  IMAD.IADD R44, R47, 0x1, R45 ;  /* 0x000000012f2c7824 */ /* 0x000fe200078e022d */
[----:B------:R-:W-:-:S05]  /*bcb0*/  @!P0 IADD3 R45, P3, R20, R46, RZ ;  /* 0x0000002e142d8210 */ /* 0x000fca0007f7e0ff */
[----:B------:R-:W-:Y:S01]  /*bcc0*/  @!P0 IMAD.X R48, R44, 0x1, R13, P3 ;  /* 0x000000012c308824 */ /* 0x000fe200018e060d */
[----:B------:R-:W-:-:S05]  /*bcd0*/  @!P1 IADD3 R46, P3, R12, R46, RZ ;  /* 0x0000002e0c2e9210 */ /* 0x000fca0007f7e0ff */
[----:B------:R-:W-:Y:S01]  /*bce0*/  @!P1 IMAD.X R44, R44, 0x1, R7, P3 ;  /* 0x000000012c2c9824 */ /* 0x000fe200018e0607 */
[----:B---3--:R-:W-:-:S04]  /*bcf0*/  @!P0 LEA R54, P3, R45, R54, 0x1 ;  /* 0x000000362d368211 */ /* 0x008fc800078608ff */
[----:B------:R-:W-:Y:S02]  /*bd00*/  @!P0 LEA.HI.X R55, R45, R55, R48, 0x1, P3 ;  /* 0x000000372d378211 */ /* 0x000fe400018f0c30 */
[C---:B----4-:R-:W-:Y:S01]  /*bd10*/  @!P1 LEA R56, P3, R46.reuse, R56, 0x1 ;  /* 0x000000382e389211 */ /* 0x050fe200078608ff */
[----:B0-----:R-:W-:Y:S03]  /*bd20*/  @!P1 LDS.128 R48, [R5+0x26c00] ;  /* 0x026c000005309984 */ /* 0x001fe60000000c00 */
[----:B------:R-:W-:Y:S02]  /*bd30*/  @!P1 LEA.HI.X R57, R46, R57, R44, 0x1, P3 ;  /* 0x000000392e399211 */ /* 0x000fe400018f0c2c */
[----:B------:R-:W0:Y:S04]  /*bd40*/  @!P0 LDS.128 R44, [R5+0x21400] ;  /* 0x02140000052c8984 */ /* 0x000e280000000c00 */
[----:B0-----:R2:W-:Y:S04]  /*bd50*/  @!P0 STG.E.128 desc[UR4][R54.64], R44 ;  /* 0x0000002c36008986 */ /* 0x0015e8000c101d04 */
[----:B------:R2:W-:Y:S02]  /*bd60*/  @!P1 STG.E.128 desc[UR4][R56.64], R48 ;  /* 0x0000003038009986 */ /* 0x0005e4000c101d04 */
.L_x_6771:
[----:B------:R-:W-:Y:S05]  /*bd70*/  BSYNC B1 ;  /* 0x0000000000017941 */ /* 0x000fea0003800000 */
.L_x_6770:
[----:B--2---:R-:W-:Y:S01]  /*bd80*/  VIADD R44, R22, 0x80 ;  /* 0x00000080162c7836 */ /* 0x004fe20000000000 */
[----:B------:R-:W-:Y:S04]  /*bd90*/  BSSY B1, `(.L_x_6772) ;  /* 0x0000014000017945 */ /* 0x000fe80003800000 */
[----:B------:R-:W-:-:S13]  /*bda0*/  ISETP.GE.AND P3, PT, R44, R4, PT ;  /* 0x000000042c00720c */ /* 0x000fda0003f66270 */
[----:B------:R-:W-:Y:S05]  /*bdb0*/  @P3 BRA `(.L_x_6773) ;  /* 0x0000000000443947 */ /* 0x000fea0003800000 */
[----:B------:R-:W2:Y:S01]  /*bdc0*/  @!P0 LDC.64 R54, c[0x0][0x2e8] ;  /* 0x0000ba00ff368b82 */ /* 0x000ea20000000a00 */
[----:B------:R-:W-:Y:S01]  /*bdd0*/  LEA R45, P3, R42, R52, 0x7 ;  /* 0x000000342a2d7211 */ /* 0x000fe200078638ff */
[----:B------:R-:W-:-:S03]  /*bde0*/  ULDC.64 UR4, c[0x0][0x208] ;  /* 0x0000820000047ab9 */ /* 0x000fc60000000a00 */
[----:B------:R-:W-:Y:S02]  /*bdf0*/  IADD3.X R48, R58, R131, RZ, P3, !PT ;  /* 0x000000833a307210 */ /* 0x000fe40001ffe4ff */
        /* <DEDUP_REMOVED lines=13> */
.L_x_6773:
[----:B------:R-:W-:Y:S05]  /*bed0*/  BSYNC B1 ;  /* 0x0000000000017941 */ /* 0x000fea0003800000 */
.L_x_6772:
[----:B--2---:R-:W-:-:S05]  /*bee0*/  VIADD R44, R22, 0xa0 ;  /* 0x000000a0162c7836 */ /* 0x004fca0000000000 */
[----:B------:R-:W-:-:S13]  /*bef0*/  ISETP.GE.AND P3, PT, R44, R4, PT ;  /* 0x000000042c00720c */ /* 0x000fda0003f66270 */
[----:B------:R-:W-:Y:S05]  /*bf00*/  @P3 BRA `(.L_x_6725) ;  /* 0x0000000000503947 */ /* 0x000fea0003800000 */
[----:B------:R-:W2:Y:S01]  /*bf10*/  LDC.64 R44, c[0x0][0x300] ;  /* 0x0000c000ff2c7b82 */ /* 0x000ea20000000a00 */
[----:B------:R-:W-:Y:S01]  /*bf20*/  IMAD.MOV.U32 R53, RZ, RZ, R58 ;  /* 0x000000ffff357224 */ /* 0x000fe200078e003a */
[----:B------:R-:W-:-:S06]  /*bf30*/  ULDC.64 UR4, c[0x0][0x208] ;  /* 0x0000820000047ab9 */ /* 0x000fcc0000000a00 */
[----:B------:R-:W3:Y:S01]  /*bf40*/  @!P1 LDC.64 R54, c[0x0][0x2e8] ;  /* 0x0000ba00ff369b82 */ /* 0x000ee20000000a00 */
[----:B--2---:R-:W-:-:S04]  /*bf50*/  IMAD.WIDE.U32 R52, R44, 0xa0, R52 ;  /* 0x000000a02c347825 */ /* 0x004fc800078e0034 */
[----:B------:R-:W-:Y:S01]  /*bf60*/  IMAD R45, R45, 0xa0, RZ ;  /* 0x000000a02d2d7824 */ /* 0x000fe200078e02ff */
[----:B------:R-:W-:-:S03]  /*bf70*/  @!P0 IADD3 R46, P3, R20, R52, RZ ;  /* 0x00000034142e8210 */ /* 0x000fc60007f7e0ff */
[----:B------:R-:W-:-:S04]  /*bf80*/  IMAD.IADD R48, R53, 0x1, R45 ;  /* 0x0000000135307824 */ /* 0x000fc800078e022d */
[----:B------:R-:W-:Y:S01]  /*bf90*/  @!P0 IMAD.X R47, R48, 0x1, R13, P3 ;  /* 0x00000001302f8824 */ /* 0x000fe200018e060d */
[----:B------:R-:W-:Y:S02]  /*bfa0*/  @!P1 IADD3 R44, P3, R12, R52, RZ ;  /* 0x000000340c2c9210 */ /* 0x000fe40007f7e0ff */
[----:B------:R-:W2:Y:S03]  /*bfb0*/  @!P0 LDC.64 R52, c[0x0][0x2e8] ;  /* 0x0000ba00ff348b82 */ /* 0x000ea60000000a00 */
        /* <DEDUP_REMOVED lines=9> */
.L_x_6725:
[----:B------:R-:W-:Y:S05]  /*c050*/  BSYNC B0 ;  /* 0x0000000000007941 */ /* 0x000fea0003800000 */
.L_x_6667:
        /* <DEDUP_REMOVED lines=17> */
.L_x_6775:
[----:B------:R-:W-:Y:S05]  /*c170*/  BSYNC B0 ;  /* 0x0000000000007941 */ /* 0x000fea0003800000 */
.L_x_6774:
[----:B------:R-:W1:Y:S01]  /*c180*/  SYNCS.PHASECHK.TRANS64.TRYWAIT P2, [R3+URZ+0x348b0], R0 ;  /* 0x0348b000030075a7 */ /* 0x000e62000804017f */
[----:B------:R-:W-:Y:S01]  /*c190*/  ULDC UR61, c[0x0][0x2f4] ;  /* 0x0000bd00003d7ab9 */ /* 0x000fe20000000800 */
[----:B------:R-:W-:Y:S01]  /*c1a0*/  ULDC.64 UR38, c[0x0][0x328] ;  /* 0x0000ca0000267ab9 */ /* 0x000fe20000000a00 */
[----:B------:R-:W-:Y:S01]  /*c1b0*/  ULDC.64 UR36, c[0x0][0x318] ;  /* 0x0000c60000247ab9 */ /* 0x000fe20000000a00 */
[----:B------:R-:W-:Y:S01]  /*c1c0*/  BSSY B0, `(.L_x_6776) ;  /* 0x0000003000007945 */ /* 0x000fe20003800000 */
[----:B------:R-:W-:-:S03]  /*c1d0*/  IMAD.WIDE R48, R24, 0xb0, R118 ;  /* 0x000000b018307825 */ /* 0x000fc600078e0276 */
[----:B-1----:R-:W-:Y:S05]  /*c1e0*/  @!P2 BRA `(.L_x_6777) ;  /* 0x000001d80018a947 */ /* 0x002fea0003800000 */
.L_x_7050:
[----:B------:R-:W-:Y:S05]  /*c1f0*/  BSYNC B0 ;  /* 0x0000000000007941 */ /* 0x000fea0003800000 */
.L_x_6776:
[----:B------:R-:W-:Y:S01]  /*c200*/  ISETP.GE.AND P2, PT, R22, R4, PT ;  /* 0x000000041600720c */ /* 0x000fe20003f46270 */
[----:B------:R-:W-:-:S12]  /*c210*/  BSSY B0, `(.L_x_6778) ;  /* 0x0000011000007945 */ /* 0x000fd80003800000 */
[----:B------:R-:W-:Y:S05]  /*c220*/  @P2 BRA `(.L_x_6779) ;  /* 0x00000000003c2947 */ /* 0x000fea0003800000 */
[----:B------:R-:W-:Y:S01]  /*c230*/  IMAD R47, R49, UR38, RZ ;  /* 0x00000026312f7c24 */ /* 0x000fe2000f8e02ff */
[----:B------:R-:W-:Y:S01]  /*c240*/  ULDC.64 UR4, c[0x0][0x208] ;  /* 0x0000820000047ab9 */ /* 0x000fe20000000a00 */
[----:B0-----:R-:W-:Y:S02]  /*c250*/  IMAD.MOV.U32 R44, RZ, RZ, R102 ;  /* 0x000000ffff2c7224 */ /* 0x001fe400078e0066 */
[----:B------:R-:W-:Y:S02]  /*c260*/  IMAD.MOV.U32 R45, RZ, RZ, R6 ;  /* 0x000000ffff2d7224 */ /* 0x000fe400078e0006 */
[C---:B------:R-:W-:Y:S02]  /*c270*/  IMAD R47, R48.reuse, UR39, R47 ;  /* 0x00000027302f7c24 */ /* 0x040fe4000f8e022f */
[----:B------:R-:W-:-:S04]  /*c280*/  IMAD.WIDE.U32 R44, R48, UR38, R44 ;  /* 0x00000026302c7c25 */ /* 0x000fc8000f8e002c */
[----:B------:R-:W-:Y:S01]  /*c290*/  IMAD.IADD R45, R45, 0x1, R47 ;  /* 0x000000012d2d7824 */ /* 0x000fe200078e022f */
[----:B------:R-:W-:-:S04]  /*c2a0*/  LEA R50, P2, R44, UR36, 0x1 ;  /* 0x000000242c327c11 */ /* 0x000fc8000f8408ff */
[----:B------:R-:W-:Y:S02]  /*c2b0*/  LEA.HI.X R51, R44, UR37, R45, 0x1, P2 ;  /* 0x000000252c337c11 */ /* 0x000fe400090f0c2d */
[----:B------:R-:W-:-:S13]  /*c2c0*/  ISETP.GE.AND P2, PT, R16, UR61, PT ;  /* 0x0000003d10007c0c */ /* 0x000fda000bf46270 */
[----:B------:R-:W0:Y:S04]  /*c2d0*/  @!P2 LDS.128 R44, [R5+0x400] ;  /* 0x00040000052ca984 */ /* 0x000e280000000c00 */
[----:B0-----:R-:W-:Y:S01]  /*c2e0*/  @!P2 STG.E.128 desc[UR4][R50.64], R44 ;  /* 0x0000002c3200a986 */ /* 0x001fe2000c101d04 */
[----:B------:R-:W-:-:S13]  /*c2f0*/  ISETP.GE.AND P2, PT, R221, UR61, PT ;  /* 0x0000003ddd007c0c */ /* 0x000fda000bf46270 */
[----:B------:R-:W0:Y:S04]  /*c300*/  @!P2 LDS.128 R44, [R5+0x5c00] ;  /* 0x005c0000052ca984 */ /* 0x000e280000000c00 */
[----:B0-----:R2:W-:Y:S02]  /*c310*/  @!P2 STG.E.128 desc[UR4][R50.64+0x80], R44 ;  /* 0x0000802c3200a986 */ /* 0x0015e4000c101d04 */
.L_x_6779:
[----:B------:R-:W-:Y:S05]  /*c320*/  BSYNC B0 ;  /* 0x0000000000007941 */ /* 0x000fea0003800000 */
.L_x_6778:
[----:B-1----:R-:W-:Y:S01]  /*c330*/  VIADD R0, R22, 0x20 ;  /* 0x0000002016007836 */ /* 0x002fe20000000000 */
[----:B------:R-:W-:Y:S04]  /*c340*/  BSSY B0, `(.L_x_6780) ;  /* 0x0000014000007945 */ /* 0x000fe80003800000 */
[----:B------:R-:W-:-:S13]  /*c350*/  ISETP.GE.AND P2, PT, R0, R4, PT ;  /* 0x000000040000720c */ /* 0x000fda0003f46270 */
[----:B------:R-:W-:Y:S05]  /*c360*/  @P2 BRA `(.L_x_6781) ;  /* 0x0000000000442947 */ /* 0x000fea0003800000 */
[----:B--2---:R-:W-:Y:S01]  /*c370*/  IADD3 R47, P2, R48, 0x20, RZ ;  /* 0x00000020302f7810 */ /* 0x004fe20007f5e0ff */
[----:B0-----:R-:W-:Y:S01]  /*c380*/  IMAD.MOV.U32 R44, RZ, RZ, R102 ;  /* 0x000000ffff2c7224 */ /* 0x001fe200078e0066 */
[----:B------:R-:W-:Y:S01]  /*c390*/  ULDC.64 UR4, c[0x0][0x208] ;  /* 0x0000820000047ab9 */ /* 0x000fe20000000a00 */
[----:B------:R-:W-:Y:S02]  /*c3a0*/  IMAD.MOV.U32 R45, RZ, RZ, R6 ;  /* 0x000000ffff2d7224 */ /* 0x000fe400078e0006 */
[----:B------:R-:W-:Y:S02]  /*c3b0*/  IMAD.X R0, RZ, RZ, R49, P2 ;  /* 0x000000ffff007224 */ /* 0x000fe400010e0631 */
[----:B------:R-:W-:-:S04]  /*c3c0*/  IMAD.WIDE.U32 R44, R47, UR38, R44 ;  /* 0x000000262f2c7c25 */ /* 0x000fc8000f8e002c */
[----:B------:R-:W-:Y:S01]  /*c3d0*/  IMAD R0, R0, UR38, RZ ;  /* 0x0000002600007c24 */ /* 0x000fe2000f8e02ff */
[----:B------:R-:W-:-:S03]  /*c3e0*/  LEA R50, P2, R44, UR36, 0x1 ;  /* 0x000000242c327c11 */ /* 0x000fc6000f8408ff */
[----:B------:R-:W-:-:S04]  /*c3f0*/  IMAD R47, R47, UR39, R0 ;  /* 0x000000272f2f7c24 */ /* 0x000fc8000f8e0200 */
[----:B------:R-:W-:-:S05]  /*c400*/  IMAD.IADD R45, R45, 0x1, R47 ;  /* 0x000000012d2d7824 */ /* 0x000fca00078e022f */
[----:B------:R-:W-:Y:S02]  /*c410*/  LEA.HI.X R51, R44, UR37, R45, 0x1, P2 ;  /* 0x000000252c337c11 */ /* 0x000fe400090f0c2d */
[----:B------:R-:W-:-:S13]  /*c420*/  ISETP.GE.AND P2, PT, R16, UR61, PT ;  /* 0x0000003d10007c0c */ /* 0x000fda000bf46270 */
[----:B------:R-:W0:Y:S04]  /*c430*/  @!P2 LDS.128 R44, [R5+0x1400] ;  /* 0x00140000052ca984 */ /* 0x000e280000000c00 */
[----:B0-----:R-:W-:Y:S01]  /*c440*/  @!P2 STG.E.128 desc[UR4][R50.64], R44 ;  /* 0x0000002c3200a986 */ /* 0x001fe2000c101d04 */
[----:B------:R-:W-:-:S13]  /*c450*/  ISETP.GE.AND P2, PT, R221, UR61, PT ;  /* 0x0000003ddd007c0c */ /* 0x000fda000bf46270 */
[----:B------:R-:W0:Y:S04]  /*c460*/  @!P2 LDS.128 R44, [R5+0x6c00] ;  /* 0x006c0000052ca984 */ /* 0x000e280000000c00 */
[----:B0-----:R1:W-:Y:S02]  /*c470*/  @!P2 STG.E.128 desc[UR4][R50.64+0x80], R44 ;  /* 0x0000802c3200a986 */ /* 0x0013e4000c101d04 */
.L_x_6781:
[----:B------:R-:W-:Y:S05]  /*c480*/  BSYNC B0 ;  /* 0x0000000000007941 */ /* 0x000fea0003800000 */
.L_x_6780:
[----:B------:R-:W-:Y:S01]  /*c490*/  VIADD R0, R22, 0x40 ;  /* 0x0000004016007836 */ /* 0x000fe20000000000 */
[----:B------:R-:W-:Y:S04]  /*c4a0*/  BSSY B0, `(.L_x_6782) ;  /* 0x0000014000007945 */ /* 0x000fe80003800000 */
[----:B------:R-:W-:-:S13]  /*c4b0*/  ISETP.GE.AND P2, PT, R0, R4, PT ;  /* 0x000000040000720c */ /* 0x000fda0003f46270 */
[----:B------:R-:W-:Y:S05]  /*c4c0*/  @P2 BRA `(.L_x_6783) ;  /* 0x0000000000442947 */ /* 0x000fea0003800000 */
[----:B-12---:R-:W-:Y:S01]  /*c4d0*/  IADD3 R47, P2, R48, 0x40, RZ ;  /* 0x00000040302f7810 */ /* 0x006fe20007f5e0ff */
        /* <DEDUP_REMOVED lines=16> */
.L_x_6783:
[----:B------:R-:W-:Y:S05]  /*c5e0*/  BSYNC B0 ;  /* 0x0000000000007941 */ /* 0x000fea0003800000 */
.L_x_6782:
[----:B------:R-:W-:Y:S01]  /*c5f0*/  VIADD R0, R22, 0x60 ;  /* 0x0000006016007836 */ /* 0x000fe20000000000 */
[----:B------:R-:W-:Y:S04]  /*c600*/  BSSY B0, `(.L_x_6784) ;  /* 0x0000014000007945 */ /* 0x000fe80003800000 */
[----:B------:R-:W-:-:S13]  /*c610*/  ISETP.GE.AND P2, PT, R0, R4, PT ;  /* 0x000000040000720c */ /* 0x000fda0003f46270 */
[----:B------:R-:W-:Y:S05]  /*c620*/  @P2 BRA `(.L_x_6785) ;  /* 0x0000000000442947 */ /* 0x000fea0003800000 */
[----:B-123--:R-:W-:Y:S01]  /*c630*/  IADD3 R47, P2, R48, 0x60, RZ ;  /* 0x00000060302f7810 */ /* 0x00efe20007f5e0ff */
        /* <DEDUP_REMOVED lines=16> */
.L_x_6785:
[----:B------:R-:W-:Y:S05]  /*c740*/  BSYNC B0 ;  /* 0x0000000000007941 */ /* 0x000fea0003800000 */
.L_x_6784:
[----:B------:R-:W-:Y:S01]  /*c750*/  VIADD R0, R22, 0x80 ;  /* 0x0000008016007836 */ /* 0x000fe20000000000 */
[----:B------:R-:W-:Y:S04]  /*c760*/  BSSY B0, `(.L_x_6786) ;  /* 0x0000014000007945 */ /* 0x000fe80003800000 */
[----:B------:R-:W-:-:S13]  /*c770*/  ISETP.GE.AND P2, PT, R0, R4, PT ;  /* 0x000000040000720c */ /* 0x000fda0003f46270 */
[----:B------:R-:W-:Y:S05]  /*c780*/  @P2 BRA `(.L_x_6787) ;  /* 0x0000000000442947 */ /* 0x000fea0003800000 */
[----:B-1234-:R-:W-:Y:S01]  /*c790*/  IADD3 R47, P2, R48, 0x80, RZ ;  /* 0x00000080302f7810 */ /* 0x01efe20007f5e0ff */
        /* <DEDUP_REMOVED lines=16> */
.L_x_6787:
[----:B------:R-:W-:Y:S05]  /*c8a0*/  BSYNC B0 ;  /* 0x0000000000007941 */ /* 0x000fea0003800000 */
.L_x_6786:
[----:B------:R-:W-:Y:S01]  /*c8b0*/  VIADD R0, R22, 0xa0 ;  /* 0x000000a016007836 */ /* 0x000fe20000000000 */
[----:B------:R-:W-:Y:S04]  /*c8c0*/  BSSY B0, `(.L_x_6788) ;  /* 0x0000014000007945 */ /* 0x000fe80003800000 */
[----:B------:R-:W-:-:S13]  /*c8d0*/  ISETP.GE.AND P2, PT, R0, R4, PT ;  /* 0x000000040000720c */ /* 0x000fda0003f46270 */
[----:B------:R-:W-:Y:S05]  /*c8e0*/  @P2 BRA `(.L_x_6789) ;  /* 0x0000000000442947 */ /* 0x000fea0003800000 */
[----:B01234-:R-:W-:Y:S01]  /*c8f0*/  IADD3 R47, P2, R48, 0xa0, RZ ;  /* 0x000000a0302f7810 */ /* 0x01ffe20007f5e0ff */
[----:B------:R-:W-:Y:S01]  /*c900*/  IMAD.MOV.U32 R44, RZ, RZ, R102 ;  /* 0x000000ffff2c7224 */ /* 0x000fe200078e0066 */
[----:B------:R-:W-:Y:S01]  /*c910*/  ULDC.64 UR4, c[0x0][0x208] ;  /* 0x0000820000047ab9 */ /* 0x000fe20000000a00 */
[----:B------:R-:W-:Y:S02]  /*c920*/  IMAD.MOV.U32 R45, RZ, RZ, R6 ;  /* 0x000000ffff2d7224 */ /* 0x000fe400078e0006 */
[----:B------:R-:W-:Y:S02]  /*c930*/  IMAD.X R48, RZ, RZ, R49, P2 ;  /* 0x000000ffff307224 */ /* 0x000fe400010e0631 */
[----:B------:R-:W-:-:S04]  /*c940*/  IMAD.WIDE.U32 R44, R47, UR38, R44 ;  /* 0x000000262f2c7c25 */ /* 0x000fc8000f8e002c */
[----:B------:R-:W-:-:S04]  /*c950*/  IMAD R48, R48, UR38, RZ ;  /* 0x0000002630307c24 */ /* 0x000fc8000f8e02ff */
[----:B------:R-:W-:Y:S01]  /*c960*/  IMAD R47, R47, UR39, R48 ;  /* 0x000000272f2f7c24 */ /* 0x000fe2000f8e0230 */
[----:B------:R-:W-:-:S03]  /*c970*/  LEA R48, P2, R44, UR36, 0x1 ;  /* 0x000000242c307c11 */ /* 0x000fc6000f8408ff */
        /* <DEDUP_REMOVED lines=8> */
.L_x_6789:
[----:B------:R-:W-:Y:S05]  /*ca00*/  BSYNC B0 ;  /* 0x0000000000007941 */ /* 0x000fea0003800000 */
.L_x_6788:
[----:B------:R-:W5:Y:S01]  /*ca10*/  LDL R0, [R1] ;  /* 0x0000000001007983 */ /* 0x000f620000100800 */
[----:B------:R-:W-:Y:S02]  /*ca20*/  VIADD R23, R23, 0x1 ;  /* 0x0000000117177836 */ /* 0x000fe40000000000 */
[----:B------:R-:W-:Y:S01]  /*ca30*/  @!P3 VIADD R3, R3, 0x348c0 ;  /* 0x000348c00303b836 */ /* 0x000fe20000000000 */
        /* <DEDUP_REMOVED lines=11> */
[----:B-----5:R-:W-:Y:S02]  /*caf0*/  LOP3.LUT P4, RZ, R0, 0x10, RZ, 0xc0, !PT ;  /* 0x0000001000ff7812 */ /* 0x020fe4000788c0ff */
[----:B------:R-:W-:-:S04]  /*cb00*/  SEL R0, RZ, 0x1, P2 ;  /* 0x00000001ff007807 */ /* 0x000fc80001000000 */
[----:B------:R-:W-:-:S07]  /*cb10*/  LOP3.LUT R223, R223, R0, RZ, 0x3c, !PT ;  /* 0x00000000dfdf7212 */ /* 0x000fce00078e3cff */
[----:B-1----:R-:W-:Y:S05]  /*cb20*/  @P4 BRA `(.L_x_6790) ;  /* 0xffffff6000844947 */ /* 0x002fea000383ffff */
[----:B------:R-:W1:Y:S01]  /*cb30*/  S2R R4, SR_TID.X ;  /* 0x0000000000047919 */ /* 0x000e620000002100 */
[----:B------:R-:W-:Y:S02]  /*cb40*/  PLOP3.LUT P0, PT, PT, PT, PT, 0x8, 0x0 ;  /* 0x000000000000781c */ /* 0x000fe40003f0e170 */
[----:B-1----:R-:W-:-:S04]  /*cb50*/  SHF.R.U32.HI R4, RZ, 0x7, R4 ;  /* 0x00000007ff047819 */ /* 0x002fc80000011604 */
[----:B------:R-:W-:-:S13]  /*cb60*/  ISETP.NE.AND P4, PT, R4, 0x1, PT ;  /* 0x000000010400780c */ /* 0x000fda0003f85270 */
[----:B------:R-:W-:Y:S06]  /*cb70*/  @!P4 BAR.ARV 0x9, 0x100 ;  /* 0x024400000000cb1d */ /* 0x000fec0000002000 */
.L_x_6662:
[----:B------:R-:W-:Y:S01]  /*cb80*/  IMAD.MOV.U32 R3, RZ, RZ, RZ ;  /* 0x000000ffff037224 */ /* 0x000fe200078e00ff */
[----:B------:R-:W-:Y:S06]  /*cb90*/  @P0 BRA `(.L_x_6791) ;  /* 0x00000000000c0947 */ /* 0x000fec0003800000 */
[----:B------:R-:W1:Y:S01]  /*cba0*/  FENCE.VIEW.ASYNC.G ;  /* 0x00000000000073c6 */ /* 0x000e620000000100 */
[----:B------:R-:W-:Y:S05]  /*cbb0*/  WARPSYNC.ALL ;  /* 0x0000000000007948 */ /* 0x000fea0003800000 */
[----:B-1----:R-:W-:Y:S06]  /*cbc0*/  BAR.ARV 0xc, 0x180 ;  /* 0x0306000000007b1d */ /* 0x002fec0000002000 */
.L_x_6791:
[----:B------:R-:W2:Y:S01]  /*cbd0*/  LDL R0, [R1] ;  /* 0x0000000001007983 */ /* 0x000ea20000100800 */
[----:B------:R-:W-:Y:S01]  /*cbe0*/  BSSY B0, `(.L_x_6792) ;  /* 0x0000021000007945 */ /* 0x000fe20003800000 */
[----:B--2---:R-:W-:-:S13]  /*cbf0*/  LOP3.LUT P0, RZ, R0, 0x40, RZ, 0xc0, !PT ;  /* 0x0000004000ff7812 */ /* 0x004fda000780c0ff */
[----:B------:R-:W-:Y:S05]  /*cc00*/  @!P0 BRA `(.L_x_6793) ;  /* 0x0000000000788947 */ /* 0x000fea0003800000 */
[----:B------:R-:W2:Y:S01]  /*cc10*/  LDL R0, [R1+0x60] ;  /* 0x0000600001007983 */ /* 0x000ea20000100800 */
[----:B------:R-:W-:Y:S01]  /*cc20*/  ULDC UR4, c[0x0][0x9f0] ;  /* 0x00027c0000047ab9 */ /* 0x000fe20000000800 */
[----:B--2---:R-:W-:-:S04]  /*cc30*/  ISETP.NE.AND P0, PT, R0, RZ, PT ;  /* 0x000000ff0000720c */ /* 0x004fc80003f05270 */
        /* <DEDUP_REMOVED lines=27> */
.L_x_6793:
[----:B------:R-:W-:Y:S05]  /*cdf0*/  BSYNC B0 ;  /* 0x0000000000007941 */ /* 0x000fea0003800000 */
.L_x_6792:
        /* <DEDUP_REMOVED lines=20> */
[----:B0--34-:R-:W-:Y:S02]  /*cf40*/  CS2R R50, SRZ ;  /* 0x0000000000327805 */ /* 0x019fe4000001ff00 */
        /* <DEDUP_REMOVED lines=13> */
[----:B--2---:R-:W-:Y:S02]  /*d020*/  IMAD R4, R0, R3, RZ ;  /* 0x0000000300047224 */ /* 0x004fe400078e02ff */
[----:B------:R-:W-:-:S03]  /*d030*/  IMAD.MOV.U32 R0, RZ, RZ, RZ ;  /* 0x000000ffff007224 */ /* 0x000fc600078e00ff */
[----:B------:R0:W-:Y:S01]  /*d040*/  STL [R1+0x4], R4 ;  /* 0x0000040401007387 */ /* 0x0001e20000100800 */
[----:B------:R-:W-:Y:S01]  /*d050*/  VIADDMNMX R160, R4, R3, R160, PT ;  /* 0x0000000304a07246 */ /* 0x000fe200038001a0 */
[----:B------:R-:W-:-:S03]  /*d060*/  IMAD.MOV.U32 R3, RZ, RZ, RZ ;  /* 0x000000ffff037224 */ /* 0x000fc600078e00ff */
[----:B------:R-:W-:-:S13]  /*d070*/  ISETP.GT.AND P1, PT, R160, R4, PT ;  /* 0x00000004a000720c */ /* 0x000fda0003f24270 */
[----:B0-----:R-:W-:Y:S05]  /*d080*/  @!P1 BRA `(.L_x_6794) ;  /* 0x0000011800489947 */ /* 0x001fea0003800000 */
[----:B------:R-:W-:-:S03]  /*d090*/  UMOV UR4, 0xffffffff ;  /* 0xffffffff00047882 */ /* 0x000fc60000000000 */
[----:B------:R-:W-:Y:S05]  /*d0a0*/  BRA.DIV UR4, `(.L_x_6795) ;  /* 0x000001ca047c7947 */ /* 0x000fea000b800000 */
[----:B------:R-:W0:Y:S02]  /*d0b0*/  S2R R3, SR_TID.X ;  /* 0x0000000000037919 */ /* 0x000e240000002100 */
[----:B0-----:R-:W-:-:S05]  /*d0c0*/  VIADD R3, R3, 0xffffff80 ;  /* 0xffffff8003037836 */ /* 0x001fca0000000000 */
[----:B------:R-:W-:-:S04]  /*d0d0*/  SHF.R.S32.HI R0, RZ, 0x1f, R3 ;  /* 0x0000001fff007819 */ /* 0x000fc80000011403 */
[----:B------:R-:W-:-:S04]  /*d0e0*/  LEA.HI R0, R0, R3, RZ, 0x7 ;  /* 0x0000000300007211 */ /* 0x000fc800078f38ff */
[----:B------:R-:W-:-:S06]  /*d0f0*/  SHF.R.S32.HI R0, RZ, 0x7, R0 ;  /* 0x00000007ff007819 */ /* 0x000fcc0000011400 */
[----:B------:R-:W0:Y:S04]  /*d100*/  SHFL.IDX PT, R0, R0, RZ, 0x1f ;  /* 0x00001fff00007589 */ /* 0x000e2800000e0000 */
[----:B0-----:R1:W-:Y:S02]  /*d110*/  STL [R1+0x18], R0 ;  /* 0x0000180001007387 */ /* 0x0013e40000100800 */
.L_x_7053:
[----:B-1----:R-:W2:Y:S04]  /*d120*/  LDL R0, [R1+0x78] ;  /* 0x0000780001007983 */ /* 0x002ea80000100800 */
[----:B------:R-:W3:Y:S01]  /*d130*/  LDL R3, [R1+0x18] ;  /* 0x0000180001037983 */ /* 0x000ee20000100800 */
[----:B--2---:R-:W-:Y:S02]  /*d140*/  R2UR UR4, R0 ;  /* 0x00000000000472ca */ /* 0x004fe400000e0000 */
[----:B---3--:R-:W-:-:S04]  /*d150*/  LEA.HI R0, R3, R3, RZ, 0x1 ;  /* 0x0000000303007211 */ /* 0x008fc800078f08ff */
[----:B------:R-:W-:-:S07]  /*d160*/  LOP3.LUT R0, R0, 0x1e, RZ, 0xc0, !PT ;  /* 0x0000001e00007812 */ /* 0x000fce00078ec0ff */
[----:B------:R-:W-:Y:S01]  /*d170*/  ULOP3.LUT UP0, URZ, UR4, 0x9f, URZ, 0xc0, !UPT ;  /* 0x0000009f043f7892 */ /* 0x000fe2000f80c03f */
[----:B------:R-:W-:-:S05]  /*d180*/  IMAD.IADD R0, R3, 0x1, -R0 ;  /* 0x0000000103007824 */ /* 0x000fca00078e0a00 */
[----:B------:R-:W-:Y:S02]  /*d190*/  PLOP3.LUT P0, PT, PT, PT, UP0, 0x80, 0x0 ;  /* 0x000000000000781c */ /* 0x000fe40003f0f008 */
[----:B------:R-:W-:-:S04]  /*d1a0*/  LEA R0, R0, UR4, 0xd ;  /* 0x0000000400007c11 */ /* 0x000fc8000f8e68ff */
[----:B------:R-:W-:-:S04]  /*d1b0*/  SHF.R.U32.HI R0, RZ, 0x4, R0 ;  /* 0x00000004ff007819 */ /* 0x000fc80000011600 */
[----:B------:R-:W-:-:S03]  /*d1c0*/  LOP3.LUT R28, R0, 0x3fff, RZ, 0xc0, !PT ;  /* 0x00003fff001c7812 */ /* 0x000fc600078ec0ff */
[----:B------:R-:W-:Y:S05]  /*d1d0*/  @!P0 BRA `(.L_x_6796) ;  /* 0x0000000000408947 */ /* 0x000fea0003800000 */
[----:B------:R-:W-:Y:S01]  /*d1e0*/  MOV R0, 0x0 ;  /* 0x0000000000007802 */ /* 0x000fe20000000f00 */
[----:B------:R-:W-:Y:S01]  /*d1f0*/  ULDC.64 UR4, c[0x4][0x1b8] ;  /* 0x01006e0000047ab9 */ /* 0x000fe20000000a00 */
[----:B------:R-:W-:Y:S01]  /*d200*/  ULDC.64 UR6, c[0x4][0x1c0] ;  /* 0x0100700000067ab9 */ /* 0x000fe20000000a00 */
[----:B------:R-:W-:Y:S01]  /*d210*/  IMAD.U32 R4, RZ, RZ, UR4 ;  /* 0x00000004ff047e24 */ /* 0x000fe2000f8e00ff */
[----:B0-----:R0:W1:Y:S01]  /*d220*/  LDC.64 R14, c[0x4][R0] ;  /* 0x01000000000e7b82 */ /* 0x0010620000000a00 */
        /* <DEDUP_REMOVED lines=11> */
.L_x_6796:
        /* <DEDUP_REMOVED lines=8> */
[----:B------:R1:W2:Y:S03]  /*d360*/  SYNCS.PHASECHK.TRANS64.TRYWAIT P0, [R2+URZ+0x34800], R3 ;  /* 0x03480003020075a7 */ /* 0x0002a6000800017f */
[----:B--2---:R-:W-:Y:S05]  /*d370*/  @!P0 NANOSLEEP.SYNCS 0x989680 ;  /* 0x009896800000895d */ /* 0x004fea0003900000 */
[----:B------:R-:W2:Y:S01]  /*d380*/  @!P0 SYNCS.PHASECHK.TRANS64 P0, [R2+URZ+0x34800], R3 ;  /* 0x03480003020085a7 */ /* 0x000ea2000800007f */
[----:B------:R-:W-:Y:S04]  /*d390*/  BSSY B0, `(.L_x_6798) ;  /* 0x0000006000007945 */ /* 0x000fe80003800000 */
[----:B--2---:R-:W-:Y:S05]  /*d3a0*/  @P0 BRA `(.L_x_6799) ;  /* 0x0000000000100947 */ /* 0x004fea0003800000 */
.L_x_6800:
[----:B--2---:R2:W3:Y:S02]  /*d3b0*/  SYNCS.PHASECHK.TRANS64.TRYWAIT P0, [R2+URZ+0x34800], R3 ;  /* 0x03480003020075a7 */ /* 0x0044e4000800017f */
[----:B---3--:R-:W-:Y:S05]  /*d3c0*/  @!P0 NANOSLEEP.SYNCS 0x989680 ;  /* 0x009896800000895d */ /* 0x008fea0003900000 */
[----:B------:R-:W3:Y:S02]  /*d3d0*/  @!P0 SYNCS.PHASECHK.TRANS64 P0, [R2+URZ+0x34800], R3 ;  /* 0x03480003020085a7 */ /* 0x000ee4000800007f */
[----:B---3--:R-:W-:Y:S05]  /*d3e0*/  @!P0 BRA `(.L_x_6800) ;  /* 0xfffffffc00f08947 */ /* 0x008fea000383ffff */
.L_x_6799:
[----:B------:R-:W-:Y:S05]  /*d3f0*/  BSYNC B0 ;  /* 0x0000000000007941 */ /* 0x000fea0003800000 */
.L_x_6798:
[----:B------:R-:W-:Y:S05]  /*d400*/  BRA `(.L_x_6801) ;  /* 0x0000003c002c7947 */ /* 0x000fea0003800000 */
.L_x_6797:
[----:B------:R-:W2:Y:S01]  /*d410*/  LDL R29, [R1+0x78] ;  /* 0x00007800011d7983 */ /* 0x000ea20000100800 */
[----:B-----5:R-:W-:Y:S01]  /*d420*/  SHF.R.S32.HI R0, RZ, 0x1f, R147 ;  /* 0x0000001fff007819 */ /* 0x020fe20000011493 */
[----:B------:R-:W-:Y:S01]  /*d430*/  ULDC.64 UR4, c[0x0][0x3f8] ;  /* 0x0000fe0000047ab9 */ /* 0x000fe20000000a00 */
[----:B------:R-:W-:Y:S01]  /*d440*/  ULDC.64 UR6, c[0x0][0x408] ;  /* 0x0001020000067ab9 */ /* 0x000fe20000000a00 */
[----:B------:R-:W-:-:S04]  /*d450*/  IMAD.WIDE.U32 R4, R147, UR4, RZ ;  /* 0x0000000493047c25 */ /* 0x000fc8000f8e00ff */
[C---:B------:R-:W-:Y:S02]  /*d460*/  IMAD R6, R0.reuse, UR4, RZ ;  /* 0x0000000400067c24 */ /* 0x040fe4000f8e02ff */
[----:B------:R-:W-:Y:S02]  /*d470*/  IMAD R0, R0, UR6, RZ ;  /* 0x0000000600007c24 */ /* 0x000fe4000f8e02ff */
[C---:B------:R-:W-:Y:S01]  /*d480*/  IMAD R25, R147.reuse, UR5, R6 ;  /* 0x0000000593197c24 */ /* 0x040fe2000f8e0206 */
[----:B------:R-:W-:Y:S01]  /*d490*/  ULDC.64 UR4, c[0x0][0x3e8] ;  /* 0x0000fa0000047ab9 */ /* 0x000fe20000000a00 */
[C---:B------:R-:W-:Y:S01]  /*d4a0*/  IMAD R27, R147.reuse, UR7, R0 ;  /* 0x00000007931b7c24 */ /* 0x040fe2000f8e0200 */
[----:B------:R-:W-:Y:S01]  /*d4b0*/  LEA R24, P0, R4, UR4, 0x1 ;  /* 0x0000000404187c11 */ /* 0x000fe2000f8008ff */
[----:B------:R-:W-:Y:S01]  /*d4c0*/  IMAD.WIDE.U32 R6, R147, UR6, RZ ;  /* 0x0000000693067c25 */ /* 0x000fe2000f8e00ff */
[----:B------:R-:W-:-:S03]  /*d4d0*/  ULDC.64 UR6, c[0x0][0x400] ;  /* 0x0001000000067ab9 */ /* 0x000fc60000000a00 */
[----:B------:R-:W-:Y:S01]  /*d4e0*/  IMAD.IADD R25, R25, 0x1, R5 ;  /* 0x0000000119197824 */ /* 0x000fe200078e0205 */
[----:B------:R-:W-:Y:S01]  /*d4f0*/  LEA R26, P1, R6, UR6, 0x1 ;  /* 0x00000006061a7c11 */ /* 0x000fe2000f8208ff */
[----:B------:R-:W-:-:S03]  /*d500*/  IMAD.IADD R27, R27, 0x1, R7 ;  /* 0x000000011b1b7824 */ /* 0x000fc600078e0207 */
[----:B------:R-:W-:Y:S02]  /*d510*/  LEA.HI.X R25, R4, UR5, R25, 0x1, P0 ;  /* 0x0000000504197c11 */ /* 0x000fe400080f0c19 */
[----:B------:R-:W-:Y:S02]  /*d520*/  LEA.HI.X R27, R6, UR7, R27, 0x1, P1 ;  /* 0x00000007061b7c11 */ /* 0x000fe400088f0c1b */
[----:B--2---:R-:W-:-:S13]  /*d530*/  R2UR UR8, R29 ;  /* 0x000000001d0872ca */ /* 0x004fda00000e0000 */
[----:B------:R-:W-:-:S06]  /*d540*/  ULOP3.LUT UP0, URZ, UR8, 0x3ff, URZ, 0xc0, !UPT ;  /* 0x000003ff083f7892 */ /* 0x000fcc000f80c03f */
[----:B------:R-:W-:-:S13]  /*d550*/  PLOP3.LUT P2, PT, PT, PT, UP0, 0x80, 0x0 ;  /* 0x000000000000781c */ /* 0x000fda0003f4f008 */
        /* <DEDUP_REMOVED lines=17> */
.L_x_6802:
[----:B------:R-:W2:Y:S01]  /*d670*/  LDL R20, [R1+0x38] ;  /* 0x0000380001147983 */ /* 0x000ea20000100800 */
[----:B------:R-:W-:Y:S01]  /*d680*/  ULDC.U8 UR4, c[0x0][0x410] ;  /* 0x0001040000047ab9 */ /* 0x000fe20000000000 */
[----:B------:R-:W-:Y:S01]  /*d690*/  R2UR UR5, R29 ;  /* 0x000000001d0572ca */ /* 0x000fe200000e0000 */
[----:B------:R-:W-:Y:S01]  /*d6a0*/  BSSY B0, `(.L_x_6803) ;  /* 0x0000399000007945 */ /* 0x000fe20003800000 */
[----:B------:R-:W-:Y:S01]  /*d6b0*/  ISETP.NE.AND P0, PT, RZ, UR4, PT ;  /* 0x00000004ff007c0c */ /* 0x000fe2000bf05270 */
[----:B------:R-:W-:-:S10]  /*d6c0*/  IMAD R5, R149, 0x80, R22 ;  /* 0x0000008095057824 */ /* 0x000fd400078e0216 */
[----:B--2---:R-:W-:Y:S02]  /*d6d0*/  LEA R21, R20, UR5, 0x1 ;  /* 0x0000000514157c11 */ /* 0x004fe4000f8e08ff */
[----:B------:R-:W-:Y:S05]  /*d6e0*/  @!P0 BRA `(.L_x_6804) ;  /* 0x0000001800ac8947 */ /* 0x000fea0003800000 */
[----:B------:R-:W-:-:S03]  /*d6f0*/  UMOV UR4, 0xffffffff ;  /* 0xffffffff00047882 */ /* 0x000fc60000000000 */
[----:B------:R-:W-:Y:S05]  /*d700*/  BRA.DIV UR4, `(.L_x_6805) ;  /* 0x000001c604247947 */ /* 0x000fea000b800000 */
[----:B------:R1:W2:Y:S04]  /*d710*/  SHFL.IDX PT, R0, R25, RZ, 0x181f ;  /* 0x00181fff19007589 */ /* 0x0002a800000e0000 */
[----:B------:R1:W3:Y:S04]  /*d720*/  SHFL.IDX PT, R3, R24, RZ, 0x181f ;  /* 0x00181fff18037589 */ /* 0x0002e800000e0000 */
[----:B------:R1:W4:Y:S04]  /*d730*/  SHFL.IDX PT, R4, R27, RZ, 0x181f ;  /* 0x00181fff1b047589 */ /* 0x00032800000e0000 */
[----:B0-----:R1:W0:Y:S02]  /*d740*/  SHFL.IDX PT, R14, R26, RZ, 0x181f ;  /* 0x00181fff1a0e7589 */ /* 0x00122400000e0000 */
.L_x_7059:
[----:B------:R-:W5:Y:S01]  /*d750*/  LDL R7, [R1+0x68] ;  /* 0x0000680001077983 */ /* 0x000f620000100800 */
[----:B------:R-:W-:Y:S01]  /*d760*/  ULDC UR4, c[0x0][0x448] ;  /* 0x0001120000047ab9 */ /* 0x000fe20000000800 */
[----:B------:R-:W-:Y:S01]  /*d770*/  BSSY B1, `(.L_x_6806) ;  /* 0x0000026000017945 */ /* 0x000fe20003800000 */
[----:B------:R-:W-:Y:S01]  /*d780*/  IMAD R20, R161, UR4, RZ ;  /* 0x00000004a1147c24 */ /* 0x000fe2000f8e02ff */
[----:B------:R-:W-:Y:S02]  /*d790*/  CS2R R8, SRZ ;  /* 0x0000000000087805 */ /* 0x000fe4000001ff00 */
[----:B------:R-:W-:Y:S02]  /*d7a0*/  CS2R R10, SRZ ;  /* 0x00000000000a7805 */ /* 0x000fe4000001ff00 */
[----:B------:R-:W-:Y:S02]  /*d7b0*/  CS2R R12, SRZ ;  /* 0x00000000000c7805 */ /* 0x000fe4000001ff00 */
[----:B------:R-:W-:-:S02]  /*d7c0*/  ISETP.GE.AND P0, PT, R5, R20, PT ;  /* 0x000000140500720c */ /* 0x000fc40003f06270 */
[----:B-----5:R-:W-:-:S04]  /*d7d0*/  LEA.HI R6, R7, R7, RZ, 0x1 ;  /* 0x0000000707067211 */ /* 0x020fc800078f08ff */
[----:B------:R-:W-:-:S05]  /*d7e0*/  LOP3.LUT R6, R6, 0xfffffffe, RZ, 0xc0, !PT ;  /* 0xfffffffe06067812 */ /* 0x000fca00078ec0ff */
[----:B------:R-:W-:Y:S01]  /*d7f0*/  IMAD.IADD R5, R7, 0x1, -R6 ;  /* 0x0000000107057824 */ /* 0x000fe200078e0a06 */
[----:B------:R-:W-:-:S04]  /*d800*/  CS2R R6, SRZ ;  /* 0x0000000000067805 */ /* 0x000fc8000001ff00 */
[----:B------:R-:W-:Y:S01]  /*d810*/  SHF.L.U32 R5, R5, 0x1f, RZ ;  /* 0x0000001f05057819 */ /* 0x000fe200000006ff */
[----:B------:R-:W-:Y:S06]  /*d820*/  @P0 BRA `(.L_x_6807) ;  /* 0x0000000000680947 */ /* 0x000fec0003800000 */
[----:B------:R-:W-:Y:S01]  /*d830*/  ULDC UR4, c[0x0][0x3f4] ;  /* 0x0000fd0000047ab9 */ /* 0x000fe20000000800 */
[----:B------:R-:W-:Y:S01]  /*d840*/  IMAD.SHL.U32 R30, R220, 0x2, RZ ;  /* 0x00000002dc1e7824 */ /* 0x000fe200078e00ff */
[----:B------:R-:W-:Y:S02]  /*d850*/  ISETP.GE.AND P4, PT, R18, UR4, PT ;  /* 0x0000000412007c0c */ /* 0x000fe4000bf86270 */
[----:B------:R-:W-:Y:S02]  /*d860*/  CS2R R12, SRZ ;  /* 0x00000000000c7805 */ /* 0x000fe4000001ff00 */
[----:B------:R-:W-:Y:S02]  /*d870*/  ISETP.GE.AND P5, PT, R220, UR4, PT ;  /* 0x00000004dc007c0c */ /* 0x000fe4000bfa6270 */
[----:B------:R-:W-:Y:S01]  /*d880*/  SHF.R.S32.HI R9, RZ, 0x1f, R220 ;  /* 0x0000001fff097819 */ /* 0x000fe200000114dc */
[----:B------:R-:W-:Y:S01]  /*d890*/  ULDC.64 UR6, c[0x0][0x208] ;  /* 0x0000820000067ab9 */ /* 0x000fe20000000a00 */
[----:B------:R-:W-:-:S02]  /*d8a0*/  SHF.R.S32.HI R7, RZ, 0x1f, R18 ;  /* 0x0000001fff077819 */ /* 0x000fc40000011412 */
[----:B------:R-:W-:-:S03]  /*d8b0*/  SHF.L.U64.HI R9, R220, 0x1, R9 ;  /* 0x00000001dc097819 */ /* 0x000fc60000010209 */
[----:B------:R-:W-:-:S04]  /*d8c0*/  @!P4 IMAD.SHL.U32 R15, R18, 0x2, RZ ;  /* 0x00000002120fc824 */ /* 0x000fc800078e00ff */
[CC--:B-1-3--:R-:W-:Y:S02]  /*d8d0*/  @!P5 IADD3 R26, P2, R3.reuse, R30.reuse, RZ ;  /* 0x0000001e031ad210 */ /* 0x0cafe40007f5e0ff */
[----:B0-----:R-:W-:Y:S02]  /*d8e0*/  @!P5 IADD3 R30, P3, R14, R30, RZ ;  /* 0x0000001e0e1ed210 */ /* 0x001fe40007f7e0ff */
[-C--:B------:R-:W-:Y:S01]  /*d8f0*/  @!P4 IADD3 R24, P0, R3, R15.reuse, RZ ;  /* 0x0000000f0318c210 */ /* 0x080fe20007f1e0ff */
[--C-:B--2---:R-:W-:Y:S01]  /*d900*/  @!P5 IMAD.X R27, R0, 0x1, R9.reuse, P2 ;  /* 0x00000001001bd824 */ /* 0x104fe200010e0609 */
[----:B------:R-:W-:Y:S01]  /*d910*/  @!P4 IADD3 R14, P1, R14, R15, RZ ;  /* 0x0000000f0e0ec210 */ /* 0x000fe20007f3e0ff */
[----:B----4-:R-:W-:Y:S01]  /*d920*/  @!P5 IMAD.X R31, R4, 0x1, R9, P3 ;  /* 0x00000001041fd824 */ /* 0x010fe200018e0609 */
[----:B------:R-:W-:Y:S02]  /*d930*/  @!P4 SHF.L.U64.HI R3, R18, 0x1, R7 ;  /* 0x000000011203c819 */ /* 0x000fe40000010207 */
[----:B------:R-:W-:-:S02]  /*d940*/  CS2R R8, SRZ ;  /* 0x0000000000087805 */ /* 0x000fc4000001ff00 */
[----:B------:R-:W-:Y:S02]  /*d950*/  CS2R R10, SRZ ;  /* 0x00000000000a7805 */ /* 0x000fe4000001ff00 */
[----:B------:R-:W-:Y:S01]  /*d960*/  CS2R R6, SRZ ;  /* 0x0000000000067805 */ /* 0x000fe2000001ff00 */
[----:B------:R0:W5:Y:S01]  /*d970*/  @!P5 LD.E.64 R12, desc[UR6][R26.64] ;  /* 0x000000061a0cd980 */ /* 0x000162000c101b00 */
[--C-:B------:R-:W-:Y:S02]  /*d980*/  @!P4 IMAD.X R25, R0, 0x1, R3.reuse, P0 ;  /* 0x000000010019c824 */ /* 0x100fe400000e0603 */
[----:B------:R-:W-:Y:S01]  /*d990*/  @!P4 IMAD.X R15, R4, 0x1, R3, P1 ;  /* 0x00000001040fc824 */ /* 0x000fe200008e0603 */
[----:B------:R0:W5:Y:S04]  /*d9a0*/  @!P5 LD.E.64 R8, desc[UR6][R30.64] ;  /* 0x000000061e08d980 */ /* 0x000168000c101b00 */
[----:B------:R0:W5:Y:S04]  /*d9b0*/  @!P4 LD.E.64 R10, desc[UR6][R24.64] ;  /* 0x00000006180ac980 */ /* 0x000168000c101b00 */
[----:B------:R0:W5:Y:S02]  /*d9c0*/  @!P4 LD.E.64 R6, desc[UR6][R14.64] ;  /* 0x000000060e06c980 */ /* 0x000164000c101b00 */
.L_x_6807:
[----:B------:R-:W-:Y:S05]  /*d9d0*/  BSYNC B1 ;  /* 0x0000000000017941 */ /* 0x000fea0003800000 */
.L_x_6806:
[----:B------:R-:W4:Y:S01]  /*d9e0*/  SYNCS.PHASECHK.TRANS64.TRYWAIT P0, [R2+URZ+0x34800], R5 ;  /* 0x03480005020075a7 */ /* 0x000f22000800017f */
[----:B--2---:R-:W-:Y:S01]  /*d9f0*/  IMAD R0, R149, -0x80, R20 ;  /* 0xffffff8095007824 */ /* 0x004fe200078e0214 */
[--C-:B0----5:R-:W-:Y:S01]  /*da00*/  SHF.R.U32.HI R30, RZ, 0x10, R11.reuse ;  /* 0x00000010ff1e7819 */ /* 0x121fe2000001160b */
[----:B---3--:R-:W-:Y:S01]  /*da10*/  IMAD.MOV.U32 R3, RZ, RZ, R10 ;  /* 0x000000ffff037224 */ /* 0x008fe200078e000a */
[--C-:B------:R-:W-:Y:S01]  /*da20*/  SHF.R.U64 R10, R10, 0x10, R11.reuse ;  /* 0x000000100a0a7819 */ /* 0x100fe2000000120b */
[----:B------:R-:W-:Y:S01]  /*da30*/  IMAD.MOV.U32 R15, RZ, RZ, R11 ;  /* 0x000000ffff0f7224 */ /* 0x000fe200078e000b */
[--C-:B------:R-:W-:Y:S01]  /*da40*/  SHF.R.U64 R29, R12, 0x10, R13.reuse ;  /* 0x000000100c1d7819 */ /* 0x100fe2000000120d */
[----:B------:R-:W-:Y:S01]  /*da50*/  IMAD.MOV.U32 R20, RZ, RZ, R12 ;  /* 0x000000ffff147224 */ /* 0x000fe200078e000c */
[--C-:B-1----:R-:W-:Y:S01]  /*da60*/  SHF.R.U32.HI R27, RZ, 0x10, R13.reuse ;  /* 0x00000010ff1b7819 */ /* 0x102fe2000001160d */
[----:B------:R-:W-:Y:S01]  /*da70*/  IMAD.MOV.U32 R24, RZ, RZ, R13 ;  /* 0x000000ffff187224 */ /* 0x000fe200078e000d */
[----:B------:R-:W-:Y:S01]  /*da80*/  VIMNMX R11, R0, 0x80, PT ;  /* 0x00000080000b7848 */ /* 0x000fe20003fe0100 */
[----:B------:R-:W-:Y:S01]  /*da90*/  BSSY B1, `(.L_x_6808) ;  /* 0x000000f000017945 */ /* 0x000fe20003800000 */
[----:B------:R-:W-:Y:S01]  /*daa0*/  IMAD.MOV.U32 R13, RZ, RZ, R6 ;  /* 0x000000ffff0d7224 */ /* 0x000fe200078e0006 */
[--C-:B------:R-:W-:Y:S01]  /*dab0*/  SHF.R.U64 R26, R6, 0x10, R7.reuse ;  /* 0x00000010061a7819 */ /* 0x100fe20000001207 */
[--C-:B------:R-:W-:Y:S01]  /*dac0*/  IMAD.MOV.U32 R14, RZ, RZ, R7.reuse ;  /* 0x000000ffff0e7224 */ /* 0x100fe200078e0007 */
[----:B------:R-:W-:Y:S01]  /*dad0*/  SHF.R.U32.HI R25, RZ, 0x10, R7 ;  /* 0x00000010ff197819 */ /* 0x000fe20000011607 */
[--C-:B------:R-:W-:Y:S01]  /*dae0*/  IMAD.MOV.U32 R6, RZ, RZ, R9.reuse ;  /* 0x000000ffff067224 */ /* 0x100fe200078e0009 */
[----:B------:R-:W-:Y:S01]  /*daf0*/  SHF.R.U64 R7, R8, 0x10, R9 ;  /* 0x0000001008077819 */ /* 0x000fe20000001209 */
[----:B----4-:R-:W-:Y:S01]  /*db00*/  IMAD.MOV.U32 R4, RZ, RZ, R8 ;  /* 0x000000ffff047224 */ /* 0x010fe200078e0008 */
[----:B------:R-:W-:-:S02]  /*db10*/  PRMT R10, R3, 0x5410, R10 ;  /* 0x00005410030a7816 */ /* 0x000fc4000000000a */
[----:B------:R-:W-:Y:S02]  /*db20*/  ISETP.GE.AND P1, PT, R22, R11, PT ;  /* 0x0000000b1600720c */ /* 0x000fe40003f26270 */
[----:B------:R-:W-:Y:S02]  /*db30*/  SHF.R.U32.HI R9, RZ, 0x10, R9 ;  /* 0x00000010ff097819 */ /* 0x000fe40000011609 */
[----:B------:R-:W-:Y:S02]  /*db40*/  PRMT R12, R15, 0x5410, R30 ;  /* 0x000054100f0c7816 */ /* 0x000fe4000000001e */
[----:B------:R-:W-:Y:S02]  /*db50*/  PRMT R0, R20, 0x5410, R29 ;  /* 0x0000541014007816 */ /* 0x000fe4000000001d */
[----:B------:R-:W-:Y:S01]  /*db60*/  PRMT R3, R24, 0x5410, R27 ;  /* 0x0000541018037816 */ /* 0x000fe2000000001b */
[----:B------:R-:W-:Y:S06]  /*db70*/  @!P0 BRA `(.L_x_6809) ;  /* 0x000001c000788947 */ /* 0x000fec0003800000 */
.L_x_7060:
[----:B------:R-:W-:Y:S05]  /*db80*/  BSYNC B1 ;  /* 0x0000000000017941 */ /* 0x000fea0003800000 */
.L_x_6808:
        /* <DEDUP_REMOVED lines=9> */
[----:B------:R-:W-:-:S11]  /*dc20*/  ISETP.GE.AND P1, PT, R220, R5, PT ;  /* 0x00000005dc00720c */ /* 0x000fd60003f26270 */
[----:B------:R-:W-:Y:S05]  /*dc30*/  @P0 BRA `(.L_x_6813) ;  /* 0x0000000000980947 */ /* 0x000fea0003800000 */
[----:B------:R-:W0:Y:S01]  /*dc40*/  LDS.128 R4, [R21] ;  /* 0x0000000015047984 */ /* 0x000e220000000c00 */
        /* <DEDUP_REMOVED lines=37> */
.L_x_6813:
[----:B------:R-:W-:Y:S05]  /*dea0*/  BSYNC B2 ;  /* 0x0000000000027941 */ /* 0x000fea0003800000 */
.L_x_6812:
[----:B------:R-:W-:Y:S05]  /*deb0*/  @P1 BRA `(.L_x_6811) ;  /* 0x0000000000981947 */ /* 0x000fea0003800000 */
[----:B0-----:R-:W0:Y:S01]  /*dec0*/  LDS.128 R4, [R21+0x4000] ;  /* 0x0040000015047984 */ /* 0x001e220000000c00 */
        /* <DEDUP_REMOVED lines=37> */
.L_x_6811:
[----:B------:R-:W-:Y:S05]  /*e120*/  BSYNC B1 ;  /* 0x0000000000017941 */ /* 0x000fea0003800000 */
.L_x_6810:
[----:B01----:R-:W-:Y:S01]  /*e130*/  VIADD R4, R22, 0x20 ;  /* 0x0000002016047836 */ /* 0x003fe20000000000 */
[----:B------:R-:W-:Y:S04]  /*e140*/  BSSY B1, `(.L_x_6814) ;  /* 0x0000056000017945 */ /* 0x000fe80003800000 */
[----:B------:R-:W-:-:S13]  /*e150*/  ISETP.GE.AND P0, PT, R4, R11, PT ;  /* 0x0000000b0400720c */ /* 0x000fda0003f06270 */
[----:B------:R-:W-:Y:S05]  /*e160*/  @P0 BRA `(.L_x_6815) ;  /* 0x00000004004c0947 */ /* 0x000fea0003800000 */
[----:B------:R-:W0:Y:S01]  /*e170*/  LDC R5, c[0x0][0x3f4] ;  /* 0x0000fd00ff057b82 */ /* 0x000e220000000800 */
[----:B------:R-:W-:Y:S01]  /*e180*/  BSSY B2, `(.L_x_6816) ;  /* 0x000002a000027945 */ /* 0x000fe20003800000 */
[-C--:B0-----:R-:W-:Y:S02]  /*e190*/  ISETP.GE.AND P0, PT, R18, R5.reuse, PT ;  /* 0x000000051200720c */ /* 0x081fe40003f06270 */
[----:B------:R-:W-:-:S11]  /*e1a0*/  ISETP.GE.AND P1, PT, R220, R5, PT ;  /* 0x00000005dc00720c */ /* 0x000fd60003f26270 */
[----:B------:R-:W-:Y:S05]  /*e1b0*/  @P0 BRA `(.L_x_6817) ;  /* 0x0000000000980947 */ /* 0x000fea0003800000 */
[----:B------:R-:W0:Y:S01]  /*e1c0*/  LDS.128 R4, [R21+0x1000] ;  /* 0x0010000015047984 */ /* 0x000e220000000c00 */
        /* <DEDUP_REMOVED lines=37> */
.L_x_6817:
[----:B------:R-:W-:Y:S05]  /*e420*/  BSYNC B2 ;  /* 0x0000000000027941 */ /* 0x000fea0003800000 */
.L_x_6816:
[----:B------:R-:W-:Y:S05]  /*e430*/  @P1 BRA `(.L_x_6815) ;  /* 0x0000000000981947 */ /* 0x000fea0003800000 */
[----:B0-----:R-:W0:Y:S01]  /*e440*/  LDS.128 R4, [R21+0x5000] ;  /* 0x0050000015047984 */ /* 0x001e220000000c00 */
        /* <DEDUP_REMOVED lines=37> */
.L_x_6815:
[----:B------:R-:W-:Y:S05]  /*e6a0*/  BSYNC B1 ;  /* 0x0000000000017941 */ /* 0x000fea0003800000 */
.L_x_6814:
        /* <DEDUP_REMOVED lines=47> */
.L_x_6821:
[----:B------:R-:W-:Y:S05]  /*e9a0*/  BSYNC B2 ;  /* 0x0000000000027941 */ /* 0x000fea0003800000 */
.L_x_6820:
[----:B------:R-:W-:Y:S05]  /*e9b0*/  @P1 BRA `(.L_x_6819) ;  /* 0x0000000000981947 */ /* 0x000fea0003800000 */
[----:B0-----:R-:W0:Y:S01]  /*e9c0*/  LDS.128 R4, [R21+0x6000] ;  /* 0x0060000015047984 */ /* 0x001e220000000c00 */
[----:B------:R-:W-:Y:S01]  /*e9d0*/  SHF.L.U32 R29, R0, 0x10, RZ ;  /* 0x00000010001d7819 */ /* 0x000fe200000006ff */
        /* <DEDUP_REMOVED lines=36> */
.L_x_6819:
[----:B------:R-:W-:Y:S05]  /*ec20*/  BSYNC B1 ;  /* 0x0000000000017941 */ /* 0x000fea0003800000 */
.L_x_6818:
[----:B01----:R-:W-:-:S05]  /*ec30*/  VIADD R4, R22, 0x60 ;  /* 0x0000006016047836 */ /* 0x003fca0000000000 */
        /* <DEDUP_REMOVED lines=23> */
[----:B------:R-:W-:Y:S01]  /*edb0*/  FMUL.FTZ R20, R27, R5 ;  /* 0x000000051b147220 */ /* 0x000fe20000410000 */
[----:B------:R-:W-:Y:S01]  /*edc0*/  FFMA.FTZ R11, R29, R11, R24 ;  /* 0x0000000b1d0b7223 */ /* 0x000fe20000010018 */
[-C--:B------:R-:W-:Y:S01]  /*edd0*/  FFMA.FTZ R5, R27, R15.reuse, -R26 ;  /* 0x0000000f1b057223 */ /* 0x080fe2000001081a */
[----:B------:R-:W-:Y:S01]  /*ede0*/  LOP3.LUT R7, R7, 0xffff0000, RZ, 0xc0, !PT ;  /* 0xffff000007077812 */ /* 0x000fe200078ec0ff */
[C---:B------:R-:W-:Y:S01]  /*edf0*/  IMAD.U32 R26, R14.reuse, 0x10000, RZ ;  /* 0x000100000e1a7824 */ /* 0x040fe200078e00ff */
[----:B------:R-:W-:Y:S01]  /*ee00*/  LOP3.LUT R29, R14, 0xffff0000, RZ, 0xc0, !PT ;  /* 0xffff00000e1d7812 */ /* 0x000fe200078ec0ff */
[C---:B------:R-:W-:Y:S01]  /*ee10*/  IMAD.U32 R24, R12.reuse, 0x10000, RZ ;  /* 0x000100000c187824 */ /* 0x040fe200078e00ff */
[----:B------:R-:W-:Y:S01]  /*ee20*/  LOP3.LUT R27, R12, 0xffff0000, RZ, 0xc0, !PT ;  /* 0xffff00000c1b7812 */ /* 0x000fe200078ec0ff */
[----:B------:R-:W-:Y:S01]  /*ee30*/  FFMA.FTZ R20, R31, R15, R20 ;  /* 0x0000000f1f147223 */ /* 0x000fe20000010014 */
[-C--:B------:R-:W-:Y:S01]  /*ee40*/  FMUL.FTZ R15, R26, R6.reuse ;  /* 0x000000061a0f7220 */ /* 0x080fe20000410000 */
[C---:B------:R-:W-:Y:S01]  /*ee50*/  FMUL.FTZ R25, R24.reuse, R6 ;  /* 0x0000000618197220 */ /* 0x040fe20000410000 */
[-C--:B------:R-:W-:Y:S01]  /*ee60*/  FMUL.FTZ R12, R29, R7.reuse ;  /* 0x000000071d0c7220 */ /* 0x080fe20000410000 */
[C---:B------:R-:W-:Y:S01]  /*ee70*/  FMUL.FTZ R14, R27.reuse, R7 ;  /* 0x000000071b0e7220 */ /* 0x040fe20000410000 */
[-C--:B------:R-:W-:Y:S01]  /*ee80*/  FFMA.FTZ R6, R24, R10.reuse, -R15 ;  /* 0x0000000a18067223 */ /* 0x080fe2000001080f */
[----:B------:R-:W-:Y:S01]  /*ee90*/  FFMA.FTZ R25, R26, R10, R25 ;  /* 0x0000000a1a197223 */ /* 0x000fe20000010019 */
[-C--:B------:R-:W-:Y:S01]  /*eea0*/  FFMA.FTZ R7, R27, R13.reuse, -R12 ;  /* 0x0000000d1b077223 */ /* 0x080fe2000001080c */
[----:B------:R-:W-:Y:S01]  /*eeb0*/  FFMA.FTZ R14, R29, R13, R14 ;  /* 0x0000000d1d0e7223 */ /* 0x000fe2000001000e */
[----:B------:R-:W-:-:S02]  /*eec0*/  F2FP.BF16.F32.PACK_AB R4, R11, R4 ;  /* 0x000000040b04723e */ /* 0x000fc400000010ff */
[----:B------:R-:W-:Y:S02]  /*eed0*/  F2FP.BF16.F32.PACK_AB R5, R20, R5 ;  /* 0x000000051405723e */ /* 0x000fe400000010ff */
[----:B------:R-:W-:Y:S02]  /*eee0*/  F2FP.BF16.F32.PACK_AB R6, R25, R6 ;  /* 0x000000061906723e */ /* 0x000fe400000010ff */
[----:B------:R-:W-:-:S05]  /*eef0*/  F2FP.BF16.F32.PACK_AB R7, R14, R7 ;  /* 0x000000070e07723e */ /* 0x000fca00000010ff */
[----:B------:R0:W-:Y:S02]  /*ef00*/  STS.128 [R21+0x3000], R4 ;  /* 0x0030000415007388 */ /* 0x0001e40000000c00 */
.L_x_6824:
[----:B------:R-:W-:Y:S05]  /*ef10*/  BSYNC B1 ;  /* 0x0000000000017941 */ /* 0x000fea0003800000 */
.L_x_6823:
        /* <DEDUP_REMOVED lines=40> */
.L_x_6804:
[----:B------:R-:W-:-:S03]  /*f1a0*/  UMOV UR4, 0xffffffff ;  /* 0xffffffff00047882 */ /* 0x000fc60000000000 */
[----:B------:R-:W-:Y:S05]  /*f1b0*/  BRA.DIV UR4, `(.L_x_6825) ;  /* 0x000001aa04fc7947 */ /* 0x000fea000b800000 */
[----:B------:R1:W2:Y:S04]  /*f1c0*/  SHFL.IDX PT, R0, R25, RZ, 0x181f ;  /* 0x00181fff19007589 */ /* 0x0002a800000e0000 */
[----:B------:R1:W3:Y:S04]  /*f1d0*/  SHFL.IDX PT, R3, R24, RZ, 0x181f ;  /* 0x00181fff18037589 */ /* 0x0002e800000e0000 */
[----:B------:R1:W4:Y:S04]  /*f1e0*/  SHFL.IDX PT, R20, R27, RZ, 0x181f ;  /* 0x00181fff1b147589 */ /* 0x00032800000e0000 */
[----:B0-----:R1:W0:Y:S02]  /*f1f0*/  SHFL.IDX PT, R14, R26, RZ, 0x181f ;  /* 0x00181fff1a0e7589 */ /* 0x00122400000e0000 */
.L_x_7066:
[----:B------:R-:W5:Y:S01]  /*f200*/  LDL R6, [R1+0x68] ;  /* 0x0000680001067983 */ /* 0x000f620000100800 */
[----:B------:R-:W-:Y:S01]  /*f210*/  ULDC UR4, c[0x0][0x448] ;  /* 0x0001120000047ab9 */ /* 0x000fe20000000800 */
[----:B------:R-:W0:Y:S01]  /*f220*/  LDC R13, c[0x0][0x3f4] ;  /* 0x0000fd00ff0d7b82 */ /* 0x000e220000000800 */
[----:B------:R-:W-:Y:S01]  /*f230*/  IMAD R12, R161, UR4, RZ ;  /* 0x00000004a10c7c24 */ /* 0x000fe2000f8e02ff */
[----:B------:R-:W-:Y:S01]  /*f240*/  BSSY B1, `(.L_x_6826) ;  /* 0x0000018000017945 */ /* 0x000fe20003800000 */
[----:B------:R-:W-:Y:S02]  /*f250*/  CS2R R8, SRZ ;  /* 0x0000000000087805 */ /* 0x000fe4000001ff00 */
[----:B------:R-:W-:Y:S02]  /*f260*/  CS2R R10, SRZ ;  /* 0x00000000000a7805 */ /* 0x000fe4000001ff00 */
[----:B------:R-:W-:Y:S02]  /*f270*/  ISETP.GE.AND P0, PT, R5, R12, PT ;  /* 0x0000000c0500720c */ /* 0x000fe40003f06270 */
[----:B-----5:R-:W-:-:S04]  /*f280*/  LEA.HI R4, R6, R6, RZ, 0x1 ;  /* 0x0000000606047211 */ /* 0x020fc800078f08ff */
[----:B------:R-:W-:-:S05]  /*f290*/  LOP3.LUT R4, R4, 0xfffffffe, RZ, 0xc0, !PT ;  /* 0xfffffffe04047812 */ /* 0x000fca00078ec0ff */
[----:B-1----:R-:W-:Y:S01]  /*f2a0*/  IMAD.IADD R27, R6, 0x1, -R4 ;  /* 0x00000001061b7824 */ /* 0x002fe200078e0a04 */
[----:B------:R-:W-:Y:S02]  /*f2b0*/  CS2R R4, SRZ ;  /* 0x0000000000047805 */ /* 0x000fe4000001ff00 */
[----:B------:R-:W-:Y:S02]  /*f2c0*/  CS2R R6, SRZ ;  /* 0x0000000000067805 */ /* 0x000fe4000001ff00 */
[----:B------:R-:W-:Y:S01]  /*f2d0*/  SHF.L.U32 R27, R27, 0x1f, RZ ;  /* 0x0000001f1b1b7819 */ /* 0x000fe200000006ff */
[----:B0-----:R-:W-:Y:S06]  /*f2e0*/  @P0 BRA `(.L_x_6827) ;  /* 0x0000000000340947 */ /* 0x001fec0003800000 */
[----:B------:R-:W-:Y:S01]  /*f2f0*/  ULDC UR4, c[0x0][0x3f4] ;  /* 0x0000fd0000047ab9 */ /* 0x000fe20000000800 */
[C---:B------:R-:W-:Y:S01]  /*f300*/  IMAD.SHL.U32 R15, R16.reuse, 0x2, RZ ;  /* 0x00000002100f7824 */ /* 0x040fe200078e00ff */
[C---:B------:R-:W-:Y:S02]  /*f310*/  ISETP.GE.AND P2, PT, R16.reuse, UR4, PT ;  /* 0x0000000410007c0c */ /* 0x040fe4000bf46270 */
[----:B------:R-:W-:Y:S02]  /*f320*/  SHF.L.U64.HI R5, R16, 0x1, R17 ;  /* 0x0000000110057819 */ /* 0x000fe40000010211 */
[-C--:B---3--:R-:W-:Y:S02]  /*f330*/  IADD3 R24, P0, R3, R15.reuse, RZ ;  /* 0x0000000f03187210 */ /* 0x088fe40007f1e0ff */
[----:B------:R-:W-:-:S03]  /*f340*/  IADD3 R14, P1, R14, R15, RZ ;  /* 0x0000000f0e0e7210 */ /* 0x000fc60007f3e0ff */
[--C-:B--2---:R-:W-:Y:S02]  /*f350*/  IMAD.X R25, R0, 0x1, R5.reuse, P0 ;  /* 0x0000000100197824 */ /* 0x104fe400000e0605 */
[----:B----4-:R-:W-:Y:S01]  /*f360*/  IMAD.X R15, R20, 0x1, R5, P1 ;  /* 0x00000001140f7824 */ /* 0x010fe200008e0605 */
[----:B------:R-:W-:Y:S01]  /*f370*/  CS2R R4, SRZ ;  /* 0x0000000000047805 */ /* 0x000fe2000001ff00 */
[----:B------:R-:W-:Y:S06]  /*f380*/  @P2 BRA `(.L_x_6827) ;  /* 0x00000000000c2947 */ /* 0x000fec0003800000 */
[----:B------:R-:W-:Y:S02]  /*f390*/  ULDC.64 UR4, c[0x0][0x208] ;  /* 0x0000820000047ab9 */ /* 0x000fe40000000a00 */
[----:B------:R0:W5:Y:S04]  /*f3a0*/  LD.E.128 R4, desc[UR4][R24.64] ;  /* 0x0000000418047980 */ /* 0x000168000c101d00 */
[----:B------:R0:W5:Y:S02]  /*f3b0*/  LD.E.128 R8, desc[UR4][R14.64] ;  /* 0x000000040e087980 */ /* 0x000164000c101d00 */
.L_x_6827:
[----:B------:R-:W-:Y:S05]  /*f3c0*/  BSYNC B1 ;  /* 0x0000000000017941 */ /* 0x000fea0003800000 */
.L_x_6826:
[----:B------:R-:W1:Y:S01]  /*f3d0*/  SYNCS.PHASECHK.TRANS64.TRYWAIT P4, [R2+URZ+0x34800], R27 ;  /* 0x0348001b020075a7 */ /* 0x000e62000808017f */
[----:B--2---:R-:W-:Y:S01]  /*f3e0*/  IMAD R0, R149, -0x80, R12 ;  /* 0xffffff8095007824 */ /* 0x004fe200078e020c */
[--C-:B-----5:R-:W-:Y:S01]  /*f3f0*/  SHF.R.U64 R31, R6, 0x10, R7.reuse ;  /* 0x00000010061f7819 */ /* 0x120fe20000001207 */
[----:B---3--:R-:W-:Y:S01]  /*f400*/  IMAD.MOV.U32 R3, RZ, RZ, R4 ;  /* 0x000000ffff037224 */ /* 0x008fe200078e0004 */
[--C-:B------:R-:W-:Y:S01]  /*f410*/  SHF.R.U32.HI R29, RZ, 0x10, R7.reuse ;  /* 0x00000010ff1d7819 */ /* 0x100fe20000011607 */
[----:B0-----:R-:W-:Y:S01]  /*f420*/  IMAD.MOV.U32 R14, RZ, RZ, R7 ;  /* 0x000000ffff0e7224 */ /* 0x001fe200078e0007 */
[----:B------:R-:W-:Y:S01]  /*f430*/  SHF.R.U64 R26, R4, 0x10, R5 ;  /* 0x00000010041a7819 */ /* 0x000fe20000001205 */
[----:B------:R-:W-:Y:S01]  /*f440*/  IMAD.MOV.U32 R15, RZ, RZ, R8 ;  /* 0x000000ffff0f7224 */ /* 0x000fe200078e0008 */
[----:B------:R-:W-:Y:S01]  /*f450*/  SHF.R.U64 R8, R8, 0x10, R9 ;  /* 0x0000001008087819 */ /* 0x000fe20000001209 */
[----:B------:R-:W-:Y:S01]  /*f460*/  IMAD.MOV.U32 R12, RZ, RZ, R5 ;  /* 0x000000ffff0c7224 */ /* 0x000fe200078e0005 */
[--C-:B------:R-:W-:Y:S01]  /*f470*/  SHF.R.U32.HI R7, RZ, 0x10, R9.reuse ;  /* 0x00000010ff077819 */ /* 0x100fe20000011609 */
[----:B----4-:R-:W-:Y:S01]  /*f480*/  IMAD.MOV.U32 R20, RZ, RZ, R9 ;  /* 0x000000ffff147224 */ /* 0x010fe200078e0009 */
[----:B------:R-:W-:Y:S01]  /*f490*/  SHF.R.U32.HI R33, RZ, 0x10, R5 ;  /* 0x00000010ff217819 */ /* 0x000fe20000011605 */
[----:B------:R-:W-:Y:S01]  /*f4a0*/  VIADD R34, R22, 0x20 ;  /* 0x0000002016227836 */ /* 0x000fe20000000000 */
[----:B------:R-:W-:Y:S01]  /*f4b0*/  ISETP.GE.AND P0, PT, R16, R13, PT ;  /* 0x0000000d1000720c */ /* 0x000fe20003f06270 */
[----:B------:R-:W-:Y:S01]  /*f4c0*/  VIADD R32, R22, 0x40 ;  /* 0x0000004016207836 */ /* 0x000fe20000000000 */
[----:B------:R-:W-:Y:S01]  /*f4d0*/  VIMNMX R9, R0, 0x80, PT ;  /* 0x0000008000097848 */ /* 0x000fe20003fe0100 */
[----:B------:R-:W-:Y:S01]  /*f4e0*/  IMAD.MOV.U32 R4, RZ, RZ, R6 ;  /* 0x000000ffff047224 */ /* 0x000fe200078e0006 */
[--C-:B------:R-:W-:Y:S01]  /*f4f0*/  SHF.R.U64 R5, R10, 0x10, R11.reuse ;  /* 0x000000100a057819 */ /* 0x100fe2000000120b */
[----:B------:R-:W-:Y:S01]  /*f500*/  IMAD.MOV.U32 R24, RZ, RZ, R10 ;  /* 0x000000ffff187224 */ /* 0x000fe200078e000a */
[--C-:B------:R-:W-:Y:S01]  /*f510*/  SHF.R.U32.HI R6, RZ, 0x10, R11.reuse ;  /* 0x00000010ff067819 */ /* 0x100fe2000001160b */
[----:B------:R-:W-:Y:S01]  /*f520*/  IMAD.MOV.U32 R25, RZ, RZ, R11 ;  /* 0x000000ffff197224 */ /* 0x000fe200078e000b */
[----:B------:R-:W-:Y:S01]  /*f530*/  BSSY B1, `(.L_x_6828) ;  /* 0x000000f000017945 */ /* 0x000fe20003800000 */
[----:B------:R-:W-:Y:S01]  /*f540*/  VIADD R30, R22, 0x60 ;  /* 0x00000060161e7836 */ /* 0x000fe20000000000 */
[----:B------:R-:W-:-:S02]  /*f550*/  PRMT R0, R3, 0x5410, R26 ;  /* 0x0000541003007816 */ /* 0x000fc4000000001a */
[-C--:B------:R-:W-:Y:S02]  /*f560*/  ISETP.GE.OR P3, PT, R22, R9.reuse, P0 ;  /* 0x000000091600720c */ /* 0x080fe40000766670 */
[-C--:B------:R-:W-:Y:S02]  /*f570*/  ISETP.GE.OR P2, PT, R34, R9.reuse, P0 ;  /* 0x000000092200720c */ /* 0x080fe40000746670 */
[-C--:B------:R-:W-:Y:S02]  /*f580*/  ISETP.GE.OR P1, PT, R32, R9.reuse, P0 ;  /* 0x000000092000720c */ /* 0x080fe40000726670 */
[----:B------:R-:W-:Y:S02]  /*f590*/  PRMT R3, R12, 0x5410, R33 ;  /* 0x000054100c037816 */ /* 0x000fe40000000021 */
[----:B------:R-:W-:Y:S02]  /*f5a0*/  ISETP.GE.OR P0, PT, R30, R9, P0 ;  /* 0x000000091e00720c */ /* 0x000fe40000706670 */
[----:B------:R-:W-:-:S02]  /*f5b0*/  PRMT R12, R4, 0x5410, R31 ;  /* 0x00005410040c7816 */ /* 0x000fc4000000001f */
[----:B------:R-:W-:Y:S02]  /*f5c0*/  PRMT R14, R14, 0x5410, R29 ;  /* 0x000054100e0e7816 */ /* 0x000fe4000000001d */
[----:B------:R-:W-:Y:S02]  /*f5d0*/  PRMT R15, R15, 0x5410, R8 ;  /* 0x000054100f0f7816 */ /* 0x000fe40000000008 */
[----:B------:R-:W-:Y:S02]  /*f5e0*/  PRMT R20, R20, 0x5410, R7 ;  /* 0x0000541014147816 */ /* 0x000fe40000000007 */
[----:B------:R-:W-:Y:S02]  /*f5f0*/  PRMT R24, R24, 0x5410, R5 ;  /* 0x0000541018187816 */ /* 0x000fe40000000005 */
[----:B------:R-:W-:Y:S01]  /*f600*/  PRMT R25, R25, 0x5410, R6 ;  /* 0x0000541019197816 */ /* 0x000fe20000000006 */
[----:B-1----:R-:W-:Y:S06]  /*f610*/  @!P4 BRA `(.L_x_6829) ;  /* 0x000001a80054c947 */ /* 0x002fec0003800000 */
.L_x_7067:
[----:B------:R-:W-:Y:S05]  /*f620*/  BSYNC B1 ;  /* 0x0000000000017941 */ /* 0x000fea0003800000 */
.L_x_6828:
[----:B------:R-:W-:Y:S04]  /*f630*/  BSSY B1, `(.L_x_6830) ;  /* 0x0000069000017945 */ /* 0x000fe80003800000 */
[----:B------:R-:W-:Y:S05]  /*f640*/  @P3 BRA `(.L_x_6831) ;  /* 0x00000004009c3947 */ /* 0x000fea0003800000 */
[----:B------:R-:W1:Y:S01]  /*f650*/  S2R R5, SR_TID.X ;  /* 0x0000000000057919 */ /* 0x000e620000002100 */
[----:B------:R-:W-:Y:S01]  /*f660*/  IMAD.SHL.U32 R6, R22, 0x40, RZ ;  /* 0x0000004016067824 */ /* 0x000fe200078e00ff */
[C---:B------:R-:W-:Y:S01]  /*f670*/  LOP3.LUT R39, R15.reuse, 0xffff0000, RZ, 0xc0, !PT ;  /* 0xffff00000f277812 */ /* 0x040fe200078ec0ff */
[----:B------:R-:W-:Y:S01]  /*f680*/  IMAD.U32 R38, R15, 0x10000, RZ ;  /* 0x000100000f267824 */ /* 0x000fe200078e00ff */
[----:B------:R-:W2:Y:S01]  /*f690*/  S2R R8, SR_TID.X ;  /* 0x0000000000087919 */ /* 0x000ea20000002100 */
[C---:B------:R-:W-:Y:S01]  /*f6a0*/  IMAD.U32 R36, R0.reuse, 0x10000, RZ ;  /* 0x0001000000247824 */ /* 0x040fe200078e00ff */
[----:B------:R-:W-:Y:S01]  /*f6b0*/  LOP3.LUT R37, R0, 0xffff0000, RZ, 0xc0, !PT ;  /* 0xffff000000257812 */ /* 0x000fe200078ec0ff */
[----:B-1----:R-:W-:Y:S02]  /*f6c0*/  VIADD R5, R5, 0xffffff80 ;  /* 0xffffff8005057836 */ /* 0x002fe40000000000 */
[----:B--2---:R-:W-:-:S03]  /*f6d0*/  VIADD R8, R8, 0xffffff80 ;  /* 0xffffff8008087836 */ /* 0x004fc60000000000 */
[----:B------:R-:W-:-:S04]  /*f6e0*/  SHF.R.S32.HI R4, RZ, 0x1f, R5 ;  /* 0x0000001fff047819 */ /* 0x000fc80000011405 */
[----:B------:R-:W-:-:S04]  /*f6f0*/  LEA.HI R4, R4, R5, RZ, 0x3 ;  /* 0x0000000504047211 */ /* 0x000fc800078f18ff */
[----:B------:R-:W-:-:S05]  /*f700*/  LOP3.LUT R4, R4, 0xfffffff8, RZ, 0xc0, !PT ;  /* 0xfffffff804047812 */ /* 0x000fca00078ec0ff */
[----:B------:R-:W-:-:S05]  /*f710*/  IMAD.IADD R4, R5, 0x1, -R4 ;  /* 0x0000000105047824 */ /* 0x000fca00078e0a04 */
[----:B------:R-:W-:-:S04]  /*f720*/  LEA.HI R4, R13, R4, RZ, 0x1d ;  /* 0x000000040d047211 */ /* 0x000fc800078fe8ff */
[----:B------:R-:W-:Y:S01]  /*f730*/  SHF.R.S32.HI R7, RZ, 0x1f, R4 ;  /* 0x0000001fff077819 */ /* 0x000fe20000011404 */
[----:B------:R-:W-:-:S03]  /*f740*/  IMAD.SHL.U32 R5, R4, 0x8, RZ ;  /* 0x0000000804057824 */ /* 0x000fc600078e00ff */
[----:B------:R-:W-:Y:S02]  /*f750*/  LEA.HI R7, R7, R4, RZ, 0x3 ;  /* 0x0000000407077211 */ /* 0x000fe400078f18ff */
[----:B------:R-:W-:-:S03]  /*f760*/  LOP3.LUT R5, R5, 0x38, RZ, 0xc0, !PT ;  /* 0x0000003805057812 */ /* 0x000fc600078ec0ff */
[----:B------:R-:W-:Y:S01]  /*f770*/  IMAD.SHL.U32 R7, R7, 0x400, RZ ;  /* 0x0000040007077824 */ /* 0x000fe200078e00ff */
[----:B------:R-:W-:Y:S02]  /*f780*/  LOP3.LUT R5, R5, 0x1c0, R6, 0xf8, !PT ;  /* 0x000001c005057812 */ /* 0x000fe400078ef806 */
[----:B------:R-:W-:Y:S02]  /*f790*/  SHF.R.S32.HI R6, RZ, 0x1f, R8 ;  /* 0x0000001fff067819 */ /* 0x000fe40000011408 */
[----:B------:R-:W-:Y:S02]  /*f7a0*/  LOP3.LUT R7, R7, 0x7fffe000, RZ, 0xc0, !PT ;  /* 0x7fffe00007077812 */ /* 0x000fe400078ec0ff */
[----:B------:R-:W-:Y:S01]  /*f7b0*/  LEA.HI R6, R6, R8, RZ, 0x6 ;  /* 0x0000000806067211 */ /* 0x000fe200078f30ff */
[----:B------:R-:W-:-:S04]  /*f7c0*/  IMAD.SHL.U32 R8, R22, 0x40, RZ ;  /* 0x0000004016087824 */ /* 0x000fc800078e00ff */
[----:B------:R-:W-:Y:S01]  /*f7d0*/  IMAD.SHL.U32 R6, R6, 0x8, RZ ;  /* 0x0000000806067824 */ /* 0x000fe200078e00ff */
[----:B------:R-:W-:-:S04]  /*f7e0*/  LOP3.LUT R8, R8, 0x1c0, RZ, 0xc0, !PT ;  /* 0x000001c008087812 */ /* 0x000fc800078ec0ff */
[----:B------:R-:W-:Y:S02]  /*f7f0*/  SHF.R.U32.HI R8, RZ, 0x3, R8 ;  /* 0x00000003ff087819 */ /* 0x000fe40000011608 */
[----:B------:R-:W-:Y:S02]  /*f800*/  LOP3.LUT R6, R6, 0xfffffe00, RZ, 0xc0, !PT ;  /* 0xfffffe0006067812 */ /* 0x000fe400078ec0ff */
[----:B------:R-:W-:-:S04]  /*f810*/  LOP3.LUT R4, R5, R8, RZ, 0x3c, !PT ;  /* 0x0000000805047212 */ /* 0x000fc800078e3cff */
        /* <DEDUP_REMOVED lines=21> */
[----:B------:R-:W-:Y:S02]  /*f970*/  IMAD.U32 R36, R20, 0x10000, RZ ;  /* 0x0001000014247824 */ /* 0x000fe400078e00ff */
[----:B------:R-:W-:Y:S01]  /*f980*/  FFMA.FTZ R38, R27, R38, R32 ;  /* 0x000000261b267223 */ /* 0x000fe20000010020 */
[----:B------:R-:W-:Y:S02]  /*f990*/  IMAD.U32 R32, R3, 0x10000, RZ ;  /* 0x0001000003207824 */ /* 0x000fe400078e00ff */
[-C--:B------:R-:W-:Y:S01]  /*f9a0*/  FMUL.FTZ R27, R8, R37.reuse ;  /* 0x00000025081b7220 */ /* 0x080fe20000410000 */
[C---:B------:R-:W-:Y:S01]  /*f9b0*/  FMUL.FTZ R8, R33.reuse, R36 ;  /* 0x0000002421087220 */ /* 0x040fe20000410000 */
[----:B------:R-:W-:Y:S01]  /*f9c0*/  FFMA.FTZ R41, R4, R37, -R41 ;  /* 0x0000002504297223 */ /* 0x000fe20000010829 */
[----:B------:R-:W-:Y:S01]  /*f9d0*/  FMUL.FTZ R33, R33, R32 ;  /* 0x0000002021217220 */ /* 0x000fe20000410000 */
[----:B------:R-:W-:-:S02]  /*f9e0*/  IMAD.U32 R37, R24, 0x10000, RZ ;  /* 0x0001000018257824 */ /* 0x000fc400078e00ff */
[----:B------:R-:W-:Y:S01]  /*f9f0*/  FFMA.FTZ R39, R4, R39, R27 ;  /* 0x0000002704277223 */ /* 0x000fe2000001001b */
[----:B------:R-:W-:Y:S01]  /*fa00*/  LOP3.LUT R10, R10, 0xffff0000, RZ, 0xc0, !PT ;  /* 0xffff00000a0a7812 */ /* 0x000fe200078ec0ff */
[C---:B------:R-:W-:Y:S01]  /*fa10*/  FFMA.FTZ R36, R29.reuse, R36, R33 ;  /* 0x000000241d247223 */ /* 0x040fe20000010021 */
[----:B------:R-:W-:Y:S01]  /*fa20*/  FFMA.FTZ R42, R29, R32, -R8 ;  /* 0x000000201d2a7223 */ /* 0x000fe20000010808 */
[----:B------:R-:W-:Y:S02]  /*fa30*/  IMAD.U32 R27, R12, 0x10000, RZ ;  /* 0x000100000c1b7824 */ /* 0x000fe400078e00ff */
[----:B------:R-:W-:Y:S01]  /*fa40*/  FMUL.FTZ R43, R34, R37 ;  /* 0x00000025222b7220 */ /* 0x000fe20000410000 */
[----:B------:R-:W-:Y:S01]  /*fa50*/  LOP3.LUT R33, R24, 0xffff0000, RZ, 0xc0, !PT ;  /* 0xffff000018217812 */ /* 0x000fe200078ec0ff */
[----:B------:R-:W-:Y:S01]  /*fa60*/  IMAD.U32 R35, R11, 0x10000, RZ ;  /* 0x000100000b237824 */ /* 0x000fe200078e00ff */
[----:B------:R-:W-:Y:S01]  /*fa70*/  LOP3.LUT R29, R12, 0xffff0000, RZ, 0xc0, !PT ;  /* 0xffff00000c1d7812 */ /* 0x000fe200078ec0ff */
[----:B------:R-:W-:-:S02]  /*fa80*/  IMAD.U32 R32, R25, 0x10000, RZ ;  /* 0x0001000019207824 */ /* 0x000fc400078e00ff */
[-C--:B------:R-:W-:Y:S01]  /*fa90*/  FMUL.FTZ R45, R34, R27.reuse ;  /* 0x0000001b222d7220 */ /* 0x080fe20000410000 */
[----:B------:R-:W-:Y:S01]  /*faa0*/  FFMA.FTZ R43, R30, R27, -R43 ;  /* 0x0000001b1e2b7223 */ /* 0x000fe2000001082b */
[----:B------:R-:W-:Y:S01]  /*fab0*/  FMUL.FTZ R27, R10, R33 ;  /* 0x000000210a1b7220 */ /* 0x000fe20000410000 */
[----:B------:R-:W-:Y:S02]  /*fac0*/  IMAD.U32 R4, R14, 0x10000, RZ ;  /* 0x000100000e047824 */ /* 0x000fe400078e00ff */
[-C--:B------:R-:W-:Y:S01]  /*fad0*/  FMUL.FTZ R10, R10, R29.reuse ;  /* 0x0000001d0a0a7220 */ /* 0x080fe20000410000 */
[----:B------:R-:W-:Y:S01]  /*fae0*/  FMUL.FTZ R8, R35, R32 ;  /* 0x0000002023087220 */ /* 0x000fe20000410000 */
[----:B------:R-:W-:Y:S01]  /*faf0*/  FFMA.FTZ R34, R6, R29, -R27 ;  /* 0x0000001d06227223 */ /* 0x000fe2000001081b */
[----:B------:R-:W-:Y:S01]  /*fb00*/  FFMA.FTZ R45, R30, R37, R45 ;  /* 0x000000251e2d7223 */ /* 0x000fe2000001002d */
        /* <DEDUP_REMOVED lines=27> */
.L_x_6831:
[----:B------:R-:W-:Y:S05]  /*fcc0*/  BSYNC B1 ;  /* 0x0000000000017941 */ /* 0x000fea0003800000 */
.L_x_6830:
[----:B------:R-:W-:Y:S04]  /*fcd0*/  BSSY B1, `(.L_x_6832) ;  /* 0x0000067000017945 */ /* 0x000fe80003800000 */
[----:B------:R-:W-:Y:S05]  /*fce0*/  @P2 BRA `(.L_x_6833) ;  /* 0x0000000400942947 */ /* 0x000fea0003800000 */
[----:B-1----:R-:W2:Y:S04]  /*fcf0*/  LDL R6, [R1+0x44] ;  /* 0x0000440001067983 */ /* 0x002ea80000100800 */
[----:B------:R-:W3:Y:S01]  /*fd00*/  LDL R46, [R1+0x84] ;  /* 0x00008400012e7983 */ /* 0x000ee20000100800 */
[----:B------:R-:W1:Y:S01]  /*fd10*/  S2R R5, SR_TID.X ;  /* 0x0000000000057919 */ /* 0x000e620000002100 */
[C---:B------:R-:W-:Y:S02]  /*fd20*/  VIADD R8, R22.reuse, 0x20 ;  /* 0x0000002016087836 */ /* 0x040fe40000000000 */
[----:B------:R-:W-:Y:S02]  /*fd30*/  VIADD R9, R22, 0x20 ;  /* 0x0000002016097836 */ /* 0x000fe40000000000 */
[----:B-1----:R-:W-:-:S05]  /*fd40*/  VIADD R5, R5, 0xffffff80 ;  /* 0xffffff8005057836 */ /* 0x002fca0000000000 */
[----:B------:R-:W-:-:S04]  /*fd50*/  SHF.R.S32.HI R4, RZ, 0x1f, R5 ;  /* 0x0000001fff047819 */ /* 0x000fc80000011405 */
[----:B------:R-:W-:-:S04]  /*fd60*/  LEA.HI R4, R4, R5, RZ, 0x3 ;  /* 0x0000000504047211 */ /* 0x000fc800078f18ff */
[----:B------:R-:W-:-:S05]  /*fd70*/  LOP3.LUT R4, R4, 0xfffffff8, RZ, 0xc0, !PT ;  /* 0xfffffff804047812 */ /* 0x000fca00078ec0ff */
[----:B------:R-:W-:-:S05]  /*fd80*/  IMAD.IADD R4, R5, 0x1, -R4 ;  /* 0x0000000105047824 */ /* 0x000fca00078e0a04 */
[----:B------:R-:W-:Y:S01]  /*fd90*/  LEA.HI R4, R13, R4, RZ, 0x1d ;  /* 0x000000040d047211 */ /* 0x000fe200078fe8ff */
[----:B------:R-:W-:Y:S01]  /*fda0*/  IMAD.SHL.U32 R9, R9, 0x40, RZ ;  /* 0x0000004009097824 */ /* 0x000fe200078e00ff */
[----:B------:R-:W-:Y:S02]  /*fdb0*/  SHF.L.U32 R8, R8, 0x6, RZ ;  /* 0x0000000608087819 */ /* 0x000fe400000006ff */
[----:B------:R-:W-:Y:S01]  /*fdc0*/  SHF.R.S32.HI R7, RZ, 0x1f, R4 ;  /* 0x0000001fff077819 */ /* 0x000fe20000011404 */
[----:B------:R-:W-:Y:S01]  /*fdd0*/  IMAD.SHL.U32 R5, R4, 0x8, RZ ;  /* 0x0000000804057824 */ /* 0x000fe200078e00ff */
[----:B------:R-:W-:Y:S02]  /*fde0*/  LOP3.LUT R9, R9, 0x1c0, RZ, 0xc0, !PT ;  /* 0x000001c009097812 */ /* 0x000fe400078ec0ff */
[----:B------:R-:W-:Y:S02]  /*fdf0*/  LEA.HI R7, R7, R4, RZ, 0x3 ;  /* 0x0000000407077211 */ /* 0x000fe400078f18ff */
[----:B------:R-:W-:-:S02]  /*fe00*/  LOP3.LUT R8, R8, 0x1c0, RZ, 0xc0, !PT ;  /* 0x000001c008087812 */ /* 0x000fc400078ec0ff */
[----:B------:R-:W-:Y:S01]  /*fe10*/  LOP3.LUT R4, R9, 0x38, R5, 0xf8, !PT ;  /* 0x0000003809047812 */ /* 0x000fe200078ef805 */
[----:B------:R-:W-:Y:S01]  /*fe20*/  IMAD.SHL.U32 R7, R7, 0x400, RZ ;  /* 0x0000040007077824 */ /* 0x000fe200078e00ff */
[----:B------:R-:W-:-:S04]  /*fe30*/  SHF.R.U32.HI R8, RZ, 0x3, R8 ;  /* 0x00000003ff087819 */ /* 0x000fc80000011608 */
[----:B------:R-:W-:Y:S02]  /*fe40*/  LOP3.LUT R4, R4, R8, RZ, 0x3c, !PT ;  /* 0x0000000804047212 */ /* 0x000fe400078e3cff */
[----:B------:R-:W-:Y:S01]  /*fe50*/  LOP3.LUT R7, R7, 0x7fffe000, RZ, 0xc0, !PT ;  /* 0x7fffe00007077812 */ /* 0x000fe200078ec0ff */
[C---:B------:R-:W-:Y:S02]  /*fe60*/  IMAD.U32 R38, R15.reuse, 0x10000, RZ ;  /* 0x000100000f267824 */ /* 0x040fe400078e00ff */
[----:B------:R-:W-:Y:S01]  /*fe70*/  IMAD.U32 R36, R0, 0x10000, RZ ;  /* 0x0001000000247824 */ /* 0x000fe200078e00ff */
[----:B------:R-:W-:Y:S01]  /*fe80*/  LOP3.LUT R40, R15, 0xffff0000, RZ, 0xc0, !PT ;  /* 0xffff00000f287812 */ /* 0x000fe200078ec0ff */
[----:B------:R-:W-:Y:S02]  /*fe90*/  IMAD.U32 R43, R20, 0x10000, RZ ;  /* 0x00010000142b7824 */ /* 0x000fe400078e00ff */
[----:B------:R-:W-:Y:S02]  /*fea0*/  IMAD.U32 R41, R3, 0x10000, RZ ;  /* 0x0001000003297824 */ /* 0x000fe400078e00ff */
[C---:B------:R-:W-:Y:S01]  /*feb0*/  IMAD.U32 R45, R24.reuse, 0x10000, RZ ;  /* 0x00010000182d7824 */ /* 0x040fe200078e00ff */
[----:B------:R-:W-:Y:S01]  /*fec0*/  LOP3.LUT R42, R24, 0xffff0000, RZ, 0xc0, !PT ;  /* 0xffff0000182a7812 */ /* 0x000fe200078ec0ff */
[----:B------:R-:W-:Y:S01]  /*fed0*/  IMAD.U32 R44, R25, 0x10000, RZ ;  /* 0x00010000192c7824 */ /* 0x000fe200078e00ff */
[----:B--2---:R-:W-:-:S02]  /*fee0*/  IADD3 R9, R4, R7, R6 ;  /* 0x0000000704097210 */ /* 0x004fc40007ffe006 */
[----:B---3--:R-:W1:Y:S03]  /*fef0*/  LDS.128 R4, [R46] ;  /* 0x000000002e047984 */ /* 0x008e660000000c00 */
[----:B------:R-:W-:-:S05]  /*ff00*/  IMAD R21, R9, 0x2, R2 ;  /* 0x0000000209157824 */ /* 0x000fca00078e0202 */
[----:B------:R-:W2:Y:S01]  /*ff10*/  LDS.128 R8, [R21+0x16400] ;  /* 0x0164000015087984 */ /* 0x000ea20000000c00 */
[----:B-1----:R-:W-:Y:S02]  /*ff20*/  IMAD.U32 R26, R4, 0x10000, RZ ;  /* 0x00010000041a7824 */ /* 0x002fe400078e00ff */
[C---:B--2---:R-:W-:Y:S01]  /*ff30*/  IMAD.U32 R31, R8.reuse, 0x10000, RZ ;  /* 0x00010000081f7824 */ /* 0x044fe200078e00ff */
[----:B------:R-:W-:-:S03]  /*ff40*/  LOP3.LUT R8, R8, 0xffff0000, RZ, 0xc0, !PT ;  /* 0xffff000008087812 */ /* 0x000fc600078ec0ff */
[-C--:B------:R-:W-:Y:S01]  /*ff50*/  FMUL.FTZ R35, R38, R31.reuse ;  /* 0x0000001f26237220 */ /* 0x080fe20000410000 */
[----:B------:R-:W-:-:S03]  /*ff60*/  FMUL.FTZ R31, R36, R31 ;  /* 0x0000001f241f7220 */ /* 0x000fc60000410000 */
[----:B------:R-:W-:Y:S01]  /*ff70*/  FFMA.FTZ R35, R36, R26, -R35 ;  /* 0x0000001a24237223 */ /* 0x000fe20000010823 */
[----:B------:R-:W-:Y:S01]  /*ff80*/  LOP3.LUT R36, R0, 0xffff0000, RZ, 0xc0, !PT ;  /* 0xffff000000247812 */ /* 0x000fe200078ec0ff */
[-C--:B------:R-:W-:Y:S01]  /*ff90*/  FMUL.FTZ R37, R40, R8.reuse ;  /* 0x0000000828257220 */ /* 0x080fe20000410000 */
[----:B------:R-:W-:Y:S01]  /*ffa0*/  LOP3.LUT R4, R4, 0xffff0000, RZ, 0xc0, !PT ;  /* 0xffff000004047812 */ /* 0x000fe200078ec0ff */
[----:B------:R-:W-:Y:S02]  /*ffb0*/  IMAD.U32 R32, R9, 0x10000, RZ ;  /* 0x0001000009207824 */ /* 0x000fe400078e00ff */
[----:B------:R-:W-:Y:S01]  /*ffc0*/  FMUL.FTZ R39, R36, R8 ;  /* 0x0000000824277220 */ /* 0x000fe20000410000 */
[----:B------:R-:W-:Y:S02]  /*ffd0*/  IMAD.U32 R33, R10, 0x10000, RZ ;  /* 0x000100000a217824 */ /* 0x000fe400078e00ff */
[----:B------:R-:W-:Y:S01]  /*ffe0*/  FFMA.FTZ R8, R36, R4, -R37 ;  /* 0x0000000424087223 */ /* 0x000fe20000010825 */
[----:B------:R-:W-:Y:S01]  /*fff0*/  FFMA.FTZ R31, R38, R26, R31 ;  /* 0x0000001a261f7223 */ /* 0x000fe2000001001f */
[-C--:B------:R-:W-:Y:S01]  /*10000*/  FMUL.FTZ R36, R43, R32.reuse ;  /* 0x000000202b247220 */ /* 0x080fe20000410000 */
[----:B0-----:R-:W-:Y:S01]  /*10010*/  IMAD.U32 R27, R5, 0x10000, RZ ;  /* 0x00010000051b7824 */ /* 0x001fe200078e00ff */
[----:B------:R-:W-:Y:S01]  /*10020*/  LOP3.LUT R10, R10, 0xffff0000, RZ, 0xc0, !PT ;  /* 0xffff00000a0a7812 */ /* 0x000fe200078ec0ff */
[----:B------:R-:W-:Y:S01]  /*10030*/  FMUL.FTZ R32, R41, R32 ;  /* 0x0000002029207220 */ /* 0x000fe20000410000 */
[----:B------:R-:W-:Y:S01]  /*10040*/  FFMA.FTZ R26, R40, R4, R39 ;  /* 0x00000004281a7223 */ /* 0x000fe20000010027 */
[----:B------:R-:W-:-:S02]  /*10050*/  IMAD.U32 R37, R12, 0x10000, RZ ;  /* 0x000100000c257824 */ /* 0x000fc400078e00ff */
[----:B------:R-:W-:Y:S01]  /*10060*/  FMUL.FTZ R4, R45, R33 ;  /* 0x000000212d047220 */ /* 0x000fe20000410000 */
[----:B------:R-:W-:Y:S01]  /*10070*/  IMAD.U32 R29, R6, 0x10000, RZ ;  /* 0x00010000061d7824 */ /* 0x000fe200078e00ff */
[----:B------:R-:W-:Y:S01]  /*10080*/  LOP3.LUT R40, R12, 0xffff0000, RZ, 0xc0, !PT ;  /* 0xffff00000c287812 */ /* 0x000fe200078ec0ff */
[-C--:B------:R-:W-:Y:S01]  /*10090*/  FFMA.FTZ R36, R41, R27.reuse, -R36 ;  /* 0x0000001b29247223 */ /* 0x080fe20000010824 */
[----:B------:R-:W-:Y:S01]  /*100a0*/  LOP3.LUT R6, R6, 0xffff0000, RZ, 0xc0, !PT ;  /* 0xffff000006067812 */ /* 0x000fe200078ec0ff */
[----:B------:R-:W-:Y:S01]  /*100b0*/  FFMA.FTZ R32, R43, R27, R32 ;  /* 0x0000001b2b207223 */ /* 0x000fe20000010020 */
[----:B------:R-:W-:Y:S01]  /*100c0*/  FMUL.FTZ R38, R37, R33 ;  /* 0x0000002125267220 */ /* 0x000fe20000410000 */
[----:B------:R-:W-:Y:S02]  /*100d0*/  IMAD.U32 R34, R11, 0x10000, RZ ;  /* 0x000100000b227824 */ /* 0x000fe400078e00ff */
[----:B------:R-:W-:Y:S01]  /*100e0*/  FFMA.FTZ R27, R37, R29, -R4 ;  /* 0x0000001d251b7223 */ /* 0x000fe20000010804 */
[----:B------:R-:W-:Y:S01]  /*100f0*/  FMUL.FTZ R33, R42, R10 ;  /* 0x0000000a2a217220 */ /* 0x000fe20000410000 */
[----:B------:R-:W-:-:S02]  /*10100*/  IMAD.U32 R4, R14, 0x10000, RZ ;  /* 0x000100000e047824 */ /* 0x000fc400078e00ff */
[----:B------:R-:W-:Y:S01]  /*10110*/  FMUL.FTZ R37, R40, R10 ;  /* 0x0000000a28257220 */ /* 0x000fe20000410000 */
[----:B------:R-:W-:Y:S01]  /*10120*/  FFMA.FTZ R10, R45, R29, R38 ;  /* 0x0000001d2d0a7223 */ /* 0x000fe20000010026 */
[----:B------:R-:W-:Y:S01]  /*10130*/  IMAD.U32 R30, R7, 0x10000, RZ ;  /* 0x00010000071e7824 */ /* 0x000fe200078e00ff */
[----:B------:R-:W-:Y:S01]  /*10140*/  LOP3.LUT R9, R9, 0xffff0000, RZ, 0xc0, !PT ;  /* 0xffff000009097812 */ /* 0x000fe200078ec0ff */
[----:B------:R-:W-:Y:S01]  /*10150*/  FMUL.FTZ R29, R44, R34 ;  /* 0x000000222c1d7220 */ /* 0x000fe20000410000 */
[----:B------:R-:W-:Y:S01]  /*10160*/  FFMA.FTZ R38, R40, R6, -R33 ;  /* 0x0000000628267223 */ /* 0x000fe20000010821 */
[----:B------:R-:W-:Y:S01]  /*10170*/  LOP3.LUT R43, R20, 0xffff0000, RZ, 0xc0, !PT ;  /* 0xffff0000142b7812 */ /* 0x000fe200078ec0ff */
[----:B------:R-:W-:Y:S01]  /*10180*/  FMUL.FTZ R33, R4, R34 ;  /* 0x0000002204217220 */ /* 0x000fe20000410000 */
[----:B------:R-:W-:Y:S02]  /*10190*/  LOP3.LUT R11, R11, 0xffff0000, RZ, 0xc0, !PT ;  /* 0xffff00000b0b7812 */ /* 0x000fe400078ec0ff */
[----:B------:R-:W-:-:S02]  /*101a0*/  LOP3.LUT R39, R3, 0xffff0000, RZ, 0xc0, !PT ;  /* 0xffff000003277812 */ /* 0x000fc400078ec0ff */
[----:B------:R-:W-:Y:S02]  /*101b0*/  LOP3.LUT R45, R25, 0xffff0000, RZ, 0xc0, !PT ;  /* 0xffff0000192d7812 */ /* 0x000fe400078ec0ff */
[----:B------:R-:W-:Y:S01]  /*101c0*/  LOP3.LUT R41, R14, 0xffff0000, RZ, 0xc0, !PT ;  /* 0xffff00000e297812 */ /* 0x000fe200078ec0ff */
[----:B------:R-:W-:Y:S01]  /*101d0*/  FFMA.FTZ R29, R4, R30, -R29 ;  /* 0x0000001e041d7223 */ /* 0x000fe2000001081d */
[----:B------:R-:W-:Y:S01]  /*101e0*/  LOP3.LUT R5, R5, 0xffff0000, RZ, 0xc0, !PT ;  /* 0xffff000005057812 */ /* 0x000fe200078ec0ff */
[----:B------:R-:W-:Y:S01]  /*101f0*/  FFMA.FTZ R37, R42, R6, R37 ;  /* 0x000000062a257223 */ /* 0x000fe20000010025 */
[----:B------:R-:W-:Y:S01]  /*10200*/  LOP3.LUT R7, R7, 0xffff0000, RZ, 0xc0, !PT ;  /* 0xffff000007077812 */ /* 0x000fe200078ec0ff */
[----:B------:R-:W-:Y:S01]  /*10210*/  FFMA.FTZ R33, R44, R30, R33 ;  /* 0x0000001e2c217223 */ /* 0x000fe20000010021 */
[-C--:B------:R-:W-:Y:S01]  /*10220*/  FMUL.FTZ R4, R43, R9.reuse ;  /* 0x000000092b047220 */ /* 0x080fe20000410000 */
[----:B------:R-:W-:Y:S01]  /*10230*/  FMUL.FTZ R6, R39, R9 ;  /* 0x0000000927067220 */ /* 0x000fe20000410000 */
[-C--:B------:R-:W-:Y:S01]  /*10240*/  FMUL.FTZ R30, R45, R11.reuse ;  /* 0x0000000b2d1e7220 */ /* 0x080fe20000410000 */
[----:B------:R-:W-:Y:S01]  /*10250*/  FMUL.FTZ R34, R41, R11 ;  /* 0x0000000b29227220 */ /* 0x000fe20000410000 */
[-C--:B------:R-:W-:Y:S01]  /*10260*/  FFMA.FTZ R9, R39, R5.reuse, -R4 ;  /* 0x0000000527097223 */ /* 0x080fe20000010804 */
[----:B------:R-:W-:Y:S01]  /*10270*/  FFMA.FTZ R11, R43, R5, R6 ;  /* 0x000000052b0b7223 */ /* 0x000fe20000010006 */
[-C--:B------:R-:W-:Y:S01]  /*10280*/  FFMA.FTZ R30, R41, R7.reuse, -R30 ;  /* 0x00000007291e7223 */ /* 0x080fe2000001081e */
        /* <DEDUP_REMOVED lines=11> */
.L_x_6833:
[----:B------:R-:W-:Y:S05]  /*10340*/  BSYNC B1 ;  /* 0x0000000000017941 */ /* 0x000fea0003800000 */
.L_x_6832:
[----:B------:R-:W-:Y:S04]  /*10350*/  BSSY B1, `(.L_x_6834) ;  /* 0x0000067000017945 */ /* 0x000fe80003800000 */
[----:B------:R-:W-:Y:S05]  /*10360*/  @P1 BRA `(.L_x_6835) ;  /* 0x0000000400941947 */ /* 0x000fea0003800000 */
[----:B-12---:R-:W2:Y:S04]  /*10370*/  LDL R6, [R1+0x40] ;  /* 0x0000400001067983 */ /* 0x006ea80000100800 */
        /* <DEDUP_REMOVED lines=10> */
[----:B------:R-:W-:Y:S02]  /*10420*/  IMAD.SHL.U32 R8, R8, 0x40, RZ ;  /* 0x0000004008087824 */ /* 0x000fe400078e00ff */
[----:B------:R-:W-:Y:S01]  /*10430*/  IMAD.SHL.U32 R9, R9, 0x40, RZ ;  /* 0x0000004009097824 */ /* 0x000fe200078e00ff */
[----:B------:R-:W-:Y:S01]  /*10440*/  SHF.R.S32.HI R7, RZ, 0x1f, R4 ;  /* 0x0000001fff077819 */ /* 0x000fe20000011404 */
[----:B------:R-:W-:Y:S01]  /*10450*/  IMAD.SHL.U32 R5, R4, 0x8, RZ ;  /* 0x0000000804057824 */ /* 0x000fe200078e00ff */
[----:B------:R-:W-:Y:S02]  /*10460*/  LOP3.LUT R8, R8, 0x1c0, RZ, 0xc0, !PT ;  /* 0x000001c008087812 */ /* 0x000fe400078ec0ff */
[----:B------:R-:W-:Y:S02]  /*10470*/  LEA.HI R7, R7, R4, RZ, 0x3 ;  /* 0x0000000407077211 */ /* 0x000fe400078f18ff */
[----:B------:R-:W-:-:S02]  /*10480*/  LOP3.LUT R9, R9, 0x1c0, RZ, 0xc0, !PT ;  /* 0x000001c009097812 */ /* 0x000fc400078ec0ff */
[----:B------:R-:W-:Y:S01]  /*10490*/  SHF.R.U32.HI R8, RZ, 0x3, R8 ;  /* 0x00000003ff087819 */ /* 0x000fe20000011608 */
[----:B------:R-:W-:Y:S01]  /*104a0*/  IMAD.SHL.U32 R7, R7, 0x400, RZ ;  /* 0x0000040007077824 */ /* 0x000fe200078e00ff */
[----:B------:R-:W-:-:S04]  /*104b0*/  LOP3.LUT R4, R9, 0x38, R5, 0xf8, !PT ;  /* 0x0000003809047812 */ /* 0x000fc800078ef805 */
        /* <DEDUP_REMOVED lines=80> */
.L_x_6835:
[----:B------:R-:W-:Y:S05]  /*109c0*/  BSYNC B1 ;  /* 0x0000000000017941 */ /* 0x000fea0003800000 */
.L_x_6834:
[----:B------:R-:W-:Y:S05]  /*109d0*/  @P0 BRA `(.L_x_6822) ;  /* 0x0000000400940947 */ /* 0x000fea0003800000 */
[----:B-123--:R-:W1:Y:S01]  /*109e0*/  S2R R5, SR_TID.X ;  /* 0x0000000000057919 */ /* 0x00ee620000002100 */
[----:B------:R-:W2:Y:S01]  /*109f0*/  LDL R42, [R1+0x7c] ;  /* 0x00007c00012a7983 */ /* 0x000ea20000100800 */
[----:B-1----:R-:W-:-:S05]  /*10a00*/  VIADD R5, R5, 0xffffff80 ;  /* 0xffffff8005057836 */ /* 0x002fca0000000000 */
[----:B------:R-:W-:-:S04]  /*10a10*/  SHF.R.S32.HI R4, RZ, 0x1f, R5 ;  /* 0x0000001fff047819 */ /* 0x000fc80000011405 */
[----:B------:R-:W-:-:S04]  /*10a20*/  LEA.HI R4, R4, R5, RZ, 0x3 ;  /* 0x0000000504047211 */ /* 0x000fc800078f18ff */
[----:B------:R-:W-:-:S05]  /*10a30*/  LOP3.LUT R4, R4, 0xfffffff8, RZ, 0xc0, !PT ;  /* 0xfffffff804047812 */ /* 0x000fca00078ec0ff */
[----:B------:R-:W-:Y:S02]  /*10a40*/  IMAD.IADD R4, R5, 0x1, -R4 ;  /* 0x0000000105047824 */ /* 0x000fe400078e0a04 */
[----:B------:R-:W3:Y:S01]  /*10a50*/  LDL R5, [R1+0x3c] ;  /* 0x00003c0001057983 */ /* 0x000ee20000100800 */
[C---:B------:R-:W-:Y:S02]  /*10a60*/  VIADD R7, R22.reuse, 0x60 ;  /* 0x0000006016077836 */ /* 0x040fe40000000000 */
[----:B------:R-:W-:Y:S01]  /*10a70*/  LEA.HI R13, R13, R4, RZ, 0x1d ;  /* 0x000000040d0d7211 */ /* 0x000fe200078fe8ff */
[----:B------:R-:W-:Y:S02]  /*10a80*/  VIADD R8, R22, 0x60 ;  /* 0x0000006016087836 */ /* 0x000fe40000000000 */
[----:B------:R-:W-:Y:S01]  /*10a90*/  IMAD.SHL.U32 R7, R7, 0x40, RZ ;  /* 0x0000004007077824 */ /* 0x000fe200078e00ff */
[----:B------:R-:W-:Y:S01]  /*10aa0*/  SHF.R.S32.HI R6, RZ, 0x1f, R13 ;  /* 0x0000001fff067819 */ /* 0x000fe2000001140d */
[----:B------:R-:W-:-:S02]  /*10ab0*/  IMAD.SHL.U32 R8, R8, 0x40, RZ ;  /* 0x0000004008087824 */ /* 0x000fc400078e00ff */
[----:B------:R-:W-:Y:S01]  /*10ac0*/  IMAD.SHL.U32 R4, R13, 0x8, RZ ;  /* 0x000000080d047824 */ /* 0x000fe200078e00ff */
[----:B------:R-:W-:Y:S02]  /*10ad0*/  LEA.HI R6, R6, R13, RZ, 0x3 ;  /* 0x0000000d06067211 */ /* 0x000fe400078f18ff */
[----:B------:R-:W-:Y:S02]  /*10ae0*/  LOP3.LUT R8, R8, 0x1c0, RZ, 0xc0, !PT ;  /* 0x000001c008087812 */ /* 0x000fe400078ec0ff */
[----:B------:R-:W-:Y:S01]  /*10af0*/  LOP3.LUT R7, R7, 0x1c0, RZ, 0xc0, !PT ;  /* 0x000001c007077812 */ /* 0x000fe200078ec0ff */
[----:B------:R-:W-:Y:S01]  /*10b00*/  IMAD.SHL.U32 R6, R6, 0x400, RZ ;  /* 0x0000040006067824 */ /* 0x000fe200078e00ff */
[----:B------:R-:W-:Y:S02]  /*10b10*/  LOP3.LUT R4, R8, 0x38, R4, 0xf8, !PT ;  /* 0x0000003808047812 */ /* 0x000fe400078ef804 */
[----:B------:R-:W-:Y:S02]  /*10b20*/  SHF.R.U32.HI R7, RZ, 0x3, R7 ;  /* 0x00000003ff077819 */ /* 0x000fe40000011607 */
[----:B------:R-:W-:-:S02]  /*10b30*/  LOP3.LUT R9, R6, 0x7fffe000, RZ, 0xc0, !PT ;  /* 0x7fffe00006097812 */ /* 0x000fc400078ec0ff */
[----:B------:R-:W-:Y:S01]  /*10b40*/  LOP3.LUT R4, R4, R7, RZ, 0x3c, !PT ;  /* 0x0000000704047212 */ /* 0x000fe200078e3cff */
[C---:B------:R-:W-:Y:S01]  /*10b50*/  IMAD.U32 R37, R15.reuse, 0x10000, RZ ;  /* 0x000100000f257824 */ /* 0x040fe200078e00ff */
[----:B------:R-:W-:Y:S01]  /*10b60*/  LOP3.LUT R38, R15, 0xffff0000, RZ, 0xc0, !PT ;  /* 0xffff00000f267812 */ /* 0x000fe200078ec0ff */
[C---:B------:R-:W-:Y:S01]  /*10b70*/  IMAD.U32 R35, R0.reuse, 0x10000, RZ ;  /* 0x0001000000237824 */ /* 0x040fe200078e00ff */
[----:B------:R-:W-:Y:S02]  /*10b80*/  LOP3.LUT R0, R0, 0xffff0000, RZ, 0xc0, !PT ;  /* 0xffff000000007812 */ /* 0x000fe400078ec0ff */
[C---:B------:R-:W-:Y:S02]  /*10b90*/  SHF.L.U32 R43, R24.reuse, 0x10, RZ ;  /* 0x00000010182b7819 */ /* 0x040fe400000006ff */
[----:B------:R-:W-:Y:S01]  /*10ba0*/  LOP3.LUT R24, R24, 0xffff0000, RZ, 0xc0, !PT ;  /* 0xffff000018187812 */ /* 0x000fe200078ec0ff */
[----:B------:R-:W-:Y:S02]  /*10bb0*/  IMAD.U32 R45, R25, 0x10000, RZ ;  /* 0x00010000192d7824 */ /* 0x000fe400078e00ff */
[----:B------:R-:W-:-:S02]  /*10bc0*/  IMAD.U32 R41, R14, 0x10000, RZ ;  /* 0x000100000e297824 */ /* 0x000fc400078e00ff */
[C---:B------:R-:W-:Y:S01]  /*10bd0*/  IMAD.U32 R36, R3.reuse, 0x10000, RZ ;  /* 0x0001000003247824 */ /* 0x040fe200078e00ff */
[----:B------:R-:W-:Y:S01]  /*10be0*/  LOP3.LUT R3, R3, 0xffff0000, RZ, 0xc0, !PT ;  /* 0xffff000003037812 */ /* 0x000fe200078ec0ff */
[----:B------:R-:W-:Y:S01]  /*10bf0*/  IMAD.U32 R40, R20, 0x10000, RZ ;  /* 0x0001000014287824 */ /* 0x000fe200078e00ff */
[----:B---3--:R-:W-:Y:S02]  /*10c00*/  IADD3 R9, R4, R9, R5 ;  /* 0x0000000904097210 */ /* 0x008fe40007ffe005 */
[----:B--2---:R-:W1:Y:S03]  /*10c10*/  LDS.128 R4, [R42] ;  /* 0x000000002a047984 */ /* 0x004e660000000c00 */
[----:B------:R-:W-:-:S05]  /*10c20*/  IMAD R13, R9, 0x2, R2 ;  /* 0x00000002090d7824 */ /* 0x000fca00078e0202 */
[----:B------:R-:W2:Y:S01]  /*10c30*/  LDS.128 R8, [R13+0x16400] ;  /* 0x016400000d087984 */ /* 0x000ea20000000c00 */
[C---:B-1----:R-:W-:Y:S01]  /*10c40*/  IMAD.U32 R21, R4.reuse, 0x10000, RZ ;  /* 0x0001000004157824 */ /* 0x042fe200078e00ff */
[----:B------:R-:W-:Y:S01]  /*10c50*/  LOP3.LUT R4, R4, 0xffff0000, RZ, 0xc0, !PT ;  /* 0xffff000004047812 */ /* 0x000fe200078ec0ff */
[C---:B--2---:R-:W-:Y:S01]  /*10c60*/  IMAD.U32 R30, R8.reuse, 0x10000, RZ ;  /* 0x00010000081e7824 */ /* 0x044fe200078e00ff */
[----:B------:R-:W-:-:S03]  /*10c70*/  LOP3.LUT R8, R8, 0xffff0000, RZ, 0xc0, !PT ;  /* 0xffff000008087812 */ /* 0x000fc600078ec0ff */
[-C--:B------:R-:W-:Y:S01]  /*10c80*/  FMUL.FTZ R34, R37, R30.reuse ;  /* 0x0000001e25227220 */ /* 0x080fe20000410000 */
[C---:B------:R-:W-:Y:S01]  /*10c90*/  FMUL.FTZ R30, R35.reuse, R30 ;  /* 0x0000001e231e7220 */ /* 0x040fe20000410000 */
[-C--:B------:R-:W-:Y:S01]  /*10ca0*/  FMUL.FTZ R15, R38, R8.reuse ;  /* 0x00000008260f7220 */ /* 0x080fe20000410000 */
[----:B------:R-:W-:Y:S02]  /*10cb0*/  IMAD.U32 R32, R10, 0x10000, RZ ;  /* 0x000100000a207824 */ /* 0x000fe400078e00ff */
[-C--:B------:R-:W-:Y:S01]  /*10cc0*/  FFMA.FTZ R34, R35, R21.reuse, -R34 ;  /* 0x0000001523227223 */ /* 0x080fe20000010822 */
[----:B------:R-:W-:Y:S01]  /*10cd0*/  FFMA.FTZ R30, R37, R21, R30 ;  /* 0x00000015251e7223 */ /* 0x000fe2000001001e */
[----:B------:R-:W-:Y:S02]  /*10ce0*/  IMAD.U32 R37, R12, 0x10000, RZ ;  /* 0x000100000c257824 */ /* 0x000fe400078e00ff */
[C---:B------:R-:W-:Y:S01]  /*10cf0*/  FMUL.FTZ R21, R0.reuse, R8 ;  /* 0x0000000800157220 */ /* 0x040fe20000410000 */
[----:B------:R-:W-:Y:S01]  /*10d00*/  FFMA.FTZ R15, R0, R4, -R15 ;  /* 0x00000004000f7223 */ /* 0x000fe2000001080f */
[----:B0-----:R-:W-:Y:S01]  /*10d10*/  IMAD.U32 R27, R6, 0x10000, RZ ;  /* 0x00010000061b7824 */ /* 0x001fe200078e00ff */
[----:B------:R-:W-:Y:S01]  /*10d20*/  LOP3.LUT R10, R10, 0xffff0000, RZ, 0xc0, !PT ;  /* 0xffff00000a0a7812 */ /* 0x000fe200078ec0ff */
[-C--:B------:R-:W-:Y:S01]  /*10d30*/  FMUL.FTZ R0, R43, R32.reuse ;  /* 0x000000202b007220 */ /* 0x080fe20000410000 */
[----:B------:R-:W-:Y:S01]  /*10d40*/  LOP3.LUT R12, R12, 0xffff0000, RZ, 0xc0, !PT ;  /* 0xffff00000c0c7812 */ /* 0x000fe200078ec0ff */
[----:B------:R-:W-:Y:S01]  /*10d50*/  FMUL.FTZ R32, R37, R32 ;  /* 0x0000002025207220 */ /* 0x000fe20000410000 */
[----:B------:R-:W-:-:S02]  /*10d60*/  IMAD.U32 R33, R11, 0x10000, RZ ;  /* 0x000100000b217824 */ /* 0x000fc400078e00ff */
[-C--:B------:R-:W-:Y:S01]  /*10d70*/  FFMA.FTZ R8, R37, R27.reuse, -R0 ;  /* 0x0000001b25087223 */ /* 0x080fe20000010800 */
[----:B------:R-:W-:Y:S01]  /*10d80*/  LOP3.LUT R6, R6, 0xffff0000, RZ, 0xc0, !PT ;  /* 0xffff000006067812 */ /* 0x000fe200078ec0ff */
[-C--:B------:R-:W-:Y:S01]  /*10d90*/  FMUL.FTZ R37, R24, R10.reuse ;  /* 0x0000000a18257220 */ /* 0x080fe20000410000 */
[----:B------:R-:W-:Y:S01]  /*10da0*/  FMUL.FTZ R39, R12, R10 ;  /* 0x0000000a0c277220 */ /* 0x000fe20000410000 */
[----:B------:R-:W-:Y:S02]  /*10db0*/  IMAD.U32 R31, R9, 0x10000, RZ ;  /* 0x00010000091f7824 */ /* 0x000fe400078e00ff */
[----:B------:R-:W-:Y:S01]  /*10dc0*/  FFMA.FTZ R21, R38, R4, R21 ;  /* 0x0000000426157223 */ /* 0x000fe20000010015 */
[----:B------:R-:W-:Y:S01]  /*10dd0*/  FFMA.FTZ R10, R43, R27, R32 ;  /* 0x0000001b2b0a7223 */ /* 0x000fe20000010020 */
[----:B------:R-:W-:Y:S01]  /*10de0*/  IMAD.U32 R29, R7, 0x10000, RZ ;  /* 0x00010000071d7824 */ /* 0x000fe200078e00ff */
[----:B------:R-:W-:Y:S01]  /*10df0*/  LOP3.LUT R9, R9, 0xffff0000, RZ, 0xc0, !PT ;  /* 0xffff000009097812 */ /* 0x000fe200078ec0ff */
[-C--:B------:R-:W-:Y:S01]  /*10e00*/  FMUL.FTZ R0, R45, R33.reuse ;  /* 0x000000212d007220 */ /* 0x080fe20000410000 */
[----:B------:R-:W-:Y:S01]  /*10e10*/  FMUL.FTZ R4, R41, R33 ;  /* 0x0000002129047220 */ /* 0x000fe20000410000 */
[----:B------:R-:W-:-:S02]  /*10e20*/  LOP3.LUT R27, R20, 0xffff0000, RZ, 0xc0, !PT ;  /* 0xffff0000141b7812 */ /* 0x000fc400078ec0ff */
[----:B------:R-:W-:Y:S02]  /*10e30*/  LOP3.LUT R11, R11, 0xffff0000, RZ, 0xc0, !PT ;  /* 0xffff00000b0b7812 */ /* 0x000fe400078ec0ff */
[----:B------:R-:W-:Y:S01]  /*10e40*/  LOP3.LUT R33, R25, 0xffff0000, RZ, 0xc0, !PT ;  /* 0xffff000019217812 */ /* 0x000fe200078ec0ff */
[C---:B------:R-:W-:Y:S01]  /*10e50*/  IMAD.U32 R26, R5.reuse, 0x10000, RZ ;  /* 0x00010000051a7824 */ /* 0x040fe200078e00ff */
[----:B------:R-:W-:Y:S01]  /*10e60*/  LOP3.LUT R25, R14, 0xffff0000, RZ, 0xc0, !PT ;  /* 0xffff00000e197812 */ /* 0x000fe200078ec0ff */
[-C--:B------:R-:W-:Y:S01]  /*10e70*/  FFMA.FTZ R39, R24, R6.reuse, R39 ;  /* 0x0000000618277223 */ /* 0x080fe20000010027 */
[----:B------:R-:W-:Y:S01]  /*10e80*/  LOP3.LUT R5, R5, 0xffff0000, RZ, 0xc0, !PT ;  /* 0xffff000005057812 */ /* 0x000fe200078ec0ff */
[----:B------:R-:W-:Y:S01]  /*10e90*/  FFMA.FTZ R24, R41, R29, -R0 ;  /* 0x0000001d29187223 */ /* 0x000fe20000010800 */
[----:B------:R-:W-:Y:S01]  /*10ea0*/  LOP3.LUT R7, R7, 0xffff0000, RZ, 0xc0, !PT ;  /* 0xffff000007077812 */ /* 0x000fe200078ec0ff */
[----:B------:R-:W-:Y:S01]  /*10eb0*/  FFMA.FTZ R37, R12, R6, -R37 ;  /* 0x000000060c257223 */ /* 0x000fe20000010825 */
[----:B------:R-:W-:Y:S01]  /*10ec0*/  FMUL.FTZ R0, R27, R9 ;  /* 0x000000091b007220 */ /* 0x000fe20000410000 */
[----:B------:R-:W-:Y:S01]  /*10ed0*/  FMUL.FTZ R35, R40, R31 ;  /* 0x0000001f28237220 */ /* 0x000fe20000410000 */
[----:B------:R-:W-:Y:S01]  /*10ee0*/  FFMA.FTZ R29, R45, R29, R4 ;  /* 0x0000001d2d1d7223 */ /* 0x000fe20000010004 */
[----:B------:R-:W-:Y:S01]  /*10ef0*/  FMUL.FTZ R6, R33, R11 ;  /* 0x0000000b21067220 */ /* 0x000fe20000410000 */
[C---:B------:R-:W-:Y:S01]  /*10f00*/  FMUL.FTZ R31, R36.reuse, R31 ;  /* 0x0000001f241f7220 */ /* 0x040fe20000410000 */
[----:B------:R-:W-:Y:S01]  /*10f10*/  FMUL.FTZ R4, R3, R9 ;  /* 0x0000000903047220 */ /* 0x000fe20000410000 */
[----:B------:R-:W-:Y:S01]  /*10f20*/  FMUL.FTZ R14, R25, R11 ;  /* 0x0000000b190e7220 */ /* 0x000fe20000410000 */
[----:B------:R-:W-:Y:S01]  /*10f30*/  FFMA.FTZ R0, R3, R5, -R0 ;  /* 0x0000000503007223 */ /* 0x000fe20000010800 */
[-C--:B------:R-:W-:Y:S01]  /*10f40*/  FFMA.FTZ R35, R36, R26.reuse, -R35 ;  /* 0x0000001a24237223 */ /* 0x080fe20000010823 */
        /* <DEDUP_REMOVED lines=14> */
.L_x_6822:
[----:B------:R-:W-:Y:S05]  /*11030*/  BSYNC B0 ;  /* 0x0000000000007941 */ /* 0x000fea0003800000 */
.L_x_6803:
        /* <DEDUP_REMOVED lines=8> */
.L_x_6801:
[----:B------:R-:W-:-:S06]  /*110c0*/  ULOP3.LUT UR4, UR60, 0x1, URZ, 0xfc, !UPT ;  /* 0x000000013c047892 */ /* 0x000fcc000f8efc3f */
[----:B------:R-:W-:-:S05]  /*110d0*/  IMAD.U32 R0, RZ, RZ, UR4 ;  /* 0x00000004ff007e24 */ /* 0x000fca000f8e00ff */
[----:B------:R-:W-:-:S13]  /*110e0*/  ISETP.NE.AND P0, PT, R0, 0x3, PT ;  /* 0x000000030000780c */ /* 0x000fda0003f05270 */
[----:B------:R-:W-:Y:S05]  /*110f0*/  @!P0 BRA `(.L_x_6836) ;  /* 0x0000000000048947 */ /* 0x000fea0003800000 */
[----:B------:R-:W-:Y:S01]  /*11100*/  BPT.TRAP 0x1 ;  /* 0x000000040000795c */ /* 0x000fe20000300000 */
.L_x_6836:
[----:B------:R-:W-:Y:S01]  /*11110*/  IMAD R0, R222, 0x8, R2 ;  /* 0x00000008de007824 */ /* 0x000fe200078e0202 */
[----:B-12---:R-:W-:-:S04]  /*11120*/  SHF.L.U32 R3, R229, 0x1f, RZ ;  /* 0x0000001fe5037819 */ /* 0x006fc800000006ff */
[----:B------:R1:W2:Y:S01]  /*11130*/  SYNCS.PHASECHK.TRANS64.TRYWAIT P2, [R0+URZ+0x34830], R3 ;  /* 0x03483003000075a7 */ /* 0x0002a2000804017f */
[----:B------:R-:W-:Y:S05]  /*11140*/  @!P0 BRA `(.L_x_6837) ;  /* 0x0000000000048947 */ /* 0x000fea0003800000 */
[----:B------:R-:W-:Y:S01]  /*11150*/  BPT.TRAP 0x1 ;  /* 0x000000040000795c */ /* 0x000fe20000300000 */
.L_x_6837:
[----:B0--34-:R-:W0:Y:S01]  /*11160*/  S2R R4, SR_TID.X ;  /* 0x0000000000047919 */ /* 0x019e220000002100 */
[----:B------:R-:W-:Y:S01]  /*11170*/  IMAD.MOV.U32 R87, RZ, RZ, RZ ;  /* 0x000000ffff577224 */ /* 0x000fe200078e00ff */
[----:B0-----:R-:W-:-:S04]  /*11180*/  LOP3.LUT R4, R4, 0x7f, RZ, 0xc0, !PT ;  /* 0x0000007f04047812 */ /* 0x001fc800078ec0ff */
[----:B------:R-:W-:Y:S01]  /*11190*/  ISETP.NE.AND P1, PT, R4, RZ, PT ;  /* 0x000000ff0400720c */ /* 0x000fe20003f25270 */
[----:B--2---:R-:W-:-:S12]  /*111a0*/  @P2 BRA `(.L_x_6838) ;  /* 0x0000000000082947 */ /* 0x004fd80003800000 */
[----:B------:R-:W0:Y:S02]  /*111b0*/  SYNCS.PHASECHK.TRANS64.TRYWAIT P2, [R0+URZ+0x34830], R3 ;  /* 0x03483003000075a7 */ /* 0x000e24000804017f */
[----:B0-----:R-:W-:Y:S05]  /*111c0*/  @!P2 BRA `(.L_x_6839) ;  /* 0x0000018c007ca947 */ /* 0x001fea0003800000 */
.L_x_6838:
        /* <DEDUP_REMOVED lines=9> */
[----:B------:R-:W-:Y:S01]  /*11260*/  IMAD.MOV.U32 R15, RZ, RZ, 0x40000040 ;  /* 0x40000040ff0f7424 */ /* 0x000fe200078e00ff */
[----:B------:R-:W-:Y:S01]  /*11270*/  LOP3.LUT R3, R3, 0x3fff, RZ, 0xc0, !PT ;  /* 0x00003fff03037812 */ /* 0x000fe200078ec0ff */
[----:B------:R-:W-:Y:S01]  /*11280*/  IMAD.MOV.U32 R21, RZ, RZ, 0x40000040 ;  /* 0x40000040ff157424 */ /* 0x000fe200078e00ff */
[----:B------:R-:W-:Y:S01]  /*11290*/  R2UR UR15, R13 ;  /* 0x000000000d0f72ca */ /* 0x000fe200000e0000 */
[----:B------:R-:W-:Y:S01]  /*112a0*/  IMAD.U32 R25, RZ, RZ, UR9 ;  /* 0x00000009ff197e24 */ /* 0x000fe2000f8e00ff */
[----:B------:R-:W-:Y:S01]  /*112b0*/  LOP3.LUT R4, R3, 0x10000, RZ, 0xfc, !PT ;  /* 0x0001000003047812 */ /* 0x000fe200078efcff */
[----:B------:R-:W-:Y:S01]  /*112c0*/  ULOP3.LUT UR56, UR56, 0x10000, URZ, 0xfc, !UPT ;  /* 0x0001000038387892 */ /* 0x000fe2000f8efc3f */
[----:B------:R-:W-:Y:S01]  /*112d0*/  MOV R9, UR37 ;  /* 0x0000002500097c02 */ /* 0x000fe20008000f00 */
[----:B------:R-:W-:Y:S01]  /*112e0*/  UMOV UR37, UR9 ;  /* 0x0000000900257c82 */ /* 0x000fe20008000000 */
[----:B------:R-:W-:Y:S01]  /*112f0*/  MOV R10, UR36 ;  /* 0x00000024000a7c02 */ /* 0x000fe20008000f00 */
[----:B------:R0:W-:Y:S01]  /*11300*/  STL [R1+0x1c], R4 ;  /* 0x00001c0401007387 */ /* 0x0001e20000100800 */
[----:B------:R-:W-:Y:S01]  /*11310*/  UMOV UR13, UR37 ;  /* 0x00000025000d7c82 */ /* 0x000fe20008000000 */
[----:B------:R-:W-:Y:S01]  /*11320*/  R2UR UR23, R15 ;  /* 0x000000000f1772ca */ /* 0x000fe200000e0000 */
[----:B------:R-:W-:Y:S01]  /*11330*/  UMOV UR8, UR56 ;  /* 0x0000003800087c82 */ /* 0x000fe20008000000 */
[----:B------:R-:W-:Y:S01]  /*11340*/  UMOV UR21, UR37 ;  /* 0x0000002500157c82 */ /* 0x000fe20008000000 */
[----:B------:R-:W-:Y:S01]  /*11350*/  UMOV UR36, UR8 ;  /* 0x0000000800247c82 */ /* 0x000fe20008000000 */
[----:B------:R-:W-:Y:S01]  /*11360*/  R2UR UR55, R21 ;  /* 0x00000000153772ca */ /* 0x000fe200000e0000 */
[----:B------:R-:W-:Y:S01]  /*11370*/  UMOV UR12, UR36 ;  /* 0x00000024000c7c82 */ /* 0x000fe20008000000 */
[----:B------:R-:W-:Y:S01]  /*11380*/  UMOV UR20, UR36 ;  /* 0x0000002400147c82 */ /* 0x000fe20008000000 */
[----:B------:R-:W-:Y:S01]  /*11390*/  UMOV UR52, UR36 ;  /* 0x0000002400347c82 */ /* 0x000fe20008000000 */
[----:B0-----:R-:W-:Y:S01]  /*113a0*/  IMAD R4, R222, 0xb00, R4 ;  /* 0x00000b00de047824 */ /* 0x001fe200078e0204 */
[----:B------:R-:W-:Y:S01]  /*113b0*/  UMOV UR53, UR37 ;  /* 0x0000002500357c82 */ /* 0x000fe20008000000 */
[----:B------:R-:W-:Y:S01]  /*113c0*/  R2UR UR35, R13 ;  /* 0x000000000d2372ca */ /* 0x000fe200000e0000 */
[----:B------:R-:W-:Y:S01]  /*113d0*/  UMOV UR32, UR36 ;  /* 0x0000002400207c82 */ /* 0x000fe20008000000 */
[C---:B------:R-:W-:Y:S01]  /*113e0*/  VIADD R12, R4.reuse, 0x80 ;  /* 0x00000080040c7836 */ /* 0x040fe20000000000 */
[C---:B------:R-:W-:Y:S01]  /*113f0*/  R2UR UR10, R4.reuse ;  /* 0x00000000040a72ca */ /* 0x040fe200000e0000 */
[C---:B------:R-:W-:Y:S01]  /*11400*/  VIADD R14, R4.reuse, 0x100 ;  /* 0x00000100040e7836 */ /* 0x040fe20000000000 */
[----:B------:R-:W-:Y:S01]  /*11410*/  UMOV UR33, UR37 ;  /* 0x0000002500217c82 */ /* 0x000fe20008000000 */
[----:B------:R-:W-:Y:S01]  /*11420*/  VIADD R20, R4, 0x180 ;  /* 0x0000018004147836 */ /* 0x000fe20000000000 */
[----:B------:R-:W-:Y:S01]  /*11430*/  R2UR UR14, R12 ;  /* 0x000000000c0e72ca */ /* 0x000fe200000e0000 */
[----:B------:R-:W-:Y:S01]  /*11440*/  VIADD R12, R4, 0x200 ;  /* 0x00000200040c7836 */ /* 0x000fe20000000000 */
[----:B------:R-:W-:Y:S01]  /*11450*/  R2UR UR22, R14 ;  /* 0x000000000e1672ca */ /* 0x000fe200000e0000 */
[----:B------:R-:W-:Y:S01]  /*11460*/  VIADD R14, R4, 0x280 ;  /* 0x00000280040e7836 */ /* 0x000fe20000000000 */
[----:B------:R-:W-:Y:S01]  /*11470*/  R2UR UR54, R20 ;  /* 0x00000000143672ca */ /* 0x000fe200000e0000 */
[----:B------:R-:W-:Y:S01]  /*11480*/  UMOV UR28, UR36 ;  /* 0x00000024001c7c82 */ /* 0x000fe20008000000 */
[----:B------:R-:W-:Y:S01]  /*11490*/  R2UR UR34, R12 ;  /* 0x000000000c2272ca */ /* 0x000fe200000e0000 */
[----:B------:R-:W-:Y:S01]  /*114a0*/  UMOV UR29, UR37 ;  /* 0x00000025001d7c82 */ /* 0x000fe20008000000 */
[----:B------:R-:W-:Y:S01]  /*114b0*/  R2UR UR30, R14 ;  /* 0x000000000e1e72ca */ /* 0x000fe200000e0000 */
[----:B------:R-:W-:Y:S01]  /*114c0*/  HGMMA.64x16x16.F32.BF16 R112, gdesc[UR8], RZ, !UPT, gsb0 ;  /* 0x00200000087079f0 */ /* 0x000fe2000c0018ff */
[----:B------:R-:W-:Y:S01]  /*114d0*/  R2UR UR31, R15 ;  /* 0x000000000f1f72ca */ /* 0x000fe200000e0000 */
[C---:B------:R-:W-:Y:S01]  /*114e0*/  VIADD R20, R4.reuse, 0x300 ;  /* 0x0000030004147836 */ /* 0x040fe20000000000 */
[----:B------:R-:W-:Y:S01]  /*114f0*/  R2UR UR47, R21 ;  /* 0x00000000152f72ca */ /* 0x000fe200000e0000 */
[----:B------:R-:W-:Y:S01]  /*11500*/  UMOV UR44, UR36 ;  /* 0x00000024002c7c82 */ /* 0x000fe20008000000 */
[----:B------:R-:W-:Y:S01]  /*11510*/  UMOV UR45, UR37 ;  /* 0x00000025002d7c82 */ /* 0x000fe20008000000 */
[----:B------:R-:W-:Y:S01]  /*11520*/  VIADD R12, R4, 0x380 ;  /* 0x00000380040c7836 */ /* 0x000fe20000000000 */
[----:B------:R-:W-:Y:S01]  /*11530*/  R2UR UR46, R20 ;  /* 0x00000000142e72ca */ /* 0x000fe200000e0000 */
[----:B------:R-:W-:Y:S01]  /*11540*/  UMOV UR24, UR36 ;  /* 0x0000002400187c82 */ /* 0x000fe20008000000 */
[----:B------:R-:W-:Y:S01]  /*11550*/  R2UR UR27, R13 ;  /* 0x000000000d1b72ca */ /* 0x000fe200000e0000 */
[----:B------:R-:W-:Y:S01]  /*11560*/  UMOV UR25, UR37 ;  /* 0x0000002500197c82 */ /* 0x000fe20008000000 */
        /* <DEDUP_REMOVED lines=11> */
[----:B------:R-:W-:Y:S01]  /*11620*/  VIADD R14, R4, 0x500 ;  /* 0x00000500040e7836 */ /* 0x000fe20000000000 */
[----:B------:R-:W-:Y:S01]  /*11630*/  R2UR UR43, R15 ;  /* 0x000000000f2b72ca */ /* 0x000fe200000e0000 */
[----:B------:R-:W-:Y:S01]  /*11640*/  IMAD.U32 R24, RZ, RZ, UR8 ;  /* 0x00000008ff187e24 */ /* 0x000fe2000f8e00ff */
[----:B------:R-:W-:Y:S01]  /*11650*/  UMOV UR40, UR36 ;  /* 0x0000002400287c82 */ /* 0x000fe20008000000 */
[----:B------:R-:W-:Y:S01]  /*11660*/  UMOV UR41, UR37 ;  /* 0x0000002500297c82 */ /* 0x000fe20008000000 */
[----:B------:R-:W-:Y:S01]  /*11670*/  R2UR UR42, R14 ;  /* 0x000000000e2a72ca */ /* 0x000fe200000e0000 */
[----:B------:R-:W-:Y:S01]  /*11680*/  VIADD R12, R4, 0x2 ;  /* 0x00000002040c7836 */ /* 0x000fe20000000000 */
[----:B------:R0:W-:Y:S01]  /*11690*/  STL.64 [R1+0x10], R24 ;  /* 0x0000101801007387 */ /* 0x0001e20000100a00 */
[----:B------:R-:W-:Y:S01]  /*116a0*/  IMAD.MOV.U32 R13, RZ, RZ, 0x40000040 ;  /* 0x40000040ff0d7424 */ /* 0x000fe200078e00ff */
[----:B------:R-:W-:Y:S01]  /*116b0*/  MOV R7, UR39 ;  /* 0x0000002700077c02 */ /* 0x000fe20008000f00 */
[----:B------:R-:W-:Y:S01]  /*116c0*/  UIADD3 UR8, UR56, 0x2, URZ ;  /* 0x0000000238087890 */ /* 0x000fe2000fffe03f */
[----:B------:R-:W-:Y:S01]  /*116d0*/  MOV R8, UR38 ;  /* 0x0000002600087c02 */ /* 0x000fe20008000f00 */
[----:B------:R-:W-:Y:S01]  /*116e0*/  UMOV UR37, 0x40000040 ;  /* 0x4000004000257882 */ /* 0x000fe20000000000 */
        /* <DEDUP_REMOVED lines=14> */
[----:B------:R-:W2:Y:S01]  /*117d0*/  LDL R120, [R1+0x34] ;  /* 0x0000340001787983 */ /* 0x000ea20000100800 */
[----:B------:R-:W-:Y:S01]  /*117e0*/  IMAD.MOV.U32 R15, RZ, RZ, 0x40000040 ;  /* 0x40000040ff0f7424 */ /* 0x000fe200078e00ff */
[----:B------:R-:W-:-:S02]  /*117f0*/  WARPGROUP.DEPBAR.LE gsb0, 0x0 ;  /* 0x00008000000079c5 */ /* 0x000fc40000010000 */
[----:B------:R-:W-:Y:S01]  /*11800*/  WARPGROUP.ARRIVE ;  /* 0x00000000000079c5 */ /* 0x000fe20000000000 */
[----:B------:R-:W-:Y:S02]  /*11810*/  VIADD R6, R4, 0x4 ;  /* 0x0000000404067836 */ /* 0x000fe40000000000 */
[----:B------:R-:W-:Y:S02]  /*11820*/  IMAD.U32 R21, RZ, RZ, UR37 ;  /* 0x00000025ff157e24 */ /* 0x000fe4000f8e00ff */
[----:B------:R-:W-:Y:S01]  /*11830*/  IMAD.U32 R20, RZ, RZ, UR36 ;  /* 0x00000024ff147e24 */ /* 0x000fe2000f8e00ff */
[----:B------:R-:W-:Y:S01]  /*11840*/  HGMMA.64x16x16.F32.BF16 R104, gdesc[UR12], RZ, !UPT, gsb0 ;  /* 0x002000000c6879f0 */ /* 0x000fe2000c0018ff */
        /* <DEDUP_REMOVED lines=11> */
[----:B------:R-:W-:Y:S02]  /*11900*/  WARPGROUP.DEPBAR.LE gsb0, 0x0 ;  /* 0x00008000000079c5 */ /* 0x000fe40000010000 */
[----:B------:R-:W-:-:S06]  /*11910*/  WARPGROUP.ARRIVE ;  /* 0x00000000000079c5 */ /* 0x000fcc0000000000 */
[----:B------:R-:W-:Y:S03]  /*11920*/  HGMMA.64x16x16.F32.BF16 R88, gdesc[UR52], RZ, !UPT, gsb0 ;  /* 0x00200000345879f0 */ /* 0x000fe6000c0018ff */
[----:B------:R-:W-:Y:S02]  /*11930*/  WARPGROUP.DEPBAR.LE gsb0, 0x0 ;  /* 0x00008000000079c5 */ /* 0x000fe40000010000 */
        /* <DEDUP_REMOVED lines=19> */
[----:B------:R-:W-:Y:S01]  /*11a70*/  UMOV UR44, UR36 ;  /* 0x00000024002c7c82 */ /* 0x000fe20008000000 */
[----:B------:R-:W-:Y:S01]  /*11a80*/  UMOV UR45, UR37 ;  /* 0x00000025002d7c82 */ /* 0x000fe20008000000 */
[----:B------:R-:W-:Y:S02]  /*11a90*/  R2UR UR26, R12 ;  /* 0x000000000c1a72ca */ /* 0x000fe400000e0000 */
[----:B------:R-:W-:Y:S01]  /*11aa0*/  R2UR UR27, R13 ;  /* 0x000000000d1b72ca */ /* 0x000fe200000e0000 */
[----:B------:R-:W-:Y:S02]  /*11ab0*/  WARPGROUP.DEPBAR.LE gsb0, 0x0 ;  /* 0x00008000000079c5 */ /* 0x000fe40000010000 */
[----:B------:R-:W-:Y:S01]  /*11ac0*/  WARPGROUP.ARRIVE ;  /* 0x00000000000079c5 */ /* 0x000fe20000000000 */
[----:B------:R-:W-:Y:S01]  /*11ad0*/  UMOV UR8, UR44 ;  /* 0x0000002c00087c82 */ /* 0x000fe20008000000 */
[----:B------:R-:W-:Y:S01]  /*11ae0*/  UMOV UR9, UR45 ;  /* 0x0000002d00097c82 */ /* 0x000fe20008000000 */
[----:B------:R-:W-:Y:S01]  /*11af0*/  UMOV UR48, UR44 ;  /* 0x0000002c00307c82 */ /* 0x000fe20008000000 */
[----:B------:R-:W-:Y:S01]  /*11b00*/  UMOV UR49, UR45 ;  /* 0x0000002d00317c82 */ /* 0x000fe20008000000 */
[----:B------:R-:W-:Y:S01]  /*11b10*/  UMOV UR12, UR44 ;  /* 0x0000002c000c7c82 */ /* 0x000fe20008000000 */
[----:B------:R-:W-:Y:S01]  /*11b20*/  HGMMA.64x16x16.F32.BF16 R40, gdesc[UR16], RZ, !UPT, gsb0 ;  /* 0x00200000102879f0 */ /* 0x000fe2000c0018ff */
        /* <DEDUP_REMOVED lines=10> */
[----:B------:R-:W-:Y:S01]  /*11bd0*/  UMOV UR16, UR44 ;  /* 0x0000002c00107c82 */ /* 0x000fe20008000000 */
[----:B------:R-:W-:Y:S01]  /*11be0*/  R2UR UR19, R15 ;  /* 0x000000000f1372ca */ /* 0x000fe200000e0000 */
[----:B------:R-:W-:Y:S01]  /*11bf0*/  UMOV UR17, UR45 ;  /* 0x0000002d00117c82 */ /* 0x000fe20008000000 */
[----:B------:R-:W-:-:S02]  /*11c00*/  VIADD R12, R4, 0x482 ;  /* 0x00000482040c7836 */ /* 0x000fc40000000000 */
[----:B------:R-:W-:Y:S02]  /*11c10*/  IMAD.MOV.U32 R13, RZ, RZ, 0x40000040 ;  /* 0x40000040ff0d7424 */ /* 0x000fe400078e00ff */
[----:B------:R-:W-:Y:S01]  /*11c20*/  VIADD R14, R4, 0x502 ;  /* 0x00000502040e7836 */ /* 0x000fe20000000000 */
[----:B------:R-:W-:Y:S02]  /*11c30*/  WARPGROUP.DEPBAR.LE gsb0, 0x0 ;  /* 0x00008000000079c5 */ /* 0x000fe40000010000 */
[----:B------:R-:W-:-:S06]  /*11c40*/  WARPGROUP.ARRIVE ;  /* 0x00000000000079c5 */ /* 0x000fcc0000000000 */
[----:B------:R-:W-:Y:S03]  /*11c50*/  HGMMA.64x16x16.F32.BF16 R32, gdesc[UR4], RZ, !UPT, gsb0 ;  /* 0x00200000042079f0 */ /* 0x000fe6000c0018ff */
[----:B------:R-:W-:Y:S02]  /*11c60*/  WARPGROUP.DEPBAR.LE gsb0, 0x0 ;  /* 0x00008000000079c5 */ /* 0x000fe40000010000 */
[----:B0-----:R-:W-:-:S06]  /*11c70*/  WARPGROUP.ARRIVE ;  /* 0x00000000000079c5 */ /* 0x001fcc0000000000 */
[----:B------:R-:W-:Y:S03]  /*11c80*/  HGMMA.64x16x16.F32.BF16 R24, gdesc[UR40], RZ, !UPT, gsb0 ;  /* 0x00200000281879f0 */ /* 0x000fe6000c0018ff */
        /* <DEDUP_REMOVED lines=27> */
[----:B------:R-:W-:Y:S02]  /*11e40*/  R2UR UR42, R12 ;  /* 0x000000000c2a72ca */ /* 0x000fe400000e0000 */
[----:B------:R-:W-:Y:S01]  /*11e50*/  R2UR UR43, R13 ;  /* 0x000000000d2b72ca */ /* 0x000fe200000e0000 */
[----:B------:R-:W-:Y:S01]  /*11e60*/  UMOV UR40, UR44 ;  /* 0x0000002c00287c82 */ /* 0x000fe20008000000 */
[----:B------:R-:W-:Y:S01]  /*11e70*/  UMOV UR41, UR45 ;  /* 0x0000002d00297c82 */ /* 0x000fe20008000000 */
[----:B------:R-:W-:Y:S02]  /*11e80*/  WARPGROUP.DEPBAR.LE gsb0, 0x0 ;  /* 0x00008000000079c5 */ /* 0x000fe40000010000 */
[----:B------:R-:W-:-:S08]  /*11e90*/  WARPGROUP.ARRIVE ;  /* 0x00000000000079c5 */ /* 0x000fd00000000000 */
[----:B------:R-:W-:Y:S01]  /*11ea0*/  HGMMA.64x16x16.F32.BF16 R32, gdesc[UR40], R32, gsb0 ;  /* 0x00200000282079f0 */ /* 0x000fe20008001820 */
[----:B------:R-:W-:Y:S01]  /*11eb0*/  IMAD.MOV.U32 R15, RZ, RZ, 0x40000040 ;  /* 0x40000040ff0f7424 */ /* 0x000fe200078e00ff */
[----:B------:R-:W-:-:S04]  /*11ec0*/  R2UR UR46, R14 ;  /* 0x000000000e2e72ca */ /* 0x000fc800000e0000 */
[----:B------:R-:W-:Y:S01]  /*11ed0*/  R2UR UR47, R15 ;  /* 0x000000000f2f72ca */ /* 0x000fe200000e0000 */
[----:B------:R-:W-:Y:S02]  /*11ee0*/  WARPGROUP.DEPBAR.LE gsb0, 0x0 ;  /* 0x00008000000079c5 */ /* 0x000fe40000010000 */
[----:B------:R-:W-:-:S10]  /*11ef0*/  WARPGROUP.ARRIVE ;  /* 0x00000000000079c5 */ /* 0x000fd40000000000 */
[----:B------:R-:W-:Y:S01]  /*11f00*/  HGMMA.64x16x16.F32.BF16 R24, gdesc[UR44], R24, gsb0 ;  /* 0x002000002c1879f0 */ /* 0x000fe20008001818 */
[----:B------:R-:W-:Y:S01]  /*11f10*/  R2UR UR39, R7 ;  /* 0x00000000072772ca */ /* 0x000fe200000e0000 */
[----:B------:R-:W-:Y:S01]  /*11f20*/  IMAD.MOV.U32 R7, RZ, RZ, 0x40000040 ;  /* 0x40000040ff077424 */ /* 0x000fe200078e00ff */
[----:B------:R-:W-:-:S04]  /*11f30*/  R2UR UR54, R6 ;  /* 0x00000000063672ca */ /* 0x000fc800000e0000 */
[----:B------:R-:W-:Y:S01]  /*11f40*/  R2UR UR55, R7 ;  /* 0x00000000073772ca */ /* 0x000fe200000e0000 */
[----:B------:R-:W-:Y:S01]  /*11f50*/  UIADD3 UR4, UR56, 0x4, URZ ;  /* 0x0000000438047890 */ /* 0x000fe2000fffe03f */
[----:B------:R-:W-:-:S06]  /*11f60*/  UMOV UR53, 0x40000040 ;  /* 0x4000004000357882 */ /* 0x000fcc0000000000 */
        /* <DEDUP_REMOVED lines=12> */
[----:B------:R-:W-:Y:S01]  /*12030*/  UMOV UR4, UR40 ;  /* 0x0000002800047c82 */ /* 0x000fe20008000000 */
        /* <DEDUP_REMOVED lines=76> */
[----:B------:R-:W-:Y:S01]  /*12500*/  R2UR UR36, R10 ;  /* 0x000000000a2472ca */ /* 0x000fe200000e0000 */
        /* <DEDUP_REMOVED lines=11> */
[----:B------:R-:W-:Y:S01]  /*125c0*/  UIADD3 UR4, UR56, 0x6, URZ ;  /* 0x0000000638047890 */ /* 0x000fe2000fffe03f */
[----:B------:R-:W-:-:S06]  /*125d0*/  UMOV UR49, 0x40000040 ;  /* 0x4000004000317882 */ /* 0x000fcc0000000000 */
        /* <DEDUP_REMOVED lines=263> */
[----:B------:R-:W-:-:S04]  /*13650*/  IADD3 R10, R4, 0x902, RZ ;  /* 0x00000902040a7810 */ /* 0x000fc80007ffe0ff */
        /* <DEDUP_REMOVED lines=39> */
[----:B------:R-:W-:Y:S01]  /*138d0*/  UMOV UR5, 0x40000040 ;  /* 0x4000004000057882 */ /* 0x000fe20000000000 */
        /* <DEDUP_REMOVED lines=72> */
[----:B------:R-:W-:Y:S01]  /*13d60*/  UMOV UR12, UR4 ;  /* 0x00000004000c7c82 */ /* 0x000fe20008000000 */
[----:B------:R-:W-:Y:S01]  /*13d70*/  UMOV UR13, UR5 ;  /* 0x00000005000d7c82 */ /* 0x000fe20008000000 */
[----:B------:R-:W-:Y:S01]  /*13d80*/  UMOV UR16, UR4 ;  /* 0x0000000400107c82 */ /* 0x000fe20008000000 */
[----:B------:R-:W-:Y:S01]  /*13d90*/  UMOV UR17, UR5 ;  /* 0x0000000500117c82 */ /* 0x000fe20008000000 */
[----:B------:R-:W-:Y:S01]  /*13da0*/  UIADD3 UR20, UR56, 0x406, URZ ;  /* 0x0000040638147890 */ /* 0x000fe2000fffe03f */
[----:B------:R-:W-:Y:S01]  /*13db0*/  UMOV UR21, 0x40000040 ;  /* 0x4000004000157882 */ /* 0x000fe20000000000 */
[----:B------:R-:W-:Y:S01]  /*13dc0*/  ULDC UR6, c[0x0][0x9d8] ;  /* 0x0002760000067ab9 */ /* 0x000fe20000000800 */
[----:B--2---:R-:W-:Y:S01]  /*13dd0*/  IADD3 R5, R162, 0xb0, -R120 ;  /* 0x000000b0a2057810 */ /* 0x004fe20007ffe878 */
[----:B------:R0:W-:Y:S01]  /*13de0*/  STL.64 [R1+0x8], R20 ;  /* 0x0000081401007387 */ /* 0x0001e20000100a00 */
[----:B------:R-:W-:Y:S01]  /*13df0*/  ULDC UR7, c[0x0][0x988] ;  /* 0x0002620000077ab9 */ /* 0x000fe20000000800 */
        /* <DEDUP_REMOVED lines=84> */
[----:B------:R-:W-:Y:S01]  /*14340*/  FMUL.FTZ R3, R112, UR6 ;  /* 0x0000000670037c20 */ /* 0x000fe20008410000 */
[----:B------:R-:W-:Y:S01]  /*14350*/  FMUL.FTZ R8, R113, UR6 ;  /* 0x0000000671087c20 */ /* 0x000fe20008410000 */
[----:B------:R-:W-:Y:S02]  /*14360*/  WARPGROUP.DEPBAR.LE gsb0, 0x0 ;  /* 0x00008000000079c5 */ /* 0x000fe40000010000 */
[----:B------:R-:W-:-:S06]  /*14370*/  WARPGROUP.ARRIVE ;  /* 0x00000000000079c5 */ /* 0x000fcc0000000000 */
[----:B------:R-:W-:Y:S01]  /*14380*/  HGMMA.64x16x16.F32.BF16 R32, gdesc[UR8], R32, gsb0 ;  /* 0x00200000082079f0 */ /* 0x000fe20008001820 */
[----:B------:R-:W-:Y:S01]  /*14390*/  FMUL.FTZ R12, R117, UR6 ;  /* 0x00000006750c7c20 */ /* 0x000fe20008410000 */
[----:B------:R-:W-:Y:S01]  /*143a0*/  FMUL.FTZ R9, R116, UR6 ;  /* 0x0000000674097c20 */ /* 0x000fe20008410000 */
[----:B------:R-:W-:Y:S01]  /*143b0*/  MUFU.TANH R3, R3 ;  /* 0x0000000300037308 */ /* 0x000fe20000002400 */
[----:B------:R-:W-:Y:S01]  /*143c0*/  FMUL.FTZ R11, R114, UR6 ;  /* 0x00000006720b7c20 */ /* 0x000fe20008410000 */
[----:B------:R-:W-:-:S06]  /*143d0*/  FMUL.FTZ R10, R115, UR6 ;  /* 0x00000006730a7c20 */ /* 0x000fcc0008410000 */
[----:B------:R-:W1:Y:S01]  /*143e0*/  MUFU.TANH R8, R8 ;  /* 0x0000000800087308 */ /* 0x000e620000002400 */
[----:B------:R-:W-:Y:S01]  /*143f0*/  FMUL.FTZ R13, R104, UR6 ;  /* 0x00000006680d7c20 */ /* 0x000fe20008410000 */
[----:B------:R-:W-:Y:S01]  /*14400*/  FMUL.FTZ R157, R40, UR6 ;  /* 0x00000006289d7c20 */ /* 0x000fe20008410000 */
[----:B------:R-:W-:-:S05]  /*14410*/  IMAD R40, R160, -0xb0, R5 ;  /* 0xffffff50a0287824 */ /* 0x000fca00078e0205 */
[----:B------:R-:W2:Y:S01]  /*14420*/  MUFU.TANH R12, R12 ;  /* 0x0000000c000c7308 */ /* 0x000ea20000002400 */
[----:B------:R-:W-:Y:S01]  /*14430*/  FMUL.FTZ R15, R118, UR6 ;  /* 0x00000006760f7c20 */ /* 0x000fe20008410000 */
[----:B------:R-:W-:-:S06]  /*14440*/  FMUL.FTZ R14, R105, UR6 ;  /* 0x00000006690e7c20 */ /* 0x000fcc0008410000 */
[----:B------:R-:W3:Y:S01]  /*14450*/  MUFU.TANH R9, R9 ;  /* 0x0000000900097308 */ /* 0x000ee20000002400 */
[----:B------:R-:W-:Y:S01]  /*14460*/  FMUL.FTZ R50, R50, UR6 ;  /* 0x0000000632327c20 */ /* 0x000fe20008410000 */
[----:B0-----:R-:W-:-:S06]  /*14470*/  FMUL.FTZ R20, R119, UR6 ;  /* 0x0000000677147c20 */ /* 0x001fcc0008410000 */
[----:B------:R-:W0:Y:S01]  /*14480*/  MUFU.TANH R11, R11 ;  /* 0x0000000b000b7308 */ /* 0x000e220000002400 */
[----:B------:R-:W-:Y:S01]  /*14490*/  ISETP.GT.AND P2, PT, R40, RZ, PT ;  /* 0x000000ff2800720c */ /* 0x000fe20003f44270 */
[----:B------:R-:W-:Y:S01]  /*144a0*/  FMUL.FTZ R21, R108, UR6 ;  /* 0x000000066c157c20 */ /* 0x000fe20008410000 */
[----:B------:R-:W-:Y:S01]  /*144b0*/  ISETP.GT.AND P3, PT, R40, 0x1, PT ;  /* 0x000000012800780c */ /* 0x000fe20003f64270 */
[----:B------:R-:W-:-:S04]  /*144c0*/  FMUL.FTZ R117, R42, UR6 ;  /* 0x000000062a757c20 */ /* 0x000fc80008410000 */
[----:B------:R-:W4:Y:S01]  /*144d0*/  MUFU.TANH R10, R10 ;  /* 0x0000000a000a7308 */ /* 0x000f220000002400 */
[----:B------:R-:W-:Y:S01]  /*144e0*/  ISETP.GT.AND P5, PT, R40, 0x9, PT ;  /* 0x000000092800780c */ /* 0x000fe20003fa4270 */
[----:B------:R-:W-:Y:S01]  /*144f0*/  FMUL.FTZ R80, R106, UR6 ;  /* 0x000000066a507c20 */ /* 0x000fe20008410000 */
[----:B------:R-:W-:-:S05]  /*14500*/  ISETP.GT.AND P4, PT, R40, 0x8, PT ;  /* 0x000000082800780c */ /* 0x000fca0003f84270 */
[----:B------:R-:W4:Y:S01]  /*14510*/  MUFU.TANH R13, R13 ;  /* 0x0000000d000d7308 */ /* 0x000f220000002400 */
[----:B------:R-:W-:Y:S02]  /*14520*/  WARPGROUP.DEPBAR.LE gsb0, 0x0 ;  /* 0x00008000000079c5 */ /* 0x000fe40000010000 */
[----:B-1----:R-:W-:Y:S01]  /*14530*/  FSEL R8, R8, -INF , P3 ;  /* 0xff80000008087808 */ /* 0x002fe20001800000 */
[----:B------:R-:W-:Y:S01]  /*14540*/  FMUL.FTZ R82, R109, UR6 ;  /* 0x000000066d527c20 */ /* 0x000fe20008410000 */
[----:B------:R-:W-:-:S03]  /*14550*/  FMUL.FTZ R7, R54, UR6 ;  /* 0x0000000636077c20 */ /* 0x000fc60008410000 */
[----:B------:R-:W1:Y:S01]  /*14560*/  MUFU.TANH R15, R15 ;  /* 0x0000000f000f7308 */ /* 0x000e620000002400 */
[----:B------:R-:W-:Y:S01]  /*14570*/  FMUL.FTZ R106, R32, UR6 ;  /* 0x00000006206a7c20 */ /* 0x000fe20008410000 */
[----:B------:R-:W-:Y:S01]  /*14580*/  FMUL.FTZ R54, R34, UR6 ;  /* 0x0000000622367c20 */ /* 0x000fe20008410000 */
[----:B------:R-:W-:-:S05]  /*14590*/  FMUL.FTZ R32, R39, UR6 ;  /* 0x0000000627207c20 */ /* 0x000fca0008410000 */
[----:B------:R-:W1:Y:S01]  /*145a0*/  MUFU.TANH R14, R14 ;  /* 0x0000000e000e7308 */ /* 0x000e620000002400 */
[----:B------:R-:W-:Y:S01]  /*145b0*/  FMUL.FTZ R34, R37, UR6 ;  /* 0x0000000625227c20 */ /* 0x000fe20008410000 */
[----:B--2---:R-:W-:Y:S01]  /*145c0*/  FSEL R39, R12, -INF , P5 ;  /* 0xff8000000c277808 */ /* 0x004fe20002800000 */
[----:B------:R-:W-:Y:S01]  /*145d0*/  FMUL.FTZ R81, R107, UR6 ;  /* 0x000000066b517c20 */ /* 0x000fe20008410000 */
[----:B------:R-:W-:-:S04]  /*145e0*/  FMUL.FTZ R84, R96, UR6 ;  /* 0x0000000660547c20 */ /* 0x000fc80008410000 */
[----:B------:R-:W2:Y:S01]  /*145f0*/  MUFU.TANH R20, R20 ;  /* 0x0000001400147308 */ /* 0x000ea20000002400 */
[----:B---3--:R-:W-:Y:S01]  /*14600*/  FSEL R37, R9, -INF , P4 ;  /* 0xff80000009257808 */ /* 0x008fe20002000000 */
[----:B------:R-:W-:Y:S01]  /*14610*/  FMUL.FTZ R86, R110, UR6 ;  /* 0x000000066e567c20 */ /* 0x000fe20008410000 */
[----:B0-----:R-:W-:Y:S01]  /*14620*/  FSEL R11, R11, -INF , P2 ;  /* 0xff8000000b0b7808 */ /* 0x001fe20001000000 */
[----:B------:R-:W-:Y:S01]  /*14630*/  FMUL.FTZ R83, R97, UR6 ;  /* 0x0000000661537c20 */ /* 0x000fe20008410000 */
[----:B------:R-:W-:Y:S01]  /*14640*/  FMUL.FTZ R159, R41, UR6 ;  /* 0x00000006299f7c20 */ /* 0x000fe20008410000 */
[----:B------:R-:W-:Y:S01]  /*14650*/  FMUL.FTZ R85, R111, UR6 ;  /* 0x000000066f557c20 */ /* 0x000fe20008410000 */
[----:B------:R-:W-:Y:S01]  /*14660*/  FMUL.FTZ R163, R45, UR6 ;  /* 0x000000062da37c20 */ /* 0x000fe20008410000 */
[----:B------:R0:W-:Y:S01]  /*14670*/  MUFU.TANH R42, R50 ;  /* 0x00000032002a7308 */ /* 0x0001e20000002400 */
[----:B------:R-:W-:Y:S01]  /*14680*/  FMUL.FTZ R98, R98, UR6 ;  /* 0x0000000662627c20 */ /* 0x000fe20008410000 */
[----:B------:R-:W-:-:S02]  /*14690*/  IMAD.MOV.U32 R5, RZ, RZ, 0x40000040 ;  /* 0x40000040ff057424 */ /* 0x000fc400078e00ff */
[----:B------:R-:W-:Y:S01]  /*146a0*/  FMUL.FTZ R51, R51, UR6 ;  /* 0x0000000633337c20 */ /* 0x000fe20008410000 */
[----:B------:R-:W-:Y:S01]  /*146b0*/  FMUL.FTZ R104, R47, UR6 ;  /* 0x000000062f687c20 */ /* 0x000fe20008410000 */
[----:B------:R-:W-:Y:S01]  /*146c0*/  FMUL.FTZ R88, R88, UR6 ;  /* 0x0000000658587c20 */ /* 0x000fe20008410000 */
[----:B------:R-:W-:Y:S02]  /*146d0*/  VIADD R4, R4, 0xa86 ;  /* 0x00000a8604047836 */ /* 0x000fe40000000000 */
[----:B------:R-:W-:Y:S01]  /*146e0*/  FMUL.FTZ R161, R44, UR6 ;  /* 0x000000062ca17c20 */ /* 0x000fe20008410000 */
[----:B------:R-:W-:Y:S01]  /*146f0*/  FMUL.FTZ R53, R53, UR6 ;  /* 0x0000000635357c20 */ /* 0x000fe20008410000 */
[----:B0-----:R-:W-:Y:S01]  /*14700*/  FMUL.FTZ R50, R35, UR6 ;  /* 0x0000000623327c20 */ /* 0x001fe20008410000 */
[----:B------:R-:W-:Y:S01]  /*14710*/  FSEL R35, R3, -INF , P2 ;  /* 0xff80000003237808 */ /* 0x000fe20001000000 */
[----:B------:R-:W0:Y:S01]  /*14720*/  MUFU.TANH R21, R21 ;  /* 0x0000001500157308 */ /* 0x000e220000002400 */
[----:B------:R-:W-:Y:S01]  /*14730*/  FMUL.FTZ R102, R102, UR6 ;  /* 0x0000000666667c20 */ /* 0x000fe20008410000 */
[----:B------:R-:W-:Y:S01]  /*14740*/  FMUL.FTZ R52, R52, UR6 ;  /* 0x0000000634347c20 */ /* 0x000fe20008410000 */
[----:B------:R-:W-:Y:S01]  /*14750*/  FMNMX.FTZ R12, R35, R8, !PT ;  /* 0x00000008230c7209 */ /* 0x000fe20007810000 */
[----:B------:R-:W-:Y:S01]  /*14760*/  FMUL.FTZ R89, R89, UR6 ;  /* 0x0000000659597c20 */ /* 0x000fe20008410000 */
[----:B------:R-:W-:Y:S01]  /*14770*/  ISETP.GT.AND P2, PT, R40, 0x10, PT ;  /* 0x000000102800780c */ /* 0x000fe20003f44270 */
[----:B------:R-:W-:Y:S01]  /*14780*/  FMUL.FTZ R115, R55, UR6 ;  /* 0x0000000637737c20 */ /* 0x000fe20008410000 */
[----:B------:R-:W-:Y:S01]  /*14790*/  FMUL.FTZ R91, R91, UR6 ;  /* 0x000000065b5b7c20 */ /* 0x000fe20008410000 */
[----:B------:R-:W3:Y:S01]  /*147a0*/  MUFU.TANH R80, R80 ;  /* 0x0000005000507308 */ /* 0x000ee20000002400 */
[----:B------:R-:W-:Y:S01]  /*147b0*/  FMNMX.FTZ R12, R37, R12, !PT ;  /* 0x0000000c250c7209 */ /* 0x000fe20007810000 */
[----:B------:R-:W-:Y:S01]  /*147c0*/  FMUL.FTZ R72, R72, UR6 ;  /* 0x0000000648487c20 */ /* 0x000fe20008410000 */
[----:B----4-:R-:W-:Y:S01]  /*147d0*/  FSEL R10, R10, -INF , P3 ;  /* 0xff8000000a0a7808 */ /* 0x010fe20001800000 */
[----:B------:R-:W-:Y:S01]  /*147e0*/  FMUL.FTZ R73, R73, UR6 ;  /* 0x0000000649497c20 */ /* 0x000fe20008410000 */
[----:B------:R-:W-:Y:S01]  /*147f0*/  FMUL.FTZ R6, R57, UR6 ;  /* 0x0000000639067c20 */ /* 0x000fe20008410000 */
[----:B------:R-:W-:Y:S01]  /*14800*/  FMUL.FTZ R75, R75, UR6 ;  /* 0x000000064b4b7c20 */ /* 0x000fe20008410000 */
[----:B------:R-:W-:Y:S01]  /*14810*/  FMUL.FTZ R78, R78, UR6 ;  /* 0x000000064e4e7c20 */ /* 0x000fe20008410000 */
[----:B------:R-:W-:Y:S01]  /*14820*/  MUFU.TANH R82, R82 ;  /* 0x0000005200527308 */ /* 0x000fe20000002400 */
[----:B------:R-:W-:Y:S01]  /*14830*/  ISETP.GT.AND P3, PT, R40, 0x11, PT ;  /* 0x000000112800780c */ /* 0x000fe20003f64270 */
[----:B------:R-:W-:Y:S01]  /*14840*/  FMUL.FTZ R96, R100, UR6 ;  /* 0x0000000664607c20 */ /* 0x000fe20008410000 */
[----:B------:R-:W-:Y:S01]  /*14850*/  FSEL R41, R13, -INF , P2 ;  /* 0xff8000000d297808 */ /* 0x000fe20001000000 */
[----:B------:R-:W-:Y:S01]  /*14860*/  FMUL.FTZ R79, R79, UR6 ;  /* 0x000000064f4f7c20 */ /* 0x000fe20008410000 */
[----:B------:R-:W-:Y:S01]  /*14870*/  FMNMX.FTZ R12, R39, R12, !PT ;  /* 0x0000000c270c7209 */ /* 0x000fe20007810000 */
[----:B------:R-:W-:Y:S01]  /*14880*/  FMUL.FTZ R56, R56, UR6 ;  /* 0x0000000638387c20 */ /* 0x000fe20008410000 */
[----:B------:R-:W-:Y:S01]  /*14890*/  FMUL.FTZ R119, R43, UR6 ;  /* 0x000000062b777c20 */ /* 0x000fe20008410000 */
[----:B------:R-:W4:Y:S01]  /*148a0*/  MUFU.TANH R81, R81 ;  /* 0x0000005100517308 */ /* 0x000f220000002400 */
[----:B-1----:R-:W-:Y:S01]  /*148b0*/  FSEL R15, R15, -INF , P4 ;  /* 0xff8000000f0f7808 */ /* 0x002fe20002000000 */
[----:B------:R-:W-:Y:S01]  /*148c0*/  FMUL.FTZ R97, R99, UR6 ;  /* 0x0000000663617c20 */ /* 0x000fe20008410000 */
[----:B------:R-:W-:Y:S01]  /*148d0*/  FMUL.FTZ R100, R103, UR6 ;  /* 0x0000000667647c20 */ /* 0x000fe20008410000 */
[----:B------:R-:W-:Y:S01]  /*148e0*/  FMUL.FTZ R48, R48, UR6 ;  /* 0x0000000630307c20 */ /* 0x000fe20008410000 */
[----:B------:R-:W-:Y:S01]  /*148f0*/  FMUL.FTZ R49, R49, UR6 ;  /* 0x0000000631317c20 */ /* 0x000fe20008410000 */
[----:B------:R-:W4:Y:S02]  /*14900*/  LDL R108, [R1+0x4] ;  /* 0x00000400016c7983 */ /* 0x000f240000100800 */
[----:B------:R-:W-:Y:S01]  /*14910*/  MUFU.TANH R84, R84 ;  /* 0x0000005400547308 */ /* 0x000fe20000002400 */
[----:B------:R-:W-:Y:S01]  /*14920*/  ISETP.GT.AND P4, PT, R40, 0x18, PT ;  /* 0x000000182800780c */ /* 0x000fe20003f84270 */
[----:B------:R-:W-:Y:S01]  /*14930*/  FMUL.FTZ R99, R101, UR6 ;  /* 0x0000000665637c20 */ /* 0x000fe20008410000 */
[----:B------:R-:W-:Y:S01]  /*14940*/  FSEL R45, R14, -INF , P3 ;  /* 0xff8000000e2d7808 */ /* 0x000fe20001800000 */
[----:B------:R-:W-:Y:S01]  /*14950*/  FMUL.FTZ R103, R94, UR6 ;  /* 0x000000065e677c20 */ /* 0x000fe20008410000 */
[----:B------:R-:W-:-:S03]  /*14960*/  FMNMX.FTZ R12, R41, R12, !PT ;  /* 0x0000000c290c7209 */ /* 0x000fc60007810000 */
[----:B------:R-:W-:Y:S01]  /*14970*/  MUFU.TANH R86, R86 ;  /* 0x0000005600567308 */ /* 0x000fe20000002400 */
[----:B------:R-:W-:Y:S01]  /*14980*/  FMUL.FTZ R94, R74, UR6 ;  /* 0x000000064a5e7c20 */ /* 0x000fe20008410000 */
[----:B------:R-:W-:Y:S01]  /*14990*/  FMUL.FTZ R74, R76, UR6 ;  /* 0x000000064c4a7c20 */ /* 0x000fe20008410000 */
[----:B--2---:R-:W-:-:S05]  /*149a0*/  FSEL R3, R20, -INF , P5 ;  /* 0xff80000014037808 */ /* 0x004fca0002800000 */
[----:B------:R-:W1:Y:S01]  /*149b0*/  MUFU.TANH R83, R83 ;  /* 0x0000005300537308 */ /* 0x000e620000002400 */
[----:B------:R-:W-:Y:S01]  /*149c0*/  FMUL.FTZ R76, R77, UR6 ;  /* 0x000000064d4c7c20 */ /* 0x000fe20008410000 */
[----:B------:R-:W-:Y:S01]  /*149d0*/  ISETP.GT.AND P5, PT, R40, 0x19, PT ;  /* 0x000000192800780c */ /* 0x000fe20003fa4270 */
[----:B------:R-:W-:Y:S01]  /*149e0*/  FMUL.FTZ R77, R64, UR6 ;  /* 0x00000006404d7c20 */ /* 0x000fe20008410000 */
[----:B0-----:R-:W-:Y:S02]  /*149f0*/  FSEL R47, R21, -INF , P4 ;  /* 0xff800000152f7808 */ /* 0x001fe40002000000 */
[----:B------:R-:W-:Y:S02]  /*14a00*/  FMNMX.FTZ R12, R45, R12, !PT ;  /* 0x0000000c2d0c7209 */ /* 0x000fe40007810000 */
[----:B------:R-:W0:Y:S01]  /*14a10*/  MUFU.TANH R85, R85 ;  /* 0x0000005500557308 */ /* 0x000e220000002400 */
[----:B------:R-:W-:Y:S01]  /*14a20*/  FMUL.FTZ R64, R65, UR6 ;  /* 0x0000000641407c20 */ /* 0x000fe20008410000 */
[----:B------:R-:W-:Y:S01]  /*14a30*/  R2UR UR23, R5 ;  /* 0x00000000051772ca */ /* 0x000fe200000e0000 */
[----:B------:R-:W-:Y:S01]  /*14a40*/  FMUL.FTZ R65, R68, UR6 ;  /* 0x0000000644417c20 */ /* 0x000fe20008410000 */
[----:B---3--:R-:W-:-:S04]  /*14a50*/  FSEL R5, R80, -INF , P2 ;  /* 0xff80000050057808 */ /* 0x008fc80001000000 */
[----:B------:R-:W2:Y:S01]  /*14a60*/  MUFU.TANH R96, R96 ;  /* 0x0000006000607308 */ /* 0x000ea20000002400 */
[----:B------:R-:W-:Y:S01]  /*14a70*/  FMUL.FTZ R68, R70, UR6 ;  /* 0x0000000646447c20 */ /* 0x000fe20008410000 */
[----:B------:R-:W-:Y:S01]  /*14a80*/  ISETP.GT.AND P2, PT, R40, 0x20, PT ;  /* 0x000000202800780c */ /* 0x000fe20003f44270 */
[----:B------:R-:W-:Y:S01]  /*14a90*/  FMUL.FTZ R70, R59, UR6 ;  /* 0x000000063b467c20 */ /* 0x000fe20008410000 */
[----:B------:R-:W-:-:S04]  /*14aa0*/  FMNMX.FTZ R12, R47, R12, !PT ;  /* 0x0000000c2f0c7209 */ /* 0x000fc80007810000 */
[----:B------:R-:W3:Y:S01]  /*14ab0*/  MUFU.TANH R98, R98 ;  /* 0x0000006200627308 */ /* 0x000ee20000002400 */
[----:B------:R-:W-:Y:S01]  /*14ac0*/  FMUL.FTZ R59, R63, UR6 ;  /* 0x000000063f3b7c20 */ /* 0x000fe20008410000 */
[----:B------:R-:W-:Y:S01]  /*14ad0*/  R2UR UR22, R4 ;  /* 0x00000000041672ca */ /* 0x000fe200000e0000 */
[----:B------:R-:W-:Y:S01]  /*14ae0*/  FMUL.FTZ R63, R46, UR6 ;  /* 0x000000062e3f7c20 */ /* 0x000fe20008410000 */
[----:B----4-:R-:W-:-:S04]  /*14af0*/  FSEL R81, R81, -INF , P3 ;  /* 0xff80000051517808 */ /* 0x010fc80001800000 */
[----:B------:R-:W4:Y:S01]  /*14b00*/  MUFU.TANH R99, R99 ;  /* 0x0000006300637308 */ /* 0x000f220000002400 */
[----:B------:R-:W-:Y:S01]  /*14b10*/  FMUL.FTZ R101, R90, UR6 ;  /* 0x000000065a657c20 */ /* 0x000fe20008410000 */
[----:B------:R-:W-:Y:S01]  /*14b20*/  FMUL.FTZ R46, R36, UR6 ;  /* 0x00000006242e7c20 */ /* 0x000fe20008410000 */
[----:B------:R-:W-:-:S05]  /*14b30*/  ISETP.GT.AND P3, PT, R40, 0x21, PT ;  /* 0x000000212800780c */ /* 0x000fca0003f64270 */
[----:B------:R1:W-:Y:S01]  /*14b40*/  MUFU.TANH R44, R51 ;  /* 0x00000033002c7308 */ /* 0x0003e20000002400 */
[----:B------:R-:W-:Y:S01]  /*14b50*/  FMUL.FTZ R90, R92, UR6 ;  /* 0x000000065c5a7c20 */ /* 0x000fe20008410000 */
[----:B-1----:R-:W-:-:S06]  /*14b60*/  FSEL R51, R82, -INF , P5 ;  /* 0xff80000052337808 */ /* 0x002fcc0002800000 */
[----:B------:R-:W1:Y:S01]  /*14b70*/  MUFU.TANH R97, R97 ;  /* 0x0000006100617308 */ /* 0x000e620000002400 */
[----:B------:R-:W-:-:S07]  /*14b80*/  FMNMX.FTZ R12, R51, R12, !PT ;  /* 0x0000000c330c7209 */ /* 0x000fce0007810000 */
[----:B------:R-:W1:Y:S01]  /*14b90*/  MUFU.TANH R88, R88 ;  /* 0x0000005800587308 */ /* 0x000e620000002400 */
[----:B------:R-:W-:Y:S01]  /*14ba0*/  FSEL R83, R83, -INF , P3 ;  /* 0xff80000053537808 */ /* 0x000fe20001800000 */
[----:B------:R-:W-:-:S06]  /*14bb0*/  FMUL.FTZ R92, R93, UR6 ;  /* 0x000000065d5c7c20 */ /* 0x000fcc0008410000 */
[----:B------:R2:W-:Y:S01]  /*14bc0*/  MUFU.TANH R4, R53 ;  /* 0x0000003500047308 */ /* 0x0005e20000002400 */
[----:B0-----:R-:W-:-:S07]  /*14bd0*/  FSEL R85, R85, -INF , P5 ;  /* 0xff80000055557808 */ /* 0x001fce0002800000 */
[----:B------:R-:W-:Y:S01]  /*14be0*/  MUFU.TANH R36, R52 ;  /* 0x0000003400247308 */ /* 0x000fe20000002400 */
[----:B--2---:R-:W-:-:S04]  /*14bf0*/  FSEL R53, R84, -INF , P2 ;  /* 0xff80000054357808 */ /* 0x004fc80001000000 */
[----:B------:R-:W-:-:S03]  /*14c00*/  FMNMX.FTZ R12, R53, R12, !PT ;  /* 0x0000000c350c7209 */ /* 0x000fc60007810000 */
[----:B------:R-:W0:Y:S01]  /*14c10*/  MUFU.TANH R102, R102 ;  /* 0x0000006600667308 */ /* 0x000e220000002400 */
[----:B------:R-:W-:-:S07]  /*14c20*/  ISETP.GT.AND P5, PT, R40, 0x29, PT ;  /* 0x000000292800780c */ /* 0x000fce0003fa4270 */
[----:B------:R2:W-:Y:S01]  /*14c30*/  MUFU.TANH R52, R7 ;  /* 0x0000000700347308 */ /* 0x0005e20000002400 */
[----:B------:R-:W-:-:S07]  /*14c40*/  FMNMX.FTZ R12, R83, R12, !PT ;  /* 0x0000000c530c7209 */ /* 0x000fce0007810000 */
[----:B------:R-:W0:Y:S01]  /*14c50*/  MUFU.TANH R89, R89 ;  /* 0x0000005900597308 */ /* 0x000e220000002400 */
[----:B--2---:R-:W-:Y:S02]  /*14c60*/  FSEL R7, R86, -INF , P4 ;  /* 0xff80000056077808 */ /* 0x004fe40002000000 */
[----:B------:R-:W-:-:S05]  /*14c70*/  ISETP.GT.AND P4, PT, R40, 0x28, PT ;  /* 0x000000282800780c */ /* 0x000fca0003f84270 */
[----:B------:R-:W2:Y:S01]  /*14c80*/  MUFU.TANH R100, R100 ;  /* 0x0000006400647308 */ /* 0x000ea20000002400 */
[----:B------:R-:W-:Y:S02]  /*14c90*/  FSEL R55, R96, -INF , P4 ;  /* 0xff80000060377808 */ /* 0x000fe40002000000 */
[----:B---3--:R-:W-:-:S05]  /*14ca0*/  FSEL R9, R98, -INF , P2 ;  /* 0xff80000062097808 */ /* 0x008fca0001000000 */
[----:B------:R-:W3:Y:S01]  /*14cb0*/  MUFU.TANH R90, R90 ;  /* 0x0000005a005a7308 */ /* 0x000ee20000002400 */
[----:B------:R-:W-:Y:S02]  /*14cc0*/  ISETP.GT.AND P2, PT, R40, 0x30, PT ;  /* 0x000000302800780c */ /* 0x000fe40003f44270 */
[----:B----4-:R-:W-:Y:S02]  /*14cd0*/  FSEL R99, R99, -INF , P5 ;  /* 0xff80000063637808 */ /* 0x010fe40002800000 */
[----:B------:R-:W-:-:S03]  /*14ce0*/  FMNMX.FTZ R12, R55, R12, !PT ;  /* 0x0000000c370c7209 */ /* 0x000fc60007810000 */
[----:B------:R-:W4:Y:S01]  /*14cf0*/  MUFU.TANH R101, R101 ;  /* 0x0000006500657308 */ /* 0x000f220000002400 */
[----:B------:R-:W-:Y:S01]  /*14d00*/  FMUL.FTZ R57, R61, UR6 ;  /* 0x000000063d397c20 */ /* 0x000fe20008410000 */
[----:B-1----:R-:W-:Y:S01]  /*14d10*/  FSEL R97, R97, -INF , P3 ;  /* 0xff80000061617808 */ /* 0x002fe20001800000 */
[----:B------:R-:W-:-:S05]  /*14d20*/  FMUL.FTZ R93, R95, UR6 ;  /* 0x000000065f5d7c20 */ /* 0x000fca0008410000 */
[----:B------:R-:W1:Y:S01]  /*14d30*/  MUFU.TANH R92, R92 ;  /* 0x0000005c005c7308 */ /* 0x000e620000002400 */
[----:B------:R-:W-:Y:S02]  /*14d40*/  ISETP.GT.AND P3, PT, R40, 0x31, PT ;  /* 0x000000312800780c */ /* 0x000fe40003f64270 */
[----:B------:R-:W-:Y:S02]  /*14d50*/  FSEL R61, R88, -INF , P2 ;  /* 0xff800000583d7808 */ /* 0x000fe40001000000 */
[----:B------:R-:W-:-:S03]  /*14d60*/  FMNMX.FTZ R14, R99, R12, !PT ;  /* 0x0000000c630e7209 */ /* 0x000fc60007810000 */
[----:B------:R-:W1:Y:S01]  /*14d70*/  MUFU.TANH R91, R91 ;  /* 0x0000005b005b7308 */ /* 0x000e620000002400 */
[----:B0-----:R-:W-:Y:S02]  /*14d80*/  FSEL R13, R102, -INF , P4 ;  /* 0xff800000660d7808 */ /* 0x001fe40002000000 */
[----:B------:R-:W-:-:S05]  /*14d90*/  ISETP.GT.AND P4, PT, R40, 0x38, PT ;  /* 0x000000382800780c */ /* 0x000fca0003f84270 */
[----:B------:R-:W0:Y:S01]  /*14da0*/  MUFU.TANH R72, R72 ;  /* 0x0000004800487308 */ /* 0x000e220000002400 */
[----:B------:R-:W-:Y:S02]  /*14db0*/  FSEL R105, R89, -INF , P3 ;  /* 0xff80000059697808 */ /* 0x000fe40001800000 */
[----:B------:R-:W-:-:S05]  /*14dc0*/  FMNMX.FTZ R14, R61, R14, !PT ;  /* 0x0000000e3d0e7209 */ /* 0x000fca0007810000 */
[----:B------:R-:W0:Y:S01]  /*14dd0*/  MUFU.TANH R103, R103 ;  /* 0x0000006700677308 */ /* 0x000e220000002400 */
[----:B--2---:R-:W-:Y:S02]  /*14de0*/  FSEL R21, R100, -INF , P5 ;  /* 0xff80000064157808 */ /* 0x004fe40002800000 */
[----:B------:R-:W-:-:S05]  /*14df0*/  ISETP.GT.AND P5, PT, R40, 0x39, PT ;  /* 0x000000392800780c */ /* 0x000fca0003fa4270 */
[----:B------:R-:W2:Y:S01]  /*14e00*/  MUFU.TANH R73, R73 ;  /* 0x0000004900497308 */ /* 0x000ea20000002400 */
[----:B---3--:R-:W-:Y:S02]  /*14e10*/  FSEL R107, R90, -INF , P4 ;  /* 0xff8000005a6b7808 */ /* 0x008fe40002000000 */
[----:B------:R-:W-:-:S05]  /*14e20*/  FMNMX.FTZ R14, R105, R14, !PT ;  /* 0x0000000e690e7209 */ /* 0x000fca0007810000 */
[----:B------:R-:W3:Y:S01]  /*14e30*/  MUFU.TANH R93, R93 ;  /* 0x0000005d005d7308 */ /* 0x000ee20000002400 */
[----:B----4-:R-:W-:Y:S02]  /*14e40*/  FSEL R101, R101, -INF , P2 ;  /* 0xff80000065657808 */ /* 0x010fe40001000000 */
[----:B------:R-:W-:-:S05]  /*14e50*/  ISETP.GT.AND P2, PT, R40, 0x40, PT ;  /* 0x000000402800780c */ /* 0x000fca0003f44270 */
[----:B------:R-:W4:Y:S01]  /*14e60*/  MUFU.TANH R74, R74 ;  /* 0x0000004a004a7308 */ /* 0x000f220000002400 */
[----:B-1----:R-:W-:Y:S02]  /*14e70*/  FSEL R109, R92, -INF , P5 ;  /* 0xff8000005c6d7808 */ /* 0x002fe40002800000 */
[----:B------:R-:W-:-:S05]  /*14e80*/  FMNMX.FTZ R14, R107, R14, !PT ;  /* 0x0000000e6b0e7209 */ /* 0x000fca0007810000 */
[----:B------:R-:W1:Y:S01]  /*14e90*/  MUFU.TANH R94, R94 ;  /* 0x0000005e005e7308 */ /* 0x000e620000002400 */
[----:B------:R-:W-:Y:S02]  /*14ea0*/  FSEL R91, R91, -INF , P3 ;  /* 0xff8000005b5b7808 */ /* 0x000fe40001800000 */
[----:B------:R-:W-:-:S05]  /*14eb0*/  ISETP.GT.AND P3, PT, R40, 0x41, PT ;  /* 0x000000412800780c */ /* 0x000fca0003f64270 */
[----:B------:R-:W1:Y:S01]  /*14ec0*/  MUFU.TANH R76, R76 ;  /* 0x0000004c004c7308 */ /* 0x000e620000002400 */
[----:B0-----:R-:W-:Y:S02]  /*14ed0*/  FSEL R111, R72, -INF , P2 ;  /* 0xff800000486f7808 */ /* 0x001fe40001000000 */
[----:B------:R-:W-:-:S05]  /*14ee0*/  FMNMX.FTZ R14, R109, R14, !PT ;  /* 0x0000000e6d0e7209 */ /* 0x000fca0007810000 */
[----:B------:R-:W0:Y:S01]  /*14ef0*/  MUFU.TANH R75, R75 ;  /* 0x0000004b004b7308 */ /* 0x000e220000002400 */
[----:B------:R-:W-:Y:S01]  /*14f00*/  FMUL.FTZ R95, R66, UR6 ;  /* 0x00000006425f7c20 */ /* 0x000fe20008410000 */
[----:B------:R-:W-:Y:S01]  /*14f10*/  FSEL R103, R103, -INF , P4 ;  /* 0xff80000067677808 */ /* 0x000fe20002000000 */
[----:B------:R-:W-:-:S05]  /*14f20*/  FMUL.FTZ R66, R67, UR6 ;  /* 0x0000000643427c20 */ /* 0x000fca0008410000 */
[----:B------:R-:W0:Y:S01]  /*14f30*/  MUFU.TANH R77, R77 ;  /* 0x0000004d004d7308 */ /* 0x000e220000002400 */
[----:B------:R-:W-:Y:S01]  /*14f40*/  ISETP.GT.AND P4, PT, R40, 0x48, PT ;  /* 0x000000482800780c */ /* 0x000fe20003f84270 */
[----:B------:R-:W-:Y:S01]  /*14f50*/  FMUL.FTZ R67, R69, UR6 ;  /* 0x0000000645437c20 */ /* 0x000fe20008410000 */
[----:B--2---:R-:W-:Y:S02]  /*14f60*/  FSEL R113, R73, -INF , P3 ;  /* 0xff80000049717808 */ /* 0x004fe40001800000 */
[----:B------:R-:W-:-:S03]  /*14f70*/  FMNMX.FTZ R14, R111, R14, !PT ;  /* 0x0000000e6f0e7209 */ /* 0x000fc60007810000 */
[----:B------:R-:W2:Y:S01]  /*14f80*/  MUFU.TANH R78, R78 ;  /* 0x0000004e004e7308 */ /* 0x000ea20000002400 */
[----:B------:R-:W-:Y:S01]  /*14f90*/  FMUL.FTZ R69, R71, UR6 ;  /* 0x0000000647457c20 */ /* 0x000fe20008410000 */
[----:B------:R-:W-:Y:S01]  /*14fa0*/  FMUL.FTZ R71, R58, UR6 ;  /* 0x000000063a477c20 */ /* 0x000fe20008410000 */
[----:B---3--:R-:W-:-:S05]  /*14fb0*/  FSEL R93, R93, -INF , P5 ;  /* 0xff8000005d5d7808 */ /* 0x008fca0002800000 */
[----:B------:R-:W3:Y:S01]  /*14fc0*/  MUFU.TANH R64, R64 ;  /* 0x0000004000407308 */ /* 0x000ee20000002400 */
[----:B------:R-:W-:Y:S01]  /*14fd0*/  FMUL.FTZ R58, R60, UR6 ;  /* 0x000000063c3a7c20 */ /* 0x000fe20008410000 */
[----:B------:R-:W-:Y:S01]  /*14fe0*/  ISETP.GT.AND P5, PT, R40, 0x49, PT ;  /* 0x000000492800780c */ /* 0x000fe20003fa4270 */
[----:B------:R-:W-:Y:S01]  /*14ff0*/  FMUL.FTZ R60, R62, UR6 ;  /* 0x000000063e3c7c20 */ /* 0x000fe20008410000 */
[----:B----4-:R-:W-:Y:S02]  /*15000*/  FSEL R129, R74, -INF , P4 ;  /* 0xff8000004a817808 */ /* 0x010fe40002000000 */
[----:B------:R-:W-:Y:S02]  /*15010*/  FMNMX.FTZ R14, R113, R14, !PT ;  /* 0x0000000e710e7209 */ /* 0x000fe40007810000 */
[----:B------:R-:W4:Y:S01]  /*15020*/  MUFU.TANH R79, R79 ;  /* 0x0000004f004f7308 */ /* 0x000f220000002400 */
[----:B------:R-:W-:Y:S01]  /*15030*/  FMUL.FTZ R62, R33, UR6 ;  /* 0x00000006213e7c20 */ /* 0x000fe20008410000 */
[----:B-1----:R-:W-:-:S06]  /*15040*/  FSEL R33, R94, -INF , P2 ;  /* 0xff8000005e217808 */ /* 0x002fcc0001000000 */
[----:B------:R-:W1:Y:S01]  /*15050*/  MUFU.TANH R65, R65 ;  /* 0x0000004100417308 */ /* 0x000e620000002400 */
[----:B------:R-:W-:Y:S02]  /*15060*/  ISETP.GT.AND P2, PT, R40, 0x50, PT ;  /* 0x000000502800780c */ /* 0x000fe40003f44270 */
[----:B------:R-:W-:Y:S02]  /*15070*/  FSEL R131, R76, -INF , P5 ;  /* 0xff8000004c837808 */ /* 0x000fe40002800000 */
[----:B------:R-:W-:-:S03]  /*15080*/  FMNMX.FTZ R14, R129, R14, !PT ;  /* 0x0000000e810e7209 */ /* 0x000fc60007810000 */
[----:B------:R-:W1:Y:S01]  /*15090*/  MUFU.TANH R95, R95 ;  /* 0x0000005f005f7308 */ /* 0x000e620000002400 */
[----:B------:R-:W-:Y:S01]  /*150a0*/  WARPGROUP.ARRIVE ;  /* 0x00000000000079c5 */ /* 0x000fe20000000000 */
[----:B0-----:R-:W-:-:S06]  /*150b0*/  FSEL R75, R75, -INF , P3 ;  /* 0xff8000004b4b7808 */ /* 0x001fcc0001800000 */
[----:B------:R-:W0:Y:S01]  /*150c0*/  MUFU.TANH R67, R67 ;  /* 0x0000004300437308 */ /* 0x000e220000002400 */
[----:B------:R-:W-:Y:S01]  /*150d0*/  ISETP.GT.AND P3, PT, R40, 0x51, PT ;  /* 0x000000512800780c */ /* 0x000fe20003f64270 */
[----:B------:R-:W-:Y:S01]  /*150e0*/  HGMMA.64x16x16.F32.BF16 R24, gdesc[UR20], R24, gsb0 ;  /* 0x00200000141879f0 */ /* 0x000fe20008001818 */
[----:B------:R-:W-:Y:S02]  /*150f0*/  FSEL R133, R77, -INF , P2 ;  /* 0xff8000004d857808 */ /* 0x000fe40001000000 */
[----:B------:R-:W-:-:S03]  /*15100*/  FMNMX.FTZ R14, R131, R14, !PT ;  /* 0x0000000e830e7209 */ /* 0x000fc60007810000 */
[----:B------:R-:W-:Y:S01]  /*15110*/  MUFU.TANH R66, R66 ;  /* 0x0000004200427308 */ /* 0x000fe20000002400 */
        /* <DEDUP_REMOVED lines=18> */
[----:B--2---:R-:W-:Y:S02]  /*15240*/  FSEL R141, R56, -INF , P2 ;  /* 0xff800000388d7808 */ /* 0x004fe40001000000 */
[----:B------:R-:W-:-:S05]  /*15250*/  FMNMX.FTZ R14, R139, R14, !PT ;  /* 0x0000000e8b0e7209 */ /* 0x000fca0007810000 */
[----:B------:R-:W2:Y:S01]  /*15260*/  MUFU.TANH R57, R57 ;  /* 0x0000003900397308 */ /* 0x000ea20000002400 */
[----:B---3--:R-:W-:-:S07]  /*15270*/  FSEL R73, R68, -INF , P4 ;  /* 0xff80000044497808 */ /* 0x008fce0002000000 */
[----:B------:R-:W3:Y:S01]  /*15280*/  MUFU.TANH R70, R70 ;  /* 0x0000004600467308 */ /* 0x000ee20000002400 */
[----:B------:R-:W-:-:S07]  /*15290*/  ISETP.GT.AND P4, PT, R40, 0x68, PT ;  /* 0x000000682800780c */ /* 0x000fce0003f84270 */
[----:B------:R4:W-:Y:S01]  /*152a0*/  MUFU.TANH R12, R63 ;  /* 0x0000003f000c7308 */ /* 0x0009e20000002400 */
[----:B------:R-:W-:-:S07]  /*152b0*/  FMNMX.FTZ R14, R141, R14, !PT ;  /* 0x0000000e8d0e7209 */ /* 0x000fce0007810000 */
[----:B------:R-:W3:Y:S01]  /*152c0*/  MUFU.TANH R48, R48 ;  /* 0x0000003000307308 */ /* 0x000ee20000002400 */
[----:B----4-:R-:W-:Y:S02]  /*152d0*/  FSEL R63, R66, -INF , P3 ;  /* 0xff800000423f7808 */ /* 0x010fe40001800000 */
[----:B------:R-:W-:-:S05]  /*152e0*/  ISETP.GT.AND P3, PT, R40, 0x61, PT ;  /* 0x000000612800780c */ /* 0x000fca0003f64270 */
[----:B------:R-:W4:Y:S01]  /*152f0*/  MUFU.TANH R60, R60 ;  /* 0x0000003c003c7308 */ /* 0x000f220000002400 */
[----:B------:R-:W-:Y:S02]  /*15300*/  FSEL R143, R6, -INF , P3 ;  /* 0xff800000068f7808 */ /* 0x000fe40001800000 */
[----:B-1----:R-:W-:-:S05]  /*15310*/  FSEL R69, R69, -INF , P5 ;  /* 0xff80000045457808 */ /* 0x002fca0002800000 */
[----:B------:R-:W1:Y:S01]  /*15320*/  MUFU.TANH R49, R49 ;  /* 0x0000003100317308 */ /* 0x000e620000002400 */
[----:B------:R-:W-:Y:S02]  /*15330*/  ISETP.GT.AND P5, PT, R40, 0x69, PT ;  /* 0x000000692800780c */ /* 0x000fe40003fa4270 */
[----:B------:R-:W-:Y:S02]  /*15340*/  FSEL R145, R58, -INF , P4 ;  /* 0xff8000003a917808 */ /* 0x000fe40002000000 */
[----:B------:R-:W-:-:S03]  /*15350*/  FMNMX.FTZ R14, R143, R14, !PT ;  /* 0x0000000e8f0e7209 */ /* 0x000fc60007810000 */
[----:B------:R-:W1:Y:S01]  /*15360*/  MUFU.TANH R59, R59 ;  /* 0x0000003b003b7308 */ /* 0x000e620000002400 */
[----:B0-----:R-:W-:Y:S02]  /*15370*/  FSEL R71, R71, -INF , P2 ;  /* 0xff80000047477808 */ /* 0x001fe40001000000 */
[----:B------:R-:W-:Y:S02]  /*15380*/  ISETP.GT.AND P2, PT, R40, 0x70, PT ;  /* 0x000000702800780c */ /* 0x000fe40003f44270 */
[----:B--2--5:R-:W-:Y:S02]  /*15390*/  FSEL R147, R57, -INF , P5 ;  /* 0xff80000039937808 */ /* 0x024fe40002800000 */
[----:B------:R-:W-:Y:S01]  /*153a0*/  FMNMX.FTZ R14, R145, R14, !PT ;  /* 0x0000000e910e7209 */ /* 0x000fe20007810000 */
[----:B------:R-:W0:Y:S01]  /*153b0*/  MUFU.TANH R157, R157 ;  /* 0x0000009d009d7308 */ /* 0x000e220000002400 */
[----:B---3--:R-:W-:Y:S02]  /*153c0*/  FSEL R65, R70, -INF , P3 ;  /* 0xff80000046417808 */ /* 0x008fe40001800000 */
[----:B------:R-:W-:-:S02]  /*153d0*/  ISETP.GT.AND P3, PT, R40, 0x71, PT ;  /* 0x000000712800780c */ /* 0x000fc40003f64270 */
[----:B------:R-:W-:Y:S02]  /*153e0*/  FSEL R151, R48, -INF , P2 ;  /* 0xff80000030977808 */ /* 0x000fe40001000000 */
[----:B------:R-:W-:Y:S01]  /*153f0*/  FMNMX.FTZ R14, R147, R14, !PT ;  /* 0x0000000e930e7209 */ /* 0x000fe20007810000 */
[----:B------:R-:W2:Y:S01]  /*15400*/  MUFU.TANH R159, R159 ;  /* 0x0000009f009f7308 */ /* 0x000ea20000002400 */
[----:B----4-:R-:W-:Y:S02]  /*15410*/  FSEL R67, R60, -INF , P4 ;  /* 0xff8000003c437808 */ /* 0x010fe40002000000 */
[----:B------:R-:W-:Y:S02]  /*15420*/  ISETP.GT.AND P4, PT, R40, 0x78, PT ;  /* 0x000000782800780c */ /* 0x000fe40003f84270 */
[----:B-1----:R-:W-:Y:S02]  /*15430*/  FSEL R149, R49, -INF , P3 ;  /* 0xff80000031957808 */ /* 0x002fe40001800000 */
[----:B------:R-:W-:Y:S01]  /*15440*/  FMNMX.FTZ R14, R151, R14, !PT ;  /* 0x0000000e970e7209 */ /* 0x000fe20007810000 */
[----:B------:R-:W1:Y:S01]  /*15450*/  MUFU.TANH R115, R115 ;  /* 0x0000007300737308 */ /* 0x000e620000002400 */
[----:B------:R-:W-:-:S02]  /*15460*/  FSEL R59, R59, -INF , P5 ;  /* 0xff8000003b3b7808 */ /* 0x000fc40002800000 */
[----:B------:R-:W-:Y:S02]  /*15470*/  ISETP.GT.AND P5, PT, R40, 0x79, PT ;  /* 0x000000792800780c */ /* 0x000fe40003fa4270 */
[----:B------:R-:W-:Y:S02]  /*15480*/  FSEL R153, R36, -INF , P4 ;  /* 0xff80000024997808 */ /* 0x000fe40002000000 */
[----:B------:R-:W-:Y:S01]  /*15490*/  FMNMX.FTZ R14, R149, R14, !PT ;  /* 0x0000000e950e7209 */ /* 0x000fe20007810000 */
[----:B------:R-:W3:Y:S01]  /*154a0*/  MUFU.TANH R161, R161 ;  /* 0x000000a100a17308 */ /* 0x000ee20000002400 */
[----:B------:R-:W-:Y:S02]  /*154b0*/  FSEL R57, R42, -INF , P2 ;  /* 0xff8000002a397808 */ /* 0x000fe40001000000 */
[----:B------:R-:W-:Y:S02]  /*154c0*/  ISETP.GT.AND P2, PT, R40, 0x80, PT ;  /* 0x000000802800780c */ /* 0x000fe40003f44270 */
[----:B------:R-:W-:-:S03]  /*154d0*/  FSEL R155, R4, -INF , P5 ;  /* 0xff800000049b7808 */ /* 0x000fc60002800000 */
[----:B------:R-:W4:Y:S01]  /*154e0*/  MUFU.TANH R117, R117 ;  /* 0x0000007500757308 */ /* 0x000f220000002400 */
[----:B------:R-:W-:Y:S02]  /*154f0*/  FMNMX.FTZ R14, R153, R14, !PT ;  /* 0x0000000e990e7209 */ /* 0x000fe40007810000 */
[----:B------:R-:W-:-:S05]  /*15500*/  FSEL R77, R44, -INF , P3 ;  /* 0xff8000002c4d7808 */ /* 0x000fca0001800000 */
[----:B------:R-:W4:Y:S01]  /*15510*/  MUFU.TANH R163, R163 ;  /* 0x000000a300a37308 */ /* 0x000f220000002400 */
[----:B------:R-:W-:Y:S02]  /*15520*/  ISETP.GT.AND P3, PT, R40, 0x81, PT ;  /* 0x000000812800780c */ /* 0x000fe40003f64270 */
[----:B0-----:R-:W-:Y:S02]  /*15530*/  FSEL R157, R157, -INF , P2 ;  /* 0xff8000009d9d7808 */ /* 0x001fe40001000000 */
[----:B------:R-:W-:-:S03]  /*15540*/  FMNMX.FTZ R14, R155, R14, !PT ;  /* 0x0000000e9b0e7209 */ /* 0x000fc60007810000 */
[----:B------:R-:W0:Y:S01]  /*15550*/  MUFU.TANH R119, R119 ;  /* 0x0000007700777308 */ /* 0x000e220000002400 */
[----:B------:R-:W-:Y:S02]  /*15560*/  FSEL R49, R52, -INF , P4 ;  /* 0xff80000034317808 */ /* 0x000fe40002000000 */
[----:B------:R-:W-:-:S05]  /*15570*/  ISETP.GT.AND P4, PT, R40, 0x88, PT ;  /* 0x000000882800780c */ /* 0x000fca0003f84270 */
[----:B------:R-:W0:Y:S01]  /*15580*/  MUFU.TANH R106, R106 ;  /* 0x0000006a006a7308 */ /* 0x000e220000002400 */
[----:B--2---:R-:W-:Y:S02]  /*15590*/  FSEL R159, R159, -INF , P3 ;  /* 0xff8000009f9f7808 */ /* 0x004fe40001800000 */
[----:B------:R-:W-:-:S05]  /*155a0*/  FMNMX.FTZ R14, R157, R14, !PT ;  /* 0x0000000e9d0e7209 */ /* 0x000fca0007810000 */
[----:B------:R-:W2:Y:S01]  /*155b0*/  MUFU.TANH R62, R62 ;  /* 0x0000003e003e7308 */ /* 0x000ea20000002400 */
[----:B-1----:R-:W-:Y:S01]  /*155c0*/  FSEL R115, R115, -INF , P5 ;  /* 0xff80000073737808 */ /* 0x002fe20002800000 */
[----:B------:R-:W-:Y:S02]  /*155d0*/  WARPGROUP.DEPBAR.LE gsb0, 0x0 ;  /* 0x00008000000079c5 */ /* 0x000fe40000010000 */
[----:B------:R-:W-:Y:S01]  /*155e0*/  ISETP.GT.AND P5, PT, R40, 0x89, PT ;  /* 0x000000892800780c */ /* 0x000fe20003fa4270 */
[----:B------:R-:W-:Y:S01]  /*155f0*/  FMUL.FTZ R24, R24, UR6 ;  /* 0x0000000618187c20 */ /* 0x000fe20008410000 */
[----:B---3--:R-:W-:Y:S02]  /*15600*/  FSEL R161, R161, -INF , P4 ;  /* 0xff800000a1a17808 */ /* 0x008fe40002000000 */
[----:B------:R-:W1:Y:S01]  /*15610*/  MUFU.TANH R104, R104 ;  /* 0x0000006800687308 */ /* 0x000e620000002400 */
[----:B------:R-:W-:Y:S01]  /*15620*/  FMNMX.FTZ R14, R159, R14, !PT ;  /* 0x0000000e9f0e7209 */ /* 0x000fe20007810000 */
[----:B------:R-:W-:Y:S01]  /*15630*/  FMUL.FTZ R38, R38, UR6 ;  /* 0x0000000626267c20 */ /* 0x000fe20008410000 */
[----:B----4-:R-:W-:-:S05]  /*15640*/  FSEL R117, R117, -INF , P2 ;  /* 0xff80000075757808 */ /* 0x010fca0001000000 */
[----:B------:R-:W3:Y:S01]  /*15650*/  MUFU.TANH R46, R46 ;  /* 0x0000002e002e7308 */ /* 0x000ee20000002400 */
[----:B------:R-:W-:Y:S01]  /*15660*/  ISETP.GT.AND P2, PT, R40, 0x90, PT ;  /* 0x000000902800780c */ /* 0x000fe20003f44270 */
[----:B------:R-:W-:Y:S01]  /*15670*/  FMUL.FTZ R4, R25, UR6 ;  /* 0x0000000619047c20 */ /* 0x000fe20008410000 */
[----:B------:R-:W-:Y:S02]  /*15680*/  FSEL R163, R163, -INF , P5 ;  /* 0xff800000a3a37808 */ /* 0x000fe40002800000 */
[----:B------:R-:W-:-:S03]  /*15690*/  FMNMX.FTZ R14, R161, R14, !PT ;  /* 0x0000000ea10e7209 */ /* 0x000fc60007810000 */
[----:B------:R-:W4:Y:S01]  /*156a0*/  MUFU.TANH R54, R54 ;  /* 0x0000003600367308 */ /* 0x000f220000002400 */
[----:B0-----:R-:W-:Y:S01]  /*156b0*/  FSEL R119, R119, -INF , P3 ;  /* 0xff80000077777808 */ /* 0x001fe20001800000 */
[----:B------:R-:W-:Y:S01]  /*156c0*/  FMUL.FTZ R28, R28, UR6 ;  /* 0x000000061c1c7c20 */ /* 0x000fe20008410000 */
[----:B------:R-:W-:-:S05]  /*156d0*/  ISETP.GT.AND P3, PT, R40, 0x91, PT ;  /* 0x000000912800780c */ /* 0x000fca0003f64270 */
[----:B------:R-:W0:Y:S01]  /*156e0*/  MUFU.TANH R34, R34 ;  /* 0x0000002200227308 */ /* 0x000e220000002400 */
[----:B------:R-:W-:Y:S02]  /*156f0*/  FSEL R165, R106, -INF , P2 ;  /* 0xff8000006aa57808 */ /* 0x000fe40001000000 */
[----:B------:R-:W-:-:S05]  /*15700*/  FMNMX.FTZ R14, R163, R14, !PT ;  /* 0x0000000ea30e7209 */ /* 0x000fca0007810000 */
[----:B------:R-:W0:Y:S01]  /*15710*/  MUFU.TANH R50, R50 ;  /* 0x0000003200327308 */ /* 0x000e220000002400 */
[----:B------:R-:W-:Y:S01]  /*15720*/  FSEL R25, R12, -INF , P4 ;  /* 0xff8000000c197808 */ /* 0x000fe20002000000 */
[----:B------:R-:W-:Y:S01]  /*15730*/  FMUL.FTZ R6, R29, UR6 ;  /* 0x000000061d067c20 */ /* 0x000fe20008410000 */
[----:B------:R-:W-:-:S05]  /*15740*/  ISETP.GT.AND P4, PT, R40, 0x98, PT ;  /* 0x000000982800780c */ /* 0x000fca0003f84270 */
[----:B------:R-:W0:Y:S01]  /*15750*/  MUFU.TANH R24, R24 ;  /* 0x0000001800187308 */ /* 0x000e220000002400 */
[----:B--2---:R-:W-:Y:S02]  /*15760*/  FSEL R167, R62, -INF , P3 ;  /* 0xff8000003ea77808 */ /* 0x004fe40001800000 */
[----:B------:R-:W-:-:S05]  /*15770*/  FMNMX.FTZ R14, R165, R14, !PT ;  /* 0x0000000ea50e7209 */ /* 0x000fca0007810000 */
[----:B------:R-:W2:Y:S01]  /*15780*/  MUFU.TANH R38, R38 ;  /* 0x0000002600267308 */ /* 0x000ea20000002400 */
[----:B-1----:R-:W-:Y:S02]  /*15790*/  FSEL R121, R104, -INF , P5 ;  /* 0xff80000068797808 */ /* 0x002fe40002800000 */
[----:B------:R-:W-:-:S05]  /*157a0*/  ISETP.GT.AND P5, PT, R40, 0x99, PT ;  /* 0x000000992800780c */ /* 0x000fca0003fa4270 */
[----:B------:R-:W1:Y:S01]  /*157b0*/  MUFU.TANH R4, R4 ;  /* 0x0000000400047308 */ /* 0x000e620000002400 */
[----:B---3--:R-:W-:Y:S02]  /*157c0*/  FSEL R169, R46, -INF , P4 ;  /* 0xff8000002ea97808 */ /* 0x008fe40002000000 */
[----:B------:R-:W-:-:S05]  /*157d0*/  FMNMX.FTZ R14, R167, R14, !PT ;  /* 0x0000000ea70e7209 */ /* 0x000fca0007810000 */
[----:B------:R-:W3:Y:S01]  /*157e0*/  MUFU.TANH R32, R32 ;  /* 0x0000002000207308 */ /* 0x000ee20000002400 */
[----:B----4-:R-:W-:Y:S02]  /*157f0*/  FSEL R29, R54, -INF , P2 ;  /* 0xff800000361d7808 */ /* 0x010fe40001000000 */
[----:B------:R-:W-:-:S05]  /*15800*/  ISETP.GT.AND P2, PT, R40, 0xa0, PT ;  /* 0x000000a02800780c */ /* 0x000fca0003f44270 */
[----:B------:R-:W4:Y:S01]  /*15810*/  MUFU.TANH R28, R28 ;  /* 0x0000001c001c7308 */ /* 0x000f220000002400 */
[----:B0-----:R-:W-:Y:S02]  /*15820*/  FSEL R171, R34, -INF , P5 ;  /* 0xff80000022ab7808 */ /* 0x001fe40002800000 */
[----:B------:R-:W-:-:S05]  /*15830*/  FMNMX.FTZ R14, R169, R14, !PT ;  /* 0x0000000ea90e7209 */ /* 0x000fca0007810000 */
[----:B------:R-:W0:Y:S01]  /*15840*/  MUFU.TANH R6, R6 ;  /* 0x0000000600067308 */ /* 0x000e220000002400 */
[----:B------:R-:W-:Y:S02]  /*15850*/  FSEL R125, R50, -INF , P3 ;  /* 0xff800000327d7808 */ /* 0x000fe40001800000 */
[----:B------:R-:W-:Y:S02]  /*15860*/  ISETP.GT.AND P3, PT, R40, 0xa1, PT ;  /* 0x000000a12800780c */ /* 0x000fe40003f64270 */
[----:B------:R-:W-:Y:S02]  /*15870*/  FSEL R173, R24, -INF , P2 ;  /* 0xff80000018ad7808 */ /* 0x000fe40001000000 */
[----:B------:R-:W-:Y:S02]  /*15880*/  FMNMX.FTZ R14, R171, R14, !PT ;  /* 0x0000000eab0e7209 */ /* 0x000fe40007810000 */
[----:B--2---:R-:W-:Y:S02]  /*15890*/  FSEL R127, R38, -INF , P4 ;  /* 0xff800000267f7808 */ /* 0x004fe40002000000 */
[----:B------:R-:W-:-:S02]  /*158a0*/  ISETP.GT.AND P4, PT, R40, 0xa8, PT ;  /* 0x000000a82800780c */ /* 0x000fc40003f84270 */
[----:B-1----:R-:W-:Y:S02]  /*158b0*/  FSEL R175, R4, -INF , P3 ;  /* 0xff80000004af7808 */ /* 0x002fe40001800000 */
[----:B------:R-:W-:Y:S02]  /*158c0*/  FMNMX.FTZ R14, R173, R14, !PT ;  /* 0x0000000ead0e7209 */ /* 0x000fe40007810000 */
[----:B---3--:R-:W-:Y:S02]  /*158d0*/  FSEL R123, R32, -INF , P5 ;  /* 0xff800000207b7808 */ /* 0x008fe40002800000 */
[----:B------:R-:W-:Y:S02]  /*158e0*/  ISETP.GT.AND P5, PT, R40, 0xa9, PT ;  /* 0x000000a92800780c */ /* 0x000fe40003fa4270 */
[----:B----4-:R-:W-:Y:S02]  /*158f0*/  FSEL R179, R28, -INF , P4 ;  /* 0xff8000001cb37808 */ /* 0x010fe40002000000 */
[----:B------:R-:W-:-:S02]  /*15900*/  FMNMX.FTZ R14, R175, R14, !PT ;  /* 0x0000000eaf0e7209 */ /* 0x000fc40007810000 */
[----:B0-----:R-:W-:Y:S02]  /*15910*/  FSEL R177, R6, -INF , P5 ;  /* 0xff80000006b17808 */ /* 0x001fe40002800000 */
[----:B------:R-:W-:-:S04]  /*15920*/  FMNMX.FTZ R14, R179, R14, !PT ;  /* 0x0000000eb30e7209 */ /* 0x000fc80007810000 */
[----:B------:R-:W-:-:S05]  /*15930*/  FMNMX.FTZ R14, R177, R14, !PT ;  /* 0x0000000eb10e7209 */ /* 0x000fca0007810000 */
[----:B------:R-:W0:Y:S02]  /*15940*/  SHFL.BFLY PT, R89, R14, 0x2, 0x1f ;  /* 0x0c401f000e597f89 */ /* 0x000e2400000e0000 */
[----:B0-----:R-:W-:-:S05]  /*15950*/  FMNMX.FTZ R12, R14, R89, !PT ;  /* 0x000000590e0c7209 */ /* 0x001fca0007810000 */
[----:B------:R-:W0:Y:S01]  /*15960*/  SHFL.BFLY PT, R89, R12, 0x1, 0x1f ;  /* 0x0c201f000c597f89 */ /* 0x000e2200000e0000 */
[----:B------:R-:W-:Y:S02]  /*15970*/  IMAD.U32 R88, RZ, RZ, UR7 ;  /* 0x00000007ff587e24 */ /* 0x000fe4000f8e00ff */
[----:B------:R-:W-:Y:S01]  /*15980*/  FMUL.FTZ R14, R27, UR6 ;  /* 0x000000061b0e7c20 */ /* 0x000fe20008410000 */
[----:B0-----:R-:W-:-:S04]  /*15990*/  FMNMX.FTZ R89, R12, R89, !PT ;  /* 0x000000590c597209 */ /* 0x001fc80007810000 */
[C---:B------:R-:W-:Y:S01]  /*159a0*/  FSETP.NEU.FTZ.AND P6, PT, R89.reuse, -INF , PT ;  /* 0xff8000005900780b */ /* 0x040fe20003fdd000 */
[----:B------:R-:W-:-:S05]  /*159b0*/  FMUL.FTZ R4, R89, R88 ;  /* 0x0000005859047220 */ /* 0x000fca0000410000 */
[----:B------:R-:W-:-:S05]  /*159c0*/  FSEL R4, R4, RZ, P6 ;  /* 0x000000ff04047208 */ /* 0x000fca0003000000 */
[----:B------:R-:W-:Y:S01]  /*159d0*/  FFMA.FTZ R27, R8, R88, -R4 ;  /* 0x00000058081b7223 */ /* 0x000fe20000010804 */
        /* <DEDUP_REMOVED lines=31> */
[----:B------:R-:W-:Y:S01]  /*15bd0*/  FMNMX.FTZ R8, R117, R8, !PT ;  /* 0x0000000875087209 */ /* 0x000fe20007810000 */
[----:B------:R-:W-:-:S03]  /*15be0*/  FMUL.FTZ R6, R26, UR6 ;  /* 0x000000061a067c20 */ /* 0x000fc60008410000 */
[----:B------:R-:W-:-:S04]  /*15bf0*/  FMNMX.FTZ R8, R119, R8, !PT ;  /* 0x0000000877087209 */ /* 0x000fc80007810000 */
[----:B------:R-:W-:Y:S01]  /*15c00*/  FMNMX.FTZ R8, R25, R8, !PT ;  /* 0x0000000819087209 */ /* 0x000fe20007810000 */
[----:B------:R-:W0:Y:S01]  /*15c10*/  MUFU.TANH R6, R6 ;  /* 0x0000000600067308 */ /* 0x000e220000002400 */
[----:B------:R-:W-:Y:S02]  /*15c20*/  FMUL.FTZ R12, R30, UR6 ;  /* 0x000000061e0c7c20 */ /* 0x000fe40008410000 */
[----:B------:R-:W-:Y:S01]  /*15c30*/  FMNMX.FTZ R8, R121, R8, !PT ;  /* 0x0000000879087209 */ /* 0x000fe20007810000 */
[----:B------:R-:W-:-:S03]  /*15c40*/  FMUL.FTZ R20, R31, UR6 ;  /* 0x000000061f147c20 */ /* 0x000fc60008410000 */
[----:B------:R-:W-:Y:S01]  /*15c50*/  FMNMX.FTZ R8, R29, R8, !PT ;  /* 0x000000081d087209 */ /* 0x000fe20007810000 */
[----:B------:R-:W1:Y:S03]  /*15c60*/  MUFU.TANH R14, R14 ;  /* 0x0000000e000e7308 */ /* 0x000e660000002400 */
[----:B------:R-:W-:-:S05]  /*15c70*/  FMNMX.FTZ R8, R125, R8, !PT ;  /* 0x000000087d087209 */ /* 0x000fca0007810000 */
[----:B------:R-:W2:Y:S01]  /*15c80*/  MUFU.TANH R12, R12 ;  /* 0x0000000c000c7308 */ /* 0x000ea20000002400 */
[----:B------:R-:W-:Y:S01]  /*15c90*/  FMNMX.FTZ R8, R127, R8, !PT ;  /* 0x000000087f087209 */ /* 0x000fe20007810000 */
[-CC-:B------:R-:W-:Y:S01]  /*15ca0*/  FFMA.FTZ R178, R37, R88.reuse, -R4.reuse ;  /* 0x0000005825b27223 */ /* 0x180fe20000010804 */
[-CC-:B------:R-:W-:Y:S01]  /*15cb0*/  FFMA.FTZ R37, R51, R88.reuse, -R4.reuse ;  /* 0x0000005833257223 */ /* 0x180fe20000010804 */
[----:B------:R-:W-:-:S04]  /*15cc0*/  FFMA.FTZ R51, R113, R88, -R4 ;  /* 0x0000005871337223 */ /* 0x000fc80000010804 */
[----:B------:R-:W3:Y:S01]  /*15cd0*/  MUFU.TANH R20, R20 ;  /* 0x0000001400147308 */ /* 0x000ee20000002400 */
[----:B0-----:R-:W-:Y:S02]  /*15ce0*/  FSEL R113, R6, -INF , P2 ;  /* 0xff80000006717808 */ /* 0x001fe40001000000 */
[----:B------:R-:W-:Y:S01]  /*15cf0*/  FMNMX.FTZ R8, R123, R8, !PT ;  /* 0x000000087b087209 */ /* 0x000fe20007810000 */
[--C-:B------:R-:W-:Y:S01]  /*15d00*/  FFMA.FTZ R194, R129, R88, -R4.reuse ;  /* 0x0000005881c27223 */ /* 0x100fe20000010804 */
[----:B-1----:R-:W-:Y:S02]  /*15d10*/  FSEL R129, R14, -INF , P3 ;  /* 0xff8000000e817808 */ /* 0x002fe40001800000 */
[----:B------:R-:W-:Y:S01]  /*15d20*/  FMNMX.FTZ R8, R113, R8, !PT ;  /* 0x0000000871087209 */ /* 0x000fe20007810000 */
[-CC-:B------:R-:W-:Y:S01]  /*15d30*/  FFMA.FTZ R184, R53, R88.reuse, -R4.reuse ;  /* 0x0000005835b87223 */ /* 0x180fe20000010804 */
[----:B------:R-:W-:Y:S01]  /*15d40*/  FFMA.FTZ R53, R131, R88, -R4 ;  /* 0x0000005883357223 */ /* 0x000fe20000010804 */
[----:B--2---:R-:W-:-:S02]  /*15d50*/  FSEL R131, R12, -INF , P4 ;  /* 0xff8000000c837808 */ /* 0x004fc40002000000 */
[----:B------:R-:W-:Y:S01]  /*15d60*/  FMNMX.FTZ R8, R129, R8, !PT ;  /* 0x0000000881087209 */ /* 0x000fe20007810000 */
[-CC-:B------:R-:W-:Y:S01]  /*15d70*/  FFMA.FTZ R186, R55, R88.reuse, -R4.reuse ;  /* 0x0000005837ba7223 */ /* 0x180fe20000010804 */
[----:B------:R-:W-:Y:S02]  /*15d80*/  FFMA.FTZ R55, R135, R88, -R4 ;  /* 0x0000005887377223 */ /* 0x000fe40000010804 */
[----:B------:R-:W-:Y:S02]  /*15d90*/  FMNMX.FTZ R8, R131, R8, !PT ;  /* 0x0000000883087209 */ /* 0x000fe40007810000 */
[----:B---3--:R-:W-:-:S04]  /*15da0*/  FSEL R135, R20, -INF , P5 ;  /* 0xff80000014877808 */ /* 0x008fc80002800000 */
[----:B------:R-:W-:Y:S01]  /*15db0*/  FMNMX.FTZ R8, R135, R8, !PT ;  /* 0x0000000887087209 */ /* 0x000fe20007810000 */
[----:B------:R-:W-:-:S04]  /*15dc0*/  FFMA.FTZ R196, R133, R88, -R4 ;  /* 0x0000005885c47223 */ /* 0x000fc80000010804 */
[----:B------:R-:W0:Y:S01]  /*15dd0*/  SHFL.BFLY PT, R133, R8, 0x2, 0x1f ;  /* 0x0c401f0008857f89 */ /* 0x000e2200000e0000 */
[-CC-:B------:R-:W-:Y:S01]  /*15de0*/  FFMA.FTZ R188, R61, R88.reuse, -R4.reuse ;  /* 0x000000583dbc7223 */ /* 0x180fe20000010804 */
[----:B------:R-:W-:Y:S01]  /*15df0*/  FFMA.FTZ R61, R139, R88, -R4 ;  /* 0x000000588b3d7223 */ /* 0x000fe20000010804 */
[----:B0-----:R-:W-:-:S05]  /*15e00*/  FMNMX.FTZ R6, R8, R133, !PT ;  /* 0x0000008508067209 */ /* 0x001fca0007810000 */
[----:B------:R-:W0:Y:S01]  /*15e10*/  SHFL.BFLY PT, R139, R6, 0x1, 0x1f ;  /* 0x0c201f00068b7f89 */ /* 0x000e2200000e0000 */
[-CC-:B------:R-:W-:Y:S01]  /*15e20*/  FFMA.FTZ R176, R35, R88.reuse, -R4.reuse ;  /* 0x0000005823b07223 */ /* 0x180fe20000010804 */
[----:B------:R-:W-:Y:S01]  /*15e30*/  MUFU.EX2 R27, R27 ;  /* 0x0000001b001b7308 */ /* 0x000fe20000000800 */
[-CC-:B------:R-:W-:Y:S01]  /*15e40*/  FFMA.FTZ R31, R39, R88.reuse, -R4.reuse ;  /* 0x00000058271f7223 */ /* 0x180fe20000010804 */
[----:B------:R-:W-:-:S06]  /*15e50*/  FFMA.FTZ R180, R41, R88, -R4 ;  /* 0x0000005829b47223 */ /* 0x000fcc0000010804 */
[----:B------:R-:W1:Y:S01]  /*15e60*/  MUFU.EX2 R176, R176 ;  /* 0x000000b000b07308 */ /* 0x000e620000000800 */
[----:B------:R-:W-:-:S07]  /*15e70*/  FFMA.FTZ R35, R45, R88, -R4 ;  /* 0x000000582d237223 */ /* 0x000fce0000010804 */
[----:B------:R-:W2:Y:S01]  /*15e80*/  MUFU.EX2 R178, R178 ;  /* 0x000000b200b27308 */ /* 0x000ea20000000800 */
[----:B0-----:R-:W-:-:S07]  /*15e90*/  FMNMX.FTZ R92, R6, R139, !PT ;  /* 0x0000008b065c7209 */ /* 0x001fce0007810000 */
[----:B------:R-:W0:Y:S01]  /*15ea0*/  MUFU.EX2 R31, R31 ;  /* 0x0000001f001f7308 */ /* 0x000e220000000800 */
[C---:B------:R-:W-:Y:S01]  /*15eb0*/  FSETP.NEU.FTZ.AND P2, PT, R92.reuse, -INF , PT ;  /* 0xff8000005c00780b */ /* 0x040fe20003f5d000 */
[-C--:B------:R-:W-:Y:S01]  /*15ec0*/  FMUL.FTZ R14, R92, R88.reuse ;  /* 0x000000585c0e7220 */ /* 0x080fe20000410000 */
[----:B------:R-:W-:-:S04]  /*15ed0*/  FFMA.FTZ R182, R47, R88, -R4 ;  /* 0x000000582fb67223 */ /* 0x000fc80000010804 */
[----:B------:R-:W-:Y:S01]  /*15ee0*/  FSEL R14, R14, RZ, P2 ;  /* 0x000000ff0e0e7208 */ /* 0x000fe20001000000 */
[----:B------:R-:W3:Y:S04]  /*15ef0*/  MUFU.EX2 R180, R180 ;  /* 0x000000b400b47308 */ /* 0x000ee80000000800 */
[----:B------:R-:W-:Y:S01]  /*15f00*/  FFMA.FTZ R6, R3, R88, -R14 ;  /* 0x0000005803067223 */ /* 0x000fe2000001080e */
[----:B-1----:R-:W-:-:S03]  /*15f10*/  FADD.FTZ R3, R176, R27 ;  /* 0x0000001bb0037221 */ /* 0x002fc60000010000 */
[----:B------:R-:W1:Y:S01]  /*15f20*/  MUFU.EX2 R35, R35 ;  /* 0x0000002300237308 */ /* 0x000e620000000800 */
[----:B--2---:R-:W-:Y:S01]  /*15f30*/  FADD.FTZ R34, R178, R3 ;  /* 0x00000003b2227221 */ /* 0x004fe20000010000 */
[-CC-:B------:R-:W-:Y:S01]  /*15f40*/  FFMA.FTZ R39, R83, R88.reuse, -R4.reuse ;  /* 0x0000005853277223 */ /* 0x180fe20000010804 */
[-CC-:B------:R-:W-:Y:S01]  /*15f50*/  FFMA.FTZ R41, R99, R88.reuse, -R4.reuse ;  /* 0x0000005863297223 */ /* 0x180fe20000010804 */
[-CC-:B------:R-:W-:Y:S01]  /*15f60*/  FFMA.FTZ R45, R105, R88.reuse, -R4.reuse ;  /* 0x00000058692d7223 */ /* 0x180fe20000010804 */
[-CC-:B------:R-:W-:Y:S01]  /*15f70*/  FFMA.FTZ R190, R107, R88.reuse, -R4.reuse ;  /* 0x000000586bbe7223 */ /* 0x180fe20000010804 */
[-CC-:B------:R-:W-:Y:S02]  /*15f80*/  FFMA.FTZ R47, R109, R88.reuse, -R4.reuse ;  /* 0x000000586d2f7223 */ /* 0x180fe40000010804 */
        /* <DEDUP_REMOVED lines=24> */
[-CC-:B------:R-:W-:Y:S01]  /*16110*/  FFMA.FTZ R177, R11, R88.reuse, -R14.reuse ;  /* 0x000000580bb17223 */ /* 0x180fe2000001080e */
[-C--:B------:R-:W-:Y:S01]  /*16120*/  FFMA.FTZ R4, R10, R88.reuse, -R14 ;  /* 0x000000580a047223 */ /* 0x080fe2000001080e */
[----:B0-----:R-:W-:Y:S01]  /*16130*/  FADD.FTZ R3, R31, R34 ;  /* 0x000000221f037221 */ /* 0x001fe20000010000 */
[----:B------:R-:W-:-:S03]  /*16140*/  FFMA.FTZ R179, R15, R88, -R14 ;  /* 0x000000580fb37223 */ /* 0x000fc6000001080e */
[----:B---3--:R-:W-:Y:S01]  /*16150*/  FADD.FTZ R34, R180, R3 ;  /* 0x00000003b4227221 */ /* 0x008fe20000010000 */
[----:B------:R-:W0:Y:S03]  /*16160*/  MUFU.EX2 R184, R184 ;  /* 0x000000b800b87308 */ /* 0x000e260000000800 */
[----:B-1----:R-:W-:-:S05]  /*16170*/  FADD.FTZ R3, R35, R34 ;  /* 0x0000002223037221 */ /* 0x002fca0000010000 */
[----:B------:R-:W-:Y:S01]  /*16180*/  MUFU.EX2 R177, R177 ;  /* 0x000000b100b17308 */ /* 0x000fe20000000800 */
[----:B------:R-:W-:-:S07]  /*16190*/  FFMA.FTZ R181, R5, R88, -R14 ;  /* 0x0000005805b57223 */ /* 0x000fce000001080e */
[----:B------:R-:W1:Y:S01]  /*161a0*/  MUFU.EX2 R4, R4 ;  /* 0x0000000400047308 */ /* 0x000e620000000800 */
[----:B--2---:R-:W-:-:S07]  /*161b0*/  FADD.FTZ R36, R182, R3 ;  /* 0x00000003b6247221 */ /* 0x004fce0000010000 */
[----:B------:R-:W2:Y:S01]  /*161c0*/  MUFU.EX2 R39, R39 ;  /* 0x0000002700277308 */ /* 0x000ea20000000800 */
[----:B------:R-:W-:-:S07]  /*161d0*/  FFMA.FTZ R8, R81, R88, -R14 ;  /* 0x0000005851087223 */ /* 0x000fce000001080e */
[----:B------:R-:W3:Y:S01]  /*161e0*/  MUFU.EX2 R179, R179 ;  /* 0x000000b300b37308 */ /* 0x000ee20000000800 */
[----:B----4-:R-:W-:-:S07]  /*161f0*/  FADD.FTZ R3, R37, R36 ;  /* 0x0000002425037221 */ /* 0x010fce0000010000 */
[----:B------:R-:W4:Y:S01]  /*16200*/  MUFU.EX2 R186, R186 ;  /* 0x000000ba00ba7308 */ /* 0x000f220000000800 */
[----:B------:R-:W-:-:S07]  /*16210*/  FFMA.FTZ R183, R7, R88, -R14 ;  /* 0x0000005807b77223 */ /* 0x000fce000001080e */
[----:B------:R-:W4:Y:S01]  /*16220*/  MUFU.EX2 R6, R6 ;  /* 0x0000000600067308 */ /* 0x000f220000000800 */
[----:B0-----:R-:W-:-:S07]  /*16230*/  FADD.FTZ R36, R184, R3 ;  /* 0x00000003b8247221 */ /* 0x001fce0000010000 */
[----:B------:R-:W0:Y:S01]  /*16240*/  MUFU.EX2 R41, R41 ;  /* 0x0000002900297308 */ /* 0x000e220000000800 */
[----:B-1----:R-:W-:Y:S01]  /*16250*/  FADD.FTZ R38, R177, R4 ;  /* 0x00000004b1267221 */ /* 0x002fe20000010000 */
[----:B------:R-:W-:-:S06]  /*16260*/  FFMA.FTZ R10, R85, R88, -R14 ;  /* 0x00000058550a7223 */ /* 0x000fcc000001080e */
[----:B------:R-:W1:Y:S01]  /*16270*/  MUFU.EX2 R181, R181 ;  /* 0x000000b500b57308 */ /* 0x000e620000000800 */
[----:B--2---:R-:W-:-:S07]  /*16280*/  FADD.FTZ R5, R39, R36 ;  /* 0x0000002427057221 */ /* 0x004fce0000010000 */
[----:B------:R-:W2:Y:S01]  /*16290*/  MUFU.EX2 R188, R188 ;  /* 0x000000bc00bc7308 */ /* 0x000ea20000000800 */
[----:B---3--:R-:W-:Y:S01]  /*162a0*/  FADD.FTZ R3, R179, R38 ;  /* 0x00000026b3037221 */ /* 0x008fe20000010000 */
[----:B------:R-:W-:-:S06]  /*162b0*/  FFMA.FTZ R185, R9, R88, -R14 ;  /* 0x0000005809b97223 */ /* 0x000fcc000001080e */
[----:B------:R-:W3:Y:S01]  /*162c0*/  MUFU.EX2 R8, R8 ;  /* 0x0000000800087308 */ /* 0x000ee20000000800 */
[----:B----4-:R-:W-:-:S07]  /*162d0*/  FADD.FTZ R40, R186, R5 ;  /* 0x00000005ba287221 */ /* 0x010fce0000010000 */
[----:B------:R-:W4:Y:S01]  /*162e0*/  MUFU.EX2 R45, R45 ;  /* 0x0000002d002d7308 */ /* 0x000f220000000800 */
[----:B------:R-:W-:Y:S01]  /*162f0*/  FADD.FTZ R38, R6, R3 ;  /* 0x0000000306267221 */ /* 0x000fe20000010000 */
[----:B------:R-:W-:-:S06]  /*16300*/  FFMA.FTZ R12, R97, R88, -R14 ;  /* 0x00000058610c7223 */ /* 0x000fcc000001080e */
        /* <DEDUP_REMOVED lines=26> */
[----:B----4-:R-:W-:Y:S01]  /*164b0*/  FADD.FTZ R42, R192, R5 ;  /* 0x00000005c02a7221 */ /* 0x010fe20000010000 */
[----:B------:R-:W-:-:S06]  /*164c0*/  FADD.FTZ R40, R12, R3 ;  /* 0x000000030c287221 */ /* 0x000fcc0000010000 */
[----:B------:R-:W4:Y:S01]  /*164d0*/  MUFU.EX2 R189, R189 ;  /* 0x000000bd00bd7308 */ /* 0x000f220000000800 */
[----:B------:R-:W-:Y:S01]  /*164e0*/  FFMA.FTZ R26, R93, R88, -R14 ;  /* 0x000000585d1a7223 */ /* 0x000fe2000001080e */
[----:B0-----:R-:W-:Y:S01]  /*164f0*/  FADD.FTZ R3, R51, R42 ;  /* 0x0000002a33037221 */ /* 0x001fe20000010000 */
[----:B------:R-:W-:-:S05]  /*16500*/  @!P1 VIADD R0, R0, 0x34840 ;  /* 0x0003484000009836 */ /* 0x000fca0000000000 */
[----:B------:R-:W0:Y:S01]  /*16510*/  MUFU.EX2 R24, R24 ;  /* 0x0000001800187308 */ /* 0x000e220000000800 */
[----:B-1----:R-:W-:Y:S01]  /*16520*/  FADD.FTZ R5, R187, R40 ;  /* 0x00000028bb057221 */ /* 0x002fe20000010000 */
[----:B------:R-:W-:Y:S01]  /*16530*/  FFMA.FTZ R193, R33, R88, -R14 ;  /* 0x0000005821c17223 */ /* 0x000fe2000001080e */
[----:B--2---:R-:W-:Y:S01]  /*16540*/  FADD.FTZ R42, R194, R3 ;  /* 0x00000003c22a7221 */ /* 0x004fe20000010000 */
[----:B------:R-:W-:-:S04]  /*16550*/  @!P1 PRMT R3, RZ, 0x654, R0 ;  /* 0x00000654ff039816 */ /* 0x000fc80000000000 */
[----:B------:R-:W1:Y:S01]  /*16560*/  MUFU.EX2 R191, R191 ;  /* 0x000000bf00bf7308 */ /* 0x000e620000000800 */
[----:B---3--:R-:W-:Y:S01]  /*16570*/  FADD.FTZ R40, R20, R5 ;  /* 0x0000000514287221 */ /* 0x008fe20000010000 */
[-CC-:B------:R-:W-:Y:S01]  /*16580*/  FFMA.FTZ R28, R75, R88.reuse, -R14.reuse ;  /* 0x000000584b1c7223 */ /* 0x180fe2000001080e */
[----:B------:R4:W-:Y:S05]  /*16590*/  @!P1 SYNCS.ARRIVE.TRANS64.RED.A1T0 RZ, [R3+URZ], RZ ;  /* 0x000000ff03ff99a7 */ /* 0x0009ea000810043f */
[----:B------:R-:W2:Y:S01]  /*165a0*/  MUFU.EX2 R53, R53 ;  /* 0x0000003500357308 */ /* 0x000ea20000000800 */
[----:B------:R-:W-:Y:S01]  /*165b0*/  FFMA.FTZ R195, R43, R88, -R14 ;  /* 0x000000582bc37223 */ /* 0x000fe2000001080e */
[----:B----4-:R-:W-:-:S06]  /*165c0*/  FADD.FTZ R3, R189, R40 ;  /* 0x00000028bd037221 */ /* 0x010fcc0000010000 */
[----:B------:R-:W3:Y:S08]  /*165d0*/  MUFU.EX2 R26, R26 ;  /* 0x0000001a001a7308 */ /* 0x000ef00000000800 */
[----:B------:R-:W4:Y:S01]  /*165e0*/  MUFU.EX2 R196, R196 ;  /* 0x000000c400c47308 */ /* 0x000f220000000800 */
[----:B0-----:R-:W-:Y:S01]  /*165f0*/  FADD.FTZ R44, R24, R3 ;  /* 0x00000003182c7221 */ /* 0x001fe20000010000 */
[----:B------:R-:W-:-:S06]  /*16600*/  FFMA.FTZ R30, R79, R88, -R14 ;  /* 0x000000584f1e7223 */ /* 0x000fcc000001080e */
[----:B------:R-:W0:Y:S08]  /*16610*/  MUFU.EX2 R193, R193 ;  /* 0x000000c100c17308 */ /* 0x000e300000000800 */
        /* <DEDUP_REMOVED lines=11> */
[----:B0-----:R-:W-:Y:S01]  /*166d0*/  FADD.FTZ R3, R193, R46 ;  /* 0x0000002ec1037221 */ /* 0x001fe20000010000 */
[----:B------:R-:W-:-:S06]  /*166e0*/  FFMA.FTZ R199, R73, R88, -R14 ;  /* 0x0000005849c77223 */ /* 0x000fcc000001080e */
[----:B------:R-:W0:Y:S01]  /*166f0*/  MUFU.EX2 R30, R30 ;  /* 0x0000001e001e7308 */ /* 0x000e220000000800 */
[----:B------:R-:W-:-:S07]  /*16700*/  FADD.FTZ R5, R55, R42 ;  /* 0x0000002a37057221 */ /* 0x000fce0000010000 */
        /* <DEDUP_REMOVED lines=21> */
[-CC-:B------:R-:W-:Y:S01]  /*16860*/  FFMA.FTZ R38, R59, R88.reuse, -R14.reuse ;  /* 0x000000583b267223 */ /* 0x180fe2000001080e */
[-CC-:B------:R-:W-:Y:S01]  /*16870*/  FFMA.FTZ R205, R57, R88.reuse, -R14.reuse ;  /* 0x0000005839cd7223 */ /* 0x180fe2000001080e */
[-CC-:B------:R-:W-:Y:S01]  /*16880*/  FFMA.FTZ R77, R77, R88.reuse, -R14.reuse ;  /* 0x000000584d4d7223 */ /* 0x180fe2000001080e */
[----:B------:R-:W-:-:S04]  /*16890*/  FFMA.FTZ R207, R49, R88, -R14 ;  /* 0x0000005831cf7223 */ /* 0x000fc8000001080e */
[----:B------:R-:W2:Y:S01]  /*168a0*/  MUFU.EX2 R201, R201 ;  /* 0x000000c900c97308 */ /* 0x000ea20000000800 */
[-CC-:B------:R-:W-:Y:S01]  /*168b0*/  FFMA.FTZ R40, R115, R88.reuse, -R14.reuse ;  /* 0x0000005873287223 */ /* 0x180fe2000001080e */
[-CC-:B------:R-:W-:Y:S01]  /*168c0*/  FFMA.FTZ R209, R117, R88.reuse, -R14.reuse ;  /* 0x0000005875d17223 */ /* 0x180fe2000001080e */
[-CC-:B------:R-:W-:Y:S01]  /*168d0*/  FFMA.FTZ R42, R119, R88.reuse, -R14.reuse ;  /* 0x00000058772a7223 */ /* 0x180fe2000001080e */
[-CC-:B------:R-:W-:Y:S01]  /*168e0*/  FFMA.FTZ R211, R25, R88.reuse, -R14.reuse ;  /* 0x0000005819d37223 */ /* 0x180fe2000001080e */
[----:B------:R-:W-:-:S03]  /*168f0*/  FFMA.FTZ R44, R121, R88, -R14 ;  /* 0x00000058792c7223 */ /* 0x000fc6000001080e */
        /* <DEDUP_REMOVED lines=9> */
[----:B------:R-:W-:Y:S01]  /*16990*/  FFMA.FTZ R135, R135, R88, -R14 ;  /* 0x0000005887877223 */ /* 0x000fe2000001080e */
[----:B---3--:R-:W-:Y:S01]  /*169a0*/  FADD.FTZ R14, R32, R3 ;  /* 0x00000003200e7221 */ /* 0x008fe20000010000 */
[----:B----4-:R-:W-:-:S05]  /*169b0*/  FADD.FTZ R48, R202, R5 ;  /* 0x00000005ca307221 */ /* 0x010fca0000010000 */
[----:B------:R-:W3:Y:S01]  /*169c0*/  MUFU.EX2 R206, R206 ;  /* 0x000000ce00ce7308 */ /* 0x000ee20000000800 */
[----:B0-----:R-:W-:Y:S01]  /*169d0*/  FADD.FTZ R3, R199, R14 ;  /* 0x0000000ec7037221 */ /* 0x001fe20000010000 */
[----:B------:R-:W-:-:S06]  /*169e0*/  FADD.FTZ R5, R99, R48 ;  /* 0x0000003063057221 */ /* 0x000fcc0000010000 */
[----:B------:R-:W0:Y:S01]  /*169f0*/  MUFU.EX2 R203, R203 ;  /* 0x000000cb00cb7308 */ /* 0x000e220000000800 */
[----:B-1----:R-:W-:Y:S01]  /*16a00*/  FADD.FTZ R14, R34, R3 ;  /* 0x00000003220e7221 */ /* 0x002fe20000010000 */
[----:B--2---:R-:W-:-:S06]  /*16a10*/  FADD.FTZ R46, R204, R5 ;  /* 0x00000005cc2e7221 */ /* 0x004fcc0000010000 */
[----:B------:R-:W1:Y:S01]  /*16a20*/  MUFU.EX2 R107, R107 ;  /* 0x0000006b006b7308 */ /* 0x000e620000000800 */
[----:B------:R-:W-:Y:S01]  /*16a30*/  FADD.FTZ R3, R201, R14 ;  /* 0x0000000ec9037221 */ /* 0x000fe20000010000 */
[----:B------:R-:W-:-:S06]  /*16a40*/  FADD.FTZ R5, R105, R46 ;  /* 0x0000002e69057221 */ /* 0x000fcc0000010000 */
[----:B------:R-:W2:Y:S08]  /*16a50*/  MUFU.EX2 R38, R38 ;  /* 0x0000002600267308 */ /* 0x000eb00000000800 */
[----:B------:R-:W4:Y:S01]  /*16a60*/  MUFU.EX2 R208, R208 ;  /* 0x000000d000d07308 */ /* 0x000f220000000800 */
[----:B------:R-:W-:Y:S01]  /*16a70*/  FADD.FTZ R14, R36, R3 ;  /* 0x00000003240e7221 */ /* 0x000fe20000010000 */
[----:B---3--:R-:W-:-:S06]  /*16a80*/  FADD.FTZ R46, R206, R5 ;  /* 0x00000005ce2e7221 */ /* 0x008fcc0000010000 */
[----:B------:R-:W3:Y:S08]  /*16a90*/  MUFU.EX2 R205, R205 ;  /* 0x000000cd00cd7308 */ /* 0x000ef00000000800 */
[----:B------:R-:W3:Y:S01]  /*16aa0*/  MUFU.EX2 R109, R109 ;  /* 0x0000006d006d7308 */ /* 0x000ee20000000800 */
[----:B0-----:R-:W-:Y:S01]  /*16ab0*/  FADD.FTZ R3, R203, R14 ;  /* 0x0000000ecb037221 */ /* 0x001fe20000010000 */
[----:B-1----:R-:W-:-:S06]  /*16ac0*/  FADD.FTZ R5, R107, R46 ;  /* 0x0000002e6b057221 */ /* 0x002fcc0000010000 */
[----:B------:R-:W0:Y:S08]  /*16ad0*/  MUFU.EX2 R0, R77 ;  /* 0x0000004d00007308 */ /* 0x000e300000000800 */
[----:B------:R-:W1:Y:S01]  /*16ae0*/  MUFU.EX2 R210, R210 ;  /* 0x000000d200d27308 */ /* 0x000e620000000800 */
[----:B--2---:R-:W-:Y:S01]  /*16af0*/  FADD.FTZ R14, R38, R3 ;  /* 0x00000003260e7221 */ /* 0x004fe20000010000 */
[----:B----4-:R-:W-:-:S06]  /*16b00*/  FADD.FTZ R46, R208, R5 ;  /* 0x00000005d02e7221 */ /* 0x010fcc0000010000 */
[----:B------:R-:W2:Y:S08]  /*16b10*/  MUFU.EX2 R207, R207 ;  /* 0x000000cf00cf7308 */ /* 0x000eb00000000800 */
[----:B------:R-:W4:Y:S01]  /*16b20*/  MUFU.EX2 R111, R111 ;  /* 0x0000006f006f7308 */ /* 0x000f220000000800 */
[----:B---3--:R-:W-:Y:S01]  /*16b30*/  FADD.FTZ R3, R205, R14 ;  /* 0x0000000ecd037221 */ /* 0x008fe20000010000 */
[----:B------:R-:W-:-:S06]  /*16b40*/  FADD.FTZ R5, R109, R46 ;  /* 0x0000002e6d057221 */ /* 0x000fcc0000010000 */
        /* <DEDUP_REMOVED lines=20> */
[----:B------:R-:W2:Y:S01]  /*16c90*/  MUFU.EX2 R29, R29 ;  /* 0x0000001d001d7308 */ /* 0x000ea20000000800 */
[----:B---3--:R-:W-:-:S07]  /*16ca0*/  FADD.FTZ R3, R211, R14 ;  /* 0x0000000ed3037221 */ /* 0x008fce0000010000 */
[----:B------:R-:W3:Y:S01]  /*16cb0*/  MUFU.EX2 R139, R175 ;  /* 0x000000af008b7308 */ /* 0x000ee20000000800 */
[----:B------:R-:W-:-:S07]  /*16cc0*/  FADD.FTZ R5, R137, R50 ;  /* 0x0000003289057221 */ /* 0x000fce0000010000 */
[----:B------:R-:W4:Y:S01]  /*16cd0*/  MUFU.EX2 R46, R125 ;  /* 0x0000007d002e7308 */ /* 0x000f220000000800 */
[----:B0-----:R-:W-:Y:S01]  /*16ce0*/  FADD.FTZ R52, R44, R3 ;  /* 0x000000032c347221 */ /* 0x001fe20000010000 */
[----:B-1----:R-:W-:-:S06]  /*16cf0*/  FADD.FTZ R50, R216, R5 ;  /* 0x00000005d8327221 */ /* 0x002fcc0000010000 */
[----:B------:R-:W0:Y:S01]  /*16d00*/  MUFU.EX2 R127, R127 ;  /* 0x0000007f007f7308 */ /* 0x000e220000000800 */
[----:B--2---:R-:W-:-:S07]  /*16d10*/  FADD.FTZ R3, R29, R52 ;  /* 0x000000341d037221 */ /* 0x004fce0000010000 */
[----:B------:R-:W1:Y:S01]  /*16d20*/  MUFU.EX2 R48, R123 ;  /* 0x0000007b00307308 */ /* 0x000e620000000800 */
[----:B---3--:R-:W-:Y:S01]  /*16d30*/  FADD.FTZ R5, R139, R50 ;  /* 0x000000328b057221 */ /* 0x008fe20000010000 */
[----:B------:R-:W-:Y:S01]  /*16d40*/  F2FP.BF16.F32.PACK_AB R177, R4, R177 ;  /* 0x000000b104b1723e */ /* 0x000fe200000010ff */
[----:B----4-:R-:W-:-:S05]  /*16d50*/  FADD.FTZ R4, R46, R3 ;  /* 0x000000032e047221 */ /* 0x010fca0000010000 */
[----:B------:R-:W2:Y:S01]  /*16d60*/  MUFU.EX2 R113, R113 ;  /* 0x0000007100717308 */ /* 0x000ea20000000800 */
[----:B0-----:R-:W-:-:S07]  /*16d70*/  FADD.FTZ R3, R127, R4 ;  /* 0x000000047f037221 */ /* 0x001fce0000010000 */
[----:B------:R-:W0:Y:S01]  /*16d80*/  MUFU.EX2 R50, R129 ;  /* 0x0000008100327308 */ /* 0x000e220000000800 */
[----:B------:R-:W-:Y:S01]  /*16d90*/  F2FP.BF16.F32.PACK_AB R179, R6, R179 ;  /* 0x000000b306b3723e */ /* 0x000fe200000010ff */
[----:B-1----:R-:W-:-:S06]  /*16da0*/  FADD.FTZ R6, R48, R3 ;  /* 0x0000000330067221 */ /* 0x002fcc0000010000 */
[----:B------:R-:W1:Y:S01]  /*16db0*/  MUFU.EX2 R131, R131 ;  /* 0x0000008300837308 */ /* 0x000e620000000800 */
[----:B--2---:R-:W-:-:S07]  /*16dc0*/  FADD.FTZ R3, R113, R6 ;  /* 0x0000000671037221 */ /* 0x004fce0000010000 */
[----:B------:R-:W2:Y:S01]  /*16dd0*/  MUFU.EX2 R4, R135 ;  /* 0x0000008700047308 */ /* 0x000ea20000000800 */
[----:B------:R-:W-:Y:S01]  /*16de0*/  F2FP.BF16.F32.PACK_AB R205, R0, R205 ;  /* 0x000000cd00cd723e */ /* 0x000fe200000010ff */
[----:B0-----:R-:W-:-:S04]  /*16df0*/  FADD.FTZ R0, R50, R3 ;  /* 0x0000000332007221 */ /* 0x001fc80000010000 */
[----:B-1----:R-:W-:Y:S02]  /*16e00*/  FADD.FTZ R3, R131, R0 ;  /* 0x0000000083037221 */ /* 0x002fe40000010000 */
[----:B------:R-:W0:Y:S02]  /*16e10*/  MUFU.EX2 R218, R218 ;  /* 0x000000da00da7308 */ /* 0x000e240000000800 */
[----:B--2---:R-:W-:Y:S01]  /*16e20*/  FADD.FTZ R0, R4, R3 ;  /* 0x0000000304007221 */ /* 0x004fe20000010000 */
[----:B------:R-:W-:-:S05]  /*16e30*/  VIADD R3, R160, 0xfffffffe ;  /* 0xfffffffea0037836 */ /* 0x000fca0000000000 */
[----:B------:R-:W1:Y:S01]  /*16e40*/  MUFU.EX2 R141, R141 ;  /* 0x0000008d008d7308 */ /* 0x000e620000000800 */
[----:B------:R-:W-:Y:S01]  /*16e50*/  ISETP.GE.AND P2, PT, R3, R108, PT ;  /* 0x0000006c0300720c */ /* 0x000fe20003f46270 */
[----:B------:R-:W-:Y:S01]  /*16e60*/  IMAD.U32 R236, RZ, RZ, UR52 ;  /* 0x00000034ffec7e24 */ /* 0x000fe2000f8e00ff */
[----:B------:R-:W-:Y:S01]  /*16e70*/  MOV R237, UR53 ;  /* 0x0000003500ed7c02 */ /* 0x000fe20008000f00 */
[----:B------:R-:W-:Y:S02]  /*16e80*/  IMAD.U32 R234, RZ, RZ, UR48 ;  /* 0x00000030ffea7e24 */ /* 0x000fe4000f8e00ff */
[----:B0-----:R-:W-:Y:S01]  /*16e90*/  FADD.FTZ R14, R218, R5 ;  /* 0x00000005da0e7221 */ /* 0x001fe20000010000 */
[----:B------:R-:W-:Y:S02]  /*16ea0*/  IMAD.U32 R235, RZ, RZ, UR49 ;  /* 0x00000031ffeb7e24 */ /* 0x000fe4000f8e00ff */
[----:B------:R-:W-:Y:S02]  /*16eb0*/  IMAD.U32 R232, RZ, RZ, UR44 ;  /* 0x0000002cffe87e24 */ /* 0x000fe4000f8e00ff */
[----:B------:R-:W-:-:S02]  /*16ec0*/  IMAD.U32 R233, RZ, RZ, UR45 ;  /* 0x0000002dffe97e24 */ /* 0x000fc4000f8e00ff */
[----:B------:R-:W-:Y:S02]  /*16ed0*/  IMAD.U32 R230, RZ, RZ, UR40 ;  /* 0x00000028ffe67e24 */ /* 0x000fe4000f8e00ff */
[----:B------:R-:W-:Y:S01]  /*16ee0*/  IMAD.U32 R231, RZ, RZ, UR41 ;  /* 0x00000029ffe77e24 */ /* 0x000fe2000f8e00ff */
[----:B------:R-:W-:Y:S01]  /*16ef0*/  F2FP.BF16.F32.PACK_AB R176, R27, R176 ;  /* 0x000000b01bb0723e */ /* 0x000fe200000010ff */
[----:B-1----:R-:W-:Y:S01]  /*16f00*/  FADD.FTZ R14, R141, R14 ;  /* 0x0000000e8d0e7221 */ /* 0x002fe20000010000 */
        /* <DEDUP_REMOVED lines=139> */
[----:B------:R-:W-:-:S07]  /*177c0*/  CS2R R24, SRZ ;  /* 0x0000000000187805 */ /* 0x000fce000001ff00 */
.L_x_6850:
[----:B------:R-:W2:Y:S01]  /*177d0*/  LDL R8, [R1+0x18] ;  /* 0x0000180001087983 */ /* 0x000ea20000100800 */
[----:B------:R-:W-:Y:S01]  /*177e0*/  VIADD R222, R7, 0x1 ;  /* 0x0000000107de7836 */ /* 0x000fe20000000000 */
[----:B------:R-:W-:Y:S05]  /*177f0*/  YIELD ;  /* 0x0000000000007946 */ /* 0x000fea0003800000 */
[----:B------:R-:W-:-:S04]  /*17800*/  ISETP.NE.AND P3, PT, R222, 0x2, PT ;  /* 0x00000002de00780c */ /* 0x000fc80003f65270 */
[----:B------:R-:W-:Y:S02]  /*17810*/  SEL R229, RZ, 0x1, P3 ;  /* 0x00000001ffe57807 */ /* 0x000fe40001800000 */
[----:B------:R-:W-:Y:S02]  /*17820*/  SEL R222, R222, RZ, P3 ;  /* 0x000000ffdede7207 */ /* 0x000fe40001800000 */
[----:B------:R-:W-:Y:S02]  /*17830*/  LOP3.LUT R229, R6, R229, RZ, 0x3c, !PT ;  /* 0x000000e506e57212 */ /* 0x000fe400078e3cff */
[----:B--2---:R-:W-:-:S13]  /*17840*/  ISETP.NE.AND P2, PT, R8, RZ, PT ;  /* 0x000000ff0800720c */ /* 0x004fda0003f45270 */
[----:B------:R-:W-:Y:S05]  /*17850*/  @P2 BRA `(.L_x_6841) ;  /* 0x0000000000302947 */ /* 0x000fea0003800000 */
[----:B------:R-:W-:Y:S05]  /*17860*/  @!P0 BRA `(.L_x_6842) ;  /* 0x0000000000048947 */ /* 0x000fea0003800000 */
[----:B------:R-:W-:Y:S01]  /*17870*/  BPT.TRAP 0x1 ;  /* 0x000000040000795c */ /* 0x000fe20000300000 */
.L_x_6842:
[----:B------:R-:W-:Y:S01]  /*17880*/  IMAD R8, R222, 0x8, R2 ;  /* 0x00000008de087824 */ /* 0x000fe200078e0202 */
[----:B------:R-:W-:-:S04]  /*17890*/  SHF.L.U32 R9, R229, 0x1f, RZ ;  /* 0x0000001fe5097819 */ /* 0x000fc800000006ff */
[----:B------:R0:W1:Y:S01]  /*178a0*/  SYNCS.PHASECHK.TRANS64.TRYWAIT P3, [R8+URZ+0x34830], R9 ;  /* 0x03483009080075a7 */ /* 0x000062000806017f */
[----:B------:R-:W-:Y:S05]  /*178b0*/  @!P0 BRA `(.L_x_6843) ;  /* 0x0000000000048947 */ /* 0x000fea0003800000 */
[----:B------:R-:W-:Y:S01]  /*178c0*/  BPT.TRAP 0x1 ;  /* 0x000000040000795c */ /* 0x000fe20000300000 */
.L_x_6843:
[----:B------:R-:W-:Y:S04]  /*178d0*/  BSSY B0, `(.L_x_6841) ;  /* 0x0000004000007945 */ /* 0x000fe80003800000 */
[----:B-1----:R-:W-:Y:S05]  /*178e0*/  @P3 BRA `(.L_x_6844) ;  /* 0x0000000000083947 */ /* 0x002fea0003800000 */
[----:B------:R-:W1:Y:S02]  /*178f0*/  SYNCS.PHASECHK.TRANS64.TRYWAIT P3, [R8+URZ+0x34830], R9 ;  /* 0x03483009080075a7 */ /* 0x000e64000806017f */
[----:B-1----:R-:W-:Y:S05]  /*17900*/  @!P3 BRA `(.L_x_6845) ;  /* 0x0000012400c0b947 */ /* 0x002fea0003800000 */
.L_x_6844:
[----:B------:R-:W-:Y:S05]  /*17910*/  BSYNC B0 ;  /* 0x0000000000007941 */ /* 0x000fea0003800000 */
.L_x_6841:
[----:B01----:R-:W2:Y:S04]  /*17920*/  LDL R8, [R1+0x1c] ;  /* 0x00001c0001087983 */ /* 0x003ea80000100800 */
[----:B------:R-:W3:Y:S01]  /*17930*/  LDL.64 R20, [R1+0x10] ;  /* 0x0000100001147983 */ /* 0x000ee20000100a00 */
[----:B------:R-:W0:Y:S01]  /*17940*/  S2R R10, SR_TID.X ;  /* 0x00000000000a7919 */ /* 0x000e220000002100 */
[----:B------:R-:W-:Y:S05]  /*17950*/  WARPSYNC.ALL ;  /* 0x0000000000007948 */ /* 0x000fea0003800000 */
[----:B------:R-:W-:Y:S01]  /*17960*/  IMAD.MOV.U32 R11, RZ, RZ, 0x40000040 ;  /* 0x40000040ff0b7424 */ /* 0x000fe200078e00ff */
[----:B------:R-:W4:Y:S01]  /*17970*/  LDL.64 R92, [R1+0x8] ;  /* 0x00000800015c7983 */ /* 0x000f220000100a00 */
[----:B0-----:R-:W-:-:S05]  /*17980*/  SHF.R.U32.HI R10, RZ, 0x7, R10 ;  /* 0x00000007ff0a7819 */ /* 0x001fca000001160a */
[----:B------:R-:W-:-:S05]  /*17990*/  VIADD R90, R10, 0x8 ;  /* 0x000000080a5a7836 */ /* 0x000fca0000000000 */
[----:B------:R0:W-:Y:S01]  /*179a0*/  BAR.SYNC.DEFER_BLOCKING R90, 0x100 ;  /* 0x0004005a0000751d */ /* 0x0001e20000010000 */
[----:B------:R-:W-:-:S05]  /*179b0*/  R2UR UR55, R11 ;  /* 0x000000000b3772ca */ /* 0x000fca00000e0000 */
[----:B------:R-:W-:Y:S01]  /*179c0*/  WARPGROUP.ARRIVE ;  /* 0x00000000000079c5 */ /* 0x000fe20000000000 */
[----:B------:R-:W-:Y:S02]  /*179d0*/  IMAD.MOV.U32 R13, RZ, RZ, 0x40000040 ;  /* 0x40000040ff0d7424 */ /* 0x000fe400078e00ff */
[----:B------:R-:W-:-:S03]  /*179e0*/  IMAD.MOV.U32 R9, RZ, RZ, 0x40000040 ;  /* 0x40000040ff097424 */ /* 0x000fc600078e00ff */
[----:B------:R-:W-:Y:S02]  /*179f0*/  R2UR UR59, R13 ;  /* 0x000000000d3b72ca */ /* 0x000fe400000e0000 */
[----:B------:R-:W-:-:S11]  /*17a00*/  R2UR UR7, R9 ;  /* 0x00000000090772ca */ /* 0x000fd600000e0000 */
[----:B------:R-:W-:Y:S02]  /*17a10*/  MOV R11, UR59 ;  /* 0x0000003b000b7c02 */ /* 0x000fe40008000f00 */
[----:B------:R-:W-:Y:S01]  /*17a20*/  UMOV UR59, UR7 ;  /* 0x00000007003b7c82 */ /* 0x000fe20008000000 */
[----:B------:R-:W-:Y:S02]  /*17a30*/  MOV R227, UR38 ;  /* 0x0000002600e37c02 */ /* 0x000fe40008000f00 */
[C---:B------:R-:W-:Y:S02]  /*17a40*/  R2UR UR7, R9.reuse ;  /* 0x00000000090772ca */ /* 0x040fe400000e0000 */
[C---:B------:R-:W-:Y:S02]  /*17a50*/  R2UR UR19, R9.reuse ;  /* 0x00000000091372ca */ /* 0x040fe400000e0000 */
[C---:B------:R-:W-:Y:S02]  /*17a60*/  R2UR UR31, R9.reuse ;  /* 0x00000000091f72ca */ /* 0x040fe400000e0000 */
[----:B------:R-:W-:Y:S01]  /*17a70*/  R2UR UR43, R9 ;  /* 0x00000000092b72ca */ /* 0x000fe200000e0000 */
[----:B--2---:R-:W-:Y:S01]  /*17a80*/  IMAD R10, R222, 0xb00, R8 ;  /* 0x00000b00de0a7824 */ /* 0x004fe200078e0208 */
[----:B---3--:R-:W-:-:S02]  /*17a90*/  R2UR UR22, R20 ;  /* 0x00000000141672ca */ /* 0x008fc400000e0000 */
[----:B------:R-:W-:Y:S02]  /*17aa0*/  R2UR UR23, R21 ;  /* 0x00000000151772ca */ /* 0x000fe400000e0000 */
[----:B------:R-:W-:-:S09]  /*17ab0*/  R2UR UR54, R10 ;  /* 0x000000000a3672ca */ /* 0x000fd200000e0000 */
[----:B------:R-:W-:Y:S02]  /*17ac0*/  UMOV UR52, UR22 ;  /* 0x0000001600347c82 */ /* 0x000fe40008000000 */
[----:B------:R-:W-:Y:S02]  /*17ad0*/  UMOV UR53, UR23 ;  /* 0x0000001700357c82 */ /* 0x000fe40008000000 */
[----:B------:R-:W-:Y:S01]  /*17ae0*/  HGMMA.64x16x16.F32.BF16 R168, gdesc[UR52], RZ, !UPT, gsb0 ;  /* 0x0020000034a879f0 */ /* 0x000fe2000c0018ff */
[C---:B------:R-:W-:Y:S02]  /*17af0*/  VIADD R12, R10.reuse, 0x100 ;  /* 0x000001000a0c7836 */ /* 0x040fe40000000000 */
[----:B------:R-:W-:-:S03]  /*17b00*/  VIADD R8, R10, 0x80 ;  /* 0x000000800a087836 */ /* 0x000fc60000000000 */
[----:B------:R-:W-:Y:S02]  /*17b10*/  R2UR UR58, R12 ;  /* 0x000000000c3a72ca */ /* 0x000fe400000e0000 */
[----:B------:R-:W-:Y:S01]  /*17b20*/  R2UR UR6, R8 ;  /* 0x00000000080672ca */ /* 0x000fe200000e0000 */
[----:B------:R-:W-:Y:S01]  /*17b30*/  UMOV UR56, UR22 ;  /* 0x0000001600387c82 */ /* 0x000fe20008000000 */
[----:B------:R-:W-:-:S09]  /*17b40*/  UMOV UR57, UR23 ;  /* 0x0000001700397c82 */ /* 0x000fd20008000000 */
[----:B0-----:R-:W-:Y:S02]  /*17b50*/  MOV R90, UR58 ;  /* 0x0000003a005a7c02 */ /* 0x001fe40008000f00 */
[----:B------:R-:W-:Y:S01]  /*17b60*/  UMOV UR58, UR6 ;  /* 0x00000006003a7c82 */ /* 0x000fe20008000000 */
[----:B------:R-:W-:Y:S02]  /*17b70*/  WARPGROUP.DEPBAR.LE gsb0, 0x0 ;  /* 0x00008000000079c5 */ /* 0x000fe40000010000 */
[----:B------:R-:W-:-:S06]  /*17b80*/  WARPGROUP.ARRIVE ;  /* 0x00000000000079c5 */ /* 0x000fcc0000000000 */
[----:B------:R-:W-:Y:S01]  /*17b90*/  HGMMA.64x16x16.F32.BF16 R160, gdesc[UR56], RZ, !UPT, gsb0 ;  /* 0x0020000038a079f0 */ /* 0x000fe2000c0018ff */
[----:B------:R-:W-:Y:S02]  /*17ba0*/  R2UR UR59, R11 ;  /* 0x000000000b3b72ca */ /* 0x000fe400000e0000 */
[----:B------:R-:W-:Y:S01]  /*17bb0*/  R2UR UR58, R90 ;  /* 0x000000005a3a72ca */ /* 0x000fe200000e0000 */
[----:B------:R-:W-:Y:S01]  /*17bc0*/  UMOV UR56, UR22 ;  /* 0x0000001600387c82 */ /* 0x000fe20008000000 */
[----:B------:R-:W-:Y:S01]  /*17bd0*/  UMOV UR57, UR23 ;  /* 0x0000001700397c82 */ /* 0x000fe20008000000 */
[----:B------:R-:W-:-:S05]  /*17be0*/  VIADD R8, R10, 0x180 ;  /* 0x000001800a087836 */ /* 0x000fca0000000000 */
[----:B------:R-:W-:Y:S01]  /*17bf0*/  R2UR UR6, R8 ;  /* 0x00000000080672ca */ /* 0x000fe200000e0000 */
[----:B------:R-:W-:-:S05]  /*17c00*/  VIADD R8, R10, 0x300 ;  /* 0x000003000a087836 */ /* 0x000fca0000000000 */
[----:B------:R-:W-:Y:S01]  /*17c10*/  R2UR UR18, R8 ;  /* 0x00000000081272ca */ /* 0x000fe200000e0000 */
[----:B------:R-:W-:Y:S01]  /*17c20*/  VIADD R8, R10, 0x480 ;  /* 0x000004800a087836 */ /* 0x000fe20000000000 */
[----:B------:R-:W-:Y:S02]  /*17c30*/  WARPGROUP.DEPBAR.LE gsb0, 0x0 ;  /* 0x00008000000079c5 */ /* 0x000fe40000010000 */
[----:B------:R-:W-:-:S06]  /*17c40*/  WARPGROUP.ARRIVE ;  /* 0x00000000000079c5 */ /* 0x000fcc0000000000 */
[----:B------:R-:W-:Y:S01]  /*17c50*/  HGMMA.64x16x16.F32.BF16 R152, gdesc[UR56], RZ, !UPT, gsb0 ;  /* 0x00200000389879f0 */ /* 0x000fe2000c0018ff */
[----:B------:R-:W-:Y:S01]  /*17c60*/  R2UR UR30, R8 ;  /* 0x00000000081e72ca */ /* 0x000fe200000e0000 */
[C---:B------:R-:W-:Y:S01]  /*17c70*/  VIADD R8, R10.reuse, 0x2 ;  /* 0x000000020a087836 */ /* 0x040fe20000000000 */
[----:B------:R-:W-:-:S04]  /*17c80*/  IADD3 R12, R10, 0x280, RZ ;  /* 0x000002800a0c7810 */ /* 0x000fc80007ffe0ff */
        /* <DEDUP_REMOVED lines=13> */
[----:B------:R-:W-:-:S04]  /*17d60*/  R2UR UR58, R8 ;  /* 0x00000000083a72ca */ /* 0x000fc800000e0000 */
[----:B------:R-:W-:Y:S01]  /*17d70*/  R2UR UR50, R12 ;  /* 0x000000000c3272ca */ /* 0x000fe200000e0000 */
[----:B------:R-:W-:Y:S01]  /*17d80*/  VIADD R12, R10, 0x202 ;  /* 0x000002020a0c7836 */ /* 0x000fe20000000000 */
[----:B------:R-:W-:Y:S01]  /*17d90*/  MOV R20, UR4 ;  /* 0x0000000400147c02 */ /* 0x000fe20008000f00 */
[----:B------:R-:W-:Y:S01]  /*17da0*/  UMOV UR56, UR22 ;  /* 0x0000001600387c82 */ /* 0x000fe20008000000 */
[----:B------:R-:W-:Y:S01]  /*17db0*/  UMOV UR57, UR23 ;  /* 0x0000001700397c82 */ /* 0x000fe20008000000 */
[----:B------:R-:W-:Y:S02]  /*17dc0*/  MOV R11, UR59 ;  /* 0x0000003b000b7c02 */ /* 0x000fe40008000f00 */
[----:B------:R-:W-:Y:S01]  /*17dd0*/  R2UR UR4, R12 ;  /* 0x000000000c0472ca */ /* 0x000fe200000e0000 */
[----:B------:R-:W-:Y:S01]  /*17de0*/  UMOV UR59, UR7 ;  /* 0x00000007003b7c82 */ /* 0x000fe20008000000 */
[----:B------:R-:W-:Y:S01]  /*17df0*/  MOV R12, UR58 ;  /* 0x0000003a000c7c02 */ /* 0x000fe20008000f00 */
[----:B------:R-:W-:Y:S01]  /*17e00*/  UMOV UR58, UR6 ;  /* 0x00000006003a7c82 */ /* 0x000fe20008000000 */
[----:B------:R-:W-:-:S02]  /*17e10*/  WARPGROUP.DEPBAR.LE gsb0, 0x0 ;  /* 0x00008000000079c5 */ /* 0x000fc40000010000 */
[----:B------:R-:W-:-:S06]  /*17e20*/  WARPGROUP.ARRIVE ;  /* 0x00000000000079c5 */ /* 0x000fcc0000000000 */
[----:B------:R-:W-:Y:S01]  /*17e30*/  HGMMA.64x16x16.F32.BF16 R144, gdesc[UR56], RZ, !UPT, gsb0 ;  /* 0x00200000389079f0 */ /* 0x000fe2000c0018ff */
        /* <DEDUP_REMOVED lines=17> */
[----:B------:R-:W-:Y:S02]  /*17f50*/  WARPGROUP.DEPBAR.LE gsb0, 0x0 ;  /* 0x00008000000079c5 */ /* 0x000fe40000010000 */
[----:B------:R-:W-:-:S06]  /*17f60*/  WARPGROUP.ARRIVE ;  /* 0x00000000000079c5 */ /* 0x000fcc0000000000 */
[----:B------:R-:W-:Y:S01]  /*17f70*/  HGMMA.64x16x16.F32.BF16 R120, gdesc[UR16], RZ, !UPT, gsb0 ;  /* 0x00200000107879f0 */ /* 0x000fe2000c0018ff */
[----:B------:R-:W-:Y:S02]  /*17f80*/  MOV R228, UR39 ;  /* 0x0000002700e47c02 */ /* 0x000fe40008000f00 */
[----:B------:R-:W-:Y:S02]  /*17f90*/  R2UR UR39, R13 ;  /* 0x000000000d2772ca */ /* 0x000fe400000e0000 */
[----:B------:R-:W-:Y:S01]  /*17fa0*/  MOV R226, UR37 ;  /* 0x0000002500e27c02 */ /* 0x000fe20008000f00 */
[----:B------:R-:W-:Y:S01]  /*17fb0*/  UMOV UR37, UR23 ;  /* 0x0000001700257c82 */ /* 0x000fe20008000000 */
[----:B------:R-:W-:Y:S01]  /*17fc0*/  MOV R15, UR36 ;  /* 0x00000024000f7c02 */ /* 0x000fe20008000f00 */
[----:B------:R-:W-:Y:S01]  /*17fd0*/  UMOV UR36, UR22 ;  /* 0x0000001600247c82 */ /* 0x000fe20008000000 */
[----:B------:R-:W-:Y:S02]  /*17fe0*/  WARPGROUP.DEPBAR.LE gsb0, 0x0 ;  /* 0x00008000000079c5 */ /* 0x000fe40000010000 */
[----:B------:R-:W-:-:S06]  /*17ff0*/  WARPGROUP.ARRIVE ;  /* 0x00000000000079c5 */ /* 0x000fcc0000000000 */
[----:B------:R-:W-:Y:S01]  /*18000*/  HGMMA.64x16x16.F32.BF16 R112, gdesc[UR36], RZ, !UPT, gsb0 ;  /* 0x00200000247079f0 */ /* 0x000fe2000c0018ff */
[----:B------:R-:W-:Y:S01]  /*18010*/  VIADD R88, R10, 0x400 ;  /* 0x000004000a587836 */ /* 0x000fe20000000000 */
[----:B------:R-:W-:-:S04]  /*18020*/  R2UR UR27, R89 ;  /* 0x00000000591b72ca */ /* 0x000fc800000e0000 */
        /* <DEDUP_REMOVED lines=9> */
[----:B------:R-:W-:Y:S01]  /*180c0*/  R2UR UR47, R89 ;  /* 0x00000000592f72ca */ /* 0x000fe200000e0000 */
[----:B------:R-:W-:-:S03]  /*180d0*/  IMAD.MOV.U32 R89, RZ, RZ, 0x40000040 ;  /* 0x40000040ff597424 */ /* 0x000fc600078e00ff */
[----:B------:R-:W-:Y:S01]  /*180e0*/  R2UR UR46, R88 ;  /* 0x00000000582e72ca */ /* 0x000fe200000e0000 */
[----:B------:R-:W-:Y:S01]  /*180f0*/  VIADD R88, R10, 0x302 ;  /* 0x000003020a587836 */ /* 0x000fe20000000000 */
[----:B------:R-:W-:Y:S02]  /*18100*/  WARPGROUP.DEPBAR.LE gsb0, 0x0 ;  /* 0x00008000000079c5 */ /* 0x000fe40000010000 */
[----:B------:R-:W-:-:S06]  /*18110*/  WARPGROUP.ARRIVE ;  /* 0x00000000000079c5 */ /* 0x000fcc0000000000 */
[----:B------:R-:W-:Y:S01]  /*18120*/  HGMMA.64x16x16.F32.BF16 R96, gdesc[UR28], RZ, !UPT, gsb0 ;  /* 0x002000001c6079f0 */ /* 0x000fe2000c0018ff */
[----:B------:R-:W-:Y:S01]  /*18130*/  R2UR UR6, R88 ;  /* 0x00000000580672ca */ /* 0x000fe200000e0000 */
[----:B------:R-:W-:Y:S01]  /*18140*/  VIADD R88, R10, 0x402 ;  /* 0x000004020a587836 */ /* 0x000fe20000000000 */
[----:B------:R-:W-:Y:S01]  /*18150*/  R2UR UR7, R89 ;  /* 0x00000000590772ca */ /* 0x000fe200000e0000 */
[----:B------:R-:W-:Y:S01]  /*18160*/  IMAD.MOV.U32 R89, RZ, RZ, 0x40000040 ;  /* 0x40000040ff597424 */ /* 0x000fe200078e00ff */
[----:B------:R-:W-:Y:S02]  /*18170*/  R2UR UR35, R13 ;  /* 0x000000000d2372ca */ /* 0x000fe400000e0000 */
[----:B------:R-:W-:Y:S01]  /*18180*/  R2UR UR14, R88 ;  /* 0x00000000580e72ca */ /* 0x000fe200000e0000 */
[----:B------:R-:W-:Y:S01]  /*18190*/  VIADD R88, R10, 0x502 ;  /* 0x000005020a587836 */ /* 0x000fe20000000000 */
[----:B------:R-:W-:Y:S01]  /*181a0*/  R2UR UR15, R89 ;  /* 0x00000000590f72ca */ /* 0x000fe200000e0000 */
[----:B------:R-:W-:Y:S01]  /*181b0*/  IMAD.MOV.U32 R89, RZ, RZ, 0x40000040 ;  /* 0x40000040ff597424 */ /* 0x000fe200078e00ff */
[----:B------:R-:W-:-:S02]  /*181c0*/  MOV R225, UR21 ;  /* 0x0000001500e17c02 */ /* 0x000fc40008000f00 */
[----:B------:R-:W-:Y:S02]  /*181d0*/  MOV R224, UR20 ;  /* 0x0000001400e07c02 */ /* 0x000fe40008000f00 */
[----:B----4-:R-:W-:Y:S02]  /*181e0*/  R2UR UR20, R92 ;  /* 0x000000005c1472ca */ /* 0x010fe400000e0000 */
        /* <DEDUP_REMOVED lines=26> */
[----:B------:R-:W-:Y:S01]  /*18390*/  IMAD.MOV.U32 R13, RZ, RZ, 0x40000040 ;  /* 0x40000040ff0d7424 */ /* 0x000fe200078e00ff */
[----:B------:R-:W-:Y:S02]  /*183a0*/  WARPGROUP.DEPBAR.LE gsb0, 0x0 ;  /* 0x00008000000079c5 */ /* 0x000fe40000010000 */
[----:B------:R-:W-:-:S06]  /*183b0*/  WARPGROUP.ARRIVE ;  /* 0x00000000000079c5 */ /* 0x000fcc0000000000 */
[----:B------:R-:W-:Y:S01]  /*183c0*/  HGMMA.64x16x16.F32.BF16 R144, gdesc[UR52], R144, gsb0 ;  /* 0x00200000349079f0 */ /* 0x000fe20008001890 */
[----:B------:R-:W-:Y:S02]  /*183d0*/  MOV R21, UR5 ;  /* 0x0000000500157c02 */ /* 0x000fe40008000f00 */
[----:B------:R-:W-:Y:S01]  /*183e0*/  R2UR UR5, R13 ;  /* 0x000000000d0572ca */ /* 0x000fe200000e0000 */
[----:B------:R-:W-:Y:S01]  /*183f0*/  UMOV UR58, UR4 ;  /* 0x00000004003a7c82 */ /* 0x000fe20008000000 */
[----:B------:R-:W-:Y:S01]  /*18400*/  UMOV UR56, UR20 ;  /* 0x0000001400387c82 */ /* 0x000fe20008000000 */
[----:B------:R-:W-:-:S10]  /*18410*/  UMOV UR57, UR21 ;  /* 0x0000001500397c82 */ /* 0x000fd40008000000 */
[----:B------:R-:W-:Y:S01]  /*18420*/  UMOV UR59, UR5 ;  /* 0x00000005003b7c82 */ /* 0x000fe20008000000 */
        /* <DEDUP_REMOVED lines=135> */
[----:B------:R-:W-:-:S09]  /*18ca0*/  UMOV UR9, UR5 ;  /* 0x0000000500097c82 */ /* 0x000fd20008000000 */
[----:B------:R-:W-:Y:S01]  /*18cb0*/  MOV R8, UR10 ;  /* 0x0000000a00087c02 */ /* 0x000fe20008000f00 */
[----:B------:R-:W-:Y:S01]  /*18cc0*/  UMOV UR10, UR6 ;  /* 0x00000006000a7c82 */ /* 0x000fe20008000000 */
[----:B------:R-:W-:Y:S01]  /*18cd0*/  MOV R9, UR11 ;  /* 0x0000000b00097c02 */ /* 0x000fe20008000f00 */
        /* <DEDUP_REMOVED lines=107> */
[----:B------:R-:W-:Y:S02]  /*19390*/  VIADD R8, R10, 0x680 ;  /* 0x000006800a087836 */ /* 0x000fe40000000000 */
[----:B------:R-:W-:-:S03]  /*193a0*/  IMAD.MOV.U32 R9, RZ, RZ, 0x40000040 ;  /* 0x40000040ff097424 */ /* 0x000fc600078e00ff */
[----:B------:R-:W-:Y:S01]  /*193b0*/  R2UR UR10, R8 ;  /* 0x00000000080a72ca */ /* 0x000fe200000e0000 */
[----:B------:R-:W-:Y:S02]  /*193c0*/  WARPGROUP.DEPBAR.LE gsb0, 0x0 ;  /* 0x00008000000079c5 */ /* 0x000fe40000010000 */
[----:B------:R-:W-:-:S06]  /*193d0*/  WARPGROUP.ARRIVE ;  /* 0x00000000000079c5 */ /* 0x000fcc0000000000 */
[----:B------:R-:W-:Y:S01]  /*193e0*/  HGMMA.64x16x16.F32.BF16 R88, gdesc[UR20], R88, gsb0 ;  /* 0x00200000145879f0 */ /* 0x000fe20008001858 */
[----:B------:R-:W-:Y:S01]  /*193f0*/  R2UR UR11, R9 ;  /* 0x00000000090b72ca */ /* 0x000fe200000e0000 */
[----:B------:R-:W-:Y:S02]  /*19400*/  VIADD R8, R10, 0x700 ;  /* 0x000007000a087836 */ /* 0x000fe40000000000 */
[----:B------:R-:W-:-:S03]  /*19410*/  IMAD.MOV.U32 R9, RZ, RZ, 0x40000040 ;  /* 0x40000040ff097424 */ /* 0x000fc600078e00ff */
[----:B------:R-:W-:Y:S01]  /*19420*/  R2UR UR14, R8 ;  /* 0x00000000080e72ca */ /* 0x000fe200000e0000 */
[C---:B------:R-:W-:Y:S01]  /*19430*/  VIADD R8, R10.reuse, 0x780 ;  /* 0x000007800a087836 */ /* 0x040fe20000000000 */
[----:B------:R-:W-:Y:S01]  /*19440*/  R2UR UR15, R9 ;  /* 0x00000000090f72ca */ /* 0x000fe200000e0000 */
[----:B------:R-:W-:Y:S02]  /*19450*/  IMAD.MOV.U32 R9, RZ, RZ, 0x40000040 ;  /* 0x40000040ff097424 */ /* 0x000fe400078e00ff */
        /* <DEDUP_REMOVED lines=48> */
[C---:B------:R-:W-:Y:S01]  /*19760*/  VIADD R8, R10.reuse, 0x702 ;  /* 0x000007020a087836 */ /* 0x040fe20000000000 */
[----:B------:R-:W-:Y:S01]  /*19770*/  R2UR UR21, R9 ;  /* 0x00000000091572ca */ /* 0x000fe200000e0000 */
[----:B------:R-:W-:Y:S02]  /*19780*/  IMAD.MOV.U32 R9, RZ, RZ, 0x40000040 ;  /* 0x40000040ff097424 */ /* 0x000fe400078e00ff */
[----:B------:R-:W-:Y:S02]  /*19790*/  VIADD R12, R10, 0x600 ;  /* 0x000006000a0c7836 */ /* 0x000fe40000000000 */
[----:B------:R-:W-:Y:S01]  /*197a0*/  IMAD.MOV.U32 R13, RZ, RZ, 0x40000040 ;  /* 0x40000040ff0d7424 */ /* 0x000fe200078e00ff */
[----:B------:R-:W-:Y:S02]  /*197b0*/  R2UR UR58, R8 ;  /* 0x00000000083a72ca */ /* 0x000fe400000e0000 */
[----:B------:R-:W-:-:S02]  /*197c0*/  R2UR UR59, R9 ;  /* 0x00000000093b72ca */ /* 0x000fc400000e0000 */
[----:B------:R-:W-:Y:S02]  /*197d0*/  R2UR UR6, R12 ;  /* 0x000000000c0672ca */ /* 0x000fe400000e0000 */
[----:B------:R-:W-:Y:S01]  /*197e0*/  R2UR UR7, R13 ;  /* 0x000000000d0772ca */ /* 0x000fe200000e0000 */
[----:B------:R-:W-:Y:S01]  /*197f0*/  UMOV UR56, UR4 ;  /* 0x0000000400387c82 */ /* 0x000fe20008000000 */
[----:B------:R-:W-:Y:S01]  /*19800*/  UMOV UR57, UR5 ;  /* 0x0000000500397c82 */ /* 0x000fe20008000000 */
[----:B------:R-:W-:Y:S02]  /*19810*/  WARPGROUP.DEPBAR.LE gsb0, 0x0 ;  /* 0x00008000000079c5 */ /* 0x000fe40000010000 */
[----:B------:R-:W-:-:S04]  /*19820*/  WARPGROUP.ARRIVE ;  /* 0x00000000000079c5 */ /* 0x000fc80000000000 */
[----:B------:R-:W-:Y:S02]  /*19830*/  MOV R8, UR59 ;  /* 0x0000003b00087c02 */ /* 0x000fe40008000f00 */
[----:B------:R-:W-:Y:S01]  /*19840*/  MOV R9, UR58 ;  /* 0x0000003a00097c02 */ /* 0x000fe20008000f00 */
[----:B------:R-:W-:Y:S01]  /*19850*/  UMOV UR58, UR6 ;  /* 0x00000006003a7c82 */ /* 0x000fe20008000000 */
[----:B------:R-:W-:Y:S02]  /*19860*/  UMOV UR59, UR7 ;  /* 0x00000007003b7c82 */ /* 0x000fe40008000000 */
        /* <DEDUP_REMOVED lines=226> */
[----:B------:R-:W-:-:S04]  /*1a690*/  MOV R9, 0x40000040 ;  /* 0x4000004000097802 */ /* 0x000fc80000000f00 */
        /* <DEDUP_REMOVED lines=12> */
[----:B------:R-:W-:Y:S01]  /*1a760*/  R2UR UR23, R9 ;  /* 0x00000000091772ca */ /* 0x000fe200000e0000 */
[----:B------:R-:W-:-:S02]  /*1a770*/  WARPGROUP.DEPBAR.LE gsb0, 0x0 ;  /* 0x00008000000079c5 */ /* 0x000fc40000010000 */
        /* <DEDUP_REMOVED lines=92> */
[----:B------:R-:W-:Y:S02]  /*1ad40*/  R2UR UR39, R228 ;  /* 0x00000000e42772ca */ /* 0x000fe400000e0000 */
[----:B------:R-:W-:Y:S02]  /*1ad50*/  R2UR UR38, R227 ;  /* 0x00000000e32672ca */ /* 0x000fe400000e0000 */
[----:B------:R-:W-:Y:S02]  /*1ad60*/  R2UR UR37, R226 ;  /* 0x00000000e22572ca */ /* 0x000fe400000e0000 */
[----:B------:R-:W-:Y:S01]  /*1ad70*/  R2UR UR36, R15 ;  /* 0x000000000f2472ca */ /* 0x000fe200000e0000 */
[----:B------:R-:W-:Y:S02]  /*1ad80*/  WARPGROUP.DEPBAR.LE gsb0, 0x0 ;  /* 0x00008000000079c5 */ /* 0x000fe40000010000 */
[----:B------:R-:W-:-:S12]  /*1ad90*/  @P2 BRA `(.L_x_6846) ;  /* 0x0000000000282947 */ /* 0x000fd80003800000 */
[----:B------:R-:W-:Y:S05]  /*1ada0*/  @!P0 BRA `(.L_x_6847) ;  /* 0x0000000000048947 */ /* 0x000fea0003800000 */
[----:B------:R-:W-:Y:S01]  /*1adb0*/  BPT.TRAP 0x1 ;  /* 0x000000040000795c */ /* 0x000fe20000300000 */
.L_x_6847:
[----:B------:R-:W-:Y:S01]  /*1adc0*/  SHF.L.U32 R6, R6, 0x1f, RZ ;  /* 0x0000001f06067819 */ /* 0x000fe200000006ff */
[----:B------:R-:W-:-:S04]  /*1add0*/  IMAD R8, R7, 0x8, R2 ;  /* 0x0000000807087824 */ /* 0x000fc800078e0202 */
[----:B------:R0:W1:Y:S01]  /*1ade0*/  SYNCS.PHASECHK.TRANS64.TRYWAIT P2, [R8+URZ+0x34850], R6 ;  /* 0x03485006080075a7 */ /* 0x000062000804017f */
[----:B------:R-:W-:Y:S05]  /*1adf0*/  @!P0 BRA `(.L_x_6848) ;  /* 0x0000000000048947 */ /* 0x000fea0003800000 */
[----:B------:R-:W-:Y:S01]  /*1ae00*/  BPT.TRAP 0x1 ;  /* 0x000000040000795c */ /* 0x000fe20000300000 */
.L_x_6848:
[----:B-1----:R-:W-:Y:S05]  /*1ae10*/  @P2 BRA `(.L_x_6846) ;  /* 0x0000000000082947 */ /* 0x002fea0003800000 */
[----:B------:R-:W1:Y:S02]  /*1ae20*/  SYNCS.PHASECHK.TRANS64.TRYWAIT P2, [R8+URZ+0x34850], R6 ;  /* 0x03485006080075a7 */ /* 0x000e64000804017f */
[----:B-1----:R-:W-:Y:S05]  /*1ae30*/  @!P2 BRA `(.L_x_6849) ;  /* 0x000000f00088a947 */ /* 0x002fea0003800000 */
.L_x_6846:
[----:B01----:R-:W-:Y:S01]  /*1ae40*/  VIADD R6, R2, 0x400 ;  /* 0x0000040002067836 */ /* 0x003fe20000000000 */
[----:B------:R-:W-:Y:S05]  /*1ae50*/  WARPSYNC.ALL ;  /* 0x0000000000007948 */ /* 0x000fea0003800000 */
[----:B------:R-:W-:Y:S01]  /*1ae60*/  SHF.R.U32.HI R6, RZ, 0x4, R6 ;  /* 0x00000004ff067819 */ /* 0x000fe20000011606 */
[----:B------:R-:W-:Y:S01]  /*1ae70*/  IMAD.MOV.U32 R9, RZ, RZ, 0x40000040 ;  /* 0x40000040ff097424 */ /* 0x000fe200078e00ff */
[----:B------:R-:W-:Y:S01]  /*1ae80*/  WARPGROUP.ARRIVE ;  /* 0x00000000000079c5 */ /* 0x000fe20000000000 */
[----:B------:R-:W-:Y:S01]  /*1ae90*/  IMAD.MOV.U32 R11, RZ, RZ, 0x40000040 ;  /* 0x40000040ff0b7424 */ /* 0x000fe200078e00ff */
[----:B------:R-:W-:Y:S01]  /*1aea0*/  LOP3.LUT R6, R6, 0x3fff, RZ, 0xc0, !PT ;  /* 0x00003fff06067812 */ /* 0x000fe200078ec0ff */
[----:B------:R-:W-:Y:S01]  /*1aeb0*/  ULDC UR9, c[0x0][0x9d8] ;  /* 0x0002760000097ab9 */ /* 0x000fe20000000800 */
[----:B------:R-:W-:Y:S01]  /*1aec0*/  R2UR UR7, R9 ;  /* 0x00000000090772ca */ /* 0x000fe200000e0000 */
        /* <DEDUP_REMOVED lines=24> */
[----:B------:R-:W-:Y:S01]  /*1b050*/  HGMMA.64x128x16.F32.BF16 R24, R176, gdesc[UR4].tnspB, R24, gsb0 ;  /* 0x41e00004b0187df0 */ /* 0x000fe20008001818 */
[----:B------:R-:W-:Y:S01]  /*1b060*/  R2UR UR6, R10 ;  /* 0x000000000a0672ca */ /* 0x000fe200000e0000 */
[----:B------:R-:W-:Y:S01]  /*1b070*/  VIADD R10, R8, 0x100 ;  /* 0x00000100080a7836 */ /* 0x000fe20000000000 */
[----:B------:R-:W-:Y:S01]  /*1b080*/  R2UR UR7, R11 ;  /* 0x000000000b0772ca */ /* 0x000fe200000e0000 */
[----:B------:R-:W-:Y:S01]  /*1b090*/  IMAD.MOV.U32 R11, RZ, RZ, 0x40000040 ;  /* 0x40000040ff0b7424 */ /* 0x000fe200078e00ff */
[----:B------:R-:W1:Y:S01]  /*1b0a0*/  MUFU.TANH R12, R12 ;  /* 0x0000000c000c7308 */ /* 0x000e620000002400 */
[----:B------:R-:W-:Y:S01]  /*1b0b0*/  FMUL.FTZ R148, R148, UR9 ;  /* 0x0000000994947c20 */ /* 0x000fe20008410000 */
[----:B------:R-:W-:Y:S01]  /*1b0c0*/  FMUL.FTZ R149, R149, UR9 ;  /* 0x0000000995957c20 */ /* 0x000fe20008410000 */
[----:B------:R-:W-:Y:S01]  /*1b0d0*/  FMUL.FTZ R136, R136, UR9 ;  /* 0x0000000988887c20 */ /* 0x000fe20008410000 */
[----:B0-----:R-:W-:Y:S01]  /*1b0e0*/  FMNMX.FTZ R167, R6, R5, !PT ;  /* 0x0000000506a77209 */ /* 0x001fe20007810000 */
[----:B------:R-:W-:Y:S01]  /*1b0f0*/  FMUL.FTZ R137, R137, UR9 ;  /* 0x0000000989897c20 */ /* 0x000fe20008410000 */
[----:B------:R-:W-:Y:S01]  /*1b100*/  FMUL.FTZ R140, R140, UR9 ;  /* 0x000000098c8c7c20 */ /* 0x000fe20008410000 */
[----:B------:R-:W-:Y:S01]  /*1b110*/  FMUL.FTZ R141, R141, UR9 ;  /* 0x000000098d8d7c20 */ /* 0x000fe20008410000 */
[----:B------:R-:W0:Y:S01]  /*1b120*/  MUFU.TANH R13, R13 ;  /* 0x0000000d000d7308 */ /* 0x000e220000002400 */
[----:B------:R-:W-:Y:S01]  /*1b130*/  FMNMX.FTZ R167, R9, R167, !PT ;  /* 0x000000a709a77209 */ /* 0x000fe20007810000 */
[----:B------:R-:W-:Y:S01]  /*1b140*/  FMUL.FTZ R128, R128, UR9 ;  /* 0x0000000980807c20 */ /* 0x000fe20008410000 */
        /* <DEDUP_REMOVED lines=31> */
[----:B------:R-:W-:Y:S01]  /*1b340*/  ULDC UR8, c[0x0][0x988] ;  /* 0x0002620000087ab9 */ /* 0x000fe20000000800 */
        /* <DEDUP_REMOVED lines=50> */
[----:B------:R-:W1:Y:S03]  /*1b670*/  S2R R224, SR_TID.X ;  /* 0x0000000000e07919 */ /* 0x000e660000002100 */
[----:B------:R-:W3:Y:S01]  /*1b680*/  MUFU.TANH R148, R148 ;  /* 0x0000009400947308 */ /* 0x000ee20000002400 */
[----:B0-----:R-:W-:-:S07]  /*1b690*/  FMNMX.FTZ R167, R144, R167, !PT ;  /* 0x000000a790a77209 */ /* 0x001fce0007810000 */
[----:B------:R-:W0:Y:S01]  /*1b6a0*/  MUFU.TANH R149, R149 ;  /* 0x0000009500957308 */ /* 0x000e220000002400 */
[----:B--2---:R-:W-:-:S07]  /*1b6b0*/  FMNMX.FTZ R167, R145, R167, !PT ;  /* 0x000000a791a77209 */ /* 0x004fce0007810000 */
[----:B------:R-:W2:Y:S01]  /*1b6c0*/  MUFU.TANH R136, R136 ;  /* 0x0000008800887308 */ /* 0x000ea20000002400 */
[----:B---3--:R-:W-:-:S07]  /*1b6d0*/  FMNMX.FTZ R167, R148, R167, !PT ;  /* 0x000000a794a77209 */ /* 0x008fce0007810000 */
[----:B------:R-:W3:Y:S01]  /*1b6e0*/  MUFU.TANH R137, R137 ;  /* 0x0000008900897308 */ /* 0x000ee20000002400 */
[----:B0-----:R-:W-:Y:S02]  /*1b6f0*/  FMNMX.FTZ R167, R149, R167, !PT ;  /* 0x000000a795a77209 */ /* 0x001fe40007810000 */
[----:B-1----:R-:W-:-:S05]  /*1b700*/  SHF.R.U32.HI R224, RZ, 0x7, R224 ;  /* 0x00000007ffe07819 */ /* 0x002fca00000116e0 */
[----:B------:R-:W0:Y:S01]  /*1b710*/  MUFU.TANH R140, R140 ;  /* 0x0000008c008c7308 */ /* 0x000e220000002400 */
[----:B--2---:R-:W-:-:S07]  /*1b720*/  FMNMX.FTZ R167, R136, R167, !PT ;  /* 0x000000a788a77209 */ /* 0x004fce0007810000 */
[----:B------:R-:W1:Y:S01]  /*1b730*/  MUFU.TANH R141, R141 ;  /* 0x0000008d008d7308 */ /* 0x000e620000002400 */
[----:B------:R-:W-:Y:S02]  /*1b740*/  WARPGROUP.DEPBAR.LE gsb0, 0x0 ;  /* 0x00008000000079c5 */ /* 0x000fe40000010000 */
[----:B------:R-:W-:Y:S01]  /*1b750*/  WARPGROUP.ARRIVE ;  /* 0x00000000000079c5 */ /* 0x000fe20000000000 */
[----:B---3--:R-:W-:-:S04]  /*1b760*/  FMNMX.FTZ R167, R137, R167, !PT ;  /* 0x000000a789a77209 */ /* 0x008fc80007810000 */
[----:B------:R-:W2:Y:S01]  /*1b770*/  MUFU.TANH R128, R128 ;  /* 0x0000008000807308 */ /* 0x000ea20000002400 */
[----:B------:R-:W-:Y:S01]  /*1b780*/  HGMMA.64x128x16.F32.BF16 R24, R180, gdesc[UR4].tnspB, R24, gsb0 ;  /* 0x41e00004b4187df0 */ /* 0x000fe20008001818 */
[----:B------:R-:W-:Y:S01]  /*1b790*/  R2UR UR6, R10 ;  /* 0x000000000a0672ca */ /* 0x000fe200000e0000 */
[----:B------:R-:W-:Y:S01]  /*1b7a0*/  VIADD R10, R8, 0x180 ;  /* 0x00000180080a7836 */ /* 0x000fe20000000000 */
[----:B------:R-:W-:Y:S01]  /*1b7b0*/  R2UR UR7, R11 ;  /* 0x000000000b0772ca */ /* 0x000fe200000e0000 */
[----:B------:R-:W-:Y:S01]  /*1b7c0*/  IMAD.MOV.U32 R11, RZ, RZ, 0x40000040 ;  /* 0x40000040ff0b7424 */ /* 0x000fe200078e00ff */
[----:B0-----:R-:W-:Y:S02]  /*1b7d0*/  FMNMX.FTZ R167, R140, R167, !PT ;  /* 0x000000a78ca77209 */ /* 0x001fe40007810000 */
[----:B------:R-:W0:Y:S02]  /*1b7e0*/  MUFU.TANH R129, R129 ;  /* 0x0000008100817308 */ /* 0x000e240000002400 */
[----:B-1----:R-:W-:-:S06]  /*1b7f0*/  FMNMX.FTZ R167, R141, R167, !PT ;  /* 0x000000a78da77209 */ /* 0x002fcc0007810000 */
        /* <DEDUP_REMOVED lines=26> */
[----:B------:R-:W2:Y:S08]  /*1b9a0*/  MUFU.TANH R109, R109 ;  /* 0x0000006d006d7308 */ /* 0x000eb00000002400 */
[----:B------:R-:W3:Y:S08]  /*1b9b0*/  MUFU.TANH R96, R96 ;  /* 0x0000006000607308 */ /* 0x000ef00000002400 */
[----:B------:R-:W4:Y:S01]  /*1b9c0*/  MUFU.TANH R97, R97 ;  /* 0x0000006100617308 */ /* 0x000f220000002400 */
[----:B------:R-:W-:-:S02]  /*1b9d0*/  WARPGROUP.DEPBAR.LE gsb0, 0x0 ;  /* 0x00008000000079c5 */ /* 0x000fc40000010000 */
[----:B------:R-:W-:-:S05]  /*1b9e0*/  WARPGROUP.ARRIVE ;  /* 0x00000000000079c5 */ /* 0x000fca0000000000 */
[----:B------:R0:W-:Y:S01]  /*1b9f0*/  MUFU.TANH R167, R88 ;  /* 0x0000005800a77308 */ /* 0x0001e20000002400 */
[----:B------:R-:W-:Y:S01]  /*1ba00*/  HGMMA.64x128x16.F32.BF16 R24, R184, gdesc[UR4].tnspB, R24, gsb0 ;  /* 0x41e00004b8187df0 */ /* 0x000fe20008001818 */
[----:B------:R-:W-:Y:S01]  /*1ba10*/  R2UR UR6, R10 ;  /* 0x000000000a0672ca */ /* 0x000fe200000e0000 */
[----:B------:R-:W-:Y:S01]  /*1ba20*/  VIADD R10, R8, 0x200 ;  /* 0x00000200080a7836 */ /* 0x000fe20000000000 */
[----:B------:R-:W-:Y:S01]  /*1ba30*/  R2UR UR7, R11 ;  /* 0x000000000b0772ca */ /* 0x000fe200000e0000 */
[----:B------:R-:W-:Y:S01]  /*1ba40*/  IMAD.MOV.U32 R11, RZ, RZ, 0x40000040 ;  /* 0x40000040ff0b7424 */ /* 0x000fe200078e00ff */
[----:B0-----:R-:W-:Y:S02]  /*1ba50*/  FMNMX.FTZ R88, R105, R168, !PT ;  /* 0x000000a869587209 */ /* 0x001fe40007810000 */
[----:B------:R-:W0:Y:S02]  /*1ba60*/  MUFU.TANH R100, R100 ;  /* 0x0000006400647308 */ /* 0x000e240000002400 */
[----:B-1----:R-:W-:-:S04]  /*1ba70*/  FMNMX.FTZ R88, R108, R88, !PT ;  /* 0x000000586c587209 */ /* 0x002fc80007810000 */
[----:B--2---:R-:W-:Y:S02]  /*1ba80*/  FMNMX.FTZ R88, R109, R88, !PT ;  /* 0x000000586d587209 */ /* 0x004fe40007810000 */
[----:B------:R-:W1:Y:S02]  /*1ba90*/  MUFU.TANH R101, R101 ;  /* 0x0000006500657308 */ /* 0x000e640000002400 */
[----:B---3--:R-:W-:-:S04]  /*1baa0*/  FMNMX.FTZ R88, R96, R88, !PT ;  /* 0x0000005860587209 */ /* 0x008fc80007810000 */
[----:B----4-:R-:W-:Y:S02]  /*1bab0*/  FMNMX.FTZ R88, R97, R88, !PT ;  /* 0x0000005861587209 */ /* 0x010fe40007810000 */
[----:B------:R1:W2:Y:S02]  /*1bac0*/  MUFU.TANH R168, R89 ;  /* 0x0000005900a87308 */ /* 0x0002a40000002400 */
[----:B0-----:R-:W-:-:S06]  /*1bad0*/  FMNMX.FTZ R88, R100, R88, !PT ;  /* 0x0000005864587209 */ /* 0x001fcc0007810000 */
[----:B------:R-:W0:Y:S01]  /*1bae0*/  MUFU.TANH R92, R92 ;  /* 0x0000005c005c7308 */ /* 0x000e220000002400 */
[----:B-1----:R-:W-:Y:S01]  /*1baf0*/  FMNMX.FTZ R89, R101, R88, !PT ;  /* 0x0000005865597209 */ /* 0x002fe20007810000 */
[----:B------:R-:W-:-:S03]  /*1bb00*/  VIADD R88, R8, 0x280 ;  /* 0x0000028008587836 */ /* 0x000fc60000000000 */
[----:B------:R-:W-:-:S03]  /*1bb10*/  FMNMX.FTZ R89, R167, R89, !PT ;  /* 0x00000059a7597209 */ /* 0x000fc60007810000 */
[----:B------:R-:W1:Y:S01]  /*1bb20*/  MUFU.TANH R93, R93 ;  /* 0x0000005d005d7308 */ /* 0x000e620000002400 */
[----:B--2---:R-:W-:Y:S01]  /*1bb30*/  FMNMX.FTZ R169, R168, R89, !PT ;  /* 0x00000059a8a97209 */ /* 0x004fe20007810000 */
[----:B------:R-:W-:-:S06]  /*1bb40*/  IMAD.MOV.U32 R89, RZ, RZ, 0x40000040 ;  /* 0x40000040ff597424 */ /* 0x000fcc00078e00ff */
        /* <DEDUP_REMOVED lines=15> */
[----:B------:R-:W-:Y:S01]  /*1bc40*/  HGMMA.64x128x16.F32.BF16 R24, R188, gdesc[UR4].tnspB, R24, gsb0 ;  /* 0x41e00004bc187df0 */ /* 0x000fe20008001818 */
[----:B------:R-:W-:Y:S01]  /*1bc50*/  R2UR UR6, R10 ;  /* 0x000000000a0672ca */ /* 0x000fe200000e0000 */
[----:B------:R-:W-:Y:S01]  /*1bc60*/  FMUL.FTZ R10, R170, UR9 ;  /* 0x00000009aa0a7c20 */ /* 0x000fe20008410000 */
[----:B------:R-:W-:Y:S01]  /*1bc70*/  R2UR UR7, R11 ;  /* 0x000000000b0772ca */ /* 0x000fe200000e0000 */
[----:B------:R-:W-:-:S03]  /*1bc80*/  FMUL.FTZ R11, R171, UR9 ;  /* 0x00000009ab0b7c20 */ /* 0x000fc60008410000 */
[----:B------:R-:W-:Y:S08]  /*1bc90*/  MUFU.TANH R151, R151 ;  /* 0x0000009700977308 */ /* 0x000ff00000002400 */
[----:B------:R-:W2:Y:S08]  /*1bca0*/  MUFU.TANH R10, R10 ;  /* 0x0000000a000a7308 */ /* 0x000eb00000002400 */
[----:B------:R-:W3:Y:S08]  /*1bcb0*/  MUFU.TANH R11, R11 ;  /* 0x0000000b000b7308 */ /* 0x000ef00000002400 */
[----:B------:R-:W4:Y:S08]  /*1bcc0*/  MUFU.TANH R138, R138 ;  /* 0x0000008a008a7308 */ /* 0x000f300000002400 */
        /* <DEDUP_REMOVED lines=13> */
[----:B------:R-:W5:Y:S01]  /*1bda0*/  MUFU.TANH R118, R118 ;  /* 0x0000007600767308 */ /* 0x000f620000002400 */
[----:B------:R-:W-:-:S02]  /*1bdb0*/  WARPGROUP.DEPBAR.LE gsb0, 0x0 ;  /* 0x00008000000079c5 */ /* 0x000fc40000010000 */
[----:B------:R-:W-:-:S05]  /*1bdc0*/  WARPGROUP.ARRIVE ;  /* 0x00000000000079c5 */ /* 0x000fca0000000000 */
[----:B------:R-:W5:Y:S01]  /*1bdd0*/  MUFU.TANH R119, R119 ;  /* 0x0000007700777308 */ /* 0x000f620000002400 */
[----:B------:R-:W-:Y:S01]  /*1bde0*/  HGMMA.64x128x16.F32.BF16 R24, R192, gdesc[UR4].tnspB, R24, gsb0 ;  /* 0x41e00004c0187df0 */ /* 0x000fe20008001818 */
[----:B------:R-:W-:Y:S02]  /*1bdf0*/  R2UR UR6, R88 ;  /* 0x00000000580672ca */ /* 0x000fe400000e0000 */
[----:B------:R-:W-:Y:S02]  /*1be00*/  R2UR UR7, R89 ;  /* 0x00000000590772ca */ /* 0x000fe400000e0000 */
[----:B0-----:R-:W-:Y:S02]  /*1be10*/  FMNMX.FTZ R88, R92, R169, !PT ;  /* 0x000000a95c587209 */ /* 0x001fe40007810000 */
[----:B------:R-:W0:Y:S02]  /*1be20*/  MUFU.TANH R106, R106 ;  /* 0x0000006a006a7308 */ /* 0x000e240000002400 */
[----:B-1----:R-:W-:-:S05]  /*1be30*/  FMNMX.FTZ R88, R93, R88, !PT ;  /* 0x000000585d587209 */ /* 0x002fca0007810000 */
[----:B------:R-:W1:Y:S01]  /*1be40*/  SHFL.BFLY PT, R89, R88, 0x2, 0x1f ;  /* 0x0c401f0058597f89 */ /* 0x000e6200000e0000 */
[----:B------:R-:W0:Y:S08]  /*1be50*/  MUFU.TANH R107, R107 ;  /* 0x0000006b006b7308 */ /* 0x000e300000002400 */
[----:B------:R-:W0:Y:S08]  /*1be60*/  MUFU.TANH R110, R110 ;  /* 0x0000006e006e7308 */ /* 0x000e300000002400 */
[----:B------:R-:W0:Y:S01]  /*1be70*/  MUFU.TANH R111, R111 ;  /* 0x0000006f006f7308 */ /* 0x000e220000002400 */
[----:B-1----:R-:W-:-:S07]  /*1be80*/  FMNMX.FTZ R89, R88, R89, !PT ;  /* 0x0000005958597209 */ /* 0x002fce0007810000 */
[----:B------:R-:W1:Y:S01]  /*1be90*/  MUFU.TANH R98, R98 ;  /* 0x0000006200627308 */ /* 0x000e620000002400 */
[----:B------:R-:W2:Y:S07]  /*1bea0*/  SHFL.BFLY PT, R88, R89, 0x1, 0x1f ;  /* 0x0c201f0059587f89 */ /* 0x000eae00000e0000 */
[----:B------:R-:W1:Y:S08]  /*1beb0*/  MUFU.TANH R99, R99 ;  /* 0x0000006300637308 */ /* 0x000e700000002400 */
[----:B------:R-:W1:Y:S08]  /*1bec0*/  MUFU.TANH R102, R102 ;  /* 0x0000006600667308 */ /* 0x000e700000002400 */
[----:B------:R-:W1:Y:S01]  /*1bed0*/  MUFU.TANH R103, R103 ;  /* 0x0000006700677308 */ /* 0x000e620000002400 */
[----:B--2---:R-:W-:Y:S01]  /*1bee0*/  FMNMX.FTZ R89, R89, R88, !PT ;  /* 0x0000005859597209 */ /* 0x004fe20007810000 */
[----:B------:R-:W-:-:S06]  /*1bef0*/  IMAD.U32 R88, RZ, RZ, UR8 ;  /* 0x00000008ff587e24 */ /* 0x000fcc000f8e00ff */
[----:B------:R-:W2:Y:S01]  /*1bf00*/  MUFU.TANH R90, R90 ;  /* 0x0000005a005a7308 */ /* 0x000ea20000002400 */
[C---:B------:R-:W-:Y:S01]  /*1bf10*/  FMUL.FTZ R169, R89.reuse, R88 ;  /* 0x0000005859a97220 */ /* 0x040fe20000410000 */
[----:B------:R-:W-:-:S03]  /*1bf20*/  FADD.FTZ R5, -R89, R5 ;  /* 0x0000000559057221 */ /* 0x000fc60000010100 */
[-CC-:B------:R-:W-:Y:S01]  /*1bf30*/  FFMA.FTZ R176, R6, R88.reuse, -R169.reuse ;  /* 0x0000005806b07223 */ /* 0x180fe200000108a9 */
[-CC-:B------:R-:W-:Y:S01]  /*1bf40*/  FFMA.FTZ R6, R9, R88.reuse, -R169.reuse ;  /* 0x0000005809067223 */ /* 0x180fe200000108a9 */
[-CC-:B------:R-:W-:Y:S01]  /*1bf50*/  FFMA.FTZ R178, R12, R88.reuse, -R169.reuse ;  /* 0x000000580cb27223 */ /* 0x180fe200000108a9 */
[-CC-:B------:R-:W-:Y:S01]  /*1bf60*/  FFMA.FTZ R9, R13, R88.reuse, -R169.reuse ;  /* 0x000000580d097223 */ /* 0x180fe200000108a9 */
[----:B------:R-:W-:Y:S01]  /*1bf70*/  VIADD R12, R8, 0x300 ;  /* 0x00000300080c7836 */ /* 0x000fe20000000000 */
[----:B------:R-:W2:Y:S01]  /*1bf80*/  MUFU.TANH R91, R91 ;  /* 0x0000005b005b7308 */ /* 0x000ea20000002400 */
[----:B------:R-:W-:Y:S02]  /*1bf90*/  IMAD.MOV.U32 R13, RZ, RZ, 0x40000040 ;  /* 0x40000040ff0d7424 */ /* 0x000fe400078e00ff */
[-CC-:B------:R-:W-:Y:S01]  /*1bfa0*/  FFMA.FTZ R93, R93, R88.reuse, -R169.reuse ;  /* 0x000000585d5d7223 */ /* 0x180fe200000108a9 */
[-C--:B------:R-:W-:Y:S01]  /*1bfb0*/  FMUL.FTZ R5, R5, R88.reuse ;  /* 0x0000005805057220 */ /* 0x080fe20000410000 */
[-CC-:B------:R-:W-:Y:S01]  /*1bfc0*/  FFMA.FTZ R180, R21, R88.reuse, -R169.reuse ;  /* 0x0000005815b47223 */ /* 0x180fe200000108a9 */
[-CC-:B------:R-:W-:Y:S01]  /*1bfd0*/  FFMA.FTZ R21, R160, R88.reuse, -R169.reuse ;  /* 0x00000058a0157223 */ /* 0x180fe200000108a9 */
[-CC-:B------:R-:W-:Y:S01]  /*1bfe0*/  FFMA.FTZ R182, R163, R88.reuse, -R169.reuse ;  /* 0x00000058a3b67223 */ /* 0x180fe200000108a9 */
[-CC-:B------:R-:W-:Y:S01]  /*1bff0*/  FFMA.FTZ R141, R141, R88.reuse, -R169.reuse ;  /* 0x000000588d8d7223 */ /* 0x180fe200000108a9 */
[----:B------:R-:W2:Y:S01]  /*1c000*/  MUFU.TANH R94, R94 ;  /* 0x0000005e005e7308 */ /* 0x000ea20000002400 */
[-CC-:B------:R-:W-:Y:S01]  /*1c010*/  FFMA.FTZ R160, R164, R88.reuse, -R169.reuse ;  /* 0x00000058a4a07223 */ /* 0x180fe200000108a9 */
[-CC-:B------:R-:W-:Y:S01]  /*1c020*/  FFMA.FTZ R184, R152, R88.reuse, -R169.reuse ;  /* 0x0000005898b87223 */ /* 0x180fe200000108a9 */
[-CC-:B------:R-:W-:Y:S01]  /*1c030*/  FFMA.FTZ R153, R153, R88.reuse, -R169.reuse ;  /* 0x0000005899997223 */ /* 0x180fe200000108a9 */
[-CC-:B------:R-:W-:Y:S01]  /*1c040*/  FFMA.FTZ R186, R156, R88.reuse, -R169.reuse ;  /* 0x000000589cba7223 */ /* 0x180fe200000108a9 */
[-CC-:B------:R-:W-:Y:S01]  /*1c050*/  FFMA.FTZ R152, R157, R88.reuse, -R169.reuse ;  /* 0x000000589d987223 */ /* 0x180fe200000108a9 */
[-CC-:B------:R-:W-:Y:S01]  /*1c060*/  FFMA.FTZ R188, R144, R88.reuse, -R169.reuse ;  /* 0x0000005890bc7223 */ /* 0x180fe200000108a9 */
[-CC-:B------:R-:W-:Y:S01]  /*1c070*/  FFMA.FTZ R144, R145, R88.reuse, -R169.reuse ;  /* 0x0000005891907223 */ /* 0x180fe200000108a9 */
[----:B------:R-:W2:Y:S01]  /*1c080*/  MUFU.TANH R95, R95 ;  /* 0x0000005f005f7308 */ /* 0x000ea20000002400 */
[-CC-:B------:R-:W-:Y:S01]  /*1c090*/  FFMA.FTZ R190, R148, R88.reuse, -R169.reuse ;  /* 0x0000005894be7223 */ /* 0x180fe200000108a9 */
[-CC-:B------:R-:W-:Y:S01]  /*1c0a0*/  FFMA.FTZ R145, R149, R88.reuse, -R169.reuse ;  /* 0x0000005895917223 */ /* 0x180fe200000108a9 */
[----:B------:R-:W-:-:S05]  /*1c0b0*/  FFMA.FTZ R129, R129, R88, -R169 ;  /* 0x0000005881817223 */ /* 0x000fca00000108a9 */
[----:B------:R-:W-:Y:S08]  /*1c0c0*/  MUFU.EX2 R5, R5 ;  /* 0x0000000500057308 */ /* 0x000ff00000000800 */
[----:B------:R-:W2:Y:S08]  /*1c0d0*/  MUFU.EX2 R176, R176 ;  /* 0x000000b000b07308 */ /* 0x000eb00000000800 */
        /* <DEDUP_REMOVED lines=8> */
[----:B------:R-:W-:Y:S01]  /*1c160*/  FFMA.FTZ R194, R140, R88, -R169 ;  /* 0x000000588cc27223 */ /* 0x000fe200000108a9 */
[----:B------:R-:W-:Y:S01]  /*1c170*/  HGMMA.64x128x16.F32.BF16 R24, R196, gdesc[UR4].tnspB, R24, gsb0 ;  /* 0x41e00004c4187df0 */ /* 0x000fe20008001818 */
[----:B------:R-:W-:Y:S02]  /*1c180*/  R2UR UR6, R12 ;  /* 0x000000000c0672ca */ /* 0x000fe400000e0000 */
[----:B------:R-:W-:Y:S02]  /*1c190*/  R2UR UR7, R13 ;  /* 0x000000000d0772ca */ /* 0x000fe400000e0000 */
[----:B------:R-:W-:Y:S01]  /*1c1a0*/  FMNMX.FTZ R12, R10, R4, !PT ;  /* 0x000000040a0c7209 */ /* 0x000fe20007810000 */
[----:B------:R-:W-:Y:S03]  /*1c1b0*/  MUFU.EX2 R21, R21 ;  /* 0x0000001500157308 */ /* 0x000fe60000000800 */
[----:B---3--:R-:W-:-:S04]  /*1c1c0*/  FMNMX.FTZ R12, R11, R12, !PT ;  /* 0x0000000c0b0c7209 */ /* 0x008fc80007810000 */
        /* <DEDUP_REMOVED lines=18> */
[----:B------:R-:W-:-:S03]  /*1c2f0*/  VIADD R12, R8, 0x380 ;  /* 0x00000380080c7836 */ /* 0x000fc60000000000 */
[----:B------:R-:W-:Y:S01]  /*1c300*/  FMNMX.FTZ R13, R150, R13, !PT ;  /* 0x0000000d960d7209 */ /* 0x000fe20007810000 */
[----:B------:R-:W-:Y:S03]  /*1c310*/  MUFU.EX2 R188, R188 ;  /* 0x000000bc00bc7308 */ /* 0x000fe60000000800 */
[----:B------:R-:W-:Y:S01]  /*1c320*/  FMNMX.FTZ R137, R151, R13, !PT ;  /* 0x0000000d97897209 */ /* 0x000fe20007810000 */
[----:B------:R-:W-:-:S03]  /*1c330*/  IMAD.MOV.U32 R13, RZ, RZ, 0x40000040 ;  /* 0x40000040ff0d7424 */ /* 0x000fc600078e00ff */
[----:B----4-:R-:W-:Y:S01]  /*1c340*/  FMNMX.FTZ R137, R138, R137, !PT ;  /* 0x000000898a897209 */ /* 0x010fe20007810000 */
[----:B------:R-:W-:Y:S03]  /*1c350*/  MUFU.EX2 R144, R144 ;  /* 0x0000009000907308 */ /* 0x000fe60000000800 */
[----:B-----5:R-:W-:-:S04]  /*1c360*/  FMNMX.FTZ R137, R139, R137, !PT ;  /* 0x000000898b897209 */ /* 0x020fc80007810000 */
[----:B------:R-:W-:Y:S01]  /*1c370*/  FMNMX.FTZ R137, R142, R137, !PT ;  /* 0x000000898e897209 */ /* 0x000fe20007810000 */
        /* <DEDUP_REMOVED lines=10> */
[----:B------:R-:W-:-:S03]  /*1c420*/  FFMA.FTZ R128, R133, R88, -R169 ;  /* 0x0000005885807223 */ /* 0x000fc600000108a9 */
[----:B------:R-:W-:Y:S01]  /*1c430*/  HGMMA.64x128x16.F32.BF16 R24, R200, gdesc[UR4].tnspB, R24, gsb0 ;  /* 0x41e00004c8187df0 */ /* 0x000fe20008001818 */
[----:B------:R-:W-:Y:S01]  /*1c440*/  R2UR UR6, R12 ;  /* 0x000000000c0672ca */ /* 0x000fe200000e0000 */
[----:B------:R-:W-:Y:S01]  /*1c450*/  MUFU.EX2 R196, R196 ;  /* 0x000000c400c47308 */ /* 0x000fe20000000800 */
[----:B------:R-:W-:Y:S02]  /*1c460*/  R2UR UR7, R13 ;  /* 0x000000000d0772ca */ /* 0x000fe400000e0000 */
        /* <DEDUP_REMOVED lines=10> */
[----:B------:R-:W-:-:S04]  /*1c510*/  FMNMX.FTZ R12, R126, R12, !PT ;  /* 0x0000000c7e0c7209 */ /* 0x000fc80007810000 */
[----:B------:R-:W-:-:S04]  /*1c520*/  FMNMX.FTZ R12, R127, R12, !PT ;  /* 0x0000000c7f0c7209 */ /* 0x000fc80007810000 */
[----:B------:R-:W-:-:S04]  /*1c530*/  FMNMX.FTZ R12, R114, R12, !PT ;  /* 0x0000000c720c7209 */ /* 0x000fc80007810000 */
[----:B------:R-:W-:-:S04]  /*1c540*/  FMNMX.FTZ R12, R115, R12, !PT ;  /* 0x0000000c730c7209 */ /* 0x000fc80007810000 */
[----:B------:R-:W-:-:S04]  /*1c550*/  FMNMX.FTZ R12, R118, R12, !PT ;  /* 0x0000000c760c7209 */ /* 0x000fc80007810000 */
[----:B------:R-:W-:-:S04]  /*1c560*/  FMNMX.FTZ R12, R119, R12, !PT ;  /* 0x0000000c770c7209 */ /* 0x000fc80007810000 */
[----:B0-----:R-:W-:-:S04]  /*1c570*/  FMNMX.FTZ R12, R106, R12, !PT ;  /* 0x0000000c6a0c7209 */ /* 0x001fc80007810000 */
[----:B------:R-:W-:-:S04]  /*1c580*/  FMNMX.FTZ R12, R107, R12, !PT ;  /* 0x0000000c6b0c7209 */ /* 0x000fc80007810000 */
[----:B------:R-:W-:-:S04]  /*1c590*/  FMNMX.FTZ R12, R110, R12, !PT ;  /* 0x0000000c6e0c7209 */ /* 0x000fc80007810000 */
[----:B------:R-:W-:-:S04]  /*1c5a0*/  FMNMX.FTZ R12, R111, R12, !PT ;  /* 0x0000000c6f0c7209 */ /* 0x000fc80007810000 */
[----:B-1----:R-:W-:-:S04]  /*1c5b0*/  FMNMX.FTZ R12, R98, R12, !PT ;  /* 0x0000000c620c7209 */ /* 0x002fc80007810000 */
[----:B------:R-:W-:-:S04]  /*1c5c0*/  FMNMX.FTZ R12, R99, R12, !PT ;  /* 0x0000000c630c7209 */ /* 0x000fc80007810000 */
[----:B------:R-:W-:Y:S01]  /*1c5d0*/  FMNMX.FTZ R13, R102, R12, !PT ;  /* 0x0000000c660d7209 */ /* 0x000fe20007810000 */
[----:B------:R-:W-:-:S03]  /*1c5e0*/  VIADD R12, R8, 0x400 ;  /* 0x00000400080c7836 */ /* 0x000fc60000000000 */
[----:B------:R-:W-:Y:S01]  /*1c5f0*/  FMNMX.FTZ R13, R103, R13, !PT ;  /* 0x0000000d670d7209 */ /* 0x000fe20007810000 */
[----:B------:R-:W-:Y:S02]  /*1c600*/  WARPGROUP.DEPBAR.LE gsb0, 0x0 ;  /* 0x00008000000079c5 */ /* 0x000fe40000010000 */
[----:B------:R-:W-:Y:S01]  /*1c610*/  WARPGROUP.ARRIVE ;  /* 0x00000000000079c5 */ /* 0x000fe20000000000 */
[-CC-:B------:R-:W-:Y:S01]  /*1c620*/  FFMA.FTZ R202, R124, R88.reuse, -R169.reuse ;  /* 0x000000587cca7223 */ /* 0x180fe200000108a9 */
[-CC-:B------:R-:W-:Y:S01]  /*1c630*/  FFMA.FTZ R200, R120, R88.reuse, -R169.reuse ;  /* 0x0000005878c87223 */ /* 0x180fe200000108a9 */
[-CC-:B------:R-:W-:Y:S01]  /*1c640*/  FFMA.FTZ R120, R121, R88.reuse, -R169.reuse ;  /* 0x0000005879787223 */ /* 0x180fe200000108a9 */
[-CC-:B------:R-:W-:Y:S02]  /*1c650*/  FFMA.FTZ R121, R125, R88.reuse, -R169.reuse ;  /* 0x000000587d797223 */ /* 0x180fe400000108a9 */
[----:B------:R-:W-:Y:S01]  /*1c660*/  HGMMA.64x128x16.F32.BF16 R24, R204, gdesc[UR4].tnspB, R24, gsb0 ;  /* 0x41e00004cc187df0 */ /* 0x000fe20008001818 */
[----:B------:R-:W-:Y:S01]  /*1c670*/  R2UR UR6, R12 ;  /* 0x000000000c0672ca */ /* 0x000fe200000e0000 */
[----:B------:R-:W-:Y:S01]  /*1c680*/  FFMA.FTZ R12, R117, R88, -R169 ;  /* 0x00000058750c7223 */ /* 0x000fe200000108a9 */
[----:B------:R-:W-:Y:S08]  /*1c690*/  MUFU.EX2 R200, R200 ;  /* 0x000000c800c87308 */ /* 0x000ff00000000800 */
[----:B------:R-:W-:Y:S08]  /*1c6a0*/  MUFU.EX2 R120, R120 ;  /* 0x0000007800787308 */ /* 0x000ff00000000800 */
[----:B------:R-:W-:Y:S08]  /*1c6b0*/  MUFU.EX2 R202, R202 ;  /* 0x000000ca00ca7308 */ /* 0x000ff00000000800 */
[----:B------:R-:W-:Y:S08]  /*1c6c0*/  MUFU.EX2 R121, R121 ;  /* 0x0000007900797308 */ /* 0x000ff00000000800 */
[----:B------:R-:W-:Y:S01]  /*1c6d0*/  MUFU.EX2 R12, R12 ;  /* 0x0000000c000c7308 */ /* 0x000fe20000000800 */
[----:B------:R-:W-:-:S02]  /*1c6e0*/  WARPGROUP.DEPBAR.LE gsb0, 0x0 ;  /* 0x00008000000079c5 */ /* 0x000fc40000010000 */
[-CC-:B------:R-:W-:Y:S01]  /*1c6f0*/  FFMA.FTZ R204, R112, R88.reuse, -R169.reuse ;  /* 0x0000005870cc7223 */ /* 0x180fe200000108a9 */
[-CC-:B------:R-:W-:Y:S01]  /*1c700*/  FFMA.FTZ R112, R113, R88.reuse, -R169.reuse ;  /* 0x0000005871707223 */ /* 0x180fe200000108a9 */
[----:B--2---:R-:W-:Y:S01]  /*1c710*/  FMNMX.FTZ R113, R90, R13, !PT ;  /* 0x0000000d5a717209 */ /* 0x004fe20007810000 */
[----:B------:R-:W-:Y:S01]  /*1c720*/  IMAD.MOV.U32 R13, RZ, RZ, 0x40000040 ;  /* 0x40000040ff0d7424 */ /* 0x000fe200078e00ff */
[----:B------:R-:W-:Y:S01]  /*1c730*/  WARPGROUP.ARRIVE ;  /* 0x00000000000079c5 */ /* 0x000fe20000000000 */
[-CC-:B------:R-:W-:Y:S01]  /*1c740*/  FFMA.FTZ R206, R116, R88.reuse, -R169.reuse ;  /* 0x0000005874ce7223 */ /* 0x180fe200000108a9 */
[----:B------:R-:W-:Y:S01]  /*1c750*/  FMNMX.FTZ R113, R91, R113, !PT ;  /* 0x000000715b717209 */ /* 0x000fe20007810000 */
[----:B------:R-:W-:Y:S01]  /*1c760*/  MUFU.EX2 R204, R204 ;  /* 0x000000cc00cc7308 */ /* 0x000fe20000000800 */
[----:B------:R-:W-:Y:S01]  /*1c770*/  R2UR UR7, R13 ;  /* 0x000000000d0772ca */ /* 0x000fe200000e0000 */
[-CC-:B------:R-:W-:Y:S01]  /*1c780*/  FFMA.FTZ R13, R96, R88.reuse, -R169.reuse ;  /* 0x00000058600d7223 */ /* 0x180fe200000108a9 */
[----:B------:R-:W-:Y:S01]  /*1c790*/  FMNMX.FTZ R113, R94, R113, !PT ;  /* 0x000000715e717209 */ /* 0x000fe20007810000 */
[-CC-:B------:R-:W-:Y:S01]  /*1c7a0*/  FFMA.FTZ R96, R97, R88.reuse, -R169.reuse ;  /* 0x0000005861607223 */ /* 0x180fe200000108a9 */
[-CC-:B------:R-:W-:Y:S01]  /*1c7b0*/  FFMA.FTZ R97, R100, R88.reuse, -R169.reuse ;  /* 0x0000005864617223 */ /* 0x180fe200000108a9 */
[-CC-:B------:R-:W-:Y:S01]  /*1c7c0*/  FFMA.FTZ R100, R101, R88.reuse, -R169.reuse ;  /* 0x0000005865647223 */ /* 0x180fe200000108a9 */
[----:B------:R-:W-:Y:S01]  /*1c7d0*/  FMNMX.FTZ R113, R95, R113, !PT ;  /* 0x000000715f717209 */ /* 0x000fe20007810000 */
[----:B------:R-:W-:Y:S01]  /*1c7e0*/  MUFU.EX2 R112, R112 ;  /* 0x0000007000707308 */ /* 0x000fe20000000800 */
[----:B------:R-:W-:-:S03]  /*1c7f0*/  FFMA.FTZ R101, R167, R88, -R169 ;  /* 0x00000058a7657223 */ /* 0x000fc600000108a9 */
[----:B------:R-:W0:Y:S02]  /*1c800*/  SHFL.BFLY PT, R116, R113, 0x2, 0x1f ;  /* 0x0c401f0071747f89 */ /* 0x000e2400000e0000 */
[----:B------:R-:W-:Y:S02]  /*1c810*/  HGMMA.64x128x16.F32.BF16 R24, R208, gdesc[UR4].tnspB, R24, gsb0 ;  /* 0x41e00004d0187df0 */ /* 0x000fe40008001818 */
[----:B------:R-:W-:Y:S08]  /*1c820*/  MUFU.EX2 R206, R206 ;  /* 0x000000ce00ce7308 */ /* 0x000ff00000000800 */
[----:B------:R-:W-:Y:S08]  /*1c830*/  MUFU.EX2 R13, R13 ;  /* 0x0000000d000d7308 */ /* 0x000ff00000000800 */
[----:B------:R-:W-:Y:S01]  /*1c840*/  MUFU.EX2 R96, R96 ;  /* 0x0000006000607308 */ /* 0x000fe20000000800 */
[----:B0-----:R-:W-:Y:S01]  /*1c850*/  FMNMX.FTZ R113, R113, R116, !PT ;  /* 0x0000007471717209 */ /* 0x001fe20007810000 */
[----:B------:R-:W-:-:S06]  /*1c860*/  FFMA.FTZ R116, R92, R88, -R169 ;  /* 0x000000585c747223 */ /* 0x000fcc00000108a9 */
[----:B------:R-:W-:Y:S08]  /*1c870*/  MUFU.EX2 R97, R97 ;  /* 0x0000006100617308 */ /* 0x000ff00000000800 */
[----:B------:R-:W-:Y:S08]  /*1c880*/  MUFU.EX2 R100, R100 ;  /* 0x0000006400647308 */ /* 0x000ff00000000800 */
[----:B------:R-:W-:Y:S01]  /*1c890*/  MUFU.EX2 R101, R101 ;  /* 0x0000006500657308 */ /* 0x000fe20000000800 */
[----:B------:R-:W-:-:S02]  /*1c8a0*/  WARPGROUP.DEPBAR.LE gsb0, 0x0 ;  /* 0x00008000000079c5 */ /* 0x000fc40000010000 */
[-CC-:B------:R-:W-:Y:S01]  /*1c8b0*/  FFMA.FTZ R208, R104, R88.reuse, -R169.reuse ;  /* 0x0000005868d07223 */ /* 0x180fe200000108a9 */
[-CC-:B------:R-:W-:Y:S01]  /*1c8c0*/  FFMA.FTZ R104, R105, R88.reuse, -R169.reuse ;  /* 0x0000005869687223 */ /* 0x180fe200000108a9 */
[-CC-:B------:R-:W-:Y:S01]  /*1c8d0*/  FFMA.FTZ R105, R109, R88.reuse, -R169.reuse ;  /* 0x000000586d697223 */ /* 0x180fe200000108a9 */
[----:B------:R-:W-:Y:S01]  /*1c8e0*/  WARPGROUP.ARRIVE ;  /* 0x00000000000079c5 */ /* 0x000fe20000000000 */
[----:B------:R-:W0:Y:S01]  /*1c8f0*/  SHFL.BFLY PT, R109, R113, 0x1, 0x1f ;  /* 0x0c201f00716d7f89 */ /* 0x000e2200000e0000 */
[-CC-:B------:R-:W-:Y:S01]  /*1c900*/  FFMA.FTZ R210, R108, R88.reuse, -R169.reuse ;  /* 0x000000586cd27223 */ /* 0x180fe200000108a9 */
[----:B------:R-:W-:Y:S01]  /*1c910*/  MUFU.EX2 R208, R208 ;  /* 0x000000d000d07308 */ /* 0x000fe20000000800 */
[----:B------:R-:W-:-:S07]  /*1c920*/  FFMA.FTZ R108, R168, R88, -R169 ;  /* 0x00000058a86c7223 */ /* 0x000fce00000108a9 */
[----:B------:R-:W-:Y:S08]  /*1c930*/  MUFU.EX2 R104, R104 ;  /* 0x0000006800687308 */ /* 0x000ff00000000800 */
[----:B------:R-:W-:Y:S01]  /*1c940*/  MUFU.EX2 R210, R210 ;  /* 0x000000d200d27308 */ /* 0x000fe20000000800 */
[----:B0-----:R-:W-:-:S07]  /*1c950*/  FMNMX.FTZ R92, R113, R109, !PT ;  /* 0x0000006d715c7209 */ /* 0x001fce0007810000 */
[----:B------:R-:W-:Y:S01]  /*1c960*/  MUFU.EX2 R109, R116 ;  /* 0x00000074006d7308 */ /* 0x000fe20000000800 */
[----:B------:R-:W-:-:S07]  /*1c970*/  FADD.FTZ R113, -R92, R4 ;  /* 0x000000045c717221 */ /* 0x000fce0000010100 */
[----:B------:R0:W-:Y:S08]  /*1c980*/  MUFU.EX2 R4, R93 ;  /* 0x0000005d00047308 */ /* 0x0001f00000000800 */
[----:B------:R-:W-:Y:S01]  /*1c990*/  MUFU.EX2 R105, R105 ;  /* 0x0000006900697308 */ /* 0x000fe20000000800 */
[-C--:B0-----:R-:W-:Y:S01]  /*1c9a0*/  FMUL.FTZ R93, R113, R88.reuse ;  /* 0x00000058715d7220 */ /* 0x081fe20000410000 */
[----:B------:R-:W-:-:S04]  /*1c9b0*/  FMUL.FTZ R113, R92, R88 ;  /* 0x000000585c717220 */ /* 0x000fc80000410000 */
[-CC-:B------:R-:W-:Y:S01]  /*1c9c0*/  FFMA.FTZ R177, R10, R88.reuse, -R113.reuse ;  /* 0x000000580ab17223 */ /* 0x180fe20000010871 */
[-CC-:B------:R-:W-:Y:S01]  /*1c9d0*/  FFMA.FTZ R116, R11, R88.reuse, -R113.reuse ;  /* 0x000000580b747223 */ /* 0x180fe20000010871 */
[----:B------:R-:W-:Y:S02]  /*1c9e0*/  VIADD R10, R8, 0x480 ;  /* 0x00000480080a7836 */ /* 0x000fe40000000000 */
[----:B------:R-:W-:Y:S01]  /*1c9f0*/  FFMA.FTZ R199, R134, R88, -R113 ;  /* 0x0000005886c77223 */ /* 0x000fe20000010871 */
[----:B------:R-:W-:Y:S01]  /*1ca00*/  IMAD.MOV.U32 R11, RZ, RZ, 0x40000040 ;  /* 0x40000040ff0b7424 */ /* 0x000fe200078e00ff */
[----:B------:R-:W2:Y:S01]  /*1ca10*/  LDL R134, [R1+0x4] ;  /* 0x0000040001867983 */ /* 0x000ea20000100800 */
[----:B------:R-:W-:Y:S01]  /*1ca20*/  MUFU.EX2 R93, R93 ;  /* 0x0000005d005d7308 */ /* 0x000fe20000000800 */
[----:B------:R-:W-:Y:S01]  /*1ca30*/  R2UR UR6, R10 ;  /* 0x000000000a0672ca */ /* 0x000fe200000e0000 */
[----:B------:R-:W-:Y:S01]  /*1ca40*/  VIADD R10, R8, 0x500 ;  /* 0x00000500080a7836 */ /* 0x000fe20000000000 */
[----:B------:R-:W-:Y:S01]  /*1ca50*/  R2UR UR7, R11 ;  /* 0x000000000b0772ca */ /* 0x000fe200000e0000 */
[----:B------:R-:W-:-:S02]  /*1ca60*/  IMAD.MOV.U32 R11, RZ, RZ, 0x40000040 ;  /* 0x40000040ff0b7424 */ /* 0x000fc400078e00ff */
        /* <DEDUP_REMOVED lines=11> */
[----:B------:R-:W-:Y:S01]  /*1cb20*/  HGMMA.64x128x16.F32.BF16 R24, R212, gdesc[UR4].tnspB, R24, gsb0 ;  /* 0x41e00004d4187df0 */ /* 0x000fe20008001818 */
[----:B------:R-:W-:Y:S01]  /*1cb30*/  R2UR UR6, R10 ;  /* 0x000000000a0672ca */ /* 0x000fe200000e0000 */
[----:B------:R-:W1:Y:S01]  /*1cb40*/  MUFU.EX2 R116, R116 ;  /* 0x0000007400747308 */ /* 0x000e620000000800 */
[----:B------:R-:W-:Y:S01]  /*1cb50*/  R2UR UR7, R11 ;  /* 0x000000000b0772ca */ /* 0x000fe200000e0000 */
[-CC-:B------:R-:W-:Y:S01]  /*1cb60*/  FFMA.FTZ R197, R130, R88.reuse, -R113.reuse ;  /* 0x0000005882c57223 */ /* 0x180fe20000010871 */
[-CC-:B------:R-:W-:Y:S01]  /*1cb70*/  FFMA.FTZ R117, R155, R88.reuse, -R113.reuse ;  /* 0x000000589b757223 */ /* 0x180fe20000010871 */
[-CC-:B------:R-:W-:Y:S01]  /*1cb80*/  FFMA.FTZ R187, R158, R88.reuse, -R113.reuse ;  /* 0x000000589ebb7223 */ /* 0x180fe20000010871 */
[-CC-:B------:R-:W-:Y:S01]  /*1cb90*/  FFMA.FTZ R124, R159, R88.reuse, -R113.reuse ;  /* 0x000000589f7c7223 */ /* 0x180fe20000010871 */
[-CC-:B------:R-:W-:Y:S01]  /*1cba0*/  FFMA.FTZ R189, R146, R88.reuse, -R113.reuse ;  /* 0x0000005892bd7223 */ /* 0x180fe20000010871 */
[----:B------:R-:W-:Y:S01]  /*1cbb0*/  FFMA.FTZ R205, R114, R88, -R113 ;  /* 0x0000005872cd7223 */ /* 0x000fe20000010871 */
[----:B------:R-:W3:Y:S01]  /*1cbc0*/  MUFU.EX2 R179, R179 ;  /* 0x000000b300b37308 */ /* 0x000ee20000000800 */
[----:B------:R-:W-:Y:S01]  /*1cbd0*/  FFMA.FTZ R131, R5, R14, R176 ;  /* 0x0000000e05837223 */ /* 0x000fe200000100b0 */
[----:B0-----:R-:W-:Y:S01]  /*1cbe0*/  FFMA.FTZ R139, R93, R0, R177 ;  /* 0x000000005d8b7223 */ /* 0x001fe200000100b1 */
[--C-:B------:R-:W-:Y:S01]  /*1cbf0*/  @!P1 IMAD R10, R222, 0x8, R2.reuse ;  /* 0x00000008de0a9824 */ /* 0x100fe200078e0202 */
[----:B------:R-:W-:Y:S01]  /*1cc00*/  IADD3 R11, -R224, 0xb, RZ ;  /* 0x0000000be00b7810 */ /* 0x000fe20007ffe1ff */
[-CC-:B------:R-:W-:Y:S01]  /*1cc10*/  FFMA.FTZ R140, R147, R88.reuse, -R113.reuse ;  /* 0x00000058938c7223 */ /* 0x180fe20000010871 */
[-CC-:B------:R-:W-:Y:S01]  /*1cc20*/  FFMA.FTZ R207, R118, R88.reuse, -R113.reuse ;  /* 0x0000005876cf7223 */ /* 0x180fe20000010871 */
[----:B------:R-:W-:Y:S01]  /*1cc30*/  FFMA.FTZ R191, R150, R88, -R113 ;  /* 0x0000005896bf7223 */ /* 0x000fe20000010871 */
[----:B------:R-:W0:Y:S01]  /*1cc40*/  MUFU.EX2 R15, R15 ;  /* 0x0000000f000f7308 */ /* 0x000e220000000800 */
[----:B------:R-:W-:Y:S01]  /*1cc50*/  FADD.FTZ R131, R6, R131 ;  /* 0x0000008306837221 */ /* 0x000fe20000010000 */
[----:B------:R-:W-:-:S02]  /*1cc60*/  @!P1 IMAD R0, R7, 0x8, R2 ;  /* 0x0000000807009824 */ /* 0x000fc400078e0202 */
[----:B-1----:R-:W-:Y:S01]  /*1cc70*/  FADD.FTZ R14, R116, R139 ;  /* 0x0000008b740e7221 */ /* 0x002fe20000010000 */
[----:B------:R-:W-:Y:S02]  /*1cc80*/  @!P1 VIADD R10, R10, 0x34840 ;  /* 0x000348400a0a9836 */ /* 0x000fe40000000000 */
[-CC-:B------:R-:W-:Y:S01]  /*1cc90*/  FFMA.FTZ R125, R151, R88.reuse, -R113.reuse ;  /* 0x00000058977d7223 */ /* 0x180fe20000010871 */
[-CC-:B------:R-:W-:Y:S01]  /*1cca0*/  FFMA.FTZ R193, R138, R88.reuse, -R113.reuse ;  /* 0x000000588ac17223 */ /* 0x180fe20000010871 */
[-C--:B------:R-:W-:Y:S01]  /*1ccb0*/  FFMA.FTZ R209, R106, R88.reuse, -R113 ;  /* 0x000000586ad17223 */ /* 0x080fe20000010871 */
[----:B------:R-:W1:Y:S01]  /*1ccc0*/  MUFU.EX2 R181, R181 ;  /* 0x000000b500b57308 */ /* 0x000e620000000800 */
[----:B------:R-:W-:Y:S01]  /*1ccd0*/  FADD.FTZ R122, R178, R131 ;  /* 0x00000083b27a7221 */ /* 0x000fe20000010000 */
[----:B------:R-:W-:Y:S02]  /*1cce0*/  @!P1 VIADD R0, R0, 0x34860 ;  /* 0x0003486000009836 */ /* 0x000fe40000000000 */
[----:B---3--:R-:W-:Y:S01]  /*1ccf0*/  FADD.FTZ R14, R179, R14 ;  /* 0x0000000eb30e7221 */ /* 0x008fe20000010000 */
[-CC-:B------:R-:W-:Y:S01]  /*1cd00*/  FFMA.FTZ R195, R142, R88.reuse, -R113.reuse ;  /* 0x000000588ec37223 */ /* 0x180fe20000010871 */
[-CC-:B------:R-:W-:Y:S01]  /*1cd10*/  FFMA.FTZ R133, R143, R88.reuse, -R113.reuse ;  /* 0x000000588f857223 */ /* 0x180fe20000010871 */
[-CC-:B------:R-:W-:Y:S01]  /*1cd20*/  FFMA.FTZ R211, R110, R88.reuse, -R113.reuse ;  /* 0x000000586ed37223 */ /* 0x180fe20000010871 */
[-CC-:B------:R-:W-:Y:S01]  /*1cd30*/  FFMA.FTZ R135, R135, R88.reuse, -R113.reuse ;  /* 0x0000005887877223 */ /* 0x180fe20000010871 */
[----:B------:R-:W3:Y:S08]  /*1cd40*/  MUFU.EX2 R20, R20 ;  /* 0x0000001400147308 */ /* 0x000ef00000000800 */
[----:B------:R-:W4:Y:S08]  /*1cd50*/  MUFU.EX2 R183, R183 ;  /* 0x000000b700b77308 */ /* 0x000f300000000800 */
[----:B------:R-:W5:Y:S08]  /*1cd60*/  MUFU.EX2 R141, R141 ;  /* 0x0000008d008d7308 */ /* 0x000f700000000800 */
[----:B------:R-:W5:Y:S08]  /*1cd70*/  MUFU.EX2 R185, R185 ;  /* 0x000000b900b97308 */ /* 0x000f700000000800 */
        /* <DEDUP_REMOVED lines=15> */
[----:B------:R-:W-:Y:S01]  /*1ce70*/  MUFU.EX2 R108, R108 ;  /* 0x0000006c006c7308 */ /* 0x000fe20000000800 */
[----:B------:R-:W-:-:S02]  /*1ce80*/  WARPGROUP.DEPBAR.LE gsb0, 0x0 ;  /* 0x00008000000079c5 */ /* 0x000fc40000010000 */
[----:B------:R-:W-:Y:S01]  /*1ce90*/  WARPGROUP.ARRIVE ;  /* 0x00000000000079c5 */ /* 0x000fe20000000000 */
[----:B------:R-:W-:-:S04]  /*1cea0*/  @!P1 PRMT R130, RZ, 0x654, R10 ;  /* 0x00000654ff829816 */ /* 0x000fc8000000000a */
[----:B------:R-:W5:Y:S01]  /*1ceb0*/  MUFU.EX2 R117, R117 ;  /* 0x0000007500757308 */ /* 0x000f620000000800 */
[----:B------:R-:W-:Y:S01]  /*1cec0*/  HGMMA.64x128x16.F32.BF16 R24, R216, gdesc[UR4].tnspB, R24, gsb0 ;  /* 0x41e00004d8187df0 */ /* 0x000fe20008001818 */
[----:B------:R-:W-:-:S06]  /*1ced0*/  @!P1 PRMT R7, RZ, 0x654, R0 ;  /* 0x00000654ff079816 */ /* 0x000fcc0000000000 */
        /* <DEDUP_REMOVED lines=8> */
[----:B------:R-:W5:Y:S01]  /*1cf60*/  MUFU.EX2 R133, R133 ;  /* 0x0000008500857308 */ /* 0x000f620000000800 */
[----:B------:R-:W-:-:S07]  /*1cf70*/  F2FP.BF16.F32.PACK_AB R176, R6, R176 ;  /* 0x000000b006b0723e */ /* 0x000fce00000010ff */
[----:B------:R-:W5:Y:S01]  /*1cf80*/  MUFU.EX2 R197, R197 ;  /* 0x000000c500c57308 */ /* 0x000f620000000800 */
[C---:B------:R-:W-:Y:S01]  /*1cf90*/  F2FP.BF16.F32.PACK_AB R178, R9.reuse, R178 ;  /* 0x000000b209b2723e */ /* 0x040fe200000010ff */
[----:B------:R-:W-:Y:S02]  /*1cfa0*/  WARPGROUP.DEPBAR.LE gsb0, 0x0 ;  /* 0x00008000000079c5 */ /* 0x000fe40000010000 */
[----:B------:R0:W-:Y:S06]  /*1cfb0*/  BAR.ARV R11, 0x100 ;  /* 0x0004000b0000751d */ /* 0x0001ec0000002000 */
[----:B------:R-:W-:Y:S01]  /*1cfc0*/  @!P1 SYNCS.ARRIVE.TRANS64.RED.A1T0 RZ, [R130+URZ], RZ ;  /* 0x000000ff82ff99a7 */ /* 0x000fe2000810043f */
[----:B0-----:R-:W-:Y:S01]  /*1cfd0*/  FADD.FTZ R11, R9, R122 ;  /* 0x0000007a090b7221 */ /* 0x001fe20000010000 */
[----:B------:R-:W-:-:S03]  /*1cfe0*/  FADD.FTZ R122, R15, R14 ;  /* 0x0000000e0f7a7221 */ /* 0x000fc60000010000 */
[----:B------:R-:W-:Y:S01]  /*1cff0*/  FADD.FTZ R14, R180, R11 ;  /* 0x0000000bb40e7221 */ /* 0x000fe20000010000 */
[----:B-1----:R-:W-:Y:S01]  /*1d000*/  FADD.FTZ R11, R181, R122 ;  /* 0x0000007ab50b7221 */ /* 0x002fe20000010000 */
[----:B------:R0:W-:Y:S02]  /*1d010*/  @!P1 SYNCS.ARRIVE.TRANS64.RED.A1T0 RZ, [R7+URZ], RZ ;  /* 0x000000ff07ff99a7 */ /* 0x0001e4000810043f */
[----:B0-----:R-:W-:Y:S01]  /*1d020*/  FFMA.FTZ R7, R127, R88, -R113 ;  /* 0x000000587f077223 */ /* 0x001fe20000010871 */
[----:B------:R-:W-:Y:S01]  /*1d030*/  FADD.FTZ R127, R21, R14 ;  /* 0x0000000e157f7221 */ /* 0x000fe20000010000 */
[----:B---3--:R-:W-:-:S03]  /*1d040*/  FADD.FTZ R14, R20, R11 ;  /* 0x0000000b140e7221 */ /* 0x008fc60000010000 */
[----:B------:R-:W-:Y:S01]  /*1d050*/  FADD.FTZ R127, R182, R127 ;  /* 0x0000007fb67f7221 */ /* 0x000fe20000010000 */
[----:B----4-:R-:W-:-:S03]  /*1d060*/  FADD.FTZ R14, R183, R14 ;  /* 0x0000000eb70e7221 */ /* 0x010fc60000010000 */
[----:B------:R-:W-:Y:S01]  /*1d070*/  FADD.FTZ R127, R160, R127 ;  /* 0x0000007fa07f7221 */ /* 0x000fe20000010000 */
[----:B-----5:R-:W-:-:S03]  /*1d080*/  FADD.FTZ R114, R141, R14 ;  /* 0x0000000e8d727221 */ /* 0x020fc60000010000 */
[----:B------:R-:W-:Y:S01]  /*1d090*/  FADD.FTZ R118, R184, R127 ;  /* 0x0000007fb8767221 */ /* 0x000fe20000010000 */
[----:B------:R-:W-:Y:S01]  /*1d0a0*/  FADD.FTZ R114, R185, R114 ;  /* 0x00000072b9727221 */ /* 0x000fe20000010000 */
[-CC-:B------:R-:W-:Y:S02]  /*1d0b0*/  FFMA.FTZ R11, R115, R88.reuse, -R113.reuse ;  /* 0x00000058730b7223 */ /* 0x180fe40000010871 */
[----:B------:R-:W-:Y:S01]  /*1d0c0*/  FADD.FTZ R115, R153, R118 ;  /* 0x0000007699737221 */ /* 0x000fe20000010000 */
[----:B------:R-:W-:Y:S01]  /*1d0d0*/  FADD.FTZ R114, R117, R114 ;  /* 0x0000007275727221 */ /* 0x000fe20000010000 */
[----:B------:R-:W-:Y:S02]  /*1d0e0*/  FFMA.FTZ R14, R119, R88, -R113 ;  /* 0x00000058770e7223 */ /* 0x000fe40000010871 */
[----:B------:R-:W-:Y:S01]  /*1d0f0*/  FADD.FTZ R115, R186, R115 ;  /* 0x00000073ba737221 */ /* 0x000fe20000010000 */
[----:B------:R-:W-:-:S03]  /*1d100*/  FADD.FTZ R119, R187, R114 ;  /* 0x00000072bb777221 */ /* 0x000fc60000010000 */
        /* <DEDUP_REMOVED lines=15> */
[----:B------:R-:W-:Y:S01]  /*1d200*/  FADD.FTZ R110, R195, R6 ;  /* 0x00000006c36e7221 */ /* 0x000fe20000010000 */
[----:B------:R-:W0:Y:S02]  /*1d210*/  MUFU.EX2 R10, R135 ;  /* 0x00000087000a7308 */ /* 0x000e240000000800 */
[----:B------:R-:W-:Y:S01]  /*1d220*/  FADD.FTZ R9, R137, R106 ;  /* 0x0000006a89097221 */ /* 0x000fe20000010000 */
[----:B------:R-:W-:Y:S01]  /*1d230*/  FADD.FTZ R110, R133, R110 ;  /* 0x0000006e856e7221 */ /* 0x000fe20000010000 */
[----:B------:R-:W-:Y:S02]  /*1d240*/  F2FP.BF16.F32.PACK_AB R181, R20, R181 ;  /* 0x000000b514b5723e */ /* 0x000fe400000010ff */
[----:B------:R-:W-:Y:S01]  /*1d250*/  FADD.FTZ R20, R196, R9 ;  /* 0x00000009c4147221 */ /* 0x000fe20000010000 */
[----:B------:R-:W-:Y:S01]  /*1d260*/  FADD.FTZ R9, R197, R110 ;  /* 0x0000006ec5097221 */ /* 0x000fe20000010000 */
[----:B------:R-:W1:Y:S01]  /*1d270*/  MUFU.EX2 R201, R201 ;  /* 0x000000c900c97308 */ /* 0x000e620000000800 */
[----:B------:R-:W-:Y:S01]  /*1d280*/  F2FP.BF16.F32.PACK_AB R179, R15, R179 ;  /* 0x000000b30fb3723e */ /* 0x000fe200000010ff */
[----:B------:R-:W-:Y:S01]  /*1d290*/  FADD.FTZ R15, R129, R20 ;  /* 0x00000014810f7221 */ /* 0x000fe20000010000 */
[----:B------:R-:W-:-:S05]  /*1d2a0*/  FADD.FTZ R20, R8, R9 ;  /* 0x0000000908147221 */ /* 0x000fca0000010000 */
[----:B------:R-:W3:Y:S01]  /*1d2b0*/  MUFU.EX2 R0, R123 ;  /* 0x0000007b00007308 */ /* 0x000ee20000000800 */
[----:B------:R-:W-:Y:S01]  /*1d2c0*/  FADD.FTZ R15, R198, R15 ;  /* 0x0000000fc60f7221 */ /* 0x000fe20000010000 */
[----:B------:R-:W-:-:S06]  /*1d2d0*/  FADD.FTZ R9, R199, R20 ;  /* 0x00000014c7097221 */ /* 0x000fcc0000010000 */
[----:B------:R-:W4:Y:S01]  /*1d2e0*/  MUFU.EX2 R203, R203 ;  /* 0x000000cb00cb7308 */ /* 0x000f220000000800 */
[----:B------:R-:W-:Y:S01]  /*1d2f0*/  FADD.FTZ R15, R128, R15 ;  /* 0x0000000f800f7221 */ /* 0x000fe20000010000 */
[----:B0-----:R-:W-:-:S06]  /*1d300*/  FADD.FTZ R20, R10, R9 ;  /* 0x000000090a147221 */ /* 0x001fcc0000010000 */
[----:B------:R-:W0:Y:S01]  /*1d310*/  MUFU.EX2 R7, R7 ;  /* 0x0000000700077308 */ /* 0x000e220000000800 */
[----:B------:R-:W-:Y:S01]  /*1d320*/  FADD.FTZ R15, R200, R15 ;  /* 0x0000000fc80f7221 */ /* 0x000fe20000010000 */
[----:B-1----:R-:W-:-:S06]  /*1d330*/  FADD.FTZ R9, R201, R20 ;  /* 0x00000014c9097221 */ /* 0x002fcc0000010000 */
[----:B------:R-:W1:Y:S01]  /*1d340*/  MUFU.EX2 R205, R205 ;  /* 0x000000cd00cd7308 */ /* 0x000e620000000800 */
[----:B------:R-:W-:Y:S01]  /*1d350*/  FADD.FTZ R15, R120, R15 ;  /* 0x0000000f780f7221 */ /* 0x000fe20000010000 */
[----:B---3--:R-:W-:-:S06]  /*1d360*/  FADD.FTZ R20, R0, R9 ;  /* 0x0000000900147221 */ /* 0x008fcc0000010000 */
[----:B------:R-:W3:Y:S01]  /*1d370*/  MUFU.EX2 R11, R11 ;  /* 0x0000000b000b7308 */ /* 0x000ee20000000800 */
[----:B------:R-:W-:Y:S01]  /*1d380*/  FADD.FTZ R106, R202, R15 ;  /* 0x0000000fca6a7221 */ /* 0x000fe20000010000 */
[----:B----4-:R-:W-:-:S06]  /*1d390*/  FADD.FTZ R20, R203, R20 ;  /* 0x00000014cb147221 */ /* 0x010fcc0000010000 */
        /* <DEDUP_REMOVED lines=11> */
[----:B----4-:R-:W-:Y:S01]  /*1d450*/  FADD.FTZ R15, R207, R20 ;  /* 0x00000014cf0f7221 */ /* 0x010fe20000010000 */
[----:B------:R-:W-:-:S05]  /*1d460*/  F2FP.BF16.F32.PACK_AB R197, R8, R197 ;  /* 0x000000c508c5723e */ /* 0x000fca00000010ff */
[----:B------:R-:W4:Y:S01]  /*1d470*/  MUFU.EX2 R211, R211 ;  /* 0x000000d300d37308 */ /* 0x000f220000000800 */
[----:B------:R-:W-:Y:S01]  /*1d480*/  FADD.FTZ R9, R12, R9 ;  /* 0x000000090c097221 */ /* 0x000fe20000010000 */
[----:B0-----:R-:W-:-:S06]  /*1d490*/  FADD.FTZ R8, R14, R15 ;  /* 0x0000000f0e087221 */ /* 0x001fcc0000010000 */
[----:B------:R-:W0:Y:S01]  /*1d4a0*/  MUFU.EX2 R111, R111 ;  /* 0x0000006f006f7308 */ /* 0x000e220000000800 */
[----:B------:R-:W-:Y:S01]  /*1d4b0*/  FADD.FTZ R9, R208, R9 ;  /* 0x00000009d0097221 */ /* 0x000fe20000010000 */
[----:B-1----:R-:W-:Y:S01]  /*1d4c0*/  FADD.FTZ R15, R209, R8 ;  /* 0x00000008d10f7221 */ /* 0x002fe20000010000 */
[----:B------:R-:W-:-:S05]  /*1d4d0*/  F2FP.BF16.F32.PACK_AB R201, R0, R201 ;  /* 0x000000c900c9723e */ /* 0x000fca00000010ff */
        /* <DEDUP_REMOVED lines=22> */
[----:B0-----:R-:W-:Y:S01]  /*1d640*/  FADD.FTZ R7, R103, R0 ;  /* 0x0000000067077221 */ /* 0x001fe20000010000 */
[----:B--2---:R-:W-:-:S05]  /*1d650*/  ISETP.GT.AND P2, PT, R3, R134, PT ;  /* 0x000000860300720c */ /* 0x004fca0003f44270 */
[----:B------:R-:W0:Y:S01]  /*1d660*/  MUFU.EX2 R95, R95 ;  /* 0x0000005f005f7308 */ /* 0x000e220000000800 */
[----:B------:R-:W-:Y:S01]  /*1d670*/  FADD.FTZ R9, R101, R6 ;  /* 0x0000000665097221 */ /* 0x000fe20000010000 */
[----:B-1----:R-:W-:-:S03]  /*1d680*/  FADD.FTZ R7, R90, R7 ;  /* 0x000000075a077221 */ /* 0x002fc60000010000 */
[----:B------:R-:W-:Y:S01]  /*1d690*/  FADD.FTZ R0, R108, R9 ;  /* 0x000000096c007221 */ /* 0x000fe20000010000 */
[----:B---3--:R-:W-:-:S03]  /*1d6a0*/  FADD.FTZ R7, R91, R7 ;  /* 0x000000075b077221 */ /* 0x008fc60000010000 */
[----:B------:R-:W-:Y:S01]  /*1d6b0*/  FADD.FTZ R9, R109, R0 ;  /* 0x000000006d097221 */ /* 0x000fe20000010000 */
[----:B----4-:R-:W-:Y:S01]  /*1d6c0*/  FADD.FTZ R7, R94, R7 ;  /* 0x000000075e077221 */ /* 0x010fe20000010000 */
[----:B------:R-:W-:Y:S01]  /*1d6d0*/  F2FP.BF16.F32.PACK_AB R207, R14, R207 ;  /* 0x000000cf0ecf723e */ /* 0x000fe200000010ff */
[----:B------:R-:W-:Y:S01]  /*1d6e0*/  FMUL.FTZ R24, R24, R5 ;  /* 0x0000000518187220 */ /* 0x000fe20000410000 */
[C---:B------:R-:W-:Y:S01]  /*1d6f0*/  FADD.FTZ R14, R4.reuse, R9 ;  /* 0x00000009040e7221 */ /* 0x040fe20000010000 */
[----:B------:R-:W-:Y:S01]  /*1d700*/  F2FP.BF16.F32.PACK_AB R218, R4, R109 ;  /* 0x0000006d04da723e */ /* 0x000fe200000010ff */
[-C--:B------:R-:W-:Y:S01]  /*1d710*/  FMUL.FTZ R25, R25, R5.reuse ;  /* 0x0000000519197220 */ /* 0x080fe20000410000 */
[-C--:B------:R-:W-:Y:S01]  /*1d720*/  FMUL.FTZ R28, R28, R5.reuse ;  /* 0x000000051c1c7220 */ /* 0x080fe20000410000 */
[----:B0-----:R-:W-:Y:S01]  /*1d730*/  FADD.FTZ R0, R95, R7 ;  /* 0x000000075f007221 */ /* 0x001fe20000010000 */
        /* <DEDUP_REMOVED lines=29> */
[----:B------:R-:W-:Y:S01]  /*1d910*/  F2FP.BF16.F32.PACK_AB R177, R116, R177 ;  /* 0x000000b174b1723e */ /* 0x000fe200000010ff */
[----:B------:R-:W-:Y:S01]  /*1d920*/  VIADD R3, R3, 0xffffffff ;  /* 0xffffffff03037836 */ /* 0x000fe20000000000 */
[----:B------:R-:W-:Y:S01]  /*1d930*/  F2FP.BF16.F32.PACK_AB R180, R21, R180 ;  /* 0x000000b415b4723e */ /* 0x000fe200000010ff */
[-C--:B------:R-:W-:Y:S01]  /*1d940*/  FMUL.FTZ R26, R26, R93.reuse ;  /* 0x0000005d1a1a7220 */ /* 0x080fe20000410000 */
[----:B------:R-:W-:Y:S01]  /*1d950*/  F2FP.BF16.F32.PACK_AB R182, R160, R182 ;  /* 0x000000b6a0b6723e */ /* 0x000fe200000010ff */
[----:B------:R-:W-:Y:S01]  /*1d960*/  FMUL.FTZ R27, R27, R93 ;  /* 0x0000005d1b1b7220 */ /* 0x000fe20000410000 */
        /* <DEDUP_REMOVED lines=61> */
[----:B------:R-:W-:-:S02]  /*1dd40*/  IMAD.MOV.U32 R6, RZ, RZ, R229 ;  /* 0x000000ffff067224 */ /* 0x000fc400078e00e5 */
[----:B------:R-:W-:Y:S02]  /*1dd50*/  IMAD.MOV.U32 R7, RZ, RZ, R222 ;  /* 0x000000ffff077224 */ /* 0x000fe400078e00de */
[----:B------:R-:W-:Y:S02]  /*1dd60*/  IMAD.MOV.U32 R4, RZ, RZ, R92 ;  /* 0x000000ffff047224 */ /* 0x000fe400078e005c */
[----:B------:R-:W-:Y:S01]  /*1dd70*/  IMAD.MOV.U32 R5, RZ, RZ, R89 ;  /* 0x000000ffff057224 */ /* 0x000fe200078e0059 */
[----:B------:R-:W-:Y:S06]  /*1dd80*/  @P2 BRA `(.L_x_6850) ;  /* 0xffffff9800902947 */ /* 0x000fec000383ffff */
.L_x_6840:
[----:B------:R-:W-:Y:S05]  /*1dd90*/  WARPSYNC.ALL ;  /* 0x0000000000007948 */ /* 0x000fea0003800000 */
[----:B------:R-:W-:Y:S06]  /*1dda0*/  BAR.ARV 0x8, 0x180 ;  /* 0x0206000000007b1d */ /* 0x000fec0000002000 */
[----:B------:R-:W-:Y:S05]  /*1ddb0*/  @!P0 BRA `(.L_x_6851) ;  /* 0x0000000000048947 */ /* 0x000fea0003800000 */
[----:B------:R-:W-:Y:S01]  /*1ddc0*/  BPT.TRAP 0x1 ;  /* 0x000000040000795c */ /* 0x000fe20000300000 */
.L_x_6851:
[----:B------:R-:W-:Y:S01]  /*1ddd0*/  IMAD R10, R222, 0x8, R2 ;  /* 0x00000008de0a7824 */ /* 0x000fe200078e0202 */
[----:B------:R-:W-:-:S04]  /*1dde0*/  SHF.L.U32 R3, R229, 0x1f, RZ ;  /* 0x0000001fe5037819 */ /* 0x000fc800000006ff */
[----:B------:R0:W1:Y:S01]  /*1ddf0*/  SYNCS.PHASECHK.TRANS64.TRYWAIT P2, [R10+URZ+0x34850], R3 ;  /* 0x034850030a0075a7 */ /* 0x000062000804017f */
[----:B------:R-:W-:Y:S05]  /*1de00*/  @!P0 BRA `(.L_x_6852) ;  /* 0x0000000000048947 */ /* 0x000fea0003800000 */
[----:B------:R-:W-:Y:S01]  /*1de10*/  BPT.TRAP 0x1 ;  /* 0x000000040000795c */ /* 0x000fe20000300000 */
.L_x_6852:
[----:B------:R-:W-:-:S05]  /*1de20*/  VIADD R2, R2, 0x400 ;  /* 0x0000040002027836 */ /* 0x000fca0000000000 */
[----:B------:R-:W-:-:S04]  /*1de30*/  SHF.R.U32.HI R2, RZ, 0x4, R2 ;  /* 0x00000004ff027819 */ /* 0x000fc80000011602 */
[----:B------:R-:W-:-:S04]  /*1de40*/  LOP3.LUT R2, R2, 0x3fff, RZ, 0xc0, !PT ;  /* 0x00003fff02027812 */ /* 0x000fc800078ec0ff */
[----:B------:R-:W-:Y:S01]  /*1de50*/  LOP3.LUT R5, R2, 0x5800000, RZ, 0xfc, !PT ;  /* 0x0580000002057812 */ /* 0x000fe200078efcff */
[----:B-1----:R-:W-:Y:S06]  /*1de60*/  @P2 BRA `(.L_x_6853) ;  /* 0x0000000000082947 */ /* 0x002fec0003800000 */
[----:B------:R-:W1:Y:S02]  /*1de70*/  SYNCS.PHASECHK.TRANS64.TRYWAIT P0, [R10+URZ+0x34850], R3 ;  /* 0x034850030a0075a7 */ /* 0x000e64000800017f */
[----:B-1----:R-:W-:Y:S05]  /*1de80*/  @!P0 BRA `(.L_x_6854) ;  /* 0x000000c000888947 */ /* 0x002fea0003800000 */
.L_x_6853:
[----:B------:R-:W-:Y:S01]  /*1de90*/  IMAD R2, R222, 0xb00, R5 ;  /* 0x00000b00de027824 */ /* 0x000fe200078e0205 */
[----:B------:R-:W2:Y:S01]  /*1dea0*/  LDL.LU R13, [R1+0x68] ;  /* 0x00006800010d7983 */ /* 0x000ea20000300800 */
[----:B01----:R-:W-:Y:S01]  /*1deb0*/  IMAD.MOV.U32 R3, RZ, RZ, 0x40000040 ;  /* 0x40000040ff037424 */ /* 0x003fe200078e00ff */
[----:B------:R-:W-:Y:S05]  /*1dec0*/  WARPSYNC.ALL ;  /* 0x0000000000007948 */ /* 0x000fea0003800000 */
[C---:B------:R-:W-:Y:S01]  /*1ded0*/  R2UR UR6, R2.reuse ;  /* 0x00000000020672ca */ /* 0x040fe200000e0000 */
[----:B------:R-:W-:Y:S01]  /*1dee0*/  WARPGROUP.ARRIVE ;  /* 0x00000000000079c5 */ /* 0x000fe20000000000 */
[----:B------:R-:W-:Y:S01]  /*1def0*/  R2UR UR7, R3 ;  /* 0x00000000030772ca */ /* 0x000fe200000e0000 */
[----:B------:R-:W-:-:S02]  /*1df00*/  VIADD R4, R2, 0x80 ;  /* 0x0000008002047836 */ /* 0x000fc40000000000 */
[----:B------:R-:W-:Y:S02]  /*1df10*/  IMAD.MOV.U32 R5, RZ, RZ, 0x40000040 ;  /* 0x40000040ff057424 */ /* 0x000fe400078e00ff */
[----:B------:R-:W-:Y:S02]  /*1df20*/  IMAD.MOV.U32 R3, RZ, RZ, 0x40000040 ;  /* 0x40000040ff037424 */ /* 0x000fe400078e00ff */
[----:B------:R-:W-:Y:S02]  /*1df30*/  @!P1 VIADD R10, R10, 0x34860 ;  /* 0x000348600a0a9836 */ /* 0x000fe40000000000 */
[----:B------:R-:W-:Y:S02]  /*1df40*/  IMAD.MOV.U32 R7, RZ, RZ, RZ ;  /* 0x000000ffff077224 */ /* 0x000fe400078e00ff */
[----:B------:R-:W-:Y:S01]  /*1df50*/  VIADD R222, R222, 0x1 ;  /* 0x00000001dede7836 */ /* 0x000fe20000000000 */
[----:B------:R-:W-:Y:S01]  /*1df60*/  @!P1 PRMT R10, RZ, 0x654, R10 ;  /* 0x00000654ff0a9816 */ /* 0x000fe2000000000a */
[----:B------:R-:W-:Y:S01]  /*1df70*/  HGMMA.64x128x16.F32.BF16 R24, R176, gdesc[UR4].tnspB, R24, gsb0 ;  /* 0x41e00004b0187df0 */ /* 0x000fe20008001818 */
[----:B------:R-:W-:Y:S01]  /*1df80*/  R2UR UR6, R4 ;  /* 0x00000000040672ca */ /* 0x000fe200000e0000 */
[----:B------:R-:W-:Y:S01]  /*1df90*/  VIADD R4, R2, 0x100 ;  /* 0x0000010002047836 */ /* 0x000fe20000000000 */
[----:B------:R-:W-:Y:S01]  /*1dfa0*/  R2UR UR7, R5 ;  /* 0x00000000050772ca */ /* 0x000fe200000e0000 */
[----:B------:R-:W-:Y:S01]  /*1dfb0*/  IMAD.MOV.U32 R5, RZ, RZ, 0x40000040 ;  /* 0x40000040ff057424 */ /* 0x000fe200078e00ff */
[----:B------:R-:W-:-:S04]  /*1dfc0*/  ISETP.NE.AND P2, PT, R222, 0x2, PT ;  /* 0x00000002de00780c */ /* 0x000fc80003f45270 */
[----:B------:R-:W-:Y:S01]  /*1dfd0*/  SEL R222, R222, RZ, P2 ;  /* 0x000000ffdede7207 */ /* 0x000fe20001000000 */
[----:B------:R-:W-:Y:S02]  /*1dfe0*/  WARPGROUP.DEPBAR.LE gsb0, 0x0 ;  /* 0x00008000000079c5 */ /* 0x000fe40000010000 */
[----:B------:R-:W-:-:S06]  /*1dff0*/  WARPGROUP.ARRIVE ;  /* 0x00000000000079c5 */ /* 0x000fcc0000000000 */
        /* <DEDUP_REMOVED lines=17> */
[----:B------:R-:W-:Y:S02]  /*1e110*/  R2UR UR6, R4 ;  /* 0x00000000040672ca */ /* 0x000fe400000e0000 */
[----:B------:R-:W-:Y:S01]  /*1e120*/  R2UR UR7, R5 ;  /* 0x00000000050772ca */ /* 0x000fe200000e0000 */
[----:B------:R-:W-:Y:S01]  /*1e130*/  IMAD.MOV.U32 R5, RZ, RZ, 0x40000040 ;  /* 0x40000040ff057424 */ /* 0x000fe200078e00ff */
[----:B------:R-:W-:Y:S01]  /*1e140*/  IADD3 R4, R2, 0x280, RZ ;  /* 0x0000028002047810 */ /* 0x000fe20007ffe0ff */
[----:B------:R-:W-:Y:S02]  /*1e150*/  WARPGROUP.DEPBAR.LE gsb0, 0x0 ;  /* 0x00008000000079c5 */ /* 0x000fe40000010000 */
[----:B------:R-:W-:-:S08]  /*1e160*/  WARPGROUP.ARRIVE ;  /* 0x00000000000079c5 */ /* 0x000fd00000000000 */
        /* <DEDUP_REMOVED lines=31> */
[----:B------:R-:W-:Y:S02]  /*1e360*/  R2UR UR7, R5 ;  /* 0x00000000050772ca */ /* 0x000fe400000e0000 */
[----:B------:R-:W0:Y:S02]  /*1e370*/  SHFL.BFLY PT, R5, R0, 0x2, 0x1f ;  /* 0x0c401f0000057f89 */ /* 0x000e2400000e0000 */
[----:B0-----:R-:W-:Y:S01]  /*1e380*/  FADD.FTZ R5, R5, R0 ;  /* 0x0000000005057221 */ /* 0x001fe20000010000 */
[----:B------:R-:W-:-:S04]  /*1e390*/  SEL R0, RZ, 0x1, P2 ;  /* 0x00000001ff007807 */ /* 0x000fc80001000000 */
[----:B------:R-:W0:Y:S01]  /*1e3a0*/  SHFL.BFLY PT, R4, R5, 0x1, 0x1f ;  /* 0x0c201f0005047f89 */ /* 0x000e2200000e0000 */
[----:B------:R-:W-:Y:S01]  /*1e3b0*/  LOP3.LUT R229, R229, R0, RZ, 0x3c, !PT ;  /* 0x00000000e5e57212 */ /* 0x000fe200078e3cff */
[----:B------:R-:W-:Y:S02]  /*1e3c0*/  IMAD.MOV.U32 R0, RZ, RZ, -0x800000 ;  /* 0xff800000ff007424 */ /* 0x000fe400078e00ff */
[----:B0-----:R-:W-:-:S05]  /*1e3d0*/  FADD.FTZ R12, R5, R4 ;  /* 0x00000004050c7221 */ /* 0x001fca0000010000 */
[----:B------:R-:W-:-:S13]  /*1e3e0*/  FSETP.NE.FTZ.AND P3, PT, R12, RZ, PT ;  /* 0x000000ff0c00720b */ /* 0x000fda0003f75000 */
[----:B------:R-:W0:Y:S08]  /*1e3f0*/  @P3 MUFU.LG2 R8, R12 ;  /* 0x0000000c00083308 */ /* 0x000e300000000c00 */
[----:B------:R-:W-:Y:S01]  /*1e400*/  @P3 MUFU.RCP R7, R12 ;  /* 0x0000000c00073308 */ /* 0x000fe20000001000 */
[----:B0-----:R-:W-:Y:S01]  /*1e410*/  @P3 FMUL.FTZ R9, R8, 0.69314718246459960938 ;  /* 0x3f31721808093820 */ /* 0x001fe20000410000 */
[----:B------:R-:W-:-:S02]  /*1e420*/  WARPGROUP.DEPBAR.LE gsb0, 0x0 ;  /* 0x00008000000079c5 */ /* 0x000fc40000010000 */
[----:B------:R-:W-:-:S06]  /*1e430*/  WARPGROUP.ARRIVE ;  /* 0x00000000000079c5 */ /* 0x000fcc0000000000 */
[----:B------:R-:W-:Y:S01]  /*1e440*/  HGMMA.64x128x16.F32.BF16 R24, R212, gdesc[UR4].tnspB, R24, gsb0 ;  /* 0x41e00004d4187df0 */ /* 0x000fe20008001818 */
[----:B------:R-:W-:Y:S02]  /*1e450*/  R2UR UR6, R2 ;  /* 0x00000000020672ca */ /* 0x000fe400000e0000 */
[----:B------:R-:W-:Y:S02]  /*1e460*/  R2UR UR7, R3 ;  /* 0x00000000030772ca */ /* 0x000fe400000e0000 */
[----:B------:R-:W0:Y:S02]  /*1e470*/  SHFL.BFLY PT, R3, R14, 0x2, 0x1f ;  /* 0x0c401f000e037f89 */ /* 0x000e2400000e0000 */
[----:B0-----:R-:W-:-:S05]  /*1e480*/  FADD.FTZ R3, R3, R14 ;  /* 0x0000000e03037221 */ /* 0x001fca0000010000 */
[----:B------:R-:W0:Y:S02]  /*1e490*/  SHFL.BFLY PT, R2, R3, 0x1, 0x1f ;  /* 0x0c201f0003027f89 */ /* 0x000e2400000e0000 */
[----:B0-----:R-:W-:Y:S01]  /*1e4a0*/  FADD.FTZ R11, R3, R2 ;  /* 0x00000002030b7221 */ /* 0x001fe20000010000 */
[----:B------:R-:W-:Y:S02]  /*1e4b0*/  IMAD.MOV.U32 R2, RZ, RZ, RZ ;  /* 0x000000ffff027224 */ /* 0x000fe400078e00ff */
[----:B------:R-:W-:Y:S02]  /*1e4c0*/  IMAD.MOV.U32 R3, RZ, RZ, -0x800000 ;  /* 0xff800000ff037424 */ /* 0x000fe400078e00ff */
[----:B------:R-:W-:-:S13]  /*1e4d0*/  FSETP.NE.FTZ.AND P0, PT, R11, RZ, PT ;  /* 0x000000ff0b00720b */ /* 0x000fda0003f15000 */
[----:B------:R-:W0:Y:S01]  /*1e4e0*/  @P0 MUFU.LG2 R6, R11 ;  /* 0x0000000b00060308 */ /* 0x000e220000000c00 */
[C---:B------:R-:W-:Y:S01]  /*1e4f0*/  @P0 FMUL.FTZ R4, R88.reuse, 0.69314718246459960938 ;  /* 0x3f31721858040820 */ /* 0x040fe20000410000 */
[----:B------:R-:W-:-:S04]  /*1e500*/  @P3 FMUL.FTZ R88, R88, 0.69314718246459960938 ;  /* 0x3f31721858583820 */ /* 0x000fc80000410000 */
[----:B------:R-:W-:Y:S02]  /*1e510*/  @P3 FFMA.FTZ R0, R88, R92, R9 ;  /* 0x0000005c58003223 */ /* 0x000fe40000010009 */
[----:B------:R-:W1:Y:S01]  /*1e520*/  @P0 MUFU.RCP R2, R11 ;  /* 0x0000000b00020308 */ /* 0x000e620000001000 */
[----:B0-----:R-:W-:-:S04]  /*1e530*/  @P0 FMUL.FTZ R5, R6, 0.69314718246459960938 ;  /* 0x3f31721806050820 */ /* 0x001fc80000410000 */
[----:B------:R-:W-:Y:S01]  /*1e540*/  @P0 FFMA.FTZ R3, R4, R89, R5 ;  /* 0x0000005904030223 */ /* 0x000fe20000010005 */
[----:B------:R-:W-:Y:S01]  /*1e550*/  PLOP3.LUT P0, PT, PT, PT, PT, 0x8, 0x0 ;  /* 0x000000000000781c */ /* 0x000fe20003f0e170 */
[----:B------:R-:W-:Y:S02]  /*1e560*/  WARPGROUP.DEPBAR.LE gsb0, 0x0 ;  /* 0x00008000000079c5 */ /* 0x000fe40000010000 */
[----:B------:R-:W-:-:S06]  /*1e570*/  WARPGROUP.ARRIVE ;  /* 0x00000000000079c5 */ /* 0x000fcc0000000000 */
[----:B------:R-:W-:Y:S03]  /*1e580*/  HGMMA.64x128x16.F32.BF16 R24, R216, gdesc[UR4].tnspB, R24, gsb0 ;  /* 0x41e00004d8187df0 */ /* 0x000fe60008001818 */
        /* <DEDUP_REMOVED lines=66> */
.L_x_6794:
[----:B------:R-:W-:Y:S05]  /*1e9b0*/  WARPSYNC.ALL ;  /* 0x0000000000007948 */ /* 0x000fea0003800000 */
        /* <DEDUP_REMOVED lines=10> */
[----:B------:R-:W-:-:S03]  /*1ea60*/  ULDC UR4, c[0x0][0xad4] ;  /* 0x0002b50000047ab9 */ /* 0x000fc60000000800 */
[----:B------:R-:W3:Y:S01]  /*1ea70*/  LDL.LU R96, [R1+0x60] ;  /* 0x0000600001607983 */ /* 0x000ee20000300800 */
[----:B------:R-:W4:Y:S03]  /*1ea80*/  S2R R5, SR_SWINHI ;  /* 0x0000000000057919 */ /* 0x000f260000002f00 */
[----:B------:R-:W3:Y:S04]  /*1ea90*/  LDL.LU R107, [R1+0x64] ;  /* 0x00006400016b7983 */ /* 0x000ee80000300800 */
[----:B------:R-:W3:Y:S01]  /*1eaa0*/  LDL R106, [R1+0x5c] ;  /* 0x00005c00016a7983 */ /* 0x000ee20000100800 */
[----:B------:R-:W-:Y:S02]  /*1eab0*/  MOV R94, R2 ;  /* 0x00000002005e7202 */ /* 0x000fe40000000f00 */
[----:B----4-:R-:W-:-:S03]  /*1eac0*/  MOV R95, R5 ;  /* 0x00000005005f7202 */ /* 0x010fc60000000f00 */
[----:B--2---:R-:W-:-:S03]  /*1ead0*/  IMAD.WIDE R8, R4, 0x2, R94 ;  /* 0x0000000204087825 */ /* 0x004fc600078e025e */
[----:B------:R-:W-:-:S04]  /*1eae0*/  IADD3 R105, P5, R8, 0x4060, RZ ;  /* 0x0000406008697810 */ /* 0x000fc80007fbe0ff */
[----:B------:R-:W-:-:S04]  /*1eaf0*/  LOP3.LUT R10, R105, 0x380, RZ, 0xc0, !PT ;  /* 0x00000380690a7812 */ /* 0x000fc800078ec0ff */
[----:B------:R-:W-:-:S04]  /*1eb00*/  SHF.R.U64 R10, R10, 0x3, RZ ;  /* 0x000000030a0a7819 */ /* 0x000fc800000012ff */
[----:B------:R-:W-:Y:S02]  /*1eb10*/  LOP3.LUT R26, R10, R105, RZ, 0x3c, !PT ;  /* 0x000000690a1a7212 */ /* 0x000fe400078e3cff */
[----:B------:R-:W2:Y:S01]  /*1eb20*/  LDL R105, [R1+0x70] ;  /* 0x0000700001697983 */ /* 0x000ea20000100800 */
[C---:B------:R-:W-:Y:S02]  /*1eb30*/  IADD3 R103, P4, R8.reuse, 0x4040, RZ ;  /* 0x0000404008677810 */ /* 0x040fe40007f9e0ff */
[----:B------:R-:W-:Y:S02]  /*1eb40*/  IADD3 R97, P0, R8, 0x60, RZ ;  /* 0x0000006008617810 */ /* 0x000fe40007f1e0ff */
[----:B------:R-:W-:-:S03]  /*1eb50*/  LOP3.LUT R6, R103, 0x380, RZ, 0xc0, !PT ;  /* 0x0000038067067812 */ /* 0x000fc600078ec0ff */
[--C-:B------:R-:W-:Y:S01]  /*1eb60*/  IMAD.X R5, RZ, RZ, R9.reuse, P0 ;  /* 0x000000ffff057224 */ /* 0x100fe200000e0609 */
[----:B------:R-:W-:Y:S02]  /*1eb70*/  SHF.R.U64 R6, R6, 0x3, RZ ;  /* 0x0000000306067819 */ /* 0x000fe400000012ff */
[----:B---3--:R-:W-:Y:S02]  /*1eb80*/  ISETP.NE.AND P0, PT, R96, RZ, PT ;  /* 0x000000ff6000720c */ /* 0x008fe40003f05270 */
[----:B------:R-:W-:Y:S02]  /*1eb90*/  IADD3 R101, P3, R8, 0x4020, RZ ;  /* 0x0000402008657810 */ /* 0x000fe40007f7e0ff */
[----:B------:R-:W-:Y:S02]  /*1eba0*/  LOP3.LUT R24, R6, R103, RZ, 0x3c, !PT ;  /* 0x0000006706187212 */ /* 0x000fe400078e3cff */
[----:B------:R-:W-:Y:S01]  /*1ebb0*/  SEL R103, R96, UR4, P0 ;  /* 0x0000000460677c07 */ /* 0x000fe20008000000 */
[----:B------:R-:W-:Y:S05]  /*1ebc0*/  WARPSYNC.ALL ;  /* 0x0000000000007948 */ /* 0x000fea0003800000 */
[----:B------:R-:W-:Y:S01]  /*1ebd0*/  LOP3.LUT R4, R101, 0x380, RZ, 0xc0, !PT ;  /* 0x0000038065047812 */ /* 0x000fe200078ec0ff */
[----:B------:R-:W-:Y:S01]  /*1ebe0*/  IMAD.X R27, RZ, RZ, R9, P5 ;  /* 0x000000ffff1b7224 */ /* 0x000fe200028e0609 */
[----:B------:R-:W-:-:S02]  /*1ebf0*/  IADD3 R99, P2, R8, 0x4000, RZ ;  /* 0x0000400008637810 */ /* 0x000fc40007f5e0ff */
[C---:B------:R-:W-:Y:S02]  /*1ec00*/  IADD3 R11, P1, R8.reuse, 0x20, RZ ;  /* 0x00000020080b7810 */ /* 0x040fe40007f3e0ff */
[----:B------:R-:W-:Y:S02]  /*1ec10*/  LOP3.LUT R7, R8, 0x380, RZ, 0xc0, !PT ;  /* 0x0000038008077812 */ /* 0x000fe400078ec0ff */
[----:B------:R-:W-:Y:S01]  /*1ec20*/  LOP3.LUT R10, R97, 0x380, RZ, 0xc0, !PT ;  /* 0x00000380610a7812 */ /* 0x000fe200078ec0ff */
[--C-:B------:R-:W-:Y:S01]  /*1ec30*/  IMAD.X R25, RZ, RZ, R9.reuse, P4 ;  /* 0x000000ffff197224 */ /* 0x100fe200020e0609 */
[----:B------:R-:W-:Y:S01]  /*1ec40*/  SHF.R.U64 R4, R4, 0x3, RZ ;  /* 0x0000000304047819 */ /* 0x000fe200000012ff */
[----:B------:R-:W-:Y:S01]  /*1ec50*/  IMAD.X R29, RZ, RZ, R9, P3 ;  /* 0x000000ffff1d7224 */ /* 0x000fe200018e0609 */
[----:B------:R-:W-:Y:S01]  /*1ec60*/  IADD3 R31, P5, R8, 0x40, RZ ;  /* 0x00000040081f7810 */ /* 0x000fe20007fbe0ff */
[----:B------:R-:W-:Y:S01]  /*1ec70*/  ULDC.64 UR6, c[0x0][0xc08] ;  /* 0x0003020000067ab9 */ /* 0x000fe20000000a00 */
[----:B------:R-:W-:Y:S01]  /*1ec80*/  LOP3.LUT R28, R4, R101, RZ, 0x3c, !PT ;  /* 0x00000065041c7212 */ /* 0x000fe200078e3cff */
[----:B------:R-:W-:Y:S01]  /*1ec90*/  ULDC.64 UR4, c[0x0][0xc00] ;  /* 0x0003000000047ab9 */ /* 0x000fe20000000a00 */
[----:B------:R-:W-:-:S02]  /*1eca0*/  LOP3.LUT R12, R99, 0x380, RZ, 0xc0, !PT ;  /* 0x00000380630c7812 */ /* 0x000fc400078ec0ff */
[----:B------:R-:W-:Y:S02]  /*1ecb0*/  LOP3.LUT R4, R11, 0x380, RZ, 0xc0, !PT ;  /* 0x000003800b047812 */ /* 0x000fe400078ec0ff */
[----:B------:R-:W-:Y:S02]  /*1ecc0*/  SHF.R.U64 R7, R7, 0x3, RZ ;  /* 0x0000000307077819 */ /* 0x000fe400000012ff */
[----:B------:R-:W-:Y:S02]  /*1ecd0*/  LOP3.LUT R6, R31, 0x380, RZ, 0xc0, !PT ;  /* 0x000003801f067812 */ /* 0x000fe400078ec0ff */
[----:B------:R-:W-:Y:S02]  /*1ece0*/  SHF.R.U64 R12, R12, 0x3, RZ ;  /* 0x000000030c0c7819 */ /* 0x000fe400000012ff */
[----:B------:R-:W-:Y:S02]  /*1ecf0*/  SHF.R.U64 R4, R4, 0x3, RZ ;  /* 0x0000000304047819 */ /* 0x000fe400000012ff */
[----:B------:R-:W-:-:S02]  /*1ed00*/  LOP3.LUT R8, R7, R8, RZ, 0x3c, !PT ;  /* 0x0000000807087212 */ /* 0x000fc400078e3cff */
[----:B------:R-:W-:Y:S02]  /*1ed10*/  SHF.R.U64 R10, R10, 0x3, RZ ;  /* 0x000000030a0a7819 */ /* 0x000fe400000012ff */
[----:B------:R-:W-:Y:S01]  /*1ed20*/  SHF.R.U64 R6, R6, 0x3, RZ ;  /* 0x0000000306067819 */ /* 0x000fe200000012ff */
[--C-:B------:R-:W-:Y:S01]  /*1ed30*/  IMAD.X R7, RZ, RZ, R9.reuse, P5 ;  /* 0x000000ffff077224 */ /* 0x100fe200028e0609 */
[----:B------:R-:W-:Y:S01]  /*1ed40*/  LOP3.LUT R14, R12, R99, RZ, 0x3c, !PT ;  /* 0x000000630c0e7212 */ /* 0x000fe200078e3cff */
[--C-:B------:R-:W-:Y:S01]  /*1ed50*/  IMAD.X R15, RZ, RZ, R9.reuse, P2 ;  /* 0x000000ffff0f7224 */ /* 0x100fe200010e0609 */
[----:B------:R-:W-:Y:S01]  /*1ed60*/  LOP3.LUT R12, R4, R11, RZ, 0x3c, !PT ;  /* 0x0000000b040c7212 */ /* 0x000fe200078e3cff */
[----:B------:R-:W-:Y:S01]  /*1ed70*/  IMAD.X R13, RZ, RZ, R9, P1 ;  /* 0x000000ffff0d7224 */ /* 0x000fe200008e0609 */
[----:B------:R-:W-:Y:S02]  /*1ed80*/  LOP3.LUT R4, R10, R97, RZ, 0x3c, !PT ;  /* 0x000000610a047212 */ /* 0x000fe400078e3cff */
[----:B------:R-:W-:-:S02]  /*1ed90*/  LOP3.LUT R6, R6, R31, RZ, 0x3c, !PT ;  /* 0x0000001f06067212 */ /* 0x000fc400078e3cff */
[----:B------:R-:W-:Y:S02]  /*1eda0*/  MOV R30, R8 ;  /* 0x00000008001e7202 */ /* 0x000fe40000000f00 */
[----:B------:R-:W-:Y:S02]  /*1edb0*/  F2FP.BF16.F32.PACK_AB R8, R21, R20 ;  /* 0x000000141508723e */ /* 0x000fe400000010ff */
[----:B------:R-:W-:Y:S02]  /*1edc0*/  F2FP.BF16.F32.PACK_AB R9, R91, R90 ;  /* 0x0000005a5b09723e */ /* 0x000fe400000010ff */
[----:B------:R-:W-:Y:S02]  /*1edd0*/  F2FP.BF16.F32.PACK_AB R10, R89, R88 ;  /* 0x00000058590a723e */ /* 0x000fe400000010ff */
[----:B------:R-:W-:Y:S01]  /*1ede0*/  F2FP.BF16.F32.PACK_AB R11, R93, R92 ;  /* 0x0000005c5d0b723e */ /* 0x000fe200000010ff */
[----:B------:R-:W-:Y:S01]  /*1edf0*/  BAR.SYNC.DEFER_BLOCKING 0x1, 0x100 ;  /* 0x0044000000007b1d */ /* 0x000fe20000010000 */
[----:B------:R-:W-:-:S02]  /*1ee00*/  MOV R97, R4 ;  /* 0x0000000400617202 */ /* 0x000fc40000000f00 */
[----:B------:R-:W-:Y:S02]  /*1ee10*/  MOV R98, R6 ;  /* 0x0000000600627202 */ /* 0x000fe40000000f00 */
[----:B------:R-:W-:Y:S02]  /*1ee20*/  MOV R99, R12 ;  /* 0x0000000c00637202 */ /* 0x000fe40000000f00 */
[----:B------:R-:W-:Y:S02]  /*1ee30*/  F2FP.BF16.F32.PACK_AB R4, R33, R32 ;  /* 0x000000202104723e */ /* 0x000fe400000010ff */
[----:B------:R-:W-:Y:S02]  /*1ee40*/  F2FP.BF16.F32.PACK_AB R5, R35, R34 ;  /* 0x000000222305723e */ /* 0x000fe400000010ff */
[----:B------:R-:W-:Y:S02]  /*1ee50*/  F2FP.BF16.F32.PACK_AB R6, R37, R36 ;  /* 0x000000242506723e */ /* 0x000fe400000010ff */
[----:B------:R-:W-:-:S02]  /*1ee60*/  F2FP.BF16.F32.PACK_AB R7, R39, R38 ;  /* 0x000000262707723e */ /* 0x000fc400000010ff */
[----:B------:R-:W-:Y:S02]  /*1ee70*/  MOV R96, R14 ;  /* 0x0000000e00607202 */ /* 0x000fe40000000f00 */
[----:B------:R-:W-:Y:S02]  /*1ee80*/  MOV R100, R26 ;  /* 0x0000001a00647202 */ /* 0x000fe40000000f00 */
[----:B------:R-:W-:Y:S02]  /*1ee90*/  MOV R101, R24 ;  /* 0x0000001800657202 */ /* 0x000fe40000000f00 */
[----:B------:R-:W-:Y:S01]  /*1eea0*/  F2FP.BF16.F32.PACK_AB R12, R49, R48 ;  /* 0x00000030310c723e */ /* 0x000fe200000010ff */
[----:B------:R3:W-:Y:S01]  /*1eeb0*/  STSM.16.M88.4 [R30], R8 ;  /* 0x000000081e007844 */ /* 0x0007e20000000200 */
[----:B------:R-:W-:Y:S02]  /*1eec0*/  F2FP.BF16.F32.PACK_AB R13, R51, R50 ;  /* 0x00000032330d723e */ /* 0x000fe400000010ff */
[----:B------:R-:W-:-:S02]  /*1eed0*/  F2FP.BF16.F32.PACK_AB R14, R53, R52 ;  /* 0x00000034350e723e */ /* 0x000fc400000010ff */
[----:B------:R-:W-:Y:S01]  /*1eee0*/  F2FP.BF16.F32.PACK_AB R15, R55, R54 ;  /* 0x00000036370f723e */ /* 0x000fe200000010ff */
[----:B------:R4:W-:Y:S01]  /*1eef0*/  STSM.16.M88.4 [R99], R4 ;  /* 0x0000000463007844 */ /* 0x0009e20000000200 */
[----:B------:R-:W-:Y:S02]  /*1ef00*/  F2FP.BF16.F32.PACK_AB R24, R57, R56 ;  /* 0x000000383918723e */ /* 0x000fe400000010ff */
[----:B------:R-:W-:Y:S02]  /*1ef10*/  F2FP.BF16.F32.PACK_AB R25, R59, R58 ;  /* 0x0000003a3b19723e */ /* 0x000fe400000010ff */
[----:B------:R-:W-:Y:S02]  /*1ef20*/  F2FP.BF16.F32.PACK_AB R26, R61, R60 ;  /* 0x0000003c3d1a723e */ /* 0x000fe400000010ff */
[----:B------:R-:W-:Y:S02]  /*1ef30*/  F2FP.BF16.F32.PACK_AB R27, R63, R62 ;  /* 0x0000003e3f1b723e */ /* 0x000fe400000010ff */
[----:B---3--:R-:W-:-:S02]  /*1ef40*/  F2FP.BF16.F32.PACK_AB R8, R41, R40 ;  /* 0x000000282908723e */ /* 0x008fc400000010ff */
[----:B------:R-:W-:Y:S02]  /*1ef50*/  F2FP.BF16.F32.PACK_AB R9, R43, R42 ;  /* 0x0000002a2b09723e */ /* 0x000fe400000010ff */
[----:B------:R-:W-:Y:S02]  /*1ef60*/  F2FP.BF16.F32.PACK_AB R10, R45, R44 ;  /* 0x0000002c2d0a723e */ /* 0x000fe400000010ff */
[----:B------:R-:W-:Y:S02]  /*1ef70*/  F2FP.BF16.F32.PACK_AB R11, R47, R46 ;  /* 0x0000002e2f0b723e */ /* 0x000fe400000010ff */
[----:B------:R-:W-:Y:S02]  /*1ef80*/  MOV R102, R28 ;  /* 0x0000001c00667202 */ /* 0x000fe40000000f00 */
[----:B------:R-:W-:Y:S02]  /*1ef90*/  F2FP.BF16.F32.PACK_AB R28, R65, R64 ;  /* 0x00000040411c723e */ /* 0x000fe400000010ff */
[----:B------:R-:W-:-:S02]  /*1efa0*/  F2FP.BF16.F32.PACK_AB R29, R67, R66 ;  /* 0x00000042431d723e */ /* 0x000fc400000010ff */
[----:B------:R-:W-:Y:S02]  /*1efb0*/  F2FP.BF16.F32.PACK_AB R30, R69, R68 ;  /* 0x00000044451e723e */ /* 0x000fe400000010ff */
[----:B------:R-:W-:Y:S01]  /*1efc0*/  F2FP.BF16.F32.PACK_AB R31, R71, R70 ;  /* 0x00000046471f723e */ /* 0x000fe200000010ff */
[----:B------:R-:W-:Y:S01]  /*1efd0*/  STSM.16.M88.4 [R98], R8 ;  /* 0x0000000862007844 */ /* 0x000fe20000000200 */
[----:B----4-:R-:W-:Y:S02]  /*1efe0*/  F2FP.BF16.F32.PACK_AB R4, R73, R72 ;  /* 0x000000484904723e */ /* 0x010fe400000010ff */
[----:B------:R-:W-:Y:S02]  /*1eff0*/  F2FP.BF16.F32.PACK_AB R5, R75, R74 ;  /* 0x0000004a4b05723e */ /* 0x000fe400000010ff */
[----:B------:R-:W-:Y:S02]  /*1f000*/  F2FP.BF16.F32.PACK_AB R6, R77, R76 ;  /* 0x0000004c4d06723e */ /* 0x000fe400000010ff */
[----:B------:R-:W-:Y:S01]  /*1f010*/  F2FP.BF16.F32.PACK_AB R7, R79, R78 ;  /* 0x0000004e4f07723e */ /* 0x000fe200000010ff */
[----:B------:R-:W-:Y:S04]  /*1f020*/  STSM.16.M88.4 [R97], R12 ;  /* 0x0000000c61007844 */ /* 0x000fe80000000200 */
[----:B------:R-:W-:Y:S01]  /*1f030*/  STSM.16.M88.4 [R96], R24 ;  /* 0x0000001860007844 */ /* 0x000fe20000000200 */
[----:B------:R-:W-:-:S03]  /*1f040*/  ISETP.GT.AND P2, PT, R103, 0x1, PT ;  /* 0x000000016700780c */ /* 0x000fc60003f44270 */
[----:B------:R-:W-:Y:S04]  /*1f050*/  STSM.16.M88.4 [R102], R28 ;  /* 0x0000001c66007844 */ /* 0x000fe80000000200 */
[----:B------:R3:W-:Y:S02]  /*1f060*/  STSM.16.M88.4 [R101], R4 ;  /* 0x0000000465007844 */ /* 0x0007e40000000200 */
[----:B---3--:R-:W-:-:S05]  /*1f070*/  IMAD.MOV.U32 R6, RZ, RZ, 0x9b8 ;  /* 0x000009b8ff067424 */ /* 0x008fca00078e00ff */
[----:B------:R-:W-:-:S04]  /*1f080*/  SEL R6, R6, 0x978, P2 ;  /* 0x0000097806067807 */ /* 0x000fc80001000000 */
[----:B------:R3:W4:Y:S08]  /*1f090*/  LDC.64 R26, c[0x0][R6+0x220] ;  /* 0x00008800061a7b82 */ /* 0x0007300000000a00 */
[----:B------:R3:W0:Y:S08]  /*1f0a0*/  LDC.64 R24, c[0x0][R6+0x218] ;  /* 0x0000860006187b82 */ /* 0x0006300000000a00 */
[----:B------:R3:W0:Y:S01]  /*1f0b0*/  LDC.64 R14, c[0x0][R6+0x228] ;  /* 0x00008a00060e7b82 */ /* 0x0006220000000a00 */
[----:B------:R-:W-:-:S02]  /*1f0c0*/  F2FP.BF16.F32.PACK_AB R8, R81, R80 ;  /* 0x000000505108723e */ /* 0x000fc400000010ff */
[----:B------:R-:W-:Y:S02]  /*1f0d0*/  F2FP.BF16.F32.PACK_AB R9, R83, R82 ;  /* 0x000000525309723e */ /* 0x000fe400000010ff */
[----:B------:R-:W-:Y:S02]  /*1f0e0*/  F2FP.BF16.F32.PACK_AB R10, R85, R84 ;  /* 0x00000054550a723e */ /* 0x000fe400000010ff */
[----:B------:R-:W-:Y:S02]  /*1f0f0*/  F2FP.BF16.F32.PACK_AB R11, R87, R86 ;  /* 0x00000056570b723e */ /* 0x000fe400000010ff */
[----:B------:R-:W-:-:S03]  /*1f100*/  ISETP.NE.U32.AND P3, PT, RZ, UR6, PT ;  /* 0x00000006ff007c0c */ /* 0x000fc6000bf65070 */
[----:B------:R1:W-:Y:S01]  /*1f110*/  STSM.16.M88.4 [R100], R8 ;  /* 0x0000000864007844 */ /* 0x0003e20000000200 */
[----:B------:R-:W-:Y:S01]  /*1f120*/  BAR.SYNC.DEFER_BLOCKING 0x1, 0x100 ;  /* 0x0044000000007b1d */ /* 0x000fe20000010000 */
[----:B------:R-:W-:Y:S02]  /*1f130*/  ISETP.NE.AND.EX P3, PT, RZ, UR7, PT, P3 ;  /* 0x00000007ff007c0c */ /* 0x000fe4000bf65330 */
[----:B------:R-:W-:Y:S02]  /*1f140*/  ISETP.NE.U32.AND P0, PT, RZ, UR4, PT ;  /* 0x00000004ff007c0c */ /* 0x000fe4000bf05070 */
[----:B------:R-:W-:-:S03]  /*1f150*/  IADD3 R98, P1, R107, UR4, RZ ;  /* 0x000000046b627c10 */ /* 0x000fc6000ff3e0ff */
[----:B-1----:R-:W1:Y:S01]  /*1f160*/  LDC R8, c[0x0][0xbe8] ;  /* 0x0002fa00ff087b82 */ /* 0x002e620000000800 */
[----:B------:R-:W-:Y:S01]  /*1f170*/  ISETP.NE.AND.EX P0, PT, RZ, UR5, PT, P0 ;  /* 0x00000005ff007c0c */ /* 0x000fe2000bf05300 */
[----:B------:R-:W-:Y:S01]  /*1f180*/  IMAD.MOV.U32 R12, RZ, RZ, RZ ;  /* 0x000000ffff0c7224 */ /* 0x000fe200078e00ff */
[----:B------:R-:W-:Y:S01]  /*1f190*/  ULDC.64 UR8, c[0x0][0x208] ;  /* 0x0000820000087ab9 */ /* 0x000fe20000000a00 */
[----:B--2---:R-:W-:-:S04]  /*1f1a0*/  SHF.L.U64.HI R104, R106, 0x2, R105 ;  /* 0x000000026a687819 */ /* 0x004fc80000010269 */
[C---:B------:R-:W-:Y:S02]  /*1f1b0*/  IADD3.X R99, R104.reuse, UR5, RZ, P1, !PT ;  /* 0x0000000568637c10 */ /* 0x040fe40008ffe4ff */
[----:B------:R-:W-:Y:S01]  /*1f1c0*/  @P3 IADD3 R96, P1, R107, UR6, RZ ;  /* 0x000000066b603c10 */ /* 0x000fe2000ff3e0ff */
[----:B------:R-:W-:Y:S02]  /*1f1d0*/  ULDC UR6, c[0x0][0xa88] ;  /* 0x0002a20000067ab9 */ /* 0x000fe40000000800 */
[----:B------:R-:W-:Y:S01]  /*1f1e0*/  IMAD.U32 R13, RZ, RZ, UR6 ;  /* 0x00000006ff0d7e24 */ /* 0x000fe2000f8e00ff */
[----:B------:R-:W-:Y:S01]  /*1f1f0*/  @P3 IADD3.X R97, R104, UR7, RZ, P1, !PT ;  /* 0x0000000768613c10 */ /* 0x000fe20008ffe4ff */
[----:B------:R3:W5:Y:S01]  /*1f200*/  @P0 LDG.E R12, desc[UR8][R98.64] ;  /* 0x00000008620c0981 */ /* 0x000762000c1e1900 */
[----:B-1----:R-:W-:-:S03]  /*1f210*/  ISETP.NE.AND P1, PT, R8, 0x1, PT ;  /* 0x000000010800780c */ /* 0x002fc60003f25270 */
[----:B------:R3:W5:Y:S01]  /*1f220*/  @P3 LDG.E R13, desc[UR8][R96.64] ;  /* 0x00000008600d3981 */ /* 0x000762000c1e1900 */
[----:B0---4-:R-:W-:Y:S09]  /*1f230*/  @P3 BRA `(.L_x_6857) ;  /* 0x0000000000143947 */ /* 0x011ff20003800000 */
[----:B------:R-:W-:Y:S05]  /*1f240*/  @!P0 BRA `(.L_x_6857) ;  /* 0x0000000000108947 */ /* 0x000fea0003800000 */
[----:B------:R-:W-:Y:S02]  /*1f250*/  ULDC.64 UR6, c[0x0][0x208] ;  /* 0x0000820000067ab9 */ /* 0x000fe40000000a00 */
[----:B------:R-:W2:Y:S04]  /*1f260*/  LDG.E R4, desc[UR6][R98.64] ;  /* 0x0000000662047981 */ /* 0x000ea8000c1e1900 */
[----:B-----5:R-:W2:Y:S02]  /*1f270*/  LDG.E R13, desc[UR6][R98.64+0x4] ;  /* 0x00000406620d7981 */ /* 0x020ea4000c1e1900 */
[----:B--2---:R-:W-:-:S07]  /*1f280*/  IMAD.IADD R13, R13, 0x1, -R4 ;  /* 0x000000010d0d7824 */ /* 0x004fce00078e0a04 */
.L_x_6857:
[----:B---3--:R-:W2:Y:S04]  /*1f290*/  LDL R98, [R1+0x58] ;  /* 0x0000580001627983 */ /* 0x008ea80000100800 */
[----:B------:R-:W3:Y:S04]  /*1f2a0*/  LDL R30, [R1+0x8c] ;  /* 0x00008c00011e7983 */ /* 0x000ee80000100800 */
[----:B------:R-:W3:Y:S04]  /*1f2b0*/  LDL R99, [R1+0x6c] ;  /* 0x00006c0001637983 */ /* 0x000ee80000100800 */
[----:B------:R-:W4:Y:S01]  /*1f2c0*/  LDL R96, [R1+0x74] ;  /* 0x0000740001607983 */ /* 0x000f220000100800 */
[----:B------:R-:W0:Y:S03]  /*1f2d0*/  LDC.64 R6, c[0x0][R6+0x210] ;  /* 0x0000840006067b82 */ /* 0x000e260000000a00 */
[----:B------:R-:W4:Y:S01]  /*1f2e0*/  LDL R101, [R1+0x88] ;  /* 0x0000880001657983 */ /* 0x000f220000100800 */
[----:B------:R-:W-:-:S04]  /*1f2f0*/  ISETP.NE.U32.AND P0, PT, RZ, UR4, PT ;  /* 0x00000004ff007c0c */ /* 0x000fc8000bf05070 */
[----:B------:R-:W1:Y:S01]  /*1f300*/  @P1 LDC R28, c[0x0][0xbec] ;  /* 0x0002fb00ff1c1b82 */ /* 0x000e620000000800 */
[----:B------:R-:W-:-:S04]  /*1f310*/  ISETP.NE.AND.EX P0, PT, RZ, UR5, PT, P0 ;  /* 0x00000005ff007c0c */ /* 0x000fc8000bf05300 */
[----:B------:R-:W-:-:S03]  /*1f320*/  SEL R10, R106, RZ, !P0 ;  /* 0x000000ff6a0a7207 */ /* 0x000fc60004000000 */
[----:B------:R-:W0:Y:S01]  /*1f330*/  @P1 LDC R31, c[0x0][0xbf0] ;  /* 0x0002fc00ff1f1b82 */ /* 0x000e220000000800 */
[----:B------:R-:W-:Y:S01]  /*1f340*/  SEL R9, R105, RZ, !P0 ;  /* 0x000000ff69097207 */ /* 0x000fe20004000000 */
[----:B------:R-:W-:-:S06]  /*1f350*/  IMAD R11, R27, R10, RZ ;  /* 0x0000000a1b0b7224 */ /* 0x000fcc00078e02ff */
[----:B------:R-:W1:Y:S01]  /*1f360*/  LDC.64 R4, c[0x0][0xba8] ;  /* 0x0002ea00ff047b82 */ /* 0x000e620000000a00 */
[----:B------:R-:W0:Y:S01]  /*1f370*/  S2R R102, SR_TID.X ;  /* 0x0000000000667919 */ /* 0x000e220000002100 */
[C---:B------:R-:W-:Y:S02]  /*1f380*/  IMAD R29, R26.reuse, R9, R11 ;  /* 0x000000091a1d7224 */ /* 0x040fe400078e020b */
[----:B------:R-:W-:-:S04]  /*1f390*/  IMAD.WIDE.U32 R26, R26, R10, RZ ;  /* 0x0000000a1a1a7225 */ /* 0x000fc800078e00ff */
[----:B------:R-:W-:Y:S01]  /*1f3a0*/  IMAD.IADD R29, R27, 0x1, R29 ;  /* 0x000000011b1d7824 */ /* 0x000fe200078e021d */
[----:B-1----:R-:W1:Y:S08]  /*1f3b0*/  @!P2 LDC R4, c[0x0][0xb50] ;  /* 0x0002d400ff04ab82 */ /* 0x002e700000000800 */
[----:B------:R-:W1:Y:S01]  /*1f3c0*/  @!P2 LDC R5, c[0x0][0xb54] ;  /* 0x0002d500ff05ab82 */ /* 0x000e620000000800 */
[----:B0-----:R-:W-:-:S05]  /*1f3d0*/  VIADD R102, R102, 0xffffff80 ;  /* 0xffffff8066667836 */ /* 0x001fca0000000000 */
[----:B------:R-:W-:-:S04]  /*1f3e0*/  SHF.R.S32.HI R100, RZ, 0x1f, R102 ;  /* 0x0000001fff647819 */ /* 0x000fc80000011466 */
[----:B------:R-:W-:-:S04]  /*1f3f0*/  LEA.HI R100, R100, R102, RZ, 0x7 ;  /* 0x0000006664647211 */ /* 0x000fc800078f38ff */
[----:B------:R-:W-:-:S05]  /*1f400*/  LOP3.LUT R100, R100, 0xffffff80, RZ, 0xc0, !PT ;  /* 0xffffff8064647812 */ /* 0x000fca00078ec0ff */
[----:B------:R-:W-:Y:S01]  /*1f410*/  IMAD.IADD R100, R102, 0x1, -R100 ;  /* 0x0000000166647824 */ /* 0x000fe200078e0a64 */
[----:B------:R-:W-:Y:S01]  /*1f420*/  ULDC.64 UR6, c[0x0][0x208] ;  /* 0x0000820000067ab9 */ /* 0x000fe20000000a00 */
[-C--:B--2---:R-:W-:Y:S02]  /*1f430*/  IMAD R11, R25, R98.reuse, RZ ;  /* 0x00000062190b7224 */ /* 0x084fe400078e02ff */
[----:B------:R-:W-:-:S04]  /*1f440*/  IMAD.WIDE.U32 R24, R24, R98, RZ ;  /* 0x0000006218187225 */ /* 0x000fc800078e00ff */
[----:B---3--:R-:W-:Y:S01]  /*1f450*/  IMAD R97, R99, 0x80, R30 ;  /* 0x0000008063617824 */ /* 0x008fe200078e021e */
[----:B-----5:R-:W-:-:S03]  /*1f460*/  IADD3 R26, P0, P3, R26, R24, R12 ;  /* 0x000000181a1a7210 */ /* 0x020fc60007b1e00c */
[----:B------:R-:W-:Y:S01]  /*1f470*/  @P1 IMAD.HI.U32 R24, R97, R28, RZ ;  /* 0x0000001c61181227 */ /* 0x000fe200078e00ff */
[----:B----4-:R-:W-:-:S03]  /*1f480*/  SEL R9, R96, RZ, P2 ;  /* 0x000000ff60097207 */ /* 0x010fc60001000000 */
[----:B------:R-:W-:Y:S02]  /*1f490*/  IMAD.IADD R30, R25, 0x1, R11 ;  /* 0x00000001191e7824 */ /* 0x000fe400078e020b */
[----:B------:R-:W-:Y:S01]  /*1f4a0*/  IMAD.MOV.U32 R25, RZ, RZ, R97 ;  /* 0x000000ffff197224 */ /* 0x000fe200078e0061 */
[----:B------:R-:W-:Y:S01]  /*1f4b0*/  @P1 SHF.R.U32.HI R25, RZ, R31, R24 ;  /* 0x0000001fff191219 */ /* 0x000fe20000011618 */
[-C--:B------:R-:W-:Y:S02]  /*1f4c0*/  IMAD R27, R15, R9.reuse, RZ ;  /* 0x000000090f1b7224 */ /* 0x080fe400078e02ff */
[----:B------:R-:W-:Y:S01]  /*1f4d0*/  IMAD.WIDE.U32 R14, R14, R9, RZ ;  /* 0x000000090e0e7225 */ /* 0x000fe200078e00ff */
[----:B------:R-:W-:-:S03]  /*1f4e0*/  SHF.R.S32.HI R11, RZ, 0x1f, R12 ;  /* 0x0000001fff0b7819 */ /* 0x000fc6000001140c */
[----:B------:R-:W-:Y:S01]  /*1f4f0*/  IMAD.MOV R9, RZ, RZ, -R25 ;  /* 0x000000ffff097224 */ /* 0x000fe200078e0a19 */
[----:B------:R-:W-:Y:S01]  /*1f500*/  IADD3.X R24, R29, R30, R11, P0, P3 ;  /* 0x0000001e1d187210 */ /* 0x000fe200007e640b */
[----:B------:R-:W-:Y:S02]  /*1f510*/  IMAD.IADD R27, R15, 0x1, R27 ;  /* 0x000000010f1b7824 */ /* 0x000fe400078e021b */
[----:B------:R-:W-:Y:S01]  /*1f520*/  IMAD R9, R8, R9, R97 ;  /* 0x0000000908097224 */ /* 0x000fe200078e0261 */
[----:B------:R-:W-:Y:S02]  /*1f530*/  IADD3 R14, P0, P3, R25, R26, R14 ;  /* 0x0000001a190e7210 */ /* 0x000fe40007b1e00e */
[----:B------:R-:W-:Y:S01]  /*1f540*/  SHF.R.S32.HI R15, RZ, 0x1f, R25 ;  /* 0x0000001fff0f7819 */ /* 0x000fe20000011419 */
[----:B------:R-:W-:Y:S01]  /*1f550*/  IMAD R7, R7, R9, RZ ;  /* 0x0000000907077224 */ /* 0x000fe200078e02ff */
[----:B------:R-:W-:Y:S02]  /*1f560*/  SHF.R.S32.HI R25, RZ, 0x1f, R9 ;  /* 0x0000001fff197819 */ /* 0x000fe40000011409 */
[----:B------:R-:W-:-:S03]  /*1f570*/  IADD3.X R15, R15, R24, R27, P0, P3 ;  /* 0x000000180f0f7210 */ /* 0x000fc600007e641b */
[C---:B------:R-:W-:Y:S02]  /*1f580*/  IMAD R25, R6.reuse, R25, R7 ;  /* 0x0000001906197224 */ /* 0x040fe400078e0207 */
[----:B------:R-:W-:-:S04]  /*1f590*/  IMAD.WIDE.U32 R6, R6, R9, R14 ;  /* 0x0000000906067225 */ /* 0x000fc800078e000e */
[----:B------:R-:W-:Y:S01]  /*1f5a0*/  IMAD.IADD R7, R7, 0x1, R25 ;  /* 0x0000000107077824 */ /* 0x000fe200078e0219 */
[----:B-1----:R-:W-:-:S04]  /*1f5b0*/  LEA R24, P0, R6, R4, 0x2 ;  /* 0x0000000406187211 */ /* 0x002fc800078010ff */
[----:B------:R-:W-:Y:S01]  /*1f5c0*/  LEA.HI.X R7, R6, R5, R7, 0x2, P0 ;  /* 0x0000000506077211 */ /* 0x000fe200000f1407 */
[----:B------:R-:W-:Y:S01]  /*1f5d0*/  SHFL.IDX PT, R4, R24, RZ, 0x1c1f ;  /* 0x001c1fff18047589 */ /* 0x000fe200000e0000 */
[----:B------:R-:W-:-:S03]  /*1f5e0*/  IMAD R26, R99, 0x80, R101 ;  /* 0x00000080631a7824 */ /* 0x000fc600078e0265 */
[----:B------:R-:W0:Y:S04]  /*1f5f0*/  SHFL.IDX PT, R5, R7, RZ, 0x1c1f ;  /* 0x001c1fff07057589 */ /* 0x000e2800000e0000 */
[----:B------:R-:W-:Y:S04]  /*1f600*/  SHFL.IDX PT, R14, R24, 0x1, 0x1c1f ;  /* 0x003c1f00180e7f89 */ /* 0x000fe800000e0000 */
[----:B------:R-:W1:Y:S01]  /*1f610*/  SHFL.IDX PT, R15, R7, 0x1, 0x1c1f ;  /* 0x003c1f00070f7f89 */ /* 0x000e6200000e0000 */
[----:B------:R-:W-:Y:S01]  /*1f620*/  IMAD R9, R13, R8, RZ ;  /* 0x000000080d097224 */ /* 0x000fe200078e02ff */
[----:B------:R-:W-:Y:S01]  /*1f630*/  LOP3.LUT P0, RZ, R100, 0x3, RZ, 0xc0, !PT ;  /* 0x0000000364ff7812 */ /* 0x000fe2000780c0ff */
[----:B------:R-:W-:-:S03]  /*1f640*/  VIADD R6, R26, 0x8 ;  /* 0x000000081a067836 */ /* 0x000fc60000000000 */
[-C--:B------:R-:W-:Y:S02]  /*1f650*/  ISETP.GE.OR P3, PT, R26, R9.reuse, P0 ;  /* 0x000000091a00720c */ /* 0x080fe40000766670 */
[----:B------:R-:W-:-:S11]  /*1f660*/  ISETP.GE.OR P0, PT, R6, R9, P0 ;  /* 0x000000090600720c */ /* 0x000fd60000706670 */
[----:B0-----:R0:W-:Y:S04]  /*1f670*/  @!P3 ST.E desc[UR6][R4.64], R3 ;  /* 0x000000030400b985 */ /* 0x0011e8000c101906 */
[----:B-1----:R0:W-:Y:S01]  /*1f680*/  @!P0 ST.E desc[UR6][R14.64], R0 ;  /* 0x000000000e008985 */ /* 0x0021e2000c101906 */
[----:B------:R-:W-:Y:S05]  /*1f690*/  @P2 BRA `(.L_x_6858) ;  /* 0x0000000800d42947 */ /* 0x000fea0003800000 */
[----:B------:R-:W-:Y:S01]  /*1f6a0*/  IMAD.SHL.U32 R100, R22, 0x40, RZ ;  /* 0x0000004016647824 */ /* 0x000fe200078e00ff */
[----:B------:R-:W-:Y:S01]  /*1f6b0*/  ULDC.64 UR4, c[0x0][0x208] ;  /* 0x0000820000047ab9 */ /* 0x000fe20000000a00 */
[----:B------:R-:W1:Y:S02]  /*1f6c0*/  @P1 LDC R21, c[0x0][0xbf0] ;  /* 0x0002fc00ff151b82 */ /* 0x000e640000000800 */
[----:B0-----:R-:W-:Y:S02]  /*1f6d0*/  IMAD.IADD R3, R16, 0x1, R100 ;  /* 0x0000000110037824 */ /* 0x001fe400078e0264 */
[----:B------:R-:W0:Y:S02]  /*1f6e0*/  S2R R100, SR_TID.X ;  /* 0x0000000000647919 */ /* 0x000e240000002100 */
[----:B------:R-:W-:-:S03]  /*1f6f0*/  IMAD.WIDE R94, R3, 0x2, R94 ;  /* 0x00000002035e7825 */ /* 0x000fc600078e025e */
[C---:B------:R-:W-:Y:S02]  /*1f700*/  IADD3 R25, P5, R94.reuse, 0x1000, RZ ;  /* 0x000010005e197810 */ /* 0x040fe40007fbe0ff */
[----:B------:R-:W-:Y:S02]  /*1f710*/  IADD3 R29, P0, R94, 0x2000, RZ ;  /* 0x000020005e1d7810 */ /* 0x000fe40007f1e0ff */
[----:B------:R-:W-:Y:S02]  /*1f720*/  LOP3.LUT R24, R25, 0x380, RZ, 0xc0, !PT ;  /* 0x0000038019187812 */ /* 0x000fe400078ec0ff */
[----:B------:R-:W-:Y:S02]  /*1f730*/  LOP3.LUT R28, R29, 0x380, RZ, 0xc0, !PT ;  /* 0x000003801d1c7812 */ /* 0x000fe400078ec0ff */
[----:B------:R-:W-:Y:S02]  /*1f740*/  SHF.R.U64 R24, R24, 0x3, RZ ;  /* 0x0000000318187819 */ /* 0x000fe400000012ff */
[----:B------:R-:W-:-:S02]  /*1f750*/  SHF.R.U64 R28, R28, 0x3, RZ ;  /* 0x000000031c1c7819 */ /* 0x000fc400000012ff */
[----:B------:R-:W-:Y:S01]  /*1f760*/  LOP3.LUT R24, R24, R25, RZ, 0x3c, !PT ;  /* 0x0000001918187212 */ /* 0x000fe200078e3cff */
[--C-:B------:R-:W-:Y:S01]  /*1f770*/  IMAD.X R25, RZ, RZ, R95.reuse, P5 ;  /* 0x000000ffff197224 */ /* 0x100fe200028e065f */
[----:B------:R-:W-:Y:S01]  /*1f780*/  LOP3.LUT R28, R28, R29, RZ, 0x3c, !PT ;  /* 0x0000001d1c1c7212 */ /* 0x000fe200078e3cff */
[----:B------:R-:W-:Y:S01]  /*1f790*/  IMAD.X R29, RZ, RZ, R95, P0 ;  /* 0x000000ffff1d7224 */ /* 0x000fe200000e065f */
[C---:B------:R-:W-:Y:S02]  /*1f7a0*/  IADD3 R33, P2, R94.reuse, 0x3000, RZ ;  /* 0x000030005e217810 */ /* 0x040fe40007f5e0ff */
[C---:B------:R-:W-:Y:S01]  /*1f7b0*/  IADD3 R37, P3, R94.reuse, 0x4000, RZ ;  /* 0x000040005e257810 */ /* 0x040fe20007f7e0ff */
[----:B------:R-:W5:Y:S01]  /*1f7c0*/  LD.E.128 R24, desc[UR4][R24.64] ;  /* 0x0000000418187980 */ /* 0x000f62000c101d00 */
[C---:B------:R-:W-:Y:S02]  /*1f7d0*/  IADD3 R41, P4, R94.reuse, 0x5000, RZ ;  /* 0x000050005e297810 */ /* 0x040fe40007f9e0ff */
[C---:B------:R-:W-:Y:S01]  /*1f7e0*/  IADD3 R45, P5, R94.reuse, 0x6000, RZ ;  /* 0x000060005e2d7810 */ /* 0x040fe20007fbe0ff */
[----:B------:R-:W5:Y:S01]  /*1f7f0*/  LD.E.128 R28, desc[UR4][R28.64] ;  /* 0x000000041c1c7980 */ /* 0x000f62000c101d00 */
[----:B------:R-:W-:-:S02]  /*1f800*/  IADD3 R3, P0, R94, 0x7000, RZ ;  /* 0x000070005e037810 */ /* 0x000fc40007f1e0ff */
[----:B------:R-:W-:Y:S02]  /*1f810*/  LOP3.LUT R32, R33, 0x380, RZ, 0xc0, !PT ;  /* 0x0000038021207812 */ /* 0x000fe400078ec0ff */
[----:B------:R-:W-:Y:S01]  /*1f820*/  LOP3.LUT R36, R37, 0x380, RZ, 0xc0, !PT ;  /* 0x0000038025247812 */ /* 0x000fe200078ec0ff */
[----:B0-----:R-:W-:Y:S01]  /*1f830*/  VIADD R100, R100, 0xffffff80 ;  /* 0xffffff8064647836 */ /* 0x001fe20000000000 */
[----:B------:R-:W-:Y:S01]  /*1f840*/  LOP3.LUT R40, R41, 0x380, RZ, 0xc0, !PT ;  /* 0x0000038029287812 */ /* 0x000fe200078ec0ff */
[----:B------:R-:W-:Y:S01]  /*1f850*/  IMAD.X R49, RZ, RZ, R95, P0 ;  /* 0x000000ffff317224 */ /* 0x000fe200000e065f */
[----:B------:R-:W-:Y:S02]  /*1f860*/  LOP3.LUT R44, R45, 0x380, RZ, 0xc0, !PT ;  /* 0x000003802d2c7812 */ /* 0x000fe400078ec0ff */
[----:B------:R-:W-:Y:S02]  /*1f870*/  LOP3.LUT R0, R3, 0x380, RZ, 0xc0, !PT ;  /* 0x0000038003007812 */ /* 0x000fe400078ec0ff */
[----:B------:R-:W-:-:S02]  /*1f880*/  LOP3.LUT R5, R94, 0x380, RZ, 0xc0, !PT ;  /* 0x000003805e057812 */ /* 0x000fc400078ec0ff */
[----:B------:R-:W-:Y:S02]  /*1f890*/  SHF.R.U64 R32, R32, 0x3, RZ ;  /* 0x0000000320207819 */ /* 0x000fe400000012ff */
[----:B------:R-:W-:Y:S02]  /*1f8a0*/  SHF.R.U64 R36, R36, 0x3, RZ ;  /* 0x0000000324247819 */ /* 0x000fe400000012ff */
[----:B------:R-:W-:Y:S02]  /*1f8b0*/  SHF.R.U64 R40, R40, 0x3, RZ ;  /* 0x0000000328287819 */ /* 0x000fe400000012ff */
[----:B------:R-:W-:Y:S02]  /*1f8c0*/  SHF.R.U64 R44, R44, 0x3, RZ ;  /* 0x000000032c2c7819 */ /* 0x000fe400000012ff */
[----:B------:R-:W-:Y:S02]  /*1f8d0*/  SHF.R.U64 R0, R0, 0x3, RZ ;  /* 0x0000000300007819 */ /* 0x000fe400000012ff */
[----:B------:R-:W-:-:S02]  /*1f8e0*/  SHF.R.U64 R5, R5, 0x3, RZ ;  /* 0x0000000305057819 */ /* 0x000fc400000012ff */
        /* <DEDUP_REMOVED lines=10> */
[----:B------:R-:W-:Y:S01]  /*1f990*/  SHF.R.S32.HI R14, RZ, 0x1f, R100 ;  /* 0x0000001fff0e7819 */ /* 0x000fe20000011464 */
[----:B------:R-:W0:Y:S01]  /*1f9a0*/  @P1 LDC R3, c[0x0][0xbec] ;  /* 0x0002fb00ff031b82 */ /* 0x000e220000000800 */
[----:B------:R-:W-:Y:S01]  /*1f9b0*/  LOP3.LUT R94, R5, R94, RZ, 0x3c, !PT ;  /* 0x0000005e055e7212 */ /* 0x000fe200078e3cff */
[----:B------:R-:W5:Y:S01]  /*1f9c0*/  LD.E.128 R36, desc[UR4][R36.64] ;  /* 0x0000000424247980 */ /* 0x000f62000c101d00 */
[----:B------:R-:W-:-:S03]  /*1f9d0*/  LEA.HI R14, R14, R100, RZ, 0x3 ;  /* 0x000000640e0e7211 */ /* 0x000fc600078f18ff */
[----:B------:R2:W5:Y:S01]  /*1f9e0*/  LD.E.128 R4, desc[UR4][R94.64] ;  /* 0x000000045e047980 */ /* 0x000562000c101d00 */
[----:B------:R-:W-:-:S03]  /*1f9f0*/  LOP3.LUT R14, R14, 0xfffffff8, RZ, 0xc0, !PT ;  /* 0xfffffff80e0e7812 */ /* 0x000fc600078ec0ff */
[----:B------:R-:W5:Y:S04]  /*1fa00*/  LD.E.128 R40, desc[UR4][R40.64] ;  /* 0x0000000428287980 */ /* 0x000f68000c101d00 */
[----:B------:R-:W5:Y:S04]  /*1fa10*/  LD.E.128 R44, desc[UR4][R44.64] ;  /* 0x000000042c2c7980 */ /* 0x000f68000c101d00 */
[----:B------:R-:W5:Y:S01]  /*1fa20*/  LD.E.128 R48, desc[UR4][R48.64] ;  /* 0x0000000430307980 */ /* 0x000f62000c101d00 */
[----:B------:R-:W-:Y:S02]  /*1fa30*/  ULDC.64 UR4, c[0x0][0xaa0] ;  /* 0x0002a80000047ab9 */ /* 0x000fe40000000a00 */
[----:B------:R-:W-:Y:S01]  /*1fa40*/  IMAD R11, R11, UR4, RZ ;  /* 0x000000040b0b7c24 */ /* 0x000fe2000f8e02ff */
[----:B------:R-:W-:Y:S01]  /*1fa50*/  @!PT LDS RZ, [RZ] ;  /* 0x00000000fffff984 */ /* 0x000fe20000000800 */
[----:B------:R-:W-:Y:S01]  /*1fa60*/  @!PT LDS RZ, [RZ] ;  /* 0x00000000fffff984 */ /* 0x000fe20000000800 */
[----:B------:R-:W-:Y:S01]  /*1fa70*/  @!PT LDS RZ, [RZ] ;  /* 0x00000000fffff984 */ /* 0x000fe20000000800 */
[----:B------:R-:W-:Y:S01]  /*1fa80*/  @!PT LDS RZ, [RZ] ;  /* 0x00000000fffff984 */ /* 0x000fe20000000800 */
[----:B------:R3:W-:Y:S06]  /*1fa90*/  MEMBAR.ALL.CTA ;  /* 0x0000000000007992 */ /* 0x0007ec0000008000 */
[----:B---3--:R-:W3:Y:S01]  /*1faa0*/  FENCE.VIEW.ASYNC.S ;  /* 0x00000000000073c6 */ /* 0x008ee20000000000 */
[----:B------:R-:W-:-:S02]  /*1fab0*/  IMAD.IADD R14, R100, 0x1, -R14 ;  /* 0x00000001640e7824 */ /* 0x000fc400078e0a0e */
[C---:B------:R-:W-:Y:S02]  /*1fac0*/  IMAD R11, R12.reuse, UR5, R11 ;  /* 0x000000050c0b7c24 */ /* 0x040fe4000f8e020b */
[----:B------:R-:W-:Y:S01]  /*1fad0*/  IMAD.WIDE.U32 R12, R12, UR4, RZ ;  /* 0x000000040c0c7c25 */ /* 0x000fe2000f8e00ff */
[----:B------:R-:W-:-:S03]  /*1fae0*/  ULDC.64 UR4, c[0x0][0xae8] ;  /* 0x0002ba0000047ab9 */ /* 0x000fc60000000a00 */
[----:B------:R-:W-:Y:S02]  /*1faf0*/  IMAD R0, R14, 0x20, R22 ;  /* 0x000000200e007824 */ /* 0x000fe400078e0216 */
[----:B------:R-:W-:Y:S02]  /*1fb00*/  IMAD.IADD R13, R13, 0x1, R11 ;  /* 0x000000010d0d7824 */ /* 0x000fe400078e020b */
[----:B------:R-:W-:Y:S02]  /*1fb10*/  IMAD R14, R99, 0x80, R0 ;  /* 0x00000080630e7824 */ /* 0x000fe400078e0200 */
[----:B------:R-:W-:Y:S01]  /*1fb20*/  IMAD.WIDE.U32 R12, R98, UR4, R12 ;  /* 0x00000004620c7c25 */ /* 0x000fe2000f8e000c */
[----:B------:R-:W-:-:S03]  /*1fb30*/  SHF.R.S32.HI R11, RZ, 0x1f, R10 ;  /* 0x0000001fff0b7819 */ /* 0x000fc6000001140a */
[----:B0-----:R-:W-:-:S04]  /*1fb40*/  @P1 IMAD.HI.U32 R0, R14, R3, RZ ;  /* 0x000000030e001227 */ /* 0x001fc800078e00ff */
[----:B------:R-:W-:Y:S01]  /*1fb50*/  IMAD R13, R98, UR5, R13 ;  /* 0x00000005620d7c24 */ /* 0x000fe2000f8e020d */
[----:B------:R-:W-:Y:S01]  /*1fb60*/  ULDC.64 UR4, c[0x0][0xaf0] ;  /* 0x0002bc0000047ab9 */ /* 0x000fe20000000a00 */
[----:B------:R-:W-:Y:S01]  /*1fb70*/  IMAD.MOV.U32 R3, RZ, RZ, R14 ;  /* 0x000000ffff037224 */ /* 0x000fe200078e000e */
[----:B-1----:R-:W-:Y:S01]  /*1fb80*/  @P1 SHF.R.U32.HI R3, RZ, R21, R0 ;  /* 0x00000015ff031219 */ /* 0x002fe20000011600 */
[----:B------:R-:W-:-:S03]  /*1fb90*/  IMAD R11, R11, UR4, RZ ;  /* 0x000000040b0b7c24 */ /* 0x000fc6000f8e02ff */
[----:B------:R-:W-:Y:S01]  /*1fba0*/  SHF.R.S32.HI R0, RZ, 0x1f, R3 ;  /* 0x0000001fff007819 */ /* 0x000fe20000011403 */
[C---:B------:R-:W-:Y:S02]  /*1fbb0*/  IMAD R15, R10.reuse, UR5, R11 ;  /* 0x000000050a0f7c24 */ /* 0x040fe4000f8e020b */
[----:B------:R-:W-:Y:S01]  /*1fbc0*/  IMAD.WIDE.U32 R10, R10, UR4, R12 ;  /* 0x000000040a0a7c25 */ /* 0x000fe2000f8e000c */
[----:B------:R-:W-:-:S03]  /*1fbd0*/  ULDC.64 UR4, c[0x0][0xae0] ;  /* 0x0002b80000047ab9 */ /* 0x000fc60000000a00 */
[----:B------:R-:W-:Y:S02]  /*1fbe0*/  IMAD.MOV R13, RZ, RZ, -R3 ;  /* 0x000000ffff0d7224 */ /* 0x000fe400078e0a03 */
[----:B------:R-:W-:Y:S02]  /*1fbf0*/  IMAD R12, R0, UR4, RZ ;  /* 0x00000004000c7c24 */ /* 0x000fe4000f8e02ff */
[----:B------:R-:W-:Y:S02]  /*1fc00*/  IMAD.IADD R11, R11, 0x1, R15 ;  /* 0x000000010b0b7824 */ /* 0x000fe400078e020f */
[----:B------:R-:W-:Y:S02]  /*1fc10*/  VIADD R0, R2, 0x34820 ;  /* 0x0003482002007836 */ /* 0x000fe40000000000 */
[----:B------:R-:W-:Y:S02]  /*1fc20*/  IMAD R13, R8, R13, R14 ;  /* 0x0000000d080d7224 */ /* 0x000fe400078e020e */
[C---:B------:R-:W-:Y:S01]  /*1fc30*/  IMAD R15, R3.reuse, UR5, R12 ;  /* 0x00000005030f7c24 */ /* 0x040fe2000f8e020c */
[----:B------:R-:W-:Y:S01]  /*1fc40*/  PRMT R0, RZ, 0x654, R0 ;  /* 0x00000654ff007816 */ /* 0x000fe20000000000 */
[----:B------:R-:W-:Y:S01]  /*1fc50*/  IMAD.WIDE.U32 R10, R3, UR4, R10 ;  /* 0x00000004030a7c25 */ /* 0x000fe2000f8e000a */
[----:B------:R-:W-:Y:S01]  /*1fc60*/  SHF.R.S32.HI R3, RZ, 0x1f, R13 ;  /* 0x0000001fff037819 */ /* 0x000fe2000001140d */
[----:B------:R-:W-:Y:S01]  /*1fc70*/  ULDC.64 UR4, c[0x0][0xad8] ;  /* 0x0002b60000047ab9 */ /* 0x000fe20000000a00 */
[----:B---3--:R0:W-:Y:S01]  /*1fc80*/  SYNCS.ARRIVE.TRANS64.RED.A1T0 RZ, [R0+URZ], RZ ;  /* 0x000000ff00ff79a7 */ /* 0x0081e2000810043f */
[----:B------:R-:W-:-:S02]  /*1fc90*/  IMAD.IADD R11, R11, 0x1, R15 ;  /* 0x000000010b0b7824 */ /* 0x000fc400078e020f */
[----:B------:R-:W-:-:S04]  /*1fca0*/  IMAD.WIDE.U32 R10, R13, UR4, R10 ;  /* 0x000000040d0a7c25 */ /* 0x000fc8000f8e000a */
[----:B0-----:R-:W-:-:S04]  /*1fcb0*/  IMAD R0, R3, UR4, RZ ;  /* 0x0000000403007c24 */ /* 0x001fc8000f8e02ff */
[----:B------:R-:W-:Y:S01]  /*1fcc0*/  IMAD R13, R13, UR5, R0 ;  /* 0x000000050d0d7c24 */ /* 0x000fe2000f8e0200 */
[----:B------:R-:W-:Y:S02]  /*1fcd0*/  ULDC.64 UR4, c[0x0][0xa80] ;  /* 0x0002a00000047ab9 */ /* 0x000fe40000000a00 */
[----:B------:R-:W-:Y:S01]  /*1fce0*/  LEA R3, P0, R10, UR4, 0x1 ;  /* 0x000000040a037c11 */ /* 0x000fe2000f8008ff */
[----:B------:R-:W-:Y:S01]  /*1fcf0*/  IMAD.IADD R11, R11, 0x1, R13 ;  /* 0x000000010b0b7824 */ /* 0x000fe200078e020d */
[----:B------:R-:W-:Y:S01]  /*1fd00*/  UMOV UR4, 0xffffffff ;  /* 0xffffffff00047882 */ /* 0x000fe20000000000 */
[----:B------:R-:W-:-:S03]  /*1fd10*/  IMAD R20, R99, 0x80, R22 ;  /* 0x0000008063147824 */ /* 0x000fc600078e0216 */
[----:B------:R-:W-:Y:S02]  /*1fd20*/  LEA.HI.X R8, R10, UR5, R11, 0x1, P0 ;  /* 0x000000050a087c11 */ /* 0x000fe400080f0c0b */
[----:B------:R-:W-:Y:S01]  /*1fd30*/  SHF.R.S32.HI R21, RZ, 0x1f, R221 ;  /* 0x0000001fff157819 */ /* 0x000fe200000114dd */
[----:B--2---:R-:W-:Y:S06]  /*1fd40*/  BRA.DIV UR4, `(.L_x_6859) ;  /* 0x000000a204ec7947 */ /* 0x004fec000b800000 */
[----:B------:R0:W1:Y:S04]  /*1fd50*/  SHFL.IDX PT, R0, R8, RZ, 0x181f ;  /* 0x00181fff08007589 */ /* 0x00006800000e0000 */
[----:B------:R0:W2:Y:S02]  /*1fd60*/  SHFL.IDX PT, R14, R3, RZ, 0x181f ;  /* 0x00181fff030e7589 */ /* 0x0000a400000e0000 */
.L_x_7070:
[----:B------:R-:W-:Y:S01]  /*1fd70*/  ISETP.GE.AND P0, PT, R20, R9, PT ;  /* 0x000000091400720c */ /* 0x000fe20003f06270 */
[----:B------:R-:W-:-:S12]  /*1fd80*/  BSSY B1, `(.L_x_6860) ;  /* 0x000000c000017945 */ /* 0x000fd80003800000 */
[----:B------:R-:W-:Y:S05]  /*1fd90*/  @P0 BRA `(.L_x_6861) ;  /* 0x0000000000280947 */ /* 0x000fea0003800000 */
[----:B------:R-:W-:Y:S01]  /*1fda0*/  ULDC UR4, c[0x0][0xac8] ;  /* 0x0002b20000047ab9 */ /* 0x000fe20000000800 */
[----:B------:R-:W-:Y:S01]  /*1fdb0*/  ULDC.64 UR6, c[0x0][0x208] ;  /* 0x0000820000067ab9 */ /* 0x000fe20000000a00 */
[----:B------:R-:W-:Y:S02]  /*1fdc0*/  ISETP.GE.AND P0, PT, R16, UR4, PT ;  /* 0x0000000410007c0c */ /* 0x000fe4000bf06270 */
[----:B------:R-:W-:-:S11]  /*1fdd0*/  ISETP.GE.AND P1, PT, R221, UR4, PT ;  /* 0x00000004dd007c0c */ /* 0x000fd6000bf26270 */
[CC--:B--2---:R-:W-:Y:S02]  /*1fde0*/  @!P0 LEA R10, P2, R16.reuse, R14.reuse, 0x1 ;  /* 0x0000000e100a8211 */ /* 0x0c4fe400078408ff */
[C---:B------:R-:W-:Y:S02]  /*1fdf0*/  @!P1 LEA R14, P3, R221.reuse, R14, 0x1 ;  /* 0x0000000edd0e9211 */ /* 0x040fe400078608ff */
[-C--:B-1----:R-:W-:Y:S02]  /*1fe00*/  @!P0 LEA.HI.X R11, R16, R0.reuse, R17, 0x1, P2 ;  /* 0x00000000100b8211 */ /* 0x082fe400010f0c11 */
[----:B------:R-:W-:-:S03]  /*1fe10*/  @!P1 LEA.HI.X R15, R221, R0, R21, 0x1, P3 ;  /* 0x00000000dd0f9211 */ /* 0x000fc600018f0c15 */
[----:B-----5:R3:W-:Y:S04]  /*1fe20*/  @!P0 ST.E.128 desc[UR6][R10.64], R4 ;  /* 0x000000040a008985 */ /* 0x0207e8000c101d06 */
[----:B------:R3:W-:Y:S02]  /*1fe30*/  @!P1 ST.E.128 desc[UR6][R14.64], R36 ;  /* 0x000000240e009985 */ /* 0x0007e4000c101d06 */
.L_x_6861:
[----:B------:R-:W-:Y:S05]  /*1fe40*/  BSYNC B1 ;  /* 0x0000000000017941 */ /* 0x000fea0003800000 */
.L_x_6860:
[----:B------:R-:W-:-:S03]  /*1fe50*/  UMOV UR4, 0xffffffff ;  /* 0xffffffff00047882 */ /* 0x000fc60000000000 */
[----:B------:R-:W-:Y:S05]  /*1fe60*/  BRA.DIV UR4, `(.L_x_6862) ;  /* 0x000000a204d87947 */ /* 0x000fea000b800000 */
[----:B-1----:R1:W4:Y:S04]  /*1fe70*/  SHFL.IDX PT, R0, R8, 0x1, 0x181f ;  /* 0x00381f0008007f89 */ /* 0x00232800000e0000 */
[----:B--23--:R1:W2:Y:S02]  /*1fe80*/  SHFL.IDX PT, R14, R3, 0x1, 0x181f ;  /* 0x00381f00030e7f89 */ /* 0x00c2a400000e0000 */
.L_x_7074:
[----:B-----5:R-:W-:Y:S01]  /*1fe90*/  VIADD R4, R20, 0x20 ;  /* 0x0000002014047836 */ /* 0x020fe20000000000 */
[----:B------:R-:W-:Y:S04]  /*1fea0*/  BSSY B1, `(.L_x_6863) ;  /* 0x000000d000017945 */ /* 0x000fe80003800000 */
[----:B------:R-:W-:-:S13]  /*1feb0*/  ISETP.GE.AND P0, PT, R4, R9, PT ;  /* 0x000000090400720c */ /* 0x000fda0003f06270 */
[----:B------:R-:W-:Y:S05]  /*1fec0*/  @P0 BRA `(.L_x_6864) ;  /* 0x0000000000280947 */ /* 0x000fea0003800000 */
[----:B------:R-:W-:Y:S01]  /*1fed0*/  ULDC UR4, c[0x0][0xac8] ;  /* 0x0002b20000047ab9 */ /* 0x000fe20000000800 */
[----:B------:R-:W-:Y:S01]  /*1fee0*/  ULDC.64 UR6, c[0x0][0x208] ;  /* 0x0000820000067ab9 */ /* 0x000fe20000000a00 */
[----:B------:R-:W-:Y:S02]  /*1fef0*/  ISETP.GE.AND P2, PT, R16, UR4, PT ;  /* 0x0000000410007c0c */ /* 0x000fe4000bf46270 */
[----:B------:R-:W-:-:S11]  /*1ff00*/  ISETP.GE.AND P3, PT, R221, UR4, PT ;  /* 0x00000004dd007c0c */ /* 0x000fd6000bf66270 */
[CC--:B--2---:R-:W-:Y:S02]  /*1ff10*/  @!P2 LEA R4, P0, R16.reuse, R14.reuse, 0x1 ;  /* 0x0000000e1004a211 */ /* 0x0c4fe400078008ff */
[C---:B------:R-:W-:Y:S02]  /*1ff20*/  @!P3 LEA R14, P1, R221.reuse, R14, 0x1 ;  /* 0x0000000edd0eb211 */ /* 0x040fe400078208ff */
[-C--:B----4-:R-:W-:Y:S02]  /*1ff30*/  @!P2 LEA.HI.X R5, R16, R0.reuse, R17, 0x1, P0 ;  /* 0x000000001005a211 */ /* 0x090fe400000f0c11 */
[----:B------:R-:W-:-:S03]  /*1ff40*/  @!P3 LEA.HI.X R15, R221, R0, R21, 0x1, P1 ;  /* 0x00000000dd0fb211 */ /* 0x000fc600008f0c15 */
[----:B------:R3:W-:Y:S04]  /*1ff50*/  @!P2 ST.E.128 desc[UR6][R4.64], R24 ;  /* 0x000000180400a985 */ /* 0x0007e8000c101d06 */
[----:B------:R3:W-:Y:S02]  /*1ff60*/  @!P3 ST.E.128 desc[UR6][R14.64], R40 ;  /* 0x000000280e00b985 */ /* 0x0007e4000c101d06 */
.L_x_6864:
[----:B------:R-:W-:Y:S05]  /*1ff70*/  BSYNC B1 ;  /* 0x0000000000017941 */ /* 0x000fea0003800000 */
.L_x_6863:
[----:B------:R-:W-:-:S03]  /*1ff80*/  UMOV UR4, 0xffffffff ;  /* 0xffffffff00047882 */ /* 0x000fc60000000000 */
[----:B------:R-:W-:Y:S05]  /*1ff90*/  BRA.DIV UR4, `(.L_x_6865) ;  /* 0x000000a204d47947 */ /* 0x000fea000b800000 */
[----:B----4-:R4:W0:Y:S04]  /*1ffa0*/  SHFL.IDX PT, R0, R8, 0x2, 0x181f ;  /* 0x00581f0008007f89 */ /* 0x01082800000e0000 */
[----:B--23--:R4:W2:Y:S02]  /*1ffb0*/  SHFL.IDX PT, R14, R3, 0x2, 0x181f ;  /* 0x00581f00030e7f89 */ /* 0x00c8a400000e0000 */
.L_x_7078:
[----:B------:R-:W-:Y:S01]  /*1ffc0*/  VIADD R4, R20, 0x40 ;  /* 0x0000004014047836 */ /* 0x000fe20000000000 */
        /* <DEDUP_REMOVED lines=9> */
[-C--:B0-----:R-:W-:Y:S02]  /*20060*/  @!P2 LEA.HI.X R5, R16, R0.reuse, R17, 0x1, P0 ;  /* 0x000000001005a211 */ /* 0x081fe400000f0c11 */
[----:B------:R-:W-:-:S03]  /*20070*/  @!P3 LEA.HI.X R15, R221, R0, R21, 0x1, P1 ;  /* 0x00000000dd0fb211 */ /* 0x000fc600008f0c15 */
[----:B------:R3:W-:Y:S04]  /*20080*/  @!P2 ST.E.128 desc[UR6][R4.64], R28 ;  /* 0x0000001c0400a985 */ /* 0x0007e8000c101d06 */
[----:B------:R3:W-:Y:S02]  /*20090*/  @!P3 ST.E.128 desc[UR6][R14.64], R44 ;  /* 0x0000002c0e00b985 */ /* 0x0007e4000c101d06 */
.L_x_6867:
[----:B------:R-:W-:Y:S05]  /*200a0*/  BSYNC B1 ;  /* 0x0000000000017941 */ /* 0x000fea0003800000 */
.L_x_6866:
[----:B------:R-:W-:-:S03]  /*200b0*/  UMOV UR4, 0xffffffff ;  /* 0xffffffff00047882 */ /* 0x000fc60000000000 */
[----:B------:R-:W-:Y:S05]  /*200c0*/  BRA.DIV UR4, `(.L_x_6868) ;  /* 0x000000a204d07947 */ /* 0x000fea000b800000 */
[----:B0-----:R0:W0:Y:S04]  /*200d0*/  SHFL.IDX PT, R0, R8, 0x3, 0x181f ;  /* 0x00781f0008007f89 */ /* 0x00102800000e0000 */
[----:B--23--:R2:W3:Y:S02]  /*200e0*/  SHFL.IDX PT, R14, R3, 0x3, 0x181f ;  /* 0x00781f00030e7f89 */ /* 0x00c4e400000e0000 */
.L_x_7082:
[----:B------:R-:W-:-:S05]  /*200f0*/  VIADD R4, R20, 0x60 ;  /* 0x0000006014047836 */ /* 0x000fca0000000000 */
[----:B------:R-:W-:-:S13]  /*20100*/  ISETP.GE.AND P0, PT, R4, R9, PT ;  /* 0x000000090400720c */ /* 0x000fda0003f06270 */
[----:B------:R-:W-:Y:S05]  /*20110*/  @P0 BRA `(.L_x_6869) ;  /* 0x0000001c000c0947 */ /* 0x000fea0003800000 */
[----:B------:R-:W-:Y:S01]  /*20120*/  ULDC UR4, c[0x0][0xac8] ;  /* 0x0002b20000047ab9 */ /* 0x000fe20000000800 */
[----:B------:R-:W-:Y:S01]  /*20130*/  ULDC.64 UR6, c[0x0][0x208] ;  /* 0x0000820000067ab9 */ /* 0x000fe20000000a00 */
[----:B------:R-:W-:-:S13]  /*20140*/  ISETP.GE.AND P1, PT, R16, UR4, PT ;  /* 0x0000000410007c0c */ /* 0x000fda000bf26270 */
[----:B---3--:R-:W-:-:S04]  /*20150*/  @!P1 LEA R4, P0, R16, R14, 0x1 ;  /* 0x0000000e10049211 */ /* 0x008fc800078008ff */
[----:B0-----:R-:W-:Y:S02]  /*20160*/  @!P1 LEA.HI.X R5, R16, R0, R17, 0x1, P0 ;  /* 0x0000000010059211 */ /* 0x001fe400000f0c11 */
[----:B------:R-:W-:-:S03]  /*20170*/  ISETP.GE.AND P0, PT, R221, UR4, PT ;  /* 0x00000004dd007c0c */ /* 0x000fc6000bf06270 */
[----:B------:R0:W-:Y:S10]  /*20180*/  @!P1 ST.E.128 desc[UR6][R4.64], R32 ;  /* 0x0000002004009985 */ /* 0x0001f4000c101d06 */
[----:B------:R-:W-:Y:S05]  /*20190*/  @P0 BRA `(.L_x_6869) ;  /* 0x0000001800ec0947 */ /* 0x000fea0003800000 */
[----:B------:R-:W-:Y:S01]  /*201a0*/  LEA R14, P0, R221, R14, 0x1 ;  /* 0x0000000edd0e7211 */ /* 0x000fe200078008ff */
[----:B------:R-:W-:-:S03]  /*201b0*/  ULDC.64 UR4, c[0x0][0x208] ;  /* 0x0000820000047ab9 */ /* 0x000fc60000000a00 */
[----:B------:R-:W-:-:S05]  /*201c0*/  LEA.HI.X R15, R221, R0, R21, 0x1, P0 ;  /* 0x00000000dd0f7211 */ /* 0x000fca00000f0c15 */
[----:B------:R3:W-:Y:S01]  /*201d0*/  ST.E.128 desc[UR4][R14.64], R48 ;  /* 0x000000300e007985 */ /* 0x0007e2000c101d04 */
[----:B------:R-:W-:Y:S05]  /*201e0*/  BRA `(.L_x_6869) ;  /* 0x0000001800d87947 */ /* 0x000fea0003800000 */
.L_x_6858:
[----:B------:R-:W2:Y:S01]  /*201f0*/  LDL R120, [R1+0x34] ;  /* 0x0000340001787983 */ /* 0x000ea20000100800 */
[----:B0-----:R-:W0:Y:S01]  /*20200*/  @P1 LDC R0, c[0x0][0xbec] ;  /* 0x0002fb00ff001b82 */ /* 0x001e220000000800 */
[----:B------:R-:W-:Y:S01]  /*20210*/  ULDC.64 UR4, c[0x0][0xb08] ;  /* 0x0002c20000047ab9 */ /* 0x000fe20000000a00 */
[----:B------:R-:W-:Y:S01]  /*20220*/  SHF.R.S32.HI R3, RZ, 0x1f, R10 ;  /* 0x0000001fff037819 */ /* 0x000fe2000001140a */
[----:B------:R-:W-:Y:S01]  /*20230*/  IMAD R11, R11, UR4, RZ ;  /* 0x000000040b0b7c24 */ /* 0x000fe2000f8e02ff */
[----:B------:R-:W-:Y:S01]  /*20240*/  ULDC.64 UR6, c[0x0][0xb30] ;  /* 0x0002cc0000067ab9 */ /* 0x000fe20000000a00 */
[----:B------:R-:W-:-:S03]  /*20250*/  IMAD.WIDE.U32 R4, R12, UR4, RZ ;  /* 0x000000040c047c25 */ /* 0x000fc6000f8e00ff */
[----:B------:R-:W1:Y:S01]  /*20260*/  @P1 LDC R13, c[0x0][0xbf0] ;  /* 0x0002fc00ff0d1b82 */ /* 0x000e620000000800 */
[----:B------:R-:W-:Y:S01]  /*20270*/  IMAD R11, R12, UR5, R11 ;  /* 0x000000050c0b7c24 */ /* 0x000fe2000f8e020b */
[----:B------:R-:W-:-:S03]  /*20280*/  ULDC.64 UR4, c[0x0][0xb38] ;  /* 0x0002ce0000047ab9 */ /* 0x000fc60000000a00 */
[----:B------:R-:W-:Y:S02]  /*20290*/  IMAD.IADD R5, R5, 0x1, R11 ;  /* 0x0000000105057824 */ /* 0x000fe400078e020b */
[----:B------:R-:W-:-:S04]  /*202a0*/  IMAD.WIDE.U32 R4, R98, UR4, R4 ;  /* 0x0000000462047c25 */ /* 0x000fc8000f8e0004 */
[----:B------:R-:W-:Y:S01]  /*202b0*/  IMAD R5, R98, UR5, R5 ;  /* 0x0000000562057c24 */ /* 0x000fe2000f8e0205 */
[----:B------:R-:W-:Y:S02]  /*202c0*/  ULDC.64 UR4, c[0x0][0xb40] ;  /* 0x0002d00000047ab9 */ /* 0x000fe40000000a00 */
[----:B------:R-:W-:Y:S02]  /*202d0*/  IMAD R3, R3, UR4, RZ ;  /* 0x0000000403037c24 */ /* 0x000fe4000f8e02ff */
[----:B0-----:R-:W-:-:S04]  /*202e0*/  @P1 IMAD.HI.U32 R0, R97, R0, RZ ;  /* 0x0000000061001227 */ /* 0x001fc800078e00ff */
[C---:B------:R-:W-:Y:S01]  /*202f0*/  IMAD R7, R10.reuse, UR5, R3 ;  /* 0x000000050a077c24 */ /* 0x040fe2000f8e0203 */
[----:B------:R-:W-:Y:S01]  /*20300*/  MOV R3, R97 ;  /* 0x0000006100037202 */ /* 0x000fe20000000f00 */
[----:B------:R-:W-:Y:S01]  /*20310*/  IMAD.WIDE.U32 R10, R10, UR4, R4 ;  /* 0x000000040a0a7c25 */ /* 0x000fe2000f8e0004 */
[----:B-1----:R-:W-:Y:S01]  /*20320*/  @P1 SHF.R.U32.HI R3, RZ, R13, R0 ;  /* 0x0000000dff031219 */ /* 0x002fe20000011600 */
[----:B------:R-:W-:Y:S02]  /*20330*/  ULDC.64 UR4, c[0x0][0xb48] ;  /* 0x0002d20000047ab9 */ /* 0x000fe40000000a00 */
[----:B------:R-:W-:Y:S01]  /*20340*/  IMAD.IADD R11, R11, 0x1, R7 ;  /* 0x000000010b0b7824 */ /* 0x000fe200078e0207 */
        /* <DEDUP_REMOVED lines=12> */
[----:B------:R-:W-:Y:S02]  /*20410*/  VIADD R8, R2, 0x34820 ;  /* 0x0003482002087836 */ /* 0x000fe40000000000 */
[C---:B------:R-:W-:Y:S02]  /*20420*/  IMAD R3, R7.reuse, UR5, R0 ;  /* 0x0000000507037c24 */ /* 0x040fe4000f8e0200 */
[----:B------:R-:W-:Y:S01]  /*20430*/  IMAD.WIDE.U32 R4, R7, UR4, R4 ;  /* 0x0000000407047c25 */ /* 0x000fe2000f8e0004 */
[----:B------:R-:W-:Y:S01]  /*20440*/  ULDC.64 UR4, c[0x0][0xb00] ;  /* 0x0002c00000047ab9 */ /* 0x000fe20000000a00 */
[----:B------:R-:W-:-:S02]  /*20450*/  PRMT R8, RZ, 0x654, R8 ;  /* 0x00000654ff087816 */ /* 0x000fc40000000008 */
[----:B------:R-:W-:Y:S01]  /*20460*/  IMAD.IADD R3, R5, 0x1, R3 ;  /* 0x0000000105037824 */ /* 0x000fe200078e0203 */
[C---:B------:R-:W-:Y:S01]  /*20470*/  LEA R0, P0, R4.reuse, UR4, 0x2 ;  /* 0x0000000404007c11 */ /* 0x040fe2000f8010ff */
[----:B------:R-:W-:Y:S01]  /*20480*/  UMOV UR4, 0xffffffff ;  /* 0xffffffff00047882 */ /* 0x000fe20000000000 */
[----:B------:R0:W-:Y:S02]  /*20490*/  SYNCS.ARRIVE.TRANS64.RED.A1T0 RZ, [R8+URZ], RZ ;  /* 0x000000ff08ff79a7 */ /* 0x0001e4000810043f */
[----:B------:R-:W-:Y:S01]  /*204a0*/  LEA.HI.X R4, R4, UR5, R3, 0x2, P0 ;  /* 0x0000000504047c11 */ /* 0x000fe200080f1403 */
[C---:B--2---:R-:W-:Y:S02]  /*204b0*/  VIADD R30, R120.reuse, 0x20 ;  /* 0x00000020781e7836 */ /* 0x044fe40000000000 */
        /* <DEDUP_REMOVED lines=25> */
[----:B0-----:R-:W-:Y:S02]  /*20650*/  SHF.R.S32.HI R8, RZ, 0x1f, R7 ;  /* 0x0000001fff087819 */ /* 0x001fe40000011407 */
[----:B------:R-:W-:-:S02]  /*20660*/  SHF.R.S32.HI R116, RZ, 0x1f, R115 ;  /* 0x0000001fff747819 */ /* 0x000fc40000011473 */
[----:B------:R-:W-:Y:S02]  /*20670*/  SHF.R.S32.HI R118, RZ, 0x1f, R117 ;  /* 0x0000001fff767819 */ /* 0x000fe40000011475 */
[----:B------:R-:W-:Y:S01]  /*20680*/  SHF.R.S32.HI R119, RZ, 0x1f, R104 ;  /* 0x0000001fff777819 */ /* 0x000fe20000011468 */
[----:B------:R-:W-:Y:S06]  /*20690*/  BRA.DIV UR4, `(.L_x_6870) ;  /* 0x0000009e04a47947 */ /* 0x000fec000b800000 */
[----:B------:R0:W1:Y:S04]  /*206a0*/  SHFL.IDX PT, R3, R4, RZ, 0x1c1f ;  /* 0x001c1fff04037589 */ /* 0x00006800000e0000 */
[----:B------:R0:W2:Y:S02]  /*206b0*/  SHFL.IDX PT, R14, R0, RZ, 0x1c1f ;  /* 0x001c1fff000e7589 */ /* 0x0000a400000e0000 */
.L_x_7085:
[----:B------:R-:W-:Y:S01]  /*206c0*/  ISETP.GE.AND P0, PT, R26, R9, PT ;  /* 0x000000091a00720c */ /* 0x000fe20003f06270 */
[----:B------:R-:W-:-:S12]  /*206d0*/  BSSY B1, `(.L_x_6871) ;  /* 0x0000044000017945 */ /* 0x000fd80003800000 */
[----:B------:R-:W-:Y:S05]  /*206e0*/  @P0 BRA `(.L_x_6872) ;  /* 0x0000000400080947 */ /* 0x000fea0003800000 */
[----:B------:R-:W-:Y:S01]  /*206f0*/  ULDC UR4, c[0x0][0xac8] ;  /* 0x0002b20000047ab9 */ /* 0x000fe20000000800 */
[----:B------:R-:W-:Y:S01]  /*20700*/  ULDC.64 UR6, c[0x0][0x208] ;  /* 0x0000820000067ab9 */ /* 0x000fe20000000a00 */
[----:B------:R-:W-:Y:S02]  /*20710*/  ISETP.GE.AND P0, PT, R120, UR4, PT ;  /* 0x0000000478007c0c */ /* 0x000fe4000bf06270 */
[----:B------:R-:W-:Y:S02]  /*20720*/  ISETP.GE.AND P2, PT, R7, UR4, PT ;  /* 0x0000000407007c0c */ /* 0x000fe4000bf46270 */
[----:B------:R-:W-:Y:S02]  /*20730*/  ISETP.GE.AND P3, PT, R115, UR4, PT ;  /* 0x0000000473007c0c */ /* 0x000fe4000bf66270 */
[----:B------:R-:W-:-:S07]  /*20740*/  ISETP.GE.AND P1, PT, R117, UR4, PT ;  /* 0x0000000475007c0c */ /* 0x000fce000bf26270 */
[----:B-1----:R-:W-:Y:S02]  /*20750*/  @!P0 IMAD.MOV.U32 R15, RZ, RZ, R3 ;  /* 0x000000ffff0f8224 */ /* 0x002fe400078e0003 */
[----:B--2---:R-:W-:Y:S01]  /*20760*/  @!P2 LEA R10, P4, R7, R14, 0x2 ;  /* 0x0000000e070aa211 */ /* 0x004fe200078810ff */
[----:B------:R-:W-:-:S03]  /*20770*/  @!P0 IMAD.WIDE R12, R120, 0x4, R14 ;  /* 0x00000004780c8825 */ /* 0x000fc600078e020e */
[-C--:B------:R-:W-:Y:S02]  /*20780*/  @!P2 LEA.HI.X R11, R7, R3.reuse, R8, 0x2, P4 ;  /* 0x00000003070ba211 */ /* 0x080fe400020f1408 */
[-C--:B------:R-:W-:Y:S01]  /*20790*/  @!P3 LEA R24, P4, R115, R14.reuse, 0x2 ;  /* 0x0000000e7318b211 */ /* 0x080fe200078810ff */
[----:B------:R1:W-:Y:S01]  /*207a0*/  @!P0 ST.E.64 desc[UR6][R12.64], R20 ;  /* 0x000000140c008985 */ /* 0x0003e2000c101b06 */
[----:B------:R-:W-:Y:S02]  /*207b0*/  ISETP.GE.AND P0, PT, R30, UR4, PT ;  /* 0x000000041e007c0c */ /* 0x000fe4000bf06270 */
[----:B------:R-:W-:Y:S01]  /*207c0*/  @!P1 LEA R26, P5, R117, R14, 0x2 ;  /* 0x0000000e751a9211 */ /* 0x000fe200078a10ff */
[----:B------:R2:W-:Y:S01]  /*207d0*/  @!P2 ST.E.64 desc[UR6][R10.64], R88 ;  /* 0x000000580a00a985 */ /* 0x0005e2000c101b06 */
[----:B------:R-:W-:Y:S02]  /*207e0*/  ISETP.GE.AND P2, PT, R94, UR4, PT ;  /* 0x000000045e007c0c */ /* 0x000fe4000bf46270 */
[----:B------:R-:W-:-:S02]  /*207f0*/  @!P3 LEA.HI.X R25, R115, R3, R116, 0x2, P4 ;  /* 0x000000037319b211 */ /* 0x000fc400020f1474 */
[----:B------:R-:W-:Y:S02]  /*20800*/  @!P1 LEA.HI.X R27, R117, R3, R118, 0x2, P5 ;  /* 0x00000003751b9211 */ /* 0x000fe400028f1476 */
[----:B------:R-:W-:Y:S01]  /*20810*/  ISETP.GE.AND P4, PT, R96, UR4, PT ;  /* 0x0000000460007c0c */ /* 0x000fe2000bf86270 */
[----:B------:R3:W-:Y:S02]  /*20820*/  @!P3 ST.E.64 desc[UR6][R24.64], R32 ;  /* 0x000000201800b985 */ /* 0x0007e4000c101b06 */
[-C--:B------:R-:W-:Y:S02]  /*20830*/  @!P0 LEA R28, P3, R30, R14.reuse, 0x2 ;  /* 0x0000000e1e1c8211 */ /* 0x080fe400078610ff */
[----:B------:R4:W-:Y:S01]  /*20840*/  @!P1 ST.E.64 desc[UR6][R26.64], R36 ;  /* 0x000000241a009985 */ /* 0x0009e2000c101b06 */
[----:B------:R-:W-:Y:S02]  /*20850*/  ISETP.GE.AND P1, PT, R98, UR4, PT ;  /* 0x0000000462007c0c */ /* 0x000fe4000bf26270 */
[----:B-1----:R-:W-:-:S02]  /*20860*/  @!P2 LEA R12, P5, R94, R14, 0x2 ;  /* 0x0000000e5e0ca211 */ /* 0x002fc400078a10ff */
[-C--:B------:R-:W-:Y:S02]  /*20870*/  @!P0 LEA.HI.X R29, R30, R3.reuse, R31, 0x2, P3 ;  /* 0x000000031e1d8211 */ /* 0x080fe400018f141f */
[----:B------:R-:W-:Y:S02]  /*20880*/  @!P2 LEA.HI.X R13, R94, R3, R95, 0x2, P5 ;  /* 0x000000035e0da211 */ /* 0x000fe400028f145f */
[----:B------:R-:W-:Y:S01]  /*20890*/  ISETP.GE.AND P3, PT, R100, UR4, PT ;  /* 0x0000000464007c0c */ /* 0x000fe2000bf66270 */
[----:B------:R-:W-:Y:S01]  /*208a0*/  @!P0 ST.E.64 desc[UR6][R28.64], R40 ;  /* 0x000000281c008985 */ /* 0x000fe2000c101b06 */
[----:B--2---:R-:W-:-:S03]  /*208b0*/  @!P4 LEA R10, P0, R96, R14, 0x2 ;  /* 0x0000000e600ac211 */ /* 0x004fc600078010ff */
[----:B------:R1:W-:Y:S01]  /*208c0*/  @!P2 ST.E.64 desc[UR6][R12.64], R44 ;  /* 0x0000002c0c00a985 */ /* 0x0003e2000c101b06 */
[-C--:B------:R-:W-:Y:S02]  /*208d0*/  @!P1 LEA R20, P5, R98, R14.reuse, 0x2 ;  /* 0x0000000e62149211 */ /* 0x080fe400078a10ff */
[----:B------:R-:W-:Y:S02]  /*208e0*/  ISETP.GE.AND P2, PT, R102, UR4, PT ;  /* 0x0000000466007c0c */ /* 0x000fe4000bf46270 */
[-C--:B------:R-:W-:Y:S02]  /*208f0*/  @!P4 LEA.HI.X R11, R96, R3.reuse, R97, 0x2, P0 ;  /* 0x00000003600bc211 */ /* 0x080fe400000f1461 */
[----:B------:R-:W-:Y:S02]  /*20900*/  ISETP.GE.AND P0, PT, R104, UR4, PT ;  /* 0x0000000468007c0c */ /* 0x000fe4000bf06270 */
[----:B------:R-:W-:Y:S01]  /*20910*/  @!P1 LEA.HI.X R21, R98, R3, R99, 0x2, P5 ;  /* 0x0000000362159211 */ /* 0x000fe200028f1463 */
[----:B------:R2:W-:Y:S01]  /*20920*/  @!P4 ST.E.64 desc[UR6][R10.64], R48 ;  /* 0x000000300a00c985 */ /* 0x0005e2000c101b06 */
[----:B---3--:R-:W-:-:S03]  /*20930*/  @!P3 LEA R24, P5, R100, R14, 0x2 ;  /* 0x0000000e6418b211 */ /* 0x008fc600078a10ff */
[----:B------:R3:W-:Y:S01]  /*20940*/  @!P1 ST.E.64 desc[UR6][R20.64], R52 ;  /* 0x0000003414009985 */ /* 0x0007e2000c101b06 */
[----:B------:R-:W-:Y:S02]  /*20950*/  ISETP.GE.AND P1, PT, R105, UR4, PT ;  /* 0x0000000469007c0c */ /* 0x000fe4000bf26270 */
[-C--:B------:R-:W-:Y:S02]  /*20960*/  @!P3 LEA.HI.X R25, R100, R3.reuse, R101, 0x2, P5 ;  /* 0x000000036419b211 */ /* 0x080fe400028f1465 */
[-C--:B----4-:R-:W-:Y:S02]  /*20970*/  @!P2 LEA R26, P4, R102, R14.reuse, 0x2 ;  /* 0x0000000e661aa211 */ /* 0x090fe400078810ff */
[----:B-1----:R-:W-:Y:S01]  /*20980*/  @!P0 LEA R12, P5, R104, R14, 0x2 ;  /* 0x0000000e680c8211 */ /* 0x002fe200078a10ff */
[----:B------:R1:W-:Y:S01]  /*20990*/  @!P3 ST.E.64 desc[UR6][R24.64], R56 ;  /* 0x000000381800b985 */ /* 0x0003e2000c101b06 */
[----:B------:R-:W-:Y:S02]  /*209a0*/  @!P2 LEA.HI.X R27, R102, R3, R103, 0x2, P4 ;  /* 0x00000003661ba211 */ /* 0x000fe400020f1467 */
[----:B------:R-:W-:-:S02]  /*209b0*/  ISETP.GE.AND P3, PT, R107, UR4, PT ;  /* 0x000000046b007c0c */ /* 0x000fc4000bf66270 */
[-C--:B------:R-:W-:Y:S01]  /*209c0*/  @!P0 LEA.HI.X R13, R104, R3.reuse, R119, 0x2, P5 ;  /* 0x00000003680d8211 */ /* 0x080fe200028f1477 */
[----:B------:R4:W-:Y:S01]  /*209d0*/  @!P2 ST.E.64 desc[UR6][R26.64], R60 ;  /* 0x0000003c1a00a985 */ /* 0x0009e2000c101b06 */
[----:B------:R-:W-:Y:S02]  /*209e0*/  ISETP.GE.AND P4, PT, R109, UR4, PT ;  /* 0x000000046d007c0c */ /* 0x000fe4000bf86270 */
[----:B--2---:R-:W-:Y:S01]  /*209f0*/  @!P1 LEA R10, P5, R105, R14, 0x2 ;  /* 0x0000000e690a9211 */ /* 0x004fe200078a10ff */
[----:B------:R2:W-:Y:S01]  /*20a00*/  @!P0 ST.E.64 desc[UR6][R12.64], R64 ;  /* 0x000000400c008985 */ /* 0x0005e2000c101b06 */
[----:B------:R-:W-:Y:S02]  /*20a10*/  ISETP.GE.AND P2, PT, R111, UR4, PT ;  /* 0x000000046f007c0c */ /* 0x000fe4000bf46270 */
[----:B------:R-:W-:Y:S02]  /*20a20*/  ISETP.GE.AND P0, PT, R113, UR4, PT ;  /* 0x0000000471007c0c */ /* 0x000fe4000bf06270 */
[----:B------:R-:W-:-:S02]  /*20a30*/  @!P1 LEA.HI.X R11, R105, R3, R106, 0x2, P5 ;  /* 0x00000003690b9211 */ /* 0x000fc400028f146a */
[----:B---3--:R-:W-:-:S03]  /*20a40*/  @!P3 LEA R20, P5, R107, R14, 0x2 ;  /* 0x0000000e6b14b211 */ /* 0x008fc600078a10ff */
[----:B------:R2:W-:Y:S01]  /*20a50*/  @!P1 ST.E.64 desc[UR6][R10.64], R68 ;  /* 0x000000440a009985 */ /* 0x0005e2000c101b06 */
[-C--:B-1----:R-:W-:Y:S02]  /*20a60*/  @!P4 LEA R24, P1, R109, R14.reuse, 0x2 ;  /* 0x0000000e6d18c211 */ /* 0x082fe400078210ff */
[-C--:B------:R-:W-:Y:S02]  /*20a70*/  @!P3 LEA.HI.X R21, R107, R3.reuse, R108, 0x2, P5 ;  /* 0x000000036b15b211 */ /* 0x080fe400028f146c */
[-C--:B----4-:R-:W-:Y:S02]  /*20a80*/  @!P2 LEA R26, P5, R111, R14.reuse, 0x2 ;  /* 0x0000000e6f1aa211 */ /* 0x090fe400078a10ff */
[-C--:B------:R-:W-:Y:S01]  /*20a90*/  @!P4 LEA.HI.X R25, R109, R3.reuse, R110, 0x2, P1 ;  /* 0x000000036d19c211 */ /* 0x080fe200008f146e */
[----:B------:R2:W-:Y:S01]  /*20aa0*/  @!P3 ST.E.64 desc[UR6][R20.64], R72 ;  /* 0x000000481400b985 */ /* 0x0005e2000c101b06 */
[----:B------:R-:W-:Y:S02]  /*20ab0*/  @!P0 LEA R14, P1, R113, R14, 0x2 ;  /* 0x0000000e710e8211 */ /* 0x000fe400078210ff */
[-C--:B------:R-:W-:Y:S01]  /*20ac0*/  @!P2 LEA.HI.X R27, R111, R3.reuse, R112, 0x2, P5 ;  /* 0x000000036f1ba211 */ /* 0x080fe200028f1470 */
[----:B------:R2:W-:Y:S01]  /*20ad0*/  @!P4 ST.E.64 desc[UR6][R24.64], R76 ;  /* 0x0000004c1800c985 */ /* 0x0005e2000c101b06 */
[----:B------:R-:W-:-:S03]  /*20ae0*/  @!P0 LEA.HI.X R15, R113, R3, R114, 0x2, P1 ;  /* 0x00000003710f8211 */ /* 0x000fc600008f1472 */
[----:B------:R2:W-:Y:S04]  /*20af0*/  @!P2 ST.E.64 desc[UR6][R26.64], R80 ;  /* 0x000000501a00a985 */ /* 0x0005e8000c101b06 */
[----:B------:R2:W-:Y:S02]  /*20b00*/  @!P0 ST.E.64 desc[UR6][R14.64], R84 ;  /* 0x000000540e008985 */ /* 0x0005e4000c101b06 */
.L_x_6872:
[----:B------:R-:W-:Y:S05]  /*20b10*/  BSYNC B1 ;  /* 0x0000000000017941 */ /* 0x000fea0003800000 */
.L_x_6871:
[----:B------:R-:W-:-:S03]  /*20b20*/  UMOV UR4, 0xffffffff ;  /* 0xffffffff00047882 */ /* 0x000fc60000000000 */
[----:B------:R-:W-:Y:S05]  /*20b30*/  BRA.DIV UR4, `(.L_x_6873) ;  /* 0x0000009a04b07947 */ /* 0x000fea000b800000 */
[----:B-1----:R1:W3:Y:S04]  /*20b40*/  SHFL.IDX PT, R3, R4, 0x1, 0x1c1f ;  /* 0x003c1f0004037f89 */ /* 0x0022e800000e0000 */
[----:B--2---:R1:W2:Y:S02]  /*20b50*/  SHFL.IDX PT, R14, R0, 0x1, 0x1c1f ;  /* 0x003c1f00000e7f89 */ /* 0x0042a400000e0000 */
.L_x_7089:
[----:B------:R-:W-:-:S13]  /*20b60*/  ISETP.GE.AND P0, PT, R6, R9, PT ;  /* 0x000000090600720c */ /* 0x000fda0003f06270 */
        /* <DEDUP_REMOVED lines=8> */
[----:B---3--:R-:W-:Y:S02]  /*20bf0*/  @!P5 IMAD.MOV.U32 R15, RZ, RZ, R3 ;  /* 0x000000ffff0fd224 */ /* 0x008fe400078e0003 */
[----:B--2---:R-:W-:Y:S01]  /*20c00*/  @!P0 LEA R6, P2, R7, R14, 0x2 ;  /* 0x0000000e07068211 */ /* 0x004fe200078410ff */
[----:B01----:R-:W-:-:S03]  /*20c10*/  @!P5 IMAD.WIDE R4, R120, 0x4, R14 ;  /* 0x000000047804d825 */ /* 0x003fc600078e020e */
[----:B------:R-:W-:Y:S02]  /*20c20*/  @!P0 LEA.HI.X R7, R7, R3, R8, 0x2, P2 ;  /* 0x0000000307078211 */ /* 0x000fe400010f1408 */
[----:B------:R-:W-:Y:S01]  /*20c30*/  ISETP.GE.AND P2, PT, R94, UR4, PT ;  /* 0x000000045e007c0c */ /* 0x000fe2000bf46270 */
[----:B------:R0:W-:Y:S01]  /*20c40*/  @!P5 ST.E.64 desc[UR6][R4.64], R90 ;  /* 0x0000005a0400d985 */ /* 0x0001e2000c101b06 */
[----:B------:R-:W-:-:S03]  /*20c50*/  @!P1 LEA R8, P5, R115, R14, 0x2 ;  /* 0x0000000e73089211 */ /* 0x000fc600078a10ff */
[----:B------:R1:W-:Y:S01]  /*20c60*/  @!P0 ST.E.64 desc[UR6][R6.64], R92 ;  /* 0x0000005c06008985 */ /* 0x0003e2000c101b06 */
[-C--:B------:R-:W-:Y:S02]  /*20c70*/  @!P3 LEA R10, P0, R117, R14.reuse, 0x2 ;  /* 0x0000000e750ab211 */ /* 0x080fe400078010ff */
[-C--:B------:R-:W-:Y:S02]  /*20c80*/  @!P1 LEA.HI.X R9, R115, R3.reuse, R116, 0x2, P5 ;  /* 0x0000000373099211 */ /* 0x080fe400028f1474 */
[-C--:B------:R-:W-:Y:S02]  /*20c90*/  @!P3 LEA.HI.X R11, R117, R3.reuse, R118, 0x2, P0 ;  /* 0x00000003750bb211 */ /* 0x080fe400000f1476 */
[----:B------:R-:W-:Y:S01]  /*20ca0*/  ISETP.GE.AND P0, PT, R96, UR4, PT ;  /* 0x0000000460007c0c */ /* 0x000fe2000bf06270 */
[----:B------:R2:W-:Y:S01]  /*20cb0*/  @!P1 ST.E.64 desc[UR6][R8.64], R34 ;  /* 0x0000002208009985 */ /* 0x0005e2000c101b06 */
[----:B------:R-:W-:Y:S02]  /*20cc0*/  @!P4 LEA R12, P5, R30, R14, 0x2 ;  /* 0x0000000e1e0cc211 */ /* 0x000fe400078a10ff */
[----:B------:R-:W-:Y:S01]  /*20cd0*/  ISETP.GE.AND P1, PT, R98, UR4, PT ;  /* 0x0000000462007c0c */ /* 0x000fe2000bf26270 */
[----:B------:R3:W-:Y:S01]  /*20ce0*/  @!P3 ST.E.64 desc[UR6][R10.64], R38 ;  /* 0x000000260a00b985 */ /* 0x0007e2000c101b06 */
[----:B------:R-:W-:-:S02]  /*20cf0*/  @!P4 LEA.HI.X R13, R30, R3, R31, 0x2, P5 ;  /* 0x000000031e0dc211 */ /* 0x000fc400028f141f */
[-C--:B0-----:R-:W-:Y:S02]  /*20d00*/  @!P2 LEA R4, P5, R94, R14.reuse, 0x2 ;  /* 0x0000000e5e04a211 */ /* 0x081fe400078a10ff */
[----:B------:R-:W-:Y:S01]  /*20d10*/  ISETP.GE.AND P3, PT, R100, UR4, PT ;  /* 0x0000000464007c0c */ /* 0x000fe2000bf66270 */
[----:B------:R0:W-:Y:S01]  /*20d20*/  @!P4 ST.E.64 desc[UR6][R12.64], R42 ;  /* 0x0000002a0c00c985 */ /* 0x0001e2000c101b06 */
[-C--:B------:R-:W-:Y:S02]  /*20d30*/  @!P2 LEA.HI.X R5, R94, R3.reuse, R95, 0x2, P5 ;  /* 0x000000035e05a211 */ /* 0x080fe400028f145f */
[----:B-1----:R-:W-:Y:S02]  /*20d40*/  @!P0 LEA R6, P5, R96, R14, 0x2 ;  /* 0x0000000e60068211 */ /* 0x002fe400078a10ff */
[----:B------:R-:W-:Y:S01]  /*20d50*/  ISETP.GE.AND P4, PT, R102, UR4, PT ;  /* 0x0000000466007c0c */ /* 0x000fe2000bf86270 */
[----:B------:R1:W-:Y:S01]  /*20d60*/  @!P2 ST.E.64 desc[UR6][R4.64], R46 ;  /* 0x0000002e0400a985 */ /* 0x0003e2000c101b06 */
[----:B------:R-:W-:-:S02]  /*20d70*/  @!P0 LEA.HI.X R7, R96, R3, R97, 0x2, P5 ;  /* 0x0000000360078211 */ /* 0x000fc400028f1461 */
[-C--:B------:R-:W-:Y:S02]  /*20d80*/  @!P1 LEA R20, P5, R98, R14.reuse, 0x2 ;  /* 0x0000000e62149211 */ /* 0x080fe400078a10ff */
[----:B------:R-:W-:Y:S01]  /*20d90*/  ISETP.GE.AND P2, PT, R104, UR4, PT ;  /* 0x0000000468007c0c */ /* 0x000fe2000bf46270 */
[----:B------:R4:W-:Y:S01]  /*20da0*/  @!P0 ST.E.64 desc[UR6][R6.64], R50 ;  /* 0x0000003206008985 */ /* 0x0009e2000c101b06 */
[-C--:B------:R-:W-:Y:S02]  /*20db0*/  @!P1 LEA.HI.X R21, R98, R3.reuse, R99, 0x2, P5 ;  /* 0x0000000362159211 */ /* 0x080fe400028f1463 */
[C---:B--2---:R-:W-:Y:S02]  /*20dc0*/  @!P3 LEA R8, P5, R100.reuse, R14, 0x2 ;  /* 0x0000000e6408b211 */ /* 0x044fe400078a10ff */
[----:B------:R-:W-:Y:S01]  /*20dd0*/  ISETP.GE.AND P0, PT, R105, UR4, PT ;  /* 0x0000000469007c0c */ /* 0x000fe2000bf06270 */
[----:B------:R2:W-:Y:S01]  /*20de0*/  @!P1 ST.E.64 desc[UR6][R20.64], R54 ;  /* 0x0000003614009985 */ /* 0x0005e2000c101b06 */
[----:B------:R-:W-:-:S02]  /*20df0*/  @!P3 LEA.HI.X R9, R100, R3, R101, 0x2, P5 ;  /* 0x000000036409b211 */ /* 0x000fc400028f1465 */
[CC--:B---3--:R-:W-:Y:S02]  /*20e00*/  @!P4 LEA R10, P5, R102.reuse, R14.reuse, 0x2 ;  /* 0x0000000e660ac211 */ /* 0x0c8fe400078a10ff */
[----:B------:R-:W-:Y:S01]  /*20e10*/  ISETP.GE.AND P1, PT, R107, UR4, PT ;  /* 0x000000046b007c0c */ /* 0x000fe2000bf26270 */
[----:B------:R3:W-:Y:S01]  /*20e20*/  @!P3 ST.E.64 desc[UR6][R8.64], R58 ;  /* 0x0000003a0800b985 */ /* 0x0007e2000c101b06 */
[----:B------:R-:W-:Y:S02]  /*20e30*/  @!P4 LEA.HI.X R11, R102, R3, R103, 0x2, P5 ;  /* 0x00000003660bc211 */ /* 0x000fe400028f1467 */
[----:B------:R-:W-:Y:S02]  /*20e40*/  ISETP.GE.AND P3, PT, R109, UR4, PT ;  /* 0x000000046d007c0c */ /* 0x000fe4000bf66270 */
[-C--:B0-----:R-:W-:Y:S01]  /*20e50*/  @!P2 LEA R12, P5, R104, R14.reuse, 0x2 ;  /* 0x0000000e680ca211 */ /* 0x081fe200078a10ff */
[----:B------:R0:W-:Y:S01]  /*20e60*/  @!P4 ST.E.64 desc[UR6][R10.64], R62 ;  /* 0x0000003e0a00c985 */ /* 0x0001e2000c101b06 */
[----:B-1----:R-:W-:-:S02]  /*20e70*/  @!P0 LEA R4, P4, R105, R14, 0x2 ;  /* 0x0000000e69048211 */ /* 0x002fc400078810ff */
[-C--:B------:R-:W-:Y:S02]  /*20e80*/  @!P2 LEA.HI.X R13, R104, R3.reuse, R119, 0x2, P5 ;  /* 0x00000003680da211 */ /* 0x080fe400028f1477 */
[----:B------:R-:W-:Y:S02]  /*20e90*/  ISETP.GE.AND P5, PT, R111, UR4, PT ;  /* 0x000000046f007c0c */ /* 0x000fe4000bfa6270 */
[----:B------:R-:W-:Y:S01]  /*20ea0*/  @!P0 LEA.HI.X R5, R105, R3, R106, 0x2, P4 ;  /* 0x0000000369058211 */ /* 0x000fe200020f146a */
[----:B------:R0:W-:Y:S01]  /*20eb0*/  @!P2 ST.E.64 desc[UR6][R12.64], R66 ;  /* 0x000000420c00a985 */ /* 0x0001e2000c101b06 */
[----:B----4-:R-:W-:-:S03]  /*20ec0*/  @!P1 LEA R6, P4, R107, R14, 0x2 ;  /* 0x0000000e6b069211 */ /* 0x010fc600078810ff */
[----:B------:R0:W-:Y:S01]  /*20ed0*/  @!P0 ST.E.64 desc[UR6][R4.64], R70 ;  /* 0x0000004604008985 */ /* 0x0001e2000c101b06 */
[-C--:B------:R-:W-:Y:S02]  /*20ee0*/  @!P1 LEA.HI.X R7, R107, R3.reuse, R108, 0x2, P4 ;  /* 0x000000036b079211 */ /* 0x080fe400020f146c */
[-C--:B--2---:R-:W-:Y:S02]  /*20ef0*/  @!P3 LEA R20, P4, R109, R14.reuse, 0x2 ;  /* 0x0000000e6d14b211 */ /* 0x084fe400078810ff */
[----:B------:R-:W-:Y:S01]  /*20f00*/  ISETP.GE.AND P0, PT, R113, UR4, PT ;  /* 0x0000000471007c0c */ /* 0x000fe2000bf06270 */
[----:B------:R0:W-:Y:S01]  /*20f10*/  @!P1 ST.E.64 desc[UR6][R6.64], R74 ;  /* 0x0000004a06009985 */ /* 0x0001e2000c101b06 */
[----:B------:R-:W-:Y:S02]  /*20f20*/  @!P3 LEA.HI.X R21, R109, R3, R110, 0x2, P4 ;  /* 0x000000036d15b211 */ /* 0x000fe400020f146e */
[----:B---3--:R-:W-:-:S03]  /*20f30*/  @!P5 LEA R8, P4, R111, R14, 0x2 ;  /* 0x0000000e6f08d211 */ /* 0x008fc600078810ff */
[----:B------:R0:W-:Y:S01]  /*20f40*/  @!P3 ST.E.64 desc[UR6][R20.64], R78 ;  /* 0x0000004e1400b985 */ /* 0x0001e2000c101b06 */
[----:B------:R-:W-:-:S05]  /*20f50*/  @!P5 LEA.HI.X R9, R111, R3, R112, 0x2, P4 ;  /* 0x000000036f09d211 */ /* 0x000fca00020f1470 */
[----:B------:R0:W-:Y:S01]  /*20f60*/  @!P5 ST.E.64 desc[UR6][R8.64], R82 ;  /* 0x000000520800d985 */ /* 0x0001e2000c101b06 */
[----:B------:R-:W-:Y:S05]  /*20f70*/  @P0 BRA `(.L_x_6869) ;  /* 0x0000000c00740947 */ /* 0x000fea0003800000 */
[----:B------:R-:W-:Y:S01]  /*20f80*/  LEA R14, P0, R113, R14, 0x2 ;  /* 0x0000000e710e7211 */ /* 0x000fe200078010ff */
[----:B------:R-:W-:-:S03]  /*20f90*/  ULDC.64 UR4, c[0x0][0x208] ;  /* 0x0000820000047ab9 */ /* 0x000fc60000000a00 */
[----:B------:R-:W-:-:S05]  /*20fa0*/  LEA.HI.X R15, R113, R3, R114, 0x2, P0 ;  /* 0x00000003710f7211 */ /* 0x000fca00000f1472 */
[----:B------:R1:W-:Y:S01]  /*20fb0*/  ST.E.64 desc[UR4][R14.64], R86 ;  /* 0x000000560e007985 */ /* 0x0003e2000c101b04 */
[----:B------:R-:W-:Y:S05]  /*20fc0*/  BRA `(.L_x_6869) ;  /* 0x0000000c00607947 */ /* 0x000fea0003800000 */
.L_x_6856:
[----:B------:R-:W2:Y:S01]  /*20fd0*/  LDL.LU R6, [R1+0x64] ;  /* 0x0000640001067983 */ /* 0x000ea20000300800 */
[----:B------:R-:W-:Y:S01]  /*20fe0*/  ULDC.64 UR6, c[0x0][0xc08] ;  /* 0x0003020000067ab9 */ /* 0x000fe20000000a00 */
[----:B------:R-:W-:Y:S02]  /*20ff0*/  ULDC.64 UR4, c[0x0][0xc00] ;  /* 0x0003000000047ab9 */ /* 0x000fe40000000a00 */
[----:B------:R-:W3:Y:S04]  /*21000*/  LDL R10, [R1+0x5c] ;  /* 0x00005c00010a7983 */ /* 0x000ee80000100800 */
[----:B------:R-:W3:Y:S04]  /*21010*/  LDL R9, [R1+0x70] ;  /* 0x0000700001097983 */ /* 0x000ee80000100800 */
[----:B------:R-:W4:Y:S01]  /*21020*/  LDL R8, [R1+0x60] ;  /* 0x0000600001087983 */ /* 0x000f220000100800 */
[----:B------:R-:W-:Y:S01]  /*21030*/  ISETP.NE.U32.AND P1, PT, RZ, UR6, PT ;  /* 0x00000006ff007c0c */ /* 0x000fe2000bf25070 */
[----:B------:R-:W-:Y:S01]  /*21040*/  IMAD.MOV.U32 R3, RZ, RZ, RZ ;  /* 0x000000ffff037224 */ /* 0x000fe200078e00ff */
[----:B------:R-:W-:Y:S01]  /*21050*/  ISETP.NE.U32.AND P0, PT, RZ, UR4, PT ;  /* 0x00000004ff007c0c */ /* 0x000fe2000bf05070 */
[----:B------:R-:W-:Y:S01]  /*21060*/  ULDC.64 UR8, c[0x0][0x208] ;  /* 0x0000820000087ab9 */ /* 0x000fe20000000a00 */
[----:B------:R-:W-:Y:S01]  /*21070*/  ISETP.NE.AND.EX P1, PT, RZ, UR7, PT, P1 ;  /* 0x00000007ff007c0c */ /* 0x000fe2000bf25310 */
[----:B------:R-:W0:Y:S01]  /*21080*/  S2R R28, SR_TID.X ;  /* 0x00000000001c7919 */ /* 0x000e220000002100 */
[----:B------:R-:W-:Y:S01]  /*21090*/  ISETP.NE.AND.EX P0, PT, RZ, UR5, PT, P0 ;  /* 0x00000005ff007c0c */ /* 0x000fe2000bf05300 */
[----:B0-----:R-:W-:-:S05]  /*210a0*/  VIADD R28, R28, 0xffffff80 ;  /* 0xffffff801c1c7836 */ /* 0x001fca0000000000 */
[----:B------:R-:W-:Y:S02]  /*210b0*/  ISETP.GT.AND P3, PT, R28, 0x7f, PT ;  /* 0x0000007f1c00780c */ /* 0x000fe40003f64270 */
[----:B--2---:R-:W-:Y:S02]  /*210c0*/  IADD3 R4, P2, R6, UR4, RZ ;  /* 0x0000000406047c10 */ /* 0x004fe4000ff5e0ff */
[----:B---3--:R-:W-:-:S04]  /*210d0*/  SHF.L.U64.HI R0, R10, 0x2, R9 ;  /* 0x000000020a007819 */ /* 0x008fc80000010209 */
[----:B------:R-:W-:Y:S02]  /*210e0*/  IADD3.X R5, R0, UR5, RZ, P2, !PT ;  /* 0x0000000500057c10 */ /* 0x000fe400097fe4ff */
[----:B------:R-:W-:Y:S01]  /*210f0*/  @P1 IADD3 R6, P2, R6, UR6, RZ ;  /* 0x0000000606061c10 */ /* 0x000fe2000ff5e0ff */
[----:B------:R-:W-:Y:S02]  /*21100*/  ULDC UR4, c[0x0][0xa88] ;  /* 0x0002a20000047ab9 */ /* 0x000fe40000000800 */
[----:B------:R0:W5:Y:S01]  /*21110*/  @P0 LDG.E R3, desc[UR8][R4.64] ;  /* 0x0000000804030981 */ /* 0x000162000c1e1900 */
[----:B------:R-:W-:Y:S01]  /*21120*/  @P1 IADD3.X R7, R0, UR7, RZ, P2, !PT ;  /* 0x0000000700071c10 */ /* 0x000fe200097fe4ff */
[----:B------:R-:W-:Y:S01]  /*21130*/  IMAD.U32 R20, RZ, RZ, UR4 ;  /* 0x00000004ff147e24 */ /* 0x000fe2000f8e00ff */
[----:B----4-:R-:W-:-:S05]  /*21140*/  ISETP.NE.AND P2, PT, R8, RZ, PT ;  /* 0x000000ff0800720c */ /* 0x010fca0003f45270 */
[----:B------:R0:W5:Y:S08]  /*21150*/  @P1 LDG.E R20, desc[UR8][R6.64] ;  /* 0x0000000806141981 */ /* 0x000170000c1e1900 */
[----:B------:R-:W2:Y:S02]  /*21160*/  @!P2 LDC R8, c[0x0][0xad4] ;  /* 0x0002b500ff08ab82 */ /* 0x000ea40000000800 */
        /* <DEDUP_REMOVED lines=8> */
.L_x_6874:
[----:B------:R-:W-:Y:S01]  /*211f0*/  BSSY B1, `(.L_x_6875) ;  /* 0x000003b000017945 */ /* 0x000fe20003800000 */
[----:B------:R-:W-:Y:S02]  /*21200*/  SEL R27, R10, RZ, !P0 ;  /* 0x000000ff0a1b7207 */ /* 0x000fe40004000000 */
[----:B------:R-:W-:Y:S02]  /*21210*/  SEL R26, R9, RZ, !P0 ;  /* 0x000000ff091a7207 */ /* 0x000fe40004000000 */
[----:B-----5:R-:W-:Y:S01]  /*21220*/  SHF.R.S32.HI R24, RZ, 0x1f, R3 ;  /* 0x0000001fff187819 */ /* 0x020fe20000011403 */
[----:B------:R-:W-:Y:S06]  /*21230*/  @P3 BRA `(.L_x_6876) ;  /* 0x0000000000d83947 */ /* 0x000fec0003800000 */
[----:B0-----:R-:W2:Y:S01]  /*21240*/  LDL R4, [R1+0x6c] ;  /* 0x00006c0001047983 */ /* 0x001ea20000100800 */
[----:B------:R-:W0:Y:S01]  /*21250*/  LDC R33, c[0x0][0xbe8] ;  /* 0x0002fa00ff217b82 */ /* 0x000e220000000800 */
[----:B------:R-:W2:Y:S02]  /*21260*/  S2R R0, SR_TID.X ;  /* 0x0000000000007919 */ /* 0x000ea40000002100 */
[----:B--2---:R-:W-:Y:S02]  /*21270*/  IMAD R0, R4, 0x80, R0 ;  /* 0x0000008004007824 */ /* 0x004fe400078e0200 */
[----:B0-----:R-:W-:Y:S02]  /*21280*/  IMAD R4, R20, R33, RZ ;  /* 0x0000002114047224 */ /* 0x001fe400078e02ff */
[----:B------:R-:W-:-:S05]  /*21290*/  VIADD R29, R0, 0xffffff80 ;  /* 0xffffff80001d7836 */ /* 0x000fca0000000000 */
        /* <DEDUP_REMOVED lines=11> */
[----:B------:R-:W4:Y:S08]  /*21350*/  LDC.64 R6, c[0x0][R14+0x220] ;  /* 0x000088000e067b82 */ /* 0x000f300000000a00 */
[----:B------:R-:W2:Y:S08]  /*21360*/  LDC.64 R4, c[0x0][R14+0x218] ;  /* 0x000086000e047b82 */ /* 0x000eb00000000a00 */
[----:B------:R-:W5:Y:S08]  /*21370*/  LDC.64 R8, c[0x0][R14+0x228] ;  /* 0x00008a000e087b82 */ /* 0x000f700000000a00 */
[----:B------:R-:W1:Y:S08]  /*21380*/  @P1 LDC R0, c[0x0][0xbec] ;  /* 0x0002fb00ff001b82 */ /* 0x000e700000000800 */
[----:B------:R-:W5:Y:S08]  /*21390*/  LDC.64 R10, c[0x0][R14+0x210] ;  /* 0x000084000e0a7b82 */ /* 0x000f700000000a00 */
[----:B------:R-:W5:Y:S01]  /*213a0*/  @P1 LDC R25, c[0x0][0xbf0] ;  /* 0x0002fc00ff191b82 */ /* 0x000f620000000800 */
[----:B-1----:R-:W-:-:S07]  /*213b0*/  @P1 IMAD.HI.U32 R0, R29, R0, RZ ;  /* 0x000000001d001227 */ /* 0x002fce00078e00ff */
[----:B0-----:R-:W0:Y:S01]  /*213c0*/  @!P0 LDC R30, c[0x0][0xb50] ;  /* 0x0002d400ff1e8b82 */ /* 0x001e220000000800 */
[----:B----4-:R-:W-:-:S07]  /*213d0*/  IMAD R7, R7, R27, RZ ;  /* 0x0000001b07077224 */ /* 0x010fce00078e02ff */
[----:B------:R-:W1:Y:S01]  /*213e0*/  @!P0 LDC R31, c[0x0][0xb54] ;  /* 0x0002d500ff1f8b82 */ /* 0x000e620000000800 */
[----:B-----5:R-:W-:Y:S01]  /*213f0*/  @P1 SHF.R.U32.HI R15, RZ, R25, R0 ;  /* 0x00000019ff0f1219 */ /* 0x020fe20000011600 */
        /* <DEDUP_REMOVED lines=18> */
[----:B------:R-:W-:Y:S01]  /*21520*/  SHF.R.S32.HI R9, RZ, 0x1f, R7 ;  /* 0x0000001fff097819 */ /* 0x000fe20000011407 */
[----:B------:R-:W-:-:S04]  /*21530*/  IMAD.WIDE.U32 R4, R10, R7, R4 ;  /* 0x000000070a047225 */ /* 0x000fc800078e0004 */
[----:B------:R-:W-:Y:S01]  /*21540*/  IMAD R9, R10, R9, R0 ;  /* 0x000000090a097224 */ /* 0x000fe200078e0200 */
[----:B0-----:R-:W-:-:S03]  /*21550*/  LEA R6, P0, R4, R30, 0x2 ;  /* 0x0000001e04067211 */ /* 0x001fc600078010ff */
[----:B------:R-:W-:Y:S02]  /*21560*/  IMAD.IADD R0, R5, 0x1, R9 ;  /* 0x0000000105007824 */ /* 0x000fe400078e0209 */
[----:B------:R-:W-:-:S03]  /*21570*/  IMAD.MOV.U32 R5, RZ, RZ, -0x800000 ;  /* 0xff800000ff057424 */ /* 0x000fc600078e00ff */
[----:B-1----:R-:W-:-:S05]  /*21580*/  LEA.HI.X R7, R4, R31, R0, 0x2, P0 ;  /* 0x0000001f04077211 */ /* 0x002fca00000f1400 */
[----:B------:R2:W-:Y:S02]  /*21590*/  STG.E desc[UR4][R6.64], R5 ;  /* 0x0000000506007986 */ /* 0x0005e4000c101904 */
.L_x_6876:
[----:B------:R-:W-:Y:S05]  /*215a0*/  BSYNC B1 ;  /* 0x0000000000017941 */ /* 0x000fea0003800000 */
.L_x_6875:
[----:B------:R-:W-:Y:S05]  /*215b0*/  @P2 BRA `(.L_x_6869) ;  /* 0x0000000400e42947 */ /* 0x000fea0003800000 */
[----:B------:R-:W3:Y:S01]  /*215c0*/  LDL.LU R12, [R1+0x58] ;  /* 0x00005800010c7983 */ /* 0x000ee20000300800 */
[----:B------:R-:W4:Y:S01]  /*215d0*/  LDC R21, c[0x0][0xbe8] ;  /* 0x0002fa00ff157b82 */ /* 0x000f220000000800 */
[----:B0-2---:R-:W-:Y:S01]  /*215e0*/  SHF.R.S32.HI R6, RZ, 0x1f, R28 ;  /* 0x0000001fff067819 */ /* 0x005fe2000001141c */
[----:B------:R-:W-:Y:S01]  /*215f0*/  ULDC.64 UR4, c[0x0][0xaa0] ;  /* 0x0002a80000047ab9 */ /* 0x000fe20000000a00 */
[----:B------:R-:W2:Y:S01]  /*21600*/  LDL.LU R10, [R1+0x6c] ;  /* 0x00006c00010a7983 */ /* 0x000ea20000300800 */
[----:B------:R-:W-:Y:S01]  /*21610*/  IMAD R0, R24, UR4, RZ ;  /* 0x0000000418007c24 */ /* 0x000fe2000f8e02ff */
[----:B------:R-:W-:Y:S01]  /*21620*/  LEA.HI R6, R6, R28, RZ, 0x3 ;  /* 0x0000001c06067211 */ /* 0x000fe200078f18ff */
[C---:B------:R-:W-:Y:S01]  /*21630*/  IMAD.WIDE.U32 R4, R3.reuse, UR4, RZ ;  /* 0x0000000403047c25 */ /* 0x040fe2000f8e00ff */
[----:B------:R-:W-:Y:S02]  /*21640*/  ULDC.64 UR6, c[0x0][0xaf0] ;  /* 0x0002bc0000067ab9 */ /* 0x000fe40000000a00 */
[----:B------:R-:W-:Y:S01]  /*21650*/  LOP3.LUT R6, R6, 0xfffffff8, RZ, 0xc0, !PT ;  /* 0xfffffff806067812 */ /* 0x000fe200078ec0ff */
[----:B------:R-:W-:Y:S01]  /*21660*/  IMAD R7, R3, UR5, R0 ;  /* 0x0000000503077c24 */ /* 0x000fe2000f8e0200 */
[----:B------:R-:W-:-:S03]  /*21670*/  ULDC.64 UR4, c[0x0][0xae8] ;  /* 0x0002ba0000047ab9 */ /* 0x000fc60000000a00 */
[----:B------:R-:W-:Y:S02]  /*21680*/  IMAD.IADD R6, R28, 0x1, -R6 ;  /* 0x000000011c067824 */ /* 0x000fe400078e0a06 */
[----:B------:R-:W-:Y:S02]  /*21690*/  IMAD.IADD R5, R5, 0x1, R7 ;  /* 0x0000000105057824 */ /* 0x000fe400078e0207 */
[----:B------:R-:W-:Y:S02]  /*216a0*/  IMAD R0, R6, 0x20, R22 ;  /* 0x0000002006007824 */ /* 0x000fe400078e0216 */
[----:B------:R-:W-:Y:S01]  /*216b0*/  IMAD R6, R26, UR6, RZ ;  /* 0x000000061a067c24 */ /* 0x000fe2000f8e02ff */
[----:B----4-:R-:W-:-:S13]  /*216c0*/  ISETP.NE.AND P0, PT, R21, 0x1, PT ;  /* 0x000000011500780c */ /* 0x010fda0003f05270 */
[----:B------:R-:W0:Y:S08]  /*216d0*/  @P0 LDC R9, c[0x0][0xbec] ;  /* 0x0002fb00ff090b82 */ /* 0x000e300000000800 */
[----:B------:R-:W4:Y:S01]  /*216e0*/  @P0 LDC R11, c[0x0][0xbf0] ;  /* 0x0002fc00ff0b0b82 */ /* 0x000f220000000800 */
[----:B---3--:R-:W-:-:S04]  /*216f0*/  IMAD.WIDE.U32 R4, R12, UR4, R4 ;  /* 0x000000040c047c25 */ /* 0x008fc8000f8e0004 */
[----:B--2---:R-:W-:Y:S02]  /*21700*/  IMAD R8, R10, 0x80, R0 ;  /* 0x000000800a087824 */ /* 0x004fe400078e0200 */
[----:B------:R-:W-:Y:S01]  /*21710*/  IMAD R5, R12, UR5, R5 ;  /* 0x000000050c057c24 */ /* 0x000fe2000f8e0205 */
[----:B------:R-:W-:Y:S01]  /*21720*/  ULDC.64 UR4, c[0x0][0xae0] ;  /* 0x0002b80000047ab9 */ /* 0x000fe20000000a00 */
[----:B0-----:R-:W-:-:S04]  /*21730*/  @P0 IMAD.HI.U32 R0, R8, R9, RZ ;  /* 0x0000000908000227 */ /* 0x001fc800078e00ff */
[----:B------:R-:W-:Y:S01]  /*21740*/  IMAD.MOV.U32 R3, RZ, RZ, R8 ;  /* 0x000000ffff037224 */ /* 0x000fe200078e0008 */
[----:B----4-:R-:W-:Y:S01]  /*21750*/  @P0 SHF.R.U32.HI R3, RZ, R11, R0 ;  /* 0x0000000bff030219 */ /* 0x010fe20000011600 */
[C---:B------:R-:W-:Y:S02]  /*21760*/  IMAD R9, R27.reuse, UR7, R6 ;  /* 0x000000071b097c24 */ /* 0x040fe4000f8e0206 */
[----:B------:R-:W-:Y:S01]  /*21770*/  IMAD.WIDE.U32 R4, R27, UR6, R4 ;  /* 0x000000061b047c25 */ /* 0x000fe2000f8e0004 */
[----:B------:R-:W-:-:S03]  /*21780*/  SHF.R.S32.HI R0, RZ, 0x1f, R3 ;  /* 0x0000001fff007819 */ /* 0x000fc60000011403 */
        /* <DEDUP_REMOVED lines=8> */
[----:B------:R-:W-:Y:S02]  /*21810*/  IMAD R0, R0, UR4, RZ ;  /* 0x0000000400007c24 */ /* 0x000fe4000f8e02ff */
[----:B------:R-:W-:Y:S02]  /*21820*/  IMAD.IADD R5, R5, 0x1, R9 ;  /* 0x0000000105057824 */ /* 0x000fe400078e0209 */
[C---:B------:R-:W-:Y:S02]  /*21830*/  IMAD R3, R7.reuse, UR5, R0 ;  /* 0x0000000507037c24 */ /* 0x040fe4000f8e0200 */
[----:B------:R-:W-:Y:S01]  /*21840*/  IMAD.WIDE.U32 R4, R7, UR4, R4 ;  /* 0x0000000407047c25 */ /* 0x000fe2000f8e0004 */
[----:B------:R-:W-:Y:S01]  /*21850*/  ULDC.64 UR4, c[0x0][0xa80] ;  /* 0x0002a00000047ab9 */ /* 0x000fe20000000a00 */
[----:B------:R-:W-:Y:S02]  /*21860*/  SHF.R.S32.HI R7, RZ, 0x1f, R221 ;  /* 0x0000001fff077819 */ /* 0x000fe400000114dd */
[----:B------:R-:W-:Y:S01]  /*21870*/  IMAD.IADD R5, R5, 0x1, R3 ;  /* 0x0000000105057824 */ /* 0x000fe200078e0203 */
[----:B------:R-:W-:Y:S01]  /*21880*/  LEA R3, P0, R4, UR4, 0x1 ;  /* 0x0000000404037c11 */ /* 0x000fe2000f8008ff */
[----:B------:R-:W-:Y:S01]  /*21890*/  UMOV UR4, 0xffffffff ;  /* 0xffffffff00047882 */ /* 0x000fe20000000000 */
[----:B------:R-:W-:-:S02]  /*218a0*/  IMAD R6, R10, 0x80, R22 ;  /* 0x000000800a067824 */ /* 0x000fc400078e0216 */
[----:B------:R-:W-:Y:S01]  /*218b0*/  LEA.HI.X R4, R4, UR5, R5, 0x1, P0 ;  /* 0x0000000504047c11 */ /* 0x000fe200080f0c05 */
[----:B------:R-:W-:Y:S08]  /*218c0*/  BRA.DIV UR4, `(.L_x_6877) ;  /* 0x0000008e04947947 */ /* 0x000ff0000b800000 */
[----:B------:R0:W2:Y:S04]  /*218d0*/  SHFL.IDX PT, R0, R4, RZ, 0x181f ;  /* 0x00181fff04007589 */ /* 0x0000a800000e0000 */
[----:B------:R0:W3:Y:S02]  /*218e0*/  SHFL.IDX PT, R14, R3, RZ, 0x181f ;  /* 0x00181fff030e7589 */ /* 0x0000e400000e0000 */
.L_x_7092:
[----:B------:R-:W-:Y:S01]  /*218f0*/  IMAD R20, R20, R21, RZ ;  /* 0x0000001514147224 */ /* 0x000fe200078e02ff */
[----:B------:R-:W-:Y:S04]  /*21900*/  BSSY B1, `(.L_x_6878) ;  /* 0x000000d000017945 */ /* 0x000fe80003800000 */
[----:B------:R-:W-:-:S13]  /*21910*/  ISETP.GE.AND P0, PT, R6, R20, PT ;  /* 0x000000140600720c */ /* 0x000fda0003f06270 */
[----:B------:R-:W-:Y:S05]  /*21920*/  @P0 BRA `(.L_x_6879) ;  /* 0x0000000000280947 */ /* 0x000fea0003800000 */
        /* <DEDUP_REMOVED lines=10> */
.L_x_6879:
[----:B------:R-:W-:Y:S05]  /*219d0*/  BSYNC B1 ;  /* 0x0000000000017941 */ /* 0x000fea0003800000 */
.L_x_6878:
[----:B------:R-:W-:-:S03]  /*219e0*/  UMOV UR4, 0xffffffff ;  /* 0xffffffff00047882 */ /* 0x000fc60000000000 */
[----:B------:R-:W-:Y:S05]  /*219f0*/  BRA.DIV UR4, `(.L_x_6880) ;  /* 0x0000008e047c7947 */ /* 0x000fea000b800000 */
[----:B--2---:R2:W0:Y:S04]  /*21a00*/  SHFL.IDX PT, R0, R4, 0x1, 0x181f ;  /* 0x00381f0004007f89 */ /* 0x00442800000e0000 */
[----:B---34-:R2:W3:Y:S02]  /*21a10*/  SHFL.IDX PT, R14, R3, 0x1, 0x181f ;  /* 0x00381f00030e7f89 */ /* 0x0184e400000e0000 */
.L_x_7096:
        /* <DEDUP_REMOVED lines=12> */
[----:B------:R4:W-:Y:S04]  /*21ae0*/  @!P2 ST.E.128 desc[UR6][R8.64], RZ ;  /* 0x000000ff0800a985 */ /* 0x0009e8000c101d06 */
[----:B------:R4:W-:Y:S02]  /*21af0*/  @!P3 ST.E.128 desc[UR6][R14.64], RZ ;  /* 0x000000ff0e00b985 */ /* 0x0009e4000c101d06 */
.L_x_6882:
[----:B------:R-:W-:Y:S05]  /*21b00*/  BSYNC B1 ;  /* 0x0000000000017941 */ /* 0x000fea0003800000 */
.L_x_6881:
[----:B------:R-:W-:-:S03]  /*21b10*/  UMOV UR4, 0xffffffff ;  /* 0xffffffff00047882 */ /* 0x000fc60000000000 */
[----:B------:R-:W-:Y:S05]  /*21b20*/  BRA.DIV UR4, `(.L_x_6883) ;  /* 0x0000008e04787947 */ /* 0x000fea000b800000 */
[----:B0-----:R0:W0:Y:S04]  /*21b30*/  SHFL.IDX PT, R0, R4, 0x2, 0x181f ;  /* 0x00581f0004007f89 */ /* 0x00102800000e0000 */
[----:B---34-:R3:W4:Y:S02]  /*21b40*/  SHFL.IDX PT, R14, R3, 0x2, 0x181f ;  /* 0x00581f00030e7f89 */ /* 0x01872400000e0000 */
.L_x_7100:
        /* <DEDUP_REMOVED lines=8> */
[CC--:B----4-:R-:W-:Y:S02]  /*21bd0*/  @!P2 LEA R8, P0, R16.reuse, R14.reuse, 0x1 ;  /* 0x0000000e1008a211 */ /* 0x0d0fe400078008ff */
[C---:B------:R-:W-:Y:S02]  /*21be0*/  @!P3 LEA R14, P1, R221.reuse, R14, 0x1 ;  /* 0x0000000edd0eb211 */ /* 0x040fe400078208ff */
[-C--:B0-----:R-:W-:Y:S02]  /*21bf0*/  @!P2 LEA.HI.X R9, R16, R0.reuse, R17, 0x1, P0 ;  /* 0x000000001009a211 */ /* 0x081fe400000f0c11 */
[----:B------:R-:W-:-:S03]  /*21c00*/  @!P3 LEA.HI.X R15, R221, R0, R7, 0x1, P1 ;  /* 0x00000000dd0fb211 */ /* 0x000fc600008f0c07 */
[----:B------:R0:W-:Y:S04]  /*21c10*/  @!P2 ST.E.128 desc[UR6][R8.64], RZ ;  /* 0x000000ff0800a985 */ /* 0x0001e8000c101d06 */
[----:B------:R0:W-:Y:S02]  /*21c20*/  @!P3 ST.E.128 desc[UR6][R14.64], RZ ;  /* 0x000000ff0e00b985 */ /* 0x0001e4000c101d06 */
.L_x_6885:
[----:B------:R-:W-:Y:S05]  /*21c30*/  BSYNC B1 ;  /* 0x0000000000017941 */ /* 0x000fea0003800000 */
.L_x_6884:
[----:B------:R-:W-:-:S03]  /*21c40*/  UMOV UR4, 0xffffffff ;  /* 0xffffffff00047882 */ /* 0x000fc60000000000 */
[----:B------:R-:W-:Y:S05]  /*21c50*/  BRA.DIV UR4, `(.L_x_6886) ;  /* 0x0000008e04747947 */ /* 0x000fea000b800000 */
[----:B0-----:R0:W0:Y:S04]  /*21c60*/  SHFL.IDX PT, R0, R4, 0x3, 0x181f ;  /* 0x00781f0004007f89 */ /* 0x00102800000e0000 */
[----:B----4-:R4:W0:Y:S02]  /*21c70*/  SHFL.IDX PT, R14, R3, 0x3, 0x181f ;  /* 0x00781f00030e7f89 */ /* 0x01082400000e0000 */
.L_x_7104:
[----:B--234-:R-:W-:-:S05]  /*21c80*/  VIADD R3, R6, 0x60 ;  /* 0x0000006006037836 */ /* 0x01cfca0000000000 */
[----:B------:R-:W-:-:S13]  /*21c90*/  ISETP.GE.AND P0, PT, R3, R20, PT ;  /* 0x000000140300720c */ /* 0x000fda0003f06270 */
[----:B------:R-:W-:Y:S05]  /*21ca0*/  @P0 BRA `(.L_x_6869) ;  /* 0x0000000000280947 */ /* 0x000fea0003800000 */
[----:B------:R-:W-:Y:S01]  /*21cb0*/  ULDC UR4, c[0x0][0xac8] ;  /* 0x0002b20000047ab9 */ /* 0x000fe20000000800 */
[----:B------:R-:W-:Y:S01]  /*21cc0*/  ULDC.64 UR6, c[0x0][0x208] ;  /* 0x0000820000067ab9 */ /* 0x000fe20000000a00 */
[----:B------:R-:W-:Y:S02]  /*21cd0*/  ISETP.GE.AND P2, PT, R16, UR4, PT ;  /* 0x0000000410007c0c */ /* 0x000fe4000bf46270 */
[----:B------:R-:W-:-:S11]  /*21ce0*/  ISETP.GE.AND P3, PT, R221, UR4, PT ;  /* 0x00000004dd007c0c */ /* 0x000fd6000bf66270 */
[CC--:B0-----:R-:W-:Y:S02]  /*21cf0*/  @!P2 LEA R4, P0, R16.reuse, R14.reuse, 0x1 ;  /* 0x0000000e1004a211 */ /* 0x0c1fe400078008ff */
[C---:B------:R-:W-:Y:S02]  /*21d00*/  @!P3 LEA R14, P1, R221.reuse, R14, 0x1 ;  /* 0x0000000edd0eb211 */ /* 0x040fe400078208ff */
[-C--:B------:R-:W-:Y:S02]  /*21d10*/  @!P2 LEA.HI.X R5, R16, R0.reuse, R17, 0x1, P0 ;  /* 0x000000001005a211 */ /* 0x080fe400000f0c11 */
[----:B------:R-:W-:-:S03]  /*21d20*/  @!P3 LEA.HI.X R15, R221, R0, R7, 0x1, P1 ;  /* 0x00000000dd0fb211 */ /* 0x000fc600008f0c07 */
[----:B------:R3:W-:Y:S04]  /*21d30*/  @!P2 ST.E.128 desc[UR6][R4.64], RZ ;  /* 0x000000ff0400a985 */ /* 0x0007e8000c101d06 */
[----:B------:R3:W-:Y:S02]  /*21d40*/  @!P3 ST.E.128 desc[UR6][R14.64], RZ ;  /* 0x000000ff0e00b985 */ /* 0x0007e4000c101d06 */
.L_x_6869:
[----:B------:R-:W-:Y:S05]  /*21d50*/  BSYNC B0 ;  /* 0x0000000000007941 */ /* 0x000fea0003800000 */
.L_x_6855:
[----:B------:R-:W-:Y:S02]  /*21d60*/  ULDC UR4, c[0x0][0xc3c] ;  /* 0x00030f0000047ab9 */ /* 0x000fe40000000800 */
[----:B-1----:R-:W-:-:S13]  /*21d70*/  ISETP.GE.AND P0, PT, R151, UR4, PT ;  /* 0x0000000497007c0c */ /* 0x002fda000bf06270 */
[----:B------:R-:W-:Y:S05]  /*21d80*/  @!P0 BRA `(.L_x_6887) ;  /* 0xfffffdf400708947 */ /* 0x000fea000383ffff */
[----:B------:R-:W-:Y:S05]  /*21d90*/  BRA `(.L_x_6656) ;  /* 0x0000007800e87947 */ /* 0x000fea0003800000 */
.L_x_6654:
[----:B------:R-:W-:-:S08]  /*21da0*/  NOP ;  /* 0x0000000000007918 */ /* 0x000fd00000000000 */
[----:B------:R-:W0:-:S00]  /*21db0*/  USETMAXREG.DEALLOC.CTAPOOL 0x18 ;  /* 0x00000018000079c8 */ /* 0x000e0000080e0500 */
[----:B0-----:R-:W2:Y:S01]  /*21dc0*/  LDL.LU R2, [R1] ;  /* 0x0000000001027983 */ /* 0x001ea20000300800 */
[----:B------:R-:W-:Y:S01]  /*21dd0*/  LOP3.LUT R0, R0, 0x3, RZ, 0xc0, !PT ;  /* 0x0000000300007812 */ /* 0x000fe200078ec0ff */
[----:B------:R-:W-:-:S05]  /*21de0*/  IMAD.MOV.U32 R7, RZ, RZ, RZ ;  /* 0x000000ffff077224 */ /* 0x000fca00078e00ff */
[----:B------:R-:W0:Y:S02]  /*21df0*/  SHFL.IDX PT, R0, R0, RZ, 0x1f ;  /* 0x00001fff00007589 */ /* 0x000e2400000e0000 */
[----:B0-----:R-:W-:Y:S02]  /*21e00*/  ISETP.NE.AND P0, PT, R0, RZ, PT ;  /* 0x000000ff0000720c */ /* 0x001fe40003f05270 */
[----:B--2---:R-:W-:-:S11]  /*21e10*/  LOP3.LUT R2, R2, 0xffffffef, RZ, 0xc0, !PT ;  /* 0xffffffef02027812 */ /* 0x004fd600078ec0ff */
[----:B------:R-:W-:-:S05]  /*21e20*/  @P0 LOP3.LUT R2, R2, 0x10, RZ, 0xfc, !PT ;  /* 0x0000001002020812 */ /* 0x000fca00078efcff */
[----:B------:R0:W-:Y:S01]  /*21e30*/  STL [R1], R2 ;  /* 0x0000000201007387 */ /* 0x0001e20000100800 */
[----:B------:R-:W-:Y:S05]  /*21e40*/  @!P0 BRA `(.L_x_6888) ;  /* 0x0000000000248947 */ /* 0x000fea0003800000 */
[----:B------:R-:W1:Y:S08]  /*21e50*/  S2UR UR5, SR_CgaCtaId ;  /* 0x00000000000579c3 */ /* 0x000e700000008800 */
[----:B------:R-:W-:Y:S06]  /*21e60*/  BAR.SYNC.DEFER_BLOCKING 0x5, 0x180 ;  /* 0x0146000000007b1d */ /* 0x000fec0000010000 */
[----:B------:R-:W-:-:S02]  /*21e70*/  UMOV UR4, 0x400 ;  /* 0x0000040000047882 */ /* 0x000fc40000000000 */
[----:B-1----:R-:W-:-:S09]  /*21e80*/  ULEA UR4, UR5, UR4, 0x18 ;  /* 0x0000000405047291 */ /* 0x002fd2000f8ec03f */
[----:B------:R-:W1:Y:S04]  /*21e90*/  LDS.128 R8, [UR4+0x348d0] ;  /* 0x0348d004ff087984 */ /* 0x000e680008000c00 */
[----:B-1----:R1:W-:Y:S04]  /*21ea0*/  STL.64 [R1+0x10], R8 ;  /* 0x0000100801007387 */ /* 0x0023e80000100a00 */
[----:B------:R1:W-:Y:S01]  /*21eb0*/  STL.64 [R1+0x18], R10 ;  /* 0x0000180a01007387 */ /* 0x0003e20000100a00 */
[----:B------:R-:W-:Y:S06]  /*21ec0*/  BAR.ARV 0x4, 0x180 ;  /* 0x0106000000007b1d */ /* 0x000fec0000002000 */
[----:B------:R-:W-:Y:S05]  /*21ed0*/  BRA `(.L_x_6889) ;  /* 0x0000000800ac7947 */ /* 0x000fea0003800000 */
.L_x_6888:
        /* <DEDUP_REMOVED lines=44> */
.L_x_6892:
        /* <DEDUP_REMOVED lines=32> */
[----:B0-----:R-:W-:-:S04]  /*223a0*/  SEL R2, R2, RZ, P5 ;  /* 0x000000ff02027207 */ /* 0x001fc80002800000 */
[----:B------:R-:W-:-:S05]  /*223b0*/  IADD3 R2, R3, R2, RZ ;  /* 0x0000000203027210 */ /* 0x000fca0007ffe0ff */
[----:B------:R-:W0:Y:S02]  /*223c0*/  SHFL.IDX PT, R4, R2, 0x1f, 0x1f ;  /* 0x03e01f0002047f89 */ /* 0x000e2400000e0000 */
[----:B0-----:R-:W-:-:S04]  /*223d0*/  IMAD R11, R4, UR5, RZ ;  /* 0x00000005040b7c24 */ /* 0x001fc8000f8e02ff */
[----:B------:R-:W-:-:S05]  /*223e0*/  IMAD.IADD R8, R11, 0x1, R8 ;  /* 0x000000010b087824 */ /* 0x000fca00078e0208 */
[----:B------:R-:W-:-:S13]  /*223f0*/  ISETP.GT.AND P6, PT, R8, UR6, PT ;  /* 0x0000000608007c0c */ /* 0x000fda000bfc4270 */
[----:B------:R-:W-:Y:S05]  /*22400*/  @!P6 BRA `(.L_x_6892) ;  /* 0xfffffffc0064e947 */ /* 0x000fea000383ffff */
.L_x_6890:
        /* <DEDUP_REMOVED lines=20> */
.L_x_6893:
[----:B-1----:R-:W-:Y:S01]  /*22550*/  IMAD R10, R14, UR5, R11 ;  /* 0x000000050e0a7c24 */ /* 0x002fe2000f8e020b */
[----:B------:R-:W1:Y:S01]  /*22560*/  MUFU.RCP R12, R12 ;  /* 0x0000000c000c7308 */ /* 0x000e620000001000 */
[----:B------:R-:W-:Y:S02]  /*22570*/  IMAD R11, R16, R5, RZ ;  /* 0x00000005100b7224 */ /* 0x000fe400078e02ff */
[----:B0-----:R-:W-:Y:S01]  /*22580*/  IMAD.MOV.U32 R2, RZ, RZ, RZ ;  /* 0x000000ffff027224 */ /* 0x001fe200078e00ff */
[----:B------:R0:W-:Y:S03]  /*22590*/  STL [R1+0x10], R10 ;  /* 0x0000100a01007387 */ /* 0x0001e60000100800 */
        /* <DEDUP_REMOVED lines=49> */
.L_x_6891:
[----:B------:R-:W-:Y:S01]  /*228b0*/  IMAD.U32 R2, RZ, RZ, UR6 ;  /* 0x00000006ff027e24 */ /* 0x000fe2000f8e00ff */
[----:B------:R0:W-:Y:S04]  /*228c0*/  STL [R1+0x14], RZ ;  /* 0x000014ff01007387 */ /* 0x0001e80000100800 */
[----:B------:R0:W-:Y:S04]  /*228d0*/  STL [R1+0x18], RZ ;  /* 0x000018ff01007387 */ /* 0x0001e80000100800 */
[----:B------:R0:W-:Y:S02]  /*228e0*/  STL [R1+0x10], R2 ;  /* 0x0000100201007387 */ /* 0x0001e40000100800 */
.L_x_6894:
[----:B------:R-:W2:Y:S04]  /*228f0*/  LDL R8, [R1+0x10] ;  /* 0x0000100001087983 */ /* 0x000ea80000100800 */
        /* <DEDUP_REMOVED lines=9> */
.L_x_6889:
        /* <DEDUP_REMOVED lines=8> */
[----:B------:R-:W3:Y:S01]  /*22a10*/  LDL.LU R4, [R1] ;  /* 0x0000000001047983 */ /* 0x000ee20000300800 */
[C---:B--2---:R-:W-:Y:S01]  /*22a20*/  IMAD.SHL.U32 R0, R6.reuse, 0x8, RZ ;  /* 0x0000000806007824 */ /* 0x044fe200078e00ff */
[----:B------:R-:W2:Y:S01]  /*22a30*/  S2UR UR5, SR_CgaCtaId ;  /* 0x00000000000579c3 */ /* 0x000ea20000008800 */
[----:B------:R-:W-:Y:S01]  /*22a40*/  LOP3.LUT R5, R6, 0x7f, RZ, 0xc0, !PT ;  /* 0x0000007f06057812 */ /* 0x000fe200078ec0ff */
[----:B------:R-:W-:Y:S01]  /*22a50*/  UMOV UR4, 0x400 ;  /* 0x0000040000047882 */ /* 0x000fe20000000000 */
[----:B------:R-:W-:Y:S01]  /*22a60*/  BSSY B8, `(.L_x_6895) ;  /* 0x00006b5000087945 */ /* 0x000fe20003800000 */
[C---:B------:R-:W-:Y:S01]  /*22a70*/  LOP3.LUT R3, R0.reuse, 0x1f8, RZ, 0xc0, !PT ;  /* 0x000001f800037812 */ /* 0x040fe200078ec0ff */
[----:B------:R-:W-:Y:S01]  /*22a80*/  IMAD.MOV.U32 R19, RZ, RZ, RZ ;  /* 0x000000ffff137224 */ /* 0x000fe200078e00ff */
[C---:B------:R-:W-:Y:S01]  /*22a90*/  ISETP.NE.AND P1, PT, R5.reuse, RZ, PT ;  /* 0x000000ff0500720c */ /* 0x040fe20003f25270 */
[----:B0-----:R-:W-:Y:S01]  /*22aa0*/  IMAD.SHL.U32 R2, R5, 0x8, RZ ;  /* 0x0000000805027824 */ /* 0x001fe200078e00ff */
[----:B------:R-:W-:Y:S01]  /*22ab0*/  LOP3.LUT R3, R3, 0x38, R6, 0x78, !PT ;  /* 0x0000003803037812 */ /* 0x000fe200078e7806 */
[----:B------:R-:W-:Y:S01]  /*22ac0*/  ULDC.64 UR38, c[0x0][0x198] ;  /* 0x0000660000267ab9 */ /* 0x000fe20000000a00 */
[----:B------:R-:W-:Y:S01]  /*22ad0*/  LOP3.LUT R0, R0, 0x38, RZ, 0xc0, !PT ;  /* 0x0000003800007812 */ /* 0x000fe200078ec0ff */
[----:B------:R-:W-:Y:S01]  /*22ae0*/  ULOP3.LUT UR37, UR60, 0x2, URZ, 0xfc, !UPT ;  /* 0x000000023c257892 */ /* 0x000fe2000f8efc3f */
[----:B------:R-:W-:Y:S01]  /*22af0*/  LOP3.LUT R3, R3, 0x200, R2, 0xf8, !PT ;  /* 0x0000020003037812 */ /* 0x000fe200078ef802 */
[----:B------:R-:W-:Y:S01]  /*22b00*/  ULDC UR36, c[0x0][0xc] ;  /* 0x0000030000247ab9 */ /* 0x000fe20000000800 */
[C---:B------:R-:W-:Y:S01]  /*22b10*/  LOP3.LUT P0, R2, R6.reuse, 0x1f, RZ, 0xc0, !PT ;  /* 0x0000001f06027812 */ /* 0x040fe2000780c0ff */
[----:B------:R-:W-:Y:S01]  /*22b20*/  IMAD.SHL.U32 R6, R6, 0x10, RZ ;  /* 0x0000001006067824 */ /* 0x000fe200078e00ff */
[----:B------:R-:W-:-:S03]  /*22b30*/  LOP3.LUT R0, R0, 0x40, RZ, 0xfc, !PT ;  /* 0x0000004000007812 */ /* 0x000fc600078efcff */
[----:B------:R0:W-:Y:S01]  /*22b40*/  STL [R1+0x2c], R2 ;  /* 0x00002c0201007387 */ /* 0x0001e20000100800 */
[----:B--2---:R-:W-:Y:S01]  /*22b50*/  ULEA UR4, UR5, UR4, 0x18 ;  /* 0x0000000405047291 */ /* 0x004fe2000f8ec03f */
[----:B0-----:R-:W-:-:S05]  /*22b60*/  SHF.R.U32.HI R2, RZ, 0x3, R5 ;  /* 0x00000003ff027819 */ /* 0x001fca0000011605 */
[----:B------:R-:W-:Y:S01]  /*22b70*/  IMAD.U32 R18, RZ, RZ, UR4 ;  /* 0x00000004ff127e24 */ /* 0x000fe2000f8e00ff */
[----:B---3--:R-:W-:-:S04]  /*22b80*/  LOP3.LUT R4, R4, 0xfffffffd, RZ, 0xc0, !PT ;  /* 0xfffffffd04047812 */ /* 0x008fc800078ec0ff */
[----:B------:R-:W-:-:S04]  /*22b90*/  @P1 LOP3.LUT R4, R4, 0x2, RZ, 0xfc, !PT ;  /* 0x0000000204041812 */ /* 0x000fc800078efcff */
[----:B------:R-:W-:-:S04]  /*22ba0*/  LOP3.LUT R4, R4, 0xfffffffe, RZ, 0xc0, !PT ;  /* 0xfffffffe04047812 */ /* 0x000fc800078ec0ff */
[----:B------:R-:W-:Y:S02]  /*22bb0*/  @P0 LOP3.LUT R4, R4, 0x1, RZ, 0xfc, !PT ;  /* 0x0000000104040812 */ /* 0x000fe400078efcff */
[----:B------:R-:W-:Y:S02]  /*22bc0*/  ISETP.NE.OR P0, PT, R5, RZ, !P0 ;  /* 0x000000ff0500720c */ /* 0x000fe40004705670 */
[----:B------:R-:W-:Y:S01]  /*22bd0*/  LOP3.LUT R5, R2, 0x70, R6, 0xf8, !PT ;  /* 0x0000007002057812 */ /* 0x000fe200078ef806 */
[----:B------:R-:W-:Y:S01]  /*22be0*/  IMAD R2, R3, 0x2, R18 ;  /* 0x0000000203027824 */ /* 0x000fe200078e0212 */
[----:B------:R-:W-:-:S04]  /*22bf0*/  LOP3.LUT R4, R4, 0xfffffff7, RZ, 0xc0, !PT ;  /* 0xfffffff704047812 */ /* 0x000fc800078ec0ff */
[----:B------:R0:W-:Y:S04]  /*22c00*/  STL [R1+0x34], R2 ;  /* 0x0000340201007387 */ /* 0x0001e80000100800 */
[----:B------:R2:W-:Y:S01]  /*22c10*/  STL [R1+0x5c], RZ ;  /* 0x00005cff01007387 */ /* 0x0005e20000100800 */
[----:B------:R-:W-:Y:S01]  /*22c20*/  @P0 LOP3.LUT R4, R4, 0x8, RZ, 0xfc, !PT ;  /* 0x0000000804040812 */ /* 0x000fe200078efcff */
[----:B0-----:R-:W-:-:S04]  /*22c30*/  IMAD.MOV.U32 R2, RZ, RZ, 0x1 ;  /* 0x00000001ff027424 */ /* 0x001fc800078e00ff */
[----:B------:R2:W-:Y:S04]  /*22c40*/  STL [R1], R4 ;  /* 0x0000000401007387 */ /* 0x0005e80000100800 */
[----:B------:R2:W-:Y:S04]  /*22c50*/  STL [R1+0x24], R2 ;  /* 0x0000240201007387 */ /* 0x0005e80000100800 */
[----:B------:R2:W-:Y:S04]  /*22c60*/  STL [R1+0x20], RZ ;  /* 0x000020ff01007387 */ /* 0x0005e80000100800 */
[----:B------:R2:W-:Y:S02]  /*22c70*/  STL [R1+0xc], R2 ;  /* 0x00000c0201007387 */ /* 0x0005e40000100800 */
.L_x_7036:
[----:B---3--:R-:W3:Y:S01]  /*22c80*/  LDL R0, [R1+0x1c] ;  /* 0x00001c0001007983 */ /* 0x008ee20000100800 */
[----:B--2---:R-:W3:Y:S01]  /*22c90*/  LDC.64 R2, c[0x0][0xc88] ;  /* 0x00032200ff027b82 */ /* 0x004ee20000000a00 */
[----:B------:R-:W-:Y:S01]  /*22ca0*/  ULDC.64 UR4, c[0x0][0x208] ;  /* 0x0000820000047ab9 */ /* 0x000fe20000000a00 */
[----:B---3--:R-:W-:-:S05]  /*22cb0*/  IMAD.WIDE R2, R0, 0x4, R2 ;  /* 0x0000000400027825 */ /* 0x008fca00078e0202 */
[----:B------:R-:W2:Y:S01]  /*22cc0*/  LDG.E R15, desc[UR4][R2.64] ;  /* 0x00000004020f7981 */ /* 0x000ea2000c1e1900 */
        /* <DEDUP_REMOVED lines=15> */
[----:B------:R-:W-:Y:S01]  /*22dc0*/  STL [R1+0x38], R15 ;  /* 0x0000380f01007387 */ /* 0x000fe20000100800 */
[C-C-:B------:R-:W-:Y:S02]  /*22dd0*/  SHF.L.U64.HI R13, R15.reuse, 0x2, R4.reuse ;  /* 0x000000020f0d7819 */ /* 0x140fe40000010204 */
[----:B------:R-:W-:Y:S01]  /*22de0*/  @P0 LEA.HI.X R3, R15, UR5, R4, 0x2, P1 ;  /* 0x000000050f030c11 */ /* 0x000fe200088f1404 */
[----:B------:R-:W-:Y:S01]  /*22df0*/  ULDC.64 UR4, c[0x0][0xa00] ;  /* 0x0002800000047ab9 */ /* 0x000fe20000000a00 */
[C---:B-1----:R-:W-:Y:S01]  /*22e00*/  @P3 IADD3 R8, P1, R14.reuse, UR10, RZ ;  /* 0x0000000a0e083c10 */ /* 0x042fe2000ff3e0ff */
[----:B0-----:R0:W-:Y:S03]  /*22e10*/  STL [R1+0x50], R4 ;  /* 0x0000500401007387 */ /* 0x0011e60000100800 */
        /* <DEDUP_REMOVED lines=42> */
.L_x_6896:
        /* <DEDUP_REMOVED lines=19> */
.L_x_6897:
[----:B------:R-:W-:Y:S05]  /*231f0*/  @!P2 BRA `(.L_x_6898) ;  /* 0x000000000010a947 */ /* 0x000fea0003800000 */
[----:B------:R-:W-:Y:S02]  /*23200*/  ULDC.64 UR4, c[0x0][0x208] ;  /* 0x0000820000047ab9 */ /* 0x000fe40000000a00 */
[----:B------:R-:W2:Y:S04]  /*23210*/  LDG.E R8, desc[UR4][R6.64] ;  /* 0x0000000406087981 */ /* 0x000ea8000c1e1900 */
[----:B------:R-:W2:Y:S02]  /*23220*/  LDG.E R6, desc[UR4][R6.64+0x4] ;  /* 0x0000040406067981 */ /* 0x000ea4000c1e1900 */
[----:B--2---:R-:W-:-:S07]  /*23230*/  IMAD.IADD R8, R6, 0x1, -R8 ;  /* 0x0000000106087824 */ /* 0x004fce00078e0a08 */
.L_x_6898:
[----:B------:R-:W-:Y:S01]  /*23240*/  ULDC.64 UR4, c[0x0][0x208] ;  /* 0x0000820000047ab9 */ /* 0x000fe20000000a00 */
[----:B-----5:R-:W-:Y:S01]  /*23250*/  IMAD.IADD R6, R8, 0x1, -R0 ;  /* 0x0000000108067824 */ /* 0x020fe200078e0a00 */
[----:B0-----:R-:W2:Y:S04]  /*23260*/  LDL.LU R3, [R1] ;  /* 0x0000000001037983 */ /* 0x001ea80000300800 */
[----:B------:R-:W3:Y:S04]  /*23270*/  @P0 LDG.E R0, desc[UR4][R4.64] ;  /* 0x0000000404000981 */ /* 0x000ee8000c1e1900 */
[----:B------:R-:W3:Y:S01]  /*23280*/  @P0 LDG.E R4, desc[UR4][R4.64+0x4] ;  /* 0x0000040404040981 */ /* 0x000ee2000c1e1900 */
        /* <DEDUP_REMOVED lines=15> */
[----:B------:R0:W-:Y:S01]  /*23380*/  STL [R1], R3 ;  /* 0x0000000301007387 */ /* 0x0001e20000100800 */
        /* <DEDUP_REMOVED lines=30> */
.L_x_6900:
[----:B------:R-:W-:Y:S05]  /*23570*/  BSYNC B0 ;  /* 0x0000000000007941 */ /* 0x000fea0003800000 */
.L_x_6899:
        /* <DEDUP_REMOVED lines=25> */
.L_x_7107:
[----:B-1----:R-:W-:Y:S02]  /*23710*/  ISETP.NE.AND P0, PT, R14, RZ, PT ;  /* 0x000000ff0e00720c */ /* 0x002fe40003f05270 */
[----:B------:R-:W-:-:S11]  /*23720*/  PLOP3.LUT P1, PT, PT, PT, PT, 0x8, 0x0 ;  /* 0x000000000000781c */ /* 0x000fd60003f2e170 */
[----:B------:R-:W-:Y:S05]  /*23730*/  @P0 BRA `(.L_x_6904) ;  /* 0x00000000000c0947 */ /* 0x000fea0003800000 */
[----:B------:R-:W-:-:S03]  /*23740*/  UMOV UR4, 0xffffffff ;  /* 0xffffffff00047882 */ /* 0x000fc60000000000 */
[----:B------:R-:W-:Y:S05]  /*23750*/  BRA.DIV UR4, `(.L_x_6905) ;  /* 0x0000007604307947 */ /* 0x000fea000b800000 */
[----:B------:R-:W-:-:S13]  /*23760*/  ELECT P1, URZ, PT ;  /* 0x00000000003f782f */ /* 0x000fda0003820000 */
.L_x_6904:
        /* <DEDUP_REMOVED lines=9> */
.L_x_7110:
[----:B------:R-:W-:Y:S05]  /*23800*/  BSYNC B1 ;  /* 0x0000000000017941 */ /* 0x000fea0003800000 */
.L_x_6906:
        /* <DEDUP_REMOVED lines=12> */
.L_x_7111:
[----:B------:R-:W-:Y:S05]  /*238d0*/  BSYNC B2 ;  /* 0x0000000000027941 */ /* 0x000fea0003800000 */
.L_x_6910:
[----:B------:R-:W-:Y:S04]  /*238e0*/  BSSY B2, `(.L_x_6912) ;  /* 0x0000008000027945 */ /* 0x000fe80003800000 */
[----:B------:R-:W-:Y:S05]  /*238f0*/  @P4 BRA `(.L_x_6913) ;  /* 0x0000000000184947 */ /* 0x000fea0003800000 */
[----:B0-----:R-:W2:Y:S02]  /*23900*/  LDL R2, [R1] ;  /* 0x0000000001027983 */ /* 0x001ea40000100800 */
[----:B--2---:R-:W-:Y:S01]  /*23910*/  LOP3.LUT P0, RZ, R2, 0x1, RZ, 0xc0, !PT ;  /* 0x0000000102ff7812 */ /* 0x004fe2000780c0ff */
[----:B------:R-:W-:-:S04]  /*23920*/  IMAD.MOV.U32 R2, RZ, RZ, 0xb000 ;  /* 0x0000b000ff027424 */ /* 0x000fc800078e00ff */
[----:B------:R2:W-:Y:S08]  /*23930*/  SYNCS.ARRIVE.TRANS64 RZ, [R5+URZ+0x34890], R2 ;  /* 0x0348900205ff79a7 */ /* 0x0005f0000800003f */
[----:B------:R-:W-:Y:S05]  /*23940*/  @!P0 BRA `(.L_x_6913) ;  /* 0x0000000000048947 */ /* 0x000fea0003800000 */
[----:B------:R-:W-:Y:S01]  /*23950*/  BPT.TRAP 0x1 ;  /* 0x000000040000795c */ /* 0x000fe20000300000 */
.L_x_6913:
[----:B------:R-:W-:Y:S05]  /*23960*/  BSYNC B2 ;  /* 0x0000000000027941 */ /* 0x000fea0003800000 */
.L_x_6912:
[----:B0-2---:R-:W2:Y:S01]  /*23970*/  LDL R2, [R1+0x20] ;  /* 0x0000200001027983 */ /* 0x005ea20000100800 */
[----:B------:R-:W-:Y:S01]  /*23980*/  MOV R11, RZ ;  /* 0x000000ff000b7202 */ /* 0x000fe20000000f00 */
[----:B------:R-:W-:Y:S01]  /*23990*/  IMAD R3, R6, 0xb0, R10 ;  /* 0x000000b006037824 */ /* 0x000fe200078e020a */
[----:B------:R-:W-:Y:S01]  /*239a0*/  UIADD3 UR4, UP0, UR38, 0x570, URZ ;  /* 0x0000057026047890 */ /* 0x000fe2000ff1e03f */
        /* <DEDUP_REMOVED lines=9> */
.L_x_6914:
        /* <DEDUP_REMOVED lines=16> */
.L_x_6915:
        /* <DEDUP_REMOVED lines=13> */
.L_x_7112:
[----:B------:R-:W-:Y:S05]  /*23c10*/  BSYNC B2 ;  /* 0x0000000000027941 */ /* 0x000fea0003800000 */
.L_x_6916:
[----:B------:R-:W-:Y:S01]  /*23c20*/  BSSY B2, `(.L_x_6918) ;  /* 0x000000a000027945 */ /* 0x000fe20003800000 */
[----:B------:R-:W-:Y:S02]  /*23c30*/  IMAD.MOV.U32 R12, RZ, RZ, 0x0 ;  /* 0x00000000ff0c7424 */ /* 0x000fe400078e00ff */
[----:B------:R-:W-:Y:S01]  /*23c40*/  IMAD.MOV.U32 R13, RZ, RZ, 0x12f00000 ;  /* 0x12f00000ff0d7424 */ /* 0x000fe200078e00ff */
[----:B------:R-:W-:Y:S06]  /*23c50*/  @P4 BRA `(.L_x_6919) ;  /* 0x0000000000184947 */ /* 0x000fec0003800000 */
[----:B------:R-:W2:Y:S02]  /*23c60*/  LDL R2, [R1] ;  /* 0x0000000001027983 */ /* 0x000ea40000100800 */
[----:B--2---:R-:W-:Y:S01]  /*23c70*/  LOP3.LUT P0, RZ, R2, 0x1, RZ, 0xc0, !PT ;  /* 0x0000000102ff7812 */ /* 0x004fe2000780c0ff */
[----:B------:R-:W-:-:S04]  /*23c80*/  IMAD.MOV.U32 R2, RZ, RZ, 0xb000 ;  /* 0x0000b000ff027424 */ /* 0x000fc800078e00ff */
[----:B------:R2:W-:Y:S08]  /*23c90*/  SYNCS.ARRIVE.TRANS64 RZ, [R5+URZ+0x348b0], R2 ;  /* 0x0348b00205ff79a7 */ /* 0x0005f0000800003f */
[----:B------:R-:W-:Y:S05]  /*23ca0*/  @!P0 BRA `(.L_x_6919) ;  /* 0x0000000000048947 */ /* 0x000fea0003800000 */
[----:B------:R-:W-:Y:S01]  /*23cb0*/  BPT.TRAP 0x1 ;  /* 0x000000040000795c */ /* 0x000fe20000300000 */
.L_x_6919:
[----:B------:R-:W-:Y:S05]  /*23cc0*/  BSYNC B2 ;  /* 0x0000000000027941 */ /* 0x000fea0003800000 */
.L_x_6918:
        /* <DEDUP_REMOVED lines=8> */
.L_x_6920:
        /* <DEDUP_REMOVED lines=15> */
.L_x_6921:
        /* <DEDUP_REMOVED lines=10> */
.L_x_6909:
[----:B------:R-:W-:Y:S05]  /*23ee0*/  BSYNC B1 ;  /* 0x0000000000017941 */ /* 0x000fea0003800000 */
.L_x_6908:
[----:B------:R-:W0:Y:S04]  /*23ef0*/  LDL.LU R7, [R1+0x20] ;  /* 0x0000200001077983 */ /* 0x000e280000300800 */
[----:B------:R-:W2:Y:S01]  /*23f00*/  LDL.LU R4, [R1+0x24] ;  /* 0x0000240001047983 */ /* 0x000ea20000300800 */
[----:B------:R-:W-:Y:S01]  /*23f10*/  PLOP3.LUT P5, PT, PT, PT, PT, 0x8, 0x0 ;  /* 0x000000000000781c */ /* 0x000fe20003fae170 */
[----:B0-----:R-:W-:Y:S02]  /*23f20*/  VIADD R2, R7, 0x1 ;  /* 0x0000000107027836 */ /* 0x001fe40000000000 */
[----:B------:R-:W-:-:S03]  /*23f30*/  VIADD R7, R6, 0xfffffffe ;  /* 0xfffffffe06077836 */ /* 0x000fc60000000000 */
        /* <DEDUP_REMOVED lines=8> */
.L_x_6936:
        /* <DEDUP_REMOVED lines=10> */
.L_x_7113:
[----:B------:R-:W-:Y:S05]  /*24060*/  BSYNC B2 ;  /* 0x0000000000027941 */ /* 0x000fea0003800000 */
.L_x_6924:
[----:B------:R-:W1:Y:S01]  /*24070*/  S2R R2, SR_TID.X ;  /* 0x0000000000027919 */ /* 0x000e620000002100 */
[----:B------:R-:W-:Y:S01]  /*24080*/  BSSY B2, `(.L_x_6926) ;  /* 0x000000a000027945 */ /* 0x000fe20003800000 */
[----:B-1----:R-:W-:-:S04]  /*24090*/  LOP3.LUT R2, R2, 0x7f, RZ, 0xc0, !PT ;  /* 0x0000007f02027812 */ /* 0x002fc800078ec0ff */
[----:B------:R-:W-:-:S13]  /*240a0*/  ISETP.NE.AND P2, PT, R2, RZ, PT ;  /* 0x000000ff0200720c */ /* 0x000fda0003f45270 */
[----:B------:R-:W-:Y:S05]  /*240b0*/  @P2 BRA `(.L_x_6927) ;  /* 0x0000000000182947 */ /* 0x000fea0003800000 */
[----:B------:R-:W2:Y:S02]  /*240c0*/  LDL R2, [R1] ;  /* 0x0000000001027983 */ /* 0x000ea40000100800 */
[----:B--2---:R-:W-:Y:S01]  /*240d0*/  LOP3.LUT P0, RZ, R2, 0x1, RZ, 0xc0, !PT ;  /* 0x0000000102ff7812 */ /* 0x004fe2000780c0ff */
[----:B------:R-:W-:-:S04]  /*240e0*/  IMAD.MOV.U32 R2, RZ, RZ, 0xb000 ;  /* 0x0000b000ff027424 */ /* 0x000fc800078e00ff */
[----:B------:R1:W-:Y:S08]  /*240f0*/  SYNCS.ARRIVE.TRANS64 RZ, [R6+URZ+0x34890], R2 ;  /* 0x0348900206ff79a7 */ /* 0x0003f0000800003f */
[----:B------:R-:W-:Y:S05]  /*24100*/  @!P0 BRA `(.L_x_6927) ;  /* 0x0000000000048947 */ /* 0x000fea0003800000 */
[----:B------:R-:W-:Y:S01]  /*24110*/  BPT.TRAP 0x1 ;  /* 0x000000040000795c */ /* 0x000fe20000300000 */
.L_x_6927:
[----:B------:R-:W-:Y:S05]  /*24120*/  BSYNC B2 ;  /* 0x0000000000027941 */ /* 0x000fea0003800000 */
.L_x_6926:
        /* <DEDUP_REMOVED lines=12> */
.L_x_6928:
        /* <DEDUP_REMOVED lines=16> */
.L_x_6929:
        /* <DEDUP_REMOVED lines=13> */
.L_x_7114:
[----:B------:R-:W-:Y:S05]  /*243c0*/  BSYNC B2 ;  /* 0x0000000000027941 */ /* 0x000fea0003800000 */
.L_x_6930:
        /* <DEDUP_REMOVED lines=10> */
.L_x_6933:
[----:B------:R-:W-:Y:S05]  /*24470*/  BSYNC B2 ;  /* 0x0000000000027941 */ /* 0x000fea0003800000 */
.L_x_6932:
        /* <DEDUP_REMOVED lines=8> */
.L_x_6934:
        /* <DEDUP_REMOVED lines=15> */
.L_x_6935:
        /* <DEDUP_REMOVED lines=10> */
.L_x_6923:
[----:B------:R-:W-:Y:S05]  /*24690*/  BSYNC B1 ;  /* 0x0000000000017941 */ /* 0x000fea0003800000 */
.L_x_6922:
        /* <DEDUP_REMOVED lines=12> */
.L_x_6902:
[----:B------:R-:W-:Y:S05]  /*24760*/  BSYNC B0 ;  /* 0x0000000000007941 */ /* 0x000fea0003800000 */
.L_x_6901:
[----:B01----:R-:W2:Y:S04]  /*24770*/  LDL R2, [R1] ;  /* 0x0000000001027983 */ /* 0x003ea80000100800 */
        /* <DEDUP_REMOVED lines=36> */
.L_x_6938:
[----:B------:R-:W-:Y:S05]  /*249c0*/  BSYNC B0 ;  /* 0x0000000000007941 */ /* 0x000fea0003800000 */
.L_x_6937:
        /* <DEDUP_REMOVED lines=15> */
[----:B------:R-:W-:Y:S01]  /*24ac0*/  ULDC.64 UR6, c[0x0][0x208] ;  /* 0x0000820000067ab9 */ /* 0x000fe20000000a00 */
[----:B------:R-:W0:Y:S08]  /*24ad0*/  FLO.U32 R0, UR4 ;  /* 0x0000000400007d00 */ /* 0x000e3000080e0000 */
[----:B------:R-:W1:Y:S01]  /*24ae0*/  POPC R5, UR4 ;  /* 0x0000000400057d09 */ /* 0x000e620008000000 */
[----:B0-----:R-:W-:-:S02]  /*24af0*/  ISETP.EQ.U32.AND P0, PT, R0, R3, PT ;  /* 0x000000030000720c */ /* 0x001fc40003f02070 */
[----:B------:R-:W1:Y:S11]  /*24b00*/  LDC.64 R2, c[0x0][0xc60] ;  /* 0x00031800ff027b82 */ /* 0x000e760000000a00 */
[----:B-1----:R-:W2:Y:S01]  /*24b10*/  @P0 ATOMG.E.ADD.STRONG.GPU PT, R3, desc[UR6][R2.64], R5 ;  /* 0x00000005020309a8 */ /* 0x002ea200081ee1c6 */
[----:B------:R-:W0:Y:S02]  /*24b20*/  S2R R4, SR_LTMASK ;  /* 0x0000000000047919 */ /* 0x000e240000003900 */
[----:B0-----:R-:W-:-:S04]  /*24b30*/  LOP3.LUT R4, R4, UR4, RZ, 0xc0, !PT ;  /* 0x0000000404047c12 */ /* 0x001fc8000f8ec0ff */
[----:B------:R-:W0:Y:S01]  /*24b40*/  POPC R7, R4 ;  /* 0x0000000400077309 */ /* 0x000e220000000000 */
[----:B--2---:R-:W0:Y:S02]  /*24b50*/  SHFL.IDX PT, R0, R3, R0, 0x1f ;  /* 0x00001f0003007589 */ /* 0x004e2400000e0000 */
[----:B0-----:R-:W-:-:S05]  /*24b60*/  IADD3 R0, R0, UR36, R7 ;  /* 0x0000002400007c10 */ /* 0x001fca000fffe007 */
[----:B------:R4:W-:Y:S01]  /*24b70*/  STL [R1+0x10], R0 ;  /* 0x0000100001007387 */ /* 0x0009e20000100800 */
[----:B------:R-:W-:Y:S05]  /*24b80*/  BRA `(.L_x_6941) ;  /* 0x0000003c00187947 */ /* 0x000fea0003800000 */
.L_x_6940:
        /* <DEDUP_REMOVED lines=20> */
.L_x_6943:
[----:B------:R-:W-:Y:S05]  /*24cd0*/  BSYNC B6 ;  /* 0x0000000000067941 */ /* 0x000fea0003800000 */
.L_x_6942:
        /* <DEDUP_REMOVED lines=20> */
.L_x_6946:
        /* <DEDUP_REMOVED lines=15> */
.L_x_6945:
[----:B------:R-:W-:Y:S05]  /*24f10*/  BSYNC B6 ;  /* 0x0000000000067941 */ /* 0x000fea0003800000 */
.L_x_6944:
        /* <DEDUP_REMOVED lines=26> */
.L_x_7117:
[----:B0-----:R-:W2:Y:S01]  /*250c0*/  LDL.LU R4, [R1] ;  /* 0x0000000001047983 */ /* 0x001ea20000300800 */
[----:B------:R-:W-:Y:S02]  /*250d0*/  PLOP3.LUT P1, PT, PT, PT, PT, 0x8, 0x0 ;  /* 0x000000000000781c */ /* 0x000fe40003f2e170 */
[----:B-1----:R-:W-:Y:S01]  /*250e0*/  ISETP.NE.AND P0, PT, R14, RZ, PT ;  /* 0x000000ff0e00720c */ /* 0x002fe20003f05270 */
[----:B------:R0:W-:Y:S01]  /*250f0*/  STL [R1+0x4], R0 ;  /* 0x0000040001007387 */ /* 0x0001e20000100800 */
[----:B--2---:R-:W-:-:S09]  /*25100*/  LOP3.LUT R4, R4, 0xfffffffb, RZ, 0xc0, !PT ;  /* 0xfffffffb04047812 */ /* 0x004fd200078ec0ff */
[----:B------:R-:W-:-:S05]  /*25110*/  @P1 LOP3.LUT R4, R4, 0x4, RZ, 0xfc, !PT ;  /* 0x0000000404041812 */ /* 0x000fca00078efcff */
[----:B------:R0:W-:Y:S01]  /*25120*/  STL [R1], R4 ;  /* 0x0000000401007387 */ /* 0x0001e20000100800 */
[----:B------:R-:W-:Y:S05]  /*25130*/  @P0 BRA `(.L_x_6948) ;  /* 0x00000004001c0947 */ /* 0x000fea0003800000 */
[----:B------:R-:W-:-:S03]  /*25140*/  UMOV UR4, 0xffffffff ;  /* 0xffffffff00047882 */ /* 0x000fc60000000000 */
[----:B------:R-:W-:Y:S05]  /*25150*/  BRA.DIV UR4, `(.L_x_6949) ;  /* 0x0000005e046c7947 */ /* 0x000fea000b800000 */
[----:B------:R-:W-:-:S13]  /*25160*/  ELECT P6, URZ, PT ;  /* 0x00000000003f782f */ /* 0x000fda00038c0000 */
.L_x_7120:
[----:B------:R-:W-:Y:S05]  /*25170*/  @!P6 BRA `(.L_x_6948) ;  /* 0x00000004000ce947 */ /* 0x000fea0003800000 */
[----:B------:R-:W-:-:S04]  /*25180*/  ISETP.NE.U32.AND P0, PT, R2, RZ, PT ;  /* 0x000000ff0200720c */ /* 0x000fc80003f05070 */
[----:B------:R-:W-:-:S13]  /*25190*/  ISETP.NE.AND.EX P0, PT, R3, RZ, PT, P0 ;  /* 0x000000ff0300720c */ /* 0x000fda0003f05300 */
[----:B------:R-:W-:Y:S05]  /*251a0*/  @!P0 BRA `(.L_x_6950) ;  /* 0x0000000000548947 */ /* 0x000fea0003800000 */
[----:B------:R-:W1:Y:S01]  /*251b0*/  LDC R6, c[0x0][0x43c] ;  /* 0x00010f00ff067b82 */ /* 0x000e620000000800 */
[----:B------:R-:W-:Y:S01]  /*251c0*/  MOV R9, R0 ;  /* 0x0000000000097202 */ /* 0x000fe20000000f00 */
[----:B------:R-:W-:Y:S01]  /*251d0*/  ULDC.64 UR4, c[0x0][0x428] ;  /* 0x00010a0000047ab9 */ /* 0x000fe20000000a00 */
        /* <DEDUP_REMOVED lines=18> */
.L_x_6950:
[----:B-1----:R-:W2:Y:S01]  /*25300*/  LDL R2, [R1+0xc] ;  /* 0x00000c0001027983 */ /* 0x002ea20000100800 */
[----:B0-----:R-:W-:Y:S01]  /*25310*/  IMAD R0, R19, 0x8, R18 ;  /* 0x0000000813007824 */ /* 0x001fe200078e0212 */
[----:B--2---:R-:W-:-:S04]  /*25320*/  SHF.L.U32 R2, R2, 0x1f, RZ ;  /* 0x0000001f02027819 */ /* 0x004fc800000006ff */
[----:B------:R-:W0:Y:S02]  /*25330*/  SYNCS.PHASECHK.TRANS64.TRYWAIT P0, [R0+URZ+0x34840], R2 ;  /* 0x03484002000075a7 */ /* 0x000e24000800017f */
[----:B0-----:R-:W-:Y:S05]  /*25340*/  @!P0 BRA `(.L_x_6951) ;  /* 0x0000005c00108947 */ /* 0x001fea0003800000 */
.L_x_7121:
[----:B------:R1:W5:Y:S01]  /*25350*/  LDL R3, [R1] ;  /* 0x0000000001037983 */ /* 0x0003620000100800 */
        /* <DEDUP_REMOVED lines=9> */
.L_x_6952:
[----:B------:R-:W2:Y:S04]  /*253f0*/  LDL R4, [R1+0x4] ;  /* 0x0000040001047983 */ /* 0x000ea80000100800 */
[----:B01----:R-:W3:Y:S01]  /*25400*/  LDL R2, [R1+0x18] ;  /* 0x0000180001027983 */ /* 0x003ee20000100800 */
[----:B------:R-:W-:Y:S01]  /*25410*/  R2UR UR9, R0 ;  /* 0x00000000000972ca */ /* 0x000fe200000e0000 */
[----:B------:R-:W-:Y:S01]  /*25420*/  IMAD R0, R19, 0xb000, R18 ;  /* 0x0000b00013007824 */ /* 0x000fe200078e0212 */
[----:B------:R-:W-:Y:S01]  /*25430*/  PLOP3.LUT P0, PT, PT, PT, PT, 0x80, 0x0 ;  /* 0x000000000000781c */ /* 0x000fe20003f0f070 */
[----:B------:R-:W-:Y:S01]  /*25440*/  UIADD3 UR4, UP0, UR38, 0x370, URZ ;  /* 0x0000037026047890 */ /* 0x000fe2000ff1e03f */
[----:B------:R-:W-:Y:S01]  /*25450*/  R2UR UR12, R16 ;  /* 0x00000000100c72ca */ /* 0x000fe200000e0000 */
[----:B------:R-:W-:Y:S01]  /*25460*/  UMOV UR10, URZ ;  /* 0x0000003f000a7c82 */ /* 0x000fe20008000000 */
[----:B------:R-:W-:Y:S01]  /*25470*/  R2UR UR6, R0 ;  /* 0x00000000000672ca */ /* 0x000fe200000e0000 */
[----:B------:R-:W-:Y:S01]  /*25480*/  UMOV UR7, 0x14f00000 ;  /* 0x14f0000000077882 */ /* 0x000fe20000000000 */
[----:B-----5:R-:W-:Y:S01]  /*25490*/  R2UR UR13, R17 ;  /* 0x00000000110d72ca */ /* 0x020fe200000e0000 */
[----:B------:R-:W-:Y:S01]  /*254a0*/  UMOV UR15, 0x40 ;  /* 0x00000040000f7882 */ /* 0x000fe20000000000 */
[----:B------:R-:W-:-:S03]  /*254b0*/  LOP3.LUT R3, R3, 0xfffffffb, RZ, 0xc0, !PT ;  /* 0xfffffffb03037812 */ /* 0x000fc600078ec0ff */
[----:B------:R-:W-:Y:S02]  /*254c0*/  UIADD3 UR9, UR9, 0x34830, URZ ;  /* 0x0003483009097890 */ /* 0x000fe4000fffe03f */
[----:B------:R-:W-:-:S04]  /*254d0*/  @P0 LOP3.LUT R3, R3, 0x4, RZ, 0xfc, !PT ;  /* 0x0000000403030812 */ /* 0x000fc800078efcff */
[----:B------:R-:W-:Y:S01]  /*254e0*/  UIADD3 UR8, UR6, 0x1e400, URZ ;  /* 0x0001e40006087890 */ /* 0x000fe2000fffe03f */
[----:B------:R1:W-:Y:S01]  /*254f0*/  STL [R1], R3 ;  /* 0x0000000301007387 */ /* 0x0003e20000100800 */
[----:B------:R-:W-:-:S03]  /*25500*/  UIADD3 UR14, UR6, 0x23c00, URZ ;  /* 0x00023c00060e7890 */ /* 0x000fc6000fffe03f */
[----:B------:R-:W-:Y:S01]  /*25510*/  UMOV UR6, 0x0 ;  /* 0x0000000000067882 */ /* 0x000fe20000000000 */
        /* <DEDUP_REMOVED lines=8> */
[----:B-1----:R-:W-:Y:S01]  /*255a0*/  NOP ;  /* 0x0000000000007918 */ /* 0x002fe20000000000 */
.L_x_6948:
        /* <DEDUP_REMOVED lines=40> */
.L_x_6954:
[----:B------:R-:W-:Y:S05]  /*25830*/  BSYNC B6 ;  /* 0x0000000000067941 */ /* 0x000fea0003800000 */
.L_x_6953:
        /* <DEDUP_REMOVED lines=14> */
[----:B------:R-:W0:Y:S01]  /*25920*/  S2R R10, SR_TID.X ;  /* 0x00000000000a7919 */ /* 0x000e220000002100 */
[----:B--2---:R-:W-:-:S02]  /*25930*/  IMAD R0, R0, UR4, RZ ;  /* 0x0000000400007c24 */ /* 0x004fc4000f8e02ff */
[----:B----4-:R-:W-:-:S04]  /*25940*/  IMAD.WIDE.U32 R2, R4, UR4, R2 ;  /* 0x0000000404027c25 */ /* 0x010fc8000f8e0002 */
[----:B------:R-:W-:Y:S01]  /*25950*/  IMAD R0, R4, UR5, R0 ;  /* 0x0000000504007c24 */ /* 0x000fe2000f8e0200 */
[----:B------:R-:W-:Y:S01]  /*25960*/  ULDC.64 UR4, c[0x0][0x2d0] ;  /* 0x0000b40000047ab9 */ /* 0x000fe20000000a00 */
[----:B------:R-:W2:Y:S02]  /*25970*/  S2R R4, SR_TID.X ;  /* 0x0000000000047919 */ /* 0x000ea40000002100 */
[----:B------:R-:W-:Y:S02]  /*25980*/  IMAD.IADD R3, R3, 0x1, R0 ;  /* 0x0000000103037824 */ /* 0x000fe400078e0200 */
[----:B-1----:R-:W-:Y:S02]  /*25990*/  IMAD.SHL.U32 R9, R9, 0x8, RZ ;  /* 0x0000000809097824 */ /* 0x002fe400078e00ff */
[----:B0-----:R-:W-:-:S03]  /*259a0*/  IMAD.SHL.U32 R10, R10, 0x8, RZ ;  /* 0x000000080a0a7824 */ /* 0x001fc600078e00ff */
[----:B------:R-:W-:-:S04]  /*259b0*/  LOP3.LUT R9, R9, 0x38, RZ, 0xc0, !PT ;  /* 0x0000003809097812 */ /* 0x000fc800078ec0ff */
[----:B------:R-:W-:Y:S02]  /*259c0*/  LOP3.LUT R9, R9, 0x40, RZ, 0xfc, !PT ;  /* 0x0000004009097812 */ /* 0x000fe400078efcff */
[----:B------:R-:W-:Y:S02]  /*259d0*/  LOP3.LUT R10, R10, 0x38, RZ, 0xc0, !PT ;  /* 0x000000380a0a7812 */ /* 0x000fe400078ec0ff */
[----:B--2---:R-:W-:-:S04]  /*259e0*/  LOP3.LUT R4, R4, 0x7f, RZ, 0xc0, !PT ;  /* 0x0000007f04047812 */ /* 0x004fc800078ec0ff */
[----:B------:R-:W-:Y:S02]  /*259f0*/  SHF.R.U32.HI R6, RZ, 0x3, R4 ;  /* 0x00000003ff067819 */ /* 0x000fe40000011604 */
[----:B------:R-:W0:Y:S02]  /*25a00*/  S2R R4, SR_TID.X ;  /* 0x0000000000047919 */ /* 0x000e240000002100 */
[----:B0-----:R-:W-:-:S05]  /*25a10*/  IMAD.SHL.U32 R4, R4, 0x10, RZ ;  /* 0x0000001004047824 */ /* 0x001fca00078e00ff */
[----:B------:R-:W-:Y:S02]  /*25a20*/  LOP3.LUT R4, R6, 0x70, R4, 0xf8, !PT ;  /* 0x0000007006047812 */ /* 0x000fe400078ef804 */
[----:B------:R-:W0:Y:S01]  /*25a30*/  @P0 LDC R6, c[0x0][0x44c] ;  /* 0x00011300ff060b82 */ /* 0x000e220000000800 */
[----:B---3--:R-:W-:-:S05]  /*25a40*/  IMAD.SHL.U32 R5, R5, 0x80, RZ ;  /* 0x0000008005057824 */ /* 0x008fca00078e00ff */
        /* <DEDUP_REMOVED lines=21> */
[----:B------:R0:W5:Y:S01]  /*25ba0*/  LDL R9, [R1+0x34] ;  /* 0x0000340001097983 */ /* 0x0001620000100800 */
[----:B------:R-:W-:Y:S02]  /*25bb0*/  LEA.HI.X R3, R2, UR5, R3, 0x1, P0 ;  /* 0x0000000502037c11 */ /* 0x000fe400080f0c03 */
[----:B------:R-:W-:Y:S01]  /*25bc0*/  ISETP.GE.AND P0, PT, R10, UR4, PT ;  /* 0x000000040a007c0c */ /* 0x000fe2000bf06270 */
[----:B------:R-:W-:-:S03]  /*25bd0*/  UMOV UR4, 0xffffffff ;  /* 0xffffffff00047882 */ /* 0x000fc60000000000 */
[----:B------:R-:W-:Y:S09]  /*25be0*/  BRA.DIV UR4, `(.L_x_6955) ;  /* 0x0000005204fc7947 */ /* 0x000ff2000b800000 */
[----:B------:R-:W2:Y:S01]  /*25bf0*/  LDL.LU R6, [R1+0x54] ;  /* 0x0000540001067983 */ /* 0x000ea20000300800 */
[----:B------:R-:W1:Y:S02]  /*25c00*/  S2R R7, SR_TID.X ;  /* 0x0000000000077919 */ /* 0x000e640000002100 */
[----:B-1----:R-:W-:-:S04]  /*25c10*/  LOP3.LUT R7, R7, 0x7f, RZ, 0xc0, !PT ;  /* 0x0000007f07077812 */ /* 0x002fc800078ec0ff */
[----:B------:R-:W-:Y:S02]  /*25c20*/  SHF.R.U32.HI R11, RZ, 0x3, R7 ;  /* 0x00000003ff0b7819 */ /* 0x000fe40000011607 */
[----:B------:R-:W1:Y:S03]  /*25c30*/  SHFL.IDX PT, R7, R4, RZ, 0x181f ;  /* 0x00181fff04077589 */ /* 0x000e6600000e0000 */
[----:B------:R-:W-:Y:S01]  /*25c40*/  IMAD.IADD R0, R11, 0x1, R5 ;  /* 0x000000010b007824 */ /* 0x000fe200078e0205 */
[----:B------:R-:W-:-:S03]  /*25c50*/  ULDC.64 UR4, c[0x0][0x208] ;  /* 0x0000820000047ab9 */ /* 0x000fc60000000a00 */
[----:B------:R-:W-:Y:S02]  /*25c60*/  VIADD R5, R0, 0x10 ;  /* 0x0000001000057836 */ /* 0x000fe40000000000 */
[----:B--2---:R-:W-:Y:S02]  /*25c70*/  IMAD R2, R6, R8, RZ ;  /* 0x0000000806027224 */ /* 0x004fe400078e02ff */
[----:B------:R-:W2:Y:S03]  /*25c80*/  SHFL.IDX PT, R6, R3, RZ, 0x181f ;  /* 0x00181fff03067589 */ /* 0x000ea600000e0000 */
[----:B------:R-:W-:-:S13]  /*25c90*/  ISETP.GE.AND P2, PT, R0, R2, PT ;  /* 0x000000020000720c */ /* 0x000fda0003f46270 */
[----:B-1----:R-:W-:-:S05]  /*25ca0*/  @!P2 LEA R7, P3, R10, R7, 0x1 ;  /* 0x000000070a07a211 */ /* 0x002fca00078608ff */
[----:B--2---:R-:W-:-:S05]  /*25cb0*/  @!P2 IMAD.X R6, RZ, RZ, R6, P3 ;  /* 0x000000ffff06a224 */ /* 0x004fca00018e0606 */
[----:B------:R-:W-:-:S04]  /*25cc0*/  @!P2 LOP3.LUT R7, R7, R6, RZ, 0x3c, !PT ;  /* 0x000000060707a212 */ /* 0x000fc800078e3cff */
[----:B------:R-:W-:-:S04]  /*25cd0*/  @!P2 LOP3.LUT R6, R7, R6, RZ, 0x3c, !PT ;  /* 0x000000060706a212 */ /* 0x000fc800078e3cff */
[----:B------:R-:W-:-:S05]  /*25ce0*/  @!P2 LOP3.LUT R7, R7, R6, RZ, 0x3c, !PT ;  /* 0x000000060707a212 */ /* 0x000fca00078e3cff */
[----:B------:R-:W-:Y:S01]  /*25cf0*/  @!PT LDS RZ, [RZ] ;  /* 0x00000000fffff984 */ /* 0x000fe20000000800 */
[----:B-----5:R-:W-:Y:S04]  /*25d00*/  @!P2 LDGSTS.E.BYPASS.LTC128B.128 [R9+0x16400], desc[UR4][R6.64], !P0 ;  /* 0x164000000609afae */ /* 0x020fe8000c101d44 */
        /* <DEDUP_REMOVED lines=61> */
[----:B------:R1:W3:Y:S02]  /*260e0*/  SHFL.IDX PT, R3, R4, 0x7, 0x181f ;  /* 0x00f81f0004037f89 */ /* 0x0002e400000e0000 */
.L_x_7138:
[----:B------:R-:W-:Y:S01]  /*260f0*/  VIADD R0, R0, 0x70 ;  /* 0x0000007000007836 */ /* 0x000fe20000000000 */
[----:B------:R-:W-:Y:S04]  /*26100*/  BSSY B0, `(.L_x_6956) ;  /* 0x000000b000007945 */ /* 0x000fe80003800000 */
[----:B------:R-:W-:-:S13]  /*26110*/  ISETP.GE.AND P2, PT, R0, R2, PT ;  /* 0x000000020000720c */ /* 0x000fda0003f46270 */
[----:B------:R-:W-:Y:S05]  /*26120*/  @P2 BRA `(.L_x_6957) ;  /* 0x0000000000202947 */ /* 0x000fea0003800000 */
[----:B---3--:R-:W-:Y:S01]  /*26130*/  LEA R2, P2, R10, R3, 0x1 ;  /* 0x000000030a027211 */ /* 0x008fe200078408ff */
[----:B------:R-:W-:-:S04]  /*26140*/  ULDC.64 UR4, c[0x0][0x208] ;  /* 0x0000820000047ab9 */ /* 0x000fc80000000a00 */
[----:B-12---:R-:W-:-:S05]  /*26150*/  IMAD.X R3, RZ, RZ, R5, P2 ;  /* 0x000000ffff037224 */ /* 0x006fca00010e0605 */
[----:B------:R-:W-:Y:S01]  /*26160*/  @!PT LDS RZ, [RZ] ;  /* 0x00000000fffff984 */ /* 0x000fe20000000800 */
[----:B------:R-:W-:Y:S01]  /*26170*/  @!PT LDS RZ, [RZ] ;  /* 0x00000000fffff984 */ /* 0x000fe20000000800 */
[----:B------:R-:W-:Y:S01]  /*26180*/  @!PT LDS RZ, [RZ] ;  /* 0x00000000fffff984 */ /* 0x000fe20000000800 */
[----:B------:R4:W-:Y:S04]  /*26190*/  LDGSTS.E.BYPASS.LTC128B.128 [R9+0x19c00], desc[UR4][R2.64], !P0 ;  /* 0x19c0000002097fae */ /* 0x0009e8000c101d44 */
[----:B------:R4:W-:Y:S02]  /*261a0*/  LDGSTS.E.BYPASS.LTC128B.128 [R9+0x1dc00], desc[UR4][R2.64+0x80], !P1 ;  /* 0x1dc0008002097fae */ /* 0x0009e4000c901d44 */
.L_x_6957:
[----:B------:R-:W-:Y:S05]  /*261b0*/  BSYNC B0 ;  /* 0x0000000000007941 */ /* 0x000fea0003800000 */
.L_x_6956:
[----:B------:R-:W-:Y:S01]  /*261c0*/  NOP ;  /* 0x0000000000007918 */ /* 0x000fe20000000000 */
[----:B------:R-:W-:-:S13]  /*261d0*/  PLOP3.LUT P0, PT, PT, PT, PT, 0x80, 0x0 ;  /* 0x000000000000781c */ /* 0x000fda0003f0f070 */
.L_x_6958:
        /* <DEDUP_REMOVED lines=18> */
.L_x_7139:
[----:B------:R-:W-:Y:S05]  /*26300*/  BSYNC B0 ;  /* 0x0000000000007941 */ /* 0x000fea0003800000 */
.L_x_6959:
[----:B-1-3--:R-:W4:Y:S04]  /*26310*/  LDL R3, [R1+0x40] ;  /* 0x0000400001037983 */ /* 0x00af280000100800 */
[----:B------:R-:W3:Y:S01]  /*26320*/  LDL R2, [R1+0x30] ;  /* 0x0000300001027983 */ /* 0x000ee20000100800 */
[----:B------:R-:W-:Y:S01]  /*26330*/  BSSY B0, `(.L_x_6961) ;  /* 0x00001ef000007945 */ /* 0x000fe20003800000 */
[----:B----4-:R-:W-:-:S05]  /*26340*/  VIADD R0, R3, 0xfffffffe ;  /* 0xfffffffe03007836 */ /* 0x010fca0000000000 */
[----:B---3--:R-:W-:-:S13]  /*26350*/  ISETP.GE.AND P0, PT, R0, R2, PT ;  /* 0x000000020000720c */ /* 0x008fda0003f06270 */
[----:B------:R-:W-:Y:S05]  /*26360*/  @!P0 BRA `(.L_x_6962) ;  /* 0x0000001c00ac8947 */ /* 0x000fea0003800000 */
[----:B--2---:R-:W2:Y:S04]  /*26370*/  LDL.LU R5, [R1+0x58] ;  /* 0x0000580001057983 */ /* 0x004ea80000300800 */
[----:B------:R-:W3:Y:S04]  /*26380*/  LDL.LU R4, [R1+0x44] ;  /* 0x0000440001047983 */ /* 0x000ee80000300800 */
        /* <DEDUP_REMOVED lines=12> */
[----:B------:R-:W2:Y:S04]  /*26450*/  LDL R4, [R1] ;  /* 0x0000000001047983 */ /* 0x000ea80000100800 */
        /* <DEDUP_REMOVED lines=34> */
.L_x_6967:
[----:B------:R-:W-:Y:S01]  /*26680*/  LEA R3, R7, R18, 0x3 ;  /* 0x0000001207037211 */ /* 0x000fe200078e18ff */
[----:B------:R-:W-:Y:S01]  /*26690*/  BSSY B3, `(.L_x_6968) ;  /* 0x0000004000037945 */ /* 0x000fe20003800000 */
[----:B------:R-:W-:-:S04]  /*266a0*/  SHF.L.U32 R2, R10, 0x1f, RZ ;  /* 0x0000001f0a027819 */ /* 0x000fc800000006ff */
[----:B------:R-:W2:Y:S02]  /*266b0*/  SYNCS.PHASECHK.TRANS64.TRYWAIT P0, [R3+URZ+0x34840], R2 ;  /* 0x03484002030075a7 */ /* 0x000ea4000800017f */
[----:B--2---:R-:W-:Y:S05]  /*266c0*/  @!P0 BRA `(.L_x_6969) ;  /* 0x00000054002c8947 */ /* 0x004fea0003800000 */
.L_x_7140:
[----:B------:R-:W-:Y:S05]  /*266d0*/  BSYNC B3 ;  /* 0x0000000000037941 */ /* 0x000fea0003800000 */
.L_x_6968:
[----:B-1----:R-:W1:Y:S01]  /*266e0*/  S2R R5, SR_TID.X ;  /* 0x0000000000057919 */ /* 0x002e620000002100 */
[----:B------:R-:W-:Y:S01]  /*266f0*/  BSSY B3, `(.L_x_6970) ;  /* 0x000000a000037945 */ /* 0x000fe20003800000 */
[----:B-1----:R-:W-:-:S04]  /*26700*/  LOP3.LUT R5, R5, 0x7f, RZ, 0xc0, !PT ;  /* 0x0000007f05057812 */ /* 0x002fc800078ec0ff */
[----:B------:R-:W-:-:S13]  /*26710*/  ISETP.NE.AND P0, PT, R5, RZ, PT ;  /* 0x000000ff0500720c */ /* 0x000fda0003f05270 */
[----:B------:R-:W-:Y:S05]  /*26720*/  @P0 BRA `(.L_x_6971) ;  /* 0x0000000000180947 */ /* 0x000fea0003800000 */
[----:B------:R-:W3:Y:S01]  /*26730*/  LDL R5, [R1] ;  /* 0x0000000001057983 */ /* 0x000ee20000100800 */
[----:B--2---:R-:W-:-:S04]  /*26740*/  IMAD.MOV.U32 R2, RZ, RZ, 0xb000 ;  /* 0x0000b000ff027424 */ /* 0x004fc800078e00ff */
[----:B------:R1:W-:Y:S01]  /*26750*/  SYNCS.ARRIVE.TRANS64 RZ, [R3+URZ+0x34830], R2 ;  /* 0x0348300203ff79a7 */ /* 0x0003e2000800003f */
[----:B---3--:R-:W-:-:S13]  /*26760*/  LOP3.LUT P1, RZ, R5, 0x1, RZ, 0xc0, !PT ;  /* 0x0000000105ff7812 */ /* 0x008fda000782c0ff */
[----:B-1----:R-:W-:Y:S05]  /*26770*/  @!P1 BRA `(.L_x_6971) ;  /* 0x0000000000049947 */ /* 0x002fea0003800000 */
[----:B------:R-:W-:Y:S01]  /*26780*/  BPT.TRAP 0x1 ;  /* 0x000000040000795c */ /* 0x000fe20000300000 */
.L_x_6971:
[----:B------:R-:W-:Y:S05]  /*26790*/  BSYNC B3 ;  /* 0x0000000000037941 */ /* 0x000fea0003800000 */
.L_x_6970:
[----:B--2---:R-:W2:Y:S01]  /*267a0*/  LDL R2, [R1+0x18] ;  /* 0x0000180001027983 */ /* 0x004ea20000100800 */
        /* <DEDUP_REMOVED lines=11> */
.L_x_6972:
        /* <DEDUP_REMOVED lines=16> */
.L_x_6973:
        /* <DEDUP_REMOVED lines=16> */
.L_x_7141:
[----:B------:R-:W-:Y:S05]  /*26a60*/  BSYNC B3 ;  /* 0x0000000000037941 */ /* 0x000fea0003800000 */
.L_x_6974:
        /* <DEDUP_REMOVED lines=10> */
.L_x_6976:
[----:B------:R-:W2:Y:S01]  /*26b10*/  LDL R3, [R1] ;  /* 0x0000000001037983 */ /* 0x000ea20000100800 */
[----:B------:R-:W-:Y:S01]  /*26b20*/  BSSY B3, `(.L_x_6977) ;  /* 0x0000004000037945 */ /* 0x000fe20003800000 */
[----:B--2---:R-:W-:-:S13]  /*26b30*/  LOP3.LUT P0, RZ, R3, 0x8, RZ, 0xc0, !PT ;  /* 0x0000000803ff7812 */ /* 0x004fda000780c0ff */
[----:B------:R-:W-:Y:S05]  /*26b40*/  @P0 BRA `(.L_x_6978) ;  /* 0x0000000000040947 */ /* 0x000fea0003800000 */
[----:B------:R-:W-:Y:S01]  /*26b50*/  BPT.TRAP 0x1 ;  /* 0x000000040000795c */ /* 0x000fe20000300000 */
.L_x_6978:
[----:B------:R-:W-:Y:S05]  /*26b60*/  BSYNC B3 ;  /* 0x0000000000037941 */ /* 0x000fea0003800000 */
.L_x_6977:
        /* <DEDUP_REMOVED lines=12> */
.L_x_6979:
        /* <DEDUP_REMOVED lines=15> */
.L_x_6980:
        /* <DEDUP_REMOVED lines=12> */
.L_x_6966:
[----:B------:R-:W-:Y:S05]  /*26de0*/  BSYNC B1 ;  /* 0x0000000000017941 */ /* 0x000fea0003800000 */
.L_x_6965:
[----:B-1----:R-:W2:Y:S01]  /*26df0*/  LDL.LU R0, [R1+0x40] ;  /* 0x0000400001007983 */ /* 0x002ea20000300800 */
[----:B------:R-:W-:-:S03]  /*26e00*/  IMAD.MOV.U32 R19, RZ, RZ, R7 ;  /* 0x000000ffff137224 */ /* 0x000fc600078e0007 */
[----:B------:R1:W-:Y:S02]  /*26e10*/  STL [R1+0xc], R10 ;  /* 0x00000c0a01007387 */ /* 0x0003e40000100800 */
[----:B-12---:R-:W-:-:S07]  /*26e20*/  VIADD R0, R0, 0xfffffffd ;  /* 0xfffffffd00007836 */ /* 0x006fce0000000000 */
.L_x_6964:
[----:B------:R-:W-:Y:S05]  /*26e30*/  BSYNC B2 ;  /* 0x0000000000027941 */ /* 0x000fea0003800000 */
.L_x_6963:
[----:B------:R-:W-:Y:S01]  /*26e40*/  VIADD R9, R9, 0xfffffffe ;  /* 0xfffffffe09097836 */ /* 0x000fe20000000000 */
[----:B------:R-:W-:-:S04]  /*26e50*/  LOP3.LUT R6, RZ, R6, RZ, 0x33, !PT ;  /* 0x00000006ff067212 */ /* 0x000fc800078e33ff */
[----:B------:R-:W-:-:S13]  /*26e60*/  ISETP.NE.AND P0, PT, R9, R6, PT ;  /* 0x000000060900720c */ /* 0x000fda0003f05270 */
[----:B------:R-:W-:Y:S05]  /*26e70*/  @!P0 BRA `(.L_x_6962) ;  /* 0x0000001000e88947 */ /* 0x000fea0003800000 */
[----:B------:R-:W-:-:S07]  /*26e80*/  IMAD.MOV.U32 R8, RZ, RZ, R17 ;  /* 0x000000ffff087224 */ /* 0x000fce00078e0011 */
.L_x_7013:
[----:B--2---:R-:W2:Y:S04]  /*26e90*/  LDL R3, [R1] ;  /* 0x0000000001037983 */ /* 0x004ea80000100800 */
        /* <DEDUP_REMOVED lines=9> */
[----:B-1----:R-:W-:Y:S05]  /*26f30*/  @!P1 BRA `(.L_x_6982) ;  /* 0x00000008003c9947 */ /* 0x002fea0003800000 */
        /* <DEDUP_REMOVED lines=25> */
.L_x_6983:
[----:B------:R-:W-:Y:S01]  /*270d0*/  IMAD R3, R4, 0x8, R18 ;  /* 0x0000000804037824 */ /* 0x000fe200078e0212 */
[----:B------:R-:W-:Y:S01]  /*270e0*/  SHF.L.U32 R2, R5, 0x1f, RZ ;  /* 0x0000001f05027819 */ /* 0x000fe200000006ff */
[----:B------:R-:W-:Y:S03]  /*270f0*/  BSSY B2, `(.L_x_6984) ;  /* 0x0000003000027945 */ /* 0x000fe60003800000 */
[----:B------:R-:W2:Y:S02]  /*27100*/  SYNCS.PHASECHK.TRANS64.TRYWAIT P0, [R3+URZ+0x34840], R2 ;  /* 0x03484002030075a7 */ /* 0x000ea4000800017f */
[----:B--2---:R-:W-:Y:S05]  /*27110*/  @!P0 BRA `(.L_x_6985) ;  /* 0x0000004800c08947 */ /* 0x004fea0003800000 */
.L_x_7142:
[----:B------:R-:W-:Y:S05]  /*27120*/  BSYNC B2 ;  /* 0x0000000000027941 */ /* 0x000fea0003800000 */
.L_x_6984:
[----:B------:R-:W3:Y:S01]  /*27130*/  S2R R7, SR_TID.X ;  /* 0x0000000000077919 */ /* 0x000ee20000002100 */
[----:B------:R-:W-:Y:S01]  /*27140*/  BSSY B2, `(.L_x_6986) ;  /* 0x000000a000027945 */ /* 0x000fe20003800000 */
[----:B---3--:R-:W-:-:S04]  /*27150*/  LOP3.LUT R7, R7, 0x7f, RZ, 0xc0, !PT ;  /* 0x0000007f07077812 */ /* 0x008fc800078ec0ff */
[----:B------:R-:W-:-:S13]  /*27160*/  ISETP.NE.AND P0, PT, R7, RZ, PT ;  /* 0x000000ff0700720c */ /* 0x000fda0003f05270 */
[----:B------:R-:W-:Y:S05]  /*27170*/  @P0 BRA `(.L_x_6987) ;  /* 0x0000000000180947 */ /* 0x000fea0003800000 */
[----:B------:R-:W3:Y:S01]  /*27180*/  LDL R7, [R1] ;  /* 0x0000000001077983 */ /* 0x000ee20000100800 */
[----:B--2---:R-:W-:-:S04]  /*27190*/  IMAD.MOV.U32 R2, RZ, RZ, 0xb000 ;  /* 0x0000b000ff027424 */ /* 0x004fc800078e00ff */
[----:B------:R4:W-:Y:S01]  /*271a0*/  SYNCS.ARRIVE.TRANS64 RZ, [R3+URZ+0x34830], R2 ;  /* 0x0348300203ff79a7 */ /* 0x0009e2000800003f */
[----:B---3--:R-:W-:-:S13]  /*271b0*/  LOP3.LUT P1, RZ, R7, 0x1, RZ, 0xc0, !PT ;  /* 0x0000000107ff7812 */ /* 0x008fda000782c0ff */
[----:B----4-:R-:W-:Y:S05]  /*271c0*/  @!P1 BRA `(.L_x_6987) ;  /* 0x0000000000049947 */ /* 0x010fea0003800000 */
[----:B------:R-:W-:Y:S01]  /*271d0*/  BPT.TRAP 0x1 ;  /* 0x000000040000795c */ /* 0x000fe20000300000 */
.L_x_6987:
[----:B------:R-:W-:Y:S05]  /*271e0*/  BSYNC B2 ;  /* 0x0000000000027941 */ /* 0x000fea0003800000 */
.L_x_6986:
[----:B------:R-:W3:Y:S01]  /*271f0*/  LDL R7, [R1+0x18] ;  /* 0x0000180001077983 */ /* 0x000ee20000100800 */
[----:B------:R-:W-:Y:S01]  /*27200*/  IMAD.MOV.U32 R10, RZ, RZ, RZ ;  /* 0x000000ffff0a7224 */ /* 0x000fe200078e00ff */
[----:B------:R-:W-:Y:S01]  /*27210*/  UIADD3 UR4, UP0, UR38, 0x370, URZ ;  /* 0x0000037026047890 */ /* 0x000fe2000ff1e03f */
[----:B--2---:R-:W-:Y:S01]  /*27220*/  IMAD R2, R4, 0xb000, R18 ;  /* 0x0000b00004027824 */ /* 0x004fe200078e0212 */
[----:B------:R-:W-:Y:S01]  /*27230*/  PLOP3.LUT P0, PT, PT, PT, PT, 0x80, 0x0 ;  /* 0x000000000000781c */ /* 0x000fe20003f0f070 */
[----:B------:R-:W-:Y:S01]  /*27240*/  VIADD R3, R3, 0x34830 ;  /* 0x0003483003037836 */ /* 0x000fe20000000000 */
[----:B------:R-:W-:Y:S01]  /*27250*/  R2UR UR10, R10 ;  /* 0x000000000a0a72ca */ /* 0x000fe200000e0000 */
[----:B-1----:R-:W-:Y:S01]  /*27260*/  VIADD R9, R2, 0x1e400 ;  /* 0x0001e40002097836 */ /* 0x002fe20000000000 */
[----:B------:R-:W-:Y:S01]  /*27270*/  UIADD3.X UR5, URZ, UR39, URZ, UP0, !UPT ;  /* 0x000000273f057290 */ /* 0x000fe200087fe43f */
[----:B------:R-:W-:Y:S01]  /*27280*/  UMOV UR6, 0x0 ;  /* 0x0000000000067882 */ /* 0x000fe20000000000 */
[----:B------:R-:W-:Y:S01]  /*27290*/  UMOV UR7, 0x14f00000 ;  /* 0x14f0000000077882 */ /* 0x000fe20000000000 */
[----:B---3--:R-:W-:-:S10]  /*272a0*/  IMAD R7, R6, 0xb0, R7 ;  /* 0x000000b006077824 */ /* 0x008fd400078e0207 */
.L_x_6988:
        /* <DEDUP_REMOVED lines=16> */
.L_x_6989:
        /* <DEDUP_REMOVED lines=16> */
.L_x_7143:
[----:B------:R-:W-:Y:S05]  /*274b0*/  BSYNC B2 ;  /* 0x0000000000027941 */ /* 0x000fea0003800000 */
.L_x_6990:
        /* <DEDUP_REMOVED lines=10> */
.L_x_6992:
[----:B------:R-:W2:Y:S01]  /*27560*/  LDL R3, [R1] ;  /* 0x0000000001037983 */ /* 0x000ea20000100800 */
[----:B------:R-:W-:Y:S01]  /*27570*/  BSSY B2, `(.L_x_6993) ;  /* 0x0000004000027945 */ /* 0x000fe20003800000 */
[----:B--2---:R-:W-:-:S13]  /*27580*/  LOP3.LUT P0, RZ, R3, 0x8, RZ, 0xc0, !PT ;  /* 0x0000000803ff7812 */ /* 0x004fda000780c0ff */
[----:B------:R-:W-:Y:S05]  /*27590*/  @P0 BRA `(.L_x_6994) ;  /* 0x0000000000040947 */ /* 0x000fea0003800000 */
[----:B------:R-:W-:Y:S01]  /*275a0*/  BPT.TRAP 0x1 ;  /* 0x000000040000795c */ /* 0x000fe20000300000 */
.L_x_6994:
[----:B------:R-:W-:Y:S05]  /*275b0*/  BSYNC B2 ;  /* 0x0000000000027941 */ /* 0x000fea0003800000 */
.L_x_6993:
        /* <DEDUP_REMOVED lines=12> */
.L_x_6995:
        /* <DEDUP_REMOVED lines=15> */
.L_x_6996:
        /* <DEDUP_REMOVED lines=12> */
.L_x_6982:
[----:B------:R-:W-:Y:S05]  /*27830*/  BSYNC B1 ;  /* 0x0000000000017941 */ /* 0x000fea0003800000 */
.L_x_6981:
[----:B------:R-:W2:Y:S01]  /*27840*/  LDL R2, [R1] ;  /* 0x0000000001027983 */ /* 0x000ea20000100800 */
[----:B------:R-:W-:Y:S01]  /*27850*/  VIADD R19, R4, 0x1 ;  /* 0x0000000104137836 */ /* 0x000fe20000000000 */
[----:B------:R-:W-:Y:S01]  /*27860*/  BSSY B1, `(.L_x_6997) ;  /* 0x0000097000017945 */ /* 0x000fe20003800000 */
[----:B-1----:R-:W-:-:S03]  /*27870*/  VIADD R6, R0, 0xffffffff ;  /* 0xffffffff00067836 */ /* 0x002fc60000000000 */
        /* <DEDUP_REMOVED lines=30> */
[----:B------:R-:W-:-:S05]  /*27a60*/  LEA.HI.X R9, R2, UR5, R3, 0x2, P0 ;  /* 0x0000000502097c11 */ /* 0x000fca00080f1403 */
[----:B------:R2:W5:Y:S04]  /*27a70*/  LDG.E R8, desc[UR8][R8.64] ;  /* 0x0000000808087981 */ /* 0x000568000c1e1900 */
.L_x_6999:
[----:B------:R-:W-:Y:S01]  /*27a80*/  IMAD R2, R19, 0x8, R18 ;  /* 0x0000000813027824 */ /* 0x000fe200078e0212 */
[----:B------:R-:W-:Y:S01]  /*27a90*/  SHF.L.U32 R3, R10, 0x1f, RZ ;  /* 0x0000001f0a037819 */ /* 0x000fe200000006ff */
[----:B------:R-:W-:Y:S03]  /*27aa0*/  BSSY B2, `(.L_x_7000) ;  /* 0x0000003000027945 */ /* 0x000fe60003800000 */
[----:B------:R-:W3:Y:S02]  /*27ab0*/  SYNCS.PHASECHK.TRANS64.TRYWAIT P0, [R2+URZ+0x34840], R3 ;  /* 0x03484003020075a7 */ /* 0x000ee4000800017f */
[----:B---3--:R-:W-:Y:S05]  /*27ac0*/  @!P0 BRA `(.L_x_7001) ;  /* 0x00000040007c8947 */ /* 0x008fea0003800000 */
.L_x_7144:
[----:B------:R-:W-:Y:S05]  /*27ad0*/  BSYNC B2 ;  /* 0x0000000000027941 */ /* 0x000fea0003800000 */
.L_x_7000:
[----:B--2---:R-:W2:Y:S01]  /*27ae0*/  S2R R9, SR_TID.X ;  /* 0x0000000000097919 */ /* 0x004ea20000002100 */
[----:B------:R-:W-:Y:S01]  /*27af0*/  BSSY B2, `(.L_x_7002) ;  /* 0x000000a000027945 */ /* 0x000fe20003800000 */
[----:B--2---:R-:W-:-:S04]  /*27b00*/  LOP3.LUT R9, R9, 0x7f, RZ, 0xc0, !PT ;  /* 0x0000007f09097812 */ /* 0x004fc800078ec0ff */
[----:B------:R-:W-:-:S13]  /*27b10*/  ISETP.NE.AND P0, PT, R9, RZ, PT ;  /* 0x000000ff0900720c */ /* 0x000fda0003f05270 */
[----:B------:R-:W-:Y:S05]  /*27b20*/  @P0 BRA `(.L_x_7003) ;  /* 0x0000000000180947 */ /* 0x000fea0003800000 */
[----:B------:R-:W2:Y:S01]  /*27b30*/  LDL R9, [R1] ;  /* 0x0000000001097983 */ /* 0x000ea20000100800 */
[----:B---3--:R-:W-:-:S04]  /*27b40*/  IMAD.MOV.U32 R3, RZ, RZ, 0xb000 ;  /* 0x0000b000ff037424 */ /* 0x008fc800078e00ff */
[----:B------:R4:W-:Y:S01]  /*27b50*/  SYNCS.ARRIVE.TRANS64 RZ, [R2+URZ+0x34830], R3 ;  /* 0x0348300302ff79a7 */ /* 0x0009e2000800003f */
[----:B--2---:R-:W-:-:S13]  /*27b60*/  LOP3.LUT P1, RZ, R9, 0x1, RZ, 0xc0, !PT ;  /* 0x0000000109ff7812 */ /* 0x004fda000782c0ff */
[----:B----4-:R-:W-:Y:S05]  /*27b70*/  @!P1 BRA `(.L_x_7003) ;  /* 0x0000000000049947 */ /* 0x010fea0003800000 */
[----:B------:R-:W-:Y:S01]  /*27b80*/  BPT.TRAP 0x1 ;  /* 0x000000040000795c */ /* 0x000fe20000300000 */
.L_x_7003:
[----:B------:R-:W-:Y:S05]  /*27b90*/  BSYNC B2 ;  /* 0x0000000000027941 */ /* 0x000fea0003800000 */
.L_x_7002:
[----:B---3--:R-:W2:Y:S01]  /*27ba0*/  LDL R3, [R1+0x18] ;  /* 0x0000180001037983 */ /* 0x008ea20000100800 */
        /* <DEDUP_REMOVED lines=11> */
.L_x_7004:
        /* <DEDUP_REMOVED lines=16> */
.L_x_7005:
        /* <DEDUP_REMOVED lines=15> */
.L_x_7145:
[----:B------:R-:W-:Y:S05]  /*27e50*/  BSYNC B2 ;  /* 0x0000000000027941 */ /* 0x000fea0003800000 */
.L_x_7006:
        /* <DEDUP_REMOVED lines=10> */
.L_x_7008:
[----:B------:R-:W2:Y:S01]  /*27f00*/  LDL R3, [R1] ;  /* 0x0000000001037983 */ /* 0x000ea20000100800 */
[----:B------:R-:W-:Y:S01]  /*27f10*/  BSSY B2, `(.L_x_7009) ;  /* 0x0000004000027945 */ /* 0x000fe20003800000 */
[----:B--2---:R-:W-:-:S13]  /*27f20*/  LOP3.LUT P0, RZ, R3, 0x8, RZ, 0xc0, !PT ;  /* 0x0000000803ff7812 */ /* 0x004fda000780c0ff */
[----:B------:R-:W-:Y:S05]  /*27f30*/  @P0 BRA `(.L_x_7010) ;  /* 0x0000000000040947 */ /* 0x000fea0003800000 */
[----:B------:R-:W-:Y:S01]  /*27f40*/  BPT.TRAP 0x1 ;  /* 0x000000040000795c */ /* 0x000fe20000300000 */
.L_x_7010:
[----:B------:R-:W-:Y:S05]  /*27f50*/  BSYNC B2 ;  /* 0x0000000000027941 */ /* 0x000fea0003800000 */
.L_x_7009:
        /* <DEDUP_REMOVED lines=12> */
.L_x_7011:
        /* <DEDUP_REMOVED lines=15> */
.L_x_7012:
        /* <DEDUP_REMOVED lines=12> */
.L_x_6998:
[----:B------:R-:W-:Y:S05]  /*281d0*/  BSYNC B1 ;  /* 0x0000000000017941 */ /* 0x000fea0003800000 */
.L_x_6997:
[----:B------:R-:W3:Y:S01]  /*281e0*/  LDL R2, [R1+0x30] ;  /* 0x0000300001027983 */ /* 0x000ee20000100800 */
[----:B------:R-:W-:Y:S01]  /*281f0*/  VIADD R0, R0, 0xfffffffe ;  /* 0xfffffffe00007836 */ /* 0x000fe20000000000 */
[----:B---3--:R-:W-:-:S13]  /*28200*/  ISETP.GT.AND P0, PT, R6, R2, PT ;  /* 0x000000020600720c */ /* 0x008fda0003f04270 */
[----:B------:R-:W-:Y:S05]  /*28210*/  @P0 BRA `(.L_x_7013) ;  /* 0xffffffec001c0947 */ /* 0x000fea000383ffff */
.L_x_6962:
[----:B------:R-:W-:Y:S05]  /*28220*/  BSYNC B0 ;  /* 0x0000000000007941 */ /* 0x000fea0003800000 */
.L_x_6961:
        /* <DEDUP_REMOVED lines=8> */
[----:B------:R-:W3:Y:S01]  /*282b0*/  FLO.U32 R0, UR4 ;  /* 0x0000000400007d00 */ /* 0x000ee200080e0000 */
[----:B------:R-:W-:Y:S01]  /*282c0*/  ULDC.64 UR6, c[0x0][0x208] ;  /* 0x0000820000067ab9 */ /* 0x000fe20000000a00 */
        /* <DEDUP_REMOVED lines=8> */
[----:B------:R3:W-:Y:S02]  /*28350*/  STL [R1+0x10], R0 ;  /* 0x0000100001007387 */ /* 0x0007e40000100800 */
.L_x_7015:
[----:B------:R-:W-:Y:S05]  /*28360*/  BSYNC B0 ;  /* 0x0000000000007941 */ /* 0x000fea0003800000 */
.L_x_7014:
[----:B---3--:R-:W3:Y:S01]  /*28370*/  LDL R0, [R1] ;  /* 0x0000000001007983 */ /* 0x008ee20000100800 */
        /* <DEDUP_REMOVED lines=9> */
.L_x_7146:
[----:B------:R-:W-:Y:S05]  /*28410*/  BSYNC B1 ;  /* 0x0000000000017941 */ /* 0x000fea0003800000 */
.L_x_7018:
        /* <DEDUP_REMOVED lines=10> */
.L_x_7020:
[----:B------:R-:W3:Y:S01]  /*284c0*/  LDL R2, [R1] ;  /* 0x0000000001027983 */ /* 0x000ee20000100800 */
[----:B------:R-:W-:Y:S01]  /*284d0*/  BSSY B1, `(.L_x_7021) ;  /* 0x0000004000017945 */ /* 0x000fe20003800000 */
[----:B---3--:R-:W-:-:S13]  /*284e0*/  LOP3.LUT P0, RZ, R2, 0x8, RZ, 0xc0, !PT ;  /* 0x0000000802ff7812 */ /* 0x008fda000780c0ff */
[----:B------:R-:W-:Y:S05]  /*284f0*/  @P0 BRA `(.L_x_7022) ;  /* 0x0000000000040947 */ /* 0x000fea0003800000 */
[----:B------:R-:W-:Y:S01]  /*28500*/  BPT.TRAP 0x1 ;  /* 0x000000040000795c */ /* 0x000fe20000300000 */
.L_x_7022:
[----:B------:R-:W-:Y:S05]  /*28510*/  BSYNC B1 ;  /* 0x0000000000017941 */ /* 0x000fea0003800000 */
.L_x_7021:
        /* <DEDUP_REMOVED lines=12> */
.L_x_7023:
        /* <DEDUP_REMOVED lines=15> */
.L_x_7024:
        /* <DEDUP_REMOVED lines=10> */
.L_x_7017:
[----:B------:R-:W-:Y:S05]  /*28770*/  BSYNC B0 ;  /* 0x0000000000007941 */ /* 0x000fea0003800000 */
.L_x_7016:
[----:B------:R-:W3:Y:S01]  /*28780*/  LDL.LU R4, [R1+0xc] ;  /* 0x00000c0001047983 */ /* 0x000ee20000300800 */
[----:B------:R-:W-:-:S05]  /*28790*/  VIADD R19, R19, 0x1 ;  /* 0x0000000113137836 */ /* 0x000fca0000000000 */
[----:B------:R-:W-:-:S04]  /*287a0*/  ISETP.NE.AND P0, PT, R19, 0x2, PT ;  /* 0x000000021300780c */ /* 0x000fc80003f05270 */
[----:B------:R-:W-:Y:S02]  /*287b0*/  SEL R0, RZ, 0x1, P0 ;  /* 0x00000001ff007807 */ /* 0x000fe40000000000 */
[----:B------:R-:W-:Y:S02]  /*287c0*/  SEL R19, R19, RZ, P0 ;  /* 0x000000ff13137207 */ /* 0x000fe40000000000 */
[----:B---3--:R-:W-:-:S05]  /*287d0*/  LOP3.LUT R4, R4, R0, RZ, 0x3c, !PT ;  /* 0x0000000004047212 */ /* 0x008fca00078e3cff */
[----:B------:R3:W-:Y:S02]  /*287e0*/  STL [R1+0xc], R4 ;  /* 0x00000c0401007387 */ /* 0x0007e40000100800 */
.L_x_6941:
[----:B------:R-:W-:Y:S05]  /*287f0*/  BSYNC B7 ;  /* 0x0000000000077941 */ /* 0x000fea0003800000 */
.L_x_6939:
[----:B------:R-:W5:Y:S02]  /*28800*/  LDL R9, [R1] ;  /* 0x0000000001097983 */ /* 0x000f640000100800 */
        /* <DEDUP_REMOVED lines=8> */
[----:B--23--:R-:W2:Y:S04]  /*28890*/  LDS.128 R4, [R18+0x348d0] ;  /* 0x0348d00012047984 */ /* 0x00cea80000000c00 */
[----:B--2---:R2:W-:Y:S04]  /*288a0*/  STL.64 [R1+0x10], R4 ;  /* 0x0000100401007387 */ /* 0x0045e80000100a00 */
[----:B------:R2:W-:Y:S01]  /*288b0*/  STL.64 [R1+0x18], R6 ;  /* 0x0000180601007387 */ /* 0x0005e20000100a00 */
[----:B------:R-:W-:Y:S06]  /*288c0*/  BAR.ARV 0x4, 0x180 ;  /* 0x0106000000007b1d */ /* 0x000fec0000002000 */
[----:B------:R-:W-:Y:S05]  /*288d0*/  BRA `(.L_x_7026) ;  /* 0x0000000c00247947 */ /* 0x000fea0003800000 */
.L_x_7025:
[----:B------:R-:W5:Y:S01]  /*288e0*/  LDL R17, [R1+0x2c] ;  /* 0x00002c0001117983 */ /* 0x000f620000100800 */
[----:B------:R-:W-:Y:S01]  /*288f0*/  UMOV UR4, 0xffffffff ;  /* 0xffffffff00047882 */ /* 0x000fe20000000000 */
[----:B-----5:R-:W-:Y:S02]  /*28900*/  ISETP.NE.AND P5, PT, R17, 0x1f, PT ;  /* 0x0000001f1100780c */ /* 0x020fe40003fa5270 */
[----:B------:R-:W-:Y:S11]  /*28910*/  BRA.DIV UR4, `(.L_x_7027) ;  /* 0x0000003604247947 */ /* 0x000ff6000b800000 */
[----:B------:R-:W4:Y:S01]  /*28920*/  LDL R3, [R1+0x1c] ;  /* 0x00001c0001037983 */ /* 0x000f220000100800 */
[----:B------:R-:W-:-:S03]  /*28930*/  ULDC UR4, c[0x0][0xc3c] ;  /* 0x00030f0000047ab9 */ /* 0x000fc60000000800 */
[----:B------:R-:W5:Y:S01]  /*28940*/  LDL.LU R2, [R1+0x10] ;  /* 0x0000100001027983 */ /* 0x000f620000300800 */
[----:B------:R-:W-:Y:S01]  /*28950*/  LOP3.LUT P4, RZ, R9, 0x1, RZ, 0xc0, !PT ;  /* 0x0000000109ff7812 */ /* 0x000fe2000788c0ff */
[----:B------:R-:W-:Y:S01]  /*28960*/  ULDC.64 UR6, c[0x0][0x208] ;  /* 0x0000820000067ab9 */ /* 0x000fe20000000a00 */
[----:B----4-:R-:W-:Y:S02]  /*28970*/  IMAD.IADD R0, R3, 0x1, R17 ;  /* 0x0000000103007824 */ /* 0x010fe400078e0211 */
[----:B-----5:R-:W-:-:S03]  /*28980*/  IMAD.MOV.U32 R9, RZ, RZ, R2 ;  /* 0x000000ffff097224 */ /* 0x020fc600078e0002 */
[----:B------:R-:W-:-:S13]  /*28990*/  ISETP.GE.OR P0, PT, R0, UR4, !P5 ;  /* 0x0000000400007c0c */ /* 0x000fda000ef06670 */
[----:B------:R-:W4:Y:S08]  /*289a0*/  @!P0 LDC.64 R2, c[0x0][0xc80] ;  /* 0x00032000ff028b82 */ /* 0x000f300000000a00 */
[----:B--2---:R-:W2:Y:S01]  /*289b0*/  @!P0 LDC.64 R6, c[0x0][0xc78] ;  /* 0x00031e00ff068b82 */ /* 0x004ea20000000a00 */
[----:B----4-:R-:W-:-:S05]  /*289c0*/  @!P0 IMAD.WIDE R2, R0, 0x4, R2 ;  /* 0x0000000400028825 */ /* 0x010fca00078e0202 */
[----:B------:R2:W4:Y:S02]  /*289d0*/  @!P0 LDG.E R8, desc[UR6][R2.64] ;  /* 0x0000000602088981 */ /* 0x000524000c1e1900 */
[----:B--2---:R-:W-:-:S06]  /*289e0*/  @!P0 IMAD.WIDE R2, R0, 0x4, R6 ;  /* 0x0000000400028825 */ /* 0x004fcc00078e0206 */
[----:B------:R-:W2:Y:S01]  /*289f0*/  @!P0 LDG.E R2, desc[UR6][R2.64] ;  /* 0x0000000602028981 */ /* 0x000ea2000c1e1900 */
[----:B------:R-:W-:Y:S01]  /*28a00*/  IMAD.MOV.U32 R6, RZ, RZ, RZ ;  /* 0x000000ffff067224 */ /* 0x000fe200078e00ff */
[C---:B------:R-:W-:Y:S01]  /*28a10*/  ISETP.GE.U32.AND P1, PT, R17.reuse, 0x4, PT ;  /* 0x000000041100780c */ /* 0x040fe20003f26070 */
[----:B---3--:R-:W-:Y:S01]  /*28a20*/  IMAD.MOV.U32 R4, RZ, RZ, RZ ;  /* 0x000000ffff047224 */ /* 0x008fe200078e00ff */
[C---:B------:R-:W-:Y:S01]  /*28a30*/  ISETP.GE.U32.AND P2, PT, R17.reuse, 0x8, PT ;  /* 0x000000081100780c */ /* 0x040fe20003f46070 */
[----:B------:R-:W-:Y:S01]  /*28a40*/  SHFL.IDX PT, R0, R9, 0x1, 0x1f ;  /* 0x00201f0009007f89 */ /* 0x000fe200000e0000 */
[----:B------:R-:W-:Y:S01]  /*28a50*/  ISETP.GE.U32.AND P3, PT, R17, 0x10, PT ;  /* 0x000000101100780c */ /* 0x000fe20003f66070 */
[----:B-1----:R-:W-:Y:S02]  /*28a60*/  IMAD.MOV.U32 R10, RZ, RZ, RZ ;  /* 0x000000ffff0a7224 */ /* 0x002fe400078e00ff */
[----:B----4-:R-:W-:Y:S01]  /*28a70*/  @!P0 IMAD.MOV.U32 R4, RZ, RZ, R8 ;  /* 0x000000ffff048224 */ /* 0x010fe200078e0008 */
[----:B--2---:R-:W-:-:S02]  /*28a80*/  @!P0 MOV R6, R2 ;  /* 0x0000000200068202 */ /* 0x004fc40000000f00 */
[----:B------:R-:W-:-:S03]  /*28a90*/  ISETP.GE.U32.AND P0, PT, R17, 0x2, PT ;  /* 0x000000021100780c */ /* 0x000fc60003f06070 */
[----:B------:R-:W-:-:S05]  /*28aa0*/  IMAD R2, R6, R4, RZ ;  /* 0x0000000406027224 */ /* 0x000fca00078e02ff */
[----:B------:R-:W1:Y:S02]  /*28ab0*/  SHFL.UP PT, R3, R2, 0x1, RZ ;  /* 0x0420000002037989 */ /* 0x000e6400000e00ff */
[----:B-1----:R-:W-:-:S05]  /*28ac0*/  SEL R5, R3, RZ, P4 ;  /* 0x000000ff03057207 */ /* 0x002fca0002000000 */
[----:B------:R-:W-:Y:S02]  /*28ad0*/  IMAD.IADD R2, R2, 0x1, R5 ;  /* 0x0000000102027824 */ /* 0x000fe400078e0205 */
[----:B------:R-:W-:Y:S04]  /*28ae0*/  SHFL.IDX PT, R5, R9, RZ, 0x1f ;  /* 0x00001fff09057589 */ /* 0x000fe800000e0000 */
        /* <DEDUP_REMOVED lines=13> */
.L_x_7156:
[----:B------:R-:W-:Y:S02]  /*28bc0*/  ULDC UR4, c[0x0][0xc38] ;  /* 0x00030e0000047ab9 */ /* 0x000fe40000000800 */
[----:B------:R-:W-:-:S04]  /*28bd0*/  IMAD.U32 R2, RZ, RZ, UR4 ;  /* 0x00000004ff027e24 */ /* 0x000fc8000f8e00ff */
[----:B--2---:R-:W-:-:S04]  /*28be0*/  IMAD R16, R16, R2, RZ ;  /* 0x0000000210107224 */ /* 0x004fc800078e02ff */
[----:B------:R-:W-:-:S05]  /*28bf0*/  IMAD.IADD R0, R0, 0x1, R16 ;  /* 0x0000000100007824 */ /* 0x000fca00078e0210 */
[----:B------:R-:W-:-:S13]  /*28c00*/  ISETP.GT.AND P4, PT, R0, R5, PT ;  /* 0x000000050000720c */ /* 0x000fda0003f84270 */
[----:B------:R-:W-:Y:S05]  /*28c10*/  @P4 BRA `(.L_x_7028) ;  /* 0x0000000000b44947 */ /* 0x000fea0003800000 */
.L_x_7031:
        /* <DEDUP_REMOVED lines=21> */
[----:B------:R-:W2:Y:S02]  /*28d70*/  LDL R3, [R1] ;  /* 0x0000000001037983 */ /* 0x000ea40000100800 */
[----:B--2---:R-:W-:Y:S02]  /*28d80*/  LOP3.LUT P4, RZ, R3, 0x1, RZ, 0xc0, !PT ;  /* 0x0000000103ff7812 */ /* 0x004fe4000788c0ff */
        /* <DEDUP_REMOVED lines=16> */
.L_x_7164:
[----:B------:R-:W-:Y:S02]  /*28e90*/  ULDC UR4, c[0x0][0xc38] ;  /* 0x00030e0000047ab9 */ /* 0x000fe40000000800 */
[----:B------:R-:W-:-:S04]  /*28ea0*/  IMAD.U32 R2, RZ, RZ, UR4 ;  /* 0x00000004ff027e24 */ /* 0x000fc8000f8e00ff */
[----:B--2---:R-:W-:-:S04]  /*28eb0*/  IMAD R16, R16, R2, RZ ;  /* 0x0000000210107224 */ /* 0x004fc800078e02ff */
[----:B------:R-:W-:-:S05]  /*28ec0*/  IMAD.IADD R0, R16, 0x1, R0 ;  /* 0x0000000110007824 */ /* 0x000fca00078e0200 */
[----:B------:R-:W-:-:S13]  /*28ed0*/  ISETP.GT.AND P4, PT, R0, R5, PT ;  /* 0x000000050000720c */ /* 0x000fda0003f84270 */
[----:B------:R-:W-:Y:S05]  /*28ee0*/  @!P4 BRA `(.L_x_7031) ;  /* 0xfffffffc004cc947 */ /* 0x000fea000383ffff */
.L_x_7028:
        /* <DEDUP_REMOVED lines=9> */
.L_x_7169:
[----:B------:R-:W-:-:S13]  /*28f80*/  ISETP.NE.AND P0, PT, R3, RZ, PT ;  /* 0x000000ff0300720c */ /* 0x000fda0003f05270 */
[----:B------:R-:W-:Y:S05]  /*28f90*/  @!P0 BRA `(.L_x_7033) ;  /* 0x0000000000148947 */ /* 0x000fea0003800000 */
[----:B------:R-:W-:Y:S01]  /*28fa0*/  UMOV UR4, 0xffffffff ;  /* 0xffffffff00047882 */ /* 0x000fe20000000000 */
[----:B------:R-:W-:Y:S02]  /*28fb0*/  VIADD R12, R0, 0xffffffff ;  /* 0xffffffff000c7836 */ /* 0x000fe40000000000 */
[----:B------:R-:W-:Y:S05]  /*28fc0*/  BRA.DIV UR4, `(.L_x_7034) ;  /* 0x0000003a04147947 */ /* 0x000fea000b800000 */
[----:B-1----:R1:W0:Y:S02]  /*28fd0*/  SHFL.IDX PT, R7, R7, R12, 0x1f ;  /* 0x00001f0c07077589 */ /* 0x00222400000e0000 */
.L_x_7172:
[----:B0-----:R-:W-:-:S07]  /*28fe0*/  IMAD.MOV.U32 R10, RZ, RZ, R7 ;  /* 0x000000ffff0a7224 */ /* 0x001fce00078e0007 */
.L_x_7033:
[----:B------:R-:W5:Y:S01]  /*28ff0*/  LDL.LU R11, [R1+0x1c] ;  /* 0x00001c00010b7983 */ /* 0x000f620000300800 */
[----:B---3--:R-:W-:Y:S01]  /*29000*/  IABS R3, R4 ;  /* 0x0000000400037213 */ /* 0x008fe20000000000 */
[----:B------:R-:W-:Y:S02]  /*29010*/  IMAD R2, R10, R2, R16 ;  /* 0x000000020a027224 */ /* 0x000fe400078e0210 */
[----:B------:R-:W-:Y:S01]  /*29020*/  IMAD.MOV.U32 R8, RZ, RZ, RZ ;  /* 0x000000ffff087224 */ /* 0x000fe200078e00ff */
[----:B-1----:R-:W1:Y:S01]  /*29030*/  I2F.RP R7, R3 ;  /* 0x0000000300077306 */ /* 0x002e620000209400 */
[----:B------:R-:W-:Y:S01]  /*29040*/  IMAD.IADD R5, R5, 0x1, -R2 ;  /* 0x0000000105057824 */ /* 0x000fe200078e0a02 */
[----:B------:R3:W-:Y:S04]  /*29050*/  STL [R1+0x10], R2 ;  /* 0x0000100201007387 */ /* 0x0007e80000100800 */
[----:B---3--:R-:W-:-:S02]  /*29060*/  IABS R2, R5 ;  /* 0x0000000500027213 */ /* 0x008fc40000000000 */
[----:B-1----:R-:W1:Y:S02]  /*29070*/  MUFU.RCP R7, R7 ;  /* 0x0000000700077308 */ /* 0x002e640000001000 */
[----:B-1----:R-:W-:-:S06]  /*29080*/  VIADD R7, R7, 0xffffffe ;  /* 0x0ffffffe07077836 */ /* 0x002fcc0000000000 */
[----:B------:R-:W1:Y:S02]  /*29090*/  F2I.FTZ.U32.TRUNC.NTZ R9, R7 ;  /* 0x0000000700097305 */ /* 0x000e64000021f000 */
[----:B-1----:R-:W-:-:S04]  /*290a0*/  IMAD.MOV R7, RZ, RZ, -R9 ;  /* 0x000000ffff077224 */ /* 0x002fc800078e0a09 */
[----:B------:R-:W-:-:S04]  /*290b0*/  IMAD R7, R7, R3, RZ ;  /* 0x0000000307077224 */ /* 0x000fc800078e02ff */
[----:B------:R-:W-:Y:S01]  /*290c0*/  IMAD.HI.U32 R7, R9, R7, R8 ;  /* 0x0000000709077227 */ /* 0x000fe200078e0008 */
[----:B------:R-:W-:-:S05]  /*290d0*/  IABS R8, R4 ;  /* 0x0000000400087213 */ /* 0x000fca0000000000 */
[----:B------:R-:W-:Y:S02]  /*290e0*/  IMAD.MOV R8, RZ, RZ, -R8 ;  /* 0x000000ffff087224 */ /* 0x000fe400078e0a08 */
[----:B------:R-:W-:-:S04]  /*290f0*/  IMAD.HI.U32 R7, R7, R2, RZ ;  /* 0x0000000207077227 */ /* 0x000fc800078e00ff */
[----:B------:R-:W-:Y:S01]  /*29100*/  IMAD R2, R7, R8, R2 ;  /* 0x0000000807027224 */ /* 0x000fe200078e0202 */
[----:B----4-:R-:W-:-:S04]  /*29110*/  IABS R8, R6 ;  /* 0x0000000600087213 */ /* 0x010fc80000000000 */
[----:B------:R-:W-:-:S13]  /*29120*/  ISETP.GT.U32.AND P2, PT, R3, R2, PT ;  /* 0x000000020300720c */ /* 0x000fda0003f44070 */
[----:B------:R-:W-:Y:S02]  /*29130*/  @!P2 IMAD.IADD R2, R2, 0x1, -R3 ;  /* 0x000000010202a824 */ /* 0x000fe400078e0a03 */
[----:B------:R-:W-:Y:S01]  /*29140*/  @!P2 VIADD R7, R7, 0x1 ;  /* 0x000000010707a836 */ /* 0x000fe20000000000 */
[----:B------:R-:W-:Y:S02]  /*29150*/  ISETP.NE.AND P2, PT, R4, RZ, PT ;  /* 0x000000ff0400720c */ /* 0x000fe40003f45270 */
[----:B------:R-:W-:Y:S02]  /*29160*/  ISETP.GE.U32.AND P0, PT, R2, R3, PT ;  /* 0x000000030200720c */ /* 0x000fe40003f06070 */
[----:B------:R-:W1:Y:S11]  /*29170*/  I2F.RP R2, R8 ;  /* 0x0000000800027306 */ /* 0x000e760000209400 */
        /* <DEDUP_REMOVED lines=32> */
[----:B-----5:R-:W-:Y:S02]  /*29380*/  IMAD.IADD R11, R0, 0x1, R11 ;  /* 0x00000001000b7824 */ /* 0x020fe400078e020b */
[----:B--2---:R-:W-:-:S05]  /*29390*/  IMAD R0, R3, 0x10000, R2 ;  /* 0x0001000003007824 */ /* 0x004fca00078e0202 */
[----:B------:R1:W-:Y:S04]  /*293a0*/  STL [R1+0x18], R0 ;  /* 0x0000180001007387 */ /* 0x0003e80000100800 */
[----:B------:R1:W-:Y:S04]  /*293b0*/  STL [R1+0x1c], R11 ;  /* 0x00001c0b01007387 */ /* 0x0003e80000100800 */
[----:B------:R1:W-:Y:S01]  /*293c0*/  STL [R1+0x14], R4 ;  /* 0x0000140401007387 */ /* 0x0003e20000100800 */
[----:B------:R-:W-:Y:S05]  /*293d0*/  BRA `(.L_x_7035) ;  /* 0x0000000000287947 */ /* 0x000fea0003800000 */
.L_x_7029:
[----:B------:R-:W-:Y:S01]  /*293e0*/  UMOV UR4, URZ ;  /* 0x0000003f00047c82 */ /* 0x000fe20008000000 */
[----:B------:R-:W-:Y:S01]  /*293f0*/  ULDC UR6, c[0x0][0xc3c] ;  /* 0x00030f0000067ab9 */ /* 0x000fe20000000800 */
[----:B------:R-:W-:Y:S01]  /*29400*/  UMOV UR5, URZ ;  /* 0x0000003f00057c82 */ /* 0x000fe20008000000 */
[----:B------:R-:W-:Y:S01]  /*29410*/  IMAD.U32 R3, RZ, RZ, UR4 ;  /* 0x00000004ff037e24 */ /* 0x000fe2000f8e00ff */
[----:B------:R2:W-:Y:S01]  /*29420*/  STL [R1+0x10], R5 ;  /* 0x0000100501007387 */ /* 0x0005e20000100800 */
[----:B------:R-:W-:Y:S02]  /*29430*/  IMAD.U32 R0, RZ, RZ, UR6 ;  /* 0x00000006ff007e24 */ /* 0x000fe4000f8e00ff */
[----:B------:R-:W-:Y:S01]  /*29440*/  IMAD.U32 R2, RZ, RZ, UR5 ;  /* 0x00000005ff027e24 */ /* 0x000fe2000f8e00ff */
[----:B------:R2:W-:Y:S04]  /*29450*/  STL [R1+0x14], R3 ;  /* 0x0000140301007387 */ /* 0x0005e80000100800 */
[----:B------:R2:W-:Y:S04]  /*29460*/  STL [R1+0x1c], R0 ;  /* 0x00001c0001007387 */ /* 0x0005e80000100800 */
[----:B------:R2:W-:Y:S02]  /*29470*/  STL [R1+0x18], R2 ;  /* 0x0000180201007387 */ /* 0x0005e40000100800 */
.L_x_7035:
[----:B-12---:R-:W2:Y:S04]  /*29480*/  LDL R0, [R1+0x2c] ;  /* 0x00002c0001007983 */ /* 0x006ea80000100800 */
[----:B------:R-:W3:Y:S04]  /*29490*/  LDL R3, [R1+0x18] ;  /* 0x0000180001037983 */ /* 0x000ee80000100800 */
[----:B------:R-:W4:Y:S04]  /*294a0*/  LDL R2, [R1+0x1c] ;  /* 0x00001c0001027983 */ /* 0x000f280000100800 */
[----:B------:R-:W5:Y:S04]  /*294b0*/  LDL R4, [R1+0x10] ;  /* 0x0000100001047983 */ /* 0x000f680000100800 */
[----:B------:R-:W5:Y:S01]  /*294c0*/  LDL R5, [R1+0x14] ;  /* 0x0000140001057983 */ /* 0x000f620000100800 */
[----:B------:R-:W-:Y:S05]  /*294d0*/  WARPSYNC.ALL ;  /* 0x0000000000007948 */ /* 0x000fea0003800000 */
[----:B------:R-:W-:Y:S01]  /*294e0*/  BAR.SYNC.DEFER_BLOCKING 0x4, 0x180 ;  /* 0x0106000000007b1d */ /* 0x000fe20000010000 */
[----:B--2---:R-:W-:Y:S01]  /*294f0*/  ISETP.NE.AND P0, PT, R0, RZ, PT ;  /* 0x000000ff0000720c */ /* 0x004fe20003f05270 */
[----:B---3--:R-:W-:-:S12]  /*29500*/  IMAD.MOV.U32 R6, RZ, RZ, R3 ;  /* 0x000000ffff067224 */ /* 0x008fd800078e0003 */
[----:B------:R-:W1:Y:S01]  /*29510*/  @!P0 S2R R3, SR_CgaCtaId ;  /* 0x0000000000038919 */ /* 0x000e620000008800 */
[----:B------:R-:W-:Y:S01]  /*29520*/  @!P0 MOV R0, 0x400 ;  /* 0x0000040000008802 */ /* 0x000fe20000000f00 */
[----:B----4-:R-:W-:-:S03]  /*29530*/  IMAD.MOV.U32 R7, RZ, RZ, R2 ;  /* 0x000000ffff077224 */ /* 0x010fc600078e0002 */
[----:B-1----:R-:W-:-:S05]  /*29540*/  @!P0 LEA R18, R3, R0, 0x18 ;  /* 0x0000000003128211 */ /* 0x002fca00078ec0ff */
[----:B-----5:R3:W-:Y:S01]  /*29550*/  @!P0 STS.128 [R18+0x348d0], R4 ;  /* 0x0348d00412008388 */ /* 0x0207e20000000c00 */
[----:B------:R-:W-:Y:S06]  /*29560*/  BAR.ARV 0x5, 0x180 ;  /* 0x0146000000007b1d */ /* 0x000fec0000002000 */
.L_x_7026:
[----:B----4-:R-:W4:Y:S01]  /*29570*/  LDL R0, [R1+0x1c] ;  /* 0x00001c0001007983 */ /* 0x010f220000100800 */
[----:B------:R-:W-:Y:S02]  /*29580*/  ULDC UR4, c[0x0][0xc3c] ;  /* 0x00030f0000047ab9 */ /* 0x000fe40000000800 */
[----:B----4-:R-:W-:-:S13]  /*29590*/  ISETP.GE.AND P0, PT, R0, UR4, PT ;  /* 0x0000000400007c0c */ /* 0x010fda000bf06270 */
[----:B------:R-:W-:Y:S05]  /*295a0*/  @!P0 BRA `(.L_x_7036) ;  /* 0xffffff9400b48947 */ /* 0x000fea000383ffff */
[----:B------:R-:W-:Y:S05]  /*295b0*/  BSYNC B8 ;  /* 0x0000000000087941 */ /* 0x000fea0003800000 */
.L_x_6895:
[----:B--2---:R-:W2:Y:S01]  /*295c0*/  LDL.LU R0, [R1+0x5c] ;  /* 0x00005c0001007983 */ /* 0x004ea20000300800 */
[----:B------:R-:W-:Y:S01]  /*295d0*/  BSSY B0, `(.L_x_7037) ;  /* 0x000000b000007945 */ /* 0x000fe20003800000 */
[----:B---3--:R-:W3:Y:S01]  /*295e0*/  S2R R5, SR_CgaCtaId ;  /* 0x0000000000057919 */ /* 0x008ee20000008800 */
[----:B--2---:R-:W-:-:S05]  /*295f0*/  VIADD R0, R0, 0x1 ;  /* 0x0000000100007836 */ /* 0x004fca0000000000 */
[----:B0-----:R-:W-:-:S04]  /*29600*/  LEA.HI R2, R0, R0, RZ, 0x1 ;  /* 0x0000000000027211 */ /* 0x001fc800078f08ff */
[----:B------:R-:W-:-:S05]  /*29610*/  LOP3.LUT R3, R2, 0xfffffffe, RZ, 0xc0, !PT ;  /* 0xfffffffe02037812 */ /* 0x000fca00078ec0ff */
[----:B------:R-:W-:Y:S01]  /*29620*/  IMAD.IADD R3, R0, 0x1, -R3 ;  /* 0x0000000100037824 */ /* 0x000fe200078e0a03 */
[----:B------:R-:W-:-:S04]  /*29630*/  MOV R0, 0x400 ;  /* 0x0000040000007802 */ /* 0x000fc80000000f00 */
[----:B---3--:R-:W-:Y:S02]  /*29640*/  LEA R0, R5, R0, 0x18 ;  /* 0x0000000005007211 */ /* 0x008fe400078ec0ff */
[----:B------:R-:W-:-:S04]  /*29650*/  SHF.L.U32 R3, R3, 0x1f, RZ ;  /* 0x0000001f03037819 */ /* 0x000fc800000006ff */
[----:B------:R-:W0:Y:S02]  /*29660*/  SYNCS.PHASECHK.TRANS64.TRYWAIT P0, [R0+URZ+0x34820], R3 ;  /* 0x03482003000075a7 */ /* 0x000e24000800017f */
[----:B0-----:R-:W-:Y:S05]  /*29670*/  @!P0 BRA `(.L_x_7038) ;  /* 0x0000003000908947 */ /* 0x001fea0003800000 */
.L_x_7173:
[----:B------:R-:W-:Y:S05]  /*29680*/  BSYNC B0 ;  /* 0x0000000000007941 */ /* 0x000fea0003800000 */
.L_x_7037:
[----:B------:R-:W-:-:S03]  /*29690*/  UMOV UR4, 0xffffffff ;  /* 0xffffffff00047882 */ /* 0x000fc60000000000 */
[----:B------:R-:W-:Y:S05]  /*296a0*/  BRA.DIV UR4, `(.L_x_7039) ;  /* 0x0000003204987947 */ /* 0x000fea000b800000 */
[----:B------:R-:W2:Y:S02]  /*296b0*/  S2R R2, SR_TID.X ;  /* 0x0000000000027919 */ /* 0x000ea40000002100 */
[----:B--2---:R-:W-:-:S04]  /*296c0*/  SHF.R.U32.HI R2, RZ, 0x5, R2 ;  /* 0x00000005ff027819 */ /* 0x004fc80000011602 */
[----:B------:R-:W-:-:S05]  /*296d0*/  LOP3.LUT R2, R2, 0x3, RZ, 0xc0, !PT ;  /* 0x0000000302027812 */ /* 0x000fca00078ec0ff */
[----:B------:R2:W3:Y:S02]  /*296e0*/  SHFL.IDX PT, R14, R2, RZ, 0x1f ;  /* 0x00001fff020e7589 */ /* 0x0004e400000e0000 */
.L_x_7176:
[----:B---3--:R-:W-:-:S13]  /*296f0*/  ISETP.NE.AND P0, PT, R14, RZ, PT ;  /* 0x000000ff0e00720c */ /* 0x008fda0003f05270 */
[----:B------:R-:W-:Y:S05]  /*29700*/  @P0 BRA `(.L_x_6656) ;  /* 0x00000000008c0947 */ /* 0x000fea0003800000 */
[----:B------:R-:W-:-:S03]  /*29710*/  UMOV UR4, 0xffffffff ;  /* 0xffffffff00047882 */ /* 0x000fc60000000000 */
[----:B------:R-:W-:Y:S05]  /*29720*/  BRA.DIV UR4, `(.L_x_7040) ;  /* 0x0000003204ac7947 */ /* 0x000fea000b800000 */
[----:B------:R-:W-:-:S13]  /*29730*/  ELECT P6, URZ, PT ;  /* 0x00000000003f782f */ /* 0x000fda00038c0000 */
.L_x_7179:
[----:B------:R-:W-:Y:S05]  /*29740*/  @!P6 BRA `(.L_x_6656) ;  /* 0x00000000007ce947 */ /* 0x000fea0003800000 */
[----:B------:R-:W-:-:S06]  /*29750*/  ULOP3.LUT UR4, UR60, 0x2, URZ, 0xfc, !UPT ;  /* 0x000000023c047892 */ /* 0x000fcc000f8efc3f */
[----:B--2---:R-:W-:-:S05]  /*29760*/  IMAD.U32 R2, RZ, RZ, UR4 ;  /* 0x00000004ff027e24 */ /* 0x004fca000f8e00ff */
[----:B------:R-:W-:-:S13]  /*29770*/  ISETP.NE.AND P2, PT, R2, 0x3, PT ;  /* 0x000000030200780c */ /* 0x000fda0003f45270 */
[----:B------:R-:W-:Y:S05]  /*29780*/  @!P2 BRA `(.L_x_7041) ;  /* 0x000000000004a947 */ /* 0x000fea0003800000 */
[----:B------:R-:W-:Y:S01]  /*29790*/  BPT.TRAP 0x1 ;  /* 0x000000040000795c */ /* 0x000fe20000300000 */
.L_x_7041:
        /* <DEDUP_REMOVED lines=13> */
.L_x_7180:
[----:B------:R-:W2:Y:S02]  /*29870*/  SYNCS.PHASECHK.TRANS64.TRYWAIT P0, [R7+URZ], R2 ;  /* 0x00000002070075a7 */ /* 0x000ea4000800017f */
[----:B--2---:R-:W-:Y:S05]  /*29880*/  @!P0 BRA `(.L_x_7043) ;  /* 0x0000003000888947 */ /* 0x004fea0003800000 */
.L_x_7181:
[----:B------:R-:W-:Y:S05]  /*29890*/  @!P2 BRA `(.L_x_7044) ;  /* 0x000000000004a947 */ /* 0x000fea0003800000 */
[----:B------:R-:W-:Y:S01]  /*298a0*/  BPT.TRAP 0x1 ;  /* 0x000000040000795c */ /* 0x000fe20000300000 */
.L_x_7044:
[----:B------:R-:W-:-:S04]  /*298b0*/  VIADD R0, R0, 0x34860 ;  /* 0x0003486000007836 */ /* 0x000fc80000000000 */
[----:B------:R-:W-:-:S04]  /*298c0*/  IMAD R4, R19, 0x8, R0 ;  /* 0x0000000813047824 */ /* 0x000fc800078e0200 */
[----:B------:R-:W3:Y:S02]  /*298d0*/  SYNCS.PHASECHK.TRANS64.TRYWAIT P0, [R4+URZ], R5 ;  /* 0x00000005040075a7 */ /* 0x000ee4000800017f */
[----:B---3--:R-:W-:Y:S05]  /*298e0*/  @!P0 BRA `(.L_x_7045) ;  /* 0x0000003000848947 */ /* 0x008fea0003800000 */
.L_x_7182:
[----:B------:R-:W-:-:S07]  /*298f0*/  IMAD R3, R3, 0x8, R0 ;  /* 0x0000000803037824 */ /* 0x000fce00078e0200 */
.L_x_7046:
[----:B----4-:R4:W0:Y:S02]  /*29900*/  SYNCS.PHASECHK.TRANS64.TRYWAIT P0, [R3+URZ], R2 ;  /* 0x00000002030075a7 */ /* 0x010824000800017f */
[----:B0-----:R-:W-:Y:S05]  /*29910*/  @!P0 NANOSLEEP.SYNCS 0x989680 ;  /* 0x009896800000895d */ /* 0x001fea0003900000 */
[----:B------:R-:W0:Y:S02]  /*29920*/  @!P0 SYNCS.PHASECHK.TRANS64 P0, [R3+URZ], R2 ;  /* 0x00000002030085a7 */ /* 0x000e24000800007f */
[----:B0-----:R-:W-:Y:S05]  /*29930*/  @!P0 BRA `(.L_x_7046) ;  /* 0xfffffffc00f08947 */ /* 0x001fea000383ffff */
.L_x_6656:
[----:B------:R-:W-:Y:S05]  /*29940*/  BSYNC B9 ;  /* 0x0000000000097941 */ /* 0x000fea0003800000 */
.L_x_6653:
[----:B------:R-:W-:Y:S05]  /*29950*/  EXIT ;  /* 0x000000000000794d */ /* 0x000fea0003800000 */
.L_x_6684:
[----:B0-----:R0:W1:Y:S02]  /*29960*/  SYNCS.PHASECHK.TRANS64.TRYWAIT P6, [R3+URZ+0x34890], R0 ;  /* 0x03489000030075a7 */ /* 0x00106400080c017f */
[----:B-1----:R-:W-:Y:S05]  /*29970*/  @!P6 NANOSLEEP.SYNCS 0x989680 ;  /* 0x009896800000e95d */ /* 0x002fea0003900000 */
[----:B------:R-:W1:Y:S02]  /*29980*/  @!P6 SYNCS.PHASECHK.TRANS64 P6, [R3+URZ+0x34890], R0 ;  /* 0x034890000300e5a7 */ /* 0x000e6400080c007f */
[----:B-1----:R-:W-:Y:S05]  /*29990*/  @!P6 BRA `(.L_x_6684) ;  /* 0xfffffffc00f0e947 */ /* 0x002fea000383ffff */
[----:B------:R-:W-:Y:S05]  /*299a0*/  BRA `(.L_x_7047) ;  /* 0xfffffda8004c7947 */ /* 0x000fea000383ffff */
.L_x_6738:
[----:B-1----:R1:W3:Y:S02]  /*299b0*/  SYNCS.PHASECHK.TRANS64.TRYWAIT P4, [R3+URZ+0x34890], R0 ;  /* 0x03489000030075a7 */ /* 0x0022e4000808017f */
[----:B---3--:R-:W-:Y:S05]  /*299c0*/  @!P4 NANOSLEEP.SYNCS 0x989680 ;  /* 0x009896800000c95d */ /* 0x008fea0003900000 */
[----:B------:R-:W3:Y:S02]  /*299d0*/  @!P4 SYNCS.PHASECHK.TRANS64 P4, [R3+URZ+0x34890], R0 ;  /* 0x034890000300c5a7 */ /* 0x000ee4000808007f */
[----:B---3--:R-:W-:Y:S05]  /*299e0*/  @!P4 BRA `(.L_x_6738) ;  /* 0xfffffffc00f0c947 */ /* 0x008fea000383ffff */
[----:B------:R-:W-:Y:S05]  /*299f0*/  BRA `(.L_x_7048) ;  /* 0xfffffde400807947 */ /* 0x000fea000383ffff */
.L_x_6763:
[----:B-1----:R1:W2:Y:S02]  /*29a00*/  SYNCS.PHASECHK.TRANS64.TRYWAIT P3, [R3+URZ+0x34890], R0 ;  /* 0x03489000030075a7 */ /* 0x0022a4000806017f */
[----:B--2---:R-:W-:Y:S05]  /*29a10*/  @!P3 NANOSLEEP.SYNCS 0x989680 ;  /* 0x009896800000b95d */ /* 0x004fea0003900000 */
[----:B------:R-:W2:Y:S02]  /*29a20*/  @!P3 SYNCS.PHASECHK.TRANS64 P3, [R3+URZ+0x34890], R0 ;  /* 0x034890000300b5a7 */ /* 0x000ea4000806007f */
[----:B--2---:R-:W-:Y:S05]  /*29a30*/  @!P3 BRA `(.L_x_6763) ;  /* 0xfffffffc00f0b947 */ /* 0x004fea000383ffff */
[----:B------:R-:W-:Y:S05]  /*29a40*/  BRA `(.L_x_7049) ;  /* 0xfffffe1c00647947 */ /* 0x000fea000383ffff */
.L_x_6777:
[----:B-1----:R1:W2:Y:S02]  /*29a50*/  SYNCS.PHASECHK.TRANS64.TRYWAIT P2, [R3+URZ+0x348b0], R0 ;  /* 0x0348b000030075a7 */ /* 0x0022a4000804017f */
[----:B--2---:R-:W-:Y:S05]  /*29a60*/  @!P2 NANOSLEEP.SYNCS 0x989680 ;  /* 0x009896800000a95d */ /* 0x004fea0003900000 */
[----:B------:R-:W2:Y:S02]  /*29a70*/  @!P2 SYNCS.PHASECHK.TRANS64 P2, [R3+URZ+0x348b0], R0 ;  /* 0x0348b0000300a5a7 */ /* 0x000ea4000804007f */
[----:B--2---:R-:W-:Y:S05]  /*29a80*/  @!P2 BRA `(.L_x_6777) ;  /* 0xfffffffc00f0a947 */ /* 0x004fea000383ffff */
[----:B------:R-:W-:Y:S05]  /*29a90*/  BRA `(.L_x_7050) ;  /* 0xfffffe2400d47947 */ /* 0x000fea000383ffff */
.L_x_6795:
[----:B------:R-:W0:Y:S01]  /*29aa0*/  S2R R5, SR_TID.X ;  /* 0x0000000000057919 */ /* 0x000e220000002100 */
[----:B------:R-:W-:Y:S01]  /*29ab0*/  BSSY B0, `(.L_x_7051) ;  /* 0x000000c000007945 */ /* 0x000fe20003800000 */
[----:B------:R-:W-:Y:S02]  /*29ac0*/  IMAD.MOV.U32 R12, RZ, RZ, RZ ;  /* 0x000000ffff0c7224 */ /* 0x000fe400078e00ff */
[----:B------:R-:W-:Y:S02]  /*29ad0*/  IMAD.MOV.U32 R11, RZ, RZ, 0x1f ;  /* 0x0000001fff0b7424 */ /* 0x000fe400078e00ff */
[----:B------:R-:W-:Y:S02]  /*29ae0*/  IMAD.MOV.U32 R15, RZ, RZ, -0x1 ;  /* 0xffffffffff0f7424 */ /* 0x000fe400078e00ff */
[----:B0-----:R-:W-:-:S05]  /*29af0*/  VIADD R5, R5, 0xffffff80 ;  /* 0xffffff8005057836 */ /* 0x001fca0000000000 */
[----:B------:R-:W-:-:S04]  /*29b00*/  SHF.R.S32.HI R4, RZ, 0x1f, R5 ;  /* 0x0000001fff047819 */ /* 0x000fc80000011405 */
[----:B------:R-:W-:-:S04]  /*29b10*/  LEA.HI R4, R4, R5, RZ, 0x7 ;  /* 0x0000000504047211 */ /* 0x000fc800078f38ff */
[----:B------:R-:W-:-:S05]  /*29b20*/  SHF.R.S32.HI R4, RZ, 0x7, R4 ;  /* 0x00000007ff047819 */ /* 0x000fca0000011404 */
[----:B------:R-:W-:-:S07]  /*29b30*/  IMAD.MOV.U32 R13, RZ, RZ, R4 ;  /* 0x000000ffff0d7224 */ /* 0x000fce00078e0004 */
[----:B-----5:R-:W-:Y:S05]  /*29b40*/  WARPSYNC.COLLECTIVE R15, `(.L_x_7052) ;  /* 0x000000000f087348 */ /* 0x020fea0003c00000 */
[----:B------:R0:W1:Y:S02]  /*29b50*/  SHFL.IDX P6, R14, R13, R12, R11 ;  /* 0x0000000c0d0e7389 */ /* 0x00006400000c000b */
[----:B01---5:R-:W-:Y:S01]  /*29b60*/  ENDCOLLECTIVE ;  /* 0x000000000000791b */ /* 0x023fe20003800000 */
.L_x_7052:
[----:B------:R-:W-:Y:S05]  /*29b70*/  BSYNC B0 ;  /* 0x0000000000007941 */ /* 0x000fea0003800000 */
.L_x_7051:
[----:B------:R0:W-:Y:S01]  /*29b80*/  STL [R1+0x18], R14 ;  /* 0x0000180e01007387 */ /* 0x0001e20000100800 */
[----:B------:R-:W-:Y:S05]  /*29b90*/  BRA `(.L_x_7053) ;  /* 0xfffffe3400607947 */ /* 0x000fea000383ffff */
.L_x_6805:
[----:B------:R-:W-:Y:S01]  /*29ba0*/  BSSY B1, `(.L_x_7054) ;  /* 0x0000008000017945 */ /* 0x000fe20003800000 */
[----:B------:R-:W-:Y:S01]  /*29bb0*/  IMAD.MOV.U32 R13, RZ, RZ, R25 ;  /* 0x000000ffff0d7224 */ /* 0x000fe200078e0019 */
[----:B------:R-:W-:Y:S01]  /*29bc0*/  MOV R11, 0x181f ;  /* 0x0000181f000b7802 */ /* 0x000fe20000000f00 */
[----:B------:R-:W-:Y:S02]  /*29bd0*/  IMAD.MOV.U32 R12, RZ, RZ, RZ ;  /* 0x000000ffff0c7224 */ /* 0x000fe400078e00ff */
[----:B------:R-:W-:-:S07]  /*29be0*/  IMAD.MOV.U32 R15, RZ, RZ, -0x1 ;  /* 0xffffffffff0f7424 */ /* 0x000fce00078e00ff */
[----:B0-----:R-:W-:Y:S05]  /*29bf0*/  WARPSYNC.COLLECTIVE R15, `(.L_x_7055) ;  /* 0x000000000f087348 */ /* 0x001fea0003c00000 */
[----:B0-----:R0:W1:Y:S02]  /*29c00*/  SHFL.IDX P6, R14, R13, R12, R11 ;  /* 0x0000000c0d0e7389 */ /* 0x00106400000c000b */
[----:B01----:R-:W-:Y:S01]  /*29c10*/  ENDCOLLECTIVE ;  /* 0x000000000000791b */ /* 0x003fe20003800000 */
.L_x_7055:
[----:B------:R-:W-:Y:S05]  /*29c20*/  BSYNC B1 ;  /* 0x0000000000017941 */ /* 0x000fea0003800000 */
.L_x_7054:
        /* <DEDUP_REMOVED lines=8> */
.L_x_7056:
[----:B------:R-:W-:Y:S02]  /*29cb0*/  IMAD.MOV.U32 R13, RZ, RZ, R27 ;  /* 0x000000ffff0d7224 */ /* 0x000fe400078e001b */
[----:B------:R-:W-:-:S07]  /*29cc0*/  IMAD.MOV.U32 R3, RZ, RZ, R14 ;  /* 0x000000ffff037224 */ /* 0x000fce00078e000e */
[----:B------:R-:W-:Y:S05]  /*29cd0*/  WARPSYNC.COLLECTIVE R15, `(.L_x_7057) ;  /* 0x000000000f087348 */ /* 0x000fea0003c00000 */
[----:B------:R0:W1:Y:S02]  /*29ce0*/  SHFL.IDX P6, R14, R13, R12, R11 ;  /* 0x0000000c0d0e7389 */ /* 0x00006400000c000b */
[----:B01----:R-:W-:Y:S01]  /*29cf0*/  ENDCOLLECTIVE ;  /* 0x000000000000791b */ /* 0x003fe20003800000 */
.L_x_7057:
[----:B------:R-:W-:Y:S02]  /*29d00*/  IMAD.MOV.U32 R13, RZ, RZ, R26 ;  /* 0x000000ffff0d7224 */ /* 0x000fe400078e001a */
[----:B------:R-:W-:-:S07]  /*29d10*/  IMAD.MOV.U32 R4, RZ, RZ, R14 ;  /* 0x000000ffff047224 */ /* 0x000fce00078e000e */
[----:B------:R-:W-:Y:S05]  /*29d20*/  WARPSYNC.COLLECTIVE R15, `(.L_x_7058) ;  /* 0x000000000f087348 */ /* 0x000fea0003c00000 */
[----:B------:R0:W1:Y:S02]  /*29d30*/  SHFL.IDX P6, R14, R13, R12, R11 ;  /* 0x0000000c0d0e7389 */ /* 0x00006400000c000b */
[----:B01----:R-:W-:Y:S01]  /*29d40*/  ENDCOLLECTIVE ;  /* 0x000000000000791b */ /* 0x003fe20003800000 */
.L_x_7058:
[----:B------:R-:W-:Y:S05]  /*29d50*/  BRA `(.L_x_7059) ;  /* 0xfffffe38007c7947 */ /* 0x000fea000383ffff */
.L_x_6809:
[----:B0-----:R0:W1:Y:S02]  /*29d60*/  SYNCS.PHASECHK.TRANS64.TRYWAIT P0, [R2+URZ+0x34800], R5 ;  /* 0x03480005020075a7 */ /* 0x001064000800017f */
[----:B-1----:R-:W-:Y:S05]  /*29d70*/  @!P0 NANOSLEEP.SYNCS 0x989680 ;  /* 0x009896800000895d */ /* 0x002fea0003900000 */
[----:B------:R-:W1:Y:S02]  /*29d80*/  @!P0 SYNCS.PHASECHK.TRANS64 P0, [R2+URZ+0x34800], R5 ;  /* 0x03480005020085a7 */ /* 0x000e64000800007f */
[----:B-1----:R-:W-:Y:S05]  /*29d90*/  @!P0 BRA `(.L_x_6809) ;  /* 0xfffffffc00f08947 */ /* 0x002fea000383ffff */
[----:B------:R-:W-:Y:S05]  /*29da0*/  BRA `(.L_x_7060) ;  /* 0xfffffe3c00747947 */ /* 0x000fea000383ffff */
.L_x_6825:
[----:B------:R-:W-:Y:S01]  /*29db0*/  BSSY B1, `(.L_x_7061) ;  /* 0x0000008000017945 */ /* 0x000fe20003800000 */
[----:B------:R-:W-:Y:S02]  /*29dc0*/  IMAD.MOV.U32 R13, RZ, RZ, R25 ;  /* 0x000000ffff0d7224 */ /* 0x000fe400078e0019 */
[----:B------:R-:W-:Y:S02]  /*29dd0*/  IMAD.MOV.U32 R12, RZ, RZ, RZ ;  /* 0x000000ffff0c7224 */ /* 0x000fe400078e00ff */
[----:B------:R-:W-:Y:S02]  /*29de0*/  IMAD.MOV.U32 R11, RZ, RZ, 0x181f ;  /* 0x0000181fff0b7424 */ /* 0x000fe400078e00ff */
[----:B------:R-:W-:-:S07]  /*29df0*/  IMAD.MOV.U32 R15, RZ, RZ, -0x1 ;  /* 0xffffffffff0f7424 */ /* 0x000fce00078e00ff */
[----:B0-----:R-:W-:Y:S05]  /*29e00*/  WARPSYNC.COLLECTIVE R15, `(.L_x_7062) ;  /* 0x000000000f087348 */ /* 0x001fea0003c00000 */
[----:B0-----:R0:W1:Y:S02]  /*29e10*/  SHFL.IDX P6, R14, R13, R12, R11 ;  /* 0x0000000c0d0e7389 */ /* 0x00106400000c000b */
[----:B01----:R-:W-:Y:S01]  /*29e20*/  ENDCOLLECTIVE ;  /* 0x000000000000791b */ /* 0x003fe20003800000 */
.L_x_7062:
[----:B------:R-:W-:Y:S05]  /*29e30*/  BSYNC B1 ;  /* 0x0000000000017941 */ /* 0x000fea0003800000 */
.L_x_7061:
        /* <DEDUP_REMOVED lines=8> */
.L_x_7063:
[----:B------:R-:W-:Y:S02]  /*29ec0*/  IMAD.MOV.U32 R13, RZ, RZ, R27 ;  /* 0x000000ffff0d7224 */ /* 0x000fe400078e001b */
[----:B------:R-:W-:-:S07]  /*29ed0*/  IMAD.MOV.U32 R3, RZ, RZ, R14 ;  /* 0x000000ffff037224 */ /* 0x000fce00078e000e */
[----:B------:R-:W-:Y:S05]  /*29ee0*/  WARPSYNC.COLLECTIVE R15, `(.L_x_7064) ;  /* 0x000000000f087348 */ /* 0x000fea0003c00000 */
[----:B------:R0:W1:Y:S02]  /*29ef0*/  SHFL.IDX P6, R14, R13, R12, R11 ;  /* 0x0000000c0d0e7389 */ /* 0x00006400000c000b */
[----:B01----:R-:W-:Y:S01]  /*29f00*/  ENDCOLLECTIVE ;  /* 0x000000000000791b */ /* 0x003fe20003800000 */
.L_x_7064:
[----:B------:R-:W-:Y:S02]  /*29f10*/  IMAD.MOV.U32 R13, RZ, RZ, R26 ;  /* 0x000000ffff0d7224 */ /* 0x000fe400078e001a */
[----:B------:R-:W-:-:S07]  /*29f20*/  IMAD.MOV.U32 R20, RZ, RZ, R14 ;  /* 0x000000ffff147224 */ /* 0x000fce00078e000e */
[----:B------:R-:W-:Y:S05]  /*29f30*/  WARPSYNC.COLLECTIVE R15, `(.L_x_7065) ;  /* 0x000000000f087348 */ /* 0x000fea0003c00000 */
[----:B------:R0:W1:Y:S02]  /*29f40*/  SHFL.IDX P6, R14, R13, R12, R11 ;  /* 0x0000000c0d0e7389 */ /* 0x00006400000c000b */
[----:B01----:R-:W-:Y:S01]  /*29f50*/  ENDCOLLECTIVE ;  /* 0x000000000000791b */ /* 0x003fe20003800000 */
.L_x_7065:
[----:B------:R-:W-:Y:S05]  /*29f60*/  BRA `(.L_x_7066) ;  /* 0xfffffe5000a47947 */ /* 0x000fea000383ffff */
.L_x_6829:
[----:B0-----:R0:W1:Y:S02]  /*29f70*/  SYNCS.PHASECHK.TRANS64.TRYWAIT P4, [R2+URZ+0x34800], R27 ;  /* 0x0348001b020075a7 */ /* 0x001064000808017f */
[----:B-1----:R-:W-:Y:S05]  /*29f80*/  @!P4 NANOSLEEP.SYNCS 0x989680 ;  /* 0x009896800000c95d */ /* 0x002fea0003900000 */
[----:B------:R-:W1:Y:S02]  /*29f90*/  @!P4 SYNCS.PHASECHK.TRANS64 P4, [R2+URZ+0x34800], R27 ;  /* 0x0348001b0200c5a7 */ /* 0x000e64000808007f */
[----:B-1----:R-:W-:Y:S05]  /*29fa0*/  @!P4 BRA `(.L_x_6829) ;  /* 0xfffffffc00f0c947 */ /* 0x002fea000383ffff */
[----:B------:R-:W-:Y:S05]  /*29fb0*/  BRA `(.L_x_7067) ;  /* 0xfffffe5400987947 */ /* 0x000fea000383ffff */
.L_x_6839:
[----:B0-----:R0:W2:Y:S02]  /*29fc0*/  SYNCS.PHASECHK.TRANS64.TRYWAIT P2, [R0+URZ+0x34830], R3 ;  /* 0x03483003000075a7 */ /* 0x0010a4000804017f */
[----:B--2---:R-:W-:Y:S05]  /*29fd0*/  @!P2 NANOSLEEP.SYNCS 0x989680 ;  /* 0x009896800000a95d */ /* 0x004fea0003900000 */
[----:B------:R-:W2:Y:S02]  /*29fe0*/  @!P2 SYNCS.PHASECHK.TRANS64 P2, [R0+URZ+0x34830], R3 ;  /* 0x034830030000a5a7 */ /* 0x000ea4000804007f */
[----:B--2---:R-:W-:Y:S05]  /*29ff0*/  @!P2 BRA `(.L_x_6839) ;  /* 0xfffffffc00f0a947 */ /* 0x004fea000383ffff */
[----:B------:R-:W-:Y:S05]  /*2a000*/  BRA `(.L_x_6838) ;  /* 0xfffffe7000707947 */ /* 0x000fea000383ffff */
.L_x_6845:
[----:B-1----:R1:W2:Y:S02]  /*2a010*/  SYNCS.PHASECHK.TRANS64.TRYWAIT P3, [R8+URZ+0x34830], R9 ;  /* 0x03483009080075a7 */ /* 0x0022a4000806017f */
[----:B--2---:R-:W-:Y:S05]  /*2a020*/  @!P3 NANOSLEEP.SYNCS 0x989680 ;  /* 0x009896800000b95d */ /* 0x004fea0003900000 */
[----:B------:R-:W2:Y:S02]  /*2a030*/  @!P3 SYNCS.PHASECHK.TRANS64 P3, [R8+URZ+0x34830], R9 ;  /* 0x034830090800b5a7 */ /* 0x000ea4000806007f */
[----:B--2---:R-:W-:Y:S05]  /*2a040*/  @!P3 BRA `(.L_x_6845) ;  /* 0xfffffffc00f0b947 */ /* 0x004fea000383ffff */
[----:B------:R-:W-:Y:S05]  /*2a050*/  BRA `(.L_x_6844) ;  /* 0xfffffed8002c7947 */ /* 0x000fea000383ffff */
.L_x_6849:
[----:B-1----:R1:W2:Y:S02]  /*2a060*/  SYNCS.PHASECHK.TRANS64.TRYWAIT P2, [R8+URZ+0x34850], R6 ;  /* 0x03485006080075a7 */ /* 0x0022a4000804017f */
[----:B--2---:R-:W-:Y:S05]  /*2a070*/  @!P2 NANOSLEEP.SYNCS 0x989680 ;  /* 0x009896800000a95d */ /* 0x004fea0003900000 */
[----:B------:R-:W2:Y:S02]  /*2a080*/  @!P2 SYNCS.PHASECHK.TRANS64 P2, [R8+URZ+0x34850], R6 ;  /* 0x034850060800a5a7 */ /* 0x000ea4000804007f */
[----:B--2---:R-:W-:Y:S05]  /*2a090*/  @!P2 BRA `(.L_x_6849) ;  /* 0xfffffffc00f0a947 */ /* 0x004fea000383ffff */
[----:B------:R-:W-:Y:S05]  /*2a0a0*/  BRA `(.L_x_6846) ;  /* 0xffffff0c00647947 */ /* 0x000fea000383ffff */
.L_x_6854:
[----:B-1----:R1:W2:Y:S02]  /*2a0b0*/  SYNCS.PHASECHK.TRANS64.TRYWAIT P0, [R10+URZ+0x34850], R3 ;  /* 0x034850030a0075a7 */ /* 0x0022a4000800017f */
[----:B--2---:R-:W-:Y:S05]  /*2a0c0*/  @!P0 NANOSLEEP.SYNCS 0x989680 ;  /* 0x009896800000895d */ /* 0x004fea0003900000 */
[----:B------:R-:W2:Y:S02]  /*2a0d0*/  @!P0 SYNCS.PHASECHK.TRANS64 P0, [R10+URZ+0x34850], R3 ;  /* 0x034850030a0085a7 */ /* 0x000ea4000800007f */
[----:B--2---:R-:W-:Y:S05]  /*2a0e0*/  @!P0 BRA `(.L_x_6854) ;  /* 0xfffffffc00f08947 */ /* 0x004fea000383ffff */
[----:B------:R-:W-:Y:S05]  /*2a0f0*/  BRA `(.L_x_6853) ;  /* 0xffffff3c00647947 */ /* 0x000fea000383ffff */
.L_x_6859:
[----:B------:R-:W-:Y:S02]  /*2a100*/  IMAD.MOV.U32 R13, RZ, RZ, R8 ;  /* 0x000000ffff0d7224 */ /* 0x000fe400078e0008 */
[----:B------:R-:W-:Y:S02]  /*2a110*/  IMAD.MOV.U32 R12, RZ, RZ, RZ ;  /* 0x000000ffff0c7224 */ /* 0x000fe400078e00ff */
[----:B------:R-:W-:Y:S02]  /*2a120*/  IMAD.MOV.U32 R11, RZ, RZ, 0x181f ;  /* 0x0000181fff0b7424 */ /* 0x000fe400078e00ff */
[----:B------:R-:W-:-:S07]  /*2a130*/  IMAD.MOV.U32 R15, RZ, RZ, -0x1 ;  /* 0xffffffffff0f7424 */ /* 0x000fce00078e00ff */
[----:B-----5:R-:W-:Y:S05]  /*2a140*/  WARPSYNC.COLLECTIVE R15, `(.L_x_7068) ;  /* 0x000000000f087348 */ /* 0x020fea0003c00000 */
[----:B------:R0:W1:Y:S02]  /*2a150*/  SHFL.IDX P6, R14, R13, R12, R11 ;  /* 0x0000000c0d0e7389 */ /* 0x00006400000c000b */
[----:B01---5:R-:W-:Y:S01]  /*2a160*/  ENDCOLLECTIVE ;  /* 0x000000000000791b */ /* 0x023fe20003800000 */
.L_x_7068:
[----:B------:R-:W-:Y:S02]  /*2a170*/  IMAD.MOV.U32 R13, RZ, RZ, R3 ;  /* 0x000000ffff0d7224 */ /* 0x000fe400078e0003 */
[----:B------:R-:W-:-:S07]  /*2a180*/  IMAD.MOV.U32 R0, RZ, RZ, R14 ;  /* 0x000000ffff007224 */ /* 0x000fce00078e000e */
[----:B------:R-:W-:Y:S05]  /*2a190*/  WARPSYNC.COLLECTIVE R15, `(.L_x_7069) ;  /* 0x000000000f087348 */ /* 0x000fea0003c00000 */
[----:B------:R0:W1:Y:S02]  /*2a1a0*/  SHFL.IDX P6, R14, R13, R12, R11 ;  /* 0x0000000c0d0e7389 */ /* 0x00006400000c000b */
[----:B01----:R-:W-:Y:S01]  /*2a1b0*/  ENDCOLLECTIVE ;  /* 0x000000000000791b */ /* 0x003fe20003800000 */
.L_x_7069:
[----:B------:R-:W-:Y:S05]  /*2a1c0*/  BRA `(.L_x_7070) ;  /* 0xffffff5800e87947 */ /* 0x000fea000383ffff */
.L_x_6862:
[----:B------:R-:W-:Y:S01]  /*2a1d0*/  BSSY B1, `(.L_x_7071) ;  /* 0x0000008000017945 */ /* 0x000fe20003800000 */
[----:B------:R-:W-:Y:S02]  /*2a1e0*/  IMAD.MOV.U32 R13, RZ, RZ, R8 ;  /* 0x000000ffff0d7224 */ /* 0x000fe400078e0008 */
[----:B------:R-:W-:Y:S02]  /*2a1f0*/  IMAD.MOV.U32 R12, RZ, RZ, 0x1 ;  /* 0x00000001ff0c7424 */ /* 0x000fe400078e00ff */
[----:B---3--:R-:W-:Y:S02]  /*2a200*/  IMAD.MOV.U32 R11, RZ, RZ, 0x181f ;  /* 0x0000181fff0b7424 */ /* 0x008fe400078e00ff */
[----:B------:R-:W-:-:S07]  /*2a210*/  IMAD.MOV.U32 R15, RZ, RZ, -0x1 ;  /* 0xffffffffff0f7424 */ /* 0x000fce00078e00ff */
[----:B012--5:R-:W-:Y:S05]  /*2a220*/  WARPSYNC.COLLECTIVE R15, `(.L_x_7072) ;  /* 0x000000000f087348 */ /* 0x027fea0003c00000 */
[----:B--2---:R2:W3:Y:S02]  /*2a230*/  SHFL.IDX P6, R14, R13, R12, R11 ;  /* 0x0000000c0d0e7389 */ /* 0x0044e400000c000b */
[----:B0123-5:R-:W-:Y:S01]  /*2a240*/  ENDCOLLECTIVE ;  /* 0x000000000000791b */ /* 0x02ffe20003800000 */
.L_x_7072:
[----:B------:R-:W-:Y:S05]  /*2a250*/  BSYNC B1 ;  /* 0x0000000000017941 */ /* 0x000fea0003800000 */
.L_x_7071:
        /* <DEDUP_REMOVED lines=8> */
.L_x_7073:
[----:B------:R-:W-:Y:S05]  /*2a2e0*/  BRA `(.L_x_7074) ;  /* 0xffffff5800e87947 */ /* 0x000fea000383ffff */
.L_x_6865:
[----:B------:R-:W-:Y:S01]  /*2a2f0*/  BSSY B1, `(.L_x_7075) ;  /* 0x0000008000017945 */ /* 0x000fe20003800000 */
[----:B------:R-:W-:Y:S02]  /*2a300*/  IMAD.MOV.U32 R13, RZ, RZ, R8 ;  /* 0x000000ffff0d7224 */ /* 0x000fe400078e0008 */
[----:B------:R-:W-:Y:S02]  /*2a310*/  IMAD.MOV.U32 R12, RZ, RZ, 0x2 ;  /* 0x00000002ff0c7424 */ /* 0x000fe400078e00ff */
[----:B------:R-:W-:Y:S02]  /*2a320*/  IMAD.MOV.U32 R11, RZ, RZ, 0x181f ;  /* 0x0000181fff0b7424 */ /* 0x000fe400078e00ff */
[----:B---3--:R-:W-:-:S07]  /*2a330*/  IMAD.MOV.U32 R15, RZ, RZ, -0x1 ;  /* 0xffffffffff0f7424 */ /* 0x008fce00078e00ff */
[----:B012-4-:R-:W-:Y:S05]  /*2a340*/  WARPSYNC.COLLECTIVE R15, `(.L_x_7076) ;  /* 0x000000000f087348 */ /* 0x017fea0003c00000 */
[----:B--2---:R2:W3:Y:S02]  /*2a350*/  SHFL.IDX P6, R14, R13, R12, R11 ;  /* 0x0000000c0d0e7389 */ /* 0x0044e400000c000b */
[----:B01234-:R-:W-:Y:S01]  /*2a360*/  ENDCOLLECTIVE ;  /* 0x000000000000791b */ /* 0x01ffe20003800000 */
.L_x_7076:
[----:B------:R-:W-:Y:S05]  /*2a370*/  BSYNC B1 ;  /* 0x0000000000017941 */ /* 0x000fea0003800000 */
.L_x_7075:
        /* <DEDUP_REMOVED lines=8> */
.L_x_7077:
[----:B------:R-:W-:Y:S05]  /*2a400*/  BRA `(.L_x_7078) ;  /* 0xffffff5800ec7947 */ /* 0x000fea000383ffff */
.L_x_6868:
        /* <DEDUP_REMOVED lines=8> */
.L_x_7080:
[----:B------:R-:W-:Y:S05]  /*2a490*/  BSYNC B1 ;  /* 0x0000000000017941 */ /* 0x000fea0003800000 */
.L_x_7079:
        /* <DEDUP_REMOVED lines=8> */
.L_x_7081:
[----:B------:R-:W-:Y:S05]  /*2a520*/  BRA `(.L_x_7082) ;  /* 0xffffff5800f07947 */ /* 0x000fea000383ffff */
.L_x_6870:
[----:B------:R-:W-:Y:S02]  /*2a530*/  IMAD.MOV.U32 R13, RZ, RZ, R4 ;  /* 0x000000ffff0d7224 */ /* 0x000fe400078e0004 */
[----:B------:R-:W-:Y:S02]  /*2a540*/  IMAD.MOV.U32 R12, RZ, RZ, RZ ;  /* 0x000000ffff0c7224 */ /* 0x000fe400078e00ff */
[----:B------:R-:W-:Y:S02]  /*2a550*/  IMAD.MOV.U32 R11, RZ, RZ, 0x1c1f ;  /* 0x00001c1fff0b7424 */ /* 0x000fe400078e00ff */
[----:B------:R-:W-:-:S07]  /*2a560*/  IMAD.MOV.U32 R15, RZ, RZ, -0x1 ;  /* 0xffffffffff0f7424 */ /* 0x000fce00078e00ff */
[----:B------:R-:W-:Y:S05]  /*2a570*/  WARPSYNC.COLLECTIVE R15, `(.L_x_7083) ;  /* 0x000000000f087348 */ /* 0x000fea0003c00000 */
[----:B------:R0:W1:Y:S02]  /*2a580*/  SHFL.IDX P6, R14, R13, R12, R11 ;  /* 0x0000000c0d0e7389 */ /* 0x00006400000c000b */
[----:B01----:R-:W-:Y:S01]  /*2a590*/  ENDCOLLECTIVE ;  /* 0x000000000000791b */ /* 0x003fe20003800000 */
.L_x_7083:
[----:B------:R-:W-:Y:S02]  /*2a5a0*/  IMAD.MOV.U32 R13, RZ, RZ, R0 ;  /* 0x000000ffff0d7224 */ /* 0x000fe400078e0000 */
[----:B------:R-:W-:-:S07]  /*2a5b0*/  IMAD.MOV.U32 R3, RZ, RZ, R14 ;  /* 0x000000ffff037224 */ /* 0x000fce00078e000e */
[----:B------:R-:W-:Y:S05]  /*2a5c0*/  WARPSYNC.COLLECTIVE R15, `(.L_x_7084) ;  /* 0x000000000f087348 */ /* 0x000fea0003c00000 */
[----:B------:R0:W1:Y:S02]  /*2a5d0*/  SHFL.IDX P6, R14, R13, R12, R11 ;  /* 0x0000000c0d0e7389 */ /* 0x00006400000c000b */
[----:B01----:R-:W-:Y:S01]  /*2a5e0*/  ENDCOLLECTIVE ;  /* 0x000000000000791b */ /* 0x003fe20003800000 */
.L_x_7084:
[----:B------:R-:W-:Y:S05]  /*2a5f0*/  BRA `(.L_x_7085) ;  /* 0xffffff6000307947 */ /* 0x000fea000383ffff */
.L_x_6873:
[----:B------:R-:W-:Y:S01]  /*2a600*/  BSSY B1, `(.L_x_7086) ;  /* 0x0000008000017945 */ /* 0x000fe20003800000 */
[----:B--2---:R-:W-:Y:S02]  /*2a610*/  IMAD.MOV.U32 R13, RZ, RZ, R4 ;  /* 0x000000ffff0d7224 */ /* 0x004fe400078e0004 */
[----:B------:R-:W-:Y:S02]  /*2a620*/  IMAD.MOV.U32 R12, RZ, RZ, 0x1 ;  /* 0x00000001ff0c7424 */ /* 0x000fe400078e00ff */
[----:B------:R-:W-:Y:S02]  /*2a630*/  IMAD.MOV.U32 R11, RZ, RZ, 0x1c1f ;  /* 0x00001c1fff0b7424 */ /* 0x000fe400078e00ff */
[----:B------:R-:W-:-:S07]  /*2a640*/  IMAD.MOV.U32 R15, RZ, RZ, -0x1 ;  /* 0xffffffffff0f7424 */ /* 0x000fce00078e00ff */
[----:B01----:R-:W-:Y:S05]  /*2a650*/  WARPSYNC.COLLECTIVE R15, `(.L_x_7087) ;  /* 0x000000000f087348 */ /* 0x003fea0003c00000 */
[----:B------:R2:W3:Y:S02]  /*2a660*/  SHFL.IDX P6, R14, R13, R12, R11 ;  /* 0x0000000c0d0e7389 */ /* 0x0004e400000c000b */
[----:B0123--:R-:W-:Y:S01]  /*2a670*/  ENDCOLLECTIVE ;  /* 0x000000000000791b */ /* 0x00ffe20003800000 */
.L_x_7087:
[----:B------:R-:W-:Y:S05]  /*2a680*/  BSYNC B1 ;  /* 0x0000000000017941 */ /* 0x000fea0003800000 */
.L_x_7086:
[----:B------:R-:W-:Y:S01]  /*2a690*/  IMAD.MOV.U32 R13, RZ, RZ, R0 ;  /* 0x000000ffff0d7224 */ /* 0x000fe200078e0000 */
[----:B------:R-:W-:Y:S01]  /*2a6a0*/  MOV R3, R14 ;  /* 0x0000000e00037202 */ /* 0x000fe20000000f00 */
[----:B------:R-:W-:Y:S02]  /*2a6b0*/  IMAD.MOV.U32 R12, RZ, RZ, 0x1 ;  /* 0x00000001ff0c7424 */ /* 0x000fe400078e00ff */
[----:B------:R-:W-:Y:S02]  /*2a6c0*/  IMAD.MOV.U32 R11, RZ, RZ, 0x1c1f ;  /* 0x00001c1fff0b7424 */ /* 0x000fe400078e00ff */
[----:B------:R-:W-:-:S07]  /*2a6d0*/  IMAD.MOV.U32 R15, RZ, RZ, -0x1 ;  /* 0xffffffffff0f7424 */ /* 0x000fce00078e00ff */
[----:B------:R-:W-:Y:S05]  /*2a6e0*/  WARPSYNC.COLLECTIVE R15, `(.L_x_7088) ;  /* 0x000000000f087348 */ /* 0x000fea0003c00000 */
[----:B------:R0:W1:Y:S02]  /*2a6f0*/  SHFL.IDX P6, R14, R13, R12, R11 ;  /* 0x0000000c0d0e7389 */ /* 0x00006400000c000b */
[----:B01----:R-:W-:Y:S01]  /*2a700*/  ENDCOLLECTIVE ;  /* 0x000000000000791b */ /* 0x003fe20003800000 */
.L_x_7088:
[----:B------:R-:W-:Y:S05]  /*2a710*/  BRA `(.L_x_7089) ;  /* 0xffffff6400107947 */ /* 0x000fea000383ffff */
.L_x_6877:
[----:B------:R-:W-:Y:S02]  /*2a720*/  IMAD.MOV.U32 R13, RZ, RZ, R4 ;  /* 0x000000ffff0d7224 */ /* 0x000fe400078e0004 */
[----:B------:R-:W-:Y:S02]  /*2a730*/  IMAD.MOV.U32 R12, RZ, RZ, RZ ;  /* 0x000000ffff0c7224 */ /* 0x000fe400078e00ff */
[----:B------:R-:W-:Y:S02]  /*2a740*/  IMAD.MOV.U32 R11, RZ, RZ, 0x181f ;  /* 0x0000181fff0b7424 */ /* 0x000fe400078e00ff */
[----:B------:R-:W-:-:S07]  /*2a750*/  IMAD.MOV.U32 R15, RZ, RZ, -0x1 ;  /* 0xffffffffff0f7424 */ /* 0x000fce00078e00ff */
[----:B-1----:R-:W-:Y:S05]  /*2a760*/  WARPSYNC.COLLECTIVE R15, `(.L_x_7090) ;  /* 0x000000000f087348 */ /* 0x002fea0003c00000 */
[----:B------:R0:W2:Y:S02]  /*2a770*/  SHFL.IDX P6, R14, R13, R12, R11 ;  /* 0x0000000c0d0e7389 */ /* 0x0000a400000c000b */
[----:B012---:R-:W-:Y:S01]  /*2a780*/  ENDCOLLECTIVE ;  /* 0x000000000000791b */ /* 0x007fe20003800000 */
.L_x_7090:
[----:B------:R-:W-:Y:S02]  /*2a790*/  IMAD.MOV.U32 R13, RZ, RZ, R3 ;  /* 0x000000ffff0d7224 */ /* 0x000fe400078e0003 */
[----:B------:R-:W-:-:S07]  /*2a7a0*/  IMAD.MOV.U32 R0, RZ, RZ, R14 ;  /* 0x000000ffff007224 */ /* 0x000fce00078e000e */
[----:B------:R-:W-:Y:S05]  /*2a7b0*/  WARPSYNC.COLLECTIVE R15, `(.L_x_7091) ;  /* 0x000000000f087348 */ /* 0x000fea0003c00000 */
[----:B------:R0:W1:Y:S02]  /*2a7c0*/  SHFL.IDX P6, R14, R13, R12, R11 ;  /* 0x0000000c0d0e7389 */ /* 0x00006400000c000b */
[----:B01----:R-:W-:Y:S01]  /*2a7d0*/  ENDCOLLECTIVE ;  /* 0x000000000000791b */ /* 0x003fe20003800000 */
.L_x_7091:
[----:B------:R-:W-:Y:S05]  /*2a7e0*/  BRA `(.L_x_7092) ;  /* 0xffffff7000407947 */ /* 0x000fea000383ffff */
.L_x_6880:
[----:B------:R-:W-:Y:S01]  /*2a7f0*/  BSSY B1, `(.L_x_7093) ;  /* 0x0000008000017945 */ /* 0x000fe20003800000 */
[----:B------:R-:W-:Y:S02]  /*2a800*/  IMAD.MOV.U32 R13, RZ, RZ, R4 ;  /* 0x000000ffff0d7224 */ /* 0x000fe400078e0004 */
[----:B------:R-:W-:Y:S02]  /*2a810*/  IMAD.MOV.U32 R12, RZ, RZ, 0x1 ;  /* 0x00000001ff0c7424 */ /* 0x000fe400078e00ff */
[----:B------:R-:W-:Y:S02]  /*2a820*/  IMAD.MOV.U32 R11, RZ, RZ, 0x181f ;  /* 0x0000181fff0b7424 */ /* 0x000fe400078e00ff */
[----:B----4-:R-:W-:-:S07]  /*2a830*/  IMAD.MOV.U32 R15, RZ, RZ, -0x1 ;  /* 0xffffffffff0f7424 */ /* 0x010fce00078e00ff */
[----:B0123--:R-:W-:Y:S05]  /*2a840*/  WARPSYNC.COLLECTIVE R15, `(.L_x_7094) ;  /* 0x000000000f087348 */ /* 0x00ffea0003c00000 */
[----:B---3--:R3:W4:Y:S02]  /*2a850*/  SHFL.IDX P6, R14, R13, R12, R11 ;  /* 0x0000000c0d0e7389 */ /* 0x00872400000c000b */
[----:B01234-:R-:W-:Y:S01]  /*2a860*/  ENDCOLLECTIVE ;  /* 0x000000000000791b */ /* 0x01ffe20003800000 */
.L_x_7094:
[----:B------:R-:W-:Y:S05]  /*2a870*/  BSYNC B1 ;  /* 0x0000000000017941 */ /* 0x000fea0003800000 */
.L_x_7093:
        /* <DEDUP_REMOVED lines=8> */
.L_x_7095:
[----:B------:R-:W-:Y:S05]  /*2a900*/  BRA `(.L_x_7096) ;  /* 0xffffff7000447947 */ /* 0x000fea000383ffff */
.L_x_6883:
        /* <DEDUP_REMOVED lines=8> */
.L_x_7098:
[----:B------:R-:W-:Y:S05]  /*2a990*/  BSYNC B1 ;  /* 0x0000000000017941 */ /* 0x000fea0003800000 */
.L_x_7097:
        /* <DEDUP_REMOVED lines=8> */
.L_x_7099:
[----:B------:R-:W-:Y:S05]  /*2aa20*/  BRA `(.L_x_7100) ;  /* 0xffffff7000487947 */ /* 0x000fea000383ffff */
.L_x_6886:
[----:B------:R-:W-:Y:S01]  /*2aa30*/  BSSY B1, `(.L_x_7101) ;  /* 0x0000008000017945 */ /* 0x000fe20003800000 */
[----:B------:R-:W-:Y:S02]  /*2aa40*/  IMAD.MOV.U32 R13, RZ, RZ, R4 ;  /* 0x000000ffff0d7224 */ /* 0x000fe400078e0004 */
[----:B------:R-:W-:Y:S02]  /*2aa50*/  IMAD.MOV.U32 R12, RZ, RZ, 0x3 ;  /* 0x00000003ff0c7424 */ /* 0x000fe400078e00ff */
[----:B------:R-:W-:Y:S02]  /*2aa60*/  IMAD.MOV.U32 R11, RZ, RZ, 0x181f ;  /* 0x0000181fff0b7424 */ /* 0x000fe400078e00ff */
[----:B0-----:R-:W-:-:S07]  /*2aa70*/  IMAD.MOV.U32 R15, RZ, RZ, -0x1 ;  /* 0xffffffffff0f7424 */ /* 0x001fce00078e00ff */
[----:B-1234-:R-:W-:Y:S05]  /*2aa80*/  WARPSYNC.COLLECTIVE R15, `(.L_x_7102) ;  /* 0x000000000f087348 */ /* 0x01efea0003c00000 */
[----:B----4-:R0:W4:Y:S02]  /*2aa90*/  SHFL.IDX P6, R14, R13, R12, R11 ;  /* 0x0000000c0d0e7389 */ /* 0x01012400000c000b */
[----:B01234-:R-:W-:Y:S01]  /*2aaa0*/  ENDCOLLECTIVE ;  /* 0x000000000000791b */ /* 0x01ffe20003800000 */
.L_x_7102:
[----:B------:R-:W-:Y:S05]  /*2aab0*/  BSYNC B1 ;  /* 0x0000000000017941 */ /* 0x000fea0003800000 */
.L_x_7101:
        /* <DEDUP_REMOVED lines=8> */
.L_x_7103:
[----:B------:R-:W-:Y:S05]  /*2ab40*/  BRA `(.L_x_7104) ;  /* 0xffffff70004c7947 */ /* 0x000fea000383ffff */
.L_x_6903:
        /* <DEDUP_REMOVED lines=11> */
.L_x_7106:
[----:B------:R-:W-:Y:S05]  /*2ac00*/  BSYNC B1 ;  /* 0x0000000000017941 */ /* 0x000fea0003800000 */
.L_x_7105:
[----:B------:R-:W-:Y:S05]  /*2ac10*/  BRA `(.L_x_7107) ;  /* 0xffffff8800bc7947 */ /* 0x000fea000383ffff */
.L_x_6905:
[----:B------:R-:W-:Y:S01]  /*2ac20*/  BSSY B1, `(.L_x_7108) ;  /* 0x0000006000017945 */ /* 0x000fe20003800000 */
[----:B------:R-:W-:-:S07]  /*2ac30*/  IMAD.MOV.U32 R15, RZ, RZ, -0x1 ;  /* 0xffffffffff0f7424 */ /* 0x000fce00078e00ff */
[----:B0-----:R-:W-:Y:S05]  /*2ac40*/  WARPSYNC.COLLECTIVE R15, `(.L_x_7109) ;  /* 0x000000000f0c7348 */ /* 0x001fea0003c00000 */
[----:B------:R-:W-:Y:S02]  /*2ac50*/  ELECT P6, UR62, PT ;  /* 0x00000000003e782f */ /* 0x000fe400038c0000 */
[----:B------:R-:W-:Y:S01]  /*2ac60*/  MOV R14, UR62 ;  /* 0x0000003e000e7c02 */ /* 0x000fe20008000f00 */
[----:B0-----:R-:W-:Y:S10]  /*2ac70*/  ENDCOLLECTIVE ;  /* 0x000000000000791b */ /* 0x001ff40003800000 */
.L_x_7109:
[----:B------:R-:W-:Y:S05]  /*2ac80*/  BSYNC B1 ;  /* 0x0000000000017941 */ /* 0x000fea0003800000 */
.L_x_7108:
[----:B------:R-:W-:Y:S01]  /*2ac90*/  PLOP3.LUT P1, PT, P6, PT, PT, 0x80, 0x0 ;  /* 0x000000000000781c */ /* 0x000fe2000372f070 */
[----:B------:R-:W-:-:S12]  /*2aca0*/  BRA `(.L_x_6904) ;  /* 0xffffff8800b07947 */ /* 0x000fd8000383ffff */
.L_x_6907:
[----:B0-----:R0:W1:Y:S02]  /*2acb0*/  SYNCS.PHASECHK.TRANS64.TRYWAIT P0, [R18+URZ+0x34820], R2 ;  /* 0x03482002120075a7 */ /* 0x001064000800017f */
[----:B-1----:R-:W-:Y:S05]  /*2acc0*/  @!P0 NANOSLEEP.SYNCS 0x989680 ;  /* 0x009896800000895d */ /* 0x002fea0003900000 */
[----:B------:R-:W1:Y:S02]  /*2acd0*/  @!P0 SYNCS.PHASECHK.TRANS64 P0, [R18+URZ+0x34820], R2 ;  /* 0x03482002120085a7 */ /* 0x000e64000800007f */
[----:B-1----:R-:W-:Y:S05]  /*2ace0*/  @!P0 BRA `(.L_x_6907) ;  /* 0xfffffffc00f08947 */ /* 0x002fea000383ffff */
[----:B------:R-:W-:Y:S05]  /*2acf0*/  BRA `(.L_x_7110) ;  /* 0xffffff8800c07947 */ /* 0x000fea000383ffff */
.L_x_6911:
[----:B-1----:R1:W2:Y:S02]  /*2ad00*/  SYNCS.PHASECHK.TRANS64.TRYWAIT P0, [R5+URZ+0x348a0], R8 ;  /* 0x0348a008050075a7 */ /* 0x0022a4000800017f */
[----:B--2---:R-:W-:Y:S05]  /*2ad10*/  @!P0 NANOSLEEP.SYNCS 0x989680 ;  /* 0x009896800000895d */ /* 0x004fea0003900000 */
[----:B------:R-:W2:Y:S02]  /*2ad20*/  @!P0 SYNCS.PHASECHK.TRANS64 P0, [R5+URZ+0x348a0], R8 ;  /* 0x0348a008050085a7 */ /* 0x000ea4000800007f */
[----:B--2---:R-:W-:Y:S05]  /*2ad30*/  @!P0 BRA `(.L_x_6911) ;  /* 0xfffffffc00f08947 */ /* 0x004fea000383ffff */
[----:B------:R-:W-:Y:S05]  /*2ad40*/  BRA `(.L_x_7111) ;  /* 0xffffff8800e07947 */ /* 0x000fea000383ffff */
.L_x_6917:
[----:B0-----:R0:W2:Y:S02]  /*2ad50*/  SYNCS.PHASECHK.TRANS64.TRYWAIT P0, [R5+URZ+0x348c0], R8 ;  /* 0x0348c008050075a7 */ /* 0x0010a4000800017f */
[----:B--2---:R-:W-:Y:S05]  /*2ad60*/  @!P0 NANOSLEEP.SYNCS 0x989680 ;  /* 0x009896800000895d */ /* 0x004fea0003900000 */
[----:B------:R-:W2:Y:S02]  /*2ad70*/  @!P0 SYNCS.PHASECHK.TRANS64 P0, [R5+URZ+0x348c0], R8 ;  /* 0x0348c008050085a7 */ /* 0x000ea4000800007f */
[----:B--2---:R-:W-:Y:S05]  /*2ad80*/  @!P0 BRA `(.L_x_6917) ;  /* 0xfffffffc00f08947 */ /* 0x004fea000383ffff */
[----:B------:R-:W-:Y:S05]  /*2ad90*/  BRA `(.L_x_7112) ;  /* 0xffffff8c009c7947 */ /* 0x000fea000383ffff */
.L_x_6925:
[----:B0-----:R0:W1:Y:S02]  /*2ada0*/  SYNCS.PHASECHK.TRANS64.TRYWAIT P0, [R6+URZ+0x348a0], R5 ;  /* 0x0348a005060075a7 */ /* 0x001064000800017f */
[----:B-1----:R-:W-:Y:S05]  /*2adb0*/  @!P0 NANOSLEEP.SYNCS 0x989680 ;  /* 0x009896800000895d */ /* 0x002fea0003900000 */
[----:B------:R-:W1:Y:S02]  /*2adc0*/  @!P0 SYNCS.PHASECHK.TRANS64 P0, [R6+URZ+0x348a0], R5 ;  /* 0x0348a005060085a7 */ /* 0x000e64000800007f */
[----:B-1----:R-:W-:Y:S05]  /*2add0*/  @!P0 BRA `(.L_x_6925) ;  /* 0xfffffffc00f08947 */ /* 0x002fea000383ffff */
[----:B------:R-:W-:Y:S05]  /*2ade0*/  BRA `(.L_x_7113) ;  /* 0xffffff90009c7947 */ /* 0x000fea000383ffff */
.L_x_6931:
[----:B-1----:R1:W2:Y:S02]  /*2adf0*/  SYNCS.PHASECHK.TRANS64.TRYWAIT P0, [R6+URZ+0x348c0], R5 ;  /* 0x0348c005060075a7 */ /* 0x0022a4000800017f */
[----:B--2---:R-:W-:Y:S05]  /*2ae00*/  @!P0 NANOSLEEP.SYNCS 0x989680 ;  /* 0x009896800000895d */ /* 0x004fea0003900000 */
[----:B------:R-:W2:Y:S02]  /*2ae10*/  @!P0 SYNCS.PHASECHK.TRANS64 P0, [R6+URZ+0x348c0], R5 ;  /* 0x0348c005060085a7 */ /* 0x000ea4000800007f */
[----:B--2---:R-:W-:Y:S05]  /*2ae20*/  @!P0 BRA `(.L_x_6931) ;  /* 0xfffffffc00f08947 */ /* 0x004fea000383ffff */
[----:B------:R-:W-:Y:S05]  /*2ae30*/  BRA `(.L_x_7114) ;  /* 0xffffff9400607947 */ /* 0x000fea000383ffff */
.L_x_6947:
        /* <DEDUP_REMOVED lines=11> */
.L_x_7116:
[----:B------:R-:W-:Y:S05]  /*2aef0*/  BSYNC B0 ;  /* 0x0000000000007941 */ /* 0x000fea0003800000 */
.L_x_7115:
[----:B------:R-:W-:Y:S05]  /*2af00*/  BRA `(.L_x_7117) ;  /* 0xffffffa0006c7947 */ /* 0x000fea000383ffff */
.L_x_6949:
[----:B------:R-:W-:Y:S01]  /*2af10*/  BSSY B0, `(.L_x_7118) ;  /* 0x0000006000007945 */ /* 0x000fe20003800000 */
[----:B------:R-:W-:-:S07]  /*2af20*/  IMAD.MOV.U32 R15, RZ, RZ, -0x1 ;  /* 0xffffffffff0f7424 */ /* 0x000fce00078e00ff */
[----:B0-----:R-:W-:Y:S05]  /*2af30*/  WARPSYNC.COLLECTIVE R15, `(.L_x_7119) ;  /* 0x000000000f0c7348 */ /* 0x001fea0003c00000 */
[----:B------:R-:W-:Y:S02]  /*2af40*/  ELECT P6, UR62, PT ;  /* 0x00000000003e782f */ /* 0x000fe400038c0000 */
[----:B------:R-:W-:Y:S01]  /*2af50*/  MOV R14, UR62 ;  /* 0x0000003e000e7c02 */ /* 0x000fe20008000f00 */
[----:B0-----:R-:W-:Y:S10]  /*2af60*/  ENDCOLLECTIVE ;  /* 0x000000000000791b */ /* 0x001ff40003800000 */
.L_x_7119:
[----:B------:R-:W-:Y:S05]  /*2af70*/  BSYNC B0 ;  /* 0x0000000000007941 */ /* 0x000fea0003800000 */
.L_x_7118:
[----:B------:R-:W-:Y:S05]  /*2af80*/  BRA `(.L_x_7120) ;  /* 0xffffffa000787947 */ /* 0x000fea000383ffff */
.L_x_6951:
[----:B0-----:R0:W1:Y:S02]  /*2af90*/  SYNCS.PHASECHK.TRANS64.TRYWAIT P0, [R0+URZ+0x34840], R2 ;  /* 0x03484002000075a7 */ /* 0x001064000800017f */
[----:B-1----:R-:W-:Y:S05]  /*2afa0*/  @!P0 NANOSLEEP.SYNCS 0x989680 ;  /* 0x009896800000895d */ /* 0x002fea0003900000 */
[----:B------:R-:W1:Y:S02]  /*2afb0*/  @!P0 SYNCS.PHASECHK.TRANS64 P0, [R0+URZ+0x34840], R2 ;  /* 0x03484002000085a7 */ /* 0x000e64000800007f */
[----:B-1----:R-:W-:Y:S05]  /*2afc0*/  @!P0 BRA `(.L_x_6951) ;  /* 0xfffffffc00f08947 */ /* 0x002fea000383ffff */
[----:B------:R-:W-:Y:S05]  /*2afd0*/  BRA `(.L_x_7121) ;  /* 0xffffffa000dc7947 */ /* 0x000fea000383ffff */
.L_x_6955:
[----:B------:R-:W2:Y:S01]  /*2afe0*/  LDL.LU R11, [R1+0x54] ;  /* 0x00005400010b7983 */ /* 0x000ea20000300800 */
[----:B------:R-:W-:Y:S02]  /*2aff0*/  IMAD.MOV.U32 R13, RZ, RZ, R3 ;  /* 0x000000ffff0d7224 */ /* 0x000fe400078e0003 */
[----:B------:R-:W-:Y:S01]  /*2b000*/  IMAD.MOV.U32 R12, RZ, RZ, RZ ;  /* 0x000000ffff0c7224 */ /* 0x000fe200078e00ff */
[----:B------:R-:W1:Y:S01]  /*2b010*/  S2R R7, SR_TID.X ;  /* 0x0000000000077919 */ /* 0x000e620000002100 */
[----:B------:R-:W-:Y:S01]  /*2b020*/  IMAD.MOV.U32 R15, RZ, RZ, -0x1 ;  /* 0xffffffffff0f7424 */ /* 0x000fe200078e00ff */
[----:B-1----:R-:W-:-:S04]  /*2b030*/  LOP3.LUT R7, R7, 0x7f, RZ, 0xc0, !PT ;  /* 0x0000007f07077812 */ /* 0x002fc800078ec0ff */
[----:B------:R-:W-:-:S05]  /*2b040*/  SHF.R.U32.HI R0, RZ, 0x3, R7 ;  /* 0x00000003ff007819 */ /* 0x000fca0000011607 */
[----:B------:R-:W-:-:S04]  /*2b050*/  IMAD.IADD R0, R0, 0x1, R5 ;  /* 0x0000000100007824 */ /* 0x000fc800078e0205 */
[----:B------:R-:W-:Y:S02]  /*2b060*/  VIADD R5, R0, 0x10 ;  /* 0x0000001000057836 */ /* 0x000fe40000000000 */
[----:B--2---:R-:W-:Y:S02]  /*2b070*/  IMAD R2, R11, R8, RZ ;  /* 0x000000080b027224 */ /* 0x004fe400078e02ff */
[----:B------:R-:W-:-:S03]  /*2b080*/  IMAD.MOV.U32 R11, RZ, RZ, 0x181f ;  /* 0x0000181fff0b7424 */ /* 0x000fc600078e00ff */
[----:B------:R-:W-:-:S13]  /*2b090*/  ISETP.GE.AND P2, PT, R0, R2, PT ;  /* 0x000000020000720c */ /* 0x000fda0003f46270 */
[----:B0----5:R-:W-:Y:S05]  /*2b0a0*/  WARPSYNC.COLLECTIVE R15, `(.L_x_7122) ;  /* 0x000000000f087348 */ /* 0x021fea0003c00000 */
[----:B------:R1:W2:Y:S02]  /*2b0b0*/  SHFL.IDX P6, R14, R13, R12, R11 ;  /* 0x0000000c0d0e7389 */ /* 0x0002a400000c000b */
[----:B012--5:R-:W-:Y:S01]  /*2b0c0*/  ENDCOLLECTIVE ;  /* 0x000000000000791b */ /* 0x027fe20003800000 */
.L_x_7122:
[----:B------:R-:W-:Y:S02]  /*2b0d0*/  IMAD.MOV.U32 R13, RZ, RZ, R4 ;  /* 0x000000ffff0d7224 */ /* 0x000fe400078e0004 */
[----:B------:R-:W-:-:S07]  /*2b0e0*/  IMAD.MOV.U32 R6, RZ, RZ, R14 ;  /* 0x000000ffff067224 */ /* 0x000fce00078e000e */
[----:B------:R-:W-:Y:S05]  /*2b0f0*/  WARPSYNC.COLLECTIVE R15, `(.L_x_7123) ;  /* 0x000000000f087348 */ /* 0x000fea0003c00000 */
[----:B------:R0:W1:Y:S02]  /*2b100*/  SHFL.IDX P6, R14, R13, R12, R11 ;  /* 0x0000000c0d0e7389 */ /* 0x00006400000c000b */
[----:B01----:R-:W-:Y:S01]  /*2b110*/  ENDCOLLECTIVE ;  /* 0x000000000000791b */ /* 0x003fe20003800000 */
.L_x_7123:
        /* <DEDUP_REMOVED lines=18> */
.L_x_7124:
[----:B------:R-:W-:Y:S02]  /*2b240*/  IMAD.MOV.U32 R13, RZ, RZ, R4 ;  /* 0x000000ffff0d7224 */ /* 0x000fe400078e0004 */
[----:B------:R-:W-:-:S07]  /*2b250*/  IMAD.MOV.U32 R6, RZ, RZ, R14 ;  /* 0x000000ffff067224 */ /* 0x000fce00078e000e */
[----:B------:R-:W-:Y:S05]  /*2b260*/  WARPSYNC.COLLECTIVE R15, `(.L_x_7125) ;  /* 0x000000000f087348 */ /* 0x000fea0003c00000 */
[----:B------:R0:W1:Y:S02]  /*2b270*/  SHFL.IDX P6, R14, R13, R12, R11 ;  /* 0x0000000c0d0e7389 */ /* 0x00006400000c000b */
[----:B01----:R-:W-:Y:S01]  /*2b280*/  ENDCOLLECTIVE ;  /* 0x000000000000791b */ /* 0x003fe20003800000 */
.L_x_7125:
[----:B------:R-:W-:Y:S01]  /*2b290*/  ULDC.64 UR4, c[0x0][0x208] ;  /* 0x0000820000047ab9 */ /* 0x000fe20000000a00 */
[----:B------:R-:W-:Y:S01]  /*2b2a0*/  MOV R13, R3 ;  /* 0x00000003000d7202 */ /* 0x000fe20000000f00 */
        /* <DEDUP_REMOVED lines=16> */
.L_x_7126:
[----:B------:R-:W-:Y:S02]  /*2b3b0*/  IMAD.MOV.U32 R13, RZ, RZ, R4 ;  /* 0x000000ffff0d7224 */ /* 0x000fe400078e0004 */
[----:B------:R-:W-:-:S07]  /*2b3c0*/  IMAD.MOV.U32 R6, RZ, RZ, R14 ;  /* 0x000000ffff067224 */ /* 0x000fce00078e000e */
[----:B------:R-:W-:Y:S05]  /*2b3d0*/  WARPSYNC.COLLECTIVE R15, `(.L_x_7127) ;  /* 0x000000000f087348 */ /* 0x000fea0003c00000 */
[----:B------:R0:W1:Y:S02]  /*2b3e0*/  SHFL.IDX P6, R14, R13, R12, R11 ;  /* 0x0000000c0d0e7389 */ /* 0x00006400000c000b */
[----:B01----:R-:W-:Y:S01]  /*2b3f0*/  ENDCOLLECTIVE ;  /* 0x000000000000791b */ /* 0x003fe20003800000 */
.L_x_7127:
        /* <DEDUP_REMOVED lines=18> */
.L_x_7128:
[----:B------:R-:W-:Y:S02]  /*2b520*/  IMAD.MOV.U32 R13, RZ, RZ, R4 ;  /* 0x000000ffff0d7224 */ /* 0x000fe400078e0004 */
[----:B------:R-:W-:-:S07]  /*2b530*/  IMAD.MOV.U32 R6, RZ, RZ, R14 ;  /* 0x000000ffff067224 */ /* 0x000fce00078e000e */
[----:B------:R-:W-:Y:S05]  /*2b540*/  WARPSYNC.COLLECTIVE R15, `(.L_x_7129) ;  /* 0x000000000f087348 */ /* 0x000fea0003c00000 */
[----:B------:R0:W1:Y:S02]  /*2b550*/  SHFL.IDX P6, R14, R13, R12, R11 ;  /* 0x0000000c0d0e7389 */ /* 0x00006400000c000b */
[----:B01----:R-:W-:Y:S01]  /*2b560*/  ENDCOLLECTIVE ;  /* 0x000000000000791b */ /* 0x003fe20003800000 */
.L_x_7129:
        /* <DEDUP_REMOVED lines=18> */
.L_x_7130:
[----:B------:R-:W-:Y:S02]  /*2b690*/  IMAD.MOV.U32 R13, RZ, RZ, R4 ;  /* 0x000000ffff0d7224 */ /* 0x000fe400078e0004 */
[----:B------:R-:W-:-:S07]  /*2b6a0*/  IMAD.MOV.U32 R6, RZ, RZ, R14 ;  /* 0x000000ffff067224 */ /* 0x000fce00078e000e */
[----:B------:R-:W-:Y:S05]  /*2b6b0*/  WARPSYNC.COLLECTIVE R15, `(.L_x_7131) ;  /* 0x000000000f087348 */ /* 0x000fea0003c00000 */
[----:B------:R0:W1:Y:S02]  /*2b6c0*/  SHFL.IDX P6, R14, R13, R12, R11 ;  /* 0x0000000c0d0e7389 */ /* 0x00006400000c000b */
[----:B01----:R-:W-:Y:S01]  /*2b6d0*/  ENDCOLLECTIVE ;  /* 0x000000000000791b */ /* 0x003fe20003800000 */
.L_x_7131:
        /* <DEDUP_REMOVED lines=18> */
.L_x_7132:
[----:B------:R-:W-:Y:S02]  /*2b800*/  IMAD.MOV.U32 R13, RZ, RZ, R4 ;  /* 0x000000ffff0d7224 */ /* 0x000fe400078e0004 */
[----:B------:R-:W-:-:S07]  /*2b810*/  IMAD.MOV.U32 R6, RZ, RZ, R14 ;  /* 0x000000ffff067224 */ /* 0x000fce00078e000e */
[----:B------:R-:W-:Y:S05]  /*2b820*/  WARPSYNC.COLLECTIVE R15, `(.L_x_7133) ;  /* 0x000000000f087348 */ /* 0x000fea0003c00000 */
[----:B------:R0:W1:Y:S02]  /*2b830*/  SHFL.IDX P6, R14, R13, R12, R11 ;  /* 0x0000000c0d0e7389 */ /* 0x00006400000c000b */
[----:B01----:R-:W-:Y:S01]  /*2b840*/  ENDCOLLECTIVE ;  /* 0x000000000000791b */ /* 0x003fe20003800000 */
.L_x_7133:
        /* <DEDUP_REMOVED lines=18> */
.L_x_7134:
[----:B------:R-:W-:Y:S02]  /*2b970*/  IMAD.MOV.U32 R13, RZ, RZ, R4 ;  /* 0x000000ffff0d7224 */ /* 0x000fe400078e0004 */
[----:B------:R-:W-:-:S07]  /*2b980*/  IMAD.MOV.U32 R6, RZ, RZ, R14 ;  /* 0x000000ffff067224 */ /* 0x000fce00078e000e */
[----:B------:R-:W-:Y:S05]  /*2b990*/  WARPSYNC.COLLECTIVE R15, `(.L_x_7135) ;  /* 0x000000000f087348 */ /* 0x000fea0003c00000 */
[----:B------:R0:W1:Y:S02]  /*2b9a0*/  SHFL.IDX P6, R14, R13, R12, R11 ;  /* 0x0000000c0d0e7389 */ /* 0x00006400000c000b */
[----:B01----:R-:W-:Y:S01]  /*2b9b0*/  ENDCOLLECTIVE ;  /* 0x000000000000791b */ /* 0x003fe20003800000 */
.L_x_7135:
        /* <DEDUP_REMOVED lines=16> */
.L_x_7136:
[----:B------:R-:W-:Y:S02]  /*2bac0*/  IMAD.MOV.U32 R13, RZ, RZ, R4 ;  /* 0x000000ffff0d7224 */ /* 0x000fe400078e0004 */
[----:B------:R-:W-:-:S07]  /*2bad0*/  IMAD.MOV.U32 R5, RZ, RZ, R14 ;  /* 0x000000ffff057224 */ /* 0x000fce00078e000e */
[----:B------:R-:W-:Y:S05]  /*2bae0*/  WARPSYNC.COLLECTIVE R15, `(.L_x_7137) ;  /* 0x000000000f087348 */ /* 0x000fea0003c00000 */
[----:B------:R0:W1:Y:S02]  /*2baf0*/  SHFL.IDX P6, R14, R13, R12, R11 ;  /* 0x0000000c0d0e7389 */ /* 0x00006400000c000b */
[----:B01----:R-:W-:Y:S01]  /*2bb00*/  ENDCOLLECTIVE ;  /* 0x000000000000791b */ /* 0x003fe20003800000 */
.L_x_7137:
[----:B------:R-:W-:Y:S01]  /*2bb10*/  IMAD.MOV.U32 R3, RZ, RZ, R14 ;  /* 0x000000ffff037224 */ /* 0x000fe200078e000e */
[----:B------:R-:W-:Y:S06]  /*2bb20*/  BRA `(.L_x_7138) ;  /* 0xffffffa400707947 */ /* 0x000fec000383ffff */
.L_x_6960:
[----:B----4-:R4:W0:Y:S02]  /*2bb30*/  SYNCS.PHASECHK.TRANS64.TRYWAIT P0, [R18+URZ+0x34820], R0 ;  /* 0x03482000120075a7 */ /* 0x010824000800017f */
[----:B0-----:R-:W-:Y:S05]  /*2bb40*/  @!P0 NANOSLEEP.SYNCS 0x989680 ;  /* 0x009896800000895d */ /* 0x001fea0003900000 */
[----:B------:R-:W0:Y:S02]  /*2bb50*/  @!P0 SYNCS.PHASECHK.TRANS64 P0, [R18+URZ+0x34820], R0 ;  /* 0x03482000120085a7 */ /* 0x000e24000800007f */
[----:B0-----:R-:W-:Y:S05]  /*2bb60*/  @!P0 BRA `(.L_x_6960) ;  /* 0xfffffffc00f08947 */ /* 0x001fea000383ffff */
[----:B------:R-:W-:Y:S05]  /*2bb70*/  BRA `(.L_x_7139) ;  /* 0xffffffa400e07947 */ /* 0x000fea000383ffff */
.L_x_6969:
[----:B--2---:R2:W3:Y:S02]  /*2bb80*/  SYNCS.PHASECHK.TRANS64.TRYWAIT P0, [R3+URZ+0x34840], R2 ;  /* 0x03484002030075a7 */ /* 0x0044e4000800017f */
[----:B---3--:R-:W-:Y:S05]  /*2bb90*/  @!P0 NANOSLEEP.SYNCS 0x989680 ;  /* 0x009896800000895d */ /* 0x008fea0003900000 */
[----:B------:R-:W3:Y:S02]  /*2bba0*/  @!P0 SYNCS.PHASECHK.TRANS64 P0, [R3+URZ+0x34840], R2 ;  /* 0x03484002030085a7 */ /* 0x000ee4000800007f */
[----:B---3--:R-:W-:Y:S05]  /*2bbb0*/  @!P0 BRA `(.L_x_6969) ;  /* 0xfffffffc00f08947 */ /* 0x008fea000383ffff */
[----:B------:R-:W-:Y:S05]  /*2bbc0*/  BRA `(.L_x_7140) ;  /* 0xffffffa800c07947 */ /* 0x000fea000383ffff */
.L_x_6975:
[----:B-1----:R1:W2:Y:S02]  /*2bbd0*/  SYNCS.PHASECHK.TRANS64.TRYWAIT P0, [R2+URZ+0x34860], R3 ;  /* 0x03486003020075a7 */ /* 0x0022a4000800017f */
[----:B--2---:R-:W-:Y:S05]  /*2bbe0*/  @!P0 NANOSLEEP.SYNCS 0x989680 ;  /* 0x009896800000895d */ /* 0x004fea0003900000 */
[----:B------:R-:W2:Y:S02]  /*2bbf0*/  @!P0 SYNCS.PHASECHK.TRANS64 P0, [R2+URZ+0x34860], R3 ;  /* 0x03486003020085a7 */ /* 0x000ea4000800007f */
[----:B--2---:R-:W-:Y:S05]  /*2bc00*/  @!P0 BRA `(.L_x_6975) ;  /* 0xfffffffc00f08947 */ /* 0x004fea000383ffff */
[----:B------:R-:W-:Y:S05]  /*2bc10*/  BRA `(.L_x_7141) ;  /* 0xffffffac00907947 */ /* 0x000fea000383ffff */
.L_x_6985:
[----:B--2---:R2:W3:Y:S02]  /*2bc20*/  SYNCS.PHASECHK.TRANS64.TRYWAIT P0, [R3+URZ+0x34840], R2 ;  /* 0x03484002030075a7 */ /* 0x0044e4000800017f */
[----:B---3--:R-:W-:Y:S05]  /*2bc30*/  @!P0 NANOSLEEP.SYNCS 0x989680 ;  /* 0x009896800000895d */ /* 0x008fea0003900000 */
[----:B------:R-:W3:Y:S02]  /*2bc40*/  @!P0 SYNCS.PHASECHK.TRANS64 P0, [R3+URZ+0x34840], R2 ;  /* 0x03484002030085a7 */ /* 0x000ee4000800007f */
[----:B---3--:R-:W-:Y:S05]  /*2bc50*/  @!P0 BRA `(.L_x_6985) ;  /* 0xfffffffc00f08947 */ /* 0x008fea000383ffff */
[----:B------:R-:W-:Y:S05]  /*2bc60*/  BRA `(.L_x_7142) ;  /* 0xffffffb4002c7947 */ /* 0x000fea000383ffff */
.L_x_6991:
[----:B-1----:R1:W2:Y:S02]  /*2bc70*/  SYNCS.PHASECHK.TRANS64.TRYWAIT P0, [R2+URZ+0x34860], R3 ;  /* 0x03486003020075a7 */ /* 0x0022a4000800017f */
[----:B--2---:R-:W-:Y:S05]  /*2bc80*/  @!P0 NANOSLEEP.SYNCS 0x989680 ;  /* 0x009896800000895d */ /* 0x004fea0003900000 */
[----:B------:R-:W2:Y:S02]  /*2bc90*/  @!P0 SYNCS.PHASECHK.TRANS64 P0, [R2+URZ+0x34860], R3 ;  /* 0x03486003020085a7 */ /* 0x000ea4000800007f */
[----:B--2---:R-:W-:Y:S05]  /*2bca0*/  @!P0 BRA `(.L_x_6991) ;  /* 0xfffffffc00f08947 */ /* 0x004fea000383ffff */
[----:B------:R-:W-:Y:S05]  /*2bcb0*/  BRA `(.L_x_7143) ;  /* 0xffffffb400fc7947 */ /* 0x000fea000383ffff */
.L_x_7001:
[----:B---3--:R3:W4:Y:S02]  /*2bcc0*/  SYNCS.PHASECHK.TRANS64.TRYWAIT P0, [R2+URZ+0x34840], R3 ;  /* 0x03484003020075a7 */ /* 0x008724000800017f */
[----:B----4-:R-:W-:Y:S05]  /*2bcd0*/  @!P0 NANOSLEEP.SYNCS 0x989680 ;  /* 0x009896800000895d */ /* 0x010fea0003900000 */
[----:B------:R-:W4:Y:S02]  /*2bce0*/  @!P0 SYNCS.PHASECHK.TRANS64 P0, [R2+URZ+0x34840], R3 ;  /* 0x03484003020085a7 */ /* 0x000f24000800007f */
[----:B----4-:R-:W-:Y:S05]  /*2bcf0*/  @!P0 BRA `(.L_x_7001) ;  /* 0xfffffffc00f08947 */ /* 0x010fea000383ffff */
[----:B------:R-:W-:Y:S05]  /*2bd00*/  BRA `(.L_x_7144) ;  /* 0xffffffbc00707947 */ /* 0x000fea000383ffff */
.L_x_7007:
[----:B-1----:R1:W2:Y:S02]  /*2bd10*/  SYNCS.PHASECHK.TRANS64.TRYWAIT P0, [R2+URZ+0x34860], R5 ;  /* 0x03486005020075a7 */ /* 0x0022a4000800017f */
[----:B--2---:R-:W-:Y:S05]  /*2bd20*/  @!P0 NANOSLEEP.SYNCS 0x989680 ;  /* 0x009896800000895d */ /* 0x004fea0003900000 */
[----:B------:R-:W2:Y:S02]  /*2bd30*/  @!P0 SYNCS.PHASECHK.TRANS64 P0, [R2+URZ+0x34860], R5 ;  /* 0x03486005020085a7 */ /* 0x000ea4000800007f */
[----:B--2---:R-:W-:Y:S05]  /*2bd40*/  @!P0 BRA `(.L_x_7007) ;  /* 0xfffffffc00f08947 */ /* 0x004fea000383ffff */
[----:B------:R-:W-:Y:S05]  /*2bd50*/  BRA `(.L_x_7145) ;  /* 0xffffffc0003c7947 */ /* 0x000fea000383ffff */
.L_x_7019:
[----:B---3--:R3:W4:Y:S02]  /*2bd60*/  SYNCS.PHASECHK.TRANS64.TRYWAIT P0, [R0+URZ+0x34860], R2 ;  /* 0x03486002000075a7 */ /* 0x008724000800017f */
[----:B----4-:R-:W-:Y:S05]  /*2bd70*/  @!P0 NANOSLEEP.SYNCS 0x989680 ;  /* 0x009896800000895d */ /* 0x010fea0003900000 */
[----:B------:R-:W4:Y:S02]  /*2bd80*/  @!P0 SYNCS.PHASECHK.TRANS64 P0, [R0+URZ+0x34860], R2 ;  /* 0x03486002000085a7 */ /* 0x000f24000800007f */
[----:B----4-:R-:W-:Y:S05]  /*2bd90*/  @!P0 BRA `(.L_x_7019) ;  /* 0xfffffffc00f08947 */ /* 0x010fea000383ffff */
[----:B------:R-:W-:Y:S05]  /*2bda0*/  BRA `(.L_x_7146) ;  /* 0xffffffc400987947 */ /* 0x000fea000383ffff */
.L_x_7027:
[----:B----4-:R-:W4:Y:S01]  /*2bdb0*/  LDL R0, [R1+0x10] ;  /* 0x0000100001007983 */ /* 0x010f220000100800 */
        /* <DEDUP_REMOVED lines=8> */
.L_x_7148:
[----:B------:R-:W-:Y:S05]  /*2be40*/  BSYNC B0 ;  /* 0x0000000000007941 */ /* 0x000fea0003800000 */
.L_x_7147:
        /* <DEDUP_REMOVED lines=10> */
.L_x_7149:
        /* <DEDUP_REMOVED lines=24> */
.L_x_7150:
[----:B------:R-:W-:Y:S02]  /*2c070*/  IMAD.MOV.U32 R12, RZ, RZ, 0x2 ;  /* 0x00000002ff0c7424 */ /* 0x000fe400078e00ff */
[----:B------:R-:W-:-:S05]  /*2c080*/  IMAD.MOV.U32 R3, RZ, RZ, R14 ;  /* 0x000000ffff037224 */ /* 0x000fca00078e000e */
[----:B------:R-:W-:Y:S02]  /*2c090*/  SEL R3, R3, RZ, P1 ;  /* 0x000000ff03037207 */ /* 0x000fe40000800000 */
[----:B------:R-:W-:-:S03]  /*2c0a0*/  ISETP.GE.U32.AND P1, PT, R17, 0x4, PT ;  /* 0x000000041100780c */ /* 0x000fc60003f26070 */
[----:B------:R-:W-:-:S05]  /*2c0b0*/  IMAD.IADD R2, R2, 0x1, R3 ;  /* 0x0000000102027824 */ /* 0x000fca00078e0203 */
[----:B------:R-:W-:-:S07]  /*2c0c0*/  MOV R13, R2 ;  /* 0x00000002000d7202 */ /* 0x000fce0000000f00 */
[----:B------:R-:W-:Y:S05]  /*2c0d0*/  WARPSYNC.COLLECTIVE R15, `(.L_x_7151) ;  /* 0x000000000f087348 */ /* 0x000fea0003c00000 */
[----:B------:R0:W1:Y:S02]  /*2c0e0*/  SHFL.UP P6, R14, R13, R12, R11 ;  /* 0x0400000c0d0e7389 */ /* 0x00006400000c000b */
[----:B01----:R-:W-:Y:S01]  /*2c0f0*/  ENDCOLLECTIVE ;  /* 0x000000000000791b */ /* 0x003fe20003800000 */
.L_x_7151:
        /* <DEDUP_REMOVED lines=8> */
.L_x_7152:
        /* <DEDUP_REMOVED lines=8> */
.L_x_7153:
        /* <DEDUP_REMOVED lines=8> */
.L_x_7154:
        /* <DEDUP_REMOVED lines=9> */
.L_x_7155:
[----:B------:R-:W-:Y:S01]  /*2c310*/  IMAD.MOV.U32 R16, RZ, RZ, R14 ;  /* 0x000000ffff107224 */ /* 0x000fe200078e000e */
[----:B------:R-:W-:Y:S06]  /*2c320*/  BRA `(.L_x_7156) ;  /* 0xffffffc800247947 */ /* 0x000fec000383ffff */
.L_x_7030:
[----:B------:R-:W-:Y:S01]  /*2c330*/  BSSY B0, `(.L_x_7157) ;  /* 0x0000008000007945 */ /* 0x000fe20003800000 */
[----:B------:R-:W-:Y:S02]  /*2c340*/  IMAD.MOV.U32 R13, RZ, RZ, R2 ;  /* 0x000000ffff0d7224 */ /* 0x000fe400078e0002 */
[----:B------:R-:W-:Y:S02]  /*2c350*/  IMAD.MOV.U32 R12, RZ, RZ, 0x1 ;  /* 0x00000001ff0c7424 */ /* 0x000fe400078e00ff */
[----:B------:R-:W-:Y:S02]  /*2c360*/  IMAD.MOV.U32 R11, RZ, RZ, RZ ;  /* 0x000000ffff0b7224 */ /* 0x000fe400078e00ff */
[----:B------:R-:W-:-:S07]  /*2c370*/  IMAD.MOV.U32 R15, RZ, RZ, -0x1 ;  /* 0xffffffffff0f7424 */ /* 0x000fce00078e00ff */
[----:B01----:R-:W-:Y:S05]  /*2c380*/  WARPSYNC.COLLECTIVE R15, `(.L_x_7158) ;  /* 0x000000000f087348 */ /* 0x003fea0003c00000 */
[----:B------:R2:W3:Y:S02]  /*2c390*/  SHFL.UP P6, R14, R13, R12, R11 ;  /* 0x0400000c0d0e7389 */ /* 0x0004e400000c000b */
[----:B0123--:R-:W-:Y:S01]  /*2c3a0*/  ENDCOLLECTIVE ;  /* 0x000000000000791b */ /* 0x00ffe20003800000 */
.L_x_7158:
[----:B------:R-:W-:Y:S05]  /*2c3b0*/  BSYNC B0 ;  /* 0x0000000000007941 */ /* 0x000fea0003800000 */
.L_x_7157:
[----:B------:R-:W2:Y:S01]  /*2c3c0*/  LDL R7, [R1] ;  /* 0x0000000001077983 */ /* 0x000ea20000100800 */
        /* <DEDUP_REMOVED lines=11> */
.L_x_7159:
        /* <DEDUP_REMOVED lines=8> */
.L_x_7160:
        /* <DEDUP_REMOVED lines=8> */
.L_x_7161:
        /* <DEDUP_REMOVED lines=8> */
.L_x_7162:
        /* <DEDUP_REMOVED lines=9> */
.L_x_7163:
[----:B------:R-:W-:Y:S01]  /*2c690*/  IMAD.MOV.U32 R16, RZ, RZ, R14 ;  /* 0x000000ffff107224 */ /* 0x000fe200078e000e */
[----:B------:R-:W-:Y:S06]  /*2c6a0*/  BRA `(.L_x_7164) ;  /* 0xffffffc400f87947 */ /* 0x000fec000383ffff */
.L_x_7032:
[----:B------:R-:W-:Y:S01]  /*2c6b0*/  BSSY B0, `(.L_x_7165) ;  /* 0x0000006000007945 */ /* 0x000fe20003800000 */
[----:B------:R-:W-:Y:S01]  /*2c6c0*/  PLOP3.LUT P6, PT, P6, PT, PT, 0x8, 0x0 ;  /* 0x000000000000781c */ /* 0x000fe200037ce170 */
[----:B------:R-:W-:-:S12]  /*2c6d0*/  IMAD.MOV.U32 R15, RZ, RZ, -0x1 ;  /* 0xffffffffff0f7424 */ /* 0x000fd800078e00ff */
[----:B01----:R-:W-:Y:S05]  /*2c6e0*/  WARPSYNC.COLLECTIVE R15, `(.L_x_7166) ;  /* 0x000000000f087348 */ /* 0x003fea0003c00000 */
[----:B------:R-:W-:Y:S01]  /*2c6f0*/  VOTE.ANY R14, PT, P6 ;  /* 0x00000000000e7806 */ /* 0x000fe200030e0100 */
[----:B01----:R-:W-:Y:S06]  /*2c700*/  ENDCOLLECTIVE ;  /* 0x000000000000791b */ /* 0x003fec0003800000 */
.L_x_7166:
[----:B------:R-:W-:Y:S05]  /*2c710*/  BSYNC B0 ;  /* 0x0000000000007941 */ /* 0x000fea0003800000 */
.L_x_7165:
        /* <DEDUP_REMOVED lines=9> */
.L_x_7167:
[----:B------:R-:W-:Y:S02]  /*2c7b0*/  IMAD.MOV.U32 R13, RZ, RZ, R6 ;  /* 0x000000ffff0d7224 */ /* 0x000fe400078e0006 */
[----:B------:R-:W-:-:S07]  /*2c7c0*/  IMAD.MOV.U32 R4, RZ, RZ, R14 ;  /* 0x000000ffff047224 */ /* 0x000fce00078e000e */
[----:B------:R-:W-:Y:S05]  /*2c7d0*/  WARPSYNC.COLLECTIVE R15, `(.L_x_7168) ;  /* 0x000000000f087348 */ /* 0x000fea0003c00000 */
[----:B------:R0:W1:Y:S02]  /*2c7e0*/  SHFL.IDX P6, R14, R13, R12, R11 ;  /* 0x0000000c0d0e7389 */ /* 0x00006400000c000b */
[----:B01----:R-:W-:Y:S01]  /*2c7f0*/  ENDCOLLECTIVE ;  /* 0x000000000000791b */ /* 0x003fe20003800000 */
.L_x_7168:
[----:B------:R-:W-:Y:S01]  /*2c800*/  IMAD.MOV.U32 R6, RZ, RZ, R14 ;  /* 0x000000ffff067224 */ /* 0x000fe200078e000e */
[----:B------:R-:W-:Y:S06]  /*2c810*/  BRA `(.L_x_7169) ;  /* 0xffffffc400d87947 */ /* 0x000fec000383ffff */
.L_x_7034:
[----:B------:R-:W-:Y:S01]  /*2c820*/  BSSY B0, `(.L_x_7170) ;  /* 0x0000007000007945 */ /* 0x000fe20003800000 */
[----:B------:R-:W-:Y:S02]  /*2c830*/  IMAD.MOV.U32 R13, RZ, RZ, R7 ;  /* 0x000000ffff0d7224 */ /* 0x000fe400078e0007 */
[----:B------:R-:W-:Y:S02]  /*2c840*/  IMAD.MOV.U32 R11, RZ, RZ, 0x1f ;  /* 0x0000001fff0b7424 */ /* 0x000fe400078e00ff */
[----:B------:R-:W-:-:S07]  /*2c850*/  IMAD.MOV.U32 R15, RZ, RZ, -0x1 ;  /* 0xffffffffff0f7424 */ /* 0x000fce00078e00ff */
[----:B01234-:R-:W-:Y:S05]  /*2c860*/  WARPSYNC.COLLECTIVE R15, `(.L_x_7171) ;  /* 0x000000000f087348 */ /* 0x01ffea0003c00000 */
[----:B------:R0:W0:Y:S02]  /*2c870*/  SHFL.IDX P6, R14, R13, R12, R11 ;  /* 0x0000000c0d0e7389 */ /* 0x00002400000c000b */
[----:B01234-:R-:W-:Y:S01]  /*2c880*/  ENDCOLLECTIVE ;  /* 0x000000000000791b */ /* 0x01ffe20003800000 */
.L_x_7171:
[----:B------:R-:W-:Y:S05]  /*2c890*/  BSYNC B0 ;  /* 0x0000000000007941 */ /* 0x000fea0003800000 */
.L_x_7170:
[----:B------:R-:W-:Y:S01]  /*2c8a0*/  IMAD.MOV.U32 R7, RZ, RZ, R14 ;  /* 0x000000ffff077224 */ /* 0x000fe200078e000e */
[----:B------:R-:W-:Y:S06]  /*2c8b0*/  BRA `(.L_x_7172) ;  /* 0xffffffc400c87947 */ /* 0x000fec000383ffff */
.L_x_7038:
[----:B0-----:R0:W2:Y:S02]  /*2c8c0*/  SYNCS.PHASECHK.TRANS64.TRYWAIT P0, [R0+URZ+0x34820], R3 ;  /* 0x03482003000075a7 */ /* 0x0010a4000800017f */
[----:B--2---:R-:W-:Y:S05]  /*2c8d0*/  @!P0 NANOSLEEP.SYNCS 0x989680 ;  /* 0x009896800000895d */ /* 0x004fea0003900000 */
[----:B------:R-:W2:Y:S02]  /*2c8e0*/  @!P0 SYNCS.PHASECHK.TRANS64 P0, [R0+URZ+0x34820], R3 ;  /* 0x03482003000085a7 */ /* 0x000ea4000800007f */
[----:B--2---:R-:W-:Y:S05]  /*2c8f0*/  @!P0 BRA `(.L_x_7038) ;  /* 0xfffffffc00f08947 */ /* 0x004fea000383ffff */
[----:B------:R-:W-:Y:S05]  /*2c900*/  BRA `(.L_x_7173) ;  /* 0xffffffcc005c7947 */ /* 0x000fea000383ffff */
.L_x_7039:
[----:B------:R-:W2:Y:S01]  /*2c910*/  S2R R2, SR_TID.X ;  /* 0x0000000000027919 */ /* 0x000ea20000002100 */
[----:B------:R-:W-:Y:S01]  /*2c920*/  BSSY B0, `(.L_x_7174) ;  /* 0x000000a000007945 */ /* 0x000fe20003800000 */
[----:B------:R-:W-:Y:S02]  /*2c930*/  IMAD.MOV.U32 R12, RZ, RZ, RZ ;  /* 0x000000ffff0c7224 */ /* 0x000fe400078e00ff */
[----:B-1----:R-:W-:Y:S02]  /*2c940*/  IMAD.MOV.U32 R11, RZ, RZ, 0x1f ;  /* 0x0000001fff0b7424 */ /* 0x002fe400078e00ff */
[----:B------:R-:W-:Y:S01]  /*2c950*/  IMAD.MOV.U32 R15, RZ, RZ, -0x1 ;  /* 0xffffffffff0f7424 */ /* 0x000fe200078e00ff */
[----:B--2---:R-:W-:-:S04]  /*2c960*/  SHF.R.U32.HI R2, RZ, 0x5, R2 ;  /* 0x00000005ff027819 */ /* 0x004fc80000011602 */
[----:B------:R-:W-:-:S05]  /*2c970*/  LOP3.LUT R2, R2, 0x3, RZ, 0xc0, !PT ;  /* 0x0000000302027812 */ /* 0x000fca00078ec0ff */
[----:B------:R-:W-:-:S07]  /*2c980*/  IMAD.MOV.U32 R13, RZ, RZ, R2 ;  /* 0x000000ffff0d7224 */ /* 0x000fce00078e0002 */
[----:B0-----:R-:W-:Y:S05]  /*2c990*/  WARPSYNC.COLLECTIVE R15, `(.L_x_7175) ;  /* 0x000000000f087348 */ /* 0x001fea0003c00000 */
[----:B------:R1:W2:Y:S02]  /*2c9a0*/  SHFL.IDX P6, R14, R13, R12, R11 ;  /* 0x0000000c0d0e7389 */ /* 0x0002a400000c000b */
[----:B012---:R-:W-:Y:S01]  /*2c9b0*/  ENDCOLLECTIVE ;  /* 0x000000000000791b */ /* 0x007fe20003800000 */
.L_x_7175:
[----:B------:R-:W-:Y:S05]  /*2c9c0*/  BSYNC B0 ;  /* 0x0000000000007941 */ /* 0x000fea0003800000 */
.L_x_7174:
[----:B------:R-:W-:Y:S05]  /*2c9d0*/  BRA `(.L_x_7176) ;  /* 0xffffffcc00447947 */ /* 0x000fea000383ffff */
.L_x_7040:
[----:B------:R-:W-:Y:S01]  /*2c9e0*/  BSSY B0, `(.L_x_7177) ;  /* 0x0000006000007945 */ /* 0x000fe20003800000 */
[----:B------:R-:W-:-:S07]  /*2c9f0*/  IMAD.MOV.U32 R15, RZ, RZ, -0x1 ;  /* 0xffffffffff0f7424 */ /* 0x000fce00078e00ff */
[----:B012---:R-:W-:Y:S05]  /*2ca00*/  WARPSYNC.COLLECTIVE R15, `(.L_x_7178) ;  /* 0x000000000f0c7348 */ /* 0x007fea0003c00000 */
[----:B------:R-:W-:Y:S02]  /*2ca10*/  ELECT P6, UR62, PT ;  /* 0x00000000003e782f */ /* 0x000fe400038c0000 */
[----:B------:R-:W-:Y:S01]  /*2ca20*/  MOV R14, UR62 ;  /* 0x0000003e000e7c02 */ /* 0x000fe20008000f00 */
[----:B012---:R-:W-:Y:S10]  /*2ca30*/  ENDCOLLECTIVE ;  /* 0x000000000000791b */ /* 0x007ff40003800000 */
.L_x_7178:
[----:B------:R-:W-:Y:S05]  /*2ca40*/  BSYNC B0 ;  /* 0x0000000000007941 */ /* 0x000fea0003800000 */
.L_x_7177:
[----:B------:R-:W-:Y:S05]  /*2ca50*/  BRA `(.L_x_7179) ;  /* 0xffffffcc00387947 */ /* 0x000fea000383ffff */
.L_x_7042:
[----:B0-----:R0:W2:Y:S02]  /*2ca60*/  SYNCS.PHASECHK.TRANS64.TRYWAIT P0, [R6+URZ], R5 ;  /* 0x00000005060075a7 */ /* 0x0010a4000800017f */
[----:B--2---:R-:W-:Y:S05]  /*2ca70*/  @!P0 NANOSLEEP.SYNCS 0x989680 ;  /* 0x009896800000895d */ /* 0x004fea0003900000 */
[----:B------:R-:W2:Y:S02]  /*2ca80*/  @!P0 SYNCS.PHASECHK.TRANS64 P0, [R6+URZ], R5 ;  /* 0x00000005060085a7 */ /* 0x000ea4000800007f */
[----:B--2---:R-:W-:Y:S05]  /*2ca90*/  @!P0 BRA `(.L_x_7042) ;  /* 0xfffffffc00f08947 */ /* 0x004fea000383ffff */
[----:B------:R-:W-:Y:S05]  /*2caa0*/  BRA `(.L_x_7180) ;  /* 0xffffffcc00707947 */ /* 0x000fea000383ffff */
.L_x_7043:
[----:B--2---:R2:W3:Y:S02]  /*2cab0*/  SYNCS.PHASECHK.TRANS64.TRYWAIT P0, [R7+URZ], R2 ;  /* 0x00000002070075a7 */ /* 0x0044e4000800017f */
[----:B---3--:R-:W-:Y:S05]  /*2cac0*/  @!P0 NANOSLEEP.SYNCS 0x989680 ;  /* 0x009896800000895d */ /* 0x008fea0003900000 */
[----:B------:R-:W3:Y:S02]  /*2cad0*/  @!P0 SYNCS.PHASECHK.TRANS64 P0, [R7+URZ], R2 ;  /* 0x00000002070085a7 */ /* 0x000ee4000800007f */
[----:B---3--:R-:W-:Y:S05]  /*2cae0*/  @!P0 BRA `(.L_x_7043) ;  /* 0xfffffffc00f08947 */ /* 0x008fea000383ffff */
[----:B------:R-:W-:Y:S05]  /*2caf0*/  BRA `(.L_x_7181) ;  /* 0xffffffcc00647947 */ /* 0x000fea000383ffff */
.L_x_7045:
[----:B---3--:R3:W4:Y:S02]  /*2cb00*/  SYNCS.PHASECHK.TRANS64.TRYWAIT P0, [R4+URZ], R5 ;  /* 0x00000005040075a7 */ /* 0x008724000800017f */
[----:B----4-:R-:W-:Y:S05]  /*2cb10*/  @!P0 NANOSLEEP.SYNCS 0x989680 ;  /* 0x009896800000895d */ /* 0x010fea0003900000 */
[----:B------:R-:W4:Y:S02]  /*2cb20*/  @!P0 SYNCS.PHASECHK.TRANS64 P0, [R4+URZ], R5 ;  /* 0x00000005040085a7 */ /* 0x000f24000800007f */
[----:B----4-:R-:W-:Y:S05]  /*2cb30*/  @!P0 BRA `(.L_x_7045) ;  /* 0xfffffffc00f08947 */ /* 0x010fea000383ffff */
[----:B------:R-:W-:Y:S05]  /*2cb40*/  BRA `(.L_x_7182) ;  /* 0xffffffcc00687947 */ /* 0x000fea000383ffff */
.L_x_7183:
        /* <DEDUP_REMOVED lines=11> */
.L_x_14853:


//--------------------- .text._ZN7cutlass13device_kernelIN5flash11enable_sm90INS1_16FlashAttnFwdSm90INS1_25CollectiveMainloopFwdSm90ILi2EN4cute5tupleIJNS5_1CILi1EEES8_S8_EEENS6_IJNS7_ILi128EEESA_SA_EEELi128ENS_10bfloat16_tEfNS_4arch4Sm90ELb0ELb1ELb1ELb0ELb0ELb0ELb0ELb1ELb1ELb1ELb1ELb0EEENS1_21CollectiveEpilogueFwdISB_S9_SC_SE_Li256ELb0ELb1ELb1ELb0EEENS1_19SingleTileSchedulerILb0ELb1ELb1ELi128EEEEEEEEEvNT_6ParamsE --------------------------
	.section	.text._ZN7cutlass13device_kernelIN5flash11enable_sm90INS1_16FlashAttnFwdSm90INS1_25CollectiveMainloopFwdSm90ILi2EN4cute5tupleIJNS5_1CILi1EEES8_S8_EEENS6_IJNS7_ILi128EEESA_SA_EEELi128ENS_10bfloat16_tEfNS_4arch4Sm90ELb0ELb1ELb1ELb0ELb0ELb0ELb0ELb1ELb1ELb1ELb1ELb0EEENS1_21CollectiveEpilogueFwdISB_S9_SC_SE_Li256ELb0ELb1ELb1ELb0EEENS1_19SingleTileSchedulerILb0ELb1ELb1ELi128EEEEEEEEEvNT_6ParamsE,"ax",@progbits
	.align	128
.text._ZN7cutlass13device_kernelIN5flash11enable_sm90INS1_16FlashAttnFwdSm90INS1_25CollectiveMainloopFwdSm90ILi2EN4cute5tupleIJNS5_1CILi1EEES8_S8_EEENS6_IJNS7_ILi128EEESA_SA_EEELi128ENS_10bfloat16_tEfNS_4arch4Sm90ELb0ELb1ELb1ELb0ELb0ELb0ELb0ELb1ELb1ELb1ELb1ELb0EEENS1_21CollectiveEpilogueFwdISB_S9_SC_SE_Li256ELb0ELb1ELb1ELb0EEENS1_19SingleTileSchedulerILb0ELb1ELb1ELi128EEEEEEEEEvNT_6ParamsE:
        .type           _ZN7cutlass13device_kernelIN5flash11enable_sm90INS1_16FlashAttnFwdSm90INS1_25CollectiveMainloopFwdSm90ILi2EN4cute5tupleIJNS5_1CILi1EEES8_S8_EEENS6_IJNS7_ILi128EEESA_SA_EEELi128ENS_10bfloat16_tEfNS_4arch4Sm90ELb0ELb1ELb1ELb0ELb0ELb0ELb0ELb1ELb1ELb1ELb1ELb0EEENS1_21CollectiveEpilogueFwdISB_S9_SC_SE_Li256ELb0ELb1ELb1ELb0EEENS1_19SingleTileSchedulerILb0ELb1ELb1ELi128EEEEEEEEEvNT_6ParamsE,@function
        .size           _ZN7cutlass13device_kernelIN5flash11enable_sm90INS1_16FlashAttnFwdSm90INS1_25CollectiveMainloopFwdSm90ILi2EN4cute5tupleIJNS5_1CILi1EEES8_S8_EEENS6_IJNS7_ILi128EEESA_SA_EEELi128ENS_10bfloat16_tEfNS_4arch4Sm90ELb0ELb1ELb1ELb0ELb0ELb0ELb0ELb1ELb1ELb1ELb1ELb0EEENS1_21CollectiveEpilogueFwdISB_S9_SC_SE_Li256ELb0ELb1ELb1ELb0EEENS1_19SingleTileSchedulerILb0ELb1ELb1ELi128EEEEEEEEEvNT_6ParamsE,(.L_x_14854 - _ZN7cutlass13device_kernelIN5flash11enable_sm90INS1_16FlashAttnFwdSm90INS1_25CollectiveMainloopFwdSm90ILi2EN4cute5tupleIJNS5_1CILi1EEES8_S8_EEENS6_IJNS7_ILi128EEESA_SA_EEELi128ENS_10bfloat16_tEfNS_4arch4Sm90ELb0ELb1ELb1ELb0ELb0ELb0ELb0ELb1ELb1ELb1ELb1ELb0EEENS1_21CollectiveEpilogueFwdISB_S9_SC_SE_Li256ELb0ELb1ELb1ELb0EEENS1_19SingleTileSchedulerILb0ELb1ELb1ELi128EEEEEEEEEvNT_6ParamsE)
        .other          _ZN7cutlass13device_kernelIN5flash11enable_sm90INS1_16FlashAttnFwdSm90INS1_25CollectiveMainloopFwdSm90ILi2EN4cute5tupleIJNS5_1CILi1EEES8_S8_EEENS6_IJNS7_ILi128EEESA_SA_EEELi128ENS_10bfloat16_tEfNS_4arch4Sm90ELb0ELb1ELb1ELb0ELb0ELb0ELb0ELb1ELb1ELb1ELb1ELb0EEENS1_21CollectiveEpilogueFwdISB_S9_SC_SE_Li256ELb0ELb1ELb1ELb0EEENS1_19SingleTileSchedulerILb0ELb1ELb1ELi128EEEEEEEEEvNT_6ParamsE,@"STO_CUDA_ENTRY STV_DEFAULT"
_ZN7cutlass13device_kernelIN5flash11enable_sm90INS1_16FlashAttnFwdSm90INS1_25CollectiveMainloopFwdSm90ILi2EN4cute5tupleIJNS5_1CILi1EEES8_S8_EEENS6_IJNS7_ILi128EEESA_SA_EEELi128ENS_10bfloat16_tEfNS_4arch4Sm90ELb0ELb1ELb1ELb0ELb0ELb0ELb0ELb1ELb1ELb1ELb1ELb0EEENS1_21CollectiveEpilogueFwdISB_S9_SC_SE_Li256ELb0ELb1ELb1ELb0EEENS1_19SingleTileSchedulerILb0ELb1ELb1ELi128EEEEEEEEEvNT_6ParamsE:
        /* <DEDUP_REMOVED lines=17> */
.L_x_7185:
[----:B------:R-:W-:Y:S05]  /*0110*/  BSYNC B0 ;  /* 0x0000000000007941 */ /* 0x000fea0003800000 */
.L_x_7184:
[----:B------:R-:W-:Y:S01]  /*0120*/  VOTEU.ANY UP0, P0 ;  /* 0x00000000003f7886 */ /* 0x000fe20000000100 */
[----:B------:R-:W0:Y:S01]  /*0130*/  SHFL.IDX PT, R2, R0, RZ, 0x1f ;  /* 0x00001fff00027589 */ /* 0x000e2200000e0000 */
[----:B------:R-:W-:Y:S01]  /*0140*/  UMOV UR4, 0x80 ;  /* 0x0000008000047882 */ /* 0x000fe20000000000 */
[----:B------:R-:W-:Y:S01]  /*0150*/  UMOV UR7, 0x100 ;  /* 0x0000010000077882 */ /* 0x000fe20000000000 */
[----:B------:R-:W-:Y:S01]  /*0160*/  SHF.R.U32.HI R19, RZ, 0x7, R3 ;  /* 0x00000007ff137819 */ /* 0x000fe20000011603 */
[----:B------:R-:W1:Y:S01]  /*0170*/  @UP0 S2UR UR8, SR_CgaCtaId ;  /* 0x00000000000809c3 */ /* 0x000e620000008800 */
[----:B------:R-:W-:Y:S01]  /*0180*/  @UP0 UMOV UR6, 0x400 ;  /* 0x0000040000060882 */ /* 0x000fe20000000000 */
[----:B------:R-:W-:-:S04]  /*0190*/  @UP0 UIADD3 UR4, -UR4, 0x100000, URZ ;  /* 0x0010000004040890 */ /* 0x000fc8000fffe13f */
[----:B------:R-:W-:Y:S02]  /*01a0*/  @UP0 USHF.L.U32 UR5, UR4, 0xb, URZ ;  /* 0x0000000b04050899 */ /* 0x000fe4000800063f */
[----:B------:R-:W-:Y:S01]  /*01b0*/  @UP0 USHF.L.U32 UR4, UR4, 0x1, URZ ;  /* 0x0000000104040899 */ /* 0x000fe2000800063f */
[----:B------:R-:W-:Y:S01]  /*01c0*/  VOTEU.ANY UP1, P0 ;  /* 0x00000000003f7886 */ /* 0x000fe20000020100 */
[----:B0-----:R-:W-:Y:S02]  /*01d0*/  ISETP.NE.AND P1, PT, R2, RZ, PT ;  /* 0x000000ff0200720c */ /* 0x001fe40003f25270 */
[----:B------:R0:W2:Y:S01]  /*01e0*/  SHFL.IDX PT, R2, R19, RZ, 0x1f ;  /* 0x00001fff13027589 */ /* 0x0000a200000e0000 */
[----:B-1----:R-:W-:Y:S02]  /*01f0*/  @UP0 ULEA UR8, UR8, UR6, 0x18 ;  /* 0x0000000608080291 */ /* 0x002fe4000f8ec03f */
[----:B------:R-:W-:-:S04]  /*0200*/  @UP0 UIADD3 UR6, -UR7, 0x100000, URZ ;  /* 0x0010000007060890 */ /* 0x000fc8000fffe13f */
[----:B------:R-:W-:Y:S02]  /*0210*/  @UP0 USHF.L.U32 UR7, UR6, 0xb, URZ ;  /* 0x0000000b06070899 */ /* 0x000fe4000800063f */
[----:B------:R-:W-:Y:S01]  /*0220*/  @UP0 USHF.L.U32 UR6, UR6, 0x1, URZ ;  /* 0x0000000106060899 */ /* 0x000fe2000800063f */
[----:B------:R-:W-:Y:S01]  /*0230*/  VOTEU.ANY UP0, P0 ;  /* 0x00000000003f7886 */ /* 0x000fe20000000100 */
[----:B------:R-:W1:Y:S04]  /*0240*/  FENCE.VIEW.ASYNC.S ;  /* 0x00000000000073c6 */ /* 0x000e680000000000 */
[----:B-1----:R0:W1:Y:S06]  /*0250*/  @UP0 SYNCS.EXCH.64 URZ, [UR8+0x28800], UR4 ;  /* 0x02880004083f05b2 */ /* 0x00206c0008000100 */
[----:B------:R0:W3:Y:S02]  /*0260*/  @UP1 SYNCS.EXCH.64 URZ, [UR8+0x28820], UR6 ;  /* 0x02882006083f15b2 */ /* 0x0000e40008000100 */
[----:B0-----:R-:W-:Y:S05]  /*0270*/  @P1 BRA `(.L_x_7186) ;  /* 0x0000000000481947 */ /* 0x001fea0003800000 */
[----:B------:R-:W0:Y:S01]  /*0280*/  S2UR UR5, SR_CgaCtaId ;  /* 0x00000000000579c3 */ /* 0x000e220000008800 */
        /* <DEDUP_REMOVED lines=15> */
[----:B------:R0:W0:Y:S01]  /*0380*/  SYNCS.EXCH.64 URZ, [UR8+0x28848], UR6 ;  /* 0x02884806083f75b2 */ /* 0x0000220008000100 */
[----:B------:R-:W-:Y:S01]  /*0390*/  NOP ;  /* 0x0000000000007918 */ /* 0x000fe20000000000 */
.L_x_7186:
[----:B------:R-:W5:Y:S01]  /*03a0*/  SHFL.IDX PT, R3, R0, RZ, 0x1f ;  /* 0x00001fff00037589 */ /* 0x000f6200000e0000 */
[----:B------:R-:W-:Y:S01]  /*03b0*/  NOP ;  /* 0x0000000000007918 */ /* 0x000fe20000000000 */
[----:B-----5:R-:W-:-:S13]  /*03c0*/  ISETP.NE.AND P0, PT, R3, RZ, PT ;  /* 0x000000ff0300720c */ /* 0x020fda0003f05270 */
        /* <DEDUP_REMOVED lines=17> */
[----:B------:R0:W0:Y:S01]  /*04e0*/  SYNCS.EXCH.64 URZ, [UR8+0x28868], UR6 ;  /* 0x02886806083f75b2 */ /* 0x0000220008000100 */
[----:B------:R-:W-:Y:S01]  /*04f0*/  NOP ;  /* 0x0000000000007918 */ /* 0x000fe20000000000 */
.L_x_7187:
[----:B------:R-:W5:Y:S01]  /*0500*/  SHFL.IDX PT, R3, R0, RZ, 0x1f ;  /* 0x00001fff00037589 */ /* 0x000f6200000e0000 */
[----:B------:R-:W-:Y:S01]  /*0510*/  NOP ;  /* 0x0000000000007918 */ /* 0x000fe20000000000 */
[----:B-----5:R-:W-:-:S13]  /*0520*/  ISETP.NE.AND P0, PT, R3, RZ, PT ;  /* 0x000000ff0300720c */ /* 0x020fda0003f05270 */
        /* <DEDUP_REMOVED lines=13> */
[----:B------:R0:W0:Y:S01]  /*0600*/  SYNCS.EXCH.64 URZ, [UR6+0x28888], UR4 ;  /* 0x02888804063f75b2 */ /* 0x0000220008000100 */
[----:B------:R-:W-:Y:S01]  /*0610*/  NOP ;  /* 0x0000000000007918 */ /* 0x000fe20000000000 */
.L_x_7188:
        /* <DEDUP_REMOVED lines=22> */
.L_x_7189:
        /* <DEDUP_REMOVED lines=22> */
.L_x_7190:
[----:B--2---:R-:W-:Y:S01]  /*08e0*/  ISETP.NE.AND P0, PT, R2, RZ, PT ;  /* 0x000000ff0200720c */ /* 0x004fe20003f05270 */
[----:B------:R-:W-:Y:S01]  /*08f0*/  IMAD.MOV.U32 R2, RZ, RZ, 0x1 ;  /* 0x00000001ff027424 */ /* 0x000fe200078e00ff */
[----:B------:R-:W-:Y:S01]  /*0900*/  NOP ;  /* 0x0000000000007918 */ /* 0x000fe20000000000 */
[----:B------:R-:W-:Y:S01]  /*0910*/  ULDC.64 UR44, c[0x0][0x208] ;  /* 0x00008200002c7ab9 */ /* 0x000fe20000000a00 */
[----:B------:R-:W-:Y:S02]  /*0920*/  BSSY B6, `(.L_x_7191) ;  /* 0x0001459000067945 */ /* 0x000fe40003800000 */
[----:B------:R-:W-:-:S05]  /*0930*/  SEL R2, R2, 0x2, !P0 ;  /* 0x0000000202027807 */ /* 0x000fca0004000000 */
[----:B------:R2:W-:Y:S01]  /*0940*/  STL [R1+0x14], R2 ;  /* 0x0000140201007387 */ /* 0x0005e20000100800 */
[----:B01-34-:R-:W-:Y:S06]  /*0950*/  BAR.SYNC.DEFER_BLOCKING 0x0 ;  /* 0x0000000000007b1d */ /* 0x01bfec0000010000 */
[----:B------:R-:W-:Y:S05]  /*0960*/  @!P0 BRA `(.L_x_7192) ;  /* 0x0000010400b08947 */ /* 0x000fea0003800000 */
.L_x_7193:
[----:B------:R-:W-:-:S08]  /*0970*/  NOP ;  /* 0x0000000000007918 */ /* 0x000fd00000000000 */
[----:B------:R-:W0:Y:S02]  /*0980*/  USETMAXREG.TRY_ALLOC.CTAPOOL UP0, 0xf0 ;  /* 0x000000f0000079c8 */ /* 0x000e240008000600 */
[----:B0-----:R-:W-:-:S13]  /*0990*/  PLOP3.LUT P0, PT, PT, PT, UP0, 0x80, 0x0 ;  /* 0x000000000000781c */ /* 0x001fda0003f0f008 */
[----:B------:R-:W-:Y:S05]  /*09a0*/  @!P0 BRA `(.L_x_7193) ;  /* 0xfffffffc00f08947 */ /* 0x000fea000383ffff */
[----:B--2---:R-:W0:Y:S01]  /*09b0*/  LDC R2, c[0x0][0xc50] ;  /* 0x00031400ff027b82 */ /* 0x004e220000000800 */
[----:B------:R-:W1:Y:S07]  /*09c0*/  S2R R6, SR_TID.X ;  /* 0x0000000000067919 */ /* 0x000e6e0000002100 */
[----:B------:R-:W2:Y:S08]  /*09d0*/  S2UR UR4, SR_CTAID.Y ;  /* 0x00000000000479c3 */ /* 0x000eb00000002600 */
[----:B------:R-:W3:Y:S08]  /*09e0*/  S2UR UR5, SR_CTAID.Z ;  /* 0x00000000000579c3 */ /* 0x000ef00000002700 */
[----:B------:R-:W-:Y:S06]  /*09f0*/  BAR.ARV 0x8, 0x180 ;  /* 0x0206000000007b1d */ /* 0x000fec0000002000 */
[----:B0-----:R-:W-:Y:S01]  /*0a00*/  ISETP.NE.AND P1, PT, R2, 0x1, PT ;  /* 0x000000010200780c */ /* 0x001fe20003f25270 */
[----:B--2---:R-:W-:Y:S01]  /*0a10*/  IMAD.U32 R18, RZ, RZ, UR4 ;  /* 0x00000004ff127e24 */ /* 0x004fe2000f8e00ff */
[----:B-1----:R-:W-:-:S11]  /*0a20*/  LOP3.LUT R4, R6, 0xffffff80, RZ, 0xc0, !PT ;  /* 0xffffff8006047812 */ /* 0x002fd600078ec0ff */
[----:B------:R-:W0:Y:S01]  /*0a30*/  @P1 LDC R0, c[0x0][0xc54] ;  /* 0x00031500ff001b82 */ /* 0x000e220000000800 */
[----:B------:R-:W-:-:S07]  /*0a40*/  ISETP.NE.AND P0, PT, R4, 0x80, PT ;  /* 0x000000800400780c */ /* 0x000fce0003f05270 */
[----:B------:R-:W1:Y:S08]  /*0a50*/  @P1 LDC R3, c[0x0][0xc58] ;  /* 0x00031600ff031b82 */ /* 0x000e700000000800 */
[----:B------:R-:W-:Y:S06]  /*0a60*/  @!P0 BAR.ARV 0x9, 0x100 ;  /* 0x0244000000008b1d */ /* 0x000fec0000002000 */
[----:B---3--:R-:W-:Y:S01]  /*0a70*/  ISETP.LE.AND P0, PT, RZ, UR5, PT ;  /* 0x00000005ff007c0c */ /* 0x008fe2000bf03270 */
[----:B0-----:R-:W-:-:S05]  /*0a80*/  @P1 IMAD.HI.U32 R0, R0, UR4, RZ ;  /* 0x0000000400001c27 */ /* 0x001fca000f8e00ff */
[----:B-1----:R-:W-:-:S05]  /*0a90*/  @P1 SHF.R.U32.HI R18, RZ, R3, R0 ;  /* 0x00000003ff121219 */ /* 0x002fca0000011600 */
[----:B------:R-:W-:-:S04]  /*0aa0*/  IMAD.MOV R3, RZ, RZ, -R18 ;  /* 0x000000ffff037224 */ /* 0x000fc800078e0a12 */
[----:B------:R-:W-:Y:S01]  /*0ab0*/  IMAD R17, R2, R3, UR4 ;  /* 0x0000000402117e24 */ /* 0x000fe2000f8e0203 */
[----:B------:R-:W-:Y:S06]  /*0ac0*/  @!P0 BRA `(.L_x_7194) ;  /* 0x0000014000f88947 */ /* 0x000fec0003800000 */
[----:B------:R-:W0:Y:S01]  /*0ad0*/  LDC R0, c[0x0][0x448] ;  /* 0x00011200ff007b82 */ /* 0x000e220000000800 */
[----:B------:R-:W1:Y:S01]  /*0ae0*/  S2R R23, SR_CTAID.X ;  /* 0x0000000000177919 */ /* 0x000e620000002500 */
[----:B------:R-:W-:-:S06]  /*0af0*/  VIADD R89, R6, 0xffffff80 ;  /* 0xffffff8006597836 */ /* 0x000fcc0000000000 */
[----:B------:R-:W2:Y:S08]  /*0b00*/  LDC.64 R2, c[0x0][0x418] ;  /* 0x00010600ff027b82 */ /* 0x000eb00000000a00 */
[----:B------:R-:W3:Y:S01]  /*0b10*/  LDC.64 R12, c[0x0][0x9e0] ;  /* 0x00027800ff0c7b82 */ /* 0x000ee20000000a00 */
[----:B0-----:R-:W-:-:S07]  /*0b20*/  ISETP.NE.AND P1, PT, R0, 0x1, PT ;  /* 0x000000010000780c */ /* 0x001fce0003f25270 */
[----:B------:R-:W0:Y:S01]  /*0b30*/  LDC R9, c[0x0][0x288] ;  /* 0x0000a200ff097b82 */ /* 0x000e220000000800 */
[----:B--2---:R-:W-:-:S07]  /*0b40*/  ISETP.NE.U32.AND P0, PT, R2, RZ, PT ;  /* 0x000000ff0200720c */ /* 0x004fce0003f05070 */
[----:B------:R-:W2:Y:S01]  /*0b50*/  LDC R16, c[0x0][0x424] ;  /* 0x00010900ff107b82 */ /* 0x000ea20000000800 */
[----:B-1----:R-:W-:Y:S01]  /*0b60*/  IMAD.SHL.U32 R23, R23, 0x80, RZ ;  /* 0x0000008017177824 */ /* 0x002fe200078e00ff */
[----:B------:R-:W-:-:S03]  /*0b70*/  ISETP.NE.AND.EX P0, PT, R3, RZ, PT, P0 ;  /* 0x000000ff0300720c */ /* 0x000fc60003f05300 */
[----:B------:R-:W-:Y:S01]  /*0b80*/  @P1 VIADD R0, R23, 0x7f ;  /* 0x0000007f17001836 */ /* 0x000fe20000000000 */
[----:B---3--:R-:W-:Y:S02]  /*0b90*/  ISETP.GE.AND P2, PT, R13, 0x1, PT ;  /* 0x000000010d00780c */ /* 0x008fe40003f46270 */
[----:B------:R-:W1:Y:S08]  /*0ba0*/  @P1 LDC R5, c[0x0][0x44c] ;  /* 0x00011300ff051b82 */ /* 0x000e700000000800 */
[----:B------:R-:W3:Y:S01]  /*0bb0*/  @P1 LDC R7, c[0x0][0x450] ;  /* 0x00011400ff071b82 */ /* 0x000ee20000000800 */
[----:B0-----:R-:W-:-:S07]  /*0bc0*/  IADD3 R3, -R9, 0x1, RZ ;  /* 0x0000000109037810 */ /* 0x001fce0007ffe1ff */
[----:B------:R-:W0:Y:S01]  /*0bd0*/  LDC R11, c[0x0][0x2f0] ;  /* 0x0000bc00ff0b7b82 */ /* 0x000e220000000800 */
[----:B--2---:R-:W-:Y:S01]  /*0be0*/  SEL R16, R16, 0x1, P0 ;  /* 0x0000000110107807 */ /* 0x004fe20000000000 */
[----:B-1----:R-:W-:-:S04]  /*0bf0*/  @P1 IMAD.HI.U32 R2, R0, R5, RZ ;  /* 0x0000000500021227 */ /* 0x002fc800078e00ff */
[----:B------:R-:W-:Y:S01]  /*0c00*/  VIADD R0, R23, 0x7f ;  /* 0x0000007f17007836 */ /* 0x000fe20000000000 */
[----:B---3--:R-:W-:Y:S01]  /*0c10*/  @P1 SHF.R.U32.HI R0, RZ, R7, R2 ;  /* 0x00000007ff001219 */ /* 0x008fe20000011602 */
[----:B0-----:R-:W-:-:S04]  /*0c20*/  IMAD R3, R16, R11, R3 ;  /* 0x0000000b10037224 */ /* 0x001fc800078e0203 */
[----:B------:R-:W-:-:S04]  /*0c30*/  IMAD.IADD R3, R3, 0x1, R0 ;  /* 0x0000000103037824 */ /* 0x000fc800078e0200 */
[----:B------:R-:W-:Y:S01]  /*0c40*/  IMAD.IADD R0, R3, 0x1, R12 ;  /* 0x0000000103007824 */ /* 0x000fe200078e020c */
        /* <DEDUP_REMOVED lines=11> */
.L_x_7196:
[----:B------:R-:W-:-:S13]  /*0d00*/  ISETP.NE.AND P0, PT, R13, 0x1, PT ;  /* 0x000000010d00780c */ /* 0x000fda0003f05270 */
[----:B------:R-:W0:Y:S02]  /*0d10*/  @P0 LDC.64 R4, c[0x0][0x9e8] ;  /* 0x00027a00ff040b82 */ /* 0x000e240000000a00 */
[----:B0-----:R-:W-:-:S05]  /*0d20*/  @P0 IMAD.HI.U32 R4, R2, R4, RZ ;  /* 0x0000000402040227 */ /* 0x001fca00078e00ff */
[----:B------:R-:W-:-:S07]  /*0d30*/  @P0 SHF.R.U32.HI R2, RZ, R5, R4 ;  /* 0x00000005ff020219 */ /* 0x000fce0000011604 */
.L_x_7197:
[----:B------:R-:W-:-:S05]  /*0d40*/  IMAD R3, R2, R13, R13 ;  /* 0x0000000d02037224 */ /* 0x000fca00078e020d */
[----:B------:R-:W-:-:S07]  /*0d50*/  VIMNMX R0, R0, R3, PT ;  /* 0x0000000300007248 */ /* 0x000fce0003fe0100 */
.L_x_7195:
[----:B------:R-:W0:Y:S01]  /*0d60*/  @P1 LDC R4, c[0x0][0x44c] ;  /* 0x00011300ff041b82 */ /* 0x000e220000000800 */
[----:B------:R-:W-:Y:S01]  /*0d70*/  VIADD R2, R0, 0x7f ;  /* 0x0000007f00027836 */ /* 0x000fe20000000000 */
[----:B------:R-:W-:Y:S01]  /*0d80*/  ULDC UR4, c[0x0][0x9dc] ;  /* 0x0002770000047ab9 */ /* 0x000fe20000000800 */
[CC--:B------:R-:W-:Y:S02]  /*0d90*/  IMAD R0, R16.reuse, R11.reuse, 0x7f ;  /* 0x0000007f10007424 */ /* 0x0c0fe400078e020b */
[----:B------:R-:W-:Y:S01]  /*0da0*/  IMAD.MOV.U32 R7, RZ, RZ, R23 ;  /* 0x000000ffff077224 */ /* 0x000fe200078e0017 */
[----:B------:R-:W-:Y:S01]  /*0db0*/  SHF.R.S32.HI R5, RZ, 0x1f, R2 ;  /* 0x0000001fff057819 */ /* 0x000fe20000011402 */
[----:B------:R-:W-:Y:S01]  /*0dc0*/  IMAD R88, R16, R11, -R9 ;  /* 0x0000000b10587224 */ /* 0x000fe200078e0a09 */
[----:B------:R-:W1:Y:S01]  /*0dd0*/  @P1 LDC R15, c[0x0][0x450] ;  /* 0x00011400ff0f1b82 */ /* 0x000e620000000800 */
[----:B------:R-:W-:Y:S02]  /*0de0*/  SHF.R.S32.HI R3, RZ, 0x1f, R0 ;  /* 0x0000001fff037819 */ /* 0x000fe40000011400 */
[----:B------:R-:W-:-:S02]  /*0df0*/  LEA.HI R5, R5, R2, RZ, 0x7 ;  /* 0x0000000205057211 */ /* 0x000fc400078f38ff */
[----:B------:R-:W-:Y:S02]  /*0e00*/  LEA.HI R3, R3, R0, RZ, 0x7 ;  /* 0x0000000003037211 */ /* 0x000fe400078f38ff */
[----:B------:R-:W-:Y:S02]  /*0e10*/  SHF.R.S32.HI R0, RZ, 0x7, R5 ;  /* 0x00000007ff007819 */ /* 0x000fe40000011405 */
[----:B------:R-:W-:-:S04]  /*0e20*/  SHF.R.S32.HI R3, RZ, 0x7, R3 ;  /* 0x00000007ff037819 */ /* 0x000fc80000011403 */
[----:B------:R-:W-:Y:S01]  /*0e30*/  VIMNMX R9, R3, R0, PT ;  /* 0x0000000003097248 */ /* 0x000fe20003fe0100 */
[----:B0-----:R-:W-:-:S05]  /*0e40*/  @P1 IMAD.HI.U32 R4, R23, R4, RZ ;  /* 0x0000000417041227 */ /* 0x001fca00078e00ff */
[----:B-1----:R-:W-:-:S05]  /*0e50*/  @P1 SHF.R.U32.HI R7, RZ, R15, R4 ;  /* 0x0000000fff071219 */ /* 0x002fca0000011604 */
[----:B------:R-:W-:-:S04]  /*0e60*/  IMAD.IADD R2, R88, 0x1, R7 ;  /* 0x0000000158027824 */ /* 0x000fc800078e0207 */
[----:B------:R-:W-:Y:S01]  /*0e70*/  VIADD R0, R2, -UR4 ;  /* 0x8000000402007c36 */ /* 0x000fe20008000000 */
        /* <DEDUP_REMOVED lines=10> */
.L_x_7199:
[----:B------:R-:W-:-:S13]  /*0f20*/  ISETP.NE.AND P0, PT, R13, 0x1, PT ;  /* 0x000000010d00780c */ /* 0x000fda0003f05270 */
[----:B------:R-:W0:Y:S02]  /*0f30*/  @P0 LDC.64 R4, c[0x0][0x9e8] ;  /* 0x00027a00ff040b82 */ /* 0x000e240000000a00 */
[----:B0-----:R-:W-:-:S05]  /*0f40*/  @P0 IMAD.HI.U32 R4, R2, R4, RZ ;  /* 0x0000000402040227 */ /* 0x001fca00078e00ff */
[----:B------:R-:W-:-:S07]  /*0f50*/  @P0 SHF.R.U32.HI R2, RZ, R5, R4 ;  /* 0x00000005ff020219 */ /* 0x000fce0000011604 */
.L_x_7200:
[----:B------:R-:W-:-:S05]  /*0f60*/  IMAD R3, R2, R13, RZ ;  /* 0x0000000d02037224 */ /* 0x000fca00078e02ff */
[----:B------:R-:W-:-:S07]  /*0f70*/  VIMNMX R0, R0, R3, !PT ;  /* 0x0000000300007248 */ /* 0x000fce0007fe0100 */
.L_x_7198:
[----:B------:R-:W-:Y:S01]  /*0f80*/  SHF.R.S32.HI R3, RZ, 0x1f, R0 ;  /* 0x0000001fff037819 */ /* 0x000fe20000011400 */
[----:B------:R-:W-:-:S03]  /*0f90*/  IMAD.MOV.U32 R22, RZ, RZ, RZ ;  /* 0x000000ffff167224 */ /* 0x000fc600078e00ff */
[----:B------:R-:W-:Y:S02]  /*0fa0*/  LEA.HI R3, R3, R0, RZ, 0x7 ;  /* 0x0000000003037211 */ /* 0x000fe400078f38ff */
[----:B------:R-:W-:Y:S02]  /*0fb0*/  SHF.R.U32.HI R0, RZ, 0x10, R17 ;  /* 0x00000010ff007819 */ /* 0x000fe40000011611 */
[----:B------:R-:W-:Y:S02]  /*0fc0*/  SHF.R.S32.HI R3, RZ, 0x7, R3 ;  /* 0x00000007ff037819 */ /* 0x000fe40000011403 */
[----:B------:R-:W-:Y:S02]  /*0fd0*/  ISETP.NE.AND P0, PT, R0, RZ, PT ;  /* 0x000000ff0000720c */ /* 0x000fe40003f05270 */
[----:B------:R-:W-:Y:S02]  /*0fe0*/  VIMNMX R8, RZ, R3, !PT ;  /* 0x00000003ff087248 */ /* 0x000fe40007fe0100 */
[----:B------:R-:W-:-:S02]  /*0ff0*/  LOP3.LUT R17, R17, 0xffff, RZ, 0xc0, !PT ;  /* 0x0000ffff11117812 */ /* 0x000fc400078ec0ff */
[----:B------:R-:W-:-:S07]  /*1000*/  ISETP.GT.AND P1, PT, R9, R8, PT ;  /* 0x000000080900720c */ /* 0x000fce0003f24270 */
[----:B------:R-:W0:Y:S06]  /*1010*/  @!P0 LDC R0, c[0x0][0x9f0] ;  /* 0x00027c00ff008b82 */ /* 0x000e2c0000000800 */
[----:B------:R-:W-:Y:S05]  /*1020*/  @!P1 BRA `(.L_x_7201) ;  /* 0x0000000000709947 */ /* 0x000fea0003800000 */
[-C--:B0-----:R-:W-:Y:S02]  /*1030*/  IABS R6, R0.reuse ;  /* 0x0000000000067213 */ /* 0x081fe40000000000 */
[----:B------:R-:W-:Y:S02]  /*1040*/  IADD3 R2, R0, -0x1, R9 ;  /* 0xffffffff00027810 */ /* 0x000fe40007ffe009 */
[----:B------:R-:W0:Y:S03]  /*1050*/  I2F.RP R4, R6 ;  /* 0x0000000600047306 */ /* 0x000e260000209400 */
[----:B------:R-:W-:Y:S01]  /*1060*/  IMAD.IADD R5, R2, 0x1, -R8 ;  /* 0x0000000102057824 */ /* 0x000fe200078e0a08 */
[----:B------:R-:W-:-:S04]  /*1070*/  IABS R2, R0 ;  /* 0x0000000000027213 */ /* 0x000fc80000000000 */
[----:B------:R-:W-:Y:S02]  /*1080*/  IABS R10, R5 ;  /* 0x00000005000a7213 */ /* 0x000fe40000000000 */
[----:B------:R-:W-:-:S04]  /*1090*/  LOP3.LUT R5, R5, R0, RZ, 0x3c, !PT ;  /* 0x0000000005057212 */ /* 0x000fc800078e3cff */
[----:B------:R-:W-:Y:S01]  /*10a0*/  ISETP.GE.AND P2, PT, R5, RZ, PT ;  /* 0x000000ff0500720c */ /* 0x000fe20003f46270 */
[----:B0-----:R-:W0:Y:S02]  /*10b0*/  MUFU.RCP R4, R4 ;  /* 0x0000000400047308 */ /* 0x001e240000001000 */
[----:B0-----:R-:W-:Y:S02]  /*10c0*/  VIADD R3, R4, 0xffffffe ;  /* 0x0ffffffe04037836 */ /* 0x001fe40000000000 */
[----:B------:R-:W-:Y:S02]  /*10d0*/  IMAD.MOV R4, RZ, RZ, -R2 ;  /* 0x000000ffff047224 */ /* 0x000fe400078e0a02 */
[----:B------:R-:W-:Y:S02]  /*10e0*/  IMAD.MOV.U32 R2, RZ, RZ, RZ ;  /* 0x000000ffff027224 */ /* 0x000fe400078e00ff */
[----:B------:R-:W0:Y:S02]  /*10f0*/  F2I.FTZ.U32.TRUNC.NTZ R3, R3 ;  /* 0x0000000300037305 */ /* 0x000e24000021f000 */
[----:B0-----:R-:W-:-:S04]  /*1100*/  IMAD.MOV R7, RZ, RZ, -R3 ;  /* 0x000000ffff077224 */ /* 0x001fc800078e0a03 */
        /* <DEDUP_REMOVED lines=14> */
.L_x_7201:
[-C--:B------:R-:W-:Y:S01]  /*11f0*/  IMAD R17, R17, R22.reuse, R8 ;  /* 0x0000001611117224 */ /* 0x080fe200078e0208 */
[----:B------:R-:W-:Y:S01]  /*1200*/  PLOP3.LUT P0, PT, PT, PT, PT, 0x80, 0x0 ;  /* 0x000000000000781c */ /* 0x000fe20003f0f070 */
[----:B0-----:R-:W-:Y:S01]  /*1210*/  IMAD.MOV.U32 R0, RZ, RZ, RZ ;  /* 0x000000ffff007224 */ /* 0x001fe200078e00ff */
[----:B------:R-:W-:Y:S01]  /*1220*/  CS2R R150, SRZ ;  /* 0x0000000000967805 */ /* 0x000fe2000001ff00 */
[----:B------:R-:W-:Y:S01]  /*1230*/  IMAD.MOV.U32 R4, RZ, RZ, RZ ;  /* 0x000000ffff047224 */ /* 0x000fe200078e00ff */
[----:B------:R-:W-:Y:S02]  /*1240*/  VIADDMNMX R22, R17, R22, R9, PT ;  /* 0x0000001611167246 */ /* 0x000fe40003800109 */
[----:B------:R-:W-:Y:S02]  /*1250*/  CS2R R148, SRZ ;  /* 0x0000000000947805 */ /* 0x000fe4000001ff00 */
        /* <DEDUP_REMOVED lines=66> */
.L_x_7203:
[----:B------:R-:W2:Y:S01]  /*1680*/  LDL.LU R20, [R1+0x14] ;  /* 0x0000140001147983 */ /* 0x000ea20000300800 */
[----:B------:R-:W-:-:S04]  /*1690*/  SHF.L.U32 R2, RZ, 0x1f, RZ ;  /* 0x0000001fff027819 */ /* 0x000fc800000006ff */
[----:B------:R-:W0:Y:S01]  /*16a0*/  SYNCS.PHASECHK.TRANS64.TRYWAIT P1, [UR36+0x28800], R2 ;  /* 0x02880002ff0075a7 */ /* 0x000e220008020164 */
[----:B--2---:R-:W-:-:S04]  /*16b0*/  LOP3.LUT R0, R20, 0x1, RZ, 0xfc, !PT ;  /* 0x0000000114007812 */ /* 0x004fc800078efcff */
[----:B------:R-:W-:Y:S01]  /*16c0*/  ISETP.NE.AND P0, PT, R0, 0x3, PT ;  /* 0x000000030000780c */ /* 0x000fe20003f05270 */
[----:B0-----:R-:W-:-:S12]  /*16d0*/  @!P1 BRA `(.L_x_7204) ;  /* 0x0000013400fc9947 */ /* 0x001fd80003800000 */
.L_x_7364:
[----:B------:R-:W-:Y:S05]  /*16e0*/  @!P0 BRA `(.L_x_7205) ;  /* 0x0000000000048947 */ /* 0x000fea0003800000 */
[----:B------:R-:W-:Y:S01]  /*16f0*/  BPT.TRAP 0x1 ;  /* 0x000000040000795c */ /* 0x000fe20000300000 */
.L_x_7205:
[----:B------:R1:W2:Y:S01]  /*1700*/  SYNCS.PHASECHK.TRANS64.TRYWAIT P2, [UR36+0x28830], R2 ;  /* 0x02883002ff0075a7 */ /* 0x0002a20008040164 */
[----:B------:R-:W-:Y:S05]  /*1710*/  @!P0 BRA `(.L_x_7206) ;  /* 0x0000000000048947 */ /* 0x000fea0003800000 */
[----:B------:R-:W-:Y:S01]  /*1720*/  BPT.TRAP 0x1 ;  /* 0x000000040000795c */ /* 0x000fe20000300000 */
.L_x_7206:
        /* <DEDUP_REMOVED lines=8> */
.L_x_7207:
[----:B------:R-:W-:Y:S05]  /*17b0*/  WARPSYNC.ALL ;  /* 0x0000000000007948 */ /* 0x000fea0003800000 */
[----:B------:R-:W-:Y:S01]  /*17c0*/  IMAD.MOV.U32 R7, RZ, RZ, 0x40000040 ;  /* 0x40000040ff077424 */ /* 0x000fe200078e00ff */
[----:B------:R-:W-:Y:S01]  /*17d0*/  UIADD3 UR4, UR36, 0x18400, URZ ;  /* 0x0001840024047890 */ /* 0x000fe2000fffe03f */
[----:B------:R-:W-:Y:S01]  /*17e0*/  R2UR UR8, R6 ;  /* 0x00000000060872ca */ /* 0x000fe200000e0000 */
[----:B------:R-:W-:Y:S02]  /*17f0*/  WARPGROUP.ARRIVE ;  /* 0x00000000000079c5 */ /* 0x000fe40000000000 */
[----:B------:R-:W-:Y:S01]  /*1800*/  R2UR UR9, R7 ;  /* 0x00000000070972ca */ /* 0x000fe200000e0000 */
[----:B------:R-:W-:Y:S01]  /*1810*/  USHF.R.U32.HI UR4, URZ, 0x4, UR4 ;  /* 0x000000043f047899 */ /* 0x000fe20008011604 */
[----:B01----:R-:W0:Y:S01]  /*1820*/  LDC R2, c[0x0][0x448] ;  /* 0x00011200ff027b82 */ /* 0x003e220000000800 */
[----:B------:R-:W-:Y:S01]  /*1830*/  UMOV UR11, 0x40000040 ;  /* 0x40000040000b7882 */ /* 0x000fe20000000000 */
[----:B------:R-:W-:Y:S01]  /*1840*/  UMOV UR33, 0x40000040 ;  /* 0x4000004000217882 */ /* 0x000fe20000000000 */
[----:B------:R-:W-:Y:S01]  /*1850*/  ULOP3.LUT UR4, UR4, 0x3fff, URZ, 0xc0, !UPT ;  /* 0x00003fff04047892 */ /* 0x000fe2000f8ec03f */
[----:B------:R-:W-:Y:S01]  /*1860*/  LEA.HI R11, R91, R91, RZ, 0x1 ;  /* 0x0000005b5b0b7211 */ /* 0x000fe200078f08ff */
[----:B------:R-:W-:Y:S01]  /*1870*/  UMOV UR35, 0x40000040 ;  /* 0x4000004000237882 */ /* 0x000fe20000000000 */
[----:B------:R-:W-:Y:S01]  /*1880*/  UMOV UR29, 0x40000040 ;  /* 0x40000040001d7882 */ /* 0x000fe20000000000 */
[----:B------:R-:W-:Y:S01]  /*1890*/  ULOP3.LUT UR6, UR4, 0x10000, URZ, 0xfc, !UPT ;  /* 0x0001000004067892 */ /* 0x000fe2000f8efc3f */
[----:B------:R-:W-:Y:S01]  /*18a0*/  LEA.HI R92, R92, R89, RZ, 0x2 ;  /* 0x000000595c5c7211 */ /* 0x000fe200078f10ff */
[----:B------:R-:W-:Y:S01]  /*18b0*/  UMOV UR31, 0x40000040 ;  /* 0x40000040001f7882 */ /* 0x000fe20000000000 */
[----:B------:R-:W-:Y:S01]  /*18c0*/  UMOV UR25, 0x40000040 ;  /* 0x4000004000197882 */ /* 0x000fe20000000000 */
[----:B------:R-:W-:Y:S01]  /*18d0*/  UIADD3 UR34, UR6, 0x2, URZ ;  /* 0x0000000206227890 */ /* 0x000fe2000fffe03f */
[----:B------:R-:W-:Y:S01]  /*18e0*/  LOP3.LUT R92, R92, 0xfffffffc, RZ, 0xc0, !PT ;  /* 0xfffffffc5c5c7812 */ /* 0x000fe200078ec0ff */
[----:B------:R-:W-:-:S02]  /*18f0*/  UIADD3 UR30, UR6, 0x4, URZ ;  /* 0x00000004061e7890 */ /* 0x000fc4000fffe03f */
[----:B------:R-:W-:Y:S01]  /*1900*/  UMOV UR10, UR6 ;  /* 0x00000006000a7c82 */ /* 0x000fe20008000000 */
[----:B------:R-:W-:Y:S01]  /*1910*/  UIADD3 UR26, UR6, 0x6, URZ ;  /* 0x00000006061a7890 */ /* 0x000fe2000fffe03f */
[----:B------:R-:W-:Y:S01]  /*1920*/  HGMMA.64x128x16.F32.BF16 R24, gdesc[UR8], RZ, !UPT, gsb0 ;  /* 0x01e00000081879f0 */ /* 0x000fe2000c0018ff */
[----:B------:R-:W-:Y:S01]  /*1930*/  R2UR UR8, R6 ;  /* 0x00000000060872ca */ /* 0x000fe200000e0000 */
[----:B------:R-:W-:Y:S01]  /*1940*/  UMOV UR27, 0x40000040 ;  /* 0x40000040001b7882 */ /* 0x000fe20000000000 */
[----:B------:R-:W-:Y:S01]  /*1950*/  UIADD3 UR22, UR6, 0x400, URZ ;  /* 0x0000040006167890 */ /* 0x000fe2000fffe03f */
[----:B------:R-:W-:Y:S01]  /*1960*/  IMAD.IADD R92, R89, 0x1, -R92 ;  /* 0x00000001595c7824 */ /* 0x000fe200078e0a5c */
[----:B------:R-:W-:Y:S01]  /*1970*/  UMOV UR21, 0x40000040 ;  /* 0x4000004000157882 */ /* 0x000fe20000000000 */
[----:B------:R-:W-:Y:S01]  /*1980*/  UMOV UR23, 0x40000040 ;  /* 0x4000004000177882 */ /* 0x000fe20000000000 */
[----:B------:R-:W-:Y:S01]  /*1990*/  UIADD3 UR18, UR6, 0x402, URZ ;  /* 0x0000040206127890 */ /* 0x000fe2000fffe03f */
[----:B0-----:R-:W-:Y:S01]  /*19a0*/  ISETP.NE.AND P2, PT, R2, 0x1, PT ;  /* 0x000000010200780c */ /* 0x001fe20003f45270 */
[----:B------:R-:W-:Y:S01]  /*19b0*/  UMOV UR17, 0x40000040 ;  /* 0x4000004000117882 */ /* 0x000fe20000000000 */
[----:B------:R-:W-:Y:S01]  /*19c0*/  UMOV UR19, 0x40000040 ;  /* 0x4000004000137882 */ /* 0x000fe20000000000 */
[----:B------:R-:W-:Y:S01]  /*19d0*/  UIADD3 UR14, UR6, 0x404, URZ ;  /* 0x00000404060e7890 */ /* 0x000fe2000fffe03f */
[----:B------:R-:W-:Y:S01]  /*19e0*/  LOP3.LUT R2, R93, 0xffffff80, RZ, 0xc0, !PT ;  /* 0xffffff805d027812 */ /* 0x000fe200078ec0ff */
[----:B------:R-:W-:Y:S01]  /*19f0*/  UMOV UR13, 0x40000040 ;  /* 0x40000040000d7882 */ /* 0x000fe20000000000 */
[----:B------:R-:W-:Y:S01]  /*1a00*/  UIADD3 UR32, UR8, 0x2, URZ ;  /* 0x0000000208207890 */ /* 0x000fe2000fffe03f */
[----:B------:R-:W-:Y:S01]  /*1a10*/  LEA.HI R15, R92, R92, RZ, 0x1 ;  /* 0x0000005c5c0f7211 */ /* 0x000fe200078f08ff */
[----:B------:R-:W-:Y:S01]  /*1a20*/  UIADD3 UR28, UR8, 0x4, URZ ;  /* 0x00000004081c7890 */ /* 0x000fe2000fffe03f */
[----:B------:R-:W-:Y:S01]  /*1a30*/  IMAD.IADD R2, R89, 0x1, -R2 ;  /* 0x0000000159027824 */ /* 0x000fe200078e0a02 */
[----:B------:R-:W-:Y:S01]  /*1a40*/  UIADD3 UR24, UR8, 0x6, URZ ;  /* 0x0000000608187890 */ /* 0x000fe2000fffe03f */
[----:B------:R-:W-:Y:S01]  /*1a50*/  LOP3.LUT R15, R15, 0x1ffffffe, RZ, 0xc0, !PT ;  /* 0x1ffffffe0f0f7812 */ /* 0x000fe200078ec0ff */
[----:B------:R-:W-:-:S02]  /*1a60*/  UIADD3 UR20, UR8, 0x400, URZ ;  /* 0x0000040008147890 */ /* 0x000fc4000fffe03f */
[----:B------:R-:W-:Y:S01]  /*1a70*/  UIADD3 UR16, UR8, 0x402, URZ ;  /* 0x0000040208107890 */ /* 0x000fe2000fffe03f */
[----:B------:R-:W-:Y:S01]  /*1a80*/  SHF.R.S32.HI R5, RZ, 0x1f, R2 ;  /* 0x0000001fff057819 */ /* 0x000fe20000011402 */
[----:B------:R-:W-:Y:S01]  /*1a90*/  UIADD3 UR12, UR8, 0x404, URZ ;  /* 0x00000404080c7890 */ /* 0x000fe2000fffe03f */
[----:B------:R-:W-:Y:S01]  /*1aa0*/  UMOV UR15, 0x40000040 ;  /* 0x40000040000f7882 */ /* 0x000fe20000000000 */
[----:B------:R-:W-:Y:S01]  /*1ab0*/  UIADD3 UR8, UR8, 0x406, URZ ;  /* 0x0000040608087890 */ /* 0x000fe2000fffe03f */
[----:B------:R-:W-:Y:S01]  /*1ac0*/  LEA.HI R14, R5, R2, RZ, 0x5 ;  /* 0x00000002050e7211 */ /* 0x000fe200078f28ff */
[----:B------:R-:W-:Y:S01]  /*1ad0*/  UIADD3 UR10, UR6, 0x406, URZ ;  /* 0x00000406060a7890 */ /* 0x000fe2000fffe03f */
[----:B------:R-:W-:Y:S01]  /*1ae0*/  UMOV UR9, 0x40000040 ;  /* 0x4000004000097882 */ /* 0x000fe20000000000 */
[----:B------:R-:W-:Y:S01]  /*1af0*/  UMOV UR11, 0x40000040 ;  /* 0x40000040000b7882 */ /* 0x000fe20000000000 */
[----:B------:R-:W-:Y:S01]  /*1b00*/  ULDC UR4, c[0x0][0x9d8] ;  /* 0x0002760000047ab9 */ /* 0x000fe20000000800 */
[----:B------:R-:W-:Y:S01]  /*1b10*/  SHF.R.S32.HI R14, RZ, 0x5, R14 ;  /* 0x00000005ff0e7819 */ /* 0x000fe2000001140e */
[----:B------:R-:W-:Y:S01]  /*1b20*/  ULDC UR38, c[0x0][0x2f0] ;  /* 0x0000bc0000267ab9 */ /* 0x000fe20000000800 */
[----:B------:R-:W-:-:S02]  /*1b30*/  ULDC UR5, c[0x0][0x9dc] ;  /* 0x0002770000057ab9 */ /* 0x000fc40000000800 */
[----:B------:R-:W-:Y:S01]  /*1b40*/  ULOP3.LUT UR5, URZ, UR5, URZ, 0x33, !UPT ;  /* 0x000000053f057292 */ /* 0x000fe2000f8e333f */
[----:B------:R-:W-:Y:S01]  /*1b50*/  IMAD R14, R14, 0x10, R23 ;  /* 0x000000100e0e7824 */ /* 0x000fe200078e0217 */
[----:B------:R-:W-:Y:S02]  /*1b60*/  WARPGROUP.DEPBAR.LE gsb0, 0x0 ;  /* 0x00008000000079c5 */ /* 0x000fe40000010000 */
[----:B------:R-:W-:-:S06]  /*1b70*/  WARPGROUP.ARRIVE ;  /* 0x00000000000079c5 */ /* 0x000fcc0000000000 */
[----:B------:R-:W-:Y:S03]  /*1b80*/  HGMMA.64x128x16.F32.BF16 R24, gdesc[UR32], R24, gsb0 ;  /* 0x01e00000201879f0 */ /* 0x000fe60008001818 */
[----:B------:R-:W-:Y:S02]  /*1b90*/  WARPGROUP.DEPBAR.LE gsb0, 0x0 ;  /* 0x00008000000079c5 */ /* 0x000fe40000010000 */
[----:B------:R-:W-:-:S07]  /*1ba0*/  WARPGROUP.ARRIVE ;  /* 0x00000000000079c5 */ /* 0x000fce0000000000 */
        /* <DEDUP_REMOVED lines=17> */
[----:B------:R-:W-:Y:S01]  /*1cc0*/  FMUL.FTZ R8, R30, UR4 ;  /* 0x000000041e087c20 */ /* 0x000fe20008410000 */
[----:B------:R-:W-:Y:S01]  /*1cd0*/  FMUL.FTZ R30, R46, UR4 ;  /* 0x000000042e1e7c20 */ /* 0x000fe20008410000 */
[----:B------:R-:W-:Y:S01]  /*1ce0*/  FMUL.FTZ R46, R62, UR4 ;  /* 0x000000043e2e7c20 */ /* 0x000fe20008410000 */
[----:B------:R-:W-:Y:S01]  /*1cf0*/  LOP3.LUT R62, R11, 0x3fffffe, RZ, 0xc0, !PT ;  /* 0x03fffffe0b3e7812 */ /* 0x000fe200078ec0ff */
[----:B------:R-:W-:Y:S01]  /*1d00*/  FMUL.FTZ R10, R34, UR4 ;  /* 0x00000004220a7c20 */ /* 0x000fe20008410000 */
[----:B------:R-:W-:Y:S01]  /*1d10*/  LEA.HI R11, R5, R2, RZ, 0x2 ;  /* 0x00000002050b7211 */ /* 0x000fe200078f10ff */
[----:B------:R-:W-:Y:S01]  /*1d20*/  FMUL.FTZ R3, R24, UR4 ;  /* 0x0000000418037c20 */ /* 0x000fe20008410000 */
[----:B------:R-:W-:Y:S01]  /*1d30*/  FMUL.FTZ R34, R50, UR4 ;  /* 0x0000000432227c20 */ /* 0x000fe20008410000 */
[----:B------:R-:W-:Y:S01]  /*1d40*/  FMUL.FTZ R50, R66, UR4 ;  /* 0x0000000442327c20 */ /* 0x000fe20008410000 */
[--C-:B------:R-:W-:Y:S01]  /*1d50*/  SHF.R.S32.HI R5, RZ, 0x2, R11.reuse ;  /* 0x00000002ff057819 */ /* 0x100fe2000001140b */
[----:B------:R-:W0:Y:S01]  /*1d60*/  @P2 LDC R66, c[0x0][0x44c] ;  /* 0x00011300ff422b82 */ /* 0x000e220000000800 */
[----:B------:R-:W-:Y:S01]  /*1d70*/  SHF.R.S32.HI R24, RZ, 0x1f, R11 ;  /* 0x0000001fff187819 */ /* 0x000fe2000001140b */
[----:B------:R-:W-:Y:S01]  /*1d80*/  FMUL.FTZ R90, R25, UR4 ;  /* 0x00000004195a7c20 */ /* 0x000fe20008410000 */
[----:B------:R-:W-:-:S02]  /*1d90*/  IMAD.IADD R62, R91, 0x1, -R62 ;  /* 0x000000015b3e7824 */ /* 0x000fc400078e0a3e */
[----:B------:R-:W-:Y:S01]  /*1da0*/  FMUL.FTZ R103, R49, UR4 ;  /* 0x0000000431677c20 */ /* 0x000fe20008410000 */
[-C--:B------:R-:W-:Y:S01]  /*1db0*/  LEA.HI R24, R24, R5.reuse, RZ, 0x3 ;  /* 0x0000000518187211 */ /* 0x080fe200078f18ff */
[----:B------:R-:W-:Y:S01]  /*1dc0*/  FMUL.FTZ R9, R31, UR4 ;  /* 0x000000041f097c20 */ /* 0x000fe20008410000 */
[----:B------:R-:W-:Y:S01]  /*1dd0*/  FMUL.FTZ R31, R32, UR4 ;  /* 0x00000004201f7c20 */ /* 0x000fe20008410000 */
[----:B------:R-:W1:Y:S01]  /*1de0*/  @P2 LDC R25, c[0x0][0x450] ;  /* 0x00011400ff192b82 */ /* 0x000e620000000800 */
[----:B------:R-:W-:Y:S01]  /*1df0*/  LOP3.LUT R24, R24, 0xfffffff8, RZ, 0xc0, !PT ;  /* 0xfffffff818187812 */ /* 0x000fe200078ec0ff */
[----:B------:R-:W-:Y:S01]  /*1e00*/  FMUL.FTZ R4, R27, UR4 ;  /* 0x000000041b047c20 */ /* 0x000fe20008410000 */
[----:B------:R-:W-:Y:S01]  /*1e10*/  FMUL.FTZ R32, R47, UR4 ;  /* 0x000000042f207c20 */ /* 0x000fe20008410000 */
[----:B------:R-:W-:Y:S01]  /*1e20*/  FMUL.FTZ R27, R28, UR4 ;  /* 0x000000041c1b7c20 */ /* 0x000fe20008410000 */
[----:B------:R-:W-:Y:S01]  /*1e30*/  IADD3 R21, R14, R5, -R24 ;  /* 0x000000050e157210 */ /* 0x000fe20007ffe818 */
[----:B------:R-:W-:-:S02]  /*1e40*/  IMAD.IADD R5, R92, 0x1, -R15 ;  /* 0x000000015c057824 */ /* 0x000fc400078e0a0f */
[----:B------:R-:W-:Y:S01]  /*1e50*/  FMUL.FTZ R28, R43, UR4 ;  /* 0x000000042b1c7c20 */ /* 0x000fe20008410000 */
[----:B------:R-:W-:Y:S02]  /*1e60*/  IMAD.MOV.U32 R47, RZ, RZ, -0x80 ;  /* 0xffffff80ff2f7424 */ /* 0x000fe400078e00ff */
[----:B------:R-:W-:Y:S01]  /*1e70*/  FMUL.FTZ R43, R44, UR4 ;  /* 0x000000042c2b7c20 */ /* 0x000fe20008410000 */
[----:B------:R-:W-:Y:S02]  /*1e80*/  IMAD R62, R62, 0x40, R21 ;  /* 0x000000403e3e7824 */ /* 0x000fe400078e0215 */
[----:B------:R-:W-:Y:S01]  /*1e90*/  FMUL.FTZ R44, R59, UR4 ;  /* 0x000000043b2c7c20 */ /* 0x000fe20008410000 */
[----:B------:R-:W-:Y:S02]  /*1ea0*/  IMAD.U32 R24, RZ, RZ, UR36 ;  /* 0x00000024ff187e24 */ /* 0x000fe4000f8e00ff */
[----:B------:R-:W-:Y:S01]  /*1eb0*/  FMUL.FTZ R52, R52, UR4 ;  /* 0x0000000434347c20 */ /* 0x000fe20008410000 */
[----:B------:R-:W-:-:S02]  /*1ec0*/  IMAD R5, R5, 0x8, R62 ;  /* 0x0000000805057824 */ /* 0x000fc400078e023e */
[----:B------:R-:W-:Y:S01]  /*1ed0*/  FMUL.FTZ R56, R56, UR4 ;  /* 0x0000000438387c20 */ /* 0x000fe20008410000 */
[----:B------:R-:W-:Y:S02]  /*1ee0*/  IMAD R59, R22, R47, 0x80 ;  /* 0x00000080163b7424 */ /* 0x000fe400078e022f */
[----:B------:R-:W-:Y:S01]  /*1ef0*/  FMUL.FTZ R60, R60, UR4 ;  /* 0x000000043c3c7c20 */ /* 0x000fe20008410000 */
[----:B0-----:R-:W-:-:S04]  /*1f00*/  @P2 IMAD.HI.U32 R14, R5, R66, RZ ;  /* 0x00000042050e2227 */ /* 0x001fc800078e00ff */
[----:B------:R-:W-:Y:S01]  /*1f10*/  FMUL.FTZ R64, R64, UR4 ;  /* 0x0000000440407c20 */ /* 0x000fe20008410000 */
[----:B------:R-:W-:Y:S01]  /*1f20*/  FMUL.FTZ R0, R26, UR4 ;  /* 0x000000041a007c20 */ /* 0x000fe20008410000 */
[----:B------:R-:W-:Y:S01]  /*1f30*/  FMUL.FTZ R12, R35, UR4 ;  /* 0x00000004230c7c20 */ /* 0x000fe20008410000 */
[----:B------:R-:W-:Y:S02]  /*1f40*/  IMAD.MOV.U32 R49, RZ, RZ, R5 ;  /* 0x000000ffff317224 */ /* 0x000fe400078e0005 */
[----:B------:R-:W-:Y:S01]  /*1f50*/  FMUL.FTZ R13, R38, UR4 ;  /* 0x00000004260d7c20 */ /* 0x000fe20008410000 */
[----:B-1----:R-:W-:Y:S01]  /*1f60*/  @P2 SHF.R.U32.HI R49, RZ, R25, R14 ;  /* 0x00000019ff312219 */ /* 0x002fe2000001160e */
[----:B------:R-:W-:Y:S01]  /*1f70*/  VIADD R47, R59, 0x1 ;  /* 0x000000013b2f7836 */ /* 0x000fe20000000000 */
[----:B------:R-:W0:Y:S01]  /*1f80*/  LDC.64 R14, c[0x0][0x9e0] ;  /* 0x00027800ff0e7b82 */ /* 0x000e220000000a00 */
[----:B------:R-:W-:Y:S01]  /*1f90*/  LOP3.LUT R25, R11, 0x7ffffffc, RZ, 0xc0, !PT ;  /* 0x7ffffffc0b197812 */ /* 0x000fe200078ec0ff */
[----:B------:R-:W-:Y:S01]  /*1fa0*/  @!P1 VIADD R11, R24, 0x28840 ;  /* 0x00028840180b9836 */ /* 0x000fe20000000000 */
[----:B------:R-:W1:Y:S01]  /*1fb0*/  SHFL.IDX PT, R66, R49, RZ, 0x1c1f ;  /* 0x001c1fff31427589 */ /* 0x000e6200000e0000 */
[----:B------:R-:W-:Y:S01]  /*1fc0*/  FMUL.FTZ R20, R39, UR4 ;  /* 0x0000000427147c20 */ /* 0x000fe20008410000 */
[----:B------:R-:W-:Y:S01]  /*1fd0*/  FMUL.FTZ R26, R42, UR4 ;  /* 0x000000042a1a7c20 */ /* 0x000fe20008410000 */
[----:B------:R-:W-:-:S02]  /*1fe0*/  IMAD.IADD R2, R2, 0x1, -R25 ;  /* 0x0000000102027824 */ /* 0x000fc400078e0a19 */
        /* <DEDUP_REMOVED lines=20> */
[----:B--2---:R-:W-:Y:S01]  /*2130*/  FMUL.FTZ R52, R67, UR4 ;  /* 0x0000000443347c20 */ /* 0x004fe20008410000 */
[----:B------:R-:W-:Y:S01]  /*2140*/  FMUL.FTZ R69, R69, UR4 ;  /* 0x0000000445457c20 */ /* 0x000fe20008410000 */
[----:B------:R-:W-:Y:S01]  /*2150*/  FMUL.FTZ R54, R70, UR4 ;  /* 0x0000000446367c20 */ /* 0x000fe20008410000 */
[----:B----4-:R-:W-:Y:S01]  /*2160*/  FMUL.FTZ R56, R71, UR4 ;  /* 0x0000000447387c20 */ /* 0x010fe20008410000 */
[----:B------:R-:W-:Y:S01]  /*2170*/  FMUL.FTZ R72, R72, UR4 ;  /* 0x0000000448487c20 */ /* 0x000fe20008410000 */
[----:B------:R-:W-:Y:S01]  /*2180*/  FMUL.FTZ R73, R73, UR4 ;  /* 0x0000000449497c20 */ /* 0x000fe20008410000 */
[----:B------:R-:W-:Y:S01]  /*2190*/  FMUL.FTZ R58, R74, UR4 ;  /* 0x000000044a3a7c20 */ /* 0x000fe20008410000 */
[----:B------:R2:W4:Y:S01]  /*21a0*/  MUFU.TANH R117, R64 ;  /* 0x0000004000757308 */ /* 0x0005220000002400 */
[----:B-----5:R-:W-:Y:S01]  /*21b0*/  FMUL.FTZ R60, R75, UR4 ;  /* 0x000000044b3c7c20 */ /* 0x020fe20008410000 */
[----:B------:R-:W-:Y:S01]  /*21c0*/  FMUL.FTZ R76, R76, UR4 ;  /* 0x000000044c4c7c20 */ /* 0x000fe20008410000 */
[----:B------:R-:W-:Y:S01]  /*21d0*/  FMUL.FTZ R77, R77, UR4 ;  /* 0x000000044d4d7c20 */ /* 0x000fe20008410000 */
[----:B------:R-:W-:Y:S01]  /*21e0*/  FMUL.FTZ R80, R80, UR4 ;  /* 0x0000000450507c20 */ /* 0x000fe20008410000 */
[----:B------:R-:W-:Y:S01]  /*21f0*/  FMUL.FTZ R81, R81, UR4 ;  /* 0x0000000451517c20 */ /* 0x000fe20008410000 */
[----:B------:R-:W-:Y:S01]  /*2200*/  FMUL.FTZ R82, R82, UR4 ;  /* 0x0000000452527c20 */ /* 0x000fe20008410000 */
[----:B------:R-:W-:Y:S01]  /*2210*/  FMUL.FTZ R21, R83, UR4 ;  /* 0x0000000453157c20 */ /* 0x000fe20008410000 */
[----:B------:R-:W-:Y:S01]  /*2220*/  FMUL.FTZ R84, R84, UR4 ;  /* 0x0000000454547c20 */ /* 0x000fe20008410000 */
[----:B--2---:R-:W-:Y:S01]  /*2230*/  FMUL.FTZ R64, R78, UR4 ;  /* 0x000000044e407c20 */ /* 0x004fe20008410000 */
[----:B------:R-:W-:Y:S01]  /*2240*/  FMUL.FTZ R85, R85, UR4 ;  /* 0x0000000455557c20 */ /* 0x000fe20008410000 */
[----:B------:R-:W-:Y:S01]  /*2250*/  @!P1 PRMT R11, RZ, 0x654, R11 ;  /* 0x00000654ff0b9816 */ /* 0x000fe2000000000b */
[----:B------:R-:W-:Y:S01]  /*2260*/  FMUL.FTZ R25, R86, UR4 ;  /* 0x0000000456197c20 */ /* 0x000fe20008410000 */
[----:B------:R-:W-:Y:S01]  /*2270*/  FMUL.FTZ R24, R87, UR4 ;  /* 0x0000000457187c20 */ /* 0x000fe20008410000 */
[----:B------:R-:W-:-:S02]  /*2280*/  IMAD R47, R2, -0x2, R47 ;  /* 0xfffffffe022f7824 */ /* 0x000fc400078e022f */
[----:B------:R-:W-:Y:S01]  /*2290*/  FMUL.FTZ R68, R68, UR4 ;  /* 0x0000000444447c20 */ /* 0x000fe20008410000 */
[----:B------:R-:W-:Y:S01]  /*22a0*/  FMUL.FTZ R79, R79, UR4 ;  /* 0x000000044f4f7c20 */ /* 0x000fe20008410000 */
[----:B------:R-:W-:Y:S01]  /*22b0*/  ULDC UR4, c[0x0][0x288] ;  /* 0x0000a20000047ab9 */ /* 0x000fe20000000800 */
[----:B0-----:R-:W-:Y:S01]  /*22c0*/  ISETP.GE.AND P3, PT, R15, 0x1, PT ;  /* 0x000000010f00780c */ /* 0x001fe20003f66270 */
[----:B------:R0:W-:Y:S01]  /*22d0*/  @!P1 SYNCS.ARRIVE.TRANS64.RED.A1T0 RZ, [R11+URZ], RZ ;  /* 0x000000ff0bff99a7 */ /* 0x0001e2000810043f */
[C---:B------:R-:W-:Y:S01]  /*22e0*/  IMAD R62, R16.reuse, UR38, R47 ;  /* 0x00000026103e7c24 */ /* 0x040fe2000f8e022f */
[----:B------:R-:W2:Y:S01]  /*22f0*/  MUFU.TANH R3, R3 ;  /* 0x0000000300037308 */ /* 0x000ea20000002400 */
[----:B------:R-:W-:Y:S01]  /*2300*/  IMAD R47, R16, UR38, R59 ;  /* 0x00000026102f7c24 */ /* 0x000fe2000f8e023b */
[----:B------:R-:W-:-:S03]  /*2310*/  LEA R55, R22, 0xffffff80, 0x7 ;  /* 0xffffff8016377811 */ /* 0x000fc600078e38ff */
[----:B------:R-:W-:Y:S02]  /*2320*/  IMAD R63, R2, -0x2, R47 ;  /* 0xfffffffe023f7824 */ /* 0x000fe400078e022f */
[----:B0-----:R-:W-:Y:S01]  /*2330*/  IMAD.U32 R11, RZ, RZ, UR4 ;  /* 0x00000004ff0b7e24 */ /* 0x001fe2000f8e00ff */
[----:B------:R-:W0:Y:S03]  /*2340*/  MUFU.TANH R90, R90 ;  /* 0x0000005a005a7308 */ /* 0x000e260000002400 */
[----:B------:R-:W-:-:S04]  /*2350*/  IMAD.IADD R51, R62, 0x1, -R11 ;  /* 0x000000013e337824 */ /* 0x000fc800078e0a0b */
[C---:B------:R-:W-:Y:S01]  /*2360*/  IMAD.IADD R70, R51.reuse, 0x1, R14 ;  /* 0x0000000133467824 */ /* 0x040fe200078e020e */
[----:B------:R-:W0:Y:S01]  /*2370*/  MUFU.TANH R0, R0 ;  /* 0x0000000000007308 */ /* 0x000e220000002400 */
[----:B------:R-:W-:-:S03]  /*2380*/  VIADD R67, R51, UR5 ;  /* 0x0000000533437c36 */ /* 0x000fc60008000000 */
[----:B-1----:R-:W-:Y:S01]  /*2390*/  VIADDMNMX R62, R66, R70, R63, PT ;  /* 0x00000046423e7246 */ /* 0x002fe2000380013f */
[----:B------:R-:W-:-:S03]  /*23a0*/  IMAD.IADD R47, R67, 0x1, R66 ;  /* 0x00000001432f7824 */ /* 0x000fc600078e0242 */
[----:B------:R-:W1:Y:S08]  /*23b0*/  MUFU.TANH R4, R4 ;  /* 0x0000000400047308 */ /* 0x000e700000002400 */
        /* <DEDUP_REMOVED lines=57> */
[----:B------:R-:W-:Y:S01]  /*2750*/  IMAD R66, R16, UR38, R66 ;  /* 0x0000002610427c24 */ /* 0x000fe2000f8e0242 */
[----:B------:R-:W-:Y:S03]  /*2760*/  BSSY B0, `(.L_x_7210) ;  /* 0x000000f000007945 */ /* 0x000fe60003800000 */
[----:B------:R-:W-:-:S05]  /*2770*/  IMAD.IADD R66, R66, 0x1, -R11 ;  /* 0x0000000142427824 */ /* 0x000fca00078e0a0b */
        /* <DEDUP_REMOVED lines=9> */
.L_x_7211:
[----:B------:R-:W-:-:S13]  /*2810*/  ISETP.NE.AND P4, PT, R15, 0x1, PT ;  /* 0x000000010f00780c */ /* 0x000fda0003f85270 */
[----:B------:R-:W0:Y:S02]  /*2820*/  @P4 LDC.64 R74, c[0x0][0x9e8] ;  /* 0x00027a00ff4a4b82 */ /* 0x000e240000000a00 */
[----:B0-----:R-:W-:-:S05]  /*2830*/  @P4 IMAD.HI.U32 R68, R66, R74, RZ ;  /* 0x0000004a42444227 */ /* 0x001fca00078e00ff */
[----:B------:R-:W-:-:S07]  /*2840*/  @P4 SHF.R.U32.HI R66, RZ, R75, R68 ;  /* 0x0000004bff424219 */ /* 0x000fce0000011644 */
.L_x_7212:
[----:B------:R-:W-:Y:S05]  /*2850*/  BSYNC B0 ;  /* 0x0000000000007941 */ /* 0x000fea0003800000 */
.L_x_7210:
[----:B------:R-:W-:-:S04]  /*2860*/  IMAD R51, R66, R15, -R55 ;  /* 0x0000000f42337224 */ /* 0x000fc800078e0a37 */
[----:B------:R-:W-:-:S05]  /*2870*/  IMAD R66, R2, -0x2, R51 ;  /* 0xfffffffe02427824 */ /* 0x000fca00078e0233 */
[----:B------:R-:W-:Y:S02]  /*2880*/  VIMNMX R47, R47, R66, !PT ;  /* 0x000000422f2f7248 */ /* 0x000fe40007fe0100 */
[----:B------:R-:W-:-:S07]  /*2890*/  VIADDMNMX R62, R66, R15, R62, PT ;  /* 0x0000000f423e7246 */ /* 0x000fce000380013e */
.L_x_7209:
[C---:B------:R-:W-:Y:S01]  /*28a0*/  ISETP.GE.AND P4, PT, R59.reuse, 0x2, PT ;  /* 0x000000023b00780c */ /* 0x040fe20003f86270 */
[----:B0-----:R-:W0:Y:S01]  /*28b0*/  SHFL.IDX PT, R68, R49, 0x1, 0x1c1f ;  /* 0x003c1f0031447f89 */ /* 0x001e2200000e0000 */
[----:B------:R-:W-:Y:S02]  /*28c0*/  ISETP.GE.AND P6, PT, R59, 0x9, PT ;  /* 0x000000093b00780c */ /* 0x000fe40003fc6270 */
[----:B------:R-:W-:Y:S02]  /*28d0*/  ISETP.GT.AND P5, PT, R47, 0x1, !P4 ;  /* 0x000000012f00780c */ /* 0x000fe400067a4270 */
[----:B------:R-:W-:Y:S02]  /*28e0*/  P2R R51, PR, RZ, 0x40 ;  /* 0x00000040ff337803 */ /* 0x000fe40000000000 */
[----:B------:R-:W-:-:S04]  /*28f0*/  ISETP.LT.OR P5, PT, R62, 0x2, P5 ;  /* 0x000000023e00780c */ /* 0x000fc80002fa1670 */
[----:B------:R-:W-:Y:S02]  /*2900*/  FSEL R93, R90, -INF , !P5 ;  /* 0xff8000005a5d7808 */ /* 0x000fe40006800000 */
[----:B------:R-:W-:Y:S02]  /*2910*/  ISETP.GT.AND P5, PT, R47, 0x8, !P6 ;  /* 0x000000082f00780c */ /* 0x000fe400077a4270 */
[----:B------:R-:W-:Y:S02]  /*2920*/  ISETP.GE.AND P6, PT, R59, 0xa, PT ;  /* 0x0000000a3b00780c */ /* 0x000fe40003fc6270 */
[----:B------:R-:W-:Y:S02]  /*2930*/  ISETP.LT.OR P5, PT, R62, 0x9, P5 ;  /* 0x000000093e00780c */ /* 0x000fe40002fa1670 */
[----:B------:R-:W-:Y:S02]  /*2940*/  P2R R74, PR, RZ, 0x40 ;  /* 0x00000040ff4a7803 */ /* 0x000fe40000000000 */
[----:B------:R-:W-:-:S02]  /*2950*/  FSEL R95, R27, -INF , !P5 ;  /* 0xff8000001b5f7808 */ /* 0x000fc40006800000 */
[----:B------:R-:W-:Y:S01]  /*2960*/  ISETP.GT.AND P5, PT, R47, 0x9, !P6 ;  /* 0x000000092f00780c */ /* 0x000fe200077a4270 */
[----:B0-----:R-:W-:Y:S01]  /*2970*/  IMAD.IADD R66, R67, 0x1, R68 ;  /* 0x0000000143427824 */ /* 0x001fe200078e0244 */
[----:B------:R-:W-:Y:S02]  /*2980*/  ISETP.GE.AND P6, PT, R59, 0x11, PT ;  /* 0x000000113b00780c */ /* 0x000fe40003fc6270 */
[----:B------:R-:W-:Y:S02]  /*2990*/  ISETP.LT.OR P5, PT, R62, 0xa, P5 ;  /* 0x0000000a3e00780c */ /* 0x000fe40002fa1670 */
[----:B------:R-:W-:Y:S02]  /*29a0*/  P2R R75, PR, RZ, 0x40 ;  /* 0x00000040ff4b7803 */ /* 0x000fe40000000000 */
[----:B------:R-:W-:Y:S02]  /*29b0*/  FSEL R137, R29, -INF , !P5 ;  /* 0xff8000001d897808 */ /* 0x000fe40006800000 */
[----:B------:R-:W-:-:S02]  /*29c0*/  ISETP.GT.AND P5, PT, R47, 0x10, !P6 ;  /* 0x000000102f00780c */ /* 0x000fc400077a4270 */
[----:B------:R-:W-:Y:S02]  /*29d0*/  ISETP.GE.AND P6, PT, R59, 0x12, PT ;  /* 0x000000123b00780c */ /* 0x000fe40003fc6270 */
[----:B------:R-:W-:Y:S02]  /*29e0*/  ISETP.LT.OR P5, PT, R62, 0x11, P5 ;  /* 0x000000113e00780c */ /* 0x000fe40002fa1670 */
[----:B------:R-:W-:Y:S02]  /*29f0*/  P2R R78, PR, RZ, 0x40 ;  /* 0x00000040ff4e7803 */ /* 0x000fe40000000000 */
[----:B------:R-:W-:Y:S02]  /*2a00*/  FSEL R139, R31, -INF , !P5 ;  /* 0xff8000001f8b7808 */ /* 0x000fe40006800000 */
[----:B------:R-:W-:Y:S02]  /*2a10*/  ISETP.GT.AND P5, PT, R47, 0x11, !P6 ;  /* 0x000000112f00780c */ /* 0x000fe400077a4270 */
[----:B------:R-:W-:-:S02]  /*2a20*/  ISETP.GE.AND P6, PT, R59, 0x19, PT ;  /* 0x000000193b00780c */ /* 0x000fc40003fc6270 */
[C---:B------:R-:W-:Y:S02]  /*2a30*/  ISETP.LT.OR P5, PT, R62.reuse, 0x12, P5 ;  /* 0x000000123e00780c */ /* 0x040fe40002fa1670 */
[----:B------:R-:W-:Y:S02]  /*2a40*/  P2R R79, PR, RZ, 0x40 ;  /* 0x00000040ff4f7803 */ /* 0x000fe40000000000 */
[----:B------:R-:W-:Y:S02]  /*2a50*/  FSEL R141, R33, -INF , !P5 ;  /* 0xff800000218d7808 */ /* 0x000fe40006800000 */
[----:B------:R-:W-:Y:S02]  /*2a60*/  ISETP.GT.AND P5, PT, R47, 0x18, !P6 ;  /* 0x000000182f00780c */ /* 0x000fe400077a4270 */
[----:B------:R-:W-:Y:S02]  /*2a70*/  ISETP.GE.AND P6, PT, R59, 0x1a, PT ;  /* 0x0000001a3b00780c */ /* 0x000fe40003fc6270 */
[----:B------:R-:W-:-:S02]  /*2a80*/  ISETP.LT.OR P5, PT, R62, 0x19, P5 ;  /* 0x000000193e00780c */ /* 0x000fc40002fa1670 */
[----:B------:R-:W-:Y:S02]  /*2a90*/  P2R R83, PR, RZ, 0x40 ;  /* 0x00000040ff537803 */ /* 0x000fe40000000000 */
[----:B------:R-:W-:Y:S02]  /*2aa0*/  FSEL R135, R35, -INF , !P5 ;  /* 0xff80000023877808 */ /* 0x000fe40006800000 */
[----:B------:R-:W-:Y:S02]  /*2ab0*/  ISETP.GT.AND P5, PT, R47, 0x19, !P6 ;  /* 0x000000192f00780c */ /* 0x000fe400077a4270 */
[----:B------:R-:W-:Y:S02]  /*2ac0*/  ISETP.GE.AND P6, PT, R59, 0x21, PT ;  /* 0x000000213b00780c */ /* 0x000fe40003fc6270 */
[----:B------:R-:W-:Y:S02]  /*2ad0*/  ISETP.LT.OR P5, PT, R62, 0x1a, P5 ;  /* 0x0000001a3e00780c */ /* 0x000fe40002fa1670 */
[----:B------:R-:W-:-:S02]  /*2ae0*/  P2R R86, PR, RZ, 0x40 ;  /* 0x00000040ff567803 */ /* 0x000fc40000000000 */
[----:B------:R-:W-:Y:S02]  /*2af0*/  FSEL R97, R37, -INF , !P5 ;  /* 0xff80000025617808 */ /* 0x000fe40006800000 */
[----:B------:R-:W-:Y:S02]  /*2b00*/  ISETP.GT.AND P5, PT, R47, 0x20, !P6 ;  /* 0x000000202f00780c */ /* 0x000fe400077a4270 */
[----:B------:R-:W-:Y:S02]  /*2b10*/  ISETP.GE.AND P6, PT, R59, 0x22, PT ;  /* 0x000000223b00780c */ /* 0x000fe40003fc6270 */
[----:B------:R-:W-:Y:S02]  /*2b20*/  ISETP.LT.OR P5, PT, R62, 0x21, P5 ;  /* 0x000000213e00780c */ /* 0x000fe40002fa1670 */
[----:B------:R-:W-:Y:S02]  /*2b30*/  P2R R87, PR, RZ, 0x40 ;  /* 0x00000040ff577803 */ /* 0x000fe40000000000 */
[----:B------:R-:W-:-:S02]  /*2b40*/  FSEL R133, R39, -INF , !P5 ;  /* 0xff80000027857808 */ /* 0x000fc40006800000 */
[----:B------:R-:W-:Y:S02]  /*2b50*/  ISETP.GT.AND P5, PT, R47, 0x21, !P6 ;  /* 0x000000212f00780c */ /* 0x000fe400077a4270 */
        /* <DEDUP_REMOVED lines=86> */
[----:B------:R-:W-:-:S04]  /*30c0*/  ISETP.LT.OR P5, PT, R62, 0x69, P5 ;  /* 0x000000693e00780c */ /* 0x000fc80002fa1670 */
        /* <DEDUP_REMOVED lines=27> */
[----:B------:R-:W-:Y:S02]  /*3280*/  ISETP.LT.OR P6, PT, R62, 0x7a, P6 ;  /* 0x0000007a3e00780c */ /* 0x000fe400037c1670 */
[----:B------:R-:W-:Y:S02]  /*3290*/  VIADDMNMX R62, R68, R70, R63, PT ;  /* 0x00000046443e7246 */ /* 0x000fe4000380013f */
[----:B------:R-:W-:Y:S01]  /*32a0*/  FSEL R3, R85, -INF , !P6 ;  /* 0xff80000055037808 */ /* 0x000fe20007000000 */
[----:B------:R-:W-:Y:S08]  /*32b0*/  @!P3 BRA `(.L_x_7213) ;  /* 0x000000000054b947 */ /* 0x000ff00003800000 */
[----:B------:R-:W-:Y:S01]  /*32c0*/  IMAD R68, R16, UR38, R68 ;  /* 0x0000002610447c24 */ /* 0x000fe2000f8e0244 */
[----:B------:R-:W-:Y:S03]  /*32d0*/  BSSY B0, `(.L_x_7214) ;  /* 0x000000f000007945 */ /* 0x000fe60003800000 */
[----:B------:R-:W-:-:S05]  /*32e0*/  IMAD.IADD R68, R68, 0x1, -R11 ;  /* 0x0000000144447824 */ /* 0x000fca00078e0a0b */
        /* <DEDUP_REMOVED lines=9> */
.L_x_7215:
[----:B------:R-:W-:-:S13]  /*3380*/  ISETP.NE.AND P6, PT, R15, 0x1, PT ;  /* 0x000000010f00780c */ /* 0x000fda0003fc5270 */
[----:B------:R-:W0:Y:S02]  /*3390*/  @P6 LDC.64 R70, c[0x0][0x9e8] ;  /* 0x00027a00ff466b82 */ /* 0x000e240000000a00 */
[----:B0-----:R-:W-:-:S05]  /*33a0*/  @P6 IMAD.HI.U32 R70, R68, R70, RZ ;  /* 0x0000004644466227 */ /* 0x001fca00078e00ff */
[----:B------:R-:W-:-:S07]  /*33b0*/  @P6 SHF.R.U32.HI R68, RZ, R71, R70 ;  /* 0x00000047ff446219 */ /* 0x000fce0000011646 */
.L_x_7216:
[----:B------:R-:W-:Y:S05]  /*33c0*/  BSYNC B0 ;  /* 0x0000000000007941 */ /* 0x000fea0003800000 */
.L_x_7214:
[----:B------:R-:W-:-:S04]  /*33d0*/  IMAD R37, R68, R15, -R55 ;  /* 0x0000000f44257224 */ /* 0x000fc800078e0a37 */
[----:B------:R-:W-:-:S05]  /*33e0*/  IMAD R37, R2, -0x2, R37 ;  /* 0xfffffffe02257824 */ /* 0x000fca00078e0225 */
[----:B------:R-:W-:Y:S02]  /*33f0*/  VIMNMX R66, R66, R37, !PT ;  /* 0x0000002542427248 */ /* 0x000fe40007fe0100 */
[----:B------:R-:W-:-:S07]  /*3400*/  VIADDMNMX R62, R37, R15, R62, PT ;  /* 0x0000000f253e7246 */ /* 0x000fce000380013e */
.L_x_7213:
[----:B------:R-:W-:Y:S01]  /*3410*/  ISETP.GT.AND P4, PT, R66, 0x1, !P4 ;  /* 0x000000014200780c */ /* 0x000fe20006784270 */
[----:B------:R-:W-:Y:S01]  /*3420*/  ULDC UR4, c[0x0][0x988] ;  /* 0x0002620000047ab9 */ /* 0x000fe20000000800 */
[----:B------:R-:W-:Y:S02]  /*3430*/  ISETP.NE.AND P6, PT, R79, RZ, PT ;  /* 0x000000ff4f00720c */ /* 0x000fe40003fc5270 */
[----:B------:R-:W-:Y:S02]  /*3440*/  ISETP.LT.OR P4, PT, R62, 0x2, P4 ;  /* 0x000000023e00780c */ /* 0x000fe40002781670 */
[----:B------:R-:W-:Y:S02]  /*3450*/  ISETP.GT.AND P5, PT, R66, 0x78, !P5 ;  /* 0x000000784200780c */ /* 0x000fe40006fa4270 */
        /* <DEDUP_REMOVED lines=28> */
[----:B------:R-:W-:Y:S01]  /*3620*/  FSEL R45, R12, -INF , !P4 ;  /* 0xff8000000c2d7808 */ /* 0x000fe20006000000 */
[----:B------:R-:W-:Y:S01]  /*3630*/  IMAD.U32 R12, RZ, RZ, UR4 ;  /* 0x00000004ff0c7e24 */ /* 0x000fe2000f8e00ff */
[----:B------:R-:W-:Y:S02]  /*3640*/  ISETP.GT.AND P4, PT, R66, 0x18, !P6 ;  /* 0x000000184200780c */ /* 0x000fe40007784270 */
[----:B------:R-:W-:Y:S02]  /*3650*/  ISETP.NE.AND P6, PT, R53, RZ, PT ;  /* 0x000000ff3500720c */ /* 0x000fe40003fc5270 */
        /* <DEDUP_REMOVED lines=45> */
[----:B------:R-:W-:Y:S01]  /*3930*/  ISETP.NE.AND P4, PT, R96, RZ, PT ;  /* 0x000000ff6000720c */ /* 0x000fe20003f85270 */
[----:B------:R-:W0:Y:S01]  /*3940*/  SHFL.BFLY PT, R9, R4, 0x2, 0x1f ;  /* 0x0c401f0004097f89 */ /* 0x000e2200000e0000 */
[----:B------:R-:W-:Y:S02]  /*3950*/  ISETP.LT.OR P5, PT, R62, 0x79, P5 ;  /* 0x000000793e00780c */ /* 0x000fe40002fa1670 */
[----:B------:R-:W-:Y:S02]  /*3960*/  ISETP.GT.AND P4, PT, R66, 0x31, !P4 ;  /* 0x000000314200780c */ /* 0x000fe40006784270 */
[----:B------:R-:W-:-:S02]  /*3970*/  FSEL R25, R25, -INF , !P5 ;  /* 0xff80000019197808 */ /* 0x000fc40006800000 */
[----:B------:R-:W-:-:S04]  /*3980*/  ISETP.LT.OR P4, PT, R62, 0x32, P4 ;  /* 0x000000323e00780c */ /* 0x000fc80002781670 */
[----:B------:R-:W-:Y:S02]  /*3990*/  FSEL R59, R36, -INF , !P4 ;  /* 0xff800000243b7808 */ /* 0x000fe40006000000 */
[----:B------:R-:W-:-:S04]  /*39a0*/  ISETP.NE.AND P4, PT, R98, RZ, PT ;  /* 0x000000ff6200720c */ /* 0x000fc80003f85270 */
[----:B------:R-:W-:-:S04]  /*39b0*/  ISETP.GT.AND P4, PT, R66, 0x38, !P4 ;  /* 0x000000384200780c */ /* 0x000fc80006784270 */
[----:B------:R-:W-:Y:S02]  /*39c0*/  ISETP.LT.OR P4, PT, R62, 0x39, P4 ;  /* 0x000000393e00780c */ /* 0x000fe40002781670 */
[----:B0-----:R-:W-:Y:S02]  /*39d0*/  FMNMX.FTZ R8, R4, R9, !PT ;  /* 0x0000000904087209 */ /* 0x001fe40007810000 */
[----:B------:R-:W-:Y:S02]  /*39e0*/  FSEL R61, R38, -INF , !P4 ;  /* 0xff800000263d7808 */ /* 0x000fe40006000000 */
[----:B------:R-:W-:Y:S01]  /*39f0*/  ISETP.NE.AND P4, PT, R100, RZ, PT ;  /* 0x000000ff6400720c */ /* 0x000fe20003f85270 */
[----:B------:R-:W0:Y:S03]  /*3a00*/  SHFL.BFLY PT, R9, R8, 0x1, 0x1f ;  /* 0x0c201f0008097f89 */ /* 0x000e2600000e0000 */
[----:B------:R-:W-:-:S04]  /*3a10*/  ISETP.GT.AND P4, PT, R66, 0x39, !P4 ;  /* 0x000000394200780c */ /* 0x000fc80006784270 */
[----:B------:R-:W-:-:S04]  /*3a20*/  ISETP.LT.OR P4, PT, R62, 0x3a, P4 ;  /* 0x0000003a3e00780c */ /* 0x000fc80002781670 */
[----:B------:R-:W-:Y:S02]  /*3a30*/  FSEL R63, R40, -INF , !P4 ;  /* 0xff800000283f7808 */ /* 0x000fe40006000000 */
[----:B------:R-:W-:-:S04]  /*3a40*/  ISETP.NE.AND P4, PT, R102, RZ, PT ;  /* 0x000000ff6600720c */ /* 0x000fc80003f85270 */
[----:B------:R-:W-:-:S04]  /*3a50*/  ISETP.GT.AND P4, PT, R66, 0x40, !P4 ;  /* 0x000000404200780c */ /* 0x000fc80006784270 */
[----:B------:R-:W-:Y:S02]  /*3a60*/  ISETP.LT.OR P4, PT, R62, 0x41, P4 ;  /* 0x000000413e00780c */ /* 0x000fe40002781670 */
[----:B0-----:R-:W-:Y:S02]  /*3a70*/  FMNMX.FTZ R9, R8, R9, !PT ;  /* 0x0000000908097209 */ /* 0x001fe40007810000 */
[----:B------:R-:W-:Y:S02]  /*3a80*/  FSEL R65, R42, -INF , !P4 ;  /* 0xff8000002a417808 */ /* 0x000fe40006000000 */
[----:B------:R-:W-:Y:S01]  /*3a90*/  ISETP.GT.AND P4, PT, R66, 0x41, !P6 ;  /* 0x000000414200780c */ /* 0x000fe20007784270 */
[----:B------:R-:W-:Y:S01]  /*3aa0*/  FMUL.FTZ R10, R9, R12 ;  /* 0x0000000c090a7220 */ /* 0x000fe20000410000 */
[----:B------:R-:W-:Y:S02]  /*3ab0*/  ISETP.NE.AND P6, PT, R69, RZ, PT ;  /* 0x000000ff4500720c */ /* 0x000fe40003fc5270 */
[----:B------:R-:W-:-:S04]  /*3ac0*/  ISETP.LT.OR P4, PT, R62, 0x42, P4 ;  /* 0x000000423e00780c */ /* 0x000fc80002781670 */
[----:B------:R-:W-:Y:S02]  /*3ad0*/  FSEL R67, R44, -INF , !P4 ;  /* 0xff8000002c437808 */ /* 0x000fe40006000000 */
[----:B------:R-:W-:Y:S01]  /*3ae0*/  ISETP.NE.AND P4, PT, R104, RZ, PT ;  /* 0x000000ff6800720c */ /* 0x000fe20003f85270 */
[----:B------:R-:W0:Y:S03]  /*3af0*/  @P2 LDC R44, c[0x0][0x44c] ;  /* 0x00011300ff2c2b82 */ /* 0x000e260000000800 */
[----:B------:R-:W-:-:S04]  /*3b00*/  ISETP.GT.AND P4, PT, R66, 0x48, !P4 ;  /* 0x000000484200780c */ /* 0x000fc80006784270 */
[----:B------:R-:W-:-:S04]  /*3b10*/  ISETP.LT.OR P4, PT, R62, 0x49, P4 ;  /* 0x000000493e00780c */ /* 0x000fc80002781670 */
[----:B------:R-:W-:Y:S02]  /*3b20*/  FSEL R69, R46, -INF , !P4 ;  /* 0xff8000002e457808 */ /* 0x000fe40006000000 */
[----:B------:R-:W-:Y:S01]  /*3b30*/  ISETP.NE.AND P4, PT, R106, RZ, PT ;  /* 0x000000ff6a00720c */ /* 0x000fe20003f85270 */
[----:B------:R-:W1:Y:S03]  /*3b40*/  @P2 LDC R46, c[0x0][0x450] ;  /* 0x00011400ff2e2b82 */ /* 0x000e660000000800 */
        /* <DEDUP_REMOVED lines=37> */
[----:B------:R-:W-:-:S04]  /*3da0*/  ISETP.LT.OR P4, PT, R62, 0x71, P4 ;  /* 0x000000713e00780c */ /* 0x000fc80002781670 */
[----:B------:R-:W-:Y:S02]  /*3db0*/  FSEL R87, R82, -INF , !P4 ;  /* 0xff80000052577808 */ /* 0x000fe40006000000 */
[----:B------:R-:W-:-:S04]  /*3dc0*/  FSETP.NEU.FTZ.AND P4, PT, R9, -INF , PT ;  /* 0xff8000000900780b */ /* 0x000fc80003f9d000 */
[----:B------:R-:W-:Y:S02]  /*3dd0*/  FSEL R20, R10, RZ, P4 ;  /* 0x000000ff0a147208 */ /* 0x000fe40002000000 */
[----:B------:R-:W-:Y:S02]  /*3de0*/  ISETP.GT.AND P4, PT, R66, RZ, !P6 ;  /* 0x000000ff4200720c */ /* 0x000fe40007784270 */
[----:B------:R-:W-:Y:S01]  /*3df0*/  ISETP.NE.AND P6, PT, R84, RZ, PT ;  /* 0x000000ff5400720c */ /* 0x000fe20003fc5270 */
[-CC-:B------:R-:W-:Y:S01]  /*3e00*/  FFMA.FTZ R164, R125, R12.reuse, -R20.reuse ;  /* 0x0000000c7da47223 */ /* 0x180fe20000010814 */
[----:B------:R-:W-:Y:S01]  /*3e10*/  ISETP.LT.OR P4, PT, R62, 0x1, P4 ;  /* 0x000000013e00780c */ /* 0x000fe20002781670 */
[-CC-:B------:R-:W-:Y:S01]  /*3e20*/  FFMA.FTZ R8, R119, R12.reuse, -R20.reuse ;  /* 0x0000000c77087223 */ /* 0x180fe20000010814 */
[----:B------:R-:W-:Y:S01]  /*3e30*/  ISETP.GT.AND P6, PT, R66, 0x79, !P6 ;  /* 0x000000794200780c */ /* 0x000fe200077c4270 */
[-CC-:B------:R-:W-:Y:S01]  /*3e40*/  FFMA.FTZ R180, R91, R12.reuse, -R20.reuse ;  /* 0x0000000c5bb47223 */ /* 0x180fe20000010814 */
[----:B------:R-:W-:Y:S01]  /*3e50*/  FSEL R0, R0, -INF , !P4 ;  /* 0xff80000000007808 */ /* 0x000fe20006000000 */
[-CC-:B------:R-:W-:Y:S01]  /*3e60*/  FFMA.FTZ R91, R93, R12.reuse, -R20.reuse ;  /* 0x0000000c5d5b7223 */ /* 0x180fe20000010814 */
[----:B------:R-:W-:Y:S01]  /*3e70*/  ISETP.NE.AND P4, PT, R80, RZ, PT ;  /* 0x000000ff5000720c */ /* 0x000fe20003f85270 */
[-CC-:B------:R-:W-:Y:S01]  /*3e80*/  FFMA.FTZ R182, R95, R12.reuse, -R20.reuse ;  /* 0x0000000c5fb67223 */ /* 0x180fe20000010814 */
[----:B------:R-:W-:Y:S01]  /*3e90*/  FMNMX.FTZ R4, R0, R37, !PT ;  /* 0x0000002500047209 */ /* 0x000fe20007810000 */
[----:B------:R-:W-:Y:S01]  /*3ea0*/  MUFU.EX2 R180, R180 ;  /* 0x000000b400b47308 */ /* 0x000fe20000000800 */
[----:B------:R-:W-:Y:S01]  /*3eb0*/  ISETP.GT.AND P4, PT, R66, 0x71, !P4 ;  /* 0x000000714200780c */ /* 0x000fe20006784270 */
[--C-:B------:R-:W-:Y:S01]  /*3ec0*/  FFMA.FTZ R93, R137, R12, -R20.reuse ;  /* 0x0000000c895d7223 */ /* 0x100fe20000010814 */
[----:B------:R-:W-:Y:S01]  /*3ed0*/  FMNMX.FTZ R4, R39, R4, !PT ;  /* 0x0000000427047209 */ /* 0x000fe20007810000 */
[-CC-:B------:R-:W-:Y:S01]  /*3ee0*/  FFMA.FTZ R176, R139, R12.reuse, -R20.reuse ;  /* 0x0000000c8bb07223 */ /* 0x180fe20000010814 */
[C---:B------:R-:W-:Y:S01]  /*3ef0*/  ISETP.LT.OR P4, PT, R62.reuse, 0x72, P4 ;  /* 0x000000723e00780c */ /* 0x040fe20002781670 */
[--C-:B------:R-:W-:Y:S01]  /*3f00*/  FFMA.FTZ R95, R141, R12, -R20.reuse ;  /* 0x0000000c8d5f7223 */ /* 0x100fe20000010814 */
[----:B------:R-:W-:Y:S01]  /*3f10*/  FMNMX.FTZ R4, R41, R4, !PT ;  /* 0x0000000429047209 */ /* 0x000fe20007810000 */
[----:B------:R-:W2:Y:S01]  /*3f20*/  MUFU.EX2 R91, R91 ;  /* 0x0000005b005b7308 */ /* 0x000ea20000000800 */
[----:B------:R-:W-:Y:S01]  /*3f30*/  FSEL R125, R21, -INF , !P4 ;  /* 0xff800000157d7808 */ /* 0x000fe20006000000 */
[--C-:B------:R-:W-:Y:S01]  /*3f40*/  FFMA.FTZ R21, R123, R12, -R20.reuse ;  /* 0x0000000c7b157223 */ /* 0x100fe20000010814 */
[----:B------:R-:W-:Y:S01]  /*3f50*/  FMNMX.FTZ R4, R43, R4, !PT ;  /* 0x000000042b047209 */ /* 0x000fe20007810000 */
[-CC-:B------:R-:W-:Y:S01]  /*3f60*/  FFMA.FTZ R3, R3, R12.reuse, -R20.reuse ;  /* 0x0000000c03037223 */ /* 0x180fe20000010814 */
[----:B------:R-:W-:Y:S01]  /*3f70*/  ISETP.LT.OR P6, PT, R62, 0x7a, P6 ;  /* 0x0000007a3e00780c */ /* 0x000fe200037c1670 */
[--C-:B------:R-:W-:Y:S01]  /*3f80*/  FFMA.FTZ R178, R135, R12, -R20.reuse ;  /* 0x0000000c87b27223 */ /* 0x100fe20000010814 */
[----:B------:R-:W-:Y:S01]  /*3f90*/  FMNMX.FTZ R4, R45, R4, !PT ;  /* 0x000000042d047209 */ /* 0x000fe20007810000 */
[----:B------:R-:W3:Y:S01]  /*3fa0*/  MUFU.EX2 R182, R182 ;  /* 0x000000b600b67308 */ /* 0x000ee20000000800 */
[----:B------:R-:W-:Y:S01]  /*3fb0*/  FSEL R123, R24, -INF , !P6 ;  /* 0xff800000187b7808 */ /* 0x000fe20007000000 */
[--C-:B------:R-:W-:Y:S01]  /*3fc0*/  FFMA.FTZ R97, R97, R12, -R20.reuse ;  /* 0x0000000c61617223 */ /* 0x100fe20000010814 */
[----:B------:R-:W-:Y:S01]  /*3fd0*/  FMNMX.FTZ R4, R13, R4, !PT ;  /* 0x000000040d047209 */ /* 0x000fe20007810000 */
[-CC-:B------:R-:W-:Y:S01]  /*3fe0*/  FFMA.FTZ R172, R133, R12.reuse, -R20.reuse ;  /* 0x0000000c85ac7223 */ /* 0x180fe20000010814 */
[-CC-:B------:R-:W-:Y:S01]  /*3ff0*/  FFMA.FTZ R99, R99, R12.reuse, -R20.reuse ;  /* 0x0000000c63637223 */ /* 0x180fe20000010814 */
[--C-:B------:R-:W-:Y:S01]  /*4000*/  FFMA.FTZ R174, R131, R12, -R20.reuse ;  /* 0x0000000c83ae7223 */ /* 0x100fe20000010814 */
[----:B------:R-:W-:Y:S01]  /*4010*/  FMNMX.FTZ R4, R47, R4, !PT ;  /* 0x000000042f047209 */ /* 0x000fe20007810000 */
[----:B------:R-:W4:Y:S01]  /*4020*/  MUFU.EX2 R93, R93 ;  /* 0x0000005d005d7308 */ /* 0x000f220000000800 */
[-CC-:B------:R-:W-:Y:S01]  /*4030*/  FFMA.FTZ R101, R101, R12.reuse, -R20.reuse ;  /* 0x0000000c65657223 */ /* 0x180fe20000010814 */
[--C-:B------:R-:W-:Y:S01]  /*4040*/  FFMA.FTZ R168, R129, R12, -R20.reuse ;  /* 0x0000000c81a87223 */ /* 0x100fe20000010814 */
[----:B------:R-:W-:Y:S01]  /*4050*/  FMNMX.FTZ R4, R49, R4, !PT ;  /* 0x0000000431047209 */ /* 0x000fe20007810000 */
[-CC-:B------:R-:W-:Y:S01]  /*4060*/  FFMA.FTZ R103, R103, R12.reuse, -R20.reuse ;  /* 0x0000000c67677223 */ /* 0x180fe20000010814 */
[-CC-:B------:R-:W-:Y:S01]  /*4070*/  FFMA.FTZ R170, R127, R12.reuse, -R20.reuse ;  /* 0x0000000c7faa7223 */ /* 0x180fe20000010814 */
[--C-:B------:R-:W-:Y:S01]  /*4080*/  FFMA.FTZ R105, R105, R12, -R20.reuse ;  /* 0x0000000c69697223 */ /* 0x100fe20000010814 */
[----:B------:R-:W-:Y:S01]  /*4090*/  FMNMX.FTZ R4, R51, R4, !PT ;  /* 0x0000000433047209 */ /* 0x000fe20007810000 */
[----:B------:R-:W5:Y:S01]  /*40a0*/  MUFU.EX2 R176, R176 ;  /* 0x000000b000b07308 */ /* 0x000f620000000800 */
        /* <DEDUP_REMOVED lines=12> */
[-CC-:B------:R-:W-:Y:S01]  /*4170*/  FFMA.FTZ R35, R35, R12.reuse, -R20.reuse ;  /* 0x0000000c23237223 */ /* 0x180fe20000010814 */
[--C-:B------:R-:W-:Y:S01]  /*4180*/  FFMA.FTZ R29, R29, R12, -R20.reuse ;  /* 0x0000000c1d1d7223 */ /* 0x100fe20000010814 */
[----:B------:R-:W-:Y:S01]  /*4190*/  FMNMX.FTZ R4, R59, R4, !PT ;  /* 0x000000043b047209 */ /* 0x000fe20007810000 */
[----:B------:R2:W-:Y:S01]  /*41a0*/  MUFU.EX2 R154, R3 ;  /* 0x00000003009a7308 */ /* 0x0005e20000000800 */
[-CC-:B------:R-:W-:Y:S01]  /*41b0*/  FFMA.FTZ R33, R33, R12.reuse, -R20.reuse ;  /* 0x0000000c21217223 */ /* 0x180fe20000010814 */
[----:B------:R-:W-:Y:S01]  /*41c0*/  FFMA.FTZ R27, R27, R12, -R20 ;  /* 0x0000000c1b1b7223 */ /* 0x000fe20000010814 */
[----:B------:R-:W-:-:S04]  /*41d0*/  FMNMX.FTZ R4, R61, R4, !PT ;  /* 0x000000043d047209 */ /* 0x000fc80007810000 */
[----:B------:R-:W-:Y:S01]  /*41e0*/  FMNMX.FTZ R4, R63, R4, !PT ;  /* 0x000000043f047209 */ /* 0x000fe20007810000 */
[----:B------:R-:W1:Y:S01]  /*41f0*/  MUFU.EX2 R178, R178 ;  /* 0x000000b200b27308 */ /* 0x000e620000000800 */
[----:B--2---:R-:W-:Y:S01]  /*4200*/  FADD.FTZ R3, R180, R91 ;  /* 0x0000005bb4037221 */ /* 0x004fe20000010000 */
[----:B------:R-:W-:Y:S02]  /*4210*/  F2FP.BF16.F32.PACK_AB R180, R91, R180 ;  /* 0x000000b45bb4723e */ /* 0x000fe400000010ff */
[----:B------:R-:W-:Y:S01]  /*4220*/  FMNMX.FTZ R4, R65, R4, !PT ;  /* 0x0000000441047209 */ /* 0x000fe20007810000 */
[----:B---3--:R-:W-:Y:S01]  /*4230*/  FADD.FTZ R36, R182, R3 ;  /* 0x00000003b6247221 */ /* 0x008fe20000010000 */
[----:B----4-:R-:W-:Y:S02]  /*4240*/  F2FP.BF16.F32.PACK_AB R182, R93, R182 ;  /* 0x000000b65db6723e */ /* 0x010fe400000010ff */
[----:B------:R-:W-:Y:S01]  /*4250*/  FMNMX.FTZ R4, R67, R4, !PT ;  /* 0x0000000443047209 */ /* 0x000fe20007810000 */
[----:B------:R-:W2:Y:S01]  /*4260*/  MUFU.EX2 R97, R97 ;  /* 0x0000006100617308 */ /* 0x000ea20000000800 */
[----:B------:R-:W-:-:S02]  /*4270*/  FADD.FTZ R3, R93, R36 ;  /* 0x000000245d037221 */ /* 0x000fc40000010000 */
[----:B------:R-:W-:Y:S02]  /*4280*/  FMNMX.FTZ R4, R69, R4, !PT ;  /* 0x0000000445047209 */ /* 0x000fe40007810000 */
[----:B-----5:R-:W-:Y:S01]  /*4290*/  FADD.FTZ R38, R176, R3 ;  /* 0x00000003b0267221 */ /* 0x020fe20000010000 */
[----:B0-----:R-:W-:Y:S02]  /*42a0*/  F2FP.BF16.F32.PACK_AB R176, R95, R176 ;  /* 0x000000b05fb0723e */ /* 0x001fe400000010ff */
[----:B------:R-:W-:Y:S01]  /*42b0*/  FMNMX.FTZ R4, R71, R4, !PT ;  /* 0x0000000447047209 */ /* 0x000fe20007810000 */
[----:B------:R-:W0:Y:S01]  /*42c0*/  MUFU.EX2 R172, R172 ;  /* 0x000000ac00ac7308 */ /* 0x000e220000000800 */
[----:B------:R-:W-:Y:S02]  /*42d0*/  FADD.FTZ R3, R95, R38 ;  /* 0x000000265f037221 */ /* 0x000fe40000010000 */
[----:B------:R-:W-:Y:S02]  /*42e0*/  FMNMX.FTZ R4, R73, R4, !PT ;  /* 0x0000000449047209 */ /* 0x000fe40007810000 */
[----:B-1----:R-:W-:-:S02]  /*42f0*/  FADD.FTZ R40, R178, R3 ;  /* 0x00000003b2287221 */ /* 0x002fc40000010000 */
[----:B------:R-:W-:Y:S01]  /*4300*/  FMNMX.FTZ R4, R75, R4, !PT ;  /* 0x000000044b047209 */ /* 0x000fe20007810000 */
[----:B------:R-:W1:Y:S01]  /*4310*/  MUFU.EX2 R99, R99 ;  /* 0x0000006300637308 */ /* 0x000e620000000800 */
[----:B--2---:R-:W-:Y:S02]  /*4320*/  F2FP.BF16.F32.PACK_AB R178, R97, R178 ;  /* 0x000000b261b2723e */ /* 0x004fe400000010ff */
        /* <DEDUP_REMOVED lines=8> */
[----:B------:R4:W-:Y:S03]  /*43b0*/  MUFU.EX2 R152, R33 ;  /* 0x0000002100987308 */ /* 0x0009e60000000800 */
[----:B------:R-:W-:-:S04]  /*43c0*/  FMNMX.FTZ R4, R87, R4, !PT ;  /* 0x0000000457047209 */ /* 0x000fc80007810000 */
[----:B------:R-:W-:Y:S01]  /*43d0*/  FMNMX.FTZ R4, R125, R4, !PT ;  /* 0x000000047d047209 */ /* 0x000fe20007810000 */
[----:B------:R-:W5:Y:S01]  /*43e0*/  MUFU.EX2 R168, R168 ;  /* 0x000000a800a87308 */ /* 0x000f620000000800 */
[----:B----4-:R-:W-:Y:S02]  /*43f0*/  FADD.FTZ R33, R97, R40 ;  /* 0x0000002861217221 */ /* 0x010fe40000010000 */
[----:B------:R-:W-:Y:S02]  /*4400*/  FMNMX.FTZ R4, R25, R4, !PT ;  /* 0x0000000419047209 */ /* 0x000fe40007810000 */
[----:B0-----:R-:W-:Y:S01]  /*4410*/  FADD.FTZ R42, R172, R33 ;  /* 0x00000021ac2a7221 */ /* 0x001fe20000010000 */
[----:B-1----:R-:W-:Y:S02]  /*4420*/  F2FP.BF16.F32.PACK_AB R172, R99, R172 ;  /* 0x000000ac63ac723e */ /* 0x002fe400000010ff */
[----:B------:R-:W-:Y:S01]  /*4430*/  FMNMX.FTZ R4, R123, R4, !PT ;  /* 0x000000047b047209 */ /* 0x000fe20007810000 */
[----:B------:R-:W0:Y:S01]  /*4440*/  MUFU.EX2 R103, R103 ;  /* 0x0000006700677308 */ /* 0x000e220000000800 */
[----:B------:R-:W-:-:S03]  /*4450*/  FADD.FTZ R33, R99, R42 ;  /* 0x0000002a63217221 */ /* 0x000fc60000010000 */
[----:B------:R-:W1:Y:S01]  /*4460*/  SHFL.BFLY PT, R119, R4, 0x2, 0x1f ;  /* 0x0c401f0004777f89 */ /* 0x000e6200000e0000 */
[----:B--2---:R-:W-:Y:S01]  /*4470*/  FADD.FTZ R42, R174, R33 ;  /* 0x00000021ae2a7221 */ /* 0x004fe20000010000 */
[C---:B---3--:R-:W-:Y:S02]  /*4480*/  F2FP.BF16.F32.PACK_AB R174, R101.reuse, R174 ;  /* 0x000000ae65ae723e */ /* 0x048fe400000010ff */
[----:B------:R-:W2:Y:S01]  /*4490*/  MUFU.EX2 R170, R170 ;  /* 0x000000aa00aa7308 */ /* 0x000ea20000000800 */
[----:B------:R-:W-:-:S07]  /*44a0*/  FADD.FTZ R33, R101, R42 ;  /* 0x0000002a65217221 */ /* 0x000fce0000010000 */
[----:B------:R-:W3:Y:S08]  /*44b0*/  MUFU.EX2 R105, R105 ;  /* 0x0000006900697308 */ /* 0x000ef00000000800 */
[----:B------:R4:W-:Y:S01]  /*44c0*/  MUFU.EX2 R158, R35 ;  /* 0x00000023009e7308 */ /* 0x0009e20000000800 */
[----:B-1----:R-:W-:-:S07]  /*44d0*/  FMNMX.FTZ R119, R4, R119, !PT ;  /* 0x0000007704777209 */ /* 0x002fce0007810000 */
[----:B------:R-:W1:Y:S01]  /*44e0*/  MUFU.EX2 R164, R164 ;  /* 0x000000a400a47308 */ /* 0x000e620000000800 */
[----:B------:R-:W1:Y:S01]  /*44f0*/  SHFL.BFLY PT, R10, R119, 0x1, 0x1f ;  /* 0x0c201f00770a7f89 */ /* 0x000e6200000e0000 */
[----:B----4-:R-:W-:-:S04]  /*4500*/  @P2 IMAD.HI.U32 R35, R23, R44, RZ ;  /* 0x0000002c17232227 */ /* 0x010fc800078e00ff */
[----:B-----5:R-:W-:Y:S01]  /*4510*/  FADD.FTZ R44, R168, R33 ;  /* 0x00000021a82c7221 */ /* 0x020fe20000010000 */
[----:B0-----:R-:W-:-:S03]  /*4520*/  F2FP.BF16.F32.PACK_AB R168, R103, R168 ;  /* 0x000000a867a8723e */ /* 0x001fc600000010ff */
[----:B------:R-:W-:Y:S01]  /*4530*/  FADD.FTZ R33, R103, R44 ;  /* 0x0000002c67217221 */ /* 0x000fe20000010000 */
[----:B------:R-:W0:Y:S01]  /*4540*/  MUFU.EX2 R21, R21 ;  /* 0x0000001500157308 */ /* 0x000e220000000800 */
[----:B------:R-:W-:Y:S02]  /*4550*/  @P2 SHF.R.U32.HI R23, RZ, R46, R35 ;  /* 0x0000002eff172219 */ /* 0x000fe40000011623 */
[----:B--2---:R-:W-:Y:S01]  /*4560*/  FADD.FTZ R44, R170, R33 ;  /* 0x00000021aa2c7221 */ /* 0x004fe20000010000 */
[C---:B---3--:R-:W-:Y:S02]  /*4570*/  F2FP.BF16.F32.PACK_AB R170, R105.reuse, R170 ;  /* 0x000000aa69aa723e */ /* 0x048fe400000010ff */
[----:B------:R-:W-:Y:S02]  /*4580*/  IMAD.IADD R35, R88, 0x1, R23 ;  /* 0x0000000158237824 */ /* 0x000fe400078e0217 */
[----:B------:R-:W-:Y:S01]  /*4590*/  FADD.FTZ R33, R105, R44 ;  /* 0x0000002c69217221 */ /* 0x000fe20000010000 */
[----:B------:R-:W2:Y:S01]  /*45a0*/  MUFU.EX2 R121, R121 ;  /* 0x0000007900797308 */ /* 0x000ea20000000800 */
[----:B------:R-:W-:-:S02]  /*45b0*/  IMAD.IADD R14, R35, 0x1, R14 ;  /* 0x00000001230e7824 */ /* 0x000fc400078e020e */
[----:B-1----:R-:W-:-:S05]  /*45c0*/  FADD.FTZ R46, R164, R33 ;  /* 0x00000021a42e7221 */ /* 0x002fca0000010000 */
[----:B------:R-:W1:Y:S01]  /*45d0*/  MUFU.EX2 R8, R8 ;  /* 0x0000000800087308 */ /* 0x000e620000000800 */
[----:B------:R-:W-:Y:S01]  /*45e0*/  FMNMX.FTZ R10, R119, R10, !PT ;  /* 0x0000000a770a7209 */ /* 0x000fe20007810000 */
[C---:B0-----:R-:W-:Y:S01]  /*45f0*/  FADD.FTZ R46, R21.reuse, R46 ;  /* 0x0000002e152e7221 */ /* 0x041fe20000010000 */
[----:B------:R-:W-:Y:S02]  /*4600*/  F2FP.BF16.F32.PACK_AB R164, R21, R164 ;  /* 0x000000a415a4723e */ /* 0x000fe400000010ff */
[C---:B------:R-:W-:Y:S01]  /*4610*/  FSETP.NEU.FTZ.AND P4, PT, R10.reuse, -INF , PT ;  /* 0xff8000000a00780b */ /* 0x040fe20003f9d000 */
[----:B------:R-:W-:Y:S02]  /*4620*/  FMUL.FTZ R4, R10, R12 ;  /* 0x0000000c0a047220 */ /* 0x000fe40000410000 */
[----:B------:R-:W-:Y:S01]  /*4630*/  MUFU.EX2 R117, R117 ;  /* 0x0000007500757308 */ /* 0x000fe20000000800 */
[----:B--2---:R-:W-:Y:S02]  /*4640*/  FADD.FTZ R33, R121, R46 ;  /* 0x0000002e79217221 */ /* 0x004fe40000010000 */
[----:B------:R-:W-:-:S05]  /*4650*/  FSEL R4, R4, RZ, P4 ;  /* 0x000000ff04047208 */ /* 0x000fca0002000000 */
        /* <DEDUP_REMOVED lines=23> */
[----:B-1----:R-:W-:Y:S01]  /*47d0*/  FADD.FTZ R46, R8, R33 ;  /* 0x00000021082e7221 */ /* 0x002fe20000010000 */
[-CC-:B------:R-:W-:Y:S01]  /*47e0*/  FFMA.FTZ R73, R73, R12.reuse, -R4.reuse ;  /* 0x0000000c49497223 */ /* 0x180fe20000010804 */
[-CC-:B------:R-:W-:Y:S01]  /*47f0*/  FFMA.FTZ R75, R75, R12.reuse, -R4.reuse ;  /* 0x0000000c4b4b7223 */ /* 0x180fe20000010804 */
[-CC-:B------:R-:W-:Y:S01]  /*4800*/  FFMA.FTZ R77, R77, R12.reuse, -R4.reuse ;  /* 0x0000000c4d4d7223 */ /* 0x180fe20000010804 */
[-CC-:B------:R-:W-:Y:S01]  /*4810*/  FFMA.FTZ R79, R79, R12.reuse, -R4.reuse ;  /* 0x0000000c4f4f7223 */ /* 0x180fe20000010804 */
[-CC-:B------:R-:W-:Y:S01]  /*4820*/  FFMA.FTZ R81, R81, R12.reuse, -R4.reuse ;  /* 0x0000000c51517223 */ /* 0x180fe20000010804 */
[-CC-:B------:R-:W-:Y:S01]  /*4830*/  FFMA.FTZ R83, R83, R12.reuse, -R4.reuse ;  /* 0x0000000c53537223 */ /* 0x180fe20000010804 */
[----:B------:R-:W1:Y:S01]  /*4840*/  MUFU.EX2 R20, R41 ;  /* 0x0000002900147308 */ /* 0x000e620000000800 */
[----:B0-----:R-:W-:Y:S01]  /*4850*/  FADD.FTZ R38, R0, R37 ;  /* 0x0000002500267221 */ /* 0x001fe20000010000 */
[-CC-:B------:R-:W-:Y:S01]  /*4860*/  FFMA.FTZ R85, R85, R12.reuse, -R4.reuse ;  /* 0x0000000c55557223 */ /* 0x180fe20000010804 */
[-CC-:B------:R-:W-:Y:S01]  /*4870*/  FFMA.FTZ R89, R89, R12.reuse, -R4.reuse ;  /* 0x0000000c59597223 */ /* 0x180fe20000010804 */
[-CC-:B------:R-:W-:Y:S01]  /*4880*/  FFMA.FTZ R87, R87, R12.reuse, -R4.reuse ;  /* 0x0000000c57577223 */ /* 0x180fe20000010804 */
[-CC-:B------:R-:W-:Y:S01]  /*4890*/  FFMA.FTZ R125, R125, R12.reuse, -R4.reuse ;  /* 0x0000000c7d7d7223 */ /* 0x180fe20000010804 */
[-CC-:B------:R-:W-:Y:S01]  /*48a0*/  FFMA.FTZ R25, R25, R12.reuse, -R4.reuse ;  /* 0x0000000c19197223 */ /* 0x180fe20000010804 */
[----:B------:R-:W-:Y:S01]  /*48b0*/  FFMA.FTZ R123, R123, R12, -R4 ;  /* 0x0000000c7b7b7223 */ /* 0x000fe20000010804 */
[----:B------:R-:W0:Y:S01]  /*48c0*/  MUFU.EX2 R43, R43 ;  /* 0x0000002b002b7308 */ /* 0x000e220000000800 */
[----:B--2---:R-:W-:Y:S01]  /*48d0*/  FADD.FTZ R3, R39, R38 ;  /* 0x0000002627037221 */ /* 0x004fe20000010000 */
[----:B------:R-:W-:Y:S01]  /*48e0*/  FADD.FTZ R33, R117, R46 ;  /* 0x0000002e75217221 */ /* 0x000fe20000010000 */
[----:B------:R-:W-:-:S02]  /*48f0*/  F2FP.BF16.F32.PACK_AB R166, R8, R121 ;  /* 0x0000007908a6723e */ /* 0x000fc400000010ff */
[----:B------:R-:W-:-:S03]  /*4900*/  F2FP.BF16.F32.PACK_AB R181, R37, R0 ;  /* 0x0000000025b5723e */ /* 0x000fc600000010ff */
        /* <DEDUP_REMOVED lines=59> */
[----:B--2---:R-:W-:-:S04]  /*4cc0*/  FADD.FTZ R23, R31, R48 ;  /* 0x000000301f177221 */ /* 0x004fc80000010000 */
[C---:B------:R-:W-:Y:S01]  /*4cd0*/  FADD.FTZ R48, R158.reuse, R23 ;  /* 0x000000179e307221 */ /* 0x040fe20000010000 */
[----:B------:R-:W-:Y:S02]  /*4ce0*/  F2FP.BF16.F32.PACK_AB R158, R158, R31 ;  /* 0x0000001f9e9e723e */ /* 0x000fe400000010ff */
        /* <DEDUP_REMOVED lines=30> */
[----:B------:R-:W-:Y:S01]  /*4ed0*/  F2FP.BF16.F32.PACK_AB R153, R8, R87 ;  /* 0x000000570899723e */ /* 0x000fe200000010ff */
[----:B------:R-:W-:Y:S02]  /*4ee0*/  VIADD R8, R22, 0xfffffffe ;  /* 0xfffffffe16087836 */ /* 0x000fe40000000000 */
[----:B--2---:R-:W-:-:S04]  /*4ef0*/  FADD.FTZ R3, R25, R20 ;  /* 0x0000001419037221 */ /* 0x004fc80000010000 */
[C---:B-1----:R-:W-:Y:S01]  /*4f00*/  FADD.FTZ R3, R0.reuse, R3 ;  /* 0x0000000300037221 */ /* 0x042fe20000010000 */
[----:B------:R-:W-:Y:S01]  /*4f10*/  F2FP.BF16.F32.PACK_AB R155, R0, R25 ;  /* 0x00000019009b723e */ /* 0x000fe200000010ff */
        /* <DEDUP_REMOVED lines=11> */
.L_x_7218:
[----:B------:R-:W-:-:S13]  /*4fd0*/  ISETP.NE.AND P4, PT, R15, 0x1, PT ;  /* 0x000000010f00780c */ /* 0x000fda0003f85270 */
[----:B------:R-:W0:Y:S02]  /*4fe0*/  @P4 LDC.64 R20, c[0x0][0x9e8] ;  /* 0x00027a00ff144b82 */ /* 0x000e240000000a00 */
[----:B0-----:R-:W-:-:S05]  /*4ff0*/  @P4 IMAD.HI.U32 R20, R0, R20, RZ ;  /* 0x0000001400144227 */ /* 0x001fca00078e00ff */
[----:B------:R-:W-:-:S07]  /*5000*/  @P4 SHF.R.U32.HI R0, RZ, R21, R20 ;  /* 0x00000015ff004219 */ /* 0x000fce0000011614 */
.L_x_7219:
[----:B------:R-:W-:-:S05]  /*5010*/  IMAD R15, R0, R15, R15 ;  /* 0x0000000f000f7224 */ /* 0x000fca00078e020f */
[----:B------:R-:W-:-:S07]  /*5020*/  VIMNMX R14, R14, R15, PT ;  /* 0x0000000f0e0e7248 */ /* 0x000fce0003fe0100 */
.L_x_7217:
[----:B------:R-:W-:Y:S01]  /*5030*/  SHF.R.S32.HI R13, RZ, 0x1f, R14 ;  /* 0x0000001fff0d7819 */ /* 0x000fe2000001140e */
[----:B------:R-:W-:Y:S01]  /*5040*/  UMOV UR4, URZ ;  /* 0x0000003f00047c82 */ /* 0x000fe20008000000 */
[----:B------:R-:W-:Y:S01]  /*5050*/  IMAD.MOV.U32 R0, RZ, RZ, RZ ;  /* 0x000000ffff007224 */ /* 0x000fe200078e00ff */
[----:B------:R-:W-:Y:S02]  /*5060*/  CS2R R150, SRZ ;  /* 0x0000000000967805 */ /* 0x000fe4000001ff00 */
[----:B------:R-:W-:Y:S02]  /*5070*/  LEA.HI R13, R13, R14, RZ, 0x7 ;  /* 0x0000000e0d0d7211 */ /* 0x000fe400078f38ff */
[----:B------:R-:W-:Y:S02]  /*5080*/  CS2R R148, SRZ ;  /* 0x0000000000947805 */ /* 0x000fe4000001ff00 */
[----:B------:R-:W-:Y:S02]  /*5090*/  CS2R R146, SRZ ;  /* 0x0000000000927805 */ /* 0x000fe4000001ff00 */
[----:B------:R-:W-:-:S02]  /*50a0*/  CS2R R144, SRZ ;  /* 0x0000000000907805 */ /* 0x000fc4000001ff00 */
[----:B------:R-:W-:Y:S02]  /*50b0*/  SHF.R.S32.HI R14, RZ, 0x7, R13 ;  /* 0x00000007ff0e7819 */ /* 0x000fe4000001140d */
[----:B------:R-:W-:Y:S02]  /*50c0*/  CS2R R142, SRZ ;  /* 0x00000000008e7805 */ /* 0x000fe4000001ff00 */
[----:B------:R-:W-:Y:S02]  /*50d0*/  CS2R R140, SRZ ;  /* 0x00000000008c7805 */ /* 0x000fe4000001ff00 */
[----:B------:R-:W-:Y:S02]  /*50e0*/  CS2R R138, SRZ ;  /* 0x00000000008a7805 */ /* 0x000fe4000001ff00 */
[----:B------:R-:W-:Y:S02]  /*50f0*/  VIMNMX R13, R17, R14, !PT ;  /* 0x0000000e110d7248 */ /* 0x000fe40007fe0100 */
[----:B------:R-:W-:-:S02]  /*5100*/  CS2R R136, SRZ ;  /* 0x0000000000887805 */ /* 0x000fc4000001ff00 */
[----:B------:R-:W-:Y:S02]  /*5110*/  CS2R R134, SRZ ;  /* 0x0000000000867805 */ /* 0x000fe4000001ff00 */
[----:B------:R-:W-:Y:S02]  /*5120*/  CS2R R132, SRZ ;  /* 0x0000000000847805 */ /* 0x000fe4000001ff00 */
        /* <DEDUP_REMOVED lines=24> */
[----:B------:R-:W-:Y:S01]  /*52b0*/  IMAD.MOV.U32 R14, RZ, RZ, RZ ;  /* 0x000000ffff0e7224 */ /* 0x000fe200078e00ff */
[----:B------:R-:W-:Y:S01]  /*52c0*/  UMOV UR7, URZ ;  /* 0x0000003f00077c82 */ /* 0x000fe20008000000 */
[----:B------:R-:W-:Y:S01]  /*52d0*/  IMAD.MOV.U32 R151, RZ, RZ, RZ ;  /* 0x000000ffff977224 */ /* 0x000fe200078e00ff */
[----:B------:R-:W-:Y:S01]  /*52e0*/  ULDC UR46, c[0x0][0x9e4] ;  /* 0x00027900002e7ab9 */ /* 0x000fe20000000800 */
[----:B------:R-:W-:Y:S01]  /*52f0*/  ULDC UR38, c[0x0][0x2f0] ;  /* 0x0000bc0000267ab9 */ /* 0x000fe20000000800 */
[----:B------:R-:W-:Y:S01]  /*5300*/  ULDC UR47, c[0x0][0x9d8] ;  /* 0x00027600002f7ab9 */ /* 0x000fe20000000800 */
[----:B------:R-:W-:-:S05]  /*5310*/  ULDC UR39, c[0x0][0x9e0] ;  /* 0x0002780000277ab9 */ /* 0x000fca0000000800 */
.L_x_7237:
[----:B------:R-:W-:Y:S01]  /*5320*/  UIADD3 UR4, UR7, 0x1, URZ ;  /* 0x0000000107047890 */ /* 0x000fe2000fffe03f */
[----:B------:R-:W-:-:S03]  /*5330*/  ISETP.NE.AND P4, PT, RZ, UR37, PT ;  /* 0x00000025ff007c0c */ /* 0x000fc6000bf85270 */
[----:B------:R-:W-:-:S04]  /*5340*/  UISETP.NE.AND UP0, UPT, UR4, 0x2, UPT ;  /* 0x000000020400788c */ /* 0x000fc8000bf05270 */
[----:B------:R-:W-:Y:S02]  /*5350*/  USEL UR10, URZ, 0x1, UP0 ;  /* 0x000000013f0a7887 */ /* 0x000fe40008000000 */
[----:B------:R-:W-:-:S04]  /*5360*/  USEL UR4, UR4, URZ, UP0 ;  /* 0x0000003f04047287 */ /* 0x000fc80008000000 */
[----:B------:R-:W-:Y:S01]  /*5370*/  LOP3.LUT R0, R14, UR10, RZ, 0x3c, !PT ;  /* 0x0000000a0e007c12 */ /* 0x000fe2000f8e3cff */
[----:B------:R-:W-:Y:S07]  /*5380*/  @P4 BRA `(.L_x_7221) ;  /* 0x0000000000284947 */ /* 0x000fee0003800000 */
[----:B------:R-:W-:Y:S05]  /*5390*/  @!P0 BRA `(.L_x_7222) ;  /* 0x0000000000048947 */ /* 0x000fea0003800000 */
[----:B------:R-:W-:Y:S01]  /*53a0*/  BPT.TRAP 0x1 ;  /* 0x000000040000795c */ /* 0x000fe20000300000 */
.L_x_7222:
[----:B------:R-:W-:Y:S01]  /*53b0*/  ULEA UR10, UR4, UR36, 0x3 ;  /* 0x00000024040a7291 */ /* 0x000fe2000f8e183f */
[----:B------:R-:W-:-:S08]  /*53c0*/  SHF.L.U32 R11, R0, 0x1f, RZ ;  /* 0x0000001f000b7819 */ /* 0x000fd000000006ff */
[----:B------:R0:W1:Y:S01]  /*53d0*/  SYNCS.PHASECHK.TRANS64.TRYWAIT P5, [UR10+0x28830], R11 ;  /* 0x0288300bff0075a7 */ /* 0x00006200080a014a */
[----:B------:R-:W-:Y:S05]  /*53e0*/  @!P0 BRA `(.L_x_7223) ;  /* 0x0000000000048947 */ /* 0x000fea0003800000 */
[----:B------:R-:W-:Y:S01]  /*53f0*/  BPT.TRAP 0x1 ;  /* 0x000000040000795c */ /* 0x000fe20000300000 */
.L_x_7223:
[----:B-1----:R-:W-:Y:S05]  /*5400*/  @P5 BRA `(.L_x_7221) ;  /* 0x0000000000085947 */ /* 0x002fea0003800000 */
[----:B------:R-:W1:Y:S02]  /*5410*/  SYNCS.PHASECHK.TRANS64.TRYWAIT P5, [UR10+0x28830], R11 ;  /* 0x0288300bff0075a7 */ /* 0x000e6400080a014a */
[----:B-1----:R-:W-:Y:S05]  /*5420*/  @!P5 BRA `(.L_x_7224) ;  /* 0x000000f800d8d947 */ /* 0x002fea0003800000 */
.L_x_7221:
[----:B01----:R-:W-:Y:S01]  /*5430*/  VIADD R11, R19, 0x8 ;  /* 0x00000008130b7836 */ /* 0x003fe20000000000 */
[----:B------:R-:W-:Y:S01]  /*5440*/  R2UR UR40, R6 ;  /* 0x00000000062872ca */ /* 0x000fe200000e0000 */
[----:B------:R-:W-:Y:S01]  /*5450*/  ULEA UR42, UR4, UR6, 0xb ;  /* 0x00000006042a7291 */ /* 0x000fe2000f8e583f */
[----:B------:R-:W-:Y:S01]  /*5460*/  R2UR UR41, R7 ;  /* 0x00000000072972ca */ /* 0x000fe200000e0000 */
[----:B------:R-:W-:Y:S01]  /*5470*/  UMOV UR43, 0x40000040 ;  /* 0x40000040002b7882 */ /* 0x000fe20000000000 */
[----:B------:R0:W-:Y:S01]  /*5480*/  BAR.SYNC.DEFER_BLOCKING R11, 0x100 ;  /* 0x0004000b0000751d */ /* 0x0001e20000010000 */
[----:B------:R-:W-:Y:S02]  /*5490*/  UIADD3 UR34, UR42, 0x2, URZ ;  /* 0x000000022a227890 */ /* 0x000fe4000fffe03f */
[----:B------:R-:W-:Y:S02]  /*54a0*/  UIADD3 UR30, UR42, 0x4, URZ ;  /* 0x000000042a1e7890 */ /* 0x000fe4000fffe03f */
[----:B------:R-:W-:Y:S01]  /*54b0*/  UIADD3 UR26, UR42, 0x6, URZ ;  /* 0x000000062a1a7890 */ /* 0x000fe2000fffe03f */
[----:B------:R-:W-:Y:S01]  /*54c0*/  UMOV UR35, 0x40000040 ;  /* 0x4000004000237882 */ /* 0x000fe20000000000 */
[----:B------:R-:W-:Y:S01]  /*54d0*/  UMOV UR31, 0x40000040 ;  /* 0x40000040001f7882 */ /* 0x000fe20000000000 */
[----:B------:R-:W-:Y:S01]  /*54e0*/  UMOV UR27, 0x40000040 ;  /* 0x40000040001b7882 */ /* 0x000fe20000000000 */
        /* <DEDUP_REMOVED lines=8> */
[----:B------:R-:W-:-:S06]  /*5570*/  WARPGROUP.ARRIVE ;  /* 0x00000000000079c5 */ /* 0x000fcc0000000000 */
[----:B------:R-:W-:Y:S03]  /*5580*/  HGMMA.64x128x16.F32.BF16 R24, gdesc[UR40], RZ, !UPT, gsb0 ;  /* 0x01e00000281879f0 */ /* 0x000fe6000c0018ff */
        /* <DEDUP_REMOVED lines=22> */
[----:B0-----:R-:W-:Y:S05]  /*56f0*/  @P4 BRA `(.L_x_7225) ;  /* 0x0000000000284947 */ /* 0x001fea0003800000 */
[----:B------:R-:W-:Y:S05]  /*5700*/  @!P0 BRA `(.L_x_7226) ;  /* 0x0000000000048947 */ /* 0x000fea0003800000 */
[----:B------:R-:W-:Y:S01]  /*5710*/  BPT.TRAP 0x1 ;  /* 0x000000040000795c */ /* 0x000fe20000300000 */
.L_x_7226:
[----:B------:R-:W-:Y:S01]  /*5720*/  ULEA UR10, UR7, UR36, 0x3 ;  /* 0x00000024070a7291 */ /* 0x000fe2000f8e183f */
[----:B------:R-:W-:-:S08]  /*5730*/  SHF.L.U32 R11, R14, 0x1f, RZ ;  /* 0x0000001f0e0b7819 */ /* 0x000fd000000006ff */
[----:B------:R0:W1:Y:S01]  /*5740*/  SYNCS.PHASECHK.TRANS64.TRYWAIT P4, [UR10+0x28850], R11 ;  /* 0x0288500bff0075a7 */ /* 0x000062000808014a */
[----:B------:R-:W-:Y:S05]  /*5750*/  @!P0 BRA `(.L_x_7227) ;  /* 0x0000000000048947 */ /* 0x000fea0003800000 */
[----:B------:R-:W-:Y:S01]  /*5760*/  BPT.TRAP 0x1 ;  /* 0x000000040000795c */ /* 0x000fe20000300000 */
.L_x_7227:
[----:B-1----:R-:W-:Y:S05]  /*5770*/  @P4 BRA `(.L_x_7225) ;  /* 0x0000000000084947 */ /* 0x002fea0003800000 */
[----:B------:R-:W1:Y:S02]  /*5780*/  SYNCS.PHASECHK.TRANS64.TRYWAIT P4, [UR10+0x28850], R11 ;  /* 0x0288500bff0075a7 */ /* 0x000e64000808014a */
[----:B-1----:R-:W-:Y:S05]  /*5790*/  @!P4 BRA `(.L_x_7228) ;  /* 0x000000f80014c947 */ /* 0x002fea0003800000 */
.L_x_7225:
[----:B------:R-:W-:Y:S01]  /*57a0*/  UIADD3 UR10, UR36, 0x400, URZ ;  /* 0x00000400240a7890 */ /* 0x000fe2000fffe03f */
[----:B------:R-:W-:Y:S01]  /*57b0*/  WARPGROUP.ARRIVE ;  /* 0x00000000000079c5 */ /* 0x000fe20000000000 */
[----:B------:R-:W-:Y:S01]  /*57c0*/  UMOV UR11, 0x40000040 ;  /* 0x40000040000b7882 */ /* 0x000fe20000000000 */
[----:B------:R-:W-:Y:S01]  /*57d0*/  UMOV UR15, 0x40000040 ;  /* 0x40000040000f7882 */ /* 0x000fe20000000000 */
[----:B------:R-:W-:Y:S01]  /*57e0*/  USHF.R.U32.HI UR10, URZ, 0x4, UR10 ;  /* 0x000000043f0a7899 */ /* 0x000fe2000801160a */
[----:B------:R-:W-:Y:S01]  /*57f0*/  FMUL.FTZ R21, R34, UR47 ;  /* 0x0000002f22157c20 */ /* 0x000fe20008410000 */
[----:B------:R-:W-:Y:S01]  /*5800*/  FMUL.FTZ R34, R54, UR47 ;  /* 0x0000002f36227c20 */ /* 0x000fe20008410000 */
[----:B01----:R-:W0:Y:S01]  /*5810*/  @P2 LDC R11, c[0x0][0x450] ;  /* 0x00011400ff0b2b82 */ /* 0x003e220000000800 */
[----:B------:R-:W-:Y:S01]  /*5820*/  ULOP3.LUT UR10, UR10, 0x3fff, URZ, 0xc0, !UPT ;  /* 0x00003fff0a0a7892 */ /* 0x000fe2000f8ec03f */
[----:B------:R-:W-:Y:S01]  /*5830*/  FMUL.FTZ R22, R35, UR47 ;  /* 0x0000002f23167c20 */ /* 0x000fe20008410000 */
[----:B------:R-:W-:Y:S01]  /*5840*/  FMUL.FTZ R35, R55, UR47 ;  /* 0x0000002f37237c20 */ /* 0x000fe20008410000 */
[----:B------:R-:W-:Y:S01]  /*5850*/  FMUL.FTZ R14, R26, UR47 ;  /* 0x0000002f1a0e7c20 */ /* 0x000fe20008410000 */
[----:B------:R-:W-:Y:S01]  /*5860*/  ULOP3.LUT UR10, UR10, 0x4000000, URZ, 0xfc, !UPT ;  /* 0x040000000a0a7892 */ /* 0x000fe2000f8efc3f */
[----:B------:R-:W-:-:S02]  /*5870*/  IMAD.U32 R55, RZ, RZ, UR4 ;  /* 0x00000004ff377e24 */ /* 0x000fc4000f8e00ff */
[----:B------:R-:W-:Y:S01]  /*5880*/  FMUL.FTZ R26, R43, UR47 ;  /* 0x0000002f2b1a7c20 */ /* 0x000fe20008410000 */
[----:B------:R-:W1:Y:S01]  /*5890*/  @P2 LDC R54, c[0x0][0x44c] ;  /* 0x00011300ff362b82 */ /* 0x000e620000000800 */
[----:B------:R-:W-:Y:S01]  /*58a0*/  ULEA UR10, UR7, UR10, 0xb ;  /* 0x0000000a070a7291 */ /* 0x000fe2000f8e583f */
[----:B------:R-:W-:Y:S01]  /*58b0*/  FMUL.FTZ R43, R66, UR47 ;  /* 0x0000002f422b7c20 */ /* 0x000fe20008410000 */
[----:B------:R-:W-:Y:S02]  /*58c0*/  IMAD.MOV.U32 R66, RZ, RZ, R5 ;  /* 0x000000ffff427224 */ /* 0x000fe400078e0005 */
[----:B------:R-:W-:Y:S01]  /*58d0*/  FMUL.FTZ R23, R39, UR47 ;  /* 0x0000002f27177c20 */ /* 0x000fe20008410000 */
[----:B------:R-:W-:Y:S01]  /*58e0*/  UIADD3 UR14, UR10, 0x80, URZ ;  /* 0x000000800a0e7890 */ /* 0x000fe2000fffe03f */
[----:B------:R-:W-:Y:S01]  /*58f0*/  FMUL.FTZ R39, R59, UR47 ;  /* 0x0000002f3b277c20 */ /* 0x000fe20008410000 */
[----:B------:R-:W-:Y:S01]  /*5900*/  FMUL.FTZ R59, R61, UR47 ;  /* 0x0000002f3d3b7c20 */ /* 0x000fe20008410000 */
[----:B------:R-:W-:Y:S01]  /*5910*/  FMUL.FTZ R12, R27, UR47 ;  /* 0x0000002f1b0c7c20 */ /* 0x000fe20008410000 */
[----:B------:R-:W-:Y:S01]  /*5920*/  FMUL.FTZ R15, R30, UR47 ;  /* 0x0000002f1e0f7c20 */ /* 0x000fe20008410000 */
[----:B------:R-:W-:Y:S01]  /*5930*/  HGMMA.64x128x16.F32.BF16 R88, R180, gdesc[UR8].tnspB, R88, gsb0 ;  /* 0x41e00008b4587df0 */ /* 0x000fe20008001858 */
        /* <DEDUP_REMOVED lines=13> */
[----:B-1----:R-:W-:-:S04]  /*5a10*/  @P2 IMAD.HI.U32 R54, R5, R54, RZ ;  /* 0x0000003605362227 */ /* 0x002fc800078e00ff */
[----:B------:R-:W-:Y:S01]  /*5a20*/  FMUL.FTZ R57, R57, UR47 ;  /* 0x0000002f39397c20 */ /* 0x000fe20008410000 */
[----:B------:R-:W-:Y:S01]  /*5a30*/  FMUL.FTZ R72, R72, UR47 ;  /* 0x0000002f48487c20 */ /* 0x000fe20008410000 */
[----:B------:R-:W-:Y:S01]  /*5a40*/  FMUL.FTZ R47, R75, UR47 ;  /* 0x0000002f4b2f7c20 */ /* 0x000fe20008410000 */
[----:B------:R-:W-:Y:S01]  /*5a50*/  FMUL.FTZ R76, R76, UR47 ;  /* 0x0000002f4c4c7c20 */ /* 0x000fe20008410000 */
[----:B0-----:R-:W-:Y:S01]  /*5a60*/  @P2 SHF.R.U32.HI R66, RZ, R11, R54 ;  /* 0x0000000bff422219 */ /* 0x001fe20000011636 */
[----:B------:R-:W-:Y:S01]  /*5a70*/  FMUL.FTZ R50, R78, UR47 ;  /* 0x0000002f4e327c20 */ /* 0x000fe20008410000 */
[----:B------:R-:W-:Y:S01]  /*5a80*/  @!P1 LEA R54, R55, UR36, 0x3 ;  /* 0x0000002437369c11 */ /* 0x000fe2000f8e18ff */
[----:B------:R-:W0:Y:S01]  /*5a90*/  LDC R11, c[0x0][0x288] ;  /* 0x0000a200ff0b7b82 */ /* 0x000e220000000800 */
[----:B------:R-:W-:Y:S01]  /*5aa0*/  FMUL.FTZ R51, R79, UR47 ;  /* 0x0000002f4f337c20 */ /* 0x000fe20008410000 */
[----:B------:R-:W-:Y:S01]  /*5ab0*/  FMUL.FTZ R80, R80, UR47 ;  /* 0x0000002f50507c20 */ /* 0x000fe20008410000 */
[----:B------:R-:W-:Y:S01]  /*5ac0*/  FMUL.FTZ R84, R84, UR47 ;  /* 0x0000002f54547c20 */ /* 0x000fe20008410000 */
[----:B------:R-:W-:-:S02]  /*5ad0*/  @!P1 VIADD R54, R54, 0x28840 ;  /* 0x0002884036369836 */ /* 0x000fc40000000000 */
[----:B------:R-:W-:Y:S01]  /*5ae0*/  FMUL.FTZ R73, R73, UR47 ;  /* 0x0000002f49497c20 */ /* 0x000fe20008410000 */
[----:B------:R-:W-:Y:S01]  /*5af0*/  FMUL.FTZ R77, R77, UR47 ;  /* 0x0000002f4d4d7c20 */ /* 0x000fe20008410000 */
[----:B------:R-:W-:Y:S01]  /*5b00*/  FMUL.FTZ R81, R81, UR47 ;  /* 0x0000002f51517c20 */ /* 0x000fe20008410000 */
[----:B------:R-:W-:Y:S01]  /*5b10*/  FMUL.FTZ R85, R85, UR47 ;  /* 0x0000002f55557c20 */ /* 0x000fe20008410000 */
[----:B------:R-:W-:Y:S01]  /*5b20*/  @!P1 PRMT R55, RZ, 0x654, R54 ;  /* 0x00000654ff379816 */ /* 0x000fe20000000036 */
[----:B------:R-:W-:Y:S01]  /*5b30*/  FMUL.FTZ R86, R86, UR47 ;  /* 0x0000002f56567c20 */ /* 0x000fe20008410000 */
        /* <DEDUP_REMOVED lines=17> */
[----:B------:R-:W-:Y:S01]  /*5c50*/  HGMMA.64x128x16.F32.BF16 R88, R176, gdesc[UR12].tnspB, R88, gsb0 ;  /* 0x41e0000cb0587df0 */ /* 0x000fe20008001858 */
        /* <DEDUP_REMOVED lines=20> */
[----:B------:R-:W-:-:S02]  /*5da0*/  WARPGROUP.DEPBAR.LE gsb0, 0x0 ;  /* 0x00008000000079c5 */ /* 0x000fc40000010000 */
[----:B------:R-:W-:-:S05]  /*5db0*/  WARPGROUP.ARRIVE ;  /* 0x00000000000079c5 */ /* 0x000fca0000000000 */
[----:B------:R0:W0:Y:S01]  /*5dc0*/  MUFU.TANH R54, R86 ;  /* 0x0000005600367308 */ /* 0x0000220000002400 */
        /* <DEDUP_REMOVED lines=9> */
[----:B------:R-:W-:Y:S01]  /*5e60*/  WARPGROUP.ARRIVE ;  /* 0x00000000000079c5 */ /* 0x000fe20000000000 */
[----:B------:R-:W-:Y:S01]  /*5e70*/  FMUL.FTZ R168, R53, UR47 ;  /* 0x0000002f35a87c20 */ /* 0x000fe20008410000 */
[----:B------:R-:W-:Y:S02]  /*5e80*/  FMUL.FTZ R53, R82, UR47 ;  /* 0x0000002f52357c20 */ /* 0x000fe40008410000 */
[----:B------:R0:W0:Y:S03]  /*5e90*/  MUFU.TANH R82, R85 ;  /* 0x0000005500527308 */ /* 0x0000260000002400 */
[----:B------:R-:W-:Y:S01]  /*5ea0*/  HGMMA.64x128x16.F32.BF16 R88, R164, gdesc[UR12].tnspB, R88, gsb0 ;  /* 0x41e0000ca4587df0 */ /* 0x000fe20008001858 */
[----:B------:R-:W-:Y:S01]  /*5eb0*/  UIADD3 UR14, UR10, 0x280, URZ ;  /* 0x000002800a0e7890 */ /* 0x000fe2000fffe03f */
[----:B------:R-:W-:-:S03]  /*5ec0*/  UMOV UR15, 0x40000040 ;  /* 0x40000040000f7882 */ /* 0x000fc60000000000 */
[----:B------:R-:W0:Y:S08]  /*5ed0*/  MUFU.TANH R168, R168 ;  /* 0x000000a800a87308 */ /* 0x000e300000002400 */
[----:B------:R-:W0:Y:S01]  /*5ee0*/  MUFU.TANH R53, R53 ;  /* 0x0000003500357308 */ /* 0x000e220000002400 */
[----:B------:R-:W-:Y:S02]  /*5ef0*/  WARPGROUP.DEPBAR.LE gsb0, 0x0 ;  /* 0x00008000000079c5 */ /* 0x000fe40000010000 */
[----:B------:R-:W-:Y:S01]  /*5f00*/  WARPGROUP.ARRIVE ;  /* 0x00000000000079c5 */ /* 0x000fe20000000000 */
[----:B------:R-:W-:Y:S01]  /*5f10*/  FMUL.FTZ R164, R24, UR47 ;  /* 0x0000002f18a47c20 */ /* 0x000fe20008410000 */
[----:B------:R-:W-:Y:S01]  /*5f20*/  FMUL.FTZ R24, R38, UR47 ;  /* 0x0000002f26187c20 */ /* 0x000fe20008410000 */
[----:B------:R-:W-:Y:S01]  /*5f30*/  FMUL.FTZ R38, R58, UR47 ;  /* 0x0000002f3a267c20 */ /* 0x000fe20008410000 */
[----:B------:R-:W-:Y:S01]  /*5f40*/  FMUL.FTZ R58, R60, UR47 ;  /* 0x0000002f3c3a7c20 */ /* 0x000fe20008410000 */
[----:B------:R-:W-:Y:S01]  /*5f50*/  IADD3 R60, -R19, 0xb, RZ ;  /* 0x0000000b133c7810 */ /* 0x000fe20007ffe1ff */
[----:B------:R-:W-:Y:S01]  /*5f60*/  HGMMA.64x128x16.F32.BF16 R88, R160, gdesc[UR12].tnspB, R88, gsb0 ;  /* 0x41e0000ca0587df0 */ /* 0x000fe20008001858 */
[----:B------:R-:W-:Y:S01]  /*5f70*/  UIADD3 UR14, UR10, 0x300, URZ ;  /* 0x000003000a0e7890 */ /* 0x000fe2000fffe03f */
[----:B------:R-:W-:Y:S01]  /*5f80*/  FMUL.FTZ R165, R25, UR47 ;  /* 0x0000002f19a57c20 */ /* 0x000fe20008410000 */
[----:B------:R-:W-:Y:S01]  /*5f90*/  UMOV UR15, 0x40000040 ;  /* 0x40000040000f7882 */ /* 0x000fe20000000000 */
[----:B------:R-:W-:Y:S01]  /*5fa0*/  UIADD3 UR10, UR10, 0x380, URZ ;  /* 0x000003800a0a7890 */ /* 0x000fe2000fffe03f */
        /* <DEDUP_REMOVED lines=23> */
[----:B------:R-:W-:Y:S01]  /*6120*/  WARPGROUP.ARRIVE ;  /* 0x00000000000079c5 */ /* 0x000fe20000000000 */
[----:B------:R-:W-:Y:S01]  /*6130*/  FMUL.FTZ R160, R40, UR47 ;  /* 0x0000002f28a07c20 */ /* 0x000fe20008410000 */
[----:B------:R-:W-:Y:S01]  /*6140*/  FMUL.FTZ R40, R63, UR47 ;  /* 0x0000002f3f287c20 */ /* 0x000fe20008410000 */
[----:B------:R-:W-:Y:S01]  /*6150*/  FMUL.FTZ R63, R65, UR47 ;  /* 0x0000002f413f7c20 */ /* 0x000fe20008410000 */
[----:B------:R-:W-:Y:S01]  /*6160*/  FMUL.FTZ R161, R41, UR47 ;  /* 0x0000002f29a17c20 */ /* 0x000fe20008410000 */
[----:B------:R-:W5:Y:S01]  /*6170*/  SHFL.IDX PT, R65, R66, RZ, 0x1c1f ;  /* 0x001c1fff42417589 */ /* 0x000f6200000e0000 */
[----:B------:R-:W-:Y:S01]  /*6180*/  HGMMA.64x128x16.F32.BF16 R88, R156, gdesc[UR12].tnspB, R88, gsb0 ;  /* 0x41e0000c9c587df0 */ /* 0x000fe20008001858 */
        /* <DEDUP_REMOVED lines=20> */
[----:B------:R0:W0:Y:S01]  /*62d0*/  MUFU.TANH R156, R73 ;  /* 0x00000049009c7308 */ /* 0x0000220000002400 */
[----:B------:R-:W-:Y:S03]  /*62e0*/  HGMMA.64x128x16.F32.BF16 R88, R152, gdesc[UR8].tnspB, R88, gsb0 ;  /* 0x41e0000898587df0 */ /* 0x000fe60008001858 */
[----:B------:R-:W-:Y:S02]  /*62f0*/  WARPGROUP.DEPBAR.LE gsb0, 0x0 ;  /* 0x00008000000079c5 */ /* 0x000fe40000010000 */
[----:B------:R-:W-:Y:S01]  /*6300*/  IMAD.SHL.U32 R152, R8, 0x80, RZ ;  /* 0x0000008008987824 */ /* 0x000fe200078e00ff */
[----:B------:R0:W-:Y:S06]  /*6310*/  BAR.ARV R60, 0x100 ;  /* 0x0004003c0000751d */ /* 0x0001ec0000002000 */
[----:B------:R-:W-:Y:S01]  /*6320*/  IADD3 R61, -R152, 0x1, RZ ;  /* 0x00000001983d7810 */ /* 0x000fe20007ffe1ff */
[----:B------:R1:W-:Y:S04]  /*6330*/  @!P1 SYNCS.ARRIVE.TRANS64.RED.A1T0 RZ, [R55+URZ], RZ ;  /* 0x000000ff37ff99a7 */ /* 0x0003e8000810043f */
[----:B------:R-:W-:-:S02]  /*6340*/  IMAD R61, R2, -0x2, R61 ;  /* 0xfffffffe023d7824 */ /* 0x000fc400078e023d */
[----:B-1----:R-:W-:Y:S02]  /*6350*/  FMUL.FTZ R55, R87, UR47 ;  /* 0x0000002f57377c20 */ /* 0x002fe40008410000 */
[----:B------:R-:W-:-:S04]  /*6360*/  IMAD R68, R16, UR38, R61 ;  /* 0x0000002610447c24 */ /* 0x000fc8000f8e023d */
[----:B0-----:R-:W-:Y:S01]  /*6370*/  IMAD.IADD R68, R68, 0x1, -R11 ;  /* 0x0000000144447824 */ /* 0x001fe200078e0a0b */
[----:B------:R-:W0:Y:S03]  /*6380*/  MUFU.TANH R55, R55 ;  /* 0x0000003700377308 */ /* 0x000e260000002400 */
[C---:B------:R-:W-:Y:S02]  /*6390*/  VIADD R154, R68.reuse, UR39 ;  /* 0x00000027449a7c36 */ /* 0x040fe40008000000 */
[----:B------:R-:W-:Y:S02]  /*63a0*/  VIADD R155, R68, UR5 ;  /* 0x00000005449b7c36 */ /* 0x000fe40008000000 */
[--C-:B-----5:R-:W-:Y:S02]  /*63b0*/  IMAD.IADD R68, R154, 0x1, R65.reuse ;  /* 0x000000019a447824 */ /* 0x120fe400078e0241 */
[----:B------:R-:W-:Y:S01]  /*63c0*/  IMAD.IADD R70, R155, 0x1, R65 ;  /* 0x000000019b467824 */ /* 0x000fe200078e0241 */
[----:B--234-:R-:W-:Y:S06]  /*63d0*/  @!P3 BRA `(.L_x_7229) ;  /* 0x00000000005cb947 */ /* 0x01cfec0003800000 */
[----:B------:R-:W-:Y:S01]  /*63e0*/  IMAD R60, R16, UR38, R65 ;  /* 0x00000026103c7c24 */ /* 0x000fe2000f8e0241 */
[----:B------:R-:W-:Y:S03]  /*63f0*/  BSSY B0, `(.L_x_7230) ;  /* 0x0000011000007945 */ /* 0x000fe60003800000 */
[----:B------:R-:W-:-:S05]  /*6400*/  IMAD.IADD R65, R60, 0x1, -R11 ;  /* 0x000000013c417824 */ /* 0x000fca00078e0a0b */
        /* <DEDUP_REMOVED lines=10> */
.L_x_7231:
[----:B------:R-:W-:-:S05]  /*64b0*/  IMAD.U32 R69, RZ, RZ, UR46 ;  /* 0x0000002eff457e24 */ /* 0x000fca000f8e00ff */
[----:B------:R-:W-:-:S13]  /*64c0*/  ISETP.NE.AND P4, PT, R69, 0x1, PT ;  /* 0x000000014500780c */ /* 0x000fda0003f85270 */
[----:B------:R-:W1:Y:S02]  /*64d0*/  @P4 LDC.64 R60, c[0x0][0x9e8] ;  /* 0x00027a00ff3c4b82 */ /* 0x000e640000000a00 */
[----:B-1----:R-:W-:-:S05]  /*64e0*/  @P4 IMAD.HI.U32 R60, R65, R60, RZ ;  /* 0x0000003c413c4227 */ /* 0x002fca00078e00ff */
[----:B------:R-:W-:-:S07]  /*64f0*/  @P4 SHF.R.U32.HI R65, RZ, R61, R60 ;  /* 0x0000003dff414219 */ /* 0x000fce000001163c */
.L_x_7232:
[----:B------:R-:W-:Y:S05]  /*6500*/  BSYNC B0 ;  /* 0x0000000000007941 */ /* 0x000fea0003800000 */
.L_x_7230:
[----:B------:R-:W-:-:S04]  /*6510*/  IMAD R65, R65, R69, -R152 ;  /* 0x0000004541417224 */ /* 0x000fc800078e0a98 */
[----:B------:R-:W-:-:S05]  /*6520*/  IMAD R65, R2, -0x2, R65 ;  /* 0xfffffffe02417824 */ /* 0x000fca00078e0241 */
[----:B------:R-:W-:Y:S02]  /*6530*/  VIADDMNMX R68, R65, R69, R68, PT ;  /* 0x0000004541447246 */ /* 0x000fe40003800144 */
[----:B------:R-:W-:-:S07]  /*6540*/  VIMNMX R70, R70, R65, !PT ;  /* 0x0000004146467248 */ /* 0x000fce0007fe0100 */
.L_x_7229:
        /* <DEDUP_REMOVED lines=18> */
[----:B------:R-:W-:Y:S01]  /*6670*/  FSEL R191, R32, -INF , !P6 ;  /* 0xff80000020bf7808 */ /* 0x000fe20007000000 */
[----:B-1----:R-:W-:Y:S01]  /*6680*/  IMAD.IADD R32, R154, 0x1, R157 ;  /* 0x000000019a207824 */ /* 0x002fe200078e029d */
[----:B------:R-:W-:Y:S02]  /*6690*/  FSEL R189, R33, -INF , !P5 ;  /* 0xff80000021bd7808 */ /* 0x000fe40006800000 */
[C---:B------:R-:W-:Y:S02]  /*66a0*/  ISETP.GT.AND P6, PT, R70.reuse, 0x18, P4 ;  /* 0x000000184600780c */ /* 0x040fe400027c4270 */
[----:B------:R-:W-:Y:S02]  /*66b0*/  ISETP.GT.AND P5, PT, R70, 0x19, P4 ;  /* 0x000000194600780c */ /* 0x000fe400027a4270 */
[C---:B------:R-:W-:Y:S02]  /*66c0*/  ISETP.LT.OR P6, PT, R68.reuse, 0x19, P6 ;  /* 0x000000194400780c */ /* 0x040fe400037c1670 */
[----:B------:R-:W-:-:S02]  /*66d0*/  ISETP.LT.OR P5, PT, R68, 0x1a, P5 ;  /* 0x0000001a4400780c */ /* 0x000fc40002fa1670 */
[----:B------:R-:W-:Y:S01]  /*66e0*/  FSEL R187, R36, -INF , !P6 ;  /* 0xff80000024bb7808 */ /* 0x000fe20007000000 */
[----:B------:R-:W-:Y:S01]  /*66f0*/  IMAD.IADD R36, R155, 0x1, R157 ;  /* 0x000000019b247824 */ /* 0x000fe200078e029d */
        /* <DEDUP_REMOVED lines=87> */
.L_x_7235:
[----:B------:R-:W-:-:S05]  /*6c70*/  IMAD.U32 R56, RZ, RZ, UR46 ;  /* 0x0000002eff387e24 */ /* 0x000fca000f8e00ff */
[----:B------:R-:W-:-:S13]  /*6c80*/  ISETP.NE.AND P5, PT, R56, 0x1, PT ;  /* 0x000000013800780c */ /* 0x000fda0003fa5270 */
[----:B------:R-:W1:Y:S02]  /*6c90*/  @P5 LDC.64 R154, c[0x0][0x9e8] ;  /* 0x00027a00ff9a5b82 */ /* 0x000e640000000a00 */
[----:B-1----:R-:W-:-:S05]  /*6ca0*/  @P5 IMAD.HI.U32 R48, R157, R154, RZ ;  /* 0x0000009a9d305227 */ /* 0x002fca00078e00ff */
[----:B------:R-:W-:-:S07]  /*6cb0*/  @P5 SHF.R.U32.HI R157, RZ, R155, R48 ;  /* 0x0000009bff9d5219 */ /* 0x000fce0000011630 */
.L_x_7236:
[----:B------:R-:W-:Y:S05]  /*6cc0*/  BSYNC B0 ;  /* 0x0000000000007941 */ /* 0x000fea0003800000 */
.L_x_7234:
[----:B------:R-:W-:-:S04]  /*6cd0*/  IMAD R157, R157, R56, -R152 ;  /* 0x000000389d9d7224 */ /* 0x000fc800078e0a98 */
[----:B------:R-:W-:-:S05]  /*6ce0*/  IMAD R157, R2, -0x2, R157 ;  /* 0xfffffffe029d7824 */ /* 0x000fca00078e029d */
[----:B------:R-:W-:Y:S02]  /*6cf0*/  VIADDMNMX R32, R157, R56, R32, PT ;  /* 0x000000389d207246 */ /* 0x000fe40003800120 */
[----:B------:R-:W-:-:S07]  /*6d00*/  VIMNMX R36, R36, R157, !PT ;  /* 0x0000009d24247248 */ /* 0x000fce0007fe0100 */
.L_x_7233:
[----:B------:R-:W-:Y:S02]  /*6d10*/  FMNMX.FTZ R48, R181, R9, !PT ;  /* 0x00000009b5307209 */ /* 0x000fe40007810000 */
[C---:B------:R-:W-:Y:S02]  /*6d20*/  ISETP.GT.AND P6, PT, R36.reuse, 0x1, P4 ;  /* 0x000000012400780c */ /* 0x040fe400027c4270 */
[----:B------:R-:W-:Y:S02]  /*6d30*/  FMNMX.FTZ R48, R195, R48, !PT ;  /* 0x00000030c3307209 */ /* 0x000fe40007810000 */
[----:B------:R-:W-:Y:S02]  /*6d40*/  ISETP.GT.AND P5, PT, R36, 0x8, P4 ;  /* 0x000000082400780c */ /* 0x000fe400027a4270 */
[----:B------:R-:W-:Y:S02]  /*6d50*/  FMNMX.FTZ R48, R185, R48, !PT ;  /* 0x00000030b9307209 */ /* 0x000fe40007810000 */
[----:B------:R-:W-:-:S02]  /*6d60*/  ISETP.LT.OR P6, PT, R32, 0x2, P6 ;  /* 0x000000022000780c */ /* 0x000fc400037c1670 */
[----:B------:R-:W-:Y:S02]  /*6d70*/  FMNMX.FTZ R48, R193, R48, !PT ;  /* 0x00000030c1307209 */ /* 0x000fe40007810000 */
[----:B------:R-:W-:Y:S02]  /*6d80*/  ISETP.LT.OR P5, PT, R32, 0x9, P5 ;  /* 0x000000092000780c */ /* 0x000fe40002fa1670 */
[----:B------:R-:W-:Y:S02]  /*6d90*/  FMNMX.FTZ R48, R191, R48, !PT ;  /* 0x00000030bf307209 */ /* 0x000fe40007810000 */
[----:B------:R-:W-:Y:S02]  /*6da0*/  FSEL R179, R12, -INF , !P6 ;  /* 0xff8000000cb37808 */ /* 0x000fe40007000000 */
[----:B------:R-:W-:Y:S01]  /*6db0*/  FMNMX.FTZ R48, R189, R48, !PT ;  /* 0x00000030bd307209 */ /* 0x000fe20007810000 */
[----:B------:R-:W1:Y:S01]  /*6dc0*/  LDC R12, c[0x0][0x988] ;  /* 0x00026200ff0c7b82 */ /* 0x000e620000000800 */
[----:B------:R-:W-:-:S02]  /*6dd0*/  ISETP.GT.AND P6, PT, R36, 0x9, P4 ;  /* 0x000000092400780c */ /* 0x000fc400027c4270 */
[----:B------:R-:W-:Y:S02]  /*6de0*/  FMNMX.FTZ R48, R187, R48, !PT ;  /* 0x00000030bb307209 */ /* 0x000fe40007810000 */
[----:B------:R-:W-:Y:S02]  /*6df0*/  FSEL R159, R15, -INF , !P5 ;  /* 0xff8000000f9f7808 */ /* 0x000fe40006800000 */
        /* <DEDUP_REMOVED lines=8> */
[----:B------:R-:W-:Y:S02]  /*6e80*/  FMNMX.FTZ R48, R163, R48, !PT ;  /* 0x00000030a3307209 */ /* 0x000fe40007810000 */
        /* <DEDUP_REMOVED lines=41> */
[C---:B------:R-:W-:Y:S01]  /*7120*/  ISETP.LT.OR P6, PT, R32.reuse, 0x2a, P6 ;  /* 0x0000002a2000780c */ /* 0x040fe200037c1670 */
[----:B------:R-:W2:Y:S01]  /*7130*/  SHFL.BFLY PT, R165, R48, 0x2, 0x1f ;  /* 0x0c401f0030a57f89 */ /* 0x000ea200000e0000 */
[----:B------:R-:W-:-:S02]  /*7140*/  ISETP.LT.OR P5, PT, R32, 0x31, P5 ;  /* 0x000000312000780c */ /* 0x000fc40002fa1670 */
[----:B------:R-:W-:Y:S02]  /*7150*/  FSEL R27, R27, -INF , !P6 ;  /* 0xff8000001b1b7808 */ /* 0x000fe40007000000 */
[----:B------:R-:W-:-:S04]  /*7160*/  ISETP.GT.AND P6, PT, R36, 0x31, P4 ;  /* 0x000000312400780c */ /* 0x000fc800027c4270 */
[----:B------:R-:W-:-:S04]  /*7170*/  ISETP.LT.OR P6, PT, R32, 0x32, P6 ;  /* 0x000000322000780c */ /* 0x000fc800037c1670 */
[----:B------:R-:W-:Y:S02]  /*7180*/  FSEL R31, R31, -INF , !P6 ;  /* 0xff8000001f1f7808 */ /* 0x000fe40007000000 */
[----:B------:R-:W-:-:S04]  /*7190*/  ISETP.GT.AND P6, PT, R36, 0x39, P4 ;  /* 0x000000392400780c */ /* 0x000fc800027c4270 */
[----:B------:R-:W-:-:S04]  /*71a0*/  ISETP.LT.OR P6, PT, R32, 0x3a, P6 ;  /* 0x0000003a2000780c */ /* 0x000fc800037c1670 */
[----:B------:R-:W-:Y:S02]  /*71b0*/  FSEL R35, R35, -INF , !P6 ;  /* 0xff80000023237808 */ /* 0x000fe40007000000 */
[----:B--2---:R-:W-:Y:S02]  /*71c0*/  FMNMX.FTZ R15, R48, R165, !PT ;  /* 0x000000a5300f7209 */ /* 0x004fe40007810000 */
[----:B------:R-:W-:Y:S02]  /*71d0*/  FSEL R165, R30, -INF , !P5 ;  /* 0xff8000001ea57808 */ /* 0x000fe40006800000 */
[----:B------:R-:W-:Y:S01]  /*71e0*/  ISETP.GT.AND P5, PT, R36, 0x38, P4 ;  /* 0x000000382400780c */ /* 0x000fe200027a4270 */
[----:B------:R-:W2:Y:S03]  /*71f0*/  SHFL.BFLY PT, R20, R15, 0x1, 0x1f ;  /* 0x0c201f000f147f89 */ /* 0x000ea600000e0000 */
[----:B------:R-:W-:-:S04]  /*7200*/  ISETP.LT.OR P5, PT, R32, 0x39, P5 ;  /* 0x000000392000780c */ /* 0x000fc80002fa1670 */
[----:B------:R-:W-:Y:S02]  /*7210*/  FSEL R23, R34, -INF , !P5 ;  /* 0xff80000022177808 */ /* 0x000fe40006800000 */
[----:B------:R-:W-:-:S04]  /*7220*/  ISETP.GT.AND P5, PT, R36, 0x40, P4 ;  /* 0x000000402400780c */ /* 0x000fc800027a4270 */
[----:B------:R-:W-:-:S04]  /*7230*/  ISETP.LT.OR P5, PT, R32, 0x41, P5 ;  /* 0x000000412000780c */ /* 0x000fc80002fa1670 */
[----:B------:R-:W-:Y:S02]  /*7240*/  FSEL R21, R38, -INF , !P5 ;  /* 0xff80000026157808 */ /* 0x000fe40006800000 */
[----:B------:R-:W-:-:S04]  /*7250*/  ISETP.GT.AND P5, PT, R36, 0x41, P4 ;  /* 0x000000412400780c */ /* 0x000fc800027a4270 */
[----:B------:R-:W-:Y:S02]  /*7260*/  ISETP.LT.OR P5, PT, R32, 0x42, P5 ;  /* 0x000000422000780c */ /* 0x000fe40002fa1670 */
[----:B--2---:R-:W-:-:S04]  /*7270*/  FMNMX.FTZ R15, R15, R20, !PT ;  /* 0x000000140f0f7209 */ /* 0x004fc80007810000 */
[C---:B------:R-:W-:Y:S01]  /*7280*/  FSETP.NEU.FTZ.AND P6, PT, R15.reuse, -INF , PT ;  /* 0xff8000000f00780b */ /* 0x040fe20003fdd000 */
[----:B-1----:R-:W-:-:S05]  /*7290*/  FMUL.FTZ R20, R15, R12 ;  /* 0x0000000c0f147220 */ /* 0x002fca0000410000 */
[----:B------:R-:W-:-:S05]  /*72a0*/  FSEL R20, R20, RZ, P6 ;  /* 0x000000ff14147208 */ /* 0x000fca0003000000 */
[-CC-:B------:R-:W-:Y:S01]  /*72b0*/  FFMA.FTZ R22, R181, R12.reuse, -R20.reuse ;  /* 0x0000000cb5167223 */ /* 0x180fe20000010814 */
[----:B------:R-:W-:Y:S01]  /*72c0*/  FSEL R181, R39, -INF , !P5 ;  /* 0xff80000027b57808 */ /* 0x000fe20006800000 */
[-CC-:B------:R-:W-:Y:S01]  /*72d0*/  FFMA.FTZ R180, R195, R12.reuse, -R20.reuse ;  /* 0x0000000cc3b47223 */ /* 0x180fe20000010814 */
[----:B------:R-:W-:Y:S01]  /*72e0*/  ISETP.GT.AND P5, PT, R36, 0x48, P4 ;  /* 0x000000482400780c */ /* 0x000fe200027a4270 */
[-CC-:B------:R-:W-:Y:S01]  /*72f0*/  FFMA.FTZ R176, R191, R12.reuse, -R20.reuse ;  /* 0x0000000cbfb07223 */ /* 0x180fe20000010814 */
[----:B------:R1:W-:Y:S01]  /*7300*/  MUFU.EX2 R39, R22 ;  /* 0x0000001600277308 */ /* 0x0003e20000000800 */
[-CC-:B------:R-:W-:Y:S01]  /*7310*/  FFMA.FTZ R178, R187, R12.reuse, -R20.reuse ;  /* 0x0000000cbbb27223 */ /* 0x180fe20000010814 */
[----:B------:R-:W-:Y:S01]  /*7320*/  ISETP.LT.OR P5, PT, R32, 0x49, P5 ;  /* 0x000000492000780c */ /* 0x000fe20002fa1670 */
[-CC-:B------:R-:W-:Y:S01]  /*7330*/  FFMA.FTZ R182, R185, R12.reuse, -R20.reuse ;  /* 0x0000000cb9b67223 */ /* 0x180fe20000010814 */
[-CC-:B------:R-:W-:Y:S01]  /*7340*/  FFMA.FTZ R185, R193, R12.reuse, -R20.reuse ;  /* 0x0000000cc1b97223 */ /* 0x180fe20000010814 */
[-CC-:B------:R-:W-:Y:S01]  /*7350*/  FFMA.FTZ R172, R153, R12.reuse, -R20.reuse ;  /* 0x0000000c99ac7223 */ /* 0x180fe20000010814 */
[----:B------:R-:W-:Y:S01]  /*7360*/  FSEL R41, R41, -INF , !P5 ;  /* 0xff80000029297808 */ /* 0x000fe20006800000 */
[-CC-:B------:R-:W-:Y:S01]  /*7370*/  FFMA.FTZ R168, R85, R12.reuse, -R20.reuse ;  /* 0x0000000c55a87223 */ /* 0x180fe20000010814 */
[----:B------:R-:W-:Y:S01]  /*7380*/  ISETP.GT.AND P5, PT, R36, RZ, P4 ;  /* 0x000000ff2400720c */ /* 0x000fe200027a4270 */
[-CC-:B-1----:R-:W-:Y:S01]  /*7390*/  FFMA.FTZ R22, R189, R12.reuse, -R20.reuse ;  /* 0x0000000cbd167223 */ /* 0x182fe20000010814 */
[-CC-:B------:R-:W-:Y:S01]  /*73a0*/  FFMA.FTZ R174, R87, R12.reuse, -R20.reuse ;  /* 0x0000000c57ae7223 */ /* 0x180fe20000010814 */
        /* <DEDUP_REMOVED lines=14> */
[----:B------:R-:W-:Y:S01]  /*7490*/  MUFU.EX2 R180, R180 ;  /* 0x000000b400b47308 */ /* 0x000fe20000000800 */
[----:B------:R-:W-:Y:S01]  /*74a0*/  FSEL R191, R40, -INF , !P5 ;  /* 0xff80000028bf7808 */ /* 0x000fe20006800000 */
[--C-:B------:R-:W-:Y:S01]  /*74b0*/  FFMA.FTZ R183, R183, R12, -R20.reuse ;  /* 0x0000000cb7b77223 */ /* 0x100fe20000010814 */
[----:B------:R-:W-:Y:S01]  /*74c0*/  FMNMX.FTZ R14, R159, R14, !PT ;  /* 0x0000000e9f0e7209 */ /* 0x000fe20007810000 */
        /* <DEDUP_REMOVED lines=10> */
[--C-:B------:R-:W-:Y:S01]  /*7570*/  FFMA.FTZ R156, R63, R12, -R20.reuse ;  /* 0x0000000c3f9c7223 */ /* 0x100fe20000010814 */
[----:B------:R-:W-:Y:S01]  /*7580*/  FMNMX.FTZ R14, R175, R14, !PT ;  /* 0x0000000eaf0e7209 */ /* 0x000fe20007810000 */
[----:B------:R1:W-:Y:S01]  /*7590*/  MUFU.EX2 R43, R22 ;  /* 0x00000016002b7308 */ /* 0x0003e20000000800 */
        /* <DEDUP_REMOVED lines=9> */
[----:B-1----:R-:W-:Y:S01]  /*7630*/  FFMA.FTZ R22, R161, R12, -R20 ;  /* 0x0000000ca1167223 */ /* 0x002fe20000010814 */
[----:B------:R-:W-:-:S02]  /*7640*/  FMNMX.FTZ R14, R25, R14, !PT ;  /* 0x0000000e190e7209 */ /* 0x000fc40007810000 */
[----:B------:R-:W-:Y:S02]  /*7650*/  ISETP.GT.AND P5, PT, R36, 0x58, P4 ;  /* 0x000000582400780c */ /* 0x000fe400027a4270 */
[----:B------:R-:W-:Y:S01]  /*7660*/  FMNMX.FTZ R14, R171, R14, !PT ;  /* 0x0000000eab0e7209 */ /* 0x000fe20007810000 */
[----:B------:R-:W-:Y:S01]  /*7670*/  MUFU.EX2 R185, R185 ;  /* 0x000000b900b97308 */ /* 0x000fe20000000800 */
[----:B------:R-:W-:Y:S02]  /*7680*/  ISETP.LT.OR P5, PT, R32, 0x59, P5 ;  /* 0x000000592000780c */ /* 0x000fe40002fa1670 */
[----:B------:R-:W-:Y:S02]  /*7690*/  FMNMX.FTZ R14, R169, R14, !PT ;  /* 0x0000000ea90e7209 */ /* 0x000fe40007810000 */
[----:B------:R-:W-:Y:S02]  /*76a0*/  FSEL R193, R44, -INF , !P5 ;  /* 0xff8000002cc17808 */ /* 0x000fe40006800000 */
[----:B------:R-:W-:Y:S01]  /*76b0*/  FMNMX.FTZ R14, R27, R14, !PT ;  /* 0x0000000e1b0e7209 */ /* 0x000fe20007810000 */
[----:B------:R-:W-:Y:S01]  /*76c0*/  MUFU.EX2 R176, R176 ;  /* 0x000000b000b07308 */ /* 0x000fe20000000800 */
[----:B------:R-:W-:-:S02]  /*76d0*/  ISETP.GT.AND P5, PT, R36, 0x59, P4 ;  /* 0x000000592400780c */ /* 0x000fc400027a4270 */
[----:B------:R-:W-:Y:S02]  /*76e0*/  FMNMX.FTZ R14, R165, R14, !PT ;  /* 0x0000000ea50e7209 */ /* 0x000fe40007810000 */
[----:B------:R-:W-:Y:S02]  /*76f0*/  ISETP.LT.OR P5, PT, R32, 0x5a, P5 ;  /* 0x0000005a2000780c */ /* 0x000fe40002fa1670 */
[----:B------:R-:W-:Y:S01]  /*7700*/  FMNMX.FTZ R14, R31, R14, !PT ;  /* 0x0000000e1f0e7209 */ /* 0x000fe20007810000 */
[----:B------:R-:W-:Y:S01]  /*7710*/  MUFU.EX2 R178, R178 ;  /* 0x000000b200b27308 */ /* 0x000fe20000000800 */
[----:B------:R-:W-:Y:S02]  /*7720*/  FSEL R153, R45, -INF , !P5 ;  /* 0xff8000002d997808 */ /* 0x000fe40006800000 */
[----:B------:R-:W-:Y:S02]  /*7730*/  ISETP.GT.AND P5, PT, R36, 0x60, P4 ;  /* 0x000000602400780c */ /* 0x000fe400027a4270 */
[----:B------:R-:W-:-:S02]  /*7740*/  FMNMX.FTZ R14, R23, R14, !PT ;  /* 0x0000000e170e7209 */ /* 0x000fc40007810000 */
[----:B------:R-:W-:Y:S01]  /*7750*/  ISETP.LT.OR P5, PT, R32, 0x61, P5 ;  /* 0x000000612000780c */ /* 0x000fe20002fa1670 */
[----:B------:R1:W-:Y:S01]  /*7760*/  MUFU.EX2 R45, R22 ;  /* 0x00000016002d7308 */ /* 0x0003e20000000800 */
[----:B------:R-:W-:Y:S02]  /*7770*/  FMNMX.FTZ R14, R35, R14, !PT ;  /* 0x0000000e230e7209 */ /* 0x000fe40007810000 */
[----:B------:R-:W-:Y:S02]  /*7780*/  FSEL R161, R46, -INF , !P5 ;  /* 0xff8000002ea17808 */ /* 0x000fe40006800000 */
[----:B------:R-:W-:Y:S02]  /*7790*/  ISETP.GT.AND P5, PT, R36, 0x61, P4 ;  /* 0x000000612400780c */ /* 0x000fe400027a4270 */
[----:B------:R-:W-:Y:S01]  /*77a0*/  FMNMX.FTZ R14, R21, R14, !PT ;  /* 0x0000000e150e7209 */ /* 0x000fe20007810000 */
[----:B------:R-:W-:Y:S01]  /*77b0*/  MUFU.EX2 R183, R183 ;  /* 0x000000b700b77308 */ /* 0x000fe20000000800 */
[----:B------:R-:W-:-:S02]  /*77c0*/  ISETP.LT.OR P5, PT, R32, 0x62, P5 ;  /* 0x000000622000780c */ /* 0x000fc40002fa1670 */
[----:B------:R-:W-:Y:S02]  /*77d0*/  FMNMX.FTZ R14, R181, R14, !PT ;  /* 0x0000000eb50e7209 */ /* 0x000fe40007810000 */
[----:B------:R-:W-:Y:S02]  /*77e0*/  FSEL R47, R47, -INF , !P5 ;  /* 0xff8000002f2f7808 */ /* 0x000fe40006800000 */
[----:B------:R-:W-:Y:S01]  /*77f0*/  ISETP.GT.AND P5, PT, R36, 0x68, P4 ;  /* 0x000000682400780c */ /* 0x000fe200027a4270 */
[----:B------:R-:W-:Y:S01]  /*7800*/  MUFU.EX2 R172, R172 ;  /* 0x000000ac00ac7308 */ /* 0x000fe20000000800 */
[----:B------:R-:W-:Y:S02]  /*7810*/  FMNMX.FTZ R14, R41, R14, !PT ;  /* 0x0000000e290e7209 */ /* 0x000fe40007810000 */
[----:B------:R-:W-:Y:S02]  /*7820*/  ISETP.LT.OR P5, PT, R32, 0x69, P5 ;  /* 0x000000692000780c */ /* 0x000fe40002fa1670 */
[----:B------:R-:W-:-:S02]  /*7830*/  FMNMX.FTZ R14, R191, R14, !PT ;  /* 0x0000000ebf0e7209 */ /* 0x000fc40007810000 */
[----:B------:R-:W-:Y:S01]  /*7840*/  FSEL R85, R50, -INF , !P5 ;  /* 0xff80000032557808 */ /* 0x000fe20006800000 */
[----:B------:R-:W-:Y:S01]  /*7850*/  MUFU.EX2 R174, R174 ;  /* 0x000000ae00ae7308 */ /* 0x000fe20000000800 */
[----:B------:R-:W-:Y:S02]  /*7860*/  FMNMX.FTZ R14, R189, R14, !PT ;  /* 0x0000000ebd0e7209 */ /* 0x000fe40007810000 */
[----:B------:R-:W-:Y:S02]  /*7870*/  ISETP.GT.AND P5, PT, R36, 0x69, P4 ;  /* 0x000000692400780c */ /* 0x000fe400027a4270 */
[----:B------:R-:W-:Y:S02]  /*7880*/  FMNMX.FTZ R14, R187, R14, !PT ;  /* 0x0000000ebb0e7209 */ /* 0x000fe40007810000 */
[----:B------:R-:W-:Y:S01]  /*7890*/  ISETP.LT.OR P5, PT, R32, 0x6a, P5 ;  /* 0x0000006a2000780c */ /* 0x000fe20002fa1670 */
[----:B------:R-:W-:Y:S01]  /*78a0*/  MUFU.EX2 R87, R87 ;  /* 0x0000005700577308 */ /* 0x000fe20000000800 */
[----:B------:R-:W-:-:S02]  /*78b0*/  FMNMX.FTZ R14, R193, R14, !PT ;  /* 0x0000000ec10e7209 */ /* 0x000fc40007810000 */
[----:B------:R-:W-:Y:S01]  /*78c0*/  FSEL R163, R51, -INF , !P5 ;  /* 0xff80000033a37808 */ /* 0x000fe20006800000 */
[----:B------:R-:W-:Y:S01]  /*78d0*/  FFMA.FTZ R51, R81, R12, -R20 ;  /* 0x0000000c51337223 */ /* 0x000fe20000010814 */
        /* <DEDUP_REMOVED lines=12> */
[----:B------:R-:W-:Y:S01]  /*79a0*/  MUFU.EX2 R170, R170 ;  /* 0x000000aa00aa7308 */ /* 0x000fe20000000800 */
[----:B------:R-:W-:-:S02]  /*79b0*/  ISETP.GT.AND P5, PT, R36, 0x78, P4 ;  /* 0x000000782400780c */ /* 0x000fc400027a4270 */
[----:B------:R-:W-:Y:S02]  /*79c0*/  FMNMX.FTZ R14, R163, R14, !PT ;  /* 0x0000000ea30e7209 */ /* 0x000fe40007810000 */
[----:B------:R-:W-:Y:S02]  /*79d0*/  ISETP.GT.AND P4, PT, R36, 0x79, P4 ;  /* 0x000000792400780c */ /* 0x000fe40002784270 */
[C---:B------:R-:W-:Y:S01]  /*79e0*/  ISETP.LT.OR P5, PT, R32.reuse, 0x79, P5 ;  /* 0x000000792000780c */ /* 0x040fe20002fa1670 */
[----:B------:R-:W-:Y:S01]  /*79f0*/  MUFU.EX2 R51, R51 ;  /* 0x0000003300337308 */ /* 0x000fe20000000800 */
[----:B------:R-:W-:Y:S02]  /*7a00*/  FMNMX.FTZ R14, R53, R14, !PT ;  /* 0x0000000e350e7209 */ /* 0x000fe40007810000 */
[----:B------:R-:W-:Y:S02]  /*7a10*/  ISETP.LT.OR P4, PT, R32, 0x7a, P4 ;  /* 0x0000007a2000780c */ /* 0x000fe40002781670 */
[----:B------:R-:W-:-:S02]  /*7a20*/  FSEL R81, R54, -INF , !P5 ;  /* 0xff80000036517808 */ /* 0x000fc40006800000 */
[----:B------:R-:W-:Y:S01]  /*7a30*/  FMNMX.FTZ R14, R79, R14, !PT ;  /* 0x0000000e4f0e7209 */ /* 0x000fe20007810000 */
[----:B------:R-:W-:Y:S01]  /*7a40*/  MUFU.EX2 R164, R164 ;  /* 0x000000a400a47308 */ /* 0x000fe20000000800 */
[----:B0-----:R-:W-:Y:S01]  /*7a50*/  FSEL R75, R55, -INF , !P4 ;  /* 0xff800000374b7808 */ /* 0x001fe20006000000 */
[--C-:B------:R-:W-:Y:S01]  /*7a60*/  FFMA.FTZ R55, R69, R12, -R20.reuse ;  /* 0x0000000c45377223 */ /* 0x100fe20000010814 */
[----:B------:R-:W-:Y:S02]  /*7a70*/  FMNMX.FTZ R14, R81, R14, !PT ;  /* 0x0000000e510e7209 */ /* 0x000fe40007810000 */
[----:B-1----:R-:W-:Y:S02]  /*7a80*/  FSEL R22, R15, RZ, P6 ;  /* 0x000000ff0f167208 */ /* 0x002fe40003000000 */
[----:B------:R-:W-:Y:S01]  /*7a90*/  FMNMX.FTZ R14, R75, R14, !PT ;  /* 0x0000000e4b0e7209 */ /* 0x000fe20007810000 */
[----:B------:R-:W-:Y:S02]  /*7aa0*/  MUFU.EX2 R77, R77 ;  /* 0x0000004d004d7308 */ /* 0x000fe40000000800 */
[----:B------:R-:W-:Y:S01]  /*7ab0*/  FADD.FTZ R37, -R22, R9 ;  /* 0x0000000916257221 */ /* 0x000fe20000010100 */
[----:B------:R-:W-:Y:S01]  /*7ac0*/  FFMA.FTZ R9, R29, R12, -R20 ;  /* 0x0000000c1d097223 */ /* 0x000fe20000010814 */
        /* <DEDUP_REMOVED lines=11> */
[----:B------:R-:W-:-:S03]  /*7b80*/  FMUL.FTZ R14, R37, R12 ;  /* 0x0000000c250e7220 */ /* 0x000fc60000410000 */
[C---:B------:R-:W-:Y:S01]  /*7b90*/  FSETP.NEU.FTZ.AND P4, PT, R33.reuse, -INF , PT ;  /* 0xff8000002100780b */ /* 0x040fe20003f9d000 */
[----:B------:R-:W-:Y:S02]  /*7ba0*/  FMUL.FTZ R20, R33, R12 ;  /* 0x0000000c21147220 */ /* 0x000fe40000410000 */
[----:B------:R-:W0:Y:S03]  /*7bb0*/  MUFU.EX2 R14, R14 ;  /* 0x0000000e000e7308 */ /* 0x000e260000000800 */
[----:B------:R-:W-:-:S05]  /*7bc0*/  FSEL R34, R20, RZ, P4 ;  /* 0x000000ff14227208 */ /* 0x000fca0002000000 */
        /* <DEDUP_REMOVED lines=8> */
[--C-:B------:R-:W-:Y:S01]  /*7c50*/  FFMA.FTZ R22, R159, R12, -R34.reuse ;  /* 0x0000000c9f167223 */ /* 0x100fe20000010822 */
[----:B0-----:R-:W-:Y:S01]  /*7c60*/  FFMA.FTZ R25, R14, R4, R39 ;  /* 0x000000040e197223 */ /* 0x001fe20000010027 */
[----:B------:R-:W-:Y:S01]  /*7c70*/  MUFU.EX2 R20, R20 ;  /* 0x0000001400147308 */ /* 0x000fe20000000800 */
[-CC-:B------:R-:W-:Y:S01]  /*7c80*/  FFMA.FTZ R169, R165, R12.reuse, -R34.reuse ;  /* 0x0000000ca5a97223 */ /* 0x180fe20000010822 */
[-CC-:B------:R-:W-:Y:S01]  /*7c90*/  FFMA.FTZ R165, R21, R12.reuse, -R34.reuse ;  /* 0x0000000c15a57223 */ /* 0x180fe20000010822 */
[----:B------:R-:W-:Y:S01]  /*7ca0*/  FADD.FTZ R25, R180, R25 ;  /* 0x00000019b4197221 */ /* 0x000fe20000010000 */
[-CC-:B------:R-:W-:Y:S01]  /*7cb0*/  FFMA.FTZ R37, R177, R12.reuse, -R34.reuse ;  /* 0x0000000cb1257223 */ /* 0x180fe20000010822 */
[-CC-:B------:R-:W-:Y:S01]  /*7cc0*/  FFMA.FTZ R177, R157, R12.reuse, -R34.reuse ;  /* 0x0000000c9db17223 */ /* 0x180fe20000010822 */
[-CC-:B------:R-:W-:Y:S01]  /*7cd0*/  FFMA.FTZ R179, R155, R12.reuse, -R34.reuse ;  /* 0x0000000c9bb37223 */ /* 0x180fe20000010822 */
[----:B------:R-:W-:Y:S01]  /*7ce0*/  FADD.FTZ R4, R182, R25 ;  /* 0x00000019b6047221 */ /* 0x000fe20000010000 */
[----:B------:R-:W-:Y:S01]  /*7cf0*/  MUFU.EX2 R29, R29 ;  /* 0x0000001d001d7308 */ /* 0x000fe20000000800 */
[-CC-:B------:R-:W-:Y:S01]  /*7d00*/  FFMA.FTZ R30, R27, R12.reuse, -R34.reuse ;  /* 0x0000000c1b1e7223 */ /* 0x180fe20000010822 */
[-C--:B------:R-:W-:Y:S01]  /*7d10*/  FFMA.FTZ R32, R31, R12.reuse, -R34 ;  /* 0x0000000c1f207223 */ /* 0x080fe20000010822 */
        /* <DEDUP_REMOVED lines=25> */
[----:B------:R-:W-:Y:S01]  /*7eb0*/  FFMA.FTZ R34, R75, R12, -R34 ;  /* 0x0000000c4b227223 */ /* 0x000fe20000010822 */
[----:B------:R-:W-:Y:S01]  /*7ec0*/  IMAD.U32 R27, RZ, RZ, UR7 ;  /* 0x00000007ff1b7e24 */ /* 0x000fe2000f8e00ff */
[----:B------:R-:W-:Y:S01]  /*7ed0*/  UMOV UR7, UR4 ;  /* 0x0000000400077c82 */ /* 0x000fe20008000000 */
[----:B------:R-:W-:Y:S01]  /*7ee0*/  FADD.FTZ R4, R174, R23 ;  /* 0x00000017ae047221 */ /* 0x000fe20000010000 */
[----:B------:R-:W-:Y:S01]  /*7ef0*/  FSEL R23, R33, RZ, P4 ;  /* 0x000000ff21177208 */ /* 0x000fe20002000000 */
[----:B------:R-:W-:Y:S01]  /*7f00*/  MUFU.EX2 R24, R24 ;  /* 0x0000001800187308 */ /* 0x000fe20000000800 */
[----:B------:R-:W-:Y:S01]  /*7f10*/  @!P1 LEA R27, R27, UR36, 0x3 ;  /* 0x000000241b1b9c11 */ /* 0x000fe2000f8e18ff */
[----:B------:R-:W-:Y:S01]  /*7f20*/  FADD.FTZ R25, R87, R4 ;  /* 0x0000000457197221 */ /* 0x000fe20000010000 */
[----:B------:R-:W-:Y:S01]  /*7f30*/  ISETP.GT.AND P4, PT, R8, R13, PT ;  /* 0x0000000d0800720c */ /* 0x000fe20003f84270 */
[----:B------:R-:W-:Y:S01]  /*7f40*/  FADD.FTZ R23, -R23, R10 ;  /* 0x0000000a17177221 */ /* 0x000fe20000010100 */
[----:B------:R-:W-:Y:S01]  /*7f50*/  F2FP.BF16.F32.PACK_AB R178, R183, R178 ;  /* 0x000000b2b7b2723e */ /* 0x000fe200000010ff */
[----:B------:R-:W-:Y:S01]  /*7f60*/  FADD.FTZ R4, R168, R25 ;  /* 0x00000019a8047221 */ /* 0x000fe20000010000 */
[----:B------:R-:W-:-:S02]  /*7f70*/  @!P1 VIADD R27, R27, 0x28860 ;  /* 0x000288601b1b9836 */ /* 0x000fc40000000000 */
[----:B------:R-:W-:Y:S01]  /*7f80*/  FMUL.FTZ R23, R23, R12 ;  /* 0x0000000c17177220 */ /* 0x000fe20000410000 */
[----:B------:R-:W-:Y:S01]  /*7f90*/  MUFU.EX2 R179, R179 ;  /* 0x000000b300b37308 */ /* 0x000fe20000000800 */
[----:B------:R-:W-:Y:S01]  /*7fa0*/  FADD.FTZ R25, R83, R4 ;  /* 0x0000000453197221 */ /* 0x000fe20000010000 */
[-C--:B------:R-:W-:Y:S01]  /*7fb0*/  FMUL.FTZ R88, R88, R14.reuse ;  /* 0x0000000e58587220 */ /* 0x080fe20000410000 */
[----:B------:R-:W-:Y:S01]  /*7fc0*/  @!P1 PRMT R27, RZ, 0x654, R27 ;  /* 0x00000654ff1b9816 */ /* 0x000fe2000000001b */
[-C--:B------:R-:W-:Y:S01]  /*7fd0*/  FMUL.FTZ R89, R89, R14.reuse ;  /* 0x0000000e59597220 */ /* 0x080fe20000410000 */
[----:B------:R-:W-:Y:S01]  /*7fe0*/  FADD.FTZ R4, R170, R25 ;  /* 0x00000019aa047221 */ /* 0x000fe20000010000 */
[-C--:B------:R-:W-:Y:S01]  /*7ff0*/  FMUL.FTZ R92, R92, R14.reuse ;  /* 0x0000000e5c5c7220 */ /* 0x080fe20000410000 */
[----:B------:R0:W-:Y:S01]  /*8000*/  @!P1 SYNCS.ARRIVE.TRANS64.RED.A1T0 RZ, [R27+URZ], RZ ;  /* 0x000000ff1bff99a7 */ /* 0x0001e2000810043f */
[----:B------:R-:W1:Y:S01]  /*8010*/  MUFU.EX2 R23, R23 ;  /* 0x0000001700177308 */ /* 0x000e620000000800 */
[----:B------:R-:W-:Y:S01]  /*8020*/  FADD.FTZ R21, R51, R4 ;  /* 0x0000000433157221 */ /* 0x000fe20000010000 */
[-C--:B------:R-:W-:Y:S01]  /*8030*/  FMUL.FTZ R93, R93, R14.reuse ;  /* 0x0000000e5d5d7220 */ /* 0x080fe20000410000 */
[-C--:B------:R-:W-:Y:S01]  /*8040*/  FMUL.FTZ R96, R96, R14.reuse ;  /* 0x0000000e60607220 */ /* 0x080fe20000410000 */
[-C--:B------:R-:W-:Y:S01]  /*8050*/  FMUL.FTZ R97, R97, R14.reuse ;  /* 0x0000000e61617220 */ /* 0x080fe20000410000 */
[----:B------:R-:W-:Y:S01]  /*8060*/  FADD.FTZ R4, R164, R21 ;  /* 0x00000015a4047221 */ /* 0x000fe20000010000 */
[-C--:B------:R-:W-:Y:S01]  /*8070*/  FMUL.FTZ R100, R100, R14.reuse ;  /* 0x0000000e64647220 */ /* 0x080fe20000410000 */
[-C--:B------:R-:W-:Y:S01]  /*8080*/  FMUL.FTZ R101, R101, R14.reuse ;  /* 0x0000000e65657220 */ /* 0x080fe20000410000 */
[----:B------:R-:W2:Y:S01]  /*8090*/  MUFU.EX2 R61, R61 ;  /* 0x0000003d003d7308 */ /* 0x000ea20000000800 */
[----:B------:R-:W-:Y:S01]  /*80a0*/  FADD.FTZ R21, R77, R4 ;  /* 0x000000044d157221 */ /* 0x000fe20000010000 */
[-C--:B------:R-:W-:Y:S01]  /*80b0*/  FMUL.FTZ R104, R104, R14.reuse ;  /* 0x0000000e68687220 */ /* 0x080fe20000410000 */
[-C--:B------:R-:W-:Y:S01]  /*80c0*/  FMUL.FTZ R105, R105, R14.reuse ;  /* 0x0000000e69697220 */ /* 0x080fe20000410000 */
[-C--:B------:R-:W-:Y:S01]  /*80d0*/  FMUL.FTZ R108, R108, R14.reuse ;  /* 0x0000000e6c6c7220 */ /* 0x080fe20000410000 */
[----:B------:R-:W-:Y:S01]  /*80e0*/  FADD.FTZ R36, R166, R21 ;  /* 0x00000015a6247221 */ /* 0x000fe20000010000 */
[-C--:B------:R-:W-:Y:S01]  /*80f0*/  FMUL.FTZ R109, R109, R14.reuse ;  /* 0x0000000e6d6d7220 */ /* 0x080fe20000410000 */
[-C--:B------:R-:W-:Y:S01]  /*8100*/  FMUL.FTZ R112, R112, R14.reuse ;  /* 0x0000000e70707220 */ /* 0x080fe20000410000 */
[----:B------:R-:W3:Y:S01]  /*8110*/  MUFU.EX2 R26, R26 ;  /* 0x0000001a001a7308 */ /* 0x000ee20000000800 */
[----:B-1----:R-:W-:Y:S01]  /*8120*/  FFMA.FTZ R4, R23, R3, R20 ;  /* 0x0000000317047223 */ /* 0x002fe20000010014 */
[----:B------:R-:W-:Y:S01]  /*8130*/  FADD.FTZ R21, R55, R36 ;  /* 0x0000002437157221 */ /* 0x000fe20000010000 */
[-C--:B------:R-:W-:Y:S01]  /*8140*/  FMUL.FTZ R113, R113, R14.reuse ;  /* 0x0000000e71717220 */ /* 0x080fe20000410000 */
[-C--:B------:R-:W-:Y:S01]  /*8150*/  FMUL.FTZ R116, R116, R14.reuse ;  /* 0x0000000e74747220 */ /* 0x080fe20000410000 */
[----:B------:R-:W-:Y:S01]  /*8160*/  FADD.FTZ R3, R29, R4 ;  /* 0x000000041d037221 */ /* 0x000fe20000010000 */
[----:B------:R-:W-:Y:S01]  /*8170*/  FADD.FTZ R36, R160, R21 ;  /* 0x00000015a0247221 */ /* 0x000fe20000010000 */
[-C--:B------:R-:W-:Y:S01]  /*8180*/  FMUL.FTZ R117, R117, R14.reuse ;  /* 0x0000000e75757220 */ /* 0x080fe20000410000 */
[----:B------:R-:W1:Y:S01]  /*8190*/  MUFU.EX2 R158, R158 ;  /* 0x0000009e009e7308 */ /* 0x000e620000000800 */
[----:B------:R-:W-:Y:S01]  /*81a0*/  FADD.FTZ R4, R22, R3 ;  /* 0x0000000316047221 */ /* 0x000fe20000010000 */
[----:B------:R-:W-:Y:S01]  /*81b0*/  FADD.FTZ R3, R65, R36 ;  /* 0x0000002441037221 */ /* 0x000fe20000010000 */
[-C--:B------:R-:W-:Y:S01]  /*81c0*/  FMUL.FTZ R120, R120, R14.reuse ;  /* 0x0000000e78787220 */ /* 0x080fe20000410000 */
[-C--:B------:R-:W-:Y:S01]  /*81d0*/  FMUL.FTZ R121, R121, R14.reuse ;  /* 0x0000000e79797220 */ /* 0x080fe20000410000 */
[----:B------:R-:W-:Y:S01]  /*81e0*/  FADD.FTZ R4, R37, R4 ;  /* 0x0000000425047221 */ /* 0x000fe20000010000 */
[----:B------:R-:W-:Y:S01]  /*81f0*/  FADD.FTZ R36, R162, R3 ;  /* 0x00000003a2247221 */ /* 0x000fe20000010000 */
[-C--:B------:R-:W-:Y:S01]  /*8200*/  FMUL.FTZ R124, R124, R14.reuse ;  /* 0x0000000e7c7c7220 */ /* 0x080fe20000410000 */
[----:B------:R-:W4:Y:S01]  /*8210*/  MUFU.EX2 R173, R173 ;  /* 0x000000ad00ad7308 */ /* 0x000f220000000800 */
[----:B------:R-:W-:Y:S01]  /*8220*/  FADD.FTZ R3, R177, R4 ;  /* 0x00000004b1037221 */ /* 0x000fe20000010000 */
[----:B------:R-:W-:Y:S01]  /*8230*/  FADD.FTZ R21, R67, R36 ;  /* 0x0000002443157221 */ /* 0x000fe20000010000 */
[-C--:B------:R-:W-:Y:S01]  /*8240*/  FMUL.FTZ R125, R125, R14.reuse ;  /* 0x0000000e7d7d7220 */ /* 0x080fe20000410000 */
[-C--:B------:R-:W-:Y:S01]  /*8250*/  FMUL.FTZ R128, R128, R14.reuse ;  /* 0x0000000e80807220 */ /* 0x080fe20000410000 */
[----:B------:R-:W-:Y:S01]  /*8260*/  FADD.FTZ R4, R24, R3 ;  /* 0x0000000318047221 */ /* 0x000fe20000010000 */
[----:B------:R-:W-:Y:S01]  /*8270*/  FADD.FTZ R36, R156, R21 ;  /* 0x000000159c247221 */ /* 0x000fe20000010000 */
[-C--:B------:R-:W-:Y:S01]  /*8280*/  FMUL.FTZ R129, R129, R14.reuse ;  /* 0x0000000e81817220 */ /* 0x080fe20000410000 */
[----:B------:R-:W5:Y:S01]  /*8290*/  MUFU.EX2 R57, R57 ;  /* 0x0000003900397308 */ /* 0x000f620000000800 */
[----:B------:R-:W-:Y:S01]  /*82a0*/  FADD.FTZ R3, R179, R4 ;  /* 0x00000004b3037221 */ /* 0x000fe20000010000 */
[----:B--2---:R-:W-:Y:S01]  /*82b0*/  FADD.FTZ R21, R61, R36 ;  /* 0x000000243d157221 */ /* 0x004fe20000010000 */
[-C--:B------:R-:W-:Y:S01]  /*82c0*/  FMUL.FTZ R132, R132, R14.reuse ;  /* 0x0000000e84847220 */ /* 0x080fe20000410000 */
[-C--:B------:R-:W-:Y:S01]  /*82d0*/  FMUL.FTZ R133, R133, R14.reuse ;  /* 0x0000000e85857220 */ /* 0x080fe20000410000 */
[----:B---3--:R-:W-:Y:S01]  /*82e0*/  FADD.FTZ R4, R26, R3 ;  /* 0x000000031a047221 */ /* 0x008fe20000010000 */
[----:B-1----:R-:W-:Y:S01]  /*82f0*/  FADD.FTZ R36, R158, R21 ;  /* 0x000000159e247221 */ /* 0x002fe20000010000 */
[-C--:B------:R-:W-:Y:S01]  /*8300*/  FMUL.FTZ R136, R136, R14.reuse ;  /* 0x0000000e88887220 */ /* 0x080fe20000410000 */
[----:B------:R-:W1:Y:S01]  /*8310*/  MUFU.EX2 R28, R28 ;  /* 0x0000001c001c7308 */ /* 0x000e620000000800 */
[----:B----4-:R-:W-:Y:S01]  /*8320*/  FADD.FTZ R3, R173, R4 ;  /* 0x00000004ad037221 */ /* 0x010fe20000010000 */
[-C--:B------:R-:W-:Y:S01]  /*8330*/  FMUL.FTZ R137, R137, R14.reuse ;  /* 0x0000000e89897220 */ /* 0x080fe20000410000 */
[-C--:B------:R-:W-:Y:S01]  /*8340*/  FMUL.FTZ R140, R140, R14.reuse ;  /* 0x0000000e8c8c7220 */ /* 0x080fe20000410000 */
[-C--:B------:R-:W-:Y:S01]  /*8350*/  FMUL.FTZ R141, R141, R14.reuse ;  /* 0x0000000e8d8d7220 */ /* 0x080fe20000410000 */
[-C--:B------:R-:W-:Y:S01]  /*8360*/  FMUL.FTZ R144, R144, R14.reuse ;  /* 0x0000000e90907220 */ /* 0x080fe20000410000 */
[-C--:B------:R-:W-:Y:S01]  /*8370*/  FMUL.FTZ R145, R145, R14.reuse ;  /* 0x0000000e91917220 */ /* 0x080fe20000410000 */
[-C--:B------:R-:W-:Y:S01]  /*8380*/  FMUL.FTZ R148, R148, R14.reuse ;  /* 0x0000000e94947220 */ /* 0x080fe20000410000 */
[----:B------:R-:W2:Y:S01]  /*8390*/  MUFU.EX2 R152, R152 ;  /* 0x0000009800987308 */ /* 0x000ea20000000800 */
[----:B-----5:R-:W-:Y:S01]  /*83a0*/  FADD.FTZ R21, R57, R36 ;  /* 0x0000002439157221 */ /* 0x020fe20000010000 */
[----:B------:R-:W-:Y:S01]  /*83b0*/  FMUL.FTZ R149, R149, R14 ;  /* 0x0000000e95957220 */ /* 0x000fe20000410000 */
[----:B------:R-:W-:Y:S01]  /*83c0*/  F2FP.BF16.F32.PACK_AB R180, R180, R39 ;  /* 0x00000027b4b4723e */ /* 0x000fe200000010ff */
[----:B------:R-:W-:Y:S01]  /*83d0*/  VIADD R8, R8, 0xffffffff ;  /* 0xffffffff08087836 */ /* 0x000fe20000000000 */
[----:B------:R-:W-:Y:S01]  /*83e0*/  F2FP.BF16.F32.PACK_AB R182, R185, R182 ;  /* 0x000000b6b9b6723e */ /* 0x000fe200000010ff */
[-C--:B------:R-:W-:Y:S01]  /*83f0*/  FMUL.FTZ R90, R90, R23.reuse ;  /* 0x000000175a5a7220 */ /* 0x080fe20000410000 */
[----:B------:R-:W-:Y:S01]  /*8400*/  F2FP.BF16.F32.PACK_AB R176, R43, R176 ;  /* 0x000000b02bb0723e */ /* 0x000fe200000010ff */
[----:B------:R-:W3:Y:S01]  /*8410*/  MUFU.EX2 R175, R175 ;  /* 0x000000af00af7308 */ /* 0x000ee20000000800 */
[----:B-1----:R-:W-:Y:S01]  /*8420*/  FADD.FTZ R4, R28, R3 ;  /* 0x000000031c047221 */ /* 0x002fe20000010000 */
[----:B------:R-:W-:Y:S01]  /*8430*/  F2FP.BF16.F32.PACK_AB R172, R45, R172 ;  /* 0x000000ac2dac723e */ /* 0x000fe200000010ff */
[-C--:B------:R-:W-:Y:S01]  /*8440*/  FMUL.FTZ R91, R91, R23.reuse ;  /* 0x000000175b5b7220 */ /* 0x080fe20000410000 */
[----:B------:R-:W-:Y:S01]  /*8450*/  F2FP.BF16.F32.PACK_AB R174, R87, R174 ;  /* 0x000000ae57ae723e */ /* 0x000fe200000010ff */
[-C--:B------:R-:W-:Y:S01]  /*8460*/  FMUL.FTZ R94, R94, R23.reuse ;  /* 0x000000175e5e7220 */ /* 0x080fe20000410000 */
[----:B------:R-:W-:Y:S01]  /*8470*/  F2FP.BF16.F32.PACK_AB R168, R83, R168 ;  /* 0x000000a853a8723e */ /* 0x000fe200000010ff */
[-C--:B------:R-:W-:Y:S01]  /*8480*/  FMUL.FTZ R95, R95, R23.reuse ;  /* 0x000000175f5f7220 */ /* 0x080fe20000410000 */
[----:B------:R-:W1:Y:S01]  /*8490*/  MUFU.EX2 R49, R49 ;  /* 0x0000003100317308 */ /* 0x000e620000000800 */
[----:B--2---:R-:W-:Y:S01]  /*84a0*/  FADD.FTZ R36, R152, R21 ;  /* 0x0000001598247221 */ /* 0x004fe20000010000 */
[----:B------:R-:W-:Y:S01]  /*84b0*/  F2FP.BF16.F32.PACK_AB R170, R51, R170 ;  /* 0x000000aa33aa723e */ /* 0x000fe200000010ff */
[-C--:B------:R-:W-:Y:S01]  /*84c0*/  FMUL.FTZ R98, R98, R23.reuse ;  /* 0x0000001762627220 */ /* 0x080fe20000410000 */
[----:B------:R-:W-:Y:S01]  /*84d0*/  F2FP.BF16.F32.PACK_AB R164, R77, R164 ;  /* 0x000000a44da4723e */ /* 0x000fe200000010ff */
[-C--:B------:R-:W-:Y:S01]  /*84e0*/  FMUL.FTZ R99, R99, R23.reuse ;  /* 0x0000001763637220 */ /* 0x080fe20000410000 */
[----:B------:R-:W-:Y:S01]  /*84f0*/  F2FP.BF16.F32.PACK_AB R166, R55, R166 ;  /* 0x000000a637a6723e */ /* 0x000fe200000010ff */
[-C--:B------:R-:W-:Y:S01]  /*8500*/  FMUL.FTZ R102, R102, R23.reuse ;  /* 0x0000001766667220 */ /* 0x080fe20000410000 */
[----:B------:R-:W2:Y:S01]  /*8510*/  MUFU.EX2 R30, R30 ;  /* 0x0000001e001e7308 */ /* 0x000ea20000000800 */
[----:B---3--:R-:W-:Y:S01]  /*8520*/  FADD.FTZ R3, R175, R4 ;  /* 0x00000004af037221 */ /* 0x008fe20000010000 */
[----:B------:R-:W-:Y:S01]  /*8530*/  F2FP.BF16.F32.PACK_AB R160, R65, R160 ;  /* 0x000000a041a0723e */ /* 0x000fe200000010ff */
[-C--:B------:R-:W-:Y:S01]  /*8540*/  FMUL.FTZ R103, R103, R23.reuse ;  /* 0x0000001767677220 */ /* 0x080fe20000410000 */
[----:B------:R-:W-:Y:S01]  /*8550*/  F2FP.BF16.F32.PACK_AB R162, R67, R162 ;  /* 0x000000a243a2723e */ /* 0x000fe200000010ff */
[-C--:B------:R-:W-:Y:S01]  /*8560*/  FMUL.FTZ R106, R106, R23.reuse ;  /* 0x000000176a6a7220 */ /* 0x080fe20000410000 */
[----:B------:R-:W-:Y:S01]  /*8570*/  F2FP.BF16.F32.PACK_AB R156, R61, R156 ;  /* 0x0000009c3d9c723e */ /* 0x000fe200000010ff */
[-C--:B------:R-:W-:Y:S01]  /*8580*/  FMUL.FTZ R107, R107, R23.reuse ;  /* 0x000000176b6b7220 */ /* 0x080fe20000410000 */
[----:B------:R-:W3:Y:S01]  /*8590*/  MUFU.EX2 R154, R154 ;  /* 0x0000009a009a7308 */ /* 0x000ee20000000800 */
[----:B-1----:R-:W-:Y:S01]  /*85a0*/  FADD.FTZ R21, R49, R36 ;  /* 0x0000002431157221 */ /* 0x002fe20000010000 */
[----:B------:R-:W-:Y:S01]  /*85b0*/  F2FP.BF16.F32.PACK_AB R158, R57, R158 ;  /* 0x0000009e399e723e */ /* 0x000fe200000010ff */
[-C--:B------:R-:W-:Y:S01]  /*85c0*/  FMUL.FTZ R110, R110, R23.reuse ;  /* 0x000000176e6e7220 */ /* 0x080fe20000410000 */
[----:B------:R-:W-:Y:S01]  /*85d0*/  F2FP.BF16.F32.PACK_AB R152, R49, R152 ;  /* 0x000000983198723e */ /* 0x000fe200000010ff */
[-C--:B------:R-:W-:Y:S01]  /*85e0*/  FMUL.FTZ R111, R111, R23.reuse ;  /* 0x000000176f6f7220 */ /* 0x080fe20000410000 */
[----:B------:R-:W-:Y:S01]  /*85f0*/  F2FP.BF16.F32.PACK_AB R183, R37, R22 ;  /* 0x0000001625b7723e */ /* 0x000fe200000010ff */
[----:B------:R-:W-:Y:S01]  /*8600*/  FMUL.FTZ R114, R114, R23 ;  /* 0x0000001772727220 */ /* 0x000fe20000410000 */
[----:B------:R-:W1:Y:S01]  /*8610*/  MUFU.EX2 R169, R169 ;  /* 0x000000a900a97308 */ /* 0x000e620000000800 */
[----:B--2---:R-:W-:Y:S01]  /*8620*/  FADD.FTZ R4, R30, R3 ;  /* 0x000000031e047221 */ /* 0x004fe20000010000 */
[----:B------:R-:W-:Y:S01]  /*8630*/  F2FP.BF16.F32.PACK_AB R177, R24, R177 ;  /* 0x000000b118b1723e */ /* 0x000fe200000010ff */
[----:B------:R-:W-:Y:S01]  /*8640*/  FMUL.FTZ R115, R115, R23 ;  /* 0x0000001773737220 */ /* 0x000fe20000410000 */
[----:B------:R-:W-:Y:S01]  /*8650*/  F2FP.BF16.F32.PACK_AB R179, R26, R179 ;  /* 0x000000b31ab3723e */ /* 0x000fe200000010ff */
[----:B------:R-:W-:Y:S01]  /*8660*/  FMUL.FTZ R118, R118, R23 ;  /* 0x0000001776767220 */ /* 0x000fe20000410000 */
[----:B------:R-:W-:Y:S01]  /*8670*/  F2FP.BF16.F32.PACK_AB R173, R28, R173 ;  /* 0x000000ad1cad723e */ /* 0x000fe200000010ff */
[----:B------:R-:W-:Y:S01]  /*8680*/  FMUL.FTZ R119, R119, R23 ;  /* 0x0000001777777220 */ /* 0x000fe20000410000 */
[----:B------:R-:W2:Y:S01]  /*8690*/  MUFU.EX2 R9, R9 ;  /* 0x0000000900097308 */ /* 0x000ea20000000800 */
[----:B---3--:R-:W-:Y:S01]  /*86a0*/  FADD.FTZ R36, R154, R21 ;  /* 0x000000159a247221 */ /* 0x008fe20000010000 */
[----:B------:R-:W-:Y:S01]  /*86b0*/  F2FP.BF16.F32.PACK_AB R175, R30, R175 ;  /* 0x000000af1eaf723e */ /* 0x000fe200000010ff */
[-C--:B------:R-:W-:Y:S01]  /*86c0*/  FMUL.FTZ R122, R122, R23.reuse ;  /* 0x000000177a7a7220 */ /* 0x080fe20000410000 */
[-C--:B------:R-:W-:Y:S01]  /*86d0*/  FMUL.FTZ R123, R123, R23.reuse ;  /* 0x000000177b7b7220 */ /* 0x080fe20000410000 */
[-C--:B------:R-:W-:Y:S01]  /*86e0*/  FMUL.FTZ R126, R126, R23.reuse ;  /* 0x000000177e7e7220 */ /* 0x080fe20000410000 */
[-C--:B------:R-:W-:Y:S01]  /*86f0*/  FMUL.FTZ R127, R127, R23.reuse ;  /* 0x000000177f7f7220 */ /* 0x080fe20000410000 */
[-C--:B------:R-:W-:Y:S01]  /*8700*/  FMUL.FTZ R130, R130, R23.reuse ;  /* 0x0000001782827220 */ /* 0x080fe20000410000 */
[----:B------:R-:W3:Y:S01]  /*8710*/  MUFU.EX2 R32, R32 ;  /* 0x0000002000207308 */ /* 0x000ee20000000800 */
[----:B-1----:R-:W-:Y:S01]  /*8720*/  FADD.FTZ R3, R169, R4 ;  /* 0x00000004a9037221 */ /* 0x002fe20000010000 */
[-C--:B------:R-:W-:Y:S01]  /*8730*/  FMUL.FTZ R131, R131, R23.reuse ;  /* 0x0000001783837220 */ /* 0x080fe20000410000 */
[-C--:B------:R-:W-:Y:S01]  /*8740*/  FMUL.FTZ R134, R134, R23.reuse ;  /* 0x0000001786867220 */ /* 0x080fe20000410000 */
[-C--:B------:R-:W-:Y:S01]  /*8750*/  FMUL.FTZ R135, R135, R23.reuse ;  /* 0x0000001787877220 */ /* 0x080fe20000410000 */
[-C--:B------:R-:W-:Y:S01]  /*8760*/  FMUL.FTZ R138, R138, R23.reuse ;  /* 0x000000178a8a7220 */ /* 0x080fe20000410000 */
[-C--:B------:R-:W-:Y:S01]  /*8770*/  FMUL.FTZ R139, R139, R23.reuse ;  /* 0x000000178b8b7220 */ /* 0x080fe20000410000 */
[-C--:B------:R-:W-:Y:S01]  /*8780*/  FMUL.FTZ R142, R142, R23.reuse ;  /* 0x000000178e8e7220 */ /* 0x080fe20000410000 */
[----:B------:R-:W1:Y:S01]  /*8790*/  MUFU.EX2 R171, R171 ;  /* 0x000000ab00ab7308 */ /* 0x000e620000000800 */
[C---:B--2---:R-:W-:Y:S01]  /*87a0*/  FADD.FTZ R4, R9.reuse, R36 ;  /* 0x0000002409047221 */ /* 0x044fe20000010000 */
[----:B------:R-:W-:Y:S01]  /*87b0*/  F2FP.BF16.F32.PACK_AB R154, R9, R154 ;  /* 0x0000009a099a723e */ /* 0x000fe200000010ff */
[-C--:B------:R-:W-:Y:S01]  /*87c0*/  FMUL.FTZ R143, R143, R23.reuse ;  /* 0x000000178f8f7220 */ /* 0x080fe20000410000 */
[-C--:B------:R-:W-:Y:S01]  /*87d0*/  FMUL.FTZ R146, R146, R23.reuse ;  /* 0x0000001792927220 */ /* 0x080fe20000410000 */
[-C--:B------:R-:W-:Y:S01]  /*87e0*/  FMUL.FTZ R147, R147, R23.reuse ;  /* 0x0000001793937220 */ /* 0x080fe20000410000 */
[-C--:B------:R-:W-:Y:S01]  /*87f0*/  FMUL.FTZ R150, R150, R23.reuse ;  /* 0x0000001796967220 */ /* 0x080fe20000410000 */
[----:B------:R-:W-:Y:S01]  /*8800*/  FMUL.FTZ R151, R151, R23 ;  /* 0x0000001797977220 */ /* 0x000fe20000410000 */
[----:B------:R-:W2:Y:S01]  /*8810*/  MUFU.EX2 R10, R35 ;  /* 0x00000023000a7308 */ /* 0x000ea20000000800 */
[C---:B---3--:R-:W-:Y:S01]  /*8820*/  FADD.FTZ R36, R32.reuse, R3 ;  /* 0x0000000320247221 */ /* 0x048fe20000010000 */
[----:B------:R-:W-:Y:S01]  /*8830*/  F2FP.BF16.F32.PACK_AB R169, R32, R169 ;  /* 0x000000a920a9723e */ /* 0x000fe200000010ff */
[----:B------:R-:W-:-:S02]  /*8840*/  IMAD.MOV.U32 R14, RZ, RZ, R0 ;  /* 0x000000ffff0e7224 */ /* 0x000fc400078e0000 */
[----:B------:R-:W-:-:S03]  /*8850*/  IMAD.MOV.U32 R9, RZ, RZ, R15 ;  /* 0x000000ffff097224 */ /* 0x000fc600078e000f */
[----:B------:R-:W3:Y:S01]  /*8860*/  MUFU.EX2 R165, R165 ;  /* 0x000000a500a57308 */ /* 0x000ee20000000800 */
[----:B-1----:R-:W-:-:S07]  /*8870*/  FADD.FTZ R3, R171, R36 ;  /* 0x00000024ab037221 */ /* 0x002fce0000010000 */
[----:B------:R1:W4:Y:S01]  /*8880*/  MUFU.EX2 R25, R181 ;  /* 0x000000b500197308 */ /* 0x0003220000000800 */
[C---:B--2---:R-:W-:Y:S01]  /*8890*/  FADD.FTZ R36, R10.reuse, R3 ;  /* 0x000000030a247221 */ /* 0x044fe20000010000 */
[----:B------:R-:W-:Y:S01]  /*88a0*/  F2FP.BF16.F32.PACK_AB R171, R10, R171 ;  /* 0x000000ab0aab723e */ /* 0x000fe200000010ff */
[----:B------:R-:W-:-:S05]  /*88b0*/  IMAD.MOV.U32 R10, RZ, RZ, R33 ;  /* 0x000000ffff0a7224 */ /* 0x000fca00078e0021 */
[----:B------:R-:W2:Y:S01]  /*88c0*/  MUFU.EX2 R41, R41 ;  /* 0x0000002900297308 */ /* 0x000ea20000000800 */
[----:B---3--:R-:W-:Y:S01]  /*88d0*/  FADD.FTZ R36, R165, R36 ;  /* 0x00000024a5247221 */ /* 0x008fe20000010000 */
[----:B-1----:R-:W-:-:S06]  /*88e0*/  F2FP.BF16.F32.PACK_AB R181, R29, R20 ;  /* 0x000000141db5723e */ /* 0x002fcc00000010ff */
[----:B------:R-:W1:Y:S01]  /*88f0*/  MUFU.EX2 R167, R191 ;  /* 0x000000bf00a77308 */ /* 0x000e620000000800 */
[C---:B----4-:R-:W-:Y:S01]  /*8900*/  FADD.FTZ R36, R25.reuse, R36 ;  /* 0x0000002419247221 */ /* 0x050fe20000010000 */
[----:B------:R-:W-:-:S06]  /*8910*/  F2FP.BF16.F32.PACK_AB R165, R25, R165 ;  /* 0x000000a519a5723e */ /* 0x000fcc00000010ff */
[----:B------:R-:W3:Y:S01]  /*8920*/  MUFU.EX2 R189, R189 ;  /* 0x000000bd00bd7308 */ /* 0x000ee20000000800 */
[----:B--2---:R-:W-:-:S07]  /*8930*/  FADD.FTZ R36, R41, R36 ;  /* 0x0000002429247221 */ /* 0x004fce0000010000 */
[----:B------:R-:W2:Y:S01]  /*8940*/  MUFU.EX2 R187, R187 ;  /* 0x000000bb00bb7308 */ /* 0x000ea20000000800 */
[C---:B-1----:R-:W-:Y:S01]  /*8950*/  FADD.FTZ R36, R167.reuse, R36 ;  /* 0x00000024a7247221 */ /* 0x042fe20000010000 */
[----:B------:R-:W-:-:S06]  /*8960*/  F2FP.BF16.F32.PACK_AB R167, R167, R41 ;  /* 0x00000029a7a7723e */ /* 0x000fcc00000010ff */
[----:B------:R-:W1:Y:S01]  /*8970*/  MUFU.EX2 R193, R193 ;  /* 0x000000c100c17308 */ /* 0x000e620000000800 */
[----:B---3--:R-:W-:-:S07]  /*8980*/  FADD.FTZ R36, R189, R36 ;  /* 0x00000024bd247221 */ /* 0x008fce0000010000 */
[----:B------:R-:W3:Y:S01]  /*8990*/  MUFU.EX2 R153, R153 ;  /* 0x0000009900997308 */ /* 0x000ee20000000800 */
[----:B--2---:R-:W-:-:S07]  /*89a0*/  FADD.FTZ R36, R187, R36 ;  /* 0x00000024bb247221 */ /* 0x004fce0000010000 */
[----:B------:R2:W4:Y:S01]  /*89b0*/  MUFU.EX2 R157, R161 ;  /* 0x000000a1009d7308 */ /* 0x0005220000000800 */
[----:B-1----:R-:W-:-:S07]  /*89c0*/  FADD.FTZ R36, R193, R36 ;  /* 0x00000024c1247221 */ /* 0x002fce0000010000 */
[----:B------:R-:W1:Y:S01]  /*89d0*/  MUFU.EX2 R47, R47 ;  /* 0x0000002f002f7308 */ /* 0x000e620000000800 */
[----:B---3--:R-:W-:Y:S01]  /*89e0*/  FADD.FTZ R36, R153, R36 ;  /* 0x0000002499247221 */ /* 0x008fe20000010000 */
[----:B--2---:R-:W-:-:S06]  /*89f0*/  F2FP.BF16.F32.PACK_AB R161, R187, R189 ;  /* 0x000000bdbba1723e */ /* 0x004fcc00000010ff */
[----:B------:R-:W2:Y:S01]  /*8a00*/  MUFU.EX2 R85, R85 ;  /* 0x0000005500557308 */ /* 0x000ea20000000800 */
[----:B----4-:R-:W-:-:S07]  /*8a10*/  FADD.FTZ R36, R157, R36 ;  /* 0x000000249d247221 */ /* 0x010fce0000010000 */
[----:B------:R3:W4:Y:S01]  /*8a20*/  MUFU.EX2 R159, R163 ;  /* 0x000000a3009f7308 */ /* 0x0007220000000800 */
[C---:B-1----:R-:W-:Y:S01]  /*8a30*/  FADD.FTZ R36, R47.reuse, R36 ;  /* 0x000000242f247221 */ /* 0x042fe20000010000 */
[----:B------:R-:W-:-:S06]  /*8a40*/  F2FP.BF16.F32.PACK_AB R157, R47, R157 ;  /* 0x0000009d2f9d723e */ /* 0x000fcc00000010ff */
[----:B------:R-:W1:Y:S01]  /*8a50*/  MUFU.EX2 R53, R53 ;  /* 0x0000003500357308 */ /* 0x000e620000000800 */
[----:B--2---:R-:W-:Y:S01]  /*8a60*/  FADD.FTZ R36, R85, R36 ;  /* 0x0000002455247221 */ /* 0x004fe20000010000 */
[----:B---3--:R-:W-:-:S06]  /*8a70*/  F2FP.BF16.F32.PACK_AB R163, R153, R193 ;  /* 0x000000c199a3723e */ /* 0x008fcc00000010ff */
[----:B------:R-:W2:Y:S01]  /*8a80*/  MUFU.EX2 R79, R79 ;  /* 0x0000004f004f7308 */ /* 0x000ea20000000800 */
[C---:B----4-:R-:W-:Y:S01]  /*8a90*/  FADD.FTZ R36, R159.reuse, R36 ;  /* 0x000000249f247221 */ /* 0x050fe20000010000 */
[----:B------:R-:W-:-:S06]  /*8aa0*/  F2FP.BF16.F32.PACK_AB R159, R159, R85 ;  /* 0x000000559f9f723e */ /* 0x000fcc00000010ff */
[----:B------:R-:W3:Y:S01]  /*8ab0*/  MUFU.EX2 R81, R81 ;  /* 0x0000005100517308 */ /* 0x000ee20000000800 */
[----:B-1----:R-:W-:-:S07]  /*8ac0*/  FADD.FTZ R36, R53, R36 ;  /* 0x0000002435247221 */ /* 0x002fce0000010000 */
[----:B------:R-:W1:Y:S01]  /*8ad0*/  MUFU.EX2 R34, R34 ;  /* 0x0000002200227308 */ /* 0x000e620000000800 */
[C---:B--2---:R-:W-:Y:S01]  /*8ae0*/  FADD.FTZ R36, R79.reuse, R36 ;  /* 0x000000244f247221 */ /* 0x044fe20000010000 */
[----:B------:R-:W-:-:S03]  /*8af0*/  F2FP.BF16.F32.PACK_AB R153, R79, R53 ;  /* 0x000000354f99723e */ /* 0x000fc600000010ff */
[----:B---3--:R-:W-:-:S04]  /*8b00*/  FADD.FTZ R36, R81, R36 ;  /* 0x0000002451247221 */ /* 0x008fc80000010000 */
[C---:B-1----:R-:W-:Y:S01]  /*8b10*/  FADD.FTZ R3, R34.reuse, R36 ;  /* 0x0000002422037221 */ /* 0x042fe20000010000 */
[----:B------:R-:W-:Y:S01]  /*8b20*/  F2FP.BF16.F32.PACK_AB R155, R34, R81 ;  /* 0x00000051229b723e */ /* 0x000fe200000010ff */
[----:B0-----:R-:W-:Y:S06]  /*8b30*/  @P4 BRA `(.L_x_7237) ;  /* 0xffffffc400f84947 */ /* 0x001fec000383ffff */
[----:B------:R-:W-:Y:S02]  /*8b40*/  IMAD.MOV.U32 R10, RZ, RZ, R33 ;  /* 0x000000ffff0a7224 */ /* 0x000fe400078e0021 */
[----:B------:R-:W-:-:S07]  /*8b50*/  IMAD.MOV.U32 R9, RZ, RZ, R15 ;  /* 0x000000ffff097224 */ /* 0x000fce00078e000f */
.L_x_7220:
[----:B------:R-:W0:Y:S01]  /*8b60*/  LDC R13, c[0x0][0x448] ;  /* 0x00011200ff0d7b82 */ /* 0x000e220000000800 */
[----:B------:R-:W-:-:S05]  /*8b70*/  IADD3 R15, -R11, 0x1, RZ ;  /* 0x000000010b0f7810 */ /* 0x000fca0007ffe1ff */
[----:B------:R-:W-:Y:S02]  /*8b80*/  IMAD R20, R16, UR38, R15 ;  /* 0x0000002610147c24 */ /* 0x000fe4000f8e020f */
[----:B------:R-:W1:Y:S08]  /*8b90*/  S2UR UR7, SR_CTAID.X ;  /* 0x00000000000779c3 */ /* 0x000e700000002500 */
[----:B------:R-:W2:Y:S01]  /*8ba0*/  LDC R22, c[0x0][0x9e4] ;  /* 0x00027900ff167b82 */ /* 0x000ea20000000800 */
[----:B0-----:R-:W-:Y:S01]  /*8bb0*/  ISETP.NE.AND P5, PT, R13, 0x1, PT ;  /* 0x000000010d00780c */ /* 0x001fe20003fa5270 */
[----:B-1----:R-:W-:-:S12]  /*8bc0*/  ULEA UR7, UR7, 0x7f, 0x7 ;  /* 0x0000007f07077891 */ /* 0x002fd8000f8e383f */
[----:B------:R-:W0:Y:S01]  /*8bd0*/  @P5 LDC R13, c[0x0][0x44c] ;  /* 0x00011300ff0d5b82 */ /* 0x000e220000000800 */
[----:B------:R-:W-:Y:S01]  /*8be0*/  IMAD.U32 R11, RZ, RZ, UR7 ;  /* 0x00000007ff0b7e24 */ /* 0x000fe2000f8e00ff */
[----:B--2---:R-:W-:-:S06]  /*8bf0*/  ISETP.GE.AND P6, PT, R22, 0x1, PT ;  /* 0x000000011600780c */ /* 0x004fcc0003fc6270 */
[----:B------:R-:W1:Y:S01]  /*8c00*/  @P5 LDC R14, c[0x0][0x450] ;  /* 0x00011400ff0e5b82 */ /* 0x000e620000000800 */
[----:B0-----:R-:W-:Y:S01]  /*8c10*/  @P5 IMAD.HI.U32 R13, R13, UR7, RZ ;  /* 0x000000070d0d5c27 */ /* 0x001fe2000f8e00ff */
[----:B------:R-:W-:-:S04]  /*8c20*/  ULDC UR7, c[0x0][0x9dc] ;  /* 0x0002770000077ab9 */ /* 0x000fc80000000800 */
        /* <DEDUP_REMOVED lines=13> */
.L_x_7239:
[----:B------:R-:W-:-:S13]  /*8d00*/  ISETP.NE.AND P2, PT, R22, 0x1, PT ;  /* 0x000000011600780c */ /* 0x000fda0003f45270 */
[----:B------:R-:W0:Y:S02]  /*8d10*/  @P2 LDC.64 R14, c[0x0][0x9e8] ;  /* 0x00027a00ff0e2b82 */ /* 0x000e240000000a00 */
[----:B0-----:R-:W-:-:S05]  /*8d20*/  @P2 IMAD.HI.U32 R14, R11, R14, RZ ;  /* 0x0000000e0b0e2227 */ /* 0x001fca00078e00ff */
[----:B------:R-:W-:-:S07]  /*8d30*/  @P2 SHF.R.U32.HI R11, RZ, R15, R14 ;  /* 0x0000000fff0b2219 */ /* 0x000fce000001160e */
.L_x_7240:
[----:B------:R-:W-:-:S05]  /*8d40*/  IMAD R14, R11, R22, RZ ;  /* 0x000000160b0e7224 */ /* 0x000fca00078e02ff */
[----:B------:R-:W-:-:S07]  /*8d50*/  VIMNMX R13, R13, R14, !PT ;  /* 0x0000000e0d0d7248 */ /* 0x000fce0007fe0100 */
.L_x_7238:
[----:B------:R-:W-:-:S05]  /*8d60*/  VIADD R13, R13, 0x7f ;  /* 0x0000007f0d0d7836 */ /* 0x000fca0000000000 */
[----:B------:R-:W-:-:S04]  /*8d70*/  SHF.R.S32.HI R14, RZ, 0x1f, R13 ;  /* 0x0000001fff0e7819 */ /* 0x000fc8000001140d */
[----:B------:R-:W-:-:S04]  /*8d80*/  LEA.HI R14, R14, R13, RZ, 0x7 ;  /* 0x0000000d0e0e7211 */ /* 0x000fc800078f38ff */
[----:B------:R-:W-:-:S04]  /*8d90*/  SHF.R.S32.HI R14, RZ, 0x7, R14 ;  /* 0x00000007ff0e7819 */ /* 0x000fc8000001140e */
[----:B------:R-:W-:-:S04]  /*8da0*/  VIMNMX R13, R17, R14, !PT ;  /* 0x0000000e110d7248 */ /* 0x000fc80007fe0100 */
[----:B------:R-:W-:-:S13]  /*8db0*/  ISETP.GE.AND P2, PT, R8, R13, PT ;  /* 0x0000000d0800720c */ /* 0x000fda0003f46270 */
[----:B------:R-:W-:Y:S05]  /*8dc0*/  @!P2 BRA `(.L_x_7241) ;  /* 0x0000002400f4a947 */ /* 0x000fea0003800000 */
[----:B------:R-:W-:Y:S01]  /*8dd0*/  IMAD.MOV.U32 R11, RZ, RZ, R10 ;  /* 0x000000ffff0b7224 */ /* 0x000fe200078e000a */
[----:B------:R-:W-:Y:S01]  /*8de0*/  UMOV UR7, UR4 ;  /* 0x0000000400077c82 */ /* 0x000fe20008000000 */
[----:B------:R-:W-:Y:S01]  /*8df0*/  IMAD.MOV.U32 R14, RZ, RZ, R9 ;  /* 0x000000ffff0e7224 */ /* 0x000fe200078e0009 */
[----:B------:R-:W-:Y:S01]  /*8e00*/  ULDC UR38, c[0x0][0x9d8] ;  /* 0x0002760000267ab9 */ /* 0x000fe20000000800 */
[----:B------:R-:W-:-:S07]  /*8e10*/  IMAD.MOV.U32 R15, RZ, RZ, R0 ;  /* 0x000000ffff0f7224 */ /* 0x000fce00078e0000 */
.L_x_7250:
        /* <DEDUP_REMOVED lines=9> */
.L_x_7243:
[----:B------:R-:W-:Y:S01]  /*8eb0*/  ULEA UR10, UR4, UR36, 0x3 ;  /* 0x00000024040a7291 */ /* 0x000fe2000f8e183f */
[----:B------:R-:W-:-:S08]  /*8ec0*/  SHF.L.U32 R9, R0, 0x1f, RZ ;  /* 0x0000001f00097819 */ /* 0x000fd000000006ff */
[----:B------:R0:W1:Y:S01]  /*8ed0*/  SYNCS.PHASECHK.TRANS64.TRYWAIT P3, [UR10+0x28830], R9 ;  /* 0x02883009ff0075a7 */ /* 0x000062000806014a */
[----:B------:R-:W-:Y:S05]  /*8ee0*/  @!P0 BRA `(.L_x_7244) ;  /* 0x0000000000048947 */ /* 0x000fea0003800000 */
[----:B------:R-:W-:Y:S01]  /*8ef0*/  BPT.TRAP 0x1 ;  /* 0x000000040000795c */ /* 0x000fe20000300000 */
.L_x_7244:
[----:B-1----:R-:W-:Y:S05]  /*8f00*/  @P3 BRA `(.L_x_7242) ;  /* 0x0000000000083947 */ /* 0x002fea0003800000 */
[----:B------:R-:W1:Y:S02]  /*8f10*/  SYNCS.PHASECHK.TRANS64.TRYWAIT P3, [UR10+0x28830], R9 ;  /* 0x02883009ff0075a7 */ /* 0x000e64000806014a */
[----:B-1----:R-:W-:Y:S05]  /*8f20*/  @!P3 BRA `(.L_x_7245) ;  /* 0x000000c00048b947 */ /* 0x002fea0003800000 */
.L_x_7242:
        /* <DEDUP_REMOVED lines=47> */
.L_x_7247:
[----:B------:R-:W-:Y:S01]  /*9220*/  ULEA UR10, UR7, UR36, 0x3 ;  /* 0x00000024070a7291 */ /* 0x000fe2000f8e183f */
[----:B------:R-:W-:-:S08]  /*9230*/  SHF.L.U32 R9, R15, 0x1f, RZ ;  /* 0x0000001f0f097819 */ /* 0x000fd000000006ff */
[----:B------:R0:W1:Y:S01]  /*9240*/  SYNCS.PHASECHK.TRANS64.TRYWAIT P2, [UR10+0x28850], R9 ;  /* 0x02885009ff0075a7 */ /* 0x000062000804014a */
[----:B------:R-:W-:Y:S05]  /*9250*/  @!P0 BRA `(.L_x_7248) ;  /* 0x0000000000048947 */ /* 0x000fea0003800000 */
[----:B------:R-:W-:Y:S01]  /*9260*/  BPT.TRAP 0x1 ;  /* 0x000000040000795c */ /* 0x000fe20000300000 */
.L_x_7248:
[----:B-1----:R-:W-:Y:S05]  /*9270*/  @P2 BRA `(.L_x_7246) ;  /* 0x0000000000082947 */ /* 0x002fea0003800000 */
[----:B------:R-:W1:Y:S02]  /*9280*/  SYNCS.PHASECHK.TRANS64.TRYWAIT P2, [UR10+0x28850], R9 ;  /* 0x02885009ff0075a7 */ /* 0x000e64000804014a */
[----:B-1----:R-:W-:Y:S05]  /*9290*/  @!P2 BRA `(.L_x_7249) ;  /* 0x000000bc0084a947 */ /* 0x002fea0003800000 */
.L_x_7246:
[----:B------:R-:W-:Y:S01]  /*92a0*/  UIADD3 UR10, UR36, 0x400, URZ ;  /* 0x00000400240a7890 */ /* 0x000fe2000fffe03f */
[----:B------:R-:W-:Y:S01]  /*92b0*/  WARPGROUP.ARRIVE ;  /* 0x00000000000079c5 */ /* 0x000fe20000000000 */
[----:B------:R-:W-:Y:S01]  /*92c0*/  UMOV UR11, 0x40000040 ;  /* 0x40000040000b7882 */ /* 0x000fe20000000000 */
[----:B------:R-:W-:Y:S01]  /*92d0*/  UMOV UR15, 0x40000040 ;  /* 0x40000040000f7882 */ /* 0x000fe20000000000 */
[----:B------:R-:W-:Y:S01]  /*92e0*/  USHF.R.U32.HI UR10, URZ, 0x4, UR10 ;  /* 0x000000043f0a7899 */ /* 0x000fe2000801160a */
[----:B------:R-:W-:Y:S01]  /*92f0*/  FMUL.FTZ R15, R24, UR38 ;  /* 0x00000026180f7c20 */ /* 0x000fe20008410000 */
[----:B------:R-:W-:Y:S01]  /*9300*/  FMUL.FTZ R21, R25, UR38 ;  /* 0x0000002619157c20 */ /* 0x000fe20008410000 */
[----:B------:R-:W-:Y:S01]  /*9310*/  FMUL.FTZ R185, R32, UR38 ;  /* 0x0000002620b97c20 */ /* 0x000fe20008410000 */
[----:B------:R-:W-:Y:S01]  /*9320*/  ULOP3.LUT UR10, UR10, 0x3fff, URZ, 0xc0, !UPT ;  /* 0x00003fff0a0a7892 */ /* 0x000fe2000f8ec03f */
[----:B------:R-:W-:Y:S01]  /*9330*/  FMUL.FTZ R187, R33, UR38 ;  /* 0x0000002621bb7c20 */ /* 0x000fe20008410000 */
[----:B------:R-:W-:Y:S01]  /*9340*/  FMUL.FTZ R189, R36, UR38 ;  /* 0x0000002624bd7c20 */ /* 0x000fe20008410000 */
[----:B------:R-:W1:Y:S01]  /*9350*/  MUFU.TANH R15, R15 ;  /* 0x0000000f000f7308 */ /* 0x000e620000002400 */
[----:B------:R-:W-:Y:S01]  /*9360*/  ULOP3.LUT UR10, UR10, 0x4000000, URZ, 0xfc, !UPT ;  /* 0x040000000a0a7892 */ /* 0x000fe2000f8efc3f */
[----:B------:R-:W-:Y:S01]  /*9370*/  FMUL.FTZ R191, R37, UR38 ;  /* 0x0000002625bf7c20 */ /* 0x000fe20008410000 */
[----:B------:R-:W-:Y:S01]  /*9380*/  FMUL.FTZ R193, R40, UR38 ;  /* 0x0000002628c17c20 */ /* 0x000fe20008410000 */
[----:B------:R-:W-:Y:S01]  /*9390*/  FMUL.FTZ R195, R41, UR38 ;  /* 0x0000002629c37c20 */ /* 0x000fe20008410000 */
[----:B------:R-:W-:Y:S01]  /*93a0*/  ULEA UR10, UR7, UR10, 0xb ;  /* 0x0000000a070a7291 */ /* 0x000fe2000f8e583f */
[----:B------:R-:W-:Y:S01]  /*93b0*/  FMUL.FTZ R197, R44, UR38 ;  /* 0x000000262cc57c20 */ /* 0x000fe20008410000 */
[----:B------:R-:W-:Y:S01]  /*93c0*/  FMUL.FTZ R199, R49, UR38 ;  /* 0x0000002631c77c20 */ /* 0x000fe20008410000 */
[----:B------:R-:W2:Y:S01]  /*93d0*/  MUFU.TANH R21, R21 ;  /* 0x0000001500157308 */ /* 0x000ea20000002400 */
[----:B------:R-:W-:Y:S01]  /*93e0*/  UIADD3 UR14, UR10, 0x80, URZ ;  /* 0x000000800a0e7890 */ /* 0x000fe2000fffe03f */
[----:B------:R-:W-:Y:S01]  /*93f0*/  FMUL.FTZ R201, R52, UR38 ;  /* 0x0000002634c97c20 */ /* 0x000fe20008410000 */
[----:B------:R-:W-:Y:S01]  /*9400*/  FMUL.FTZ R203, R53, UR38 ;  /* 0x0000002635cb7c20 */ /* 0x000fe20008410000 */
[----:B------:R-:W-:Y:S01]  /*9410*/  FMUL.FTZ R205, R56, UR38 ;  /* 0x0000002638cd7c20 */ /* 0x000fe20008410000 */
[----:B------:R-:W-:Y:S01]  /*9420*/  FMUL.FTZ R207, R57, UR38 ;  /* 0x0000002639cf7c20 */ /* 0x000fe20008410000 */
[----:B------:R-:W-:Y:S01]  /*9430*/  HGMMA.64x128x16.F32.BF16 R88, R180, gdesc[UR8].tnspB, R88, gsb0 ;  /* 0x41e00008b4587df0 */ /* 0x000fe20008001858 */
        /* <DEDUP_REMOVED lines=10> */
[----:B--2---:R-:W-:Y:S01]  /*94e0*/  FMNMX.FTZ R10, R21, R10, !PT ;  /* 0x0000000a150a7209 */ /* 0x004fe20007810000 */
        /* <DEDUP_REMOVED lines=34> */
[----:B------:R-:W1:Y:S01]  /*9710*/  LDC R12, c[0x0][0x988] ;  /* 0x00026200ff0c7b82 */ /* 0x000e620000000800 */
[----:B------:R-:W-:Y:S01]  /*9720*/  FMUL.FTZ R87, R87, UR38 ;  /* 0x0000002657577c20 */ /* 0x000fe20008410000 */
[----:B------:R-:W-:Y:S01]  /*9730*/  UMOV UR11, 0x40000040 ;  /* 0x40000040000b7882 */ /* 0x000fe20000000000 */
[C---:B------:R-:W-:Y:S01]  /*9740*/  ISETP.GT.AND P2, PT, R8.reuse, R13, PT ;  /* 0x0000000d0800720c */ /* 0x040fe20003f44270 */
[----:B------:R-:W-:Y:S01]  /*9750*/  MUFU.TANH R197, R197 ;  /* 0x000000c500c57308 */ /* 0x000fe20000002400 */
[----:B------:R-:W-:-:S07]  /*9760*/  VIADD R8, R8, 0xffffffff ;  /* 0xffffffff08087836 */ /* 0x000fce0000000000 */
        /* <DEDUP_REMOVED lines=16> */
[----:B------:R-:W-:Y:S01]  /*9870*/  FMUL.FTZ R29, R34, UR38 ;  /* 0x00000026221d7c20 */ /* 0x000fe20008410000 */
[----:B------:R-:W-:Y:S01]  /*9880*/  HGMMA.64x128x16.F32.BF16 R88, R176, gdesc[UR12].tnspB, R88, gsb0 ;  /* 0x41e0000cb0587df0 */ /* 0x000fe20008001858 */
[----:B------:R-:W-:Y:S01]  /*9890*/  UIADD3 UR14, UR10, 0x100, URZ ;  /* 0x000001000a0e7890 */ /* 0x000fe2000fffe03f */
[----:B------:R-:W-:-:S04]  /*98a0*/  UMOV UR15, 0x40000040 ;  /* 0x40000040000f7882 */ /* 0x000fc80000000000 */
[----:B------:R-:W2:Y:S08]  /*98b0*/  MUFU.TANH R181, R181 ;  /* 0x000000b500b57308 */ /* 0x000eb00000002400 */
[----:B------:R-:W3:Y:S08]  /*98c0*/  MUFU.TANH R183, R183 ;  /* 0x000000b700b77308 */ /* 0x000ef00000002400 */
[----:B------:R-:W-:Y:S01]  /*98d0*/  MUFU.TANH R77, R77 ;  /* 0x0000004d004d7308 */ /* 0x000fe20000002400 */
[----:B--2---:R-:W-:-:S07]  /*98e0*/  FMNMX.FTZ R10, R181, R10, !PT ;  /* 0x0000000ab50a7209 */ /* 0x004fce0007810000 */
[----:B------:R-:W-:Y:S01]  /*98f0*/  MUFU.TANH R221, R221 ;  /* 0x000000dd00dd7308 */ /* 0x000fe20000002400 */
[----:B---3--:R-:W-:-:S04]  /*9900*/  FMNMX.FTZ R10, R183, R10, !PT ;  /* 0x0000000ab70a7209 */ /* 0x008fc80007810000 */
[----:B------:R-:W-:-:S03]  /*9910*/  FMNMX.FTZ R10, R185, R10, !PT ;  /* 0x0000000ab90a7209 */ /* 0x000fc60007810000 */
[----:B------:R-:W-:Y:S01]  /*9920*/  MUFU.TANH R223, R223 ;  /* 0x000000df00df7308 */ /* 0x000fe20000002400 */
[----:B------:R-:W-:-:S04]  /*9930*/  FMNMX.FTZ R10, R187, R10, !PT ;  /* 0x0000000abb0a7209 */ /* 0x000fc80007810000 */
[----:B------:R-:W-:-:S03]  /*9940*/  FMNMX.FTZ R10, R189, R10, !PT ;  /* 0x0000000abd0a7209 */ /* 0x000fc60007810000 */
[----:B------:R-:W-:Y:S01]  /*9950*/  MUFU.TANH R225, R225 ;  /* 0x000000e100e17308 */ /* 0x000fe20000002400 */
[----:B------:R-:W-:-:S04]  /*9960*/  FMNMX.FTZ R10, R191, R10, !PT ;  /* 0x0000000abf0a7209 */ /* 0x000fc80007810000 */
[----:B------:R-:W-:-:S03]  /*9970*/  FMNMX.FTZ R10, R193, R10, !PT ;  /* 0x0000000ac10a7209 */ /* 0x000fc60007810000 */
[----:B------:R-:W-:Y:S01]  /*9980*/  MUFU.TANH R85, R85 ;  /* 0x0000005500557308 */ /* 0x000fe20000002400 */
[----:B------:R-:W-:-:S04]  /*9990*/  FMNMX.FTZ R10, R195, R10, !PT ;  /* 0x0000000ac30a7209 */ /* 0x000fc80007810000 */
[----:B------:R-:W-:-:S03]  /*99a0*/  FMNMX.FTZ R10, R197, R10, !PT ;  /* 0x0000000ac50a7209 */ /* 0x000fc60007810000 */
        /* <DEDUP_REMOVED lines=17> */
[----:B------:R-:W-:Y:S01]  /*9ac0*/  HGMMA.64x128x16.F32.BF16 R88, R172, gdesc[UR12].tnspB, R88, gsb0 ;  /* 0x41e0000cac587df0 */ /* 0x000fe20008001858 */
[----:B------:R-:W-:Y:S01]  /*9ad0*/  UIADD3 UR14, UR10, 0x180, URZ ;  /* 0x000001800a0e7890 */ /* 0x000fe2000fffe03f */
[----:B------:R-:W-:-:S05]  /*9ae0*/  UMOV UR15, 0x40000040 ;  /* 0x40000040000f7882 */ /* 0x000fca0000000000 */
        /* <DEDUP_REMOVED lines=52> */
[----:B0-----:R-:W0:Y:S02]  /*9e30*/  SHFL.BFLY PT, R9, R10, 0x2, 0x1f ;  /* 0x0c401f000a097f89 */ /* 0x001e2400000e0000 */
[----:B0-----:R-:W-:-:S05]  /*9e40*/  FMNMX.FTZ R9, R10, R9, !PT ;  /* 0x000000090a097209 */ /* 0x001fca0007810000 */
[----:B------:R-:W0:Y:S02]  /*9e50*/  SHFL.BFLY PT, R10, R9, 0x1, 0x1f ;  /* 0x0c201f00090a7f89 */ /* 0x000e2400000e0000 */
[----:B0-----:R-:W-:Y:S02]  /*9e60*/  FMNMX.FTZ R9, R9, R10, !PT ;  /* 0x0000000a09097209 */ /* 0x001fe40007810000 */
[----:B------:R-:W-:-:S03]  /*9e70*/  FMNMX.FTZ R10, R20, R11, !PT ;  /* 0x0000000b140a7209 */ /* 0x000fc60007810000 */
[----:B------:R-:W-:Y:S01]  /*9e80*/  FADD.FTZ R71, -R9, R14 ;  /* 0x0000000e09477221 */ /* 0x000fe20000010100 */
[----:B------:R-:W-:Y:S01]  /*9e90*/  FMNMX.FTZ R10, R23, R10, !PT ;  /* 0x0000000a170a7209 */ /* 0x000fe20007810000 */
[-C--:B-1----:R-:W-:Y:S02]  /*9ea0*/  FMUL.FTZ R14, R9, R12.reuse ;  /* 0x0000000c090e7220 */ /* 0x082fe40000410000 */
[----:B------:R-:W-:Y:S01]  /*9eb0*/  FMUL.FTZ R71, R71, R12 ;  /* 0x0000000c47477220 */ /* 0x000fe20000410000 */
[----:B------:R-:W-:Y:S01]  /*9ec0*/  FMNMX.FTZ R10, R25, R10, !PT ;  /* 0x0000000a190a7209 */ /* 0x000fe20007810000 */
[--C-:B------:R-:W-:Y:S01]  /*9ed0*/  FFMA.FTZ R32, R85, R12, -R14.reuse ;  /* 0x0000000c55207223 */ /* 0x100fe2000001080e */
[----:B------:R-:W-:Y:S02]  /*9ee0*/  WARPGROUP.DEPBAR.LE gsb0, 0x0 ;  /* 0x00008000000079c5 */ /* 0x000fe40000010000 */
[----:B------:R-:W-:Y:S01]  /*9ef0*/  WARPGROUP.ARRIVE ;  /* 0x00000000000079c5 */ /* 0x000fe20000000000 */
[----:B------:R-:W-:Y:S01]  /*9f00*/  FMNMX.FTZ R10, R27, R10, !PT ;  /* 0x0000000a1b0a7209 */ /* 0x000fe20007810000 */
[----:B------:R-:W-:Y:S01]  /*9f10*/  FMUL.FTZ R169, R82, UR38 ;  /* 0x0000002652a97c20 */ /* 0x000fe20008410000 */
[----:B------:R-:W-:Y:S01]  /*9f20*/  FMUL.FTZ R171, R86, UR38 ;  /* 0x0000002656ab7c20 */ /* 0x000fe20008410000 */
[--C-:B------:R-:W-:Y:S01]  /*9f30*/  FFMA.FTZ R180, R15, R12, -R14.reuse ;  /* 0x0000000c0fb47223 */ /* 0x100fe2000001080e */
[----:B------:R-:W-:Y:S01]  /*9f40*/  FMNMX.FTZ R10, R29, R10, !PT ;  /* 0x0000000a1d0a7209 */ /* 0x000fe20007810000 */
[----:B------:R-:W-:Y:S01]  /*9f50*/  HGMMA.64x128x16.F32.BF16 R88, R164, gdesc[UR12].tnspB, R88, gsb0 ;  /* 0x41e0000ca4587df0 */ /* 0x000fe20008001858 */
[----:B------:R-:W-:Y:S01]  /*9f60*/  UIADD3 UR14, UR10, 0x280, URZ ;  /* 0x000002800a0e7890 */ /* 0x000fe2000fffe03f */
[----:B------:R-:W-:Y:S01]  /*9f70*/  MUFU.TANH R169, R169 ;  /* 0x000000a900a97308 */ /* 0x000fe20000002400 */
[----:B------:R-:W-:Y:S01]  /*9f80*/  UMOV UR15, 0x40000040 ;  /* 0x40000040000f7882 */ /* 0x000fe20000000000 */
[----:B------:R-:W-:Y:S01]  /*9f90*/  FMNMX.FTZ R10, R31, R10, !PT ;  /* 0x0000000a1f0a7209 */ /* 0x000fe20007810000 */
[-CC-:B------:R-:W-:Y:S01]  /*9fa0*/  FFMA.FTZ R176, R185, R12.reuse, -R14.reuse ;  /* 0x0000000cb9b07223 */ /* 0x180fe2000001080e */
[-CC-:B------:R-:W-:Y:S01]  /*9fb0*/  FFMA.FTZ R15, R21, R12.reuse, -R14.reuse ;  /* 0x0000000c150f7223 */ /* 0x180fe2000001080e */
[--C-:B------:R-:W-:Y:S01]  /*9fc0*/  FFMA.FTZ R178, R189, R12, -R14.reuse ;  /* 0x0000000cbdb27223 */ /* 0x100fe2000001080e */
[----:B------:R-:W-:Y:S01]  /*9fd0*/  FMNMX.FTZ R10, R33, R10, !PT ;  /* 0x0000000a210a7209 */ /* 0x000fe20007810000 */
[-CC-:B------:R-:W-:Y:S01]  /*9fe0*/  FFMA.FTZ R172, R193, R12.reuse, -R14.reuse ;  /* 0x0000000cc1ac7223 */ /* 0x180fe2000001080e */
[----:B------:R-:W-:Y:S01]  /*9ff0*/  MUFU.TANH R171, R171 ;  /* 0x000000ab00ab7308 */ /* 0x000fe20000002400 */
        /* <DEDUP_REMOVED lines=31> */
[----:B------:R-:W2:Y:S01]  /*a1f0*/  MUFU.EX2 R182, R182 ;  /* 0x000000b600b67308 */ /* 0x000ea20000000800 */
[----:B0-----:R-:W-:Y:S02]  /*a200*/  FFMA.FTZ R4, R71, R4, R180 ;  /* 0x0000000447047223 */ /* 0x001fe400000100b4 */
[----:B------:R-:W-:-:S04]  /*a210*/  FMNMX.FTZ R10, R59, R10, !PT ;  /* 0x0000000a3b0a7209 */ /* 0x000fc80007810000 */
[----:B------:R-:W-:Y:S01]  /*a220*/  FMNMX.FTZ R10, R63, R10, !PT ;  /* 0x0000000a3f0a7209 */ /* 0x000fe20007810000 */
[----:B------:R-:W0:Y:S01]  /*a230*/  MUFU.EX2 R21, R21 ;  /* 0x0000001500157308 */ /* 0x000e220000000800 */
[----:B-1----:R-:W-:Y:S02]  /*a240*/  F2FP.BF16.F32.PACK_AB R180, R15, R180 ;  /* 0x000000b40fb4723e */ /* 0x002fe400000010ff */
[----:B------:R-:W-:-:S04]  /*a250*/  FMNMX.FTZ R10, R65, R10, !PT ;  /* 0x0000000a410a7209 */ /* 0x000fc80007810000 */
[----:B------:R-:W-:Y:S01]  /*a260*/  FMNMX.FTZ R10, R67, R10, !PT ;  /* 0x0000000a430a7209 */ /* 0x000fe20007810000 */
[----:B------:R-:W1:Y:S03]  /*a270*/  MUFU.EX2 R176, R176 ;  /* 0x000000b000b07308 */ /* 0x000e660000000800 */
        /* <DEDUP_REMOVED lines=22> */
[-CC-:B------:R-:W-:Y:S01]  /*a3e0*/  FFMA.FTZ R164, R205, R12.reuse, -R14.reuse ;  /* 0x0000000ccda47223 */ /* 0x180fe2000001080e */
[-CC-:B------:R-:W-:Y:S01]  /*a3f0*/  FFMA.FTZ R166, R209, R12.reuse, -R14.reuse ;  /* 0x0000000cd1a67223 */ /* 0x180fe2000001080e */
[----:B------:R-:W-:Y:S01]  /*a400*/  HGMMA.64x128x16.F32.BF16 R88, R160, gdesc[UR12].tnspB, R88, gsb0 ;  /* 0x41e0000ca0587df0 */ /* 0x000fe20008001858 */
[----:B------:R-:W-:Y:S01]  /*a410*/  UIADD3 UR14, UR10, 0x300, URZ ;  /* 0x000003000a0e7890 */ /* 0x000fe2000fffe03f */
[----:B------:R-:W-:Y:S01]  /*a420*/  FFMA.FTZ R191, R175, R12, -R14 ;  /* 0x0000000cafbf7223 */ /* 0x000fe2000001080e */
[----:B------:R-:W-:Y:S01]  /*a430*/  UMOV UR15, 0x40000040 ;  /* 0x40000040000f7882 */ /* 0x000fe20000000000 */
[----:B------:R-:W-:Y:S01]  /*a440*/  UIADD3 UR10, UR10, 0x380, URZ ;  /* 0x000003800a0a7890 */ /* 0x000fe2000fffe03f */
        /* <DEDUP_REMOVED lines=8> */
[----:B------:R-:W5:Y:S08]  /*a4d0*/  MUFU.EX2 R195, R195 ;  /* 0x000000c300c37308 */ /* 0x000f700000000800 */
[----:B------:R-:W-:Y:S08]  /*a4e0*/  MUFU.EX2 R24, R24 ;  /* 0x0000001800187308 */ /* 0x000ff00000000800 */
[----:B------:R-:W5:Y:S08]  /*a4f0*/  MUFU.EX2 R77, R77 ;  /* 0x0000004d004d7308 */ /* 0x000f700000000800 */
[----:B------:R-:W-:Y:S08]  /*a500*/  MUFU.EX2 R26, R26 ;  /* 0x0000001a001a7308 */ /* 0x000ff00000000800 */
[----:B------:R-:W-:Y:S08]  /*a510*/  MUFU.EX2 R197, R197 ;  /* 0x000000c500c57308 */ /* 0x000ff00000000800 */
[----:B------:R-:W-:Y:S01]  /*a520*/  MUFU.EX2 R28, R28 ;  /* 0x0000001c001c7308 */ /* 0x000fe20000000800 */
[----:B------:R-:W-:-:S02]  /*a530*/  WARPGROUP.DEPBAR.LE gsb0, 0x0 ;  /* 0x00008000000079c5 */ /* 0x000fc40000010000 */
[----:B------:R-:W-:Y:S01]  /*a540*/  WARPGROUP.ARRIVE ;  /* 0x00000000000079c5 */ /* 0x000fe20000000000 */
[-CC-:B------:R-:W-:Y:S01]  /*a550*/  FFMA.FTZ R160, R173, R12.reuse, -R14.reuse ;  /* 0x0000000cada07223 */ /* 0x180fe2000001080e */
[-CC-:B------:R-:W-:Y:S01]  /*a560*/  FFMA.FTZ R161, R203, R12.reuse, -R14.reuse ;  /* 0x0000000ccba17223 */ /* 0x180fe2000001080e */
[----:B------:R-:W2:Y:S01]  /*a570*/  SHFL.BFLY PT, R173, R10, 0x2, 0x1f ;  /* 0x0c401f000aad7f89 */ /* 0x000ea200000e0000 */
[-CC-:B------:R-:W-:Y:S01]  /*a580*/  FFMA.FTZ R163, R207, R12.reuse, -R14.reuse ;  /* 0x0000000ccfa37223 */ /* 0x180fe2000001080e */
[----:B------:R-:W-:Y:S01]  /*a590*/  FFMA.FTZ R162, R211, R12, -R14 ;  /* 0x0000000cd3a27223 */ /* 0x000fe2000001080e */
[----:B------:R-:W-:Y:S01]  /*a5a0*/  HGMMA.64x128x16.F32.BF16 R88, R156, gdesc[UR12].tnspB, R88, gsb0 ;  /* 0x41e0000c9c587df0 */ /* 0x000fe20008001858 */
[----:B------:R-:W-:Y:S08]  /*a5b0*/  MUFU.EX2 R160, R160 ;  /* 0x000000a000a07308 */ /* 0x000ff00000000800 */
[----:B------:R-:W-:Y:S08]  /*a5c0*/  MUFU.EX2 R161, R161 ;  /* 0x000000a100a17308 */ /* 0x000ff00000000800 */
[----:B------:R-:W-:Y:S01]  /*a5d0*/  MUFU.EX2 R163, R163 ;  /* 0x000000a300a37308 */ /* 0x000fe20000000800 */
[----:B--2---:R-:W-:-:S07]  /*a5e0*/  FMNMX.FTZ R173, R10, R173, !PT ;  /* 0x000000ad0aad7209 */ /* 0x004fce0007810000 */
[----:B------:R-:W-:Y:S01]  /*a5f0*/  MUFU.EX2 R162, R162 ;  /* 0x000000a200a27308 */ /* 0x000fe20000000800 */
[----:B------:R-:W2:Y:S02]  /*a600*/  SHFL.BFLY PT, R10, R173, 0x1, 0x1f ;  /* 0x0c201f00ad0a7f89 */ /* 0x000ea400000e0000 */
[----:B--2---:R-:W-:-:S05]  /*a610*/  FMNMX.FTZ R10, R173, R10, !PT ;  /* 0x0000000aad0a7209 */ /* 0x004fca0007810000 */
[C---:B------:R-:W-:Y:S01]  /*a620*/  FADD.FTZ R85, -R10.reuse, R11 ;  /* 0x0000000b0a557221 */ /* 0x040fe20000010100 */
[-C--:B------:R-:W-:Y:S01]  /*a630*/  FMUL.FTZ R46, R10, R12.reuse ;  /* 0x0000000c0a2e7220 */ /* 0x080fe20000410000 */
[----:B------:R2:W-:Y:S02]  /*a640*/  MUFU.EX2 R11, R32 ;  /* 0x00000020000b7308 */ /* 0x0005e40000000800 */
[-C--:B------:R-:W-:Y:S01]  /*a650*/  FMUL.FTZ R14, R85, R12.reuse ;  /* 0x0000000c550e7220 */ /* 0x080fe20000410000 */
[-CC-:B------:R-:W-:Y:S01]  /*a660*/  FFMA.FTZ R181, R20, R12.reuse, -R46.reuse ;  /* 0x0000000c14b57223 */ /* 0x180fe2000001082e */
[-CC-:B------:R-:W-:Y:S01]  /*a670*/  FFMA.FTZ R42, R27, R12.reuse, -R46.reuse ;  /* 0x0000000c1b2a7223 */ /* 0x180fe2000001082e */
[----:B------:R-:W-:Y:S02]  /*a680*/  IMAD.U32 R27, RZ, RZ, UR4 ;  /* 0x00000004ff1b7e24 */ /* 0x000fe4000f8e00ff */
[-CC-:B------:R-:W-:Y:S01]  /*a690*/  FFMA.FTZ R30, R23, R12.reuse, -R46.reuse ;  /* 0x0000000c171e7223 */ /* 0x180fe2000001082e */
[-CC-:B------:R-:W-:Y:S01]  /*a6a0*/  FFMA.FTZ R183, R25, R12.reuse, -R46.reuse ;  /* 0x0000000c19b77223 */ /* 0x180fe2000001082e */
[----:B------:R-:W-:Y:S01]  /*a6b0*/  MUFU.EX2 R14, R14 ;  /* 0x0000000e000e7308 */ /* 0x000fe20000000800 */
[-CC-:B------:R-:W-:Y:S01]  /*a6c0*/  FFMA.FTZ R177, R29, R12.reuse, -R46.reuse ;  /* 0x0000000c1db17223 */ /* 0x180fe2000001082e */
[----:B------:R-:W-:Y:S01]  /*a6d0*/  @!P1 LEA R27, R27, UR36, 0x3 ;  /* 0x000000241b1b9c11 */ /* 0x000fe2000f8e18ff */
[-CC-:B------:R-:W-:Y:S01]  /*a6e0*/  FFMA.FTZ R179, R33, R12.reuse, -R46.reuse ;  /* 0x0000000c21b37223 */ /* 0x180fe2000001082e */
[----:B------:R-:W-:Y:S01]  /*a6f0*/  IADD3 R33, -R19, 0xb, RZ ;  /* 0x0000000b13217810 */ /* 0x000fe20007ffe1ff */
[-C--:B------:R-:W-:Y:S01]  /*a700*/  FFMA.FTZ R40, R31, R12.reuse, -R46 ;  /* 0x0000000c1f287223 */ /* 0x080fe2000001082e */
[----:B------:R-:W-:Y:S01]  /*a710*/  FADD.FTZ R31, R15, R4 ;  /* 0x000000040f1f7221 */ /* 0x000fe20000010000 */
[----:B------:R-:W-:Y:S01]  /*a720*/  @!P1 VIADD R29, R27, 0x28840 ;  /* 0x000288401b1d9836 */ /* 0x000fe20000000000 */
[----:B------:R-:W-:Y:S01]  /*a730*/  MUFU.EX2 R181, R181 ;  /* 0x000000b500b57308 */ /* 0x000fe20000000800 */
[-CC-:B------:R-:W-:Y:S01]  /*a740*/  FFMA.FTZ R44, R35, R12.reuse, -R46.reuse ;  /* 0x0000000c232c7223 */ /* 0x180fe2000001082e */
[----:B------:R-:W-:Y:S01]  /*a750*/  FADD.FTZ R48, R182, R31 ;  /* 0x0000001fb6307221 */ /* 0x000fe20000010000 */
[-CC-:B------:R-:W-:Y:S01]  /*a760*/  FFMA.FTZ R173, R37, R12.reuse, -R46.reuse ;  /* 0x0000000c25ad7223 */ /* 0x180fe2000001082e */
[----:B------:R-:W-:Y:S01]  /*a770*/  @!P1 PRMT R29, RZ, 0x654, R29 ;  /* 0x00000654ff1d9816 */ /* 0x000fe2000000001d */
[-C--:B------:R-:W-:Y:S01]  /*a780*/  FFMA.FTZ R36, R39, R12.reuse, -R46 ;  /* 0x0000000c27247223 */ /* 0x080fe2000001082e */
[----:B0-----:R-:W-:Y:S01]  /*a790*/  FADD.FTZ R31, R21, R48 ;  /* 0x00000030151f7221 */ /* 0x001fe20000010000 */
[-CC-:B------:R-:W-:Y:S01]  /*a7a0*/  FFMA.FTZ R175, R41, R12.reuse, -R46.reuse ;  /* 0x0000000c29af7223 */ /* 0x180fe2000001082e */
[----:B------:R-:W-:Y:S01]  /*a7b0*/  MUFU.EX2 R30, R30 ;  /* 0x0000001e001e7308 */ /* 0x000fe20000000800 */
[----:B--2---:R-:W-:Y:S01]  /*a7c0*/  FFMA.FTZ R32, R43, R12, -R46 ;  /* 0x0000000c2b207223 */ /* 0x004fe2000001082e */
[----:B-1----:R-:W-:Y:S01]  /*a7d0*/  FADD.FTZ R48, R176, R31 ;  /* 0x0000001fb0307221 */ /* 0x002fe20000010000 */
[----:B------:R-:W-:-:S02]  /*a7e0*/  IMAD.U32 R35, RZ, RZ, UR7 ;  /* 0x00000007ff237e24 */ /* 0x000fc4000f8e00ff */
[-CC-:B------:R-:W-:Y:S01]  /*a7f0*/  FFMA.FTZ R23, R45, R12.reuse, -R46.reuse ;  /* 0x0000000c2d177223 */ /* 0x180fe2000001082e */
[-C--:B------:R-:W-:Y:S01]  /*a800*/  FFMA.FTZ R34, R47, R12.reuse, -R46 ;  /* 0x0000000c2f227223 */ /* 0x080fe2000001082e */
[----:B---3--:R-:W-:Y:S01]  /*a810*/  FADD.FTZ R31, R165, R48 ;  /* 0x00000030a51f7221 */ /* 0x008fe20000010000 */
[-CC-:B------:R-:W-:Y:S01]  /*a820*/  FFMA.FTZ R20, R49, R12.reuse, -R46.reuse ;  /* 0x0000000c31147223 */ /* 0x180fe2000001082e */
[----:B------:R-:W-:Y:S01]  /*a830*/  MUFU.EX2 R183, R183 ;  /* 0x000000b700b77308 */ /* 0x000fe20000000800 */
[----:B------:R-:W-:Y:S01]  /*a840*/  @!P1 LEA R35, R35, UR36, 0x3 ;  /* 0x0000002423239c11 */ /* 0x000fe2000f8e18ff */
[----:B------:R-:W-:Y:S01]  /*a850*/  FADD.FTZ R48, R178, R31 ;  /* 0x0000001fb2307221 */ /* 0x000fe20000010000 */
[-CC-:B------:R-:W-:Y:S01]  /*a860*/  FFMA.FTZ R25, R51, R12.reuse, -R46.reuse ;  /* 0x0000000c33197223 */ /* 0x180fe2000001082e */
[-CC-:B------:R-:W-:Y:S01]  /*a870*/  FFMA.FTZ R27, R53, R12.reuse, -R46.reuse ;  /* 0x0000000c351b7223 */ /* 0x180fe2000001082e */
[----:B------:R-:W-:Y:S01]  /*a880*/  FFMA.FTZ R38, R55, R12, -R46 ;  /* 0x0000000c37267223 */ /* 0x000fe2000001082e */
[----:B----4-:R-:W-:Y:S01]  /*a890*/  FADD.FTZ R31, R167, R48 ;  /* 0x00000030a71f7221 */ /* 0x010fe20000010000 */
[----:B------:R-:W-:Y:S01]  /*a8a0*/  F2FP.BF16.F32.PACK_AB R182, R21, R182 ;  /* 0x000000b615b6723e */ /* 0x000fe200000010ff */
[----:B------:R-:W-:Y:S01]  /*a8b0*/  MUFU.EX2 R42, R42 ;  /* 0x0000002a002a7308 */ /* 0x000fe20000000800 */
[-CC-:B------:R-:W-:Y:S01]  /*a8c0*/  FFMA.FTZ R57, R57, R12.reuse, -R46.reuse ;  /* 0x0000000c39397223 */ /* 0x180fe2000001082e */
[----:B------:R-:W-:Y:S01]  /*a8d0*/  FADD.FTZ R48, R172, R31 ;  /* 0x0000001fac307221 */ /* 0x000fe20000010000 */
[-CC-:B------:R-:W-:Y:S01]  /*a8e0*/  FFMA.FTZ R59, R59, R12.reuse, -R46.reuse ;  /* 0x0000000c3b3b7223 */ /* 0x180fe2000001082e */
[-CC-:B------:R-:W-:Y:S01]  /*a8f0*/  FFMA.FTZ R63, R63, R12.reuse, -R46.reuse ;  /* 0x0000000c3f3f7223 */ /* 0x180fe2000001082e */
[-C--:B------:R-:W-:Y:S01]  /*a900*/  FFMA.FTZ R65, R65, R12.reuse, -R46 ;  /* 0x0000000c41417223 */ /* 0x080fe2000001082e */
[----:B------:R-:W-:Y:S01]  /*a910*/  FADD.FTZ R31, R185, R48 ;  /* 0x00000030b91f7221 */ /* 0x000fe20000010000 */
[-CC-:B------:R-:W-:Y:S01]  /*a920*/  FFMA.FTZ R67, R67, R12.reuse, -R46.reuse ;  /* 0x0000000c43437223 */ /* 0x180fe2000001082e */
[----:B------:R-:W-:Y:S01]  /*a930*/  MUFU.EX2 R177, R177 ;  /* 0x000000b100b17308 */ /* 0x000fe20000000800 */
[-CC-:B------:R-:W-:Y:S01]  /*a940*/  FFMA.FTZ R69, R69, R12.reuse, -R46.reuse ;  /* 0x0000000c45457223 */ /* 0x180fe2000001082e */
[----:B------:R-:W-:Y:S01]  /*a950*/  FADD.FTZ R50, R174, R31 ;  /* 0x0000001fae327221 */ /* 0x000fe20000010000 */
[-CC-:B------:R-:W-:Y:S01]  /*a960*/  FFMA.FTZ R73, R73, R12.reuse, -R46.reuse ;  /* 0x0000000c49497223 */ /* 0x180fe2000001082e */
[-CC-:B------:R-:W-:Y:S01]  /*a970*/  FFMA.FTZ R75, R75, R12.reuse, -R46.reuse ;  /* 0x0000000c4b4b7223 */ /* 0x180fe2000001082e */
[-CC-:B------:R-:W-:Y:S01]  /*a980*/  FFMA.FTZ R81, R81, R12.reuse, -R46.reuse ;  /* 0x0000000c51517223 */ /* 0x180fe2000001082e */
[-CC-:B------:R-:W-:Y:S01]  /*a990*/  FFMA.FTZ R79, R79, R12.reuse, -R46.reuse ;  /* 0x0000000c4f4f7223 */ /* 0x180fe2000001082e */
[----:B------:R-:W-:Y:S01]  /*a9a0*/  FFMA.FTZ R83, R83, R12, -R46 ;  /* 0x0000000c53537223 */ /* 0x000fe2000001082e */
[----:B------:R-:W-:Y:S01]  /*a9b0*/  MUFU.EX2 R40, R40 ;  /* 0x0000002800287308 */ /* 0x000fe20000000800 */
[----:B------:R-:W-:Y:S01]  /*a9c0*/  F2FP.BF16.F32.PACK_AB R178, R167, R178 ;  /* 0x000000b2a7b2723e */ /* 0x000fe200000010ff */
[----:B------:R-:W-:Y:S01]  /*a9d0*/  UMOV UR7, UR4 ;  /* 0x0000000400077c82 */ /* 0x000fe20008000000 */
[----:B------:R-:W-:-:S02]  /*a9e0*/  F2FP.BF16.F32.PACK_AB R176, R165, R176 ;  /* 0x000000b0a5b0723e */ /* 0x000fc400000010ff */
[----:B------:R-:W-:Y:S02]  /*a9f0*/  F2FP.BF16.F32.PACK_AB R172, R185, R172 ;  /* 0x000000acb9ac723e */ /* 0x000fe400000010ff */
[----:B-----5:R-:W-:Y:S01]  /*aa00*/  F2FP.BF16.F32.PACK_AB R174, R187, R174 ;  /* 0x000000aebbae723e */ /* 0x020fe200000010ff */
        /* <DEDUP_REMOVED lines=8> */
[----:B------:R-:W-:Y:S04]  /*aa90*/  HGMMA.64x128x16.F32.BF16 R88, R152, gdesc[UR8].tnspB, R88, gsb0 ;  /* 0x41e0000898587df0 */ /* 0x000fe80008001858 */
        /* <DEDUP_REMOVED lines=19> */
[----:B------:R-:W-:Y:S01]  /*abd0*/  MUFU.EX2 R83, R83 ;  /* 0x0000005300537308 */ /* 0x000fe20000000800 */
[----:B------:R-:W-:Y:S02]  /*abe0*/  WARPGROUP.DEPBAR.LE gsb0, 0x0 ;  /* 0x00008000000079c5 */ /* 0x000fe40000010000 */
[----:B------:R0:W-:Y:S06]  /*abf0*/  BAR.ARV R33, 0x100 ;  /* 0x000400210000751d */ /* 0x0001ec0000002000 */
[----:B------:R1:W-:Y:S01]  /*ac00*/  @!P1 SYNCS.ARRIVE.TRANS64.RED.A1T0 RZ, [R29+URZ], RZ ;  /* 0x000000ff1dff99a7 */ /* 0x0003e2000810043f */
[----:B------:R-:W-:Y:S01]  /*ac10*/  F2FP.BF16.F32.PACK_AB R154, R11, R28 ;  /* 0x0000001c0b9a723e */ /* 0x000fe200000010ff */
[----:B0-----:R-:W-:-:S02]  /*ac20*/  @!P1 VIADD R33, R35, 0x28860 ;  /* 0x0002886023219836 */ /* 0x001fc40000000000 */
[-C--:B------:R-:W-:Y:S01]  /*ac30*/  FMUL.FTZ R90, R90, R14.reuse ;  /* 0x0000000e5a5a7220 */ /* 0x080fe20000410000 */
[-C--:B------:R-:W-:Y:S01]  /*ac40*/  FMUL.FTZ R91, R91, R14.reuse ;  /* 0x0000000e5b5b7220 */ /* 0x080fe20000410000 */
[-C--:B------:R-:W-:Y:S01]  /*ac50*/  FMUL.FTZ R94, R94, R14.reuse ;  /* 0x0000000e5e5e7220 */ /* 0x080fe20000410000 */
[-C--:B------:R-:W-:Y:S01]  /*ac60*/  FMUL.FTZ R95, R95, R14.reuse ;  /* 0x0000000e5f5f7220 */ /* 0x080fe20000410000 */
[----:B------:R-:W-:Y:S01]  /*ac70*/  @!P1 PRMT R33, RZ, 0x654, R33 ;  /* 0x00000654ff219816 */ /* 0x000fe20000000021 */
[----:B-1----:R-:W-:Y:S01]  /*ac80*/  FFMA.FTZ R29, R14, R3, R181 ;  /* 0x000000030e1d7223 */ /* 0x002fe200000100b5 */
[C---:B------:R-:W-:Y:S01]  /*ac90*/  F2FP.BF16.F32.PACK_AB R181, R30.reuse, R181 ;  /* 0x000000b51eb5723e */ /* 0x040fe200000010ff */
[----:B------:R-:W0:Y:S01]  /*aca0*/  MUFU.EX2 R3, R57 ;  /* 0x0000003900037308 */ /* 0x000e220000000800 */
[----:B------:R1:W-:Y:S01]  /*acb0*/  @!P1 SYNCS.ARRIVE.TRANS64.RED.A1T0 RZ, [R33+URZ], RZ ;  /* 0x000000ff21ff99a7 */ /* 0x0003e2000810043f */
[----:B------:R-:W-:Y:S01]  /*acc0*/  FADD.FTZ R4, R30, R29 ;  /* 0x0000001d1e047221 */ /* 0x000fe20000010000 */
[-C--:B------:R-:W-:Y:S01]  /*acd0*/  FMUL.FTZ R98, R98, R14.reuse ;  /* 0x0000000e62627220 */ /* 0x080fe20000410000 */
[-C--:B------:R-:W-:Y:S01]  /*ace0*/  FMUL.FTZ R99, R99, R14.reuse ;  /* 0x0000000e63637220 */ /* 0x080fe20000410000 */
[-C--:B------:R-:W-:Y:S01]  /*acf0*/  FMUL.FTZ R102, R102, R14.reuse ;  /* 0x0000000e66667220 */ /* 0x080fe20000410000 */
[----:B------:R-:W-:Y:S01]  /*ad00*/  FADD.FTZ R29, R183, R4 ;  /* 0x00000004b71d7221 */ /* 0x000fe20000010000 */
[-C--:B------:R-:W-:Y:S01]  /*ad10*/  FMUL.FTZ R103, R103, R14.reuse ;  /* 0x0000000e67677220 */ /* 0x080fe20000410000 */
[-C--:B------:R-:W-:Y:S01]  /*ad20*/  FMUL.FTZ R106, R106, R14.reuse ;  /* 0x0000000e6a6a7220 */ /* 0x080fe20000410000 */
[----:B-1----:R-:W-:Y:S01]  /*ad30*/  FADD.FTZ R33, R187, R50 ;  /* 0x00000032bb217221 */ /* 0x002fe20000010000 */
[----:B------:R-:W-:Y:S01]  /*ad40*/  FADD.FTZ R4, R42, R29 ;  /* 0x0000001d2a047221 */ /* 0x000fe20000010000 */
[-C--:B------:R-:W-:Y:S01]  /*ad50*/  FMUL.FTZ R107, R107, R14.reuse ;  /* 0x0000000e6b6b7220 */ /* 0x080fe20000410000 */
[-C--:B------:R-:W-:Y:S01]  /*ad60*/  FMUL.FTZ R110, R110, R14.reuse ;  /* 0x0000000e6e6e7220 */ /* 0x080fe20000410000 */
[----:B------:R-:W-:Y:S01]  /*ad70*/  FADD.FTZ R50, R168, R33 ;  /* 0x00000021a8327221 */ /* 0x000fe20000010000 */
[----:B------:R-:W-:Y:S01]  /*ad80*/  FADD.FTZ R29, R177, R4 ;  /* 0x00000004b11d7221 */ /* 0x000fe20000010000 */
[C---:B------:R-:W-:Y:S01]  /*ad90*/  F2FP.BF16.F32.PACK_AB R177, R40.reuse, R177 ;  /* 0x000000b128b1723e */ /* 0x040fe200000010ff */
[-C--:B------:R-:W-:Y:S01]  /*ada0*/  FMUL.FTZ R111, R111, R14.reuse ;  /* 0x0000000e6f6f7220 */ /* 0x080fe20000410000 */
[----:B------:R-:W-:Y:S01]  /*adb0*/  FADD.FTZ R21, R189, R50 ;  /* 0x00000032bd157221 */ /* 0x000fe20000010000 */
[----:B------:R-:W-:Y:S01]  /*adc0*/  FADD.FTZ R4, R40, R29 ;  /* 0x0000001d28047221 */ /* 0x000fe20000010000 */
[----:B0-----:R-:W-:Y:S01]  /*add0*/  F2FP.BF16.F32.PACK_AB R167, R59, R3 ;  /* 0x000000033ba7723e */ /* 0x001fe200000010ff */
[-C--:B------:R-:W-:Y:S01]  /*ade0*/  FMUL.FTZ R114, R114, R14.reuse ;  /* 0x0000000e72727220 */ /* 0x080fe20000410000 */
[-C--:B------:R-:W-:Y:S01]  /*adf0*/  FMUL.FTZ R115, R115, R14.reuse ;  /* 0x0000000e73737220 */ /* 0x080fe20000410000 */
[----:B------:R-:W-:Y:S01]  /*ae00*/  FADD.FTZ R29, R179, R4 ;  /* 0x00000004b31d7221 */ /* 0x000fe20000010000 */
[-C--:B------:R-:W-:Y:S01]  /*ae10*/  FMUL.FTZ R118, R118, R14.reuse ;  /* 0x0000000e76767220 */ /* 0x080fe20000410000 */
[-C--:B------:R-:W-:Y:S01]  /*ae20*/  FMUL.FTZ R119, R119, R14.reuse ;  /* 0x0000000e77777220 */ /* 0x080fe20000410000 */
[-C--:B------:R-:W-:Y:S01]  /*ae30*/  FMUL.FTZ R122, R122, R14.reuse ;  /* 0x0000000e7a7a7220 */ /* 0x080fe20000410000 */
[----:B------:R-:W-:Y:S01]  /*ae40*/  FADD.FTZ R4, R44, R29 ;  /* 0x0000001d2c047221 */ /* 0x000fe20000010000 */
[-C--:B------:R-:W-:Y:S01]  /*ae50*/  FMUL.FTZ R123, R123, R14.reuse ;  /* 0x0000000e7b7b7220 */ /* 0x080fe20000410000 */
[-C--:B------:R-:W-:Y:S01]  /*ae60*/  FMUL.FTZ R126, R126, R14.reuse ;  /* 0x0000000e7e7e7220 */ /* 0x080fe20000410000 */
[----:B------:R-:W-:Y:S01]  /*ae70*/  FMUL.FTZ R127, R127, R14 ;  /* 0x0000000e7f7f7220 */ /* 0x000fe20000410000 */
[----:B------:R-:W-:Y:S01]  /*ae80*/  FADD.FTZ R29, R173, R4 ;  /* 0x00000004ad1d7221 */ /* 0x000fe20000010000 */
[--C-:B------:R-:W-:Y:S01]  /*ae90*/  FFMA.FTZ R4, R169, R12, -R46.reuse ;  /* 0x0000000ca9047223 */ /* 0x100fe2000001082e */
[-C--:B------:R-:W-:Y:S01]  /*aea0*/  FMUL.FTZ R130, R130, R14.reuse ;  /* 0x0000000e82827220 */ /* 0x080fe20000410000 */
[----:B------:R-:W-:Y:S01]  /*aeb0*/  FMUL.FTZ R131, R131, R14 ;  /* 0x0000000e83837220 */ /* 0x000fe20000410000 */
[----:B------:R-:W-:Y:S01]  /*aec0*/  FADD.FTZ R48, R36, R29 ;  /* 0x0000001d24307221 */ /* 0x000fe20000010000 */
[----:B------:R0:W1:Y:S01]  /*aed0*/  MUFU.EX2 R153, R4 ;  /* 0x0000000400997308 */ /* 0x0000620000000800 */
[-CC-:B------:R-:W-:Y:S01]  /*aee0*/  FFMA.FTZ R29, R171, R12.reuse, -R46.reuse ;  /* 0x0000000cab1d7223 */ /* 0x180fe2000001082e */
[----:B------:R-:W-:Y:S01]  /*aef0*/  FFMA.FTZ R46, R87, R12, -R46 ;  /* 0x0000000c572e7223 */ /* 0x000fe2000001082e */
[----:B------:R-:W-:Y:S01]  /*af00*/  FADD.FTZ R31, R175, R48 ;  /* 0x00000030af1f7221 */ /* 0x000fe20000010000 */
[----:B------:R-:W-:Y:S01]  /*af10*/  F2FP.BF16.F32.PACK_AB R175, R32, R175 ;  /* 0x000000af20af723e */ /* 0x000fe200000010ff */
[-C--:B------:R-:W-:Y:S01]  /*af20*/  FMUL.FTZ R134, R134, R14.reuse ;  /* 0x0000000e86867220 */ /* 0x080fe20000410000 */
[-C--:B------:R-:W-:Y:S01]  /*af30*/  FMUL.FTZ R135, R135, R14.reuse ;  /* 0x0000000e87877220 */ /* 0x080fe20000410000 */
[----:B------:R-:W-:Y:S01]  /*af40*/  FADD.FTZ R48, R32, R31 ;  /* 0x0000001f20307221 */ /* 0x000fe20000010000 */
[----:B------:R-:W2:Y:S01]  /*af50*/  MUFU.EX2 R29, R29 ;  /* 0x0000001d001d7308 */ /* 0x000ea20000000800 */
[-C--:B------:R-:W-:Y:S01]  /*af60*/  FMUL.FTZ R138, R138, R14.reuse ;  /* 0x0000000e8a8a7220 */ /* 0x080fe20000410000 */
[----:B------:R-:W-:Y:S01]  /*af70*/  FMUL.FTZ R139, R139, R14 ;  /* 0x0000000e8b8b7220 */ /* 0x000fe20000410000 */
[----:B------:R-:W-:Y:S01]  /*af80*/  FADD.FTZ R15, R23, R48 ;  /* 0x00000030170f7221 */ /* 0x000fe20000010000 */
[----:B------:R-:W-:Y:S01]  /*af90*/  FADD.FTZ R48, R170, R21 ;  /* 0x00000015aa307221 */ /* 0x000fe20000010000 */
[----:B------:R-:W-:Y:S01]  /*afa0*/  F2FP.BF16.F32.PACK_AB R170, R161, R170 ;  /* 0x000000aaa1aa723e */ /* 0x000fe200000010ff */
[-C--:B------:R-:W-:Y:S01]  /*afb0*/  FMUL.FTZ R142, R142, R14.reuse ;  /* 0x0000000e8e8e7220 */ /* 0x080fe20000410000 */
[----:B------:R-:W-:Y:S01]  /*afc0*/  FADD.FTZ R15, R34, R15 ;  /* 0x0000000f220f7221 */ /* 0x000fe20000010000 */
[----:B------:R-:W3:Y:S01]  /*afd0*/  MUFU.EX2 R46, R46 ;  /* 0x0000002e002e7308 */ /* 0x000ee20000000800 */
[-C--:B------:R-:W-:Y:S01]  /*afe0*/  FMUL.FTZ R143, R143, R14.reuse ;  /* 0x0000000e8f8f7220 */ /* 0x080fe20000410000 */
[-C--:B------:R-:W-:Y:S01]  /*aff0*/  FMUL.FTZ R146, R146, R14.reuse ;  /* 0x0000000e92927220 */ /* 0x080fe20000410000 */
[----:B------:R-:W-:Y:S01]  /*b000*/  FADD.FTZ R30, R20, R15 ;  /* 0x0000000f141e7221 */ /* 0x000fe20000010000 */
[----:B------:R-:W-:Y:S01]  /*b010*/  FADD.FTZ R15, R161, R48 ;  /* 0x00000030a10f7221 */ /* 0x000fe20000010000 */
[-C--:B------:R-:W-:Y:S01]  /*b020*/  FMUL.FTZ R147, R147, R14.reuse ;  /* 0x0000000e93937220 */ /* 0x080fe20000410000 */
[----:B------:R-:W-:Y:S01]  /*b030*/  FMUL.FTZ R150, R150, R14 ;  /* 0x0000000e96967220 */ /* 0x000fe20000410000 */
        /* <DEDUP_REMOVED lines=33> */
[----:B0-----:R-:W-:Y:S01]  /*b250*/  FADD.FTZ R4, R22, R15 ;  /* 0x0000000f16047221 */ /* 0x001fe20000010000 */
        /* <DEDUP_REMOVED lines=14> */
[C---:B------:R-:W-:Y:S01]  /*b340*/  FADD.FTZ R30, R79.reuse, R30 ;  /* 0x0000001e4f1e7221 */ /* 0x040fe20000010000 */
[----:B------:R-:W-:Y:S01]  /*b350*/  FADD.FTZ R4, R26, R3 ;  /* 0x000000031a047221 */ /* 0x000fe20000010000 */
[----:B------:R-:W-:Y:S01]  /*b360*/  F2FP.BF16.F32.PACK_AB R159, R79, R81 ;  /* 0x000000514f9f723e */ /* 0x000fe200000010ff */
[-C--:B------:R-:W-:Y:S01]  /*b370*/  FMUL.FTZ R109, R109, R71.reuse ;  /* 0x000000476d6d7220 */ /* 0x080fe20000410000 */
[----:B-1----:R-:W-:Y:S01]  /*b380*/  FADD.FTZ R30, R153, R30 ;  /* 0x0000001e991e7221 */ /* 0x002fe20000010000 */
[C---:B------:R-:W-:Y:S01]  /*b390*/  FADD.FTZ R3, R197.reuse, R4 ;  /* 0x00000004c5037221 */ /* 0x040fe20000010000 */
[----:B------:R-:W-:Y:S01]  /*b3a0*/  F2FP.BF16.F32.PACK_AB R152, R197, R26 ;  /* 0x0000001ac598723e */ /* 0x000fe200000010ff */
[----:B------:R-:W-:Y:S01]  /*b3b0*/  FMUL.FTZ R112, R112, R71 ;  /* 0x0000004770707220 */ /* 0x000fe20000410000 */
[C---:B------:R-:W-:Y:S01]  /*b3c0*/  FADD.FTZ R30, R83.reuse, R30 ;  /* 0x0000001e531e7221 */ /* 0x040fe20000010000 */
[----:B------:R-:W-:Y:S01]  /*b3d0*/  FADD.FTZ R4, R28, R3 ;  /* 0x000000031c047221 */ /* 0x000fe20000010000 */
[----:B------:R-:W-:Y:S01]  /*b3e0*/  F2FP.BF16.F32.PACK_AB R153, R83, R153 ;  /* 0x000000995399723e */ /* 0x000fe200000010ff */
[----:B------:R-:W-:Y:S01]  /*b3f0*/  FMUL.FTZ R113, R113, R71 ;  /* 0x0000004771717220 */ /* 0x000fe20000410000 */
[----:B--2---:R-:W-:Y:S01]  /*b400*/  FADD.FTZ R30, R29, R30 ;  /* 0x0000001e1d1e7221 */ /* 0x004fe20000010000 */
[----:B------:R-:W-:Y:S01]  /*b410*/  FADD.FTZ R4, R11, R4 ;  /* 0x000000040b047221 */ /* 0x000fe20000010000 */
[----:B---3--:R-:W-:Y:S01]  /*b420*/  F2FP.BF16.F32.PACK_AB R155, R46, R29 ;  /* 0x0000001d2e9b723e */ /* 0x008fe200000010ff */
[-C--:B------:R-:W-:Y:S01]  /*b430*/  FMUL.FTZ R116, R116, R71.reuse ;  /* 0x0000004774747220 */ /* 0x080fe20000410000 */
[----:B------:R-:W-:Y:S01]  /*b440*/  FADD.FTZ R3, R46, R30 ;  /* 0x0000001e2e037221 */ /* 0x000fe20000010000 */
        /* <DEDUP_REMOVED lines=18> */
[----:B------:R-:W-:Y:S02]  /*b570*/  IMAD.MOV.U32 R11, RZ, RZ, R10 ;  /* 0x000000ffff0b7224 */ /* 0x000fe400078e000a */
[----:B------:R-:W-:Y:S01]  /*b580*/  IMAD.MOV.U32 R14, RZ, RZ, R9 ;  /* 0x000000ffff0e7224 */ /* 0x000fe200078e0009 */
[----:B------:R-:W-:Y:S06]  /*b590*/  @P2 BRA `(.L_x_7250) ;  /* 0xffffffd800202947 */ /* 0x000fec000383ffff */
.L_x_7241:
[----:B------:R-:W-:-:S13]  /*b5a0*/  ISETP.GE.AND P2, PT, R8, R17, PT ;  /* 0x000000110800720c */ /* 0x000fda0003f46270 */
[----:B------:R-:W-:Y:S05]  /*b5b0*/  @!P2 BRA `(.L_x_7251) ;  /* 0x000000380028a947 */ /* 0x000fea0003800000 */
[C---:B------:R-:W-:Y:S01]  /*b5c0*/  VIADD R11, R19.reuse, 0x8 ;  /* 0x00000008130b7836 */ /* 0x040fe20000000000 */
[----:B------:R-:W-:Y:S01]  /*b5d0*/  IADD3 R19, -R19, 0xb, RZ ;  /* 0x0000000b13137810 */ /* 0x000fe20007ffe1ff */
[----:B------:R-:W-:Y:S01]  /*b5e0*/  IMAD.MOV.U32 R14, RZ, RZ, R10 ;  /* 0x000000ffff0e7224 */ /* 0x000fe200078e000a */
[----:B------:R-:W-:Y:S01]  /*b5f0*/  UMOV UR48, UR4 ;  /* 0x0000000400307c82 */ /* 0x000fe20008000000 */
[----:B------:R-:W-:Y:S01]  /*b600*/  IMAD.MOV.U32 R13, RZ, RZ, R9 ;  /* 0x000000ffff0d7224 */ /* 0x000fe200078e0009 */
[----:B------:R-:W-:Y:S01]  /*b610*/  ULDC UR7, c[0x0][0x9e4] ;  /* 0x0002790000077ab9 */ /* 0x000fe20000000800 */
[----:B------:R-:W-:Y:S01]  /*b620*/  IMAD.MOV.U32 R15, RZ, RZ, R0 ;  /* 0x000000ffff0f7224 */ /* 0x000fe200078e0000 */
[----:B------:R-:W-:Y:S01]  /*b630*/  ULDC UR38, c[0x0][0x288] ;  /* 0x0000a20000267ab9 */ /* 0x000fe20000000800 */
[----:B------:R-:W-:Y:S01]  /*b640*/  ULDC UR39, c[0x0][0x2f0] ;  /* 0x0000bc0000277ab9 */ /* 0x000fe20000000800 */
[----:B------:R-:W-:Y:S01]  /*b650*/  ULDC UR46, c[0x0][0x9d8] ;  /* 0x00027600002e7ab9 */ /* 0x000fe20000000800 */
[----:B------:R-:W-:-:S05]  /*b660*/  ULDC UR47, c[0x0][0x9e0] ;  /* 0x00027800002f7ab9 */ /* 0x000fca0000000800 */
.L_x_7268:
        /* <DEDUP_REMOVED lines=9> */
.L_x_7253:
[----:B------:R-:W-:Y:S01]  /*b700*/  ULEA UR10, UR4, UR36, 0x3 ;  /* 0x00000024040a7291 */ /* 0x000fe2000f8e183f */
[----:B------:R-:W-:-:S08]  /*b710*/  SHF.L.U32 R9, R0, 0x1f, RZ ;  /* 0x0000001f00097819 */ /* 0x000fd000000006ff */
[----:B------:R0:W1:Y:S01]  /*b720*/  SYNCS.PHASECHK.TRANS64.TRYWAIT P3, [UR10+0x28830], R9 ;  /* 0x02883009ff0075a7 */ /* 0x000062000806014a */
[----:B------:R-:W-:Y:S05]  /*b730*/  @!P0 BRA `(.L_x_7254) ;  /* 0x0000000000048947 */ /* 0x000fea0003800000 */
[----:B------:R-:W-:Y:S01]  /*b740*/  BPT.TRAP 0x1 ;  /* 0x000000040000795c */ /* 0x000fe20000300000 */
.L_x_7254:
[----:B-1----:R-:W-:Y:S05]  /*b750*/  @P3 BRA `(.L_x_7252) ;  /* 0x0000000000083947 */ /* 0x002fea0003800000 */
[----:B------:R-:W1:Y:S02]  /*b760*/  SYNCS.PHASECHK.TRANS64.TRYWAIT P3, [UR10+0x28830], R9 ;  /* 0x02883009ff0075a7 */ /* 0x000e64000806014a */
[----:B-1----:R-:W-:Y:S05]  /*b770*/  @!P3 BRA `(.L_x_7255) ;  /* 0x000000980064b947 */ /* 0x002fea0003800000 */
.L_x_7252:
[----:B------:R2:W-:Y:S01]  /*b780*/  BAR.SYNC.DEFER_BLOCKING R11, 0x100 ;  /* 0x0004000b0000751d */ /* 0x0005e20000010000 */
[----:B------:R-:W-:Y:S01]  /*b790*/  R2UR UR40, R6 ;  /* 0x00000000062872ca */ /* 0x000fe200000e0000 */
[----:B------:R-:W-:Y:S01]  /*b7a0*/  ULEA UR42, UR4, UR6, 0xb ;  /* 0x00000006042a7291 */ /* 0x000fe2000f8e583f */
[----:B------:R-:W-:-:S03]  /*b7b0*/  R2UR UR41, R7 ;  /* 0x00000000072972ca */ /* 0x000fc600000e0000 */
        /* <DEDUP_REMOVED lines=12> */
[----:B------:R-:W-:Y:S01]  /*b880*/  WARPGROUP.ARRIVE ;  /* 0x00000000000079c5 */ /* 0x000fe20000000000 */
[----:B------:R-:W-:Y:S01]  /*b890*/  UMOV UR15, 0x40000040 ;  /* 0x40000040000f7882 */ /* 0x000fe20000000000 */
[----:B------:R-:W-:Y:S01]  /*b8a0*/  UIADD3 UR10, UR42, 0x406, URZ ;  /* 0x000004062a0a7890 */ /* 0x000fe2000fffe03f */
[----:B------:R-:W-:-:S03]  /*b8b0*/  UMOV UR11, 0x40000040 ;  /* 0x40000040000b7882 */ /* 0x000fc60000000000 */
        /* <DEDUP_REMOVED lines=23> */
[----:B--2---:R-:W-:Y:S05]  /*ba30*/  @P2 BRA `(.L_x_7256) ;  /* 0x0000000000282947 */ /* 0x004fea0003800000 */
[----:B------:R-:W-:Y:S05]  /*ba40*/  @!P0 BRA `(.L_x_7257) ;  /* 0x0000000000048947 */ /* 0x000fea0003800000 */
[----:B------:R-:W-:Y:S01]  /*ba50*/  BPT.TRAP 0x1 ;  /* 0x000000040000795c */ /* 0x000fe20000300000 */
.L_x_7257:
[----:B------:R-:W-:Y:S01]  /*ba60*/  ULEA UR10, UR48, UR36, 0x3 ;  /* 0x00000024300a7291 */ /* 0x000fe2000f8e183f */
[----:B01----:R-:W-:-:S08]  /*ba70*/  SHF.L.U32 R9, R15, 0x1f, RZ ;  /* 0x0000001f0f097819 */ /* 0x003fd000000006ff */
[----:B------:R0:W1:Y:S01]  /*ba80*/  SYNCS.PHASECHK.TRANS64.TRYWAIT P2, [UR10+0x28850], R9 ;  /* 0x02885009ff0075a7 */ /* 0x000062000804014a */
[----:B------:R-:W-:Y:S05]  /*ba90*/  @!P0 BRA `(.L_x_7258) ;  /* 0x0000000000048947 */ /* 0x000fea0003800000 */
[----:B------:R-:W-:Y:S01]  /*baa0*/  BPT.TRAP 0x1 ;  /* 0x000000040000795c */ /* 0x000fe20000300000 */
.L_x_7258:
[----:B-1----:R-:W-:Y:S05]  /*bab0*/  @P2 BRA `(.L_x_7256) ;  /* 0x0000000000082947 */ /* 0x002fea0003800000 */
[----:B------:R-:W1:Y:S02]  /*bac0*/  SYNCS.PHASECHK.TRANS64.TRYWAIT P2, [UR10+0x28850], R9 ;  /* 0x02885009ff0075a7 */ /* 0x000e64000804014a */
[----:B-1----:R-:W-:Y:S05]  /*bad0*/  @!P2 BRA `(.L_x_7259) ;  /* 0x0000009400a4a947 */ /* 0x002fea0003800000 */
.L_x_7256:
        /* <DEDUP_REMOVED lines=13> */
[----:B------:R-:W-:-:S02]  /*bbb0*/  IMAD.U32 R60, RZ, RZ, UR4 ;  /* 0x00000004ff3c7e24 */ /* 0x000fc4000f8e00ff */
[----:B01----:R-:W-:Y:S01]  /*bbc0*/  FMUL.FTZ R9, R27, UR46 ;  /* 0x0000002e1b097c20 */ /* 0x003fe20008410000 */
[----:B------:R-:W-:Y:S01]  /*bbd0*/  FMUL.FTZ R10, R26, UR46 ;  /* 0x0000002e1a0a7c20 */ /* 0x000fe20008410000 */
[----:B------:R-:W-:Y:S01]  /*bbe0*/  ULEA UR10, UR48, UR10, 0xb ;  /* 0x0000000a300a7291 */ /* 0x000fe2000f8e583f */
[----:B------:R-:W-:Y:S01]  /*bbf0*/  FMUL.FTZ R12, R30, UR46 ;  /* 0x0000002e1e0c7c20 */ /* 0x000fe20008410000 */
[----:B------:R-:W-:Y:S01]  /*bc00*/  FMUL.FTZ R15, R31, UR46 ;  /* 0x0000002e1f0f7c20 */ /* 0x000fe20008410000 */
        /* <DEDUP_REMOVED lines=31> */
[----:B------:R-:W-:Y:S01]  /*be00*/  @!P1 LEA R60, R60, UR36, 0x3 ;  /* 0x000000243c3c9c11 */ /* 0x000fe2000f8e18ff */
[----:B------:R-:W-:Y:S01]  /*be10*/  FMUL.FTZ R69, R69, UR46 ;  /* 0x0000002e45457c20 */ /* 0x000fe20008410000 */
[----:B------:R-:W-:Y:S01]  /*be20*/  FMUL.FTZ R73, R73, UR46 ;  /* 0x0000002e49497c20 */ /* 0x000fe20008410000 */
[----:B------:R-:W-:Y:S01]  /*be30*/  FMUL.FTZ R77, R77, UR46 ;  /* 0x0000002e4d4d7c20 */ /* 0x000fe20008410000 */
[----:B------:R-:W-:Y:S01]  /*be40*/  FMUL.FTZ R81, R81, UR46 ;  /* 0x0000002e51517c20 */ /* 0x000fe20008410000 */
[----:B------:R-:W-:Y:S01]  /*be50*/  FMUL.FTZ R85, R85, UR46 ;  /* 0x0000002e55557c20 */ /* 0x000fe20008410000 */
[----:B------:R-:W0:Y:S01]  /*be60*/  MUFU.TANH R10, R10 ;  /* 0x0000000a000a7308 */ /* 0x000e220000002400 */
[----:B------:R-:W-:-:S02]  /*be70*/  @!P1 VIADD R60, R60, 0x28840 ;  /* 0x000288403c3c9836 */ /* 0x000fc40000000000 */
[----:B------:R-:W-:-:S03]  /*be80*/  FMUL.FTZ R68, R68, UR46 ;  /* 0x0000002e44447c20 */ /* 0x000fc60008410000 */
[----:B------:R-:W-:Y:S02]  /*be90*/  @!P1 PRMT R60, RZ, 0x654, R60 ;  /* 0x00000654ff3c9816 */ /* 0x000fe4000000003c */
        /* <DEDUP_REMOVED lines=66> */
[----:B------:R-:W5:Y:S02]  /*c2c0*/  @P5 LDC R66, c[0x0][0x450] ;  /* 0x00011400ff425b82 */ /* 0x000f640000000800 */
[----:B------:R-:W-:Y:S01]  /*c2d0*/  HGMMA.64x128x16.F32.BF16 R88, R160, gdesc[UR12].tnspB, R88, gsb0 ;  /* 0x41e0000ca0587df0 */ /* 0x000fe20008001858 */
[----:B------:R-:W-:Y:S01]  /*c2e0*/  UIADD3 UR14, UR10, 0x300, URZ ;  /* 0x000003000a0e7890 */ /* 0x000fe2000fffe03f */
[----:B------:R-:W-:Y:S01]  /*c2f0*/  FMUL.FTZ R24, R42, UR46 ;  /* 0x0000002e2a187c20 */ /* 0x000fe20008410000 */
[----:B------:R-:W-:Y:S01]  /*c300*/  UMOV UR15, 0x40000040 ;  /* 0x40000040000f7882 */ /* 0x000fe20000000000 */
[----:B------:R-:W-:Y:S01]  /*c310*/  UIADD3 UR10, UR10, 0x380, URZ ;  /* 0x000003800a0a7890 */ /* 0x000fe2000fffe03f */
[----:B------:R-:W-:Y:S01]  /*c320*/  FMUL.FTZ R42, R67, UR46 ;  /* 0x0000002e432a7c20 */ /* 0x000fe20008410000 */
        /* <DEDUP_REMOVED lines=8> */
[----:B------:R-:W-:Y:S01]  /*c3b0*/  FMUL.FTZ R161, R41, UR46 ;  /* 0x0000002e29a17c20 */ /* 0x000fe20008410000 */
[----:B------:R-:W-:Y:S01]  /*c3c0*/  FMUL.FTZ R41, R62, UR46 ;  /* 0x0000002e3e297c20 */ /* 0x000fe20008410000 */
[----:B------:R-:W-:Y:S01]  /*c3d0*/  FMUL.FTZ R62, R64, UR46 ;  /* 0x0000002e403e7c20 */ /* 0x000fe20008410000 */
[----:B------:R-:W-:Y:S02]  /*c3e0*/  IMAD.MOV.U32 R64, RZ, RZ, R5 ;  /* 0x000000ffff407224 */ /* 0x000fe400078e0005 */
[----:B------:R-:W-:Y:S01]  /*c3f0*/  FMUL.FTZ R160, R40, UR46 ;  /* 0x0000002e28a07c20 */ /* 0x000fe20008410000 */
[----:B------:R-:W-:Y:S01]  /*c400*/  HGMMA.64x128x16.F32.BF16 R88, R156, gdesc[UR12].tnspB, R88, gsb0 ;  /* 0x41e0000c9c587df0 */ /* 0x000fe20008001858 */
        /* <DEDUP_REMOVED lines=21> */
[----:B------:R-:W1:Y:S02]  /*c560*/  @P5 LDC R56, c[0x0][0x44c] ;  /* 0x00011300ff385b82 */ /* 0x000e640000000800 */
[----:B------:R-:W0:Y:S01]  /*c570*/  MUFU.TANH R159, R69 ;  /* 0x00000045009f7308 */ /* 0x000e220000002400 */
[----:B------:R-:W-:Y:S07]  /*c580*/  HGMMA.64x128x16.F32.BF16 R88, R152, gdesc[UR8].tnspB, R88, gsb0 ;  /* 0x41e0000898587df0 */ /* 0x000fee0008001858 */
[----:B------:R-:W0:Y:S08]  /*c590*/  MUFU.TANH R156, R156 ;  /* 0x0000009c009c7308 */ /* 0x000e300000002400 */
[----:B------:R-:W0:Y:S01]  /*c5a0*/  MUFU.TANH R157, R157 ;  /* 0x0000009d009d7308 */ /* 0x000e220000002400 */
[----:B-1----:R-:W-:-:S04]  /*c5b0*/  @P5 IMAD.HI.U32 R61, R5, R56, RZ ;  /* 0x00000038053d5227 */ /* 0x002fc800078e00ff */
[----:B------:R-:W-:-:S03]  /*c5c0*/  FMUL.FTZ R56, R86, UR46 ;  /* 0x0000002e56387c20 */ /* 0x000fc60008410000 */
[----:B------:R1:W0:Y:S01]  /*c5d0*/  MUFU.TANH R158, R68 ;  /* 0x00000044009e7308 */ /* 0x0002220000002400 */
[----:B-----5:R-:W-:-:S05]  /*c5e0*/  @P5 SHF.R.U32.HI R64, RZ, R66, R61 ;  /* 0x00000042ff405219 */ /* 0x020fca000001163d */
[----:B------:R-:W5:Y:S02]  /*c5f0*/  SHFL.IDX PT, R65, R64, RZ, 0x1c1f ;  /* 0x001c1fff40417589 */ /* 0x000f6400000e0000 */
[----:B------:R-:W0:Y:S01]  /*c600*/  MUFU.TANH R56, R56 ;  /* 0x0000003800387308 */ /* 0x000e220000002400 */
[----:B------:R-:W-:Y:S02]  /*c610*/  WARPGROUP.DEPBAR.LE gsb0, 0x0 ;  /* 0x00008000000079c5 */ /* 0x000fe40000010000 */
[----:B------:R-:W-:Y:S01]  /*c620*/  IMAD.SHL.U32 R152, R8, 0x80, RZ ;  /* 0x0000008008987824 */ /* 0x000fe200078e00ff */
[----:B------:R0:W-:Y:S06]  /*c630*/  BAR.ARV R19, 0x100 ;  /* 0x000400130000751d */ /* 0x0001ec0000002000 */
[----:B------:R-:W-:Y:S01]  /*c640*/  IADD3 R57, -R152, 0x1, RZ ;  /* 0x0000000198397810 */ /* 0x000fe20007ffe1ff */
[----:B------:R0:W-:Y:S04]  /*c650*/  @!P1 SYNCS.ARRIVE.TRANS64.RED.A1T0 RZ, [R60+URZ], RZ ;  /* 0x000000ff3cff99a7 */ /* 0x0001e8000810043f */
[----:B------:R-:W-:-:S02]  /*c660*/  IMAD R61, R2, -0x2, R57 ;  /* 0xfffffffe023d7824 */ /* 0x000fc400078e0239 */
[----:B------:R-:W-:Y:S02]  /*c670*/  FMUL.FTZ R57, R87, UR46 ;  /* 0x0000002e57397c20 */ /* 0x000fe40008410000 */
[----:B------:R-:W-:-:S04]  /*c680*/  IMAD R61, R16, UR39, R61 ;  /* 0x00000027103d7c24 */ /* 0x000fc8000f8e023d */
[----:B------:R-:W0:Y:S01]  /*c690*/  MUFU.TANH R57, R57 ;  /* 0x0000003900397308 */ /* 0x000e220000002400 */
[----:B------:R-:W-:-:S04]  /*c6a0*/  VIADD R61, R61, -UR38 ;  /* 0x800000263d3d7c36 */ /* 0x000fc80008000000 */
[C---:B------:R-:W-:Y:S02]  /*c6b0*/  VIADD R86, R61.reuse, UR47 ;  /* 0x0000002f3d567c36 */ /* 0x040fe40008000000 */
[----:B------:R-:W-:Y:S02]  /*c6c0*/  VIADD R153, R61, UR5 ;  /* 0x000000053d997c36 */ /* 0x000fe40008000000 */
[--C-:B-----5:R-:W-:Y:S02]  /*c6d0*/  IMAD.IADD R66, R86, 0x1, R65.reuse ;  /* 0x0000000156427824 */ /* 0x120fe400078e0241 */
[----:B-1----:R-:W-:Y:S01]  /*c6e0*/  IMAD.IADD R68, R153, 0x1, R65 ;  /* 0x0000000199447824 */ /* 0x002fe200078e0241 */
[----:B--234-:R-:W-:Y:S06]  /*c6f0*/  @!P6 BRA `(.L_x_7260) ;  /* 0x00000000005ce947 */ /* 0x01cfec0003800000 */
[----:B0-----:R-:W-:Y:S01]  /*c700*/  IMAD R60, R16, UR39, R65 ;  /* 0x00000027103c7c24 */ /* 0x001fe2000f8e0241 */
        /* <DEDUP_REMOVED lines=12> */
.L_x_7262:
[----:B------:R-:W-:-:S05]  /*c7d0*/  IMAD.U32 R67, RZ, RZ, UR7 ;  /* 0x00000007ff437e24 */ /* 0x000fca000f8e00ff */
[----:B------:R-:W-:-:S13]  /*c7e0*/  ISETP.NE.AND P2, PT, R67, 0x1, PT ;  /* 0x000000014300780c */ /* 0x000fda0003f45270 */
[----:B------:R-:W0:Y:S02]  /*c7f0*/  @P2 LDC.64 R60, c[0x0][0x9e8] ;  /* 0x00027a00ff3c2b82 */ /* 0x000e240000000a00 */
[----:B0-----:R-:W-:-:S05]  /*c800*/  @P2 IMAD.HI.U32 R60, R65, R60, RZ ;  /* 0x0000003c413c2227 */ /* 0x001fca00078e00ff */
[----:B------:R-:W-:-:S07]  /*c810*/  @P2 SHF.R.U32.HI R65, RZ, R61, R60 ;  /* 0x0000003dff412219 */ /* 0x000fce000001163c */
.L_x_7263:
[----:B------:R-:W-:Y:S05]  /*c820*/  BSYNC B0 ;  /* 0x0000000000007941 */ /* 0x000fea0003800000 */
.L_x_7261:
[----:B------:R-:W-:-:S04]  /*c830*/  IMAD R65, R65, R67, -R152 ;  /* 0x0000004341417224 */ /* 0x000fc800078e0a98 */
[----:B------:R-:W-:-:S05]  /*c840*/  IMAD R65, R2, -0x2, R65 ;  /* 0xfffffffe02417824 */ /* 0x000fca00078e0241 */
[----:B------:R-:W-:Y:S02]  /*c850*/  VIADDMNMX R66, R65, R67, R66, PT ;  /* 0x0000004341427246 */ /* 0x000fe40003800142 */
[----:B------:R-:W-:-:S07]  /*c860*/  VIMNMX R68, R68, R65, !PT ;  /* 0x0000004144447248 */ /* 0x000fce0007fe0100 */
.L_x_7260:
[----:B------:R-:W-:Y:S01]  /*c870*/  ISETP.GT.AND P2, PT, R8, -0x1, PT ;  /* 0xffffffff0800780c */ /* 0x000fe20003f44270 */
[----:B------:R-:W1:Y:S03]  /*c880*/  SHFL.IDX PT, R155, R64, 0x1, 0x1c1f ;  /* 0x003c1f00409b7f89 */ /* 0x000e6600000e0000 */
[C---:B------:R-:W-:Y:S02]  /*c890*/  ISETP.GT.AND P4, PT, R68.reuse, RZ, P2 ;  /* 0x000000ff4400720c */ /* 0x040fe40001784270 */
[----:B------:R-:W-:Y:S02]  /*c8a0*/  ISETP.GT.AND P3, PT, R68, 0x1, P2 ;  /* 0x000000014400780c */ /* 0x000fe40001764270 */
[C---:B------:R-:W-:Y:S02]  /*c8b0*/  ISETP.LT.OR P4, PT, R66.reuse, 0x1, P4 ;  /* 0x000000014200780c */ /* 0x040fe40002781670 */
[----:B------:R-:W-:-:S02]  /*c8c0*/  ISETP.LT.OR P3, PT, R66, 0x2, P3 ;  /* 0x000000024200780c */ /* 0x000fc40001f61670 */
[----:B0-----:R-:W-:Y:S02]  /*c8d0*/  FSEL R175, R164, -INF , !P4 ;  /* 0xff800000a4af7808 */ /* 0x001fe40006000000 */
        /* <DEDUP_REMOVED lines=107> */
.L_x_7266:
[----:B------:R-:W-:-:S05]  /*cf90*/  IMAD.U32 R52, RZ, RZ, UR7 ;  /* 0x00000007ff347e24 */ /* 0x000fca000f8e00ff */
[----:B------:R-:W-:-:S13]  /*cfa0*/  ISETP.NE.AND P3, PT, R52, 0x1, PT ;  /* 0x000000013400780c */ /* 0x000fda0003f65270 */
[----:B------:R-:W0:Y:S02]  /*cfb0*/  @P3 LDC.64 R154, c[0x0][0x9e8] ;  /* 0x00027a00ff9a3b82 */ /* 0x000e240000000a00 */
[----:B0-----:R-:W-:-:S05]  /*cfc0*/  @P3 IMAD.HI.U32 R36, R153, R154, RZ ;  /* 0x0000009a99243227 */ /* 0x001fca00078e00ff */
[----:B------:R-:W-:-:S07]  /*cfd0*/  @P3 SHF.R.U32.HI R153, RZ, R155, R36 ;  /* 0x0000009bff993219 */ /* 0x000fce0000011624 */
.L_x_7267:
[----:B------:R-:W-:Y:S05]  /*cfe0*/  BSYNC B0 ;  /* 0x0000000000007941 */ /* 0x000fea0003800000 */
.L_x_7265:
[----:B------:R-:W-:-:S04]  /*cff0*/  IMAD R153, R153, R52, -R152 ;  /* 0x0000003499997224 */ /* 0x000fc800078e0a98 */
[----:B------:R-:W-:-:S05]  /*d000*/  IMAD R153, R2, -0x2, R153 ;  /* 0xfffffffe02997824 */ /* 0x000fca00078e0299 */
[----:B------:R-:W-:Y:S02]  /*d010*/  VIADDMNMX R28, R153, R52, R28, PT ;  /* 0x00000034991c7246 */ /* 0x000fe4000380011c */
[----:B------:R-:W-:-:S07]  /*d020*/  VIMNMX R32, R32, R153, !PT ;  /* 0x0000009920207248 */ /* 0x000fce0007fe0100 */
.L_x_7264:
        /* <DEDUP_REMOVED lines=14> */
[----:B------:R-:W-:Y:S01]  /*d110*/  FMNMX.FTZ R36, R181, R36, !PT ;  /* 0x00000024b5247209 */ /* 0x000fe20007810000 */
[----:B------:R-:W0:Y:S01]  /*d120*/  LDC R12, c[0x0][0x988] ;  /* 0x00026200ff0c7b82 */ /* 0x000e220000000800 */
        /* <DEDUP_REMOVED lines=50> */
[----:B------:R-:W1:Y:S01]  /*d450*/  SHFL.BFLY PT, R9, R36, 0x2, 0x1f ;  /* 0x0c401f0024097f89 */ /* 0x000e6200000e0000 */
[----:B------:R-:W-:-:S02]  /*d460*/  ISETP.LT.OR P3, PT, R28, 0x31, P3 ;  /* 0x000000311c00780c */ /* 0x000fc40001f61670 */
[----:B------:R-:W-:Y:S02]  /*d470*/  FSEL R27, R27, -INF , !P4 ;  /* 0xff8000001b1b7808 */ /* 0x000fe40006000000 */
[----:B------:R-:W-:Y:S02]  /*d480*/  ISETP.GT.AND P4, PT, R32, 0x31, P2 ;  /* 0x000000312000780c */ /* 0x000fe40001784270 */
[----:B------:R-:W-:Y:S02]  /*d490*/  FSEL R157, R30, -INF , !P3 ;  /* 0xff8000001e9d7808 */ /* 0x000fe40005800000 */
[----:B------:R-:W-:Y:S02]  /*d4a0*/  ISETP.GT.AND P3, PT, R32, 0x38, P2 ;  /* 0x000000382000780c */ /* 0x000fe40001764270 */
[C---:B------:R-:W-:Y:S02]  /*d4b0*/  ISETP.LT.OR P4, PT, R28.reuse, 0x32, P4 ;  /* 0x000000321c00780c */ /* 0x040fe40002781670 */
[----:B------:R-:W-:-:S02]  /*d4c0*/  ISETP.LT.OR P3, PT, R28, 0x39, P3 ;  /* 0x000000391c00780c */ /* 0x000fc40001f61670 */
[----:B------:R-:W-:Y:S02]  /*d4d0*/  FSEL R31, R31, -INF , !P4 ;  /* 0xff8000001f1f7808 */ /* 0x000fe40006000000 */
[----:B------:R-:W-:Y:S02]  /*d4e0*/  ISETP.GT.AND P4, PT, R32, 0x39, P2 ;  /* 0x000000392000780c */ /* 0x000fe40001784270 */
[----:B------:R-:W-:Y:S02]  /*d4f0*/  FSEL R25, R34, -INF , !P3 ;  /* 0xff80000022197808 */ /* 0x000fe40005800000 */
[----:B------:R-:W-:Y:S02]  /*d500*/  ISETP.GT.AND P3, PT, R32, 0x40, P2 ;  /* 0x000000402000780c */ /* 0x000fe40001764270 */
[----:B------:R-:W-:Y:S02]  /*d510*/  ISETP.LT.OR P4, PT, R28, 0x3a, P4 ;  /* 0x0000003a1c00780c */ /* 0x000fe40002781670 */
[----:B-1----:R-:W-:-:S02]  /*d520*/  FMNMX.FTZ R9, R36, R9, !PT ;  /* 0x0000000924097209 */ /* 0x002fc40007810000 */
[----:B------:R-:W-:Y:S02]  /*d530*/  ISETP.LT.OR P3, PT, R28, 0x41, P3 ;  /* 0x000000411c00780c */ /* 0x000fe40001f61670 */
[----:B------:R-:W-:Y:S01]  /*d540*/  FSEL R35, R35, -INF , !P4 ;  /* 0xff80000023237808 */ /* 0x000fe20006000000 */
[----:B------:R-:W1:Y:S01]  /*d550*/  SHFL.BFLY PT, R20, R9, 0x1, 0x1f ;  /* 0x0c201f0009147f89 */ /* 0x000e6200000e0000 */
[----:B------:R-:W-:Y:S01]  /*d560*/  FSEL R15, R38, -INF , !P3 ;  /* 0xff800000260f7808 */ /* 0x000fe20005800000 */
[----:B------:R-:W-:Y:S01]  /*d570*/  IMAD.U32 R38, RZ, RZ, UR48 ;  /* 0x00000030ff267e24 */ /* 0x000fe2000f8e00ff */
[----:B------:R-:W-:Y:S01]  /*d580*/  ISETP.GT.AND P3, PT, R32, 0x41, P2 ;  /* 0x000000412000780c */ /* 0x000fe20001764270 */
[----:B------:R-:W-:-:S03]  /*d590*/  UMOV UR48, UR4 ;  /* 0x0000000400307c82 */ /* 0x000fc60008000000 */
[----:B------:R-:W-:Y:S02]  /*d5a0*/  ISETP.LT.OR P3, PT, R28, 0x42, P3 ;  /* 0x000000421c00780c */ /* 0x000fe40001f61670 */
[----:B------:R-:W-:-:S05]  /*d5b0*/  @!P1 LEA R38, R38, UR36, 0x3 ;  /* 0x0000002426269c11 */ /* 0x000fca000f8e18ff */
[----:B------:R-:W-:-:S05]  /*d5c0*/  @!P1 VIADD R38, R38, 0x28860 ;  /* 0x0002886026269836 */ /* 0x000fca0000000000 */
[----:B------:R-:W-:-:S04]  /*d5d0*/  @!P1 PRMT R38, RZ, 0x654, R38 ;  /* 0x00000654ff269816 */ /* 0x000fc80000000026 */
[----:B------:R2:W-:Y:S01]  /*d5e0*/  @!P1 SYNCS.ARRIVE.TRANS64.RED.A1T0 RZ, [R38+URZ], RZ ;  /* 0x000000ff26ff99a7 */ /* 0x0005e2000810043f */
[----:B-1----:R-:W-:-:S04]  /*d5f0*/  FMNMX.FTZ R9, R9, R20, !PT ;  /* 0x0000001409097209 */ /* 0x002fc80007810000 */
[C---:B------:R-:W-:Y:S01]  /*d600*/  FSETP.NEU.FTZ.AND P4, PT, R9.reuse, -INF , PT ;  /* 0xff8000000900780b */ /* 0x040fe20003f9d000 */
[----:B0-----:R-:W-:-:S05]  /*d610*/  FMUL.FTZ R20, R9, R12 ;  /* 0x0000000c09147220 */ /* 0x001fca0000410000 */
        /* <DEDUP_REMOVED lines=15> */
[-CC-:B0-----:R-:W-:Y:S01]  /*d710*/  FFMA.FTZ R22, R187, R12.reuse, -R20.reuse ;  /* 0x0000000cbb167223 */ /* 0x181fe20000010814 */
        /* <DEDUP_REMOVED lines=33> */
[----:B------:R-:W-:Y:S01]  /*d930*/  FFMA.FTZ R33, R33, R12, -R20 ;  /* 0x0000000c21217223 */ /* 0x000fe20000010814 */
[----:B------:R-:W-:-:S02]  /*d940*/  FMNMX.FTZ R10, R21, R10, !PT ;  /* 0x0000000a150a7209 */ /* 0x000fc40007810000 */
[----:B------:R-:W-:Y:S02]  /*d950*/  ISETP.LT.OR P3, PT, R28, 0x52, P3 ;  /* 0x000000521c00780c */ /* 0x000fe40001f61670 */
[----:B------:R-:W-:Y:S01]  /*d960*/  FMNMX.FTZ R10, R165, R10, !PT ;  /* 0x0000000aa50a7209 */ /* 0x000fe20007810000 */
[----:B------:R-:W-:Y:S01]  /*d970*/  MUFU.EX2 R180, R180 ;  /* 0x000000b400b47308 */ /* 0x000fe20000000800 */
[----:B------:R-:W-:Y:S01]  /*d980*/  FSEL R183, R42, -INF , !P3 ;  /* 0xff8000002ab77808 */ /* 0x000fe20005800000 */
[----:B0-----:R-:W-:Y:S01]  /*d990*/  FFMA.FTZ R22, R173, R12, -R20 ;  /* 0x0000000cad167223 */ /* 0x001fe20000010814 */
[----:B------:R-:W-:Y:S02]  /*d9a0*/  FMNMX.FTZ R10, R23, R10, !PT ;  /* 0x0000000a170a7209 */ /* 0x000fe40007810000 */
[----:B------:R-:W-:Y:S02]  /*d9b0*/  ISETP.GT.AND P3, PT, R32, 0x58, P2 ;  /* 0x000000582000780c */ /* 0x000fe40001764270 */
[----:B------:R-:W-:Y:S01]  /*d9c0*/  FMNMX.FTZ R10, R161, R10, !PT ;  /* 0x0000000aa10a7209 */ /* 0x000fe20007810000 */
[----:B------:R-:W-:Y:S01]  /*d9d0*/  MUFU.EX2 R182, R182 ;  /* 0x000000b600b67308 */ /* 0x000fe20000000800 */
[----:B------:R-:W-:-:S02]  /*d9e0*/  ISETP.LT.OR P3, PT, R28, 0x59, P3 ;  /* 0x000000591c00780c */ /* 0x000fc40001f61670 */
[----:B------:R-:W-:Y:S02]  /*d9f0*/  FMNMX.FTZ R10, R159, R10, !PT ;  /* 0x0000000a9f0a7209 */ /* 0x000fe40007810000 */
[----:B------:R-:W-:Y:S02]  /*da00*/  FSEL R189, R44, -INF , !P3 ;  /* 0xff8000002cbd7808 */ /* 0x000fe40005800000 */
[----:B------:R-:W-:Y:S01]  /*da10*/  FMNMX.FTZ R10, R27, R10, !PT ;  /* 0x0000000a1b0a7209 */ /* 0x000fe20007810000 */
[----:B------:R-:W-:Y:S01]  /*da20*/  MUFU.EX2 R179, R179 ;  /* 0x000000b300b37308 */ /* 0x000fe20000000800 */
[----:B------:R-:W-:Y:S02]  /*da30*/  ISETP.GT.AND P3, PT, R32, 0x59, P2 ;  /* 0x000000592000780c */ /* 0x000fe40001764270 */
[----:B------:R-:W-:Y:S02]  /*da40*/  FMNMX.FTZ R10, R157, R10, !PT ;  /* 0x0000000a9d0a7209 */ /* 0x000fe40007810000 */
[----:B------:R-:W-:-:S02]  /*da50*/  ISETP.LT.OR P3, PT, R28, 0x5a, P3 ;  /* 0x0000005a1c00780c */ /* 0x000fc40001f61670 */
[----:B------:R-:W-:Y:S01]  /*da60*/  FMNMX.FTZ R10, R31, R10, !PT ;  /* 0x0000000a1f0a7209 */ /* 0x000fe20007810000 */
[----:B------:R-:W-:Y:S01]  /*da70*/  MUFU.EX2 R176, R176 ;  /* 0x000000b000b07308 */ /* 0x000fe20000000800 */
[----:B------:R-:W-:Y:S02]  /*da80*/  FSEL R173, R45, -INF , !P3 ;  /* 0xff8000002dad7808 */ /* 0x000fe40005800000 */
[----:B------:R-:W-:Y:S02]  /*da90*/  ISETP.GT.AND P3, PT, R32, 0x60, P2 ;  /* 0x000000602000780c */ /* 0x000fe40001764270 */
[----:B------:R-:W-:Y:S02]  /*daa0*/  FMNMX.FTZ R10, R25, R10, !PT ;  /* 0x0000000a190a7209 */ /* 0x000fe40007810000 */
[----:B------:R-:W-:Y:S01]  /*dab0*/  ISETP.LT.OR P3, PT, R28, 0x61, P3 ;  /* 0x000000611c00780c */ /* 0x000fe20001f61670 */
[----:B------:R0:W-:Y:S01]  /*dac0*/  MUFU.EX2 R45, R22 ;  /* 0x00000016002d7308 */ /* 0x0001e20000000800 */
[----:B------:R-:W-:-:S02]  /*dad0*/  FMNMX.FTZ R10, R35, R10, !PT ;  /* 0x0000000a230a7209 */ /* 0x000fc40007810000 */
[----:B------:R-:W-:Y:S02]  /*dae0*/  FSEL R177, R46, -INF , !P3 ;  /* 0xff8000002eb17808 */ /* 0x000fe40005800000 */
[----:B------:R-:W-:Y:S02]  /*daf0*/  ISETP.GT.AND P3, PT, R32, 0x61, P2 ;  /* 0x000000612000780c */ /* 0x000fe40001764270 */
[----:B------:R-:W-:Y:S01]  /*db00*/  FMNMX.FTZ R10, R15, R10, !PT ;  /* 0x0000000a0f0a7209 */ /* 0x000fe20007810000 */
[----:B------:R-:W-:Y:S01]  /*db10*/  MUFU.EX2 R178, R178 ;  /* 0x000000b200b27308 */ /* 0x000fe20000000800 */
[----:B------:R-:W-:Y:S01]  /*db20*/  ISETP.LT.OR P3, PT, R28, 0x62, P3 ;  /* 0x000000621c00780c */ /* 0x000fe20001f61670 */
[----:B0-----:R-:W-:Y:S01]  /*db30*/  FFMA.FTZ R22, R79, R12, -R20 ;  /* 0x0000000c4f167223 */ /* 0x001fe20000010814 */
        /* <DEDUP_REMOVED lines=8> */
[----:B------:R-:W-:Y:S01]  /*dbc0*/  FFMA.FTZ R51, R81, R12, -R20 ;  /* 0x0000000c51337223 */ /* 0x000fe20000010814 */
        /* <DEDUP_REMOVED lines=11> */
[----:B------:R-:W-:Y:S01]  /*dc80*/  MUFU.EX2 R87, R87 ;  /* 0x0000005700577308 */ /* 0x000fe20000000800 */
[----:B------:R-:W-:Y:S02]  /*dc90*/  FMNMX.FTZ R10, R177, R10, !PT ;  /* 0x0000000ab10a7209 */ /* 0x000fe40007810000 */
[----:B------:R-:W-:Y:S02]  /*dca0*/  FSEL R79, R55, -INF , !P3 ;  /* 0xff800000374f7808 */ /* 0x000fe40005800000 */
[----:B------:R-:W-:Y:S02]  /*dcb0*/  ISETP.GT.AND P3, PT, R32, 0x71, P2 ;  /* 0x000000712000780c */ /* 0x000fe40001764270 */
[----:B------:R-:W-:Y:S01]  /*dcc0*/  FMNMX.FTZ R10, R163, R10, !PT ;  /* 0x0000000aa30a7209 */ /* 0x000fe20007810000 */
[----:B------:R0:W-:Y:S01]  /*dcd0*/  MUFU.EX2 R55, R22 ;  /* 0x0000001600377308 */ /* 0x0001e20000000800 */
[----:B------:R-:W-:-:S02]  /*dce0*/  ISETP.LT.OR P3, PT, R28, 0x72, P3 ;  /* 0x000000721c00780c */ /* 0x000fc40001f61670 */
[----:B------:R-:W-:Y:S02]  /*dcf0*/  FMNMX.FTZ R10, R85, R10, !PT ;  /* 0x0000000a550a7209 */ /* 0x000fe40007810000 */
[----:B------:R-:W-:Y:S02]  /*dd00*/  FSEL R77, R54, -INF , !P3 ;  /* 0xff800000364d7808 */ /* 0x000fe40005800000 */
[C---:B------:R-:W-:Y:S01]  /*dd10*/  ISETP.GT.AND P3, PT, R32.reuse, 0x78, P2 ;  /* 0x000000782000780c */ /* 0x040fe20001764270 */
[----:B------:R-:W-:Y:S01]  /*dd20*/  MUFU.EX2 R168, R168 ;  /* 0x000000a800a87308 */ /* 0x000fe20000000800 */
[----:B------:R-:W-:Y:S02]  /*dd30*/  FMNMX.FTZ R10, R81, R10, !PT ;  /* 0x0000000a510a7209 */ /* 0x000fe40007810000 */
[----:B------:R-:W-:Y:S02]  /*dd40*/  ISETP.GT.AND P2, PT, R32, 0x79, P2 ;  /* 0x000000792000780c */ /* 0x000fe40001744270 */
[----:B------:R-:W-:-:S02]  /*dd50*/  ISETP.LT.OR P3, PT, R28, 0x79, P3 ;  /* 0x000000791c00780c */ /* 0x000fc40001f61670 */
[----:B------:R-:W-:Y:S01]  /*dd60*/  FMNMX.FTZ R10, R79, R10, !PT ;  /* 0x0000000a4f0a7209 */ /* 0x000fe20007810000 */
[----:B------:R-:W-:Y:S01]  /*dd70*/  MUFU.EX2 R51, R51 ;  /* 0x0000003300337308 */ /* 0x000fe20000000800 */
[----:B------:R-:W-:Y:S02]  /*dd80*/  ISETP.LT.OR P2, PT, R28, 0x7a, P2 ;  /* 0x0000007a1c00780c */ /* 0x000fe40001741670 */
[----:B------:R-:W-:Y:S02]  /*dd90*/  FSEL R83, R56, -INF , !P3 ;  /* 0xff80000038537808 */ /* 0x000fe40005800000 */
[----:B------:R-:W-:Y:S02]  /*dda0*/  FMNMX.FTZ R10, R77, R10, !PT ;  /* 0x0000000a4d0a7209 */ /* 0x000fe40007810000 */
[----:B------:R-:W-:Y:S01]  /*ddb0*/  FSEL R73, R57, -INF , !P2 ;  /* 0xff80000039497808 */ /* 0x000fe20005000000 */
[----:B------:R-:W-:Y:S01]  /*ddc0*/  FFMA.FTZ R57, R69, R12, -R20 ;  /* 0x0000000c45397223 */ /* 0x000fe20000010814 */
[----:B------:R-:W-:Y:S01]  /*ddd0*/  FMNMX.FTZ R10, R83, R10, !PT ;  /* 0x0000000a530a7209 */ /* 0x000fe20007810000 */
[----:B------:R-:W-:Y:S01]  /*dde0*/  MUFU.EX2 R170, R170 ;  /* 0x000000aa00aa7308 */ /* 0x000fe20000000800 */
[----:B0-----:R-:W-:-:S02]  /*ddf0*/  FSEL R22, R9, RZ, P4 ;  /* 0x000000ff09167208 */ /* 0x001fc40002000000 */
[----:B------:R-:W-:-:S03]  /*de00*/  FMNMX.FTZ R10, R73, R10, !PT ;  /* 0x0000000a490a7209 */ /* 0x000fc60007810000 */
[----:B------:R-:W-:Y:S01]  /*de10*/  FADD.FTZ R37, -R22, R13 ;  /* 0x0000000d16257221 */ /* 0x000fe20000010100 */
[-C--:B------:R-:W-:Y:S01]  /*de20*/  FFMA.FTZ R13, R29, R12.reuse, -R20 ;  /* 0x0000000c1d0d7223 */ /* 0x080fe20000010814 */
[----:B------:R-:W0:Y:S01]  /*de30*/  SHFL.BFLY PT, R69, R10, 0x2, 0x1f ;  /* 0x0c401f000a457f89 */ /* 0x000e2200000e0000 */
[----:B------:R-:W-:Y:S01]  /*de40*/  MUFU.EX2 R164, R164 ;  /* 0x000000a400a47308 */ /* 0x000fe20000000800 */
[----:B------:R-:W-:-:S07]  /*de50*/  FMUL.FTZ R20, R37, R12 ;  /* 0x0000000c25147220 */ /* 0x000fce0000410000 */
[----:B------:R-:W1:Y:S08]  /*de60*/  MUFU.EX2 R20, R20 ;  /* 0x0000001400147308 */ /* 0x000e700000000800 */
[----:B------:R-:W3:Y:S01]  /*de70*/  MUFU.EX2 R75, R75 ;  /* 0x0000004b004b7308 */ /* 0x000ee20000000800 */
[----:B0-----:R-:W-:-:S07]  /*de80*/  FMNMX.FTZ R69, R10, R69, !PT ;  /* 0x000000450a457209 */ /* 0x001fce0007810000 */
[----:B------:R-:W2:Y:S01]  /*de90*/  MUFU.EX2 R166, R166 ;  /* 0x000000a600a67308 */ /* 0x000ea20000000800 */
[----:B-1----:R-:W-:Y:S01]  /*dea0*/  FFMA.FTZ R53, R20, R4, R39 ;  /* 0x0000000414357223 */ /* 0x002fe20000010027 */
[-C--:B------:R-:W-:Y:S01]  /*deb0*/  FMUL.FTZ R88, R88, R20.reuse ;  /* 0x0000001458587220 */ /* 0x080fe20000410000 */
[-C--:B------:R-:W-:Y:S01]  /*dec0*/  FMUL.FTZ R89, R89, R20.reuse ;  /* 0x0000001459597220 */ /* 0x080fe20000410000 */
[----:B------:R-:W0:Y:S01]  /*ded0*/  SHFL.BFLY PT, R10, R69, 0x1, 0x1f ;  /* 0x0c201f00450a7f89 */ /* 0x000e2200000e0000 */
[C---:B------:R-:W-:Y:S01]  /*dee0*/  FADD.FTZ R53, R180.reuse, R53 ;  /* 0x00000035b4357221 */ /* 0x040fe20000010000 */
[----:B------:R-:W-:Y:S01]  /*def0*/  F2FP.BF16.F32.PACK_AB R180, R180, R39 ;  /* 0x00000027b4b4723e */ /* 0x000fe200000010ff */
[----:B------:R-:W-:Y:S01]  /*df00*/  FMUL.FTZ R92, R92, R20 ;  /* 0x000000145c5c7220 */ /* 0x000fe20000410000 */
[----:B------:R-:W1:Y:S01]  /*df10*/  MUFU.EX2 R57, R57 ;  /* 0x0000003900397308 */ /* 0x000e620000000800 */
[----:B------:R-:W-:Y:S01]  /*df20*/  FADD.FTZ R4, R182, R53 ;  /* 0x00000035b6047221 */ /* 0x000fe20000010000 */
[----:B------:R-:W-:Y:S01]  /*df30*/  F2FP.BF16.F32.PACK_AB R182, R179, R182 ;  /* 0x000000b6b3b6723e */ /* 0x000fe200000010ff */
[-C--:B------:R-:W-:Y:S01]  /*df40*/  FMUL.FTZ R93, R93, R20.reuse ;  /* 0x000000145d5d7220 */ /* 0x080fe20000410000 */
[-C--:B------:R-:W-:Y:S01]  /*df50*/  FMUL.FTZ R96, R96, R20.reuse ;  /* 0x0000001460607220 */ /* 0x080fe20000410000 */
[----:B------:R-:W-:Y:S01]  /*df60*/  FADD.FTZ R53, R179, R4 ;  /* 0x00000004b3357221 */ /* 0x000fe20000010000 */
[-C--:B------:R-:W-:Y:S01]  /*df70*/  FMUL.FTZ R97, R97, R20.reuse ;  /* 0x0000001461617220 */ /* 0x080fe20000410000 */
[----:B------:R-:W-:Y:S01]  /*df80*/  FMUL.FTZ R100, R100, R20 ;  /* 0x0000001464647220 */ /* 0x000fe20000410000 */
[----:B------:R-:W-:Y:S01]  /*df90*/  MUFU.EX2 R160, R160 ;  /* 0x000000a000a07308 */ /* 0x000fe20000000800 */
        /* <DEDUP_REMOVED lines=10> */
[----:B------:R-:W-:Y:S01]  /*e040*/  FMUL.FTZ R109, R109, R20 ;  /* 0x000000146d6d7220 */ /* 0x000fe20000410000 */
[----:B0-----:R-:W-:Y:S01]  /*e050*/  FMNMX.FTZ R10, R69, R10, !PT ;  /* 0x0000000a450a7209 */ /* 0x001fe20007810000 */
[-C--:B------:R-:W-:Y:S01]  /*e060*/  FMUL.FTZ R112, R112, R20.reuse ;  /* 0x0000001470707220 */ /* 0x080fe20000410000 */
[-C--:B------:R-:W-:Y:S01]  /*e070*/  FMUL.FTZ R113, R113, R20.reuse ;  /* 0x0000001471717220 */ /* 0x080fe20000410000 */
[----:B------:R-:W-:Y:S01]  /*e080*/  FMUL.FTZ R116, R116, R20 ;  /* 0x0000001474747220 */ /* 0x000fe20000410000 */
[C---:B------:R-:W-:Y:S01]  /*e090*/  FSETP.NEU.FTZ.AND P2, PT, R10.reuse, -INF , PT ;  /* 0xff8000000a00780b */ /* 0x040fe20003f5d000 */
[----:B------:R-:W-:Y:S01]  /*e0a0*/  FMUL.FTZ R22, R10, R12 ;  /* 0x0000000c0a167220 */ /* 0x000fe20000410000 */
[----:B------:R-:W-:Y:S01]  /*e0b0*/  MUFU.EX2 R162, R162 ;  /* 0x000000a200a27308 */ /* 0x000fe20000000800 */
[-C--:B------:R-:W-:Y:S01]  /*e0c0*/  FMUL.FTZ R117, R117, R20.reuse ;  /* 0x0000001475757220 */ /* 0x080fe20000410000 */
[-C--:B------:R-:W-:Y:S01]  /*e0d0*/  FMUL.FTZ R120, R120, R20.reuse ;  /* 0x0000001478787220 */ /* 0x080fe20000410000 */
[-C--:B------:R-:W-:Y:S01]  /*e0e0*/  FMUL.FTZ R121, R121, R20.reuse ;  /* 0x0000001479797220 */ /* 0x080fe20000410000 */
[----:B------:R-:W-:Y:S01]  /*e0f0*/  FSEL R36, R22, RZ, P2 ;  /* 0x000000ff16247208 */ /* 0x000fe20001000000 */
[-C--:B------:R-:W-:Y:S01]  /*e100*/  FMUL.FTZ R124, R124, R20.reuse ;  /* 0x000000147c7c7220 */ /* 0x080fe20000410000 */
[-C--:B------:R-:W-:Y:S01]  /*e110*/  FMUL.FTZ R125, R125, R20.reuse ;  /* 0x000000147d7d7220 */ /* 0x080fe20000410000 */
[----:B------:R-:W-:Y:S01]  /*e120*/  FMUL.FTZ R128, R128, R20 ;  /* 0x0000001480807220 */ /* 0x000fe20000410000 */
[----:B------:R-:W-:Y:S01]  /*e130*/  MUFU.EX2 R63, R63 ;  /* 0x0000003f003f7308 */ /* 0x000fe20000000800 */
[-C--:B------:R-:W-:Y:S01]  /*e140*/  FFMA.FTZ R34, R31, R12.reuse, -R36 ;  /* 0x0000000c1f227223 */ /* 0x080fe20000010824 */
[----:B------:R-:W-:Y:S01]  /*e150*/  FADD.FTZ R31, R181, R4 ;  /* 0x00000004b51f7221 */ /* 0x000fe20000010000 */
[-CC-:B------:R-:W-:Y:S01]  /*e160*/  FFMA.FTZ R29, R171, R12.reuse, -R36.reuse ;  /* 0x0000000cab1d7223 */ /* 0x180fe20000010824 */
[-CC-:B------:R-:W-:Y:S01]  /*e170*/  FFMA.FTZ R171, R25, R12.reuse, -R36.reuse ;  /* 0x0000000c19ab7223 */ /* 0x180fe20000010824 */
[-CC-:B------:R-:W-:Y:S01]  /*e180*/  FFMA.FTZ R22, R191, R12.reuse, -R36.reuse ;  /* 0x0000000cbf167223 */ /* 0x180fe20000010824 */
[----:B------:R-:W-:Y:S01]  /*e190*/  FADD.FTZ R4, R172, R31 ;  /* 0x0000001fac047221 */ /* 0x000fe20000010000 */
[-CC-:B------:R-:W-:Y:S01]  /*e1a0*/  FFMA.FTZ R24, R155, R12.reuse, -R36.reuse ;  /* 0x0000000c9b187223 */ /* 0x180fe20000010824 */
[-CC-:B------:R-:W-:Y:S01]  /*e1b0*/  FFMA.FTZ R28, R165, R12.reuse, -R36.reuse ;  /* 0x0000000ca51c7223 */ /* 0x180fe20000010824 */
[-C--:B------:R-:W-:Y:S01]  /*e1c0*/  FFMA.FTZ R165, R15, R12.reuse, -R36 ;  /* 0x0000000c0fa57223 */ /* 0x080fe20000010824 */
[----:B------:R-:W-:Y:S01]  /*e1d0*/  FADD.FTZ R25, R45, R4 ;  /* 0x000000042d197221 */ /* 0x000fe20000010000 */
[----:B------:R-:W-:Y:S01]  /*e1e0*/  MUFU.EX2 R22, R22 ;  /* 0x0000001600167308 */ /* 0x000fe20000000800 */
[-CC-:B------:R-:W-:Y:S01]  /*e1f0*/  FFMA.FTZ R37, R169, R12.reuse, -R36.reuse ;  /* 0x0000000ca9257223 */ /* 0x180fe20000010824 */
[-CC-:B------:R-:W-:Y:S01]  /*e200*/  FFMA.FTZ R26, R153, R12.reuse, -R36.reuse ;  /* 0x0000000c991a7223 */ /* 0x180fe20000010824 */
[----:B------:R-:W-:Y:S01]  /*e210*/  FADD.FTZ R4, R174, R25 ;  /* 0x00000019ae047221 */ /* 0x000fe20000010000 */
[----:B------:R-:W-:Y:S01]  /*e220*/  FSEL R25, R10, RZ, P2 ;  /* 0x000000ff0a197208 */ /* 0x000fe20001000000 */
[-CC-:B------:R-:W-:Y:S01]  /*e230*/  FFMA.FTZ R47, R167, R12.reuse, -R36.reuse ;  /* 0x0000000ca72f7223 */ /* 0x180fe20000010824 */
[-C--:B------:R-:W-:Y:S01]  /*e240*/  FFMA.FTZ R21, R21, R12.reuse, -R36 ;  /* 0x0000000c15157223 */ /* 0x080fe20000010824 */
[----:B------:R-:W-:Y:S01]  /*e250*/  FADD.FTZ R31, R87, R4 ;  /* 0x00000004571f7221 */ /* 0x000fe20000010000 */
[----:B------:R-:W-:Y:S01]  /*e260*/  MUFU.EX2 R29, R29 ;  /* 0x0000001d001d7308 */ /* 0x000fe20000000800 */
[----:B------:R-:W-:Y:S01]  /*e270*/  FADD.FTZ R25, -R25, R14 ;  /* 0x0000000e19197221 */ /* 0x000fe20000010100 */
[-CC-:B------:R-:W-:Y:S01]  /*e280*/  FFMA.FTZ R23, R23, R12.reuse, -R36.reuse ;  /* 0x0000000c17177223 */ /* 0x180fe20000010824 */
[----:B------:R-:W-:Y:S01]  /*e290*/  FADD.FTZ R4, R168, R31 ;  /* 0x0000001fa8047221 */ /* 0x000fe20000010000 */
[-CC-:B------:R-:W-:Y:S01]  /*e2a0*/  FFMA.FTZ R30, R161, R12.reuse, -R36.reuse ;  /* 0x0000000ca11e7223 */ /* 0x180fe20000010824 */
[-C--:B------:R-:W-:Y:S01]  /*e2b0*/  FMUL.FTZ R25, R25, R12.reuse ;  /* 0x0000000c19197220 */ /* 0x080fe20000410000 */
[-C--:B------:R-:W-:Y:S01]  /*e2c0*/  FFMA.FTZ R32, R159, R12.reuse, -R36 ;  /* 0x0000000c9f207223 */ /* 0x080fe20000010824 */
[----:B------:R-:W-:Y:S01]  /*e2d0*/  FADD.FTZ R31, R51, R4 ;  /* 0x00000004331f7221 */ /* 0x000fe20000010000 */
[----:B------:R-:W-:Y:S01]  /*e2e0*/  MUFU.EX2 R24, R24 ;  /* 0x0000001800187308 */ /* 0x000fe20000000800 */
[-CC-:B------:R-:W-:Y:S01]  /*e2f0*/  FFMA.FTZ R27, R27, R12.reuse, -R36.reuse ;  /* 0x0000000c1b1b7223 */ /* 0x180fe20000010824 */
[-CC-:B------:R-:W-:Y:S01]  /*e300*/  FFMA.FTZ R169, R157, R12.reuse, -R36.reuse ;  /* 0x0000000c9da97223 */ /* 0x180fe20000010824 */
[----:B------:R-:W-:Y:S01]  /*e310*/  FADD.FTZ R4, R170, R31 ;  /* 0x0000001faa047221 */ /* 0x000fe20000010000 */
[-CC-:B------:R-:W-:Y:S01]  /*e320*/  FFMA.FTZ R35, R35, R12.reuse, -R36.reuse ;  /* 0x0000000c23237223 */ /* 0x180fe20000010824 */
[-CC-:B------:R-:W-:Y:S01]  /*e330*/  FFMA.FTZ R175, R175, R12.reuse, -R36.reuse ;  /* 0x0000000cafaf7223 */ /* 0x180fe20000010824 */
[-C--:B------:R-:W-:Y:S01]  /*e340*/  FFMA.FTZ R41, R41, R12.reuse, -R36 ;  /* 0x0000000c29297223 */ /* 0x080fe20000010824 */
[----:B------:R-:W-:Y:S01]  /*e350*/  FADD.FTZ R15, R55, R4 ;  /* 0x00000004370f7221 */ /* 0x000fe20000010000 */
[----:B------:R-:W0:Y:S01]  /*e360*/  MUFU.EX2 R25, R25 ;  /* 0x0000001900197308 */ /* 0x000e220000000800 */
[-CC-:B------:R-:W-:Y:S01]  /*e370*/  FFMA.FTZ R185, R185, R12.reuse, -R36.reuse ;  /* 0x0000000cb9b97223 */ /* 0x180fe20000010824 */
[-CC-:B------:R-:W-:Y:S01]  /*e380*/  FFMA.FTZ R187, R187, R12.reuse, -R36.reuse ;  /* 0x0000000cbbbb7223 */ /* 0x180fe20000010824 */
[----:B------:R-:W-:Y:S01]  /*e390*/  FADD.FTZ R4, R164, R15 ;  /* 0x0000000fa4047221 */ /* 0x000fe20000010000 */
[-CC-:B------:R-:W-:Y:S01]  /*e3a0*/  FFMA.FTZ R183, R183, R12.reuse, -R36.reuse ;  /* 0x0000000cb7b77223 */ /* 0x180fe20000010824 */
[-CC-:B------:R-:W-:Y:S01]  /*e3b0*/  FFMA.FTZ R189, R189, R12.reuse, -R36.reuse ;  /* 0x0000000cbdbd7223 */ /* 0x180fe20000010824 */
[-C--:B------:R-:W-:Y:S01]  /*e3c0*/  FFMA.FTZ R173, R173, R12.reuse, -R36 ;  /* 0x0000000cadad7223 */ /* 0x080fe20000010824 */
[----:B---3--:R-:W-:Y:S01]  /*e3d0*/  FADD.FTZ R15, R75, R4 ;  /* 0x000000044b0f7221 */ /* 0x008fe20000010000 */
[----:B------:R-:W3:Y:S01]  /*e3e0*/  MUFU.EX2 R37, R37 ;  /* 0x0000002500257308 */ /* 0x000ee20000000800 */
[-CC-:B------:R-:W-:Y:S01]  /*e3f0*/  FFMA.FTZ R177, R177, R12.reuse, -R36.reuse ;  /* 0x0000000cb1b17223 */ /* 0x180fe20000010824 */
[-CC-:B------:R-:W-:Y:S01]  /*e400*/  FFMA.FTZ R163, R163, R12.reuse, -R36.reuse ;  /* 0x0000000ca3a37223 */ /* 0x180fe20000010824 */
[----:B--2---:R-:W-:Y:S01]  /*e410*/  FADD.FTZ R38, R166, R15 ;  /* 0x0000000fa6267221 */ /* 0x004fe20000010000 */
[-CC-:B------:R-:W-:Y:S01]  /*e420*/  FFMA.FTZ R85, R85, R12.reuse, -R36.reuse ;  /* 0x0000000c55557223 */ /* 0x180fe20000010824 */
[-CC-:B------:R-:W-:Y:S01]  /*e430*/  FFMA.FTZ R81, R81, R12.reuse, -R36.reuse ;  /* 0x0000000c51517223 */ /* 0x180fe20000010824 */
[-C--:B------:R-:W-:Y:S01]  /*e440*/  FFMA.FTZ R79, R79, R12.reuse, -R36 ;  /* 0x0000000c4f4f7223 */ /* 0x080fe20000010824 */
[----:B-1----:R-:W-:Y:S01]  /*e450*/  FADD.FTZ R15, R57, R38 ;  /* 0x00000026390f7221 */ /* 0x002fe20000010000 */
[----:B------:R-:W1:Y:S01]  /*e460*/  MUFU.EX2 R26, R26 ;  /* 0x0000001a001a7308 */ /* 0x000e620000000800 */
[----:B0-----:R-:W-:Y:S01]  /*e470*/  FFMA.FTZ R4, R25, R3, R22 ;  /* 0x0000000319047223 */ /* 0x001fe20000010016 */
[-CC-:B------:R-:W-:Y:S01]  /*e480*/  FFMA.FTZ R77, R77, R12.reuse, -R36.reuse ;  /* 0x0000000c4d4d7223 */ /* 0x180fe20000010824 */
[----:B------:R-:W-:Y:S01]  /*e490*/  FADD.FTZ R38, R160, R15 ;  /* 0x0000000fa0267221 */ /* 0x000fe20000010000 */
[-C--:B------:R-:W-:Y:S01]  /*e4a0*/  FFMA.FTZ R83, R83, R12.reuse, -R36 ;  /* 0x0000000c53537223 */ /* 0x080fe20000010824 */
[----:B------:R-:W-:Y:S01]  /*e4b0*/  FADD.FTZ R3, R29, R4 ;  /* 0x000000041d037221 */ /* 0x000fe20000010000 */
[----:B------:R-:W-:Y:S01]  /*e4c0*/  FFMA.FTZ R36, R73, R12, -R36 ;  /* 0x0000000c49247223 */ /* 0x000fe20000010824 */
[----:B------:R-:W-:Y:S01]  /*e4d0*/  FADD.FTZ R15, R67, R38 ;  /* 0x00000026430f7221 */ /* 0x000fe20000010000 */
[----:B------:R-:W0:Y:S01]  /*e4e0*/  MUFU.EX2 R47, R47 ;  /* 0x0000002f002f7308 */ /* 0x000e220000000800 */
[----:B------:R-:W-:Y:S01]  /*e4f0*/  FADD.FTZ R4, R24, R3 ;  /* 0x0000000318047221 */ /* 0x000fe20000010000 */
[----:B------:R-:W-:Y:S01]  /*e500*/  ISETP.GT.AND P2, PT, R8, R17, PT ;  /* 0x000000110800720c */ /* 0x000fe20003f44270 */
[----:B------:R-:W-:Y:S01]  /*e510*/  FADD.FTZ R38, R162, R15 ;  /* 0x0000000fa2267221 */ /* 0x000fe20000010000 */
[----:B------:R-:W-:Y:S01]  /*e520*/  F2FP.BF16.F32.PACK_AB R172, R45, R172 ;  /* 0x000000ac2dac723e */ /* 0x000fe200000010ff */
[----:B---3--:R-:W-:Y:S01]  /*e530*/  FADD.FTZ R3, R37, R4 ;  /* 0x0000000425037221 */ /* 0x008fe20000010000 */
[----:B------:R-:W-:Y:S01]  /*e540*/  F2FP.BF16.F32.PACK_AB R174, R87, R174 ;  /* 0x000000ae57ae723e */ /* 0x000fe200000010ff */
[----:B------:R-:W-:Y:S01]  /*e550*/  FMUL.FTZ R129, R129, R20 ;  /* 0x0000001481817220 */ /* 0x000fe20000410000 */
[----:B------:R-:W2:Y:S01]  /*e560*/  MUFU.EX2 R156, R156 ;  /* 0x0000009c009c7308 */ /* 0x000ea20000000800 */
[----:B-1----:R-:W-:Y:S01]  /*e570*/  FADD.FTZ R4, R26, R3 ;  /* 0x000000031a047221 */ /* 0x002fe20000010000 */
[----:B------:R-:W-:Y:S01]  /*e580*/  FADD.FTZ R3, R63, R38 ;  /* 0x000000263f037221 */ /* 0x000fe20000010000 */
[----:B------:R-:W-:Y:S01]  /*e590*/  F2FP.BF16.F32.PACK_AB R168, R51, R168 ;  /* 0x000000a833a8723e */ /* 0x000fe200000010ff */
[----:B------:R-:W-:Y:S01]  /*e5a0*/  FMUL.FTZ R132, R132, R20 ;  /* 0x0000001484847220 */ /* 0x000fe20000410000 */
[----:B------:R-:W-:Y:S01]  /*e5b0*/  F2FP.BF16.F32.PACK_AB R170, R55, R170 ;  /* 0x000000aa37aa723e */ /* 0x000fe200000010ff */
[----:B------:R-:W-:Y:S01]  /*e5c0*/  FMUL.FTZ R133, R133, R20 ;  /* 0x0000001485857220 */ /* 0x000fe20000410000 */
[----:B------:R-:W-:Y:S01]  /*e5d0*/  F2FP.BF16.F32.PACK_AB R164, R75, R164 ;  /* 0x000000a44ba4723e */ /* 0x000fe200000010ff */
[----:B------:R-:W1:Y:S01]  /*e5e0*/  MUFU.EX2 R21, R21 ;  /* 0x0000001500157308 */ /* 0x000e620000000800 */
[----:B0-----:R-:W-:Y:S01]  /*e5f0*/  FADD.FTZ R4, R47, R4 ;  /* 0x000000042f047221 */ /* 0x001fe20000010000 */
[----:B------:R-:W-:Y:S01]  /*e600*/  F2FP.BF16.F32.PACK_AB R166, R57, R166 ;  /* 0x000000a639a6723e */ /* 0x000fe200000010ff */
[----:B------:R-:W-:Y:S01]  /*e610*/  FMUL.FTZ R136, R136, R20 ;  /* 0x0000001488887220 */ /* 0x000fe20000410000 */
[----:B------:R-:W-:Y:S01]  /*e620*/  F2FP.BF16.F32.PACK_AB R160, R67, R160 ;  /* 0x000000a043a0723e */ /* 0x000fe200000010ff */
[----:B------:R-:W-:Y:S01]  /*e630*/  FMUL.FTZ R137, R137, R20 ;  /* 0x0000001489897220 */ /* 0x000fe20000410000 */
[----:B------:R-:W-:Y:S01]  /*e640*/  F2FP.BF16.F32.PACK_AB R162, R63, R162 ;  /* 0x000000a23fa2723e */ /* 0x000fe200000010ff */
[-C--:B------:R-:W-:Y:S01]  /*e650*/  FMUL.FTZ R140, R140, R20.reuse ;  /* 0x000000148c8c7220 */ /* 0x080fe20000410000 */
[----:B------:R-:W0:Y:S01]  /*e660*/  MUFU.EX2 R59, R59 ;  /* 0x0000003b003b7308 */ /* 0x000e220000000800 */
[----:B--2---:R-:W-:Y:S01]  /*e670*/  FADD.FTZ R38, R156, R3 ;  /* 0x000000039c267221 */ /* 0x004fe20000010000 */
[-C--:B------:R-:W-:Y:S01]  /*e680*/  FMUL.FTZ R141, R141, R20.reuse ;  /* 0x000000148d8d7220 */ /* 0x080fe20000410000 */
[-C--:B------:R-:W-:Y:S01]  /*e690*/  FMUL.FTZ R144, R144, R20.reuse ;  /* 0x0000001490907220 */ /* 0x080fe20000410000 */
[-C--:B------:R-:W-:Y:S01]  /*e6a0*/  FMUL.FTZ R145, R145, R20.reuse ;  /* 0x0000001491917220 */ /* 0x080fe20000410000 */
[-C--:B------:R-:W-:Y:S01]  /*e6b0*/  FMUL.FTZ R148, R148, R20.reuse ;  /* 0x0000001494947220 */ /* 0x080fe20000410000 */
[----:B------:R-:W-:Y:S01]  /*e6c0*/  FMUL.FTZ R149, R149, R20 ;  /* 0x0000001495957220 */ /* 0x000fe20000410000 */
[----:B------:R-:W-:Y:S01]  /*e6d0*/  F2FP.BF16.F32.PACK_AB R181, R29, R22 ;  /* 0x000000161db5723e */ /* 0x000fe200000010ff */
[----:B------:R-:W2:Y:S01]  /*e6e0*/  MUFU.EX2 R28, R28 ;  /* 0x0000001c001c7308 */ /* 0x000ea20000000800 */
[----:B-1----:R-:W-:Y:S01]  /*e6f0*/  FADD.FTZ R3, R21, R4 ;  /* 0x0000000415037221 */ /* 0x002fe20000010000 */
[----:B------:R-:W-:-:S02]  /*e700*/  VIADD R8, R8, 0xffffffff ;  /* 0xffffffff08087836 */ /* 0x000fc40000000000 */
[-C--:B------:R-:W-:Y:S01]  /*e710*/  FMUL.FTZ R90, R90, R25.reuse ;  /* 0x000000195a5a7220 */ /* 0x080fe20000410000 */
[-C--:B------:R-:W-:Y:S01]  /*e720*/  FMUL.FTZ R91, R91, R25.reuse ;  /* 0x000000195b5b7220 */ /* 0x080fe20000410000 */
[-C--:B------:R-:W-:Y:S01]  /*e730*/  FMUL.FTZ R94, R94, R25.reuse ;  /* 0x000000195e5e7220 */ /* 0x080fe20000410000 */
[-C--:B------:R-:W-:Y:S01]  /*e740*/  FMUL.FTZ R95, R95, R25.reuse ;  /* 0x000000195f5f7220 */ /* 0x080fe20000410000 */
[-C--:B------:R-:W-:Y:S01]  /*e750*/  FMUL.FTZ R98, R98, R25.reuse ;  /* 0x0000001962627220 */ /* 0x080fe20000410000 */
[----:B------:R-:W1:Y:S01]  /*e760*/  MUFU.EX2 R158, R158 ;  /* 0x0000009e009e7308 */ /* 0x000e620000000800 */
[C---:B0-----:R-:W-:Y:S01]  /*e770*/  FADD.FTZ R15, R59.reuse, R38 ;  /* 0x000000263b0f7221 */ /* 0x041fe20000010000 */
[----:B------:R-:W-:Y:S01]  /*e780*/  F2FP.BF16.F32.PACK_AB R156, R59, R156 ;  /* 0x0000009c3b9c723e */ /* 0x000fe200000010ff */
[-C--:B------:R-:W-:Y:S01]  /*e790*/  FMUL.FTZ R99, R99, R25.reuse ;  /* 0x0000001963637220 */ /* 0x080fe20000410000 */
[-C--:B------:R-:W-:Y:S01]  /*e7a0*/  FMUL.FTZ R102, R102, R25.reuse ;  /* 0x0000001966667220 */ /* 0x080fe20000410000 */
[-C--:B------:R-:W-:Y:S01]  /*e7b0*/  FMUL.FTZ R103, R103, R25.reuse ;  /* 0x0000001967677220 */ /* 0x080fe20000410000 */
[-C--:B------:R-:W-:Y:S01]  /*e7c0*/  FMUL.FTZ R106, R106, R25.reuse ;  /* 0x000000196a6a7220 */ /* 0x080fe20000410000 */
[----:B------:R-:W-:Y:S01]  /*e7d0*/  FMUL.FTZ R107, R107, R25 ;  /* 0x000000196b6b7220 */ /* 0x000fe20000410000 */
[----:B------:R-:W0:Y:S01]  /*e7e0*/  MUFU.EX2 R23, R23 ;  /* 0x0000001700177308 */ /* 0x000e220000000800 */
[C---:B--2---:R-:W-:Y:S01]  /*e7f0*/  FADD.FTZ R4, R28.reuse, R3 ;  /* 0x000000031c047221 */ /* 0x044fe20000010000 */
[----:B------:R-:W-:Y:S01]  /*e800*/  F2FP.BF16.F32.PACK_AB R179, R28, R21 ;  /* 0x000000151cb3723e */ /* 0x000fe200000010ff */
[-C--:B------:R-:W-:Y:S01]  /*e810*/  FMUL.FTZ R110, R110, R25.reuse ;  /* 0x000000196e6e7220 */ /* 0x080fe20000410000 */
[-C--:B------:R-:W-:Y:S01]  /*e820*/  FMUL.FTZ R111, R111, R25.reuse ;  /* 0x000000196f6f7220 */ /* 0x080fe20000410000 */
[-C--:B------:R-:W-:Y:S01]  /*e830*/  FMUL.FTZ R114, R114, R25.reuse ;  /* 0x0000001972727220 */ /* 0x080fe20000410000 */
[-C--:B------:R-:W-:Y:S01]  /*e840*/  FMUL.FTZ R115, R115, R25.reuse ;  /* 0x0000001973737220 */ /* 0x080fe20000410000 */
[-C--:B------:R-:W-:Y:S01]  /*e850*/  FMUL.FTZ R118, R118, R25.reuse ;  /* 0x0000001976767220 */ /* 0x080fe20000410000 */
[----:B------:R-:W2:Y:S01]  /*e860*/  MUFU.EX2 R49, R49 ;  /* 0x0000003100317308 */ /* 0x000ea20000000800 */
        /* <DEDUP_REMOVED lines=8> */
[----:B0-----:R-:W-:Y:S01]  /*e8f0*/  FADD.FTZ R3, R23, R4 ;  /* 0x0000000417037221 */ /* 0x001fe20000010000 */
[-C--:B------:R-:W-:Y:S01]  /*e900*/  FMUL.FTZ R131, R131, R25.reuse ;  /* 0x0000001983837220 */ /* 0x080fe20000410000 */
[-C--:B------:R-:W-:Y:S01]  /*e910*/  FMUL.FTZ R134, R134, R25.reuse ;  /* 0x0000001986867220 */ /* 0x080fe20000410000 */
[-C--:B------:R-:W-:Y:S01]  /*e920*/  FMUL.FTZ R135, R135, R25.reuse ;  /* 0x0000001987877220 */ /* 0x080fe20000410000 */
[-C--:B------:R-:W-:Y:S01]  /*e930*/  FMUL.FTZ R138, R138, R25.reuse ;  /* 0x000000198a8a7220 */ /* 0x080fe20000410000 */
[-C--:B------:R-:W-:Y:S01]  /*e940*/  FMUL.FTZ R139, R139, R25.reuse ;  /* 0x000000198b8b7220 */ /* 0x080fe20000410000 */
[-C--:B------:R-:W-:Y:S01]  /*e950*/  FMUL.FTZ R142, R142, R25.reuse ;  /* 0x000000198e8e7220 */ /* 0x080fe20000410000 */
[----:B------:R-:W0:Y:S01]  /*e960*/  MUFU.EX2 R152, R152 ;  /* 0x0000009800987308 */ /* 0x000e220000000800 */
        /* <DEDUP_REMOVED lines=8> */
[----:B-1----:R-:W-:-:S07]  /*e9f0*/  FADD.FTZ R3, R30, R3 ;  /* 0x000000031e037221 */ /* 0x002fce0000010000 */
        /* <DEDUP_REMOVED lines=21> */
[----:B------:R1:W3:Y:S01]  /*eb50*/  MUFU.EX2 R31, R175 ;  /* 0x000000af001f7308 */ /* 0x0002e20000000800 */
[C---:B0-----:R-:W-:Y:S01]  /*eb60*/  FADD.FTZ R38, R14.reuse, R3 ;  /* 0x000000030e267221 */ /* 0x041fe20000010000 */
[----:B------:R-:W-:Y:S01]  /*eb70*/  F2FP.BF16.F32.PACK_AB R171, R14, R171 ;  /* 0x000000ab0eab723e */ /* 0x000fe200000010ff */
[----:B------:R-:W-:-:S05]  /*eb80*/  IMAD.MOV.U32 R14, RZ, RZ, R10 ;  /* 0x000000ffff0e7224 */ /* 0x000fca00078e000a */
[----:B------:R-:W0:Y:S01]  /*eb90*/  MUFU.EX2 R41, R41 ;  /* 0x0000002900297308 */ /* 0x000e220000000800 */
[----:B--2---:R-:W-:Y:S01]  /*eba0*/  FADD.FTZ R38, R165, R38 ;  /* 0x00000026a5267221 */ /* 0x004fe20000010000 */
[----:B-1----:R-:W-:-:S06]  /*ebb0*/  F2FP.BF16.F32.PACK_AB R175, R27, R32 ;  /* 0x000000201baf723e */ /* 0x002fcc00000010ff */
[----:B------:R-:W1:Y:S01]  /*ebc0*/  MUFU.EX2 R167, R185 ;  /* 0x000000b900a77308 */ /* 0x000e620000000800 */
[C---:B---3--:R-:W-:Y:S01]  /*ebd0*/  FADD.FTZ R38, R31.reuse, R38 ;  /* 0x000000261f267221 */ /* 0x048fe20000010000 */
[----:B------:R-:W-:-:S06]  /*ebe0*/  F2FP.BF16.F32.PACK_AB R165, R31, R165 ;  /* 0x000000a51fa5723e */ /* 0x000fcc00000010ff */
[----:B------:R-:W2:Y:S01]  /*ebf0*/  MUFU.EX2 R161, R187 ;  /* 0x000000bb00a17308 */ /* 0x000ea20000000800 */
[----:B0-----:R-:W-:-:S07]  /*ec00*/  FADD.FTZ R38, R41, R38 ;  /* 0x0000002629267221 */ /* 0x001fce0000010000 */
[----:B------:R0:W3:Y:S01]  /*ec10*/  MUFU.EX2 R35, R183 ;  /* 0x000000b700237308 */ /* 0x0000e20000000800 */
[C---:B-1----:R-:W-:Y:S01]  /*ec20*/  FADD.FTZ R38, R167.reuse, R38 ;  /* 0x00000026a7267221 */ /* 0x042fe20000010000 */
[----:B------:R-:W-:-:S06]  /*ec30*/  F2FP.BF16.F32.PACK_AB R167, R167, R41 ;  /* 0x00000029a7a7723e */ /* 0x000fcc00000010ff */
[----:B------:R-:W1:Y:S01]  /*ec40*/  MUFU.EX2 R189, R189 ;  /* 0x000000bd00bd7308 */ /* 0x000e620000000800 */
[----:B--2---:R-:W-:Y:S01]  /*ec50*/  FADD.FTZ R38, R161, R38 ;  /* 0x00000026a1267221 */ /* 0x004fe20000010000 */
[----:B0-----:R-:W-:-:S06]  /*ec60*/  F2FP.BF16.F32.PACK_AB R183, R37, R24 ;  /* 0x0000001825b7723e */ /* 0x001fcc00000010ff */
[----:B------:R0:W2:Y:S01]  /*ec70*/  MUFU.EX2 R15, R173 ;  /* 0x000000ad000f7308 */ /* 0x0000a20000000800 */
[C---:B---3--:R-:W-:Y:S01]  /*ec80*/  FADD.FTZ R38, R35.reuse, R38 ;  /* 0x0000002623267221 */ /* 0x048fe20000010000 */
[----:B------:R-:W-:-:S06]  /*ec90*/  F2FP.BF16.F32.PACK_AB R161, R35, R161 ;  /* 0x000000a123a1723e */ /* 0x000fcc00000010ff */
[----:B------:R3:W4:Y:S01]  /*eca0*/  MUFU.EX2 R157, R177 ;  /* 0x000000b1009d7308 */ /* 0x0007220000000800 */
[----:B-1----:R-:W-:Y:S01]  /*ecb0*/  FADD.FTZ R38, R189, R38 ;  /* 0x00000026bd267221 */ /* 0x002fe20000010000 */
[----:B0-----:R-:W-:-:S06]  /*ecc0*/  F2FP.BF16.F32.PACK_AB R173, R30, R23 ;  /* 0x000000171ead723e */ /* 0x001fcc00000010ff */
[----:B------:R0:W1:Y:S01]  /*ecd0*/  MUFU.EX2 R13, R163 ;  /* 0x000000a3000d7308 */ /* 0x0000620000000800 */
[----:B--2---:R-:W-:Y:S01]  /*ece0*/  FADD.FTZ R38, R15, R38 ;  /* 0x000000260f267221 */ /* 0x004fe20000010000 */
[----:B---3--:R-:W-:-:S06]  /*ecf0*/  F2FP.BF16.F32.PACK_AB R177, R47, R26 ;  /* 0x0000001a2fb1723e */ /* 0x008fcc00000010ff */
[----:B------:R-:W2:Y:S01]  /*ed00*/  MUFU.EX2 R85, R85 ;  /* 0x0000005500557308 */ /* 0x000ea20000000800 */
[----:B----4-:R-:W-:Y:S01]  /*ed10*/  FADD.FTZ R38, R157, R38 ;  /* 0x000000269d267221 */ /* 0x010fe20000010000 */
[----:B0-----:R-:W-:Y:S01]  /*ed20*/  F2FP.BF16.F32.PACK_AB R163, R15, R189 ;  /* 0x000000bd0fa3723e */ /* 0x001fe200000010ff */
[----:B------:R-:W-:-:S05]  /*ed30*/  IMAD.MOV.U32 R15, RZ, RZ, R0 ;  /* 0x000000ffff0f7224 */ /* 0x000fca00078e0000 */
        /* <DEDUP_REMOVED lines=17> */
[----:B------:R-:W-:Y:S06]  /*ee50*/  @P2 BRA `(.L_x_7268) ;  /* 0xffffffc800042947 */ /* 0x000fec000383ffff */
.L_x_7251:
[----:B------:R-:W-:Y:S06]  /*ee60*/  BAR.ARV 0x8, 0x180 ;  /* 0x0206000000007b1d */ /* 0x000fec0000002000 */
[----:B------:R-:W-:Y:S05]  /*ee70*/  @!P0 BRA `(.L_x_7269) ;  /* 0x0000000000048947 */ /* 0x000fea0003800000 */
[----:B------:R-:W-:Y:S01]  /*ee80*/  BPT.TRAP 0x1 ;  /* 0x000000040000795c */ /* 0x000fe20000300000 */
.L_x_7269:
[----:B------:R-:W-:Y:S01]  /*ee90*/  ULEA UR5, UR4, UR36, 0x3 ;  /* 0x0000002404057291 */ /* 0x000fe2000f8e183f */
[----:B------:R-:W-:-:S08]  /*eea0*/  SHF.L.U32 R0, R0, 0x1f, RZ ;  /* 0x0000001f00007819 */ /* 0x000fd000000006ff */
[----:B------:R0:W1:Y:S01]  /*eeb0*/  SYNCS.PHASECHK.TRANS64.TRYWAIT P2, [UR5+0x28850], R0 ;  /* 0x02885000ff0075a7 */ /* 0x0000620008040145 */
[----:B------:R-:W-:Y:S05]  /*eec0*/  @!P0 BRA `(.L_x_7270) ;  /* 0x0000000000048947 */ /* 0x000fea0003800000 */
[----:B------:R-:W-:Y:S01]  /*eed0*/  BPT.TRAP 0x1 ;  /* 0x000000040000795c */ /* 0x000fe20000300000 */
.L_x_7270:
[----:B-1----:R-:W-:Y:S05]  /*eee0*/  @P2 BRA `(.L_x_7271) ;  /* 0x0000000000082947 */ /* 0x002fea0003800000 */
[----:B------:R-:W1:Y:S02]  /*eef0*/  SYNCS.PHASECHK.TRANS64.TRYWAIT P0, [UR5+0x28850], R0 ;  /* 0x02885000ff0075a7 */ /* 0x000e640008000145 */
[----:B-1----:R-:W-:Y:S05]  /*ef00*/  @!P0 BRA `(.L_x_7272) ;  /* 0x0000006000b08947 */ /* 0x002fea0003800000 */
.L_x_7271:
        /* <DEDUP_REMOVED lines=9> */
[----:B------:R-:W-:Y:S01]  /*efa0*/  IMAD.MOV.U32 R6, RZ, RZ, RZ ;  /* 0x000000ffff067224 */ /* 0x000fe200078e00ff */
[----:B------:R-:W-:-:S02]  /*efb0*/  ULOP3.LUT UR36, UR36, 0x4000000, URZ, 0xfc, !UPT ;  /* 0x0400000024247892 */ /* 0x000fc4000f8efc3f */
[----:B------:R-:W-:Y:S02]  /*efc0*/  @!P1 PRMT R11, RZ, 0x654, R11 ;  /* 0x00000654ff0b9816 */ /* 0x000fe4000000000b */
[----:B------:R-:W-:-:S07]  /*efd0*/  ULEA UR4, UR4, UR36, 0xb ;  /* 0x0000002404047291 */ /* 0x000fce000f8e583f */
[----:B------:R-:W-:Y:S02]  /*efe0*/  UMOV UR6, UR4 ;  /* 0x0000000400067c82 */ /* 0x000fe40008000000 */
[----:B------:R-:W-:Y:S01]  /*eff0*/  HGMMA.64x128x16.F32.BF16 R88, R180, gdesc[UR4].tnspB, R88, gsb0 ;  /* 0x41e00004b4587df0 */ /* 0x000fe20008001858 */
[----:B------:R-:W-:Y:S01]  /*f000*/  UIADD3 UR6, UR4, 0x80, URZ ;  /* 0x0000008004067890 */ /* 0x000fe2000fffe03f */
[----:B-1----:R-:W-:Y:S01]  /*f010*/  FADD.FTZ R5, R5, R4 ;  /* 0x0000000405057221 */ /* 0x002fe20000010000 */
[----:B------:R-:W-:Y:S01]  /*f020*/  UMOV UR7, 0x40000040 ;  /* 0x4000004000077882 */ /* 0x000fe20000000000 */
[----:B------:R-:W-:Y:S02]  /*f030*/  IMAD.MOV.U32 R4, RZ, RZ, -0x800000 ;  /* 0xff800000ff047424 */ /* 0x000fe400078e00ff */
[----:B0-----:R-:W-:Y:S02]  /*f040*/  FADD.FTZ R2, R0, R3 ;  /* 0x0000000300027221 */ /* 0x001fe40000010000 */
[----:B------:R-:W0:Y:S04]  /*f050*/  SHFL.BFLY PT, R0, R5, 0x1, 0x1f ;  /* 0x0c201f0005007f89 */ /* 0x000e2800000e0000 */
[----:B------:R-:W1:Y:S01]  /*f060*/  SHFL.BFLY PT, R7, R2, 0x1, 0x1f ;  /* 0x0c201f0002077f89 */ /* 0x000e6200000e0000 */
[----:B0-----:R-:W-:Y:S01]  /*f070*/  FADD.FTZ R13, R5, R0 ;  /* 0x00000000050d7221 */ /* 0x001fe20000010000 */
[----:B------:R-:W-:-:S02]  /*f080*/  IMAD.MOV.U32 R5, RZ, RZ, RZ ;  /* 0x000000ffff057224 */ /* 0x000fc400078e00ff */
[----:B------:R-:W-:Y:S02]  /*f090*/  IMAD.MOV.U32 R0, RZ, RZ, -0x800000 ;  /* 0xff800000ff007424 */ /* 0x000fe400078e00ff */
[----:B-1----:R-:W-:Y:S01]  /*f0a0*/  FADD.FTZ R14, R2, R7 ;  /* 0x00000007020e7221 */ /* 0x002fe20000010000 */
[----:B------:R-:W-:-:S04]  /*f0b0*/  FSETP.NE.FTZ.AND P0, PT, R13, RZ, PT ;  /* 0x000000ff0d00720b */ /* 0x000fc80003f15000 */
        /* <DEDUP_REMOVED lines=112> */
.L_x_7202:
[----:B------:R-:W-:Y:S05]  /*f7c0*/  @P0 BRA `(.L_x_7273) ;  /* 0x0000001400340947 */ /* 0x000fea0003800000 */
[----:B------:R-:W0:Y:S01]  /*f7d0*/  S2R R5, SR_TID.X ;  /* 0x0000000000057919 */ /* 0x000e220000002100 */
[----:B------:R-:W1:Y:S01]  /*f7e0*/  LDC R19, c[0x0][0xbe8] ;  /* 0x0002fa00ff137b82 */ /* 0x000e620000000800 */
[----:B------:R-:W-:Y:S01]  /*f7f0*/  SHF.R.S32.HI R13, RZ, 0x1f, R18 ;  /* 0x0000001fff0d7819 */ /* 0x000fe20000011412 */
[----:B------:R-:W-:Y:S01]  /*f800*/  ULDC.64 UR4, c[0x0][0xbd0] ;  /* 0x0002f40000047ab9 */ /* 0x000fe20000000a00 */
[----:B------:R-:W2:Y:S01]  /*f810*/  S2R R24, SR_CTAID.X ;  /* 0x0000000000187919 */ /* 0x000ea20000002500 */
[----:B------:R-:W-:Y:S01]  /*f820*/  ULDC.64 UR6, c[0x0][0xb38] ;  /* 0x0002ce0000067ab9 */ /* 0x000fe20000000a00 */
[----:B------:R-:W-:Y:S03]  /*f830*/  BSSY B0, `(.L_x_7274) ;  /* 0x00000e2000007945 */ /* 0x000fe60003800000 */
[----:B------:R-:W3:Y:S08]  /*f840*/  S2UR UR9, SR_CTAID.Z ;  /* 0x00000000000979c3 */ /* 0x000ef00000002700 */
[----:B------:R-:W4:Y:S08]  /*f850*/  LDC.64 R20, c[0x0][0xbd8] ;  /* 0x0002f600ff147b82 */ /* 0x000f300000000a00 */
[----:B------:R-:W-:Y:S01]  /*f860*/  BAR.SYNC.DEFER_BLOCKING 0x1, 0x100 ;  /* 0x0044000000007b1d */ /* 0x000fe20000010000 */
[----:B-1----:R-:W-:-:S07]  /*f870*/  ISETP.NE.AND P0, PT, R19, 0x1, PT ;  /* 0x000000011300780c */ /* 0x002fce0003f05270 */
[----:B------:R-:W1:Y:S01]  /*f880*/  S2UR UR8, SR_CTAID.Y ;  /* 0x00000000000879c3 */ /* 0x000e620000002600 */
[----:B0-----:R-:W-:-:S07]  /*f890*/  VIADD R5, R5, 0xffffff80 ;  /* 0xffffff8005057836 */ /* 0x001fce0000000000 */
[----:B------:R-:W1:Y:S01]  /*f8a0*/  LDC R25, c[0x0][0xc50] ;  /* 0x00031400ff197b82 */ /* 0x000e620000000800 */
[----:B------:R-:W-:-:S04]  /*f8b0*/  SHF.R.S32.HI R6, RZ, 0x1f, R5 ;  /* 0x0000001fff067819 */ /* 0x000fc80000011405 */
[----:B------:R-:W-:-:S03]  /*f8c0*/  LEA.HI R7, R6, R5, RZ, 0x7 ;  /* 0x0000000506077211 */ /* 0x000fc600078f38ff */
[----:B------:R-:W0:Y:S01]  /*f8d0*/  LDC.64 R22, c[0x0][0xb40] ;  /* 0x0002d000ff167b82 */ /* 0x000e220000000a00 */
[----:B------:R-:W-:Y:S02]  /*f8e0*/  LEA.HI R6, R6, R5, RZ, 0x2 ;  /* 0x0000000506067211 */ /* 0x000fe400078f10ff */
[----:B------:R-:W-:Y:S02]  /*f8f0*/  LOP3.LUT R8, R7, 0xffffff80, RZ, 0xc0, !PT ;  /* 0xffffff8007087812 */ /* 0x000fe400078ec0ff */
[----:B------:R-:W-:-:S03]  /*f900*/  LOP3.LUT R6, R6, 0xfffffffc, RZ, 0xc0, !PT ;  /* 0xfffffffc06067812 */ /* 0x000fc600078ec0ff */
[C---:B------:R-:W-:Y:S01]  /*f910*/  IMAD.IADD R26, R5.reuse, 0x1, -R8 ;  /* 0x00000001051a7824 */ /* 0x040fe200078e0a08 */
[----:B------:R-:W-:Y:S01]  /*f920*/  SHF.R.S32.HI R8, RZ, 0x7, R7 ;  /* 0x00000007ff087819 */ /* 0x000fe20000011407 */
[----:B------:R-:W-:Y:S01]  /*f930*/  IMAD.IADD R12, R5, 0x1, -R6 ;  /* 0x00000001050c7824 */ /* 0x000fe200078e0a06 */
[----:B------:R-:W5:Y:S02]  /*f940*/  @P0 LDC R15, c[0x0][0xbec] ;  /* 0x0002fb00ff0f0b82 */ /* 0x000f640000000800 */
[----:B------:R-:W-:Y:S02]  /*f950*/  SHF.R.S32.HI R9, RZ, 0x1f, R26 ;  /* 0x0000001fff097819 */ /* 0x000fe4000001141a */
[----:B------:R-:W-:Y:S02]  /*f960*/  LEA.HI R5, R7, R8, RZ, 0x1 ;  /* 0x0000000807057211 */ /* 0x000fe400078f08ff */
[CC--:B------:R-:W-:Y:S02]  /*f970*/  LEA.HI R27, R9.reuse, R26.reuse, RZ, 0x2 ;  /* 0x0000001a091b7211 */ /* 0x0c0fe400078f10ff */
[----:B------:R-:W-:Y:S01]  /*f980*/  LEA.HI R9, R9, R26, RZ, 0x5 ;  /* 0x0000001a09097211 */ /* 0x000fe200078f28ff */
[----:B------:R-:W5:Y:S01]  /*f990*/  @P0 LDC R29, c[0x0][0xbec] ;  /* 0x0002fb00ff1d0b82 */ /* 0x000f620000000800 */
[----:B------:R-:W-:-:S02]  /*f9a0*/  SHF.R.S32.HI R10, RZ, 0x2, R27 ;  /* 0x00000002ff0a7819 */ /* 0x000fc4000001141b */
[----:B------:R-:W-:Y:S02]  /*f9b0*/  SHF.R.S32.HI R11, RZ, 0x1f, R27 ;  /* 0x0000001fff0b7819 */ /* 0x000fe4000001141b */
[----:B------:R-:W-:Y:S02]  /*f9c0*/  LOP3.LUT R5, R5, 0x3fffffe, RZ, 0xc0, !PT ;  /* 0x03fffffe05057812 */ /* 0x000fe400078ec0ff */
[----:B------:R-:W-:Y:S01]  /*f9d0*/  LEA.HI R11, R11, R10, RZ, 0x3 ;  /* 0x0000000a0b0b7211 */ /* 0x000fe200078f18ff */
[----:B------:R-:W5:Y:S01]  /*f9e0*/  @P0 LDC R17, c[0x0][0xbf0] ;  /* 0x0002fc00ff110b82 */ /* 0x000f620000000800 */
[----:B------:R-:W-:Y:S01]  /*f9f0*/  LEA.HI R7, R12, R12, RZ, 0x1 ;  /* 0x0000000c0c077211 */ /* 0x000fe200078f08ff */
[----:B------:R-:W-:Y:S01]  /*fa00*/  IMAD.IADD R5, R8, 0x1, -R5 ;  /* 0x0000000108057824 */ /* 0x000fe200078e0a05 */
[----:B------:R-:W-:Y:S02]  /*fa10*/  LOP3.LUT R11, R11, 0xfffffff8, RZ, 0xc0, !PT ;  /* 0xfffffff80b0b7812 */ /* 0x000fe400078ec0ff */
[----:B------:R-:W-:-:S02]  /*fa20*/  SHF.R.S32.HI R9, RZ, 0x5, R9 ;  /* 0x00000005ff097819 */ /* 0x000fc40000011409 */
[----:B------:R-:W-:Y:S01]  /*fa30*/  LOP3.LUT R7, R7, 0x1ffffffe, RZ, 0xc0, !PT ;  /* 0x1ffffffe07077812 */ /* 0x000fe200078ec0ff */
[----:B------:R-:W-:Y:S01]  /*fa40*/  IMAD.IADD R6, R10, 0x1, -R11 ;  /* 0x000000010a067824 */ /* 0x000fe200078e0a0b */
[----:B------:R-:W5:Y:S01]  /*fa50*/  @P0 LDC R16, c[0x0][0xbf0] ;  /* 0x0002fc00ff100b82 */ /* 0x000f620000000800 */
[----:B------:R-:W-:Y:S02]  /*fa60*/  LOP3.LUT R27, R27, 0x7ffffffc, RZ, 0xc0, !PT ;  /* 0x7ffffffc1b1b7812 */ /* 0x000fe400078ec0ff */
[----:B------:R-:W-:Y:S02]  /*fa70*/  IMAD R6, R9, 0x10, R6 ;  /* 0x0000001009067824 */ /* 0x000fe400078e0206 */
[----:B------:R-:W-:Y:S02]  /*fa80*/  IMAD R9, R13, UR4, RZ ;  /* 0x000000040d097c24 */ /* 0x000fe4000f8e02ff */
[----:B------:R-:W-:Y:S02]  /*fa90*/  IMAD.IADD R10, R12, 0x1, -R7 ;  /* 0x000000010c0a7824 */ /* 0x000fe400078e0a07 */
[----:B------:R-:W-:-:S02]  /*faa0*/  IMAD R5, R5, 0x40, R6 ;  /* 0x0000004005057824 */ /* 0x000fc400078e0206 */
[----:B------:R-:W-:Y:S01]  /*fab0*/  IMAD.WIDE.U32 R6, R18, UR4, RZ ;  /* 0x0000000412067c25 */ /* 0x000fe2000f8e00ff */
[----:B---3--:R-:W-:-:S03]  /*fac0*/  USHF.R.S32.HI UR4, URZ, 0x1f, UR9 ;  /* 0x0000001f3f047899 */ /* 0x008fc60008011409 */
[C---:B------:R-:W-:Y:S02]  /*fad0*/  IMAD R11, R18.reuse, UR5, R9 ;  /* 0x00000005120b7c24 */ /* 0x040fe4000f8e0209 */
[----:B------:R-:W-:Y:S02]  /*fae0*/  IMAD R13, R13, UR6, RZ ;  /* 0x000000060d0d7c24 */ /* 0x000fe4000f8e02ff */
[----:B------:R-:W-:Y:S02]  /*faf0*/  IMAD.IADD R7, R7, 0x1, R11 ;  /* 0x0000000107077824 */ /* 0x000fe400078e020b */
[----:B------:R-:W-:-:S04]  /*fb00*/  IMAD.WIDE.U32 R8, R18, UR6, RZ ;  /* 0x0000000612087c25 */ /* 0x000fc8000f8e00ff */
[----:B------:R-:W-:Y:S01]  /*fb10*/  IMAD R11, R18, UR7, R13 ;  /* 0x00000007120b7c24 */ /* 0x000fe2000f8e020d */
[----:B------:R-:W-:Y:S01]  /*fb20*/  ULDC.64 UR6, c[0x0][0xb48] ;  /* 0x0002d20000067ab9 */ /* 0x000fe20000000a00 */
[----:B------:R-:W-:Y:S02]  /*fb30*/  IMAD R10, R10, 0x8, R5 ;  /* 0x000000080a0a7824 */ /* 0x000fe400078e0205 */
[----:B------:R-:W-:Y:S02]  /*fb40*/  IMAD.MOV R18, RZ, RZ, -R18 ;  /* 0x000000ffff127224 */ /* 0x000fe400078e0a12 */
[----:B----4-:R-:W-:Y:S02]  /*fb50*/  IMAD R12, R20, UR4, RZ ;  /* 0x00000004140c7c24 */ /* 0x010fe4000f8e02ff */
[----:B--2---:R-:W-:Y:S02]  /*fb60*/  IMAD R10, R24, 0x80, R10 ;  /* 0x00000080180a7824 */ /* 0x004fe400078e020a */
[----:B0-----:R-:W-:Y:S01]  /*fb70*/  IMAD R14, R22, UR4, RZ ;  /* 0x00000004160e7c24 */ /* 0x001fe2000f8e02ff */
[----:B------:R-:W-:Y:S01]  /*fb80*/  ULDC.64 UR4, c[0x0][0xbe0] ;  /* 0x0002f80000047ab9 */ /* 0x000fe20000000a00 */
[----:B-1----:R-:W-:-:S02]  /*fb90*/  IMAD R25, R25, R18, UR8 ;  /* 0x0000000819197e24 */ /* 0x002fc4000f8e0212 */
[----:B------:R-:W-:Y:S02]  /*fba0*/  IMAD.IADD R9, R9, 0x1, R11 ;  /* 0x0000000109097824 */ /* 0x000fe400078e020b */
[----:B------:R-:W-:Y:S02]  /*fbb0*/  IMAD R13, R21, UR9, R12 ;  /* 0x00000009150d7c24 */ /* 0x000fe4000f8e020c */
[----:B------:R-:W-:-:S04]  /*fbc0*/  IMAD.WIDE.U32 R6, R20, UR9, R6 ;  /* 0x0000000914067c25 */ /* 0x000fc8000f8e0006 */
[----:B-----5:R-:W-:-:S04]  /*fbd0*/  @P0 IMAD.HI.U32 R12, R10, R15, RZ ;  /* 0x0000000f0a0c0227 */ /* 0x020fc800078e00ff */
[----:B------:R-:W-:Y:S01]  /*fbe0*/  IMAD R15, R23, UR9, R14 ;  /* 0x00000009170f7c24 */ /* 0x000fe2000f8e020e */
[----:B------:R-:W-:Y:S01]  /*fbf0*/  SHF.R.S32.HI R14, RZ, 0x1f, R25 ;  /* 0x0000001fff0e7819 */ /* 0x000fe20000011419 */
[----:B------:R-:W-:Y:S01]  /*fc00*/  IMAD.WIDE.U32 R8, R22, UR9, R8 ;  /* 0x0000000916087c25 */ /* 0x000fe2000f8e0008 */
[----:B------:R-:W-:-:S03]  /*fc10*/  ULDC.64 UR8, c[0x0][0xb28] ;  /* 0x0002ca0000087ab9 */ /* 0x000fc60000000a00 */
[----:B------:R-:W-:Y:S02]  /*fc20*/  IMAD.IADD R7, R7, 0x1, R13 ;  /* 0x0000000107077824 */ /* 0x000fe400078e020d */
[----:B------:R-:W-:-:S04]  /*fc30*/  @P0 IMAD.HI.U32 R29, R10, R29, RZ ;  /* 0x0000001d0a1d0227 */ /* 0x000fc800078e00ff */
[----:B------:R-:W-:Y:S02]  /*fc40*/  IMAD.IADD R9, R9, 0x1, R15 ;  /* 0x0000000109097824 */ /* 0x000fe400078e020f */
[----:B------:R-:W-:Y:S01]  /*fc50*/  IMAD.MOV.U32 R11, RZ, RZ, R10 ;  /* 0x000000ffff0b7224 */ /* 0x000fe200078e000a */
[----:B------:R-:W-:Y:S01]  /*fc60*/  @P0 SHF.R.U32.HI R11, RZ, R17, R12 ;  /* 0x00000011ff0b0219 */ /* 0x000fe2000001160c */
[----:B------:R-:W-:Y:S02]  /*fc70*/  IMAD R15, R14, UR6, RZ ;  /* 0x000000060e0f7c24 */ /* 0x000fe4000f8e02ff */
[----:B------:R-:W-:-:S04]  /*fc80*/  IMAD.WIDE.U32 R6, R25, UR4, R6 ;  /* 0x0000000419067c25 */ /* 0x000fc8000f8e0006 */
[----:B------:R-:W-:Y:S01]  /*fc90*/  IMAD.MOV.U32 R13, RZ, RZ, R10 ;  /* 0x000000ffff0d7224 */ /* 0x000fe200078e000a */
[----:B------:R-:W-:Y:S01]  /*fca0*/  @P0 SHF.R.U32.HI R13, RZ, R16, R29 ;  /* 0x00000010ff0d0219 */ /* 0x000fe2000001161d */
        /* <DEDUP_REMOVED lines=43> */
[C---:B------:R-:W-:Y:S01]  /*ff60*/  VIADD R17, R5.reuse, 0x8 ;  /* 0x0000000805117836 */ /* 0x040fe20000000000 */
[----:B------:R-:W-:Y:S01]  /*ff70*/  UIADD3 UR4, UR4, 0x28820, URZ ;  /* 0x0002882004047890 */ /* 0x000fe2000fffe03f */
[----:B------:R-:W0:Y:S01]  /*ff80*/  SHFL.IDX PT, R7, R11, RZ, 0x1c1f ;  /* 0x001c1fff0b077589 */ /* 0x000e2200000e0000 */
[-C--:B------:R-:W-:Y:S01]  /*ff90*/  ISETP.GE.OR P1, PT, R5, R16.reuse, P0 ;  /* 0x000000100500720c */ /* 0x080fe20000726670 */
[----:B------:R-:W-:Y:S01]  /*ffa0*/  IMAD.IADD R19, R26, 0x1, -R27 ;  /* 0x000000011a137824 */ /* 0x000fe200078e0a1b */
[-C--:B------:R-:W-:Y:S01]  /*ffb0*/  ISETP.GE.OR P0, PT, R17, R16.reuse, P0 ;  /* 0x000000101100720c */ /* 0x080fe20000706670 */
[----:B------:R-:W-:Y:S01]  /*ffc0*/  SHFL.IDX PT, R8, R10, 0x1, 0x1c1f ;  /* 0x003c1f000a087f89 */ /* 0x000fe200000e0000 */
[----:B------:R-:W-:Y:S01]  /*ffd0*/  UPRMT UR4, URZ, 0x654, UR4 ;  /* 0x000006543f047896 */ /* 0x000fe20008000004 */
[----:B------:R-:W-:Y:S01]  /*ffe0*/  ISETP.GE.AND P2, PT, R5, R16, PT ;  /* 0x000000100500720c */ /* 0x000fe20003f46270 */
[----:B------:R-:W-:Y:S01]  /*fff0*/  IMAD.SHL.U32 R19, R19, 0x2, RZ ;  /* 0x0000000213137824 */ /* 0x000fe200078e00ff */
[----:B------:R-:W1:Y:S04]  /*10000*/  SHFL.IDX PT, R9, R11, 0x1, 0x1c1f ;  /* 0x003c1f000b097f89 */ /* 0x000e6800000e0000 */
[----:B------:R2:W3:Y:S02]  /*10010*/  SHFL.IDX PT, R14, R20, RZ, 0x1c1f ;  /* 0x001c1fff140e7589 */ /* 0x0004e400000e0000 */
[----:B------:R-:W-:Y:S02]  /*10020*/  SYNCS.ARRIVE.TRANS64.RED.A1T0 RZ, [UR4], RZ ;  /* 0x000000ffffff79a7 */ /* 0x000fe40008100404 */
        /* <DEDUP_REMOVED lines=12> */
[----:B------:R-:W-:Y:S01]  /*100f0*/  VIADD R11, R19, 0x30 ;  /* 0x00000030130b7836 */ /* 0x000fe20000000000 */
[----:B------:R-:W-:Y:S01]  /*10100*/  ISETP.GE.AND P1, PT, R9, UR4, PT ;  /* 0x0000000409007c0c */ /* 0x000fe2000bf26270 */
[----:B------:R-:W-:-:S02]  /*10110*/  VIADD R12, R19, 0x38 ;  /* 0x00000038130c7836 */ /* 0x000fc40000000000 */
[----:B------:R-:W-:Y:S01]  /*10120*/  VIADD R13, R19, 0x40 ;  /* 0x00000040130d7836 */ /* 0x000fe20000000000 */
[----:B------:R-:W-:Y:S01]  /*10130*/  ISETP.GE.AND P4, PT, R11, UR4, PT ;  /* 0x000000040b007c0c */ /* 0x000fe2000bf86270 */
[C---:B------:R-:W-:Y:S01]  /*10140*/  VIADD R18, R19.reuse, 0x60 ;  /* 0x0000006013127836 */ /* 0x040fe20000000000 */
[----:B------:R-:W-:Y:S01]  /*10150*/  ISETP.GE.AND P5, PT, R12, UR4, PT ;  /* 0x000000040c007c0c */ /* 0x000fe2000bfa6270 */
[----:B---34-:R-:W-:Y:S01]  /*10160*/  @!P2 IMAD.WIDE R4, R19, 0x4, R14 ;  /* 0x000000041304a825 */ /* 0x018fe200078e020e */
[----:B------:R-:W-:Y:S02]  /*10170*/  ISETP.GE.AND P6, PT, R13, UR4, PT ;  /* 0x000000040d007c0c */ /* 0x000fe4000bfc6270 */
[----:B------:R-:W-:Y:S02]  /*10180*/  @!P3 LEA.HI R0, R0, R0, RZ, 0x1 ;  /* 0x000000000000b211 */ /* 0x000fe400078f08ff */
[----:B------:R0:W-:Y:S01]  /*10190*/  @!P2 ST.E.64 desc[UR44][R4.64], R2 ;  /* 0x000000020400a985 */ /* 0x0001e2000c101b2c */
[----:B------:R-:W-:-:S02]  /*101a0*/  @!P0 LEA.HI R8, R8, R8, RZ, 0x1 ;  /* 0x0000000808088211 */ /* 0x000fc400078f08ff */
[----:B------:R-:W-:Y:S01]  /*101b0*/  @!P3 LOP3.LUT R7, R0, 0xfffffffe, RZ, 0xc0, !PT ;  /* 0xfffffffe0007b812 */ /* 0x000fe200078ec0ff */
[----:B------:R-:W-:Y:S01]  /*101c0*/  VIADD R0, R19, 0x20 ;  /* 0x0000002013007836 */ /* 0x000fe20000000000 */
[----:B------:R-:W-:Y:S02]  /*101d0*/  @!P1 LEA.HI R9, R9, R9, RZ, 0x1 ;  /* 0x0000000909099211 */ /* 0x000fe400078f08ff */
[----:B------:R-:W-:Y:S01]  /*101e0*/  @!P4 LEA.HI R11, R11, R11, RZ, 0x1 ;  /* 0x0000000b0b0bc211 */ /* 0x000fe200078f08ff */
[----:B------:R-:W-:Y:S01]  /*101f0*/  @!P3 IMAD.WIDE R6, R7, 0x4, R14 ;  /* 0x000000040706b825 */ /* 0x000fe200078e020e */
[----:B------:R-:W-:Y:S02]  /*10200*/  ISETP.GE.AND P2, PT, R0, UR4, PT ;  /* 0x0000000400007c0c */ /* 0x000fe4000bf46270 */
[----:B------:R-:W-:Y:S02]  /*10210*/  @!P5 LEA.HI R12, R12, R12, RZ, 0x1 ;  /* 0x0000000c0c0cd211 */ /* 0x000fe400078f08ff */
[----:B------:R1:W-:Y:S01]  /*10220*/  @!P3 ST.E.64 desc[UR44][R6.64], R92 ;  /* 0x0000005c0600b985 */ /* 0x0003e2000c101b2c */
[----:B------:R-:W-:-:S02]  /*10230*/  ISETP.GE.AND P3, PT, R10, UR4, PT ;  /* 0x000000040a007c0c */ /* 0x000fc4000bf66270 */
[----:B0-----:R-:W-:Y:S02]  /*10240*/  @!P0 LOP3.LUT R3, R8, 0xfffffffe, RZ, 0xc0, !PT ;  /* 0xfffffffe08038812 */ /* 0x001fe400078ec0ff */
[----:B------:R-:W-:Y:S02]  /*10250*/  @!P1 LOP3.LUT R5, R9, 0xfffffffe, RZ, 0xc0, !PT ;  /* 0xfffffffe09059812 */ /* 0x000fe400078ec0ff */
[----:B------:R-:W-:Y:S01]  /*10260*/  @!P4 LOP3.LUT R11, R11, 0xfffffffe, RZ, 0xc0, !PT ;  /* 0xfffffffe0b0bc812 */ /* 0x000fe200078ec0ff */
[----:B------:R-:W-:Y:S01]  /*10270*/  @!P0 IMAD.WIDE R2, R3, 0x4, R14 ;  /* 0x0000000403028825 */ /* 0x000fe200078e020e */
[----:B------:R-:W-:-:S03]  /*10280*/  @!P2 LEA.HI R0, R0, R0, RZ, 0x1 ;  /* 0x000000000000a211 */ /* 0x000fc600078f08ff */
[--C-:B------:R-:W-:Y:S01]  /*10290*/  @!P1 IMAD.WIDE R4, R5, 0x4, R14.reuse ;  /* 0x0000000405049825 */ /* 0x100fe200078e020e */
[----:B------:R0:W-:Y:S01]  /*102a0*/  @!P0 ST.E.64 desc[UR44][R2.64], R96 ;  /* 0x0000006002008985 */ /* 0x0001e2000c101b2c */
[----:B------:R-:W-:Y:S02]  /*102b0*/  @!P3 LEA.HI R10, R10, R10, RZ, 0x1 ;  /* 0x0000000a0a0ab211 */ /* 0x000fe400078f08ff */
[----:B-1----:R-:W-:Y:S01]  /*102c0*/  @!P2 LOP3.LUT R7, R0, 0xfffffffe, RZ, 0xc0, !PT ;  /* 0xfffffffe0007a812 */ /* 0x002fe200078ec0ff */
[----:B------:R1:W-:Y:S01]  /*102d0*/  @!P1 ST.E.64 desc[UR44][R4.64], R100 ;  /* 0x0000006404009985 */ /* 0x0003e2000c101b2c */
[----:B------:R-:W-:Y:S02]  /*102e0*/  @!P3 LOP3.LUT R9, R10, 0xfffffffe, RZ, 0xc0, !PT ;  /* 0xfffffffe0a09b812 */ /* 0x000fe400078ec0ff */
[----:B------:R-:W-:Y:S01]  /*102f0*/  @!P6 LEA.HI R0, R13, R13, RZ, 0x1 ;  /* 0x0000000d0d00e211 */ /* 0x000fe200078f08ff */
[----:B------:R-:W-:Y:S01]  /*10300*/  @!P2 IMAD.WIDE R6, R7, 0x4, R14 ;  /* 0x000000040706a825 */ /* 0x000fe200078e020e */
[----:B------:R-:W-:-:S02]  /*10310*/  @!P5 LOP3.LUT R13, R12, 0xfffffffe, RZ, 0xc0, !PT ;  /* 0xfffffffe0c0dd812 */ /* 0x000fc400078ec0ff */
[----:B------:R-:W-:Y:S01]  /*10320*/  @!P6 LOP3.LUT R21, R0, 0xfffffffe, RZ, 0xc0, !PT ;  /* 0xfffffffe0015e812 */ /* 0x000fe200078ec0ff */
[----:B------:R-:W-:Y:S01]  /*10330*/  VIADD R0, R19, 0x48 ;  /* 0x0000004813007836 */ /* 0x000fe20000000000 */
[----:B------:R-:W-:Y:S01]  /*10340*/  @!P2 ST.E.64 desc[UR44][R6.64], R104 ;  /* 0x000000680600a985 */ /* 0x000fe2000c101b2c */
[----:B0-----:R-:W-:-:S03]  /*10350*/  @!P3 IMAD.WIDE R2, R9, 0x4, R14 ;  /* 0x000000040902b825 */ /* 0x001fc600078e020e */
[----:B------:R-:W-:Y:S01]  /*10360*/  ISETP.GE.AND P0, PT, R0, UR4, PT ;  /* 0x0000000400007c0c */ /* 0x000fe2000bf06270 */
[--C-:B-1----:R-:W-:Y:S01]  /*10370*/  @!P4 IMAD.WIDE R4, R11, 0x4, R14.reuse ;  /* 0x000000040b04c825 */ /* 0x102fe200078e020e */
[----:B------:R0:W-:Y:S01]  /*10380*/  @!P3 ST.E.64 desc[UR44][R2.64], R108 ;  /* 0x0000006c0200b985 */ /* 0x0001e2000c101b2c */
[----:B------:R-:W-:Y:S02]  /*10390*/  ISETP.GE.AND P3, PT, R18, UR4, PT ;  /* 0x0000000412007c0c */ /* 0x000fe4000bf66270 */
[--C-:B------:R-:W-:Y:S01]  /*103a0*/  @!P5 IMAD.WIDE R8, R13, 0x4, R14.reuse ;  /* 0x000000040d08d825 */ /* 0x100fe200078e020e */
[----:B------:R-:W-:Y:S03]  /*103b0*/  @!P4 ST.E.64 desc[UR44][R4.64], R112 ;  /* 0x000000700400c985 */ /* 0x000fe6000c101b2c */
[----:B------:R-:W-:Y:S01]  /*103c0*/  VIADD R12, R19, 0x50 ;  /* 0x00000050130c7836 */ /* 0x000fe20000000000 */
[----:B------:R1:W-:Y:S01]  /*103d0*/  @!P5 ST.E.64 desc[UR44][R8.64], R116 ;  /* 0x000000740800d985 */ /* 0x0003e2000c101b2c */
[----:B------:R-:W-:-:S02]  /*103e0*/  @!P6 IMAD.WIDE R10, R21, 0x4, R14 ;  /* 0x00000004150ae825 */ /* 0x000fc400078e020e */
[----:B------:R-:W-:Y:S02]  /*103f0*/  @!P0 LEA.HI R0, R0, R0, RZ, 0x1 ;  /* 0x0000000000008211 */ /* 0x000fe400078f08ff */
[C---:B------:R-:W-:Y:S01]  /*10400*/  VIADD R13, R19.reuse, 0x58 ;  /* 0x00000058130d7836 */ /* 0x040fe20000000000 */
[----:B------:R-:W-:Y:S01]  /*10410*/  ISETP.GE.AND P1, PT, R12, UR4, PT ;  /* 0x000000040c007c0c */ /* 0x000fe2000bf26270 */
[C---:B0-----:R-:W-:Y:S01]  /*10420*/  VIADD R3, R19.reuse, 0x78 ;  /* 0x0000007813037836 */ /* 0x041fe20000000000 */
[----:B------:R0:W-:Y:S01]  /*10430*/  @!P6 ST.E.64 desc[UR44][R10.64], R120 ;  /* 0x000000780a00e985 */ /* 0x0001e2000c101b2c */
[----:B------:R-:W-:Y:S01]  /*10440*/  VIADD R6, R19, 0x68 ;  /* 0x0000006813067836 */ /* 0x000fe20000000000 */
[----:B------:R-:W-:Y:S01]  /*10450*/  ISETP.GE.AND P2, PT, R13, UR4, PT ;  /* 0x000000040d007c0c */ /* 0x000fe2000bf46270 */
[----:B------:R-:W-:Y:S01]  /*10460*/  VIADD R7, R19, 0x70 ;  /* 0x0000007013077836 */ /* 0x000fe20000000000 */
[----:B------:R-:W-:Y:S02]  /*10470*/  ISETP.GE.AND P6, PT, R3, UR4, PT ;  /* 0x0000000403007c0c */ /* 0x000fe4000bfc6270 */
[----:B------:R-:W-:-:S02]  /*10480*/  ISETP.GE.AND P4, PT, R6, UR4, PT ;  /* 0x0000000406007c0c */ /* 0x000fc4000bf86270 */
[----:B------:R-:W-:Y:S02]  /*10490*/  ISETP.GE.AND P5, PT, R7, UR4, PT ;  /* 0x0000000407007c0c */ /* 0x000fe4000bfa6270 */
[----:B------:R-:W-:Y:S02]  /*104a0*/  @!P3 LEA.HI R18, R18, R18, RZ, 0x1 ;  /* 0x000000121212b211 */ /* 0x000fe400078f08ff */
[----:B------:R-:W-:Y:S02]  /*104b0*/  @!P1 LEA.HI R12, R12, R12, RZ, 0x1 ;  /* 0x0000000c0c0c9211 */ /* 0x000fe400078f08ff */
[----:B-1----:R-:W-:Y:S02]  /*104c0*/  @!P3 LOP3.LUT R9, R18, 0xfffffffe, RZ, 0xc0, !PT ;  /* 0xfffffffe1209b812 */ /* 0x002fe400078ec0ff */
[----:B------:R-:W-:Y:S02]  /*104d0*/  @!P2 LEA.HI R13, R13, R13, RZ, 0x1 ;  /* 0x0000000d0d0da211 */ /* 0x000fe400078f08ff */
[----:B------:R-:W-:Y:S01]  /*104e0*/  @!P6 LEA.HI R4, R3, R3, RZ, 0x1 ;  /* 0x000000030304e211 */ /* 0x000fe200078f08ff */
[----:B------:R-:W-:Y:S01]  /*104f0*/  @!P3 IMAD.WIDE R8, R9, 0x4, R14 ;  /* 0x000000040908b825 */ /* 0x000fe200078e020e */
[----:B------:R-:W-:-:S02]  /*10500*/  @!P4 LEA.HI R6, R6, R6, RZ, 0x1 ;  /* 0x000000060606c211 */ /* 0x000fc400078f08ff */
[----:B------:R-:W-:Y:S02]  /*10510*/  @!P5 LEA.HI R2, R7, R7, RZ, 0x1 ;  /* 0x000000070702d211 */ /* 0x000fe400078f08ff */
[----:B------:R-:W-:Y:S02]  /*10520*/  @!P0 LOP3.LUT R3, R0, 0xfffffffe, RZ, 0xc0, !PT ;  /* 0xfffffffe00038812 */ /* 0x000fe400078ec0ff */
[----:B------:R-:W-:Y:S02]  /*10530*/  @!P1 LOP3.LUT R5, R12, 0xfffffffe, RZ, 0xc0, !PT ;  /* 0xfffffffe0c059812 */ /* 0x000fe400078ec0ff */
[----:B------:R-:W-:Y:S02]  /*10540*/  @!P2 LOP3.LUT R7, R13, 0xfffffffe, RZ, 0xc0, !PT ;  /* 0xfffffffe0d07a812 */ /* 0x000fe400078ec0ff */
[----:B0-----:R-:W-:Y:S02]  /*10550*/  @!P4 LOP3.LUT R11, R6, 0xfffffffe, RZ, 0xc0, !PT ;  /* 0xfffffffe060bc812 */ /* 0x001fe400078ec0ff */
[----:B------:R-:W-:Y:S01]  /*10560*/  @!P5 LOP3.LUT R13, R2, 0xfffffffe, RZ, 0xc0, !PT ;  /* 0xfffffffe020dd812 */ /* 0x000fe200078ec0ff */
[----:B------:R-:W-:Y:S01]  /*10570*/  @!P0 IMAD.WIDE R2, R3, 0x4, R14 ;  /* 0x0000000403028825 */ /* 0x000fe200078e020e */
[----:B------:R-:W-:-:S03]  /*10580*/  @!P6 LOP3.LUT R21, R4, 0xfffffffe, RZ, 0xc0, !PT ;  /* 0xfffffffe0415e812 */ /* 0x000fc600078ec0ff */
        /* <DEDUP_REMOVED lines=12> */
.L_x_7275:
[----:B------:R-:W-:Y:S05]  /*10650*/  BSYNC B0 ;  /* 0x0000000000007941 */ /* 0x000fea0003800000 */
.L_x_7274:
[----:B------:R-:W-:Y:S01]  /*10660*/  ISETP.GE.AND P0, PT, R17, R16, PT ;  /* 0x000000101100720c */ /* 0x000fe20003f06270 */
[----:B0-----:R0:W1:Y:S04]  /*10670*/  SHFL.IDX PT, R13, R22, 0x1, 0x1c1f ;  /* 0x003c1f00160d7f89 */ /* 0x00106800000e0000 */
[----:B------:R0:W0:Y:S08]  /*10680*/  SHFL.IDX PT, R12, R20, 0x1, 0x1c1f ;  /* 0x003c1f00140c7f89 */ /* 0x00003000000e0000 */
[----:B------:R-:W-:Y:S05]  /*10690*/  @P0 BRA `(.L_x_7194) ;  /* 0x0000004800040947 */ /* 0x000fea0003800000 */
[----:B------:R-:W-:Y:S01]  /*106a0*/  ULDC UR4, c[0x0][0xac8] ;  /* 0x0002b20000047ab9 */ /* 0x000fe20000000800 */
[C---:B--2---:R-:W-:Y:S01]  /*106b0*/  VIADD R0, R19.reuse, 0x8 ;  /* 0x0000000813007836 */ /* 0x044fe20000000000 */
[C---:B------:R-:W-:Y:S01]  /*106c0*/  ISETP.GE.AND P0, PT, R19.reuse, UR4, PT ;  /* 0x0000000413007c0c */ /* 0x040fe2000bf06270 */
[C---:B------:R-:W-:Y:S02]  /*106d0*/  VIADD R4, R19.reuse, 0x10 ;  /* 0x0000001013047836 */ /* 0x040fe40000000000 */
[C---:B------:R-:W-:Y:S01]  /*106e0*/  VIADD R6, R19.reuse, 0x18 ;  /* 0x0000001813067836 */ /* 0x040fe20000000000 */
[----:B------:R-:W-:Y:S01]  /*106f0*/  ISETP.GE.AND P5, PT, R0, UR4, PT ;  /* 0x0000000400007c0c */ /* 0x000fe2000bfa6270 */
[C---:B------:R-:W-:Y:S01]  /*10700*/  VIADD R8, R19.reuse, 0x20 ;  /* 0x0000002013087836 */ /* 0x040fe20000000000 */
[----:B------:R-:W-:Y:S01]  /*10710*/  ISETP.GE.AND P6, PT, R4, UR4, PT ;  /* 0x0000000404007c0c */ /* 0x000fe2000bfc6270 */
[C---:B------:R-:W-:Y:S02]  /*10720*/  VIADD R9, R19.reuse, 0x28 ;  /* 0x0000002813097836 */ /* 0x040fe40000000000 */
[C---:B------:R-:W-:Y:S01]  /*10730*/  VIADD R10, R19.reuse, 0x30 ;  /* 0x00000030130a7836 */ /* 0x040fe20000000000 */
[----:B------:R-:W-:Y:S01]  /*10740*/  ISETP.GE.AND P4, PT, R8, UR4, PT ;  /* 0x0000000408007c0c */ /* 0x000fe2000bf86270 */
[----:B------:R-:W-:Y:S01]  /*10750*/  VIADD R11, R19, 0x38 ;  /* 0x00000038130b7836 */ /* 0x000fe20000000000 */
[----:B------:R-:W-:Y:S01]  /*10760*/  ISETP.GE.AND P3, PT, R9, UR4, PT ;  /* 0x0000000409007c0c */ /* 0x000fe2000bf66270 */
[----:B01----:R-:W-:Y:S01]  /*10770*/  @!P0 IMAD.WIDE R2, R19, 0x4, R12 ;  /* 0x0000000413028825 */ /* 0x003fe200078e020c */
[----:B------:R-:W-:-:S02]  /*10780*/  ISETP.GE.AND P2, PT, R10, UR4, PT ;  /* 0x000000040a007c0c */ /* 0x000fc4000bf46270 */
[----:B------:R-:W-:Y:S01]  /*10790*/  ISETP.GE.AND P1, PT, R11, UR4, PT ;  /* 0x000000040b007c0c */ /* 0x000fe2000bf26270 */
[C---:B------:R-:W-:Y:S01]  /*107a0*/  VIADD R16, R19.reuse, 0x40 ;  /* 0x0000004013107836 */ /* 0x040fe20000000000 */
[----:B------:R0:W-:Y:S01]  /*107b0*/  @!P0 ST.E.64 desc[UR44][R2.64], R90 ;  /* 0x0000005a02008985 */ /* 0x0001e2000c101b2c */
[----:B------:R-:W-:Y:S01]  /*107c0*/  ISETP.GE.AND P0, PT, R6, UR4, PT ;  /* 0x0000000406007c0c */ /* 0x000fe2000bf06270 */
[C---:B------:R-:W-:Y:S01]  /*107d0*/  VIADD R18, R19.reuse, 0x48 ;  /* 0x0000004813127836 */ /* 0x040fe20000000000 */
[----:B------:R-:W-:Y:S01]  /*107e0*/  @!P5 LEA.HI R0, R0, R0, RZ, 0x1 ;  /* 0x000000000000d211 */ /* 0x000fe200078f08ff */
[----:B------:R-:W-:Y:S01]  /*107f0*/  VIADD R20, R19, 0x70 ;  /* 0x0000007013147836 */ /* 0x000fe20000000000 */
        /* <DEDUP_REMOVED lines=9> */
[----:B---3--:R-:W-:Y:S01]  /*10890*/  @!P1 LEA.HI R14, R11, R11, RZ, 0x1 ;  /* 0x0000000b0b0e9211 */ /* 0x008fe200078f08ff */
[----:B------:R0:W-:Y:S01]  /*108a0*/  @!P5 ST.E.64 desc[UR44][R2.64], R94 ;  /* 0x0000005e0200d985 */ /* 0x0001e2000c101b2c */
[----:B------:R-:W-:-:S02]  /*108b0*/  @!P0 LOP3.LUT R7, R6, 0xfffffffe, RZ, 0xc0, !PT ;  /* 0xfffffffe06078812 */ /* 0x000fc400078ec0ff */
[----:B------:R-:W-:Y:S01]  /*108c0*/  @!P4 LOP3.LUT R9, R8, 0xfffffffe, RZ, 0xc0, !PT ;  /* 0xfffffffe0809c812 */ /* 0x000fe200078ec0ff */
[----:B------:R1:W-:Y:S01]  /*108d0*/  @!P6 ST.E.64 desc[UR44][R4.64], R98 ;  /* 0x000000620400e985 */ /* 0x0003e2000c101b2c */
[----:B------:R-:W-:Y:S01]  /*108e0*/  @!P3 LOP3.LUT R11, R0, 0xfffffffe, RZ, 0xc0, !PT ;  /* 0xfffffffe000bb812 */ /* 0x000fe200078ec0ff */
[C---:B------:R-:W-:Y:S01]  /*108f0*/  VIADD R0, R19.reuse, 0x50 ;  /* 0x0000005013007836 */ /* 0x040fe20000000000 */
[----:B----4-:R-:W-:Y:S02]  /*10900*/  @!P2 LOP3.LUT R15, R10, 0xfffffffe, RZ, 0xc0, !PT ;  /* 0xfffffffe0a0fa812 */ /* 0x010fe400078ec0ff */
        /* <DEDUP_REMOVED lines=22> */
[----:B------:R-:W-:Y:S02]  /*10a70*/  ISETP.GE.AND P2, PT, R15, UR4, PT ;  /* 0x000000040f007c0c */ /* 0x000fe4000bf46270 */
[----:B------:R-:W-:-:S02]  /*10a80*/  ISETP.GE.AND P3, PT, R17, UR4, PT ;  /* 0x0000000411007c0c */ /* 0x000fc4000bf66270 */
[----:B0-----:R-:W-:Y:S02]  /*10a90*/  @!P5 LOP3.LUT R3, R16, 0xfffffffe, RZ, 0xc0, !PT ;  /* 0xfffffffe1003d812 */ /* 0x001fe400078ec0ff */
[----:B-1----:R-:W-:Y:S02]  /*10aa0*/  @!P6 LOP3.LUT R5, R18, 0xfffffffe, RZ, 0xc0, !PT ;  /* 0xfffffffe1205e812 */ /* 0x002fe400078ec0ff */
[----:B------:R-:W-:Y:S01]  /*10ab0*/  @!P0 LEA.HI R0, R0, R0, RZ, 0x1 ;  /* 0x0000000000008211 */ /* 0x000fe200078f08ff */
[--C-:B------:R-:W-:Y:S01]  /*10ac0*/  @!P5 IMAD.WIDE R2, R3, 0x4, R12.reuse ;  /* 0x000000040302d825 */ /* 0x100fe200078e020c */
[----:B------:R-:W-:Y:S02]  /*10ad0*/  @!P4 LEA.HI R20, R20, R20, RZ, 0x1 ;  /* 0x000000141414c211 */ /* 0x000fe400078f08ff */
[----:B------:R-:W-:Y:S01]  /*10ae0*/  @!P1 LEA.HI R14, R14, R14, RZ, 0x1 ;  /* 0x0000000e0e0e9211 */ /* 0x000fe200078f08ff */
[----:B------:R-:W-:Y:S01]  /*10af0*/  @!P6 IMAD.WIDE R4, R5, 0x4, R12 ;  /* 0x000000040504e825 */ /* 0x000fe200078e020c */
[----:B------:R-:W-:Y:S01]  /*10b00*/  @!P2 LEA.HI R15, R15, R15, RZ, 0x1 ;  /* 0x0000000f0f0fa211 */ /* 0x000fe200078f08ff */
[----:B------:R0:W-:Y:S01]  /*10b10*/  @!P5 ST.E.64 desc[UR44][R2.64], R122 ;  /* 0x0000007a0200d985 */ /* 0x0001e2000c101b2c */
[----:B------:R-:W-:-:S02]  /*10b20*/  @!P3 LEA.HI R17, R17, R17, RZ, 0x1 ;  /* 0x000000111111b211 */ /* 0x000fc400078f08ff */
[----:B--2---:R-:W-:Y:S01]  /*10b30*/  @!P0 LOP3.LUT R7, R0, 0xfffffffe, RZ, 0xc0, !PT ;  /* 0xfffffffe00078812 */ /* 0x004fe200078ec0ff */
[----:B------:R1:W-:Y:S01]  /*10b40*/  @!P6 ST.E.64 desc[UR44][R4.64], R126 ;  /* 0x0000007e0400e985 */ /* 0x0003e2000c101b2c */
[----:B---3--:R-:W-:Y:S02]  /*10b50*/  @!P1 LOP3.LUT R9, R14, 0xfffffffe, RZ, 0xc0, !PT ;  /* 0xfffffffe0e099812 */ /* 0x008fe400078ec0ff */
[----:B------:R-:W-:Y:S02]  /*10b60*/  @!P2 LOP3.LUT R15, R15, 0xfffffffe, RZ, 0xc0, !PT ;  /* 0xfffffffe0f0fa812 */ /* 0x000fe400078ec0ff */
[----:B------:R-:W-:Y:S02]  /*10b70*/  @!P3 LOP3.LUT R17, R17, 0xfffffffe, RZ, 0xc0, !PT ;  /* 0xfffffffe1111b812 */ /* 0x000fe400078ec0ff */
[----:B----4-:R-:W-:Y:S01]  /*10b80*/  @!P4 LOP3.LUT R11, R20, 0xfffffffe, RZ, 0xc0, !PT ;  /* 0xfffffffe140bc812 */ /* 0x010fe200078ec0ff */
[----:B0-----:R-:W-:-:S04]  /*10b90*/  @!P0 IMAD.WIDE R2, R7, 0x4, R12 ;  /* 0x0000000407028825 */ /* 0x001fc800078e020c */
[--C-:B-1----:R-:W-:Y:S01]  /*10ba0*/  @!P1 IMAD.WIDE R4, R9, 0x4, R12.reuse ;  /* 0x0000000409049825 */ /* 0x102fe200078e020c */
[----:B------:R0:W-:Y:S01]  /*10bb0*/  @!P0 ST.E.64 desc[UR44][R2.64], R130 ;  /* 0x0000008202008985 */ /* 0x0001e2000c101b2c */
[----:B------:R-:W-:Y:S02]  /*10bc0*/  ISETP.GE.AND P0, PT, R19, UR4, PT ;  /* 0x0000000413007c0c */ /* 0x000fe4000bf06270 */
        /* <DEDUP_REMOVED lines=8> */
[----:B------:R-:W-:-:S04]  /*10c50*/  LEA.HI R19, R19, R19, RZ, 0x1 ;  /* 0x0000001313137211 */ /* 0x000fc800078f08ff */
[----:B0-----:R-:W-:-:S05]  /*10c60*/  LOP3.LUT R3, R19, 0xfffffffe, RZ, 0xc0, !PT ;  /* 0xfffffffe13037812 */ /* 0x001fca00078ec0ff */
[----:B------:R-:W-:-:S05]  /*10c70*/  IMAD.WIDE R2, R3, 0x4, R12 ;  /* 0x0000000403027825 */ /* 0x000fca00078e020c */
[----:B------:R0:W-:Y:S01]  /*10c80*/  ST.E.64 desc[UR44][R2.64], R150 ;  /* 0x0000009602007985 */ /* 0x0001e2000c101b2c */
[----:B------:R-:W-:Y:S05]  /*10c90*/  BRA `(.L_x_7194) ;  /* 0x0000004000847947 */ /* 0x000fea0003800000 */
.L_x_7273:
        /* <DEDUP_REMOVED lines=14> */
[----:B------:R-:W-:Y:S01]  /*10d80*/  SHF.R.S32.HI R5, RZ, 0x1f, R18 ;  /* 0x0000001fff057819 */ /* 0x000fe20000011412 */
[----:B------:R-:W-:Y:S02]  /*10d90*/  ULDC.64 UR6, c[0x0][0xbd0] ;  /* 0x0002f40000067ab9 */ /* 0x000fe40000000a00 */
        /* <DEDUP_REMOVED lines=22> */
[----:B------:R-:W-:Y:S01]  /*10f00*/  IADD3 R2, P0, R5, R2, RZ ;  /* 0x0000000205027210 */ /* 0x000fe20007f1e0ff */
[----:B------:R-:W-:Y:S02]  /*10f10*/  IMAD.MOV R7, RZ, RZ, -R5 ;  /* 0x000000ffff077224 */ /* 0x000fe400078e0a05 */
        /* <DEDUP_REMOVED lines=17> */
.L_x_7192:
[----:B------:R-:W-:-:S08]  /*11030*/  NOP ;  /* 0x0000000000007918 */ /* 0x000fd00000000000 */
[----:B--2---:R-:W0:-:S00]  /*11040*/  USETMAXREG.DEALLOC.CTAPOOL 0x18 ;  /* 0x00000018000079c8 */ /* 0x004e0000080e0500 */
        /* <DEDUP_REMOVED lines=16> */
.L_x_7276:
[----:B------:R-:W-:Y:S01]  /*11150*/  ULDC UR7, c[0x0][0xc50] ;  /* 0x0003140000077ab9 */ /* 0x000fe20000000800 */
[----:B------:R-:W-:Y:S01]  /*11160*/  UMOV UR36, UR6 ;  /* 0x0000000600247c82 */ /* 0x000fe20008000000 */
[----:B------:R-:W-:-:S11]  /*11170*/  UISETP.NE.AND UP0, UPT, UR7, 0x1, UPT ;  /* 0x000000010700788c */ /* 0x000fd6000bf05270 */
[----:B------:R-:W-:Y:S01]  /*11180*/  @UP0 ULDC UR4, c[0x0][0xc54] ;  /* 0x0003150000040ab9 */ /* 0x000fe20000000800 */
[----:B------:R-:W-:Y:S01]  /*11190*/  @UP0 ULDC UR8, c[0x0][0xc58] ;  /* 0x0003160000080ab9 */ /* 0x000fe20000000800 */
[----:B------:R-:W-:-:S04]  /*111a0*/  UIMAD.WIDE.U32 UR4, UR6, UR4, URZ ;  /* 0x00000004060472a5 */ /* 0x000fc8000f8e003f */
[----:B------:R-:W-:-:S12]  /*111b0*/  @UP0 USHF.R.U32.HI UR36, URZ, UR8, UR5 ;  /* 0x000000083f240299 */ /* 0x000fd80008011605 */
.L_x_7277:
        /* <DEDUP_REMOVED lines=45> */
.L_x_7280:
[----:B------:R-:W-:-:S11]  /*11490*/  UISETP.NE.AND UP0, UPT, UR5, 0x1, UPT ;  /* 0x000000010500788c */ /* 0x000fd6000bf05270 */
[----:B------:R-:W-:Y:S02]  /*114a0*/  @UP0 ULDC.64 UR14, c[0x0][0x9e8] ;  /* 0x00027a00000e0ab9 */ /* 0x000fe40000000a00 */
[----:B------:R-:W-:-:S04]  /*114b0*/  UIMAD.WIDE.U32 UR6, UR8, UR14, URZ ;  /* 0x0000000e080672a5 */ /* 0x000fc8000f8e003f */
[----:B------:R-:W-:-:S12]  /*114c0*/  @UP0 USHF.R.U32.HI UR8, URZ, UR15, UR7 ;  /* 0x0000000f3f080299 */ /* 0x000fd80008011607 */
.L_x_7281:
[----:B------:R-:W-:-:S04]  /*114d0*/  UIMAD UR8, UR8, UR5, UR5 ;  /* 0x00000005080872a4 */ /* 0x000fc8000f8e0205 */
[----:B------:R-:W-:-:S04]  /*114e0*/  UISETP.LT.AND UP0, UPT, UR4, UR8, UPT ;  /* 0x000000080400728c */ /* 0x000fc8000bf01270 */
[----:B------:R-:W-:-:S12]  /*114f0*/  USEL UR4, UR4, UR8, UP0 ;  /* 0x0000000804047287 */ /* 0x000fd80008000000 */
.L_x_7279:
        /* <DEDUP_REMOVED lines=26> */
.L_x_7283:
[----:B------:R-:W-:-:S11]  /*116a0*/  UISETP.NE.AND UP0, UPT, UR5, 0x1, UPT ;  /* 0x000000010500788c */ /* 0x000fd6000bf05270 */
[----:B------:R-:W-:Y:S02]  /*116b0*/  @UP0 ULDC.64 UR10, c[0x0][0x9e8] ;  /* 0x00027a00000a0ab9 */ /* 0x000fe40000000a00 */
[----:B------:R-:W-:-:S04]  /*116c0*/  UIMAD.WIDE.U32 UR6, UR4, UR10, URZ ;  /* 0x0000000a040672a5 */ /* 0x000fc8000f8e003f */
[----:B------:R-:W-:-:S12]  /*116d0*/  @UP0 USHF.R.U32.HI UR4, URZ, UR11, UR7 ;  /* 0x0000000b3f040299 */ /* 0x000fd80008011607 */
.L_x_7284:
[----:B------:R-:W-:-:S04]  /*116e0*/  UIMAD UR4, UR4, UR5, URZ ;  /* 0x00000005040472a4 */ /* 0x000fc8000f8e023f */
[----:B------:R-:W-:-:S04]  /*116f0*/  UISETP.LT.AND UP0, UPT, UR8, UR4, UPT ;  /* 0x000000040800728c */ /* 0x000fc8000bf01270 */
[----:B------:R-:W-:-:S12]  /*11700*/  USEL UR8, UR8, UR4, !UP0 ;  /* 0x0000000408087287 */ /* 0x000fd8000c000000 */
.L_x_7282:
[----:B------:R-:W-:Y:S02]  /*11710*/  USHF.R.S32.HI UR4, URZ, 0x1f, UR8 ;  /* 0x0000001f3f047899 */ /* 0x000fe40008011408 */
[----:B------:R-:W-:Y:S02]  /*11720*/  USHF.R.U32.HI UR5, URZ, 0x10, UR41 ;  /* 0x000000103f057899 */ /* 0x000fe40008011629 */
[----:B------:R-:W-:Y:S02]  /*11730*/  ULEA.HI UR4, UR4, UR8, URZ, 0x7 ;  /* 0x0000000804047291 */ /* 0x000fe4000f8f383f */
[----:B------:R-:W-:Y:S02]  /*11740*/  UISETP.NE.AND UP0, UPT, UR5, URZ, UPT ;  /* 0x0000003f0500728c */ /* 0x000fe4000bf05270 */
[----:B------:R-:W-:Y:S02]  /*11750*/  USHF.R.S32.HI UR4, URZ, 0x7, UR4 ;  /* 0x000000073f047899 */ /* 0x000fe40008011404 */
[----:B------:R-:W-:-:S04]  /*11760*/  ULOP3.LUT UR41, UR41, 0xffff, URZ, 0xc0, !UPT ;  /* 0x0000ffff29297892 */ /* 0x000fc8000f8ec03f */
[----:B------:R-:W-:-:S03]  /*11770*/  VIMNMX R7, RZ, UR4, !PT ;  /* 0x00000004ff077c48 */ /* 0x000fc6000ffe0100 */
[----:B------:R-:W-:Y:S01]  /*11780*/  @!UP0 ULDC UR5, c[0x0][0x9f0] ;  /* 0x00027c0000058ab9 */ /* 0x000fe20000000800 */
[----:B------:R-:W-:Y:S01]  /*11790*/  ISETP.LT.AND P0, PT, R7, UR9, PT ;  /* 0x0000000907007c0c */ /* 0x000fe2000bf01270 */
[----:B------:R0:W-:Y:S04]  /*117a0*/  STL [R1+0x8], R7 ;  /* 0x0000080701007387 */ /* 0x0001e80000100800 */
[----:B------:R0:W-:Y:S08]  /*117b0*/  STL [R1+0xc], RZ ;  /* 0x00000cff01007387 */ /* 0x0001f00000100800 */
[----:B0-----:R-:W-:Y:S05]  /*117c0*/  @!P0 BRA `(.L_x_7285) ;  /* 0x0000000000708947 */ /* 0x001fea0003800000 */
[----:B------:R-:W-:Y:S01]  /*117d0*/  IMAD.U32 R6, RZ, RZ, UR5 ;  /* 0x00000005ff067e24 */ /* 0x000fe2000f8e00ff */
[----:B------:R-:W-:Y:S01]  /*117e0*/  UIADD3 UR4, UR5, -0x1, UR9 ;  /* 0xffffffff05047890 */ /* 0x000fe2000fffe009 */
[----:B------:R-:W-:-:S03]  /*117f0*/  IMAD.MOV.U32 R2, RZ, RZ, RZ ;  /* 0x000000ffff027224 */ /* 0x000fc600078e00ff */
[-C--:B------:R-:W-:Y:S02]  /*11800*/  IABS R0, R6.reuse ;  /* 0x0000000600007213 */ /* 0x080fe40000000000 */
[----:B------:R-:W-:Y:S02]  /*11810*/  IABS R6, R6 ;  /* 0x0000000600067213 */ /* 0x000fe40000000000 */
[----:B------:R-:W0:Y:S08]  /*11820*/  I2F.RP R4, R0 ;  /* 0x0000000000047306 */ /* 0x000e300000209400 */
[----:B0-----:R-:W0:Y:S02]  /*11830*/  MUFU.RCP R4, R4 ;  /* 0x0000000400047308 */ /* 0x001e240000001000 */
[----:B0-----:R-:W-:-:S06]  /*11840*/  VIADD R3, R4, 0xffffffe ;  /* 0x0ffffffe04037836 */ /* 0x001fcc0000000000 */
[----:B------:R-:W0:Y:S02]  /*11850*/  F2I.FTZ.U32.TRUNC.NTZ R3, R3 ;  /* 0x0000000300037305 */ /* 0x000e24000021f000 */
[----:B0-----:R-:W-:-:S04]  /*11860*/  IMAD.MOV R5, RZ, RZ, -R3 ;  /* 0x000000ffff057224 */ /* 0x001fc800078e0a03 */
[----:B------:R-:W-:-:S04]  /*11870*/  IMAD R5, R5, R0, RZ ;  /* 0x0000000005057224 */ /* 0x000fc800078e02ff */
[----:B------:R-:W-:Y:S01]  /*11880*/  IMAD.HI.U32 R5, R3, R5, R2 ;  /* 0x0000000503057227 */ /* 0x000fe200078e0002 */
[----:B------:R-:W-:-:S03]  /*11890*/  IADD3 R2, -R7, UR4, RZ ;  /* 0x0000000407027c10 */ /* 0x000fc6000fffe1ff */
[----:B------:R-:W-:Y:S01]  /*118a0*/  IMAD.MOV R3, RZ, RZ, -R6 ;  /* 0x000000ffff037224 */ /* 0x000fe200078e0a06 */
[----:B------:R-:W-:Y:S02]  /*118b0*/  IABS R4, R2 ;  /* 0x0000000200047213 */ /* 0x000fe40000000000 */
[----:B------:R-:W-:-:S03]  /*118c0*/  LOP3.LUT R2, R2, UR5, RZ, 0x3c, !PT ;  /* 0x0000000502027c12 */ /* 0x000fc6000f8e3cff */
[----:B------:R-:W-:Y:S01]  /*118d0*/  IMAD.HI.U32 R5, R5, R4, RZ ;  /* 0x0000000405057227 */ /* 0x000fe200078e00ff */
[----:B------:R-:W-:-:S03]  /*118e0*/  ISETP.GE.AND P2, PT, R2, RZ, PT ;  /* 0x000000ff0200720c */ /* 0x000fc60003f46270 */
[----:B------:R-:W-:-:S05]  /*118f0*/  IMAD R3, R5, R3, R4 ;  /* 0x0000000305037224 */ /* 0x000fca00078e0204 */
[----:B------:R-:W-:-:S13]  /*11900*/  ISETP.GT.U32.AND P1, PT, R0, R3, PT ;  /* 0x000000030000720c */ /* 0x000fda0003f24070 */
[----:B------:R-:W-:Y:S02]  /*11910*/  @!P1 IMAD.IADD R3, R3, 0x1, -R0 ;  /* 0x0000000103039824 */ /* 0x000fe400078e0a00 */
[----:B------:R-:W-:Y:S01]  /*11920*/  @!P1 VIADD R5, R5, 0x1 ;  /* 0x0000000105059836 */ /* 0x000fe20000000000 */
[----:B------:R-:W-:Y:S02]  /*11930*/  ISETP.NE.AND P1, PT, RZ, UR5, PT ;  /* 0x00000005ff007c0c */ /* 0x000fe4000bf25270 */
[----:B------:R-:W-:-:S13]  /*11940*/  ISETP.GE.U32.AND P0, PT, R3, R0, PT ;  /* 0x000000000300720c */ /* 0x000fda0003f06070 */
[----:B------:R-:W-:-:S04]  /*11950*/  @P0 VIADD R5, R5, 0x1 ;  /* 0x0000000105050836 */ /* 0x000fc80000000000 */
[----:B------:R-:W-:Y:S01]  /*11960*/  @!P2 IMAD.MOV R5, RZ, RZ, -R5 ;  /* 0x000000ffff05a224 */ /* 0x000fe200078e0a05 */
[----:B------:R-:W-:-:S05]  /*11970*/  @!P1 LOP3.LUT R5, RZ, UR5, RZ, 0x33, !PT ;  /* 0x00000005ff059c12 */ /* 0x000fca000f8e33ff */
[----:B------:R0:W-:Y:S02]  /*11980*/  STL [R1+0xc], R5 ;  /* 0x00000c0501007387 */ /* 0x0001e40000100800 */
.L_x_7285:
[----:B------:R-:W2:Y:S01]  /*11990*/  LDL R2, [R1+0xc] ;  /* 0x00000c0001027983 */ /* 0x000ea20000100800 */
[----:B------:R-:W-:Y:S02]  /*119a0*/  IMAD.MOV.U32 R9, RZ, RZ, 0x1 ;  /* 0x00000001ff097424 */ /* 0x000fe400078e00ff */
[----:B------:R-:W-:Y:S02]  /*119b0*/  IMAD.MOV.U32 R3, RZ, RZ, 0x1 ;  /* 0x00000001ff037424 */ /* 0x000fe400078e00ff */
[----:B--2---:R-:W-:-:S05]  /*119c0*/  IMAD R0, R2, UR41, R7 ;  /* 0x0000002902007c24 */ /* 0x004fca000f8e0207 */
[----:B------:R-:W-:Y:S01]  /*119d0*/  VIADDMNMX R18, R0, R2, UR9, PT ;  /* 0x0000000900127e46 */ /* 0x000fe2000b800102 */
[----:B------:R1:W-:Y:S03]  /*119e0*/  STL [R1+0x4], R0 ;  /* 0x0000040001007387 */ /* 0x0003e60000100800 */
[----:B------:R-:W-:Y:S01]  /*119f0*/  ISETP.GT.AND P0, PT, R18, R0, PT ;  /* 0x000000001200720c */ /* 0x000fe20003f04270 */
[----:B------:R2:W-:Y:S01]  /*11a00*/  STL [R1+0x10], R18 ;  /* 0x0000101201007387 */ /* 0x0005e20000100800 */
[----:B-1----:R-:W-:-:S11]  /*11a10*/  IMAD.MOV.U32 R0, RZ, RZ, RZ ;  /* 0x000000ffff007224 */ /* 0x002fd600078e00ff */
[----:B--2---:R-:W-:Y:S05]  /*11a20*/  @!P0 BRA `(.L_x_7278) ;  /* 0x0000003000608947 */ /* 0x004fea0003800000 */
[----:B------:R-:W1:Y:S01]  /*11a30*/  S2UR UR4, SR_CgaCtaId ;  /* 0x00000000000479c3 */ /* 0x000e620000008800 */
[----:B------:R-:W-:Y:S02]  /*11a40*/  UMOV UR38, 0x400 ;  /* 0x0000040000267882 */ /* 0x000fe40000000000 */
[----:B-1----:R-:W-:-:S04]  /*11a50*/  ULEA UR38, UR4, UR38, 0x18 ;  /* 0x0000002604267291 */ /* 0x002fc8000f8ec03f */
        /* <DEDUP_REMOVED lines=19> */
[----:B-1----:R-:W-:Y:S05]  /*11b90*/  CALL.ABS.NOINC R2 ;  /* 0x0000000002007343 */ /* 0x002fea0003c00000 */
.L_x_7286:
        /* <DEDUP_REMOVED lines=8> */
[----:B------:R1:W2:Y:S01]  /*11c20*/  LDC.64 R2, c[0x4][R16] ;  /* 0x0100000010027b82 */ /* 0x0002a20000000a00 */
[----:B------:R-:W-:Y:S02]  /*11c30*/  IMAD.U32 R4, RZ, RZ, UR6 ;  /* 0x00000006ff047e24 */ /* 0x000fe4000f8e00ff */
[----:B0-----:R-:W-:Y:S02]  /*11c40*/  IMAD.U32 R5, RZ, RZ, UR7 ;  /* 0x00000007ff057e24 */ /* 0x001fe4000f8e00ff */
        /* <DEDUP_REMOVED lines=8> */
[----:B--2---:R-:W-:Y:S05]  /*11cd0*/  CALL.ABS.NOINC R2 ;  /* 0x0000000002007343 */ /* 0x004fea0003c00000 */
.L_x_7288:
        /* <DEDUP_REMOVED lines=15> */
.L_x_7287:
[----:B------:R-:W1:Y:S02]  /*11dd0*/  LDC.64 R2, c[0x0][0x9f8] ;  /* 0x00027e00ff027b82 */ /* 0x000e640000000a00 */
[----:B-1----:R-:W-:-:S04]  /*11de0*/  ISETP.NE.U32.AND P0, PT, R2, RZ, PT ;  /* 0x000000ff0200720c */ /* 0x002fc80003f05070 */
[----:B------:R-:W-:-:S13]  /*11df0*/  ISETP.NE.AND.EX P0, PT, R3, RZ, PT, P0 ;  /* 0x000000ff0300720c */ /* 0x000fda0003f05300 */
[----:B------:R-:W1:Y:S02]  /*11e00*/  @P0 LDC.64 R2, c[0x0][0x9f8] ;  /* 0x00027e00ff020b82 */ /* 0x000e640000000a00 */
[----:B-1----:R-:W-:-:S05]  /*11e10*/  @P0 IMAD.WIDE R2, R19, 0x4, R2 ;  /* 0x0000000413020825 */ /* 0x002fca00078e0202 */
[----:B------:R1:W2:Y:S01]  /*11e20*/  @P0 LDG.E R19, desc[UR44][R2.64] ;  /* 0x0000002c02130981 */ /* 0x0002a2000c1e1900 */
[----:B------:R-:W-:Y:S01]  /*11e30*/  UMOV UR4, 0xffffffff ;  /* 0xffffffff00047882 */ /* 0x000fe20000000000 */
[----:B------:R-:W-:Y:S01]  /*11e40*/  LOP3.LUT R17, R17, 0xfffffffe, RZ, 0xc0, !PT ;  /* 0xfffffffe11117812 */ /* 0x000fe200078ec0ff */
[----:B------:R-:W-:Y:S01]  /*11e50*/  VIADD R18, R18, 0xffffffff ;  /* 0xffffffff12127836 */ /* 0x000fe20000000000 */
[----:B------:R-:W3:Y:S01]  /*11e60*/  S2R R0, SR_TID.X ;  /* 0x0000000000007919 */ /* 0x000ee20000002100 */
[----:B-1----:R-:W1:Y:S02]  /*11e70*/  LDC.64 R2, c[0x0][0x418] ;  /* 0x00010600ff027b82 */ /* 0x002e640000000a00 */
[----:B-1----:R-:W-:Y:S02]  /*11e80*/  ISETP.NE.U32.AND P0, PT, R2, RZ, PT ;  /* 0x000000ff0200720c */ /* 0x002fe40003f05070 */
[----:B---3--:R-:W-:Y:S02]  /*11e90*/  SHF.R.U32.HI R0, RZ, 0x5, R0 ;  /* 0x00000005ff007819 */ /* 0x008fe40000011600 */
[----:B------:R-:W-:-:S02]  /*11ea0*/  ISETP.NE.AND.EX P1, PT, R3, RZ, PT, P0 ;  /* 0x000000ff0300720c */ /* 0x000fc40003f25300 */
[----:B------:R-:W-:-:S11]  /*11eb0*/  LOP3.LUT R0, R0, 0x3, RZ, 0xc0, !PT ;  /* 0x0000000300007812 */ /* 0x000fd600078ec0ff */
[----:B------:R-:W-:Y:S02]  /*11ec0*/  @P1 LOP3.LUT R17, R17, 0x1, RZ, 0xfc, !PT ;  /* 0x0000000111111812 */ /* 0x000fe400078efcff */
[----:B--2---:R-:W-:Y:S02]  /*11ed0*/  SHF.R.S32.HI R6, RZ, 0x1f, R19 ;  /* 0x0000001fff067819 */ /* 0x004fe40000011413 */
[----:B------:R-:W-:-:S03]  /*11ee0*/  SEL R16, R19, RZ, !P1 ;  /* 0x000000ff13107207 */ /* 0x000fc60004800000 */
[----:B------:R1:W-:Y:S01]  /*11ef0*/  STL [R1], R6 ;  /* 0x0000000601007387 */ /* 0x0003e20000100800 */
[----:B------:R-:W-:Y:S05]  /*11f00*/  BRA.DIV UR4, `(.L_x_7289) ;  /* 0x0000003204c87947 */ /* 0x000fea000b800000 */
[----:B------:R2:W3:Y:S02]  /*11f10*/  SHFL.IDX PT, R14, R0, RZ, 0x1f ;  /* 0x00001fff000e7589 */ /* 0x0004e400000e0000 */
.L_x_7366:
[----:B---3--:R-:W-:Y:S02]  /*11f20*/  ISETP.NE.AND P0, PT, R14, RZ, PT ;  /* 0x000000ff0e00720c */ /* 0x008fe40003f05270 */
[----:B------:R-:W-:Y:S02]  /*11f30*/  PLOP3.LUT P2, PT, PT, PT, PT, 0x8, 0x0 ;  /* 0x000000000000781c */ /* 0x000fe40003f4e170 */
[----:B------:R-:W-:-:S11]  /*11f40*/  LOP3.LUT R17, R17, 0xfffffffd, RZ, 0xc0, !PT ;  /* 0xfffffffd11117812 */ /* 0x000fd600078ec0ff */
[----:B------:R-:W-:Y:S01]  /*11f50*/  @P2 LOP3.LUT R17, R17, 0x2, RZ, 0xfc, !PT ;  /* 0x0000000211112812 */ /* 0x000fe200078efcff */
[----:B------:R-:W-:Y:S06]  /*11f60*/  @P0 BRA `(.L_x_7290) ;  /* 0x0000000000f00947 */ /* 0x000fec0003800000 */
[----:B------:R-:W-:-:S03]  /*11f70*/  UMOV UR4, 0xffffffff ;  /* 0xffffffff00047882 */ /* 0x000fc60000000000 */
[----:B------:R-:W-:Y:S05]  /*11f80*/  BRA.DIV UR4, `(.L_x_7291) ;  /* 0x0000003204c87947 */ /* 0x000fea000b800000 */
[----:B------:R-:W-:-:S13]  /*11f90*/  ELECT P6, URZ, PT ;  /* 0x00000000003f782f */ /* 0x000fda00038c0000 */
.L_x_7369:
[----:B------:R-:W-:Y:S05]  /*11fa0*/  @!P6 BRA `(.L_x_7290) ;  /* 0x0000000000e0e947 */ /* 0x000fea0003800000 */
[----:B------:R-:W-:Y:S01]  /*11fb0*/  IMAD.MOV.U32 R16, RZ, RZ, R19 ;  /* 0x000000ffff107224 */ /* 0x000fe200078e0013 */
[----:B------:R-:W-:Y:S06]  /*11fc0*/  @!P1 BRA `(.L_x_7292) ;  /* 0x0000000000449947 */ /* 0x000fec0003800000 */
[----:B------:R-:W3:Y:S01]  /*11fd0*/  LDC R7, c[0x0][0x43c] ;  /* 0x00010f00ff077b82 */ /* 0x000ee20000000800 */
[----:B------:R-:W-:Y:S01]  /*11fe0*/  ULDC.64 UR4, c[0x0][0x428] ;  /* 0x00010a0000047ab9 */ /* 0x000fe20000000a00 */
[----:B---3--:R-:W-:-:S13]  /*11ff0*/  ISETP.NE.AND P0, PT, R7, 0x1, PT ;  /* 0x000000010700780c */ /* 0x008fda0003f05270 */
[----:B0-----:R-:W2:Y:S02]  /*12000*/  @P0 LDC.64 R4, c[0x0][0x440] ;  /* 0x00011000ff040b82 */ /* 0x001ea40000000a00 */
[----:B--2---:R-:W-:-:S04]  /*12010*/  @P0 IMAD.HI.U32 R0, R18, R4, RZ ;  /* 0x0000000412000227 */ /* 0x004fc800078e00ff */
[----:B------:R-:W-:Y:S01]  /*12020*/  IMAD.MOV.U32 R4, RZ, RZ, R18 ;  /* 0x000000ffff047224 */ /* 0x000fe200078e0012 */
[----:B------:R-:W-:-:S04]  /*12030*/  @P0 SHF.R.U32.HI R4, RZ, R5, R0 ;  /* 0x00000005ff040219 */ /* 0x000fc80000011600 */
[--C-:B------:R-:W-:Y:S01]  /*12040*/  SHF.R.S32.HI R5, RZ, 0x1f, R4.reuse ;  /* 0x0000001fff057819 */ /* 0x100fe20000011404 */
[----:B------:R-:W-:-:S04]  /*12050*/  IMAD.MOV R0, RZ, RZ, -R4 ;  /* 0x000000ffff007224 */ /* 0x000fc800078e0a04 */
[----:B------:R-:W-:Y:S02]  /*12060*/  IMAD R18, R7, R0, R18 ;  /* 0x0000000007127224 */ /* 0x000fe400078e0212 */
[----:B------:R-:W-:Y:S02]  /*12070*/  IMAD R0, R6, UR4, RZ ;  /* 0x0000000406007c24 */ /* 0x000fe4000f8e02ff */
[----:B------:R-:W-:-:S04]  /*12080*/  IMAD.WIDE.U32 R4, R19, UR4, R4 ;  /* 0x0000000413047c25 */ /* 0x000fc8000f8e0004 */
[----:B------:R-:W-:Y:S01]  /*12090*/  IMAD R7, R19, UR5, R0 ;  /* 0x0000000513077c24 */ /* 0x000fe2000f8e0200 */
[----:B------:R-:W-:-:S03]  /*120a0*/  LEA R2, P0, R4, R2, 0x2 ;  /* 0x0000000204027211 */ /* 0x000fc600078010ff */
[----:B------:R-:W-:-:S05]  /*120b0*/  IMAD.IADD R0, R5, 0x1, R7 ;  /* 0x0000000105007824 */ /* 0x000fca00078e0207 */
[----:B------:R-:W-:-:S05]  /*120c0*/  LEA.HI.X R3, R4, R3, R0, 0x2, P0 ;  /* 0x0000000304037211 */ /* 0x000fca00000f1400 */
[----:B------:R3:W5:Y:S02]  /*120d0*/  LDG.E R16, desc[UR44][R2.64] ;  /* 0x0000002c02107981 */ /* 0x000764000c1e1900 */
.L_x_7292:
[----:B--2---:R-:W-:Y:S01]  /*120e0*/  IMAD.MOV.U32 R0, RZ, RZ, 0x1 ;  /* 0x00000001ff007424 */ /* 0x004fe200078e00ff */
[----:B-1----:R-:W3:Y:S04]  /*120f0*/  S2R R6, SR_TID.X ;  /* 0x0000000000067919 */ /* 0x002ee80000002100 */
[----:B------:R-:W-:-:S04]  /*12100*/  SHF.L.U32 R0, R0, 0x1f, RZ ;  /* 0x0000001f00007819 */ /* 0x000fc800000006ff */
[----:B------:R-:W1:Y:S01]  /*12110*/  SYNCS.PHASECHK.TRANS64.TRYWAIT P0, [UR38+0x28840], R0 ;  /* 0x02884000ff0075a7 */ /* 0x000e620008000166 */
[----:B---3--:R-:W-:-:S04]  /*12120*/  LOP3.LUT R2, R6, 0x7f, RZ, 0xc0, !PT ;  /* 0x0000007f06027812 */ /* 0x008fc800078ec0ff */
[----:B------:R-:W-:Y:S01]  /*12130*/  ISETP.NE.AND P1, PT, R2, RZ, PT ;  /* 0x000000ff0200720c */ /* 0x000fe20003f25270 */
[----:B-1----:R-:W-:-:S12]  /*12140*/  @!P0 BRA `(.L_x_7293) ;  /* 0x0000003000788947 */ /* 0x002fd80003800000 */
.L_x_7370:
[----:B------:R-:W-:Y:S05]  /*12150*/  @P1 BRA `(.L_x_7294) ;  /* 0x0000000000181947 */ /* 0x000fea0003800000 */
[----:B------:R-:W2:Y:S01]  /*12160*/  S2R R2, SR_TID.X ;  /* 0x0000000000027919 */ /* 0x000ea20000002100 */
[----:B-1----:R-:W-:-:S04]  /*12170*/  IMAD.MOV.U32 R0, RZ, RZ, 0x8000 ;  /* 0x00008000ff007424 */ /* 0x002fc800078e00ff */
[----:B------:R3:W-:Y:S01]  /*12180*/  SYNCS.ARRIVE.TRANS64 RZ, [UR38+0x28830], R0 ;  /* 0x02883000ffff79a7 */ /* 0x0007e20008000026 */
[----:B--2---:R-:W-:-:S13]  /*12190*/  LOP3.LUT P0, RZ, R2, 0x1f, RZ, 0xc0, !PT ;  /* 0x0000001f02ff7812 */ /* 0x004fda000780c0ff */
[----:B---3--:R-:W-:Y:S05]  /*121a0*/  @!P0 BRA `(.L_x_7294) ;  /* 0x0000000000048947 */ /* 0x008fea0003800000 */
[----:B------:R-:W-:Y:S01]  /*121b0*/  BPT.TRAP 0x1 ;  /* 0x000000040000795c */ /* 0x000fe20000300000 */
.L_x_7294:
        /* <DEDUP_REMOVED lines=10> */
[----:B------:R-:W-:Y:S01]  /*12260*/  USHF.L.U32 UR11, UR11, 0x7, URZ ;  /* 0x000000070b0b7899 */ /* 0x000fe2000800063f */
        /* <DEDUP_REMOVED lines=8> */
[----:B------:R3:W-:Y:S01]  /*122f0*/  UTMALDG.4D [UR8], [UR4], desc[UR6] ;  /* 0x00000608040075b4 */ /* 0x0007e20008019000 */
[----:B------:R-:W-:Y:S01]  /*12300*/  @P0 LOP3.LUT R17, R17, 0x2, RZ, 0xfc, !PT ;  /* 0x0000000211110812 */ /* 0x000fe200078efcff */
[----:B------:R3:W-:Y:S02]  /*12310*/  UTMALDG.4D [UR32], [UR4], desc[UR6] ;  /* 0x00000620040075b4 */ /* 0x0007e40008019000 */
[----:B---3--:R-:W-:-:S04]  /*12320*/  NOP ;  /* 0x0000000000007918 */ /* 0x008fc80000000000 */
.L_x_7290:
        /* <DEDUP_REMOVED lines=11> */
[----:B-1----:R-:W1:Y:S01]  /*123e0*/  LDC.64 R2, c[0x4][R2] ;  /* 0x0100000002027b82 */ /* 0x002e620000000a00 */
        /* <DEDUP_REMOVED lines=9> */
[----:B-12---:R-:W-:Y:S05]  /*12480*/  CALL.ABS.NOINC R2 ;  /* 0x0000000002007343 */ /* 0x006fea0003c00000 */
.L_x_7295:
[----:B------:R-:W0:Y:S01]  /*12490*/  S2R R4, SR_CTAID.Z ;  /* 0x0000000000047919 */ /* 0x000e220000002700 */
[----:B------:R-:W3:Y:S01]  /*124a0*/  LDC R8, c[0x0][0x448] ;  /* 0x00011200ff087b82 */ /* 0x000ee20000000800 */
[----:B------:R-:W-:Y:S01]  /*124b0*/  USHF.R.S32.HI UR4, URZ, 0x1f, UR36 ;  /* 0x0000001f3f047899 */ /* 0x000fe20008011424 */
[----:B------:R-:W4:Y:S01]  /*124c0*/  S2R R11, SR_TID.X ;  /* 0x00000000000b7919 */ /* 0x000f220000002100 */
[----:B------:R-:W-:Y:S02]  /*124d0*/  ULDC.64 UR8, c[0x0][0x2d8] ;  /* 0x0000b60000087ab9 */ /* 0x000fe40000000a00 */
[----:B------:R-:W-:-:S03]  /*124e0*/  UIMAD UR6, UR4, UR8, URZ ;  /* 0x00000008040672a4 */ /* 0x000fc6000f8e023f */
[----:B-1----:R-:W2:Y:S01]  /*124f0*/  LDC.64 R2, c[0x0][0x2e0] ;  /* 0x0000b800ff027b82 */ /* 0x002ea20000000a00 */
[----:B------:R-:W-:Y:S02]  /*12500*/  UIMAD.WIDE.U32 UR4, UR36, UR8, URZ ;  /* 0x00000008240472a5 */ /* 0x000fe4000f8e003f */
[----:B------:R-:W-:-:S04]  /*12510*/  UIMAD UR6, UR36, UR9, UR6 ;  /* 0x00000009240672a4 */ /* 0x000fc8000f8e0206 */
[----:B------:R-:W-:Y:S01]  /*12520*/  UIADD3 UR5, UR5, UR6, URZ ;  /* 0x0000000605057290 */ /* 0x000fe2000fffe03f */
[----:B---3--:R-:W-:Y:S02]  /*12530*/  ISETP.NE.AND P0, PT, R8, 0x1, PT ;  /* 0x000000010800780c */ /* 0x008fe40003f05270 */
[----:B0-----:R-:W-:Y:S02]  /*12540*/  SHF.R.S32.HI R5, RZ, 0x1f, R4 ;  /* 0x0000001fff057819 */ /* 0x001fe40000011404 */
[----:B----4-:R-:W-:-:S03]  /*12550*/  LOP3.LUT R9, R11, 0x7f, RZ, 0xc0, !PT ;  /* 0x0000007f0b097812 */ /* 0x010fc600078ec0ff */
[-C--:B--2---:R-:W-:Y:S02]  /*12560*/  IMAD R0, R5, R2.reuse, RZ ;  /* 0x0000000205007224 */ /* 0x084fe400078e02ff */
[----:B------:R-:W-:Y:S02]  /*12570*/  IMAD.SHL.U32 R7, R11, 0x10, RZ ;  /* 0x000000100b077824 */ /* 0x000fe400078e00ff */
[C---:B------:R-:W-:Y:S02]  /*12580*/  IMAD R5, R4.reuse, R3, R0 ;  /* 0x0000000304057224 */ /* 0x040fe400078e0200 */
[----:B------:R-:W-:Y:S01]  /*12590*/  IMAD.WIDE.U32 R2, R4, R2, UR4 ;  /* 0x0000000404027e25 */ /* 0x000fe2000f8e0002 */
[----:B------:R-:W0:Y:S01]  /*125a0*/  @P0 LDC R0, c[0x0][0x450] ;  /* 0x00011400ff000b82 */ /* 0x000e220000000800 */
[----:B------:R-:W-:Y:S01]  /*125b0*/  SHF.R.U32.HI R4, RZ, 0x3, R9 ;  /* 0x00000003ff047819 */ /* 0x000fe20000011609 */
[----:B------:R-:W-:Y:S01]  /*125c0*/  ULDC.64 UR4, c[0x0][0x2d0] ;  /* 0x0000b40000047ab9 */ /* 0x000fe20000000a00 */
[----:B------:R-:W-:-:S02]  /*125d0*/  IMAD.IADD R3, R3, 0x1, R5 ;  /* 0x0000000103037824 */ /* 0x000fc400078e0205 */
[----:B------:R-:W-:-:S03]  /*125e0*/  LOP3.LUT R6, R4, 0x70, R7, 0xf8, !PT ;  /* 0x0000007004067812 */ /* 0x000fc600078ef807 */
[----:B------:R-:W1:Y:S02]  /*125f0*/  @P0 LDC R5, c[0x0][0x44c] ;  /* 0x00011300ff050b82 */ /* 0x000e640000000800 */
[----:B------:R-:W-:-:S04]  /*12600*/  VIADD R6, R6, UR40 ;  /* 0x0000002806067c36 */ /* 0x000fc80008000000 */
        /* <DEDUP_REMOVED lines=15> */
[----:B------:R-:W-:Y:S02]  /*12700*/  ULDC.64 UR4, c[0x0][0x280] ;  /* 0x0000a00000047ab9 */ /* 0x000fe40000000a00 */
[----:B------:R-:W-:Y:S01]  /*12710*/  LEA R0, P0, R2, UR4, 0x1 ;  /* 0x0000000402007c11 */ /* 0x000fe2000f8008ff */
[----:B------:R-:W-:Y:S01]  /*12720*/  IMAD.IADD R3, R3, 0x1, R5 ;  /* 0x0000000103037824 */ /* 0x000fe200078e0205 */
[----:B------:R-:W-:-:S04]  /*12730*/  ULDC UR4, c[0x0][0x2b8] ;  /* 0x0000ae0000047ab9 */ /* 0x000fc80000000800 */
[----:B------:R-:W-:Y:S01]  /*12740*/  LEA.HI.X R6, R2, UR5, R3, 0x1, P0 ;  /* 0x0000000502067c11 */ /* 0x000fe200080f0c03 */
[----:B------:R-:W-:-:S05]  /*12750*/  IMAD.SHL.U32 R2, R11, 0x8, RZ ;  /* 0x000000080b027824 */ /* 0x000fca00078e00ff */
[----:B------:R-:W-:-:S04]  /*12760*/  LOP3.LUT R10, R2, 0x38, RZ, 0xc0, !PT ;  /* 0x00000038020a7812 */ /* 0x000fc800078ec0ff */
[C---:B------:R-:W-:Y:S02]  /*12770*/  LOP3.LUT R3, R10.reuse, 0x40, RZ, 0xfc, !PT ;  /* 0x000000400a037812 */ /* 0x040fe400078efcff */
[----:B------:R-:W-:Y:S02]  /*12780*/  ISETP.GE.AND P1, PT, R10, UR4, PT ;  /* 0x000000040a007c0c */ /* 0x000fe4000bf26270 */
[----:B------:R-:W-:Y:S01]  /*12790*/  ISETP.GE.AND P0, PT, R3, UR4, PT ;  /* 0x0000000403007c0c */ /* 0x000fe2000bf06270 */
[----:B------:R-:W-:Y:S01]  /*127a0*/  UMOV UR4, 0xffffffff ;  /* 0xffffffff00047882 */ /* 0x000fe20000000000 */
[----:B------:R-:W-:-:S04]  /*127b0*/  LOP3.LUT R3, R2, 0x1c0, RZ, 0xc0, !PT ;  /* 0x000001c002037812 */ /* 0x000fc800078ec0ff */
[----:B------:R-:W-:Y:S01]  /*127c0*/  LOP3.LUT R3, R3, 0x38, R2, 0xf8, !PT ;  /* 0x0000003803037812 */ /* 0x000fe200078ef802 */
[----:B------:R-:W-:-:S03]  /*127d0*/  IMAD.SHL.U32 R2, R9, 0x8, RZ ;  /* 0x0000000809027824 */ /* 0x000fc600078e00ff */
[----:B------:R-:W-:-:S04]  /*127e0*/  LOP3.LUT R3, R3, 0x38, R11, 0x78, !PT ;  /* 0x0000003803037812 */ /* 0x000fc800078e780b */
[----:B------:R-:W-:Y:S01]  /*127f0*/  LOP3.LUT R7, R3, 0x200, R2, 0xf8, !PT ;  /* 0x0000020003077812 */ /* 0x000fe200078ef802 */
[----:B------:R-:W-:Y:S06]  /*12800*/  BRA.DIV UR4, `(.L_x_7296) ;  /* 0x0000002a04e07947 */ /* 0x000fec000b800000 */
[----:B------:R-:W-:Y:S01]  /*12810*/  SHFL.IDX PT, R2, R6, RZ, 0x181f ;  /* 0x00181fff06027589 */ /* 0x000fe200000e0000 */
[----:B------:R-:W-:Y:S01]  /*12820*/  ULDC UR4, c[0x0][0x288] ;  /* 0x0000a20000047ab9 */ /* 0x000fe20000000800 */
[----:B------:R-:W-:Y:S02]  /*12830*/  VIADD R4, R4, UR40 ;  /* 0x0000002804047c36 */ /* 0x000fe40008000000 */
[----:B------:R-:W0:Y:S01]  /*12840*/  SHFL.IDX PT, R3, R0, RZ, 0x181f ;  /* 0x00181fff00037589 */ /* 0x000e2200000e0000 */
[----:B------:R-:W-:Y:S02]  /*12850*/  IMAD R5, R8, UR4, RZ ;  /* 0x0000000408057c24 */ /* 0x000fe4000f8e02ff */
[C---:B------:R-:W-:Y:S01]  /*12860*/  VIADD R12, R4.reuse, 0x10 ;  /* 0x00000010040c7836 */ /* 0x040fe20000000000 */
[----:B------:R-:W-:Y:S02]  /*12870*/  SHFL.IDX PT, R14, R0, 0x1, 0x181f ;  /* 0x00381f00000e7f89 */ /* 0x000fe400000e0000 */
[----:B------:R-:W-:-:S13]  /*12880*/  ISETP.GE.AND P2, PT, R4, R5, PT ;  /* 0x000000050400720c */ /* 0x000fda0003f46270 */
[----:B------:R-:W-:Y:S02]  /*12890*/  @!P2 LEA R8, R7, UR38, 0x1 ;  /* 0x000000260708ac11 */ /* 0x000fe4000f8e08ff */
[----:B0-----:R-:W-:-:S04]  /*128a0*/  LOP3.LUT R3, R3, R2, RZ, 0x3c, !PT ;  /* 0x0000000203037212 */ /* 0x001fc800078e3cff */
[----:B------:R-:W-:-:S04]  /*128b0*/  LOP3.LUT R2, R3, R2, RZ, 0x3c, !PT ;  /* 0x0000000203027212 */ /* 0x000fc800078e3cff */
[----:B------:R-:W-:-:S03]  /*128c0*/  LOP3.LUT R3, R3, R2, RZ, 0x3c, !PT ;  /* 0x0000000203037212 */ /* 0x000fc600078e3cff */
[----:B------:R-:W-:-:S05]  /*128d0*/  @!P2 IMAD.WIDE.U32 R2, R10, 0x2, R2 ;  /* 0x000000020a02a825 */ /* 0x000fca00078e0002 */
[----:B------:R-:W-:Y:S04]  /*128e0*/  @!P2 LDGSTS.E.BYPASS.LTC128B.128 [R8+0x10400], desc[UR44][R2.64], !P1 ;  /* 0x104000000208afae */ /* 0x000fe8000c901d6c */
[----:B------:R0:W-:Y:S01]  /*128f0*/  @!P2 LDGSTS.E.BYPASS.LTC128B.128 [R8+0x14400], desc[UR44][R2.64+0x80], !P0 ;  /* 0x144000800208afae */ /* 0x0001e2000c101d6c */
[----:B------:R-:W-:Y:S01]  /*12900*/  ISETP.GE.AND P2, PT, R12, R5, PT ;  /* 0x000000050c00720c */ /* 0x000fe20003f46270 */
[----:B------:R-:W-:Y:S02]  /*12910*/  VIADD R12, R4, 0x20 ;  /* 0x00000020040c7836 */ /* 0x000fe40000000000 */
[----:B0-----:R-:W0:Y:S10]  /*12920*/  SHFL.IDX PT, R8, R6, 0x1, 0x181f ;  /* 0x00381f0006087f89 */ /* 0x001e3400000e0000 */
[----:B------:R-:W-:Y:S01]  /*12930*/  @!P2 LEA R21, R7, UR38, 0x1 ;  /* 0x000000260715ac11 */ /* 0x000fe2000f8e08ff */
[----:B------:R-:W1:Y:S01]  /*12940*/  SHFL.IDX PT, R2, R6, 0x2, 0x181f ;  /* 0x00581f0006027f89 */ /* 0x000e6200000e0000 */
[----:B0-----:R-:W-:-:S02]  /*12950*/  IMAD.MOV.U32 R9, RZ, RZ, R8 ;  /* 0x000000ffff097224 */ /* 0x001fc400078e0008 */
[----:B------:R-:W-:Y:S02]  /*12960*/  IMAD.MOV.U32 R8, RZ, RZ, R14 ;  /* 0x000000ffff087224 */ /* 0x000fe400078e000e */
[----:B------:R-:W0:Y:S01]  /*12970*/  SHFL.IDX PT, R14, R0, 0x2, 0x181f ;  /* 0x00581f00000e7f89 */ /* 0x000e2200000e0000 */
[----:B-1----:R-:W-:Y:S02]  /*12980*/  IMAD.MOV.U32 R3, RZ, RZ, R2 ;  /* 0x000000ffff037224 */ /* 0x002fe400078e0002 */
[----:B------:R-:W-:-:S05]  /*12990*/  @!P2 IMAD.WIDE.U32 R8, R10, 0x2, R8 ;  /* 0x000000020a08a825 */ /* 0x000fca00078e0008 */
[----:B------:R-:W-:Y:S04]  /*129a0*/  @!P2 LDGSTS.E.BYPASS.LTC128B.128 [R21+0x10c00], desc[UR44][R8.64], !P1 ;  /* 0x10c000000815afae */ /* 0x000fe8000c901d6c */
[----:B------:R1:W-:Y:S01]  /*129b0*/  @!P2 LDGSTS.E.BYPASS.LTC128B.128 [R21+0x14c00], desc[UR44][R8.64+0x80], !P0 ;  /* 0x14c000800815afae */ /* 0x0003e2000c101d6c */
[-C--:B------:R-:W-:Y:S01]  /*129c0*/  ISETP.GE.AND P2, PT, R12, R5.reuse, PT ;  /* 0x000000050c00720c */ /* 0x080fe20003f46270 */
[----:B------:R-:W-:Y:S02]  /*129d0*/  VIADD R12, R4, 0x30 ;  /* 0x00000030040c7836 */ /* 0x000fe40000000000 */
[----:B0-----:R-:W-:Y:S01]  /*129e0*/  IMAD.MOV.U32 R2, RZ, RZ, R14 ;  /* 0x000000ffff027224 */ /* 0x001fe200078e000e */
[----:B-1----:R-:W0:Y:S09]  /*129f0*/  SHFL.IDX PT, R8, R6, 0x3, 0x181f ;  /* 0x00781f0006087f89 */ /* 0x002e3200000e0000 */
[----:B------:R-:W-:Y:S01]  /*12a00*/  @!P2 LEA R20, R7, UR38, 0x1 ;  /* 0x000000260714ac11 */ /* 0x000fe2000f8e08ff */
[----:B------:R-:W-:Y:S01]  /*12a10*/  @!P2 IMAD.WIDE.U32 R2, R10, 0x2, R2 ;  /* 0x000000020a02a825 */ /* 0x000fe200078e0002 */
[----:B------:R-:W1:Y:S04]  /*12a20*/  SHFL.IDX PT, R14, R0, 0x3, 0x181f ;  /* 0x00781f00000e7f89 */ /* 0x000e6800000e0000 */
[----:B------:R-:W-:Y:S04]  /*12a30*/  @!P2 LDGSTS.E.BYPASS.LTC128B.128 [R20+0x11400], desc[UR44][R2.64], !P1 ;  /* 0x114000000214afae */ /* 0x000fe8000c901d6c */
[----:B------:R2:W-:Y:S01]  /*12a40*/  @!P2 LDGSTS.E.BYPASS.LTC128B.128 [R20+0x15400], desc[UR44][R2.64+0x80], !P0 ;  /* 0x154000800214afae */ /* 0x0005e2000c101d6c */
[----:B------:R-:W-:Y:S01]  /*12a50*/  ISETP.GE.AND P2, PT, R12, R5, PT ;  /* 0x000000050c00720c */ /* 0x000fe20003f46270 */
[----:B------:R-:W-:-:S02]  /*12a60*/  VIADD R12, R4, 0x40 ;  /* 0x00000040040c7836 */ /* 0x000fc40000000000 */
[----:B0-----:R-:W-:Y:S01]  /*12a70*/  IMAD.MOV.U32 R9, RZ, RZ, R8 ;  /* 0x000000ffff097224 */ /* 0x001fe200078e0008 */
[----:B--2---:R-:W0:Y:S09]  /*12a80*/  SHFL.IDX PT, R2, R6, 0x4, 0x181f ;  /* 0x00981f0006027f89 */ /* 0x004e3200000e0000 */
[----:B------:R-:W-:Y:S01]  /*12a90*/  @!P2 LEA R21, R7, UR38, 0x1 ;  /* 0x000000260715ac11 */ /* 0x000fe2000f8e08ff */
[----:B-1----:R-:W-:-:S02]  /*12aa0*/  IMAD.MOV.U32 R8, RZ, RZ, R14 ;  /* 0x000000ffff087224 */ /* 0x002fc400078e000e */
[----:B------:R-:W1:Y:S02]  /*12ab0*/  SHFL.IDX PT, R14, R0, 0x4, 0x181f ;  /* 0x00981f00000e7f89 */ /* 0x000e6400000e0000 */
[----:B------:R-:W-:-:S05]  /*12ac0*/  @!P2 IMAD.WIDE.U32 R8, R10, 0x2, R8 ;  /* 0x000000020a08a825 */ /* 0x000fca00078e0008 */
[----:B------:R-:W-:Y:S04]  /*12ad0*/  @!P2 LDGSTS.E.BYPASS.LTC128B.128 [R21+0x11c00], desc[UR44][R8.64], !P1 ;  /* 0x11c000000815afae */ /* 0x000fe8000c901d6c */
[----:B------:R2:W-:Y:S01]  /*12ae0*/  @!P2 LDGSTS.E.BYPASS.LTC128B.128 [R21+0x15c00], desc[UR44][R8.64+0x80], !P0 ;  /* 0x15c000800815afae */ /* 0x0005e2000c101d6c */
[----:B------:R-:W-:Y:S01]  /*12af0*/  ISETP.GE.AND P2, PT, R12, R5, PT ;  /* 0x000000050c00720c */ /* 0x000fe20003f46270 */
[----:B------:R-:W-:Y:S02]  /*12b00*/  VIADD R12, R4, 0x50 ;  /* 0x00000050040c7836 */ /* 0x000fe40000000000 */
[----:B0-----:R-:W-:Y:S01]  /*12b10*/  IMAD.MOV.U32 R3, RZ, RZ, R2 ;  /* 0x000000ffff037224 */ /* 0x001fe200078e0002 */
[----:B--2---:R-:W0:Y:S01]  /*12b20*/  SHFL.IDX PT, R8, R6, 0x5, 0x181f ;  /* 0x00b81f0006087f89 */ /* 0x004e2200000e0000 */
[----:B-1----:R-:W-:-:S08]  /*12b30*/  IMAD.MOV.U32 R2, RZ, RZ, R14 ;  /* 0x000000ffff027224 */ /* 0x002fd000078e000e */
[----:B------:R-:W-:Y:S01]  /*12b40*/  @!P2 LEA R20, R7, UR38, 0x1 ;  /* 0x000000260714ac11 */ /* 0x000fe2000f8e08ff */
[----:B------:R-:W1:Y:S01]  /*12b50*/  SHFL.IDX PT, R14, R0, 0x5, 0x181f ;  /* 0x00b81f00000e7f89 */ /* 0x000e6200000e0000 */
        /* <DEDUP_REMOVED lines=14> */
[----:B0-----:R-:W-:Y:S02]  /*12c40*/  IMAD.MOV.U32 R3, RZ, RZ, R2 ;  /* 0x000000ffff037224 */ /* 0x001fe400078e0002 */
[----:B-1----:R-:W-:-:S10]  /*12c50*/  IMAD.MOV.U32 R2, RZ, RZ, R14 ;  /* 0x000000ffff027224 */ /* 0x002fd400078e000e */
[----:B--2---:R-:W-:Y:S01]  /*12c60*/  @!P2 LEA R8, R7, UR38, 0x1 ;  /* 0x000000260708ac11 */ /* 0x004fe2000f8e08ff */
[----:B------:R0:W1:Y:S01]  /*12c70*/  SHFL.IDX PT, R14, R0, 0x7, 0x181f ;  /* 0x00f81f00000e7f89 */ /* 0x00006200000e0000 */
[----:B------:R-:W-:-:S05]  /*12c80*/  @!P2 IMAD.WIDE.U32 R2, R10, 0x2, R2 ;  /* 0x000000020a02a825 */ /* 0x000fca00078e0002 */
[----:B------:R-:W-:Y:S04]  /*12c90*/  @!P2 LDGSTS.E.BYPASS.LTC128B.128 [R8+0x13400], desc[UR44][R2.64], !P1 ;  /* 0x134000000208afae */ /* 0x000fe8000c901d6c */
[----:B------:R2:W-:Y:S04]  /*12ca0*/  @!P2 LDGSTS.E.BYPASS.LTC128B.128 [R8+0x17400], desc[UR44][R2.64+0x80], !P0 ;  /* 0x174000800208afae */ /* 0x0005e8000c101d6c */
[----:B--2---:R0:W2:Y:S02]  /*12cb0*/  SHFL.IDX PT, R2, R6, 0x7, 0x181f ;  /* 0x00f81f0006027f89 */ /* 0x0040a400000e0000 */
.L_x_7387:
[----:B------:R-:W-:Y:S01]  /*12cc0*/  VIADD R4, R4, 0x70 ;  /* 0x0000007004047836 */ /* 0x000fe20000000000 */
[----:B------:R-:W-:Y:S01]  /*12cd0*/  BSSY B0, `(.L_x_7297) ;  /* 0x000000c000007945 */ /* 0x000fe20003800000 */
[----:B--2---:R-:W-:Y:S02]  /*12ce0*/  IMAD.MOV.U32 R3, RZ, RZ, R2 ;  /* 0x000000ffff037224 */ /* 0x004fe400078e0002 */
[----:B-1----:R-:W-:Y:S01]  /*12cf0*/  IMAD.MOV.U32 R2, RZ, RZ, R14 ;  /* 0x000000ffff027224 */ /* 0x002fe200078e000e */
[----:B------:R-:W-:-:S13]  /*12d00*/  ISETP.GE.AND P2, PT, R4, R5, PT ;  /* 0x000000050400720c */ /* 0x000fda0003f46270 */
[----:B------:R-:W-:Y:S05]  /*12d10*/  @P2 BRA `(.L_x_7298) ;  /* 0x00000000001c2947 */ /* 0x000fea0003800000 */
[----:B------:R-:W-:Y:S01]  /*12d20*/  IMAD.WIDE.U32 R2, R10, 0x2, R2 ;  /* 0x000000020a027825 */ /* 0x000fe200078e0002 */
[----:B------:R-:W-:-:S05]  /*12d30*/  LEA R7, R7, UR38, 0x1 ;  /* 0x0000002607077c11 */ /* 0x000fca000f8e08ff */
[----:B------:R-:W-:Y:S01]  /*12d40*/  @!PT LDS RZ, [RZ] ;  /* 0x00000000fffff984 */ /* 0x000fe20000000800 */
[----:B------:R-:W-:Y:S01]  /*12d50*/  @!PT LDS RZ, [RZ] ;  /* 0x00000000fffff984 */ /* 0x000fe20000000800 */
[----:B------:R-:W-:Y:S01]  /*12d60*/  @!PT LDS RZ, [RZ] ;  /* 0x00000000fffff984 */ /* 0x000fe20000000800 */
[----:B------:R1:W-:Y:S04]  /*12d70*/  LDGSTS.E.BYPASS.LTC128B.128 [R7+0x13c00], desc[UR44][R2.64], !P1 ;  /* 0x13c0000002077fae */ /* 0x0003e8000c901d6c */
[----:B------:R1:W-:Y:S02]  /*12d80*/  LDGSTS.E.BYPASS.LTC128B.128 [R7+0x17c00], desc[UR44][R2.64+0x80], !P0 ;  /* 0x17c0008002077fae */ /* 0x0003e4000c101d6c */
.L_x_7298:
[----:B------:R-:W-:Y:S05]  /*12d90*/  BSYNC B0 ;  /* 0x0000000000007941 */ /* 0x000fea0003800000 */
.L_x_7297:
[----:B------:R-:W-:Y:S01]  /*12da0*/  NOP ;  /* 0x0000000000007918 */ /* 0x000fe20000000000 */
[----:B------:R-:W-:Y:S01]  /*12db0*/  SYNCS.ARRIVE.TRANS64.RED.A0T1 RZ, [UR38+0x28800], RZ ;  /* 0x028800ffffff79a7 */ /* 0x000fe20008200426 */
[----:B0-----:R-:W-:Y:S01]  /*12dc0*/  IMAD.MOV.U32 R0, RZ, RZ, 0x1 ;  /* 0x00000001ff007424 */ /* 0x001fe200078e00ff */
[----:B------:R-:W-:Y:S04]  /*12dd0*/  ARRIVES.LDGSTSBAR.64.TRANSCNT [UR38+0x28800] ;  /* 0x02880000ff0079b0 */ /* 0x000fe80008000aa6 */
[----:B------:R-:W-:Y:S01]  /*12de0*/  SHF.L.U32 R0, R0, 0x1f, RZ ;  /* 0x0000001f00007819 */ /* 0x000fe200000006ff */
[----:B------:R-:W-:Y:S01]  /*12df0*/  NOP ;  /* 0x0000000000007918 */ /* 0x000fe20000000000 */
[----:B------:R-:W2:Y:S01]  /*12e00*/  LDL.LU R4, [R1+0x10] ;  /* 0x0000100001047983 */ /* 0x000ea20000300800 */
[----:B------:R-:W-:Y:S03]  /*12e10*/  SYNCS.ARRIVE.TRANS64.A1T0 RZ, [UR38+0x28800], RZ ;  /* 0x028800ffffff79a7 */ /* 0x000fe60008100026 */
[----:B-1----:R-:W3:Y:S01]  /*12e20*/  LDL R3, [R1+0x4] ;  /* 0x0000040001037983 */ /* 0x002ee20000100800 */
[----:B------:R-:W0:Y:S01]  /*12e30*/  SYNCS.PHASECHK.TRANS64.TRYWAIT P0, [UR38+0x28820], R0 ;  /* 0x02882000ff0075a7 */ /* 0x000e220008000166 */
[----:B--2---:R-:W-:-:S05]  /*12e40*/  VIADD R6, R4, 0xfffffffe ;  /* 0xfffffffe04067836 */ /* 0x004fca0000000000 */
[----:B---3--:R-:W-:Y:S01]  /*12e50*/  ISETP.GE.AND P1, PT, R6, R3, PT ;  /* 0x000000030600720c */ /* 0x008fe20003f26270 */
[----:B0-----:R-:W-:-:S12]  /*12e60*/  @!P0 BRA `(.L_x_7299) ;  /* 0x0000002c00d88947 */ /* 0x001fd80003800000 */
.L_x_7388:
[----:B------:R-:W-:Y:S02]  /*12e70*/  IMAD.MOV.U32 R9, RZ, RZ, 0x1 ;  /* 0x00000001ff097424 */ /* 0x000fe400078e00ff */
[----:B0-----:R-:W-:Y:S01]  /*12e80*/  IMAD.MOV.U32 R0, RZ, RZ, RZ ;  /* 0x000000ffff007224 */ /* 0x001fe200078e00ff */
[----:B------:R-:W-:Y:S06]  /*12e90*/  @!P1 BRA `(.L_x_7300) ;  /* 0x00000018004c9947 */ /* 0x000fec0003800000 */
[----:B------:R-:W2:Y:S04]  /*12ea0*/  LDL.LU R2, [R1+0xc] ;  /* 0x00000c0001027983 */ /* 0x000ea80000300800 */
[----:B------:R-:W3:Y:S04]  /*12eb0*/  LDL.LU R4, [R1+0x8] ;  /* 0x0000080001047983 */ /* 0x000ee80000300800 */
[----:B------:R-:W4:Y:S01]  /*12ec0*/  LDL.LU R3, [R1+0x4] ;  /* 0x0000040001037983 */ /* 0x000f220000300800 */
[----:B------:R-:W-:Y:S01]  /*12ed0*/  UIADD3 UR4, UR41, 0x1, URZ ;  /* 0x0000000129047890 */ /* 0x000fe2000fffe03f */
[----:B------:R-:W-:-:S05]  /*12ee0*/  IMAD.MOV.U32 R9, RZ, RZ, 0x1 ;  /* 0x00000001ff097424 */ /* 0x000fca00078e00ff */
[----:B--2---:R-:W-:Y:S01]  /*12ef0*/  IMAD R2, R2, UR4, RZ ;  /* 0x0000000402027c24 */ /* 0x004fe2000f8e02ff */
[----:B------:R-:W-:-:S04]  /*12f00*/  ULOP3.LUT UR4, URZ, UR42, URZ, 0x33, !UPT ;  /* 0x0000002a3f047292 */ /* 0x000fc8000f8e333f */
[----:B------:R-:W-:Y:S02]  /*12f10*/  LOP3.LUT R2, RZ, R2, RZ, 0x33, !PT ;  /* 0x00000002ff027212 */ /* 0x000fe400078e33ff */
[----:B----4-:R-:W-:Y:S02]  /*12f20*/  LOP3.LUT R3, RZ, R3, RZ, 0x33, !PT ;  /* 0x00000003ff037212 */ /* 0x010fe400078e33ff */
[----:B---3--:R-:W-:Y:S01]  /*12f30*/  VIADDMNMX R2, R2, -R4, UR4, !PT ;  /* 0x0000000402027e46 */ /* 0x008fe2000f800904 */
[----:B------:R-:W-:Y:S01]  /*12f40*/  ULOP3.LUT UR4, URZ, UR39, URZ, 0x33, !UPT ;  /* 0x000000273f047292 */ /* 0x000fe2000f8e333f */
[----:B------:R-:W0:Y:S05]  /*12f50*/  S2R R4, SR_TID.X ;  /* 0x0000000000047919 */ /* 0x000e2a0000002100 */
[----:B------:R-:W-:-:S04]  /*12f60*/  VIMNMX R2, R2, UR4, !PT ;  /* 0x0000000402027c48 */ /* 0x000fc8000ffe0100 */
[----:B------:R-:W-:-:S05]  /*12f70*/  VIADDMNMX R3, R2, 0x2, R3, !PT ;  /* 0x0000000202037846 */ /* 0x000fca0007800103 */
[----:B------:R-:W-:-:S05]  /*12f80*/  VIADD R5, R3, 0xfffffffe ;  /* 0xfffffffe03057836 */ /* 0x000fca0000000000 */
[-C--:B------:R-:W-:Y:S02]  /*12f90*/  ISETP.NE.AND P0, PT, R5, R2.reuse, PT ;  /* 0x000000020500720c */ /* 0x080fe40003f05270 */
[----:B------:R-:W-:-:S05]  /*12fa0*/  LOP3.LUT R2, RZ, R2, RZ, 0x33, !PT ;  /* 0x00000002ff027212 */ /* 0x000fca00078e33ff */
[----:B------:R-:W-:-:S05]  /*12fb0*/  IMAD.IADD R2, R3, 0x1, R2 ;  /* 0x0000000103027824 */ /* 0x000fca00078e0202 */
[----:B------:R-:W-:Y:S02]  /*12fc0*/  LOP3.LUT R11, R2, 0x1, RZ, 0xc0, !PT ;  /* 0x00000001020b7812 */ /* 0x000fe400078ec0ff */
[----:B0-----:R-:W-:Y:S01]  /*12fd0*/  LOP3.LUT R10, R4, 0x1f, RZ, 0xc0, !PT ;  /* 0x0000001f040a7812 */ /* 0x001fe200078ec0ff */
[----:B------:R-:W-:Y:S01]  /*12fe0*/  IMAD.MOV.U32 R4, RZ, RZ, R16 ;  /* 0x000000ffff047224 */ /* 0x000fe200078e0010 */
[----:B------:R-:W-:Y:S06]  /*12ff0*/  @!P0 BRA `(.L_x_7301) ;  /* 0x0000001000008947 */ /* 0x000fec0003800000 */
[----:B------:R-:W-:Y:S01]  /*13000*/  BSSY B0, `(.L_x_7301) ;  /* 0x00000ff000007945 */ /* 0x000fe20003800000 */
[----:B------:R-:W-:Y:S02]  /*13010*/  IMAD.IADD R7, R2, 0x1, -R11 ;  /* 0x0000000102077824 */ /* 0x000fe400078e0a0b */
[----:B------:R-:W-:Y:S02]  /*13020*/  IMAD.MOV.U32 R8, RZ, RZ, 0x1 ;  /* 0x00000001ff087424 */ /* 0x000fe400078e00ff */
[----:B------:R-:W-:-:S07]  /*13030*/  IMAD.MOV.U32 R4, RZ, RZ, R16 ;  /* 0x000000ffff047224 */ /* 0x000fce00078e0010 */
.L_x_7332:
        /* <DEDUP_REMOVED lines=19> */
[----:B------:R-:W-:-:S04]  /*13170*/  IMAD.WIDE.U32 R2, R19, UR4, R2 ;  /* 0x0000000413027c25 */ /* 0x000fc8000f8e0002 */
[----:B--2---:R-:W-:-:S04]  /*13180*/  IMAD R4, R12, UR4, RZ ;  /* 0x000000040c047c24 */ /* 0x004fc8000f8e02ff */
[----:B------:R-:W-:Y:S01]  /*13190*/  IMAD R5, R19, UR5, R4 ;  /* 0x0000000513057c24 */ /* 0x000fe2000f8e0204 */
[----:B------:R-:W-:Y:S02]  /*131a0*/  ULDC.64 UR4, c[0x0][0x418] ;  /* 0x0001060000047ab9 */ /* 0x000fe40000000a00 */
[----:B------:R-:W-:Y:S01]  /*131b0*/  LEA R4, P0, R2, UR4, 0x2 ;  /* 0x0000000402047c11 */ /* 0x000fe2000f8010ff */
[----:B------:R-:W-:-:S05]  /*131c0*/  IMAD.IADD R5, R5, 0x1, R3 ;  /* 0x0000000105057824 */ /* 0x000fca00078e0203 */
[----:B------:R-:W-:-:S05]  /*131d0*/  LEA.HI.X R5, R2, UR5, R5, 0x2, P0 ;  /* 0x0000000502057c11 */ /* 0x000fca00080f1405 */
[----:B------:R0:W5:Y:S02]  /*131e0*/  LDG.E R4, desc[UR44][R4.64] ;  /* 0x0000002c04047981 */ /* 0x000164000c1e1900 */
.L_x_7304:
[----:B------:R-:W1:Y:S01]  /*131f0*/  S2R R2, SR_TID.X ;  /* 0x0000000000027919 */ /* 0x000e620000002100 */
[----:B------:R-:W-:Y:S01]  /*13200*/  BSSY B2, `(.L_x_7305) ;  /* 0x0000006000027945 */ /* 0x000fe20003800000 */
[----:B-1----:R-:W-:Y:S02]  /*13210*/  LOP3.LUT R3, R2, 0x7f, RZ, 0xc0, !PT ;  /* 0x0000007f02037812 */ /* 0x002fe400078ec0ff */
[----:B------:R-:W-:Y:S02]  /*13220*/  SHF.L.U32 R2, R8, 0x1f, RZ ;  /* 0x0000001f08027819 */ /* 0x000fe400000006ff */
[----:B------:R-:W-:Y:S02]  /*13230*/  ISETP.NE.AND P2, PT, R3, RZ, PT ;  /* 0x000000ff0300720c */ /* 0x000fe40003f45270 */
[----:B------:R-:W1:Y:S02]  /*13240*/  SYNCS.PHASECHK.TRANS64.TRYWAIT P0, [UR38+0x28848], R2 ;  /* 0x02884802ff0075a7 */ /* 0x000e640008000166 */
[----:B-1----:R-:W-:Y:S09]  /*13250*/  @!P0 BRA `(.L_x_7306) ;  /* 0x0000002800f48947 */ /* 0x002ff20003800000 */
.L_x_7389:
[----:B------:R-:W-:Y:S05]  /*13260*/  BSYNC B2 ;  /* 0x0000000000027941 */ /* 0x000fea0003800000 */
.L_x_7305:
[----:B------:R-:W-:Y:S04]  /*13270*/  BSSY B2, `(.L_x_7307) ;  /* 0x0000007000027945 */ /* 0x000fe80003800000 */
[----:B------:R-:W-:Y:S05]  /*13280*/  @P2 BRA `(.L_x_7308) ;  /* 0x0000000000142947 */ /* 0x000fea0003800000 */
[----:B------:R-:W-:Y:S01]  /*13290*/  ISETP.NE.AND P0, PT, R10, RZ, PT ;  /* 0x000000ff0a00720c */ /* 0x000fe20003f05270 */
[----:B-1----:R-:W-:-:S04]  /*132a0*/  IMAD.MOV.U32 R3, RZ, RZ, 0x8000 ;  /* 0x00008000ff037424 */ /* 0x002fc800078e00ff */
[----:B------:R2:W-:Y:S08]  /*132b0*/  SYNCS.ARRIVE.TRANS64 RZ, [UR38+0x28838], R3 ;  /* 0x02883803ffff79a7 */ /* 0x0005f00008000026 */
[----:B--2---:R-:W-:Y:S05]  /*132c0*/  @!P0 BRA `(.L_x_7308) ;  /* 0x0000000000048947 */ /* 0x004fea0003800000 */
[----:B------:R-:W-:Y:S01]  /*132d0*/  BPT.TRAP 0x1 ;  /* 0x000000040000795c */ /* 0x000fe20000300000 */
.L_x_7308:
[----:B------:R-:W-:Y:S05]  /*132e0*/  BSYNC B2 ;  /* 0x0000000000027941 */ /* 0x000fea0003800000 */
.L_x_7307:
[----:B0-----:R-:W-:Y:S01]  /*132f0*/  IMAD.MOV.U32 R5, RZ, RZ, RZ ;  /* 0x000000ffff057224 */ /* 0x001fe200078e00ff */
[----:B------:R-:W-:Y:S01]  /*13300*/  ULDC.64 UR4, c[0x0][0x198] ;  /* 0x0000660000047ab9 */ /* 0x000fe20000000a00 */
[----:B------:R-:W-:Y:S01]  /*13310*/  PLOP3.LUT P0, PT, PT, PT, PT, 0x80, 0x0 ;  /* 0x000000000000781c */ /* 0x000fe20003f0f070 */
[----:B------:R-:W-:Y:S01]  /*13320*/  UIADD3 UR4, UP0, UR4, 0x370, URZ ;  /* 0x0000037004047890 */ /* 0x000fe2000ff1e03f */
[----:B-1----:R-:W-:Y:S01]  /*13330*/  IMAD.SHL.U32 R3, R9, 0x80, RZ ;  /* 0x0000008009037824 */ /* 0x002fe200078e00ff */
[----:B------:R-:W-:Y:S01]  /*13340*/  R2UR UR34, R5 ;  /* 0x00000000052272ca */ /* 0x000fe200000e0000 */
[----:B------:R-:W-:Y:S02]  /*13350*/  UIADD3 UR32, UR38, 0x20400, URZ ;  /* 0x0002040026207890 */ /* 0x000fe4000fffe03f */
[----:B------:R-:W-:Y:S02]  /*13360*/  UIADD3 UR33, UR38, 0x28838, URZ ;  /* 0x0002883826217890 */ /* 0x000fe4000fffe03f */
[----:B------:R-:W-:Y:S01]  /*13370*/  UIADD3.X UR5, URZ, UR5, URZ, UP0, !UPT ;  /* 0x000000053f057290 */ /* 0x000fe200087fe43f */
[----:B------:R-:W-:Y:S01]  /*13380*/  UMOV UR6, 0x0 ;  /* 0x0000000000067882 */ /* 0x000fe20000000000 */
[----:B------:R-:W-:-:S10]  /*13390*/  UMOV UR7, 0x14f00000 ;  /* 0x14f0000000077882 */ /* 0x000fd40000000000 */
.L_x_7309:
        /* <DEDUP_REMOVED lines=13> */
.L_x_7310:
        /* <DEDUP_REMOVED lines=12> */
.L_x_7390:
[----:B------:R-:W-:Y:S05]  /*13530*/  BSYNC B2 ;  /* 0x0000000000027941 */ /* 0x000fea0003800000 */
.L_x_7311:
        /* <DEDUP_REMOVED lines=9> */
.L_x_7314:
[----:B------:R-:W-:Y:S05]  /*135d0*/  BSYNC B2 ;  /* 0x0000000000027941 */ /* 0x000fea0003800000 */
.L_x_7313:
        /* <DEDUP_REMOVED lines=10> */
.L_x_7315:
        /* <DEDUP_REMOVED lines=13> */
.L_x_7316:
        /* <DEDUP_REMOVED lines=10> */
.L_x_7303:
[----:B------:R-:W-:Y:S05]  /*137f0*/  BSYNC B1 ;  /* 0x0000000000017941 */ /* 0x000fea0003800000 */
.L_x_7302:
        /* <DEDUP_REMOVED lines=26> */
.L_x_7319:
[----:B------:R-:W1:Y:S01]  /*139a0*/  S2R R2, SR_TID.X ;  /* 0x0000000000027919 */ /* 0x000e620000002100 */
[----:B------:R-:W-:Y:S01]  /*139b0*/  BSSY B2, `(.L_x_7320) ;  /* 0x0000006000027945 */ /* 0x000fe20003800000 */
[----:B-1----:R-:W-:Y:S02]  /*139c0*/  LOP3.LUT R3, R2, 0x7f, RZ, 0xc0, !PT ;  /* 0x0000007f02037812 */ /* 0x002fe400078ec0ff */
[----:B------:R-:W-:Y:S02]  /*139d0*/  SHF.L.U32 R2, R9, 0x1f, RZ ;  /* 0x0000001f09027819 */ /* 0x000fe400000006ff */
[----:B------:R-:W-:Y:S02]  /*139e0*/  ISETP.NE.AND P2, PT, R3, RZ, PT ;  /* 0x000000ff0300720c */ /* 0x000fe40003f45270 */
[----:B------:R-:W1:Y:S02]  /*139f0*/  SYNCS.PHASECHK.TRANS64.TRYWAIT P0, [UR38+0x28840], R2 ;  /* 0x02884002ff0075a7 */ /* 0x000e640008000166 */
[----:B-1----:R-:W-:Y:S09]  /*13a00*/  @!P0 BRA `(.L_x_7321) ;  /* 0x0000002400388947 */ /* 0x002ff20003800000 */
.L_x_7391:
[----:B------:R-:W-:Y:S05]  /*13a10*/  BSYNC B2 ;  /* 0x0000000000027941 */ /* 0x000fea0003800000 */
.L_x_7320:
[----:B------:R-:W-:Y:S04]  /*13a20*/  BSSY B2, `(.L_x_7322) ;  /* 0x0000007000027945 */ /* 0x000fe80003800000 */
[----:B------:R-:W-:Y:S05]  /*13a30*/  @P2 BRA `(.L_x_7323) ;  /* 0x0000000000142947 */ /* 0x000fea0003800000 */
[----:B------:R-:W-:Y:S01]  /*13a40*/  ISETP.NE.AND P0, PT, R10, RZ, PT ;  /* 0x000000ff0a00720c */ /* 0x000fe20003f05270 */
[----:B-1----:R-:W-:-:S04]  /*13a50*/  IMAD.MOV.U32 R2, RZ, RZ, 0x8000 ;  /* 0x00008000ff027424 */ /* 0x002fc800078e00ff */
[----:B------:R2:W-:Y:S08]  /*13a60*/  SYNCS.ARRIVE.TRANS64 RZ, [UR38+0x28830], R2 ;  /* 0x02883002ffff79a7 */ /* 0x0005f00008000026 */
[----:B--2---:R-:W-:Y:S05]  /*13a70*/  @!P0 BRA `(.L_x_7323) ;  /* 0x0000000000048947 */ /* 0x004fea0003800000 */
[----:B------:R-:W-:Y:S01]  /*13a80*/  BPT.TRAP 0x1 ;  /* 0x000000040000795c */ /* 0x000fe20000300000 */
.L_x_7323:
[----:B------:R-:W-:Y:S05]  /*13a90*/  BSYNC B2 ;  /* 0x0000000000027941 */ /* 0x000fea0003800000 */
.L_x_7322:
        /* <DEDUP_REMOVED lines=11> */
.L_x_7324:
        /* <DEDUP_REMOVED lines=14> */
.L_x_7325:
        /* <DEDUP_REMOVED lines=12> */
.L_x_7392:
[----:B------:R-:W-:Y:S05]  /*13cf0*/  BSYNC B2 ;  /* 0x0000000000027941 */ /* 0x000fea0003800000 */
.L_x_7326:
        /* <DEDUP_REMOVED lines=9> */
.L_x_7329:
[----:B------:R-:W-:Y:S05]  /*13d90*/  BSYNC B2 ;  /* 0x0000000000027941 */ /* 0x000fea0003800000 */
.L_x_7328:
        /* <DEDUP_REMOVED lines=10> */
.L_x_7330:
        /* <DEDUP_REMOVED lines=13> */
.L_x_7331:
        /* <DEDUP_REMOVED lines=10> */
.L_x_7318:
[----:B------:R-:W-:Y:S05]  /*13fb0*/  BSYNC B1 ;  /* 0x0000000000017941 */ /* 0x000fea0003800000 */
.L_x_7317:
[----:B------:R-:W-:Y:S02]  /*13fc0*/  VIADD R6, R6, 0xfffffffe ;  /* 0xfffffffe06067836 */ /* 0x000fe40000000000 */
[----:B------:R-:W-:Y:S01]  /*13fd0*/  IMAD.MOV.U32 R8, RZ, RZ, R9 ;  /* 0x000000ffff087224 */ /* 0x000fe200078e0009 */
[----:B------:R-:W-:Y:S06]  /*13fe0*/  @P1 BRA `(.L_x_7332) ;  /* 0xfffffff000141947 */ /* 0x000fec000383ffff */
[----:B------:R-:W-:Y:S05]  /*13ff0*/  BSYNC B0 ;  /* 0x0000000000007941 */ /* 0x000fea0003800000 */
.L_x_7301:
        /* <DEDUP_REMOVED lines=28> */
.L_x_7334:
[----:B------:R-:W1:Y:S01]  /*141c0*/  S2R R2, SR_TID.X ;  /* 0x0000000000027919 */ /* 0x000e620000002100 */
[----:B------:R-:W-:Y:S01]  /*141d0*/  BSSY B1, `(.L_x_7335) ;  /* 0x0000006000017945 */ /* 0x000fe20003800000 */
[----:B-1----:R-:W-:Y:S02]  /*141e0*/  LOP3.LUT R3, R2, 0x7f, RZ, 0xc0, !PT ;  /* 0x0000007f02037812 */ /* 0x002fe400078ec0ff */
[----:B------:R-:W-:Y:S02]  /*141f0*/  SHF.L.U32 R2, R9, 0x1f, RZ ;  /* 0x0000001f09027819 */ /* 0x000fe400000006ff */
[----:B------:R-:W-:Y:S02]  /*14200*/  ISETP.NE.AND P1, PT, R3, RZ, PT ;  /* 0x000000ff0300720c */ /* 0x000fe40003f25270 */
[----:B------:R-:W1:Y:S02]  /*14210*/  SYNCS.PHASECHK.TRANS64.TRYWAIT P0, [UR38+0x28848], R2 ;  /* 0x02884802ff0075a7 */ /* 0x000e640008000166 */
[----:B-1----:R-:W-:Y:S09]  /*14220*/  @!P0 BRA `(.L_x_7336) ;  /* 0x0000001c00608947 */ /* 0x002ff20003800000 */
.L_x_7393:
[----:B------:R-:W-:Y:S05]  /*14230*/  BSYNC B1 ;  /* 0x0000000000017941 */ /* 0x000fea0003800000 */
.L_x_7335:
[----:B------:R-:W-:Y:S04]  /*14240*/  BSSY B1, `(.L_x_7337) ;  /* 0x0000007000017945 */ /* 0x000fe80003800000 */
[----:B------:R-:W-:Y:S05]  /*14250*/  @P1 BRA `(.L_x_7338) ;  /* 0x0000000000141947 */ /* 0x000fea0003800000 */
[----:B------:R-:W-:Y:S01]  /*14260*/  ISETP.NE.AND P0, PT, R10, RZ, PT ;  /* 0x000000ff0a00720c */ /* 0x000fe20003f05270 */
[----:B-1----:R-:W-:-:S04]  /*14270*/  IMAD.MOV.U32 R3, RZ, RZ, 0x8000 ;  /* 0x00008000ff037424 */ /* 0x002fc800078e00ff */
[----:B------:R2:W-:Y:S08]  /*14280*/  SYNCS.ARRIVE.TRANS64 RZ, [UR38+0x28838], R3 ;  /* 0x02883803ffff79a7 */ /* 0x0005f00008000026 */
[----:B--2---:R-:W-:Y:S05]  /*14290*/  @!P0 BRA `(.L_x_7338) ;  /* 0x0000000000048947 */ /* 0x004fea0003800000 */
[----:B------:R-:W-:Y:S01]  /*142a0*/  BPT.TRAP 0x1 ;  /* 0x000000040000795c */ /* 0x000fe20000300000 */
.L_x_7338:
[----:B------:R-:W-:Y:S05]  /*142b0*/  BSYNC B1 ;  /* 0x0000000000017941 */ /* 0x000fea0003800000 */
.L_x_7337:
        /* <DEDUP_REMOVED lines=11> */
.L_x_7339:
        /* <DEDUP_REMOVED lines=14> */
.L_x_7340:
        /* <DEDUP_REMOVED lines=11> */
.L_x_7394:
[----:B------:R-:W-:Y:S05]  /*14500*/  BSYNC B1 ;  /* 0x0000000000017941 */ /* 0x000fea0003800000 */
.L_x_7341:
        /* <DEDUP_REMOVED lines=9> */
.L_x_7344:
[----:B------:R-:W-:Y:S05]  /*145a0*/  BSYNC B1 ;  /* 0x0000000000017941 */ /* 0x000fea0003800000 */
.L_x_7343:
        /* <DEDUP_REMOVED lines=10> */
.L_x_7345:
        /* <DEDUP_REMOVED lines=13> */
.L_x_7346:
        /* <DEDUP_REMOVED lines=10> */
.L_x_7333:
[----:B------:R-:W-:Y:S05]  /*147c0*/  BSYNC B0 ;  /* 0x0000000000007941 */ /* 0x000fea0003800000 */
.L_x_7300:
        /* <DEDUP_REMOVED lines=11> */
.L_x_7395:
[----:B------:R-:W-:Y:S05]  /*14880*/  BSYNC B1 ;  /* 0x0000000000017941 */ /* 0x000fea0003800000 */
.L_x_7349:
        /* <DEDUP_REMOVED lines=8> */
.L_x_7352:
[----:B------:R-:W-:Y:S05]  /*14910*/  BSYNC B1 ;  /* 0x0000000000017941 */ /* 0x000fea0003800000 */
.L_x_7351:
        /* <DEDUP_REMOVED lines=13> */
.L_x_7353:
        /* <DEDUP_REMOVED lines=13> */
.L_x_7354:
        /* <DEDUP_REMOVED lines=8> */
.L_x_7348:
[----:B------:R-:W-:Y:S05]  /*14b40*/  BSYNC B0 ;  /* 0x0000000000007941 */ /* 0x000fea0003800000 */
.L_x_7347:
[----:B------:R-:W-:Y:S02]  /*14b50*/  VIADD R0, R0, 0x1 ;  /* 0x0000000100007836 */ /* 0x000fe40000000000 */
[----:B0-----:R-:W-:-:S03]  /*14b60*/  IMAD.MOV.U32 R3, RZ, RZ, RZ ;  /* 0x000000ffff037224 */ /* 0x001fc600078e00ff */
[----:B------:R-:W-:-:S04]  /*14b70*/  ISETP.NE.AND P0, PT, R0, 0x2, PT ;  /* 0x000000020000780c */ /* 0x000fc80003f05270 */
[----:B------:R-:W-:Y:S02]  /*14b80*/  SEL R2, RZ, 0x1, P0 ;  /* 0x00000001ff027807 */ /* 0x000fe40000000000 */
[----:B------:R-:W-:Y:S02]  /*14b90*/  SEL R0, R0, RZ, P0 ;  /* 0x000000ff00007207 */ /* 0x000fe40000000000 */
[----:B------:R-:W-:-:S07]  /*14ba0*/  LOP3.LUT R9, R9, R2, RZ, 0x3c, !PT ;  /* 0x0000000209097212 */ /* 0x000fce00078e3cff */
.L_x_7278:
[----:B0-----:R-:W0:Y:S01]  /*14bb0*/  S2R R5, SR_CgaCtaId ;  /* 0x0000000000057919 */ /* 0x001e220000008800 */
[----:B------:R-:W-:Y:S02]  /*14bc0*/  MOV R2, 0x400 ;  /* 0x0000040000027802 */ /* 0x000fe40000000f00 */
[----:B------:R-:W-:Y:S02]  /*14bd0*/  SHF.L.U32 R3, R3, 0x1f, RZ ;  /* 0x0000001f03037819 */ /* 0x000fe400000006ff */
[----:B0-----:R-:W-:-:S04]  /*14be0*/  LEA R2, R5, R2, 0x18 ;  /* 0x0000000205027211 */ /* 0x001fc800078ec0ff */
[----:B------:R-:W0:Y:S02]  /*14bf0*/  SYNCS.PHASECHK.TRANS64.TRYWAIT P0, [R2+URZ+0x28820], R3 ;  /* 0x02882003020075a7 */ /* 0x000e24000800017f */
[----:B0-----:R-:W-:Y:S05]  /*14c00*/  @!P0 BRA `(.L_x_7355) ;  /* 0x00000014002c8947 */ /* 0x001fea0003800000 */
.L_x_7396:
[----:B------:R-:W-:-:S03]  /*14c10*/  UMOV UR4, 0xffffffff ;  /* 0xffffffff00047882 */ /* 0x000fc60000000000 */
[----:B------:R-:W-:Y:S05]  /*14c20*/  BRA.DIV UR4, `(.L_x_7356) ;  /* 0x0000001604387947 */ /* 0x000fea000b800000 */
[----:B0-----:R-:W0:Y:S02]  /*14c30*/  S2R R3, SR_TID.X ;  /* 0x0000000000037919 */ /* 0x001e240000002100 */
[----:B0-----:R-:W-:-:S04]  /*14c40*/  SHF.R.U32.HI R3, RZ, 0x5, R3 ;  /* 0x00000005ff037819 */ /* 0x001fc80000011603 */
[----:B------:R-:W-:-:S05]  /*14c50*/  LOP3.LUT R3, R3, 0x3, RZ, 0xc0, !PT ;  /* 0x0000000303037812 */ /* 0x000fca00078ec0ff */
[----:B------:R0:W1:Y:S02]  /*14c60*/  SHFL.IDX PT, R14, R3, RZ, 0x1f ;  /* 0x00001fff030e7589 */ /* 0x00006400000e0000 */
.L_x_7399:
[----:B-1----:R-:W-:-:S13]  /*14c70*/  ISETP.NE.AND P0, PT, R14, RZ, PT ;  /* 0x000000ff0e00720c */ /* 0x002fda0003f05270 */
[----:B------:R-:W-:Y:S05]  /*14c80*/  @P0 BRA `(.L_x_7194) ;  /* 0x0000000000880947 */ /* 0x000fea0003800000 */
[----:B------:R-:W-:-:S03]  /*14c90*/  UMOV UR4, 0xffffffff ;  /* 0xffffffff00047882 */ /* 0x000fc60000000000 */
[----:B------:R-:W-:Y:S05]  /*14ca0*/  BRA.DIV UR4, `(.L_x_7357) ;  /* 0x00000016044c7947 */ /* 0x000fea000b800000 */
[----:B------:R-:W-:-:S13]  /*14cb0*/  ELECT P6, URZ, PT ;  /* 0x00000000003f782f */ /* 0x000fda00038c0000 */
.L_x_7402:
[----:B------:R-:W-:Y:S05]  /*14cc0*/  @!P6 BRA `(.L_x_7194) ;  /* 0x000000000078e947 */ /* 0x000fea0003800000 */
[----:B0-----:R-:W2:Y:S02]  /*14cd0*/  LDL.LU R3, [R1+0x14] ;  /* 0x0000140001037983 */ /* 0x001ea40000300800 */
[----:B--2---:R-:W-:-:S04]  /*14ce0*/  LOP3.LUT R3, R3, 0x2, RZ, 0xfc, !PT ;  /* 0x0000000203037812 */ /* 0x004fc800078efcff */
[----:B------:R-:W-:-:S13]  /*14cf0*/  ISETP.NE.AND P2, PT, R3, 0x3, PT ;  /* 0x000000030300780c */ /* 0x000fda0003f45270 */
[----:B------:R-:W-:Y:S05]  /*14d00*/  @!P2 BRA `(.L_x_7358) ;  /* 0x000000000004a947 */ /* 0x000fea0003800000 */
[----:B------:R-:W-:Y:S01]  /*14d10*/  BPT.TRAP 0x1 ;  /* 0x000000040000795c */ /* 0x000fe20000300000 */
.L_x_7358:
        /* <DEDUP_REMOVED lines=12> */
.L_x_7403:
[----:B------:R-:W1:Y:S02]  /*14de0*/  SYNCS.PHASECHK.TRANS64.TRYWAIT P0, [R3+URZ], R4 ;  /* 0x00000004030075a7 */ /* 0x000e64000800017f */
[----:B-1----:R-:W-:Y:S05]  /*14df0*/  @!P0 BRA `(.L_x_7360) ;  /* 0x00000014002c8947 */ /* 0x002fea0003800000 */
.L_x_7404:
[----:B------:R-:W-:Y:S05]  /*14e00*/  @!P2 BRA `(.L_x_7361) ;  /* 0x000000000004a947 */ /* 0x000fea0003800000 */
[----:B------:R-:W-:Y:S01]  /*14e10*/  BPT.TRAP 0x1 ;  /* 0x000000040000795c */ /* 0x000fe20000300000 */
.L_x_7361:
[----:B-1----:R-:W-:-:S04]  /*14e20*/  VIADD R3, R2, 0x28860 ;  /* 0x0002886002037836 */ /* 0x002fc80000000000 */
[----:B------:R-:W-:-:S04]  /*14e30*/  IMAD R0, R0, 0x8, R3 ;  /* 0x0000000800007824 */ /* 0x000fc800078e0203 */
[----:B------:R-:W1:Y:S02]  /*14e40*/  SYNCS.PHASECHK.TRANS64.TRYWAIT P0, [R0+URZ], R5 ;  /* 0x00000005000075a7 */ /* 0x000e64000800017f */
[----:B-1----:R-:W-:Y:S05]  /*14e50*/  @!P0 BRA `(.L_x_7362) ;  /* 0x0000001400288947 */ /* 0x002fea0003800000 */
.L_x_7405:
[----:B------:R-:W-:-:S07]  /*14e60*/  IMAD R3, R8, 0x8, R3 ;  /* 0x0000000808037824 */ /* 0x000fce00078e0203 */
.L_x_7363:
[----:B--2---:R2:W3:Y:S02]  /*14e70*/  SYNCS.PHASECHK.TRANS64.TRYWAIT P0, [R3+URZ], R4 ;  /* 0x00000004030075a7 */ /* 0x0044e4000800017f */
[----:B---3--:R-:W-:Y:S05]  /*14e80*/  @!P0 NANOSLEEP.SYNCS 0x989680 ;  /* 0x009896800000895d */ /* 0x008fea0003900000 */
[----:B------:R-:W3:Y:S02]  /*14e90*/  @!P0 SYNCS.PHASECHK.TRANS64 P0, [R3+URZ], R4 ;  /* 0x00000004030085a7 */ /* 0x000ee4000800007f */
[----:B---3--:R-:W-:Y:S05]  /*14ea0*/  @!P0 BRA `(.L_x_7363) ;  /* 0xfffffffc00f08947 */ /* 0x008fea000383ffff */
.L_x_7194:
[----:B------:R-:W-:Y:S05]  /*14eb0*/  BSYNC B6 ;  /* 0x0000000000067941 */ /* 0x000fea0003800000 */
.L_x_7191:
[----:B------:R-:W-:Y:S05]  /*14ec0*/  EXIT ;  /* 0x000000000000794d */ /* 0x000fea0003800000 */
.L_x_7204:
[----:B0-----:R-:W-:-:S04]  /*14ed0*/  IMAD.U32 R3, RZ, RZ, UR36 ;  /* 0x00000024ff037e24 */ /* 0x001fc8000f8e00ff */
[----:B------:R0:W1:Y:S03]  /*14ee0*/  SYNCS.PHASECHK.TRANS64.TRYWAIT P1, [R3+URZ+0x28800], R2 ;  /* 0x02880002030075a7 */ /* 0x000066000802017f */
[----:B-1----:R-:W-:Y:S05]  /*14ef0*/  @!P1 NANOSLEEP.SYNCS 0x989680 ;  /* 0x009896800000995d */ /* 0x002fea0003900000 */
[----:B------:R-:W1:Y:S02]  /*14f00*/  @!P1 SYNCS.PHASECHK.TRANS64 P1, [R3+URZ+0x28800], R2 ;  /* 0x02880002030095a7 */ /* 0x000e64000802007f */
[----:B-1----:R-:W-:Y:S05]  /*14f10*/  @!P1 BRA `(.L_x_7204) ;  /* 0xfffffffc00ec9947 */ /* 0x002fea000383ffff */
[----:B------:R-:W-:Y:S05]  /*14f20*/  BRA `(.L_x_7364) ;  /* 0xfffffec400ec7947 */ /* 0x000fea000383ffff */
.L_x_7208:
[----:B0-----:R-:W-:-:S04]  /*14f30*/  IMAD.U32 R3, RZ, RZ, UR36 ;  /* 0x00000024ff037e24 */ /* 0x001fc8000f8e00ff */
[----:B------:R0:W2:Y:S03]  /*14f40*/  SYNCS.PHASECHK.TRANS64.TRYWAIT P2, [R3+URZ+0x28830], R2 ;  /* 0x02883002030075a7 */ /* 0x0000a6000804017f */
[----:B--2---:R-:W-:Y:S05]  /*14f50*/  @!P2 NANOSLEEP.SYNCS 0x989680 ;  /* 0x009896800000a95d */ /* 0x004fea0003900000 */
[----:B------:R-:W2:Y:S02]  /*14f60*/  @!P2 SYNCS.PHASECHK.TRANS64 P2, [R3+URZ+0x28830], R2 ;  /* 0x028830020300a5a7 */ /* 0x000ea4000804007f */
[----:B--2---:R-:W-:Y:S05]  /*14f70*/  @!P2 BRA `(.L_x_7208) ;  /* 0xfffffffc00eca947 */ /* 0x004fea000383ffff */
[----:B------:R-:W-:Y:S05]  /*14f80*/  BRA `(.L_x_7207) ;  /* 0xfffffec800087947 */ /* 0x000fea000383ffff */
.L_x_7224:
[----:B-1----:R-:W-:-:S04]  /*14f90*/  IMAD.U32 R12, RZ, RZ, UR10 ;  /* 0x0000000aff0c7e24 */ /* 0x002fc8000f8e00ff */
[----:B------:R1:W2:Y:S03]  /*14fa0*/  SYNCS.PHASECHK.TRANS64.TRYWAIT P5, [R12+URZ+0x28830], R11 ;  /* 0x0288300b0c0075a7 */ /* 0x0002a600080a017f */
[----:B--2---:R-:W-:Y:S05]  /*14fb0*/  @!P5 NANOSLEEP.SYNCS 0x989680 ;  /* 0x009896800000d95d */ /* 0x004fea0003900000 */
[----:B------:R-:W2:Y:S02]  /*14fc0*/  @!P5 SYNCS.PHASECHK.TRANS64 P5, [R12+URZ+0x28830], R11 ;  /* 0x0288300b0c00d5a7 */ /* 0x000ea400080a007f */
[----:B--2---:R-:W-:Y:S05]  /*14fd0*/  @!P5 BRA `(.L_x_7224) ;  /* 0xfffffffc00ecd947 */ /* 0x004fea000383ffff */
[----:B------:R-:W-:Y:S05]  /*14fe0*/  BRA `(.L_x_7221) ;  /* 0xffffff0400107947 */ /* 0x000fea000383ffff */
.L_x_7228:
[----:B-1----:R-:W-:-:S04]  /*14ff0*/  IMAD.U32 R12, RZ, RZ, UR10 ;  /* 0x0000000aff0c7e24 */ /* 0x002fc8000f8e00ff */
[----:B------:R1:W2:Y:S03]  /*15000*/  SYNCS.PHASECHK.TRANS64.TRYWAIT P4, [R12+URZ+0x28850], R11 ;  /* 0x0288500b0c0075a7 */ /* 0x0002a6000808017f */
[----:B--2---:R-:W-:Y:S05]  /*15010*/  @!P4 NANOSLEEP.SYNCS 0x989680 ;  /* 0x009896800000c95d */ /* 0x004fea0003900000 */
[----:B------:R-:W2:Y:S02]  /*15020*/  @!P4 SYNCS.PHASECHK.TRANS64 P4, [R12+URZ+0x28850], R11 ;  /* 0x0288500b0c00c5a7 */ /* 0x000ea4000808007f */
[----:B--2---:R-:W-:Y:S05]  /*15030*/  @!P4 BRA `(.L_x_7228) ;  /* 0xfffffffc00ecc947 */ /* 0x004fea000383ffff */
[----:B------:R-:W-:Y:S05]  /*15040*/  BRA `(.L_x_7225) ;  /* 0xffffff0400d47947 */ /* 0x000fea000383ffff */
.L_x_7245:
[----:B-1----:R-:W-:-:S04]  /*15050*/  IMAD.U32 R10, RZ, RZ, UR10 ;  /* 0x0000000aff0a7e24 */ /* 0x002fc8000f8e00ff */
[----:B------:R1:W2:Y:S03]  /*15060*/  SYNCS.PHASECHK.TRANS64.TRYWAIT P3, [R10+URZ+0x28830], R9 ;  /* 0x028830090a0075a7 */ /* 0x0002a6000806017f */
[----:B--2---:R-:W-:Y:S05]  /*15070*/  @!P3 NANOSLEEP.SYNCS 0x989680 ;  /* 0x009896800000b95d */ /* 0x004fea0003900000 */
[----:B------:R-:W2:Y:S02]  /*15080*/  @!P3 SYNCS.PHASECHK.TRANS64 P3, [R10+URZ+0x28830], R9 ;  /* 0x028830090a00b5a7 */ /* 0x000ea4000806007f */
[----:B--2---:R-:W-:Y:S05]  /*15090*/  @!P3 BRA `(.L_x_7245) ;  /* 0xfffffffc00ecb947 */ /* 0x004fea000383ffff */
[----:B------:R-:W-:Y:S05]  /*150a0*/  BRA `(.L_x_7242) ;  /* 0xffffff3c00a07947 */ /* 0x000fea000383ffff */
.L_x_7249:
[----:B-1----:R-:W-:-:S04]  /*150b0*/  IMAD.U32 R10, RZ, RZ, UR10 ;  /* 0x0000000aff0a7e24 */ /* 0x002fc8000f8e00ff */
[----:B------:R1:W2:Y:S03]  /*150c0*/  SYNCS.PHASECHK.TRANS64.TRYWAIT P2, [R10+URZ+0x28850], R9 ;  /* 0x028850090a0075a7 */ /* 0x0002a6000804017f */
[----:B--2---:R-:W-:Y:S05]  /*150d0*/  @!P2 NANOSLEEP.SYNCS 0x989680 ;  /* 0x009896800000a95d */ /* 0x004fea0003900000 */
[----:B------:R-:W2:Y:S02]  /*150e0*/  @!P2 SYNCS.PHASECHK.TRANS64 P2, [R10+URZ+0x28850], R9 ;  /* 0x028850090a00a5a7 */ /* 0x000ea4000804007f */
[----:B--2---:R-:W-:Y:S05]  /*150f0*/  @!P2 BRA `(.L_x_7249) ;  /* 0xfffffffc00eca947 */ /* 0x004fea000383ffff */
[----:B------:R-:W-:Y:S05]  /*15100*/  BRA `(.L_x_7246) ;  /* 0xffffff4000647947 */ /* 0x000fea000383ffff */
.L_x_7255:
[----:B-1----:R-:W-:-:S04]  /*15110*/  IMAD.U32 R10, RZ, RZ, UR10 ;  /* 0x0000000aff0a7e24 */ /* 0x002fc8000f8e00ff */
[----:B------:R1:W2:Y:S03]  /*15120*/  SYNCS.PHASECHK.TRANS64.TRYWAIT P3, [R10+URZ+0x28830], R9 ;  /* 0x028830090a0075a7 */ /* 0x0002a6000806017f */
[----:B--2---:R-:W-:Y:S05]  /*15130*/  @!P3 NANOSLEEP.SYNCS 0x989680 ;  /* 0x009896800000b95d */ /* 0x004fea0003900000 */
[----:B------:R-:W2:Y:S02]  /*15140*/  @!P3 SYNCS.PHASECHK.TRANS64 P3, [R10+URZ+0x28830], R9 ;  /* 0x028830090a00b5a7 */ /* 0x000ea4000806007f */
[----:B--2---:R-:W-:Y:S05]  /*15150*/  @!P3 BRA `(.L_x_7255) ;  /* 0xfffffffc00ecb947 */ /* 0x004fea000383ffff */
[----:B------:R-:W-:Y:S05]  /*15160*/  BRA `(.L_x_7252) ;  /* 0xffffff6400847947 */ /* 0x000fea000383ffff */
.L_x_7259:
[----:B-1----:R-:W-:-:S04]  /*15170*/  IMAD.U32 R10, RZ, RZ, UR10 ;  /* 0x0000000aff0a7e24 */ /* 0x002fc8000f8e00ff */
[----:B------:R1:W2:Y:S03]  /*15180*/  SYNCS.PHASECHK.TRANS64.TRYWAIT P2, [R10+URZ+0x28850], R9 ;  /* 0x028850090a0075a7 */ /* 0x0002a6000804017f */
[----:B--2---:R-:W-:Y:S05]  /*15190*/  @!P2 NANOSLEEP.SYNCS 0x989680 ;  /* 0x009896800000a95d */ /* 0x004fea0003900000 */
[----:B------:R-:W2:Y:S02]  /*151a0*/  @!P2 SYNCS.PHASECHK.TRANS64 P2, [R10+URZ+0x28850], R9 ;  /* 0x028850090a00a5a7 */ /* 0x000ea4000804007f */
[----:B--2---:R-:W-:Y:S05]  /*151b0*/  @!P2 BRA `(.L_x_7259) ;  /* 0xfffffffc00eca947 */ /* 0x004fea000383ffff */
[----:B------:R-:W-:Y:S05]  /*151c0*/  BRA `(.L_x_7256) ;  /* 0xffffff6800447947 */ /* 0x000fea000383ffff */
.L_x_7272:
[----:B-1----:R-:W-:-:S04]  /*151d0*/  IMAD.U32 R5, RZ, RZ, UR5 ;  /* 0x00000005ff057e24 */ /* 0x002fc8000f8e00ff */
[----:B------:R1:W2:Y:S03]  /*151e0*/  SYNCS.PHASECHK.TRANS64.TRYWAIT P0, [R5+URZ+0x28850], R0 ;  /* 0x02885000050075a7 */ /* 0x0002a6000800017f */
[----:B--2---:R-:W-:Y:S05]  /*151f0*/  @!P0 NANOSLEEP.SYNCS 0x989680 ;  /* 0x009896800000895d */ /* 0x004fea0003900000 */
[----:B------:R-:W2:Y:S02]  /*15200*/  @!P0 SYNCS.PHASECHK.TRANS64 P0, [R5+URZ+0x28850], R0 ;  /* 0x02885000050085a7 */ /* 0x000ea4000800007f */
[----:B--2---:R-:W-:Y:S05]  /*15210*/  @!P0 BRA `(.L_x_7272) ;  /* 0xfffffffc00ec8947 */ /* 0x004fea000383ffff */
[----:B------:R-:W-:Y:S05]  /*15220*/  BRA `(.L_x_7271) ;  /* 0xffffff9c00387947 */ /* 0x000fea000383ffff */
.L_x_7289:
[----:B------:R-:W-:Y:S02]  /*15230*/  IMAD.MOV.U32 R13, RZ, RZ, R0 ;  /* 0x000000ffff0d7224 */ /* 0x000fe400078e0000 */
[----:B------:R-:W-:Y:S02]  /*15240*/  IMAD.MOV.U32 R12, RZ, RZ, RZ ;  /* 0x000000ffff0c7224 */ /* 0x000fe400078e00ff */
[----:B------:R-:W-:Y:S02]  /*15250*/  IMAD.MOV.U32 R11, RZ, RZ, 0x1f ;  /* 0x0000001fff0b7424 */ /* 0x000fe400078e00ff */
[----:B------:R-:W-:-:S07]  /*15260*/  IMAD.MOV.U32 R15, RZ, RZ, -0x1 ;  /* 0xffffffffff0f7424 */ /* 0x000fce00078e00ff */
[----:B01----:R-:W-:Y:S05]  /*15270*/  WARPSYNC.COLLECTIVE R15, `(.L_x_7365) ;  /* 0x000000000f087348 */ /* 0x003fea0003c00000 */
[----:B------:R2:W3:Y:S02]  /*15280*/  SHFL.IDX P6, R14, R13, R12, R11 ;  /* 0x0000000c0d0e7389 */ /* 0x0004e400000c000b */
[----:B0123--:R-:W-:Y:S01]  /*15290*/  ENDCOLLECTIVE ;  /* 0x000000000000791b */ /* 0x00ffe20003800000 */
.L_x_7365:
[----:B------:R-:W-:Y:S05]  /*152a0*/  BRA `(.L_x_7366) ;  /* 0xffffffcc001c7947 */ /* 0x000fea000383ffff */
.L_x_7291:
[----:B------:R-:W-:Y:S01]  /*152b0*/  BSSY B0, `(.L_x_7367) ;  /* 0x0000006000007945 */ /* 0x000fe20003800000 */
[----:B------:R-:W-:-:S07]  /*152c0*/  IMAD.MOV.U32 R15, RZ, RZ, -0x1 ;  /* 0xffffffffff0f7424 */ /* 0x000fce00078e00ff */
[----:B012---:R-:W-:Y:S05]  /*152d0*/  WARPSYNC.COLLECTIVE R15, `(.L_x_7368) ;  /* 0x000000000f0c7348 */ /* 0x007fea0003c00000 */
[----:B------:R-:W-:Y:S02]  /*152e0*/  ELECT P6, UR62, PT ;  /* 0x00000000003e782f */ /* 0x000fe400038c0000 */
[----:B------:R-:W-:Y:S01]  /*152f0*/  MOV R14, UR62 ;  /* 0x0000003e000e7c02 */ /* 0x000fe20008000f00 */
[----:B012---:R-:W-:Y:S10]  /*15300*/  ENDCOLLECTIVE ;  /* 0x000000000000791b */ /* 0x007ff40003800000 */
.L_x_7368:
[----:B------:R-:W-:Y:S05]  /*15310*/  BSYNC B0 ;  /* 0x0000000000007941 */ /* 0x000fea0003800000 */
.L_x_7367:
[----:B------:R-:W-:Y:S05]  /*15320*/  BRA `(.L_x_7369) ;  /* 0xffffffcc001c7947 */ /* 0x000fea000383ffff */
.L_x_7293:
[----:B-1----:R-:W-:-:S04]  /*15330*/  IMAD.U32 R3, RZ, RZ, UR38 ;  /* 0x00000026ff037e24 */ /* 0x002fc8000f8e00ff */
[----:B------:R1:W2:Y:S03]  /*15340*/  SYNCS.PHASECHK.TRANS64.TRYWAIT P0, [R3+URZ+0x28840], R0 ;  /* 0x02884000030075a7 */ /* 0x0002a6000800017f */
[----:B--2---:R-:W-:Y:S05]  /*15350*/  @!P0 NANOSLEEP.SYNCS 0x989680 ;  /* 0x009896800000895d */ /* 0x004fea0003900000 */
[----:B------:R-:W2:Y:S02]  /*15360*/  @!P0 SYNCS.PHASECHK.TRANS64 P0, [R3+URZ+0x28840], R0 ;  /* 0x02884000030085a7 */ /* 0x000ea4000800007f */
[----:B--2---:R-:W-:Y:S05]  /*15370*/  @!P0 BRA `(.L_x_7293) ;  /* 0xfffffffc00ec8947 */ /* 0x004fea000383ffff */
[----:B------:R-:W-:Y:S05]  /*15380*/  BRA `(.L_x_7370) ;  /* 0xffffffcc00707947 */ /* 0x000fea000383ffff */
.L_x_7296:
        /* <DEDUP_REMOVED lines=8> */
.L_x_7371:
[----:B------:R-:W-:Y:S02]  /*15410*/  IMAD.MOV.U32 R13, RZ, RZ, R0 ;  /* 0x000000ffff0d7224 */ /* 0x000fe400078e0000 */
[----:B------:R-:W-:-:S07]  /*15420*/  IMAD.MOV.U32 R2, RZ, RZ, R14 ;  /* 0x000000ffff027224 */ /* 0x000fce00078e000e */
[----:B------:R-:W-:Y:S05]  /*15430*/  WARPSYNC.COLLECTIVE R15, `(.L_x_7372) ;  /* 0x000000000f087348 */ /* 0x000fea0003c00000 */
[----:B------:R0:W1:Y:S02]  /*15440*/  SHFL.IDX P6, R14, R13, R12, R11 ;  /* 0x0000000c0d0e7389 */ /* 0x00006400000c000b */
[----:B01----:R-:W-:Y:S01]  /*15450*/  ENDCOLLECTIVE ;  /* 0x000000000000791b */ /* 0x003fe20003800000 */
.L_x_7372:
[----:B------:R-:W-:Y:S02]  /*15460*/  ULDC UR4, c[0x0][0x288] ;  /* 0x0000a20000047ab9 */ /* 0x000fe40000000800 */
[----:B------:R-:W-:-:S05]  /*15470*/  IMAD R5, R8, UR4, RZ ;  /* 0x0000000408057c24 */ /* 0x000fca000f8e02ff */
[C---:B------:R-:W-:Y:S01]  /*15480*/  ISETP.GE.AND P2, PT, R4.reuse, R5, PT ;  /* 0x000000050400720c */ /* 0x040fe20003f46270 */
[----:B------:R-:W-:Y:S02]  /*15490*/  VIADD R12, R4, 0x10 ;  /* 0x00000010040c7836 */ /* 0x000fe40000000000 */
[----:B------:R-:W-:-:S10]  /*154a0*/  IMAD.MOV.U32 R13, RZ, RZ, R6 ;  /* 0x000000ffff0d7224 */ /* 0x000fd400078e0006 */
        /* <DEDUP_REMOVED lines=10> */
[----:B------:R0:W-:Y:S01]  /*15550*/  @!P2 LDGSTS.E.BYPASS.LTC128B.128 [R8+0x14400], desc[UR44][R2.64+0x80], !P0 ;  /* 0x144000800208afae */ /* 0x0001e2000c101d6c */
[----:B------:R-:W-:Y:S01]  /*15560*/  ISETP.GE.AND P2, PT, R12, R5, PT ;  /* 0x000000050c00720c */ /* 0x000fe20003f46270 */
[----:B------:R-:W-:-:S12]  /*15570*/  IMAD.MOV.U32 R12, RZ, RZ, 0x1 ;  /* 0x00000001ff0c7424 */ /* 0x000fd800078e00ff */
[----:B0-----:R-:W-:Y:S05]  /*15580*/  WARPSYNC.COLLECTIVE R15, `(.L_x_7373) ;  /* 0x000000000f087348 */ /* 0x001fea0003c00000 */
[----:B------:R1:W2:Y:S02]  /*15590*/  SHFL.IDX P6, R14, R13, R12, R11 ;  /* 0x0000000c0d0e7389 */ /* 0x0002a400000c000b */
[----:B012---:R-:W-:Y:S01]  /*155a0*/  ENDCOLLECTIVE ;  /* 0x000000000000791b */ /* 0x007fe20003800000 */
.L_x_7373:
[----:B------:R-:W-:Y:S01]  /*155b0*/  VIADD R2, R4, 0x20 ;  /* 0x0000002004027836 */ /* 0x000fe20000000000 */
[----:B------:R-:W-:Y:S01]  /*155c0*/  @!P2 LEA R21, R7, UR38, 0x1 ;  /* 0x000000260715ac11 */ /* 0x000fe2000f8e08ff */
[----:B------:R-:W-:Y:S02]  /*155d0*/  IMAD.MOV.U32 R13, RZ, RZ, R0 ;  /* 0x000000ffff0d7224 */ /* 0x000fe400078e0000 */
[----:B------:R-:W-:-:S07]  /*155e0*/  IMAD.MOV.U32 R8, RZ, RZ, R14 ;  /* 0x000000ffff087224 */ /* 0x000fce00078e000e */
[----:B------:R-:W-:Y:S05]  /*155f0*/  WARPSYNC.COLLECTIVE R15, `(.L_x_7374) ;  /* 0x000000000f087348 */ /* 0x000fea0003c00000 */
[----:B------:R0:W1:Y:S02]  /*15600*/  SHFL.IDX P6, R14, R13, R12, R11 ;  /* 0x0000000c0d0e7389 */ /* 0x00006400000c000b */
[----:B01----:R-:W-:Y:S01]  /*15610*/  ENDCOLLECTIVE ;  /* 0x000000000000791b */ /* 0x003fe20003800000 */
.L_x_7374:
[----:B------:R-:W-:Y:S02]  /*15620*/  IMAD.MOV.U32 R9, RZ, RZ, R8 ;  /* 0x000000ffff097224 */ /* 0x000fe400078e0008 */
[----:B------:R-:W-:Y:S02]  /*15630*/  IMAD.MOV.U32 R13, RZ, RZ, R6 ;  /* 0x000000ffff0d7224 */ /* 0x000fe400078e0006 */
[----:B------:R-:W-:Y:S02]  /*15640*/  IMAD.MOV.U32 R12, RZ, RZ, 0x2 ;  /* 0x00000002ff0c7424 */ /* 0x000fe400078e00ff */
[----:B------:R-:W-:-:S07]  /*15650*/  IMAD.MOV.U32 R8, RZ, RZ, R14 ;  /* 0x000000ffff087224 */ /* 0x000fce00078e000e */
[----:B------:R-:W-:Y:S05]  /*15660*/  WARPSYNC.COLLECTIVE R15, `(.L_x_7375) ;  /* 0x000000000f087348 */ /* 0x000fea0003c00000 */
[----:B------:R0:W1:Y:S02]  /*15670*/  SHFL.IDX P6, R14, R13, R12, R11 ;  /* 0x0000000c0d0e7389 */ /* 0x00006400000c000b */
[----:B01----:R-:W-:Y:S01]  /*15680*/  ENDCOLLECTIVE ;  /* 0x000000000000791b */ /* 0x003fe20003800000 */
.L_x_7375:
[----:B------:R-:W-:-:S05]  /*15690*/  @!P2 IMAD.WIDE.U32 R8, R10, 0x2, R8 ;  /* 0x000000020a08a825 */ /* 0x000fca00078e0008 */
[----:B------:R-:W-:Y:S01]  /*156a0*/  @!PT LDS RZ, [RZ] ;  /* 0x00000000fffff984 */ /* 0x000fe20000000800 */
[----:B------:R-:W-:Y:S01]  /*156b0*/  @!PT LDS RZ, [RZ] ;  /* 0x00000000fffff984 */ /* 0x000fe20000000800 */
[----:B------:R-:W-:Y:S01]  /*156c0*/  @!PT LDS RZ, [RZ] ;  /* 0x00000000fffff984 */ /* 0x000fe20000000800 */
[----:B------:R-:W-:Y:S04]  /*156d0*/  @!P2 LDGSTS.E.BYPASS.LTC128B.128 [R21+0x10c00], desc[UR44][R8.64], !P1 ;  /* 0x10c000000815afae */ /* 0x000fe8000c901d6c */
[----:B------:R0:W-:Y:S01]  /*156e0*/  @!P2 LDGSTS.E.BYPASS.LTC128B.128 [R21+0x14c00], desc[UR44][R8.64+0x80], !P0 ;  /* 0x14c000800815afae */ /* 0x0001e2000c101d6c */
[----:B------:R-:W-:Y:S01]  /*156f0*/  ISETP.GE.AND P2, PT, R2, R5, PT ;  /* 0x000000050200720c */ /* 0x000fe20003f46270 */
[----:B------:R-:W-:Y:S02]  /*15700*/  IMAD.MOV.U32 R13, RZ, RZ, R0 ;  /* 0x000000ffff0d7224 */ /* 0x000fe400078e0000 */
[----:B0-----:R-:W-:Y:S02]  /*15710*/  VIADD R8, R4, 0x30 ;  /* 0x0000003004087836 */ /* 0x001fe40000000000 */
[----:B------:R-:W-:-:S08]  /*15720*/  IMAD.MOV.U32 R2, RZ, RZ, R14 ;  /* 0x000000ffff027224 */ /* 0x000fd000078e000e */
[----:B------:R-:W-:-:S07]  /*15730*/  @!P2 LEA R20, R7, UR38, 0x1 ;  /* 0x000000260714ac11 */ /* 0x000fce000f8e08ff */
[----:B------:R-:W-:Y:S05]  /*15740*/  WARPSYNC.COLLECTIVE R15, `(.L_x_7376) ;  /* 0x000000000f087348 */ /* 0x000fea0003c00000 */
[----:B------:R0:W1:Y:S02]  /*15750*/  SHFL.IDX P6, R14, R13, R12, R11 ;  /* 0x0000000c0d0e7389 */ /* 0x00006400000c000b */
[----:B01----:R-:W-:Y:S01]  /*15760*/  ENDCOLLECTIVE ;  /* 0x000000000000791b */ /* 0x003fe20003800000 */
.L_x_7376:
[----:B------:R-:W-:Y:S02]  /*15770*/  IMAD.MOV.U32 R3, RZ, RZ, R2 ;  /* 0x000000ffff037224 */ /* 0x000fe400078e0002 */
[----:B------:R-:W-:Y:S02]  /*15780*/  IMAD.MOV.U32 R13, RZ, RZ, R6 ;  /* 0x000000ffff0d7224 */ /* 0x000fe400078e0006 */
[----:B------:R-:W-:Y:S02]  /*15790*/  IMAD.MOV.U32 R12, RZ, RZ, 0x3 ;  /* 0x00000003ff0c7424 */ /* 0x000fe400078e00ff */
[----:B------:R-:W-:-:S07]  /*157a0*/  IMAD.MOV.U32 R2, RZ, RZ, R14 ;  /* 0x000000ffff027224 */ /* 0x000fce00078e000e */
[----:B------:R-:W-:Y:S05]  /*157b0*/  WARPSYNC.COLLECTIVE R15, `(.L_x_7377) ;  /* 0x000000000f087348 */ /* 0x000fea0003c00000 */
[----:B------:R0:W1:Y:S02]  /*157c0*/  SHFL.IDX P6, R14, R13, R12, R11 ;  /* 0x0000000c0d0e7389 */ /* 0x00006400000c000b */
[----:B01----:R-:W-:Y:S01]  /*157d0*/  ENDCOLLECTIVE ;  /* 0x000000000000791b */ /* 0x003fe20003800000 */
.L_x_7377:
        /* <DEDUP_REMOVED lines=14> */
.L_x_7378:
[----:B------:R-:W-:Y:S02]  /*158c0*/  IMAD.MOV.U32 R9, RZ, RZ, R8 ;  /* 0x000000ffff097224 */ /* 0x000fe400078e0008 */
[----:B------:R-:W-:Y:S02]  /*158d0*/  IMAD.MOV.U32 R13, RZ, RZ, R6 ;  /* 0x000000ffff0d7224 */ /* 0x000fe400078e0006 */
[----:B------:R-:W-:Y:S02]  /*158e0*/  IMAD.MOV.U32 R12, RZ, RZ, 0x4 ;  /* 0x00000004ff0c7424 */ /* 0x000fe400078e00ff */
[----:B------:R-:W-:-:S07]  /*158f0*/  IMAD.MOV.U32 R8, RZ, RZ, R14 ;  /* 0x000000ffff087224 */ /* 0x000fce00078e000e */
[----:B------:R-:W-:Y:S05]  /*15900*/  WARPSYNC.COLLECTIVE R15, `(.L_x_7379) ;  /* 0x000000000f087348 */ /* 0x000fea0003c00000 */
[----:B------:R0:W1:Y:S02]  /*15910*/  SHFL.IDX P6, R14, R13, R12, R11 ;  /* 0x0000000c0d0e7389 */ /* 0x00006400000c000b */
[----:B01----:R-:W-:Y:S01]  /*15920*/  ENDCOLLECTIVE ;  /* 0x000000000000791b */ /* 0x003fe20003800000 */
.L_x_7379:
        /* <DEDUP_REMOVED lines=14> */
.L_x_7380:
[----:B------:R-:W-:Y:S02]  /*15a10*/  IMAD.MOV.U32 R3, RZ, RZ, R2 ;  /* 0x000000ffff037224 */ /* 0x000fe400078e0002 */
[----:B------:R-:W-:Y:S02]  /*15a20*/  IMAD.MOV.U32 R13, RZ, RZ, R6 ;  /* 0x000000ffff0d7224 */ /* 0x000fe400078e0006 */
[----:B------:R-:W-:Y:S02]  /*15a30*/  IMAD.MOV.U32 R12, RZ, RZ, 0x5 ;  /* 0x00000005ff0c7424 */ /* 0x000fe400078e00ff */
[----:B------:R-:W-:-:S07]  /*15a40*/  IMAD.MOV.U32 R2, RZ, RZ, R14 ;  /* 0x000000ffff027224 */ /* 0x000fce00078e000e */
[----:B------:R-:W-:Y:S05]  /*15a50*/  WARPSYNC.COLLECTIVE R15, `(.L_x_7381) ;  /* 0x000000000f087348 */ /* 0x000fea0003c00000 */
[----:B------:R0:W1:Y:S02]  /*15a60*/  SHFL.IDX P6, R14, R13, R12, R11 ;  /* 0x0000000c0d0e7389 */ /* 0x00006400000c000b */
[----:B01----:R-:W-:Y:S01]  /*15a70*/  ENDCOLLECTIVE ;  /* 0x000000000000791b */ /* 0x003fe20003800000 */
.L_x_7381:
        /* <DEDUP_REMOVED lines=14> */
.L_x_7382:
[----:B------:R-:W-:Y:S02]  /*15b60*/  IMAD.MOV.U32 R9, RZ, RZ, R8 ;  /* 0x000000ffff097224 */ /* 0x000fe400078e0008 */
[----:B------:R-:W-:Y:S02]  /*15b70*/  IMAD.MOV.U32 R13, RZ, RZ, R6 ;  /* 0x000000ffff0d7224 */ /* 0x000fe400078e0006 */
[----:B------:R-:W-:Y:S02]  /*15b80*/  IMAD.MOV.U32 R12, RZ, RZ, 0x6 ;  /* 0x00000006ff0c7424 */ /* 0x000fe400078e00ff */
[----:B------:R-:W-:-:S07]  /*15b90*/  IMAD.MOV.U32 R8, RZ, RZ, R14 ;  /* 0x000000ffff087224 */ /* 0x000fce00078e000e */
[----:B------:R-:W-:Y:S05]  /*15ba0*/  WARPSYNC.COLLECTIVE R15, `(.L_x_7383) ;  /* 0x000000000f087348 */ /* 0x000fea0003c00000 */
[----:B------:R0:W1:Y:S02]  /*15bb0*/  SHFL.IDX P6, R14, R13, R12, R11 ;  /* 0x0000000c0d0e7389 */ /* 0x00006400000c000b */
[----:B01----:R-:W-:Y:S01]  /*15bc0*/  ENDCOLLECTIVE ;  /* 0x000000000000791b */ /* 0x003fe20003800000 */
.L_x_7383:
        /* <DEDUP_REMOVED lines=8> */
[----:B------:R-:W-:-:S10]  /*15c50*/  IMAD.MOV.U32 R2, RZ, RZ, R14 ;  /* 0x000000ffff027224 */ /* 0x000fd400078e000e */
[----:B0-----:R-:W-:-:S07]  /*15c60*/  @!P2 LEA R8, R7, UR38, 0x1 ;  /* 0x000000260708ac11 */ /* 0x001fce000f8e08ff */
[----:B------:R-:W-:Y:S05]  /*15c70*/  WARPSYNC.COLLECTIVE R15, `(.L_x_7384) ;  /* 0x000000000f087348 */ /* 0x000fea0003c00000 */
[----:B------:R0:W1:Y:S02]  /*15c80*/  SHFL.IDX P6, R14, R13, R12, R11 ;  /* 0x0000000c0d0e7389 */ /* 0x00006400000c000b */
[----:B01----:R-:W-:Y:S01]  /*15c90*/  ENDCOLLECTIVE ;  /* 0x000000000000791b */ /* 0x003fe20003800000 */
.L_x_7384:
[----:B------:R-:W-:Y:S02]  /*15ca0*/  IMAD.MOV.U32 R3, RZ, RZ, R2 ;  /* 0x000000ffff037224 */ /* 0x000fe400078e0002 */
[----:B------:R-:W-:Y:S02]  /*15cb0*/  IMAD.MOV.U32 R13, RZ, RZ, R6 ;  /* 0x000000ffff0d7224 */ /* 0x000fe400078e0006 */
[----:B------:R-:W-:Y:S02]  /*15cc0*/  IMAD.MOV.U32 R12, RZ, RZ, 0x7 ;  /* 0x00000007ff0c7424 */ /* 0x000fe400078e00ff */
[----:B------:R-:W-:-:S07]  /*15cd0*/  IMAD.MOV.U32 R2, RZ, RZ, R14 ;  /* 0x000000ffff027224 */ /* 0x000fce00078e000e */
[----:B------:R-:W-:Y:S05]  /*15ce0*/  WARPSYNC.COLLECTIVE R15, `(.L_x_7385) ;  /* 0x000000000f087348 */ /* 0x000fea0003c00000 */
[----:B------:R0:W1:Y:S02]  /*15cf0*/  SHFL.IDX P6, R14, R13, R12, R11 ;  /* 0x0000000c0d0e7389 */ /* 0x00006400000c000b */
[----:B01----:R-:W-:Y:S01]  /*15d00*/  ENDCOLLECTIVE ;  /* 0x000000000000791b */ /* 0x003fe20003800000 */
.L_x_7385:
[----:B------:R-:W-:-:S05]  /*15d10*/  @!P2 IMAD.WIDE.U32 R2, R10, 0x2, R2 ;  /* 0x000000020a02a825 */ /* 0x000fca00078e0002 */
[----:B------:R-:W-:Y:S01]  /*15d20*/  @!PT LDS RZ, [RZ] ;  /* 0x00000000fffff984 */ /* 0x000fe20000000800 */
[----:B------:R-:W-:Y:S01]  /*15d30*/  @!PT LDS RZ, [RZ] ;  /* 0x00000000fffff984 */ /* 0x000fe20000000800 */
[----:B------:R-:W-:Y:S01]  /*15d40*/  @!PT LDS RZ, [RZ] ;  /* 0x00000000fffff984 */ /* 0x000fe20000000800 */
[----:B------:R-:W-:Y:S04]  /*15d50*/  @!P2 LDGSTS.E.BYPASS.LTC128B.128 [R8+0x13400], desc[UR44][R2.64], !P1 ;  /* 0x134000000208afae */ /* 0x000fe8000c901d6c */
[----:B------:R0:W-:Y:S01]  /*15d60*/  @!P2 LDGSTS.E.BYPASS.LTC128B.128 [R8+0x17400], desc[UR44][R2.64+0x80], !P0 ;  /* 0x174000800208afae */ /* 0x0001e2000c101d6c */
[----:B------:R-:W-:Y:S02]  /*15d70*/  IMAD.MOV.U32 R13, RZ, RZ, R0 ;  /* 0x000000ffff0d7224 */ /* 0x000fe400078e0000 */
[----:B0-----:R-:W-:-:S07]  /*15d80*/  IMAD.MOV.U32 R2, RZ, RZ, R14 ;  /* 0x000000ffff027224 */ /* 0x001fce00078e000e */
[----:B------:R-:W-:Y:S05]  /*15d90*/  WARPSYNC.COLLECTIVE R15, `(.L_x_7386) ;  /* 0x000000000f087348 */ /* 0x000fea0003c00000 */
[----:B------:R0:W1:Y:S02]  /*15da0*/  SHFL.IDX P6, R14, R13, R12, R11 ;  /* 0x0000000c0d0e7389 */ /* 0x00006400000c000b */
[----:B01----:R-:W-:Y:S01]  /*15db0*/  ENDCOLLECTIVE ;  /* 0x000000000000791b */ /* 0x003fe20003800000 */
.L_x_7386:
[----:B------:R-:W-:Y:S05]  /*15dc0*/  BRA `(.L_x_7387) ;  /* 0xffffffcc00bc7947 */ /* 0x000fea000383ffff */
.L_x_7299:
[----:B0-----:R-:W-:-:S04]  /*15dd0*/  IMAD.U32 R3, RZ, RZ, UR38 ;  /* 0x00000026ff037e24 */ /* 0x001fc8000f8e00ff */
[----:B------:R0:W1:Y:S03]  /*15de0*/  SYNCS.PHASECHK.TRANS64.TRYWAIT P0, [R3+URZ+0x28820], R0 ;  /* 0x02882000030075a7 */ /* 0x000066000800017f */
[----:B-1----:R-:W-:Y:S05]  /*15df0*/  @!P0 NANOSLEEP.SYNCS 0x989680 ;  /* 0x009896800000895d */ /* 0x002fea0003900000 */
[----:B------:R-:W1:Y:S02]  /*15e00*/  @!P0 SYNCS.PHASECHK.TRANS64 P0, [R3+URZ+0x28820], R0 ;  /* 0x02882000030085a7 */ /* 0x000e64000800007f */
[----:B-1----:R-:W-:Y:S05]  /*15e10*/  @!P0 BRA `(.L_x_7299) ;  /* 0xfffffffc00ec8947 */ /* 0x002fea000383ffff */
[----:B------:R-:W-:Y:S05]  /*15e20*/  BRA `(.L_x_7388) ;  /* 0xffffffd000107947 */ /* 0x000fea000383ffff */
.L_x_7306:
[----:B-1----:R-:W-:-:S04]  /*15e30*/  IMAD.U32 R3, RZ, RZ, UR38 ;  /* 0x00000026ff037e24 */ /* 0x002fc8000f8e00ff */
[----:B------:R1:W2:Y:S03]  /*15e40*/  SYNCS.PHASECHK.TRANS64.TRYWAIT P0, [R3+URZ+0x28848], R2 ;  /* 0x02884802030075a7 */ /* 0x0002a6000800017f */
[----:B--2---:R-:W-:Y:S05]  /*15e50*/  @!P0 NANOSLEEP.SYNCS 0x989680 ;  /* 0x009896800000895d */ /* 0x004fea0003900000 */
[----:B------:R-:W2:Y:S02]  /*15e60*/  @!P0 SYNCS.PHASECHK.TRANS64 P0, [R3+URZ+0x28848], R2 ;  /* 0x02884802030085a7 */ /* 0x000ea4000800007f */
[----:B--2---:R-:W-:Y:S05]  /*15e70*/  @!P0 BRA `(.L_x_7306) ;  /* 0xfffffffc00ec8947 */ /* 0x004fea000383ffff */
[----:B------:R-:W-:Y:S05]  /*15e80*/  BRA `(.L_x_7389) ;  /* 0xffffffd000f47947 */ /* 0x000fea000383ffff */
.L_x_7312:
[----:B0-----:R-:W-:-:S04]  /*15e90*/  IMAD.U32 R3, RZ, RZ, UR38 ;  /* 0x00000026ff037e24 */ /* 0x001fc8000f8e00ff */
[----:B------:R0:W1:Y:S03]  /*15ea0*/  SYNCS.PHASECHK.TRANS64.TRYWAIT P0, [R3+URZ+0x28860], R2 ;  /* 0x02886002030075a7 */ /* 0x000066000800017f */
[----:B-1----:R-:W-:Y:S05]  /*15eb0*/  @!P0 NANOSLEEP.SYNCS 0x989680 ;  /* 0x009896800000895d */ /* 0x002fea0003900000 */
[----:B------:R-:W1:Y:S02]  /*15ec0*/  @!P0 SYNCS.PHASECHK.TRANS64 P0, [R3+URZ+0x28860], R2 ;  /* 0x02886002030085a7 */ /* 0x000e64000800007f */
[----:B-1----:R-:W-:Y:S05]  /*15ed0*/  @!P0 BRA `(.L_x_7312) ;  /* 0xfffffffc00ec8947 */ /* 0x002fea000383ffff */
[----:B------:R-:W-:Y:S05]  /*15ee0*/  BRA `(.L_x_7390) ;  /* 0xffffffd400907947 */ /* 0x000fea000383ffff */
.L_x_7321:
[----:B-1----:R-:W-:-:S04]  /*15ef0*/  IMAD.U32 R3, RZ, RZ, UR38 ;  /* 0x00000026ff037e24 */ /* 0x002fc8000f8e00ff */
[----:B------:R1:W2:Y:S03]  /*15f00*/  SYNCS.PHASECHK.TRANS64.TRYWAIT P0, [R3+URZ+0x28840], R2 ;  /* 0x02884002030075a7 */ /* 0x0002a6000800017f */
[----:B--2---:R-:W-:Y:S05]  /*15f10*/  @!P0 NANOSLEEP.SYNCS 0x989680 ;  /* 0x009896800000895d */ /* 0x004fea0003900000 */
[----:B------:R-:W2:Y:S02]  /*15f20*/  @!P0 SYNCS.PHASECHK.TRANS64 P0, [R3+URZ+0x28840], R2 ;  /* 0x02884002030085a7 */ /* 0x000ea4000800007f */
[----:B--2---:R-:W-:Y:S05]  /*15f30*/  @!P0 BRA `(.L_x_7321) ;  /* 0xfffffffc00ec8947 */ /* 0x004fea000383ffff */
[----:B------:R-:W-:Y:S05]  /*15f40*/  BRA `(.L_x_7391) ;  /* 0xffffffd800b07947 */ /* 0x000fea000383ffff */
.L_x_7327:
[----:B0-----:R-:W-:-:S04]  /*15f50*/  IMAD.U32 R3, RZ, RZ, UR38 ;  /* 0x00000026ff037e24 */ /* 0x001fc8000f8e00ff */
[----:B------:R0:W1:Y:S03]  /*15f60*/  SYNCS.PHASECHK.TRANS64.TRYWAIT P0, [R3+URZ+0x28868], R2 ;  /* 0x02886802030075a7 */ /* 0x000066000800017f */
[----:B-1----:R-:W-:Y:S05]  /*15f70*/  @!P0 NANOSLEEP.SYNCS 0x989680 ;  /* 0x009896800000895d */ /* 0x002fea0003900000 */
[----:B------:R-:W1:Y:S02]  /*15f80*/  @!P0 SYNCS.PHASECHK.TRANS64 P0, [R3+URZ+0x28868], R2 ;  /* 0x02886802030085a7 */ /* 0x000e64000800007f */
[----:B-1----:R-:W-:Y:S05]  /*15f90*/  @!P0 BRA `(.L_x_7327) ;  /* 0xfffffffc00ec8947 */ /* 0x002fea000383ffff */
[----:B------:R-:W-:Y:S05]  /*15fa0*/  BRA `(.L_x_7392) ;  /* 0xffffffdc00507947 */ /* 0x000fea000383ffff */
.L_x_7336:
[----:B-1----:R-:W-:-:S04]  /*15fb0*/  IMAD.U32 R3, RZ, RZ, UR38 ;  /* 0x00000026ff037e24 */ /* 0x002fc8000f8e00ff */
[----:B------:R1:W2:Y:S03]  /*15fc0*/  SYNCS.PHASECHK.TRANS64.TRYWAIT P0, [R3+URZ+0x28848], R2 ;  /* 0x02884802030075a7 */ /* 0x0002a6000800017f */
[----:B--2---:R-:W-:Y:S05]  /*15fd0*/  @!P0 NANOSLEEP.SYNCS 0x989680 ;  /* 0x009896800000895d */ /* 0x004fea0003900000 */
[----:B------:R-:W2:Y:S02]  /*15fe0*/  @!P0 SYNCS.PHASECHK.TRANS64 P0, [R3+URZ+0x28848], R2 ;  /* 0x02884802030085a7 */ /* 0x000ea4000800007f */
[----:B--2---:R-:W-:Y:S05]  /*15ff0*/  @!P0 BRA `(.L_x_7336) ;  /* 0xfffffffc00ec8947 */ /* 0x004fea000383ffff */
[----:B------:R-:W-:Y:S05]  /*16000*/  BRA `(.L_x_7393) ;  /* 0xffffffe000887947 */ /* 0x000fea000383ffff */
.L_x_7342:
[----:B0-----:R-:W-:-:S04]  /*16010*/  IMAD.U32 R3, RZ, RZ, UR38 ;  /* 0x00000026ff037e24 */ /* 0x001fc8000f8e00ff */
[----:B------:R0:W1:Y:S03]  /*16020*/  SYNCS.PHASECHK.TRANS64.TRYWAIT P0, [R3+URZ+0x28860], R2 ;  /* 0x02886002030075a7 */ /* 0x000066000800017f */
[----:B-1----:R-:W-:Y:S05]  /*16030*/  @!P0 NANOSLEEP.SYNCS 0x989680 ;  /* 0x009896800000895d */ /* 0x002fea0003900000 */
[----:B------:R-:W1:Y:S02]  /*16040*/  @!P0 SYNCS.PHASECHK.TRANS64 P0, [R3+URZ+0x28860], R2 ;  /* 0x02886002030085a7 */ /* 0x000e64000800007f */
[----:B-1----:R-:W-:Y:S05]  /*16050*/  @!P0 BRA `(.L_x_7342) ;  /* 0xfffffffc00ec8947 */ /* 0x002fea000383ffff */
[----:B------:R-:W-:Y:S05]  /*16060*/  BRA `(.L_x_7394) ;  /* 0xffffffe400247947 */ /* 0x000fea000383ffff */
.L_x_7350:
[----:B0-----:R0:W1:Y:S02]  /*16070*/  SYNCS.PHASECHK.TRANS64.TRYWAIT P0, [R3+URZ+0x28860], R2 ;  /* 0x02886002030075a7 */ /* 0x001064000800017f */
[----:B-1----:R-:W-:Y:S05]  /*16080*/  @!P0 NANOSLEEP.SYNCS 0x989680 ;  /* 0x009896800000895d */ /* 0x002fea0003900000 */
[----:B------:R-:W1:Y:S02]  /*16090*/  @!P0 SYNCS.PHASECHK.TRANS64 P0, [R3+URZ+0x28860], R2 ;  /* 0x02886002030085a7 */ /* 0x000e64000800007f */
[----:B-1----:R-:W-:Y:S05]  /*160a0*/  @!P0 BRA `(.L_x_7350) ;  /* 0xfffffffc00f08947 */ /* 0x002fea000383ffff */
[----:B------:R-:W-:Y:S05]  /*160b0*/  BRA `(.L_x_7395) ;  /* 0xffffffe400f07947 */ /* 0x000fea000383ffff */
.L_x_7355:
[----:B0-----:R0:W1:Y:S02]  /*160c0*/  SYNCS.PHASECHK.TRANS64.TRYWAIT P0, [R2+URZ+0x28820], R3 ;  /* 0x02882003020075a7 */ /* 0x001064000800017f */
[----:B-1----:R-:W-:Y:S05]  /*160d0*/  @!P0 NANOSLEEP.SYNCS 0x989680 ;  /* 0x009896800000895d */ /* 0x002fea0003900000 */
[----:B------:R-:W1:Y:S02]  /*160e0*/  @!P0 SYNCS.PHASECHK.TRANS64 P0, [R2+URZ+0x28820], R3 ;  /* 0x02882003020085a7 */ /* 0x000e64000800007f */
[----:B-1----:R-:W-:Y:S05]  /*160f0*/  @!P0 BRA `(.L_x_7355) ;  /* 0xfffffffc00f08947 */ /* 0x002fea000383ffff */
[----:B------:R-:W-:Y:S05]  /*16100*/  BRA `(.L_x_7396) ;  /* 0xffffffe800c07947 */ /* 0x000fea000383ffff */
.L_x_7356:
        /* <DEDUP_REMOVED lines=11> */
.L_x_7398:
[----:B------:R-:W-:Y:S05]  /*161c0*/  BSYNC B0 ;  /* 0x0000000000007941 */ /* 0x000fea0003800000 */
.L_x_7397:
[----:B------:R-:W-:Y:S05]  /*161d0*/  BRA `(.L_x_7399) ;  /* 0xffffffe800a47947 */ /* 0x000fea000383ffff */
.L_x_7357:
[----:B------:R-:W-:Y:S01]  /*161e0*/  BSSY B0, `(.L_x_7400) ;  /* 0x0000006000007945 */ /* 0x000fe20003800000 */
[----:B------:R-:W-:-:S07]  /*161f0*/  IMAD.MOV.U32 R15, RZ, RZ, -0x1 ;  /* 0xffffffffff0f7424 */ /* 0x000fce00078e00ff */
[----:B0-----:R-:W-:Y:S05]  /*16200*/  WARPSYNC.COLLECTIVE R15, `(.L_x_7401) ;  /* 0x000000000f0c7348 */ /* 0x001fea0003c00000 */
[----:B------:R-:W-:Y:S02]  /*16210*/  ELECT P6, UR62, PT ;  /* 0x00000000003e782f */ /* 0x000fe400038c0000 */
[----:B------:R-:W-:Y:S01]  /*16220*/  MOV R14, UR62 ;  /* 0x0000003e000e7c02 */ /* 0x000fe20008000f00 */
[----:B0-----:R-:W-:Y:S10]  /*16230*/  ENDCOLLECTIVE ;  /* 0x000000000000791b */ /* 0x001ff40003800000 */
.L_x_7401:
[----:B------:R-:W-:Y:S05]  /*16240*/  BSYNC B0 ;  /* 0x0000000000007941 */ /* 0x000fea0003800000 */
.L_x_7400:
[----:B------:R-:W-:Y:S05]  /*16250*/  BRA `(.L_x_7402) ;  /* 0xffffffe800987947 */ /* 0x000fea000383ffff */
.L_x_7359:
[----:B0-----:R0:W1:Y:S02]  /*16260*/  SYNCS.PHASECHK.TRANS64.TRYWAIT P0, [R6+URZ], R5 ;  /* 0x00000005060075a7 */ /* 0x001064000800017f */
[----:B-1----:R-:W-:Y:S05]  /*16270*/  @!P0 NANOSLEEP.SYNCS 0x989680 ;  /* 0x009896800000895d */ /* 0x002fea0003900000 */
[----:B------:R-:W1:Y:S02]  /*16280*/  @!P0 SYNCS.PHASECHK.TRANS64 P0, [R6+URZ], R5 ;  /* 0x00000005060085a7 */ /* 0x000e64000800007f */
[----:B-1----:R-:W-:Y:S05]  /*16290*/  @!P0 BRA `(.L_x_7359) ;  /* 0xfffffffc00f08947 */ /* 0x002fea000383ffff */
[----:B------:R-:W-:Y:S05]  /*162a0*/  BRA `(.L_x_7403) ;  /* 0xffffffe800cc7947 */ /* 0x000fea000383ffff */
.L_x_7360:
[----:B-1----:R1:W2:Y:S02]  /*162b0*/  SYNCS.PHASECHK.TRANS64.TRYWAIT P0, [R3+URZ], R4 ;  /* 0x00000004030075a7 */ /* 0x0022a4000800017f */
[----:B--2---:R-:W-:Y:S05]  /*162c0*/  @!P0 NANOSLEEP.SYNCS 0x989680 ;  /* 0x009896800000895d */ /* 0x004fea0003900000 */
[----:B------:R-:W2:Y:S02]  /*162d0*/  @!P0 SYNCS.PHASECHK.TRANS64 P0, [R3+URZ], R4 ;  /* 0x00000004030085a7 */ /* 0x000ea4000800007f */
[----:B--2---:R-:W-:Y:S05]  /*162e0*/  @!P0 BRA `(.L_x_7360) ;  /* 0xfffffffc00f08947 */ /* 0x004fea000383ffff */
[----:B------:R-:W-:Y:S05]  /*162f0*/  BRA `(.L_x_7404) ;  /* 0xffffffe800c07947 */ /* 0x000fea000383ffff */
.L_x_7362:
[----:B-1----:R1:W2:Y:S02]  /*16300*/  SYNCS.PHASECHK.TRANS64.TRYWAIT P0, [R0+URZ], R5 ;  /* 0x00000005000075a7 */ /* 0x0022a4000800017f */
[----:B--2---:R-:W-:Y:S05]  /*16310*/  @!P0 NANOSLEEP.SYNCS 0x989680 ;  /* 0x009896800000895d */ /* 0x004fea0003900000 */
[----:B------:R-:W2:Y:S02]  /*16320*/  @!P0 SYNCS.PHASECHK.TRANS64 P0, [R0+URZ], R5 ;  /* 0x00000005000085a7 */ /* 0x000ea4000800007f */
[----:B--2---:R-:W-:Y:S05]  /*16330*/  @!P0 BRA `(.L_x_7362) ;  /* 0xfffffffc00f08947 */ /* 0x004fea000383ffff */
[----:B------:R-:W-:Y:S05]  /*16340*/  BRA `(.L_x_7405) ;  /* 0xffffffe800c47947 */ /* 0x000fea000383ffff */
.L_x_7406:
        /* <DEDUP_REMOVED lines=11> */
.L_x_14854:


//--------------------- .text._ZN7cutlass13device_kernelIN5flash11enable_sm90INS1_16FlashAttnFwdSm90INS1_25CollectiveMainloopFwdSm90ILi2EN4cute5tupleIJNS5_1CILi1EEES8_S8_EEENS6_IJNS7_ILi128EEESA_SA_EEELi128ENS_10bfloat16_tEfNS_4arch4Sm90ELb0ELb1ELb1ELb1ELb0ELb0ELb0ELb1ELb1ELb1ELb1ELb0EEENS1_21CollectiveEpilogueFwdISB_S9_SC_SE_Li256ELb1ELb1ELb1ELb0EEENS1_36VarlenDynamicPersistentTileSchedulerILi128ELi128ELi256ELi128ELb1ELb1ELb1ELb1ELb0ELb1EEEEEEEEEvNT_6ParamsE --------------------------
	.section	.text._ZN7cutlass13device_kernelIN5flash11enable_sm90INS1_16FlashAttnFwdSm90INS1_25CollectiveMainloopFwdSm90ILi2EN4cute5tupleIJNS5_1CILi1EEES8_S8_EEENS6_IJNS7_ILi128EEESA_SA_EEELi128ENS_10bfloat16_tEfNS_4arch4Sm90ELb0ELb1ELb1ELb1ELb0ELb0ELb0ELb1ELb1ELb1ELb1ELb0EEENS1_21CollectiveEpilogueFwdISB_S9_SC_SE_Li256ELb1ELb1ELb1ELb0EEENS1_36VarlenDynamicPersistentTileSchedulerILi128ELi128ELi256ELi128ELb1ELb1ELb1ELb1ELb0ELb1EEEEEEEEEvNT_6ParamsE,"ax",@progbits
	.align	128
.text._ZN7cutlass13device_kernelIN5flash11enable_sm90INS1_16FlashAttnFwdSm90INS1_25CollectiveMainloopFwdSm90ILi2EN4cute5tupleIJNS5_1CILi1EEES8_S8_EEENS6_IJNS7_ILi128EEESA_SA_EEELi128ENS_10bfloat16_tEfNS_4arch4Sm90ELb0ELb1ELb1ELb1ELb0ELb0ELb0ELb1ELb1ELb1ELb1ELb0EEENS1_21CollectiveEpilogueFwdISB_S9_SC_SE_Li256ELb1ELb1ELb1ELb0EEENS1_36VarlenDynamicPersistentTileSchedulerILi128ELi128ELi256ELi128ELb1ELb1ELb1ELb1ELb0ELb1EEEEEEEEEvNT_6ParamsE:
        .type           _ZN7cutlass13device_kernelIN5flash11enable_sm90INS1_16FlashAttnFwdSm90INS1_25CollectiveMainloopFwdSm90ILi2EN4cute5tupleIJNS5_1CILi1EEES8_S8_EEENS6_IJNS7_ILi128EEESA_SA_EEELi128ENS_10bfloat16_tEfNS_4arch4Sm90ELb0ELb1ELb1ELb1ELb0ELb0ELb0ELb1ELb1ELb1ELb1ELb0EEENS1_21CollectiveEpilogueFwdISB_S9_SC_SE_Li256ELb1ELb1ELb1ELb0EEENS1_36VarlenDynamicPersistentTileSchedulerILi128ELi128ELi256ELi128ELb1ELb1ELb1ELb1ELb0ELb1EEEEEEEEEvNT_6ParamsE,@function
        .size           _ZN7cutlass13device_kernelIN5flash11enable_sm90INS1_16FlashAttnFwdSm90INS1_25CollectiveMainloopFwdSm90ILi2EN4cute5tupleIJNS5_1CILi1EEES8_S8_EEENS6_IJNS7_ILi128EEESA_SA_EEELi128ENS_10bfloat16_tEfNS_4arch4Sm90ELb0ELb1ELb1ELb1ELb0ELb0ELb0ELb1ELb1ELb1ELb1ELb0EEENS1_21CollectiveEpilogueFwdISB_S9_SC_SE_Li256ELb1ELb1ELb1ELb0EEENS1_36VarlenDynamicPersistentTileSchedulerILi128ELi128ELi256ELi128ELb1ELb1ELb1ELb1ELb0ELb1EEEEEEEEEvNT_6ParamsE,(.L_x_14855 - _ZN7cutlass13device_kernelIN5flash11enable_sm90INS1_16FlashAttnFwdSm90INS1_25CollectiveMainloopFwdSm90ILi2EN4cute5tupleIJNS5_1CILi1EEES8_S8_EEENS6_IJNS7_ILi128EEESA_SA_EEELi128ENS_10bfloat16_tEfNS_4arch4Sm90ELb0ELb1ELb1ELb1ELb0ELb0ELb0ELb1ELb1ELb1ELb1ELb0EEENS1_21CollectiveEpilogueFwdISB_S9_SC_SE_Li256ELb1ELb1ELb1ELb0EEENS1_36VarlenDynamicPersistentTileSchedulerILi128ELi128ELi256ELi128ELb1ELb1ELb1ELb1ELb0ELb1EEEEEEEEEvNT_6ParamsE)
        .other          _ZN7cutlass13device_kernelIN5flash11enable_sm90INS1_16FlashAttnFwdSm90INS1_25CollectiveMainloopFwdSm90ILi2EN4cute5tupleIJNS5_1CILi1EEES8_S8_EEENS6_IJNS7_ILi128EEESA_SA_EEELi128ENS_10bfloat16_tEfNS_4arch4Sm90ELb0ELb1ELb1ELb1ELb0ELb0ELb0ELb1ELb1ELb1ELb1ELb0EEENS1_21CollectiveEpilogueFwdISB_S9_SC_SE_Li256ELb1ELb1ELb1ELb0EEENS1_36VarlenDynamicPersistentTileSchedulerILi128ELi128ELi256ELi128ELb1ELb1ELb1ELb1ELb0ELb1EEEEEEEEEvNT_6ParamsE,@"STO_CUDA_ENTRY STV_DEFAULT"
_ZN7cutlass13device_kernelIN5flash11enable_sm90INS1_16FlashAttnFwdSm90INS1_25CollectiveMainloopFwdSm90ILi2EN4cute5tupleIJNS5_1CILi1EEES8_S8_EEENS6_IJNS7_ILi128EEESA_SA_EEELi128ENS_10bfloat16_tEfNS_4arch4Sm90ELb0ELb1ELb1ELb1ELb0ELb0ELb0ELb1ELb1ELb1ELb1ELb0EEENS1_21CollectiveEpilogueFwdISB_S9_SC_SE_Li256ELb1ELb1ELb1ELb0EEENS1_36VarlenDynamicPersistentTileSchedulerILi128ELi128ELi256ELi128ELb1ELb1ELb1ELb1ELb0ELb1EEEEEEEEEvNT_6ParamsE:
        /* <DEDUP_REMOVED lines=18> */
.L_x_7408:
[----:B------:R-:W-:Y:S05]  /*0120*/  BSYNC B0 ;  /* 0x0000000000007941 */ /* 0x000fea0003800000 */
.L_x_7407:
        /* <DEDUP_REMOVED lines=41> */
.L_x_7409:
        /* <DEDUP_REMOVED lines=22> */
.L_x_7410:
        /* <DEDUP_REMOVED lines=18> */
.L_x_7411:
        /* <DEDUP_REMOVED lines=22> */
.L_x_7412:
        /* <DEDUP_REMOVED lines=22> */
.L_x_7413:
[----:B------:R-:W-:Y:S01]  /*0900*/  PLOP3.LUT P0, PT, PT, PT, UP0, 0x80, 0x0 ;  /* 0x000000000000781c */ /* 0x000fe20003f0f008 */
[----:B------:R-:W-:Y:S01]  /*0910*/  UMOV UR36, 0x1 ;  /* 0x0000000100247882 */ /* 0x000fe20000000000 */
[----:B------:R-:W-:Y:S01]  /*0920*/  NOP ;  /* 0x0000000000007918 */ /* 0x000fe20000000000 */
[----:B------:R-:W-:Y:S01]  /*0930*/  USEL UR36, UR36, 0x2, !UP0 ;  /* 0x0000000224247887 */ /* 0x000fe2000c000000 */
[----:B------:R-:W-:Y:S01]  /*0940*/  ULDC.64 UR52, c[0x0][0x208] ;  /* 0x0000820000347ab9 */ /* 0x000fe20000000a00 */
[----:B012-4-:R-:W-:Y:S08]  /*0950*/  BAR.SYNC.DEFER_BLOCKING 0x0 ;  /* 0x0000000000007b1d */ /* 0x017ff00000010000 */
[----:B------:R-:W-:Y:S05]  /*0960*/  @!P0 BRA `(.L_x_7414) ;  /* 0x0000012400f08947 */ /* 0x000fea0003800000 */
.L_x_7415:
[----:B------:R-:W-:-:S08]  /*0970*/  NOP ;  /* 0x0000000000007918 */ /* 0x000fd00000000000 */
[----:B------:R-:W0:Y:S02]  /*0980*/  USETMAXREG.TRY_ALLOC.CTAPOOL UP0, 0xf0 ;  /* 0x000000f0000079c8 */ /* 0x000e240008000600 */
[----:B0-----:R-:W-:-:S13]  /*0990*/  PLOP3.LUT P0, PT, PT, PT, UP0, 0x80, 0x0 ;  /* 0x000000000000781c */ /* 0x001fda0003f0f008 */
[----:B------:R-:W-:Y:S05]  /*09a0*/  @!P0 BRA `(.L_x_7415) ;  /* 0xfffffffc00f08947 */ /* 0x000fea000383ffff */
[----:B------:R-:W-:Y:S01]  /*09b0*/  LOP3.LUT R0, R6, 0xffffff80, RZ, 0xc0, !PT ;  /* 0xffffff8006007812 */ /* 0x000fe200078ec0ff */
[----:B------:R-:W0:Y:S08]  /*09c0*/  S2UR UR5, SR_CgaCtaId ;  /* 0x00000000000579c3 */ /* 0x000e300000008800 */
[----:B------:R-:W-:Y:S06]  /*09d0*/  BAR.ARV 0x8, 0x180 ;  /* 0x0206000000007b1d */ /* 0x000fec0000002000 */
[----:B------:R-:W-:Y:S01]  /*09e0*/  ISETP.NE.AND P0, PT, R0, 0x80, PT ;  /* 0x000000800000780c */ /* 0x000fe20003f05270 */
[----:B------:R-:W-:-:S12]  /*09f0*/  UMOV UR4, 0x400 ;  /* 0x0000040000047882 */ /* 0x000fd80000000000 */
[----:B------:R-:W-:Y:S06]  /*0a00*/  @!P0 BAR.ARV 0x9, 0x100 ;  /* 0x0244000000008b1d */ /* 0x000fec0000002000 */
[----:B0-----:R-:W-:Y:S02]  /*0a10*/  ULEA UR4, UR5, UR4, 0x18 ;  /* 0x0000000405047291 */ /* 0x001fe4000f8ec03f */
[----:B------:R-:W-:Y:S07]  /*0a20*/  BAR.SYNC.DEFER_BLOCKING 0x5, 0x180 ;  /* 0x0146000000007b1d */ /* 0x000fee0000010000 */
[----:B------:R-:W0:Y:S01]  /*0a30*/  LDS.128 R12, [UR4+0x288d0] ;  /* 0x0288d004ff0c7984 */ /* 0x000e220008000c00 */
[----:B------:R-:W-:Y:S01]  /*0a40*/  ULDC UR4, c[0x0][0xc3c] ;  /* 0x00030f0000047ab9 */ /* 0x000fe20000000800 */
[----:B------:R-:W-:Y:S06]  /*0a50*/  BAR.ARV 0x4, 0x180 ;  /* 0x0106000000007b1d */ /* 0x000fec0000002000 */
[----:B0-----:R-:W-:-:S13]  /*0a60*/  ISETP.GE.AND P0, PT, R15, UR4, PT ;  /* 0x000000040f007c0c */ /* 0x001fda000bf06270 */
[----:B------:R-:W-:Y:S05]  /*0a70*/  @P0 EXIT ;  /* 0x000000000000094d */ /* 0x000fea0003800000 */
[----:B------:R-:W-:Y:S01]  /*0a80*/  VIADD R221, R6, 0xffffff80 ;  /* 0xffffff8006dd7836 */ /* 0x000fe20000000000 */
[----:B------:R-:W-:Y:S01]  /*0a90*/  R2UR UR5, R13 ;  /* 0x000000000d0572ca */ /* 0x000fe200000e0000 */
[----:B------:R-:W-:Y:S01]  /*0aa0*/  ULOP3.LUT UR49, UR36, 0x1, URZ, 0xfc, !UPT ;  /* 0x0000000124317892 */ /* 0x000fe2000f8efc3f */
[----:B------:R-:W-:Y:S01]  /*0ab0*/  R2UR UR7, R14 ;  /* 0x000000000e0772ca */ /* 0x000fe200000e0000 */
[----:B------:R-:W-:Y:S01]  /*0ac0*/  UMOV UR48, URZ ;  /* 0x0000003f00307c82 */ /* 0x000fe20008000000 */
[----:B------:R-:W-:Y:S01]  /*0ad0*/  SHF.R.S32.HI R0, RZ, 0x1f, R221 ;  /* 0x0000001fff007819 */ /* 0x000fe200000114dd */
[----:B------:R-:W-:Y:S01]  /*0ae0*/  UMOV UR50, URZ ;  /* 0x0000003f00327c82 */ /* 0x000fe20008000000 */
[----:B------:R-:W-:Y:S01]  /*0af0*/  R2UR UR6, R15 ;  /* 0x000000000f0672ca */ /* 0x000fe200000e0000 */
[----:B------:R-:W-:Y:S01]  /*0b00*/  UMOV UR47, URZ ;  /* 0x0000003f002f7c82 */ /* 0x000fe20008000000 */
[CC--:B------:R-:W-:Y:S02]  /*0b10*/  LEA.HI R3, R0.reuse, R221.reuse, RZ, 0x7 ;  /* 0x000000dd00037211 */ /* 0x0c0fe400078f38ff */
[----:B------:R-:W-:-:S02]  /*0b20*/  LEA.HI R4, R0, R221, RZ, 0x5 ;  /* 0x000000dd00047211 */ /* 0x000fc400078f28ff */
[----:B------:R-:W-:Y:S02]  /*0b30*/  LOP3.LUT R2, R3, 0xffffff80, RZ, 0xc0, !PT ;  /* 0xffffff8003027812 */ /* 0x000fe400078ec0ff */
[----:B------:R-:W-:Y:S01]  /*0b40*/  SHF.R.S32.HI R216, RZ, 0x7, R3 ;  /* 0x00000007ffd87819 */ /* 0x000fe20000011403 */
[----:B------:R-:W-:Y:S02]  /*0b50*/  IMAD.SHL.U32 R6, R4, 0x20, RZ ;  /* 0x0000002004067824 */ /* 0x000fe400078e00ff */
[----:B------:R-:W-:Y:S01]  /*0b60*/  IMAD.IADD R199, R221, 0x1, -R2 ;  /* 0x00000001ddc77824 */ /* 0x000fe200078e0a02 */
[----:B------:R-:W-:Y:S02]  /*0b70*/  LEA.HI R2, R0, R221, RZ, 0x4 ;  /* 0x000000dd00027211 */ /* 0x000fe400078f20ff */
[----:B------:R-:W-:Y:S02]  /*0b80*/  LOP3.LUT R7, R6, 0xfffffc00, RZ, 0xc0, !PT ;  /* 0xfffffc0006077812 */ /* 0x000fe400078ec0ff */
[----:B------:R-:W-:-:S02]  /*0b90*/  LOP3.LUT R4, R2, 0x3fffff0, RZ, 0xc0, !PT ;  /* 0x03fffff002047812 */ /* 0x000fc400078ec0ff */
[----:B------:R-:W-:Y:S02]  /*0ba0*/  SHF.R.S32.HI R5, RZ, 0x4, R2 ;  /* 0x00000004ff057819 */ /* 0x000fe40000011402 */
[----:B------:R-:W-:Y:S01]  /*0bb0*/  SHF.R.S32.HI R8, RZ, 0x1f, R199 ;  /* 0x0000001fff087819 */ /* 0x000fe200000114c7 */
[----:B------:R-:W-:Y:S01]  /*0bc0*/  IMAD.IADD R4, R221, 0x1, -R4 ;  /* 0x00000001dd047824 */ /* 0x000fe200078e0a04 */
[----:B------:R-:W-:Y:S02]  /*0bd0*/  LEA.HI R2, R2, R5, RZ, 0x1 ;  /* 0x0000000502027211 */ /* 0x000fe400078f08ff */
[----:B------:R-:W-:Y:S01]  /*0be0*/  LEA.HI R9, R8, R199, RZ, 0x2 ;  /* 0x000000c708097211 */ /* 0x000fe200078f10ff */
[----:B------:R-:W-:Y:S01]  /*0bf0*/  IMAD R7, R4, 0x40, R7 ;  /* 0x0000004004077824 */ /* 0x000fe200078e0207 */
[----:B------:R-:W-:Y:S02]  /*0c00*/  LEA.HI R4, R0, R221, RZ, 0x2 ;  /* 0x000000dd00047211 */ /* 0x000fe400078f10ff */
[----:B------:R-:W-:-:S02]  /*0c10*/  LOP3.LUT R2, R2, 0x1ffffffe, RZ, 0xc0, !PT ;  /* 0x1ffffffe02027812 */ /* 0x000fc400078ec0ff */
[----:B------:R-:W-:Y:S02]  /*0c20*/  LOP3.LUT R4, R4, 0xfffffffc, RZ, 0xc0, !PT ;  /* 0xfffffffc04047812 */ /* 0x000fe400078ec0ff */
[--C-:B------:R-:W-:Y:S01]  /*0c30*/  SHF.R.S32.HI R6, RZ, 0x2, R9.reuse ;  /* 0x00000002ff067819 */ /* 0x100fe20000011409 */
[----:B------:R-:W-:Y:S01]  /*0c40*/  IMAD.IADD R2, R5, 0x1, -R2 ;  /* 0x0000000105027824 */ /* 0x000fe200078e0a02 */
[----:B------:R-:W-:Y:S01]  /*0c50*/  SHF.R.S32.HI R11, RZ, 0x1f, R9 ;  /* 0x0000001fff0b7819 */ /* 0x000fe20000011409 */
[----:B------:R-:W-:Y:S01]  /*0c60*/  IMAD.IADD R4, R221, 0x1, -R4 ;  /* 0x00000001dd047824 */ /* 0x000fe200078e0a04 */
[----:B------:R-:W-:Y:S01]  /*0c70*/  LEA.HI R0, R0, R221, RZ, 0x3 ;  /* 0x000000dd00007211 */ /* 0x000fe200078f18ff */
[----:B------:R-:W-:Y:S01]  /*0c80*/  IMAD R218, R2, 0x8, R7 ;  /* 0x0000000802da7824 */ /* 0x000fe200078e0207 */
[----:B------:R-:W-:Y:S02]  /*0c90*/  LEA.HI R11, R11, R6, RZ, 0x3 ;  /* 0x000000060b0b7211 */ /* 0x000fe400078f18ff */
[----:B------:R-:W-:-:S02]  /*0ca0*/  LEA.HI R2, R4, R4, RZ, 0x1 ;  /* 0x0000000404027211 */ /* 0x000fc400078f08ff */
[----:B------:R-:W-:Y:S02]  /*0cb0*/  LOP3.LUT R22, R0, 0xfffffff8, RZ, 0xc0, !PT ;  /* 0xfffffff800167812 */ /* 0x000fe400078ec0ff */
[----:B------:R-:W-:Y:S02]  /*0cc0*/  LOP3.LUT R5, R2, 0x1ffffffe, RZ, 0xc0, !PT ;  /* 0x1ffffffe02057812 */ /* 0x000fe400078ec0ff */
[----:B------:R-:W-:Y:S01]  /*0cd0*/  LOP3.LUT R2, R9, 0x7ffffffc, RZ, 0xc0, !PT ;  /* 0x7ffffffc09027812 */ /* 0x000fe200078ec0ff */
[----:B------:R-:W-:Y:S01]  /*0ce0*/  IMAD.IADD R22, R221, 0x1, -R22 ;  /* 0x00000001dd167824 */ /* 0x000fe200078e0a16 */
[----:B------:R-:W-:Y:S01]  /*0cf0*/  LOP3.LUT R11, R11, 0xfffffff8, RZ, 0xc0, !PT ;  /* 0xfffffff80b0b7812 */ /* 0x000fe200078ec0ff */
[----:B------:R-:W-:Y:S01]  /*0d00*/  IMAD.IADD R4, R4, 0x1, -R5 ;  /* 0x0000000104047824 */ /* 0x000fe200078e0a05 */
[----:B------:R-:W-:Y:S01]  /*0d10*/  LEA.HI R8, R8, R199, RZ, 0x5 ;  /* 0x000000c708087211 */ /* 0x000fe200078f28ff */
[----:B------:R-:W-:Y:S01]  /*0d20*/  IMAD.IADD R2, R199, 0x1, -R2 ;  /* 0x00000001c7027824 */ /* 0x000fe200078e0a02 */
[----:B------:R-:W-:Y:S01]  /*0d30*/  LEA.HI R3, R3, R216, RZ, 0x1 ;  /* 0x000000d803037211 */ /* 0x000fe200078f08ff */
[----:B------:R-:W-:Y:S01]  /*0d40*/  IMAD.IADD R11, R6, 0x1, -R11 ;  /* 0x00000001060b7824 */ /* 0x000fe200078e0a0b */
[----:B------:R-:W-:Y:S01]  /*0d50*/  SHF.R.S32.HI R8, RZ, 0x5, R8 ;  /* 0x00000005ff087819 */ /* 0x000fe20000011408 */
[----:B------:R-:W-:Y:S01]  /*0d60*/  IMAD.SHL.U32 R18, R22, 0x8, RZ ;  /* 0x0000000816127824 */ /* 0x000fe200078e00ff */
[----:B------:R-:W-:Y:S01]  /*0d70*/  LOP3.LUT R3, R3, 0x3fffffe, RZ, 0xc0, !PT ;  /* 0x03fffffe03037812 */ /* 0x000fe200078ec0ff */
[----:B------:R-:W-:Y:S01]  /*0d80*/  IMAD.SHL.U32 R16, R2, 0x2, RZ ;  /* 0x0000000202107824 */ /* 0x000fe200078e00ff */
[----:B------:R-:W-:Y:S01]  /*0d90*/  SHF.R.S32.HI R198, RZ, 0x3, R0 ;  /* 0x00000003ffc67819 */ /* 0x000fe20000011400 */
[----:B------:R-:W-:Y:S01]  /*0da0*/  IMAD R8, R8, 0x10, R11 ;  /* 0x0000001008087824 */ /* 0x000fe200078e020b */
[----:B------:R-:W-:Y:S01]  /*0db0*/  SHF.R.S32.HI R220, RZ, 0x1f, R18 ;  /* 0x0000001fffdc7819 */ /* 0x000fe20000011412 */
[----:B------:R-:W-:Y:S01]  /*0dc0*/  IMAD.IADD R3, R216, 0x1, -R3 ;  /* 0x00000001d8037824 */ /* 0x000fe200078e0a03 */
[----:B------:R-:W-:Y:S01]  /*0dd0*/  SHF.R.S32.HI R215, RZ, 0x1f, R16 ;  /* 0x0000001fffd77819 */ /* 0x000fe20000011410 */
[----:B------:R-:W-:-:S02]  /*0de0*/  VIADD R19, R18, 0x40 ;  /* 0x0000004012137836 */ /* 0x000fc40000000000 */
        /* <DEDUP_REMOVED lines=31> */
[----:B------:R-:W-:Y:S01]  /*0fe0*/  SHF.R.S32.HI R200, RZ, 0x1f, R23 ;  /* 0x0000001fffc87819 */ /* 0x000fe20000011417 */
[----:B------:R-:W-:-:S07]  /*0ff0*/  IMAD R17, R4, 0x8, R217 ;  /* 0x0000000804117824 */ /* 0x000fce00078e02d9 */
.L_x_7519:
[----:B------:R-:W-:Y:S02]  /*1000*/  ULDC.64 UR8, c[0x0][0xa28] ;  /* 0x00028a0000087ab9 */ /* 0x000fe40000000a00 */
        /* <DEDUP_REMOVED lines=10> */
[----:B0-2---:R-:W-:Y:S02]  /*10b0*/  IMAD.U32 R2, RZ, RZ, UR8 ;  /* 0x00000008ff027e24 */ /* 0x005fe4000f8e00ff */
[----:B------:R-:W-:Y:S01]  /*10c0*/  IMAD.U32 R3, RZ, RZ, UR9 ;  /* 0x00000009ff037e24 */ /* 0x000fe2000f8e00ff */
[----:B------:R-:W-:Y:S02]  /*10d0*/  @UP1 UIMAD.WIDE UR8, UR6, 0x4, UR10 ;  /* 0x00000004060818a5 */ /* 0x000fe4000f8e020a */
[----:B------:R-:W-:Y:S02]  /*10e0*/  ULOP3.LUT UR4, UR7, 0xff000000, URZ, 0xc0, !UPT ;  /* 0xff00000007047892 */ /* 0x000fe4000f8ec03f */
[----:B------:R-:W2:Y:S01]  /*10f0*/  @P0 LDG.E R2, desc[UR52][R2.64] ;  /* 0x0000003402020981 */ /* 0x000ea2000c1e1900 */
[----:B------:R-:W-:Y:S01]  /*1100*/  ULDC.64 UR10, c[0x0][0xa20] ;  /* 0x00028800000a7ab9 */ /* 0x000fe20000000a00 */
[----:B----4-:R-:W-:-:S02]  /*1110*/  IMAD.U32 R4, RZ, RZ, UR8 ;  /* 0x00000008ff047e24 */ /* 0x010fc4000f8e00ff */
[----:B------:R-:W-:Y:S01]  /*1120*/  IMAD.U32 R5, RZ, RZ, UR9 ;  /* 0x00000009ff057e24 */ /* 0x000fe2000f8e00ff */
[----:B------:R-:W-:-:S04]  /*1130*/  ULDC.64 UR8, c[0x0][0x418] ;  /* 0x0001060000087ab9 */ /* 0x000fc80000000a00 */
[----:B---3--:R-:W3:Y:S01]  /*1140*/  @P2 LDG.E R4, desc[UR52][R4.64] ;  /* 0x0000003404042981 */ /* 0x008ee2000c1e1900 */
[----:B------:R-:W-:Y:S01]  /*1150*/  UISETP.NE.U32.AND UP0, UPT, UR8, URZ, UPT ;  /* 0x0000003f0800728c */ /* 0x000fe2000bf05070 */
[----:B------:R-:W-:Y:S01]  /*1160*/  ISETP.NE.U32.AND P1, PT, RZ, UR10, PT ;  /* 0x0000000aff007c0c */ /* 0x000fe2000bf25070 */
[----:B------:R-:W-:Y:S02]  /*1170*/  ULOP3.LUT UR45, UR7, 0xff0000, URZ, 0xc0, !UPT ;  /* 0x00ff0000072d7892 */ /* 0x000fe4000f8ec03f */
[----:B------:R-:W-:Y:S01]  /*1180*/  UISETP.NE.AND.EX UP0, UPT, UR9, URZ, UPT, UP0 ;  /* 0x0000003f0900728c */ /* 0x000fe2000bf05300 */
[----:B------:R-:W-:Y:S01]  /*1190*/  ISETP.NE.AND.EX P1, PT, RZ, UR11, PT, P1 ;  /* 0x0000000bff007c0c */ /* 0x000fe2000bf25310 */
[----:B------:R-:W-:Y:S01]  /*11a0*/  ULDC UR8, c[0x0][0x424] ;  /* 0x0001090000087ab9 */ /* 0x000fe20000000800 */
[----:B------:R-:W-:Y:S02]  /*11b0*/  USHF.R.U32.HI UR4, URZ, 0x8, UR4 ;  /* 0x000000083f047899 */ /* 0x000fe40008011604 */
[----:B------:R-:W-:Y:S01]  /*11c0*/  USEL UR8, UR8, 0x1, UP0 ;  /* 0x0000000108087887 */ /* 0x000fe20008000000 */
[----:B------:R-:W-:Y:S01]  /*11d0*/  ULDC UR9, c[0x0][0x2f0] ;  /* 0x0000bc0000097ab9 */ /* 0x000fe20000000800 */
[----:B------:R-:W-:Y:S01]  /*11e0*/  UMOV UR38, URZ ;  /* 0x0000003f00267c82 */ /* 0x000fe20008000000 */
[----:B------:R-:W-:Y:S01]  /*11f0*/  ULEA.HI UR45, UR45, UR4, URZ, 0x10 ;  /* 0x000000042d2d7291 */ /* 0x000fe2000f8f803f */
[----:B------:R-:W-:Y:S01]  /*1200*/  ULDC UR46, c[0x0][0x288] ;  /* 0x0000a200002e7ab9 */ /* 0x000fe20000000800 */
[----:B------:R-:W-:-:S02]  /*1210*/  UIMAD UR4, UR8, UR9, URZ ;  /* 0x00000009080472a4 */ /* 0x000fc4000f8e023f */
[----:B------:R-:W-:Y:S01]  /*1220*/  ULOP3.LUT UR42, UR7, 0xffff, URZ, 0xc0, !UPT ;  /* 0x0000ffff072a7892 */ /* 0x000fe2000f8ec03f */
[----:B--2---:R-:W-:Y:S02]  /*1230*/  @P0 R2UR UR38, R2 ;  /* 0x00000000022602ca */ /* 0x004fe400000e0000 */
[----:B---3--:R-:W-:Y:S01]  /*1240*/  @P2 R2UR UR46, R4 ;  /* 0x00000000042e22ca */ /* 0x008fe200000e0000 */
[----:B-1---5:R-:W-:-:S14]  /*1250*/  @P2 BRA `(.L_x_7416) ;  /* 0x0000000000342947 */ /* 0x022fdc0003800000 */
[----:B------:R-:W-:Y:S02]  /*1260*/  ULDC.64 UR8, c[0x0][0xa00] ;  /* 0x0002800000087ab9 */ /* 0x000fe40000000a00 */
[----:B------:R-:W-:-:S04]  /*1270*/  ISETP.NE.U32.AND P0, PT, RZ, UR8, PT ;  /* 0x00000008ff007c0c */ /* 0x000fc8000bf05070 */
[----:B------:R-:W-:-:S13]  /*1280*/  ISETP.NE.AND.EX P0, PT, RZ, UR9, PT, P0 ;  /* 0x00000009ff007c0c */ /* 0x000fda000bf05300 */
[----:B------:R-:W-:Y:S05]  /*1290*/  @!P0 BRA `(.L_x_7416) ;  /* 0x0000000000248947 */ /* 0x000fea0003800000 */
[----:B------:R-:W-:Y:S02]  /*12a0*/  ULDC.64 UR8, c[0x0][0xa00] ;  /* 0x0002800000087ab9 */ /* 0x000fe40000000a00 */
        /* <DEDUP_REMOVED lines=8> */
.L_x_7416:
[----:B------:R-:W-:Y:S01]  /*1330*/  UMOV UR43, UR6 ;  /* 0x00000006002b7c82 */ /* 0x000fe20008000000 */
[----:B------:R-:W-:Y:S05]  /*1340*/  @!P1 BRA `(.L_x_7417) ;  /* 0x00000000001c9947 */ /* 0x000fea0003800000 */
[----:B------:R-:W-:Y:S02]  /*1350*/  ULDC.64 UR8, c[0x0][0xa20] ;  /* 0x0002880000087ab9 */ /* 0x000fe40000000a00 */
[----:B------:R-:W-:-:S06]  /*1360*/  UIMAD.WIDE UR6, UR6, 0x4, UR8 ;  /* 0x00000004060678a5 */ /* 0x000fcc000f8e0208 */
[----:B------:R-:W-:Y:S02]  /*1370*/  IMAD.U32 R2, RZ, RZ, UR6 ;  /* 0x00000006ff027e24 */ /* 0x000fe4000f8e00ff */
[----:B------:R-:W-:-:S05]  /*1380*/  IMAD.U32 R3, RZ, RZ, UR7 ;  /* 0x00000007ff037e24 */ /* 0x000fca000f8e00ff */
[----:B------:R-:W2:Y:S02]  /*1390*/  LDG.E R2, desc[UR52][R2.64] ;  /* 0x0000003402027981 */ /* 0x000ea4000c1e1900 */
[----:B--2---:R-:W-:Y:S01]  /*13a0*/  R2UR UR4, R2 ;  /* 0x00000000020472ca */ /* 0x004fe200000e0000 */
[----:B------:R-:W-:-:S14]  /*13b0*/  BRA `(.L_x_7418) ;  /* 0x0000000000347947 */ /* 0x000fdc0003800000 */
.L_x_7417:
        /* <DEDUP_REMOVED lines=13> */
.L_x_7418:
[----:B------:R-:W-:Y:S01]  /*1490*/  ULDC UR6, c[0x0][0x448] ;  /* 0x0001120000067ab9 */ /* 0x000fe20000000800 */
[----:B------:R-:W-:Y:S02]  /*14a0*/  USHF.L.U32 UR37, UR5, 0x7, URZ ;  /* 0x0000000705257899 */ /* 0x000fe4000800063f */
[----:B------:R-:W-:Y:S02]  /*14b0*/  UISETP.NE.AND UP0, UPT, UR6, 0x1, UPT ;  /* 0x000000010600788c */ /* 0x000fe4000bf05270 */
[----:B------:R-:W-:Y:S02]  /*14c0*/  UIADD3 UR38, -UR38, UR4, URZ ;  /* 0x0000000426267290 */ /* 0x000fe4000fffe13f */
[----:B------:R-:W-:Y:S01]  /*14d0*/  UIADD3 UR8, UR37, 0x7f, URZ ;  /* 0x0000007f25087890 */ /* 0x000fe2000fffe03f */
[----:B------:R-:W-:Y:S01]  /*14e0*/  ULDC.64 UR4, c[0x0][0x9e0] ;  /* 0x0002780000047ab9 */ /* 0x000fe20000000a00 */
[----:B------:R-:W-:Y:S02]  /*14f0*/  UIADD3 UR9, UR38, 0x1, -UR46 ;  /* 0x0000000126097890 */ /* 0x000fe4000fffe82e */
[----:B------:R-:W-:-:S03]  /*1500*/  UISETP.GE.AND UP1, UPT, UR5, 0x1, UPT ;  /* 0x000000010500788c */ /* 0x000fc6000bf26270 */
        /* <DEDUP_REMOVED lines=18> */
.L_x_7420:
[----:B------:R-:W-:-:S11]  /*1630*/  UISETP.NE.AND UP1, UPT, UR5, 0x1, UPT ;  /* 0x000000010500788c */ /* 0x000fd6000bf25270 */
[----:B------:R-:W-:Y:S02]  /*1640*/  @UP1 ULDC.64 UR10, c[0x0][0x9e8] ;  /* 0x00027a00000a1ab9 */ /* 0x000fe40000000a00 */
[----:B------:R-:W-:-:S04]  /*1650*/  UIMAD.WIDE.U32 UR6, UR8, UR10, URZ ;  /* 0x0000000a080672a5 */ /* 0x000fc8000f8e003f */
[----:B------:R-:W-:-:S12]  /*1660*/  @UP1 USHF.R.U32.HI UR8, URZ, UR11, UR7 ;  /* 0x0000000b3f081299 */ /* 0x000fd80008011607 */
.L_x_7421:
[----:B------:R-:W-:-:S04]  /*1670*/  UIMAD UR8, UR8, UR5, UR5 ;  /* 0x00000005080872a4 */ /* 0x000fc8000f8e0205 */
[----:B------:R-:W-:-:S04]  /*1680*/  UISETP.LT.AND UP1, UPT, UR4, UR8, UPT ;  /* 0x000000080400728c */ /* 0x000fc8000bf21270 */
[----:B------:R-:W-:-:S12]  /*1690*/  USEL UR4, UR4, UR8, UP1 ;  /* 0x0000000804047287 */ /* 0x000fd80008800000 */
.L_x_7419:
[----:B------:R-:W-:Y:S02]  /*16a0*/  UIADD3 UR8, UR38, 0x7f, URZ ;  /* 0x0000007f26087890 */ /* 0x000fe4000fffe03f */
[----:B------:R-:W-:Y:S02]  /*16b0*/  UIADD3 UR9, UR4, 0x7f, URZ ;  /* 0x0000007f04097890 */ /* 0x000fe4000fffe03f */
[----:B------:R-:W-:Y:S02]  /*16c0*/  USHF.R.S32.HI UR4, URZ, 0x1f, UR8 ;  /* 0x0000001f3f047899 */ /* 0x000fe40008011408 */
[----:B------:R-:W-:Y:S01]  /*16d0*/  USHF.R.S32.HI UR10, URZ, 0x1f, UR9 ;  /* 0x0000001f3f0a7899 */ /* 0x000fe20008011409 */
[----:B------:R-:W-:Y:S01]  /*16e0*/  @UP0 ULDC UR6, c[0x0][0x44c] ;  /* 0x0001130000060ab9 */ /* 0x000fe20000000800 */
[----:B------:R-:W-:Y:S02]  /*16f0*/  ULEA.HI UR4, UR4, UR8, URZ, 0x7 ;  /* 0x0000000804047291 */ /* 0x000fe4000f8f383f */
[----:B------:R-:W-:-:S02]  /*1700*/  ULEA.HI UR10, UR10, UR9, URZ, 0x7 ;  /* 0x000000090a0a7291 */ /* 0x000fc4000f8f383f */
[----:B------:R-:W-:Y:S01]  /*1710*/  UIMAD.WIDE.U32 UR6, UR37, UR6, URZ ;  /* 0x00000006250672a5 */ /* 0x000fe2000f8e003f */
[----:B------:R-:W-:Y:S01]  /*1720*/  @UP0 ULDC UR12, c[0x0][0x450] ;  /* 0x00011400000c0ab9 */ /* 0x000fe20000000800 */
[----:B------:R-:W-:Y:S01]  /*1730*/  UMOV UR11, UR37 ;  /* 0x00000025000b7c82 */ /* 0x000fe20008000000 */
[----:B------:R-:W-:Y:S02]  /*1740*/  USHF.R.S32.HI UR4, URZ, 0x7, UR4 ;  /* 0x000000073f047899 */ /* 0x000fe40008011404 */
[----:B------:R-:W-:Y:S02]  /*1750*/  USHF.R.S32.HI UR10, URZ, 0x7, UR10 ;  /* 0x000000073f0a7899 */ /* 0x000fe4000801140a */
[----:B------:R-:W-:Y:S02]  /*1760*/  UIADD3 UR55, UR38, -UR46, URZ ;  /* 0x8000002e26377290 */ /* 0x000fe4000fffe03f */
        /* <DEDUP_REMOVED lines=17> */
.L_x_7423:
[----:B------:R-:W-:-:S11]  /*1880*/  UISETP.NE.AND UP0, UPT, UR5, 0x1, UPT ;  /* 0x000000010500788c */ /* 0x000fd6000bf05270 */
[----:B------:R-:W-:Y:S02]  /*1890*/  @UP0 ULDC.64 UR10, c[0x0][0x9e8] ;  /* 0x00027a00000a0ab9 */ /* 0x000fe40000000a00 */
[----:B------:R-:W-:-:S04]  /*18a0*/  UIMAD.WIDE.U32 UR8, UR7, UR10, URZ ;  /* 0x0000000a070872a5 */ /* 0x000fc8000f8e003f */
[----:B------:R-:W-:-:S12]  /*18b0*/  @UP0 USHF.R.U32.HI UR7, URZ, UR11, UR9 ;  /* 0x0000000b3f070299 */ /* 0x000fd80008011609 */
.L_x_7424:
[----:B------:R-:W-:-:S04]  /*18c0*/  UIMAD UR5, UR7, UR5, URZ ;  /* 0x00000005070572a4 */ /* 0x000fc8000f8e023f */
[----:B------:R-:W-:-:S04]  /*18d0*/  UISETP.LT.AND UP0, UPT, UR4, UR5, UPT ;  /* 0x000000050400728c */ /* 0x000fc8000bf01270 */
[----:B------:R-:W-:-:S12]  /*18e0*/  USEL UR4, UR4, UR5, !UP0 ;  /* 0x0000000504047287 */ /* 0x000fd8000c000000 */
.L_x_7422:
[----:B------:R-:W-:Y:S02]  /*18f0*/  USHF.R.S32.HI UR5, URZ, 0x1f, UR4 ;  /* 0x0000001f3f057899 */ /* 0x000fe40008011404 */
[----:B------:R-:W-:Y:S02]  /*1900*/  ULOP3.LUT UR39, UR45, 0xff, URZ, 0xc0, !UPT ;  /* 0x000000ff2d277892 */ /* 0x000fe4000f8ec03f */
[----:B------:R-:W-:Y:S02]  /*1910*/  ULEA.HI UR5, UR5, UR4, URZ, 0x7 ;  /* 0x0000000405057291 */ /* 0x000fe4000f8f383f */
[----:B------:R-:W-:Y:S02]  /*1920*/  USHF.R.U32.HI UR45, URZ, 0x10, UR45 ;  /* 0x000000103f2d7899 */ /* 0x000fe4000801162d */
[----:B------:R-:W-:Y:S01]  /*1930*/  USHF.R.S32.HI UR5, URZ, 0x7, UR5 ;  /* 0x000000073f057899 */ /* 0x000fe20008011405 */
[----:B------:R-:W-:-:S03]  /*1940*/  UMOV UR4, URZ ;  /* 0x0000003f00047c82 */ /* 0x000fc60008000000 */
[----:B------:R-:W-:-:S04]  /*1950*/  UISETP.LT.AND UP0, UPT, URZ, UR5, UPT ;  /* 0x000000053f00728c */ /* 0x000fc8000bf01270 */
[----:B------:R-:W-:-:S04]  /*1960*/  USEL UR40, URZ, UR5, !UP0 ;  /* 0x000000053f287287 */ /* 0x000fc8000c000000 */
[----:B------:R-:W-:-:S06]  /*1970*/  UISETP.GT.AND UP0, UPT, UR6, UR40, UPT ;  /* 0x000000280600728c */ /* 0x000fcc000bf04270 */
[----:B------:R-:W-:-:S13]  /*1980*/  PLOP3.LUT P0, PT, PT, PT, UP0, 0x80, 0x0 ;  /* 0x000000000000781c */ /* 0x000fda0003f0f008 */
[----:B------:R-:W-:Y:S05]  /*1990*/  @!P0 BRA `(.L_x_7425) ;  /* 0x0000000000948947 */ /* 0x000fea0003800000 */
[----:B------:R-:W-:Y:S01]  /*19a0*/  UISETP.NE.AND UP0, UPT, UR45, URZ, UPT ;  /* 0x0000003f2d00728c */ /* 0x000fe2000bf05270 */
[----:B------:R-:W-:-:S03]  /*19b0*/  ULDC UR4, c[0x0][0x9f0] ;  /* 0x00027c0000047ab9 */ /* 0x000fc60000000800 */
        /* <DEDUP_REMOVED lines=35> */
.L_x_7425:
[----:B------:R-:W-:Y:S01]  /*1bf0*/  UIMAD UR40, UR39, UR4, UR40 ;  /* 0x00000004272872a4 */ /* 0x000fe2000f8e0228 */
[----:B------:R-:W-:Y:S01]  /*1c00*/  IMAD.U32 R90, RZ, RZ, UR6 ;  /* 0x00000006ff5a7e24 */ /* 0x000fe2000f8e00ff */
[----:B------:R-:W-:Y:S01]  /*1c10*/  PLOP3.LUT P0, PT, PT, PT, PT, 0x80, 0x0 ;  /* 0x000000000000781c */ /* 0x000fe20003f0f070 */
[----:B------:R-:W-:Y:S01]  /*1c20*/  IMAD.U32 R3, RZ, RZ, UR4 ;  /* 0x00000004ff037e24 */ /* 0x000fe2000f8e00ff */
[----:B------:R-:W-:Y:S01]  /*1c30*/  CS2R R150, SRZ ;  /* 0x0000000000967805 */ /* 0x000fe2000001ff00 */
[----:B------:R-:W-:Y:S01]  /*1c40*/  IMAD.MOV.U32 R0, RZ, RZ, RZ ;  /* 0x000000ffff007224 */ /* 0x000fe200078e00ff */
[----:B------:R-:W-:Y:S01]  /*1c50*/  CS2R R148, SRZ ;  /* 0x0000000000947805 */ /* 0x000fe2000001ff00 */
[----:B------:R-:W-:Y:S01]  /*1c60*/  IMAD.MOV.U32 R20, RZ, RZ, RZ ;  /* 0x000000ffff147224 */ /* 0x000fe200078e00ff */
[----:B------:R-:W-:Y:S02]  /*1c70*/  VIADDMNMX R90, R3, UR40, R90, PT ;  /* 0x00000028035a7c46 */ /* 0x000fe4000b80015a */
[----:B------:R-:W-:-:S02]  /*1c80*/  CS2R R146, SRZ ;  /* 0x0000000000927805 */ /* 0x000fc4000001ff00 */
[----:B------:R-:W-:Y:S02]  /*1c90*/  CS2R R144, SRZ ;  /* 0x0000000000907805 */ /* 0x000fe4000001ff00 */
[----:B------:R-:W-:Y:S02]  /*1ca0*/  CS2R R142, SRZ ;  /* 0x00000000008e7805 */ /* 0x000fe4000001ff00 */
[----:B------:R-:W-:Y:S02]  /*1cb0*/  ISETP.GT.AND P1, PT, R90, UR40, PT ;  /* 0x000000285a007c0c */ /* 0x000fe4000bf24270 */
        /* <DEDUP_REMOVED lines=28> */
[----:B------:R-:W0:Y:S01]  /*1e80*/  SHFL.IDX PT, R0, R216, RZ, 0x1f ;  /* 0x00001fffd8007589 */ /* 0x000e2200000e0000 */
[----:B------:R-:W1:Y:S01]  /*1e90*/  S2UR UR5, SR_CgaCtaId ;  /* 0x00000000000579c3 */ /* 0x000e620000008800 */
[----:B------:R-:W-:Y:S01]  /*1ea0*/  UMOV UR41, 0x400 ;  /* 0x0000040000297882 */ /* 0x000fe20000000000 */
[----:B0-----:R-:W-:Y:S01]  /*1eb0*/  R2UR UR44, R0 ;  /* 0x00000000002c72ca */ /* 0x001fe200000e0000 */
[----:B-1----:R-:W-:-:S04]  /*1ec0*/  ULEA UR41, UR5, UR41, 0x18 ;  /* 0x0000002905297291 */ /* 0x002fc8000f8ec03f */
[----:B------:R-:W-:-:S04]  /*1ed0*/  UIADD3 UR5, UR41, 0x10400, URZ ;  /* 0x0001040029057890 */ /* 0x000fc8000fffe03f */
[----:B------:R-:W-:-:S04]  /*1ee0*/  ULOP3.LUT UP0, URZ, UR5, 0x3ff, URZ, 0xc0, !UPT ;  /* 0x000003ff053f7892 */ /* 0x000fc8000f80c03f */
[----:B------:R-:W-:Y:S02]  /*1ef0*/  ULEA.HI UR4, UR44, UR44, URZ, 0x1 ;  /* 0x0000002c2c047291 */ /* 0x000fe4000f8f083f */
[----:B------:R-:W-:Y:S02]  /*1f00*/  PLOP3.LUT P0, PT, PT, PT, UP0, 0x80, 0x0 ;  /* 0x000000000000781c */ /* 0x000fe40003f0f008 */
        /* <DEDUP_REMOVED lines=22> */
.L_x_7427:
[----:B------:R-:W-:Y:S01]  /*2070*/  ULEA.HI UR4, UR48, UR48, URZ, 0x1 ;  /* 0x0000003030047291 */ /* 0x000fe2000f8f083f */
[----:B------:R-:W-:-:S03]  /*2080*/  IMAD.U32 R2, RZ, RZ, UR49 ;  /* 0x00000031ff027e24 */ /* 0x000fc6000f8e00ff */
[----:B------:R-:W-:Y:S02]  /*2090*/  ULOP3.LUT UR4, UR4, 0xfffffffe, URZ, 0xc0, !UPT ;  /* 0xfffffffe04047892 */ /* 0x000fe4000f8ec03f */
[----:B------:R-:W-:Y:S02]  /*20a0*/  ISETP.NE.AND P0, PT, R2, 0x3, PT ;  /* 0x000000030200780c */ /* 0x000fe40003f05270 */
[----:B------:R-:W-:-:S06]  /*20b0*/  UIADD3 UR4, UR48, -UR4, URZ ;  /* 0x8000000430047290 */ /* 0x000fcc000fffe03f */
[----:B------:R-:W-:-:S05]  /*20c0*/  IMAD.U32 R0, RZ, RZ, UR4 ;  /* 0x00000004ff007e24 */ /* 0x000fca000f8e00ff */
[----:B------:R-:W-:-:S04]  /*20d0*/  SHF.L.U32 R0, R0, 0x1f, RZ ;  /* 0x0000001f00007819 */ /* 0x000fc800000006ff */
[----:B------:R-:W0:Y:S02]  /*20e0*/  SYNCS.PHASECHK.TRANS64.TRYWAIT P1, [UR41+0x28800], R0 ;  /* 0x02880000ff0075a7 */ /* 0x000e240008020169 */
[----:B0-----:R-:W-:Y:S05]  /*20f0*/  @!P1 BRA `(.L_x_7428) ;  /* 0x0000018000189947 */ /* 0x001fea0003800000 */
.L_x_7651:
[----:B------:R-:W-:Y:S05]  /*2100*/  @!P0 BRA `(.L_x_7429) ;  /* 0x0000000000048947 */ /* 0x000fea0003800000 */
[----:B------:R-:W-:Y:S01]  /*2110*/  BPT.TRAP 0x1 ;  /* 0x000000040000795c */ /* 0x000fe20000300000 */
.L_x_7429:
[----:B------:R-:W-:Y:S02]  /*2120*/  IMAD.U32 R15, RZ, RZ, UR47 ;  /* 0x0000002fff0f7e24 */ /* 0x000fe4000f8e00ff */
[----:B0-----:R-:W-:-:S03]  /*2130*/  IMAD.U32 R0, RZ, RZ, UR50 ;  /* 0x00000032ff007e24 */ /* 0x001fc6000f8e00ff */
[----:B------:R-:W-:Y:S02]  /*2140*/  LEA R15, R15, UR41, 0x3 ;  /* 0x000000290f0f7c11 */ /* 0x000fe4000f8e18ff */
[----:B------:R-:W-:-:S04]  /*2150*/  SHF.L.U32 R0, R0, 0x1f, RZ ;  /* 0x0000001f00007819 */ /* 0x000fc800000006ff */
[----:B------:R0:W1:Y:S01]  /*2160*/  SYNCS.PHASECHK.TRANS64.TRYWAIT P2, [R15+URZ+0x28830], R0 ;  /* 0x028830000f0075a7 */ /* 0x000062000804017f */
[----:B------:R-:W-:Y:S05]  /*2170*/  @!P0 BRA `(.L_x_7430) ;  /* 0x0000000000048947 */ /* 0x000fea0003800000 */
[----:B------:R-:W-:Y:S01]  /*2180*/  BPT.TRAP 0x1 ;  /* 0x000000040000795c */ /* 0x000fe20000300000 */
.L_x_7430:
[----:B------:R-:W2:Y:S02]  /*2190*/  S2R R2, SR_TID.X ;  /* 0x0000000000027919 */ /* 0x000ea40000002100 */
[----:B--2---:R-:W-:-:S04]  /*21a0*/  LOP3.LUT R2, R2, 0x7f, RZ, 0xc0, !PT ;  /* 0x0000007f02027812 */ /* 0x004fc800078ec0ff */
[----:B------:R-:W-:Y:S01]  /*21b0*/  ISETP.NE.AND P1, PT, R2, RZ, PT ;  /* 0x000000ff0200720c */ /* 0x000fe20003f25270 */
[----:B-1----:R-:W-:-:S12]  /*21c0*/  @P2 BRA `(.L_x_7431) ;  /* 0x0000000000082947 */ /* 0x002fd80003800000 */
[----:B------:R-:W1:Y:S02]  /*21d0*/  SYNCS.PHASECHK.TRANS64.TRYWAIT P2, [R15+URZ+0x28830], R0 ;  /* 0x028830000f0075a7 */ /* 0x000e64000804017f */
[----:B-1----:R-:W-:Y:S05]  /*21e0*/  @!P2 BRA `(.L_x_7432) ;  /* 0x0000017c00f4a947 */ /* 0x002fea0003800000 */
.L_x_7431:
[----:B------:R-:W-:Y:S05]  /*21f0*/  WARPSYNC.ALL ;  /* 0x0000000000007948 */ /* 0x000fea0003800000 */
[----:B------:R-:W-:Y:S01]  /*2200*/  UIADD3 UR4, UR41, 0x18400, URZ ;  /* 0x0001840029047890 */ /* 0x000fe2000fffe03f */
[----:B------:R-:W-:Y:S01]  /*2210*/  WARPGROUP.ARRIVE ;  /* 0x00000000000079c5 */ /* 0x000fe20000000000 */
[----:B------:R-:W-:Y:S01]  /*2220*/  ULOP3.LUT UR32, UR54, 0x10000, URZ, 0xfc, !UPT ;  /* 0x0001000036207892 */ /* 0x000fe2000f8efc3f */
[----:B------:R-:W-:Y:S01]  /*2230*/  VIADD R20, R17, UR37 ;  /* 0x0000002511147c36 */ /* 0x000fe20008000000 */
[----:B------:R-:W-:Y:S01]  /*2240*/  USHF.R.U32.HI UR4, URZ, 0x4, UR4 ;  /* 0x000000043f047899 */ /* 0x000fe20008011604 */
[----:B01----:R-:W-:Y:S01]  /*2250*/  @!P1 VIADD R15, R15, 0x28840 ;  /* 0x000288400f0f9836 */ /* 0x003fe20000000000 */
[----:B------:R-:W-:Y:S01]  /*2260*/  UMOV UR33, 0x40000040 ;  /* 0x4000004000217882 */ /* 0x000fe20000000000 */
[----:B------:R-:W-:Y:S01]  /*2270*/  UMOV UR35, 0x40000040 ;  /* 0x4000004000237882 */ /* 0x000fe20000000000 */
[----:B------:R-:W-:Y:S01]  /*2280*/  ULOP3.LUT UR4, UR4, 0x3fff, URZ, 0xc0, !UPT ;  /* 0x00003fff04047892 */ /* 0x000fe2000f8ec03f */
[----:B------:R-:W-:Y:S01]  /*2290*/  UMOV UR5, 0x40000040 ;  /* 0x4000004000057882 */ /* 0x000fe20000000000 */
[----:B------:R-:W-:-:S02]  /*22a0*/  UMOV UR7, 0x40000040 ;  /* 0x4000004000077882 */ /* 0x000fc40000000000 */
[----:B------:R-:W-:Y:S01]  /*22b0*/  ULOP3.LUT UR51, UR4, 0x10000, URZ, 0xfc, !UPT ;  /* 0x0001000004337892 */ /* 0x000fe2000f8efc3f */
[----:B------:R-:W-:Y:S01]  /*22c0*/  @!P1 PRMT R15, RZ, 0x654, R15 ;  /* 0x00000654ff0f9816 */ /* 0x000fe2000000000f */
[----:B------:R-:W-:Y:S02]  /*22d0*/  UIADD3 UR4, UR32, 0x2, URZ ;  /* 0x0000000220047890 */ /* 0x000fe4000fffe03f */
[----:B------:R-:W-:Y:S02]  /*22e0*/  ULEA UR34, UR47, UR51, 0xb ;  /* 0x000000332f227291 */ /* 0x000fe4000f8e583f */
[----:B------:R-:W-:Y:S02]  /*22f0*/  UIADD3 UR8, UR32, 0x4, URZ ;  /* 0x0000000420087890 */ /* 0x000fe4000fffe03f */
[----:B------:R-:W-:Y:S02]  /*2300*/  UIADD3 UR6, UR34, 0x2, URZ ;  /* 0x0000000222067890 */ /* 0x000fe4000fffe03f */
[----:B------:R-:W-:Y:S01]  /*2310*/  UIADD3 UR10, UR34, 0x4, URZ ;  /* 0x00000004220a7890 */ /* 0x000fe2000fffe03f */
[----:B------:R-:W-:-:S02]  /*2320*/  UMOV UR9, 0x40000040 ;  /* 0x4000004000097882 */ /* 0x000fc40000000000 */
[----:B------:R-:W-:Y:S01]  /*2330*/  HGMMA.64x128x16.F32.BF16 R24, gdesc[UR32], RZ, !UPT, gsb0 ;  /* 0x01e00000201879f0 */ /* 0x000fe2000c0018ff */
        /* <DEDUP_REMOVED lines=21> */
[----:B------:R-:W-:-:S02]  /*2490*/  ULDC UR54, c[0x0][0x9dc] ;  /* 0x0002770000367ab9 */ /* 0x000fc40000000800 */
[----:B------:R-:W-:Y:S01]  /*24a0*/  ULOP3.LUT UR54, URZ, UR54, URZ, 0x33, !UPT ;  /* 0x000000363f367292 */ /* 0x000fe2000f8e333f */
[----:B------:R-:W-:Y:S02]  /*24b0*/  WARPGROUP.DEPBAR.LE gsb0, 0x0 ;  /* 0x00008000000079c5 */ /* 0x000fe40000010000 */
[----:B------:R-:W-:-:S06]  /*24c0*/  WARPGROUP.ARRIVE ;  /* 0x00000000000079c5 */ /* 0x000fcc0000000000 */
[----:B------:R-:W-:Y:S01]  /*24d0*/  HGMMA.64x128x16.F32.BF16 R24, gdesc[UR4], R24, gsb0 ;  /* 0x01e00000041879f0 */ /* 0x000fe20008001818 */
        /* <DEDUP_REMOVED lines=27> */
[----:B------:R-:W-:-:S04]  /*2690*/  @P2 IMAD.HI.U32 R34, R20, UR7, RZ ;  /* 0x0000000714222c27 */ /* 0x000fc8000f8e00ff */
[----:B------:R-:W-:Y:S01]  /*26a0*/  FMUL.FTZ R31, R41, UR6 ;  /* 0x00000006291f7c20 */ /* 0x000fe20008410000 */
[----:B------:R-:W-:Y:S01]  /*26b0*/  FMUL.FTZ R41, R54, UR6 ;  /* 0x0000000636297c20 */ /* 0x000fe20008410000 */
[----:B------:R-:W-:Y:S01]  /*26c0*/  FMUL.FTZ R54, R74, UR6 ;  /* 0x000000064a367c20 */ /* 0x000fe20008410000 */
[----:B------:R-:W-:Y:S01]  /*26d0*/  @UP0 ULDC UR7, c[0x0][0x450] ;  /* 0x0001140000070ab9 */ /* 0x000fe20000000800 */
[----:B------:R-:W-:Y:S01]  /*26e0*/  FMUL.FTZ R57, R57, UR6 ;  /* 0x0000000639397c20 */ /* 0x000fe20008410000 */
[----:B------:R-:W-:Y:S02]  /*26f0*/  IMAD.MOV.U32 R74, RZ, RZ, R20 ;  /* 0x000000ffff4a7224 */ /* 0x000fe400078e0014 */
[----:B------:R-:W-:Y:S01]  /*2700*/  FMUL.FTZ R48, R48, UR6 ;  /* 0x0000000630307c20 */ /* 0x000fe20008410000 */
[----:B------:R-:W-:Y:S01]  /*2710*/  FMUL.FTZ R52, R52, UR6 ;  /* 0x0000000634347c20 */ /* 0x000fe20008410000 */
[----:B------:R-:W-:Y:S01]  /*2720*/  FMUL.FTZ R56, R56, UR6 ;  /* 0x0000000638387c20 */ /* 0x000fe20008410000 */
        /* <DEDUP_REMOVED lines=21> */
[----:B------:R0:W1:Y:S01]  /*2880*/  MUFU.TANH R39, R48 ;  /* 0x0000003000277308 */ /* 0x0000620000002400 */
[----:B------:R-:W-:Y:S01]  /*2890*/  FMUL.FTZ R38, R50, UR6 ;  /* 0x0000000632267c20 */ /* 0x000fe20008410000 */
[----:B------:R-:W-:Y:S01]  /*28a0*/  FMUL.FTZ R40, R51, UR6 ;  /* 0x0000000633287c20 */ /* 0x000fe20008410000 */
[----:B------:R-:W-:Y:S01]  /*28b0*/  FMUL.FTZ R42, R55, UR6 ;  /* 0x00000006372a7c20 */ /* 0x000fe20008410000 */
[----:B------:R2:W-:Y:S01]  /*28c0*/  @!P1 SYNCS.ARRIVE.TRANS64.RED.A1T0 RZ, [R15+URZ], RZ ;  /* 0x000000ff0fff99a7 */ /* 0x0005e2000810043f */
[----:B------:R-:W-:Y:S01]  /*28d0*/  FMUL.FTZ R7, R35, UR6 ;  /* 0x0000000623077c20 */ /* 0x000fe20008410000 */
[----:B------:R-:W-:Y:S01]  /*28e0*/  FMUL.FTZ R49, R49, UR6 ;  /* 0x0000000631317c20 */ /* 0x000fe20008410000 */
[----:B------:R-:W-:Y:S01]  /*28f0*/  FMUL.FTZ R53, R53, UR6 ;  /* 0x0000000635357c20 */ /* 0x000fe20008410000 */
[----:B------:R3:W4:Y:S01]  /*2900*/  MUFU.TANH R43, R52 ;  /* 0x00000034002b7308 */ /* 0x0007220000002400 */
        /* <DEDUP_REMOVED lines=9> */
[----:B0-----:R-:W-:Y:S01]  /*29a0*/  FMUL.FTZ R48, R66, UR6 ;  /* 0x0000000642307c20 */ /* 0x001fe20008410000 */
[----:B------:R-:W-:Y:S01]  /*29b0*/  FMUL.FTZ R50, R67, UR6 ;  /* 0x0000000643327c20 */ /* 0x000fe20008410000 */
[----:B------:R-:W-:Y:S01]  /*29c0*/  FMUL.FTZ R68, R68, UR6 ;  /* 0x0000000644447c20 */ /* 0x000fe20008410000 */
[----:B------:R-:W-:Y:S01]  /*29d0*/  FMUL.FTZ R69, R69, UR6 ;  /* 0x0000000645457c20 */ /* 0x000fe20008410000 */
[----:B------:R-:W-:Y:S01]  /*29e0*/  FMUL.FTZ R51, R70, UR6 ;  /* 0x0000000646337c20 */ /* 0x000fe20008410000 */
[----:B---3--:R-:W-:Y:S01]  /*29f0*/  FMUL.FTZ R52, R71, UR6 ;  /* 0x0000000647347c20 */ /* 0x008fe20008410000 */
[----:B------:R0:W3:Y:S01]  /*2a00*/  MUFU.TANH R91, R57 ;  /* 0x00000039005b7308 */ /* 0x0000e20000002400 */
[----:B------:R-:W-:Y:S01]  /*2a10*/  FMUL.FTZ R72, R72, UR6 ;  /* 0x0000000648487c20 */ /* 0x000fe20008410000 */
[----:B------:R-:W-:Y:S01]  /*2a20*/  FMUL.FTZ R73, R73, UR6 ;  /* 0x0000000649497c20 */ /* 0x000fe20008410000 */
[----:B------:R-:W-:Y:S01]  /*2a30*/  FMUL.FTZ R55, R75, UR6 ;  /* 0x000000064b377c20 */ /* 0x000fe20008410000 */
[----:B------:R-:W-:Y:S01]  /*2a40*/  FMUL.FTZ R76, R76, UR6 ;  /* 0x000000064c4c7c20 */ /* 0x000fe20008410000 */
[----:B------:R-:W-:Y:S01]  /*2a50*/  FMUL.FTZ R77, R77, UR6 ;  /* 0x000000064d4d7c20 */ /* 0x000fe20008410000 */
        /* <DEDUP_REMOVED lines=8> */
[----:B0-----:R-:W0:Y:S01]  /*2ae0*/  SHFL.IDX PT, R57, R74, RZ, 0x1c1f ;  /* 0x001c1fff4a397589 */ /* 0x001e2200000e0000 */
[----:B------:R-:W-:Y:S01]  /*2af0*/  FMUL.FTZ R20, R86, UR6 ;  /* 0x0000000656147c20 */ /* 0x000fe20008410000 */
[----:B--2---:R-:W-:Y:S01]  /*2b00*/  FMUL.FTZ R15, R87, UR6 ;  /* 0x00000006570f7c20 */ /* 0x004fe20008410000 */
[----:B------:R-:W-:Y:S01]  /*2b10*/  IMAD.MOV.U32 R35, RZ, RZ, -0x80 ;  /* 0xffffff80ff237424 */ /* 0x000fe200078e00ff */
[----:B------:R-:W-:Y:S01]  /*2b20*/  ULDC.64 UR6, c[0x0][0x9e0] ;  /* 0x0002780000067ab9 */ /* 0x000fe20000000a00 */
[----:B------:R-:W2:Y:S01]  /*2b30*/  MUFU.TANH R2, R2 ;  /* 0x0000000200027308 */ /* 0x000ea20000002400 */
[----:B------:R-:W-:Y:S01]  /*2b40*/  UISETP.GE.AND UP1, UPT, UR7, 0x1, UPT ;  /* 0x000000010700788c */ /* 0x000fe2000bf26270 */
[C---:B------:R-:W-:Y:S01]  /*2b50*/  IMAD R79, R90.reuse, R35, 0x80 ;  /* 0x000000805a4f7424 */ /* 0x040fe200078e0223 */
[----:B------:R-:W-:Y:S01]  /*2b60*/  LEA R75, R90, 0xffffff80, 0x7 ;  /* 0xffffff805a4b7811 */ /* 0x000fe200078e38ff */
[----:B------:R-:W-:-:S03]  /*2b70*/  IMAD.U32 R35, RZ, RZ, UR46 ;  /* 0x0000002eff237e24 */ /* 0x000fc6000f8e00ff */
[----:B------:R-:W-:Y:S01]  /*2b80*/  PLOP3.LUT P2, PT, PT, PT, UP1, 0x40, 0x0 ;  /* 0x000000000000781c */ /* 0x000fe20003f4e818 */
[----:B------:R-:W0:Y:S01]  /*2b90*/  MUFU.TANH R21, R21 ;  /* 0x0000001500157308 */ /* 0x000e220000002400 */
[C-C-:B------:R-:W-:Y:S02]  /*2ba0*/  IADD3 R34, -R16.reuse, 0x1, R79.reuse ;  /* 0x0000000110227810 */ /* 0x140fe40007ffe14f */
[----:B------:R-:W-:Y:S02]  /*2bb0*/  IADD3 R78, -R16, UR38, R79 ;  /* 0x00000026104e7c10 */ /* 0x000fe4000fffe14f */
[----:B------:R-:W-:-:S03]  /*2bc0*/  IADD3 R34, -R35, UR38, R34 ;  /* 0x0000002623227c10 */ /* 0x000fc6000fffe122 */
[----:B------:R-:W1:Y:S02]  /*2bd0*/  MUFU.TANH R0, R0 ;  /* 0x0000000000007308 */ /* 0x000e640000002400 */
[C---:B------:R-:W-:Y:S02]  /*2be0*/  VIADD R83, R34.reuse, UR6 ;  /* 0x0000000622537c36 */ /* 0x040fe40008000000 */
[----:B------:R-:W-:-:S04]  /*2bf0*/  VIADD R82, R34, UR54 ;  /* 0x0000003622527c36 */ /* 0x000fc80008000000 */
[----:B------:R-:W1:Y:S01]  /*2c00*/  MUFU.TANH R3, R3 ;  /* 0x0000000300037308 */ /* 0x000e620000002400 */
[----:B0-----:R-:W-:-:S07]  /*2c10*/  IMAD.IADD R70, R82, 0x1, R57 ;  /* 0x0000000152467824 */ /* 0x001fce00078e0239 */
        /* <DEDUP_REMOVED lines=56> */
[----:B-----5:R-:W-:Y:S01]  /*2fa0*/  VIADDMNMX R53, R57, R83, R78, PT ;  /* 0x0000005339357246 */ /* 0x020fe2000380014e */
[----:B-1234-:R-:W-:Y:S06]  /*2fb0*/  @P2 BRA `(.L_x_7433) ;  /* 0x00000000005c2947 */ /* 0x01efec0003800000 */
        /* <DEDUP_REMOVED lines=13> */
.L_x_7435:
[----:B------:R-:W-:-:S06]  /*3090*/  UISETP.NE.AND UP2, UPT, UR7, 0x1, UPT ;  /* 0x000000010700788c */ /* 0x000fcc000bf45270 */
[----:B------:R-:W-:-:S05]  /*30a0*/  PLOP3.LUT P2, PT, PT, PT, UP2, 0x80, 0x0 ;  /* 0x000000000000781c */ /* 0x000fca0003f4f028 */
[----:B------:R-:W-:-:S08]  /*30b0*/  @UP2 ULDC.64 UR10, c[0x0][0x9e8] ;  /* 0x00027a00000a2ab9 */ /* 0x000fd00000000a00 */
[----:B------:R-:W-:-:S05]  /*30c0*/  @P2 IMAD.HI.U32 R35, R34, UR10, RZ ;  /* 0x0000000a22232c27 */ /* 0x000fca000f8e00ff */
[----:B------:R-:W-:-:S07]  /*30d0*/  @P2 SHF.R.U32.HI R34, RZ, UR11, R35 ;  /* 0x0000000bff222c19 */ /* 0x000fce0008011623 */
.L_x_7436:
[----:B------:R-:W-:Y:S05]  /*30e0*/  BSYNC B0 ;  /* 0x0000000000007941 */ /* 0x000fea0003800000 */
.L_x_7434:
[----:B------:R-:W-:-:S04]  /*30f0*/  IMAD R35, R34, UR7, -R75 ;  /* 0x0000000722237c24 */ /* 0x000fc8000f8e0a4b */
[----:B------:R-:W-:-:S05]  /*3100*/  IMAD.IADD R35, R35, 0x1, -R16 ;  /* 0x0000000123237824 */ /* 0x000fca00078e0a10 */
[----:B------:R-:W-:Y:S02]  /*3110*/  VIMNMX R70, R70, R35, !PT ;  /* 0x0000002346467248 */ /* 0x000fe40007fe0100 */
[----:B------:R-:W-:-:S07]  /*3120*/  VIADDMNMX R53, R35, UR7, R53, PT ;  /* 0x0000000723357c46 */ /* 0x000fce000b800135 */
.L_x_7433:
        /* <DEDUP_REMOVED lines=8> */
[----:B------:R-:W-:Y:S02]  /*31b0*/  P2R R87, PR, RZ, 0x20 ;  /* 0x00000020ff577803 */ /* 0x000fe40000000000 */
[----:B------:R-:W-:Y:S02]  /*31c0*/  ISETP.LT.OR P3, PT, R53, 0xa, P3 ;  /* 0x0000000a3500780c */ /* 0x000fe40001f61670 */
[----:B------:R-:W-:Y:S02]  /*31d0*/  ISETP.GT.AND P4, PT, R70, 0x8, !P4 ;  /* 0x000000084600780c */ /* 0x000fe40006784270 */
[----:B------:R-:W-:-:S02]  /*31e0*/  ISETP.GE.AND P5, PT, R79, 0x11, PT ;  /* 0x000000114f00780c */ /* 0x000fc40003fa6270 */
[----:B0-----:R-:W-:Y:S02]  /*31f0*/  FSEL R61, R25, -INF , !P3 ;  /* 0xff800000193d7808 */ /* 0x001fe40005800000 */
[C---:B------:R-:W-:Y:S02]  /*3200*/  ISETP.LT.OR P4, PT, R53.reuse, 0x9, P4 ;  /* 0x000000093500780c */ /* 0x040fe40002781670 */
[----:B------:R-:W-:Y:S02]  /*3210*/  ISETP.GT.AND P3, PT, R70, 0x10, !P5 ;  /* 0x000000104600780c */ /* 0x000fe40006f64270 */
[----:B------:R-:W-:Y:S02]  /*3220*/  FSEL R73, R24, -INF , !P4 ;  /* 0xff80000018497808 */ /* 0x000fe40006000000 */
        /* <DEDUP_REMOVED lines=28> */
[----:B------:R-:W-:Y:S01]  /*33f0*/  ISETP.GT.AND P3, PT, R70, 0x28, !P4 ;  /* 0x000000284600780c */ /* 0x000fe20006764270 */
[----:B------:R-:W0:Y:S01]  /*3400*/  SHFL.IDX PT, R31, R74, 0x1, 0x1c1f ;  /* 0x003c1f004a1f7f89 */ /* 0x000e2200000e0000 */
        /* <DEDUP_REMOVED lines=109> */
[----:B0-----:R-:W-:-:S03]  /*3ae0*/  IMAD.IADD R70, R82, 0x1, R31 ;  /* 0x0000000152467824 */ /* 0x001fc600078e021f */
        /* <DEDUP_REMOVED lines=19> */
.L_x_7439:
[----:B------:R-:W-:-:S06]  /*3c20*/  UISETP.NE.AND UP2, UPT, UR7, 0x1, UPT ;  /* 0x000000010700788c */ /* 0x000fcc000bf45270 */
[----:B------:R-:W-:-:S05]  /*3c30*/  PLOP3.LUT P6, PT, PT, PT, UP2, 0x80, 0x0 ;  /* 0x000000000000781c */ /* 0x000fca0003fcf028 */
[----:B------:R-:W-:-:S08]  /*3c40*/  @UP2 ULDC.64 UR10, c[0x0][0x9e8] ;  /* 0x00027a00000a2ab9 */ /* 0x000fd00000000a00 */
[----:B------:R-:W-:Y:S01]  /*3c50*/  @P6 IMAD.HI.U32 R31, R28, UR10, RZ ;  /* 0x0000000a1c1f6c27 */ /* 0x000fe2000f8e00ff */
[----:B------:R-:W-:-:S13]  /*3c60*/  PLOP3.LUT P6, PT, PT, PT, UP2, 0x80, 0x0 ;  /* 0x000000000000781c */ /* 0x000fda0003fcf028 */
[----:B------:R-:W-:-:S07]  /*3c70*/  @P6 SHF.R.U32.HI R28, RZ, UR11, R31 ;  /* 0x0000000bff1c6c19 */ /* 0x000fce000801161f */
.L_x_7440:
[----:B------:R-:W-:Y:S05]  /*3c80*/  BSYNC B0 ;  /* 0x0000000000007941 */ /* 0x000fea0003800000 */
.L_x_7438:
[----:B------:R-:W-:-:S04]  /*3c90*/  IMAD R31, R28, UR7, -R75 ;  /* 0x000000071c1f7c24 */ /* 0x000fc8000f8e0a4b */
[----:B------:R-:W-:-:S05]  /*3ca0*/  IMAD.IADD R31, R31, 0x1, -R16 ;  /* 0x000000011f1f7824 */ /* 0x000fca00078e0a10 */
[----:B------:R-:W-:Y:S02]  /*3cb0*/  VIMNMX R70, R70, R31, !PT ;  /* 0x0000001f46467248 */ /* 0x000fe40007fe0100 */
[----:B------:R-:W-:-:S07]  /*3cc0*/  VIADDMNMX R53, R31, UR7, R53, PT ;  /* 0x000000071f357c46 */ /* 0x000fce000b800135 */
.L_x_7437:
[----:B------:R-:W-:Y:S01]  /*3cd0*/  ISETP.GT.AND P2, PT, R70, 0x1, !P2 ;  /* 0x000000014600780c */ /* 0x000fe20005744270 */
[----:B------:R-:W-:Y:S01]  /*3ce0*/  ULDC UR10, c[0x0][0x988] ;  /* 0x00026200000a7ab9 */ /* 0x000fe20000000800 */
[----:B------:R-:W-:Y:S01]  /*3cf0*/  ISETP.NE.AND P6, PT, R100, RZ, PT ;  /* 0x000000ff6400720c */ /* 0x000fe20003fc5270 */
[----:B------:R-:W-:Y:S01]  /*3d00*/  @UP0 ULDC UR14, c[0x0][0x44c] ;  /* 0x00011300000e0ab9 */ /* 0x000fe20000000800 */
[----:B------:R-:W-:Y:S01]  /*3d10*/  ISETP.LT.OR P2, PT, R53, 0x2, P2 ;  /* 0x000000023500780c */ /* 0x000fe20001741670 */
[----:B------:R-:W-:Y:S01]  /*3d20*/  UIMAD.WIDE.U32 UR14, UR37, UR14, URZ ;  /* 0x0000000e250e72a5 */ /* 0x000fe2000f8e003f */
[----:B------:R-:W-:Y:S01]  /*3d30*/  ISETP.GT.AND P3, PT, R70, 0x70, !P3 ;  /* 0x000000704600780c */ /* 0x000fe20005f64270 */
[----:B------:R-:W-:Y:S01]  /*3d40*/  @UP0 ULDC UR18, c[0x0][0x450] ;  /* 0x0001140000120ab9 */ /* 0x000fe20000000800 */
[----:B------:R-:W-:Y:S01]  /*3d50*/  FSEL R28, R3, -INF , !P2 ;  /* 0xff800000031c7808 */ /* 0x000fe20005000000 */
[----:B------:R-:W-:Y:S01]  /*3d60*/  UMOV UR11, UR37 ;  /* 0x00000025000b7c82 */ /* 0x000fe20008000000 */
[----:B------:R-:W-:Y:S01]  /*3d70*/  ISETP.NE.AND P2, PT, R86, RZ, PT ;  /* 0x000000ff5600720c */ /* 0x000fe20003f45270 */
[----:B------:R-:W-:Y:S01]  /*3d80*/  @UP0 USHF.R.U32.HI UR11, URZ, UR18, UR15 ;  /* 0x000000123f0b0299 */ /* 0x000fe2000801160f */
[----:B------:R-:W-:-:S02]  /*3d90*/  ISETP.GT.AND P4, PT, R70, 0x71, !P4 ;  /* 0x000000714600780c */ /* 0x000fc40006784270 */
[C---:B------:R-:W-:Y:S01]  /*3da0*/  ISETP.GT.AND P2, PT, R70.reuse, 0x8, !P2 ;  /* 0x000000084600780c */ /* 0x040fe20005744270 */
[----:B------:R-:W-:Y:S01]  /*3db0*/  UIADD3 UR55, UR55, UR11, URZ ;  /* 0x0000000b37377290 */ /* 0x000fe2000fffe03f */
[C---:B------:R-:W-:Y:S02]  /*3dc0*/  ISETP.LT.OR P3, PT, R53.reuse, 0x71, P3 ;  /* 0x000000713500780c */ /* 0x040fe40001f61670 */
[----:B------:R-:W-:Y:S01]  /*3dd0*/  ISETP.LT.OR P2, PT, R53, 0x9, P2 ;  /* 0x000000093500780c */ /* 0x000fe20001741670 */
[----:B------:R-:W-:Y:S01]  /*3de0*/  UIADD3 UR6, UR55, UR6, URZ ;  /* 0x0000000637067290 */ /* 0x000fe2000fffe03f */
        /* <DEDUP_REMOVED lines=22> */
[----:B------:R-:W-:Y:S02]  /*3f50*/  ISETP.NE.AND P6, PT, R111, RZ, PT ;  /* 0x000000ff6f00720c */ /* 0x000fe40003fc5270 */
        /* <DEDUP_REMOVED lines=59> */
[C---:B------:R-:W-:Y:S02]  /*4310*/  ISETP.LT.OR P2, PT, R53.reuse, 0x39, P2 ;  /* 0x000000393500780c */ /* 0x040fe40001741670 */
[----:B------:R-:W-:Y:S02]  /*4320*/  ISETP.LT.OR P5, PT, R53, 0x79, P5 ;  /* 0x000000793500780c */ /* 0x000fe40002fa1670 */
[----:B------:R-:W-:Y:S02]  /*4330*/  FSEL R41, R41, -INF , !P2 ;  /* 0xff80000029297808 */ /* 0x000fe40005000000 */
[----:B------:R-:W-:Y:S02]  /*4340*/  ISETP.GT.AND P2, PT, R70, 0x39, !P6 ;  /* 0x000000394600780c */ /* 0x000fe40007744270 */
[----:B------:R-:W-:Y:S02]  /*4350*/  ISETP.NE.AND P6, PT, R99, RZ, PT ;  /* 0x000000ff6300720c */ /* 0x000fe40003fc5270 */
[----:B------:R-:W-:-:S02]  /*4360*/  ISETP.LT.OR P2, PT, R53, 0x3a, P2 ;  /* 0x0000003a3500780c */ /* 0x000fc40001741670 */
[----:B------:R-:W-:Y:S02]  /*4370*/  FSEL R20, R20, -INF , !P5 ;  /* 0xff80000014147808 */ /* 0x000fe40006800000 */
        /* <DEDUP_REMOVED lines=14> */
[----:B------:R-:W-:Y:S01]  /*4460*/  FMUL.FTZ R75, R4, UR10 ;  /* 0x0000000a044b7c20 */ /* 0x000fe20008410000 */
        /* <DEDUP_REMOVED lines=38> */
[--C-:B------:R-:W-:Y:S01]  /*46d0*/  FFMA.FTZ R182, R73, UR10, -R76.reuse ;  /* 0x0000000a49b67c23 */ /* 0x100fe2000801084c */
[----:B------:R-:W-:Y:S01]  /*46e0*/  ISETP.LT.OR P2, PT, R53, 0x1, P2 ;  /* 0x000000013500780c */ /* 0x000fe20001741670 */
[--C-:B------:R-:W-:Y:S01]  /*46f0*/  FFMA.FTZ R178, R71, UR10, -R76.reuse ;  /* 0x0000000a47b27c23 */ /* 0x100fe2000801084c */
[--C-:B------:R-:W-:Y:S01]  /*4700*/  FFMA.FTZ R172, R69, UR10, -R76.reuse ;  /* 0x0000000a45ac7c23 */ /* 0x100fe2000801084c */
[--C-:B------:R-:W-:Y:S01]  /*4710*/  FFMA.FTZ R180, R77, UR10, -R76.reuse ;  /* 0x0000000a4db47c23 */ /* 0x100fe2000801084c */
[----:B------:R-:W-:Y:S01]  /*4720*/  FSEL R75, R0, -INF , !P2 ;  /* 0xff800000004b7808 */ /* 0x000fe20005000000 */
        /* <DEDUP_REMOVED lines=13> */
[----:B------:R-:W-:Y:S01]  /*4800*/  FSEL R12, R12, -INF , !P2 ;  /* 0xff8000000c0c7808 */ /* 0x000fe20005000000 */
[--C-:B------:R-:W-:Y:S01]  /*4810*/  FFMA.FTZ R65, R65, UR10, -R76.reuse ;  /* 0x0000000a41417c23 */ /* 0x100fe2000801084c */
[----:B------:R-:W-:Y:S01]  /*4820*/  FMNMX.FTZ R0, R31, R0, !PT ;  /* 0x000000001f007209 */ /* 0x000fe20007810000 */
[--C-:B------:R-:W-:Y:S01]  /*4830*/  FFMA.FTZ R154, R21, UR10, -R76.reuse ;  /* 0x0000000a159a7c23 */ /* 0x100fe2000801084c */
[----:B------:R-:W-:Y:S01]  /*4840*/  ISETP.GT.AND P6, PT, R70, 0x79, !P6 ;  /* 0x000000794600780c */ /* 0x000fe200077c4270 */
[--C-:B------:R-:W-:Y:S01]  /*4850*/  FFMA.FTZ R21, R2, UR10, -R76.reuse ;  /* 0x0000000a02157c23 */ /* 0x100fe2000801084c */
[----:B------:R-:W-:Y:S01]  /*4860*/  FMNMX.FTZ R73, R7, R0, !PT ;  /* 0x0000000007497209 */ /* 0x000fe20007810000 */
[----:B------:R-:W1:Y:S01]  /*4870*/  MUFU.EX2 R182, R182 ;  /* 0x000000b600b67308 */ /* 0x000e620000000800 */
[----:B------:R-:W-:Y:S01]  /*4880*/  FSEL R57, R13, -INF , !P4 ;  /* 0xff8000000d397808 */ /* 0x000fe20006000000 */
        /* <DEDUP_REMOVED lines=11> */
[--C-:B------:R-:W-:Y:S01]  /*4940*/  FFMA.FTZ R168, R64, UR10, -R76.reuse ;  /* 0x0000000a40a87c23 */ /* 0x100fe2000801084c */
[--C-:B------:R-:W-:Y:S01]  /*4950*/  FFMA.FTZ R152, R25, UR10, -R76.reuse ;  /* 0x0000000a19987c23 */ /* 0x100fe2000801084c */
[----:B------:R-:W-:Y:S01]  /*4960*/  FMNMX.FTZ R71, R11, R0, !PT ;  /* 0x000000000b477209 */ /* 0x000fe20007810000 */
[----:B------:R-:W3:Y:S01]  /*4970*/  MUFU.EX2 R176, R176 ;  /* 0x000000b000b07308 */ /* 0x000ee20000000800 */
[--C-:B------:R-:W-:Y:S01]  /*4980*/  FFMA.FTZ R62, R62, UR10, -R76.reuse ;  /* 0x0000000a3e3e7c23 */ /* 0x100fe2000801084c */
[--C-:B------:R-:W-:Y:S01]  /*4990*/  FFMA.FTZ R25, R24, UR10, -R76.reuse ;  /* 0x0000000a18197c23 */ /* 0x100fe2000801084c */
[----:B------:R-:W-:Y:S01]  /*49a0*/  FMNMX.FTZ R0, R36, R71, !PT ;  /* 0x0000004724007209 */ /* 0x000fe20007810000 */
[--C-:B------:R-:W-:Y:S01]  /*49b0*/  FFMA.FTZ R170, R60, UR10, -R76.reuse ;  /* 0x0000000a3caa7c23 */ /* 0x100fe2000801084c */
[--C-:B------:R-:W-:Y:S01]  /*49c0*/  FFMA.FTZ R158, R27, UR10, -R76.reuse ;  /* 0x0000000a1b9e7c23 */ /* 0x100fe2000801084c */
[--C-:B------:R-:W-:Y:S01]  /*49d0*/  FFMA.FTZ R58, R58, UR10, -R76.reuse ;  /* 0x0000000a3a3a7c23 */ /* 0x100fe2000801084c */
[----:B------:R-:W-:Y:S01]  /*49e0*/  FMNMX.FTZ R69, R37, R0, !PT ;  /* 0x0000000025457209 */ /* 0x000fe20007810000 */
[----:B------:R-:W4:Y:S01]  /*49f0*/  MUFU.EX2 R63, R63 ;  /* 0x0000003f003f7308 */ /* 0x000f220000000800 */
[--C-:B------:R-:W-:Y:S01]  /*4a00*/  FFMA.FTZ R27, R26, UR10, -R76.reuse ;  /* 0x0000000a1a1b7c23 */ /* 0x100fe2000801084c */
[--C-:B------:R-:W-:Y:S01]  /*4a10*/  FFMA.FTZ R166, R43, UR10, -R76.reuse ;  /* 0x0000000a2ba67c23 */ /* 0x100fe2000801084c */
[----:B------:R-:W-:Y:S01]  /*4a20*/  FMNMX.FTZ R69, R38, R69, !PT ;  /* 0x0000004526457209 */ /* 0x000fe20007810000 */
[--C-:B------:R-:W-:Y:S01]  /*4a30*/  FFMA.FTZ R160, R35, UR10, -R76.reuse ;  /* 0x0000000a23a07c23 */ /* 0x100fe2000801084c */
[--C-:B------:R-:W-:Y:S01]  /*4a40*/  FFMA.FTZ R35, R34, UR10, -R76.reuse ;  /* 0x0000000a22237c23 */ /* 0x100fe2000801084c */
[--C-:B------:R-:W-:Y:S01]  /*4a50*/  FFMA.FTZ R162, R33, UR10, -R76.reuse ;  /* 0x0000000a21a27c23 */ /* 0x100fe2000801084c */
[----:B------:R-:W-:Y:S01]  /*4a60*/  FMNMX.FTZ R0, R40, R69, !PT ;  /* 0x0000004528007209 */ /* 0x000fe20007810000 */
[----:B------:R-:W5:Y:S01]  /*4a70*/  MUFU.EX2 R178, R178 ;  /* 0x000000b200b27308 */ /* 0x000f620000000800 */
[--C-:B------:R-:W-:Y:S01]  /*4a80*/  FFMA.FTZ R33, R32, UR10, -R76.reuse ;  /* 0x0000000a20217c23 */ /* 0x100fe2000801084c */
[--C-:B------:R-:W-:Y:S01]  /*4a90*/  FFMA.FTZ R156, R30, UR10, -R76.reuse ;  /* 0x0000000a1e9c7c23 */ /* 0x100fe2000801084c */
[----:B------:R-:W-:Y:S01]  /*4aa0*/  FMNMX.FTZ R69, R41, R0, !PT ;  /* 0x0000000029457209 */ /* 0x000fe20007810000 */
[----:B------:R-:W-:-:S03]  /*4ab0*/  FFMA.FTZ R29, R29, UR10, -R76 ;  /* 0x0000000a1d1d7c23 */ /* 0x000fc6000801084c */
[----:B------:R-:W-:Y:S01]  /*4ac0*/  FMNMX.FTZ R69, R42, R69, !PT ;  /* 0x000000452a457209 */ /* 0x000fe20007810000 */
[----:B------:R-:W5:Y:S03]  /*4ad0*/  MUFU.EX2 R65, R65 ;  /* 0x0000004100417308 */ /* 0x000f660000000800 */
[----:B------:R-:W-:-:S04]  /*4ae0*/  FMNMX.FTZ R0, R44, R69, !PT ;  /* 0x000000452c007209 */ /* 0x000fc80007810000 */
        /* <DEDUP_REMOVED lines=39> */
[----:B------:R-:W-:Y:S01]  /*4d60*/  FFMA.FTZ R183, R3, UR10, -R39 ;  /* 0x0000000a03b77c23 */ /* 0x000fe20008010827 */
[----:B------:R-:W-:Y:S01]  /*4d70*/  FADD.FTZ R3, R180, R59 ;  /* 0x0000003bb4037221 */ /* 0x000fe20000010000 */
[--C-:B------:R-:W-:Y:S01]  /*4d80*/  FFMA.FTZ R181, R75, UR10, -R39.reuse ;  /* 0x0000000a4bb57c23 */ /* 0x100fe20008010827 */
[--C-:B------:R-:W-:Y:S01]  /*4d90*/  FFMA.FTZ R0, R28, UR10, -R39.reuse ;  /* 0x0000000a1c007c23 */ /* 0x100fe20008010827 */
[----:B------:R-:W-:Y:S01]  /*4da0*/  FFMA.FTZ R5, R5, UR10, -R39 ;  /* 0x0000000a05057c23 */ /* 0x000fe20008010827 */
[----:B-1----:R-:W-:Y:S01]  /*4db0*/  FADD.FTZ R2, R182, R3 ;  /* 0x00000003b6027221 */ /* 0x002fe20000010000 */
[----:B------:R-:W-:Y:S01]  /*4dc0*/  MUFU.EX2 R183, R183 ;  /* 0x000000b700b77308 */ /* 0x000fe20000000800 */
[--C-:B------:R-:W-:Y:S01]  /*4dd0*/  FFMA.FTZ R177, R31, UR10, -R39.reuse ;  /* 0x0000000a1fb17c23 */ /* 0x100fe20008010827 */
[--C-:B------:R-:W-:Y:S01]  /*4de0*/  FFMA.FTZ R7, R7, UR10, -R39.reuse ;  /* 0x0000000a07077c23 */ /* 0x100fe20008010827 */
[----:B--2---:R-:W-:Y:S01]  /*4df0*/  FADD.FTZ R3, R61, R2 ;  /* 0x000000023d037221 */ /* 0x004fe20000010000 */
[--C-:B------:R-:W-:Y:S01]  /*4e00*/  FFMA.FTZ R8, R8, UR10, -R39.reuse ;  /* 0x0000000a08087c23 */ /* 0x100fe20008010827 */
[--C-:B------:R-:W-:Y:S01]  /*4e10*/  FFMA.FTZ R9, R9, UR10, -R39.reuse ;  /* 0x0000000a09097c23 */ /* 0x100fe20008010827 */
[----:B------:R-:W-:Y:S01]  /*4e20*/  FFMA.FTZ R10, R10, UR10, -R39 ;  /* 0x0000000a0a0a7c23 */ /* 0x000fe20008010827 */
[----:B---3--:R-:W-:Y:S01]  /*4e30*/  FADD.FTZ R2, R176, R3 ;  /* 0x00000003b0027221 */ /* 0x008fe20000010000 */
[----:B------:R-:W-:Y:S01]  /*4e40*/  MUFU.EX2 R181, R181 ;  /* 0x000000b500b57308 */ /* 0x000fe20000000800 */
[--C-:B------:R-:W-:Y:S01]  /*4e50*/  FFMA.FTZ R11, R11, UR10, -R39.reuse ;  /* 0x0000000a0b0b7c23 */ /* 0x100fe20008010827 */
[--C-:B------:R-:W-:Y:S01]  /*4e60*/  FFMA.FTZ R36, R36, UR10, -R39.reuse ;  /* 0x0000000a24247c23 */ /* 0x100fe20008010827 */
[----:B----4-:R-:W-:Y:S01]  /*4e70*/  FADD.FTZ R3, R63, R2 ;  /* 0x000000023f037221 */ /* 0x010fe20000010000 */
[--C-:B------:R-:W-:Y:S01]  /*4e80*/  FFMA.FTZ R37, R37, UR10, -R39.reuse ;  /* 0x0000000a25257c23 */ /* 0x100fe20008010827 */
[--C-:B------:R-:W-:Y:S01]  /*4e90*/  FFMA.FTZ R38, R38, UR10, -R39.reuse ;  /* 0x0000000a26267c23 */ /* 0x100fe20008010827 */
[----:B------:R-:W-:Y:S01]  /*4ea0*/  FFMA.FTZ R40, R40, UR10, -R39 ;  /* 0x0000000a28287c23 */ /* 0x000fe20008010827 */
[----:B-----5:R-:W-:Y:S01]  /*4eb0*/  FADD.FTZ R2, R178, R3 ;  /* 0x00000003b2027221 */ /* 0x020fe20000010000 */
[----:B------:R-:W0:Y:S01]  /*4ec0*/  MUFU.EX2 R0, R0 ;  /* 0x0000000000007308 */ /* 0x000e220000000800 */
[--C-:B------:R-:W-:Y:S01]  /*4ed0*/  FFMA.FTZ R41, R41, UR10, -R39.reuse ;  /* 0x0000000a29297c23 */ /* 0x100fe20008010827 */
[--C-:B------:R-:W-:Y:S01]  /*4ee0*/  FFMA.FTZ R42, R42, UR10, -R39.reuse ;  /* 0x0000000a2a2a7c23 */ /* 0x100fe20008010827 */
[----:B------:R-:W-:Y:S01]  /*4ef0*/  FADD.FTZ R3, R65, R2 ;  /* 0x0000000241037221 */ /* 0x000fe20000010000 */
[--C-:B------:R-:W-:Y:S01]  /*4f00*/  FFMA.FTZ R44, R44, UR10, -R39.reuse ;  /* 0x0000000a2c2c7c23 */ /* 0x100fe20008010827 */
[--C-:B------:R-:W-:Y:S01]  /*4f10*/  FFMA.FTZ R45, R45, UR10, -R39.reuse ;  /* 0x0000000a2d2d7c23 */ /* 0x100fe20008010827 */
[----:B------:R-:W-:Y:S01]  /*4f20*/  FFMA.FTZ R46, R46, UR10, -R39 ;  /* 0x0000000a2e2e7c23 */ /* 0x000fe20008010827 */
[----:B------:R-:W-:Y:S01]  /*4f30*/  FADD.FTZ R2, R172, R3 ;  /* 0x00000003ac027221 */ /* 0x000fe20000010000 */
[----:B------:R1:W2:Y:S01]  /*4f40*/  MUFU.EX2 R24, R5 ;  /* 0x0000000500187308 */ /* 0x0002a20000000800 */
[--C-:B------:R-:W-:Y:S01]  /*4f50*/  FFMA.FTZ R47, R47, UR10, -R39.reuse ;  /* 0x0000000a2f2f7c23 */ /* 0x100fe20008010827 */
[--C-:B------:R-:W-:Y:S01]  /*4f60*/  FFMA.FTZ R48, R48, UR10, -R39.reuse ;  /* 0x0000000a30307c23 */ /* 0x100fe20008010827 */
[----:B------:R-:W-:Y:S01]  /*4f70*/  FADD.FTZ R3, R67, R2 ;  /* 0x0000000243037221 */ /* 0x000fe20000010000 */
[--C-:B------:R-:W-:Y:S01]  /*4f80*/  FFMA.FTZ R50, R50, UR10, -R39.reuse ;  /* 0x0000000a32327c23 */ /* 0x100fe20008010827 */
[--C-:B------:R-:W-:Y:S01]  /*4f90*/  FFMA.FTZ R51, R51, UR10, -R39.reuse ;  /* 0x0000000a33337c23 */ /* 0x100fe20008010827 */
[----:B------:R-:W-:Y:S01]  /*4fa0*/  FFMA.FTZ R52, R52, UR10, -R39 ;  /* 0x0000000a34347c23 */ /* 0x000fe20008010827 */
[----:B------:R-:W-:Y:S01]  /*4fb0*/  FADD.FTZ R28, R174, R3 ;  /* 0x00000003ae1c7221 */ /* 0x000fe20000010000 */
[----:B------:R-:W3:Y:S01]  /*4fc0*/  MUFU.EX2 R177, R177 ;  /* 0x000000b100b17308 */ /* 0x000ee20000000800 */
[----:B0-----:R-:W-:Y:S01]  /*4fd0*/  FADD.FTZ R2, R181, R0 ;  /* 0x00000000b5027221 */ /* 0x001fe20000010000 */
[--C-:B------:R-:W-:Y:S01]  /*4fe0*/  FFMA.FTZ R54, R54, UR10, -R39.reuse ;  /* 0x0000000a36367c23 */ /* 0x100fe20008010827 */
[----:B-1----:R-:W-:Y:S01]  /*4ff0*/  FADD.FTZ R5, R69, R28 ;  /* 0x0000001c45057221 */ /* 0x002fe20000010000 */
[--C-:B------:R-:W-:Y:S01]  /*5000*/  FFMA.FTZ R55, R55, UR10, -R39.reuse ;  /* 0x0000000a37377c23 */ /* 0x100fe20008010827 */
[----:B------:R-:W-:Y:S01]  /*5010*/  FADD.FTZ R3, R183, R2 ;  /* 0x00000002b7037221 */ /* 0x000fe20000010000 */
[----:B------:R-:W-:Y:S01]  /*5020*/  FFMA.FTZ R56, R56, UR10, -R39 ;  /* 0x0000000a38387c23 */ /* 0x000fe20008010827 */
[----:B------:R-:W-:Y:S01]  /*5030*/  FADD.FTZ R28, R168, R5 ;  /* 0x00000005a81c7221 */ /* 0x000fe20000010000 */
[----:B------:R-:W0:Y:S01]  /*5040*/  MUFU.EX2 R26, R7 ;  /* 0x00000007001a7308 */ /* 0x000e220000000800 */
[----:B--2---:R-:W-:Y:S01]  /*5050*/  FADD.FTZ R2, R24, R3 ;  /* 0x0000000318027221 */ /* 0x004fe20000010000 */
[--C-:B------:R-:W-:Y:S01]  /*5060*/  FFMA.FTZ R12, R12, UR10, -R39.reuse ;  /* 0x0000000a0c0c7c23 */ /* 0x100fe20008010827 */
[----:B------:R-:W-:Y:S01]  /*5070*/  FADD.FTZ R5, R71, R28 ;  /* 0x0000001c47057221 */ /* 0x000fe20000010000 */
[--C-:B------:R-:W-:Y:S01]  /*5080*/  FFMA.FTZ R14, R14, UR10, -R39.reuse ;  /* 0x0000000a0e0e7c23 */ /* 0x100fe20008010827 */
[--C-:B------:R-:W-:Y:S01]  /*5090*/  FFMA.FTZ R57, R57, UR10, -R39.reuse ;  /* 0x0000000a39397c23 */ /* 0x100fe20008010827 */
[----:B------:R-:W-:Y:S01]  /*50a0*/  F2FP.BF16.F32.PACK_AB R181, R0, R181 ;  /* 0x000000b500b5723e */ /* 0x000fe200000010ff */
[----:B------:R-:W-:Y:S01]  /*50b0*/  FFMA.FTZ R20, R20, UR10, -R39 ;  /* 0x0000000a14147c23 */ /* 0x000fe20008010827 */
[----:B------:R-:W1:Y:S01]  /*50c0*/  MUFU.EX2 R8, R8 ;  /* 0x0000000800087308 */ /* 0x000e620000000800 */
[----:B---3--:R-:W-:Y:S01]  /*50d0*/  FADD.FTZ R3, R177, R2 ;  /* 0x00000002b1037221 */ /* 0x008fe20000010000 */
[----:B------:R-:W-:Y:S01]  /*50e0*/  FADD.FTZ R2, R170, R5 ;  /* 0x00000005aa027221 */ /* 0x000fe20000010000 */
[----:B------:R-:W-:Y:S01]  /*50f0*/  FFMA.FTZ R39, R49, UR10, -R39 ;  /* 0x0000000a31277c23 */ /* 0x000fe20008010827 */
[----:B------:R-:W-:-:S02]  /*5100*/  F2FP.BF16.F32.PACK_AB R180, R59, R180 ;  /* 0x000000b43bb4723e */ /* 0x000fc400000010ff */
[----:B------:R-:W-:Y:S01]  /*5110*/  FADD.FTZ R5, R73, R2 ;  /* 0x0000000249057221 */ /* 0x000fe20000010000 */
[----:B------:R-:W-:Y:S01]  /*5120*/  F2FP.BF16.F32.PACK_AB R182, R61, R182 ;  /* 0x000000b63db6723e */ /* 0x000fe200000010ff */
[----:B------:R-:W2:Y:S01]  /*5130*/  MUFU.EX2 R9, R9 ;  /* 0x0000000900097308 */ /* 0x000ea20000000800 */
[----:B0-----:R-:W-:Y:S01]  /*5140*/  FADD.FTZ R3, R26, R3 ;  /* 0x000000031a037221 */ /* 0x001fe20000010000 */
[----:B------:R-:W-:Y:S01]  /*5150*/  FADD.FTZ R28, R164, R5 ;  /* 0x00000005a41c7221 */ /* 0x000fe20000010000 */
[----:B------:R-:W-:Y:S02]  /*5160*/  F2FP.BF16.F32.PACK_AB R176, R63, R176 ;  /* 0x000000b03fb0723e */ /* 0x000fe400000010ff */
[----:B------:R-:W-:Y:S01]  /*5170*/  F2FP.BF16.F32.PACK_AB R178, R65, R178 ;  /* 0x000000b241b2723e */ /* 0x000fe200000010ff */
[----:B------:R-:W-:Y:S01]  /*5180*/  FADD.FTZ R5, R13, R28 ;  /* 0x0000001c0d057221 */ /* 0x000fe20000010000 */
[----:B------:R-:W-:Y:S01]  /*5190*/  F2FP.BF16.F32.PACK_AB R172, R67, R172 ;  /* 0x000000ac43ac723e */ /* 0x000fe200000010ff */
[----:B------:R-:W0:Y:S01]  /*51a0*/  MUFU.EX2 R10, R10 ;  /* 0x0000000a000a7308 */ /* 0x000e220000000800 */
        /* <DEDUP_REMOVED lines=8> */
[----:B------:R-:W-:Y:S01]  /*5230*/  FADD.FTZ R28, R160, R5 ;  /* 0x00000005a01c7221 */ /* 0x000fe20000010000 */
[----:B------:R-:W-:Y:S02]  /*5240*/  F2FP.BF16.F32.PACK_AB R164, R13, R164 ;  /* 0x000000a40da4723e */ /* 0x000fe400000010ff */
[----:B------:R-:W-:Y:S01]  /*5250*/  F2FP.BF16.F32.PACK_AB R166, R15, R166 ;  /* 0x000000a60fa6723e */ /* 0x000fe200000010ff */
[C---:B------:R-:W-:Y:S01]  /*5260*/  FADD.FTZ R5, R35.reuse, R28 ;  /* 0x0000001c23057221 */ /* 0x040fe20000010000 */
[----:B------:R-:W-:Y:S01]  /*5270*/  F2FP.BF16.F32.PACK_AB R160, R35, R160 ;  /* 0x000000a023a0723e */ /* 0x000fe200000010ff */
[----:B------:R-:W2:Y:S01]  /*5280*/  MUFU.EX2 R36, R36 ;  /* 0x0000002400247308 */ /* 0x000ea20000000800 */
[----:B0-----:R-:W-:Y:S01]  /*5290*/  FADD.FTZ R2, R10, R3 ;  /* 0x000000030a027221 */ /* 0x001fe20000010000 */
[----:B------:R-:W-:Y:S01]  /*52a0*/  FADD.FTZ R28, R162, R5 ;  /* 0x00000005a21c7221 */ /* 0x000fe20000010000 */
[----:B------:R-:W-:-:S02]  /*52b0*/  F2FP.BF16.F32.PACK_AB R162, R33, R162 ;  /* 0x000000a221a2723e */ /* 0x000fc400000010ff */
[----:B------:R-:W-:Y:S01]  /*52c0*/  F2FP.BF16.F32.PACK_AB R183, R24, R183 ;  /* 0x000000b718b7723e */ /* 0x000fe200000010ff */
[----:B------:R-:W-:Y:S01]  /*52d0*/  FADD.FTZ R5, R33, R28 ;  /* 0x0000001c21057221 */ /* 0x000fe20000010000 */
[----:B------:R-:W-:Y:S01]  /*52e0*/  F2FP.BF16.F32.PACK_AB R177, R26, R177 ;  /* 0x000000b11ab1723e */ /* 0x000fe200000010ff */
[----:B------:R-:W0:Y:S01]  /*52f0*/  MUFU.EX2 R37, R37 ;  /* 0x0000002500257308 */ /* 0x000e220000000800 */
[----:B-1----:R-:W-:Y:S01]  /*5300*/  FADD.FTZ R3, R11, R2 ;  /* 0x000000020b037221 */ /* 0x002fe20000010000 */
[----:B------:R-:W-:Y:S02]  /*5310*/  F2FP.BF16.F32.PACK_AB R179, R9, R8 ;  /* 0x0000000809b3723e */ /* 0x000fe400000010ff */
[----:B------:R-:W-:-:S04]  /*5320*/  F2FP.BF16.F32.PACK_AB R173, R11, R10 ;  /* 0x0000000a0bad723e */ /* 0x000fc800000010ff */
        /* <DEDUP_REMOVED lines=68> */
[----:B--2---:R-:W-:Y:S01]  /*5770*/  FADD.FTZ R0, R20, R3 ;  /* 0x0000000314007221 */ /* 0x004fe20000010000 */
[----:B------:R-:W-:Y:S02]  /*5780*/  VIADD R3, R90, 0xfffffffe ;  /* 0xfffffffe5a037836 */ /* 0x000fe40000000000 */
[C---:B0-----:R-:W-:Y:S01]  /*5790*/  FADD.FTZ R2, R21.reuse, R30 ;  /* 0x0000001e15027221 */ /* 0x041fe20000010000 */
[----:B------:R-:W-:Y:S01]  /*57a0*/  F2FP.BF16.F32.PACK_AB R154, R21, R154 ;  /* 0x0000009a159a723e */ /* 0x000fe200000010ff */
        /* <DEDUP_REMOVED lines=13> */
.L_x_7442:
[----:B------:R-:W-:-:S11]  /*5880*/  UISETP.NE.AND UP2, UPT, UR7, 0x1, UPT ;  /* 0x000000010700788c */ /* 0x000fd6000bf45270 */
[----:B------:R-:W-:Y:S02]  /*5890*/  @UP2 ULDC.64 UR14, c[0x0][0x9e8] ;  /* 0x00027a00000e2ab9 */ /* 0x000fe40000000a00 */
[----:B------:R-:W-:-:S04]  /*58a0*/  UIMAD.WIDE.U32 UR18, UR11, UR14, URZ ;  /* 0x0000000e0b1272a5 */ /* 0x000fc8000f8e003f */
[----:B------:R-:W-:-:S12]  /*58b0*/  @UP2 USHF.R.U32.HI UR11, URZ, UR15, UR19 ;  /* 0x0000000f3f0b2299 */ /* 0x000fd80008011613 */
.L_x_7443:
[----:B------:R-:W-:-:S04]  /*58c0*/  UIMAD UR7, UR11, UR7, UR7 ;  /* 0x000000070b0772a4 */ /* 0x000fc8000f8e0207 */
[----:B------:R-:W-:-:S04]  /*58d0*/  UISETP.LT.AND UP2, UPT, UR6, UR7, UPT ;  /* 0x000000070600728c */ /* 0x000fc8000bf41270 */
[----:B------:R-:W-:-:S12]  /*58e0*/  USEL UR6, UR6, UR7, UP2 ;  /* 0x0000000706067287 */ /* 0x000fd80009000000 */
.L_x_7441:
[----:B------:R-:W-:Y:S01]  /*58f0*/  USHF.R.S32.HI UR7, URZ, 0x1f, UR6 ;  /* 0x0000001f3f077899 */ /* 0x000fe20008011406 */
[----:B------:R-:W-:Y:S02]  /*5900*/  CS2R R150, SRZ ;  /* 0x0000000000967805 */ /* 0x000fe4000001ff00 */
[----:B------:R-:W-:Y:S02]  /*5910*/  CS2R R148, SRZ ;  /* 0x0000000000947805 */ /* 0x000fe4000001ff00 */
[----:B------:R-:W-:Y:S01]  /*5920*/  CS2R R146, SRZ ;  /* 0x0000000000927805 */ /* 0x000fe2000001ff00 */
        /* <DEDUP_REMOVED lines=35> */
[----:B------:R-:W-:Y:S01]  /*5b60*/  IMAD.MOV.U32 R151, RZ, RZ, RZ ;  /* 0x000000ffff977224 */ /* 0x000fe200078e00ff */
[----:B------:R-:W-:Y:S01]  /*5b70*/  ULDC UR56, c[0x0][0x9e4] ;  /* 0x0002790000387ab9 */ /* 0x000fe20000000800 */
[----:B------:R-:W-:Y:S01]  /*5b80*/  ULDC UR58, c[0x0][0x9d8] ;  /* 0x00027600003a7ab9 */ /* 0x000fe20000000800 */
[----:B------:R-:W-:Y:S01]  /*5b90*/  ULDC UR55, c[0x0][0x988] ;  /* 0x0002620000377ab9 */ /* 0x000fe20000000800 */
[----:B------:R-:W-:-:S05]  /*5ba0*/  ULDC UR57, c[0x0][0x9e0] ;  /* 0x0002780000397ab9 */ /* 0x000fca0000000800 */
.L_x_7461:
[----:B------:R-:W-:Y:S01]  /*5bb0*/  UIADD3 UR60, UR47, 0x1, URZ ;  /* 0x000000012f3c7890 */ /* 0x000fe2000fffe03f */
[----:B------:R-:W-:-:S03]  /*5bc0*/  ISETP.NE.AND P3, PT, RZ, UR44, PT ;  /* 0x0000002cff007c0c */ /* 0x000fc6000bf65270 */
[----:B------:R-:W-:-:S04]  /*5bd0*/  UISETP.NE.AND UP2, UPT, UR60, 0x2, UPT ;  /* 0x000000023c00788c */ /* 0x000fc8000bf45270 */
[----:B------:R-:W-:Y:S02]  /*5be0*/  USEL UR59, URZ, 0x1, UP2 ;  /* 0x000000013f3b7887 */ /* 0x000fe40009000000 */
[----:B------:R-:W-:Y:S02]  /*5bf0*/  USEL UR60, UR60, URZ, UP2 ;  /* 0x0000003f3c3c7287 */ /* 0x000fe40009000000 */
[----:B------:R-:W-:Y:S02]  /*5c00*/  ULOP3.LUT UR59, UR50, UR59, URZ, 0x3c, !UPT ;  /* 0x0000003b323b7292 */ /* 0x000fe4000f8e3c3f */
[----:B------:R-:W-:Y:S10]  /*5c10*/  @P3 BRA `(.L_x_7445) ;  /* 0x00000000002c3947 */ /* 0x000ff40003800000 */
[----:B------:R-:W-:Y:S05]  /*5c20*/  @!P0 BRA `(.L_x_7446) ;  /* 0x0000000000048947 */ /* 0x000fea0003800000 */
[----:B------:R-:W-:Y:S01]  /*5c30*/  BPT.TRAP 0x1 ;  /* 0x000000040000795c */ /* 0x000fe20000300000 */
.L_x_7446:
[----:B------:R-:W-:Y:S01]  /*5c40*/  ULEA UR6, UR60, UR41, 0x3 ;  /* 0x000000293c067291 */ /* 0x000fe2000f8e183f */
[----:B------:R-:W-:-:S05]  /*5c50*/  IMAD.U32 R5, RZ, RZ, UR59 ;  /* 0x0000003bff057e24 */ /* 0x000fca000f8e00ff */
[----:B------:R-:W-:-:S04]  /*5c60*/  SHF.L.U32 R5, R5, 0x1f, RZ ;  /* 0x0000001f05057819 */ /* 0x000fc800000006ff */
[----:B------:R0:W1:Y:S01]  /*5c70*/  SYNCS.PHASECHK.TRANS64.TRYWAIT P2, [UR6+0x28830], R5 ;  /* 0x02883005ff0075a7 */ /* 0x0000620008040146 */
[----:B------:R-:W-:Y:S05]  /*5c80*/  @!P0 BRA `(.L_x_7447) ;  /* 0x0000000000048947 */ /* 0x000fea0003800000 */
[----:B------:R-:W-:Y:S01]  /*5c90*/  BPT.TRAP 0x1 ;  /* 0x000000040000795c */ /* 0x000fe20000300000 */
.L_x_7447:
[----:B-1----:R-:W-:Y:S05]  /*5ca0*/  @P2 BRA `(.L_x_7445) ;  /* 0x0000000000082947 */ /* 0x002fea0003800000 */
[----:B------:R-:W1:Y:S02]  /*5cb0*/  SYNCS.PHASECHK.TRANS64.TRYWAIT P2, [UR6+0x28830], R5 ;  /* 0x02883005ff0075a7 */ /* 0x000e640008040146 */
[----:B-1----:R-:W-:Y:S05]  /*5cc0*/  @!P2 BRA `(.L_x_7448) ;  /* 0x000001440050a947 */ /* 0x002fea0003800000 */
.L_x_7445:
[----:B------:R-:W2:Y:S01]  /*5cd0*/  S2R R7, SR_TID.X ;  /* 0x0000000000077919 */ /* 0x000ea20000002100 */
[----:B------:R-:W-:Y:S01]  /*5ce0*/  ULEA UR34, UR60, UR51, 0xb ;  /* 0x000000333c227291 */ /* 0x000fe2000f8e583f */
[----:B------:R-:W-:Y:S01]  /*5cf0*/  UMOV UR35, 0x40000040 ;  /* 0x4000004000237882 */ /* 0x000fe20000000000 */
[----:B------:R-:W-:Y:S02]  /*5d00*/  UMOV UR7, 0x40000040 ;  /* 0x4000004000077882 */ /* 0x000fe40000000000 */
[----:B------:R-:W-:Y:S02]  /*5d10*/  UIADD3 UR6, UR34, 0x2, URZ ;  /* 0x0000000222067890 */ /* 0x000fe4000fffe03f */
        /* <DEDUP_REMOVED lines=12> */
[----:B--2---:R-:W-:-:S05]  /*5de0*/  SHF.R.U32.HI R7, RZ, 0x7, R7 ;  /* 0x00000007ff077819 */ /* 0x004fca0000011607 */
[----:B01----:R-:W-:-:S05]  /*5df0*/  VIADD R5, R7, 0x8 ;  /* 0x0000000807057836 */ /* 0x003fca0000000000 */
[----:B------:R0:W-:Y:S06]  /*5e00*/  BAR.SYNC.DEFER_BLOCKING R5, 0x100 ;  /* 0x000400050000751d */ /* 0x0001ec0000010000 */
        /* <DEDUP_REMOVED lines=27> */
.L_x_7450:
[----:B------:R-:W-:Y:S01]  /*5fc0*/  ULEA UR6, UR47, UR41, 0x3 ;  /* 0x000000292f067291 */ /* 0x000fe2000f8e183f */
[----:B------:R-:W-:-:S05]  /*5fd0*/  IMAD.U32 R5, RZ, RZ, UR50 ;  /* 0x00000032ff057e24 */ /* 0x000fca000f8e00ff */
[----:B------:R-:W-:-:S04]  /*5fe0*/  SHF.L.U32 R5, R5, 0x1f, RZ ;  /* 0x0000001f05057819 */ /* 0x000fc800000006ff */
[----:B------:R0:W1:Y:S01]  /*5ff0*/  SYNCS.PHASECHK.TRANS64.TRYWAIT P2, [UR6+0x28850], R5 ;  /* 0x02885005ff0075a7 */ /* 0x0000620008040146 */
[----:B------:R-:W-:Y:S05]  /*6000*/  @!P0 BRA `(.L_x_7451) ;  /* 0x0000000000048947 */ /* 0x000fea0003800000 */
[----:B------:R-:W-:Y:S01]  /*6010*/  BPT.TRAP 0x1 ;  /* 0x000000040000795c */ /* 0x000fe20000300000 */
.L_x_7451:
[----:B-1----:R-:W-:Y:S05]  /*6020*/  @P2 BRA `(.L_x_7449) ;  /* 0x0000000000082947 */ /* 0x002fea0003800000 */
[----:B------:R-:W1:Y:S02]  /*6030*/  SYNCS.PHASECHK.TRANS64.TRYWAIT P2, [UR6+0x28850], R5 ;  /* 0x02885005ff0075a7 */ /* 0x000e640008040146 */
[----:B-1----:R-:W-:Y:S05]  /*6040*/  @!P2 BRA `(.L_x_7452) ;  /* 0x000001400088a947 */ /* 0x002fea0003800000 */
.L_x_7449:
[----:B------:R-:W-:Y:S01]  /*6050*/  UIADD3 UR6, UR41, 0x400, URZ ;  /* 0x0000040029067890 */ /* 0x000fe2000fffe03f */
[----:B------:R-:W-:Y:S01]  /*6060*/  WARPGROUP.ARRIVE ;  /* 0x00000000000079c5 */ /* 0x000fe20000000000 */
[----:B------:R-:W-:-:S05]  /*6070*/  UMOV UR7, 0x40000040 ;  /* 0x4000004000077882 */ /* 0x000fca0000000000 */
[----:B------:R-:W2:Y:S01]  /*6080*/  S2R R222, SR_TID.X ;  /* 0x0000000000de7919 */ /* 0x000ea20000002100 */
[----:B------:R-:W-:Y:S01]  /*6090*/  USHF.R.U32.HI UR6, URZ, 0x4, UR6 ;  /* 0x000000043f067899 */ /* 0x000fe20008011606 */
[----:B------:R-:W-:Y:S01]  /*60a0*/  PLOP3.LUT P2, PT, PT, PT, UP0, 0x80, 0x0 ;  /* 0x000000000000781c */ /* 0x000fe20003f4f008 */
[----:B------:R-:W-:Y:S01]  /*60b0*/  IMAD.U32 R9, RZ, RZ, UR60 ;  /* 0x0000003cff097e24 */ /* 0x000fe2000f8e00ff */
[----:B------:R-:W-:Y:S01]  /*60c0*/  PLOP3.LUT P3, PT, PT, PT, UP0, 0x80, 0x0 ;  /* 0x000000000000781c */ /* 0x000fe20003f6f008 */
[----:B------:R-:W-:Y:S01]  /*60d0*/  ULOP3.LUT UR6, UR6, 0x3fff, URZ, 0xc0, !UPT ;  /* 0x00003fff06067892 */ /* 0x000fe2000f8ec03f */
[----:B------:R-:W-:Y:S01]  /*60e0*/  FMUL.FTZ R11, R30, UR58 ;  /* 0x0000003a1e0b7c20 */ /* 0x000fe20008410000 */
[----:B------:R-:W-:Y:S01]  /*60f0*/  FMUL.FTZ R30, R51, UR58 ;  /* 0x0000003a331e7c20 */ /* 0x000fe20008410000 */
[----:B------:R-:W-:Y:S01]  /*6100*/  @!P1 LEA R9, R9, UR41, 0x3 ;  /* 0x0000002909099c11 */ /* 0x000fe2000f8e18ff */
[----:B------:R-:W-:Y:S01]  /*6110*/  ULOP3.LUT UR6, UR6, 0x4000000, URZ, 0xfc, !UPT ;  /* 0x0400000006067892 */ /* 0x000fe2000f8efc3f */
[----:B------:R-:W-:Y:S01]  /*6120*/  FMUL.FTZ R13, R31, UR58 ;  /* 0x0000003a1f0d7c20 */ /* 0x000fe20008410000 */
[----:B------:R-:W-:Y:S01]  /*6130*/  FMUL.FTZ R15, R34, UR58 ;  /* 0x0000003a220f7c20 */ /* 0x000fe20008410000 */
[----:B------:R-:W-:Y:S01]  /*6140*/  FMUL.FTZ R51, R52, UR58 ;  /* 0x0000003a34337c20 */ /* 0x000fe20008410000 */
[----:B------:R-:W-:Y:S01]  /*6150*/  ULEA UR10, UR47, UR6, 0xb ;  /* 0x000000062f0a7291 */ /* 0x000fe2000f8e583f */
[----:B------:R-:W-:-:S02]  /*6160*/  @!P1 VIADD R9, R9, 0x28840 ;  /* 0x0002884009099836 */ /* 0x000fc40000000000 */
[----:B------:R-:W-:Y:S01]  /*6170*/  FMUL.FTZ R10, R24, UR58 ;  /* 0x0000003a180a7c20 */ /* 0x000fe20008410000 */
[----:B------:R-:W-:Y:S01]  /*6180*/  FMUL.FTZ R12, R25, UR58 ;  /* 0x0000003a190c7c20 */ /* 0x000fe20008410000 */
[----:B01----:R-:W-:Y:S01]  /*6190*/  FMUL.FTZ R5, R26, UR58 ;  /* 0x0000003a1a057c20 */ /* 0x003fe20008410000 */
[----:B------:R-:W-:Y:S01]  /*61a0*/  FMUL.FTZ R7, R27, UR58 ;  /* 0x0000003a1b077c20 */ /* 0x000fe20008410000 */
[----:B------:R-:W-:Y:S01]  /*61b0*/  FMUL.FTZ R14, R28, UR58 ;  /* 0x0000003a1c0e7c20 */ /* 0x000fe20008410000 */
[----:B------:R-:W-:Y:S01]  /*61c0*/  UMOV UR6, UR10 ;  /* 0x0000000a00067c82 */ /* 0x000fe20008000000 */
[----:B------:R-:W-:Y:S01]  /*61d0*/  FMUL.FTZ R20, R35, UR58 ;  /* 0x0000003a23147c20 */ /* 0x000fe20008410000 */
[----:B------:R-:W-:Y:S01]  /*61e0*/  HGMMA.64x128x16.F32.BF16 R88, R180, gdesc[UR4].tnspB, R88, gsb0 ;  /* 0x41e00004b4587df0 */ /* 0x000fe20008001858 */
        /* <DEDUP_REMOVED lines=9> */
[----:B--2---:R-:W-:Y:S01]  /*6280*/  SHF.R.U32.HI R222, RZ, 0x7, R222 ;  /* 0x00000007ffde7819 */ /* 0x004fe200000116de */
        /* <DEDUP_REMOVED lines=18> */
[----:B------:R-:W-:Y:S01]  /*63b0*/  IMAD.SHL.U32 R67, R3, 0x80, RZ ;  /* 0x0000008003437824 */ /* 0x000fe200078e00ff */
[----:B------:R-:W0:Y:S01]  /*63c0*/  MUFU.TANH R10, R10 ;  /* 0x0000000a000a7308 */ /* 0x000e220000002400 */
[----:B------:R-:W-:-:S07]  /*63d0*/  IMAD.U32 R70, RZ, RZ, UR46 ;  /* 0x0000002eff467e24 */ /* 0x000fce000f8e00ff */
        /* <DEDUP_REMOVED lines=43> */
[----:B------:R-:W0:Y:S01]  /*6690*/  MUFU.TANH R47, R47 ;  /* 0x0000002f002f7308 */ /* 0x000e220000002400 */
[----:B------:R-:W-:Y:S02]  /*66a0*/  WARPGROUP.DEPBAR.LE gsb0, 0x0 ;  /* 0x00008000000079c5 */ /* 0x000fe40000010000 */
[----:B------:R-:W-:-:S06]  /*66b0*/  WARPGROUP.ARRIVE ;  /* 0x00000000000079c5 */ /* 0x000fcc0000000000 */
        /* <DEDUP_REMOVED lines=8> */
[----:B------:R-:W-:-:S03]  /*6740*/  FMUL.FTZ R48, R87, UR58 ;  /* 0x0000003a57307c20 */ /* 0x000fc60008410000 */
[----:B------:R-:W-:Y:S01]  /*6750*/  HGMMA.64x128x16.F32.BF16 R88, R164, gdesc[UR4].tnspB, R88, gsb0 ;  /* 0x41e00004a4587df0 */ /* 0x000fe20008001858 */
[----:B------:R-:W-:Y:S01]  /*6760*/  UIADD3 UR6, UR10, 0x280, URZ ;  /* 0x000002800a067890 */ /* 0x000fe2000fffe03f */
[----:B------:R-:W0:Y:S01]  /*6770*/  MUFU.TANH R168, R168 ;  /* 0x000000a800a87308 */ /* 0x000e220000002400 */
[----:B------:R-:W-:-:S07]  /*6780*/  UMOV UR7, 0x40000040 ;  /* 0x4000004000077882 */ /* 0x000fce0000000000 */
        /* <DEDUP_REMOVED lines=8> */
[----:B------:R-:W-:Y:S01]  /*6810*/  FMUL.FTZ R164, R29, UR58 ;  /* 0x0000003a1da47c20 */ /* 0x000fe20008410000 */
        /* <DEDUP_REMOVED lines=36> */
[----:B------:R-:W-:Y:S02]  /*6a60*/  VIADD R66, R17, UR37 ;  /* 0x0000002511427c36 */ /* 0x000fe40008000000 */
        /* <DEDUP_REMOVED lines=21> */
[----:B------:R-:W-:Y:S01]  /*6bc0*/  @UP0 ULDC UR6, c[0x0][0x44c] ;  /* 0x0001130000060ab9 */ /* 0x000fe20000000800 */
[----:B------:R-:W-:Y:S01]  /*6bd0*/  @UP0 ULDC UR7, c[0x0][0x450] ;  /* 0x0001140000070ab9 */ /* 0x000fe20000000800 */
[----:B------:R-:W-:Y:S01]  /*6be0*/  @P2 IMAD.HI.U32 R8, R66, UR6, RZ ;  /* 0x0000000642082c27 */ /* 0x000fe2000f8e00ff */
[----:B------:R-:W-:-:S04]  /*6bf0*/  PLOP3.LUT P2, PT, PT, PT, UP1, 0x40, 0x0 ;  /* 0x000000000000781c */ /* 0x000fc80003f4e818 */
[----:B------:R-:W-:Y:S02]  /*6c00*/  @P3 SHF.R.U32.HI R66, RZ, UR7, R8 ;  /* 0x00000007ff423c19 */ /* 0x000fe40008011608 */
[----:B------:R-:W-:-:S03]  /*6c10*/  IADD3 R8, -R222, 0xb, RZ ;  /* 0x0000000bde087810 */ /* 0x000fc60007ffe1ff */
[----:B------:R-:W5:Y:S01]  /*6c20*/  SHFL.IDX PT, R68, R66, RZ, 0x1c1f ;  /* 0x001c1fff42447589 */ /* 0x000f6200000e0000 */
[----:B------:R-:W-:Y:S02]  /*6c30*/  WARPGROUP.DEPBAR.LE gsb0, 0x0 ;  /* 0x00008000000079c5 */ /* 0x000fe40000010000 */
[----:B------:R0:W-:Y:S06]  /*6c40*/  BAR.ARV R8, 0x100 ;  /* 0x000400080000751d */ /* 0x0001ec0000002000 */
[----:B------:R1:W-:Y:S02]  /*6c50*/  @!P1 SYNCS.ARRIVE.TRANS64.RED.A1T0 RZ, [R9+URZ], RZ ;  /* 0x000000ff09ff99a7 */ /* 0x0003e4000810043f */
[----:B-1----:R-:W-:-:S04]  /*6c60*/  IADD3 R9, -R16, 0x1, -R67 ;  /* 0x0000000110097810 */ /* 0x002fc80007ffe943 */
        /* <DEDUP_REMOVED lines=19> */
.L_x_7455:
[----:B------:R-:W-:-:S05]  /*6da0*/  IMAD.U32 R70, RZ, RZ, UR56 ;  /* 0x00000038ff467e24 */ /* 0x000fca000f8e00ff */
[----:B------:R-:W-:-:S13]  /*6db0*/  ISETP.NE.AND P2, PT, R70, 0x1, PT ;  /* 0x000000014600780c */ /* 0x000fda0003f45270 */
[----:B------:R-:W0:Y:S02]  /*6dc0*/  @P2 LDC.64 R8, c[0x0][0x9e8] ;  /* 0x00027a00ff082b82 */ /* 0x000e240000000a00 */
[----:B0-----:R-:W-:-:S05]  /*6dd0*/  @P2 IMAD.HI.U32 R8, R68, R8, RZ ;  /* 0x0000000844082227 */ /* 0x001fca00078e00ff */
[----:B------:R-:W-:-:S07]  /*6de0*/  @P2 SHF.R.U32.HI R68, RZ, R9, R8 ;  /* 0x00000009ff442219 */ /* 0x000fce0000011608 */
.L_x_7456:
[----:B------:R-:W-:Y:S05]  /*6df0*/  BSYNC B0 ;  /* 0x0000000000007941 */ /* 0x000fea0003800000 */
.L_x_7454:
[----:B------:R-:W-:-:S04]  /*6e00*/  IMAD R9, R68, R70, -R67 ;  /* 0x0000004644097224 */ /* 0x000fc800078e0a43 */
[----:B------:R-:W-:-:S05]  /*6e10*/  IMAD.IADD R8, R9, 0x1, -R16 ;  /* 0x0000000109087824 */ /* 0x000fca00078e0a10 */
[----:B------:R-:W-:Y:S02]  /*6e20*/  VIADDMNMX R71, R8, R70, R71, PT ;  /* 0x0000004608477246 */ /* 0x000fe40003800147 */
[----:B------:R-:W-:-:S07]  /*6e30*/  VIMNMX R75, R75, R8, !PT ;  /* 0x000000084b4b7248 */ /* 0x000fce0007fe0100 */
.L_x_7453:
[----:B------:R-:W-:Y:S01]  /*6e40*/  ISETP.GT.AND P2, PT, R3, -0x1, PT ;  /* 0xffffffff0300780c */ /* 0x000fe20003f44270 */
[----:B------:R-:W0:Y:S03]  /*6e50*/  SHFL.IDX PT, R8, R66, 0x1, 0x1c1f ;  /* 0x003c1f0042087f89 */ /* 0x000e2600000e0000 */
[C---:B------:R-:W-:Y:S02]  /*6e60*/  ISETP.GT.AND P5, PT, R75.reuse, RZ, P2 ;  /* 0x000000ff4b00720c */ /* 0x040fe400017a4270 */
[----:B------:R-:W-:Y:S02]  /*6e70*/  ISETP.GT.AND P4, PT, R75, 0x1, P2 ;  /* 0x000000014b00780c */ /* 0x000fe40001784270 */
[C---:B------:R-:W-:Y:S02]  /*6e80*/  ISETP.LT.OR P5, PT, R71.reuse, 0x1, P5 ;  /* 0x000000014700780c */ /* 0x040fe40002fa1670 */
[----:B------:R-:W-:-:S02]  /*6e90*/  ISETP.LT.OR P4, PT, R71, 0x2, P4 ;  /* 0x000000024700780c */ /* 0x000fc40002781670 */
[----:B------:R-:W-:Y:S02]  /*6ea0*/  FSEL R80, R10, -INF , !P5 ;  /* 0xff8000000a507808 */ /* 0x000fe40006800000 */
[C---:B------:R-:W-:Y:S02]  /*6eb0*/  ISETP.GT.AND P5, PT, R75.reuse, 0x10, P2 ;  /* 0x000000104b00780c */ /* 0x040fe400017a4270 */
[----:B------:R-:W-:Y:S02]  /*6ec0*/  ISETP.GT.AND P6, PT, R75, 0x8, P2 ;  /* 0x000000084b00780c */ /* 0x000fe400017c4270 */
[----:B------:R-:W-:Y:S02]  /*6ed0*/  ISETP.LT.OR P5, PT, R71, 0x11, P5 ;  /* 0x000000114700780c */ /* 0x000fe40002fa1670 */
[----:B------:R-:W-:Y:S02]  /*6ee0*/  ISETP.GT.AND P3, PT, R75, 0x9, P2 ;  /* 0x000000094b00780c */ /* 0x000fe40001764270 */
[----:B------:R-:W-:-:S02]  /*6ef0*/  FSEL R78, R12, -INF , !P4 ;  /* 0xff8000000c4e7808 */ /* 0x000fc40006000000 */
[----:B------:R-:W-:Y:S01]  /*6f00*/  ISETP.GT.AND P4, PT, R75, 0x11, P2 ;  /* 0x000000114b00780c */ /* 0x000fe20001784270 */
[----:B0-----:R-:W-:Y:S01]  /*6f10*/  IMAD.IADD R66, R79, 0x1, R8 ;  /* 0x000000014f427824 */ /* 0x001fe200078e0208 */
[----:B------:R-:W-:Y:S02]  /*6f20*/  FSEL R74, R165, -INF , !P5 ;  /* 0xff800000a54a7808 */ /* 0x000fe40006800000 */
[----:B------:R-:W-:Y:S02]  /*6f30*/  ISETP.GT.AND P5, PT, R75, 0x20, P2 ;  /* 0x000000204b00780c */ /* 0x000fe400017a4270 */
[C---:B------:R-:W-:Y:S02]  /*6f40*/  ISETP.LT.OR P6, PT, R71.reuse, 0x9, P6 ;  /* 0x000000094700780c */ /* 0x040fe400037c1670 */
[C---:B------:R-:W-:Y:S02]  /*6f50*/  ISETP.LT.OR P3, PT, R71.reuse, 0xa, P3 ;  /* 0x0000000a4700780c */ /* 0x040fe40001f61670 */
[----:B------:R-:W-:-:S02]  /*6f60*/  ISETP.LT.OR P4, PT, R71, 0x12, P4 ;  /* 0x000000124700780c */ /* 0x000fc40002781670 */
[----:B------:R-:W-:Y:S02]  /*6f70*/  ISETP.LT.OR P5, PT, R71, 0x21, P5 ;  /* 0x000000214700780c */ /* 0x000fe40002fa1670 */
[----:B------:R-:W-:Y:S02]  /*6f80*/  FSEL R76, R14, -INF , !P6 ;  /* 0xff8000000e4c7808 */ /* 0x000fe40007000000 */
[----:B------:R-:W-:Y:S02]  /*6f90*/  FSEL R164, R164, -INF , !P3 ;  /* 0xff800000a4a47808 */ /* 0x000fe40005800000 */
[C---:B------:R-:W-:Y:S02]  /*6fa0*/  ISETP.GT.AND P6, PT, R75.reuse, 0x18, P2 ;  /* 0x000000184b00780c */ /* 0x040fe400017c4270 */
[----:B------:R-:W-:Y:S02]  /*6fb0*/  ISETP.GT.AND P3, PT, R75, 0x19, P2 ;  /* 0x000000194b00780c */ /* 0x000fe40001764270 */
[----:B------:R-:W-:-:S02]  /*6fc0*/  FSEL R166, R166, -INF , !P4 ;  /* 0xff800000a6a67808 */ /* 0x000fc40006000000 */
[C---:B------:R-:W-:Y:S02]  /*6fd0*/  ISETP.GT.AND P4, PT, R75.reuse, 0x21, P2 ;  /* 0x000000214b00780c */ /* 0x040fe40001784270 */
        /* <DEDUP_REMOVED lines=11> */
[----:B------:R-:W-:Y:S02]  /*7090*/  ISETP.GT.AND P4, PT, R75, 0x31, P2 ;  /* 0x000000314b00780c */ /* 0x000fe40001784270 */
        /* <DEDUP_REMOVED lines=47> */
[----:B------:R-:W-:Y:S02]  /*7390*/  FSEL R61, R65, -INF , !P5 ;  /* 0xff800000413d7808 */ /* 0x000fe40006800000 */
[----:B------:R-:W-:Y:S02]  /*73a0*/  PLOP3.LUT P5, PT, PT, PT, UP1, 0x40, 0x0 ;  /* 0x000000000000781c */ /* 0x000fe40003fae818 */
[C---:B------:R-:W-:Y:S02]  /*73b0*/  ISETP.LT.OR P6, PT, R71.reuse, 0x69, P6 ;  /* 0x000000694700780c */ /* 0x040fe400037c1670 */
[----:B------:R-:W-:Y:S02]  /*73c0*/  ISETP.LT.OR P3, PT, R71, 0x6a, P3 ;  /* 0x0000006a4700780c */ /* 0x000fe40001f61670 */
[----:B------:R-:W-:Y:S02]  /*73d0*/  FSEL R59, R62, -INF , !P6 ;  /* 0xff8000003e3b7808 */ /* 0x000fe40007000000 */
[----:B------:R-:W-:-:S02]  /*73e0*/  FSEL R60, R63, -INF , !P3 ;  /* 0xff8000003f3c7808 */ /* 0x000fc40005800000 */
[C---:B------:R-:W-:Y:S02]  /*73f0*/  ISETP.GT.AND P4, PT, R75.reuse, 0x71, P2 ;  /* 0x000000714b00780c */ /* 0x040fe40001784270 */
[C---:B------:R-:W-:Y:S02]  /*7400*/  ISETP.GT.AND P6, PT, R75.reuse, 0x78, P2 ;  /* 0x000000784b00780c */ /* 0x040fe400017c4270 */
[----:B------:R-:W-:Y:S02]  /*7410*/  ISETP.GT.AND P3, PT, R75, 0x79, P2 ;  /* 0x000000794b00780c */ /* 0x000fe40001764270 */
[C---:B------:R-:W-:Y:S02]  /*7420*/  ISETP.LT.OR P4, PT, R71.reuse, 0x72, P4 ;  /* 0x000000724700780c */ /* 0x040fe40002781670 */
[C---:B------:R-:W-:Y:S02]  /*7430*/  ISETP.LT.OR P6, PT, R71.reuse, 0x79, P6 ;  /* 0x000000794700780c */ /* 0x040fe400037c1670 */
[----:B------:R-:W-:Y:S01]  /*7440*/  ISETP.LT.OR P3, PT, R71, 0x7a, P3 ;  /* 0x0000007a4700780c */ /* 0x000fe20001f61670 */
[----:B------:R-:W-:Y:S01]  /*7450*/  IMAD.IADD R71, R81, 0x1, R8 ;  /* 0x0000000151477824 */ /* 0x000fe200078e0208 */
[----:B------:R-:W-:-:S02]  /*7460*/  FSEL R64, R64, -INF , !P4 ;  /* 0xff80000040407808 */ /* 0x000fc40006000000 */
        /* <DEDUP_REMOVED lines=16> */
.L_x_7459:
[----:B------:R-:W-:-:S05]  /*7570*/  IMAD.U32 R82, RZ, RZ, UR56 ;  /* 0x00000038ff527e24 */ /* 0x000fca000f8e00ff */
[----:B------:R-:W-:-:S13]  /*7580*/  ISETP.NE.AND P3, PT, R82, 0x1, PT ;  /* 0x000000015200780c */ /* 0x000fda0003f65270 */
[----:B------:R-:W0:Y:S02]  /*7590*/  @P3 LDC.64 R8, c[0x0][0x9e8] ;  /* 0x00027a00ff083b82 */ /* 0x000e240000000a00 */
[----:B0-----:R-:W-:-:S05]  /*75a0*/  @P3 IMAD.HI.U32 R8, R65, R8, RZ ;  /* 0x0000000841083227 */ /* 0x001fca00078e00ff */
[----:B------:R-:W-:-:S07]  /*75b0*/  @P3 SHF.R.U32.HI R65, RZ, R9, R8 ;  /* 0x00000009ff413219 */ /* 0x000fce0000011608 */
.L_x_7460:
[----:B------:R-:W-:Y:S05]  /*75c0*/  BSYNC B0 ;  /* 0x0000000000007941 */ /* 0x000fea0003800000 */
.L_x_7458:
[----:B------:R-:W-:-:S04]  /*75d0*/  IMAD R65, R65, R82, -R67 ;  /* 0x0000005241417224 */ /* 0x000fc800078e0a43 */
[----:B------:R-:W-:-:S05]  /*75e0*/  IMAD.IADD R65, R65, 0x1, -R16 ;  /* 0x0000000141417824 */ /* 0x000fca00078e0a10 */
[----:B------:R-:W-:Y:S02]  /*75f0*/  VIADDMNMX R66, R65, R82, R66, PT ;  /* 0x0000005241427246 */ /* 0x000fe40003800142 */
[----:B------:R-:W-:-:S07]  /*7600*/  VIMNMX R71, R71, R65, !PT ;  /* 0x0000004147477248 */ /* 0x000fce0007fe0100 */
.L_x_7457:
[----:B------:R-:W-:Y:S01]  /*7610*/  FMNMX.FTZ R9, R80, R4, !PT ;  /* 0x0000000450097209 */ /* 0x000fe20007810000 */
[----:B------:R-:W-:Y:S01]  /*7620*/  UMOV UR10, UR55 ;  /* 0x00000037000a7c82 */ /* 0x000fe20008000000 */
[----:B------:R-:W-:Y:S01]  /*7630*/  ISETP.GT.AND P5, PT, R71, 0x8, P2 ;  /* 0x000000084700780c */ /* 0x000fe200017a4270 */
[----:B------:R-:W-:Y:S01]  /*7640*/  UMOV UR50, UR59 ;  /* 0x0000003b00327c82 */ /* 0x000fe20008000000 */
[----:B------:R-:W-:Y:S02]  /*7650*/  FMNMX.FTZ R9, R78, R9, !PT ;  /* 0x000000094e097209 */ /* 0x000fe40007810000 */
        /* <DEDUP_REMOVED lines=10> */
[C---:B------:R-:W-:Y:S02]  /*7700*/  ISETP.GT.AND P5, PT, R71.reuse, 0x20, P2 ;  /* 0x000000204700780c */ /* 0x040fe400017a4270 */
[----:B------:R-:W-:Y:S02]  /*7710*/  FMNMX.FTZ R9, R160, R9, !PT ;  /* 0x00000009a0097209 */ /* 0x000fe40007810000 */
[----:B------:R-:W-:Y:S02]  /*7720*/  ISETP.LT.OR P5, PT, R66, 0x21, P5 ;  /* 0x000000214200780c */ /* 0x000fe40002fa1670 */
[----:B------:R-:W-:Y:S02]  /*7730*/  FMNMX.FTZ R9, R162, R9, !PT ;  /* 0x00000009a2097209 */ /* 0x000fe40007810000 */
[----:B------:R-:W-:-:S02]  /*7740*/  ISETP.GT.AND P4, PT, R71, 0x1, P2 ;  /* 0x000000014700780c */ /* 0x000fc40001784270 */
[----:B------:R-:W-:Y:S02]  /*7750*/  FMNMX.FTZ R9, R72, R9, !PT ;  /* 0x0000000948097209 */ /* 0x000fe40007810000 */
[----:B------:R-:W-:Y:S02]  /*7760*/  ISETP.GT.AND P3, PT, R71, 0x9, P2 ;  /* 0x000000094700780c */ /* 0x000fe40001764270 */
[----:B------:R-:W-:Y:S02]  /*7770*/  FMNMX.FTZ R9, R168, R9, !PT ;  /* 0x00000009a8097209 */ /* 0x000fe40007810000 */
[----:B------:R-:W-:Y:S02]  /*7780*/  FSEL R25, R25, -INF , !P5 ;  /* 0xff80000019197808 */ /* 0x000fe40006800000 */
[----:B------:R-:W-:Y:S02]  /*7790*/  FMNMX.FTZ R8, R70, R9, !PT ;  /* 0x0000000946087209 */ /* 0x000fe40007810000 */
[----:B------:R-:W-:-:S02]  /*77a0*/  ISETP.GT.AND P5, PT, R71, RZ, P2 ;  /* 0x000000ff4700720c */ /* 0x000fc400017a4270 */
[----:B------:R-:W-:Y:S02]  /*77b0*/  FMNMX.FTZ R8, R169, R8, !PT ;  /* 0x00000008a9087209 */ /* 0x000fe40007810000 */
[C---:B------:R-:W-:Y:S02]  /*77c0*/  ISETP.LT.OR P4, PT, R66.reuse, 0x2, P4 ;  /* 0x000000024200780c */ /* 0x040fe40002781670 */
[----:B------:R-:W-:Y:S02]  /*77d0*/  FMNMX.FTZ R8, R49, R8, !PT ;  /* 0x0000000831087209 */ /* 0x000fe40007810000 */
[C---:B------:R-:W-:Y:S02]  /*77e0*/  ISETP.LT.OR P3, PT, R66.reuse, 0xa, P3 ;  /* 0x0000000a4200780c */ /* 0x040fe40001f61670 */
        /* <DEDUP_REMOVED lines=11> */
[----:B------:R-:W-:Y:S02]  /*78a0*/  FSEL R73, R5, -INF , !P5 ;  /* 0xff80000005497808 */ /* 0x000fe40006800000 */
[----:B------:R-:W-:Y:S02]  /*78b0*/  FMNMX.FTZ R9, R53, R8, !PT ;  /* 0x0000000835097209 */ /* 0x000fe40007810000 */
[----:B------:R-:W-:-:S02]  /*78c0*/  ISETP.LT.OR P4, PT, R66, 0x11, P4 ;  /* 0x000000114200780c */ /* 0x000fc40002781670 */
[----:B------:R-:W-:Y:S02]  /*78d0*/  FMNMX.FTZ R8, R54, R9, !PT ;  /* 0x0000000936087209 */ /* 0x000fe40007810000 */
[----:B------:R-:W-:Y:S02]  /*78e0*/  ISETP.LT.OR P3, PT, R66, 0x19, P3 ;  /* 0x000000194200780c */ /* 0x000fe40001f61670 */
[----:B------:R-:W-:Y:S02]  /*78f0*/  FMNMX.FTZ R9, R55, R8, !PT ;  /* 0x0000000837097209 */ /* 0x000fe40007810000 */
[----:B------:R-:W-:Y:S02]  /*7900*/  FSEL R15, R15, -INF , !P4 ;  /* 0xff8000000f0f7808 */ /* 0x000fe40006000000 */
[----:B------:R-:W-:Y:S02]  /*7910*/  FMNMX.FTZ R8, R56, R9, !PT ;  /* 0x0000000938087209 */ /* 0x000fe40007810000 */
[----:B------:R-:W-:-:S02]  /*7920*/  FSEL R21, R21, -INF , !P3 ;  /* 0xff80000015157808 */ /* 0x000fc40005800000 */
        /* <DEDUP_REMOVED lines=13> */
[----:B------:R-:W-:Y:S02]  /*7a00*/  ISETP.GT.AND P4, PT, R71, 0x28, P2 ;  /* 0x000000284700780c */ /* 0x000fe40001784270 */
[----:B------:R-:W-:Y:S02]  /*7a10*/  FMNMX.FTZ R9, R63, R8, !PT ;  /* 0x000000083f097209 */ /* 0x000fe40007810000 */
[----:B------:R-:W-:Y:S02]  /*7a20*/  ISETP.GT.AND P3, PT, R71, 0x29, P2 ;  /* 0x000000294700780c */ /* 0x000fe40001764270 */
[C---:B------:R-:W-:Y:S01]  /*7a30*/  ISETP.LT.OR P4, PT, R66.reuse, 0x29, P4 ;  /* 0x000000294200780c */ /* 0x040fe20002781670 */
[----:B------:R-:W0:Y:S01]  /*7a40*/  SHFL.BFLY PT, R8, R9, 0x2, 0x1f ;  /* 0x0c401f0009087f89 */ /* 0x000e2200000e0000 */
[----:B------:R-:W-:-:S02]  /*7a50*/  ISETP.LT.OR P5, PT, R66, 0x2a, P3 ;  /* 0x0000002a4200780c */ /* 0x000fc40001fa1670 */
[----:B------:R-:W-:Y:S02]  /*7a60*/  ISETP.GT.AND P3, PT, R71, 0x31, P2 ;  /* 0x000000314700780c */ /* 0x000fe40001764270 */
[----:B------:R-:W-:Y:S02]  /*7a70*/  FSEL R27, R27, -INF , !P4 ;  /* 0xff8000001b1b7808 */ /* 0x000fe40006000000 */
[----:B------:R-:W-:Y:S02]  /*7a80*/  ISETP.GT.AND P4, PT, R71, 0x30, P2 ;  /* 0x000000304700780c */ /* 0x000fe40001784270 */
[C---:B------:R-:W-:Y:S02]  /*7a90*/  ISETP.LT.OR P3, PT, R66.reuse, 0x32, P3 ;  /* 0x000000324200780c */ /* 0x040fe40001f61670 */
[----:B------:R-:W-:Y:S02]  /*7aa0*/  ISETP.LT.OR P4, PT, R66, 0x31, P4 ;  /* 0x000000314200780c */ /* 0x000fe40002781670 */
[----:B------:R-:W-:-:S02]  /*7ab0*/  FSEL R30, R30, -INF , !P3 ;  /* 0xff8000001e1e7808 */ /* 0x000fc40005800000 */
[----:B------:R-:W-:Y:S02]  /*7ac0*/  ISETP.GT.AND P3, PT, R71, 0x40, P2 ;  /* 0x000000404700780c */ /* 0x000fe40001764270 */
[----:B------:R-:W-:Y:S02]  /*7ad0*/  FSEL R29, R29, -INF , !P4 ;  /* 0xff8000001d1d7808 */ /* 0x000fe40006000000 */
[----:B------:R-:W-:Y:S02]  /*7ae0*/  ISETP.GT.AND P4, PT, R71, 0x39, P2 ;  /* 0x000000394700780c */ /* 0x000fe40001784270 */
[C---:B------:R-:W-:Y:S02]  /*7af0*/  ISETP.LT.OR P3, PT, R66.reuse, 0x41, P3 ;  /* 0x000000414200780c */ /* 0x040fe40001f61670 */
[----:B------:R-:W-:Y:S02]  /*7b00*/  ISETP.LT.OR P4, PT, R66, 0x3a, P4 ;  /* 0x0000003a4200780c */ /* 0x000fe40002781670 */
[----:B0-----:R-:W-:-:S02]  /*7b10*/  FMNMX.FTZ R65, R9, R8, !PT ;  /* 0x0000000809417209 */ /* 0x001fc40007810000 */
[----:B------:R-:W-:Y:S02]  /*7b20*/  FSEL R28, R28, -INF , !P5 ;  /* 0xff8000001c1c7808 */ /* 0x000fe40006800000 */
[C---:B------:R-:W-:Y:S01]  /*7b30*/  ISETP.GT.AND P5, PT, R71.reuse, 0x38, P2 ;  /* 0x000000384700780c */ /* 0x040fe200017a4270 */
[----:B------:R-:W0:Y:S01]  /*7b40*/  SHFL.BFLY PT, R8, R65, 0x1, 0x1f ;  /* 0x0c201f0041087f89 */ /* 0x000e2200000e0000 */
[----:B------:R-:W-:Y:S02]  /*7b50*/  FSEL R32, R32, -INF , !P4 ;  /* 0xff80000020207808 */ /* 0x000fe40006000000 */
[----:B------:R-:W-:Y:S02]  /*7b60*/  ISETP.GT.AND P4, PT, R71, 0x48, P2 ;  /* 0x000000484700780c */ /* 0x000fe40001784270 */
[C---:B------:R-:W-:Y:S02]  /*7b70*/  ISETP.LT.OR P5, PT, R66.reuse, 0x39, P5 ;  /* 0x000000394200780c */ /* 0x040fe40002fa1670 */
[----:B------:R-:W-:-:S02]  /*7b80*/  ISETP.LT.OR P4, PT, R66, 0x49, P4 ;  /* 0x000000494200780c */ /* 0x000fc40002781670 */
[----:B0-----:R-:W-:-:S04]  /*7b90*/  FMNMX.FTZ R8, R65, R8, !PT ;  /* 0x0000000841087209 */ /* 0x001fc80007810000 */
[C---:B------:R-:W-:Y:S01]  /*7ba0*/  FSETP.NEU.FTZ.AND P6, PT, R8.reuse, -INF , PT ;  /* 0xff8000000800780b */ /* 0x040fe20003fdd000 */
[----:B------:R-:W-:-:S05]  /*7bb0*/  FMUL.FTZ R67, R8, UR10 ;  /* 0x0000000a08437c20 */ /* 0x000fca0008410000 */
[----:B------:R-:W-:-:S05]  /*7bc0*/  FSEL R9, R67, RZ, P6 ;  /* 0x000000ff43097208 */ /* 0x000fca0003000000 */
[--C-:B------:R-:W-:Y:S01]  /*7bd0*/  FFMA.FTZ R176, R74, UR10, -R9.reuse ;  /* 0x0000000a4ab07c23 */ /* 0x100fe20008010809 */
[----:B------:R-:W-:Y:S01]  /*7be0*/  FMNMX.FTZ R74, R73, R6, !PT ;  /* 0x00000006494a7209 */ /* 0x000fe20007810000 */
[--C-:B------:R-:W-:Y:S01]  /*7bf0*/  FFMA.FTZ R178, R68, UR10, -R9.reuse ;  /* 0x0000000a44b27c23 */ /* 0x100fe20008010809 */
[----:B------:R-:W-:Y:S01]  /*7c00*/  FSEL R68, R31, -INF , !P5 ;  /* 0xff8000001f447808 */ /* 0x000fe20006800000 */
[--C-:B------:R-:W-:Y:S01]  /*7c10*/  FFMA.FTZ R182, R76, UR10, -R9.reuse ;  /* 0x0000000a4cb67c23 */ /* 0x100fe20008010809 */
[----:B------:R-:W-:Y:S01]  /*7c20*/  FMNMX.FTZ R74, R7, R74, !PT ;  /* 0x0000004a074a7209 */ /* 0x000fe20007810000 */
[--C-:B------:R-:W-:Y:S01]  /*7c30*/  FFMA.FTZ R76, R70, UR10, -R9.reuse ;  /* 0x0000000a464c7c23 */ /* 0x100fe20008010809 */
[----:B------:R-:W-:Y:S01]  /*7c40*/  ISETP.GT.AND P5, PT, R71, 0x41, P2 ;  /* 0x000000414700780c */ /* 0x000fe200017a4270 */
        /* <DEDUP_REMOVED lines=18> */
[----:B------:R0:W-:Y:S01]  /*7d70*/  MUFU.EX2 R31, R160 ;  /* 0x000000a0001f7308 */ /* 0x0001e20000000800 */
[----:B------:R-:W-:Y:S01]  /*7d80*/  FSEL R70, R37, -INF , !P5 ;  /* 0xff80000025467808 */ /* 0x000fe20006800000 */
        /* <DEDUP_REMOVED lines=8> */
[--C-:B0-----:R-:W-:Y:S01]  /*7e10*/  FFMA.FTZ R160, R53, UR10, -R9.reuse ;  /* 0x0000000a35a07c23 */ /* 0x101fe20008010809 */
[----:B------:R-:W-:Y:S01]  /*7e20*/  FMNMX.FTZ R72, R26, R75, !PT ;  /* 0x0000004b1a487209 */ /* 0x000fe20007810000 */
[--C-:B------:R-:W-:Y:S01]  /*7e30*/  FFMA.FTZ R156, R57, UR10, -R9.reuse ;  /* 0x0000000a399c7c23 */ /* 0x100fe20008010809 */
[----:B------:R-:W-:Y:S01]  /*7e40*/  ISETP.LT.OR P3, PT, R66, 0x4a, P3 ;  /* 0x0000004a4200780c */ /* 0x000fe20001f61670 */
[----:B------:R-:W-:Y:S01]  /*7e50*/  MUFU.EX2 R65, R65 ;  /* 0x0000004100417308 */ /* 0x000fe20000000800 */
        /* <DEDUP_REMOVED lines=17> */
[----:B------:R-:W-:Y:S01]  /*7f70*/  FFMA.FTZ R63, R63, UR10, -R9 ;  /* 0x0000000a3f3f7c23 */ /* 0x000fe20008010809 */
[----:B------:R-:W-:Y:S01]  /*7f80*/  ISETP.LT.OR P4, PT, R66, 0x52, P4 ;  /* 0x000000524200780c */ /* 0x000fe20002781670 */
[----:B------:R-:W-:Y:S01]  /*7f90*/  MUFU.EX2 R180, R180 ;  /* 0x000000b400b47308 */ /* 0x000fe20000000800 */
[----:B------:R-:W-:-:S02]  /*7fa0*/  FMNMX.FTZ R74, R32, R75, !PT ;  /* 0x0000004b204a7209 */ /* 0x000fc40007810000 */
[----:B------:R-:W-:Y:S02]  /*7fb0*/  FSEL R38, R38, -INF , !P4 ;  /* 0xff80000026267808 */ /* 0x000fe40006000000 */
[----:B------:R-:W-:Y:S01]  /*7fc0*/  FMNMX.FTZ R37, R69, R74, !PT ;  /* 0x0000004a45257209 */ /* 0x000fe20007810000 */
[----:B------:R-:W-:Y:S01]  /*7fd0*/  FFMA.FTZ R74, R49, UR10, -R9 ;  /* 0x0000000a314a7c23 */ /* 0x000fe20008010809 */
[----:B------:R-:W-:Y:S01]  /*7fe0*/  ISETP.LT.OR P3, PT, R66, 0x59, P3 ;  /* 0x000000594200780c */ /* 0x000fe20001f61670 */
[----:B------:R-:W-:Y:S01]  /*7ff0*/  MUFU.EX2 R182, R182 ;  /* 0x000000b600b67308 */ /* 0x000fe20000000800 */
[----:B------:R-:W-:Y:S02]  /*8000*/  FMNMX.FTZ R75, R34, R37, !PT ;  /* 0x00000025224b7209 */ /* 0x000fe40007810000 */
[----:B------:R-:W-:Y:S02]  /*8010*/  ISETP.GT.AND P4, PT, R71, 0x60, P2 ;  /* 0x000000604700780c */ /* 0x000fe40001784270 */
[----:B------:R-:W-:-:S02]  /*8020*/  FMNMX.FTZ R75, R72, R75, !PT ;  /* 0x0000004b484b7209 */ /* 0x000fc40007810000 */
[----:B------:R-:W-:Y:S01]  /*8030*/  ISETP.GT.AND P5, PT, R71, 0x59, P2 ;  /* 0x000000594700780c */ /* 0x000fe200017a4270 */
[----:B------:R-:W-:Y:S01]  /*8040*/  MUFU.EX2 R67, R67 ;  /* 0x0000004300437308 */ /* 0x000fe20000000800 */
[----:B------:R-:W-:Y:S02]  /*8050*/  FMNMX.FTZ R75, R36, R75, !PT ;  /* 0x0000004b244b7209 */ /* 0x000fe40007810000 */
[----:B------:R-:W-:Y:S01]  /*8060*/  FSEL R49, R39, -INF , !P3 ;  /* 0xff80000027317808 */ /* 0x000fe20005800000 */
[----:B------:R-:W-:Y:S01]  /*8070*/  FFMA.FTZ R39, R50, UR10, -R9 ;  /* 0x0000000a32277c23 */ /* 0x000fe20008010809 */
[----:B------:R-:W-:Y:S02]  /*8080*/  FMNMX.FTZ R75, R70, R75, !PT ;  /* 0x0000004b464b7209 */ /* 0x000fe40007810000 */
[C---:B------:R-:W-:Y:S01]  /*8090*/  ISETP.LT.OR P4, PT, R66.reuse, 0x61, P4 ;  /* 0x000000614200780c */ /* 0x040fe20002781670 */
[----:B------:R-:W-:Y:S01]  /*80a0*/  MUFU.EX2 R176, R176 ;  /* 0x000000b000b07308 */ /* 0x000fe20000000800 */
[----:B------:R-:W-:-:S02]  /*80b0*/  ISETP.LT.OR P5, PT, R66, 0x5a, P5 ;  /* 0x0000005a4200780c */ /* 0x000fc40002fa1670 */
[----:B------:R-:W-:Y:S02]  /*80c0*/  FMNMX.FTZ R50, R38, R75, !PT ;  /* 0x0000004b26327209 */ /* 0x000fe40007810000 */
[----:B------:R-:W-:Y:S02]  /*80d0*/  FSEL R51, R41, -INF , !P4 ;  /* 0xff80000029337808 */ /* 0x000fe40006000000 */
[----:B------:R-:W-:Y:S01]  /*80e0*/  ISETP.GT.AND P3, PT, R71, 0x61, P2 ;  /* 0x000000614700780c */ /* 0x000fe20001764270 */
[----:B------:R-:W-:Y:S01]  /*80f0*/  MUFU.EX2 R5, R5 ;  /* 0x0000000500057308 */ /* 0x000fe20000000800 */
[----:B------:R-:W-:Y:S02]  /*8100*/  FSEL R40, R40, -INF , !P5 ;  /* 0xff80000028287808 */ /* 0x000fe40006800000 */
[----:B------:R-:W-:Y:S02]  /*8110*/  FMNMX.FTZ R41, R49, R50, !PT ;  /* 0x0000003231297209 */ /* 0x000fe40007810000 */
[----:B------:R-:W-:-:S02]  /*8120*/  ISETP.GT.AND P5, PT, R71, 0x68, P2 ;  /* 0x000000684700780c */ /* 0x000fc400017a4270 */
[----:B------:R-:W-:Y:S01]  /*8130*/  ISETP.LT.OR P3, PT, R66, 0x62, P3 ;  /* 0x000000624200780c */ /* 0x000fe20001f61670 */
[----:B------:R-:W-:Y:S01]  /*8140*/  MUFU.EX2 R178, R178 ;  /* 0x000000b200b27308 */ /* 0x000fe20000000800 */
[----:B------:R-:W-:Y:S02]  /*8150*/  FMNMX.FTZ R50, R40, R41, !PT ;  /* 0x0000002928327209 */ /* 0x000fe40007810000 */
[----:B------:R-:W-:Y:S02]  /*8160*/  ISETP.LT.OR P5, PT, R66, 0x69, P5 ;  /* 0x000000694200780c */ /* 0x000fe40002fa1670 */
[----:B------:R-:W-:Y:S02]  /*8170*/  ISETP.GT.AND P4, PT, R71, 0x69, P2 ;  /* 0x000000694700780c */ /* 0x000fe40001784270 */
[----:B------:R-:W-:Y:S01]  /*8180*/  FSEL R42, R42, -INF , !P3 ;  /* 0xff8000002a2a7808 */ /* 0x000fe20005800000 */
[----:B------:R-:W-:Y:S01]  /*8190*/  MUFU.EX2 R172, R172 ;  /* 0x000000ac00ac7308 */ /* 0x000fe20000000800 */
[----:B------:R-:W-:-:S02]  /*81a0*/  FMNMX.FTZ R41, R51, R50, !PT ;  /* 0x0000003233297209 */ /* 0x000fc40007810000 */
[----:B------:R-:W-:Y:S02]  /*81b0*/  FSEL R10, R43, -INF , !P5 ;  /* 0xff8000002b0a7808 */ /* 0x000fe40006800000 */
[C---:B------:R-:W-:Y:S02]  /*81c0*/  ISETP.GT.AND P3, PT, R71.reuse, 0x70, P2 ;  /* 0x000000704700780c */ /* 0x040fe40001764270 */
[----:B------:R-:W-:Y:S01]  /*81d0*/  ISETP.LT.OR P4, PT, R66, 0x6a, P4 ;  /* 0x0000006a4200780c */ /* 0x000fe20002781670 */
[----:B------:R-:W-:Y:S01]  /*81e0*/  MUFU.EX2 R33, R33 ;  /* 0x0000002100217308 */ /* 0x000fe20000000800 */
[----:B------:R-:W-:Y:S02]  /*81f0*/  FMNMX.FTZ R43, R42, R41, !PT ;  /* 0x000000292a2b7209 */ /* 0x000fe40007810000 */
[----:B------:R-:W-:Y:S02]  /*8200*/  ISETP.GT.AND P5, PT, R71, 0x71, P2 ;  /* 0x000000714700780c */ /* 0x000fe400017a4270 */
[----:B------:R-:W-:-:S02]  /*8210*/  FSEL R44, R44, -INF , !P4 ;  /* 0xff8000002c2c7808 */ /* 0x000fc40006000000 */
[----:B------:R-:W-:Y:S01]  /*8220*/  ISETP.LT.OR P3, PT, R66, 0x71, P3 ;  /* 0x000000714200780c */ /* 0x000fe20001f61670 */
[----:B------:R-:W-:Y:S01]  /*8230*/  MUFU.EX2 R174, R174 ;  /* 0x000000ae00ae7308 */ /* 0x000fe20000000800 */
[----:B------:R-:W-:Y:S02]  /*8240*/  FMNMX.FTZ R43, R10, R43, !PT ;  /* 0x0000002b0a2b7209 */ /* 0x000fe40007810000 */
[----:B------:R-:W-:Y:S02]  /*8250*/  ISETP.GT.AND P4, PT, R71, 0x78, P2 ;  /* 0x000000784700780c */ /* 0x000fe40001784270 */
[----:B------:R-:W-:Y:S02]  /*8260*/  ISETP.LT.OR P5, PT, R66, 0x72, P5 ;  /* 0x000000724200780c */ /* 0x000fe40002fa1670 */
[----:B------:R-:W-:Y:S01]  /*8270*/  FSEL R50, R45, -INF , !P3 ;  /* 0xff8000002d327808 */ /* 0x000fe20005800000 */
[----:B------:R-:W-:Y:S01]  /*8280*/  MUFU.EX2 R35, R76 ;  /* 0x0000004c00237308 */ /* 0x000fe20000000800 */
[----:B------:R-:W-:-:S02]  /*8290*/  FMNMX.FTZ R43, R44, R43, !PT ;  /* 0x0000002b2c2b7209 */ /* 0x000fc40007810000 */
[----:B------:R-:W-:Y:S02]  /*82a0*/  ISETP.GT.AND P2, PT, R71, 0x79, P2 ;  /* 0x000000794700780c */ /* 0x000fe40001744270 */
[----:B------:R-:W-:Y:S02]  /*82b0*/  ISETP.LT.OR P4, PT, R66, 0x79, P4 ;  /* 0x000000794200780c */ /* 0x000fe40002781670 */
[----:B------:R-:W-:Y:S01]  /*82c0*/  FSEL R46, R46, -INF , !P5 ;  /* 0xff8000002e2e7808 */ /* 0x000fe20006800000 */
[----:B------:R-:W-:Y:S01]  /*82d0*/  MUFU.EX2 R168, R168 ;  /* 0x000000a800a87308 */ /* 0x000fe20000000800 */
[----:B------:R-:W-:Y:S02]  /*82e0*/  FMNMX.FTZ R43, R50, R43, !PT ;  /* 0x0000002b322b7209 */ /* 0x000fe40007810000 */
[----:B------:R-:W-:Y:S02]  /*82f0*/  ISETP.LT.OR P2, PT, R66, 0x7a, P2 ;  /* 0x0000007a4200780c */ /* 0x000fe40001741670 */
[----:B------:R-:W-:Y:S01]  /*8300*/  FSEL R14, R47, -INF , !P4 ;  /* 0xff8000002f0e7808 */ /* 0x000fe20006000000 */
[----:B------:R-:W-:Y:S01]  /*8310*/  FFMA.FTZ R47, R12, UR10, -R9 ;  /* 0x0000000a0c2f7c23 */ /* 0x000fe20008010809 */
[----:B------:R-:W-:Y:S01]  /*8320*/  FMNMX.FTZ R45, R46, R43, !PT ;  /* 0x0000002b2e2d7209 */ /* 0x000fe20007810000 */
[----:B------:R-:W-:Y:S01]  /*8330*/  MUFU.EX2 R37, R74 ;  /* 0x0000004a00257308 */ /* 0x000fe20000000800 */
[----:B------:R-:W-:-:S02]  /*8340*/  FSEL R48, R48, -INF , !P2 ;  /* 0xff80000030307808 */ /* 0x000fc40005000000 */
[----:B------:R-:W-:Y:S02]  /*8350*/  FMNMX.FTZ R45, R14, R45, !PT ;  /* 0x0000002d0e2d7209 */ /* 0x000fe40007810000 */
[----:B------:R-:W-:Y:S02]  /*8360*/  FSEL R59, R8, RZ, P6 ;  /* 0x000000ff083b7208 */ /* 0x000fe40003000000 */
[----:B------:R-:W-:Y:S01]  /*8370*/  FMNMX.FTZ R12, R48, R45, !PT ;  /* 0x0000002d300c7209 */ /* 0x000fe20007810000 */
[----:B------:R-:W-:Y:S01]  /*8380*/  FFMA.FTZ R45, R54, UR10, -R9 ;  /* 0x0000000a362d7c23 */ /* 0x000fe20008010809 */
[----:B------:R-:W-:Y:S01]  /*8390*/  MUFU.EX2 R170, R170 ;  /* 0x000000aa00aa7308 */ /* 0x000fe20000000800 */
[----:B------:R-:W-:Y:S02]  /*83a0*/  FADD.FTZ R4, -R59, R4 ;  /* 0x000000043b047221 */ /* 0x000fe40000010100 */
[----:B------:R-:W0:Y:S02]  /*83b0*/  SHFL.BFLY PT, R71, R12, 0x2, 0x1f ;  /* 0x0c401f000c477f89 */ /* 0x000e2400000e0000 */
[----:B------:R-:W-:-:S03]  /*83c0*/  FMUL.FTZ R4, R4, UR10 ;  /* 0x0000000a04047c20 */ /* 0x000fc60008410000 */
[----:B------:R-:W-:Y:S08]  /*83d0*/  MUFU.EX2 R39, R39 ;  /* 0x0000002700277308 */ /* 0x000ff00000000800 */
[----:B------:R-:W1:Y:S08]  /*83e0*/  MUFU.EX2 R4, R4 ;  /* 0x0000000400047308 */ /* 0x000e700000000800 */
[----:B------:R-:W2:Y:S01]  /*83f0*/  MUFU.EX2 R164, R164 ;  /* 0x000000a400a47308 */ /* 0x000ea20000000800 */
[----:B0-----:R-:W-:-:S05]  /*8400*/  FMNMX.FTZ R71, R12, R71, !PT ;  /* 0x000000470c477209 */ /* 0x001fca0007810000 */
[----:B------:R-:W0:Y:S02]  /*8410*/  SHFL.BFLY PT, R12, R71, 0x1, 0x1f ;  /* 0x0c201f00470c7f89 */ /* 0x000e2400000e0000 */
[----:B------:R3:W4:Y:S01]  /*8420*/  MUFU.EX2 R41, R52 ;  /* 0x0000003400297308 */ /* 0x0007220000000800 */
[-C--:B-1----:R-:W-:Y:S01]  /*8430*/  FMUL.FTZ R88, R88, R4.reuse ;  /* 0x0000000458587220 */ /* 0x082fe20000410000 */
[-C--:B------:R-:W-:Y:S01]  /*8440*/  FMUL.FTZ R89, R89, R4.reuse ;  /* 0x0000000459597220 */ /* 0x080fe20000410000 */
[-C--:B------:R-:W-:Y:S01]  /*8450*/  FMUL.FTZ R92, R92, R4.reuse ;  /* 0x000000045c5c7220 */ /* 0x080fe20000410000 */
[-C--:B------:R-:W-:Y:S01]  /*8460*/  FMUL.FTZ R93, R93, R4.reuse ;  /* 0x000000045d5d7220 */ /* 0x080fe20000410000 */
[-C--:B------:R-:W-:Y:S01]  /*8470*/  FMUL.FTZ R96, R96, R4.reuse ;  /* 0x0000000460607220 */ /* 0x080fe20000410000 */
[-C--:B------:R-:W-:Y:S01]  /*8480*/  FMUL.FTZ R97, R97, R4.reuse ;  /* 0x0000000461617220 */ /* 0x080fe20000410000 */
[-C--:B------:R-:W-:Y:S01]  /*8490*/  FMUL.FTZ R100, R100, R4.reuse ;  /* 0x0000000464647220 */ /* 0x080fe20000410000 */
[----:B------:R-:W1:Y:S01]  /*84a0*/  MUFU.EX2 R166, R166 ;  /* 0x000000a600a67308 */ /* 0x000e620000000800 */
[-C--:B------:R-:W-:Y:S01]  /*84b0*/  FMUL.FTZ R101, R101, R4.reuse ;  /* 0x0000000465657220 */ /* 0x080fe20000410000 */
[-C--:B------:R-:W-:Y:S01]  /*84c0*/  FMUL.FTZ R104, R104, R4.reuse ;  /* 0x0000000468687220 */ /* 0x080fe20000410000 */
[-C--:B------:R-:W-:Y:S01]  /*84d0*/  FMUL.FTZ R105, R105, R4.reuse ;  /* 0x0000000469697220 */ /* 0x080fe20000410000 */
[-C--:B------:R-:W-:Y:S01]  /*84e0*/  FMUL.FTZ R108, R108, R4.reuse ;  /* 0x000000046c6c7220 */ /* 0x080fe20000410000 */
[-C--:B------:R-:W-:Y:S01]  /*84f0*/  FMUL.FTZ R109, R109, R4.reuse ;  /* 0x000000046d6d7220 */ /* 0x080fe20000410000 */
[-C--:B------:R-:W-:Y:S01]  /*8500*/  FMUL.FTZ R112, R112, R4.reuse ;  /* 0x0000000470707220 */ /* 0x080fe20000410000 */
[-C--:B------:R-:W-:Y:S01]  /*8510*/  FMUL.FTZ R113, R113, R4.reuse ;  /* 0x0000000471717220 */ /* 0x080fe20000410000 */
[----:B------:R-:W5:Y:S01]  /*8520*/  MUFU.EX2 R43, R47 ;  /* 0x0000002f002b7308 */ /* 0x000f620000000800 */
[-C--:B------:R-:W-:Y:S01]  /*8530*/  FMUL.FTZ R116, R116, R4.reuse ;  /* 0x0000000474747220 */ /* 0x080fe20000410000 */
[-C--:B------:R-:W-:Y:S01]  /*8540*/  FMUL.FTZ R117, R117, R4.reuse ;  /* 0x0000000475757220 */ /* 0x080fe20000410000 */
[-C--:B------:R-:W-:Y:S01]  /*8550*/  FMUL.FTZ R120, R120, R4.reuse ;  /* 0x0000000478787220 */ /* 0x080fe20000410000 */
[-C--:B------:R-:W-:Y:S01]  /*8560*/  FMUL.FTZ R121, R121, R4.reuse ;  /* 0x0000000479797220 */ /* 0x080fe20000410000 */
[-C--:B------:R-:W-:Y:S01]  /*8570*/  FMUL.FTZ R124, R124, R4.reuse ;  /* 0x000000047c7c7220 */ /* 0x080fe20000410000 */
[----:B------:R-:W-:Y:S01]  /*8580*/  FMUL.FTZ R125, R125, R4 ;  /* 0x000000047d7d7220 */ /* 0x000fe20000410000 */
[----:B0-----:R-:W-:Y:S01]  /*8590*/  FMNMX.FTZ R9, R71, R12, !PT ;  /* 0x0000000c47097209 */ /* 0x001fe20007810000 */
[----:B------:R-:W-:Y:S01]  /*85a0*/  MUFU.EX2 R160, R160 ;  /* 0x000000a000a07308 */ /* 0x000fe20000000800 */
[-C--:B------:R-:W-:Y:S01]  /*85b0*/  FMUL.FTZ R128, R128, R4.reuse ;  /* 0x0000000480807220 */ /* 0x080fe20000410000 */
[-C--:B------:R-:W-:Y:S01]  /*85c0*/  FMUL.FTZ R129, R129, R4.reuse ;  /* 0x0000000481817220 */ /* 0x080fe20000410000 */
[C---:B------:R-:W-:Y:S01]  /*85d0*/  FSETP.NEU.FTZ.AND P2, PT, R9.reuse, -INF , PT ;  /* 0xff8000000900780b */ /* 0x040fe20003f5d000 */
[----:B------:R-:W-:Y:S01]  /*85e0*/  FMUL.FTZ R61, R9, UR10 ;  /* 0x0000000a093d7c20 */ /* 0x000fe20008410000 */
[-C--:B------:R-:W-:Y:S01]  /*85f0*/  FMUL.FTZ R132, R132, R4.reuse ;  /* 0x0000000484847220 */ /* 0x080fe20000410000 */
[-C--:B------:R-:W-:Y:S01]  /*8600*/  FMUL.FTZ R133, R133, R4.reuse ;  /* 0x0000000485857220 */ /* 0x080fe20000410000 */
[-C--:B------:R-:W-:Y:S01]  /*8610*/  FMUL.FTZ R136, R136, R4.reuse ;  /* 0x0000000488887220 */ /* 0x080fe20000410000 */
[----:B------:R-:W-:Y:S01]  /*8620*/  MUFU.EX2 R45, R45 ;  /* 0x0000002d002d7308 */ /* 0x000fe20000000800 */
[----:B------:R-:W-:Y:S01]  /*8630*/  FSEL R61, R61, RZ, P2 ;  /* 0x000000ff3d3d7208 */ /* 0x000fe20001000000 */
[-C--:B------:R-:W-:Y:S01]  /*8640*/  FMUL.FTZ R137, R137, R4.reuse ;  /* 0x0000000489897220 */ /* 0x080fe20000410000 */
[-C--:B------:R-:W-:Y:S01]  /*8650*/  FMUL.FTZ R140, R140, R4.reuse ;  /* 0x000000048c8c7220 */ /* 0x080fe20000410000 */
[-C--:B------:R-:W-:Y:S01]  /*8660*/  FMUL.FTZ R141, R141, R4.reuse ;  /* 0x000000048d8d7220 */ /* 0x080fe20000410000 */
[----:B------:R-:W-:Y:S01]  /*8670*/  FMUL.FTZ R144, R144, R4 ;  /* 0x0000000490907220 */ /* 0x000fe20000410000 */
[----:B------:R-:W-:Y:S01]  /*8680*/  FFMA.FTZ R12, R7, UR10, -R61 ;  /* 0x0000000a070c7c23 */ /* 0x000fe2000801083d */
[----:B------:R-:W-:Y:S01]  /*8690*/  FFMA.FTZ R7, R4, R2, R65 ;  /* 0x0000000204077223 */ /* 0x000fe20000010041 */
[--C-:B------:R-:W-:Y:S01]  /*86a0*/  FFMA.FTZ R183, R11, UR10, -R61.reuse ;  /* 0x0000000a0bb77c23 */ /* 0x100fe2000801083d */
[--C-:B------:R-:W-:Y:S01]  /*86b0*/  FFMA.FTZ R181, R73, UR10, -R61.reuse ;  /* 0x0000000a49b57c23 */ /* 0x100fe2000801083d */
[----:B---3--:R-:W-:Y:S01]  /*86c0*/  FFMA.FTZ R52, R13, UR10, -R61 ;  /* 0x0000000a0d347c23 */ /* 0x008fe2000801083d */
[----:B------:R-:W-:Y:S01]  /*86d0*/  FADD.FTZ R7, R180, R7 ;  /* 0x00000007b4077221 */ /* 0x000fe20000010000 */
[----:B------:R-:W-:Y:S01]  /*86e0*/  MUFU.EX2 R12, R12 ;  /* 0x0000000c000c7308 */ /* 0x000fe20000000800 */
[--C-:B------:R-:W-:Y:S01]  /*86f0*/  FFMA.FTZ R177, R15, UR10, -R61.reuse ;  /* 0x0000000a0fb17c23 */ /* 0x100fe2000801083d */
[----:B------:R-:W-:Y:S01]  /*8700*/  FFMA.FTZ R20, R20, UR10, -R61 ;  /* 0x0000000a14147c23 */ /* 0x000fe2000801083d */
[----:B------:R-:W-:Y:S01]  /*8710*/  FADD.FTZ R2, R182, R7 ;  /* 0x00000007b6027221 */ /* 0x000fe20000010000 */
[--C-:B------:R-:W-:Y:S01]  /*8720*/  FFMA.FTZ R179, R21, UR10, -R61.reuse ;  /* 0x0000000a15b37c23 */ /* 0x100fe2000801083d */
[--C-:B------:R-:W-:Y:S01]  /*8730*/  FFMA.FTZ R24, R24, UR10, -R61.reuse ;  /* 0x0000000a18187c23 */ /* 0x100fe2000801083d */
[--C-:B------:R-:W-:Y:S01]  /*8740*/  FFMA.FTZ R173, R25, UR10, -R61.reuse ;  /* 0x0000000a19ad7c23 */ /* 0x100fe2000801083d */
[----:B------:R-:W-:Y:S01]  /*8750*/  FADD.FTZ R7, R67, R2 ;  /* 0x0000000243077221 */ /* 0x000fe20000010000 */
[----:B------:R-:W-:Y:S01]  /*8760*/  MUFU.EX2 R181, R181 ;  /* 0x000000b500b57308 */ /* 0x000fe20000000800 */
[--C-:B------:R-:W-:Y:S01]  /*8770*/  FFMA.FTZ R26, R26, UR10, -R61.reuse ;  /* 0x0000000a1a1a7c23 */ /* 0x100fe2000801083d */
[----:B------:R-:W-:Y:S01]  /*8780*/  FFMA.FTZ R175, R27, UR10, -R61 ;  /* 0x0000000a1baf7c23 */ /* 0x000fe2000801083d */
[----:B------:R-:W-:Y:S01]  /*8790*/  FADD.FTZ R2, R176, R7 ;  /* 0x00000007b0027221 */ /* 0x000fe20000010000 */
[----:B------:R-:W-:Y:S01]  /*87a0*/  F2FP.BF16.F32.PACK_AB R176, R5, R176 ;  /* 0x000000b005b0723e */ /* 0x000fe200000010ff */
[--C-:B------:R-:W-:Y:S01]  /*87b0*/  FFMA.FTZ R28, R28, UR10, -R61.reuse ;  /* 0x0000000a1c1c7c23 */ /* 0x100fe2000801083d */
[--C-:B------:R-:W-:Y:S01]  /*87c0*/  FFMA.FTZ R169, R29, UR10, -R61.reuse ;  /* 0x0000000a1da97c23 */ /* 0x100fe2000801083d */
        /* <DEDUP_REMOVED lines=21> */
[----:B------:R-:W-:Y:S01]  /*8920*/  FSEL R7, R9, RZ, P2 ;  /* 0x000000ff09077208 */ /* 0x000fe20001000000 */
[--C-:B------:R-:W-:Y:S01]  /*8930*/  FFMA.FTZ R42, R42, UR10, -R61.reuse ;  /* 0x0000000a2a2a7c23 */ /* 0x100fe2000801083d */
[--C-:B------:R-:W-:Y:S01]  /*8940*/  FFMA.FTZ R10, R10, UR10, -R61.reuse ;  /* 0x0000000a0a0a7c23 */ /* 0x100fe2000801083d */
[----:B------:R-:W-:Y:S01]  /*8950*/  FADD.FTZ R11, R35, R2 ;  /* 0x00000002230b7221 */ /* 0x000fe20000010000 */
[----:B------:R-:W-:Y:S01]  /*8960*/  MUFU.EX2 R177, R177 ;  /* 0x000000b100b17308 */ /* 0x000fe20000000800 */
[----:B------:R-:W-:Y:S01]  /*8970*/  FADD.FTZ R7, -R7, R6 ;  /* 0x0000000607077221 */ /* 0x000fe20000010100 */
[----:B------:R-:W-:Y:S01]  /*8980*/  FFMA.FTZ R44, R44, UR10, -R61 ;  /* 0x0000000a2c2c7c23 */ /* 0x000fe2000801083d */
[----:B------:R-:W-:Y:S01]  /*8990*/  FADD.FTZ R2, R168, R11 ;  /* 0x0000000ba8027221 */ /* 0x000fe20000010000 */
[--C-:B------:R-:W-:Y:S01]  /*89a0*/  FFMA.FTZ R50, R50, UR10, -R61.reuse ;  /* 0x0000000a32327c23 */ /* 0x100fe2000801083d */
[----:B------:R-:W-:Y:S01]  /*89b0*/  FMUL.FTZ R6, R7, UR10 ;  /* 0x0000000a07067c20 */ /* 0x000fe20008410000 */
[--C-:B------:R-:W-:Y:S01]  /*89c0*/  FFMA.FTZ R46, R46, UR10, -R61.reuse ;  /* 0x0000000a2e2e7c23 */ /* 0x100fe2000801083d */
[----:B------:R-:W-:Y:S01]  /*89d0*/  FADD.FTZ R7, R37, R2 ;  /* 0x0000000225077221 */ /* 0x000fe20000010000 */
[----:B------:R-:W-:Y:S01]  /*89e0*/  MUFU.EX2 R47, R56 ;  /* 0x00000038002f7308 */ /* 0x000fe20000000800 */
[--C-:B------:R-:W-:Y:S01]  /*89f0*/  FFMA.FTZ R14, R14, UR10, -R61.reuse ;  /* 0x0000000a0e0e7c23 */ /* 0x100fe2000801083d */
[----:B------:R-:W-:Y:S01]  /*8a00*/  FFMA.FTZ R48, R48, UR10, -R61 ;  /* 0x0000000a30307c23 */ /* 0x000fe2000801083d */
[----:B------:R-:W-:Y:S01]  /*8a10*/  FADD.FTZ R2, R170, R7 ;  /* 0x00000007aa027221 */ /* 0x000fe20000010000 */
[----:B------:R-:W-:Y:S01]  /*8a20*/  IMAD.U32 R13, RZ, RZ, UR47 ;  /* 0x0000002fff0d7e24 */ /* 0x000fe2000f8e00ff */
[----:B------:R-:W-:Y:S01]  /*8a30*/  ISETP.GT.AND P2, PT, R3, UR61, PT ;  /* 0x0000003d03007c0c */ /* 0x000fe2000bf44270 */
[----:B------:R-:W-:Y:S01]  /*8a40*/  UMOV UR47, UR60 ;  /* 0x0000003c002f7c82 */ /* 0x000fe20008000000 */
[----:B------:R-:W-:Y:S01]  /*8a50*/  FADD.FTZ R7, R39, R2 ;  /* 0x0000000227077221 */ /* 0x000fe20000010000 */
[----:B------:R-:W0:Y:S01]  /*8a60*/  MUFU.EX2 R6, R6 ;  /* 0x0000000600067308 */ /* 0x000e220000000800 */
[----:B------:R-:W-:Y:S01]  /*8a70*/  @!P1 LEA R13, R13, UR41, 0x3 ;  /* 0x000000290d0d9c11 */ /* 0x000fe2000f8e18ff */
[-C--:B------:R-:W-:Y:S01]  /*8a80*/  FMUL.FTZ R145, R145, R4.reuse ;  /* 0x0000000491917220 */ /* 0x080fe20000410000 */
[----:B--2---:R-:W-:Y:S01]  /*8a90*/  FADD.FTZ R2, R164, R7 ;  /* 0x00000007a4027221 */ /* 0x004fe20000010000 */
[-C--:B------:R-:W-:Y:S01]  /*8aa0*/  FMUL.FTZ R148, R148, R4.reuse ;  /* 0x0000000494947220 */ /* 0x080fe20000410000 */
[----:B------:R-:W-:Y:S01]  /*8ab0*/  FMUL.FTZ R149, R149, R4 ;  /* 0x0000000495957220 */ /* 0x000fe20000410000 */
[----:B------:R-:W-:-:S02]  /*8ac0*/  @!P1 VIADD R13, R13, 0x28860 ;  /* 0x000288600d0d9836 */ /* 0x000fc40000000000 */
[----:B----4-:R-:W-:Y:S01]  /*8ad0*/  FADD.FTZ R7, R41, R2 ;  /* 0x0000000229077221 */ /* 0x010fe20000010000 */
[----:B------:R-:W-:Y:S01]  /*8ae0*/  MUFU.EX2 R20, R20 ;  /* 0x0000001400147308 */ /* 0x000fe20000000800 */
[----:B------:R-:W-:Y:S01]  /*8af0*/  F2FP.BF16.F32.PACK_AB R180, R180, R65 ;  /* 0x00000041b4b4723e */ /* 0x000fe200000010ff */
[----:B------:R-:W-:Y:S02]  /*8b00*/  VIADD R3, R3, 0xffffffff ;  /* 0xffffffff03037836 */ /* 0x000fe40000000000 */
[----:B-1----:R-:W-:Y:S01]  /*8b10*/  FADD.FTZ R2, R166, R7 ;  /* 0x00000007a6027221 */ /* 0x002fe20000010000 */
[----:B------:R-:W-:Y:S01]  /*8b20*/  @!P1 PRMT R13, RZ, 0x654, R13 ;  /* 0x00000654ff0d9816 */ /* 0x000fe2000000000d */
[----:B------:R-:W-:Y:S01]  /*8b30*/  IMAD.MOV.U32 R4, RZ, RZ, R8 ;  /* 0x000000ffff047224 */ /* 0x000fe200078e0008 */
[----:B------:R-:W-:Y:S01]  /*8b40*/  F2FP.BF16.F32.PACK_AB R182, R67, R182 ;  /* 0x000000b643b6723e */ /* 0x000fe200000010ff */
[----:B-----5:R-:W-:Y:S01]  /*8b50*/  FADD.FTZ R11, R43, R2 ;  /* 0x000000022b0b7221 */ /* 0x020fe20000010000 */
[----:B------:R-:W1:Y:S01]  /*8b60*/  MUFU.EX2 R156, R156 ;  /* 0x0000009c009c7308 */ /* 0x000e620000000800 */
[----:B0-----:R-:W-:Y:S01]  /*8b70*/  FFMA.FTZ R7, R6, R0, R181 ;  /* 0x0000000006077223 */ /* 0x001fe200000100b5 */
[----:B------:R0:W-:Y:S01]  /*8b80*/  @!P1 SYNCS.ARRIVE.TRANS64.RED.A1T0 RZ, [R13+URZ], RZ ;  /* 0x000000ff0dff99a7 */ /* 0x0001e2000810043f */
[----:B------:R-:W-:Y:S01]  /*8b90*/  FADD.FTZ R2, R160, R11 ;  /* 0x0000000ba0027221 */ /* 0x000fe20000010000 */
[-C--:B------:R-:W-:Y:S01]  /*8ba0*/  FMUL.FTZ R90, R90, R6.reuse ;  /* 0x000000065a5a7220 */ /* 0x080fe20000410000 */
[----:B------:R-:W-:Y:S01]  /*8bb0*/  FADD.FTZ R0, R12, R7 ;  /* 0x000000070c007221 */ /* 0x000fe20000010000 */
[-C--:B------:R-:W-:Y:S01]  /*8bc0*/  FMUL.FTZ R91, R91, R6.reuse ;  /* 0x000000065b5b7220 */ /* 0x080fe20000410000 */
[----:B------:R-:W-:Y:S01]  /*8bd0*/  FADD.FTZ R11, R45, R2 ;  /* 0x000000022d0b7221 */ /* 0x000fe20000010000 */
[----:B------:R-:W2:Y:S01]  /*8be0*/  MUFU.EX2 R179, R179 ;  /* 0x000000b300b37308 */ /* 0x000ea20000000800 */
[----:B------:R-:W-:Y:S01]  /*8bf0*/  FADD.FTZ R7, R183, R0 ;  /* 0x00000000b7077221 */ /* 0x000fe20000010000 */
[-C--:B------:R-:W-:Y:S01]  /*8c00*/  FMUL.FTZ R94, R94, R6.reuse ;  /* 0x000000065e5e7220 */ /* 0x080fe20000410000 */
[----:B------:R-:W-:Y:S01]  /*8c10*/  FADD.FTZ R54, R162, R11 ;  /* 0x0000000ba2367221 */ /* 0x000fe20000010000 */
[-C--:B------:R-:W-:Y:S01]  /*8c20*/  FMUL.FTZ R95, R95, R6.reuse ;  /* 0x000000065f5f7220 */ /* 0x080fe20000410000 */
[----:B------:R-:W-:Y:S01]  /*8c30*/  FADD.FTZ R2, R52, R7 ;  /* 0x0000000734027221 */ /* 0x000fe20000010000 */
[-C--:B------:R-:W-:Y:S01]  /*8c40*/  FMUL.FTZ R98, R98, R6.reuse ;  /* 0x0000000662627220 */ /* 0x080fe20000410000 */
[----:B------:R-:W-:Y:S01]  /*8c50*/  FADD.FTZ R7, R47, R54 ;  /* 0x000000362f077221 */ /* 0x000fe20000010000 */
[----:B------:R-:W3:Y:S01]  /*8c60*/  MUFU.EX2 R53, R53 ;  /* 0x0000003500357308 */ /* 0x000ee20000000800 */
[----:B------:R-:W-:Y:S01]  /*8c70*/  FADD.FTZ R5, R177, R2 ;  /* 0x00000002b1057221 */ /* 0x000fe20000010000 */
[-C--:B------:R-:W-:Y:S01]  /*8c80*/  FMUL.FTZ R99, R99, R6.reuse ;  /* 0x0000000663637220 */ /* 0x080fe20000410000 */
[----:B-1----:R-:W-:Y:S01]  /*8c90*/  FADD.FTZ R54, R156, R7 ;  /* 0x000000079c367221 */ /* 0x002fe20000010000 */
[-C--:B------:R-:W-:Y:S01]  /*8ca0*/  FMUL.FTZ R102, R102, R6.reuse ;  /* 0x0000000666667220 */ /* 0x080fe20000410000 */
[----:B------:R-:W-:Y:S01]  /*8cb0*/  FADD.FTZ R2, R20, R5 ;  /* 0x0000000514027221 */ /* 0x000fe20000010000 */
[-C--:B------:R-:W-:Y:S01]  /*8cc0*/  FMUL.FTZ R103, R103, R6.reuse ;  /* 0x0000000667677220 */ /* 0x080fe20000410000 */
[-C--:B------:R-:W-:Y:S01]  /*8cd0*/  FMUL.FTZ R106, R106, R6.reuse ;  /* 0x000000066a6a7220 */ /* 0x080fe20000410000 */
[----:B------:R-:W1:Y:S01]  /*8ce0*/  MUFU.EX2 R24, R24 ;  /* 0x0000001800187308 */ /* 0x000e620000000800 */
[----:B--2---:R-:W-:Y:S01]  /*8cf0*/  FADD.FTZ R5, R179, R2 ;  /* 0x00000002b3057221 */ /* 0x004fe20000010000 */
[-C--:B------:R-:W-:Y:S01]  /*8d00*/  FMUL.FTZ R107, R107, R6.reuse ;  /* 0x000000066b6b7220 */ /* 0x080fe20000410000 */
[-C--:B------:R-:W-:Y:S01]  /*8d10*/  FMUL.FTZ R110, R110, R6.reuse ;  /* 0x000000066e6e7220 */ /* 0x080fe20000410000 */
[-C--:B------:R-:W-:Y:S01]  /*8d20*/  FMUL.FTZ R111, R111, R6.reuse ;  /* 0x000000066f6f7220 */ /* 0x080fe20000410000 */
[-C--:B------:R-:W-:Y:S01]  /*8d30*/  FMUL.FTZ R114, R114, R6.reuse ;  /* 0x0000000672727220 */ /* 0x080fe20000410000 */
[-C--:B------:R-:W-:Y:S01]  /*8d40*/  FMUL.FTZ R115, R115, R6.reuse ;  /* 0x0000000673737220 */ /* 0x080fe20000410000 */
[-C--:B------:R-:W-:Y:S01]  /*8d50*/  FMUL.FTZ R118, R118, R6.reuse ;  /* 0x0000000676767220 */ /* 0x080fe20000410000 */
[----:B------:R-:W-:Y:S01]  /*8d60*/  MUFU.EX2 R158, R158 ;  /* 0x0000009e009e7308 */ /* 0x000fe20000000800 */
[----:B---3--:R-:W-:Y:S01]  /*8d70*/  FADD.FTZ R7, R53, R54 ;  /* 0x0000003635077221 */ /* 0x008fe20000010000 */
[-C--:B------:R-:W-:Y:S01]  /*8d80*/  FMUL.FTZ R119, R119, R6.reuse ;  /* 0x0000000677777220 */ /* 0x080fe20000410000 */
        /* <DEDUP_REMOVED lines=13> */
[----:B------:R-:W-:Y:S01]  /*8e60*/  MUFU.EX2 R55, R55 ;  /* 0x0000003700377308 */ /* 0x000fe20000000800 */
[-C--:B------:R-:W-:Y:S01]  /*8e70*/  FMUL.FTZ R143, R143, R6.reuse ;  /* 0x000000068f8f7220 */ /* 0x080fe20000410000 */
[-C--:B------:R-:W-:Y:S01]  /*8e80*/  FMUL.FTZ R146, R146, R6.reuse ;  /* 0x0000000692927220 */ /* 0x080fe20000410000 */
[-C--:B------:R-:W-:Y:S01]  /*8e90*/  FMUL.FTZ R147, R147, R6.reuse ;  /* 0x0000000693937220 */ /* 0x080fe20000410000 */
[-C--:B------:R-:W-:Y:S01]  /*8ea0*/  FMUL.FTZ R150, R150, R6.reuse ;  /* 0x0000000696967220 */ /* 0x080fe20000410000 */
[----:B------:R-:W-:Y:S01]  /*8eb0*/  FMUL.FTZ R151, R151, R6 ;  /* 0x0000000697977220 */ /* 0x000fe20000410000 */
[----:B------:R-:W-:Y:S01]  /*8ec0*/  F2FP.BF16.F32.PACK_AB R178, R31, R178 ;  /* 0x000000b21fb2723e */ /* 0x000fe200000010ff */
[----:B------:R-:W-:Y:S01]  /*8ed0*/  IMAD.MOV.U32 R6, RZ, RZ, R9 ;  /* 0x000000ffff067224 */ /* 0x000fe200078e0009 */
[----:B------:R-:W1:Y:S01]  /*8ee0*/  MUFU.EX2 R26, R26 ;  /* 0x0000001a001a7308 */ /* 0x000e620000000800 */
[----:B--2---:R-:W-:Y:S01]  /*8ef0*/  FADD.FTZ R5, R173, R2 ;  /* 0x00000002ad057221 */ /* 0x004fe20000010000 */
[----:B------:R-:W-:-:S02]  /*8f00*/  F2FP.BF16.F32.PACK_AB R172, R33, R172 ;  /* 0x000000ac21ac723e */ /* 0x000fc400000010ff */
[----:B------:R-:W-:Y:S02]  /*8f10*/  F2FP.BF16.F32.PACK_AB R174, R35, R174 ;  /* 0x000000ae23ae723e */ /* 0x000fe400000010ff */
[----:B------:R-:W-:Y:S02]  /*8f20*/  F2FP.BF16.F32.PACK_AB R168, R37, R168 ;  /* 0x000000a825a8723e */ /* 0x000fe400000010ff */
[----:B------:R-:W-:Y:S01]  /*8f30*/  MUFU.EX2 R152, R152 ;  /* 0x0000009800987308 */ /* 0x000fe20000000800 */
[----:B------:R-:W-:Y:S02]  /*8f40*/  F2FP.BF16.F32.PACK_AB R170, R39, R170 ;  /* 0x000000aa27aa723e */ /* 0x000fe400000010ff */
[----:B------:R-:W-:Y:S02]  /*8f50*/  F2FP.BF16.F32.PACK_AB R164, R41, R164 ;  /* 0x000000a429a4723e */ /* 0x000fe400000010ff */
[----:B------:R-:W-:Y:S02]  /*8f60*/  F2FP.BF16.F32.PACK_AB R166, R43, R166 ;  /* 0x000000a62ba6723e */ /* 0x000fe400000010ff */
[----:B------:R-:W-:Y:S01]  /*8f70*/  F2FP.BF16.F32.PACK_AB R160, R45, R160 ;  /* 0x000000a02da0723e */ /* 0x000fe200000010ff */
[----:B------:R-:W2:Y:S01]  /*8f80*/  MUFU.EX2 R175, R175 ;  /* 0x000000af00af7308 */ /* 0x000ea20000000800 */
[----:B-1----:R-:W-:Y:S01]  /*8f90*/  FADD.FTZ R2, R26, R5 ;  /* 0x000000051a027221 */ /* 0x002fe20000010000 */
        /* <DEDUP_REMOVED lines=8> */
[----:B------:R-:W1:Y:S01]  /*9020*/  MUFU.EX2 R28, R28 ;  /* 0x0000001c001c7308 */ /* 0x000e620000000800 */
[----:B--2---:R-:W-:-:S07]  /*9030*/  FADD.FTZ R5, R175, R2 ;  /* 0x00000002af057221 */ /* 0x004fce0000010000 */
[----:B------:R-:W2:Y:S08]  /*9040*/  MUFU.EX2 R154, R154 ;  /* 0x0000009a009a7308 */ /* 0x000eb00000000800 */
[----:B------:R3:W-:Y:S01]  /*9050*/  MUFU.EX2 R0, R36 ;  /* 0x0000002400007308 */ /* 0x0007e20000000800 */
[C---:B-1----:R-:W-:Y:S01]  /*9060*/  FADD.FTZ R2, R28.reuse, R5 ;  /* 0x000000051c027221 */ /* 0x042fe20000010000 */
[----:B------:R-:W-:-:S06]  /*9070*/  F2FP.BF16.F32.PACK_AB R175, R28, R175 ;  /* 0x000000af1caf723e */ /* 0x000fcc00000010ff */
[----:B------:R-:W1:Y:S01]  /*9080*/  MUFU.EX2 R169, R169 ;  /* 0x000000a900a97308 */ /* 0x000e620000000800 */
[----:B---3--:R-:W-:Y:S01]  /*9090*/  FADD.FTZ R36, R158, R7 ;  /* 0x000000079e247221 */ /* 0x008fe20000010000 */
[----:B------:R-:W-:-:S03]  /*90a0*/  F2FP.BF16.F32.PACK_AB R158, R55, R158 ;  /* 0x0000009e379e723e */ /* 0x000fc600000010ff */
[----:B------:R-:W-:-:S03]  /*90b0*/  FADD.FTZ R7, R55, R36 ;  /* 0x0000002437077221 */ /* 0x000fc60000010000 */
[----:B------:R-:W3:Y:S01]  /*90c0*/  MUFU.EX2 R59, R63 ;  /* 0x0000003f003b7308 */ /* 0x000ee20000000800 */
[----:B------:R-:W-:Y:S01]  /*90d0*/  FADD.FTZ R36, R152, R7 ;  /* 0x0000000798247221 */ /* 0x000fe20000010000 */
[----:B------:R-:W-:-:S03]  /*90e0*/  F2FP.BF16.F32.PACK_AB R152, R57, R152 ;  /* 0x000000983998723e */ /* 0x000fc600000010ff */
[----:B------:R-:W-:-:S03]  /*90f0*/  FADD.FTZ R7, R57, R36 ;  /* 0x0000002439077221 */ /* 0x000fc60000010000 */
[----:B------:R-:W4:Y:S01]  /*9100*/  MUFU.EX2 R30, R30 ;  /* 0x0000001e001e7308 */ /* 0x000f220000000800 */
[----:B--2---:R-:W-:Y:S01]  /*9110*/  FADD.FTZ R36, R154, R7 ;  /* 0x000000079a247221 */ /* 0x004fe20000010000 */
[----:B-1----:R-:W-:-:S06]  /*9120*/  FADD.FTZ R5, R169, R2 ;  /* 0x00000002a9057221 */ /* 0x002fcc0000010000 */
[----:B------:R-:W1:Y:S01]  /*9130*/  MUFU.EX2 R171, R171 ;  /* 0x000000ab00ab7308 */ /* 0x000e620000000800 */
[C---:B---3--:R-:W-:Y:S01]  /*9140*/  FADD.FTZ R2, R59.reuse, R36 ;  /* 0x000000243b027221 */ /* 0x048fe20000010000 */
[----:B------:R-:W-:-:S06]  /*9150*/  F2FP.BF16.F32.PACK_AB R154, R59, R154 ;  /* 0x0000009a3b9a723e */ /* 0x000fcc00000010ff */
[----:B------:R-:W2:Y:S01]  /*9160*/  MUFU.EX2 R32, R32 ;  /* 0x0000002000207308 */ /* 0x000ea20000000800 */
[C---:B----4-:R-:W-:Y:S01]  /*9170*/  FADD.FTZ R36, R30.reuse, R5 ;  /* 0x000000051e247221 */ /* 0x050fe20000010000 */
[----:B------:R-:W-:-:S06]  /*9180*/  F2FP.BF16.F32.PACK_AB R169, R30, R169 ;  /* 0x000000a91ea9723e */ /* 0x000fcc00000010ff */
        /* <DEDUP_REMOVED lines=8> */
[C---:B-1----:R-:W-:Y:S01]  /*9210*/  FADD.FTZ R36, R34.reuse, R5 ;  /* 0x0000000522247221 */ /* 0x042fe20000010000 */
[----:B------:R-:W-:-:S06]  /*9220*/  F2FP.BF16.F32.PACK_AB R165, R34, R165 ;  /* 0x000000a522a5723e */ /* 0x000fcc00000010ff */
[----:B------:R-:W1:Y:S01]  /*9230*/  MUFU.EX2 R38, R38 ;  /* 0x0000002600267308 */ /* 0x000e620000000800 */
[----:B--2---:R-:W-:Y:S01]  /*9240*/  FADD.FTZ R5, R167, R36 ;  /* 0x00000024a7057221 */ /* 0x004fe20000010000 */
[----:B------:R-:W-:-:S03]  /*9250*/  F2FP.BF16.F32.PACK_AB R167, R0, R167 ;  /* 0x000000a700a7723e */ /* 0x000fc600000010ff */
[----:B------:R-:W-:-:S03]  /*9260*/  FADD.FTZ R36, R0, R5 ;  /* 0x0000000500247221 */ /* 0x000fc60000010000 */
        /* <DEDUP_REMOVED lines=24> */
[----:B------:R-:W-:-:S03]  /*93f0*/  F2FP.BF16.F32.PACK_AB R153, R46, R153 ;  /* 0x000000992e99723e */ /* 0x000fc600000010ff */
[----:B-1----:R-:W-:-:S04]  /*9400*/  FADD.FTZ R36, R155, R36 ;  /* 0x000000249b247221 */ /* 0x002fc80000010000 */
[C---:B--2---:R-:W-:Y:S01]  /*9410*/  FADD.FTZ R0, R48.reuse, R36 ;  /* 0x0000002430007221 */ /* 0x044fe20000010000 */
[----:B------:R-:W-:Y:S01]  /*9420*/  F2FP.BF16.F32.PACK_AB R155, R48, R155 ;  /* 0x0000009b309b723e */ /* 0x000fe200000010ff */
[----:B0-----:R-:W-:Y:S06]  /*9430*/  @P2 BRA `(.L_x_7461) ;  /* 0xffffffc400dc2947 */ /* 0x001fec000383ffff */
[----:B------:R-:W-:Y:S01]  /*9440*/  IMAD.MOV.U32 R6, RZ, RZ, R9 ;  /* 0x000000ffff067224 */ /* 0x000fe200078e0009 */
[----:B------:R-:W-:Y:S01]  /*9450*/  UMOV UR47, UR60 ;  /* 0x0000003c002f7c82 */ /* 0x000fe20008000000 */
[----:B------:R-:W-:Y:S01]  /*9460*/  IMAD.MOV.U32 R4, RZ, RZ, R8 ;  /* 0x000000ffff047224 */ /* 0x000fe200078e0008 */
[----:B------:R-:W-:-:S06]  /*9470*/  UMOV UR50, UR59 ;  /* 0x0000003b00327c82 */ /* 0x000fcc0008000000 */
.L_x_7444:
[----:B------:R-:W-:Y:S01]  /*9480*/  ULDC UR6, c[0x0][0x448] ;  /* 0x0001120000067ab9 */ /* 0x000fe20000000800 */
[----:B------:R-:W-:Y:S01]  /*9490*/  ULDC UR11, c[0x0][0x9e4] ;  /* 0x00027900000b7ab9 */ /* 0x000fe20000000800 */
[----:B------:R-:W-:Y:S02]  /*94a0*/  UISETP.NE.AND UP0, UPT, UR6, 0x1, UPT ;  /* 0x000000010600788c */ /* 0x000fe4000bf05270 */
[----:B------:R-:W-:Y:S02]  /*94b0*/  UISETP.GE.AND UP1, UPT, UR11, 0x1, UPT ;  /* 0x000000010b00788c */ /* 0x000fe4000bf26270 */
[----:B------:R-:W-:Y:S02]  /*94c0*/  UIADD3 UR14, UR37, 0x7f, URZ ;  /* 0x0000007f250e7890 */ /* 0x000fe4000fffe03f */
[----:B------:R-:W-:Y:S02]  /*94d0*/  UIADD3 UR15, UR38, 0x1, -UR46 ;  /* 0x00000001260f7890 */ /* 0x000fe4000fffe82e */
[----:B------:R-:W-:Y:S01]  /*94e0*/  PLOP3.LUT P5, PT, PT, PT, UP1, 0x80, 0x0 ;  /* 0x000000000000781c */ /* 0x000fe20003faf018 */
[----:B------:R-:W-:-:S02]  /*94f0*/  ULDC UR19, c[0x0][0x9dc] ;  /* 0x0002770000137ab9 */ /* 0x000fc40000000800 */
[----:B------:R-:W-:Y:S01]  /*9500*/  @UP0 ULDC UR6, c[0x0][0x44c] ;  /* 0x0001130000060ab9 */ /* 0x000fe20000000800 */
[----:B------:R-:W-:Y:S01]  /*9510*/  @UP0 ULDC UR18, c[0x0][0x450] ;  /* 0x0001140000120ab9 */ /* 0x000fe20000000800 */
[----:B------:R-:W-:-:S04]  /*9520*/  UIMAD.WIDE.U32 UR6, UR14, UR6, URZ ;  /* 0x000000060e0672a5 */ /* 0x000fc8000f8e003f */
[----:B------:R-:W-:-:S04]  /*9530*/  @UP0 USHF.R.U32.HI UR14, URZ, UR18, UR7 ;  /* 0x000000123f0e0299 */ /* 0x000fc80008011607 */
[----:B------:R-:W-:-:S04]  /*9540*/  UIADD3 UR14, UR15, UR14, URZ ;  /* 0x0000000e0f0e7290 */ /* 0x000fc8000fffe03f */
[----:B------:R-:W-:Y:S01]  /*9550*/  UIADD3 UR19, UR14, -UR19, URZ ;  /* 0x800000130e137290 */ /* 0x000fe2000fffe03f */
[----:B------:R-:W-:Y:S11]  /*9560*/  @!P5 BRA `(.L_x_7462) ;  /* 0x000000000048d947 */ /* 0x000ff60003800000 */
        /* <DEDUP_REMOVED lines=11> */
.L_x_7463:
[----:B------:R-:W-:-:S11]  /*9620*/  UISETP.NE.AND UP1, UPT, UR11, 0x1, UPT ;  /* 0x000000010b00788c */ /* 0x000fd6000bf25270 */
[----:B------:R-:W-:Y:S02]  /*9630*/  @UP1 ULDC.64 UR6, c[0x0][0x9e8] ;  /* 0x00027a0000061ab9 */ /* 0x000fe40000000a00 */
[----:B------:R-:W-:-:S04]  /*9640*/  UIMAD.WIDE.U32 UR14, UR18, UR6, URZ ;  /* 0x00000006120e72a5 */ /* 0x000fc8000f8e003f */
[----:B------:R-:W-:-:S12]  /*9650*/  @UP1 USHF.R.U32.HI UR18, URZ, UR7, UR15 ;  /* 0x000000073f121299 */ /* 0x000fd8000801160f */
.L_x_7464:
[----:B------:R-:W-:-:S04]  /*9660*/  UIMAD UR11, UR18, UR11, URZ ;  /* 0x0000000b120b72a4 */ /* 0x000fc8000f8e023f */
[----:B------:R-:W-:-:S04]  /*9670*/  UISETP.LT.AND UP1, UPT, UR19, UR11, UPT ;  /* 0x0000000b1300728c */ /* 0x000fc8000bf21270 */
[----:B------:R-:W-:-:S12]  /*9680*/  USEL UR19, UR19, UR11, !UP1 ;  /* 0x0000000b13137287 */ /* 0x000fd8000c800000 */
.L_x_7462:
[----:B------:R-:W-:-:S04]  /*9690*/  UIADD3 UR19, UR19, 0x7f, URZ ;  /* 0x0000007f13137890 */ /* 0x000fc8000fffe03f */
        /* <DEDUP_REMOVED lines=13> */
.L_x_7474:
        /* <DEDUP_REMOVED lines=9> */
.L_x_7467:
[----:B------:R-:W-:Y:S01]  /*9800*/  ULEA UR6, UR47, UR41, 0x3 ;  /* 0x000000292f067291 */ /* 0x000fe2000f8e183f */
[----:B------:R-:W-:-:S05]  /*9810*/  IMAD.U32 R4, RZ, RZ, UR50 ;  /* 0x00000032ff047e24 */ /* 0x000fca000f8e00ff */
[----:B------:R-:W-:-:S04]  /*9820*/  SHF.L.U32 R4, R4, 0x1f, RZ ;  /* 0x0000001f04047819 */ /* 0x000fc800000006ff */
[----:B------:R0:W1:Y:S01]  /*9830*/  SYNCS.PHASECHK.TRANS64.TRYWAIT P2, [UR6+0x28830], R4 ;  /* 0x02883004ff0075a7 */ /* 0x0000620008040146 */
[----:B------:R-:W-:Y:S05]  /*9840*/  @!P0 BRA `(.L_x_7468) ;  /* 0x0000000000048947 */ /* 0x000fea0003800000 */
[----:B------:R-:W-:Y:S01]  /*9850*/  BPT.TRAP 0x1 ;  /* 0x000000040000795c */ /* 0x000fe20000300000 */
.L_x_7468:
[----:B-1----:R-:W-:Y:S05]  /*9860*/  @P2 BRA `(.L_x_7466) ;  /* 0x0000000000082947 */ /* 0x002fea0003800000 */
[----:B------:R-:W1:Y:S02]  /*9870*/  SYNCS.PHASECHK.TRANS64.TRYWAIT P2, [UR6+0x28830], R4 ;  /* 0x02883004ff0075a7 */ /* 0x000e640008040146 */
[----:B-1----:R-:W-:Y:S05]  /*9880*/  @!P2 BRA `(.L_x_7469) ;  /* 0x000001080090a947 */ /* 0x002fea0003800000 */
.L_x_7466:
        /* <DEDUP_REMOVED lines=47> */
.L_x_7471:
[----:B------:R-:W-:Y:S01]  /*9b80*/  ULEA UR6, UR58, UR41, 0x3 ;  /* 0x000000293a067291 */ /* 0x000fe2000f8e183f */
[----:B------:R-:W-:-:S05]  /*9b90*/  IMAD.U32 R4, RZ, RZ, UR59 ;  /* 0x0000003bff047e24 */ /* 0x000fca000f8e00ff */
[----:B------:R-:W-:-:S04]  /*9ba0*/  SHF.L.U32 R4, R4, 0x1f, RZ ;  /* 0x0000001f04047819 */ /* 0x000fc800000006ff */
[----:B------:R0:W1:Y:S01]  /*9bb0*/  SYNCS.PHASECHK.TRANS64.TRYWAIT P2, [UR6+0x28850], R4 ;  /* 0x02885004ff0075a7 */ /* 0x0000620008040146 */
[----:B------:R-:W-:Y:S05]  /*9bc0*/  @!P0 BRA `(.L_x_7472) ;  /* 0x0000000000048947 */ /* 0x000fea0003800000 */
[----:B------:R-:W-:Y:S01]  /*9bd0*/  BPT.TRAP 0x1 ;  /* 0x000000040000795c */ /* 0x000fe20000300000 */
.L_x_7472:
[----:B-1----:R-:W-:Y:S05]  /*9be0*/  @P2 BRA `(.L_x_7470) ;  /* 0x0000000000082947 */ /* 0x002fea0003800000 */
[----:B------:R-:W1:Y:S02]  /*9bf0*/  SYNCS.PHASECHK.TRANS64.TRYWAIT P2, [UR6+0x28850], R4 ;  /* 0x02885004ff0075a7 */ /* 0x000e640008040146 */
[----:B-1----:R-:W-:Y:S05]  /*9c00*/  @!P2 BRA `(.L_x_7473) ;  /* 0x0000010400c8a947 */ /* 0x002fea0003800000 */
.L_x_7470:
[----:B------:R-:W-:Y:S01]  /*9c10*/  UIADD3 UR6, UR41, 0x400, URZ ;  /* 0x0000040029067890 */ /* 0x000fe2000fffe03f */
[----:B------:R-:W-:Y:S01]  /*9c20*/  WARPGROUP.ARRIVE ;  /* 0x00000000000079c5 */ /* 0x000fe20000000000 */
[----:B------:R-:W-:Y:S01]  /*9c30*/  UMOV UR7, 0x40000040 ;  /* 0x4000004000077882 */ /* 0x000fe20000000000 */
[----:B------:R-:W-:Y:S01]  /*9c40*/  FMUL.FTZ R6, R24, UR56 ;  /* 0x0000003818067c20 */ /* 0x000fe20008410000 */
[----:B------:R-:W-:Y:S01]  /*9c50*/  USHF.R.U32.HI UR6, URZ, 0x4, UR6 ;  /* 0x000000043f067899 */ /* 0x000fe20008011606 */
[----:B------:R-:W-:Y:S01]  /*9c60*/  FMUL.FTZ R8, R25, UR56 ;  /* 0x0000003819087c20 */ /* 0x000fe20008410000 */
        /* <DEDUP_REMOVED lines=10> */
[----:B------:R-:W-:Y:S01]  /*9d10*/  ULEA UR11, UR58, UR6, 0xb ;  /* 0x000000063a0b7291 */ /* 0x000fe2000f8e583f */
[----:B------:R-:W0:Y:S01]  /*9d20*/  MUFU.TANH R8, R8 ;  /* 0x0000000800087308 */ /* 0x000e220000002400 */
[----:B------:R-:W-:Y:S01]  /*9d30*/  FMUL.FTZ R25, R36, UR56 ;  /* 0x0000003824197c20 */ /* 0x000fe20008410000 */
[----:B-1----:R-:W-:Y:S01]  /*9d40*/  FMUL.FTZ R9, R27, UR56 ;  /* 0x000000381b097c20 */ /* 0x002fe20008410000 */
[----:B------:R-:W-:Y:S01]  /*9d50*/  FMUL.FTZ R27, R37, UR56 ;  /* 0x00000038251b7c20 */ /* 0x000fe20008410000 */
[----:B------:R-:W-:Y:S01]  /*9d60*/  FMUL.FTZ R29, R40, UR56 ;  /* 0x00000038281d7c20 */ /* 0x000fe20008410000 */
[----:B------:R-:W-:Y:S01]  /*9d70*/  FMUL.FTZ R12, R30, UR56 ;  /* 0x000000381e0c7c20 */ /* 0x000fe20008410000 */
[----:B------:R-:W-:Y:S01]  /*9d80*/  UMOV UR6, UR11 ;  /* 0x0000000b00067c82 */ /* 0x000fe20008000000 */
[----:B------:R-:W-:Y:S01]  /*9d90*/  FMUL.FTZ R30, R41, UR56 ;  /* 0x00000038291e7c20 */ /* 0x000fe20008410000 */
[----:B------:R-:W-:Y:S01]  /*9da0*/  HGMMA.64x128x16.F32.BF16 R88, R180, gdesc[UR4].tnspB, R88, gsb0 ;  /* 0x41e00004b4587df0 */ /* 0x000fe20008001858 */
[----:B------:R-:W-:Y:S01]  /*9db0*/  UIADD3 UR6, UR11, 0x80, URZ ;  /* 0x000000800b067890 */ /* 0x000fe2000fffe03f */
[----:B------:R-:W1:Y:S01]  /*9dc0*/  MUFU.TANH R11, R11 ;  /* 0x0000000b000b7308 */ /* 0x000e620000002400 */
[----:B------:R-:W-:Y:S01]  /*9dd0*/  UMOV UR7, 0x40000040 ;  /* 0x4000004000077882 */ /* 0x000fe20000000000 */
[----:B--2---:R-:W-:Y:S01]  /*9de0*/  FMNMX.FTZ R53, R6, R7, !PT ;  /* 0x0000000706357209 */ /* 0x004fe20007810000 */
[----:B------:R-:W-:Y:S01]  /*9df0*/  FMUL.FTZ R33, R44, UR56 ;  /* 0x000000382c217c20 */ /* 0x000fe20008410000 */
[----:B------:R-:W-:Y:S01]  /*9e00*/  FMUL.FTZ R24, R35, UR56 ;  /* 0x0000003823187c20 */ /* 0x000fe20008410000 */
[----:B------:R-:W-:Y:S01]  /*9e10*/  FMUL.FTZ R35, R45, UR56 ;  /* 0x000000382d237c20 */ /* 0x000fe20008410000 */
[----:B------:R-:W-:Y:S01]  /*9e20*/  FMUL.FTZ R37, R48, UR56 ;  /* 0x0000003830257c20 */ /* 0x000fe20008410000 */
[----:B0-----:R-:W-:Y:S01]  /*9e30*/  FMNMX.FTZ R4, R8, R53, !PT ;  /* 0x0000003508047209 */ /* 0x001fe20007810000 */
        /* <DEDUP_REMOVED lines=39> */
[----:B------:R-:W-:Y:S01]  /*a0b0*/  UMOV UR10, UR55 ;  /* 0x00000037000a7c82 */ /* 0x000fe20008000000 */
[----:B------:R-:W1:Y:S01]  /*a0c0*/  MUFU.TANH R29, R29 ;  /* 0x0000001d001d7308 */ /* 0x000e620000002400 */
[----:B0-----:R-:W-:Y:S01]  /*a0d0*/  FMNMX.FTZ R4, R25, R4, !PT ;  /* 0x0000000419047209 */ /* 0x001fe20007810000 */
[----:B------:R-:W-:Y:S01]  /*a0e0*/  FMUL.FTZ R71, R78, UR56 ;  /* 0x000000384e477c20 */ /* 0x000fe20008410000 */
[----:B------:R-:W-:Y:S01]  /*a0f0*/  FMUL.FTZ R72, R79, UR56 ;  /* 0x000000384f487c20 */ /* 0x000fe20008410000 */
[----:B------:R-:W-:Y:S01]  /*a100*/  FMUL.FTZ R63, R63, UR56 ;  /* 0x000000383f3f7c20 */ /* 0x000fe20008410000 */
[----:B------:R-:W-:Y:S01]  /*a110*/  FMUL.FTZ R76, R87, UR56 ;  /* 0x00000038574c7c20 */ /* 0x000fe20008410000 */
[----:B------:R-:W0:Y:S01]  /*a120*/  S2R R222, SR_TID.X ;  /* 0x0000000000de7919 */ /* 0x000e220000002100 */
[----:B------:R-:W-:Y:S01]  /*a130*/  ISETP.GT.AND P2, PT, R3, UR57, PT ;  /* 0x0000003903007c0c */ /* 0x000fe2000bf44270 */
[----:B------:R-:W3:Y:S01]  /*a140*/  MUFU.TANH R30, R30 ;  /* 0x0000001e001e7308 */ /* 0x000ee20000002400 */
[----:B--2---:R-:W-:Y:S01]  /*a150*/  FMNMX.FTZ R4, R27, R4, !PT ;  /* 0x000000041b047209 */ /* 0x004fe20007810000 */
[----:B------:R-:W-:Y:S01]  /*a160*/  UMOV UR59, UR50 ;  /* 0x00000032003b7c82 */ /* 0x000fe20008000000 */
[----:B------:R-:W-:-:S05]  /*a170*/  VIADD R3, R3, 0xffffffff ;  /* 0xffffffff03037836 */ /* 0x000fca0000000000 */
[----:B------:R-:W2:Y:S01]  /*a180*/  MUFU.TANH R33, R33 ;  /* 0x0000002100217308 */ /* 0x000ea20000002400 */
[----:B-1----:R-:W-:-:S07]  /*a190*/  FMNMX.FTZ R57, R29, R4, !PT ;  /* 0x000000041d397209 */ /* 0x002fce0007810000 */
[----:B------:R-:W1:Y:S01]  /*a1a0*/  MUFU.TANH R35, R35 ;  /* 0x0000002300237308 */ /* 0x000e620000002400 */
[----:B---3--:R-:W-:Y:S01]  /*a1b0*/  FMNMX.FTZ R4, R30, R57, !PT ;  /* 0x000000391e047209 */ /* 0x008fe20007810000 */
[----:B------:R-:W-:-:S06]  /*a1c0*/  FMUL.FTZ R57, R73, UR56 ;  /* 0x0000003849397c20 */ /* 0x000fcc0008410000 */
[----:B------:R-:W3:Y:S01]  /*a1d0*/  MUFU.TANH R37, R37 ;  /* 0x0000002500257308 */ /* 0x000ee20000002400 */
[----:B--2---:R-:W-:Y:S02]  /*a1e0*/  FMNMX.FTZ R4, R33, R4, !PT ;  /* 0x0000000421047209 */ /* 0x004fe40007810000 */
[----:B0-----:R-:W-:-:S05]  /*a1f0*/  SHF.R.U32.HI R222, RZ, 0x7, R222 ;  /* 0x00000007ffde7819 */ /* 0x001fca00000116de */
[----:B------:R-:W0:Y:S01]  /*a200*/  MUFU.TANH R39, R39 ;  /* 0x0000002700277308 */ /* 0x000e220000002400 */
[----:B-1----:R-:W-:-:S07]  /*a210*/  FMNMX.FTZ R4, R35, R4, !PT ;  /* 0x0000000423047209 */ /* 0x002fce0007810000 */
[----:B------:R-:W1:Y:S01]  /*a220*/  MUFU.TANH R41, R41 ;  /* 0x0000002900297308 */ /* 0x000e620000002400 */
[----:B---3--:R-:W-:-:S07]  /*a230*/  FMNMX.FTZ R4, R37, R4, !PT ;  /* 0x0000000425047209 */ /* 0x008fce0007810000 */
        /* <DEDUP_REMOVED lines=10> */
[----:B-1----:R-:W-:Y:S01]  /*a2e0*/  FMNMX.FTZ R4, R46, R61, !PT ;  /* 0x0000003d2e047209 */ /* 0x002fe20007810000 */
[----:B------:R-:W-:Y:S02]  /*a2f0*/  WARPGROUP.DEPBAR.LE gsb0, 0x0 ;  /* 0x00008000000079c5 */ /* 0x000fe40000010000 */
[----:B------:R-:W-:-:S04]  /*a300*/  WARPGROUP.ARRIVE ;  /* 0x00000000000079c5 */ /* 0x000fc80000000000 */
[----:B------:R-:W1:Y:S01]  /*a310*/  MUFU.TANH R52, R52 ;  /* 0x0000003400347308 */ /* 0x000e620000002400 */
[----:B--2---:R-:W-:Y:S01]  /*a320*/  FMNMX.FTZ R4, R49, R4, !PT ;  /* 0x0000000431047209 */ /* 0x004fe20007810000 */
[----:B------:R-:W-:Y:S01]  /*a330*/  HGMMA.64x128x16.F32.BF16 R88, R176, gdesc[UR4].tnspB, R88, gsb0 ;  /* 0x41e00004b0587df0 */ /* 0x000fe20008001858 */
[----:B------:R-:W-:Y:S01]  /*a340*/  UIADD3 UR6, UR11, 0x100, URZ ;  /* 0x000001000b067890 */ /* 0x000fe2000fffe03f */
        /* <DEDUP_REMOVED lines=22> */
[----:B------:R-:W-:Y:S01]  /*a4b0*/  FMUL.FTZ R65, R66, UR56 ;  /* 0x0000003842417c20 */ /* 0x000fe20008410000 */
[----:B------:R-:W-:Y:S01]  /*a4c0*/  FMUL.FTZ R66, R67, UR56 ;  /* 0x0000003843427c20 */ /* 0x000fe20008410000 */
[----:B------:R-:W-:Y:S01]  /*a4d0*/  FMUL.FTZ R67, R70, UR56 ;  /* 0x0000003846437c20 */ /* 0x000fe20008410000 */
[----:B------:R-:W-:Y:S01]  /*a4e0*/  FMUL.FTZ R70, R75, UR56 ;  /* 0x000000384b467c20 */ /* 0x000fe20008410000 */
[----:B------:R-:W-:Y:S02]  /*a4f0*/  FMUL.FTZ R75, R86, UR56 ;  /* 0x00000038564b7c20 */ /* 0x000fe40008410000 */
[----:B------:R-:W0:Y:S01]  /*a500*/  MUFU.TANH R62, R62 ;  /* 0x0000003e003e7308 */ /* 0x000e220000002400 */
[----:B-1----:R-:W-:-:S07]  /*a510*/  FMNMX.FTZ R69, R61, R4, !PT ;  /* 0x000000043d457209 */ /* 0x002fce0007810000 */
[----:B------:R-:W1:Y:S01]  /*a520*/  MUFU.TANH R10, R10 ;  /* 0x0000000a000a7308 */ /* 0x000e620000002400 */
[----:B--2---:R-:W-:-:S07]  /*a530*/  FMNMX.FTZ R69, R64, R69, !PT ;  /* 0x0000004540457209 */ /* 0x004fce0007810000 */
[----:B------:R-:W2:Y:S01]  /*a540*/  MUFU.TANH R9, R9 ;  /* 0x0000000900097308 */ /* 0x000ea20000002400 */
[----:B0-----:R-:W-:Y:S01]  /*a550*/  FMNMX.FTZ R4, R62, R69, !PT ;  /* 0x000000453e047209 */ /* 0x001fe20007810000 */
[----:B------:R-:W-:Y:S01]  /*a560*/  FMUL.FTZ R69, R74, UR56 ;  /* 0x000000384a457c20 */ /* 0x000fe20008410000 */
[----:B------:R-:W-:-:S03]  /*a570*/  FMUL.FTZ R74, R83, UR56 ;  /* 0x00000038534a7c20 */ /* 0x000fc60008410000 */
[----:B------:R-:W0:Y:S02]  /*a580*/  SHFL.BFLY PT, R73, R4, 0x2, 0x1f ;  /* 0x0c401f0004497f89 */ /* 0x000e2400000e0000 */
[----:B------:R-:W3:Y:S08]  /*a590*/  MUFU.TANH R12, R12 ;  /* 0x0000000c000c7308 */ /* 0x000ef00000002400 */
[----:B------:R-:W4:Y:S08]  /*a5a0*/  MUFU.TANH R14, R14 ;  /* 0x0000000e000e7308 */ /* 0x000f300000002400 */
[----:B------:R-:W5:Y:S01]  /*a5b0*/  MUFU.TANH R20, R20 ;  /* 0x0000001400147308 */ /* 0x000f620000002400 */
[----:B0-----:R-:W-:Y:S01]  /*a5c0*/  FMNMX.FTZ R77, R4, R73, !PT ;  /* 0x00000049044d7209 */ /* 0x001fe20007810000 */
[----:B------:R-:W-:-:S06]  /*a5d0*/  FMUL.FTZ R73, R82, UR56 ;  /* 0x0000003852497c20 */ /* 0x000fcc0008410000 */
[----:B------:R-:W0:Y:S01]  /*a5e0*/  MUFU.TANH R24, R24 ;  /* 0x0000001800187308 */ /* 0x000e220000002400 */
[----:B------:R-:W1:Y:S07]  /*a5f0*/  SHFL.BFLY PT, R4, R77, 0x1, 0x1f ;  /* 0x0c201f004d047f89 */ /* 0x000e6e00000e0000 */
[----:B------:R-:W0:Y:S01]  /*a600*/  MUFU.TANH R26, R26 ;  /* 0x0000001a001a7308 */ /* 0x000e220000002400 */
[----:B------:R-:W-:Y:S02]  /*a610*/  WARPGROUP.DEPBAR.LE gsb0, 0x0 ;  /* 0x00008000000079c5 */ /* 0x000fe40000010000 */
[----:B------:R-:W-:-:S05]  /*a620*/  WARPGROUP.ARRIVE ;  /* 0x00000000000079c5 */ /* 0x000fca0000000000 */
[----:B------:R-:W0:Y:S01]  /*a630*/  MUFU.TANH R28, R28 ;  /* 0x0000001c001c7308 */ /* 0x000e220000002400 */
[----:B------:R-:W-:Y:S01]  /*a640*/  HGMMA.64x128x16.F32.BF16 R88, R172, gdesc[UR4].tnspB, R88, gsb0 ;  /* 0x41e00004ac587df0 */ /* 0x000fe20008001858 */
[----:B------:R-:W-:Y:S01]  /*a650*/  UIADD3 UR6, UR11, 0x180, URZ ;  /* 0x000001800b067890 */ /* 0x000fe2000fffe03f */
[----:B------:R-:W-:-:S05]  /*a660*/  UMOV UR7, 0x40000040 ;  /* 0x4000004000077882 */ /* 0x000fca0000000000 */
[----:B------:R-:W0:Y:S01]  /*a670*/  MUFU.TANH R31, R31 ;  /* 0x0000001f001f7308 */ /* 0x000e220000002400 */
[----:B-1----:R-:W-:-:S05]  /*a680*/  FMNMX.FTZ R4, R77, R4, !PT ;  /* 0x000000044d047209 */ /* 0x002fca0007810000 */
[C---:B------:R-:W-:Y:S02]  /*a690*/  FMUL.FTZ R78, R4.reuse, UR10 ;  /* 0x0000000a044e7c20 */ /* 0x040fe40008410000 */
[----:B------:R-:W1:Y:S01]  /*a6a0*/  MUFU.TANH R32, R32 ;  /* 0x0000002000207308 */ /* 0x000e620000002400 */
[----:B------:R-:W-:Y:S01]  /*a6b0*/  FADD.FTZ R7, -R4, R7 ;  /* 0x0000000704077221 */ /* 0x000fe20000010100 */
[--C-:B------:R-:W-:Y:S01]  /*a6c0*/  FFMA.FTZ R180, R6, UR10, -R78.reuse ;  /* 0x0000000a06b47c23 */ /* 0x100fe2000801084e */
[----:B------:R-:W-:Y:S01]  /*a6d0*/  FMNMX.FTZ R6, R10, R5, !PT ;  /* 0x000000050a067209 */ /* 0x000fe20007810000 */
[--C-:B------:R-:W-:Y:S01]  /*a6e0*/  FFMA.FTZ R182, R11, UR10, -R78.reuse ;  /* 0x0000000a0bb67c23 */ /* 0x100fe2000801084e */
[--C-:B------:R-:W-:Y:S01]  /*a6f0*/  FFMA.FTZ R79, R13, UR10, -R78.reuse ;  /* 0x0000000a0d4f7c23 */ /* 0x100fe2000801084e */
        /* <DEDUP_REMOVED lines=8> */
[----:B------:R-:W-:Y:S01]  /*a780*/  FMUL.FTZ R7, R7, UR10 ;  /* 0x0000000a07077c20 */ /* 0x000fe20008410000 */
[----:B----4-:R-:W-:Y:S01]  /*a790*/  FMNMX.FTZ R13, R14, R11, !PT ;  /* 0x0000000b0e0d7209 */ /* 0x010fe20007810000 */
[----:B------:R-:W3:Y:S01]  /*a7a0*/  MUFU.TANH R36, R36 ;  /* 0x0000002400247308 */ /* 0x000ee20000002400 */
[--C-:B------:R-:W-:Y:S01]  /*a7b0*/  FFMA.FTZ R77, R8, UR10, -R78.reuse ;  /* 0x0000000a084d7c23 */ /* 0x100fe2000801084e */
[--C-:B------:R-:W-:Y:S01]  /*a7c0*/  FFMA.FTZ R21, R21, UR10, -R78.reuse ;  /* 0x0000000a15157c23 */ /* 0x100fe2000801084e */
[----:B-----5:R-:W-:Y:S01]  /*a7d0*/  FMNMX.FTZ R13, R20, R13, !PT ;  /* 0x0000000d140d7209 */ /* 0x020fe20007810000 */
[--C-:B------:R-:W-:Y:S01]  /*a7e0*/  FFMA.FTZ R35, R35, UR10, -R78.reuse ;  /* 0x0000000a23237c23 */ /* 0x100fe2000801084e */
[--C-:B------:R-:W-:Y:S01]  /*a7f0*/  FFMA.FTZ R8, R56, UR10, -R78.reuse ;  /* 0x0000000a38087c23 */ /* 0x100fe2000801084e */
[--C-:B------:R-:W-:Y:S01]  /*a800*/  FFMA.FTZ R64, R64, UR10, -R78.reuse ;  /* 0x0000000a40407c23 */ /* 0x100fe2000801084e */
[----:B0-----:R-:W-:Y:S01]  /*a810*/  FMNMX.FTZ R13, R24, R13, !PT ;  /* 0x0000000d180d7209 */ /* 0x001fe20007810000 */
[----:B------:R-:W0:Y:S01]  /*a820*/  MUFU.TANH R38, R38 ;  /* 0x0000002600267308 */ /* 0x000e220000002400 */
[----:B------:R-:W-:-:S02]  /*a830*/  FFMA.FTZ R62, R62, UR10, -R78 ;  /* 0x0000000a3e3e7c23 */ /* 0x000fc4000801084e */
        /* <DEDUP_REMOVED lines=21> */
[--C-:B------:R-:W-:Y:S01]  /*a990*/  FFMA.FTZ R25, R39, UR10, -R78.reuse ;  /* 0x0000000a27197c23 */ /* 0x100fe2000801084e */
[----:B------:R-:W-:-:S05]  /*a9a0*/  FFMA.FTZ R39, R55, UR10, -R78 ;  /* 0x0000000a37277c23 */ /* 0x000fca000801084e */
        /* <DEDUP_REMOVED lines=17> */
[----:B------:R-:W-:Y:S01]  /*aac0*/  FFMA.FTZ R42, R60, UR10, -R78 ;  /* 0x0000000a3c2a7c23 */ /* 0x000fe2000801084e */
[----:B------:R-:W-:Y:S01]  /*aad0*/  UMOV UR7, 0x40000040 ;  /* 0x4000004000077882 */ /* 0x000fe20000000000 */
        /* <DEDUP_REMOVED lines=13> */
[----:B--2---:R-:W-:-:S07]  /*abb0*/  FMNMX.FTZ R33, R75, R6, !PT ;  /* 0x000000064b217209 */ /* 0x004fce0007810000 */
[----:B------:R-:W-:Y:S01]  /*abc0*/  MUFU.EX2 R7, R7 ;  /* 0x0000000700077308 */ /* 0x000fe20000000800 */
[----:B0-----:R-:W-:-:S07]  /*abd0*/  FMNMX.FTZ R6, R76, R33, !PT ;  /* 0x000000214c067209 */ /* 0x001fce0007810000 */
        /* <DEDUP_REMOVED lines=8> */
[----:B------:R0:W-:Y:S08]  /*ac60*/  MUFU.EX2 R11, R21 ;  /* 0x00000015000b7308 */ /* 0x0001f00000000800 */
[----:B------:R-:W-:Y:S01]  /*ac70*/  MUFU.EX2 R178, R178 ;  /* 0x000000b200b27308 */ /* 0x000fe20000000800 */
[--C-:B0-----:R-:W-:Y:S01]  /*ac80*/  FFMA.FTZ R21, R30, UR10, -R78.reuse ;  /* 0x0000000a1e157c23 */ /* 0x101fe2000801084e */
[----:B------:R-:W-:-:S06]  /*ac90*/  FFMA.FTZ R30, R58, UR10, -R78 ;  /* 0x0000000a3a1e7c23 */ /* 0x000fcc000801084e */
[----:B------:R-:W-:Y:S08]  /*aca0*/  MUFU.EX2 R15, R15 ;  /* 0x0000000f000f7308 */ /* 0x000ff00000000800 */
[----:B------:R-:W-:Y:S01]  /*acb0*/  MUFU.EX2 R172, R172 ;  /* 0x000000ac00ac7308 */ /* 0x000fe20000000800 */
[----:B------:R-:W-:Y:S02]  /*acc0*/  WARPGROUP.DEPBAR.LE gsb0, 0x0 ;  /* 0x00008000000079c5 */ /* 0x000fe40000010000 */
[----:B------:R-:W-:Y:S01]  /*acd0*/  WARPGROUP.ARRIVE ;  /* 0x00000000000079c5 */ /* 0x000fe20000000000 */
[--C-:B------:R-:W-:Y:S01]  /*ace0*/  FFMA.FTZ R168, R37, UR10, -R78.reuse ;  /* 0x0000000a25a87c23 */ /* 0x100fe2000801084e */
[--C-:B------:R-:W-:Y:S01]  /*acf0*/  FFMA.FTZ R170, R41, UR10, -R78.reuse ;  /* 0x0000000a29aa7c23 */ /* 0x100fe2000801084e */
[----:B------:R-:W0:Y:S02]  /*ad00*/  SHFL.BFLY PT, R37, R6, 0x2, 0x1f ;  /* 0x0c401f0006257f89 */ /* 0x000e2400000e0000 */
[----:B------:R-:W-:Y:S01]  /*ad10*/  MUFU.EX2 R21, R21 ;  /* 0x0000001500157308 */ /* 0x000fe20000000800 */
[----:B------:R-:W-:Y:S01]  /*ad20*/  FFMA.FTZ R41, R59, UR10, -R78 ;  /* 0x0000000a3b297c23 */ /* 0x000fe2000801084e */
[----:B------:R-:W-:Y:S01]  /*ad30*/  HGMMA.64x128x16.F32.BF16 R88, R164, gdesc[UR4].tnspB, R88, gsb0 ;  /* 0x41e00004a4587df0 */ /* 0x000fe20008001858 */
[----:B------:R-:W-:Y:S01]  /*ad40*/  UIADD3 UR6, UR11, 0x280, URZ ;  /* 0x000002800b067890 */ /* 0x000fe2000fffe03f */
[----:B------:R-:W-:-:S04]  /*ad50*/  UMOV UR7, 0x40000040 ;  /* 0x4000004000077882 */ /* 0x000fc80000000000 */
[----:B------:R-:W-:Y:S08]  /*ad60*/  MUFU.EX2 R174, R174 ;  /* 0x000000ae00ae7308 */ /* 0x000ff00000000800 */
[----:B------:R1:W-:Y:S01]  /*ad70*/  MUFU.EX2 R13, R35 ;  /* 0x00000023000d7308 */ /* 0x0003e20000000800 */
[----:B0-----:R-:W-:-:S07]  /*ad80*/  FMNMX.FTZ R46, R6, R37, !PT ;  /* 0x00000025062e7209 */ /* 0x001fce0007810000 */
[----:B------:R-:W-:Y:S01]  /*ad90*/  MUFU.EX2 R168, R168 ;  /* 0x000000a800a87308 */ /* 0x000fe20000000800 */
[--C-:B-1----:R-:W-:Y:S01]  /*ada0*/  FFMA.FTZ R35, R53, UR10, -R78.reuse ;  /* 0x0000000a35237c23 */ /* 0x102fe2000801084e */
[----:B------:R-:W-:-:S06]  /*adb0*/  FFMA.FTZ R37, R57, UR10, -R78 ;  /* 0x0000000a39257c23 */ /* 0x000fcc000801084e */
        /* <DEDUP_REMOVED lines=14> */
[----:B------:R-:W0:Y:S01]  /*aea0*/  SHFL.BFLY PT, R49, R46, 0x1, 0x1f ;  /* 0x0c201f002e317f89 */ /* 0x000e2200000e0000 */
[----:B------:R-:W-:Y:S02]  /*aeb0*/  FFMA.FTZ R45, R61, UR10, -R78 ;  /* 0x0000000a3d2d7c23 */ /* 0x000fe4000801084e */
[----:B------:R-:W-:Y:S01]  /*aec0*/  HGMMA.64x128x16.F32.BF16 R88, R160, gdesc[UR4].tnspB, R88, gsb0 ;  /* 0x41e00004a0587df0 */ /* 0x000fe20008001858 */
[----:B------:R-:W-:Y:S01]  /*aed0*/  UIADD3 UR6, UR11, 0x300, URZ ;  /* 0x000003000b067890 */ /* 0x000fe2000fffe03f */
[----:B------:R-:W-:Y:S01]  /*aee0*/  MUFU.EX2 R164, R164 ;  /* 0x000000a400a47308 */ /* 0x000fe20000000800 */
[----:B------:R-:W-:-:S07]  /*aef0*/  UMOV UR7, 0x40000040 ;  /* 0x4000004000077882 */ /* 0x000fce0000000000 */
        /* <DEDUP_REMOVED lines=9> */
[----:B------:R-:W-:Y:S02]  /*af90*/  IMAD.U32 R9, RZ, RZ, UR47 ;  /* 0x0000002fff097e24 */ /* 0x000fe4000f8e00ff */
[--C-:B------:R-:W-:Y:S01]  /*afa0*/  FFMA.FTZ R183, R12, UR10, -R51.reuse ;  /* 0x0000000a0cb77c23 */ /* 0x100fe20008010833 */
[--C-:B------:R-:W-:Y:S01]  /*afb0*/  FFMA.FTZ R12, R14, UR10, -R51.reuse ;  /* 0x0000000a0e0c7c23 */ /* 0x100fe20008010833 */
[----:B------:R-:W-:Y:S01]  /*afc0*/  MUFU.EX2 R49, R49 ;  /* 0x0000003100317308 */ /* 0x000fe20000000800 */
[--C-:B------:R-:W-:Y:S01]  /*afd0*/  FFMA.FTZ R177, R20, UR10, -R51.reuse ;  /* 0x0000000a14b17c23 */ /* 0x100fe20008010833 */
[----:B------:R-:W-:Y:S01]  /*afe0*/  @!P1 LEA R9, R9, UR41, 0x3 ;  /* 0x0000002909099c11 */ /* 0x000fe2000f8e18ff */
[--C-:B------:R-:W-:Y:S01]  /*aff0*/  FFMA.FTZ R179, R26, UR10, -R51.reuse ;  /* 0x0000000a1ab37c23 */ /* 0x100fe20008010833 */
[--C-:B------:R-:W-:Y:S01]  /*b000*/  FFMA.FTZ R26, R36, UR10, -R51.reuse ;  /* 0x0000000a241a7c23 */ /* 0x100fe20008010833 */
[----:B------:R-:W-:Y:S01]  /*b010*/  FFMA.FTZ R173, R31, UR10, -R51 ;  /* 0x0000000a1fad7c23 */ /* 0x000fe20008010833 */
[----:B------:R-:W-:Y:S01]  /*b020*/  IMAD.U32 R36, RZ, RZ, UR58 ;  /* 0x0000003aff247e24 */ /* 0x000fe2000f8e00ff */
[----:B------:R-:W-:Y:S01]  /*b030*/  IADD3 R31, -R222, 0xb, RZ ;  /* 0x0000000bde1f7810 */ /* 0x000fe20007ffe1ff */
[----:B------:R-:W0:Y:S01]  /*b040*/  MUFU.EX2 R10, R10 ;  /* 0x0000000a000a7308 */ /* 0x000e220000000800 */
[----:B------:R-:W-:-:S02]  /*b050*/  @!P1 VIADD R9, R9, 0x28840 ;  /* 0x0002884009099836 */ /* 0x000fc40000000000 */
[--C-:B------:R-:W-:Y:S01]  /*b060*/  FFMA.FTZ R14, R24, UR10, -R51.reuse ;  /* 0x0000000a180e7c23 */ /* 0x100fe20008010833 */
[----:B------:R-:W-:Y:S01]  /*b070*/  @!P1 LEA R36, R36, UR41, 0x3 ;  /* 0x0000002924249c11 */ /* 0x000fe2000f8e18ff */
[--C-:B------:R-:W-:Y:S01]  /*b080*/  FFMA.FTZ R20, R28, UR10, -R51.reuse ;  /* 0x0000000a1c147c23 */ /* 0x100fe20008010833 */
[----:B------:R-:W-:Y:S01]  /*b090*/  FFMA.FTZ R169, R38, UR10, -R51 ;  /* 0x0000000a26a97c23 */ /* 0x000fe20008010833 */
[----:B------:R-:W-:Y:S01]  /*b0a0*/  @!P1 PRMT R9, RZ, 0x654, R9 ;  /* 0x00000654ff099816 */ /* 0x000fe20000000009 */
        /* <DEDUP_REMOVED lines=9> */
[----:B------:R-:W-:Y:S01]  /*b140*/  MUFU.EX2 R183, R183 ;  /* 0x000000b700b77308 */ /* 0x000fe20000000800 */
[----:B0-----:R-:W-:Y:S01]  /*b150*/  FFMA.FTZ R0, R49, R0, R10 ;  /* 0x0000000031007223 */ /* 0x001fe2000001000a */
[--C-:B------:R-:W-:Y:S01]  /*b160*/  FFMA.FTZ R70, R70, UR10, -R51.reuse ;  /* 0x0000000a46467c23 */ /* 0x100fe20008010833 */
[--C-:B------:R-:W-:Y:S01]  /*b170*/  FFMA.FTZ R71, R71, UR10, -R51.reuse ;  /* 0x0000000a47477c23 */ /* 0x100fe20008010833 */
[--C-:B------:R-:W-:Y:S01]  /*b180*/  FFMA.FTZ R72, R72, UR10, -R51.reuse ;  /* 0x0000000a48487c23 */ /* 0x100fe20008010833 */
[--C-:B------:R-:W-:Y:S01]  /*b190*/  FFMA.FTZ R73, R73, UR10, -R51.reuse ;  /* 0x0000000a49497c23 */ /* 0x100fe20008010833 */
[--C-:B------:R-:W-:Y:S01]  /*b1a0*/  FFMA.FTZ R74, R74, UR10, -R51.reuse ;  /* 0x0000000a4a4a7c23 */ /* 0x100fe20008010833 */
[----:B------:R-:W-:Y:S01]  /*b1b0*/  FFMA.FTZ R75, R75, UR10, -R51 ;  /* 0x0000000a4b4b7c23 */ /* 0x000fe20008010833 */
[----:B------:R-:W-:Y:S01]  /*b1c0*/  MUFU.EX2 R12, R12 ;  /* 0x0000000c000c7308 */ /* 0x000fe20000000800 */
[----:B------:R-:W-:-:S07]  /*b1d0*/  UMOV UR58, UR47 ;  /* 0x0000002f003a7c82 */ /* 0x000fce0008000000 */
        /* <DEDUP_REMOVED lines=13> */
[----:B------:R-:W-:Y:S02]  /*b2b0*/  FFMA.FTZ R162, R54, UR10, -R78 ;  /* 0x0000000a36a27c23 */ /* 0x000fe4000801084e */
[----:B------:R-:W-:Y:S01]  /*b2c0*/  MUFU.EX2 R28, R28 ;  /* 0x0000001c001c7308 */ /* 0x000fe20000000800 */
[----:B------:R-:W-:Y:S01]  /*b2d0*/  FFMA.FTZ R163, R67, UR10, -R51 ;  /* 0x0000000a43a37c23 */ /* 0x000fe20008010833 */
[----:B------:R-:W-:Y:S01]  /*b2e0*/  HGMMA.64x128x16.F32.BF16 R88, R156, gdesc[UR4].tnspB, R88, gsb0 ;  /* 0x41e000049c587df0 */ /* 0x000fe20008001858 */
[----:B------:R-:W-:Y:S01]  /*b2f0*/  UIADD3 UR6, UR11, 0x380, URZ ;  /* 0x000003800b067890 */ /* 0x000fe2000fffe03f */
[----:B------:R-:W-:-:S04]  /*b300*/  UMOV UR7, 0x40000040 ;  /* 0x4000004000077882 */ /* 0x000fc80000000000 */
        /* <DEDUP_REMOVED lines=17> */
[----:B------:R-:W-:Y:S01]  /*b420*/  WARPGROUP.ARRIVE ;  /* 0x00000000000079c5 */ /* 0x000fe20000000000 */
[----:B------:R-:W-:Y:S01]  /*b430*/  FFMA.FTZ R157, R69, UR10, -R51 ;  /* 0x0000000a459d7c23 */ /* 0x000fe20008010833 */
[----:B------:R-:W-:Y:S02]  /*b440*/  F2FP.BF16.F32.PACK_AB R156, R37, R8 ;  /* 0x00000008259c723e */ /* 0x000fe400000010ff */
[----:B------:R-:W-:Y:S02]  /*b450*/  F2FP.BF16.F32.PACK_AB R158, R41, R30 ;  /* 0x0000001e299e723e */ /* 0x000fe400000010ff */
[----:B------:R-:W-:Y:S01]  /*b460*/  HGMMA.64x128x16.F32.BF16 R88, R152, gdesc[UR4].tnspB, R88, gsb0 ;  /* 0x41e0000498587df0 */ /* 0x000fe20008001858 */
[----:B------:R-:W-:Y:S01]  /*b470*/  MUFU.EX2 R157, R157 ;  /* 0x0000009d009d7308 */ /* 0x000fe20000000800 */
[----:B0-----:R-:W-:Y:S01]  /*b480*/  F2FP.BF16.F32.PACK_AB R159, R72, R71 ;  /* 0x00000047489f723e */ /* 0x001fe200000010ff */
[----:B------:R-:W-:Y:S02]  /*b490*/  WARPGROUP.DEPBAR.LE gsb0, 0x0 ;  /* 0x00008000000079c5 */ /* 0x000fe40000010000 */
[----:B------:R0:W-:Y:S06]  /*b4a0*/  BAR.ARV R31, 0x100 ;  /* 0x0004001f0000751d */ /* 0x0001ec0000002000 */
[----:B------:R2:W-:Y:S01]  /*b4b0*/  @!P1 SYNCS.ARRIVE.TRANS64.RED.A1T0 RZ, [R9+URZ], RZ ;  /* 0x000000ff09ff99a7 */ /* 0x0005e2000810043f */
[----:B-1----:R-:W-:Y:S01]  /*b4c0*/  F2FP.BF16.F32.PACK_AB R154, R5, R46 ;  /* 0x0000002e059a723e */ /* 0x002fe200000010ff */
[----:B0-----:R-:W-:-:S02]  /*b4d0*/  @!P1 VIADD R31, R36, 0x28860 ;  /* 0x00028860241f9836 */ /* 0x001fc40000000000 */
[-C--:B------:R-:W-:Y:S01]  /*b4e0*/  FMUL.FTZ R88, R88, R7.reuse ;  /* 0x0000000758587220 */ /* 0x080fe20000410000 */
[-C--:B------:R-:W-:Y:S01]  /*b4f0*/  FMUL.FTZ R89, R89, R7.reuse ;  /* 0x0000000759597220 */ /* 0x080fe20000410000 */
[-C--:B------:R-:W-:Y:S01]  /*b500*/  FMUL.FTZ R92, R92, R7.reuse ;  /* 0x000000075c5c7220 */ /* 0x080fe20000410000 */
[-C--:B------:R-:W-:Y:S01]  /*b510*/  FMUL.FTZ R93, R93, R7.reuse ;  /* 0x000000075d5d7220 */ /* 0x080fe20000410000 */
[----:B------:R-:W-:Y:S01]  /*b520*/  @!P1 PRMT R38, RZ, 0x654, R31 ;  /* 0x00000654ff269816 */ /* 0x000fe2000000001f */
[----:B--2---:R-:W-:Y:S01]  /*b530*/  FADD.FTZ R9, R77, R2 ;  /* 0x000000024d097221 */ /* 0x004fe20000010000 */
[----:B------:R-:W-:Y:S01]  /*b540*/  FADD.FTZ R2, R181, R0 ;  /* 0x00000000b5027221 */ /* 0x000fe20000010000 */
[----:B------:R-:W-:Y:S01]  /*b550*/  FFMA.FTZ R0, R63, UR10, -R51 ;  /* 0x0000000a3f007c23 */ /* 0x000fe20008010833 */
[----:B------:R0:W-:Y:S01]  /*b560*/  @!P1 SYNCS.ARRIVE.TRANS64.RED.A1T0 RZ, [R38+URZ], RZ ;  /* 0x000000ff26ff99a7 */ /* 0x0001e2000810043f */
[----:B------:R-:W-:Y:S01]  /*b570*/  FADD.FTZ R36, R182, R9 ;  /* 0x00000009b6247221 */ /* 0x000fe20000010000 */
[----:B------:R-:W-:Y:S01]  /*b580*/  FADD.FTZ R9, R183, R2 ;  /* 0x00000002b7097221 */ /* 0x000fe20000010000 */
[----:B------:R-:W-:Y:S01]  /*b590*/  F2FP.BF16.F32.PACK_AB R181, R181, R10 ;  /* 0x0000000ab5b5723e */ /* 0x000fe200000010ff */
[----:B------:R-:W-:Y:S01]  /*b5a0*/  FMUL.FTZ R96, R96, R7 ;  /* 0x0000000760607220 */ /* 0x000fe20000410000 */
[----:B------:R-:W-:Y:S01]  /*b5b0*/  FADD.FTZ R31, R79, R36 ;  /* 0x000000244f1f7221 */ /* 0x000fe20000010000 */
[C---:B------:R-:W-:Y:S01]  /*b5c0*/  FADD.FTZ R2, R12.reuse, R9 ;  /* 0x000000090c027221 */ /* 0x040fe20000010000 */
[----:B------:R-:W1:Y:S01]  /*b5d0*/  MUFU.EX2 R0, R0 ;  /* 0x0000000000007308 */ /* 0x000e620000000800 */
[----:B------:R-:W-:Y:S01]  /*b5e0*/  F2FP.BF16.F32.PACK_AB R183, R12, R183 ;  /* 0x000000b70cb7723e */ /* 0x000fe200000010ff */
[----:B------:R-:W-:Y:S01]  /*b5f0*/  FADD.FTZ R36, R176, R31 ;  /* 0x0000001fb0247221 */ /* 0x000fe20000010000 */
[----:B------:R-:W-:Y:S01]  /*b600*/  FADD.FTZ R9, R177, R2 ;  /* 0x00000002b1097221 */ /* 0x000fe20000010000 */
[C---:B------:R-:W-:Y:S01]  /*b610*/  F2FP.BF16.F32.PACK_AB R176, R11.reuse, R176 ;  /* 0x000000b00bb0723e */ /* 0x040fe200000010ff */
[----:B------:R-:W-:Y:S01]  /*b620*/  FFMA.FTZ R2, R66, UR10, -R51 ;  /* 0x0000000a42027c23 */ /* 0x000fe20008010833 */
[----:B------:R-:W-:Y:S01]  /*b630*/  FADD.FTZ R31, R11, R36 ;  /* 0x000000240b1f7221 */ /* 0x000fe20000010000 */
[----:B0-----:R-:W-:Y:S01]  /*b640*/  FADD.FTZ R38, R14, R9 ;  /* 0x000000090e267221 */ /* 0x001fe20000010000 */
[--C-:B------:R-:W-:Y:S01]  /*b650*/  FFMA.FTZ R36, R68, UR10, -R51.reuse ;  /* 0x0000000a44247c23 */ /* 0x100fe20008010833 */
[----:B------:R-:W-:Y:S01]  /*b660*/  FFMA.FTZ R51, R76, UR10, -R51 ;  /* 0x0000000a4c337c23 */ /* 0x000fe20008010833 */
[----:B------:R-:W-:Y:S01]  /*b670*/  FADD.FTZ R40, R178, R31 ;  /* 0x0000001fb2287221 */ /* 0x000fe20000010000 */
[----:B------:R-:W-:Y:S01]  /*b680*/  FADD.FTZ R9, R179, R38 ;  /* 0x00000026b3097221 */ /* 0x000fe20000010000 */
[----:B------:R-:W0:Y:S01]  /*b690*/  MUFU.EX2 R2, R2 ;  /* 0x0000000200027308 */ /* 0x000e220000000800 */
[-C--:B------:R-:W-:Y:S01]  /*b6a0*/  FMUL.FTZ R97, R97, R7.reuse ;  /* 0x0000000761617220 */ /* 0x080fe20000410000 */
[----:B------:R-:W-:Y:S01]  /*b6b0*/  FADD.FTZ R31, R15, R40 ;  /* 0x000000280f1f7221 */ /* 0x000fe20000010000 */
[----:B------:R-:W-:Y:S01]  /*b6c0*/  FADD.FTZ R38, R20, R9 ;  /* 0x0000000914267221 */ /* 0x000fe20000010000 */
[-C--:B------:R-:W-:Y:S01]  /*b6d0*/  FMUL.FTZ R100, R100, R7.reuse ;  /* 0x0000000764647220 */ /* 0x080fe20000410000 */
[-C--:B------:R-:W-:Y:S01]  /*b6e0*/  FMUL.FTZ R101, R101, R7.reuse ;  /* 0x0000000765657220 */ /* 0x080fe20000410000 */
[----:B------:R-:W-:Y:S01]  /*b6f0*/  FADD.FTZ R40, R172, R31 ;  /* 0x0000001fac287221 */ /* 0x000fe20000010000 */
[----:B------:R-:W-:Y:S01]  /*b700*/  FADD.FTZ R9, R173, R38 ;  /* 0x00000026ad097221 */ /* 0x000fe20000010000 */
[----:B------:R-:W2:Y:S01]  /*b710*/  MUFU.EX2 R36, R36 ;  /* 0x0000002400247308 */ /* 0x000ea20000000800 */
[-C--:B------:R-:W-:Y:S01]  /*b720*/  FMUL.FTZ R104, R104, R7.reuse ;  /* 0x0000000768687220 */ /* 0x080fe20000410000 */
[----:B------:R-:W-:Y:S01]  /*b730*/  FADD.FTZ R31, R21, R40 ;  /* 0x00000028151f7221 */ /* 0x000fe20000010000 */
[----:B------:R-:W-:Y:S01]  /*b740*/  FADD.FTZ R38, R24, R9 ;  /* 0x0000000918267221 */ /* 0x000fe20000010000 */
[-C--:B------:R-:W-:Y:S01]  /*b750*/  FMUL.FTZ R105, R105, R7.reuse ;  /* 0x0000000769697220 */ /* 0x080fe20000410000 */
[-C--:B------:R-:W-:Y:S01]  /*b760*/  FMUL.FTZ R108, R108, R7.reuse ;  /* 0x000000076c6c7220 */ /* 0x080fe20000410000 */
[----:B------:R-:W-:Y:S01]  /*b770*/  FADD.FTZ R40, R174, R31 ;  /* 0x0000001fae287221 */ /* 0x000fe20000010000 */
[----:B------:R-:W-:Y:S01]  /*b780*/  FADD.FTZ R9, R175, R38 ;  /* 0x00000026af097221 */ /* 0x000fe20000010000 */
[----:B------:R-:W3:Y:S01]  /*b790*/  MUFU.EX2 R51, R51 ;  /* 0x0000003300337308 */ /* 0x000ee20000000800 */
[-C--:B------:R-:W-:Y:S01]  /*b7a0*/  FMUL.FTZ R109, R109, R7.reuse ;  /* 0x000000076d6d7220 */ /* 0x080fe20000410000 */
[----:B------:R-:W-:Y:S01]  /*b7b0*/  FADD.FTZ R31, R13, R40 ;  /* 0x000000280d1f7221 */ /* 0x000fe20000010000 */
[----:B------:R-:W-:Y:S01]  /*b7c0*/  FADD.FTZ R38, R26, R9 ;  /* 0x000000091a267221 */ /* 0x000fe20000010000 */
[-C--:B------:R-:W-:Y:S01]  /*b7d0*/  FMUL.FTZ R112, R112, R7.reuse ;  /* 0x0000000770707220 */ /* 0x080fe20000410000 */
        /* <DEDUP_REMOVED lines=27> */
[----:B-1----:R-:W-:Y:S01]  /*b990*/  F2FP.BF16.F32.PACK_AB R167, R0, R167 ;  /* 0x000000a700a7723e */ /* 0x002fe200000010ff */
[-C--:B------:R-:W-:Y:S01]  /*b9a0*/  FMUL.FTZ R140, R140, R7.reuse ;  /* 0x000000078c8c7220 */ /* 0x080fe20000410000 */
[----:B------:R-:W-:Y:S01]  /*b9b0*/  FADD.FTZ R11, R33, R12 ;  /* 0x0000000c210b7221 */ /* 0x000fe20000010000 */
[----:B------:R-:W-:Y:S01]  /*b9c0*/  FADD.FTZ R10, R0, R9 ;  /* 0x00000009000a7221 */ /* 0x000fe20000010000 */
[-C--:B------:R-:W-:Y:S01]  /*b9d0*/  FMUL.FTZ R141, R141, R7.reuse ;  /* 0x000000078d8d7220 */ /* 0x080fe20000410000 */
[----:B------:R-:W-:Y:S01]  /*b9e0*/  FMUL.FTZ R144, R144, R7 ;  /* 0x0000000790907220 */ /* 0x000fe20000410000 */
[----:B------:R-:W-:Y:S01]  /*b9f0*/  FADD.FTZ R12, R160, R11 ;  /* 0x0000000ba00c7221 */ /* 0x000fe20000010000 */
[----:B------:R-:W-:Y:S01]  /*ba00*/  FADD.FTZ R9, R161, R10 ;  /* 0x0000000aa1097221 */ /* 0x000fe20000010000 */
[C---:B0-----:R-:W-:Y:S01]  /*ba10*/  F2FP.BF16.F32.PACK_AB R161, R2.reuse, R161 ;  /* 0x000000a102a1723e */ /* 0x041fe200000010ff */
        /* <DEDUP_REMOVED lines=10> */
[----:B--2---:R-:W-:Y:S01]  /*bac0*/  FADD.FTZ R10, R36, R9 ;  /* 0x00000009240a7221 */ /* 0x004fe20000010000 */
        /* <DEDUP_REMOVED lines=31> */
[----:B------:R-:W-:Y:S01]  /*bcc0*/  F2FP.BF16.F32.PACK_AB R169, R28, R169 ;  /* 0x000000a91ca9723e */ /* 0x000fe200000010ff */
[----:B---3--:R-:W-:Y:S01]  /*bcd0*/  FADD.FTZ R0, R51, R10 ;  /* 0x0000000a33007221 */ /* 0x008fe20000010000 */
        /* <DEDUP_REMOVED lines=38> */
.L_x_7465:
        /* <DEDUP_REMOVED lines=10> */
.L_x_7492:
        /* <DEDUP_REMOVED lines=9> */
.L_x_7477:
[----:B------:R-:W-:Y:S01]  /*c070*/  ULEA UR6, UR47, UR41, 0x3 ;  /* 0x000000292f067291 */ /* 0x000fe2000f8e183f */
[----:B------:R-:W-:-:S05]  /*c080*/  IMAD.U32 R4, RZ, RZ, UR50 ;  /* 0x00000032ff047e24 */ /* 0x000fca000f8e00ff */
[----:B------:R-:W-:-:S04]  /*c090*/  SHF.L.U32 R4, R4, 0x1f, RZ ;  /* 0x0000001f04047819 */ /* 0x000fc800000006ff */
[----:B------:R0:W1:Y:S01]  /*c0a0*/  SYNCS.PHASECHK.TRANS64.TRYWAIT P2, [UR6+0x28830], R4 ;  /* 0x02883004ff0075a7 */ /* 0x0000620008040146 */
[----:B------:R-:W-:Y:S05]  /*c0b0*/  @!P0 BRA `(.L_x_7478) ;  /* 0x0000000000048947 */ /* 0x000fea0003800000 */
[----:B------:R-:W-:Y:S01]  /*c0c0*/  BPT.TRAP 0x1 ;  /* 0x000000040000795c */ /* 0x000fe20000300000 */
.L_x_7478:
[----:B-1----:R-:W-:Y:S05]  /*c0d0*/  @P2 BRA `(.L_x_7476) ;  /* 0x0000000000082947 */ /* 0x002fea0003800000 */
[----:B------:R-:W1:Y:S02]  /*c0e0*/  SYNCS.PHASECHK.TRANS64.TRYWAIT P2, [UR6+0x28830], R4 ;  /* 0x02883004ff0075a7 */ /* 0x000e640008040146 */
[----:B-1----:R-:W-:Y:S05]  /*c0f0*/  @!P2 BRA `(.L_x_7479) ;  /* 0x000000e000a4a947 */ /* 0x002fea0003800000 */
.L_x_7476:
        /* <DEDUP_REMOVED lines=47> */
.L_x_7481:
[----:B------:R-:W-:Y:S01]  /*c3f0*/  ULEA UR6, UR59, UR41, 0x3 ;  /* 0x000000293b067291 */ /* 0x000fe2000f8e183f */
[----:B------:R-:W-:-:S05]  /*c400*/  IMAD.U32 R4, RZ, RZ, UR60 ;  /* 0x0000003cff047e24 */ /* 0x000fca000f8e00ff */
[----:B------:R-:W-:-:S04]  /*c410*/  SHF.L.U32 R4, R4, 0x1f, RZ ;  /* 0x0000001f04047819 */ /* 0x000fc800000006ff */
[----:B------:R0:W1:Y:S01]  /*c420*/  SYNCS.PHASECHK.TRANS64.TRYWAIT P2, [UR6+0x28850], R4 ;  /* 0x02885004ff0075a7 */ /* 0x0000620008040146 */
[----:B------:R-:W-:Y:S05]  /*c430*/  @!P0 BRA `(.L_x_7482) ;  /* 0x0000000000048947 */ /* 0x000fea0003800000 */
[----:B------:R-:W-:Y:S01]  /*c440*/  BPT.TRAP 0x1 ;  /* 0x000000040000795c */ /* 0x000fe20000300000 */
.L_x_7482:
[----:B-1----:R-:W-:Y:S05]  /*c450*/  @P2 BRA `(.L_x_7480) ;  /* 0x0000000000082947 */ /* 0x002fea0003800000 */
[----:B------:R-:W1:Y:S02]  /*c460*/  SYNCS.PHASECHK.TRANS64.TRYWAIT P2, [UR6+0x28850], R4 ;  /* 0x02885004ff0075a7 */ /* 0x000e640008040146 */
[----:B-1----:R-:W-:Y:S05]  /*c470*/  @!P2 BRA `(.L_x_7483) ;  /* 0x000000dc00dca947 */ /* 0x002fea0003800000 */
.L_x_7480:
[----:B------:R-:W-:Y:S01]  /*c480*/  UIADD3 UR6, UR41, 0x400, URZ ;  /* 0x0000040029067890 */ /* 0x000fe2000fffe03f */
[----:B------:R-:W-:Y:S01]  /*c490*/  WARPGROUP.ARRIVE ;  /* 0x00000000000079c5 */ /* 0x000fe20000000000 */
[----:B------:R-:W-:-:S05]  /*c4a0*/  UMOV UR7, 0x40000040 ;  /* 0x4000004000077882 */ /* 0x000fca0000000000 */
[----:B------:R-:W2:Y:S01]  /*c4b0*/  S2R R222, SR_TID.X ;  /* 0x0000000000de7919 */ /* 0x000ea20000002100 */
[----:B------:R-:W-:Y:S01]  /*c4c0*/  USHF.R.U32.HI UR6, URZ, 0x4, UR6 ;  /* 0x000000043f067899 */ /* 0x000fe20008011606 */
[----:B------:R-:W-:Y:S01]  /*c4d0*/  PLOP3.LUT P2, PT, PT, PT, UP0, 0x80, 0x0 ;  /* 0x000000000000781c */ /* 0x000fe20003f4f008 */
[----:B------:R-:W-:Y:S02]  /*c4e0*/  IMAD.U32 R8, RZ, RZ, UR47 ;  /* 0x0000002fff087e24 */ /* 0x000fe4000f8e00ff */
[----:B------:R-:W-:Y:S01]  /*c4f0*/  FMUL.FTZ R11, R30, UR58 ;  /* 0x0000003a1e0b7c20 */ /* 0x000fe20008410000 */
[----:B------:R-:W-:Y:S01]  /*c500*/  ULOP3.LUT UR6, UR6, 0x3fff, URZ, 0xc0, !UPT ;  /* 0x00003fff06067892 */ /* 0x000fe2000f8ec03f */
[----:B------:R-:W-:Y:S01]  /*c510*/  FMUL.FTZ R30, R51, UR58 ;  /* 0x0000003a331e7c20 */ /* 0x000fe20008410000 */
[----:B------:R-:W-:Y:S01]  /*c520*/  FMUL.FTZ R13, R31, UR58 ;  /* 0x0000003a1f0d7c20 */ /* 0x000fe20008410000 */
[----:B------:R-:W-:Y:S01]  /*c530*/  @!P1 LEA R8, R8, UR41, 0x3 ;  /* 0x0000002908089c11 */ /* 0x000fe2000f8e18ff */
[----:B------:R-:W-:Y:S01]  /*c540*/  ULOP3.LUT UR6, UR6, 0x4000000, URZ, 0xfc, !UPT ;  /* 0x0400000006067892 */ /* 0x000fe2000f8efc3f */
[----:B------:R-:W-:Y:S01]  /*c550*/  FMUL.FTZ R15, R34, UR58 ;  /* 0x0000003a220f7c20 */ /* 0x000fe20008410000 */
[----:B------:R-:W-:Y:S01]  /*c560*/  FMUL.FTZ R51, R52, UR58 ;  /* 0x0000003a34337c20 */ /* 0x000fe20008410000 */
[----:B01----:R-:W-:Y:S01]  /*c570*/  FMUL.FTZ R4, R24, UR58 ;  /* 0x0000003a18047c20 */ /* 0x003fe20008410000 */
[----:B------:R-:W-:Y:S01]  /*c580*/  ULEA UR10, UR59, UR6, 0xb ;  /* 0x000000063b0a7291 */ /* 0x000fe2000f8e583f */
[----:B------:R-:W-:-:S02]  /*c590*/  @!P1 VIADD R8, R8, 0x28840 ;  /* 0x0002884008089836 */ /* 0x000fc40000000000 */
[----:B------:R-:W-:Y:S01]  /*c5a0*/  FMUL.FTZ R12, R25, UR58 ;  /* 0x0000003a190c7c20 */ /* 0x000fe20008410000 */
        /* <DEDUP_REMOVED lines=119> */
[----:B------:R-:W-:Y:S01]  /*cd20*/  IMAD.U32 R73, RZ, RZ, UR46 ;  /* 0x0000002eff497e24 */ /* 0x000fe2000f8e00ff */
        /* <DEDUP_REMOVED lines=45> */
[----:B------:R-:W-:-:S05]  /*d000*/  @P2 IMAD.HI.U32 R9, R66, UR6, RZ ;  /* 0x0000000642092c27 */ /* 0x000fca000f8e00ff */
        /* <DEDUP_REMOVED lines=12> */
[----:B0-234-:R-:W-:Y:S06]  /*d0d0*/  @!P5 BRA `(.L_x_7484) ;  /* 0x00000000005cd947 */ /* 0x01dfec0003800000 */
        /* <DEDUP_REMOVED lines=13> */
.L_x_7486:
[----:B------:R-:W-:-:S05]  /*d1b0*/  IMAD.U32 R70, RZ, RZ, UR56 ;  /* 0x00000038ff467e24 */ /* 0x000fca000f8e00ff */
[----:B------:R-:W-:-:S13]  /*d1c0*/  ISETP.NE.AND P2, PT, R70, 0x1, PT ;  /* 0x000000014600780c */ /* 0x000fda0003f45270 */
[----:B------:R-:W0:Y:S02]  /*d1d0*/  @P2 LDC.64 R8, c[0x0][0x9e8] ;  /* 0x00027a00ff082b82 */ /* 0x000e240000000a00 */
[----:B0-----:R-:W-:-:S05]  /*d1e0*/  @P2 IMAD.HI.U32 R8, R68, R8, RZ ;  /* 0x0000000844082227 */ /* 0x001fca00078e00ff */
[----:B------:R-:W-:-:S07]  /*d1f0*/  @P2 SHF.R.U32.HI R68, RZ, R9, R8 ;  /* 0x00000009ff442219 */ /* 0x000fce0000011608 */
.L_x_7487:
[----:B------:R-:W-:Y:S05]  /*d200*/  BSYNC B0 ;  /* 0x0000000000007941 */ /* 0x000fea0003800000 */
.L_x_7485:
[----:B------:R-:W-:-:S04]  /*d210*/  IMAD R9, R68, R70, -R67 ;  /* 0x0000004644097224 */ /* 0x000fc800078e0a43 */
[----:B------:R-:W-:-:S05]  /*d220*/  IMAD.IADD R8, R9, 0x1, -R16 ;  /* 0x0000000109087824 */ /* 0x000fca00078e0a10 */
[----:B------:R-:W-:Y:S02]  /*d230*/  VIADDMNMX R73, R8, R70, R73, PT ;  /* 0x0000004608497246 */ /* 0x000fe40003800149 */
[----:B------:R-:W-:-:S07]  /*d240*/  VIMNMX R75, R75, R8, !PT ;  /* 0x000000084b4b7248 */ /* 0x000fce0007fe0100 */
.L_x_7484:
[----:B------:R-:W-:-:S04]  /*d250*/  ISETP.GT.AND P2, PT, R3, -0x1, PT ;  /* 0xffffffff0300780c */ /* 0x000fc80003f44270 */
[C---:B------:R-:W-:Y:S02]  /*d260*/  ISETP.GT.AND P4, PT, R75.reuse, RZ, P2 ;  /* 0x000000ff4b00720c */ /* 0x040fe40001784270 */
[----:B------:R-:W-:Y:S02]  /*d270*/  ISETP.GT.AND P6, PT, R75, 0x1, P2 ;  /* 0x000000014b00780c */ /* 0x000fe400017c4270 */
[C---:B------:R-:W-:Y:S02]  /*d280*/  ISETP.LT.OR P4, PT, R73.reuse, 0x1, P4 ;  /* 0x000000014900780c */ /* 0x040fe40002781670 */
[----:B------:R-:W-:Y:S02]  /*d290*/  ISETP.LT.OR P6, PT, R73, 0x2, P6 ;  /* 0x000000024900780c */ /* 0x000fe400037c1670 */
[----:B------:R-:W-:Y:S02]  /*d2a0*/  ISETP.GT.AND P3, PT, R75, 0x8, P2 ;  /* 0x000000084b00780c */ /* 0x000fe40001764270 */
[----:B------:R-:W-:-:S02]  /*d2b0*/  FSEL R82, R4, -INF , !P4 ;  /* 0xff80000004527808 */ /* 0x000fc40006000000 */
[----:B------:R-:W-:Y:S01]  /*d2c0*/  FSEL R80, R12, -INF , !P6 ;  /* 0xff8000000c507808 */ /* 0x000fe20007000000 */
[----:B------:R-:W0:Y:S01]  /*d2d0*/  SHFL.IDX PT, R4, R66, 0x1, 0x1c1f ;  /* 0x003c1f0042047f89 */ /* 0x000e2200000e0000 */
[C---:B------:R-:W-:Y:S02]  /*d2e0*/  ISETP.GT.AND P4, PT, R75.reuse, 0x9, P2 ;  /* 0x000000094b00780c */ /* 0x040fe40001784270 */
[----:B------:R-:W-:Y:S02]  /*d2f0*/  ISETP.GT.AND P6, PT, R75, 0x10, P2 ;  /* 0x000000104b00780c */ /* 0x000fe400017c4270 */
[C---:B------:R-:W-:Y:S02]  /*d300*/  ISETP.LT.OR P3, PT, R73.reuse, 0x9, P3 ;  /* 0x000000094900780c */ /* 0x040fe40001f61670 */
[C---:B------:R-:W-:Y:S02]  /*d310*/  ISETP.LT.OR P4, PT, R73.reuse, 0xa, P4 ;  /* 0x0000000a4900780c */ /* 0x040fe40002781670 */
[----:B------:R-:W-:-:S02]  /*d320*/  ISETP.LT.OR P6, PT, R73, 0x11, P6 ;  /* 0x000000114900780c */ /* 0x000fc400037c1670 */
[----:B------:R-:W-:Y:S02]  /*d330*/  FSEL R78, R14, -INF , !P3 ;  /* 0xff8000000e4e7808 */ /* 0x000fe40005800000 */
[----:B------:R-:W-:Y:S02]  /*d340*/  ISETP.GT.AND P3, PT, R75, 0x11, P2 ;  /* 0x000000114b00780c */ /* 0x000fe40001764270 */
[----:B------:R-:W-:Y:S02]  /*d350*/  FSEL R164, R164, -INF , !P4 ;  /* 0xff800000a4a47808 */ /* 0x000fe40006000000 */
[----:B------:R-:W-:Y:S02]  /*d360*/  FSEL R68, R165, -INF , !P6 ;  /* 0xff800000a5447808 */ /* 0x000fe40007000000 */
[C---:B------:R-:W-:Y:S02]  /*d370*/  ISETP.GT.AND P4, PT, R75.reuse, 0x18, P2 ;  /* 0x000000184b00780c */ /* 0x040fe40001784270 */
[----:B------:R-:W-:-:S02]  /*d380*/  ISETP.GT.AND P6, PT, R75, 0x19, P2 ;  /* 0x000000194b00780c */ /* 0x000fc400017c4270 */
[----:B------:R-:W-:Y:S01]  /*d390*/  ISETP.LT.OR P3, PT, R73, 0x12, P3 ;  /* 0x000000124900780c */ /* 0x000fe20001f61670 */
[----:B0-----:R-:W-:Y:S01]  /*d3a0*/  IMAD.IADD R66, R79, 0x1, R4 ;  /* 0x000000014f427824 */ /* 0x001fe200078e0204 */
[C---:B------:R-:W-:Y:S02]  /*d3b0*/  ISETP.LT.OR P4, PT, R73.reuse, 0x19, P4 ;  /* 0x000000194900780c */ /* 0x040fe40002781670 */
[----:B------:R-:W-:Y:S02]  /*d3c0*/  ISETP.LT.OR P6, PT, R73, 0x1a, P6 ;  /* 0x0000001a4900780c */ /* 0x000fe400037c1670 */
[----:B------:R-:W-:Y:S02]  /*d3d0*/  FSEL R166, R166, -INF , !P3 ;  /* 0xff800000a6a67808 */ /* 0x000fe40005800000 */
[----:B------:R-:W-:Y:S02]  /*d3e0*/  ISETP.GT.AND P3, PT, R75, 0x20, P2 ;  /* 0x000000204b00780c */ /* 0x000fe40001764270 */
[----:B------:R-:W-:-:S02]  /*d3f0*/  FSEL R70, R167, -INF , !P4 ;  /* 0xff800000a7467808 */ /* 0x000fc40006000000 */
[----:B------:R-:W-:Y:S02]  /*d400*/  FSEL R160, R160, -INF , !P6 ;  /* 0xff800000a0a07808 */ /* 0x000fe40007000000 */
        /* <DEDUP_REMOVED lines=11> */
[C---:B------:R-:W-:Y:S02]  /*d4c0*/  ISETP.LT.OR P3, PT, R73.reuse, 0x2a, P3 ;  /* 0x0000002a4900780c */ /* 0x040fe40001f61670 */
        /* <DEDUP_REMOVED lines=12> */
[C---:B------:R-:W-:Y:S02]  /*d590*/  ISETP.GT.AND P3, PT, R75.reuse, 0x41, P2 ;  /* 0x000000414b00780c */ /* 0x040fe40001764270 */
        /* <DEDUP_REMOVED lines=35> */
[----:B------:R-:W-:Y:S02]  /*d7d0*/  FSEL R61, R63, -INF , !P4 ;  /* 0xff8000003f3d7808 */ /* 0x000fe40006000000 */
[----:B------:R-:W-:Y:S02]  /*d7e0*/  FSEL R62, R64, -INF , !P6 ;  /* 0xff800000403e7808 */ /* 0x000fe40007000000 */
[C---:B------:R-:W-:Y:S02]  /*d7f0*/  ISETP.GT.AND P3, PT, R75.reuse, 0x71, P2 ;  /* 0x000000714b00780c */ /* 0x040fe40001764270 */
[C---:B------:R-:W-:Y:S02]  /*d800*/  ISETP.GT.AND P4, PT, R75.reuse, 0x78, P2 ;  /* 0x000000784b00780c */ /* 0x040fe40001784270 */
[----:B------:R-:W-:-:S02]  /*d810*/  ISETP.GT.AND P6, PT, R75, 0x79, P2 ;  /* 0x000000794b00780c */ /* 0x000fc400017c4270 */
[C---:B------:R-:W-:Y:S02]  /*d820*/  ISETP.LT.OR P3, PT, R73.reuse, 0x72, P3 ;  /* 0x000000724900780c */ /* 0x040fe40001f61670 */
[C---:B------:R-:W-:Y:S02]  /*d830*/  ISETP.LT.OR P4, PT, R73.reuse, 0x79, P4 ;  /* 0x000000794900780c */ /* 0x040fe40002781670 */
[----:B------:R-:W-:Y:S01]  /*d840*/  ISETP.LT.OR P6, PT, R73, 0x7a, P6 ;  /* 0x0000007a4900780c */ /* 0x000fe200037c1670 */
[----:B------:R-:W-:Y:S01]  /*d850*/  IMAD.IADD R73, R81, 0x1, R4 ;  /* 0x0000000151497824 */ /* 0x000fe200078e0204 */
[----:B------:R-:W-:Y:S02]  /*d860*/  FSEL R65, R65, -INF , !P3 ;  /* 0xff80000041417808 */ /* 0x000fe40005800000 */
        /* <DEDUP_REMOVED lines=16> */
.L_x_7490:
[----:B------:R-:W-:-:S05]  /*d970*/  IMAD.U32 R71, RZ, RZ, UR56 ;  /* 0x00000038ff477e24 */ /* 0x000fca000f8e00ff */
[----:B------:R-:W-:-:S13]  /*d980*/  ISETP.NE.AND P3, PT, R71, 0x1, PT ;  /* 0x000000014700780c */ /* 0x000fda0003f65270 */
[----:B------:R-:W0:Y:S02]  /*d990*/  @P3 LDC.64 R8, c[0x0][0x9e8] ;  /* 0x00027a00ff083b82 */ /* 0x000e240000000a00 */
[----:B0-----:R-:W-:-:S05]  /*d9a0*/  @P3 IMAD.HI.U32 R8, R4, R8, RZ ;  /* 0x0000000804083227 */ /* 0x001fca00078e00ff */
[----:B------:R-:W-:-:S07]  /*d9b0*/  @P3 SHF.R.U32.HI R4, RZ, R9, R8 ;  /* 0x00000009ff043219 */ /* 0x000fce0000011608 */
.L_x_7491:
[----:B------:R-:W-:Y:S05]  /*d9c0*/  BSYNC B0 ;  /* 0x0000000000007941 */ /* 0x000fea0003800000 */
.L_x_7489:
[----:B------:R-:W-:-:S04]  /*d9d0*/  IMAD R67, R4, R71, -R67 ;  /* 0x0000004704437224 */ /* 0x000fc800078e0a43 */
[----:B------:R-:W-:-:S05]  /*d9e0*/  IMAD.IADD R67, R67, 0x1, -R16 ;  /* 0x0000000143437824 */ /* 0x000fca00078e0a10 */
[----:B------:R-:W-:Y:S02]  /*d9f0*/  VIADDMNMX R66, R67, R71, R66, PT ;  /* 0x0000004743427246 */ /* 0x000fe40003800142 */
[----:B------:R-:W-:-:S07]  /*da00*/  VIMNMX R73, R73, R67, !PT ;  /* 0x0000004349497248 */ /* 0x000fce0007fe0100 */
.L_x_7488:
        /* <DEDUP_REMOVED lines=41> */
[----:B------:R-:W-:Y:S02]  /*dca0*/  FSEL R26, R26, -INF , !P3 ;  /* 0xff8000001a1a7808 */ /* 0x000fe40005800000 */
[----:B------:R-:W-:Y:S02]  /*dcb0*/  FMNMX.FTZ R4, R54, R9, !PT ;  /* 0x0000000936047209 */ /* 0x000fe40007810000 */
[----:B------:R-:W-:-:S02]  /*dcc0*/  ISETP.GT.AND P3, PT, R73, RZ, P2 ;  /* 0x000000ff4900720c */ /* 0x000fc40001764270 */
        /* <DEDUP_REMOVED lines=20> */
[----:B------:R-:W-:-:S05]  /*de10*/  FMNMX.FTZ R9, R64, R9, !PT ;  /* 0x0000000940097209 */ /* 0x000fca0007810000 */
[----:B------:R-:W0:Y:S02]  /*de20*/  SHFL.BFLY PT, R4, R9, 0x2, 0x1f ;  /* 0x0c401f0009047f89 */ /* 0x000e2400000e0000 */
[----:B0-----:R-:W-:-:S05]  /*de30*/  FMNMX.FTZ R8, R9, R4, !PT ;  /* 0x0000000409087209 */ /* 0x001fca0007810000 */
[----:B------:R-:W0:Y:S02]  /*de40*/  SHFL.BFLY PT, R67, R8, 0x1, 0x1f ;  /* 0x0c201f0008437f89 */ /* 0x000e2400000e0000 */
[----:B0-----:R-:W-:Y:S02]  /*de50*/  FMNMX.FTZ R4, R8, R67, !PT ;  /* 0x0000004308047209 */ /* 0x001fe40007810000 */
[----:B------:R-:W-:Y:S02]  /*de60*/  FSEL R8, R27, -INF , !P4 ;  /* 0xff8000001b087808 */ /* 0x000fe40006000000 */
[C---:B------:R-:W-:Y:S01]  /*de70*/  FSETP.NEU.FTZ.AND P6, PT, R4.reuse, -INF , PT ;  /* 0xff8000000400780b */ /* 0x040fe20003fdd000 */
[----:B------:R-:W-:Y:S01]  /*de80*/  FMUL.FTZ R9, R4, UR10 ;  /* 0x0000000a04097c20 */ /* 0x000fe20008410000 */
[----:B------:R-:W-:-:S04]  /*de90*/  ISETP.GT.AND P4, PT, R73, 0x29, P2 ;  /* 0x000000294900780c */ /* 0x000fc80001784270 */
[----:B------:R-:W-:Y:S02]  /*dea0*/  FSEL R9, R9, RZ, P6 ;  /* 0x000000ff09097208 */ /* 0x000fe40003000000 */
[----:B------:R-:W-:-:S03]  /*deb0*/  ISETP.LT.OR P4, PT, R66, 0x2a, P4 ;  /* 0x0000002a4200780c */ /* 0x000fc60002781670 */
[--C-:B------:R-:W-:Y:S01]  /*dec0*/  FFMA.FTZ R182, R78, UR10, -R9.reuse ;  /* 0x0000000a4eb67c23 */ /* 0x100fe20008010809 */
[----:B------:R-:W-:Y:S01]  /*ded0*/  FSEL R78, R6, -INF , !P3 ;  /* 0xff800000064e7808 */ /* 0x000fe20005800000 */
        /* <DEDUP_REMOVED lines=12> */
[----:B------:R0:W-:Y:S01]  /*dfa0*/  MUFU.EX2 R27, R164 ;  /* 0x000000a4001b7308 */ /* 0x0001e20000000800 */
        /* <DEDUP_REMOVED lines=9> */
[--C-:B0-----:R-:W-:Y:S01]  /*e040*/  FFMA.FTZ R164, R12, UR10, -R9.reuse ;  /* 0x0000000a0ca47c23 */ /* 0x101fe20008010809 */
[----:B------:R-:W-:Y:S01]  /*e050*/  FMNMX.FTZ R6, R20, R71, !PT ;  /* 0x0000004714067209 */ /* 0x000fe20007810000 */
[--C-:B------:R-:W-:Y:S01]  /*e060*/  FFMA.FTZ R31, R160, UR10, -R9.reuse ;  /* 0x0000000aa01f7c23 */ /* 0x100fe20008010809 */
[----:B------:R-:W-:Y:S01]  /*e070*/  ISETP.GT.AND P3, PT, R73, 0x40, P2 ;  /* 0x000000404900780c */ /* 0x000fe20001764270 */
[--C-:B------:R-:W-:Y:S01]  /*e080*/  FFMA.FTZ R160, R54, UR10, -R9.reuse ;  /* 0x0000000a36a07c23 */ /* 0x100fe20008010809 */
[----:B------:R-:W-:Y:S01]  /*e090*/  FMNMX.FTZ R71, R21, R6, !PT ;  /* 0x0000000615477209 */ /* 0x000fe20007810000 */
[--C-:B------:R-:W-:Y:S01]  /*e0a0*/  FFMA.FTZ R67, R82, UR10, -R9.reuse ;  /* 0x0000000a52437c23 */ /* 0x100fe20008010809 */
[----:B------:R-:W-:Y:S01]  /*e0b0*/  FSEL R28, R28, -INF , !P4 ;  /* 0xff8000001c1c7808 */ /* 0x000fe20006000000 */
[--C-:B-1----:R-:W-:Y:S01]  /*e0c0*/  FFMA.FTZ R166, R53, UR10, -R9.reuse ;  /* 0x0000000a35a67c23 */ /* 0x102fe20008010809 */
[----:B------:R-:W-:Y:S01]  /*e0d0*/  ISETP.LT.OR P3, PT, R66, 0x41, P3 ;  /* 0x000000414200780c */ /* 0x000fe20001f61670 */
[--C-:B------:R-:W-:Y:S01]  /*e0e0*/  FFMA.FTZ R180, R80, UR10, -R9.reuse ;  /* 0x0000000a50b47c23 */ /* 0x100fe20008010809 */
[----:B------:R-:W-:Y:S01]  /*e0f0*/  ISETP.GT.AND P4, PT, R73, 0x31, P2 ;  /* 0x000000314900780c */ /* 0x000fe20001784270 */
[----:B------:R-:W-:Y:S01]  /*e100*/  MUFU.EX2 R67, R67 ;  /* 0x0000004300437308 */ /* 0x000fe20000000800 */
[----:B------:R-:W-:Y:S01]  /*e110*/  FMNMX.FTZ R6, R24, R71, !PT ;  /* 0x0000004718067209 */ /* 0x000fe20007810000 */
[--C-:B------:R-:W-:Y:S01]  /*e120*/  FFMA.FTZ R172, R162, UR10, -R9.reuse ;  /* 0x0000000aa2ac7c23 */ /* 0x100fe20008010809 */
[----:B------:R-:W-:Y:S01]  /*e130*/  FSEL R70, R33, -INF , !P3 ;  /* 0xff80000021467808 */ /* 0x000fe20005800000 */
[--C-:B------:R-:W-:Y:S01]  /*e140*/  FFMA.FTZ R170, R51, UR10, -R9.reuse ;  /* 0x0000000a33aa7c23 */ /* 0x100fe20008010809 */
[----:B------:R-:W-:Y:S01]  /*e150*/  ISETP.LT.OR P4, PT, R66, 0x32, P4 ;  /* 0x000000324200780c */ /* 0x000fe20002781670 */
[--C-:B------:R-:W-:Y:S01]  /*e160*/  FFMA.FTZ R76, R76, UR10, -R9.reuse ;  /* 0x0000000a4c4c7c23 */ /* 0x100fe20008010809 */
[----:B------:R-:W-:Y:S01]  /*e170*/  FMNMX.FTZ R33, R25, R6, !PT ;  /* 0x0000000619217209 */ /* 0x000fe20007810000 */
[----:B------:R-:W-:Y:S01]  /*e180*/  MUFU.EX2 R180, R180 ;  /* 0x000000b400b47308 */ /* 0x000fe20000000800 */
[----:B------:R-:W-:Y:S01]  /*e190*/  FSEL R30, R30, -INF , !P4 ;  /* 0xff8000001e1e7808 */ /* 0x000fe20006000000 */
[--C-:B------:R-:W-:Y:S01]  /*e1a0*/  FFMA.FTZ R162, R56, UR10, -R9.reuse ;  /* 0x0000000a38a27c23 */ /* 0x100fe20008010809 */
[----:B------:R-:W-:Y:S01]  /*e1b0*/  FMNMX.FTZ R71, R26, R33, !PT ;  /* 0x000000211a477209 */ /* 0x000fe20007810000 */
[--C-:B------:R-:W-:Y:S01]  /*e1c0*/  FFMA.FTZ R156, R58, UR10, -R9.reuse ;  /* 0x0000000a3a9c7c23 */ /* 0x100fe20008010809 */
[----:B------:R-:W-:Y:S01]  /*e1d0*/  ISETP.GT.AND P4, PT, R73, 0x39, P2 ;  /* 0x000000394900780c */ /* 0x000fe20001784270 */
[--C-:B------:R-:W-:Y:S01]  /*e1e0*/  FFMA.FTZ R51, R59, UR10, -R9.reuse ;  /* 0x0000000a3b337c23 */ /* 0x100fe20008010809 */
[----:B------:R-:W-:Y:S01]  /*e1f0*/  ISETP.GT.AND P3, PT, R73, 0x48, P2 ;  /* 0x000000484900780c */ /* 0x000fe20001764270 */
[--C-:B------:R-:W-:Y:S01]  /*e200*/  FFMA.FTZ R158, R60, UR10, -R9.reuse ;  /* 0x0000000a3c9e7c23 */ /* 0x100fe20008010809 */
[----:B------:R-:W-:Y:S01]  /*e210*/  FMNMX.FTZ R75, R8, R71, !PT ;  /* 0x00000047084b7209 */ /* 0x000fe20007810000 */
[--C-:B------:R-:W-:Y:S01]  /*e220*/  FFMA.FTZ R152, R62, UR10, -R9.reuse ;  /* 0x0000000a3e987c23 */ /* 0x100fe20008010809 */
[C---:B------:R-:W-:Y:S01]  /*e230*/  ISETP.LT.OR P4, PT, R66.reuse, 0x3a, P4 ;  /* 0x0000003a4200780c */ /* 0x040fe20002781670 */
[--C-:B------:R-:W-:Y:S01]  /*e240*/  FFMA.FTZ R154, R63, UR10, -R9.reuse ;  /* 0x0000000a3f9a7c23 */ /* 0x100fe20008010809 */
[----:B------:R-:W-:Y:S01]  /*e250*/  ISETP.LT.OR P3, PT, R66, 0x49, P3 ;  /* 0x000000494200780c */ /* 0x000fe20001f61670 */
[----:B------:R-:W-:Y:S01]  /*e260*/  FFMA.FTZ R64, R64, UR10, -R9 ;  /* 0x0000000a40407c23 */ /* 0x000fe20008010809 */
[----:B------:R-:W-:Y:S01]  /*e270*/  FMNMX.FTZ R75, R28, R75, !PT ;  /* 0x0000004b1c4b7209 */ /* 0x000fe20007810000 */
[----:B------:R-:W-:Y:S01]  /*e280*/  MUFU.EX2 R182, R182 ;  /* 0x000000b600b67308 */ /* 0x000fe20000000800 */
[----:B------:R-:W-:-:S02]  /*e290*/  FSEL R32, R32, -INF , !P4 ;  /* 0xff80000020207808 */ /* 0x000fc40006000000 */
[----:B------:R-:W-:Y:S02]  /*e2a0*/  ISETP.GT.AND P4, PT, R73, 0x41, P2 ;  /* 0x000000414900780c */ /* 0x000fe40001784270 */
[----:B------:R-:W-:Y:S01]  /*e2b0*/  FSEL R71, R35, -INF , !P3 ;  /* 0xff80000023477808 */ /* 0x000fe20005800000 */
[----:B------:R-:W-:Y:S01]  /*e2c0*/  FFMA.FTZ R35, R74, UR10, -R9 ;  /* 0x0000000a4a237c23 */ /* 0x000fe20008010809 */
[----:B------:R-:W-:Y:S01]  /*e2d0*/  ISETP.GT.AND P3, PT, R73, 0x50, P2 ;  /* 0x000000504900780c */ /* 0x000fe20001764270 */
[----:B------:R-:W-:Y:S01]  /*e2e0*/  MUFU.EX2 R176, R176 ;  /* 0x000000b000b07308 */ /* 0x000fe20000000800 */
[----:B------:R-:W-:Y:S02]  /*e2f0*/  FMNMX.FTZ R75, R68, R75, !PT ;  /* 0x0000004b444b7209 */ /* 0x000fe40007810000 */
[C---:B------:R-:W-:Y:S02]  /*e300*/  ISETP.LT.OR P4, PT, R66.reuse, 0x42, P4 ;  /* 0x000000424200780c */ /* 0x040fe40002781670 */
[----:B------:R-:W-:-:S02]  /*e310*/  ISETP.LT.OR P3, PT, R66, 0x51, P3 ;  /* 0x000000514200780c */ /* 0x000fc40001f61670 */
[----:B------:R-:W-:Y:S01]  /*e320*/  FMNMX.FTZ R6, R30, R75, !PT ;  /* 0x0000004b1e067209 */ /* 0x000fe20007810000 */
[----:B------:R-:W-:Y:S01]  /*e330*/  FFMA.FTZ R75, R49, UR10, -R9 ;  /* 0x0000000a314b7c23 */ /* 0x000fe20008010809 */
[----:B------:R-:W-:Y:S01]  /*e340*/  FSEL R34, R34, -INF , !P4 ;  /* 0xff80000022227808 */ /* 0x000fe20006000000 */
[----:B------:R-:W-:Y:S01]  /*e350*/  MUFU.EX2 R178, R178 ;  /* 0x000000b200b27308 */ /* 0x000fe20000000800 */
[----:B------:R-:W-:Y:S02]  /*e360*/  ISETP.GT.AND P4, PT, R73, 0x49, P2 ;  /* 0x000000494900780c */ /* 0x000fe40001784270 */
[----:B------:R-:W-:Y:S02]  /*e370*/  FSEL R74, R37, -INF , !P3 ;  /* 0xff800000254a7808 */ /* 0x000fe40005800000 */
[----:B------:R-:W-:Y:S02]  /*e380*/  FMNMX.FTZ R37, R69, R6, !PT ;  /* 0x0000000645257209 */ /* 0x000fe40007810000 */
[----:B------:R-:W-:Y:S01]  /*e390*/  ISETP.LT.OR P4, PT, R66, 0x4a, P4 ;  /* 0x0000004a4200780c */ /* 0x000fe20002781670 */
[----:B------:R-:W-:Y:S01]  /*e3a0*/  MUFU.EX2 R31, R31 ;  /* 0x0000001f001f7308 */ /* 0x000fe20000000800 */
[----:B------:R-:W-:-:S02]  /*e3b0*/  FMNMX.FTZ R37, R32, R37, !PT ;  /* 0x0000002520257209 */ /* 0x000fc40007810000 */
[----:B------:R-:W-:Y:S02]  /*e3c0*/  FSEL R36, R36, -INF , !P4 ;  /* 0xff80000024247808 */ /* 0x000fe40006000000 */
[C---:B------:R-:W-:Y:S02]  /*e3d0*/  ISETP.GT.AND P3, PT, R73.reuse, 0x58, P2 ;  /* 0x000000584900780c */ /* 0x040fe40001764270 */
[----:B------:R-:W-:Y:S01]  /*e3e0*/  ISETP.GT.AND P4, PT, R73, 0x51, P2 ;  /* 0x000000514900780c */ /* 0x000fe20001784270 */
[----:B------:R-:W-:Y:S01]  /*e3f0*/  MUFU.EX2 R172, R172 ;  /* 0x000000ac00ac7308 */ /* 0x000fe20000000800 */
[----:B------:R-:W-:Y:S02]  /*e400*/  FMNMX.FTZ R37, R70, R37, !PT ;  /* 0x0000002546257209 */ /* 0x000fe40007810000 */
[C---:B------:R-:W-:Y:S02]  /*e410*/  ISETP.LT.OR P3, PT, R66.reuse, 0x59, P3 ;  /* 0x000000594200780c */ /* 0x040fe40001f61670 */
[----:B------:R-:W-:-:S02]  /*e420*/  ISETP.LT.OR P4, PT, R66, 0x52, P4 ;  /* 0x000000524200780c */ /* 0x000fc40002781670 */
[----:B------:R-:W-:Y:S01]  /*e430*/  FMNMX.FTZ R6, R34, R37, !PT ;  /* 0x0000002522067209 */ /* 0x000fe20007810000 */
[----:B------:R-:W-:Y:S01]  /*e440*/  MUFU.EX2 R33, R76 ;  /* 0x0000004c00217308 */ /* 0x000fe20000000800 */
[----:B------:R-:W-:Y:S02]  /*e450*/  FSEL R72, R39, -INF , !P3 ;  /* 0xff80000027487808 */ /* 0x000fe40005800000 */
[----:B------:R-:W-:Y:S02]  /*e460*/  FSEL R38, R38, -INF , !P4 ;  /* 0xff80000026267808 */ /* 0x000fe40006000000 */
[----:B------:R-:W-:Y:S02]  /*e470*/  FMNMX.FTZ R39, R71, R6, !PT ;  /* 0x0000000647277209 */ /* 0x000fe40007810000 */
[C---:B------:R-:W-:Y:S01]  /*e480*/  ISETP.GT.AND P4, PT, R73.reuse, 0x59, P2 ;  /* 0x000000594900780c */ /* 0x040fe20001784270 */
[----:B------:R-:W-:Y:S01]  /*e490*/  MUFU.EX2 R174, R174 ;  /* 0x000000ae00ae7308 */ /* 0x000fe20000000800 */
[----:B------:R-:W-:-:S02]  /*e4a0*/  ISETP.GT.AND P3, PT, R73, 0x60, P2 ;  /* 0x000000604900780c */ /* 0x000fc40001764270 */
[----:B------:R-:W-:Y:S02]  /*e4b0*/  FMNMX.FTZ R39, R36, R39, !PT ;  /* 0x0000002724277209 */ /* 0x000fe40007810000 */
[C---:B------:R-:W-:Y:S02]  /*e4c0*/  ISETP.LT.OR P4, PT, R66.reuse, 0x5a, P4 ;  /* 0x0000005a4200780c */ /* 0x040fe40002781670 */
[----:B------:R-:W-:Y:S01]  /*e4d0*/  ISETP.LT.OR P3, PT, R66, 0x61, P3 ;  /* 0x000000614200780c */ /* 0x000fe20001f61670 */
[----:B------:R-:W-:Y:S01]  /*e4e0*/  MUFU.EX2 R35, R35 ;  /* 0x0000002300237308 */ /* 0x000fe20000000800 */
[----:B------:R-:W-:Y:S02]  /*e4f0*/  FMNMX.FTZ R39, R74, R39, !PT ;  /* 0x000000274a277209 */ /* 0x000fe40007810000 */
[----:B------:R-:W-:Y:S02]  /*e500*/  FSEL R40, R40, -INF , !P4 ;  /* 0xff80000028287808 */ /* 0x000fe40006000000 */
[----:B------:R-:W-:-:S02]  /*e510*/  ISETP.GT.AND P4, PT, R73, 0x61, P2 ;  /* 0x000000614900780c */ /* 0x000fc40001784270 */
[----:B------:R-:W-:Y:S01]  /*e520*/  FSEL R49, R41, -INF , !P3 ;  /* 0xff80000029317808 */ /* 0x000fe20005800000 */
[----:B------:R-:W-:Y:S01]  /*e530*/  MUFU.EX2 R168, R168 ;  /* 0x000000a800a87308 */ /* 0x000fe20000000800 */
[----:B------:R-:W-:Y:S02]  /*e540*/  FMNMX.FTZ R41, R38, R39, !PT ;  /* 0x0000002726297209 */ /* 0x000fe40007810000 */
[----:B------:R-:W-:Y:S02]  /*e550*/  ISETP.LT.OR P4, PT, R66, 0x62, P4 ;  /* 0x000000624200780c */ /* 0x000fe40002781670 */
[----:B------:R-:W-:Y:S02]  /*e560*/  FMNMX.FTZ R41, R72, R41, !PT ;  /* 0x0000002948297209 */ /* 0x000fe40007810000 */
[----:B------:R-:W-:Y:S01]  /*e570*/  ISETP.GT.AND P3, PT, R73, 0x68, P2 ;  /* 0x000000684900780c */ /* 0x000fe20001764270 */
[----:B------:R0:W-:Y:S01]  /*e580*/  MUFU.EX2 R39, R50 ;  /* 0x0000003200277308 */ /* 0x0001e20000000800 */
[----:B------:R-:W-:-:S02]  /*e590*/  FSEL R42, R42, -INF , !P4 ;  /* 0xff8000002a2a7808 */ /* 0x000fc40006000000 */
[----:B------:R-:W-:Y:S02]  /*e5a0*/  ISETP.GT.AND P4, PT, R73, 0x69, P2 ;  /* 0x000000694900780c */ /* 0x000fe40001784270 */
[----:B------:R-:W-:Y:S02]  /*e5b0*/  FMNMX.FTZ R6, R40, R41, !PT ;  /* 0x0000002928067209 */ /* 0x000fe40007810000 */
[C---:B------:R-:W-:Y:S01]  /*e5c0*/  ISETP.LT.OR P3, PT, R66.reuse, 0x69, P3 ;  /* 0x000000694200780c */ /* 0x040fe20001f61670 */
[----:B------:R-:W-:Y:S01]  /*e5d0*/  MUFU.EX2 R37, R75 ;  /* 0x0000004b00257308 */ /* 0x000fe20000000800 */
[----:B------:R-:W-:Y:S02]  /*e5e0*/  ISETP.LT.OR P4, PT, R66, 0x6a, P4 ;  /* 0x0000006a4200780c */ /* 0x000fe40002781670 */
[----:B------:R-:W-:Y:S02]  /*e5f0*/  FMNMX.FTZ R41, R49, R6, !PT ;  /* 0x0000000631297209 */ /* 0x000fe40007810000 */
[----:B------:R-:W-:-:S02]  /*e600*/  FSEL R44, R44, -INF , !P3 ;  /* 0xff8000002c2c7808 */ /* 0x000fc40005800000 */
[----:B------:R-:W-:Y:S01]  /*e610*/  ISETP.GT.AND P3, PT, R73, 0x70, P2 ;  /* 0x000000704900780c */ /* 0x000fe20001764270 */
[----:B------:R-:W-:Y:S01]  /*e620*/  MUFU.EX2 R170, R170 ;  /* 0x000000aa00aa7308 */ /* 0x000fe20000000800 */
[----:B------:R-:W-:Y:S02]  /*e630*/  FSEL R12, R43, -INF , !P4 ;  /* 0xff8000002b0c7808 */ /* 0x000fe40006000000 */
[----:B------:R-:W-:Y:S02]  /*e640*/  FMNMX.FTZ R43, R42, R41, !PT ;  /* 0x000000292a2b7209 */ /* 0x000fe40007810000 */
[----:B------:R-:W-:Y:S02]  /*e650*/  ISETP.LT.OR P3, PT, R66, 0x71, P3 ;  /* 0x000000714200780c */ /* 0x000fe40001f61670 */
[----:B------:R-:W-:Y:S01]  /*e660*/  ISETP.GT.AND P4, PT, R73, 0x71, P2 ;  /* 0x000000714900780c */ /* 0x000fe20001784270 */
[----:B------:R1:W-:Y:S01]  /*e670*/  MUFU.EX2 R41, R52 ;  /* 0x0000003400297308 */ /* 0x0003e20000000800 */
[----:B------:R-:W-:-:S02]  /*e680*/  FMNMX.FTZ R43, R44, R43, !PT ;  /* 0x0000002b2c2b7209 */ /* 0x000fc40007810000 */
[----:B0-----:R-:W-:Y:S02]  /*e690*/  FSEL R50, R45, -INF , !P3 ;  /* 0xff8000002d327808 */ /* 0x001fe40005800000 */
[C---:B------:R-:W-:Y:S02]  /*e6a0*/  ISETP.GT.AND P3, PT, R73.reuse, 0x78, P2 ;  /* 0x000000784900780c */ /* 0x040fe40001764270 */
[----:B------:R-:W-:Y:S01]  /*e6b0*/  ISETP.LT.OR P4, PT, R66, 0x72, P4 ;  /* 0x000000724200780c */ /* 0x000fe20002781670 */
[----:B------:R-:W-:Y:S01]  /*e6c0*/  MUFU.EX2 R164, R164 ;  /* 0x000000a400a47308 */ /* 0x000fe20000000800 */
[----:B------:R-:W-:Y:S02]  /*e6d0*/  FMNMX.FTZ R43, R12, R43, !PT ;  /* 0x0000002b0c2b7209 */ /* 0x000fe40007810000 */
[----:B------:R-:W-:Y:S02]  /*e6e0*/  ISETP.GT.AND P2, PT, R73, 0x79, P2 ;  /* 0x000000794900780c */ /* 0x000fe40001744270 */
[----:B------:R-:W-:-:S02]  /*e6f0*/  ISETP.LT.OR P3, PT, R66, 0x79, P3 ;  /* 0x000000794200780c */ /* 0x000fc40001f61670 */
[----:B------:R-:W-:Y:S01]  /*e700*/  FSEL R46, R46, -INF , !P4 ;  /* 0xff8000002e2e7808 */ /* 0x000fe20006000000 */
[----:B------:R-:W-:Y:S01]  /*e710*/  MUFU.EX2 R166, R166 ;  /* 0x000000a600a67308 */ /* 0x000fe20000000800 */
[----:B------:R-:W-:Y:S02]  /*e720*/  FMNMX.FTZ R43, R50, R43, !PT ;  /* 0x0000002b322b7209 */ /* 0x000fe40007810000 */
[----:B------:R-:W-:Y:S02]  /*e730*/  ISETP.LT.OR P2, PT, R66, 0x7a, P2 ;  /* 0x0000007a4200780c */ /* 0x000fe40001741670 */
[----:B-1----:R-:W-:Y:S01]  /*e740*/  FSEL R52, R47, -INF , !P3 ;  /* 0xff8000002f347808 */ /* 0x002fe20005800000 */
[----:B------:R-:W-:Y:S01]  /*e750*/  FFMA.FTZ R47, R57, UR10, -R9 ;  /* 0x0000000a392f7c23 */ /* 0x000fe20008010809 */
[----:B------:R-:W-:Y:S01]  /*e760*/  FMNMX.FTZ R45, R46, R43, !PT ;  /* 0x0000002b2e2d7209 */ /* 0x000fe20007810000 */
[----:B------:R-:W-:Y:S01]  /*e770*/  MUFU.EX2 R160, R160 ;  /* 0x000000a000a07308 */ /* 0x000fe20000000800 */
[----:B------:R-:W-:-:S02]  /*e780*/  FSEL R48, R48, -INF , !P2 ;  /* 0xff80000030307808 */ /* 0x000fc40005000000 */
[----:B------:R-:W-:Y:S02]  /*e790*/  FMNMX.FTZ R45, R52, R45, !PT ;  /* 0x0000002d342d7209 */ /* 0x000fe40007810000 */
[----:B------:R-:W-:Y:S02]  /*e7a0*/  FSEL R54, R4, RZ, P6 ;  /* 0x000000ff04367208 */ /* 0x000fe40003000000 */
[----:B------:R-:W-:Y:S01]  /*e7b0*/  FMNMX.FTZ R6, R48, R45, !PT ;  /* 0x0000002d30067209 */ /* 0x000fe20007810000 */
[----:B------:R0:W-:Y:S01]  /*e7c0*/  MUFU.EX2 R43, R14 ;  /* 0x0000000e002b7308 */ /* 0x0001e20000000800 */
[----:B------:R-:W-:Y:S01]  /*e7d0*/  FFMA.FTZ R45, R55, UR10, -R9 ;  /* 0x0000000a372d7c23 */ /* 0x000fe20008010809 */
[----:B------:R-:W-:Y:S01]  /*e7e0*/  FADD.FTZ R54, -R54, R5 ;  /* 0x0000000536367221 */ /* 0x000fe20000010100 */
[--C-:B------:R-:W-:Y:S01]  /*e7f0*/  FFMA.FTZ R55, R65, UR10, -R9.reuse ;  /* 0x0000000a41377c23 */ /* 0x100fe20008010809 */
[----:B------:R-:W0:Y:S04]  /*e800*/  SHFL.BFLY PT, R53, R6, 0x2, 0x1f ;  /* 0x0c401f0006357f89 */ /* 0x000e2800000e0000 */
[----:B------:R-:W-:Y:S08]  /*e810*/  MUFU.EX2 R45, R45 ;  /* 0x0000002d002d7308 */ /* 0x000ff00000000800 */
[----:B------:R-:W-:Y:S08]  /*e820*/  MUFU.EX2 R162, R162 ;  /* 0x000000a200a27308 */ /* 0x000ff00000000800 */
[----:B------:R-:W-:Y:S01]  /*e830*/  MUFU.EX2 R47, R47 ;  /* 0x0000002f002f7308 */ /* 0x000fe20000000800 */
[----:B0-----:R-:W-:Y:S01]  /*e840*/  FMNMX.FTZ R14, R6, R53, !PT ;  /* 0x00000035060e7209 */ /* 0x001fe20007810000 */
[----:B------:R-:W-:-:S06]  /*e850*/  FFMA.FTZ R53, R61, UR10, -R9 ;  /* 0x0000000a3d357c23 */ /* 0x000fcc0008010809 */
[----:B------:R-:W-:Y:S01]  /*e860*/  MUFU.EX2 R156, R156 ;  /* 0x0000009c009c7308 */ /* 0x000fe20000000800 */
[----:B------:R-:W0:Y:S07]  /*e870*/  SHFL.BFLY PT, R57, R14, 0x1, 0x1f ;  /* 0x0c201f000e397f89 */ /* 0x000e2e00000e0000 */
[----:B------:R-:W-:Y:S08]  /*e880*/  MUFU.EX2 R51, R51 ;  /* 0x0000003300337308 */ /* 0x000ff00000000800 */
[----:B------:R-:W-:Y:S08]  /*e890*/  MUFU.EX2 R158, R158 ;  /* 0x0000009e009e7308 */ /* 0x000ff00000000800 */
[----:B------:R-:W-:Y:S01]  /*e8a0*/  MUFU.EX2 R53, R53 ;  /* 0x0000003500357308 */ /* 0x000fe20000000800 */
[----:B0-----:R-:W-:Y:S01]  /*e8b0*/  FMNMX.FTZ R6, R14, R57, !PT ;  /* 0x000000390e067209 */ /* 0x001fe20007810000 */
[----:B------:R-:W-:-:S03]  /*e8c0*/  FMUL.FTZ R14, R54, UR10 ;  /* 0x0000000a360e7c20 */ /* 0x000fc60008410000 */
[C---:B------:R-:W-:Y:S01]  /*e8d0*/  FSETP.NEU.FTZ.AND P2, PT, R6.reuse, -INF , PT ;  /* 0xff8000000600780b */ /* 0x040fe20003f5d000 */
[----:B------:R-:W-:Y:S02]  /*e8e0*/  FMUL.FTZ R9, R6, UR10 ;  /* 0x0000000a06097c20 */ /* 0x000fe40008410000 */
[----:B------:R-:W0:Y:S03]  /*e8f0*/  MUFU.EX2 R14, R14 ;  /* 0x0000000e000e7308 */ /* 0x000e260000000800 */
        /* <DEDUP_REMOVED lines=9> */
[----:B------:R-:W-:Y:S01]  /*e990*/  FFMA.FTZ R20, R20, UR10, -R9 ;  /* 0x0000000a14147c23 */ /* 0x000fe20008010809 */
[----:B0-----:R-:W-:Y:S01]  /*e9a0*/  FFMA.FTZ R11, R14, R2, R67 ;  /* 0x000000020e0b7223 */ /* 0x001fe20000010043 */
[--C-:B------:R-:W-:Y:S01]  /*e9b0*/  FFMA.FTZ R179, R21, UR10, -R9.reuse ;  /* 0x0000000a15b37c23 */ /* 0x100fe20008010809 */
[--C-:B------:R-:W-:Y:S01]  /*e9c0*/  FFMA.FTZ R24, R24, UR10, -R9.reuse ;  /* 0x0000000a18187c23 */ /* 0x100fe20008010809 */
[----:B------:R-:W-:Y:S01]  /*e9d0*/  FFMA.FTZ R173, R25, UR10, -R9 ;  /* 0x0000000a19ad7c23 */ /* 0x000fe20008010809 */
        /* <DEDUP_REMOVED lines=33> */
[----:B------:R-:W-:Y:S01]  /*ebf0*/  FSEL R2, R6, RZ, P2 ;  /* 0x000000ff06027208 */ /* 0x000fe20001000000 */
[----:B------:R-:W-:Y:S01]  /*ec00*/  MUFU.EX2 R20, R20 ;  /* 0x0000001400147308 */ /* 0x000fe20000000800 */
[----:B------:R-:W-:Y:S01]  /*ec10*/  FFMA.FTZ R9, R48, UR10, -R9 ;  /* 0x0000000a30097c23 */ /* 0x000fe20008010809 */
[----:B------:R-:W-:Y:S01]  /*ec20*/  FADD.FTZ R28, R174, R11 ;  /* 0x0000000bae1c7221 */ /* 0x000fe20000010000 */
[----:B------:R-:W-:-:S02]  /*ec30*/  IMAD.U32 R13, RZ, RZ, UR59 ;  /* 0x0000003bff0d7e24 */ /* 0x000fc4000f8e00ff */
[----:B------:R-:W-:Y:S01]  /*ec40*/  FADD.FTZ R2, -R2, R7 ;  /* 0x0000000702027221 */ /* 0x000fe20000010100 */
[----:B------:R-:W-:Y:S01]  /*ec50*/  ISETP.GT.AND P2, PT, R3, UR40, PT ;  /* 0x0000002803007c0c */ /* 0x000fe2000bf44270 */
[----:B------:R-:W-:Y:S01]  /*ec60*/  FADD.FTZ R11, R35, R28 ;  /* 0x0000001c230b7221 */ /* 0x000fe20000010000 */
[----:B------:R-:W-:Y:S01]  /*ec70*/  UMOV UR59, UR47 ;  /* 0x0000002f003b7c82 */ /* 0x000fe20008000000 */
[----:B------:R-:W-:Y:S01]  /*ec80*/  FMUL.FTZ R2, R2, UR10 ;  /* 0x0000000a02027c20 */ /* 0x000fe20008410000 */
[----:B------:R-:W-:Y:S01]  /*ec90*/  MUFU.EX2 R179, R179 ;  /* 0x000000b300b37308 */ /* 0x000fe20000000800 */
[----:B------:R-:W-:Y:S01]  /*eca0*/  FADD.FTZ R28, R168, R11 ;  /* 0x0000000ba81c7221 */ /* 0x000fe20000010000 */
[----:B------:R-:W-:Y:S01]  /*ecb0*/  @!P1 LEA R13, R13, UR41, 0x3 ;  /* 0x000000290d0d9c11 */ /* 0x000fe2000f8e18ff */
[----:B------:R-:W-:Y:S01]  /*ecc0*/  FMUL.FTZ R88, R88, R14 ;  /* 0x0000000e58587220 */ /* 0x000fe20000410000 */
[----:B------:R-:W-:Y:S01]  /*ecd0*/  F2FP.BF16.F32.PACK_AB R180, R180, R67 ;  /* 0x00000043b4b4723e */ /* 0x000fe200000010ff */
[----:B------:R-:W-:Y:S01]  /*ece0*/  FADD.FTZ R7, R37, R28 ;  /* 0x0000001c25077221 */ /* 0x000fe20000010000 */
[----:B------:R-:W-:Y:S01]  /*ecf0*/  F2FP.BF16.F32.PACK_AB R182, R27, R182 ;  /* 0x000000b61bb6723e */ /* 0x000fe200000010ff */
[----:B------:R-:W-:Y:S01]  /*ed00*/  @!P1 VIADD R13, R13, 0x28860 ;  /* 0x000288600d0d9836 */ /* 0x000fe20000000000 */
[----:B------:R0:W1:Y:S01]  /*ed10*/  MUFU.EX2 R28, R2 ;  /* 0x00000002001c7308 */ /* 0x0000620000000800 */
[----:B------:R-:W-:Y:S01]  /*ed20*/  FADD.FTZ R56, R170, R7 ;  /* 0x00000007aa387221 */ /* 0x000fe20000010000 */
[----:B------:R-:W-:Y:S01]  /*ed30*/  F2FP.BF16.F32.PACK_AB R176, R29, R176 ;  /* 0x000000b01db0723e */ /* 0x000fe200000010ff */
[----:B------:R-:W-:Y:S01]  /*ed40*/  FMUL.FTZ R89, R89, R14 ;  /* 0x0000000e59597220 */ /* 0x000fe20000410000 */
[----:B------:R-:W-:Y:S01]  /*ed50*/  @!P1 PRMT R13, RZ, 0x654, R13 ;  /* 0x00000654ff0d9816 */ /* 0x000fe2000000000d */
[----:B------:R-:W-:Y:S01]  /*ed60*/  FADD.FTZ R7, R39, R56 ;  /* 0x0000003827077221 */ /* 0x000fe20000010000 */
[----:B------:R-:W-:Y:S01]  /*ed70*/  F2FP.BF16.F32.PACK_AB R178, R31, R178 ;  /* 0x000000b21fb2723e */ /* 0x000fe200000010ff */
[----:B------:R-:W-:Y:S01]  /*ed80*/  FMUL.FTZ R92, R92, R14 ;  /* 0x0000000e5c5c7220 */ /* 0x000fe20000410000 */
[----:B------:R-:W2:Y:S01]  /*ed90*/  MUFU.EX2 R24, R24 ;  /* 0x0000001800187308 */ /* 0x000ea20000000800 */
[----:B------:R-:W-:Y:S01]  /*eda0*/  FADD.FTZ R56, R164, R7 ;  /* 0x00000007a4387221 */ /* 0x000fe20000010000 */
[----:B------:R3:W-:Y:S01]  /*edb0*/  @!P1 SYNCS.ARRIVE.TRANS64.RED.A1T0 RZ, [R13+URZ], RZ ;  /* 0x000000ff0dff99a7 */ /* 0x0007e2000810043f */
[----:B------:R-:W-:Y:S01]  /*edc0*/  F2FP.BF16.F32.PACK_AB R172, R33, R172 ;  /* 0x000000ac21ac723e */ /* 0x000fe200000010ff */
[----:B------:R-:W-:Y:S01]  /*edd0*/  FMUL.FTZ R93, R93, R14 ;  /* 0x0000000e5d5d7220 */ /* 0x000fe20000410000 */
[----:B------:R-:W-:Y:S01]  /*ede0*/  FADD.FTZ R7, R41, R56 ;  /* 0x0000003829077221 */ /* 0x000fe20000010000 */
[----:B------:R-:W-:Y:S01]  /*edf0*/  F2FP.BF16.F32.PACK_AB R174, R35, R174 ;  /* 0x000000ae23ae723e */ /* 0x000fe200000010ff */
[----:B------:R-:W-:Y:S01]  /*ee00*/  FMUL.FTZ R96, R96, R14 ;  /* 0x0000000e60607220 */ /* 0x000fe20000410000 */
[----:B------:R-:W4:Y:S01]  /*ee10*/  MUFU.EX2 R173, R173 ;  /* 0x000000ad00ad7308 */ /* 0x000f220000000800 */
[----:B0-----:R-:W-:Y:S01]  /*ee20*/  FADD.FTZ R2, R166, R7 ;  /* 0x00000007a6027221 */ /* 0x001fe20000010000 */
[----:B-1----:R-:W-:Y:S01]  /*ee30*/  FFMA.FTZ R7, R28, R0, R181 ;  /* 0x000000001c077223 */ /* 0x002fe200000100b5 */
        /* <DEDUP_REMOVED lines=13> */
[----:B------:R-:W-:Y:S01]  /*ef10*/  MUFU.EX2 R152, R152 ;  /* 0x0000009800987308 */ /* 0x000fe20000000800 */
[----:B------:R-:W-:Y:S01]  /*ef20*/  FADD.FTZ R48, R162, R11 ;  /* 0x0000000ba2307221 */ /* 0x000fe20000010000 */
[----:B------:R-:W-:Y:S01]  /*ef30*/  FADD.FTZ R7, R177, R2 ;  /* 0x00000002b1077221 */ /* 0x000fe20000010000 */
[----:B------:R-:W-:Y:S01]  /*ef40*/  F2FP.BF16.F32.PACK_AB R160, R45, R160 ;  /* 0x000000a02da0723e */ /* 0x000fe200000010ff */
[----:B------:R-:W-:Y:S01]  /*ef50*/  FMUL.FTZ R101, R101, R14 ;  /* 0x0000000e65657220 */ /* 0x000fe20000410000 */
[C---:B------:R-:W-:Y:S01]  /*ef60*/  FADD.FTZ R11, R47.reuse, R48 ;  /* 0x000000302f0b7221 */ /* 0x040fe20000010000 */
[----:B------:R-:W-:Y:S01]  /*ef70*/  FADD.FTZ R2, R20, R7 ;  /* 0x0000000714027221 */ /* 0x000fe20000010000 */
[----:B------:R-:W-:Y:S01]  /*ef80*/  F2FP.BF16.F32.PACK_AB R162, R47, R162 ;  /* 0x000000a22fa2723e */ /* 0x000fe200000010ff */
[----:B------:R-:W1:Y:S01]  /*ef90*/  MUFU.EX2 R175, R175 ;  /* 0x000000af00af7308 */ /* 0x000e620000000800 */
[----:B------:R-:W-:Y:S01]  /*efa0*/  FADD.FTZ R48, R156, R11 ;  /* 0x0000000b9c307221 */ /* 0x000fe20000010000 */
[----:B------:R-:W-:Y:S01]  /*efb0*/  FADD.FTZ R7, R179, R2 ;  /* 0x00000002b3077221 */ /* 0x000fe20000010000 */
[C---:B------:R-:W-:Y:S01]  /*efc0*/  F2FP.BF16.F32.PACK_AB R156, R51.reuse, R156 ;  /* 0x0000009c339c723e */ /* 0x040fe200000010ff */
[-C--:B------:R-:W-:Y:S01]  /*efd0*/  FMUL.FTZ R104, R104, R14.reuse ;  /* 0x0000000e68687220 */ /* 0x080fe20000410000 */
[----:B------:R-:W-:Y:S01]  /*efe0*/  FADD.FTZ R11, R51, R48 ;  /* 0x00000030330b7221 */ /* 0x000fe20000010000 */
[----:B--2---:R-:W-:Y:S01]  /*eff0*/  FADD.FTZ R2, R24, R7 ;  /* 0x0000000718027221 */ /* 0x004fe20000010000 */
[-C--:B------:R-:W-:Y:S01]  /*f000*/  FMUL.FTZ R105, R105, R14.reuse ;  /* 0x0000000e69697220 */ /* 0x080fe20000410000 */
[----:B------:R-:W-:Y:S01]  /*f010*/  MUFU.EX2 R55, R55 ;  /* 0x0000003700377308 */ /* 0x000fe20000000800 */
[-C--:B------:R-:W-:Y:S01]  /*f020*/  FMUL.FTZ R108, R108, R14.reuse ;  /* 0x0000000e6c6c7220 */ /* 0x080fe20000410000 */
[----:B----4-:R-:W-:Y:S01]  /*f030*/  FADD.FTZ R7, R173, R2 ;  /* 0x00000002ad077221 */ /* 0x010fe20000010000 */
[-C--:B------:R-:W-:Y:S01]  /*f040*/  FMUL.FTZ R109, R109, R14.reuse ;  /* 0x0000000e6d6d7220 */ /* 0x080fe20000410000 */
[-C--:B------:R-:W-:Y:S01]  /*f050*/  FMUL.FTZ R112, R112, R14.reuse ;  /* 0x0000000e70707220 */ /* 0x080fe20000410000 */
[-C--:B------:R-:W-:Y:S01]  /*f060*/  FMUL.FTZ R113, R113, R14.reuse ;  /* 0x0000000e71717220 */ /* 0x080fe20000410000 */
[----:B0-----:R-:W-:Y:S01]  /*f070*/  FADD.FTZ R2, R26, R7 ;  /* 0x000000071a027221 */ /* 0x001fe20000010000 */
[-C--:B------:R-:W-:Y:S01]  /*f080*/  FMUL.FTZ R116, R116, R14.reuse ;  /* 0x0000000e74747220 */ /* 0x080fe20000410000 */
[----:B------:R-:W0:Y:S01]  /*f090*/  MUFU.EX2 R8, R8 ;  /* 0x0000000800087308 */ /* 0x000e220000000800 */
[-C--:B------:R-:W-:Y:S01]  /*f0a0*/  FMUL.FTZ R117, R117, R14.reuse ;  /* 0x0000000e75757220 */ /* 0x080fe20000410000 */
[----:B-1----:R-:W-:Y:S01]  /*f0b0*/  FADD.FTZ R7, R175, R2 ;  /* 0x00000002af077221 */ /* 0x002fe20000010000 */
        /* <DEDUP_REMOVED lines=13> */
[----:B------:R2:W-:Y:S01]  /*f190*/  MUFU.EX2 R0, R36 ;  /* 0x0000002400007308 */ /* 0x0005e20000000800 */
[----:B0-----:R-:W-:Y:S01]  /*f1a0*/  FADD.FTZ R2, R8, R7 ;  /* 0x0000000708027221 */ /* 0x001fe20000010000 */
[-C--:B------:R-:W-:Y:S01]  /*f1b0*/  FMUL.FTZ R144, R144, R14.reuse ;  /* 0x0000000e90907220 */ /* 0x080fe20000410000 */
[-C--:B------:R-:W-:Y:S01]  /*f1c0*/  FMUL.FTZ R145, R145, R14.reuse ;  /* 0x0000000e91917220 */ /* 0x080fe20000410000 */
[-C--:B------:R-:W-:Y:S01]  /*f1d0*/  FMUL.FTZ R148, R148, R14.reuse ;  /* 0x0000000e94947220 */ /* 0x080fe20000410000 */
[----:B------:R-:W-:Y:S01]  /*f1e0*/  FMUL.FTZ R149, R149, R14 ;  /* 0x0000000e95957220 */ /* 0x000fe20000410000 */
[----:B------:R-:W-:Y:S01]  /*f1f0*/  F2FP.BF16.F32.PACK_AB R181, R10, R181 ;  /* 0x000000b50ab5723e */ /* 0x000fe200000010ff */
[----:B------:R-:W-:Y:S01]  /*f200*/  VIADD R3, R3, 0xffffffff ;  /* 0xffffffff03037836 */ /* 0x000fe20000000000 */
[----:B------:R-:W0:Y:S01]  /*f210*/  MUFU.EX2 R169, R169 ;  /* 0x000000a900a97308 */ /* 0x000e220000000800 */
[----:B--2---:R-:W-:Y:S01]  /*f220*/  FADD.FTZ R36, R158, R11 ;  /* 0x0000000b9e247221 */ /* 0x004fe20000010000 */
[C---:B------:R-:W-:Y:S01]  /*f230*/  F2FP.BF16.F32.PACK_AB R158, R53.reuse, R158 ;  /* 0x0000009e359e723e */ /* 0x040fe200000010ff */
[-C--:B------:R-:W-:Y:S01]  /*f240*/  FMUL.FTZ R90, R90, R28.reuse ;  /* 0x0000001c5a5a7220 */ /* 0x080fe20000410000 */
[----:B------:R-:W-:Y:S01]  /*f250*/  F2FP.BF16.F32.PACK_AB R183, R54, R183 ;  /* 0x000000b736b7723e */ /* 0x000fe200000010ff */
[----:B------:R-:W-:Y:S01]  /*f260*/  FADD.FTZ R11, R53, R36 ;  /* 0x00000024350b7221 */ /* 0x000fe20000010000 */
[----:B------:R-:W-:Y:S01]  /*f270*/  F2FP.BF16.F32.PACK_AB R177, R20, R177 ;  /* 0x000000b114b1723e */ /* 0x000fe200000010ff */
[----:B------:R-:W-:Y:S01]  /*f280*/  FMUL.FTZ R91, R91, R28 ;  /* 0x0000001c5b5b7220 */ /* 0x000fe20000410000 */
[----:B------:R-:W2:Y:S01]  /*f290*/  MUFU.EX2 R5, R64 ;  /* 0x0000004000057308 */ /* 0x000ea20000000800 */
[----:B------:R-:W-:Y:S01]  /*f2a0*/  FADD.FTZ R36, R152, R11 ;  /* 0x0000000b98247221 */ /* 0x000fe20000010000 */
[C---:B------:R-:W-:Y:S01]  /*f2b0*/  F2FP.BF16.F32.PACK_AB R152, R55.reuse, R152 ;  /* 0x000000983798723e */ /* 0x040fe200000010ff */
[-C--:B------:R-:W-:Y:S01]  /*f2c0*/  FMUL.FTZ R94, R94, R28.reuse ;  /* 0x0000001c5e5e7220 */ /* 0x080fe20000410000 */
[----:B------:R-:W-:Y:S01]  /*f2d0*/  F2FP.BF16.F32.PACK_AB R179, R24, R179 ;  /* 0x000000b318b3723e */ /* 0x000fe200000010ff */
[----:B------:R-:W-:Y:S01]  /*f2e0*/  FADD.FTZ R11, R55, R36 ;  /* 0x00000024370b7221 */ /* 0x000fe20000010000 */
[----:B------:R-:W-:Y:S01]  /*f2f0*/  F2FP.BF16.F32.PACK_AB R173, R26, R173 ;  /* 0x000000ad1aad723e */ /* 0x000fe200000010ff */
[-C--:B------:R-:W-:Y:S01]  /*f300*/  FMUL.FTZ R95, R95, R28.reuse ;  /* 0x0000001c5f5f7220 */ /* 0x080fe20000410000 */
[----:B------:R-:W4:Y:S01]  /*f310*/  MUFU.EX2 R30, R30 ;  /* 0x0000001e001e7308 */ /* 0x000f220000000800 */
[----:B-1----:R-:W-:Y:S01]  /*f320*/  FADD.FTZ R36, R154, R11 ;  /* 0x0000000b9a247221 */ /* 0x002fe20000010000 */
[----:B0-----:R-:W-:Y:S01]  /*f330*/  FADD.FTZ R7, R169, R2 ;  /* 0x00000002a9077221 */ /* 0x001fe20000010000 */
[----:B------:R-:W-:Y:S01]  /*f340*/  F2FP.BF16.F32.PACK_AB R175, R8, R175 ;  /* 0x000000af08af723e */ /* 0x000fe200000010ff */
        /* <DEDUP_REMOVED lines=12> */
[----:B------:R-:W1:Y:S01]  /*f410*/  MUFU.EX2 R32, R32 ;  /* 0x0000002000207308 */ /* 0x000e620000000800 */
[C---:B----4-:R-:W-:Y:S01]  /*f420*/  FADD.FTZ R36, R30.reuse, R7 ;  /* 0x000000071e247221 */ /* 0x050fe20000010000 */
[----:B------:R-:W-:Y:S01]  /*f430*/  F2FP.BF16.F32.PACK_AB R169, R30, R169 ;  /* 0x000000a91ea9723e */ /* 0x000fe200000010ff */
[-C--:B------:R-:W-:Y:S01]  /*f440*/  FMUL.FTZ R115, R115, R28.reuse ;  /* 0x0000001c73737220 */ /* 0x080fe20000410000 */
[-C--:B------:R-:W-:Y:S01]  /*f450*/  FMUL.FTZ R118, R118, R28.reuse ;  /* 0x0000001c76767220 */ /* 0x080fe20000410000 */
[-C--:B------:R-:W-:Y:S01]  /*f460*/  FMUL.FTZ R119, R119, R28.reuse ;  /* 0x0000001c77777220 */ /* 0x080fe20000410000 */
[-C--:B------:R-:W-:Y:S01]  /*f470*/  FMUL.FTZ R122, R122, R28.reuse ;  /* 0x0000001c7a7a7220 */ /* 0x080fe20000410000 */
[-C--:B------:R-:W-:Y:S01]  /*f480*/  FMUL.FTZ R123, R123, R28.reuse ;  /* 0x0000001c7b7b7220 */ /* 0x080fe20000410000 */
[----:B------:R-:W2:Y:S01]  /*f490*/  MUFU.EX2 R165, R165 ;  /* 0x000000a500a57308 */ /* 0x000ea20000000800 */
        /* <DEDUP_REMOVED lines=8> */
[C---:B-1----:R-:W-:Y:S01]  /*f520*/  FADD.FTZ R36, R32.reuse, R5 ;  /* 0x0000000520247221 */ /* 0x042fe20000010000 */
[----:B------:R-:W-:Y:S01]  /*f530*/  F2FP.BF16.F32.PACK_AB R171, R32, R171 ;  /* 0x000000ab20ab723e */ /* 0x000fe200000010ff */
[-C--:B------:R-:W-:Y:S01]  /*f540*/  FMUL.FTZ R138, R138, R28.reuse ;  /* 0x0000001c8a8a7220 */ /* 0x080fe20000410000 */
[-C--:B------:R-:W-:Y:S01]  /*f550*/  FMUL.FTZ R139, R139, R28.reuse ;  /* 0x0000001c8b8b7220 */ /* 0x080fe20000410000 */
[-C--:B------:R-:W-:Y:S01]  /*f560*/  FMUL.FTZ R142, R142, R28.reuse ;  /* 0x0000001c8e8e7220 */ /* 0x080fe20000410000 */
[-C--:B------:R-:W-:Y:S01]  /*f570*/  FMUL.FTZ R143, R143, R28.reuse ;  /* 0x0000001c8f8f7220 */ /* 0x080fe20000410000 */
[-C--:B------:R-:W-:Y:S01]  /*f580*/  FMUL.FTZ R146, R146, R28.reuse ;  /* 0x0000001c92927220 */ /* 0x080fe20000410000 */
[----:B------:R-:W1:Y:S01]  /*f590*/  MUFU.EX2 R167, R167 ;  /* 0x000000a700a77308 */ /* 0x000e620000000800 */
[----:B--2---:R-:W-:Y:S01]  /*f5a0*/  FADD.FTZ R5, R165, R36 ;  /* 0x00000024a5057221 */ /* 0x004fe20000010000 */
[-C--:B------:R-:W-:Y:S01]  /*f5b0*/  FMUL.FTZ R147, R147, R28.reuse ;  /* 0x0000001c93937220 */ /* 0x080fe20000410000 */
[-C--:B------:R-:W-:Y:S01]  /*f5c0*/  FMUL.FTZ R150, R150, R28.reuse ;  /* 0x0000001c96967220 */ /* 0x080fe20000410000 */
[----:B------:R-:W-:Y:S01]  /*f5d0*/  FMUL.FTZ R151, R151, R28 ;  /* 0x0000001c97977220 */ /* 0x000fe20000410000 */
[----:B------:R-:W-:-:S03]  /*f5e0*/  IMAD.MOV.U32 R7, RZ, RZ, R6 ;  /* 0x000000ffff077224 */ /* 0x000fc600078e0006 */
[----:B------:R-:W2:Y:S01]  /*f5f0*/  MUFU.EX2 R161, R161 ;  /* 0x000000a100a17308 */ /* 0x000ea20000000800 */
[C---:B0-----:R-:W-:Y:S01]  /*f600*/  FADD.FTZ R36, R34.reuse, R5 ;  /* 0x0000000522247221 */ /* 0x041fe20000010000 */
[----:B------:R-:W-:-:S06]  /*f610*/  F2FP.BF16.F32.PACK_AB R165, R34, R165 ;  /* 0x000000a522a5723e */ /* 0x000fcc00000010ff */
[----:B------:R-:W0:Y:S01]  /*f620*/  MUFU.EX2 R38, R38 ;  /* 0x0000002600267308 */ /* 0x000e220000000800 */
[----:B-1----:R-:W-:Y:S01]  /*f630*/  FADD.FTZ R5, R167, R36 ;  /* 0x00000024a7057221 */ /* 0x002fe20000010000 */
[----:B------:R-:W-:-:S03]  /*f640*/  F2FP.BF16.F32.PACK_AB R167, R0, R167 ;  /* 0x000000a700a7723e */ /* 0x000fc600000010ff */
[----:B------:R-:W-:Y:S01]  /*f650*/  FADD.FTZ R36, R0, R5 ;  /* 0x0000000500247221 */ /* 0x000fe20000010000 */
[----:B------:R-:W-:Y:S02]  /*f660*/  IMAD.MOV.U32 R5, RZ, RZ, R4 ;  /* 0x000000ffff057224 */ /* 0x000fe400078e0004 */
        /* <DEDUP_REMOVED lines=28> */
[----:B---3--:R-:W-:Y:S06]  /*f830*/  @P2 BRA `(.L_x_7492) ;  /* 0xffffffc400e82947 */ /* 0x008fec000383ffff */
.L_x_7475:
[----:B------:R-:W-:Y:S06]  /*f840*/  BAR.ARV 0x8, 0x180 ;  /* 0x0206000000007b1d */ /* 0x000fec0000002000 */
[----:B------:R-:W-:Y:S05]  /*f850*/  @!P0 BRA `(.L_x_7493) ;  /* 0x0000000000048947 */ /* 0x000fea0003800000 */
[----:B------:R-:W-:Y:S01]  /*f860*/  BPT.TRAP 0x1 ;  /* 0x000000040000795c */ /* 0x000fe20000300000 */
.L_x_7493:
[----:B------:R-:W-:Y:S01]  /*f870*/  ULEA UR5, UR47, UR41, 0x3 ;  /* 0x000000292f057291 */ /* 0x000fe2000f8e183f */
[----:B------:R-:W-:-:S05]  /*f880*/  IMAD.U32 R3, RZ, RZ, UR50 ;  /* 0x00000032ff037e24 */ /* 0x000fca000f8e00ff */
[----:B------:R-:W-:-:S04]  /*f890*/  SHF.L.U32 R3, R3, 0x1f, RZ ;  /* 0x0000001f03037819 */ /* 0x000fc800000006ff */
[----:B------:R0:W1:Y:S01]  /*f8a0*/  SYNCS.PHASECHK.TRANS64.TRYWAIT P2, [UR5+0x28850], R3 ;  /* 0x02885003ff0075a7 */ /* 0x0000620008040145 */
[----:B------:R-:W-:Y:S05]  /*f8b0*/  @!P0 BRA `(.L_x_7494) ;  /* 0x0000000000048947 */ /* 0x000fea0003800000 */
[----:B------:R-:W-:Y:S01]  /*f8c0*/  BPT.TRAP 0x1 ;  /* 0x000000040000795c */ /* 0x000fe20000300000 */
.L_x_7494:
[----:B-1----:R-:W-:Y:S05]  /*f8d0*/  @P2 BRA `(.L_x_7495) ;  /* 0x0000000000082947 */ /* 0x002fea0003800000 */
[----:B------:R-:W1:Y:S02]  /*f8e0*/  SYNCS.PHASECHK.TRANS64.TRYWAIT P0, [UR5+0x28850], R3 ;  /* 0x02885003ff0075a7 */ /* 0x000e640008000145 */
[----:B-1----:R-:W-:Y:S05]  /*f8f0*/  @!P0 BRA `(.L_x_7496) ;  /* 0x000000a800d48947 */ /* 0x002fea0003800000 */
.L_x_7495:
[----:B------:R-:W-:Y:S01]  /*f900*/  UIADD3 UR41, UR41, 0x400, URZ ;  /* 0x0000040029297890 */ /* 0x000fe2000fffe03f */
[----:B------:R-:W-:Y:S01]  /*f910*/  WARPGROUP.ARRIVE ;  /* 0x00000000000079c5 */ /* 0x000fe20000000000 */
[----:B------:R-:W-:Y:S01]  /*f920*/  UMOV UR7, 0x40000040 ;  /* 0x4000004000077882 */ /* 0x000fe20000000000 */
[----:B01----:R-:W0:Y:S01]  /*f930*/  SHFL.BFLY PT, R3, R2, 0x2, 0x1f ;  /* 0x0c401f0002037f89 */ /* 0x003e2200000e0000 */
[----:B------:R-:W-:Y:S01]  /*f940*/  USHF.R.U32.HI UR41, URZ, 0x4, UR41 ;  /* 0x000000043f297899 */ /* 0x000fe20008011629 */
[----:B------:R-:W-:Y:S01]  /*f950*/  IMAD.U32 R11, RZ, RZ, UR5 ;  /* 0x00000005ff0b7e24 */ /* 0x000fe2000f8e00ff */
[----:B------:R-:W-:Y:S01]  /*f960*/  UIADD3 UR48, UR48, 0x1, URZ ;  /* 0x0000000130307890 */ /* 0x000fe2000fffe03f */
[----:B------:R-:W1:Y:S01]  /*f970*/  SHFL.BFLY PT, R5, R0, 0x2, 0x1f ;  /* 0x0c401f0000057f89 */ /* 0x000e6200000e0000 */
[----:B------:R-:W-:Y:S01]  /*f980*/  ULOP3.LUT UR41, UR41, 0x3fff, URZ, 0xc0, !UPT ;  /* 0x00003fff29297892 */ /* 0x000fe2000f8ec03f */
[----:B------:R-:W-:Y:S02]  /*f990*/  @!P1 VIADD R11, R11, 0x28860 ;  /* 0x000288600b0b9836 */ /* 0x000fe40000000000 */
[----:B------:R-:W-:Y:S01]  /*f9a0*/  IMAD.MOV.U32 R9, RZ, RZ, RZ ;  /* 0x000000ffff097224 */ /* 0x000fe200078e00ff */
[----:B------:R-:W-:Y:S01]  /*f9b0*/  ULOP3.LUT UR4, UR41, 0x4000000, URZ, 0xfc, !UPT ;  /* 0x0400000029047892 */ /* 0x000fe2000f8efc3f */
[----:B------:R-:W-:Y:S01]  /*f9c0*/  IMAD.U32 R14, RZ, RZ, UR10 ;  /* 0x0000000aff0e7e24 */ /* 0x000fe2000f8e00ff */
[----:B------:R-:W-:Y:S01]  /*f9d0*/  @!P1 PRMT R11, RZ, 0x654, R11 ;  /* 0x00000654ff0b9816 */ /* 0x000fe2000000000b */
[----:B------:R-:W-:Y:S01]  /*f9e0*/  IMAD.MOV.U32 R20, RZ, RZ, -0x800000 ;  /* 0xff800000ff147424 */ /* 0x000fe200078e00ff */
[----:B------:R-:W-:-:S02]  /*f9f0*/  ULEA UR4, UR47, UR4, 0xb ;  /* 0x000000042f047291 */ /* 0x000fc4000f8e583f */
[----:B------:R-:W-:-:S04]  /*fa00*/  UIADD3 UR47, UR47, 0x1, URZ ;  /* 0x000000012f2f7890 */ /* 0x000fc8000fffe03f */
[----:B------:R-:W-:Y:S01]  /*fa10*/  UISETP.NE.AND UP0, UPT, UR47, 0x2, UPT ;  /* 0x000000022f00788c */ /* 0x000fe2000bf05270 */
[----:B------:R-:W-:Y:S02]  /*fa20*/  UMOV UR6, UR4 ;  /* 0x0000000400067c82 */ /* 0x000fe40008000000 */
[----:B------:R-:W-:Y:S01]  /*fa30*/  HGMMA.64x128x16.F32.BF16 R88, R180, gdesc[UR4].tnspB, R88, gsb0 ;  /* 0x41e00004b4587df0 */ /* 0x000fe20008001858 */
[----:B------:R-:W-:Y:S01]  /*fa40*/  UIADD3 UR6, UR4, 0x80, URZ ;  /* 0x0000008004067890 */ /* 0x000fe2000fffe03f */
[----:B0-----:R-:W-:Y:S01]  /*fa50*/  FADD.FTZ R3, R3, R2 ;  /* 0x0000000203037221 */ /* 0x001fe20000010000 */
[----:B------:R-:W-:Y:S01]  /*fa60*/  UMOV UR7, 0x40000040 ;  /* 0x4000004000077882 */ /* 0x000fe20000000000 */
[----:B------:R-:W-:Y:S02]  /*fa70*/  IMAD.MOV.U32 R2, RZ, RZ, RZ ;  /* 0x000000ffff027224 */ /* 0x000fe400078e00ff */
[----:B-1----:R-:W-:Y:S01]  /*fa80*/  FADD.FTZ R5, R5, R0 ;  /* 0x0000000005057221 */ /* 0x002fe20000010000 */
[----:B------:R-:W-:Y:S01]  /*fa90*/  IMAD.MOV.U32 R0, RZ, RZ, -0x800000 ;  /* 0xff800000ff007424 */ /* 0x000fe200078e00ff */
[----:B------:R-:W0:Y:S01]  /*faa0*/  SHFL.BFLY PT, R8, R3, 0x1, 0x1f ;  /* 0x0c201f0003087f89 */ /* 0x000e2200000e0000 */
[----:B------:R-:W-:-:S03]  /*fab0*/  USEL UR47, UR47, URZ, UP0 ;  /* 0x0000003f2f2f7287 */ /* 0x000fc60008000000 */
[----:B------:R-:W1:Y:S01]  /*fac0*/  SHFL.BFLY PT, R10, R5, 0x1, 0x1f ;  /* 0x0c201f00050a7f89 */ /* 0x000e6200000e0000 */
[----:B0-----:R-:W-:Y:S01]  /*fad0*/  FADD.FTZ R8, R3, R8 ;  /* 0x0000000803087221 */ /* 0x001fe20000010000 */
[----:B------:R-:W-:Y:S02]  /*fae0*/  IMAD.U32 R3, RZ, RZ, UR10 ;  /* 0x0000000aff037e24 */ /* 0x000fe4000f8e00ff */
[----:B-1----:R-:W-:Y:S02]  /*faf0*/  FADD.FTZ R12, R5, R10 ;  /* 0x0000000a050c7221 */ /* 0x002fe40000010000 */
[----:B------:R-:W-:-:S03]  /*fb00*/  FSETP.NE.FTZ.AND P0, PT, R8, RZ, PT ;  /* 0x000000ff0800720b */ /* 0x000fc60003f15000 */
[----:B------:R-:W-:-:S10]  /*fb10*/  FSETP.NE.FTZ.AND P2, PT, R12, RZ, PT ;  /* 0x000000ff0c00720b */ /* 0x000fd40003f55000 */
[----:B------:R-:W0:Y:S01]  /*fb20*/  @P0 MUFU.LG2 R7, R8 ;  /* 0x0000000800070308 */ /* 0x000e220000000c00 */
[----:B------:R-:W-:Y:S02]  /*fb30*/  @P0 FMUL.FTZ R3, R3, 0.69314718246459960938 ;  /* 0x3f31721803030820 */ /* 0x000fe40000410000 */
[----:B------:R-:W-:-:S05]  /*fb40*/  @P2 FMUL.FTZ R14, R14, 0.69314718246459960938 ;  /* 0x3f3172180e0e2820 */ /* 0x000fca0000410000 */
[----:B------:R-:W1:Y:S08]  /*fb50*/  @P2 MUFU.LG2 R10, R12 ;  /* 0x0000000c000a2308 */ /* 0x000e700000000c00 */
[----:B------:R0:W2:Y:S08]  /*fb60*/  @P0 MUFU.RCP R2, R8 ;  /* 0x0000000800020308 */ /* 0x0000b00000001000 */
[----:B------:R-:W3:Y:S01]  /*fb70*/  @P2 MUFU.RCP R9, R12 ;  /* 0x0000000c00092308 */ /* 0x000ee20000001000 */
[----:B0-----:R-:W-:Y:S01]  /*fb80*/  @P0 FMUL.FTZ R8, R7, 0.69314718246459960938 ;  /* 0x3f31721807080820 */ /* 0x001fe20000410000 */
[----:B-1----:R-:W-:-:S03]  /*fb90*/  @P2 FMUL.FTZ R5, R10, 0.69314718246459960938 ;  /* 0x3f3172180a052820 */ /* 0x002fc60000410000 */
[----:B------:R-:W-:Y:S01]  /*fba0*/  @P0 FFMA.FTZ R20, R3, R4, R8 ;  /* 0x0000000403140223 */ /* 0x000fe20000010008 */
[----:B------:R-:W-:Y:S01]  /*fbb0*/  @P2 FFMA.FTZ R0, R14, R6, R5 ;  /* 0x000000060e002223 */ /* 0x000fe20000010005 */
[----:B------:R-:W-:Y:S01]  /*fbc0*/  PLOP3.LUT P0, PT, PT, PT, PT, 0x8, 0x0 ;  /* 0x000000000000781c */ /* 0x000fe20003f0e170 */
        /* <DEDUP_REMOVED lines=31> */
[----:B------:R-:W-:-:S04]  /*fdc0*/  USEL UR4, URZ, 0x1, UP0 ;  /* 0x000000013f047887 */ /* 0x000fc80008000000 */
[----:B------:R-:W-:Y:S01]  /*fdd0*/  ULOP3.LUT UR50, UR50, UR4, URZ, 0x3c, !UPT ;  /* 0x0000000432327292 */ /* 0x000fe2000f8e3c3f */
        /* <DEDUP_REMOVED lines=69> */
.L_x_7426:
[----:B------:R-:W0:Y:S01]  /*10230*/  S2R R4, SR_CgaCtaId ;  /* 0x0000000000047919 */ /* 0x000e220000008800 */
[----:B------:R-:W-:Y:S01]  /*10240*/  MOV R21, 0x400 ;  /* 0x0000040000157802 */ /* 0x000fe20000000f00 */
[----:B------:R-:W-:Y:S01]  /*10250*/  BSSY B0, `(.L_x_7497) ;  /* 0x00002e8000007945 */ /* 0x000fe20003800000 */
[----:B------:R-:W-:Y:S02]  /*10260*/  BAR.SYNC.DEFER_BLOCKING 0x5, 0x180 ;  /* 0x0146000000007b1d */ /* 0x000fe40000010000 */
[----:B0-----:R-:W-:-:S05]  /*10270*/  LEA R21, R4, R21, 0x18 ;  /* 0x0000001504157211 */ /* 0x001fca00078ec0ff */
[----:B------:R-:W0:Y:S02]  /*10280*/  LDS.128 R4, [R21+0x288d0] ;  /* 0x0288d00015047984 */ /* 0x000e240000000c00 */
[----:B0-----:R-:W-:Y:S02]  /*10290*/  R2UR UR5, R5 ;  /* 0x00000000050572ca */ /* 0x001fe400000e0000 */
[----:B------:R-:W-:Y:S02]  /*102a0*/  R2UR UR7, R6 ;  /* 0x00000000060772ca */ /* 0x000fe400000e0000 */
[----:B------:R-:W-:Y:S01]  /*102b0*/  R2UR UR6, R7 ;  /* 0x00000000070672ca */ /* 0x000fe200000e0000 */
[----:B------:R-:W-:Y:S06]  /*102c0*/  BAR.ARV 0x4, 0x180 ;  /* 0x0106000000007b1d */ /* 0x000fec0000002000 */
[----:B------:R-:W-:Y:S08]  /*102d0*/  @P0 BRA `(.L_x_7498) ;  /* 0x0000002000640947 */ /* 0x000ff00003800000 */
[----:B------:R-:W0:Y:S01]  /*102e0*/  S2R R4, SR_SWINHI ;  /* 0x0000000000047919 */ /* 0x000e220000002f00 */
[----:B------:R-:W-:Y:S01]  /*102f0*/  ULDC.64 UR10, c[0x0][0xc00] ;  /* 0x00030000000a7ab9 */ /* 0x000fe20000000a00 */
[----:B------:R-:W-:Y:S01]  /*10300*/  ULDC.64 UR8, c[0x0][0xc00] ;  /* 0x0003000000087ab9 */ /* 0x000fe20000000a00 */
[----:B------:R-:W1:Y:S01]  /*10310*/  LDC R45, c[0x0][0xbe8] ;  /* 0x0002fa00ff2d7b82 */ /* 0x000e620000000800 */
[----:B------:R-:W-:Y:S01]  /*10320*/  UIMAD.WIDE UR8, UR43, 0x4, UR8 ;  /* 0x000000042b0878a5 */ /* 0x000fe2000f8e0208 */
[----:B------:R-:W-:Y:S02]  /*10330*/  MOV R32, R21 ;  /* 0x0000001500207202 */ /* 0x000fe40000000f00 */
[----:B0-----:R-:W-:-:S03]  /*10340*/  MOV R33, R4 ;  /* 0x0000000400217202 */ /* 0x001fc60000000f00 */
[----:B------:R-:W-:-:S03]  /*10350*/  IMAD.WIDE R4, R218, 0x2, R32 ;  /* 0x00000002da047825 */ /* 0x000fc600078e0220 */
[C---:B------:R-:W-:Y:S02]  /*10360*/  LOP3.LUT R7, R4.reuse, 0x380, RZ, 0xc0, !PT ;  /* 0x0000038004077812 */ /* 0x040fe400078ec0ff */
[C---:B------:R-:W-:Y:S02]  /*10370*/  IADD3 R8, P5, R4.reuse, 0x40, RZ ;  /* 0x0000004004087810 */ /* 0x040fe40007fbe0ff */
[----:B------:R-:W-:Y:S02]  /*10380*/  SHF.R.U64 R7, R7, 0x3, RZ ;  /* 0x0000000307077819 */ /* 0x000fe400000012ff */
[C---:B------:R-:W-:Y:S01]  /*10390*/  IADD3 R31, P6, R4.reuse, 0x20, RZ ;  /* 0x00000020041f7810 */ /* 0x040fe20007fde0ff */
[--C-:B------:R-:W-:Y:S01]  /*103a0*/  IMAD.X R27, RZ, RZ, R5.reuse, P5 ;  /* 0x000000ffff1b7224 */ /* 0x100fe200028e0605 */
[C---:B------:R-:W-:Y:S02]  /*103b0*/  IADD3 R35, P4, R4.reuse, 0x60, RZ ;  /* 0x0000006004237810 */ /* 0x040fe40007f9e0ff */
        /* <DEDUP_REMOVED lines=13> */
[----:B------:R-:W-:Y:S02]  /*10490*/  SHF.R.U64 R7, R7, 0x3, RZ ;  /* 0x0000000307077819 */ /* 0x000fe400000012ff */
[----:B------:R-:W-:Y:S02]  /*104a0*/  LOP3.LUT R10, R35, 0x380, RZ, 0xc0, !PT ;  /* 0x00000380230a7812 */ /* 0x000fe400078ec0ff */
[----:B------:R-:W-:Y:S02]  /*104b0*/  LOP3.LUT R12, R37, 0x380, RZ, 0xc0, !PT ;  /* 0x00000380250c7812 */ /* 0x000fe400078ec0ff */
[----:B------:R-:W-:Y:S02]  /*104c0*/  LOP3.LUT R26, R7, R8, RZ, 0x3c, !PT ;  /* 0x00000008071a7212 */ /* 0x000fe400078e3cff */
[----:B------:R-:W-:Y:S02]  /*104d0*/  SHF.R.U64 R6, R6, 0x3, RZ ;  /* 0x0000000306067819 */ /* 0x000fe400000012ff */
[----:B------:R-:W-:-:S02]  /*104e0*/  SHF.R.U64 R10, R10, 0x3, RZ ;  /* 0x000000030a0a7819 */ /* 0x000fc400000012ff */
[----:B------:R-:W-:Y:S02]  /*104f0*/  LOP3.LUT R8, R39, 0x380, RZ, 0xc0, !PT ;  /* 0x0000038027087812 */ /* 0x000fe400078ec0ff */
[----:B------:R-:W-:Y:S02]  /*10500*/  SHF.R.U64 R12, R12, 0x3, RZ ;  /* 0x000000030c0c7819 */ /* 0x000fe400000012ff */
[----:B------:R-:W-:Y:S02]  /*10510*/  LOP3.LUT R28, R6, R31, RZ, 0x3c, !PT ;  /* 0x0000001f061c7212 */ /* 0x000fe400078e3cff */
[----:B------:R-:W-:Y:S02]  /*10520*/  LOP3.LUT R24, R10, R35, RZ, 0x3c, !PT ;  /* 0x000000230a187212 */ /* 0x000fe400078e3cff */
[----:B------:R-:W-:Y:S02]  /*10530*/  SHF.R.U64 R8, R8, 0x3, RZ ;  /* 0x0000000308087819 */ /* 0x000fe400000012ff */
[----:B------:R-:W-:-:S02]  /*10540*/  LOP3.LUT R10, R41, 0x380, RZ, 0xc0, !PT ;  /* 0x00000380290a7812 */ /* 0x000fc400078ec0ff */
[----:B------:R-:W-:Y:S02]  /*10550*/  LOP3.LUT R31, R34, 0x380, RZ, 0xc0, !PT ;  /* 0x00000380221f7812 */ /* 0x000fe400078ec0ff */
[----:B------:R-:W-:Y:S02]  /*10560*/  LOP3.LUT R14, R12, R37, RZ, 0x3c, !PT ;  /* 0x000000250c0e7212 */ /* 0x000fe400078e3cff */
[----:B------:R-:W-:Y:S02]  /*10570*/  LOP3.LUT R12, R8, R39, RZ, 0x3c, !PT ;  /* 0x00000027080c7212 */ /* 0x000fe400078e3cff */
[----:B------:R-:W-:Y:S02]  /*10580*/  MOV R30, R4 ;  /* 0x00000004001e7202 */ /* 0x000fe40000000f00 */
[----:B------:R-:W-:Y:S02]  /*10590*/  SHF.R.U64 R10, R10, 0x3, RZ ;  /* 0x000000030a0a7819 */ /* 0x000fe400000012ff */
[----:B------:R-:W-:-:S02]  /*105a0*/  SHF.R.U64 R31, R31, 0x3, RZ ;  /* 0x000000031f1f7819 */ /* 0x000fc400000012ff */
[----:B------:R-:W-:Y:S02]  /*105b0*/  F2FP.BF16.F32.PACK_AB R4, R89, R88 ;  /* 0x000000585904723e */ /* 0x000fe400000010ff */
[----:B------:R-:W-:Y:S02]  /*105c0*/  F2FP.BF16.F32.PACK_AB R5, R3, R2 ;  /* 0x000000020305723e */ /* 0x000fe400000010ff */
[----:B------:R-:W-:Y:S02]  /*105d0*/  F2FP.BF16.F32.PACK_AB R6, R93, R92 ;  /* 0x0000005c5d06723e */ /* 0x000fe400000010ff */
[----:B------:R-:W-:Y:S01]  /*105e0*/  F2FP.BF16.F32.PACK_AB R7, R95, R94 ;  /* 0x0000005e5f07723e */ /* 0x000fe200000010ff */
[----:B------:R-:W-:Y:S01]  /*105f0*/  BAR.SYNC.DEFER_BLOCKING 0x1, 0x100 ;  /* 0x0044000000007b1d */ /* 0x000fe20000010000 */
[----:B------:R-:W-:Y:S02]  /*10600*/  MOV R37, R14 ;  /* 0x0000000e00257202 */ /* 0x000fe40000000f00 */
[----:B------:R-:W-:-:S02]  /*10610*/  MOV R36, R12 ;  /* 0x0000000c00247202 */ /* 0x000fc40000000f00 */
[----:B------:R-:W-:Y:S02]  /*10620*/  LOP3.LUT R10, R10, R41, RZ, 0x3c, !PT ;  /* 0x000000290a0a7212 */ /* 0x000fe400078e3cff */
[----:B------:R-:W-:Y:S02]  /*10630*/  LOP3.LUT R8, R31, R34, RZ, 0x3c, !PT ;  /* 0x000000221f087212 */ /* 0x000fe400078e3cff */
[----:B------:R-:W-:Y:S02]  /*10640*/  MOV R40, R28 ;  /* 0x0000001c00287202 */ /* 0x000fe40000000f00 */
[----:B------:R-:W-:Y:S02]  /*10650*/  MOV R39, R26 ;  /* 0x0000001a00277202 */ /* 0x000fe40000000f00 */
[----:B------:R-:W-:Y:S02]  /*10660*/  MOV R38, R24 ;  /* 0x0000001800267202 */ /* 0x000fe40000000f00 */
[----:B------:R-:W-:-:S02]  /*10670*/  F2FP.BF16.F32.PACK_AB R12, R97, R96 ;  /* 0x00000060610c723e */ /* 0x000fc400000010ff */
[----:B------:R-:W-:Y:S02]  /*10680*/  F2FP.BF16.F32.PACK_AB R13, R99, R98 ;  /* 0x00000062630d723e */ /* 0x000fe400000010ff */
[----:B------:R-:W-:Y:S02]  /*10690*/  F2FP.BF16.F32.PACK_AB R14, R101, R100 ;  /* 0x00000064650e723e */ /* 0x000fe400000010ff */
[----:B------:R-:W-:Y:S02]  /*106a0*/  F2FP.BF16.F32.PACK_AB R15, R103, R102 ;  /* 0x00000066670f723e */ /* 0x000fe400000010ff */
[----:B------:R-:W-:Y:S01]  /*106b0*/  F2FP.BF16.F32.PACK_AB R24, R105, R104 ;  /* 0x000000686918723e */ /* 0x000fe200000010ff */
[----:B------:R0:W-:Y:S01]  /*106c0*/  STSM.16.M88.4 [R30], R4 ;  /* 0x000000041e007844 */ /* 0x0001e20000000200 */
[----:B------:R-:W-:Y:S02]  /*106d0*/  F2FP.BF16.F32.PACK_AB R25, R107, R106 ;  /* 0x0000006a6b19723e */ /* 0x000fe400000010ff */
[----:B------:R-:W-:Y:S01]  /*106e0*/  F2FP.BF16.F32.PACK_AB R26, R109, R108 ;  /* 0x0000006c6d1a723e */ /* 0x000fe200000010ff */
[----:B------:R2:W-:Y:S01]  /*106f0*/  STSM.16.M88.4 [R40], R12 ;  /* 0x0000000c28007844 */ /* 0x0005e20000000200 */
[----:B------:R-:W-:-:S02]  /*10700*/  F2FP.BF16.F32.PACK_AB R27, R111, R110 ;  /* 0x0000006e6f1b723e */ /* 0x000fc400000010ff */
[----:B------:R-:W-:Y:S02]  /*10710*/  F2FP.BF16.F32.PACK_AB R28, R113, R112 ;  /* 0x00000070711c723e */ /* 0x000fe400000010ff */
[----:B------:R-:W-:Y:S01]  /*10720*/  F2FP.BF16.F32.PACK_AB R29, R115, R114 ;  /* 0x00000072731d723e */ /* 0x000fe200000010ff */
[----:B------:R-:W-:Y:S01]  /*10730*/  STSM.16.M88.4 [R39], R24 ;  /* 0x0000001827007844 */ /* 0x000fe20000000200 */
[----:B------:R-:W-:Y:S02]  /*10740*/  F2FP.BF16.F32.PACK_AB R31, R119, R118 ;  /* 0x00000076771f723e */ /* 0x000fe400000010ff */
[----:B------:R-:W-:Y:S02]  /*10750*/  MOV R35, R10 ;  /* 0x0000000a00237202 */ /* 0x000fe40000000f00 */
[----:B------:R-:W-:Y:S02]  /*10760*/  MOV R34, R8 ;  /* 0x0000000800227202 */ /* 0x000fe40000000f00 */
[----:B0-----:R-:W-:-:S02]  /*10770*/  F2FP.BF16.F32.PACK_AB R30, R117, R116 ;  /* 0x00000074751e723e */ /* 0x001fc400000010ff */
[----:B------:R-:W-:Y:S02]  /*10780*/  F2FP.BF16.F32.PACK_AB R4, R121, R120 ;  /* 0x000000787904723e */ /* 0x000fe400000010ff */
[----:B------:R-:W-:Y:S01]  /*10790*/  F2FP.BF16.F32.PACK_AB R5, R123, R122 ;  /* 0x0000007a7b05723e */ /* 0x000fe200000010ff */
[----:B------:R0:W-:Y:S01]  /*107a0*/  STSM.16.M88.4 [R38], R28 ;  /* 0x0000001c26007844 */ /* 0x0001e20000000200 */
[----:B------:R-:W-:Y:S02]  /*107b0*/  F2FP.BF16.F32.PACK_AB R6, R125, R124 ;  /* 0x0000007c7d06723e */ /* 0x000fe400000010ff */
[----:B------:R-:W-:Y:S02]  /*107c0*/  F2FP.BF16.F32.PACK_AB R7, R127, R126 ;  /* 0x0000007e7f07723e */ /* 0x000fe400000010ff */
[----:B------:R-:W-:Y:S02]  /*107d0*/  F2FP.BF16.F32.PACK_AB R8, R129, R128 ;  /* 0x000000808108723e */ /* 0x000fe400000010ff */
[----:B------:R-:W-:Y:S01]  /*107e0*/  F2FP.BF16.F32.PACK_AB R9, R131, R130 ;  /* 0x000000828309723e */ /* 0x000fe200000010ff */
[----:B------:R3:W-:Y:S01]  /*107f0*/  STSM.16.M88.4 [R37], R4 ;  /* 0x0000000425007844 */ /* 0x0007e20000000200 */
[----:B------:R-:W-:-:S02]  /*10800*/  F2FP.BF16.F32.PACK_AB R10, R133, R132 ;  /* 0x00000084850a723e */ /* 0x000fc400000010ff */
[----:B------:R-:W-:Y:S02]  /*10810*/  F2FP.BF16.F32.PACK_AB R11, R135, R134 ;  /* 0x00000086870b723e */ /* 0x000fe400000010ff */
[----:B--2---:R-:W-:Y:S02]  /*10820*/  F2FP.BF16.F32.PACK_AB R12, R137, R136 ;  /* 0x00000088890c723e */ /* 0x004fe400000010ff */
[----:B------:R-:W-:Y:S01]  /*10830*/  F2FP.BF16.F32.PACK_AB R13, R139, R138 ;  /* 0x0000008a8b0d723e */ /* 0x000fe200000010ff */
[----:B------:R2:W-:Y:S01]  /*10840*/  STSM.16.M88.4 [R36], R8 ;  /* 0x0000000824007844 */ /* 0x0005e20000000200 */
[----:B------:R-:W-:Y:S01]  /*10850*/  F2FP.BF16.F32.PACK_AB R14, R141, R140 ;  /* 0x0000008c8d0e723e */ /* 0x000fe200000010ff */
[----:B0-----:R-:W-:Y:S01]  /*10860*/  IMAD.U32 R28, RZ, RZ, UR8 ;  /* 0x00000008ff1c7e24 */ /* 0x001fe2000f8e00ff */
[----:B------:R-:W-:Y:S01]  /*10870*/  F2FP.BF16.F32.PACK_AB R15, R143, R142 ;  /* 0x0000008e8f0f723e */ /* 0x000fe200000010ff */
[----:B------:R-:W-:Y:S01]  /*10880*/  IMAD.U32 R29, RZ, RZ, UR9 ;  /* 0x00000009ff1d7e24 */ /* 0x000fe2000f8e00ff */
[----:B------:R-:W-:Y:S01]  /*10890*/  F2FP.BF16.F32.PACK_AB R24, R145, R144 ;  /* 0x000000909118723e */ /* 0x000fe200000010ff */
[----:B------:R-:W-:Y:S01]  /*108a0*/  ULDC.64 UR8, c[0x0][0xc08] ;  /* 0x0003020000087ab9 */ /* 0x000fe20000000a00 */
[----:B------:R-:W-:Y:S01]  /*108b0*/  F2FP.BF16.F32.PACK_AB R25, R147, R146 ;  /* 0x000000929319723e */ /* 0x000fe200000010ff */
[----:B------:R0:W-:Y:S01]  /*108c0*/  STSM.16.M88.4 [R35], R12 ;  /* 0x0000000c23007844 */ /* 0x0001e20000000200 */
[----:B------:R-:W-:-:S02]  /*108d0*/  F2FP.BF16.F32.PACK_AB R26, R149, R148 ;  /* 0x00000094951a723e */ /* 0x000fc400000010ff */
[----:B------:R-:W-:Y:S02]  /*108e0*/  F2FP.BF16.F32.PACK_AB R27, R151, R150 ;  /* 0x00000096971b723e */ /* 0x000fe400000010ff */
[----:B------:R-:W-:-:S03]  /*108f0*/  ISETP.NE.U32.AND P0, PT, RZ, UR10, PT ;  /* 0x0000000aff007c0c */ /* 0x000fc6000bf05070 */
[----:B------:R4:W-:Y:S01]  /*10900*/  STSM.16.M88.4 [R34], R24 ;  /* 0x0000001822007844 */ /* 0x0009e20000000200 */
[----:B------:R-:W-:Y:S01]  /*10910*/  BAR.SYNC.DEFER_BLOCKING 0x1, 0x100 ;  /* 0x0044000000007b1d */ /* 0x000fe20000010000 */
[----:B------:R-:W-:-:S13]  /*10920*/  ISETP.NE.AND.EX P0, PT, RZ, UR11, PT, P0 ;  /* 0x0000000bff007c0c */ /* 0x000fda000bf05300 */
[----:B------:R-:W4:Y:S01]  /*10930*/  @P0 LDG.E R30, desc[UR52][R28.64] ;  /* 0x000000341c1e0981 */ /* 0x000f22000c1e1900 */
[----:B------:R-:W-:Y:S01]  /*10940*/  UISETP.NE.U32.AND UP0, UPT, UR8, URZ, UPT ;  /* 0x0000003f0800728c */ /* 0x000fe2000bf05070 */
[----:B-1----:R-:W-:Y:S01]  /*10950*/  ISETP.NE.AND P1, PT, R45, 0x1, PT ;  /* 0x000000012d00780c */ /* 0x002fe20003f25270 */
[----:B------:R-:W-:Y:S02]  /*10960*/  ULDC UR4, c[0x0][0xa88] ;  /* 0x0002a20000047ab9 */ /* 0x000fe40000000800 */
[----:B------:R-:W-:Y:S01]  /*10970*/  UISETP.NE.AND.EX UP0, UPT, UR9, URZ, UPT, UP0 ;  /* 0x0000003f0900728c */ /* 0x000fe2000bf05300 */
[----:B------:R-:W-:Y:S01]  /*10980*/  IMAD.U32 R44, RZ, RZ, UR4 ;  /* 0x00000004ff2c7e24 */ /* 0x000fe2000f8e00ff */
[----:B------:R-:W-:-:S04]  /*10990*/  ULDC UR4, c[0x0][0xad4] ;  /* 0x0002b50000047ab9 */ /* 0x000fc80000000800 */
[----:B------:R-:W-:-:S04]  /*109a0*/  PLOP3.LUT P4, PT, PT, PT, UP0, 0x80, 0x0 ;  /* 0x000000000000781c */ /* 0x000fc80003f8f008 */
[----:B---3--:R-:W1:Y:S01]  /*109b0*/  @P1 LDC R6, c[0x0][0xbec] ;  /* 0x0002fb00ff061b82 */ /* 0x008e620000000800 */
[----:B------:R-:W-:Y:S02]  /*109c0*/  @UP0 ULDC.64 UR8, c[0x0][0xc08] ;  /* 0x0003020000080ab9 */ /* 0x000fe40000000a00 */
[----:B------:R-:W-:Y:S02]  /*109d0*/  @UP0 UIMAD.WIDE UR8, UR43, 0x4, UR8 ;  /* 0x000000042b0808a5 */ /* 0x000fe4000f8e0208 */
[----:B------:R-:W-:-:S03]  /*109e0*/  UISETP.NE.AND UP0, UPT, UR45, URZ, UPT ;  /* 0x0000003f2d00728c */ /* 0x000fc6000bf05270 */
[----:B--2---:R-:W2:Y:S01]  /*109f0*/  @P1 LDC R9, c[0x0][0xbf0] ;  /* 0x0002fc00ff091b82 */ /* 0x004ea20000000800 */
[----:B------:R-:W-:Y:S01]  /*10a00*/  USEL UR4, UR45, UR4, UP0 ;  /* 0x000000042d047287 */ /* 0x000fe20008000000 */
[----:B------:R-:W-:Y:S01]  /*10a10*/  IMAD.U32 R4, RZ, RZ, UR8 ;  /* 0x00000008ff047e24 */ /* 0x000fe2000f8e00ff */
[----:B------:R-:W-:Y:S01]  /*10a20*/  UMOV UR19, 0x9b8 ;  /* 0x000009b800137882 */ /* 0x000fe20000000000 */
[----:B------:R-:W-:Y:S01]  /*10a30*/  IMAD.U32 R5, RZ, RZ, UR9 ;  /* 0x00000009ff057e24 */ /* 0x000fe2000f8e00ff */
[----:B------:R-:W-:Y:S02]  /*10a40*/  UISETP.GT.AND UP1, UPT, UR4, 0x1, UPT ;  /* 0x000000010400788c */ /* 0x000fe4000bf24270 */
[----:B------:R-:W-:Y:S02]  /*10a50*/  UISETP.NE.U32.AND UP0, UPT, UR10, URZ, UPT ;  /* 0x0000003f0a00728c */ /* 0x000fe4000bf05070 */
[----:B------:R-:W-:Y:S01]  /*10a60*/  USEL UR19, UR19, 0x978, UP1 ;  /* 0x0000097813137887 */ /* 0x000fe20008800000 */
[----:B0-----:R-:W-:Y:S01]  /*10a70*/  VIADD R13, R17, UR37 ;  /* 0x00000025110d7c36 */ /* 0x001fe20008000000 */
[----:B------:R-:W-:Y:S01]  /*10a80*/  UISETP.NE.AND.EX UP0, UPT, UR11, URZ, UPT, UP0 ;  /* 0x0000003f0b00728c */ /* 0x000fe2000bf05300 */
[----:B------:R1:W5:Y:S01]  /*10a90*/  @P4 LDG.E R44, desc[UR52][R4.64] ;  /* 0x00000034042c4981 */ /* 0x000362000c1e1900 */
[----:B------:R-:W-:Y:S01]  /*10aa0*/  UMOV UR4, URZ ;  /* 0x0000003f00047c82 */ /* 0x000fe20008000000 */
[----:B------:R-:W-:Y:S01]  /*10ab0*/  USHF.R.S32.HI UR10, URZ, 0x1f, UR43 ;  /* 0x0000001f3f0a7899 */ /* 0x000fe2000801142b */
[----:B------:R-:W-:Y:S01]  /*10ac0*/  IMAD.MOV.U32 R7, RZ, RZ, R13 ;  /* 0x000000ffff077224 */ /* 0x000fe200078e000d */
[----:B------:R-:W-:-:S02]  /*10ad0*/  USEL UR8, UR43, URZ, !UP0 ;  /* 0x0000003f2b087287 */ /* 0x000fc4000c000000 */
[----:B------:R-:W-:Y:S02]  /*10ae0*/  USEL UR9, UR39, URZ, UP1 ;  /* 0x0000003f27097287 */ /* 0x000fe40008800000 */
[----:B------:R-:W-:Y:S01]  /*10af0*/  USEL UR18, UR10, URZ, !UP0 ;  /* 0x0000003f0a127287 */ /* 0x000fe2000c000000 */
[----:B------:R-:W-:Y:S02]  /*10b00*/  ULDC.64 UR12, c[0x0][UR19+0x220] ;  /* 0x00008800130c7abb */ /* 0x000fe40008000a00 */
[----:B------:R-:W-:Y:S01]  /*10b10*/  ULDC.64 UR10, c[0x0][UR19+0x218] ;  /* 0x00008600130a7abb */ /* 0x000fe20008000a00 */
[----:B-1----:R-:W-:Y:S01]  /*10b20*/  @P1 IMAD.HI.U32 R4, R13, R6, RZ ;  /* 0x000000060d041227 */ /* 0x002fe200078e00ff */
[----:B------:R-:W-:Y:S01]  /*10b30*/  ULDC.64 UR14, c[0x0][UR19+0x228] ;  /* 0x00008a00130e7abb */ /* 0x000fe20008000a00 */
[----:B------:R-:W-:Y:S02]  /*10b40*/  UIMAD UR13, UR13, UR8, URZ ;  /* 0x000000080d0d72a4 */ /* 0x000fe4000f8e023f */
[----:B------:R-:W-:Y:S01]  /*10b50*/  UIMAD.WIDE.U32 UR16, UR10, UR42, URZ ;  /* 0x0000002a0a1072a5 */ /* 0x000fe2000f8e003f */
[----:B--2---:R-:W-:Y:S01]  /*10b60*/  @P1 SHF.R.U32.HI R7, RZ, R9, R4 ;  /* 0x00000009ff071219 */ /* 0x004fe20000011604 */
[----:B------:R-:W-:-:S02]  /*10b70*/  UIMAD UR20, UR11, UR42, URZ ;  /* 0x0000002a0b1472a4 */ /* 0x000fc4000f8e023f */
[----:B------:R-:W-:Y:S02]  /*10b80*/  UIMAD.WIDE.U32 UR10, UR12, UR8, URZ ;  /* 0x000000080c0a72a5 */ /* 0x000fe4000f8e003f */
[----:B------:R-:W-:Y:S01]  /*10b90*/  UIMAD.WIDE.U32 UR22, UR14, UR9, URZ ;  /* 0x000000090e1672a5 */ /* 0x000fe2000f8e003f */
[----:B------:R-:W-:Y:S01]  /*10ba0*/  IMAD.MOV R6, RZ, RZ, -R7 ;  /* 0x000000ffff067224 */ /* 0x000fe200078e0a07 */
[----:B------:R-:W-:Y:S02]  /*10bb0*/  UIMAD UR9, UR15, UR9, URZ ;  /* 0x000000090f0972a4 */ /* 0x000fe4000f8e023f */
[----:B------:R-:W-:Y:S01]  /*10bc0*/  UIMAD UR13, UR12, UR18, UR13 ;  /* 0x000000120c0d72a4 */ /* 0x000fe2000f8e020d */
[----:B------:R-:W-:Y:S01]  /*10bd0*/  IMAD R9, R45, R6, R13 ;  /* 0x000000062d097224 */ /* 0x000fe200078e020d */
[----:B------:R-:W-:Y:S01]  /*10be0*/  UIADD3 UR20, UR17, UR20, URZ ;  /* 0x0000001411147290 */ /* 0x000fe2000fffe03f */
[----:B------:R-:W-:Y:S02]  /*10bf0*/  IMAD.U32 R4, RZ, RZ, UR22 ;  /* 0x00000016ff047e24 */ /* 0x000fe4000f8e00ff */
[----:B------:R-:W-:Y:S01]  /*10c00*/  IMAD.U32 R5, RZ, RZ, UR23 ;  /* 0x00000017ff057e24 */ /* 0x000fe2000f8e00ff */
[----:B------:R-:W-:-:S02]  /*10c10*/  SHF.R.S32.HI R5, RZ, 0x1f, R7 ;  /* 0x0000001fff057819 */ /* 0x000fc40000011407 */
[----:B------:R-:W-:Y:S02]  /*10c20*/  SHF.R.S32.HI R6, RZ, 0x1f, R9 ;  /* 0x0000001fff067819 */ /* 0x000fe40000011409 */
[----:B----4-:R-:W-:-:S13]  /*10c30*/  @P0 R2UR UR4, R30 ;  /* 0x000000001e0402ca */ /* 0x010fda00000e0000 */
[----:B------:R-:W-:Y:S02]  /*10c40*/  UIADD3 UR16, UP0, UP2, UR10, UR16, UR4 ;  /* 0x000000100a107290 */ /* 0x000fe4000fa1e004 */
[----:B------:R-:W-:Y:S02]  /*10c50*/  UIADD3 UR10, UR23, UR9, URZ ;  /* 0x00000009170a7290 */ /* 0x000fe4000fffe03f */
[----:B------:R-:W-:Y:S02]  /*10c60*/  UIADD3 UR9, UR11, UR13, URZ ;  /* 0x0000000d0b097290 */ /* 0x000fe4000fffe03f */
[----:B------:R-:W-:Y:S01]  /*10c70*/  USHF.R.S32.HI UR14, URZ, 0x1f, UR4 ;  /* 0x0000001f3f0e7899 */ /* 0x000fe20008011404 */
[----:B------:R-:W-:Y:S01]  /*10c80*/  IADD3 R4, P2, P3, R7, UR16, R4 ;  /* 0x0000001007047c10 */ /* 0x000fe2000fb5e004 */
[----:B------:R-:W-:Y:S01]  /*10c90*/  IMAD.U32 R8, RZ, RZ, UR10 ;  /* 0x0000000aff087e24 */ /* 0x000fe2000f8e00ff */
[----:B------:R-:W-:Y:S01]  /*10ca0*/  ULDC.64 UR10, c[0x0][UR19+0x210] ;  /* 0x00008400130a7abb */ /* 0x000fe20008000a00 */
[----:B------:R-:W-:Y:S01]  /*10cb0*/  UIADD3.X UR9, UR9, UR20, UR14, UP0, UP2 ;  /* 0x0000001409097290 */ /* 0x000fe200087e440e */
[----:B------:R-:W-:Y:S01]  /*10cc0*/  IMAD R7, R9, UR11, RZ ;  /* 0x0000000b09077c24 */ /* 0x000fe2000f8e02ff */
[----:B------:R-:W-:Y:S01]  /*10cd0*/  ULDC.64 UR12, c[0x0][0xba8] ;  /* 0x0002ea00000c7ab9 */ /* 0x000fe20000000a00 */
[----:B------:R-:W-:Y:S01]  /*10ce0*/  @!UP1 ULDC UR12, c[0x0][0xb50] ;  /* 0x0002d400000c9ab9 */ /* 0x000fe20000000800 */
[----:B------:R-:W-:Y:S01]  /*10cf0*/  @!UP1 ULDC UR13, c[0x0][0xb54] ;  /* 0x0002d500000d9ab9 */ /* 0x000fe20000000800 */
[----:B------:R-:W-:Y:S01]  /*10d00*/  IMAD R7, R6, UR10, R7 ;  /* 0x0000000a06077c24 */ /* 0x000fe2000f8e0207 */
[----:B------:R-:W-:-:S03]  /*10d10*/  IADD3.X R5, R5, UR9, R8, P2, P3 ;  /* 0x0000000905057c10 */ /* 0x000fc600097e6408 */
[----:B------:R-:W-:-:S04]  /*10d20*/  IMAD.WIDE.U32 R4, R9, UR10, R4 ;  /* 0x0000000a09047c25 */ /* 0x000fc8000f8e0004 */
[----:B------:R-:W-:Y:S01]  /*10d30*/  IMAD.IADD R5, R5, 0x1, R7 ;  /* 0x0000000105057824 */ /* 0x000fe200078e0207 */
[----:B------:R-:W-:-:S04]  /*10d40*/  LEA R8, P2, R4, UR12, 0x2 ;  /* 0x0000000c04087c11 */ /* 0x000fc8000f8410ff */
[----:B------:R-:W-:Y:S01]  /*10d50*/  LEA.HI.X R9, R4, UR13, R5, 0x2, P2 ;  /* 0x0000000d04097c11 */ /* 0x000fe200090f1405 */
[----:B------:R-:W-:Y:S08]  /*10d60*/  @P4 BRA `(.L_x_7499) ;  /* 0x0000000000104947 */ /* 0x000ff00003800000 */
[----:B------:R-:W-:Y:S05]  /*10d70*/  @!P0 BRA `(.L_x_7499) ;  /* 0x00000000000c8947 */ /* 0x000fea0003800000 */
[----:B------:R-:W2:Y:S04]  /*10d80*/  LDG.E R5, desc[UR52][R28.64] ;  /* 0x000000341c057981 */ /* 0x000ea8000c1e1900 */
[----:B-----5:R-:W2:Y:S02]  /*10d90*/  LDG.E R44, desc[UR52][R28.64+0x4] ;  /* 0x000004341c2c7981 */ /* 0x020ea4000c1e1900 */
[----:B--2---:R-:W-:-:S07]  /*10da0*/  IMAD.IADD R44, R44, 0x1, -R5 ;  /* 0x000000012c2c7824 */ /* 0x004fce00078e0a05 */
.L_x_7499:
[----:B------:R-:W-:Y:S01]  /*10db0*/  SHFL.IDX PT, R4, R8, RZ, 0x1c1f ;  /* 0x001c1fff08047589 */ /* 0x000fe200000e0000 */
[----:B------:R-:W-:Y:S01]  /*10dc0*/  VIADD R11, R217, UR37 ;  /* 0x00000025d90b7c36 */ /* 0x000fe20008000000 */
[----:B------:R-:W-:Y:S01]  /*10dd0*/  LOP3.LUT P0, RZ, R199, 0x3, RZ, 0xc0, !PT ;  /* 0x00000003c7ff7812 */ /* 0x000fe2000780c0ff */
[----:B-----5:R-:W-:Y:S01]  /*10de0*/  IMAD R44, R44, R45, RZ ;  /* 0x0000002d2c2c7224 */ /* 0x020fe200078e02ff */
[----:B------:R-:W0:Y:S01]  /*10df0*/  SHFL.IDX PT, R5, R9, RZ, 0x1c1f ;  /* 0x001c1fff09057589 */ /* 0x000e2200000e0000 */
[----:B------:R-:W-:-:S03]  /*10e00*/  VIADD R25, R11, 0x8 ;  /* 0x000000080b197836 */ /* 0x000fc60000000000 */
[----:B------:R-:W-:Y:S01]  /*10e10*/  SHFL.IDX PT, R6, R8, 0x1, 0x1c1f ;  /* 0x003c1f0008067f89 */ /* 0x000fe200000e0000 */
[-C--:B------:R-:W-:Y:S02]  /*10e20*/  ISETP.GE.OR P2, PT, R11, R44.reuse, P0 ;  /* 0x0000002c0b00720c */ /* 0x080fe40000746670 */
[----:B------:R-:W-:Y:S01]  /*10e30*/  ISETP.GE.OR P0, PT, R25, R44, P0 ;  /* 0x0000002c1900720c */ /* 0x000fe20000706670 */
[----:B------:R-:W1:Y:S10]  /*10e40*/  SHFL.IDX PT, R7, R9, 0x1, 0x1c1f ;  /* 0x003c1f0009077f89 */ /* 0x000e7400000e0000 */
[----:B0-----:R0:W-:Y:S04]  /*10e50*/  @!P2 ST.E desc[UR52][R4.64], R20 ;  /* 0x000000140400a985 */ /* 0x0011e8000c101934 */
[----:B-1----:R0:W-:Y:S01]  /*10e60*/  @!P0 ST.E desc[UR52][R6.64], R0 ;  /* 0x0000000006008985 */ /* 0x0021e2000c101934 */
[----:B------:R-:W-:-:S13]  /*10e70*/  PLOP3.LUT P0, PT, PT, PT, UP1, 0x80, 0x0 ;  /* 0x000000000000781c */ /* 0x000fda0003f0f018 */
[----:B0-----:R-:W-:Y:S05]  /*10e80*/  @P0 BRA `(.L_x_7500) ;  /* 0x00000008008c0947 */ /* 0x001fea0003800000 */
[----:B------:R-:W-:Y:S01]  /*10e90*/  IMAD R3, R198, 0x40, R18 ;  /* 0x00000040c6037824 */ /* 0x000fe200078e0212 */
[----:B------:R-:W-:Y:S01]  /*10ea0*/  ULDC.64 UR12, c[0x0][0xaa0] ;  /* 0x0002a800000c7ab9 */ /* 0x000fe20000000a00 */
[----:B------:R-:W0:Y:S02]  /*10eb0*/  @P1 LDC R49, c[0x0][0xbf0] ;  /* 0x0002fc00ff311b82 */ /* 0x000e240000000800 */
[----:B------:R-:W-:-:S03]  /*10ec0*/  IMAD.WIDE R32, R3, 0x2, R32 ;  /* 0x0000000203207825 */ /* 0x000fc600078e0220 */
[C---:B------:R-:W-:Y:S01]  /*10ed0*/  IADD3 R9, P6, R32.reuse, 0x1000, RZ ;  /* 0x0000100020097810 */ /* 0x040fe20007fde0ff */
[----:B------:R-:W-:Y:S01]  /*10ee0*/  UIMAD UR9, UR14, UR12, URZ ;  /* 0x0000000c0e0972a4 */ /* 0x000fe2000f8e023f */
[C---:B------:R-:W-:Y:S02]  /*10ef0*/  IADD3 R13, P5, R32.reuse, 0x2000, RZ ;  /* 0x00002000200d7810 */ /* 0x040fe40007fbe0ff */
[----:B------:R-:W-:Y:S01]  /*10f00*/  LOP3.LUT R8, R9, 0x380, RZ, 0xc0, !PT ;  /* 0x0000038009087812 */ /* 0x000fe200078ec0ff */
[----:B------:R-:W-:Y:S01]  /*10f10*/  UIMAD.WIDE.U32 UR10, UR4, UR12, URZ ;  /* 0x0000000c040a72a5 */ /* 0x000fe2000f8e003f */
[----:B------:R-:W-:Y:S02]  /*10f20*/  IADD3 R25, P4, R32, 0x3000, RZ ;  /* 0x0000300020197810 */ /* 0x000fe40007f9e0ff */
[----:B------:R-:W-:Y:S01]  /*10f30*/  SHF.R.U64 R8, R8, 0x3, RZ ;  /* 0x0000000308087819 */ /* 0x000fe200000012ff */
[----:B------:R-:W-:Y:S01]  /*10f40*/  UIMAD UR9, UR4, UR13, UR9 ;  /* 0x0000000d040972a4 */ /* 0x000fe2000f8e0209 */
[----:B------:R-:W-:-:S02]  /*10f50*/  IADD3 R29, P3, R32, 0x4000, RZ ;  /* 0x00004000201d7810 */ /* 0x000fc40007f7e0ff */
[----:B------:R-:W-:Y:S01]  /*10f60*/  LOP3.LUT R8, R8, R9, RZ, 0x3c, !PT ;  /* 0x0000000908087212 */ /* 0x000fe200078e3cff */
[--C-:B------:R-:W-:Y:S01]  /*10f70*/  IMAD.X R9, RZ, RZ, R33.reuse, P6 ;  /* 0x000000ffff097224 */ /* 0x100fe200030e0621 */
[C---:B------:R-:W-:Y:S01]  /*10f80*/  IADD3 R3, P6, R32.reuse, 0x7000, RZ ;  /* 0x0000700020037810 */ /* 0x040fe20007fde0ff */
[----:B------:R-:W-:Y:S01]  /*10f90*/  UIADD3 UR11, UR11, UR9, URZ ;  /* 0x000000090b0b7290 */ /* 0x000fe2000fffe03f */
[C---:B------:R-:W-:Y:S01]  /*10fa0*/  IADD3 R35, P2, R32.reuse, 0x5000, RZ ;  /* 0x0000500020237810 */ /* 0x040fe20007f5e0ff */
[----:B------:R-:W-:Y:S01]  /*10fb0*/  ULDC.64 UR12, c[0x0][0xae8] ;  /* 0x0002ba00000c7ab9 */ /* 0x000fe20000000a00 */
[----:B------:R-:W-:Y:S01]  /*10fc0*/  LOP3.LUT R0, R3, 0x380, RZ, 0xc0, !PT ;  /* 0x0000038003007812 */ /* 0x000fe200078ec0ff */
[----:B------:R-:W-:Y:S01]  /*10fd0*/  USHF.R.S32.HI UR4, URZ, 0x1f, UR8 ;  /* 0x0000001f3f047899 */ /* 0x000fe20008011408 */
[----:B------:R-:W-:Y:S01]  /*10fe0*/  IADD3 R37, P0, R32, 0x6000, RZ ;  /* 0x0000600020257810 */ /* 0x000fe20007f1e0ff */
[----:B------:R-:W-:Y:S01]  /*10ff0*/  IMAD.X R41, RZ, RZ, R33, P6 ;  /* 0x000000ffff297224 */ /* 0x000fe200030e0621 */
[----:B------:R-:W-:Y:S01]  /*11000*/  SHF.R.U64 R0, R0, 0x3, RZ ;  /* 0x0000000300007819 */ /* 0x000fe200000012ff */
[----:B------:R-:W-:Y:S01]  /*11010*/  UIMAD.WIDE.U32 UR10, UR42, UR12, UR10 ;  /* 0x0000000c2a0a72a5 */ /* 0x000fe2000f8e000a */
[----:B------:R-:W-:Y:S01]  /*11020*/  LOP3.LUT R12, R13, 0x380, RZ, 0xc0, !PT ;  /* 0x000003800d0c7812 */ /* 0x000fe200078ec0ff */
[----:B------:R-:W5:Y:S01]  /*11030*/  LD.E.128 R8, desc[UR52][R8.64] ;  /* 0x0000003408087980 */ /* 0x000f62000c101d00 */
[----:B------:R-:W-:-:S02]  /*11040*/  LOP3.LUT R40, R0, R3, RZ, 0x3c, !PT ;  /* 0x0000000300287212 */ /* 0x000fc400078e3cff */
[----:B------:R-:W1:Y:S01]  /*11050*/  @P1 LDC R3, c[0x0][0xbec] ;  /* 0x0002fb00ff031b82 */ /* 0x000e620000000800 */
[----:B------:R-:W-:Y:S01]  /*11060*/  IMAD R0, R22, 0x20, R198 ;  /* 0x0000002016007824 */ /* 0x000fe200078e02c6 */
[----:B------:R-:W-:Y:S01]  /*11070*/  UIMAD UR11, UR42, UR13, UR11 ;  /* 0x0000000d2a0b72a4 */ /* 0x000fe2000f8e020b */
[----:B------:R-:W-:Y:S01]  /*11080*/  LOP3.LUT R24, R25, 0x380, RZ, 0xc0, !PT ;  /* 0x0000038019187812 */ /* 0x000fe200078ec0ff */
[----:B------:R-:W5:Y:S01]  /*11090*/  LD.E.128 R40, desc[UR52][R40.64] ;  /* 0x0000003428287980 */ /* 0x000f62000c101d00 */
[----:B------:R-:W-:Y:S01]  /*110a0*/  VIADD R46, R0, UR37 ;  /* 0x00000025002e7c36 */ /* 0x000fe20008000000 */
[----:B------:R-:W-:Y:S01]  /*110b0*/  ULDC.64 UR12, c[0x0][0xaf0] ;  /* 0x0002bc00000c7ab9 */ /* 0x000fe20000000a00 */
[----:B------:R-:W-:Y:S01]  /*110c0*/  LOP3.LUT R28, R29, 0x380, RZ, 0xc0, !PT ;  /* 0x000003801d1c7812 */ /* 0x000fe200078ec0ff */
[----:B------:R-:W-:Y:S01]  /*110d0*/  UIMAD UR4, UR4, UR12, URZ ;  /* 0x0000000c040472a4 */ /* 0x000fe2000f8e023f */
[----:B------:R-:W-:Y:S02]  /*110e0*/  LOP3.LUT R34, R35, 0x380, RZ, 0xc0, !PT ;  /* 0x0000038023227812 */ /* 0x000fe400078ec0ff */
[----:B------:R-:W-:-:S02]  /*110f0*/  LOP3.LUT R36, R37, 0x380, RZ, 0xc0, !PT ;  /* 0x0000038025247812 */ /* 0x000fc400078ec0ff */
[----:B------:R-:W-:Y:S01]  /*11100*/  LOP3.LUT R5, R32, 0x380, RZ, 0xc0, !PT ;  /* 0x0000038020057812 */ /* 0x000fe200078ec0ff */
[----:B------:R-:W-:Y:S01]  /*11110*/  IMAD.MOV.U32 R47, RZ, RZ, R46 ;  /* 0x000000ffff2f7224 */ /* 0x000fe200078e002e */
[----:B------:R-:W-:Y:S01]  /*11120*/  SHF.R.U64 R12, R12, 0x3, RZ ;  /* 0x000000030c0c7819 */ /* 0x000fe200000012ff */
[----:B------:R-:W-:Y:S01]  /*11130*/  UIMAD UR4, UR8, UR13, UR4 ;  /* 0x0000000d080472a4 */ /* 0x000fe2000f8e0204 */
[----:B------:R-:W-:Y:S01]  /*11140*/  SHF.R.U64 R24, R24, 0x3, RZ ;  /* 0x0000000318187819 */ /* 0x000fe200000012ff */
[----:B------:R-:W-:Y:S01]  /*11150*/  UIMAD.WIDE.U32 UR8, UR8, UR12, UR10 ;  /* 0x0000000c080872a5 */ /* 0x000fe2000f8e000a */
[----:B------:R-:W-:Y:S02]  /*11160*/  SHF.R.U64 R28, R28, 0x3, RZ ;  /* 0x000000031c1c7819 */ /* 0x000fe400000012ff */
[----:B------:R-:W-:Y:S02]  /*11170*/  SHF.R.U64 R34, R34, 0x3, RZ ;  /* 0x0000000322227819 */ /* 0x000fe400000012ff */
[----:B------:R-:W-:Y:S01]  /*11180*/  SHF.R.U64 R36, R36, 0x3, RZ ;  /* 0x0000000324247819 */ /* 0x000fe200000012ff */
[----:B-1----:R-:W-:Y:S01]  /*11190*/  @P1 IMAD.HI.U32 R0, R46, R3, RZ ;  /* 0x000000032e001227 */ /* 0x002fe200078e00ff */
[----:B------:R-:W-:Y:S01]  /*111a0*/  SHF.R.U64 R5, R5, 0x3, RZ ;  /* 0x0000000305057819 */ /* 0x000fe200000012ff */
[----:B------:R-:W-:Y:S01]  /*111b0*/  UIADD3 UR4, UR9, UR4, URZ ;  /* 0x0000000409047290 */ /* 0x000fe2000fffe03f */
[----:B------:R-:W-:Y:S01]  /*111c0*/  LOP3.LUT R12, R12, R13, RZ, 0x3c, !PT ;  /* 0x0000000d0c0c7212 */ /* 0x000fe200078e3cff */
[--C-:B------:R-:W-:Y:S01]  /*111d0*/  IMAD.X R13, RZ, RZ, R33.reuse, P5 ;  /* 0x000000ffff0d7224 */ /* 0x100fe200028e0621 */
[----:B0-----:R-:W-:Y:S01]  /*111e0*/  @P1 SHF.R.U32.HI R47, RZ, R49, R0 ;  /* 0x00000031ff2f1219 */ /* 0x001fe20000011600 */
        /* <DEDUP_REMOVED lines=11> */
[--C-:B------:R-:W-:Y:S01]  /*112a0*/  SHF.R.S32.HI R0, RZ, 0x1f, R47.reuse ;  /* 0x0000001fff007819 */ /* 0x100fe2000001142f */
[----:B------:R-:W-:Y:S01]  /*112b0*/  IMAD.MOV R20, RZ, RZ, -R47 ;  /* 0x000000ffff147224 */ /* 0x000fe200078e0a2f */
[----:B------:R-:W5:Y:S01]  /*112c0*/  LD.E.128 R12, desc[UR52][R12.64] ;  /* 0x000000340c0c7980 */ /* 0x000f62000c101d00 */
[----:B------:R-:W-:-:S02]  /*112d0*/  IMAD.U32 R3, RZ, RZ, UR9 ;  /* 0x00000009ff037e24 */ /* 0x000fc4000f8e00ff */
[----:B------:R-:W-:Y:S01]  /*112e0*/  IMAD R0, R0, UR10, RZ ;  /* 0x0000000a00007c24 */ /* 0x000fe2000f8e02ff */
[----:B------:R-:W5:Y:S01]  /*112f0*/  LD.E.128 R4, desc[UR52][R4.64] ;  /* 0x0000003404047980 */ /* 0x000f62000c101d00 */
[----:B------:R-:W-:Y:S02]  /*11300*/  IMAD R45, R45, R20, R46 ;  /* 0x000000142d2d7224 */ /* 0x000fe400078e022e */
[----:B------:R-:W-:Y:S01]  /*11310*/  IMAD.U32 R2, RZ, RZ, UR8 ;  /* 0x00000008ff027e24 */ /* 0x000fe2000f8e00ff */
[----:B------:R-:W5:Y:S01]  /*11320*/  LD.E.128 R24, desc[UR52][R24.64] ;  /* 0x0000003418187980 */ /* 0x000f62000c101d00 */
[----:B------:R-:W-:Y:S01]  /*11330*/  IMAD.U32 R3, RZ, RZ, UR4 ;  /* 0x00000004ff037e24 */ /* 0x000fe2000f8e00ff */
[----:B------:R-:W-:Y:S02]  /*11340*/  ULDC.64 UR8, c[0x0][0xad8] ;  /* 0x0002b60000087ab9 */ /* 0x000fe40000000a00 */
[----:B------:R-:W5:Y:S01]  /*11350*/  LD.E.128 R28, desc[UR52][R28.64] ;  /* 0x000000341c1c7980 */ /* 0x000f62000c101d00 */
[----:B------:R-:W-:-:S03]  /*11360*/  IMAD R49, R47, UR11, R0 ;  /* 0x0000000b2f317c24 */ /* 0x000fc6000f8e0200 */
[----:B------:R-:W5:Y:S01]  /*11370*/  LD.E.128 R32, desc[UR52][R34.64] ;  /* 0x0000003422207980 */ /* 0x000f62000c101d00 */
[----:B------:R-:W-:-:S03]  /*11380*/  SHF.R.S32.HI R0, RZ, 0x1f, R45 ;  /* 0x0000001fff007819 */ /* 0x000fc6000001142d */
        /* <DEDUP_REMOVED lines=8> */
[----:B------:R-:W-:Y:S02]  /*11410*/  IMAD.IADD R3, R3, 0x1, R49 ;  /* 0x0000000103037824 */ /* 0x000fe400078e0231 */
[----:B------:R-:W-:-:S02]  /*11420*/  IMAD R0, R0, UR8, RZ ;  /* 0x0000000800007c24 */ /* 0x000fc4000f8e02ff */
[----:B------:R-:W-:Y:S02]  /*11430*/  VIADD R51, R198, UR37 ;  /* 0x00000025c6337c36 */ /* 0x000fe40008000000 */
[C---:B------:R-:W-:Y:S02]  /*11440*/  IMAD R49, R45.reuse, UR9, R0 ;  /* 0x000000092d317c24 */ /* 0x040fe4000f8e0200 */
[----:B------:R-:W-:Y:S01]  /*11450*/  IMAD.WIDE.U32 R2, R45, UR8, R2 ;  /* 0x000000082d027c25 */ /* 0x000fe2000f8e0002 */
[----:B------:R-:W-:Y:S01]  /*11460*/  ISETP.GE.AND P2, PT, R51, R44, PT ;  /* 0x0000002c3300720c */ /* 0x000fe20003f46270 */
[----:B------:R-:W-:Y:S02]  /*11470*/  ULDC.64 UR8, c[0x0][0xa80] ;  /* 0x0002a00000087ab9 */ /* 0x000fe40000000a00 */
[----:B------:R-:W-:Y:S02]  /*11480*/  VIADD R21, R21, 0x28820 ;  /* 0x0002882015157836 */ /* 0x000fe40000000000 */
[----:B------:R-:W-:Y:S01]  /*11490*/  VIADD R45, R51, 0x40 ;  /* 0x00000040332d7836 */ /* 0x000fe20000000000 */
[----:B------:R-:W-:Y:S01]  /*114a0*/  LEA R0, P3, R2, UR8, 0x1 ;  /* 0x0000000802007c11 */ /* 0x000fe2000f8608ff */
[----:B------:R-:W-:Y:S01]  /*114b0*/  IMAD.IADD R3, R3, 0x1, R49 ;  /* 0x0000000103037824 */ /* 0x000fe200078e0231 */
[----:B------:R-:W-:-:S02]  /*114c0*/  PRMT R21, RZ, 0x654, R21 ;  /* 0x00000654ff157816 */ /* 0x000fc40000000015 */
[-C--:B------:R-:W-:Y:S02]  /*114d0*/  ISETP.GE.AND P1, PT, R45, R44.reuse, PT ;  /* 0x0000002c2d00720c */ /* 0x080fe40003f26270 */
[----:B------:R-:W-:Y:S01]  /*114e0*/  LEA.HI.X R45, R2, UR9, R3, 0x1, P3 ;  /* 0x00000009022d7c11 */ /* 0x000fe200098f0c03 */
[----:B------:R-:W-:Y:S01]  /*114f0*/  VIADD R47, R51, 0x20 ;  /* 0x00000020332f7836 */ /* 0x000fe20000000000 */
[----:B0-----:R0:W-:Y:S01]  /*11500*/  SYNCS.ARRIVE.TRANS64.RED.A1T0 RZ, [R21+URZ], RZ ;  /* 0x000000ff15ff79a7 */ /* 0x0011e2000810043f */
[----:B------:R1:W2:Y:S01]  /*11510*/  SHFL.IDX PT, R20, R0, RZ, 0x181f ;  /* 0x00181fff00147589 */ /* 0x0002a200000e0000 */
[----:B------:R-:W-:Y:S02]  /*11520*/  BSSY B1, `(.L_x_7501) ;  /* 0x000000d000017945 */ /* 0x000fe40003800000 */
[----:B------:R-:W-:Y:S01]  /*11530*/  ISETP.GE.AND P0, PT, R47, R44, PT ;  /* 0x0000002c2f00720c */ /* 0x000fe20003f06270 */
[----:B0-----:R1:W0:Y:S01]  /*11540*/  SHFL.IDX PT, R21, R45, RZ, 0x181f ;  /* 0x00181fff2d157589 */ /* 0x00122200000e0000 */
[----:B------:R-:W-:Y:S11]  /*11550*/  @P2 BRA `(.L_x_7502) ;  /* 0x0000000000242947 */ /* 0x000ff60003800000 */
[----:B------:R-:W-:Y:S02]  /*11560*/  ULDC UR4, c[0x0][0xac8] ;  /* 0x0002b20000047ab9 */ /* 0x000fe40000000800 */
[----:B------:R-:W-:Y:S02]  /*11570*/  ISETP.GE.AND P2, PT, R18, UR4, PT ;  /* 0x0000000412007c0c */ /* 0x000fe4000bf46270 */
[----:B------:R-:W-:-:S11]  /*11580*/  ISETP.GE.AND P3, PT, R19, UR4, PT ;  /* 0x0000000413007c0c */ /* 0x000fd6000bf66270 */
[CC--:B--2---:R-:W-:Y:S02]  /*11590*/  @!P2 LEA R2, P4, R18.reuse, R20.reuse, 0x1 ;  /* 0x000000141202a211 */ /* 0x0c4fe400078808ff */
[C---:B------:R-:W-:Y:S02]  /*115a0*/  @!P3 LEA R20, P5, R19.reuse, R20, 0x1 ;  /* 0x000000141314b211 */ /* 0x040fe400078a08ff */
[-C--:B0-----:R-:W-:Y:S02]  /*115b0*/  @!P2 LEA.HI.X R3, R18, R21.reuse, R220, 0x1, P4 ;  /* 0x000000151203a211 */ /* 0x081fe400020f0cdc */
[----:B------:R-:W-:-:S03]  /*115c0*/  @!P3 LEA.HI.X R21, R19, R21, R219, 0x1, P5 ;  /* 0x000000151315b211 */ /* 0x000fc600028f0cdb */
[----:B-----5:R3:W-:Y:S04]  /*115d0*/  @!P2 ST.E.128 desc[UR52][R2.64], R4 ;  /* 0x000000040200a985 */ /* 0x0207e8000c101d34 */
[----:B------:R3:W-:Y:S02]  /*115e0*/  @!P3 ST.E.128 desc[UR52][R20.64], R28 ;  /* 0x0000001c1400b985 */ /* 0x0007e4000c101d34 */
.L_x_7502:
[----:B------:R-:W-:Y:S05]  /*115f0*/  BSYNC B1 ;  /* 0x0000000000017941 */ /* 0x000fea0003800000 */
.L_x_7501:
[----:B---3-5:R3:W4:Y:S01]  /*11600*/  SHFL.IDX PT, R5, R45, 0x1, 0x181f ;  /* 0x00381f002d057f89 */ /* 0x02872200000e0000 */
[----:B------:R-:W-:Y:S03]  /*11610*/  BSSY B1, `(.L_x_7503) ;  /* 0x000000c000017945 */ /* 0x000fe60003800000 */
[----:B------:R3:W0:Y:S01]  /*11620*/  SHFL.IDX PT, R4, R0, 0x1, 0x181f ;  /* 0x00381f0000047f89 */ /* 0x00062200000e0000 */
[----:B------:R-:W-:Y:S05]  /*11630*/  @P0 BRA `(.L_x_7504) ;  /* 0x0000000000240947 */ /* 0x000fea0003800000 */
[----:B------:R-:W-:Y:S02]  /*11640*/  ULDC UR4, c[0x0][0xac8] ;  /* 0x0002b20000047ab9 */ /* 0x000fe40000000800 */
[----:B------:R-:W-:Y:S02]  /*11650*/  ISETP.GE.AND P3, PT, R18, UR4, PT ;  /* 0x0000000412007c0c */ /* 0x000fe4000bf66270 */
[----:B------:R-:W-:-:S11]  /*11660*/  ISETP.GE.AND P4, PT, R19, UR4, PT ;  /* 0x0000000413007c0c */ /* 0x000fd6000bf86270 */
[CC--:B0-----:R-:W-:Y:S02]  /*11670*/  @!P3 LEA R2, P0, R18.reuse, R4.reuse, 0x1 ;  /* 0x000000041202b211 */ /* 0x0c1fe400078008ff */
[C---:B------:R-:W-:Y:S02]  /*11680*/  @!P4 LEA R4, P2, R19.reuse, R4, 0x1 ;  /* 0x000000041304c211 */ /* 0x040fe400078408ff */
[-C--:B----4-:R-:W-:Y:S02]  /*11690*/  @!P3 LEA.HI.X R3, R18, R5.reuse, R220, 0x1, P0 ;  /* 0x000000051203b211 */ /* 0x090fe400000f0cdc */
[----:B------:R-:W-:-:S03]  /*116a0*/  @!P4 LEA.HI.X R5, R19, R5, R219, 0x1, P2 ;  /* 0x000000051305c211 */ /* 0x000fc600010f0cdb */
[----:B------:R0:W-:Y:S04]  /*116b0*/  @!P3 ST.E.128 desc[UR52][R2.64], R8 ;  /* 0x000000080200b985 */ /* 0x0001e8000c101d34 */
[----:B------:R0:W-:Y:S02]  /*116c0*/  @!P4 ST.E.128 desc[UR52][R4.64], R32 ;  /* 0x000000200400c985 */ /* 0x0001e4000c101d34 */
.L_x_7504:
[----:B------:R-:W-:Y:S05]  /*116d0*/  BSYNC B1 ;  /* 0x0000000000017941 */ /* 0x000fea0003800000 */
.L_x_7503:
[----:B0---4-:R0:W4:Y:S01]  /*116e0*/  SHFL.IDX PT, R5, R45, 0x2, 0x181f ;  /* 0x00581f002d057f89 */ /* 0x01112200000e0000 */
        /* <DEDUP_REMOVED lines=12> */
.L_x_7506:
[----:B------:R-:W-:Y:S05]  /*117b0*/  BSYNC B1 ;  /* 0x0000000000017941 */ /* 0x000fea0003800000 */
.L_x_7505:
[----:B0-----:R-:W-:Y:S01]  /*117c0*/  VIADD R3, R51, 0x60 ;  /* 0x0000006033037836 */ /* 0x001fe20000000000 */
[----:B-1-3--:R-:W0:Y:S04]  /*117d0*/  SHFL.IDX PT, R45, R45, 0x3, 0x181f ;  /* 0x00781f002d2d7f89 */ /* 0x00ae2800000e0000 */
[----:B------:R-:W-:Y:S01]  /*117e0*/  ISETP.GE.AND P0, PT, R3, R44, PT ;  /* 0x0000002c0300720c */ /* 0x000fe20003f06270 */
[----:B------:R-:W1:-:S12]  /*117f0*/  SHFL.IDX PT, R0, R0, 0x3, 0x181f ;  /* 0x00781f0000007f89 */ /* 0x000e5800000e0000 */
[----:B------:R-:W-:Y:S05]  /*11800*/  @P0 BRA `(.L_x_7507) ;  /* 0x0000001800300947 */ /* 0x000fea0003800000 */
[----:B------:R-:W-:Y:S02]  /*11810*/  ULDC UR4, c[0x0][0xac8] ;  /* 0x0002b20000047ab9 */ /* 0x000fe40000000800 */
[----:B------:R-:W-:-:S13]  /*11820*/  ISETP.GE.AND P1, PT, R18, UR4, PT ;  /* 0x0000000412007c0c */ /* 0x000fda000bf26270 */
[----:B-1----:R-:W-:-:S04]  /*11830*/  @!P1 LEA R2, P0, R18, R0, 0x1 ;  /* 0x0000000012029211 */ /* 0x002fc800078008ff */
[----:B0-----:R-:W-:Y:S02]  /*11840*/  @!P1 LEA.HI.X R3, R18, R45, R220, 0x1, P0 ;  /* 0x0000002d12039211 */ /* 0x001fe400000f0cdc */
[----:B------:R-:W-:-:S03]  /*11850*/  ISETP.GE.AND P0, PT, R19, UR4, PT ;  /* 0x0000000413007c0c */ /* 0x000fc6000bf06270 */
[----:B------:R0:W-:Y:S10]  /*11860*/  @!P1 ST.E.128 desc[UR52][R2.64], R24 ;  /* 0x0000001802009985 */ /* 0x0001f4000c101d34 */
[----:B------:R-:W-:Y:S05]  /*11870*/  @P0 BRA `(.L_x_7507) ;  /* 0x0000001800140947 */ /* 0x000fea0003800000 */
[----:B0-----:R-:W-:-:S04]  /*11880*/  LEA R2, P0, R19, R0, 0x1 ;  /* 0x0000000013027211 */ /* 0x001fc800078008ff */
[----:B------:R-:W-:-:S05]  /*11890*/  LEA.HI.X R3, R19, R45, R219, 0x1, P0 ;  /* 0x0000002d13037211 */ /* 0x000fca00000f0cdb */
[----:B------:R0:W-:Y:S01]  /*118a0*/  ST.E.128 desc[UR52][R2.64], R40 ;  /* 0x0000002802007985 */ /* 0x0001e2000c101d34 */
[----:B------:R-:W-:Y:S05]  /*118b0*/  BRA `(.L_x_7507) ;  /* 0x0000001800047947 */ /* 0x000fea0003800000 */
.L_x_7500:
[----:B------:R-:W-:Y:S01]  /*118c0*/  ULDC.64 UR12, c[0x0][0xb08] ;  /* 0x0002c200000c7ab9 */ /* 0x000fe20000000a00 */
[----:B------:R-:W0:Y:S01]  /*118d0*/  @P1 LDC R0, c[0x0][0xbec] ;  /* 0x0002fb00ff001b82 */ /* 0x000e220000000800 */
[----:B------:R-:W-:Y:S01]  /*118e0*/  UIMAD UR9, UR14, UR12, URZ ;  /* 0x0000000c0e0972a4 */ /* 0x000fe2000f8e023f */
[----:B------:R-:W-:Y:S01]  /*118f0*/  IMAD.MOV.U32 R7, RZ, RZ, R13 ;  /* 0x000000ffff077224 */ /* 0x000fe200078e000d */
[----:B------:R-:W-:Y:S01]  /*11900*/  UIMAD.WIDE.U32 UR10, UR4, UR12, URZ ;  /* 0x0000000c040a72a5 */ /* 0x000fe2000f8e003f */
[----:B------:R-:W-:Y:S01]  /*11910*/  ISETP.GE.AND P0, PT, R11, R44, PT ;  /* 0x0000002c0b00720c */ /* 0x000fe20003f06270 */
[----:B------:R-:W-:Y:S01]  /*11920*/  UIMAD UR9, UR4, UR13, UR9 ;  /* 0x0000000d040972a4 */ /* 0x000fe2000f8e0209 */
[----:B------:R-:W-:Y:S01]  /*11930*/  VIADD R21, R21, 0x28820 ;  /* 0x0002882015157836 */ /* 0x000fe20000000000 */
[----:B------:R-:W-:Y:S01]  /*11940*/  USHF.R.S32.HI UR4, URZ, 0x1f, UR8 ;  /* 0x0000001f3f047899 */ /* 0x000fe20008011408 */
[----:B------:R-:W1:Y:S01]  /*11950*/  @P1 LDC R5, c[0x0][0xbf0] ;  /* 0x0002fc00ff051b82 */ /* 0x000e620000000800 */
[----:B------:R-:W-:Y:S01]  /*11960*/  UIADD3 UR11, UR11, UR9, URZ ;  /* 0x000000090b0b7290 */ /* 0x000fe2000fffe03f */
[----:B------:R-:W-:Y:S01]  /*11970*/  BSSY B1, `(.L_x_7508) ;  /* 0x0000068000017945 */ /* 0x000fe20003800000 */
[----:B------:R-:W-:Y:S01]  /*11980*/  ULDC.64 UR12, c[0x0][0xb38] ;  /* 0x0002ce00000c7ab9 */ /* 0x000fe20000000a00 */
[----:B------:R-:W-:Y:S01]  /*11990*/  PRMT R21, RZ, 0x654, R21 ;  /* 0x00000654ff157816 */ /* 0x000fe20000000015 */
[----:B------:R-:W-:-:S03]  /*119a0*/  UIMAD.WIDE.U32 UR10, UR42, UR12, UR10 ;  /* 0x0000000c2a0a72a5 */ /* 0x000fc6000f8e000a */
[----:B------:R2:W-:Y:S01]  /*119b0*/  SYNCS.ARRIVE.TRANS64.RED.A1T0 RZ, [R21+URZ], RZ ;  /* 0x000000ff15ff79a7 */ /* 0x0005e2000810043f */
[----:B------:R-:W-:-:S03]  /*119c0*/  UIMAD UR11, UR42, UR13, UR11 ;  /* 0x0000000d2a0b72a4 */ /* 0x000fc6000f8e020b */
[----:B------:R-:W-:Y:S02]  /*119d0*/  ULDC.64 UR12, c[0x0][0xb40] ;  /* 0x0002d000000c7ab9 */ /* 0x000fe40000000a00 */
[----:B------:R-:W-:Y:S01]  /*119e0*/  UIMAD UR4, UR4, UR12, URZ ;  /* 0x0000000c040472a4 */ /* 0x000fe2000f8e023f */
[----:B0-----:R-:W-:-:S03]  /*119f0*/  @P1 IMAD.HI.U32 R0, R13, R0, RZ ;  /* 0x000000000d001227 */ /* 0x001fc600078e00ff */
[----:B------:R-:W-:Y:S02]  /*11a00*/  UIMAD UR4, UR8, UR13, UR4 ;  /* 0x0000000d080472a4 */ /* 0x000fe4000f8e0204 */
[----:B------:R-:W-:-:S03]  /*11a10*/  UIMAD.WIDE.U32 UR8, UR8, UR12, UR10 ;  /* 0x0000000c080872a5 */ /* 0x000fc6000f8e000a */
[----:B------:R-:W-:Y:S01]  /*11a20*/  ULDC.64 UR10, c[0x0][0xb48] ;  /* 0x0002d200000a7ab9 */ /* 0x000fe20000000a00 */
[----:B------:R-:W-:Y:S01]  /*11a30*/  UIADD3 UR9, UR9, UR4, URZ ;  /* 0x0000000409097290 */ /* 0x000fe2000fffe03f */
[----:B-1----:R-:W-:-:S03]  /*11a40*/  @P1 SHF.R.U32.HI R7, RZ, R5, R0 ;  /* 0x00000005ff071219 */ /* 0x002fc60000011600 */
[----:B------:R-:W-:Y:S01]  /*11a50*/  UIMAD.WIDE.U32 UR8, UR39, UR10, UR8 ;  /* 0x0000000a270872a5 */ /* 0x000fe2000f8e0008 */
[--C-:B------:R-:W-:Y:S01]  /*11a60*/  SHF.R.S32.HI R0, RZ, 0x1f, R7.reuse ;  /* 0x0000001fff007819 */ /* 0x100fe20000011407 */
[----:B------:R-:W-:Y:S02]  /*11a70*/  IMAD.MOV R4, RZ, RZ, -R7 ;  /* 0x000000ffff047224 */ /* 0x000fe400078e0a07 */
[----:B------:R-:W-:Y:S02]  /*11a80*/  UIMAD UR39, UR39, UR11, UR9 ;  /* 0x0000000b272772a4 */ /* 0x000fe4000f8e0209 */
[----:B------:R-:W-:Y:S01]  /*11a90*/  IMAD R45, R45, R4, R13 ;  /* 0x000000042d2d7224 */ /* 0x000fe200078e020d */
[----:B------:R-:W-:Y:S01]  /*11aa0*/  ULDC.64 UR10, c[0x0][0xb30] ;  /* 0x0002cc00000a7ab9 */ /* 0x000fe20000000a00 */
[----:B------:R-:W-:Y:S02]  /*11ab0*/  IMAD.U32 R5, RZ, RZ, UR9 ;  /* 0x00000009ff057e24 */ /* 0x000fe4000f8e00ff */
[----:B------:R-:W-:-:S02]  /*11ac0*/  IMAD R0, R0, UR10, RZ ;  /* 0x0000000a00007c24 */ /* 0x000fc4000f8e02ff */
        /* <DEDUP_REMOVED lines=14> */
[----:B------:R0:W1:Y:S04]  /*11bb0*/  SHFL.IDX PT, R24, R0, RZ, 0x1c1f ;  /* 0x001c1fff00187589 */ /* 0x00006800000e0000 */
[----:B--2---:R0:W2:Y:S01]  /*11bc0*/  SHFL.IDX PT, R21, R20, RZ, 0x1c1f ;  /* 0x001c1fff14157589 */ /* 0x0040a200000e0000 */
[----:B------:R-:W-:Y:S05]  /*11bd0*/  @P0 BRA `(.L_x_7509) ;  /* 0x0000000400040947 */ /* 0x000fea0003800000 */
[----:B------:R-:W-:Y:S02]  /*11be0*/  ULDC UR4, c[0x0][0xac8] ;  /* 0x0002b20000047ab9 */ /* 0x000fe40000000800 */
[----:B------:R-:W-:Y:S02]  /*11bf0*/  ISETP.GE.AND P3, PT, R16, UR4, PT ;  /* 0x0000000410007c0c */ /* 0x000fe4000bf66270 */
[----:B------:R-:W-:Y:S02]  /*11c00*/  ISETP.GE.AND P2, PT, R197, UR4, PT ;  /* 0x00000004c5007c0c */ /* 0x000fe4000bf46270 */
[----:B------:R-:W-:Y:S02]  /*11c10*/  ISETP.GE.AND P1, PT, R196, UR4, PT ;  /* 0x00000004c4007c0c */ /* 0x000fe4000bf26270 */
[----:B------:R-:W-:-:S07]  /*11c20*/  ISETP.GE.AND P0, PT, R195, UR4, PT ;  /* 0x00000004c3007c0c */ /* 0x000fce000bf06270 */
[CC--:B-1----:R-:W-:Y:S02]  /*11c30*/  @!P3 LEA R4, P4, R16.reuse, R24.reuse, 0x2 ;  /* 0x000000181004b211 */ /* 0x0c2fe400078810ff */
[-C--:B------:R-:W-:Y:S02]  /*11c40*/  @!P2 LEA R6, P6, R197, R24.reuse, 0x2 ;  /* 0x00000018c506a211 */ /* 0x080fe400078c10ff */
[----:B--2---:R-:W-:Y:S02]  /*11c50*/  @!P3 LEA.HI.X R5, R16, R21, R215, 0x2, P4 ;  /* 0x000000151005b211 */ /* 0x004fe400020f14d7 */
[----:B------:R-:W-:Y:S02]  /*11c60*/  ISETP.GE.AND P4, PT, R193, UR4, PT ;  /* 0x00000004c1007c0c */ /* 0x000fe4000bf86270 */
[----:B------:R-:W-:Y:S01]  /*11c70*/  @!P1 LEA R8, P5, R196, R24, 0x2 ;  /* 0x00000018c4089211 */ /* 0x000fe200078a10ff */
[----:B------:R1:W-:Y:S01]  /*11c80*/  @!P3 ST.E.64 desc[UR52][R4.64], R88 ;  /* 0x000000580400b985 */ /* 0x0003e2000c101b34 */
[----:B------:R-:W-:-:S02]  /*11c90*/  ISETP.GE.AND P3, PT, R194, UR4, PT ;  /* 0x00000004c2007c0c */ /* 0x000fc4000bf66270 */
[-C--:B------:R-:W-:Y:S02]  /*11ca0*/  @!P2 LEA.HI.X R7, R197, R21.reuse, R214, 0x2, P6 ;  /* 0x00000015c507a211 */ /* 0x080fe400030f14d6 */
[C---:B------:R-:W-:Y:S02]  /*11cb0*/  @!P0 LEA R10, P6, R195.reuse, R24, 0x2 ;  /* 0x00000018c30a8211 */ /* 0x040fe400078c10ff */
[-C--:B------:R-:W-:Y:S01]  /*11cc0*/  @!P1 LEA.HI.X R9, R196, R21.reuse, R213, 0x2, P5 ;  /* 0x00000015c4099211 */ /* 0x080fe200028f14d5 */
[----:B------:R2:W-:Y:S01]  /*11cd0*/  @!P2 ST.E.64 desc[UR52][R6.64], R92 ;  /* 0x0000005c0600a985 */ /* 0x0005e2000c101b34 */
[----:B------:R-:W-:Y:S02]  /*11ce0*/  ISETP.GE.AND P5, PT, R192, UR4, PT ;  /* 0x00000004c0007c0c */ /* 0x000fe4000bfa6270 */
[----:B------:R-:W-:Y:S01]  /*11cf0*/  @!P0 LEA.HI.X R11, R195, R21, R212, 0x2, P6 ;  /* 0x00000015c30b8211 */ /* 0x000fe200030f14d4 */
[----:B------:R3:W-:Y:S01]  /*11d00*/  @!P1 ST.E.64 desc[UR52][R8.64], R96 ;  /* 0x0000006008009985 */ /* 0x0007e2000c101b34 */
[----:B------:R-:W-:-:S02]  /*11d10*/  ISETP.GE.AND P2, PT, R191, UR4, PT ;  /* 0x00000004bf007c0c */ /* 0x000fc4000bf46270 */
[-C--:B-1----:R-:W-:Y:S01]  /*11d20*/  @!P3 LEA R4, P6, R194, R24.reuse, 0x2 ;  /* 0x00000018c204b211 */ /* 0x082fe200078c10ff */
[----:B------:R1:W-:Y:S01]  /*11d30*/  @!P0 ST.E.64 desc[UR52][R10.64], R100 ;  /* 0x000000640a008985 */ /* 0x0003e2000c101b34 */
[C---:B------:R-:W-:Y:S02]  /*11d40*/  @!P4 LEA R12, P0, R193.reuse, R24, 0x2 ;  /* 0x00000018c10cc211 */ /* 0x040fe400078010ff */
[----:B------:R-:W-:Y:S02]  /*11d50*/  ISETP.GE.AND P1, PT, R190, UR4, PT ;  /* 0x00000004be007c0c */ /* 0x000fe4000bf26270 */
[-C--:B------:R-:W-:Y:S02]  /*11d60*/  @!P4 LEA.HI.X R13, R193, R21.reuse, R210, 0x2, P0 ;  /* 0x00000015c10dc211 */ /* 0x080fe400000f14d2 */
[----:B------:R-:W-:Y:S02]  /*11d70*/  @!P3 LEA.HI.X R5, R194, R21, R211, 0x2, P6 ;  /* 0x00000015c205b211 */ /* 0x000fe400030f14d3 */
[----:B------:R-:W-:-:S02]  /*11d80*/  ISETP.GE.AND P0, PT, R189, UR4, PT ;  /* 0x00000004bd007c0c */ /* 0x000fc4000bf06270 */
[-C--:B------:R-:W-:Y:S01]  /*11d90*/  @!P5 LEA R14, P6, R192, R24.reuse, 0x2 ;  /* 0x00000018c00ed211 */ /* 0x080fe200078c10ff */
[----:B------:R4:W-:Y:S01]  /*11da0*/  @!P3 ST.E.64 desc[UR52][R4.64], R104 ;  /* 0x000000680400b985 */ /* 0x0009e2000c101b34 */
[----:B------:R-:W-:Y:S02]  /*11db0*/  ISETP.GE.AND P3, PT, R188, UR4, PT ;  /* 0x00000004bc007c0c */ /* 0x000fe4000bf66270 */
        /* <DEDUP_REMOVED lines=13> */
[----:B----4-:R-:W-:Y:S02]  /*11e90*/  @!P3 LEA R4, P5, R188, R24, 0x2 ;  /* 0x00000018bc04b211 */ /* 0x010fe400078a10ff */
        /* <DEDUP_REMOVED lines=9> */
[-C--:B--2---:R-:W-:Y:S02]  /*11f30*/  @!P1 LEA R8, P6, R185, R24.reuse, 0x2 ;  /* 0x00000018b9089211 */ /* 0x084fe400078c10ff */
[----:B------:R-:W-:Y:S01]  /*11f40*/  @!P2 LEA.HI.X R7, R186, R21, R203, 0x2, P3 ;  /* 0x00000015ba07a211 */ /* 0x000fe200018f14cb */
[----:B------:R4:W-:Y:S01]  /*11f50*/  @!P4 ST.E.64 desc[UR52][R12.64], R132 ;  /* 0x000000840c00c985 */ /* 0x0009e2000c101b34 */
[----:B---3--:R-:W-:-:S02]  /*11f60*/  @!P0 LEA R10, P4, R184, R24, 0x2 ;  /* 0x00000018b80a8211 */ /* 0x008fc400078810ff */
        /* <DEDUP_REMOVED lines=8> */
.L_x_7509:
[----:B------:R-:W-:Y:S05]  /*11ff0*/  BSYNC B1 ;  /* 0x0000000000017941 */ /* 0x000fea0003800000 */
.L_x_7508:
[----:B------:R-:W-:Y:S01]  /*12000*/  ISETP.GE.AND P0, PT, R25, R44, PT ;  /* 0x0000002c1900720c */ /* 0x000fe20003f06270 */
[----:B0-----:R-:W0:Y:S04]  /*12010*/  SHFL.IDX PT, R20, R20, 0x1, 0x1c1f ;  /* 0x003c1f0014147f89 */ /* 0x001e2800000e0000 */
[----:B------:R-:W3:Y:S08]  /*12020*/  SHFL.IDX PT, R0, R0, 0x1, 0x1c1f ;  /* 0x003c1f0000007f89 */ /* 0x000ef000000e0000 */
[----:B------:R-:W-:Y:S05]  /*12030*/  @P0 BRA `(.L_x_7507) ;  /* 0x0000001000240947 */ /* 0x000fea0003800000 */
[----:B------:R-:W-:Y:S02]  /*12040*/  ULDC UR4, c[0x0][0xac8] ;  /* 0x0002b20000047ab9 */ /* 0x000fe40000000800 */
[----:B------:R-:W-:Y:S02]  /*12050*/  ISETP.GE.AND P2, PT, R16, UR4, PT ;  /* 0x0000000410007c0c */ /* 0x000fe4000bf46270 */
[----:B------:R-:W-:Y:S02]  /*12060*/  ISETP.GE.AND P1, PT, R197, UR4, PT ;  /* 0x00000004c5007c0c */ /* 0x000fe4000bf26270 */
[----:B------:R-:W-:Y:S02]  /*12070*/  ISETP.GE.AND P0, PT, R196, UR4, PT ;  /* 0x00000004c4007c0c */ /* 0x000fe4000bf06270 */
[----:B------:R-:W-:Y:S02]  /*12080*/  ISETP.GE.AND P4, PT, R194, UR4, PT ;  /* 0x00000004c2007c0c */ /* 0x000fe4000bf86270 */
[----:B------:R-:W-:-:S05]  /*12090*/  ISETP.GE.AND P3, PT, R195, UR4, PT ;  /* 0x00000004c3007c0c */ /* 0x000fca000bf66270 */
[CC--:B---34-:R-:W-:Y:S02]  /*120a0*/  @!P2 LEA R4, P6, R16.reuse, R0.reuse, 0x2 ;  /* 0x000000001004a211 */ /* 0x0d8fe400078c10ff */
[C---:B------:R-:W-:Y:S02]  /*120b0*/  @!P1 LEA R6, P5, R197.reuse, R0, 0x2 ;  /* 0x00000000c5069211 */ /* 0x040fe400078a10ff */
[----:B0-----:R-:W-:Y:S02]  /*120c0*/  @!P2 LEA.HI.X R5, R16, R20, R215, 0x2, P6 ;  /* 0x000000141005a211 */ /* 0x001fe400030f14d7 */
[----:B------:R-:W-:Y:S02]  /*120d0*/  @!P0 LEA R8, P6, R196, R0, 0x2 ;  /* 0x00000000c4088211 */ /* 0x000fe400078c10ff */
[----:B------:R-:W-:Y:S01]  /*120e0*/  @!P1 LEA.HI.X R7, R197, R20, R214, 0x2, P5 ;  /* 0x00000014c5079211 */ /* 0x000fe200028f14d6 */
[----:B------:R0:W-:Y:S01]  /*120f0*/  @!P2 ST.E.64 desc[UR52][R4.64], R2 ;  /* 0x000000020400a985 */ /* 0x0001e2000c101b34 */
[----:B------:R-:W-:-:S02]  /*12100*/  ISETP.GE.AND P5, PT, R193, UR4, PT ;  /* 0x00000004c1007c0c */ /* 0x000fc4000bfa6270 */
[----:B------:R-:W-:Y:S01]  /*12110*/  @!P0 LEA.HI.X R9, R196, R20, R213, 0x2, P6 ;  /* 0x00000014c4098211 */ /* 0x000fe200030f14d5 */
[----:B------:R3:W-:Y:S01]  /*12120*/  @!P1 ST.E.64 desc[UR52][R6.64], R94 ;  /* 0x0000005e06009985 */ /* 0x0007e2000c101b34 */
[----:B------:R-:W-:Y:S02]  /*12130*/  ISETP.GE.AND P2, PT, R192, UR4, PT ;  /* 0x00000004c0007c0c */ /* 0x000fe4000bf46270 */
[-C--:B------:R-:W-:Y:S01]  /*12140*/  @!P3 LEA R10, P6, R195, R0.reuse, 0x2 ;  /* 0x00000000c30ab211 */ /* 0x080fe200078c10ff */
[----:B------:R4:W-:Y:S01]  /*12150*/  @!P0 ST.E.64 desc[UR52][R8.64], R98 ;  /* 0x0000006208008985 */ /* 0x0009e2000c101b34 */
[C---:B------:R-:W-:Y:S02]  /*12160*/  @!P4 LEA R12, P0, R194.reuse, R0, 0x2 ;  /* 0x00000000c20cc211 */ /* 0x040fe400078010ff */
[----:B------:R-:W-:Y:S02]  /*12170*/  ISETP.GE.AND P1, PT, R191, UR4, PT ;  /* 0x00000004bf007c0c */ /* 0x000fe4000bf26270 */
[----:B------:R-:W-:-:S02]  /*12180*/  @!P4 LEA.HI.X R13, R194, R20, R211, 0x2, P0 ;  /* 0x00000014c20dc211 */ /* 0x000fc400000f14d3 */
[----:B------:R-:W-:Y:S02]  /*12190*/  @!P3 LEA.HI.X R11, R195, R20, R212, 0x2, P6 ;  /* 0x00000014c30bb211 */ /* 0x000fe400030f14d4 */
[----:B------:R-:W-:Y:S02]  /*121a0*/  ISETP.GE.AND P0, PT, R190, UR4, PT ;  /* 0x00000004be007c0c */ /* 0x000fe4000bf06270 */
[----:B------:R-:W-:Y:S01]  /*121b0*/  @!P5 LEA R14, P6, R193, R0, 0x2 ;  /* 0x00000000c10ed211 */ /* 0x000fe200078c10ff */
[----:B------:R5:W-:Y:S01]  /*121c0*/  @!P3 ST.E.64 desc[UR52][R10.64], R102 ;  /* 0x000000660a00b985 */ /* 0x000be2000c101b34 */
[----:B------:R-:W-:Y:S02]  /*121d0*/  ISETP.GE.AND P3, PT, R189, UR4, PT ;  /* 0x00000004bd007c0c */ /* 0x000fe4000bf66270 */
[----:B------:R-:W-:Y:S01]  /*121e0*/  @!P5 LEA.HI.X R15, R193, R20, R210, 0x2, P6 ;  /* 0x00000014c10fd211 */ /* 0x000fe200030f14d2 */
[----:B------:R-:W-:Y:S01]  /*121f0*/  @!P4 ST.E.64 desc[UR52][R12.64], R106 ;  /* 0x0000006a0c00c985 */ /* 0x000fe2000c101b34 */
[----:B0-----:R-:W-:-:S03]  /*12200*/  @!P2 LEA R2, P4, R192, R0, 0x2 ;  /* 0x00000000c002a211 */ /* 0x001fc600078810ff */
[----:B------:R-:W-:Y:S01]  /*12210*/  @!P5 ST.E.64 desc[UR52][R14.64], R110 ;  /* 0x0000006e0e00d985 */ /* 0x000fe2000c101b34 */
[C---:B------:R-:W-:Y:S02]  /*12220*/  @!P1 LEA R4, P5, R191.reuse, R0, 0x2 ;  /* 0x00000000bf049211 */ /* 0x040fe400078a10ff */
[----:B------:R-:W-:Y:S02]  /*12230*/  @!P2 LEA.HI.X R3, R192, R20, R209, 0x2, P4 ;  /* 0x00000014c003a211 */ /* 0x000fe400020f14d1 */
[----:B---3--:R-:W-:Y:S02]  /*12240*/  @!P0 LEA R6, P6, R190, R0, 0x2 ;  /* 0x00000000be068211 */ /* 0x008fe400078c10ff */
        /* <DEDUP_REMOVED lines=14> */
[C---:B0-----:R-:W-:Y:S02]  /*12330*/  @!P2 LEA R2, P3, R187.reuse, R0, 0x2 ;  /* 0x00000000bb02a211 */ /* 0x041fe400078610ff */
[----:B------:R-:W-:Y:S02]  /*12340*/  @!P4 LEA.HI.X R11, R188, R20, R205, 0x2, P6 ;  /* 0x00000014bc0bc211 */ /* 0x000fe400030f14cd */
[----:B---3--:R-:W-:Y:S02]  /*12350*/  @!P1 LEA R4, P6, R186, R0, 0x2 ;  /* 0x00000000ba049211 */ /* 0x008fe400078c10ff */
[----:B------:R-:W-:Y:S01]  /*12360*/  @!P2 LEA.HI.X R3, R187, R20, R204, 0x2, P3 ;  /* 0x00000014bb03a211 */ /* 0x000fe200018f14cc */
[----:B------:R0:W-:Y:S01]  /*12370*/  @!P4 ST.E.64 desc[UR52][R10.64], R130 ;  /* 0x000000820a00c985 */ /* 0x0001e2000c101b34 */
[----:B----4-:R-:W-:-:S02]  /*12380*/  @!P0 LEA R6, P4, R185, R0, 0x2 ;  /* 0x00000000b9068211 */ /* 0x010fc400078810ff */
[----:B------:R-:W-:Y:S01]  /*12390*/  @!P5 LEA R12, P3, R184, R0, 0x2 ;  /* 0x00000000b80cd211 */ /* 0x000fe200078610ff */
[----:B------:R0:W-:Y:S01]  /*123a0*/  @!P2 ST.E.64 desc[UR52][R2.64], R134 ;  /* 0x000000860200a985 */ /* 0x0001e2000c101b34 */
[-C--:B------:R-:W-:Y:S02]  /*123b0*/  @!P1 LEA.HI.X R5, R186, R20.reuse, R203, 0x2, P6 ;  /* 0x00000014ba059211 */ /* 0x080fe400030f14cb */
[-C--:B------:R-:W-:Y:S02]  /*123c0*/  @!P0 LEA.HI.X R7, R185, R20.reuse, R202, 0x2, P4 ;  /* 0x00000014b9078211 */ /* 0x080fe400020f14ca */
[----:B------:R-:W-:Y:S01]  /*123d0*/  @!P5 LEA.HI.X R13, R184, R20, R201, 0x2, P3 ;  /* 0x00000014b80dd211 */ /* 0x000fe200018f14c9 */
[----:B------:R0:W-:Y:S04]  /*123e0*/  @!P1 ST.E.64 desc[UR52][R4.64], R138 ;  /* 0x0000008a04009985 */ /* 0x0001e8000c101b34 */
[----:B------:R0:W-:Y:S01]  /*123f0*/  @!P0 ST.E.64 desc[UR52][R6.64], R142 ;  /* 0x0000008e06008985 */ /* 0x0001e2000c101b34 */
[----:B------:R-:W-:-:S03]  /*12400*/  ISETP.GE.AND P0, PT, R23, UR4, PT ;  /* 0x0000000417007c0c */ /* 0x000fc6000bf06270 */
[----:B------:R0:W-:Y:S10]  /*12410*/  @!P5 ST.E.64 desc[UR52][R12.64], R146 ;  /* 0x000000920c00d985 */ /* 0x0001f4000c101b34 */
[----:B-1----:R-:W-:Y:S05]  /*12420*/  @P0 BRA `(.L_x_7507) ;  /* 0x0000000c00280947 */ /* 0x002fea0003800000 */
[----:B0-----:R-:W-:-:S04]  /*12430*/  LEA R2, P0, R23, R0, 0x2 ;  /* 0x0000000017027211 */ /* 0x001fc800078010ff */
[----:B------:R-:W-:-:S05]  /*12440*/  LEA.HI.X R3, R23, R20, R200, 0x2, P0 ;  /* 0x0000001417037211 */ /* 0x000fca00000f14c8 */
[----:B------:R0:W-:Y:S01]  /*12450*/  ST.E.64 desc[UR52][R2.64], R150 ;  /* 0x0000009602007985 */ /* 0x0001e2000c101b34 */
[----:B------:R-:W-:Y:S05]  /*12460*/  BRA `(.L_x_7507) ;  /* 0x0000000c00187947 */ /* 0x000fea0003800000 */
.L_x_7498:
[----:B------:R-:W-:Y:S02]  /*12470*/  ULDC.64 UR8, c[0x0][0xc00] ;  /* 0x0003000000087ab9 */ /* 0x000fe40000000a00 */
[----:B------:R-:W-:-:S04]  /*12480*/  UISETP.NE.U32.AND UP0, UPT, UR8, URZ, UPT ;  /* 0x0000003f0800728c */ /* 0x000fc8000bf05070 */
[----:B------:R-:W-:-:S03]  /*12490*/  UISETP.NE.AND.EX UP0, UPT, UR9, URZ, UPT, UP0 ;  /* 0x0000003f0900728c */ /* 0x000fc6000bf05300 */
[----:B------:R-:W-:Y:S02]  /*124a0*/  ULDC.64 UR8, c[0x0][0xc00] ;  /* 0x0003000000087ab9 */ /* 0x000fe40000000a00 */
[----:B------:R-:W-:Y:S01]  /*124b0*/  UIMAD.WIDE UR8, UR43, 0x4, UR8 ;  /* 0x000000042b0878a5 */ /* 0x000fe2000f8e0208 */
[----:B------:R-:W-:-:S05]  /*124c0*/  PLOP3.LUT P1, PT, PT, PT, UP0, 0x80, 0x0 ;  /* 0x000000000000781c */ /* 0x000fca0003f2f008 */
[----:B------:R-:W-:Y:S02]  /*124d0*/  IMAD.U32 R2, RZ, RZ, UR8 ;  /* 0x00000008ff027e24 */ /* 0x000fe4000f8e00ff */
[----:B------:R-:W-:Y:S01]  /*124e0*/  IMAD.U32 R3, RZ, RZ, UR9 ;  /* 0x00000009ff037e24 */ /* 0x000fe2000f8e00ff */
[----:B------:R-:W-:Y:S02]  /*124f0*/  ULDC.64 UR8, c[0x0][0xc08] ;  /* 0x0003020000087ab9 */ /* 0x000fe40000000a00 */
[----:B------:R-:W-:Y:S01]  /*12500*/  UISETP.NE.U32.AND UP1, UPT, UR8, URZ, UPT ;  /* 0x0000003f0800728c */ /* 0x000fe2000bf25070 */
[----:B------:R-:W-:Y:S02]  /*12510*/  ULDC UR4, c[0x0][0xa88] ;  /* 0x0002a20000047ab9 */ /* 0x000fe40000000800 */
[----:B------:R-:W2:Y:S01]  /*12520*/  @P1 LDG.E R6, desc[UR52][R2.64] ;  /* 0x0000003402061981 */ /* 0x000ea2000c1e1900 */
[----:B------:R-:W-:Y:S01]  /*12530*/  UISETP.NE.AND.EX UP1, UPT, UR9, URZ, UPT, UP1 ;  /* 0x0000003f0900728c */ /* 0x000fe2000bf25310 */
[----:B------:R-:W-:-:S05]  /*12540*/  IMAD.U32 R0, RZ, RZ, UR4 ;  /* 0x00000004ff007e24 */ /* 0x000fca000f8e00ff */
[----:B------:R-:W-:-:S05]  /*12550*/  PLOP3.LUT P2, PT, PT, PT, UP1, 0x80, 0x0 ;  /* 0x000000000000781c */ /* 0x000fca0003f4f018 */
[----:B------:R-:W-:Y:S02]  /*12560*/  @UP1 ULDC.64 UR8, c[0x0][0xc08] ;  /* 0x0003020000081ab9 */ /* 0x000fe40000000a00 */
[----:B------:R-:W-:-:S06]  /*12570*/  @UP1 UIMAD.WIDE UR8, UR43, 0x4, UR8 ;  /* 0x000000042b0818a5 */ /* 0x000fcc000f8e0208 */
[----:B------:R-:W-:Y:S02]  /*12580*/  IMAD.U32 R4, RZ, RZ, UR8 ;  /* 0x00000008ff047e24 */ /* 0x000fe4000f8e00ff */
[----:B------:R-:W-:-:S05]  /*12590*/  IMAD.U32 R5, RZ, RZ, UR9 ;  /* 0x00000009ff057e24 */ /* 0x000fca000f8e00ff */
[----:B------:R0:W5:Y:S01]  /*125a0*/  @P2 LDG.E R0, desc[UR52][R4.64] ;  /* 0x0000003404002981 */ /* 0x000162000c1e1900 */
[----:B------:R-:W-:Y:S01]  /*125b0*/  UISETP.NE.AND UP1, UPT, UR45, URZ, UPT ;  /* 0x0000003f2d00728c */ /* 0x000fe2000bf25270 */
[----:B------:R-:W-:Y:S01]  /*125c0*/  ISETP.GT.AND P0, PT, R221, 0x7f, PT ;  /* 0x0000007fdd00780c */ /* 0x000fe20003f04270 */
[----:B------:R-:W-:-:S09]  /*125d0*/  UMOV UR4, URZ ;  /* 0x0000003f00047c82 */ /* 0x000fd20008000000 */
[----:B------:R-:W-:Y:S01]  /*125e0*/  @!UP1 ULDC UR45, c[0x0][0xad4] ;  /* 0x0002b500002d9ab9 */ /* 0x000fe20000000800 */
[----:B--2---:R-:W-:Y:S01]  /*125f0*/  @P1 R2UR UR4, R6 ;  /* 0x00000000060412ca */ /* 0x004fe200000e0000 */
[----:B0-----:R-:W-:-:S14]  /*12600*/  @P2 BRA `(.L_x_7510) ;  /* 0x0000000000102947 */ /* 0x001fdc0003800000 */
[----:B------:R-:W-:Y:S05]  /*12610*/  @!P1 BRA `(.L_x_7510) ;  /* 0x00000000000c9947 */ /* 0x000fea0003800000 */
[----:B------:R-:W2:Y:S04]  /*12620*/  LDG.E R5, desc[UR52][R2.64] ;  /* 0x0000003402057981 */ /* 0x000ea8000c1e1900 */
[----:B-----5:R-:W2:Y:S02]  /*12630*/  LDG.E R0, desc[UR52][R2.64+0x4] ;  /* 0x0000043402007981 */ /* 0x020ea4000c1e1900 */
[----:B--2---:R-:W-:-:S07]  /*12640*/  IMAD.IADD R0, R0, 0x1, -R5 ;  /* 0x0000000100007824 */ /* 0x004fce00078e0a05 */
.L_x_7510:
[----:B------:R-:W-:Y:S01]  /*12650*/  USHF.R.S32.HI UR13, URZ, 0x1f, UR43 ;  /* 0x0000001f3f0d7899 */ /* 0x000fe2000801142b */
[----:B------:R-:W-:Y:S01]  /*12660*/  BSSY B1, `(.L_x_7511) ;  /* 0x000003a000017945 */ /* 0x000fe20003800000 */
[----:B------:R-:W-:Y:S02]  /*12670*/  USHF.R.S32.HI UR21, URZ, 0x1f, UR4 ;  /* 0x0000001f3f157899 */ /* 0x000fe40008011404 */
        /* <DEDUP_REMOVED lines=11> */
[----:B------:R-:W-:Y:S01]  /*12730*/  UISETP.GT.AND UP0, UPT, UR45, 0x1, UPT ;  /* 0x000000012d00788c */ /* 0x000fe2000bf04270 */
[----:B------:R-:W-:Y:S01]  /*12740*/  IMAD.MOV.U32 R5, RZ, RZ, R4 ;  /* 0x000000ffff057224 */ /* 0x000fe200078e0004 */
[----:B------:R-:W-:Y:S02]  /*12750*/  UMOV UR19, 0x9b8 ;  /* 0x000009b800137882 */ /* 0x000fe40000000000 */
[----:B------:R-:W-:Y:S02]  /*12760*/  USEL UR19, UR19, 0x978, UP0 ;  /* 0x0000097813137887 */ /* 0x000fe40008000000 */
[----:B------:R-:W-:-:S06]  /*12770*/  USEL UR18, UR39, URZ, UP0 ;  /* 0x0000003f27127287 */ /* 0x000fcc0008000000 */
[----:B------:R-:W0:Y:S04]  /*12780*/  @P0 LDC R3, c[0x0][0xbec] ;  /* 0x0002fb00ff030b82 */ /* 0x000e280000000800 */
[----:B------:R-:W-:Y:S01]  /*12790*/  ULDC.64 UR8, c[0x0][UR19+0x218] ;  /* 0x0000860013087abb */ /* 0x000fe20008000a00 */
[----:B------:R-:W-:Y:S01]  /*127a0*/  ULDC.64 UR14, c[0x0][UR19+0x220] ;  /* 0x00008800130e7abb */ /* 0x000fe20008000a00 */
[----:B------:R-:W-:Y:S01]  /*127b0*/  ULDC.64 UR16, c[0x0][UR19+0x228] ;  /* 0x00008a0013107abb */ /* 0x000fe20008000a00 */
[----:B------:R-:W-:Y:S01]  /*127c0*/  UIMAD.WIDE.U32 UR10, UR8, UR42, URZ ;  /* 0x0000002a080a72a5 */ /* 0x000fe2000f8e003f */
[----:B------:R-:W1:Y:S01]  /*127d0*/  @P0 LDC R7, c[0x0][0xbf0] ;  /* 0x0002fc00ff070b82 */ /* 0x000e620000000800 */
[----:B------:R-:W-:Y:S02]  /*127e0*/  UIMAD UR20, UR9, UR42, URZ ;  /* 0x0000002a091472a4 */ /* 0x000fe4000f8e023f */
[----:B------:R-:W-:-:S02]  /*127f0*/  UIMAD UR15, UR15, UR12, URZ ;  /* 0x0000000c0f0f72a4 */ /* 0x000fc4000f8e023f */
[----:B------:R-:W-:Y:S02]  /*12800*/  UIMAD.WIDE.U32 UR22, UR16, UR18, URZ ;  /* 0x00000012101672a5 */ /* 0x000fe4000f8e003f */
[----:B------:R-:W-:Y:S02]  /*12810*/  UIMAD.WIDE.U32 UR8, UR14, UR12, URZ ;  /* 0x0000000c0e0872a5 */ /* 0x000fe4000f8e003f */
[----:B------:R-:W-:Y:S02]  /*12820*/  UIMAD UR16, UR17, UR18, URZ ;  /* 0x00000012111072a4 */ /* 0x000fe4000f8e023f */
[----:B------:R-:W-:Y:S02]  /*12830*/  UIMAD UR15, UR14, UR13, UR15 ;  /* 0x0000000d0e0f72a4 */ /* 0x000fe4000f8e020f */
[----:B------:R-:W-:Y:S02]  /*12840*/  UIADD3 UR10, UP1, UP2, UR8, UR10, UR4 ;  /* 0x0000000a080a7290 */ /* 0x000fe4000fa3e004 */
[----:B------:R-:W-:Y:S01]  /*12850*/  UIADD3 UR16, UR23, UR16, URZ ;  /* 0x0000001017107290 */ /* 0x000fe2000fffe03f */
[----:B0-----:R-:W-:Y:S01]  /*12860*/  @P0 IMAD.HI.U32 R2, R4, R3, RZ ;  /* 0x0000000304020227 */ /* 0x001fe200078e00ff */
[----:B------:R-:W-:-:S02]  /*12870*/  UIADD3 UR20, UR11, UR20, URZ ;  /* 0x000000140b147290 */ /* 0x000fc4000fffe03f */
[----:B------:R-:W-:Y:S01]  /*12880*/  UIADD3 UR15, UR9, UR15, URZ ;  /* 0x0000000f090f7290 */ /* 0x000fe2000fffe03f */
[----:B------:R-:W-:Y:S02]  /*12890*/  IMAD.U32 R3, RZ, RZ, UR23 ;  /* 0x00000017ff037e24 */ /* 0x000fe4000f8e00ff */
[----:B------:R-:W-:Y:S01]  /*128a0*/  IMAD.U32 R6, RZ, RZ, UR16 ;  /* 0x00000010ff067e24 */ /* 0x000fe2000f8e00ff */
[----:B------:R-:W-:Y:S01]  /*128b0*/  ULDC.64 UR8, c[0x0][UR19+0x210] ;  /* 0x0000840013087abb */ /* 0x000fe20008000a00 */
[----:B-1----:R-:W-:Y:S01]  /*128c0*/  @P0 SHF.R.U32.HI R5, RZ, R7, R2 ;  /* 0x00000007ff050219 */ /* 0x002fe20000011602 */
[----:B------:R-:W-:-:S04]  /*128d0*/  IMAD.U32 R2, RZ, RZ, UR22 ;  /* 0x00000016ff027e24 */ /* 0x000fc8000f8e00ff */
[--C-:B------:R-:W-:Y:S01]  /*128e0*/  IMAD.MOV R7, RZ, RZ, -R5.reuse ;  /* 0x000000ffff077224 */ /* 0x100fe200078e0a05 */
[----:B------:R-:W-:Y:S01]  /*128f0*/  IADD3 R2, P0, P1, R5, UR10, R2 ;  /* 0x0000000a05027c10 */ /* 0x000fe2000f91e002 */
[----:B------:R-:W-:Y:S01]  /*12900*/  UIADD3.X UR10, UR15, UR20, UR21, UP1, UP2 ;  /* 0x000000140f0a7290 */ /* 0x000fe20008fe4415 */
[----:B------:R-:W-:Y:S01]  /*12910*/  SHF.R.S32.HI R5, RZ, 0x1f, R5 ;  /* 0x0000001fff057819 */ /* 0x000fe20000011405 */
[----:B------:R-:W-:-:S04]  /*12920*/  IMAD R7, R9, R7, R4 ;  /* 0x0000000709077224 */ /* 0x000fc800078e0204 */
[----:B------:R-:W-:Y:S01]  /*12930*/  IADD3.X R3, R5, UR10, R6, P0, P1 ;  /* 0x0000000a05037c10 */ /* 0x000fe200087e2406 */
[C---:B------:R-:W-:Y:S01]  /*12940*/  IMAD R9, R7.reuse, UR9, RZ ;  /* 0x0000000907097c24 */ /* 0x040fe2000f8e02ff */
[----:B------:R-:W-:Y:S01]  /*12950*/  SHF.R.S32.HI R4, RZ, 0x1f, R7 ;  /* 0x0000001fff047819 */ /* 0x000fe20000011407 */
[----:B------:R-:W-:Y:S01]  /*12960*/  ULDC.64 UR10, c[0x0][0xba8] ;  /* 0x0002ea00000a7ab9 */ /* 0x000fe20000000a00 */
[----:B------:R-:W-:Y:S01]  /*12970*/  @!UP0 ULDC UR10, c[0x0][0xb50] ;  /* 0x0002d400000a8ab9 */ /* 0x000fe20000000800 */
[----:B------:R-:W-:Y:S01]  /*12980*/  IMAD.WIDE.U32 R2, R7, UR8, R2 ;  /* 0x0000000807027c25 */ /* 0x000fe2000f8e0002 */
[----:B------:R-:W-:-:S03]  /*12990*/  @!UP0 ULDC UR11, c[0x0][0xb54] ;  /* 0x0002d500000b8ab9 */ /* 0x000fc60000000800 */
[----:B------:R-:W-:Y:S01]  /*129a0*/  IMAD R9, R4, UR8, R9 ;  /* 0x0000000804097c24 */ /* 0x000fe2000f8e0209 */
[----:B------:R-:W-:-:S03]  /*129b0*/  LEA R4, P0, R2, UR10, 0x2 ;  /* 0x0000000a02047c11 */ /* 0x000fc6000f8010ff */
[----:B------:R-:W-:-:S05]  /*129c0*/  IMAD.IADD R3, R3, 0x1, R9 ;  /* 0x0000000103037824 */ /* 0x000fca00078e0209 */
[----:B------:R-:W-:Y:S01]  /*129d0*/  LEA.HI.X R5, R2, UR11, R3, 0x2, P0 ;  /* 0x0000000b02057c11 */ /* 0x000fe200080f1403 */
[----:B------:R-:W-:-:S05]  /*129e0*/  IMAD.MOV.U32 R3, RZ, RZ, -0x800000 ;  /* 0xff800000ff037424 */ /* 0x000fca00078e00ff */
[----:B------:R0:W-:Y:S02]  /*129f0*/  STG.E desc[UR52][R4.64], R3 ;  /* 0x0000000304007986 */ /* 0x0001e4000c101934 */
.L_x_7512:
[----:B------:R-:W-:Y:S05]  /*12a00*/  BSYNC B1 ;  /* 0x0000000000017941 */ /* 0x000fea0003800000 */
.L_x_7511:
[----:B------:R-:W-:-:S06]  /*12a10*/  UISETP.GT.AND UP0, UPT, UR45, 0x1, UPT ;  /* 0x000000012d00788c */ /* 0x000fcc000bf04270 */
[----:B------:R-:W-:-:S13]  /*12a20*/  PLOP3.LUT P0, PT, PT, PT, UP0, 0x80, 0x0 ;  /* 0x000000000000781c */ /* 0x000fda0003f0f008 */
[----:B------:R-:W-:Y:S05]  /*12a30*/  @P0 BRA `(.L_x_7507) ;  /* 0x0000000400a40947 */ /* 0x000fea0003800000 */
[----:B------:R-:W1:Y:S01]  /*12a40*/  LDC R11, c[0x0][0xbe8] ;  /* 0x0002fa00ff0b7b82 */ /* 0x000e620000000800 */
[----:B------:R-:W-:Y:S01]  /*12a50*/  ULDC.64 UR14, c[0x0][0xaa0] ;  /* 0x0002a800000e7ab9 */ /* 0x000fe20000000a00 */
[----:B------:R-:W-:Y:S01]  /*12a60*/  IMAD R2, R22, 0x20, R198 ;  /* 0x0000002016027824 */ /* 0x000fe200078e02c6 */
[----:B------:R-:W-:Y:S01]  /*12a70*/  UIMAD UR10, UR21, UR14, URZ ;  /* 0x0000000e150a72a4 */ /* 0x000fe2000f8e023f */
[----:B------:R-:W-:Y:S01]  /*12a80*/  BSSY B1, `(.L_x_7513) ;  /* 0x000003a000017945 */ /* 0x000fe20003800000 */
[----:B------:R-:W-:Y:S01]  /*12a90*/  UIMAD.WIDE.U32 UR8, UR4, UR14, URZ ;  /* 0x0000000e040872a5 */ /* 0x000fe2000f8e003f */
[----:B------:R-:W-:Y:S01]  /*12aa0*/  VIADD R6, R2, UR37 ;  /* 0x0000002502067c36 */ /* 0x000fe20008000000 */
[----:B------:R-:W-:-:S03]  /*12ab0*/  UIMAD UR10, UR4, UR15, UR10 ;  /* 0x0000000f040a72a4 */ /* 0x000fc6000f8e020a */
[----:B0-----:R-:W-:Y:S01]  /*12ac0*/  IMAD.MOV.U32 R5, RZ, RZ, R6 ;  /* 0x000000ffff057224 */ /* 0x001fe200078e0006 */
[----:B------:R-:W-:-:S03]  /*12ad0*/  UIADD3 UR9, UR9, UR10, URZ ;  /* 0x0000000a09097290 */ /* 0x000fc6000fffe03f */
[----:B------:R-:W-:Y:S02]  /*12ae0*/  ULDC.64 UR10, c[0x0][0xae8] ;  /* 0x0002ba00000a7ab9 */ /* 0x000fe40000000a00 */
[----:B------:R-:W-:-:S04]  /*12af0*/  UIMAD.WIDE.U32 UR8, UR42, UR10, UR8 ;  /* 0x0000000a2a0872a5 */ /* 0x000fc8000f8e0008 */
[----:B------:R-:W-:-:S03]  /*12b00*/  UIMAD UR9, UR42, UR11, UR9 ;  /* 0x0000000b2a0972a4 */ /* 0x000fc6000f8e0209 */
        /* <DEDUP_REMOVED lines=24> */
[----:B------:R-:W-:Y:S02]  /*12c90*/  VIADD R6, R198, UR37 ;  /* 0x00000025c6067c36 */ /* 0x000fe40008000000 */
[----:B-----5:R-:W-:Y:S02]  /*12ca0*/  IMAD R11, R0, R11, RZ ;  /* 0x0000000b000b7224 */ /* 0x020fe400078e02ff */
[C---:B------:R-:W-:Y:S02]  /*12cb0*/  IMAD R5, R7.reuse, UR9, R4 ;  /* 0x0000000907057c24 */ /* 0x040fe4000f8e0204 */
[----:B------:R-:W-:Y:S01]  /*12cc0*/  IMAD.WIDE.U32 R2, R7, UR8, R2 ;  /* 0x0000000807027c25 */ /* 0x000fe2000f8e0002 */
[----:B------:R-:W-:Y:S01]  /*12cd0*/  ISETP.GE.AND P2, PT, R6, R11, PT ;  /* 0x0000000b0600720c */ /* 0x000fe20003f46270 */
[----:B------:R-:W-:-:S02]  /*12ce0*/  ULDC.64 UR8, c[0x0][0xa80] ;  /* 0x0002a00000087ab9 */ /* 0x000fc40000000a00 */
        /* <DEDUP_REMOVED lines=10> */
[----:B------:R-:W-:Y:S02]  /*12d90*/  ULDC UR4, c[0x0][0xac8] ;  /* 0x0002b20000047ab9 */ /* 0x000fe40000000800 */
        /* <DEDUP_REMOVED lines=8> */
.L_x_7514:
[----:B------:R-:W-:Y:S05]  /*12e20*/  BSYNC B1 ;  /* 0x0000000000017941 */ /* 0x000fea0003800000 */
.L_x_7513:
[----:B--2---:R2:W4:Y:S01]  /*12e30*/  SHFL.IDX PT, R0, R5, 0x1, 0x181f ;  /* 0x00381f0005007f89 */ /* 0x00452200000e0000 */
[----:B------:R-:W-:Y:S03]  /*12e40*/  BSSY B1, `(.L_x_7515) ;  /* 0x000000c000017945 */ /* 0x000fe60003800000 */
[----:B-1-3--:R2:W1:Y:S01]  /*12e50*/  SHFL.IDX PT, R2, R4, 0x1, 0x181f ;  /* 0x00381f0004027f89 */ /* 0x00a46200000e0000 */
[----:B------:R-:W-:Y:S05]  /*12e60*/  @P1 BRA `(.L_x_7516) ;  /* 0x0000000000241947 */ /* 0x000fea0003800000 */
[----:B------:R-:W-:Y:S02]  /*12e70*/  ULDC UR4, c[0x0][0xac8] ;  /* 0x0002b20000047ab9 */ /* 0x000fe40000000800 */
        /* <DEDUP_REMOVED lines=8> */
.L_x_7516:
[----:B------:R-:W-:Y:S05]  /*12f00*/  BSYNC B1 ;  /* 0x0000000000017941 */ /* 0x000fea0003800000 */
.L_x_7515:
[----:B----4-:R4:W0:Y:S01]  /*12f10*/  SHFL.IDX PT, R0, R5, 0x2, 0x181f ;  /* 0x00581f0005007f89 */ /* 0x01082200000e0000 */
        /* <DEDUP_REMOVED lines=12> */
.L_x_7518:
[----:B------:R-:W-:Y:S05]  /*12fe0*/  BSYNC B1 ;  /* 0x0000000000017941 */ /* 0x000fea0003800000 */
.L_x_7517:
[----:B0-----:R-:W-:Y:S01]  /*12ff0*/  VIADD R0, R6, 0x60 ;  /* 0x0000006006007836 */ /* 0x001fe20000000000 */
[----:B--2-4-:R-:W0:Y:S04]  /*13000*/  SHFL.IDX PT, R5, R5, 0x3, 0x181f ;  /* 0x00781f0005057f89 */ /* 0x014e2800000e0000 */
[----:B------:R-:W-:Y:S01]  /*13010*/  ISETP.GE.AND P0, PT, R0, R11, PT ;  /* 0x0000000b0000720c */ /* 0x000fe20003f06270 */
[----:B-1-3--:R1:W2:-:S12]  /*13020*/  SHFL.IDX PT, R2, R4, 0x3, 0x181f ;  /* 0x00781f0004027f89 */ /* 0x00a29800000e0000 */
[----:B-1----:R-:W-:Y:S05]  /*13030*/  @P0 BRA `(.L_x_7507) ;  /* 0x0000000000240947 */ /* 0x002fea0003800000 */
[----:B------:R-:W-:Y:S02]  /*13040*/  ULDC UR4, c[0x0][0xac8] ;  /* 0x0002b20000047ab9 */ /* 0x000fe40000000800 */
[----:B------:R-:W-:Y:S02]  /*13050*/  ISETP.GE.AND P2, PT, R18, UR4, PT ;  /* 0x0000000412007c0c */ /* 0x000fe4000bf46270 */
[----:B------:R-:W-:-:S11]  /*13060*/  ISETP.GE.AND P3, PT, R19, UR4, PT ;  /* 0x0000000413007c0c */ /* 0x000fd6000bf66270 */
[CC--:B--2---:R-:W-:Y:S02]  /*13070*/  @!P2 LEA R6, P0, R18.reuse, R2.reuse, 0x1 ;  /* 0x000000021206a211 */ /* 0x0c4fe400078008ff */
[C---:B------:R-:W-:Y:S02]  /*13080*/  @!P3 LEA R2, P1, R19.reuse, R2, 0x1 ;  /* 0x000000021302b211 */ /* 0x040fe400078208ff */
[-C--:B0-----:R-:W-:Y:S02]  /*13090*/  @!P2 LEA.HI.X R7, R18, R5.reuse, R220, 0x1, P0 ;  /* 0x000000051207a211 */ /* 0x081fe400000f0cdc */
[----:B------:R-:W-:-:S03]  /*130a0*/  @!P3 LEA.HI.X R3, R19, R5, R219, 0x1, P1 ;  /* 0x000000051303b211 */ /* 0x000fc600008f0cdb */
[----:B------:R0:W-:Y:S04]  /*130b0*/  @!P2 ST.E.128 desc[UR52][R6.64], RZ ;  /* 0x000000ff0600a985 */ /* 0x0001e8000c101d34 */
[----:B------:R0:W-:Y:S02]  /*130c0*/  @!P3 ST.E.128 desc[UR52][R2.64], RZ ;  /* 0x000000ff0200b985 */ /* 0x0001e4000c101d34 */
.L_x_7507:
[----:B------:R-:W-:Y:S05]  /*130d0*/  BSYNC B0 ;  /* 0x0000000000007941 */ /* 0x000fea0003800000 */
.L_x_7497:
[----:B------:R-:W-:Y:S02]  /*130e0*/  ULDC UR4, c[0x0][0xc3c] ;  /* 0x00030f0000047ab9 */ /* 0x000fe40000000800 */
[----:B------:R-:W-:-:S06]  /*130f0*/  UISETP.GE.AND UP0, UPT, UR6, UR4, UPT ;  /* 0x000000040600728c */ /* 0x000fcc000bf06270 */
[----:B------:R-:W-:-:S13]  /*13100*/  PLOP3.LUT P0, PT, PT, PT, UP0, 0x80, 0x0 ;  /* 0x000000000000781c */ /* 0x000fda0003f0f008 */
[----:B------:R-:W-:Y:S05]  /*13110*/  @!P0 BRA `(.L_x_7519) ;  /* 0xfffffedc00b88947 */ /* 0x000fea000383ffff */
[----:B------:R-:W-:Y:S05]  /*13120*/  EXIT ;  /* 0x000000000000794d */ /* 0x000fea0003800000 */
.L_x_7414:
        /* <DEDUP_REMOVED lines=20> */
.L_x_7520:
        /* <DEDUP_REMOVED lines=43> */
.L_x_7524:
        /* <DEDUP_REMOVED lines=39> */
.L_x_7522:
        /* <DEDUP_REMOVED lines=12> */
.L_x_7525:
[----:B---34-:R-:W-:Y:S01]  /*13850*/  IMAD R2, R3, UR5, R10 ;  /* 0x0000000503027c24 */ /* 0x018fe2000f8e020a */
[----:B-1----:R-:W-:Y:S01]  /*13860*/  ISETP.NE.AND P0, PT, R8, 0x1, PT ;  /* 0x000000010800780c */ /* 0x002fe20003f05270 */
[----:B------:R-:W-:-:S03]  /*13870*/  VIADD R14, R9, UR4 ;  /* 0x00000004090e7c36 */ /* 0x000fc60008000000 */
[----:B------:R1:W-:Y:S01]  /*13880*/  STL [R1], R2 ;  /* 0x0000000201007387 */ /* 0x0003e20000100800 */
[----:B------:R-:W-:-:S03]  /*13890*/  IADD3 R5, -R2, UR6, RZ ;  /* 0x0000000602057c10 */ /* 0x000fc6000fffe1ff */
[----:B------:R1:W-:Y:S05]  /*138a0*/  STL [R1+0xc], R14 ;  /* 0x00000c0e01007387 */ /* 0x0003ea0000100800 */
[----:B------:R-:W-:Y:S05]  /*138b0*/  @!P0 BRA `(.L_x_7526) ;  /* 0x0000000000e08947 */ /* 0x000fea0003800000 */
[----:B0-2---:R-:W-:Y:S02]  /*138c0*/  IABS R7, R4 ;  /* 0x0000000400077213 */ /* 0x005fe40000000000 */
[----:B------:R-:W-:Y:S02]  /*138d0*/  IABS R9, R8 ;  /* 0x0000000800097213 */ /* 0x000fe40000000000 */
[----:B------:R-:W0:Y:S08]  /*138e0*/  I2F.RP R10, R7 ;  /* 0x00000007000a7306 */ /* 0x000e300000209400 */
[----:B------:R-:W2:Y:S08]  /*138f0*/  I2F.RP R11, R9 ;  /* 0x00000009000b7306 */ /* 0x000eb00000209400 */
[----:B0-----:R-:W1:Y:S08]  /*13900*/  MUFU.RCP R10, R10 ;  /* 0x0000000a000a7308 */ /* 0x001e700000001000 */
[----:B--2---:R-:W-:Y:S01]  /*13910*/  MUFU.RCP R11, R11 ;  /* 0x0000000b000b7308 */ /* 0x004fe20000001000 */
[----:B-1----:R-:W-:Y:S01]  /*13920*/  VIADD R2, R10, 0xffffffe ;  /* 0x0ffffffe0a027836 */ /* 0x002fe20000000000 */
[----:B------:R-:W-:-:S06]  /*13930*/  IABS R10, R4 ;  /* 0x00000004000a7213 */ /* 0x000fcc0000000000 */
[----:B------:R0:W1:Y:S02]  /*13940*/  F2I.FTZ.U32.TRUNC.NTZ R3, R2 ;  /* 0x0000000200037305 */ /* 0x000064000021f000 */
[----:B0-----:R-:W-:Y:S02]  /*13950*/  IMAD.MOV.U32 R2, RZ, RZ, RZ ;  /* 0x000000ffff027224 */ /* 0x001fe400078e00ff */
[----:B-1----:R-:W-:-:S04]  /*13960*/  IMAD.MOV R12, RZ, RZ, -R3 ;  /* 0x000000ffff0c7224 */ /* 0x002fc800078e0a03 */
[----:B------:R-:W-:-:S04]  /*13970*/  IMAD R13, R12, R7, RZ ;  /* 0x000000070c0d7224 */ /* 0x000fc800078e02ff */
[----:B------:R-:W-:Y:S01]  /*13980*/  IMAD.HI.U32 R3, R3, R13, R2 ;  /* 0x0000000d03037227 */ /* 0x000fe200078e0002 */
[----:B------:R-:W-:-:S03]  /*13990*/  IABS R2, R5 ;  /* 0x0000000500027213 */ /* 0x000fc60000000000 */
[----:B------:R-:W-:Y:S02]  /*139a0*/  IMAD.MOV R13, RZ, RZ, -R10 ;  /* 0x000000ffff0d7224 */ /* 0x000fe400078e0a0a */
[----:B------:R-:W-:-:S04]  /*139b0*/  IMAD.HI.U32 R10, R3, R2, RZ ;  /* 0x00000002030a7227 */ /* 0x000fc800078e00ff */
[----:B------:R-:W-:Y:S02]  /*139c0*/  IMAD R2, R10, R13, R2 ;  /* 0x0000000d0a027224 */ /* 0x000fe400078e0202 */
[----:B------:R-:W-:-:S03]  /*139d0*/  VIADD R3, R11, 0xffffffe ;  /* 0x0ffffffe0b037836 */ /* 0x000fc60000000000 */
[----:B------:R-:W-:-:S03]  /*139e0*/  ISETP.GT.U32.AND P1, PT, R7, R2, PT ;  /* 0x000000020700720c */ /* 0x000fc60003f24070 */
[----:B------:R-:W0:Y:S10]  /*139f0*/  F2I.FTZ.U32.TRUNC.NTZ R3, R3 ;  /* 0x0000000300037305 */ /* 0x000e34000021f000 */
[----:B------:R-:W-:-:S02]  /*13a00*/  @!P1 IMAD.IADD R2, R2, 0x1, -R7 ;  /* 0x0000000102029824 */ /* 0x000fc400078e0a07 */
[----:B------:R-:W-:Y:S01]  /*13a10*/  @!P1 VIADD R10, R10, 0x1 ;  /* 0x000000010a0a9836 */ /* 0x000fe20000000000 */
[----:B------:R-:W-:Y:S02]  /*13a20*/  ISETP.NE.AND P1, PT, R4, RZ, PT ;  /* 0x000000ff0400720c */ /* 0x000fe40003f25270 */
[----:B------:R-:W-:Y:S01]  /*13a30*/  ISETP.GE.U32.AND P0, PT, R2, R7, PT ;  /* 0x000000070200720c */ /* 0x000fe20003f06070 */
[----:B0-----:R-:W-:-:S04]  /*13a40*/  IMAD.MOV R2, RZ, RZ, -R3 ;  /* 0x000000ffff027224 */ /* 0x001fc800078e0a03 */
[----:B------:R-:W-:Y:S02]  /*13a50*/  IMAD R7, R2, R9, RZ ;  /* 0x0000000902077224 */ /* 0x000fe400078e02ff */
[----:B------:R-:W-:-:S04]  /*13a60*/  IMAD.MOV.U32 R2, RZ, RZ, RZ ;  /* 0x000000ffff027224 */ /* 0x000fc800078e00ff */
        /* <DEDUP_REMOVED lines=29> */
.L_x_7526:
        /* <DEDUP_REMOVED lines=61> */
.L_x_7527:
[----:B01----:R-:W-:-:S05]  /*14010*/  LOP3.LUT R3, RZ, R2, RZ, 0x33, !PT ;  /* 0x00000002ff037212 */ /* 0x003fca00078e33ff */
[----:B------:R-:W-:-:S05]  /*14020*/  IMAD.IADD R2, R4, 0x1, R3 ;  /* 0x0000000104027824 */ /* 0x000fca00078e0203 */
[----:B------:R1:W-:Y:S01]  /*14030*/  STL [R1+0x4], R2 ;  /* 0x0000040201007387 */ /* 0x0003e20000100800 */
[----:B------:R-:W-:Y:S05]  /*14040*/  BRA `(.L_x_7528) ;  /* 0x0000000000107947 */ /* 0x000fea0003800000 */
.L_x_7523:
[----:B------:R-:W-:Y:S01]  /*14050*/  IMAD.U32 R2, RZ, RZ, UR6 ;  /* 0x00000006ff027e24 */ /* 0x000fe2000f8e00ff */
[----:B------:R0:W-:Y:S04]  /*14060*/  STL [R1+0x4], RZ ;  /* 0x000004ff01007387 */ /* 0x0001e80000100800 */
[----:B------:R0:W-:Y:S04]  /*14070*/  STL [R1+0x8], RZ ;  /* 0x000008ff01007387 */ /* 0x0001e80000100800 */
[----:B------:R0:W-:Y:S02]  /*14080*/  STL [R1], R2 ;  /* 0x0000000201007387 */ /* 0x0001e40000100800 */
.L_x_7528:
        /* <DEDUP_REMOVED lines=10> */
.L_x_7521:
        /* <DEDUP_REMOVED lines=20> */
[----:B------:R-:W-:Y:S01]  /*14270*/  LOP3.LUT R0, R0, 0x40, RZ, 0xfc, !PT ;  /* 0x0000004000007812 */ /* 0x000fe200078efcff */
[----:B------:R-:W-:Y:S01]  /*14280*/  ULDC.64 UR38, c[0x0][0x198] ;  /* 0x0000660000267ab9 */ /* 0x000fe20000000a00 */
[----:B------:R-:W-:-:S02]  /*14290*/  LOP3.LUT R3, R3, 0x200, R2, 0xf8, !PT ;  /* 0x0000020003037812 */ /* 0x000fc400078ef802 */
[----:B------:R-:W-:-:S04]  /*142a0*/  SHF.R.U32.HI R2, RZ, 0x3, R4 ;  /* 0x00000003ff027819 */ /* 0x000fc80000011604 */
[----:B------:R-:W-:Y:S01]  /*142b0*/  LOP3.LUT R4, R2, 0x70, R6, 0xf8, !PT ;  /* 0x0000007002047812 */ /* 0x000fe200078ef806 */
[----:B------:R-:W-:Y:S01]  /*142c0*/  IMAD.MOV.U32 R2, RZ, RZ, 0x1 ;  /* 0x00000001ff027424 */ /* 0x000fe200078e00ff */
[----:B----4-:R-:W-:-:S06]  /*142d0*/  ULEA UR4, UR5, UR4, 0x18 ;  /* 0x0000000405047291 */ /* 0x010fcc000f8ec03f */
[----:B------:R-:W-:-:S04]  /*142e0*/  IMAD.U32 R18, RZ, RZ, UR4 ;  /* 0x00000004ff127e24 */ /* 0x000fc8000f8e00ff */
[----:B------:R-:W-:-:S05]  /*142f0*/  IMAD R3, R3, 0x2, R18 ;  /* 0x0000000203037824 */ /* 0x000fca00078e0212 */
[----:B------:R0:W-:Y:S04]  /*14300*/  STL [R1+0x24], R3 ;  /* 0x0000240301007387 */ /* 0x0001e80000100800 */
[----:B------:R0:W-:Y:S04]  /*14310*/  STL [R1+0x44], RZ ;  /* 0x000044ff01007387 */ /* 0x0001e80000100800 */
[----:B------:R0:W-:Y:S02]  /*14320*/  STL [R1+0x10], R2 ;  /* 0x0000100201007387 */ /* 0x0001e40000100800 */
.L_x_7638:
[----:B--23--:R-:W2:Y:S01]  /*14330*/  LDL R9, [R1+0xc] ;  /* 0x00000c0001097983 */ /* 0x00cea20000100800 */
[----:B------:R-:W-:Y:S05]  /*14340*/  YIELD ;  /* 0x0000000000007946 */ /* 0x000fea0003800000 */
[----:B------:R-:W-:Y:S01]  /*14350*/  ULDC.64 UR4, c[0x0][0xa28] ;  /* 0x00028a0000047ab9 */ /* 0x000fe20000000a00 */
[----:B------:R-:W-:Y:S01]  /*14360*/  IMAD.MOV.U32 R0, RZ, RZ, RZ ;  /* 0x000000ffff007224 */ /* 0x000fe200078e00ff */
[----:B------:R-:W-:Y:S01]  /*14370*/  ISETP.NE.U32.AND P0, PT, RZ, UR4, PT ;  /* 0x00000004ff007c0c */ /* 0x000fe2000bf05070 */
[----:B01----:R-:W1:Y:S01]  /*14380*/  LDC.64 R4, c[0x0][0xa00] ;  /* 0x00028000ff047b82 */ /* 0x003e620000000a00 */
[----:B------:R-:W-:Y:S01]  /*14390*/  IMAD.MOV.U32 R10, RZ, RZ, RZ ;  /* 0x000000ffff0a7224 */ /* 0x000fe200078e00ff */
[----:B------:R-:W-:Y:S01]  /*143a0*/  ULDC.64 UR6, c[0x0][0xa08] ;  /* 0x0002820000067ab9 */ /* 0x000fe20000000a00 */
[----:B------:R-:W-:Y:S01]  /*143b0*/  ISETP.NE.AND.EX P0, PT, RZ, UR5, PT, P0 ;  /* 0x00000005ff007c0c */ /* 0x000fe2000bf05300 */
[----:B------:R-:W-:-:S12]  /*143c0*/  ULDC.64 UR4, c[0x0][0xa18] ;  /* 0x0002860000047ab9 */ /* 0x000fd80000000a00 */
[----:B0-----:R-:W2:Y:S02]  /*143d0*/  @P0 LDC.64 R2, c[0x0][0xa28] ;  /* 0x00028a00ff020b82 */ /* 0x001ea40000000a00 */
[----:B--2---:R-:W-:-:S05]  /*143e0*/  @P0 IMAD.WIDE R2, R9, 0x4, R2 ;  /* 0x0000000409020825 */ /* 0x004fca00078e0202 */
[----:B------:R0:W5:Y:S01]  /*143f0*/  @P0 LDG.E R0, desc[UR52][R2.64] ;  /* 0x0000003402000981 */ /* 0x000162000c1e1900 */
[----:B------:R-:W-:Y:S01]  /*14400*/  ISETP.NE.U32.AND P0, PT, RZ, UR4, PT ;  /* 0x00000004ff007c0c */ /* 0x000fe2000bf05070 */
[----:B-1----:R-:W-:Y:S01]  /*14410*/  IMAD.WIDE R4, R9, 0x4, R4 ;  /* 0x0000000409047825 */ /* 0x002fe200078e0204 */
[----:B------:R-:W-:Y:S02]  /*14420*/  ISETP.NE.U32.AND P1, PT, RZ, UR6, PT ;  /* 0x00000006ff007c0c */ /* 0x000fe4000bf25070 */
[----:B------:R-:W-:Y:S01]  /*14430*/  ISETP.NE.AND.EX P2, PT, RZ, UR5, PT, P0 ;  /* 0x00000005ff007c0c */ /* 0x000fe2000bf45300 */
[----:B------:R-:W-:Y:S01]  /*14440*/  ULDC.64 UR4, c[0x0][0xa00] ;  /* 0x0002800000047ab9 */ /* 0x000fe20000000a00 */
[----:B------:R-:W-:Y:S01]  /*14450*/  ISETP.NE.AND.EX P1, PT, RZ, UR7, PT, P1 ;  /* 0x00000007ff007c0c */ /* 0x000fe2000bf25310 */
[----:B------:R-:W-:Y:S01]  /*14460*/  IMAD.MOV.U32 R8, RZ, RZ, RZ ;  /* 0x000000ffff087224 */ /* 0x000fe200078e00ff */
[----:B------:R-:W-:Y:S01]  /*14470*/  ISETP.NE.U32.AND P0, PT, RZ, UR4, PT ;  /* 0x00000004ff007c0c */ /* 0x000fe2000bf05070 */
[----:B0-----:R-:W0:Y:S03]  /*14480*/  LDC.64 R2, c[0x0][0xa08] ;  /* 0x00028200ff027b82 */ /* 0x001e260000000a00 */
        /* <DEDUP_REMOVED lines=21> */
[----:B------:R-:W0:Y:S04]  /*145e0*/  LDG.E R7, desc[UR52][R4.64] ;  /* 0x0000003404077981 */ /* 0x000e28000c1e1900 */
[----:B------:R-:W0:Y:S02]  /*145f0*/  LDG.E R4, desc[UR52][R4.64+0x4] ;  /* 0x0000043404047981 */ /* 0x000e24000c1e1900 */
[----:B0-----:R-:W-:-:S05]  /*14600*/  IMAD.IADD R10, R4, 0x1, -R7 ;  /* 0x00000001040a7824 */ /* 0x001fca00078e0a07 */
[----:B------:R1:W-:Y:S02]  /*14610*/  STL [R1+0x2c], R10 ;  /* 0x00002c0a01007387 */ /* 0x0003e40000100800 */
.L_x_7530:
        /* <DEDUP_REMOVED lines=12> */
[----:B------:R-:W3:Y:S02]  /*146e0*/  LDC.64 R2, c[0x0][0xa20] ;  /* 0x00028800ff027b82 */ /* 0x000ee40000000a00 */
[----:B---3--:R-:W-:-:S05]  /*146f0*/  IMAD.WIDE R2, R9, 0x4, R2 ;  /* 0x0000000409027825 */ /* 0x008fca00078e0202 */
[----:B------:R3:W5:Y:S01]  /*14700*/  LDG.E R6, desc[UR52][R2.64] ;  /* 0x0000003402067981 */ /* 0x000762000c1e1900 */
[----:B------:R-:W-:Y:S05]  /*14710*/  BRA `(.L_x_7532) ;  /* 0x0000000000107947 */ /* 0x000fea0003800000 */
.L_x_7531:
[----:B------:R-:W-:Y:S05]  /*14720*/  @!P1 BRA `(.L_x_7532) ;  /* 0x00000000000c9947 */ /* 0x000fea0003800000 */
[----:B------:R-:W3:Y:S04]  /*14730*/  LDG.E R6, desc[UR52][R2.64] ;  /* 0x0000003402067981 */ /* 0x000ee8000c1e1900 */
[----:B------:R-:W3:Y:S02]  /*14740*/  LDG.E R2, desc[UR52][R2.64+0x4] ;  /* 0x0000043402027981 */ /* 0x000ee4000c1e1900 */
[----:B---3--:R-:W-:-:S07]  /*14750*/  IMAD.IADD R6, R2, 0x1, -R6 ;  /* 0x0000000102067824 */ /* 0x008fce00078e0a06 */
.L_x_7532:
        /* <DEDUP_REMOVED lines=34> */
.L_x_7535:
[----:B------:R-:W-:-:S13]  /*14980*/  ISETP.NE.AND P0, PT, R3, 0x1, PT ;  /* 0x000000010300780c */ /* 0x000fda0003f05270 */
[----:B------:R-:W2:Y:S02]  /*14990*/  @P0 LDC.64 R4, c[0x0][0x9e8] ;  /* 0x00027a00ff040b82 */ /* 0x000ea40000000a00 */
[----:B--2---:R-:W-:-:S05]  /*149a0*/  @P0 IMAD.HI.U32 R4, R8, R4, RZ ;  /* 0x0000000408040227 */ /* 0x004fca00078e00ff */
[----:B------:R-:W-:-:S07]  /*149b0*/  @P0 SHF.R.U32.HI R8, RZ, R5, R4 ;  /* 0x00000005ff080219 */ /* 0x000fce0000011604 */
.L_x_7536:
[----:B------:R-:W-:Y:S05]  /*149c0*/  BSYNC B0 ;  /* 0x0000000000007941 */ /* 0x000fea0003800000 */
.L_x_7534:
[----:B------:R-:W-:-:S05]  /*149d0*/  IMAD R8, R8, R3, R3 ;  /* 0x0000000308087224 */ /* 0x000fca00078e0203 */
[----:B------:R-:W-:-:S07]  /*149e0*/  VIMNMX R2, R2, R8, PT ;  /* 0x0000000802027248 */ /* 0x000fce0003fe0100 */
.L_x_7533:
        /* <DEDUP_REMOVED lines=25> */
.L_x_7539:
[----:B------:R-:W-:-:S13]  /*14b80*/  ISETP.NE.AND P0, PT, R3, 0x1, PT ;  /* 0x000000010300780c */ /* 0x000fda0003f05270 */
[----:B--2---:R-:W2:Y:S02]  /*14b90*/  @P0 LDC.64 R4, c[0x0][0x9e8] ;  /* 0x00027a00ff040b82 */ /* 0x004ea40000000a00 */
[----:B--2---:R-:W-:-:S05]  /*14ba0*/  @P0 IMAD.HI.U32 R4, R6, R4, RZ ;  /* 0x0000000406040227 */ /* 0x004fca00078e00ff */
[----:B------:R-:W-:-:S07]  /*14bb0*/  @P0 SHF.R.U32.HI R6, RZ, R5, R4 ;  /* 0x00000005ff060219 */ /* 0x000fce0000011604 */
.L_x_7540:
[----:B------:R-:W-:Y:S05]  /*14bc0*/  BSYNC B0 ;  /* 0x0000000000007941 */ /* 0x000fea0003800000 */
.L_x_7538:
[----:B------:R-:W-:-:S05]  /*14bd0*/  IMAD R3, R6, R3, RZ ;  /* 0x0000000306037224 */ /* 0x000fca00078e02ff */
[----:B------:R-:W-:-:S07]  /*14be0*/  VIMNMX R2, R2, R3, !PT ;  /* 0x0000000302027248 */ /* 0x000fce0007fe0100 */
.L_x_7537:
        /* <DEDUP_REMOVED lines=44> */
.L_x_7542:
[----:B------:R-:W-:Y:S05]  /*14eb0*/  BSYNC B0 ;  /* 0x0000000000007941 */ /* 0x000fea0003800000 */
.L_x_7541:
        /* <DEDUP_REMOVED lines=15> */
[----:B------:R-:W0:Y:S02]  /*14fb0*/  FLO.U32 R0, UR4 ;  /* 0x0000000400007d00 */ /* 0x000e2400080e0000 */
        /* <DEDUP_REMOVED lines=10> */
.L_x_7544:
        /* <DEDUP_REMOVED lines=20> */
.L_x_7547:
[----:B------:R-:W-:Y:S05]  /*151a0*/  BSYNC B6 ;  /* 0x0000000000067941 */ /* 0x000fea0003800000 */
.L_x_7546:
        /* <DEDUP_REMOVED lines=20> */
.L_x_7550:
        /* <DEDUP_REMOVED lines=15> */
.L_x_7549:
[----:B------:R-:W-:Y:S05]  /*153e0*/  BSYNC B6 ;  /* 0x0000000000067941 */ /* 0x000fea0003800000 */
.L_x_7548:
[----:B------:R-:W3:Y:S01]  /*153f0*/  LDL R0, [R1+0xc] ;  /* 0x00000c0001007983 */ /* 0x000ee20000100800 */
[----:B------:R-:W-:Y:S02]  /*15400*/  ULDC.64 UR4, c[0x0][0x9f8] ;  /* 0x00027e0000047ab9 */ /* 0x000fe40000000a00 */
[----:B------:R-:W-:Y:S01]  /*15410*/  ISETP.NE.U32.AND P0, PT, RZ, UR4, PT ;  /* 0x00000004ff007c0c */ /* 0x000fe2000bf05070 */
[----:B------:R-:W4:Y:S03]  /*15420*/  LDL R17, [R1+0x30] ;  /* 0x0000300001117983 */ /* 0x000f260000100800 */
        /* <DEDUP_REMOVED lines=20> */
.L_x_7654:
        /* <DEDUP_REMOVED lines=11> */
.L_x_7657:
[----:B------:R-:W-:Y:S05]  /*15620*/  @!P6 BRA `(.L_x_7552) ;  /* 0x000000040010e947 */ /* 0x000fea0003800000 */
[----:B------:R-:W-:-:S04]  /*15630*/  ISETP.NE.U32.AND P0, PT, R2, RZ, PT ;  /* 0x000000ff0200720c */ /* 0x000fc80003f05070 */
[----:B------:R-:W-:-:S13]  /*15640*/  ISETP.NE.AND.EX P0, PT, R3, RZ, PT, P0 ;  /* 0x000000ff0300720c */ /* 0x000fda0003f05300 */
[----:B------:R-:W-:Y:S05]  /*15650*/  @!P0 BRA `(.L_x_7554) ;  /* 0x0000000000508947 */ /* 0x000fea0003800000 */
[----:B------:R-:W3:Y:S01]  /*15660*/  LDC R6, c[0x0][0x43c] ;  /* 0x00010f00ff067b82 */ /* 0x000ee20000000800 */
[----:B------:R-:W-:Y:S01]  /*15670*/  IMAD.MOV.U32 R9, RZ, RZ, R0 ;  /* 0x000000ffff097224 */ /* 0x000fe200078e0000 */
[----:B------:R-:W-:-:S03]  /*15680*/  ULDC.64 UR4, c[0x0][0x428] ;  /* 0x00010a0000047ab9 */ /* 0x000fc60000000a00 */
        /* <DEDUP_REMOVED lines=17> */
.L_x_7554:
[----:B---3--:R-:W3:Y:S01]  /*157a0*/  LDL R2, [R1+0x10] ;  /* 0x0000100001027983 */ /* 0x008ee20000100800 */
[----:B-1----:R-:W-:Y:S01]  /*157b0*/  IMAD R0, R19, 0x8, R18 ;  /* 0x0000000813007824 */ /* 0x002fe200078e0212 */
[----:B---3--:R-:W-:-:S04]  /*157c0*/  SHF.L.U32 R2, R2, 0x1f, RZ ;  /* 0x0000001f02027819 */ /* 0x008fc800000006ff */
[----:B------:R-:W1:Y:S02]  /*157d0*/  SYNCS.PHASECHK.TRANS64.TRYWAIT P0, [R0+URZ+0x28840], R2 ;  /* 0x02884002000075a7 */ /* 0x000e64000800017f */
[----:B-1----:R-:W-:Y:S05]  /*157e0*/  @!P0 BRA `(.L_x_7555) ;  /* 0x0000004c00848947 */ /* 0x002fea0003800000 */
.L_x_7658:
        /* <DEDUP_REMOVED lines=11> */
.L_x_7556:
[----:B------:R-:W3:Y:S04]  /*158a0*/  LDL R4, [R1+0x4] ;  /* 0x0000040001047983 */ /* 0x000ee80000100800 */
[----:B------:R-:W4:Y:S04]  /*158b0*/  LDL R3, [R1+0x14] ;  /* 0x0000140001037983 */ /* 0x000f280000100800 */
[----:B-1----:R-:W2:Y:S01]  /*158c0*/  LDL.LU R2, [R1+0x18] ;  /* 0x0000180001027983 */ /* 0x002ea20000300800 */
        /* <DEDUP_REMOVED lines=9> */
[----:B------:R-:W-:-:S04]  /*15960*/  UMOV UR15, 0x40 ;  /* 0x00000040000f7882 */ /* 0x000fc80000000000 */
[----:B------:R-:W-:-:S06]  /*15970*/  UIADD3 UR9, UR9, 0x28830, URZ ;  /* 0x0002883009097890 */ /* 0x000fcc000fffe03f */
[----:B------:R-:W-:Y:S02]  /*15980*/  UIADD3 UR8, UR6, 0x18400, URZ ;  /* 0x0001840006087890 */ /* 0x000fe4000fffe03f */
[----:B------:R-:W-:-:S03]  /*15990*/  UIADD3 UR14, UR6, 0x1c400, URZ ;  /* 0x0001c400060e7890 */ /* 0x000fc6000fffe03f */
[----:B------:R-:W-:Y:S01]  /*159a0*/  UMOV UR6, 0x0 ;  /* 0x0000000000067882 */ /* 0x000fe20000000000 */
[----:B---3--:R-:W-:Y:S02]  /*159b0*/  R2UR UR11, R4 ;  /* 0x00000000040b72ca */ /* 0x008fe400000e0000 */
[----:B----4-:R-:W-:Y:S02]  /*159c0*/  R2UR UR5, R3 ;  /* 0x00000000030572ca */ /* 0x010fe400000e0000 */
[----:B--2---:R-:W-:-:S04]  /*159d0*/  LOP3.LUT R2, R2, 0xfffffffe, RZ, 0xc0, !PT ;  /* 0xfffffffe02027812 */ /* 0x004fc800078ec0ff */
[----:B------:R-:W-:-:S07]  /*159e0*/  @P0 LOP3.LUT R2, R2, 0x1, RZ, 0xfc, !PT ;  /* 0x0000000102020812 */ /* 0x000fce00078efcff */
[----:B------:R-:W-:Y:S01]  /*159f0*/  ULEA UR11, UR11, UR5, 0x7 ;  /* 0x000000050b0b7291 */ /* 0x000fe2000f8e383f */
[----:B------:R3:W-:Y:S01]  /*15a00*/  STL [R1+0x18], R2 ;  /* 0x0000180201007387 */ /* 0x0007e20000100800 */
[----:B------:R-:W-:-:S09]  /*15a10*/  UIADD3.X UR5, URZ, UR39, URZ, UP0, !UPT ;  /* 0x000000273f057290 */ /* 0x000fd200087fe43f */
[----:B------:R1:W-:Y:S02]  /*15a20*/  UTMALDG.4D [UR8], [UR4], desc[UR6] ;  /* 0x00000608040075b4 */ /* 0x0003e40008019000 */
[----:B-1----:R-:W-:Y:S01]  /*15a30*/  UMOV UR8, UR14 ;  /* 0x0000000e00087c82 */ /* 0x002fe20008000000 */
[----:B------:R-:W-:Y:S02]  /*15a40*/  UMOV UR10, UR15 ;  /* 0x0000000f000a7c82 */ /* 0x000fe40008000000 */
[----:B------:R3:W-:Y:S02]  /*15a50*/  UTMALDG.4D [UR8], [UR4], desc[UR6] ;  /* 0x00000608040075b4 */ /* 0x0007e40008019000 */
[----:B---3--:R-:W-:Y:S01]  /*15a60*/  NOP ;  /* 0x0000000000007918 */ /* 0x008fe20000000000 */
.L_x_7552:
[----:B------:R-:W1:Y:S01]  /*15a70*/  LDL.LU R3, [R1+0x3c] ;  /* 0x00003c0001037983 */ /* 0x000e620000300800 */
[----:B------:R-:W-:Y:S05]  /*15a80*/  WARPSYNC.ALL ;  /* 0x0000000000007948 */ /* 0x000fea0003800000 */
[----:B------:R-:W-:Y:S01]  /*15a90*/  ULDC.64 UR4, c[0x0][0x298] ;  /* 0x0000a60000047ab9 */ /* 0x000fe20000000a00 */
        /* <DEDUP_REMOVED lines=28> */
.L_x_7558:
[----:B------:R-:W-:Y:S05]  /*15c60*/  BSYNC B6 ;  /* 0x0000000000067941 */ /* 0x000fea0003800000 */
.L_x_7557:
        /* <DEDUP_REMOVED lines=9> */
[----:B------:R-:W1:Y:S01]  /*15d00*/  S2R R9, SR_TID.X ;  /* 0x0000000000097919 */ /* 0x000e620000002100 */
[----:B------:R-:W-:Y:S01]  /*15d10*/  ULDC.64 UR6, c[0x0][0x280] ;  /* 0x0000a00000067ab9 */ /* 0x000fe20000000a00 */
        /* <DEDUP_REMOVED lines=9> */
[----:B------:R-:W-:Y:S02]  /*15db0*/  ULDC.64 UR4, c[0x0][0x2e0] ;  /* 0x0000b80000047ab9 */ /* 0x000fe40000000a00 */
[----:B------:R-:W-:-:S05]  /*15dc0*/  IMAD R4, R4, UR4, RZ ;  /* 0x0000000404047c24 */ /* 0x000fca000f8e02ff */
[----:B------:R-:W0:Y:S01]  /*15dd0*/  @P0 LDC R6, c[0x0][0x450] ;  /* 0x00011400ff060b82 */ /* 0x000e220000000800 */
[----:B-1----:R-:W-:-:S04]  /*15de0*/  LOP3.LUT R5, R5, 0x7f, RZ, 0xc0, !PT ;  /* 0x0000007f05057812 */ /* 0x002fc800078ec0ff */
[----:B------:R-:W-:-:S04]  /*15df0*/  SHF.R.U32.HI R5, RZ, 0x3, R5 ;  /* 0x00000003ff057819 */ /* 0x000fc80000011605 */
[----:B------:R-:W-:Y:S02]  /*15e00*/  LOP3.LUT R9, R5, 0x70, R9, 0xf8, !PT ;  /* 0x0000007005097812 */ /* 0x000fe400078ef809 */
[----:B------:R-:W1:Y:S01]  /*15e10*/  @P0 LDC R5, c[0x0][0x44c] ;  /* 0x00011300ff050b82 */ /* 0x000e620000000800 */
        /* <DEDUP_REMOVED lines=13> */
[----:B------:R-:W-:Y:S02]  /*15ef0*/  IMAD R5, R5, UR4, RZ ;  /* 0x0000000405057c24 */ /* 0x000fe4000f8e02ff */
[----:B--2---:R-:W-:Y:S02]  /*15f00*/  IMAD.SHL.U32 R9, R9, 0x8, RZ ;  /* 0x0000000809097824 */ /* 0x004fe400078e00ff */
[----:B------:R-:W-:Y:S01]  /*15f10*/  IMAD R0, R0, UR5, R5 ;  /* 0x0000000500007c24 */ /* 0x000fe2000f8e0205 */
[----:B------:R-:W-:Y:S02]  /*15f20*/  ULDC.64 UR4, c[0x0][0x2c8] ;  /* 0x0000b20000047ab9 */ /* 0x000fe40000000a00 */
[----:B------:R-:W-:Y:S01]  /*15f30*/  LOP3.LUT R9, R9, 0x38, RZ, 0xc0, !PT ;  /* 0x0000003809097812 */ /* 0x000fe200078ec0ff */
[----:B------:R-:W-:Y:S01]  /*15f40*/  IMAD.IADD R3, R3, 0x1, R0 ;  /* 0x0000000103037824 */ /* 0x000fe200078e0200 */
[----:B------:R-:W-:Y:S02]  /*15f50*/  SHF.R.S32.HI R0, RZ, 0x1f, R4 ;  /* 0x0000001fff007819 */ /* 0x000fe40000011404 */
[----:B------:R-:W-:Y:S01]  /*15f60*/  LOP3.LUT R9, R9, 0x40, RZ, 0xfc, !PT ;  /* 0x0000004009097812 */ /* 0x000fe200078efcff */
        /* <DEDUP_REMOVED lines=19> */
[----:B------:R-:W3:Y:S03]  /*160a0*/  LDL.LU R6, [R1+0x2c] ;  /* 0x00002c0001067983 */ /* 0x000ee60000300800 */
[----:B--2---:R-:W-:-:S04]  /*160b0*/  IMAD.IADD R0, R8, 0x1, R11 ;  /* 0x0000000108007824 */ /* 0x004fc800078e020b */
[----:B------:R-:W-:Y:S02]  /*160c0*/  VIADD R5, R0, 0x10 ;  /* 0x0000001000057836 */ /* 0x000fe40000000000 */
[----:B---3--:R-:W-:Y:S02]  /*160d0*/  IMAD R2, R6, R7, RZ ;  /* 0x0000000706027224 */ /* 0x008fe400078e02ff */
[----:B------:R-:W0:Y:S04]  /*160e0*/  SHFL.IDX PT, R7, R4, RZ, 0x181f ;  /* 0x00181fff04077589 */ /* 0x000e2800000e0000 */
[----:B------:R-:W1:Y:S01]  /*160f0*/  SHFL.IDX PT, R6, R3, RZ, 0x181f ;  /* 0x00181fff03067589 */ /* 0x000e6200000e0000 */
[-C--:B------:R-:W-:Y:S02]  /*16100*/  ISETP.GE.AND P4, PT, R0, R2.reuse, PT ;  /* 0x000000020000720c */ /* 0x080fe40003f86270 */
[----:B------:R-:W-:-:S02]  /*16110*/  ISETP.GE.AND P2, PT, R5, R2, PT ;  /* 0x000000020500720c */ /* 0x000fc40003f46270 */
[----:B------:R-:W2:Y:S04]  /*16120*/  SHFL.IDX PT, R5, R4, 0x1, 0x181f ;  /* 0x00381f0004057f89 */ /* 0x000ea800000e0000 */
[----:B------:R-:W3:Y:S05]  /*16130*/  SHFL.IDX PT, R8, R3, 0x1, 0x181f ;  /* 0x00381f0003087f89 */ /* 0x000eea00000e0000 */
[----:B0-----:R-:W-:-:S05]  /*16140*/  @!P4 LEA R7, P3, R10, R7, 0x1 ;  /* 0x000000070a07c211 */ /* 0x001fca00078608ff */
[----:B-1----:R-:W-:-:S05]  /*16150*/  @!P4 IMAD.X R6, RZ, RZ, R6, P3 ;  /* 0x000000ffff06c224 */ /* 0x002fca00018e0606 */
[----:B------:R-:W-:-:S04]  /*16160*/  @!P4 LOP3.LUT R7, R7, R6, RZ, 0x3c, !PT ;  /* 0x000000060707c212 */ /* 0x000fc800078e3cff */
[----:B------:R-:W-:-:S04]  /*16170*/  @!P4 LOP3.LUT R6, R7, R6, RZ, 0x3c, !PT ;  /* 0x000000060706c212 */ /* 0x000fc800078e3cff */
[----:B------:R-:W-:-:S05]  /*16180*/  @!P4 LOP3.LUT R7, R7, R6, RZ, 0x3c, !PT ;  /* 0x000000060707c212 */ /* 0x000fca00078e3cff */
[----:B-----5:R-:W-:Y:S04]  /*16190*/  @!P4 LDGSTS.E.BYPASS.LTC128B.128 [R9+0x10400], desc[UR52][R6.64], !P0 ;  /* 0x104000000609cfae */ /* 0x020fe8000c101d74 */
[----:B------:R2:W-:Y:S02]  /*161a0*/  @!P4 LDGSTS.E.BYPASS.LTC128B.128 [R9+0x14400], desc[UR52][R6.64+0x80], !P1 ;  /* 0x144000800609cfae */ /* 0x0005e4000c901d74 */
[----:B--2---:R-:W-:-:S05]  /*161b0*/  @!P2 LEA R7, P3, R10, R5, 0x1 ;  /* 0x000000050a07a211 */ /* 0x004fca00078608ff */
[----:B---3--:R-:W-:-:S05]  /*161c0*/  @!P2 IMAD.X R6, RZ, RZ, R8, P3 ;  /* 0x000000ffff06a224 */ /* 0x008fca00018e0608 */
[----:B------:R-:W-:-:S04]  /*161d0*/  @!P2 LOP3.LUT R7, R7, R6, RZ, 0x3c, !PT ;  /* 0x000000060707a212 */ /* 0x000fc800078e3cff */
[----:B------:R-:W-:Y:S01]  /*161e0*/  @!P2 LOP3.LUT R6, R7, R6, RZ, 0x3c, !PT ;  /* 0x000000060706a212 */ /* 0x000fe200078e3cff */
[----:B------:R-:W-:-:S03]  /*161f0*/  VIADD R5, R0, 0x20 ;  /* 0x0000002000057836 */ /* 0x000fc60000000000 */
        /* <DEDUP_REMOVED lines=54> */
.L_x_7675:
[----:B------:R-:W-:Y:S01]  /*16560*/  VIADD R0, R0, 0x70 ;  /* 0x0000007000007836 */ /* 0x000fe20000000000 */
[----:B------:R-:W-:Y:S04]  /*16570*/  BSSY B0, `(.L_x_7560) ;  /* 0x000000a000007945 */ /* 0x000fe80003800000 */
[----:B------:R-:W-:-:S13]  /*16580*/  ISETP.GE.AND P2, PT, R0, R2, PT ;  /* 0x000000020000720c */ /* 0x000fda0003f46270 */
[----:B------:R-:W-:Y:S05]  /*16590*/  @P2 BRA `(.L_x_7561) ;  /* 0x00000000001c2947 */ /* 0x000fea0003800000 */
[----:B--2---:R-:W-:-:S05]  /*165a0*/  LEA R2, P2, R10, R3, 0x1 ;  /* 0x000000030a027211 */ /* 0x004fca00078408ff */
[----:B01----:R-:W-:-:S05]  /*165b0*/  IMAD.X R3, RZ, RZ, R5, P2 ;  /* 0x000000ffff037224 */ /* 0x003fca00010e0605 */
[----:B------:R-:W-:Y:S01]  /*165c0*/  @!PT LDS RZ, [RZ] ;  /* 0x00000000fffff984 */ /* 0x000fe20000000800 */
[----:B------:R-:W-:Y:S01]  /*165d0*/  @!PT LDS RZ, [RZ] ;  /* 0x00000000fffff984 */ /* 0x000fe20000000800 */
[----:B------:R-:W-:Y:S01]  /*165e0*/  @!PT LDS RZ, [RZ] ;  /* 0x00000000fffff984 */ /* 0x000fe20000000800 */
[----:B------:R3:W-:Y:S04]  /*165f0*/  LDGSTS.E.BYPASS.LTC128B.128 [R9+0x13c00], desc[UR52][R2.64], !P0 ;  /* 0x13c0000002097fae */ /* 0x0007e8000c101d74 */
[----:B------:R3:W-:Y:S02]  /*16600*/  LDGSTS.E.BYPASS.LTC128B.128 [R9+0x17c00], desc[UR52][R2.64+0x80], !P1 ;  /* 0x17c0008002097fae */ /* 0x0007e4000c901d74 */
.L_x_7561:
[----:B------:R-:W-:Y:S05]  /*16610*/  BSYNC B0 ;  /* 0x0000000000007941 */ /* 0x000fea0003800000 */
.L_x_7560:
[----:B------:R-:W-:Y:S01]  /*16620*/  NOP ;  /* 0x0000000000007918 */ /* 0x000fe20000000000 */
[----:B------:R-:W-:Y:S01]  /*16630*/  PLOP3.LUT P0, PT, PT, PT, PT, 0x80, 0x0 ;  /* 0x000000000000781c */ /* 0x000fe20003f0f070 */
[----:B0-----:R-:W-:-:S12]  /*16640*/  VIADD R6, R18, 0x28800 ;  /* 0x0002880012067836 */ /* 0x001fd80000000000 */
.L_x_7562:
        /* <DEDUP_REMOVED lines=18> */
.L_x_7676:
[----:B------:R-:W-:Y:S05]  /*16770*/  BSYNC B0 ;  /* 0x0000000000007941 */ /* 0x000fea0003800000 */
.L_x_7563:
        /* <DEDUP_REMOVED lines=60> */
.L_x_7571:
[----:B------:R-:W-:Y:S01]  /*16b40*/  IMAD R3, R8, 0x8, R18 ;  /* 0x0000000808037824 */ /* 0x000fe200078e0212 */
[----:B------:R-:W-:Y:S01]  /*16b50*/  SHF.L.U32 R2, R10, 0x1f, RZ ;  /* 0x0000001f0a027819 */ /* 0x000fe200000006ff */
[----:B------:R-:W-:Y:S03]  /*16b60*/  BSSY B3, `(.L_x_7572) ;  /* 0x0000003000037945 */ /* 0x000fe60003800000 */
[----:B------:R-:W1:Y:S02]  /*16b70*/  SYNCS.PHASECHK.TRANS64.TRYWAIT P0, [R3+URZ+0x28840], R2 ;  /* 0x02884002030075a7 */ /* 0x000e64000800017f */
[----:B-1----:R-:W-:Y:S05]  /*16b80*/  @!P0 BRA `(.L_x_7573) ;  /* 0x0000004400808947 */ /* 0x002fea0003800000 */
.L_x_7677:
[----:B------:R-:W-:Y:S05]  /*16b90*/  BSYNC B3 ;  /* 0x0000000000037941 */ /* 0x000fea0003800000 */
.L_x_7572:
        /* <DEDUP_REMOVED lines=12> */
.L_x_7575:
[----:B------:R-:W-:Y:S05]  /*16c60*/  BSYNC B3 ;  /* 0x0000000000037941 */ /* 0x000fea0003800000 */
.L_x_7574:
        /* <DEDUP_REMOVED lines=12> */
.L_x_7576:
        /* <DEDUP_REMOVED lines=16> */
.L_x_7577:
        /* <DEDUP_REMOVED lines=16> */
.L_x_7678:
[----:B------:R-:W-:Y:S05]  /*16f30*/  BSYNC B3 ;  /* 0x0000000000037941 */ /* 0x000fea0003800000 */
.L_x_7578:
        /* <DEDUP_REMOVED lines=12> */
.L_x_7581:
[----:B------:R-:W-:Y:S05]  /*17000*/  BSYNC B3 ;  /* 0x0000000000037941 */ /* 0x000fea0003800000 */
.L_x_7580:
        /* <DEDUP_REMOVED lines=13> */
.L_x_7582:
        /* <DEDUP_REMOVED lines=15> */
.L_x_7583:
        /* <DEDUP_REMOVED lines=12> */
.L_x_7570:
[----:B------:R-:W-:Y:S05]  /*17290*/  BSYNC B1 ;  /* 0x0000000000017941 */ /* 0x000fea0003800000 */
.L_x_7569:
[----:B0-----:R-:W2:Y:S01]  /*172a0*/  LDL.LU R0, [R1+0x30] ;  /* 0x0000300001007983 */ /* 0x001ea20000300800 */
[----:B------:R-:W-:-:S03]  /*172b0*/  IMAD.MOV.U32 R19, RZ, RZ, R8 ;  /* 0x000000ffff137224 */ /* 0x000fc600078e0008 */
[----:B------:R0:W-:Y:S02]  /*172c0*/  STL [R1+0x10], R10 ;  /* 0x0000100a01007387 */ /* 0x0001e40000100800 */
[----:B0-2---:R-:W-:-:S07]  /*172d0*/  VIADD R0, R0, 0xfffffffd ;  /* 0xfffffffd00007836 */ /* 0x005fce0000000000 */
.L_x_7568:
[----:B------:R-:W-:Y:S05]  /*172e0*/  BSYNC B2 ;  /* 0x0000000000027941 */ /* 0x000fea0003800000 */
.L_x_7567:
[----:B------:R-:W-:-:S05]  /*172f0*/  VIADD R11, R11, 0xfffffffe ;  /* 0xfffffffe0b0b7836 */ /* 0x000fca0000000000 */
[----:B------:R-:W-:-:S13]  /*17300*/  ISETP.NE.AND P0, PT, R11, R7, PT ;  /* 0x000000070b00720c */ /* 0x000fda0003f05270 */
[----:B------:R-:W-:Y:S05]  /*17310*/  @!P0 BRA `(.L_x_7566) ;  /* 0x0000001000cc8947 */ /* 0x000fea0003800000 */
[----:B------:R-:W-:-:S07]  /*17320*/  IMAD.MOV.U32 R9, RZ, RZ, R17 ;  /* 0x000000ffff097224 */ /* 0x000fce00078e0011 */
.L_x_7614:
        /* <DEDUP_REMOVED lines=35> */
.L_x_7586:
[----:B------:R-:W-:Y:S01]  /*17560*/  IMAD R3, R4, 0x8, R18 ;  /* 0x0000000804037824 */ /* 0x000fe200078e0212 */
[----:B------:R-:W-:Y:S01]  /*17570*/  SHF.L.U32 R2, R5, 0x1f, RZ ;  /* 0x0000001f05027819 */ /* 0x000fe200000006ff */
[----:B------:R-:W-:Y:S03]  /*17580*/  BSSY B2, `(.L_x_7587) ;  /* 0x0000003000027945 */ /* 0x000fe60003800000 */
[----:B------:R-:W1:Y:S02]  /*17590*/  SYNCS.PHASECHK.TRANS64.TRYWAIT P0, [R3+URZ+0x28840], R2 ;  /* 0x02884002030075a7 */ /* 0x000e64000800017f */
[----:B-1----:R-:W-:Y:S05]  /*175a0*/  @!P0 BRA `(.L_x_7588) ;  /* 0x0000003c00208947 */ /* 0x002fea0003800000 */
.L_x_7679:
[----:B------:R-:W-:Y:S05]  /*175b0*/  BSYNC B2 ;  /* 0x0000000000027941 */ /* 0x000fea0003800000 */
.L_x_7587:
        /* <DEDUP_REMOVED lines=12> */
.L_x_7590:
[----:B------:R-:W-:Y:S05]  /*17680*/  BSYNC B2 ;  /* 0x0000000000027941 */ /* 0x000fea0003800000 */
.L_x_7589:
        /* <DEDUP_REMOVED lines=12> */
.L_x_7591:
        /* <DEDUP_REMOVED lines=16> */
.L_x_7592:
        /* <DEDUP_REMOVED lines=16> */
.L_x_7680:
[----:B------:R-:W-:Y:S05]  /*17950*/  BSYNC B2 ;  /* 0x0000000000027941 */ /* 0x000fea0003800000 */
.L_x_7593:
        /* <DEDUP_REMOVED lines=11> */
.L_x_7596:
[----:B------:R-:W-:Y:S05]  /*17a10*/  BSYNC B2 ;  /* 0x0000000000027941 */ /* 0x000fea0003800000 */
.L_x_7595:
        /* <DEDUP_REMOVED lines=12> */
.L_x_7597:
        /* <DEDUP_REMOVED lines=15> */
.L_x_7598:
        /* <DEDUP_REMOVED lines=12> */
.L_x_7585:
[----:B------:R-:W-:Y:S05]  /*17c90*/  BSYNC B1 ;  /* 0x0000000000017941 */ /* 0x000fea0003800000 */
.L_x_7584:
        /* <DEDUP_REMOVED lines=35> */
.L_x_7601:
[----:B------:R-:W-:Y:S01]  /*17ed0*/  IMAD R2, R19, 0x8, R18 ;  /* 0x0000000813027824 */ /* 0x000fe200078e0212 */
[----:B------:R-:W-:Y:S01]  /*17ee0*/  SHF.L.U32 R3, R12, 0x1f, RZ ;  /* 0x0000001f0c037819 */ /* 0x000fe200000006ff */
[----:B------:R-:W-:Y:S03]  /*17ef0*/  BSSY B2, `(.L_x_7602) ;  /* 0x0000003000027945 */ /* 0x000fe60003800000 */
[----:B------:R-:W2:Y:S02]  /*17f00*/  SYNCS.PHASECHK.TRANS64.TRYWAIT P0, [R2+URZ+0x28840], R3 ;  /* 0x02884003020075a7 */ /* 0x000ea4000800017f */
[----:B--2---:R-:W-:Y:S05]  /*17f10*/  @!P0 BRA `(.L_x_7603) ;  /* 0x0000003000ec8947 */ /* 0x004fea0003800000 */
.L_x_7681:
[----:B------:R-:W-:Y:S05]  /*17f20*/  BSYNC B2 ;  /* 0x0000000000027941 */ /* 0x000fea0003800000 */
.L_x_7602:
        /* <DEDUP_REMOVED lines=12> */
.L_x_7605:
[----:B------:R-:W-:Y:S05]  /*17ff0*/  BSYNC B2 ;  /* 0x0000000000027941 */ /* 0x000fea0003800000 */
.L_x_7604:
        /* <DEDUP_REMOVED lines=13> */
.L_x_7606:
        /* <DEDUP_REMOVED lines=16> */
.L_x_7607:
        /* <DEDUP_REMOVED lines=15> */
.L_x_7682:
[----:B------:R-:W-:Y:S05]  /*182c0*/  BSYNC B2 ;  /* 0x0000000000027941 */ /* 0x000fea0003800000 */
.L_x_7608:
        /* <DEDUP_REMOVED lines=11> */
.L_x_7611:
[----:B------:R-:W-:Y:S05]  /*18380*/  BSYNC B2 ;  /* 0x0000000000027941 */ /* 0x000fea0003800000 */
.L_x_7610:
        /* <DEDUP_REMOVED lines=12> */
.L_x_7612:
        /* <DEDUP_REMOVED lines=15> */
.L_x_7613:
        /* <DEDUP_REMOVED lines=12> */
.L_x_7600:
[----:B------:R-:W-:Y:S05]  /*18600*/  BSYNC B1 ;  /* 0x0000000000017941 */ /* 0x000fea0003800000 */
.L_x_7599:
[----:B------:R-:W2:Y:S01]  /*18610*/  LDL R2, [R1+0x20] ;  /* 0x0000200001027983 */ /* 0x000ea20000100800 */
[----:B------:R-:W-:Y:S01]  /*18620*/  VIADD R0, R0, 0xfffffffe ;  /* 0xfffffffe00007836 */ /* 0x000fe20000000000 */
[----:B--2---:R-:W-:-:S13]  /*18630*/  ISETP.GT.AND P0, PT, R7, R2, PT ;  /* 0x000000020700720c */ /* 0x004fda0003f04270 */
[----:B------:R-:W-:Y:S05]  /*18640*/  @P0 BRA `(.L_x_7614) ;  /* 0xffffffec00380947 */ /* 0x000fea000383ffff */
.L_x_7566:
[----:B------:R-:W-:Y:S05]  /*18650*/  BSYNC B0 ;  /* 0x0000000000007941 */ /* 0x000fea0003800000 */
.L_x_7565:
[----:B------:R-:W3:Y:S01]  /*18660*/  S2R R7, SR_TID.X ;  /* 0x0000000000077919 */ /* 0x000ee20000002100 */
[----:B------:R-:W-:Y:S01]  /*18670*/  BSSY B0, `(.L_x_7615) ;  /* 0x0000011000007945 */ /* 0x000fe20003800000 */
[----:B---3--:R-:W-:-:S04]  /*18680*/  LOP3.LUT R7, R7, 0x7f, RZ, 0xc0, !PT ;  /* 0x0000007f07077812 */ /* 0x008fc800078ec0ff */
[----:B------:R-:W-:-:S13]  /*18690*/  ISETP.NE.AND P0, PT, R7, RZ, PT ;  /* 0x000000ff0700720c */ /* 0x000fda0003f05270 */
[----:B------:R-:W-:Y:S05]  /*186a0*/  @P0 BRA `(.L_x_7616) ;  /* 0x0000000000340947 */ /* 0x000fea0003800000 */
[----:B--2---:R-:W2:Y:S01]  /*186b0*/  S2R R3, SR_LANEID ;  /* 0x0000000000037919 */ /* 0x004ea20000000000 */
[----:B------:R-:W-:Y:S02]  /*186c0*/  VOTEU.ANY UR4, UPT, PT ;  /* 0x0000000000047886 */ /* 0x000fe400038e0100 */
[----:B------:R-:W2:Y:S08]  /*186d0*/  FLO.U32 R0, UR4 ;  /* 0x0000000400007d00 */ /* 0x000eb000080e0000 */
[----:B------:R-:W3:Y:S01]  /*186e0*/  POPC R4, UR4 ;  /* 0x0000000400047d09 */ /* 0x000ee20008000000 */
[----:B--2---:R-:W-:-:S02]  /*186f0*/  ISETP.EQ.U32.AND P0, PT, R0, R3, PT ;  /* 0x000000030000720c */ /* 0x004fc40003f02070 */
[----:B------:R-:W3:Y:S11]  /*18700*/  LDC.64 R2, c[0x0][0xc60] ;  /* 0x00031800ff027b82 */ /* 0x000ef60000000a00 */
[----:B---3--:R-:W2:Y:S01]  /*18710*/  @P0 ATOMG.E.ADD.STRONG.GPU PT, R3, desc[UR52][R2.64], R4 ;  /* 0x00000004020309a8 */ /* 0x008ea200081ee1f4 */
[----:B-1----:R-:W1:Y:S02]  /*18720*/  S2R R5, SR_LTMASK ;  /* 0x0000000000057919 */ /* 0x002e640000003900 */
[----:B-1----:R-:W-:-:S06]  /*18730*/  LOP3.LUT R5, R5, UR4, RZ, 0xc0, !PT ;  /* 0x0000000405057c12 */ /* 0x002fcc000f8ec0ff */
[----:B------:R-:W1:Y:S01]  /*18740*/  POPC R5, R5 ;  /* 0x0000000500057309 */ /* 0x000e620000000000 */
[----:B--2---:R-:W1:Y:S02]  /*18750*/  SHFL.IDX PT, R0, R3, R0, 0x1f ;  /* 0x00001f0003007589 */ /* 0x004e6400000e0000 */
[----:B-1----:R-:W-:-:S05]  /*18760*/  IADD3 R0, R0, UR37, R5 ;  /* 0x0000002500007c10 */ /* 0x002fca000fffe005 */
[----:B------:R3:W-:Y:S02]  /*18770*/  STL [R1], R0 ;  /* 0x0000000001007387 */ /* 0x0007e40000100800 */
.L_x_7616:
[----:B------:R-:W-:Y:S05]  /*18780*/  BSYNC B0 ;  /* 0x0000000000007941 */ /* 0x000fea0003800000 */
.L_x_7615:
[----:B---3--:R-:W3:Y:S01]  /*18790*/  LDL R0, [R1+0x18] ;  /* 0x0000180001007983 */ /* 0x008ee20000100800 */
[----:B------:R-:W-:Y:S01]  /*187a0*/  BSSY B0, `(.L_x_7617) ;  /* 0x000003a000007945 */ /* 0x000fe20003800000 */
[----:B---3--:R-:W-:-:S13]  /*187b0*/  LOP3.LUT P0, RZ, R0, 0x1, RZ, 0xc0, !PT ;  /* 0x0000000100ff7812 */ /* 0x008fda000780c0ff */
        /* <DEDUP_REMOVED lines=8> */
.L_x_7683:
[----:B------:R-:W-:Y:S05]  /*18840*/  BSYNC B1 ;  /* 0x0000000000017941 */ /* 0x000fea0003800000 */
.L_x_7619:
        /* <DEDUP_REMOVED lines=9> */
.L_x_7622:
[----:B------:R-:W-:Y:S05]  /*188e0*/  BSYNC B1 ;  /* 0x0000000000017941 */ /* 0x000fea0003800000 */
.L_x_7621:
[----:B--2---:R-:W2:Y:S04]  /*188f0*/  LDL.LU R3, [R1+0x14] ;  /* 0x0000140001037983 */ /* 0x004ea80000300800 */
        /* <DEDUP_REMOVED lines=11> */
.L_x_7623:
        /* <DEDUP_REMOVED lines=15> */
.L_x_7624:
        /* <DEDUP_REMOVED lines=10> */
.L_x_7618:
[----:B------:R-:W-:Y:S05]  /*18b40*/  BSYNC B0 ;  /* 0x0000000000007941 */ /* 0x000fea0003800000 */
.L_x_7617:
[----:B------:R-:W3:Y:S01]  /*18b50*/  LDL.LU R4, [R1+0x10] ;  /* 0x0000100001047983 */ /* 0x000ee20000300800 */
[----:B------:R-:W-:-:S05]  /*18b60*/  VIADD R19, R19, 0x1 ;  /* 0x0000000113137836 */ /* 0x000fca0000000000 */
[----:B------:R-:W-:-:S04]  /*18b70*/  ISETP.NE.AND P0, PT, R19, 0x2, PT ;  /* 0x000000021300780c */ /* 0x000fc80003f05270 */
[----:B------:R-:W-:Y:S02]  /*18b80*/  SEL R0, RZ, 0x1, P0 ;  /* 0x00000001ff007807 */ /* 0x000fe40000000000 */
[----:B------:R-:W-:Y:S02]  /*18b90*/  SEL R19, R19, RZ, P0 ;  /* 0x000000ff13137207 */ /* 0x000fe40000000000 */
[----:B---3--:R-:W-:-:S05]  /*18ba0*/  LOP3.LUT R4, R4, R0, RZ, 0x3c, !PT ;  /* 0x0000000004047212 */ /* 0x008fca00078e3cff */
[----:B------:R3:W-:Y:S02]  /*18bb0*/  STL [R1+0x10], R4 ;  /* 0x0000100401007387 */ /* 0x0007e40000100800 */
.L_x_7545:
[----:B------:R-:W-:Y:S05]  /*18bc0*/  BSYNC B7 ;  /* 0x0000000000077941 */ /* 0x000fea0003800000 */
.L_x_7543:
[----:B----4-:R-:W4:Y:S02]  /*18bd0*/  LDL R0, [R1+0x18] ;  /* 0x0000180001007983 */ /* 0x010f240000100800 */
[----:B----4-:R-:W-:-:S13]  /*18be0*/  LOP3.LUT P0, RZ, R0, 0x2, RZ, 0xc0, !PT ;  /* 0x0000000200ff7812 */ /* 0x010fda000780c0ff */
[----:B------:R-:W-:Y:S05]  /*18bf0*/  @!P0 BRA `(.L_x_7625) ;  /* 0x00000000002c8947 */ /* 0x000fea0003800000 */
[----:B------:R-:W-:Y:S05]  /*18c00*/  WARPSYNC.ALL ;  /* 0x0000000000007948 */ /* 0x000fea0003800000 */
[----:B------:R-:W4:Y:S08]  /*18c10*/  S2UR UR5, SR_CgaCtaId ;  /* 0x00000000000579c3 */ /* 0x000f300000008800 */
[----:B------:R-:W-:Y:S06]  /*18c20*/  BAR.SYNC.DEFER_BLOCKING 0x5, 0x180 ;  /* 0x0146000000007b1d */ /* 0x000fec0000010000 */
[----:B------:R-:W-:-:S02]  /*18c30*/  UMOV UR4, 0x400 ;  /* 0x0000040000047882 */ /* 0x000fc40000000000 */
[----:B----4-:R-:W-:-:S06]  /*18c40*/  ULEA UR4, UR5, UR4, 0x18 ;  /* 0x0000000405047291 */ /* 0x010fcc000f8ec03f */
[----:B------:R-:W-:-:S05]  /*18c50*/  IMAD.U32 R18, RZ, RZ, UR4 ;  /* 0x00000004ff127e24 */ /* 0x000fca000f8e00ff */
[----:B01-3--:R-:W0:Y:S04]  /*18c60*/  LDS.128 R4, [R18+0x288d0] ;  /* 0x0288d00012047984 */ /* 0x00be280000000c00 */
[----:B0-----:R0:W-:Y:S04]  /*18c70*/  STL.64 [R1], R4 ;  /* 0x0000000401007387 */ /* 0x0011e80000100a00 */
[----:B------:R0:W-:Y:S01]  /*18c80*/  STL.64 [R1+0x8], R6 ;  /* 0x0000080601007387 */ /* 0x0001e20000100a00 */
[----:B------:R-:W-:Y:S06]  /*18c90*/  BAR.ARV 0x4, 0x180 ;  /* 0x0106000000007b1d */ /* 0x000fec0000002000 */
[----:B------:R-:W-:Y:S05]  /*18ca0*/  BRA `(.L_x_7626) ;  /* 0x00000010002c7947 */ /* 0x000fea0003800000 */
.L_x_7625:
[----:B------:R-:W4:Y:S01]  /*18cb0*/  S2R R16, SR_TID.X ;  /* 0x0000000000107919 */ /* 0x000f220000002100 */
[----:B------:R-:W-:Y:S01]  /*18cc0*/  UMOV UR4, 0xffffffff ;  /* 0xffffffff00047882 */ /* 0x000fe20000000000 */
[----:B----4-:R-:W-:-:S04]  /*18cd0*/  LOP3.LUT R16, R16, 0x1f, RZ, 0xc0, !PT ;  /* 0x0000001f10107812 */ /* 0x010fc800078ec0ff */
[----:B------:R-:W-:Y:S01]  /*18ce0*/  ISETP.NE.AND P0, PT, R16, 0x1f, PT ;  /* 0x0000001f1000780c */ /* 0x000fe20003f05270 */
[----:B------:R-:W-:-:S12]  /*18cf0*/  BRA.DIV UR4, `(.L_x_7627) ;  /* 0x0000002604b07947 */ /* 0x000fd8000b800000 */
[----:B--2---:R-:W0:Y:S01]  /*18d00*/  LDL.LU R3, [R1] ;  /* 0x0000000001037983 */ /* 0x004e220000300800 */
[----:B------:R-:W-:-:S03]  /*18d10*/  ULDC UR4, c[0x0][0xc3c] ;  /* 0x00030f0000047ab9 */ /* 0x000fc60000000800 */
[----:B-1-3--:R-:W2:Y:S01]  /*18d20*/  LDL R4, [R1+0xc] ;  /* 0x00000c0001047983 */ /* 0x00aea20000100800 */
[----:B0-----:R-:W-:Y:S02]  /*18d30*/  IMAD.MOV.U32 R8, RZ, RZ, R3 ;  /* 0x000000ffff087224 */ /* 0x001fe400078e0003 */
[----:B--2---:R-:W-:-:S05]  /*18d40*/  IMAD.IADD R0, R4, 0x1, R16 ;  /* 0x0000000104007824 */ /* 0x004fca00078e0210 */
[----:B------:R-:W-:-:S13]  /*18d50*/  ISETP.GE.OR P1, PT, R0, UR4, !P0 ;  /* 0x0000000400007c0c */ /* 0x000fda000c726670 */
[----:B------:R-:W0:Y:S08]  /*18d60*/  @!P1 LDC.64 R2, c[0x0][0xc80] ;  /* 0x00032000ff029b82 */ /* 0x000e300000000a00 */
[----:B------:R-:W1:Y:S01]  /*18d70*/  @!P1 LDC.64 R4, c[0x0][0xc78] ;  /* 0x00031e00ff049b82 */ /* 0x000e620000000a00 */
[----:B0-----:R-:W-:-:S05]  /*18d80*/  @!P1 IMAD.WIDE R2, R0, 0x4, R2 ;  /* 0x0000000400029825 */ /* 0x001fca00078e0202 */
[----:B------:R1:W2:Y:S02]  /*18d90*/  @!P1 LDG.E R6, desc[UR52][R2.64] ;  /* 0x0000003402069981 */ /* 0x0002a4000c1e1900 */
[----:B-1----:R-:W-:-:S05]  /*18da0*/  @!P1 IMAD.WIDE R2, R0, 0x4, R4 ;  /* 0x0000000400029825 */ /* 0x002fca00078e0204 */
[----:B------:R-:W3:Y:S01]  /*18db0*/  @!P1 LDG.E R4, desc[UR52][R2.64] ;  /* 0x0000003402049981 */ /* 0x000ee2000c1e1900 */
[----:B------:R-:W-:Y:S01]  /*18dc0*/  IMAD.MOV.U32 R5, RZ, RZ, RZ ;  /* 0x000000ffff057224 */ /* 0x000fe200078e00ff */
[C---:B------:R-:W-:Y:S02]  /*18dd0*/  ISETP.GE.U32.AND P2, PT, R16.reuse, 0x2, PT ;  /* 0x000000021000780c */ /* 0x040fe40003f46070 */
[C---:B------:R-:W-:Y:S01]  /*18de0*/  ISETP.GE.U32.AND P3, PT, R16.reuse, 0x4, PT ;  /* 0x000000041000780c */ /* 0x040fe20003f66070 */
[----:B------:R-:W-:Y:S01]  /*18df0*/  SHFL.IDX PT, R0, R8, RZ, 0x1f ;  /* 0x00001fff08007589 */ /* 0x000fe200000e0000 */
[C---:B------:R-:W-:Y:S02]  /*18e00*/  ISETP.GE.U32.AND P4, PT, R16.reuse, 0x8, PT ;  /* 0x000000081000780c */ /* 0x040fe40003f86070 */
[----:B------:R-:W-:Y:S01]  /*18e10*/  ISETP.GE.U32.AND P5, PT, R16, 0x10, PT ;  /* 0x000000101000780c */ /* 0x000fe20003fa6070 */
[----:B--2---:R-:W-:Y:S01]  /*18e20*/  @!P1 IMAD.MOV.U32 R5, RZ, RZ, R6 ;  /* 0x000000ffff059224 */ /* 0x004fe200078e0006 */
[----:B------:R-:W-:-:S02]  /*18e30*/  CS2R R6, SRZ ;  /* 0x0000000000067805 */ /* 0x000fc4000001ff00 */
[----:B---3--:R-:W-:Y:S01]  /*18e40*/  @!P1 IMAD.MOV.U32 R7, RZ, RZ, R4 ;  /* 0x000000ffff079224 */ /* 0x008fe200078e0004 */
        /* <DEDUP_REMOVED lines=19> */
.L_x_7693:
[----:B------:R-:W-:Y:S02]  /*18f80*/  ULDC UR4, c[0x0][0xc38] ;  /* 0x00030e0000047ab9 */ /* 0x000fe40000000800 */
[----:B------:R-:W-:-:S04]  /*18f90*/  IMAD.U32 R8, RZ, RZ, UR4 ;  /* 0x00000004ff087e24 */ /* 0x000fc8000f8e00ff */
[----:B-1----:R-:W-:-:S04]  /*18fa0*/  IMAD R10, R10, R8, RZ ;  /* 0x000000080a0a7224 */ /* 0x002fc800078e02ff */
[----:B------:R-:W-:-:S05]  /*18fb0*/  IMAD.IADD R4, R9, 0x1, R10 ;  /* 0x0000000109047824 */ /* 0x000fca00078e020a */
[----:B------:R-:W-:-:S13]  /*18fc0*/  ISETP.GT.AND P6, PT, R4, R0, PT ;  /* 0x000000000400720c */ /* 0x000fda0003fc4270 */
[----:B------:R-:W-:Y:S05]  /*18fd0*/  @P6 BRA `(.L_x_7628) ;  /* 0x0000000000ac6947 */ /* 0x000fea0003800000 */
.L_x_7631:
[----:B0-----:R-:W2:Y:S01]  /*18fe0*/  LDL.LU R2, [R1+0xc] ;  /* 0x00000c0001027983 */ /* 0x001ea20000300800 */
[----:B------:R-:W0:Y:S01]  /*18ff0*/  LDC R3, c[0x0][0xc3c] ;  /* 0x00030f00ff037b82 */ /* 0x000e220000000800 */
[----:B--2---:R-:W-:-:S05]  /*19000*/  VIADD R2, R2, 0x1f ;  /* 0x0000001f02027836 */ /* 0x004fca0000000000 */
[----:B0-----:R-:W-:-:S13]  /*19010*/  ISETP.GE.AND P6, PT, R2, R3, PT ;  /* 0x000000030200720c */ /* 0x001fda0003fc6270 */
[----:B------:R-:W-:Y:S05]  /*19020*/  @P6 BRA `(.L_x_7629) ;  /* 0x0000000800e46947 */ /* 0x000fea0003800000 */
[----:B------:R-:W0:Y:S01]  /*19030*/  S2R R5, SR_TID.X ;  /* 0x0000000000057919 */ /* 0x000e220000002100 */
        /* <DEDUP_REMOVED lines=31> */
.L_x_7701:
[----:B------:R-:W-:Y:S02]  /*19230*/  ULDC UR4, c[0x0][0xc38] ;  /* 0x00030e0000047ab9 */ /* 0x000fe40000000800 */
[----:B------:R-:W-:-:S04]  /*19240*/  IMAD.U32 R8, RZ, RZ, UR4 ;  /* 0x00000004ff087e24 */ /* 0x000fc8000f8e00ff */
[----:B-1----:R-:W-:-:S04]  /*19250*/  IMAD R10, R10, R8, RZ ;  /* 0x000000080a0a7224 */ /* 0x002fc800078e02ff */
[----:B------:R-:W-:-:S05]  /*19260*/  IMAD.IADD R4, R10, 0x1, R4 ;  /* 0x000000010a047824 */ /* 0x000fca00078e0204 */
[----:B------:R-:W-:-:S13]  /*19270*/  ISETP.GT.AND P6, PT, R4, R0, PT ;  /* 0x000000000400720c */ /* 0x000fda0003fc4270 */
[----:B------:R-:W-:Y:S05]  /*19280*/  @!P6 BRA `(.L_x_7631) ;  /* 0xfffffffc0054e947 */ /* 0x000fea000383ffff */
.L_x_7628:
        /* <DEDUP_REMOVED lines=12> */
.L_x_7706:
[----:B------:R-:W-:-:S13]  /*19350*/  ISETP.NE.AND P0, PT, R3, RZ, PT ;  /* 0x000000ff0300720c */ /* 0x000fda0003f05270 */
[----:B------:R-:W-:Y:S05]  /*19360*/  @!P0 BRA `(.L_x_7633) ;  /* 0x0000000000108947 */ /* 0x000fea0003800000 */
[----:B------:R-:W-:Y:S01]  /*19370*/  UMOV UR4, 0xffffffff ;  /* 0xffffffff00047882 */ /* 0x000fe20000000000 */
[----:B---3--:R-:W-:Y:S02]  /*19380*/  VIADD R9, R9, 0xffffffff ;  /* 0xffffffff09097836 */ /* 0x008fe40000000000 */
[----:B------:R-:W-:Y:S05]  /*19390*/  BRA.DIV UR4, `(.L_x_7634) ;  /* 0x0000002a047c7947 */ /* 0x000fea000b800000 */
[----:B------:R1:W2:Y:S02]  /*193a0*/  SHFL.IDX PT, R6, R2, R9, 0x1f ;  /* 0x00001f0902067589 */ /* 0x0002a400000e0000 */
.L_x_7633:
[----:B--2---:R-:W-:Y:S01]  /*193b0*/  IMAD R3, R6, R8, R10 ;  /* 0x0000000806037224 */ /* 0x004fe200078e020a */
[----:B------:R-:W-:-:S03]  /*193c0*/  ISETP.NE.AND P0, PT, R7, 0x1, PT ;  /* 0x000000010700780c */ /* 0x000fc60003f05270 */
[----:B------:R-:W-:Y:S01]  /*193d0*/  IMAD.IADD R0, R0, 0x1, -R3 ;  /* 0x0000000100007824 */ /* 0x000fe200078e0a03 */
[----:B------:R2:W-:Y:S09]  /*193e0*/  STL [R1], R3 ;  /* 0x0000000301007387 */ /* 0x0005f20000100800 */
[----:B------:R-:W-:Y:S05]  /*193f0*/  @!P0 BRA `(.L_x_7635) ;  /* 0x0000000000e48947 */ /* 0x000fea0003800000 */
[----:B0--3--:R-:W-:-:S04]  /*19400*/  IABS R5, R4 ;  /* 0x0000000400057213 */ /* 0x009fc80000000000 */
[----:B------:R-:W0:Y:S08]  /*19410*/  I2F.RP R6, R5 ;  /* 0x0000000500067306 */ /* 0x000e300000209400 */
[----:B0-----:R-:W1:Y:S02]  /*19420*/  MUFU.RCP R6, R6 ;  /* 0x0000000600067308 */ /* 0x001e640000001000 */
[----:B-1----:R-:W-:-:S06]  /*19430*/  VIADD R9, R6, 0xffffffe ;  /* 0x0ffffffe06097836 */ /* 0x002fcc0000000000 */
[----:B--2---:R-:W0:Y:S02]  /*19440*/  F2I.FTZ.U32.TRUNC.NTZ R3, R9 ;  /* 0x0000000900037305 */ /* 0x004e24000021f000 */
        /* <DEDUP_REMOVED lines=39> */
[----:B------:R-:W-:Y:S01]  /*196c0*/  IMAD.MOV R5, RZ, RZ, -R3 ;  /* 0x000000ffff057224 */ /* 0x000fe200078e0a03 */
[----:B------:R-:W-:-:S03]  /*196d0*/  LOP3.LUT R2, R3, R7, RZ, 0x3c, !PT ;  /* 0x0000000703027212 */ /* 0x000fc600078e3cff */
[----:B------:R-:W-:Y:S01]  /*196e0*/  IMAD R0, R4, R5, R0 ;  /* 0x0000000504007224 */ /* 0x000fe200078e0200 */
        /* <DEDUP_REMOVED lines=10> */
.L_x_7635:
[----:B0--3--:R-:W3:Y:S01]  /*19790*/  LDL R5, [R1+0xc] ;  /* 0x00000c0001057983 */ /* 0x009ee20000100800 */
[----:B-12---:R-:W3:Y:S02]  /*197a0*/  LDC.64 R2, c[0x0][0xc90] ;  /* 0x00032400ff027b82 */ /* 0x006ee40000000a00 */
[----:B---3--:R-:W-:-:S05]  /*197b0*/  IMAD.WIDE R2, R5, 0x4, R2 ;  /* 0x0000000405027825 */ /* 0x008fca00078e0202 */
        /* <DEDUP_REMOVED lines=60> */
.L_x_7636:
[----:B0-----:R-:W-:-:S05]  /*19b80*/  LOP3.LUT R3, RZ, R0, RZ, 0x33, !PT ;  /* 0x00000000ff037212 */ /* 0x001fca00078e33ff */
[----:B------:R-:W-:-:S05]  /*19b90*/  IMAD.IADD R0, R4, 0x1, R3 ;  /* 0x0000000104007824 */ /* 0x000fca00078e0203 */
[----:B------:R0:W-:Y:S01]  /*19ba0*/  STL [R1+0x4], R0 ;  /* 0x0000040001007387 */ /* 0x0001e20000100800 */
[----:B------:R-:W-:Y:S05]  /*19bb0*/  BRA `(.L_x_7637) ;  /* 0x0000000000287947 */ /* 0x000fea0003800000 */
.L_x_7629:
        /* <DEDUP_REMOVED lines=10> */
.L_x_7637:
[----:B-1----:R-:W2:Y:S04]  /*19c60*/  LDL R3, [R1+0x8] ;  /* 0x0000080001037983 */ /* 0x002ea80000100800 */
[----:B------:R-:W3:Y:S04]  /*19c70*/  LDL R2, [R1+0xc] ;  /* 0x00000c0001027983 */ /* 0x000ee80000100800 */
[----:B------:R-:W4:Y:S04]  /*19c80*/  LDL R5, [R1+0x4] ;  /* 0x0000040001057983 */ /* 0x000f280000100800 */
[----:B------:R-:W4:Y:S01]  /*19c90*/  LDL R4, [R1] ;  /* 0x0000000001047983 */ /* 0x000f220000100800 */
[----:B0-----:R-:W0:Y:S01]  /*19ca0*/  S2R R0, SR_TID.X ;  /* 0x0000000000007919 */ /* 0x001e220000002100 */
[----:B------:R-:W-:Y:S05]  /*19cb0*/  WARPSYNC.ALL ;  /* 0x0000000000007948 */ /* 0x000fea0003800000 */
        /* <DEDUP_REMOVED lines=10> */
.L_x_7626:
[----:B------:R-:W3:Y:S01]  /*19d60*/  LDL R0, [R1+0xc] ;  /* 0x00000c0001007983 */ /* 0x000ee20000100800 */
[----:B------:R-:W-:Y:S02]  /*19d70*/  ULDC UR4, c[0x0][0xc3c] ;  /* 0x00030f0000047ab9 */ /* 0x000fe40000000800 */
[----:B---3--:R-:W-:-:S13]  /*19d80*/  ISETP.GE.AND P0, PT, R0, UR4, PT ;  /* 0x0000000400007c0c */ /* 0x008fda000bf06270 */
[----:B------:R-:W-:Y:S05]  /*19d90*/  @!P0 BRA `(.L_x_7638) ;  /* 0xffffffa400648947 */ /* 0x000fea000383ffff */
[----:B------:R-:W-:Y:S05]  /*19da0*/  BSYNC B8 ;  /* 0x0000000000087941 */ /* 0x000fea0003800000 */
.L_x_7529:
        /* <DEDUP_REMOVED lines=12> */
.L_x_7709:
[----:B------:R-:W-:Y:S05]  /*19e70*/  BSYNC B0 ;  /* 0x0000000000007941 */ /* 0x000fea0003800000 */
.L_x_7639:
[----:B------:R-:W-:-:S03]  /*19e80*/  UMOV UR4, 0xffffffff ;  /* 0xffffffff00047882 */ /* 0x000fc60000000000 */
[----:B------:R-:W-:Y:S05]  /*19e90*/  BRA.DIV UR4, `(.L_x_7641) ;  /* 0x0000001e04fc7947 */ /* 0x000fea000b800000 */
[----:B------:R-:W1:Y:S02]  /*19ea0*/  S2R R2, SR_TID.X ;  /* 0x0000000000027919 */ /* 0x000e640000002100 */
[----:B-1----:R-:W-:-:S04]  /*19eb0*/  SHF.R.U32.HI R2, RZ, 0x5, R2 ;  /* 0x00000005ff027819 */ /* 0x002fc80000011602 */
[----:B------:R-:W-:-:S05]  /*19ec0*/  LOP3.LUT R2, R2, 0x3, RZ, 0xc0, !PT ;  /* 0x0000000302027812 */ /* 0x000fca00078ec0ff */
[----:B------:R1:W2:Y:S02]  /*19ed0*/  SHFL.IDX PT, R14, R2, RZ, 0x1f ;  /* 0x00001fff020e7589 */ /* 0x0002a400000e0000 */
.L_x_7712:
[----:B--2---:R-:W-:Y:S01]  /*19ee0*/  ISETP.NE.AND P0, PT, R14, RZ, PT ;  /* 0x000000ff0e00720c */ /* 0x004fe20003f05270 */
[----:B------:R-:W-:-:S12]  /*19ef0*/  BSSY B0, `(.L_x_7642) ;  /* 0x0000025000007945 */ /* 0x000fd80003800000 */
[----:B------:R-:W-:Y:S05]  /*19f00*/  @P0 BRA `(.L_x_7643) ;  /* 0x00000000008c0947 */ /* 0x000fea0003800000 */
[----:B------:R-:W-:-:S03]  /*19f10*/  UMOV UR4, 0xffffffff ;  /* 0xffffffff00047882 */ /* 0x000fc60000000000 */
[----:B------:R-:W-:Y:S05]  /*19f20*/  BRA.DIV UR4, `(.L_x_7644) ;  /* 0x00000022040c7947 */ /* 0x000fea000b800000 */
[----:B------:R-:W-:-:S13]  /*19f30*/  ELECT P6, URZ, PT ;  /* 0x00000000003f782f */ /* 0x000fda00038c0000 */
.L_x_7715:
[----:B------:R-:W-:Y:S05]  /*19f40*/  @!P6 BRA `(.L_x_7643) ;  /* 0x00000000007ce947 */ /* 0x000fea0003800000 */
[----:B------:R-:W-:-:S06]  /*19f50*/  ULOP3.LUT UR4, UR36, 0x2, URZ, 0xfc, !UPT ;  /* 0x0000000224047892 */ /* 0x000fcc000f8efc3f */
[----:B-1----:R-:W-:-:S05]  /*19f60*/  IMAD.U32 R2, RZ, RZ, UR4 ;  /* 0x00000004ff027e24 */ /* 0x002fca000f8e00ff */
[----:B------:R-:W-:-:S13]  /*19f70*/  ISETP.NE.AND P2, PT, R2, 0x3, PT ;  /* 0x000000030200780c */ /* 0x000fda0003f45270 */
[----:B------:R-:W-:Y:S05]  /*19f80*/  @!P2 BRA `(.L_x_7645) ;  /* 0x000000000004a947 */ /* 0x000fea0003800000 */
[----:B------:R-:W-:Y:S01]  /*19f90*/  BPT.TRAP 0x1 ;  /* 0x000000040000795c */ /* 0x000fe20000300000 */
.L_x_7645:
        /* <DEDUP_REMOVED lines=13> */
.L_x_7716:
[----:B------:R-:W1:Y:S02]  /*1a070*/  SYNCS.PHASECHK.TRANS64.TRYWAIT P0, [R7+URZ], R2 ;  /* 0x00000002070075a7 */ /* 0x000e64000800017f */
[----:B-1----:R-:W-:Y:S05]  /*1a080*/  @!P0 BRA `(.L_x_7647) ;  /* 0x0000001c00e88947 */ /* 0x002fea0003800000 */
.L_x_7717:
[----:B------:R-:W-:Y:S05]  /*1a090*/  @!P2 BRA `(.L_x_7648) ;  /* 0x000000000004a947 */ /* 0x000fea0003800000 */
[----:B------:R-:W-:Y:S01]  /*1a0a0*/  BPT.TRAP 0x1 ;  /* 0x000000040000795c */ /* 0x000fe20000300000 */
.L_x_7648:
[----:B------:R-:W-:-:S04]  /*1a0b0*/  VIADD R0, R0, 0x28860 ;  /* 0x0002886000007836 */ /* 0x000fc80000000000 */
[----:B------:R-:W-:-:S04]  /*1a0c0*/  IMAD R4, R19, 0x8, R0 ;  /* 0x0000000813047824 */ /* 0x000fc800078e0200 */
[----:B------:R-:W2:Y:S02]  /*1a0d0*/  SYNCS.PHASECHK.TRANS64.TRYWAIT P0, [R4+URZ], R5 ;  /* 0x00000005040075a7 */ /* 0x000ea4000800017f */
[----:B--2---:R-:W-:Y:S05]  /*1a0e0*/  @!P0 BRA `(.L_x_7649) ;  /* 0x0000001c00e48947 */ /* 0x004fea0003800000 */
.L_x_7718:
[----:B------:R-:W-:-:S07]  /*1a0f0*/  IMAD R3, R3, 0x8, R0 ;  /* 0x0000000803037824 */ /* 0x000fce00078e0200 */
.L_x_7650:
[----:B----4-:R4:W0:Y:S02]  /*1a100*/  SYNCS.PHASECHK.TRANS64.TRYWAIT P0, [R3+URZ], R2 ;  /* 0x00000002030075a7 */ /* 0x010824000800017f */
[----:B0-----:R-:W-:Y:S05]  /*1a110*/  @!P0 NANOSLEEP.SYNCS 0x989680 ;  /* 0x009896800000895d */ /* 0x001fea0003900000 */
[----:B------:R-:W0:Y:S02]  /*1a120*/  @!P0 SYNCS.PHASECHK.TRANS64 P0, [R3+URZ], R2 ;  /* 0x00000002030085a7 */ /* 0x000e24000800007f */
[----:B0-----:R-:W-:Y:S05]  /*1a130*/  @!P0 BRA `(.L_x_7650) ;  /* 0xfffffffc00f08947 */ /* 0x001fea000383ffff */
.L_x_7643:
[----:B------:R-:W-:Y:S05]  /*1a140*/  BSYNC B0 ;  /* 0x0000000000007941 */ /* 0x000fea0003800000 */
.L_x_7642:
[----:B------:R-:W-:Y:S05]  /*1a150*/  EXIT ;  /* 0x000000000000794d */ /* 0x000fea0003800000 */
.L_x_7428:
[----:B0-----:R-:W-:-:S04]  /*1a160*/  IMAD.U32 R3, RZ, RZ, UR41 ;  /* 0x00000029ff037e24 */ /* 0x001fc8000f8e00ff */
[----:B------:R0:W1:Y:S03]  /*1a170*/  SYNCS.PHASECHK.TRANS64.TRYWAIT P1, [R3+URZ+0x28800], R0 ;  /* 0x02880000030075a7 */ /* 0x000066000802017f */
[----:B-1----:R-:W-:Y:S05]  /*1a180*/  @!P1 NANOSLEEP.SYNCS 0x989680 ;  /* 0x009896800000995d */ /* 0x002fea0003900000 */
[----:B------:R-:W1:Y:S02]  /*1a190*/  @!P1 SYNCS.PHASECHK.TRANS64 P1, [R3+URZ+0x28800], R0 ;  /* 0x02880000030095a7 */ /* 0x000e64000802007f */
[----:B-1----:R-:W-:Y:S05]  /*1a1a0*/  @!P1 BRA `(.L_x_7428) ;  /* 0xfffffffc00ec9947 */ /* 0x002fea000383ffff */
[----:B------:R-:W-:Y:S05]  /*1a1b0*/  BRA `(.L_x_7651) ;  /* 0xfffffe7c00d07947 */ /* 0x000fea000383ffff */
.L_x_7432:
[----:B-1----:R1:W2:Y:S02]  /*1a1c0*/  SYNCS.PHASECHK.TRANS64.TRYWAIT P2, [R15+URZ+0x28830], R0 ;  /* 0x028830000f0075a7 */ /* 0x0022a4000804017f */
[----:B--2---:R-:W-:Y:S05]  /*1a1d0*/  @!P2 NANOSLEEP.SYNCS 0x989680 ;  /* 0x009896800000a95d */ /* 0x004fea0003900000 */
[----:B------:R-:W2:Y:S02]  /*1a1e0*/  @!P2 SYNCS.PHASECHK.TRANS64 P2, [R15+URZ+0x28830], R0 ;  /* 0x028830000f00a5a7 */ /* 0x000ea4000804007f */
[----:B--2---:R-:W-:Y:S05]  /*1a1f0*/  @!P2 BRA `(.L_x_7432) ;  /* 0xfffffffc00f0a947 */ /* 0x004fea000383ffff */
[----:B------:R-:W-:Y:S05]  /*1a200*/  BRA `(.L_x_7431) ;  /* 0xfffffe7c00f87947 */ /* 0x000fea000383ffff */
.L_x_7448:
[----:B-1----:R-:W-:-:S04]  /*1a210*/  IMAD.U32 R8, RZ, RZ, UR6 ;  /* 0x00000006ff087e24 */ /* 0x002fc8000f8e00ff */
[----:B------:R1:W2:Y:S03]  /*1a220*/  SYNCS.PHASECHK.TRANS64.TRYWAIT P2, [R8+URZ+0x28830], R5 ;  /* 0x02883005080075a7 */ /* 0x0002a6000804017f */
[----:B--2---:R-:W-:Y:S05]  /*1a230*/  @!P2 NANOSLEEP.SYNCS 0x989680 ;  /* 0x009896800000a95d */ /* 0x004fea0003900000 */
[----:B------:R-:W2:Y:S02]  /*1a240*/  @!P2 SYNCS.PHASECHK.TRANS64 P2, [R8+URZ+0x28830], R5 ;  /* 0x028830050800a5a7 */ /* 0x000ea4000804007f */
[----:B--2---:R-:W-:Y:S05]  /*1a250*/  @!P2 BRA `(.L_x_7448) ;  /* 0xfffffffc00eca947 */ /* 0x004fea000383ffff */
[----:B------:R-:W-:Y:S05]  /*1a260*/  BRA `(.L_x_7445) ;  /* 0xfffffeb800987947 */ /* 0x000fea000383ffff */
.L_x_7452:
[----:B-1----:R-:W-:-:S04]  /*1a270*/  IMAD.U32 R8, RZ, RZ, UR6 ;  /* 0x00000006ff087e24 */ /* 0x002fc8000f8e00ff */
[----:B------:R1:W2:Y:S03]  /*1a280*/  SYNCS.PHASECHK.TRANS64.TRYWAIT P2, [R8+URZ+0x28850], R5 ;  /* 0x02885005080075a7 */ /* 0x0002a6000804017f */
[----:B--2---:R-:W-:Y:S05]  /*1a290*/  @!P2 NANOSLEEP.SYNCS 0x989680 ;  /* 0x009896800000a95d */ /* 0x004fea0003900000 */
[----:B------:R-:W2:Y:S02]  /*1a2a0*/  @!P2 SYNCS.PHASECHK.TRANS64 P2, [R8+URZ+0x28850], R5 ;  /* 0x028850050800a5a7 */ /* 0x000ea4000804007f */
[----:B--2---:R-:W-:Y:S05]  /*1a2b0*/  @!P2 BRA `(.L_x_7452) ;  /* 0xfffffffc00eca947 */ /* 0x004fea000383ffff */
[----:B------:R-:W-:Y:S05]  /*1a2c0*/  BRA `(.L_x_7449) ;  /* 0xfffffebc00607947 */ /* 0x000fea000383ffff */
.L_x_7469:
[----:B-1----:R-:W-:-:S04]  /*1a2d0*/  IMAD.U32 R9, RZ, RZ, UR6 ;  /* 0x00000006ff097e24 */ /* 0x002fc8000f8e00ff */
[----:B------:R1:W2:Y:S03]  /*1a2e0*/  SYNCS.PHASECHK.TRANS64.TRYWAIT P2, [R9+URZ+0x28830], R4 ;  /* 0x02883004090075a7 */ /* 0x0002a6000804017f */
[----:B--2---:R-:W-:Y:S05]  /*1a2f0*/  @!P2 NANOSLEEP.SYNCS 0x989680 ;  /* 0x009896800000a95d */ /* 0x004fea0003900000 */
[----:B------:R-:W2:Y:S02]  /*1a300*/  @!P2 SYNCS.PHASECHK.TRANS64 P2, [R9+URZ+0x28830], R4 ;  /* 0x028830040900a5a7 */ /* 0x000ea4000804007f */
[----:B--2---:R-:W-:Y:S05]  /*1a310*/  @!P2 BRA `(.L_x_7469) ;  /* 0xfffffffc00eca947 */ /* 0x004fea000383ffff */
[----:B------:R-:W-:Y:S05]  /*1a320*/  BRA `(.L_x_7466) ;  /* 0xfffffef400587947 */ /* 0x000fea000383ffff */
.L_x_7473:
[----:B-1----:R-:W-:-:S04]  /*1a330*/  IMAD.U32 R9, RZ, RZ, UR6 ;  /* 0x00000006ff097e24 */ /* 0x002fc8000f8e00ff */
[----:B------:R1:W2:Y:S03]  /*1a340*/  SYNCS.PHASECHK.TRANS64.TRYWAIT P2, [R9+URZ+0x28850], R4 ;  /* 0x02885004090075a7 */ /* 0x0002a6000804017f */
[----:B--2---:R-:W-:Y:S05]  /*1a350*/  @!P2 NANOSLEEP.SYNCS 0x989680 ;  /* 0x009896800000a95d */ /* 0x004fea0003900000 */
[----:B------:R-:W2:Y:S02]  /*1a360*/  @!P2 SYNCS.PHASECHK.TRANS64 P2, [R9+URZ+0x28850], R4 ;  /* 0x028850040900a5a7 */ /* 0x000ea4000804007f */
[----:B--2---:R-:W-:Y:S05]  /*1a370*/  @!P2 BRA `(.L_x_7473) ;  /* 0xfffffffc00eca947 */ /* 0x004fea000383ffff */
[----:B------:R-:W-:Y:S05]  /*1a380*/  BRA `(.L_x_7470) ;  /* 0xfffffef800207947 */ /* 0x000fea000383ffff */
.L_x_7479:
[----:B-1----:R-:W-:-:S04]  /*1a390*/  IMAD.U32 R9, RZ, RZ, UR6 ;  /* 0x00000006ff097e24 */ /* 0x002fc8000f8e00ff */
[----:B------:R1:W2:Y:S03]  /*1a3a0*/  SYNCS.PHASECHK.TRANS64.TRYWAIT P2, [R9+URZ+0x28830], R4 ;  /* 0x02883004090075a7 */ /* 0x0002a6000804017f */
[----:B--2---:R-:W-:Y:S05]  /*1a3b0*/  @!P2 NANOSLEEP.SYNCS 0x989680 ;  /* 0x009896800000a95d */ /* 0x004fea0003900000 */
[----:B------:R-:W2:Y:S02]  /*1a3c0*/  @!P2 SYNCS.PHASECHK.TRANS64 P2, [R9+URZ+0x28830], R4 ;  /* 0x028830040900a5a7 */ /* 0x000ea4000804007f */
[----:B--2---:R-:W-:Y:S05]  /*1a3d0*/  @!P2 BRA `(.L_x_7479) ;  /* 0xfffffffc00eca947 */ /* 0x004fea000383ffff */
[----:B------:R-:W-:Y:S05]  /*1a3e0*/  BRA `(.L_x_7476) ;  /* 0xffffff1c00447947 */ /* 0x000fea000383ffff */
.L_x_7483:
[----:B-1----:R-:W-:-:S04]  /*1a3f0*/  IMAD.U32 R9, RZ, RZ, UR6 ;  /* 0x00000006ff097e24 */ /* 0x002fc8000f8e00ff */
[----:B------:R1:W2:Y:S03]  /*1a400*/  SYNCS.PHASECHK.TRANS64.TRYWAIT P2, [R9+URZ+0x28850], R4 ;  /* 0x02885004090075a7 */ /* 0x0002a6000804017f */
[----:B--2---:R-:W-:Y:S05]  /*1a410*/  @!P2 NANOSLEEP.SYNCS 0x989680 ;  /* 0x009896800000a95d */ /* 0x004fea0003900000 */
[----:B------:R-:W2:Y:S02]  /*1a420*/  @!P2 SYNCS.PHASECHK.TRANS64 P2, [R9+URZ+0x28850], R4 ;  /* 0x028850040900a5a7 */ /* 0x000ea4000804007f */
[----:B--2---:R-:W-:Y:S05]  /*1a430*/  @!P2 BRA `(.L_x_7483) ;  /* 0xfffffffc00eca947 */ /* 0x004fea000383ffff */
[----:B------:R-:W-:Y:S05]  /*1a440*/  BRA `(.L_x_7480) ;  /* 0xffffff20000c7947 */ /* 0x000fea000383ffff */
.L_x_7496:
[----:B-1----:R-:W-:-:S04]  /*1a450*/  IMAD.U32 R8, RZ, RZ, UR5 ;  /* 0x00000005ff087e24 */ /* 0x002fc8000f8e00ff */
[----:B------:R1:W2:Y:S03]  /*1a460*/  SYNCS.PHASECHK.TRANS64.TRYWAIT P0, [R8+URZ+0x28850], R3 ;  /* 0x02885003080075a7 */ /* 0x0002a6000800017f */
[----:B--2---:R-:W-:Y:S05]  /*1a470*/  @!P0 NANOSLEEP.SYNCS 0x989680 ;  /* 0x009896800000895d */ /* 0x004fea0003900000 */
[----:B------:R-:W2:Y:S02]  /*1a480*/  @!P0 SYNCS.PHASECHK.TRANS64 P0, [R8+URZ+0x28850], R3 ;  /* 0x02885003080085a7 */ /* 0x000ea4000800007f */
[----:B--2---:R-:W-:Y:S05]  /*1a490*/  @!P0 BRA `(.L_x_7496) ;  /* 0xfffffffc00ec8947 */ /* 0x004fea000383ffff */
[----:B------:R-:W-:Y:S05]  /*1a4a0*/  BRA `(.L_x_7495) ;  /* 0xffffff5400147947 */ /* 0x000fea000383ffff */
.L_x_7551:
        /* <DEDUP_REMOVED lines=11> */
.L_x_7653:
[----:B------:R-:W-:Y:S05]  /*1a560*/  BSYNC B0 ;  /* 0x0000000000007941 */ /* 0x000fea0003800000 */
.L_x_7652:
[----:B------:R-:W-:Y:S05]  /*1a570*/  BRA `(.L_x_7654) ;  /* 0xffffffac00fc7947 */ /* 0x000fea000383ffff */
.L_x_7553:
[----:B------:R-:W-:Y:S01]  /*1a580*/  BSSY B0, `(.L_x_7655) ;  /* 0x0000006000007945 */ /* 0x000fe20003800000 */
[----:B------:R-:W-:-:S07]  /*1a590*/  IMAD.MOV.U32 R15, RZ, RZ, -0x1 ;  /* 0xffffffffff0f7424 */ /* 0x000fce00078e00ff */
[----:B012---:R-:W-:Y:S05]  /*1a5a0*/  WARPSYNC.COLLECTIVE R15, `(.L_x_7656) ;  /* 0x000000000f0c7348 */ /* 0x007fea0003c00000 */
[----:B------:R-:W-:Y:S02]  /*1a5b0*/  ELECT P6, UR62, PT ;  /* 0x00000000003e782f */ /* 0x000fe400038c0000 */
[----:B------:R-:W-:Y:S01]  /*1a5c0*/  MOV R14, UR62 ;  /* 0x0000003e000e7c02 */ /* 0x000fe20008000f00 */
[----:B012---:R-:W-:Y:S10]  /*1a5d0*/  ENDCOLLECTIVE ;  /* 0x000000000000791b */ /* 0x007ff40003800000 */
.L_x_7656:
[----:B------:R-:W-:Y:S05]  /*1a5e0*/  BSYNC B0 ;  /* 0x0000000000007941 */ /* 0x000fea0003800000 */
.L_x_7655:
[----:B------:R-:W-:Y:S05]  /*1a5f0*/  BRA `(.L_x_7657) ;  /* 0xffffffb000087947 */ /* 0x000fea000383ffff */
.L_x_7555:
[----:B-1----:R1:W3:Y:S02]  /*1a600*/  SYNCS.PHASECHK.TRANS64.TRYWAIT P0, [R0+URZ+0x28840], R2 ;  /* 0x02884002000075a7 */ /* 0x0022e4000800017f */
[----:B---3--:R-:W-:Y:S05]  /*1a610*/  @!P0 NANOSLEEP.SYNCS 0x989680 ;  /* 0x009896800000895d */ /* 0x008fea0003900000 */
[----:B------:R-:W3:Y:S02]  /*1a620*/  @!P0 SYNCS.PHASECHK.TRANS64 P0, [R0+URZ+0x28840], R2 ;  /* 0x02884002000085a7 */ /* 0x000ee4000800007f */
[----:B---3--:R-:W-:Y:S05]  /*1a630*/  @!P0 BRA `(.L_x_7555) ;  /* 0xfffffffc00f08947 */ /* 0x008fea000383ffff */
[----:B------:R-:W-:Y:S05]  /*1a640*/  BRA `(.L_x_7658) ;  /* 0xffffffb000687947 */ /* 0x000fea000383ffff */
.L_x_7559:
        /* <DEDUP_REMOVED lines=15> */
.L_x_7659:
[----:B------:R-:W-:Y:S02]  /*1a740*/  IMAD.MOV.U32 R13, RZ, RZ, R4 ;  /* 0x000000ffff0d7224 */ /* 0x000fe400078e0004 */
[----:B------:R-:W-:-:S07]  /*1a750*/  IMAD.MOV.U32 R6, RZ, RZ, R14 ;  /* 0x000000ffff067224 */ /* 0x000fce00078e000e */
[----:B------:R-:W-:Y:S05]  /*1a760*/  WARPSYNC.COLLECTIVE R15, `(.L_x_7660) ;  /* 0x000000000f087348 */ /* 0x000fea0003c00000 */
[----:B------:R0:W1:Y:S02]  /*1a770*/  SHFL.IDX P6, R14, R13, R12, R11 ;  /* 0x0000000c0d0e7389 */ /* 0x00006400000c000b */
[----:B01----:R-:W-:Y:S01]  /*1a780*/  ENDCOLLECTIVE ;  /* 0x000000000000791b */ /* 0x003fe20003800000 */
.L_x_7660:
[----:B------:R-:W-:Y:S02]  /*1a790*/  IMAD.MOV.U32 R13, RZ, RZ, R3 ;  /* 0x000000ffff0d7224 */ /* 0x000fe400078e0003 */
[----:B------:R-:W-:Y:S02]  /*1a7a0*/  IMAD.MOV.U32 R12, RZ, RZ, 0x1 ;  /* 0x00000001ff0c7424 */ /* 0x000fe400078e00ff */
[----:B------:R-:W-:-:S07]  /*1a7b0*/  IMAD.MOV.U32 R7, RZ, RZ, R14 ;  /* 0x000000ffff077224 */ /* 0x000fce00078e000e */
[----:B------:R-:W-:Y:S05]  /*1a7c0*/  WARPSYNC.COLLECTIVE R15, `(.L_x_7661) ;  /* 0x000000000f087348 */ /* 0x000fea0003c00000 */
[----:B------:R0:W1:Y:S02]  /*1a7d0*/  SHFL.IDX P6, R14, R13, R12, R11 ;  /* 0x0000000c0d0e7389 */ /* 0x00006400000c000b */
[----:B01----:R-:W-:Y:S01]  /*1a7e0*/  ENDCOLLECTIVE ;  /* 0x000000000000791b */ /* 0x003fe20003800000 */
.L_x_7661:
[----:B------:R-:W-:-:S05]  /*1a7f0*/  @!P2 LEA R7, P3, R10, R7, 0x1 ;  /* 0x000000070a07a211 */ /* 0x000fca00078608ff */
[----:B------:R-:W-:-:S05]  /*1a800*/  @!P2 IMAD.X R6, RZ, RZ, R6, P3 ;  /* 0x000000ffff06a224 */ /* 0x000fca00018e0606 */
[----:B------:R-:W-:Y:S01]  /*1a810*/  @!P2 LOP3.LUT R7, R7, R6, RZ, 0x3c, !PT ;  /* 0x000000060707a212 */ /* 0x000fe200078e3cff */
[----:B------:R-:W-:-:S03]  /*1a820*/  IMAD.MOV.U32 R13, RZ, RZ, R4 ;  /* 0x000000ffff0d7224 */ /* 0x000fc600078e0004 */
[----:B------:R-:W-:-:S04]  /*1a830*/  @!P2 LOP3.LUT R6, R7, R6, RZ, 0x3c, !PT ;  /* 0x000000060706a212 */ /* 0x000fc800078e3cff */
[----:B------:R-:W-:Y:S01]  /*1a840*/  @!P2 LOP3.LUT R7, R7, R6, RZ, 0x3c, !PT ;  /* 0x000000060707a212 */ /* 0x000fe200078e3cff */
[----:B------:R-:W-:-:S07]  /*1a850*/  IMAD.MOV.U32 R8, RZ, RZ, R14 ;  /* 0x000000ffff087224 */ /* 0x000fce00078e000e */
[----:B------:R-:W-:Y:S05]  /*1a860*/  WARPSYNC.COLLECTIVE R15, `(.L_x_7662) ;  /* 0x000000000f087348 */ /* 0x000fea0003c00000 */
[----:B------:R0:W1:Y:S02]  /*1a870*/  SHFL.IDX P6, R14, R13, R12, R11 ;  /* 0x0000000c0d0e7389 */ /* 0x00006400000c000b */
[----:B01----:R-:W-:Y:S01]  /*1a880*/  ENDCOLLECTIVE ;  /* 0x000000000000791b */ /* 0x003fe20003800000 */
.L_x_7662:
[----:B------:R-:W-:Y:S01]  /*1a890*/  @!PT LDS RZ, [RZ] ;  /* 0x00000000fffff984 */ /* 0x000fe20000000800 */
[----:B------:R-:W-:Y:S01]  /*1a8a0*/  @!PT LDS RZ, [RZ] ;  /* 0x00000000fffff984 */ /* 0x000fe20000000800 */
[----:B------:R-:W-:Y:S01]  /*1a8b0*/  @!PT LDS RZ, [RZ] ;  /* 0x00000000fffff984 */ /* 0x000fe20000000800 */
[----:B------:R0:W-:Y:S04]  /*1a8c0*/  @!P2 LDGSTS.E.BYPASS.LTC128B.128 [R9+0x10400], desc[UR52][R6.64], !P0 ;  /* 0x104000000609afae */ /* 0x0001e8000c101d74 */
[----:B------:R0:W-:Y:S01]  /*1a8d0*/  @!P2 LDGSTS.E.BYPASS.LTC128B.128 [R9+0x14400], desc[UR52][R6.64+0x80], !P1 ;  /* 0x144000800609afae */ /* 0x0001e2000c901d74 */
[----:B------:R-:W-:Y:S01]  /*1a8e0*/  ISETP.GE.AND P2, PT, R5, R2, PT ;  /* 0x000000020500720c */ /* 0x000fe20003f46270 */
[----:B------:R-:W-:Y:S02]  /*1a8f0*/  IMAD.MOV.U32 R13, RZ, RZ, R3 ;  /* 0x000000ffff0d7224 */ /* 0x000fe400078e0003 */
[----:B------:R-:W-:Y:S02]  /*1a900*/  IMAD.MOV.U32 R12, RZ, RZ, 0x2 ;  /* 0x00000002ff0c7424 */ /* 0x000fe400078e00ff */
[----:B------:R-:W-:-:S08]  /*1a910*/  IMAD.MOV.U32 R5, RZ, RZ, R14 ;  /* 0x000000ffff057224 */ /* 0x000fd000078e000e */
[----:B0-----:R-:W-:Y:S05]  /*1a920*/  WARPSYNC.COLLECTIVE R15, `(.L_x_7663) ;  /* 0x000000000f087348 */ /* 0x001fea0003c00000 */
[----:B------:R1:W2:Y:S02]  /*1a930*/  SHFL.IDX P6, R14, R13, R12, R11 ;  /* 0x0000000c0d0e7389 */ /* 0x0002a400000c000b */
[----:B012---:R-:W-:Y:S01]  /*1a940*/  ENDCOLLECTIVE ;  /* 0x000000000000791b */ /* 0x007fe20003800000 */
.L_x_7663:
[----:B------:R-:W-:Y:S01]  /*1a950*/  @!P2 LEA R7, P3, R10, R5, 0x1 ;  /* 0x000000050a07a211 */ /* 0x000fe200078608ff */
[----:B------:R-:W-:-:S04]  /*1a960*/  VIADD R5, R0, 0x20 ;  /* 0x0000002000057836 */ /* 0x000fc80000000000 */
[----:B------:R-:W-:-:S05]  /*1a970*/  @!P2 IMAD.X R6, RZ, RZ, R8, P3 ;  /* 0x000000ffff06a224 */ /* 0x000fca00018e0608 */
[----:B------:R-:W-:Y:S01]  /*1a980*/  @!P2 LOP3.LUT R7, R7, R6, RZ, 0x3c, !PT ;  /* 0x000000060707a212 */ /* 0x000fe200078e3cff */
[----:B------:R-:W-:-:S03]  /*1a990*/  IMAD.MOV.U32 R13, RZ, RZ, R4 ;  /* 0x000000ffff0d7224 */ /* 0x000fc600078e0004 */
[----:B------:R-:W-:-:S04]  /*1a9a0*/  @!P2 LOP3.LUT R6, R7, R6, RZ, 0x3c, !PT ;  /* 0x000000060706a212 */ /* 0x000fc800078e3cff */
[----:B------:R-:W-:-:S05]  /*1a9b0*/  @!P2 LOP3.LUT R7, R7, R6, RZ, 0x3c, !PT ;  /* 0x000000060707a212 */ /* 0x000fca00078e3cff */
[----:B------:R-:W-:Y:S01]  /*1a9c0*/  @!PT LDS RZ, [RZ] ;  /* 0x00000000fffff984 */ /* 0x000fe20000000800 */
[----:B------:R-:W-:Y:S01]  /*1a9d0*/  @!PT LDS RZ, [RZ] ;  /* 0x00000000fffff984 */ /* 0x000fe20000000800 */
[----:B------:R-:W-:Y:S01]  /*1a9e0*/  @!PT LDS RZ, [RZ] ;  /* 0x00000000fffff984 */ /* 0x000fe20000000800 */
[----:B------:R-:W-:Y:S04]  /*1a9f0*/  @!P2 LDGSTS.E.BYPASS.LTC128B.128 [R9+0x10c00], desc[UR52][R6.64], !P0 ;  /* 0x10c000000609afae */ /* 0x000fe8000c101d74 */
[----:B------:R0:W-:Y:S01]  /*1aa00*/  @!P2 LDGSTS.E.BYPASS.LTC128B.128 [R9+0x14c00], desc[UR52][R6.64+0x80], !P1 ;  /* 0x14c000800609afae */ /* 0x0001e2000c901d74 */
[----:B------:R-:W-:Y:S01]  /*1aa10*/  ISETP.GE.AND P2, PT, R5, R2, PT ;  /* 0x000000020500720c */ /* 0x000fe20003f46270 */
[----:B0-----:R-:W-:-:S12]  /*1aa20*/  IMAD.MOV.U32 R6, RZ, RZ, R14 ;  /* 0x000000ffff067224 */ /* 0x001fd800078e000e */
[----:B------:R-:W-:Y:S05]  /*1aa30*/  WARPSYNC.COLLECTIVE R15, `(.L_x_7664) ;  /* 0x000000000f087348 */ /* 0x000fea0003c00000 */
[----:B------:R0:W1:Y:S02]  /*1aa40*/  SHFL.IDX P6, R14, R13, R12, R11 ;  /* 0x0000000c0d0e7389 */ /* 0x00006400000c000b */
[----:B01----:R-:W-:Y:S01]  /*1aa50*/  ENDCOLLECTIVE ;  /* 0x000000000000791b */ /* 0x003fe20003800000 */
.L_x_7664:
[----:B------:R-:W-:Y:S02]  /*1aa60*/  IMAD.MOV.U32 R13, RZ, RZ, R3 ;  /* 0x000000ffff0d7224 */ /* 0x000fe400078e0003 */
[----:B------:R-:W-:Y:S02]  /*1aa70*/  IMAD.MOV.U32 R12, RZ, RZ, 0x3 ;  /* 0x00000003ff0c7424 */ /* 0x000fe400078e00ff */
[----:B------:R-:W-:-:S07]  /*1aa80*/  IMAD.MOV.U32 R5, RZ, RZ, R14 ;  /* 0x000000ffff057224 */ /* 0x000fce00078e000e */
[----:B------:R-:W-:Y:S05]  /*1aa90*/  WARPSYNC.COLLECTIVE R15, `(.L_x_7665) ;  /* 0x000000000f087348 */ /* 0x000fea0003c00000 */
[----:B------:R0:W1:Y:S02]  /*1aaa0*/  SHFL.IDX P6, R14, R13, R12, R11 ;  /* 0x0000000c0d0e7389 */ /* 0x00006400000c000b */
[----:B01----:R-:W-:Y:S01]  /*1aab0*/  ENDCOLLECTIVE ;  /* 0x000000000000791b */ /* 0x003fe20003800000 */
.L_x_7665:
        /* <DEDUP_REMOVED lines=16> */
.L_x_7666:
[----:B------:R-:W-:Y:S02]  /*1abc0*/  IMAD.MOV.U32 R13, RZ, RZ, R3 ;  /* 0x000000ffff0d7224 */ /* 0x000fe400078e0003 */
[----:B------:R-:W-:Y:S02]  /*1abd0*/  IMAD.MOV.U32 R12, RZ, RZ, 0x4 ;  /* 0x00000004ff0c7424 */ /* 0x000fe400078e00ff */
[----:B------:R-:W-:-:S07]  /*1abe0*/  IMAD.MOV.U32 R5, RZ, RZ, R14 ;  /* 0x000000ffff057224 */ /* 0x000fce00078e000e */
[----:B------:R-:W-:Y:S05]  /*1abf0*/  WARPSYNC.COLLECTIVE R15, `(.L_x_7667) ;  /* 0x000000000f087348 */ /* 0x000fea0003c00000 */
[----:B------:R0:W1:Y:S02]  /*1ac00*/  SHFL.IDX P6, R14, R13, R12, R11 ;  /* 0x0000000c0d0e7389 */ /* 0x00006400000c000b */
[----:B01----:R-:W-:Y:S01]  /*1ac10*/  ENDCOLLECTIVE ;  /* 0x000000000000791b */ /* 0x003fe20003800000 */
.L_x_7667:
        /* <DEDUP_REMOVED lines=16> */
.L_x_7668:
[----:B------:R-:W-:Y:S02]  /*1ad20*/  IMAD.MOV.U32 R13, RZ, RZ, R3 ;  /* 0x000000ffff0d7224 */ /* 0x000fe400078e0003 */
[----:B------:R-:W-:Y:S02]  /*1ad30*/  IMAD.MOV.U32 R12, RZ, RZ, 0x5 ;  /* 0x00000005ff0c7424 */ /* 0x000fe400078e00ff */
[----:B------:R-:W-:-:S07]  /*1ad40*/  IMAD.MOV.U32 R5, RZ, RZ, R14 ;  /* 0x000000ffff057224 */ /* 0x000fce00078e000e */
[----:B------:R-:W-:Y:S05]  /*1ad50*/  WARPSYNC.COLLECTIVE R15, `(.L_x_7669) ;  /* 0x000000000f087348 */ /* 0x000fea0003c00000 */
[----:B------:R0:W1:Y:S02]  /*1ad60*/  SHFL.IDX P6, R14, R13, R12, R11 ;  /* 0x0000000c0d0e7389 */ /* 0x00006400000c000b */
[----:B01----:R-:W-:Y:S01]  /*1ad70*/  ENDCOLLECTIVE ;  /* 0x000000000000791b */ /* 0x003fe20003800000 */
.L_x_7669:
        /* <DEDUP_REMOVED lines=16> */
.L_x_7670:
[----:B------:R-:W-:Y:S02]  /*1ae80*/  IMAD.MOV.U32 R13, RZ, RZ, R3 ;  /* 0x000000ffff0d7224 */ /* 0x000fe400078e0003 */
[----:B------:R-:W-:Y:S02]  /*1ae90*/  IMAD.MOV.U32 R12, RZ, RZ, 0x6 ;  /* 0x00000006ff0c7424 */ /* 0x000fe400078e00ff */
[----:B------:R-:W-:-:S07]  /*1aea0*/  IMAD.MOV.U32 R5, RZ, RZ, R14 ;  /* 0x000000ffff057224 */ /* 0x000fce00078e000e */
[----:B------:R-:W-:Y:S05]  /*1aeb0*/  WARPSYNC.COLLECTIVE R15, `(.L_x_7671) ;  /* 0x000000000f087348 */ /* 0x000fea0003c00000 */
[----:B------:R0:W1:Y:S02]  /*1aec0*/  SHFL.IDX P6, R14, R13, R12, R11 ;  /* 0x0000000c0d0e7389 */ /* 0x00006400000c000b */
[----:B01----:R-:W-:Y:S01]  /*1aed0*/  ENDCOLLECTIVE ;  /* 0x000000000000791b */ /* 0x003fe20003800000 */
.L_x_7671:
[----:B------:R-:W-:-:S05]  /*1aee0*/  @!P2 LEA R5, P3, R10, R5, 0x1 ;  /* 0x000000050a05a211 */ /* 0x000fca00078608ff */
[----:B------:R-:W-:-:S04]  /*1aef0*/  @!P2 IMAD.X R6, RZ, RZ, R6, P3 ;  /* 0x000000ffff06a224 */ /* 0x000fc800018e0606 */
[----:B------:R-:W-:Y:S02]  /*1af00*/  @!P2 IMAD.MOV.U32 R7, RZ, RZ, R6 ;  /* 0x000000ffff07a224 */ /* 0x000fe400078e0006 */
[----:B------:R-:W-:Y:S02]  /*1af10*/  @!P2 IMAD.MOV.U32 R6, RZ, RZ, R5 ;  /* 0x000000ffff06a224 */ /* 0x000fe400078e0005 */
[----:B------:R-:W-:-:S03]  /*1af20*/  IMAD.MOV.U32 R13, RZ, RZ, R4 ;  /* 0x000000ffff0d7224 */ /* 0x000fc600078e0004 */
[----:B------:R-:W-:Y:S01]  /*1af30*/  @!PT LDS RZ, [RZ] ;  /* 0x00000000fffff984 */ /* 0x000fe20000000800 */
[----:B------:R-:W-:Y:S01]  /*1af40*/  @!PT LDS RZ, [RZ] ;  /* 0x00000000fffff984 */ /* 0x000fe20000000800 */
[----:B------:R-:W-:Y:S01]  /*1af50*/  @!PT LDS RZ, [RZ] ;  /* 0x00000000fffff984 */ /* 0x000fe20000000800 */
[----:B------:R-:W-:Y:S04]  /*1af60*/  @!P2 LDGSTS.E.BYPASS.LTC128B.128 [R9+0x12c00], desc[UR52][R6.64], !P0 ;  /* 0x12c000000609afae */ /* 0x000fe8000c101d74 */
[----:B------:R0:W-:Y:S02]  /*1af70*/  @!P2 LDGSTS.E.BYPASS.LTC128B.128 [R9+0x16c00], desc[UR52][R6.64+0x80], !P1 ;  /* 0x16c000800609afae */ /* 0x0001e4000c901d74 */
[----:B0-----:R-:W-:-:S07]  /*1af80*/  IMAD.MOV.U32 R6, RZ, RZ, R14 ;  /* 0x000000ffff067224 */ /* 0x001fce00078e000e */
[----:B------:R-:W-:Y:S05]  /*1af90*/  WARPSYNC.COLLECTIVE R15, `(.L_x_7672) ;  /* 0x000000000f087348 */ /* 0x000fea0003c00000 */
[----:B------:R0:W1:Y:S02]  /*1afa0*/  SHFL.IDX P6, R14, R13, R12, R11 ;  /* 0x0000000c0d0e7389 */ /* 0x00006400000c000b */
[----:B01----:R-:W-:Y:S01]  /*1afb0*/  ENDCOLLECTIVE ;  /* 0x000000000000791b */ /* 0x003fe20003800000 */
.L_x_7672:
[----:B------:R-:W-:-:S05]  /*1afc0*/  VIADD R7, R0, 0x60 ;  /* 0x0000006000077836 */ /* 0x000fca0000000000 */
[----:B------:R-:W-:Y:S01]  /*1afd0*/  ISETP.GE.AND P2, PT, R7, R2, PT ;  /* 0x000000020700720c */ /* 0x000fe20003f46270 */
[----:B------:R-:W-:Y:S02]  /*1afe0*/  IMAD.MOV.U32 R13, RZ, RZ, R3 ;  /* 0x000000ffff0d7224 */ /* 0x000fe400078e0003 */
[----:B------:R-:W-:Y:S02]  /*1aff0*/  IMAD.MOV.U32 R12, RZ, RZ, 0x7 ;  /* 0x00000007ff0c7424 */ /* 0x000fe400078e00ff */
[----:B------:R-:W-:-:S08]  /*1b000*/  IMAD.MOV.U32 R5, RZ, RZ, R14 ;  /* 0x000000ffff057224 */ /* 0x000fd000078e000e */
[----:B------:R-:W-:Y:S05]  /*1b010*/  WARPSYNC.COLLECTIVE R15, `(.L_x_7673) ;  /* 0x000000000f087348 */ /* 0x000fea0003c00000 */
[----:B------:R0:W1:Y:S02]  /*1b020*/  SHFL.IDX P6, R14, R13, R12, R11 ;  /* 0x0000000c0d0e7389 */ /* 0x00006400000c000b */
[----:B01----:R-:W-:Y:S01]  /*1b030*/  ENDCOLLECTIVE ;  /* 0x000000000000791b */ /* 0x003fe20003800000 */
.L_x_7673:
        /* <DEDUP_REMOVED lines=14> */
.L_x_7674:
[----:B------:R-:W-:Y:S01]  /*1b120*/  IMAD.MOV.U32 R3, RZ, RZ, R14 ;  /* 0x000000ffff037224 */ /* 0x000fe200078e000e */
[----:B------:R-:W-:Y:S06]  /*1b130*/  BRA `(.L_x_7675) ;  /* 0xffffffb400087947 */ /* 0x000fec000383ffff */
.L_x_7564:
[----:B0-----:R0:W3:Y:S02]  /*1b140*/  SYNCS.PHASECHK.TRANS64.TRYWAIT P0, [R18+URZ+0x28820], R0 ;  /* 0x02882000120075a7 */ /* 0x0010e4000800017f */
[----:B---3--:R-:W-:Y:S05]  /*1b150*/  @!P0 NANOSLEEP.SYNCS 0x989680 ;  /* 0x009896800000895d */ /* 0x008fea0003900000 */
[----:B------:R-:W3:Y:S02]  /*1b160*/  @!P0 SYNCS.PHASECHK.TRANS64 P0, [R18+URZ+0x28820], R0 ;  /* 0x02882000120085a7 */ /* 0x000ee4000800007f */
[----:B---3--:R-:W-:Y:S05]  /*1b170*/  @!P0 BRA `(.L_x_7564) ;  /* 0xfffffffc00f08947 */ /* 0x008fea000383ffff */
[----:B------:R-:W-:Y:S05]  /*1b180*/  BRA `(.L_x_7676) ;  /* 0xffffffb400787947 */ /* 0x000fea000383ffff */
.L_x_7573:
[----:B-1----:R1:W2:Y:S02]  /*1b190*/  SYNCS.PHASECHK.TRANS64.TRYWAIT P0, [R3+URZ+0x28840], R2 ;  /* 0x02884002030075a7 */ /* 0x0022a4000800017f */
[----:B--2---:R-:W-:Y:S05]  /*1b1a0*/  @!P0 NANOSLEEP.SYNCS 0x989680 ;  /* 0x009896800000895d */ /* 0x004fea0003900000 */
[----:B------:R-:W2:Y:S02]  /*1b1b0*/  @!P0 SYNCS.PHASECHK.TRANS64 P0, [R3+URZ+0x28840], R2 ;  /* 0x02884002030085a7 */ /* 0x000ea4000800007f */
[----:B--2---:R-:W-:Y:S05]  /*1b1c0*/  @!P0 BRA `(.L_x_7573) ;  /* 0xfffffffc00f08947 */ /* 0x004fea000383ffff */
[----:B------:R-:W-:Y:S05]  /*1b1d0*/  BRA `(.L_x_7677) ;  /* 0xffffffb8006c7947 */ /* 0x000fea000383ffff */
.L_x_7579:
[----:B0-----:R0:W1:Y:S02]  /*1b1e0*/  SYNCS.PHASECHK.TRANS64.TRYWAIT P0, [R3+URZ+0x60], R2 ;  /* 0x00006002030075a7 */ /* 0x001064000800017f */
[----:B-1----:R-:W-:Y:S05]  /*1b1f0*/  @!P0 NANOSLEEP.SYNCS 0x989680 ;  /* 0x009896800000895d */ /* 0x002fea0003900000 */
[----:B------:R-:W1:Y:S02]  /*1b200*/  @!P0 SYNCS.PHASECHK.TRANS64 P0, [R3+URZ+0x60], R2 ;  /* 0x00006002030085a7 */ /* 0x000e64000800007f */
[----:B-1----:R-:W-:Y:S05]  /*1b210*/  @!P0 BRA `(.L_x_7579) ;  /* 0xfffffffc00f08947 */ /* 0x002fea000383ffff */
[----:B------:R-:W-:Y:S05]  /*1b220*/  BRA `(.L_x_7678) ;  /* 0xffffffbc00407947 */ /* 0x000fea000383ffff */
.L_x_7588:
[----:B-1----:R1:W2:Y:S02]  /*1b230*/  SYNCS.PHASECHK.TRANS64.TRYWAIT P0, [R3+URZ+0x28840], R2 ;  /* 0x02884002030075a7 */ /* 0x0022a4000800017f */
[----:B--2---:R-:W-:Y:S05]  /*1b240*/  @!P0 NANOSLEEP.SYNCS 0x989680 ;  /* 0x009896800000895d */ /* 0x004fea0003900000 */
[----:B------:R-:W2:Y:S02]  /*1b250*/  @!P0 SYNCS.PHASECHK.TRANS64 P0, [R3+URZ+0x28840], R2 ;  /* 0x02884002030085a7 */ /* 0x000ea4000800007f */
[----:B--2---:R-:W-:Y:S05]  /*1b260*/  @!P0 BRA `(.L_x_7588) ;  /* 0xfffffffc00f08947 */ /* 0x004fea000383ffff */
[----:B------:R-:W-:Y:S05]  /*1b270*/  BRA `(.L_x_7679) ;  /* 0xffffffc000cc7947 */ /* 0x000fea000383ffff */
.L_x_7594:
[----:B0-----:R0:W1:Y:S02]  /*1b280*/  SYNCS.PHASECHK.TRANS64.TRYWAIT P0, [R2+URZ+0x60], R3 ;  /* 0x00006003020075a7 */ /* 0x001064000800017f */
[----:B-1----:R-:W-:Y:S05]  /*1b290*/  @!P0 NANOSLEEP.SYNCS 0x989680 ;  /* 0x009896800000895d */ /* 0x002fea0003900000 */
[----:B------:R-:W1:Y:S02]  /*1b2a0*/  @!P0 SYNCS.PHASECHK.TRANS64 P0, [R2+URZ+0x60], R3 ;  /* 0x00006003020085a7 */ /* 0x000e64000800007f */
[----:B-1----:R-:W-:Y:S05]  /*1b2b0*/  @!P0 BRA `(.L_x_7594) ;  /* 0xfffffffc00f08947 */ /* 0x002fea000383ffff */
[----:B------:R-:W-:Y:S05]  /*1b2c0*/  BRA `(.L_x_7680) ;  /* 0xffffffc400a07947 */ /* 0x000fea000383ffff */
.L_x_7603:
[----:B--2---:R2:W3:Y:S02]  /*1b2d0*/  SYNCS.PHASECHK.TRANS64.TRYWAIT P0, [R2+URZ+0x28840], R3 ;  /* 0x02884003020075a7 */ /* 0x0044e4000800017f */
[----:B---3--:R-:W-:Y:S05]  /*1b2e0*/  @!P0 NANOSLEEP.SYNCS 0x989680 ;  /* 0x009896800000895d */ /* 0x008fea0003900000 */
[----:B------:R-:W3:Y:S02]  /*1b2f0*/  @!P0 SYNCS.PHASECHK.TRANS64 P0, [R2+URZ+0x28840], R3 ;  /* 0x02884003020085a7 */ /* 0x000ee4000800007f */
[----:B---3--:R-:W-:Y:S05]  /*1b300*/  @!P0 BRA `(.L_x_7603) ;  /* 0xfffffffc00f08947 */ /* 0x008fea000383ffff */
[----:B------:R-:W-:Y:S05]  /*1b310*/  BRA `(.L_x_7681) ;  /* 0xffffffcc00007947 */ /* 0x000fea000383ffff */
.L_x_7609:
[----:B0-----:R0:W1:Y:S02]  /*1b320*/  SYNCS.PHASECHK.TRANS64.TRYWAIT P0, [R2+URZ+0x60], R5 ;  /* 0x00006005020075a7 */ /* 0x001064000800017f */
[----:B-1----:R-:W-:Y:S05]  /*1b330*/  @!P0 NANOSLEEP.SYNCS 0x989680 ;  /* 0x009896800000895d */ /* 0x002fea0003900000 */
[----:B------:R-:W1:Y:S02]  /*1b340*/  @!P0 SYNCS.PHASECHK.TRANS64 P0, [R2+URZ+0x60], R5 ;  /* 0x00006005020085a7 */ /* 0x000e64000800007f */
[----:B-1----:R-:W-:Y:S05]  /*1b350*/  @!P0 BRA `(.L_x_7609) ;  /* 0xfffffffc00f08947 */ /* 0x002fea000383ffff */
[----:B------:R-:W-:Y:S05]  /*1b360*/  BRA `(.L_x_7682) ;  /* 0xffffffcc00d47947 */ /* 0x000fea000383ffff */
.L_x_7620:
[----:B--2---:R2:W3:Y:S02]  /*1b370*/  SYNCS.PHASECHK.TRANS64.TRYWAIT P0, [R0+URZ+0x28860], R3 ;  /* 0x02886003000075a7 */ /* 0x0044e4000800017f */
[----:B---3--:R-:W-:Y:S05]  /*1b380*/  @!P0 NANOSLEEP.SYNCS 0x989680 ;  /* 0x009896800000895d */ /* 0x008fea0003900000 */
[----:B------:R-:W3:Y:S02]  /*1b390*/  @!P0 SYNCS.PHASECHK.TRANS64 P0, [R0+URZ+0x28860], R3 ;  /* 0x02886003000085a7 */ /* 0x000ee4000800007f */
[----:B---3--:R-:W-:Y:S05]  /*1b3a0*/  @!P0 BRA `(.L_x_7620) ;  /* 0xfffffffc00f08947 */ /* 0x008fea000383ffff */
[----:B------:R-:W-:Y:S05]  /*1b3b0*/  BRA `(.L_x_7683) ;  /* 0xffffffd400207947 */ /* 0x000fea000383ffff */
.L_x_7627:
[----:B--2---:R-:W2:Y:S01]  /*1b3c0*/  LDL R3, [R1] ;  /* 0x0000000001037983 */ /* 0x004ea20000100800 */
[----:B------:R-:W-:Y:S01]  /*1b3d0*/  BSSY B0, `(.L_x_7684) ;  /* 0x0000008000007945 */ /* 0x000fe20003800000 */
[----:B0-----:R-:W-:Y:S02]  /*1b3e0*/  IMAD.MOV.U32 R12, RZ, RZ, RZ ;  /* 0x000000ffff0c7224 */ /* 0x001fe400078e00ff */
[----:B------:R-:W-:Y:S02]  /*1b3f0*/  IMAD.MOV.U32 R11, RZ, RZ, 0x1f ;  /* 0x0000001fff0b7424 */ /* 0x000fe400078e00ff */
[----:B------:R-:W-:Y:S02]  /*1b400*/  IMAD.MOV.U32 R15, RZ, RZ, -0x1 ;  /* 0xffffffffff0f7424 */ /* 0x000fe400078e00ff */
[----:B--2---:R-:W-:-:S07]  /*1b410*/  IMAD.MOV.U32 R13, RZ, RZ, R3 ;  /* 0x000000ffff0d7224 */ /* 0x004fce00078e0003 */
[----:B-1-3--:R-:W-:Y:S05]  /*1b420*/  WARPSYNC.COLLECTIVE R15, `(.L_x_7685) ;  /* 0x000000000f087348 */ /* 0x00afea0003c00000 */
[----:B------:R0:W2:Y:S02]  /*1b430*/  SHFL.IDX P6, R14, R13, R12, R11 ;  /* 0x0000000c0d0e7389 */ /* 0x0000a400000c000b */
[----:B0123--:R-:W-:Y:S01]  /*1b440*/  ENDCOLLECTIVE ;  /* 0x000000000000791b */ /* 0x00ffe20003800000 */
.L_x_7685:
[----:B------:R-:W-:Y:S05]  /*1b450*/  BSYNC B0 ;  /* 0x0000000000007941 */ /* 0x000fea0003800000 */
.L_x_7684:
        /* <DEDUP_REMOVED lines=9> */
.L_x_7686:
        /* <DEDUP_REMOVED lines=25> */
.L_x_7687:
[----:B------:R-:W-:Y:S01]  /*1b680*/  IMAD.MOV.U32 R12, RZ, RZ, 0x2 ;  /* 0x00000002ff0c7424 */ /* 0x000fe200078e00ff */
[----:B------:R-:W-:-:S05]  /*1b690*/  SEL R3, R14, RZ, P1 ;  /* 0x000000ff0e037207 */ /* 0x000fca0000800000 */
[----:B------:R-:W-:-:S04]  /*1b6a0*/  IMAD.IADD R2, R2, 0x1, R3 ;  /* 0x0000000102027824 */ /* 0x000fc800078e0203 */
[----:B------:R-:W-:-:S07]  /*1b6b0*/  IMAD.MOV.U32 R13, RZ, RZ, R2 ;  /* 0x000000ffff0d7224 */ /* 0x000fce00078e0002 */
[----:B------:R-:W-:Y:S05]  /*1b6c0*/  WARPSYNC.COLLECTIVE R15, `(.L_x_7688) ;  /* 0x000000000f087348 */ /* 0x000fea0003c00000 */
[----:B------:R0:W1:Y:S02]  /*1b6d0*/  SHFL.UP P6, R14, R13, R12, R11 ;  /* 0x0400000c0d0e7389 */ /* 0x00006400000c000b */
[----:B01----:R-:W-:Y:S01]  /*1b6e0*/  ENDCOLLECTIVE ;  /* 0x000000000000791b */ /* 0x003fe20003800000 */
.L_x_7688:
[----:B------:R-:W-:Y:S01]  /*1b6f0*/  IMAD.MOV.U32 R12, RZ, RZ, 0x4 ;  /* 0x00000004ff0c7424 */ /* 0x000fe200078e00ff */
[----:B------:R-:W-:-:S05]  /*1b700*/  SEL R3, R14, RZ, P2 ;  /* 0x000000ff0e037207 */ /* 0x000fca0001000000 */
[----:B------:R-:W-:-:S04]  /*1b710*/  IMAD.IADD R2, R2, 0x1, R3 ;  /* 0x0000000102027824 */ /* 0x000fc800078e0203 */
[----:B------:R-:W-:-:S07]  /*1b720*/  IMAD.MOV.U32 R13, RZ, RZ, R2 ;  /* 0x000000ffff0d7224 */ /* 0x000fce00078e0002 */
[----:B------:R-:W-:Y:S05]  /*1b730*/  WARPSYNC.COLLECTIVE R15, `(.L_x_7689) ;  /* 0x000000000f087348 */ /* 0x000fea0003c00000 */
[----:B------:R0:W1:Y:S02]  /*1b740*/  SHFL.UP P6, R14, R13, R12, R11 ;  /* 0x0400000c0d0e7389 */ /* 0x00006400000c000b */
[----:B01----:R-:W-:Y:S01]  /*1b750*/  ENDCOLLECTIVE ;  /* 0x000000000000791b */ /* 0x003fe20003800000 */
.L_x_7689:
[----:B------:R-:W-:Y:S01]  /*1b760*/  IMAD.MOV.U32 R12, RZ, RZ, 0x8 ;  /* 0x00000008ff0c7424 */ /* 0x000fe200078e00ff */
[----:B------:R-:W-:-:S05]  /*1b770*/  SEL R3, R14, RZ, P3 ;  /* 0x000000ff0e037207 */ /* 0x000fca0001800000 */
[----:B------:R-:W-:-:S04]  /*1b780*/  IMAD.IADD R2, R2, 0x1, R3 ;  /* 0x0000000102027824 */ /* 0x000fc800078e0203 */
[----:B------:R-:W-:-:S07]  /*1b790*/  IMAD.MOV.U32 R13, RZ, RZ, R2 ;  /* 0x000000ffff0d7224 */ /* 0x000fce00078e0002 */
[----:B------:R-:W-:Y:S05]  /*1b7a0*/  WARPSYNC.COLLECTIVE R15, `(.L_x_7690) ;  /* 0x000000000f087348 */ /* 0x000fea0003c00000 */
[----:B------:R0:W1:Y:S02]  /*1b7b0*/  SHFL.UP P6, R14, R13, R12, R11 ;  /* 0x0400000c0d0e7389 */ /* 0x00006400000c000b */
[----:B01----:R-:W-:Y:S01]  /*1b7c0*/  ENDCOLLECTIVE ;  /* 0x000000000000791b */ /* 0x003fe20003800000 */
.L_x_7690:
[----:B------:R-:W-:Y:S01]  /*1b7d0*/  IMAD.MOV.U32 R12, RZ, RZ, 0x10 ;  /* 0x00000010ff0c7424 */ /* 0x000fe200078e00ff */
[----:B------:R-:W-:-:S05]  /*1b7e0*/  SEL R3, R14, RZ, P4 ;  /* 0x000000ff0e037207 */ /* 0x000fca0002000000 */
[----:B------:R-:W-:-:S04]  /*1b7f0*/  IMAD.IADD R2, R2, 0x1, R3 ;  /* 0x0000000102027824 */ /* 0x000fc800078e0203 */
[----:B------:R-:W-:-:S07]  /*1b800*/  IMAD.MOV.U32 R13, RZ, RZ, R2 ;  /* 0x000000ffff0d7224 */ /* 0x000fce00078e0002 */
[----:B------:R-:W-:Y:S05]  /*1b810*/  WARPSYNC.COLLECTIVE R15, `(.L_x_7691) ;  /* 0x000000000f087348 */ /* 0x000fea0003c00000 */
[----:B------:R0:W1:Y:S02]  /*1b820*/  SHFL.UP P6, R14, R13, R12, R11 ;  /* 0x0400000c0d0e7389 */ /* 0x00006400000c000b */
[----:B01----:R-:W-:Y:S01]  /*1b830*/  ENDCOLLECTIVE ;  /* 0x000000000000791b */ /* 0x003fe20003800000 */
.L_x_7691:
[----:B------:R-:W-:Y:S02]  /*1b840*/  IMAD.MOV.U32 R12, RZ, RZ, 0x1f ;  /* 0x0000001fff0c7424 */ /* 0x000fe400078e00ff */
[----:B------:R-:W-:Y:S01]  /*1b850*/  IMAD.MOV.U32 R11, RZ, RZ, 0x1f ;  /* 0x0000001fff0b7424 */ /* 0x000fe200078e00ff */
[----:B------:R-:W-:-:S05]  /*1b860*/  SEL R3, R14, RZ, P5 ;  /* 0x000000ff0e037207 */ /* 0x000fca0002800000 */
[----:B------:R-:W-:-:S04]  /*1b870*/  IMAD.IADD R2, R2, 0x1, R3 ;  /* 0x0000000102027824 */ /* 0x000fc800078e0203 */
[----:B------:R-:W-:-:S07]  /*1b880*/  IMAD.MOV.U32 R13, RZ, RZ, R2 ;  /* 0x000000ffff0d7224 */ /* 0x000fce00078e0002 */
[----:B------:R-:W-:Y:S05]  /*1b890*/  WARPSYNC.COLLECTIVE R15, `(.L_x_7692) ;  /* 0x000000000f087348 */ /* 0x000fea0003c00000 */
[----:B------:R0:W1:Y:S02]  /*1b8a0*/  SHFL.IDX P6, R14, R13, R12, R11 ;  /* 0x0000000c0d0e7389 */ /* 0x00006400000c000b */
[----:B01----:R-:W-:Y:S01]  /*1b8b0*/  ENDCOLLECTIVE ;  /* 0x000000000000791b */ /* 0x003fe20003800000 */
.L_x_7692:
[----:B------:R-:W-:Y:S01]  /*1b8c0*/  IMAD.MOV.U32 R10, RZ, RZ, R14 ;  /* 0x000000ffff0a7224 */ /* 0x000fe200078e000e */
[----:B------:R-:W-:Y:S06]  /*1b8d0*/  BRA `(.L_x_7693) ;  /* 0xffffffd400a87947 */ /* 0x000fec000383ffff */
.L_x_7630:
        /* <DEDUP_REMOVED lines=8> */
.L_x_7695:
[----:B------:R-:W-:Y:S05]  /*1b960*/  BSYNC B0 ;  /* 0x0000000000007941 */ /* 0x000fea0003800000 */
.L_x_7694:
[----:B------:R-:W-:Y:S01]  /*1b970*/  SEL R3, R14, RZ, P1 ;  /* 0x000000ff0e037207 */ /* 0x000fe20000800000 */
[----:B------:R-:W-:Y:S02]  /*1b980*/  IMAD.MOV.U32 R12, RZ, RZ, 0x2 ;  /* 0x00000002ff0c7424 */ /* 0x000fe400078e00ff */
[----:B------:R-:W-:Y:S02]  /*1b990*/  IMAD.MOV.U32 R11, RZ, RZ, RZ ;  /* 0x000000ffff0b7224 */ /* 0x000fe400078e00ff */
[----:B------:R-:W-:Y:S02]  /*1b9a0*/  IMAD.IADD R2, R2, 0x1, R3 ;  /* 0x0000000102027824 */ /* 0x000fe400078e0203 */
[----:B------:R-:W-:Y:S02]  /*1b9b0*/  IMAD.MOV.U32 R15, RZ, RZ, -0x1 ;  /* 0xffffffffff0f7424 */ /* 0x000fe400078e00ff */
[----:B------:R-:W-:-:S07]  /*1b9c0*/  IMAD.MOV.U32 R13, RZ, RZ, R2 ;  /* 0x000000ffff0d7224 */ /* 0x000fce00078e0002 */
[----:B------:R-:W-:Y:S05]  /*1b9d0*/  WARPSYNC.COLLECTIVE R15, `(.L_x_7696) ;  /* 0x000000000f087348 */ /* 0x000fea0003c00000 */
[----:B------:R0:W1:Y:S02]  /*1b9e0*/  SHFL.UP P6, R14, R13, R12, R11 ;  /* 0x0400000c0d0e7389 */ /* 0x00006400000c000b */
[----:B01----:R-:W-:Y:S01]  /*1b9f0*/  ENDCOLLECTIVE ;  /* 0x000000000000791b */ /* 0x003fe20003800000 */
.L_x_7696:
[----:B------:R-:W-:Y:S01]  /*1ba00*/  IMAD.MOV.U32 R12, RZ, RZ, 0x4 ;  /* 0x00000004ff0c7424 */ /* 0x000fe200078e00ff */
[----:B------:R-:W-:-:S05]  /*1ba10*/  SEL R3, R14, RZ, P2 ;  /* 0x000000ff0e037207 */ /* 0x000fca0001000000 */
[----:B------:R-:W-:-:S04]  /*1ba20*/  IMAD.IADD R2, R2, 0x1, R3 ;  /* 0x0000000102027824 */ /* 0x000fc800078e0203 */
[----:B------:R-:W-:-:S07]  /*1ba30*/  IMAD.MOV.U32 R13, RZ, RZ, R2 ;  /* 0x000000ffff0d7224 */ /* 0x000fce00078e0002 */
[----:B------:R-:W-:Y:S05]  /*1ba40*/  WARPSYNC.COLLECTIVE R15, `(.L_x_7697) ;  /* 0x000000000f087348 */ /* 0x000fea0003c00000 */
[----:B------:R0:W1:Y:S02]  /*1ba50*/  SHFL.UP P6, R14, R13, R12, R11 ;  /* 0x0400000c0d0e7389 */ /* 0x00006400000c000b */
[----:B01----:R-:W-:Y:S01]  /*1ba60*/  ENDCOLLECTIVE ;  /* 0x000000000000791b */ /* 0x003fe20003800000 */
.L_x_7697:
[----:B------:R-:W-:Y:S01]  /*1ba70*/  IMAD.MOV.U32 R12, RZ, RZ, 0x8 ;  /* 0x00000008ff0c7424 */ /* 0x000fe200078e00ff */
[----:B------:R-:W-:-:S05]  /*1ba80*/  SEL R3, R14, RZ, P3 ;  /* 0x000000ff0e037207 */ /* 0x000fca0001800000 */
[----:B------:R-:W-:-:S04]  /*1ba90*/  IMAD.IADD R2, R2, 0x1, R3 ;  /* 0x0000000102027824 */ /* 0x000fc800078e0203 */
[----:B------:R-:W-:-:S07]  /*1baa0*/  IMAD.MOV.U32 R13, RZ, RZ, R2 ;  /* 0x000000ffff0d7224 */ /* 0x000fce00078e0002 */
[----:B------:R-:W-:Y:S05]  /*1bab0*/  WARPSYNC.COLLECTIVE R15, `(.L_x_7698) ;  /* 0x000000000f087348 */ /* 0x000fea0003c00000 */
[----:B------:R0:W1:Y:S02]  /*1bac0*/  SHFL.UP P6, R14, R13, R12, R11 ;  /* 0x0400000c0d0e7389 */ /* 0x00006400000c000b */
[----:B01----:R-:W-:Y:S01]  /*1bad0*/  ENDCOLLECTIVE ;  /* 0x000000000000791b */ /* 0x003fe20003800000 */
.L_x_7698:
[----:B------:R-:W-:Y:S01]  /*1bae0*/  IMAD.MOV.U32 R12, RZ, RZ, 0x10 ;  /* 0x00000010ff0c7424 */ /* 0x000fe200078e00ff */
[----:B------:R-:W-:-:S05]  /*1baf0*/  SEL R3, R14, RZ, P4 ;  /* 0x000000ff0e037207 */ /* 0x000fca0002000000 */
[----:B------:R-:W-:-:S04]  /*1bb00*/  IMAD.IADD R2, R2, 0x1, R3 ;  /* 0x0000000102027824 */ /* 0x000fc800078e0203 */
[----:B------:R-:W-:-:S07]  /*1bb10*/  IMAD.MOV.U32 R13, RZ, RZ, R2 ;  /* 0x000000ffff0d7224 */ /* 0x000fce00078e0002 */
[----:B------:R-:W-:Y:S05]  /*1bb20*/  WARPSYNC.COLLECTIVE R15, `(.L_x_7699) ;  /* 0x000000000f087348 */ /* 0x000fea0003c00000 */
[----:B------:R0:W1:Y:S02]  /*1bb30*/  SHFL.UP P6, R14, R13, R12, R11 ;  /* 0x0400000c0d0e7389 */ /* 0x00006400000c000b */
[----:B01----:R-:W-:Y:S01]  /*1bb40*/  ENDCOLLECTIVE ;  /* 0x000000000000791b */ /* 0x003fe20003800000 */
.L_x_7699:
        /* <DEDUP_REMOVED lines=8> */
.L_x_7700:
[----:B------:R-:W-:Y:S01]  /*1bbd0*/  IMAD.MOV.U32 R10, RZ, RZ, R14 ;  /* 0x000000ffff0a7224 */ /* 0x000fe200078e000e */
[----:B------:R-:W-:Y:S06]  /*1bbe0*/  BRA `(.L_x_7701) ;  /* 0xffffffd400907947 */ /* 0x000fec000383ffff */
.L_x_7632:
[----:B------:R-:W-:Y:S01]  /*1bbf0*/  BSSY B0, `(.L_x_7702) ;  /* 0x0000006000007945 */ /* 0x000fe20003800000 */
[----:B------:R-:W-:Y:S01]  /*1bc00*/  PLOP3.LUT P6, PT, P6, PT, PT, 0x8, 0x0 ;  /* 0x000000000000781c */ /* 0x000fe200037ce170 */
[----:B------:R-:W-:-:S12]  /*1bc10*/  IMAD.MOV.U32 R15, RZ, RZ, -0x1 ;  /* 0xffffffffff0f7424 */ /* 0x000fd800078e00ff */
[----:B0-----:R-:W-:Y:S05]  /*1bc20*/  WARPSYNC.COLLECTIVE R15, `(.L_x_7703) ;  /* 0x000000000f087348 */ /* 0x001fea0003c00000 */
[----:B------:R-:W-:Y:S01]  /*1bc30*/  VOTE.ANY R14, PT, P6 ;  /* 0x00000000000e7806 */ /* 0x000fe200030e0100 */
[----:B0-----:R-:W-:Y:S06]  /*1bc40*/  ENDCOLLECTIVE ;  /* 0x000000000000791b */ /* 0x001fec0003800000 */
.L_x_7703:
[----:B------:R-:W-:Y:S05]  /*1bc50*/  BSYNC B0 ;  /* 0x0000000000007941 */ /* 0x000fea0003800000 */
.L_x_7702:
        /* <DEDUP_REMOVED lines=10> */
.L_x_7704:
[----:B------:R-:W-:Y:S02]  /*1bd00*/  IMAD.MOV.U32 R13, RZ, RZ, R7 ;  /* 0x000000ffff0d7224 */ /* 0x000fe400078e0007 */
[----:B------:R-:W-:-:S07]  /*1bd10*/  IMAD.MOV.U32 R4, RZ, RZ, R14 ;  /* 0x000000ffff047224 */ /* 0x000fce00078e000e */
[----:B------:R-:W-:Y:S05]  /*1bd20*/  WARPSYNC.COLLECTIVE R15, `(.L_x_7705) ;  /* 0x000000000f087348 */ /* 0x000fea0003c00000 */
[----:B------:R0:W1:Y:S02]  /*1bd30*/  SHFL.IDX P6, R14, R13, R12, R11 ;  /* 0x0000000c0d0e7389 */ /* 0x00006400000c000b */
[----:B01----:R-:W-:Y:S01]  /*1bd40*/  ENDCOLLECTIVE ;  /* 0x000000000000791b */ /* 0x003fe20003800000 */
.L_x_7705:
[----:B------:R-:W-:Y:S02]  /*1bd50*/  IMAD.MOV.U32 R7, RZ, RZ, R14 ;  /* 0x000000ffff077224 */ /* 0x000fe400078e000e */
[----:B------:R-:W-:-:S05]  /*1bd60*/  IMAD.IADD R5, R9, 0x1, R16 ;  /* 0x0000000109057824 */ /* 0x000fca00078e0210 */
[----:B------:R0:W-:Y:S01]  /*1bd70*/  STL [R1+0xc], R5 ;  /* 0x00000c0501007387 */ /* 0x0001e20000100800 */
[----:B------:R-:W-:Y:S05]  /*1bd80*/  BRA `(.L_x_7706) ;  /* 0xffffffd400707947 */ /* 0x000fea000383ffff */
.L_x_7634:
        /* <DEDUP_REMOVED lines=8> */
.L_x_7708:
[----:B------:R-:W-:Y:S05]  /*1be10*/  BSYNC B0 ;  /* 0x0000000000007941 */ /* 0x000fea0003800000 */
.L_x_7707:
[----:B------:R-:W-:Y:S01]  /*1be20*/  IMAD.MOV.U32 R6, RZ, RZ, R14 ;  /* 0x000000ffff067224 */ /* 0x000fe200078e000e */
[----:B------:R-:W-:Y:S06]  /*1be30*/  BRA `(.L_x_7633) ;  /* 0xffffffd4005c7947 */ /* 0x000fec000383ffff */
.L_x_7640:
[----:B0-----:R0:W1:Y:S02]  /*1be40*/  SYNCS.PHASECHK.TRANS64.TRYWAIT P0, [R0+URZ+0x28820], R3 ;  /* 0x02882003000075a7 */ /* 0x001064000800017f */
[----:B-1----:R-:W-:Y:S05]  /*1be50*/  @!P0 NANOSLEEP.SYNCS 0x989680 ;  /* 0x009896800000895d */ /* 0x002fea0003900000 */
[----:B------:R-:W1:Y:S02]  /*1be60*/  @!P0 SYNCS.PHASECHK.TRANS64 P0, [R0+URZ+0x28820], R3 ;  /* 0x02882003000085a7 */ /* 0x000e64000800007f */
[----:B-1----:R-:W-:Y:S05]  /*1be70*/  @!P0 BRA `(.L_x_7640) ;  /* 0xfffffffc00f08947 */ /* 0x002fea000383ffff */
[----:B------:R-:W-:Y:S05]  /*1be80*/  BRA `(.L_x_7709) ;  /* 0xffffffdc00f87947 */ /* 0x000fea000383ffff */
.L_x_7641:
        /* <DEDUP_REMOVED lines=11> */
.L_x_7711:
[----:B------:R-:W-:Y:S05]  /*1bf40*/  BSYNC B0 ;  /* 0x0000000000007941 */ /* 0x000fea0003800000 */
.L_x_7710:
[----:B------:R-:W-:Y:S05]  /*1bf50*/  BRA `(.L_x_7712) ;  /* 0xffffffdc00e07947 */ /* 0x000fea000383ffff */
.L_x_7644:
[----:B------:R-:W-:Y:S01]  /*1bf60*/  BSSY B1, `(.L_x_7713) ;  /* 0x0000006000017945 */ /* 0x000fe20003800000 */
[----:B------:R-:W-:-:S07]  /*1bf70*/  IMAD.MOV.U32 R15, RZ, RZ, -0x1 ;  /* 0xffffffffff0f7424 */ /* 0x000fce00078e00ff */
[----:B01-3--:R-:W-:Y:S05]  /*1bf80*/  WARPSYNC.COLLECTIVE R15, `(.L_x_7714) ;  /* 0x000000000f0c7348 */ /* 0x00bfea0003c00000 */
[----:B------:R-:W-:Y:S02]  /*1bf90*/  ELECT P6, UR62, PT ;  /* 0x00000000003e782f */ /* 0x000fe400038c0000 */
[----:B------:R-:W-:Y:S01]  /*1bfa0*/  MOV R14, UR62 ;  /* 0x0000003e000e7c02 */ /* 0x000fe20008000f00 */
[----:B01-3--:R-:W-:Y:S10]  /*1bfb0*/  ENDCOLLECTIVE ;  /* 0x000000000000791b */ /* 0x00bff40003800000 */
.L_x_7714:
[----:B------:R-:W-:Y:S05]  /*1bfc0*/  BSYNC B1 ;  /* 0x0000000000017941 */ /* 0x000fea0003800000 */
.L_x_7713:
[----:B------:R-:W-:Y:S05]  /*1bfd0*/  BRA `(.L_x_7715) ;  /* 0xffffffdc00d87947 */ /* 0x000fea000383ffff */
.L_x_7646:
[----:B0-----:R0:W1:Y:S02]  /*1bfe0*/  SYNCS.PHASECHK.TRANS64.TRYWAIT P0, [R6+URZ], R5 ;  /* 0x00000005060075a7 */ /* 0x001064000800017f */
[----:B-1----:R-:W-:Y:S05]  /*1bff0*/  @!P0 NANOSLEEP.SYNCS 0x989680 ;  /* 0x009896800000895d */ /* 0x002fea0003900000 */
[----:B------:R-:W1:Y:S02]  /*1c000*/  @!P0 SYNCS.PHASECHK.TRANS64 P0, [R6+URZ], R5 ;  /* 0x00000005060085a7 */ /* 0x000e64000800007f */
[----:B-1----:R-:W-:Y:S05]  /*1c010*/  @!P0 BRA `(.L_x_7646) ;  /* 0xfffffffc00f08947 */ /* 0x002fea000383ffff */
[----:B------:R-:W-:Y:S05]  /*1c020*/  BRA `(.L_x_7716) ;  /* 0xffffffe000107947 */ /* 0x000fea000383ffff */
.L_x_7647:
[----:B-1----:R1:W2:Y:S02]  /*1c030*/  SYNCS.PHASECHK.TRANS64.TRYWAIT P0, [R7+URZ], R2 ;  /* 0x00000002070075a7 */ /* 0x0022a4000800017f */
[----:B--2---:R-:W-:Y:S05]  /*1c040*/  @!P0 NANOSLEEP.SYNCS 0x989680 ;  /* 0x009896800000895d */ /* 0x004fea0003900000 */
[----:B------:R-:W2:Y:S02]  /*1c050*/  @!P0 SYNCS.PHASECHK.TRANS64 P0, [R7+URZ], R2 ;  /* 0x00000002070085a7 */ /* 0x000ea4000800007f */
[----:B--2---:R-:W-:Y:S05]  /*1c060*/  @!P0 BRA `(.L_x_7647) ;  /* 0xfffffffc00f08947 */ /* 0x004fea000383ffff */
[----:B------:R-:W-:Y:S05]  /*1c070*/  BRA `(.L_x_7717) ;  /* 0xffffffe000047947 */ /* 0x000fea000383ffff */
.L_x_7649:
[----:B--2---:R2:W4:Y:S02]  /*1c080*/  SYNCS.PHASECHK.TRANS64.TRYWAIT P0, [R4+URZ], R5 ;  /* 0x00000005040075a7 */ /* 0x004524000800017f */
[----:B----4-:R-:W-:Y:S05]  /*1c090*/  @!P0 NANOSLEEP.SYNCS 0x989680 ;  /* 0x009896800000895d */ /* 0x010fea0003900000 */
[----:B------:R-:W4:Y:S02]  /*1c0a0*/  @!P0 SYNCS.PHASECHK.TRANS64 P0, [R4+URZ], R5 ;  /* 0x00000005040085a7 */ /* 0x000f24000800007f */
[----:B----4-:R-:W-:Y:S05]  /*1c0b0*/  @!P0 BRA `(.L_x_7649) ;  /* 0xfffffffc00f08947 */ /* 0x010fea000383ffff */
[----:B------:R-:W-:Y:S05]  /*1c0c0*/  BRA `(.L_x_7718) ;  /* 0xffffffe000087947 */ /* 0x000fea000383ffff */
.L_x_7719:
        /* <DEDUP_REMOVED lines=11> */
.L_x_14855:


//--------------------- .text._ZN7cutlass13device_kernelIN5flash11enable_sm90INS1_16FlashAttnFwdSm90INS1_25CollectiveMainloopFwdSm90ILi2EN4cute5tupleIJNS5_1CILi1EEES8_S8_EEENS6_IJNS7_ILi128EEESA_SA_EEELi128ENS_10bfloat16_tEfNS_4arch4Sm90ELb0ELb1ELb1ELb1ELb0ELb1ELb0ELb1ELb1ELb1ELb1ELb0EEENS1_21CollectiveEpilogueFwdISB_S9_SC_SE_Li256ELb1ELb1ELb1ELb0EEENS1_36VarlenDynamicPersistentTileSchedulerILi128ELi128ELi256ELi128ELb1ELb1ELb1ELb1ELb0ELb1EEEEEEEEEvNT_6ParamsE --------------------------
	.section	.text._ZN7cutlass13device_kernelIN5flash11enable_sm90INS1_16FlashAttnFwdSm90INS1_25CollectiveMainloopFwdSm90ILi2EN4cute5tupleIJNS5_1CILi1EEES8_S8_EEENS6_IJNS7_ILi128EEESA_SA_EEELi128ENS_10bfloat16_tEfNS_4arch4Sm90ELb0ELb1ELb1ELb1ELb0ELb1ELb0ELb1ELb1ELb1ELb1ELb0EEENS1_21CollectiveEpilogueFwdISB_S9_SC_SE_Li256ELb1ELb1ELb1ELb0EEENS1_36VarlenDynamicPersistentTileSchedulerILi128ELi128ELi256ELi128ELb1ELb1ELb1ELb1ELb0ELb1EEEEEEEEEvNT_6ParamsE,"ax",@progbits
	.align	128
.text._ZN7cutlass13device_kernelIN5flash11enable_sm90INS1_16FlashAttnFwdSm90INS1_25CollectiveMainloopFwdSm90ILi2EN4cute5tupleIJNS5_1CILi1EEES8_S8_EEENS6_IJNS7_ILi128EEESA_SA_EEELi128ENS_10bfloat16_tEfNS_4arch4Sm90ELb0ELb1ELb1ELb1ELb0ELb1ELb0ELb1ELb1ELb1ELb1ELb0EEENS1_21CollectiveEpilogueFwdISB_S9_SC_SE_Li256ELb1ELb1ELb1ELb0EEENS1_36VarlenDynamicPersistentTileSchedulerILi128ELi128ELi256ELi128ELb1ELb1ELb1ELb1ELb0ELb1EEEEEEEEEvNT_6ParamsE:
        .type           _ZN7cutlass13device_kernelIN5flash11enable_sm90INS1_16FlashAttnFwdSm90INS1_25CollectiveMainloopFwdSm90ILi2EN4cute5tupleIJNS5_1CILi1EEES8_S8_EEENS6_IJNS7_ILi128EEESA_SA_EEELi128ENS_10bfloat16_tEfNS_4arch4Sm90ELb0ELb1ELb1ELb1ELb0ELb1ELb0ELb1ELb1ELb1ELb1ELb0EEENS1_21CollectiveEpilogueFwdISB_S9_SC_SE_Li256ELb1ELb1ELb1ELb0EEENS1_36VarlenDynamicPersistentTileSchedulerILi128ELi128ELi256ELi128ELb1ELb1ELb1ELb1ELb0ELb1EEEEEEEEEvNT_6ParamsE,@function
        .size           _ZN7cutlass13device_kernelIN5flash11enable_sm90INS1_16FlashAttnFwdSm90INS1_25CollectiveMainloopFwdSm90ILi2EN4cute5tupleIJNS5_1CILi1EEES8_S8_EEENS6_IJNS7_ILi128EEESA_SA_EEELi128ENS_10bfloat16_tEfNS_4arch4Sm90ELb0ELb1ELb1ELb1ELb0ELb1ELb0ELb1ELb1ELb1ELb1ELb0EEENS1_21CollectiveEpilogueFwdISB_S9_SC_SE_Li256ELb1ELb1ELb1ELb0EEENS1_36VarlenDynamicPersistentTileSchedulerILi128ELi128ELi256ELi128ELb1ELb1ELb1ELb1ELb0ELb1EEEEEEEEEvNT_6ParamsE,(.L_x_14856 - _ZN7cutlass13device_kernelIN5flash11enable_sm90INS1_16FlashAttnFwdSm90INS1_25CollectiveMainloopFwdSm90ILi2EN4cute5tupleIJNS5_1CILi1EEES8_S8_EEENS6_IJNS7_ILi128EEESA_SA_EEELi128ENS_10bfloat16_tEfNS_4arch4Sm90ELb0ELb1ELb1ELb1ELb0ELb1ELb0ELb1ELb1ELb1ELb1ELb0EEENS1_21CollectiveEpilogueFwdISB_S9_SC_SE_Li256ELb1ELb1ELb1ELb0EEENS1_36VarlenDynamicPersistentTileSchedulerILi128ELi128ELi256ELi128ELb1ELb1ELb1ELb1ELb0ELb1EEEEEEEEEvNT_6ParamsE)
        .other          _ZN7cutlass13device_kernelIN5flash11enable_sm90INS1_16FlashAttnFwdSm90INS1_25CollectiveMainloopFwdSm90ILi2EN4cute5tupleIJNS5_1CILi1EEES8_S8_EEENS6_IJNS7_ILi128EEESA_SA_EEELi128ENS_10bfloat16_tEfNS_4arch4Sm90ELb0ELb1ELb1ELb1ELb0ELb1ELb0ELb1ELb1ELb1ELb1ELb0EEENS1_21CollectiveEpilogueFwdISB_S9_SC_SE_Li256ELb1ELb1ELb1ELb0EEENS1_36VarlenDynamicPersistentTileSchedulerILi128ELi128ELi256ELi128ELb1ELb1ELb1ELb1ELb0ELb1EEEEEEEEEvNT_6ParamsE,@"STO_CUDA_ENTRY STV_DEFAULT"
_ZN7cutlass13device_kernelIN5flash11enable_sm90INS1_16FlashAttnFwdSm90INS1_25CollectiveMainloopFwdSm90ILi2EN4cute5tupleIJNS5_1CILi1EEES8_S8_EEENS6_IJNS7_ILi128EEESA_SA_EEELi128ENS_10bfloat16_tEfNS_4arch4Sm90ELb0ELb1ELb1ELb1ELb0ELb1ELb0ELb1ELb1ELb1ELb1ELb0EEENS1_21CollectiveEpilogueFwdISB_S9_SC_SE_Li256ELb1ELb1ELb1ELb0EEENS1_36VarlenDynamicPersistentTileSchedulerILi128ELi128ELi256ELi128ELb1ELb1ELb1ELb1ELb0ELb1EEEEEEEEEvNT_6ParamsE:
        /* <DEDUP_REMOVED lines=24> */
.L_x_7721:
[----:B------:R-:W-:Y:S05]  /*0180*/  BSYNC B0 ;  /* 0x0000000000007941 */ /* 0x000fea0003800000 */
.L_x_7720:
        /* <DEDUP_REMOVED lines=41> */
.L_x_7722:
        /* <DEDUP_REMOVED lines=22> */
.L_x_7723:
        /* <DEDUP_REMOVED lines=18> */
.L_x_7724:
        /* <DEDUP_REMOVED lines=22> */
.L_x_7725:
        /* <DEDUP_REMOVED lines=22> */
.L_x_7726:
[----:B------:R-:W-:Y:S01]  /*0960*/  PLOP3.LUT P0, PT, PT, PT, UP0, 0x80, 0x0 ;  /* 0x000000000000781c */ /* 0x000fe20003f0f008 */
[----:B------:R-:W-:Y:S01]  /*0970*/  UMOV UR40, 0x1 ;  /* 0x0000000100287882 */ /* 0x000fe20000000000 */
[----:B------:R-:W-:Y:S01]  /*0980*/  NOP ;  /* 0x0000000000007918 */ /* 0x000fe20000000000 */
[----:B------:R-:W-:Y:S01]  /*0990*/  USEL UR40, UR40, 0x2, !UP0 ;  /* 0x0000000228287887 */ /* 0x000fe2000c000000 */
[----:B------:R-:W-:Y:S01]  /*09a0*/  BSSY B9, `(.L_x_7727) ;  /* 0x00028bb000097945 */ /* 0x000fe20003800000 */
[----:B------:R-:W-:Y:S01]  /*09b0*/  ULDC.64 UR42, c[0x0][0x208] ;  /* 0x00008200002a7ab9 */ /* 0x000fe20000000a00 */
[----:B012-4-:R-:W-:Y:S07]  /*09c0*/  BAR.SYNC.DEFER_BLOCKING 0x0 ;  /* 0x0000000000007b1d */ /* 0x017fee0000010000 */
[----:B------:R-:W-:Y:S05]  /*09d0*/  @!P0 BRA `(.L_x_7728) ;  /* 0x00000200002c8947 */ /* 0x000fea0003800000 */
.L_x_7729:
[----:B------:R-:W-:-:S08]  /*09e0*/  NOP ;  /* 0x0000000000007918 */ /* 0x000fd00000000000 */
[----:B------:R-:W0:Y:S02]  /*09f0*/  USETMAXREG.TRY_ALLOC.CTAPOOL UP0, 0xf0 ;  /* 0x000000f0000079c8 */ /* 0x000e240008000600 */
[----:B0-----:R-:W-:-:S13]  /*0a00*/  PLOP3.LUT P0, PT, PT, PT, UP0, 0x80, 0x0 ;  /* 0x000000000000781c */ /* 0x001fda0003f0f008 */
[----:B------:R-:W-:Y:S05]  /*0a10*/  @!P0 BRA `(.L_x_7729) ;  /* 0xfffffffc00f08947 */ /* 0x000fea000383ffff */
[----:B------:R-:W2:Y:S01]  /*0a20*/  LDL.LU R0, [R1+0x10] ;  /* 0x0000100001007983 */ /* 0x000ea20000300800 */
        /* <DEDUP_REMOVED lines=15> */
[----:B------:R0:W-:Y:S10]  /*0b20*/  STL [R1+0x10], R0 ;  /* 0x0000100001007387 */ /* 0x0001f40000100800 */
[----:B0-----:R-:W-:Y:S05]  /*0b30*/  @P0 BRA `(.L_x_7730) ;  /* 0x0000028800840947 */ /* 0x001fea0003800000 */
[----:B------:R-:W-:Y:S01]  /*0b40*/  VIADD R13, R6, 0xffffff80 ;  /* 0xffffff80060d7836 */ /* 0x000fe20000000000 */
[----:B------:R-:W-:Y:S01]  /*0b50*/  R2UR UR44, R2 ;  /* 0x00000000022c72ca */ /* 0x000fe200000e0000 */
[----:B------:R-:W-:Y:S01]  /*0b60*/  IMAD.MOV.U32 R213, RZ, RZ, RZ ;  /* 0x000000ffffd57224 */ /* 0x000fe200078e00ff */
[----:B------:R-:W-:Y:S01]  /*0b70*/  ULOP3.LUT UR45, UR40, 0x1, URZ, 0xfc, !UPT ;  /* 0x00000001282d7892 */ /* 0x000fe2000f8efc3f */
[----:B------:R-:W-:Y:S01]  /*0b80*/  IMAD.MOV.U32 R184, RZ, RZ, RZ ;  /* 0x000000ffffb87224 */ /* 0x000fe200078e00ff */
[----:B------:R-:W-:Y:S01]  /*0b90*/  SHF.R.S32.HI R0, RZ, 0x1f, R13 ;  /* 0x0000001fff007819 */ /* 0x000fe2000001140d */
[----:B------:R-:W-:Y:S02]  /*0ba0*/  IMAD.MOV.U32 R191, RZ, RZ, RZ ;  /* 0x000000ffffbf7224 */ /* 0x000fe400078e00ff */
[----:B------:R-:W-:Y:S01]  /*0bb0*/  IMAD.MOV.U32 R186, RZ, RZ, RZ ;  /* 0x000000ffffba7224 */ /* 0x000fe200078e00ff */
[CC--:B------:R-:W-:Y:S01]  /*0bc0*/  LEA.HI R3, R0.reuse, R13.reuse, RZ, 0x7 ;  /* 0x0000000d00037211 */ /* 0x0c0fe200078f38ff */
[----:B------:R-:W-:Y:S01]  /*0bd0*/  IMAD.MOV.U32 R22, RZ, RZ, RZ ;  /* 0x000000ffff167224 */ /* 0x000fe200078e00ff */
[----:B------:R-:W-:-:S02]  /*0be0*/  LEA.HI R5, R0, R13, RZ, 0x5 ;  /* 0x0000000d00057211 */ /* 0x000fc400078f28ff */
[----:B------:R-:W-:Y:S01]  /*0bf0*/  LOP3.LUT R233, R3, 0xffffff80, RZ, 0xc0, !PT ;  /* 0xffffff8003e97812 */ /* 0x000fe200078ec0ff */
[----:B------:R-:W-:Y:S01]  /*0c00*/  UIADD3 UR44, UR44, 0x10400, URZ ;  /* 0x000104002c2c7890 */ /* 0x000fe2000fffe03f */
[----:B------:R-:W-:Y:S01]  /*0c10*/  LEA.HI R4, R0, R13, RZ, 0x4 ;  /* 0x0000000d00047211 */ /* 0x000fe200078f20ff */
[----:B------:R-:W-:Y:S01]  /*0c20*/  IMAD.SHL.U32 R6, R5, 0x20, RZ ;  /* 0x0000002005067824 */ /* 0x000fe200078e00ff */
[----:B------:R-:W-:Y:S01]  /*0c30*/  SHF.R.S32.HI R14, RZ, 0x7, R3 ;  /* 0x00000007ff0e7819 */ /* 0x000fe20000011403 */
[C---:B------:R-:W-:Y:S01]  /*0c40*/  IMAD.IADD R233, R13.reuse, 0x1, -R233 ;  /* 0x000000010de97824 */ /* 0x040fe200078e0ae9 */
[----:B------:R-:W-:Y:S02]  /*0c50*/  LOP3.LUT R5, R4, 0x3fffff0, RZ, 0xc0, !PT ;  /* 0x03fffff004057812 */ /* 0x000fe400078ec0ff */
[----:B------:R-:W-:Y:S02]  /*0c60*/  LOP3.LUT R6, R6, 0xfffffc00, RZ, 0xc0, !PT ;  /* 0xfffffc0006067812 */ /* 0x000fe400078ec0ff */
[----:B------:R-:W-:Y:S01]  /*0c70*/  SHF.R.S32.HI R8, RZ, 0x1f, R233 ;  /* 0x0000001fff087819 */ /* 0x000fe200000114e9 */
[----:B------:R-:W-:Y:S01]  /*0c80*/  IMAD.IADD R5, R13, 0x1, -R5 ;  /* 0x000000010d057824 */ /* 0x000fe200078e0a05 */
[----:B------:R-:W-:-:S02]  /*0c90*/  LEA.HI R3, R3, R14, RZ, 0x1 ;  /* 0x0000000e03037211 */ /* 0x000fc400078f08ff */
[CC--:B------:R-:W-:Y:S02]  /*0ca0*/  LEA.HI R9, R8.reuse, R233.reuse, RZ, 0x2 ;  /* 0x000000e908097211 */ /* 0x0c0fe400078f10ff */
[----:B------:R-:W-:Y:S02]  /*0cb0*/  LEA.HI R8, R8, R233, RZ, 0x5 ;  /* 0x000000e908087211 */ /* 0x000fe400078f28ff */
[--C-:B------:R-:W-:Y:S02]  /*0cc0*/  SHF.R.S32.HI R10, RZ, 0x2, R9.reuse ;  /* 0x00000002ff0a7819 */ /* 0x100fe40000011409 */
[----:B------:R-:W-:Y:S02]  /*0cd0*/  SHF.R.S32.HI R7, RZ, 0x1f, R9 ;  /* 0x0000001fff077819 */ /* 0x000fe40000011409 */
[----:B------:R-:W-:Y:S02]  /*0ce0*/  LEA.HI R23, R0, R13, RZ, 0x3 ;  /* 0x0000000d00177211 */ /* 0x000fe400078f18ff */
[----:B------:R-:W-:-:S02]  /*0cf0*/  LEA.HI R7, R7, R10, RZ, 0x3 ;  /* 0x0000000a07077211 */ /* 0x000fc400078f18ff */
[----:B------:R-:W-:Y:S02]  /*0d00*/  SHF.R.S32.HI R8, RZ, 0x5, R8 ;  /* 0x00000005ff087819 */ /* 0x000fe40000011408 */
[----:B------:R-:W-:Y:S01]  /*0d10*/  LOP3.LUT R11, R7, 0xfffffff8, RZ, 0xc0, !PT ;  /* 0xfffffff8070b7812 */ /* 0x000fe200078ec0ff */
[----:B------:R-:W-:Y:S01]  /*0d20*/  IMAD R7, R5, 0x40, R6 ;  /* 0x0000004005077824 */ /* 0x000fe200078e0206 */
[----:B------:R-:W-:Y:S02]  /*0d30*/  SHF.R.S32.HI R5, RZ, 0x4, R4 ;  /* 0x00000004ff057819 */ /* 0x000fe40000011404 */
[----:B------:R-:W-:Y:S01]  /*0d40*/  LOP3.LUT R3, R3, 0x3fffffe, RZ, 0xc0, !PT ;  /* 0x03fffffe03037812 */ /* 0x000fe200078ec0ff */
[----:B------:R-:W-:Y:S01]  /*0d50*/  IMAD.IADD R11, R10, 0x1, -R11 ;  /* 0x000000010a0b7824 */ /* 0x000fe200078e0a0b */
[----:B------:R-:W-:Y:S02]  /*0d60*/  LEA.HI R4, R4, R5, RZ, 0x1 ;  /* 0x0000000504047211 */ /* 0x000fe400078f08ff */
[----:B------:R-:W-:Y:S01]  /*0d70*/  LOP3.LUT R207, R23, 0xfffffff8, RZ, 0xc0, !PT ;  /* 0xfffffff817cf7812 */ /* 0x000fe200078ec0ff */
[----:B------:R-:W-:Y:S01]  /*0d80*/  IMAD R8, R8, 0x10, R11 ;  /* 0x0000001008087824 */ /* 0x000fe200078e020b */
[----:B------:R-:W-:Y:S01]  /*0d90*/  LOP3.LUT R4, R4, 0x1ffffffe, RZ, 0xc0, !PT ;  /* 0x1ffffffe04047812 */ /* 0x000fe200078ec0ff */
[----:B------:R-:W-:Y:S01]  /*0da0*/  IMAD.IADD R3, R14, 0x1, -R3 ;  /* 0x000000010e037824 */ /* 0x000fe200078e0a03 */
[----:B------:R-:W-:Y:S01]  /*0db0*/  SHF.R.S32.HI R23, RZ, 0x3, R23 ;  /* 0x00000003ff177819 */ /* 0x000fe20000011417 */
[----:B------:R-:W-:Y:S01]  /*0dc0*/  IMAD.IADD R207, R13, 0x1, -R207 ;  /* 0x000000010dcf7824 */ /* 0x000fe200078e0acf */
[CC--:B------:R-:W-:Y:S01]  /*0dd0*/  LEA.HI R12, R0.reuse, R13.reuse, RZ, 0x2 ;  /* 0x0000000d000c7211 */ /* 0x0c0fe200078f10ff */
[----:B------:R-:W-:Y:S01]  /*0de0*/  IMAD.IADD R4, R5, 0x1, -R4 ;  /* 0x0000000105047824 */ /* 0x000fe200078e0a04 */
[----:B------:R-:W-:Y:S01]  /*0df0*/  LEA.HI R0, R0, R13, RZ, 0x6 ;  /* 0x0000000d00007211 */ /* 0x000fe200078f30ff */
[----:B------:R-:W-:Y:S01]  /*0e00*/  VIADD R212, R23, 0x20 ;  /* 0x0000002017d47836 */ /* 0x000fe20000000000 */
[----:B------:R-:W-:Y:S01]  /*0e10*/  LOP3.LUT R12, R12, 0xfffffffc, RZ, 0xc0, !PT ;  /* 0xfffffffc0c0c7812 */ /* 0x000fe200078ec0ff */
[----:B------:R-:W-:Y:S01]  /*0e20*/  IMAD R8, R3, 0x40, R8 ;  /* 0x0000004003087824 */ /* 0x000fe200078e0208 */
[----:B------:R-:W-:Y:S01]  /*0e30*/  SHF.R.S32.HI R216, RZ, 0x1f, R23 ;  /* 0x0000001fffd87819 */ /* 0x000fe20000011417 */
[----:B------:R-:W-:Y:S01]  /*0e40*/  IMAD R4, R4, 0x8, R7 ;  /* 0x0000000804047824 */ /* 0x000fe200078e0207 */
[----:B------:R-:W-:Y:S01]  /*0e50*/  SHF.R.S32.HI R7, RZ, 0x1f, R212 ;  /* 0x0000001fff077819 */ /* 0x000fe200000114d4 */
[----:B------:R-:W-:-:S02]  /*0e60*/  IMAD.SHL.U32 R0, R0, 0x8, RZ ;  /* 0x0000000800007824 */ /* 0x000fc400078e00ff */
[----:B------:R-:W-:Y:S01]  /*0e70*/  IMAD.SHL.U32 R3, R23, 0x40, RZ ;  /* 0x0000004017037824 */ /* 0x000fe200078e00ff */
[----:B------:R-:W-:Y:S01]  /*0e80*/  LEA.HI R7, R7, R212, RZ, 0x3 ;  /* 0x000000d407077211 */ /* 0x000fe200078f18ff */
[C---:B------:R-:W-:Y:S01]  /*0e90*/  VIADD R211, R23.reuse, 0x40 ;  /* 0x0000004017d37836 */ /* 0x040fe20000000000 */
[----:B------:R-:W-:Y:S01]  /*0ea0*/  LOP3.LUT R203, R0, 0xfffffe00, RZ, 0xc0, !PT ;  /* 0xfffffe0000cb7812 */ /* 0x000fe200078ec0ff */
[----:B------:R-:W-:Y:S01]  /*0eb0*/  VIADD R210, R23, 0x60 ;  /* 0x0000006017d27836 */ /* 0x000fe20000000000 */
[----:B------:R-:W-:Y:S01]  /*0ec0*/  LOP3.LUT R3, R3, 0x1c0, RZ, 0xc0, !PT ;  /* 0x000001c003037812 */ /* 0x000fe200078ec0ff */
[----:B------:R-:W-:Y:S01]  /*0ed0*/  IMAD.SHL.U32 R16, R207, 0x8, RZ ;  /* 0x00000008cf107824 */ /* 0x000fe200078e00ff */
[----:B------:R-:W-:Y:S01]  /*0ee0*/  SHF.R.S32.HI R0, RZ, 0x1f, R211 ;  /* 0x0000001fff007819 */ /* 0x000fe200000114d3 */
[----:B------:R-:W-:Y:S01]  /*0ef0*/  IMAD.IADD R12, R13, 0x1, -R12 ;  /* 0x000000010d0c7824 */ /* 0x000fe200078e0a0c */
[----:B------:R-:W-:Y:S01]  /*0f00*/  SHF.R.S32.HI R11, RZ, 0x1f, R210 ;  /* 0x0000001fff0b7819 */ /* 0x000fe200000114d2 */
[----:B------:R-:W-:Y:S01]  /*0f10*/  IMAD.SHL.U32 R198, R212, 0x40, RZ ;  /* 0x00000040d4c67824 */ /* 0x000fe200078e00ff */
[----:B------:R-:W-:Y:S01]  /*0f20*/  SHF.R.U32.HI R202, RZ, 0x3, R3 ;  /* 0x00000003ffca7819 */ /* 0x000fe20000011603 */
[----:B------:R-:W-:Y:S01]  /*0f30*/  IMAD.SHL.U32 R7, R7, 0x40, RZ ;  /* 0x0000004007077824 */ /* 0x000fe200078e00ff */
[----:B------:R-:W-:Y:S01]  /*0f40*/  LOP3.LUT R205, R3, 0x38, R16, 0xf8, !PT ;  /* 0x0000003803cd7812 */ /* 0x000fe200078ef810 */
[----:B------:R-:W-:Y:S01]  /*0f50*/  IMAD.SHL.U32 R197, R211, 0x40, RZ ;  /* 0x00000040d3c57824 */ /* 0x000fe200078e00ff */
[----:B------:R-:W-:Y:S01]  /*0f60*/  LEA.HI R6, R12, R12, RZ, 0x1 ;  /* 0x0000000c0c067211 */ /* 0x000fe200078f08ff */
[----:B------:R-:W-:Y:S01]  /*0f70*/  IMAD.SHL.U32 R196, R210, 0x40, RZ ;  /* 0x00000040d2c47824 */ /* 0x000fe200078e00ff */
[----:B------:R-:W-:Y:S01]  /*0f80*/  LEA.HI R3, R0, R211, RZ, 0x3 ;  /* 0x000000d300037211 */ /* 0x000fe200078f18ff */
[----:B------:R0:W-:Y:S01]  /*0f90*/  STL [R1+0x4c], R4 ;  /* 0x00004c0401007387 */ /* 0x0001e20000100800 */
[----:B------:R-:W-:Y:S01]  /*0fa0*/  LEA.HI R11, R11, R210, RZ, 0x3 ;  /* 0x000000d20b0b7211 */ /* 0x000fe200078f18ff */
[----:B------:R-:W-:Y:S01]  /*0fb0*/  IMAD.SHL.U32 R18, R207, 0x4, RZ ;  /* 0x00000004cf127824 */ /* 0x000fe200078e00ff */
[----:B------:R-:W-:Y:S01]  /*0fc0*/  LOP3.LUT R198, R198, 0x1c0, RZ, 0xc0, !PT ;  /* 0x000001c0c6c67812 */ /* 0x000fe200078ec0ff */
[----:B------:R-:W-:Y:S01]  /*0fd0*/  IMAD.SHL.U32 R3, R3, 0x40, RZ ;  /* 0x0000004003037824 */ /* 0x000fe200078e00ff */
[----:B------:R-:W-:Y:S01]  /*0fe0*/  LOP3.LUT R5, R6, 0x1ffffffe, RZ, 0xc0, !PT ;  /* 0x1ffffffe06057812 */ /* 0x000fe200078ec0ff */
[----:B------:R-:W-:Y:S01]  /*0ff0*/  IMAD.SHL.U32 R11, R11, 0x40, RZ ;  /* 0x000000400b0b7824 */ /* 0x000fe200078e00ff */
[----:B------:R-:W-:Y:S01]  /*1000*/  SHF.R.U32.HI R13, RZ, 0x3, R198 ;  /* 0x00000003ff0d7819 */ /* 0x000fe200000116c6 */
[----:B------:R-:W-:Y:S01]  /*1010*/  STL [R1+0x48], R8 ;  /* 0x0000480801007387 */ /* 0x000fe20000100800 */
[----:B------:R-:W-:Y:S01]  /*1020*/  LOP3.LUT R201, R7, 0xfffffe00, RZ, 0xc0, !PT ;  /* 0xfffffe0007c97812 */ /* 0x000fe200078ec0ff */
[----:B------:R-:W-:Y:S01]  /*1030*/  IMAD.IADD R5, R12, 0x1, -R5 ;  /* 0x000000010c057824 */ /* 0x000fe200078e0a05 */
[----:B0-----:R-:W-:Y:S01]  /*1040*/  LOP3.LUT R4, R198, 0x38, R16, 0xf8, !PT ;  /* 0x00000038c6047812 */ /* 0x001fe200078ef810 */
[----:B------:R-:W-:Y:S01]  /*1050*/  VIADD R185, R18, 0x20 ;  /* 0x0000002012b97836 */ /* 0x000fe20000000000 */
[----:B------:R-:W-:Y:S01]  /*1060*/  LOP3.LUT R197, R197, 0x1c0, RZ, 0xc0, !PT ;  /* 0x000001c0c5c57812 */ /* 0x000fe200078ec0ff */
[----:B------:R-:W-:Y:S01]  /*1070*/  VIADD R190, R16, 0x40 ;  /* 0x0000004010be7836 */ /* 0x000fe20000000000 */
[----:B------:R-:W-:Y:S01]  /*1080*/  LOP3.LUT R196, R196, 0x1c0, RZ, 0xc0, !PT ;  /* 0x000001c0c4c47812 */ /* 0x000fe200078ec0ff */
[----:B------:R-:W-:Y:S01]  /*1090*/  IMAD R195, R5, 0x8, R8 ;  /* 0x0000000805c37824 */ /* 0x000fe200078e0208 */
[----:B------:R-:W-:-:S02]  /*10a0*/  LOP3.LUT R0, R9, 0x7ffffffc, RZ, 0xc0, !PT ;  /* 0x7ffffffc09007812 */ /* 0x000fc400078ec0ff */
[----:B------:R-:W-:Y:S02]  /*10b0*/  LOP3.LUT R4, R201, R4, R13, 0xf6, !PT ;  /* 0x00000004c9047212 */ /* 0x000fe400078ef60d */
[----:B------:R-:W-:Y:S01]  /*10c0*/  SHF.R.U32.HI R12, RZ, 0x3, R197 ;  /* 0x00000003ff0c7819 */ /* 0x000fe200000116c5 */
[----:B------:R-:W-:Y:S01]  /*10d0*/  IMAD.IADD R0, R233, 0x1, -R0 ;  /* 0x00000001e9007824 */ /* 0x000fe200078e0a00 */
[----:B------:R-:W-:Y:S02]  /*10e0*/  LOP3.LUT R9, R197, 0x38, R16, 0xf8, !PT ;  /* 0x00000038c5097812 */ /* 0x000fe400078ef810 */
[----:B------:R-:W-:Y:S01]  /*10f0*/  LOP3.LUT R200, R3, 0xfffffe00, RZ, 0xc0, !PT ;  /* 0xfffffe0003c87812 */ /* 0x000fe200078ec0ff */
[----:B------:R-:W-:Y:S01]  /*1100*/  IMAD.SHL.U32 R188, R0, 0x2, RZ ;  /* 0x0000000200bc7824 */ /* 0x000fe200078e00ff */
[----:B------:R-:W-:Y:S02]  /*1110*/  SHF.R.U32.HI R10, RZ, 0x3, R196 ;  /* 0x00000003ff0a7819 */ /* 0x000fe400000116c4 */
[----:B------:R-:W-:Y:S01]  /*1120*/  LOP3.LUT R6, R196, 0x38, R16, 0xf8, !PT ;  /* 0x00000038c4067812 */ /* 0x000fe200078ef810 */
[C---:B------:R-:W-:Y:S01]  /*1130*/  VIADD R231, R188.reuse, 0x8 ;  /* 0x00000008bce77836 */ /* 0x040fe20000000000 */
[----:B------:R-:W-:Y:S01]  /*1140*/  LOP3.LUT R199, R11, 0xfffffe00, RZ, 0xc0, !PT ;  /* 0xfffffe000bc77812 */ /* 0x000fe200078ec0ff */
[----:B------:R-:W-:Y:S01]  /*1150*/  VIADD R230, R188, 0x10 ;  /* 0x00000010bce67836 */ /* 0x000fe20000000000 */
[----:B------:R-:W-:Y:S01]  /*1160*/  LEA R3, R4, UR44, 0x1 ;  /* 0x0000002c04037c11 */ /* 0x000fe2000f8e08ff */
[----:B------:R-:W-:Y:S01]  /*1170*/  VIADD R229, R188, 0x18 ;  /* 0x00000018bce57836 */ /* 0x000fe20000000000 */
[----:B------:R-:W-:Y:S01]  /*1180*/  LOP3.LUT R9, R200, R9, R12, 0xf6, !PT ;  /* 0x00000009c8097212 */ /* 0x000fe200078ef60c */
[C---:B------:R-:W-:Y:S01]  /*1190*/  VIADD R228, R188.reuse, 0x20 ;  /* 0x00000020bce47836 */ /* 0x040fe20000000000 */
[----:B------:R-:W-:Y:S01]  /*11a0*/  LOP3.LUT R6, R199, R6, R10, 0xf6, !PT ;  /* 0x00000006c7067212 */ /* 0x000fe200078ef60a */
[----:B------:R0:W-:Y:S01]  /*11b0*/  STL [R1+0x40], R3 ;  /* 0x0000400301007387 */ /* 0x0001e20000100800 */
[----:B------:R-:W-:Y:S01]  /*11c0*/  LEA R0, R9, UR44, 0x1 ;  /* 0x0000002c09007c11 */ /* 0x000fe2000f8e08ff */
[C---:B------:R-:W-:Y:S01]  /*11d0*/  VIADD R227, R188.reuse, 0x28 ;  /* 0x00000028bce37836 */ /* 0x040fe20000000000 */
[----:B------:R-:W-:Y:S01]  /*11e0*/  LOP3.LUT R205, R203, R205, R202, 0xf6, !PT ;  /* 0x000000cdcbcd7212 */ /* 0x000fe200078ef6ca */
[C---:B------:R-:W-:Y:S01]  /*11f0*/  VIADD R226, R188.reuse, 0x30 ;  /* 0x00000030bce27836 */ /* 0x040fe20000000000 */
[----:B------:R-:W-:Y:S01]  /*1200*/  SHF.R.S32.HI R4, RZ, 0x1f, R229 ;  /* 0x0000001fff047819 */ /* 0x000fe200000114e5 */
[C---:B------:R-:W-:Y:S01]  /*1210*/  VIADD R225, R188.reuse, 0x38 ;  /* 0x00000038bce17836 */ /* 0x040fe20000000000 */
[----:B------:R1:W-:Y:S01]  /*1220*/  STL [R1+0x3c], R0 ;  /* 0x00003c0001007387 */ /* 0x0003e20000100800 */
[C---:B------:R-:W-:Y:S01]  /*1230*/  VIADD R224, R188.reuse, 0x40 ;  /* 0x00000040bce07836 */ /* 0x040fe20000000000 */
[----:B------:R-:W-:Y:S01]  /*1240*/  SHF.R.S32.HI R4, RZ, 0x1f, R226 ;  /* 0x0000001fff047819 */ /* 0x000fe200000114e2 */
[----:B------:R-:W-:Y:S01]  /*1250*/  VIADD R223, R188, 0x48 ;  /* 0x00000048bcdf7836 */ /* 0x000fe20000000000 */
[----:B0-----:R-:W-:Y:S01]  /*1260*/  LEA R3, R6, UR44, 0x1 ;  /* 0x0000002c06037c11 */ /* 0x001fe2000f8e08ff */
[C---:B------:R-:W-:Y:S01]  /*1270*/  VIADD R222, R188.reuse, 0x50 ;  /* 0x00000050bcde7836 */ /* 0x040fe20000000000 */
[----:B------:R-:W-:Y:S01]  /*1280*/  SHF.R.S32.HI R17, RZ, 0x1f, R16 ;  /* 0x0000001fff117819 */ /* 0x000fe20000011410 */
[C---:B------:R-:W-:Y:S01]  /*1290*/  VIADD R221, R188.reuse, 0x58 ;  /* 0x00000058bcdd7836 */ /* 0x040fe20000000000 */
[----:B------:R-:W-:Y:S01]  /*12a0*/  SHF.R.S32.HI R19, RZ, 0x1f, R18 ;  /* 0x0000001fff137819 */ /* 0x000fe20000011412 */
[C---:B------:R-:W-:Y:S01]  /*12b0*/  VIADD R220, R188.reuse, 0x60 ;  /* 0x00000060bcdc7836 */ /* 0x040fe20000000000 */
[----:B-1----:R-:W-:Y:S01]  /*12c0*/  SHF.R.S32.HI R0, RZ, 0x1f, R188 ;  /* 0x0000001fff007819 */ /* 0x002fe200000114bc */
        /* <DEDUP_REMOVED lines=8> */
[----:B0-----:R-:W-:Y:S02]  /*1350*/  SHF.R.S32.HI R3, RZ, 0x1f, R231 ;  /* 0x0000001fff037819 */ /* 0x001fe400000114e7 */
[----:B------:R-:W-:Y:S02]  /*1360*/  SHF.R.S32.HI R3, RZ, 0x1f, R228 ;  /* 0x0000001fff037819 */ /* 0x000fe400000114e4 */
[----:B------:R-:W-:Y:S02]  /*1370*/  SHF.R.S32.HI R3, RZ, 0x1f, R225 ;  /* 0x0000001fff037819 */ /* 0x000fe400000114e1 */
[----:B------:R-:W-:-:S02]  /*1380*/  SHF.R.S32.HI R214, RZ, 0x1f, R190 ;  /* 0x0000001fffd67819 */ /* 0x000fc400000114be */
[----:B------:R-:W-:Y:S02]  /*1390*/  LEA R204, R205, UR44, 0x1 ;  /* 0x0000002ccdcc7c11 */ /* 0x000fe4000f8e08ff */
[----:B------:R-:W-:Y:S02]  /*13a0*/  SHF.R.S32.HI R4, RZ, 0x1f, R223 ;  /* 0x0000001fff047819 */ /* 0x000fe400000114df */
[----:B------:R-:W-:Y:S02]  /*13b0*/  SHF.R.S32.HI R3, RZ, 0x1f, R222 ;  /* 0x0000001fff037819 */ /* 0x000fe400000114de */
[----:B------:R-:W-:Y:S02]  /*13c0*/  SHF.R.S32.HI R0, RZ, 0x1f, R221 ;  /* 0x0000001fff007819 */ /* 0x000fe400000114dd */
[----:B------:R-:W-:Y:S02]  /*13d0*/  SHF.R.S32.HI R237, RZ, 0x1f, R220 ;  /* 0x0000001fffed7819 */ /* 0x000fe400000114dc */
[----:B------:R-:W-:-:S02]  /*13e0*/  SHF.R.S32.HI R236, RZ, 0x1f, R219 ;  /* 0x0000001fffec7819 */ /* 0x000fc400000114db */
[----:B------:R-:W-:Y:S02]  /*13f0*/  SHF.R.S32.HI R235, RZ, 0x1f, R218 ;  /* 0x0000001fffeb7819 */ /* 0x000fe400000114da */
[----:B------:R-:W-:-:S07]  /*1400*/  SHF.R.S32.HI R234, RZ, 0x1f, R217 ;  /* 0x0000001fffea7819 */ /* 0x000fce00000114d9 */
.L_x_8005:
[----:B------:R-:W-:Y:S05]  /*1410*/  YIELD ;  /* 0x0000000000007946 */ /* 0x000fea0003800000 */
[----:B------:R-:W-:Y:S01]  /*1420*/  ULDC.64 UR4, c[0x0][0xa28] ;  /* 0x00028a0000047ab9 */ /* 0x000fe20000000a00 */
[----:B0-2---:R-:W0:Y:S01]  /*1430*/  LDC.64 R6, c[0x0][0xa08] ;  /* 0x00028200ff067b82 */ /* 0x005e220000000a00 */
[----:B------:R-:W-:Y:S01]  /*1440*/  ISETP.NE.U32.AND P1, PT, RZ, UR4, PT ;  /* 0x00000004ff007c0c */ /* 0x000fe2000bf25070 */
[----:B------:R-:W-:Y:S02]  /*1450*/  IMAD.MOV.U32 R12, RZ, RZ, RZ ;  /* 0x000000ffff0c7224 */ /* 0x000fe400078e00ff */
[----:B------:R-:W-:Y:S01]  /*1460*/  IMAD.MOV.U32 R28, RZ, RZ, RZ ;  /* 0x000000ffff1c7224 */ /* 0x000fe200078e00ff */
[----:B------:R-:W-:Y:S01]  /*1470*/  ISETP.NE.AND.EX P1, PT, RZ, UR5, PT, P1 ;  /* 0x00000005ff007c0c */ /* 0x000fe2000bf25310 */
[----:B------:R-:W-:-:S02]  /*1480*/  ULDC.64 UR4, c[0x0][0xa18] ;  /* 0x0002860000047ab9 */ /* 0x000fc40000000a00 */
[----:B------:R-:W-:-:S04]  /*1490*/  ISETP.NE.U32.AND P2, PT, RZ, UR4, PT ;  /* 0x00000004ff007c0c */ /* 0x000fc8000bf45070 */
[----:B------:R-:W-:Y:S01]  /*14a0*/  ISETP.NE.AND.EX P2, PT, RZ, UR5, PT, P2 ;  /* 0x00000005ff007c0c */ /* 0x000fe2000bf45320 */
[----:B------:R-:W-:Y:S02]  /*14b0*/  ULDC.64 UR4, c[0x0][0xa08] ;  /* 0x0002820000047ab9 */ /* 0x000fe40000000a00 */
[----:B------:R-:W-:-:S03]  /*14c0*/  ISETP.NE.U32.AND P0, PT, RZ, UR4, PT ;  /* 0x00000004ff007c0c */ /* 0x000fc6000bf05070 */
[----:B---3--:R-:W1:Y:S01]  /*14d0*/  @P1 LDC.64 R4, c[0x0][0xa28] ;  /* 0x00028a00ff041b82 */ /* 0x008e620000000a00 */
[----:B------:R-:W-:Y:S01]  /*14e0*/  ISETP.NE.AND.EX P0, PT, RZ, UR5, PT, P0 ;  /* 0x00000005ff007c0c */ /* 0x000fe2000bf05300 */
[----:B0-----:R-:W-:-:S06]  /*14f0*/  IMAD.WIDE R10, R27, 0x4, R6 ;  /* 0x000000041b0a7825 */ /* 0x001fcc00078e0206 */
[----:B------:R-:W0:Y:S01]  /*1500*/  @P2 LDC.64 R8, c[0x0][0xa18] ;  /* 0x00028600ff082b82 */ /* 0x000e220000000a00 */
[----:B------:R-:W-:Y:S02]  /*1510*/  ULDC UR4, c[0x0][0x288] ;  /* 0x0000a20000047ab9 */ /* 0x000fe40000000800 */
[----:B------:R-:W-:Y:S01]  /*1520*/  IMAD.U32 R187, RZ, RZ, UR4 ;  /* 0x00000004ffbb7e24 */ /* 0x000fe2000f8e00ff */
[----:B------:R-:W-:Y:S02]  /*1530*/  ULDC.64 UR4, c[0x0][0x418] ;  /* 0x0001060000047ab9 */ /* 0x000fe40000000a00 */
[----:B------:R2:W5:Y:S01]  /*1540*/  @P0 LDG.E R28, desc[UR42][R10.64] ;  /* 0x0000002a0a1c0981 */ /* 0x000562000c1e1900 */
[----:B-1----:R-:W-:-:S05]  /*1550*/  @P1 IMAD.WIDE R4, R27, 0x4, R4 ;  /* 0x000000041b041825 */ /* 0x002fca00078e0204 */
[----:B------:R2:W5:Y:S01]  /*1560*/  @P1 LDG.E R12, desc[UR42][R4.64] ;  /* 0x0000002a040c1981 */ /* 0x000562000c1e1900 */
[----:B0-----:R-:W-:-:S05]  /*1570*/  @P2 IMAD.WIDE R6, R27, 0x4, R8 ;  /* 0x000000041b062825 */ /* 0x001fca00078e0208 */
[----:B------:R2:W5:Y:S01]  /*1580*/  @P2 LDG.E R187, desc[UR42][R6.64] ;  /* 0x0000002a06bb2981 */ /* 0x000562000c1e1900 */
[----:B------:R-:W-:-:S03]  /*1590*/  UISETP.NE.U32.AND UP0, UPT, UR4, URZ, UPT ;  /* 0x0000003f0400728c */ /* 0x000fc6000bf05070 */
[----:B------:R-:W-:Y:S01]  /*15a0*/  ULDC UR4, c[0x0][0x424] ;  /* 0x0001090000047ab9 */ /* 0x000fe20000000800 */
[----:B------:R-:W-:-:S03]  /*15b0*/  UISETP.NE.AND.EX UP0, UPT, UR5, URZ, UPT, UP0 ;  /* 0x0000003f0500728c */ /* 0x000fc6000bf05300 */
[----:B------:R-:W-:Y:S01]  /*15c0*/  ULDC UR5, c[0x0][0x2f0] ;  /* 0x0000bc0000057ab9 */ /* 0x000fe20000000800 */
[----:B------:R-:W-:-:S04]  /*15d0*/  USEL UR4, UR4, 0x1, UP0 ;  /* 0x0000000104047887 */ /* 0x000fc80008000000 */
[----:B------:R-:W-:-:S03]  /*15e0*/  UIMAD UR4, UR4, UR5, URZ ;  /* 0x00000005040472a4 */ /* 0x000fc6000f8e023f */
[----:B------:R-:W-:Y:S02]  /*15f0*/  ULDC UR5, c[0x0][0x348] ;  /* 0x0000d20000057ab9 */ /* 0x000fe40000000800 */
[----:B------:R-:W-:Y:S02]  /*1600*/  IMAD.U32 R24, RZ, RZ, UR5 ;  /* 0x00000005ff187e24 */ /* 0x000fe4000f8e00ff */
[----:B------:R-:W-:Y:S01]  /*1610*/  IMAD.U32 R29, RZ, RZ, UR4 ;  /* 0x00000004ff1d7e24 */ /* 0x000fe2000f8e00ff */
[----:B--2-4-:R-:W-:Y:S06]  /*1620*/  @P2 BRA `(.L_x_7731) ;  /* 0x0000000000242947 */ /* 0x014fec0003800000 */
        /* <DEDUP_REMOVED lines=9> */
.L_x_7731:
[----:B------:R-:W-:Y:S01]  /*16c0*/  ULDC.64 UR4, c[0x0][0xa20] ;  /* 0x0002880000047ab9 */ /* 0x000fe20000000a00 */
[C---:B------:R-:W-:Y:S01]  /*16d0*/  LOP3.LUT R3, R26.reuse, 0xff000000, RZ, 0xc0, !PT ;  /* 0xff0000001a037812 */ /* 0x040fe200078ec0ff */
[----:B------:R-:W-:Y:S01]  /*16e0*/  IMAD.MOV.U32 R209, RZ, RZ, R27 ;  /* 0x000000ffffd17224 */ /* 0x000fe200078e001b */
[----:B------:R-:W-:Y:S02]  /*16f0*/  ISETP.NE.U32.AND P1, PT, RZ, UR4, PT ;  /* 0x00000004ff007c0c */ /* 0x000fe4000bf25070 */
[C---:B------:R-:W-:Y:S02]  /*1700*/  LOP3.LUT R0, R26.reuse, 0xff0000, RZ, 0xc0, !PT ;  /* 0x00ff00001a007812 */ /* 0x040fe400078ec0ff */
[----:B------:R-:W-:Y:S02]  /*1710*/  ISETP.NE.AND.EX P1, PT, RZ, UR5, PT, P1 ;  /* 0x00000005ff007c0c */ /* 0x000fe4000bf25310 */
[----:B------:R-:W-:Y:S02]  /*1720*/  SHF.R.U32.HI R3, RZ, 0x8, R3 ;  /* 0x00000008ff037819 */ /* 0x000fe40000011603 */
[----:B------:R-:W-:-:S02]  /*1730*/  LOP3.LUT R206, R26, 0xffff, RZ, 0xc0, !PT ;  /* 0x0000ffff1ace7812 */ /* 0x000fc400078ec0ff */
[----:B------:R-:W-:-:S07]  /*1740*/  LEA.HI R208, R0, R3, RZ, 0x10 ;  /* 0x0000000300d07211 */ /* 0x000fce00078f80ff */
[----:B------:R-:W-:Y:S05]  /*1750*/  @!P1 BRA `(.L_x_7732) ;  /* 0x0000000000109947 */ /* 0x000fea0003800000 */
[----:B------:R-:W0:Y:S02]  /*1760*/  LDC.64 R4, c[0x0][0xa20] ;  /* 0x00028800ff047b82 */ /* 0x000e240000000a00 */
[----:B0-----:R-:W-:-:S05]  /*1770*/  IMAD.WIDE R4, R27, 0x4, R4 ;  /* 0x000000041b047825 */ /* 0x001fca00078e0204 */
[----:B------:R0:W5:Y:S01]  /*1780*/  LDG.E R29, desc[UR42][R4.64] ;  /* 0x0000002a041d7981 */ /* 0x000162000c1e1900 */
[----:B------:R-:W-:Y:S05]  /*1790*/  BRA `(.L_x_7733) ;  /* 0x0000000000107947 */ /* 0x000fea0003800000 */
.L_x_7732:
[----:B------:R-:W-:Y:S05]  /*17a0*/  @!P0 BRA `(.L_x_7733) ;  /* 0x00000000000c8947 */ /* 0x000fea0003800000 */
[----:B------:R-:W2:Y:S04]  /*17b0*/  LDG.E R0, desc[UR42][R10.64] ;  /* 0x0000002a0a007981 */ /* 0x000ea8000c1e1900 */
[----:B------:R-:W2:Y:S02]  /*17c0*/  LDG.E R29, desc[UR42][R10.64+0x4] ;  /* 0x0000042a0a1d7981 */ /* 0x000ea4000c1e1900 */
[----:B--2---:R-:W-:-:S07]  /*17d0*/  IMAD.IADD R29, R29, 0x1, -R0 ;  /* 0x000000011d1d7824 */ /* 0x004fce00078e0a00 */
.L_x_7733:
[----:B------:R-:W-:Y:S01]  /*17e0*/  ULDC.64 UR4, c[0x0][0xa10] ;  /* 0x0002840000047ab9 */ /* 0x000fe20000000a00 */
[----:B0-----:R-:W0:Y:S01]  /*17f0*/  LDC R4, c[0x0][0x448] ;  /* 0x00011200ff047b82 */ /* 0x001e220000000800 */
[----:B------:R-:W-:-:S04]  /*1800*/  ISETP.NE.U32.AND P0, PT, RZ, UR4, PT ;  /* 0x00000004ff007c0c */ /* 0x000fc8000bf05070 */
[----:B------:R-:W-:Y:S01]  /*1810*/  ISETP.NE.AND.EX P0, PT, RZ, UR5, PT, P0 ;  /* 0x00000005ff007c0c */ /* 0x000fe2000bf05300 */
[----:B------:R-:W-:Y:S02]  /*1820*/  ULDC.64 UR4, c[0x0][0xa30] ;  /* 0x00028c0000047ab9 */ /* 0x000fe40000000a00 */
[----:B------:R-:W-:-:S04]  /*1830*/  ISETP.NE.U32.AND P1, PT, RZ, UR4, PT ;  /* 0x00000004ff007c0c */ /* 0x000fc8000bf25070 */
[----:B------:R-:W-:-:S06]  /*1840*/  ISETP.NE.AND.EX P1, PT, RZ, UR5, PT, P1 ;  /* 0x00000005ff007c0c */ /* 0x000fcc000bf25310 */
[----:B------:R-:W1:Y:S08]  /*1850*/  @P0 LDC.64 R6, c[0x0][0xa10] ;  /* 0x00028400ff060b82 */ /* 0x000e700000000a00 */
[----:B------:R-:W2:Y:S01]  /*1860*/  @P1 LDC.64 R8, c[0x0][0xa30] ;  /* 0x00028c00ff081b82 */ /* 0x000ea20000000a00 */
[----:B-1----:R-:W-:-:S05]  /*1870*/  @P0 IMAD.WIDE R6, R27, 0x4, R6 ;  /* 0x000000041b060825 */ /* 0x002fca00078e0206 */
[----:B------:R-:W3:Y:S04]  /*1880*/  @P0 LDG.E R0, desc[UR42][R6.64] ;  /* 0x0000002a06000981 */ /* 0x000ee8000c1e1900 */
[----:B------:R-:W3:Y:S01]  /*1890*/  @P0 LDG.E R3, desc[UR42][R6.64+0x4] ;  /* 0x0000042a06030981 */ /* 0x000ee2000c1e1900 */
[----:B-----5:R-:W-:Y:S02]  /*18a0*/  IMAD.MOV.U32 R112, RZ, RZ, R29 ;  /* 0x000000ffff707224 */ /* 0x020fe400078e001d */
[----:B--2---:R-:W-:-:S05]  /*18b0*/  @P1 IMAD.WIDE R8, R27, 0x4, R8 ;  /* 0x000000041b081825 */ /* 0x004fca00078e0208 */
[----:B------:R1:W5:Y:S01]  /*18c0*/  @P1 LDG.E R112, desc[UR42][R8.64] ;  /* 0x0000002a08701981 */ /* 0x000362000c1e1900 */
[----:B0-----:R-:W-:Y:S01]  /*18d0*/  ISETP.NE.AND P1, PT, R4, 0x1, PT ;  /* 0x000000010400780c */ /* 0x001fe20003f25270 */
[----:B------:R-:W-:Y:S01]  /*18e0*/  IMAD.SHL.U32 R192, R25, 0x80, RZ ;  /* 0x0000008019c07824 */ /* 0x000fe200078e00ff */
[----:B------:R-:W0:Y:S01]  /*18f0*/  LDC.64 R4, c[0x0][0x9e0] ;  /* 0x00027800ff047b82 */ /* 0x000e220000000a00 */
[----:B------:R-:W-:-:S10]  /*1900*/  IMAD.IADD R13, R29, 0x1, -R12 ;  /* 0x000000011d0d7824 */ /* 0x000fd400078e0a0c */
[----:B------:R-:W2:Y:S08]  /*1910*/  @P1 LDC R11, c[0x0][0x44c] ;  /* 0x00011300ff0b1b82 */ /* 0x000eb00000000800 */
[----:B------:R-:W4:Y:S01]  /*1920*/  @P1 LDC R10, c[0x0][0x450] ;  /* 0x00011400ff0a1b82 */ /* 0x000f220000000800 */
[----:B0-----:R-:W-:Y:S01]  /*1930*/  ISETP.GE.AND P2, PT, R5, 0x1, PT ;  /* 0x000000010500780c */ /* 0x001fe20003f46270 */
[----:B---3--:R-:W-:-:S02]  /*1940*/  @P0 IMAD.IADD R24, R3, 0x1, -R0 ;  /* 0x0000000103180824 */ /* 0x008fc400078e0a00 */
[----:B------:R-:W-:Y:S02]  /*1950*/  VIADD R0, R192, 0x7f ;  /* 0x0000007fc0007836 */ /* 0x000fe40000000000 */
[----:B------:R-:W-:Y:S02]  /*1960*/  IMAD.IADD R189, R13, 0x1, R24 ;  /* 0x000000010dbd7824 */ /* 0x000fe400078e0218 */
[----:B--2---:R-:W-:-:S03]  /*1970*/  @P1 IMAD.HI.U32 R3, R0, R11, RZ ;  /* 0x0000000b00031227 */ /* 0x004fc600078e00ff */
[C---:B------:R-:W-:Y:S01]  /*1980*/  IADD3 R7, R189.reuse, 0x1, -R187 ;  /* 0x00000001bd077810 */ /* 0x040fe20007ffe8bb */
[----:B------:R-:W-:Y:S01]  /*1990*/  IMAD.MOV.U32 R6, RZ, RZ, R0 ;  /* 0x000000ffff067224 */ /* 0x000fe200078e0000 */
[----:B----4-:R-:W-:Y:S01]  /*19a0*/  @P1 SHF.R.U32.HI R6, RZ, R10, R3 ;  /* 0x0000000aff061219 */ /* 0x010fe20000011603 */
[----:B------:R-:W-:-:S04]  /*19b0*/  VIADD R0, R189, 0x7f ;  /* 0x0000007fbd007836 */ /* 0x000fc80000000000 */
[----:B-1----:R-:W-:Y:S01]  /*19c0*/  IMAD.IADD R9, R7, 0x1, R6 ;  /* 0x0000000107097824 */ /* 0x002fe200078e0206 */
[----:B------:R-:W-:-:S03]  /*19d0*/  SHF.R.S32.HI R3, RZ, 0x1f, R0 ;  /* 0x0000001fff037819 */ /* 0x000fc60000011400 */
[----:B------:R-:W-:Y:S01]  /*19e0*/  IMAD.IADD R4, R9, 0x1, R4 ;  /* 0x0000000109047824 */ /* 0x000fe200078e0204 */
[----:B------:R-:W-:-:S04]  /*19f0*/  LEA.HI R3, R3, R0, RZ, 0x7 ;  /* 0x0000000003037211 */ /* 0x000fc800078f38ff */
[----:B------:R-:W-:Y:S01]  /*1a00*/  SHF.R.S32.HI R126, RZ, 0x7, R3 ;  /* 0x00000007ff7e7819 */ /* 0x000fe20000011403 */
        /* <DEDUP_REMOVED lines=12> */
.L_x_7736:
[----:B------:R-:W-:-:S13]  /*1ad0*/  ISETP.NE.AND P0, PT, R5, 0x1, PT ;  /* 0x000000010500780c */ /* 0x000fda0003f05270 */
[----:B------:R-:W0:Y:S02]  /*1ae0*/  @P0 LDC.64 R6, c[0x0][0x9e8] ;  /* 0x00027a00ff060b82 */ /* 0x000e240000000a00 */
[----:B0-----:R-:W-:-:S05]  /*1af0*/  @P0 IMAD.HI.U32 R6, R0, R6, RZ ;  /* 0x0000000600060227 */ /* 0x001fca00078e00ff */
[----:B------:R-:W-:-:S07]  /*1b00*/  @P0 SHF.R.U32.HI R0, RZ, R7, R6 ;  /* 0x00000007ff000219 */ /* 0x000fce0000011606 */
.L_x_7737:
[----:B------:R-:W-:Y:S05]  /*1b10*/  BSYNC B0 ;  /* 0x0000000000007941 */ /* 0x000fea0003800000 */
.L_x_7735:
[----:B------:R-:W-:-:S05]  /*1b20*/  IMAD R3, R0, R5, R5 ;  /* 0x0000000500037224 */ /* 0x000fca00078e0205 */
[----:B------:R-:W-:-:S07]  /*1b30*/  VIMNMX R4, R4, R3, PT ;  /* 0x0000000304047248 */ /* 0x000fce0003fe0100 */
.L_x_7734:
        /* <DEDUP_REMOVED lines=25> */
.L_x_7740:
[----:B------:R-:W-:-:S13]  /*1cd0*/  ISETP.NE.AND P0, PT, R5, 0x1, PT ;  /* 0x000000010500780c */ /* 0x000fda0003f05270 */
[----:B------:R-:W0:Y:S02]  /*1ce0*/  @P0 LDC.64 R6, c[0x0][0x9e8] ;  /* 0x00027a00ff060b82 */ /* 0x000e240000000a00 */
[----:B0-----:R-:W-:-:S05]  /*1cf0*/  @P0 IMAD.HI.U32 R4, R0, R6, RZ ;  /* 0x0000000600040227 */ /* 0x001fca00078e00ff */
[----:B------:R-:W-:-:S07]  /*1d00*/  @P0 SHF.R.U32.HI R0, RZ, R7, R4 ;  /* 0x00000007ff000219 */ /* 0x000fce0000011604 */
.L_x_7741:
[----:B------:R-:W-:Y:S05]  /*1d10*/  BSYNC B0 ;  /* 0x0000000000007941 */ /* 0x000fea0003800000 */
.L_x_7739:
[----:B------:R-:W-:-:S05]  /*1d20*/  IMAD R0, R0, R5, RZ ;  /* 0x0000000500007224 */ /* 0x000fca00078e02ff */
[----:B------:R-:W-:-:S07]  /*1d30*/  VIMNMX R3, R3, R0, !PT ;  /* 0x0000000003037248 */ /* 0x000fce0007fe0100 */
.L_x_7738:
[----:B------:R-:W-:Y:S01]  /*1d40*/  SHF.R.S32.HI R0, RZ, 0x1f, R3 ;  /* 0x0000001fff007819 */ /* 0x000fe20000011403 */
[----:B------:R-:W-:Y:S01]  /*1d50*/  BSSY B0, `(.L_x_7742) ;  /* 0x0000028000007945 */ /* 0x000fe20003800000 */
[----:B------:R-:W-:Y:S02]  /*1d60*/  LOP3.LUT R215, R208, 0xff, RZ, 0xc0, !PT ;  /* 0x000000ffd0d77812 */ /* 0x000fe400078ec0ff */
[----:B------:R-:W-:Y:S02]  /*1d70*/  LEA.HI R0, R0, R3, RZ, 0x7 ;  /* 0x0000000300007211 */ /* 0x000fe400078f38ff */
[----:B------:R-:W-:Y:S02]  /*1d80*/  SHF.R.U32.HI R208, RZ, 0x10, R208 ;  /* 0x00000010ffd07819 */ /* 0x000fe400000116d0 */
[----:B------:R-:W-:-:S04]  /*1d90*/  SHF.R.S32.HI R0, RZ, 0x7, R0 ;  /* 0x00000007ff007819 */ /* 0x000fc80000011400 */
[----:B------:R-:W-:Y:S01]  /*1da0*/  VIMNMX R9, RZ, R0, !PT ;  /* 0x00000000ff097248 */ /* 0x000fe20007fe0100 */
[----:B------:R-:W-:-:S03]  /*1db0*/  IMAD.MOV.U32 R0, RZ, RZ, RZ ;  /* 0x000000ffff007224 */ /* 0x000fc600078e00ff */
[----:B------:R-:W-:-:S13]  /*1dc0*/  ISETP.GT.AND P0, PT, R8, R9, PT ;  /* 0x000000090800720c */ /* 0x000fda0003f04270 */
[----:B------:R-:W-:Y:S05]  /*1dd0*/  @!P0 BRA `(.L_x_7743) ;  /* 0x00000000007c8947 */ /* 0x000fea0003800000 */
        /* <DEDUP_REMOVED lines=31> */
.L_x_7743:
[----:B------:R-:W-:Y:S05]  /*1fd0*/  BSYNC B0 ;  /* 0x0000000000007941 */ /* 0x000fea0003800000 */
.L_x_7742:
[----:B------:R-:W-:-:S05]  /*1fe0*/  IMAD R3, R215, R0, R9 ;  /* 0x00000000d7037224 */ /* 0x000fca00078e0209 */
        /* <DEDUP_REMOVED lines=11> */
[----:B------:R-:W-:Y:S02]  /*20a0*/  @P0 SHF.R.S32.HI R26, RZ, 0x7, R3 ;  /* 0x00000007ff1a0819 */ /* 0x000fe40000011403 */
[----:B------:R-:W-:Y:S02]  /*20b0*/  PLOP3.LUT P0, PT, PT, PT, PT, 0x80, 0x0 ;  /* 0x000000000000781c */ /* 0x000fe40003f0f070 */
        /* <DEDUP_REMOVED lines=22> */
.L_x_7746:
[----:B------:R-:W-:Y:S05]  /*2220*/  BSYNC B6 ;  /* 0x0000000000067941 */ /* 0x000fea0003800000 */
.L_x_7745:
        /* <DEDUP_REMOVED lines=20> */
.L_x_7748:
[----:B------:R-:W-:Y:S05]  /*2370*/  BSYNC B6 ;  /* 0x0000000000067941 */ /* 0x000fea0003800000 */
.L_x_7747:
[----:B------:R-:W-:Y:S01]  /*2380*/  ULDC.64 UR4, c[0x0][0x9f8] ;  /* 0x00027e0000047ab9 */ /* 0x000fe20000000a00 */
[----:B------:R-:W2:Y:S01]  /*2390*/  LDL.LU R20, [R1+0x10] ;  /* 0x0000100001147983 */ /* 0x000ea20000300800 */
[----:B------:R-:W-:Y:S01]  /*23a0*/  ISETP.NE.U32.AND P0, PT, RZ, UR4, PT ;  /* 0x00000004ff007c0c */ /* 0x000fe2000bf05070 */
[----:B------:R-:W0:Y:S03]  /*23b0*/  LDC.64 R98, c[0x0][0x300] ;  /* 0x0000c000ff627b82 */ /* 0x000e260000000a00 */
[----:B------:R-:W-:Y:S01]  /*23c0*/  ISETP.NE.AND.EX P0, PT, RZ, UR5, PT, P0 ;  /* 0x00000005ff007c0c */ /* 0x000fe2000bf05300 */
[----:B------:R-:W1:Y:S01]  /*23d0*/  S2R R30, SR_TID.X ;  /* 0x00000000001e7919 */ /* 0x000e620000002100 */
[----:B------:R-:W-:Y:S01]  /*23e0*/  IMAD.IADD R28, R28, 0x1, R29 ;  /* 0x000000011c1c7824 */ /* 0x000fe200078e021d */
[----:B------:R-:W-:Y:S02]  /*23f0*/  ULDC.64 UR4, c[0x0][0xa08] ;  /* 0x0002820000047ab9 */ /* 0x000fe40000000a00 */
[----:B------:R-:W3:Y:S08]  /*2400*/  LDC R33, c[0x0][0x3f4] ;  /* 0x0000fd00ff217b82 */ /* 0x000ef00000000800 */
[----:B------:R-:W4:Y:S02]  /*2410*/  @P0 LDC.64 R4, c[0x0][0x9f8] ;  /* 0x00027e00ff040b82 */ /* 0x000f240000000a00 */
[----:B----4-:R-:W-:-:S05]  /*2420*/  @P0 IMAD.WIDE R4, R27, 0x4, R4 ;  /* 0x000000041b040825 */ /* 0x010fca00078e0204 */
[----:B------:R4:W2:Y:S01]  /*2430*/  @P0 LDG.E R27, desc[UR42][R4.64] ;  /* 0x0000002a041b0981 */ /* 0x0008a2000c1e1900 */
[----:B------:R-:W-:Y:S01]  /*2440*/  SHF.R.S32.HI R39, RZ, 0x1f, R28 ;  /* 0x0000001fff277819 */ /* 0x000fe2000001141c */
[-C--:B0-----:R-:W-:Y:S01]  /*2450*/  IMAD.WIDE.U32 R6, R28, R98.reuse, RZ ;  /* 0x000000621c067225 */ /* 0x081fe200078e00ff */
[----:B------:R-:W-:Y:S02]  /*2460*/  ISETP.NE.U32.AND P0, PT, RZ, UR4, PT ;  /* 0x00000004ff007c0c */ /* 0x000fe4000bf05070 */
[----:B-1----:R-:W-:Y:S01]  /*2470*/  SHF.R.U32.HI R30, RZ, 0x7, R30 ;  /* 0x00000007ff1e7819 */ /* 0x002fe2000001161e */
[-C--:B------:R-:W-:Y:S01]  /*2480*/  IMAD R0, R39, R98.reuse, RZ ;  /* 0x0000006227007224 */ /* 0x080fe200078e02ff */
[----:B------:R-:W-:Y:S01]  /*2490*/  ISETP.NE.AND.EX P0, PT, RZ, UR5, PT, P0 ;  /* 0x00000005ff007c0c */ /* 0x000fe2000bf05300 */
[----:B------:R-:W-:Y:S01]  /*24a0*/  ULDC.64 UR4, c[0x0][0x308] ;  /* 0x0000c20000047ab9 */ /* 0x000fe20000000a00 */
[----:B------:R-:W-:Y:S01]  /*24b0*/  ISETP.NE.AND P6, PT, R30, 0x1, PT ;  /* 0x000000011e00780c */ /* 0x000fe20003fc5270 */
[----:B------:R-:W-:Y:S01]  /*24c0*/  IMAD R3, R28, R99, R0 ;  /* 0x000000631c037224 */ /* 0x000fe200078e0200 */
[----:B---3--:R-:W-:Y:S01]  /*24d0*/  ISETP.GE.AND P1, PT, R16, R33, PT ;  /* 0x000000211000720c */ /* 0x008fe20003f26270 */
[----:B------:R-:W-:Y:S01]  /*24e0*/  IMAD.SHL.U32 R32, R23, 0x40, RZ ;  /* 0x0000004017207824 */ /* 0x000fe200078e00ff */
[----:B-----5:R-:W-:Y:S01]  /*24f0*/  SHF.R.S32.HI R29, RZ, 0x1f, R112 ;  /* 0x0000001fff1d7819 */ /* 0x020fe20000011470 */
[----:B------:R-:W-:Y:S01]  /*2500*/  IMAD.IADD R7, R7, 0x1, R3 ;  /* 0x0000000107077824 */ /* 0x000fe200078e0203 */
[----:B------:R-:W-:Y:S01]  /*2510*/  SHF.R.U32.HI R31, RZ, 0x3, R198 ;  /* 0x00000003ff1f7819 */ /* 0x000fe200000116c6 */
[----:B------:R-:W-:Y:S01]  /*2520*/  IMAD.SHL.U32 R88, R98, 0x20, RZ ;  /* 0x0000002062587824 */ /* 0x000fe200078e00ff */
[----:B------:R-:W-:Y:S01]  /*2530*/  SHF.R.U32.HI R21, RZ, 0x3, R197 ;  /* 0x00000003ff157819 */ /* 0x000fe200000116c5 */
[----:B----4-:R-:W-:Y:S01]  /*2540*/  IMAD.WIDE.U32 R4, R206, UR4, R6 ;  /* 0x00000004ce047c25 */ /* 0x010fe2000f8e0006 */
[----:B------:R-:W-:Y:S01]  /*2550*/  SHF.L.U64.HI R89, R98, 0x5, R99 ;  /* 0x0000000562597819 */ /* 0x000fe20000010263 */
[----:B------:R-:W0:Y:S01]  /*2560*/  LDC.64 R6, c[0x0][0x3f8] ;  /* 0x0000fe00ff067b82 */ /* 0x000e220000000a00 */
[----:B------:R-:W-:Y:S01]  /*2570*/  SHF.R.S32.HI R116, RZ, 0x1f, R212 ;  /* 0x0000001fff747819 */ /* 0x000fe200000114d4 */
[----:B------:R-:W-:Y:S01]  /*2580*/  IMAD R5, R206, UR5, R5 ;  /* 0x00000005ce057c24 */ /* 0x000fe2000f8e0205 */
[----:B------:R-:W-:Y:S01]  /*2590*/  ULDC.64 UR4, c[0x0][0x310] ;  /* 0x0000c40000047ab9 */ /* 0x000fe20000000a00 */
[----:B------:R-:W-:Y:S01]  /*25a0*/  IMAD.WIDE.U32 R128, R23, R98, R88 ;  /* 0x0000006217807225 */ /* 0x000fe200078e0058 */
[----:B------:R-:W-:-:S02]  /*25b0*/  SHF.R.S32.HI R115, RZ, 0x1f, R211 ;  /* 0x0000001fff737819 */ /* 0x000fc400000114d3 */
[----:B------:R-:W-:Y:S01]  /*25c0*/  SHF.R.S32.HI R114, RZ, 0x1f, R210 ;  /* 0x0000001fff727819 */ /* 0x000fe200000114d2 */
[----:B------:R-:W-:-:S04]  /*25d0*/  IMAD.WIDE.U32 R40, R23, R98, R16 ;  /* 0x0000006217287225 */ /* 0x000fc800078e0010 */
[----:B------:R-:W-:Y:S02]  /*25e0*/  VIADD R124, R30, 0x8 ;  /* 0x000000081e7c7836 */ /* 0x000fe40000000000 */
[----:B------:R-:W-:Y:S02]  /*25f0*/  IMAD.SHL.U32 R110, R33, 0x2, RZ ;  /* 0x00000002216e7824 */ /* 0x000fe400078e00ff */
[----:B------:R-:W-:Y:S02]  /*2600*/  IMAD.SHL.U32 R125, R98, 0x80, RZ ;  /* 0x00000080627d7824 */ /* 0x000fe400078e00ff */
[CC--:B0-----:R-:W-:Y:S01]  /*2610*/  IMAD.WIDE.U32 R92, R23.reuse, R6.reuse, R18 ;  /* 0x00000006175c7225 */ /* 0x0c1fe200078e0012 */
[C-C-:B------:R-:W-:Y:S02]  /*2620*/  SHF.L.U64.HI R15, R6.reuse, 0x6, R7.reuse ;  /* 0x00000006060f7819 */ /* 0x140fe40000010207 */
[----:B------:R-:W-:Y:S01]  /*2630*/  SHF.L.U64.HI R14, R6, 0x7, R7 ;  /* 0x00000007060e7819 */ /* 0x000fe20000010207 */
[----:B------:R-:W-:-:S04]  /*2640*/  IMAD.WIDE.U32 R90, R23, R6, R16 ;  /* 0x00000006175a7225 */ /* 0x000fc800078e0010 */
[----:B------:R-:W-:Y:S02]  /*2650*/  IMAD R12, R29, R6, RZ ;  /* 0x000000061d0c7224 */ /* 0x000fe400078e02ff */
[----:B------:R-:W-:Y:S02]  /*2660*/  IMAD.SHL.U32 R13, R6, 0x20, RZ ;  /* 0x00000020060d7824 */ /* 0x000fe400078e00ff */
[----:B------:R-:W-:Y:S02]  /*2670*/  IMAD R35, R112, R7, R12 ;  /* 0x0000000770237224 */ /* 0x000fe400078e020c */
[----:B------:R-:W-:Y:S01]  /*2680*/  IMAD.SHL.U32 R12, R6, 0x40, RZ ;  /* 0x00000040060c7824 */ /* 0x000fe200078e00ff */
[----:B--2---:R-:W-:-:S04]  /*2690*/  LOP3.LUT R20, R20, 0xfffffffe, RZ, 0xc0, !PT ;  /* 0xfffffffe14147812 */ /* 0x004fc800078ec0ff */
[----:B------:R-:W-:-:S05]  /*26a0*/  @P1 LOP3.LUT R20, R20, 0x1, RZ, 0xfc, !PT ;  /* 0x0000000114141812 */ /* 0x000fca00078efcff */
[----:B------:R0:W-:Y:S02]  /*26b0*/  STL [R1+0x10], R20 ;  /* 0x0000101401007387 */ /* 0x0001e40000100800 */
[----:B0-----:R-:W-:Y:S02]  /*26c0*/  SHF.R.U32.HI R20, RZ, 0x3, R196 ;  /* 0x00000003ff147819 */ /* 0x001fe400000116c4 */
[----:B------:R-:W-:Y:S02]  /*26d0*/  SHF.R.S32.HI R0, RZ, 0x1f, R27 ;  /* 0x0000001fff007819 */ /* 0x000fe4000001141b */
[----:B------:R-:W-:Y:S02]  /*26e0*/  SEL R27, R27, RZ, !P0 ;  /* 0x000000ff1b1b7207 */ /* 0x000fe40004000000 */
[----:B------:R-:W-:Y:S02]  /*26f0*/  SEL R3, R0, RZ, !P0 ;  /* 0x000000ff00037207 */ /* 0x000fe40004000000 */
[----:B------:R-:W-:Y:S01]  /*2700*/  IADD3 R42, P0, R23, R28, RZ ;  /* 0x0000001c172a7210 */ /* 0x000fe20007f1e0ff */
[----:B------:R-:W-:Y:S01]  /*2710*/  IMAD.WIDE.U32 R96, R27, UR4, R4 ;  /* 0x000000041b607c25 */ /* 0x000fe2000f8e0004 */
[----:B------:R-:W-:Y:S01]  /*2720*/  SHF.L.U64.HI R28, R98, 0x6, R99 ;  /* 0x00000006621c7819 */ /* 0x000fe20000010263 */
[----:B------:R-:W0:Y:S02]  /*2730*/  LDC.64 R4, c[0x0][0x408] ;  /* 0x00010200ff047b82 */ /* 0x000e240000000a00 */
[----:B------:R-:W-:-:S02]  /*2740*/  IMAD R0, R3, UR4, RZ ;  /* 0x0000000403007c24 */ /* 0x000fc4000f8e02ff */
[----:B------:R-:W-:Y:S01]  /*2750*/  IMAD.X R43, R216, 0x1, R39, P0 ;  /* 0x00000001d82b7824 */ /* 0x000fe200000e0627 */
[----:B------:R-:W-:Y:S01]  /*2760*/  IADD3 R39, P3, R96, 0x40, RZ ;  /* 0x0000004060277810 */ /* 0x000fe20007f7e0ff */
[----:B------:R-:W-:Y:S01]  /*2770*/  IMAD R37, R27, UR5, R0 ;  /* 0x000000051b257c24 */ /* 0x000fe2000f8e0200 */
[----:B------:R-:W-:Y:S05]  /*2780*/  @!P6 WARPSYNC.ALL ;  /* 0x000000000000e948 */ /* 0x000fea0003800000 */
[----:B------:R-:W-:Y:S01]  /*2790*/  ULDC.64 UR4, c[0x0][0x330] ;  /* 0x0000cc0000047ab9 */ /* 0x000fe20000000a00 */
[----:B------:R-:W-:Y:S01]  /*27a0*/  IMAD.IADD R36, R97, 0x1, R37 ;  /* 0x0000000161247824 */ /* 0x000fe200078e0225 */
[----:B------:R-:W-:Y:S01]  /*27b0*/  @!P6 BAR.SYNC.DEFER_BLOCKING 0x9, 0x100 ;  /* 0x024400000000eb1d */ /* 0x000fe20000010000 */
[----:B------:R-:W-:Y:S01]  /*27c0*/  IMAD.WIDE.U32 R8, R206, UR4, R16 ;  /* 0x00000004ce087c25 */ /* 0x000fe2000f8e0010 */
[----:B------:R-:W-:-:S03]  /*27d0*/  IADD3 R37, P0, R96, R40, RZ ;  /* 0x0000002860257210 */ /* 0x000fc60007f1e0ff */
[----:B------:R-:W-:Y:S01]  /*27e0*/  IMAD R9, R206, UR5, R9 ;  /* 0x00000005ce097c24 */ /* 0x000fe2000f8e0209 */
[----:B------:R-:W-:Y:S01]  /*27f0*/  ULDC.64 UR4, c[0x0][0x338] ;  /* 0x0000ce0000047ab9 */ /* 0x000fe20000000a00 */
[----:B------:R-:W-:Y:S02]  /*2800*/  IMAD.X R104, RZ, RZ, R36, P3 ;  /* 0x000000ffff687224 */ /* 0x000fe400018e0624 */
[----:B------:R-:W-:Y:S01]  /*2810*/  IMAD R0, R3, UR4, RZ ;  /* 0x0000000403007c24 */ /* 0x000fe2000f8e02ff */
[----:B------:R-:W-:Y:S01]  /*2820*/  SEL R3, R33, RZ, P1 ;  /* 0x000000ff21037207 */ /* 0x000fe20000800000 */
[C---:B------:R-:W-:Y:S01]  /*2830*/  IMAD.WIDE.U32 R94, R27.reuse, UR4, R8 ;  /* 0x000000041b5e7c25 */ /* 0x040fe2000f8e0008 */
[----:B------:R-:W-:Y:S02]  /*2840*/  ULDC UR4, c[0x0][0x2f4] ;  /* 0x0000bd0000047ab9 */ /* 0x000fe40000000800 */
[----:B------:R-:W-:Y:S01]  /*2850*/  ISETP.GE.AND P2, PT, R16, UR4, PT ;  /* 0x0000000410007c0c */ /* 0x000fe2000bf46270 */
[----:B------:R-:W-:-:S02]  /*2860*/  IMAD R47, R27, UR5, R0 ;  /* 0x000000051b2f7c24 */ /* 0x000fc4000f8e0200 */
[----:B------:R-:W-:Y:S02]  /*2870*/  IMAD R0, R216, R6, RZ ;  /* 0x00000006d8007224 */ /* 0x000fe400078e02ff */
[----:B------:R-:W-:Y:S02]  /*2880*/  IMAD.IADD R3, R16, 0x1, R3 ;  /* 0x0000000110037824 */ /* 0x000fe400078e0203 */
[C---:B------:R-:W-:Y:S02]  /*2890*/  IMAD R9, R23.reuse, R7, R0 ;  /* 0x0000000717097224 */ /* 0x040fe400078e0200 */
[-C--:B0-----:R-:W-:Y:S02]  /*28a0*/  IMAD R0, R216, R4.reuse, RZ ;  /* 0x00000004d8007224 */ /* 0x081fe400078e02ff */
[----:B------:R-:W-:-:S04]  /*28b0*/  IMAD.WIDE.U32 R86, R23, R4, R18 ;  /* 0x0000000417567225 */ /* 0x000fc800078e0012 */
[C---:B------:R-:W-:Y:S01]  /*28c0*/  IMAD R11, R23.reuse, R5, R0 ;  /* 0x00000005170b7224 */ /* 0x040fe200078e0200 */
[----:B------:R-:W-:Y:S01]  /*28d0*/  SHF.R.S32.HI R0, RZ, 0x1f, R3 ;  /* 0x0000001fff007819 */ /* 0x000fe20000011403 */
[----:B------:R-:W-:-:S03]  /*28e0*/  IMAD.WIDE.U32 R84, R23, R4, R16 ;  /* 0x0000000417547225 */ /* 0x000fc600078e0010 */
[CC--:B------:R-:W-:Y:S01]  /*28f0*/  LEA.HI R45, R0.reuse, R3.reuse, RZ, 0x3 ;  /* 0x00000003002d7211 */ /* 0x0c0fe200078f18ff */
[----:B------:R-:W-:Y:S01]  /*2900*/  IMAD.IADD R93, R93, 0x1, R9 ;  /* 0x000000015d5d7824 */ /* 0x000fe200078e0209 */
[----:B------:R-:W-:Y:S01]  /*2910*/  LEA.HI R8, R0, R3, RZ, 0x6 ;  /* 0x0000000300087211 */ /* 0x000fe200078f30ff */
[----:B------:R-:W-:Y:S01]  /*2920*/  IMAD.IADD R91, R9, 0x1, R91 ;  /* 0x00000001095b7824 */ /* 0x000fe200078e025b */
[----:B------:R-:W-:Y:S01]  /*2930*/  LOP3.LUT R0, R45, 0x38, RZ, 0xc0, !PT ;  /* 0x000000382d007812 */ /* 0x000fe200078ec0ff */
[----:B------:R-:W-:Y:S01]  /*2940*/  IMAD.IADD R87, R87, 0x1, R11 ;  /* 0x0000000157577824 */ /* 0x000fe200078e020b */
[----:B------:R-:W-:Y:S01]  /*2950*/  LOP3.LUT R9, R198, 0x38, R45, 0xf8, !PT ;  /* 0x00000038c6097812 */ /* 0x000fe200078ef82d */
[----:B------:R-:W-:Y:S01]  /*2960*/  IMAD.IADD R85, R11, 0x1, R85 ;  /* 0x000000010b557824 */ /* 0x000fe200078e0255 */
[--C-:B------:R-:W-:Y:S01]  /*2970*/  LOP3.LUT R10, R197, 0x38, R45.reuse, 0xf8, !PT ;  /* 0x00000038c50a7812 */ /* 0x100fe200078ef82d */
[----:B------:R-:W-:Y:S01]  /*2980*/  IMAD.SHL.U32 R8, R8, 0x80, RZ ;  /* 0x0000008008087824 */ /* 0x000fe200078e00ff */
[----:B------:R-:W-:Y:S01]  /*2990*/  LOP3.LUT R11, R196, 0x38, R45, 0xf8, !PT ;  /* 0x00000038c40b7812 */ /* 0x000fe200078ef82d */
[----:B------:R-:W-:Y:S01]  /*29a0*/  IMAD R29, R29, R4, RZ ;  /* 0x000000041d1d7224 */ /* 0x000fe200078e02ff */
[----:B------:R-:W-:Y:S01]  /*29b0*/  LOP3.LUT R3, R0, 0x1c0, R32, 0xf8, !PT ;  /* 0x000001c000037812 */ /* 0x000fe200078ef820 */
[----:B------:R-:W-:Y:S01]  /*29c0*/  IMAD R0, R216, R98, RZ ;  /* 0x00000062d8007224 */ /* 0x000fe200078e02ff */
[----:B------:R-:W-:Y:S01]  /*29d0*/  LOP3.LUT R8, R8, 0xffffe000, RZ, 0xc0, !PT ;  /* 0xffffe00008087812 */ /* 0x000fe200078ec0ff */
[----:B------:R-:W-:Y:S01]  /*29e0*/  IMAD.WIDE.U32 R92, R112, R6, R92 ;  /* 0x00000006705c7225 */ /* 0x000fe200078e005c */
[----:B------:R-:W-:-:S02]  /*29f0*/  LOP3.LUT R9, R9, R31, RZ, 0x3c, !PT ;  /* 0x0000001f09097212 */ /* 0x000fc400078e3cff */
[----:B------:R-:W-:Y:S01]  /*2a00*/  LOP3.LUT R27, R10, R21, RZ, 0x3c, !PT ;  /* 0x000000150a1b7212 */ /* 0x000fe200078e3cff */
[----:B------:R-:W-:Y:S01]  /*2a10*/  IMAD R31, R23, R99, R0 ;  /* 0x00000063171f7224 */ /* 0x000fe200078e0200 */
[----:B------:R-:W-:Y:S01]  /*2a20*/  LOP3.LUT R11, R11, R20, RZ, 0x3c, !PT ;  /* 0x000000140b0b7212 */ /* 0x000fe200078e3cff */
[C---:B------:R-:W-:Y:S01]  /*2a30*/  IMAD.WIDE.U32 R90, R112.reuse, R6, R90 ;  /* 0x00000006705a7225 */ /* 0x040fe200078e005a */
[----:B------:R-:W-:Y:S02]  /*2a40*/  LOP3.LUT R3, R3, R202, RZ, 0x3c, !PT ;  /* 0x000000ca03037212 */ /* 0x000fe400078e3cff */
[-C--:B------:R-:W-:Y:S01]  /*2a50*/  IADD3 R108, R9, R8.reuse, R201 ;  /* 0x00000008096c7210 */ /* 0x080fe20007ffe0c9 */
[C---:B------:R-:W-:Y:S01]  /*2a60*/  IMAD R101, R112.reuse, R5, R29 ;  /* 0x0000000570657224 */ /* 0x040fe200078e021d */
[----:B------:R-:W-:Y:S01]  /*2a70*/  IADD3 R27, R27, R8, R200 ;  /* 0x000000081b1b7210 */ /* 0x000fe20007ffe0c8 */
[----:B------:R-:W-:Y:S01]  /*2a80*/  IMAD.WIDE.U32 R86, R112, R4, R86 ;  /* 0x0000000470567225 */ /* 0x000fe200078e0056 */
[----:B------:R-:W-:-:S02]  /*2a90*/  IADD3 R21, R11, R8, R199 ;  /* 0x000000080b157210 */ /* 0x000fc40007ffe0c7 */
[----:B------:R-:W-:Y:S01]  /*2aa0*/  IADD3 R109, R3, R8, R203 ;  /* 0x00000008036d7210 */ /* 0x000fe20007ffe0cb */
[C---:B------:R-:W-:Y:S01]  /*2ab0*/  IMAD.SHL.U32 R11, R6.reuse, 0x80, RZ ;  /* 0x00000080060b7824 */ /* 0x040fe200078e00ff */
[----:B------:R-:W-:Y:S01]  /*2ac0*/  SHF.L.U64.HI R20, R6, 0x5, R7 ;  /* 0x0000000506147819 */ /* 0x000fe20000010207 */
[C---:B------:R-:W-:Y:S01]  /*2ad0*/  IMAD.SHL.U32 R7, R4.reuse, 0x20, RZ ;  /* 0x0000002004077824 */ /* 0x040fe200078e00ff */
[C-C-:B------:R-:W-:Y:S01]  /*2ae0*/  SHF.L.U64.HI R10, R4.reuse, 0x5, R5.reuse ;  /* 0x00000005040a7819 */ /* 0x140fe20000010205 */
[C---:B------:R-:W-:Y:S01]  /*2af0*/  IMAD.SHL.U32 R6, R4.reuse, 0x40, RZ ;  /* 0x0000004004067824 */ /* 0x040fe200078e00ff */
[----:B------:R-:W-:Y:S01]  /*2b00*/  SHF.L.U64.HI R9, R4, 0x6, R5 ;  /* 0x0000000604097819 */ /* 0x000fe20000010205 */
[----:B------:R-:W-:Y:S01]  /*2b10*/  IMAD.WIDE.U32 R84, R112, R4, R84 ;  /* 0x0000000470547225 */ /* 0x000fe200078e0054 */
[----:B------:R-:W-:Y:S02]  /*2b20*/  SHF.L.U64.HI R8, R4, 0x7, R5 ;  /* 0x0000000704087819 */ /* 0x000fe40000010205 */
[----:B------:R-:W-:Y:S01]  /*2b30*/  IADD3 R3, P1, R88, R128, RZ ;  /* 0x0000008058037210 */ /* 0x000fe20007f3e0ff */
[----:B------:R-:W-:Y:S01]  /*2b40*/  IMAD.SHL.U32 R5, R4, 0x80, RZ ;  /* 0x0000008004057824 */ /* 0x000fe200078e00ff */
[----:B------:R-:W-:Y:S01]  /*2b50*/  SHF.L.U64.HI R0, R98, 0x7, R99 ;  /* 0x0000000762007819 */ /* 0x000fe20000010263 */
[----:B------:R-:W-:Y:S01]  /*2b60*/  IMAD.IADD R4, R31, 0x1, R129 ;  /* 0x000000011f047824 */ /* 0x000fe200078e0281 */
[----:B------:R-:W-:Y:S01]  /*2b70*/  LOP3.LUT R38, R45, 0xfffffff8, RZ, 0xc0, !PT ;  /* 0xfffffff82d267812 */ /* 0x000fe200078ec0ff */
[----:B------:R-:W-:Y:S01]  /*2b80*/  IMAD.IADD R31, R41, 0x1, R31 ;  /* 0x00000001291f7824 */ /* 0x000fe200078e021f */
[----:B------:R-:W-:Y:S01]  /*2b90*/  SHF.R.S32.HI R102, RZ, 0x3, R45 ;  /* 0x00000003ff667819 */ /* 0x000fe2000001142d */
[----:B------:R-:W-:Y:S01]  /*2ba0*/  IMAD.X R29, R4, 0x1, R89, P1 ;  /* 0x00000001041d7824 */ /* 0x000fe200008e0659 */
[----:B------:R-:W-:Y:S01]  /*2bb0*/  IADD3 R30, P1, R3, R88, RZ ;  /* 0x00000058031e7210 */ /* 0x000fe20007f3e0ff */
[----:B------:R-:W-:Y:S01]  /*2bc0*/  IMAD.X R99, R31, 0x1, R36, P0 ;  /* 0x000000011f637824 */ /* 0x000fe200000e0624 */
[----:B------:R-:W-:Y:S01]  /*2bd0*/  IADD3 R100, P0, R37, 0x40, RZ ;  /* 0x0000004025647810 */ /* 0x000fe20007f1e0ff */
[----:B------:R-:W-:Y:S01]  /*2be0*/  IMAD.IADD R33, R93, 0x1, R35 ;  /* 0x000000015d217824 */ /* 0x000fe200078e0223 */
[----:B------:R-:W-:Y:S01]  /*2bf0*/  SHF.R.S32.HI R103, RZ, 0x1f, R38 ;  /* 0x0000001fff677819 */ /* 0x000fe20000011426 */
[----:B------:R-:W-:-:S02]  /*2c00*/  IMAD.IADD R34, R35, 0x1, R91 ;  /* 0x0000000123227824 */ /* 0x000fc400078e025b */
[----:B------:R-:W-:Y:S01]  /*2c10*/  IMAD.X R32, R29, 0x1, R89, P1 ;  /* 0x000000011d207824 */ /* 0x000fe200008e0659 */
[----:B------:R-:W-:Y:S01]  /*2c20*/  ISETP.GE.AND P1, PT, R190, UR4, PT ;  /* 0x00000004be007c0c */ /* 0x000fe2000bf26270 */
[----:B------:R-:W-:Y:S02]  /*2c30*/  IMAD.IADD R35, R87, 0x1, R101 ;  /* 0x0000000157237824 */ /* 0x000fe400078e0265 */
[----:B------:R-:W-:Y:S02]  /*2c40*/  IMAD.IADD R101, R101, 0x1, R85 ;  /* 0x0000000165657824 */ /* 0x000fe400078e0255 */
[----:B------:R-:W-:Y:S02]  /*2c50*/  IMAD.X R105, RZ, RZ, R99, P0 ;  /* 0x000000ffff697224 */ /* 0x000fe400000e0663 */
[----:B------:R-:W-:-:S07]  /*2c60*/  IMAD.IADD R106, R95, 0x1, R47 ;  /* 0x000000015f6a7824 */ /* 0x000fce00078e022f */
.L_x_7834:
[----:B------:R-:W2:Y:S01]  /*2c70*/  LDL.LU R44, [R1+0x10] ;  /* 0x00001000012c7983 */ /* 0x000ea20000300800 */
[----:B------:R-:W-:Y:S01]  /*2c80*/  VIADD R26, R26, 0xffffffff ;  /* 0xffffffff1a1a7836 */ /* 0x000fe20000000000 */
[----:B------:R-:W0:Y:S01]  /*2c90*/  LDC R121, c[0x0][0x3f4] ;  /* 0x0000fd00ff797b82 */ /* 0x000e220000000800 */
[----:B------:R-:W-:Y:S01]  /*2ca0*/  IMAD R111, R184, 0x4000, R205 ;  /* 0x00004000b86f7824 */ /* 0x000fe200078e02cd */
[----:B------:R-:W-:Y:S05]  /*2cb0*/  YIELD ;  /* 0x0000000000007946 */ /* 0x000fea0003800000 */
[----:B------:R-:W-:Y:S01]  /*2cc0*/  ISETP.GT.AND P3, PT, R26, R25, PT ;  /* 0x000000191a00720c */ /* 0x000fe20003f64270 */
[----:B------:R-:W-:Y:S01]  /*2cd0*/  BSSY B0, `(.L_x_7749) ;  /* 0x00005e8000007945 */ /* 0x000fe20003800000 */
[----:B------:R-:W-:Y:S01]  /*2ce0*/  IMAD R111, R111, 0x2, R2 ;  /* 0x000000026f6f7824 */ /* 0x000fe200078e0202 */
[----:B0-----:R-:W-:-:S02]  /*2cf0*/  ISETP.GE.AND P0, PT, R121, 0x1, PT ;  /* 0x000000017900780c */ /* 0x001fc40003f06270 */
[----:B--2---:R-:W-:-:S08]  /*2d00*/  LOP3.LUT R44, R44, 0xfffffffb, RZ, 0xc0, !PT ;  /* 0xfffffffb2c2c7812 */ /* 0x004fd000078ec0ff */
[----:B------:R-:W-:-:S05]  /*2d10*/  @P3 LOP3.LUT R44, R44, 0x4, RZ, 0xfc, !PT ;  /* 0x000000042c2c3812 */ /* 0x000fca00078efcff */
[----:B------:R0:W-:Y:S01]  /*2d20*/  STL [R1+0x10], R44 ;  /* 0x0000102c01007387 */ /* 0x0001e20000100800 */
[----:B------:R-:W-:Y:S05]  /*2d30*/  @!P0 BRA `(.L_x_7750) ;  /* 0x0000005800048947 */ /* 0x000fea0003800000 */
[----:B------:R-:W-:Y:S01]  /*2d40*/  ULDC.U8 UR4, c[0x0][0x410] ;  /* 0x0001040000047ab9 */ /* 0x000fe20000000000 */
[----:B0-----:R-:W-:Y:S01]  /*2d50*/  SHF.R.S32.HI R44, RZ, 0x1f, R26 ;  /* 0x0000001fff2c7819 */ /* 0x001fe2000001141a */
[-C--:B------:R-:W-:Y:S01]  /*2d60*/  IMAD R45, R0, R26.reuse, RZ ;  /* 0x0000001a002d7224 */ /* 0x080fe200078e02ff */
[----:B------:R-:W-:Y:S01]  /*2d70*/  ISETP.NE.AND P0, PT, RZ, UR4, PT ;  /* 0x00000004ff007c0c */ /* 0x000fe2000bf05270 */
[-C--:B------:R-:W-:Y:S02]  /*2d80*/  IMAD R46, R14, R26.reuse, RZ ;  /* 0x0000001a0e2e7224 */ /* 0x080fe400078e02ff */
[----:B------:R-:W-:Y:S02]  /*2d90*/  IMAD R47, R8, R26, RZ ;  /* 0x0000001a082f7224 */ /* 0x000fe400078e02ff */
[----:B------:R-:W-:Y:S02]  /*2da0*/  IMAD R113, R26, -0x80, R24 ;  /* 0xffffff801a717824 */ /* 0x000fe400078e0218 */
[----:B------:R-:W-:-:S02]  /*2db0*/  IMAD R45, R44, R125, R45 ;  /* 0x0000007d2c2d7224 */ /* 0x000fc400078e022d */
[C---:B------:R-:W-:Y:S01]  /*2dc0*/  IMAD R117, R44.reuse, R11, R46 ;  /* 0x0000000b2c757224 */ /* 0x040fe200078e022e */
[----:B------:R-:W-:Y:S01]  /*2dd0*/  VIMNMX R113, R113, 0x80, PT ;  /* 0x0000008071717848 */ /* 0x000fe20003fe0100 */
[----:B------:R-:W-:Y:S02]  /*2de0*/  IMAD R47, R44, R5, R47 ;  /* 0x000000052c2f7224 */ /* 0x000fe400078e022f */
[----:B------:R-:W-:-:S04]  /*2df0*/  IMAD.WIDE.U32 R118, R125, R26, RZ ;  /* 0x0000001a7d767225 */ /* 0x000fc800078e00ff */
        /* <DEDUP_REMOVED lines=34> */
.L_x_7753:
[----:B------:R-:W-:Y:S05]  /*3020*/  BSYNC B1 ;  /* 0x0000000000017941 */ /* 0x000fea0003800000 */
.L_x_7752:
[----:B------:R-:W-:Y:S01]  /*3030*/  ISETP.GE.AND P4, PT, R212, R113, PT ;  /* 0x00000071d400720c */ /* 0x000fe20003f86270 */
[----:B0----5:R-:W-:Y:S01]  /*3040*/  IMAD.MOV.U32 R44, RZ, RZ, R72 ;  /* 0x000000ffff2c7224 */ /* 0x021fe200078e0048 */
[----:B------:R-:W-:Y:S01]  /*3050*/  BSSY B1, `(.L_x_7754) ;  /* 0x0000028000017945 */ /* 0x000fe20003800000 */
        /* <DEDUP_REMOVED lines=18> */
[----:B------:R-:W-:Y:S06]  /*3180*/  @P4 BRA `(.L_x_7755) ;  /* 0x0000000000504947 */ /* 0x000fec0003800000 */
[----:B------:R-:W-:Y:S01]  /*3190*/  IADD3 R45, P0, P5, R92, R78, R13 ;  /* 0x0000004e5c2d7210 */ /* 0x000fe20007d1e00d */
[----:B------:R-:W-:Y:S01]  /*31a0*/  ULDC.64 UR4, c[0x0][0x3e8] ;  /* 0x0000fa0000047ab9 */ /* 0x000fe20000000a00 */
[----:B------:R-:W-:Y:S02]  /*31b0*/  CS2R R68, SRZ ;  /* 0x0000000000447805 */ /* 0x000fe4000001ff00 */
[----:B------:R-:W-:Y:S02]  /*31c0*/  CS2R R70, SRZ ;  /* 0x0000000000467805 */ /* 0x000fe4000001ff00 */
        /* <DEDUP_REMOVED lines=16> */
.L_x_7755:
[----:B------:R-:W-:Y:S05]  /*32d0*/  BSYNC B1 ;  /* 0x0000000000017941 */ /* 0x000fea0003800000 */
.L_x_7754:
        /* <DEDUP_REMOVED lines=22> */
[----:B------:R-:W-:-:S02]  /*3440*/  CS2R R62, SRZ ;  /* 0x00000000003e7805 */ /* 0x000fc4000001ff00 */
[----:B------:R-:W-:Y:S02]  /*3450*/  CS2R R52, SRZ ;  /* 0x0000000000347805 */ /* 0x000fe4000001ff00 */
[----:B------:R-:W-:Y:S02]  /*3460*/  CS2R R50, SRZ ;  /* 0x0000000000327805 */ /* 0x000fe4000001ff00 */
[----:B------:R-:W-:Y:S02]  /*3470*/  CS2R R54, SRZ ;  /* 0x0000000000367805 */ /* 0x000fe4000001ff00 */
[----:B------:R-:W-:Y:S01]  /*3480*/  P2R R122, PR, RZ, 0x1 ;  /* 0x00000001ff7a7803 */ /* 0x000fe20000000000 */
        /* <DEDUP_REMOVED lines=21> */
.L_x_7757:
[----:B------:R-:W-:Y:S05]  /*35e0*/  BSYNC B1 ;  /* 0x0000000000017941 */ /* 0x000fea0003800000 */
.L_x_7756:
[----:B------:R-:W-:Y:S01]  /*35f0*/  ISETP.GE.AND P5, PT, R210, R113, PT ;  /* 0x00000071d200720c */ /* 0x000fe20003fa6270 */
[----:B------:R-:W-:-:S12]  /*3600*/  BSSY B1, `(.L_x_7758) ;  /* 0x000001e000017945 */ /* 0x000fd80003800000 */
[----:B------:R-:W-:Y:S05]  /*3610*/  @P5 BRA `(.L_x_7759) ;  /* 0x0000000000705947 */ /* 0x000fea0003800000 */
[----:B0-----:R-:W0:Y:S01]  /*3620*/  LDC.64 R44, c[0x0][0x3f8] ;  /* 0x0000fe00ff2c7b82 */ /* 0x001e220000000a00 */
[----:B------:R-:W-:Y:S01]  /*3630*/  IMAD.MOV.U32 R79, RZ, RZ, R117 ;  /* 0x000000ffff4f7224 */ /* 0x000fe200078e0075 */
[----:B------:R-:W-:Y:S01]  /*3640*/  ULDC.64 UR4, c[0x0][0x3e8] ;  /* 0x0000fa0000047ab9 */ /* 0x000fe20000000a00 */
[----:B------:R-:W-:Y:S01]  /*3650*/  IMAD.MOV.U32 R77, RZ, RZ, R107 ;  /* 0x000000ffff4d7224 */ /* 0x000fe200078e006b */
[----:B------:R-:W-:Y:S02]  /*3660*/  CS2R R52, SRZ ;  /* 0x0000000000347805 */ /* 0x000fe4000001ff00 */
[----:B------:R-:W-:Y:S01]  /*3670*/  CS2R R54, SRZ ;  /* 0x0000000000367805 */ /* 0x000fe2000001ff00 */
        /* <DEDUP_REMOVED lines=22> */
.L_x_7759:
[----:B------:R-:W-:Y:S05]  /*37e0*/  BSYNC B1 ;  /* 0x0000000000017941 */ /* 0x000fea0003800000 */
.L_x_7758:
[----:B01---5:R-:W-:Y:S01]  /*37f0*/  IMAD.MOV.U32 R44, RZ, RZ, R56 ;  /* 0x000000ffff2c7224 */ /* 0x023fe200078e0038 */
[----:B------:R-:W-:Y:S01]  /*3800*/  UISETP.NE.AND UP0, UPT, UR45, 0x3, UPT ;  /* 0x000000032d00788c */ /* 0x000fe2000bf05270 */
        /* <DEDUP_REMOVED lines=30> */
[----:B------:R-:W-:Y:S02]  /*39f0*/  PRMT R140, R46, 0x7610, R140 ;  /* 0x000076102e8c7816 */ /* 0x000fe4000000008c */
[----:B------:R-:W-:Y:S01]  /*3a00*/  PRMT R139, R47, 0x7610, R139 ;  /* 0x000076102f8b7816 */ /* 0x000fe2000000008b */
[----:B------:R-:W-:Y:S06]  /*3a10*/  @!P0 BRA `(.L_x_7760) ;  /* 0x0000000000048947 */ /* 0x000fec0003800000 */
[----:B------:R-:W-:Y:S01]  /*3a20*/  BPT.TRAP 0x1 ;  /* 0x000000040000795c */ /* 0x000fe20000300000 */
.L_x_7760:
[----:B------:R-:W-:Y:S01]  /*3a30*/  IMAD R107, R184, 0x8, R2 ;  /* 0x00000008b86b7824 */ /* 0x000fe200078e0202 */
[----:B------:R-:W-:Y:S01]  /*3a40*/  SHF.L.U32 R117, R191, 0x1f, RZ ;  /* 0x0000001fbf757819 */ /* 0x000fe200000006ff */
[----:B------:R-:W-:Y:S03]  /*3a50*/  BSSY B1, `(.L_x_7761) ;  /* 0x0000003000017945 */ /* 0x000fe60003800000 */
[----:B------:R-:W0:Y:S02]  /*3a60*/  SYNCS.PHASECHK.TRANS64.TRYWAIT P6, [R107+URZ+0x28890], R117 ;  /* 0x028890756b0075a7 */ /* 0x000e2400080c017f */
[----:B0-----:R-:W-:Y:S05]  /*3a70*/  @!P6 BRA `(.L_x_7762) ;  /* 0x0000025800bce947 */ /* 0x001fea0003800000 */
.L_x_8185:
[----:B------:R-:W-:Y:S05]  /*3a80*/  BSYNC B1 ;  /* 0x0000000000017941 */ /* 0x000fea0003800000 */
.L_x_7761:
[----:B------:R-:W-:Y:S04]  /*3a90*/  BSSY B1, `(.L_x_7763) ;  /* 0x0000076000017945 */ /* 0x000fe80003800000 */
[----:B------:R-:W-:Y:S05]  /*3aa0*/  @P3 BRA `(.L_x_7764) ;  /* 0x0000000400d03947 */ /* 0x000fea0003800000 */
[----:B------:R-:W-:Y:S01]  /*3ab0*/  IADD3 R151, P3, R40, R118, RZ ;  /* 0x0000007628977210 */ /* 0x000fe20007f7e0ff */
[----:B------:R-:W-:Y:S04]  /*3ac0*/  BSSY B2, `(.L_x_7765) ;  /* 0x000003a000027945 */ /* 0x000fe80003800000 */
[----:B------:R-:W-:Y:S01]  /*3ad0*/  IMAD.X R153, R120, 0x1, R31, P3 ;  /* 0x0000000178997824 */ /* 0x000fe200018e061f */
[----:B------:R-:W-:Y:S07]  /*3ae0*/  @P2 BRA `(.L_x_7766) ;  /* 0x0000000000dc2947 */ /* 0x000fee0003800000 */
[----:B------:R1:W2:Y:S01]  /*3af0*/  LDS.128 R44, [R111+0x18400] ;  /* 0x018400006f2c7984 */ /* 0x0002a20000000c00 */
[----:B------:R-:W-:Y:S01]  /*3b00*/  IADD3 R77, P3, R151, R96, RZ ;  /* 0x00000060974d7210 */ /* 0x000fe20007f7e0ff */
[----:B------:R-:W-:Y:S04]  /*3b10*/  BSSY B3, `(.L_x_7767) ;  /* 0x0000030000037945 */ /* 0x000fe80003800000 */
[----:B------:R-:W-:Y:S01]  /*3b20*/  IMAD.X R152, R153, 0x1, R36, P3 ;  /* 0x0000000199987824 */ /* 0x000fe200018e0624 */
[----:B------:R-:W-:-:S13]  /*3b30*/  ISETP.GE.AND P3, PT, R18, R121, PT ;  /* 0x000000791200720c */ /* 0x000fda0003f66270 */
[----:B-1----:R-:W-:Y:S05]  /*3b40*/  @P3 BRA `(.L_x_7768) ;  /* 0x0000000000b03947 */ /* 0x002fea0003800000 */
[--C-:B------:R-:W-:Y:S02]  /*3b50*/  SHF.R.U64 R76, R80, 0x10, R81.reuse ;  /* 0x00000010504c7819 */ /* 0x100fe40000001251 */
[----:B------:R-:W-:Y:S02]  /*3b60*/  SHF.R.U32.HI R80, RZ, 0x10, R81 ;  /* 0x00000010ff507819 */ /* 0x000fe40000011651 */
[----:B------:R-:W-:Y:S02]  /*3b70*/  SHF.R.U64 R81, R82, 0x10, R83 ;  /* 0x0000001052517819 */ /* 0x000fe40000001253 */
[----:B------:R-:W-:Y:S01]  /*3b80*/  PRMT R157, R157, 0x5410, R76 ;  /* 0x000054109d9d7816 */ /* 0x000fe2000000004c */
[C---:B--2---:R-:W-:Y:S01]  /*3b90*/  IMAD.U32 R76, R45.reuse, 0x10000, RZ ;  /* 0x000100002d4c7824 */ /* 0x044fe200078e00ff */
[----:B------:R-:W-:Y:S02]  /*3ba0*/  PRMT R156, R156, 0x5410, R81 ;  /* 0x000054109c9c7816 */ /* 0x000fe40000000051 */
[----:B------:R-:W-:-:S02]  /*3bb0*/  LOP3.LUT R82, R45, 0xffff0000, RZ, 0xc0, !PT ;  /* 0xffff00002d527812 */ /* 0x000fc400078ec0ff */
[----:B------:R-:W-:Y:S02]  /*3bc0*/  LOP3.LUT R81, R156, 0xffff0000, RZ, 0xc0, !PT ;  /* 0xffff00009c517812 */ /* 0x000fe400078ec0ff */
[C---:B------:R-:W-:Y:S01]  /*3bd0*/  LOP3.LUT R159, R157.reuse, 0xffff0000, RZ, 0xc0, !PT ;  /* 0xffff00009d9f7812 */ /* 0x040fe200078ec0ff */
[----:B------:R-:W-:Y:S01]  /*3be0*/  IMAD.U32 R157, R157, 0x10000, RZ ;  /* 0x000100009d9d7824 */ /* 0x000fe200078e00ff */
[----:B------:R-:W-:Y:S01]  /*3bf0*/  SHF.R.U32.HI R83, RZ, 0x10, R83 ;  /* 0x00000010ff537819 */ /* 0x000fe20000011653 */
[C---:B------:R-:W-:Y:S01]  /*3c00*/  FMUL.FTZ R45, R82.reuse, R81 ;  /* 0x00000051522d7220 */ /* 0x040fe20000410000 */
[----:B------:R-:W-:Y:S01]  /*3c10*/  PRMT R155, R155, 0x5410, R80 ;  /* 0x000054109b9b7816 */ /* 0x000fe20000000050 */
[-C--:B------:R-:W-:Y:S01]  /*3c20*/  FMUL.FTZ R82, R82, R159.reuse ;  /* 0x0000009f52527220 */ /* 0x080fe20000410000 */
[----:B------:R-:W-:Y:S01]  /*3c30*/  PRMT R154, R154, 0x5410, R83 ;  /* 0x000054109a9a7816 */ /* 0x000fe20000000053 */
[----:B------:R-:W-:Y:S01]  /*3c40*/  FFMA.FTZ R45, R76, R159, -R45 ;  /* 0x0000009f4c2d7223 */ /* 0x000fe2000001082d */
[----:B------:R-:W-:-:S02]  /*3c50*/  IMAD.U32 R80, R47, 0x10000, RZ ;  /* 0x000100002f507824 */ /* 0x000fc400078e00ff */
[----:B------:R-:W-:Y:S01]  /*3c60*/  FFMA.FTZ R82, R76, R81, R82 ;  /* 0x000000514c527223 */ /* 0x000fe20000010052 */
[----:B------:R-:W-:Y:S01]  /*3c70*/  LOP3.LUT R76, R46, 0xffff0000, RZ, 0xc0, !PT ;  /* 0xffff00002e4c7812 */ /* 0x000fe200078ec0ff */
[----:B------:R-:W-:Y:S02]  /*3c80*/  IMAD.U32 R81, R154, 0x10000, RZ ;  /* 0x000100009a517824 */ /* 0x000fe400078e00ff */
[C---:B------:R-:W-:Y:S01]  /*3c90*/  IMAD.U32 R83, R155.reuse, 0x10000, RZ ;  /* 0x000100009b537824 */ /* 0x040fe200078e00ff */
[----:B------:R-:W-:Y:S01]  /*3ca0*/  LOP3.LUT R155, R155, 0xffff0000, RZ, 0xc0, !PT ;  /* 0xffff00009b9b7812 */ /* 0x000fe200078ec0ff */
[----:B------:R-:W-:Y:S01]  /*3cb0*/  FMUL.FTZ R159, R76, R81 ;  /* 0x000000514c9f7220 */ /* 0x000fe20000410000 */
[----:B------:R-:W-:Y:S02]  /*3cc0*/  IMAD.U32 R46, R46, 0x10000, RZ ;  /* 0x000100002e2e7824 */ /* 0x000fe400078e00ff */
[----:B------:R-:W-:Y:S01]  /*3cd0*/  FMUL.FTZ R76, R76, R83 ;  /* 0x000000534c4c7220 */ /* 0x000fe20000410000 */
[----:B------:R-:W-:Y:S01]  /*3ce0*/  F2FP.BF16.F32.PACK_AB R45, R82, R45 ;  /* 0x0000002d522d723e */ /* 0x000fe200000010ff */
[----:B------:R-:W-:-:S02]  /*3cf0*/  FFMA.FTZ R159, R46, R83, -R159 ;  /* 0x000000532e9f7223 */ /* 0x000fc4000001089f */
[----:B------:R-:W-:Y:S01]  /*3d00*/  FFMA.FTZ R76, R46, R81, R76 ;  /* 0x000000512e4c7223 */ /* 0x000fe2000001004c */
[----:B------:R-:W-:Y:S02]  /*3d10*/  LOP3.LUT R81, R154, 0xffff0000, RZ, 0xc0, !PT ;  /* 0xffff00009a517812 */ /* 0x000fe400078ec0ff */
[----:B------:R-:W-:-:S05]  /*3d20*/  LOP3.LUT R46, R47, 0xffff0000, RZ, 0xc0, !PT ;  /* 0xffff00002f2e7812 */ /* 0x000fca00078ec0ff */
[C---:B------:R-:W-:Y:S01]  /*3d30*/  FMUL.FTZ R47, R46.reuse, R81 ;  /* 0x000000512e2f7220 */ /* 0x040fe20000410000 */
[----:B------:R-:W-:-:S03]  /*3d40*/  FMUL.FTZ R46, R46, R155 ;  /* 0x0000009b2e2e7220 */ /* 0x000fc60000410000 */
[C---:B------:R-:W-:Y:S01]  /*3d50*/  FFMA.FTZ R47, R80.reuse, R155, -R47 ;  /* 0x0000009b502f7223 */ /* 0x040fe2000001082f */
[----:B------:R-:W-:Y:S01]  /*3d60*/  FFMA.FTZ R46, R80, R81, R46 ;  /* 0x00000051502e7223 */ /* 0x000fe2000001002e */
[----:B------:R-:W-:Y:S01]  /*3d70*/  LOP3.LUT R80, R44, 0xffff0000, RZ, 0xc0, !PT ;  /* 0xffff00002c507812 */ /* 0x000fe200078ec0ff */
[----:B------:R-:W-:Y:S02]  /*3d80*/  IMAD.U32 R81, R156, 0x10000, RZ ;  /* 0x000100009c517824 */ /* 0x000fe400078e00ff */
[----:B------:R-:W-:Y:S01]  /*3d90*/  IMAD.U32 R44, R44, 0x10000, RZ ;  /* 0x000100002c2c7824 */ /* 0x000fe200078e00ff */
[----:B------:R-:W-:Y:S01]  /*3da0*/  F2FP.BF16.F32.PACK_AB R47, R46, R47 ;  /* 0x0000002f2e2f723e */ /* 0x000fe200000010ff */
[C---:B------:R-:W-:Y:S01]  /*3db0*/  FMUL.FTZ R83, R80.reuse, R81 ;  /* 0x0000005150537220 */ /* 0x040fe20000410000 */
[----:B------:R-:W-:Y:S01]  /*3dc0*/  FMUL.FTZ R80, R80, R157 ;  /* 0x0000009d50507220 */ /* 0x000fe20000410000 */
[----:B------:R-:W-:Y:S02]  /*3dd0*/  F2FP.BF16.F32.PACK_AB R46, R76, R159 ;  /* 0x0000009f4c2e723e */ /* 0x000fe400000010ff */
[C---:B------:R-:W-:Y:S01]  /*3de0*/  FFMA.FTZ R83, R44.reuse, R157, -R83 ;  /* 0x0000009d2c537223 */ /* 0x040fe20000010853 */
[----:B------:R-:W-:-:S05]  /*3df0*/  FFMA.FTZ R80, R44, R81, R80 ;  /* 0x000000512c507223 */ /* 0x000fca0000010050 */
[----:B------:R-:W-:-:S07]  /*3e00*/  F2FP.BF16.F32.PACK_AB R44, R80, R83 ;  /* 0x00000053502c723e */ /* 0x000fce00000010ff */
.L_x_7768:
[----:B------:R-:W-:Y:S05]  /*3e10*/  BSYNC B3 ;  /* 0x0000000000037941 */ /* 0x000fea0003800000 */
.L_x_7767:
[----:B------:R-:W-:Y:S02]  /*3e20*/  ULDC.64 UR4, c[0x0][0x2e8] ;  /* 0x0000ba0000047ab9 */ /* 0x000fe40000000a00 */
[----:B------:R-:W-:-:S04]  /*3e30*/  LEA R76, P3, R77, UR4, 0x1 ;  /* 0x000000044d4c7c11 */ /* 0x000fc8000f8608ff */
[----:B------:R-:W-:-:S05]  /*3e40*/  LEA.HI.X R77, R77, UR5, R152, 0x1, P3 ;  /* 0x000000054d4d7c11 */ /* 0x000fca00098f0c98 */
[----:B--2---:R1:W-:Y:S04]  /*3e50*/  STG.E.128 desc[UR42][R76.64], R44 ;  /* 0x0000002c4c007986 */ /* 0x0043e8000c101d2a */
.L_x_7766:
[----:B------:R-:W-:Y:S05]  /*3e60*/  BSYNC B2 ;  /* 0x0000000000027941 */ /* 0x000fea0003800000 */
.L_x_7765:
[----:B------:R-:W-:Y:S05]  /*3e70*/  @P1 BRA `(.L_x_7764) ;  /* 0x0000000000dc1947 */ /* 0x000fea0003800000 */
        /* <DEDUP_REMOVED lines=13> */
[----:B------:R-:W-:-:S02]  /*3f50*/  PRMT R146, R146, 0x5410, R77 ;  /* 0x0000541092927816 */ /* 0x000fc4000000004d */
        /* <DEDUP_REMOVED lines=10> */
[-C--:B------:R-:W-:Y:S01]  /*4000*/  FMUL.FTZ R152, R81, R83.reuse ;  /* 0x0000005351987220 */ /* 0x080fe20000410000 */
[----:B------:R-:W-:Y:S01]  /*4010*/  FFMA.FTZ R72, R82, R83, -R153 ;  /* 0x0000005352487223 */ /* 0x000fe20000010899 */
[----:B------:R-:W-:Y:S01]  /*4020*/  IMAD.U32 R80, R145, 0x10000, RZ ;  /* 0x0001000091507824 */ /* 0x000fe200078e00ff */
[----:B------:R-:W-:Y:S01]  /*4030*/  LOP3.LUT R74, R47, 0xffff0000, RZ, 0xc0, !PT ;  /* 0xffff00002f4a7812 */ /* 0x000fe200078ec0ff */
[----:B------:R-:W-:Y:S01]  /*4040*/  FMUL.FTZ R154, R46, R77 ;  /* 0x0000004d2e9a7220 */ /* 0x000fe20000410000 */
[----:B------:R-:W-:Y:S01]  /*4050*/  FFMA.FTZ R73, R82, R73, R152 ;  /* 0x0000004952497223 */ /* 0x000fe20000010098 */
[-C--:B------:R-:W-:Y:S01]  /*4060*/  FMUL.FTZ R82, R46, R80.reuse ;  /* 0x000000502e527220 */ /* 0x080fe20000410000 */
[----:B------:R-:W-:Y:S01]  /*4070*/  LOP3.LUT R143, R143, 0xffff0000, RZ, 0xc0, !PT ;  /* 0xffff00008f8f7812 */ /* 0x000fe200078ec0ff */
[----:B------:R-:W-:Y:S01]  /*4080*/  IMAD.U32 R146, R146, 0x10000, RZ ;  /* 0x0001000092927824 */ /* 0x000fe200078e00ff */
[----:B------:R-:W-:Y:S01]  /*4090*/  LOP3.LUT R145, R145, 0xffff0000, RZ, 0xc0, !PT ;  /* 0xffff000091917812 */ /* 0x000fe200078ec0ff */
[C---:B------:R-:W-:Y:S01]  /*40a0*/  FFMA.FTZ R46, R75.reuse, R80, -R154 ;  /* 0x000000504b2e7223 */ /* 0x040fe2000001089a */
[----:B------:R-:W-:Y:S01]  /*40b0*/  LOP3.LUT R44, R44, 0xffff0000, RZ, 0xc0, !PT ;  /* 0xffff00002c2c7812 */ /* 0x000fe200078ec0ff */
[----:B------:R-:W-:Y:S01]  /*40c0*/  FFMA.FTZ R75, R75, R77, R82 ;  /* 0x0000004d4b4b7223 */ /* 0x000fe20000010052 */
[----:B------:R-:W-:-:S02]  /*40d0*/  IMAD.U32 R47, R47, 0x10000, RZ ;  /* 0x000100002f2f7824 */ /* 0x000fc400078e00ff */
        /* <DEDUP_REMOVED lines=12> */
.L_x_7770:
[----:B------:R-:W-:Y:S05]  /*41a0*/  BSYNC B2 ;  /* 0x0000000000027941 */ /* 0x000fea0003800000 */
.L_x_7769:
[----:B------:R-:W-:Y:S02]  /*41b0*/  ULDC.64 UR4, c[0x0][0x2e8] ;  /* 0x0000ba0000047ab9 */ /* 0x000fe40000000a00 */
[----:B------:R-:W-:-:S04]  /*41c0*/  LEA R72, P3, R151, UR4, 0x1 ;  /* 0x0000000497487c11 */ /* 0x000fc8000f8608ff */
[----:B------:R-:W-:-:S05]  /*41d0*/  LEA.HI.X R73, R151, UR5, R76, 0x1, P3 ;  /* 0x0000000597497c11 */ /* 0x000fca00098f0c4c */
[----:B--2---:R2:W-:Y:S04]  /*41e0*/  STG.E.128 desc[UR42][R72.64], R44 ;  /* 0x0000002c48007986 */ /* 0x0045e8000c101d2a */
.L_x_7764:
[----:B------:R-:W-:Y:S05]  /*41f0*/  BSYNC B1 ;  /* 0x0000000000017941 */ /* 0x000fea0003800000 */
.L_x_7763:
        /* <DEDUP_REMOVED lines=12> */
[----:B------:R-:W-:Y:S02]  /*42c0*/  SHF.R.U64 R77, R70, 0x10, R71 ;  /* 0x00000010464d7819 */ /* 0x000fe40000001247 */
[--C-:B------:R-:W-:Y:S01]  /*42d0*/  SHF.R.U64 R81, R68, 0x10, R69.reuse ;  /* 0x0000001044517819 */ /* 0x100fe20000001245 */
[----:B--2---:R-:W-:Y:S01]  /*42e0*/  IMAD.U32 R68, R46, 0x10000, RZ ;  /* 0x000100002e447824 */ /* 0x004fe200078e00ff */
[----:B------:R-:W-:Y:S02]  /*42f0*/  SHF.R.U32.HI R76, RZ, 0x10, R69 ;  /* 0x00000010ff4c7819 */ /* 0x000fe40000011645 */
[----:B------:R-:W-:Y:S01]  /*4300*/  PRMT R136, R136, 0x5410, R77 ;  /* 0x0000541088887816 */ /* 0x000fe2000000004d */
[----:B------:R-:W-:Y:S01]  /*4310*/  IMAD.U32 R77, R45, 0x10000, RZ ;  /* 0x000100002d4d7824 */ /* 0x000fe200078e00ff */
        /* <DEDUP_REMOVED lines=15> */
[----:B------:R-:W-:Y:S01]  /*4410*/  LOP3.LUT R71, R44, 0xffff0000, RZ, 0xc0, !PT ;  /* 0xffff00002c477812 */ /* 0x000fe200078ec0ff */
[----:B------:R-:W-:Y:S01]  /*4420*/  FFMA.FTZ R44, R77, R76, -R144 ;  /* 0x0000004c4d2c7223 */ /* 0x000fe20000010890 */
[----:B------:R-:W-:Y:S01]  /*4430*/  FMUL.FTZ R83, R69, R70 ;  /* 0x0000004645537220 */ /* 0x000fe20000410000 */
[----:B------:R-:W-:Y:S01]  /*4440*/  FFMA.FTZ R77, R77, R82, R81 ;  /* 0x000000524d4d7223 */ /* 0x000fe20000010051 */
[-C--:B------:R-:W-:Y:S01]  /*4450*/  FMUL.FTZ R81, R69, R80.reuse ;  /* 0x0000005045517220 */ /* 0x080fe20000410000 */
[----:B------:R-:W-:Y:S01]  /*4460*/  LOP3.LUT R135, R135, 0xffff0000, RZ, 0xc0, !PT ;  /* 0xffff000087877812 */ /* 0x000fe200078ec0ff */
[----:B------:R-:W-:Y:S01]  /*4470*/  FFMA.FTZ R69, R68, R80, -R83 ;  /* 0x0000005044457223 */ /* 0x000fe20000010853 */
[----:B------:R-:W-:Y:S01]  /*4480*/  LOP3.LUT R137, R137, 0xffff0000, RZ, 0xc0, !PT ;  /* 0xffff000089897812 */ /* 0x000fe200078ec0ff */
[----:B------:R-:W-:-:S02]  /*4490*/  IMAD.U32 R138, R138, 0x10000, RZ ;  /* 0x000100008a8a7824 */ /* 0x000fc400078e00ff */
[----:B------:R-:W-:Y:S01]  /*44a0*/  FFMA.FTZ R68, R68, R70, R81 ;  /* 0x0000004644447223 */ /* 0x000fe20000010051 */
[C---:B------:R-:W-:Y:S01]  /*44b0*/  FMUL.FTZ R70, R46.reuse, R135 ;  /* 0x000000872e467220 */ /* 0x040fe20000410000 */
[----:B------:R-:W-:Y:S02]  /*44c0*/  IMAD.U32 R47, R47, 0x10000, RZ ;  /* 0x000100002f2f7824 */ /* 0x000fe400078e00ff */
        /* <DEDUP_REMOVED lines=12> */
.L_x_7776:
[----:B------:R-:W-:Y:S05]  /*4590*/  BSYNC B3 ;  /* 0x0000000000037941 */ /* 0x000fea0003800000 */
.L_x_7775:
[----:B------:R-:W-:Y:S02]  /*45a0*/  ULDC.64 UR4, c[0x0][0x2e8] ;  /* 0x0000ba0000047ab9 */ /* 0x000fe40000000a00 */
[----:B------:R-:W-:-:S04]  /*45b0*/  LEA R68, P3, R74, UR4, 0x1 ;  /* 0x000000044a447c11 */ /* 0x000fc8000f8608ff */
[----:B------:R-:W-:-:S05]  /*45c0*/  LEA.HI.X R69, R74, UR5, R75, 0x1, P3 ;  /* 0x000000054a457c11 */ /* 0x000fca00098f0c4b */
[----:B--2---:R2:W-:Y:S04]  /*45d0*/  STG.E.128 desc[UR42][R68.64], R44 ;  /* 0x0000002c44007986 */ /* 0x0045e8000c101d2a */
.L_x_7774:
[----:B------:R-:W-:Y:S05]  /*45e0*/  BSYNC B2 ;  /* 0x0000000000027941 */ /* 0x000fea0003800000 */
.L_x_7773:
        /* <DEDUP_REMOVED lines=9> */
[----:B------:R-:W-:Y:S02]  /*4680*/  SHF.R.U32.HI R69, RZ, 0x10, R67 ;  /* 0x00000010ff457819 */ /* 0x000fe40000011643 */
[----:B------:R-:W-:Y:S02]  /*4690*/  PRMT R131, R131, 0x5410, R66 ;  /* 0x0000541083837816 */ /* 0x000fe40000000042 */
[----:B------:R-:W-:Y:S02]  /*46a0*/  PRMT R123, R123, 0x5410, R68 ;  /* 0x000054107b7b7816 */ /* 0x000fe40000000044 */
[----:B------:R-:W-:Y:S01]  /*46b0*/  SHF.R.U32.HI R71, RZ, 0x10, R65 ;  /* 0x00000010ff477819 */ /* 0x000fe20000011641 */
[----:B--2---:R-:W-:Y:S01]  /*46c0*/  IMAD.U32 R65, R46, 0x10000, RZ ;  /* 0x000100002e417824 */ /* 0x004fe200078e00ff */
[----:B------:R-:W-:-:S02]  /*46d0*/  PRMT R132, R132, 0x5410, R69 ;  /* 0x0000541084847816 */ /* 0x000fc40000000045 */
        /* <DEDUP_REMOVED lines=11> */
[----:B------:R-:W-:Y:S01]  /*4790*/  FMUL.FTZ R66, R66, R68 ;  /* 0x0000004442427220 */ /* 0x000fe20000410000 */
[----:B------:R-:W-:Y:S02]  /*47a0*/  IMAD.U32 R70, R130, 0x10000, RZ ;  /* 0x0001000082467824 */ /* 0x000fe400078e00ff */
[----:B------:R-:W-:Y:S01]  /*47b0*/  FMUL.FTZ R80, R67, R74 ;  /* 0x0000004a43507220 */ /* 0x000fe20000410000 */
[C---:B------:R-:W-:Y:S01]  /*47c0*/  FFMA.FTZ R76, R47.reuse, R68, -R76 ;  /* 0x000000442f4c7223 */ /* 0x040fe2000001084c */
[----:B------:R-:W-:Y:S01]  /*47d0*/  FFMA.FTZ R69, R47, R69, R66 ;  /* 0x000000452f457223 */ /* 0x000fe20000010042 */
[-C--:B------:R-:W-:Y:S01]  /*47e0*/  FMUL.FTZ R66, R67, R70.reuse ;  /* 0x0000004643427220 */ /* 0x080fe20000410000 */
[----:B------:R-:W-:Y:S01]  /*47f0*/  IMAD.U32 R45, R44, 0x10000, RZ ;  /* 0x000100002c2d7824 */ /* 0x000fe200078e00ff */
        /* <DEDUP_REMOVED lines=19> */
.L_x_7778:
[----:B------:R-:W-:Y:S05]  /*4930*/  BSYNC B2 ;  /* 0x0000000000027941 */ /* 0x000fea0003800000 */
.L_x_7777:
[----:B------:R-:W-:Y:S02]  /*4940*/  ULDC.64 UR4, c[0x0][0x2e8] ;  /* 0x0000ba0000047ab9 */ /* 0x000fe40000000a00 */
[----:B------:R-:W-:-:S04]  /*4950*/  LEA R64, P3, R72, UR4, 0x1 ;  /* 0x0000000448407c11 */ /* 0x000fc8000f8608ff */
[----:B------:R-:W-:-:S05]  /*4960*/  LEA.HI.X R65, R72, UR5, R73, 0x1, P3 ;  /* 0x0000000548417c11 */ /* 0x000fca00098f0c49 */
[----:B--2---:R3:W-:Y:S04]  /*4970*/  STG.E.128 desc[UR42][R64.64], R44 ;  /* 0x0000002c40007986 */ /* 0x0047e8000c101d2a */
.L_x_7772:
[----:B------:R-:W-:Y:S05]  /*4980*/  BSYNC B1 ;  /* 0x0000000000017941 */ /* 0x000fea0003800000 */
.L_x_7771:
[----:B------:R-:W-:Y:S01]  /*4990*/  ISETP.NE.AND P3, PT, R122, RZ, PT ;  /* 0x000000ff7a00720c */ /* 0x000fe20003f65270 */
[----:B------:R-:W-:-:S12]  /*49a0*/  BSSY B1, `(.L_x_7779) ;  /* 0x000007a000017945 */ /* 0x000fd80003800000 */
[----:B------:R-:W-:Y:S05]  /*49b0*/  @P3 BRA `(.L_x_7780) ;  /* 0x0000000400e03947 */ /* 0x000fea0003800000 */
[----:B---3--:R-:W-:Y:S01]  /*49c0*/  IADD3 R64, P3, P4, R3, R118, R16 ;  /* 0x0000007603407210 */ /* 0x008fe20007c7e010 */
[----:B------:R-:W-:Y:S03]  /*49d0*/  BSSY B2, `(.L_x_7781) ;  /* 0x000003c000027945 */ /* 0x000fe60003800000 */
[----:B------:R-:W-:Y:S01]  /*49e0*/  IADD3.X R65, R29, R120, R17, P3, P4 ;  /* 0x000000781d417210 */ /* 0x000fe20001fe8411 */
[----:B------:R-:W-:Y:S08]  /*49f0*/  @P2 BRA `(.L_x_7782) ;  /* 0x0000000000e42947 */ /* 0x000ff00003800000 */
[----:B-12---:R1:W2:Y:S01]  /*4a00*/  LDS.128 R44, [R111+0x1a400] ;  /* 0x01a400006f2c7984 */ /* 0x0062a20000000c00 */
        /* <DEDUP_REMOVED lines=18> */
[C---:B------:R-:W-:Y:S01]  /*4b30*/  LOP3.LUT R70, R161.reuse, 0xffff0000, RZ, 0xc0, !PT ;  /* 0xffff0000a1467812 */ /* 0x040fe200078ec0ff */
        /* <DEDUP_REMOVED lines=32> */
.L_x_7784:
[----:B------:R-:W-:Y:S05]  /*4d40*/  BSYNC B3 ;  /* 0x0000000000037941 */ /* 0x000fea0003800000 */
.L_x_7783:
[----:B------:R-:W-:Y:S02]  /*4d50*/  ULDC.64 UR4, c[0x0][0x2e8] ;  /* 0x0000ba0000047ab9 */ /* 0x000fe40000000a00 */
[----:B------:R-:W-:-:S04]  /*4d60*/  LEA R60, P3, R66, UR4, 0x1 ;  /* 0x00000004423c7c11 */ /* 0x000fc8000f8608ff */
[----:B------:R-:W-:-:S05]  /*4d70*/  LEA.HI.X R61, R66, UR5, R67, 0x1, P3 ;  /* 0x00000005423d7c11 */ /* 0x000fca00098f0c43 */
[----:B--2---:R3:W-:Y:S04]  /*4d80*/  STG.E.128 desc[UR42][R60.64], R44 ;  /* 0x0000002c3c007986 */ /* 0x0047e8000c101d2a */
.L_x_7782:
[----:B------:R-:W-:Y:S05]  /*4d90*/  BSYNC B2 ;  /* 0x0000000000027941 */ /* 0x000fea0003800000 */
.L_x_7781:
[----:B------:R-:W-:Y:S05]  /*4da0*/  @P1 BRA `(.L_x_7780) ;  /* 0x0000000000e41947 */ /* 0x000fea0003800000 */
[----:B-123--:R1:W2:Y:S01]  /*4db0*/  LDS.128 R44, [R111+0x1e400] ;  /* 0x01e400006f2c7984 */ /* 0x00e2a20000000c00 */
        /* <DEDUP_REMOVED lines=51> */
.L_x_7786:
[----:B------:R-:W-:Y:S05]  /*50f0*/  BSYNC B2 ;  /* 0x0000000000027941 */ /* 0x000fea0003800000 */
.L_x_7785:
[----:B------:R-:W-:Y:S02]  /*5100*/  ULDC.64 UR4, c[0x0][0x2e8] ;  /* 0x0000ba0000047ab9 */ /* 0x000fe40000000a00 */
[----:B------:R-:W-:-:S04]  /*5110*/  LEA R56, P3, R64, UR4, 0x1 ;  /* 0x0000000440387c11 */ /* 0x000fc8000f8608ff */
[----:B------:R-:W-:-:S05]  /*5120*/  LEA.HI.X R57, R64, UR5, R65, 0x1, P3 ;  /* 0x0000000540397c11 */ /* 0x000fca00098f0c41 */
[----:B--2---:R4:W-:Y:S04]  /*5130*/  STG.E.128 desc[UR42][R56.64], R44 ;  /* 0x0000002c38007986 */ /* 0x0049e8000c101d2a */
.L_x_7780:
[----:B------:R-:W-:Y:S05]  /*5140*/  BSYNC B1 ;  /* 0x0000000000017941 */ /* 0x000fea0003800000 */
.L_x_7779:
[----:B------:R-:W-:Y:S05]  /*5150*/  @P5 BRA `(.L_x_7787) ;  /* 0x00000038007c5947 */ /* 0x000fea0003800000 */
[----:B------:R-:W-:Y:S01]  /*5160*/  IADD3 R118, P3, P4, R30, R118, R16 ;  /* 0x000000761e767210 */ /* 0x000fe20007c7e010 */
[----:B------:R-:W-:Y:S03]  /*5170*/  BSSY B1, `(.L_x_7788) ;  /* 0x000003c000017945 */ /* 0x000fe60003800000 */
[----:B----4-:R-:W-:Y:S01]  /*5180*/  IADD3.X R57, R32, R120, R17, P3, P4 ;  /* 0x0000007820397210 */ /* 0x010fe20001fe8411 */
[----:B------:R-:W-:Y:S08]  /*5190*/  @P2 BRA `(.L_x_7789) ;  /* 0x0000000000e42947 */ /* 0x000ff00003800000 */
[----:B-123--:R1:W2:Y:S01]  /*51a0*/  LDS.128 R44, [R111+0x1b400] ;  /* 0x01b400006f2c7984 */ /* 0x00e2a20000000c00 */
[----:B------:R-:W-:Y:S01]  /*51b0*/  ISETP.GE.AND P4, PT, R18, R121, PT ;  /* 0x000000791200720c */ /* 0x000fe20003f86270 */
[----:B------:R-:W-:Y:S01]  /*51c0*/  BSSY B2, `(.L_x_7790) ;  /* 0x0000031000027945 */ /* 0x000fe20003800000 */
[----:B------:R-:W-:-:S11]  /*51d0*/  IADD3 R63, P3, R118, R96, RZ ;  /* 0x00000060763f7210 */ /* 0x000fd60007f7e0ff */
[----:B-1----:R-:W-:Y:S05]  /*51e0*/  @P4 BRA `(.L_x_7791) ;  /* 0x0000000000b84947 */ /* 0x002fea0003800000 */
[----:B------:R-:W-:Y:S01]  /*51f0*/  SHF.R.U64 R61, R52, 0x10, R53 ;  /* 0x00000010343d7819 */ /* 0x000fe20000001235 */
[----:B--2---:R-:W-:Y:S01]  /*5200*/  IMAD.U32 R52, R46, 0x10000, RZ ;  /* 0x000100002e347824 */ /* 0x004fe200078e00ff */
[--C-:B------:R-:W-:Y:S01]  /*5210*/  SHF.R.U64 R59, R54, 0x10, R55.reuse ;  /* 0x00000010363b7819 */ /* 0x100fe20000001237 */
[----:B------:R-:W-:Y:S01]  /*5220*/  IMAD.U32 R54, R47, 0x10000, RZ ;  /* 0x000100002f367824 */ /* 0x000fe200078e00ff */
        /* <DEDUP_REMOVED lines=10> */
[C---:B------:R-:W-:Y:S01]  /*52d0*/  LOP3.LUT R59, R140.reuse, 0xffff0000, RZ, 0xc0, !PT ;  /* 0xffff00008c3b7812 */ /* 0x040fe200078ec0ff */
[----:B------:R-:W-:Y:S01]  /*52e0*/  IMAD.U32 R140, R140, 0x10000, RZ ;  /* 0x000100008c8c7824 */ /* 0x000fe200078e00ff */
[C---:B------:R-:W-:Y:S01]  /*52f0*/  LOP3.LUT R56, R142.reuse, 0xffff0000, RZ, 0xc0, !PT ;  /* 0xffff00008e387812 */ /* 0x040fe200078ec0ff */
[----:B------:R-:W-:Y:S01]  /*5300*/  IMAD.U32 R142, R142, 0x10000, RZ ;  /* 0x000100008e8e7824 */ /* 0x000fe200078e00ff */
[----:B------:R-:W-:Y:S01]  /*5310*/  LOP3.LUT R53, R46, 0xffff0000, RZ, 0xc0, !PT ;  /* 0xffff00002e357812 */ /* 0x000fe200078ec0ff */
[----:B------:R-:W-:Y:S01]  /*5320*/  FMUL.FTZ R61, R47, R59 ;  /* 0x0000003b2f3d7220 */ /* 0x000fe20000410000 */
[----:B------:R-:W-:-:S02]  /*5330*/  IMAD.U32 R46, R45, 0x10000, RZ ;  /* 0x000100002d2e7824 */ /* 0x000fc400078e00ff */
[----:B------:R-:W-:Y:S01]  /*5340*/  FMUL.FTZ R62, R47, R56 ;  /* 0x000000382f3e7220 */ /* 0x000fe20000410000 */
[----:B------:R-:W-:Y:S01]  /*5350*/  LOP3.LUT R139, R139, 0xffff0000, RZ, 0xc0, !PT ;  /* 0xffff00008b8b7812 */ /* 0x000fe200078ec0ff */
[C---:B------:R-:W-:Y:S01]  /*5360*/  FMUL.FTZ R47, R53.reuse, R60 ;  /* 0x0000003c352f7220 */ /* 0x040fe20000410000 */
[-C--:B------:R-:W-:Y:S01]  /*5370*/  FMUL.FTZ R53, R53, R58.reuse ;  /* 0x0000003a35357220 */ /* 0x080fe20000410000 */
[----:B------:R-:W-:Y:S01]  /*5380*/  LOP3.LUT R141, R141, 0xffff0000, RZ, 0xc0, !PT ;  /* 0xffff00008d8d7812 */ /* 0x000fe200078ec0ff */
[C---:B------:R-:W-:Y:S01]  /*5390*/  IMAD.U32 R45, R44.reuse, 0x10000, RZ ;  /* 0x000100002c2d7824 */ /* 0x040fe200078e00ff */
[----:B------:R-:W-:Y:S01]  /*53a0*/  LOP3.LUT R44, R44, 0xffff0000, RZ, 0xc0, !PT ;  /* 0xffff00002c2c7812 */ /* 0x000fe200078ec0ff */
[----:B------:R-:W-:Y:S01]  /*53b0*/  FFMA.FTZ R62, R46, R59, R62 ;  /* 0x0000003b2e3e7223 */ /* 0x000fe2000001003e */
[C---:B------:R-:W-:Y:S01]  /*53c0*/  FFMA.FTZ R58, R52.reuse, R58, -R47 ;  /* 0x0000003a343a7223 */ /* 0x040fe2000001082f */
[----:B------:R-:W-:Y:S01]  /*53d0*/  FFMA.FTZ R53, R52, R60, R53 ;  /* 0x0000003c34357223 */ /* 0x000fe20000010035 */
[C---:B------:R-:W-:Y:S01]  /*53e0*/  FMUL.FTZ R59, R55.reuse, R139 ;  /* 0x0000008b373b7220 */ /* 0x040fe20000410000 */
[-C--:B------:R-:W-:Y:S01]  /*53f0*/  FMUL.FTZ R52, R55, R141.reuse ;  /* 0x0000008d37347220 */ /* 0x080fe20000410000 */
[----:B------:R-:W-:Y:S01]  /*5400*/  FFMA.FTZ R61, R46, R56, -R61 ;  /* 0x000000382e3d7223 */ /* 0x000fe2000001083d */
        /* <DEDUP_REMOVED lines=12> */
.L_x_7791:
[----:B------:R-:W-:Y:S05]  /*54d0*/  BSYNC B2 ;  /* 0x0000000000027941 */ /* 0x000fea0003800000 */
.L_x_7790:
[----:B------:R-:W-:Y:S01]  /*54e0*/  ULDC.64 UR4, c[0x0][0x2e8] ;  /* 0x0000ba0000047ab9 */ /* 0x000fe20000000a00 */
[----:B------:R-:W-:Y:S01]  /*54f0*/  IMAD.X R54, R57, 0x1, R36, P3 ;  /* 0x0000000139367824 */ /* 0x000fe200018e0624 */
[----:B------:R-:W-:-:S04]  /*5500*/  LEA R52, P3, R63, UR4, 0x1 ;  /* 0x000000043f347c11 */ /* 0x000fc8000f8608ff */
[----:B------:R-:W-:-:S05]  /*5510*/  LEA.HI.X R53, R63, UR5, R54, 0x1, P3 ;  /* 0x000000053f357c11 */ /* 0x000fca00098f0c36 */
[----:B--2---:R4:W-:Y:S04]  /*5520*/  STG.E.128 desc[UR42][R52.64], R44 ;  /* 0x0000002c34007986 */ /* 0x0049e8000c101d2a */
.L_x_7789:
[----:B------:R-:W-:Y:S05]  /*5530*/  BSYNC B1 ;  /* 0x0000000000017941 */ /* 0x000fea0003800000 */
.L_x_7788:
[----:B------:R-:W-:Y:S05]  /*5540*/  @P1 BRA `(.L_x_7787) ;  /* 0x0000003400801947 */ /* 0x000fea0003800000 */
[----:B-1234-:R1:W2:Y:S01]  /*5550*/  LDS.128 R44, [R111+0x1f400] ;  /* 0x01f400006f2c7984 */ /* 0x01e2a20000000c00 */
[----:B------:R-:W-:Y:S01]  /*5560*/  ISETP.GE.AND P4, PT, R185, R121, PT ;  /* 0x00000079b900720c */ /* 0x000fe20003f86270 */
[----:B------:R-:W-:Y:S01]  /*5570*/  BSSY B1, `(.L_x_7792) ;  /* 0x0000031000017945 */ /* 0x000fe20003800000 */
[----:B------:R-:W-:-:S11]  /*5580*/  IADD3 R56, P3, R118, R39, RZ ;  /* 0x0000002776387210 */ /* 0x000fd60007f7e0ff */
        /* <DEDUP_REMOVED lines=47> */
.L_x_7793:
[----:B------:R-:W-:Y:S05]  /*5880*/  BSYNC B1 ;  /* 0x0000000000017941 */ /* 0x000fea0003800000 */
.L_x_7792:
[----:B------:R-:W-:Y:S01]  /*5890*/  ULDC.64 UR4, c[0x0][0x2e8] ;  /* 0x0000ba0000047ab9 */ /* 0x000fe20000000a00 */
[----:B------:R-:W-:Y:S01]  /*58a0*/  IMAD.X R57, R57, 0x1, R104, P3 ;  /* 0x0000000139397824 */ /* 0x000fe200018e0668 */
[----:B------:R-:W-:-:S04]  /*58b0*/  LEA R48, P3, R56, UR4, 0x1 ;  /* 0x0000000438307c11 */ /* 0x000fc8000f8608ff */
[----:B------:R-:W-:-:S05]  /*58c0*/  LEA.HI.X R49, R56, UR5, R57, 0x1, P3 ;  /* 0x0000000538317c11 */ /* 0x000fca00098f0c39 */
[----:B--2---:R1:W-:Y:S01]  /*58d0*/  STG.E.128 desc[UR42][R48.64], R44 ;  /* 0x0000002c30007986 */ /* 0x0043e2000c101d2a */
[----:B------:R-:W-:Y:S05]  /*58e0*/  BRA `(.L_x_7787) ;  /* 0x0000003000987947 */ /* 0x000fea0003800000 */
.L_x_7751:
[----:B------:R-:W-:Y:S02]  /*58f0*/  ISETP.GE.AND P3, PT, R212, R113, PT ;  /* 0x00000071d400720c */ /* 0x000fe40003f66270 */
[----:B------:R-:W-:Y:S02]  /*5900*/  CS2R R50, SRZ ;  /* 0x0000000000327805 */ /* 0x000fe4000001ff00 */
[----:B------:R-:W-:-:S13]  /*5910*/  ISETP.GE.OR P3, PT, R16, R121, P3 ;  /* 0x000000791000720c */ /* 0x000fda0001f66670 */
[----:B------:R-:W-:Y:S01]  /*5920*/  @!P3 IADD3 R46, P0, P4, R90, R78, R13 ;  /* 0x0000004e5a2eb210 */ /* 0x000fe20007c1e00d */
[----:B------:R-:W0:Y:S03]  /*5930*/  @!P3 LDC.64 R60, c[0x0][0x3e8] ;  /* 0x0000fa00ff3cbb82 */ /* 0x000e260000000a00 */
[----:B------:R-:W-:Y:S02]  /*5940*/  @!P3 IADD3.X R47, R34, R117, R20, P0, P4 ;  /* 0x00000075222fb210 */ /* 0x000fe400007e8414 */
[----:B------:R-:W-:-:S03]  /*5950*/  @!P3 IADD3 R44, P0, P4, R84, R76, R7 ;  /* 0x0000004c542cb210 */ /* 0x000fc60007c1e007 */
[----:B------:R-:W1:Y:S01]  /*5960*/  @!P3 LDC.64 R62, c[0x0][0x400] ;  /* 0x00010000ff3ebb82 */ /* 0x000e620000000a00 */
[----:B------:R-:W-:Y:S02]  /*5970*/  @!P3 IADD3.X R45, R101, R107, R10, P0, P4 ;  /* 0x0000006b652db210 */ /* 0x000fe400007e840a */
[----:B------:R-:W-:-:S04]  /*5980*/  ISETP.GE.AND P0, PT, R211, R113, PT ;  /* 0x00000071d300720c */ /* 0x000fc80003f06270 */
[----:B------:R-:W-:-:S13]  /*5990*/  ISETP.GE.OR P0, PT, R16, R121, P0 ;  /* 0x000000791000720c */ /* 0x000fda0000706670 */
[----:B------:R-:W-:Y:S01]  /*59a0*/  @!P0 IADD3 R66, P4, P5, R90, R12, R78 ;  /* 0x0000000c5a428210 */ /* 0x000fe20007d9e04e */
[----:B------:R-:W2:Y:S03]  /*59b0*/  @!P0 LDC.64 R68, c[0x0][0x3e8] ;  /* 0x0000fa00ff448b82 */ /* 0x000ea60000000a00 */
[----:B------:R-:W-:Y:S02]  /*59c0*/  @!P0 IADD3.X R67, R34, R15, R117, P4, P5 ;  /* 0x0000000f22438210 */ /* 0x000fe400027ea475 */
[----:B------:R-:W-:-:S03]  /*59d0*/  @!P0 IADD3 R64, P4, P5, R84, R6, R76 ;  /* 0x0000000654408210 */ /* 0x000fc60007d9e04c */
[----:B------:R-:W3:Y:S01]  /*59e0*/  @!P0 LDC.64 R70, c[0x0][0x400] ;  /* 0x00010000ff468b82 */ /* 0x000ee20000000a00 */
[----:B------:R-:W-:Y:S02]  /*59f0*/  @!P0 IADD3.X R65, R101, R9, R107, P4, P5 ;  /* 0x0000000965418210 */ /* 0x000fe400027ea46b */
[----:B------:R-:W-:-:S04]  /*5a00*/  ISETP.GE.AND P4, PT, R23, R113, PT ;  /* 0x000000711700720c */ /* 0x000fc80003f86270 */
[----:B------:R-:W-:-:S13]  /*5a10*/  ISETP.GE.OR P4, PT, R16, R121, P4 ;  /* 0x000000791000720c */ /* 0x000fda0002786670 */
[----:B------:R-:W4:Y:S01]  /*5a20*/  @!P4 LDC.64 R52, c[0x0][0x3e8] ;  /* 0x0000fa00ff34cb82 */ /* 0x000f220000000a00 */
[----:B------:R-:W-:-:S05]  /*5a30*/  @!P4 IADD3 R48, P5, R90, R78, RZ ;  /* 0x0000004e5a30c210 */ /* 0x000fca0007fbe0ff */
[----:B------:R-:W-:Y:S02]  /*5a40*/  @!P4 IMAD.X R49, R117, 0x1, R34, P5 ;  /* 0x000000017531c824 */ /* 0x000fe400028e0622 */
[----:B------:R-:W0:Y:S01]  /*5a50*/  @!P4 LDC.64 R54, c[0x0][0x400] ;  /* 0x00010000ff36cb82 */ /* 0x000e220000000a00 */
[----:B----4-:R-:W-:-:S04]  /*5a60*/  @!P4 LEA R52, P5, R48, R52, 0x1 ;  /* 0x000000343034c211 */ /* 0x010fc800078a08ff */
[----:B------:R-:W-:Y:S02]  /*5a70*/  @!P4 LEA.HI.X R53, R48, R53, R49, 0x1, P5 ;  /* 0x000000353035c211 */ /* 0x000fe400028f0c31 */
[----:B------:R-:W-:-:S05]  /*5a80*/  @!P4 IADD3 R48, P5, R84, R76, RZ ;  /* 0x0000004c5430c210 */ /* 0x000fca0007fbe0ff */
[----:B------:R-:W-:Y:S01]  /*5a90*/  @!P4 IMAD.X R49, R107, 0x1, R101, P5 ;  /* 0x000000016b31c824 */ /* 0x000fe200028e0665 */
[----:B0-----:R-:W-:-:S04]  /*5aa0*/  @!P4 LEA R54, P5, R48, R54, 0x1 ;  /* 0x000000363036c211 */ /* 0x001fc800078a08ff */
[----:B------:R-:W-:Y:S02]  /*5ab0*/  @!P4 LEA.HI.X R55, R48, R55, R49, 0x1, P5 ;  /* 0x000000373037c211 */ /* 0x000fe400028f0c31 */
[----:B------:R-:W-:Y:S02]  /*5ac0*/  CS2R R48, SRZ ;  /* 0x0000000000307805 */ /* 0x000fe4000001ff00 */
[----:B------:R-:W-:-:S04]  /*5ad0*/  @!P3 LEA R60, P5, R46, R60, 0x1 ;  /* 0x0000003c2e3cb211 */ /* 0x000fc800078a08ff */
[----:B------:R-:W-:Y:S02]  /*5ae0*/  @!P3 LEA.HI.X R61, R46, R61, R47, 0x1, P5 ;  /* 0x0000003d2e3db211 */ /* 0x000fe400028f0c2f */
[----:B------:R-:W-:Y:S02]  /*5af0*/  CS2R R46, SRZ ;  /* 0x00000000002e7805 */ /* 0x000fe4000001ff00 */
[C---:B-1----:R-:W-:Y:S01]  /*5b00*/  @!P3 LEA R62, P5, R44.reuse, R62, 0x1 ;  /* 0x0000003e2c3eb211 */ /* 0x042fe200078a08ff */
[----:B------:R0:W5:Y:S03]  /*5b10*/  @!P4 LDG.E.128 R48, desc[UR42][R54.64] ;  /* 0x0000002a3630c981 */ /* 0x000166000c1e1d00 */
[----:B------:R-:W-:Y:S02]  /*5b20*/  @!P3 LEA.HI.X R63, R44, R63, R45, 0x1, P5 ;  /* 0x0000003f2c3fb211 */ /* 0x000fe400028f0c2d */
[----:B------:R-:W-:-:S02]  /*5b30*/  CS2R R44, SRZ ;  /* 0x00000000002c7805 */ /* 0x000fc4000001ff00 */
[----:B------:R-:W-:Y:S02]  /*5b40*/  CS2R R58, SRZ ;  /* 0x00000000003a7805 */ /* 0x000fe4000001ff00 */
[----:B------:R-:W-:Y:S02]  /*5b50*/  CS2R R56, SRZ ;  /* 0x0000000000387805 */ /* 0x000fe4000001ff00 */
[----:B------:R1:W5:Y:S01]  /*5b60*/  @!P4 LDG.E.128 R44, desc[UR42][R52.64] ;  /* 0x0000002a342cc981 */ /* 0x000362000c1e1d00 */
[----:B0-----:R-:W-:-:S03]  /*5b70*/  CS2R R54, SRZ ;  /* 0x0000000000367805 */ /* 0x001fc6000001ff00 */
[----:B------:R0:W5:Y:S01]  /*5b80*/  @!P3 LDG.E.128 R56, desc[UR42][R62.64] ;  /* 0x0000002a3e38b981 */ /* 0x000162000c1e1d00 */
[----:B-1----:R-:W-:-:S06]  /*5b90*/  CS2R R52, SRZ ;  /* 0x0000000000347805 */ /* 0x002fcc000001ff00 */
[----:B------:R1:W5:Y:S01]  /*5ba0*/  @!P3 LDG.E.128 R52, desc[UR42][R60.64] ;  /* 0x0000002a3c34b981 */ /* 0x000362000c1e1d00 */
[----:B--2---:R-:W-:-:S04]  /*5bb0*/  @!P0 LEA R68, P3, R66, R68, 0x1 ;  /* 0x0000004442448211 */ /* 0x004fc800078608ff */
[----:B------:R-:W-:Y:S02]  /*5bc0*/  @!P0 LEA.HI.X R69, R66, R69, R67, 0x1, P3 ;  /* 0x0000004542458211 */ /* 0x000fe400018f0c43 */
[C---:B---3--:R-:W-:Y:S02]  /*5bd0*/  @!P0 LEA R70, P3, R64.reuse, R70, 0x1 ;  /* 0x0000004640468211 */ /* 0x048fe400078608ff */
[----:B0-----:R-:W-:Y:S02]  /*5be0*/  CS2R R62, SRZ ;  /* 0x00000000003e7805 */ /* 0x001fe4000001ff00 */
[----:B------:R-:W-:Y:S02]  /*5bf0*/  CS2R R66, SRZ ;  /* 0x0000000000427805 */ /* 0x000fe4000001ff00 */
[----:B-1----:R-:W-:Y:S02]  /*5c00*/  CS2R R60, SRZ ;  /* 0x00000000003c7805 */ /* 0x002fe4000001ff00 */
[----:B------:R-:W-:-:S02]  /*5c10*/  @!P0 LEA.HI.X R71, R64, R71, R65, 0x1, P3 ;  /* 0x0000004740478211 */ /* 0x000fc400018f0c41 */
[----:B------:R-:W-:Y:S02]  /*5c20*/  CS2R R64, SRZ ;  /* 0x0000000000407805 */ /* 0x000fe4000001ff00 */
[----:B------:R0:W5:Y:S04]  /*5c30*/  @!P0 LDG.E.128 R60, desc[UR42][R68.64] ;  /* 0x0000002a443c8981 */ /* 0x000168000c1e1d00 */
[----:B------:R1:W5:Y:S01]  /*5c40*/  @!P0 LDG.E.128 R64, desc[UR42][R70.64] ;  /* 0x0000002a46408981 */ /* 0x000362000c1e1d00 */
[----:B------:R-:W-:-:S04]  /*5c50*/  ISETP.GE.AND P0, PT, R210, R113, PT ;  /* 0x00000071d200720c */ /* 0x000fc80003f06270 */
[CC--:B------:R-:W-:Y:S01]  /*5c60*/  ISETP.GE.OR P0, PT, R16.reuse, R121.reuse, P0 ;  /* 0x000000791000720c */ /* 0x0c0fe20000706670 */
[----:B------:R-:W-:Y:S01]  /*5c70*/  BSSY B1, `(.L_x_7794) ;  /* 0x000001c000017945 */ /* 0x000fe20003800000 */
[----:B------:R-:W-:Y:S02]  /*5c80*/  ISETP.GE.AND P3, PT, R16, R121, PT ;  /* 0x000000791000720c */ /* 0x000fe40003f66270 */
[----:B0-----:R-:W-:Y:S02]  /*5c90*/  CS2R R68, SRZ ;  /* 0x0000000000447805 */ /* 0x001fe4000001ff00 */
[----:B------:R-:W-:Y:S02]  /*5ca0*/  CS2R R74, SRZ ;  /* 0x00000000004a7805 */ /* 0x000fe4000001ff00 */
[----:B-1----:R-:W-:Y:S02]  /*5cb0*/  CS2R R70, SRZ ;  /* 0x0000000000467805 */ /* 0x002fe4000001ff00 */
[----:B------:R-:W-:-:S03]  /*5cc0*/  CS2R R72, SRZ ;  /* 0x0000000000487805 */ /* 0x000fc6000001ff00 */
[----:B------:R-:W-:Y:S05]  /*5cd0*/  @P0 BRA `(.L_x_7795) ;  /* 0x0000000000540947 */ /* 0x000fea0003800000 */
[----:B------:R-:W0:Y:S01]  /*5ce0*/  LDC.64 R68, c[0x0][0x3f8] ;  /* 0x0000fe00ff447b82 */ /* 0x000e220000000a00 */
[----:B------:R-:W-:Y:S01]  /*5cf0*/  IMAD.MOV.U32 R72, RZ, RZ, R78 ;  /* 0x000000ffff487224 */ /* 0x000fe200078e004e */
[----:B------:R-:W-:Y:S01]  /*5d00*/  ULDC.64 UR4, c[0x0][0x3e8] ;  /* 0x0000fa0000047ab9 */ /* 0x000fe20000000a00 */
[----:B------:R-:W-:Y:S01]  /*5d10*/  IMAD.MOV.U32 R73, RZ, RZ, R117 ;  /* 0x000000ffff497224 */ /* 0x000fe200078e0075 */
[----:B------:R-:W-:Y:S01]  /*5d20*/  ULDC.64 UR6, c[0x0][0x400] ;  /* 0x0001000000067ab9 */ /* 0x000fe20000000a00 */
[----:B------:R-:W-:-:S03]  /*5d30*/  IMAD.MOV.U32 R77, RZ, RZ, R107 ;  /* 0x000000ffff4d7224 */ /* 0x000fc600078e006b */
[----:B------:R-:W1:Y:S01]  /*5d40*/  LDC.64 R70, c[0x0][0x408] ;  /* 0x00010200ff467b82 */ /* 0x000e620000000a00 */
[----:B0-----:R-:W-:-:S04]  /*5d50*/  IMAD.WIDE.U32 R72, R68, 0x60, R72 ;  /* 0x0000006044487825 */ /* 0x001fc800078e0048 */
[----:B------:R-:W-:Y:S01]  /*5d60*/  IMAD R75, R69, 0x60, RZ ;  /* 0x00000060454b7824 */ /* 0x000fe200078e02ff */
[----:B------:R-:W-:Y:S01]  /*5d70*/  IADD3 R69, P0, R90, R72, RZ ;  /* 0x000000485a457210 */ /* 0x000fe20007f1e0ff */
[----:B-1----:R-:W-:-:S03]  /*5d80*/  IMAD.WIDE.U32 R76, R70, 0x60, R76 ;  /* 0x00000060464c7825 */ /* 0x002fc600078e004c */
[----:B------:R-:W-:Y:S01]  /*5d90*/  IADD3.X R72, R34, R73, R75, P0, !PT ;  /* 0x0000004922487210 */ /* 0x000fe200007fe44b */
[----:B------:R-:W-:Y:S01]  /*5da0*/  IMAD R71, R71, 0x60, RZ ;  /* 0x0000006047477824 */ /* 0x000fe200078e02ff */
[----:B------:R-:W-:-:S04]  /*5db0*/  IADD3 R70, P0, R84, R76, RZ ;  /* 0x0000004c54467210 */ /* 0x000fc80007f1e0ff */
[----:B------:R-:W-:Y:S02]  /*5dc0*/  IADD3.X R77, R101, R77, R71, P0, !PT ;  /* 0x0000004d654d7210 */ /* 0x000fe400007fe447 */
[----:B------:R-:W-:-:S04]  /*5dd0*/  LEA R68, P0, R69, UR4, 0x1 ;  /* 0x0000000445447c11 */ /* 0x000fc8000f8008ff */
[----:B------:R-:W-:Y:S02]  /*5de0*/  LEA.HI.X R69, R69, UR5, R72, 0x1, P0 ;  /* 0x0000000545457c11 */ /* 0x000fe400080f0c48 */
[----:B------:R-:W-:-:S04]  /*5df0*/  LEA R72, P0, R70, UR6, 0x1 ;  /* 0x0000000646487c11 */ /* 0x000fc8000f8008ff */
[----:B------:R-:W-:Y:S02]  /*5e00*/  LEA.HI.X R73, R70, UR7, R77, 0x1, P0 ;  /* 0x0000000746497c11 */ /* 0x000fe400080f0c4d */
[----:B------:R-:W5:Y:S04]  /*5e10*/  LDG.E.128 R68, desc[UR42][R68.64] ;  /* 0x0000002a44447981 */ /* 0x000f68000c1e1d00 */
[----:B------:R-:W5:Y:S03]  /*5e20*/  LDG.E.128 R72, desc[UR42][R72.64] ;  /* 0x0000002a48487981 */ /* 0x000f66000c1e1d00 */
.L_x_7795:
[----:B------:R-:W-:Y:S05]  /*5e30*/  BSYNC B1 ;  /* 0x0000000000017941 */ /* 0x000fea0003800000 */
.L_x_7794:
[----:B-----5:R-:W-:Y:S01]  /*5e40*/  IMAD.MOV.U32 R76, RZ, RZ, R70 ;  /* 0x000000ffff4c7224 */ /* 0x020fe200078e0046 */
        /* <DEDUP_REMOVED lines=67> */
.L_x_7796:
[----:B------:R-:W-:Y:S01]  /*6280*/  IMAD R107, R184, 0x8, R2 ;  /* 0x00000008b86b7824 */ /* 0x000fe200078e0202 */
[----:B------:R-:W-:Y:S01]  /*6290*/  SHF.L.U32 R117, R191, 0x1f, RZ ;  /* 0x0000001fbf757819 */ /* 0x000fe200000006ff */
[----:B------:R-:W0:Y:S01]  /*62a0*/  LDC R130, c[0x0][0x2f4] ;  /* 0x0000bd00ff827b82 */ /* 0x000e220000000800 */
[----:B------:R-:W-:Y:S01]  /*62b0*/  IMAD.MOV.U32 R119, RZ, RZ, R120 ;  /* 0x000000ffff777224 */ /* 0x000fe200078e0078 */
[----:B------:R-:W-:Y:S01]  /*62c0*/  BSSY B1, `(.L_x_7797) ;  /* 0x0000005000017945 */ /* 0x000fe20003800000 */
[----:B------:R-:W1:Y:S05]  /*62d0*/  SYNCS.PHASECHK.TRANS64.TRYWAIT P4, [R107+URZ+0x28890], R117 ;  /* 0x028890756b0075a7 */ /* 0x000e6a000808017f */
[----:B------:R-:W2:Y:S01]  /*62e0*/  LDC.64 R120, c[0x0][0x300] ;  /* 0x0000c000ff787b82 */ /* 0x000ea20000000a00 */
[----:B0-----:R-:W-:Y:S01]  /*62f0*/  IMAD.IADD R131, R130, 0x1, -R110 ;  /* 0x0000000182837824 */ /* 0x001fe200078e0a6e */
[----:B-1----:R-:W-:Y:S06]  /*6300*/  @!P4 BRA `(.L_x_7798) ;  /* 0x0000023000acc947 */ /* 0x002fec0003800000 */
.L_x_8186:
[----:B------:R-:W-:Y:S05]  /*6310*/  BSYNC B1 ;  /* 0x0000000000017941 */ /* 0x000fea0003800000 */
.L_x_7797:
[----:B------:R-:W-:Y:S01]  /*6320*/  ISETP.GE.OR P4, PT, R23, R113, P2 ;  /* 0x000000711700720c */ /* 0x000fe20001786670 */
[----:B------:R-:W-:-:S12]  /*6330*/  BSSY B1, `(.L_x_7799) ;  /* 0x0000088000017945 */ /* 0x000fd80003800000 */
[----:B------:R-:W-:Y:S05]  /*6340*/  @P4 BRA `(.L_x_7800) ;  /* 0x0000000800184947 */ /* 0x000fea0003800000 */
[----:B------:R-:W3:Y:S01]  /*6350*/  LDL R76, [R1+0x10] ;  /* 0x00001000014c7983 */ /* 0x000ee20000100800 */
[C---:B------:R-:W-:Y:S01]  /*6360*/  IMAD.SHL.U32 R78, R23.reuse, 0x40, RZ ;  /* 0x00000040174e7824 */ /* 0x040fe200078e00ff */
[----:B------:R-:W-:Y:S01]  /*6370*/  BSSY B2, `(.L_x_7801) ;  /* 0x0000078000027945 */ /* 0x000fe20003800000 */
[----:B------:R-:W-:Y:S02]  /*6380*/  IMAD R79, R184, 0x4000, R109 ;  /* 0x00004000b84f7824 */ /* 0x000fe400078e026d */
[----:B--2---:R-:W-:-:S03]  /*6390*/  IMAD.WIDE.U32 R122, R23, R120, R118 ;  /* 0x00000078177a7225 */ /* 0x004fc600078e0076 */
[----:B------:R-:W-:Y:S02]  /*63a0*/  IADD3 R145, P4, P5, R96, R122, R38 ;  /* 0x0000007a60917210 */ /* 0x000fe40007d9e026 */
        /* <DEDUP_REMOVED lines=17> */
[----:B------:R-:W-:Y:S01]  /*64c0*/  IADD3 R77, R77, R76, R203 ;  /* 0x0000004c4d4d7210 */ /* 0x000fe20007ffe0cb */
[----:B------:R-:W-:-:S04]  /*64d0*/  IMAD R76, R79, 0x2, R2 ;  /* 0x000000024f4c7824 */ /* 0x000fc800078e0202 */
[----:B------:R-:W-:-:S04]  /*64e0*/  IMAD R77, R184, 0x4000, R77 ;  /* 0x00004000b84d7824 */ /* 0x000fc800078e024d */
[----:B------:R-:W-:Y:S02]  /*64f0*/  IMAD R80, R77, 0x2, R2 ;  /* 0x000000024d507824 */ /* 0x000fe400078e0202 */
[----:B------:R-:W1:Y:S04]  /*6500*/  LDS.128 R76, [R76+0x18400] ;  /* 0x018400004c4c7984 */ /* 0x000e680000000c00 */
[----:B------:R-:W2:Y:S01]  /*6510*/  LDS.128 R80, [R80+0x18400] ;  /* 0x0184000050507984 */ /* 0x000ea20000000c00 */
[----:B------:R-:W-:Y:S05]  /*6520*/  @P3 BRA `(.L_x_7802) ;  /* 0x0000000400703947 */ /* 0x000fea0003800000 */
[----:B------:R-:W-:Y:S01]  /*6530*/  SHF.R.U32.HI R151, RZ, 0x10, R49 ;  /* 0x00000010ff977819 */ /* 0x000fe20000011631 */
[----:B--2---:R-:W-:Y:S01]  /*6540*/  IMAD.U32 R154, R81, 0x10000, RZ ;  /* 0x00010000519a7824 */ /* 0x004fe200078e00ff */
[----:B------:R-:W-:Y:S02]  /*6550*/  SHF.R.U32.HI R152, RZ, 0x10, R45 ;  /* 0x00000010ff987819 */ /* 0x000fe4000001162d */
[----:B------:R-:W-:Y:S01]  /*6560*/  PRMT R151, R148, 0x5410, R151 ;  /* 0x0000541094977816 */ /* 0x000fe20000000097 */
[----:B-1----:R-:W-:Y:S01]  /*6570*/  IMAD.U32 R148, R77, 0x10000, RZ ;  /* 0x000100004d947824 */ /* 0x002fe200078e00ff */
[----:B------:R-:W-:Y:S02]  /*6580*/  PRMT R152, R135, 0x5432, R152 ;  /* 0x0000543287987816 */ /* 0x000fe40000000098 */
[----:B------:R-:W-:Y:S01]  /*6590*/  SHF.R.U64 R44, R44, 0x10, R45 ;  /* 0x000000102c2c7819 */ /* 0x000fe2000000122d */
[C---:B------:R-:W-:Y:S01]  /*65a0*/  IMAD.U32 R157, R151.reuse, 0x10000, RZ ;  /* 0x00010000979d7824 */ /* 0x040fe200078e00ff */
[----:B------:R-:W-:Y:S01]  /*65b0*/  SHF.R.U64 R45, R48, 0x10, R49 ;  /* 0x00000010302d7819 */ /* 0x000fe20000001231 */
        /* <DEDUP_REMOVED lines=9> */
[C---:B------:R-:W-:Y:S01]  /*6650*/  FMUL.FTZ R154, R81.reuse, R48 ;  /* 0x00000030519a7220 */ /* 0x040fe20000410000 */
[----:B------:R-:W-:Y:S01]  /*6660*/  FMUL.FTZ R81, R81, R152 ;  /* 0x0000009851517220 */ /* 0x000fe20000410000 */
[----:B------:R-:W-:Y:S01]  /*6670*/  PRMT R45, R156, 0x5410, R45 ;  /* 0x000054109c2d7816 */ /* 0x000fe2000000002d */
[----:B------:R-:W-:-:S02]  /*6680*/  IMAD.U32 R157, R83, 0x10000, RZ ;  /* 0x00010000539d7824 */ /* 0x000fc400078e00ff */
[C---:B------:R-:W-:Y:S01]  /*6690*/  FFMA.FTZ R77, R49.reuse, R152, -R154 ;  /* 0x00000098314d7223 */ /* 0x040fe2000001089a */
[----:B------:R-:W-:Y:S01]  /*66a0*/  PRMT R152, R134, 0x5432, R44 ;  /* 0x0000543286987816 */ /* 0x000fe2000000002c */
[----:B------:R-:W-:Y:S01]  /*66b0*/  FFMA.FTZ R49, R49, R48, R81 ;  /* 0x0000003031317223 */ /* 0x000fe20000010051 */
[----:B------:R-:W-:Y:S01]  /*66c0*/  SHF.R.U32.HI R44, RZ, 0x10, R51 ;  /* 0x00000010ff2c7819 */ /* 0x000fe20000011633 */
[----:B------:R-:W-:Y:S01]  /*66d0*/  IMAD.U32 R81, R79, 0x10000, RZ ;  /* 0x000100004f517824 */ /* 0x000fe200078e00ff */
[----:B------:R-:W-:Y:S02]  /*66e0*/  SHF.R.U32.HI R48, RZ, 0x10, R47 ;  /* 0x00000010ff307819 */ /* 0x000fe4000001162f */
[----:B------:R-:W-:Y:S02]  /*66f0*/  PRMT R44, R132, 0x5432, R44 ;  /* 0x00005432842c7816 */ /* 0x000fe4000000002c */
[----:B------:R-:W-:Y:S02]  /*6700*/  PRMT R48, R133, 0x5432, R48 ;  /* 0x0000543285307816 */ /* 0x000fe40000000030 */
[----:B------:R-:W-:Y:S01]  /*6710*/  SHF.R.U64 R51, R50, 0x10, R51 ;  /* 0x0000001032337819 */ /* 0x000fe20000001233 */
[----:B------:R-:W-:Y:S01]  /*6720*/  IMAD.U32 R154, R44, 0x10000, RZ ;  /* 0x000100002c9a7824 */ /* 0x000fe200078e00ff */
[C---:B------:R-:W-:Y:S01]  /*6730*/  LOP3.LUT R159, R48.reuse, 0xffff0000, RZ, 0xc0, !PT ;  /* 0xffff0000309f7812 */ /* 0x040fe200078ec0ff */
[----:B------:R-:W-:Y:S01]  /*6740*/  IMAD.U32 R156, R48, 0x10000, RZ ;  /* 0x00010000309c7824 */ /* 0x000fe200078e00ff */
[----:B------:R-:W-:Y:S01]  /*6750*/  SHF.R.U64 R46, R46, 0x10, R47 ;  /* 0x000000102e2e7819 */ /* 0x000fe2000000122f */
[C---:B------:R-:W-:Y:S01]  /*6760*/  FMUL.FTZ R158, R157.reuse, R154 ;  /* 0x0000009a9d9e7220 */ /* 0x040fe20000410000 */
[----:B------:R-:W-:Y:S01]  /*6770*/  LOP3.LUT R47, R152, 0xffff0000, RZ, 0xc0, !PT ;  /* 0xffff0000982f7812 */ /* 0x000fe200078ec0ff */
[-C--:B------:R-:W-:Y:S01]  /*6780*/  FMUL.FTZ R157, R157, R156.reuse ;  /* 0x0000009c9d9d7220 */ /* 0x080fe20000410000 */
[----:B------:R-:W-:Y:S01]  /*6790*/  PRMT R162, R162, 0x5410, R51 ;  /* 0x00005410a2a27816 */ /* 0x000fe20000000033 */
[----:B------:R-:W-:Y:S01]  /*67a0*/  FFMA.FTZ R151, R81, R156, -R158 ;  /* 0x0000009c51977223 */ /* 0x000fe2000001089e */
[----:B------:R-:W-:-:S02]  /*67b0*/  IMAD.U32 R156, R152, 0x10000, RZ ;  /* 0x00010000989c7824 */ /* 0x000fc400078e00ff */
[----:B------:R-:W-:Y:S01]  /*67c0*/  FFMA.FTZ R81, R81, R154, R157 ;  /* 0x0000009a51517223 */ /* 0x000fe2000001009d */
[----:B------:R-:W-:Y:S02]  /*67d0*/  LOP3.LUT R157, R44, 0xffff0000, RZ, 0xc0, !PT ;  /* 0xffff00002c9d7812 */ /* 0x000fe400078ec0ff */
[----:B------:R-:W-:Y:S01]  /*67e0*/  LOP3.LUT R154, R83, 0xffff0000, RZ, 0xc0, !PT ;  /* 0xffff0000539a7812 */ /* 0x000fe200078ec0ff */
[C---:B------:R-:W-:Y:S01]  /*67f0*/  IMAD.U32 R83, R80.reuse, 0x10000, RZ ;  /* 0x0001000050537824 */ /* 0x040fe200078e00ff */
[----:B------:R-:W-:Y:S02]  /*6800*/  LOP3.LUT R44, R79, 0xffff0000, RZ, 0xc0, !PT ;  /* 0xffff00004f2c7812 */ /* 0x000fe400078ec0ff */
[----:B------:R-:W-:Y:S01]  /*6810*/  LOP3.LUT R80, R80, 0xffff0000, RZ, 0xc0, !PT ;  /* 0xffff000050507812 */ /* 0x000fe200078ec0ff */
[C---:B------:R-:W-:Y:S01]  /*6820*/  FMUL.FTZ R79, R154.reuse, R157 ;  /* 0x0000009d9a4f7220 */ /* 0x040fe20000410000 */
[----:B------:R-:W-:Y:S01]  /*6830*/  FMUL.FTZ R154, R154, R159 ;  /* 0x0000009f9a9a7220 */ /* 0x000fe20000410000 */
[----:B------:R-:W-:Y:S01]  /*6840*/  PRMT R161, R161, 0x5410, R46 ;  /* 0x00005410a1a17816 */ /* 0x000fe2000000002e */
[----:B------:R-:W-:-:S02]  /*6850*/  IMAD.U32 R46, R162, 0x10000, RZ ;  /* 0x00010000a22e7824 */ /* 0x000fc400078e00ff */
[C---:B------:R-:W-:Y:S01]  /*6860*/  FFMA.FTZ R48, R44.reuse, R159, -R79 ;  /* 0x0000009f2c307223 */ /* 0x040fe2000001084f */
[----:B------:R-:W-:Y:S01]  /*6870*/  FFMA.FTZ R44, R44, R157, R154 ;  /* 0x0000009d2c2c7223 */ /* 0x000fe2000001009a */
        /* <DEDUP_REMOVED lines=10> */
[C---:B------:R-:W-:Y:S01]  /*6920*/  FMUL.FTZ R79, R80.reuse, R45 ;  /* 0x0000002d504f7220 */ /* 0x040fe20000410000 */
[----:B------:R-:W-:Y:S01]  /*6930*/  FMUL.FTZ R80, R80, R47 ;  /* 0x0000002f50507220 */ /* 0x000fe20000410000 */
[----:B------:R-:W-:-:S02]  /*6940*/  F2FP.BF16.F32.PACK_AB R48, R48, R151 ;  /* 0x000000973030723e */ /* 0x000fc400000010ff */
[----:B------:R-:W-:Y:S01]  /*6950*/  FFMA.FTZ R79, R76, R47, -R79 ;  /* 0x0000002f4c4f7223 */ /* 0x000fe2000001084f */
[----:B------:R-:W-:Y:S02]  /*6960*/  IMAD.U32 R47, R82, 0x10000, RZ ;  /* 0x00010000522f7824 */ /* 0x000fe400078e00ff */
[----:B------:R-:W-:Y:S01]  /*6970*/  FFMA.FTZ R80, R76, R45, R80 ;  /* 0x0000002d4c507223 */ /* 0x000fe20000010050 */
[----:B------:R-:W-:Y:S01]  /*6980*/  IMAD.U32 R45, R78, 0x10000, RZ ;  /* 0x000100004e2d7824 */ /* 0x000fe200078e00ff */
[----:B------:R-:W-:Y:S01]  /*6990*/  LOP3.LUT R82, R82, 0xffff0000, RZ, 0xc0, !PT ;  /* 0xffff000052527812 */ /* 0x000fe200078ec0ff */
[C---:B------:R-:W-:Y:S01]  /*69a0*/  FMUL.FTZ R76, R47.reuse, R46 ;  /* 0x0000002e2f4c7220 */ /* 0x040fe20000410000 */
[-C--:B------:R-:W-:Y:S01]  /*69b0*/  FMUL.FTZ R47, R47, R50.reuse ;  /* 0x000000322f2f7220 */ /* 0x080fe20000410000 */
[----:B------:R-:W-:Y:S02]  /*69c0*/  LOP3.LUT R78, R78, 0xffff0000, RZ, 0xc0, !PT ;  /* 0xffff00004e4e7812 */ /* 0x000fe400078ec0ff */
[C---:B------:R-:W-:Y:S01]  /*69d0*/  FFMA.FTZ R76, R45.reuse, R50, -R76 ;  /* 0x000000322d4c7223 */ /* 0x040fe2000001084c */
[----:B------:R-:W-:Y:S01]  /*69e0*/  FFMA.FTZ R47, R45, R46, R47 ;  /* 0x0000002e2d2f7223 */ /* 0x000fe2000001002f */
[----:B------:R-:W-:-:S02]  /*69f0*/  LOP3.LUT R45, R162, 0xffff0000, RZ, 0xc0, !PT ;  /* 0xffff0000a22d7812 */ /* 0x000fc400078ec0ff */
[----:B------:R-:W-:Y:S02]  /*6a00*/  F2FP.BF16.F32.PACK_AB R49, R49, R148 ;  /* 0x000000943131723e */ /* 0x000fe400000010ff */
[----:B------:R-:W-:Y:S01]  /*6a10*/  F2FP.BF16.F32.PACK_AB R44, R44, R81 ;  /* 0x000000512c2c723e */ /* 0x000fe200000010ff */
[C---:B------:R-:W-:Y:S01]  /*6a20*/  FMUL.FTZ R51, R82.reuse, R45 ;  /* 0x0000002d52337220 */ /* 0x040fe20000410000 */
[-C--:B------:R-:W-:Y:S01]  /*6a30*/  FMUL.FTZ R82, R82, R161.reuse ;  /* 0x000000a152527220 */ /* 0x080fe20000410000 */
[----:B------:R-:W-:Y:S01]  /*6a40*/  F2FP.BF16.F32.PACK_AB R158, R79, R158 ;  /* 0x0000009e4f9e723e */ /* 0x000fe200000010ff */
[----:B------:R-:W-:Y:S02]  /*6a50*/  IMAD.MOV.U32 R81, RZ, RZ, R49 ;  /* 0x000000ffff517224 */ /* 0x000fe400078e0031 */
        /* <DEDUP_REMOVED lines=8> */
[----:B------:R-:W-:-:S07]  /*6ae0*/  F2FP.BF16.F32.PACK_AB R82, R82, R47 ;  /* 0x0000002f5252723e */ /* 0x000fce00000010ff */
.L_x_7802:
[----:B------:R-:W-:Y:S05]  /*6af0*/  BSYNC B2 ;  /* 0x0000000000027941 */ /* 0x000fea0003800000 */
.L_x_7801:
[----:B------:R-:W-:Y:S01]  /*6b00*/  ISETP.GE.AND P4, PT, R149, R130, PT ;  /* 0x000000829500720c */ /* 0x000fe20003f86270 */
[----:B------:R-:W-:-:S12]  /*6b10*/  ULDC.64 UR4, c[0x0][0x2e8] ;  /* 0x0000ba0000047ab9 */ /* 0x000fd80000000a00 */
[--C-:B------:R-:W-:Y:S02]  /*6b20*/  @!P4 SHF.R.S32.HI R44, RZ, 0x1f, R149.reuse ;  /* 0x0000001fff2cc819 */ /* 0x100fe40000011495 */
[----:B------:R-:W-:-:S04]  /*6b30*/  @!P4 IADD3 R122, P5, P6, R96, R122, R149 ;  /* 0x0000007a607ac210 */ /* 0x000fc80007ebe095 */
[----:B------:R-:W-:Y:S02]  /*6b40*/  @!P4 IADD3.X R147, R36, R147, R44, P5, P6 ;  /* 0x000000932493c210 */ /* 0x000fe40002fec42c */
[----:B------:R-:W-:-:S04]  /*6b50*/  LEA R44, P5, R145, UR4, 0x1 ;  /* 0x00000004912c7c11 */ /* 0x000fc8000f8a08ff */
[----:B------:R-:W-:Y:S02]  /*6b60*/  LEA.HI.X R45, R145, UR5, R146, 0x1, P5 ;  /* 0x00000005912d7c11 */ /* 0x000fe4000a8f0c92 */
[----:B------:R-:W-:-:S03]  /*6b70*/  @!P4 LEA R46, P5, R122, UR4, 0x1 ;  /* 0x000000047a2ecc11 */ /* 0x000fc6000f8a08ff */
[----:B-1----:R1:W-:Y:S01]  /*6b80*/  STG.E.128 desc[UR42][R44.64], R76 ;  /* 0x0000004c2c007986 */ /* 0x0023e2000c101d2a */
[----:B------:R-:W-:-:S05]  /*6b90*/  @!P4 LEA.HI.X R47, R122, UR5, R147, 0x1, P5 ;  /* 0x000000057a2fcc11 */ /* 0x000fca000a8f0c93 */
[----:B--2---:R1:W-:Y:S04]  /*6ba0*/  @!P4 STG.E.128 desc[UR42][R46.64], R80 ;  /* 0x000000502e00c986 */ /* 0x0043e8000c101d2a */
.L_x_7800:
[----:B------:R-:W-:Y:S05]  /*6bb0*/  BSYNC B1 ;  /* 0x0000000000017941 */ /* 0x000fea0003800000 */
.L_x_7799:
[----:B------:R-:W-:Y:S01]  /*6bc0*/  ISETP.GE.OR P4, PT, R212, R113, P2 ;  /* 0x00000071d400720c */ /* 0x000fe20001786670 */
[----:B------:R-:W-:-:S12]  /*6bd0*/  BSSY B1, `(.L_x_7803) ;  /* 0x0000088000017945 */ /* 0x000fd80003800000 */
[----:B------:R-:W-:Y:S05]  /*6be0*/  @P4 BRA `(.L_x_7804) ;  /* 0x0000000800184947 */ /* 0x000fea0003800000 */
[----:B-1----:R-:W3:Y:S01]  /*6bf0*/  LDL R44, [R1+0x10] ;  /* 0x00001000012c7983 */ /* 0x002ee20000100800 */
[----:B------:R-:W-:Y:S01]  /*6c00*/  SHF.R.U32.HI R46, RZ, 0x3, R198 ;  /* 0x00000003ff2e7819 */ /* 0x000fe200000116c6 */
[----:B--2---:R-:W-:Y:S01]  /*6c10*/  IMAD.WIDE.U32 R76, R212, R120, R118 ;  /* 0x00000078d44c7225 */ /* 0x004fe200078e0076 */
[----:B------:R-:W-:Y:S02]  /*6c20*/  BSSY B2, `(.L_x_7805) ;  /* 0x0000077000027945 */ /* 0x000fe40003800000 */
        /* <DEDUP_REMOVED lines=13> */
[----:B------:R-:W-:-:S03]  /*6d00*/  LOP3.LUT R44, R198, 0x38, R83, 0xf8, !PT ;  /* 0x00000038c62c7812 */ /* 0x000fc600078ef853 */
[----:B------:R-:W-:Y:S01]  /*6d10*/  IMAD.SHL.U32 R45, R45, 0x400, RZ ;  /* 0x000004002d2d7824 */ /* 0x000fe200078e00ff */
[----:B------:R-:W-:-:S04]  /*6d20*/  LOP3.LUT R44, R44, R46, RZ, 0x3c, !PT ;  /* 0x0000002e2c2c7212 */ /* 0x000fc800078e3cff */
[----:B------:R-:W-:-:S04]  /*6d30*/  LOP3.LUT R45, R45, 0x7fffe000, RZ, 0xc0, !PT ;  /* 0x7fffe0002d2d7812 */ /* 0x000fc800078ec0ff */
[----:B------:R-:W-:Y:S01]  /*6d40*/  IADD3 R47, R44, R45, R201 ;  /* 0x0000002d2c2f7210 */ /* 0x000fe20007ffe0c9 */
[----:B------:R-:W-:-:S04]  /*6d50*/  IMAD R45, R184, 0x4000, R108 ;  /* 0x00004000b82d7824 */ /* 0x000fc800078e026c */
[----:B------:R-:W-:Y:S02]  /*6d60*/  IMAD R47, R184, 0x4000, R47 ;  /* 0x00004000b82f7824 */ /* 0x000fe400078e022f */
[--C-:B------:R-:W-:Y:S02]  /*6d70*/  IMAD R45, R45, 0x2, R2.reuse ;  /* 0x000000022d2d7824 */ /* 0x100fe400078e0202 */
[----:B------:R-:W-:-:S04]  /*6d80*/  IMAD R48, R47, 0x2, R2 ;  /* 0x000000022f307824 */ /* 0x000fc800078e0202 */
[----:B------:R-:W1:Y:S04]  /*6d90*/  LDS.128 R44, [R45+0x18400] ;  /* 0x018400002d2c7984 */ /* 0x000e680000000c00 */
[----:B------:R-:W2:Y:S01]  /*6da0*/  LDS.128 R48, [R48+0x18400] ;  /* 0x0184000030307984 */ /* 0x000ea20000000c00 */
[----:B------:R-:W-:Y:S05]  /*6db0*/  @P3 BRA `(.L_x_7806) ;  /* 0x0000000400743947 */ /* 0x000fea0003800000 */
[----:B------:R-:W-:Y:S01]  /*6dc0*/  SHF.R.U32.HI R82, RZ, 0x10, R57 ;  /* 0x00000010ff527819 */ /* 0x000fe20000011639 */
[----:B--2---:R-:W-:Y:S01]  /*6dd0*/  IMAD.U32 R80, R49, 0x10000, RZ ;  /* 0x0001000031507824 */ /* 0x004fe200078e00ff */
[----:B------:R-:W-:Y:S02]  /*6de0*/  SHF.R.U32.HI R122, RZ, 0x10, R53 ;  /* 0x00000010ff7a7819 */ /* 0x000fe40000011635 */
[----:B------:R-:W-:Y:S02]  /*6df0*/  PRMT R171, R171, 0x5410, R82 ;  /* 0x00005410abab7816 */ /* 0x000fe40000000052 */
[----:B------:R-:W-:Y:S01]  /*6e00*/  PRMT R167, R167, 0x5410, R122 ;  /* 0x00005410a7a77816 */ /* 0x000fe2000000007a */
[----:B-1----:R-:W-:Y:S01]  /*6e10*/  IMAD.U32 R122, R45, 0x10000, RZ ;  /* 0x000100002d7a7824 */ /* 0x002fe200078e00ff */
[C---:B------:R-:W-:Y:S01]  /*6e20*/  LOP3.LUT R146, R171.reuse, 0xffff0000, RZ, 0xc0, !PT ;  /* 0xffff0000ab927812 */ /* 0x040fe200078ec0ff */
[----:B------:R-:W-:Y:S01]  /*6e30*/  IMAD.U32 R145, R171, 0x10000, RZ ;  /* 0x00010000ab917824 */ /* 0x000fe200078e00ff */
[----:B------:R-:W-:Y:S01]  /*6e40*/  LOP3.LUT R49, R49, 0xffff0000, RZ, 0xc0, !PT ;  /* 0xffff000031317812 */ /* 0x000fe200078ec0ff */
[----:B------:R-:W-:Y:S01]  /*6e50*/  IMAD.U32 R123, R167, 0x10000, RZ ;  /* 0x00010000a77b7824 */ /* 0x000fe200078e00ff */
[----:B------:R-:W-:Y:S01]  /*6e60*/  LOP3.LUT R45, R45, 0xffff0000, RZ, 0xc0, !PT ;  /* 0xffff00002d2d7812 */ /* 0x000fe200078ec0ff */
[----:B------:R-:W-:Y:S01]  /*6e70*/  FMUL.FTZ R147, R80, R145 ;  /* 0x0000009150937220 */ /* 0x000fe20000410000 */
[----:B------:R-:W-:Y:S01]  /*6e80*/  SHF.R.U64 R57, R56, 0x10, R57 ;  /* 0x0000001038397819 */ /* 0x000fe20000001239 */
[-C--:B------:R-:W-:Y:S01]  /*6e90*/  FMUL.FTZ R80, R80, R123.reuse ;  /* 0x0000007b50507220 */ /* 0x080fe20000410000 */
[----:B------:R-:W-:Y:S01]  /*6ea0*/  FMUL.FTZ R148, R49, R146 ;  /* 0x0000009231947220 */ /* 0x000fe20000410000 */
[----:B------:R-:W-:Y:S01]  /*6eb0*/  FFMA.FTZ R82, R122, R123, -R147 ;  /* 0x0000007b7a527223 */ /* 0x000fe20000010893 */
[----:B------:R-:W-:Y:S01]  /*6ec0*/  SHF.R.U64 R53, R52, 0x10, R53 ;  /* 0x0000001034357819 */ /* 0x000fe20000001235 */
[----:B------:R-:W-:Y:S01]  /*6ed0*/  FFMA.FTZ R80, R122, R145, R80 ;  /* 0x000000917a507223 */ /* 0x000fe20000010050 */
[----:B------:R-:W-:Y:S01]  /*6ee0*/  LOP3.LUT R122, R167, 0xffff0000, RZ, 0xc0, !PT ;  /* 0xffff0000a77a7812 */ /* 0x000fe200078ec0ff */
[----:B------:R-:W-:Y:S01]  /*6ef0*/  IMAD.U32 R52, R44, 0x10000, RZ ;  /* 0x000100002c347824 */ /* 0x000fe200078e00ff */
[----:B------:R-:W-:-:S02]  /*6f00*/  PRMT R170, R170, 0x5410, R57 ;  /* 0x00005410aaaa7816 */ /* 0x000fc40000000039 */
[----:B------:R-:W-:Y:S01]  /*6f10*/  LOP3.LUT R56, R47, 0xffff0000, RZ, 0xc0, !PT ;  /* 0xffff00002f387812 */ /* 0x000fe200078ec0ff */
[-C--:B------:R-:W-:Y:S01]  /*6f20*/  FMUL.FTZ R123, R49, R122.reuse ;  /* 0x0000007a317b7220 */ /* 0x080fe20000410000 */
[C---:B------:R-:W-:Y:S01]  /*6f30*/  FFMA.FTZ R49, R45.reuse, R122, -R148 ;  /* 0x0000007a2d317223 */ /* 0x040fe20000010894 */
[----:B------:R-:W-:Y:S01]  /*6f40*/  SHF.R.U32.HI R122, RZ, 0x10, R59 ;  /* 0x00000010ff7a7819 */ /* 0x000fe2000001163b */
[----:B------:R-:W-:Y:S02]  /*6f50*/  IMAD.U32 R57, R170, 0x10000, RZ ;  /* 0x00010000aa397824 */ /* 0x000fe400078e00ff */
[----:B------:R-:W-:Y:S01]  /*6f60*/  FFMA.FTZ R45, R45, R146, R123 ;  /* 0x000000922d2d7223 */ /* 0x000fe2000001007b */
[----:B------:R-:W-:Y:S02]  /*6f70*/  SHF.R.U32.HI R146, RZ, 0x10, R55 ;  /* 0x00000010ff927819 */ /* 0x000fe40000011637 */
[----:B------:R-:W-:Y:S01]  /*6f80*/  PRMT R169, R169, 0x5410, R122 ;  /* 0x00005410a9a97816 */ /* 0x000fe2000000007a */
[----:B------:R-:W-:Y:S01]  /*6f90*/  IMAD.U32 R122, R47, 0x10000, RZ ;  /* 0x000100002f7a7824 */ /* 0x000fe200078e00ff */
[----:B------:R-:W-:Y:S01]  /*6fa0*/  PRMT R165, R165, 0x5410, R146 ;  /* 0x00005410a5a57816 */ /* 0x000fe20000000092 */
[C---:B------:R-:W-:Y:S01]  /*6fb0*/  IMAD.U32 R146, R51.reuse, 0x10000, RZ ;  /* 0x0001000033927824 */ /* 0x040fe200078e00ff */
[----:B------:R-:W-:Y:S01]  /*6fc0*/  LOP3.LUT R51, R51, 0xffff0000, RZ, 0xc0, !PT ;  /* 0xffff000033337812 */ /* 0x000fe200078ec0ff */
[C---:B------:R-:W-:Y:S01]  /*6fd0*/  IMAD.U32 R145, R169.reuse, 0x10000, RZ ;  /* 0x00010000a9917824 */ /* 0x040fe200078e00ff */
[----:B------:R-:W-:Y:S01]  /*6fe0*/  LOP3.LUT R169, R169, 0xffff0000, RZ, 0xc0, !PT ;  /* 0xffff0000a9a97812 */ /* 0x000fe200078ec0ff */
[----:B------:R-:W-:Y:S01]  /*6ff0*/  IMAD.U32 R123, R165, 0x10000, RZ ;  /* 0x00010000a57b7824 */ /* 0x000fe200078e00ff */
[----:B------:R-:W-:Y:S01]  /*7000*/  PRMT R166, R166, 0x5410, R53 ;  /* 0x00005410a6a67816 */ /* 0x000fe20000000035 */
[----:B------:R-:W-:Y:S01]  /*7010*/  FMUL.FTZ R147, R146, R145 ;  /* 0x0000009192937220 */ /* 0x000fe20000410000 */
[----:B------:R-:W-:Y:S01]  /*7020*/  SHF.R.U64 R55, R54, 0x10, R55 ;  /* 0x0000001036377819 */ /* 0x000fe20000001237 */
[----:B------:R-:W-:Y:S01]  /*7030*/  FMUL.FTZ R146, R146, R123 ;  /* 0x0000007b92927220 */ /* 0x000fe20000410000 */
[----:B------:R-:W-:Y:S01]  /*7040*/  FMUL.FTZ R53, R51, R169 ;  /* 0x000000a933357220 */ /* 0x000fe20000410000 */
[----:B------:R-:W-:Y:S01]  /*7050*/  FFMA.FTZ R123, R122, R123, -R147 ;  /* 0x0000007b7a7b7223 */ /* 0x000fe20000010893 */
[----:B------:R-:W-:Y:S01]  /*7060*/  SHF.R.U64 R59, R58, 0x10, R59 ;  /* 0x000000103a3b7819 */ /* 0x000fe2000000123b */
[----:B------:R-:W-:Y:S01]  /*7070*/  FFMA.FTZ R122, R122, R145, R146 ;  /* 0x000000917a7a7223 */ /* 0x000fe20000010092 */
[----:B------:R-:W-:Y:S01]  /*7080*/  LOP3.LUT R146, R165, 0xffff0000, RZ, 0xc0, !PT ;  /* 0xffff0000a5927812 */ /* 0x000fe200078ec0ff */
[----:B------:R-:W-:Y:S01]  /*7090*/  IMAD.U32 R54, R48, 0x10000, RZ ;  /* 0x0001000030367824 */ /* 0x000fe200078e00ff */
        /* <DEDUP_REMOVED lines=8> */
[----:B------:R-:W-:Y:S01]  /*7120*/  PRMT R164, R164, 0x5410, R55 ;  /* 0x00005410a4a47816 */ /* 0x000fe20000000037 */
[-C--:B------:R-:W-:Y:S01]  /*7130*/  FMUL.FTZ R54, R54, R53.reuse ;  /* 0x0000003536367220 */ /* 0x080fe20000410000 */
[----:B------:R-:W-:Y:S01]  /*7140*/  LOP3.LUT R55, R166, 0xffff0000, RZ, 0xc0, !PT ;  /* 0xffff0000a6377812 */ /* 0x000fe200078ec0ff */
[----:B------:R-:W-:Y:S01]  /*7150*/  FFMA.FTZ R53, R52, R53, -R59 ;  /* 0x0000003534357223 */ /* 0x000fe2000001083b */
[----:B------:R-:W-:Y:S01]  /*7160*/  LOP3.LUT R44, R44, 0xffff0000, RZ, 0xc0, !PT ;  /* 0xffff00002c2c7812 */ /* 0x000fe200078ec0ff */
[----:B------:R-:W-:Y:S01]  /*7170*/  FMUL.FTZ R59, R48, R51 ;  /* 0x00000033303b7220 */ /* 0x000fe20000410000 */
[----:B------:R-:W-:Y:S01]  /*7180*/  LOP3.LUT R58, R46, 0xffff0000, RZ, 0xc0, !PT ;  /* 0xffff00002e3a7812 */ /* 0x000fe200078ec0ff */
[----:B------:R-:W-:-:S02]  /*7190*/  IMAD.U32 R46, R50, 0x10000, RZ ;  /* 0x00010000322e7824 */ /* 0x000fc400078e00ff */
[----:B------:R-:W-:Y:S01]  /*71a0*/  FFMA.FTZ R52, R52, R57, R54 ;  /* 0x0000003934347223 */ /* 0x000fe20000010036 */
[----:B------:R-:W-:Y:S01]  /*71b0*/  LOP3.LUT R50, R50, 0xffff0000, RZ, 0xc0, !PT ;  /* 0xffff000032327812 */ /* 0x000fe200078ec0ff */
[----:B------:R-:W-:Y:S01]  /*71c0*/  FFMA.FTZ R169, R56, R169, R148 ;  /* 0x000000a938a97223 */ /* 0x000fe20000010094 */
[-C--:B------:R-:W-:Y:S01]  /*71d0*/  FMUL.FTZ R145, R48, R55.reuse ;  /* 0x0000003730917220 */ /* 0x080fe20000410000 */
[C---:B------:R-:W-:Y:S01]  /*71e0*/  LOP3.LUT R57, R168.reuse, 0xffff0000, RZ, 0xc0, !PT ;  /* 0xffff0000a8397812 */ /* 0x040fe200078ec0ff */
[----:B------:R-:W-:Y:S02]  /*71f0*/  IMAD.U32 R56, R168, 0x10000, RZ ;  /* 0x00010000a8387824 */ /* 0x000fe400078e00ff */
[----:B------:R-:W-:Y:S01]  /*7200*/  FFMA.FTZ R48, R44, R55, -R59 ;  /* 0x000000372c307223 */ /* 0x000fe2000001083b */
[C---:B------:R-:W-:Y:S01]  /*7210*/  LOP3.LUT R55, R164.reuse, 0xffff0000, RZ, 0xc0, !PT ;  /* 0xffff0000a4377812 */ /* 0x040fe200078ec0ff */
[----:B------:R-:W-:Y:S02]  /*7220*/  IMAD.U32 R54, R164, 0x10000, RZ ;  /* 0x00010000a4367824 */ /* 0x000fe400078e00ff */
[----:B------:R-:W-:Y:S01]  /*7230*/  FFMA.FTZ R51, R44, R51, R145 ;  /* 0x000000332c337223 */ /* 0x000fe20000010091 */
[----:B------:R-:W-:Y:S01]  /*7240*/  FMUL.FTZ R44, R46, R56 ;  /* 0x000000382e2c7220 */ /* 0x000fe20000410000 */
[----:B------:R-:W-:Y:S01]  /*7250*/  FMUL.FTZ R145, R50, R57 ;  /* 0x0000003932917220 */ /* 0x000fe20000410000 */
[-C--:B------:R-:W-:Y:S01]  /*7260*/  FMUL.FTZ R59, R46, R54.reuse ;  /* 0x000000362e3b7220 */ /* 0x080fe20000410000 */
[-C--:B------:R-:W-:Y:S01]  /*7270*/  FMUL.FTZ R50, R50, R55.reuse ;  /* 0x0000003732327220 */ /* 0x080fe20000410000 */
[C---:B------:R-:W-:Y:S01]  /*7280*/  FFMA.FTZ R44, R47.reuse, R54, -R44 ;  /* 0x000000362f2c7223 */ /* 0x040fe2000001082c */
[----:B------:R-:W-:Y:S01]  /*7290*/  FFMA.FTZ R145, R58, R55, -R145 ;  /* 0x000000373a917223 */ /* 0x000fe20000010891 */
[----:B------:R-:W-:Y:S01]  /*72a0*/  F2FP.BF16.F32.PACK_AB R48, R48, R53 ;  /* 0x000000353030723e */ /* 0x000fe200000010ff */
[----:B------:R-:W-:Y:S01]  /*72b0*/  FFMA.FTZ R59, R47, R56, R59 ;  /* 0x000000382f3b7223 */ /* 0x000fe2000001003b */
[----:B------:R-:W-:Y:S01]  /*72c0*/  F2FP.BF16.F32.PACK_AB R49, R49, R82 ;  /* 0x000000523131723e */ /* 0x000fe200000010ff */
        /* <DEDUP_REMOVED lines=9> */
[----:B------:R-:W-:Y:S01]  /*7360*/  F2FP.BF16.F32.PACK_AB R50, R50, R59 ;  /* 0x0000003b3232723e */ /* 0x000fe200000010ff */
[----:B------:R-:W-:Y:S02]  /*7370*/  IMAD.MOV.U32 R49, RZ, RZ, R80 ;  /* 0x000000ffff317224 */ /* 0x000fe400078e0050 */
[----:B------:R-:W-:-:S07]  /*7380*/  IMAD.MOV.U32 R51, RZ, RZ, R122 ;  /* 0x000000ffff337224 */ /* 0x000fce00078e007a */
.L_x_7806:
[----:B------:R-:W-:Y:S05]  /*7390*/  BSYNC B2 ;  /* 0x0000000000027941 */ /* 0x000fea0003800000 */
.L_x_7805:
        /* <DEDUP_REMOVED lines=11> */
.L_x_7804:
[----:B------:R-:W-:Y:S05]  /*7450*/  BSYNC B1 ;  /* 0x0000000000017941 */ /* 0x000fea0003800000 */
.L_x_7803:
[----:B------:R-:W-:Y:S01]  /*7460*/  ISETP.GE.OR P4, PT, R211, R113, P2 ;  /* 0x00000071d300720c */ /* 0x000fe20001786670 */
[----:B------:R-:W-:-:S12]  /*7470*/  BSSY B1, `(.L_x_7807) ;  /* 0x0000086000017945 */ /* 0x000fd80003800000 */
[----:B------:R-:W-:Y:S05]  /*7480*/  @P4 BRA `(.L_x_7808) ;  /* 0x0000000800104947 */ /* 0x000fea0003800000 */
[----:B-1-3--:R-:W3:Y:S01]  /*7490*/  LDL R44, [R1+0x10] ;  /* 0x00001000012c7983 */ /* 0x00aee20000100800 */
        /* <DEDUP_REMOVED lines=32> */
[----:B------:R-:W-:Y:S02]  /*76a0*/  SHF.R.U32.HI R77, RZ, 0x10, R63 ;  /* 0x00000010ff4d7819 */ /* 0x000fe4000001163f */
[----:B------:R-:W-:Y:S01]  /*76b0*/  PRMT R155, R155, 0x5410, R80 ;  /* 0x000054109b9b7816 */ /* 0x000fe20000000050 */
[----:B------:R-:W-:Y:S01]  /*76c0*/  IMAD.U32 R79, R144, 0x10000, RZ ;  /* 0x00010000904f7824 */ /* 0x000fe200078e00ff */
[----:B------:R-:W-:Y:S01]  /*76d0*/  SHF.R.U64 R81, R60, 0x10, R61 ;  /* 0x000000103c517819 */ /* 0x000fe2000000123d */
[----:B-1----:R-:W-:Y:S01]  /*76e0*/  IMAD.U32 R61, R47, 0x10000, RZ ;  /* 0x000100002f3d7824 */ /* 0x002fe200078e00ff */
[----:B------:R-:W-:-:S02]  /*76f0*/  SHF.R.U64 R66, R66, 0x10, R67 ;  /* 0x0000001042427819 */ /* 0x000fc40000001243 */
[----:B------:R-:W-:Y:S02]  /*7700*/  SHF.R.U32.HI R67, RZ, 0x10, R67 ;  /* 0x00000010ff437819 */ /* 0x000fe40000011643 */
[----:B------:R-:W-:Y:S01]  /*7710*/  PRMT R140, R140, 0x5410, R77 ;  /* 0x000054108c8c7816 */ /* 0x000fe2000000004d */
[----:B------:R-:W-:Y:S01]  /*7720*/  IMAD.U32 R77, R155, 0x10000, RZ ;  /* 0x000100009b4d7824 */ /* 0x000fe200078e00ff */
[----:B------:R-:W-:Y:S01]  /*7730*/  SHF.R.U64 R78, R62, 0x10, R63 ;  /* 0x000000103e4e7819 */ /* 0x000fe2000000123f */
[----:B------:R-:W-:Y:S01]  /*7740*/  IMAD.U32 R62, R45, 0x10000, RZ ;  /* 0x000100002d3e7824 */ /* 0x000fe200078e00ff */
[----:B------:R-:W-:Y:S01]  /*7750*/  SHF.R.U64 R64, R64, 0x10, R65 ;  /* 0x0000001040407819 */ /* 0x000fe20000001241 */
[----:B------:R-:W-:Y:S01]  /*7760*/  IMAD.U32 R65, R51, 0x10000, RZ ;  /* 0x0001000033417824 */ /* 0x000fe200078e00ff */
[----:B------:R-:W-:Y:S01]  /*7770*/  PRMT R160, R160, 0x5410, R81 ;  /* 0x00005410a0a07816 */ /* 0x000fe20000000051 */
[----:B------:R-:W-:Y:S01]  /*7780*/  FMUL.FTZ R81, R76, R79 ;  /* 0x0000004f4c517220 */ /* 0x000fe20000410000 */
[----:B------:R-:W-:Y:S01]  /*7790*/  LOP3.LUT R63, R49, 0xffff0000, RZ, 0xc0, !PT ;  /* 0xffff0000313f7812 */ /* 0x000fe200078ec0ff */
[----:B------:R-:W-:Y:S01]  /*77a0*/  IMAD.U32 R49, R48, 0x10000, RZ ;  /* 0x0001000030317824 */ /* 0x000fe200078e00ff */
[----:B------:R-:W-:Y:S01]  /*77b0*/  PRMT R142, R142, 0x5410, R67 ;  /* 0x000054108e8e7816 */ /* 0x000fe20000000043 */
[----:B------:R-:W-:Y:S01]  /*77c0*/  FMUL.FTZ R67, R76, R77 ;  /* 0x0000004d4c437220 */ /* 0x000fe20000410000 */
[----:B------:R-:W-:-:S02]  /*77d0*/  LOP3.LUT R144, R144, 0xffff0000, RZ, 0xc0, !PT ;  /* 0xffff000090907812 */ /* 0x000fc400078ec0ff */
[----:B------:R-:W-:Y:S01]  /*77e0*/  PRMT R143, R143, 0x5410, R64 ;  /* 0x000054108f8f7816 */ /* 0x000fe20000000040 */
[----:B------:R-:W-:Y:S01]  /*77f0*/  FFMA.FTZ R64, R62, R77, -R81 ;  /* 0x0000004d3e407223 */ /* 0x000fe20000010851 */
[----:B------:R-:W-:Y:S01]  /*7800*/  LOP3.LUT R155, R155, 0xffff0000, RZ, 0xc0, !PT ;  /* 0xffff00009b9b7812 */ /* 0x000fe200078ec0ff */
[----:B------:R-:W-:Y:S01]  /*7810*/  IMAD.U32 R76, R142, 0x10000, RZ ;  /* 0x000100008e4c7824 */ /* 0x000fe200078e00ff */
[----:B------:R-:W-:Y:S01]  /*7820*/  LOP3.LUT R60, R45, 0xffff0000, RZ, 0xc0, !PT ;  /* 0xffff00002d3c7812 */ /* 0x000fe200078ec0ff */
[----:B------:R-:W-:Y:S01]  /*7830*/  FMUL.FTZ R77, R63, R144 ;  /* 0x000000903f4d7220 */ /* 0x000fe20000410000 */
[----:B------:R-:W-:Y:S01]  /*7840*/  PRMT R141, R141, 0x5410, R66 ;  /* 0x000054108d8d7816 */ /* 0x000fe20000000042 */
[----:B------:R-:W-:Y:S02]  /*7850*/  IMAD.U32 R66, R140, 0x10000, RZ ;  /* 0x000100008c427824 */ /* 0x000fe400078e00ff */
[----:B------:R-:W-:Y:S01]  /*7860*/  FFMA.FTZ R62, R62, R79, R67 ;  /* 0x0000004f3e3e7223 */ /* 0x000fe20000010043 */
[----:B------:R-:W-:Y:S01]  /*7870*/  PRMT R153, R153, 0x5410, R78 ;  /* 0x0000541099997816 */ /* 0x000fe2000000004e */
[-C--:B------:R-:W-:Y:S01]  /*7880*/  FMUL.FTZ R67, R63, R155.reuse ;  /* 0x0000009b3f437220 */ /* 0x080fe20000410000 */
[C---:B------:R-:W-:Y:S01]  /*7890*/  FFMA.FTZ R63, R60.reuse, R155, -R77 ;  /* 0x0000009b3c3f7223 */ /* 0x040fe2000001084d */
[C---:B------:R-:W-:Y:S01]  /*78a0*/  FMUL.FTZ R78, R65.reuse, R76 ;  /* 0x0000004c414e7220 */ /* 0x040fe20000410000 */
[----:B------:R-:W-:Y:S01]  /*78b0*/  FMUL.FTZ R77, R65, R66 ;  /* 0x00000042414d7220 */ /* 0x000fe20000410000 */
[----:B------:R-:W-:Y:S01]  /*78c0*/  LOP3.LUT R51, R51, 0xffff0000, RZ, 0xc0, !PT ;  /* 0xffff000033337812 */ /* 0x000fe200078ec0ff */
[----:B------:R-:W-:Y:S01]  /*78d0*/  FFMA.FTZ R65, R60, R144, R67 ;  /* 0x000000903c417223 */ /* 0x000fe20000010043 */
[----:B------:R-:W-:Y:S01]  /*78e0*/  LOP3.LUT R142, R142, 0xffff0000, RZ, 0xc0, !PT ;  /* 0xffff00008e8e7812 */ /* 0x000fe200078ec0ff */
[C---:B------:R-:W-:Y:S01]  /*78f0*/  FFMA.FTZ R60, R61.reuse, R66, -R78 ;  /* 0x000000423d3c7223 */ /* 0x040fe2000001084e */
[----:B------:R-:W-:Y:S01]  /*7900*/  LOP3.LUT R140, R140, 0xffff0000, RZ, 0xc0, !PT ;  /* 0xffff00008c8c7812 */ /* 0x000fe200078ec0ff */
[----:B------:R-:W-:Y:S01]  /*7910*/  FFMA.FTZ R61, R61, R76, R77 ;  /* 0x0000004c3d3d7223 */ /* 0x000fe2000001004d */
[----:B------:R-:W-:Y:S01]  /*7920*/  IMAD.U32 R76, R143, 0x10000, RZ ;  /* 0x000100008f4c7824 */ /* 0x000fe200078e00ff */
[----:B------:R-:W-:Y:S01]  /*7930*/  LOP3.LUT R56, R47, 0xffff0000, RZ, 0xc0, !PT ;  /* 0xffff00002f387812 */ /* 0x000fe200078ec0ff */
[----:B------:R-:W-:-:S02]  /*7940*/  IMAD.U32 R66, R160, 0x10000, RZ ;  /* 0x00010000a0427824 */ /* 0x000fc400078e00ff */
[C---:B------:R-:W-:Y:S01]  /*7950*/  FMUL.FTZ R67, R51.reuse, R142 ;  /* 0x0000008e33437220 */ /* 0x040fe20000410000 */
[----:B------:R-:W-:Y:S01]  /*7960*/  FMUL.FTZ R77, R51, R140 ;  /* 0x0000008c334d7220 */ /* 0x000fe20000410000 */
[----:B------:R-:W-:Y:S01]  /*7970*/  LOP3.LUT R48, R48, 0xffff0000, RZ, 0xc0, !PT ;  /* 0xffff000030307812 */ /* 0x000fe200078ec0ff */
[----:B------:R-:W-:Y:S01]  /*7980*/  FMUL.FTZ R78, R49, R76 ;  /* 0x0000004c314e7220 */ /* 0x000fe20000410000 */
[----:B------:R-:W-:Y:S01]  /*7990*/  LOP3.LUT R143, R143, 0xffff0000, RZ, 0xc0, !PT ;  /* 0xffff00008f8f7812 */ /* 0x000fe200078ec0ff */
[----:B------:R-:W-:Y:S01]  /*79a0*/  IMAD.U32 R45, R44, 0x10000, RZ ;  /* 0x000100002c2d7824 */ /* 0x000fe200078e00ff */
[----:B------:R-:W-:Y:S01]  /*79b0*/  LOP3.LUT R51, R160, 0xffff0000, RZ, 0xc0, !PT ;  /* 0xffff0000a0337812 */ /* 0x000fe200078ec0ff */
[----:B------:R-:W-:Y:S01]  /*79c0*/  FMUL.FTZ R49, R49, R66 ;  /* 0x0000004231317220 */ /* 0x000fe20000410000 */
[C---:B------:R-:W-:Y:S01]  /*79d0*/  FFMA.FTZ R79, R56.reuse, R140, -R67 ;  /* 0x0000008c384f7223 */ /* 0x040fe20000010843 */
[----:B------:R-:W-:Y:S01]  /*79e0*/  FFMA.FTZ R142, R56, R142, R77 ;  /* 0x0000008e388e7223 */ /* 0x000fe2000001004d */
[----:B------:R-:W-:Y:S01]  /*79f0*/  LOP3.LUT R44, R44, 0xffff0000, RZ, 0xc0, !PT ;  /* 0xffff00002c2c7812 */ /* 0x000fe200078ec0ff */
[C---:B------:R-:W-:Y:S01]  /*7a00*/  IMAD.U32 R47, R46.reuse, 0x10000, RZ ;  /* 0x000100002e2f7824 */ /* 0x040fe200078e00ff */
[----:B------:R-:W-:Y:S01]  /*7a10*/  LOP3.LUT R58, R46, 0xffff0000, RZ, 0xc0, !PT ;  /* 0xffff00002e3a7812 */ /* 0x000fe200078ec0ff */
[C---:B------:R-:W-:Y:S01]  /*7a20*/  FMUL.FTZ R67, R48.reuse, R143 ;  /* 0x0000008f30437220 */ /* 0x040fe20000410000 */
[----:B------:R-:W-:Y:S01]  /*7a30*/  FMUL.FTZ R77, R48, R51 ;  /* 0x00000033304d7220 */ /* 0x000fe20000410000 */
[----:B------:R-:W-:-:S02]  /*7a40*/  IMAD.U32 R46, R50, 0x10000, RZ ;  /* 0x00010000322e7824 */ /* 0x000fc400078e00ff */
[C---:B------:R-:W-:Y:S01]  /*7a50*/  FFMA.FTZ R78, R45.reuse, R66, -R78 ;  /* 0x000000422d4e7223 */ /* 0x040fe2000001084e */
[----:B------:R-:W-:Y:S01]  /*7a60*/  FFMA.FTZ R49, R45, R76, R49 ;  /* 0x0000004c2d317223 */ /* 0x000fe20000010031 */
[----:B------:R-:W-:Y:S01]  /*7a70*/  IMAD.U32 R48, R141, 0x10000, RZ ;  /* 0x000100008d307824 */ /* 0x000fe200078e00ff */
[----:B------:R-:W-:Y:S01]  /*7a80*/  LOP3.LUT R50, R50, 0xffff0000, RZ, 0xc0, !PT ;  /* 0xffff000032327812 */ /* 0x000fe200078ec0ff */
        /* <DEDUP_REMOVED lines=9> */
[C---:B------:R-:W-:Y:S01]  /*7b20*/  FFMA.FTZ R51, R47.reuse, R48, R51 ;  /* 0x000000302f337223 */ /* 0x040fe20000010033 */
[C---:B------:R-:W-:Y:S01]  /*7b30*/  FFMA.FTZ R77, R58.reuse, R153, -R77 ;  /* 0x000000993a4d7223 */ /* 0x040fe2000001084d */
[----:B------:R-:W-:Y:S01]  /*7b40*/  FFMA.FTZ R56, R47, R45, -R56 ;  /* 0x0000002d2f387223 */ /* 0x000fe20000010838 */
        /* <DEDUP_REMOVED lines=12> */
.L_x_7810:
[----:B------:R-:W-:Y:S05]  /*7c10*/  BSYNC B2 ;  /* 0x0000000000027941 */ /* 0x000fea0003800000 */
.L_x_7809:
        /* <DEDUP_REMOVED lines=11> */
.L_x_7808:
[----:B------:R-:W-:Y:S05]  /*7cd0*/  BSYNC B1 ;  /* 0x0000000000017941 */ /* 0x000fea0003800000 */
.L_x_7807:
[----:B------:R-:W-:Y:S01]  /*7ce0*/  ISETP.GE.OR P4, PT, R210, R113, P2 ;  /* 0x00000071d200720c */ /* 0x000fe20001786670 */
[-C--:B-1234-:R-:W-:Y:S02]  /*7cf0*/  IMAD R44, R114, R120.reuse, RZ ;  /* 0x00000078722c7224 */ /* 0x09efe400078e02ff */
[----:B------:R-:W-:-:S04]  /*7d00*/  IMAD.WIDE.U32 R118, R210, R120, R118 ;  /* 0x00000078d2767225 */ /* 0x000fc800078e0076 */
[----:B------:R-:W-:-:S06]  /*7d10*/  IMAD R57, R210, R121, R44 ;  /* 0x00000079d2397224 */ /* 0x000fcc00078e022c */
[----:B------:R-:W-:Y:S05]  /*7d20*/  @P4 BRA `(.L_x_7787) ;  /* 0x0000000c00884947 */ /* 0x000fea0003800000 */
[----:B------:R-:W2:Y:S01]  /*7d30*/  LDL R45, [R1+0x10] ;  /* 0x00001000012d7983 */ /* 0x000ea20000100800 */
[----:B------:R-:W1:Y:S01]  /*7d40*/  LDC.64 R52, c[0x0][0x2e8] ;  /* 0x0000ba00ff347b82 */ /* 0x000e620000000a00 */
[----:B------:R-:W-:Y:S01]  /*7d50*/  IMAD.IADD R57, R119, 0x1, R57 ;  /* 0x0000000177397824 */ /* 0x000fe200078e0239 */
[----:B------:R-:W-:Y:S01]  /*7d60*/  IADD3 R44, P4, P5, R96, R118, R38 ;  /* 0x00000076602c7210 */ /* 0x000fe20007d9e026 */
[----:B------:R-:W-:Y:S01]  /*7d70*/  BSSY B1, `(.L_x_7811) ;  /* 0x0000073000017945 */ /* 0x000fe20003800000 */
[----:B------:R-:W-:Y:S02]  /*7d80*/  SHF.R.U32.HI R46, RZ, 0x3, R196 ;  /* 0x00000003ff2e7819 */ /* 0x000fe400000116c4 */
[----:B--2---:R-:W-:Y:S02]  /*7d90*/  LOP3.LUT P6, RZ, R45, 0x1, RZ, 0xc0, !PT ;  /* 0x000000012dff7812 */ /* 0x004fe400078cc0ff */
[----:B------:R-:W-:Y:S02]  /*7da0*/  IADD3.X R45, R36, R57, R103, P4, P5 ;  /* 0x00000039242d7210 */ /* 0x000fe400027ea467 */
[----:B-1----:R-:W-:-:S02]  /*7db0*/  LEA R54, P4, R44, R52, 0x1 ;  /* 0x000000342c367211 */ /* 0x002fc400078808ff */
[----:B------:R-:W-:Y:S02]  /*7dc0*/  SEL R131, R110, R131, !P6 ;  /* 0x000000836e837207 */ /* 0x000fe40007000000 */
[----:B------:R-:W-:Y:S01]  /*7dd0*/  LEA.HI.X R55, R44, R53, R45, 0x1, P4 ;  /* 0x000000352c377211 */ /* 0x000fe200020f0c2d */
[----:B------:R-:W-:Y:S01]  /*7de0*/  IMAD R45, R184, 0x4000, R21 ;  /* 0x00004000b82d7824 */ /* 0x000fe200078e0215 */
[----:B------:R-:W-:-:S03]  /*7df0*/  SHF.R.S32.HI R44, RZ, 0x1f, R131 ;  /* 0x0000001fff2c7819 */ /* 0x000fc60000011483 */
[----:B------:R-:W-:Y:S01]  /*7e00*/  IMAD R45, R45, 0x2, R2 ;  /* 0x000000022d2d7824 */ /* 0x000fe200078e0202 */
[----:B------:R-:W-:-:S04]  /*7e10*/  LEA.HI R131, R44, R131, RZ, 0x4 ;  /* 0x000000832c837211 */ /* 0x000fc800078f20ff */
        /* <DEDUP_REMOVED lines=8> */
[----:B------:R-:W-:-:S05]  /*7ea0*/  IADD3 R47, R44, R47, R199 ;  /* 0x0000002f2c2f7210 */ /* 0x000fca0007ffe0c7 */
[----:B------:R-:W-:-:S04]  /*7eb0*/  IMAD R47, R184, 0x4000, R47 ;  /* 0x00004000b82f7824 */ /* 0x000fc800078e022f */
[----:B------:R-:W-:Y:S02]  /*7ec0*/  IMAD R48, R47, 0x2, R2 ;  /* 0x000000022f307824 */ /* 0x000fe400078e0202 */
[----:B------:R-:W1:Y:S04]  /*7ed0*/  LDS.128 R44, [R45+0x18400] ;  /* 0x018400002d2c7984 */ /* 0x000e680000000c00 */
[----:B------:R-:W2:Y:S01]  /*7ee0*/  LDS.128 R48, [R48+0x18400] ;  /* 0x0184000030307984 */ /* 0x000ea20000000c00 */
[----:B------:R-:W-:Y:S05]  /*7ef0*/  @P3 BRA `(.L_x_7812) ;  /* 0x0000000400683947 */ /* 0x000fea0003800000 */
[----:B------:R-:W-:Y:S01]  /*7f00*/  SHF.R.U64 R67, R70, 0x10, R71 ;  /* 0x0000001046437819 */ /* 0x000fe20000001247 */
[----:B--2---:R-:W-:Y:S01]  /*7f10*/  IMAD.U32 R64, R49, 0x10000, RZ ;  /* 0x0001000031407824 */ /* 0x004fe200078e00ff */
[----:B------:R-:W-:Y:S01]  /*7f20*/  SHF.R.U64 R70, R72, 0x10, R73 ;  /* 0x0000001048467819 */ /* 0x000fe20000001249 */
[----:B-1----:R-:W-:Y:S01]  /*7f30*/  IMAD.U32 R61, R45, 0x10000, RZ ;  /* 0x000100002d3d7824 */ /* 0x002fe200078e00ff */
        /* <DEDUP_REMOVED lines=9> */
[----:B------:R-:W-:Y:S02]  /*7fd0*/  SHF.R.U64 R68, R74, 0x10, R75 ;  /* 0x000000104a447819 */ /* 0x000fe4000000124b */
[----:B------:R-:W-:Y:S01]  /*7fe0*/  LOP3.LUT R65, R49, 0xffff0000, RZ, 0xc0, !PT ;  /* 0xffff000031417812 */ /* 0x000fe200078ec0ff */
[----:B------:R-:W-:Y:S01]  /*7ff0*/  IMAD.U32 R49, R139, 0x10000, RZ ;  /* 0x000100008b317824 */ /* 0x000fe200078e00ff */
[----:B------:R-:W-:Y:S01]  /*8000*/  PRMT R134, R134, 0x5410, R67 ;  /* 0x0000541086867816 */ /* 0x000fe20000000043 */
[----:B------:R-:W-:Y:S01]  /*8010*/  IMAD.U32 R67, R138, 0x10000, RZ ;  /* 0x000100008a437824 */ /* 0x000fe200078e00ff */
[----:B------:R-:W-:Y:S02]  /*8020*/  SHF.R.U32.HI R76, RZ, 0x10, R71 ;  /* 0x00000010ff4c7819 */ /* 0x000fe40000011647 */
[----:B------:R-:W-:Y:S02]  /*8030*/  SHF.R.U32.HI R75, RZ, 0x10, R75 ;  /* 0x00000010ff4b7819 */ /* 0x000fe4000001164b */
[----:B------:R-:W-:Y:S01]  /*8040*/  PRMT R137, R137, 0x5410, R70 ;  /* 0x0000541089897816 */ /* 0x000fe20000000046 */
[C---:B------:R-:W-:Y:S01]  /*8050*/  FMUL.FTZ R70, R64.reuse, R49 ;  /* 0x0000003140467220 */ /* 0x040fe20000410000 */
[----:B------:R-:W-:Y:S01]  /*8060*/  PRMT R135, R135, 0x5410, R68 ;  /* 0x0000541087877816 */ /* 0x000fe20000000044 */
[-C--:B------:R-:W-:Y:S01]  /*8070*/  FMUL.FTZ R68, R64, R67.reuse ;  /* 0x0000004340447220 */ /* 0x080fe20000410000 */
[----:B------:R-:W-:Y:S01]  /*8080*/  PRMT R133, R133, 0x5410, R76 ;  /* 0x0000541085857816 */ /* 0x000fe2000000004c */
[C---:B------:R-:W-:Y:S01]  /*8090*/  FFMA.FTZ R70, R61.reuse, R67, R70 ;  /* 0x000000433d467223 */ /* 0x040fe20000010046 */
[----:B------:R-:W-:Y:S01]  /*80a0*/  PRMT R136, R136, 0x5410, R75 ;  /* 0x0000541088887816 */ /* 0x000fe2000000004b */
[----:B------:R-:W-:Y:S01]  /*80b0*/  FFMA.FTZ R49, R61, R49, -R68 ;  /* 0x000000313d317223 */ /* 0x000fe20000010844 */
        /* <DEDUP_REMOVED lines=9> */
[C---:B------:R-:W-:Y:S01]  /*8150*/  FMUL.FTZ R72, R66.reuse, R64 ;  /* 0x0000004042487220 */ /* 0x040fe20000410000 */
[----:B------:R-:W-:Y:S01]  /*8160*/  FMUL.FTZ R67, R66, R61 ;  /* 0x0000003d42437220 */ /* 0x000fe20000410000 */
[----:B------:R-:W-:Y:S01]  /*8170*/  PRMT R132, R132, 0x5410, R77 ;  /* 0x0000541084847816 */ /* 0x000fe2000000004d */
[C---:B------:R-:W-:Y:S01]  /*8180*/  FFMA.FTZ R68, R62.reuse, R139, -R69 ;  /* 0x0000008b3e447223 */ /* 0x040fe20000010845 */
[----:B------:R-:W-:Y:S01]  /*8190*/  LOP3.LUT R133, R133, 0xffff0000, RZ, 0xc0, !PT ;  /* 0xffff000085857812 */ /* 0x000fe200078ec0ff */
[----:B------:R-:W-:Y:S01]  /*81a0*/  FFMA.FTZ R69, R62, R138, R65 ;  /* 0x0000008a3e457223 */ /* 0x000fe20000010041 */
[----:B------:R-:W-:Y:S01]  /*81b0*/  LOP3.LUT R60, R47, 0xffff0000, RZ, 0xc0, !PT ;  /* 0xffff00002f3c7812 */ /* 0x000fe200078ec0ff */
[C---:B------:R-:W-:Y:S01]  /*81c0*/  FFMA.FTZ R72, R63.reuse, R61, -R72 ;  /* 0x0000003d3f487223 */ /* 0x040fe20000010848 */
        /* <DEDUP_REMOVED lines=8> */
[C---:B------:R-:W-:Y:S01]  /*8250*/  FMUL.FTZ R65, R58.reuse, R63 ;  /* 0x0000003f3a417220 */ /* 0x040fe20000410000 */
[----:B------:R-:W-:Y:S01]  /*8260*/  FMUL.FTZ R58, R58, R61 ;  /* 0x0000003d3a3a7220 */ /* 0x000fe20000410000 */
[----:B------:R-:W-:Y:S01]  /*8270*/  LOP3.LUT R44, R44, 0xffff0000, RZ, 0xc0, !PT ;  /* 0xffff00002c2c7812 */ /* 0x000fe200078ec0ff */
[----:B------:R-:W-:Y:S01]  /*8280*/  FFMA.FTZ R71, R60, R136, R67 ;  /* 0x000000883c477223 */ /* 0x000fe20000010043 */
[----:B------:R-:W-:Y:S01]  /*8290*/  LOP3.LUT R51, R132, 0xffff0000, RZ, 0xc0, !PT ;  /* 0xffff000084337812 */ /* 0x000fe200078ec0ff */
[----:B------:R-:W-:Y:S01]  /*82a0*/  FMUL.FTZ R67, R48, R137 ;  /* 0x0000008930437220 */ /* 0x000fe20000410000 */
[C---:B------:R-:W-:Y:S01]  /*82b0*/  FFMA.FTZ R65, R56.reuse, R61, -R65 ;  /* 0x0000003d38417223 */ /* 0x040fe20000010841 */
[----:B------:R-:W-:Y:S01]  /*82c0*/  FFMA.FTZ R58, R56, R63, R58 ;  /* 0x0000003f383a7223 */ /* 0x000fe2000001003a */
[C---:B------:R-:W-:Y:S01]  /*82d0*/  IMAD.U32 R47, R50.reuse, 0x10000, RZ ;  /* 0x00010000322f7824 */ /* 0x040fe200078e00ff */
[----:B------:R-:W-:Y:S01]  /*82e0*/  LOP3.LUT R50, R50, 0xffff0000, RZ, 0xc0, !PT ;  /* 0xffff000032327812 */ /* 0x000fe200078ec0ff */
[----:B------:R-:W-:-:S02]  /*82f0*/  IMAD.U32 R56, R135, 0x10000, RZ ;  /* 0x0001000087387824 */ /* 0x000fc400078e00ff */
[-C--:B------:R-:W-:Y:S01]  /*8300*/  FMUL.FTZ R61, R48, R51.reuse ;  /* 0x00000033303d7220 */ /* 0x080fe20000410000 */
[----:B------:R-:W-:Y:S01]  /*8310*/  FFMA.FTZ R60, R44, R51, -R67 ;  /* 0x000000332c3c7223 */ /* 0x000fe20000010843 */
[----:B------:R-:W-:Y:S01]  /*8320*/  LOP3.LUT R135, R135, 0xffff0000, RZ, 0xc0, !PT ;  /* 0xffff000087877812 */ /* 0x000fe200078ec0ff */
[C---:B------:R-:W-:Y:S01]  /*8330*/  IMAD.U32 R48, R134.reuse, 0x10000, RZ ;  /* 0x0001000086307824 */ /* 0x040fe200078e00ff */
        /* <DEDUP_REMOVED lines=19> */
[----:B------:R-:W-:Y:S02]  /*8470*/  F2FP.BF16.F32.PACK_AB R49, R69, R70 ;  /* 0x000000464531723e */ /* 0x000fe400000010ff */
[----:B------:R-:W-:-:S02]  /*8480*/  F2FP.BF16.F32.PACK_AB R51, R71, R64 ;  /* 0x000000404733723e */ /* 0x000fc400000010ff */
[----:B------:R-:W-:-:S07]  /*8490*/  F2FP.BF16.F32.PACK_AB R48, R61, R58 ;  /* 0x0000003a3d30723e */ /* 0x000fce00000010ff */
.L_x_7812:
[----:B------:R-:W-:Y:S05]  /*84a0*/  BSYNC B1 ;  /* 0x0000000000017941 */ /* 0x000fea0003800000 */
.L_x_7811:
[----:B-1----:R1:W-:Y:S01]  /*84b0*/  STG.E.128 desc[UR42][R54.64], R44 ;  /* 0x0000002c36007986 */ /* 0x0023e2000c101d2a */
[----:B------:R-:W-:-:S13]  /*84c0*/  ISETP.GE.AND P3, PT, R59, R130, PT ;  /* 0x000000823b00720c */ /* 0x000fda0003f66270 */
[----:B------:R-:W-:Y:S05]  /*84d0*/  @P3 BRA `(.L_x_7787) ;  /* 0x00000004009c3947 */ /* 0x000fea0003800000 */
[--C-:B-1----:R-:W-:Y:S02]  /*84e0*/  SHF.R.S32.HI R44, RZ, 0x1f, R59.reuse ;  /* 0x0000001fff2c7819 */ /* 0x102fe4000001143b */
[----:B------:R-:W-:-:S04]  /*84f0*/  IADD3 R59, P3, P4, R96, R118, R59 ;  /* 0x00000076603b7210 */ /* 0x000fc80007c7e03b */
[----:B------:R-:W-:Y:S02]  /*8500*/  IADD3.X R44, R36, R57, R44, P3, P4 ;  /* 0x00000039242c7210 */ /* 0x000fe40001fe842c */
[----:B------:R-:W-:-:S04]  /*8510*/  LEA R52, P3, R59, R52, 0x1 ;  /* 0x000000343b347211 */ /* 0x000fc800078608ff */
[----:B------:R-:W-:-:S05]  /*8520*/  LEA.HI.X R53, R59, R53, R44, 0x1, P3 ;  /* 0x000000353b357211 */ /* 0x000fca00018f0c2c */
[----:B--2---:R1:W-:Y:S01]  /*8530*/  STG.E.128 desc[UR42][R52.64], R48 ;  /* 0x0000003034007986 */ /* 0x0043e2000c101d2a */
[----:B------:R-:W-:Y:S05]  /*8540*/  BRA `(.L_x_7787) ;  /* 0x0000000400807947 */ /* 0x000fea0003800000 */
.L_x_7750:
[----:B------:R-:W-:-:S06]  /*8550*/  UISETP.NE.AND UP0, UPT, UR45, 0x3, UPT ;  /* 0x000000032d00788c */ /* 0x000fcc000bf05270 */
[----:B------:R-:W-:-:S13]  /*8560*/  PLOP3.LUT P0, PT, PT, PT, UP0, 0x80, 0x0 ;  /* 0x000000000000781c */ /* 0x000fda0003f0f008 */
[----:B------:R-:W-:Y:S05]  /*8570*/  @!P0 BRA `(.L_x_7813) ;  /* 0x0000000000048947 */ /* 0x000fea0003800000 */
[----:B------:R-:W-:Y:S01]  /*8580*/  BPT.TRAP 0x1 ;  /* 0x000000040000795c */ /* 0x000fe20000300000 */
.L_x_7813:
[----:B------:R-:W-:Y:S01]  /*8590*/  IMAD R107, R184, 0x8, R2 ;  /* 0x00000008b86b7824 */ /* 0x000fe200078e0202 */
[----:B------:R-:W-:Y:S01]  /*85a0*/  SHF.L.U32 R117, R191, 0x1f, RZ ;  /* 0x0000001fbf757819 */ /* 0x000fe200000006ff */
[----:B------:R-:W-:Y:S01]  /*85b0*/  IMAD R113, R26, -0x80, R24 ;  /* 0xffffff801a717824 */ /* 0x000fe200078e0218 */
[----:B------:R-:W-:Y:S01]  /*85c0*/  BSSY B1, `(.L_x_7814) ;  /* 0x0000006000017945 */ /* 0x000fe20003800000 */
[----:B0-----:R-:W-:Y:S01]  /*85d0*/  SHF.R.S32.HI R44, RZ, 0x1f, R26 ;  /* 0x0000001fff2c7819 */ /* 0x001fe2000001141a */
[----:B------:R-:W0:Y:S01]  /*85e0*/  SYNCS.PHASECHK.TRANS64.TRYWAIT P3, [R107+URZ+0x28890], R117 ;  /* 0x028890756b0075a7 */ /* 0x000e22000806017f */
[----:B------:R-:W-:Y:S01]  /*85f0*/  IMAD R45, R0, R26, RZ ;  /* 0x0000001a002d7224 */ /* 0x000fe200078e02ff */
[----:B------:R-:W-:Y:S01]  /*8600*/  VIMNMX R113, R113, 0x80, PT ;  /* 0x0000008071717848 */ /* 0x000fe20003fe0100 */
[----:B0-----:R-:W-:Y:S06]  /*8610*/  @!P3 BRA `(.L_x_7815) ;  /* 0x0000020c00fcb947 */ /* 0x001fec0003800000 */
.L_x_8187:
[----:B------:R-:W-:Y:S05]  /*8620*/  BSYNC B1 ;  /* 0x0000000000017941 */ /* 0x000fea0003800000 */
.L_x_7814:
[----:B------:R-:W-:Y:S01]  /*8630*/  ISETP.GE.AND P3, PT, R23, R113, PT ;  /* 0x000000711700720c */ /* 0x000fe20003f66270 */
[----:B------:R-:W-:Y:S01]  /*8640*/  IMAD R45, R44, R125, R45 ;  /* 0x0000007d2c2d7224 */ /* 0x000fe200078e022d */
[----:B------:R-:W-:Y:S01]  /*8650*/  BSSY B1, `(.L_x_7816) ;  /* 0x0000012000017945 */ /* 0x000fe20003800000 */
[----:B------:R-:W-:-:S04]  /*8660*/  IMAD.WIDE.U32 R52, R125, R26, RZ ;  /* 0x0000001a7d347225 */ /* 0x000fc800078e00ff */
[----:B------:R-:W-:-:S06]  /*8670*/  IMAD.IADD R61, R45, 0x1, R53 ;  /* 0x000000012d3d7824 */ /* 0x000fcc00078e0235 */
[----:B------:R-:W-:Y:S05]  /*8680*/  @P3 BRA `(.L_x_7817) ;  /* 0x0000000000383947 */ /* 0x000fea0003800000 */
[----:B------:R-:W1:Y:S01]  /*8690*/  @!P2 LDC.64 R54, c[0x0][0x2e8] ;  /* 0x0000ba00ff36ab82 */ /* 0x000e620000000a00 */
[----:B------:R-:W2:Y:S01]  /*86a0*/  @!P2 LDS.128 R44, [R111+0x18400] ;  /* 0x018400006f2ca984 */ /* 0x000ea20000000c00 */
[----:B------:R-:W-:-:S03]  /*86b0*/  @!P2 IADD3 R58, P3, R37, R52, RZ ;  /* 0x00000034253aa210 */ /* 0x000fc60007f7e0ff */
[----:B------:R-:W3:Y:S02]  /*86c0*/  @!P1 LDS.128 R48, [R111+0x1c400] ;  /* 0x01c400006f309984 */ /* 0x000ee40000000c00 */
[----:B------:R-:W-:Y:S01]  /*86d0*/  @!P2 IMAD.X R59, R61, 0x1, R99, P3 ;  /* 0x000000013d3ba824 */ /* 0x000fe200018e0663 */
[----:B------:R-:W4:Y:S01]  /*86e0*/  @!P1 LDC.64 R56, c[0x0][0x2e8] ;  /* 0x0000ba00ff389b82 */ /* 0x000f220000000a00 */
[----:B-1----:R-:W-:-:S04]  /*86f0*/  @!P2 LEA R54, P3, R58, R54, 0x1 ;  /* 0x000000363a36a211 */ /* 0x002fc800078608ff */
[----:B------:R-:W-:Y:S02]  /*8700*/  @!P2 LEA.HI.X R55, R58, R55, R59, 0x1, P3 ;  /* 0x000000373a37a211 */ /* 0x000fe400018f0c3b */
[----:B------:R-:W-:-:S05]  /*8710*/  @!P1 IADD3 R58, P3, R100, R52, RZ ;  /* 0x00000034643a9210 */ /* 0x000fca0007f7e0ff */
[----:B------:R-:W-:Y:S01]  /*8720*/  @!P1 IMAD.X R59, R61, 0x1, R105, P3 ;  /* 0x000000013d3b9824 */ /* 0x000fe200018e0669 */
[----:B----4-:R-:W-:-:S04]  /*8730*/  @!P1 LEA R56, P3, R58, R56, 0x1 ;  /* 0x000000383a389211 */ /* 0x010fc800078608ff */
[----:B------:R-:W-:Y:S01]  /*8740*/  @!P1 LEA.HI.X R57, R58, R57, R59, 0x1, P3 ;  /* 0x000000393a399211 */ /* 0x000fe200018f0c3b */
[----:B--2---:R1:W-:Y:S04]  /*8750*/  @!P2 STG.E.128 desc[UR42][R54.64], R44 ;  /* 0x0000002c3600a986 */ /* 0x0043e8000c101d2a */
[----:B---3--:R1:W-:Y:S04]  /*8760*/  @!P1 STG.E.128 desc[UR42][R56.64], R48 ;  /* 0x0000003038009986 */ /* 0x0083e8000c101d2a */
.L_x_7817:
[----:B------:R-:W-:Y:S05]  /*8770*/  BSYNC B1 ;  /* 0x0000000000017941 */ /* 0x000fea0003800000 */
.L_x_7816:
[----:B------:R-:W-:Y:S01]  /*8780*/  ISETP.GE.AND P3, PT, R212, R113, PT ;  /* 0x00000071d400720c */ /* 0x000fe20003f66270 */
[----:B------:R-:W-:-:S12]  /*8790*/  BSSY B1, `(.L_x_7818) ;  /* 0x0000012000017945 */ /* 0x000fd80003800000 */
[----:B------:R-:W-:Y:S05]  /*87a0*/  @P3 BRA `(.L_x_7819) ;  /* 0x0000000000403947 */ /* 0x000fea0003800000 */
[----:B-1----:R-:W1:Y:S01]  /*87b0*/  @!P2 LDC.64 R54, c[0x0][0x2e8] ;  /* 0x0000ba00ff36ab82 */ /* 0x002e620000000a00 */
[----:B------:R-:W2:Y:S01]  /*87c0*/  @!P2 LDS.128 R44, [R111+0x19400] ;  /* 0x019400006f2ca984 */ /* 0x000ea20000000c00 */
[----:B------:R-:W-:-:S03]  /*87d0*/  IADD3 R60, P3, R88, R52, RZ ;  /* 0x00000034583c7210 */ /* 0x000fc60007f7e0ff */
[----:B------:R-:W3:Y:S02]  /*87e0*/  @!P1 LDS.128 R48, [R111+0x1d400] ;  /* 0x01d400006f309984 */ /* 0x000ee40000000c00 */
[----:B------:R-:W-:Y:S01]  /*87f0*/  IMAD.X R62, R61, 0x1, R89, P3 ;  /* 0x000000013d3e7824 */ /* 0x000fe200018e0659 */
[----:B------:R-:W4:Y:S01]  /*8800*/  @!P1 LDC.64 R56, c[0x0][0x2e8] ;  /* 0x0000ba00ff389b82 */ /* 0x000f220000000a00 */
[----:B------:R-:W-:-:S05]  /*8810*/  @!P2 IADD3 R58, P3, R60, R37, RZ ;  /* 0x000000253c3aa210 */ /* 0x000fca0007f7e0ff */
[----:B------:R-:W-:Y:S01]  /*8820*/  @!P2 IMAD.X R59, R62, 0x1, R99, P3 ;  /* 0x000000013e3ba824 */ /* 0x000fe200018e0663 */
        /* <DEDUP_REMOVED lines=8> */
.L_x_7819:
[----:B------:R-:W-:Y:S05]  /*88b0*/  BSYNC B1 ;  /* 0x0000000000017941 */ /* 0x000fea0003800000 */
.L_x_7818:
[----:B------:R-:W-:Y:S01]  /*88c0*/  ISETP.GE.AND P3, PT, R211, R113, PT ;  /* 0x00000071d300720c */ /* 0x000fe20003f66270 */
[----:B------:R-:W-:-:S12]  /*88d0*/  BSSY B1, `(.L_x_7820) ;  /* 0x0000012000017945 */ /* 0x000fd80003800000 */
[----:B------:R-:W-:Y:S05]  /*88e0*/  @P3 BRA `(.L_x_7821) ;  /* 0x0000000000403947 */ /* 0x000fea0003800000 */
[----:B-12---:R-:W1:Y:S01]  /*88f0*/  @!P2 LDC.64 R54, c[0x0][0x2e8] ;  /* 0x0000ba00ff36ab82 */ /* 0x006e620000000a00 */
[----:B------:R-:W2:Y:S01]  /*8900*/  @!P2 LDS.128 R44, [R111+0x1a400] ;  /* 0x01a400006f2ca984 */ /* 0x000ea20000000c00 */
[----:B------:R-:W-:-:S03]  /*8910*/  LEA R60, P3, R98, R52, 0x6 ;  /* 0x00000034623c7211 */ /* 0x000fc600078630ff */
        /* <DEDUP_REMOVED lines=13> */
.L_x_7821:
[----:B------:R-:W-:Y:S05]  /*89f0*/  BSYNC B1 ;  /* 0x0000000000017941 */ /* 0x000fea0003800000 */
.L_x_7820:
[----:B------:R-:W-:-:S13]  /*8a00*/  ISETP.GE.AND P3, PT, R210, R113, PT ;  /* 0x00000071d200720c */ /* 0x000fda0003f66270 */
[----:B------:R-:W-:Y:S05]  /*8a10*/  @P3 BRA `(.L_x_7787) ;  /* 0x00000000004c3947 */ /* 0x000fea0003800000 */
[----:B------:R-:W3:Y:S01]  /*8a20*/  LDC.64 R58, c[0x0][0x300] ;  /* 0x0000c000ff3a7b82 */ /* 0x000ee20000000a00 */
[----:B-12-4-:R-:W1:Y:S01]  /*8a30*/  @!P2 LDS.128 R44, [R111+0x1b400] ;  /* 0x01b400006f2ca984 */ /* 0x016e620000000c00 */
[----:B------:R-:W-:-:S03]  /*8a40*/  IMAD.MOV.U32 R53, RZ, RZ, R61 ;  /* 0x000000ffff357224 */ /* 0x000fc600078e003d */
[----:B------:R-:W2:Y:S03]  /*8a50*/  @!P1 LDS.128 R48, [R111+0x1f400] ;  /* 0x01f400006f309984 */ /* 0x000ea60000000c00 */
[----:B------:R-:W4:Y:S08]  /*8a60*/  @!P2 LDC.64 R54, c[0x0][0x2e8] ;  /* 0x0000ba00ff36ab82 */ /* 0x000f300000000a00 */
[----:B------:R-:W5:Y:S01]  /*8a70*/  @!P1 LDC.64 R56, c[0x0][0x2e8] ;  /* 0x0000ba00ff389b82 */ /* 0x000f620000000a00 */
[----:B---3--:R-:W-:-:S04]  /*8a80*/  IMAD.WIDE.U32 R52, R58, 0x60, R52 ;  /* 0x000000603a347825 */ /* 0x008fc800078e0034 */
[----:B------:R-:W-:-:S04]  /*8a90*/  IMAD R59, R59, 0x60, RZ ;  /* 0x000000603b3b7824 */ /* 0x000fc800078e02ff */
[----:B------:R-:W-:Y:S01]  /*8aa0*/  IMAD.IADD R60, R53, 0x1, R59 ;  /* 0x00000001353c7824 */ /* 0x000fe200078e023b */
[----:B------:R-:W-:-:S05]  /*8ab0*/  @!P2 IADD3 R53, P3, R37, R52, RZ ;  /* 0x000000342535a210 */ /* 0x000fca0007f7e0ff */
[----:B------:R-:W-:Y:S01]  /*8ac0*/  @!P2 IMAD.X R58, R60, 0x1, R99, P3 ;  /* 0x000000013c3aa824 */ /* 0x000fe200018e0663 */
[----:B----4-:R-:W-:-:S04]  /*8ad0*/  @!P2 LEA R54, P3, R53, R54, 0x1 ;  /* 0x000000363536a211 */ /* 0x010fc800078608ff */
[----:B------:R-:W-:Y:S02]  /*8ae0*/  @!P2 LEA.HI.X R55, R53, R55, R58, 0x1, P3 ;  /* 0x000000373537a211 */ /* 0x000fe400018f0c3a */
[----:B------:R-:W-:-:S03]  /*8af0*/  @!P1 IADD3 R52, P3, R100, R52, RZ ;  /* 0x0000003464349210 */ /* 0x000fc60007f7e0ff */
[----:B-1----:R3:W-:Y:S02]  /*8b00*/  @!P2 STG.E.128 desc[UR42][R54.64], R44 ;  /* 0x0000002c3600a986 */ /* 0x0027e4000c101d2a */
[----:B------:R-:W-:Y:S01]  /*8b10*/  @!P1 IMAD.X R53, R60, 0x1, R105, P3 ;  /* 0x000000013c359824 */ /* 0x000fe200018e0669 */
[----:B-----5:R-:W-:-:S04]  /*8b20*/  @!P1 LEA R56, P3, R52, R56, 0x1 ;  /* 0x0000003834389211 */ /* 0x020fc800078608ff */
[----:B------:R-:W-:-:S05]  /*8b30*/  @!P1 LEA.HI.X R57, R52, R57, R53, 0x1, P3 ;  /* 0x0000003934399211 */ /* 0x000fca00018f0c35 */
[----:B--2---:R3:W-:Y:S04]  /*8b40*/  @!P1 STG.E.128 desc[UR42][R56.64], R48 ;  /* 0x0000003038009986 */ /* 0x0047e8000c101d2a */
.L_x_7787:
[----:B------:R-:W-:Y:S05]  /*8b50*/  BSYNC B0 ;  /* 0x0000000000007941 */ /* 0x000fea0003800000 */
.L_x_7749:
        /* <DEDUP_REMOVED lines=17> */
.L_x_7823:
[----:B------:R-:W-:Y:S05]  /*8c70*/  BSYNC B0 ;  /* 0x0000000000007941 */ /* 0x000fea0003800000 */
.L_x_7822:
[----:B------:R-:W2:Y:S01]  /*8c80*/  SYNCS.PHASECHK.TRANS64.TRYWAIT P0, [R107+URZ+0x288b0], R117 ;  /* 0x0288b0756b0075a7 */ /* 0x000ea2000800017f */
[----:B------:R-:W-:Y:S01]  /*8c90*/  ULDC UR41, c[0x0][0x2f4] ;  /* 0x0000bd0000297ab9 */ /* 0x000fe20000000800 */
[----:B------:R-:W-:Y:S01]  /*8ca0*/  ULDC.64 UR36, c[0x0][0x328] ;  /* 0x0000ca0000247ab9 */ /* 0x000fe20000000a00 */
[----:B------:R-:W-:Y:S01]  /*8cb0*/  ULDC.64 UR38, c[0x0][0x318] ;  /* 0x0000c60000267ab9 */ /* 0x000fe20000000a00 */
[----:B------:R-:W-:Y:S04]  /*8cc0*/  BSSY B0, `(.L_x_7824) ;  /* 0x0000002000007945 */ /* 0x000fe80003800000 */
[----:B--2---:R-:W-:Y:S05]  /*8cd0*/  @!P0 BRA `(.L_x_7825) ;  /* 0x0000020800608947 */ /* 0x004fea0003800000 */
.L_x_8188:
[----:B------:R-:W-:Y:S05]  /*8ce0*/  BSYNC B0 ;  /* 0x0000000000007941 */ /* 0x000fea0003800000 */
.L_x_7824:
[----:B------:R-:W-:Y:S01]  /*8cf0*/  ISETP.GE.AND P0, PT, R23, R113, PT ;  /* 0x000000711700720c */ /* 0x000fe20003f06270 */
[----:B------:R-:W-:Y:S01]  /*8d00*/  BSSY B0, `(.L_x_7826) ;  /* 0x0000011000007945 */ /* 0x000fe20003800000 */
[----:B------:R-:W-:-:S11]  /*8d10*/  IMAD.WIDE R48, R26, 0x80, R42 ;  /* 0x000000801a307825 */ /* 0x000fd600078e022a */
[----:B------:R-:W-:Y:S05]  /*8d20*/  @P0 BRA `(.L_x_7827) ;  /* 0x0000000000380947 */ /* 0x000fea0003800000 */
[----:B------:R-:W-:Y:S02]  /*8d30*/  IMAD R47, R49, UR36, RZ ;  /* 0x00000024312f7c24 */ /* 0x000fe4000f8e02ff */
[----:B-1----:R-:W-:Y:S02]  /*8d40*/  IMAD.MOV.U32 R44, RZ, RZ, R94 ;  /* 0x000000ffff2c7224 */ /* 0x002fe400078e005e */
[----:B------:R-:W-:Y:S02]  /*8d50*/  IMAD.MOV.U32 R45, RZ, RZ, R106 ;  /* 0x000000ffff2d7224 */ /* 0x000fe400078e006a */
[C---:B------:R-:W-:Y:S02]  /*8d60*/  IMAD R47, R48.reuse, UR37, R47 ;  /* 0x00000025302f7c24 */ /* 0x040fe4000f8e022f */
[----:B------:R-:W-:-:S04]  /*8d70*/  IMAD.WIDE.U32 R44, R48, UR36, R44 ;  /* 0x00000024302c7c25 */ /* 0x000fc8000f8e002c */
[----:B------:R-:W-:Y:S01]  /*8d80*/  IMAD.IADD R45, R45, 0x1, R47 ;  /* 0x000000012d2d7824 */ /* 0x000fe200078e022f */
[----:B------:R-:W-:-:S04]  /*8d90*/  LEA R50, P0, R44, UR38, 0x1 ;  /* 0x000000262c327c11 */ /* 0x000fc8000f8008ff */
[----:B------:R-:W-:Y:S02]  /*8da0*/  LEA.HI.X R51, R44, UR39, R45, 0x1, P0 ;  /* 0x000000272c337c11 */ /* 0x000fe400080f0c2d */
[----:B------:R-:W-:-:S13]  /*8db0*/  ISETP.GE.AND P0, PT, R16, UR41, PT ;  /* 0x0000002910007c0c */ /* 0x000fda000bf06270 */
[----:B------:R-:W1:Y:S04]  /*8dc0*/  @!P0 LDS.128 R44, [R111+0x400] ;  /* 0x000400006f2c8984 */ /* 0x000e680000000c00 */
[----:B-1----:R-:W-:Y:S01]  /*8dd0*/  @!P0 STG.E.128 desc[UR42][R50.64], R44 ;  /* 0x0000002c32008986 */ /* 0x002fe2000c101d2a */
[----:B------:R-:W-:-:S13]  /*8de0*/  ISETP.GE.AND P0, PT, R190, UR41, PT ;  /* 0x00000029be007c0c */ /* 0x000fda000bf06270 */
[----:B------:R-:W1:Y:S04]  /*8df0*/  @!P0 LDS.128 R44, [R111+0x4400] ;  /* 0x004400006f2c8984 */ /* 0x000e680000000c00 */
[----:B-1----:R3:W-:Y:S02]  /*8e00*/  @!P0 STG.E.128 desc[UR42][R50.64+0x80], R44 ;  /* 0x0000802c32008986 */ /* 0x0027e4000c101d2a */
.L_x_7827:
[----:B------:R-:W-:Y:S05]  /*8e10*/  BSYNC B0 ;  /* 0x0000000000007941 */ /* 0x000fea0003800000 */
.L_x_7826:
[----:B------:R-:W-:Y:S01]  /*8e20*/  ISETP.GE.AND P0, PT, R212, R113, PT ;  /* 0x00000071d400720c */ /* 0x000fe20003f06270 */
[----:B------:R-:W-:-:S12]  /*8e30*/  BSSY B0, `(.L_x_7828) ;  /* 0x0000012000007945 */ /* 0x000fd80003800000 */
[----:B------:R-:W-:Y:S05]  /*8e40*/  @P0 BRA `(.L_x_7829) ;  /* 0x0000000000400947 */ /* 0x000fea0003800000 */
[----:B---3--:R-:W-:Y:S01]  /*8e50*/  IADD3 R47, P0, R48, 0x20, RZ ;  /* 0x00000020302f7810 */ /* 0x008fe20007f1e0ff */
[----:B------:R-:W-:-:S04]  /*8e60*/  IMAD.MOV.U32 R45, RZ, RZ, R106 ;  /* 0x000000ffff2d7224 */ /* 0x000fc800078e006a */
[----:B-1----:R-:W-:-:S04]  /*8e70*/  IMAD.X R44, RZ, RZ, R49, P0 ;  /* 0x000000ffff2c7224 */ /* 0x002fc800000e0631 */
[----:B------:R-:W-:Y:S02]  /*8e80*/  IMAD R46, R44, UR36, RZ ;  /* 0x000000242c2e7c24 */ /* 0x000fe4000f8e02ff */
[----:B------:R-:W-:-:S04]  /*8e90*/  IMAD.MOV.U32 R44, RZ, RZ, R94 ;  /* 0x000000ffff2c7224 */ /* 0x000fc800078e005e */
[----:B------:R-:W-:-:S04]  /*8ea0*/  IMAD.WIDE.U32 R44, R47, UR36, R44 ;  /* 0x000000242f2c7c25 */ /* 0x000fc8000f8e002c */
[----:B------:R-:W-:Y:S01]  /*8eb0*/  IMAD R47, R47, UR37, R46 ;  /* 0x000000252f2f7c24 */ /* 0x000fe2000f8e022e */
[----:B------:R-:W-:-:S03]  /*8ec0*/  LEA R50, P0, R44, UR38, 0x1 ;  /* 0x000000262c327c11 */ /* 0x000fc6000f8008ff */
[----:B------:R-:W-:-:S05]  /*8ed0*/  IMAD.IADD R45, R45, 0x1, R47 ;  /* 0x000000012d2d7824 */ /* 0x000fca00078e022f */
[----:B------:R-:W-:Y:S02]  /*8ee0*/  LEA.HI.X R51, R44, UR39, R45, 0x1, P0 ;  /* 0x000000272c337c11 */ /* 0x000fe400080f0c2d */
[----:B------:R-:W-:-:S13]  /*8ef0*/  ISETP.GE.AND P0, PT, R16, UR41, PT ;  /* 0x0000002910007c0c */ /* 0x000fda000bf06270 */
[----:B------:R-:W1:Y:S04]  /*8f00*/  @!P0 LDS.128 R44, [R111+0x1400] ;  /* 0x001400006f2c8984 */ /* 0x000e680000000c00 */
[----:B-1----:R-:W-:Y:S01]  /*8f10*/  @!P0 STG.E.128 desc[UR42][R50.64], R44 ;  /* 0x0000002c32008986 */ /* 0x002fe2000c101d2a */
[----:B------:R-:W-:-:S13]  /*8f20*/  ISETP.GE.AND P0, PT, R190, UR41, PT ;  /* 0x00000029be007c0c */ /* 0x000fda000bf06270 */
[----:B------:R-:W1:Y:S04]  /*8f30*/  @!P0 LDS.128 R44, [R111+0x5400] ;  /* 0x005400006f2c8984 */ /* 0x000e680000000c00 */
[----:B-1----:R4:W-:Y:S02]  /*8f40*/  @!P0 STG.E.128 desc[UR42][R50.64+0x80], R44 ;  /* 0x0000802c32008986 */ /* 0x0029e4000c101d2a */
.L_x_7829:
[----:B------:R-:W-:Y:S05]  /*8f50*/  BSYNC B0 ;  /* 0x0000000000007941 */ /* 0x000fea0003800000 */
.L_x_7828:
[----:B------:R-:W-:Y:S01]  /*8f60*/  ISETP.GE.AND P0, PT, R211, R113, PT ;  /* 0x00000071d300720c */ /* 0x000fe20003f06270 */
[----:B------:R-:W-:-:S12]  /*8f70*/  BSSY B0, `(.L_x_7830) ;  /* 0x0000012000007945 */ /* 0x000fd80003800000 */
[----:B------:R-:W-:Y:S05]  /*8f80*/  @P0 BRA `(.L_x_7831) ;  /* 0x0000000000400947 */ /* 0x000fea0003800000 */
[----:B---34-:R-:W-:Y:S01]  /*8f90*/  IADD3 R47, P0, R48, 0x40, RZ ;  /* 0x00000040302f7810 */ /* 0x018fe20007f1e0ff */
        /* <DEDUP_REMOVED lines=15> */
.L_x_7831:
[----:B------:R-:W-:Y:S05]  /*9090*/  BSYNC B0 ;  /* 0x0000000000007941 */ /* 0x000fea0003800000 */
.L_x_7830:
[----:B------:R-:W-:Y:S01]  /*90a0*/  ISETP.GE.AND P0, PT, R210, R113, PT ;  /* 0x00000071d200720c */ /* 0x000fe20003f06270 */
[----:B------:R-:W-:-:S12]  /*90b0*/  BSSY B0, `(.L_x_7832) ;  /* 0x0000012000007945 */ /* 0x000fd80003800000 */
[----:B------:R-:W-:Y:S05]  /*90c0*/  @P0 BRA `(.L_x_7833) ;  /* 0x0000000000400947 */ /* 0x000fea0003800000 */
[----:B-1-34-:R-:W-:Y:S01]  /*90d0*/  IADD3 R47, P0, R48, 0x60, RZ ;  /* 0x00000060302f7810 */ /* 0x01afe20007f1e0ff */
[----:B------:R-:W-:Y:S02]  /*90e0*/  IMAD.MOV.U32 R44, RZ, RZ, R94 ;  /* 0x000000ffff2c7224 */ /* 0x000fe400078e005e */
        /* <DEDUP_REMOVED lines=14> */
.L_x_7833:
[----:B------:R-:W-:Y:S05]  /*91d0*/  BSYNC B0 ;  /* 0x0000000000007941 */ /* 0x000fea0003800000 */
.L_x_7832:
[----:B-1-34-:R-:W3:Y:S01]  /*91e0*/  LDL R44, [R1+0x10] ;  /* 0x00001000012c7983 */ /* 0x01aee20000100800 */
[----:B------:R-:W-:Y:S02]  /*91f0*/  VIADD R184, R184, 0x1 ;  /* 0x00000001b8b87836 */ /* 0x000fe40000000000 */
[----:B0-2---:R-:W-:Y:S01]  /*9200*/  @!P3 VIADD R107, R107, 0x288c0 ;  /* 0x000288c06b6bb836 */ /* 0x005fe20000000000 */
[----:B------:R-:W-:Y:S01]  /*9210*/  @!PT LDS RZ, [RZ] ;  /* 0x00000000fffff984 */ /* 0x000fe20000000800 */
[----:B------:R-:W-:Y:S01]  /*9220*/  @!PT LDS RZ, [RZ] ;  /* 0x00000000fffff984 */ /* 0x000fe20000000800 */
[----:B------:R-:W-:Y:S01]  /*9230*/  @!PT LDS RZ, [RZ] ;  /* 0x00000000fffff984 */ /* 0x000fe20000000800 */
[----:B------:R-:W-:Y:S01]  /*9240*/  @!PT LDS RZ, [RZ] ;  /* 0x00000000fffff984 */ /* 0x000fe20000000800 */
[----:B------:R0:W-:Y:S06]  /*9250*/  MEMBAR.ALL.CTA ;  /* 0x0000000000007992 */ /* 0x0001ec0000008000 */
[----:B0-----:R-:W0:Y:S02]  /*9260*/  FENCE.VIEW.ASYNC.S ;  /* 0x00000000000073c6 */ /* 0x001e240000000000 */
[----:B0-----:R0:W-:Y:S01]  /*9270*/  BAR.SYNC.DEFER_BLOCKING R124, 0x80 ;  /* 0x0002007c0000751d */ /* 0x0011e20000010000 */
[----:B------:R-:W-:-:S02]  /*9280*/  ISETP.NE.AND P0, PT, R184, 0x2, PT ;  /* 0x00000002b800780c */ /* 0x000fc40003f05270 */
[----:B------:R-:W-:Y:S02]  /*9290*/  @!P3 PRMT R107, RZ, 0x654, R107 ;  /* 0x00000654ff6bb816 */ /* 0x000fe4000000006b */
[----:B------:R-:W-:Y:S02]  /*92a0*/  SEL R184, R184, RZ, P0 ;  /* 0x000000ffb8b87207 */ /* 0x000fe40000000000 */
[----:B------:R0:W-:Y:S01]  /*92b0*/  @!P3 SYNCS.ARRIVE.TRANS64.RED.A1T0 RZ, [R107+URZ], RZ ;  /* 0x000000ff6bffb9a7 */ /* 0x0001e2000810043f */
[----:B---3--:R-:W-:Y:S02]  /*92c0*/  LOP3.LUT P4, RZ, R44, 0x4, RZ, 0xc0, !PT ;  /* 0x000000042cff7812 */ /* 0x008fe4000788c0ff */
[----:B------:R-:W-:-:S04]  /*92d0*/  SEL R44, RZ, 0x1, P0 ;  /* 0x00000001ff2c7807 */ /* 0x000fc80000000000 */
[----:B------:R-:W-:-:S07]  /*92e0*/  LOP3.LUT R191, R191, R44, RZ, 0x3c, !PT ;  /* 0x0000002cbfbf7212 */ /* 0x000fce00078e3cff */
[----:B0-----:R-:W-:Y:S05]  /*92f0*/  @P4 BRA `(.L_x_7834) ;  /* 0xffffff98005c4947 */ /* 0x001fea000383ffff */
[----:B------:R-:W0:Y:S01]  /*9300*/  S2R R45, SR_TID.X ;  /* 0x00000000002d7919 */ /* 0x000e220000002100 */
[----:B------:R-:W-:Y:S02]  /*9310*/  PLOP3.LUT P0, PT, PT, PT, PT, 0x8, 0x0 ;  /* 0x000000000000781c */ /* 0x000fe40003f0e170 */
[----:B0-----:R-:W-:-:S04]  /*9320*/  SHF.R.U32.HI R45, RZ, 0x7, R45 ;  /* 0x00000007ff2d7819 */ /* 0x001fc8000001162d */
[----:B------:R-:W-:-:S13]  /*9330*/  ISETP.NE.AND P4, PT, R45, 0x1, PT ;  /* 0x000000012d00780c */ /* 0x000fda0003f85270 */
[----:B------:R-:W-:Y:S06]  /*9340*/  @!P4 BAR.ARV 0x9, 0x100 ;  /* 0x024400000000cb1d */ /* 0x000fec0000002000 */
.L_x_7744:
[----:B------:R-:W0:Y:S01]  /*9350*/  LDC R0, c[0x0][0x448] ;  /* 0x00011200ff007b82 */ /* 0x000e220000000800 */
[----:B------:R-:W-:-:S07]  /*9360*/  IADD3 R7, R189, 0x1, -R187 ;  /* 0x00000001bd077810 */ /* 0x000fce0007ffe8bb */
[----:B------:R-:W1:Y:S01]  /*9370*/  LDC.64 R4, c[0x0][0x9e0] ;  /* 0x00027800ff047b82 */ /* 0x000e620000000a00 */
[----:B0-----:R-:W-:Y:S01]  /*9380*/  ISETP.NE.AND P1, PT, R0, 0x1, PT ;  /* 0x000000010000780c */ /* 0x001fe20003f25270 */
[----:B------:R-:W-:Y:S01]  /*9390*/  VIADD R0, R192, 0x7f ;  /* 0x0000007fc0007836 */ /* 0x000fe20000000000 */
[----:B-1----:R-:W-:-:S11]  /*93a0*/  ISETP.GE.AND P2, PT, R5, 0x1, PT ;  /* 0x000000010500780c */ /* 0x002fd60003f46270 */
[----:B------:R-:W0:Y:S08]  /*93b0*/  @P1 LDC R3, c[0x0][0x44c] ;  /* 0x00011300ff031b82 */ /* 0x000e300000000800 */
[----:B------:R-:W1:Y:S01]  /*93c0*/  @P1 LDC R6, c[0x0][0x450] ;  /* 0x00011400ff061b82 */ /* 0x000e620000000800 */
[----:B0-----:R-:W-:-:S05]  /*93d0*/  @P1 IMAD.HI.U32 R3, R0, R3, RZ ;  /* 0x0000000300031227 */ /* 0x001fca00078e00ff */
[----:B-1----:R-:W-:-:S05]  /*93e0*/  @P1 SHF.R.U32.HI R0, RZ, R6, R3 ;  /* 0x00000006ff001219 */ /* 0x002fca0000011603 */
[----:B------:R-:W-:Y:S01]  /*93f0*/  IMAD.IADD R3, R7, 0x1, R0 ;  /* 0x0000000107037824 */ /* 0x000fe200078e0200 */
[----:B------:R-:W-:Y:S06]  /*9400*/  @P0 BRA `(.L_x_7835) ;  /* 0x00000000000c0947 */ /* 0x000fec0003800000 */
[----:B------:R-:W0:Y:S01]  /*9410*/  FENCE.VIEW.ASYNC.G ;  /* 0x00000000000073c6 */ /* 0x000e220000000100 */
[----:B------:R-:W-:Y:S05]  /*9420*/  WARPSYNC.ALL ;  /* 0x0000000000007948 */ /* 0x000fea0003800000 */
[----:B0-----:R-:W-:Y:S06]  /*9430*/  BAR.ARV 0xc, 0x180 ;  /* 0x0306000000007b1d */ /* 0x001fec0000002000 */
.L_x_7835:
        /* <DEDUP_REMOVED lines=13> */
.L_x_7838:
[----:B------:R-:W-:-:S13]  /*9510*/  ISETP.NE.AND P0, PT, R5, 0x1, PT ;  /* 0x000000010500780c */ /* 0x000fda0003f05270 */
[----:B------:R-:W0:Y:S02]  /*9520*/  @P0 LDC.64 R6, c[0x0][0x9e8] ;  /* 0x00027a00ff060b82 */ /* 0x000e240000000a00 */
[----:B0-----:R-:W-:-:S05]  /*9530*/  @P0 IMAD.HI.U32 R6, R0, R6, RZ ;  /* 0x0000000600060227 */ /* 0x001fca00078e00ff */
[----:B------:R-:W-:-:S07]  /*9540*/  @P0 SHF.R.U32.HI R0, RZ, R7, R6 ;  /* 0x00000007ff000219 */ /* 0x000fce0000011606 */
.L_x_7839:
[----:B------:R-:W-:Y:S05]  /*9550*/  BSYNC B0 ;  /* 0x0000000000007941 */ /* 0x000fea0003800000 */
.L_x_7837:
[----:B------:R-:W-:-:S05]  /*9560*/  IMAD R3, R0, R5, R5 ;  /* 0x0000000500037224 */ /* 0x000fca00078e0205 */
[----:B------:R-:W-:-:S07]  /*9570*/  VIMNMX R4, R4, R3, PT ;  /* 0x0000000304047248 */ /* 0x000fce0003fe0100 */
.L_x_7836:
[----:B------:R-:W0:Y:S01]  /*9580*/  @P1 LDC R7, c[0x0][0x44c] ;  /* 0x00011300ff071b82 */ /* 0x000e220000000800 */
[----:B------:R-:W-:Y:S01]  /*9590*/  VIADD R4, R4, 0x7f ;  /* 0x0000007f04047836 */ /* 0x000fe20000000000 */
[----:B------:R-:W-:Y:S01]  /*95a0*/  ULDC UR4, c[0x0][0x9dc] ;  /* 0x0002770000047ab9 */ /* 0x000fe20000000800 */
[----:B------:R-:W-:-:S03]  /*95b0*/  IMAD.MOV.U32 R0, RZ, RZ, R192 ;  /* 0x000000ffff007224 */ /* 0x000fc600078e00c0 */
        /* <DEDUP_REMOVED lines=20> */
.L_x_7842:
[----:B------:R-:W-:-:S13]  /*9700*/  ISETP.NE.AND P0, PT, R5, 0x1, PT ;  /* 0x000000010500780c */ /* 0x000fda0003f05270 */
[----:B------:R-:W0:Y:S02]  /*9710*/  @P0 LDC.64 R6, c[0x0][0x9e8] ;  /* 0x00027a00ff060b82 */ /* 0x000e240000000a00 */
[----:B0-----:R-:W-:-:S05]  /*9720*/  @P0 IMAD.HI.U32 R4, R0, R6, RZ ;  /* 0x0000000600040227 */ /* 0x001fca00078e00ff */
[----:B------:R-:W-:-:S07]  /*9730*/  @P0 SHF.R.U32.HI R0, RZ, R7, R4 ;  /* 0x00000007ff000219 */ /* 0x000fce0000011604 */
.L_x_7843:
[----:B------:R-:W-:Y:S05]  /*9740*/  BSYNC B0 ;  /* 0x0000000000007941 */ /* 0x000fea0003800000 */
.L_x_7841:
[----:B------:R-:W-:-:S05]  /*9750*/  IMAD R0, R0, R5, RZ ;  /* 0x0000000500007224 */ /* 0x000fca00078e02ff */
[----:B------:R-:W-:-:S07]  /*9760*/  VIMNMX R3, R3, R0, !PT ;  /* 0x0000000003037248 */ /* 0x000fce0007fe0100 */
.L_x_7840:
        /* <DEDUP_REMOVED lines=39> */
.L_x_7845:
[----:B------:R-:W-:Y:S05]  /*99e0*/  BSYNC B0 ;  /* 0x0000000000007941 */ /* 0x000fea0003800000 */
.L_x_7844:
[-C--:B------:R-:W-:Y:S01]  /*99f0*/  IMAD R194, R215, R88.reuse, R194 ;  /* 0x00000058d7c27224 */ /* 0x080fe200078e02c2 */
[----:B------:R-:W-:Y:S01]  /*9a00*/  PLOP3.LUT P0, PT, PT, PT, PT, 0x80, 0x0 ;  /* 0x000000000000781c */ /* 0x000fe20003f0f070 */
[----:B------:R-:W-:Y:S01]  /*9a10*/  IMAD.MOV.U32 R0, RZ, RZ, RZ ;  /* 0x000000ffff007224 */ /* 0x000fe200078e00ff */
        /* <DEDUP_REMOVED lines=36> */
[----:B------:R-:W-:-:S03]  /*9c60*/  UMOV UR4, 0xffffffff ;  /* 0xffffffff00047882 */ /* 0x000fc60000000000 */
[----:B------:R-:W-:Y:S05]  /*9c70*/  BRA.DIV UR4, `(.L_x_7847) ;  /* 0x000001fa048c7947 */ /* 0x000fea000b800000 */
[----:B------:R-:W0:Y:S02]  /*9c80*/  S2R R3, SR_TID.X ;  /* 0x0000000000037919 */ /* 0x000e240000002100 */
[----:B0-----:R-:W-:-:S05]  /*9c90*/  VIADD R3, R3, 0xffffff80 ;  /* 0xffffff8003037836 */ /* 0x001fca0000000000 */
[----:B------:R-:W-:-:S04]  /*9ca0*/  SHF.R.S32.HI R0, RZ, 0x1f, R3 ;  /* 0x0000001fff007819 */ /* 0x000fc80000011403 */
[----:B------:R-:W-:-:S04]  /*9cb0*/  LEA.HI R0, R0, R3, RZ, 0x7 ;  /* 0x0000000300007211 */ /* 0x000fc800078f38ff */
[----:B------:R-:W-:-:S05]  /*9cc0*/  SHF.R.S32.HI R0, RZ, 0x7, R0 ;  /* 0x00000007ff007819 */ /* 0x000fca0000011400 */
[----:B------:R0:W1:Y:S02]  /*9cd0*/  SHFL.IDX PT, R193, R0, RZ, 0x1f ;  /* 0x00001fff00c17589 */ /* 0x00006400000e0000 */
.L_x_8191:
[----:B01----:R-:W-:Y:S01]  /*9ce0*/  LEA.HI R0, R193, R193, RZ, 0x1 ;  /* 0x000000c1c1007211 */ /* 0x003fe200078f08ff */
[----:B------:R-:W-:-:S03]  /*9cf0*/  IMAD.U32 R3, RZ, RZ, UR44 ;  /* 0x0000002cff037e24 */ /* 0x000fc6000f8e00ff */
[----:B------:R-:W-:Y:S02]  /*9d00*/  LOP3.LUT R0, R0, 0x1e, RZ, 0xc0, !PT ;  /* 0x0000001e00007812 */ /* 0x000fe400078ec0ff */
[----:B------:R-:W-:-:S03]  /*9d10*/  LOP3.LUT P0, RZ, R3, 0x3ff, RZ, 0xc0, !PT ;  /* 0x000003ff03ff7812 */ /* 0x000fc6000780c0ff */
[----:B------:R-:W-:Y:S01]  /*9d20*/  IMAD.IADD R0, R193, 0x1, -R0 ;  /* 0x00000001c1007824 */ /* 0x000fe200078e0a00 */
[----:B------:R-:W-:-:S04]  /*9d30*/  P2R R24, PR, RZ, 0x1 ;  /* 0x00000001ff187803 */ /* 0x000fc80000000000 */
[----:B------:R-:W-:-:S04]  /*9d40*/  LEA R0, R0, UR44, 0xd ;  /* 0x0000002c00007c11 */ /* 0x000fc8000f8e68ff */
        /* <DEDUP_REMOVED lines=19> */
.L_x_7848:
        /* <DEDUP_REMOVED lines=12> */
.L_x_7852:
[----:B-1----:R1:W2:Y:S02]  /*9f40*/  SYNCS.PHASECHK.TRANS64.TRYWAIT P0, [R2+URZ+0x28800], R3 ;  /* 0x02880003020075a7 */ /* 0x0022a4000800017f */
[----:B--2---:R-:W-:Y:S05]  /*9f50*/  @!P0 NANOSLEEP.SYNCS 0x989680 ;  /* 0x009896800000895d */ /* 0x004fea0003900000 */
[----:B------:R-:W2:Y:S02]  /*9f60*/  @!P0 SYNCS.PHASECHK.TRANS64 P0, [R2+URZ+0x28800], R3 ;  /* 0x02880003020085a7 */ /* 0x000ea4000800007f */
[----:B--2---:R-:W-:Y:S05]  /*9f70*/  @!P0 BRA `(.L_x_7852) ;  /* 0xfffffffc00f08947 */ /* 0x004fea000383ffff */
.L_x_7851:
[----:B------:R-:W-:Y:S05]  /*9f80*/  BSYNC B0 ;  /* 0x0000000000007941 */ /* 0x000fea0003800000 */
.L_x_7850:
[----:B------:R-:W-:Y:S05]  /*9f90*/  BRA `(.L_x_7853) ;  /* 0x0000005400007947 */ /* 0x000fea0003800000 */
.L_x_7849:
[----:B------:R-:W-:Y:S01]  /*9fa0*/  ISETP.NE.AND P0, PT, R24, RZ, PT ;  /* 0x000000ff1800720c */ /* 0x000fe20003f05270 */
[----:B------:R-:W-:Y:S01]  /*9fb0*/  ULDC.64 UR4, c[0x0][0x3f8] ;  /* 0x0000fe0000047ab9 */ /* 0x000fe20000000a00 */
[----:B-----5:R-:W-:Y:S01]  /*9fc0*/  SHF.R.S32.HI R0, RZ, 0x1f, R112 ;  /* 0x0000001fff007819 */ /* 0x020fe20000011470 */
[----:B------:R-:W-:Y:S01]  /*9fd0*/  ULDC.64 UR6, c[0x0][0x408] ;  /* 0x0001020000067ab9 */ /* 0x000fe20000000a00 */
[----:B------:R-:W-:-:S04]  /*9fe0*/  IMAD.WIDE.U32 R24, R112, UR4, RZ ;  /* 0x0000000470187c25 */ /* 0x000fc8000f8e00ff */
[C---:B------:R-:W-:Y:S02]  /*9ff0*/  IMAD R3, R0.reuse, UR4, RZ ;  /* 0x0000000400037c24 */ /* 0x040fe4000f8e02ff */
[----:B------:R-:W-:Y:S02]  /*a000*/  IMAD R5, R0, UR6, RZ ;  /* 0x0000000600057c24 */ /* 0x000fe4000f8e02ff */
        /* <DEDUP_REMOVED lines=22> */
.L_x_7854:
        /* <DEDUP_REMOVED lines=10> */
[----:B------:R-:W-:Y:S02]  /*a210*/  IMAD.MOV.U32 R10, RZ, RZ, R112 ;  /* 0x000000ffff0a7224 */ /* 0x000fe400078e0070 */
[----:B------:R-:W-:Y:S01]  /*a220*/  IMAD.MOV.U32 R11, RZ, RZ, R29 ;  /* 0x000000ffff0b7224 */ /* 0x000fe200078e001d */
        /* <DEDUP_REMOVED lines=27> */
.L_x_8197:
[----:B------:R-:W-:Y:S01]  /*a3e0*/  IMAD R75, R187, R8, RZ ;  /* 0x00000008bb4b7224 */ /* 0x000fe200078e02ff */
[----:B------:R-:W-:Y:S01]  /*a3f0*/  BSSY B1, `(.L_x_7858) ;  /* 0x000001e000017945 */ /* 0x000fe20003800000 */
[----:B------:R-:W-:Y:S02]  /*a400*/  CS2R R46, SRZ ;  /* 0x00000000002e7805 */ /* 0x000fe4000001ff00 */
[----:B------:R-:W-:Y:S02]  /*a410*/  CS2R R40, SRZ ;  /* 0x0000000000287805 */ /* 0x000fe4000001ff00 */
[----:B------:R-:W-:Y:S02]  /*a420*/  CS2R R44, SRZ ;  /* 0x00000000002c7805 */ /* 0x000fe4000001ff00 */
[----:B------:R-:W-:Y:S02]  /*a430*/  ISETP.GE.AND P0, PT, R58, R75, PT ;  /* 0x0000004b3a00720c */ /* 0x000fe40003f06270 */
[----:B------:R-:W-:-:S11]  /*a440*/  CS2R R38, SRZ ;  /* 0x0000000000267805 */ /* 0x000fd6000001ff00 */
[----:B------:R-:W-:Y:S05]  /*a450*/  @P0 BRA `(.L_x_7859) ;  /* 0x00000000005c0947 */ /* 0x000fea0003800000 */
[----:B------:R-:W-:Y:S01]  /*a460*/  ULDC UR4, c[0x0][0x3f4] ;  /* 0x0000fd0000047ab9 */ /* 0x000fe20000000800 */
[----:B------:R-:W-:Y:S02]  /*a470*/  CS2R R38, SRZ ;  /* 0x0000000000267805 */ /* 0x000fe4000001ff00 */
[----:B------:R-:W-:Y:S02]  /*a480*/  ISETP.GE.AND P4, PT, R18, UR4, PT ;  /* 0x0000000412007c0c */ /* 0x000fe4000bf86270 */
[----:B------:R-:W-:Y:S02]  /*a490*/  CS2R R40, SRZ ;  /* 0x0000000000287805 */ /* 0x000fe4000001ff00 */
[----:B------:R-:W-:-:S09]  /*a4a0*/  ISETP.GE.AND P5, PT, R185, UR4, PT ;  /* 0x00000004b9007c0c */ /* 0x000fd2000bfa6270 */
[C---:B------:R-:W-:Y:S01]  /*a4b0*/  @!P4 IMAD.SHL.U32 R12, R18.reuse, 0x2, RZ ;  /* 0x00000002120cc824 */ /* 0x040fe200078e00ff */
[----:B------:R-:W-:-:S03]  /*a4c0*/  @!P4 SHF.L.U64.HI R13, R18, 0x1, R19 ;  /* 0x00000001120dc819 */ /* 0x000fc60000010213 */
[C---:B------:R-:W-:Y:S01]  /*a4d0*/  @!P5 IMAD.SHL.U32 R15, R185.reuse, 0x2, RZ ;  /* 0x00000002b90fd824 */ /* 0x040fe200078e00ff */
[----:B------:R-:W-:Y:S02]  /*a4e0*/  @!P5 SHF.L.U64.HI R11, R185, 0x1, R232 ;  /* 0x00000001b90bd819 */ /* 0x000fe400000102e8 */
[CC--:B--2---:R-:W-:Y:S02]  /*a4f0*/  @!P4 IADD3 R8, P0, R3.reuse, R12.reuse, RZ ;  /* 0x0000000c0308c210 */ /* 0x0c4fe40007f1e0ff */
[----:B----4-:R-:W-:Y:S02]  /*a500*/  @!P4 IADD3 R12, P1, R14, R12, RZ ;  /* 0x0000000c0e0cc210 */ /* 0x010fe40007f3e0ff */
[-C--:B------:R-:W-:Y:S01]  /*a510*/  @!P5 IADD3 R20, P2, R3, R15.reuse, RZ ;  /* 0x0000000f0314d210 */ /* 0x080fe20007f5e0ff */
[----:B-1----:R-:W-:Y:S01]  /*a520*/  @!P4 IMAD.X R9, R0, 0x1, R13, P0 ;  /* 0x000000010009c824 */ /* 0x002fe200000e060d */
[----:B------:R-:W-:Y:S02]  /*a530*/  @!P5 IADD3 R14, P3, R14, R15, RZ ;  /* 0x0000000f0e0ed210 */ /* 0x000fe40007f7e0ff */
[----:B------:R-:W-:-:S02]  /*a540*/  CS2R R44, SRZ ;  /* 0x00000000002c7805 */ /* 0x000fc4000001ff00 */
[----:B------:R-:W-:Y:S01]  /*a550*/  CS2R R46, SRZ ;  /* 0x00000000002e7805 */ /* 0x000fe2000001ff00 */
[----:B------:R-:W-:Y:S02]  /*a560*/  @!P5 IMAD.X R21, R0, 0x1, R11, P2 ;  /* 0x000000010015d824 */ /* 0x000fe400010e060b */
[C---:B---3--:R-:W-:Y:S02]  /*a570*/  @!P4 IMAD.X R13, R4.reuse, 0x1, R13, P1 ;  /* 0x00000001040dc824 */ /* 0x048fe400008e060d */
[----:B------:R-:W-:Y:S01]  /*a580*/  @!P5 IMAD.X R15, R4, 0x1, R11, P3 ;  /* 0x00000001040fd824 */ /* 0x000fe200018e060b */
[----:B------:R1:W5:Y:S04]  /*a590*/  @!P5 LD.E.64 R38, desc[UR42][R20.64] ;  /* 0x0000002a1426d980 */ /* 0x000368000c101b00 */
[----:B------:R1:W5:Y:S04]  /*a5a0*/  @!P5 LD.E.64 R40, desc[UR42][R14.64] ;  /* 0x0000002a0e28d980 */ /* 0x000368000c101b00 */
[----:B------:R1:W5:Y:S04]  /*a5b0*/  @!P4 LD.E.64 R44, desc[UR42][R8.64] ;  /* 0x0000002a082cc980 */ /* 0x000368000c101b00 */
[----:B------:R1:W5:Y:S02]  /*a5c0*/  @!P4 LD.E.64 R46, desc[UR42][R12.64] ;  /* 0x0000002a0c2ec980 */ /* 0x000364000c101b00 */
.L_x_7859:
[----:B------:R-:W-:Y:S05]  /*a5d0*/  BSYNC B1 ;  /* 0x0000000000017941 */ /* 0x000fea0003800000 */
.L_x_7858:
        /* <DEDUP_REMOVED lines=19> */
[----:B------:R1:W2:Y:S04]  /*a710*/  SHFL.IDX PT, R0, R7, 0x1, 0x181f ;  /* 0x00381f0007007f89 */ /* 0x0002a800000e0000 */
[----:B------:R1:W3:Y:S04]  /*a720*/  SHFL.IDX PT, R3, R6, 0x1, 0x181f ;  /* 0x00381f0006037f89 */ /* 0x0002e800000e0000 */
[----:B------:R1:W0:Y:S04]  /*a730*/  SHFL.IDX PT, R4, R10, 0x1, 0x181f ;  /* 0x00381f000a047f89 */ /* 0x00022800000e0000 */
[----:B----4-:R1:W4:Y:S02]  /*a740*/  SHFL.IDX PT, R14, R5, 0x1, 0x181f ;  /* 0x00381f00050e7f89 */ /* 0x01032400000e0000 */
.L_x_8203:
[----:B------:R-:W-:Y:S01]  /*a750*/  VIADD R8, R58, 0x20 ;  /* 0x000000203a087836 */ /* 0x000fe20000000000 */
[----:B------:R-:W-:Y:S01]  /*a760*/  BSSY B1, `(.L_x_7861) ;  /* 0x000001d000017945 */ /* 0x000fe20003800000 */
[----:B------:R-:W-:Y:S02]  /*a770*/  CS2R R30, SRZ ;  /* 0x00000000001e7805 */ /* 0x000fe4000001ff00 */
[----:B------:R-:W-:Y:S02]  /*a780*/  CS2R R42, SRZ ;  /* 0x00000000002a7805 */ /* 0x000fe4000001ff00 */
[----:B------:R-:W-:Y:S02]  /*a790*/  CS2R R32, SRZ ;  /* 0x0000000000207805 */ /* 0x000fe4000001ff00 */
[----:B------:R-:W-:-:S13]  /*a7a0*/  ISETP.GE.AND P0, PT, R8, R75, PT ;  /* 0x0000004b0800720c */ /* 0x000fda0003f06270 */
        /* <DEDUP_REMOVED lines=10> */
[CC--:B---3--:R-:W-:Y:S02]  /*a850*/  @!P4 IADD3 R8, P0, R3.reuse, R12.reuse, RZ ;  /* 0x0000000c0308c210 */ /* 0x0c8fe40007f1e0ff */
[-C--:B------:R-:W-:Y:S02]  /*a860*/  @!P5 IADD3 R20, P2, R3, R9.reuse, RZ ;  /* 0x000000090314d210 */ /* 0x080fe40007f5e0ff */
[C---:B----4-:R-:W-:Y:S02]  /*a870*/  @!P4 IADD3 R12, P1, R14.reuse, R12, RZ ;  /* 0x0000000c0e0cc210 */ /* 0x050fe40007f3e0ff */
[----:B------:R-:W-:Y:S01]  /*a880*/  @!P5 IADD3 R14, P3, R14, R9, RZ ;  /* 0x000000090e0ed210 */ /* 0x000fe20007f7e0ff */
[----:B--2---:R-:W-:Y:S01]  /*a890*/  @!P5 IMAD.X R21, R0, 0x1, R15, P2 ;  /* 0x000000010015d824 */ /* 0x004fe200010e060f */
[----:B------:R-:W-:-:S02]  /*a8a0*/  CS2R R42, SRZ ;  /* 0x00000000002a7805 */ /* 0x000fc4000001ff00 */
[----:B------:R-:W-:Y:S01]  /*a8b0*/  CS2R R34, SRZ ;  /* 0x0000000000227805 */ /* 0x000fe2000001ff00 */
[--C-:B------:R-:W-:Y:S02]  /*a8c0*/  @!P4 IMAD.X R9, R0, 0x1, R11.reuse, P0 ;  /* 0x000000010009c824 */ /* 0x100fe400000e060b */
[C---:B0-----:R-:W-:Y:S01]  /*a8d0*/  @!P4 IMAD.X R13, R4.reuse, 0x1, R11, P1 ;  /* 0x00000001040dc824 */ /* 0x041fe200008e060b */
[----:B------:R0:W5:Y:S01]  /*a8e0*/  @!P5 LD.E.64 R32, desc[UR42][R20.64] ;  /* 0x0000002a1420d980 */ /* 0x000162000c101b00 */
[----:B------:R-:W-:-:S03]  /*a8f0*/  @!P5 IMAD.X R15, R4, 0x1, R15, P3 ;  /* 0x00000001040fd824 */ /* 0x000fc600018e060f */
[----:B------:R0:W5:Y:S04]  /*a900*/  @!P4 LD.E.64 R42, desc[UR42][R8.64] ;  /* 0x0000002a082ac980 */ /* 0x000168000c101b00 */
[----:B------:R0:W5:Y:S04]  /*a910*/  @!P5 LD.E.64 R30, desc[UR42][R14.64] ;  /* 0x0000002a0e1ed980 */ /* 0x000168000c101b00 */
[----:B------:R0:W5:Y:S02]  /*a920*/  @!P4 LD.E.64 R34, desc[UR42][R12.64] ;  /* 0x0000002a0c22c980 */ /* 0x000164000c101b00 */
.L_x_7862:
[----:B------:R-:W-:Y:S05]  /*a930*/  BSYNC B1 ;  /* 0x0000000000017941 */ /* 0x000fea0003800000 */
.L_x_7861:
[----:B--2--5:R-:W-:Y:S01]  /*a940*/  IMAD.MOV.U32 R0, RZ, RZ, R34 ;  /* 0x000000ffff007224 */ /* 0x024fe200078e0022 */
[----:B------:R-:W-:Y:S01]  /*a950*/  UMOV UR4, 0xffffffff ;  /* 0xffffffff00047882 */ /* 0x000fe20000000000 */
[----:B---3--:R-:W-:Y:S02]  /*a960*/  IMAD.MOV.U32 R3, RZ, RZ, R35 ;  /* 0x000000ffff037224 */ /* 0x008fe400078e0023 */
[----:B0-----:R-:W-:Y:S01]  /*a970*/  IMAD.MOV.U32 R4, RZ, RZ, R30 ;  /* 0x000000ffff047224 */ /* 0x001fe200078e001e */
        /* <DEDUP_REMOVED lines=17> */
[----:B----4-:R4:W0:Y:S02]  /*aa90*/  SHFL.IDX PT, R14, R5, 0x2, 0x181f ;  /* 0x00581f00050e7f89 */ /* 0x01082400000e0000 */
.L_x_8209:
[----:B------:R-:W-:Y:S01]  /*aaa0*/  VIADD R8, R58, 0x40 ;  /* 0x000000403a087836 */ /* 0x000fe20000000000 */
        /* <DEDUP_REMOVED lines=18> */
[C---:B0-----:R-:W-:Y:S02]  /*abd0*/  @!P4 IADD3 R12, P1, R14.reuse, R12, RZ ;  /* 0x0000000c0e0cc210 */ /* 0x041fe40007f3e0ff */
[----:B------:R-:W-:Y:S01]  /*abe0*/  @!P5 IADD3 R14, P3, R14, R9, RZ ;  /* 0x000000090e0ed210 */ /* 0x000fe20007f7e0ff */
[----:B--2---:R-:W-:Y:S01]  /*abf0*/  @!P5 IMAD.X R49, R0, 0x1, R15, P2 ;  /* 0x000000010031d824 */ /* 0x004fe200010e060f */
[----:B------:R-:W-:-:S02]  /*ac00*/  CS2R R28, SRZ ;  /* 0x00000000001c7805 */ /* 0x000fc4000001ff00 */
[----:B------:R-:W-:Y:S01]  /*ac10*/  CS2R R26, SRZ ;  /* 0x00000000001a7805 */ /* 0x000fe2000001ff00 */
[--C-:B------:R-:W-:Y:S02]  /*ac20*/  @!P4 IMAD.X R9, R0, 0x1, R11.reuse, P0 ;  /* 0x000000010009c824 */ /* 0x100fe400000e060b */
[C---:B------:R-:W-:Y:S01]  /*ac30*/  @!P4 IMAD.X R13, R4.reuse, 0x1, R11, P1 ;  /* 0x00000001040dc824 */ /* 0x040fe200008e060b */
[----:B------:R0:W5:Y:S01]  /*ac40*/  @!P5 LD.E.64 R20, desc[UR42][R48.64] ;  /* 0x0000002a3014d980 */ /* 0x000162000c101b00 */
[----:B------:R-:W-:-:S03]  /*ac50*/  @!P5 IMAD.X R15, R4, 0x1, R15, P3 ;  /* 0x00000001040fd824 */ /* 0x000fc600018e060f */
[----:B------:R0:W5:Y:S04]  /*ac60*/  @!P4 LD.E.64 R28, desc[UR42][R8.64] ;  /* 0x0000002a081cc980 */ /* 0x000168000c101b00 */
[----:B------:R0:W5:Y:S04]  /*ac70*/  @!P5 LD.E.64 R24, desc[UR42][R14.64] ;  /* 0x0000002a0e18d980 */ /* 0x000168000c101b00 */
[----:B------:R0:W5:Y:S02]  /*ac80*/  @!P4 LD.E.64 R26, desc[UR42][R12.64] ;  /* 0x0000002a0c1ac980 */ /* 0x000164000c101b00 */
.L_x_7865:
[----:B------:R-:W-:Y:S05]  /*ac90*/  BSYNC B1 ;  /* 0x0000000000017941 */ /* 0x000fea0003800000 */
.L_x_7864:
[----:B0----5:R-:W-:Y:S01]  /*aca0*/  IMAD.MOV.U32 R8, RZ, RZ, R25 ;  /* 0x000000ffff087224 */ /* 0x021fe200078e0019 */
[----:B------:R-:W-:Y:S01]  /*acb0*/  UMOV UR4, 0xffffffff ;  /* 0xffffffff00047882 */ /* 0x000fe20000000000 */
[----:B--2---:R-:W-:Y:S02]  /*acc0*/  IMAD.MOV.U32 R0, RZ, RZ, R26 ;  /* 0x000000ffff007224 */ /* 0x004fe400078e001a */
        /* <DEDUP_REMOVED lines=17> */
[----:B------:R0:W3:Y:S04]  /*ade0*/  SHFL.IDX PT, R3, R6, 0x3, 0x181f ;  /* 0x00781f0006037f89 */ /* 0x0000e800000e0000 */
[----:B------:R0:W0:Y:S04]  /*adf0*/  SHFL.IDX PT, R4, R10, 0x3, 0x181f ;  /* 0x00781f000a047f89 */ /* 0x00002800000e0000 */
[----:B-1--4-:R-:W1:Y:S02]  /*ae00*/  SHFL.IDX PT, R5, R5, 0x3, 0x181f ;  /* 0x00781f0005057f89 */ /* 0x012e6400000e0000 */
.L_x_8215:
[----:B------:R-:W-:Y:S01]  /*ae10*/  VIADD R58, R58, 0x60 ;  /* 0x000000603a3a7836 */ /* 0x000fe20000000000 */
[----:B0-----:R-:W-:Y:S01]  /*ae20*/  LEA.HI R6, R213, R213, RZ, 0x1 ;  /* 0x000000d5d5067211 */ /* 0x001fe200078f08ff */
[----:B------:R-:W-:Y:S01]  /*ae30*/  BSSY B1, `(.L_x_7867) ;  /* 0x0000020000017945 */ /* 0x000fe20003800000 */
[----:B------:R-:W-:Y:S02]  /*ae40*/  CS2R R10, SRZ ;  /* 0x00000000000a7805 */ /* 0x000fe4000001ff00 */
[----:B------:R-:W-:Y:S02]  /*ae50*/  CS2R R14, SRZ ;  /* 0x00000000000e7805 */ /* 0x000fe4000001ff00 */
[----:B------:R-:W-:Y:S02]  /*ae60*/  ISETP.GE.AND P0, PT, R58, R75, PT ;  /* 0x0000004b3a00720c */ /* 0x000fe40003f06270 */
[----:B------:R-:W-:Y:S02]  /*ae70*/  CS2R R12, SRZ ;  /* 0x00000000000c7805 */ /* 0x000fe4000001ff00 */
[----:B------:R-:W-:-:S05]  /*ae80*/  LOP3.LUT R6, R6, 0xfffffffe, RZ, 0xc0, !PT ;  /* 0xfffffffe06067812 */ /* 0x000fca00078ec0ff */
[----:B------:R-:W-:-:S05]  /*ae90*/  IMAD.IADD R6, R213, 0x1, -R6 ;  /* 0x00000001d5067824 */ /* 0x000fca00078e0a06 */
[----:B------:R-:W-:Y:S01]  /*aea0*/  SHF.L.U32 R77, R6, 0x1f, RZ ;  /* 0x0000001f064d7819 */ /* 0x000fe200000006ff */
[----:B------:R-:W-:Y:S06]  /*aeb0*/  @P0 BRA `(.L_x_7868) ;  /* 0x00000000005c0947 */ /* 0x000fec0003800000 */
[----:B------:R-:W-:Y:S01]  /*aec0*/  ULDC UR4, c[0x0][0x3f4] ;  /* 0x0000fd0000047ab9 */ /* 0x000fe20000000800 */
[----:B------:R-:W-:Y:S02]  /*aed0*/  CS2R R12, SRZ ;  /* 0x00000000000c7805 */ /* 0x000fe4000001ff00 */
[----:B------:R-:W-:Y:S02]  /*aee0*/  ISETP.GE.AND P4, PT, R18, UR4, PT ;  /* 0x0000000412007c0c */ /* 0x000fe4000bf86270 */
[----:B------:R-:W-:-:S11]  /*aef0*/  ISETP.GE.AND P5, PT, R185, UR4, PT ;  /* 0x00000004b9007c0c */ /* 0x000fd6000bfa6270 */
[C---:B------:R-:W-:Y:S01]  /*af00*/  @!P4 IMAD.SHL.U32 R48, R18.reuse, 0x2, RZ ;  /* 0x000000021230c824 */ /* 0x040fe200078e00ff */
[----:B------:R-:W-:Y:S01]  /*af10*/  @!P4 SHF.L.U64.HI R9, R18, 0x1, R19 ;  /* 0x000000011209c819 */ /* 0x000fe20000010213 */
[C---:B------:R-:W-:Y:S01]  /*af20*/  @!P5 IMAD.SHL.U32 R50, R185.reuse, 0x2, RZ ;  /* 0x00000002b932d824 */ /* 0x040fe200078e00ff */
[----:B------:R-:W-:Y:S02]  /*af30*/  @!P5 SHF.L.U64.HI R11, R185, 0x1, R232 ;  /* 0x00000001b90bd819 */ /* 0x000fe400000102e8 */
[C---:B---3--:R-:W-:Y:S02]  /*af40*/  @!P4 IADD3 R6, P0, R3.reuse, R48, RZ ;  /* 0x000000300306c210 */ /* 0x048fe40007f1e0ff */
[----:B------:R-:W-:Y:S02]  /*af50*/  @!P5 IADD3 R52, P2, R3, R50, RZ ;  /* 0x000000320334d210 */ /* 0x000fe40007f5e0ff */
[C---:B-1----:R-:W-:Y:S01]  /*af60*/  @!P4 IADD3 R48, P1, R5.reuse, R48, RZ ;  /* 0x000000300530c210 */ /* 0x042fe20007f3e0ff */
[C---:B--2---:R-:W-:Y:S01]  /*af70*/  @!P4 IMAD.X R7, R0.reuse, 0x1, R9, P0 ;  /* 0x000000010007c824 */ /* 0x044fe200000e0609 */
[----:B------:R-:W-:Y:S01]  /*af80*/  @!P5 IADD3 R50, P3, R5, R50, RZ ;  /* 0x000000320532d210 */ /* 0x000fe20007f7e0ff */
[----:B------:R-:W-:Y:S01]  /*af90*/  @!P5 IMAD.X R53, R0, 0x1, R11, P2 ;  /* 0x000000010035d824 */ /* 0x000fe200010e060b */
[----:B------:R-:W-:Y:S01]  /*afa0*/  CS2R R14, SRZ ;  /* 0x00000000000e7805 */ /* 0x000fe2000001ff00 */
[C---:B------:R-:W-:Y:S01]  /*afb0*/  @!P4 IMAD.X R49, R4.reuse, 0x1, R9, P1 ;  /* 0x000000010431c824 */ /* 0x040fe200008e0609 */
[----:B------:R-:W-:Y:S01]  /*afc0*/  CS2R R8, SRZ ;  /* 0x0000000000087805 */ /* 0x000fe2000001ff00 */
[----:B------:R-:W-:Y:S01]  /*afd0*/  @!P5 IMAD.X R51, R4, 0x1, R11, P3 ;  /* 0x000000010433d824 */ /* 0x000fe200018e060b */
[----:B------:R-:W-:Y:S01]  /*afe0*/  CS2R R10, SRZ ;  /* 0x00000000000a7805 */ /* 0x000fe2000001ff00 */
[----:B------:R0:W5:Y:S04]  /*aff0*/  @!P5 LD.E.64 R12, desc[UR42][R52.64] ;  /* 0x0000002a340cd980 */ /* 0x000168000c101b00 */
[----:B------:R0:W5:Y:S04]  /*b000*/  @!P4 LD.E.64 R14, desc[UR42][R6.64] ;  /* 0x0000002a060ec980 */ /* 0x000168000c101b00 */
[----:B------:R0:W5:Y:S04]  /*b010*/  @!P5 LD.E.64 R10, desc[UR42][R50.64] ;  /* 0x0000002a320ad980 */ /* 0x000168000c101b00 */
[----:B------:R0:W5:Y:S02]  /*b020*/  @!P4 LD.E.64 R8, desc[UR42][R48.64] ;  /* 0x0000002a3008c980 */ /* 0x000164000c101b00 */
.L_x_7868:
[----:B------:R-:W-:Y:S05]  /*b030*/  BSYNC B1 ;  /* 0x0000000000017941 */ /* 0x000fea0003800000 */
.L_x_7867:
[----:B------:R-:W4:Y:S01]  /*b040*/  SYNCS.PHASECHK.TRANS64.TRYWAIT P0, [R2+URZ+0x28800], R77 ;  /* 0x0288004d020075a7 */ /* 0x000f22000800017f */
[----:B-----5:R-:W-:Y:S01]  /*b050*/  IMAD.MOV.U32 R4, RZ, RZ, R9 ;  /* 0x000000ffff047224 */ /* 0x020fe200078e0009 */
[----:B--2---:R-:W-:Y:S01]  /*b060*/  VIADDMNMX R0, R75, -R192, 0x80, PT ;  /* 0x000000804b007446 */ /* 0x004fe200038009c0 */
[----:B---3--:R-:W-:Y:S01]  /*b070*/  IMAD.MOV.U32 R3, RZ, RZ, R8 ;  /* 0x000000ffff037224 */ /* 0x008fe200078e0008 */
[----:B------:R-:W-:Y:S01]  /*b080*/  BSSY B1, `(.L_x_7869) ;  /* 0x000000e000017945 */ /* 0x000fe20003800000 */
[----:B-1----:R-:W-:Y:S01]  /*b090*/  IMAD.MOV.U32 R5, RZ, RZ, R14 ;  /* 0x000000ffff057224 */ /* 0x002fe200078e000e */
        /* <DEDUP_REMOVED lines=8> */
[----:B------:R-:W-:Y:S01]  /*b120*/  ISETP.GE.AND P1, PT, R23, R0, PT ;  /* 0x000000001700720c */ /* 0x000fe20003f26270 */
[----:B------:R-:W-:Y:S01]  /*b130*/  IMAD.MOV.U32 R5, RZ, RZ, R13 ;  /* 0x000000ffff057224 */ /* 0x000fe200078e000d */
[----:B------:R-:W-:Y:S01]  /*b140*/  PRMT R58, R6, 0x7610, R58 ;  /* 0x00007610063a7816 */ /* 0x000fe2000000003a */
[----:B----4-:R-:W-:Y:S10]  /*b150*/  @!P0 BRA `(.L_x_7870) ;  /* 0x000001ec00588947 */ /* 0x010ff40003800000 */
.L_x_8216:
[----:B------:R-:W-:Y:S05]  /*b160*/  BSYNC B1 ;  /* 0x0000000000017941 */ /* 0x000fea0003800000 */
.L_x_7869:
[----:B------:R-:W-:Y:S01]  /*b170*/  BSSY B1, `(.L_x_7871) ;  /* 0x0000067000017945 */ /* 0x000fe20003800000 */
[----:B------:R-:W-:Y:S02]  /*b180*/  PRMT R49, R4, 0x7610, R49 ;  /* 0x0000761004317816 */ /* 0x000fe40000000031 */
[----:B------:R-:W-:Y:S01]  /*b190*/  PRMT R50, R5, 0x7610, R50 ;  /* 0x0000761005327816 */ /* 0x000fe20000000032 */
[----:B------:R-:W-:Y:S06]  /*b1a0*/  @P1 BRA `(.L_x_7872) ;  /* 0x00000004008c1947 */ /* 0x000fec0003800000 */
[----:B------:R-:W1:Y:S01]  /*b1b0*/  LDC R4, c[0x0][0x3f4] ;  /* 0x0000fd00ff047b82 */ /* 0x000e620000000800 */
[----:B------:R-:W-:Y:S01]  /*b1c0*/  BSSY B2, `(.L_x_7873) ;  /* 0x0000032000027945 */ /* 0x000fe20003800000 */
[-C--:B-1----:R-:W-:Y:S02]  /*b1d0*/  ISETP.GE.AND P0, PT, R18, R4.reuse, PT ;  /* 0x000000041200720c */ /* 0x082fe40003f06270 */
[----:B------:R-:W-:-:S11]  /*b1e0*/  ISETP.GE.AND P1, PT, R185, R4, PT ;  /* 0x00000004b900720c */ /* 0x000fd60003f26270 */
[----:B------:R-:W-:Y:S05]  /*b1f0*/  @P0 BRA `(.L_x_7874) ;  /* 0x0000000000b80947 */ /* 0x000fea0003800000 */
[----:B------:R-:W1:Y:S01]  /*b200*/  LDS.128 R4, [R204] ;  /* 0x00000000cc047984 */ /* 0x000e620000000c00 */
[----:B------:R-:W-:Y:S02]  /*b210*/  SHF.R.U32.HI R78, RZ, 0x10, R47 ;  /* 0x00000010ff4e7819 */ /* 0x000fe4000001162f */
[----:B------:R-:W-:Y:S02]  /*b220*/  SHF.R.U32.HI R75, RZ, 0x10, R45 ;  /* 0x00000010ff4b7819 */ /* 0x000fe4000001162d */
[----:B------:R-:W-:Y:S02]  /*b230*/  PRMT R78, R37, 0x5432, R78 ;  /* 0x00005432254e7816 */ /* 0x000fe4000000004e */
[----:B0-----:R-:W-:Y:S02]  /*b240*/  SHF.R.U64 R77, R46, 0x10, R47 ;  /* 0x000000102e4d7819 */ /* 0x001fe4000000122f */
[----:B------:R-:W-:Y:S01]  /*b250*/  PRMT R75, R79, 0x5410, R75 ;  /* 0x000054104f4b7816 */ /* 0x000fe2000000004b */
[----:B------:R-:W-:Y:S01]  /*b260*/  IMAD.U32 R79, R78, 0x10000, RZ ;  /* 0x000100004e4f7824 */ /* 0x000fe200078e00ff */
[----:B------:R-:W-:-:S02]  /*b270*/  SHF.R.U64 R74, R44, 0x10, R45 ;  /* 0x000000102c4a7819 */ /* 0x000fc4000000122d */
[----:B------:R-:W-:Y:S01]  /*b280*/  PRMT R77, R76, 0x5410, R77 ;  /* 0x000054104c4d7816 */ /* 0x000fe2000000004d */
[C---:B------:R-:W-:Y:S01]  /*b290*/  IMAD.U32 R76, R75.reuse, 0x10000, RZ ;  /* 0x000100004b4c7824 */ /* 0x040fe200078e00ff */
[----:B------:R-:W-:Y:S02]  /*b2a0*/  LOP3.LUT R78, R78, 0xffff0000, RZ, 0xc0, !PT ;  /* 0xffff00004e4e7812 */ /* 0x000fe400078ec0ff */
[----:B------:R-:W-:Y:S02]  /*b2b0*/  LOP3.LUT R75, R75, 0xffff0000, RZ, 0xc0, !PT ;  /* 0xffff00004b4b7812 */ /* 0x000fe400078ec0ff */
[----:B------:R-:W-:Y:S02]  /*b2c0*/  PRMT R74, R54, 0x5432, R74 ;  /* 0x00005432364a7816 */ /* 0x000fe4000000004a */
[C---:B-1----:R-:W-:Y:S01]  /*b2d0*/  LOP3.LUT R45, R6.reuse, 0xffff0000, RZ, 0xc0, !PT ;  /* 0xffff0000062d7812 */ /* 0x042fe200078ec0ff */
[----:B------:R-:W-:Y:S01]  /*b2e0*/  IMAD.U32 R44, R6, 0x10000, RZ ;  /* 0x00010000062c7824 */ /* 0x000fe200078e00ff */
[C---:B------:R-:W-:Y:S01]  /*b2f0*/  LOP3.LUT R47, R7.reuse, 0xffff0000, RZ, 0xc0, !PT ;  /* 0xffff0000072f7812 */ /* 0x040fe200078ec0ff */
[----:B------:R-:W-:-:S02]  /*b300*/  IMAD.U32 R46, R7, 0x10000, RZ ;  /* 0x00010000072e7824 */ /* 0x000fc400078e00ff */
[CC--:B------:R-:W-:Y:S01]  /*b310*/  FMUL.FTZ R81, R45.reuse, R79.reuse ;  /* 0x0000004f2d517220 */ /* 0x0c0fe20000410000 */
[----:B------:R-:W-:Y:S01]  /*b320*/  FMUL.FTZ R80, R45, R76 ;  /* 0x0000004c2d507220 */ /* 0x000fe20000410000 */
[----:B------:R-:W-:Y:S01]  /*b330*/  FMUL.FTZ R45, R47, R78 ;  /* 0x0000004e2f2d7220 */ /* 0x000fe20000410000 */
[----:B------:R-:W-:Y:S02]  /*b340*/  IMAD.U32 R6, R4, 0x10000, RZ ;  /* 0x0001000004067824 */ /* 0x000fe400078e00ff */
[C---:B------:R-:W-:Y:S01]  /*b350*/  FFMA.FTZ R81, R44.reuse, R76, -R81 ;  /* 0x0000004c2c517223 */ /* 0x040fe20000010851 */
[----:B------:R-:W-:Y:S01]  /*b360*/  FFMA.FTZ R80, R44, R79, R80 ;  /* 0x0000004f2c507223 */ /* 0x000fe20000010050 */
[-C--:B------:R-:W-:Y:S01]  /*b370*/  FFMA.FTZ R79, R46, R75.reuse, -R45 ;  /* 0x0000004b2e4f7223 */ /* 0x080fe2000001082d */
[C---:B------:R-:W-:Y:S01]  /*b380*/  IMAD.U32 R7, R5.reuse, 0x10000, RZ ;  /* 0x0001000005077824 */ /* 0x040fe200078e00ff */
[----:B------:R-:W-:Y:S01]  /*b390*/  LOP3.LUT R4, R4, 0xffff0000, RZ, 0xc0, !PT ;  /* 0xffff000004047812 */ /* 0x000fe200078ec0ff */
[C---:B------:R-:W-:Y:S01]  /*b3a0*/  IMAD.U32 R45, R74.reuse, 0x10000, RZ ;  /* 0x000100004a2d7824 */ /* 0x040fe200078e00ff */
[----:B------:R-:W-:Y:S01]  /*b3b0*/  LOP3.LUT R5, R5, 0xffff0000, RZ, 0xc0, !PT ;  /* 0xffff000005057812 */ /* 0x000fe200078ec0ff */
[----:B------:R-:W-:Y:S01]  /*b3c0*/  FMUL.FTZ R83, R47, R75 ;  /* 0x0000004b2f537220 */ /* 0x000fe20000410000 */
[C---:B------:R-:W-:Y:S01]  /*b3d0*/  LOP3.LUT R44, R77.reuse, 0xffff0000, RZ, 0xc0, !PT ;  /* 0xffff00004d2c7812 */ /* 0x040fe200078ec0ff */
[----:B------:R-:W-:Y:S01]  /*b3e0*/  IMAD.U32 R47, R77, 0x10000, RZ ;  /* 0x000100004d2f7824 */ /* 0x000fe200078e00ff */
[----:B------:R-:W-:Y:S01]  /*b3f0*/  LOP3.LUT R74, R74, 0xffff0000, RZ, 0xc0, !PT ;  /* 0xffff00004a4a7812 */ /* 0x000fe200078ec0ff */
[----:B------:R-:W-:Y:S01]  /*b400*/  FFMA.FTZ R78, R46, R78, R83 ;  /* 0x0000004e2e4e7223 */ /* 0x000fe20000010053 */
[C---:B------:R-:W-:Y:S01]  /*b410*/  FMUL.FTZ R46, R4.reuse, R45 ;  /* 0x0000002d042e7220 */ /* 0x040fe20000410000 */
        /* <DEDUP_REMOVED lines=10> */
[----:B------:R-:W-:-:S05]  /*b4c0*/  F2FP.BF16.F32.PACK_AB R5, R44, R5 ;  /* 0x000000052c05723e */ /* 0x000fca00000010ff */
[----:B------:R1:W-:Y:S02]  /*b4d0*/  STS.128 [R204], R4 ;  /* 0x00000004cc007388 */ /* 0x0003e40000000c00 */
.L_x_7874:
[----:B------:R-:W-:Y:S05]  /*b4e0*/  BSYNC B2 ;  /* 0x0000000000027941 */ /* 0x000fea0003800000 */
.L_x_7873:
[----:B------:R-:W-:Y:S05]  /*b4f0*/  @P1 BRA `(.L_x_7872) ;  /* 0x0000000000b81947 */ /* 0x000fea0003800000 */
[----:B-1----:R-:W1:Y:S01]  /*b500*/  LDS.128 R4, [R204+0x4000] ;  /* 0x00400000cc047984 */ /* 0x002e620000000c00 */
        /* <DEDUP_REMOVED lines=12> */
[C---:B-1----:R-:W-:Y:S01]  /*b5d0*/  LOP3.LUT R39, R6.reuse, 0xffff0000, RZ, 0xc0, !PT ;  /* 0xffff000006277812 */ /* 0x042fe200078ec0ff */
        /* <DEDUP_REMOVED lines=32> */
.L_x_7872:
[----:B------:R-:W-:Y:S05]  /*b7e0*/  BSYNC B1 ;  /* 0x0000000000017941 */ /* 0x000fea0003800000 */
.L_x_7871:
[----:B------:R-:W-:Y:S01]  /*b7f0*/  ISETP.GE.AND P0, PT, R212, R0, PT ;  /* 0x00000000d400720c */ /* 0x000fe20003f06270 */
[----:B------:R-:W-:-:S12]  /*b800*/  BSSY B1, `(.L_x_7875) ;  /* 0x0000065000017945 */ /* 0x000fd80003800000 */
[----:B------:R-:W-:Y:S05]  /*b810*/  @P0 BRA `(.L_x_7876) ;  /* 0x00000004008c0947 */ /* 0x000fea0003800000 */
[----:B-12---:R-:W1:Y:S01]  /*b820*/  LDC R4, c[0x0][0x3f4] ;  /* 0x0000fd00ff047b82 */ /* 0x006e620000000800 */
[----:B------:R-:W-:Y:S01]  /*b830*/  BSSY B2, `(.L_x_7877) ;  /* 0x0000032000027945 */ /* 0x000fe20003800000 */
[-C--:B-1----:R-:W-:Y:S02]  /*b840*/  ISETP.GE.AND P0, PT, R18, R4.reuse, PT ;  /* 0x000000041200720c */ /* 0x082fe40003f06270 */
[----:B------:R-:W-:-:S11]  /*b850*/  ISETP.GE.AND P1, PT, R185, R4, PT ;  /* 0x00000004b900720c */ /* 0x000fd60003f26270 */
[----:B------:R-:W-:Y:S05]  /*b860*/  @P0 BRA `(.L_x_7878) ;  /* 0x0000000000b80947 */ /* 0x000fea0003800000 */
[----:B------:R-:W1:Y:S01]  /*b870*/  LDS.128 R4, [R204+0x1000] ;  /* 0x00100000cc047984 */ /* 0x000e620000000c00 */
        /* <DEDUP_REMOVED lines=45> */
.L_x_7878:
[----:B------:R-:W-:Y:S05]  /*bb50*/  BSYNC B2 ;  /* 0x0000000000027941 */ /* 0x000fea0003800000 */
.L_x_7877:
        /* <DEDUP_REMOVED lines=47> */
.L_x_7876:
[----:B------:R-:W-:Y:S05]  /*be50*/  BSYNC B1 ;  /* 0x0000000000017941 */ /* 0x000fea0003800000 */
.L_x_7875:
[----:B------:R-:W-:Y:S01]  /*be60*/  ISETP.GE.AND P0, PT, R211, R0, PT ;  /* 0x00000000d300720c */ /* 0x000fe20003f06270 */
[----:B------:R-:W-:-:S12]  /*be70*/  BSSY B1, `(.L_x_7879) ;  /* 0x0000065000017945 */ /* 0x000fd80003800000 */
[----:B------:R-:W-:Y:S05]  /*be80*/  @P0 BRA `(.L_x_7880) ;  /* 0x00000004008c0947 */ /* 0x000fea0003800000 */
[----:B-123--:R-:W1:Y:S01]  /*be90*/  LDC R4, c[0x0][0x3f4] ;  /* 0x0000fd00ff047b82 */ /* 0x00ee620000000800 */
[----:B------:R-:W-:Y:S01]  /*bea0*/  BSSY B2, `(.L_x_7881) ;  /* 0x0000032000027945 */ /* 0x000fe20003800000 */
[-C--:B-1----:R-:W-:Y:S02]  /*beb0*/  ISETP.GE.AND P0, PT, R18, R4.reuse, PT ;  /* 0x000000041200720c */ /* 0x082fe40003f06270 */
[----:B------:R-:W-:-:S11]  /*bec0*/  ISETP.GE.AND P1, PT, R185, R4, PT ;  /* 0x00000004b900720c */ /* 0x000fd60003f26270 */
[----:B------:R-:W-:Y:S05]  /*bed0*/  @P0 BRA `(.L_x_7882) ;  /* 0x0000000000b80947 */ /* 0x000fea0003800000 */
[----:B------:R-:W1:Y:S01]  /*bee0*/  LDS.128 R4, [R204+0x2000] ;  /* 0x00200000cc047984 */ /* 0x000e620000000c00 */
        /* <DEDUP_REMOVED lines=45> */
.L_x_7882:
[----:B------:R-:W-:Y:S05]  /*c1c0*/  BSYNC B2 ;  /* 0x0000000000027941 */ /* 0x000fea0003800000 */
.L_x_7881:
        /* <DEDUP_REMOVED lines=47> */
.L_x_7880:
[----:B------:R-:W-:Y:S05]  /*c4c0*/  BSYNC B1 ;  /* 0x0000000000017941 */ /* 0x000fea0003800000 */
.L_x_7879:
[----:B------:R-:W-:-:S13]  /*c4d0*/  ISETP.GE.AND P0, PT, R210, R0, PT ;  /* 0x00000000d200720c */ /* 0x000fda0003f06270 */
[----:B------:R-:W-:Y:S05]  /*c4e0*/  @P0 BRA `(.L_x_7883) ;  /* 0x0000002c00880947 */ /* 0x000fea0003800000 */
[----:B------:R-:W5:Y:S01]  /*c4f0*/  LDC R0, c[0x0][0x3f4] ;  /* 0x0000fd00ff007b82 */ /* 0x000f620000000800 */
[----:B------:R-:W-:Y:S01]  /*c500*/  BSSY B1, `(.L_x_7884) ;  /* 0x0000032000017945 */ /* 0x000fe20003800000 */
[-C--:B-----5:R-:W-:Y:S02]  /*c510*/  ISETP.GE.AND P0, PT, R18, R0.reuse, PT ;  /* 0x000000001200720c */ /* 0x0a0fe40003f06270 */
[----:B------:R-:W-:-:S11]  /*c520*/  ISETP.GE.AND P1, PT, R185, R0, PT ;  /* 0x00000000b900720c */ /* 0x000fd60003f26270 */
[----:B------:R-:W-:Y:S05]  /*c530*/  @P0 BRA `(.L_x_7885) ;  /* 0x0000000000b80947 */ /* 0x000fea0003800000 */
[----:B-1234-:R-:W1:Y:S01]  /*c540*/  LDS.128 R4, [R204+0x3000] ;  /* 0x00300000cc047984 */ /* 0x01ee620000000c00 */
        /* <DEDUP_REMOVED lines=45> */
.L_x_7885:
[----:B------:R-:W-:Y:S05]  /*c820*/  BSYNC B1 ;  /* 0x0000000000017941 */ /* 0x000fea0003800000 */
.L_x_7884:
        /* <DEDUP_REMOVED lines=27> */
[C---:B------:R-:W-:Y:S01]  /*c9e0*/  IMAD.U32 R7, R10.reuse, 0x10000, RZ ;  /* 0x000100000a077824 */ /* 0x040fe200078e00ff */
[----:B------:R-:W-:Y:S01]  /*c9f0*/  LOP3.LUT R5, R5, 0xffff0000, RZ, 0xc0, !PT ;  /* 0xffff000005057812 */ /* 0x000fe200078ec0ff */
[----:B------:R-:W-:Y:S01]  /*ca00*/  IMAD.U32 R6, R49, 0x10000, RZ ;  /* 0x0001000031067824 */ /* 0x000fe200078e00ff */
[----:B------:R-:W-:Y:S01]  /*ca10*/  LOP3.LUT R10, R10, 0xffff0000, RZ, 0xc0, !PT ;  /* 0xffff00000a0a7812 */ /* 0x000fe200078ec0ff */
[----:B------:R-:W-:Y:S01]  /*ca20*/  FFMA.FTZ R14, R9, R50, -R14 ;  /* 0x00000032090e7223 */ /* 0x000fe2000001080e */
        /* <DEDUP_REMOVED lines=16> */
.L_x_7856:
        /* <DEDUP_REMOVED lines=27> */
[----:B------:R-:W0:Y:S01]  /*cce0*/  LDC R56, c[0x0][0x3f4] ;  /* 0x0000fd00ff387b82 */ /* 0x000e220000000800 */
[----:B------:R-:W1:Y:S01]  /*ccf0*/  SHFL.IDX PT, R4, R32, RZ, 0x181f ;  /* 0x00181fff20047589 */ /* 0x000e6200000e0000 */
[----:B------:R-:W-:-:S03]  /*cd00*/  IMAD R3, R187, R6, RZ ;  /* 0x00000006bb037224 */ /* 0x000fc600078e02ff */
[----:B------:R-:W2:Y:S04]  /*cd10*/  SHFL.IDX PT, R0, R35, RZ, 0x181f ;  /* 0x00181fff23007589 */ /* 0x000ea800000e0000 */
[----:B------:R-:W3:Y:S04]  /*cd20*/  SHFL.IDX PT, R14, R34, RZ, 0x181f ;  /* 0x00181fff220e7589 */ /* 0x000ee800000e0000 */
[----:B------:R-:W4:Y:S01]  /*cd30*/  SHFL.IDX PT, R5, R33, RZ, 0x181f ;  /* 0x00181fff21057589 */ /* 0x000f2200000e0000 */
[----:B0-----:R-:W-:-:S04]  /*cd40*/  ISETP.GE.AND P0, PT, R16, R56, PT ;  /* 0x000000381000720c */ /* 0x001fc80003f06270 */
[----:B------:R-:W-:-:S13]  /*cd50*/  ISETP.GE.OR P1, PT, R58, R3, P0 ;  /* 0x000000033a00720c */ /* 0x000fda0000726670 */
[C---:B------:R-:W-:Y:S01]  /*cd60*/  @!P1 IMAD.SHL.U32 R21, R16.reuse, 0x2, RZ ;  /* 0x0000000210159824 */ /* 0x040fe200078e00ff */
[----:B------:R-:W-:-:S04]  /*cd70*/  @!P1 SHF.L.U64.HI R6, R16, 0x1, R17 ;  /* 0x0000000110069819 */ /* 0x000fc80000010211 */
[----:B-1----:R-:W-:-:S05]  /*cd80*/  @!P1 IADD3 R4, P2, R4, R21, RZ ;  /* 0x0000001504049210 */ /* 0x002fca0007f5e0ff */
[----:B--2---:R-:W-:Y:S02]  /*cd90*/  @!P1 IMAD.X R7, R0, 0x1, R6, P2 ;  /* 0x0000000100079824 */ /* 0x004fe400010e0606 */
[----:B------:R-:W-:Y:S02]  /*cda0*/  @!P1 IMAD.MOV.U32 R8, RZ, RZ, R4 ;  /* 0x000000ffff089224 */ /* 0x000fe400078e0004 */
[----:B------:R-:W-:-:S06]  /*cdb0*/  @!P1 IMAD.MOV.U32 R9, RZ, RZ, R7 ;  /* 0x000000ffff099224 */ /* 0x000fcc00078e0007 */
[----:B------:R-:W2:Y:S01]  /*cdc0*/  @!P1 LD.E.128 R8, desc[UR42][R8.64] ;  /* 0x0000002a08089980 */ /* 0x000ea2000c101d00 */
[----:B---3--:R-:W-:-:S05]  /*cdd0*/  @!P1 IADD3 R14, P2, R14, R21, RZ ;  /* 0x000000150e0e9210 */ /* 0x008fca0007f5e0ff */
[----:B----4-:R-:W-:Y:S02]  /*cde0*/  @!P1 IMAD.X R5, R5, 0x1, R6, P2 ;  /* 0x0000000105059824 */ /* 0x010fe400010e0606 */
[----:B------:R-:W-:-:S06]  /*cdf0*/  @!P1 IMAD.MOV.U32 R4, RZ, RZ, R14 ;  /* 0x000000ffff049224 */ /* 0x000fcc00078e000e */
[----:B------:R-:W3:Y:S01]  /*ce00*/  @!P1 LD.E.128 R4, desc[UR42][R4.64] ;  /* 0x0000002a04049980 */ /* 0x000ee2000c101d00 */
[----:B------:R-:W-:Y:S02]  /*ce10*/  CS2R R46, SRZ ;  /* 0x00000000002e7805 */ /* 0x000fe4000001ff00 */
[----:B------:R-:W-:Y:S02]  /*ce20*/  CS2R R48, SRZ ;  /* 0x0000000000307805 */ /* 0x000fe4000001ff00 */
[----:B------:R-:W-:Y:S01]  /*ce30*/  CS2R R44, SRZ ;  /* 0x00000000002c7805 */ /* 0x000fe2000001ff00 */
[----:B------:R0:W1:Y:S01]  /*ce40*/  SHFL.IDX PT, R14, R34, 0x1, 0x181f ;  /* 0x00381f00220e7f89 */ /* 0x00006200000e0000 */
[----:B------:R-:W-:Y:S02]  /*ce50*/  CS2R R50, SRZ ;  /* 0x0000000000327805 */ /* 0x000fe4000001ff00 */
[----:B------:R-:W-:Y:S01]  /*ce60*/  CS2R R24, SRZ ;  /* 0x0000000000187805 */ /* 0x000fe2000001ff00 */
[----:B--2---:R-:W-:-:S02]  /*ce70*/  @!P1 IMAD.MOV.U32 R46, RZ, RZ, R8 ;  /* 0x000000ffff2e9224 */ /* 0x004fc400078e0008 */
[----:B------:R-:W-:Y:S01]  /*ce80*/  @!P1 IMAD.MOV.U32 R47, RZ, RZ, R9 ;  /* 0x000000ffff2f9224 */ /* 0x000fe200078e0009 */
[----:B------:R0:W2:Y:S01]  /*ce90*/  SHFL.IDX PT, R8, R32, 0x1, 0x181f ;  /* 0x00381f0020087f89 */ /* 0x0000a200000e0000 */
[----:B------:R-:W-:Y:S02]  /*cea0*/  IMAD.MOV.U32 R0, RZ, RZ, R46 ;  /* 0x000000ffff007224 */ /* 0x000fe400078e002e */
[----:B------:R-:W-:Y:S01]  /*ceb0*/  @!P1 IMAD.MOV.U32 R48, RZ, RZ, R10 ;  /* 0x000000ffff309224 */ /* 0x000fe200078e000a */
[----:B------:R0:W4:Y:S01]  /*cec0*/  SHFL.IDX PT, R9, R33, 0x1, 0x181f ;  /* 0x00381f0021097f89 */ /* 0x00012200000e0000 */
[----:B------:R-:W-:Y:S01]  /*ced0*/  @!P1 IMAD.MOV.U32 R49, RZ, RZ, R11 ;  /* 0x000000ffff319224 */ /* 0x000fe200078e000b */
[----:B------:R-:W-:Y:S01]  /*cee0*/  PRMT R77, R0, 0x7610, R77 ;  /* 0x00007610004d7816 */ /* 0x000fe2000000004d */
[----:B------:R-:W-:Y:S01]  /*cef0*/  IMAD.MOV.U32 R12, RZ, RZ, R47 ;  /* 0x000000ffff0c7224 */ /* 0x000fe200078e002f */
[----:B------:R0:W0:Y:S01]  /*cf00*/  SHFL.IDX PT, R0, R35, 0x1, 0x181f ;  /* 0x00381f0023007f89 */ /* 0x00002200000e0000 */
[----:B------:R-:W-:-:S02]  /*cf10*/  IMAD.MOV.U32 R10, RZ, RZ, R48 ;  /* 0x000000ffff0a7224 */ /* 0x000fc400078e0030 */
[----:B---3--:R-:W-:Y:S01]  /*cf20*/  @!P1 IMAD.MOV.U32 R44, RZ, RZ, R4 ;  /* 0x000000ffff2c9224 */ /* 0x008fe200078e0004 */
[----:B------:R-:W-:Y:S01]  /*cf30*/  PRMT R78, R12, 0x7610, R78 ;  /* 0x000076100c4e7816 */ /* 0x000fe2000000004e */
[----:B------:R-:W-:Y:S01]  /*cf40*/  @!P1 IMAD.MOV.U32 R45, RZ, RZ, R5 ;  /* 0x000000ffff2d9224 */ /* 0x000fe200078e0005 */
[----:B------:R-:W-:Y:S01]  /*cf50*/  PRMT R37, R10, 0x7610, R37 ;  /* 0x000076100a257816 */ /* 0x000fe20000000025 */
[----:B------:R-:W-:Y:S02]  /*cf60*/  @!P1 IMAD.MOV.U32 R50, RZ, RZ, R6 ;  /* 0x000000ffff329224 */ /* 0x000fe400078e0006 */
[----:B------:R-:W-:Y:S02]  /*cf70*/  @!P1 IMAD.MOV.U32 R51, RZ, RZ, R7 ;  /* 0x000000ffff339224 */ /* 0x000fe400078e0007 */
[----:B------:R-:W-:Y:S02]  /*cf80*/  IMAD.MOV.U32 R11, RZ, RZ, R49 ;  /* 0x000000ffff0b7224 */ /* 0x000fe400078e0031 */
        /* <DEDUP_REMOVED lines=8> */
[----:B012-4-:R-:W-:-:S07]  /*d010*/  PRMT R82, R7, 0x7610, R82 ;  /* 0x0000761007527816 */ /* 0x017fce0000000052 */
.L_x_8226:
[----:B------:R-:W-:Y:S01]  /*d020*/  VIADD R4, R58, 0x20 ;  /* 0x000000203a047836 */ /* 0x000fe20000000000 */
[----:B------:R-:W-:Y:S01]  /*d030*/  BSSY B1, `(.L_x_7887) ;  /* 0x0000012000017945 */ /* 0x000fe20003800000 */
[----:B------:R-:W-:Y:S02]  /*d040*/  CS2R R26, SRZ ;  /* 0x00000000001a7805 */ /* 0x000fe4000001ff00 */
[----:B------:R-:W-:Y:S02]  /*d050*/  CS2R R6, SRZ ;  /* 0x0000000000067805 */ /* 0x000fe4000001ff00 */
[----:B------:R-:W-:Y:S02]  /*d060*/  ISETP.GE.AND P1, PT, R4, R3, PT ;  /* 0x000000030400720c */ /* 0x000fe40003f26270 */
[----:B------:R-:W-:-:S11]  /*d070*/  CS2R R4, SRZ ;  /* 0x0000000000047805 */ /* 0x000fd6000001ff00 */
[----:B------:R-:W-:Y:S05]  /*d080*/  @P1 BRA `(.L_x_7888) ;  /* 0x0000000000301947 */ /* 0x000fea0003800000 */
[----:B------:R-:W-:Y:S02]  /*d090*/  CS2R R26, SRZ ;  /* 0x00000000001a7805 */ /* 0x000fe4000001ff00 */
[----:B------:R-:W-:Y:S02]  /*d0a0*/  CS2R R4, SRZ ;  /* 0x0000000000047805 */ /* 0x000fe4000001ff00 */
[----:B------:R-:W-:Y:S01]  /*d0b0*/  CS2R R6, SRZ ;  /* 0x0000000000067805 */ /* 0x000fe2000001ff00 */
[----:B------:R-:W-:Y:S06]  /*d0c0*/  @P0 BRA `(.L_x_7888) ;  /* 0x0000000000200947 */ /* 0x000fec0003800000 */
[C---:B------:R-:W-:Y:S01]  /*d0d0*/  IMAD.SHL.U32 R15, R16.reuse, 0x2, RZ ;  /* 0x00000002100f7824 */ /* 0x040fe200078e00ff */
[----:B------:R-:W-:-:S04]  /*d0e0*/  SHF.L.U64.HI R6, R16, 0x1, R17 ;  /* 0x0000000110067819 */ /* 0x000fc80000010211 */
[-C--:B------:R-:W-:Y:S02]  /*d0f0*/  IADD3 R4, P1, R8, R15.reuse, RZ ;  /* 0x0000000f08047210 */ /* 0x080fe40007f3e0ff */
[----:B------:R-:W-:-:S03]  /*d100*/  IADD3 R14, P2, R14, R15, RZ ;  /* 0x0000000f0e0e7210 */ /* 0x000fc60007f5e0ff */
[--C-:B------:R-:W-:Y:S02]  /*d110*/  IMAD.X R5, R0, 0x1, R6.reuse, P1 ;  /* 0x0000000100057824 */ /* 0x100fe400008e0606 */
[----:B------:R-:W-:-:S04]  /*d120*/  IMAD.X R15, R9, 0x1, R6, P2 ;  /* 0x00000001090f7824 */ /* 0x000fc800010e0606 */
[----:B------:R-:W5:Y:S04]  /*d130*/  LD.E.128 R4, desc[UR42][R4.64] ;  /* 0x0000002a04047980 */ /* 0x000f68000c101d00 */
[----:B------:R0:W5:Y:S02]  /*d140*/  LD.E.128 R24, desc[UR42][R14.64] ;  /* 0x0000002a0e187980 */ /* 0x000164000c101d00 */
.L_x_7888:
[----:B------:R-:W-:Y:S05]  /*d150*/  BSYNC B1 ;  /* 0x0000000000017941 */ /* 0x000fea0003800000 */
.L_x_7887:
[----:B-----5:R-:W-:Y:S01]  /*d160*/  IMAD.MOV.U32 R0, RZ, RZ, R24 ;  /* 0x000000ffff007224 */ /* 0x020fe200078e0018 */
        /* <DEDUP_REMOVED lines=17> */
[----:B------:R-:W1:Y:S01]  /*d280*/  SHFL.IDX PT, R8, R32, 0x2, 0x181f ;  /* 0x00581f0020087f89 */ /* 0x000e6200000e0000 */
[----:B------:R-:W-:-:S03]  /*d290*/  VIADD R10, R58, 0x40 ;  /* 0x000000403a0a7836 */ /* 0x000fc60000000000 */
[----:B------:R-:W2:Y:S02]  /*d2a0*/  SHFL.IDX PT, R0, R35, 0x2, 0x181f ;  /* 0x00581f0023007f89 */ /* 0x000ea400000e0000 */
[----:B------:R-:W-:Y:S02]  /*d2b0*/  ISETP.GE.OR P1, PT, R10, R3, P0 ;  /* 0x000000030a00720c */ /* 0x000fe40000726670 */
[----:B0-----:R-:W0:Y:S04]  /*d2c0*/  SHFL.IDX PT, R14, R34, 0x2, 0x181f ;  /* 0x00581f00220e7f89 */ /* 0x001e2800000e0000 */
[----:B------:R-:W3:Y:S07]  /*d2d0*/  SHFL.IDX PT, R20, R33, 0x2, 0x181f ;  /* 0x00581f0021147f89 */ /* 0x000eee00000e0000 */
[C---:B------:R-:W-:Y:S01]  /*d2e0*/  @!P1 IMAD.SHL.U32 R21, R16.reuse, 0x2, RZ ;  /* 0x0000000210159824 */ /* 0x040fe200078e00ff */
[----:B------:R-:W-:-:S04]  /*d2f0*/  @!P1 SHF.L.U64.HI R29, R16, 0x1, R17 ;  /* 0x00000001101d9819 */ /* 0x000fc80000010211 */
[----:B-1----:R-:W-:-:S05]  /*d300*/  @!P1 IADD3 R8, P2, R8, R21, RZ ;  /* 0x0000001508089210 */ /* 0x002fca0007f5e0ff */
[----:B--2---:R-:W-:-:S06]  /*d310*/  @!P1 IMAD.X R9, R0, 0x1, R29, P2 ;  /* 0x0000000100099824 */ /* 0x004fcc00010e061d */
[----:B------:R-:W2:Y:S01]  /*d320*/  @!P1 LD.E.128 R8, desc[UR42][R8.64] ;  /* 0x0000002a08089980 */ /* 0x000ea2000c101d00 */
[----:B0-----:R-:W-:-:S05]  /*d330*/  @!P1 IADD3 R28, P2, R14, R21, RZ ;  /* 0x000000150e1c9210 */ /* 0x001fca0007f5e0ff */
[----:B---3--:R-:W-:-:S06]  /*d340*/  @!P1 IMAD.X R29, R20, 0x1, R29, P2 ;  /* 0x00000001141d9824 */ /* 0x008fcc00010e061d */
[----:B------:R-:W3:Y:S01]  /*d350*/  @!P1 LD.E.128 R28, desc[UR42][R28.64] ;  /* 0x0000002a1c1c9980 */ /* 0x000ee2000c101d00 */
[----:B------:R-:W-:Y:S02]  /*d360*/  CS2R R20, SRZ ;  /* 0x0000000000147805 */ /* 0x000fe4000001ff00 */
[----:B------:R-:W-:Y:S02]  /*d370*/  CS2R R38, SRZ ;  /* 0x0000000000267805 */ /* 0x000fe4000001ff00 */
[----:B------:R-:W-:Y:S01]  /*d380*/  CS2R R40, SRZ ;  /* 0x0000000000287805 */ /* 0x000fe2000001ff00 */
[----:B------:R-:W0:Y:S01]  /*d390*/  SHFL.IDX PT, R32, R32, 0x3, 0x181f ;  /* 0x00781f0020207f89 */ /* 0x000e2200000e0000 */
[----:B------:R-:W-:-:S03]  /*d3a0*/  CS2R R42, SRZ ;  /* 0x00000000002a7805 */ /* 0x000fc6000001ff00 */
[----:B------:R-:W1:Y:S04]  /*d3b0*/  SHFL.IDX PT, R34, R34, 0x3, 0x181f ;  /* 0x00781f0022227f89 */ /* 0x000e6800000e0000 */
[----:B------:R-:W4:Y:S01]  /*d3c0*/  SHFL.IDX PT, R33, R33, 0x3, 0x181f ;  /* 0x00781f0021217f89 */ /* 0x000f2200000e0000 */
[----:B--2---:R-:W-:Y:S02]  /*d3d0*/  @!P1 IMAD.MOV.U32 R20, RZ, RZ, R8 ;  /* 0x000000ffff149224 */ /* 0x004fe400078e0008 */
[----:B------:R-:W-:Y:S02]  /*d3e0*/  @!P1 IMAD.MOV.U32 R38, RZ, RZ, R10 ;  /* 0x000000ffff269224 */ /* 0x000fe400078e000a */
[----:B------:R-:W-:Y:S02]  /*d3f0*/  IMAD.MOV.U32 R0, RZ, RZ, R20 ;  /* 0x000000ffff007224 */ /* 0x000fe400078e0014 */
[----:B------:R-:W-:-:S02]  /*d400*/  @!P1 IMAD.MOV.U32 R39, RZ, RZ, R11 ;  /* 0x000000ffff279224 */ /* 0x000fc400078e000b */
[----:B------:R-:W-:Y:S01]  /*d410*/  @!P1 IMAD.MOV.U32 R21, RZ, RZ, R9 ;  /* 0x000000ffff159224 */ /* 0x000fe200078e0009 */
[----:B------:R-:W-:Y:S01]  /*d420*/  PRMT R65, R0, 0x7610, R65 ;  /* 0x0000761000417816 */ /* 0x000fe20000000041 */
[----:B------:R-:W-:Y:S01]  /*d430*/  IMAD.MOV.U32 R8, RZ, RZ, R38 ;  /* 0x000000ffff087224 */ /* 0x000fe200078e0026 */
[----:B------:R2:W0:Y:S01]  /*d440*/  SHFL.IDX PT, R0, R35, 0x3, 0x181f ;  /* 0x00781f0023007f89 */ /* 0x00042200000e0000 */
[----:B------:R-:W-:Y:S02]  /*d450*/  IMAD.MOV.U32 R9, RZ, RZ, R39 ;  /* 0x000000ffff097224 */ /* 0x000fe400078e0027 */
[----:B---3--:R-:W-:Y:S01]  /*d460*/  @!P1 IMAD.MOV.U32 R40, RZ, RZ, R28 ;  /* 0x000000ffff289224 */ /* 0x008fe200078e001c */
[----:B------:R-:W-:Y:S01]  /*d470*/  PRMT R53, R8, 0x7610, R53 ;  /* 0x0000761008357816 */ /* 0x000fe20000000035 */
[----:B------:R-:W-:Y:S01]  /*d480*/  @!P1 IMAD.MOV.U32 R41, RZ, RZ, R29 ;  /* 0x000000ffff299224 */ /* 0x000fe200078e001d */
[----:B------:R-:W-:Y:S01]  /*d490*/  PRMT R54, R9, 0x7610, R54 ;  /* 0x0000761009367816 */ /* 0x000fe20000000036 */
[----:B------:R-:W-:-:S02]  /*d4a0*/  @!P1 IMAD.MOV.U32 R42, RZ, RZ, R30 ;  /* 0x000000ffff2a9224 */ /* 0x000fc400078e001e */
[----:B------:R-:W-:Y:S02]  /*d4b0*/  @!P1 IMAD.MOV.U32 R43, RZ, RZ, R31 ;  /* 0x000000ffff2b9224 */ /* 0x000fe400078e001f */
        /* <DEDUP_REMOVED lines=10> */
[----:B012-4-:R-:W-:-:S07]  /*d560*/  PRMT R75, R11, 0x7610, R75 ;  /* 0x000076100b4b7816 */ /* 0x017fce000000004b */
.L_x_8236:
[----:B------:R-:W-:Y:S01]  /*d570*/  VIADD R58, R58, 0x60 ;  /* 0x000000603a3a7836 */ /* 0x000fe20000000000 */
[----:B------:R-:W-:Y:S01]  /*d580*/  LEA.HI R10, R213, R213, RZ, 0x1 ;  /* 0x000000d5d50a7211 */ /* 0x000fe200078f08ff */
[----:B------:R-:W-:Y:S01]  /*d590*/  BSSY B1, `(.L_x_7890) ;  /* 0x0000015000017945 */ /* 0x000fe20003800000 */
[----:B------:R-:W-:Y:S02]  /*d5a0*/  CS2R R12, SRZ ;  /* 0x00000000000c7805 */ /* 0x000fe4000001ff00 */
[----:B------:R-:W-:Y:S02]  /*d5b0*/  CS2R R14, SRZ ;  /* 0x00000000000e7805 */ /* 0x000fe4000001ff00 */
[----:B------:R-:W-:Y:S02]  /*d5c0*/  ISETP.GE.AND P1, PT, R58, R3, PT ;  /* 0x000000033a00720c */ /* 0x000fe40003f26270 */
[----:B------:R-:W-:-:S05]  /*d5d0*/  LOP3.LUT R10, R10, 0xfffffffe, RZ, 0xc0, !PT ;  /* 0xfffffffe0a0a7812 */ /* 0x000fca00078ec0ff */
[----:B------:R-:W-:Y:S01]  /*d5e0*/  IMAD.IADD R29, R213, 0x1, -R10 ;  /* 0x00000001d51d7824 */ /* 0x000fe200078e0a0a */
[----:B------:R-:W-:-:S04]  /*d5f0*/  CS2R R10, SRZ ;  /* 0x00000000000a7805 */ /* 0x000fc8000001ff00 */
[----:B------:R-:W-:Y:S01]  /*d600*/  SHF.L.U32 R29, R29, 0x1f, RZ ;  /* 0x0000001f1d1d7819 */ /* 0x000fe200000006ff */
[----:B------:R-:W-:Y:S06]  /*d610*/  @P1 BRA `(.L_x_7891) ;  /* 0x0000000000301947 */ /* 0x000fec0003800000 */
        /* <DEDUP_REMOVED lines=11> */
[----:B------:R-:W5:Y:S02]  /*d6d0*/  LD.E.128 R8, desc[UR42][R8.64] ;  /* 0x0000002a08087980 */ /* 0x000f64000c101d00 */
.L_x_7891:
[----:B------:R-:W-:Y:S05]  /*d6e0*/  BSYNC B1 ;  /* 0x0000000000017941 */ /* 0x000fea0003800000 */
.L_x_7890:
[----:B------:R-:W0:Y:S01]  /*d6f0*/  SYNCS.PHASECHK.TRANS64.TRYWAIT P4, [R2+URZ+0x28800], R29 ;  /* 0x0288001d020075a7 */ /* 0x000e22000808017f */
[----:B------:R-:W-:Y:S01]  /*d700*/  VIADDMNMX R3, R3, -R192, 0x80, PT ;  /* 0x0000008003037446 */ /* 0x000fe200038009c0 */
[----:B-----5:R-:W-:Y:S01]  /*d710*/  IMAD.MOV.U32 R0, RZ, RZ, R8 ;  /* 0x000000ffff007224 */ /* 0x020fe200078e0008 */
[----:B------:R-:W-:Y:S01]  /*d720*/  BSSY B1, `(.L_x_7892) ;  /* 0x0000013000017945 */ /* 0x000fe20003800000 */
[----:B------:R-:W-:Y:S01]  /*d730*/  IMAD.MOV.U32 R28, RZ, RZ, R9 ;  /* 0x000000ffff1c7224 */ /* 0x000fe200078e0009 */
[-C--:B------:R-:W-:Y:S01]  /*d740*/  ISETP.GE.OR P3, PT, R23, R3.reuse, P0 ;  /* 0x000000031700720c */ /* 0x080fe20000766670 */
[----:B------:R-:W-:Y:S01]  /*d750*/  IMAD.MOV.U32 R30, RZ, RZ, R13 ;  /* 0x000000ffff1e7224 */ /* 0x000fe200078e000d */
[-C--:B------:R-:W-:Y:S02]  /*d760*/  ISETP.GE.OR P2, PT, R212, R3.reuse, P0 ;  /* 0x00000003d400720c */ /* 0x080fe40000746670 */
[-C--:B------:R-:W-:Y:S02]  /*d770*/  ISETP.GE.OR P1, PT, R211, R3.reuse, P0 ;  /* 0x00000003d300720c */ /* 0x080fe40000726670 */
[----:B------:R-:W-:Y:S01]  /*d780*/  ISETP.GE.OR P0, PT, R210, R3, P0 ;  /* 0x00000003d200720c */ /* 0x000fe20000706670 */
        /* <DEDUP_REMOVED lines=11> */
[----:B0-----:R-:W-:Y:S06]  /*d840*/  @!P4 BRA `(.L_x_7893) ;  /* 0x000001d00088c947 */ /* 0x001fec0003800000 */
.L_x_8237:
[----:B------:R-:W-:Y:S05]  /*d850*/  BSYNC B1 ;  /* 0x0000000000017941 */ /* 0x000fea0003800000 */
.L_x_7892:
[----:B------:R-:W-:Y:S04]  /*d860*/  BSSY B1, `(.L_x_7894) ;  /* 0x000006a000017945 */ /* 0x000fe80003800000 */
[----:B------:R-:W-:Y:S05]  /*d870*/  @P3 BRA `(.L_x_7895) ;  /* 0x0000000400a03947 */ /* 0x000fea0003800000 */
[----:B------:R-:W-:Y:S01]  /*d880*/  LEA.HI R28, R56, R207, RZ, 0x1d ;  /* 0x000000cf381c7211 */ /* 0x000fe200078fe8ff */
[----:B------:R-:W-:Y:S01]  /*d890*/  IMAD.SHL.U32 R30, R23, 0x40, RZ ;  /* 0x00000040171e7824 */ /* 0x000fe200078e00ff */
[--C-:B------:R-:W-:Y:S02]  /*d8a0*/  SHF.R.U64 R84, R46, 0x10, R47.reuse ;  /* 0x000000102e547819 */ /* 0x100fe4000000122f */
[----:B------:R-:W-:Y:S01]  /*d8b0*/  SHF.R.S32.HI R31, RZ, 0x1f, R28 ;  /* 0x0000001fff1f7819 */ /* 0x000fe2000001141c */
[----:B0-----:R-:W-:Y:S01]  /*d8c0*/  IMAD.SHL.U32 R29, R28, 0x8, RZ ;  /* 0x000000081c1d7824 */ /* 0x001fe200078e00ff */
[----:B------:R-:W-:Y:S02]  /*d8d0*/  SHF.R.U32.HI R85, RZ, 0x10, R47 ;  /* 0x00000010ff557819 */ /* 0x000fe4000001162f */
[----:B------:R-:W-:Y:S02]  /*d8e0*/  LEA.HI R31, R31, R28, RZ, 0x3 ;  /* 0x0000001c1f1f7211 */ /* 0x000fe400078f18ff */
[----:B------:R-:W-:-:S02]  /*d8f0*/  LOP3.LUT R29, R29, 0x38, RZ, 0xc0, !PT ;  /* 0x000000381d1d7812 */ /* 0x000fc400078ec0ff */
[--C-:B------:R-:W-:Y:S01]  /*d900*/  SHF.R.U64 R46, R44, 0x10, R45.reuse ;  /* 0x000000102c2e7819 */ /* 0x100fe2000000122d */
[----:B------:R-:W-:Y:S01]  /*d910*/  IMAD.SHL.U32 R31, R31, 0x400, RZ ;  /* 0x000004001f1f7824 */ /* 0x000fe200078e00ff */
[----:B------:R-:W-:Y:S02]  /*d920*/  LOP3.LUT R29, R29, 0x1c0, R30, 0xf8, !PT ;  /* 0x000001c01d1d7812 */ /* 0x000fe400078ef81e */
[----:B------:R-:W-:Y:S02]  /*d930*/  SHF.R.U32.HI R47, RZ, 0x10, R45 ;  /* 0x00000010ff2f7819 */ /* 0x000fe4000001162d */
[----:B------:R-:W-:Y:S02]  /*d940*/  LOP3.LUT R29, R29, R202, RZ, 0x3c, !PT ;  /* 0x000000ca1d1d7212 */ /* 0x000fe400078e3cff */
[----:B------:R-:W-:Y:S02]  /*d950*/  LOP3.LUT R28, R31, 0x7fffe000, RZ, 0xc0, !PT ;  /* 0x7fffe0001f1c7812 */ /* 0x000fe400078ec0ff */
[----:B------:R-:W-:-:S02]  /*d960*/  SHF.R.U32.HI R83, RZ, 0x10, R49 ;  /* 0x00000010ff537819 */ /* 0x000fc40000011631 */
[----:B------:R-:W-:Y:S02]  /*d970*/  IADD3 R33, R29, R28, R203 ;  /* 0x0000001c1d217210 */ /* 0x000fe40007ffe0cb */
[----:B------:R-:W0:Y:S01]  /*d980*/  LDS.128 R28, [R204] ;  /* 0x00000000cc1c7984 */ /* 0x000e220000000c00 */
[----:B------:R-:W-:Y:S02]  /*d990*/  PRMT R77, R77, 0x5410, R84 ;  /* 0x000054104d4d7816 */ /* 0x000fe40000000054 */
[----:B------:R-:W-:Y:S01]  /*d9a0*/  IMAD R76, R33, 0x2, R2 ;  /* 0x00000002214c7824 */ /* 0x000fe200078e0202 */
[----:B------:R-:W-:Y:S02]  /*d9b0*/  PRMT R79, R79, 0x5410, R46 ;  /* 0x000054104f4f7816 */ /* 0x000fe4000000002e */
[----:B------:R-:W-:Y:S02]  /*d9c0*/  SHF.R.U64 R48, R48, 0x10, R49 ;  /* 0x0000001030307819 */ /* 0x000fe40000001231 */
[----:B------:R-:W1:Y:S01]  /*d9d0*/  LDS.128 R32, [R76+0x10400] ;  /* 0x010400004c207984 */ /* 0x000e620000000c00 */
[----:B------:R-:W-:-:S02]  /*d9e0*/  SHF.R.U64 R44, R50, 0x10, R51 ;  /* 0x00000010322c7819 */ /* 0x000fc40000001233 */
[----:B------:R-:W-:Y:S01]  /*d9f0*/  PRMT R84, R80, 0x5410, R47 ;  /* 0x0000541050547816 */ /* 0x000fe2000000002f */
[----:B------:R-:W-:Y:S01]  /*da00*/  IMAD.U32 R80, R79, 0x10000, RZ ;  /* 0x000100004f507824 */ /* 0x000fe200078e00ff */
[----:B------:R-:W-:Y:S02]  /*da10*/  SHF.R.U32.HI R45, RZ, 0x10, R51 ;  /* 0x00000010ff2d7819 */ /* 0x000fe40000011633 */
[----:B------:R-:W-:Y:S02]  /*da20*/  PRMT R78, R78, 0x5410, R85 ;  /* 0x000054104e4e7816 */ /* 0x000fe40000000055 */
[----:B------:R-:W-:Y:S01]  /*da30*/  PRMT R83, R52, 0x5410, R83 ;  /* 0x0000541034537816 */ /* 0x000fe20000000053 */
        /* <DEDUP_REMOVED lines=25> */
[C---:B------:R-:W-:Y:S01]  /*dbd0*/  FMUL.FTZ R89, R48.reuse, R81 ;  /* 0x0000005130597220 */ /* 0x040fe20000410000 */
[----:B------:R-:W-:Y:S02]  /*dbe0*/  IMAD.U32 R50, R35, 0x10000, RZ ;  /* 0x0001000023327824 */ /* 0x000fe400078e00ff */
[C---:B------:R-:W-:Y:S01]  /*dbf0*/  FFMA.FTZ R86, R37.reuse, R52, -R86 ;  /* 0x0000003425567223 */ /* 0x040fe20000010856 */
[----:B------:R-:W-:Y:S01]  /*dc00*/  FFMA.FTZ R90, R37, R80, R90 ;  /* 0x00000050255a7223 */ /* 0x000fe2000001005a */
[-C--:B------:R-:W-:Y:S01]  /*dc10*/  FMUL.FTZ R91, R48, R47.reuse ;  /* 0x0000002f305b7220 */ /* 0x080fe20000410000 */
[----:B------:R-:W-:Y:S01]  /*dc20*/  FFMA.FTZ R89, R44, R47, -R89 ;  /* 0x0000002f2c597223 */ /* 0x000fe20000010859 */
[----:B------:R-:W-:Y:S02]  /*dc30*/  IMAD.U32 R37, R83, 0x10000, RZ ;  /* 0x0001000053257824 */ /* 0x000fe400078e00ff */
[----:B------:R-:W-:Y:S01]  /*dc40*/  FMUL.FTZ R47, R50, R87 ;  /* 0x00000057322f7220 */ /* 0x000fe20000410000 */
[----:B------:R-:W-:Y:S01]  /*dc50*/  FFMA.FTZ R91, R44, R81, R91 ;  /* 0x000000512c5b7223 */ /* 0x000fe2000001005b */
[----:B------:R-:W-:-:S02]  /*dc60*/  IMAD.U32 R49, R34, 0x10000, RZ ;  /* 0x0001000022317824 */ /* 0x000fc400078e00ff */
[-C--:B------:R-:W-:Y:S01]  /*dc70*/  FMUL.FTZ R50, R50, R37.reuse ;  /* 0x0000002532327220 */ /* 0x080fe20000410000 */
        /* <DEDUP_REMOVED lines=8> */
[----:B------:R-:W-:Y:S01]  /*dd00*/  FMUL.FTZ R28, R49, R44 ;  /* 0x0000002c311c7220 */ /* 0x000fe20000410000 */
[----:B------:R-:W-:Y:S01]  /*dd10*/  FFMA.FTZ R87, R46, R87, R50 ;  /* 0x000000572e577223 */ /* 0x000fe20000010032 */
[C---:B------:R-:W-:Y:S01]  /*dd20*/  FMUL.FTZ R46, R33.reuse, R84 ;  /* 0x00000054212e7220 */ /* 0x040fe20000410000 */
[----:B------:R-:W-:Y:S01]  /*dd30*/  LOP3.LUT R34, R34, 0xffff0000, RZ, 0xc0, !PT ;  /* 0xffff000022227812 */ /* 0x000fe200078ec0ff */
[----:B------:R-:W-:Y:S01]  /*dd40*/  FMUL.FTZ R33, R33, R78 ;  /* 0x0000004e21217220 */ /* 0x000fe20000410000 */
[----:B------:R-:W-:Y:S01]  /*dd50*/  LOP3.LUT R35, R35, 0xffff0000, RZ, 0xc0, !PT ;  /* 0xffff000023237812 */ /* 0x000fe200078ec0ff */
[----:B------:R-:W-:Y:S01]  /*dd60*/  FFMA.FTZ R48, R45, R32, -R28 ;  /* 0x000000202d307223 */ /* 0x000fe2000001081c */
        /* <DEDUP_REMOVED lines=25> */
.L_x_7895:
[----:B------:R-:W-:Y:S05]  /*df00*/  BSYNC B1 ;  /* 0x0000000000017941 */ /* 0x000fea0003800000 */
.L_x_7894:
[----:B------:R-:W-:Y:S04]  /*df10*/  BSSY B1, `(.L_x_7896) ;  /* 0x000006a000017945 */ /* 0x000fe80003800000 */
[----:B------:R-:W-:Y:S05]  /*df20*/  @P2 BRA `(.L_x_7897) ;  /* 0x0000000400a02947 */ /* 0x000fea0003800000 */
[----:B------:R-:W2:Y:S01]  /*df30*/  LDL R50, [R1+0x40] ;  /* 0x0000400001327983 */ /* 0x000ea20000100800 */
[----:B-1----:R-:W-:Y:S02]  /*df40*/  LEA.HI R28, R56, R207, RZ, 0x1d ;  /* 0x000000cf381c7211 */ /* 0x002fe400078fe8ff */
[----:B------:R-:W-:Y:S02]  /*df50*/  SHF.R.U32.HI R30, RZ, 0x3, R198 ;  /* 0x00000003ff1e7819 */ /* 0x000fe400000116c6 */
[----:B------:R-:W-:Y:S01]  /*df60*/  SHF.R.S32.HI R31, RZ, 0x1f, R28 ;  /* 0x0000001fff1f7819 */ /* 0x000fe2000001141c */
[----:B0-----:R-:W-:Y:S01]  /*df70*/  IMAD.SHL.U32 R29, R28, 0x8, RZ ;  /* 0x000000081c1d7824 */ /* 0x001fe200078e00ff */
[----:B------:R-:W-:Y:S02]  /*df80*/  SHF.R.U64 R44, R6, 0x10, R7 ;  /* 0x00000010062c7819 */ /* 0x000fe40000001207 */
        /* <DEDUP_REMOVED lines=9> */
[----:B------:R-:W-:Y:S01]  /*e020*/  SHF.R.U32.HI R5, RZ, 0x10, R5 ;  /* 0x00000010ff057819 */ /* 0x000fe20000011605 */
[----:B------:R-:W-:Y:S01]  /*e030*/  IMAD.U32 R47, R55, 0x10000, RZ ;  /* 0x00010000372f7824 */ /* 0x000fe200078e00ff */
[----:B------:R-:W-:Y:S01]  /*e040*/  SHF.R.U64 R4, R26, 0x10, R27 ;  /* 0x000000101a047819 */ /* 0x000fe2000000121b */
[----:B------:R-:W-:Y:S01]  /*e050*/  IMAD R37, R33, 0x2, R2 ;  /* 0x0000000221257824 */ /* 0x000fe200078e0202 */
[----:B------:R-:W-:Y:S02]  /*e060*/  PRMT R61, R61, 0x5410, R46 ;  /* 0x000054103d3d7816 */ /* 0x000fe4000000002e */
[----:B------:R-:W-:Y:S02]  /*e070*/  SHF.R.U32.HI R7, RZ, 0x10, R7 ;  /* 0x00000010ff077819 */ /* 0x000fe40000011607 */
[----:B------:R-:W0:Y:S01]  /*e080*/  LDS.128 R32, [R37+0x10400] ;  /* 0x0104000025207984 */ /* 0x000e220000000c00 */
[----:B------:R-:W-:Y:S01]  /*e090*/  SHF.R.U32.HI R24, RZ, 0x10, R25 ;  /* 0x00000010ff187819 */ /* 0x000fe20000011619 */
[----:B------:R-:W-:Y:S01]  /*e0a0*/  IMAD.U32 R45, R61, 0x10000, RZ ;  /* 0x000100003d2d7824 */ /* 0x000fe200078e00ff */
[----:B------:R-:W-:-:S02]  /*e0b0*/  SHF.R.U32.HI R27, RZ, 0x10, R27 ;  /* 0x00000010ff1b7819 */ /* 0x000fc4000001161b */
[----:B------:R-:W-:Y:S02]  /*e0c0*/  PRMT R62, R62, 0x5410, R5 ;  /* 0x000054103e3e7816 */ /* 0x000fe40000000005 */
[----:B------:R-:W-:Y:S02]  /*e0d0*/  PRMT R59, R59, 0x5410, R4 ;  /* 0x000054103b3b7816 */ /* 0x000fe40000000004 */
[----:B------:R-:W-:Y:S02]  /*e0e0*/  PRMT R64, R64, 0x5410, R7 ;  /* 0x0000541040407816 */ /* 0x000fe40000000007 */
[----:B------:R-:W-:Y:S02]  /*e0f0*/  PRMT R57, R57, 0x5410, R24 ;  /* 0x0000541039397816 */ /* 0x000fe40000000018 */
[----:B------:R-:W-:Y:S02]  /*e100*/  PRMT R60, R60, 0x5410, R27 ;  /* 0x000054103c3c7816 */ /* 0x000fe4000000001b */
[----:B------:R-:W-:Y:S01]  /*e110*/  PRMT R63, R63, 0x5410, R44 ;  /* 0x000054103f3f7816 */ /* 0x000fe2000000002c */
[C---:B0-----:R-:W-:Y:S01]  /*e120*/  IMAD.U32 R26, R32.reuse, 0x10000, RZ ;  /* 0x00010000201a7824 */ /* 0x041fe200078e00ff */
[----:B------:R-:W-:Y:S01]  /*e130*/  LOP3.LUT R27, R32, 0xffff0000, RZ, 0xc0, !PT ;  /* 0xffff0000201b7812 */ /* 0x000fe200078ec0ff */
[----:B------:R-:W-:Y:S01]  /*e140*/  IMAD.U32 R44, R35, 0x10000, RZ ;  /* 0x00010000232c7824 */ /* 0x000fe200078e00ff */
[----:B------:R-:W-:Y:S01]  /*e150*/  LOP3.LUT R32, R33, 0xffff0000, RZ, 0xc0, !PT ;  /* 0xffff000021207812 */ /* 0x000fe200078ec0ff */
[C---:B------:R-:W-:Y:S01]  /*e160*/  FMUL.FTZ R49, R26.reuse, R47 ;  /* 0x0000002f1a317220 */ /* 0x040fe20000410000 */
[----:B------:R-:W-:Y:S01]  /*e170*/  FMUL.FTZ R51, R26, R45 ;  /* 0x0000002d1a337220 */ /* 0x000fe20000410000 */
[----:B------:R-:W-:Y:S01]  /*e180*/  IMAD.U32 R26, R62, 0x10000, RZ ;  /* 0x000100003e1a7824 */ /* 0x000fe200078e00ff */
[----:B--2---:R-:W0:Y:S02]  /*e190*/  LDS.128 R28, [R50] ;  /* 0x00000000321c7984 */ /* 0x004e240000000c00 */
        /* <DEDUP_REMOVED lines=8> */
[----:B------:R-:W-:Y:S01]  /*e220*/  IMAD.U32 R29, R33, 0x10000, RZ ;  /* 0x00010000211d7824 */ /* 0x000fe200078e00ff */
[C---:B------:R-:W-:Y:S01]  /*e230*/  LOP3.LUT R33, R34.reuse, 0xffff0000, RZ, 0xc0, !PT ;  /* 0xffff000022217812 */ /* 0x040fe200078ec0ff */
[----:B------:R-:W-:Y:S01]  /*e240*/  IMAD.U32 R31, R34, 0x10000, RZ ;  /* 0x00010000221f7824 */ /* 0x000fe200078e00ff */
[----:B------:R-:W-:Y:S01]  /*e250*/  LOP3.LUT R34, R35, 0xffff0000, RZ, 0xc0, !PT ;  /* 0xffff000023227812 */ /* 0x000fe200078ec0ff */
[----:B------:R-:W-:-:S02]  /*e260*/  IMAD.U32 R35, R57, 0x10000, RZ ;  /* 0x0001000039237824 */ /* 0x000fc400078e00ff */
[----:B------:R-:W-:Y:S01]  /*e270*/  FFMA.FTZ R49, R4, R45, -R49 ;  /* 0x0000002d04317223 */ /* 0x000fe20000010831 */
[----:B------:R-:W-:Y:S02]  /*e280*/  IMAD.U32 R45, R60, 0x10000, RZ ;  /* 0x000100003c2d7824 */ /* 0x000fe400078e00ff */
[----:B------:R-:W-:Y:S01]  /*e290*/  FFMA.FTZ R51, R4, R47, R51 ;  /* 0x0000002f04337223 */ /* 0x000fe20000010033 */
[C---:B------:R-:W-:Y:S01]  /*e2a0*/  FMUL.FTZ R77, R29.reuse, R35 ;  /* 0x000000231d4d7220 */ /* 0x040fe20000410000 */
[----:B------:R-:W-:Y:S02]  /*e2b0*/  IMAD.U32 R4, R64, 0x10000, RZ ;  /* 0x0001000040047824 */ /* 0x000fe400078e00ff */
[-C--:B------:R-:W-:Y:S01]  /*e2c0*/  FMUL.FTZ R29, R29, R26.reuse ;  /* 0x0000001a1d1d7220 */ /* 0x080fe20000410000 */
[----:B------:R-:W-:Y:S01]  /*e2d0*/  FMUL.FTZ R46, R44, R45 ;  /* 0x0000002d2c2e7220 */ /* 0x000fe20000410000 */
[----:B------:R-:W-:Y:S01]  /*e2e0*/  FFMA.FTZ R77, R6, R26, -R77 ;  /* 0x0000001a064d7223 */ /* 0x000fe2000001084d */
[-C--:B------:R-:W-:Y:S01]  /*e2f0*/  FMUL.FTZ R44, R44, R4.reuse ;  /* 0x000000042c2c7220 */ /* 0x080fe20000410000 */
[----:B------:R-:W-:Y:S01]  /*e300*/  LOP3.LUT R26, R55, 0xffff0000, RZ, 0xc0, !PT ;  /* 0xffff0000371a7812 */ /* 0x000fe200078ec0ff */
[----:B------:R-:W-:Y:S01]  /*e310*/  FFMA.FTZ R29, R6, R35, R29 ;  /* 0x00000023061d7223 */ /* 0x000fe2000001001d */
[----:B------:R-:W-:Y:S01]  /*e320*/  FFMA.FTZ R35, R25, R4, -R46 ;  /* 0x0000000419237223 */ /* 0x000fe2000001082e */
[----:B------:R-:W-:Y:S01]  /*e330*/  LOP3.LUT R4, R61, 0xffff0000, RZ, 0xc0, !PT ;  /* 0xffff00003d047812 */ /* 0x000fe200078ec0ff */
[----:B------:R-:W-:Y:S01]  /*e340*/  FFMA.FTZ R45, R25, R45, R44 ;  /* 0x0000002d192d7223 */ /* 0x000fe2000001002c */
[----:B------:R-:W-:Y:S01]  /*e350*/  LOP3.LUT R57, R57, 0xffff0000, RZ, 0xc0, !PT ;  /* 0xffff000039397812 */ /* 0x000fe200078ec0ff */
[C---:B------:R-:W-:Y:S01]  /*e360*/  FMUL.FTZ R6, R27.reuse, R26 ;  /* 0x0000001a1b067220 */ /* 0x040fe20000410000 */
[----:B------:R-:W-:Y:S01]  /*e370*/  LOP3.LUT R25, R62, 0xffff0000, RZ, 0xc0, !PT ;  /* 0xffff00003e197812 */ /* 0x000fe200078ec0ff */
[----:B------:R-:W-:-:S02]  /*e380*/  FMUL.FTZ R46, R27, R4 ;  /* 0x000000041b2e7220 */ /* 0x000fc40000410000 */
        /* <DEDUP_REMOVED lines=8> */
[C---:B------:R-:W-:Y:S01]  /*e410*/  FMUL.FTZ R48, R31.reuse, R6 ;  /* 0x000000061f307220 */ /* 0x040fe20000410000 */
[----:B------:R-:W-:Y:S01]  /*e420*/  FMUL.FTZ R28, R31, R4 ;  /* 0x000000041f1c7220 */ /* 0x000fe20000410000 */
[----:B------:R-:W-:-:S02]  /*e430*/  LOP3.LUT R59, R59, 0xffff0000, RZ, 0xc0, !PT ;  /* 0xffff00003b3b7812 */ /* 0x000fc400078ec0ff */
[----:B------:R-:W-:Y:S01]  /*e440*/  LOP3.LUT R25, R60, 0xffff0000, RZ, 0xc0, !PT ;  /* 0xffff00003c197812 */ /* 0x000fe200078ec0ff */
[----:B------:R-:W-:Y:S01]  /*e450*/  FFMA.FTZ R48, R7, R4, -R48 ;  /* 0x0000000407307223 */ /* 0x000fe20000010830 */
[----:B------:R-:W-:Y:S01]  /*e460*/  LOP3.LUT R63, R63, 0xffff0000, RZ, 0xc0, !PT ;  /* 0xffff00003f3f7812 */ /* 0x000fe200078ec0ff */
[----:B------:R-:W-:Y:S01]  /*e470*/  FFMA.FTZ R28, R7, R6, R28 ;  /* 0x00000006071c7223 */ /* 0x000fe2000001001c */
[----:B------:R-:W-:Y:S01]  /*e480*/  LOP3.LUT R5, R64, 0xffff0000, RZ, 0xc0, !PT ;  /* 0xffff000040057812 */ /* 0x000fe200078ec0ff */
[C---:B------:R-:W-:Y:S01]  /*e490*/  FMUL.FTZ R7, R33.reuse, R59 ;  /* 0x0000003b21077220 */ /* 0x040fe20000410000 */
[C---:B------:R-:W-:Y:S01]  /*e4a0*/  FMUL.FTZ R27, R34.reuse, R25 ;  /* 0x00000019221b7220 */ /* 0x040fe20000410000 */
[----:B------:R-:W-:Y:S02]  /*e4b0*/  FMUL.FTZ R4, R33, R63 ;  /* 0x0000003f21047220 */ /* 0x000fe40000410000 */
        /* <DEDUP_REMOVED lines=15> */
.L_x_7897:
[----:B------:R-:W-:Y:S05]  /*e5b0*/  BSYNC B1 ;  /* 0x0000000000017941 */ /* 0x000fea0003800000 */
.L_x_7896:
[----:B------:R-:W-:Y:S04]  /*e5c0*/  BSSY B1, `(.L_x_7898) ;  /* 0x000006a000017945 */ /* 0x000fe80003800000 */
[----:B------:R-:W-:Y:S05]  /*e5d0*/  @P1 BRA `(.L_x_7899) ;  /* 0x0000000400a01947 */ /* 0x000fea0003800000 */
[----:B------:R-:W3:Y:S01]  /*e5e0*/  LDL R44, [R1+0x3c] ;  /* 0x00003c00012c7983 */ /* 0x000ee20000100800 */
[----:B--2---:R-:W-:Y:S02]  /*e5f0*/  LEA.HI R4, R56, R207, RZ, 0x1d ;  /* 0x000000cf38047211 */ /* 0x004fe400078fe8ff */
[----:B------:R-:W-:Y:S02]  /*e600*/  SHF.R.U32.HI R7, RZ, 0x3, R197 ;  /* 0x00000003ff077819 */ /* 0x000fe400000116c5 */
[----:B------:R-:W-:Y:S01]  /*e610*/  SHF.R.S32.HI R5, RZ, 0x1f, R4 ;  /* 0x0000001fff057819 */ /* 0x000fe20000011404 */
[----:B------:R-:W-:Y:S01]  /*e620*/  IMAD.SHL.U32 R6, R4, 0x8, RZ ;  /* 0x0000000804067824 */ /* 0x000fe200078e00ff */
[----:B01----:R-:W-:Y:S02]  /*e630*/  SHF.R.U64 R29, R40, 0x10, R41 ;  /* 0x00000010281d7819 */ /* 0x003fe40000001229 */
[----:B------:R-:W-:Y:S02]  /*e640*/  LEA.HI R5, R5, R4, RZ, 0x3 ;  /* 0x0000000405057211 */ /* 0x000fe400078f18ff */
[----:B------:R-:W-:-:S02]  /*e650*/  LOP3.LUT R4, R197, 0x38, R6, 0xf8, !PT ;  /* 0x00000038c5047812 */ /* 0x000fc400078ef806 */
[--C-:B------:R-:W-:Y:S01]  /*e660*/  SHF.R.U64 R30, R20, 0x10, R21.reuse ;  /* 0x00000010141e7819 */ /* 0x100fe20000001215 */
[----:B------:R-:W-:Y:S01]  /*e670*/  IMAD.SHL.U32 R6, R5, 0x400, RZ ;  /* 0x0000040005067824 */ /* 0x000fe200078e00ff */
[----:B------:R-:W-:Y:S02]  /*e680*/  LOP3.LUT R5, R4, R7, RZ, 0x3c, !PT ;  /* 0x0000000704057212 */ /* 0x000fe400078e3cff */
[----:B------:R-:W-:Y:S02]  /*e690*/  SHF.R.U32.HI R31, RZ, 0x10, R21 ;  /* 0x00000010ff1f7819 */ /* 0x000fe40000011615 */
[----:B------:R-:W-:Y:S02]  /*e6a0*/  LOP3.LUT R6, R6, 0x7fffe000, RZ, 0xc0, !PT ;  /* 0x7fffe00006067812 */ /* 0x000fe400078ec0ff */
[----:B------:R-:W-:Y:S02]  /*e6b0*/  PRMT R72, R72, 0x5410, R29 ;  /* 0x0000541048487816 */ /* 0x000fe4000000001d */
[----:B------:R-:W-:-:S02]  /*e6c0*/  IADD3 R25, R5, R6, R200 ;  /* 0x0000000605197210 */ /* 0x000fc40007ffe0c8 */
[----:B------:R-:W-:Y:S01]  /*e6d0*/  SHF.R.U32.HI R40, RZ, 0x10, R41 ;  /* 0x00000010ff287819 */ /* 0x000fe20000011629 */
[----:B------:R-:W-:Y:S01]  /*e6e0*/  IMAD.U32 R37, R72, 0x10000, RZ ;  /* 0x0001000048257824 */ /* 0x000fe200078e00ff */
[--C-:B------:R-:W-:Y:S01]  /*e6f0*/  SHF.R.U64 R20, R38, 0x10, R39.reuse ;  /* 0x0000001026147819 */ /* 0x100fe20000001227 */
[----:B------:R-:W-:Y:S01]  /*e700*/  IMAD R28, R25, 0x2, R2 ;  /* 0x00000002191c7824 */ /* 0x000fe200078e0202 */
[----:B------:R-:W-:Y:S02]  /*e710*/  SHF.R.U32.HI R39, RZ, 0x10, R39 ;  /* 0x00000010ff277819 */ /* 0x000fe40000011627 */
[----:B------:R-:W-:Y:S02]  /*e720*/  SHF.R.U64 R21, R42, 0x10, R43 ;  /* 0x000000102a157819 */ /* 0x000fe4000000122b */
[----:B------:R-:W0:Y:S01]  /*e730*/  LDS.128 R24, [R28+0x10400] ;  /* 0x010400001c187984 */ /* 0x000e220000000c00 */
[----:B------:R-:W-:Y:S02]  /*e740*/  PRMT R65, R65, 0x5410, R30 ;  /* 0x0000541041417816 */ /* 0x000fe4000000001e */
[----:B------:R-:W-:-:S02]  /*e750*/  PRMT R66, R66, 0x5410, R31 ;  /* 0x0000541042427816 */ /* 0x000fc4000000001f */
[----:B------:R-:W-:Y:S01]  /*e760*/  SHF.R.U32.HI R42, RZ, 0x10, R43 ;  /* 0x00000010ff2a7819 */ /* 0x000fe2000001162b */
[----:B------:R-:W-:Y:S01]  /*e770*/  IMAD.U32 R35, R65, 0x10000, RZ ;  /* 0x0001000041237824 */ /* 0x000fe200078e00ff */
[----:B------:R-:W-:Y:S02]  /*e780*/  PRMT R73, R73, 0x5410, R40 ;  /* 0x0000541049497816 */ /* 0x000fe40000000028 */
[----:B------:R-:W-:Y:S02]  /*e790*/  PRMT R53, R53, 0x5410, R20 ;  /* 0x0000541035357816 */ /* 0x000fe40000000014 */
[----:B------:R-:W-:Y:S01]  /*e7a0*/  PRMT R54, R54, 0x5410, R39 ;  /* 0x0000541036367816 */ /* 0x000fe20000000027 */
[----:B------:R-:W-:Y:S01]  /*e7b0*/  IMAD.U32 R38, R73, 0x10000, RZ ;  /* 0x0001000049267824 */ /* 0x000fe200078e00ff */
[----:B------:R-:W-:Y:S02]  /*e7c0*/  PRMT R75, R75, 0x5410, R42 ;  /* 0x000054104b4b7816 */ /* 0x000fe4000000002a */
[----:B------:R-:W-:-:S02]  /*e7d0*/  PRMT R74, R74, 0x5410, R21 ;  /* 0x000054104a4a7816 */ /* 0x000fc40000000015 */
[----:B------:R-:W-:Y:S01]  /*e7e0*/  LOP3.LUT R65, R65, 0xffff0000, RZ, 0xc0, !PT ;  /* 0xffff000041417812 */ /* 0x000fe200078ec0ff */
[C---:B0-----:R-:W-:Y:S01]  /*e7f0*/  IMAD.U32 R31, R24.reuse, 0x10000, RZ ;  /* 0x00010000181f7824 */ /* 0x041fe200078e00ff */
[----:B------:R-:W-:Y:S01]  /*e800*/  LOP3.LUT R24, R24, 0xffff0000, RZ, 0xc0, !PT ;  /* 0xffff000018187812 */ /* 0x000fe200078ec0ff */
[C---:B------:R-:W-:Y:S01]  /*e810*/  IMAD.U32 R32, R25.reuse, 0x10000, RZ ;  /* 0x0001000019207824 */ /* 0x040fe200078e00ff */
[----:B------:R-:W-:Y:S01]  /*e820*/  LOP3.LUT R25, R25, 0xffff0000, RZ, 0xc0, !PT ;  /* 0xffff000019197812 */ /* 0x000fe200078ec0ff */
[C---:B------:R-:W-:Y:S01]  /*e830*/  FMUL.FTZ R39, R31.reuse, R37 ;  /* 0x000000251f277220 */ /* 0x040fe20000410000 */
[----:B------:R-:W-:Y:S01]  /*e840*/  FMUL.FTZ R41, R31, R35 ;  /* 0x000000231f297220 */ /* 0x000fe20000410000 */
[C---:B------:R-:W-:Y:S02]  /*e850*/  IMAD.U32 R34, R27.reuse, 0x10000, RZ ;  /* 0x000100001b227824 */ /* 0x040fe400078e00ff */
[----:B------:R-:W-:Y:S01]  /*e860*/  FMUL.FTZ R42, R32, R38 ;  /* 0x00000026202a7220 */ /* 0x000fe20000410000 */
[C---:B------:R-:W-:Y:S01]  /*e870*/  IMAD.U32 R31, R66.reuse, 0x10000, RZ ;  /* 0x00010000421f7824 */ /* 0x040fe200078e00ff */
[----:B------:R-:W-:Y:S01]  /*e880*/  LOP3.LUT R66, R66, 0xffff0000, RZ, 0xc0, !PT ;  /* 0xffff000042427812 */ /* 0x000fe200078ec0ff */
[C---:B------:R-:W-:Y:S01]  /*e890*/  IMAD.U32 R33, R26.reuse, 0x10000, RZ ;  /* 0x000100001a217824 */ /* 0x040fe200078e00ff */
[----:B------:R-:W-:Y:S01]  /*e8a0*/  LOP3.LUT R26, R26, 0xffff0000, RZ, 0xc0, !PT ;  /* 0xffff00001a1a7812 */ /* 0x000fe200078ec0ff */
[----:B------:R-:W-:Y:S01]  /*e8b0*/  FMUL.FTZ R32, R32, R31 ;  /* 0x0000001f20207220 */ /* 0x000fe20000410000 */
[----:B------:R-:W-:Y:S01]  /*e8c0*/  LOP3.LUT R27, R27, 0xffff0000, RZ, 0xc0, !PT ;  /* 0xffff00001b1b7812 */ /* 0x000fe200078ec0ff */
[----:B---3--:R-:W0:Y:S02]  /*e8d0*/  LDS.128 R4, [R44] ;  /* 0x000000002c047984 */ /* 0x008e240000000c00 */
[C---:B0-----:R-:W-:Y:S01]  /*e8e0*/  IMAD.U32 R20, R4.reuse, 0x10000, RZ ;  /* 0x0001000004147824 */ /* 0x041fe200078e00ff */
[----:B------:R-:W-:Y:S01]  /*e8f0*/  LOP3.LUT R4, R4, 0xffff0000, RZ, 0xc0, !PT ;  /* 0xffff000004047812 */ /* 0x000fe200078ec0ff */
[C---:B------:R-:W-:Y:S01]  /*e900*/  IMAD.U32 R21, R5.reuse, 0x10000, RZ ;  /* 0x0001000005157824 */ /* 0x040fe200078e00ff */
[----:B------:R-:W-:Y:S01]  /*e910*/  LOP3.LUT R5, R5, 0xffff0000, RZ, 0xc0, !PT ;  /* 0xffff000005057812 */ /* 0x000fe200078ec0ff */
[----:B------:R-:W-:Y:S01]  /*e920*/  FFMA.FTZ R40, R20, R35, -R39 ;  /* 0x0000002314287223 */ /* 0x000fe20000010827 */
[----:B------:R-:W-:-:S02]  /*e930*/  IMAD.U32 R39, R75, 0x10000, RZ ;  /* 0x000100004b277824 */ /* 0x000fc400078e00ff */
[----:B------:R-:W-:Y:S01]  /*e940*/  FFMA.FTZ R41, R20, R37, R41 ;  /* 0x0000002514297223 */ /* 0x000fe20000010029 */
[----:B------:R-:W-:Y:S02]  /*e950*/  IMAD.U32 R35, R54, 0x10000, RZ ;  /* 0x0001000036237824 */ /* 0x000fe400078e00ff */
[----:B------:R-:W-:Y:S01]  /*e960*/  FFMA.FTZ R42, R21, R31, -R42 ;  /* 0x0000001f152a7223 */ /* 0x000fe2000001082a */
[C---:B------:R-:W-:Y:S01]  /*e970*/  FMUL.FTZ R37, R34.reuse, R39 ;  /* 0x0000002722257220 */ /* 0x040fe20000410000 */
[----:B------:R-:W-:Y:S02]  /*e980*/  IMAD.U32 R30, R7, 0x10000, RZ ;  /* 0x00010000071e7824 */ /* 0x000fe400078e00ff */
[-C--:B------:R-:W-:Y:S01]  /*e990*/  FMUL.FTZ R34, R34, R35.reuse ;  /* 0x0000002322227220 */ /* 0x080fe20000410000 */
[----:B------:R-:W-:Y:S01]  /*e9a0*/  LOP3.LUT R31, R72, 0xffff0000, RZ, 0xc0, !PT ;  /* 0xffff0000481f7812 */ /* 0x000fe200078ec0ff */
[----:B------:R-:W-:Y:S01]  /*e9b0*/  FFMA.FTZ R38, R21, R38, R32 ;  /* 0x0000002615267223 */ /* 0x000fe20000010020 */
[C---:B------:R-:W-:Y:S01]  /*e9c0*/  FFMA.FTZ R43, R30.reuse, R35, -R37 ;  /* 0x000000231e2b7223 */ /* 0x040fe20000010825 */
[----:B------:R-:W-:Y:S01]  /*e9d0*/  FFMA.FTZ R39, R30, R39, R34 ;  /* 0x000000271e277223 */ /* 0x000fe20000010022 */
[----:B------:R-:W-:Y:S01]  /*e9e0*/  LOP3.LUT R30, R73, 0xffff0000, RZ, 0xc0, !PT ;  /* 0xffff0000491e7812 */ /* 0x000fe200078ec0ff */
[C---:B------:R-:W-:Y:S01]  /*e9f0*/  FMUL.FTZ R21, R24.reuse, R31 ;  /* 0x0000001f18157220 */ /* 0x040fe20000410000 */
[----:B------:R-:W-:Y:S01]  /*ea00*/  FMUL.FTZ R35, R24, R65 ;  /* 0x0000004118237220 */ /* 0x000fe20000410000 */
[----:B------:R-:W-:-:S02]  /*ea10*/  IMAD.U32 R24, R74, 0x10000, RZ ;  /* 0x000100004a187824 */ /* 0x000fc400078e00ff */
[----:B------:R-:W-:Y:S01]  /*ea20*/  FMUL.FTZ R37, R25, R66 ;  /* 0x0000004219257220 */ /* 0x000fe20000410000 */
[C---:B------:R-:W-:Y:S01]  /*ea30*/  FFMA.FTZ R21, R4.reuse, R65, -R21 ;  /* 0x0000004104157223 */ /* 0x040fe20000010815 */
[----:B------:R-:W-:Y:S02]  /*ea40*/  IMAD.U32 R20, R53, 0x10000, RZ ;  /* 0x0001000035147824 */ /* 0x000fe400078e00ff */
[----:B------:R-:W-:Y:S01]  /*ea50*/  FMUL.FTZ R34, R25, R30 ;  /* 0x0000001e19227220 */ /* 0x000fe20000410000 */
[----:B------:R-:W-:Y:S01]  /*ea60*/  FFMA.FTZ R32, R4, R31, R35 ;  /* 0x0000001f04207223 */ /* 0x000fe20000010023 */
[----:B------:R-:W-:Y:S02]  /*ea70*/  IMAD.U32 R29, R6, 0x10000, RZ ;  /* 0x00010000061d7824 */ /* 0x000fe400078e00ff */
[----:B------:R-:W-:Y:S01]  /*ea80*/  FMUL.FTZ R4, R33, R24 ;  /* 0x0000001821047220 */ /* 0x000fe20000410000 */
[C---:B------:R-:W-:Y:S01]  /*ea90*/  FFMA.FTZ R37, R5.reuse, R30, R37 ;  /* 0x0000001e05257223 */ /* 0x040fe20000010025 */
[----:B------:R-:W-:Y:S01]  /*eaa0*/  FFMA.FTZ R25, R5, R66, -R34 ;  /* 0x0000004205197223 */ /* 0x000fe20000010822 */
        /* <DEDUP_REMOVED lines=27> */
.L_x_7899:
[----:B------:R-:W-:Y:S05]  /*ec60*/  BSYNC B1 ;  /* 0x0000000000017941 */ /* 0x000fea0003800000 */
.L_x_7898:
[----:B------:R-:W-:Y:S01]  /*ec70*/  PRMT R20, R3, 0x5410, R0 ;  /* 0x0000541003147816 */ /* 0x000fe20000000000 */
[----:B------:R-:W-:Y:S06]  /*ec80*/  @P0 BRA `(.L_x_7883) ;  /* 0x0000000400a00947 */ /* 0x000fec0003800000 */
[----:B-1----:R-:W4:Y:S01]  /*ec90*/  LDL R32, [R1+0x38] ;  /* 0x0000380001207983 */ /* 0x002f220000100800 */
[----:B------:R-:W-:Y:S02]  /*eca0*/  LEA.HI R56, R56, R207, RZ, 0x1d ;  /* 0x000000cf38387211 */ /* 0x000fe400078fe8ff */
[----:B--23--:R-:W-:Y:S02]  /*ecb0*/  SHF.R.U32.HI R4, RZ, 0x3, R196 ;  /* 0x00000003ff047819 */ /* 0x00cfe400000116c4 */
[----:B------:R-:W-:Y:S01]  /*ecc0*/  SHF.R.S32.HI R5, RZ, 0x1f, R56 ;  /* 0x0000001fff057819 */ /* 0x000fe20000011438 */
[----:B------:R-:W-:Y:S01]  /*ecd0*/  IMAD.SHL.U32 R3, R56, 0x8, RZ ;  /* 0x0000000838037824 */ /* 0x000fe200078e00ff */
[----:B------:R-:W-:Y:S02]  /*ece0*/  SHF.R.U64 R21, R12, 0x10, R13 ;  /* 0x000000100c157819 */ /* 0x000fe4000000120d */
[----:B------:R-:W-:Y:S02]  /*ecf0*/  LEA.HI R5, R5, R56, RZ, 0x3 ;  /* 0x0000003805057211 */ /* 0x000fe400078f18ff */
[----:B------:R-:W-:-:S02]  /*ed00*/  LOP3.LUT R0, R196, 0x38, R3, 0xf8, !PT ;  /* 0x00000038c4007812 */ /* 0x000fc400078ef803 */
[----:B------:R-:W-:Y:S01]  /*ed10*/  SHF.R.U32.HI R12, RZ, 0x10, R13 ;  /* 0x00000010ff0c7819 */ /* 0x000fe2000001160d */
[----:B------:R-:W-:Y:S01]  /*ed20*/  IMAD.SHL.U32 R5, R5, 0x400, RZ ;  /* 0x0000040005057824 */ /* 0x000fe200078e00ff */
[----:B------:R-:W-:Y:S02]  /*ed30*/  LOP3.LUT R0, R0, R4, RZ, 0x3c, !PT ;  /* 0x0000000400007212 */ /* 0x000fe400078e3cff */
[--C-:B------:R-:W-:Y:S02]  /*ed40*/  SHF.R.U64 R13, R8, 0x10, R9.reuse ;  /* 0x00000010080d7819 */ /* 0x100fe40000001209 */
[----:B------:R-:W-:Y:S02]  /*ed50*/  LOP3.LUT R3, R5, 0x7fffe000, RZ, 0xc0, !PT ;  /* 0x7fffe00005037812 */ /* 0x000fe400078ec0ff */
[----:B------:R-:W-:Y:S02]  /*ed60*/  SHF.R.U32.HI R8, RZ, 0x10, R9 ;  /* 0x00000010ff087819 */ /* 0x000fe40000011609 */
[----:B------:R-:W-:-:S02]  /*ed70*/  IADD3 R3, R0, R3, R199 ;  /* 0x0000000300037210 */ /* 0x000fc40007ffe0c7 */
[----:B------:R-:W-:Y:S02]  /*ed80*/  PRMT R58, R58, 0x5410, R13 ;  /* 0x000054103a3a7816 */ /* 0x000fe4000000000d */
[--C-:B------:R-:W-:Y:S01]  /*ed90*/  SHF.R.U64 R9, R10, 0x10, R11.reuse ;  /* 0x000000100a097819 */ /* 0x100fe2000000120b */
[----:B------:R-:W-:Y:S01]  /*eda0*/  IMAD R3, R3, 0x2, R2 ;  /* 0x0000000203037824 */ /* 0x000fe200078e0202 */
[----:B------:R-:W-:Y:S02]  /*edb0*/  SHF.R.U32.HI R10, RZ, 0x10, R11 ;  /* 0x00000010ff0a7819 */ /* 0x000fe4000001160b */
[----:B------:R-:W-:Y:S02]  /*edc0*/  PRMT R71, R71, 0x5410, R12 ;  /* 0x0000541047477816 */ /* 0x000fe4000000000c */
[----:B------:R-:W1:Y:S01]  /*edd0*/  LDS.128 R24, [R3+0x10400] ;  /* 0x0104000003187984 */ /* 0x000e620000000c00 */
[--C-:B------:R-:W-:Y:S02]  /*ede0*/  SHF.R.U64 R28, R14, 0x10, R15.reuse ;  /* 0x000000100e1c7819 */ /* 0x100fe4000000120f */
[----:B0-----:R-:W-:-:S02]  /*edf0*/  SHF.R.U32.HI R29, RZ, 0x10, R15 ;  /* 0x00000010ff1d7819 */ /* 0x001fc4000001160f */
[----:B------:R-:W-:Y:S02]  /*ee00*/  PRMT R70, R70, 0x5410, R21 ;  /* 0x0000541046467816 */ /* 0x000fe40000000015 */
[----:B------:R-:W-:Y:S02]  /*ee10*/  PRMT R67, R67, 0x5410, R8 ;  /* 0x0000541043437816 */ /* 0x000fe40000000008 */
[----:B------:R-:W-:Y:S01]  /*ee20*/  PRMT R28, R20, 0x5432, R28 ;  /* 0x00005432141c7816 */ /* 0x000fe2000000001c */
[----:B------:R-:W-:Y:S01]  /*ee30*/  IMAD.U32 R21, R70, 0x10000, RZ ;  /* 0x0001000046157824 */ /* 0x000fe200078e00ff */
[----:B------:R-:W-:Y:S02]  /*ee40*/  PRMT R29, R20, 0x5410, R29 ;  /* 0x00005410141d7816 */ /* 0x000fe4000000001d */
[----:B------:R-:W-:Y:S02]  /*ee50*/  PRMT R69, R69, 0x5410, R10 ;  /* 0x0000541045457816 */ /* 0x000fe4000000000a */
[----:B------:R-:W-:Y:S01]  /*ee60*/  PRMT R68, R68, 0x5410, R9 ;  /* 0x0000541044447816 */ /* 0x000fe20000000009 */
[C---:B-1----:R-:W-:Y:S01]  /*ee70*/  IMAD.U32 R11, R24.reuse, 0x10000, RZ ;  /* 0x00010000180b7824 */ /* 0x042fe200078e00ff */
[----:B------:R-:W-:Y:S01]  /*ee80*/  LOP3.LUT R12, R24, 0xffff0000, RZ, 0xc0, !PT ;  /* 0xffff0000180c7812 */ /* 0x000fe200078ec0ff */
[C---:B------:R-:W-:Y:S01]  /*ee90*/  IMAD.U32 R13, R25.reuse, 0x10000, RZ ;  /* 0x00010000190d7824 */ /* 0x040fe200078e00ff */
[----:B------:R-:W-:Y:S01]  /*eea0*/  LOP3.LUT R24, R25, 0xffff0000, RZ, 0xc0, !PT ;  /* 0xffff000019187812 */ /* 0x000fe200078ec0ff */
[----:B------:R-:W-:Y:S01]  /*eeb0*/  IMAD.U32 R25, R58, 0x10000, RZ ;  /* 0x000100003a197824 */ /* 0x000fe200078e00ff */
[C---:B------:R-:W-:Y:S01]  /*eec0*/  LOP3.LUT R15, R26.reuse, 0xffff0000, RZ, 0xc0, !PT ;  /* 0xffff00001a0f7812 */ /* 0x040fe200078ec0ff */
[----:B------:R-:W-:Y:S01]  /*eed0*/  IMAD.U32 R14, R26, 0x10000, RZ ;  /* 0x000100001a0e7824 */ /* 0x000fe200078e00ff */
[C---:B------:R-:W-:Y:S01]  /*eee0*/  LOP3.LUT R26, R27.reuse, 0xffff0000, RZ, 0xc0, !PT ;  /* 0xffff00001b1a7812 */ /* 0x040fe200078ec0ff */
[----:B------:R-:W-:-:S02]  /*eef0*/  IMAD.U32 R20, R27, 0x10000, RZ ;  /* 0x000100001b147824 */ /* 0x000fc400078e00ff */
[----:B------:R-:W-:Y:S01]  /*ef00*/  FMUL.FTZ R31, R11, R25 ;  /* 0x000000190b1f7220 */ /* 0x000fe20000410000 */
[----:B------:R-:W-:Y:S02]  /*ef10*/  IMAD.U32 R27, R67, 0x10000, RZ ;  /* 0x00010000431b7824 */ /* 0x000fe400078e00ff */
[----:B------:R-:W-:Y:S01]  /*ef20*/  FMUL.FTZ R33, R11, R21 ;  /* 0x000000150b217220 */ /* 0x000fe20000410000 */
[----:B------:R-:W-:Y:S01]  /*ef30*/  IMAD.U32 R11, R71, 0x10000, RZ ;  /* 0x00010000470b7824 */ /* 0x000fe200078e00ff */
[----:B------:R-:W-:Y:S01]  /*ef40*/  LOP3.LUT R67, R67, 0xffff0000, RZ, 0xc0, !PT ;  /* 0xffff000043437812 */ /* 0x000fe200078ec0ff */
[----:B------:R-:W-:Y:S01]  /*ef50*/  FMUL.FTZ R35, R13, R27 ;  /* 0x0000001b0d237220 */ /* 0x000fe20000410000 */
[----:B------:R-:W-:Y:S01]  /*ef60*/  LOP3.LUT R71, R71, 0xffff0000, RZ, 0xc0, !PT ;  /* 0xffff000047477812 */ /* 0x000fe200078ec0ff */
[----:B----4-:R-:W0:Y:S02]  /*ef70*/  LDS.128 R4, [R32] ;  /* 0x0000000020047984 */ /* 0x010e240000000c00 */
        /* <DEDUP_REMOVED lines=8> */
[-C--:B------:R-:W-:Y:S01]  /*f000*/  FMUL.FTZ R25, R13, R11.reuse ;  /* 0x0000000b0d197220 */ /* 0x080fe20000410000 */
[----:B------:R-:W-:Y:S01]  /*f010*/  FFMA.FTZ R35, R8, R11, -R35 ;  /* 0x0000000b08237223 */ /* 0x000fe20000010823 */
[----:B------:R-:W-:Y:S02]  /*f020*/  IMAD.U32 R10, R7, 0x10000, RZ ;  /* 0x00010000070a7824 */ /* 0x000fe400078e00ff */
[C---:B------:R-:W-:Y:S01]  /*f030*/  FMUL.FTZ R11, R20.reuse, R31 ;  /* 0x0000001f140b7220 */ /* 0x040fe20000410000 */
[----:B------:R-:W-:Y:S01]  /*f040*/  FMUL.FTZ R0, R20, R21 ;  /* 0x0000001514007220 */ /* 0x000fe20000410000 */
[----:B------:R-:W-:Y:S01]  /*f050*/  LOP3.LUT R13, R58, 0xffff0000, RZ, 0xc0, !PT ;  /* 0xffff00003a0d7812 */ /* 0x000fe200078ec0ff */
[----:B------:R-:W-:Y:S01]  /*f060*/  FFMA.FTZ R27, R8, R27, R25 ;  /* 0x0000001b081b7223 */ /* 0x000fe20000010019 */
[----:B------:R-:W-:Y:S01]  /*f070*/  FFMA.FTZ R20, R10, R21, -R11 ;  /* 0x000000150a147223 */ /* 0x000fe2000001080b */
[----:B------:R-:W-:Y:S01]  /*f080*/  LOP3.LUT R11, R70, 0xffff0000, RZ, 0xc0, !PT ;  /* 0xffff0000460b7812 */ /* 0x000fe200078ec0ff */
[----:B------:R-:W-:-:S02]  /*f090*/  IMAD.U32 R8, R68, 0x10000, RZ ;  /* 0x0001000044087824 */ /* 0x000fc400078e00ff */
[----:B------:R-:W-:Y:S01]  /*f0a0*/  FMUL.FTZ R21, R12, R13 ;  /* 0x0000000d0c157220 */ /* 0x000fe20000410000 */
[----:B------:R-:W-:Y:S01]  /*f0b0*/  FFMA.FTZ R31, R10, R31, R0 ;  /* 0x0000001f0a1f7223 */ /* 0x000fe20000010000 */
[----:B------:R-:W-:Y:S02]  /*f0c0*/  IMAD.U32 R0, R28, 0x10000, RZ ;  /* 0x000100001c007824 */ /* 0x000fe400078e00ff */
[-C--:B------:R-:W-:Y:S01]  /*f0d0*/  FMUL.FTZ R25, R12, R11.reuse ;  /* 0x0000000b0c197220 */ /* 0x080fe20000410000 */
[----:B------:R-:W-:Y:S01]  /*f0e0*/  FFMA.FTZ R21, R4, R11, -R21 ;  /* 0x0000000b04157223 */ /* 0x000fe20000010815 */
[----:B------:R-:W-:Y:S01]  /*f0f0*/  FMUL.FTZ R12, R24, R67 ;  /* 0x00000043180c7220 */ /* 0x000fe20000410000 */
[----:B------:R-:W-:Y:S02]  /*f100*/  IMAD.U32 R9, R6, 0x10000, RZ ;  /* 0x0001000006097824 */ /* 0x000fe400078e00ff */
[----:B------:R-:W-:Y:S01]  /*f110*/  FFMA.FTZ R10, R4, R13, R25 ;  /* 0x0000000d040a7223 */ /* 0x000fe20000010019 */
[-C--:B------:R-:W-:Y:S01]  /*f120*/  FMUL.FTZ R24, R24, R71.reuse ;  /* 0x0000004718187220 */ /* 0x080fe20000410000 */
[----:B------:R-:W-:Y:S01]  /*f130*/  FMUL.FTZ R4, R14, R8 ;  /* 0x000000080e047220 */ /* 0x000fe20000410000 */
[----:B------:R-:W-:Y:S01]  /*f140*/  LOP3.LUT R68, R68, 0xffff0000, RZ, 0xc0, !PT ;  /* 0xffff000044447812 */ /* 0x000fe200078ec0ff */
[-C--:B------:R-:W-:Y:S01]  /*f150*/  FMUL.FTZ R14, R14, R0.reuse ;  /* 0x000000000e0e7220 */ /* 0x080fe20000410000 */
[----:B------:R-:W-:Y:S01]  /*f160*/  LOP3.LUT R69, R69, 0xffff0000, RZ, 0xc0, !PT ;  /* 0xffff000045457812 */ /* 0x000fe200078ec0ff */
[C---:B------:R-:W-:Y:S01]  /*f170*/  FFMA.FTZ R12, R5.reuse, R71, -R12 ;  /* 0x00000047050c7223 */ /* 0x040fe2000001080c */
[----:B------:R-:W-:Y:S01]  /*f180*/  LOP3.LUT R28, R28, 0xffff0000, RZ, 0xc0, !PT ;  /* 0xffff00001c1c7812 */ /* 0x000fe200078ec0ff */
[----:B------:R-:W-:Y:S01]  /*f190*/  FFMA.FTZ R24, R5, R67, R24 ;  /* 0x0000004305187223 */ /* 0x000fe20000010018 */
[----:B------:R-:W-:Y:S01]  /*f1a0*/  LOP3.LUT R29, R29, 0xffff0000, RZ, 0xc0, !PT ;  /* 0xffff00001d1d7812 */ /* 0x000fe200078ec0ff */
[----:B------:R-:W-:Y:S01]  /*f1b0*/  FFMA.FTZ R0, R9, R0, -R4 ;  /* 0x0000000009007223 */ /* 0x000fe20000010804 */
[----:B------:R-:W-:Y:S01]  /*f1c0*/  LOP3.LUT R6, R6, 0xffff0000, RZ, 0xc0, !PT ;  /* 0xffff000006067812 */ /* 0x000fe200078ec0ff */
[----:B------:R-:W-:Y:S01]  /*f1d0*/  FMUL.FTZ R5, R15, R68 ;  /* 0x000000440f057220 */ /* 0x000fe20000410000 */
[----:B------:R-:W-:Y:S01]  /*f1e0*/  LOP3.LUT R7, R7, 0xffff0000, RZ, 0xc0, !PT ;  /* 0xffff000007077812 */ /* 0x000fe200078ec0ff */
        /* <DEDUP_REMOVED lines=18> */
.L_x_7883:
[----:B------:R-:W-:Y:S05]  /*f310*/  BSYNC B0 ;  /* 0x0000000000007941 */ /* 0x000fea0003800000 */
.L_x_7855:
        /* <DEDUP_REMOVED lines=8> */
.L_x_7853:
[----:B------:R-:W-:-:S05]  /*f3a0*/  IMAD.U32 R0, RZ, RZ, UR45 ;  /* 0x0000002dff007e24 */ /* 0x000fca000f8e00ff */
[----:B------:R-:W-:-:S13]  /*f3b0*/  ISETP.NE.AND P0, PT, R0, 0x3, PT ;  /* 0x000000030000780c */ /* 0x000fda0003f05270 */
[----:B------:R-:W-:Y:S05]  /*f3c0*/  @!P0 BRA `(.L_x_7900) ;  /* 0x0000000000048947 */ /* 0x000fea0003800000 */
[----:B------:R-:W-:Y:S01]  /*f3d0*/  BPT.TRAP 0x1 ;  /* 0x000000040000795c */ /* 0x000fe20000300000 */
.L_x_7900:
[----:B------:R-:W-:Y:S01]  /*f3e0*/  IMAD R89, R22, 0x8, R2 ;  /* 0x0000000816597824 */ /* 0x000fe200078e0202 */
[----:B------:R-:W-:-:S04]  /*f3f0*/  SHF.L.U32 R0, R186, 0x1f, RZ ;  /* 0x0000001fba007819 */ /* 0x000fc800000006ff */
[----:B------:R0:W0:Y:S01]  /*f400*/  SYNCS.PHASECHK.TRANS64.TRYWAIT P2, [R89+URZ+0x28830], R0 ;  /* 0x02883000590075a7 */ /* 0x000022000804017f */
[----:B------:R-:W-:Y:S05]  /*f410*/  @!P0 BRA `(.L_x_7901) ;  /* 0x0000000000048947 */ /* 0x000fea0003800000 */
[----:B------:R-:W-:Y:S01]  /*f420*/  BPT.TRAP 0x1 ;  /* 0x000000040000795c */ /* 0x000fe20000300000 */
.L_x_7901:
[----:B01--4-:R-:W0:Y:S02]  /*f430*/  S2R R3, SR_TID.X ;  /* 0x0000000000037919 */ /* 0x013e240000002100 */
[----:B0-----:R-:W-:-:S04]  /*f440*/  LOP3.LUT R3, R3, 0x7f, RZ, 0xc0, !PT ;  /* 0x0000007f03037812 */ /* 0x001fc800078ec0ff */
[----:B------:R-:W-:Y:S01]  /*f450*/  ISETP.NE.AND P1, PT, R3, RZ, PT ;  /* 0x000000ff0300720c */ /* 0x000fe20003f25270 */
[----:B------:R-:W-:-:S12]  /*f460*/  @P2 BRA `(.L_x_7902) ;  /* 0x0000000000082947 */ /* 0x000fd80003800000 */
[----:B------:R-:W0:Y:S02]  /*f470*/  SYNCS.PHASECHK.TRANS64.TRYWAIT P2, [R89+URZ+0x28830], R0 ;  /* 0x02883000590075a7 */ /* 0x000e24000804017f */
[----:B0-----:R-:W-:Y:S05]  /*f480*/  @!P2 BRA `(.L_x_7903) ;  /* 0x000001b4008ca947 */ /* 0x001fea0003800000 */
.L_x_7902:
[----:B------:R-:W-:Y:S05]  /*f490*/  WARPSYNC.ALL ;  /* 0x0000000000007948 */ /* 0x000fea0003800000 */
[----:B0-----:R-:W-:Y:S01]  /*f4a0*/  VIADD R0, R2, 0x18400 ;  /* 0x0001840002007836 */ /* 0x001fe20000000000 */
[----:B------:R-:W-:Y:S01]  /*f4b0*/  R2UR UR12, R36 ;  /* 0x00000000240c72ca */ /* 0x000fe200000e0000 */
[----:B--23--:R-:W-:Y:S01]  /*f4c0*/  IMAD.MOV.U32 R7, RZ, RZ, 0x40000040 ;  /* 0x40000040ff077424 */ /* 0x00cfe200078e00ff */
[----:B------:R-:W-:Y:S01]  /*f4d0*/  WARPGROUP.ARRIVE ;  /* 0x00000000000079c5 */ /* 0x000fe20000000000 */
[----:B------:R-:W-:Y:S01]  /*f4e0*/  UMOV UR13, 0x40000040 ;  /* 0x40000040000d7882 */ /* 0x000fe20000000000 */
[----:B------:R-:W-:Y:S01]  /*f4f0*/  SHF.R.U32.HI R0, RZ, 0x4, R0 ;  /* 0x00000004ff007819 */ /* 0x000fe20000011600 */
[----:B------:R-:W-:Y:S01]  /*f500*/  IMAD.MOV.U32 R9, RZ, RZ, 0x40000040 ;  /* 0x40000040ff097424 */ /* 0x000fe200078e00ff */
[----:B------:R-:W-:Y:S01]  /*f510*/  R2UR UR15, R7 ;  /* 0x00000000070f72ca */ /* 0x000fe200000e0000 */
[----:B------:R-:W-:Y:S01]  /*f520*/  UMOV UR9, 0x40000040 ;  /* 0x4000004000097882 */ /* 0x000fe20000000000 */
[----:B------:R-:W-:Y:S01]  /*f530*/  LOP3.LUT R0, R0, 0x3fff, RZ, 0xc0, !PT ;  /* 0x00003fff00007812 */ /* 0x000fe200078ec0ff */
[----:B------:R-:W-:Y:S01]  /*f540*/  UMOV UR5, 0x40000040 ;  /* 0x4000004000057882 */ /* 0x000fe20000000000 */
[----:B------:R-:W-:Y:S01]  /*f550*/  R2UR UR11, R9 ;  /* 0x00000000090b72ca */ /* 0x000fe200000e0000 */
[----:B------:R-:W-:Y:S01]  /*f560*/  IMAD.MOV.U32 R9, RZ, RZ, 0x40000040 ;  /* 0x40000040ff097424 */ /* 0x000fe200078e00ff */
[----:B------:R-:W-:Y:S01]  /*f570*/  LOP3.LUT R5, R0, 0x10000, RZ, 0xfc, !PT ;  /* 0x0001000000057812 */ /* 0x000fe200078efcff */
[----:B------:R-:W-:Y:S01]  /*f580*/  ULOP3.LUT UR12, UR12, 0x10000, URZ, 0xfc, !UPT ;  /* 0x000100000c0c7892 */ /* 0x000fe2000f8efc3f */
[----:B------:R-:W-:Y:S01]  /*f590*/  IMAD.MOV.U32 R7, RZ, RZ, 0x40000040 ;  /* 0x40000040ff077424 */ /* 0x000fe200078e00ff */
[----:B------:R-:W-:Y:S01]  /*f5a0*/  UMOV UR17, 0x40000040 ;  /* 0x4000004000117882 */ /* 0x000fe20000000000 */
[----:B------:R-:W-:Y:S01]  /*f5b0*/  R2UR UR7, R9 ;  /* 0x00000000090772ca */ /* 0x000fe200000e0000 */
[----:B------:R-:W-:Y:S01]  /*f5c0*/  IMAD R6, R22, 0x800, R5 ;  /* 0x0000080016067824 */ /* 0x000fe200078e0205 */
[----:B------:R-:W-:Y:S01]  /*f5d0*/  UIADD3 UR8, UR12, 0x2, URZ ;  /* 0x000000020c087890 */ /* 0x000fe2000fffe03f */
[----:B------:R-:W-:Y:S01]  /*f5e0*/  IMAD.MOV.U32 R9, RZ, RZ, 0x40000040 ;  /* 0x40000040ff097424 */ /* 0x000fe200078e00ff */
[----:B------:R-:W-:Y:S01]  /*f5f0*/  UIADD3 UR4, UR12, 0x4, URZ ;  /* 0x000000040c047890 */ /* 0x000fe2000fffe03f */
[C---:B------:R-:W-:Y:S01]  /*f600*/  VIADD R8, R6.reuse, 0x2 ;  /* 0x0000000206087836 */ /* 0x040fe20000000000 */
[----:B------:R-:W-:Y:S01]  /*f610*/  R2UR UR14, R6 ;  /* 0x00000000060e72ca */ /* 0x000fe200000e0000 */
[----:B------:R-:W-:Y:S01]  /*f620*/  UIADD3 UR16, UR12, 0x6, URZ ;  /* 0x000000060c107890 */ /* 0x000fe2000fffe03f */
[----:B------:R-:W-:Y:S01]  /*f630*/  R2UR UR19, R9 ;  /* 0x00000000091372ca */ /* 0x000fe200000e0000 */
[----:B------:R-:W-:Y:S01]  /*f640*/  IMAD.MOV.U32 R9, RZ, RZ, 0x40000040 ;  /* 0x40000040ff097424 */ /* 0x000fe200078e00ff */
[----:B------:R-:W-:Y:S01]  /*f650*/  R2UR UR10, R8 ;  /* 0x00000000080a72ca */ /* 0x000fe200000e0000 */
[----:B------:R-:W-:Y:S01]  /*f660*/  VIADD R8, R6, 0x4 ;  /* 0x0000000406087836 */ /* 0x000fe20000000000 */
[----:B------:R-:W-:Y:S01]  /*f670*/  UIADD3 UR20, UR12, 0x400, URZ ;  /* 0x000004000c147890 */ /* 0x000fe2000fffe03f */
[----:B------:R-:W-:Y:S01]  /*f680*/  R2UR UR35, R7 ;  /* 0x00000000072372ca */ /* 0x000fe200000e0000 */
[----:B------:R-:W-:Y:S01]  /*f690*/  UMOV UR21, 0x40000040 ;  /* 0x4000004000157882 */ /* 0x000fe20000000000 */
[----:B------:R-:W-:Y:S01]  /*f6a0*/  R2UR UR23, R9 ;  /* 0x00000000091772ca */ /* 0x000fe200000e0000 */
[----:B------:R-:W-:Y:S01]  /*f6b0*/  IMAD.MOV.U32 R9, RZ, RZ, 0x40000040 ;  /* 0x40000040ff097424 */ /* 0x000fe200078e00ff */
[----:B------:R-:W-:Y:S01]  /*f6c0*/  R2UR UR6, R8 ;  /* 0x00000000080672ca */ /* 0x000fe200000e0000 */
[----:B------:R-:W-:Y:S01]  /*f6d0*/  VIADD R8, R6, 0x6 ;  /* 0x0000000606087836 */ /* 0x000fe20000000000 */
[----:B------:R-:W-:Y:S01]  /*f6e0*/  HGMMA.64x128x16.F32.BF16 R24, gdesc[UR12], RZ, !UPT, gsb0 ;  /* 0x01e000000c1879f0 */ /* 0x000fe2000c0018ff */
[----:B------:R-:W-:Y:S01]  /*f6f0*/  UIADD3 UR24, UR12, 0x402, URZ ;  /* 0x000004020c187890 */ /* 0x000fe2000fffe03f */
[----:B------:R-:W-:Y:S01]  /*f700*/  R2UR UR27, R9 ;  /* 0x00000000091b72ca */ /* 0x000fe200000e0000 */
[----:B------:R-:W-:Y:S01]  /*f710*/  UMOV UR25, 0x40000040 ;  /* 0x4000004000197882 */ /* 0x000fe20000000000 */
[----:B------:R-:W-:Y:S01]  /*f720*/  R2UR UR18, R8 ;  /* 0x00000000081272ca */ /* 0x000fe200000e0000 */
[----:B------:R-:W-:Y:S01]  /*f730*/  VIADD R8, R6, 0x400 ;  /* 0x0000040006087836 */ /* 0x000fe20000000000 */
[----:B------:R-:W-:Y:S01]  /*f740*/  UIADD3 UR28, UR12, 0x404, URZ ;  /* 0x000004040c1c7890 */ /* 0x000fe2000fffe03f */
[----:B------:R-:W-:Y:S01]  /*f750*/  IMAD.MOV.U32 R9, RZ, RZ, 0x40000040 ;  /* 0x40000040ff097424 */ /* 0x000fe200078e00ff */
[----:B------:R-:W-:Y:S01]  /*f760*/  UMOV UR29, 0x40000040 ;  /* 0x40000040001d7882 */ /* 0x000fe20000000000 */
[----:B------:R-:W-:Y:S01]  /*f770*/  UIADD3 UR32, UR12, 0x406, URZ ;  /* 0x000004060c207890 */ /* 0x000fe2000fffe03f */
[----:B------:R-:W-:Y:S01]  /*f780*/  R2UR UR22, R8 ;  /* 0x00000000081672ca */ /* 0x000fe200000e0000 */
[----:B------:R-:W-:Y:S01]  /*f790*/  VIADD R8, R6, 0x402 ;  /* 0x0000040206087836 */ /* 0x000fe20000000000 */
[----:B------:R-:W-:Y:S01]  /*f7a0*/  R2UR UR31, R9 ;  /* 0x00000000091f72ca */ /* 0x000fe200000e0000 */
[----:B------:R-:W-:Y:S01]  /*f7b0*/  UMOV UR33, 0x40000040 ;  /* 0x4000004000217882 */ /* 0x000fe20000000000 */
[----:B------:R-:W-:Y:S01]  /*f7c0*/  ULDC UR57, c[0x0][0x9dc] ;  /* 0x0002770000397ab9 */ /* 0x000fe20000000800 */
[----:B------:R-:W-:Y:S01]  /*f7d0*/  @!P1 VIADD R89, R89, 0x28840 ;  /* 0x0002884059599836 */ /* 0x000fe20000000000 */
[----:B------:R-:W-:Y:S01]  /*f7e0*/  R2UR UR26, R8 ;  /* 0x00000000081a72ca */ /* 0x000fe200000e0000 */
[C---:B------:R-:W-:Y:S01]  /*f7f0*/  VIADD R8, R6.reuse, 0x404 ;  /* 0x0000040406087836 */ /* 0x040fe20000000000 */
[----:B------:R-:W-:Y:S01]  /*f800*/  ULOP3.LUT UR57, URZ, UR57, URZ, 0x33, !UPT ;  /* 0x000000393f397292 */ /* 0x000fe2000f8e333f */
[----:B------:R-:W-:Y:S01]  /*f810*/  VIADD R6, R6, 0x406 ;  /* 0x0000040606067836 */ /* 0x000fe20000000000 */
[----:B------:R-:W-:-:S02]  /*f820*/  @!P1 PRMT R89, RZ, 0x654, R89 ;  /* 0x00000654ff599816 */ /* 0x000fc40000000059 */
[----:B------:R-:W-:Y:S02]  /*f830*/  R2UR UR30, R8 ;  /* 0x00000000081e72ca */ /* 0x000fe400000e0000 */
[----:B------:R-:W-:Y:S02]  /*f840*/  R2UR UR34, R6 ;  /* 0x00000000062272ca */ /* 0x000fe400000e0000 */
[----:B------:R-:W0:Y:S02]  /*f850*/  LDC R6, c[0x0][0x448] ;  /* 0x00011200ff067b82 */ /* 0x000e240000000800 */
[----:B0-----:R-:W-:-:S13]  /*f860*/  ISETP.NE.AND P2, PT, R6, 0x1, PT ;  /* 0x000000010600780c */ /* 0x001fda0003f45270 */
[----:B------:R-:W0:Y:S08]  /*f870*/  @P2 LDC R7, c[0x0][0x44c] ;  /* 0x00011300ff072b82 */ /* 0x000e300000000800 */
[----:B------:R-:W1:Y:S01]  /*f880*/  @P2 LDC R9, c[0x0][0x450] ;  /* 0x00011400ff092b82 */ /* 0x000e620000000800 */
[----:B------:R-:W-:Y:S02]  /*f890*/  WARPGROUP.DEPBAR.LE gsb0, 0x0 ;  /* 0x00008000000079c5 */ /* 0x000fe40000010000 */
[----:B------:R-:W-:-:S06]  /*f8a0*/  WARPGROUP.ARRIVE ;  /* 0x00000000000079c5 */ /* 0x000fcc0000000000 */
[----:B------:R-:W-:Y:S03]  /*f8b0*/  HGMMA.64x128x16.F32.BF16 R24, gdesc[UR8], R24, gsb0 ;  /* 0x01e00000081879f0 */ /* 0x000fe60008001818 */
[----:B------:R-:W-:Y:S02]  /*f8c0*/  WARPGROUP.DEPBAR.LE gsb0, 0x0 ;  /* 0x00008000000079c5 */ /* 0x000fe40000010000 */
[----:B------:R-:W-:-:S07]  /*f8d0*/  WARPGROUP.ARRIVE ;  /* 0x00000000000079c5 */ /* 0x000fce0000000000 */
[----:B------:R-:W-:Y:S01]  /*f8e0*/  HGMMA.64x128x16.F32.BF16 R24, gdesc[UR4], R24, gsb0 ;  /* 0x01e00000041879f0 */ /* 0x000fe20008001818 */
[----:B------:R-:W-:Y:S02]  /*f8f0*/  ULDC UR6, c[0x0][0x9d8] ;  /* 0x0002760000067ab9 */ /* 0x000fe40000000800 */
        /* <DEDUP_REMOVED lines=18> */
[----:B------:R-:W-:Y:S02]  /*fa20*/  IMAD.IADD R70, R195, 0x1, R192 ;  /* 0x00000001c3467824 */ /* 0x000fe400078e02c0 */
        /* <DEDUP_REMOVED lines=8> */
[----:B-1----:R-:W-:Y:S01]  /*fab0*/  @P2 SHF.R.U32.HI R70, RZ, R9, R6 ;  /* 0x00000009ff462219 */ /* 0x002fe20000011606 */
[----:B------:R-:W-:Y:S01]  /*fac0*/  IMAD.MOV.U32 R75, RZ, RZ, -0x80 ;  /* 0xffffff80ff4b7424 */ /* 0x000fe200078e00ff */
[----:B------:R-:W0:Y:S01]  /*fad0*/  LDC.64 R6, c[0x0][0x9e0] ;  /* 0x00027800ff067b82 */ /* 0x000e220000000a00 */
[----:B------:R-:W-:Y:S01]  /*fae0*/  FMUL.FTZ R4, R24, UR6 ;  /* 0x0000000618047c20 */ /* 0x000fe20008410000 */
[----:B------:R-:W-:Y:S01]  /*faf0*/  FMUL.FTZ R0, R26, UR6 ;  /* 0x000000061a007c20 */ /* 0x000fe20008410000 */
[----:B------:R-:W1:Y:S01]  /*fb00*/  SHFL.IDX PT, R60, R70, RZ, 0x1c1f ;  /* 0x001c1fff463c7589 */ /* 0x000e6200000e0000 */
        /* <DEDUP_REMOVED lines=15> */
[----:B------:R-:W-:-:S02]  /*fc00*/  IMAD R75, R88, R75, 0x80 ;  /* 0x00000080584b7424 */ /* 0x000fc400078e024b */
        /* <DEDUP_REMOVED lines=38> */
[----:B------:R-:W-:Y:S01]  /*fe70*/  IADD3 R8, -R188, 0x1, R75 ;  /* 0x00000001bc087810 */ /* 0x000fe20007ffe14b */
[----:B------:R-:W2:Y:S01]  /*fe80*/  MUFU.TANH R4, R4 ;  /* 0x0000000400047308 */ /* 0x000ea20000002400 */
[----:B0-----:R-:W-:Y:S01]  /*fe90*/  ISETP.GE.AND P3, PT, R7, 0x1, PT ;  /* 0x000000010700780c */ /* 0x001fe20003f66270 */
[----:B------:R0:W-:Y:S01]  /*fea0*/  @!P1 SYNCS.ARRIVE.TRANS64.RED.A1T0 RZ, [R89+URZ], RZ ;  /* 0x000000ff59ff99a7 */ /* 0x0001e2000810043f */
[----:B------:R-:W-:-:S02]  /*feb0*/  IADD3 R77, -R187, R8, R189 ;  /* 0x00000008bb4d7210 */ /* 0x000fc40007ffe1bd */
[----:B------:R-:W-:Y:S02]  /*fec0*/  IADD3 R76, -R188, R189, R75 ;  /* 0x000000bdbc4c7210 */ /* 0x000fe40007ffe14b */
[----:B------:R-:W-:Y:S01]  /*fed0*/  LEA R72, R88, 0xffffff80, 0x7 ;  /* 0xffffff8058487811 */ /* 0x000fe200078e38ff */
[----:B------:R-:W3:Y:S01]  /*fee0*/  MUFU.TANH R90, R90 ;  /* 0x0000005a005a7308 */ /* 0x000ee20000002400 */
[C---:B------:R-:W-:Y:S02]  /*fef0*/  VIADD R74, R77.reuse, UR57 ;  /* 0x000000394d4a7c36 */ /* 0x040fe40008000000 */
[----:B------:R-:W-:Y:S02]  /*ff00*/  IMAD.IADD R77, R77, 0x1, R6 ;  /* 0x000000014d4d7824 */ /* 0x000fe400078e0206 */
[----:B-1----:R-:W-:-:S03]  /*ff10*/  IMAD.IADD R79, R74, 0x1, R60 ;  /* 0x000000014a4f7824 */ /* 0x002fc600078e023c */
[----:B------:R-:W1:Y:S01]  /*ff20*/  MUFU.TANH R0, R0 ;  /* 0x0000000000007308 */ /* 0x000e620000002400 */
[----:B------:R-:W-:-:S07]  /*ff30*/  VIADDMNMX R78, R60, R77, R76, PT ;  /* 0x0000004d3c4e7246 */ /* 0x000fce000380014c */
        /* <DEDUP_REMOVED lines=73> */
.L_x_7906:
[----:B------:R-:W-:-:S13]  /*103d0*/  ISETP.NE.AND P4, PT, R7, 0x1, PT ;  /* 0x000000010700780c */ /* 0x000fda0003f85270 */
[----:B------:R-:W1:Y:S02]  /*103e0*/  @P4 LDC.64 R8, c[0x0][0x9e8] ;  /* 0x00027a00ff084b82 */ /* 0x000e640000000a00 */
[----:B-1----:R-:W-:-:S05]  /*103f0*/  @P4 IMAD.HI.U32 R8, R59, R8, RZ ;  /* 0x000000083b084227 */ /* 0x002fca00078e00ff */
[----:B------:R-:W-:-:S07]  /*10400*/  @P4 SHF.R.U32.HI R59, RZ, R9, R8 ;  /* 0x00000009ff3b4219 */ /* 0x000fce0000011608 */
.L_x_7907:
[----:B------:R-:W-:Y:S05]  /*10410*/  BSYNC B0 ;  /* 0x0000000000007941 */ /* 0x000fea0003800000 */
.L_x_7905:
[----:B------:R-:W-:-:S04]  /*10420*/  IMAD R59, R59, R7, -R72 ;  /* 0x000000073b3b7224 */ /* 0x000fc800078e0a48 */
[----:B------:R-:W-:-:S05]  /*10430*/  IMAD.IADD R8, R59, 0x1, -R188 ;  /* 0x000000013b087824 */ /* 0x000fca00078e0abc */
[----:B------:R-:W-:Y:S02]  /*10440*/  VIMNMX R79, R79, R8, !PT ;  /* 0x000000084f4f7248 */ /* 0x000fe40007fe0100 */
[----:B------:R-:W-:-:S07]  /*10450*/  VIADDMNMX R78, R8, R7, R78, PT ;  /* 0x00000007084e7246 */ /* 0x000fce000380014e */
.L_x_7904:
[C---:B------:R-:W-:Y:S01]  /*10460*/  ISETP.GE.AND P4, PT, R75.reuse, 0x2, PT ;  /* 0x000000024b00780c */ /* 0x040fe20003f86270 */
[----:B------:R-:W1:Y:S01]  /*10470*/  SHFL.IDX PT, R70, R70, 0x1, 0x1c1f ;  /* 0x003c1f0046467f89 */ /* 0x000e6200000e0000 */
        /* <DEDUP_REMOVED lines=9> */
[----:B0-----:R-:W-:-:S02]  /*10510*/  FSEL R91, R91, -INF , !P5 ;  /* 0xff8000005b5b7808 */ /* 0x001fc40006800000 */
        /* <DEDUP_REMOVED lines=12> */
[----:B------:R-:W-:Y:S02]  /*105e0*/  ISETP.LT.OR P5, PT, R78, 0x12, P5 ;  /* 0x000000124e00780c */ /* 0x000fe40002fa1670 */
        /* <DEDUP_REMOVED lines=90> */
[----:B-----5:R-:W-:Y:S02]  /*10b90*/  P2R R112, PR, RZ, 0x40 ;  /* 0x00000040ff707803 */ /* 0x020fe40000000000 */
        /* <DEDUP_REMOVED lines=10> */
[----:B------:R-:W-:Y:S01]  /*10c40*/  FSEL R48, R65, -INF , !P5 ;  /* 0xff80000041307808 */ /* 0x000fe20006800000 */
[----:B-1----:R-:W-:Y:S01]  /*10c50*/  IMAD.IADD R65, R74, 0x1, R70 ;  /* 0x000000014a417824 */ /* 0x002fe200078e0246 */
        /* <DEDUP_REMOVED lines=16> */
[----:B------:R-:W-:-:S02]  /*10d60*/  VIADDMNMX R66, R70, R77, R76, PT ;  /* 0x0000004d46427246 */ /* 0x000fc4000380014c */
        /* <DEDUP_REMOVED lines=15> */
[----:B------:R-:W-:Y:S01]  /*10e60*/  FSEL R4, R73, -INF , !P6 ;  /* 0xff80000049047808 */ /* 0x000fe20007000000 */
[----:B------:R-:W-:Y:S08]  /*10e70*/  @!P3 BRA `(.L_x_7908) ;  /* 0x000000000050b947 */ /* 0x000ff00003800000 */
        /* <DEDUP_REMOVED lines=11> */
.L_x_7910:
[----:B------:R-:W-:-:S13]  /*10f30*/  ISETP.NE.AND P6, PT, R7, 0x1, PT ;  /* 0x000000010700780c */ /* 0x000fda0003fc5270 */
[----:B------:R-:W0:Y:S02]  /*10f40*/  @P6 LDC.64 R8, c[0x0][0x9e8] ;  /* 0x00027a00ff086b82 */ /* 0x000e240000000a00 */
[----:B0-----:R-:W-:-:S05]  /*10f50*/  @P6 IMAD.HI.U32 R8, R69, R8, RZ ;  /* 0x0000000845086227 */ /* 0x001fca00078e00ff */
[----:B------:R-:W-:-:S07]  /*10f60*/  @P6 SHF.R.U32.HI R69, RZ, R9, R8 ;  /* 0x00000009ff456219 */ /* 0x000fce0000011608 */
.L_x_7911:
[----:B------:R-:W-:Y:S05]  /*10f70*/  BSYNC B0 ;  /* 0x0000000000007941 */ /* 0x000fea0003800000 */
.L_x_7909:
[----:B------:R-:W-:-:S04]  /*10f80*/  IMAD R69, R69, R7, -R72 ;  /* 0x0000000745457224 */ /* 0x000fc800078e0a48 */
[----:B------:R-:W-:-:S05]  /*10f90*/  IMAD.IADD R8, R69, 0x1, -R188 ;  /* 0x0000000145087824 */ /* 0x000fca00078e0abc */
[----:B------:R-:W-:Y:S02]  /*10fa0*/  VIMNMX R65, R65, R8, !PT ;  /* 0x0000000841417248 */ /* 0x000fe40007fe0100 */
[----:B------:R-:W-:-:S07]  /*10fb0*/  VIADDMNMX R66, R8, R7, R66, PT ;  /* 0x0000000708427246 */ /* 0x000fce0003800142 */
.L_x_7908:
[----:B------:R-:W-:Y:S01]  /*10fc0*/  ISETP.GT.AND P4, PT, R65, 0x1, !P4 ;  /* 0x000000014100780c */ /* 0x000fe20006784270 */
[----:B------:R-:W-:Y:S01]  /*10fd0*/  ULDC UR46, c[0x0][0x988] ;  /* 0x00026200002e7ab9 */ /* 0x000fe20000000800 */
[----:B------:R-:W-:Y:S02]  /*10fe0*/  ISETP.NE.AND P6, PT, R117, RZ, PT ;  /* 0x000000ff7500720c */ /* 0x000fe40003fc5270 */
[----:B------:R-:W-:Y:S02]  /*10ff0*/  ISETP.LT.OR P4, PT, R66, 0x2, P4 ;  /* 0x000000024200780c */ /* 0x000fe40002781670 */
[----:B------:R-:W-:Y:S02]  /*11000*/  ISETP.GT.AND P5, PT, R65, 0x78, !P5 ;  /* 0x000000784100780c */ /* 0x000fe40006fa4270 */
[----:B------:R-:W-:Y:S02]  /*11010*/  FSEL R9, R3, -INF , !P4 ;  /* 0xff80000003097808 */ /* 0x000fe40006000000 */
[----:B------:R-:W-:-:S02]  /*11020*/  ISETP.NE.AND P4, PT, R84, RZ, PT ;  /* 0x000000ff5400720c */ /* 0x000fc40003f85270 */
[----:B------:R-:W-:Y:S02]  /*11030*/  ISETP.LT.OR P5, PT, R66, 0x79, P5 ;  /* 0x000000794200780c */ /* 0x000fe40002fa1670 */
[----:B------:R-:W-:Y:S02]  /*11040*/  ISETP.GT.AND P4, PT, R65, 0x8, !P4 ;  /* 0x000000084100780c */ /* 0x000fe40006784270 */
[----:B------:R-:W-:Y:S02]  /*11050*/  FSEL R28, R28, -INF , !P5 ;  /* 0xff8000001c1c7808 */ /* 0x000fe40006800000 */
[----:B------:R-:W-:-:S04]  /*11060*/  ISETP.LT.OR P4, PT, R66, 0x9, P4 ;  /* 0x000000094200780c */ /* 0x000fc80002781670 */
[----:B------:R-:W-:Y:S02]  /*11070*/  FSEL R3, R10, -INF , !P4 ;  /* 0xff8000000a037808 */ /* 0x000fe40006000000 */
[----:B------:R-:W-:Y:S02]  /*11080*/  ISETP.NE.AND P4, PT, R83, RZ, PT ;  /* 0x000000ff5300720c */ /* 0x000fe40003f85270 */
[----:B------:R-:W-:Y:S02]  /*11090*/  FMNMX.FTZ R10, R67, R90, !PT ;  /* 0x0000005a430a7209 */ /* 0x000fe40007810000 */
[----:B------:R-:W-:-:S04]  /*110a0*/  ISETP.GT.AND P4, PT, R65, 0x9, !P4 ;  /* 0x000000094100780c */ /* 0x000fc80006784270 */
[----:B------:R-:W-:-:S04]  /*110b0*/  ISETP.LT.OR P4, PT, R66, 0xa, P4 ;  /* 0x0000000a4200780c */ /* 0x000fc80002781670 */
        /* <DEDUP_REMOVED lines=22> */
[----:B------:R-:W-:Y:S02]  /*11220*/  ISETP.GT.AND P4, PT, R65, 0x19, !P6 ;  /* 0x000000194100780c */ /* 0x000fe40007784270 */
[----:B------:R-:W-:-:S02]  /*11230*/  ISETP.NE.AND P6, PT, R118, RZ, PT ;  /* 0x000000ff7600720c */ /* 0x000fc40003fc5270 */
        /* <DEDUP_REMOVED lines=49> */
[----:B------:R-:W-:-:S03]  /*11550*/  ISETP.LT.OR P4, PT, R66, 0x39, P4 ;  /* 0x000000394200780c */ /* 0x000fc60002781670 */
[----:B------:R-:W0:Y:S01]  /*11560*/  SHFL.BFLY PT, R10, R11, 0x2, 0x1f ;  /* 0x0c401f000b0a7f89 */ /* 0x000e2200000e0000 */
[----:B------:R-:W-:Y:S02]  /*11570*/  FSEL R31, R31, -INF , !P4 ;  /* 0xff8000001f1f7808 */ /* 0x000fe40006000000 */
[----:B------:R-:W-:-:S04]  /*11580*/  ISETP.NE.AND P4, PT, R104, RZ, PT ;  /* 0x000000ff6800720c */ /* 0x000fc80003f85270 */
[----:B------:R-:W-:-:S04]  /*11590*/  ISETP.GT.AND P4, PT, R65, 0x39, !P4 ;  /* 0x000000394100780c */ /* 0x000fc80006784270 */
[----:B------:R-:W-:-:S04]  /*115a0*/  ISETP.LT.OR P4, PT, R66, 0x3a, P4 ;  /* 0x0000003a4200780c */ /* 0x000fc80002781670 */
[----:B------:R-:W-:Y:S02]  /*115b0*/  FSEL R30, R30, -INF , !P4 ;  /* 0xff8000001e1e7808 */ /* 0x000fe40006000000 */
[----:B------:R-:W-:-:S04]  /*115c0*/  ISETP.NE.AND P4, PT, R105, RZ, PT ;  /* 0x000000ff6900720c */ /* 0x000fc80003f85270 */
[----:B------:R-:W-:Y:S02]  /*115d0*/  ISETP.GT.AND P4, PT, R65, 0x40, !P4 ;  /* 0x000000404100780c */ /* 0x000fe40006784270 */
[----:B0-----:R-:W-:Y:S02]  /*115e0*/  FMNMX.FTZ R69, R11, R10, !PT ;  /* 0x0000000a0b457209 */ /* 0x001fe40007810000 */
[----:B------:R-:W-:-:S03]  /*115f0*/  ISETP.LT.OR P4, PT, R66, 0x41, P4 ;  /* 0x000000414200780c */ /* 0x000fc60002781670 */
[----:B------:R-:W0:Y:S01]  /*11600*/  SHFL.BFLY PT, R10, R69, 0x1, 0x1f ;  /* 0x0c201f00450a7f89 */ /* 0x000e2200000e0000 */
        /* <DEDUP_REMOVED lines=8> */
[----:B0-----:R-:W-:Y:S02]  /*11690*/  FMNMX.FTZ R10, R69, R10, !PT ;  /* 0x0000000a450a7209 */ /* 0x001fe40007810000 */
[----:B------:R-:W-:-:S02]  /*116a0*/  FSEL R35, R35, -INF , !P4 ;  /* 0xff80000023237808 */ /* 0x000fc40006000000 */
[----:B------:R-:W-:Y:S01]  /*116b0*/  ISETP.NE.AND P4, PT, R107, RZ, PT ;  /* 0x000000ff6b00720c */ /* 0x000fe20003f85270 */
[----:B------:R-:W-:-:S03]  /*116c0*/  FMUL.FTZ R75, R10, UR46 ;  /* 0x0000002e0a4b7c20 */ /* 0x000fc60008410000 */
        /* <DEDUP_REMOVED lines=54> */
[----:B------:R-:W-:Y:S01]  /*11a30*/  ISETP.GT.AND P4, PT, R65, 0x79, !P6 ;  /* 0x000000794100780c */ /* 0x000fe20007784270 */
[--C-:B------:R-:W-:Y:S01]  /*11a40*/  FFMA.FTZ R182, R91, UR46, -R75.reuse ;  /* 0x0000002e5bb67c23 */ /* 0x100fe2000801084b */
[----:B------:R-:W-:Y:S01]  /*11a50*/  FMNMX.FTZ R68, R0, R9, !PT ;  /* 0x0000000900447209 */ /* 0x000fe20007810000 */
[----:B------:R-:W-:Y:S01]  /*11a60*/  MUFU.EX2 R180, R180 ;  /* 0x000000b400b47308 */ /* 0x000fe20000000800 */
[----:B------:R-:W-:Y:S01]  /*11a70*/  ISETP.LT.OR P4, PT, R66, 0x7a, P4 ;  /* 0x0000007a4200780c */ /* 0x000fe20002781670 */
        /* <DEDUP_REMOVED lines=23> */
[--C-:B------:R-:W-:Y:S01]  /*11bf0*/  FFMA.FTZ R160, R54, UR46, -R75.reuse ;  /* 0x0000002e36a07c23 */ /* 0x100fe2000801084b */
        /* <DEDUP_REMOVED lines=10> */
[----:B------:R-:W-:Y:S01]  /*11ca0*/  FFMA.FTZ R51, R58, UR46, -R75 ;  /* 0x0000002e3a337c23 */ /* 0x000fe2000801084b */
[----:B------:R-:W4:Y:S01]  /*11cb0*/  @P2 LDC R50, c[0x0][0x450] ;  /* 0x00011400ff322b82 */ /* 0x000f220000000800 */
[----:B------:R-:W-:Y:S01]  /*11cc0*/  IMAD.MOV.U32 R48, RZ, RZ, R192 ;  /* 0x000000ffff307224 */ /* 0x000fe200078e00c0 */
        /* <DEDUP_REMOVED lines=28> */
[----:B------:R-:W-:Y:S01]  /*11e90*/  MUFU.EX2 R170, R170 ;  /* 0x000000aa00aa7308 */ /* 0x000fe20000000800 */
[----:B------:R-:W-:Y:S01]  /*11ea0*/  FSEL R60, R29, -INF , !P4 ;  /* 0xff8000001d3c7808 */ /* 0x000fe20006000000 */
[--C-:B------:R-:W-:Y:S01]  /*11eb0*/  FFMA.FTZ R29, R53, UR46, -R75.reuse ;  /* 0x0000002e351d7c23 */ /* 0x100fe2000801084b */
[----:B------:R-:W-:Y:S01]  /*11ec0*/  FMNMX.FTZ R11, R28, R11, !PT ;  /* 0x0000000b1c0b7209 */ /* 0x000fe20007810000 */
[--C-:B------:R-:W-:Y:S01]  /*11ed0*/  FFMA.FTZ R53, R55, UR46, -R75.reuse ;  /* 0x0000002e37357c23 */ /* 0x100fe2000801084b */
[--C-:B------:R-:W-:Y:S01]  /*11ee0*/  FFMA.FTZ R55, R57, UR46, -R75.reuse ;  /* 0x0000002e39377c23 */ /* 0x100fe2000801084b */
[----:B------:R-:W-:Y:S01]  /*11ef0*/  FFMA.FTZ R57, R4, UR46, -R75 ;  /* 0x0000002e04397c23 */ /* 0x000fe2000801084b */
        /* <DEDUP_REMOVED lines=19> */
[----:B------:R-:W-:Y:S01]  /*12030*/  FFMA.FTZ R183, R3, UR46, -R65 ;  /* 0x0000002e03b77c23 */ /* 0x000fe20008010841 */
[----:B------:R-:W-:Y:S01]  /*12040*/  FADD.FTZ R3, R180, R67 ;  /* 0x00000043b4037221 */ /* 0x000fe20000010000 */
[--C-:B------:R-:W-:Y:S01]  /*12050*/  FFMA.FTZ R8, R8, UR46, -R65.reuse ;  /* 0x0000002e08087c23 */ /* 0x100fe20008010841 */
[----:B------:R-:W-:Y:S01]  /*12060*/  FFMA.FTZ R177, R12, UR46, -R65 ;  /* 0x0000002e0cb17c23 */ /* 0x000fe20008010841 */
[----:B------:R-:W-:Y:S01]  /*12070*/  MUFU.EX2 R181, R181 ;  /* 0x000000b500b57308 */ /* 0x000fe20000000800 */
[----:B-1----:R-:W-:Y:S01]  /*12080*/  FADD.FTZ R4, R182, R3 ;  /* 0x00000003b6047221 */ /* 0x002fe20000010000 */
[--C-:B------:R-:W-:Y:S01]  /*12090*/  FFMA.FTZ R12, R13, UR46, -R65.reuse ;  /* 0x0000002e0d0c7c23 */ /* 0x100fe20008010841 */
[--C-:B------:R-:W-:Y:S01]  /*120a0*/  FFMA.FTZ R179, R14, UR46, -R65.reuse ;  /* 0x0000002e0eb37c23 */ /* 0x100fe20008010841 */
[--C-:B------:R-:W-:Y:S01]  /*120b0*/  FFMA.FTZ R14, R15, UR46, -R65.reuse ;  /* 0x0000002e0f0e7c23 */ /* 0x100fe20008010841 */
[----:B--2---:R-:W-:Y:S01]  /*120c0*/  FADD.FTZ R3, R69, R4 ;  /* 0x0000000445037221 */ /* 0x004fe20000010000 */
[--C-:B------:R-:W-:Y:S01]  /*120d0*/  FFMA.FTZ R173, R21, UR46, -R65.reuse ;  /* 0x0000002e15ad7c23 */ /* 0x100fe20008010841 */
[----:B------:R-:W-:Y:S01]  /*120e0*/  FFMA.FTZ R20, R20, UR46, -R65 ;  /* 0x0000002e14147c23 */ /* 0x000fe20008010841 */
[----:B------:R-:W0:Y:S01]  /*120f0*/  MUFU.EX2 R0, R0 ;  /* 0x0000000000007308 */ /* 0x000e220000000800 */
[----:B---3--:R-:W-:Y:S01]  /*12100*/  FADD.FTZ R4, R176, R3 ;  /* 0x00000003b0047221 */ /* 0x008fe20000010000 */
[--C-:B------:R-:W-:Y:S01]  /*12110*/  FFMA.FTZ R175, R25, UR46, -R65.reuse ;  /* 0x0000002e19af7c23 */ /* 0x100fe20008010841 */
[--C-:B------:R-:W-:Y:S01]  /*12120*/  FFMA.FTZ R24, R24, UR46, -R65.reuse ;  /* 0x0000002e18187c23 */ /* 0x100fe20008010841 */
[--C-:B------:R-:W-:Y:S01]  /*12130*/  FFMA.FTZ R169, R27, UR46, -R65.reuse ;  /* 0x0000002e1ba97c23 */ /* 0x100fe20008010841 */
[----:B-----5:R-:W-:Y:S01]  /*12140*/  FADD.FTZ R3, R71, R4 ;  /* 0x0000000447037221 */ /* 0x020fe20000010000 */
        /* <DEDUP_REMOVED lines=28> */
[----:B------:R-:W-:Y:S01]  /*12310*/  FADD.FTZ R46, R168, R9 ;  /* 0x00000009a82e7221 */ /* 0x000fe20000010000 */
[----:B------:R-:W2:Y:S01]  /*12320*/  @P2 LDC R13, c[0x0][0x44c] ;  /* 0x00011300ff0d2b82 */ /* 0x000ea20000000800 */
[--C-:B------:R-:W-:Y:S01]  /*12330*/  FFMA.FTZ R44, R44, UR46, -R65.reuse ;  /* 0x0000002e2c2c7c23 */ /* 0x100fe20008010841 */
[--C-:B------:R-:W-:Y:S01]  /*12340*/  FFMA.FTZ R45, R45, UR46, -R65.reuse ;  /* 0x0000002e2d2d7c23 */ /* 0x100fe20008010841 */
[----:B------:R-:W-:Y:S01]  /*12350*/  FADD.FTZ R9, R59, R46 ;  /* 0x0000002e3b097221 */ /* 0x000fe20000010000 */
[----:B------:R-:W-:Y:S01]  /*12360*/  FFMA.FTZ R28, R28, UR46, -R65 ;  /* 0x0000002e1c1c7c23 */ /* 0x000fe20008010841 */
[----:B------:R-:W3:Y:S01]  /*12370*/  MUFU.EX2 R179, R179 ;  /* 0x000000b300b37308 */ /* 0x000ee20000000800 */
[----:B0-----:R-:W-:Y:S01]  /*12380*/  FADD.FTZ R3, R177, R4 ;  /* 0x00000004b1037221 */ /* 0x001fe20000010000 */
[----:B------:R-:W-:Y:S01]  /*12390*/  FADD.FTZ R46, R170, R9 ;  /* 0x00000009aa2e7221 */ /* 0x000fe20000010000 */
[----:B------:R-:W-:Y:S01]  /*123a0*/  FFMA.FTZ R60, R60, UR46, -R65 ;  /* 0x0000002e3c3c7c23 */ /* 0x000fe20008010841 */
[----:B------:R-:W-:-:S02]  /*123b0*/  F2FP.BF16.F32.PACK_AB R181, R0, R181 ;  /* 0x000000b500b5723e */ /* 0x000fc400000010ff */
[----:B------:R-:W-:Y:S01]  /*123c0*/  FADD.FTZ R9, R61, R46 ;  /* 0x0000002e3d097221 */ /* 0x000fe20000010000 */
[----:B------:R-:W-:Y:S01]  /*123d0*/  F2FP.BF16.F32.PACK_AB R180, R67, R180 ;  /* 0x000000b443b4723e */ /* 0x000fe200000010ff */
[----:B------:R-:W0:Y:S01]  /*123e0*/  MUFU.EX2 R14, R14 ;  /* 0x0000000e000e7308 */ /* 0x000e220000000800 */
[----:B-1----:R-:W-:Y:S01]  /*123f0*/  FADD.FTZ R4, R12, R3 ;  /* 0x000000030c047221 */ /* 0x002fe20000010000 */
[----:B------:R-:W-:Y:S01]  /*12400*/  FADD.FTZ R46, R164, R9 ;  /* 0x00000009a42e7221 */ /* 0x000fe20000010000 */
[----:B------:R-:W-:Y:S02]  /*12410*/  F2FP.BF16.F32.PACK_AB R182, R69, R182 ;  /* 0x000000b645b6723e */ /* 0x000fe400000010ff */
[----:B------:R-:W-:Y:S01]  /*12420*/  F2FP.BF16.F32.PACK_AB R176, R71, R176 ;  /* 0x000000b047b0723e */ /* 0x000fe200000010ff */
[----:B------:R-:W-:Y:S01]  /*12430*/  FADD.FTZ R9, R63, R46 ;  /* 0x0000002e3f097221 */ /* 0x000fe20000010000 */
[----:B------:R-:W-:Y:S01]  /*12440*/  F2FP.BF16.F32.PACK_AB R178, R73, R178 ;  /* 0x000000b249b2723e */ /* 0x000fe200000010ff */
[----:B------:R-:W1:Y:S01]  /*12450*/  MUFU.EX2 R173, R173 ;  /* 0x000000ad00ad7308 */ /* 0x000e620000000800 */
[----:B---3--:R-:W-:Y:S01]  /*12460*/  FADD.FTZ R3, R179, R4 ;  /* 0x00000004b3037221 */ /* 0x008fe20000010000 */
[----:B------:R-:W-:Y:S01]  /*12470*/  FADD.FTZ R46, R166, R9 ;  /* 0x00000009a62e7221 */ /* 0x000fe20000010000 */
[----:B--2---:R-:W-:Y:S01]  /*12480*/  @P2 IMAD.HI.U32 R13, R192, R13, RZ ;  /* 0x0000000dc00d2227 */ /* 0x004fe200078e00ff */
[----:B------:R-:W-:-:S03]  /*12490*/  F2FP.BF16.F32.PACK_AB R172, R77, R172 ;  /* 0x000000ac4dac723e */ /* 0x000fc600000010ff */
[----:B------:R-:W-:Y:S01]  /*124a0*/  FADD.FTZ R9, R29, R46 ;  /* 0x0000002e1d097221 */ /* 0x000fe20000010000 */
[----:B------:R-:W-:Y:S01]  /*124b0*/  F2FP.BF16.F32.PACK_AB R174, R79, R174 ;  /* 0x000000ae4fae723e */ /* 0x000fe200000010ff */
[----:B------:R-:W2:Y:S01]  /*124c0*/  MUFU.EX2 R20, R20 ;  /* 0x0000001400147308 */ /* 0x000ea20000000800 */
[----:B0-----:R-:W-:Y:S01]  /*124d0*/  FADD.FTZ R4, R14, R3 ;  /* 0x000000030e047221 */ /* 0x001fe20000010000 */
[----:B------:R-:W-:Y:S01]  /*124e0*/  FADD.FTZ R46, R160, R9 ;  /* 0x00000009a02e7221 */ /* 0x000fe20000010000 */
[----:B----4-:R-:W-:Y:S02]  /*124f0*/  @P2 SHF.R.U32.HI R48, RZ, R50, R13 ;  /* 0x00000032ff302219 */ /* 0x010fe4000001160d */
[----:B------:R-:W-:Y:S01]  /*12500*/  F2FP.BF16.F32.PACK_AB R168, R59, R168 ;  /* 0x000000a83ba8723e */ /* 0x000fe200000010ff */
[----:B------:R-:W-:Y:S01]  /*12510*/  FADD.FTZ R9, R53, R46 ;  /* 0x0000002e35097221 */ /* 0x000fe20000010000 */
[----:B------:R-:W-:Y:S01]  /*12520*/  F2FP.BF16.F32.PACK_AB R170, R61, R170 ;  /* 0x000000aa3daa723e */ /* 0x000fe200000010ff */
[----:B------:R-:W0:Y:S01]  /*12530*/  MUFU.EX2 R175, R175 ;  /* 0x000000af00af7308 */ /* 0x000e220000000800 */
[----:B-1----:R-:W-:Y:S01]  /*12540*/  FADD.FTZ R3, R173, R4 ;  /* 0x00000004ad037221 */ /* 0x002fe20000010000 */
[----:B------:R-:W-:Y:S01]  /*12550*/  FADD.FTZ R46, R162, R9 ;  /* 0x00000009a22e7221 */ /* 0x000fe20000010000 */
[----:B------:R-:W-:Y:S01]  /*12560*/  IMAD.IADD R127, R127, 0x1, R48 ;  /* 0x000000017f7f7824 */ /* 0x000fe200078e0230 */
[----:B------:R-:W-:-:S02]  /*12570*/  F2FP.BF16.F32.PACK_AB R164, R63, R164 ;  /* 0x000000a43fa4723e */ /* 0x000fc400000010ff */
[----:B------:R-:W-:Y:S01]  /*12580*/  FADD.FTZ R9, R55, R46 ;  /* 0x0000002e37097221 */ /* 0x000fe20000010000 */
[----:B------:R-:W-:Y:S01]  /*12590*/  F2FP.BF16.F32.PACK_AB R166, R29, R166 ;  /* 0x000000a61da6723e */ /* 0x000fe200000010ff */
[----:B------:R-:W1:Y:S01]  /*125a0*/  MUFU.EX2 R24, R24 ;  /* 0x0000001800187308 */ /* 0x000e620000000800 */
[----:B--2---:R-:W-:Y:S01]  /*125b0*/  FADD.FTZ R4, R20, R3 ;  /* 0x0000000314047221 */ /* 0x004fe20000010000 */
[----:B------:R-:W-:Y:S01]  /*125c0*/  F2FP.BF16.F32.PACK_AB R160, R53, R160 ;  /* 0x000000a035a0723e */ /* 0x000fe200000010ff */
[----:B------:R-:W-:Y:S01]  /*125d0*/  IMAD.IADD R6, R127, 0x1, R6 ;  /* 0x000000017f067824 */ /* 0x000fe200078e0206 */
[----:B------:R-:W-:Y:S02]  /*125e0*/  F2FP.BF16.F32.PACK_AB R162, R55, R162 ;  /* 0x000000a237a2723e */ /* 0x000fe400000010ff */
[----:B------:R-:W-:Y:S02]  /*125f0*/  F2FP.BF16.F32.PACK_AB R183, R8, R183 ;  /* 0x000000b708b7723e */ /* 0x000fe400000010ff */
        /* <DEDUP_REMOVED lines=69> */
[----:B--2---:R-:W-:Y:S01]  /*12a50*/  FADD.FTZ R0, R28, R3 ;  /* 0x000000031c007221 */ /* 0x004fe20000010000 */
[----:B------:R-:W-:-:S06]  /*12a60*/  VIADD R3, R88, 0xfffffffe ;  /* 0xfffffffe58037836 */ /* 0x000fcc0000000000 */
[----:B------:R-:W2:Y:S01]  /*12a70*/  MUFU.EX2 R57, R57 ;  /* 0x0000003900397308 */ /* 0x000ea20000000800 */
[----:B0-----:R-:W-:Y:S01]  /*12a80*/  FADD.FTZ R4, R154, R9 ;  /* 0x000000099a047221 */ /* 0x001fe20000010000 */
[C---:B-1----:R-:W-:Y:S01]  /*12a90*/  FADD.FTZ R0, R155.reuse, R0 ;  /* 0x000000009b007221 */ /* 0x042fe20000010000 */
[----:B------:R-:W-:Y:S02]  /*12aa0*/  F2FP.BF16.F32.PACK_AB R155, R155, R28 ;  /* 0x0000001c9b9b723e */ /* 0x000fe400000010ff */
[C---:B--2---:R-:W-:Y:S01]  /*12ab0*/  FADD.FTZ R4, R57.reuse, R4 ;  /* 0x0000000439047221 */ /* 0x044fe20000010000 */
        /* <DEDUP_REMOVED lines=13> */
.L_x_7914:
[----:B------:R-:W-:-:S13]  /*12b90*/  ISETP.NE.AND P4, PT, R7, 0x1, PT ;  /* 0x000000010700780c */ /* 0x000fda0003f85270 */
[----:B------:R-:W0:Y:S02]  /*12ba0*/  @P4 LDC.64 R12, c[0x0][0x9e8] ;  /* 0x00027a00ff0c4b82 */ /* 0x000e240000000a00 */
[----:B0-----:R-:W-:-:S05]  /*12bb0*/  @P4 IMAD.HI.U32 R12, R8, R12, RZ ;  /* 0x0000000c080c4227 */ /* 0x001fca00078e00ff */
[----:B------:R-:W-:-:S07]  /*12bc0*/  @P4 SHF.R.U32.HI R8, RZ, R13, R12 ;  /* 0x0000000dff084219 */ /* 0x000fce000001160c */
.L_x_7915:
[----:B------:R-:W-:Y:S05]  /*12bd0*/  BSYNC B0 ;  /* 0x0000000000007941 */ /* 0x000fea0003800000 */
.L_x_7913:
[----:B------:R-:W-:-:S05]  /*12be0*/  IMAD R7, R8, R7, R7 ;  /* 0x0000000708077224 */ /* 0x000fca00078e0207 */
[----:B------:R-:W-:-:S07]  /*12bf0*/  VIMNMX R6, R6, R7, PT ;  /* 0x0000000706067248 */ /* 0x000fce0003fe0100 */
.L_x_7912:
[----:B------:R-:W-:Y:S01]  /*12c00*/  SHF.R.S32.HI R7, RZ, 0x1f, R6 ;  /* 0x0000001fff077819 */ /* 0x000fe20000011406 */
[----:B------:R-:W-:Y:S01]  /*12c10*/  ULDC UR51, c[0x0][0x9e4] ;  /* 0x0002790000337ab9 */ /* 0x000fe20000000800 */
[----:B------:R-:W-:Y:S01]  /*12c20*/  ULDC UR48, c[0x0][0x9e4] ;  /* 0x0002790000307ab9 */ /* 0x000fe20000000800 */
[----:B------:R-:W-:Y:S01]  /*12c30*/  ULDC UR53, c[0x0][0x9d8] ;  /* 0x0002760000357ab9 */ /* 0x000fe20000000800 */
[----:B------:R-:W-:Y:S01]  /*12c40*/  LEA.HI R7, R7, R6, RZ, 0x7 ;  /* 0x0000000607077211 */ /* 0x000fe200078f38ff */
[----:B------:R-:W-:Y:S01]  /*12c50*/  ULDC UR56, c[0x0][0x9d8] ;  /* 0x0002760000387ab9 */ /* 0x000fe20000000800 */
[----:B------:R-:W-:Y:S01]  /*12c60*/  ULDC UR54, c[0x0][0x9d8] ;  /* 0x0002760000367ab9 */ /* 0x000fe20000000800 */
[----:B------:R-:W-:Y:S01]  /*12c70*/  ULDC UR47, c[0x0][0x988] ;  /* 0x00026200002f7ab9 */ /* 0x000fe20000000800 */
[----:B------:R-:W-:Y:S01]  /*12c80*/  SHF.R.S32.HI R7, RZ, 0x7, R7 ;  /* 0x00000007ff077819 */ /* 0x000fe20000011407 */
[----:B------:R-:W-:Y:S01]  /*12c90*/  ULDC UR50, c[0x0][0x988] ;  /* 0x0002620000327ab9 */ /* 0x000fe20000000800 */
[----:B------:R-:W-:Y:S01]  /*12ca0*/  ULDC UR49, c[0x0][0x988] ;  /* 0x0002620000317ab9 */ /* 0x000fe20000000800 */
[----:B------:R-:W-:Y:S01]  /*12cb0*/  ULDC UR55, c[0x0][0x9e0] ;  /* 0x0002780000377ab9 */ /* 0x000fe20000000800 */
[----:B------:R-:W-:Y:S01]  /*12cc0*/  VIMNMX R12, R194, R7, !PT ;  /* 0x00000007c20c7248 */ /* 0x000fe20007fe0100 */
[----:B------:R-:W-:Y:S01]  /*12cd0*/  ULDC UR52, c[0x0][0x9e0] ;  /* 0x0002780000347ab9 */ /* 0x000fe20000000800 */
[----:B------:R-:W-:-:S02]  /*12ce0*/  CS2R R150, SRZ ;  /* 0x0000000000967805 */ /* 0x000fc4000001ff00 */
[----:B------:R-:W-:Y:S02]  /*12cf0*/  CS2R R148, SRZ ;  /* 0x0000000000947805 */ /* 0x000fe4000001ff00 */
[----:B------:R-:W-:Y:S02]  /*12d00*/  ISETP.GE.AND P4, PT, R3, R12, PT ;  /* 0x0000000c0300720c */ /* 0x000fe40003f86270 */
        /* <DEDUP_REMOVED lines=31> */
[----:B------:R-:W-:-:S07]  /*12f00*/  IMAD.MOV.U32 R151, RZ, RZ, RZ ;  /* 0x000000ffff977224 */ /* 0x000fce00078e00ff */
.L_x_7934:
[----:B------:R-:W-:Y:S01]  /*12f10*/  VIADD R13, R22, 0x1 ;  /* 0x00000001160d7836 */ /* 0x000fe20000000000 */
[----:B------:R-:W-:Y:S05]  /*12f20*/  YIELD ;  /* 0x0000000000007946 */ /* 0x000fea0003800000 */
[----:B------:R-:W-:-:S04]  /*12f30*/  ISETP.NE.AND P4, PT, R13, 0x2, PT ;  /* 0x000000020d00780c */ /* 0x000fc80003f85270 */
[----:B------:R-:W-:Y:S02]  /*12f40*/  SEL R7, RZ, 0x1, P4 ;  /* 0x00000001ff077807 */ /* 0x000fe40002000000 */
[----:B------:R-:W-:Y:S02]  /*12f50*/  SEL R13, R13, RZ, P4 ;  /* 0x000000ff0d0d7207 */ /* 0x000fe40002000000 */
[----:B------:R-:W-:Y:S02]  /*12f60*/  ISETP.NE.AND P4, PT, R193, RZ, PT ;  /* 0x000000ffc100720c */ /* 0x000fe40003f85270 */
[----:B------:R-:W-:-:S11]  /*12f70*/  LOP3.LUT R14, R186, R7, RZ, 0x3c, !PT ;  /* 0x00000007ba0e7212 */ /* 0x000fd600078e3cff */
[----:B------:R-:W-:Y:S05]  /*12f80*/  @P4 BRA `(.L_x_7917) ;  /* 0x0000000000304947 */ /* 0x000fea0003800000 */
[----:B------:R-:W-:Y:S05]  /*12f90*/  @!P0 BRA `(.L_x_7918) ;  /* 0x0000000000048947 */ /* 0x000fea0003800000 */
[----:B------:R-:W-:Y:S01]  /*12fa0*/  BPT.TRAP 0x1 ;  /* 0x000000040000795c */ /* 0x000fe20000300000 */
.L_x_7918:
[----:B------:R-:W-:Y:S01]  /*12fb0*/  IMAD R7, R13, 0x8, R2 ;  /* 0x000000080d077824 */ /* 0x000fe200078e0202 */
[----:B------:R-:W-:-:S04]  /*12fc0*/  SHF.L.U32 R6, R14, 0x1f, RZ ;  /* 0x0000001f0e067819 */ /* 0x000fc800000006ff */
[----:B------:R0:W1:Y:S01]  /*12fd0*/  SYNCS.PHASECHK.TRANS64.TRYWAIT P5, [R7+URZ+0x28830], R6 ;  /* 0x02883006070075a7 */ /* 0x00006200080a017f */
[----:B------:R-:W-:Y:S05]  /*12fe0*/  @!P0 BRA `(.L_x_7919) ;  /* 0x0000000000048947 */ /* 0x000fea0003800000 */
[----:B------:R-:W-:Y:S01]  /*12ff0*/  BPT.TRAP 0x1 ;  /* 0x000000040000795c */ /* 0x000fe20000300000 */
.L_x_7919:
[----:B------:R-:W-:Y:S04]  /*13000*/  BSSY B0, `(.L_x_7917) ;  /* 0x0000004000007945 */ /* 0x000fe80003800000 */
[----:B-1----:R-:W-:Y:S05]  /*13010*/  @P5 BRA `(.L_x_7920) ;  /* 0x0000000000085947 */ /* 0x002fea0003800000 */
[----:B------:R-:W1:Y:S02]  /*13020*/  SYNCS.PHASECHK.TRANS64.TRYWAIT P5, [R7+URZ+0x28830], R6 ;  /* 0x02883006070075a7 */ /* 0x000e6400080a017f */
[----:B-1----:R-:W-:Y:S05]  /*13030*/  @!P5 BRA `(.L_x_7921) ;  /* 0x0000017800b4d947 */ /* 0x002fea0003800000 */
.L_x_7920:
[----:B------:R-:W-:Y:S05]  /*13040*/  BSYNC B0 ;  /* 0x0000000000007941 */ /* 0x000fea0003800000 */
.L_x_7917:
[----:B------:R-:W2:Y:S01]  /*13050*/  S2R R8, SR_TID.X ;  /* 0x0000000000087919 */ /* 0x000ea20000002100 */
[----:B------:R-:W-:Y:S05]  /*13060*/  WARPSYNC.ALL ;  /* 0x0000000000007948 */ /* 0x000fea0003800000 */
[----:B01----:R-:W-:Y:S02]  /*13070*/  IMAD R6, R13, 0x800, R5 ;  /* 0x000008000d067824 */ /* 0x003fe400078e0205 */
[----:B------:R-:W-:Y:S02]  /*13080*/  IMAD.MOV.U32 R7, RZ, RZ, 0x40000040 ;  /* 0x40000040ff077424 */ /* 0x000fe400078e00ff */
[C---:B------:R-:W-:Y:S01]  /*13090*/  VIADD R24, R6.reuse, 0x4 ;  /* 0x0000000406187836 */ /* 0x040fe20000000000 */
[C---:B------:R-:W-:Y:S01]  /*130a0*/  R2UR UR14, R6.reuse ;  /* 0x00000000060e72ca */ /* 0x040fe200000e0000 */
[----:B------:R-:W-:Y:S01]  /*130b0*/  IMAD.MOV.U32 R25, RZ, RZ, 0x40000040 ;  /* 0x40000040ff197424 */ /* 0x000fe200078e00ff */
[----:B------:R-:W-:Y:S01]  /*130c0*/  R2UR UR15, R7 ;  /* 0x00000000070f72ca */ /* 0x000fe200000e0000 */
[----:B------:R-:W-:Y:S01]  /*130d0*/  VIADD R20, R6, 0x2 ;  /* 0x0000000206147836 */ /* 0x000fe20000000000 */
[----:B------:R-:W-:Y:S01]  /*130e0*/  R2UR UR6, R24 ;  /* 0x00000000180672ca */ /* 0x000fe200000e0000 */
[----:B------:R-:W-:Y:S01]  /*130f0*/  VIADD R24, R6, 0x404 ;  /* 0x0000040406187836 */ /* 0x000fe20000000000 */
[C---:B------:R-:W-:Y:S01]  /*13100*/  R2UR UR7, R25.reuse ;  /* 0x00000000190772ca */ /* 0x040fe200000e0000 */
[----:B------:R-:W-:Y:S01]  /*13110*/  IMAD.MOV.U32 R21, RZ, RZ, 0x40000040 ;  /* 0x40000040ff157424 */ /* 0x000fe200078e00ff */
[----:B------:R-:W-:Y:S01]  /*13120*/  R2UR UR31, R25 ;  /* 0x00000000191f72ca */ /* 0x000fe200000e0000 */
[----:B------:R-:W-:Y:S01]  /*13130*/  IMAD.MOV.U32 R9, RZ, RZ, 0x40000040 ;  /* 0x40000040ff097424 */ /* 0x000fe200078e00ff */
[----:B------:R-:W-:-:S02]  /*13140*/  R2UR UR30, R24 ;  /* 0x00000000181e72ca */ /* 0x000fc400000e0000 */
[----:B------:R-:W-:Y:S01]  /*13150*/  R2UR UR10, R20 ;  /* 0x00000000140a72ca */ /* 0x000fe200000e0000 */
[----:B------:R-:W-:Y:S01]  /*13160*/  VIADD R20, R6, 0x400 ;  /* 0x0000040006147836 */ /* 0x000fe20000000000 */
[----:B------:R-:W-:Y:S02]  /*13170*/  R2UR UR11, R21 ;  /* 0x00000000150b72ca */ /* 0x000fe400000e0000 */
[----:B------:R-:W-:Y:S02]  /*13180*/  R2UR UR19, R9 ;  /* 0x00000000091372ca */ /* 0x000fe400000e0000 */
[----:B------:R-:W-:Y:S02]  /*13190*/  R2UR UR22, R20 ;  /* 0x00000000141672ca */ /* 0x000fe400000e0000 */
[----:B------:R-:W-:Y:S02]  /*131a0*/  R2UR UR23, R21 ;  /* 0x00000000151772ca */ /* 0x000fe400000e0000 */
[----:B--2---:R-:W-:-:S02]  /*131b0*/  SHF.R.U32.HI R8, RZ, 0x7, R8 ;  /* 0x00000007ff087819 */ /* 0x004fc40000011608 */
[----:B------:R-:W-:Y:S02]  /*131c0*/  R2UR UR27, R9 ;  /* 0x00000000091b72ca */ /* 0x000fe400000e0000 */
[----:B------:R-:W-:Y:S01]  /*131d0*/  R2UR UR35, R7 ;  /* 0x00000000072372ca */ /* 0x000fe200000e0000 */
[----:B------:R-:W-:Y:S02]  /*131e0*/  VIADD R15, R8, 0x8 ;  /* 0x00000008080f7836 */ /* 0x000fe40000000000 */
[----:B------:R-:W-:-:S03]  /*131f0*/  VIADD R8, R6, 0x6 ;  /* 0x0000000606087836 */ /* 0x000fc60000000000 */
[----:B------:R0:W-:Y:S02]  /*13200*/  BAR.SYNC.DEFER_BLOCKING R15, 0x100 ;  /* 0x0004000f0000751d */ /* 0x0001e40000010000 */
[----:B------:R-:W-:Y:S01]  /*13210*/  R2UR UR18, R8 ;  /* 0x00000000081272ca */ /* 0x000fe200000e0000 */
[C---:B------:R-:W-:Y:S02]  /*13220*/  VIADD R8, R6.reuse, 0x402 ;  /* 0x0000040206087836 */ /* 0x040fe40000000000 */
[----:B------:R-:W-:-:S03]  /*13230*/  VIADD R6, R6, 0x406 ;  /* 0x0000040606067836 */ /* 0x000fc60000000000 */
[----:B------:R-:W-:Y:S02]  /*13240*/  R2UR UR26, R8 ;  /* 0x00000000081a72ca */ /* 0x000fe400000e0000 */
[----:B------:R-:W-:Y:S01]  /*13250*/  R2UR UR34, R6 ;  /* 0x00000000062272ca */ /* 0x000fe200000e0000 */
        /* <DEDUP_REMOVED lines=27> */
.L_x_7923:
[----:B------:R-:W-:Y:S01]  /*13410*/  SHF.L.U32 R6, R186, 0x1f, RZ ;  /* 0x0000001fba067819 */ /* 0x000fe200000006ff */
[----:B------:R-:W-:-:S04]  /*13420*/  IMAD R7, R22, 0x8, R2 ;  /* 0x0000000816077824 */ /* 0x000fc800078e0202 */
[----:B------:R0:W1:Y:S01]  /*13430*/  SYNCS.PHASECHK.TRANS64.TRYWAIT P4, [R7+URZ+0x28850], R6 ;  /* 0x02885006070075a7 */ /* 0x000062000808017f */
[----:B------:R-:W-:Y:S05]  /*13440*/  @!P0 BRA `(.L_x_7924) ;  /* 0x0000000000048947 */ /* 0x000fea0003800000 */
[----:B------:R-:W-:Y:S01]  /*13450*/  BPT.TRAP 0x1 ;  /* 0x000000040000795c */ /* 0x000fe20000300000 */
.L_x_7924:
[----:B-1----:R-:W-:Y:S05]  /*13460*/  @P4 BRA `(.L_x_7922) ;  /* 0x0000000000084947 */ /* 0x002fea0003800000 */
[----:B------:R-:W1:Y:S02]  /*13470*/  SYNCS.PHASECHK.TRANS64.TRYWAIT P4, [R7+URZ+0x28850], R6 ;  /* 0x02885006070075a7 */ /* 0x000e64000808017f */
[----:B-1----:R-:W-:Y:S05]  /*13480*/  @!P4 BRA `(.L_x_7925) ;  /* 0x0000017400b4c947 */ /* 0x002fea0003800000 */
.L_x_7922:
[----:B01----:R-:W-:Y:S01]  /*13490*/  VIADD R6, R2, 0x400 ;  /* 0x0000040002067836 */ /* 0x003fe20000000000 */
[----:B------:R-:W-:Y:S05]  /*134a0*/  WARPSYNC.ALL ;  /* 0x0000000000007948 */ /* 0x000fea0003800000 */
[----:B------:R-:W-:Y:S01]  /*134b0*/  SHF.R.U32.HI R6, RZ, 0x4, R6 ;  /* 0x00000004ff067819 */ /* 0x000fe20000011606 */
[----:B------:R-:W-:Y:S01]  /*134c0*/  IMAD.MOV.U32 R7, RZ, RZ, 0x40000040 ;  /* 0x40000040ff077424 */ /* 0x000fe200078e00ff */
[----:B------:R-:W-:Y:S01]  /*134d0*/  WARPGROUP.ARRIVE ;  /* 0x00000000000079c5 */ /* 0x000fe20000000000 */
[----:B------:R-:W-:Y:S01]  /*134e0*/  IMAD.MOV.U32 R9, RZ, RZ, 0x40000040 ;  /* 0x40000040ff097424 */ /* 0x000fe200078e00ff */
[----:B------:R-:W-:Y:S01]  /*134f0*/  LOP3.LUT R6, R6, 0x3fff, RZ, 0xc0, !PT ;  /* 0x00003fff06067812 */ /* 0x000fe200078ec0ff */
[----:B------:R-:W-:Y:S01]  /*13500*/  FMUL.FTZ R20, R25, UR56 ;  /* 0x0000003819147c20 */ /* 0x000fe20008410000 */
[----:B------:R-:W-:Y:S01]  /*13510*/  R2UR UR7, R7 ;  /* 0x00000000070772ca */ /* 0x000fe200000e0000 */
[----:B------:R-:W-:Y:S01]  /*13520*/  IMAD.MOV.U32 R7, RZ, RZ, 0x40000040 ;  /* 0x40000040ff077424 */ /* 0x000fe200078e00ff */
        /* <DEDUP_REMOVED lines=8> */
[----:B------:R-:W-:Y:S01]  /*135b0*/  FMUL.FTZ R39, R40, UR56 ;  /* 0x0000003828277c20 */ /* 0x000fe20008410000 */
[C---:B------:R-:W-:Y:S01]  /*135c0*/  VIADD R8, R6.reuse, 0x80 ;  /* 0x0000008006087836 */ /* 0x040fe20000000000 */
[----:B------:R-:W-:Y:S01]  /*135d0*/  R2UR UR6, R6 ;  /* 0x00000000060672ca */ /* 0x000fe200000e0000 */
[----:B------:R-:W-:Y:S01]  /*135e0*/  FMUL.FTZ R40, R41, UR56 ;  /* 0x0000003829287c20 */ /* 0x000fe20008410000 */
[----:B------:R-:W-:Y:S01]  /*135f0*/  FMUL.FTZ R41, R46, UR56 ;  /* 0x000000382e297c20 */ /* 0x000fe20008410000 */
[----:B------:R-:W-:Y:S01]  /*13600*/  FMUL.FTZ R46, R51, UR56 ;  /* 0x00000038332e7c20 */ /* 0x000fe20008410000 */
[----:B------:R-:W-:Y:S01]  /*13610*/  FMUL.FTZ R51, R53, UR56 ;  /* 0x0000003835337c20 */ /* 0x000fe20008410000 */
[----:B------:R-:W0:Y:S01]  /*13620*/  S2R R186, SR_TID.X ;  /* 0x0000000000ba7919 */ /* 0x000e220000002100 */
[----:B------:R-:W-:Y:S01]  /*13630*/  FMUL.FTZ R53, R59, UR56 ;  /* 0x000000383b357c20 */ /* 0x000fe20008410000 */
[----:B------:R-:W-:Y:S01]  /*13640*/  FMUL.FTZ R59, R66, UR56 ;  /* 0x00000038423b7c20 */ /* 0x000fe20008410000 */
[----:B------:R-:W-:Y:S01]  /*13650*/  FMUL.FTZ R66, R69, UR56 ;  /* 0x0000003845427c20 */ /* 0x000fe20008410000 */
[----:B------:R-:W-:Y:S01]  /*13660*/  FMUL.FTZ R69, R73, UR56 ;  /* 0x0000003849457c20 */ /* 0x000fe20008410000 */
[----:B------:R-:W-:Y:S01]  /*13670*/  FMUL.FTZ R73, R76, UR56 ;  /* 0x000000384c497c20 */ /* 0x000fe20008410000 */
[----:B------:R-:W-:Y:S01]  /*13680*/  FMUL.FTZ R76, R83, UR56 ;  /* 0x00000038534c7c20 */ /* 0x000fe20008410000 */
[----:B------:R-:W-:Y:S01]  /*13690*/  IMAD.IADD R83, R195, 0x1, R192 ;  /* 0x00000001c3537824 */ /* 0x000fe200078e02c0 */
[----:B------:R-:W-:Y:S01]  /*136a0*/  HGMMA.64x128x16.F32.BF16 R88, R180, gdesc[UR4].tnspB, R88, gsb0 ;  /* 0x41e00004b4587df0 */ /* 0x000fe20008001858 */
[----:B------:R-:W-:Y:S01]  /*136b0*/  R2UR UR6, R8 ;  /* 0x00000000080672ca */ /* 0x000fe200000e0000 */
[----:B------:R-:W-:Y:S01]  /*136c0*/  VIADD R8, R6, 0x100 ;  /* 0x0000010006087836 */ /* 0x000fe20000000000 */
[----:B------:R-:W-:Y:S01]  /*136d0*/  R2UR UR7, R9 ;  /* 0x00000000090772ca */ /* 0x000fe200000e0000 */
[----:B------:R-:W-:-:S02]  /*136e0*/  IMAD.MOV.U32 R9, RZ, RZ, 0x40000040 ;  /* 0x40000040ff097424 */ /* 0x000fc400078e00ff */
        /* <DEDUP_REMOVED lines=33> */
[----:B0-----:R-:W-:Y:S01]  /*13900*/  SHF.R.U32.HI R186, RZ, 0x7, R186 ;  /* 0x00000007ffba7819 */ /* 0x001fe200000116ba */
        /* <DEDUP_REMOVED lines=17> */
[----:B------:R-:W-:Y:S01]  /*13a20*/  R2UR UR6, R8 ;  /* 0x00000000080672ca */ /* 0x000fe200000e0000 */
[----:B------:R-:W-:Y:S01]  /*13a30*/  VIADD R8, R6, 0x180 ;  /* 0x0000018006087836 */ /* 0x000fe20000000000 */
[----:B------:R-:W-:Y:S01]  /*13a40*/  R2UR UR7, R9 ;  /* 0x00000000090772ca */ /* 0x000fe200000e0000 */
[----:B------:R-:W-:-:S03]  /*13a50*/  IMAD.MOV.U32 R9, RZ, RZ, 0x40000040 ;  /* 0x40000040ff097424 */ /* 0x000fc600078e00ff */
        /* <DEDUP_REMOVED lines=62> */
[----:B------:R-:W-:Y:S01]  /*13e40*/  R2UR UR6, R8 ;  /* 0x00000000080672ca */ /* 0x000fe200000e0000 */
[----:B------:R-:W-:Y:S01]  /*13e50*/  FMUL.FTZ R8, R55, UR56 ;  /* 0x0000003837087c20 */ /* 0x000fe20008410000 */
[----:B------:R-:W-:Y:S01]  /*13e60*/  R2UR UR7, R9 ;  /* 0x00000000090772ca */ /* 0x000fe200000e0000 */
[----:B------:R-:W-:Y:S01]  /*13e70*/  FMUL.FTZ R55, R62, UR56 ;  /* 0x000000383e377c20 */ /* 0x000fe20008410000 */
[----:B------:R-:W-:Y:S01]  /*13e80*/  FMUL.FTZ R62, R65, UR56 ;  /* 0x00000038413e7c20 */ /* 0x000fe20008410000 */
[----:B------:R-:W-:Y:S01]  /*13e90*/  FMUL.FTZ R65, R68, UR56 ;  /* 0x0000003844417c20 */ /* 0x000fe20008410000 */
[----:B------:R-:W-:Y:S01]  /*13ea0*/  FMUL.FTZ R68, R72, UR56 ;  /* 0x0000003848447c20 */ /* 0x000fe20008410000 */
[----:B------:R-:W-:Y:S01]  /*13eb0*/  FMUL.FTZ R72, R79, UR56 ;  /* 0x000000384f487c20 */ /* 0x000fe20008410000 */
[----:B------:R-:W-:Y:S01]  /*13ec0*/  FMUL.FTZ R9, R56, UR56 ;  /* 0x0000003838097c20 */ /* 0x000fe20008410000 */
[----:B------:R-:W5:Y:S01]  /*13ed0*/  @P2 LDC R79, c[0x0][0x450] ;  /* 0x00011400ff4f2b82 */ /* 0x000f620000000800 */
        /* <DEDUP_REMOVED lines=22> */
[----:B------:R-:W-:Y:S02]  /*14040*/  R2UR UR6, R6 ;  /* 0x00000000060672ca */ /* 0x000fe400000e0000 */
[----:B------:R-:W-:Y:S01]  /*14050*/  R2UR UR7, R7 ;  /* 0x00000000070772ca */ /* 0x000fe200000e0000 */
[----:B------:R-:W1:Y:S01]  /*14060*/  @P2 LDC R6, c[0x0][0x44c] ;  /* 0x00011300ff062b82 */ /* 0x000e620000000800 */
[----:B------:R-:W-:-:S04]  /*14070*/  @!P1 IMAD R7, R13, 0x8, R2 ;  /* 0x000000080d079824 */ /* 0x000fc800078e0202 */
[----:B------:R-:W-:-:S05]  /*14080*/  @!P1 VIADD R7, R7, 0x28840 ;  /* 0x0002884007079836 */ /* 0x000fca0000000000 */
[----:B------:R-:W-:Y:S01]  /*14090*/  @!P1 PRMT R7, RZ, 0x654, R7 ;  /* 0x00000654ff079816 */ /* 0x000fe20000000007 */
[----:B-1----:R-:W-:-:S05]  /*140a0*/  @P2 IMAD.HI.U32 R6, R83, R6, RZ ;  /* 0x0000000653062227 */ /* 0x002fca00078e00ff */
[----:B-----5:R-:W-:Y:S01]  /*140b0*/  @P2 SHF.R.U32.HI R83, RZ, R79, R6 ;  /* 0x0000004fff532219 */ /* 0x020fe20000011606 */
[----:B------:R-:W-:Y:S01]  /*140c0*/  IMAD.SHL.U32 R79, R3, 0x80, RZ ;  /* 0x00000080034f7824 */ /* 0x000fe200078e00ff */
[----:B------:R-:W-:-:S04]  /*140d0*/  IADD3 R6, -R186, 0xb, RZ ;  /* 0x0000000bba067810 */ /* 0x000fc80007ffe1ff */
[----:B------:R-:W-:-:S04]  /*140e0*/  IADD3 R86, -R188, 0x1, -R79 ;  /* 0x00000001bc567810 */ /* 0x000fc80007ffe94f */
[----:B------:R-:W-:-:S05]  /*140f0*/  IADD3 R86, -R187, R86, R189 ;  /* 0x00000056bb567210 */ /* 0x000fca0007ffe1bd */
[----:B------:R-:W-:Y:S01]  /*14100*/  VIADD R87, R86, UR57 ;  /* 0x0000003956577c36 */ /* 0x000fe20008000000 */
[----:B------:R-:W-:Y:S02]  /*14110*/  WARPGROUP.DEPBAR.LE gsb0, 0x0 ;  /* 0x00008000000079c5 */ /* 0x000fe40000010000 */
[----:B------:R-:W-:-:S06]  /*14120*/  WARPGROUP.ARRIVE ;  /* 0x00000000000079c5 */ /* 0x000fcc0000000000 */
[----:B------:R-:W-:Y:S03]  /*14130*/  HGMMA.64x128x16.F32.BF16 R88, R152, gdesc[UR4].tnspB, R88, gsb0 ;  /* 0x41e0000498587df0 */ /* 0x000fe60008001858 */
[----:B------:R-:W-:Y:S02]  /*14140*/  WARPGROUP.DEPBAR.LE gsb0, 0x0 ;  /* 0x00008000000079c5 */ /* 0x000fe40000010000 */
[----:B------:R-:W1:Y:S01]  /*14150*/  SHFL.IDX PT, R154, R83, RZ, 0x1c1f ;  /* 0x001c1fff539a7589 */ /* 0x000e6200000e0000 */
[----:B------:R-:W-:Y:S01]  /*14160*/  VIADD R152, R86, UR55 ;  /* 0x0000003756987c36 */ /* 0x000fe20008000000 */
[----:B------:R0:W-:Y:S06]  /*14170*/  BAR.ARV R6, 0x100 ;  /* 0x000400060000751d */ /* 0x0001ec0000002000 */
[----:B------:R0:W-:Y:S01]  /*14180*/  @!P1 SYNCS.ARRIVE.TRANS64.RED.A1T0 RZ, [R7+URZ], RZ ;  /* 0x000000ff07ff99a7 */ /* 0x0001e2000810043f */
[----:B-1----:R-:W-:-:S02]  /*14190*/  IMAD.IADD R86, R152, 0x1, R154 ;  /* 0x0000000198567824 */ /* 0x002fc400078e029a */
[----:B------:R-:W-:Y:S01]  /*141a0*/  IMAD.IADD R85, R87, 0x1, R154 ;  /* 0x0000000157557824 */ /* 0x000fe200078e029a */
[----:B0-234-:R-:W-:Y:S06]  /*141b0*/  @!P3 BRA `(.L_x_7926) ;  /* 0x000000000058b947 */ /* 0x01dfec0003800000 */
        /* <DEDUP_REMOVED lines=12> */
.L_x_7928:
[----:B------:R-:W-:-:S05]  /*14280*/  IMAD.U32 R153, RZ, RZ, UR51 ;  /* 0x00000033ff997e24 */ /* 0x000fca000f8e00ff */
[----:B------:R-:W-:-:S13]  /*14290*/  ISETP.NE.AND P4, PT, R153, 0x1, PT ;  /* 0x000000019900780c */ /* 0x000fda0003f85270 */
[----:B------:R-:W0:Y:S02]  /*142a0*/  @P4 LDC.64 R6, c[0x0][0x9e8] ;  /* 0x00027a00ff064b82 */ /* 0x000e240000000a00 */
[----:B0-----:R-:W-:-:S05]  /*142b0*/  @P4 IMAD.HI.U32 R6, R154, R6, RZ ;  /* 0x000000069a064227 */ /* 0x001fca00078e00ff */
[----:B------:R-:W-:-:S07]  /*142c0*/  @P4 SHF.R.U32.HI R154, RZ, R7, R6 ;  /* 0x00000007ff9a4219 */ /* 0x000fce0000011606 */
.L_x_7929:
[----:B------:R-:W-:Y:S05]  /*142d0*/  BSYNC B0 ;  /* 0x0000000000007941 */ /* 0x000fea0003800000 */
.L_x_7927:
[----:B------:R-:W-:-:S04]  /*142e0*/  IMAD R7, R154, R153, -R79 ;  /* 0x000000999a077224 */ /* 0x000fc800078e0a4f */
[----:B------:R-:W-:-:S05]  /*142f0*/  IMAD.IADD R6, R7, 0x1, -R188 ;  /* 0x0000000107067824 */ /* 0x000fca00078e0abc */
[----:B------:R-:W-:Y:S02]  /*14300*/  VIADDMNMX R86, R6, R153, R86, PT ;  /* 0x0000009906567246 */ /* 0x000fe40003800156 */
[----:B------:R-:W-:-:S07]  /*14310*/  VIMNMX R85, R85, R6, !PT ;  /* 0x0000000655557248 */ /* 0x000fce0007fe0100 */
.L_x_7926:
[----:B------:R-:W-:Y:S01]  /*14320*/  ISETP.GT.AND P4, PT, R3, -0x1, PT ;  /* 0xffffffff0300780c */ /* 0x000fe20003f84270 */
[----:B------:R-:W0:Y:S03]  /*14330*/  SHFL.IDX PT, R6, R83, 0x1, 0x1c1f ;  /* 0x003c1f0053067f89 */ /* 0x000e2600000e0000 */
[----:B------:R-:W-:-:S04]  /*14340*/  ISETP.GT.AND P5, PT, R85, RZ, P4 ;  /* 0x000000ff5500720c */ /* 0x000fc800027a4270 */
[----:B------:R-:W-:-:S04]  /*14350*/  ISETP.LT.OR P5, PT, R86, 0x1, P5 ;  /* 0x000000015600780c */ /* 0x000fc80002fa1670 */
[----:B------:R-:W-:Y:S02]  /*14360*/  FSEL R15, R15, -INF , !P5 ;  /* 0xff8000000f0f7808 */ /* 0x000fe40006800000 */
[----:B------:R-:W-:-:S04]  /*14370*/  ISETP.GT.AND P5, PT, R85, 0x1, P4 ;  /* 0x000000015500780c */ /* 0x000fc800027a4270 */
[----:B------:R-:W-:-:S04]  /*14380*/  ISETP.LT.OR P5, PT, R86, 0x2, P5 ;  /* 0x000000025600780c */ /* 0x000fc80002fa1670 */
[----:B------:R-:W-:Y:S02]  /*14390*/  FSEL R20, R20, -INF , !P5 ;  /* 0xff80000014147808 */ /* 0x000fe40006800000 */
[----:B------:R-:W-:Y:S01]  /*143a0*/  ISETP.GT.AND P5, PT, R85, 0x8, P4 ;  /* 0x000000085500780c */ /* 0x000fe200027a4270 */
[--C-:B0-----:R-:W-:Y:S02]  /*143b0*/  IMAD.IADD R152, R152, 0x1, R6.reuse ;  /* 0x0000000198987824 */ /* 0x101fe400078e0206 */
[----:B------:R-:W-:Y:S01]  /*143c0*/  IMAD.IADD R87, R87, 0x1, R6 ;  /* 0x0000000157577824 */ /* 0x000fe200078e0206 */
[----:B------:R-:W-:-:S04]  /*143d0*/  ISETP.LT.OR P5, PT, R86, 0x9, P5 ;  /* 0x000000095600780c */ /* 0x000fc80002fa1670 */
[----:B------:R-:W-:Y:S02]  /*143e0*/  FSEL R25, R25, -INF , !P5 ;  /* 0xff80000019197808 */ /* 0x000fe40006800000 */
[----:B------:R-:W-:-:S04]  /*143f0*/  ISETP.GT.AND P5, PT, R85, 0x9, P4 ;  /* 0x000000095500780c */ /* 0x000fc800027a4270 */
        /* <DEDUP_REMOVED lines=85> */
[----:B------:R-:W-:Y:S01]  /*14950*/  FSEL R84, R84, -INF , !P5 ;  /* 0xff80000054547808 */ /* 0x000fe20006800000 */
[----:B------:R-:W-:Y:S08]  /*14960*/  @!P3 BRA `(.L_x_7930) ;  /* 0x000000000058b947 */ /* 0x000ff00003800000 */
        /* <DEDUP_REMOVED lines=12> */
.L_x_7932:
[----:B------:R-:W-:-:S05]  /*14a30*/  IMAD.U32 R86, RZ, RZ, UR51 ;  /* 0x00000033ff567e24 */ /* 0x000fca000f8e00ff */
[----:B------:R-:W-:-:S13]  /*14a40*/  ISETP.NE.AND P5, PT, R86, 0x1, PT ;  /* 0x000000015600780c */ /* 0x000fda0003fa5270 */
[----:B------:R-:W0:Y:S02]  /*14a50*/  @P5 LDC.64 R6, c[0x0][0x9e8] ;  /* 0x00027a00ff065b82 */ /* 0x000e240000000a00 */
[----:B0-----:R-:W-:-:S05]  /*14a60*/  @P5 IMAD.HI.U32 R6, R83, R6, RZ ;  /* 0x0000000653065227 */ /* 0x001fca00078e00ff */
[----:B------:R-:W-:-:S07]  /*14a70*/  @P5 SHF.R.U32.HI R83, RZ, R7, R6 ;  /* 0x00000007ff535219 */ /* 0x000fce0000011606 */
.L_x_7933:
[----:B------:R-:W-:Y:S05]  /*14a80*/  BSYNC B0 ;  /* 0x0000000000007941 */ /* 0x000fea0003800000 */
.L_x_7931:
[----:B------:R-:W-:-:S04]  /*14a90*/  IMAD R79, R83, R86, -R79 ;  /* 0x00000056534f7224 */ /* 0x000fc800078e0a4f */
[----:B------:R-:W-:-:S05]  /*14aa0*/  IMAD.IADD R79, R79, 0x1, -R188 ;  /* 0x000000014f4f7824 */ /* 0x000fca00078e0abc */
[----:B------:R-:W-:Y:S02]  /*14ab0*/  VIADDMNMX R152, R79, R86, R152, PT ;  /* 0x000000564f987246 */ /* 0x000fe40003800198 */
[----:B------:R-:W-:-:S07]  /*14ac0*/  VIMNMX R87, R87, R79, !PT ;  /* 0x0000004f57577248 */ /* 0x000fce0007fe0100 */
.L_x_7930:
[----:B------:R-:W-:Y:S01]  /*14ad0*/  ISETP.GT.AND P5, PT, R87, 0x1, P4 ;  /* 0x000000015700780c */ /* 0x000fe200027a4270 */
[----:B------:R-:W-:Y:S01]  /*14ae0*/  UMOV UR46, UR50 ;  /* 0x00000032002e7c82 */ /* 0x000fe20008000000 */
[----:B------:R-:W-:Y:S01]  /*14af0*/  FMNMX.FTZ R7, R15, R10, !PT ;  /* 0x0000000a0f077209 */ /* 0x000fe20007810000 */
[----:B------:R-:W-:Y:S01]  /*14b00*/  IMAD.MOV.U32 R186, RZ, RZ, R14 ;  /* 0x000000ffffba7224 */ /* 0x000fe200078e000e */
[----:B------:R-:W-:Y:S02]  /*14b10*/  ISETP.LT.OR P5, PT, R152, 0x2, P5 ;  /* 0x000000029800780c */ /* 0x000fe40002fa1670 */
[----:B------:R-:W-:Y:S02]  /*14b20*/  FMNMX.FTZ R6, R20, R7, !PT ;  /* 0x0000000714067209 */ /* 0x000fe40007810000 */
[----:B------:R-:W-:Y:S02]  /*14b30*/  FSEL R24, R24, -INF , !P5 ;  /* 0xff80000018187808 */ /* 0x000fe40006800000 */
[----:B------:R-:W-:-:S02]  /*14b40*/  ISETP.GT.AND P5, PT, R87, 0x8, P4 ;  /* 0x000000085700780c */ /* 0x000fc400027a4270 */
[----:B------:R-:W-:Y:S02]  /*14b50*/  FMNMX.FTZ R7, R25, R6, !PT ;  /* 0x0000000619077209 */ /* 0x000fe40007810000 */
[----:B------:R-:W-:Y:S02]  /*14b60*/  ISETP.LT.OR P5, PT, R152, 0x9, P5 ;  /* 0x000000099800780c */ /* 0x000fe40002fa1670 */
[----:B------:R-:W-:Y:S02]  /*14b70*/  FMNMX.FTZ R6, R26, R7, !PT ;  /* 0x000000071a067209 */ /* 0x000fe40007810000 */
[----:B------:R-:W-:Y:S02]  /*14b80*/  FSEL R27, R27, -INF , !P5 ;  /* 0xff8000001b1b7808 */ /* 0x000fe40006800000 */
[----:B------:R-:W-:Y:S02]  /*14b90*/  ISETP.GT.AND P5, PT, R87, 0x9, P4 ;  /* 0x000000095700780c */ /* 0x000fe400027a4270 */
[----:B------:R-:W-:-:S02]  /*14ba0*/  FMNMX.FTZ R7, R31, R6, !PT ;  /* 0x000000061f077209 */ /* 0x000fc40007810000 */
[----:B------:R-:W-:Y:S02]  /*14bb0*/  ISETP.LT.OR P5, PT, R152, 0xa, P5 ;  /* 0x0000000a9800780c */ /* 0x000fe40002fa1670 */
[----:B------:R-:W-:Y:S02]  /*14bc0*/  FMNMX.FTZ R6, R32, R7, !PT ;  /* 0x0000000720067209 */ /* 0x000fe40007810000 */
[----:B------:R-:W-:Y:S02]  /*14bd0*/  FSEL R28, R28, -INF , !P5 ;  /* 0xff8000001c1c7808 */ /* 0x000fe40006800000 */
[----:B------:R-:W-:Y:S02]  /*14be0*/  ISETP.GT.AND P5, PT, R87, 0x10, P4 ;  /* 0x000000105700780c */ /* 0x000fe400027a4270 */
[----:B------:R-:W-:Y:S02]  /*14bf0*/  FMNMX.FTZ R6, R33, R6, !PT ;  /* 0x0000000621067209 */ /* 0x000fe40007810000 */
[----:B------:R-:W-:-:S02]  /*14c00*/  ISETP.LT.OR P5, PT, R152, 0x11, P5 ;  /* 0x000000119800780c */ /* 0x000fc40002fa1670 */
[----:B------:R-:W-:Y:S02]  /*14c10*/  FMNMX.FTZ R6, R35, R6, !PT ;  /* 0x0000000623067209 */ /* 0x000fe40007810000 */
[----:B------:R-:W-:Y:S02]  /*14c20*/  FSEL R29, R29, -INF , !P5 ;  /* 0xff8000001d1d7808 */ /* 0x000fe40006800000 */
[----:B------:R-:W-:Y:S02]  /*14c30*/  ISETP.GT.AND P5, PT, R87, 0x11, P4 ;  /* 0x000000115700780c */ /* 0x000fe400027a4270 */
[----:B------:R-:W-:Y:S02]  /*14c40*/  FMNMX.FTZ R7, R39, R6, !PT ;  /* 0x0000000627077209 */ /* 0x000fe40007810000 */
[----:B------:R-:W-:Y:S02]  /*14c50*/  ISETP.LT.OR P5, PT, R152, 0x12, P5 ;  /* 0x000000129800780c */ /* 0x000fe40002fa1670 */
[----:B------:R-:W-:-:S02]  /*14c60*/  FMNMX.FTZ R6, R40, R7, !PT ;  /* 0x0000000728067209 */ /* 0x000fc40007810000 */
[----:B------:R-:W-:Y:S02]  /*14c70*/  FSEL R30, R30, -INF , !P5 ;  /* 0xff8000001e1e7808 */ /* 0x000fe40006800000 */
[----:B------:R-:W-:Y:S02]  /*14c80*/  ISETP.GT.AND P5, PT, R87, 0x18, P4 ;  /* 0x000000185700780c */ /* 0x000fe400027a4270 */
[----:B------:R-:W-:Y:S02]  /*14c90*/  FMNMX.FTZ R7, R43, R6, !PT ;  /* 0x000000062b077209 */ /* 0x000fe40007810000 */
[----:B------:R-:W-:Y:S02]  /*14ca0*/  ISETP.LT.OR P5, PT, R152, 0x19, P5 ;  /* 0x000000199800780c */ /* 0x000fe40002fa1670 */
[----:B------:R-:W-:Y:S02]  /*14cb0*/  FMNMX.FTZ R6, R44, R7, !PT ;  /* 0x000000072c067209 */ /* 0x000fe40007810000 */
[----:B------:R-:W-:-:S02]  /*14cc0*/  FSEL R34, R34, -INF , !P5 ;  /* 0xff80000022227808 */ /* 0x000fc40006800000 */
[----:B------:R-:W-:Y:S02]  /*14cd0*/  ISETP.GT.AND P5, PT, R87, 0x19, P4 ;  /* 0x000000195700780c */ /* 0x000fe400027a4270 */
[----:B------:R-:W-:Y:S02]  /*14ce0*/  FMNMX.FTZ R7, R47, R6, !PT ;  /* 0x000000062f077209 */ /* 0x000fe40007810000 */
        /* <DEDUP_REMOVED lines=48> */
[----:B------:R-:W-:Y:S01]  /*14ff0*/  ISETP.GT.AND P5, PT, R87, 0x41, P4 ;  /* 0x000000415700780c */ /* 0x000fe200027a4270 */
[----:B------:R-:W0:Y:S03]  /*15000*/  SHFL.BFLY PT, R6, R7, 0x2, 0x1f ;  /* 0x0c401f0007067f89 */ /* 0x000e2600000e0000 */
[----:B------:R-:W-:-:S04]  /*15010*/  ISETP.LT.OR P5, PT, R152, 0x42, P5 ;  /* 0x000000429800780c */ /* 0x000fc80002fa1670 */
[----:B------:R-:W-:Y:S02]  /*15020*/  FSEL R53, R53, -INF , !P5 ;  /* 0xff80000035357808 */ /* 0x000fe40006800000 */
[----:B------:R-:W-:-:S04]  /*15030*/  ISETP.GT.AND P5, PT, R87, 0x48, P4 ;  /* 0x000000485700780c */ /* 0x000fc800027a4270 */
[----:B------:R-:W-:-:S04]  /*15040*/  ISETP.LT.OR P5, PT, R152, 0x49, P5 ;  /* 0x000000499800780c */ /* 0x000fc80002fa1670 */
[----:B------:R-:W-:Y:S02]  /*15050*/  FSEL R55, R55, -INF , !P5 ;  /* 0xff80000037377808 */ /* 0x000fe40006800000 */
[----:B------:R-:W-:-:S04]  /*15060*/  ISETP.GT.AND P5, PT, R87, 0x49, P4 ;  /* 0x000000495700780c */ /* 0x000fc800027a4270 */
[----:B------:R-:W-:Y:S02]  /*15070*/  ISETP.LT.OR P5, PT, R152, 0x4a, P5 ;  /* 0x0000004a9800780c */ /* 0x000fe40002fa1670 */
[----:B0-----:R-:W-:Y:S02]  /*15080*/  FMNMX.FTZ R79, R7, R6, !PT ;  /* 0x00000006074f7209 */ /* 0x001fe40007810000 */
        /* <DEDUP_REMOVED lines=13> */
[----:B------:R-:W-:-:S03]  /*15160*/  FMUL.FTZ R7, R6, UR46 ;  /* 0x0000002e06077c20 */ /* 0x000fc60008410000 */
        /* <DEDUP_REMOVED lines=23> */
[C---:B------:R-:W-:Y:S02]  /*152e0*/  ISETP.GT.AND P5, PT, R87.reuse, RZ, P4 ;  /* 0x000000ff5700720c */ /* 0x040fe400027a4270 */
[----:B------:R-:W-:Y:S02]  /*152f0*/  ISETP.GT.AND P4, PT, R87, 0x79, P4 ;  /* 0x000000795700780c */ /* 0x000fe40002784270 */
[C---:B------:R-:W-:Y:S02]  /*15300*/  ISETP.LT.OR P5, PT, R152.reuse, 0x1, P5 ;  /* 0x000000019800780c */ /* 0x040fe40002fa1670 */
[----:B------:R-:W-:Y:S02]  /*15310*/  ISETP.LT.OR P4, PT, R152, 0x7a, P4 ;  /* 0x0000007a9800780c */ /* 0x000fe40002781670 */
[----:B------:R-:W-:-:S02]  /*15320*/  FSEL R21, R21, -INF , !P5 ;  /* 0xff80000015157808 */ /* 0x000fc40006800000 */
[----:B------:R-:W-:Y:S02]  /*15330*/  FSETP.NEU.FTZ.AND P5, PT, R6, -INF , PT ;  /* 0xff8000000600780b */ /* 0x000fe40003fbd000 */
        /* <DEDUP_REMOVED lines=49> */
[----:B------:R0:W-:Y:S01]  /*15650*/  MUFU.EX2 R32, R44 ;  /* 0x0000002c00207308 */ /* 0x0001e20000000800 */
[--C-:B------:R-:W-:Y:S01]  /*15660*/  FFMA.FTZ R33, R48, UR46, -R7.reuse ;  /* 0x0000002e30217c23 */ /* 0x100fe20008010807 */
[----:B------:R-:W-:Y:S01]  /*15670*/  FFMA.FTZ R48, R78, UR46, -R7 ;  /* 0x0000002e4e307c23 */ /* 0x000fe20008010807 */
[----:B------:R-:W-:-:S04]  /*15680*/  FMNMX.FTZ R40, R53, R40, !PT ;  /* 0x0000002835287209 */ /* 0x000fc80007810000 */
        /* <DEDUP_REMOVED lines=22> */
[----:B0-----:R-:W-:Y:S01]  /*157f0*/  FMNMX.FTZ R44, R81, R40, !PT ;  /* 0x00000028512c7209 */ /* 0x001fe20007810000 */
[----:B------:R-:W-:-:S04]  /*15800*/  FFMA.FTZ R40, R62, UR46, -R7 ;  /* 0x0000002e3e287c23 */ /* 0x000fc80008010807 */
[----:B------:R-:W0:Y:S01]  /*15810*/  SHFL.BFLY PT, R47, R44, 0x2, 0x1f ;  /* 0x0c401f002c2f7f89 */ /* 0x000e2200000e0000 */
        /* <DEDUP_REMOVED lines=10> */
[----:B0-----:R-:W-:-:S02]  /*158c0*/  FMNMX.FTZ R7, R50, R51, !PT ;  /* 0x0000003332077209 */ /* 0x001fc40007810000 */
[----:B------:R-:W-:Y:S02]  /*158d0*/  FSEL R51, R6, RZ, P5 ;  /* 0x000000ff06337208 */ /* 0x000fe40002800000 */
[C---:B------:R-:W-:Y:S01]  /*158e0*/  FSETP.NEU.FTZ.AND P4, PT, R7.reuse, -INF , PT ;  /* 0xff8000000700780b */ /* 0x040fe20003f9d000 */
[----:B------:R-:W-:Y:S02]  /*158f0*/  FMUL.FTZ R54, R7, UR46 ;  /* 0x0000002e07367c20 */ /* 0x000fe40008410000 */
[----:B------:R-:W-:Y:S01]  /*15900*/  MUFU.EX2 R39, R58 ;  /* 0x0000003a00277308 */ /* 0x000fe20000000800 */
[----:B------:R-:W-:-:S04]  /*15910*/  FADD.FTZ R51, -R51, R10 ;  /* 0x0000000a33337221 */ /* 0x000fc80000010100 */
[----:B------:R-:W-:Y:S01]  /*15920*/  FMUL.FTZ R10, R51, UR46 ;  /* 0x0000002e330a7c20 */ /* 0x000fe20008410000 */
[----:B------:R-:W-:Y:S02]  /*15930*/  FSEL R51, R54, RZ, P4 ;  /* 0x000000ff36337208 */ /* 0x000fe40002000000 */
[----:B------:R-:W-:Y:S03]  /*15940*/  MUFU.EX2 R160, R160 ;  /* 0x000000a000a07308 */ /* 0x000fe60000000800 */
        /* <DEDUP_REMOVED lines=8> */
[----:B------:R-:W-:Y:S01]  /*159d0*/  FFMA.FTZ R177, R29, UR46, -R51 ;  /* 0x0000002e1db17c23 */ /* 0x000fe20008010833 */
[----:B------:R-:W-:-:S02]  /*159e0*/  @!P1 IMAD R28, R22, 0x8, R2 ;  /* 0x00000008161c9824 */ /* 0x000fc400078e0202 */
[--C-:B------:R-:W-:Y:S01]  /*159f0*/  FFMA.FTZ R22, R36, UR46, -R51.reuse ;  /* 0x0000002e24167c23 */ /* 0x100fe20008010833 */
[--C-:B------:R-:W-:Y:S01]  /*15a00*/  FFMA.FTZ R175, R41, UR46, -R51.reuse ;  /* 0x0000002e29af7c23 */ /* 0x100fe20008010833 */
[--C-:B------:R-:W-:Y:S01]  /*15a10*/  FFMA.FTZ R42, R42, UR46, -R51.reuse ;  /* 0x0000002e2a2a7c23 */ /* 0x100fe20008010833 */
[----:B------:R-:W-:Y:S01]  /*15a20*/  MUFU.EX2 R181, R181 ;  /* 0x000000b500b57308 */ /* 0x000fe20000000800 */
[----:B------:R-:W-:Y:S02]  /*15a30*/  @!P1 VIADD R28, R28, 0x28860 ;  /* 0x000288601c1c9836 */ /* 0x000fe40000000000 */
[--C-:B------:R-:W-:Y:S01]  /*15a40*/  FFMA.FTZ R169, R45, UR46, -R51.reuse ;  /* 0x0000002e2da97c23 */ /* 0x100fe20008010833 */
[--C-:B------:R-:W-:Y:S01]  /*15a50*/  FFMA.FTZ R29, R46, UR46, -R51.reuse ;  /* 0x0000002e2e1d7c23 */ /* 0x100fe20008010833 */
[--C-:B------:R-:W-:Y:S01]  /*15a60*/  FFMA.FTZ R171, R49, UR46, -R51.reuse ;  /* 0x0000002e31ab7c23 */ /* 0x100fe20008010833 */
[--C-:B------:R-:W-:Y:S01]  /*15a70*/  FFMA.FTZ R165, R52, UR46, -R51.reuse ;  /* 0x0000002e34a57c23 */ /* 0x100fe20008010833 */
[----:B------:R-:W-:Y:S01]  /*15a80*/  @!P1 PRMT R28, RZ, 0x654, R28 ;  /* 0x00000654ff1c9816 */ /* 0x000fe2000000001c */
[--C-:B------:R-:W-:Y:S01]  /*15a90*/  FFMA.FTZ R53, R53, UR46, -R51.reuse ;  /* 0x0000002e35357c23 */ /* 0x100fe20008010833 */
[----:B------:R-:W-:Y:S01]  /*15aa0*/  MUFU.EX2 R21, R21 ;  /* 0x0000001500157308 */ /* 0x000fe20000000800 */
[----:B0-----:R-:W-:Y:S01]  /*15ab0*/  FFMA.FTZ R30, R10, R4, R180 ;  /* 0x000000040a1e7223 */ /* 0x001fe200000100b4 */
[C---:B------:R-:W-:Y:S01]  /*15ac0*/  F2FP.BF16.F32.PACK_AB R180, R15.reuse, R180 ;  /* 0x000000b40fb4723e */ /* 0x040fe200000010ff */
[--C-:B------:R-:W-:Y:S01]  /*15ad0*/  FFMA.FTZ R4, R8, UR46, -R51.reuse ;  /* 0x0000002e08047c23 */ /* 0x100fe20008010833 */
[----:B------:R0:W-:Y:S01]  /*15ae0*/  @!P1 SYNCS.ARRIVE.TRANS64.RED.A1T0 RZ, [R28+URZ], RZ ;  /* 0x000000ff1cff99a7 */ /* 0x0001e2000810043f */
[----:B------:R-:W-:Y:S01]  /*15af0*/  FADD.FTZ R37, R15, R30 ;  /* 0x0000001e0f257221 */ /* 0x000fe20000010000 */
[--C-:B------:R-:W-:Y:S01]  /*15b00*/  FFMA.FTZ R55, R55, UR46, -R51.reuse ;  /* 0x0000002e37377c23 */ /* 0x100fe20008010833 */
[----:B------:R-:W-:Y:S01]  /*15b10*/  FFMA.FTZ R56, R56, UR46, -R51 ;  /* 0x0000002e38387c23 */ /* 0x000fe20008010833 */
[----:B------:R-:W-:Y:S01]  /*15b20*/  MUFU.EX2 R183, R183 ;  /* 0x000000b700b77308 */ /* 0x000fe20000000800 */
[----:B------:R-:W-:Y:S01]  /*15b30*/  FADD.FTZ R37, R182, R37 ;  /* 0x00000025b6257221 */ /* 0x000fe20000010000 */
[----:B------:R-:W-:Y:S01]  /*15b40*/  F2FP.BF16.F32.PACK_AB R182, R20, R182 ;  /* 0x000000b614b6723e */ /* 0x000fe200000010ff */
[--C-:B------:R-:W-:Y:S01]  /*15b50*/  FFMA.FTZ R59, R59, UR46, -R51.reuse ;  /* 0x0000002e3b3b7c23 */ /* 0x100fe20008010833 */
[----:B0-----:R-:W-:Y:S01]  /*15b60*/  FFMA.FTZ R28, R38, UR46, -R51 ;  /* 0x0000002e261c7c23 */ /* 0x001fe20008010833 */
[----:B------:R-:W-:Y:S01]  /*15b70*/  FADD.FTZ R37, R20, R37 ;  /* 0x0000002514257221 */ /* 0x000fe20000010000 */
[--C-:B------:R-:W-:Y:S01]  /*15b80*/  FFMA.FTZ R60, R60, UR46, -R51.reuse ;  /* 0x0000002e3c3c7c23 */ /* 0x100fe20008010833 */
[----:B------:R-:W-:Y:S01]  /*15b90*/  FFMA.FTZ R63, R63, UR46, -R51 ;  /* 0x0000002e3f3f7c23 */ /* 0x000fe20008010833 */
[----:B------:R-:W-:Y:S01]  /*15ba0*/  MUFU.EX2 R40, R40 ;  /* 0x0000002800287308 */ /* 0x000fe20000000800 */
[----:B------:R-:W-:Y:S01]  /*15bb0*/  FADD.FTZ R30, R176, R37 ;  /* 0x00000025b01e7221 */ /* 0x000fe20000010000 */
[----:B------:R-:W-:Y:S01]  /*15bc0*/  F2FP.BF16.F32.PACK_AB R176, R25, R176 ;  /* 0x000000b019b0723e */ /* 0x000fe200000010ff */
[--C-:B------:R-:W-:Y:S01]  /*15bd0*/  FFMA.FTZ R64, R64, UR46, -R51.reuse ;  /* 0x0000002e40407c23 */ /* 0x100fe20008010833 */
[--C-:B------:R-:W-:Y:S01]  /*15be0*/  FFMA.FTZ R67, R67, UR46, -R51.reuse ;  /* 0x0000002e43437c23 */ /* 0x100fe20008010833 */
[----:B------:R-:W-:Y:S01]  /*15bf0*/  FADD.FTZ R37, R25, R30 ;  /* 0x0000001e19257221 */ /* 0x000fe20000010000 */
[--C-:B------:R-:W-:Y:S01]  /*15c00*/  FFMA.FTZ R70, R70, UR46, -R51.reuse ;  /* 0x0000002e46467c23 */ /* 0x100fe20008010833 */
[----:B------:R-:W-:Y:S01]  /*15c10*/  FFMA.FTZ R71, R71, UR46, -R51 ;  /* 0x0000002e47477c23 */ /* 0x000fe20008010833 */
[----:B------:R-:W-:Y:S01]  /*15c20*/  MUFU.EX2 R24, R24 ;  /* 0x0000001800187308 */ /* 0x000fe20000000800 */
[----:B------:R-:W-:Y:S01]  /*15c30*/  FADD.FTZ R37, R178, R37 ;  /* 0x00000025b2257221 */ /* 0x000fe20000010000 */
        /* <DEDUP_REMOVED lines=8> */
[-C--:B------:R-:W-:Y:S01]  /*15cc0*/  FMUL.FTZ R88, R88, R10.reuse ;  /* 0x0000000a58587220 */ /* 0x080fe20000410000 */
[-C--:B------:R-:W-:Y:S01]  /*15cd0*/  FMUL.FTZ R89, R89, R10.reuse ;  /* 0x0000000a59597220 */ /* 0x080fe20000410000 */
[-C--:B------:R-:W-:Y:S01]  /*15ce0*/  FMUL.FTZ R92, R92, R10.reuse ;  /* 0x0000000a5c5c7220 */ /* 0x080fe20000410000 */
[----:B------:R-:W-:Y:S01]  /*15cf0*/  FADD.FTZ R15, R31, R30 ;  /* 0x0000001e1f0f7221 */ /* 0x000fe20000010000 */
[----:B------:R-:W-:Y:S01]  /*15d00*/  FSEL R30, R7, RZ, P4 ;  /* 0x000000ff071e7208 */ /* 0x000fe20002000000 */
[----:B------:R-:W-:Y:S01]  /*15d10*/  FMUL.FTZ R93, R93, R10 ;  /* 0x0000000a5d5d7220 */ /* 0x000fe20000410000 */
[----:B------:R-:W-:Y:S01]  /*15d20*/  MUFU.EX2 R177, R177 ;  /* 0x000000b100b17308 */ /* 0x000fe20000000800 */
[----:B------:R-:W-:Y:S01]  /*15d30*/  FADD.FTZ R15, R174, R15 ;  /* 0x0000000fae0f7221 */ /* 0x000fe20000010000 */
[----:B------:R-:W-:Y:S01]  /*15d40*/  ISETP.GT.AND P4, PT, R3, R12, PT ;  /* 0x0000000c0300720c */ /* 0x000fe20003f84270 */
[----:B------:R-:W-:Y:S01]  /*15d50*/  FADD.FTZ R30, -R30, R11 ;  /* 0x0000000b1e1e7221 */ /* 0x000fe20000010100 */
[-C--:B------:R-:W-:Y:S01]  /*15d60*/  FMUL.FTZ R96, R96, R10.reuse ;  /* 0x0000000a60607220 */ /* 0x080fe20000410000 */
[----:B------:R-:W-:Y:S01]  /*15d70*/  FADD.FTZ R37, R32, R15 ;  /* 0x0000000f20257221 */ /* 0x000fe20000010000 */
[-C--:B------:R-:W-:Y:S01]  /*15d80*/  FMUL.FTZ R97, R97, R10.reuse ;  /* 0x0000000a61617220 */ /* 0x080fe20000410000 */
[----:B------:R-:W-:Y:S01]  /*15d90*/  FMUL.FTZ R11, R30, UR46 ;  /* 0x0000002e1e0b7c20 */ /* 0x000fe20008410000 */
[----:B------:R0:W-:Y:S01]  /*15da0*/  MUFU.EX2 R15, R4 ;  /* 0x00000004000f7308 */ /* 0x0001e20000000800 */
[----:B------:R-:W-:Y:S01]  /*15db0*/  FADD.FTZ R34, R168, R37 ;  /* 0x00000025a8227221 */ /* 0x000fe20000010000 */
[-C--:B------:R-:W-:Y:S01]  /*15dc0*/  FMUL.FTZ R100, R100, R10.reuse ;  /* 0x0000000a64647220 */ /* 0x080fe20000410000 */
[-C--:B------:R-:W-:Y:S01]  /*15dd0*/  FMUL.FTZ R101, R101, R10.reuse ;  /* 0x0000000a65657220 */ /* 0x080fe20000410000 */
[-C--:B------:R-:W-:Y:S01]  /*15de0*/  FMUL.FTZ R104, R104, R10.reuse ;  /* 0x0000000a68687220 */ /* 0x080fe20000410000 */
[----:B------:R-:W-:Y:S01]  /*15df0*/  FADD.FTZ R37, R33, R34 ;  /* 0x0000002221257221 */ /* 0x000fe20000010000 */
[-C--:B------:R-:W-:Y:S01]  /*15e00*/  FMUL.FTZ R105, R105, R10.reuse ;  /* 0x0000000a69697220 */ /* 0x080fe20000410000 */
[-C--:B------:R-:W-:Y:S01]  /*15e10*/  FMUL.FTZ R108, R108, R10.reuse ;  /* 0x0000000a6c6c7220 */ /* 0x080fe20000410000 */
[----:B------:R-:W1:Y:S01]  /*15e20*/  MUFU.EX2 R11, R11 ;  /* 0x0000000b000b7308 */ /* 0x000e620000000800 */
[----:B------:R-:W-:Y:S01]  /*15e30*/  FADD.FTZ R30, R170, R37 ;  /* 0x00000025aa1e7221 */ /* 0x000fe20000010000 */
[-C--:B------:R-:W-:Y:S01]  /*15e40*/  FMUL.FTZ R109, R109, R10.reuse ;  /* 0x0000000a6d6d7220 */ /* 0x080fe20000410000 */
[-C--:B------:R-:W-:Y:S01]  /*15e50*/  FMUL.FTZ R112, R112, R10.reuse ;  /* 0x0000000a70707220 */ /* 0x080fe20000410000 */
[-C--:B------:R-:W-:Y:S01]  /*15e60*/  FMUL.FTZ R113, R113, R10.reuse ;  /* 0x0000000a71717220 */ /* 0x080fe20000410000 */
[----:B------:R-:W-:Y:S01]  /*15e70*/  FADD.FTZ R37, R35, R30 ;  /* 0x0000001e23257221 */ /* 0x000fe20000010000 */
[-C--:B------:R-:W-:Y:S01]  /*15e80*/  FMUL.FTZ R116, R116, R10.reuse ;  /* 0x0000000a74747220 */ /* 0x080fe20000410000 */
[----:B------:R-:W-:Y:S01]  /*15e90*/  FMUL.FTZ R117, R117, R10 ;  /* 0x0000000a75757220 */ /* 0x000fe20000410000 */
[----:B------:R-:W2:Y:S01]  /*15ea0*/  MUFU.EX2 R43, R43 ;  /* 0x0000002b002b7308 */ /* 0x000ea20000000800 */
[----:B------:R-:W-:Y:S01]  /*15eb0*/  FADD.FTZ R20, R164, R37 ;  /* 0x00000025a4147221 */ /* 0x000fe20000010000 */
[----:B------:R-:W-:Y:S01]  /*15ec0*/  F2FP.BF16.F32.PACK_AB R164, R9, R164 ;  /* 0x000000a409a4723e */ /* 0x000fe200000010ff */
[-C--:B------:R-:W-:Y:S01]  /*15ed0*/  FMUL.FTZ R120, R120, R10.reuse ;  /* 0x0000000a78787220 */ /* 0x080fe20000410000 */
[-C--:B------:R-:W-:Y:S01]  /*15ee0*/  FMUL.FTZ R121, R121, R10.reuse ;  /* 0x0000000a79797220 */ /* 0x080fe20000410000 */
[----:B------:R-:W-:Y:S01]  /*15ef0*/  FADD.FTZ R25, R9, R20 ;  /* 0x0000001409197221 */ /* 0x000fe20000010000 */
[-C--:B------:R-:W-:Y:S01]  /*15f00*/  FMUL.FTZ R124, R124, R10.reuse ;  /* 0x0000000a7c7c7220 */ /* 0x080fe20000410000 */
[----:B------:R-:W-:Y:S01]  /*15f10*/  FMUL.FTZ R125, R125, R10 ;  /* 0x0000000a7d7d7220 */ /* 0x000fe20000410000 */
[----:B------:R-:W3:Y:S01]  /*15f20*/  MUFU.EX2 R27, R27 ;  /* 0x0000001b001b7308 */ /* 0x000ee20000000800 */
[----:B0-----:R-:W-:Y:S01]  /*15f30*/  FADD.FTZ R4, R166, R25 ;  /* 0x00000019a6047221 */ /* 0x001fe20000010000 */
[----:B-1----:R-:W-:Y:S01]  /*15f40*/  FFMA.FTZ R0, R11, R0, R181 ;  /* 0x000000000b007223 */ /* 0x002fe200000100b5 */
[-C--:B------:R-:W-:Y:S01]  /*15f50*/  FMUL.FTZ R128, R128, R10.reuse ;  /* 0x0000000a80807220 */ /* 0x080fe20000410000 */
[-C--:B------:R-:W-:Y:S01]  /*15f60*/  FMUL.FTZ R129, R129, R10.reuse ;  /* 0x0000000a81817220 */ /* 0x080fe20000410000 */
[----:B------:R-:W-:Y:S01]  /*15f70*/  FADD.FTZ R25, R39, R4 ;  /* 0x0000000427197221 */ /* 0x000fe20000010000 */
[----:B------:R-:W-:Y:S01]  /*15f80*/  FADD.FTZ R0, R21, R0 ;  /* 0x0000000015007221 */ /* 0x000fe20000010000 */
[-C--:B------:R-:W-:Y:S01]  /*15f90*/  FMUL.FTZ R132, R132, R10.reuse ;  /* 0x0000000a84847220 */ /* 0x080fe20000410000 */
[----:B------:R-:W0:Y:S01]  /*15fa0*/  MUFU.EX2 R156, R156 ;  /* 0x0000009c009c7308 */ /* 0x000e220000000800 */
[----:B------:R-:W-:Y:S01]  /*15fb0*/  FADD.FTZ R37, R160, R25 ;  /* 0x00000019a0257221 */ /* 0x000fe20000010000 */
        /* <DEDUP_REMOVED lines=11> */
[----:B--2---:R-:W-:Y:S01]  /*16070*/  FADD.FTZ R25, R43, R4 ;  /* 0x000000042b197221 */ /* 0x004fe20000010000 */
[----:B---3--:R-:W-:Y:S01]  /*16080*/  FADD.FTZ R0, R27, R0 ;  /* 0x000000001b007221 */ /* 0x008fe20000010000 */
[-C--:B------:R-:W-:Y:S01]  /*16090*/  FMUL.FTZ R144, R144, R10.reuse ;  /* 0x0000000a90907220 */ /* 0x080fe20000410000 */
[----:B------:R-:W2:Y:S01]  /*160a0*/  MUFU.EX2 R22, R22 ;  /* 0x0000001600167308 */ /* 0x000ea20000000800 */
[----:B0-----:R-:W-:Y:S01]  /*160b0*/  FADD.FTZ R37, R156, R25 ;  /* 0x000000199c257221 */ /* 0x001fe20000010000 */
[-C--:B------:R-:W-:Y:S01]  /*160c0*/  FMUL.FTZ R145, R145, R10.reuse ;  /* 0x0000000a91917220 */ /* 0x080fe20000410000 */
[-C--:B------:R-:W-:Y:S01]  /*160d0*/  FMUL.FTZ R148, R148, R10.reuse ;  /* 0x0000000a94947220 */ /* 0x080fe20000410000 */
[----:B------:R-:W-:Y:S01]  /*160e0*/  FMUL.FTZ R149, R149, R10 ;  /* 0x0000000a95957220 */ /* 0x000fe20000410000 */
[-C--:B------:R-:W-:Y:S01]  /*160f0*/  FMUL.FTZ R90, R90, R11.reuse ;  /* 0x0000000b5a5a7220 */ /* 0x080fe20000410000 */
[-C--:B------:R-:W-:Y:S01]  /*16100*/  FMUL.FTZ R91, R91, R11.reuse ;  /* 0x0000000b5b5b7220 */ /* 0x080fe20000410000 */
[-C--:B------:R-:W-:Y:S01]  /*16110*/  FMUL.FTZ R94, R94, R11.reuse ;  /* 0x0000000b5e5e7220 */ /* 0x080fe20000410000 */
[----:B------:R-:W0:Y:S01]  /*16120*/  MUFU.EX2 R173, R173 ;  /* 0x000000ad00ad7308 */ /* 0x000e220000000800 */
[----:B-1----:R-:W-:Y:S01]  /*16130*/  FADD.FTZ R25, R179, R0 ;  /* 0x00000000b3197221 */ /* 0x002fe20000010000 */
[-C--:B------:R-:W-:Y:S01]  /*16140*/  FMUL.FTZ R95, R95, R11.reuse ;  /* 0x0000000b5f5f7220 */ /* 0x080fe20000410000 */
[-C--:B------:R-:W-:Y:S01]  /*16150*/  FMUL.FTZ R98, R98, R11.reuse ;  /* 0x0000000b62627220 */ /* 0x080fe20000410000 */
[-C--:B------:R-:W-:Y:S01]  /*16160*/  FMUL.FTZ R99, R99, R11.reuse ;  /* 0x0000000b63637220 */ /* 0x080fe20000410000 */
[-C--:B------:R-:W-:Y:S01]  /*16170*/  FMUL.FTZ R102, R102, R11.reuse ;  /* 0x0000000b66667220 */ /* 0x080fe20000410000 */
[-C--:B------:R-:W-:Y:S01]  /*16180*/  FMUL.FTZ R103, R103, R11.reuse ;  /* 0x0000000b67677220 */ /* 0x080fe20000410000 */
[----:B------:R-:W-:Y:S01]  /*16190*/  FMUL.FTZ R106, R106, R11 ;  /* 0x0000000b6a6a7220 */ /* 0x000fe20000410000 */
[----:B------:R-:W1:Y:S01]  /*161a0*/  MUFU.EX2 R28, R28 ;  /* 0x0000001c001c7308 */ /* 0x000e620000000800 */
        /* <DEDUP_REMOVED lines=30> */
[----:B------:R-:W-:Y:S01]  /*16390*/  FMUL.FTZ R151, R151, R11 ;  /* 0x0000000b97977220 */ /* 0x000fe20000410000 */
[----:B------:R-:W2:Y:S01]  /*163a0*/  MUFU.EX2 R29, R29 ;  /* 0x0000001d001d7308 */ /* 0x000ea20000000800 */
[----:B0-----:R-:W-:Y:S01]  /*163b0*/  FADD.FTZ R0, R8, R9 ;  /* 0x0000000908007221 */ /* 0x001fe20000010000 */
[----:B------:R-:W-:Y:S01]  /*163c0*/  F2FP.BF16.F32.PACK_AB R178, R26, R178 ;  /* 0x000000b21ab2723e */ /* 0x000fe200000010ff */
[----:B------:R-:W-:Y:S01]  /*163d0*/  VIADD R3, R3, 0xffffffff ;  /* 0xffffffff03037836 */ /* 0x000fe20000000000 */
[----:B------:R-:W-:Y:S01]  /*163e0*/  F2FP.BF16.F32.PACK_AB R172, R31, R172 ;  /* 0x000000ac1fac723e */ /* 0x000fe200000010ff */
[----:B------:R-:W-:Y:S01]  /*163f0*/  IMAD.MOV.U32 R22, RZ, RZ, R13 ;  /* 0x000000ffff167224 */ /* 0x000fe200078e000d */
[----:B------:R-:W-:Y:S01]  /*16400*/  F2FP.BF16.F32.PACK_AB R174, R32, R174 ;  /* 0x000000ae20ae723e */ /* 0x000fe200000010ff */
[----:B------:R-:W-:Y:S01]  /*16410*/  IMAD.MOV.U32 R10, RZ, RZ, R6 ;  /* 0x000000ffff0a7224 */ /* 0x000fe200078e0006 */
[----:B------:R-:W0:Y:S01]  /*16420*/  MUFU.EX2 R171, R171 ;  /* 0x000000ab00ab7308 */ /* 0x000e220000000800 */
[----:B-1----:R-:W-:Y:S01]  /*16430*/  FADD.FTZ R0, R169, R0 ;  /* 0x00000000a9007221 */ /* 0x002fe20000010000 */
[----:B------:R-:W-:Y:S01]  /*16440*/  F2FP.BF16.F32.PACK_AB R168, R33, R168 ;  /* 0x000000a821a8723e */ /* 0x000fe200000010ff */
[----:B------:R-:W-:Y:S01]  /*16450*/  IMAD.MOV.U32 R11, RZ, RZ, R7 ;  /* 0x000000ffff0b7224 */ /* 0x000fe200078e0007 */
[----:B------:R-:W-:-:S02]  /*16460*/  F2FP.BF16.F32.PACK_AB R170, R35, R170 ;  /* 0x000000aa23aa723e */ /* 0x000fc400000010ff */
[----:B------:R-:W-:Y:S02]  /*16470*/  F2FP.BF16.F32.PACK_AB R166, R39, R166 ;  /* 0x000000a627a6723e */ /* 0x000fe400000010ff */
[----:B------:R-:W1:Y:S01]  /*16480*/  MUFU.EX2 R165, R165 ;  /* 0x000000a500a57308 */ /* 0x000e620000000800 */
[----:B--2---:R-:W-:Y:S01]  /*16490*/  FADD.FTZ R0, R29, R0 ;  /* 0x000000001d007221 */ /* 0x004fe20000010000 */
[----:B------:R-:W-:Y:S02]  /*164a0*/  F2FP.BF16.F32.PACK_AB R160, R40, R160 ;  /* 0x000000a028a0723e */ /* 0x000fe400000010ff */
[----:B------:R-:W-:Y:S02]  /*164b0*/  F2FP.BF16.F32.PACK_AB R162, R43, R162 ;  /* 0x000000a22ba2723e */ /* 0x000fe400000010ff */
[----:B------:R-:W-:Y:S02]  /*164c0*/  F2FP.BF16.F32.PACK_AB R181, R21, R181 ;  /* 0x000000b515b5723e */ /* 0x000fe400000010ff */
[----:B------:R-:W2:Y:S01]  /*164d0*/  MUFU.EX2 R53, R53 ;  /* 0x0000003500357308 */ /* 0x000ea20000000800 */
[----:B0-----:R-:W-:Y:S01]  /*164e0*/  FADD.FTZ R0, R171, R0 ;  /* 0x00000000ab007221 */ /* 0x001fe20000010000 */
[----:B------:R-:W-:-:S02]  /*164f0*/  F2FP.BF16.F32.PACK_AB R183, R24, R183 ;  /* 0x000000b718b7723e */ /* 0x000fc400000010ff */
[----:B------:R-:W-:Y:S01]  /*16500*/  F2FP.BF16.F32.PACK_AB R177, R27, R177 ;  /* 0x000000b11bb1723e */ /* 0x000fe200000010ff */
[----:B------:R-:W-:Y:S01]  /*16510*/  FADD.FTZ R0, R15, R0 ;  /* 0x000000000f007221 */ /* 0x000fe20000010000 */
[----:B------:R-:W-:Y:S02]  /*16520*/  F2FP.BF16.F32.PACK_AB R173, R28, R173 ;  /* 0x000000ad1cad723e */ /* 0x000fe400000010ff */
[----:B------:R-:W0:Y:S01]  /*16530*/  MUFU.EX2 R55, R55 ;  /* 0x0000003700377308 */ /* 0x000e220000000800 */
        /* <DEDUP_REMOVED lines=53> */
[----:B0-----:R-:W-:Y:S01]  /*16890*/  FADD.FTZ R0, R155, R0 ;  /* 0x000000009b007221 */ /* 0x001fe20000010000 */
[C---:B-1----:R-:W-:Y:S01]  /*168a0*/  FADD.FTZ R4, R50.reuse, R25 ;  /* 0x0000001932047221 */ /* 0x042fe20000010000 */
[----:B------:R-:W-:Y:S02]  /*168b0*/  F2FP.BF16.F32.PACK_AB R154, R50, R154 ;  /* 0x0000009a329a723e */ /* 0x000fe400000010ff */
[C---:B--2---:R-:W-:Y:S01]  /*168c0*/  FADD.FTZ R0, R51.reuse, R0 ;  /* 0x0000000033007221 */ /* 0x044fe20000010000 */
[----:B------:R-:W-:Y:S01]  /*168d0*/  F2FP.BF16.F32.PACK_AB R155, R51, R155 ;  /* 0x0000009b339b723e */ /* 0x000fe200000010ff */
[----:B------:R-:W-:Y:S06]  /*168e0*/  @P4 BRA `(.L_x_7934) ;  /* 0xffffffc400884947 */ /* 0x000fec000383ffff */
[----:B------:R-:W-:Y:S02]  /*168f0*/  IMAD.MOV.U32 R11, RZ, RZ, R7 ;  /* 0x000000ffff0b7224 */ /* 0x000fe400078e0007 */
[----:B------:R-:W-:Y:S02]  /*16900*/  IMAD.MOV.U32 R10, RZ, RZ, R6 ;  /* 0x000000ffff0a7224 */ /* 0x000fe400078e0006 */
[----:B------:R-:W-:Y:S02]  /*16910*/  IMAD.MOV.U32 R22, RZ, RZ, R13 ;  /* 0x000000ffff167224 */ /* 0x000fe400078e000d */
[----:B------:R-:W-:-:S07]  /*16920*/  IMAD.MOV.U32 R186, RZ, RZ, R14 ;  /* 0x000000ffffba7224 */ /* 0x000fce00078e000e */
.L_x_7916:
[----:B------:R-:W0:Y:S01]  /*16930*/  LDC R6, c[0x0][0x448] ;  /* 0x00011200ff067b82 */ /* 0x000e220000000800 */
[----:B------:R-:W-:Y:S01]  /*16940*/  IADD3 R9, R189, 0x1, -R187 ;  /* 0x00000001bd097810 */ /* 0x000fe20007ffe8bb */
[----:B------:R-:W-:-:S06]  /*16950*/  ULDC UR6, c[0x0][0x9dc] ;  /* 0x0002770000067ab9 */ /* 0x000fcc0000000800 */
[----:B------:R-:W1:Y:S01]  /*16960*/  LDC R12, c[0x0][0x9e4] ;  /* 0x00027900ff0c7b82 */ /* 0x000e620000000800 */
[----:B0-----:R-:W-:Y:S01]  /*16970*/  ISETP.NE.AND P4, PT, R6, 0x1, PT ;  /* 0x000000010600780c */ /* 0x001fe20003f85270 */
[----:B------:R-:W-:Y:S01]  /*16980*/  VIADD R6, R192, 0x7f ;  /* 0x0000007fc0067836 */ /* 0x000fe20000000000 */
[----:B-1----:R-:W-:-:S11]  /*16990*/  ISETP.GE.AND P5, PT, R12, 0x1, PT ;  /* 0x000000010c00780c */ /* 0x002fd60003fa6270 */
[----:B------:R-:W0:Y:S08]  /*169a0*/  @P4 LDC R7, c[0x0][0x44c] ;  /* 0x00011300ff074b82 */ /* 0x000e300000000800 */
[----:B------:R-:W1:Y:S01]  /*169b0*/  @P4 LDC R8, c[0x0][0x450] ;  /* 0x00011400ff084b82 */ /* 0x000e620000000800 */
[----:B0-----:R-:W-:-:S05]  /*169c0*/  @P4 IMAD.HI.U32 R7, R6, R7, RZ ;  /* 0x0000000706074227 */ /* 0x001fca00078e00ff */
[----:B-1----:R-:W-:-:S05]  /*169d0*/  @P4 SHF.R.U32.HI R6, RZ, R8, R7 ;  /* 0x00000008ff064219 */ /* 0x002fca0000011607 */
        /* <DEDUP_REMOVED lines=14> */
.L_x_7937:
[----:B------:R-:W-:-:S13]  /*16ac0*/  ISETP.NE.AND P2, PT, R12, 0x1, PT ;  /* 0x000000010c00780c */ /* 0x000fda0003f45270 */
[----:B------:R-:W0:Y:S02]  /*16ad0*/  @P2 LDC.64 R6, c[0x0][0x9e8] ;  /* 0x00027a00ff062b82 */ /* 0x000e240000000a00 */
[----:B0-----:R-:W-:-:S05]  /*16ae0*/  @P2 IMAD.HI.U32 R6, R9, R6, RZ ;  /* 0x0000000609062227 */ /* 0x001fca00078e00ff */
[----:B------:R-:W-:-:S07]  /*16af0*/  @P2 SHF.R.U32.HI R9, RZ, R7, R6 ;  /* 0x00000007ff092219 */ /* 0x000fce0000011606 */
.L_x_7938:
[----:B------:R-:W-:Y:S05]  /*16b00*/  BSYNC B0 ;  /* 0x0000000000007941 */ /* 0x000fea0003800000 */
.L_x_7936:
[----:B------:R-:W-:-:S05]  /*16b10*/  IMAD R9, R9, R12, RZ ;  /* 0x0000000c09097224 */ /* 0x000fca00078e02ff */
[----:B------:R-:W-:-:S07]  /*16b20*/  VIMNMX R8, R8, R9, !PT ;  /* 0x0000000908087248 */ /* 0x000fce0007fe0100 */
.L_x_7935:
[----:B------:R-:W-:-:S05]  /*16b30*/  VIADD R8, R8, 0x7f ;  /* 0x0000007f08087836 */ /* 0x000fca0000000000 */
[----:B------:R-:W-:-:S04]  /*16b40*/  SHF.R.S32.HI R7, RZ, 0x1f, R8 ;  /* 0x0000001fff077819 */ /* 0x000fc80000011408 */
[----:B------:R-:W-:-:S04]  /*16b50*/  LEA.HI R7, R7, R8, RZ, 0x7 ;  /* 0x0000000807077211 */ /* 0x000fc800078f38ff */
[----:B------:R-:W-:-:S04]  /*16b60*/  SHF.R.S32.HI R7, RZ, 0x7, R7 ;  /* 0x00000007ff077819 */ /* 0x000fc80000011407 */
[----:B------:R-:W-:-:S04]  /*16b70*/  VIMNMX R14, R194, R7, !PT ;  /* 0x00000007c20e7248 */ /* 0x000fc80007fe0100 */
[----:B------:R-:W-:-:S13]  /*16b80*/  ISETP.GE.AND P2, PT, R3, R14, PT ;  /* 0x0000000e0300720c */ /* 0x000fda0003f46270 */
[----:B------:R-:W-:Y:S05]  /*16b90*/  @!P2 BRA `(.L_x_7939) ;  /* 0x000000280074a947 */ /* 0x000fea0003800000 */
[----:B------:R-:W-:Y:S02]  /*16ba0*/  IMAD.MOV.U32 R13, RZ, RZ, R11 ;  /* 0x000000ffff0d7224 */ /* 0x000fe400078e000b */
[----:B------:R-:W-:Y:S02]  /*16bb0*/  IMAD.MOV.U32 R12, RZ, RZ, R10 ;  /* 0x000000ffff0c7224 */ /* 0x000fe400078e000a */
[----:B------:R-:W-:Y:S02]  /*16bc0*/  IMAD.MOV.U32 R6, RZ, RZ, R186 ;  /* 0x000000ffff067224 */ /* 0x000fe400078e00ba */
[----:B------:R-:W-:-:S07]  /*16bd0*/  IMAD.MOV.U32 R15, RZ, RZ, R22 ;  /* 0x000000ffff0f7224 */ /* 0x000fce00078e0016 */
.L_x_7949:
        /* <DEDUP_REMOVED lines=10> */
.L_x_7941:
[----:B------:R-:W-:Y:S01]  /*16c80*/  IMAD R7, R22, 0x8, R2 ;  /* 0x0000000816077824 */ /* 0x000fe200078e0202 */
[----:B------:R-:W-:-:S04]  /*16c90*/  SHF.L.U32 R8, R186, 0x1f, RZ ;  /* 0x0000001fba087819 */ /* 0x000fc800000006ff */
[----:B------:R0:W1:Y:S01]  /*16ca0*/  SYNCS.PHASECHK.TRANS64.TRYWAIT P3, [R7+URZ+0x28830], R8 ;  /* 0x02883008070075a7 */ /* 0x000062000806017f */
[----:B------:R-:W-:Y:S05]  /*16cb0*/  @!P0 BRA `(.L_x_7942) ;  /* 0x0000000000048947 */ /* 0x000fea0003800000 */
[----:B------:R-:W-:Y:S01]  /*16cc0*/  BPT.TRAP 0x1 ;  /* 0x000000040000795c */ /* 0x000fe20000300000 */
.L_x_7942:
[----:B------:R-:W-:Y:S04]  /*16cd0*/  BSSY B0, `(.L_x_7940) ;  /* 0x0000004000007945 */ /* 0x000fe80003800000 */
[----:B-1----:R-:W-:Y:S05]  /*16ce0*/  @P3 BRA `(.L_x_7943) ;  /* 0x0000000000083947 */ /* 0x002fea0003800000 */
[----:B------:R-:W1:Y:S02]  /*16cf0*/  SYNCS.PHASECHK.TRANS64.TRYWAIT P3, [R7+URZ+0x28830], R8 ;  /* 0x02883008070075a7 */ /* 0x000e64000806017f */
[----:B-1----:R-:W-:Y:S05]  /*16d00*/  @!P3 BRA `(.L_x_7944) ;  /* 0x0000013c00a8b947 */ /* 0x002fea0003800000 */
.L_x_7943:
[----:B------:R-:W-:Y:S05]  /*16d10*/  BSYNC B0 ;  /* 0x0000000000007941 */ /* 0x000fea0003800000 */
.L_x_7940:
[----:B01----:R-:W0:Y:S01]  /*16d20*/  S2R R7, SR_TID.X ;  /* 0x0000000000077919 */ /* 0x003e220000002100 */
[----:B------:R-:W-:Y:S05]  /*16d30*/  WARPSYNC.ALL ;  /* 0x0000000000007948 */ /* 0x000fea0003800000 */
[----:B------:R-:W-:Y:S02]  /*16d40*/  IMAD R8, R22, 0x800, R5 ;  /* 0x0000080016087824 */ /* 0x000fe400078e0205 */
[----:B------:R-:W-:Y:S02]  /*16d50*/  IMAD.MOV.U32 R9, RZ, RZ, 0x40000040 ;  /* 0x40000040ff097424 */ /* 0x000fe400078e00ff */
[C---:B------:R-:W-:Y:S01]  /*16d60*/  VIADD R24, R8.reuse, 0x4 ;  /* 0x0000000408187836 */ /* 0x040fe20000000000 */
[C---:B------:R-:W-:Y:S01]  /*16d70*/  R2UR UR14, R8.reuse ;  /* 0x00000000080e72ca */ /* 0x040fe200000e0000 */
[----:B------:R-:W-:Y:S01]  /*16d80*/  IMAD.MOV.U32 R25, RZ, RZ, 0x40000040 ;  /* 0x40000040ff197424 */ /* 0x000fe200078e00ff */
[----:B------:R-:W-:Y:S01]  /*16d90*/  R2UR UR15, R9 ;  /* 0x00000000090f72ca */ /* 0x000fe200000e0000 */
[----:B------:R-:W-:Y:S01]  /*16da0*/  VIADD R20, R8, 0x2 ;  /* 0x0000000208147836 */ /* 0x000fe20000000000 */
[----:B------:R-:W-:Y:S01]  /*16db0*/  R2UR UR6, R24 ;  /* 0x00000000180672ca */ /* 0x000fe200000e0000 */
[C---:B------:R-:W-:Y:S01]  /*16dc0*/  VIADD R24, R8.reuse, 0x404 ;  /* 0x0000040408187836 */ /* 0x040fe20000000000 */
[C---:B------:R-:W-:Y:S01]  /*16dd0*/  R2UR UR7, R25.reuse ;  /* 0x00000000190772ca */ /* 0x040fe200000e0000 */
[----:B------:R-:W-:Y:S01]  /*16de0*/  IMAD.MOV.U32 R21, RZ, RZ, 0x40000040 ;  /* 0x40000040ff157424 */ /* 0x000fe200078e00ff */
[----:B------:R-:W-:Y:S01]  /*16df0*/  R2UR UR31, R25 ;  /* 0x00000000191f72ca */ /* 0x000fe200000e0000 */
[----:B------:R-:W-:Y:S01]  /*16e00*/  VIADD R10, R8, 0x6 ;  /* 0x00000006080a7836 */ /* 0x000fe20000000000 */
[----:B------:R-:W-:Y:S01]  /*16e10*/  R2UR UR30, R24 ;  /* 0x00000000181e72ca */ /* 0x000fe200000e0000 */
[----:B------:R-:W-:Y:S01]  /*16e20*/  IMAD.MOV.U32 R11, RZ, RZ, 0x40000040 ;  /* 0x40000040ff0b7424 */ /* 0x000fe200078e00ff */
[----:B------:R-:W-:Y:S01]  /*16e30*/  R2UR UR10, R20 ;  /* 0x00000000140a72ca */ /* 0x000fe200000e0000 */
[----:B------:R-:W-:Y:S01]  /*16e40*/  VIADD R20, R8, 0x400 ;  /* 0x0000040008147836 */ /* 0x000fe20000000000 */
[----:B------:R-:W-:-:S02]  /*16e50*/  R2UR UR11, R21 ;  /* 0x00000000150b72ca */ /* 0x000fc400000e0000 */
[----:B------:R-:W-:Y:S01]  /*16e60*/  R2UR UR18, R10 ;  /* 0x000000000a1272ca */ /* 0x000fe200000e0000 */
[C---:B------:R-:W-:Y:S01]  /*16e70*/  VIADD R10, R8.reuse, 0x402 ;  /* 0x00000402080a7836 */ /* 0x040fe20000000000 */
[----:B------:R-:W-:Y:S01]  /*16e80*/  R2UR UR19, R11 ;  /* 0x000000000b1372ca */ /* 0x000fe200000e0000 */
[----:B------:R-:W-:Y:S01]  /*16e90*/  VIADD R8, R8, 0x406 ;  /* 0x0000040608087836 */ /* 0x000fe20000000000 */
[----:B------:R-:W-:Y:S02]  /*16ea0*/  R2UR UR22, R20 ;  /* 0x00000000141672ca */ /* 0x000fe400000e0000 */
[----:B0-----:R-:W-:Y:S02]  /*16eb0*/  SHF.R.U32.HI R7, RZ, 0x7, R7 ;  /* 0x00000007ff077819 */ /* 0x001fe40000011607 */
[----:B------:R-:W-:Y:S02]  /*16ec0*/  R2UR UR23, R21 ;  /* 0x00000000151772ca */ /* 0x000fe400000e0000 */
[----:B------:R-:W-:Y:S01]  /*16ed0*/  R2UR UR26, R10 ;  /* 0x000000000a1a72ca */ /* 0x000fe200000e0000 */
[----:B------:R-:W-:Y:S01]  /*16ee0*/  VIADD R7, R7, 0x8 ;  /* 0x0000000807077836 */ /* 0x000fe20000000000 */
[----:B------:R-:W-:-:S02]  /*16ef0*/  R2UR UR27, R11 ;  /* 0x000000000b1b72ca */ /* 0x000fc400000e0000 */
[----:B------:R-:W-:Y:S02]  /*16f00*/  R2UR UR34, R8 ;  /* 0x00000000082272ca */ /* 0x000fe400000e0000 */
[----:B------:R0:W-:Y:S01]  /*16f10*/  BAR.SYNC.DEFER_BLOCKING R7, 0x100 ;  /* 0x000400070000751d */ /* 0x0001e20000010000 */
[----:B------:R-:W-:-:S05]  /*16f20*/  R2UR UR35, R9 ;  /* 0x00000000092372ca */ /* 0x000fca00000e0000 */
        /* <DEDUP_REMOVED lines=27> */
.L_x_7946:
[----:B------:R-:W-:Y:S01]  /*170e0*/  SHF.L.U32 R6, R6, 0x1f, RZ ;  /* 0x0000001f06067819 */ /* 0x000fe200000006ff */
[----:B------:R-:W-:-:S04]  /*170f0*/  IMAD R7, R15, 0x8, R2 ;  /* 0x000000080f077824 */ /* 0x000fc800078e0202 */
[----:B------:R0:W1:Y:S01]  /*17100*/  SYNCS.PHASECHK.TRANS64.TRYWAIT P2, [R7+URZ+0x28850], R6 ;  /* 0x02885006070075a7 */ /* 0x000062000804017f */
[----:B------:R-:W-:Y:S05]  /*17110*/  @!P0 BRA `(.L_x_7947) ;  /* 0x0000000000048947 */ /* 0x000fea0003800000 */
[----:B------:R-:W-:Y:S01]  /*17120*/  BPT.TRAP 0x1 ;  /* 0x000000040000795c */ /* 0x000fe20000300000 */
.L_x_7947:
[----:B-1----:R-:W-:Y:S05]  /*17130*/  @P2 BRA `(.L_x_7945) ;  /* 0x0000000000082947 */ /* 0x002fea0003800000 */
[----:B------:R-:W1:Y:S02]  /*17140*/  SYNCS.PHASECHK.TRANS64.TRYWAIT P2, [R7+URZ+0x28850], R6 ;  /* 0x02885006070075a7 */ /* 0x000e64000804017f */
[----:B-1----:R-:W-:Y:S05]  /*17150*/  @!P2 BRA `(.L_x_7948) ;  /* 0x0000013800a8a947 */ /* 0x002fea0003800000 */
.L_x_7945:
[----:B01----:R-:W-:Y:S01]  /*17160*/  VIADD R6, R2, 0x400 ;  /* 0x0000040002067836 */ /* 0x003fe20000000000 */
[----:B------:R-:W-:Y:S05]  /*17170*/  WARPSYNC.ALL ;  /* 0x0000000000007948 */ /* 0x000fea0003800000 */
[----:B------:R-:W-:-:S04]  /*17180*/  SHF.R.U32.HI R6, RZ, 0x4, R6 ;  /* 0x00000004ff067819 */ /* 0x000fc80000011606 */
[----:B------:R-:W-:-:S04]  /*17190*/  LOP3.LUT R6, R6, 0x3fff, RZ, 0xc0, !PT ;  /* 0x00003fff06067812 */ /* 0x000fc800078ec0ff */
[----:B------:R-:W-:-:S05]  /*171a0*/  LOP3.LUT R6, R6, 0x4000000, RZ, 0xfc, !PT ;  /* 0x0400000006067812 */ /* 0x000fca00078efcff */
[----:B------:R-:W-:Y:S01]  /*171b0*/  IMAD R6, R15, 0x800, R6 ;  /* 0x000008000f067824 */ /* 0x000fe200078e0206 */
[----:B------:R-:W-:Y:S01]  /*171c0*/  WARPGROUP.ARRIVE ;  /* 0x00000000000079c5 */ /* 0x000fe20000000000 */
[----:B------:R-:W-:Y:S02]  /*171d0*/  IMAD.MOV.U32 R7, RZ, RZ, 0x40000040 ;  /* 0x40000040ff077424 */ /* 0x000fe400078e00ff */
[----:B------:R-:W-:Y:S01]  /*171e0*/  FMUL.FTZ R11, R28, UR54 ;  /* 0x000000361c0b7c20 */ /* 0x000fe20008410000 */
[C---:B------:R-:W-:Y:S01]  /*171f0*/  VIADD R8, R6.reuse, 0x80 ;  /* 0x0000008006087836 */ /* 0x040fe20000000000 */
[----:B------:R-:W-:Y:S01]  /*17200*/  R2UR UR6, R6 ;  /* 0x00000000060672ca */ /* 0x000fe200000e0000 */
[----:B------:R-:W-:Y:S01]  /*17210*/  IMAD.MOV.U32 R9, RZ, RZ, 0x40000040 ;  /* 0x40000040ff097424 */ /* 0x000fe200078e00ff */
[----:B------:R-:W-:Y:S01]  /*17220*/  R2UR UR7, R7 ;  /* 0x00000000070772ca */ /* 0x000fe200000e0000 */
        /* <DEDUP_REMOVED lines=12> */
[----:B------:R-:W-:Y:S01]  /*172f0*/  HGMMA.64x128x16.F32.BF16 R88, R180, gdesc[UR4].tnspB, R88, gsb0 ;  /* 0x41e00004b4587df0 */ /* 0x000fe20008001858 */
[----:B------:R-:W-:Y:S01]  /*17300*/  R2UR UR6, R8 ;  /* 0x00000000080672ca */ /* 0x000fe200000e0000 */
[----:B------:R-:W-:Y:S01]  /*17310*/  VIADD R8, R6, 0x100 ;  /* 0x0000010006087836 */ /* 0x000fe20000000000 */
[----:B------:R-:W-:Y:S01]  /*17320*/  R2UR UR7, R9 ;  /* 0x00000000090772ca */ /* 0x000fe200000e0000 */
[----:B------:R-:W-:-:S02]  /*17330*/  IMAD.MOV.U32 R9, RZ, RZ, 0x40000040 ;  /* 0x40000040ff097424 */ /* 0x000fc400078e00ff */
        /* <DEDUP_REMOVED lines=20> */
[----:B------:R-:W-:Y:S01]  /*17480*/  UMOV UR46, UR49 ;  /* 0x00000031002e7c82 */ /* 0x000fe20008000000 */
        /* <DEDUP_REMOVED lines=13> */
[C---:B------:R-:W-:Y:S01]  /*17560*/  ISETP.GT.AND P2, PT, R3.reuse, R14, PT ;  /* 0x0000000e0300720c */ /* 0x040fe20003f44270 */
[----:B------:R-:W-:-:S06]  /*17570*/  VIADD R3, R3, 0xffffffff ;  /* 0xffffffff03037836 */ /* 0x000fcc0000000000 */
        /* <DEDUP_REMOVED lines=82> */
[----:B------:R-:W-:-:S02]  /*17aa0*/  FMUL.FTZ R83, R87, UR54 ;  /* 0x0000003657537c20 */ /* 0x000fc40008410000 */
[----:B-1----:R-:W-:-:S03]  /*17ab0*/  FMNMX.FTZ R10, R26, R10, !PT ;  /* 0x0000000a1a0a7209 */ /* 0x002fc60007810000 */
[----:B------:R-:W1:Y:S01]  /*17ac0*/  MUFU.TANH R40, R40 ;  /* 0x0000002800287308 */ /* 0x000e620000002400 */
[----:B------:R-:W-:-:S04]  /*17ad0*/  FMNMX.FTZ R10, R30, R10, !PT ;  /* 0x0000000a1e0a7209 */ /* 0x000fc80007810000 */
[----:B--2---:R-:W-:-:S03]  /*17ae0*/  FMNMX.FTZ R10, R32, R10, !PT ;  /* 0x0000000a200a7209 */ /* 0x004fc60007810000 */
[----:B------:R-:W2:Y:S01]  /*17af0*/  MUFU.TANH R44, R44 ;  /* 0x0000002c002c7308 */ /* 0x000ea20000002400 */
[----:B------:R-:W-:-:S04]  /*17b00*/  FMNMX.FTZ R10, R34, R10, !PT ;  /* 0x0000000a220a7209 */ /* 0x000fc80007810000 */
[----:B0-----:R-:W-:-:S03]  /*17b10*/  FMNMX.FTZ R10, R36, R10, !PT ;  /* 0x0000000a240a7209 */ /* 0x001fc60007810000 */
[----:B------:R-:W0:Y:S01]  /*17b20*/  MUFU.TANH R51, R51 ;  /* 0x0000003300337308 */ /* 0x000e220000002400 */
[----:B------:R-:W-:-:S04]  /*17b30*/  FMNMX.FTZ R10, R38, R10, !PT ;  /* 0x0000000a260a7209 */ /* 0x000fc80007810000 */
[----:B-1----:R-:W-:-:S03]  /*17b40*/  FMNMX.FTZ R10, R40, R10, !PT ;  /* 0x0000000a280a7209 */ /* 0x002fc60007810000 */
[----:B------:R-:W1:Y:S01]  /*17b50*/  MUFU.TANH R54, R54 ;  /* 0x0000003600367308 */ /* 0x000e620000002400 */
[----:B------:R-:W-:-:S04]  /*17b60*/  FMNMX.FTZ R10, R42, R10, !PT ;  /* 0x0000000a2a0a7209 */ /* 0x000fc80007810000 */
[----:B--2---:R-:W-:-:S03]  /*17b70*/  FMNMX.FTZ R10, R44, R10, !PT ;  /* 0x0000000a2c0a7209 */ /* 0x004fc60007810000 */
[----:B------:R-:W2:Y:S01]  /*17b80*/  MUFU.TANH R59, R59 ;  /* 0x0000003b003b7308 */ /* 0x000ea20000002400 */
[----:B------:R-:W-:-:S04]  /*17b90*/  FMNMX.FTZ R10, R46, R10, !PT ;  /* 0x0000000a2e0a7209 */ /* 0x000fc80007810000 */
[----:B------:R-:W-:-:S03]  /*17ba0*/  FMNMX.FTZ R10, R50, R10, !PT ;  /* 0x0000000a320a7209 */ /* 0x000fc60007810000 */
[----:B------:R-:W3:Y:S01]  /*17bb0*/  MUFU.TANH R62, R62 ;  /* 0x0000003e003e7308 */ /* 0x000ee20000002400 */
[----:B0-----:R-:W-:-:S04]  /*17bc0*/  FMNMX.FTZ R10, R51, R10, !PT ;  /* 0x0000000a330a7209 */ /* 0x001fc80007810000 */
[----:B-1----:R-:W-:-:S03]  /*17bd0*/  FMNMX.FTZ R10, R54, R10, !PT ;  /* 0x0000000a360a7209 */ /* 0x002fc60007810000 */
[----:B------:R-:W0:Y:S01]  /*17be0*/  MUFU.TANH R64, R64 ;  /* 0x0000004000407308 */ /* 0x000e220000002400 */
[----:B------:R-:W-:-:S04]  /*17bf0*/  FMNMX.FTZ R10, R55, R10, !PT ;  /* 0x0000000a370a7209 */ /* 0x000fc80007810000 */
[----:B------:R-:W-:-:S03]  /*17c00*/  FMNMX.FTZ R10, R57, R10, !PT ;  /* 0x0000000a390a7209 */ /* 0x000fc60007810000 */
[----:B------:R-:W1:Y:S01]  /*17c10*/  MUFU.TANH R72, R72 ;  /* 0x0000004800487308 */ /* 0x000e620000002400 */
[----:B------:R-:W-:-:S04]  /*17c20*/  FMNMX.FTZ R10, R58, R10, !PT ;  /* 0x0000000a3a0a7209 */ /* 0x000fc80007810000 */
[----:B--2---:R-:W-:-:S03]  /*17c30*/  FMNMX.FTZ R10, R59, R10, !PT ;  /* 0x0000000a3b0a7209 */ /* 0x004fc60007810000 */
[----:B------:R-:W2:Y:S01]  /*17c40*/  MUFU.TANH R69, R69 ;  /* 0x0000004500457308 */ /* 0x000ea20000002400 */
[----:B------:R-:W-:-:S04]  /*17c50*/  FMNMX.FTZ R10, R60, R10, !PT ;  /* 0x0000000a3c0a7209 */ /* 0x000fc80007810000 */
[----:B------:R-:W-:-:S03]  /*17c60*/  FMNMX.FTZ R10, R61, R10, !PT ;  /* 0x0000000a3d0a7209 */ /* 0x000fc60007810000 */
[----:B------:R-:W4:Y:S01]  /*17c70*/  MUFU.TANH R77, R77 ;  /* 0x0000004d004d7308 */ /* 0x000f220000002400 */
[----:B---3--:R-:W-:-:S04]  /*17c80*/  FMNMX.FTZ R10, R62, R10, !PT ;  /* 0x0000000a3e0a7209 */ /* 0x008fc80007810000 */
[----:B0-----:R-:W-:-:S03]  /*17c90*/  FMNMX.FTZ R10, R64, R10, !PT ;  /* 0x0000000a400a7209 */ /* 0x001fc60007810000 */
[----:B------:R-:W0:Y:S01]  /*17ca0*/  MUFU.TANH R8, R8 ;  /* 0x0000000800087308 */ /* 0x000e220000002400 */
[----:B------:R-:W-:-:S04]  /*17cb0*/  FMNMX.FTZ R10, R65, R10, !PT ;  /* 0x0000000a410a7209 */ /* 0x000fc80007810000 */
[----:B------:R-:W-:-:S03]  /*17cc0*/  FMNMX.FTZ R10, R68, R10, !PT ;  /* 0x0000000a440a7209 */ /* 0x000fc60007810000 */
[----:B------:R-:W3:Y:S01]  /*17cd0*/  MUFU.TANH R25, R25 ;  /* 0x0000001900197308 */ /* 0x000ee20000002400 */
[----:B-1----:R-:W-:-:S04]  /*17ce0*/  FMNMX.FTZ R10, R72, R10, !PT ;  /* 0x0000000a480a7209 */ /* 0x002fc80007810000 */
[----:B------:R-:W-:-:S03]  /*17cf0*/  FMNMX.FTZ R10, R76, R10, !PT ;  /* 0x0000000a4c0a7209 */ /* 0x000fc60007810000 */
[----:B------:R-:W1:Y:S01]  /*17d00*/  MUFU.TANH R31, R31 ;  /* 0x0000001f001f7308 */ /* 0x000e620000002400 */
[----:B--2---:R-:W-:-:S04]  /*17d10*/  FMNMX.FTZ R10, R69, R10, !PT ;  /* 0x0000000a450a7209 */ /* 0x004fc80007810000 */
[----:B----4-:R-:W-:Y:S01]  /*17d20*/  FMNMX.FTZ R10, R77, R10, !PT ;  /* 0x0000000a4d0a7209 */ /* 0x010fe20007810000 */
[----:B------:R-:W-:Y:S02]  /*17d30*/  WARPGROUP.DEPBAR.LE gsb0, 0x0 ;  /* 0x00008000000079c5 */ /* 0x000fe40000010000 */
[----:B------:R-:W-:Y:S01]  /*17d40*/  WARPGROUP.ARRIVE ;  /* 0x00000000000079c5 */ /* 0x000fe20000000000 */
[----:B------:R-:W-:Y:S01]  /*17d50*/  FMNMX.FTZ R10, R73, R10, !PT ;  /* 0x0000000a490a7209 */ /* 0x000fe20007810000 */
[----:B------:R-:W2:Y:S04]  /*17d60*/  MUFU.TANH R35, R35 ;  /* 0x0000002300237308 */ /* 0x000ea80000002400 */
[----:B------:R-:W-:Y:S01]  /*17d70*/  HGMMA.64x128x16.F32.BF16 R88, R164, gdesc[UR4].tnspB, R88, gsb0 ;  /* 0x41e00004a4587df0 */ /* 0x000fe20008001858 */
[----:B------:R-:W4:Y:S03]  /*17d80*/  SHFL.BFLY PT, R28, R10, 0x2, 0x1f ;  /* 0x0c401f000a1c7f89 */ /* 0x000f2600000e0000 */
[----:B------:R-:W-:Y:S08]  /*17d90*/  MUFU.TANH R39, R39 ;  /* 0x0000002700277308 */ /* 0x000ff00000002400 */
[----:B------:R-:W-:Y:S08]  /*17da0*/  MUFU.TANH R43, R43 ;  /* 0x0000002b002b7308 */ /* 0x000ff00000002400 */
[----:B------:R-:W-:Y:S01]  /*17db0*/  MUFU.TANH R47, R47 ;  /* 0x0000002f002f7308 */ /* 0x000fe20000002400 */
[----:B----4-:R-:W-:Y:S01]  /*17dc0*/  FMNMX.FTZ R10, R10, R28, !PT ;  /* 0x0000001c0a0a7209 */ /* 0x010fe20007810000 */
[----:B------:R-:W-:-:S06]  /*17dd0*/  VIADD R28, R6, 0x280 ;  /* 0x00000280061c7836 */ /* 0x000fcc0000000000 */
[----:B------:R-:W-:Y:S01]  /*17de0*/  MUFU.TANH R48, R48 ;  /* 0x0000003000307308 */ /* 0x000fe20000002400 */
[----:B------:R-:W4:Y:S01]  /*17df0*/  SHFL.BFLY PT, R29, R10, 0x1, 0x1f ;  /* 0x0c201f000a1d7f89 */ /* 0x000f2200000e0000 */
[----:B------:R-:W-:-:S06]  /*17e00*/  R2UR UR6, R28 ;  /* 0x000000001c0672ca */ /* 0x000fcc00000e0000 */
[----:B------:R-:W-:Y:S08]  /*17e10*/  MUFU.TANH R53, R53 ;  /* 0x0000003500357308 */ /* 0x000ff00000002400 */
[----:B------:R-:W-:Y:S08]  /*17e20*/  MUFU.TANH R56, R56 ;  /* 0x0000003800387308 */ /* 0x000ff00000002400 */
[----:B------:R-:W-:Y:S01]  /*17e30*/  MUFU.TANH R81, R81 ;  /* 0x0000005100517308 */ /* 0x000fe20000002400 */
[----:B----4-:R-:W-:Y:S01]  /*17e40*/  FMNMX.FTZ R10, R10, R29, !PT ;  /* 0x0000001d0a0a7209 */ /* 0x010fe20007810000 */
[----:B------:R-:W-:-:S04]  /*17e50*/  IMAD.MOV.U32 R29, RZ, RZ, 0x40000040 ;  /* 0x40000040ff1d7424 */ /* 0x000fc800078e00ff */
[----:B------:R-:W-:Y:S01]  /*17e60*/  FMUL.FTZ R85, R10, UR46 ;  /* 0x0000002e0a557c20 */ /* 0x000fe20008410000 */
[----:B------:R-:W-:Y:S01]  /*17e70*/  R2UR UR7, R29 ;  /* 0x000000001d0772ca */ /* 0x000fe200000e0000 */
[----:B------:R-:W-:Y:S01]  /*17e80*/  MUFU.TANH R83, R83 ;  /* 0x0000005300537308 */ /* 0x000fe20000002400 */
[----:B------:R-:W-:Y:S02]  /*17e90*/  IMAD.MOV.U32 R29, RZ, RZ, 0x40000040 ;  /* 0x40000040ff1d7424 */ /* 0x000fe400078e00ff */
[--C-:B------:R-:W-:Y:S01]  /*17ea0*/  FFMA.FTZ R180, R7, UR46, -R85.reuse ;  /* 0x0000002e07b47c23 */ /* 0x100fe20008010855 */
[----:B0-----:R-:W-:Y:S01]  /*17eb0*/  FMNMX.FTZ R7, R8, R13, !PT ;  /* 0x0000000d08077209 */ /* 0x001fe20007810000 */
[--C-:B------:R-:W-:Y:S01]  /*17ec0*/  FFMA.FTZ R182, R11, UR46, -R85.reuse ;  /* 0x0000002e0bb67c23 */ /* 0x100fe20008010855 */
[--C-:B------:R-:W-:Y:S01]  /*17ed0*/  FFMA.FTZ R176, R26, UR46, -R85.reuse ;  /* 0x0000002e1ab07c23 */ /* 0x100fe20008010855 */
[--C-:B------:R-:W-:Y:S01]  /*17ee0*/  FFMA.FTZ R26, R42, UR46, -R85.reuse ;  /* 0x0000002e2a1a7c23 */ /* 0x100fe20008010855 */
[----:B------:R-:W-:Y:S01]  /*17ef0*/  FMNMX.FTZ R7, R20, R7, !PT ;  /* 0x0000000714077209 */ /* 0x000fe20007810000 */
[----:B------:R-:W-:Y:S01]  /*17f00*/  FADD.FTZ R12, -R10, R12 ;  /* 0x0000000c0a0c7221 */ /* 0x000fe20000010100 */
[--C-:B------:R-:W-:Y:S01]  /*17f10*/  FFMA.FTZ R42, R58, UR46, -R85.reuse ;  /* 0x0000002e3a2a7c23 */ /* 0x100fe20008010855 */
[--C-:B------:R-:W-:Y:S01]  /*17f20*/  FFMA.FTZ R9, R9, UR46, -R85.reuse ;  /* 0x0000002e09097c23 */ /* 0x100fe20008010855 */
[----:B------:R-:W-:Y:S01]  /*17f30*/  FMNMX.FTZ R7, R21, R7, !PT ;  /* 0x0000000715077209 */ /* 0x000fe20007810000 */
[----:B------:R-:W-:Y:S01]  /*17f40*/  FMUL.FTZ R12, R12, UR46 ;  /* 0x0000002e0c0c7c20 */ /* 0x000fe20008410000 */
[----:B------:R-:W-:Y:S01]  /*17f50*/  MUFU.EX2 R180, R180 ;  /* 0x000000b400b47308 */ /* 0x000fe20000000800 */
[--C-:B------:R-:W-:Y:S01]  /*17f60*/  FFMA.FTZ R84, R24, UR46, -R85.reuse ;  /* 0x0000002e18547c23 */ /* 0x100fe20008010855 */
[----:B---3--:R-:W-:Y:S01]  /*17f70*/  FMNMX.FTZ R7, R25, R7, !PT ;  /* 0x0000000719077209 */ /* 0x008fe20007810000 */
[--C-:B------:R-:W-:Y:S01]  /*17f80*/  FFMA.FTZ R24, R30, UR46, -R85.reuse ;  /* 0x0000002e1e187c23 */ /* 0x100fe20008010855 */
[--C-:B------:R-:W-:Y:S01]  /*17f90*/  FFMA.FTZ R178, R32, UR46, -R85.reuse ;  /* 0x0000002e20b27c23 */ /* 0x100fe20008010855 */
[--C-:B------:R-:W-:Y:S01]  /*17fa0*/  FFMA.FTZ R30, R34, UR46, -R85.reuse ;  /* 0x0000002e221e7c23 */ /* 0x100fe20008010855 */
[----:B------:R-:W-:Y:S01]  /*17fb0*/  FMNMX.FTZ R7, R27, R7, !PT ;  /* 0x000000071b077209 */ /* 0x000fe20007810000 */
[--C-:B------:R-:W-:Y:S01]  /*17fc0*/  FFMA.FTZ R172, R36, UR46, -R85.reuse ;  /* 0x0000002e24ac7c23 */ /* 0x100fe20008010855 */
[----:B------:R-:W0:Y:S01]  /*17fd0*/  MUFU.EX2 R12, R12 ;  /* 0x0000000c000c7308 */ /* 0x000e220000000800 */
[--C-:B------:R-:W-:Y:S01]  /*17fe0*/  FFMA.FTZ R32, R38, UR46, -R85.reuse ;  /* 0x0000002e26207c23 */ /* 0x100fe20008010855 */
[----:B-1----:R-:W-:Y:S01]  /*17ff0*/  FMNMX.FTZ R7, R31, R7, !PT ;  /* 0x000000071f077209 */ /* 0x002fe20007810000 */
[--C-:B------:R-:W-:Y:S01]  /*18000*/  FFMA.FTZ R174, R40, UR46, -R85.reuse ;  /* 0x0000002e28ae7c23 */ /* 0x100fe20008010855 */
[--C-:B------:R-:W-:Y:S01]  /*18010*/  FFMA.FTZ R168, R44, UR46, -R85.reuse ;  /* 0x0000002e2ca87c23 */ /* 0x100fe20008010855 */
[--C-:B------:R-:W-:Y:S01]  /*18020*/  FFMA.FTZ R34, R46, UR46, -R85.reuse ;  /* 0x0000002e2e227c23 */ /* 0x100fe20008010855 */
[----:B------:R-:W-:Y:S01]  /*18030*/  FMNMX.FTZ R7, R33, R7, !PT ;  /* 0x0000000721077209 */ /* 0x000fe20007810000 */
[--C-:B------:R-:W-:Y:S01]  /*18040*/  FFMA.FTZ R170, R50, UR46, -R85.reuse ;  /* 0x0000002e32aa7c23 */ /* 0x100fe20008010855 */
[----:B------:R-:W1:Y:S01]  /*18050*/  MUFU.EX2 R9, R9 ;  /* 0x0000000900097308 */ /* 0x000e620000000800 */
[--C-:B------:R-:W-:Y:S01]  /*18060*/  FFMA.FTZ R36, R51, UR46, -R85.reuse ;  /* 0x0000002e33247c23 */ /* 0x100fe20008010855 */
[----:B--2---:R-:W-:Y:S01]  /*18070*/  FMNMX.FTZ R7, R35, R7, !PT ;  /* 0x0000000723077209 */ /* 0x004fe20007810000 */
[--C-:B------:R-:W-:Y:S01]  /*18080*/  FFMA.FTZ R40, R55, UR46, -R85.reuse ;  /* 0x0000002e37287c23 */ /* 0x100fe20008010855 */
[--C-:B------:R-:W-:Y:S01]  /*18090*/  FFMA.FTZ R44, R60, UR46, -R85.reuse ;  /* 0x0000002e3c2c7c23 */ /* 0x100fe20008010855 */
[--C-:B------:R-:W-:Y:S01]  /*180a0*/  FFMA.FTZ R50, R62, UR46, -R85.reuse ;  /* 0x0000002e3e327c23 */ /* 0x100fe20008010855 */
[----:B------:R-:W-:Y:S01]  /*180b0*/  FMNMX.FTZ R7, R37, R7, !PT ;  /* 0x0000000725077209 */ /* 0x000fe20007810000 */
[--C-:B------:R-:W-:Y:S01]  /*180c0*/  FFMA.FTZ R38, R64, UR46, -R85.reuse ;  /* 0x0000002e40267c23 */ /* 0x100fe20008010855 */
[----:B------:R-:W2:Y:S01]  /*180d0*/  MUFU.EX2 R182, R182 ;  /* 0x000000b600b67308 */ /* 0x000ea20000000800 */
[----:B0-----:R-:W-:Y:S01]  /*180e0*/  FFMA.FTZ R4, R12, R4, R180 ;  /* 0x000000040c047223 */ /* 0x001fe200000100b4 */
[----:B------:R-:W-:Y:S01]  /*180f0*/  FMNMX.FTZ R7, R39, R7, !PT ;  /* 0x0000000727077209 */ /* 0x000fe20007810000 */
[--C-:B------:R-:W-:Y:S01]  /*18100*/  FFMA.FTZ R46, R65, UR46, -R85.reuse ;  /* 0x0000002e412e7c23 */ /* 0x100fe20008010855 */
[--C-:B------:R-:W-:Y:S01]  /*18110*/  FFMA.FTZ R51, R68, UR46, -R85.reuse ;  /* 0x0000002e44337c23 */ /* 0x100fe20008010855 */
[--C-:B------:R-:W-:Y:S01]  /*18120*/  FFMA.FTZ R55, R76, UR46, -R85.reuse ;  /* 0x0000002e4c377c23 */ /* 0x100fe20008010855 */
[----:B------:R-:W-:Y:S01]  /*18130*/  FMNMX.FTZ R7, R41, R7, !PT ;  /* 0x0000000729077209 */ /* 0x000fe20007810000 */
[----:B------:R-:W-:Y:S01]  /*18140*/  FFMA.FTZ R73, R73, UR46, -R85 ;  /* 0x0000002e49497c23 */ /* 0x000fe20008010855 */
[----:B------:R-:W0:Y:S01]  /*18150*/  MUFU.EX2 R84, R84 ;  /* 0x0000005400547308 */ /* 0x000e220000000800 */
[----:B-1----:R-:W-:-:S02]  /*18160*/  F2FP.BF16.F32.PACK_AB R180, R9, R180 ;  /* 0x000000b409b4723e */ /* 0x002fc400000010ff */
[----:B------:R-:W-:-:S04]  /*18170*/  FMNMX.FTZ R7, R43, R7, !PT ;  /* 0x000000072b077209 */ /* 0x000fc80007810000 */
[----:B------:R-:W-:Y:S01]  /*18180*/  FMNMX.FTZ R7, R45, R7, !PT ;  /* 0x000000072d077209 */ /* 0x000fe20007810000 */
[----:B------:R-:W1:Y:S03]  /*18190*/  MUFU.EX2 R176, R176 ;  /* 0x000000b000b07308 */ /* 0x000e660000000800 */
[----:B------:R-:W-:-:S04]  /*181a0*/  FMNMX.FTZ R7, R47, R7, !PT ;  /* 0x000000072f077209 */ /* 0x000fc80007810000 */
[----:B------:R-:W-:Y:S01]  /*181b0*/  FMNMX.FTZ R7, R48, R7, !PT ;  /* 0x0000000730077209 */ /* 0x000fe20007810000 */
[----:B------:R-:W3:Y:S03]  /*181c0*/  MUFU.EX2 R24, R24 ;  /* 0x0000001800187308 */ /* 0x000ee60000000800 */
[----:B------:R-:W-:-:S04]  /*181d0*/  FMNMX.FTZ R7, R49, R7, !PT ;  /* 0x0000000731077209 */ /* 0x000fc80007810000 */
[----:B------:R-:W-:Y:S01]  /*181e0*/  FMNMX.FTZ R7, R52, R7, !PT ;  /* 0x0000000734077209 */ /* 0x000fe20007810000 */
[----:B------:R-:W-:Y:S03]  /*181f0*/  MUFU.EX2 R178, R178 ;  /* 0x000000b200b27308 */ /* 0x000fe60000000800 */
[----:B------:R-:W-:-:S04]  /*18200*/  FMNMX.FTZ R7, R53, R7, !PT ;  /* 0x0000000735077209 */ /* 0x000fc80007810000 */
[----:B------:R-:W-:Y:S01]  /*18210*/  FMNMX.FTZ R7, R56, R7, !PT ;  /* 0x0000000738077209 */ /* 0x000fe20007810000 */
[----:B------:R-:W-:Y:S03]  /*18220*/  MUFU.EX2 R30, R30 ;  /* 0x0000001e001e7308 */ /* 0x000fe60000000800 */
[----:B------:R-:W-:Y:S01]  /*18230*/  FMNMX.FTZ R7, R63, R7, !PT ;  /* 0x000000073f077209 */ /* 0x000fe20007810000 */
[----:B------:R-:W-:Y:S02]  /*18240*/  WARPGROUP.DEPBAR.LE gsb0, 0x0 ;  /* 0x00008000000079c5 */ /* 0x000fe40000010000 */
[----:B------:R-:W-:Y:S01]  /*18250*/  WARPGROUP.ARRIVE ;  /* 0x00000000000079c5 */ /* 0x000fe20000000000 */
[----:B------:R-:W-:-:S05]  /*18260*/  FMNMX.FTZ R7, R66, R7, !PT ;  /* 0x0000000742077209 */ /* 0x000fca0007810000 */
[----:B------:R-:W4:Y:S01]  /*18270*/  S2R R167, SR_TID.X ;  /* 0x0000000000a77919 */ /* 0x000f220000002100 */
[----:B------:R-:W-:Y:S01]  /*18280*/  MUFU.EX2 R172, R172 ;  /* 0x000000ac00ac7308 */ /* 0x000fe20000000800 */
[--C-:B------:R-:W-:Y:S01]  /*18290*/  FFMA.FTZ R164, R54, UR46, -R85.reuse ;  /* 0x0000002e36a47c23 */ /* 0x100fe20008010855 */
[----:B------:R-:W-:Y:S01]  /*182a0*/  FMNMX.FTZ R7, R67, R7, !PT ;  /* 0x0000000743077209 */ /* 0x000fe20007810000 */
[----:B------:R-:W-:Y:S01]  /*182b0*/  HGMMA.64x128x16.F32.BF16 R88, R160, gdesc[UR4].tnspB, R88, gsb0 ;  /* 0x41e00004a0587df0 */ /* 0x000fe20008001858 */
[----:B------:R-:W-:Y:S01]  /*182c0*/  R2UR UR7, R29 ;  /* 0x000000001d0772ca */ /* 0x000fe200000e0000 */
[--C-:B------:R-:W-:Y:S01]  /*182d0*/  FFMA.FTZ R166, R57, UR46, -R85.reuse ;  /* 0x0000002e39a67c23 */ /* 0x100fe20008010855 */
        /* <DEDUP_REMOVED lines=12> */
[----:B----4-:R-:W-:Y:S01]  /*183a0*/  SHF.R.U32.HI R167, RZ, 0x7, R167 ;  /* 0x00000007ffa77819 */ /* 0x010fe200000116a7 */
[----:B------:R-:W-:Y:S01]  /*183b0*/  MUFU.EX2 R168, R168 ;  /* 0x000000a800a87308 */ /* 0x000fe20000000800 */
[----:B------:R-:W-:-:S04]  /*183c0*/  FMNMX.FTZ R7, R81, R28, !PT ;  /* 0x0000001c51077209 */ /* 0x000fc80007810000 */
[----:B------:R-:W-:-:S03]  /*183d0*/  FMNMX.FTZ R28, R82, R7, !PT ;  /* 0x00000007521c7209 */ /* 0x000fc60007810000 */
[----:B------:R-:W-:Y:S01]  /*183e0*/  MUFU.EX2 R34, R34 ;  /* 0x0000002200227308 */ /* 0x000fe20000000800 */
[----:B------:R-:W-:Y:S01]  /*183f0*/  FMNMX.FTZ R11, R83, R28, !PT ;  /* 0x0000001c530b7209 */ /* 0x000fe20007810000 */
[C---:B------:R-:W-:Y:S02]  /*18400*/  VIADD R28, R6.reuse, 0x300 ;  /* 0x00000300061c7836 */ /* 0x040fe40000000000 */
[----:B------:R-:W-:Y:S02]  /*18410*/  VIADD R6, R6, 0x380 ;  /* 0x0000038006067836 */ /* 0x000fe40000000000 */
[----:B------:R-:W4:Y:S01]  /*18420*/  SHFL.BFLY PT, R7, R11, 0x2, 0x1f ;  /* 0x0c401f000b077f89 */ /* 0x000f2200000e0000 */
[----:B------:R-:W-:Y:S01]  /*18430*/  R2UR UR6, R28 ;  /* 0x000000001c0672ca */ /* 0x000fe200000e0000 */
[----:B------:R-:W-:Y:S01]  /*18440*/  MUFU.EX2 R170, R170 ;  /* 0x000000aa00aa7308 */ /* 0x000fe20000000800 */
[----:B------:R-:W-:-:S07]  /*18450*/  FFMA.FTZ R28, R77, UR46, -R85 ;  /* 0x0000002e4d1c7c23 */ /* 0x000fce0008010855 */
[----:B------:R-:W-:Y:S08]  /*18460*/  MUFU.EX2 R36, R36 ;  /* 0x0000002400247308 */ /* 0x000ff00000000800 */
[----:B------:R-:W-:Y:S01]  /*18470*/  MUFU.EX2 R164, R164 ;  /* 0x000000a400a47308 */ /* 0x000fe20000000800 */
[----:B----4-:R-:W-:-:S07]  /*18480*/  FMNMX.FTZ R11, R11, R7, !PT ;  /* 0x000000070b0b7209 */ /* 0x010fce0007810000 */
[----:B------:R-:W-:Y:S01]  /*18490*/  MUFU.EX2 R40, R40 ;  /* 0x0000002800287308 */ /* 0x000fe20000000800 */
[----:B------:R-:W4:Y:S07]  /*184a0*/  SHFL.BFLY PT, R7, R11, 0x1, 0x1f ;  /* 0x0c201f000b077f89 */ /* 0x000f2e00000e0000 */
[----:B------:R-:W-:Y:S08]  /*184b0*/  MUFU.EX2 R166, R166 ;  /* 0x000000a600a67308 */ /* 0x000ff00000000800 */
[----:B------:R-:W-:Y:S08]  /*184c0*/  MUFU.EX2 R42, R42 ;  /* 0x0000002a002a7308 */ /* 0x000ff00000000800 */
[----:B------:R-:W-:Y:S01]  /*184d0*/  MUFU.EX2 R44, R44 ;  /* 0x0000002c002c7308 */ /* 0x000fe20000000800 */
[----:B----4-:R-:W-:-:S05]  /*184e0*/  FMNMX.FTZ R11, R11, R7, !PT ;  /* 0x000000070b0b7209 */ /* 0x010fca0007810000 */
        /* <DEDUP_REMOVED lines=12> */
[----:B------:R-:W-:Y:S01]  /*185b0*/  IADD3 R39, -R167, 0xb, RZ ;  /* 0x0000000ba7277810 */ /* 0x000fe20007ffe1ff */
[--C-:B------:R-:W-:Y:S01]  /*185c0*/  FFMA.FTZ R33, R35, UR46, -R58.reuse ;  /* 0x0000002e23217c23 */ /* 0x100fe2000801083a */
[--C-:B------:R-:W-:Y:S01]  /*185d0*/  FFMA.FTZ R21, R31, UR46, -R58.reuse ;  /* 0x0000002e1f157c23 */ /* 0x100fe2000801083a */
[----:B------:R-:W-:Y:S01]  /*185e0*/  FFMA.FTZ R173, R37, UR46, -R58 ;  /* 0x0000002e25ad7c23 */ /* 0x000fe2000801083a */
[----:B------:R-:W-:Y:S01]  /*185f0*/  @!P1 IMAD R37, R15, 0x8, R2 ;  /* 0x000000080f259824 */ /* 0x000fe200078e0202 */
[----:B------:R-:W-:Y:S01]  /*18600*/  MUFU.EX2 R181, R181 ;  /* 0x000000b500b57308 */ /* 0x000fe20000000800 */
[----:B----4-:R-:W-:-:S02]  /*18610*/  IMAD.MOV.U32 R7, RZ, RZ, 0x40000040 ;  /* 0x40000040ff077424 */ /* 0x010fc400078e00ff */
[----:B------:R-:W-:Y:S01]  /*18620*/  FADD.FTZ R15, R9, R4 ;  /* 0x00000004090f7221 */ /* 0x000fe20000010000 */
[--C-:B------:R-:W-:Y:S01]  /*18630*/  FFMA.FTZ R171, R48, UR46, -R58.reuse ;  /* 0x0000002e30ab7c23 */ /* 0x100fe2000801083a */
[--C-:B------:R-:W-:Y:S01]  /*18640*/  FFMA.FTZ R175, R41, UR46, -R58.reuse ;  /* 0x0000002e29af7c23 */ /* 0x100fe2000801083a */
[--C-:B------:R-:W-:Y:S01]  /*18650*/  FFMA.FTZ R27, R43, UR46, -R58.reuse ;  /* 0x0000002e2b1b7c23 */ /* 0x100fe2000801083a */
[----:B--2---:R-:W-:Y:S01]  /*18660*/  FADD.FTZ R15, R182, R15 ;  /* 0x0000000fb60f7221 */ /* 0x004fe20000010000 */
[--C-:B------:R-:W-:Y:S01]  /*18670*/  FFMA.FTZ R169, R45, UR46, -R58.reuse ;  /* 0x0000002e2da97c23 */ /* 0x100fe2000801083a */
[----:B------:R-:W-:Y:S01]  /*18680*/  MUFU.EX2 R8, R8 ;  /* 0x0000000800087308 */ /* 0x000fe20000000800 */
[--C-:B------:R-:W-:Y:S01]  /*18690*/  FFMA.FTZ R31, R47, UR46, -R58.reuse ;  /* 0x0000002e2f1f7c23 */ /* 0x100fe2000801083a */
[----:B0-----:R-:W-:Y:S01]  /*186a0*/  FADD.FTZ R15, R84, R15 ;  /* 0x0000000f540f7221 */ /* 0x001fe20000010000 */
[--C-:B------:R-:W-:Y:S01]  /*186b0*/  FFMA.FTZ R165, R52, UR46, -R58.reuse ;  /* 0x0000002e34a57c23 */ /* 0x100fe2000801083a */
[--C-:B------:R-:W-:Y:S01]  /*186c0*/  FFMA.FTZ R53, R53, UR46, -R58.reuse ;  /* 0x0000002e35357c23 */ /* 0x100fe2000801083a */
[--C-:B------:R-:W-:Y:S01]  /*186d0*/  FFMA.FTZ R167, R56, UR46, -R58.reuse ;  /* 0x0000002e38a77c23 */ /* 0x100fe2000801083a */
[----:B-1----:R-:W-:Y:S01]  /*186e0*/  FADD.FTZ R15, R176, R15 ;  /* 0x0000000fb00f7221 */ /* 0x002fe20000010000 */
[--C-:B------:R-:W-:Y:S01]  /*186f0*/  FFMA.FTZ R75, R75, UR46, -R58.reuse ;  /* 0x0000002e4b4b7c23 */ /* 0x100fe2000801083a */
[----:B------:R-:W-:Y:S01]  /*18700*/  MUFU.EX2 R183, R183 ;  /* 0x000000b700b77308 */ /* 0x000fe20000000800 */
[--C-:B------:R-:W-:Y:S01]  /*18710*/  FFMA.FTZ R78, R78, UR46, -R58.reuse ;  /* 0x0000002e4e4e7c23 */ /* 0x100fe2000801083a */
[----:B---3--:R-:W-:Y:S01]  /*18720*/  FADD.FTZ R15, R24, R15 ;  /* 0x0000000f180f7221 */ /* 0x008fe20000010000 */
[--C-:B------:R-:W-:Y:S01]  /*18730*/  FFMA.FTZ R79, R79, UR46, -R58.reuse ;  /* 0x0000002e4f4f7c23 */ /* 0x100fe2000801083a */
[--C-:B------:R-:W-:Y:S01]  /*18740*/  FFMA.FTZ R80, R80, UR46, -R58.reuse ;  /* 0x0000002e50507c23 */ /* 0x100fe2000801083a */
[----:B------:R-:W-:Y:S01]  /*18750*/  FFMA.FTZ R81, R81, UR46, -R58 ;  /* 0x0000002e51517c23 */ /* 0x000fe2000801083a */
[----:B------:R-:W-:-:S02]  /*18760*/  WARPGROUP.DEPBAR.LE gsb0, 0x0 ;  /* 0x00008000000079c5 */ /* 0x000fc40000010000 */
[----:B------:R-:W-:Y:S01]  /*18770*/  WARPGROUP.ARRIVE ;  /* 0x00000000000079c5 */ /* 0x000fe20000000000 */
[----:B------:R-:W-:Y:S01]  /*18780*/  MUFU.EX2 R20, R20 ;  /* 0x0000001400147308 */ /* 0x000fe20000000800 */
[--C-:B------:R-:W-:Y:S01]  /*18790*/  FFMA.FTZ R160, R59, UR46, -R85.reuse ;  /* 0x0000002e3ba07c23 */ /* 0x100fe20008010855 */
[--C-:B------:R-:W-:Y:S01]  /*187a0*/  FFMA.FTZ R161, R66, UR46, -R58.reuse ;  /* 0x0000002e42a17c23 */ /* 0x100fe2000801083a */
[----:B------:R-:W-:Y:S01]  /*187b0*/  FFMA.FTZ R162, R61, UR46, -R85 ;  /* 0x0000002e3da27c23 */ /* 0x000fe20008010855 */
[--C-:B------:R-:W-:Y:S01]  /*187c0*/  FFMA.FTZ R163, R70, UR46, -R58.reuse ;  /* 0x0000002e46a37c23 */ /* 0x100fe2000801083a */
[----:B------:R-:W-:Y:S01]  /*187d0*/  HGMMA.64x128x16.F32.BF16 R88, R156, gdesc[UR4].tnspB, R88, gsb0 ;  /* 0x41e000049c587df0 */ /* 0x000fe20008001858 */
[----:B------:R-:W-:Y:S01]  /*187e0*/  R2UR UR6, R6 ;  /* 0x00000000060672ca */ /* 0x000fe200000e0000 */
[----:B------:R-:W-:Y:S01]  /*187f0*/  FFMA.FTZ R6, R49, UR46, -R58 ;  /* 0x0000002e31067c23 */ /* 0x000fe2000801083a */
[----:B------:R-:W-:Y:S01]  /*18800*/  R2UR UR7, R7 ;  /* 0x00000000070772ca */ /* 0x000fe200000e0000 */
[----:B------:R-:W-:Y:S01]  /*18810*/  @!P1 IMAD R7, R22, 0x8, R2 ;  /* 0x0000000816079824 */ /* 0x000fe200078e0202 */
[----:B------:R-:W-:Y:S01]  /*18820*/  MUFU.EX2 R177, R177 ;  /* 0x000000b100b17308 */ /* 0x000fe20000000800 */
[----:B------:R-:W-:Y:S01]  /*18830*/  FFMA.FTZ R82, R82, UR46, -R58 ;  /* 0x0000002e52527c23 */ /* 0x000fe2000801083a */
[----:B------:R-:W-:Y:S01]  /*18840*/  @!P1 VIADD R37, R37, 0x28860 ;  /* 0x0002886025259836 */ /* 0x000fe20000000000 */
[----:B------:R-:W-:Y:S01]  /*18850*/  F2FP.BF16.F32.PACK_AB R182, R84, R182 ;  /* 0x000000b654b6723e */ /* 0x000fe200000010ff */
[----:B------:R-:W-:Y:S01]  /*18860*/  @!P1 VIADD R7, R7, 0x28840 ;  /* 0x0002884007079836 */ /* 0x000fe20000000000 */
[----:B------:R-:W-:-:S02]  /*18870*/  F2FP.BF16.F32.PACK_AB R176, R24, R176 ;  /* 0x000000b018b0723e */ /* 0x000fc400000010ff */
[----:B------:R-:W-:Y:S01]  /*18880*/  @!P1 PRMT R37, RZ, 0x654, R37 ;  /* 0x00000654ff259816 */ /* 0x000fe20000000025 */
[----:B------:R-:W-:Y:S01]  /*18890*/  MUFU.EX2 R21, R21 ;  /* 0x0000001500157308 */ /* 0x000fe20000000800 */
[----:B------:R-:W-:-:S07]  /*188a0*/  @!P1 PRMT R35, RZ, 0x654, R7 ;  /* 0x00000654ff239816 */ /* 0x000fce0000000007 */
        /* <DEDUP_REMOVED lines=18> */
[----:B------:R-:W-:-:S04]  /*189d0*/  FFMA.FTZ R157, R74, UR46, -R58 ;  /* 0x0000002e4a9d7c23 */ /* 0x000fc8000801083a */
[----:B------:R-:W-:Y:S01]  /*189e0*/  MUFU.EX2 R163, R163 ;  /* 0x000000a300a37308 */ /* 0x000fe20000000800 */
[----:B------:R-:W-:Y:S07]  /*189f0*/  HGMMA.64x128x16.F32.BF16 R88, R152, gdesc[UR4].tnspB, R88, gsb0 ;  /* 0x41e0000498587df0 */ /* 0x000fee0008001858 */
[----:B------:R-:W-:Y:S08]  /*18a00*/  MUFU.EX2 R38, R38 ;  /* 0x0000002600267308 */ /* 0x000ff00000000800 */
[----:B------:R-:W-:Y:S08]  /*18a10*/  MUFU.EX2 R157, R157 ;  /* 0x0000009d009d7308 */ /* 0x000ff00000000800 */
[----:B------:R-:W0:Y:S08]  /*18a20*/  MUFU.EX2 R46, R46 ;  /* 0x0000002e002e7308 */ /* 0x000e300000000800 */
[----:B------:R-:W-:Y:S08]  /*18a30*/  MUFU.EX2 R51, R51 ;  /* 0x0000003300337308 */ /* 0x000ff00000000800 */
[----:B------:R-:W-:Y:S01]  /*18a40*/  MUFU.EX2 R78, R78 ;  /* 0x0000004e004e7308 */ /* 0x000fe20000000800 */
[----:B0-----:R-:W-:-:S07]  /*18a50*/  F2FP.BF16.F32.PACK_AB R156, R46, R38 ;  /* 0x000000262e9c723e */ /* 0x001fce00000010ff */
[----:B------:R-:W0:Y:S08]  /*18a60*/  MUFU.EX2 R54, R54 ;  /* 0x0000003600367308 */ /* 0x000e300000000800 */
[----:B------:R-:W1:Y:S08]  /*18a70*/  MUFU.EX2 R79, R79 ;  /* 0x0000004f004f7308 */ /* 0x000e700000000800 */
[----:B------:R-:W-:Y:S01]  /*18a80*/  MUFU.EX2 R55, R55 ;  /* 0x0000003700377308 */ /* 0x000fe20000000800 */
[----:B0-----:R-:W-:-:S07]  /*18a90*/  F2FP.BF16.F32.PACK_AB R158, R54, R51 ;  /* 0x00000033369e723e */ /* 0x001fce00000010ff */
[----:B------:R-:W-:Y:S01]  /*18aa0*/  MUFU.EX2 R80, R80 ;  /* 0x0000005000507308 */ /* 0x000fe20000000800 */
[----:B-1----:R-:W-:-:S07]  /*18ab0*/  F2FP.BF16.F32.PACK_AB R159, R79, R78 ;  /* 0x0000004e4f9f723e */ /* 0x002fce00000010ff */
[----:B------:R-:W-:Y:S08]  /*18ac0*/  MUFU.EX2 R57, R57 ;  /* 0x0000003900397308 */ /* 0x000ff00000000800 */
[----:B------:R-:W-:Y:S08]  /*18ad0*/  MUFU.EX2 R81, R81 ;  /* 0x0000005100517308 */ /* 0x000ff00000000800 */
[----:B------:R-:W-:Y:S08]  /*18ae0*/  MUFU.EX2 R28, R28 ;  /* 0x0000001c001c7308 */ /* 0x000ff00000000800 */
[----:B------:R-:W-:Y:S08]  /*18af0*/  MUFU.EX2 R82, R82 ;  /* 0x0000005200527308 */ /* 0x000ff00000000800 */
[----:B------:R-:W0:Y:S01]  /*18b00*/  MUFU.EX2 R13, R73 ;  /* 0x00000049000d7308 */ /* 0x000e220000000800 */
[----:B------:R-:W-:-:S02]  /*18b10*/  WARPGROUP.DEPBAR.LE gsb0, 0x0 ;  /* 0x00008000000079c5 */ /* 0x000fc40000010000 */
[----:B------:R1:W-:Y:S06]  /*18b20*/  BAR.ARV R39, 0x100 ;  /* 0x000400270000751d */ /* 0x0003ec0000002000 */
[----:B------:R2:W-:Y:S01]  /*18b30*/  @!P1 SYNCS.ARRIVE.TRANS64.RED.A1T0 RZ, [R35+URZ], RZ ;  /* 0x000000ff23ff99a7 */ /* 0x0005e2000810043f */
[----:B0-----:R-:W-:Y:S01]  /*18b40*/  F2FP.BF16.F32.PACK_AB R154, R13, R28 ;  /* 0x0000001c0d9a723e */ /* 0x001fe200000010ff */
[-C--:B------:R-:W-:Y:S01]  /*18b50*/  FMUL.FTZ R88, R88, R12.reuse ;  /* 0x0000000c58587220 */ /* 0x080fe20000410000 */
[-C--:B------:R-:W-:Y:S01]  /*18b60*/  FMUL.FTZ R89, R89, R12.reuse ;  /* 0x0000000c59597220 */ /* 0x080fe20000410000 */
[-C--:B------:R-:W-:Y:S01]  /*18b70*/  FMUL.FTZ R92, R92, R12.reuse ;  /* 0x0000000c5c5c7220 */ /* 0x080fe20000410000 */
[-C--:B------:R-:W-:Y:S01]  /*18b80*/  FMUL.FTZ R93, R93, R12.reuse ;  /* 0x0000000c5d5d7220 */ /* 0x080fe20000410000 */
[-C--:B------:R-:W-:Y:S01]  /*18b90*/  FMUL.FTZ R96, R96, R12.reuse ;  /* 0x0000000c60607220 */ /* 0x080fe20000410000 */
[----:B------:R-:W-:Y:S01]  /*18ba0*/  FMUL.FTZ R97, R97, R12 ;  /* 0x0000000c61617220 */ /* 0x000fe20000410000 */
[----:B--2---:R-:W-:Y:S01]  /*18bb0*/  FFMA.FTZ R35, R29, R0, R181 ;  /* 0x000000001d237223 */ /* 0x004fe200000100b5 */
[----:B------:R-:W-:Y:S01]  /*18bc0*/  FFMA.FTZ R0, R63, UR46, -R58 ;  /* 0x0000002e3f007c23 */ /* 0x000fe2000801083a */
[C---:B------:R-:W-:Y:S01]  /*18bd0*/  F2FP.BF16.F32.PACK_AB R181, R8.reuse, R181 ;  /* 0x000000b508b5723e */ /* 0x040fe200000010ff */
[----:B------:R1:W-:Y:S01]  /*18be0*/  @!P1 SYNCS.ARRIVE.TRANS64.RED.A1T0 RZ, [R37+URZ], RZ ;  /* 0x000000ff25ff99a7 */ /* 0x0003e2000810043f */
[----:B------:R-:W-:Y:S01]  /*18bf0*/  FADD.FTZ R4, R8, R35 ;  /* 0x0000002308047221 */ /* 0x000fe20000010000 */
[-C--:B------:R-:W-:Y:S01]  /*18c00*/  FMUL.FTZ R100, R100, R12.reuse ;  /* 0x0000000c64647220 */ /* 0x080fe20000410000 */
[----:B------:R-:W-:Y:S01]  /*18c10*/  MUFU.EX2 R8, R75 ;  /* 0x0000004b00087308 */ /* 0x000fe20000000800 */
[-C--:B------:R-:W-:Y:S01]  /*18c20*/  FMUL.FTZ R101, R101, R12.reuse ;  /* 0x0000000c65657220 */ /* 0x080fe20000410000 */
[----:B------:R-:W-:Y:S01]  /*18c30*/  FADD.FTZ R35, R183, R4 ;  /* 0x00000004b7237221 */ /* 0x000fe20000010000 */
[----:B------:R-:W-:Y:S01]  /*18c40*/  F2FP.BF16.F32.PACK_AB R183, R20, R183 ;  /* 0x000000b714b7723e */ /* 0x000fe200000010ff */
[-C--:B------:R-:W-:Y:S01]  /*18c50*/  FMUL.FTZ R104, R104, R12.reuse ;  /* 0x0000000c68687220 */ /* 0x080fe20000410000 */
[-C--:B------:R-:W-:Y:S01]  /*18c60*/  FMUL.FTZ R105, R105, R12.reuse ;  /* 0x0000000c69697220 */ /* 0x080fe20000410000 */
[----:B------:R-:W-:Y:S01]  /*18c70*/  FADD.FTZ R4, R20, R35 ;  /* 0x0000002314047221 */ /* 0x000fe20000010000 */
[----:B------:R-:W-:Y:S01]  /*18c80*/  FADD.FTZ R35, R178, R15 ;  /* 0x0000000fb2237221 */ /* 0x000fe20000010000 */
[----:B------:R-:W0:Y:S01]  /*18c90*/  MUFU.EX2 R0, R0 ;  /* 0x0000000000007308 */ /* 0x000e220000000800 */
[----:B------:R-:W-:Y:S01]  /*18ca0*/  FFMA.FTZ R15, R71, UR46, -R58 ;  /* 0x0000002e470f7c23 */ /* 0x000fe2000801083a */
[----:B------:R-:W-:Y:S01]  /*18cb0*/  FADD.FTZ R48, R177, R4 ;  /* 0x00000004b1307221 */ /* 0x000fe20000010000 */
[----:B------:R-:W-:Y:S01]  /*18cc0*/  FADD.FTZ R35, R30, R35 ;  /* 0x000000231e237221 */ /* 0x000fe20000010000 */
[--C-:B------:R-:W-:Y:S01]  /*18cd0*/  FFMA.FTZ R4, R67, UR46, -R58.reuse ;  /* 0x0000002e43047c23 */ /* 0x100fe2000801083a */
[----:B------:R-:W-:Y:S01]  /*18ce0*/  FFMA.FTZ R58, R83, UR46, -R58 ;  /* 0x0000002e533a7c23 */ /* 0x000fe2000801083a */
[----:B------:R-:W-:Y:S01]  /*18cf0*/  FADD.FTZ R48, R21, R48 ;  /* 0x0000003015307221 */ /* 0x000fe20000010000 */
[----:B------:R-:W-:Y:S01]  /*18d00*/  FADD.FTZ R35, R172, R35 ;  /* 0x00000023ac237221 */ /* 0x000fe20000010000 */
[----:B------:R-:W-:Y:S01]  /*18d10*/  MUFU.EX2 R15, R15 ;  /* 0x0000000f000f7308 */ /* 0x000fe20000000800 */
        /* <DEDUP_REMOVED lines=51> */
[C---:B0-----:R-:W-:Y:S01]  /*19050*/  F2FP.BF16.F32.PACK_AB R167, R0.reuse, R167 ;  /* 0x000000a700a7723e */ /* 0x041fe200000010ff */
[----:B------:R-:W-:Y:S01]  /*19060*/  FMUL.FTZ R149, R149, R12 ;  /* 0x0000000c95957220 */ /* 0x000fe20000410000 */
[----:B------:R-:W-:Y:S01]  /*19070*/  FADD.FTZ R20, R0, R9 ;  /* 0x0000000900147221 */ /* 0x000fe20000010000 */
[----:B------:R-:W-:Y:S01]  /*19080*/  FADD.FTZ R35, R162, R35 ;  /* 0x00000023a2237221 */ /* 0x000fe20000010000 */
[----:B------:R-:W-:Y:S01]  /*19090*/  F2FP.BF16.F32.PACK_AB R177, R21, R177 ;  /* 0x000000b115b1723e */ /* 0x000fe200000010ff */
[----:B------:R-:W-:Y:S01]  /*190a0*/  FMUL.FTZ R90, R90, R29 ;  /* 0x0000001d5a5a7220 */ /* 0x000fe20000410000 */
[----:B------:R-:W-:Y:S01]  /*190b0*/  FADD.FTZ R9, R161, R20 ;  /* 0x00000014a1097221 */ /* 0x000fe20000010000 */
[----:B------:R-:W-:Y:S01]  /*190c0*/  FADD.FTZ R35, R50, R35 ;  /* 0x0000002332237221 */ /* 0x000fe20000010000 */
[C---:B--2---:R-:W-:Y:S01]  /*190d0*/  F2FP.BF16.F32.PACK_AB R161, R4.reuse, R161 ;  /* 0x000000a104a1723e */ /* 0x044fe200000010ff */
        /* <DEDUP_REMOVED lines=35> */
[-C--:B------:R-:W-:Y:S01]  /*19310*/  FMUL.FTZ R110, R110, R29.reuse ;  /* 0x0000001d6e6e7220 */ /* 0x080fe20000410000 */
[----:B------:R-:W-:Y:S01]  /*19320*/  F2FP.BF16.F32.PACK_AB R170, R36, R170 ;  /* 0x000000aa24aa723e */ /* 0x000fe200000010ff */
[----:B------:R-:W-:Y:S01]  /*19330*/  FADD.FTZ R7, R82, R7 ;  /* 0x0000000752077221 */ /* 0x000fe20000010000 */
[----:B------:R-:W-:Y:S01]  /*19340*/  F2FP.BF16.F32.PACK_AB R164, R40, R164 ;  /* 0x000000a428a4723e */ /* 0x000fe200000010ff */
[-C--:B------:R-:W-:Y:S01]  /*19350*/  FMUL.FTZ R111, R111, R29.reuse ;  /* 0x0000001d6f6f7220 */ /* 0x080fe20000410000 */
[----:B------:R-:W-:Y:S01]  /*19360*/  F2FP.BF16.F32.PACK_AB R166, R42, R166 ;  /* 0x000000a62aa6723e */ /* 0x000fe200000010ff */
[----:B---3--:R-:W-:Y:S01]  /*19370*/  FADD.FTZ R0, R58, R7 ;  /* 0x000000073a007221 */ /* 0x008fe20000010000 */
        /* <DEDUP_REMOVED lines=28> */
[----:B------:R-:W-:Y:S02]  /*19540*/  IMAD.MOV.U32 R13, RZ, RZ, R11 ;  /* 0x000000ffff0d7224 */ /* 0x000fe400078e000b */
[----:B------:R-:W-:Y:S01]  /*19550*/  IMAD.MOV.U32 R12, RZ, RZ, R10 ;  /* 0x000000ffff0c7224 */ /* 0x000fe200078e000a */
[----:B-1----:R-:W-:Y:S06]  /*19560*/  @P2 BRA `(.L_x_7949) ;  /* 0xffffffd4009c2947 */ /* 0x002fec000383ffff */
.L_x_7939:
[----:B------:R-:W-:-:S13]  /*19570*/  ISETP.GE.AND P2, PT, R3, R194, PT ;  /* 0x000000c20300720c */ /* 0x000fda0003f46270 */
[----:B------:R-:W-:Y:S05]  /*19580*/  @!P2 BRA `(.L_x_7950) ;  /* 0x000000380088a947 */ /* 0x000fea0003800000 */
[----:B------:R-:W-:Y:S02]  /*19590*/  IMAD.MOV.U32 R12, RZ, RZ, R11 ;  /* 0x000000ffff0c7224 */ /* 0x000fe400078e000b */
[----:B------:R-:W-:Y:S02]  /*195a0*/  IMAD.MOV.U32 R13, RZ, RZ, R10 ;  /* 0x000000ffff0d7224 */ /* 0x000fe400078e000a */
[----:B------:R-:W-:Y:S02]  /*195b0*/  IMAD.MOV.U32 R6, RZ, RZ, R186 ;  /* 0x000000ffff067224 */ /* 0x000fe400078e00ba */
[----:B------:R-:W-:-:S07]  /*195c0*/  IMAD.MOV.U32 R14, RZ, RZ, R22 ;  /* 0x000000ffff0e7224 */ /* 0x000fce00078e0016 */
.L_x_7968:
        /* <DEDUP_REMOVED lines=10> */
.L_x_7952:
[----:B------:R-:W-:Y:S01]  /*19670*/  IMAD R7, R22, 0x8, R2 ;  /* 0x0000000816077824 */ /* 0x000fe200078e0202 */
[----:B------:R-:W-:-:S04]  /*19680*/  SHF.L.U32 R8, R186, 0x1f, RZ ;  /* 0x0000001fba087819 */ /* 0x000fc800000006ff */
[----:B------:R0:W1:Y:S01]  /*19690*/  SYNCS.PHASECHK.TRANS64.TRYWAIT P3, [R7+URZ+0x28830], R8 ;  /* 0x02883008070075a7 */ /* 0x000062000806017f */
[----:B------:R-:W-:Y:S05]  /*196a0*/  @!P0 BRA `(.L_x_7953) ;  /* 0x0000000000048947 */ /* 0x000fea0003800000 */
[----:B------:R-:W-:Y:S01]  /*196b0*/  BPT.TRAP 0x1 ;  /* 0x000000040000795c */ /* 0x000fe20000300000 */
.L_x_7953:
[----:B------:R-:W-:Y:S04]  /*196c0*/  BSSY B0, `(.L_x_7951) ;  /* 0x0000004000007945 */ /* 0x000fe80003800000 */
[----:B-1----:R-:W-:Y:S05]  /*196d0*/  @P3 BRA `(.L_x_7954) ;  /* 0x0000000000083947 */ /* 0x002fea0003800000 */
[----:B------:R-:W1:Y:S02]  /*196e0*/  SYNCS.PHASECHK.TRANS64.TRYWAIT P3, [R7+URZ+0x28830], R8 ;  /* 0x02883008070075a7 */ /* 0x000e64000806017f */
[----:B-1----:R-:W-:Y:S05]  /*196f0*/  @!P3 BRA `(.L_x_7955) ;  /* 0x000001140054b947 */ /* 0x002fea0003800000 */
.L_x_7954:
[----:B------:R-:W-:Y:S05]  /*19700*/  BSYNC B0 ;  /* 0x0000000000007941 */ /* 0x000fea0003800000 */
.L_x_7951:
        /* <DEDUP_REMOVED lines=60> */
.L_x_7957:
[----:B------:R-:W-:Y:S01]  /*19ad0*/  SHF.L.U32 R6, R6, 0x1f, RZ ;  /* 0x0000001f06067819 */ /* 0x000fe200000006ff */
[----:B------:R-:W-:-:S04]  /*19ae0*/  IMAD R7, R14, 0x8, R2 ;  /* 0x000000080e077824 */ /* 0x000fc800078e0202 */
[----:B------:R0:W1:Y:S01]  /*19af0*/  SYNCS.PHASECHK.TRANS64.TRYWAIT P2, [R7+URZ+0x28850], R6 ;  /* 0x02885006070075a7 */ /* 0x000062000804017f */
[----:B------:R-:W-:Y:S05]  /*19b00*/  @!P0 BRA `(.L_x_7958) ;  /* 0x0000000000048947 */ /* 0x000fea0003800000 */
[----:B------:R-:W-:Y:S01]  /*19b10*/  BPT.TRAP 0x1 ;  /* 0x000000040000795c */ /* 0x000fe20000300000 */
.L_x_7958:
[----:B-1----:R-:W-:Y:S05]  /*19b20*/  @P2 BRA `(.L_x_7956) ;  /* 0x0000000000082947 */ /* 0x002fea0003800000 */
[----:B------:R-:W1:Y:S02]  /*19b30*/  SYNCS.PHASECHK.TRANS64.TRYWAIT P2, [R7+URZ+0x28850], R6 ;  /* 0x02885006070075a7 */ /* 0x000e64000804017f */
[----:B-1----:R-:W-:Y:S05]  /*19b40*/  @!P2 BRA `(.L_x_7959) ;  /* 0x000001100054a947 */ /* 0x002fea0003800000 */
.L_x_7956:
        /* <DEDUP_REMOVED lines=24> */
[----:B------:R-:W-:Y:S02]  /*19cd0*/  IMAD.IADD R81, R195, 0x1, R192 ;  /* 0x00000001c3517824 */ /* 0x000fe400078e02c0 */
        /* <DEDUP_REMOVED lines=50> */
[----:B------:R-:W0:Y:S02]  /*1a000*/  MUFU.TANH R10, R10 ;  /* 0x0000000a000a7308 */ /* 0x000e240000002400 */
[----:B------:R-:W-:-:S04]  /*1a010*/  IADD3 R84, -R188, 0x1, -R76 ;  /* 0x00000001bc547810 */ /* 0x000fc80007ffe94c */
[----:B------:R-:W-:Y:S02]  /*1a020*/  IADD3 R84, -R187, R84, R189 ;  /* 0x00000054bb547210 */ /* 0x000fe40007ffe1bd */
[----:B------:R-:W1:Y:S03]  /*1a030*/  MUFU.TANH R15, R15 ;  /* 0x0000000f000f7308 */ /* 0x000e660000002400 */
[----:B------:R-:W-:-:S05]  /*1a040*/  VIADD R87, R84, UR52 ;  /* 0x0000003454577c36 */ /* 0x000fca0008000000 */
        /* <DEDUP_REMOVED lines=13> */
[----:B------:R-:W5:Y:S01]  /*1a120*/  S2R R183, SR_TID.X ;  /* 0x0000000000b77919 */ /* 0x000f620000002100 */
        /* <DEDUP_REMOVED lines=8> */
[----:B------:R-:W0:Y:S01]  /*1a1b0*/  MUFU.TANH R37, R37 ;  /* 0x0000002500257308 */ /* 0x000e220000002400 */
[----:B-----5:R-:W-:-:S07]  /*1a1c0*/  SHF.R.U32.HI R183, RZ, 0x7, R183 ;  /* 0x00000007ffb77819 */ /* 0x020fce00000116b7 */
        /* <DEDUP_REMOVED lines=51> */
[----:B------:R-:W0:Y:S01]  /*1a500*/  MUFU.TANH R78, R78 ;  /* 0x0000004e004e7308 */ /* 0x000e220000002400 */
[----:B------:R-:W-:-:S02]  /*1a510*/  WARPGROUP.DEPBAR.LE gsb0, 0x0 ;  /* 0x00008000000079c5 */ /* 0x000fc40000010000 */
[----:B------:R-:W-:-:S06]  /*1a520*/  WARPGROUP.ARRIVE ;  /* 0x00000000000079c5 */ /* 0x000fcc0000000000 */
        /* <DEDUP_REMOVED lines=35> */
[----:B------:R-:W5:Y:S08]  /*1a760*/  @P4 LDC R6, c[0x0][0x44c] ;  /* 0x00011300ff064b82 */ /* 0x000f700000000800 */
[----:B------:R-:W1:Y:S01]  /*1a770*/  @P4 LDC R7, c[0x0][0x450] ;  /* 0x00011400ff074b82 */ /* 0x000e620000000800 */
[----:B-----5:R-:W-:-:S05]  /*1a780*/  @P4 IMAD.HI.U32 R6, R81, R6, RZ ;  /* 0x0000000651064227 */ /* 0x020fca00078e00ff */
[----:B-1----:R-:W-:Y:S01]  /*1a790*/  @P4 SHF.R.U32.HI R81, RZ, R7, R6 ;  /* 0x00000007ff514219 */ /* 0x002fe20000011606 */
[----:B------:R-:W-:-:S04]  /*1a7a0*/  @!P1 IMAD R7, R22, 0x8, R2 ;  /* 0x0000000816079824 */ /* 0x000fc800078e0202 */
[----:B------:R-:W1:Y:S01]  /*1a7b0*/  SHFL.IDX PT, R6, R81, RZ, 0x1c1f ;  /* 0x001c1fff51067589 */ /* 0x000e6200000e0000 */
[----:B------:R-:W-:Y:S01]  /*1a7c0*/  @!P1 VIADD R83, R7, 0x28840 ;  /* 0x0002884007539836 */ /* 0x000fe20000000000 */
[----:B------:R-:W-:-:S04]  /*1a7d0*/  IADD3 R7, -R183, 0xb, RZ ;  /* 0x0000000bb7077810 */ /* 0x000fc80007ffe1ff */
[----:B------:R-:W-:Y:S01]  /*1a7e0*/  @!P1 PRMT R83, RZ, 0x654, R83 ;  /* 0x00000654ff539816 */ /* 0x000fe20000000053 */
[--C-:B-1----:R-:W-:Y:S02]  /*1a7f0*/  IMAD.IADD R85, R87, 0x1, R6.reuse ;  /* 0x0000000157557824 */ /* 0x102fe400078e0206 */
[----:B------:R-:W-:Y:S01]  /*1a800*/  IMAD.IADD R84, R86, 0x1, R6 ;  /* 0x0000000156547824 */ /* 0x000fe200078e0206 */
[----:B------:R-:W-:Y:S02]  /*1a810*/  WARPGROUP.DEPBAR.LE gsb0, 0x0 ;  /* 0x00008000000079c5 */ /* 0x000fe40000010000 */
[----:B------:R-:W-:-:S06]  /*1a820*/  WARPGROUP.ARRIVE ;  /* 0x00000000000079c5 */ /* 0x000fcc0000000000 */
[----:B------:R-:W-:Y:S03]  /*1a830*/  HGMMA.64x128x16.F32.BF16 R88, R152, gdesc[UR4].tnspB, R88, gsb0 ;  /* 0x41e0000498587df0 */ /* 0x000fe60008001858 */
[----:B------:R-:W-:Y:S02]  /*1a840*/  WARPGROUP.DEPBAR.LE gsb0, 0x0 ;  /* 0x00008000000079c5 */ /* 0x000fe40000010000 */
[----:B------:R1:W-:Y:S06]  /*1a850*/  BAR.ARV R7, 0x100 ;  /* 0x000400070000751d */ /* 0x0003ec0000002000 */
[----:B------:R1:W-:Y:S01]  /*1a860*/  @!P1 SYNCS.ARRIVE.TRANS64.RED.A1T0 RZ, [R83+URZ], RZ ;  /* 0x000000ff53ff99a7 */ /* 0x0003e2000810043f */
[----:B0-234-:R-:W-:Y:S05]  /*1a870*/  @!P5 BRA `(.L_x_7960) ;  /* 0x000000000058d947 */ /* 0x01dfea0003800000 */
[----:B------:R-:W-:Y:S01]  /*1a880*/  IADD3 R153, -R187, R189, R6 ;  /* 0x000000bdbb997210 */ /* 0x000fe20007ffe106 */
[----:B------:R-:W-:Y:S03]  /*1a890*/  BSSY B0, `(.L_x_7961) ;  /* 0x0000010000007945 */ /* 0x000fe60003800000 */
[----:B------:R-:W-:-:S13]  /*1a8a0*/  ISETP.GT.AND P2, PT, R153, -0x1, PT ;  /* 0xffffffff9900780c */ /* 0x000fda0003f44270 */
[----:B------:R-:W-:Y:S05]  /*1a8b0*/  @P2 BRA `(.L_x_7962) ;  /* 0x0000000000202947 */ /* 0x000fea0003800000 */
[----:B-1----:R-:W-:Y:S01]  /*1a8c0*/  IMAD.U32 R83, RZ, RZ, UR48 ;  /* 0x00000030ff537e24 */ /* 0x002fe2000f8e00ff */
[----:B------:R-:W-:-:S04]  /*1a8d0*/  LOP3.LUT R153, RZ, R153, RZ, 0x33, !PT ;  /* 0x00000099ff997212 */ /* 0x000fc800078e33ff */
[----:B------:R-:W-:-:S13]  /*1a8e0*/  ISETP.NE.AND P2, PT, R83, 0x1, PT ;  /* 0x000000015300780c */ /* 0x000fda0003f45270 */
[----:B------:R-:W0:Y:S02]  /*1a8f0*/  @P2 LDC.64 R6, c[0x0][0x9e8] ;  /* 0x00027a00ff062b82 */ /* 0x000e240000000a00 */
[----:B0-----:R-:W-:-:S05]  /*1a900*/  @P2 IMAD.HI.U32 R6, R153, R6, RZ ;  /* 0x0000000699062227 */ /* 0x001fca00078e00ff */
[----:B------:R-:W-:-:S04]  /*1a910*/  @P2 SHF.R.U32.HI R153, RZ, R7, R6 ;  /* 0x00000007ff992219 */ /* 0x000fc80000011606 */
[----:B------:R-:W-:Y:S01]  /*1a920*/  LOP3.LUT R153, RZ, R153, RZ, 0x33, !PT ;  /* 0x00000099ff997212 */ /* 0x000fe200078e33ff */
[----:B------:R-:W-:Y:S06]  /*1a930*/  BRA `(.L_x_7963) ;  /* 0x0000000000147947 */ /* 0x000fec0003800000 */
.L_x_7962:
[----:B-1----:R-:W-:-:S05]  /*1a940*/  IMAD.U32 R83, RZ, RZ, UR48 ;  /* 0x00000030ff537e24 */ /* 0x002fca000f8e00ff */
[----:B------:R-:W-:-:S13]  /*1a950*/  ISETP.NE.AND P2, PT, R83, 0x1, PT ;  /* 0x000000015300780c */ /* 0x000fda0003f45270 */
[----:B------:R-:W0:Y:S02]  /*1a960*/  @P2 LDC.64 R6, c[0x0][0x9e8] ;  /* 0x00027a00ff062b82 */ /* 0x000e240000000a00 */
[----:B0-----:R-:W-:-:S05]  /*1a970*/  @P2 IMAD.HI.U32 R6, R153, R6, RZ ;  /* 0x0000000699062227 */ /* 0x001fca00078e00ff */
[----:B------:R-:W-:-:S07]  /*1a980*/  @P2 SHF.R.U32.HI R153, RZ, R7, R6 ;  /* 0x00000007ff992219 */ /* 0x000fce0000011606 */
.L_x_7963:
[----:B------:R-:W-:Y:S05]  /*1a990*/  BSYNC B0 ;  /* 0x0000000000007941 */ /* 0x000fea0003800000 */
.L_x_7961:
[----:B------:R-:W-:-:S04]  /*1a9a0*/  IMAD R153, R153, R83, -R76 ;  /* 0x0000005399997224 */ /* 0x000fc800078e0a4c */
[----:B------:R-:W-:-:S05]  /*1a9b0*/  IMAD.IADD R6, R153, 0x1, -R188 ;  /* 0x0000000199067824 */ /* 0x000fca00078e0abc */
[----:B------:R-:W-:Y:S02]  /*1a9c0*/  VIADDMNMX R85, R6, R83, R85, PT ;  /* 0x0000005306557246 */ /* 0x000fe40003800155 */
[----:B------:R-:W-:-:S07]  /*1a9d0*/  VIMNMX R84, R84, R6, !PT ;  /* 0x0000000654547248 */ /* 0x000fce0007fe0100 */
.L_x_7960:
[----:B------:R-:W-:Y:S01]  /*1a9e0*/  ISETP.GT.AND P2, PT, R3, -0x1, PT ;  /* 0xffffffff0300780c */ /* 0x000fe20003f44270 */
[----:B------:R-:W0:Y:S03]  /*1a9f0*/  SHFL.IDX PT, R6, R81, 0x1, 0x1c1f ;  /* 0x003c1f0051067f89 */ /* 0x000e2600000e0000 */
[----:B------:R-:W-:-:S04]  /*1aa00*/  ISETP.GT.AND P3, PT, R84, RZ, P2 ;  /* 0x000000ff5400720c */ /* 0x000fc80001764270 */
[----:B------:R-:W-:-:S04]  /*1aa10*/  ISETP.LT.OR P3, PT, R85, 0x1, P3 ;  /* 0x000000015500780c */ /* 0x000fc80001f61670 */
[----:B-1----:R-:W-:Y:S02]  /*1aa20*/  FSEL R83, R10, -INF , !P3 ;  /* 0xff8000000a537808 */ /* 0x002fe40005800000 */
        /* <DEDUP_REMOVED lines=108> */
.L_x_7966:
[----:B------:R-:W-:-:S05]  /*1b0f0*/  IMAD.U32 R10, RZ, RZ, UR48 ;  /* 0x00000030ff0a7e24 */ /* 0x000fca000f8e00ff */
[----:B------:R-:W-:-:S13]  /*1b100*/  ISETP.NE.AND P3, PT, R10, 0x1, PT ;  /* 0x000000010a00780c */ /* 0x000fda0003f65270 */
[----:B------:R-:W0:Y:S02]  /*1b110*/  @P3 LDC.64 R6, c[0x0][0x9e8] ;  /* 0x00027a00ff063b82 */ /* 0x000e240000000a00 */
[----:B0-----:R-:W-:-:S05]  /*1b120*/  @P3 IMAD.HI.U32 R6, R81, R6, RZ ;  /* 0x0000000651063227 */ /* 0x001fca00078e00ff */
[----:B------:R-:W-:-:S07]  /*1b130*/  @P3 SHF.R.U32.HI R81, RZ, R7, R6 ;  /* 0x00000007ff513219 */ /* 0x000fce0000011606 */
.L_x_7967:
[----:B------:R-:W-:Y:S05]  /*1b140*/  BSYNC B0 ;  /* 0x0000000000007941 */ /* 0x000fea0003800000 */
.L_x_7965:
[----:B------:R-:W-:-:S04]  /*1b150*/  IMAD R81, R81, R10, -R76 ;  /* 0x0000000a51517224 */ /* 0x000fc800078e0a4c */
[----:B------:R-:W-:-:S05]  /*1b160*/  IMAD.IADD R81, R81, 0x1, -R188 ;  /* 0x0000000151517824 */ /* 0x000fca00078e0abc */
[----:B------:R-:W-:Y:S02]  /*1b170*/  VIADDMNMX R87, R81, R10, R87, PT ;  /* 0x0000000a51577246 */ /* 0x000fe40003800157 */
[----:B------:R-:W-:-:S07]  /*1b180*/  VIMNMX R86, R86, R81, !PT ;  /* 0x0000005156567248 */ /* 0x000fce0007fe0100 */
.L_x_7964:
[----:B------:R-:W-:Y:S01]  /*1b190*/  ISETP.GT.AND P3, PT, R86, 0x1, P2 ;  /* 0x000000015600780c */ /* 0x000fe20001764270 */
[----:B------:R-:W-:Y:S01]  /*1b1a0*/  UMOV UR46, UR47 ;  /* 0x0000002f002e7c82 */ /* 0x000fe20008000000 */
[----:B------:R-:W-:Y:S01]  /*1b1b0*/  FMNMX.FTZ R6, R83, R13, !PT ;  /* 0x0000000d53067209 */ /* 0x000fe20007810000 */
[----:B------:R-:W-:Y:S01]  /*1b1c0*/  @!P1 IMAD R14, R14, 0x8, R2 ;  /* 0x000000080e0e9824 */ /* 0x000fe200078e0202 */
[----:B------:R-:W-:Y:S02]  /*1b1d0*/  ISETP.LT.OR P3, PT, R87, 0x2, P3 ;  /* 0x000000025700780c */ /* 0x000fe40001f61670 */
[----:B------:R-:W-:Y:S01]  /*1b1e0*/  FMNMX.FTZ R6, R15, R6, !PT ;  /* 0x000000060f067209 */ /* 0x000fe20007810000 */
[----:B------:R-:W-:Y:S01]  /*1b1f0*/  @!P1 VIADD R14, R14, 0x28860 ;  /* 0x000288600e0e9836 */ /* 0x000fe20000000000 */
        /* <DEDUP_REMOVED lines=8> */
[C---:B------:R-:W-:Y:S02]  /*1b280*/  ISETP.LT.OR P3, PT, R87.reuse, 0xa, P3 ;  /* 0x0000000a5700780c */ /* 0x040fe40001f61670 */
        /* <DEDUP_REMOVED lines=120> */
[----:B------:R-:W-:Y:S02]  /*1ba10*/  FMNMX.FTZ R11, R6, R12, !PT ;  /* 0x0000000c060b7209 */ /* 0x000fe40007810000 */
[----:B------:R-:W-:Y:S02]  /*1ba20*/  FSEL R76, R76, RZ, P3 ;  /* 0x000000ff4c4c7208 */ /* 0x000fe40001800000 */
[----:B------:R-:W-:-:S03]  /*1ba30*/  FSEL R78, R78, -INF , !P2 ;  /* 0xff8000004e4e7808 */ /* 0x000fc60005000000 */
        /* <DEDUP_REMOVED lines=54> */
[----:B------:R0:W-:Y:S02]  /*1bda0*/  MUFU.EX2 R24, R33 ;  /* 0x0000002100187308 */ /* 0x0001e40000000800 */
[----:B------:R-:W-:-:S04]  /*1bdb0*/  FMNMX.FTZ R38, R58, R11, !PT ;  /* 0x0000000b3a267209 */ /* 0x000fc80007810000 */
[----:B------:R-:W-:Y:S02]  /*1bdc0*/  FMNMX.FTZ R11, R61, R38, !PT ;  /* 0x000000263d0b7209 */ /* 0x000fe40007810000 */
[----:B------:R-:W-:Y:S01]  /*1bdd0*/  MUFU.EX2 R172, R172 ;  /* 0x000000ac00ac7308 */ /* 0x000fe20000000800 */
[----:B0-----:R-:W-:Y:S01]  /*1bde0*/  FFMA.FTZ R33, R50, UR46, -R76 ;  /* 0x0000002e32217c23 */ /* 0x001fe2000801084c */
        /* <DEDUP_REMOVED lines=9> */
[----:B------:R-:W-:Y:S01]  /*1be80*/  FMNMX.FTZ R38, R74, R9, !PT ;  /* 0x000000094a267209 */ /* 0x000fe20007810000 */
[----:B------:R-:W-:-:S03]  /*1be90*/  FFMA.FTZ R9, R56, UR46, -R76 ;  /* 0x0000002e38097c23 */ /* 0x000fc6000801084c */
[----:B------:R-:W-:Y:S01]  /*1bea0*/  FMNMX.FTZ R11, R79, R38, !PT ;  /* 0x000000264f0b7209 */ /* 0x000fe20007810000 */
[--C-:B------:R-:W-:Y:S01]  /*1beb0*/  FFMA.FTZ R38, R64, UR46, -R76.reuse ;  /* 0x0000002e40267c23 */ /* 0x100fe2000801084c */
[----:B------:R-:W-:Y:S01]  /*1bec0*/  MUFU.EX2 R168, R168 ;  /* 0x000000a800a87308 */ /* 0x000fe20000000800 */
[----:B0-----:R-:W-:Y:S01]  /*1bed0*/  FFMA.FTZ R42, R72, UR46, -R76 ;  /* 0x0000002e482a7c23 */ /* 0x001fe2000801084c */
[----:B------:R-:W-:-:S05]  /*1bee0*/  FMNMX.FTZ R11, R78, R11, !PT ;  /* 0x0000000b4e0b7209 */ /* 0x000fca0007810000 */
[----:B------:R-:W0:Y:S01]  /*1bef0*/  SHFL.BFLY PT, R46, R11, 0x2, 0x1f ;  /* 0x0c401f000b2e7f89 */ /* 0x000e2200000e0000 */
[----:B------:R-:W-:Y:S08]  /*1bf00*/  MUFU.EX2 R170, R170 ;  /* 0x000000aa00aa7308 */ /* 0x000ff00000000800 */
[----:B------:R-:W-:Y:S08]  /*1bf10*/  MUFU.EX2 R33, R33 ;  /* 0x0000002100217308 */ /* 0x000ff00000000800 */
[----:B------:R-:W-:Y:S01]  /*1bf20*/  MUFU.EX2 R164, R164 ;  /* 0x000000a400a47308 */ /* 0x000fe20000000800 */
[----:B0-----:R-:W-:-:S07]  /*1bf30*/  FMNMX.FTZ R46, R11, R46, !PT ;  /* 0x0000002e0b2e7209 */ /* 0x001fce0007810000 */
[----:B------:R0:W-:Y:S01]  /*1bf40*/  MUFU.EX2 R8, R37 ;  /* 0x0000002500087308 */ /* 0x0001e20000000800 */
[----:B------:R-:W1:Y:S07]  /*1bf50*/  SHFL.BFLY PT, R11, R46, 0x1, 0x1f ;  /* 0x0c201f002e0b7f89 */ /* 0x000e6e00000e0000 */
[----:B------:R-:W-:Y:S01]  /*1bf60*/  MUFU.EX2 R166, R166 ;  /* 0x000000a600a67308 */ /* 0x000fe20000000800 */
[--C-:B0-----:R-:W-:Y:S01]  /*1bf70*/  FFMA.FTZ R37, R60, UR46, -R76.reuse ;  /* 0x0000002e3c257c23 */ /* 0x101fe2000801084c */
[----:B------:R-:W-:-:S06]  /*1bf80*/  FFMA.FTZ R76, R82, UR46, -R76 ;  /* 0x0000002e524c7c23 */ /* 0x000fcc000801084c */
[----:B------:R-:W-:Y:S08]  /*1bf90*/  MUFU.EX2 R9, R9 ;  /* 0x0000000900097308 */ /* 0x000ff00000000800 */
[----:B------:R-:W-:Y:S01]  /*1bfa0*/  MUFU.EX2 R160, R160 ;  /* 0x000000a000a07308 */ /* 0x000fe20000000800 */
[----:B-1----:R-:W-:Y:S02]  /*1bfb0*/  FMNMX.FTZ R11, R46, R11, !PT ;  /* 0x0000000b2e0b7209 */ /* 0x002fe40007810000 */
[----:B------:R-:W-:-:S02]  /*1bfc0*/  FSEL R46, R10, RZ, P3 ;  /* 0x000000ff0a2e7208 */ /* 0x000fc40001800000 */
[C---:B------:R-:W-:Y:S01]  /*1bfd0*/  FSETP.NEU.FTZ.AND P2, PT, R11.reuse, -INF , PT ;  /* 0xff8000000b00780b */ /* 0x040fe20003f5d000 */
[----:B------:R-:W-:Y:S02]  /*1bfe0*/  FMUL.FTZ R49, R11, UR46 ;  /* 0x0000002e0b317c20 */ /* 0x000fe40008410000 */
[----:B------:R-:W-:Y:S01]  /*1bff0*/  MUFU.EX2 R37, R37 ;  /* 0x0000002500257308 */ /* 0x000fe20000000800 */
[----:B------:R-:W-:Y:S02]  /*1c000*/  FADD.FTZ R13, -R46, R13 ;  /* 0x0000000d2e0d7221 */ /* 0x000fe40000010100 */
[----:B------:R-:W-:Y:S02]  /*1c010*/  FSEL R49, R49, RZ, P2 ;  /* 0x000000ff31317208 */ /* 0x000fe40001000000 */
[----:B------:R-:W-:-:S03]  /*1c020*/  FMUL.FTZ R13, R13, UR46 ;  /* 0x0000002e0d0d7c20 */ /* 0x000fc60008410000 */
        /* <DEDUP_REMOVED lines=12> */
[----:B------:R-:W-:Y:S01]  /*1c0f0*/  @!P1 PRMT R27, RZ, 0x654, R14 ;  /* 0x00000654ff1b9816 */ /* 0x000fe2000000000e */
[--C-:B------:R-:W-:Y:S01]  /*1c100*/  FFMA.FTZ R14, R36, UR46, -R49.reuse ;  /* 0x0000002e240e7c23 */ /* 0x100fe20008010831 */
[--C-:B------:R-:W-:Y:S01]  /*1c110*/  FFMA.FTZ R169, R43, UR46, -R49.reuse ;  /* 0x0000002e2ba97c23 */ /* 0x100fe20008010831 */
[--C-:B------:R-:W-:Y:S01]  /*1c120*/  FFMA.FTZ R28, R44, UR46, -R49.reuse ;  /* 0x0000002e2c1c7c23 */ /* 0x100fe20008010831 */
[----:B------:R-:W-:Y:S01]  /*1c130*/  MUFU.EX2 R181, R181 ;  /* 0x000000b500b57308 */ /* 0x000fe20000000800 */
[----:B------:R1:W-:Y:S01]  /*1c140*/  @!P1 SYNCS.ARRIVE.TRANS64.RED.A1T0 RZ, [R27+URZ], RZ ;  /* 0x000000ff1bff99a7 */ /* 0x0003e2000810043f */
        /* <DEDUP_REMOVED lines=8> */
[C---:B------:R-:W-:Y:S01]  /*1c1d0*/  F2FP.BF16.F32.PACK_AB R180, R7.reuse, R180 ;  /* 0x000000b407b4723e */ /* 0x040fe200000010ff */
[--C-:B-1----:R-:W-:Y:S01]  /*1c1e0*/  FFMA.FTZ R27, R40, UR46, -R49.reuse ;  /* 0x0000002e281b7c23 */ /* 0x102fe20008010831 */
[--C-:B------:R-:W-:Y:S01]  /*1c1f0*/  FFMA.FTZ R58, R58, UR46, -R49.reuse ;  /* 0x0000002e3a3a7c23 */ /* 0x100fe20008010831 */
[----:B------:R-:W-:Y:S01]  /*1c200*/  FADD.FTZ R31, R7, R4 ;  /* 0x00000004071f7221 */ /* 0x000fe20000010000 */
[--C-:B------:R-:W-:Y:S01]  /*1c210*/  FFMA.FTZ R61, R61, UR46, -R49.reuse ;  /* 0x0000002e3d3d7c23 */ /* 0x100fe20008010831 */
[----:B------:R-:W-:Y:S01]  /*1c220*/  FFMA.FTZ R62, R62, UR46, -R49 ;  /* 0x0000002e3e3e7c23 */ /* 0x000fe20008010831 */
[----:B------:R-:W-:Y:S01]  /*1c230*/  MUFU.EX2 R183, R183 ;  /* 0x000000b700b77308 */ /* 0x000fe20000000800 */
[----:B------:R-:W-:Y:S01]  /*1c240*/  FADD.FTZ R4, R182, R31 ;  /* 0x0000001fb6047221 */ /* 0x000fe20000010000 */
[C---:B------:R-:W-:Y:S01]  /*1c250*/  F2FP.BF16.F32.PACK_AB R182, R15.reuse, R182 ;  /* 0x000000b60fb6723e */ /* 0x040fe200000010ff */
[--C-:B------:R-:W-:Y:S01]  /*1c260*/  FFMA.FTZ R31, R48, UR46, -R49.reuse ;  /* 0x0000002e301f7c23 */ /* 0x100fe20008010831 */
[--C-:B------:R-:W-:Y:S01]  /*1c270*/  FFMA.FTZ R66, R66, UR46, -R49.reuse ;  /* 0x0000002e42427c23 */ /* 0x100fe20008010831 */
        /* <DEDUP_REMOVED lines=14> */
[----:B------:R-:W-:Y:S01]  /*1c360*/  FFMA.FTZ R49, R78, UR46, -R49 ;  /* 0x0000002e4e317c23 */ /* 0x000fe20008010831 */
[-C--:B------:R-:W-:Y:S01]  /*1c370*/  FMUL.FTZ R88, R88, R13.reuse ;  /* 0x0000000d58587220 */ /* 0x080fe20000410000 */
[----:B------:R-:W-:Y:S01]  /*1c380*/  FADD.FTZ R35, R24, R35 ;  /* 0x0000002318237221 */ /* 0x000fe20000010000 */
[-C--:B------:R-:W-:Y:S01]  /*1c390*/  FMUL.FTZ R89, R89, R13.reuse ;  /* 0x0000000d59597220 */ /* 0x080fe20000410000 */
[-C--:B------:R-:W-:Y:S01]  /*1c3a0*/  FMUL.FTZ R92, R92, R13.reuse ;  /* 0x0000000d5c5c7220 */ /* 0x080fe20000410000 */
[----:B------:R-:W-:Y:S01]  /*1c3b0*/  MUFU.EX2 R38, R38 ;  /* 0x0000002600267308 */ /* 0x000fe20000000800 */
[----:B------:R-:W-:Y:S01]  /*1c3c0*/  FADD.FTZ R4, R172, R35 ;  /* 0x00000023ac047221 */ /* 0x000fe20000010000 */
[-C--:B------:R-:W-:Y:S01]  /*1c3d0*/  FMUL.FTZ R93, R93, R13.reuse ;  /* 0x0000000d5d5d7220 */ /* 0x080fe20000410000 */
[-C--:B------:R-:W-:Y:S01]  /*1c3e0*/  FMUL.FTZ R96, R96, R13.reuse ;  /* 0x0000000d60607220 */ /* 0x080fe20000410000 */
[-C--:B------:R-:W-:Y:S01]  /*1c3f0*/  FMUL.FTZ R97, R97, R13.reuse ;  /* 0x0000000d61617220 */ /* 0x080fe20000410000 */
[----:B------:R-:W-:Y:S01]  /*1c400*/  FADD.FTZ R35, R29, R4 ;  /* 0x000000041d237221 */ /* 0x000fe20000010000 */
[-C--:B------:R-:W-:Y:S01]  /*1c410*/  FMUL.FTZ R100, R100, R13.reuse ;  /* 0x0000000d64647220 */ /* 0x080fe20000410000 */
[-C--:B------:R-:W-:Y:S01]  /*1c420*/  FMUL.FTZ R101, R101, R13.reuse ;  /* 0x0000000d65657220 */ /* 0x080fe20000410000 */
[----:B------:R-:W-:Y:S01]  /*1c430*/  MUFU.EX2 R25, R25 ;  /* 0x0000001900197308 */ /* 0x000fe20000000800 */
[----:B------:R-:W-:Y:S01]  /*1c440*/  FADD.FTZ R39, R174, R35 ;  /* 0x00000023ae277221 */ /* 0x000fe20000010000 */
[----:B------:R-:W-:Y:S01]  /*1c450*/  FSEL R35, R11, RZ, P2 ;  /* 0x000000ff0b237208 */ /* 0x000fe20001000000 */
[-C--:B------:R-:W-:Y:S01]  /*1c460*/  FMUL.FTZ R104, R104, R13.reuse ;  /* 0x0000000d68687220 */ /* 0x080fe20000410000 */
[----:B------:R-:W-:Y:S01]  /*1c470*/  ISETP.GT.AND P2, PT, R3, R194, PT ;  /* 0x000000c20300720c */ /* 0x000fe20003f44270 */
[----:B------:R-:W-:Y:S01]  /*1c480*/  FADD.FTZ R39, R30, R39 ;  /* 0x000000271e277221 */ /* 0x000fe20000010000 */
[-C--:B------:R-:W-:Y:S01]  /*1c490*/  FMUL.FTZ R105, R105, R13.reuse ;  /* 0x0000000d69697220 */ /* 0x080fe20000410000 */
[----:B------:R-:W-:Y:S01]  /*1c4a0*/  FADD.FTZ R35, -R35, R12 ;  /* 0x0000000c23237221 */ /* 0x000fe20000010100 */
[----:B------:R-:W-:Y:S01]  /*1c4b0*/  MUFU.EX2 R156, R156 ;  /* 0x0000009c009c7308 */ /* 0x000fe20000000800 */
[----:B------:R-:W-:Y:S01]  /*1c4c0*/  FADD.FTZ R39, R168, R39 ;  /* 0x00000027a8277221 */ /* 0x000fe20000010000 */
[-C--:B------:R-:W-:Y:S01]  /*1c4d0*/  FMUL.FTZ R108, R108, R13.reuse ;  /* 0x0000000d6c6c7220 */ /* 0x080fe20000410000 */
[----:B------:R-:W-:Y:S01]  /*1c4e0*/  FMUL.FTZ R12, R35, UR46 ;  /* 0x0000002e230c7c20 */ /* 0x000fe20008410000 */
        /* <DEDUP_REMOVED lines=12> */
[----:B------:R-:W0:Y:S01]  /*1c5b0*/  MUFU.EX2 R12, R12 ;  /* 0x0000000c000c7308 */ /* 0x000e220000000800 */
[----:B------:R-:W-:Y:S01]  /*1c5c0*/  FADD.FTZ R7, R164, R7 ;  /* 0x00000007a4077221 */ /* 0x000fe20000010000 */
[----:B------:R-:W-:Y:S01]  /*1c5d0*/  F2FP.BF16.F32.PACK_AB R164, R8, R164 ;  /* 0x000000a408a4723e */ /* 0x000fe200000010ff */
[-C--:B------:R-:W-:Y:S01]  /*1c5e0*/  FMUL.FTZ R125, R125, R13.reuse ;  /* 0x0000000d7d7d7220 */ /* 0x080fe20000410000 */
[-C--:B------:R-:W-:Y:S01]  /*1c5f0*/  FMUL.FTZ R128, R128, R13.reuse ;  /* 0x0000000d80807220 */ /* 0x080fe20000410000 */
[----:B------:R-:W-:Y:S01]  /*1c600*/  FADD.FTZ R15, R8, R7 ;  /* 0x00000007080f7221 */ /* 0x000fe20000010000 */
[-C--:B------:R-:W-:Y:S01]  /*1c610*/  FMUL.FTZ R129, R129, R13.reuse ;  /* 0x0000000d81817220 */ /* 0x080fe20000410000 */
[-C--:B------:R-:W-:Y:S01]  /*1c620*/  FMUL.FTZ R132, R132, R13.reuse ;  /* 0x0000000d84847220 */ /* 0x080fe20000410000 */
[----:B------:R-:W1:Y:S01]  /*1c630*/  MUFU.EX2 R41, R41 ;  /* 0x0000002900297308 */ /* 0x000e620000000800 */
[----:B------:R-:W-:Y:S01]  /*1c640*/  FADD.FTZ R4, R166, R15 ;  /* 0x0000000fa6047221 */ /* 0x000fe20000010000 */
[----:B------:R-:W-:Y:S01]  /*1c650*/  F2FP.BF16.F32.PACK_AB R166, R9, R166 ;  /* 0x000000a609a6723e */ /* 0x000fe200000010ff */
[-C--:B------:R-:W-:Y:S01]  /*1c660*/  FMUL.FTZ R133, R133, R13.reuse ;  /* 0x0000000d85857220 */ /* 0x080fe20000410000 */
[-C--:B------:R-:W-:Y:S01]  /*1c670*/  FMUL.FTZ R136, R136, R13.reuse ;  /* 0x0000000d88887220 */ /* 0x080fe20000410000 */
[----:B------:R-:W-:Y:S01]  /*1c680*/  FADD.FTZ R35, R9, R4 ;  /* 0x0000000409237221 */ /* 0x000fe20000010000 */
[-C--:B------:R-:W-:Y:S01]  /*1c690*/  FMUL.FTZ R137, R137, R13.reuse ;  /* 0x0000000d89897220 */ /* 0x080fe20000410000 */
[-C--:B------:R-:W-:Y:S01]  /*1c6a0*/  FMUL.FTZ R140, R140, R13.reuse ;  /* 0x0000000d8c8c7220 */ /* 0x080fe20000410000 */
[----:B------:R-:W-:Y:S01]  /*1c6b0*/  MUFU.EX2 R26, R26 ;  /* 0x0000001a001a7308 */ /* 0x000fe20000000800 */
[----:B0-----:R-:W-:Y:S01]  /*1c6c0*/  FFMA.FTZ R15, R12, R0, R181 ;  /* 0x000000000c0f7223 */ /* 0x001fe200000100b5 */
[----:B------:R-:W-:Y:S01]  /*1c6d0*/  FADD.FTZ R4, R160, R35 ;  /* 0x00000023a0047221 */ /* 0x000fe20000010000 */
        /* <DEDUP_REMOVED lines=9> */
[----:B------:R-:W-:Y:S01]  /*1c770*/  FMUL.FTZ R149, R149, R13 ;  /* 0x0000000d95957220 */ /* 0x000fe20000410000 */
[----:B------:R-:W-:Y:S01]  /*1c780*/  FADD.FTZ R4, R20, R15 ;  /* 0x0000000f14047221 */ /* 0x000fe20000010000 */
[----:B------:R-:W-:Y:S01]  /*1c790*/  FADD.FTZ R35, R38, R35 ;  /* 0x0000002326237221 */ /* 0x000fe20000010000 */
[----:B------:R-:W-:Y:S01]  /*1c7a0*/  F2FP.BF16.F32.PACK_AB R181, R6, R181 ;  /* 0x000000b506b5723e */ /* 0x000fe200000010ff */
[----:B------:R-:W2:Y:S01]  /*1c7b0*/  MUFU.EX2 R173, R173 ;  /* 0x000000ad00ad7308 */ /* 0x000ea20000000800 */
[----:B------:R-:W-:Y:S01]  /*1c7c0*/  FADD.FTZ R4, R177, R4 ;  /* 0x00000004b1047221 */ /* 0x000fe20000010000 */
[----:B------:R-:W-:Y:S01]  /*1c7d0*/  FADD.FTZ R24, R156, R35 ;  /* 0x000000239c187221 */ /* 0x000fe20000010000 */
[-C--:B------:R-:W-:Y:S01]  /*1c7e0*/  FMUL.FTZ R90, R90, R12.reuse ;  /* 0x0000000c5a5a7220 */ /* 0x080fe20000410000 */
[-C--:B------:R-:W-:Y:S01]  /*1c7f0*/  FMUL.FTZ R91, R91, R12.reuse ;  /* 0x0000000c5b5b7220 */ /* 0x080fe20000410000 */
[----:B------:R-:W-:Y:S01]  /*1c800*/  FADD.FTZ R4, R25, R4 ;  /* 0x0000000419047221 */ /* 0x000fe20000010000 */
[----:B-1----:R-:W-:Y:S01]  /*1c810*/  FADD.FTZ R21, R41, R24 ;  /* 0x0000001829157221 */ /* 0x002fe20000010000 */
[-C--:B------:R-:W-:Y:S01]  /*1c820*/  FMUL.FTZ R94, R94, R12.reuse ;  /* 0x0000000c5e5e7220 */ /* 0x080fe20000410000 */
[----:B------:R-:W1:Y:S01]  /*1c830*/  MUFU.EX2 R42, R42 ;  /* 0x0000002a002a7308 */ /* 0x000e620000000800 */
[----:B------:R-:W-:Y:S01]  /*1c840*/  FADD.FTZ R15, R179, R4 ;  /* 0x00000004b30f7221 */ /* 0x000fe20000010000 */
[----:B0-----:R-:W-:Y:S01]  /*1c850*/  FADD.FTZ R21, R158, R21 ;  /* 0x000000159e157221 */ /* 0x001fe20000010000 */
[-C--:B------:R-:W-:Y:S01]  /*1c860*/  FMUL.FTZ R95, R95, R12.reuse ;  /* 0x0000000c5f5f7220 */ /* 0x080fe20000410000 */
[-C--:B------:R-:W-:Y:S01]  /*1c870*/  FMUL.FTZ R98, R98, R12.reuse ;  /* 0x0000000c62627220 */ /* 0x080fe20000410000 */
[----:B------:R-:W-:Y:S01]  /*1c880*/  FADD.FTZ R4, R26, R15 ;  /* 0x0000000f1a047221 */ /* 0x000fe20000010000 */
[-C--:B------:R-:W-:Y:S01]  /*1c890*/  FMUL.FTZ R99, R99, R12.reuse ;  /* 0x0000000c63637220 */ /* 0x080fe20000410000 */
[-C--:B------:R-:W-:Y:S01]  /*1c8a0*/  FMUL.FTZ R102, R102, R12.reuse ;  /* 0x0000000c66667220 */ /* 0x080fe20000410000 */
[----:B------:R-:W0:Y:S01]  /*1c8b0*/  MUFU.EX2 R14, R14 ;  /* 0x0000000e000e7308 */ /* 0x000e220000000800 */
[----:B--2---:R-:W-:Y:S01]  /*1c8c0*/  FADD.FTZ R15, R173, R4 ;  /* 0x00000004ad0f7221 */ /* 0x004fe20000010000 */
        /* <DEDUP_REMOVED lines=33> */
[----:B------:R-:W-:Y:S01]  /*1cae0*/  FMUL.FTZ R151, R151, R12 ;  /* 0x0000000c97977220 */ /* 0x000fe20000410000 */
[----:B------:R-:W-:Y:S01]  /*1caf0*/  F2FP.BF16.F32.PACK_AB R172, R29, R172 ;  /* 0x000000ac1dac723e */ /* 0x000fe200000010ff */
[----:B------:R-:W-:Y:S01]  /*1cb00*/  VIADD R3, R3, 0xffffffff ;  /* 0xffffffff03037836 */ /* 0x000fe20000000000 */
[----:B------:R-:W-:Y:S01]  /*1cb10*/  F2FP.BF16.F32.PACK_AB R174, R30, R174 ;  /* 0x000000ae1eae723e */ /* 0x000fe200000010ff */
[----:B------:R-:W-:Y:S01]  /*1cb20*/  IMAD.MOV.U32 R6, RZ, RZ, R186 ;  /* 0x000000ffff067224 */ /* 0x000fe200078e00ba */
[----:B------:R-:W1:Y:S01]  /*1cb30*/  MUFU.EX2 R154, R154 ;  /* 0x0000009a009a7308 */ /* 0x000e620000000800 */
[----:B0-----:R-:W-:Y:S01]  /*1cb40*/  FADD.FTZ R9, R45, R8 ;  /* 0x000000082d097221 */ /* 0x001fe20000010000 */
[----:B------:R-:W-:Y:S01]  /*1cb50*/  F2FP.BF16.F32.PACK_AB R168, R32, R168 ;  /* 0x000000a820a8723e */ /* 0x000fe200000010ff */
[----:B------:R-:W-:Y:S01]  /*1cb60*/  IMAD.MOV.U32 R14, RZ, RZ, R22 ;  /* 0x000000ffff0e7224 */ /* 0x000fe200078e0016 */
[----:B------:R-:W-:Y:S01]  /*1cb70*/  F2FP.BF16.F32.PACK_AB R170, R33, R170 ;  /* 0x000000aa21aa723e */ /* 0x000fe200000010ff */
[----:B------:R-:W-:Y:S01]  /*1cb80*/  IMAD.MOV.U32 R13, RZ, RZ, R10 ;  /* 0x000000ffff0d7224 */ /* 0x000fe200078e000a */
[----:B------:R-:W-:Y:S01]  /*1cb90*/  F2FP.BF16.F32.PACK_AB R160, R37, R160 ;  /* 0x000000a025a0723e */ /* 0x000fe200000010ff */
[----:B------:R-:W-:Y:S01]  /*1cba0*/  IMAD.MOV.U32 R12, RZ, RZ, R11 ;  /* 0x000000ffff0c7224 */ /* 0x000fe200078e000b */
[----:B------:R-:W0:Y:S01]  /*1cbb0*/  MUFU.EX2 R169, R169 ;  /* 0x000000a900a97308 */ /* 0x000e220000000800 */
[----:B--2---:R-:W-:Y:S01]  /*1cbc0*/  FADD.FTZ R4, R27, R4 ;  /* 0x000000041b047221 */ /* 0x004fe20000010000 */
[----:B------:R-:W-:-:S02]  /*1cbd0*/  F2FP.BF16.F32.PACK_AB R162, R38, R162 ;  /* 0x000000a226a2723e */ /* 0x000fc400000010ff */
[----:B------:R-:W-:Y:S02]  /*1cbe0*/  F2FP.BF16.F32.PACK_AB R156, R41, R156 ;  /* 0x0000009c299c723e */ /* 0x000fe400000010ff */
[----:B------:R-:W-:Y:S02]  /*1cbf0*/  F2FP.BF16.F32.PACK_AB R158, R42, R158 ;  /* 0x0000009e2a9e723e */ /* 0x000fe400000010ff */
[----:B------:R-:W2:Y:S01]  /*1cc00*/  MUFU.EX2 R28, R28 ;  /* 0x0000001c001c7308 */ /* 0x000ea20000000800 */
[----:B-1----:R-:W-:Y:S01]  /*1cc10*/  FADD.FTZ R15, R154, R9 ;  /* 0x000000099a0f7221 */ /* 0x002fe20000010000 */
[----:B------:R-:W-:Y:S02]  /*1cc20*/  F2FP.BF16.F32.PACK_AB R152, R45, R152 ;  /* 0x000000982d98723e */ /* 0x000fe400000010ff */
[----:B------:R-:W-:Y:S02]  /*1cc30*/  F2FP.BF16.F32.PACK_AB R183, R20, R183 ;  /* 0x000000b714b7723e */ /* 0x000fe400000010ff */
[----:B------:R-:W-:-:S02]  /*1cc40*/  F2FP.BF16.F32.PACK_AB R177, R25, R177 ;  /* 0x000000b119b1723e */ /* 0x000fc400000010ff */
[----:B------:R-:W1:Y:S01]  /*1cc50*/  MUFU.EX2 R171, R171 ;  /* 0x000000ab00ab7308 */ /* 0x000e620000000800 */
[----:B0-----:R-:W-:Y:S01]  /*1cc60*/  FADD.FTZ R9, R169, R4 ;  /* 0x00000004a9097221 */ /* 0x001fe20000010000 */
[----:B------:R-:W-:Y:S02]  /*1cc70*/  F2FP.BF16.F32.PACK_AB R179, R26, R179 ;  /* 0x000000b31ab3723e */ /* 0x000fe400000010ff */
[----:B------:R-:W-:-:S04]  /*1cc80*/  F2FP.BF16.F32.PACK_AB R175, R27, R175 ;  /* 0x000000af1baf723e */ /* 0x000fc800000010ff */
        /* <DEDUP_REMOVED lines=44> */
[----:B0-----:R-:W-:Y:S01]  /*1cf50*/  FADD.FTZ R8, R79, R8 ;  /* 0x000000084f087221 */ /* 0x001fe20000010000 */
[C---:B--2---:R-:W-:Y:S01]  /*1cf60*/  FADD.FTZ R4, R46.reuse, R15 ;  /* 0x0000000f2e047221 */ /* 0x044fe20000010000 */
[----:B------:R-:W-:Y:S02]  /*1cf70*/  F2FP.BF16.F32.PACK_AB R154, R46, R154 ;  /* 0x0000009a2e9a723e */ /* 0x000fe400000010ff */
[C---:B-1----:R-:W-:Y:S01]  /*1cf80*/  FADD.FTZ R0, R49.reuse, R8 ;  /* 0x0000000831007221 */ /* 0x042fe20000010000 */
[----:B------:R-:W-:Y:S01]  /*1cf90*/  F2FP.BF16.F32.PACK_AB R155, R49, R79 ;  /* 0x0000004f319b723e */ /* 0x000fe200000010ff */
[----:B------:R-:W-:Y:S06]  /*1cfa0*/  @P2 BRA `(.L_x_7968) ;  /* 0xffffffc400882947 */ /* 0x000fec000383ffff */
.L_x_7950:
[----:B------:R-:W-:Y:S05]  /*1cfb0*/  WARPSYNC.ALL ;  /* 0x0000000000007948 */ /* 0x000fea0003800000 */
[----:B------:R-:W-:Y:S06]  /*1cfc0*/  BAR.ARV 0x8, 0x180 ;  /* 0x0206000000007b1d */ /* 0x000fec0000002000 */
[----:B------:R-:W-:Y:S05]  /*1cfd0*/  @!P0 BRA `(.L_x_7969) ;  /* 0x0000000000048947 */ /* 0x000fea0003800000 */
[----:B------:R-:W-:Y:S01]  /*1cfe0*/  BPT.TRAP 0x1 ;  /* 0x000000040000795c */ /* 0x000fe20000300000 */
.L_x_7969:
[----:B------:R-:W-:Y:S01]  /*1cff0*/  IMAD R8, R22, 0x8, R2 ;  /* 0x0000000816087824 */ /* 0x000fe200078e0202 */
[----:B------:R-:W-:-:S04]  /*1d000*/  SHF.L.U32 R3, R186, 0x1f, RZ ;  /* 0x0000001fba037819 */ /* 0x000fc800000006ff */
[----:B------:R0:W1:Y:S01]  /*1d010*/  SYNCS.PHASECHK.TRANS64.TRYWAIT P2, [R8+URZ+0x28850], R3 ;  /* 0x02885003080075a7 */ /* 0x000062000804017f */
[----:B------:R-:W-:Y:S05]  /*1d020*/  @!P0 BRA `(.L_x_7970) ;  /* 0x0000000000048947 */ /* 0x000fea0003800000 */
[----:B------:R-:W-:Y:S01]  /*1d030*/  BPT.TRAP 0x1 ;  /* 0x000000040000795c */ /* 0x000fe20000300000 */
.L_x_7970:
[----:B------:R-:W-:-:S05]  /*1d040*/  VIADD R2, R2, 0x400 ;  /* 0x0000040002027836 */ /* 0x000fca0000000000 */
[----:B------:R-:W-:-:S04]  /*1d050*/  SHF.R.U32.HI R2, RZ, 0x4, R2 ;  /* 0x00000004ff027819 */ /* 0x000fc80000011602 */
[----:B------:R-:W-:-:S04]  /*1d060*/  LOP3.LUT R2, R2, 0x3fff, RZ, 0xc0, !PT ;  /* 0x00003fff02027812 */ /* 0x000fc800078ec0ff */
[----:B------:R-:W-:Y:S01]  /*1d070*/  LOP3.LUT R5, R2, 0x4000000, RZ, 0xfc, !PT ;  /* 0x0400000002057812 */ /* 0x000fe200078efcff */
[----:B-1----:R-:W-:Y:S06]  /*1d080*/  @P2 BRA `(.L_x_7971) ;  /* 0x0000000000082947 */ /* 0x002fec0003800000 */
[----:B------:R-:W1:Y:S02]  /*1d090*/  SYNCS.PHASECHK.TRANS64.TRYWAIT P0, [R8+URZ+0x28850], R3 ;  /* 0x02885003080075a7 */ /* 0x000e64000800017f */
[----:B-1----:R-:W-:Y:S05]  /*1d0a0*/  @!P0 BRA `(.L_x_7972) ;  /* 0x000000dc00108947 */ /* 0x002fea0003800000 */
.L_x_7971:
[----:B------:R-:W-:Y:S01]  /*1d0b0*/  IMAD R2, R22, 0x800, R5 ;  /* 0x0000080016027824 */ /* 0x000fe200078e0205 */
[----:B------:R-:W-:Y:S05]  /*1d0c0*/  WARPSYNC.ALL ;  /* 0x0000000000007948 */ /* 0x000fea0003800000 */
[----:B01----:R-:W-:Y:S01]  /*1d0d0*/  IMAD.MOV.U32 R3, RZ, RZ, 0x40000040 ;  /* 0x40000040ff037424 */ /* 0x003fe200078e00ff */
[C---:B------:R-:W-:Y:S01]  /*1d0e0*/  R2UR UR6, R2.reuse ;  /* 0x00000000020672ca */ /* 0x040fe200000e0000 */
[----:B------:R-:W-:Y:S01]  /*1d0f0*/  WARPGROUP.ARRIVE ;  /* 0x00000000000079c5 */ /* 0x000fe20000000000 */
[----:B------:R-:W-:Y:S01]  /*1d100*/  VIADD R6, R2, 0x80 ;  /* 0x0000008002067836 */ /* 0x000fe20000000000 */
[----:B------:R-:W0:Y:S01]  /*1d110*/  SHFL.BFLY PT, R5, R0, 0x2, 0x1f ;  /* 0x0c401f0000057f89 */ /* 0x000e2200000e0000 */
[----:B------:R-:W-:Y:S01]  /*1d120*/  R2UR UR7, R3 ;  /* 0x00000000030772ca */ /* 0x000fe200000e0000 */
[----:B------:R-:W-:-:S02]  /*1d130*/  IMAD.MOV.U32 R7, RZ, RZ, 0x40000040 ;  /* 0x40000040ff077424 */ /* 0x000fc400078e00ff */
[----:B------:R-:W-:Y:S02]  /*1d140*/  IMAD.MOV.U32 R3, RZ, RZ, 0x40000040 ;  /* 0x40000040ff037424 */ /* 0x000fe400078e00ff */
[----:B------:R-:W-:Y:S02]  /*1d150*/  @!P1 VIADD R9, R8, 0x28860 ;  /* 0x0002886008099836 */ /* 0x000fe40000000000 */
[----:B------:R-:W-:Y:S02]  /*1d160*/  VIADD R22, R22, 0x1 ;  /* 0x0000000116167836 */ /* 0x000fe40000000000 */
[----:B------:R-:W-:Y:S01]  /*1d170*/  IMAD.U32 R15, RZ, RZ, UR46 ;  /* 0x0000002eff0f7e24 */ /* 0x000fe2000f8e00ff */
[----:B------:R-:W-:Y:S01]  /*1d180*/  @!P1 PRMT R9, RZ, 0x654, R9 ;  /* 0x00000654ff099816 */ /* 0x000fe20000000009 */
[----:B------:R-:W-:Y:S01]  /*1d190*/  VIADD R213, R213, 0x1 ;  /* 0x00000001d5d57836 */ /* 0x000fe20000000000 */
[----:B------:R-:W-:Y:S01]  /*1d1a0*/  ISETP.NE.AND P2, PT, R22, 0x2, PT ;  /* 0x000000021600780c */ /* 0x000fe20003f45270 */
[----:B------:R-:W-:Y:S01]  /*1d1b0*/  HGMMA.64x128x16.F32.BF16 R88, R180, gdesc[UR4].tnspB, R88, gsb0 ;  /* 0x41e00004b4587df0 */ /* 0x000fe20008001858 */
[----:B------:R-:W-:Y:S01]  /*1d1c0*/  R2UR UR6, R6 ;  /* 0x00000000060672ca */ /* 0x000fe200000e0000 */
[----:B------:R-:W-:Y:S01]  /*1d1d0*/  VIADD R6, R2, 0x100 ;  /* 0x0000010002067836 */ /* 0x000fe20000000000 */
[----:B------:R-:W-:Y:S01]  /*1d1e0*/  R2UR UR7, R7 ;  /* 0x00000000070772ca */ /* 0x000fe200000e0000 */
[----:B------:R-:W-:Y:S01]  /*1d1f0*/  IMAD.MOV.U32 R7, RZ, RZ, 0x40000040 ;  /* 0x40000040ff077424 */ /* 0x000fe200078e00ff */
[----:B------:R-:W-:Y:S01]  /*1d200*/  SEL R22, R22, RZ, P2 ;  /* 0x000000ff16167207 */ /* 0x000fe20001000000 */
[----:B0-----:R-:W-:Y:S01]  /*1d210*/  FADD.FTZ R5, R5, R0 ;  /* 0x0000000005057221 */ /* 0x001fe20000010000 */
[----:B------:R-:W-:Y:S01]  /*1d220*/  IMAD.MOV.U32 R0, RZ, RZ, -0x800000 ;  /* 0xff800000ff007424 */ /* 0x000fe200078e00ff */
        /* <DEDUP_REMOVED lines=34> */
[----:B------:R-:W0:Y:S02]  /*1d450*/  SHFL.BFLY PT, R6, R5, 0x1, 0x1f ;  /* 0x0c201f0005067f89 */ /* 0x000e2400000e0000 */
[----:B0-----:R-:W-:Y:S01]  /*1d460*/  FADD.FTZ R13, R5, R6 ;  /* 0x00000006050d7221 */ /* 0x001fe20000010000 */
[----:B------:R-:W-:Y:S02]  /*1d470*/  IMAD.MOV.U32 R6, RZ, RZ, RZ ;  /* 0x000000ffff067224 */ /* 0x000fe400078e00ff */
[----:B------:R-:W-:Y:S02]  /*1d480*/  IMAD.U32 R5, RZ, RZ, UR46 ;  /* 0x0000002eff057e24 */ /* 0x000fe4000f8e00ff */
[----:B------:R-:W-:-:S13]  /*1d490*/  FSETP.NE.FTZ.AND P3, PT, R13, RZ, PT ;  /* 0x000000ff0d00720b */ /* 0x000fda0003f75000 */
[----:B------:R-:W0:Y:S01]  /*1d4a0*/  @P3 MUFU.LG2 R7, R13 ;  /* 0x0000000d00073308 */ /* 0x000e220000000c00 */
[----:B------:R-:W-:-:S07]  /*1d4b0*/  @P3 FMUL.FTZ R15, R15, 0.69314718246459960938 ;  /* 0x3f3172180f0f3820 */ /* 0x000fce0000410000 */
[----:B------:R-:W-:Y:S01]  /*1d4c0*/  @P3 MUFU.RCP R6, R13 ;  /* 0x0000000d00063308 */ /* 0x000fe20000001000 */
[----:B0-----:R-:W-:-:S04]  /*1d4d0*/  @P3 FMUL.FTZ R8, R7, 0.69314718246459960938 ;  /* 0x3f31721807083820 */ /* 0x001fc80000410000 */
[----:B------:R-:W-:Y:S01]  /*1d4e0*/  @P3 FFMA.FTZ R0, R15, R11, R8 ;  /* 0x0000000b0f003223 */ /* 0x000fe20000010008 */
[----:B------:R-:W-:Y:S02]  /*1d4f0*/  WARPGROUP.DEPBAR.LE gsb0, 0x0 ;  /* 0x00008000000079c5 */ /* 0x000fe40000010000 */
        /* <DEDUP_REMOVED lines=8> */
[----:B------:R-:W-:Y:S01]  /*1d580*/  IMAD.MOV.U32 R2, RZ, RZ, RZ ;  /* 0x000000ffff027224 */ /* 0x000fe200078e00ff */
[----:B------:R-:W-:-:S03]  /*1d590*/  SEL R3, RZ, 0x1, P2 ;  /* 0x00000001ff037807 */ /* 0x000fc60001000000 */
[----:B------:R-:W-:Y:S02]  /*1d5a0*/  FSETP.NE.FTZ.AND P0, PT, R12, RZ, PT ;  /* 0x000000ff0c00720b */ /* 0x000fe40003f15000 */
[----:B------:R-:W-:Y:S01]  /*1d5b0*/  LOP3.LUT R186, R186, R3, RZ, 0x3c, !PT ;  /* 0x00000003baba7212 */ /* 0x000fe200078e3cff */
[----:B------:R-:W-:-:S10]  /*1d5c0*/  IMAD.MOV.U32 R3, RZ, RZ, -0x800000 ;  /* 0xff800000ff037424 */ /* 0x000fd400078e00ff */
[----:B------:R-:W0:Y:S01]  /*1d5d0*/  @P0 MUFU.LG2 R4, R12 ;  /* 0x0000000c00040308 */ /* 0x000e220000000c00 */
[----:B------:R-:W-:-:S07]  /*1d5e0*/  @P0 FMUL.FTZ R5, R5, 0.69314718246459960938 ;  /* 0x3f31721805050820 */ /* 0x000fce0000410000 */
        /* <DEDUP_REMOVED lines=73> */
.L_x_7846:
        /* <DEDUP_REMOVED lines=11> */
[----:B------:R-:W-:Y:S01]  /*1db30*/  ULDC UR4, c[0x0][0xad4] ;  /* 0x0002b50000047ab9 */ /* 0x000fe20000000800 */
[----:B------:R-:W-:Y:S01]  /*1db40*/  F2FP.BF16.F32.PACK_AB R34, R133, R132 ;  /* 0x000000848522723e */ /* 0x000fe200000010ff */
[----:B------:R-:W3:Y:S01]  /*1db50*/  S2R R5, SR_SWINHI ;  /* 0x0000000000057919 */ /* 0x000ee20000002f00 */
[----:B------:R-:W-:Y:S02]  /*1db60*/  MOV R40, R2 ;  /* 0x0000000200287202 */ /* 0x000fe40000000f00 */
[----:B---3--:R-:W-:-:S03]  /*1db70*/  MOV R41, R5 ;  /* 0x0000000500297202 */ /* 0x008fc60000000f00 */
[----:B--2---:R-:W-:-:S03]  /*1db80*/  IMAD.WIDE R4, R4, 0x2, R40 ;  /* 0x0000000204047825 */ /* 0x004fc600078e0228 */
[C---:B------:R-:W-:Y:S02]  /*1db90*/  IADD3 R10, P0, R4.reuse, 0x40, RZ ;  /* 0x00000040040a7810 */ /* 0x040fe40007f1e0ff */
[C---:B------:R-:W-:Y:S02]  /*1dba0*/  LOP3.LUT R7, R4.reuse, 0x380, RZ, 0xc0, !PT ;  /* 0x0000038004077812 */ /* 0x040fe400078ec0ff */
[----:B------:R-:W-:Y:S01]  /*1dbb0*/  IADD3 R35, P5, R4, 0x20, RZ ;  /* 0x0000002004237810 */ /* 0x000fe20007fbe0ff */
[--C-:B------:R-:W-:Y:S01]  /*1dbc0*/  IMAD.X R11, RZ, RZ, R5.reuse, P0 ;  /* 0x000000ffff0b7224 */ /* 0x100fe200000e0605 */
[C---:B------:R-:W-:Y:S02]  /*1dbd0*/  ISETP.NE.AND P0, PT, R208.reuse, RZ, PT ;  /* 0x000000ffd000720c */ /* 0x040fe40003f05270 */
[----:B------:R-:W-:Y:S01]  /*1dbe0*/  SHF.R.U64 R7, R7, 0x3, RZ ;  /* 0x0000000307077819 */ /* 0x000fe200000012ff */
[----:B------:R-:W-:Y:S01]  /*1dbf0*/  IMAD.X R9, RZ, RZ, R5, P5 ;  /* 0x000000ffff097224 */ /* 0x000fe200028e0605 */
[----:B------:R-:W-:Y:S01]  /*1dc00*/  SEL R208, R208, UR4, P0 ;  /* 0x00000004d0d07c07 */ /* 0x000fe20008000000 */
[----:B------:R-:W-:Y:S05]  /*1dc10*/  WARPSYNC.ALL ;  /* 0x0000000000007948 */ /* 0x000fea0003800000 */
[----:B------:R-:W-:Y:S01]  /*1dc20*/  LOP3.LUT R8, R10, 0x380, RZ, 0xc0, !PT ;  /* 0x000003800a087812 */ /* 0x000fe200078ec0ff */
[----:B------:R-:W-:Y:S01]  /*1dc30*/  ULDC.64 UR4, c[0x0][0xc00] ;  /* 0x0003000000047ab9 */ /* 0x000fe20000000a00 */
[----:B------:R-:W-:Y:S01]  /*1dc40*/  LOP3.LUT R6, R35, 0x380, RZ, 0xc0, !PT ;  /* 0x0000038023067812 */ /* 0x000fe200078ec0ff */
[----:B------:R-:W-:Y:S01]  /*1dc50*/  ULDC.64 UR6, c[0x0][0xc08] ;  /* 0x0003020000067ab9 */ /* 0x000fe20000000a00 */
[----:B------:R-:W-:Y:S01]  /*1dc60*/  BAR.SYNC.DEFER_BLOCKING 0x1, 0x100 ;  /* 0x0044000000007b1d */ /* 0x000fe20000010000 */
[----:B------:R-:W-:-:S02]  /*1dc70*/  IADD3 R43, P1, R4, 0x60, RZ ;  /* 0x00000060042b7810 */ /* 0x000fc40007f3e0ff */
[C---:B------:R-:W-:Y:S02]  /*1dc80*/  IADD3 R45, P2, R4.reuse, 0x4000, RZ ;  /* 0x00004000042d7810 */ /* 0x040fe40007f5e0ff */
[C---:B-1----:R-:W-:Y:S01]  /*1dc90*/  IADD3 R24, P3, R4.reuse, 0x4020, RZ ;  /* 0x0000402004187810 */ /* 0x042fe20007f7e0ff */
[--C-:B------:R-:W-:Y:S01]  /*1dca0*/  IMAD.X R13, RZ, RZ, R5.reuse, P1 ;  /* 0x000000ffff0d7224 */ /* 0x100fe200008e0605 */
[C---:B------:R-:W-:Y:S01]  /*1dcb0*/  IADD3 R47, P4, R4.reuse, 0x4040, RZ ;  /* 0x00004040042f7810 */ /* 0x040fe20007f9e0ff */
[--C-:B------:R-:W-:Y:S01]  /*1dcc0*/  IMAD.X R15, RZ, RZ, R5.reuse, P2 ;  /* 0x000000ffff0f7224 */ /* 0x100fe200010e0605 */
[----:B------:R-:W-:Y:S01]  /*1dcd0*/  IADD3 R49, P5, R4, 0x4060, RZ ;  /* 0x0000406004317810 */ /* 0x000fe20007fbe0ff */
[--C-:B------:R-:W-:Y:S01]  /*1dce0*/  IMAD.X R29, RZ, RZ, R5.reuse, P3 ;  /* 0x000000ffff1d7224 */ /* 0x100fe200018e0605 */
[----:B------:R-:W-:Y:S01]  /*1dcf0*/  LOP3.LUT R4, R7, R4, RZ, 0x3c, !PT ;  /* 0x0000000407047212 */ /* 0x000fe200078e3cff */
[--C-:B------:R-:W-:Y:S01]  /*1dd00*/  IMAD.X R31, RZ, RZ, R5.reuse, P4 ;  /* 0x000000ffff1f7224 */ /* 0x100fe200020e0605 */
[----:B------:R-:W-:Y:S01]  /*1dd10*/  SHF.R.U64 R7, R8, 0x3, RZ ;  /* 0x0000000308077819 */ /* 0x000fe200000012ff */
[----:B------:R-:W-:Y:S01]  /*1dd20*/  IMAD.X R33, RZ, RZ, R5, P5 ;  /* 0x000000ffff217224 */ /* 0x000fe200028e0605 */
[----:B------:R-:W-:-:S02]  /*1dd30*/  SHF.R.U64 R6, R6, 0x3, RZ ;  /* 0x0000000306067819 */ /* 0x000fc400000012ff */
[----:B------:R-:W-:Y:S02]  /*1dd40*/  LOP3.LUT R10, R7, R10, RZ, 0x3c, !PT ;  /* 0x0000000a070a7212 */ /* 0x000fe400078e3cff */
[----:B------:R-:W-:Y:S02]  /*1dd50*/  LOP3.LUT R8, R6, R35, RZ, 0x3c, !PT ;  /* 0x0000002306087212 */ /* 0x000fe400078e3cff */
[----:B------:R-:W-:Y:S02]  /*1dd60*/  LOP3.LUT R7, R24, 0x380, RZ, 0xc0, !PT ;  /* 0x0000038018077812 */ /* 0x000fe400078ec0ff */
[----:B------:R-:W-:Y:S02]  /*1dd70*/  LOP3.LUT R6, R45, 0x380, RZ, 0xc0, !PT ;  /* 0x000003802d067812 */ /* 0x000fe400078ec0ff */
[----:B------:R-:W-:Y:S02]  /*1dd80*/  SHF.R.U64 R7, R7, 0x3, RZ ;  /* 0x0000000307077819 */ /* 0x000fe400000012ff */
[----:B------:R-:W-:-:S02]  /*1dd90*/  SHF.R.U64 R6, R6, 0x3, RZ ;  /* 0x0000000306067819 */ /* 0x000fc400000012ff */
[----:B------:R-:W-:Y:S02]  /*1dda0*/  LOP3.LUT R12, R43, 0x380, RZ, 0xc0, !PT ;  /* 0x000003802b0c7812 */ /* 0x000fe400078ec0ff */
[----:B------:R-:W-:Y:S02]  /*1ddb0*/  LOP3.LUT R30, R47, 0x380, RZ, 0xc0, !PT ;  /* 0x000003802f1e7812 */ /* 0x000fe400078ec0ff */
[----:B------:R-:W-:Y:S02]  /*1ddc0*/  LOP3.LUT R32, R49, 0x380, RZ, 0xc0, !PT ;  /* 0x0000038031207812 */ /* 0x000fe400078ec0ff */
[----:B------:R-:W-:Y:S02]  /*1ddd0*/  LOP3.LUT R28, R7, R24, RZ, 0x3c, !PT ;  /* 0x00000018071c7212 */ /* 0x000fe400078e3cff */
[----:B------:R-:W-:Y:S02]  /*1dde0*/  LOP3.LUT R14, R6, R45, RZ, 0x3c, !PT ;  /* 0x0000002d060e7212 */ /* 0x000fe400078e3cff */
[----:B------:R-:W-:-:S02]  /*1ddf0*/  MOV R24, R4 ;  /* 0x0000000400187202 */ /* 0x000fc40000000f00 */
[----:B------:R-:W-:Y:S02]  /*1de00*/  SHF.R.U64 R12, R12, 0x3, RZ ;  /* 0x000000030c0c7819 */ /* 0x000fe400000012ff */
[----:B------:R-:W-:Y:S02]  /*1de10*/  F2FP.BF16.F32.PACK_AB R4, R21, R20 ;  /* 0x000000141504723e */ /* 0x000fe400000010ff */
[----:B------:R-:W-:Y:S02]  /*1de20*/  F2FP.BF16.F32.PACK_AB R5, R91, R90 ;  /* 0x0000005a5b05723e */ /* 0x000fe400000010ff */
[----:B------:R-:W-:Y:S02]  /*1de30*/  F2FP.BF16.F32.PACK_AB R6, R93, R92 ;  /* 0x0000005c5d06723e */ /* 0x000fe400000010ff */
[----:B------:R-:W-:Y:S02]  /*1de40*/  F2FP.BF16.F32.PACK_AB R7, R95, R94 ;  /* 0x0000005e5f07723e */ /* 0x000fe400000010ff */
[----:B------:R-:W-:-:S02]  /*1de50*/  SHF.R.U64 R30, R30, 0x3, RZ ;  /* 0x000000031e1e7819 */ /* 0x000fc400000012ff */
[----:B------:R-:W-:Y:S01]  /*1de60*/  SHF.R.U64 R32, R32, 0x3, RZ ;  /* 0x0000000320207819 */ /* 0x000fe200000012ff */
[----:B------:R1:W-:Y:S01]  /*1de70*/  STSM.16.M88.4 [R24], R4 ;  /* 0x0000000418007844 */ /* 0x0003e20000000200 */
[----:B------:R-:W-:Y:S02]  /*1de80*/  LOP3.LUT R12, R12, R43, RZ, 0x3c, !PT ;  /* 0x0000002b0c0c7212 */ /* 0x000fe400078e3cff */
[----:B------:R-:W-:Y:S01]  /*1de90*/  LOP3.LUT R30, R30, R47, RZ, 0x3c, !PT ;  /* 0x0000002f1e1e7212 */ /* 0x000fe200078e3cff */
[----:B------:R-:W2:Y:S01]  /*1dea0*/  LDC.64 R42, c[0x0][0xc00] ;  /* 0x00030000ff2a7b82 */ /* 0x000ea20000000a00 */
[----:B------:R-:W-:Y:S02]  /*1deb0*/  LOP3.LUT R32, R32, R49, RZ, 0x3c, !PT ;  /* 0x0000003120207212 */ /* 0x000fe400078e3cff */
[----:B------:R-:W-:Y:S02]  /*1dec0*/  MOV R49, R8 ;  /* 0x0000000800317202 */ /* 0x000fe40000000f00 */
[----:B------:R-:W-:-:S02]  /*1ded0*/  MOV R48, R10 ;  /* 0x0000000a00307202 */ /* 0x000fc40000000f00 */
[----:B------:R-:W-:Y:S02]  /*1dee0*/  F2FP.BF16.F32.PACK_AB R8, R105, R104 ;  /* 0x000000686908723e */ /* 0x000fe400000010ff */
[----:B------:R-:W-:Y:S02]  /*1def0*/  F2FP.BF16.F32.PACK_AB R9, R107, R106 ;  /* 0x0000006a6b09723e */ /* 0x000fe400000010ff */
[----:B------:R-:W-:Y:S02]  /*1df00*/  F2FP.BF16.F32.PACK_AB R10, R109, R108 ;  /* 0x0000006c6d0a723e */ /* 0x000fe400000010ff */
[----:B-1----:R-:W-:Y:S02]  /*1df10*/  F2FP.BF16.F32.PACK_AB R4, R97, R96 ;  /* 0x000000606104723e */ /* 0x002fe400000010ff */
[----:B------:R-:W-:Y:S02]  /*1df20*/  F2FP.BF16.F32.PACK_AB R5, R99, R98 ;  /* 0x000000626305723e */ /* 0x000fe400000010ff */
[----:B------:R-:W-:-:S02]  /*1df30*/  F2FP.BF16.F32.PACK_AB R6, R101, R100 ;  /* 0x000000646506723e */ /* 0x000fc400000010ff */
[----:B------:R-:W-:Y:S02]  /*1df40*/  F2FP.BF16.F32.PACK_AB R7, R103, R102 ;  /* 0x000000666707723e */ /* 0x000fe400000010ff */
[----:B------:R-:W-:Y:S02]  /*1df50*/  F2FP.BF16.F32.PACK_AB R11, R111, R110 ;  /* 0x0000006e6f0b723e */ /* 0x000fe400000010ff */
[----:B------:R-:W-:Y:S01]  /*1df60*/  MOV R47, R12 ;  /* 0x0000000c002f7202 */ /* 0x000fe20000000f00 */
[----:B------:R1:W-:Y:S01]  /*1df70*/  STSM.16.M88.4 [R49], R4 ;  /* 0x0000000431007844 */ /* 0x0003e20000000200 */
[----:B------:R-:W-:Y:S02]  /*1df80*/  MOV R46, R14 ;  /* 0x0000000e002e7202 */ /* 0x000fe40000000f00 */
[----:B------:R-:W-:Y:S01]  /*1df90*/  MOV R45, R28 ;  /* 0x0000001c002d7202 */ /* 0x000fe20000000f00 */
[----:B------:R-:W-:Y:S01]  /*1dfa0*/  STSM.16.M88.4 [R48], R8 ;  /* 0x0000000830007844 */ /* 0x000fe20000000200 */
[----:B------:R-:W-:-:S02]  /*1dfb0*/  MOV R44, R30 ;  /* 0x0000001e002c7202 */ /* 0x000fc40000000f00 */
        /* <DEDUP_REMOVED lines=9> */
[----:B------:R-:W-:Y:S02]  /*1e050*/  MOV R24, R32 ;  /* 0x0000002000187202 */ /* 0x000fe40000000f00 */
[----:B------:R-:W-:Y:S01]  /*1e060*/  F2FP.BF16.F32.PACK_AB R32, R129, R128 ;  /* 0x000000808120723e */ /* 0x000fe200000010ff */
[----:B------:R-:W-:Y:S01]  /*1e070*/  STSM.16.M88.4 [R46], R28 ;  /* 0x0000001c2e007844 */ /* 0x000fe20000000200 */
[----:B------:R-:W-:Y:S02]  /*1e080*/  F2FP.BF16.F32.PACK_AB R33, R131, R130 ;  /* 0x000000828321723e */ /* 0x000fe400000010ff */
[----:B------:R-:W-:Y:S02]  /*1e090*/  F2FP.BF16.F32.PACK_AB R35, R135, R134 ;  /* 0x000000868723723e */ /* 0x000fe400000010ff */
[----:B-1----:R-:W-:-:S02]  /*1e0a0*/  F2FP.BF16.F32.PACK_AB R4, R137, R136 ;  /* 0x000000888904723e */ /* 0x002fc400000010ff */
[----:B------:R-:W-:Y:S01]  /*1e0b0*/  F2FP.BF16.F32.PACK_AB R5, R139, R138 ;  /* 0x0000008a8b05723e */ /* 0x000fe200000010ff */
[----:B------:R-:W-:Y:S01]  /*1e0c0*/  STSM.16.M88.4 [R45], R32 ;  /* 0x000000202d007844 */ /* 0x000fe20000000200 */
[----:B------:R-:W-:Y:S01]  /*1e0d0*/  F2FP.BF16.F32.PACK_AB R6, R141, R140 ;  /* 0x0000008c8d06723e */ /* 0x000fe200000010ff */
[----:B---3--:R-:W-:Y:S01]  /*1e0e0*/  IMAD.MOV.U32 R15, RZ, RZ, RZ ;  /* 0x000000ffff0f7224 */ /* 0x008fe200078e00ff */
[----:B------:R-:W-:Y:S01]  /*1e0f0*/  F2FP.BF16.F32.PACK_AB R7, R143, R142 ;  /* 0x0000008e8f07723e */ /* 0x000fe200000010ff */
[----:B--2---:R-:W-:Y:S01]  /*1e100*/  IMAD.WIDE R12, R209, 0x4, R42 ;  /* 0x00000004d10c7825 */ /* 0x004fe200078e022a */
[----:B------:R-:W-:Y:S01]  /*1e110*/  F2FP.BF16.F32.PACK_AB R8, R145, R144 ;  /* 0x000000909108723e */ /* 0x000fe200000010ff */
[----:B------:R-:W1:Y:S01]  /*1e120*/  LDC R14, c[0x0][0xbe8] ;  /* 0x0002fa00ff0e7b82 */ /* 0x000e620000000800 */
[----:B------:R-:W-:Y:S01]  /*1e130*/  F2FP.BF16.F32.PACK_AB R9, R147, R146 ;  /* 0x000000929309723e */ /* 0x000fe200000010ff */
[----:B------:R-:W-:Y:S01]  /*1e140*/  STSM.16.M88.4 [R44], R4 ;  /* 0x000000042c007844 */ /* 0x000fe20000000200 */
[----:B------:R-:W-:-:S02]  /*1e150*/  F2FP.BF16.F32.PACK_AB R10, R149, R148 ;  /* 0x00000094950a723e */ /* 0x000fc400000010ff */
[----:B------:R-:W-:Y:S02]  /*1e160*/  F2FP.BF16.F32.PACK_AB R11, R151, R150 ;  /* 0x00000096970b723e */ /* 0x000fe400000010ff */
[----:B------:R-:W-:-:S03]  /*1e170*/  ISETP.NE.U32.AND P3, PT, RZ, UR4, PT ;  /* 0x00000004ff007c0c */ /* 0x000fc6000bf65070 */
[----:B------:R2:W-:Y:S01]  /*1e180*/  STSM.16.M88.4 [R24], R8 ;  /* 0x0000000818007844 */ /* 0x0005e20000000200 */
[----:B------:R-:W-:Y:S01]  /*1e190*/  BAR.SYNC.DEFER_BLOCKING 0x1, 0x100 ;  /* 0x0044000000007b1d */ /* 0x000fe20000010000 */
[----:B------:R-:W-:-:S13]  /*1e1a0*/  ISETP.NE.AND.EX P3, PT, RZ, UR5, PT, P3 ;  /* 0x00000005ff007c0c */ /* 0x000fda000bf65330 */
[----:B------:R-:W5:Y:S01]  /*1e1b0*/  @P3 LDG.E R15, desc[UR42][R12.64] ;  /* 0x0000002a0c0f3981 */ /* 0x000f62000c1e1900 */
[----:B------:R-:W-:Y:S01]  /*1e1c0*/  ISETP.NE.U32.AND P0, PT, RZ, UR6, PT ;  /* 0x00000006ff007c0c */ /* 0x000fe2000bf05070 */
[----:B------:R-:W-:Y:S01]  /*1e1d0*/  ULDC UR6, c[0x0][0xa88] ;  /* 0x0002a20000067ab9 */ /* 0x000fe20000000800 */
[----:B--2---:R-:W-:Y:S02]  /*1e1e0*/  IMAD.MOV.U32 R10, RZ, RZ, 0x9b8 ;  /* 0x000009b8ff0a7424 */ /* 0x004fe400078e00ff */
[----:B------:R-:W-:Y:S01]  /*1e1f0*/  ISETP.NE.AND.EX P0, PT, RZ, UR7, PT, P0 ;  /* 0x00000007ff007c0c */ /* 0x000fe2000bf05300 */
[----:B------:R-:W-:-:S12]  /*1e200*/  IMAD.U32 R29, RZ, RZ, UR6 ;  /* 0x00000006ff1d7e24 */ /* 0x000fd8000f8e00ff */
[----:B------:R-:W2:Y:S01]  /*1e210*/  @P0 LDC.64 R4, c[0x0][0xc08] ;  /* 0x00030200ff040b82 */ /* 0x000ea20000000a00 */
[----:B------:R-:W-:-:S04]  /*1e220*/  ISETP.GT.AND P1, PT, R208, 0x1, PT ;  /* 0x00000001d000780c */ /* 0x000fc80003f24270 */
[----:B------:R-:W-:-:S04]  /*1e230*/  SEL R10, R10, 0x978, P1 ;  /* 0x000009780a0a7807 */ /* 0x000fc80000800000 */
[----:B------:R3:W4:Y:S08]  /*1e240*/  LDC.64 R6, c[0x0][R10+0x218] ;  /* 0x000086000a067b82 */ /* 0x0007300000000a00 */
[----:B------:R3:W0:Y:S01]  /*1e250*/  LDC.64 R8, c[0x0][R10+0x228] ;  /* 0x00008a000a087b82 */ /* 0x0006220000000a00 */
[----:B--2---:R-:W-:-:S05]  /*1e260*/  @P0 IMAD.WIDE R4, R209, 0x4, R4 ;  /* 0x00000004d1040825 */ /* 0x004fca00078e0204 */
[----:B------:R2:W5:Y:S01]  /*1e270*/  @P0 LDG.E R29, desc[UR42][R4.64] ;  /* 0x0000002a041d0981 */ /* 0x000562000c1e1900 */
[----:B-1----:R-:W-:Y:S01]  /*1e280*/  ISETP.NE.AND P2, PT, R14, 0x1, PT ;  /* 0x000000010e00780c */ /* 0x002fe20003f45270 */
[----:B--2---:R3:W1:Y:S01]  /*1e290*/  LDC.64 R4, c[0x0][R10+0x220] ;  /* 0x000088000a047b82 */ /* 0x0046620000000a00 */
[----:B----4-:R-:W-:Y:S11]  /*1e2a0*/  @P0 BRA `(.L_x_7975) ;  /* 0x0000000000100947 */ /* 0x010ff60003800000 */
[----:B------:R-:W-:Y:S05]  /*1e2b0*/  @!P3 BRA `(.L_x_7975) ;  /* 0x00000000000cb947 */ /* 0x000fea0003800000 */
[----:B------:R-:W2:Y:S04]  /*1e2c0*/  LDG.E R24, desc[UR42][R12.64] ;  /* 0x0000002a0c187981 */ /* 0x000ea8000c1e1900 */
[----:B-----5:R-:W2:Y:S02]  /*1e2d0*/  LDG.E R29, desc[UR42][R12.64+0x4] ;  /* 0x0000042a0c1d7981 */ /* 0x020ea4000c1e1900 */
[----:B--2---:R-:W-:-:S07]  /*1e2e0*/  IMAD.IADD R29, R29, 0x1, -R24 ;  /* 0x000000011d1d7824 */ /* 0x004fce00078e0a18 */
.L_x_7975:
[----:B------:R-:W2:Y:S01]  /*1e2f0*/  LDL R30, [R1+0x48] ;  /* 0x00004800011e7983 */ /* 0x000ea20000100800 */
[----:B---3--:R-:W3:Y:S01]  /*1e300*/  LDC.64 R10, c[0x0][R10+0x210] ;  /* 0x000084000a0a7b82 */ /* 0x008ee20000000a00 */
[----:B------:R-:W-:Y:S01]  /*1e310*/  ISETP.NE.U32.AND P0, PT, RZ, UR4, PT ;  /* 0x00000004ff007c0c */ /* 0x000fe2000bf05070 */
[-C--:B------:R-:W-:Y:S01]  /*1e320*/  IMAD R33, R7, R206.reuse, RZ ;  /* 0x000000ce07217224 */ /* 0x080fe200078e02ff */
[----:B------:R-:W-:Y:S01]  /*1e330*/  SHF.R.S32.HI R24, RZ, 0x1f, R209 ;  /* 0x0000001fff187819 */ /* 0x000fe200000114d1 */
[----:B------:R-:W-:Y:S01]  /*1e340*/  IMAD.WIDE.U32 R6, R6, R206, RZ ;  /* 0x000000ce06067225 */ /* 0x000fe200078e00ff */
[----:B------:R-:W-:-:S03]  /*1e350*/  ISETP.NE.AND.EX P0, PT, RZ, UR5, PT, P0 ;  /* 0x00000005ff007c0c */ /* 0x000fc6000bf05300 */
[----:B------:R-:W4:Y:S01]  /*1e360*/  @P2 LDC R28, c[0x0][0xbec] ;  /* 0x0002fb00ff1c2b82 */ /* 0x000f220000000800 */
[----:B------:R-:W-:Y:S01]  /*1e370*/  SEL R57, R209, RZ, !P0 ;  /* 0x000000ffd1397207 */ /* 0x000fe20004000000 */
[----:B------:R-:W-:Y:S01]  /*1e380*/  IMAD.IADD R45, R195, 0x1, R192 ;  /* 0x00000001c32d7824 */ /* 0x000fe200078e02c0 */
[----:B------:R-:W-:Y:S01]  /*1e390*/  SEL R31, R24, RZ, !P0 ;  /* 0x000000ff181f7207 */ /* 0x000fe20004000000 */
[----:B------:R-:W-:Y:S01]  /*1e3a0*/  IMAD.IADD R7, R7, 0x1, R33 ;  /* 0x0000000107077824 */ /* 0x000fe200078e0221 */
[----:B-----5:R-:W-:Y:S01]  /*1e3b0*/  SHF.R.S32.HI R24, RZ, 0x1f, R15 ;  /* 0x0000001fff187819 */ /* 0x020fe2000001140f */
[----:B-1----:R-:W-:Y:S02]  /*1e3c0*/  IMAD R5, R5, R57, RZ ;  /* 0x0000003905057224 */ /* 0x002fe400078e02ff */
[----:B------:R-:W1:Y:S02]  /*1e3d0*/  @P2 LDC R43, c[0x0][0xbf0] ;  /* 0x0002fc00ff2b2b82 */ /* 0x000e640000000800 */
[C---:B------:R-:W-:Y:S01]  /*1e3e0*/  IMAD R35, R4.reuse, R31, R5 ;  /* 0x0000001f04237224 */ /* 0x040fe200078e0205 */
[----:B------:R-:W-:Y:S01]  /*1e3f0*/  SEL R31, R215, RZ, P1 ;  /* 0x000000ffd71f7207 */ /* 0x000fe20000800000 */
[----:B------:R-:W-:-:S04]  /*1e400*/  IMAD.WIDE.U32 R4, R4, R57, RZ ;  /* 0x0000003904047225 */ /* 0x000fc800078e00ff */
[----:B------:R-:W3:Y:S01]  /*1e410*/  LDC.64 R12, c[0x0][0xba8] ;  /* 0x0002ea00ff0c7b82 */ /* 0x000ee20000000a00 */
[----:B------:R-:W-:Y:S01]  /*1e420*/  IADD3 R6, P0, P3, R4, R6, R15 ;  /* 0x0000000604067210 */ /* 0x000fe20007b1e00f */
[----:B------:R-:W-:Y:S02]  /*1e430*/  IMAD.IADD R35, R5, 0x1, R35 ;  /* 0x0000000105237824 */ /* 0x000fe400078e0223 */
[----:B------:R-:W-:Y:S02]  /*1e440*/  IMAD.MOV.U32 R5, RZ, RZ, R45 ;  /* 0x000000ffff057224 */ /* 0x000fe400078e002d */
[----:B0-----:R-:W-:Y:S01]  /*1e450*/  IMAD R33, R9, R31, RZ ;  /* 0x0000001f09217224 */ /* 0x001fe200078e02ff */
[----:B------:R-:W-:Y:S01]  /*1e460*/  IADD3.X R7, R35, R7, R24, P0, P3 ;  /* 0x0000000723077210 */ /* 0x000fe200007e6418 */
[----:B----4-:R-:W-:-:S04]  /*1e470*/  @P2 IMAD.HI.U32 R4, R45, R28, RZ ;  /* 0x0000001c2d042227 */ /* 0x010fc800078e00ff */
[----:B------:R-:W-:Y:S01]  /*1e480*/  IMAD.WIDE.U32 R8, R8, R31, RZ ;  /* 0x0000001f08087225 */ /* 0x000fe200078e00ff */
[----:B-1----:R-:W-:-:S03]  /*1e490*/  @P2 SHF.R.U32.HI R5, RZ, R43, R4 ;  /* 0x0000002bff052219 */ /* 0x002fc60000011604 */
[----:B------:R-:W-:Y:S01]  /*1e4a0*/  IMAD.IADD R33, R9, 0x1, R33 ;  /* 0x0000000109217824 */ /* 0x000fe200078e0221 */
[----:B------:R-:W-:Y:S01]  /*1e4b0*/  IADD3 R8, P0, P3, R5, R6, R8 ;  /* 0x0000000605087210 */ /* 0x000fe20007b1e008 */
[--C-:B------:R-:W-:Y:S01]  /*1e4c0*/  IMAD.MOV R31, RZ, RZ, -R5.reuse ;  /* 0x000000ffff1f7224 */ /* 0x100fe200078e0a05 */
[----:B------:R-:W-:Y:S01]  /*1e4d0*/  SHF.R.S32.HI R4, RZ, 0x1f, R5 ;  /* 0x0000001fff047819 */ /* 0x000fe20000011405 */
[----:B---3--:R-:W0:Y:S02]  /*1e4e0*/  @!P1 LDC R12, c[0x0][0xb50] ;  /* 0x0002d400ff0c9b82 */ /* 0x008e240000000800 */
[----:B------:R-:W-:Y:S01]  /*1e4f0*/  IMAD R5, R14, R31, R45 ;  /* 0x0000001f0e057224 */ /* 0x000fe200078e022d */
[----:B------:R-:W-:-:S03]  /*1e500*/  IADD3.X R9, R4, R7, R33, P0, P3 ;  /* 0x0000000704097210 */ /* 0x000fc600007e6421 */
[-C--:B------:R-:W-:Y:S01]  /*1e510*/  IMAD R4, R11, R5.reuse, RZ ;  /* 0x000000050b047224 */ /* 0x080fe200078e02ff */
[----:B------:R-:W-:Y:S01]  /*1e520*/  SHF.R.S32.HI R7, RZ, 0x1f, R5 ;  /* 0x0000001fff077819 */ /* 0x000fe20000011405 */
[C---:B------:R-:W-:Y:S01]  /*1e530*/  IMAD.WIDE.U32 R8, R10.reuse, R5, R8 ;  /* 0x000000050a087225 */ /* 0x040fe200078e0008 */
[----:B------:R-:W1:Y:S03]  /*1e540*/  @!P1 LDC R13, c[0x0][0xb54] ;  /* 0x0002d500ff0d9b82 */ /* 0x000e660000000800 */
[----:B------:R-:W-:-:S04]  /*1e550*/  IMAD R7, R10, R7, R4 ;  /* 0x000000070a077224 */ /* 0x000fc800078e0204 */
[----:B------:R-:W-:Y:S02]  /*1e560*/  IMAD.IADD R4, R9, 0x1, R7 ;  /* 0x0000000109047824 */ /* 0x000fe400078e0207 */
[----:B------:R-:W-:Y:S01]  /*1e570*/  IMAD R9, R29, R14, RZ ;  /* 0x0000000e1d097224 */ /* 0x000fe200078e02ff */
[----:B0-----:R-:W-:-:S05]  /*1e580*/  LEA R12, P0, R8, R12, 0x2 ;  /* 0x0000000c080c7211 */ /* 0x001fca00078010ff */
[----:B------:R-:W-:Y:S01]  /*1e590*/  SHFL.IDX PT, R6, R12, 0x1, 0x1c1f ;  /* 0x003c1f000c067f89 */ /* 0x000fe200000e0000 */
[----:B-1----:R-:W-:-:S03]  /*1e5a0*/  LEA.HI.X R13, R8, R13, R4, 0x2, P0 ;  /* 0x0000000d080d7211 */ /* 0x002fc600000f1404 */
[----:B------:R-:W-:Y:S01]  /*1e5b0*/  SHFL.IDX PT, R4, R12, RZ, 0x1c1f ;  /* 0x001c1fff0c047589 */ /* 0x000fe200000e0000 */
[----:B------:R-:W-:-:S03]  /*1e5c0*/  LOP3.LUT P0, RZ, R233, 0x3, RZ, 0xc0, !PT ;  /* 0x00000003e9ff7812 */ /* 0x000fc6000780c0ff */
[----:B------:R-:W0:Y:S04]  /*1e5d0*/  SHFL.IDX PT, R5, R13, RZ, 0x1c1f ;  /* 0x001c1fff0d057589 */ /* 0x000e2800000e0000 */
[----:B------:R-:W1:Y:S01]  /*1e5e0*/  SHFL.IDX PT, R7, R13, 0x1, 0x1c1f ;  /* 0x003c1f000d077f89 */ /* 0x000e6200000e0000 */
[----:B--2---:R-:W-:-:S04]  /*1e5f0*/  IMAD.IADD R10, R30, 0x1, R192 ;  /* 0x000000011e0a7824 */ /* 0x004fc800078e02c0 */
[C---:B------:R-:W-:Y:S01]  /*1e600*/  VIADD R8, R10.reuse, 0x8 ;  /* 0x000000080a087836 */ /* 0x040fe20000000000 */
[----:B------:R-:W-:-:S04]  /*1e610*/  ISETP.GE.OR P3, PT, R10, R9, P0 ;  /* 0x000000090a00720c */ /* 0x000fc80000766670 */
[----:B------:R-:W-:-:S09]  /*1e620*/  ISETP.GE.OR P0, PT, R8, R9, P0 ;  /* 0x000000090800720c */ /* 0x000fd20000706670 */
[----:B0-----:R0:W-:Y:S04]  /*1e630*/  @!P3 ST.E desc[UR42][R4.64], R3 ;  /* 0x000000030400b985 */ /* 0x0011e8000c10192a */
[----:B-1----:R0:W-:Y:S01]  /*1e640*/  @!P0 ST.E desc[UR42][R6.64], R0 ;  /* 0x0000000006008985 */ /* 0x0021e2000c10192a */
[----:B------:R-:W-:Y:S05]  /*1e650*/  @P1 BRA `(.L_x_7976) ;  /* 0x0000000800a41947 */ /* 0x000fea0003800000 */
[----:B------:R-:W-:Y:S01]  /*1e660*/  IMAD.SHL.U32 R30, R23, 0x40, RZ ;  /* 0x00000040171e7824 */ /* 0x000fe200078e00ff */
[----:B------:R-:W-:Y:S01]  /*1e670*/  ULDC.64 UR4, c[0x0][0xaa0] ;  /* 0x0002a80000047ab9 */ /* 0x000fe20000000a00 */
[----:B------:R-:W1:Y:S02]  /*1e680*/  @P2 LDC R13, c[0x0][0xbec] ;  /* 0x0002fb00ff0d2b82 */ /* 0x000e640000000800 */
[----:B0-----:R-:W-:-:S04]  /*1e690*/  IMAD.IADD R3, R16, 0x1, R30 ;  /* 0x0000000110037824 */ /* 0x001fc800078e021e */
        /* <DEDUP_REMOVED lines=9> */
[----:B------:R-:W-:Y:S02]  /*1e730*/  IADD3 R3, P0, R40, 0x7000, RZ ;  /* 0x0000700028037810 */ /* 0x000fe40007f1e0ff */
[----:B------:R-:W-:Y:S01]  /*1e740*/  LOP3.LUT R28, R28, R29, RZ, 0x3c, !PT ;  /* 0x0000001d1c1c7212 */ /* 0x000fe200078e3cff */
[--C-:B------:R-:W-:Y:S01]  /*1e750*/  IMAD.X R29, RZ, RZ, R41.reuse, P5 ;  /* 0x000000ffff1d7224 */ /* 0x100fe200028e0629 */
[----:B------:R-:W-:Y:S01]  /*1e760*/  LOP3.LUT R0, R3, 0x380, RZ, 0xc0, !PT ;  /* 0x0000038003007812 */ /* 0x000fe200078ec0ff */
[----:B------:R-:W-:Y:S01]  /*1e770*/  IMAD R24, R24, UR4, RZ ;  /* 0x0000000418187c24 */ /* 0x000fe2000f8e02ff */
[C---:B------:R-:W-:Y:S01]  /*1e780*/  IADD3 R37, P1, R40.reuse, 0x3000, RZ ;  /* 0x0000300028257810 */ /* 0x040fe20007f3e0ff */
[----:B------:R-:W-:Y:S01]  /*1e790*/  IMAD.WIDE.U32 R10, R15, UR4, RZ ;  /* 0x000000040f0a7c25 */ /* 0x000fe2000f8e00ff */
[C---:B------:R-:W-:Y:S01]  /*1e7a0*/  IADD3 R43, P3, R40.reuse, 0x4000, RZ ;  /* 0x00004000282b7810 */ /* 0x040fe20007f7e0ff */
[----:B------:R-:W5:Y:S01]  /*1e7b0*/  LD.E.128 R28, desc[UR42][R28.64] ;  /* 0x0000002a1c1c7980 */ /* 0x000f62000c101d00 */
[C---:B------:R-:W-:Y:S01]  /*1e7c0*/  IADD3 R45, P4, R40.reuse, 0x5000, RZ ;  /* 0x00005000282d7810 */ /* 0x040fe20007f9e0ff */
[----:B------:R-:W-:Y:S01]  /*1e7d0*/  IMAD.X R53, RZ, RZ, R41, P0 ;  /* 0x000000ffff357224 */ /* 0x000fe200000e0629 */
[----:B------:R-:W-:Y:S01]  /*1e7e0*/  IADD3 R49, P5, R40, 0x6000, RZ ;  /* 0x0000600028317810 */ /* 0x000fe20007fbe0ff */
[----:B------:R-:W5:Y:S01]  /*1e7f0*/  LD.E.128 R32, desc[UR42][R32.64] ;  /* 0x0000002a20207980 */ /* 0x000f62000c101d00 */
[----:B------:R-:W-:-:S02]  /*1e800*/  SHF.R.U64 R0, R0, 0x3, RZ ;  /* 0x0000000300007819 */ /* 0x000fc400000012ff */
[----:B------:R-:W-:Y:S02]  /*1e810*/  LOP3.LUT R36, R37, 0x380, RZ, 0xc0, !PT ;  /* 0x0000038025247812 */ /* 0x000fe400078ec0ff */
[----:B------:R-:W-:Y:S02]  /*1e820*/  LOP3.LUT R42, R43, 0x380, RZ, 0xc0, !PT ;  /* 0x000003802b2a7812 */ /* 0x000fe400078ec0ff */
[----:B------:R-:W-:Y:S02]  /*1e830*/  LOP3.LUT R44, R45, 0x380, RZ, 0xc0, !PT ;  /* 0x000003802d2c7812 */ /* 0x000fe400078ec0ff */
[----:B------:R-:W-:Y:S02]  /*1e840*/  LOP3.LUT R48, R49, 0x380, RZ, 0xc0, !PT ;  /* 0x0000038031307812 */ /* 0x000fe400078ec0ff */
[----:B------:R-:W-:Y:S02]  /*1e850*/  LOP3.LUT R5, R40, 0x380, RZ, 0xc0, !PT ;  /* 0x0000038028057812 */ /* 0x000fe400078ec0ff */
[----:B------:R-:W-:Y:S01]  /*1e860*/  LOP3.LUT R52, R0, R3, RZ, 0x3c, !PT ;  /* 0x0000000300347212 */ /* 0x000fe200078e3cff */
[----:B------:R-:W-:Y:S01]  /*1e870*/  IMAD R3, R15, UR5, R24 ;  /* 0x000000050f037c24 */ /* 0x000fe2000f8e0218 */
[----:B------:R-:W-:Y:S01]  /*1e880*/  SHF.R.U64 R36, R36, 0x3, RZ ;  /* 0x0000000324247819 */ /* 0x000fe200000012ff */
[----:B------:R-:W0:Y:S01]  /*1e890*/  @P2 LDC R15, c[0x0][0xbf0] ;  /* 0x0002fc00ff0f2b82 */ /* 0x000e220000000800 */
[----:B------:R-:W-:Y:S01]  /*1e8a0*/  SHF.R.U64 R42, R42, 0x3, RZ ;  /* 0x000000032a2a7819 */ /* 0x000fe200000012ff */
[----:B------:R-:W-:Y:S01]  /*1e8b0*/  ULDC.64 UR4, c[0x0][0xae8] ;  /* 0x0002ba0000047ab9 */ /* 0x000fe20000000a00 */
[----:B------:R-:W-:Y:S01]  /*1e8c0*/  SHF.R.U64 R44, R44, 0x3, RZ ;  /* 0x000000032c2c7819 */ /* 0x000fe200000012ff */
[----:B------:R-:W5:Y:S01]  /*1e8d0*/  LD.E.128 R52, desc[UR42][R52.64] ;  /* 0x0000002a34347980 */ /* 0x000f62000c101d00 */
[----:B------:R-:W-:-:S02]  /*1e8e0*/  SHF.R.U64 R48, R48, 0x3, RZ ;  /* 0x0000000330307819 */ /* 0x000fc400000012ff */
        /* <DEDUP_REMOVED lines=11> */
[----:B------:R-:W5:Y:S01]  /*1e9a0*/  LD.E.128 R36, desc[UR42][R36.64] ;  /* 0x0000002a24247980 */ /* 0x000f62000c101d00 */
[----:B------:R-:W-:-:S02]  /*1e9b0*/  IMAD.IADD R11, R11, 0x1, R3 ;  /* 0x000000010b0b7824 */ /* 0x000fc400078e0203 */
[----:B------:R-:W-:Y:S01]  /*1e9c0*/  IMAD R3, R207, 0x20, R23 ;  /* 0x00000020cf037824 */ /* 0x000fe200078e0217 */
[----:B------:R-:W5:Y:S01]  /*1e9d0*/  LD.E.128 R40, desc[UR42][R42.64] ;  /* 0x0000002a2a287980 */ /* 0x000f62000c101d00 */
[----:B------:R-:W-:-:S03]  /*1e9e0*/  IMAD.WIDE.U32 R10, R206, UR4, R10 ;  /* 0x00000004ce0a7c25 */ /* 0x000fc6000f8e000a */
[----:B------:R-:W5:Y:S01]  /*1e9f0*/  LD.E.128 R4, desc[UR42][R4.64] ;  /* 0x0000002a04047980 */ /* 0x000f62000c101d00 */
[----:B------:R-:W-:-:S03]  /*1ea00*/  SHF.R.S32.HI R8, RZ, 0x1f, R57 ;  /* 0x0000001fff087819 */ /* 0x000fc60000011439 */
[----:B------:R-:W5:Y:S01]  /*1ea10*/  LD.E.128 R44, desc[UR42][R44.64] ;  /* 0x0000002a2c2c7980 */ /* 0x000f62000c101d00 */
[----:B------:R-:W-:-:S03]  /*1ea20*/  IMAD.IADD R12, R192, 0x1, R3 ;  /* 0x00000001c00c7824 */ /* 0x000fc600078e0203 */
[----:B------:R-:W5:Y:S01]  /*1ea30*/  LD.E.128 R48, desc[UR42][R48.64] ;  /* 0x0000002a30307980 */ /* 0x000f62000c101d00 */
[----:B------:R-:W-:Y:S01]  /*1ea40*/  @!PT LDS RZ, [RZ] ;  /* 0x00000000fffff984 */ /* 0x000fe20000000800 */
[----:B------:R-:W-:Y:S01]  /*1ea50*/  @!PT LDS RZ, [RZ] ;  /* 0x00000000fffff984 */ /* 0x000fe20000000800 */
[----:B------:R-:W-:Y:S01]  /*1ea60*/  @!PT LDS RZ, [RZ] ;  /* 0x00000000fffff984 */ /* 0x000fe20000000800 */
[----:B------:R-:W-:Y:S01]  /*1ea70*/  @!PT LDS RZ, [RZ] ;  /* 0x00000000fffff984 */ /* 0x000fe20000000800 */
[----:B------:R2:W-:Y:S06]  /*1ea80*/  MEMBAR.ALL.CTA ;  /* 0x0000000000007992 */ /* 0x0005ec0000008000 */
[----:B--2---:R-:W2:Y:S01]  /*1ea90*/  FENCE.VIEW.ASYNC.S ;  /* 0x00000000000073c6 */ /* 0x004ea20000000000 */
        /* <DEDUP_REMOVED lines=11> */
[----:B------:R-:W-:Y:S02]  /*1eb50*/  VIADD R0, R2, 0x28820 ;  /* 0x0002882002007836 */ /* 0x000fe40000000000 */
[----:B------:R-:W-:-:S03]  /*1eb60*/  IMAD.MOV R13, RZ, RZ, -R3 ;  /* 0x000000ffff0d7224 */ /* 0x000fc600078e0a03 */
[----:B------:R-:W-:Y:S01]  /*1eb70*/  PRMT R0, RZ, 0x654, R0 ;  /* 0x00000654ff007816 */ /* 0x000fe20000000000 */
[----:B------:R-:W-:Y:S02]  /*1eb80*/  IMAD R13, R14, R13, R12 ;  /* 0x0000000d0e0d7224 */ /* 0x000fe400078e020c */
[----:B------:R-:W-:Y:S01]  /*1eb90*/  IMAD R8, R8, UR4, RZ ;  /* 0x0000000408087c24 */ /* 0x000fe2000f8e02ff */
[----:B--2---:R0:W-:Y:S01]  /*1eba0*/  SYNCS.ARRIVE.TRANS64.RED.A1T0 RZ, [R0+URZ], RZ ;  /* 0x000000ff00ff79a7 */ /* 0x0041e2000810043f */
[----:B------:R-:W-:-:S04]  /*1ebb0*/  IMAD.WIDE.U32 R10, R3, UR4, R10 ;  /* 0x00000004030a7c25 */ /* 0x000fc8000f8e000a */
[----:B------:R-:W-:Y:S01]  /*1ebc0*/  IMAD R15, R3, UR5, R8 ;  /* 0x00000005030f7c24 */ /* 0x000fe2000f8e0208 */
[----:B------:R-:W-:Y:S01]  /*1ebd0*/  ULDC.64 UR4, c[0x0][0xad8] ;  /* 0x0002b60000047ab9 */ /* 0x000fe20000000a00 */
[----:B0-----:R-:W-:Y:S02]  /*1ebe0*/  SHF.R.S32.HI R0, RZ, 0x1f, R13 ;  /* 0x0000001fff007819 */ /* 0x001fe4000001140d */
[----:B------:R-:W-:-:S03]  /*1ebf0*/  IMAD.IADD R11, R11, 0x1, R15 ;  /* 0x000000010b0b7824 */ /* 0x000fc600078e020f */
[----:B------:R-:W-:Y:S02]  /*1ec00*/  IMAD R0, R0, UR4, RZ ;  /* 0x0000000400007c24 */ /* 0x000fe4000f8e02ff */
[----:B------:R-:W-:-:S04]  /*1ec10*/  IMAD.WIDE.U32 R10, R13, UR4, R10 ;  /* 0x000000040d0a7c25 */ /* 0x000fc8000f8e000a */
[----:B------:R-:W-:Y:S01]  /*1ec20*/  IMAD R3, R13, UR5, R0 ;  /* 0x000000050d037c24 */ /* 0x000fe2000f8e0200 */
[----:B------:R-:W-:Y:S02]  /*1ec30*/  ULDC.64 UR4, c[0x0][0xa80] ;  /* 0x0002a00000047ab9 */ /* 0x000fe40000000a00 */
[----:B------:R-:W-:Y:S01]  /*1ec40*/  LEA R0, P0, R10, UR4, 0x1 ;  /* 0x000000040a007c11 */ /* 0x000fe2000f8008ff */
[----:B------:R-:W-:Y:S01]  /*1ec50*/  IMAD.IADD R3, R11, 0x1, R3 ;  /* 0x000000010b037824 */ /* 0x000fe200078e0203 */
[----:B------:R-:W-:Y:S01]  /*1ec60*/  UMOV UR4, 0xffffffff ;  /* 0xffffffff00047882 */ /* 0x000fe20000000000 */
[----:B------:R-:W-:-:S03]  /*1ec70*/  IMAD.IADD R192, R23, 0x1, R192 ;  /* 0x0000000117c07824 */ /* 0x000fc600078e02c0 */
[----:B------:R-:W-:Y:S01]  /*1ec80*/  LEA.HI.X R8, R10, UR5, R3, 0x1, P0 ;  /* 0x000000050a087c11 */ /* 0x000fe200080f0c03 */
[----:B------:R-:W-:Y:S06]  /*1ec90*/  BRA.DIV UR4, `(.L_x_7977) ;  /* 0x000000c204287947 */ /* 0x000fec000b800000 */
[----:B------:R0:W1:Y:S04]  /*1eca0*/  SHFL.IDX PT, R3, R8, RZ, 0x181f ;  /* 0x00181fff08037589 */ /* 0x00006800000e0000 */
[----:B------:R0:W2:Y:S02]  /*1ecb0*/  SHFL.IDX PT, R14, R0, RZ, 0x181f ;  /* 0x00181fff000e7589 */ /* 0x0000a400000e0000 */
.L_x_8240:
[----:B------:R-:W-:Y:S01]  /*1ecc0*/  ISETP.GE.AND P0, PT, R192, R9, PT ;  /* 0x00000009c000720c */ /* 0x000fe20003f06270 */
[----:B------:R-:W-:-:S12]  /*1ecd0*/  BSSY B1, `(.L_x_7978) ;  /* 0x000000b000017945 */ /* 0x000fd80003800000 */
[----:B------:R-:W-:Y:S05]  /*1ece0*/  @P0 BRA `(.L_x_7979) ;  /* 0x0000000000240947 */ /* 0x000fea0003800000 */
[----:B------:R-:W-:Y:S02]  /*1ecf0*/  ULDC UR4, c[0x0][0xac8] ;  /* 0x0002b20000047ab9 */ /* 0x000fe40000000800 */
[----:B------:R-:W-:Y:S02]  /*1ed00*/  ISETP.GE.AND P0, PT, R16, UR4, PT ;  /* 0x0000000410007c0c */ /* 0x000fe4000bf06270 */
[----:B------:R-:W-:-:S11]  /*1ed10*/  ISETP.GE.AND P1, PT, R190, UR4, PT ;  /* 0x00000004be007c0c */ /* 0x000fd6000bf26270 */
[-C--:B--2---:R-:W-:Y:S02]  /*1ed20*/  @!P0 LEA R10, P2, R16, R14.reuse, 0x1 ;  /* 0x0000000e100a8211 */ /* 0x084fe400078408ff */
[----:B------:R-:W-:Y:S02]  /*1ed30*/  @!P1 LEA R14, P3, R190, R14, 0x1 ;  /* 0x0000000ebe0e9211 */ /* 0x000fe400078608ff */
[-C--:B-1----:R-:W-:Y:S02]  /*1ed40*/  @!P0 LEA.HI.X R11, R16, R3.reuse, R17, 0x1, P2 ;  /* 0x00000003100b8211 */ /* 0x082fe400010f0c11 */
[----:B------:R-:W-:-:S03]  /*1ed50*/  @!P1 LEA.HI.X R15, R190, R3, R214, 0x1, P3 ;  /* 0x00000003be0f9211 */ /* 0x000fc600018f0cd6 */
[----:B-----5:R3:W-:Y:S04]  /*1ed60*/  @!P0 ST.E.128 desc[UR42][R10.64], R4 ;  /* 0x000000040a008985 */ /* 0x0207e8000c101d2a */
[----:B------:R3:W-:Y:S02]  /*1ed70*/  @!P1 ST.E.128 desc[UR42][R14.64], R40 ;  /* 0x000000280e009985 */ /* 0x0007e4000c101d2a */
.L_x_7979:
[----:B------:R-:W-:Y:S05]  /*1ed80*/  BSYNC B1 ;  /* 0x0000000000017941 */ /* 0x000fea0003800000 */
.L_x_7978:
[----:B------:R-:W-:-:S03]  /*1ed90*/  UMOV UR4, 0xffffffff ;  /* 0xffffffff00047882 */ /* 0x000fc60000000000 */
[----:B------:R-:W-:Y:S05]  /*1eda0*/  BRA.DIV UR4, `(.L_x_7980) ;  /* 0x000000c204187947 */ /* 0x000fea000b800000 */
[----:B-1----:R1:W4:Y:S04]  /*1edb0*/  SHFL.IDX PT, R3, R8, 0x1, 0x181f ;  /* 0x00381f0008037f89 */ /* 0x00232800000e0000 */
[----:B--23--:R1:W2:Y:S02]  /*1edc0*/  SHFL.IDX PT, R14, R0, 0x1, 0x181f ;  /* 0x00381f00000e7f89 */ /* 0x00c2a400000e0000 */
.L_x_8244:
[----:B-----5:R-:W-:Y:S01]  /*1edd0*/  VIADD R4, R192, 0x20 ;  /* 0x00000020c0047836 */ /* 0x020fe20000000000 */
[----:B------:R-:W-:Y:S04]  /*1ede0*/  BSSY B1, `(.L_x_7981) ;  /* 0x000000c000017945 */ /* 0x000fe80003800000 */
[----:B------:R-:W-:-:S13]  /*1edf0*/  ISETP.GE.AND P0, PT, R4, R9, PT ;  /* 0x000000090400720c */ /* 0x000fda0003f06270 */
[----:B------:R-:W-:Y:S05]  /*1ee00*/  @P0 BRA `(.L_x_7982) ;  /* 0x0000000000240947 */ /* 0x000fea0003800000 */
[----:B------:R-:W-:Y:S02]  /*1ee10*/  ULDC UR4, c[0x0][0xac8] ;  /* 0x0002b20000047ab9 */ /* 0x000fe40000000800 */
[----:B------:R-:W-:Y:S02]  /*1ee20*/  ISETP.GE.AND P2, PT, R16, UR4, PT ;  /* 0x0000000410007c0c */ /* 0x000fe4000bf46270 */
[----:B------:R-:W-:-:S11]  /*1ee30*/  ISETP.GE.AND P3, PT, R190, UR4, PT ;  /* 0x00000004be007c0c */ /* 0x000fd6000bf66270 */
[-C--:B--2---:R-:W-:Y:S02]  /*1ee40*/  @!P2 LEA R4, P0, R16, R14.reuse, 0x1 ;  /* 0x0000000e1004a211 */ /* 0x084fe400078008ff */
[----:B------:R-:W-:Y:S02]  /*1ee50*/  @!P3 LEA R14, P1, R190, R14, 0x1 ;  /* 0x0000000ebe0eb211 */ /* 0x000fe400078208ff */
[-C--:B----4-:R-:W-:Y:S02]  /*1ee60*/  @!P2 LEA.HI.X R5, R16, R3.reuse, R17, 0x1, P0 ;  /* 0x000000031005a211 */ /* 0x090fe400000f0c11 */
[----:B------:R-:W-:-:S03]  /*1ee70*/  @!P3 LEA.HI.X R15, R190, R3, R214, 0x1, P1 ;  /* 0x00000003be0fb211 */ /* 0x000fc600008f0cd6 */
[----:B------:R3:W-:Y:S04]  /*1ee80*/  @!P2 ST.E.128 desc[UR42][R4.64], R28 ;  /* 0x0000001c0400a985 */ /* 0x0007e8000c101d2a */
[----:B------:R3:W-:Y:S02]  /*1ee90*/  @!P3 ST.E.128 desc[UR42][R14.64], R44 ;  /* 0x0000002c0e00b985 */ /* 0x0007e4000c101d2a */
.L_x_7982:
[----:B------:R-:W-:Y:S05]  /*1eea0*/  BSYNC B1 ;  /* 0x0000000000017941 */ /* 0x000fea0003800000 */
.L_x_7981:
[----:B------:R-:W-:-:S03]  /*1eeb0*/  UMOV UR4, 0xffffffff ;  /* 0xffffffff00047882 */ /* 0x000fc60000000000 */
[----:B------:R-:W-:Y:S05]  /*1eec0*/  BRA.DIV UR4, `(.L_x_7983) ;  /* 0x000000c204187947 */ /* 0x000fea000b800000 */
[----:B----4-:R4:W0:Y:S04]  /*1eed0*/  SHFL.IDX PT, R3, R8, 0x2, 0x181f ;  /* 0x00581f0008037f89 */ /* 0x01082800000e0000 */
[----:B--23--:R4:W2:Y:S02]  /*1eee0*/  SHFL.IDX PT, R14, R0, 0x2, 0x181f ;  /* 0x00581f00000e7f89 */ /* 0x00c8a400000e0000 */
.L_x_8248:
[----:B------:R-:W-:Y:S01]  /*1eef0*/  VIADD R4, R192, 0x40 ;  /* 0x00000040c0047836 */ /* 0x000fe20000000000 */
        /* <DEDUP_REMOVED lines=8> */
[-C--:B0-----:R-:W-:Y:S02]  /*1ef80*/  @!P2 LEA.HI.X R5, R16, R3.reuse, R17, 0x1, P0 ;  /* 0x000000031005a211 */ /* 0x081fe400000f0c11 */
[----:B------:R-:W-:-:S03]  /*1ef90*/  @!P3 LEA.HI.X R15, R190, R3, R214, 0x1, P1 ;  /* 0x00000003be0fb211 */ /* 0x000fc600008f0cd6 */
[----:B------:R3:W-:Y:S04]  /*1efa0*/  @!P2 ST.E.128 desc[UR42][R4.64], R32 ;  /* 0x000000200400a985 */ /* 0x0007e8000c101d2a */
[----:B------:R3:W-:Y:S02]  /*1efb0*/  @!P3 ST.E.128 desc[UR42][R14.64], R48 ;  /* 0x000000300e00b985 */ /* 0x0007e4000c101d2a */
.L_x_7985:
[----:B------:R-:W-:Y:S05]  /*1efc0*/  BSYNC B1 ;  /* 0x0000000000017941 */ /* 0x000fea0003800000 */
.L_x_7984:
[----:B------:R-:W-:-:S03]  /*1efd0*/  UMOV UR4, 0xffffffff ;  /* 0xffffffff00047882 */ /* 0x000fc60000000000 */
[----:B------:R-:W-:Y:S05]  /*1efe0*/  BRA.DIV UR4, `(.L_x_7986) ;  /* 0x000000c204187947 */ /* 0x000fea000b800000 */
[----:B0-----:R0:W0:Y:S04]  /*1eff0*/  SHFL.IDX PT, R3, R8, 0x3, 0x181f ;  /* 0x00781f0008037f89 */ /* 0x00102800000e0000 */
[----:B--23--:R2:W3:Y:S02]  /*1f000*/  SHFL.IDX PT, R14, R0, 0x3, 0x181f ;  /* 0x00781f00000e7f89 */ /* 0x00c4e400000e0000 */
.L_x_8252:
[----:B-12-4-:R-:W-:-:S05]  /*1f010*/  VIADD R0, R192, 0x60 ;  /* 0x00000060c0007836 */ /* 0x016fca0000000000 */
[----:B------:R-:W-:-:S13]  /*1f020*/  ISETP.GE.AND P0, PT, R0, R9, PT ;  /* 0x000000090000720c */ /* 0x000fda0003f06270 */
[----:B------:R-:W-:Y:S05]  /*1f030*/  @P0 BRA `(.L_x_7987) ;  /* 0x0000001800800947 */ /* 0x000fea0003800000 */
[----:B------:R-:W-:Y:S02]  /*1f040*/  ULDC UR4, c[0x0][0xac8] ;  /* 0x0002b20000047ab9 */ /* 0x000fe40000000800 */
[----:B------:R-:W-:-:S13]  /*1f050*/  ISETP.GE.AND P1, PT, R16, UR4, PT ;  /* 0x0000000410007c0c */ /* 0x000fda000bf26270 */
[----:B---3--:R-:W-:-:S04]  /*1f060*/  @!P1 LEA R4, P0, R16, R14, 0x1 ;  /* 0x0000000e10049211 */ /* 0x008fc800078008ff */
[----:B0-----:R-:W-:Y:S02]  /*1f070*/  @!P1 LEA.HI.X R5, R16, R3, R17, 0x1, P0 ;  /* 0x0000000310059211 */ /* 0x001fe400000f0c11 */
[----:B------:R-:W-:-:S03]  /*1f080*/  ISETP.GE.AND P0, PT, R190, UR4, PT ;  /* 0x00000004be007c0c */ /* 0x000fc6000bf06270 */
[----:B------:R0:W-:Y:S10]  /*1f090*/  @!P1 ST.E.128 desc[UR42][R4.64], R36 ;  /* 0x0000002404009985 */ /* 0x0001f4000c101d2a */
[----:B------:R-:W-:Y:S05]  /*1f0a0*/  @P0 BRA `(.L_x_7987) ;  /* 0x0000001800640947 */ /* 0x000fea0003800000 */
[----:B------:R-:W-:-:S04]  /*1f0b0*/  LEA R14, P0, R190, R14, 0x1 ;  /* 0x0000000ebe0e7211 */ /* 0x000fc800078008ff */
[----:B------:R-:W-:-:S05]  /*1f0c0*/  LEA.HI.X R15, R190, R3, R214, 0x1, P0 ;  /* 0x00000003be0f7211 */ /* 0x000fca00000f0cd6 */
[----:B------:R1:W-:Y:S01]  /*1f0d0*/  ST.E.128 desc[UR42][R14.64], R52 ;  /* 0x000000340e007985 */ /* 0x0003e2000c101d2a */
[----:B------:R-:W-:Y:S05]  /*1f0e0*/  BRA `(.L_x_7987) ;  /* 0x0000001800547947 */ /* 0x000fea0003800000 */
.L_x_7976:
[----:B------:R-:W-:Y:S01]  /*1f0f0*/  ULDC.64 UR4, c[0x0][0xb08] ;  /* 0x0002c20000047ab9 */ /* 0x000fe20000000a00 */
[----:B0-----:R-:W0:Y:S01]  /*1f100*/  @P2 LDC R6, c[0x0][0xbec] ;  /* 0x0002fb00ff062b82 */ /* 0x001e220000000800 */
[----:B------:R-:W-:Y:S01]  /*1f110*/  IMAD R24, R24, UR4, RZ ;  /* 0x0000000418187c24 */ /* 0x000fe2000f8e02ff */
[----:B------:R-:W-:Y:S01]  /*1f120*/  SHF.R.S32.HI R0, RZ, 0x1f, R57 ;  /* 0x0000001fff007819 */ /* 0x000fe20000011439 */
[----:B------:R-:W-:-:S04]  /*1f130*/  IMAD.WIDE.U32 R4, R15, UR4, RZ ;  /* 0x000000040f047c25 */ /* 0x000fc8000f8e00ff */
[----:B------:R-:W-:Y:S01]  /*1f140*/  IMAD R15, R15, UR5, R24 ;  /* 0x000000050f0f7c24 */ /* 0x000fe2000f8e0218 */
[----:B------:R-:W1:Y:S01]  /*1f150*/  @P2 LDC R11, c[0x0][0xbf0] ;  /* 0x0002fc00ff0b2b82 */ /* 0x000e620000000800 */
[----:B------:R-:W-:Y:S01]  /*1f160*/  ULDC.64 UR4, c[0x0][0xb38] ;  /* 0x0002ce0000047ab9 */ /* 0x000fe20000000a00 */
[----:B------:R-:W-:Y:S02]  /*1f170*/  IMAD.MOV.U32 R3, RZ, RZ, R45 ;  /* 0x000000ffff037224 */ /* 0x000fe400078e002d */
[----:B------:R-:W-:Y:S02]  /*1f180*/  IMAD.IADD R5, R5, 0x1, R15 ;  /* 0x0000000105057824 */ /* 0x000fe400078e020f */
[----:B------:R-:W-:-:S04]  /*1f190*/  IMAD.WIDE.U32 R4, R206, UR4, R4 ;  /* 0x00000004ce047c25 */ /* 0x000fc8000f8e0004 */
[----:B------:R-:W-:Y:S01]  /*1f1a0*/  IMAD R5, R206, UR5, R5 ;  /* 0x00000005ce057c24 */ /* 0x000fe2000f8e0205 */
[----:B------:R-:W-:Y:S02]  /*1f1b0*/  ULDC.64 UR4, c[0x0][0xb40] ;  /* 0x0002d00000047ab9 */ /* 0x000fe40000000a00 */
[----:B------:R-:W-:Y:S02]  /*1f1c0*/  IMAD R0, R0, UR4, RZ ;  /* 0x0000000400007c24 */ /* 0x000fe4000f8e02ff */
[----:B------:R-:W-:-:S04]  /*1f1d0*/  IMAD.WIDE.U32 R4, R57, UR4, R4 ;  /* 0x0000000439047c25 */ /* 0x000fc8000f8e0004 */
[----:B------:R-:W-:Y:S01]  /*1f1e0*/  IMAD R7, R57, UR5, R0 ;  /* 0x0000000539077c24 */ /* 0x000fe2000f8e0200 */
[----:B------:R-:W-:Y:S01]  /*1f1f0*/  ULDC.64 UR4, c[0x0][0xb48] ;  /* 0x0002d20000047ab9 */ /* 0x000fe20000000a00 */
[----:B0-----:R-:W-:-:S04]  /*1f200*/  @P2 IMAD.HI.U32 R6, R45, R6, RZ ;  /* 0x000000062d062227 */ /* 0x001fc800078e00ff */
[----:B------:R-:W-:Y:S01]  /*1f210*/  IMAD.IADD R5, R5, 0x1, R7 ;  /* 0x0000000105057824 */ /* 0x000fe200078e0207 */
[----:B-1----:R-:W-:Y:S01]  /*1f220*/  @P2 SHF.R.U32.HI R3, RZ, R11, R6 ;  /* 0x0000000bff032219 */ /* 0x002fe20000011606 */
[----:B------:R-:W-:Y:S02]  /*1f230*/  VIADD R6, R2, 0x28820 ;  /* 0x0002882002067836 */ /* 0x000fe40000000000 */
[C---:B------:R-:W-:Y:S01]  /*1f240*/  IMAD.WIDE.U32 R4, R215.reuse, UR4, R4 ;  /* 0x00000004d7047c25 */ /* 0x040fe2000f8e0004 */
[--C-:B------:R-:W-:Y:S02]  /*1f250*/  SHF.R.S32.HI R0, RZ, 0x1f, R3.reuse ;  /* 0x0000001fff007819 */ /* 0x100fe40000011403 */
[----:B------:R-:W-:Y:S01]  /*1f260*/  PRMT R6, RZ, 0x654, R6 ;  /* 0x00000654ff067816 */ /* 0x000fe20000000006 */
[----:B------:R-:W-:Y:S02]  /*1f270*/  IMAD.MOV R7, RZ, RZ, -R3 ;  /* 0x000000ffff077224 */ /* 0x000fe400078e0a03 */
[----:B------:R-:W-:Y:S01]  /*1f280*/  IMAD R5, R215, UR5, R5 ;  /* 0x00000005d7057c24 */ /* 0x000fe2000f8e0205 */
[----:B------:R-:W-:Y:S01]  /*1f290*/  ULDC.64 UR4, c[0x0][0xb30] ;  /* 0x0002cc0000047ab9 */ /* 0x000fe20000000a00 */
[----:B------:R-:W-:Y:S01]  /*1f2a0*/  IMAD R7, R14, R7, R45 ;  /* 0x000000070e077224 */ /* 0x000fe200078e022d */
[----:B------:R0:W-:Y:S01]  /*1f2b0*/  SYNCS.ARRIVE.TRANS64.RED.A1T0 RZ, [R6+URZ], RZ ;  /* 0x000000ff06ff79a7 */ /* 0x0001e2000810043f */
        /* <DEDUP_REMOVED lines=11> */
[----:B------:R-:W-:Y:S01]  /*1f370*/  IMAD.IADD R5, R5, 0x1, R7 ;  /* 0x0000000105057824 */ /* 0x000fe200078e0207 */
[----:B------:R-:W-:-:S04]  /*1f380*/  UMOV UR4, 0xffffffff ;  /* 0xffffffff00047882 */ /* 0x000fc80000000000 */
[----:B------:R-:W-:Y:S01]  /*1f390*/  LEA.HI.X R4, R4, UR5, R5, 0x2, P0 ;  /* 0x0000000504047c11 */ /* 0x000fe200080f1405 */
[----:B0-----:R-:W-:Y:S06]  /*1f3a0*/  BRA.DIV UR4, `(.L_x_7988) ;  /* 0x000000be04707947 */ /* 0x001fec000b800000 */
[----:B------:R0:W1:Y:S04]  /*1f3b0*/  SHFL.IDX PT, R0, R4, RZ, 0x1c1f ;  /* 0x001c1fff04007589 */ /* 0x00006800000e0000 */
[----:B------:R0:W2:Y:S02]  /*1f3c0*/  SHFL.IDX PT, R14, R3, RZ, 0x1c1f ;  /* 0x001c1fff030e7589 */ /* 0x0000a400000e0000 */
.L_x_8255:
[----:B------:R-:W-:Y:S01]  /*1f3d0*/  ISETP.GE.AND P0, PT, R10, R9, PT ;  /* 0x000000090a00720c */ /* 0x000fe20003f06270 */
[----:B------:R-:W-:-:S12]  /*1f3e0*/  BSSY B1, `(.L_x_7989) ;  /* 0x000004f000017945 */ /* 0x000fd80003800000 */
[----:B------:R-:W-:Y:S05]  /*1f3f0*/  @P0 BRA `(.L_x_7990) ;  /* 0x0000000400340947 */ /* 0x000fea0003800000 */
[----:B------:R-:W-:Y:S01]  /*1f400*/  ULDC UR4, c[0x0][0xac8] ;  /* 0x0002b20000047ab9 */ /* 0x000fe20000000800 */
[----:B------:R-:W-:Y:S02]  /*1f410*/  SHF.R.S32.HI R12, RZ, 0x1f, R188 ;  /* 0x0000001fff0c7819 */ /* 0x000fe400000114bc */
[----:B------:R-:W-:Y:S02]  /*1f420*/  ISETP.GE.AND P0, PT, R188, UR4, PT ;  /* 0x00000004bc007c0c */ /* 0x000fe4000bf06270 */
[----:B------:R-:W-:Y:S02]  /*1f430*/  ISETP.GE.AND P2, PT, R231, UR4, PT ;  /* 0x00000004e7007c0c */ /* 0x000fe4000bf46270 */
[----:B------:R-:W-:Y:S02]  /*1f440*/  ISETP.GE.AND P3, PT, R230, UR4, PT ;  /* 0x00000004e6007c0c */ /* 0x000fe4000bf66270 */
[----:B------:R-:W-:Y:S02]  /*1f450*/  ISETP.GE.AND P1, PT, R229, UR4, PT ;  /* 0x00000004e5007c0c */ /* 0x000fe4000bf26270 */
[----:B------:R-:W-:-:S02]  /*1f460*/  SHF.R.S32.HI R5, RZ, 0x1f, R231 ;  /* 0x0000001fff057819 */ /* 0x000fc400000114e7 */
[----:B------:R-:W-:-:S03]  /*1f470*/  SHF.R.S32.HI R15, RZ, 0x1f, R230 ;  /* 0x0000001fff0f7819 */ /* 0x000fc600000114e6 */
[CC--:B--2---:R-:W-:Y:S02]  /*1f480*/  @!P0 LEA R10, P4, R188.reuse, R14.reuse, 0x2 ;  /* 0x0000000ebc0a8211 */ /* 0x0c4fe400078810ff */
[C---:B------:R-:W-:Y:S02]  /*1f490*/  @!P2 LEA R6, P5, R231.reuse, R14, 0x2 ;  /* 0x0000000ee706a211 */ /* 0x040fe400078a10ff */
[-C--:B-1----:R-:W-:Y:S02]  /*1f4a0*/  @!P0 LEA.HI.X R11, R188, R0.reuse, R12, 0x2, P4 ;  /* 0x00000000bc0b8211 */ /* 0x082fe400020f140c */
[----:B------:R-:W-:Y:S02]  /*1f4b0*/  @!P2 LEA.HI.X R7, R231, R0, R5, 0x2, P5 ;  /* 0x00000000e707a211 */ /* 0x000fe400028f1405 */
[----:B------:R-:W-:Y:S01]  /*1f4c0*/  @!P3 LEA R12, P4, R230, R14, 0x2 ;  /* 0x0000000ee60cb211 */ /* 0x000fe200078810ff */
[----:B------:R1:W-:Y:S01]  /*1f4d0*/  @!P0 ST.E.64 desc[UR42][R10.64], R20 ;  /* 0x000000140a008985 */ /* 0x0003e2000c101b2a */
[----:B------:R-:W-:-:S02]  /*1f4e0*/  ISETP.GE.AND P0, PT, R228, UR4, PT ;  /* 0x00000004e4007c0c */ /* 0x000fc4000bf06270 */
[----:B------:R-:W-:Y:S01]  /*1f4f0*/  SHF.R.S32.HI R5, RZ, 0x1f, R229 ;  /* 0x0000001fff057819 */ /* 0x000fe200000114e5 */
[----:B------:R2:W-:Y:S01]  /*1f500*/  @!P2 ST.E.64 desc[UR42][R6.64], R92 ;  /* 0x0000005c0600a985 */ /* 0x0005e2000c101b2a */
[----:B------:R-:W-:Y:S02]  /*1f510*/  @!P1 LEA R28, P5, R229, R14, 0x2 ;  /* 0x0000000ee51c9211 */ /* 0x000fe400078a10ff */
[----:B------:R-:W-:Y:S02]  /*1f520*/  ISETP.GE.AND P2, PT, R227, UR4, PT ;  /* 0x00000004e3007c0c */ /* 0x000fe4000bf46270 */
[-C--:B------:R-:W-:Y:S02]  /*1f530*/  @!P3 LEA.HI.X R13, R230, R0.reuse, R15, 0x2, P4 ;  /* 0x00000000e60db211 */ /* 0x080fe400020f140f */
[----:B------:R-:W-:Y:S02]  /*1f540*/  @!P1 LEA.HI.X R29, R229, R0, R5, 0x2, P5 ;  /* 0x00000000e51d9211 */ /* 0x000fe400028f1405 */
[----:B------:R-:W-:Y:S01]  /*1f550*/  ISETP.GE.AND P4, PT, R226, UR4, PT ;  /* 0x00000004e2007c0c */ /* 0x000fe2000bf86270 */
[----:B------:R3:W-:Y:S01]  /*1f560*/  @!P3 ST.E.64 desc[UR42][R12.64], R96 ;  /* 0x000000600c00b985 */ /* 0x0007e2000c101b2a */
[----:B------:R-:W-:-:S02]  /*1f570*/  @!P0 LEA R30, P3, R228, R14, 0x2 ;  /* 0x0000000ee41e8211 */ /* 0x000fc400078610ff */
[----:B------:R-:W-:Y:S01]  /*1f580*/  SHF.R.S32.HI R15, RZ, 0x1f, R228 ;  /* 0x0000001fff0f7819 */ /* 0x000fe200000114e4 */
[----:B------:R4:W-:Y:S01]  /*1f590*/  @!P1 ST.E.64 desc[UR42][R28.64], R100 ;  /* 0x000000641c009985 */ /* 0x0009e2000c101b2a */
[----:B------:R-:W-:Y:S02]  /*1f5a0*/  ISETP.GE.AND P1, PT, R225, UR4, PT ;  /* 0x00000004e1007c0c */ /* 0x000fe4000bf26270 */
[----:B------:R-:W-:Y:S02]  /*1f5b0*/  SHF.R.S32.HI R5, RZ, 0x1f, R227 ;  /* 0x0000001fff057819 */ /* 0x000fe400000114e3 */
[C---:B-1----:R-:W-:Y:S02]  /*1f5c0*/  @!P2 LEA R10, P5, R227.reuse, R14, 0x2 ;  /* 0x0000000ee30aa211 */ /* 0x042fe400078a10ff */
[-C--:B------:R-:W-:Y:S02]  /*1f5d0*/  @!P0 LEA.HI.X R31, R228, R0.reuse, R15, 0x2, P3 ;  /* 0x00000000e41f8211 */ /* 0x080fe400018f140f */
[----:B------:R-:W-:-:S02]  /*1f5e0*/  @!P2 LEA.HI.X R11, R227, R0, R5, 0x2, P5 ;  /* 0x00000000e30ba211 */ /* 0x000fc400028f1405 */
[----:B------:R-:W-:Y:S01]  /*1f5f0*/  ISETP.GE.AND P3, PT, R224, UR4, PT ;  /* 0x00000004e0007c0c */ /* 0x000fe2000bf66270 */
[----:B------:R-:W-:Y:S01]  /*1f600*/  @!P0 ST.E.64 desc[UR42][R30.64], R104 ;  /* 0x000000681e008985 */ /* 0x000fe2000c101b2a */
[-C--:B--2---:R-:W-:Y:S02]  /*1f610*/  @!P4 LEA R6, P0, R226, R14.reuse, 0x2 ;  /* 0x0000000ee206c211 */ /* 0x084fe400078010ff */
[----:B------:R-:W-:Y:S01]  /*1f620*/  SHF.R.S32.HI R15, RZ, 0x1f, R226 ;  /* 0x0000001fff0f7819 */ /* 0x000fe200000114e2 */
[----:B------:R1:W-:Y:S01]  /*1f630*/  @!P2 ST.E.64 desc[UR42][R10.64], R108 ;  /* 0x0000006c0a00a985 */ /* 0x0003e2000c101b2a */
[----:B------:R-:W-:Y:S02]  /*1f640*/  SHF.R.S32.HI R5, RZ, 0x1f, R225 ;  /* 0x0000001fff057819 */ /* 0x000fe400000114e1 */
[----:B---3--:R-:W-:Y:S02]  /*1f650*/  @!P1 LEA R12, P5, R225, R14, 0x2 ;  /* 0x0000000ee10c9211 */ /* 0x008fe400078a10ff */
[----:B------:R-:W-:-:S02]  /*1f660*/  ISETP.GE.AND P2, PT, R223, UR4, PT ;  /* 0x00000004df007c0c */ /* 0x000fc4000bf46270 */
[-C--:B------:R-:W-:Y:S02]  /*1f670*/  @!P4 LEA.HI.X R7, R226, R0.reuse, R15, 0x2, P0 ;  /* 0x00000000e207c211 */ /* 0x080fe400000f140f */
[----:B------:R-:W-:Y:S02]  /*1f680*/  ISETP.GE.AND P0, PT, R222, UR4, PT ;  /* 0x00000004de007c0c */ /* 0x000fe4000bf06270 */
[----:B------:R-:W-:Y:S01]  /*1f690*/  @!P1 LEA.HI.X R13, R225, R0, R5, 0x2, P5 ;  /* 0x00000000e10d9211 */ /* 0x000fe200028f1405 */
[----:B------:R2:W-:Y:S01]  /*1f6a0*/  @!P4 ST.E.64 desc[UR42][R6.64], R36 ;  /* 0x000000240600c985 */ /* 0x0005e2000c101b2a */
[----:B------:R-:W-:Y:S02]  /*1f6b0*/  @!P3 LEA R20, P5, R224, R14, 0x2 ;  /* 0x0000000ee014b211 */ /* 0x000fe400078a10ff */
[----:B------:R-:W-:Y:S01]  /*1f6c0*/  SHF.R.S32.HI R5, RZ, 0x1f, R224 ;  /* 0x0000001fff057819 */ /* 0x000fe200000114e0 */
[----:B------:R3:W-:Y:S01]  /*1f6d0*/  @!P1 ST.E.64 desc[UR42][R12.64], R116 ;  /* 0x000000740c009985 */ /* 0x0007e2000c101b2a */
[----:B------:R-:W-:-:S02]  /*1f6e0*/  ISETP.GE.AND P1, PT, R221, UR4, PT ;  /* 0x00000004dd007c0c */ /* 0x000fc4000bf26270 */
[----:B------:R-:W-:Y:S02]  /*1f6f0*/  @!P3 LEA.HI.X R21, R224, R0, R5, 0x2, P5 ;  /* 0x00000000e015b211 */ /* 0x000fe400028f1405 */
[CC--:B----4-:R-:W-:Y:S02]  /*1f700*/  @!P2 LEA R28, P4, R223.reuse, R14.reuse, 0x2 ;  /* 0x0000000edf1ca211 */ /* 0x0d0fe400078810ff */
[----:B------:R-:W-:Y:S01]  /*1f710*/  SHF.R.S32.HI R15, RZ, 0x1f, R223 ;  /* 0x0000001fff0f7819 */ /* 0x000fe200000114df */
[----:B------:R4:W-:Y:S01]  /*1f720*/  @!P3 ST.E.64 desc[UR42][R20.64], R120 ;  /* 0x000000781400b985 */ /* 0x0009e2000c101b2a */
[----:B-1----:R-:W-:Y:S02]  /*1f730*/  @!P0 LEA R10, P5, R222, R14, 0x2 ;  /* 0x0000000ede0a8211 */ /* 0x002fe400078a10ff */
[----:B------:R-:W-:Y:S02]  /*1f740*/  SHF.R.S32.HI R5, RZ, 0x1f, R222 ;  /* 0x0000001fff057819 */ /* 0x000fe400000114de */
[----:B------:R-:W-:-:S02]  /*1f750*/  @!P2 LEA.HI.X R29, R223, R0, R15, 0x2, P4 ;  /* 0x00000000df1da211 */ /* 0x000fc400020f140f */
[----:B------:R-:W-:Y:S02]  /*1f760*/  ISETP.GE.AND P3, PT, R220, UR4, PT ;  /* 0x00000004dc007c0c */ /* 0x000fe4000bf66270 */
[----:B------:R-:W-:Y:S01]  /*1f770*/  @!P0 LEA.HI.X R11, R222, R0, R5, 0x2, P5 ;  /* 0x00000000de0b8211 */ /* 0x000fe200028f1405 */
[----:B------:R1:W-:Y:S01]  /*1f780*/  @!P2 ST.E.64 desc[UR42][R28.64], R124 ;  /* 0x0000007c1c00a985 */ /* 0x0003e2000c101b2a */
[----:B------:R-:W-:Y:S02]  /*1f790*/  ISETP.GE.AND P4, PT, R219, UR4, PT ;  /* 0x00000004db007c0c */ /* 0x000fe4000bf86270 */
[----:B------:R-:W-:Y:S01]  /*1f7a0*/  SHF.R.S32.HI R5, RZ, 0x1f, R221 ;  /* 0x0000001fff057819 */ /* 0x000fe200000114dd */
[----:B------:R0:W-:Y:S01]  /*1f7b0*/  @!P0 ST.E.64 desc[UR42][R10.64], R128 ;  /* 0x000000800a008985 */ /* 0x0001e2000c101b2a */
[----:B--2---:R-:W-:Y:S02]  /*1f7c0*/  @!P1 LEA R6, P5, R221, R14, 0x2 ;  /* 0x0000000edd069211 */ /* 0x004fe400078a10ff */
[----:B------:R-:W-:-:S02]  /*1f7d0*/  ISETP.GE.AND P2, PT, R218, UR4, PT ;  /* 0x00000004da007c0c */ /* 0x000fc4000bf46270 */
[----:B------:R-:W-:Y:S02]  /*1f7e0*/  ISETP.GE.AND P0, PT, R217, UR4, PT ;  /* 0x00000004d9007c0c */ /* 0x000fe4000bf06270 */
[----:B------:R-:W-:Y:S02]  /*1f7f0*/  @!P1 LEA.HI.X R7, R221, R0, R5, 0x2, P5 ;  /* 0x00000000dd079211 */ /* 0x000fe400028f1405 */
[----:B---3--:R-:W-:-:S03]  /*1f800*/  @!P3 LEA R12, P5, R220, R14, 0x2 ;  /* 0x0000000edc0cb211 */ /* 0x008fc600078a10ff */
[----:B------:R0:W-:Y:S01]  /*1f810*/  @!P1 ST.E.64 desc[UR42][R6.64], R132 ;  /* 0x0000008406009985 */ /* 0x0001e2000c101b2a */
[C---:B----4-:R-:W-:Y:S02]  /*1f820*/  @!P4 LEA R20, P1, R219.reuse, R14, 0x2 ;  /* 0x0000000edb14c211 */ /* 0x050fe400078210ff */
[----:B------:R-:W-:Y:S02]  /*1f830*/  @!P3 LEA.HI.X R13, R220, R0, R237, 0x2, P5 ;  /* 0x00000000dc0db211 */ /* 0x000fe400028f14ed */
[C---:B-1----:R-:W-:Y:S02]  /*1f840*/  @!P2 LEA R28, P5, R218.reuse, R14, 0x2 ;  /* 0x0000000eda1ca211 */ /* 0x042fe400078a10ff */
[----:B------:R-:W-:Y:S01]  /*1f850*/  @!P4 LEA.HI.X R21, R219, R0, R236, 0x2, P1 ;  /* 0x00000000db15c211 */ /* 0x000fe200008f14ec */
[----:B------:R0:W-:Y:S01]  /*1f860*/  @!P3 ST.E.64 desc[UR42][R12.64], R136 ;  /* 0x000000880c00b985 */ /* 0x0001e2000c101b2a */
[C---:B------:R-:W-:Y:S02]  /*1f870*/  @!P0 LEA R14, P1, R217.reuse, R14, 0x2 ;  /* 0x0000000ed90e8211 */ /* 0x040fe400078210ff */
[-C--:B------:R-:W-:Y:S01]  /*1f880*/  @!P2 LEA.HI.X R29, R218, R0.reuse, R235, 0x2, P5 ;  /* 0x00000000da1da211 */ /* 0x080fe200028f14eb */
[----:B------:R0:W-:Y:S01]  /*1f890*/  @!P4 ST.E.64 desc[UR42][R20.64], R140 ;  /* 0x0000008c1400c985 */ /* 0x0001e2000c101b2a */
[----:B------:R-:W-:-:S03]  /*1f8a0*/  @!P0 LEA.HI.X R15, R217, R0, R234, 0x2, P1 ;  /* 0x00000000d90f8211 */ /* 0x000fc600008f14ea */
[----:B------:R0:W-:Y:S04]  /*1f8b0*/  @!P2 ST.E.64 desc[UR42][R28.64], R144 ;  /* 0x000000901c00a985 */ /* 0x0001e8000c101b2a */
[----:B------:R0:W-:Y:S02]  /*1f8c0*/  @!P0 ST.E.64 desc[UR42][R14.64], R148 ;  /* 0x000000940e008985 */ /* 0x0001e4000c101b2a */
.L_x_7990:
[----:B------:R-:W-:Y:S05]  /*1f8d0*/  BSYNC B1 ;  /* 0x0000000000017941 */ /* 0x000fea0003800000 */
.L_x_7989:
[----:B------:R-:W-:-:S03]  /*1f8e0*/  UMOV UR4, 0xffffffff ;  /* 0xffffffff00047882 */ /* 0x000fc60000000000 */
[----:B------:R-:W-:Y:S05]  /*1f8f0*/  BRA.DIV UR4, `(.L_x_7991) ;  /* 0x000000ba04507947 */ /* 0x000fea000b800000 */
[----:B-1----:R1:W3:Y:S04]  /*1f900*/  SHFL.IDX PT, R0, R4, 0x1, 0x1c1f ;  /* 0x003c1f0004007f89 */ /* 0x0022e800000e0000 */
[----:B0-2---:R1:W0:Y:S02]  /*1f910*/  SHFL.IDX PT, R14, R3, 0x1, 0x1c1f ;  /* 0x003c1f00030e7f89 */ /* 0x00522400000e0000 */
.L_x_8259:
[----:B------:R-:W-:-:S13]  /*1f920*/  ISETP.GE.AND P0, PT, R8, R9, PT ;  /* 0x000000090800720c */ /* 0x000fda0003f06270 */
[----:B------:R-:W-:Y:S05]  /*1f930*/  @P0 BRA `(.L_x_7987) ;  /* 0x0000001000400947 */ /* 0x000fea0003800000 */
[----:B------:R-:W-:Y:S01]  /*1f940*/  ULDC UR4, c[0x0][0xac8] ;  /* 0x0002b20000047ab9 */ /* 0x000fe20000000800 */
[----:B-1----:R-:W-:Y:S02]  /*1f950*/  SHF.R.S32.HI R3, RZ, 0x1f, R188 ;  /* 0x0000001fff037819 */ /* 0x002fe400000114bc */
[----:B------:R-:W-:Y:S02]  /*1f960*/  ISETP.GE.AND P2, PT, R188, UR4, PT ;  /* 0x00000004bc007c0c */ /* 0x000fe4000bf46270 */
[----:B------:R-:W-:Y:S02]  /*1f970*/  ISETP.GE.AND P3, PT, R231, UR4, PT ;  /* 0x00000004e7007c0c */ /* 0x000fe4000bf66270 */
[----:B------:R-:W-:Y:S02]  /*1f980*/  ISETP.GE.AND P1, PT, R230, UR4, PT ;  /* 0x00000004e6007c0c */ /* 0x000fe4000bf26270 */
[----:B------:R-:W-:Y:S02]  /*1f990*/  SHF.R.S32.HI R10, RZ, 0x1f, R231 ;  /* 0x0000001fff0a7819 */ /* 0x000fe400000114e7 */
[----:B------:R-:W-:-:S05]  /*1f9a0*/  SHF.R.S32.HI R15, RZ, 0x1f, R229 ;  /* 0x0000001fff0f7819 */ /* 0x000fca00000114e5 */
[CC--:B0-----:R-:W-:Y:S02]  /*1f9b0*/  @!P2 LEA R4, P0, R188.reuse, R14.reuse, 0x2 ;  /* 0x0000000ebc04a211 */ /* 0x0c1fe400078010ff */
[----:B------:R-:W-:Y:S02]  /*1f9c0*/  @!P3 LEA R6, P4, R231, R14, 0x2 ;  /* 0x0000000ee706b211 */ /* 0x000fe400078810ff */
[----:B---3--:R-:W-:Y:S02]  /*1f9d0*/  @!P2 LEA.HI.X R5, R188, R0, R3, 0x2, P0 ;  /* 0x00000000bc05a211 */ /* 0x008fe400000f1403 */
[----:B------:R-:W-:Y:S02]  /*1f9e0*/  ISETP.GE.AND P0, PT, R229, UR4, PT ;  /* 0x00000004e5007c0c */ /* 0x000fe4000bf06270 */
[----:B------:R-:W-:Y:S01]  /*1f9f0*/  SHF.R.S32.HI R3, RZ, 0x1f, R230 ;  /* 0x0000001fff037819 */ /* 0x000fe200000114e6 */
[----:B------:R0:W-:Y:S01]  /*1fa00*/  @!P2 ST.E.64 desc[UR42][R4.64], R90 ;  /* 0x0000005a0400a985 */ /* 0x0001e2000c101b2a */
[----:B------:R-:W-:-:S02]  /*1fa10*/  ISETP.GE.AND P2, PT, R228, UR4, PT ;  /* 0x00000004e4007c0c */ /* 0x000fc4000bf46270 */
[C---:B------:R-:W-:Y:S02]  /*1fa20*/  @!P1 LEA R8, P5, R230.reuse, R14, 0x2 ;  /* 0x0000000ee6089211 */ /* 0x040fe400078a10ff */
[-C--:B------:R-:W-:Y:S02]  /*1fa30*/  @!P3 LEA.HI.X R7, R231, R0.reuse, R10, 0x2, P4 ;  /* 0x00000000e707b211 */ /* 0x080fe400020f140a */
[----:B------:R-:W-:Y:S02]  /*1fa40*/  ISETP.GE.AND P4, PT, R227, UR4, PT ;  /* 0x00000004e3007c0c */ /* 0x000fe4000bf86270 */
[----:B------:R-:W-:Y:S01]  /*1fa50*/  @!P1 LEA.HI.X R9, R230, R0, R3, 0x2, P5 ;  /* 0x00000000e6099211 */ /* 0x000fe200028f1403 */
[----:B------:R1:W-:Y:S01]  /*1fa60*/  @!P3 ST.E.64 desc[UR42][R6.64], R94 ;  /* 0x0000005e0600b985 */ /* 0x0003e2000c101b2a */
[----:B------:R-:W-:Y:S02]  /*1fa70*/  @!P0 LEA R10, P5, R229, R14, 0x2 ;  /* 0x0000000ee50a8211 */ /* 0x000fe400078a10ff */
[----:B------:R-:W-:Y:S01]  /*1fa80*/  ISETP.GE.AND P3, PT, R226, UR4, PT ;  /* 0x00000004e2007c0c */ /* 0x000fe2000bf66270 */
[----:B------:R2:W-:Y:S01]  /*1fa90*/  @!P1 ST.E.64 desc[UR42][R8.64], R98 ;  /* 0x0000006208009985 */ /* 0x0005e2000c101b2a */
[----:B------:R-:W-:-:S02]  /*1faa0*/  SHF.R.S32.HI R3, RZ, 0x1f, R228 ;  /* 0x0000001fff037819 */ /* 0x000fc400000114e4 */
[C---:B------:R-:W-:Y:S02]  /*1fab0*/  @!P2 LEA R12, P1, R228.reuse, R14, 0x2 ;  /* 0x0000000ee40ca211 */ /* 0x040fe400078210ff */
[-C--:B------:R-:W-:Y:S02]  /*1fac0*/  @!P0 LEA.HI.X R11, R229, R0.reuse, R15, 0x2, P5 ;  /* 0x00000000e50b8211 */ /* 0x080fe400028f140f */
[----:B------:R-:W-:Y:S02]  /*1fad0*/  @!P2 LEA.HI.X R13, R228, R0, R3, 0x2, P1 ;  /* 0x00000000e40da211 */ /* 0x000fe400008f1403 */
[----:B------:R-:W-:Y:S01]  /*1fae0*/  ISETP.GE.AND P1, PT, R225, UR4, PT ;  /* 0x00000004e1007c0c */ /* 0x000fe2000bf26270 */
[----:B------:R3:W-:Y:S01]  /*1faf0*/  @!P0 ST.E.64 desc[UR42][R10.64], R102 ;  /* 0x000000660a008985 */ /* 0x0007e2000c101b2a */
[----:B0-----:R-:W-:Y:S02]  /*1fb00*/  @!P4 LEA R4, P0, R227, R14, 0x2 ;  /* 0x0000000ee304c211 */ /* 0x001fe400078010ff */
[----:B------:R-:W-:Y:S01]  /*1fb10*/  SHF.R.S32.HI R15, RZ, 0x1f, R227 ;  /* 0x0000001fff0f7819 */ /* 0x000fe200000114e3 */
[----:B------:R0:W-:Y:S01]  /*1fb20*/  @!P2 ST.E.64 desc[UR42][R12.64], R106 ;  /* 0x0000006a0c00a985 */ /* 0x0001e2000c101b2a */
[----:B------:R-:W-:-:S02]  /*1fb30*/  SHF.R.S32.HI R3, RZ, 0x1f, R226 ;  /* 0x0000001fff037819 */ /* 0x000fc400000114e2 */
[----:B-1----:R-:W-:Y:S02]  /*1fb40*/  @!P3 LEA R6, P5, R226, R14, 0x2 ;  /* 0x0000000ee206b211 */ /* 0x002fe400078a10ff */
[----:B------:R-:W-:Y:S02]  /*1fb50*/  ISETP.GE.AND P2, PT, R224, UR4, PT ;  /* 0x00000004e0007c0c */ /* 0x000fe4000bf46270 */
[-C--:B------:R-:W-:Y:S02]  /*1fb60*/  @!P4 LEA.HI.X R5, R227, R0.reuse, R15, 0x2, P0 ;  /* 0x00000000e305c211 */ /* 0x080fe400000f140f */
[----:B------:R-:W-:Y:S02]  /*1fb70*/  ISETP.GE.AND P0, PT, R223, UR4, PT ;  /* 0x00000004df007c0c */ /* 0x000fe4000bf06270 */
[----:B------:R-:W-:Y:S01]  /*1fb80*/  @!P3 LEA.HI.X R7, R226, R0, R3, 0x2, P5 ;  /* 0x00000000e207b211 */ /* 0x000fe200028f1403 */
[----:B------:R1:W-:Y:S01]  /*1fb90*/  @!P4 ST.E.64 desc[UR42][R4.64], R110 ;  /* 0x0000006e0400c985 */ /* 0x0003e2000c101b2a */
[----:B--2---:R-:W-:-:S02]  /*1fba0*/  @!P1 LEA R8, P5, R225, R14, 0x2 ;  /* 0x0000000ee1089211 */ /* 0x004fc400078a10ff */
[----:B------:R-:W-:Y:S01]  /*1fbb0*/  SHF.R.S32.HI R3, RZ, 0x1f, R225 ;  /* 0x0000001fff037819 */ /* 0x000fe200000114e1 */
[----:B------:R2:W-:Y:S01]  /*1fbc0*/  @!P3 ST.E.64 desc[UR42][R6.64], R114 ;  /* 0x000000720600b985 */ /* 0x0005e2000c101b2a */
[----:B------:R-:W-:Y:S02]  /*1fbd0*/  ISETP.GE.AND P3, PT, R222, UR4, PT ;  /* 0x00000004de007c0c */ /* 0x000fe4000bf66270 */
[----:B------:R-:W-:Y:S02]  /*1fbe0*/  @!P1 LEA.HI.X R9, R225, R0, R3, 0x2, P5 ;  /* 0x00000000e1099211 */ /* 0x000fe400028f1403 */
[-C--:B---3--:R-:W-:Y:S02]  /*1fbf0*/  @!P2 LEA R10, P4, R224, R14.reuse, 0x2 ;  /* 0x0000000ee00aa211 */ /* 0x088fe400078810ff */
[----:B------:R-:W-:Y:S01]  /*1fc00*/  SHF.R.S32.HI R15, RZ, 0x1f, R224 ;  /* 0x0000001fff0f7819 */ /* 0x000fe200000114e0 */
[----:B------:R3:W-:Y:S01]  /*1fc10*/  @!P1 ST.E.64 desc[UR42][R8.64], R118 ;  /* 0x0000007608009985 */ /* 0x0007e2000c101b2a */
[----:B0-----:R-:W-:-:S02]  /*1fc20*/  @!P0 LEA R12, P5, R223, R14, 0x2 ;  /* 0x0000000edf0c8211 */ /* 0x001fc400078a10ff */
[----:B------:R-:W-:Y:S02]  /*1fc30*/  SHF.R.S32.HI R3, RZ, 0x1f, R223 ;  /* 0x0000001fff037819 */ /* 0x000fe400000114df */
[-C--:B------:R-:W-:Y:S02]  /*1fc40*/  @!P2 LEA.HI.X R11, R224, R0.reuse, R15, 0x2, P4 ;  /* 0x00000000e00ba211 */ /* 0x080fe400020f140f */
[----:B------:R-:W-:Y:S02]  /*1fc50*/  ISETP.GE.AND P1, PT, R221, UR4, PT ;  /* 0x00000004dd007c0c */ /* 0x000fe4000bf26270 */
[----:B------:R-:W-:Y:S01]  /*1fc60*/  @!P0 LEA.HI.X R13, R223, R0, R3, 0x2, P5 ;  /* 0x00000000df0d8211 */ /* 0x000fe200028f1403 */
[----:B------:R0:W-:Y:S01]  /*1fc70*/  @!P2 ST.E.64 desc[UR42][R10.64], R122 ;  /* 0x0000007a0a00a985 */ /* 0x0001e2000c101b2a */
[----:B------:R-:W-:Y:S02]  /*1fc80*/  ISETP.GE.AND P4, PT, R220, UR4, PT ;  /* 0x00000004dc007c0c */ /* 0x000fe4000bf86270 */
[----:B------:R-:W-:Y:S01]  /*1fc90*/  SHF.R.S32.HI R3, RZ, 0x1f, R222 ;  /* 0x0000001fff037819 */ /* 0x000fe200000114de */
[----:B------:R4:W-:Y:S01]  /*1fca0*/  @!P0 ST.E.64 desc[UR42][R12.64], R38 ;  /* 0x000000260c008985 */ /* 0x0009e2000c101b2a */
[----:B-1----:R-:W-:-:S02]  /*1fcb0*/  @!P3 LEA R4, P5, R222, R14, 0x2 ;  /* 0x0000000ede04b211 */ /* 0x002fc400078a10ff */
[----:B------:R-:W-:Y:S02]  /*1fcc0*/  ISETP.GE.AND P2, PT, R219, UR4, PT ;  /* 0x00000004db007c0c */ /* 0x000fe4000bf46270 */
[----:B------:R-:W-:Y:S02]  /*1fcd0*/  ISETP.GE.AND P0, PT, R218, UR4, PT ;  /* 0x00000004da007c0c */ /* 0x000fe4000bf06270 */
[----:B------:R-:W-:Y:S02]  /*1fce0*/  @!P3 LEA.HI.X R5, R222, R0, R3, 0x2, P5 ;  /* 0x00000000de05b211 */ /* 0x000fe400028f1403 */
[----:B------:R-:W-:Y:S02]  /*1fcf0*/  SHF.R.S32.HI R3, RZ, 0x1f, R221 ;  /* 0x0000001fff037819 */ /* 0x000fe400000114dd */
[-C--:B--2---:R-:W-:Y:S01]  /*1fd00*/  @!P1 LEA R6, P5, R221, R14.reuse, 0x2 ;  /* 0x0000000edd069211 */ /* 0x084fe200078a10ff */
[----:B------:R4:W-:Y:S01]  /*1fd10*/  @!P3 ST.E.64 desc[UR42][R4.64], R130 ;  /* 0x000000820400b985 */ /* 0x0009e2000c101b2a */
[----:B---3--:R-:W-:-:S02]  /*1fd20*/  @!P4 LEA R8, P3, R220, R14, 0x2 ;  /* 0x0000000edc08c211 */ /* 0x008fc400078610ff */
[----:B------:R-:W-:Y:S02]  /*1fd30*/  @!P1 LEA.HI.X R7, R221, R0, R3, 0x2, P5 ;  /* 0x00000000dd079211 */ /* 0x000fe400028f1403 */
[C---:B0-----:R-:W-:Y:S02]  /*1fd40*/  @!P2 LEA R10, P5, R219.reuse, R14, 0x2 ;  /* 0x0000000edb0aa211 */ /* 0x041fe400078a10ff */
[----:B------:R-:W-:Y:S01]  /*1fd50*/  @!P4 LEA.HI.X R9, R220, R0, R237, 0x2, P3 ;  /* 0x00000000dc09c211 */ /* 0x000fe200018f14ed */
[----:B------:R4:W-:Y:S01]  /*1fd60*/  @!P1 ST.E.64 desc[UR42][R6.64], R134 ;  /* 0x0000008606009985 */ /* 0x0009e2000c101b2a */
[C---:B------:R-:W-:Y:S02]  /*1fd70*/  @!P0 LEA R20, P3, R218.reuse, R14, 0x2 ;  /* 0x0000000eda148211 */ /* 0x040fe400078610ff */
[-C--:B------:R-:W-:Y:S01]  /*1fd80*/  @!P2 LEA.HI.X R11, R219, R0.reuse, R236, 0x2, P5 ;  /* 0x00000000db0ba211 */ /* 0x080fe200028f14ec */
[----:B------:R4:W-:Y:S01]  /*1fd90*/  @!P4 ST.E.64 desc[UR42][R8.64], R138 ;  /* 0x0000008a0800c985 */ /* 0x0009e2000c101b2a */
[----:B------:R-:W-:-:S03]  /*1fda0*/  @!P0 LEA.HI.X R21, R218, R0, R235, 0x2, P3 ;  /* 0x00000000da158211 */ /* 0x000fc600018f14eb */
[----:B------:R4:W-:Y:S04]  /*1fdb0*/  @!P2 ST.E.64 desc[UR42][R10.64], R142 ;  /* 0x0000008e0a00a985 */ /* 0x0009e8000c101b2a */
[----:B------:R4:W-:Y:S01]  /*1fdc0*/  @!P0 ST.E.64 desc[UR42][R20.64], R146 ;  /* 0x0000009214008985 */ /* 0x0009e2000c101b2a */
[----:B------:R-:W-:-:S13]  /*1fdd0*/  ISETP.GE.AND P0, PT, R217, UR4, PT ;  /* 0x00000004d9007c0c */ /* 0x000fda000bf06270 */
[----:B----4-:R-:W-:Y:S05]  /*1fde0*/  @P0 BRA `(.L_x_7987) ;  /* 0x0000000c00140947 */ /* 0x010fea0003800000 */
[----:B------:R-:W-:-:S04]  /*1fdf0*/  LEA R14, P0, R217, R14, 0x2 ;  /* 0x0000000ed90e7211 */ /* 0x000fc800078010ff */
[----:B------:R-:W-:-:S05]  /*1fe00*/  LEA.HI.X R15, R217, R0, R234, 0x2, P0 ;  /* 0x00000000d90f7211 */ /* 0x000fca00000f14ea */
[----:B------:R4:W-:Y:S01]  /*1fe10*/  ST.E.64 desc[UR42][R14.64], R150 ;  /* 0x000000960e007985 */ /* 0x0009e2000c101b2a */
[----:B------:R-:W-:Y:S05]  /*1fe20*/  BRA `(.L_x_7987) ;  /* 0x0000000c00047947 */ /* 0x000fea0003800000 */
.L_x_7974:
[----:B------:R-:W-:Y:S01]  /*1fe30*/  ULDC.64 UR4, c[0x0][0xc08] ;  /* 0x0003020000047ab9 */ /* 0x000fe20000000a00 */
[----:B------:R-:W2:Y:S01]  /*1fe40*/  LDC.64 R4, c[0x0][0xc00] ;  /* 0x00030000ff047b82 */ /* 0x000ea20000000a00 */
[----:B------:R-:W-:Y:S01]  /*1fe50*/  ISETP.NE.U32.AND P0, PT, RZ, UR4, PT ;  /* 0x00000004ff007c0c */ /* 0x000fe2000bf05070 */
[----:B------:R-:W-:-:S03]  /*1fe60*/  IMAD.MOV.U32 R3, RZ, RZ, RZ ;  /* 0x000000ffff037224 */ /* 0x000fc600078e00ff */
[----:B------:R-:W-:Y:S01]  /*1fe70*/  ISETP.NE.AND.EX P1, PT, RZ, UR5, PT, P0 ;  /* 0x00000005ff007c0c */ /* 0x000fe2000bf25300 */
[----:B------:R-:W-:Y:S02]  /*1fe80*/  ULDC.64 UR4, c[0x0][0xc00] ;  /* 0x0003000000047ab9 */ /* 0x000fe40000000a00 */
[----:B------:R-:W-:-:S04]  /*1fe90*/  ISETP.NE.U32.AND P0, PT, RZ, UR4, PT ;  /* 0x00000004ff007c0c */ /* 0x000fc8000bf05070 */
[----:B------:R-:W-:-:S06]  /*1fea0*/  ISETP.NE.AND.EX P0, PT, RZ, UR5, PT, P0 ;  /* 0x00000005ff007c0c */ /* 0x000fcc000bf05300 */
[----:B------:R-:W3:Y:S01]  /*1feb0*/  @P1 LDC.64 R6, c[0x0][0xc08] ;  /* 0x00030200ff061b82 */ /* 0x000ee20000000a00 */
[----:B------:R-:W-:Y:S02]  /*1fec0*/  ULDC UR4, c[0x0][0xa88] ;  /* 0x0002a20000047ab9 */ /* 0x000fe40000000800 */
[----:B------:R-:W-:Y:S02]  /*1fed0*/  IMAD.U32 R20, RZ, RZ, UR4 ;  /* 0x00000004ff147e24 */ /* 0x000fe4000f8e00ff */
[----:B--2---:R-:W-:-:S05]  /*1fee0*/  IMAD.WIDE R4, R209, 0x4, R4 ;  /* 0x00000004d1047825 */ /* 0x004fca00078e0204 */
[----:B------:R2:W5:Y:S01]  /*1fef0*/  @P0 LDG.E R3, desc[UR42][R4.64] ;  /* 0x0000002a04030981 */ /* 0x000562000c1e1900 */
[----:B------:R-:W4:Y:S01]  /*1ff00*/  S2R R0, SR_TID.X ;  /* 0x0000000000007919 */ /* 0x000f220000002100 */
[----:B---3--:R-:W-:-:S05]  /*1ff10*/  @P1 IMAD.WIDE R6, R209, 0x4, R6 ;  /* 0x00000004d1061825 */ /* 0x008fca00078e0206 */
[----:B------:R2:W5:Y:S01]  /*1ff20*/  @P1 LDG.E R20, desc[UR42][R6.64] ;  /* 0x0000002a06141981 */ /* 0x000562000c1e1900 */
[----:B------:R-:W-:-:S13]  /*1ff30*/  ISETP.NE.AND P2, PT, R208, RZ, PT ;  /* 0x000000ffd000720c */ /* 0x000fda0003f45270 */
[----:B------:R-:W3:Y:S01]  /*1ff40*/  @!P2 LDC R208, c[0x0][0xad4] ;  /* 0x0002b500ffd0ab82 */ /* 0x000ee20000000800 */
[----:B----4-:R-:W-:Y:S01]  /*1ff50*/  VIADD R0, R0, 0xffffff80 ;  /* 0xffffff8000007836 */ /* 0x010fe20000000000 */
[----:B------:R-:W-:-:S04]  /*1ff60*/  SHF.R.S32.HI R30, RZ, 0x1f, R209 ;  /* 0x0000001fff1e7819 */ /* 0x000fc800000114d1 */
[----:B------:R-:W-:Y:S02]  /*1ff70*/  ISETP.GT.AND P3, PT, R0, 0x7f, PT ;  /* 0x0000007f0000780c */ /* 0x000fe40003f64270 */
[----:B---3--:R-:W-:Y:S01]  /*1ff80*/  ISETP.GT.AND P2, PT, R208, 0x1, PT ;  /* 0x00000001d000780c */ /* 0x008fe20003f44270 */
[----:B--2---:R-:W-:-:S12]  /*1ff90*/  @P1 BRA `(.L_x_7992) ;  /* 0x0000000000101947 */ /* 0x004fd80003800000 */
[----:B------:R-:W-:Y:S05]  /*1ffa0*/  @!P0 BRA `(.L_x_7992) ;  /* 0x00000000000c8947 */ /* 0x000fea0003800000 */
[----:B------:R-:W2:Y:S04]  /*1ffb0*/  LDG.E R7, desc[UR42][R4.64] ;  /* 0x0000002a04077981 */ /* 0x000ea8000c1e1900 */
[----:B-----5:R-:W2:Y:S02]  /*1ffc0*/  LDG.E R20, desc[UR42][R4.64+0x4] ;  /* 0x0000042a04147981 */ /* 0x020ea4000c1e1900 */
[----:B--2---:R-:W-:-:S07]  /*1ffd0*/  IMAD.IADD R20, R20, 0x1, -R7 ;  /* 0x0000000114147824 */ /* 0x004fce00078e0a07 */
.L_x_7992:
[----:B------:R-:W-:Y:S01]  /*1ffe0*/  BSSY B1, `(.L_x_7993) ;  /* 0x0000036000017945 */ /* 0x000fe20003800000 */
[----:B------:R-:W-:Y:S02]  /*1fff0*/  SEL R31, R209, RZ, !P0 ;  /* 0x000000ffd11f7207 */ /* 0x000fe40004000000 */
[----:B------:R-:W-:Y:S02]  /*20000*/  SEL R30, R30, RZ, !P0 ;  /* 0x000000ff1e1e7207 */ /* 0x000fe40004000000 */
[----:B-----5:R-:W-:Y:S01]  /*20010*/  SHF.R.S32.HI R28, RZ, 0x1f, R3 ;  /* 0x0000001fff1c7819 */ /* 0x020fe20000011403 */
[----:B------:R-:W-:Y:S06]  /*20020*/  @P3 BRA `(.L_x_7994) ;  /* 0x0000000000c43947 */ /* 0x000fec0003800000 */
[----:B------:R-:W2:Y:S01]  /*20030*/  S2R R33, SR_TID.X ;  /* 0x0000000000217919 */ /* 0x000ea20000002100 */
[----:B------:R-:W3:Y:S02]  /*20040*/  LDC R35, c[0x0][0xbe8] ;  /* 0x0002fa00ff237b82 */ /* 0x000ee40000000800 */
[----:B---3--:R-:W-:Y:S01]  /*20050*/  IMAD R0, R20, R35, RZ ;  /* 0x0000002314007224 */ /* 0x008fe200078e02ff */
[----:B--2---:R-:W-:-:S04]  /*20060*/  IADD3 R33, R192, -0x80, R33 ;  /* 0xffffff80c0217810 */ /* 0x004fc80007ffe021 */
[----:B------:R-:W-:-:S13]  /*20070*/  ISETP.GE.AND P0, PT, R33, R0, PT ;  /* 0x000000002100720c */ /* 0x000fda0003f06270 */
[----:B------:R-:W-:Y:S05]  /*20080*/  @P0 BRA `(.L_x_7994) ;  /* 0x0000000000ac0947 */ /* 0x000fea0003800000 */
[----:B-1----:R-:W-:Y:S01]  /*20090*/  IMAD.MOV.U32 R24, RZ, RZ, 0x9b8 ;  /* 0x000009b8ff187424 */ /* 0x002fe200078e00ff */
[----:B------:R-:W-:Y:S01]  /*200a0*/  ISETP.GT.AND P0, PT, R208, 0x1, PT ;  /* 0x00000001d000780c */ /* 0x000fe20003f04270 */
[----:B------:R-:W1:Y:S01]  /*200b0*/  LDC.64 R4, c[0x0][0xba8] ;  /* 0x0002ea00ff047b82 */ /* 0x000e620000000a00 */
[----:B------:R-:W-:Y:S01]  /*200c0*/  ISETP.NE.AND P1, PT, R35, 0x1, PT ;  /* 0x000000012300780c */ /* 0x000fe20003f25270 */
[----:B------:R-:W-:Y:S01]  /*200d0*/  IMAD.MOV.U32 R21, RZ, RZ, R33 ;  /* 0x000000ffff157224 */ /* 0x000fe200078e0021 */
[----:B------:R-:W-:Y:S02]  /*200e0*/  SEL R24, R24, 0x978, P0 ;  /* 0x0000097818187807 */ /* 0x000fe40000000000 */
[----:B------:R-:W-:-:S03]  /*200f0*/  SEL R215, R215, RZ, P0 ;  /* 0x000000ffd7d77207 */ /* 0x000fc60000000000 */
[----:B------:R-:W2:Y:S08]  /*20100*/  LDC.64 R8, c[0x0][R24+0x220] ;  /* 0x0000880018087b82 */ /* 0x000eb00000000a00 */
[----:B------:R-:W3:Y:S08]  /*20110*/  LDC.64 R6, c[0x0][R24+0x218] ;  /* 0x0000860018067b82 */ /* 0x000ef00000000a00 */
[----:B------:R-:W4:Y:S08]  /*20120*/  LDC.64 R10, c[0x0][R24+0x228] ;  /* 0x00008a00180a7b82 */ /* 0x000f300000000a00 */
[----:B------:R-:W5:Y:S08]  /*20130*/  LDC.64 R12, c[0x0][R24+0x210] ;  /* 0x00008400180c7b82 */ /* 0x000f700000000a00 */
[----:B------:R-:W0:Y:S08]  /*20140*/  @P1 LDC R0, c[0x0][0xbec] ;  /* 0x0002fb00ff001b82 */ /* 0x000e300000000800 */
[----:B------:R-:W4:Y:S01]  /*20150*/  @P1 LDC R37, c[0x0][0xbf0] ;  /* 0x0002fc00ff251b82 */ /* 0x000f220000000800 */
[----:B--2---:R-:W-:-:S07]  /*20160*/  IMAD R9, R9, R31, RZ ;  /* 0x0000001f09097224 */ /* 0x004fce00078e02ff */
[----:B-1----:R-:W1:Y:S01]  /*20170*/  @!P0 LDC R4, c[0x0][0xb50] ;  /* 0x0002d400ff048b82 */ /* 0x002e620000000800 */
[----:B------:R-:W-:-:S04]  /*20180*/  IMAD.WIDE.U32 R14, R8, R31, RZ ;  /* 0x0000001f080e7225 */ /* 0x000fc800078e00ff */
[----:B------:R-:W-:Y:S02]  /*20190*/  IMAD R9, R8, R30, R9 ;  /* 0x0000001e08097224 */ /* 0x000fe400078e0209 */
[----:B0-----:R-:W-:Y:S01]  /*201a0*/  @P1 IMAD.HI.U32 R0, R33, R0, RZ ;  /* 0x0000000021001227 */ /* 0x001fe200078e00ff */
[----:B------:R-:W0:Y:S03]  /*201b0*/  @!P0 LDC R5, c[0x0][0xb54] ;  /* 0x0002d500ff058b82 */ /* 0x000e260000000800 */
[-C--:B---3--:R-:W-:Y:S02]  /*201c0*/  IMAD R29, R7, R206.reuse, RZ ;  /* 0x000000ce071d7224 */ /* 0x088fe400078e02ff */
[----:B------:R-:W-:Y:S01]  /*201d0*/  IMAD.WIDE.U32 R6, R6, R206, RZ ;  /* 0x000000ce06067225 */ /* 0x000fe200078e00ff */
[----:B----4-:R-:W-:-:S03]  /*201e0*/  @P1 SHF.R.U32.HI R21, RZ, R37, R0 ;  /* 0x00000025ff151219 */ /* 0x010fc60000011600 */
[----:B------:R-:W-:Y:S01]  /*201f0*/  IMAD.IADD R29, R7, 0x1, R29 ;  /* 0x00000001071d7824 */ /* 0x000fe200078e021d */
[----:B------:R-:W-:Y:S01]  /*20200*/  IADD3 R0, P1, P3, R14, R6, R3 ;  /* 0x000000060e007210 */ /* 0x000fe20007b3e003 */
[----:B------:R-:W-:Y:S02]  /*20210*/  IMAD.IADD R14, R15, 0x1, R9 ;  /* 0x000000010f0e7824 */ /* 0x000fe400078e0209 */
[----:B------:R-:W-:Y:S02]  /*20220*/  IMAD.MOV R8, RZ, RZ, -R21 ;  /* 0x000000ffff087224 */ /* 0x000fe400078e0a15 */
[----:B------:R-:W-:-:S04]  /*20230*/  IMAD.WIDE.U32 R6, R10, R215, RZ ;  /* 0x000000d70a067225 */ /* 0x000fc800078e00ff */
[----:B------:R-:W-:Y:S02]  /*20240*/  IMAD R11, R11, R215, RZ ;  /* 0x000000d70b0b7224 */ /* 0x000fe400078e02ff */
[----:B------:R-:W-:Y:S01]  /*20250*/  IMAD R9, R35, R8, R33 ;  /* 0x0000000823097224 */ /* 0x000fe200078e0221 */
[----:B------:R-:W-:Y:S01]  /*20260*/  IADD3.X R8, R14, R29, R28, P1, P3 ;  /* 0x0000001d0e087210 */ /* 0x000fe20000fe641c */
[----:B------:R-:W-:Y:S01]  /*20270*/  IMAD.IADD R11, R7, 0x1, R11 ;  /* 0x00000001070b7824 */ /* 0x000fe200078e020b */
[----:B------:R-:W-:Y:S01]  /*20280*/  IADD3 R6, P0, P1, R21, R0, R6 ;  /* 0x0000000015067210 */ /* 0x000fe2000791e006 */
[----:B-----5:R-:W-:Y:S01]  /*20290*/  IMAD R0, R13, R9, RZ ;  /* 0x000000090d007224 */ /* 0x020fe200078e02ff */
[----:B------:R-:W-:-:S04]  /*202a0*/  SHF.R.S32.HI R21, RZ, 0x1f, R21 ;  /* 0x0000001fff157819 */ /* 0x000fc80000011415 */
[----:B------:R-:W-:Y:S02]  /*202b0*/  IADD3.X R7, R21, R8, R11, P0, P1 ;  /* 0x0000000815077210 */ /* 0x000fe400007e240b */
[----:B------:R-:W-:Y:S01]  /*202c0*/  SHF.R.S32.HI R11, RZ, 0x1f, R9 ;  /* 0x0000001fff0b7819 */ /* 0x000fe20000011409 */
[----:B------:R-:W-:-:S04]  /*202d0*/  IMAD.WIDE.U32 R6, R12, R9, R6 ;  /* 0x000000090c067225 */ /* 0x000fc800078e0006 */
[----:B------:R-:W-:Y:S01]  /*202e0*/  IMAD R11, R12, R11, R0 ;  /* 0x0000000b0c0b7224 */ /* 0x000fe200078e0200 */
[----:B-1----:R-:W-:-:S03]  /*202f0*/  LEA R4, P0, R6, R4, 0x2 ;  /* 0x0000000406047211 */ /* 0x002fc600078010ff */
[----:B------:R-:W-:Y:S02]  /*20300*/  IMAD.IADD R0, R7, 0x1, R11 ;  /* 0x0000000107007824 */ /* 0x000fe400078e020b */
[----:B------:R-:W-:-:S03]  /*20310*/  IMAD.MOV.U32 R7, RZ, RZ, -0x800000 ;  /* 0xff800000ff077424 */ /* 0x000fc600078e00ff */
[----:B0-----:R-:W-:-:S05]  /*20320*/  LEA.HI.X R5, R6, R5, R0, 0x2, P0 ;  /* 0x0000000506057211 */ /* 0x001fca00000f1400 */
[----:B------:R2:W-:Y:S02]  /*20330*/  STG.E desc[UR42][R4.64], R7 ;  /* 0x0000000704007986 */ /* 0x0005e4000c10192a */
.L_x_7994:
[----:B------:R-:W-:Y:S05]  /*20340*/  BSYNC B1 ;  /* 0x0000000000017941 */ /* 0x000fea0003800000 */
.L_x_7993:
[----:B------:R-:W-:Y:S05]  /*20350*/  @P2 BRA `(.L_x_7987) ;  /* 0x0000000400b82947 */ /* 0x000fea0003800000 */
[----:B------:R-:W3:Y:S01]  /*20360*/  LDC R21, c[0x0][0xbe8] ;  /* 0x0002fa00ff157b82 */ /* 0x000ee20000000800 */
[----:B------:R-:W-:Y:S01]  /*20370*/  ULDC.64 UR4, c[0x0][0xaa0] ;  /* 0x0002a80000047ab9 */ /* 0x000fe20000000a00 */
[----:B------:R-:W-:Y:S01]  /*20380*/  ULDC.64 UR6, c[0x0][0xaf0] ;  /* 0x0002bc0000067ab9 */ /* 0x000fe20000000a00 */
[----:B------:R-:W-:Y:S02]  /*20390*/  IMAD R0, R28, UR4, RZ ;  /* 0x000000041c007c24 */ /* 0x000fe4000f8e02ff */
[----:B--2---:R-:W-:-:S04]  /*203a0*/  IMAD.WIDE.U32 R4, R3, UR4, RZ ;  /* 0x0000000403047c25 */ /* 0x004fc8000f8e00ff */
[----:B------:R-:W-:Y:S01]  /*203b0*/  IMAD R7, R3, UR5, R0 ;  /* 0x0000000503077c24 */ /* 0x000fe2000f8e0200 */
[----:B------:R-:W-:Y:S01]  /*203c0*/  ULDC.64 UR4, c[0x0][0xae8] ;  /* 0x0002ba0000047ab9 */ /* 0x000fe20000000a00 */
[----:B------:R-:W-:Y:S02]  /*203d0*/  IMAD R3, R207, 0x20, R23 ;  /* 0x00000020cf037824 */ /* 0x000fe400078e0217 */
[----:B------:R-:W-:Y:S02]  /*203e0*/  IMAD.IADD R5, R5, 0x1, R7 ;  /* 0x0000000105057824 */ /* 0x000fe400078e0207 */
[----:B------:R-:W-:Y:S02]  /*203f0*/  IMAD.IADD R8, R192, 0x1, R3 ;  /* 0x00000001c0087824 */ /* 0x000fe400078e0203 */
[----:B------:R-:W-:-:S04]  /*20400*/  IMAD.WIDE.U32 R4, R206, UR4, R4 ;  /* 0x00000004ce047c25 */ /* 0x000fc8000f8e0004 */
[----:B------:R-:W-:Y:S02]  /*20410*/  IMAD.MOV.U32 R3, RZ, RZ, R8 ;  /* 0x000000ffff037224 */ /* 0x000fe400078e0008 */
[----:B------:R-:W-:Y:S01]  /*20420*/  IMAD R6, R30, UR6, RZ ;  /* 0x000000061e067c24 */ /* 0x000fe2000f8e02ff */
[----:B---3--:R-:W-:Y:S01]  /*20430*/  ISETP.NE.AND P0, PT, R21, 0x1, PT ;  /* 0x000000011500780c */ /* 0x008fe20003f05270 */
[----:B------:R-:W-:Y:S01]  /*20440*/  IMAD R5, R206, UR5, R5 ;  /* 0x00000005ce057c24 */ /* 0x000fe2000f8e0205 */
[----:B------:R-:W-:Y:S01]  /*20450*/  ULDC.64 UR4, c[0x0][0xae0] ;  /* 0x0002b80000047ab9 */ /* 0x000fe20000000a00 */
[----:B------:R-:W-:Y:S02]  /*20460*/  IMAD.IADD R192, R23, 0x1, R192 ;  /* 0x0000000117c07824 */ /* 0x000fe400078e02c0 */
[----:B------:R-:W-:-:S08]  /*20470*/  IMAD.WIDE.U32 R4, R31, UR6, R4 ;  /* 0x000000061f047c25 */ /* 0x000fd0000f8e0004 */
[----:B------:R-:W2:Y:S08]  /*20480*/  @P0 LDC R9, c[0x0][0xbec] ;  /* 0x0002fb00ff090b82 */ /* 0x000eb00000000800 */
[----:B------:R-:W3:Y:S01]  /*20490*/  @P0 LDC R11, c[0x0][0xbf0] ;  /* 0x0002fc00ff0b0b82 */ /* 0x000ee20000000800 */
[----:B--2---:R-:W-:-:S04]  /*204a0*/  @P0 IMAD.HI.U32 R0, R8, R9, RZ ;  /* 0x0000000908000227 */ /* 0x004fc800078e00ff */
[----:B------:R-:W-:Y:S01]  /*204b0*/  IMAD R9, R31, UR7, R6 ;  /* 0x000000071f097c24 */ /* 0x000fe2000f8e0206 */
[----:B---3--:R-:W-:-:S03]  /*204c0*/  @P0 SHF.R.U32.HI R3, RZ, R11, R0 ;  /* 0x0000000bff030219 */ /* 0x008fc60000011600 */
[----:B------:R-:W-:Y:S01]  /*204d0*/  IMAD.IADD R5, R5, 0x1, R9 ;  /* 0x0000000105057824 */ /* 0x000fe200078e0209 */
[--C-:B------:R-:W-:Y:S01]  /*204e0*/  SHF.R.S32.HI R0, RZ, 0x1f, R3.reuse ;  /* 0x0000001fff007819 */ /* 0x100fe20000011403 */
[----:B------:R-:W-:Y:S02]  /*204f0*/  IMAD.MOV R7, RZ, RZ, -R3 ;  /* 0x000000ffff077224 */ /* 0x000fe400078e0a03 */
[----:B------:R-:W-:-:S04]  /*20500*/  IMAD.WIDE.U32 R4, R3, UR4, R4 ;  /* 0x0000000403047c25 */ /* 0x000fc8000f8e0004 */
[----:B------:R-:W-:Y:S02]  /*20510*/  IMAD R7, R21, R7, R8 ;  /* 0x0000000715077224 */ /* 0x000fe400078e0208 */
        /* <DEDUP_REMOVED lines=13> */
[----:B------:R-:W-:Y:S06]  /*205f0*/  BRA.DIV UR4, `(.L_x_7995) ;  /* 0x000000ae04587947 */ /* 0x000fec000b800000 */
[----:B------:R2:W3:Y:S04]  /*20600*/  SHFL.IDX PT, R3, R4, RZ, 0x181f ;  /* 0x00181fff04037589 */ /* 0x0004e800000e0000 */
[----:B------:R2:W4:Y:S02]  /*20610*/  SHFL.IDX PT, R14, R0, RZ, 0x181f ;  /* 0x00181fff000e7589 */ /* 0x00052400000e0000 */
.L_x_8262:
[----:B------:R-:W-:Y:S01]  /*20620*/  IMAD R20, R20, R21, RZ ;  /* 0x0000001514147224 */ /* 0x000fe200078e02ff */
[----:B------:R-:W-:Y:S04]  /*20630*/  BSSY B1, `(.L_x_7996) ;  /* 0x000000c000017945 */ /* 0x000fe80003800000 */
[----:B------:R-:W-:-:S13]  /*20640*/  ISETP.GE.AND P0, PT, R192, R20, PT ;  /* 0x00000014c000720c */ /* 0x000fda0003f06270 */
[----:B------:R-:W-:Y:S05]  /*20650*/  @P0 BRA `(.L_x_7997) ;  /* 0x0000000000240947 */ /* 0x000fea0003800000 */
[----:B------:R-:W-:Y:S02]  /*20660*/  ULDC UR4, c[0x0][0xac8] ;  /* 0x0002b20000047ab9 */ /* 0x000fe40000000800 */
[----:B------:R-:W-:Y:S02]  /*20670*/  ISETP.GE.AND P2, PT, R16, UR4, PT ;  /* 0x0000000410007c0c */ /* 0x000fe4000bf46270 */
[----:B------:R-:W-:-:S11]  /*20680*/  ISETP.GE.AND P3, PT, R190, UR4, PT ;  /* 0x00000004be007c0c */ /* 0x000fd6000bf66270 */
[-C--:B----4-:R-:W-:Y:S02]  /*20690*/  @!P2 LEA R6, P0, R16, R14.reuse, 0x1 ;  /* 0x0000000e1006a211 */ /* 0x090fe400078008ff */
[----:B------:R-:W-:Y:S02]  /*206a0*/  @!P3 LEA R14, P1, R190, R14, 0x1 ;  /* 0x0000000ebe0eb211 */ /* 0x000fe400078208ff */
[-C--:B---3--:R-:W-:Y:S02]  /*206b0*/  @!P2 LEA.HI.X R7, R16, R3.reuse, R17, 0x1, P0 ;  /* 0x000000031007a211 */ /* 0x088fe400000f0c11 */
[----:B------:R-:W-:-:S03]  /*206c0*/  @!P3 LEA.HI.X R15, R190, R3, R214, 0x1, P1 ;  /* 0x00000003be0fb211 */ /* 0x000fc600008f0cd6 */
[----:B------:R3:W-:Y:S04]  /*206d0*/  @!P2 ST.E.128 desc[UR42][R6.64], RZ ;  /* 0x000000ff0600a985 */ /* 0x0007e8000c101d2a */
[----:B------:R3:W-:Y:S02]  /*206e0*/  @!P3 ST.E.128 desc[UR42][R14.64], RZ ;  /* 0x000000ff0e00b985 */ /* 0x0007e4000c101d2a */
.L_x_7997:
[----:B------:R-:W-:Y:S05]  /*206f0*/  BSYNC B1 ;  /* 0x0000000000017941 */ /* 0x000fea0003800000 */
.L_x_7996:
[----:B------:R-:W-:-:S03]  /*20700*/  UMOV UR4, 0xffffffff ;  /* 0xffffffff00047882 */ /* 0x000fc60000000000 */
[----:B------:R-:W-:Y:S05]  /*20710*/  BRA.DIV UR4, `(.L_x_7998) ;  /* 0x000000ae04447947 */ /* 0x000fea000b800000 */
[----:B---3--:R3:W0:Y:S04]  /*20720*/  SHFL.IDX PT, R3, R4, 0x1, 0x181f ;  /* 0x00381f0004037f89 */ /* 0x00862800000e0000 */
[----:B----4-:R3:W4:Y:S02]  /*20730*/  SHFL.IDX PT, R14, R0, 0x1, 0x181f ;  /* 0x00381f00000e7f89 */ /* 0x01072400000e0000 */
.L_x_8266:
[----:B------:R-:W-:Y:S01]  /*20740*/  VIADD R5, R192, 0x20 ;  /* 0x00000020c0057836 */ /* 0x000fe20000000000 */
        /* <DEDUP_REMOVED lines=8> */
[-C--:B0-----:R-:W-:Y:S02]  /*207d0*/  @!P2 LEA.HI.X R7, R16, R3.reuse, R17, 0x1, P0 ;  /* 0x000000031007a211 */ /* 0x081fe400000f0c11 */
[----:B------:R-:W-:-:S03]  /*207e0*/  @!P3 LEA.HI.X R15, R190, R3, R214, 0x1, P1 ;  /* 0x00000003be0fb211 */ /* 0x000fc600008f0cd6 */
[----:B------:R0:W-:Y:S04]  /*207f0*/  @!P2 ST.E.128 desc[UR42][R6.64], RZ ;  /* 0x000000ff0600a985 */ /* 0x0001e8000c101d2a */
[----:B------:R0:W-:Y:S02]  /*20800*/  @!P3 ST.E.128 desc[UR42][R14.64], RZ ;  /* 0x000000ff0e00b985 */ /* 0x0001e4000c101d2a */
.L_x_8000:
[----:B------:R-:W-:Y:S05]  /*20810*/  BSYNC B1 ;  /* 0x0000000000017941 */ /* 0x000fea0003800000 */
.L_x_7999:
[----:B------:R-:W-:-:S03]  /*20820*/  UMOV UR4, 0xffffffff ;  /* 0xffffffff00047882 */ /* 0x000fc60000000000 */
[----:B------:R-:W-:Y:S05]  /*20830*/  BRA.DIV UR4, `(.L_x_8001) ;  /* 0x000000ae04447947 */ /* 0x000fea000b800000 */
[----:B0-----:R0:W0:Y:S04]  /*20840*/  SHFL.IDX PT, R3, R4, 0x2, 0x181f ;  /* 0x00581f0004037f89 */ /* 0x00102800000e0000 */
[----:B----4-:R4:W0:Y:S02]  /*20850*/  SHFL.IDX PT, R14, R0, 0x2, 0x181f ;  /* 0x00581f00000e7f89 */ /* 0x01082400000e0000 */
.L_x_8270:
[----:B------:R-:W-:Y:S01]  /*20860*/  VIADD R5, R192, 0x40 ;  /* 0x00000040c0057836 */ /* 0x000fe20000000000 */
[----:B------:R-:W-:Y:S04]  /*20870*/  BSSY B1, `(.L_x_8002) ;  /* 0x000000c000017945 */ /* 0x000fe80003800000 */
[----:B------:R-:W-:-:S13]  /*20880*/  ISETP.GE.AND P0, PT, R5, R20, PT ;  /* 0x000000140500720c */ /* 0x000fda0003f06270 */
[----:B------:R-:W-:Y:S05]  /*20890*/  @P0 BRA `(.L_x_8003) ;  /* 0x0000000000240947 */ /* 0x000fea0003800000 */
[----:B------:R-:W-:Y:S02]  /*208a0*/  ULDC UR4, c[0x0][0xac8] ;  /* 0x0002b20000047ab9 */ /* 0x000fe40000000800 */
[----:B------:R-:W-:Y:S02]  /*208b0*/  ISETP.GE.AND P2, PT, R16, UR4, PT ;  /* 0x0000000410007c0c */ /* 0x000fe4000bf46270 */
[----:B------:R-:W-:-:S11]  /*208c0*/  ISETP.GE.AND P3, PT, R190, UR4, PT ;  /* 0x00000004be007c0c */ /* 0x000fd6000bf66270 */
[-C--:B0-----:R-:W-:Y:S02]  /*208d0*/  @!P2 LEA R6, P0, R16, R14.reuse, 0x1 ;  /* 0x0000000e1006a211 */ /* 0x081fe400078008ff */
[----:B------:R-:W-:Y:S02]  /*208e0*/  @!P3 LEA R14, P1, R190, R14, 0x1 ;  /* 0x0000000ebe0eb211 */ /* 0x000fe400078208ff */
[-C--:B------:R-:W-:Y:S02]  /*208f0*/  @!P2 LEA.HI.X R7, R16, R3.reuse, R17, 0x1, P0 ;  /* 0x000000031007a211 */ /* 0x080fe400000f0c11 */
[----:B------:R-:W-:-:S03]  /*20900*/  @!P3 LEA.HI.X R15, R190, R3, R214, 0x1, P1 ;  /* 0x00000003be0fb211 */ /* 0x000fc600008f0cd6 */
[----:B------:R0:W-:Y:S04]  /*20910*/  @!P2 ST.E.128 desc[UR42][R6.64], RZ ;  /* 0x000000ff0600a985 */ /* 0x0001e8000c101d2a */
[----:B------:R0:W-:Y:S02]  /*20920*/  @!P3 ST.E.128 desc[UR42][R14.64], RZ ;  /* 0x000000ff0e00b985 */ /* 0x0001e4000c101d2a */
.L_x_8003:
[----:B------:R-:W-:Y:S05]  /*20930*/  BSYNC B1 ;  /* 0x0000000000017941 */ /* 0x000fea0003800000 */
.L_x_8002:
[----:B------:R-:W-:-:S03]  /*20940*/  UMOV UR4, 0xffffffff ;  /* 0xffffffff00047882 */ /* 0x000fc60000000000 */
[----:B------:R-:W-:Y:S05]  /*20950*/  BRA.DIV UR4, `(.L_x_8004) ;  /* 0x000000ae04447947 */ /* 0x000fea000b800000 */
[----:B0-----:R0:W0:Y:S04]  /*20960*/  SHFL.IDX PT, R3, R4, 0x3, 0x181f ;  /* 0x00781f0004037f89 */ /* 0x00102800000e0000 */
[----:B------:R0:W0:Y:S02]  /*20970*/  SHFL.IDX PT, R14, R0, 0x3, 0x181f ;  /* 0x00781f00000e7f89 */ /* 0x00002400000e0000 */
.L_x_8274:
[----:B0-234-:R-:W-:-:S05]  /*20980*/  VIADD R0, R192, 0x60 ;  /* 0x00000060c0007836 */ /* 0x01dfca0000000000 */
[----:B------:R-:W-:-:S13]  /*20990*/  ISETP.GE.AND P0, PT, R0, R20, PT ;  /* 0x000000140000720c */ /* 0x000fda0003f06270 */
[----:B------:R-:W-:Y:S05]  /*209a0*/  @P0 BRA `(.L_x_7987) ;  /* 0x0000000000240947 */ /* 0x000fea0003800000 */
[----:B------:R-:W-:Y:S02]  /*209b0*/  ULDC UR4, c[0x0][0xac8] ;  /* 0x0002b20000047ab9 */ /* 0x000fe40000000800 */
[----:B------:R-:W-:Y:S02]  /*209c0*/  ISETP.GE.AND P2, PT, R16, UR4, PT ;  /* 0x0000000410007c0c */ /* 0x000fe4000bf46270 */
[----:B------:R-:W-:-:S11]  /*209d0*/  ISETP.GE.AND P3, PT, R190, UR4, PT ;  /* 0x00000004be007c0c */ /* 0x000fd6000bf66270 */
[-C--:B------:R-:W-:Y:S02]  /*209e0*/  @!P2 LEA R4, P0, R16, R14.reuse, 0x1 ;  /* 0x0000000e1004a211 */ /* 0x080fe400078008ff */
[----:B------:R-:W-:Y:S02]  /*209f0*/  @!P3 LEA R14, P1, R190, R14, 0x1 ;  /* 0x0000000ebe0eb211 */ /* 0x000fe400078208ff */
[-C--:B------:R-:W-:Y:S02]  /*20a00*/  @!P2 LEA.HI.X R5, R16, R3.reuse, R17, 0x1, P0 ;  /* 0x000000031005a211 */ /* 0x080fe400000f0c11 */
[----:B------:R-:W-:-:S03]  /*20a10*/  @!P3 LEA.HI.X R15, R190, R3, R214, 0x1, P1 ;  /* 0x00000003be0fb211 */ /* 0x000fc600008f0cd6 */
[----:B------:R3:W-:Y:S04]  /*20a20*/  @!P2 ST.E.128 desc[UR42][R4.64], RZ ;  /* 0x000000ff0400a985 */ /* 0x0007e8000c101d2a */
[----:B------:R3:W-:Y:S02]  /*20a30*/  @!P3 ST.E.128 desc[UR42][R14.64], RZ ;  /* 0x000000ff0e00b985 */ /* 0x0007e4000c101d2a */
.L_x_7987:
[----:B------:R-:W-:Y:S05]  /*20a40*/  BSYNC B0 ;  /* 0x0000000000007941 */ /* 0x000fea0003800000 */
.L_x_7973:
[----:B------:R-:W-:Y:S02]  /*20a50*/  ULDC UR4, c[0x0][0xc3c] ;  /* 0x00030f0000047ab9 */ /* 0x000fe40000000800 */
[----:B-1----:R-:W-:-:S13]  /*20a60*/  ISETP.GE.AND P0, PT, R27, UR4, PT ;  /* 0x000000041b007c0c */ /* 0x002fda000bf06270 */
[----:B------:R-:W-:Y:S05]  /*20a70*/  @!P0 BRA `(.L_x_8005) ;  /* 0xfffffe0800648947 */ /* 0x000fea000383ffff */
[----:B------:R-:W-:Y:S05]  /*20a80*/  BRA `(.L_x_7730) ;  /* 0x0000008800b07947 */ /* 0x000fea0003800000 */
.L_x_7728:
        /* <DEDUP_REMOVED lines=20> */
.L_x_8006:
        /* <DEDUP_REMOVED lines=43> */
.L_x_8010:
        /* <DEDUP_REMOVED lines=39> */
.L_x_8008:
        /* <DEDUP_REMOVED lines=12> */
.L_x_8011:
        /* <DEDUP_REMOVED lines=63> */
.L_x_8012:
        /* <DEDUP_REMOVED lines=61> */
.L_x_8013:
[----:B01----:R-:W-:-:S05]  /*21970*/  LOP3.LUT R3, RZ, R2, RZ, 0x33, !PT ;  /* 0x00000002ff037212 */ /* 0x003fca00078e33ff */
[----:B------:R-:W-:-:S05]  /*21980*/  IMAD.IADD R2, R4, 0x1, R3 ;  /* 0x0000000104027824 */ /* 0x000fca00078e0203 */
[----:B------:R1:W-:Y:S01]  /*21990*/  STL [R1+0x4], R2 ;  /* 0x0000040201007387 */ /* 0x0003e20000100800 */
[----:B------:R-:W-:Y:S05]  /*219a0*/  BRA `(.L_x_8014) ;  /* 0x0000000000107947 */ /* 0x000fea0003800000 */
.L_x_8009:
[----:B------:R-:W-:Y:S01]  /*219b0*/  IMAD.U32 R2, RZ, RZ, UR6 ;  /* 0x00000006ff027e24 */ /* 0x000fe2000f8e00ff */
[----:B------:R0:W-:Y:S04]  /*219c0*/  STL [R1+0x4], RZ ;  /* 0x000004ff01007387 */ /* 0x0001e80000100800 */
[----:B------:R0:W-:Y:S04]  /*219d0*/  STL [R1+0x8], RZ ;  /* 0x000008ff01007387 */ /* 0x0001e80000100800 */
[----:B------:R0:W-:Y:S02]  /*219e0*/  STL [R1], R2 ;  /* 0x0000000201007387 */ /* 0x0001e40000100800 */
.L_x_8014:
        /* <DEDUP_REMOVED lines=10> */
.L_x_8007:
        /* <DEDUP_REMOVED lines=8> */
[----:B------:R-:W4:Y:S01]  /*21b10*/  LDL.LU R4, [R1+0x10] ;  /* 0x0000100001047983 */ /* 0x000f220000300800 */
        /* <DEDUP_REMOVED lines=8> */
[----:B01----:R-:W-:Y:S01]  /*21ba0*/  IMAD.SHL.U32 R2, R5, 0x8, RZ ;  /* 0x0000000805027824 */ /* 0x003fe200078e00ff */
        /* <DEDUP_REMOVED lines=13> */
[----:B----4-:R-:W-:-:S04]  /*21c80*/  LOP3.LUT R4, R4, 0xfffffffd, RZ, 0xc0, !PT ;  /* 0xfffffffd04047812 */ /* 0x010fc800078ec0ff */
        /* <DEDUP_REMOVED lines=11> */
[----:B------:R1:W-:Y:S04]  /*21d40*/  STL [R1+0x10], R4 ;  /* 0x0000100401007387 */ /* 0x0003e80000100800 */
[----:B------:R1:W-:Y:S04]  /*21d50*/  STL [R1+0x20], R2 ;  /* 0x0000200201007387 */ /* 0x0003e80000100800 */
[----:B------:R1:W-:Y:S04]  /*21d60*/  STL [R1+0x1c], RZ ;  /* 0x00001cff01007387 */ /* 0x0003e80000100800 */
[----:B------:R1:W-:Y:S02]  /*21d70*/  STL [R1+0x14], R2 ;  /* 0x0000140201007387 */ /* 0x0003e40000100800 */
.L_x_8174:
[----:B------:R-:W2:Y:S01]  /*21d80*/  LDL R14, [R1+0xc] ;  /* 0x00000c00010e7983 */ /* 0x000ea20000100800 */
[----:B------:R-:W2:Y:S01]  /*21d90*/  LDC.64 R12, c[0x0][0xa00] ;  /* 0x00028000ff0c7b82 */ /* 0x000ea20000000a00 */
[----:B------:R-:W-:Y:S05]  /*21da0*/  YIELD ;  /* 0x0000000000007946 */ /* 0x000fea0003800000 */
[----:B------:R-:W-:Y:S01]  /*21db0*/  ULDC.64 UR4, c[0x0][0xa28] ;  /* 0x00028a0000047ab9 */ /* 0x000fe20000000a00 */
[----:B01----:R-:W-:Y:S02]  /*21dc0*/  CS2R R6, SRZ ;  /* 0x0000000000067805 */ /* 0x003fe4000001ff00 */
[----:B------:R-:W-:Y:S01]  /*21dd0*/  ISETP.NE.U32.AND P0, PT, RZ, UR4, PT ;  /* 0x00000004ff007c0c */ /* 0x000fe2000bf05070 */
[----:B------:R-:W-:Y:S01]  /*21de0*/  ULDC.64 UR8, c[0x0][0xa18] ;  /* 0x0002860000087ab9 */ /* 0x000fe20000000a00 */
[----:B-1----:R-:W0:Y:S01]  /*21df0*/  LDC.64 R4, c[0x0][0xa08] ;  /* 0x00028200ff047b82 */ /* 0x002e220000000a00 */
[----:B------:R-:W-:Y:S01]  /*21e00*/  ULDC.64 UR6, c[0x0][0xa08] ;  /* 0x0002820000067ab9 */ /* 0x000fe20000000a00 */
[----:B------:R-:W-:Y:S01]  /*21e10*/  ISETP.NE.AND.EX P0, PT, RZ, UR5, PT, P0 ;  /* 0x00000005ff007c0c */ /* 0x000fe2000bf05300 */
[----:B------:R-:W-:-:S02]  /*21e20*/  ULDC.64 UR4, c[0x0][0xa00] ;  /* 0x0002800000047ab9 */ /* 0x000fc40000000a00 */
[----:B------:R-:W-:-:S04]  /*21e30*/  ISETP.NE.U32.AND P1, PT, RZ, UR4, PT ;  /* 0x00000004ff007c0c */ /* 0x000fc8000bf25070 */
[----:B------:R-:W-:Y:S01]  /*21e40*/  ISETP.NE.AND.EX P1, PT, RZ, UR5, PT, P1 ;  /* 0x00000005ff007c0c */ /* 0x000fe2000bf25310 */
[----:B------:R-:W-:Y:S01]  /*21e50*/  ULDC.64 UR4, c[0x0][0xa10] ;  /* 0x0002840000047ab9 */ /* 0x000fe20000000a00 */
[----:B------:R-:W-:-:S04]  /*21e60*/  ISETP.NE.U32.AND P3, PT, RZ, UR8, PT ;  /* 0x00000008ff007c0c */ /* 0x000fc8000bf65070 */
[----:B------:R-:W-:Y:S01]  /*21e70*/  ISETP.NE.AND.EX P3, PT, RZ, UR9, PT, P3 ;  /* 0x00000009ff007c0c */ /* 0x000fe2000bf65330 */
[----:B------:R-:W1:-:S12]  /*21e80*/  @P0 LDC.64 R2, c[0x0][0xa28] ;  /* 0x00028a00ff020b82 */ /* 0x000e580000000a00 */
[----:B---3--:R-:W3:Y:S01]  /*21e90*/  @P3 LDC.64 R10, c[0x0][0xa18] ;  /* 0x00028600ff0a3b82 */ /* 0x008ee20000000a00 */
        /* <DEDUP_REMOVED lines=34> */
[----:B------:R-:W2:Y:S04]  /*220c0*/  LDG.E R9, desc[UR42][R12.64] ;  /* 0x0000002a0c097981 */ /* 0x000ea8000c1e1900 */
[----:B------:R-:W2:Y:S02]  /*220d0*/  LDG.E R12, desc[UR42][R12.64+0x4] ;  /* 0x0000042a0c0c7981 */ /* 0x000ea4000c1e1900 */
[----:B--2--5:R-:W-:-:S05]  /*220e0*/  IMAD.IADD R15, R12, 0x1, -R9 ;  /* 0x000000010c0f7824 */ /* 0x024fca00078e0a09 */
[----:B------:R0:W-:Y:S02]  /*220f0*/  STL [R1+0x38], R15 ;  /* 0x0000380f01007387 */ /* 0x0001e40000100800 */
.L_x_8016:
        /* <DEDUP_REMOVED lines=12> */
[----:B------:R-:W1:Y:S02]  /*221c0*/  LDC.64 R4, c[0x0][0xa20] ;  /* 0x00028800ff047b82 */ /* 0x000e640000000a00 */
[----:B-1----:R-:W-:-:S05]  /*221d0*/  IMAD.WIDE R4, R14, 0x4, R4 ;  /* 0x000000040e047825 */ /* 0x002fca00078e0204 */
[----:B------:R1:W5:Y:S01]  /*221e0*/  LDG.E R7, desc[UR42][R4.64] ;  /* 0x0000002a04077981 */ /* 0x000362000c1e1900 */
[----:B------:R-:W-:Y:S05]  /*221f0*/  BRA `(.L_x_8018) ;  /* 0x0000000000107947 */ /* 0x000fea0003800000 */
.L_x_8017:
[----:B------:R-:W-:Y:S05]  /*22200*/  @!P2 BRA `(.L_x_8018) ;  /* 0x00000000000ca947 */ /* 0x000fea0003800000 */
[----:B------:R-:W2:Y:S04]  /*22210*/  LDG.E R7, desc[UR42][R4.64] ;  /* 0x0000002a04077981 */ /* 0x000ea8000c1e1900 */
[----:B------:R-:W2:Y:S02]  /*22220*/  LDG.E R4, desc[UR42][R4.64+0x4] ;  /* 0x0000042a04047981 */ /* 0x000ea4000c1e1900 */
[----:B--2---:R-:W-:-:S07]  /*22230*/  IMAD.IADD R7, R4, 0x1, -R7 ;  /* 0x0000000104077824 */ /* 0x004fce00078e0a07 */
.L_x_8018:
[----:B------:R-:W2:Y:S04]  /*22240*/  LDL.LU R8, [R1+0x4] ;  /* 0x0000040001087983 */ /* 0x000ea80000300800 */
        /* <DEDUP_REMOVED lines=36> */
.L_x_8021:
[----:B------:R-:W-:-:S13]  /*22490*/  ISETP.NE.AND P3, PT, R3, 0x1, PT ;  /* 0x000000010300780c */ /* 0x000fda0003f65270 */
[----:B------:R-:W1:Y:S02]  /*224a0*/  @P3 LDC.64 R4, c[0x0][0x9e8] ;  /* 0x00027a00ff043b82 */ /* 0x000e640000000a00 */
[----:B-1----:R-:W-:-:S05]  /*224b0*/  @P3 IMAD.HI.U32 R4, R2, R4, RZ ;  /* 0x0000000402043227 */ /* 0x002fca00078e00ff */
[----:B------:R-:W-:-:S07]  /*224c0*/  @P3 SHF.R.U32.HI R2, RZ, R5, R4 ;  /* 0x00000005ff023219 */ /* 0x000fce0000011604 */
.L_x_8022:
[----:B------:R-:W-:Y:S05]  /*224d0*/  BSYNC B0 ;  /* 0x0000000000007941 */ /* 0x000fea0003800000 */
.L_x_8020:
[----:B------:R-:W-:-:S05]  /*224e0*/  IMAD R2, R2, R3, R3 ;  /* 0x0000000302027224 */ /* 0x000fca00078e0203 */
[----:B------:R-:W-:-:S07]  /*224f0*/  VIMNMX R8, R8, R2, PT ;  /* 0x0000000208087248 */ /* 0x000fce0003fe0100 */
.L_x_8019:
[----:B------:R-:W1:Y:S01]  /*22500*/  @P1 LDC R4, c[0x0][0x44c] ;  /* 0x00011300ff041b82 */ /* 0x000e620000000800 */
[----:B------:R-:W-:Y:S01]  /*22510*/  VIADD R8, R8, 0x7f ;  /* 0x0000007f08087836 */ /* 0x000fe20000000000 */
[----:B------:R-:W-:Y:S01]  /*22520*/  ULDC UR4, c[0x0][0x9dc] ;  /* 0x0002770000047ab9 */ /* 0x000fe20000000800 */
[----:B------:R-:W-:Y:S02]  /*22530*/  IMAD.MOV.U32 R2, RZ, RZ, R12 ;  /* 0x000000ffff027224 */ /* 0x000fe400078e000c */
[----:B------:R-:W-:Y:S01]  /*22540*/  IMAD.IADD R20, R6, 0x1, -R15 ;  /* 0x0000000106147824 */ /* 0x000fe200078e0a0f */
[----:B------:R-:W-:Y:S02]  /*22550*/  SHF.R.S32.HI R7, RZ, 0x1f, R8 ;  /* 0x0000001fff077819 */ /* 0x000fe40000011408 */
[----:B------:R-:W2:Y:S02]  /*22560*/  @P1 LDC R5, c[0x0][0x450] ;  /* 0x00011400ff051b82 */ /* 0x000ea40000000800 */
[----:B------:R-:W-:-:S04]  /*22570*/  LEA.HI R7, R7, R8, RZ, 0x7 ;  /* 0x0000000807077211 */ /* 0x000fc800078f38ff */
[----:B------:R-:W-:-:S04]  /*22580*/  SHF.R.S32.HI R7, RZ, 0x7, R7 ;  /* 0x00000007ff077819 */ /* 0x000fc80000011407 */
        /* <DEDUP_REMOVED lines=16> */
.L_x_8025:
[----:B------:R-:W-:-:S13]  /*22690*/  ISETP.NE.AND P1, PT, R3, 0x1, PT ;  /* 0x000000010300780c */ /* 0x000fda0003f25270 */
[----:B------:R-:W1:Y:S02]  /*226a0*/  @P1 LDC.64 R4, c[0x0][0x9e8] ;  /* 0x00027a00ff041b82 */ /* 0x000e640000000a00 */
[----:B-1----:R-:W-:-:S05]  /*226b0*/  @P1 IMAD.HI.U32 R4, R6, R4, RZ ;  /* 0x0000000406041227 */ /* 0x002fca00078e00ff */
[----:B------:R-:W-:-:S07]  /*226c0*/  @P1 SHF.R.U32.HI R6, RZ, R5, R4 ;  /* 0x00000005ff061219 */ /* 0x000fce0000011604 */
.L_x_8026:
[----:B------:R-:W-:Y:S05]  /*226d0*/  BSYNC B0 ;  /* 0x0000000000007941 */ /* 0x000fea0003800000 */
.L_x_8024:
[----:B------:R-:W-:-:S05]  /*226e0*/  IMAD R3, R6, R3, RZ ;  /* 0x0000000306037224 */ /* 0x000fca00078e02ff */
[----:B------:R-:W-:-:S07]  /*226f0*/  VIMNMX R2, R2, R3, !PT ;  /* 0x0000000302027248 */ /* 0x000fce0007fe0100 */
.L_x_8023:
        /* <DEDUP_REMOVED lines=41> */
.L_x_8028:
[----:B------:R-:W-:Y:S05]  /*22990*/  BSYNC B0 ;  /* 0x0000000000007941 */ /* 0x000fea0003800000 */
.L_x_8027:
[-C--:B------:R-:W-:Y:S01]  /*229a0*/  IMAD R4, R12, R2.reuse, R4 ;  /* 0x000000020c047224 */ /* 0x080fe200078e0204 */
[----:B------:R-:W-:Y:S01]  /*229b0*/  BSSY B0, `(.L_x_8029) ;  /* 0x000011e000007945 */ /* 0x000fe20003800000 */
[----:B------:R-:W-:Y:S02]  /*229c0*/  PLOP3.LUT P5, PT, PT, PT, PT, 0x80, 0x0 ;  /* 0x000000000000781c */ /* 0x000fe40003faf070 */
[C---:B------:R-:W-:Y:S01]  /*229d0*/  IMAD R3, R4.reuse, 0x80, -R9 ;  /* 0x0000008004037824 */ /* 0x040fe200078e0a09 */
[----:B------:R-:W-:-:S04]  /*229e0*/  VIADDMNMX R2, R4, R2, R7, PT ;  /* 0x0000000204027246 */ /* 0x000fc80003800107 */
[----:B------:R-:W-:Y:S01]  /*229f0*/  VIMNMX R3, RZ, R3, !PT ;  /* 0x00000003ff037248 */ /* 0x000fe20007fe0100 */
[----:B------:R-:W-:-:S05]  /*22a00*/  IMAD R2, R2, 0x80, -R9 ;  /* 0x0000008002027824 */ /* 0x000fca00078e0a09 */
[----:B------:R-:W-:-:S04]  /*22a10*/  VIMNMX R2, R2, R10, PT ;  /* 0x0000000a02027248 */ /* 0x000fc80003fe0100 */
        /* <DEDUP_REMOVED lines=16> */
.L_x_8277:
[----:B--2---:R-:W-:Y:S02]  /*22b20*/  ISETP.NE.AND P0, PT, R14, RZ, PT ;  /* 0x000000ff0e00720c */ /* 0x004fe40003f05270 */
[----:B------:R-:W-:-:S11]  /*22b30*/  PLOP3.LUT P1, PT, PT, PT, PT, 0x8, 0x0 ;  /* 0x000000000000781c */ /* 0x000fd60003f2e170 */
[----:B------:R-:W-:Y:S05]  /*22b40*/  @P0 BRA `(.L_x_8032) ;  /* 0x00000000000c0947 */ /* 0x000fea0003800000 */
[----:B------:R-:W-:-:S03]  /*22b50*/  UMOV UR4, 0xffffffff ;  /* 0xffffffff00047882 */ /* 0x000fc60000000000 */
[----:B------:R-:W-:Y:S05]  /*22b60*/  BRA.DIV UR4, `(.L_x_8033) ;  /* 0x0000008e043c7947 */ /* 0x000fea000b800000 */
[----:B------:R-:W-:-:S13]  /*22b70*/  ELECT P1, URZ, PT ;  /* 0x00000000003f782f */ /* 0x000fda0003820000 */
.L_x_8032:
        /* <DEDUP_REMOVED lines=9> */
.L_x_8280:
[----:B------:R-:W-:Y:S05]  /*22c10*/  BSYNC B1 ;  /* 0x0000000000017941 */ /* 0x000fea0003800000 */
.L_x_8034:
        /* <DEDUP_REMOVED lines=12> */
.L_x_8281:
[----:B------:R-:W-:Y:S05]  /*22ce0*/  BSYNC B2 ;  /* 0x0000000000027941 */ /* 0x000fea0003800000 */
.L_x_8038:
[----:B------:R-:W-:Y:S04]  /*22cf0*/  BSSY B2, `(.L_x_8040) ;  /* 0x0000008000027945 */ /* 0x000fe80003800000 */
[----:B------:R-:W-:Y:S05]  /*22d00*/  @P4 BRA `(.L_x_8041) ;  /* 0x0000000000184947 */ /* 0x000fea0003800000 */
[----:B-1----:R-:W3:Y:S02]  /*22d10*/  LDL R4, [R1+0x10] ;  /* 0x0000100001047983 */ /* 0x002ee40000100800 */
[----:B---3--:R-:W-:Y:S01]  /*22d20*/  LOP3.LUT P0, RZ, R4, 0x1, RZ, 0xc0, !PT ;  /* 0x0000000104ff7812 */ /* 0x008fe2000780c0ff */
[----:B------:R-:W-:-:S04]  /*22d30*/  IMAD.MOV.U32 R4, RZ, RZ, 0x8000 ;  /* 0x00008000ff047424 */ /* 0x000fc800078e00ff */
[----:B------:R3:W-:Y:S08]  /*22d40*/  SYNCS.ARRIVE.TRANS64 RZ, [R6+URZ+0x28890], R4 ;  /* 0x0288900406ff79a7 */ /* 0x0007f0000800003f */
[----:B------:R-:W-:Y:S05]  /*22d50*/  @!P0 BRA `(.L_x_8041) ;  /* 0x0000000000048947 */ /* 0x000fea0003800000 */
[----:B------:R-:W-:Y:S01]  /*22d60*/  BPT.TRAP 0x1 ;  /* 0x000000040000795c */ /* 0x000fe20000300000 */
.L_x_8041:
[----:B------:R-:W-:Y:S05]  /*22d70*/  BSYNC B2 ;  /* 0x0000000000027941 */ /* 0x000fea0003800000 */
.L_x_8040:
        /* <DEDUP_REMOVED lines=14> */
.L_x_8042:
        /* <DEDUP_REMOVED lines=16> */
.L_x_8043:
        /* <DEDUP_REMOVED lines=13> */
.L_x_8282:
[----:B------:R-:W-:Y:S05]  /*23030*/  BSYNC B2 ;  /* 0x0000000000027941 */ /* 0x000fea0003800000 */
.L_x_8044:
[----:B------:R-:W-:Y:S01]  /*23040*/  BSSY B2, `(.L_x_8046) ;  /* 0x000000a000027945 */ /* 0x000fe20003800000 */
[----:B------:R-:W-:Y:S02]  /*23050*/  IMAD.MOV.U32 R12, RZ, RZ, 0x0 ;  /* 0x00000000ff0c7424 */ /* 0x000fe400078e00ff */
[----:B------:R-:W-:Y:S01]  /*23060*/  IMAD.MOV.U32 R13, RZ, RZ, 0x12f00000 ;  /* 0x12f00000ff0d7424 */ /* 0x000fe200078e00ff */
[----:B------:R-:W-:Y:S06]  /*23070*/  @P4 BRA `(.L_x_8047) ;  /* 0x0000000000184947 */ /* 0x000fec0003800000 */
[----:B------:R-:W3:Y:S02]  /*23080*/  LDL R4, [R1+0x10] ;  /* 0x0000100001047983 */ /* 0x000ee40000100800 */
[----:B---3--:R-:W-:Y:S01]  /*23090*/  LOP3.LUT P0, RZ, R4, 0x1, RZ, 0xc0, !PT ;  /* 0x0000000104ff7812 */ /* 0x008fe2000780c0ff */
[----:B------:R-:W-:-:S04]  /*230a0*/  IMAD.MOV.U32 R4, RZ, RZ, 0x8000 ;  /* 0x00008000ff047424 */ /* 0x000fc800078e00ff */
[----:B------:R1:W-:Y:S08]  /*230b0*/  SYNCS.ARRIVE.TRANS64 RZ, [R6+URZ+0x288b0], R4 ;  /* 0x0288b00406ff79a7 */ /* 0x0003f0000800003f */
[----:B------:R-:W-:Y:S05]  /*230c0*/  @!P0 BRA `(.L_x_8047) ;  /* 0x0000000000048947 */ /* 0x000fea0003800000 */
[----:B------:R-:W-:Y:S01]  /*230d0*/  BPT.TRAP 0x1 ;  /* 0x000000040000795c */ /* 0x000fe20000300000 */
.L_x_8047:
[----:B------:R-:W-:Y:S05]  /*230e0*/  BSYNC B2 ;  /* 0x0000000000027941 */ /* 0x000fea0003800000 */
.L_x_8046:
[----:B------:R-:W-:Y:S01]  /*230f0*/  R2UR UR10, R14 ;  /* 0x000000000e0a72ca */ /* 0x000fe200000e0000 */
[----:B------:R-:W-:Y:S01]  /*23100*/  IMAD R7, R11, 0x2, R18 ;  /* 0x000000020b077824 */ /* 0x000fe200078e0212 */
[----:B------:R-:W-:Y:S01]  /*23110*/  R2UR UR6, R12 ;  /* 0x000000000c0672ca */ /* 0x000fe200000e0000 */
[----:B------:R-:W-:Y:S01]  /*23120*/  UIADD3 UR4, UP0, UR38, 0x670, URZ ;  /* 0x0000067026047890 */ /* 0x000fe2000ff1e03f */
[----:B------:R-:W-:Y:S01]  /*23130*/  R2UR UR7, R13 ;  /* 0x000000000d0772ca */ /* 0x000fe200000e0000 */
[----:B012---:R-:W-:Y:S01]  /*23140*/  VIADD R6, R6, 0x288b0 ;  /* 0x000288b006067836 */ /* 0x007fe20000000000 */
[----:B------:R-:W-:Y:S01]  /*23150*/  PLOP3.LUT P0, PT, PT, PT, PT, 0x80, 0x0 ;  /* 0x000000000000781c */ /* 0x000fe20003f0f070 */
[----:B------:R-:W-:Y:S01]  /*23160*/  VIADD R4, R7, 0x400 ;  /* 0x0000040007047836 */ /* 0x000fe20000000000 */
[----:B------:R-:W-:-:S12]  /*23170*/  UIADD3.X UR5, URZ, UR39, URZ, UP0, !UPT ;  /* 0x000000273f057290 */ /* 0x000fd800087fe43f */
.L_x_8048:
        /* <DEDUP_REMOVED lines=15> */
.L_x_8049:
        /* <DEDUP_REMOVED lines=10> */
.L_x_8037:
[----:B------:R-:W-:Y:S05]  /*23310*/  BSYNC B1 ;  /* 0x0000000000017941 */ /* 0x000fea0003800000 */
.L_x_8036:
[----:B------:R-:W1:Y:S04]  /*23320*/  LDL.LU R9, [R1+0x1c] ;  /* 0x00001c0001097983 */ /* 0x000e680000300800 */
[----:B------:R-:W2:Y:S01]  /*23330*/  LDL.LU R7, [R1+0x20] ;  /* 0x0000200001077983 */ /* 0x000ea20000300800 */
[----:B------:R-:W-:Y:S01]  /*23340*/  PLOP3.LUT P5, PT, PT, PT, PT, 0x8, 0x0 ;  /* 0x000000000000781c */ /* 0x000fe20003fae170 */
[----:B-1----:R-:W-:Y:S02]  /*23350*/  VIADD R4, R9, 0x1 ;  /* 0x0000000109047836 */ /* 0x002fe40000000000 */
        /* <DEDUP_REMOVED lines=9> */
.L_x_8064:
        /* <DEDUP_REMOVED lines=13> */
.L_x_8283:
[----:B------:R-:W-:Y:S05]  /*234c0*/  BSYNC B2 ;  /* 0x0000000000027941 */ /* 0x000fea0003800000 */
.L_x_8052:
        /* <DEDUP_REMOVED lines=8> */
.L_x_8055:
[----:B------:R-:W-:Y:S05]  /*23550*/  BSYNC B2 ;  /* 0x0000000000027941 */ /* 0x000fea0003800000 */
.L_x_8054:
        /* <DEDUP_REMOVED lines=12> */
.L_x_8056:
        /* <DEDUP_REMOVED lines=16> */
.L_x_8057:
        /* <DEDUP_REMOVED lines=13> */
.L_x_8284:
[----:B------:R-:W-:Y:S05]  /*237f0*/  BSYNC B2 ;  /* 0x0000000000027941 */ /* 0x000fea0003800000 */
.L_x_8058:
        /* <DEDUP_REMOVED lines=10> */
.L_x_8061:
[----:B------:R-:W-:Y:S05]  /*238a0*/  BSYNC B2 ;  /* 0x0000000000027941 */ /* 0x000fea0003800000 */
.L_x_8060:
        /* <DEDUP_REMOVED lines=8> */
.L_x_8062:
        /* <DEDUP_REMOVED lines=15> */
.L_x_8063:
        /* <DEDUP_REMOVED lines=10> */
.L_x_8051:
[----:B------:R-:W-:Y:S05]  /*23ac0*/  BSYNC B1 ;  /* 0x0000000000017941 */ /* 0x000fea0003800000 */
.L_x_8050:
        /* <DEDUP_REMOVED lines=12> */
.L_x_8030:
[----:B------:R-:W-:Y:S05]  /*23b90*/  BSYNC B0 ;  /* 0x0000000000007941 */ /* 0x000fea0003800000 */
.L_x_8029:
        /* <DEDUP_REMOVED lines=26> */
.L_x_8067:
[----:B------:R-:W-:-:S13]  /*23d40*/  ISETP.NE.AND P2, PT, R3, 0x1, PT ;  /* 0x000000010300780c */ /* 0x000fda0003f45270 */
[----:B------:R-:W1:Y:S02]  /*23d50*/  @P2 LDC.64 R4, c[0x0][0x9e8] ;  /* 0x00027a00ff042b82 */ /* 0x000e640000000a00 */
[----:B-1----:R-:W-:-:S05]  /*23d60*/  @P2 IMAD.HI.U32 R4, R6, R4, RZ ;  /* 0x0000000406042227 */ /* 0x002fca00078e00ff */
[----:B------:R-:W-:-:S07]  /*23d70*/  @P2 SHF.R.U32.HI R6, RZ, R5, R4 ;  /* 0x00000005ff062219 */ /* 0x000fce0000011604 */
.L_x_8068:
[----:B------:R-:W-:Y:S05]  /*23d80*/  BSYNC B0 ;  /* 0x0000000000007941 */ /* 0x000fea0003800000 */
.L_x_8066:
[----:B------:R-:W-:-:S05]  /*23d90*/  IMAD R6, R6, R3, R3 ;  /* 0x0000000306067224 */ /* 0x000fca00078e0203 */
[----:B------:R-:W-:-:S07]  /*23da0*/  VIMNMX R2, R2, R6, PT ;  /* 0x0000000602027248 */ /* 0x000fce0003fe0100 */
.L_x_8065:
        /* <DEDUP_REMOVED lines=26> */
.L_x_8071:
[----:B------:R-:W-:-:S13]  /*23f50*/  ISETP.NE.AND P0, PT, R3, 0x1, PT ;  /* 0x000000010300780c */ /* 0x000fda0003f05270 */
[----:B------:R-:W1:Y:S02]  /*23f60*/  @P0 LDC.64 R4, c[0x0][0x9e8] ;  /* 0x00027a00ff040b82 */ /* 0x000e640000000a00 */
[----:B-1----:R-:W-:-:S05]  /*23f70*/  @P0 IMAD.HI.U32 R4, R2, R4, RZ ;  /* 0x0000000402040227 */ /* 0x002fca00078e00ff */
[----:B------:R-:W-:-:S07]  /*23f80*/  @P0 SHF.R.U32.HI R2, RZ, R5, R4 ;  /* 0x00000005ff020219 */ /* 0x000fce0000011604 */
.L_x_8072:
[----:B------:R-:W-:Y:S05]  /*23f90*/  BSYNC B0 ;  /* 0x0000000000007941 */ /* 0x000fea0003800000 */
.L_x_8070:
[----:B------:R-:W-:-:S05]  /*23fa0*/  IMAD R2, R2, R3, RZ ;  /* 0x0000000302027224 */ /* 0x000fca00078e02ff */
[----:B------:R-:W-:-:S07]  /*23fb0*/  VIMNMX R0, R0, R2, !PT ;  /* 0x0000000200007248 */ /* 0x000fce0007fe0100 */
.L_x_8069:
        /* <DEDUP_REMOVED lines=39> */
.L_x_8074:
[----:B------:R-:W-:Y:S05]  /*24230*/  BSYNC B0 ;  /* 0x0000000000007941 */ /* 0x000fea0003800000 */
.L_x_8073:
        /* <DEDUP_REMOVED lines=14> */
[----:B------:R-:W-:Y:S02]  /*24320*/  VOTEU.ANY UR4, UPT, PT ;  /* 0x0000000000047886 */ /* 0x000fe400038e0100 */
[----:B------:R-:W2:Y:S08]  /*24330*/  FLO.U32 R0, UR4 ;  /* 0x0000000400007d00 */ /* 0x000eb000080e0000 */
[----:B------:R-:W3:Y:S01]  /*24340*/  POPC R5, UR4 ;  /* 0x0000000400057d09 */ /* 0x000ee20008000000 */
[----:B--2---:R-:W-:-:S02]  /*24350*/  ISETP.EQ.U32.AND P0, PT, R0, R3, PT ;  /* 0x000000030000720c */ /* 0x004fc40003f02070 */
[----:B------:R-:W3:Y:S11]  /*24360*/  LDC.64 R2, c[0x0][0xc60] ;  /* 0x00031800ff027b82 */ /* 0x000ef60000000a00 */
[----:B---3--:R-:W2:Y:S01]  /*24370*/  @P0 ATOMG.E.ADD.STRONG.GPU PT, R3, desc[UR42][R2.64], R5 ;  /* 0x00000005020309a8 */ /* 0x008ea200081ee1ea */
[----:B------:R-:W3:Y:S02]  /*24380*/  S2R R4, SR_LTMASK ;  /* 0x0000000000047919 */ /* 0x000ee40000003900 */
[----:B---3--:R-:W-:-:S04]  /*24390*/  LOP3.LUT R4, R4, UR4, RZ, 0xc0, !PT ;  /* 0x0000000404047c12 */ /* 0x008fc8000f8ec0ff */
[----:B------:R-:W3:Y:S01]  /*243a0*/  POPC R7, R4 ;  /* 0x0000000400077309 */ /* 0x000ee20000000000 */
[----:B--2---:R-:W3:Y:S02]  /*243b0*/  SHFL.IDX PT, R0, R3, R0, 0x1f ;  /* 0x00001f0003007589 */ /* 0x004ee400000e0000 */
[----:B---3--:R-:W-:-:S05]  /*243c0*/  IADD3 R0, R0, UR36, R7 ;  /* 0x0000002400007c10 */ /* 0x008fca000fffe007 */
[----:B------:R2:W-:Y:S01]  /*243d0*/  STL [R1], R0 ;  /* 0x0000000001007387 */ /* 0x0005e20000100800 */
[----:B------:R-:W-:Y:S05]  /*243e0*/  BRA `(.L_x_8077) ;  /* 0x0000003800f87947 */ /* 0x000fea0003800000 */
.L_x_8076:
        /* <DEDUP_REMOVED lines=20> */
.L_x_8079:
[----:B------:R-:W-:Y:S05]  /*24530*/  BSYNC B6 ;  /* 0x0000000000067941 */ /* 0x000fea0003800000 */
.L_x_8078:
        /* <DEDUP_REMOVED lines=20> */
.L_x_8082:
        /* <DEDUP_REMOVED lines=15> */
.L_x_8081:
[----:B------:R-:W-:Y:S05]  /*24770*/  BSYNC B6 ;  /* 0x0000000000067941 */ /* 0x000fea0003800000 */
.L_x_8080:
[----:B------:R-:W2:Y:S01]  /*24780*/  LDL R0, [R1+0xc] ;  /* 0x00000c0001007983 */ /* 0x000ea20000100800 */
[----:B------:R-:W-:Y:S02]  /*24790*/  ULDC.64 UR4, c[0x0][0x9f8] ;  /* 0x00027e0000047ab9 */ /* 0x000fe40000000a00 */
[----:B------:R-:W-:Y:S01]  /*247a0*/  ISETP.NE.U32.AND P0, PT, RZ, UR4, PT ;  /* 0x00000004ff007c0c */ /* 0x000fe2000bf05070 */
[----:B-1----:R-:W3:Y:S03]  /*247b0*/  LDL R17, [R1+0x3c] ;  /* 0x00003c0001117983 */ /* 0x002ee60000100800 */
        /* <DEDUP_REMOVED lines=20> */
.L_x_8287:
[----:B--2---:R-:W2:Y:S01]  /*24900*/  LDL.LU R4, [R1+0x10] ;  /* 0x0000100001047983 */ /* 0x004ea20000300800 */
[----:B------:R-:W-:Y:S02]  /*24910*/  PLOP3.LUT P1, PT, PT, PT, PT, 0x8, 0x0 ;  /* 0x000000000000781c */ /* 0x000fe40003f2e170 */
[----:B---3--:R-:W-:Y:S01]  /*24920*/  ISETP.NE.AND P0, PT, R14, RZ, PT ;  /* 0x000000ff0e00720c */ /* 0x008fe20003f05270 */
        /* <DEDUP_REMOVED lines=8> */
.L_x_8290:
[----:B------:R-:W-:Y:S05]  /*249b0*/  @!P6 BRA `(.L_x_8084) ;  /* 0x000000040008e947 */ /* 0x000fea0003800000 */
[----:B------:R-:W-:-:S04]  /*249c0*/  ISETP.NE.U32.AND P0, PT, R2, RZ, PT ;  /* 0x000000ff0200720c */ /* 0x000fc80003f05070 */
[----:B------:R-:W-:-:S13]  /*249d0*/  ISETP.NE.AND.EX P0, PT, R3, RZ, PT, P0 ;  /* 0x000000ff0300720c */ /* 0x000fda0003f05300 */
[----:B------:R-:W-:Y:S05]  /*249e0*/  @!P0 BRA `(.L_x_8086) ;  /* 0x0000000000508947 */ /* 0x000fea0003800000 */
[----:B------:R-:W2:Y:S01]  /*249f0*/  LDC R6, c[0x0][0x43c] ;  /* 0x00010f00ff067b82 */ /* 0x000ea20000000800 */
[----:B------:R-:W-:Y:S01]  /*24a00*/  IMAD.MOV.U32 R9, RZ, RZ, R0 ;  /* 0x000000ffff097224 */ /* 0x000fe200078e0000 */
[----:B------:R-:W-:-:S03]  /*24a10*/  ULDC.64 UR4, c[0x0][0x428] ;  /* 0x00010a0000047ab9 */ /* 0x000fc60000000a00 */
[----:B---3--:R-:W-:Y:S01]  /*24a20*/  IMAD.MOV.U32 R0, RZ, RZ, R9 ;  /* 0x000000ffff007224 */ /* 0x008fe200078e0009 */
        /* <DEDUP_REMOVED lines=16> */
.L_x_8086:
[----:B--2---:R-:W2:Y:S01]  /*24b30*/  LDL R2, [R1+0x14] ;  /* 0x0000140001027983 */ /* 0x004ea20000100800 */
[----:B---3--:R-:W-:Y:S01]  /*24b40*/  IMAD R0, R19, 0x8, R18 ;  /* 0x0000000813007824 */ /* 0x008fe200078e0212 */
[----:B--2---:R-:W-:-:S04]  /*24b50*/  SHF.L.U32 R2, R2, 0x1f, RZ ;  /* 0x0000001f02027819 */ /* 0x004fc800000006ff */
[----:B------:R-:W2:Y:S02]  /*24b60*/  SYNCS.PHASECHK.TRANS64.TRYWAIT P0, [R0+URZ+0x28840], R2 ;  /* 0x02884002000075a7 */ /* 0x000ea4000800017f */
[----:B--2---:R-:W-:Y:S05]  /*24b70*/  @!P0 BRA `(.L_x_8087) ;  /* 0x0000007000148947 */ /* 0x004fea0003800000 */
.L_x_8291:
[----:B------:R3:W5:Y:S01]  /*24b80*/  LDL R3, [R1+0x10] ;  /* 0x0000100001037983 */ /* 0x0007620000100800 */
[----:B------:R-:W4:Y:S02]  /*24b90*/  S2R R4, SR_TID.X ;  /* 0x0000000000047919 */ /* 0x000f240000002100 */
[----:B----4-:R-:W-:-:S04]  /*24ba0*/  LOP3.LUT R4, R4, 0x7f, RZ, 0xc0, !PT ;  /* 0x0000007f04047812 */ /* 0x010fc800078ec0ff */
[----:B------:R-:W-:-:S13]  /*24bb0*/  ISETP.NE.AND P0, PT, R4, RZ, PT ;  /* 0x000000ff0400720c */ /* 0x000fda0003f05270 */
[----:B---3--:R-:W-:Y:S05]  /*24bc0*/  @P0 BRA `(.L_x_8088) ;  /* 0x0000000000140947 */ /* 0x008fea0003800000 */
[----:B-----5:R-:W-:Y:S01]  /*24bd0*/  LOP3.LUT P1, RZ, R3, 0x1, RZ, 0xc0, !PT ;  /* 0x0000000103ff7812 */ /* 0x020fe2000782c0ff */
[----:B--2---:R-:W-:-:S04]  /*24be0*/  IMAD.MOV.U32 R2, RZ, RZ, 0x8000 ;  /* 0x00008000ff027424 */ /* 0x004fc800078e00ff */
[----:B------:R3:W-:Y:S08]  /*24bf0*/  SYNCS.ARRIVE.TRANS64 RZ, [R0+URZ+0x28830], R2 ;  /* 0x0288300200ff79a7 */ /* 0x0007f0000800003f */
[----:B------:R-:W-:Y:S05]  /*24c00*/  @!P1 BRA `(.L_x_8088) ;  /* 0x0000000000049947 */ /* 0x000fea0003800000 */
[----:B------:R-:W-:Y:S01]  /*24c10*/  BPT.TRAP 0x1 ;  /* 0x000000040000795c */ /* 0x000fe20000300000 */
.L_x_8088:
[----:B------:R-:W4:Y:S04]  /*24c20*/  LDL R4, [R1+0x4] ;  /* 0x0000040001047983 */ /* 0x000f280000100800 */
[----:B--23--:R-:W2:Y:S01]  /*24c30*/  LDL R2, [R1+0x18] ;  /* 0x0000180001027983 */ /* 0x00cea20000100800 */
        /* <DEDUP_REMOVED lines=14> */
[----:B------:R3:W-:Y:S01]  /*24d20*/  STL [R1+0x10], R3 ;  /* 0x0000100301007387 */ /* 0x0007e20000100800 */
[----:B------:R-:W-:-:S03]  /*24d30*/  UIADD3 UR14, UR6, 0x1c400, URZ ;  /* 0x0001c400060e7890 */ /* 0x000fc6000fffe03f */
[----:B------:R-:W-:Y:S01]  /*24d40*/  UMOV UR6, 0x0 ;  /* 0x0000000000067882 */ /* 0x000fe20000000000 */
[----:B----4-:R-:W-:Y:S02]  /*24d50*/  R2UR UR11, R4 ;  /* 0x00000000040b72ca */ /* 0x010fe400000e0000 */
[----:B--2---:R-:W-:-:S13]  /*24d60*/  R2UR UR5, R2 ;  /* 0x00000000020572ca */ /* 0x004fda00000e0000 */
[----:B------:R-:W-:Y:S02]  /*24d70*/  ULEA UR11, UR11, UR5, 0x7 ;  /* 0x000000050b0b7291 */ /* 0x000fe4000f8e383f */
[----:B------:R-:W-:-:S09]  /*24d80*/  UIADD3.X UR5, URZ, UR39, URZ, UP0, !UPT ;  /* 0x000000273f057290 */ /* 0x000fd200087fe43f */
[----:B------:R2:W-:Y:S02]  /*24d90*/  UTMALDG.4D [UR8], [UR4], desc[UR6] ;  /* 0x00000608040075b4 */ /* 0x0005e40008019000 */
[----:B--2---:R-:W-:Y:S01]  /*24da0*/  UMOV UR8, UR14 ;  /* 0x0000000e00087c82 */ /* 0x004fe20008000000 */
[----:B------:R-:W-:Y:S02]  /*24db0*/  UMOV UR10, UR15 ;  /* 0x0000000f000a7c82 */ /* 0x000fe40008000000 */
[----:B------:R3:W-:Y:S02]  /*24dc0*/  UTMALDG.4D [UR8], [UR4], desc[UR6] ;  /* 0x00000608040075b4 */ /* 0x0007e40008019000 */
[----:B---3--:R-:W-:Y:S01]  /*24dd0*/  NOP ;  /* 0x0000000000007918 */ /* 0x008fe20000000000 */
.L_x_8084:
[----:B------:R-:W3:Y:S01]  /*24de0*/  LDL.LU R3, [R1+0x48] ;  /* 0x0000480001037983 */ /* 0x000ee20000300800 */
[----:B------:R-:W-:Y:S05]  /*24df0*/  WARPSYNC.ALL ;  /* 0x0000000000007948 */ /* 0x000fea0003800000 */
[----:B------:R-:W-:Y:S01]  /*24e00*/  ULDC.64 UR4, c[0x0][0x298] ;  /* 0x0000a60000047ab9 */ /* 0x000fe20000000a00 */
[----:B------:R-:W-:Y:S01]  /*24e10*/  BSSY B6, `(.L_x_8089) ;  /* 0x000001c000067945 */ /* 0x000fe20003800000 */
[----:B------:R-:W-:Y:S01]  /*24e20*/  BAR.SYNC.DEFER_BLOCKING 0x8, 0x180 ;  /* 0x0206000000007b1d */ /* 0x000fe20000010000 */
[----:B---3--:R-:W-:Y:S01]  /*24e30*/  SHF.R.S32.HI R0, RZ, 0x1f, R3 ;  /* 0x0000001fff007819 */ /* 0x008fe20000011403 */
        /* <DEDUP_REMOVED lines=25> */
.L_x_8090:
[----:B------:R-:W-:Y:S05]  /*24fd0*/  BSYNC B6 ;  /* 0x0000000000067941 */ /* 0x000fea0003800000 */
.L_x_8089:
        /* <DEDUP_REMOVED lines=9> */
[----:B------:R-:W0:Y:S02]  /*25070*/  S2R R8, SR_TID.X ;  /* 0x0000000000087919 */ /* 0x000e240000002100 */
[----:B0-----:R-:W-:Y:S02]  /*25080*/  IMAD.SHL.U32 R8, R8, 0x10, RZ ;  /* 0x0000001008087824 */ /* 0x001fe400078e00ff */
        /* <DEDUP_REMOVED lines=19> */
[----:B------:R-:W2:Y:S01]  /*251c0*/  S2R R8, SR_TID.X ;  /* 0x0000000000087919 */ /* 0x000ea20000002100 */
[----:B------:R-:W-:Y:S02]  /*251d0*/  IMAD.IADD R3, R3, 0x1, R0 ;  /* 0x0000000103037824 */ /* 0x000fe400078e0200 */
[----:B------:R-:W-:Y:S02]  /*251e0*/  IMAD.MOV.U32 R0, RZ, RZ, R4 ;  /* 0x000000ffff007224 */ /* 0x000fe400078e0004 */
        /* <DEDUP_REMOVED lines=16> */
[----:B------:R-:W-:Y:S01]  /*252f0*/  ULDC.64 UR4, c[0x0][0x280] ;  /* 0x0000a00000047ab9 */ /* 0x000fe20000000a00 */
[----:B------:R-:W-:Y:S02]  /*25300*/  LOP3.LUT R8, R8, 0x40, RZ, 0xfc, !PT ;  /* 0x0000004008087812 */ /* 0x000fe400078efcff */
[----:B------:R-:W-:Y:S01]  /*25310*/  IMAD.IADD R3, R3, 0x1, R4 ;  /* 0x0000000103037824 */ /* 0x000fe200078e0204 */
[----:B------:R-:W-:Y:S01]  /*25320*/  LEA R4, P0, R2, UR4, 0x1 ;  /* 0x0000000402047c11 */ /* 0x000fe2000f8008ff */
[----:B------:R-:W-:Y:S02]  /*25330*/  ULDC UR4, c[0x0][0x2b8] ;  /* 0x0000ae0000047ab9 */ /* 0x000fe40000000800 */
[----:B------:R-:W-:Y:S02]  /*25340*/  ISETP.GE.AND P1, PT, R8, UR4, PT ;  /* 0x0000000408007c0c */ /* 0x000fe4000bf26270 */
[----:B------:R0:W5:Y:S01]  /*25350*/  LDL R8, [R1+0x30] ;  /* 0x0000300001087983 */ /* 0x0001620000100800 */
[----:B------:R-:W1:Y:S01]  /*25360*/  S2R R9, SR_TID.X ;  /* 0x0000000000097919 */ /* 0x000e620000002100 */
[----:B------:R-:W2:Y:S01]  /*25370*/  S2R R10, SR_TID.X ;  /* 0x00000000000a7919 */ /* 0x000ea20000002100 */
[----:B------:R-:W-:Y:S01]  /*25380*/  LEA.HI.X R3, R2, UR5, R3, 0x1, P0 ;  /* 0x0000000502037c11 */ /* 0x000fe200080f0c03 */
[----:B-1----:R-:W-:-:S05]  /*25390*/  IMAD.SHL.U32 R9, R9, 0x8, RZ ;  /* 0x0000000809097824 */ /* 0x002fca00078e00ff */
[----:B------:R-:W-:Y:S02]  /*253a0*/  LOP3.LUT R9, R9, 0x38, RZ, 0xc0, !PT ;  /* 0x0000003809097812 */ /* 0x000fe400078ec0ff */
[----:B--2---:R-:W-:Y:S02]  /*253b0*/  LOP3.LUT R10, R10, 0x7f, RZ, 0xc0, !PT ;  /* 0x0000007f0a0a7812 */ /* 0x004fe400078ec0ff */
[----:B------:R-:W-:Y:S01]  /*253c0*/  ISETP.GE.AND P0, PT, R9, UR4, PT ;  /* 0x0000000409007c0c */ /* 0x000fe2000bf06270 */
[----:B------:R-:W-:Y:S01]  /*253d0*/  UMOV UR4, 0xffffffff ;  /* 0xffffffff00047882 */ /* 0x000fe20000000000 */
[----:B------:R-:W-:Y:S02]  /*253e0*/  SHF.R.U32.HI R10, RZ, 0x3, R10 ;  /* 0x00000003ff0a7819 */ /* 0x000fe4000001160a */
[----:B0-----:R-:W-:Y:S09]  /*253f0*/  BRA.DIV UR4, `(.L_x_8091) ;  /* 0x0000006a04087947 */ /* 0x001ff2000b800000 */
[----:B------:R-:W2:Y:S04]  /*25400*/  LDL.LU R6, [R1+0x38] ;  /* 0x0000380001067983 */ /* 0x000ea80000300800 */
[----:B------:R-:W3:Y:S01]  /*25410*/  LDL.LU R11, [R1+0x34] ;  /* 0x00003400010b7983 */ /* 0x000ee20000300800 */
[----:B--2---:R-:W-:-:S03]  /*25420*/  IMAD R2, R6, R7, RZ ;  /* 0x0000000706027224 */ /* 0x004fc600078e02ff */
[----:B------:R-:W0:Y:S01]  /*25430*/  SHFL.IDX PT, R7, R4, RZ, 0x181f ;  /* 0x00181fff04077589 */ /* 0x000e2200000e0000 */
[----:B---3--:R-:W-:-:S03]  /*25440*/  IMAD.IADD R0, R10, 0x1, R11 ;  /* 0x000000010a007824 */ /* 0x008fc600078e020b */
[----:B------:R-:W1:Y:S01]  /*25450*/  SHFL.IDX PT, R6, R3, RZ, 0x181f ;  /* 0x00181fff03067589 */ /* 0x000e6200000e0000 */
[C---:B------:R-:W-:Y:S01]  /*25460*/  VIADD R5, R0.reuse, 0x10 ;  /* 0x0000001000057836 */ /* 0x040fe20000000000 */
        /* <DEDUP_REMOVED lines=70> */
.L_x_8308:
        /* <DEDUP_REMOVED lines=11> */
.L_x_8093:
[----:B------:R-:W-:Y:S05]  /*25980*/  BSYNC B0 ;  /* 0x0000000000007941 */ /* 0x000fea0003800000 */
.L_x_8092:
[----:B------:R-:W-:Y:S01]  /*25990*/  NOP ;  /* 0x0000000000007918 */ /* 0x000fe20000000000 */
[----:B------:R-:W-:-:S13]  /*259a0*/  PLOP3.LUT P0, PT, PT, PT, PT, 0x80, 0x0 ;  /* 0x000000000000781c */ /* 0x000fda0003f0f070 */
.L_x_8094:
        /* <DEDUP_REMOVED lines=18> */
.L_x_8309:
[----:B------:R-:W-:Y:S05]  /*25ad0*/  BSYNC B0 ;  /* 0x0000000000007941 */ /* 0x000fea0003800000 */
.L_x_8095:
        /* <DEDUP_REMOVED lines=60> */
.L_x_8103:
[----:B------:R-:W-:Y:S01]  /*25ea0*/  IMAD R3, R7, 0x8, R18 ;  /* 0x0000000807037824 */ /* 0x000fe200078e0212 */
[----:B------:R-:W-:Y:S01]  /*25eb0*/  SHF.L.U32 R2, R9, 0x1f, RZ ;  /* 0x0000001f09027819 */ /* 0x000fe200000006ff */
[----:B------:R-:W-:Y:S03]  /*25ec0*/  BSSY B3, `(.L_x_8104) ;  /* 0x0000003000037945 */ /* 0x000fe60003800000 */
[----:B------:R-:W1:Y:S02]  /*25ed0*/  SYNCS.PHASECHK.TRANS64.TRYWAIT P0, [R3+URZ+0x28840], R2 ;  /* 0x02884002030075a7 */ /* 0x000e64000800017f */
[----:B-1----:R-:W-:Y:S05]  /*25ee0*/  @!P0 BRA `(.L_x_8105) ;  /* 0x0000006800108947 */ /* 0x002fea0003800000 */
.L_x_8310:
[----:B------:R-:W-:Y:S05]  /*25ef0*/  BSYNC B3 ;  /* 0x0000000000037941 */ /* 0x000fea0003800000 */
.L_x_8104:
        /* <DEDUP_REMOVED lines=11> */
.L_x_8107:
[----:B------:R-:W-:Y:S05]  /*25fb0*/  BSYNC B3 ;  /* 0x0000000000037941 */ /* 0x000fea0003800000 */
.L_x_8106:
        /* <DEDUP_REMOVED lines=12> */
.L_x_8108:
        /* <DEDUP_REMOVED lines=16> */
.L_x_8109:
        /* <DEDUP_REMOVED lines=16> */
.L_x_8311:
[----:B------:R-:W-:Y:S05]  /*26280*/  BSYNC B3 ;  /* 0x0000000000037941 */ /* 0x000fea0003800000 */
.L_x_8110:
        /* <DEDUP_REMOVED lines=10> */
.L_x_8112:
[----:B------:R-:W2:Y:S01]  /*26330*/  LDL R3, [R1+0x10] ;  /* 0x0000100001037983 */ /* 0x000ea20000100800 */
[----:B------:R-:W-:Y:S01]  /*26340*/  BSSY B3, `(.L_x_8113) ;  /* 0x0000004000037945 */ /* 0x000fe20003800000 */
[----:B--2---:R-:W-:-:S13]  /*26350*/  LOP3.LUT P0, RZ, R3, 0x8, RZ, 0xc0, !PT ;  /* 0x0000000803ff7812 */ /* 0x004fda000780c0ff */
[----:B------:R-:W-:Y:S05]  /*26360*/  @P0 BRA `(.L_x_8114) ;  /* 0x0000000000040947 */ /* 0x000fea0003800000 */
[----:B------:R-:W-:Y:S01]  /*26370*/  BPT.TRAP 0x1 ;  /* 0x000000040000795c */ /* 0x000fe20000300000 */
.L_x_8114:
[----:B------:R-:W-:Y:S05]  /*26380*/  BSYNC B3 ;  /* 0x0000000000037941 */ /* 0x000fea0003800000 */
.L_x_8113:
        /* <DEDUP_REMOVED lines=12> */
.L_x_8115:
        /* <DEDUP_REMOVED lines=15> */
.L_x_8116:
        /* <DEDUP_REMOVED lines=12> */
.L_x_8102:
[----:B------:R-:W-:Y:S05]  /*26600*/  BSYNC B1 ;  /* 0x0000000000017941 */ /* 0x000fea0003800000 */
.L_x_8101:
[----:B0-----:R-:W2:Y:S01]  /*26610*/  LDL.LU R0, [R1+0x3c] ;  /* 0x00003c0001007983 */ /* 0x001ea20000300800 */
[----:B------:R-:W-:-:S03]  /*26620*/  IMAD.MOV.U32 R19, RZ, RZ, R7 ;  /* 0x000000ffff137224 */ /* 0x000fc600078e0007 */
[----:B------:R0:W-:Y:S02]  /*26630*/  STL [R1+0x14], R9 ;  /* 0x0000140901007387 */ /* 0x0001e40000100800 */
[----:B0-2---:R-:W-:-:S07]  /*26640*/  VIADD R0, R0, 0xfffffffd ;  /* 0xfffffffd00007836 */ /* 0x005fce0000000000 */
.L_x_8100:
[----:B------:R-:W-:Y:S05]  /*26650*/  BSYNC B2 ;  /* 0x0000000000027941 */ /* 0x000fea0003800000 */
.L_x_8099:
[----:B------:R-:W-:-:S05]  /*26660*/  VIADD R10, R10, 0xfffffffe ;  /* 0xfffffffe0a0a7836 */ /* 0x000fca0000000000 */
[----:B------:R-:W-:-:S13]  /*26670*/  ISETP.NE.AND P0, PT, R10, R6, PT ;  /* 0x000000060a00720c */ /* 0x000fda0003f05270 */
[----:B------:R-:W-:Y:S05]  /*26680*/  @!P0 BRA `(.L_x_8098) ;  /* 0x0000001000e08947 */ /* 0x000fea0003800000 */
[----:B------:R-:W-:-:S07]  /*26690*/  IMAD.MOV.U32 R8, RZ, RZ, R17 ;  /* 0x000000ffff087224 */ /* 0x000fce00078e0011 */
.L_x_8149:
        /* <DEDUP_REMOVED lines=35> */
.L_x_8119:
[----:B------:R-:W-:Y:S01]  /*268d0*/  IMAD R3, R4, 0x8, R18 ;  /* 0x0000000804037824 */ /* 0x000fe200078e0212 */
[----:B------:R-:W-:Y:S01]  /*268e0*/  SHF.L.U32 R2, R5, 0x1f, RZ ;  /* 0x0000001f05027819 */ /* 0x000fe200000006ff */
[----:B------:R-:W-:Y:S03]  /*268f0*/  BSSY B2, `(.L_x_8120) ;  /* 0x0000003000027945 */ /* 0x000fe60003800000 */
[----:B------:R-:W1:Y:S02]  /*26900*/  SYNCS.PHASECHK.TRANS64.TRYWAIT P0, [R3+URZ+0x28840], R2 ;  /* 0x02884002030075a7 */ /* 0x000e64000800017f */
[----:B-1----:R-:W-:Y:S05]  /*26910*/  @!P0 BRA `(.L_x_8121) ;  /* 0x0000005c00ac8947 */ /* 0x002fea0003800000 */
.L_x_8312:
[----:B------:R-:W-:Y:S05]  /*26920*/  BSYNC B2 ;  /* 0x0000000000027941 */ /* 0x000fea0003800000 */
.L_x_8120:
        /* <DEDUP_REMOVED lines=11> */
.L_x_8123:
[----:B------:R-:W-:Y:S05]  /*269e0*/  BSYNC B2 ;  /* 0x0000000000027941 */ /* 0x000fea0003800000 */
.L_x_8122:
[----:B------:R-:W2:Y:S01]  /*269f0*/  LDL R7, [R1+0x18] ;  /* 0x0000180001077983 */ /* 0x000ea20000100800 */
[----:B------:R-:W-:Y:S01]  /*26a00*/  IMAD.MOV.U32 R10, RZ, RZ, RZ ;  /* 0x000000ffff0a7224 */ /* 0x000fe200078e00ff */
[----:B------:R-:W-:Y:S01]  /*26a10*/  UIADD3 UR4, UP0, UR38, 0x370, URZ ;  /* 0x0000037026047890 */ /* 0x000fe2000ff1e03f */
[----:B-1----:R-:W-:Y:S01]  /*26a20*/  IMAD R2, R4, 0x8000, R18 ;  /* 0x0000800004027824 */ /* 0x002fe200078e0212 */
        /* <DEDUP_REMOVED lines=8> */
.L_x_8124:
        /* <DEDUP_REMOVED lines=16> */
.L_x_8125:
        /* <DEDUP_REMOVED lines=16> */
.L_x_8313:
[----:B------:R-:W-:Y:S05]  /*26cb0*/  BSYNC B2 ;  /* 0x0000000000027941 */ /* 0x000fea0003800000 */
.L_x_8126:
        /* <DEDUP_REMOVED lines=10> */
.L_x_8128:
[----:B------:R-:W2:Y:S01]  /*26d60*/  LDL R3, [R1+0x10] ;  /* 0x0000100001037983 */ /* 0x000ea20000100800 */
[----:B------:R-:W-:Y:S01]  /*26d70*/  BSSY B2, `(.L_x_8129) ;  /* 0x0000004000027945 */ /* 0x000fe20003800000 */
[----:B--2---:R-:W-:-:S13]  /*26d80*/  LOP3.LUT P0, RZ, R3, 0x8, RZ, 0xc0, !PT ;  /* 0x0000000803ff7812 */ /* 0x004fda000780c0ff */
[----:B------:R-:W-:Y:S05]  /*26d90*/  @P0 BRA `(.L_x_8130) ;  /* 0x0000000000040947 */ /* 0x000fea0003800000 */
[----:B------:R-:W-:Y:S01]  /*26da0*/  BPT.TRAP 0x1 ;  /* 0x000000040000795c */ /* 0x000fe20000300000 */
.L_x_8130:
[----:B------:R-:W-:Y:S05]  /*26db0*/  BSYNC B2 ;  /* 0x0000000000027941 */ /* 0x000fea0003800000 */
.L_x_8129:
        /* <DEDUP_REMOVED lines=12> */
.L_x_8131:
        /* <DEDUP_REMOVED lines=15> */
.L_x_8132:
        /* <DEDUP_REMOVED lines=12> */
.L_x_8118:
[----:B------:R-:W-:Y:S05]  /*27030*/  BSYNC B1 ;  /* 0x0000000000017941 */ /* 0x000fea0003800000 */
.L_x_8117:
        /* <DEDUP_REMOVED lines=35> */
.L_x_8135:
[----:B------:R-:W-:Y:S01]  /*27270*/  IMAD R2, R19, 0x8, R18 ;  /* 0x0000000813027824 */ /* 0x000fe200078e0212 */
[----:B------:R-:W-:Y:S01]  /*27280*/  SHF.L.U32 R3, R10, 0x1f, RZ ;  /* 0x0000001f0a037819 */ /* 0x000fe200000006ff */
[----:B------:R-:W-:Y:S03]  /*27290*/  BSSY B2, `(.L_x_8136) ;  /* 0x0000003000027945 */ /* 0x000fe60003800000 */
[----:B------:R-:W2:Y:S02]  /*272a0*/  SYNCS.PHASECHK.TRANS64.TRYWAIT P0, [R2+URZ+0x28840], R3 ;  /* 0x02884003020075a7 */ /* 0x000ea4000800017f */
[----:B--2---:R-:W-:Y:S05]  /*272b0*/  @!P0 BRA `(.L_x_8137) ;  /* 0x00000054006c8947 */ /* 0x004fea0003800000 */
.L_x_8314:
[----:B------:R-:W-:Y:S05]  /*272c0*/  BSYNC B2 ;  /* 0x0000000000027941 */ /* 0x000fea0003800000 */
.L_x_8136:
        /* <DEDUP_REMOVED lines=11> */
.L_x_8139:
[----:B------:R-:W-:Y:S05]  /*27380*/  BSYNC B2 ;  /* 0x0000000000027941 */ /* 0x000fea0003800000 */
.L_x_8138:
[----:B--2---:R-:W2:Y:S01]  /*27390*/  LDL R3, [R1+0x18] ;  /* 0x0000180001037983 */ /* 0x004ea20000100800 */
[----:B------:R-:W-:Y:S01]  /*273a0*/  IMAD.MOV.U32 R11, RZ, RZ, RZ ;  /* 0x000000ffff0b7224 */ /* 0x000fe200078e00ff */
[----:B------:R-:W-:Y:S01]  /*273b0*/  UIADD3 UR4, UP0, UR38, 0x370, URZ ;  /* 0x0000037026047890 */ /* 0x000fe2000ff1e03f */
[----:B0-----:R-:W-:Y:S01]  /*273c0*/  IMAD R10, R19, 0x8000, R18 ;  /* 0x00008000130a7824 */ /* 0x001fe200078e0212 */
        /* <DEDUP_REMOVED lines=8> */
.L_x_8140:
        /* <DEDUP_REMOVED lines=16> */
.L_x_8141:
        /* <DEDUP_REMOVED lines=15> */
.L_x_8315:
[----:B------:R-:W-:Y:S05]  /*27640*/  BSYNC B2 ;  /* 0x0000000000027941 */ /* 0x000fea0003800000 */
.L_x_8142:
        /* <DEDUP_REMOVED lines=10> */
.L_x_8144:
[----:B------:R-:W2:Y:S01]  /*276f0*/  LDL R3, [R1+0x10] ;  /* 0x0000100001037983 */ /* 0x000ea20000100800 */
[----:B------:R-:W-:Y:S01]  /*27700*/  BSSY B2, `(.L_x_8145) ;  /* 0x0000004000027945 */ /* 0x000fe20003800000 */
[----:B--2---:R-:W-:-:S13]  /*27710*/  LOP3.LUT P0, RZ, R3, 0x8, RZ, 0xc0, !PT ;  /* 0x0000000803ff7812 */ /* 0x004fda000780c0ff */
[----:B------:R-:W-:Y:S05]  /*27720*/  @P0 BRA `(.L_x_8146) ;  /* 0x0000000000040947 */ /* 0x000fea0003800000 */
[----:B------:R-:W-:Y:S01]  /*27730*/  BPT.TRAP 0x1 ;  /* 0x000000040000795c */ /* 0x000fe20000300000 */
.L_x_8146:
[----:B------:R-:W-:Y:S05]  /*27740*/  BSYNC B2 ;  /* 0x0000000000027941 */ /* 0x000fea0003800000 */
.L_x_8145:
        /* <DEDUP_REMOVED lines=12> */
.L_x_8147:
        /* <DEDUP_REMOVED lines=15> */
.L_x_8148:
        /* <DEDUP_REMOVED lines=12> */
.L_x_8134:
[----:B------:R-:W-:Y:S05]  /*279c0*/  BSYNC B1 ;  /* 0x0000000000017941 */ /* 0x000fea0003800000 */
.L_x_8133:
[----:B------:R-:W2:Y:S01]  /*279d0*/  LDL R2, [R1+0x2c] ;  /* 0x00002c0001027983 */ /* 0x000ea20000100800 */
[----:B------:R-:W-:Y:S01]  /*279e0*/  VIADD R0, R0, 0xfffffffe ;  /* 0xfffffffe00007836 */ /* 0x000fe20000000000 */
[----:B--2---:R-:W-:-:S13]  /*279f0*/  ISETP.GT.AND P0, PT, R6, R2, PT ;  /* 0x000000020600720c */ /* 0x004fda0003f04270 */
[----:B------:R-:W-:Y:S05]  /*27a00*/  @P0 BRA `(.L_x_8149) ;  /* 0xffffffec00240947 */ /* 0x000fea000383ffff */
.L_x_8098:
[----:B------:R-:W-:Y:S05]  /*27a10*/  BSYNC B0 ;  /* 0x0000000000007941 */ /* 0x000fea0003800000 */
.L_x_8097:
        /* <DEDUP_REMOVED lines=8> */
[----:B------:R-:W3:Y:S02]  /*27aa0*/  FLO.U32 R0, UR4 ;  /* 0x0000000400007d00 */ /* 0x000ee400080e0000 */
        /* <DEDUP_REMOVED lines=9> */
.L_x_8151:
[----:B------:R-:W-:Y:S05]  /*27b40*/  BSYNC B0 ;  /* 0x0000000000007941 */ /* 0x000fea0003800000 */
.L_x_8150:
        /* <DEDUP_REMOVED lines=10> */
.L_x_8316:
[----:B------:R-:W-:Y:S05]  /*27bf0*/  BSYNC B1 ;  /* 0x0000000000017941 */ /* 0x000fea0003800000 */
.L_x_8154:
        /* <DEDUP_REMOVED lines=10> */
.L_x_8156:
[----:B------:R-:W2:Y:S01]  /*27ca0*/  LDL R2, [R1+0x10] ;  /* 0x0000100001027983 */ /* 0x000ea20000100800 */
[----:B------:R-:W-:Y:S01]  /*27cb0*/  BSSY B1, `(.L_x_8157) ;  /* 0x0000004000017945 */ /* 0x000fe20003800000 */
[----:B--2---:R-:W-:-:S13]  /*27cc0*/  LOP3.LUT P0, RZ, R2, 0x8, RZ, 0xc0, !PT ;  /* 0x0000000802ff7812 */ /* 0x004fda000780c0ff */
[----:B------:R-:W-:Y:S05]  /*27cd0*/  @P0 BRA `(.L_x_8158) ;  /* 0x0000000000040947 */ /* 0x000fea0003800000 */
[----:B------:R-:W-:Y:S01]  /*27ce0*/  BPT.TRAP 0x1 ;  /* 0x000000040000795c */ /* 0x000fe20000300000 */
.L_x_8158:
[----:B------:R-:W-:Y:S05]  /*27cf0*/  BSYNC B1 ;  /* 0x0000000000017941 */ /* 0x000fea0003800000 */
.L_x_8157:
        /* <DEDUP_REMOVED lines=12> */
.L_x_8159:
        /* <DEDUP_REMOVED lines=15> */
.L_x_8160:
        /* <DEDUP_REMOVED lines=10> */
.L_x_8153:
[----:B------:R-:W-:Y:S05]  /*27f50*/  BSYNC B0 ;  /* 0x0000000000007941 */ /* 0x000fea0003800000 */
.L_x_8152:
[----:B------:R-:W3:Y:S01]  /*27f60*/  LDL.LU R4, [R1+0x14] ;  /* 0x0000140001047983 */ /* 0x000ee20000300800 */
[----:B------:R-:W-:-:S05]  /*27f70*/  VIADD R19, R19, 0x1 ;  /* 0x0000000113137836 */ /* 0x000fca0000000000 */
[----:B------:R-:W-:-:S04]  /*27f80*/  ISETP.NE.AND P0, PT, R19, 0x2, PT ;  /* 0x000000021300780c */ /* 0x000fc80003f05270 */
[----:B------:R-:W-:Y:S02]  /*27f90*/  SEL R0, RZ, 0x1, P0 ;  /* 0x00000001ff007807 */ /* 0x000fe40000000000 */
[----:B------:R-:W-:Y:S02]  /*27fa0*/  SEL R19, R19, RZ, P0 ;  /* 0x000000ff13137207 */ /* 0x000fe40000000000 */
[----:B---3--:R-:W-:-:S05]  /*27fb0*/  LOP3.LUT R4, R4, R0, RZ, 0x3c, !PT ;  /* 0x0000000004047212 */ /* 0x008fca00078e3cff */
[----:B------:R3:W-:Y:S02]  /*27fc0*/  STL [R1+0x14], R4 ;  /* 0x0000140401007387 */ /* 0x0007e40000100800 */
.L_x_8077:
[----:B------:R-:W-:Y:S05]  /*27fd0*/  BSYNC B7 ;  /* 0x0000000000077941 */ /* 0x000fea0003800000 */
.L_x_8075:
        /* <DEDUP_REMOVED lines=9> */
[----:B-1-3--:R-:W0:Y:S04]  /*28070*/  LDS.128 R4, [R18+0x288d0] ;  /* 0x0288d00012047984 */ /* 0x00ae280000000c00 */
[----:B0-----:R0:W-:Y:S04]  /*28080*/  STL.64 [R1], R4 ;  /* 0x0000000401007387 */ /* 0x0011e80000100a00 */
[----:B------:R0:W-:Y:S01]  /*28090*/  STL.64 [R1+0x8], R6 ;  /* 0x0000080601007387 */ /* 0x0001e20000100a00 */
[----:B------:R-:W-:Y:S06]  /*280a0*/  BAR.ARV 0x4, 0x180 ;  /* 0x0106000000007b1d */ /* 0x000fec0000002000 */
[----:B------:R-:W-:Y:S05]  /*280b0*/  BRA `(.L_x_8162) ;  /* 0x0000001000307947 */ /* 0x000fea0003800000 */
.L_x_8161:
[----:B------:R-:W4:Y:S01]  /*280c0*/  LDL R16, [R1+0x28] ;  /* 0x0000280001107983 */ /* 0x000f220000100800 */
[----:B------:R-:W-:Y:S01]  /*280d0*/  UMOV UR4, 0xffffffff ;  /* 0xffffffff00047882 */ /* 0x000fe20000000000 */
[----:B----4-:R-:W-:Y:S02]  /*280e0*/  ISETP.NE.AND P5, PT, R16, 0x1f, PT ;  /* 0x0000001f1000780c */ /* 0x010fe40003fa5270 */
[----:B------:R-:W-:Y:S11]  /*280f0*/  BRA.DIV UR4, `(.L_x_8163) ;  /* 0x0000004a04187947 */ /* 0x000ff6000b800000 */
[----:B--2---:R-:W2:Y:S01]  /*28100*/  LDL R3, [R1+0xc] ;  /* 0x00000c0001037983 */ /* 0x004ea20000100800 */
[----:B------:R-:W-:-:S03]  /*28110*/  ULDC UR4, c[0x0][0xc3c] ;  /* 0x00030f0000047ab9 */ /* 0x000fc60000000800 */
[----:B------:R-:W4:Y:S01]  /*28120*/  LDL.LU R2, [R1] ;  /* 0x0000000001027983 */ /* 0x000f220000300800 */
[----:B------:R-:W-:Y:S01]  /*28130*/  LOP3.LUT P4, RZ, R10, 0x1, RZ, 0xc0, !PT ;  /* 0x000000010aff7812 */ /* 0x000fe2000788c0ff */
[----:B--2---:R-:W-:Y:S02]  /*28140*/  IMAD.IADD R0, R3, 0x1, R16 ;  /* 0x0000000103007824 */ /* 0x004fe400078e0210 */
[----:B----4-:R-:W-:-:S03]  /*28150*/  IMAD.MOV.U32 R10, RZ, RZ, R2 ;  /* 0x000000ffff0a7224 */ /* 0x010fc600078e0002 */
[----:B------:R-:W-:-:S13]  /*28160*/  ISETP.GE.OR P0, PT, R0, UR4, !P5 ;  /* 0x0000000400007c0c */ /* 0x000fda000ef06670 */
[----:B------:R-:W0:Y:S08]  /*28170*/  @!P0 LDC.64 R2, c[0x0][0xc80] ;  /* 0x00032000ff028b82 */ /* 0x000e300000000a00 */
[----:B-1----:R-:W1:Y:S01]  /*28180*/  @!P0 LDC.64 R6, c[0x0][0xc78] ;  /* 0x00031e00ff068b82 */ /* 0x002e620000000a00 */
[----:B0-----:R-:W-:-:S05]  /*28190*/  @!P0 IMAD.WIDE R2, R0, 0x4, R2 ;  /* 0x0000000400028825 */ /* 0x001fca00078e0202 */
[----:B------:R1:W2:Y:S02]  /*281a0*/  @!P0 LDG.E R8, desc[UR42][R2.64] ;  /* 0x0000002a02088981 */ /* 0x0002a4000c1e1900 */
[----:B-1----:R-:W-:-:S06]  /*281b0*/  @!P0 IMAD.WIDE R2, R0, 0x4, R6 ;  /* 0x0000000400028825 */ /* 0x002fcc00078e0206 */
[----:B------:R-:W4:Y:S01]  /*281c0*/  @!P0 LDG.E R2, desc[UR42][R2.64] ;  /* 0x0000002a02028981 */ /* 0x000f22000c1e1900 */
[----:B---3--:R-:W-:Y:S01]  /*281d0*/  IMAD.MOV.U32 R4, RZ, RZ, RZ ;  /* 0x000000ffff047224 */ /* 0x008fe200078e00ff */
[C---:B------:R-:W-:Y:S01]  /*281e0*/  ISETP.GE.U32.AND P1, PT, R16.reuse, 0x4, PT ;  /* 0x000000041000780c */ /* 0x040fe20003f26070 */
[----:B------:R-:W-:Y:S01]  /*281f0*/  IMAD.MOV.U32 R6, RZ, RZ, RZ ;  /* 0x000000ffff067224 */ /* 0x000fe200078e00ff */
[C---:B------:R-:W-:Y:S01]  /*28200*/  ISETP.GE.U32.AND P2, PT, R16.reuse, 0x8, PT ;  /* 0x000000081000780c */ /* 0x040fe20003f46070 */
[----:B------:R-:W-:Y:S01]  /*28210*/  SHFL.IDX PT, R0, R10, 0x1, 0x1f ;  /* 0x00201f000a007f89 */ /* 0x000fe200000e0000 */
[C---:B------:R-:W-:Y:S01]  /*28220*/  ISETP.GE.U32.AND P3, PT, R16.reuse, 0x10, PT ;  /* 0x000000101000780c */ /* 0x040fe20003f66070 */
[----:B--2---:R-:W-:Y:S02]  /*28230*/  @!P0 IMAD.MOV.U32 R4, RZ, RZ, R8 ;  /* 0x000000ffff048224 */ /* 0x004fe400078e0008 */
[----:B------:R-:W-:Y:S02]  /*28240*/  IMAD.MOV.U32 R8, RZ, RZ, RZ ;  /* 0x000000ffff087224 */ /* 0x000fe400078e00ff */
[----:B----4-:R-:W-:Y:S01]  /*28250*/  @!P0 IMAD.MOV.U32 R6, RZ, RZ, R2 ;  /* 0x000000ffff068224 */ /* 0x010fe200078e0002 */
[----:B------:R-:W-:-:S03]  /*28260*/  ISETP.GE.U32.AND P0, PT, R16, 0x2, PT ;  /* 0x000000021000780c */ /* 0x000fc60003f06070 */
[----:B------:R-:W-:-:S05]  /*28270*/  IMAD R2, R6, R4, RZ ;  /* 0x0000000406027224 */ /* 0x000fca00078e02ff */
[----:B------:R-:W0:Y:S02]  /*28280*/  SHFL.UP PT, R3, R2, 0x1, RZ ;  /* 0x0420000002037989 */ /* 0x000e2400000e00ff */
[----:B0-----:R-:W-:-:S05]  /*28290*/  SEL R5, R3, RZ, P4 ;  /* 0x000000ff03057207 */ /* 0x001fca0002000000 */
[----:B------:R-:W-:Y:S02]  /*282a0*/  IMAD.IADD R2, R2, 0x1, R5 ;  /* 0x0000000102027824 */ /* 0x000fe400078e0205 */
[----:B------:R-:W-:Y:S04]  /*282b0*/  SHFL.IDX PT, R5, R10, RZ, 0x1f ;  /* 0x00001fff0a057589 */ /* 0x000fe800000e0000 */
        /* <DEDUP_REMOVED lines=13> */
.L_x_8326:
[----:B------:R-:W-:Y:S02]  /*28390*/  ULDC UR4, c[0x0][0xc38] ;  /* 0x00030e0000047ab9 */ /* 0x000fe40000000800 */
[----:B------:R-:W-:-:S04]  /*283a0*/  IMAD.U32 R2, RZ, RZ, UR4 ;  /* 0x00000004ff027e24 */ /* 0x000fc8000f8e00ff */
[----:B-1----:R-:W-:-:S04]  /*283b0*/  IMAD R9, R9, R2, RZ ;  /* 0x0000000209097224 */ /* 0x002fc800078e02ff */
[----:B------:R-:W-:-:S05]  /*283c0*/  IMAD.IADD R0, R0, 0x1, R9 ;  /* 0x0000000100007824 */ /* 0x000fca00078e0209 */
[----:B------:R-:W-:-:S13]  /*283d0*/  ISETP.GT.AND P4, PT, R0, R5, PT ;  /* 0x000000050000720c */ /* 0x000fda0003f84270 */
[----:B------:R-:W-:Y:S05]  /*283e0*/  @P4 BRA `(.L_x_8164) ;  /* 0x0000000000b04947 */ /* 0x000fea0003800000 */
.L_x_8167:
        /* <DEDUP_REMOVED lines=38> */
.L_x_8334:
[----:B------:R-:W-:Y:S02]  /*28650*/  ULDC UR4, c[0x0][0xc38] ;  /* 0x00030e0000047ab9 */ /* 0x000fe40000000800 */
[----:B------:R-:W-:-:S04]  /*28660*/  IMAD.U32 R2, RZ, RZ, UR4 ;  /* 0x00000004ff027e24 */ /* 0x000fc8000f8e00ff */
[----:B-1----:R-:W-:-:S04]  /*28670*/  IMAD R9, R9, R2, RZ ;  /* 0x0000000209097224 */ /* 0x002fc800078e02ff */
[----:B------:R-:W-:-:S05]  /*28680*/  IMAD.IADD R0, R9, 0x1, R0 ;  /* 0x0000000109007824 */ /* 0x000fca00078e0200 */
[----:B------:R-:W-:-:S13]  /*28690*/  ISETP.GT.AND P4, PT, R0, R5, PT ;  /* 0x000000050000720c */ /* 0x000fda0003f84270 */
[----:B------:R-:W-:Y:S05]  /*286a0*/  @!P4 BRA `(.L_x_8167) ;  /* 0xfffffffc0050c947 */ /* 0x000fea000383ffff */
.L_x_8164:
        /* <DEDUP_REMOVED lines=12> */
.L_x_8339:
[----:B------:R-:W-:-:S13]  /*28770*/  ISETP.NE.AND P0, PT, R0, RZ, PT ;  /* 0x000000ff0000720c */ /* 0x000fda0003f05270 */
[----:B------:R-:W-:Y:S05]  /*28780*/  @!P0 BRA `(.L_x_8169) ;  /* 0x0000000000148947 */ /* 0x000fea0003800000 */
[----:B------:R-:W-:Y:S01]  /*28790*/  UMOV UR4, 0xffffffff ;  /* 0xffffffff00047882 */ /* 0x000fe20000000000 */
[----:B-1----:R-:W-:Y:S02]  /*287a0*/  VIADD R3, R3, 0xffffffff ;  /* 0xffffffff03037836 */ /* 0x002fe40000000000 */
[----:B------:R-:W-:Y:S05]  /*287b0*/  BRA.DIV UR4, `(.L_x_8170) ;  /* 0x0000004e04107947 */ /* 0x000fea000b800000 */
[----:B------:R1:W3:Y:S02]  /*287c0*/  SHFL.IDX PT, R3, R7, R3, 0x1f ;  /* 0x00001f0307037589 */ /* 0x0002e400000e0000 */
.L_x_8342:
[----:B---3--:R-:W-:-:S07]  /*287d0*/  IMAD.MOV.U32 R8, RZ, RZ, R3 ;  /* 0x000000ffff087224 */ /* 0x008fce00078e0003 */
.L_x_8169:
        /* <DEDUP_REMOVED lines=62> */
.L_x_8171:
[----:B-1----:R-:W3:Y:S01]  /*28bc0*/  LDL R3, [R1+0xc] ;  /* 0x00000c0001037983 */ /* 0x002ee20000100800 */
[----:B0-----:R-:W3:Y:S02]  /*28bd0*/  LDC.64 R6, c[0x0][0xc90] ;  /* 0x00032400ff067b82 */ /* 0x001ee40000000a00 */
        /* <DEDUP_REMOVED lines=61> */
.L_x_8172:
[----:B------:R-:W-:-:S05]  /*28fb0*/  LOP3.LUT R3, RZ, R0, RZ, 0x33, !PT ;  /* 0x00000000ff037212 */ /* 0x000fca00078e33ff */
[----:B------:R-:W-:-:S05]  /*28fc0*/  IMAD.IADD R0, R4, 0x1, R3 ;  /* 0x0000000104007824 */ /* 0x000fca00078e0203 */
[----:B------:R3:W-:Y:S01]  /*28fd0*/  STL [R1+0x4], R0 ;  /* 0x0000040001007387 */ /* 0x0007e20000100800 */
[----:B------:R-:W-:Y:S05]  /*28fe0*/  BRA `(.L_x_8173) ;  /* 0x0000000000287947 */ /* 0x000fea0003800000 */
.L_x_8165:
        /* <DEDUP_REMOVED lines=10> */
.L_x_8173:
[----:B---34-:R-:W3:Y:S04]  /*29090*/  LDL R0, [R1+0x28] ;  /* 0x0000280001007983 */ /* 0x018ee80000100800 */
[----:B------:R-:W4:Y:S04]  /*290a0*/  LDL R3, [R1+0x8] ;  /* 0x0000080001037983 */ /* 0x000f280000100800 */
[----:B01----:R-:W5:Y:S04]  /*290b0*/  LDL R2, [R1+0xc] ;  /* 0x00000c0001027983 */ /* 0x003f680000100800 */
[----:B------:R-:W2:Y:S04]  /*290c0*/  LDL R4, [R1] ;  /* 0x0000000001047983 */ /* 0x000ea80000100800 */
[----:B------:R-:W2:Y:S01]  /*290d0*/  LDL R5, [R1+0x4] ;  /* 0x0000040001057983 */ /* 0x000ea20000100800 */
[----:B------:R-:W-:Y:S05]  /*290e0*/  WARPSYNC.ALL ;  /* 0x0000000000007948 */ /* 0x000fea0003800000 */
[----:B------:R-:W-:Y:S01]  /*290f0*/  BAR.SYNC.DEFER_BLOCKING 0x4, 0x180 ;  /* 0x0106000000007b1d */ /* 0x000fe20000010000 */
[----:B---3--:R-:W-:Y:S01]  /*29100*/  ISETP.NE.AND P0, PT, R0, RZ, PT ;  /* 0x000000ff0000720c */ /* 0x008fe20003f05270 */
[----:B----4-:R-:W-:-:S12]  /*29110*/  IMAD.MOV.U32 R6, RZ, RZ, R3 ;  /* 0x000000ffff067224 */ /* 0x010fd800078e0003 */
[----:B------:R-:W0:Y:S01]  /*29120*/  @!P0 S2R R3, SR_CgaCtaId ;  /* 0x0000000000038919 */ /* 0x000e220000008800 */
[----:B------:R-:W-:Y:S01]  /*29130*/  @!P0 MOV R0, 0x400 ;  /* 0x0000040000008802 */ /* 0x000fe20000000f00 */
[----:B-----5:R-:W-:-:S03]  /*29140*/  IMAD.MOV.U32 R7, RZ, RZ, R2 ;  /* 0x000000ffff077224 */ /* 0x020fc600078e0002 */
[----:B0-----:R-:W-:-:S05]  /*29150*/  @!P0 LEA R18, R3, R0, 0x18 ;  /* 0x0000000003128211 */ /* 0x001fca00078ec0ff */
[----:B--2---:R1:W-:Y:S01]  /*29160*/  @!P0 STS.128 [R18+0x288d0], R4 ;  /* 0x0288d00412008388 */ /* 0x0043e20000000c00 */
[----:B------:R-:W-:Y:S06]  /*29170*/  BAR.ARV 0x5, 0x180 ;  /* 0x0146000000007b1d */ /* 0x000fec0000002000 */
.L_x_8162:
[----:B--2---:R-:W2:Y:S01]  /*29180*/  LDL R0, [R1+0xc] ;  /* 0x00000c0001007983 */ /* 0x004ea20000100800 */
[----:B------:R-:W-:Y:S02]  /*29190*/  ULDC UR4, c[0x0][0xc3c] ;  /* 0x00030f0000047ab9 */ /* 0x000fe40000000800 */
[----:B--2---:R-:W-:-:S13]  /*291a0*/  ISETP.GE.AND P0, PT, R0, UR4, PT ;  /* 0x0000000400007c0c */ /* 0x004fda000bf06270 */
[----:B------:R-:W-:Y:S05]  /*291b0*/  @!P0 BRA `(.L_x_8174) ;  /* 0xffffff8800f08947 */ /* 0x000fea000383ffff */
[----:B------:R-:W-:Y:S05]  /*291c0*/  BSYNC B8 ;  /* 0x0000000000087941 */ /* 0x000fea0003800000 */
.L_x_8015:
        /* <DEDUP_REMOVED lines=12> */
.L_x_8343:
[----:B------:R-:W-:Y:S05]  /*29290*/  BSYNC B0 ;  /* 0x0000000000007941 */ /* 0x000fea0003800000 */
.L_x_8175:
[----:B------:R-:W-:-:S03]  /*292a0*/  UMOV UR4, 0xffffffff ;  /* 0xffffffff00047882 */ /* 0x000fc60000000000 */
[----:B------:R-:W-:Y:S05]  /*292b0*/  BRA.DIV UR4, `(.L_x_8177) ;  /* 0x0000004204907947 */ /* 0x000fea000b800000 */
[----:B------:R-:W1:Y:S02]  /*292c0*/  S2R R2, SR_TID.X ;  /* 0x0000000000027919 */ /* 0x000e640000002100 */
[----:B-1----:R-:W-:-:S04]  /*292d0*/  SHF.R.U32.HI R2, RZ, 0x5, R2 ;  /* 0x00000005ff027819 */ /* 0x002fc80000011602 */
[----:B------:R-:W-:-:S05]  /*292e0*/  LOP3.LUT R2, R2, 0x3, RZ, 0xc0, !PT ;  /* 0x0000000302027812 */ /* 0x000fca00078ec0ff */
[----:B------:R1:W2:Y:S02]  /*292f0*/  SHFL.IDX PT, R14, R2, RZ, 0x1f ;  /* 0x00001fff020e7589 */ /* 0x0002a400000e0000 */
.L_x_8346:
[----:B--2---:R-:W-:-:S13]  /*29300*/  ISETP.NE.AND P0, PT, R14, RZ, PT ;  /* 0x000000ff0e00720c */ /* 0x004fda0003f05270 */
[----:B------:R-:W-:Y:S05]  /*29310*/  @P0 BRA `(.L_x_7730) ;  /* 0x00000000008c0947 */ /* 0x000fea0003800000 */
[----:B------:R-:W-:-:S03]  /*29320*/  UMOV UR4, 0xffffffff ;  /* 0xffffffff00047882 */ /* 0x000fc60000000000 */
[----:B------:R-:W-:Y:S05]  /*29330*/  BRA.DIV UR4, `(.L_x_8178) ;  /* 0x0000004204a47947 */ /* 0x000fea000b800000 */
[----:B------:R-:W-:-:S13]  /*29340*/  ELECT P6, URZ, PT ;  /* 0x00000000003f782f */ /* 0x000fda00038c0000 */
.L_x_8349:
[----:B------:R-:W-:Y:S05]  /*29350*/  @!P6 BRA `(.L_x_7730) ;  /* 0x00000000007ce947 */ /* 0x000fea0003800000 */
[----:B------:R-:W-:-:S06]  /*29360*/  ULOP3.LUT UR4, UR40, 0x2, URZ, 0xfc, !UPT ;  /* 0x0000000228047892 */ /* 0x000fcc000f8efc3f */
[----:B-1----:R-:W-:-:S05]  /*29370*/  IMAD.U32 R2, RZ, RZ, UR4 ;  /* 0x00000004ff027e24 */ /* 0x002fca000f8e00ff */
[----:B------:R-:W-:-:S13]  /*29380*/  ISETP.NE.AND P2, PT, R2, 0x3, PT ;  /* 0x000000030200780c */ /* 0x000fda0003f45270 */
[----:B------:R-:W-:Y:S05]  /*29390*/  @!P2 BRA `(.L_x_8179) ;  /* 0x000000000004a947 */ /* 0x000fea0003800000 */
[----:B------:R-:W-:Y:S01]  /*293a0*/  BPT.TRAP 0x1 ;  /* 0x000000040000795c */ /* 0x000fe20000300000 */
.L_x_8179:
        /* <DEDUP_REMOVED lines=13> */
.L_x_8350:
[----:B------:R-:W1:Y:S02]  /*29480*/  SYNCS.PHASECHK.TRANS64.TRYWAIT P0, [R7+URZ], R2 ;  /* 0x00000002070075a7 */ /* 0x000e64000800017f */
[----:B-1----:R-:W-:Y:S05]  /*29490*/  @!P0 BRA `(.L_x_8181) ;  /* 0x0000004000808947 */ /* 0x002fea0003800000 */
.L_x_8351:
[----:B------:R-:W-:Y:S05]  /*294a0*/  @!P2 BRA `(.L_x_8182) ;  /* 0x000000000004a947 */ /* 0x000fea0003800000 */
[----:B------:R-:W-:Y:S01]  /*294b0*/  BPT.TRAP 0x1 ;  /* 0x000000040000795c */ /* 0x000fe20000300000 */
.L_x_8182:
[----:B------:R-:W-:-:S04]  /*294c0*/  VIADD R0, R0, 0x28860 ;  /* 0x0002886000007836 */ /* 0x000fc80000000000 */
[----:B------:R-:W-:-:S04]  /*294d0*/  IMAD R4, R19, 0x8, R0 ;  /* 0x0000000813047824 */ /* 0x000fc800078e0200 */
[----:B------:R-:W2:Y:S02]  /*294e0*/  SYNCS.PHASECHK.TRANS64.TRYWAIT P0, [R4+URZ], R5 ;  /* 0x00000005040075a7 */ /* 0x000ea4000800017f */
[----:B--2---:R-:W-:Y:S05]  /*294f0*/  @!P0 BRA `(.L_x_8183) ;  /* 0x00000040007c8947 */ /* 0x004fea0003800000 */
.L_x_8352:
[----:B------:R-:W-:-:S07]  /*29500*/  IMAD R3, R3, 0x8, R0 ;  /* 0x0000000803037824 */ /* 0x000fce00078e0200 */
.L_x_8184:
[----:B----4-:R4:W0:Y:S02]  /*29510*/  SYNCS.PHASECHK.TRANS64.TRYWAIT P0, [R3+URZ], R2 ;  /* 0x00000002030075a7 */ /* 0x010824000800017f */
[----:B0-----:R-:W-:Y:S05]  /*29520*/  @!P0 NANOSLEEP.SYNCS 0x989680 ;  /* 0x009896800000895d */ /* 0x001fea0003900000 */
[----:B------:R-:W0:Y:S02]  /*29530*/  @!P0 SYNCS.PHASECHK.TRANS64 P0, [R3+URZ], R2 ;  /* 0x00000002030085a7 */ /* 0x000e24000800007f */
[----:B0-----:R-:W-:Y:S05]  /*29540*/  @!P0 BRA `(.L_x_8184) ;  /* 0xfffffffc00f08947 */ /* 0x001fea000383ffff */
.L_x_7730:
[----:B------:R-:W-:Y:S05]  /*29550*/  BSYNC B9 ;  /* 0x0000000000097941 */ /* 0x000fea0003800000 */
.L_x_7727:
[----:B------:R-:W-:Y:S05]  /*29560*/  EXIT ;  /* 0x000000000000794d */ /* 0x000fea0003800000 */
.L_x_7762:
[----:B0-----:R0:W1:Y:S02]  /*29570*/  SYNCS.PHASECHK.TRANS64.TRYWAIT P6, [R107+URZ+0x28890], R117 ;  /* 0x028890756b0075a7 */ /* 0x00106400080c017f */
[----:B-1----:R-:W-:Y:S05]  /*29580*/  @!P6 NANOSLEEP.SYNCS 0x989680 ;  /* 0x009896800000e95d */ /* 0x002fea0003900000 */
[----:B------:R-:W1:Y:S02]  /*29590*/  @!P6 SYNCS.PHASECHK.TRANS64 P6, [R107+URZ+0x28890], R117 ;  /* 0x028890756b00e5a7 */ /* 0x000e6400080c007f */
[----:B-1----:R-:W-:Y:S05]  /*295a0*/  @!P6 BRA `(.L_x_7762) ;  /* 0xfffffffc00f0e947 */ /* 0x002fea000383ffff */
[----:B------:R-:W-:Y:S05]  /*295b0*/  BRA `(.L_x_8185) ;  /* 0xfffffda400307947 */ /* 0x000fea000383ffff */
.L_x_7798:
[----:B0-----:R0:W1:Y:S02]  /*295c0*/  SYNCS.PHASECHK.TRANS64.TRYWAIT P4, [R107+URZ+0x28890], R117 ;  /* 0x028890756b0075a7 */ /* 0x001064000808017f */
[----:B-1----:R-:W-:Y:S05]  /*295d0*/  @!P4 NANOSLEEP.SYNCS 0x989680 ;  /* 0x009896800000c95d */ /* 0x002fea0003900000 */
[----:B------:R-:W1:Y:S02]  /*295e0*/  @!P4 SYNCS.PHASECHK.TRANS64 P4, [R107+URZ+0x28890], R117 ;  /* 0x028890756b00c5a7 */ /* 0x000e64000808007f */
[----:B-1----:R-:W-:Y:S05]  /*295f0*/  @!P4 BRA `(.L_x_7798) ;  /* 0xfffffffc00f0c947 */ /* 0x002fea000383ffff */
[----:B------:R-:W-:Y:S05]  /*29600*/  BRA `(.L_x_8186) ;  /* 0xfffffdcc00407947 */ /* 0x000fea000383ffff */
.L_x_7815:
[----:B0-----:R0:W1:Y:S02]  /*29610*/  SYNCS.PHASECHK.TRANS64.TRYWAIT P3, [R107+URZ+0x28890], R117 ;  /* 0x028890756b0075a7 */ /* 0x001064000806017f */
[----:B-1----:R-:W-:Y:S05]  /*29620*/  @!P3 NANOSLEEP.SYNCS 0x989680 ;  /* 0x009896800000b95d */ /* 0x002fea0003900000 */
[----:B------:R-:W1:Y:S02]  /*29630*/  @!P3 SYNCS.PHASECHK.TRANS64 P3, [R107+URZ+0x28890], R117 ;  /* 0x028890756b00b5a7 */ /* 0x000e64000806007f */
[----:B-1----:R-:W-:Y:S05]  /*29640*/  @!P3 BRA `(.L_x_7815) ;  /* 0xfffffffc00f0b947 */ /* 0x002fea000383ffff */
[----:B------:R-:W-:Y:S05]  /*29650*/  BRA `(.L_x_8187) ;  /* 0xfffffdec00f07947 */ /* 0x000fea000383ffff */
.L_x_7825:
[----:B--2---:R2:W3:Y:S02]  /*29660*/  SYNCS.PHASECHK.TRANS64.TRYWAIT P0, [R107+URZ+0x288b0], R117 ;  /* 0x0288b0756b0075a7 */ /* 0x0044e4000800017f */
[----:B---3--:R-:W-:Y:S05]  /*29670*/  @!P0 NANOSLEEP.SYNCS 0x989680 ;  /* 0x009896800000895d */ /* 0x008fea0003900000 */
[----:B------:R-:W3:Y:S02]  /*29680*/  @!P0 SYNCS.PHASECHK.TRANS64 P0, [R107+URZ+0x288b0], R117 ;  /* 0x0288b0756b0085a7 */ /* 0x000ee4000800007f */
[----:B---3--:R-:W-:Y:S05]  /*29690*/  @!P0 BRA `(.L_x_7825) ;  /* 0xfffffffc00f08947 */ /* 0x008fea000383ffff */
[----:B------:R-:W-:Y:S05]  /*296a0*/  BRA `(.L_x_8188) ;  /* 0xfffffdf4008c7947 */ /* 0x000fea000383ffff */
.L_x_7847:
        /* <DEDUP_REMOVED lines=13> */
.L_x_8190:
[----:B------:R-:W-:Y:S05]  /*29780*/  BSYNC B0 ;  /* 0x0000000000007941 */ /* 0x000fea0003800000 */
.L_x_8189:
[----:B------:R-:W-:Y:S01]  /*29790*/  IMAD.MOV.U32 R193, RZ, RZ, R14 ;  /* 0x000000ffffc17224 */ /* 0x000fe200078e000e */
[----:B------:R-:W-:Y:S06]  /*297a0*/  BRA `(.L_x_8191) ;  /* 0xfffffe04004c7947 */ /* 0x000fec000383ffff */
.L_x_7857:
        /* <DEDUP_REMOVED lines=8> */
.L_x_8193:
[----:B------:R-:W-:Y:S05]  /*29830*/  BSYNC B1 ;  /* 0x0000000000017941 */ /* 0x000fea0003800000 */
.L_x_8192:
        /* <DEDUP_REMOVED lines=8> */
.L_x_8194:
[----:B------:R-:W-:Y:S02]  /*298c0*/  IMAD.MOV.U32 R13, RZ, RZ, R10 ;  /* 0x000000ffff0d7224 */ /* 0x000fe400078e000a */
[----:B------:R-:W-:-:S07]  /*298d0*/  IMAD.MOV.U32 R3, RZ, RZ, R14 ;  /* 0x000000ffff037224 */ /* 0x000fce00078e000e */
[----:B------:R-:W-:Y:S05]  /*298e0*/  WARPSYNC.COLLECTIVE R15, `(.L_x_8195) ;  /* 0x000000000f087348 */ /* 0x000fea0003c00000 */
[----:B------:R0:W1:Y:S02]  /*298f0*/  SHFL.IDX P6, R14, R13, R12, R11 ;  /* 0x0000000c0d0e7389 */ /* 0x00006400000c000b */
[----:B01----:R-:W-:Y:S01]  /*29900*/  ENDCOLLECTIVE ;  /* 0x000000000000791b */ /* 0x003fe20003800000 */
.L_x_8195:
[----:B------:R-:W-:Y:S02]  /*29910*/  IMAD.MOV.U32 R13, RZ, RZ, R5 ;  /* 0x000000ffff0d7224 */ /* 0x000fe400078e0005 */
[----:B------:R-:W-:-:S07]  /*29920*/  IMAD.MOV.U32 R4, RZ, RZ, R14 ;  /* 0x000000ffff047224 */ /* 0x000fce00078e000e */
[----:B------:R-:W-:Y:S05]  /*29930*/  WARPSYNC.COLLECTIVE R15, `(.L_x_8196) ;  /* 0x000000000f087348 */ /* 0x000fea0003c00000 */
[----:B------:R0:W1:Y:S02]  /*29940*/  SHFL.IDX P6, R14, R13, R12, R11 ;  /* 0x0000000c0d0e7389 */ /* 0x00006400000c000b */
[----:B01----:R-:W-:Y:S01]  /*29950*/  ENDCOLLECTIVE ;  /* 0x000000000000791b */ /* 0x003fe20003800000 */
.L_x_8196:
[----:B------:R-:W-:Y:S05]  /*29960*/  BRA `(.L_x_8197) ;  /* 0xfffffe08009c7947 */ /* 0x000fea000383ffff */
.L_x_7860:
        /* <DEDUP_REMOVED lines=8> */
.L_x_8199:
[----:B------:R-:W-:Y:S05]  /*299f0*/  BSYNC B1 ;  /* 0x0000000000017941 */ /* 0x000fea0003800000 */
.L_x_8198:
        /* <DEDUP_REMOVED lines=8> */
.L_x_8200:
[----:B------:R-:W-:Y:S02]  /*29a80*/  IMAD.MOV.U32 R13, RZ, RZ, R10 ;  /* 0x000000ffff0d7224 */ /* 0x000fe400078e000a */
[----:B------:R-:W-:-:S07]  /*29a90*/  IMAD.MOV.U32 R3, RZ, RZ, R14 ;  /* 0x000000ffff037224 */ /* 0x000fce00078e000e */
[----:B------:R-:W-:Y:S05]  /*29aa0*/  WARPSYNC.COLLECTIVE R15, `(.L_x_8201) ;  /* 0x000000000f087348 */ /* 0x000fea0003c00000 */
[----:B------:R0:W1:Y:S02]  /*29ab0*/  SHFL.IDX P6, R14, R13, R12, R11 ;  /* 0x0000000c0d0e7389 */ /* 0x00006400000c000b */
[----:B01----:R-:W-:Y:S01]  /*29ac0*/  ENDCOLLECTIVE ;  /* 0x000000000000791b */ /* 0x003fe20003800000 */
.L_x_8201:
[----:B------:R-:W-:Y:S02]  /*29ad0*/  IMAD.MOV.U32 R13, RZ, RZ, R5 ;  /* 0x000000ffff0d7224 */ /* 0x000fe400078e0005 */
[----:B------:R-:W-:-:S07]  /*29ae0*/  IMAD.MOV.U32 R4, RZ, RZ, R14 ;  /* 0x000000ffff047224 */ /* 0x000fce00078e000e */
[----:B------:R-:W-:Y:S05]  /*29af0*/  WARPSYNC.COLLECTIVE R15, `(.L_x_8202) ;  /* 0x000000000f087348 */ /* 0x000fea0003c00000 */
[----:B------:R0:W1:Y:S02]  /*29b00*/  SHFL.IDX P6, R14, R13, R12, R11 ;  /* 0x0000000c0d0e7389 */ /* 0x00006400000c000b */
[----:B01----:R-:W-:Y:S01]  /*29b10*/  ENDCOLLECTIVE ;  /* 0x000000000000791b */ /* 0x003fe20003800000 */
.L_x_8202:
[----:B------:R-:W-:Y:S05]  /*29b20*/  BRA `(.L_x_8203) ;  /* 0xfffffe0c00087947 */ /* 0x000fea000383ffff */
.L_x_7863:
        /* <DEDUP_REMOVED lines=8> */
.L_x_8205:
[----:B------:R-:W-:Y:S05]  /*29bb0*/  BSYNC B1 ;  /* 0x0000000000017941 */ /* 0x000fea0003800000 */
.L_x_8204:
        /* <DEDUP_REMOVED lines=8> */
.L_x_8206:
[----:B------:R-:W-:Y:S02]  /*29c40*/  IMAD.MOV.U32 R13, RZ, RZ, R10 ;  /* 0x000000ffff0d7224 */ /* 0x000fe400078e000a */
[----:B------:R-:W-:-:S07]  /*29c50*/  IMAD.MOV.U32 R3, RZ, RZ, R14 ;  /* 0x000000ffff037224 */ /* 0x000fce00078e000e */
[----:B------:R-:W-:Y:S05]  /*29c60*/  WARPSYNC.COLLECTIVE R15, `(.L_x_8207) ;  /* 0x000000000f087348 */ /* 0x000fea0003c00000 */
[----:B------:R0:W1:Y:S02]  /*29c70*/  SHFL.IDX P6, R14, R13, R12, R11 ;  /* 0x0000000c0d0e7389 */ /* 0x00006400000c000b */
[----:B01----:R-:W-:Y:S01]  /*29c80*/  ENDCOLLECTIVE ;  /* 0x000000000000791b */ /* 0x003fe20003800000 */
.L_x_8207:
[----:B------:R-:W-:Y:S02]  /*29c90*/  IMAD.MOV.U32 R13, RZ, RZ, R5 ;  /* 0x000000ffff0d7224 */ /* 0x000fe400078e0005 */
[----:B------:R-:W-:-:S07]  /*29ca0*/  IMAD.MOV.U32 R4, RZ, RZ, R14 ;  /* 0x000000ffff047224 */ /* 0x000fce00078e000e */
[----:B------:R-:W-:Y:S05]  /*29cb0*/  WARPSYNC.COLLECTIVE R15, `(.L_x_8208) ;  /* 0x000000000f087348 */ /* 0x000fea0003c00000 */
[----:B------:R0:W1:Y:S02]  /*29cc0*/  SHFL.IDX P6, R14, R13, R12, R11 ;  /* 0x0000000c0d0e7389 */ /* 0x00006400000c000b */
[----:B01----:R-:W-:Y:S01]  /*29cd0*/  ENDCOLLECTIVE ;  /* 0x000000000000791b */ /* 0x003fe20003800000 */
.L_x_8208:
[----:B------:R-:W-:Y:S05]  /*29ce0*/  BRA `(.L_x_8209) ;  /* 0xfffffe0c006c7947 */ /* 0x000fea000383ffff */
.L_x_7866:
[----:B------:R-:W-:Y:S01]  /*29cf0*/  BSSY B1, `(.L_x_8210) ;  /* 0x0000008000017945 */ /* 0x000fe20003800000 */
[----:B------:R-:W-:Y:S02]  /*29d00*/  IMAD.MOV.U32 R13, RZ, RZ, R7 ;  /* 0x000000ffff0d7224 */ /* 0x000fe400078e0007 */
[----:B------:R-:W-:Y:S02]  /*29d10*/  IMAD.MOV.U32 R12, RZ, RZ, 0x3 ;  /* 0x00000003ff0c7424 */ /* 0x000fe400078e00ff */
[----:B------:R-:W-:Y:S02]  /*29d20*/  IMAD.MOV.U32 R11, RZ, RZ, 0x181f ;  /* 0x0000181fff0b7424 */ /* 0x000fe400078e00ff */
[----:B------:R-:W-:-:S07]  /*29d30*/  IMAD.MOV.U32 R15, RZ, RZ, -0x1 ;  /* 0xffffffffff0f7424 */ /* 0x000fce00078e00ff */
[----:B-1--4-:R-:W-:Y:S05]  /*29d40*/  WARPSYNC.COLLECTIVE R15, `(.L_x_8211) ;  /* 0x000000000f087348 */ /* 0x012fea0003c00000 */
[----:B------:R0:W2:Y:S02]  /*29d50*/  SHFL.IDX P6, R14, R13, R12, R11 ;  /* 0x0000000c0d0e7389 */ /* 0x0000a400000c000b */
[----:B012-4-:R-:W-:Y:S01]  /*29d60*/  ENDCOLLECTIVE ;  /* 0x000000000000791b */ /* 0x017fe20003800000 */
.L_x_8211:
[----:B------:R-:W-:Y:S05]  /*29d70*/  BSYNC B1 ;  /* 0x0000000000017941 */ /* 0x000fea0003800000 */
.L_x_8210:
        /* <DEDUP_REMOVED lines=8> */
.L_x_8212:
[----:B------:R-:W-:Y:S02]  /*29e00*/  IMAD.MOV.U32 R13, RZ, RZ, R10 ;  /* 0x000000ffff0d7224 */ /* 0x000fe400078e000a */
[----:B------:R-:W-:-:S07]  /*29e10*/  IMAD.MOV.U32 R3, RZ, RZ, R14 ;  /* 0x000000ffff037224 */ /* 0x000fce00078e000e */
[----:B------:R-:W-:Y:S05]  /*29e20*/  WARPSYNC.COLLECTIVE R15, `(.L_x_8213) ;  /* 0x000000000f087348 */ /* 0x000fea0003c00000 */
[----:B------:R0:W1:Y:S02]  /*29e30*/  SHFL.IDX P6, R14, R13, R12, R11 ;  /* 0x0000000c0d0e7389 */ /* 0x00006400000c000b */
[----:B01----:R-:W-:Y:S01]  /*29e40*/  ENDCOLLECTIVE ;  /* 0x000000000000791b */ /* 0x003fe20003800000 */
.L_x_8213:
[----:B------:R-:W-:Y:S02]  /*29e50*/  IMAD.MOV.U32 R13, RZ, RZ, R5 ;  /* 0x000000ffff0d7224 */ /* 0x000fe400078e0005 */
[----:B------:R-:W-:-:S07]  /*29e60*/  IMAD.MOV.U32 R4, RZ, RZ, R14 ;  /* 0x000000ffff047224 */ /* 0x000fce00078e000e */
[----:B------:R-:W-:Y:S05]  /*29e70*/  WARPSYNC.COLLECTIVE R15, `(.L_x_8214) ;  /* 0x000000000f087348 */ /* 0x000fea0003c00000 */
[----:B------:R0:W1:Y:S02]  /*29e80*/  SHFL.IDX P6, R14, R13, R12, R11 ;  /* 0x0000000c0d0e7389 */ /* 0x00006400000c000b */
[----:B01----:R-:W-:Y:S01]  /*29e90*/  ENDCOLLECTIVE ;  /* 0x000000000000791b */ /* 0x003fe20003800000 */
.L_x_8214:
[----:B------:R-:W-:Y:S01]  /*29ea0*/  IMAD.MOV.U32 R5, RZ, RZ, R14 ;  /* 0x000000ffff057224 */ /* 0x000fe200078e000e */
[----:B------:R-:W-:Y:S06]  /*29eb0*/  BRA `(.L_x_8215) ;  /* 0xfffffe0c00d47947 */ /* 0x000fec000383ffff */
.L_x_7870:
[----:B0-----:R0:W1:Y:S02]  /*29ec0*/  SYNCS.PHASECHK.TRANS64.TRYWAIT P0, [R2+URZ+0x28800], R77 ;  /* 0x0288004d020075a7 */ /* 0x001064000800017f */
[----:B-1----:R-:W-:Y:S05]  /*29ed0*/  @!P0 NANOSLEEP.SYNCS 0x989680 ;  /* 0x009896800000895d */ /* 0x002fea0003900000 */
[----:B------:R-:W1:Y:S02]  /*29ee0*/  @!P0 SYNCS.PHASECHK.TRANS64 P0, [R2+URZ+0x28800], R77 ;  /* 0x0288004d020085a7 */ /* 0x000e64000800007f */
[----:B-1----:R-:W-:Y:S05]  /*29ef0*/  @!P0 BRA `(.L_x_7870) ;  /* 0xfffffffc00f08947 */ /* 0x002fea000383ffff */
[----:B------:R-:W-:Y:S05]  /*29f00*/  BRA `(.L_x_8216) ;  /* 0xfffffe1000947947 */ /* 0x000fea000383ffff */
.L_x_7886:
[----:B------:R-:W0:Y:S01]  /*29f10*/  LDC R56, c[0x0][0x3f4] ;  /* 0x0000fd00ff387b82 */ /* 0x000e220000000800 */
[----:B------:R-:W-:Y:S01]  /*29f20*/  BSSY B1, `(.L_x_8217) ;  /* 0x0000008000017945 */ /* 0x000fe20003800000 */
[----:B------:R-:W-:Y:S02]  /*29f30*/  IMAD.MOV.U32 R13, RZ, RZ, R35 ;  /* 0x000000ffff0d7224 */ /* 0x000fe400078e0023 */
[----:B------:R-:W-:Y:S02]  /*29f40*/  IMAD.MOV.U32 R12, RZ, RZ, RZ ;  /* 0x000000ffff0c7224 */ /* 0x000fe400078e00ff */
[----:B------:R-:W-:Y:S02]  /*29f50*/  IMAD.MOV.U32 R11, RZ, RZ, 0x181f ;  /* 0x0000181fff0b7424 */ /* 0x000fe400078e00ff */
[----:B------:R-:W-:-:S07]  /*29f60*/  IMAD.MOV.U32 R15, RZ, RZ, -0x1 ;  /* 0xffffffffff0f7424 */ /* 0x000fce00078e00ff */
[----:B0-----:R-:W-:Y:S05]  /*29f70*/  WARPSYNC.COLLECTIVE R15, `(.L_x_8218) ;  /* 0x000000000f087348 */ /* 0x001fea0003c00000 */
[----:B------:R1:W2:Y:S02]  /*29f80*/  SHFL.IDX P6, R14, R13, R12, R11 ;  /* 0x0000000c0d0e7389 */ /* 0x0002a400000c000b */
[----:B012---:R-:W-:Y:S01]  /*29f90*/  ENDCOLLECTIVE ;  /* 0x000000000000791b */ /* 0x007fe20003800000 */
.L_x_8218:
[----:B------:R-:W-:Y:S05]  /*29fa0*/  BSYNC B1 ;  /* 0x0000000000017941 */ /* 0x000fea0003800000 */
.L_x_8217:
[----:B------:R-:W-:Y:S01]  /*29fb0*/  IMAD.MOV.U32 R13, RZ, RZ, R32 ;  /* 0x000000ffff0d7224 */ /* 0x000fe200078e0020 */
[----:B------:R-:W-:Y:S01]  /*29fc0*/  ISETP.GE.AND P0, PT, R16, R56, PT ;  /* 0x000000381000720c */ /* 0x000fe20003f06270 */
[----:B------:R-:W-:Y:S02]  /*29fd0*/  IMAD.MOV.U32 R12, RZ, RZ, RZ ;  /* 0x000000ffff0c7224 */ /* 0x000fe400078e00ff */
[----:B------:R-:W-:Y:S02]  /*29fe0*/  IMAD.MOV.U32 R11, RZ, RZ, 0x181f ;  /* 0x0000181fff0b7424 */ /* 0x000fe400078e00ff */
[----:B------:R-:W-:Y:S02]  /*29ff0*/  IMAD.MOV.U32 R15, RZ, RZ, -0x1 ;  /* 0xffffffffff0f7424 */ /* 0x000fe400078e00ff */
[----:B------:R-:W-:Y:S02]  /*2a000*/  IMAD.MOV.U32 R0, RZ, RZ, R14 ;  /* 0x000000ffff007224 */ /* 0x000fe400078e000e */
[----:B------:R-:W-:-:S07]  /*2a010*/  IMAD R3, R187, R6, RZ ;  /* 0x00000006bb037224 */ /* 0x000fce00078e02ff */
[----:B------:R-:W-:Y:S05]  /*2a020*/  WARPSYNC.COLLECTIVE R15, `(.L_x_8219) ;  /* 0x000000000f087348 */ /* 0x000fea0003c00000 */
[----:B------:R0:W1:Y:S02]  /*2a030*/  SHFL.IDX P6, R14, R13, R12, R11 ;  /* 0x0000000c0d0e7389 */ /* 0x00006400000c000b */
[----:B01----:R-:W-:Y:S01]  /*2a040*/  ENDCOLLECTIVE ;  /* 0x000000000000791b */ /* 0x003fe20003800000 */
.L_x_8219:
[----:B------:R-:W-:Y:S01]  /*2a050*/  ISETP.GE.OR P1, PT, R58, R3, P0 ;  /* 0x000000033a00720c */ /* 0x000fe20000726670 */
[----:B------:R-:W-:-:S12]  /*2a060*/  IMAD.MOV.U32 R13, RZ, RZ, R33 ;  /* 0x000000ffff0d7224 */ /* 0x000fd800078e0021 */
[C---:B------:R-:W-:Y:S01]  /*2a070*/  @!P1 IMAD.SHL.U32 R21, R16.reuse, 0x2, RZ ;  /* 0x0000000210159824 */ /* 0x040fe200078e00ff */
[----:B------:R-:W-:Y:S01]  /*2a080*/  @!P1 SHF.L.U64.HI R6, R16, 0x1, R17 ;  /* 0x0000000110069819 */ /* 0x000fe20000010211 */
[----:B------:R-:W-:-:S07]  /*2a090*/  IMAD.MOV.U32 R4, RZ, RZ, R14 ;  /* 0x000000ffff047224 */ /* 0x000fce00078e000e */
[----:B------:R-:W-:Y:S05]  /*2a0a0*/  WARPSYNC.COLLECTIVE R15, `(.L_x_8220) ;  /* 0x000000000f087348 */ /* 0x000fea0003c00000 */
[----:B------:R0:W1:Y:S02]  /*2a0b0*/  SHFL.IDX P6, R14, R13, R12, R11 ;  /* 0x0000000c0d0e7389 */ /* 0x00006400000c000b */
[----:B01----:R-:W-:Y:S01]  /*2a0c0*/  ENDCOLLECTIVE ;  /* 0x000000000000791b */ /* 0x003fe20003800000 */
.L_x_8220:
[----:B------:R-:W-:-:S05]  /*2a0d0*/  @!P1 IADD3 R4, P2, R4, R21, RZ ;  /* 0x0000001504049210 */ /* 0x000fca0007f5e0ff */
[----:B------:R-:W-:Y:S02]  /*2a0e0*/  @!P1 IMAD.X R7, R0, 0x1, R6, P2 ;  /* 0x0000000100079824 */ /* 0x000fe400010e0606 */
[----:B------:R-:W-:Y:S02]  /*2a0f0*/  @!P1 IMAD.MOV.U32 R8, RZ, RZ, R4 ;  /* 0x000000ffff089224 */ /* 0x000fe400078e0004 */
[----:B------:R-:W-:Y:S02]  /*2a100*/  @!P1 IMAD.MOV.U32 R9, RZ, RZ, R7 ;  /* 0x000000ffff099224 */ /* 0x000fe400078e0007 */
[----:B------:R-:W-:Y:S02]  /*2a110*/  IMAD.MOV.U32 R13, RZ, RZ, R34 ;  /* 0x000000ffff0d7224 */ /* 0x000fe400078e0022 */
[----:B------:R-:W-:-:S07]  /*2a120*/  IMAD.MOV.U32 R5, RZ, RZ, R14 ;  /* 0x000000ffff057224 */ /* 0x000fce00078e000e */
[----:B------:R-:W-:Y:S05]  /*2a130*/  WARPSYNC.COLLECTIVE R15, `(.L_x_8221) ;  /* 0x000000000f087348 */ /* 0x000fea0003c00000 */
[----:B------:R0:W1:Y:S02]  /*2a140*/  SHFL.IDX P6, R14, R13, R12, R11 ;  /* 0x0000000c0d0e7389 */ /* 0x00006400000c000b */
[----:B01----:R-:W-:Y:S01]  /*2a150*/  ENDCOLLECTIVE ;  /* 0x000000000000791b */ /* 0x003fe20003800000 */
.L_x_8221:
[----:B------:R-:W2:Y:S01]  /*2a160*/  @!P1 LD.E.128 R8, desc[UR42][R8.64] ;  /* 0x0000002a08089980 */ /* 0x000ea2000c101d00 */
[----:B------:R-:W-:-:S05]  /*2a170*/  @!P1 IADD3 R14, P2, R14, R21, RZ ;  /* 0x000000150e0e9210 */ /* 0x000fca0007f5e0ff */
[----:B------:R-:W-:Y:S02]  /*2a180*/  @!P1 IMAD.X R5, R5, 0x1, R6, P2 ;  /* 0x0000000105059824 */ /* 0x000fe400010e0606 */
[----:B------:R-:W-:-:S06]  /*2a190*/  @!P1 IMAD.MOV.U32 R4, RZ, RZ, R14 ;  /* 0x000000ffff049224 */ /* 0x000fcc00078e000e */
[----:B------:R-:W5:Y:S01]  /*2a1a0*/  @!P1 LD.E.128 R4, desc[UR42][R4.64] ;  /* 0x0000002a04049980 */ /* 0x000f62000c101d00 */
[----:B------:R-:W-:Y:S02]  /*2a1b0*/  CS2R R46, SRZ ;  /* 0x00000000002e7805 */ /* 0x000fe4000001ff00 */
[----:B------:R-:W-:Y:S01]  /*2a1c0*/  CS2R R48, SRZ ;  /* 0x0000000000307805 */ /* 0x000fe2000001ff00 */
[----:B------:R-:W-:Y:S01]  /*2a1d0*/  IMAD.MOV.U32 R13, RZ, RZ, R35 ;  /* 0x000000ffff0d7224 */ /* 0x000fe200078e0023 */
[----:B------:R-:W-:Y:S02]  /*2a1e0*/  CS2R R44, SRZ ;  /* 0x00000000002c7805 */ /* 0x000fe4000001ff00 */
[----:B------:R-:W-:Y:S02]  /*2a1f0*/  CS2R R50, SRZ ;  /* 0x0000000000327805 */ /* 0x000fe4000001ff00 */
[----:B------:R-:W-:Y:S01]  /*2a200*/  CS2R R24, SRZ ;  /* 0x0000000000187805 */ /* 0x000fe2000001ff00 */
[----:B--2---:R-:W-:-:S02]  /*2a210*/  @!P1 IMAD.MOV.U32 R47, RZ, RZ, R9 ;  /* 0x000000ffff2f9224 */ /* 0x004fc400078e0009 */
[----:B------:R-:W-:Y:S02]  /*2a220*/  @!P1 IMAD.MOV.U32 R49, RZ, RZ, R11 ;  /* 0x000000ffff319224 */ /* 0x000fe400078e000b */
[----:B------:R-:W-:Y:S02]  /*2a230*/  IMAD.MOV.U32 R12, RZ, RZ, R47 ;  /* 0x000000ffff0c7224 */ /* 0x000fe400078e002f */
[----:B------:R-:W-:Y:S02]  /*2a240*/  IMAD.MOV.U32 R11, RZ, RZ, 0x181f ;  /* 0x0000181fff0b7424 */ /* 0x000fe400078e00ff */
[----:B------:R-:W-:Y:S01]  /*2a250*/  @!P1 IMAD.MOV.U32 R46, RZ, RZ, R8 ;  /* 0x000000ffff2e9224 */ /* 0x000fe200078e0008 */
[----:B------:R-:W-:Y:S01]  /*2a260*/  PRMT R78, R12, 0x7610, R78 ;  /* 0x000076100c4e7816 */ /* 0x000fe2000000004e */
[----:B------:R-:W-:Y:S02]  /*2a270*/  IMAD.MOV.U32 R12, RZ, RZ, 0x1 ;  /* 0x00000001ff0c7424 */ /* 0x000fe400078e00ff */
[----:B------:R-:W-:-:S02]  /*2a280*/  IMAD.MOV.U32 R0, RZ, RZ, R46 ;  /* 0x000000ffff007224 */ /* 0x000fc400078e002e */
[----:B------:R-:W-:-:S07]  /*2a290*/  @!P1 IMAD.MOV.U32 R48, RZ, RZ, R10 ;  /* 0x000000ffff309224 */ /* 0x000fce00078e000a */
[----:B-----5:R-:W-:Y:S05]  /*2a2a0*/  WARPSYNC.COLLECTIVE R15, `(.L_x_8222) ;  /* 0x000000000f087348 */ /* 0x020fea0003c00000 */
[----:B------:R0:W1:Y:S02]  /*2a2b0*/  SHFL.IDX P6, R14, R13, R12, R11 ;  /* 0x0000000c0d0e7389 */ /* 0x00006400000c000b */
[----:B01---5:R-:W-:Y:S01]  /*2a2c0*/  ENDCOLLECTIVE ;  /* 0x000000000000791b */ /* 0x023fe20003800000 */
.L_x_8222:
[----:B------:R-:W-:Y:S01]  /*2a2d0*/  IMAD.MOV.U32 R20, RZ, RZ, R49 ;  /* 0x000000ffff147224 */ /* 0x000fe200078e0031 */
[----:B------:R-:W-:Y:S01]  /*2a2e0*/  PRMT R77, R0, 0x7610, R77 ;  /* 0x00007610004d7816 */ /* 0x000fe2000000004d */
[----:B------:R-:W-:-:S03]  /*2a2f0*/  IMAD.MOV.U32 R10, RZ, RZ, R48 ;  /* 0x000000ffff0a7224 */ /* 0x000fc600078e0030 */
[----:B------:R-:W-:Y:S01]  /*2a300*/  PRMT R52, R20, 0x7610, R52 ;  /* 0x0000761014347816 */ /* 0x000fe20000000034 */
[----:B------:R-:W-:Y:S01]  /*2a310*/  @!P1 IMAD.MOV.U32 R44, RZ, RZ, R4 ;  /* 0x000000ffff2c9224 */ /* 0x000fe200078e0004 */
[----:B------:R-:W-:Y:S01]  /*2a320*/  PRMT R37, R10, 0x7610, R37 ;  /* 0x000076100a257816 */ /* 0x000fe20000000025 */
[----:B------:R-:W-:Y:S02]  /*2a330*/  @!P1 IMAD.MOV.U32 R45, RZ, RZ, R5 ;  /* 0x000000ffff2d9224 */ /* 0x000fe400078e0005 */
[----:B------:R-:W-:Y:S02]  /*2a340*/  @!P1 IMAD.MOV.U32 R50, RZ, RZ, R6 ;  /* 0x000000ffff329224 */ /* 0x000fe400078e0006 */
[----:B------:R-:W-:Y:S02]  /*2a350*/  IMAD.MOV.U32 R13, RZ, RZ, R32 ;  /* 0x000000ffff0d7224 */ /* 0x000fe400078e0020 */
[----:B------:R-:W-:Y:S02]  /*2a360*/  @!P1 IMAD.MOV.U32 R51, RZ, RZ, R7 ;  /* 0x000000ffff339224 */ /* 0x000fe400078e0007 */
[----:B------:R-:W-:-:S02]  /*2a370*/  IMAD.MOV.U32 R4, RZ, RZ, R44 ;  /* 0x000000ffff047224 */ /* 0x000fc400078e002c */
[----:B------:R-:W-:Y:S02]  /*2a380*/  IMAD.MOV.U32 R5, RZ, RZ, R45 ;  /* 0x000000ffff057224 */ /* 0x000fe400078e002d */
[----:B------:R-:W-:Y:S01]  /*2a390*/  IMAD.MOV.U32 R6, RZ, RZ, R50 ;  /* 0x000000ffff067224 */ /* 0x000fe200078e0032 */
[----:B------:R-:W-:Y:S01]  /*2a3a0*/  PRMT R79, R4, 0x7610, R79 ;  /* 0x00007610044f7816 */ /* 0x000fe2000000004f */
[----:B------:R-:W-:Y:S01]  /*2a3b0*/  IMAD.MOV.U32 R0, RZ, RZ, R14 ;  /* 0x000000ffff007224 */ /* 0x000fe200078e000e */
[----:B------:R-:W-:-:S07]  /*2a3c0*/  PRMT R80, R5, 0x7610, R80 ;  /* 0x0000761005507816 */ /* 0x000fce0000000050 */
[----:B------:R-:W-:Y:S05]  /*2a3d0*/  WARPSYNC.COLLECTIVE R15, `(.L_x_8223) ;  /* 0x000000000f087348 */ /* 0x000fea0003c00000 */
[----:B------:R0:W1:Y:S02]  /*2a3e0*/  SHFL.IDX P6, R14, R13, R12, R11 ;  /* 0x0000000c0d0e7389 */ /* 0x00006400000c000b */
[----:B01----:R-:W-:Y:S01]  /*2a3f0*/  ENDCOLLECTIVE ;  /* 0x000000000000791b */ /* 0x003fe20003800000 */
.L_x_8223:
[----:B------:R-:W-:Y:S01]  /*2a400*/  IMAD.MOV.U32 R7, RZ, RZ, R51 ;  /* 0x000000ffff077224 */ /* 0x000fe200078e0033 */
[----:B------:R-:W-:-:S04]  /*2a410*/  PRMT R81, R6, 0x7610, R81 ;  /* 0x0000761006517816 */ /* 0x000fc80000000051 */
[----:B------:R-:W-:Y:S01]  /*2a420*/  PRMT R82, R7, 0x7610, R82 ;  /* 0x0000761007527816 */ /* 0x000fe20000000052 */
[----:B------:R-:W-:Y:S02]  /*2a430*/  IMAD.MOV.U32 R13, RZ, RZ, R33 ;  /* 0x000000ffff0d7224 */ /* 0x000fe400078e0021 */
[----:B------:R-:W-:-:S07]  /*2a440*/  IMAD.MOV.U32 R8, RZ, RZ, R14 ;  /* 0x000000ffff087224 */ /* 0x000fce00078e000e */
[----:B------:R-:W-:Y:S05]  /*2a450*/  WARPSYNC.COLLECTIVE R15, `(.L_x_8224) ;  /* 0x000000000f087348 */ /* 0x000fea0003c00000 */
[----:B------:R0:W1:Y:S02]  /*2a460*/  SHFL.IDX P6, R14, R13, R12, R11 ;  /* 0x0000000c0d0e7389 */ /* 0x00006400000c000b */
[----:B01----:R-:W-:Y:S01]  /*2a470*/  ENDCOLLECTIVE ;  /* 0x000000000000791b */ /* 0x003fe20003800000 */
.L_x_8224:
[----:B------:R-:W-:Y:S02]  /*2a480*/  IMAD.MOV.U32 R13, RZ, RZ, R34 ;  /* 0x000000ffff0d7224 */ /* 0x000fe400078e0022 */
[----:B------:R-:W-:-:S07]  /*2a490*/  IMAD.MOV.U32 R9, RZ, RZ, R14 ;  /* 0x000000ffff097224 */ /* 0x000fce00078e000e */
[----:B------:R-:W-:Y:S05]  /*2a4a0*/  WARPSYNC.COLLECTIVE R15, `(.L_x_8225) ;  /* 0x000000000f087348 */ /* 0x000fea0003c00000 */
[----:B------:R0:W1:Y:S02]  /*2a4b0*/  SHFL.IDX P6, R14, R13, R12, R11 ;  /* 0x0000000c0d0e7389 */ /* 0x00006400000c000b */
[----:B01----:R-:W-:Y:S01]  /*2a4c0*/  ENDCOLLECTIVE ;  /* 0x000000000000791b */ /* 0x003fe20003800000 */
.L_x_8225:
[----:B------:R-:W-:Y:S05]  /*2a4d0*/  BRA `(.L_x_8226) ;  /* 0xfffffe2800d07947 */ /* 0x000fea000383ffff */
.L_x_7889:
[----:B------:R-:W-:Y:S01]  /*2a4e0*/  BSSY B1, `(.L_x_8227) ;  /* 0x0000008000017945 */ /* 0x000fe20003800000 */
[----:B------:R-:W-:Y:S02]  /*2a4f0*/  IMAD.MOV.U32 R13, RZ, RZ, R35 ;  /* 0x000000ffff0d7224 */ /* 0x000fe400078e0023 */
[----:B------:R-:W-:Y:S02]  /*2a500*/  IMAD.MOV.U32 R12, RZ, RZ, 0x2 ;  /* 0x00000002ff0c7424 */ /* 0x000fe400078e00ff */
[----:B------:R-:W-:Y:S02]  /*2a510*/  IMAD.MOV.U32 R11, RZ, RZ, 0x181f ;  /* 0x0000181fff0b7424 */ /* 0x000fe400078e00ff */
[----:B0-----:R-:W-:-:S07]  /*2a520*/  IMAD.MOV.U32 R15, RZ, RZ, -0x1 ;  /* 0xffffffffff0f7424 */ /* 0x001fce00078e00ff */
[----:B------:R-:W-:Y:S05]  /*2a530*/  WARPSYNC.COLLECTIVE R15, `(.L_x_8228) ;  /* 0x000000000f087348 */ /* 0x000fea0003c00000 */
[----:B------:R0:W1:Y:S02]  /*2a540*/  SHFL.IDX P6, R14, R13, R12, R11 ;  /* 0x0000000c0d0e7389 */ /* 0x00006400000c000b */
[----:B01----:R-:W-:Y:S01]  /*2a550*/  ENDCOLLECTIVE ;  /* 0x000000000000791b */ /* 0x003fe20003800000 */
.L_x_8228:
[----:B------:R-:W-:Y:S05]  /*2a560*/  BSYNC B1 ;  /* 0x0000000000017941 */ /* 0x000fea0003800000 */
.L_x_8227:
[----:B------:R-:W-:Y:S02]  /*2a570*/  IMAD.MOV.U32 R13, RZ, RZ, R32 ;  /* 0x000000ffff0d7224 */ /* 0x000fe400078e0020 */
[----:B------:R-:W-:Y:S02]  /*2a580*/  IMAD.MOV.U32 R12, RZ, RZ, 0x2 ;  /* 0x00000002ff0c7424 */ /* 0x000fe400078e00ff */
[----:B------:R-:W-:Y:S02]  /*2a590*/  IMAD.MOV.U32 R11, RZ, RZ, 0x181f ;  /* 0x0000181fff0b7424 */ /* 0x000fe400078e00ff */
[----:B------:R-:W-:Y:S02]  /*2a5a0*/  IMAD.MOV.U32 R15, RZ, RZ, -0x1 ;  /* 0xffffffffff0f7424 */ /* 0x000fe400078e00ff */
[----:B------:R-:W-:Y:S02]  /*2a5b0*/  IMAD.MOV.U32 R0, RZ, RZ, R14 ;  /* 0x000000ffff007224 */ /* 0x000fe400078e000e */
[----:B------:R-:W-:-:S07]  /*2a5c0*/  VIADD R10, R58, 0x40 ;  /* 0x000000403a0a7836 */ /* 0x000fce0000000000 */
[----:B------:R-:W-:Y:S05]  /*2a5d0*/  WARPSYNC.COLLECTIVE R15, `(.L_x_8229) ;  /* 0x000000000f087348 */ /* 0x000fea0003c00000 */
[----:B------:R0:W1:Y:S02]  /*2a5e0*/  SHFL.IDX P6, R14, R13, R12, R11 ;  /* 0x0000000c0d0e7389 */ /* 0x00006400000c000b */
[----:B01----:R-:W-:Y:S01]  /*2a5f0*/  ENDCOLLECTIVE ;  /* 0x000000000000791b */ /* 0x003fe20003800000 */
.L_x_8229:
        /* <DEDUP_REMOVED lines=8> */
.L_x_8230:
[----:B------:R-:W-:-:S05]  /*2a680*/  @!P1 IADD3 R8, P2, R8, R21, RZ ;  /* 0x0000001508089210 */ /* 0x000fca0007f5e0ff */
[----:B------:R-:W-:Y:S02]  /*2a690*/  @!P1 IMAD.X R9, R0, 0x1, R29, P2 ;  /* 0x0000000100099824 */ /* 0x000fe400010e061d */
[----:B------:R-:W-:Y:S02]  /*2a6a0*/  IMAD.MOV.U32 R13, RZ, RZ, R34 ;  /* 0x000000ffff0d7224 */ /* 0x000fe400078e0022 */
[----:B------:R-:W-:-:S07]  /*2a6b0*/  IMAD.MOV.U32 R20, RZ, RZ, R14 ;  /* 0x000000ffff147224 */ /* 0x000fce00078e000e */
[----:B------:R-:W-:Y:S05]  /*2a6c0*/  WARPSYNC.COLLECTIVE R15, `(.L_x_8231) ;  /* 0x000000000f087348 */ /* 0x000fea0003c00000 */
[----:B------:R0:W1:Y:S02]  /*2a6d0*/  SHFL.IDX P6, R14, R13, R12, R11 ;  /* 0x0000000c0d0e7389 */ /* 0x00006400000c000b */
[----:B01----:R-:W-:Y:S01]  /*2a6e0*/  ENDCOLLECTIVE ;  /* 0x000000000000791b */ /* 0x003fe20003800000 */
.L_x_8231:
[----:B------:R-:W2:Y:S01]  /*2a6f0*/  @!P1 LD.E.128 R8, desc[UR42][R8.64] ;  /* 0x0000002a08089980 */ /* 0x000ea2000c101d00 */
[----:B------:R-:W-:-:S05]  /*2a700*/  @!P1 IADD3 R28, P2, R14, R21, RZ ;  /* 0x000000150e1c9210 */ /* 0x000fca0007f5e0ff */
[----:B------:R-:W-:-:S06]  /*2a710*/  @!P1 IMAD.X R29, R20, 0x1, R29, P2 ;  /* 0x00000001141d9824 */ /* 0x000fcc00010e061d */
[----:B------:R-:W5:Y:S01]  /*2a720*/  @!P1 LD.E.128 R28, desc[UR42][R28.64] ;  /* 0x0000002a1c1c9980 */ /* 0x000f62000c101d00 */
[----:B------:R-:W-:Y:S02]  /*2a730*/  CS2R R20, SRZ ;  /* 0x0000000000147805 */ /* 0x000fe4000001ff00 */
[----:B------:R-:W-:Y:S01]  /*2a740*/  CS2R R38, SRZ ;  /* 0x0000000000267805 */ /* 0x000fe2000001ff00 */
[----:B------:R-:W-:Y:S01]  /*2a750*/  IMAD.MOV.U32 R13, RZ, RZ, R35 ;  /* 0x000000ffff0d7224 */ /* 0x000fe200078e0023 */
[----:B------:R-:W-:Y:S02]  /*2a760*/  CS2R R40, SRZ ;  /* 0x0000000000287805 */ /* 0x000fe4000001ff00 */
[----:B------:R-:W-:Y:S01]  /*2a770*/  CS2R R42, SRZ ;  /* 0x00000000002a7805 */ /* 0x000fe2000001ff00 */
[----:B--2---:R-:W-:Y:S02]  /*2a780*/  @!P1 IMAD.MOV.U32 R21, RZ, RZ, R9 ;  /* 0x000000ffff159224 */ /* 0x004fe400078e0009 */
[----:B------:R-:W-:-:S02]  /*2a790*/  @!P1 IMAD.MOV.U32 R39, RZ, RZ, R11 ;  /* 0x000000ffff279224 */ /* 0x000fc400078e000b */
[----:B------:R-:W-:Y:S02]  /*2a7a0*/  IMAD.MOV.U32 R12, RZ, RZ, R21 ;  /* 0x000000ffff0c7224 */ /* 0x000fe400078e0015 */
[----:B------:R-:W-:Y:S02]  /*2a7b0*/  IMAD.MOV.U32 R11, RZ, RZ, 0x181f ;  /* 0x0000181fff0b7424 */ /* 0x000fe400078e00ff */
[----:B------:R-:W-:Y:S01]  /*2a7c0*/  @!P1 IMAD.MOV.U32 R20, RZ, RZ, R8 ;  /* 0x000000ffff149224 */ /* 0x000fe200078e0008 */
[----:B------:R-:W-:Y:S01]  /*2a7d0*/  PRMT R66, R12, 0x7610, R66 ;  /* 0x000076100c427816 */ /* 0x000fe20000000042 */
[----:B------:R-:W-:Y:S02]  /*2a7e0*/  IMAD.MOV.U32 R12, RZ, RZ, 0x3 ;  /* 0x00000003ff0c7424 */ /* 0x000fe400078e00ff */
[----:B------:R-:W-:Y:S02]  /*2a7f0*/  IMAD.MOV.U32 R0, RZ, RZ, R20 ;  /* 0x000000ffff007224 */ /* 0x000fe400078e0014 */
[----:B------:R-:W-:-:S07]  /*2a800*/  @!P1 IMAD.MOV.U32 R38, RZ, RZ, R10 ;  /* 0x000000ffff269224 */ /* 0x000fce00078e000a */
[----:B-----5:R-:W-:Y:S05]  /*2a810*/  WARPSYNC.COLLECTIVE R15, `(.L_x_8232) ;  /* 0x000000000f087348 */ /* 0x020fea0003c00000 */
[----:B------:R0:W1:Y:S02]  /*2a820*/  SHFL.IDX P6, R14, R13, R12, R11 ;  /* 0x0000000c0d0e7389 */ /* 0x00006400000c000b */
[----:B01---5:R-:W-:Y:S01]  /*2a830*/  ENDCOLLECTIVE ;  /* 0x000000000000791b */ /* 0x023fe20003800000 */
.L_x_8232:
[----:B------:R-:W-:Y:S01]  /*2a840*/  IMAD.MOV.U32 R9, RZ, RZ, R39 ;  /* 0x000000ffff097224 */ /* 0x000fe200078e0027 */
[----:B------:R-:W-:Y:S01]  /*2a850*/  PRMT R65, R0, 0x7610, R65 ;  /* 0x0000761000417816 */ /* 0x000fe20000000041 */
[----:B------:R-:W-:Y:S02]  /*2a860*/  IMAD.MOV.U32 R8, RZ, RZ, R38 ;  /* 0x000000ffff087224 */ /* 0x000fe400078e0026 */
[----:B------:R-:W-:Y:S01]  /*2a870*/  @!P1 IMAD.MOV.U32 R40, RZ, RZ, R28 ;  /* 0x000000ffff289224 */ /* 0x000fe200078e001c */
[----:B------:R-:W-:Y:S01]  /*2a880*/  PRMT R54, R9, 0x7610, R54 ;  /* 0x0000761009367816 */ /* 0x000fe20000000036 */
[----:B------:R-:W-:Y:S01]  /*2a890*/  @!P1 IMAD.MOV.U32 R41, RZ, RZ, R29 ;  /* 0x000000ffff299224 */ /* 0x000fe200078e001d */
[----:B------:R-:W-:Y:S01]  /*2a8a0*/  PRMT R53, R8, 0x7610, R53 ;  /* 0x0000761008357816 */ /* 0x000fe20000000035 */
[----:B------:R-:W-:Y:S02]  /*2a8b0*/  @!P1 IMAD.MOV.U32 R42, RZ, RZ, R30 ;  /* 0x000000ffff2a9224 */ /* 0x000fe400078e001e */
[----:B------:R-:W-:-:S02]  /*2a8c0*/  @!P1 IMAD.MOV.U32 R43, RZ, RZ, R31 ;  /* 0x000000ffff2b9224 */ /* 0x000fc400078e001f */
[----:B------:R-:W-:Y:S02]  /*2a8d0*/  IMAD.MOV.U32 R13, RZ, RZ, R32 ;  /* 0x000000ffff0d7224 */ /* 0x000fe400078e0020 */
[----:B------:R-:W-:Y:S02]  /*2a8e0*/  IMAD.MOV.U32 R8, RZ, RZ, R40 ;  /* 0x000000ffff087224 */ /* 0x000fe400078e0028 */
[----:B------:R-:W-:Y:S02]  /*2a8f0*/  IMAD.MOV.U32 R9, RZ, RZ, R41 ;  /* 0x000000ffff097224 */ /* 0x000fe400078e0029 */
[----:B------:R-:W-:Y:S01]  /*2a900*/  IMAD.MOV.U32 R10, RZ, RZ, R42 ;  /* 0x000000ffff0a7224 */ /* 0x000fe200078e002a */
[----:B------:R-:W-:Y:S02]  /*2a910*/  PRMT R72, R8, 0x7610, R72 ;  /* 0x0000761008487816 */ /* 0x000fe40000000048 */
[----:B------:R-:W-:Y:S01]  /*2a920*/  PRMT R73, R9, 0x7610, R73 ;  /* 0x0000761009497816 */ /* 0x000fe20000000049 */
[----:B------:R-:W-:Y:S01]  /*2a930*/  IMAD.MOV.U32 R0, RZ, RZ, R14 ;  /* 0x000000ffff007224 */ /* 0x000fe200078e000e */
[----:B------:R-:W-:-:S07]  /*2a940*/  PRMT R74, R10, 0x7610, R74 ;  /* 0x000076100a4a7816 */ /* 0x000fce000000004a */
[----:B------:R-:W-:Y:S05]  /*2a950*/  WARPSYNC.COLLECTIVE R15, `(.L_x_8233) ;  /* 0x000000000f087348 */ /* 0x000fea0003c00000 */
[----:B------:R0:W1:Y:S02]  /*2a960*/  SHFL.IDX P6, R14, R13, R12, R11 ;  /* 0x0000000c0d0e7389 */ /* 0x00006400000c000b */
[----:B01----:R-:W-:Y:S01]  /*2a970*/  ENDCOLLECTIVE ;  /* 0x000000000000791b */ /* 0x003fe20003800000 */
.L_x_8233:
[----:B------:R-:W-:Y:S01]  /*2a980*/  CS2R R8, SRZ ;  /* 0x0000000000087805 */ /* 0x000fe2000001ff00 */
[----:B------:R-:W-:Y:S02]  /*2a990*/  IMAD.MOV.U32 R13, RZ, RZ, R33 ;  /* 0x000000ffff0d7224 */ /* 0x000fe400078e0021 */
[----:B------:R-:W-:-:S07]  /*2a9a0*/  IMAD.MOV.U32 R32, RZ, RZ, R14 ;  /* 0x000000ffff207224 */ /* 0x000fce00078e000e */
[----:B------:R-:W-:Y:S05]  /*2a9b0*/  WARPSYNC.COLLECTIVE R15, `(.L_x_8234) ;  /* 0x000000000f087348 */ /* 0x000fea0003c00000 */
[----:B------:R0:W1:Y:S02]  /*2a9c0*/  SHFL.IDX P6, R14, R13, R12, R11 ;  /* 0x0000000c0d0e7389 */ /* 0x00006400000c000b */
[----:B01----:R-:W-:Y:S01]  /*2a9d0*/  ENDCOLLECTIVE ;  /* 0x000000000000791b */ /* 0x003fe20003800000 */
.L_x_8234:
[----:B------:R-:W-:Y:S02]  /*2a9e0*/  IMAD.MOV.U32 R13, RZ, RZ, R34 ;  /* 0x000000ffff0d7224 */ /* 0x000fe400078e0022 */
[----:B------:R-:W-:-:S07]  /*2a9f0*/  IMAD.MOV.U32 R33, RZ, RZ, R14 ;  /* 0x000000ffff217224 */ /* 0x000fce00078e000e */
[----:B------:R-:W-:Y:S05]  /*2aa00*/  WARPSYNC.COLLECTIVE R15, `(.L_x_8235) ;  /* 0x000000000f087348 */ /* 0x000fea0003c00000 */
[----:B------:R0:W1:Y:S02]  /*2aa10*/  SHFL.IDX P6, R14, R13, R12, R11 ;  /* 0x0000000c0d0e7389 */ /* 0x00006400000c000b */
[----:B01----:R-:W-:Y:S01]  /*2aa20*/  ENDCOLLECTIVE ;  /* 0x000000000000791b */ /* 0x003fe20003800000 */
.L_x_8235:
[----:B------:R-:W-:-:S05]  /*2aa30*/  IMAD.MOV.U32 R11, RZ, RZ, R43 ;  /* 0x000000ffff0b7224 */ /* 0x000fca00078e002b */
[----:B------:R-:W-:Y:S01]  /*2aa40*/  PRMT R75, R11, 0x7610, R75 ;  /* 0x000076100b4b7816 */ /* 0x000fe2000000004b */
[----:B------:R-:W-:Y:S01]  /*2aa50*/  IMAD.MOV.U32 R34, RZ, RZ, R14 ;  /* 0x000000ffff227224 */ /* 0x000fe200078e000e */
[----:B------:R-:W-:Y:S06]  /*2aa60*/  BRA `(.L_x_8236) ;  /* 0xfffffe2800c07947 */ /* 0x000fec000383ffff */
.L_x_7893:
[----:B0-----:R0:W1:Y:S02]  /*2aa70*/  SYNCS.PHASECHK.TRANS64.TRYWAIT P4, [R2+URZ+0x28800], R29 ;  /* 0x0288001d020075a7 */ /* 0x001064000808017f */
[----:B-1----:R-:W-:Y:S05]  /*2aa80*/  @!P4 NANOSLEEP.SYNCS 0x989680 ;  /* 0x009896800000c95d */ /* 0x002fea0003900000 */
[----:B------:R-:W1:Y:S02]  /*2aa90*/  @!P4 SYNCS.PHASECHK.TRANS64 P4, [R2+URZ+0x28800], R29 ;  /* 0x0288001d0200c5a7 */ /* 0x000e64000808007f */
[----:B-1----:R-:W-:Y:S05]  /*2aaa0*/  @!P4 BRA `(.L_x_7893) ;  /* 0xfffffffc00f0c947 */ /* 0x002fea000383ffff */
[----:B------:R-:W-:Y:S05]  /*2aab0*/  BRA `(.L_x_8237) ;  /* 0xfffffe2c00647947 */ /* 0x000fea000383ffff */
.L_x_7903:
[----:B0-----:R0:W1:Y:S02]  /*2aac0*/  SYNCS.PHASECHK.TRANS64.TRYWAIT P2, [R89+URZ+0x28830], R0 ;  /* 0x02883000590075a7 */ /* 0x001064000804017f */
[----:B-1----:R-:W-:Y:S05]  /*2aad0*/  @!P2 NANOSLEEP.SYNCS 0x989680 ;  /* 0x009896800000a95d */ /* 0x002fea0003900000 */
[----:B------:R-:W1:Y:S02]  /*2aae0*/  @!P2 SYNCS.PHASECHK.TRANS64 P2, [R89+URZ+0x28830], R0 ;  /* 0x028830005900a5a7 */ /* 0x000e64000804007f */
[----:B-1----:R-:W-:Y:S05]  /*2aaf0*/  @!P2 BRA `(.L_x_7903) ;  /* 0xfffffffc00f0a947 */ /* 0x002fea000383ffff */
[----:B------:R-:W-:Y:S05]  /*2ab00*/  BRA `(.L_x_7902) ;  /* 0xfffffe4800607947 */ /* 0x000fea000383ffff */
.L_x_7921:
[----:B-1----:R1:W2:Y:S02]  /*2ab10*/  SYNCS.PHASECHK.TRANS64.TRYWAIT P5, [R7+URZ+0x28830], R6 ;  /* 0x02883006070075a7 */ /* 0x0022a400080a017f */
[----:B--2---:R-:W-:Y:S05]  /*2ab20*/  @!P5 NANOSLEEP.SYNCS 0x989680 ;  /* 0x009896800000d95d */ /* 0x004fea0003900000 */
[----:B------:R-:W2:Y:S02]  /*2ab30*/  @!P5 SYNCS.PHASECHK.TRANS64 P5, [R7+URZ+0x28830], R6 ;  /* 0x028830060700d5a7 */ /* 0x000ea400080a007f */
[----:B--2---:R-:W-:Y:S05]  /*2ab40*/  @!P5 BRA `(.L_x_7921) ;  /* 0xfffffffc00f0d947 */ /* 0x004fea000383ffff */
[----:B------:R-:W-:Y:S05]  /*2ab50*/  BRA `(.L_x_7920) ;  /* 0xfffffe8400387947 */ /* 0x000fea000383ffff */
.L_x_7925:
[----:B-1----:R1:W2:Y:S02]  /*2ab60*/  SYNCS.PHASECHK.TRANS64.TRYWAIT P4, [R7+URZ+0x28850], R6 ;  /* 0x02885006070075a7 */ /* 0x0022a4000808017f */
[----:B--2---:R-:W-:Y:S05]  /*2ab70*/  @!P4 NANOSLEEP.SYNCS 0x989680 ;  /* 0x009896800000c95d */ /* 0x004fea0003900000 */
[----:B------:R-:W2:Y:S02]  /*2ab80*/  @!P4 SYNCS.PHASECHK.TRANS64 P4, [R7+URZ+0x28850], R6 ;  /* 0x028850060700c5a7 */ /* 0x000ea4000808007f */
[----:B--2---:R-:W-:Y:S05]  /*2ab90*/  @!P4 BRA `(.L_x_7925) ;  /* 0xfffffffc00f0c947 */ /* 0x004fea000383ffff */
[----:B------:R-:W-:Y:S05]  /*2aba0*/  BRA `(.L_x_7922) ;  /* 0xfffffe8800387947 */ /* 0x000fea000383ffff */
.L_x_7944:
[----:B-1----:R1:W2:Y:S02]  /*2abb0*/  SYNCS.PHASECHK.TRANS64.TRYWAIT P3, [R7+URZ+0x28830], R8 ;  /* 0x02883008070075a7 */ /* 0x0022a4000806017f */
[----:B--2---:R-:W-:Y:S05]  /*2abc0*/  @!P3 NANOSLEEP.SYNCS 0x989680 ;  /* 0x009896800000b95d */ /* 0x004fea0003900000 */
[----:B------:R-:W2:Y:S02]  /*2abd0*/  @!P3 SYNCS.PHASECHK.TRANS64 P3, [R7+URZ+0x28830], R8 ;  /* 0x028830080700b5a7 */ /* 0x000ea4000806007f */
[----:B--2---:R-:W-:Y:S05]  /*2abe0*/  @!P3 BRA `(.L_x_7944) ;  /* 0xfffffffc00f0b947 */ /* 0x004fea000383ffff */
[----:B------:R-:W-:Y:S05]  /*2abf0*/  BRA `(.L_x_7943) ;  /* 0xfffffec000447947 */ /* 0x000fea000383ffff */
.L_x_7948:
[----:B-1----:R1:W2:Y:S02]  /*2ac00*/  SYNCS.PHASECHK.TRANS64.TRYWAIT P2, [R7+URZ+0x28850], R6 ;  /* 0x02885006070075a7 */ /* 0x0022a4000804017f */
[----:B--2---:R-:W-:Y:S05]  /*2ac10*/  @!P2 NANOSLEEP.SYNCS 0x989680 ;  /* 0x009896800000a95d */ /* 0x004fea0003900000 */
[----:B------:R-:W2:Y:S02]  /*2ac20*/  @!P2 SYNCS.PHASECHK.TRANS64 P2, [R7+URZ+0x28850], R6 ;  /* 0x028850060700a5a7 */ /* 0x000ea4000804007f */
[----:B--2---:R-:W-:Y:S05]  /*2ac30*/  @!P2 BRA `(.L_x_7948) ;  /* 0xfffffffc00f0a947 */ /* 0x004fea000383ffff */
[----:B------:R-:W-:Y:S05]  /*2ac40*/  BRA `(.L_x_7945) ;  /* 0xfffffec400447947 */ /* 0x000fea000383ffff */
.L_x_7955:
[----:B-1----:R1:W2:Y:S02]  /*2ac50*/  SYNCS.PHASECHK.TRANS64.TRYWAIT P3, [R7+URZ+0x28830], R8 ;  /* 0x02883008070075a7 */ /* 0x0022a4000806017f */
[----:B--2---:R-:W-:Y:S05]  /*2ac60*/  @!P3 NANOSLEEP.SYNCS 0x989680 ;  /* 0x009896800000b95d */ /* 0x004fea0003900000 */
[----:B------:R-:W2:Y:S02]  /*2ac70*/  @!P3 SYNCS.PHASECHK.TRANS64 P3, [R7+URZ+0x28830], R8 ;  /* 0x028830080700b5a7 */ /* 0x000ea4000806007f */
[----:B--2---:R-:W-:Y:S05]  /*2ac80*/  @!P3 BRA `(.L_x_7955) ;  /* 0xfffffffc00f0b947 */ /* 0x004fea000383ffff */
[----:B------:R-:W-:Y:S05]  /*2ac90*/  BRA `(.L_x_7954) ;  /* 0xfffffee800987947 */ /* 0x000fea000383ffff */
.L_x_7959:
[----:B-1----:R1:W2:Y:S02]  /*2aca0*/  SYNCS.PHASECHK.TRANS64.TRYWAIT P2, [R7+URZ+0x28850], R6 ;  /* 0x02885006070075a7 */ /* 0x0022a4000804017f */
[----:B--2---:R-:W-:Y:S05]  /*2acb0*/  @!P2 NANOSLEEP.SYNCS 0x989680 ;  /* 0x009896800000a95d */ /* 0x004fea0003900000 */
[----:B------:R-:W2:Y:S02]  /*2acc0*/  @!P2 SYNCS.PHASECHK.TRANS64 P2, [R7+URZ+0x28850], R6 ;  /* 0x028850060700a5a7 */ /* 0x000ea4000804007f */
[----:B--2---:R-:W-:Y:S05]  /*2acd0*/  @!P2 BRA `(.L_x_7959) ;  /* 0xfffffffc00f0a947 */ /* 0x004fea000383ffff */
[----:B------:R-:W-:Y:S05]  /*2ace0*/  BRA `(.L_x_7956) ;  /* 0xfffffeec00987947 */ /* 0x000fea000383ffff */
.L_x_7972:
[----:B-1----:R1:W2:Y:S02]  /*2acf0*/  SYNCS.PHASECHK.TRANS64.TRYWAIT P0, [R8+URZ+0x28850], R3 ;  /* 0x02885003080075a7 */ /* 0x0022a4000800017f */
[----:B--2---:R-:W-:Y:S05]  /*2ad00*/  @!P0 NANOSLEEP.SYNCS 0x989680 ;  /* 0x009896800000895d */ /* 0x004fea0003900000 */
[----:B------:R-:W2:Y:S02]  /*2ad10*/  @!P0 SYNCS.PHASECHK.TRANS64 P0, [R8+URZ+0x28850], R3 ;  /* 0x02885003080085a7 */ /* 0x000ea4000800007f */
[----:B--2---:R-:W-:Y:S05]  /*2ad20*/  @!P0 BRA `(.L_x_7972) ;  /* 0xfffffffc00f08947 */ /* 0x004fea000383ffff */
[----:B------:R-:W-:Y:S05]  /*2ad30*/  BRA `(.L_x_7971) ;  /* 0xffffff2000dc7947 */ /* 0x000fea000383ffff */
.L_x_7977:
[----:B------:R-:W-:Y:S02]  /*2ad40*/  IMAD.MOV.U32 R13, RZ, RZ, R8 ;  /* 0x000000ffff0d7224 */ /* 0x000fe400078e0008 */
[----:B------:R-:W-:Y:S02]  /*2ad50*/  IMAD.MOV.U32 R12, RZ, RZ, RZ ;  /* 0x000000ffff0c7224 */ /* 0x000fe400078e00ff */
[----:B------:R-:W-:Y:S02]  /*2ad60*/  IMAD.MOV.U32 R11, RZ, RZ, 0x181f ;  /* 0x0000181fff0b7424 */ /* 0x000fe400078e00ff */
[----:B------:R-:W-:-:S07]  /*2ad70*/  IMAD.MOV.U32 R15, RZ, RZ, -0x1 ;  /* 0xffffffffff0f7424 */ /* 0x000fce00078e00ff */
[----:B-----5:R-:W-:Y:S05]  /*2ad80*/  WARPSYNC.COLLECTIVE R15, `(.L_x_8238) ;  /* 0x000000000f087348 */ /* 0x020fea0003c00000 */
[----:B------:R0:W1:Y:S02]  /*2ad90*/  SHFL.IDX P6, R14, R13, R12, R11 ;  /* 0x0000000c0d0e7389 */ /* 0x00006400000c000b */
[----:B01---5:R-:W-:Y:S01]  /*2ada0*/  ENDCOLLECTIVE ;  /* 0x000000000000791b */ /* 0x023fe20003800000 */
.L_x_8238:
[----:B------:R-:W-:Y:S02]  /*2adb0*/  IMAD.MOV.U32 R13, RZ, RZ, R0 ;  /* 0x000000ffff0d7224 */ /* 0x000fe400078e0000 */
[----:B------:R-:W-:-:S07]  /*2adc0*/  IMAD.MOV.U32 R3, RZ, RZ, R14 ;  /* 0x000000ffff037224 */ /* 0x000fce00078e000e */
[----:B------:R-:W-:Y:S05]  /*2add0*/  WARPSYNC.COLLECTIVE R15, `(.L_x_8239) ;  /* 0x000000000f087348 */ /* 0x000fea0003c00000 */
[----:B------:R0:W1:Y:S02]  /*2ade0*/  SHFL.IDX P6, R14, R13, R12, R11 ;  /* 0x0000000c0d0e7389 */ /* 0x00006400000c000b */
[----:B01----:R-:W-:Y:S01]  /*2adf0*/  ENDCOLLECTIVE ;  /* 0x000000000000791b */ /* 0x003fe20003800000 */
.L_x_8239:
[----:B------:R-:W-:Y:S05]  /*2ae00*/  BRA `(.L_x_8240) ;  /* 0xffffff3c00ac7947 */ /* 0x000fea000383ffff */
.L_x_7980:
        /* <DEDUP_REMOVED lines=8> */
.L_x_8242:
[----:B------:R-:W-:Y:S05]  /*2ae90*/  BSYNC B1 ;  /* 0x0000000000017941 */ /* 0x000fea0003800000 */
.L_x_8241:
        /* <DEDUP_REMOVED lines=8> */
.L_x_8243:
[----:B------:R-:W-:Y:S05]  /*2af20*/  BRA `(.L_x_8244) ;  /* 0xffffff3c00a87947 */ /* 0x000fea000383ffff */
.L_x_7983:
        /* <DEDUP_REMOVED lines=8> */
.L_x_8246:
[----:B------:R-:W-:Y:S05]  /*2afb0*/  BSYNC B1 ;  /* 0x0000000000017941 */ /* 0x000fea0003800000 */
.L_x_8245:
        /* <DEDUP_REMOVED lines=8> */
.L_x_8247:
[----:B------:R-:W-:Y:S05]  /*2b040*/  BRA `(.L_x_8248) ;  /* 0xffffff3c00a87947 */ /* 0x000fea000383ffff */
.L_x_7986:
        /* <DEDUP_REMOVED lines=8> */
.L_x_8250:
[----:B------:R-:W-:Y:S05]  /*2b0d0*/  BSYNC B1 ;  /* 0x0000000000017941 */ /* 0x000fea0003800000 */
.L_x_8249:
        /* <DEDUP_REMOVED lines=8> */
.L_x_8251:
[----:B------:R-:W-:Y:S05]  /*2b160*/  BRA `(.L_x_8252) ;  /* 0xffffff3c00a87947 */ /* 0x000fea000383ffff */
.L_x_7988:
[----:B------:R-:W-:Y:S02]  /*2b170*/  IMAD.MOV.U32 R13, RZ, RZ, R4 ;  /* 0x000000ffff0d7224 */ /* 0x000fe400078e0004 */
[----:B------:R-:W-:Y:S02]  /*2b180*/  IMAD.MOV.U32 R12, RZ, RZ, RZ ;  /* 0x000000ffff0c7224 */ /* 0x000fe400078e00ff */
[----:B------:R-:W-:Y:S02]  /*2b190*/  IMAD.MOV.U32 R11, RZ, RZ, 0x1c1f ;  /* 0x00001c1fff0b7424 */ /* 0x000fe400078e00ff */
[----:B------:R-:W-:-:S07]  /*2b1a0*/  IMAD.MOV.U32 R15, RZ, RZ, -0x1 ;  /* 0xffffffffff0f7424 */ /* 0x000fce00078e00ff */
[----:B------:R-:W-:Y:S05]  /*2b1b0*/  WARPSYNC.COLLECTIVE R15, `(.L_x_8253) ;  /* 0x000000000f087348 */ /* 0x000fea0003c00000 */
[----:B------:R0:W1:Y:S02]  /*2b1c0*/  SHFL.IDX P6, R14, R13, R12, R11 ;  /* 0x0000000c0d0e7389 */ /* 0x00006400000c000b */
[----:B01----:R-:W-:Y:S01]  /*2b1d0*/  ENDCOLLECTIVE ;  /* 0x000000000000791b */ /* 0x003fe20003800000 */
.L_x_8253:
[----:B------:R-:W-:Y:S02]  /*2b1e0*/  IMAD.MOV.U32 R13, RZ, RZ, R3 ;  /* 0x000000ffff0d7224 */ /* 0x000fe400078e0003 */
[----:B------:R-:W-:-:S07]  /*2b1f0*/  IMAD.MOV.U32 R0, RZ, RZ, R14 ;  /* 0x000000ffff007224 */ /* 0x000fce00078e000e */
[----:B------:R-:W-:Y:S05]  /*2b200*/  WARPSYNC.COLLECTIVE R15, `(.L_x_8254) ;  /* 0x000000000f087348 */ /* 0x000fea0003c00000 */
[----:B------:R0:W1:Y:S02]  /*2b210*/  SHFL.IDX P6, R14, R13, R12, R11 ;  /* 0x0000000c0d0e7389 */ /* 0x00006400000c000b */
[----:B01----:R-:W-:Y:S01]  /*2b220*/  ENDCOLLECTIVE ;  /* 0x000000000000791b */ /* 0x003fe20003800000 */
.L_x_8254:
[----:B------:R-:W-:Y:S05]  /*2b230*/  BRA `(.L_x_8255) ;  /* 0xffffff4000647947 */ /* 0x000fea000383ffff */
.L_x_7991:
[----:B------:R-:W-:Y:S01]  /*2b240*/  BSSY B1, `(.L_x_8256) ;  /* 0x0000008000017945 */ /* 0x000fe20003800000 */
[----:B0-----:R-:W-:Y:S02]  /*2b250*/  IMAD.MOV.U32 R13, RZ, RZ, R4 ;  /* 0x000000ffff0d7224 */ /* 0x001fe400078e0004 */
[----:B------:R-:W-:Y:S02]  /*2b260*/  IMAD.MOV.U32 R12, RZ, RZ, 0x1 ;  /* 0x00000001ff0c7424 */ /* 0x000fe400078e00ff */
[----:B------:R-:W-:Y:S02]  /*2b270*/  IMAD.MOV.U32 R11, RZ, RZ, 0x1c1f ;  /* 0x00001c1fff0b7424 */ /* 0x000fe400078e00ff */
[----:B------:R-:W-:-:S07]  /*2b280*/  IMAD.MOV.U32 R15, RZ, RZ, -0x1 ;  /* 0xffffffffff0f7424 */ /* 0x000fce00078e00ff */
[----:B-12---:R-:W-:Y:S05]  /*2b290*/  WARPSYNC.COLLECTIVE R15, `(.L_x_8257) ;  /* 0x000000000f087348 */ /* 0x006fea0003c00000 */
[----:B--2---:R0:W2:Y:S02]  /*2b2a0*/  SHFL.IDX P6, R14, R13, R12, R11 ;  /* 0x0000000c0d0e7389 */ /* 0x0040a400000c000b */
[----:B012---:R-:W-:Y:S01]  /*2b2b0*/  ENDCOLLECTIVE ;  /* 0x000000000000791b */ /* 0x007fe20003800000 */
.L_x_8257:
[----:B------:R-:W-:Y:S05]  /*2b2c0*/  BSYNC B1 ;  /* 0x0000000000017941 */ /* 0x000fea0003800000 */
.L_x_8256:
        /* <DEDUP_REMOVED lines=8> */
.L_x_8258:
[----:B------:R-:W-:Y:S05]  /*2b350*/  BRA `(.L_x_8259) ;  /* 0xffffff4400707947 */ /* 0x000fea000383ffff */
.L_x_7995:
[----:B------:R-:W-:Y:S02]  /*2b360*/  IMAD.MOV.U32 R13, RZ, RZ, R4 ;  /* 0x000000ffff0d7224 */ /* 0x000fe400078e0004 */
[----:B------:R-:W-:Y:S02]  /*2b370*/  IMAD.MOV.U32 R12, RZ, RZ, RZ ;  /* 0x000000ffff0c7224 */ /* 0x000fe400078e00ff */
[----:B------:R-:W-:Y:S02]  /*2b380*/  IMAD.MOV.U32 R11, RZ, RZ, 0x181f ;  /* 0x0000181fff0b7424 */ /* 0x000fe400078e00ff */
[----:B------:R-:W-:-:S07]  /*2b390*/  IMAD.MOV.U32 R15, RZ, RZ, -0x1 ;  /* 0xffffffffff0f7424 */ /* 0x000fce00078e00ff */
[----:B01----:R-:W-:Y:S05]  /*2b3a0*/  WARPSYNC.COLLECTIVE R15, `(.L_x_8260) ;  /* 0x000000000f087348 */ /* 0x003fea0003c00000 */
[----:B------:R2:W3:Y:S02]  /*2b3b0*/  SHFL.IDX P6, R14, R13, R12, R11 ;  /* 0x0000000c0d0e7389 */ /* 0x0004e400000c000b */
[----:B0123--:R-:W-:Y:S01]  /*2b3c0*/  ENDCOLLECTIVE ;  /* 0x000000000000791b */ /* 0x00ffe20003800000 */
.L_x_8260:
[----:B------:R-:W-:Y:S02]  /*2b3d0*/  IMAD.MOV.U32 R13, RZ, RZ, R0 ;  /* 0x000000ffff0d7224 */ /* 0x000fe400078e0000 */
[----:B------:R-:W-:-:S07]  /*2b3e0*/  IMAD.MOV.U32 R3, RZ, RZ, R14 ;  /* 0x000000ffff037224 */ /* 0x000fce00078e000e */
[----:B------:R-:W-:Y:S05]  /*2b3f0*/  WARPSYNC.COLLECTIVE R15, `(.L_x_8261) ;  /* 0x000000000f087348 */ /* 0x000fea0003c00000 */
[----:B------:R0:W1:Y:S02]  /*2b400*/  SHFL.IDX P6, R14, R13, R12, R11 ;  /* 0x0000000c0d0e7389 */ /* 0x00006400000c000b */
[----:B01----:R-:W-:Y:S01]  /*2b410*/  ENDCOLLECTIVE ;  /* 0x000000000000791b */ /* 0x003fe20003800000 */
.L_x_8261:
[----:B------:R-:W-:Y:S05]  /*2b420*/  BRA `(.L_x_8262) ;  /* 0xffffff50007c7947 */ /* 0x000fea000383ffff */
.L_x_7998:
[----:B------:R-:W-:Y:S01]  /*2b430*/  BSSY B1, `(.L_x_8263) ;  /* 0x0000008000017945 */ /* 0x000fe20003800000 */
[----:B------:R-:W-:Y:S02]  /*2b440*/  IMAD.MOV.U32 R13, RZ, RZ, R4 ;  /* 0x000000ffff0d7224 */ /* 0x000fe400078e0004 */
[----:B------:R-:W-:Y:S02]  /*2b450*/  IMAD.MOV.U32 R12, RZ, RZ, 0x1 ;  /* 0x00000001ff0c7424 */ /* 0x000fe400078e00ff */
[----:B------:R-:W-:Y:S02]  /*2b460*/  IMAD.MOV.U32 R11, RZ, RZ, 0x181f ;  /* 0x0000181fff0b7424 */ /* 0x000fe400078e00ff */
[----:B---3--:R-:W-:-:S07]  /*2b470*/  IMAD.MOV.U32 R15, RZ, RZ, -0x1 ;  /* 0xffffffffff0f7424 */ /* 0x008fce00078e00ff */
[----:B012-4-:R-:W-:Y:S05]  /*2b480*/  WARPSYNC.COLLECTIVE R15, `(.L_x_8264) ;  /* 0x000000000f087348 */ /* 0x017fea0003c00000 */
[----:B----4-:R3:W4:Y:S02]  /*2b490*/  SHFL.IDX P6, R14, R13, R12, R11 ;  /* 0x0000000c0d0e7389 */ /* 0x01072400000c000b */
[----:B01234-:R-:W-:Y:S01]  /*2b4a0*/  ENDCOLLECTIVE ;  /* 0x000000000000791b */ /* 0x01ffe20003800000 */
.L_x_8264:
[----:B------:R-:W-:Y:S05]  /*2b4b0*/  BSYNC B1 ;  /* 0x0000000000017941 */ /* 0x000fea0003800000 */
.L_x_8263:
        /* <DEDUP_REMOVED lines=8> */
.L_x_8265:
[----:B------:R-:W-:Y:S05]  /*2b540*/  BRA `(.L_x_8266) ;  /* 0xffffff50007c7947 */ /* 0x000fea000383ffff */
.L_x_8001:
        /* <DEDUP_REMOVED lines=8> */
.L_x_8268:
[----:B------:R-:W-:Y:S05]  /*2b5d0*/  BSYNC B1 ;  /* 0x0000000000017941 */ /* 0x000fea0003800000 */
.L_x_8267:
        /* <DEDUP_REMOVED lines=8> */
.L_x_8269:
[----:B------:R-:W-:Y:S05]  /*2b660*/  BRA `(.L_x_8270) ;  /* 0xffffff50007c7947 */ /* 0x000fea000383ffff */
.L_x_8004:
[----:B------:R-:W-:Y:S01]  /*2b670*/  BSSY B1, `(.L_x_8271) ;  /* 0x0000008000017945 */ /* 0x000fe20003800000 */
[----:B------:R-:W-:Y:S02]  /*2b680*/  IMAD.MOV.U32 R13, RZ, RZ, R4 ;  /* 0x000000ffff0d7224 */ /* 0x000fe400078e0004 */
[----:B------:R-:W-:Y:S02]  /*2b690*/  IMAD.MOV.U32 R12, RZ, RZ, 0x3 ;  /* 0x00000003ff0c7424 */ /* 0x000fe400078e00ff */
[----:B------:R-:W-:Y:S02]  /*2b6a0*/  IMAD.MOV.U32 R11, RZ, RZ, 0x181f ;  /* 0x0000181fff0b7424 */ /* 0x000fe400078e00ff */
[----:B0-----:R-:W-:-:S07]  /*2b6b0*/  IMAD.MOV.U32 R15, RZ, RZ, -0x1 ;  /* 0xffffffffff0f7424 */ /* 0x001fce00078e00ff */
[----:B-1234-:R-:W-:Y:S05]  /*2b6c0*/  WARPSYNC.COLLECTIVE R15, `(.L_x_8272) ;  /* 0x000000000f087348 */ /* 0x01efea0003c00000 */
[----:B------:R0:W0:Y:S02]  /*2b6d0*/  SHFL.IDX P6, R14, R13, R12, R11 ;  /* 0x0000000c0d0e7389 */ /* 0x00002400000c000b */
[----:B01234-:R-:W-:Y:S01]  /*2b6e0*/  ENDCOLLECTIVE ;  /* 0x000000000000791b */ /* 0x01ffe20003800000 */
.L_x_8272:
[----:B------:R-:W-:Y:S05]  /*2b6f0*/  BSYNC B1 ;  /* 0x0000000000017941 */ /* 0x000fea0003800000 */
.L_x_8271:
        /* <DEDUP_REMOVED lines=8> */
.L_x_8273:
[----:B------:R-:W-:Y:S05]  /*2b780*/  BRA `(.L_x_8274) ;  /* 0xffffff50007c7947 */ /* 0x000fea000383ffff */
.L_x_8031:
        /* <DEDUP_REMOVED lines=11> */
.L_x_8276:
[----:B------:R-:W-:Y:S05]  /*2b840*/  BSYNC B1 ;  /* 0x0000000000017941 */ /* 0x000fea0003800000 */
.L_x_8275:
[----:B------:R-:W-:Y:S05]  /*2b850*/  BRA `(.L_x_8277) ;  /* 0xffffff7000b07947 */ /* 0x000fea000383ffff */
.L_x_8033:
[----:B------:R-:W-:Y:S01]  /*2b860*/  BSSY B1, `(.L_x_8278) ;  /* 0x0000006000017945 */ /* 0x000fe20003800000 */
[----:B0-----:R-:W-:-:S07]  /*2b870*/  IMAD.MOV.U32 R15, RZ, RZ, -0x1 ;  /* 0xffffffffff0f7424 */ /* 0x001fce00078e00ff */
[----:B-1----:R-:W-:Y:S05]  /*2b880*/  WARPSYNC.COLLECTIVE R15, `(.L_x_8279) ;  /* 0x000000000f0c7348 */ /* 0x002fea0003c00000 */
[----:B------:R-:W-:Y:S02]  /*2b890*/  ELECT P6, UR62, PT ;  /* 0x00000000003e782f */ /* 0x000fe400038c0000 */
[----:B------:R-:W-:Y:S01]  /*2b8a0*/  MOV R14, UR62 ;  /* 0x0000003e000e7c02 */ /* 0x000fe20008000f00 */
[----:B-1----:R-:W-:Y:S10]  /*2b8b0*/  ENDCOLLECTIVE ;  /* 0x000000000000791b */ /* 0x002ff40003800000 */
.L_x_8279:
[----:B------:R-:W-:Y:S05]  /*2b8c0*/  BSYNC B1 ;  /* 0x0000000000017941 */ /* 0x000fea0003800000 */
.L_x_8278:
[----:B------:R-:W-:Y:S01]  /*2b8d0*/  PLOP3.LUT P1, PT, P6, PT, PT, 0x80, 0x0 ;  /* 0x000000000000781c */ /* 0x000fe2000372f070 */
[----:B------:R-:W-:-:S12]  /*2b8e0*/  BRA `(.L_x_8032) ;  /* 0xffffff7000a47947 */ /* 0x000fd8000383ffff */
.L_x_8035:
[----:B-1----:R1:W2:Y:S02]  /*2b8f0*/  SYNCS.PHASECHK.TRANS64.TRYWAIT P0, [R18+URZ+0x28820], R4 ;  /* 0x02882004120075a7 */ /* 0x0022a4000800017f */
[----:B--2---:R-:W-:Y:S05]  /*2b900*/  @!P0 NANOSLEEP.SYNCS 0x989680 ;  /* 0x009896800000895d */ /* 0x004fea0003900000 */
[----:B------:R-:W2:Y:S02]  /*2b910*/  @!P0 SYNCS.PHASECHK.TRANS64 P0, [R18+URZ+0x28820], R4 ;  /* 0x02882004120085a7 */ /* 0x000ea4000800007f */
[----:B--2---:R-:W-:Y:S05]  /*2b920*/  @!P0 BRA `(.L_x_8035) ;  /* 0xfffffffc00f08947 */ /* 0x004fea000383ffff */
[----:B------:R-:W-:Y:S05]  /*2b930*/  BRA `(.L_x_8280) ;  /* 0xffffff7000b47947 */ /* 0x000fea000383ffff */
.L_x_8039:
[----:B--2---:R2:W3:Y:S02]  /*2b940*/  SYNCS.PHASECHK.TRANS64.TRYWAIT P0, [R6+URZ+0x288a0], R10 ;  /* 0x0288a00a060075a7 */ /* 0x0044e4000800017f */
[----:B---3--:R-:W-:Y:S05]  /*2b950*/  @!P0 NANOSLEEP.SYNCS 0x989680 ;  /* 0x009896800000895d */ /* 0x008fea0003900000 */
[----:B------:R-:W3:Y:S02]  /*2b960*/  @!P0 SYNCS.PHASECHK.TRANS64 P0, [R6+URZ+0x288a0], R10 ;  /* 0x0288a00a060085a7 */ /* 0x000ee4000800007f */
[----:B---3--:R-:W-:Y:S05]  /*2b970*/  @!P0 BRA `(.L_x_8039) ;  /* 0xfffffffc00f08947 */ /* 0x008fea000383ffff */
[----:B------:R-:W-:Y:S05]  /*2b980*/  BRA `(.L_x_8281) ;  /* 0xffffff7000d47947 */ /* 0x000fea000383ffff */
.L_x_8045:
[----:B0-----:R0:W1:Y:S02]  /*2b990*/  SYNCS.PHASECHK.TRANS64.TRYWAIT P0, [R6+URZ+0x288c0], R10 ;  /* 0x0288c00a060075a7 */ /* 0x001064000800017f */
[----:B-1----:R-:W-:Y:S05]  /*2b9a0*/  @!P0 NANOSLEEP.SYNCS 0x989680 ;  /* 0x009896800000895d */ /* 0x002fea0003900000 */
[----:B------:R-:W1:Y:S02]  /*2b9b0*/  @!P0 SYNCS.PHASECHK.TRANS64 P0, [R6+URZ+0x288c0], R10 ;  /* 0x0288c00a060085a7 */ /* 0x000e64000800007f */
[----:B-1----:R-:W-:Y:S05]  /*2b9c0*/  @!P0 BRA `(.L_x_8045) ;  /* 0xfffffffc00f08947 */ /* 0x002fea000383ffff */
[----:B------:R-:W-:Y:S05]  /*2b9d0*/  BRA `(.L_x_8282) ;  /* 0xffffff7400947947 */ /* 0x000fea000383ffff */
.L_x_8053:
[----:B-1----:R1:W2:Y:S02]  /*2b9e0*/  SYNCS.PHASECHK.TRANS64.TRYWAIT P0, [R8+URZ+0x288a0], R7 ;  /* 0x0288a007080075a7 */ /* 0x0022a4000800017f */
[----:B--2---:R-:W-:Y:S05]  /*2b9f0*/  @!P0 NANOSLEEP.SYNCS 0x989680 ;  /* 0x009896800000895d */ /* 0x004fea0003900000 */
[----:B------:R-:W2:Y:S02]  /*2ba00*/  @!P0 SYNCS.PHASECHK.TRANS64 P0, [R8+URZ+0x288a0], R7 ;  /* 0x0288a007080085a7 */ /* 0x000ea4000800007f */
[----:B--2---:R-:W-:Y:S05]  /*2ba10*/  @!P0 BRA `(.L_x_8053) ;  /* 0xfffffffc00f08947 */ /* 0x004fea000383ffff */
[----:B------:R-:W-:Y:S05]  /*2ba20*/  BRA `(.L_x_8283) ;  /* 0xffffff7800a47947 */ /* 0x000fea000383ffff */
.L_x_8059:
[----:B--2---:R2:W3:Y:S02]  /*2ba30*/  SYNCS.PHASECHK.TRANS64.TRYWAIT P0, [R8+URZ+0x288c0], R7 ;  /* 0x0288c007080075a7 */ /* 0x0044e4000800017f */
[----:B---3--:R-:W-:Y:S05]  /*2ba40*/  @!P0 NANOSLEEP.SYNCS 0x989680 ;  /* 0x009896800000895d */ /* 0x008fea0003900000 */
[----:B------:R-:W3:Y:S02]  /*2ba50*/  @!P0 SYNCS.PHASECHK.TRANS64 P0, [R8+URZ+0x288c0], R7 ;  /* 0x0288c007080085a7 */ /* 0x000ee4000800007f */
[----:B---3--:R-:W-:Y:S05]  /*2ba60*/  @!P0 BRA `(.L_x_8059) ;  /* 0xfffffffc00f08947 */ /* 0x008fea000383ffff */
[----:B------:R-:W-:Y:S05]  /*2ba70*/  BRA `(.L_x_8284) ;  /* 0xffffff7c005c7947 */ /* 0x000fea000383ffff */
.L_x_8083:
        /* <DEDUP_REMOVED lines=11> */
.L_x_8286:
[----:B------:R-:W-:Y:S05]  /*2bb30*/  BSYNC B0 ;  /* 0x0000000000007941 */ /* 0x000fea0003800000 */
.L_x_8285:
[----:B------:R-:W-:Y:S05]  /*2bb40*/  BRA `(.L_x_8287) ;  /* 0xffffff8c006c7947 */ /* 0x000fea000383ffff */
.L_x_8085:
[----:B------:R-:W-:Y:S01]  /*2bb50*/  BSSY B0, `(.L_x_8288) ;  /* 0x0000006000007945 */ /* 0x000fe20003800000 */
[----:B0-----:R-:W-:-:S07]  /*2bb60*/  IMAD.MOV.U32 R15, RZ, RZ, -0x1 ;  /* 0xffffffffff0f7424 */ /* 0x001fce00078e00ff */
[----:B-1-3--:R-:W-:Y:S05]  /*2bb70*/  WARPSYNC.COLLECTIVE R15, `(.L_x_8289) ;  /* 0x000000000f0c7348 */ /* 0x00afea0003c00000 */
[----:B------:R-:W-:Y:S02]  /*2bb80*/  ELECT P6, UR62, PT ;  /* 0x00000000003e782f */ /* 0x000fe400038c0000 */
[----:B------:R-:W-:Y:S01]  /*2bb90*/  MOV R14, UR62 ;  /* 0x0000003e000e7c02 */ /* 0x000fe20008000f00 */
[----:B-1-3--:R-:W-:Y:S10]  /*2bba0*/  ENDCOLLECTIVE ;  /* 0x000000000000791b */ /* 0x00aff40003800000 */
.L_x_8289:
[----:B------:R-:W-:Y:S05]  /*2bbb0*/  BSYNC B0 ;  /* 0x0000000000007941 */ /* 0x000fea0003800000 */
.L_x_8288:
[----:B------:R-:W-:Y:S05]  /*2bbc0*/  BRA `(.L_x_8290) ;  /* 0xffffff8c00787947 */ /* 0x000fea000383ffff */
.L_x_8087:
[----:B--2---:R2:W3:Y:S02]  /*2bbd0*/  SYNCS.PHASECHK.TRANS64.TRYWAIT P0, [R0+URZ+0x28840], R2 ;  /* 0x02884002000075a7 */ /* 0x0044e4000800017f */
[----:B---3--:R-:W-:Y:S05]  /*2bbe0*/  @!P0 NANOSLEEP.SYNCS 0x989680 ;  /* 0x009896800000895d */ /* 0x008fea0003900000 */
[----:B------:R-:W3:Y:S02]  /*2bbf0*/  @!P0 SYNCS.PHASECHK.TRANS64 P0, [R0+URZ+0x28840], R2 ;  /* 0x02884002000085a7 */ /* 0x000ee4000800007f */
[----:B---3--:R-:W-:Y:S05]  /*2bc00*/  @!P0 BRA `(.L_x_8087) ;  /* 0xfffffffc00f08947 */ /* 0x008fea000383ffff */
[----:B------:R-:W-:Y:S05]  /*2bc10*/  BRA `(.L_x_8291) ;  /* 0xffffff8c00d87947 */ /* 0x000fea000383ffff */
.L_x_8091:
[----:B------:R-:W2:Y:S01]  /*2bc20*/  LDL.LU R11, [R1+0x38] ;  /* 0x00003800010b7983 */ /* 0x000ea20000300800 */
[----:B------:R-:W-:Y:S02]  /*2bc30*/  IMAD.MOV.U32 R5, RZ, RZ, R12 ;  /* 0x000000ffff057224 */ /* 0x000fe400078e000c */
[----:B------:R-:W-:Y:S02]  /*2bc40*/  IMAD.MOV.U32 R13, RZ, RZ, R3 ;  /* 0x000000ffff0d7224 */ /* 0x000fe400078e0003 */
[----:B------:R-:W-:Y:S02]  /*2bc50*/  IMAD.MOV.U32 R12, RZ, RZ, RZ ;  /* 0x000000ffff0c7224 */ /* 0x000fe400078e00ff */
[----:B------:R-:W-:Y:S02]  /*2bc60*/  IMAD.MOV.U32 R15, RZ, RZ, -0x1 ;  /* 0xffffffffff0f7424 */ /* 0x000fe400078e00ff */
        /* <DEDUP_REMOVED lines=8> */
.L_x_8292:
[----:B------:R-:W-:Y:S02]  /*2bcf0*/  IMAD.MOV.U32 R13, RZ, RZ, R4 ;  /* 0x000000ffff0d7224 */ /* 0x000fe400078e0004 */
[----:B------:R-:W-:-:S07]  /*2bd00*/  IMAD.MOV.U32 R6, RZ, RZ, R14 ;  /* 0x000000ffff067224 */ /* 0x000fce00078e000e */
[----:B------:R-:W-:Y:S05]  /*2bd10*/  WARPSYNC.COLLECTIVE R15, `(.L_x_8293) ;  /* 0x000000000f087348 */ /* 0x000fea0003c00000 */
[----:B------:R0:W1:Y:S02]  /*2bd20*/  SHFL.IDX P6, R14, R13, R12, R11 ;  /* 0x0000000c0d0e7389 */ /* 0x00006400000c000b */
[----:B01----:R-:W-:Y:S01]  /*2bd30*/  ENDCOLLECTIVE ;  /* 0x000000000000791b */ /* 0x003fe20003800000 */
.L_x_8293:
[----:B------:R-:W-:Y:S02]  /*2bd40*/  IMAD.MOV.U32 R13, RZ, RZ, R3 ;  /* 0x000000ffff0d7224 */ /* 0x000fe400078e0003 */
[----:B------:R-:W-:Y:S02]  /*2bd50*/  IMAD.MOV.U32 R12, RZ, RZ, 0x1 ;  /* 0x00000001ff0c7424 */ /* 0x000fe400078e00ff */
[----:B------:R-:W-:-:S07]  /*2bd60*/  IMAD.MOV.U32 R7, RZ, RZ, R14 ;  /* 0x000000ffff077224 */ /* 0x000fce00078e000e */
[----:B------:R-:W-:Y:S05]  /*2bd70*/  WARPSYNC.COLLECTIVE R15, `(.L_x_8294) ;  /* 0x000000000f087348 */ /* 0x000fea0003c00000 */
[----:B------:R0:W1:Y:S02]  /*2bd80*/  SHFL.IDX P6, R14, R13, R12, R11 ;  /* 0x0000000c0d0e7389 */ /* 0x00006400000c000b */
[----:B01----:R-:W-:Y:S01]  /*2bd90*/  ENDCOLLECTIVE ;  /* 0x000000000000791b */ /* 0x003fe20003800000 */
.L_x_8294:
[----:B------:R-:W-:-:S05]  /*2bda0*/  @!P2 LEA R7, P3, R9, R7, 0x1 ;  /* 0x000000070907a211 */ /* 0x000fca00078608ff */
        /* <DEDUP_REMOVED lines=15> */
.L_x_8295:
[----:B------:R-:W-:Y:S02]  /*2bea0*/  IMAD.MOV.U32 R13, RZ, RZ, R3 ;  /* 0x000000ffff0d7224 */ /* 0x000fe400078e0003 */
[----:B------:R-:W-:Y:S02]  /*2beb0*/  IMAD.MOV.U32 R12, RZ, RZ, 0x2 ;  /* 0x00000002ff0c7424 */ /* 0x000fe400078e00ff */
[----:B------:R-:W-:-:S07]  /*2bec0*/  IMAD.MOV.U32 R5, RZ, RZ, R14 ;  /* 0x000000ffff057224 */ /* 0x000fce00078e000e */
[----:B------:R-:W-:Y:S05]  /*2bed0*/  WARPSYNC.COLLECTIVE R15, `(.L_x_8296) ;  /* 0x000000000f087348 */ /* 0x000fea0003c00000 */
[----:B------:R0:W1:Y:S02]  /*2bee0*/  SHFL.IDX P6, R14, R13, R12, R11 ;  /* 0x0000000c0d0e7389 */ /* 0x00006400000c000b */
[----:B01----:R-:W-:Y:S01]  /*2bef0*/  ENDCOLLECTIVE ;  /* 0x000000000000791b */ /* 0x003fe20003800000 */
.L_x_8296:
        /* <DEDUP_REMOVED lines=16> */
.L_x_8297:
[----:B------:R-:W-:Y:S02]  /*2c000*/  IMAD.MOV.U32 R13, RZ, RZ, R3 ;  /* 0x000000ffff0d7224 */ /* 0x000fe400078e0003 */
[----:B------:R-:W-:Y:S02]  /*2c010*/  IMAD.MOV.U32 R12, RZ, RZ, 0x3 ;  /* 0x00000003ff0c7424 */ /* 0x000fe400078e00ff */
[----:B------:R-:W-:-:S07]  /*2c020*/  IMAD.MOV.U32 R5, RZ, RZ, R14 ;  /* 0x000000ffff057224 */ /* 0x000fce00078e000e */
[----:B------:R-:W-:Y:S05]  /*2c030*/  WARPSYNC.COLLECTIVE R15, `(.L_x_8298) ;  /* 0x000000000f087348 */ /* 0x000fea0003c00000 */
[----:B------:R0:W1:Y:S02]  /*2c040*/  SHFL.IDX P6, R14, R13, R12, R11 ;  /* 0x0000000c0d0e7389 */ /* 0x00006400000c000b */
[----:B01----:R-:W-:Y:S01]  /*2c050*/  ENDCOLLECTIVE ;  /* 0x000000000000791b */ /* 0x003fe20003800000 */
.L_x_8298:
        /* <DEDUP_REMOVED lines=16> */
.L_x_8299:
[----:B------:R-:W-:Y:S02]  /*2c160*/  IMAD.MOV.U32 R13, RZ, RZ, R3 ;  /* 0x000000ffff0d7224 */ /* 0x000fe400078e0003 */
[----:B------:R-:W-:Y:S02]  /*2c170*/  IMAD.MOV.U32 R12, RZ, RZ, 0x4 ;  /* 0x00000004ff0c7424 */ /* 0x000fe400078e00ff */
[----:B------:R-:W-:-:S07]  /*2c180*/  IMAD.MOV.U32 R5, RZ, RZ, R14 ;  /* 0x000000ffff057224 */ /* 0x000fce00078e000e */
[----:B------:R-:W-:Y:S05]  /*2c190*/  WARPSYNC.COLLECTIVE R15, `(.L_x_8300) ;  /* 0x000000000f087348 */ /* 0x000fea0003c00000 */
[----:B------:R0:W1:Y:S02]  /*2c1a0*/  SHFL.IDX P6, R14, R13, R12, R11 ;  /* 0x0000000c0d0e7389 */ /* 0x00006400000c000b */
[----:B01----:R-:W-:Y:S01]  /*2c1b0*/  ENDCOLLECTIVE ;  /* 0x000000000000791b */ /* 0x003fe20003800000 */
.L_x_8300:
        /* <DEDUP_REMOVED lines=16> */
.L_x_8301:
[----:B------:R-:W-:Y:S02]  /*2c2c0*/  IMAD.MOV.U32 R13, RZ, RZ, R3 ;  /* 0x000000ffff0d7224 */ /* 0x000fe400078e0003 */
[----:B------:R-:W-:Y:S02]  /*2c2d0*/  IMAD.MOV.U32 R12, RZ, RZ, 0x5 ;  /* 0x00000005ff0c7424 */ /* 0x000fe400078e00ff */
[----:B------:R-:W-:-:S07]  /*2c2e0*/  IMAD.MOV.U32 R5, RZ, RZ, R14 ;  /* 0x000000ffff057224 */ /* 0x000fce00078e000e */
[----:B------:R-:W-:Y:S05]  /*2c2f0*/  WARPSYNC.COLLECTIVE R15, `(.L_x_8302) ;  /* 0x000000000f087348 */ /* 0x000fea0003c00000 */
[----:B------:R0:W1:Y:S02]  /*2c300*/  SHFL.IDX P6, R14, R13, R12, R11 ;  /* 0x0000000c0d0e7389 */ /* 0x00006400000c000b */
[----:B01----:R-:W-:Y:S01]  /*2c310*/  ENDCOLLECTIVE ;  /* 0x000000000000791b */ /* 0x003fe20003800000 */
.L_x_8302:
        /* <DEDUP_REMOVED lines=16> */
.L_x_8303:
[----:B------:R-:W-:Y:S02]  /*2c420*/  IMAD.MOV.U32 R13, RZ, RZ, R3 ;  /* 0x000000ffff0d7224 */ /* 0x000fe400078e0003 */
[----:B------:R-:W-:Y:S02]  /*2c430*/  IMAD.MOV.U32 R12, RZ, RZ, 0x6 ;  /* 0x00000006ff0c7424 */ /* 0x000fe400078e00ff */
[----:B------:R-:W-:-:S07]  /*2c440*/  IMAD.MOV.U32 R5, RZ, RZ, R14 ;  /* 0x000000ffff057224 */ /* 0x000fce00078e000e */
[----:B------:R-:W-:Y:S05]  /*2c450*/  WARPSYNC.COLLECTIVE R15, `(.L_x_8304) ;  /* 0x000000000f087348 */ /* 0x000fea0003c00000 */
[----:B------:R0:W1:Y:S02]  /*2c460*/  SHFL.IDX P6, R14, R13, R12, R11 ;  /* 0x0000000c0d0e7389 */ /* 0x00006400000c000b */
[----:B01----:R-:W-:Y:S01]  /*2c470*/  ENDCOLLECTIVE ;  /* 0x000000000000791b */ /* 0x003fe20003800000 */
.L_x_8304:
        /* <DEDUP_REMOVED lines=16> */
.L_x_8305:
[----:B------:R-:W-:Y:S02]  /*2c580*/  IMAD.MOV.U32 R13, RZ, RZ, R3 ;  /* 0x000000ffff0d7224 */ /* 0x000fe400078e0003 */
[----:B------:R-:W-:Y:S02]  /*2c590*/  IMAD.MOV.U32 R12, RZ, RZ, 0x7 ;  /* 0x00000007ff0c7424 */ /* 0x000fe400078e00ff */
[----:B------:R-:W-:-:S07]  /*2c5a0*/  IMAD.MOV.U32 R5, RZ, RZ, R14 ;  /* 0x000000ffff057224 */ /* 0x000fce00078e000e */
[----:B------:R-:W-:Y:S05]  /*2c5b0*/  WARPSYNC.COLLECTIVE R15, `(.L_x_8306) ;  /* 0x000000000f087348 */ /* 0x000fea0003c00000 */
[----:B------:R0:W1:Y:S02]  /*2c5c0*/  SHFL.IDX P6, R14, R13, R12, R11 ;  /* 0x0000000c0d0e7389 */ /* 0x00006400000c000b */
[----:B01----:R-:W-:Y:S01]  /*2c5d0*/  ENDCOLLECTIVE ;  /* 0x000000000000791b */ /* 0x003fe20003800000 */
.L_x_8306:
        /* <DEDUP_REMOVED lines=14> */
.L_x_8307:
[----:B------:R-:W-:Y:S01]  /*2c6c0*/  IMAD.MOV.U32 R3, RZ, RZ, R14 ;  /* 0x000000ffff037224 */ /* 0x000fe200078e000e */
[----:B------:R-:W-:Y:S06]  /*2c6d0*/  BRA `(.L_x_8308) ;  /* 0xffffff90007c7947 */ /* 0x000fec000383ffff */
.L_x_8096:
[----:B---3--:R3:W4:Y:S02]  /*2c6e0*/  SYNCS.PHASECHK.TRANS64.TRYWAIT P0, [R18+URZ+0x28820], R0 ;  /* 0x02882000120075a7 */ /* 0x008724000800017f */
[----:B----4-:R-:W-:Y:S05]  /*2c6f0*/  @!P0 NANOSLEEP.SYNCS 0x989680 ;  /* 0x009896800000895d */ /* 0x010fea0003900000 */
[----:B------:R-:W4:Y:S02]  /*2c700*/  @!P0 SYNCS.PHASECHK.TRANS64 P0, [R18+URZ+0x28820], R0 ;  /* 0x02882000120085a7 */ /* 0x000f24000800007f */
[----:B----4-:R-:W-:Y:S05]  /*2c710*/  @!P0 BRA `(.L_x_8096) ;  /* 0xfffffffc00f08947 */ /* 0x010fea000383ffff */
[----:B------:R-:W-:Y:S05]  /*2c720*/  BRA `(.L_x_8309) ;  /* 0xffffff9000e87947 */ /* 0x000fea000383ffff */
.L_x_8105:
[----:B-1----:R1:W2:Y:S02]  /*2c730*/  SYNCS.PHASECHK.TRANS64.TRYWAIT P0, [R3+URZ+0x28840], R2 ;  /* 0x02884002030075a7 */ /* 0x0022a4000800017f */
[----:B--2---:R-:W-:Y:S05]  /*2c740*/  @!P0 NANOSLEEP.SYNCS 0x989680 ;  /* 0x009896800000895d */ /* 0x004fea0003900000 */
[----:B------:R-:W2:Y:S02]  /*2c750*/  @!P0 SYNCS.PHASECHK.TRANS64 P0, [R3+URZ+0x28840], R2 ;  /* 0x02884002030085a7 */ /* 0x000ea4000800007f */
[----:B--2---:R-:W-:Y:S05]  /*2c760*/  @!P0 BRA `(.L_x_8105) ;  /* 0xfffffffc00f08947 */ /* 0x004fea000383ffff */
[----:B------:R-:W-:Y:S05]  /*2c770*/  BRA `(.L_x_8310) ;  /* 0xffffff9400dc7947 */ /* 0x000fea000383ffff */
.L_x_8111:
[----:B0-----:R0:W1:Y:S02]  /*2c780*/  SYNCS.PHASECHK.TRANS64.TRYWAIT P0, [R2+URZ+0x28860], R3 ;  /* 0x02886003020075a7 */ /* 0x001064000800017f */
[----:B-1----:R-:W-:Y:S05]  /*2c790*/  @!P0 NANOSLEEP.SYNCS 0x989680 ;  /* 0x009896800000895d */ /* 0x002fea0003900000 */
[----:B------:R-:W1:Y:S02]  /*2c7a0*/  @!P0 SYNCS.PHASECHK.TRANS64 P0, [R2+URZ+0x28860], R3 ;  /* 0x02886003020085a7 */ /* 0x000e64000800007f */
[----:B-1----:R-:W-:Y:S05]  /*2c7b0*/  @!P0 BRA `(.L_x_8111) ;  /* 0xfffffffc00f08947 */ /* 0x002fea000383ffff */
[----:B------:R-:W-:Y:S05]  /*2c7c0*/  BRA `(.L_x_8311) ;  /* 0xffffff9800ac7947 */ /* 0x000fea000383ffff */
.L_x_8121:
[----:B-1----:R1:W2:Y:S02]  /*2c7d0*/  SYNCS.PHASECHK.TRANS64.TRYWAIT P0, [R3+URZ+0x28840], R2 ;  /* 0x02884002030075a7 */ /* 0x0022a4000800017f */
[----:B--2---:R-:W-:Y:S05]  /*2c7e0*/  @!P0 NANOSLEEP.SYNCS 0x989680 ;  /* 0x009896800000895d */ /* 0x004fea0003900000 */
[----:B------:R-:W2:Y:S02]  /*2c7f0*/  @!P0 SYNCS.PHASECHK.TRANS64 P0, [R3+URZ+0x28840], R2 ;  /* 0x02884002030085a7 */ /* 0x000ea4000800007f */
[----:B--2---:R-:W-:Y:S05]  /*2c800*/  @!P0 BRA `(.L_x_8121) ;  /* 0xfffffffc00f08947 */ /* 0x004fea000383ffff */
[----:B------:R-:W-:Y:S05]  /*2c810*/  BRA `(.L_x_8312) ;  /* 0xffffffa000407947 */ /* 0x000fea000383ffff */
.L_x_8127:
[----:B0-----:R0:W1:Y:S02]  /*2c820*/  SYNCS.PHASECHK.TRANS64.TRYWAIT P0, [R2+URZ+0x28860], R3 ;  /* 0x02886003020075a7 */ /* 0x001064000800017f */
[----:B-1----:R-:W-:Y:S05]  /*2c830*/  @!P0 NANOSLEEP.SYNCS 0x989680 ;  /* 0x009896800000895d */ /* 0x002fea0003900000 */
[----:B------:R-:W1:Y:S02]  /*2c840*/  @!P0 SYNCS.PHASECHK.TRANS64 P0, [R2+URZ+0x28860], R3 ;  /* 0x02886003020085a7 */ /* 0x000e64000800007f */
[----:B-1----:R-:W-:Y:S05]  /*2c850*/  @!P0 BRA `(.L_x_8127) ;  /* 0xfffffffc00f08947 */ /* 0x002fea000383ffff */
[----:B------:R-:W-:Y:S05]  /*2c860*/  BRA `(.L_x_8313) ;  /* 0xffffffa400107947 */ /* 0x000fea000383ffff */
.L_x_8137:
[----:B--2---:R2:W3:Y:S02]  /*2c870*/  SYNCS.PHASECHK.TRANS64.TRYWAIT P0, [R2+URZ+0x28840], R3 ;  /* 0x02884003020075a7 */ /* 0x0044e4000800017f */
[----:B---3--:R-:W-:Y:S05]  /*2c880*/  @!P0 NANOSLEEP.SYNCS 0x989680 ;  /* 0x009896800000895d */ /* 0x008fea0003900000 */
[----:B------:R-:W3:Y:S02]  /*2c890*/  @!P0 SYNCS.PHASECHK.TRANS64 P0, [R2+URZ+0x28840], R3 ;  /* 0x02884003020085a7 */ /* 0x000ee4000800007f */
[----:B---3--:R-:W-:Y:S05]  /*2c8a0*/  @!P0 BRA `(.L_x_8137) ;  /* 0xfffffffc00f08947 */ /* 0x008fea000383ffff */
[----:B------:R-:W-:Y:S05]  /*2c8b0*/  BRA `(.L_x_8314) ;  /* 0xffffffa800807947 */ /* 0x000fea000383ffff */
.L_x_8143:
[----:B0-----:R0:W1:Y:S02]  /*2c8c0*/  SYNCS.PHASECHK.TRANS64.TRYWAIT P0, [R2+URZ+0x28860], R5 ;  /* 0x02886005020075a7 */ /* 0x001064000800017f */
[----:B-1----:R-:W-:Y:S05]  /*2c8d0*/  @!P0 NANOSLEEP.SYNCS 0x989680 ;  /* 0x009896800000895d */ /* 0x002fea0003900000 */
[----:B------:R-:W1:Y:S02]  /*2c8e0*/  @!P0 SYNCS.PHASECHK.TRANS64 P0, [R2+URZ+0x28860], R5 ;  /* 0x02886005020085a7 */ /* 0x000e64000800007f */
[----:B-1----:R-:W-:Y:S05]  /*2c8f0*/  @!P0 BRA `(.L_x_8143) ;  /* 0xfffffffc00f08947 */ /* 0x002fea000383ffff */
[----:B------:R-:W-:Y:S05]  /*2c900*/  BRA `(.L_x_8315) ;  /* 0xffffffac004c7947 */ /* 0x000fea000383ffff */
.L_x_8155:
[----:B---3--:R3:W4:Y:S02]  /*2c910*/  SYNCS.PHASECHK.TRANS64.TRYWAIT P0, [R0+URZ+0x28860], R2 ;  /* 0x02886002000075a7 */ /* 0x008724000800017f */
[----:B----4-:R-:W-:Y:S05]  /*2c920*/  @!P0 NANOSLEEP.SYNCS 0x989680 ;  /* 0x009896800000895d */ /* 0x010fea0003900000 */
[----:B------:R-:W4:Y:S02]  /*2c930*/  @!P0 SYNCS.PHASECHK.TRANS64 P0, [R0+URZ+0x28860], R2 ;  /* 0x02886002000085a7 */ /* 0x000f24000800007f */
[----:B----4-:R-:W-:Y:S05]  /*2c940*/  @!P0 BRA `(.L_x_8155) ;  /* 0xfffffffc00f08947 */ /* 0x010fea000383ffff */
[----:B------:R-:W-:Y:S05]  /*2c950*/  BRA `(.L_x_8316) ;  /* 0xffffffb000a47947 */ /* 0x000fea000383ffff */
.L_x_8163:
[----:B--2---:R-:W2:Y:S01]  /*2c960*/  LDL R0, [R1] ;  /* 0x0000000001007983 */ /* 0x004ea20000100800 */
[----:B------:R-:W-:Y:S01]  /*2c970*/  BSSY B0, `(.L_x_8317) ;  /* 0x0000008000007945 */ /* 0x000fe20003800000 */
[----:B------:R-:W-:Y:S02]  /*2c980*/  IMAD.MOV.U32 R12, RZ, RZ, RZ ;  /* 0x000000ffff0c7224 */ /* 0x000fe400078e00ff */
[----:B------:R-:W-:Y:S02]  /*2c990*/  IMAD.MOV.U32 R11, RZ, RZ, 0x1f ;  /* 0x0000001fff0b7424 */ /* 0x000fe400078e00ff */
[----:B------:R-:W-:Y:S02]  /*2c9a0*/  IMAD.MOV.U32 R15, RZ, RZ, -0x1 ;  /* 0xffffffffff0f7424 */ /* 0x000fe400078e00ff */
[----:B--2---:R-:W-:-:S07]  /*2c9b0*/  IMAD.MOV.U32 R13, RZ, RZ, R0 ;  /* 0x000000ffff0d7224 */ /* 0x004fce00078e0000 */
[----:B-1-3--:R-:W-:Y:S05]  /*2c9c0*/  WARPSYNC.COLLECTIVE R15, `(.L_x_8318) ;  /* 0x000000000f087348 */ /* 0x00afea0003c00000 */
[----:B------:R0:W2:Y:S02]  /*2c9d0*/  SHFL.IDX P6, R14, R13, R12, R11 ;  /* 0x0000000c0d0e7389 */ /* 0x0000a400000c000b */
[----:B0123--:R-:W-:Y:S01]  /*2c9e0*/  ENDCOLLECTIVE ;  /* 0x000000000000791b */ /* 0x00ffe20003800000 */
.L_x_8318:
[----:B------:R-:W-:Y:S05]  /*2c9f0*/  BSYNC B0 ;  /* 0x0000000000007941 */ /* 0x000fea0003800000 */
.L_x_8317:
        /* <DEDUP_REMOVED lines=10> */
.L_x_8319:
        /* <DEDUP_REMOVED lines=24> */
.L_x_8320:
        /* <DEDUP_REMOVED lines=9> */
.L_x_8321:
        /* <DEDUP_REMOVED lines=8> */
.L_x_8322:
        /* <DEDUP_REMOVED lines=8> */
.L_x_8323:
        /* <DEDUP_REMOVED lines=8> */
.L_x_8324:
        /* <DEDUP_REMOVED lines=9> */
.L_x_8325:
[----:B------:R-:W-:Y:S01]  /*2cec0*/  IMAD.MOV.U32 R9, RZ, RZ, R14 ;  /* 0x000000ffff097224 */ /* 0x000fe200078e000e */
[----:B------:R-:W-:Y:S06]  /*2ced0*/  BRA `(.L_x_8326) ;  /* 0xffffffb4002c7947 */ /* 0x000fec000383ffff */
.L_x_8166:
        /* <DEDUP_REMOVED lines=8> */
.L_x_8328:
[----:B------:R-:W-:Y:S05]  /*2cf60*/  BSYNC B0 ;  /* 0x0000000000007941 */ /* 0x000fea0003800000 */
.L_x_8327:
        /* <DEDUP_REMOVED lines=12> */
.L_x_8329:
        /* <DEDUP_REMOVED lines=8> */
.L_x_8330:
        /* <DEDUP_REMOVED lines=8> */
.L_x_8331:
        /* <DEDUP_REMOVED lines=8> */
.L_x_8332:
        /* <DEDUP_REMOVED lines=9> */
.L_x_8333:
[----:B------:R-:W-:Y:S01]  /*2d240*/  IMAD.MOV.U32 R9, RZ, RZ, R14 ;  /* 0x000000ffff097224 */ /* 0x000fe200078e000e */
[----:B------:R-:W-:Y:S06]  /*2d250*/  BRA `(.L_x_8334) ;  /* 0xffffffb000fc7947 */ /* 0x000fec000383ffff */
.L_x_8168:
[----:B------:R-:W-:Y:S01]  /*2d260*/  BSSY B0, `(.L_x_8335) ;  /* 0x0000006000007945 */ /* 0x000fe20003800000 */
[----:B------:R-:W-:Y:S01]  /*2d270*/  PLOP3.LUT P6, PT, P6, PT, PT, 0x8, 0x0 ;  /* 0x000000000000781c */ /* 0x000fe200037ce170 */
[----:B------:R-:W-:-:S12]  /*2d280*/  IMAD.MOV.U32 R15, RZ, RZ, -0x1 ;  /* 0xffffffffff0f7424 */ /* 0x000fd800078e00ff */
[----:B0-----:R-:W-:Y:S05]  /*2d290*/  WARPSYNC.COLLECTIVE R15, `(.L_x_8336) ;  /* 0x000000000f087348 */ /* 0x001fea0003c00000 */
[----:B------:R-:W-:Y:S01]  /*2d2a0*/  VOTE.ANY R14, PT, P6 ;  /* 0x00000000000e7806 */ /* 0x000fe200030e0100 */
[----:B0-----:R-:W-:Y:S06]  /*2d2b0*/  ENDCOLLECTIVE ;  /* 0x000000000000791b */ /* 0x001fec0003800000 */
.L_x_8336:
[----:B------:R-:W-:Y:S05]  /*2d2c0*/  BSYNC B0 ;  /* 0x0000000000007941 */ /* 0x000fea0003800000 */
.L_x_8335:
        /* <DEDUP_REMOVED lines=10> */
.L_x_8337:
[----:B------:R-:W-:Y:S02]  /*2d370*/  IMAD.MOV.U32 R13, RZ, RZ, R6 ;  /* 0x000000ffff0d7224 */ /* 0x000fe400078e0006 */
[----:B------:R-:W-:-:S07]  /*2d380*/  IMAD.MOV.U32 R4, RZ, RZ, R14 ;  /* 0x000000ffff047224 */ /* 0x000fce00078e000e */
[----:B------:R-:W-:Y:S05]  /*2d390*/  WARPSYNC.COLLECTIVE R15, `(.L_x_8338) ;  /* 0x000000000f087348 */ /* 0x000fea0003c00000 */
[----:B------:R0:W1:Y:S02]  /*2d3a0*/  SHFL.IDX P6, R14, R13, R12, R11 ;  /* 0x0000000c0d0e7389 */ /* 0x00006400000c000b */
[----:B01----:R-:W-:Y:S01]  /*2d3b0*/  ENDCOLLECTIVE ;  /* 0x000000000000791b */ /* 0x003fe20003800000 */
.L_x_8338:
[----:B------:R-:W-:Y:S02]  /*2d3c0*/  IMAD.MOV.U32 R6, RZ, RZ, R14 ;  /* 0x000000ffff067224 */ /* 0x000fe400078e000e */
[----:B------:R-:W-:-:S05]  /*2d3d0*/  IMAD.IADD R10, R3, 0x1, R10 ;  /* 0x00000001030a7824 */ /* 0x000fca00078e020a */
[----:B------:R2:W-:Y:S01]  /*2d3e0*/  STL [R1+0xc], R10 ;  /* 0x00000c0a01007387 */ /* 0x0005e20000100800 */
[----:B------:R-:W-:Y:S05]  /*2d3f0*/  BRA `(.L_x_8339) ;  /* 0xffffffb000dc7947 */ /* 0x000fea000383ffff */
.L_x_8170:
        /* <DEDUP_REMOVED lines=8> */
.L_x_8341:
[----:B------:R-:W-:Y:S05]  /*2d480*/  BSYNC B0 ;  /* 0x0000000000007941 */ /* 0x000fea0003800000 */
.L_x_8340:
[----:B------:R-:W-:Y:S01]  /*2d490*/  IMAD.MOV.U32 R3, RZ, RZ, R14 ;  /* 0x000000ffff037224 */ /* 0x000fe200078e000e */
[----:B------:R-:W-:Y:S06]  /*2d4a0*/  BRA `(.L_x_8342) ;  /* 0xffffffb000c87947 */ /* 0x000fec000383ffff */
.L_x_8176:
[----:B0-----:R0:W1:Y:S02]  /*2d4b0*/  SYNCS.PHASECHK.TRANS64.TRYWAIT P0, [R0+URZ+0x28820], R3 ;  /* 0x02882003000075a7 */ /* 0x001064000800017f */
[----:B-1----:R-:W-:Y:S05]  /*2d4c0*/  @!P0 NANOSLEEP.SYNCS 0x989680 ;  /* 0x009896800000895d */ /* 0x002fea0003900000 */
[----:B------:R-:W1:Y:S02]  /*2d4d0*/  @!P0 SYNCS.PHASECHK.TRANS64 P0, [R0+URZ+0x28820], R3 ;  /* 0x02882003000085a7 */ /* 0x000e64000800007f */
[----:B-1----:R-:W-:Y:S05]  /*2d4e0*/  @!P0 BRA `(.L_x_8176) ;  /* 0xfffffffc00f08947 */ /* 0x002fea000383ffff */
[----:B------:R-:W-:Y:S05]  /*2d4f0*/  BRA `(.L_x_8343) ;  /* 0xffffffbc00647947 */ /* 0x000fea000383ffff */
.L_x_8177:
        /* <DEDUP_REMOVED lines=11> */
.L_x_8345:
[----:B------:R-:W-:Y:S05]  /*2d5b0*/  BSYNC B0 ;  /* 0x0000000000007941 */ /* 0x000fea0003800000 */
.L_x_8344:
[----:B------:R-:W-:Y:S05]  /*2d5c0*/  BRA `(.L_x_8346) ;  /* 0xffffffbc004c7947 */ /* 0x000fea000383ffff */
.L_x_8178:
[----:B------:R-:W-:Y:S01]  /*2d5d0*/  BSSY B0, `(.L_x_8347) ;  /* 0x0000006000007945 */ /* 0x000fe20003800000 */
[----:B------:R-:W-:-:S07]  /*2d5e0*/  IMAD.MOV.U32 R15, RZ, RZ, -0x1 ;  /* 0xffffffffff0f7424 */ /* 0x000fce00078e00ff */
[----:B01-3--:R-:W-:Y:S05]  /*2d5f0*/  WARPSYNC.COLLECTIVE R15, `(.L_x_8348) ;  /* 0x000000000f0c7348 */ /* 0x00bfea0003c00000 */
[----:B------:R-:W-:Y:S02]  /*2d600*/  ELECT P6, UR62, PT ;  /* 0x00000000003e782f */ /* 0x000fe400038c0000 */
[----:B------:R-:W-:Y:S01]  /*2d610*/  MOV R14, UR62 ;  /* 0x0000003e000e7c02 */ /* 0x000fe20008000f00 */
[----:B01-3--:R-:W-:Y:S10]  /*2d620*/  ENDCOLLECTIVE ;  /* 0x000000000000791b */ /* 0x00bff40003800000 */
.L_x_8348:
[----:B------:R-:W-:Y:S05]  /*2d630*/  BSYNC B0 ;  /* 0x0000000000007941 */ /* 0x000fea0003800000 */
.L_x_8347:
[----:B------:R-:W-:Y:S05]  /*2d640*/  BRA `(.L_x_8349) ;  /* 0xffffffbc00407947 */ /* 0x000fea000383ffff */
.L_x_8180:
[----:B0-----:R0:W1:Y:S02]  /*2d650*/  SYNCS.PHASECHK.TRANS64.TRYWAIT P0, [R6+URZ], R5 ;  /* 0x00000005060075a7 */ /* 0x001064000800017f */
[----:B-1----:R-:W-:Y:S05]  /*2d660*/  @!P0 NANOSLEEP.SYNCS 0x989680 ;  /* 0x009896800000895d */ /* 0x002fea0003900000 */
[----:B------:R-:W1:Y:S02]  /*2d670*/  @!P0 SYNCS.PHASECHK.TRANS64 P0, [R6+URZ], R5 ;  /* 0x00000005060085a7 */ /* 0x000e64000800007f */
[----:B-1----:R-:W-:Y:S05]  /*2d680*/  @!P0 BRA `(.L_x_8180) ;  /* 0xfffffffc00f08947 */ /* 0x002fea000383ffff */
[----:B------:R-:W-:Y:S05]  /*2d690*/  BRA `(.L_x_8350) ;  /* 0xffffffbc00787947 */ /* 0x000fea000383ffff */
.L_x_8181:
[----:B-1----:R1:W2:Y:S02]  /*2d6a0*/  SYNCS.PHASECHK.TRANS64.TRYWAIT P0, [R7+URZ], R2 ;  /* 0x00000002070075a7 */ /* 0x0022a4000800017f */
[----:B--2---:R-:W-:Y:S05]  /*2d6b0*/  @!P0 NANOSLEEP.SYNCS 0x989680 ;  /* 0x009896800000895d */ /* 0x004fea0003900000 */
[----:B------:R-:W2:Y:S02]  /*2d6c0*/  @!P0 SYNCS.PHASECHK.TRANS64 P0, [R7+URZ], R2 ;  /* 0x00000002070085a7 */ /* 0x000ea4000800007f */
[----:B--2---:R-:W-:Y:S05]  /*2d6d0*/  @!P0 BRA `(.L_x_8181) ;  /* 0xfffffffc00f08947 */ /* 0x004fea000383ffff */
[----:B------:R-:W-:Y:S05]  /*2d6e0*/  BRA `(.L_x_8351) ;  /* 0xffffffbc006c7947 */ /* 0x000fea000383ffff */
.L_x_8183:
[----:B--2---:R2:W4:Y:S02]  /*2d6f0*/  SYNCS.PHASECHK.TRANS64.TRYWAIT P0, [R4+URZ], R5 ;  /* 0x00000005040075a7 */ /* 0x004524000800017f */
[----:B----4-:R-:W-:Y:S05]  /*2d700*/  @!P0 NANOSLEEP.SYNCS 0x989680 ;  /* 0x009896800000895d */ /* 0x010fea0003900000 */
[----:B------:R-:W4:Y:S02]  /*2d710*/  @!P0 SYNCS.PHASECHK.TRANS64 P0, [R4+URZ], R5 ;  /* 0x00000005040085a7 */ /* 0x000f24000800007f */
[----:B----4-:R-:W-:Y:S05]  /*2d720*/  @!P0 BRA `(.L_x_8183) ;  /* 0xfffffffc00f08947 */ /* 0x010fea000383ffff */
[----:B------:R-:W-:Y:S05]  /*2d730*/  BRA `(.L_x_8352) ;  /* 0xffffffbc00707947 */ /* 0x000fea000383ffff */
.L_x_8353:
        /* <DEDUP_REMOVED lines=12> */
.L_x_14856:


//--------------------- .text._ZN7cutlass13device_kernelIN5flash11enable_sm90INS1_16FlashAttnFwdSm90INS1_25CollectiveMainloopFwdSm90ILi2EN4cute5tupleIJNS5_1CILi1EEES8_S8_EEENS6_IJNS7_ILi128EEESA_SA_EEELi128ENS_10bfloat16_tEfNS_4arch4Sm90ELb1ELb0ELb1ELb0ELb0ELb0ELb0ELb1ELb1ELb1ELb1ELb0EEENS1_21CollectiveEpilogueFwdISB_S9_SC_SE_Li256ELb0ELb1ELb1ELb0EEENS1_19SingleTileSchedulerILb0ELb1ELb1ELi128EEEEEEEEEvNT_6ParamsE --------------------------
	.section	.text._ZN7cutlass13device_kernelIN5flash11enable_sm90INS1_16FlashAttnFwdSm90INS1_25CollectiveMainloopFwdSm90ILi2EN4cute5tupleIJNS5_1CILi1EEES8_S8_EEENS6_IJNS7_ILi128EEESA_SA_EEELi128ENS_10bfloat16_tEfNS_4arch4Sm90ELb1ELb0ELb1ELb0ELb0ELb0ELb0ELb1ELb1ELb1ELb1ELb0EEENS1_21CollectiveEpilogueFwdISB_S9_SC_SE_Li256ELb0ELb1ELb1ELb0EEENS1_19SingleTileSchedulerILb0ELb1ELb1ELi128EEEEEEEEEvNT_6ParamsE,"ax",@progbits
	.align	128
.text._ZN7cutlass13device_kernelIN5flash11enable_sm90INS1_16FlashAttnFwdSm90INS1_25CollectiveMainloopFwdSm90ILi2EN4cute5tupleIJNS5_1CILi1EEES8_S8_EEENS6_IJNS7_ILi128EEESA_SA_EEELi128ENS_10bfloat16_tEfNS_4arch4Sm90ELb1ELb0ELb1ELb0ELb0ELb0ELb0ELb1ELb1ELb1ELb1ELb0EEENS1_21CollectiveEpilogueFwdISB_S9_SC_SE_Li256ELb0ELb1ELb1ELb0EEENS1_19SingleTileSchedulerILb0ELb1ELb1ELi128EEEEEEEEEvNT_6ParamsE:
        .type           _ZN7cutlass13device_kernelIN5flash11enable_sm90INS1_16FlashAttnFwdSm90INS1_25CollectiveMainloopFwdSm90ILi2EN4cute5tupleIJNS5_1CILi1EEES8_S8_EEENS6_IJNS7_ILi128EEESA_SA_EEELi128ENS_10bfloat16_tEfNS_4arch4Sm90ELb1ELb0ELb1ELb0ELb0ELb0ELb0ELb1ELb1ELb1ELb1ELb0EEENS1_21CollectiveEpilogueFwdISB_S9_SC_SE_Li256ELb0ELb1ELb1ELb0EEENS1_19SingleTileSchedulerILb0ELb1ELb1ELi128EEEEEEEEEvNT_6ParamsE,@function
        .size           _ZN7cutlass13device_kernelIN5flash11enable_sm90INS1_16FlashAttnFwdSm90INS1_25CollectiveMainloopFwdSm90ILi2EN4cute5tupleIJNS5_1CILi1EEES8_S8_EEENS6_IJNS7_ILi128EEESA_SA_EEELi128ENS_10bfloat16_tEfNS_4arch4Sm90ELb1ELb0ELb1ELb0ELb0ELb0ELb0ELb1ELb1ELb1ELb1ELb0EEENS1_21CollectiveEpilogueFwdISB_S9_SC_SE_Li256ELb0ELb1ELb1ELb0EEENS1_19SingleTileSchedulerILb0ELb1ELb1ELi128EEEEEEEEEvNT_6ParamsE,(.L_x_14857 - _ZN7cutlass13device_kernelIN5flash11enable_sm90INS1_16FlashAttnFwdSm90INS1_25CollectiveMainloopFwdSm90ILi2EN4cute5tupleIJNS5_1CILi1EEES8_S8_EEENS6_IJNS7_ILi128EEESA_SA_EEELi128ENS_10bfloat16_tEfNS_4arch4Sm90ELb1ELb0ELb1ELb0ELb0ELb0ELb0ELb1ELb1ELb1ELb1ELb0EEENS1_21CollectiveEpilogueFwdISB_S9_SC_SE_Li256ELb0ELb1ELb1ELb0EEENS1_19SingleTileSchedulerILb0ELb1ELb1ELi128EEEEEEEEEvNT_6ParamsE)
        .other          _ZN7cutlass13device_kernelIN5flash11enable_sm90INS1_16FlashAttnFwdSm90INS1_25CollectiveMainloopFwdSm90ILi2EN4cute5tupleIJNS5_1CILi1EEES8_S8_EEENS6_IJNS7_ILi128EEESA_SA_EEELi128ENS_10bfloat16_tEfNS_4arch4Sm90ELb1ELb0ELb1ELb0ELb0ELb0ELb0ELb1ELb1ELb1ELb1ELb0EEENS1_21CollectiveEpilogueFwdISB_S9_SC_SE_Li256ELb0ELb1ELb1ELb0EEENS1_19SingleTileSchedulerILb0ELb1ELb1ELi128EEEEEEEEEvNT_6ParamsE,@"STO_CUDA_ENTRY STV_DEFAULT"
_ZN7cutlass13device_kernelIN5flash11enable_sm90INS1_16FlashAttnFwdSm90INS1_25CollectiveMainloopFwdSm90ILi2EN4cute5tupleIJNS5_1CILi1EEES8_S8_EEENS6_IJNS7_ILi128EEESA_SA_EEELi128ENS_10bfloat16_tEfNS_4arch4Sm90ELb1ELb0ELb1ELb0ELb0ELb0ELb0ELb1ELb1ELb1ELb1ELb0EEENS1_21CollectiveEpilogueFwdISB_S9_SC_SE_Li256ELb0ELb1ELb1ELb0EEENS1_19SingleTileSchedulerILb0ELb1ELb1ELi128EEEEEEEEEvNT_6ParamsE:
        /* <DEDUP_REMOVED lines=17> */
.L_x_8355:
[----:B------:R-:W-:Y:S05]  /*0110*/  BSYNC B0 ;  /* 0x0000000000007941 */ /* 0x000fea0003800000 */
.L_x_8354:
        /* <DEDUP_REMOVED lines=40> */
.L_x_8356:
        /* <DEDUP_REMOVED lines=22> */
.L_x_8357:
        /* <DEDUP_REMOVED lines=18> */
.L_x_8358:
        /* <DEDUP_REMOVED lines=22> */
.L_x_8359:
        /* <DEDUP_REMOVED lines=22> */
.L_x_8360:
        /* <DEDUP_REMOVED lines=9> */
.L_x_8363:
        /* <DEDUP_REMOVED lines=24> */
[----:B------:R-:W-:Y:S01]  /*0af0*/  SHF.R.U32.HI R4, RZ, 0x10, R17 ;  /* 0x00000010ff047819 */ /* 0x000fe20000011611 */
[----:B------:R-:W-:Y:S01]  /*0b00*/  IMAD.MOV.U32 R22, RZ, RZ, RZ ;  /* 0x000000ffff167224 */ /* 0x000fe200078e00ff */
[----:B------:R-:W-:-:S04]  /*0b10*/  LOP3.LUT R17, R17, 0xffff, RZ, 0xc0, !PT ;  /* 0x0000ffff11117812 */ /* 0x000fc800078ec0ff */
[----:B------:R-:W2:Y:S08]  /*0b20*/  LDC.64 R10, c[0x0][0x418] ;  /* 0x00010600ff0a7b82 */ /* 0x000eb00000000a00 */
[----:B------:R-:W3:Y:S01]  /*0b30*/  LDC R3, c[0x0][0x288] ;  /* 0x0000a200ff037b82 */ /* 0x000ee20000000800 */
[----:B0-----:R-:W-:-:S07]  /*0b40*/  ISETP.NE.AND P1, PT, R0, 0x1, PT ;  /* 0x000000010000780c */ /* 0x001fce0003f25270 */
[----:B------:R-:W0:Y:S01]  /*0b50*/  LDC R16, c[0x0][0x424] ;  /* 0x00010900ff107b82 */ /* 0x000e220000000800 */
[----:B--2---:R-:W-:-:S07]  /*0b60*/  ISETP.NE.U32.AND P0, PT, R10, RZ, PT ;  /* 0x000000ff0a00720c */ /* 0x004fce0003f05070 */
[----:B------:R-:W2:Y:S01]  /*0b70*/  LDC R9, c[0x0][0x2f0] ;  /* 0x0000bc00ff097b82 */ /* 0x000ea20000000800 */
[----:B-1----:R-:W-:Y:S01]  /*0b80*/  IMAD.SHL.U32 R23, R23, 0x80, RZ ;  /* 0x0000008017177824 */ /* 0x002fe200078e00ff */
[----:B------:R-:W-:-:S04]  /*0b90*/  ISETP.NE.AND.EX P0, PT, R11, RZ, PT, P0 ;  /* 0x000000ff0b00720c */ /* 0x000fc80003f05300 */
[----:B------:R-:W-:Y:S02]  /*0ba0*/  @P1 IADD3 R0, R23, 0x7f, RZ ;  /* 0x0000007f17001810 */ /* 0x000fe40007ffe0ff */
[----:B------:R-:W1:Y:S01]  /*0bb0*/  @P1 LDC R5, c[0x0][0x44c] ;  /* 0x00011300ff051b82 */ /* 0x000e620000000800 */
[----:B---3--:R-:W-:-:S07]  /*0bc0*/  IADD3 R3, -R3, 0x80, RZ ;  /* 0x0000008003037810 */ /* 0x008fce0007ffe1ff */
[----:B------:R-:W3:Y:S01]  /*0bd0*/  @P1 LDC R7, c[0x0][0x450] ;  /* 0x00011400ff071b82 */ /* 0x000ee20000000800 */
[----:B0-----:R-:W-:Y:S02]  /*0be0*/  SEL R16, R16, 0x1, P0 ;  /* 0x0000000110107807 */ /* 0x001fe40000000000 */
[----:B------:R-:W-:-:S03]  /*0bf0*/  ISETP.NE.AND P0, PT, R4, RZ, PT ;  /* 0x000000ff0400720c */ /* 0x000fc60003f05270 */
[----:B--2---:R-:W-:Y:S02]  /*0c00*/  IMAD R3, R16, R9, R3 ;  /* 0x0000000910037224 */ /* 0x004fe400078e0203 */
[----:B-1----:R-:W-:-:S08]  /*0c10*/  @P1 IMAD.HI.U32 R2, R0, R5, RZ ;  /* 0x0000000500021227 */ /* 0x002fd000078e00ff */
[----:B------:R-:W0:Y:S01]  /*0c20*/  @!P0 LDC R4, c[0x0][0x9f0] ;  /* 0x00027c00ff048b82 */ /* 0x000e220000000800 */
[----:B------:R-:W-:Y:S01]  /*0c30*/  VIADD R0, R23, 0x7f ;  /* 0x0000007f17007836 */ /* 0x000fe20000000000 */
[----:B---3--:R-:W-:Y:S01]  /*0c40*/  @P1 SHF.R.U32.HI R0, RZ, R7, R2 ;  /* 0x00000007ff001219 */ /* 0x008fe20000011602 */
[----:B------:R-:W-:-:S04]  /*0c50*/  IMAD R2, R16, R9, 0x7f ;  /* 0x0000007f10027424 */ /* 0x000fc800078e0209 */
[----:B------:R-:W-:Y:S01]  /*0c60*/  IMAD.IADD R0, R3, 0x1, R0 ;  /* 0x0000000103007824 */ /* 0x000fe200078e0200 */
[----:B------:R-:W-:-:S04]  /*0c70*/  SHF.R.S32.HI R3, RZ, 0x1f, R2 ;  /* 0x0000001fff037819 */ /* 0x000fc80000011402 */
[----:B------:R-:W-:Y:S02]  /*0c80*/  SHF.R.S32.HI R5, RZ, 0x1f, R0 ;  /* 0x0000001fff057819 */ /* 0x000fe40000011400 */
[----:B------:R-:W-:Y:S02]  /*0c90*/  LEA.HI R3, R3, R2, RZ, 0x7 ;  /* 0x0000000203037211 */ /* 0x000fe400078f38ff */
[----:B------:R-:W-:Y:S02]  /*0ca0*/  LEA.HI R5, R5, R0, RZ, 0x7 ;  /* 0x0000000005057211 */ /* 0x000fe400078f38ff */
[----:B------:R-:W-:Y:S02]  /*0cb0*/  SHF.R.S32.HI R3, RZ, 0x7, R3 ;  /* 0x00000007ff037819 */ /* 0x000fe40000011403 */
[----:B------:R-:W-:-:S04]  /*0cc0*/  SHF.R.S32.HI R0, RZ, 0x7, R5 ;  /* 0x00000007ff007819 */ /* 0x000fc80000011405 */
[----:B------:R-:W-:-:S04]  /*0cd0*/  VIMNMX R11, R3, R0, PT ;  /* 0x00000000030b7248 */ /* 0x000fc80003fe0100 */
[----:B------:R-:W-:-:S13]  /*0ce0*/  ISETP.GE.AND P1, PT, R11, 0x1, PT ;  /* 0x000000010b00780c */ /* 0x000fda0003f26270 */
[----:B------:R-:W-:Y:S05]  /*0cf0*/  @!P1 BRA `(.L_x_8365) ;  /* 0x00000000006c9947 */ /* 0x000fea0003800000 */
[-C--:B0-----:R-:W-:Y:S02]  /*0d00*/  IABS R7, R4.reuse ;  /* 0x0000000400077213 */ /* 0x081fe40000000000 */
[----:B------:R-:W-:Y:S02]  /*0d10*/  IADD3 R5, R4, -0x1, R11 ;  /* 0xffffffff04057810 */ /* 0x000fe40007ffe00b */
[----:B------:R-:W0:Y:S01]  /*0d20*/  I2F.RP R0, R7 ;  /* 0x0000000700007306 */ /* 0x000e220000209400 */
[----:B------:R-:W-:-:S04]  /*0d30*/  IABS R8, R4 ;  /* 0x0000000400087213 */ /* 0x000fc80000000000 */
[----:B------:R-:W-:-:S03]  /*0d40*/  IADD3 R8, RZ, -R8, RZ ;  /* 0x80000008ff087210 */ /* 0x000fc60007ffe0ff */
        /* <DEDUP_REMOVED lines=22> */
.L_x_8365:
[-C--:B------:R-:W-:Y:S01]  /*0eb0*/  IMAD R17, R17, R22.reuse, RZ ;  /* 0x0000001611117224 */ /* 0x080fe200078e02ff */
[----:B------:R-:W-:Y:S01]  /*0ec0*/  PLOP3.LUT P0, PT, PT, PT, PT, 0x80, 0x0 ;  /* 0x000000000000781c */ /* 0x000fe20003f0f070 */
[----:B------:R-:W-:Y:S01]  /*0ed0*/  VIADD R152, R12, 0xffffff80 ;  /* 0xffffff800c987836 */ /* 0x000fe20000000000 */
[----:B------:R-:W-:Y:S01]  /*0ee0*/  CS2R R150, SRZ ;  /* 0x0000000000967805 */ /* 0x000fe2000001ff00 */
[----:B------:R-:W-:Y:S01]  /*0ef0*/  IMAD.MOV.U32 R0, RZ, RZ, RZ ;  /* 0x000000ffff007224 */ /* 0x000fe200078e00ff */
[----:B------:R-:W-:Y:S01]  /*0f00*/  VIADDMNMX R22, R17, R22, R11, PT ;  /* 0x0000001611167246 */ /* 0x000fe2000380010b */
[----:B------:R-:W-:Y:S01]  /*0f10*/  IMAD.MOV.U32 R2, RZ, RZ, RZ ;  /* 0x000000ffff027224 */ /* 0x000fe200078e00ff */
[----:B------:R-:W-:Y:S02]  /*0f20*/  CS2R R148, SRZ ;  /* 0x0000000000947805 */ /* 0x000fe4000001ff00 */
[----:B------:R-:W-:Y:S02]  /*0f30*/  CS2R R146, SRZ ;  /* 0x0000000000927805 */ /* 0x000fe4000001ff00 */
[----:B------:R-:W-:-:S02]  /*0f40*/  ISETP.GT.AND P1, PT, R22, R17, PT ;  /* 0x000000111600720c */ /* 0x000fc40003f24270 */
        /* <DEDUP_REMOVED lines=37> */
[----:B------:R-:W-:-:S04]  /*11a0*/  UIADD3 UR5, UR36, 0x10400, URZ ;  /* 0x0001040024057890 */ /* 0x000fc8000fffe03f */
        /* <DEDUP_REMOVED lines=26> */
.L_x_8367:
[----:B------:R-:W2:Y:S01]  /*1350*/  LDL.LU R2, [R1+0x14] ;  /* 0x0000140001027983 */ /* 0x000ea20000300800 */
[----:B------:R-:W-:-:S04]  /*1360*/  SHF.L.U32 R3, RZ, 0x1f, RZ ;  /* 0x0000001fff037819 */ /* 0x000fc800000006ff */
[----:B------:R-:W1:Y:S01]  /*1370*/  SYNCS.PHASECHK.TRANS64.TRYWAIT P1, [UR36+0x28800], R3 ;  /* 0x02880003ff0075a7 */ /* 0x000e620008020164 */
[----:B--2---:R-:W-:-:S04]  /*1380*/  LOP3.LUT R0, R2, 0x1, RZ, 0xfc, !PT ;  /* 0x0000000102007812 */ /* 0x004fc800078efcff */
[----:B------:R-:W-:Y:S01]  /*1390*/  ISETP.NE.AND P0, PT, R0, 0x3, PT ;  /* 0x000000030000780c */ /* 0x000fe20003f05270 */
[----:B-1----:R-:W-:-:S12]  /*13a0*/  @!P1 BRA `(.L_x_8368) ;  /* 0x000000e000f89947 */ /* 0x002fd80003800000 */
.L_x_8482:
[----:B------:R-:W-:Y:S05]  /*13b0*/  @!P0 BRA `(.L_x_8369) ;  /* 0x0000000000048947 */ /* 0x000fea0003800000 */
[----:B------:R-:W-:Y:S01]  /*13c0*/  BPT.TRAP 0x1 ;  /* 0x000000040000795c */ /* 0x000fe20000300000 */
.L_x_8369:
[----:B------:R2:W3:Y:S01]  /*13d0*/  SYNCS.PHASECHK.TRANS64.TRYWAIT P2, [UR36+0x28830], R3 ;  /* 0x02883003ff0075a7 */ /* 0x0004e20008040164 */
[----:B------:R-:W-:Y:S05]  /*13e0*/  @!P0 BRA `(.L_x_8370) ;  /* 0x0000000000048947 */ /* 0x000fea0003800000 */
[----:B------:R-:W-:Y:S01]  /*13f0*/  BPT.TRAP 0x1 ;  /* 0x000000040000795c */ /* 0x000fe20000300000 */
.L_x_8370:
[----:B-1----:R-:W1:Y:S01]  /*1400*/  S2R R0, SR_TID.X ;  /* 0x0000000000007919 */ /* 0x002e620000002100 */
[----:B------:R-:W-:-:S05]  /*1410*/  IMAD.U32 R2, RZ, RZ, UR38 ;  /* 0x00000026ff027e24 */ /* 0x000fca000f8e00ff */
[----:B------:R-:W-:Y:S02]  /*1420*/  LOP3.LUT R2, R2, 0x10000, RZ, 0xfc, !PT ;  /* 0x0001000002027812 */ /* 0x000fe400078efcff */
[----:B-1----:R-:W-:-:S04]  /*1430*/  LOP3.LUT R0, R0, 0x7f, RZ, 0xc0, !PT ;  /* 0x0000007f00007812 */ /* 0x002fc800078ec0ff */
[----:B------:R-:W-:Y:S01]  /*1440*/  ISETP.NE.AND P1, PT, R0, RZ, PT ;  /* 0x000000ff0000720c */ /* 0x000fe20003f25270 */
[----:B---3--:R-:W-:-:S12]  /*1450*/  @P2 BRA `(.L_x_8371) ;  /* 0x0000000000082947 */ /* 0x008fd80003800000 */
[----:B------:R-:W1:Y:S02]  /*1460*/  SYNCS.PHASECHK.TRANS64.TRYWAIT P2, [UR36+0x28830], R3 ;  /* 0x02883003ff0075a7 */ /* 0x000e640008040164 */
[----:B-1----:R-:W-:Y:S05]  /*1470*/  @!P2 BRA `(.L_x_8372) ;  /* 0x000000e000dca947 */ /* 0x002fea0003800000 */
.L_x_8371:
[----:B------:R-:W-:Y:S05]  /*1480*/  WARPSYNC.ALL ;  /* 0x0000000000007948 */ /* 0x000fea0003800000 */
[----:B-12---:R-:W-:Y:S01]  /*1490*/  IMAD.MOV.U32 R3, RZ, RZ, 0x40000040 ;  /* 0x40000040ff037424 */ /* 0x006fe200078e00ff */
[----:B------:R-:W-:Y:S01]  /*14a0*/  UIADD3 UR4, UR36, 0x18400, URZ ;  /* 0x0001840024047890 */ /* 0x000fe2000fffe03f */
[C---:B------:R-:W-:Y:S01]  /*14b0*/  R2UR UR8, R2.reuse ;  /* 0x00000000020872ca */ /* 0x040fe200000e0000 */
[----:B------:R-:W-:Y:S02]  /*14c0*/  WARPGROUP.ARRIVE ;  /* 0x00000000000079c5 */ /* 0x000fe40000000000 */
[----:B------:R-:W-:Y:S01]  /*14d0*/  R2UR UR9, R3 ;  /* 0x00000000030972ca */ /* 0x000fe200000e0000 */
[----:B------:R-:W-:Y:S01]  /*14e0*/  USHF.R.U32.HI UR4, URZ, 0x4, UR4 ;  /* 0x000000043f047899 */ /* 0x000fe20008011604 */
[----:B------:R-:W-:Y:S01]  /*14f0*/  R2UR UR28, R2 ;  /* 0x00000000021c72ca */ /* 0x000fe200000e0000 */
[----:B------:R-:W-:Y:S01]  /*1500*/  UMOV UR11, 0x40000040 ;  /* 0x40000040000b7882 */ /* 0x000fe20000000000 */
[----:B------:R-:W-:Y:S01]  /*1510*/  UMOV UR33, 0x40000040 ;  /* 0x4000004000217882 */ /* 0x000fe20000000000 */
[----:B------:R-:W-:Y:S01]  /*1520*/  ULOP3.LUT UR4, UR4, 0x3fff, URZ, 0xc0, !UPT ;  /* 0x00003fff04047892 */ /* 0x000fe2000f8ec03f */
[----:B------:R-:W1:Y:S01]  /*1530*/  LDC R0, c[0x0][0x448] ;  /* 0x00011200ff007b82 */ /* 0x000e620000000800 */
[----:B------:R-:W-:Y:S01]  /*1540*/  UMOV UR35, 0x40000040 ;  /* 0x4000004000237882 */ /* 0x000fe20000000000 */
[----:B------:R-:W-:Y:S01]  /*1550*/  UMOV UR13, 0x40000040 ;  /* 0x40000040000d7882 */ /* 0x000fe20000000000 */
[----:B------:R-:W-:Y:S01]  /*1560*/  ULOP3.LUT UR6, UR4, 0x10000, URZ, 0xfc, !UPT ;  /* 0x0001000004067892 */ /* 0x000fe2000f8efc3f */
[----:B------:R-:W-:Y:S01]  /*1570*/  LOP3.LUT R5, R88, 0xffffff80, RZ, 0xc0, !PT ;  /* 0xffffff8058057812 */ /* 0x000fe200078ec0ff */
[----:B------:R-:W-:Y:S01]  /*1580*/  UMOV UR15, 0x40000040 ;  /* 0x40000040000f7882 */ /* 0x000fe20000000000 */
[----:B------:R-:W-:Y:S01]  /*1590*/  UMOV UR17, 0x40000040 ;  /* 0x4000004000117882 */ /* 0x000fe20000000000 */
[----:B------:R-:W-:Y:S01]  /*15a0*/  UIADD3 UR34, UR6, 0x2, URZ ;  /* 0x0000000206227890 */ /* 0x000fe2000fffe03f */
[----:B0-----:R-:W-:Y:S01]  /*15b0*/  LEA.HI R4, R90, R90, RZ, 0x1 ;  /* 0x0000005a5a047211 */ /* 0x001fe200078f08ff */
[----:B------:R-:W-:Y:S01]  /*15c0*/  UIADD3 UR32, UR28, 0x2, URZ ;  /* 0x000000021c207890 */ /* 0x000fe2000fffe03f */
[----:B------:R-:W-:Y:S01]  /*15d0*/  IMAD.IADD R7, R152, 0x1, -R5 ;  /* 0x0000000198077824 */ /* 0x000fe200078e0a05 */
[----:B------:R-:W-:Y:S01]  /*15e0*/  UMOV UR10, UR6 ;  /* 0x00000006000a7c82 */ /* 0x000fe20008000000 */
[----:B------:R-:W-:Y:S01]  /*15f0*/  UIADD3 UR12, UR28, 0x6, URZ ;  /* 0x000000061c0c7890 */ /* 0x000fe2000fffe03f */
[----:B------:R-:W-:Y:S01]  /*1600*/  HGMMA.64x128x16.F32.BF16 R24, gdesc[UR8], RZ, !UPT, gsb0 ;  /* 0x01e00000081879f0 */ /* 0x000fe2000c0018ff */
[----:B------:R-:W-:Y:S01]  /*1610*/  UIADD3 UR8, UR28, 0x4, URZ ;  /* 0x000000041c087890 */ /* 0x000fe2000fffe03f */
[----:B------:R-:W-:Y:S01]  /*1620*/  LEA.HI R89, R89, R152, RZ, 0x2 ;  /* 0x0000009859597211 */ /* 0x000fe200078f10ff */
[----:B------:R-:W-:Y:S01]  /*1630*/  UIADD3 UR10, UR6, 0x4, URZ ;  /* 0x00000004060a7890 */ /* 0x000fe2000fffe03f */
[----:B------:R-:W-:Y:S01]  /*1640*/  LOP3.LUT R11, R4, 0x3fffffe, RZ, 0xc0, !PT ;  /* 0x03fffffe040b7812 */ /* 0x000fe200078ec0ff */
[----:B------:R-:W-:Y:S01]  /*1650*/  UMOV UR9, 0x40000040 ;  /* 0x4000004000097882 */ /* 0x000fe20000000000 */
[----:B------:R-:W-:Y:S01]  /*1660*/  UMOV UR11, 0x40000040 ;  /* 0x40000040000b7882 */ /* 0x000fe20000000000 */
[----:B------:R-:W-:Y:S01]  /*1670*/  UIADD3 UR14, UR6, 0x6, URZ ;  /* 0x00000006060e7890 */ /* 0x000fe2000fffe03f */
[----:B------:R-:W-:Y:S01]  /*1680*/  LOP3.LUT R89, R89, 0xfffffffc, RZ, 0xc0, !PT ;  /* 0xfffffffc59597812 */ /* 0x000fe200078ec0ff */
[----:B------:R-:W-:Y:S01]  /*1690*/  UIADD3 UR16, UR28, 0x400, URZ ;  /* 0x000004001c107890 */ /* 0x000fe2000fffe03f */
[----:B------:R-:W-:Y:S01]  /*16a0*/  IMAD.IADD R11, R90, 0x1, -R11 ;  /* 0x000000015a0b7824 */ /* 0x000fe200078e0a0b */
[----:B------:R-:W-:Y:S01]  /*16b0*/  UIADD3 UR18, UR6, 0x400, URZ ;  /* 0x0000040006127890 */ /* 0x000fe2000fffe03f */
[----:B-1----:R-:W-:Y:S01]  /*16c0*/  ISETP.NE.AND P2, PT, R0, 0x1, PT ;  /* 0x000000010000780c */ /* 0x002fe20003f45270 */
[----:B------:R-:W-:Y:S01]  /*16d0*/  UMOV UR19, 0x40000040 ;  /* 0x4000004000137882 */ /* 0x000fe20000000000 */
[----:B------:R-:W-:Y:S01]  /*16e0*/  UIADD3 UR20, UR28, 0x402, URZ ;  /* 0x000004021c147890 */ /* 0x000fe2000fffe03f */
[----:B------:R-:W-:Y:S01]  /*16f0*/  SHF.R.S32.HI R0, RZ, 0x1f, R7 ;  /* 0x0000001fff007819 */ /* 0x000fe20000011407 */
[----:B------:R-:W-:Y:S01]  /*1700*/  UIADD3 UR22, UR6, 0x402, URZ ;  /* 0x0000040206167890 */ /* 0x000fe2000fffe03f */
[----:B------:R-:W-:Y:S01]  /*1710*/  IMAD.IADD R89, R152, 0x1, -R89 ;  /* 0x0000000198597824 */ /* 0x000fe200078e0a59 */
[----:B------:R-:W-:Y:S01]  /*1720*/  UMOV UR21, 0x40000040 ;  /* 0x4000004000157882 */ /* 0x000fe20000000000 */
[----:B------:R-:W-:Y:S01]  /*1730*/  UMOV UR23, 0x40000040 ;  /* 0x4000004000177882 */ /* 0x000fe20000000000 */
[----:B------:R-:W-:Y:S01]  /*1740*/  UIADD3 UR24, UR28, 0x404, URZ ;  /* 0x000004041c187890 */ /* 0x000fe2000fffe03f */
[CC--:B------:R-:W-:Y:S01]  /*1750*/  LEA.HI R4, R0.reuse, R7.reuse, RZ, 0x2 ;  /* 0x0000000700047211 */ /* 0x0c0fe200078f10ff */
        /* <DEDUP_REMOVED lines=8> */
[----:B------:R-:W-:Y:S01]  /*17e0*/  UMOV UR29, 0x40000040 ;  /* 0x40000040001d7882 */ /* 0x000fe20000000000 */
[----:B------:R-:W-:Y:S01]  /*17f0*/  UMOV UR31, 0x40000040 ;  /* 0x40000040001f7882 */ /* 0x000fe20000000000 */
[----:B------:R-:W-:Y:S01]  /*1800*/  ULDC UR4, c[0x0][0x9d8] ;  /* 0x0002760000047ab9 */ /* 0x000fe20000000800 */
[----:B------:R-:W-:Y:S01]  /*1810*/  SHF.R.S32.HI R6, RZ, 0x5, R5 ;  /* 0x00000005ff067819 */ /* 0x000fe20000011405 */
[----:B------:R-:W0:Y:S01]  /*1820*/  @P2 LDC R10, c[0x0][0x450] ;  /* 0x00011400ff0a2b82 */ /* 0x000e220000000800 */
[----:B------:R-:W-:Y:S01]  /*1830*/  LEA.HI R9, R9, R0, RZ, 0x3 ;  /* 0x0000000009097211 */ /* 0x000fe200078f18ff */
[----:B------:R-:W-:Y:S01]  /*1840*/  ULDC UR5, c[0x0][0x2f0] ;  /* 0x0000bc0000057ab9 */ /* 0x000fe20000000800 */
[----:B------:R-:W-:Y:S01]  /*1850*/  LEA.HI R5, R89, R89, RZ, 0x1 ;  /* 0x0000005959057211 */ /* 0x000fe200078f08ff */
[----:B------:R-:W-:Y:S01]  /*1860*/  ULDC UR7, c[0x0][0x988] ;  /* 0x0002620000077ab9 */ /* 0x000fe20000000800 */
[----:B------:R-:W-:-:S02]  /*1870*/  LEA R8, R6, R23, 0x4 ;  /* 0x0000001706087211 */ /* 0x000fc400078e20ff */
[----:B------:R-:W-:Y:S02]  /*1880*/  CS2R R150, SRZ ;  /* 0x0000000000967805 */ /* 0x000fe4000001ff00 */
[----:B------:R-:W-:Y:S02]  /*1890*/  LOP3.LUT R9, R9, 0xfffffff8, RZ, 0xc0, !PT ;  /* 0xfffffff809097812 */ /* 0x000fe400078ec0ff */
[----:B------:R-:W-:Y:S02]  /*18a0*/  CS2R R148, SRZ ;  /* 0x0000000000947805 */ /* 0x000fe4000001ff00 */
[----:B------:R-:W-:Y:S02]  /*18b0*/  LOP3.LUT R6, R5, 0x1ffffffe, RZ, 0xc0, !PT ;  /* 0x1ffffffe05067812 */ /* 0x000fe400078ec0ff */
[----:B------:R-:W-:Y:S02]  /*18c0*/  CS2R R146, SRZ ;  /* 0x0000000000927805 */ /* 0x000fe4000001ff00 */
[----:B------:R-:W-:-:S02]  /*18d0*/  IADD3 R8, R8, R0, -R9 ;  /* 0x0000000008087210 */ /* 0x000fc40007ffe809 */
[----:B------:R-:W-:Y:S02]  /*18e0*/  CS2R R144, SRZ ;  /* 0x0000000000907805 */ /* 0x000fe4000001ff00 */
[----:B------:R-:W-:Y:S01]  /*18f0*/  MOV R9, 0xffffff80 ;  /* 0xffffff8000097802 */ /* 0x000fe20000000f00 */
[----:B------:R-:W-:Y:S01]  /*1900*/  IMAD.IADD R6, R89, 0x1, -R6 ;  /* 0x0000000159067824 */ /* 0x000fe200078e0a06 */
[----:B------:R-:W-:Y:S01]  /*1910*/  LOP3.LUT R4, R4, 0x7ffffffc, RZ, 0xc0, !PT ;  /* 0x7ffffffc04047812 */ /* 0x000fe200078ec0ff */
[----:B------:R-:W-:Y:S01]  /*1920*/  IMAD R11, R11, 0x40, R8 ;  /* 0x000000400b0b7824 */ /* 0x000fe200078e0208 */
[----:B------:R-:W-:Y:S01]  /*1930*/  CS2R R142, SRZ ;  /* 0x00000000008e7805 */ /* 0x000fe2000001ff00 */
[----:B------:R-:W-:Y:S01]  /*1940*/  IMAD R9, R22, R9, 0x80 ;  /* 0x0000008016097424 */ /* 0x000fe200078e0209 */
[----:B------:R-:W-:Y:S01]  /*1950*/  CS2R R140, SRZ ;  /* 0x00000000008c7805 */ /* 0x000fe2000001ff00 */
[----:B------:R-:W-:Y:S01]  /*1960*/  IMAD R6, R6, 0x8, R11 ;  /* 0x0000000806067824 */ /* 0x000fe200078e020b */
[----:B------:R-:W-:Y:S01]  /*1970*/  CS2R R138, SRZ ;  /* 0x00000000008a7805 */ /* 0x000fe2000001ff00 */
[----:B------:R-:W-:Y:S01]  /*1980*/  IMAD.IADD R7, R7, 0x1, -R4 ;  /* 0x0000000107077824 */ /* 0x000fe200078e0a04 */
[----:B------:R-:W-:Y:S01]  /*1990*/  CS2R R136, SRZ ;  /* 0x0000000000887805 */ /* 0x000fe2000001ff00 */
[----:B------:R-:W-:Y:S01]  /*19a0*/  IMAD.MOV.U32 R0, RZ, RZ, R6 ;  /* 0x000000ffff007224 */ /* 0x000fe200078e0006 */
[----:B------:R-:W-:Y:S01]  /*19b0*/  CS2R R134, SRZ ;  /* 0x0000000000867805 */ /* 0x000fe2000001ff00 */
[----:B------:R-:W-:Y:S01]  /*19c0*/  VIADD R4, R9, 0x1 ;  /* 0x0000000109047836 */ /* 0x000fe20000000000 */
[----:B------:R-:W-:-:S02]  /*19d0*/  CS2R R132, SRZ ;  /* 0x0000000000847805 */ /* 0x000fc4000001ff00 */
[----:B------:R-:W-:Y:S02]  /*19e0*/  CS2R R130, SRZ ;  /* 0x0000000000827805 */ /* 0x000fe4000001ff00 */
[----:B------:R-:W-:Y:S01]  /*19f0*/  CS2R R128, SRZ ;  /* 0x0000000000807805 */ /* 0x000fe2000001ff00 */
[C---:B------:R-:W-:Y:S01]  /*1a00*/  IMAD R11, R7.reuse, -0x2, R4 ;  /* 0xfffffffe070b7824 */ /* 0x040fe200078e0204 */
[----:B------:R-:W-:Y:S01]  /*1a10*/  CS2R R126, SRZ ;  /* 0x00000000007e7805 */ /* 0x000fe2000001ff00 */
[C---:B------:R-:W-:Y:S01]  /*1a20*/  IMAD R4, R16.reuse, UR5, R9 ;  /* 0x0000000510047c24 */ /* 0x040fe2000f8e0209 */
[----:B------:R-:W-:Y:S01]  /*1a30*/  CS2R R124, SRZ ;  /* 0x00000000007c7805 */ /* 0x000fe2000001ff00 */
[----:B------:R-:W-:Y:S02]  /*1a40*/  IMAD R8, R16, UR5, R11 ;  /* 0x0000000510087c24 */ /* 0x000fe4000f8e020b */
[----:B------:R-:W-:Y:S01]  /*1a50*/  IMAD R4, R7, -0x2, R4 ;  /* 0xfffffffe07047824 */ /* 0x000fe200078e0204 */
[----:B------:R-:W-:-:S02]  /*1a60*/  WARPGROUP.DEPBAR.LE gsb0, 0x0 ;  /* 0x00008000000079c5 */ /* 0x000fc40000010000 */
        /* <DEDUP_REMOVED lines=24> */
[----:B------:R-:W-:Y:S01]  /*1bf0*/  FMUL.FTZ R28, R28, UR4 ;  /* 0x000000041c1c7c20 */ /* 0x000fe20008410000 */
[----:B------:R1:W-:Y:S01]  /*1c00*/  MUFU.TANH R14, R69 ;  /* 0x00000045000e7308 */ /* 0x0003e20000002400 */
        /* <DEDUP_REMOVED lines=8> */
[----:B-1----:R-:W1:Y:S01]  /*1c90*/  @P2 LDC R69, c[0x0][0x44c] ;  /* 0x00011300ff452b82 */ /* 0x002e620000000800 */
        /* <DEDUP_REMOVED lines=20> */
[----:B------:R-:W-:Y:S01]  /*1de0*/  FMUL.FTZ R68, R68, UR4 ;  /* 0x0000000444447c20 */ /* 0x000fe20008410000 */
[----:B------:R-:W-:Y:S01]  /*1df0*/  FMUL.FTZ R35, R35, UR4 ;  /* 0x0000000423237c20 */ /* 0x000fe20008410000 */
[----:B------:R-:W5:Y:S01]  /*1e00*/  MUFU.TANH R29, R29 ;  /* 0x0000001d001d7308 */ /* 0x000f620000002400 */
[----:B-1----:R-:W-:-:S04]  /*1e10*/  @P2 IMAD.HI.U32 R5, R6, R69, RZ ;  /* 0x0000004506052227 */ /* 0x002fc800078e00ff */
[----:B------:R-:W-:Y:S01]  /*1e20*/  FMUL.FTZ R72, R72, UR4 ;  /* 0x0000000448487c20 */ /* 0x000fe20008410000 */
[----:B------:R-:W-:Y:S01]  /*1e30*/  FMUL.FTZ R39, R39, UR4 ;  /* 0x0000000427277c20 */ /* 0x000fe20008410000 */
[----:B------:R-:W-:Y:S01]  /*1e40*/  FMUL.FTZ R76, R76, UR4 ;  /* 0x000000044c4c7c20 */ /* 0x000fe20008410000 */
[----:B------:R-:W-:Y:S01]  /*1e50*/  FMUL.FTZ R80, R80, UR4 ;  /* 0x0000000450507c20 */ /* 0x000fe20008410000 */
[----:B0-----:R-:W-:Y:S01]  /*1e60*/  @P2 SHF.R.U32.HI R0, RZ, R10, R5 ;  /* 0x0000000aff002219 */ /* 0x001fe20000011605 */
[----:B------:R-:W-:Y:S01]  /*1e70*/  FMUL.FTZ R47, R47, UR4 ;  /* 0x000000042f2f7c20 */ /* 0x000fe20008410000 */
[----:B------:R-:W0:Y:S01]  /*1e80*/  LDC R5, c[0x0][0x288] ;  /* 0x0000a200ff057b82 */ /* 0x000e220000000800 */
[----:B------:R-:W1:Y:S01]  /*1e90*/  MUFU.TANH R32, R32 ;  /* 0x0000002000207308 */ /* 0x000e620000002400 */
[----:B------:R-:W-:Y:S01]  /*1ea0*/  FMUL.FTZ R84, R84, UR4 ;  /* 0x0000000454547c20 */ /* 0x000fe20008410000 */
[----:B------:R-:W2:Y:S01]  /*1eb0*/  SHFL.IDX PT, R10, R0, RZ, 0x1c1f ;  /* 0x001c1fff000a7589 */ /* 0x000ea200000e0000 */
[----:B------:R-:W-:Y:S01]  /*1ec0*/  FMUL.FTZ R55, R55, UR4 ;  /* 0x0000000437377c20 */ /* 0x000fe20008410000 */
[----:B------:R-:W-:Y:S01]  /*1ed0*/  FMUL.FTZ R51, R51, UR4 ;  /* 0x0000000433337c20 */ /* 0x000fe20008410000 */
[----:B------:R-:W-:Y:S01]  /*1ee0*/  FMUL.FTZ R43, R43, UR4 ;  /* 0x000000042b2b7c20 */ /* 0x000fe20008410000 */
[----:B------:R-:W-:Y:S01]  /*1ef0*/  SHFL.IDX PT, R0, R0, 0x1, 0x1c1f ;  /* 0x003c1f0000007f89 */ /* 0x000fe200000e0000 */
        /* <DEDUP_REMOVED lines=16> */
[----:B0-----:R-:W-:Y:S01]  /*2000*/  IMAD.IADD R9, R8, 0x1, -R5 ;  /* 0x0000000108097824 */ /* 0x001fe200078e0a05 */
[----:B------:R-:W0:Y:S01]  /*2010*/  MUFU.TANH R37, R37 ;  /* 0x0000002500257308 */ /* 0x000e220000002400 */
[----:B------:R-:W-:Y:S01]  /*2020*/  FMUL.FTZ R87, R87, UR4 ;  /* 0x0000000457577c20 */ /* 0x000fe20008410000 */
[----:B------:R-:W-:Y:S01]  /*2030*/  FMUL.FTZ R54, R54, UR4 ;  /* 0x0000000436367c20 */ /* 0x000fe20008410000 */
[----:B------:R-:W-:Y:S01]  /*2040*/  FMUL.FTZ R58, R58, UR4 ;  /* 0x000000043a3a7c20 */ /* 0x000fe20008410000 */
[----:B--2---:R-:W-:Y:S01]  /*2050*/  VIADDMNMX R9, R10, R9, R4, PT ;  /* 0x000000090a097246 */ /* 0x004fe20003800104 */
[----:B------:R-:W-:Y:S01]  /*2060*/  FMUL.FTZ R62, R62, UR4 ;  /* 0x000000043e3e7c20 */ /* 0x000fe20008410000 */
[----:B------:R-:W-:Y:S01]  /*2070*/  FMUL.FTZ R66, R66, UR4 ;  /* 0x0000000442427c20 */ /* 0x000fe20008410000 */
[----:B------:R-:W-:Y:S01]  /*2080*/  FMUL.FTZ R70, R70, UR4 ;  /* 0x0000000446467c20 */ /* 0x000fe20008410000 */
[C---:B------:R-:W-:Y:S01]  /*2090*/  ISETP.GT.AND P3, PT, R9.reuse, RZ, PT ;  /* 0x000000ff0900720c */ /* 0x040fe20003f64270 */
[----:B------:R-:W-:Y:S01]  /*20a0*/  MUFU.TANH R40, R40 ;  /* 0x0000002800287308 */ /* 0x000fe20000002400 */
[C---:B------:R-:W-:Y:S01]  /*20b0*/  ISETP.GT.AND P4, PT, R9.reuse, 0x1, PT ;  /* 0x000000010900780c */ /* 0x040fe20003f84270 */
[----:B------:R-:W-:Y:S01]  /*20c0*/  FMUL.FTZ R74, R74, UR4 ;  /* 0x000000044a4a7c20 */ /* 0x000fe20008410000 */
[----:B------:R-:W-:Y:S01]  /*20d0*/  ISETP.GT.AND P5, PT, R9, 0x8, PT ;  /* 0x000000080900780c */ /* 0x000fe20003fa4270 */
[----:B------:R-:W-:Y:S01]  /*20e0*/  FMUL.FTZ R78, R78, UR4 ;  /* 0x000000044e4e7c20 */ /* 0x000fe20008410000 */
[----:B------:R-:W-:Y:S01]  /*20f0*/  FSEL R11, R24, -INF , P3 ;  /* 0xff800000180b7808 */ /* 0x000fe20001800000 */
[----:B------:R-:W-:Y:S01]  /*2100*/  FMUL.FTZ R82, R82, UR4 ;  /* 0x0000000452527c20 */ /* 0x000fe20008410000 */
[----:B---3--:R-:W-:Y:S01]  /*2110*/  FSEL R10, R25, -INF , P4 ;  /* 0xff800000190a7808 */ /* 0x008fe20002000000 */
[----:B------:R1:W-:Y:S01]  /*2120*/  MUFU.TANH R20, R27 ;  /* 0x0000001b00147308 */ /* 0x0003e20000002400 */
[----:B------:R-:W-:Y:S01]  /*2130*/  ISETP.GT.AND P3, PT, R9, 0x9, PT ;  /* 0x000000090900780c */ /* 0x000fe20003f64270 */
[----:B------:R-:W-:Y:S01]  /*2140*/  FMUL.FTZ R86, R86, UR4 ;  /* 0x0000000456567c20 */ /* 0x000fe20008410000 */
[----:B----4-:R-:W-:Y:S01]  /*2150*/  FSEL R15, R15, -INF , P5 ;  /* 0xff8000000f0f7808 */ /* 0x010fe20002800000 */
[----:B------:R-:W-:Y:S01]  /*2160*/  UMOV UR4, URZ ;  /* 0x0000003f00047c82 */ /* 0x000fe20008000000 */
[----:B------:R-:W-:-:S02]  /*2170*/  FMNMX.FTZ R12, R11, R10, !PT ;  /* 0x0000000a0b0c7209 */ /* 0x000fc40007810000 */
[----:B------:R-:W-:Y:S01]  /*2180*/  ISETP.GT.AND P4, PT, R9, 0x10, PT ;  /* 0x000000100900780c */ /* 0x000fe20003f84270 */
[----:B------:R-:W2:Y:S01]  /*2190*/  MUFU.TANH R41, R41 ;  /* 0x0000002900297308 */ /* 0x000ea20000002400 */
[----:B-----5:R-:W-:Y:S02]  /*21a0*/  FSEL R25, R29, -INF , P3 ;  /* 0xff8000001d197808 */ /* 0x020fe40001800000 */
[----:B------:R-:W-:Y:S02]  /*21b0*/  FMNMX.FTZ R12, R15, R12, !PT ;  /* 0x0000000c0f0c7209 */ /* 0x000fe40007810000 */
[----:B------:R-:W-:Y:S02]  /*21c0*/  ISETP.GT.AND P3, PT, R9, 0x11, PT ;  /* 0x000000110900780c */ /* 0x000fe40003f64270 */
[----:B-1----:R-:W-:Y:S01]  /*21d0*/  FSEL R27, R32, -INF , P4 ;  /* 0xff800000201b7808 */ /* 0x002fe20002000000 */
[----:B------:R-:W-:Y:S01]  /*21e0*/  MUFU.TANH R13, R60 ;  /* 0x0000003c000d7308 */ /* 0x000fe20000002400 */
[----:B------:R-:W-:-:S02]  /*21f0*/  FMNMX.FTZ R12, R25, R12, !PT ;  /* 0x0000000c190c7209 */ /* 0x000fc40007810000 */
[----:B------:R-:W-:Y:S02]  /*2200*/  ISETP.GT.AND P4, PT, R9, 0x18, PT ;  /* 0x000000180900780c */ /* 0x000fe40003f84270 */
[----:B------:R-:W-:Y:S02]  /*2210*/  FSEL R29, R33, -INF , P3 ;  /* 0xff800000211d7808 */ /* 0x000fe40001800000 */
[----:B------:R-:W-:Y:S01]  /*2220*/  FMNMX.FTZ R12, R27, R12, !PT ;  /* 0x0000000c1b0c7209 */ /* 0x000fe20007810000 */
[----:B------:R-:W-:Y:S01]  /*2230*/  MUFU.TANH R44, R44 ;  /* 0x0000002c002c7308 */ /* 0x000fe20000002400 */
[----:B------:R-:W-:Y:S02]  /*2240*/  ISETP.GT.AND P3, PT, R9, 0x19, PT ;  /* 0x000000190900780c */ /* 0x000fe40003f64270 */
[----:B------:R-:W-:-:S05]  /*2250*/  FMNMX.FTZ R12, R29, R12, !PT ;  /* 0x0000000c1d0c7209 */ /* 0x000fca0007810000 */
[----:B------:R1:W-:Y:S08]  /*2260*/  MUFU.TANH R60, R77 ;  /* 0x0000004d003c7308 */ /* 0x0003f00000002400 */
[----:B------:R-:W3:Y:S01]  /*2270*/  MUFU.TANH R45, R45 ;  /* 0x0000002d002d7308 */ /* 0x000ee20000002400 */
[----:B-1----:R-:W-:Y:S02]  /*2280*/  FSEL R77, R36, -INF , P4 ;  /* 0xff800000244d7808 */ /* 0x002fe40002000000 */
[----:B------:R-:W-:-:S02]  /*2290*/  ISETP.GT.AND P4, PT, R9, 0x20, PT ;  /* 0x000000200900780c */ /* 0x000fc40003f84270 */
[----:B------:R-:W-:-:S03]  /*22a0*/  FMNMX.FTZ R12, R77, R12, !PT ;  /* 0x0000000c4d0c7209 */ /* 0x000fc60007810000 */
[----:B------:R0:W-:Y:S08]  /*22b0*/  MUFU.TANH R88, R81 ;  /* 0x0000005100587308 */ /* 0x0001f00000002400 */
[----:B------:R-:W1:Y:S01]  /*22c0*/  MUFU.TANH R48, R48 ;  /* 0x0000003000307308 */ /* 0x000e620000002400 */
[----:B0-----:R-:W-:Y:S02]  /*22d0*/  FSEL R81, R37, -INF , P3 ;  /* 0xff80000025517808 */ /* 0x001fe40001800000 */
[----:B------:R-:W-:-:S02]  /*22e0*/  ISETP.GT.AND P3, PT, R9, 0x21, PT ;  /* 0x000000210900780c */ /* 0x000fc40003f64270 */
[----:B------:R-:W-:Y:S02]  /*22f0*/  FMNMX.FTZ R12, R81, R12, !PT ;  /* 0x0000000c510c7209 */ /* 0x000fe40007810000 */
[----:B--2---:R-:W-:Y:S01]  /*2300*/  FSEL R89, R41, -INF , P3 ;  /* 0xff80000029597808 */ /* 0x004fe20001800000 */
[----:B------:R0:W-:Y:S01]  /*2310*/  MUFU.TANH R90, R85 ;  /* 0x00000055005a7308 */ /* 0x0001e20000002400 */
[----:B------:R-:W-:-:S04]  /*2320*/  ISETP.GT.AND P3, PT, R9, 0x29, PT ;  /* 0x000000290900780c */ /* 0x000fc80003f64270 */
[----:B---3--:R-:W-:Y:S02]  /*2330*/  FSEL R93, R45, -INF , P3 ;  /* 0xff8000002d5d7808 */ /* 0x008fe40001800000 */
[C---:B------:R-:W-:Y:S01]  /*2340*/  ISETP.GT.AND P3, PT, R9.reuse, 0x31, PT ;  /* 0x000000310900780c */ /* 0x040fe20003f64270 */
[----:B------:R-:W2:Y:S01]  /*2350*/  MUFU.TANH R49, R49 ;  /* 0x0000003100317308 */ /* 0x000ea20000002400 */
[----:B0-----:R-:W-:Y:S02]  /*2360*/  FSEL R85, R40, -INF , P4 ;  /* 0xff80000028557808 */ /* 0x001fe40002000000 */
[----:B------:R-:W-:Y:S02]  /*2370*/  ISETP.GT.AND P4, PT, R9, 0x28, PT ;  /* 0x000000280900780c */ /* 0x000fe40003f84270 */
[----:B------:R-:W-:Y:S02]  /*2380*/  FMNMX.FTZ R12, R85, R12, !PT ;  /* 0x0000000c550c7209 */ /* 0x000fe40007810000 */
[----:B------:R-:W-:Y:S01]  /*2390*/  FSEL R91, R44, -INF , P4 ;  /* 0xff8000002c5b7808 */ /* 0x000fe20002000000 */
[----:B------:R-:W-:Y:S01]  /*23a0*/  MUFU.TANH R52, R52 ;  /* 0x0000003400347308 */ /* 0x000fe20000002400 */
[----:B------:R-:W-:-:S02]  /*23b0*/  FMNMX.FTZ R12, R89, R12, !PT ;  /* 0x0000000c590c7209 */ /* 0x000fc40007810000 */
[----:B------:R-:W-:Y:S02]  /*23c0*/  ISETP.GT.AND P4, PT, R9, 0x30, PT ;  /* 0x000000300900780c */ /* 0x000fe40003f84270 */
[----:B------:R-:W-:Y:S02]  /*23d0*/  FMNMX.FTZ R12, R91, R12, !PT ;  /* 0x0000000c5b0c7209 */ /* 0x000fe40007810000 */
[----:B-1----:R-:W-:Y:S01]  /*23e0*/  FSEL R95, R48, -INF , P4 ;  /* 0xff800000305f7808 */ /* 0x002fe20002000000 */
[----:B------:R-:W0:Y:S01]  /*23f0*/  MUFU.TANH R53, R53 ;  /* 0x0000003500357308 */ /* 0x000e220000002400 */
[----:B------:R-:W-:Y:S02]  /*2400*/  FMNMX.FTZ R12, R93, R12, !PT ;  /* 0x0000000c5d0c7209 */ /* 0x000fe40007810000 */
[----:B------:R-:W-:Y:S02]  /*2410*/  ISETP.GT.AND P4, PT, R9, 0x38, PT ;  /* 0x000000380900780c */ /* 0x000fe40003f84270 */
[----:B------:R-:W-:-:S03]  /*2420*/  FMNMX.FTZ R12, R95, R12, !PT ;  /* 0x0000000c5f0c7209 */ /* 0x000fc60007810000 */
[----:B------:R-:W1:Y:S08]  /*2430*/  MUFU.TANH R56, R56 ;  /* 0x0000003800387308 */ /* 0x000e700000002400 */
[----:B------:R-:W3:Y:S08]  /*2440*/  MUFU.TANH R57, R57 ;  /* 0x0000003900397308 */ /* 0x000ef00000002400 */
[----:B------:R2:W-:Y:S08]  /*2450*/  MUFU.TANH R28, R31 ;  /* 0x0000001f001c7308 */ /* 0x0005f00000002400 */
[----:B------:R4:W-:Y:S01]  /*2460*/  MUFU.TANH R21, R73 ;  /* 0x0000004900157308 */ /* 0x0009e20000002400 */
[----:B--2---:R-:W-:-:S02]  /*2470*/  FSEL R31, R49, -INF , P3 ;  /* 0xff800000311f7808 */ /* 0x004fc40001800000 */
[----:B------:R-:W-:Y:S02]  /*2480*/  ISETP.GT.AND P3, PT, R9, 0x39, PT ;  /* 0x000000390900780c */ /* 0x000fe40003f64270 */
[----:B------:R-:W-:Y:S02]  /*2490*/  FMNMX.FTZ R12, R31, R12, !PT ;  /* 0x0000000c1f0c7209 */ /* 0x000fe40007810000 */
[----:B0-----:R-:W-:Y:S01]  /*24a0*/  FSEL R33, R53, -INF , P3 ;  /* 0xff80000035217808 */ /* 0x001fe20001800000 */
[----:B------:R-:W-:Y:S01]  /*24b0*/  MUFU.TANH R61, R61 ;  /* 0x0000003d003d7308 */ /* 0x000fe20000002400 */
[----:B----4-:R-:W-:Y:S02]  /*24c0*/  FSEL R73, R52, -INF , P4 ;  /* 0xff80000034497808 */ /* 0x010fe40002000000 */
[----:B------:R-:W-:Y:S02]  /*24d0*/  ISETP.GT.AND P4, PT, R9, 0x40, PT ;  /* 0x000000400900780c */ /* 0x000fe40003f84270 */
[----:B------:R-:W-:-:S02]  /*24e0*/  FMNMX.FTZ R12, R73, R12, !PT ;  /* 0x0000000c490c7209 */ /* 0x000fc40007810000 */
[----:B------:R-:W-:Y:S01]  /*24f0*/  ISETP.GT.AND P3, PT, R9, 0x41, PT ;  /* 0x000000410900780c */ /* 0x000fe20003f64270 */
[----:B------:R-:W0:Y:S01]  /*2500*/  MUFU.TANH R64, R64 ;  /* 0x0000004000407308 */ /* 0x000e220000002400 */
[----:B-1----:R-:W-:Y:S02]  /*2510*/  FSEL R69, R56, -INF , P4 ;  /* 0xff80000038457808 */ /* 0x002fe40002000000 */
[----:B------:R-:W-:Y:S02]  /*2520*/  FMNMX.FTZ R12, R33, R12, !PT ;  /* 0x0000000c210c7209 */ /* 0x000fe40007810000 */
[----:B------:R-:W-:Y:S02]  /*2530*/  ISETP.GT.AND P4, PT, R9, 0x48, PT ;  /* 0x000000480900780c */ /* 0x000fe40003f84270 */
[----:B---3--:R-:W-:Y:S01]  /*2540*/  FSEL R45, R57, -INF , P3 ;  /* 0xff800000392d7808 */ /* 0x008fe20001800000 */
[----:B------:R-:W-:Y:S01]  /*2550*/  MUFU.TANH R65, R65 ;  /* 0x0000004100417308 */ /* 0x000fe20000002400 */
[----:B------:R-:W-:-:S02]  /*2560*/  FMNMX.FTZ R12, R69, R12, !PT ;  /* 0x0000000c450c7209 */ /* 0x000fc40007810000 */
[----:B------:R-:W-:Y:S02]  /*2570*/  ISETP.GT.AND P3, PT, R9, 0x49, PT ;  /* 0x000000490900780c */ /* 0x000fe40003f64270 */
[----:B------:R-:W-:Y:S02]  /*2580*/  FSEL R13, R13, -INF , P4 ;  /* 0xff8000000d0d7808 */ /* 0x000fe40002000000 */
[----:B------:R-:W-:Y:S01]  /*2590*/  FMNMX.FTZ R12, R45, R12, !PT ;  /* 0x0000000c2d0c7209 */ /* 0x000fe20007810000 */
[----:B------:R-:W1:Y:S01]  /*25a0*/  MUFU.TANH R68, R68 ;  /* 0x0000004400447308 */ /* 0x000e620000002400 */
[----:B------:R-:W-:Y:S02]  /*25b0*/  ISETP.GT.AND P4, PT, R9, 0x50, PT ;  /* 0x000000500900780c */ /* 0x000fe40003f84270 */
[----:B------:R-:W-:Y:S02]  /*25c0*/  FMNMX.FTZ R12, R13, R12, !PT ;  /* 0x0000000c0d0c7209 */ /* 0x000fe40007810000 */
[----:B0-----:R-:W-:-:S02]  /*25d0*/  FSEL R37, R64, -INF , P4 ;  /* 0xff80000040257808 */ /* 0x001fc40002000000 */
[----:B------:R-:W-:Y:S01]  /*25e0*/  ISETP.GT.AND P4, PT, R9, 0x58, PT ;  /* 0x000000580900780c */ /* 0x000fe20003f84270 */
[----:B------:R0:W-:Y:S08]  /*25f0*/  MUFU.TANH R24, R35 ;  /* 0x0000002300187308 */ /* 0x0001f00000002400 */
[----:B------:R-:W2:Y:S01]  /*2600*/  MUFU.TANH R72, R72 ;  /* 0x0000004800487308 */ /* 0x000ea20000002400 */
[----:B0-----:R-:W-:-:S02]  /*2610*/  FSEL R35, R61, -INF , P3 ;  /* 0xff8000003d237808 */ /* 0x001fc40001800000 */
[----:B------:R-:W-:Y:S02]  /*2620*/  ISETP.GT.AND P3, PT, R9, 0x51, PT ;  /* 0x000000510900780c */ /* 0x000fe40003f64270 */
[----:B------:R-:W-:Y:S02]  /*2630*/  FMNMX.FTZ R12, R35, R12, !PT ;  /* 0x0000000c230c7209 */ /* 0x000fe40007810000 */
[----:B-1----:R-:W-:Y:S01]  /*2640*/  FSEL R41, R68, -INF , P4 ;  /* 0xff80000044297808 */ /* 0x002fe20002000000 */
[----:B------:R0:W-:Y:S01]  /*2650*/  MUFU.TANH R32, R39 ;  /* 0x0000002700207308 */ /* 0x0001e20000002400 */
[----:B------:R-:W-:Y:S02]  /*2660*/  FMNMX.FTZ R12, R37, R12, !PT ;  /* 0x0000000c250c7209 */ /* 0x000fe40007810000 */
[----:B------:R-:W-:-:S05]  /*2670*/  ISETP.GT.AND P4, PT, R9, 0x60, PT ;  /* 0x000000600900780c */ /* 0x000fca0003f84270 */
[----:B------:R-:W1:Y:S01]  /*2680*/  MUFU.TANH R76, R76 ;  /* 0x0000004c004c7308 */ /* 0x000e620000002400 */
[----:B0-----:R-:W-:Y:S02]  /*2690*/  FSEL R39, R65, -INF , P3 ;  /* 0xff80000041277808 */ /* 0x001fe40001800000 */
[----:B------:R-:W-:Y:S02]  /*26a0*/  ISETP.GT.AND P3, PT, R9, 0x59, PT ;  /* 0x000000590900780c */ /* 0x000fe40003f64270 */
[----:B------:R-:W-:Y:S02]  /*26b0*/  FMNMX.FTZ R12, R39, R12, !PT ;  /* 0x0000000c270c7209 */ /* 0x000fe40007810000 */
[----:B------:R-:W-:Y:S01]  /*26c0*/  FSEL R65, R14, -INF , P3 ;  /* 0xff8000000e417808 */ /* 0x000fe20001800000 */
[----:B------:R-:W0:Y:S01]  /*26d0*/  MUFU.TANH R80, R80 ;  /* 0x0000005000507308 */ /* 0x000e220000002400 */
[----:B------:R-:W-:Y:S02]  /*26e0*/  FMNMX.FTZ R12, R41, R12, !PT ;  /* 0x0000000c290c7209 */ /* 0x000fe40007810000 */
[----:B------:R-:W-:-:S02]  /*26f0*/  ISETP.GT.AND P3, PT, R9, 0x61, PT ;  /* 0x000000610900780c */ /* 0x000fc40003f64270 */
[----:B--2---:R-:W-:Y:S02]  /*2700*/  FSEL R61, R72, -INF , P4 ;  /* 0xff800000483d7808 */ /* 0x004fe40002000000 */
[----:B------:R-:W-:Y:S01]  /*2710*/  FMNMX.FTZ R12, R65, R12, !PT ;  /* 0x0000000c410c7209 */ /* 0x000fe20007810000 */
[----:B------:R2:W-:Y:S01]  /*2720*/  MUFU.TANH R40, R47 ;  /* 0x0000002f00287308 */ /* 0x0005e20000002400 */
[----:B------:R-:W-:Y:S02]  /*2730*/  ISETP.GT.AND P4, PT, R9, 0x68, PT ;  /* 0x000000680900780c */ /* 0x000fe40003f84270 */
[----:B------:R-:W-:Y:S02]  /*2740*/  FMNMX.FTZ R12, R61, R12, !PT ;  /* 0x0000000c3d0c7209 */ /* 0x000fe40007810000 */
[----:B-1----:R-:W-:Y:S02]  /*2750*/  FSEL R53, R76, -INF , P4 ;  /* 0xff8000004c357808 */ /* 0x002fe40002000000 */
[----:B------:R-:W-:Y:S01]  /*2760*/  ISETP.GT.AND P4, PT, R9, 0x70, PT ;  /* 0x000000700900780c */ /* 0x000fe20003f84270 */
[----:B------:R-:W1:Y:S01]  /*2770*/  MUFU.TANH R84, R84 ;  /* 0x0000005400547308 */ /* 0x000e620000002400 */
[----:B--2---:R-:W-:-:S02]  /*2780*/  FSEL R47, R21, -INF , P3 ;  /* 0xff800000152f7808 */ /* 0x004fc40001800000 */
[----:B------:R-:W-:Y:S02]  /*2790*/  ISETP.GT.AND P3, PT, R9, 0x69, PT ;  /* 0x000000690900780c */ /* 0x000fe40003f64270 */
[----:B------:R-:W-:Y:S02]  /*27a0*/  FMNMX.FTZ R12, R47, R12, !PT ;  /* 0x0000000c2f0c7209 */ /* 0x000fe40007810000 */
[----:B------:R-:W-:Y:S01]  /*27b0*/  FSEL R57, R60, -INF , P3 ;  /* 0xff8000003c397808 */ /* 0x000fe20001800000 */
[----:B------:R2:W-:Y:S01]  /*27c0*/  MUFU.TANH R48, R55 ;  /* 0x0000003700307308 */ /* 0x0005e20000002400 */
[----:B------:R-:W-:Y:S02]  /*27d0*/  FMNMX.FTZ R12, R53, R12, !PT ;  /* 0x0000000c350c7209 */ /* 0x000fe40007810000 */
[----:B------:R-:W-:Y:S02]  /*27e0*/  ISETP.GT.AND P3, PT, R9, 0x71, PT ;  /* 0x000000710900780c */ /* 0x000fe40003f64270 */
[----:B0-----:R-:W-:-:S02]  /*27f0*/  FSEL R49, R80, -INF , P4 ;  /* 0xff80000050317808 */ /* 0x001fc40002000000 */
[----:B------:R-:W-:Y:S01]  /*2800*/  FMNMX.FTZ R12, R57, R12, !PT ;  /* 0x0000000c390c7209 */ /* 0x000fe20007810000 */
[----:B------:R1:W-:Y:S01]  /*2810*/  MUFU.TANH R44, R51 ;  /* 0x00000033002c7308 */ /* 0x0003e20000002400 */
[----:B------:R-:W-:Y:S02]  /*2820*/  ISETP.GT.AND P4, PT, R9, 0x78, PT ;  /* 0x000000780900780c */ /* 0x000fe40003f84270 */
[----:B--2---:R-:W-:Y:S02]  /*2830*/  FSEL R55, R88, -INF , P3 ;  /* 0xff80000058377808 */ /* 0x004fe40001800000 */
[----:B------:R-:W-:Y:S02]  /*2840*/  FMNMX.FTZ R12, R49, R12, !PT ;  /* 0x0000000c310c7209 */ /* 0x000fe40007810000 */
[----:B------:R-:W-:Y:S01]  /*2850*/  ISETP.GT.AND P3, PT, R9, 0x79, PT ;  /* 0x000000790900780c */ /* 0x000fe20003f64270 */
[----:B------:R0:W-:Y:S01]  /*2860*/  MUFU.TANH R36, R43 ;  /* 0x0000002b00247308 */ /* 0x0001e20000002400 */
[----:B-1----:R-:W-:-:S02]  /*2870*/  FSEL R51, R84, -INF , P4 ;  /* 0xff80000054337808 */ /* 0x002fc40002000000 */
[----:B------:R-:W-:-:S04]  /*2880*/  FMNMX.FTZ R12, R55, R12, !PT ;  /* 0x0000000c370c7209 */ /* 0x000fc80007810000 */
[----:B------:R-:W-:Y:S01]  /*2890*/  FMNMX.FTZ R12, R51, R12, !PT ;  /* 0x0000000c330c7209 */ /* 0x000fe20007810000 */
[----:B------:R-:W1:Y:S01]  /*28a0*/  MUFU.TANH R26, R26 ;  /* 0x0000001a001a7308 */ /* 0x000e620000002400 */
[----:B0-----:R-:W-:-:S04]  /*28b0*/  FSEL R43, R90, -INF , P3 ;  /* 0xff8000005a2b7808 */ /* 0x001fc80001800000 */
[----:B------:R-:W-:-:S03]  /*28c0*/  FMNMX.FTZ R12, R43, R12, !PT ;  /* 0x0000000c2b0c7209 */ /* 0x000fc60007810000 */
[----:B------:R-:W0:Y:S02]  /*28d0*/  MUFU.TANH R30, R30 ;  /* 0x0000001e001e7308 */ /* 0x000e240000002400 */
[----:B------:R-:W2:Y:S06]  /*28e0*/  SHFL.BFLY PT, R9, R12, 0x2, 0x1f ;  /* 0x0c401f000c097f89 */ /* 0x000eac00000e0000 */
[----:B------:R-:W3:Y:S08]  /*28f0*/  MUFU.TANH R34, R34 ;  /* 0x0000002200227308 */ /* 0x000ef00000002400 */
[----:B------:R1:W-:Y:S08]  /*2900*/  MUFU.TANH R52, R59 ;  /* 0x0000003b00347308 */ /* 0x0003f00000002400 */
[----:B------:R-:W4:Y:S01]  /*2910*/  MUFU.TANH R38, R38 ;  /* 0x0000002600267308 */ /* 0x000f220000002400 */
[----:B--2---:R-:W-:-:S05]  /*2920*/  FMNMX.FTZ R9, R12, R9, !PT ;  /* 0x000000090c097209 */ /* 0x004fca0007810000 */
[----:B------:R-:W2:Y:S02]  /*2930*/  SHFL.BFLY PT, R12, R9, 0x1, 0x1f ;  /* 0x0c201f00090c7f89 */ /* 0x000ea400000e0000 */
[----:B------:R0:W-:Y:S08]  /*2940*/  MUFU.TANH R56, R63 ;  /* 0x0000003f00387308 */ /* 0x0001f00000002400 */
[----:B------:R5:W-:Y:S08]  /*2950*/  MUFU.TANH R60, R67 ;  /* 0x00000043003c7308 */ /* 0x000bf00000002400 */
[----:B------:R-:W4:Y:S01]  /*2960*/  MUFU.TANH R42, R42 ;  /* 0x0000002a002a7308 */ /* 0x000f220000002400 */
[----:B--2---:R-:W-:Y:S01]  /*2970*/  FMNMX.FTZ R21, R9, R12, !PT ;  /* 0x0000000c09157209 */ /* 0x004fe20007810000 */
[----:B------:R-:W-:-:S06]  /*2980*/  IMAD.U32 R12, RZ, RZ, UR7 ;  /* 0x00000007ff0c7e24 */ /* 0x000fcc000f8e00ff */
[----:B------:R3:W-:Y:S01]  /*2990*/  MUFU.TANH R111, R71 ;  /* 0x00000047006f7308 */ /* 0x0007e20000002400 */
[C---:B------:R-:W-:Y:S01]  /*29a0*/  FSETP.NEU.FTZ.AND P3, PT, R21.reuse, -INF , PT ;  /* 0xff8000001500780b */ /* 0x040fe20003f7d000 */
[----:B------:R-:W-:-:S05]  /*29b0*/  FMUL.FTZ R9, R21, R12 ;  /* 0x0000000c15097220 */ /* 0x000fca0000410000 */
[----:B------:R-:W-:Y:S01]  /*29c0*/  FSEL R14, R9, RZ, P3 ;  /* 0x000000ff090e7208 */ /* 0x000fe20001800000 */
[----:B------:R2:W-:Y:S01]  /*29d0*/  MUFU.TANH R64, R75 ;  /* 0x0000004b00407308 */ /* 0x0005e20000002400 */
[----:B------:R-:W-:-:S03]  /*29e0*/  IADD3 R9, R0, -R5, R8 ;  /* 0x8000000500097210 */ /* 0x000fc60007ffe008 */
[-CC-:B------:R-:W-:Y:S01]  /*29f0*/  FFMA.FTZ R178, R77, R12.reuse, -R14.reuse ;  /* 0x0000000c4db27223 */ /* 0x180fe2000001080e */
[----:B------:R-:W-:Y:S01]  /*2a00*/  VIMNMX R4, R4, R9, PT ;  /* 0x0000000904047248 */ /* 0x000fe20003fe0100 */
[-CC-:B------:R-:W-:Y:S01]  /*2a10*/  FFMA.FTZ R180, R11, R12.reuse, -R14.reuse ;  /* 0x0000000c0bb47223 */ /* 0x180fe2000001080e */
[-CC-:B------:R-:W-:Y:S01]  /*2a20*/  FFMA.FTZ R11, R25, R12.reuse, -R14.reuse ;  /* 0x0000000c190b7223 */ /* 0x180fe2000001080e */
[----:B------:R-:W4:Y:S01]  /*2a30*/  MUFU.TANH R46, R46 ;  /* 0x0000002e002e7308 */ /* 0x000f220000002400 */
[C---:B------:R-:W-:Y:S01]  /*2a40*/  ISETP.GT.AND P3, PT, R4.reuse, RZ, PT ;  /* 0x000000ff0400720c */ /* 0x040fe20003f64270 */
[-CC-:B------:R-:W-:Y:S01]  /*2a50*/  FFMA.FTZ R25, R81, R12.reuse, -R14.reuse ;  /* 0x0000000c51197223 */ /* 0x180fe2000001080e */
[C---:B------:R-:W-:Y:S01]  /*2a60*/  ISETP.GT.AND P4, PT, R4.reuse, 0x1, PT ;  /* 0x000000010400780c */ /* 0x040fe20003f84270 */
[-CC-:B------:R-:W-:Y:S01]  /*2a70*/  FFMA.FTZ R172, R85, R12.reuse, -R14.reuse ;  /* 0x0000000c55ac7223 */ /* 0x180fe2000001080e */
[----:B------:R-:W-:Y:S01]  /*2a80*/  ISETP.GT.AND P5, PT, R4, 0x8, PT ;  /* 0x000000080400780c */ /* 0x000fe20003fa4270 */
[-CC-:B------:R-:W-:Y:S01]  /*2a90*/  FFMA.FTZ R176, R27, R12.reuse, -R14.reuse ;  /* 0x0000000c1bb07223 */ /* 0x180fe2000001080e */
[----:B-1----:R-:W-:Y:S01]  /*2aa0*/  FSEL R59, R26, -INF , P3 ;  /* 0xff8000001a3b7808 */ /* 0x002fe20001800000 */
[----:B------:R4:W-:Y:S01]  /*2ab0*/  MUFU.TANH R117, R79 ;  /* 0x0000004f00757308 */ /* 0x0009e20000002400 */
[----:B------:R-:W-:Y:S01]  /*2ac0*/  FSEL R0, R20, -INF , P4 ;  /* 0xff80000014007808 */ /* 0x000fe20002000000 */
[-CC-:B------:R-:W-:Y:S01]  /*2ad0*/  FFMA.FTZ R27, R89, R12.reuse, -R14.reuse ;  /* 0x0000000c591b7223 */ /* 0x180fe2000001080e */
[----:B------:R-:W-:Y:S01]  /*2ae0*/  ISETP.GT.AND P3, PT, R4, 0x9, PT ;  /* 0x000000090400780c */ /* 0x000fe20003f64270 */
[-CC-:B------:R-:W-:Y:S01]  /*2af0*/  FFMA.FTZ R174, R91, R12.reuse, -R14.reuse ;  /* 0x0000000c5bae7223 */ /* 0x180fe2000001080e */
[----:B0-----:R-:W-:Y:S01]  /*2b00*/  FSEL R63, R30, -INF , P5 ;  /* 0xff8000001e3f7808 */ /* 0x001fe20002800000 */
[--C-:B------:R-:W-:Y:S01]  /*2b10*/  FFMA.FTZ R182, R15, R12, -R14.reuse ;  /* 0x0000000c0fb67223 */ /* 0x100fe2000001080e */
[----:B------:R-:W-:Y:S01]  /*2b20*/  FMNMX.FTZ R8, R59, R0, !PT ;  /* 0x000000003b087209 */ /* 0x000fe20007810000 */
[----:B------:R0:W-:Y:S01]  /*2b30*/  MUFU.TANH R68, R83 ;  /* 0x0000005300447308 */ /* 0x0001e20000002400 */
[----:B------:R-:W-:Y:S01]  /*2b40*/  ISETP.GT.AND P4, PT, R4, 0x10, PT ;  /* 0x000000100400780c */ /* 0x000fe20003f84270 */
[-CC-:B------:R-:W-:Y:S01]  /*2b50*/  FFMA.FTZ R15, R29, R12.reuse, -R14.reuse ;  /* 0x0000000c1d0f7223 */ /* 0x180fe2000001080e */
[----:B-----5:R-:W-:Y:S01]  /*2b60*/  FSEL R67, R28, -INF , P3 ;  /* 0xff8000001c437808 */ /* 0x020fe20001800000 */
[--C-:B------:R-:W-:Y:S01]  /*2b70*/  FFMA.FTZ R29, R93, R12, -R14.reuse ;  /* 0x0000000c5d1d7223 */ /* 0x100fe2000001080e */
[----:B------:R-:W-:Y:S01]  /*2b80*/  FMNMX.FTZ R8, R63, R8, !PT ;  /* 0x000000083f087209 */ /* 0x000fe20007810000 */
[-CC-:B------:R-:W-:Y:S01]  /*2b90*/  FFMA.FTZ R168, R95, R12.reuse, -R14.reuse ;  /* 0x0000000c5fa87223 */ /* 0x180fe2000001080e */
[----:B------:R-:W-:Y:S01]  /*2ba0*/  ISETP.GT.AND P3, PT, R4, 0x11, PT ;  /* 0x000000110400780c */ /* 0x000fe20003f64270 */
[----:B------:R-:W1:Y:S01]  /*2bb0*/  MUFU.TANH R50, R50 ;  /* 0x0000003200327308 */ /* 0x000e620000002400 */
[----:B---3--:R-:W-:Y:S01]  /*2bc0*/  FSEL R71, R34, -INF , P4 ;  /* 0xff80000022477808 */ /* 0x008fe20002000000 */
[--C-:B------:R-:W-:Y:S01]  /*2bd0*/  FFMA.FTZ R170, R73, R12, -R14.reuse ;  /* 0x0000000c49aa7223 */ /* 0x100fe2000001080e */
[----:B------:R-:W-:Y:S01]  /*2be0*/  FMNMX.FTZ R8, R67, R8, !PT ;  /* 0x0000000843087209 */ /* 0x000fe20007810000 */
[-CC-:B------:R-:W-:Y:S01]  /*2bf0*/  FFMA.FTZ R152, R69, R12.reuse, -R14.reuse ;  /* 0x0000000c45987223 */ /* 0x180fe2000001080e */
[----:B------:R-:W-:Y:S01]  /*2c00*/  ISETP.GT.AND P4, PT, R4, 0x18, PT ;  /* 0x000000180400780c */ /* 0x000fe20003f84270 */
[--C-:B------:R-:W-:Y:S01]  /*2c10*/  FFMA.FTZ R154, R13, R12, -R14.reuse ;  /* 0x0000000c0d9a7223 */ /* 0x100fe2000001080e */
[----:B--2---:R-:W-:Y:S01]  /*2c20*/  FSEL R75, R24, -INF , P3 ;  /* 0xff800000184b7808 */ /* 0x004fe20001800000 */
[----:B------:R2:W-:Y:S01]  /*2c30*/  MUFU.TANH R123, R87 ;  /* 0x00000057007b7308 */ /* 0x0005e20000002400 */
[----:B------:R-:W-:Y:S01]  /*2c40*/  FMNMX.FTZ R8, R71, R8, !PT ;  /* 0x0000000847087209 */ /* 0x000fe20007810000 */
[-CC-:B------:R-:W-:Y:S01]  /*2c50*/  FFMA.FTZ R10, R10, R12.reuse, -R14.reuse ;  /* 0x0000000c0a0a7223 */ /* 0x180fe2000001080e */
[----:B------:R-:W-:Y:S01]  /*2c60*/  ISETP.GT.AND P3, PT, R4, 0x19, PT ;  /* 0x000000190400780c */ /* 0x000fe20003f64270 */
[-CC-:B------:R-:W-:Y:S01]  /*2c70*/  FFMA.FTZ R39, R39, R12.reuse, -R14.reuse ;  /* 0x0000000c27277223 */ /* 0x180fe2000001080e */
[----:B----4-:R-:W-:Y:S01]  /*2c80*/  FSEL R79, R38, -INF , P4 ;  /* 0xff800000264f7808 */ /* 0x010fe20002000000 */
[--C-:B------:R-:W-:Y:S01]  /*2c90*/  FFMA.FTZ R47, R47, R12, -R14.reuse ;  /* 0x0000000c2f2f7223 */ /* 0x100fe2000001080e */
[----:B------:R-:W-:Y:S01]  /*2ca0*/  FMNMX.FTZ R8, R75, R8, !PT ;  /* 0x000000084b087209 */ /* 0x000fe20007810000 */
[----:B------:R-:W3:Y:S01]  /*2cb0*/  MUFU.TANH R54, R54 ;  /* 0x0000003600367308 */ /* 0x000ee20000002400 */
[----:B------:R-:W-:Y:S01]  /*2cc0*/  ISETP.GT.AND P4, PT, R4, 0x20, PT ;  /* 0x000000200400780c */ /* 0x000fe20003f84270 */
[-CC-:B------:R-:W-:Y:S01]  /*2cd0*/  FFMA.FTZ R31, R31, R12.reuse, -R14.reuse ;  /* 0x0000000c1f1f7223 */ /* 0x180fe2000001080e */
[----:B0-----:R-:W-:Y:S01]  /*2ce0*/  FSEL R83, R32, -INF , P3 ;  /* 0xff80000020537808 */ /* 0x001fe20001800000 */
[--C-:B------:R-:W-:Y:S01]  /*2cf0*/  FFMA.FTZ R33, R33, R12, -R14.reuse ;  /* 0x0000000c21217223 */ /* 0x100fe2000001080e */
[----:B------:R-:W-:Y:S01]  /*2d00*/  FMNMX.FTZ R8, R79, R8, !PT ;  /* 0x000000084f087209 */ /* 0x000fe20007810000 */
[-CC-:B------:R-:W-:Y:S01]  /*2d10*/  FFMA.FTZ R45, R45, R12.reuse, -R14.reuse ;  /* 0x0000000c2d2d7223 */ /* 0x180fe2000001080e */
[----:B------:R-:W-:Y:S01]  /*2d20*/  ISETP.GT.AND P3, PT, R4, 0x21, PT ;  /* 0x000000210400780c */ /* 0x000fe20003f64270 */
[----:B------:R-:W0:Y:S01]  /*2d30*/  MUFU.TANH R58, R58 ;  /* 0x0000003a003a7308 */ /* 0x000e220000002400 */
[----:B--2---:R-:W-:Y:S01]  /*2d40*/  FSEL R87, R42, -INF , P4 ;  /* 0xff8000002a577808 */ /* 0x004fe20002000000 */
[--C-:B------:R-:W-:Y:S01]  /*2d50*/  FFMA.FTZ R35, R35, R12, -R14.reuse ;  /* 0x0000000c23237223 */ /* 0x100fe2000001080e */
[----:B------:R-:W-:Y:S01]  /*2d60*/  FMNMX.FTZ R8, R83, R8, !PT ;  /* 0x0000000853087209 */ /* 0x000fe20007810000 */
[-CC-:B------:R-:W-:Y:S01]  /*2d70*/  FFMA.FTZ R37, R37, R12.reuse, -R14.reuse ;  /* 0x0000000c25257223 */ /* 0x180fe2000001080e */
[----:B------:R-:W-:Y:S01]  /*2d80*/  ISETP.GT.AND P4, PT, R4, 0x28, PT ;  /* 0x000000280400780c */ /* 0x000fe20003f84270 */
[--C-:B------:R-:W-:Y:S01]  /*2d90*/  FFMA.FTZ R41, R41, R12, -R14.reuse ;  /* 0x0000000c29297223 */ /* 0x100fe2000001080e */
[----:B------:R-:W-:Y:S01]  /*2da0*/  FSEL R77, R36, -INF , P3 ;  /* 0xff800000244d7808 */ /* 0x000fe20001800000 */
[----:B------:R-:W2:Y:S01]  /*2db0*/  MUFU.TANH R62, R62 ;  /* 0x0000003e003e7308 */ /* 0x000ea20000002400 */
[----:B------:R-:W-:Y:S01]  /*2dc0*/  FMNMX.FTZ R8, R87, R8, !PT ;  /* 0x0000000857087209 */ /* 0x000fe20007810000 */
[----:B------:R-:W-:Y:S01]  /*2dd0*/  IMAD.U32 R36, RZ, RZ, UR36 ;  /* 0x00000024ff247e24 */ /* 0x000fe2000f8e00ff */
[----:B------:R-:W-:Y:S01]  /*2de0*/  ISETP.GT.AND P3, PT, R4, 0x29, PT ;  /* 0x000000290400780c */ /* 0x000fe20003f64270 */
[-CC-:B------:R-:W-:Y:S01]  /*2df0*/  FFMA.FTZ R65, R65, R12.reuse, -R14.reuse ;  /* 0x0000000c41417223 */ /* 0x180fe2000001080e */
[----:B------:R-:W-:Y:S01]  /*2e00*/  FSEL R97, R46, -INF , P4 ;  /* 0xff8000002e617808 */ /* 0x000fe20002000000 */
[--C-:B------:R-:W-:Y:S01]  /*2e10*/  FFMA.FTZ R61, R61, R12, -R14.reuse ;  /* 0x0000000c3d3d7223 */ /* 0x100fe2000001080e */
[----:B------:R-:W-:Y:S01]  /*2e20*/  FMNMX.FTZ R8, R77, R8, !PT ;  /* 0x000000084d087209 */ /* 0x000fe20007810000 */
[----:B------:R-:W4:Y:S01]  /*2e30*/  MUFU.TANH R66, R66 ;  /* 0x0000004200427308 */ /* 0x000f220000002400 */
[----:B------:R-:W-:Y:S01]  /*2e40*/  ISETP.GT.AND P4, PT, R4, 0x30, PT ;  /* 0x000000300400780c */ /* 0x000fe20003f84270 */
[-CC-:B------:R-:W-:Y:S01]  /*2e50*/  FFMA.FTZ R53, R53, R12.reuse, -R14.reuse ;  /* 0x0000000c35357223 */ /* 0x180fe2000001080e */
[----:B------:R-:W-:Y:S01]  /*2e60*/  FSEL R81, R40, -INF , P3 ;  /* 0xff80000028517808 */ /* 0x000fe20001800000 */
[--C-:B------:R-:W-:Y:S01]  /*2e70*/  FFMA.FTZ R57, R57, R12, -R14.reuse ;  /* 0x0000000c39397223 */ /* 0x100fe2000001080e */
[----:B------:R-:W-:Y:S01]  /*2e80*/  FMNMX.FTZ R8, R97, R8, !PT ;  /* 0x0000000861087209 */ /* 0x000fe20007810000 */
[----:B------:R-:W5:Y:S01]  /*2e90*/  @P2 LDC R40, c[0x0][0x44c] ;  /* 0x00011300ff282b82 */ /* 0x000f620000000800 */
[----:B------:R-:W-:Y:S01]  /*2ea0*/  ISETP.GT.AND P3, PT, R4, 0x31, PT ;  /* 0x000000310400780c */ /* 0x000fe20003f64270 */
[----:B------:R-:W4:Y:S01]  /*2eb0*/  MUFU.TANH R70, R70 ;  /* 0x0000004600467308 */ /* 0x000f220000002400 */
[----:B-1----:R-:W-:Y:S01]  /*2ec0*/  FSEL R99, R50, -INF , P4 ;  /* 0xff80000032637808 */ /* 0x002fe20002000000 */
[--C-:B------:R-:W-:Y:S01]  /*2ed0*/  FFMA.FTZ R49, R49, R12, -R14.reuse ;  /* 0x0000000c31317223 */ /* 0x100fe2000001080e */
[----:B------:R-:W-:Y:S01]  /*2ee0*/  FMNMX.FTZ R8, R81, R8, !PT ;  /* 0x0000000851087209 */ /* 0x000fe20007810000 */
[-CC-:B------:R-:W-:Y:S01]  /*2ef0*/  FFMA.FTZ R55, R55, R12.reuse, -R14.reuse ;  /* 0x0000000c37377223 */ /* 0x180fe2000001080e */
[----:B------:R-:W-:Y:S01]  /*2f00*/  ISETP.GT.AND P4, PT, R4, 0x38, PT ;  /* 0x000000380400780c */ /* 0x000fe20003f84270 */
[--C-:B------:R-:W-:Y:S01]  /*2f10*/  FFMA.FTZ R51, R51, R12, -R14.reuse ;  /* 0x0000000c33337223 */ /* 0x100fe2000001080e */
[----:B------:R-:W-:Y:S01]  /*2f20*/  FSEL R85, R44, -INF , P3 ;  /* 0xff8000002c557808 */ /* 0x000fe20001800000 */
[----:B------:R-:W1:Y:S01]  /*2f30*/  MUFU.TANH R74, R74 ;  /* 0x0000004a004a7308 */ /* 0x000e620000002400 */
[----:B------:R-:W-:Y:S01]  /*2f40*/  FMNMX.FTZ R8, R99, R8, !PT ;  /* 0x0000000863087209 */ /* 0x000fe20007810000 */
[----:B------:R-:W-:Y:S01]  /*2f50*/  FFMA.FTZ R14, R43, R12, -R14 ;  /* 0x0000000c2b0e7223 */ /* 0x000fe2000001080e */
[----:B------:R-:W-:Y:S01]  /*2f60*/  ISETP.GT.AND P3, PT, R4, 0x39, PT ;  /* 0x000000390400780c */ /* 0x000fe20003f64270 */
[----:B------:R-:W-:Y:S01]  /*2f70*/  IMAD R42, R16, UR5, -R5 ;  /* 0x00000005102a7c24 */ /* 0x000fe2000f8e0a05 */
[----:B---3--:R-:W-:-:S02]  /*2f80*/  FSEL R101, R54, -INF , P4 ;  /* 0xff80000036657808 */ /* 0x008fc40002000000 */
[----:B------:R-:W-:Y:S01]  /*2f90*/  FMNMX.FTZ R8, R85, R8, !PT ;  /* 0x0000000855087209 */ /* 0x000fe20007810000 */
[----:B------:R-:W3:Y:S01]  /*2fa0*/  MUFU.TANH R78, R78 ;  /* 0x0000004e004e7308 */ /* 0x000ee20000002400 */
[----:B------:R-:W-:Y:S02]  /*2fb0*/  ISETP.GT.AND P4, PT, R4, 0x40, PT ;  /* 0x000000400400780c */ /* 0x000fe40003f84270 */
[----:B------:R-:W-:Y:S02]  /*2fc0*/  FSEL R89, R48, -INF , P3 ;  /* 0xff80000030597808 */ /* 0x000fe40001800000 */
[----:B------:R-:W-:Y:S01]  /*2fd0*/  FMNMX.FTZ R8, R101, R8, !PT ;  /* 0x0000000865087209 */ /* 0x000fe20007810000 */
[----:B-----5:R-:W-:Y:S01]  /*2fe0*/  @P2 IMAD.HI.U32 R40, R23, R40, RZ ;  /* 0x0000002817282227 */ /* 0x020fe200078e00ff */
[----:B------:R-:W-:Y:S01]  /*2ff0*/  ISETP.GT.AND P3, PT, R4, 0x41, PT ;  /* 0x000000410400780c */ /* 0x000fe20003f64270 */
[----:B------:R-:W5:Y:S01]  /*3000*/  MUFU.TANH R82, R82 ;  /* 0x0000005200527308 */ /* 0x000f620000002400 */
[----:B0-----:R-:W-:-:S02]  /*3010*/  FSEL R103, R58, -INF , P4 ;  /* 0xff8000003a677808 */ /* 0x001fc40002000000 */
[----:B------:R-:W-:Y:S02]  /*3020*/  FMNMX.FTZ R8, R89, R8, !PT ;  /* 0x0000000859087209 */ /* 0x000fe40007810000 */
[----:B------:R-:W-:Y:S02]  /*3030*/  ISETP.GT.AND P4, PT, R4, 0x48, PT ;  /* 0x000000480400780c */ /* 0x000fe40003f84270 */
[----:B------:R-:W-:Y:S01]  /*3040*/  FSEL R91, R52, -INF , P3 ;  /* 0xff800000345b7808 */ /* 0x000fe20001800000 */
[----:B------:R-:W-:Y:S01]  /*3050*/  MUFU.TANH R86, R86 ;  /* 0x0000005600567308 */ /* 0x000fe20000002400 */
[----:B------:R-:W-:Y:S02]  /*3060*/  FMNMX.FTZ R8, R103, R8, !PT ;  /* 0x0000000867087209 */ /* 0x000fe40007810000 */
[----:B------:R-:W-:Y:S02]  /*3070*/  ISETP.GT.AND P3, PT, R4, 0x49, PT ;  /* 0x000000490400780c */ /* 0x000fe40003f64270 */
[----:B--2---:R-:W-:-:S02]  /*3080*/  FSEL R105, R62, -INF , P4 ;  /* 0xff8000003e697808 */ /* 0x004fc40002000000 */
[----:B------:R-:W-:Y:S01]  /*3090*/  FMNMX.FTZ R8, R91, R8, !PT ;  /* 0x000000085b087209 */ /* 0x000fe20007810000 */
[----:B------:R-:W-:Y:S01]  /*30a0*/  MUFU.EX2 R180, R180 ;  /* 0x000000b400b47308 */ /* 0x000fe20000000800 */
[----:B------:R-:W-:Y:S02]  /*30b0*/  ISETP.GT.AND P4, PT, R4, 0x50, PT ;  /* 0x000000500400780c */ /* 0x000fe40003f84270 */
[----:B------:R-:W-:Y:S02]  /*30c0*/  FSEL R93, R56, -INF , P3 ;  /* 0xff800000385d7808 */ /* 0x000fe40001800000 */
[----:B------:R-:W-:Y:S02]  /*30d0*/  FMNMX.FTZ R8, R105, R8, !PT ;  /* 0x0000000869087209 */ /* 0x000fe40007810000 */
[----:B------:R-:W-:Y:S01]  /*30e0*/  ISETP.GT.AND P3, PT, R4, 0x51, PT ;  /* 0x000000510400780c */ /* 0x000fe20003f64270 */
[----:B------:R-:W0:Y:S01]  /*30f0*/  MUFU.EX2 R9, R10 ;  /* 0x0000000a00097308 */ /* 0x000e220000000800 */
[----:B----4-:R-:W-:-:S02]  /*3100*/  FSEL R107, R66, -INF , P4 ;  /* 0xff800000426b7808 */ /* 0x010fc40002000000 */
[----:B------:R-:W-:Y:S02]  /*3110*/  FMNMX.FTZ R8, R93, R8, !PT ;  /* 0x000000085d087209 */ /* 0x000fe40007810000 */
[----:B------:R-:W-:Y:S02]  /*3120*/  ISETP.GT.AND P4, PT, R4, 0x58, PT ;  /* 0x000000580400780c */ /* 0x000fe40003f84270 */
[----:B------:R-:W-:Y:S01]  /*3130*/  FSEL R95, R60, -INF , P3 ;  /* 0xff8000003c5f7808 */ /* 0x000fe20001800000 */
[----:B------:R-:W2:Y:S01]  /*3140*/  MUFU.EX2 R182, R182 ;  /* 0x000000b600b67308 */ /* 0x000ea20000000800 */
[----:B------:R-:W-:Y:S02]  /*3150*/  FMNMX.FTZ R8, R107, R8, !PT ;  /* 0x000000086b087209 */ /* 0x000fe40007810000 */
[----:B------:R-:W-:Y:S02]  /*3160*/  ISETP.GT.AND P3, PT, R4, 0x59, PT ;  /* 0x000000590400780c */ /* 0x000fe40003f64270 */
[----:B------:R-:W-:-:S02]  /*3170*/  FSEL R109, R70, -INF , P4 ;  /* 0xff800000466d7808 */ /* 0x000fc40002000000 */
[----:B------:R-:W-:Y:S01]  /*3180*/  FMNMX.FTZ R8, R95, R8, !PT ;  /* 0x000000085f087209 */ /* 0x000fe20007810000 */
[----:B------:R-:W4:Y:S01]  /*3190*/  MUFU.EX2 R11, R11 ;  /* 0x0000000b000b7308 */ /* 0x000f220000000800 */
[C---:B------:R-:W-:Y:S02]  /*31a0*/  ISETP.GT.AND P4, PT, R4.reuse, 0x60, PT ;  /* 0x000000600400780c */ /* 0x040fe40003f84270 */
[----:B------:R-:W-:Y:S02]  /*31b0*/  FSEL R111, R111, -INF , P3 ;  /* 0xff8000006f6f7808 */ /* 0x000fe40001800000 */
[----:B------:R-:W-:Y:S02]  /*31c0*/  FMNMX.FTZ R8, R109, R8, !PT ;  /* 0x000000086d087209 */ /* 0x000fe40007810000 */
[----:B------:R-:W-:Y:S01]  /*31d0*/  ISETP.GT.AND P3, PT, R4, 0x61, PT ;  /* 0x000000610400780c */ /* 0x000fe20003f64270 */
[----:B------:R-:W4:Y:S01]  /*31e0*/  MUFU.EX2 R176, R176 ;  /* 0x000000b000b07308 */ /* 0x000f220000000800 */
[----:B-1----:R-:W-:-:S02]  /*31f0*/  FSEL R113, R74, -INF , P4 ;  /* 0xff8000004a717808 */ /* 0x002fc40002000000 */
[----:B------:R-:W-:Y:S02]  /*3200*/  FMNMX.FTZ R8, R111, R8, !PT ;  /* 0x000000086f087209 */ /* 0x000fe40007810000 */
[----:B------:R-:W-:Y:S02]  /*3210*/  ISETP.GT.AND P4, PT, R4, 0x68, PT ;  /* 0x000000680400780c */ /* 0x000fe40003f84270 */
[----:B------:R-:W-:Y:S01]  /*3220*/  FSEL R73, R64, -INF , P3 ;  /* 0xff80000040497808 */ /* 0x000fe20001800000 */
[----:B------:R-:W1:Y:S01]  /*3230*/  MUFU.EX2 R15, R15 ;  /* 0x0000000f000f7308 */ /* 0x000e620000000800 */
[----:B------:R-:W-:Y:S02]  /*3240*/  FMNMX.FTZ R8, R113, R8, !PT ;  /* 0x0000000871087209 */ /* 0x000fe40007810000 */
[----:B------:R-:W-:Y:S02]  /*3250*/  ISETP.GT.AND P3, PT, R4, 0x69, PT ;  /* 0x000000690400780c */ /* 0x000fe40003f64270 */
[----:B---3--:R-:W-:-:S02]  /*3260*/  FSEL R115, R78, -INF , P4 ;  /* 0xff8000004e737808 */ /* 0x008fc40002000000 */
[----:B------:R-:W-:Y:S01]  /*3270*/  FMNMX.FTZ R8, R73, R8, !PT ;  /* 0x0000000849087209 */ /* 0x000fe20007810000 */
[----:B------:R0:W-:Y:S01]  /*3280*/  MUFU.EX2 R156, R39 ;  /* 0x00000027009c7308 */ /* 0x0001e20000000800 */
[C---:B------:R-:W-:Y:S02]  /*3290*/  ISETP.GT.AND P4, PT, R4.reuse, 0x70, PT ;  /* 0x000000700400780c */ /* 0x040fe40003f84270 */
[----:B------:R-:W-:Y:S02]  /*32a0*/  FSEL R117, R117, -INF , P3 ;  /* 0xff80000075757808 */ /* 0x000fe40001800000 */
[----:B------:R-:W-:Y:S02]  /*32b0*/  FMNMX.FTZ R8, R115, R8, !PT ;  /* 0x0000000873087209 */ /* 0x000fe40007810000 */
[----:B------:R-:W-:Y:S01]  /*32c0*/  ISETP.GT.AND P3, PT, R4, 0x71, PT ;  /* 0x000000710400780c */ /* 0x000fe20003f64270 */
[----:B------:R-:W3:Y:S01]  /*32d0*/  MUFU.EX2 R178, R178 ;  /* 0x000000b200b27308 */ /* 0x000ee20000000800 */
[----:B-----5:R-:W-:Y:S01]  /*32e0*/  FSEL R119, R82, -INF , P4 ;  /* 0xff80000052777808 */ /* 0x020fe20002000000 */
[----:B0-----:R-:W-:Y:S01]  /*32f0*/  FADD.FTZ R39, R180, R9 ;  /* 0x00000009b4277221 */ /* 0x001fe20000010000 */
        /* <DEDUP_REMOVED lines=9> */
[----:B------:R-:W-:-:S02]  /*3390*/  FSEL R123, R123, -INF , P3 ;  /* 0xff8000007b7b7808 */ /* 0x000fc40001800000 */
[----:B------:R-:W-:Y:S02]  /*33a0*/  FMNMX.FTZ R8, R121, R8, !PT ;  /* 0x0000000879087209 */ /* 0x000fe40007810000 */
[----:B------:R-:W-:Y:S02]  /*33b0*/  F2FP.BF16.F32.PACK_AB R180, R9, R180 ;  /* 0x000000b409b4723e */ /* 0x000fe400000010ff */
[----:B------:R-:W-:Y:S01]  /*33c0*/  FMNMX.FTZ R8, R123, R8, !PT ;  /* 0x000000087b087209 */ /* 0x000fe20007810000 */
[----:B------:R-:W-:Y:S04]  /*33d0*/  MUFU.EX2 R27, R27 ;  /* 0x0000001b001b7308 */ /* 0x000fe80000000800 */
[----:B------:R-:W0:Y:S04]  /*33e0*/  SHFL.BFLY PT, R13, R8, 0x2, 0x1f ;  /* 0x0c401f00080d7f89 */ /* 0x000e2800000e0000 */
[----:B------:R5:W-:Y:S08]  /*33f0*/  MUFU.EX2 R160, R47 ;  /* 0x0000002f00a07308 */ /* 0x000bf00000000800 */
[----:B------:R-:W-:Y:S01]  /*3400*/  MUFU.EX2 R174, R174 ;  /* 0x000000ae00ae7308 */ /* 0x000fe20000000800 */
[----:B-----5:R-:W5:Y:S07]  /*3410*/  @P2 LDC R47, c[0x0][0x450] ;  /* 0x00011400ff2f2b82 */ /* 0x020f6e0000000800 */
[----:B------:R-:W-:Y:S01]  /*3420*/  MUFU.EX2 R29, R29 ;  /* 0x0000001d001d7308 */ /* 0x000fe20000000800 */
[----:B0-----:R-:W-:-:S07]  /*3430*/  FMNMX.FTZ R4, R8, R13, !PT ;  /* 0x0000000d08047209 */ /* 0x001fce0007810000 */
[----:B------:R-:W-:Y:S01]  /*3440*/  MUFU.EX2 R168, R168 ;  /* 0x000000a800a87308 */ /* 0x000fe20000000800 */
[----:B------:R-:W0:Y:S07]  /*3450*/  SHFL.BFLY PT, R13, R4, 0x1, 0x1f ;  /* 0x0c201f00040d7f89 */ /* 0x000e2e00000e0000 */
[----:B------:R-:W-:Y:S01]  /*3460*/  MUFU.EX2 R31, R31 ;  /* 0x0000001f001f7308 */ /* 0x000fe20000000800 */
[----:B-----5:R-:W-:-:S07]  /*3470*/  @P2 SHF.R.U32.HI R23, RZ, R47, R40 ;  /* 0x0000002fff172219 */ /* 0x020fce0000011628 */
        /* <DEDUP_REMOVED lines=21> */
[----:B--2---:R-:W-:Y:S01]  /*35d0*/  FADD.FTZ R0, R182, R39 ;  /* 0x00000027b6007221 */ /* 0x004fe20000010000 */
[-CC-:B------:R-:W-:Y:S01]  /*35e0*/  FFMA.FTZ R99, R99, R12.reuse, -R4.reuse ;  /* 0x0000000c63637223 */ /* 0x180fe20000010804 */
[-CC-:B------:R-:W-:Y:S01]  /*35f0*/  FFMA.FTZ R85, R85, R12.reuse, -R4.reuse ;  /* 0x0000000c55557223 */ /* 0x180fe20000010804 */
[-C--:B------:R-:W-:Y:S01]  /*3600*/  FFMA.FTZ R101, R101, R12.reuse, -R4 ;  /* 0x0000000c65657223 */ /* 0x080fe20000010804 */
[----:B----4-:R-:W-:Y:S01]  /*3610*/  FADD.FTZ R39, R11, R0 ;  /* 0x000000000b277221 */ /* 0x010fe20000010000 */
[-CC-:B------:R-:W-:Y:S01]  /*3620*/  FFMA.FTZ R89, R89, R12.reuse, -R4.reuse ;  /* 0x0000000c59597223 */ /* 0x180fe20000010804 */
[-CC-:B------:R-:W-:Y:S01]  /*3630*/  FFMA.FTZ R103, R103, R12.reuse, -R4.reuse ;  /* 0x0000000c67677223 */ /* 0x180fe20000010804 */
[----:B------:R-:W2:Y:S01]  /*3640*/  MUFU.EX2 R63, R63 ;  /* 0x0000003f003f7308 */ /* 0x000ea20000000800 */
[----:B------:R-:W-:Y:S01]  /*3650*/  FADD.FTZ R0, R176, R39 ;  /* 0x00000027b0007221 */ /* 0x000fe20000010000 */
[-CC-:B------:R-:W-:Y:S01]  /*3660*/  FFMA.FTZ R91, R91, R12.reuse, -R4.reuse ;  /* 0x0000000c5b5b7223 */ /* 0x180fe20000010804 */
[-CC-:B------:R-:W-:Y:S01]  /*3670*/  FFMA.FTZ R105, R105, R12.reuse, -R4.reuse ;  /* 0x0000000c69697223 */ /* 0x180fe20000010804 */
[-C--:B------:R-:W-:Y:S01]  /*3680*/  FFMA.FTZ R93, R93, R12.reuse, -R4 ;  /* 0x0000000c5d5d7223 */ /* 0x080fe20000010804 */
[----:B-1----:R-:W-:Y:S01]  /*3690*/  FADD.FTZ R39, R15, R0 ;  /* 0x000000000f277221 */ /* 0x002fe20000010000 */
[----:B------:R-:W-:Y:S01]  /*36a0*/  @!P1 IADD3 R0, R36, 0x28840, RZ ;  /* 0x0002884024009810 */ /* 0x000fe20007ffe0ff */
[-C--:B------:R-:W-:Y:S01]  /*36b0*/  FFMA.FTZ R107, R107, R12.reuse, -R4 ;  /* 0x0000000c6b6b7223 */ /* 0x080fe20000010804 */
[----:B------:R-:W1:Y:S01]  /*36c0*/  MUFU.EX2 R10, R67 ;  /* 0x00000043000a7308 */ /* 0x000e620000000800 */
[----:B---3--:R-:W-:Y:S01]  /*36d0*/  FADD.FTZ R38, R178, R39 ;  /* 0x00000027b2267221 */ /* 0x008fe20000010000 */
[----:B0-----:R-:W-:Y:S01]  /*36e0*/  FADD.FTZ R36, R59, R8 ;  /* 0x000000083b247221 */ /* 0x001fe20000010000 */
[----:B------:R-:W-:Y:S01]  /*36f0*/  @!P1 PRMT R0, RZ, 0x654, R0 ;  /* 0x00000654ff009816 */ /* 0x000fe20000000000 */
[-C--:B------:R-:W-:Y:S01]  /*3700*/  FFMA.FTZ R95, R95, R12.reuse, -R4 ;  /* 0x0000000c5f5f7223 */ /* 0x080fe20000010804 */
[----:B------:R-:W-:Y:S01]  /*3710*/  FADD.FTZ R43, R25, R38 ;  /* 0x00000026192b7221 */ /* 0x000fe20000010000 */
[-C--:B------:R-:W-:Y:S01]  /*3720*/  FFMA.FTZ R109, R109, R12.reuse, -R4 ;  /* 0x0000000c6d6d7223 */ /* 0x080fe20000010804 */
[----:B------:R0:W-:Y:S01]  /*3730*/  @!P1 SYNCS.ARRIVE.TRANS64.RED.A1T0 RZ, [R0+URZ], RZ ;  /* 0x000000ff00ff99a7 */ /* 0x0001e2000810043f */
[----:B------:R-:W3:Y:S01]  /*3740*/  MUFU.EX2 R71, R71 ;  /* 0x0000004700477308 */ /* 0x000ee20000000800 */
[----:B--2---:R-:W-:Y:S01]  /*3750*/  FADD.FTZ R39, R63, R36 ;  /* 0x000000243f277221 */ /* 0x004fe20000010000 */
[----:B------:R-:W-:Y:S01]  /*3760*/  FADD.FTZ R38, R172, R43 ;  /* 0x0000002bac267221 */ /* 0x000fe20000010000 */
[-CC-:B------:R-:W-:Y:S01]  /*3770*/  FFMA.FTZ R111, R111, R12.reuse, -R4.reuse ;  /* 0x0000000c6f6f7223 */ /* 0x180fe20000010804 */
[-CC-:B------:R-:W-:Y:S01]  /*3780*/  FFMA.FTZ R113, R113, R12.reuse, -R4.reuse ;  /* 0x0000000c71717223 */ /* 0x180fe20000010804 */
[-C--:B------:R-:W-:Y:S01]  /*3790*/  FFMA.FTZ R73, R73, R12.reuse, -R4 ;  /* 0x0000000c49497223 */ /* 0x080fe20000010804 */
[----:B------:R-:W-:Y:S01]  /*37a0*/  FADD.FTZ R43, R27, R38 ;  /* 0x000000261b2b7221 */ /* 0x000fe20000010000 */
[-CC-:B------:R-:W-:Y:S01]  /*37b0*/  FFMA.FTZ R115, R115, R12.reuse, -R4.reuse ;  /* 0x0000000c73737223 */ /* 0x180fe20000010804 */
[----:B------:R-:W2:Y:S01]  /*37c0*/  MUFU.EX2 R20, R75 ;  /* 0x0000004b00147308 */ /* 0x000ea20000000800 */
[----:B-1----:R-:W-:Y:S01]  /*37d0*/  FADD.FTZ R36, R10, R39 ;  /* 0x000000270a247221 */ /* 0x002fe20000010000 */
[----:B------:R-:W-:Y:S01]  /*37e0*/  FADD.FTZ R38, R174, R43 ;  /* 0x0000002bae267221 */ /* 0x000fe20000010000 */
[-CC-:B------:R-:W-:Y:S01]  /*37f0*/  FFMA.FTZ R117, R117, R12.reuse, -R4.reuse ;  /* 0x0000000c75757223 */ /* 0x180fe20000010804 */
[-CC-:B------:R-:W-:Y:S01]  /*3800*/  FFMA.FTZ R119, R119, R12.reuse, -R4.reuse ;  /* 0x0000000c77777223 */ /* 0x180fe20000010804 */
[-CC-:B------:R-:W-:Y:S01]  /*3810*/  FFMA.FTZ R69, R69, R12.reuse, -R4.reuse ;  /* 0x0000000c45457223 */ /* 0x180fe20000010804 */
[-CC-:B------:R-:W-:Y:S01]  /*3820*/  FFMA.FTZ R121, R121, R12.reuse, -R4.reuse ;  /* 0x0000000c79797223 */ /* 0x180fe20000010804 */
[----:B------:R-:W-:Y:S01]  /*3830*/  FFMA.FTZ R123, R123, R12, -R4 ;  /* 0x0000000c7b7b7223 */ /* 0x000fe20000010804 */
[----:B------:R-:W1:Y:S01]  /*3840*/  MUFU.EX2 R79, R79 ;  /* 0x0000004f004f7308 */ /* 0x000e620000000800 */
[----:B---3--:R-:W-:Y:S01]  /*3850*/  FADD.FTZ R39, R71, R36 ;  /* 0x0000002447277221 */ /* 0x008fe20000010000 */
[----:B------:R-:W-:-:S02]  /*3860*/  F2FP.BF16.F32.PACK_AB R183, R10, R63 ;  /* 0x0000003f0ab7723e */ /* 0x000fc400000010ff */
[----:B------:R-:W-:Y:S01]  /*3870*/  F2FP.BF16.F32.PACK_AB R182, R11, R182 ;  /* 0x000000b60bb6723e */ /* 0x000fe200000010ff */
[----:B------:R-:W-:Y:S01]  /*3880*/  VIADD R11, R22, 0xfffffffe ;  /* 0xfffffffe160b7836 */ /* 0x000fe20000000000 */
[----:B------:R-:W-:Y:S02]  /*3890*/  F2FP.BF16.F32.PACK_AB R181, R8, R59 ;  /* 0x0000003b08b5723e */ /* 0x000fe400000010ff */
[----:B------:R-:W3:Y:S01]  /*38a0*/  MUFU.EX2 R24, R83 ;  /* 0x0000005300187308 */ /* 0x000ee20000000800 */
[----:B--2---:R-:W-:Y:S01]  /*38b0*/  FADD.FTZ R36, R20, R39 ;  /* 0x0000002714247221 */ /* 0x004fe20000010000 */
[----:B------:R-:W-:Y:S01]  /*38c0*/  FADD.FTZ R39, R29, R38 ;  /* 0x000000261d277221 */ /* 0x000fe20000010000 */
[----:B------:R-:W-:Y:S02]  /*38d0*/  F2FP.BF16.F32.PACK_AB R176, R15, R176 ;  /* 0x000000b00fb0723e */ /* 0x000fe400000010ff */
[----:B------:R-:W-:Y:S01]  /*38e0*/  F2FP.BF16.F32.PACK_AB R178, R25, R178 ;  /* 0x000000b219b2723e */ /* 0x000fe200000010ff */
[----:B------:R-:W-:Y:S01]  /*38f0*/  FADD.FTZ R40, R168, R39 ;  /* 0x00000027a8287221 */ /* 0x000fe20000010000 */
[----:B------:R-:W-:Y:S01]  /*3900*/  IMAD.IADD R39, R42, 0x1, R23 ;  /* 0x000000012a277824 */ /* 0x000fe200078e0217 */
[----:B------:R-:W2:Y:S01]  /*3910*/  MUFU.EX2 R87, R87 ;  /* 0x0000005700577308 */ /* 0x000ea20000000800 */
[----:B-1----:R-:W-:Y:S01]  /*3920*/  FADD.FTZ R5, R79, R36 ;  /* 0x000000244f057221 */ /* 0x002fe20000010000 */
[----:B------:R-:W-:Y:S01]  /*3930*/  FADD.FTZ R23, R31, R40 ;  /* 0x000000281f177221 */ /* 0x000fe20000010000 */
[----:B------:R-:W-:-:S02]  /*3940*/  F2FP.BF16.F32.PACK_AB R172, R27, R172 ;  /* 0x000000ac1bac723e */ /* 0x000fc400000010ff */
[----:B------:R-:W-:Y:S01]  /*3950*/  SHF.R.S32.HI R44, RZ, 0x1f, R39 ;  /* 0x0000001fff2c7819 */ /* 0x000fe20000011427 */
[----:B------:R-:W-:Y:S01]  /*3960*/  FADD.FTZ R40, R170, R23 ;  /* 0x00000017aa287221 */ /* 0x000fe20000010000 */
[----:B------:R-:W-:Y:S01]  /*3970*/  F2FP.BF16.F32.PACK_AB R174, R29, R174 ;  /* 0x000000ae1dae723e */ /* 0x000fe200000010ff */
[----:B------:R-:W1:Y:S01]  /*3980*/  MUFU.EX2 R26, R77 ;  /* 0x0000004d001a7308 */ /* 0x000e620000000800 */
[----:B---3--:R-:W-:Y:S01]  /*3990*/  FADD.FTZ R38, R24, R5 ;  /* 0x0000000518267221 */ /* 0x008fe20000010000 */
[----:B------:R-:W-:Y:S01]  /*39a0*/  FADD.FTZ R23, R33, R40 ;  /* 0x0000002821177221 */ /* 0x000fe20000010000 */
[----:B------:R-:W-:Y:S02]  /*39b0*/  LEA.HI R39, R44, R39, RZ, 0x7 ;  /* 0x000000272c277211 */ /* 0x000fe400078f38ff */
[----:B------:R-:W-:Y:S01]  /*39c0*/  F2FP.BF16.F32.PACK_AB R168, R31, R168 ;  /* 0x000000a81fa8723e */ /* 0x000fe200000010ff */
[----:B------:R-:W-:Y:S01]  /*39d0*/  FADD.FTZ R42, R152, R23 ;  /* 0x00000017982a7221 */ /* 0x000fe20000010000 */
[----:B------:R-:W-:Y:S01]  /*39e0*/  F2FP.BF16.F32.PACK_AB R170, R33, R170 ;  /* 0x000000aa21aa723e */ /* 0x000fe200000010ff */
[----:B------:R-:W3:Y:S01]  /*39f0*/  MUFU.EX2 R97, R97 ;  /* 0x0000006100617308 */ /* 0x000ee20000000800 */
[----:B--2---:R-:W-:Y:S01]  /*3a00*/  FADD.FTZ R5, R87, R38 ;  /* 0x0000002657057221 */ /* 0x004fe20000010000 */
[----:B------:R-:W-:-:S02]  /*3a10*/  F2FP.BF16.F32.PACK_AB R177, R20, R71 ;  /* 0x0000004714b1723e */ /* 0x000fc400000010ff */
[----:B------:R-:W-:-:S04]  /*3a20*/  F2FP.BF16.F32.PACK_AB R179, R24, R79 ;  /* 0x0000004f18b3723e */ /* 0x000fc800000010ff */
[----:B------:R-:W2:Y:S01]  /*3a30*/  MUFU.EX2 R28, R81 ;  /* 0x00000051001c7308 */ /* 0x000ea20000000800 */
[C---:B-1----:R-:W-:Y:S01]  /*3a40*/  FADD.FTZ R38, R26.reuse, R5 ;  /* 0x000000051a267221 */ /* 0x042fe20000010000 */
[----:B------:R-:W-:-:S06]  /*3a50*/  F2FP.BF16.F32.PACK_AB R173, R26, R87 ;  /* 0x000000571aad723e */ /* 0x000fcc00000010ff */
[----:B------:R-:W1:Y:S01]  /*3a60*/  MUFU.EX2 R45, R45 ;  /* 0x0000002d002d7308 */ /* 0x000e620000000800 */
[----:B---3--:R-:W-:-:S07]  /*3a70*/  FADD.FTZ R5, R97, R38 ;  /* 0x0000002661057221 */ /* 0x008fce0000010000 */
[----:B------:R-:W3:Y:S01]  /*3a80*/  MUFU.EX2 R99, R99 ;  /* 0x0000006300637308 */ /* 0x000ee20000000800 */
[C---:B--2---:R-:W-:Y:S01]  /*3a90*/  FADD.FTZ R40, R28.reuse, R5 ;  /* 0x000000051c287221 */ /* 0x044fe20000010000 */
[----:B------:R-:W-:Y:S02]  /*3aa0*/  F2FP.BF16.F32.PACK_AB R175, R28, R97 ;  /* 0x000000611caf723e */ /* 0x000fe400000010ff */
[----:B------:R-:W-:-:S04]  /*3ab0*/  CS2R R96, SRZ ;  /* 0x0000000000607805 */ /* 0x000fc8000001ff00 */
[----:B------:R-:W2:Y:S01]  /*3ac0*/  MUFU.EX2 R154, R154 ;  /* 0x0000009a009a7308 */ /* 0x000ea20000000800 */
[C---:B-1----:R-:W-:Y:S01]  /*3ad0*/  FADD.FTZ R23, R45.reuse, R42 ;  /* 0x0000002a2d177221 */ /* 0x042fe20000010000 */
[----:B------:R-:W-:-:S06]  /*3ae0*/  F2FP.BF16.F32.PACK_AB R152, R45, R152 ;  /* 0x000000982d98723e */ /* 0x000fcc00000010ff */
[----:B------:R-:W1:Y:S01]  /*3af0*/  MUFU.EX2 R30, R85 ;  /* 0x00000055001e7308 */ /* 0x000e620000000800 */
[----:B---3--:R-:W-:-:S07]  /*3b00*/  FADD.FTZ R5, R99, R40 ;  /* 0x0000002863057221 */ /* 0x008fce0000010000 */
[----:B------:R-:W3:Y:S01]  /*3b10*/  MUFU.EX2 R35, R35 ;  /* 0x0000002300237308 */ /* 0x000ee20000000800 */
[----:B--2---:R-:W-:-:S07]  /*3b20*/  FADD.FTZ R42, R154, R23 ;  /* 0x000000179a2a7221 */ /* 0x004fce0000010000 */
[----:B------:R-:W2:Y:S01]  /*3b30*/  MUFU.EX2 R101, R101 ;  /* 0x0000006500657308 */ /* 0x000ea20000000800 */
[C---:B-1----:R-:W-:Y:S01]  /*3b40*/  FADD.FTZ R40, R30.reuse, R5 ;  /* 0x000000051e287221 */ /* 0x042fe20000010000 */
[----:B------:R-:W-:Y:S02]  /*3b50*/  F2FP.BF16.F32.PACK_AB R169, R30, R99 ;  /* 0x000000631ea9723e */ /* 0x000fe400000010ff */
[----:B------:R-:W-:-:S04]  /*3b60*/  CS2R R98, SRZ ;  /* 0x0000000000627805 */ /* 0x000fc8000001ff00 */
[----:B------:R-:W1:Y:S01]  /*3b70*/  MUFU.EX2 R37, R37 ;  /* 0x0000002500257308 */ /* 0x000e620000000800 */
[C---:B---3--:R-:W-:Y:S01]  /*3b80*/  FADD.FTZ R42, R35.reuse, R42 ;  /* 0x0000002a232a7221 */ /* 0x048fe20000010000 */
[----:B------:R-:W-:-:S06]  /*3b90*/  F2FP.BF16.F32.PACK_AB R154, R35, R154 ;  /* 0x0000009a239a723e */ /* 0x000fcc00000010ff */
[----:B------:R3:W4:Y:S01]  /*3ba0*/  MUFU.EX2 R32, R89 ;  /* 0x0000005900207308 */ /* 0x0007220000000800 */
[----:B--2---:R-:W-:-:S07]  /*3bb0*/  FADD.FTZ R5, R101, R40 ;  /* 0x0000002865057221 */ /* 0x004fce0000010000 */
[----:B------:R-:W2:Y:S01]  /*3bc0*/  MUFU.EX2 R103, R103 ;  /* 0x0000006700677308 */ /* 0x000ea20000000800 */
[----:B-1----:R-:W-:Y:S01]  /*3bd0*/  FADD.FTZ R23, R37, R42 ;  /* 0x0000002a25177221 */ /* 0x002fe20000010000 */
[----:B---3--:R-:W-:-:S03]  /*3be0*/  CS2R R88, SRZ ;  /* 0x0000000000587805 */ /* 0x008fc6000001ff00 */
[C---:B------:R-:W-:Y:S01]  /*3bf0*/  FADD.FTZ R42, R156.reuse, R23 ;  /* 0x000000179c2a7221 */ /* 0x040fe20000010000 */
[----:B------:R-:W-:Y:S02]  /*3c00*/  F2FP.BF16.F32.PACK_AB R156, R156, R37 ;  /* 0x000000259c9c723e */ /* 0x000fe400000010ff */
[----:B------:R-:W1:Y:S01]  /*3c10*/  MUFU.EX2 R41, R41 ;  /* 0x0000002900297308 */ /* 0x000e620000000800 */
[C---:B----4-:R-:W-:Y:S01]  /*3c20*/  FADD.FTZ R40, R32.reuse, R5 ;  /* 0x0000000520287221 */ /* 0x050fe20000010000 */
[----:B------:R-:W-:Y:S02]  /*3c30*/  F2FP.BF16.F32.PACK_AB R171, R32, R101 ;  /* 0x0000006520ab723e */ /* 0x000fe400000010ff */
[----:B------:R-:W-:-:S04]  /*3c40*/  CS2R R100, SRZ ;  /* 0x0000000000647805 */ /* 0x000fc8000001ff00 */
[----:B------:R3:W4:Y:S01]  /*3c50*/  MUFU.EX2 R34, R91 ;  /* 0x0000005b00227308 */ /* 0x0007220000000800 */
[----:B--2---:R-:W-:-:S07]  /*3c60*/  FADD.FTZ R5, R103, R40 ;  /* 0x0000002867057221 */ /* 0x004fce0000010000 */
[----:B------:R-:W2:Y:S01]  /*3c70*/  MUFU.EX2 R158, R65 ;  /* 0x00000041009e7308 */ /* 0x000ea20000000800 */
[----:B-1----:R-:W-:Y:S01]  /*3c80*/  FADD.FTZ R9, R41, R42 ;  /* 0x0000002a29097221 */ /* 0x002fe20000010000 */
[----:B---3--:R-:W-:-:S06]  /*3c90*/  CS2R R90, SRZ ;  /* 0x00000000005a7805 */ /* 0x008fcc000001ff00 */
[----:B------:R-:W1:Y:S01]  /*3ca0*/  MUFU.EX2 R105, R105 ;  /* 0x0000006900697308 */ /* 0x000e620000000800 */
[C---:B----4-:R-:W-:Y:S01]  /*3cb0*/  FADD.FTZ R40, R34.reuse, R5 ;  /* 0x0000000522287221 */ /* 0x050fe20000010000 */
[----:B------:R-:W-:Y:S02]  /*3cc0*/  F2FP.BF16.F32.PACK_AB R153, R34, R103 ;  /* 0x000000672299723e */ /* 0x000fe400000010ff */
[----:B------:R-:W-:-:S04]  /*3cd0*/  CS2R R102, SRZ ;  /* 0x0000000000667805 */ /* 0x000fc8000001ff00 */
[----:B------:R-:W3:Y:S01]  /*3ce0*/  MUFU.EX2 R61, R61 ;  /* 0x0000003d003d7308 */ /* 0x000ee20000000800 */
[C---:B--2---:R-:W-:Y:S01]  /*3cf0*/  FADD.FTZ R42, R158.reuse, R9 ;  /* 0x000000099e2a7221 */ /* 0x044fe20000010000 */
[----:B------:R-:W-:-:S06]  /*3d00*/  F2FP.BF16.F32.PACK_AB R158, R158, R41 ;  /* 0x000000299e9e723e */ /* 0x000fcc00000010ff */
[----:B0-----:R0:W2:Y:S01]  /*3d10*/  MUFU.EX2 R0, R93 ;  /* 0x0000005d00007308 */ /* 0x0010a20000000800 */
[----:B-1----:R-:W-:-:S07]  /*3d20*/  FADD.FTZ R5, R105, R40 ;  /* 0x0000002869057221 */ /* 0x002fce0000010000 */
[----:B------:R-:W1:Y:S01]  /*3d30*/  MUFU.EX2 R107, R107 ;  /* 0x0000006b006b7308 */ /* 0x000e620000000800 */
[----:B---3--:R-:W-:Y:S01]  /*3d40*/  FADD.FTZ R9, R61, R42 ;  /* 0x0000002a3d097221 */ /* 0x008fe20000010000 */
[----:B0-----:R-:W-:-:S03]  /*3d50*/  CS2R R92, SRZ ;  /* 0x00000000005c7805 */ /* 0x001fc6000001ff00 */
[C---:B------:R-:W-:Y:S01]  /*3d60*/  FADD.FTZ R44, R160.reuse, R9 ;  /* 0x00000009a02c7221 */ /* 0x040fe20000010000 */
[----:B------:R-:W-:Y:S02]  /*3d70*/  F2FP.BF16.F32.PACK_AB R160, R160, R61 ;  /* 0x0000003da0a0723e */ /* 0x000fe400000010ff */
[----:B------:R-:W0:Y:S01]  /*3d80*/  MUFU.EX2 R53, R53 ;  /* 0x0000003500357308 */ /* 0x000e220000000800 */
[C---:B--2---:R-:W-:Y:S01]  /*3d90*/  FADD.FTZ R42, R0.reuse, R5 ;  /* 0x00000005002a7221 */ /* 0x044fe20000010000 */
[----:B------:R-:W-:Y:S01]  /*3da0*/  F2FP.BF16.F32.PACK_AB R155, R0, R105 ;  /* 0x00000069009b723e */ /* 0x000fe200000010ff */
[----:B------:R-:W-:Y:S01]  /*3db0*/  IMAD.MOV.U32 R0, RZ, RZ, RZ ;  /* 0x000000ffff007224 */ /* 0x000fe200078e00ff */
[----:B------:R-:W-:-:S04]  /*3dc0*/  CS2R R104, SRZ ;  /* 0x0000000000687805 */ /* 0x000fc8000001ff00 */
[----:B------:R2:W3:Y:S01]  /*3dd0*/  MUFU.EX2 R36, R95 ;  /* 0x0000005f00247308 */ /* 0x0004e20000000800 */
[----:B-1----:R-:W-:-:S07]  /*3de0*/  FADD.FTZ R5, R107, R42 ;  /* 0x0000002a6b057221 */ /* 0x002fce0000010000 */
[----:B------:R-:W1:Y:S01]  /*3df0*/  MUFU.EX2 R162, R57 ;  /* 0x0000003900a27308 */ /* 0x000e620000000800 */
[----:B0-----:R-:W-:Y:S01]  /*3e00*/  FADD.FTZ R9, R53, R44 ;  /* 0x0000002c35097221 */ /* 0x001fe20000010000 */
[----:B--2---:R-:W-:-:S06]  /*3e10*/  CS2R R94, SRZ ;  /* 0x00000000005e7805 */ /* 0x004fcc000001ff00 */
[----:B------:R-:W0:Y:S01]  /*3e20*/  MUFU.EX2 R109, R109 ;  /* 0x0000006d006d7308 */ /* 0x000e220000000800 */
[C---:B---3--:R-:W-:Y:S01]  /*3e30*/  FADD.FTZ R42, R36.reuse, R5 ;  /* 0x00000005242a7221 */ /* 0x048fe20000010000 */
[----:B------:R-:W-:Y:S02]  /*3e40*/  F2FP.BF16.F32.PACK_AB R157, R36, R107 ;  /* 0x0000006b249d723e */ /* 0x000fe400000010ff */
[----:B------:R-:W-:-:S04]  /*3e50*/  CS2R R106, SRZ ;  /* 0x00000000006a7805 */ /* 0x000fc8000001ff00 */
[----:B------:R-:W2:Y:S01]  /*3e60*/  MUFU.EX2 R49, R49 ;  /* 0x0000003100317308 */ /* 0x000ea20000000800 */
[C---:B-1----:R-:W-:Y:S01]  /*3e70*/  FADD.FTZ R44, R162.reuse, R9 ;  /* 0x00000009a22c7221 */ /* 0x042fe20000010000 */
[----:B------:R-:W-:-:S06]  /*3e80*/  F2FP.BF16.F32.PACK_AB R162, R162, R53 ;  /* 0x00000035a2a2723e */ /* 0x000fcc00000010ff */
[----:B------:R1:W3:Y:S01]  /*3e90*/  MUFU.EX2 R38, R111 ;  /* 0x0000006f00267308 */ /* 0x0002e20000000800 */
[----:B0-----:R-:W-:-:S07]  /*3ea0*/  FADD.FTZ R5, R109, R42 ;  /* 0x0000002a6d057221 */ /* 0x001fce0000010000 */
[----:B------:R-:W0:Y:S01]  /*3eb0*/  MUFU.EX2 R164, R55 ;  /* 0x0000003700a47308 */ /* 0x000e220000000800 */
[----:B--2---:R-:W-:Y:S01]  /*3ec0*/  FADD.FTZ R9, R49, R44 ;  /* 0x0000002c31097221 */ /* 0x004fe20000010000 */
[----:B-1----:R-:W-:-:S06]  /*3ed0*/  CS2R R110, SRZ ;  /* 0x00000000006e7805 */ /* 0x002fcc000001ff00 */
[----:B------:R-:W1:Y:S01]  /*3ee0*/  MUFU.EX2 R113, R113 ;  /* 0x0000007100717308 */ /* 0x000e620000000800 */
[C---:B---3--:R-:W-:Y:S01]  /*3ef0*/  FADD.FTZ R44, R38.reuse, R5 ;  /* 0x00000005262c7221 */ /* 0x048fe20000010000 */
[----:B------:R-:W-:Y:S02]  /*3f00*/  F2FP.BF16.F32.PACK_AB R159, R38, R109 ;  /* 0x0000006d269f723e */ /* 0x000fe400000010ff */
[----:B------:R-:W-:-:S04]  /*3f10*/  CS2R R108, SRZ ;  /* 0x00000000006c7805 */ /* 0x000fc8000001ff00 */
        /* <DEDUP_REMOVED lines=9> */
[----:B------:R-:W-:Y:S02]  /*3fb0*/  F2FP.BF16.F32.PACK_AB R161, R4, R113 ;  /* 0x0000007104a1723e */ /* 0x000fe400000010ff */
[----:B------:R-:W-:-:S04]  /*3fc0*/  CS2R R112, SRZ ;  /* 0x0000000000707805 */ /* 0x000fc8000001ff00 */
[----:B------:R0:W3:Y:S01]  /*3fd0*/  MUFU.EX2 R40, R117 ;  /* 0x0000007500287308 */ /* 0x0000e20000000800 */
[C---:B-1----:R-:W-:Y:S01]  /*3fe0*/  FADD.FTZ R5, R14.reuse, R9 ;  /* 0x000000090e057221 */ /* 0x042fe20000010000 */
[----:B------:R-:W-:-:S06]  /*3ff0*/  F2FP.BF16.F32.PACK_AB R166, R14, R51 ;  /* 0x000000330ea6723e */ /* 0x000fcc00000010ff */
[----:B------:R-:W1:Y:S01]  /*4000*/  MUFU.EX2 R119, R119 ;  /* 0x0000007700777308 */ /* 0x000e620000000800 */
[----:B--2---:R-:W-:Y:S01]  /*4010*/  FADD.FTZ R9, R115, R44 ;  /* 0x0000002c73097221 */ /* 0x004fe20000010000 */
[----:B0-----:R-:W-:-:S06]  /*4020*/  CS2R R116, SRZ ;  /* 0x0000000000747805 */ /* 0x001fcc000001ff00 */
[----:B------:R-:W0:Y:S01]  /*4030*/  MUFU.EX2 R42, R69 ;  /* 0x00000045002a7308 */ /* 0x000e220000000800 */
[C---:B---3--:R-:W-:Y:S01]  /*4040*/  FADD.FTZ R10, R40.reuse, R9 ;  /* 0x00000009280a7221 */ /* 0x048fe20000010000 */
[----:B------:R-:W-:Y:S02]  /*4050*/  F2FP.BF16.F32.PACK_AB R163, R40, R115 ;  /* 0x0000007328a3723e */ /* 0x000fe400000010ff */
[----:B------:R-:W-:-:S04]  /*4060*/  CS2R R114, SRZ ;  /* 0x0000000000727805 */ /* 0x000fc8000001ff00 */
[----:B------:R-:W2:Y:S01]  /*4070*/  MUFU.EX2 R121, R121 ;  /* 0x0000007900797308 */ /* 0x000ea20000000800 */
[----:B-1----:R-:W-:-:S07]  /*4080*/  FADD.FTZ R9, R119, R10 ;  /* 0x0000000a77097221 */ /* 0x002fce0000010000 */
[----:B------:R1:W3:Y:S01]  /*4090*/  MUFU.EX2 R8, R123 ;  /* 0x0000007b00087308 */ /* 0x0002e20000000800 */
[C---:B0-----:R-:W-:Y:S01]  /*40a0*/  FADD.FTZ R10, R42.reuse, R9 ;  /* 0x000000092a0a7221 */ /* 0x041fe20000010000 */
[----:B------:R-:W-:Y:S02]  /*40b0*/  F2FP.BF16.F32.PACK_AB R165, R42, R119 ;  /* 0x000000772aa5723e */ /* 0x000fe400000010ff */
[----:B------:R-:W-:Y:S01]  /*40c0*/  CS2R R118, SRZ ;  /* 0x0000000000767805 */ /* 0x000fe2000001ff00 */
[----:B--2---:R-:W-:Y:S01]  /*40d0*/  FADD.FTZ R9, R121, R10 ;  /* 0x0000000a79097221 */ /* 0x004fe20000010000 */
[----:B------:R-:W-:Y:S02]  /*40e0*/  SHF.R.S32.HI R10, RZ, 0x7, R39 ;  /* 0x00000007ff0a7819 */ /* 0x000fe40000011427 */
[----:B-1----:R-:W-:Y:S02]  /*40f0*/  CS2R R122, SRZ ;  /* 0x00000000007a7805 */ /* 0x002fe4000001ff00 */
[----:B------:R-:W-:-:S02]  /*4100*/  VIMNMX R10, R17, R10, !PT ;  /* 0x0000000a110a7248 */ /* 0x000fc40007fe0100 */
[C---:B---3--:R-:W-:Y:S01]  /*4110*/  F2FP.BF16.F32.PACK_AB R167, R8.reuse, R121 ;  /* 0x0000007908a7723e */ /* 0x048fe200000010ff */
[----:B------:R-:W-:Y:S01]  /*4120*/  FADD.FTZ R4, R8, R9 ;  /* 0x0000000908047221 */ /* 0x000fe20000010000 */
[----:B------:R-:W-:Y:S02]  /*4130*/  ISETP.GE.AND P3, PT, R11, R10, PT ;  /* 0x0000000a0b00720c */ /* 0x000fe40003f66270 */
[----:B------:R-:W-:-:S11]  /*4140*/  CS2R R120, SRZ ;  /* 0x0000000000787805 */ /* 0x000fd6000001ff00 */
[----:B------:R-:W-:Y:S05]  /*4150*/  @!P3 BRA `(.L_x_8373) ;  /* 0x00000030004cb947 */ /* 0x000fea0003800000 */
[----:B------:R-:W-:Y:S01]  /*4160*/  IMAD.MOV.U32 R9, RZ, RZ, R13 ;  /* 0x000000ffff097224 */ /* 0x000fe200078e000d */
[----:B------:R-:W-:Y:S01]  /*4170*/  MOV R14, RZ ;  /* 0x000000ff000e7202 */ /* 0x000fe20000000f00 */
[----:B------:R-:W-:Y:S01]  /*4180*/  IMAD.MOV.U32 R8, RZ, RZ, R21 ;  /* 0x000000ffff087224 */ /* 0x000fe200078e0015 */
[----:B------:R-:W-:Y:S01]  /*4190*/  UMOV UR5, URZ ;  /* 0x0000003f00057c82 */ /* 0x000fe20008000000 */
[----:B------:R-:W-:Y:S01]  /*41a0*/  IMAD.MOV.U32 R151, RZ, RZ, RZ ;  /* 0x000000ffff977224 */ /* 0x000fe200078e00ff */
[----:B------:R-:W-:Y:S01]  /*41b0*/  ULDC UR39, c[0x0][0x288] ;  /* 0x0000a20000277ab9 */ /* 0x000fe20000000800 */
[----:B------:R-:W-:Y:S01]  /*41c0*/  ULDC UR40, c[0x0][0x2f0] ;  /* 0x0000bc0000287ab9 */ /* 0x000fe20000000800 */
[----:B------:R-:W-:-:S05]  /*41d0*/  ULDC UR38, c[0x0][0x9d8] ;  /* 0x0002760000267ab9 */ /* 0x000fca0000000800 */
.L_x_8382:
        /* <DEDUP_REMOVED lines=9> */
.L_x_8375:
[----:B------:R-:W-:Y:S01]  /*4270*/  ULEA UR7, UR4, UR36, 0x3 ;  /* 0x0000002404077291 */ /* 0x000fe2000f8e183f */
[----:B------:R-:W-:-:S08]  /*4280*/  SHF.L.U32 R12, R0, 0x1f, RZ ;  /* 0x0000001f000c7819 */ /* 0x000fd000000006ff */
[----:B------:R0:W1:Y:S01]  /*4290*/  SYNCS.PHASECHK.TRANS64.TRYWAIT P3, [UR7+0x28830], R12 ;  /* 0x0288300cff0075a7 */ /* 0x0000620008060147 */
[----:B------:R-:W-:Y:S05]  /*42a0*/  @!P0 BRA `(.L_x_8376) ;  /* 0x0000000000048947 */ /* 0x000fea0003800000 */
[----:B------:R-:W-:Y:S01]  /*42b0*/  BPT.TRAP 0x1 ;  /* 0x000000040000795c */ /* 0x000fe20000300000 */
.L_x_8376:
[----:B-1----:R-:W-:Y:S05]  /*42c0*/  @P3 BRA `(.L_x_8374) ;  /* 0x0000000000083947 */ /* 0x002fea0003800000 */
[----:B------:R-:W1:Y:S02]  /*42d0*/  SYNCS.PHASECHK.TRANS64.TRYWAIT P3, [UR7+0x28830], R12 ;  /* 0x0288300cff0075a7 */ /* 0x000e640008060147 */
[----:B-1----:R-:W-:Y:S05]  /*42e0*/  @!P3 BRA `(.L_x_8377) ;  /* 0x000000b40058b947 */ /* 0x002fea0003800000 */
.L_x_8374:
        /* <DEDUP_REMOVED lines=47> */
.L_x_8379:
[----:B------:R-:W-:Y:S01]  /*45e0*/  ULEA UR7, UR5, UR36, 0x3 ;  /* 0x0000002405077291 */ /* 0x000fe2000f8e183f */
[----:B------:R-:W-:-:S08]  /*45f0*/  SHF.L.U32 R12, R14, 0x1f, RZ ;  /* 0x0000001f0e0c7819 */ /* 0x000fd000000006ff */
[----:B------:R0:W1:Y:S01]  /*4600*/  SYNCS.PHASECHK.TRANS64.TRYWAIT P3, [UR7+0x28850], R12 ;  /* 0x0288500cff0075a7 */ /* 0x0000620008060147 */
[----:B------:R-:W-:Y:S05]  /*4610*/  @!P0 BRA `(.L_x_8380) ;  /* 0x0000000000048947 */ /* 0x000fea0003800000 */
[----:B------:R-:W-:Y:S01]  /*4620*/  BPT.TRAP 0x1 ;  /* 0x000000040000795c */ /* 0x000fe20000300000 */
.L_x_8380:
[----:B-1----:R-:W-:Y:S05]  /*4630*/  @P3 BRA `(.L_x_8378) ;  /* 0x0000000000083947 */ /* 0x002fea0003800000 */
[----:B------:R-:W1:Y:S02]  /*4640*/  SYNCS.PHASECHK.TRANS64.TRYWAIT P3, [UR7+0x28850], R12 ;  /* 0x0288500cff0075a7 */ /* 0x000e640008060147 */
[----:B-1----:R-:W-:Y:S05]  /*4650*/  @!P3 BRA `(.L_x_8381) ;  /* 0x000000b00094b947 */ /* 0x002fea0003800000 */
.L_x_8378:
[----:B------:R-:W-:Y:S01]  /*4660*/  UIADD3 UR7, UR36, 0x400, URZ ;  /* 0x0000040024077890 */ /* 0x000fe2000fffe03f */
[----:B------:R-:W-:Y:S01]  /*4670*/  WARPGROUP.ARRIVE ;  /* 0x00000000000079c5 */ /* 0x000fe20000000000 */
[----:B------:R-:W-:Y:S01]  /*4680*/  UMOV UR11, 0x40000040 ;  /* 0x40000040000b7882 */ /* 0x000fe20000000000 */
[----:B------:R-:W-:Y:S01]  /*4690*/  UMOV UR15, 0x40000040 ;  /* 0x40000040000f7882 */ /* 0x000fe20000000000 */
[----:B------:R-:W-:Y:S01]  /*46a0*/  USHF.R.U32.HI UR7, URZ, 0x4, UR7 ;  /* 0x000000043f077899 */ /* 0x000fe20008011607 */
[----:B-1----:R-:W1:Y:S01]  /*46b0*/  @P2 LDC R13, c[0x0][0x44c] ;  /* 0x00011300ff0d2b82 */ /* 0x002e620000000800 */
[----:B------:R-:W-:Y:S01]  /*46c0*/  FMUL.FTZ R43, R43, UR38 ;  /* 0x000000262b2b7c20 */ /* 0x000fe20008410000 */
[----:B------:R-:W-:Y:S01]  /*46d0*/  FMUL.FTZ R34, R34, UR38 ;  /* 0x0000002622227c20 */ /* 0x000fe20008410000 */
[----:B------:R-:W-:Y:S01]  /*46e0*/  ULOP3.LUT UR7, UR7, 0x3fff, URZ, 0xc0, !UPT ;  /* 0x00003fff07077892 */ /* 0x000fe2000f8ec03f */
[----:B------:R-:W-:Y:S01]  /*46f0*/  FMUL.FTZ R190, R26, UR38 ;  /* 0x000000261abe7c20 */ /* 0x000fe20008410000 */
[----:B------:R-:W-:Y:S01]  /*4700*/  FMUL.FTZ R188, R27, UR38 ;  /* 0x000000261bbc7c20 */ /* 0x000fe20008410000 */
[----:B------:R-:W-:Y:S01]  /*4710*/  FMUL.FTZ R30, R30, UR38 ;  /* 0x000000261e1e7c20 */ /* 0x000fe20008410000 */
[----:B------:R-:W-:Y:S01]  /*4720*/  ULOP3.LUT UR7, UR7, 0x4000000, URZ, 0xfc, !UPT ;  /* 0x0400000007077892 */ /* 0x000fe2000f8efc3f */
[----:B0-----:R-:W0:Y:S01]  /*4730*/  @P2 LDC R12, c[0x0][0x450] ;  /* 0x00011400ff0c2b82 */ /* 0x001e220000000800 */
[----:B------:R-:W-:Y:S01]  /*4740*/  FMUL.FTZ R184, R31, UR38 ;  /* 0x000000261fb87c20 */ /* 0x000fe20008410000 */
[----:B------:R-:W2:Y:S01]  /*4750*/  MUFU.TANH R190, R190 ;  /* 0x000000be00be7308 */ /* 0x000ea20000002400 */
[----:B------:R-:W-:Y:S01]  /*4760*/  ULEA UR10, UR5, UR7, 0xb ;  /* 0x00000007050a7291 */ /* 0x000fe2000f8e583f */
[----:B------:R-:W-:Y:S01]  /*4770*/  FMUL.FTZ R35, R35, UR38 ;  /* 0x0000002623237c20 */ /* 0x000fe20008410000 */
[----:B------:R-:W-:Y:S01]  /*4780*/  FMUL.FTZ R38, R38, UR38 ;  /* 0x0000002626267c20 */ /* 0x000fe20008410000 */
[----:B------:R-:W-:Y:S01]  /*4790*/  FMUL.FTZ R39, R39, UR38 ;  /* 0x0000002627277c20 */ /* 0x000fe20008410000 */
[----:B------:R-:W-:Y:S01]  /*47a0*/  UIADD3 UR14, UR10, 0x80, URZ ;  /* 0x000000800a0e7890 */ /* 0x000fe2000fffe03f */
[----:B------:R-:W-:Y:S01]  /*47b0*/  FMUL.FTZ R42, R42, UR38 ;  /* 0x000000262a2a7c20 */ /* 0x000fe20008410000 */
[----:B------:R-:W-:Y:S01]  /*47c0*/  FMUL.FTZ R46, R46, UR38 ;  /* 0x000000262e2e7c20 */ /* 0x000fe20008410000 */
[----:B------:R-:W3:Y:S01]  /*47d0*/  MUFU.TANH R188, R188 ;  /* 0x000000bc00bc7308 */ /* 0x000ee20000002400 */
[----:B------:R-:W-:Y:S01]  /*47e0*/  FMUL.FTZ R47, R47, UR38 ;  /* 0x000000262f2f7c20 */ /* 0x000fe20008410000 */
[----:B------:R-:W-:Y:S01]  /*47f0*/  HGMMA.64x128x16.F32.BF16 R88, R180, gdesc[UR8].tnspB, R88, gsb0 ;  /* 0x41e00008b4587df0 */ /* 0x000fe20008001858 */
[----:B------:R-:W-:Y:S01]  /*4800*/  FMUL.FTZ R50, R50, UR38 ;  /* 0x0000002632327c20 */ /* 0x000fe20008410000 */
[----:B------:R-:W-:Y:S01]  /*4810*/  FMUL.FTZ R51, R51, UR38 ;  /* 0x0000002633337c20 */ /* 0x000fe20008410000 */
[----:B------:R-:W-:Y:S01]  /*4820*/  FMUL.FTZ R54, R54, UR38 ;  /* 0x0000002636367c20 */ /* 0x000fe20008410000 */
[----:B-1----:R-:W-:-:S04]  /*4830*/  @P2 IMAD.HI.U32 R13, R6, R13, RZ ;  /* 0x0000000d060d2227 */ /* 0x002fc800078e00ff */
        /* <DEDUP_REMOVED lines=19> */
[----:B-1----:R-:W-:Y:S01]  /*4970*/  FMUL.FTZ R30, R44, UR38 ;  /* 0x000000262c1e7c20 */ /* 0x002fe20008410000 */
        /* <DEDUP_REMOVED lines=33> */
[----:B------:R1:W-:Y:S08]  /*4b90*/  MUFU.TANH R52, R67 ;  /* 0x0000004300347308 */ /* 0x0003f00000002400 */
[----:B------:R2:W-:Y:S01]  /*4ba0*/  MUFU.TANH R48, R71 ;  /* 0x0000004700307308 */ /* 0x0005e20000002400 */
[----:B-1----:R-:W-:Y:S01]  /*4bb0*/  FMUL.FTZ R67, R68, UR38 ;  /* 0x0000002644437c20 */ /* 0x002fe20008410000 */
[----:B------:R-:W-:-:S06]  /*4bc0*/  FMUL.FTZ R68, R76, UR38 ;  /* 0x000000264c447c20 */ /* 0x000fcc0008410000 */
[----:B------:R-:W-:Y:S01]  /*4bd0*/  MUFU.TANH R44, R75 ;  /* 0x0000004b002c7308 */ /* 0x000fe20000002400 */
[----:B--2---:R-:W-:Y:S01]  /*4be0*/  FMUL.FTZ R71, R65, UR38 ;  /* 0x0000002641477c20 */ /* 0x004fe20008410000 */
[----:B------:R-:W-:Y:S01]  /*4bf0*/  FMUL.FTZ R65, R73, UR38 ;  /* 0x0000002649417c20 */ /* 0x000fe20008410000 */
[----:B------:R-:W-:Y:S02]  /*4c00*/  WARPGROUP.DEPBAR.LE gsb0, 0x0 ;  /* 0x00008000000079c5 */ /* 0x000fe40000010000 */
[----:B------:R-:W-:-:S03]  /*4c10*/  WARPGROUP.ARRIVE ;  /* 0x00000000000079c5 */ /* 0x000fc60000000000 */
[----:B------:R-:W1:Y:S03]  /*4c20*/  MUFU.TANH R182, R34 ;  /* 0x0000002200b67308 */ /* 0x000e660000002400 */
[----:B------:R-:W-:Y:S01]  /*4c30*/  HGMMA.64x128x16.F32.BF16 R88, R176, gdesc[UR12].tnspB, R88, gsb0 ;  /* 0x41e0000cb0587df0 */ /* 0x000fe20008001858 */
[----:B------:R-:W-:Y:S01]  /*4c40*/  UIADD3 UR14, UR10, 0x100, URZ ;  /* 0x000001000a0e7890 */ /* 0x000fe2000fffe03f */
[----:B------:R-:W-:-:S03]  /*4c50*/  UMOV UR15, 0x40000040 ;  /* 0x40000040000f7882 */ /* 0x000fc60000000000 */
[----:B------:R2:W1:Y:S08]  /*4c60*/  MUFU.TANH R180, R35 ;  /* 0x0000002300b47308 */ /* 0x0004700000002400 */
[----:B------:R-:W-:Y:S01]  /*4c70*/  MUFU.TANH R40, R79 ;  /* 0x0000004f00287308 */ /* 0x000fe20000002400 */
[----:B--2---:R-:W-:-:S07]  /*4c80*/  FMUL.FTZ R35, R53, UR38 ;  /* 0x0000002635237c20 */ /* 0x004fce0008410000 */
        /* <DEDUP_REMOVED lines=18> */
[----:B------:R2:W1:Y:S01]  /*4db0*/  MUFU.TANH R176, R39 ;  /* 0x0000002700b07308 */ /* 0x0004620000002400 */
[----:B------:R-:W-:Y:S01]  /*4dc0*/  HGMMA.64x128x16.F32.BF16 R88, R172, gdesc[UR12].tnspB, R88, gsb0 ;  /* 0x41e0000cac587df0 */ /* 0x000fe20008001858 */
[----:B------:R-:W-:Y:S01]  /*4dd0*/  UIADD3 UR14, UR10, 0x180, URZ ;  /* 0x000001800a0e7890 */ /* 0x000fe2000fffe03f */
[----:B------:R-:W-:-:S05]  /*4de0*/  UMOV UR15, 0x40000040 ;  /* 0x40000040000f7882 */ /* 0x000fca0000000000 */
[----:B------:R-:W-:Y:S01]  /*4df0*/  MUFU.TANH R35, R35 ;  /* 0x0000002300237308 */ /* 0x000fe20000002400 */
[----:B--2---:R-:W-:-:S07]  /*4e00*/  FMUL.FTZ R39, R56, UR38 ;  /* 0x0000002638277c20 */ /* 0x004fce0008410000 */
[----:B------:R2:W-:Y:S08]  /*4e10*/  MUFU.TANH R56, R63 ;  /* 0x0000003f00387308 */ /* 0x0005f00000002400 */
[----:B------:R-:W-:Y:S01]  /*4e20*/  MUFU.TANH R39, R39 ;  /* 0x0000002700277308 */ /* 0x000fe20000002400 */
[----:B--2---:R-:W-:Y:S01]  /*4e30*/  FMUL.FTZ R63, R72, UR38 ;  /* 0x00000026483f7c20 */ /* 0x004fe20008410000 */
        /* <DEDUP_REMOVED lines=19> */
[----:B------:R-:W-:Y:S01]  /*4f70*/  UMOV UR15, 0x40000040 ;  /* 0x40000040000f7882 */ /* 0x000fe20000000000 */
[----:B--2---:R-:W-:Y:S01]  /*4f80*/  IMAD.MOV.U32 R43, RZ, RZ, R6 ;  /* 0x000000ffff2b7224 */ /* 0x004fe200078e0006 */
[----:B0-----:R-:W-:Y:S01]  /*4f90*/  @P2 SHF.R.U32.HI R43, RZ, R12, R13 ;  /* 0x0000000cff2b2219 */ /* 0x001fe2000001160d */
[----:B------:R-:W-:-:S04]  /*4fa0*/  IMAD.MOV.U32 R12, RZ, RZ, -0x80 ;  /* 0xffffff80ff0c7424 */ /* 0x000fc800078e00ff */
[----:B------:R-:W0:Y:S01]  /*4fb0*/  SHFL.IDX PT, R34, R43, 0x1, 0x1c1f ;  /* 0x003c1f002b227f89 */ /* 0x000e2200000e0000 */
[----:B------:R-:W-:-:S03]  /*4fc0*/  IMAD R12, R11, R12, 0x1 ;  /* 0x000000010b0c7424 */ /* 0x000fc600078e020c */
[----:B------:R-:W2:Y:S01]  /*4fd0*/  SHFL.IDX PT, R76, R43, RZ, 0x1c1f ;  /* 0x001c1fff2b4c7589 */ /* 0x000ea200000e0000 */
[----:B------:R-:W-:-:S04]  /*4fe0*/  IMAD R23, R7, -0x2, R12 ;  /* 0xfffffffe07177824 */ /* 0x000fc800078e020c */
[----:B------:R-:W-:-:S05]  /*4ff0*/  IMAD R23, R16, UR40, R23 ;  /* 0x0000002810177c24 */ /* 0x000fca000f8e0217 */
[----:B0-----:R-:W-:Y:S02]  /*5000*/  IADD3 R12, R34, -UR39, R23 ;  /* 0x80000027220c7c10 */ /* 0x001fe4000fffe017 */
[----:B------:R-:W0:Y:S02]  /*5010*/  MUFU.TANH R34, R66 ;  /* 0x0000004200227308 */ /* 0x000e240000002400 */
[C---:B------:R-:W-:Y:S02]  /*5020*/  ISETP.GT.AND P3, PT, R12.reuse, RZ, PT ;  /* 0x000000ff0c00720c */ /* 0x040fe40003f64270 */
[----:B------:R-:W-:Y:S02]  /*5030*/  ISETP.GT.AND P4, PT, R12, 0x1, PT ;  /* 0x000000010c00780c */ /* 0x000fe40003f84270 */
[----:B------:R-:W-:Y:S02]  /*5040*/  FSEL R190, R190, -INF , P3 ;  /* 0xff800000bebe7808 */ /* 0x000fe40001800000 */
[----:B------:R-:W-:-:S02]  /*5050*/  ISETP.GT.AND P3, PT, R12, 0x8, PT ;  /* 0x000000080c00780c */ /* 0x000fc40003f64270 */
[----:B---3--:R-:W-:Y:S02]  /*5060*/  FSEL R188, R188, -INF , P4 ;  /* 0xff800000bcbc7808 */ /* 0x008fe40002000000 */
[----:B------:R-:W-:Y:S02]  /*5070*/  FMNMX.FTZ R13, R190, R9, !PT ;  /* 0x00000009be0d7209 */ /* 0x000fe40007810000 */
[----:B------:R-:W-:Y:S02]  /*5080*/  ISETP.GT.AND P4, PT, R12, 0x9, PT ;  /* 0x000000090c00780c */ /* 0x000fe40003f84270 */
[----:B----4-:R-:W-:Y:S02]  /*5090*/  FSEL R186, R186, -INF , P3 ;  /* 0xff800000baba7808 */ /* 0x010fe40001800000 */
[----:B------:R-:W-:Y:S02]  /*50a0*/  FMNMX.FTZ R13, R188, R13, !PT ;  /* 0x0000000dbc0d7209 */ /* 0x000fe40007810000 */
[----:B------:R-:W-:-:S02]  /*50b0*/  ISETP.GT.AND P3, PT, R12, 0x10, PT ;  /* 0x000000100c00780c */ /* 0x000fc40003f64270 */
[----:B-----5:R-:W-:Y:S02]  /*50c0*/  FSEL R184, R184, -INF , P4 ;  /* 0xff800000b8b87808 */ /* 0x020fe40002000000 */
[----:B------:R-:W-:Y:S02]  /*50d0*/  FMNMX.FTZ R13, R186, R13, !PT ;  /* 0x0000000dba0d7209 */ /* 0x000fe40007810000 */
[----:B------:R-:W-:Y:S02]  /*50e0*/  ISETP.GT.AND P4, PT, R12, 0x11, PT ;  /* 0x000000110c00780c */ /* 0x000fe40003f84270 */
[----:B-1----:R-:W-:Y:S02]  /*50f0*/  FSEL R182, R182, -INF , P3 ;  /* 0xff800000b6b67808 */ /* 0x002fe40001800000 */
[----:B------:R-:W-:Y:S02]  /*5100*/  FMNMX.FTZ R13, R184, R13, !PT ;  /* 0x0000000db80d7209 */ /* 0x000fe40007810000 */
[----:B------:R-:W-:-:S02]  /*5110*/  ISETP.GT.AND P3, PT, R12, 0x18, PT ;  /* 0x000000180c00780c */ /* 0x000fc40003f64270 */
[----:B------:R-:W-:Y:S02]  /*5120*/  FSEL R180, R180, -INF , P4 ;  /* 0xff800000b4b47808 */ /* 0x000fe40002000000 */
[----:B------:R-:W-:Y:S02]  /*5130*/  FMNMX.FTZ R13, R182, R13, !PT ;  /* 0x0000000db60d7209 */ /* 0x000fe40007810000 */
[----:B------:R-:W-:Y:S02]  /*5140*/  ISETP.GT.AND P4, PT, R12, 0x19, PT ;  /* 0x000000190c00780c */ /* 0x000fe40003f84270 */
[----:B------:R-:W-:Y:S02]  /*5150*/  FSEL R178, R38, -INF , P3 ;  /* 0xff80000026b27808 */ /* 0x000fe40001800000 */
[----:B------:R-:W-:Y:S01]  /*5160*/  FMNMX.FTZ R13, R180, R13, !PT ;  /* 0x0000000db40d7209 */ /* 0x000fe20007810000 */
[----:B------:R-:W-:Y:S01]  /*5170*/  MUFU.TANH R38, R86 ;  /* 0x0000005600267308 */ /* 0x000fe20000002400 */
[----:B------:R-:W-:-:S02]  /*5180*/  ISETP.GT.AND P3, PT, R12, 0x20, PT ;  /* 0x000000200c00780c */ /* 0x000fc40003f64270 */
[----:B------:R-:W-:Y:S02]  /*5190*/  FSEL R176, R176, -INF , P4 ;  /* 0xff800000b0b07808 */ /* 0x000fe40002000000 */
[----:B------:R-:W-:Y:S02]  /*51a0*/  FMNMX.FTZ R13, R178, R13, !PT ;  /* 0x0000000db20d7209 */ /* 0x000fe40007810000 */
[----:B------:R-:W-:Y:S02]  /*51b0*/  ISETP.GT.AND P4, PT, R12, 0x21, PT ;  /* 0x000000210c00780c */ /* 0x000fe40003f84270 */
[----:B------:R-:W-:Y:S02]  /*51c0*/  FSEL R174, R42, -INF , P3 ;  /* 0xff8000002aae7808 */ /* 0x000fe40001800000 */
[----:B------:R-:W-:Y:S01]  /*51d0*/  FMNMX.FTZ R13, R176, R13, !PT ;  /* 0x0000000db00d7209 */ /* 0x000fe20007810000 */
[----:B------:R1:W-:Y:S01]  /*51e0*/  MUFU.TANH R42, R78 ;  /* 0x0000004e002a7308 */ /* 0x0003e20000002400 */
[----:B------:R-:W-:-:S02]  /*51f0*/  ISETP.GT.AND P3, PT, R12, 0x28, PT ;  /* 0x000000280c00780c */ /* 0x000fc40003f64270 */
[----:B------:R-:W-:Y:S02]  /*5200*/  FSEL R172, R172, -INF , P4 ;  /* 0xff800000acac7808 */ /* 0x000fe40002000000 */
[----:B------:R-:W-:Y:S02]  /*5210*/  FMNMX.FTZ R13, R174, R13, !PT ;  /* 0x0000000dae0d7209 */ /* 0x000fe40007810000 */
[----:B------:R-:W-:Y:S02]  /*5220*/  ISETP.GT.AND P4, PT, R12, 0x29, PT ;  /* 0x000000290c00780c */ /* 0x000fe40003f84270 */
[----:B------:R-:W-:Y:S01]  /*5230*/  FMNMX.FTZ R13, R172, R13, !PT ;  /* 0x0000000dac0d7209 */ /* 0x000fe20007810000 */
[----:B-1----:R-:W-:Y:S01]  /*5240*/  FMUL.FTZ R78, R64, UR38 ;  /* 0x00000026404e7c20 */ /* 0x002fe20008410000 */
[----:B--2---:R-:W-:Y:S01]  /*5250*/  IADD3 R76, R76, -UR39, R23 ;  /* 0x800000274c4c7c10 */ /* 0x004fe2000fffe017 */
[----:B------:R-:W-:-:S03]  /*5260*/  FMUL.FTZ R64, R81, UR38 ;  /* 0x0000002651407c20 */ /* 0x000fc60008410000 */
[----:B------:R-:W-:Y:S01]  /*5270*/  ISETP.GT.AND P5, PT, R76, 0x1, PT ;  /* 0x000000014c00780c */ /* 0x000fe20003fa4270 */
[----:B------:R-:W-:Y:S03]  /*5280*/  MUFU.TANH R78, R78 ;  /* 0x0000004e004e7308 */ /* 0x000fe60000002400 */
[----:B------:R-:W-:Y:S02]  /*5290*/  FSEL R43, R20, -INF , P5 ;  /* 0xff800000142b7808 */ /* 0x000fe40002800000 */
[----:B------:R-:W-:-:S03]  /*52a0*/  ISETP.GT.AND P5, PT, R76, 0x9, PT ;  /* 0x000000094c00780c */ /* 0x000fc60003fa4270 */
[----:B------:R-:W-:Y:S01]  /*52b0*/  MUFU.TANH R64, R64 ;  /* 0x0000004000407308 */ /* 0x000fe20000002400 */
[----:B------:R-:W-:Y:S02]  /*52c0*/  FSEL R49, R22, -INF , P5 ;  /* 0xff80000016317808 */ /* 0x000fe40002800000 */
[----:B------:R-:W-:Y:S01]  /*52d0*/  ISETP.GT.AND P5, PT, R76, 0x11, PT ;  /* 0x000000114c00780c */ /* 0x000fe20003fa4270 */
[----:B------:R-:W-:Y:S02]  /*52e0*/  WARPGROUP.DEPBAR.LE gsb0, 0x0 ;  /* 0x00008000000079c5 */ /* 0x000fe40000010000 */
[----:B------:R-:W-:Y:S01]  /*52f0*/  WARPGROUP.ARRIVE ;  /* 0x00000000000079c5 */ /* 0x000fe20000000000 */
[----:B------:R-:W-:Y:S02]  /*5300*/  FSEL R170, R46, -INF , P3 ;  /* 0xff8000002eaa7808 */ /* 0x000fe40001800000 */
[----:B------:R-:W-:Y:S02]  /*5310*/  ISETP.GT.AND P3, PT, R12, 0x30, PT ;  /* 0x000000300c00780c */ /* 0x000fe40003f64270 */
[----:B------:R-:W-:Y:S01]  /*5320*/  FSEL R168, R47, -INF , P4 ;  /* 0xff8000002fa87808 */ /* 0x000fe20002000000 */
[----:B------:R-:W-:Y:S01]  /*5330*/  HGMMA.64x128x16.F32.BF16 R88, R152, gdesc[UR12].tnspB, R88, gsb0 ;  /* 0x41e0000c98587df0 */ /* 0x000fe20008001858 */
[----:B------:R-:W-:Y:S01]  /*5340*/  FMNMX.FTZ R15, R170, R13, !PT ;  /* 0x0000000daa0f7209 */ /* 0x000fe20007810000 */
[----:B------:R-:W-:Y:S01]  /*5350*/  FMUL.FTZ R13, R74, UR38 ;  /* 0x000000264a0d7c20 */ /* 0x000fe20008410000 */
[----:B------:R-:W-:Y:S01]  /*5360*/  ISETP.GT.AND P4, PT, R12, 0x31, PT ;  /* 0x000000310c00780c */ /* 0x000fe20003f84270 */
[----:B------:R-:W-:Y:S01]  /*5370*/  UIADD3 UR14, UR10, 0x280, URZ ;  /* 0x000002800a0e7890 */ /* 0x000fe2000fffe03f */
[----:B------:R-:W-:Y:S01]  /*5380*/  FMNMX.FTZ R15, R168, R15, !PT ;  /* 0x0000000fa80f7209 */ /* 0x000fe20007810000 */
[----:B------:R-:W-:-:S02]  /*5390*/  UMOV UR15, 0x40000040 ;  /* 0x40000040000f7882 */ /* 0x000fc40000000000 */
[----:B------:R-:W1:Y:S01]  /*53a0*/  MUFU.TANH R13, R13 ;  /* 0x0000000d000d7308 */ /* 0x000e620000002400 */
[----:B------:R-:W-:Y:S02]  /*53b0*/  WARPGROUP.DEPBAR.LE gsb0, 0x0 ;  /* 0x00008000000079c5 */ /* 0x000fe40000010000 */
[----:B------:R-:W-:Y:S01]  /*53c0*/  FSEL R154, R50, -INF , P3 ;  /* 0xff800000329a7808 */ /* 0x000fe20001800000 */
[----:B------:R-:W-:Y:S01]  /*53d0*/  WARPGROUP.ARRIVE ;  /* 0x00000000000079c5 */ /* 0x000fe20000000000 */
[----:B------:R-:W-:Y:S02]  /*53e0*/  ISETP.GT.AND P3, PT, R12, 0x38, PT ;  /* 0x000000380c00780c */ /* 0x000fe40003f64270 */
[----:B------:R-:W-:Y:S02]  /*53f0*/  FSEL R152, R51, -INF , P4 ;  /* 0xff80000033987808 */ /* 0x000fe40002000000 */
[----:B------:R-:W-:Y:S01]  /*5400*/  FMNMX.FTZ R15, R154, R15, !PT ;  /* 0x0000000f9a0f7209 */ /* 0x000fe20007810000 */
[----:B------:R-:W-:Y:S01]  /*5410*/  HGMMA.64x128x16.F32.BF16 R88, R156, gdesc[UR12].tnspB, R88, gsb0 ;  /* 0x41e0000c9c587df0 */ /* 0x000fe20008001858 */
[----:B------:R-:W-:Y:S01]  /*5420*/  ISETP.GT.AND P4, PT, R12, 0x39, PT ;  /* 0x000000390c00780c */ /* 0x000fe20003f84270 */
[----:B------:R-:W-:Y:S01]  /*5430*/  UIADD3 UR14, UR10, 0x300, URZ ;  /* 0x000003000a0e7890 */ /* 0x000fe2000fffe03f */
[----:B------:R-:W-:Y:S01]  /*5440*/  FSEL R74, R54, -INF , P3 ;  /* 0xff800000364a7808 */ /* 0x000fe20001800000 */
[----:B------:R-:W-:Y:S01]  /*5450*/  UMOV UR15, 0x40000040 ;  /* 0x40000040000f7882 */ /* 0x000fe20000000000 */
[----:B------:R-:W-:Y:S01]  /*5460*/  FMNMX.FTZ R15, R152, R15, !PT ;  /* 0x0000000f980f7209 */ /* 0x000fe20007810000 */
[----:B------:R-:W-:Y:S01]  /*5470*/  UIADD3 UR10, UR10, 0x380, URZ ;  /* 0x000003800a0a7890 */ /* 0x000fe2000fffe03f */
        /* <DEDUP_REMOVED lines=16> */
[----:B0-----:R-:W-:Y:S02]  /*5580*/  FSEL R54, R34, -INF , P3 ;  /* 0xff80000022367808 */ /* 0x001fe40001800000 */
[----:B------:R-:W-:Y:S01]  /*5590*/  FMNMX.FTZ R15, R56, R15, !PT ;  /* 0x0000000f380f7209 */ /* 0x000fe20007810000 */
[----:B------:R-:W0:Y:S01]  /*55a0*/  MUFU.TANH R34, R82 ;  /* 0x0000005200227308 */ /* 0x000e220000002400 */
[----:B------:R-:W-:-:S02]  /*55b0*/  ISETP.GT.AND P3, PT, R12, 0x58, PT ;  /* 0x000000580c00780c */ /* 0x000fc40003f64270 */
[----:B------:R-:W-:Y:S02]  /*55c0*/  FSEL R52, R52, -INF , P4 ;  /* 0xff80000034347808 */ /* 0x000fe40002000000 */
[----:B------:R-:W-:Y:S02]  /*55d0*/  FMNMX.FTZ R15, R54, R15, !PT ;  /* 0x0000000f360f7209 */ /* 0x000fe40007810000 */
[----:B------:R-:W-:Y:S02]  /*55e0*/  ISETP.GT.AND P4, PT, R12, 0x59, PT ;  /* 0x000000590c00780c */ /* 0x000fe40003f84270 */
[----:B------:R-:W-:Y:S02]  /*55f0*/  FSEL R50, R36, -INF , P3 ;  /* 0xff80000024327808 */ /* 0x000fe40001800000 */
[----:B------:R-:W-:Y:S01]  /*5600*/  FMNMX.FTZ R15, R52, R15, !PT ;  /* 0x0000000f340f7209 */ /* 0x000fe20007810000 */
[----:B------:R-:W2:Y:S01]  /*5610*/  MUFU.TANH R36, R83 ;  /* 0x0000005300247308 */ /* 0x000ea20000002400 */
[----:B------:R-:W-:-:S02]  /*5620*/  ISETP.GT.AND P3, PT, R12, 0x60, PT ;  /* 0x000000600c00780c */ /* 0x000fc40003f64270 */
[----:B------:R-:W-:Y:S02]  /*5630*/  FSEL R48, R48, -INF , P4 ;  /* 0xff80000030307808 */ /* 0x000fe40002000000 */
        /* <DEDUP_REMOVED lines=15> */
[----:B------:R-:W-:Y:S02]  /*5730*/  FMNMX.FTZ R15, R40, R15, !PT ;  /* 0x0000000f280f7209 */ /* 0x000fe40007810000 */
[----:B------:R-:W-:-:S02]  /*5740*/  ISETP.GT.AND P3, PT, R12, 0x78, PT ;  /* 0x000000780c00780c */ /* 0x000fc40003f64270 */
[----:B--2---:R-:W-:Y:S02]  /*5750*/  FSEL R36, R36, -INF , P4 ;  /* 0xff80000024247808 */ /* 0x004fe40002000000 */
[----:B------:R-:W-:Y:S02]  /*5760*/  FMNMX.FTZ R15, R34, R15, !PT ;  /* 0x0000000f220f7209 */ /* 0x000fe40007810000 */
[----:B------:R-:W-:Y:S02]  /*5770*/  ISETP.GT.AND P4, PT, R12, 0x79, PT ;  /* 0x000000790c00780c */ /* 0x000fe40003f84270 */
[----:B------:R-:W-:Y:S02]  /*5780*/  FSEL R38, R38, -INF , P3 ;  /* 0xff80000026267808 */ /* 0x000fe40001800000 */
[----:B------:R-:W-:Y:S02]  /*5790*/  FMNMX.FTZ R13, R36, R15, !PT ;  /* 0x0000000f240d7209 */ /* 0x000fe40007810000 */
[----:B------:R-:W-:-:S02]  /*57a0*/  FSEL R15, R87, -INF , P4 ;  /* 0xff800000570f7808 */ /* 0x000fc40002000000 */
[----:B------:R-:W-:Y:S02]  /*57b0*/  FMNMX.FTZ R12, R38, R13, !PT ;  /* 0x0000000d260c7209 */ /* 0x000fe40007810000 */
[----:B------:R-:W-:Y:S02]  /*57c0*/  ISETP.GT.AND P4, PT, R76, RZ, PT ;  /* 0x000000ff4c00720c */ /* 0x000fe40003f84270 */
[----:B------:R-:W-:Y:S02]  /*57d0*/  FMNMX.FTZ R12, R15, R12, !PT ;  /* 0x0000000c0f0c7209 */ /* 0x000fe40007810000 */
[----:B------:R-:W-:Y:S02]  /*57e0*/  FSEL R51, R24, -INF , P5 ;  /* 0xff80000018337808 */ /* 0x000fe40002800000 */
[----:B------:R-:W-:Y:S01]  /*57f0*/  ISETP.GT.AND P5, PT, R76, 0x19, PT ;  /* 0x000000194c00780c */ /* 0x000fe20003fa4270 */
[----:B------:R-:W0:Y:S03]  /*5800*/  SHFL.BFLY PT, R13, R12, 0x2, 0x1f ;  /* 0x0c401f000c0d7f89 */ /* 0x000e2600000e0000 */
[----:B------:R-:W-:-:S02]  /*5810*/  FSEL R53, R26, -INF , P5 ;  /* 0xff8000001a357808 */ /* 0x000fc40002800000 */
[----:B------:R-:W-:-:S04]  /*5820*/  ISETP.GT.AND P5, PT, R76, 0x21, PT ;  /* 0x000000214c00780c */ /* 0x000fc80003fa4270 */
[----:B------:R-:W-:Y:S02]  /*5830*/  FSEL R55, R28, -INF , P5 ;  /* 0xff8000001c377808 */ /* 0x000fe40002800000 */
[----:B------:R-:W-:-:S04]  /*5840*/  ISETP.GT.AND P5, PT, R76, 0x29, PT ;  /* 0x000000294c00780c */ /* 0x000fc80003fa4270 */
[----:B------:R-:W-:Y:S02]  /*5850*/  FSEL R31, R31, -INF , P5 ;  /* 0xff8000001f1f7808 */ /* 0x000fe40002800000 */
[----:B------:R-:W-:-:S04]  /*5860*/  ISETP.GT.AND P5, PT, R76, 0x31, PT ;  /* 0x000000314c00780c */ /* 0x000fc80003fa4270 */
[----:B------:R-:W-:Y:S02]  /*5870*/  FSEL R75, R32, -INF , P5 ;  /* 0xff800000204b7808 */ /* 0x000fe40002800000 */
[----:B------:R-:W-:Y:S02]  /*5880*/  ISETP.GT.AND P5, PT, R76, 0x39, PT ;  /* 0x000000394c00780c */ /* 0x000fe40003fa4270 */
[----:B0-----:R-:W-:Y:S02]  /*5890*/  FMNMX.FTZ R13, R12, R13, !PT ;  /* 0x0000000d0c0d7209 */ /* 0x001fe40007810000 */
[----:B------:R-:W0:Y:S01]  /*58a0*/  LDC R12, c[0x0][0x988] ;  /* 0x00026200ff0c7b82 */ /* 0x000e220000000800 */
[----:B------:R-:W-:Y:S02]  /*58b0*/  WARPGROUP.DEPBAR.LE gsb0, 0x0 ;  /* 0x00008000000079c5 */ /* 0x000fe40000010000 */
[----:B------:R-:W1:Y:S01]  /*58c0*/  SHFL.BFLY PT, R82, R13, 0x1, 0x1f ;  /* 0x0c201f000d527f89 */ /* 0x000e6200000e0000 */
[----:B------:R-:W-:Y:S01]  /*58d0*/  WARPGROUP.ARRIVE ;  /* 0x00000000000079c5 */ /* 0x000fe20000000000 */
[----:B------:R-:W-:-:S02]  /*58e0*/  FSEL R77, R35, -INF , P5 ;  /* 0xff800000234d7808 */ /* 0x000fc40002800000 */
[----:B------:R-:W-:-:S03]  /*58f0*/  ISETP.GT.AND P5, PT, R76, 0x41, PT ;  /* 0x000000414c00780c */ /* 0x000fc60003fa4270 */
[----:B------:R-:W-:Y:S01]  /*5900*/  HGMMA.64x128x16.F32.BF16 R88, R160, gdesc[UR12].tnspB, R88, gsb0 ;  /* 0x41e0000ca0587df0 */ /* 0x000fe20008001858 */
[----:B------:R-:W-:Y:S02]  /*5910*/  FSEL R41, R41, -INF , P5 ;  /* 0xff80000029297808 */ /* 0x000fe40002800000 */
[----:B------:R-:W-:Y:S02]  /*5920*/  ISETP.GT.AND P5, PT, R76, 0x49, PT ;  /* 0x000000494c00780c */ /* 0x000fe40003fa4270 */
[----:B-1----:R-:W-:-:S04]  /*5930*/  FMNMX.FTZ R13, R13, R82, !PT ;  /* 0x000000520d0d7209 */ /* 0x002fc80007810000 */
[C---:B------:R-:W-:Y:S01]  /*5940*/  FSETP.NEU.FTZ.AND P3, PT, R13.reuse, -INF , PT ;  /* 0xff8000000d00780b */ /* 0x040fe20003f7d000 */
[----:B0-----:R-:W-:-:S05]  /*5950*/  FMUL.FTZ R45, R13, R12 ;  /* 0x0000000c0d2d7220 */ /* 0x001fca0000410000 */
[----:B------:R-:W-:Y:S02]  /*5960*/  FSEL R23, R45, RZ, P3 ;  /* 0x000000ff2d177208 */ /* 0x000fe40001800000 */
[----:B------:R-:W-:Y:S02]  /*5970*/  FSEL R45, R14, -INF , P4 ;  /* 0xff8000000e2d7808 */ /* 0x000fe40002000000 */
        /* <DEDUP_REMOVED lines=19> */
[----:B------:R-:W-:Y:S01]  /*5ab0*/  MUFU.EX2 R181, R181 ;  /* 0x000000b500b57308 */ /* 0x000fe20000000800 */
        /* <DEDUP_REMOVED lines=54> */
[----:B------:R-:W-:Y:S01]  /*5e20*/  FSEL R33, R60, -INF , P5 ;  /* 0xff8000003c217808 */ /* 0x000fe20002800000 */
[----:B------:R-:W-:Y:S01]  /*5e30*/  MUFU.EX2 R179, R179 ;  /* 0x000000b300b37308 */ /* 0x000fe20000000800 */
[----:B------:R-:W-:Y:S01]  /*5e40*/  FMNMX.FTZ R28, R57, R28, !PT ;  /* 0x0000001c391c7209 */ /* 0x000fe20007810000 */
[-CC-:B------:R-:W-:Y:S01]  /*5e50*/  FFMA.FTZ R34, R34, R12.reuse, -R23.reuse ;  /* 0x0000000c22227223 */ /* 0x180fe20000010817 */
[----:B------:R-:W-:Y:S01]  /*5e60*/  ISETP.GT.AND P5, PT, R76, 0x51, PT ;  /* 0x000000514c00780c */ /* 0x000fe20003fa4270 */
[----:B------:R-:W-:Y:S01]  /*5e70*/  FFMA.FTZ R15, R15, R12, -R23 ;  /* 0x0000000c0f0f7223 */ /* 0x000fe20000010817 */
[----:B------:R-:W-:-:S02]  /*5e80*/  FSEL R35, R78, -INF , P4 ;  /* 0xff8000004e237808 */ /* 0x000fc40002000000 */
[----:B------:R-:W-:Y:S01]  /*5e90*/  FMNMX.FTZ R28, R33, R28, !PT ;  /* 0x0000001c211c7209 */ /* 0x000fe20007810000 */
[----:B------:R-:W-:Y:S01]  /*5ea0*/  MUFU.EX2 R26, R172 ;  /* 0x000000ac001a7308 */ /* 0x000fe20000000800 */
[C---:B------:R-:W-:Y:S02]  /*5eb0*/  ISETP.GT.AND P4, PT, R76.reuse, 0x58, PT ;  /* 0x000000584c00780c */ /* 0x040fe40003f84270 */
[----:B------:R-:W-:Y:S02]  /*5ec0*/  FSEL R71, R71, -INF , P5 ;  /* 0xff80000047477808 */ /* 0x000fe40002800000 */
[----:B------:R-:W-:Y:S02]  /*5ed0*/  FMNMX.FTZ R30, R35, R28, !PT ;  /* 0x0000001c231e7209 */ /* 0x000fe40007810000 */
[----:B------:R-:W-:Y:S01]  /*5ee0*/  ISETP.GT.AND P5, PT, R76, 0x59, PT ;  /* 0x000000594c00780c */ /* 0x000fe20003fa4270 */
[----:B------:R-:W-:Y:S01]  /*5ef0*/  MUFU.EX2 R173, R173 ;  /* 0x000000ad00ad7308 */ /* 0x000fe20000000800 */
[----:B------:R-:W-:-:S02]  /*5f00*/  FSEL R67, R67, -INF , P4 ;  /* 0xff80000043437808 */ /* 0x000fc40002000000 */
[----:B------:R-:W-:Y:S02]  /*5f10*/  FMNMX.FTZ R30, R71, R30, !PT ;  /* 0x0000001e471e7209 */ /* 0x000fe40007810000 */
[C---:B------:R-:W-:Y:S02]  /*5f20*/  ISETP.GT.AND P4, PT, R76.reuse, 0x60, PT ;  /* 0x000000604c00780c */ /* 0x040fe40003f84270 */
[----:B------:R-:W-:Y:S01]  /*5f30*/  FSEL R61, R61, -INF , P5 ;  /* 0xff8000003d3d7808 */ /* 0x000fe20002800000 */
[----:B------:R-:W-:Y:S01]  /*5f40*/  MUFU.EX2 R175, R175 ;  /* 0x000000af00af7308 */ /* 0x000fe20000000800 */
[----:B------:R-:W-:Y:S02]  /*5f50*/  FMNMX.FTZ R30, R67, R30, !PT ;  /* 0x0000001e431e7209 */ /* 0x000fe40007810000 */
[----:B------:R-:W-:Y:S02]  /*5f60*/  ISETP.GT.AND P5, PT, R76, 0x61, PT ;  /* 0x000000614c00780c */ /* 0x000fe40003fa4270 */
[----:B------:R-:W-:-:S02]  /*5f70*/  FSEL R63, R63, -INF , P4 ;  /* 0xff8000003f3f7808 */ /* 0x000fc40002000000 */
[----:B------:R-:W-:Y:S01]  /*5f80*/  FMNMX.FTZ R30, R61, R30, !PT ;  /* 0x0000001e3d1e7209 */ /* 0x000fe20007810000 */
[----:B------:R-:W-:Y:S01]  /*5f90*/  MUFU.EX2 R28, R168 ;  /* 0x000000a8001c7308 */ /* 0x000fe20000000800 */
[C---:B------:R-:W-:Y:S02]  /*5fa0*/  ISETP.GT.AND P4, PT, R76.reuse, 0x68, PT ;  /* 0x000000684c00780c */ /* 0x040fe40003f84270 */
[----:B------:R-:W-:Y:S01]  /*5fb0*/  FSEL R65, R65, -INF , P5 ;  /* 0xff80000041417808 */ /* 0x000fe20002800000 */
[----:B------:R-:W-:Y:S02]  /*5fc0*/  WARPGROUP.DEPBAR.LE gsb0, 0x0 ;  /* 0x00008000000079c5 */ /* 0x000fe40000010000 */
[----:B------:R-:W-:Y:S01]  /*5fd0*/  FMNMX.FTZ R32, R63, R30, !PT ;  /* 0x0000001e3f207209 */ /* 0x000fe20007810000 */
[----:B------:R-:W-:Y:S01]  /*5fe0*/  WARPGROUP.ARRIVE ;  /* 0x00000000000079c5 */ /* 0x000fe20000000000 */
[----:B------:R-:W-:Y:S01]  /*5ff0*/  ISETP.GT.AND P5, PT, R76, 0x69, PT ;  /* 0x000000694c00780c */ /* 0x000fe20003fa4270 */
[----:B------:R0:W-:Y:S01]  /*6000*/  MUFU.EX2 R30, R152 ;  /* 0x00000098001e7308 */ /* 0x0001e20000000800 */
[----:B------:R-:W-:-:S02]  /*6010*/  FSEL R79, R68, -INF , P4 ;  /* 0xff800000444f7808 */ /* 0x000fc40002000000 */
[----:B------:R-:W-:Y:S01]  /*6020*/  FMNMX.FTZ R32, R65, R32, !PT ;  /* 0x0000002041207209 */ /* 0x000fe20007810000 */
[----:B------:R-:W-:Y:S01]  /*6030*/  HGMMA.64x128x16.F32.BF16 R88, R164, gdesc[UR8].tnspB, R88, gsb0 ;  /* 0x41e00008a4587df0 */ /* 0x000fe20008001858 */
        /* <DEDUP_REMOVED lines=15> */
[----:B------:R-:W-:Y:S02]  /*6130*/  FSEL R189, R189, -INF , P5 ;  /* 0xff800000bdbd7808 */ /* 0x000fe40002800000 */
[----:B------:R-:W-:Y:S01]  /*6140*/  FMNMX.FTZ R60, R187, R60, !PT ;  /* 0x0000003cbb3c7209 */ /* 0x000fe20007810000 */
[----:B------:R-:W-:Y:S01]  /*6150*/  MUFU.EX2 R153, R153 ;  /* 0x0000009900997308 */ /* 0x000fe20000000800 */
[----:B------:R-:W-:Y:S02]  /*6160*/  FSEL R38, R13, RZ, P3 ;  /* 0x000000ff0d267208 */ /* 0x000fe40001800000 */
[----:B------:R-:W-:Y:S02]  /*6170*/  FMNMX.FTZ R60, R189, R60, !PT ;  /* 0x0000003cbd3c7209 */ /* 0x000fe40007810000 */
[C---:B------:R-:W-:Y:S01]  /*6180*/  ISETP.GT.AND P3, PT, R11.reuse, R10, PT ;  /* 0x0000000a0b00720c */ /* 0x040fe20003f64270 */
[----:B------:R-:W-:-:S02]  /*6190*/  VIADD R11, R11, 0xffffffff ;  /* 0xffffffff0b0b7836 */ /* 0x000fc40000000000 */
[----:B------:R-:W1:Y:S01]  /*61a0*/  SHFL.BFLY PT, R21, R60, 0x2, 0x1f ;  /* 0x0c401f003c157f89 */ /* 0x000e6200000e0000 */
        /* <DEDUP_REMOVED lines=9> */
[----:B-1----:R-:W-:Y:S01]  /*6240*/  FMNMX.FTZ R21, R50, R21, !PT ;  /* 0x0000001532157209 */ /* 0x002fe20007810000 */
[----:B------:R-:W-:Y:S01]  /*6250*/  IMAD.U32 R50, RZ, RZ, UR5 ;  /* 0x00000005ff327e24 */ /* 0x000fe2000f8e00ff */
[----:B------:R-:W-:-:S02]  /*6260*/  UMOV UR5, UR4 ;  /* 0x0000000400057c82 */ /* 0x000fc40008000000 */
[C---:B------:R-:W-:Y:S01]  /*6270*/  FSETP.NEU.FTZ.AND P4, PT, R21.reuse, -INF , PT ;  /* 0xff8000001500780b */ /* 0x040fe20003f9d000 */
[----:B------:R-:W-:Y:S02]  /*6280*/  FMUL.FTZ R40, R21, R12 ;  /* 0x0000000c15287220 */ /* 0x000fe40000410000 */
[----:B------:R-:W-:Y:S01]  /*6290*/  MUFU.EX2 R46, R46 ;  /* 0x0000002e002e7308 */ /* 0x000fe20000000800 */
[----:B------:R-:W-:Y:S02]  /*62a0*/  @!P1 LEA R50, R50, UR36, 0x3 ;  /* 0x0000002432329c11 */ /* 0x000fe4000f8e18ff */
[----:B------:R-:W-:-:S05]  /*62b0*/  FSEL R40, R40, RZ, P4 ;  /* 0x000000ff28287208 */ /* 0x000fca0002000000 */
[----:B------:R-:W-:Y:S01]  /*62c0*/  MUFU.EX2 R81, R81 ;  /* 0x0000005100517308 */ /* 0x000fe20000000800 */
[-CC-:B0-----:R-:W-:Y:S01]  /*62d0*/  FFMA.FTZ R152, R39, R12.reuse, -R40.reuse ;  /* 0x0000000c27987223 */ /* 0x181fe20000010828 */
[----:B------:R-:W-:Y:S01]  /*62e0*/  FADD.FTZ R39, -R38, R9 ;  /* 0x0000000926277221 */ /* 0x000fe20000010100 */
[----:B------:R-:W-:Y:S01]  /*62f0*/  FSEL R9, R21, RZ, P4 ;  /* 0x000000ff15097208 */ /* 0x000fe20002000000 */
[-CC-:B------:R-:W-:Y:S01]  /*6300*/  FFMA.FTZ R180, R45, R12.reuse, -R40.reuse ;  /* 0x0000000c2db47223 */ /* 0x180fe20000010828 */
[-CC-:B------:R-:W-:Y:S01]  /*6310*/  FFMA.FTZ R43, R43, R12.reuse, -R40.reuse ;  /* 0x0000000c2b2b7223 */ /* 0x180fe20000010828 */
[-C--:B------:R-:W-:Y:S01]  /*6320*/  FMUL.FTZ R44, R39, R12.reuse ;  /* 0x0000000c272c7220 */ /* 0x080fe20000410000 */
[-C--:B------:R-:W-:Y:S01]  /*6330*/  FFMA.FTZ R182, R47, R12.reuse, -R40 ;  /* 0x0000000c2fb67223 */ /* 0x080fe20000010828 */
[----:B------:R-:W-:Y:S01]  /*6340*/  FADD.FTZ R9, -R9, R8 ;  /* 0x0000000809097221 */ /* 0x000fe20000010100 */
[----:B------:R-:W-:Y:S01]  /*6350*/  IMAD.U32 R39, RZ, RZ, UR4 ;  /* 0x00000004ff277e24 */ /* 0x000fe2000f8e00ff */
[----:B------:R-:W-:Y:S01]  /*6360*/  MUFU.EX2 R180, R180 ;  /* 0x000000b400b47308 */ /* 0x000fe20000000800 */
[-CC-:B------:R-:W-:Y:S01]  /*6370*/  FFMA.FTZ R45, R49, R12.reuse, -R40.reuse ;  /* 0x0000000c312d7223 */ /* 0x180fe20000010828 */
[-C--:B------:R-:W-:Y:S01]  /*6380*/  FMUL.FTZ R9, R9, R12.reuse ;  /* 0x0000000c09097220 */ /* 0x080fe20000410000 */
[-CC-:B------:R-:W-:Y:S01]  /*6390*/  FFMA.FTZ R176, R25, R12.reuse, -R40.reuse ;  /* 0x0000000c19b07223 */ /* 0x180fe20000010828 */
[----:B------:R-:W-:Y:S01]  /*63a0*/  @!P1 LEA R39, R39, UR36, 0x3 ;  /* 0x0000002427279c11 */ /* 0x000fe2000f8e18ff */
[-CC-:B------:R-:W-:Y:S01]  /*63b0*/  FFMA.FTZ R25, R51, R12.reuse, -R40.reuse ;  /* 0x0000000c33197223 */ /* 0x180fe20000010828 */
[----:B------:R-:W-:Y:S01]  /*63c0*/  IADD3 R38, -R19, 0xb, RZ ;  /* 0x0000000b13267810 */ /* 0x000fe20007ffe1ff */
[-CC-:B------:R-:W-:Y:S01]  /*63d0*/  FFMA.FTZ R49, R41, R12.reuse, -R40.reuse ;  /* 0x0000000c29317223 */ /* 0x180fe20000010828 */
[----:B------:R-:W0:Y:S01]  /*63e0*/  MUFU.EX2 R9, R9 ;  /* 0x0000000900097308 */ /* 0x000e220000000800 */
[----:B------:R-:W-:Y:S01]  /*63f0*/  @!P1 IADD3 R39, R39, 0x28840, RZ ;  /* 0x0002884027279810 */ /* 0x000fe20007ffe0ff */
[-CC-:B------:R-:W-:Y:S01]  /*6400*/  FFMA.FTZ R178, R27, R12.reuse, -R40.reuse ;  /* 0x0000000c1bb27223 */ /* 0x180fe20000010828 */
[-CC-:B------:R-:W-:Y:S01]  /*6410*/  FFMA.FTZ R27, R53, R12.reuse, -R40.reuse ;  /* 0x0000000c351b7223 */ /* 0x180fe20000010828 */
[-CC-:B------:R-:W-:Y:S01]  /*6420*/  FFMA.FTZ R172, R29, R12.reuse, -R40.reuse ;  /* 0x0000000c1dac7223 */ /* 0x180fe20000010828 */
[----:B------:R-:W-:Y:S01]  /*6430*/  @!P1 PRMT R41, RZ, 0x654, R39 ;  /* 0x00000654ff299816 */ /* 0x000fe20000000027 */
[-CC-:B------:R-:W-:Y:S01]  /*6440*/  FFMA.FTZ R29, R55, R12.reuse, -R40.reuse ;  /* 0x0000000c371d7223 */ /* 0x180fe20000010828 */
[-CC-:B------:R-:W-:Y:S01]  /*6450*/  FFMA.FTZ R174, R59, R12.reuse, -R40.reuse ;  /* 0x0000000c3bae7223 */ /* 0x180fe20000010828 */
[----:B------:R0:W1:Y:S01]  /*6460*/  MUFU.EX2 R8, R44 ;  /* 0x0000002c00087308 */ /* 0x0000620000000800 */
[-CC-:B------:R-:W-:Y:S01]  /*6470*/  FFMA.FTZ R31, R31, R12.reuse, -R40.reuse ;  /* 0x0000000c1f1f7223 */ /* 0x180fe20000010828 */
[-CC-:B------:R-:W-:Y:S01]  /*6480*/  FFMA.FTZ R168, R73, R12.reuse, -R40.reuse ;  /* 0x0000000c49a87223 */ /* 0x180fe20000010828 */
[-CC-:B------:R-:W-:Y:S01]  /*6490*/  FFMA.FTZ R47, R75, R12.reuse, -R40.reuse ;  /* 0x0000000c4b2f7223 */ /* 0x180fe20000010828 */
[-CC-:B------:R-:W-:Y:S01]  /*64a0*/  FFMA.FTZ R170, R37, R12.reuse, -R40.reuse ;  /* 0x0000000c25aa7223 */ /* 0x180fe20000010828 */
[-CC-:B------:R-:W-:Y:S01]  /*64b0*/  FFMA.FTZ R37, R77, R12.reuse, -R40.reuse ;  /* 0x0000000c4d257223 */ /* 0x180fe20000010828 */
[-CC-:B------:R-:W-:Y:S01]  /*64c0*/  FFMA.FTZ R154, R57, R12.reuse, -R40.reuse ;  /* 0x0000000c399a7223 */ /* 0x180fe20000010828 */
[-C--:B------:R-:W-:Y:S01]  /*64d0*/  FFMA.FTZ R35, R35, R12.reuse, -R40 ;  /* 0x0000000c23237223 */ /* 0x080fe20000010828 */
[----:B------:R-:W2:Y:S01]  /*64e0*/  MUFU.EX2 R43, R43 ;  /* 0x0000002b002b7308 */ /* 0x000ea20000000800 */
[----:B0-----:R-:W-:Y:S01]  /*64f0*/  FFMA.FTZ R44, R9, R5, R180 ;  /* 0x00000005092c7223 */ /* 0x001fe200000100b4 */
[-CC-:B------:R-:W-:Y:S01]  /*6500*/  FFMA.FTZ R5, R33, R12.reuse, -R40.reuse ;  /* 0x0000000c21057223 */ /* 0x180fe20000010828 */
[-CC-:B------:R-:W-:Y:S01]  /*6510*/  FFMA.FTZ R71, R71, R12.reuse, -R40.reuse ;  /* 0x0000000c47477223 */ /* 0x180fe20000010828 */
[----:B------:R-:W-:Y:S01]  /*6520*/  FFMA.FTZ R67, R67, R12, -R40 ;  /* 0x0000000c43437223 */ /* 0x000fe20000010828 */
[----:B------:R-:W-:-:S02]  /*6530*/  WARPGROUP.DEPBAR.LE gsb0, 0x0 ;  /* 0x00008000000079c5 */ /* 0x000fc40000010000 */
[----:B------:R0:W-:Y:S06]  /*6540*/  BAR.ARV R38, 0x100 ;  /* 0x000400260000751d */ /* 0x0001ec0000002000 */
[----:B------:R-:W0:Y:S01]  /*6550*/  MUFU.EX2 R182, R182 ;  /* 0x000000b600b67308 */ /* 0x000e220000000800 */
[----:B-1----:R-:W-:Y:S01]  /*6560*/  FFMA.FTZ R33, R8, R4, R181 ;  /* 0x0000000408217223 */ /* 0x002fe200000100b5 */
[----:B------:R2:W-:Y:S01]  /*6570*/  @!P1 SYNCS.ARRIVE.TRANS64.RED.A1T0 RZ, [R41+URZ], RZ ;  /* 0x000000ff29ff99a7 */ /* 0x0005e2000810043f */
[C---:B------:R-:W-:Y:S01]  /*6580*/  F2FP.BF16.F32.PACK_AB R181, R14.reuse, R181 ;  /* 0x000000b50eb5723e */ /* 0x040fe200000010ff */
[-CC-:B------:R-:W-:Y:S01]  /*6590*/  FFMA.FTZ R61, R61, R12.reuse, -R40.reuse ;  /* 0x0000000c3d3d7223 */ /* 0x180fe20000010828 */
[----:B------:R-:W-:Y:S01]  /*65a0*/  FADD.FTZ R4, R14, R33 ;  /* 0x000000210e047221 */ /* 0x000fe20000010000 */
[-CC-:B------:R-:W-:Y:S01]  /*65b0*/  FFMA.FTZ R63, R63, R12.reuse, -R40.reuse ;  /* 0x0000000c3f3f7223 */ /* 0x180fe20000010828 */
[-C--:B------:R-:W-:Y:S01]  /*65c0*/  FFMA.FTZ R65, R65, R12.reuse, -R40 ;  /* 0x0000000c41417223 */ /* 0x080fe20000010828 */
[----:B------:R-:W1:Y:S01]  /*65d0*/  MUFU.EX2 R45, R45 ;  /* 0x0000002d002d7308 */ /* 0x000e620000000800 */
[----:B------:R-:W-:Y:S01]  /*65e0*/  FADD.FTZ R33, R183, R4 ;  /* 0x00000004b7217221 */ /* 0x000fe20000010000 */
[----:B--2---:R-:W-:Y:S01]  /*65f0*/  FADD.FTZ R41, R43, R44 ;  /* 0x0000002c2b297221 */ /* 0x004fe20000010000 */
[-CC-:B------:R-:W-:Y:S01]  /*6600*/  FFMA.FTZ R79, R79, R12.reuse, -R40.reuse ;  /* 0x0000000c4f4f7223 */ /* 0x180fe20000010828 */
[-CC-:B------:R-:W-:Y:S01]  /*6610*/  FFMA.FTZ R69, R69, R12.reuse, -R40.reuse ;  /* 0x0000000c45457223 */ /* 0x180fe20000010828 */
[----:B------:R-:W-:Y:S01]  /*6620*/  FADD.FTZ R4, R20, R33 ;  /* 0x0000002114047221 */ /* 0x000fe20000010000 */
[-CC-:B------:R-:W-:Y:S01]  /*6630*/  FFMA.FTZ R83, R83, R12.reuse, -R40.reuse ;  /* 0x0000000c53537223 */ /* 0x180fe20000010828 */
[-C--:B------:R-:W-:Y:S01]  /*6640*/  FFMA.FTZ R87, R87, R12.reuse, -R40 ;  /* 0x0000000c57577223 */ /* 0x080fe20000010828 */
[----:B------:R-:W2:Y:S01]  /*6650*/  MUFU.EX2 R176, R176 ;  /* 0x000000b000b07308 */ /* 0x000ea20000000800 */
[----:B0-----:R-:W-:Y:S01]  /*6660*/  FADD.FTZ R38, R182, R41 ;  /* 0x00000029b6267221 */ /* 0x001fe20000010000 */
[----:B------:R-:W-:Y:S01]  /*6670*/  FADD.FTZ R33, R177, R4 ;  /* 0x00000004b1217221 */ /* 0x000fe20000010000 */
[-CC-:B------:R-:W-:Y:S01]  /*6680*/  FFMA.FTZ R187, R187, R12.reuse, -R40.reuse ;  /* 0x0000000cbbbb7223 */ /* 0x180fe20000010828 */
[----:B------:R-:W-:Y:S01]  /*6690*/  FFMA.FTZ R40, R189, R12, -R40 ;  /* 0x0000000cbd287223 */ /* 0x000fe20000010828 */
[----:B------:R-:W-:-:S02]  /*66a0*/  @!P1 VIADD R44, R50, 0x28860 ;  /* 0x00028860322c9836 */ /* 0x000fc40000000000 */
[----:B------:R-:W-:Y:S01]  /*66b0*/  FADD.FTZ R4, R22, R33 ;  /* 0x0000002116047221 */ /* 0x000fe20000010000 */
[-C--:B------:R-:W-:Y:S01]  /*66c0*/  FMUL.FTZ R88, R88, R9.reuse ;  /* 0x0000000958587220 */ /* 0x080fe20000410000 */
[----:B------:R-:W0:Y:S01]  /*66d0*/  MUFU.EX2 R25, R25 ;  /* 0x0000001900197308 */ /* 0x000e220000000800 */
[----:B-1----:R-:W-:Y:S01]  /*66e0*/  FADD.FTZ R41, R45, R38 ;  /* 0x000000262d297221 */ /* 0x002fe20000010000 */
[----:B------:R-:W-:Y:S01]  /*66f0*/  @!P1 PRMT R44, RZ, 0x654, R44 ;  /* 0x00000654ff2c9816 */ /* 0x000fe2000000002c */
[-C--:B------:R-:W-:Y:S01]  /*6700*/  FMUL.FTZ R89, R89, R9.reuse ;  /* 0x0000000959597220 */ /* 0x080fe20000410000 */
[-C--:B------:R-:W-:Y:S01]  /*6710*/  FMUL.FTZ R92, R92, R9.reuse ;  /* 0x000000095c5c7220 */ /* 0x080fe20000410000 */
[-C--:B------:R-:W-:Y:S01]  /*6720*/  FMUL.FTZ R93, R93, R9.reuse ;  /* 0x000000095d5d7220 */ /* 0x080fe20000410000 */
[----:B------:R1:W-:Y:S01]  /*6730*/  @!P1 SYNCS.ARRIVE.TRANS64.RED.A1T0 RZ, [R44+URZ], RZ ;  /* 0x000000ff2cff99a7 */ /* 0x0003e2000810043f */
[-C--:B------:R-:W-:Y:S01]  /*6740*/  FMUL.FTZ R96, R96, R9.reuse ;  /* 0x0000000960607220 */ /* 0x080fe20000410000 */
[----:B------:R-:W3:Y:S01]  /*6750*/  MUFU.EX2 R178, R178 ;  /* 0x000000b200b27308 */ /* 0x000ee20000000800 */
        /* <DEDUP_REMOVED lines=16> */
[----:B---3--:R-:W-:Y:S01]  /*6860*/  FADD.FTZ R38, R178, R23 ;  /* 0x00000017b2267221 */ /* 0x008fe20000010000 */
[----:B------:R-:W-:Y:S01]  /*6870*/  FADD.FTZ R23, R179, R4 ;  /* 0x00000004b3177221 */ /* 0x000fe20000010000 */
[-C--:B------:R-:W-:Y:S01]  /*6880*/  FMUL.FTZ R120, R120, R9.reuse ;  /* 0x0000000978787220 */ /* 0x080fe20000410000 */
[-C--:B------:R-:W-:Y:S01]  /*6890*/  FMUL.FTZ R121, R121, R9.reuse ;  /* 0x0000000979797220 */ /* 0x080fe20000410000 */
[-C--:B------:R-:W-:Y:S01]  /*68a0*/  FMUL.FTZ R124, R124, R9.reuse ;  /* 0x000000097c7c7220 */ /* 0x080fe20000410000 */
[----:B------:R-:W-:Y:S01]  /*68b0*/  FADD.FTZ R4, R24, R23 ;  /* 0x0000001718047221 */ /* 0x000fe20000010000 */
[-C--:B------:R-:W-:Y:S01]  /*68c0*/  FMUL.FTZ R125, R125, R9.reuse ;  /* 0x000000097d7d7220 */ /* 0x080fe20000410000 */
[----:B------:R-:W3:Y:S01]  /*68d0*/  MUFU.EX2 R29, R29 ;  /* 0x0000001d001d7308 */ /* 0x000ee20000000800 */
[----:B--2---:R-:W-:Y:S01]  /*68e0*/  FADD.FTZ R33, R27, R38 ;  /* 0x000000261b217221 */ /* 0x004fe20000010000 */
[----:B------:R-:W-:Y:S01]  /*68f0*/  FADD.FTZ R23, R173, R4 ;  /* 0x00000004ad177221 */ /* 0x000fe20000010000 */
[-C--:B------:R-:W-:Y:S01]  /*6900*/  FMUL.FTZ R128, R128, R9.reuse ;  /* 0x0000000980807220 */ /* 0x080fe20000410000 */
[-C--:B------:R-:W-:Y:S01]  /*6910*/  FMUL.FTZ R129, R129, R9.reuse ;  /* 0x0000000981817220 */ /* 0x080fe20000410000 */
[-C--:B------:R-:W-:Y:S01]  /*6920*/  FMUL.FTZ R132, R132, R9.reuse ;  /* 0x0000000984847220 */ /* 0x080fe20000410000 */
[----:B------:R-:W-:Y:S01]  /*6930*/  FADD.FTZ R4, R26, R23 ;  /* 0x000000171a047221 */ /* 0x000fe20000010000 */
[-C--:B------:R-:W-:Y:S01]  /*6940*/  FMUL.FTZ R133, R133, R9.reuse ;  /* 0x0000000985857220 */ /* 0x080fe20000410000 */
[----:B------:R-:W2:Y:S01]  /*6950*/  MUFU.EX2 R174, R174 ;  /* 0x000000ae00ae7308 */ /* 0x000ea20000000800 */
[----:B0-----:R-:W-:Y:S01]  /*6960*/  FADD.FTZ R38, R172, R33 ;  /* 0x00000021ac267221 */ /* 0x001fe20000010000 */
[----:B------:R-:W-:Y:S01]  /*6970*/  FADD.FTZ R23, R175, R4 ;  /* 0x00000004af177221 */ /* 0x000fe20000010000 */
[-C--:B------:R-:W-:Y:S01]  /*6980*/  FMUL.FTZ R136, R136, R9.reuse ;  /* 0x0000000988887220 */ /* 0x080fe20000410000 */
[-C--:B------:R-:W-:Y:S01]  /*6990*/  FMUL.FTZ R137, R137, R9.reuse ;  /* 0x0000000989897220 */ /* 0x080fe20000410000 */
[-C--:B------:R-:W-:Y:S01]  /*69a0*/  FMUL.FTZ R140, R140, R9.reuse ;  /* 0x000000098c8c7220 */ /* 0x080fe20000410000 */
[----:B------:R-:W-:Y:S01]  /*69b0*/  FADD.FTZ R4, R28, R23 ;  /* 0x000000171c047221 */ /* 0x000fe20000010000 */
        /* <DEDUP_REMOVED lines=8> */
[----:B------:R-:W-:Y:S01]  /*6a40*/  FMUL.FTZ R149, R149, R9 ;  /* 0x0000000995957220 */ /* 0x000fe20000410000 */
        /* <DEDUP_REMOVED lines=46> */
[-C--:B------:R-:W-:Y:S01]  /*6d30*/  FMUL.FTZ R135, R135, R8.reuse ;  /* 0x0000000887877220 */ /* 0x080fe20000410000 */
        /* <DEDUP_REMOVED lines=10> */
[----:B0-----:R-:W-:Y:S01]  /*6de0*/  FADD.FTZ R25, R39, R14 ;  /* 0x0000000e27197221 */ /* 0x001fe20000010000 */
[----:B------:R-:W-:Y:S01]  /*6df0*/  FMUL.FTZ R151, R151, R8 ;  /* 0x0000000897977220 */ /* 0x000fe20000410000 */
[----:B------:R-:W-:Y:S01]  /*6e00*/  F2FP.BF16.F32.PACK_AB R183, R20, R183 ;  /* 0x000000b714b7723e */ /* 0x000fe200000010ff */
[----:B------:R-:W-:Y:S01]  /*6e10*/  IMAD.MOV.U32 R9, RZ, RZ, R13 ;  /* 0x000000ffff097224 */ /* 0x000fe200078e000d */
[----:B------:R-:W-:-:S02]  /*6e20*/  F2FP.BF16.F32.PACK_AB R177, R22, R177 ;  /* 0x000000b116b1723e */ /* 0x000fc400000010ff */
[----:B------:R-:W-:Y:S01]  /*6e30*/  F2FP.BF16.F32.PACK_AB R180, R43, R180 ;  /* 0x000000b42bb4723e */ /* 0x000fe200000010ff */
[----:B------:R-:W0:Y:S01]  /*6e40*/  MUFU.EX2 R35, R35 ;  /* 0x0000002300237308 */ /* 0x000e220000000800 */
[----:B---3--:R-:W-:Y:S01]  /*6e50*/  FADD.FTZ R14, R154, R25 ;  /* 0x000000199a0e7221 */ /* 0x008fe20000010000 */
[----:B------:R-:W-:Y:S02]  /*6e60*/  F2FP.BF16.F32.PACK_AB R182, R45, R182 ;  /* 0x000000b62db6723e */ /* 0x000fe400000010ff */
[----:B------:R-:W-:Y:S02]  /*6e70*/  F2FP.BF16.F32.PACK_AB R178, R27, R178 ;  /* 0x000000b21bb2723e */ /* 0x000fe400000010ff */
[----:B------:R-:W-:Y:S02]  /*6e80*/  F2FP.BF16.F32.PACK_AB R179, R24, R179 ;  /* 0x000000b318b3723e */ /* 0x000fe400000010ff */
[----:B------:R-:W3:Y:S01]  /*6e90*/  MUFU.EX2 R71, R71 ;  /* 0x0000004700477308 */ /* 0x000ee20000000800 */
[C---:B--2---:R-:W-:Y:S01]  /*6ea0*/  FADD.FTZ R14, R5.reuse, R14 ;  /* 0x0000000e050e7221 */ /* 0x044fe20000010000 */
[----:B------:R-:W-:Y:S01]  /*6eb0*/  F2FP.BF16.F32.PACK_AB R154, R5, R154 ;  /* 0x0000009a059a723e */ /* 0x000fe200000010ff */
[----:B------:R-:W-:Y:S01]  /*6ec0*/  FADD.FTZ R5, R81, R4 ;  /* 0x0000000451057221 */ /* 0x000fe20000010000 */
[----:B------:R-:W-:-:S02]  /*6ed0*/  F2FP.BF16.F32.PACK_AB R172, R29, R172 ;  /* 0x000000ac1dac723e */ /* 0x000fc400000010ff */
[----:B------:R-:W-:Y:S02]  /*6ee0*/  F2FP.BF16.F32.PACK_AB R173, R26, R173 ;  /* 0x000000ad1aad723e */ /* 0x000fe400000010ff */
[----:B------:R-:W2:Y:S01]  /*6ef0*/  MUFU.EX2 R67, R67 ;  /* 0x0000004300437308 */ /* 0x000ea20000000800 */
[----:B0-----:R-:W-:Y:S01]  /*6f00*/  FADD.FTZ R14, R35, R14 ;  /* 0x0000000e230e7221 */ /* 0x001fe20000010000 */
[----:B------:R-:W-:Y:S02]  /*6f10*/  F2FP.BF16.F32.PACK_AB R174, R31, R174 ;  /* 0x000000ae1fae723e */ /* 0x000fe400000010ff */
[----:B------:R-:W-:Y:S02]  /*6f20*/  F2FP.BF16.F32.PACK_AB R175, R28, R175 ;  /* 0x000000af1caf723e */ /* 0x000fe400000010ff */
[----:B------:R-:W-:Y:S02]  /*6f30*/  F2FP.BF16.F32.PACK_AB R168, R47, R168 ;  /* 0x000000a82fa8723e */ /* 0x000fe400000010ff */
[----:B------:R-:W0:Y:S01]  /*6f40*/  MUFU.EX2 R61, R61 ;  /* 0x0000003d003d7308 */ /* 0x000e220000000800 */
[----:B---3--:R-:W-:Y:S01]  /*6f50*/  FADD.FTZ R14, R71, R14 ;  /* 0x0000000e470e7221 */ /* 0x008fe20000010000 */
[----:B------:R-:W-:-:S02]  /*6f60*/  F2FP.BF16.F32.PACK_AB R169, R30, R169 ;  /* 0x000000a91ea9723e */ /* 0x000fc400000010ff */
[----:B------:R-:W-:Y:S02]  /*6f70*/  F2FP.BF16.F32.PACK_AB R170, R37, R170 ;  /* 0x000000aa25aa723e */ /* 0x000fe400000010ff */
[----:B------:R-:W-:Y:S02]  /*6f80*/  F2FP.BF16.F32.PACK_AB R171, R32, R171 ;  /* 0x000000ab20ab723e */ /* 0x000fe400000010ff */
[----:B------:R-:W3:Y:S01]  /*6f90*/  MUFU.EX2 R63, R63 ;  /* 0x0000003f003f7308 */ /* 0x000ee20000000800 */
[----:B--2---:R-:W-:Y:S01]  /*6fa0*/  FADD.FTZ R14, R67, R14 ;  /* 0x0000000e430e7221 */ /* 0x004fe20000010000 */
[----:B------:R-:W-:Y:S02]  /*6fb0*/  F2FP.BF16.F32.PACK_AB R152, R39, R152 ;  /* 0x000000982798723e */ /* 0x000fe400000010ff */
[----:B------:R-:W-:Y:S02]  /*6fc0*/  F2FP.BF16.F32.PACK_AB R153, R58, R153 ;  /* 0x000000993a99723e */ /* 0x000fe400000010ff */
[----:B------:R-:W-:-:S02]  /*6fd0*/  F2FP.BF16.F32.PACK_AB R155, R56, R155 ;  /* 0x0000009b389b723e */ /* 0x000fc400000010ff */
        /* <DEDUP_REMOVED lines=9> */
[----:B------:R-:W-:Y:S02]  /*7070*/  MOV R8, R21 ;  /* 0x0000001500087202 */ /* 0x000fe40000000f00 */
[----:B------:R-:W3:Y:S01]  /*7080*/  MUFU.EX2 R42, R42 ;  /* 0x0000002a002a7308 */ /* 0x000ee20000000800 */
[C---:B--2---:R-:W-:Y:S01]  /*7090*/  FADD.FTZ R14, R65.reuse, R14 ;  /* 0x0000000e410e7221 */ /* 0x044fe20000010000 */
[----:B------:R-:W-:-:S06]  /*70a0*/  F2FP.BF16.F32.PACK_AB R160, R65, R63 ;  /* 0x0000003f41a0723e */ /* 0x000fcc00000010ff */
[----:B------:R-:W2:Y:S01]  /*70b0*/  MUFU.EX2 R69, R69 ;  /* 0x0000004500457308 */ /* 0x000ea20000000800 */
[----:B0-----:R-:W-:-:S07]  /*70c0*/  FADD.FTZ R14, R79, R14 ;  /* 0x0000000e4f0e7221 */ /* 0x001fce0000010000 */
[----:B------:R-:W0:Y:S01]  /*70d0*/  MUFU.EX2 R85, R85 ;  /* 0x0000005500557308 */ /* 0x000e220000000800 */
[----:B---3--:R-:W-:-:S07]  /*70e0*/  FADD.FTZ R4, R42, R5 ;  /* 0x000000052a047221 */ /* 0x008fce0000010000 */
[----:B------:R-:W3:Y:S01]  /*70f0*/  MUFU.EX2 R83, R83 ;  /* 0x0000005300537308 */ /* 0x000ee20000000800 */
[C---:B--2---:R-:W-:Y:S01]  /*7100*/  FADD.FTZ R14, R69.reuse, R14 ;  /* 0x0000000e450e7221 */ /* 0x044fe20000010000 */
[----:B------:R-:W-:-:S06]  /*7110*/  F2FP.BF16.F32.PACK_AB R162, R69, R79 ;  /* 0x0000004f45a2723e */ /* 0x000fcc00000010ff */
[----:B------:R-:W2:Y:S01]  /*7120*/  MUFU.EX2 R34, R34 ;  /* 0x0000002200227308 */ /* 0x000ea20000000800 */
[C---:B0-----:R-:W-:Y:S01]  /*7130*/  FADD.FTZ R5, R85.reuse, R4 ;  /* 0x0000000455057221 */ /* 0x041fe20000010000 */
[----:B------:R-:W-:-:S06]  /*7140*/  F2FP.BF16.F32.PACK_AB R163, R85, R42 ;  /* 0x0000002a55a3723e */ /* 0x000fcc00000010ff */
[----:B------:R-:W0:Y:S01]  /*7150*/  MUFU.EX2 R87, R87 ;  /* 0x0000005700577308 */ /* 0x000e220000000800 */
[----:B---3--:R-:W-:-:S07]  /*7160*/  FADD.FTZ R14, R83, R14 ;  /* 0x0000000e530e7221 */ /* 0x008fce0000010000 */
[----:B------:R-:W3:Y:S01]  /*7170*/  MUFU.EX2 R185, R185 ;  /* 0x000000b900b97308 */ /* 0x000ee20000000800 */
[----:B--2---:R-:W-:-:S07]  /*7180*/  FADD.FTZ R4, R34, R5 ;  /* 0x0000000522047221 */ /* 0x004fce0000010000 */
[----:B------:R-:W2:Y:S01]  /*7190*/  MUFU.EX2 R187, R187 ;  /* 0x000000bb00bb7308 */ /* 0x000ea20000000800 */
[C---:B0-----:R-:W-:Y:S01]  /*71a0*/  FADD.FTZ R14, R87.reuse, R14 ;  /* 0x0000000e570e7221 */ /* 0x041fe20000010000 */
[----:B------:R-:W-:-:S06]  /*71b0*/  F2FP.BF16.F32.PACK_AB R164, R87, R83 ;  /* 0x0000005357a4723e */ /* 0x000fcc00000010ff */
[----:B------:R-:W0:Y:S01]  /*71c0*/  MUFU.EX2 R36, R36 ;  /* 0x0000002400247308 */ /* 0x000e220000000800 */
[C---:B---3--:R-:W-:Y:S01]  /*71d0*/  FADD.FTZ R5, R185.reuse, R4 ;  /* 0x00000004b9057221 */ /* 0x048fe20000010000 */
[----:B------:R-:W-:-:S06]  /*71e0*/  F2FP.BF16.F32.PACK_AB R165, R185, R34 ;  /* 0x00000022b9a5723e */ /* 0x000fcc00000010ff */
[----:B------:R-:W3:Y:S01]  /*71f0*/  MUFU.EX2 R40, R40 ;  /* 0x0000002800287308 */ /* 0x000ee20000000800 */
[----:B--2---:R-:W-:-:S07]  /*7200*/  FADD.FTZ R14, R187, R14 ;  /* 0x0000000ebb0e7221 */ /* 0x004fce0000010000 */
[----:B------:R-:W2:Y:S01]  /*7210*/  MUFU.EX2 R15, R15 ;  /* 0x0000000f000f7308 */ /* 0x000ea20000000800 */
[----:B0-----:R-:W-:Y:S01]  /*7220*/  FADD.FTZ R4, R36, R5 ;  /* 0x0000000524047221 */ /* 0x001fe20000010000 */
[C---:B---3--:R-:W-:Y:S01]  /*7230*/  FADD.FTZ R5, R40.reuse, R14 ;  /* 0x0000000e28057221 */ /* 0x048fe20000010000 */
[----:B------:R-:W-:Y:S01]  /*7240*/  F2FP.BF16.F32.PACK_AB R166, R40, R187 ;  /* 0x000000bb28a6723e */ /* 0x000fe200000010ff */
[----:B------:R-:W-:Y:S02]  /*7250*/  IMAD.MOV.U32 R14, RZ, RZ, R0 ;  /* 0x000000ffff0e7224 */ /* 0x000fe400078e0000 */
[C---:B--2---:R-:W-:Y:S01]  /*7260*/  FADD.FTZ R4, R15.reuse, R4 ;  /* 0x000000040f047221 */ /* 0x044fe20000010000 */
[----:B------:R-:W-:Y:S01]  /*7270*/  F2FP.BF16.F32.PACK_AB R167, R15, R36 ;  /* 0x000000240fa7723e */ /* 0x000fe200000010ff */
[----:B-1----:R-:W-:Y:S06]  /*7280*/  @P3 BRA `(.L_x_8382) ;  /* 0xffffffcc00d43947 */ /* 0x002fec000383ffff */
.L_x_8373:
        /* <DEDUP_REMOVED lines=8> */
[----:B------:R-:W-:-:S07]  /*7310*/  IMAD.MOV.U32 R9, RZ, RZ, R0 ;  /* 0x000000ffff097224 */ /* 0x000fce00078e0000 */
.L_x_8392:
        /* <DEDUP_REMOVED lines=9> */
.L_x_8385:
[----:B------:R-:W-:Y:S01]  /*73b0*/  ULEA UR10, UR4, UR36, 0x3 ;  /* 0x00000024040a7291 */ /* 0x000fe2000f8e183f */
[----:B------:R-:W-:-:S08]  /*73c0*/  SHF.L.U32 R10, R0, 0x1f, RZ ;  /* 0x0000001f000a7819 */ /* 0x000fd000000006ff */
[----:B------:R0:W1:Y:S01]  /*73d0*/  SYNCS.PHASECHK.TRANS64.TRYWAIT P2, [UR10+0x28830], R10 ;  /* 0x0288300aff0075a7 */ /* 0x000062000804014a */
[----:B------:R-:W-:Y:S05]  /*73e0*/  @!P0 BRA `(.L_x_8386) ;  /* 0x0000000000048947 */ /* 0x000fea0003800000 */
[----:B------:R-:W-:Y:S01]  /*73f0*/  BPT.TRAP 0x1 ;  /* 0x000000040000795c */ /* 0x000fe20000300000 */
.L_x_8386:
[----:B-1----:R-:W-:Y:S05]  /*7400*/  @P2 BRA `(.L_x_8384) ;  /* 0x0000000000082947 */ /* 0x002fea0003800000 */
[----:B------:R-:W1:Y:S02]  /*7410*/  SYNCS.PHASECHK.TRANS64.TRYWAIT P2, [UR10+0x28830], R10 ;  /* 0x0288300aff0075a7 */ /* 0x000e64000804014a */
[----:B-1----:R-:W-:Y:S05]  /*7420*/  @!P2 BRA `(.L_x_8387) ;  /* 0x000000840038a947 */ /* 0x002fea0003800000 */
.L_x_8384:
        /* <DEDUP_REMOVED lines=46> */
.L_x_8389:
[----:B------:R-:W-:Y:S01]  /*7710*/  ULEA UR10, UR5, UR36, 0x3 ;  /* 0x00000024050a7291 */ /* 0x000fe2000f8e183f */
[----:B------:R-:W-:-:S08]  /*7720*/  SHF.L.U32 R9, R9, 0x1f, RZ ;  /* 0x0000001f09097819 */ /* 0x000fd000000006ff */
[----:B------:R2:W3:Y:S01]  /*7730*/  SYNCS.PHASECHK.TRANS64.TRYWAIT P2, [UR10+0x28850], R9 ;  /* 0x02885009ff0075a7 */ /* 0x0004e2000804014a */
[----:B------:R-:W-:Y:S05]  /*7740*/  @!P0 BRA `(.L_x_8390) ;  /* 0x0000000000048947 */ /* 0x000fea0003800000 */
[----:B------:R-:W-:Y:S01]  /*7750*/  BPT.TRAP 0x1 ;  /* 0x000000040000795c */ /* 0x000fe20000300000 */
.L_x_8390:
[----:B---3--:R-:W-:Y:S05]  /*7760*/  @P2 BRA `(.L_x_8388) ;  /* 0x0000000000082947 */ /* 0x008fea0003800000 */
[----:B------:R-:W3:Y:S02]  /*7770*/  SYNCS.PHASECHK.TRANS64.TRYWAIT P2, [UR10+0x28850], R9 ;  /* 0x02885009ff0075a7 */ /* 0x000ee4000804014a */
[----:B---3--:R-:W-:Y:S05]  /*7780*/  @!P2 BRA `(.L_x_8391) ;  /* 0x000000800078a947 */ /* 0x008fea0003800000 */
.L_x_8388:
[----:B------:R-:W-:Y:S01]  /*7790*/  UIADD3 UR10, UR36, 0x400, URZ ;  /* 0x00000400240a7890 */ /* 0x000fe2000fffe03f */
[----:B------:R-:W-:Y:S01]  /*77a0*/  WARPGROUP.ARRIVE ;  /* 0x00000000000079c5 */ /* 0x000fe20000000000 */
[----:B------:R-:W-:Y:S01]  /*77b0*/  UMOV UR11, 0x40000040 ;  /* 0x40000040000b7882 */ /* 0x000fe20000000000 */
[----:B------:R-:W-:Y:S01]  /*77c0*/  UMOV UR15, 0x40000040 ;  /* 0x40000040000f7882 */ /* 0x000fe20000000000 */
[----:B------:R-:W-:Y:S01]  /*77d0*/  USHF.R.U32.HI UR10, URZ, 0x4, UR10 ;  /* 0x000000043f0a7899 */ /* 0x000fe2000801160a */
[----:B0-2---:R-:W-:Y:S01]  /*77e0*/  FMUL.FTZ R9, R24, UR7 ;  /* 0x0000000718097c20 */ /* 0x005fe20008410000 */
[----:B-1----:R-:W-:Y:S01]  /*77f0*/  FMUL.FTZ R13, R25, UR7 ;  /* 0x00000007190d7c20 */ /* 0x002fe20008410000 */
[----:B------:R-:W-:Y:S01]  /*7800*/  FMUL.FTZ R185, R32, UR7 ;  /* 0x0000000720b97c20 */ /* 0x000fe20008410000 */
[----:B------:R-:W-:Y:S01]  /*7810*/  ULOP3.LUT UR10, UR10, 0x3fff, URZ, 0xc0, !UPT ;  /* 0x00003fff0a0a7892 */ /* 0x000fe2000f8ec03f */
[----:B------:R-:W-:Y:S01]  /*7820*/  FMUL.FTZ R187, R33, UR7 ;  /* 0x0000000721bb7c20 */ /* 0x000fe20008410000 */
[----:B------:R-:W-:Y:S01]  /*7830*/  FMUL.FTZ R189, R36, UR7 ;  /* 0x0000000724bd7c20 */ /* 0x000fe20008410000 */
[----:B------:R-:W0:Y:S01]  /*7840*/  MUFU.TANH R9, R9 ;  /* 0x0000000900097308 */ /* 0x000e220000002400 */
[----:B------:R-:W-:Y:S01]  /*7850*/  ULOP3.LUT UR10, UR10, 0x4000000, URZ, 0xfc, !UPT ;  /* 0x040000000a0a7892 */ /* 0x000fe2000f8efc3f */
[----:B------:R-:W-:Y:S01]  /*7860*/  FMUL.FTZ R191, R37, UR7 ;  /* 0x0000000725bf7c20 */ /* 0x000fe20008410000 */
[----:B------:R-:W-:Y:S01]  /*7870*/  FMUL.FTZ R193, R40, UR7 ;  /* 0x0000000728c17c20 */ /* 0x000fe20008410000 */
[----:B------:R-:W-:Y:S01]  /*7880*/  FMUL.FTZ R195, R41, UR7 ;  /* 0x0000000729c37c20 */ /* 0x000fe20008410000 */
[----:B------:R-:W-:Y:S01]  /*7890*/  ULEA UR10, UR5, UR10, 0xb ;  /* 0x0000000a050a7291 */ /* 0x000fe2000f8e583f */
[----:B------:R-:W-:Y:S01]  /*78a0*/  FMUL.FTZ R197, R48, UR7 ;  /* 0x0000000730c57c20 */ /* 0x000fe20008410000 */
[----:B------:R-:W-:Y:S01]  /*78b0*/  FMUL.FTZ R199, R49, UR7 ;  /* 0x0000000731c77c20 */ /* 0x000fe20008410000 */
[----:B------:R-:W1:Y:S01]  /*78c0*/  MUFU.TANH R13, R13 ;  /* 0x0000000d000d7308 */ /* 0x000e620000002400 */
        /* <DEDUP_REMOVED lines=51> */
[----:B------:R-:W0:Y:S01]  /*7c00*/  LDC R12, c[0x0][0x988] ;  /* 0x00026200ff0c7b82 */ /* 0x000e220000000800 */
[----:B------:R-:W-:Y:S01]  /*7c10*/  FMUL.FTZ R223, R86, UR7 ;  /* 0x0000000756df7c20 */ /* 0x000fe20008410000 */
[----:B------:R-:W-:Y:S01]  /*7c20*/  FMUL.FTZ R87, R87, UR7 ;  /* 0x0000000757577c20 */ /* 0x000fe20008410000 */
[----:B------:R-:W-:Y:S01]  /*7c30*/  UMOV UR11, 0x40000040 ;  /* 0x40000040000b7882 */ /* 0x000fe20000000000 */
[----:B------:R-:W-:Y:S01]  /*7c40*/  MUFU.TANH R197, R197 ;  /* 0x000000c500c57308 */ /* 0x000fe20000002400 */
[C---:B------:R-:W-:Y:S01]  /*7c50*/  ISETP.GT.AND P2, PT, R11.reuse, R17, PT ;  /* 0x000000110b00720c */ /* 0x040fe20003f44270 */
[----:B------:R-:W-:-:S06]  /*7c60*/  VIADD R11, R11, 0xffffffff ;  /* 0xffffffff0b0b7836 */ /* 0x000fcc0000000000 */
        /* <DEDUP_REMOVED lines=13> */
[----:B-1----:R-:W-:Y:S01]  /*7d40*/  FMNMX.FTZ R14, R25, R14, !PT ;  /* 0x0000000e190e7209 */ /* 0x002fe20007810000 */
[----:B------:R-:W-:-:S02]  /*7d50*/  WARPGROUP.DEPBAR.LE gsb0, 0x0 ;  /* 0x00008000000079c5 */ /* 0x000fc40000010000 */
[----:B------:R-:W-:Y:S01]  /*7d60*/  WARPGROUP.ARRIVE ;  /* 0x00000000000079c5 */ /* 0x000fe20000000000 */
[----:B------:R-:W-:Y:S01]  /*7d70*/  FMUL.FTZ R181, R28, UR7 ;  /* 0x000000071cb57c20 */ /* 0x000fe20008410000 */
[----:B------:R-:W-:Y:S01]  /*7d80*/  FMUL.FTZ R183, R29, UR7 ;  /* 0x000000071db77c20 */ /* 0x000fe20008410000 */
[----:B------:R-:W-:Y:S01]  /*7d90*/  FMUL.FTZ R29, R34, UR7 ;  /* 0x00000007221d7c20 */ /* 0x000fe20008410000 */
[----:B------:R-:W-:Y:S02]  /*7da0*/  MUFU.TANH R31, R31 ;  /* 0x0000001f001f7308 */ /* 0x000fe40000002400 */
[----:B------:R-:W-:Y:S01]  /*7db0*/  HGMMA.64x128x16.F32.BF16 R88, R176, gdesc[UR12].tnspB, R88, gsb0 ;  /* 0x41e0000cb0587df0 */ /* 0x000fe20008001858 */
[----:B------:R-:W-:Y:S01]  /*7dc0*/  UIADD3 UR14, UR10, 0x100, URZ ;  /* 0x000001000a0e7890 */ /* 0x000fe2000fffe03f */
[----:B------:R-:W-:Y:S01]  /*7dd0*/  UMOV UR15, 0x40000040 ;  /* 0x40000040000f7882 */ /* 0x000fe20000000000 */
[----:B--2---:R-:W-:-:S03]  /*7de0*/  FMNMX.FTZ R14, R27, R14, !PT ;  /* 0x0000000e1b0e7209 */ /* 0x004fc60007810000 */
[----:B------:R-:W1:Y:S08]  /*7df0*/  MUFU.TANH R181, R181 ;  /* 0x000000b500b57308 */ /* 0x000e700000002400 */
[----:B------:R-:W2:Y:S08]  /*7e00*/  MUFU.TANH R183, R183 ;  /* 0x000000b700b77308 */ /* 0x000eb00000002400 */
[----:B------:R-:W3:Y:S01]  /*7e10*/  MUFU.TANH R29, R29 ;  /* 0x0000001d001d7308 */ /* 0x000ee20000002400 */
[----:B-1----:R-:W-:-:S07]  /*7e20*/  FMNMX.FTZ R10, R181, R10, !PT ;  /* 0x0000000ab50a7209 */ /* 0x002fce0007810000 */
[----:B------:R-:W-:Y:S01]  /*7e30*/  MUFU.TANH R209, R209 ;  /* 0x000000d100d17308 */ /* 0x000fe20000002400 */
[----:B--2---:R-:W-:-:S04]  /*7e40*/  FMNMX.FTZ R10, R183, R10, !PT ;  /* 0x0000000ab70a7209 */ /* 0x004fc80007810000 */
[----:B------:R-:W-:-:S03]  /*7e50*/  FMNMX.FTZ R10, R185, R10, !PT ;  /* 0x0000000ab90a7209 */ /* 0x000fc60007810000 */
[----:B------:R-:W1:Y:S01]  /*7e60*/  MUFU.TANH R33, R33 ;  /* 0x0000002100217308 */ /* 0x000e620000002400 */
[----:B------:R-:W-:Y:S02]  /*7e70*/  FMNMX.FTZ R10, R187, R10, !PT ;  /* 0x0000000abb0a7209 */ /* 0x000fe40007810000 */
[----:B---3--:R-:W-:Y:S02]  /*7e80*/  FMNMX.FTZ R14, R29, R14, !PT ;  /* 0x0000000e1d0e7209 */ /* 0x008fe40007810000 */
[----:B------:R-:W-:Y:S02]  /*7e90*/  FMNMX.FTZ R10, R189, R10, !PT ;  /* 0x0000000abd0a7209 */ /* 0x000fe40007810000 */
[----:B------:R-:W-:Y:S01]  /*7ea0*/  FMNMX.FTZ R14, R31, R14, !PT ;  /* 0x0000000e1f0e7209 */ /* 0x000fe20007810000 */
[----:B------:R-:W-:Y:S01]  /*7eb0*/  MUFU.TANH R211, R211 ;  /* 0x000000d300d37308 */ /* 0x000fe20000002400 */
[----:B------:R-:W-:-:S04]  /*7ec0*/  FMNMX.FTZ R10, R191, R10, !PT ;  /* 0x0000000abf0a7209 */ /* 0x000fc80007810000 */
[----:B------:R-:W-:-:S03]  /*7ed0*/  FMNMX.FTZ R10, R193, R10, !PT ;  /* 0x0000000ac10a7209 */ /* 0x000fc60007810000 */
[----:B------:R-:W2:Y:S01]  /*7ee0*/  MUFU.TANH R35, R35 ;  /* 0x0000002300237308 */ /* 0x000ea20000002400 */
[----:B------:R-:W-:Y:S02]  /*7ef0*/  FMNMX.FTZ R10, R195, R10, !PT ;  /* 0x0000000ac30a7209 */ /* 0x000fe40007810000 */
[----:B-1----:R-:W-:-:S05]  /*7f00*/  FMNMX.FTZ R14, R33, R14, !PT ;  /* 0x0000000e210e7209 */ /* 0x002fca0007810000 */
[----:B------:R-:W-:Y:S08]  /*7f10*/  MUFU.TANH R213, R213 ;  /* 0x000000d500d57308 */ /* 0x000ff00000002400 */
        /* <DEDUP_REMOVED lines=13> */
[----:B--2---:R-:W-:Y:S01]  /*7ff0*/  FMNMX.FTZ R14, R43, R14, !PT ;  /* 0x0000000e2b0e7209 */ /* 0x004fe20007810000 */
        /* <DEDUP_REMOVED lines=8> */
[----:B------:R-:W-:-:S04]  /*8080*/  UMOV UR15, 0x40000040 ;  /* 0x40000040000f7882 */ /* 0x000fc80000000000 */
        /* <DEDUP_REMOVED lines=17> */
[----:B-1----:R-:W-:Y:S02]  /*81a0*/  FMNMX.FTZ R14, R51, R14, !PT ;  /* 0x0000000e330e7209 */ /* 0x002fe40007810000 */
[----:B------:R-:W-:-:S03]  /*81b0*/  FMNMX.FTZ R10, R59, R10, !PT ;  /* 0x0000000a3b0a7209 */ /* 0x000fc60007810000 */
[----:B------:R-:W1:Y:S01]  /*81c0*/  MUFU.TANH R53, R53 ;  /* 0x0000003500357308 */ /* 0x000e620000002400 */
[----:B------:R-:W-:-:S07]  /*81d0*/  FMNMX.FTZ R10, R61, R10, !PT ;  /* 0x0000000a3d0a7209 */ /* 0x000fce0007810000 */
[----:B------:R-:W3:Y:S01]  /*81e0*/  MUFU.TANH R55, R55 ;  /* 0x0000003700377308 */ /* 0x000ee20000002400 */
[----:B--2---:R-:W-:-:S07]  /*81f0*/  FMNMX.FTZ R14, R49, R14, !PT ;  /* 0x0000000e310e7209 */ /* 0x004fce0007810000 */
[----:B------:R-:W2:Y:S01]  /*8200*/  MUFU.TANH R57, R57 ;  /* 0x0000003900397308 */ /* 0x000ea20000002400 */
[----:B-1----:R-:W-:-:S07]  /*8210*/  FMNMX.FTZ R14, R53, R14, !PT ;  /* 0x0000000e350e7209 */ /* 0x002fce0007810000 */
[----:B------:R-:W1:Y:S01]  /*8220*/  MUFU.TANH R63, R63 ;  /* 0x0000003f003f7308 */ /* 0x000e620000002400 */
[----:B---3--:R-:W-:-:S07]  /*8230*/  FMNMX.FTZ R14, R55, R14, !PT ;  /* 0x0000000e370e7209 */ /* 0x008fce0007810000 */
[----:B------:R-:W-:Y:S01]  /*8240*/  MUFU.TANH R67, R67 ;  /* 0x0000004300437308 */ /* 0x000fe20000002400 */
[----:B--2---:R-:W-:-:S07]  /*8250*/  FMNMX.FTZ R14, R57, R14, !PT ;  /* 0x0000000e390e7209 */ /* 0x004fce0007810000 */
[----:B------:R-:W-:Y:S01]  /*8260*/  MUFU.TANH R69, R69 ;  /* 0x0000004500457308 */ /* 0x000fe20000002400 */
[----:B-1----:R-:W-:-:S07]  /*8270*/  FMNMX.FTZ R14, R63, R14, !PT ;  /* 0x0000000e3f0e7209 */ /* 0x002fce0007810000 */
        /* <DEDUP_REMOVED lines=13> */
[----:B------:R-:W1:Y:S08]  /*8350*/  MUFU.TANH R173, R173 ;  /* 0x000000ad00ad7308 */ /* 0x000e700000002400 */
[----:B------:R-:W2:Y:S08]  /*8360*/  MUFU.TANH R175, R175 ;  /* 0x000000af00af7308 */ /* 0x000eb00000002400 */
[----:B------:R-:W3:Y:S01]  /*8370*/  MUFU.TANH R65, R65 ;  /* 0x0000004100417308 */ /* 0x000ee20000002400 */
[----:B-1----:R-:W-:-:S07]  /*8380*/  FMNMX.FTZ R10, R173, R10, !PT ;  /* 0x0000000aad0a7209 */ /* 0x002fce0007810000 */
[----:B------:R-:W-:Y:S01]  /*8390*/  MUFU.TANH R223, R223 ;  /* 0x000000df00df7308 */ /* 0x000fe20000002400 */
[----:B--2---:R-:W-:-:S04]  /*83a0*/  FMNMX.FTZ R10, R175, R10, !PT ;  /* 0x0000000aaf0a7209 */ /* 0x004fc80007810000 */
[----:B------:R-:W-:-:S03]  /*83b0*/  FMNMX.FTZ R10, R209, R10, !PT ;  /* 0x0000000ad10a7209 */ /* 0x000fc60007810000 */
[----:B------:R-:W-:Y:S01]  /*83c0*/  MUFU.TANH R87, R87 ;  /* 0x0000005700577308 */ /* 0x000fe20000002400 */
        /* <DEDUP_REMOVED lines=12> */
[----:B------:R-:W-:-:S04]  /*8490*/  FMNMX.FTZ R10, R81, R10, !PT ;  /* 0x0000000a510a7209 */ /* 0x000fc80007810000 */
[----:B------:R-:W-:-:S04]  /*84a0*/  FMNMX.FTZ R10, R221, R10, !PT ;  /* 0x0000000add0a7209 */ /* 0x000fc80007810000 */
[----:B------:R-:W-:-:S05]  /*84b0*/  FMNMX.FTZ R10, R85, R10, !PT ;  /* 0x0000000a550a7209 */ /* 0x000fca0007810000 */
[----:B------:R-:W1:Y:S02]  /*84c0*/  SHFL.BFLY PT, R21, R10, 0x2, 0x1f ;  /* 0x0c401f000a157f89 */ /* 0x000e6400000e0000 */
[----:B-1----:R-:W-:-:S05]  /*84d0*/  FMNMX.FTZ R21, R10, R21, !PT ;  /* 0x000000150a157209 */ /* 0x002fca0007810000 */
[----:B------:R-:W1:Y:S02]  /*84e0*/  SHFL.BFLY PT, R10, R21, 0x1, 0x1f ;  /* 0x0c201f00150a7f89 */ /* 0x000e6400000e0000 */
[----:B-1----:R-:W-:-:S05]  /*84f0*/  FMNMX.FTZ R21, R21, R10, !PT ;  /* 0x0000000a15157209 */ /* 0x002fca0007810000 */
[C---:B0-----:R-:W-:Y:S01]  /*8500*/  FMUL.FTZ R10, R21.reuse, R12 ;  /* 0x0000000c150a7220 */ /* 0x041fe20000410000 */
[----:B------:R-:W-:-:S03]  /*8510*/  FADD.FTZ R225, -R21, R8 ;  /* 0x0000000815e17221 */ /* 0x000fc60000010100 */
[-CC-:B------:R-:W-:Y:S01]  /*8520*/  FFMA.FTZ R180, R13, R12.reuse, -R10.reuse ;  /* 0x0000000c0db47223 */ /* 0x180fe2000001080a */
[-CC-:B------:R-:W-:Y:S01]  /*8530*/  FFMA.FTZ R182, R181, R12.reuse, -R10.reuse ;  /* 0x0000000cb5b67223 */ /* 0x180fe2000001080a */
[-C--:B------:R-:W-:Y:S01]  /*8540*/  FMUL.FTZ R8, R225, R12.reuse ;  /* 0x0000000ce1087220 */ /* 0x080fe20000410000 */
[-CC-:B------:R-:W-:Y:S01]  /*8550*/  FFMA.FTZ R9, R9, R12.reuse, -R10.reuse ;  /* 0x0000000c09097223 */ /* 0x180fe2000001080a */
[----:B------:R-:W-:Y:S02]  /*8560*/  WARPGROUP.DEPBAR.LE gsb0, 0x0 ;  /* 0x00008000000079c5 */ /* 0x000fe40000010000 */
[----:B------:R-:W-:Y:S01]  /*8570*/  WARPGROUP.ARRIVE ;  /* 0x00000000000079c5 */ /* 0x000fe20000000000 */
[----:B------:R-:W-:Y:S01]  /*8580*/  FMUL.FTZ R169, R78, UR7 ;  /* 0x000000074ea97c20 */ /* 0x000fe20008410000 */
[----:B------:R-:W-:Y:S01]  /*8590*/  FMUL.FTZ R171, R82, UR7 ;  /* 0x0000000752ab7c20 */ /* 0x000fe20008410000 */
[----:B------:R-:W-:Y:S01]  /*85a0*/  MUFU.EX2 R8, R8 ;  /* 0x0000000800087308 */ /* 0x000fe20000000800 */
[-CC-:B------:R-:W-:Y:S01]  /*85b0*/  FFMA.FTZ R168, R197, R12.reuse, -R10.reuse ;  /* 0x0000000cc5a87223 */ /* 0x180fe2000001080a */
[-CC-:B------:R-:W-:Y:S01]  /*85c0*/  FFMA.FTZ R176, R185, R12.reuse, -R10.reuse ;  /* 0x0000000cb9b07223 */ /* 0x180fe2000001080a */
[----:B------:R-:W-:Y:S01]  /*85d0*/  HGMMA.64x128x16.F32.BF16 R88, R152, gdesc[UR12].tnspB, R88, gsb0 ;  /* 0x41e0000c98587df0 */ /* 0x000fe20008001858 */
[----:B------:R-:W-:Y:S01]  /*85e0*/  UIADD3 UR14, UR10, 0x280, URZ ;  /* 0x000002800a0e7890 */ /* 0x000fe2000fffe03f */
[-CC-:B------:R-:W-:Y:S01]  /*85f0*/  FFMA.FTZ R174, R177, R12.reuse, -R10.reuse ;  /* 0x0000000cb1ae7223 */ /* 0x180fe2000001080a */
[----:B------:R-:W-:Y:S01]  /*8600*/  UMOV UR15, 0x40000040 ;  /* 0x40000040000f7882 */ /* 0x000fe20000000000 */
[-CC-:B------:R-:W-:Y:S01]  /*8610*/  FFMA.FTZ R178, R189, R12.reuse, -R10.reuse ;  /* 0x0000000cbdb27223 */ /* 0x180fe2000001080a */
[----:B------:R-:W0:Y:S01]  /*8620*/  MUFU.TANH R169, R169 ;  /* 0x000000a900a97308 */ /* 0x000e220000002400 */
[-CC-:B------:R-:W-:Y:S01]  /*8630*/  FFMA.FTZ R189, R179, R12.reuse, -R10.reuse ;  /* 0x0000000cb3bd7223 */ /* 0x180fe2000001080a */
[-CC-:B------:R-:W-:Y:S01]  /*8640*/  FFMA.FTZ R185, R191, R12.reuse, -R10.reuse ;  /* 0x0000000cbfb97223 */ /* 0x180fe2000001080a */
[-CC-:B------:R-:W-:Y:S01]  /*8650*/  FFMA.FTZ R172, R193, R12.reuse, -R10.reuse ;  /* 0x0000000cc1ac7223 */ /* 0x180fe2000001080a */
[-CC-:B------:R-:W-:Y:S01]  /*8660*/  FFMA.FTZ R191, R199, R12.reuse, -R10.reuse ;  /* 0x0000000cc7bf7223 */ /* 0x180fe2000001080a */
[-CC-:B------:R-:W-:Y:S01]  /*8670*/  FFMA.FTZ R170, R201, R12.reuse, -R10.reuse ;  /* 0x0000000cc9aa7223 */ /* 0x180fe2000001080a */
[-CC-:B------:R-:W-:Y:S01]  /*8680*/  FFMA.FTZ R193, R211, R12.reuse, -R10.reuse ;  /* 0x0000000cd3c17223 */ /* 0x180fe2000001080a */
[-CC-:B------:R-:W-:Y:S01]  /*8690*/  FFMA.FTZ R73, R73, R12.reuse, -R10.reuse ;  /* 0x0000000c49497223 */ /* 0x180fe2000001080a */
[----:B------:R-:W1:Y:S01]  /*86a0*/  MUFU.TANH R171, R171 ;  /* 0x000000ab00ab7308 */ /* 0x000e620000002400 */
[-CC-:B------:R-:W-:Y:S01]  /*86b0*/  FFMA.FTZ R20, R219, R12.reuse, -R10.reuse ;  /* 0x0000000cdb147223 */ /* 0x180fe2000001080a */
[-CC-:B------:R-:W-:Y:S01]  /*86c0*/  FFMA.FTZ R81, R81, R12.reuse, -R10.reuse ;  /* 0x0000000c51517223 */ /* 0x180fe2000001080a */
[-CC-:B------:R-:W-:Y:S01]  /*86d0*/  FFMA.FTZ R221, R221, R12.reuse, -R10.reuse ;  /* 0x0000000cdddd7223 */ /* 0x180fe2000001080a */
[----:B------:R-:W-:-:S04]  /*86e0*/  FFMA.FTZ R85, R85, R12, -R10 ;  /* 0x0000000c55557223 */ /* 0x000fc8000001080a */
[----:B------:R-:W2:Y:S01]  /*86f0*/  MUFU.EX2 R9, R9 ;  /* 0x0000000900097308 */ /* 0x000ea20000000800 */
[----:B0-----:R-:W-:-:S04]  /*8700*/  FMNMX.FTZ R14, R169, R14, !PT ;  /* 0x0000000ea90e7209 */ /* 0x001fc80007810000 */
[----:B------:R-:W-:-:S03]  /*8710*/  FMNMX.FTZ R14, R79, R14, !PT ;  /* 0x0000000e4f0e7209 */ /* 0x000fc60007810000 */
[----:B------:R-:W0:Y:S01]  /*8720*/  MUFU.EX2 R180, R180 ;  /* 0x000000b400b47308 */ /* 0x000e220000000800 */
[----:B-1----:R-:W-:-:S04]  /*8730*/  FMNMX.FTZ R14, R171, R14, !PT ;  /* 0x0000000eab0e7209 */ /* 0x002fc80007810000 */
[----:B------:R-:W-:-:S03]  /*8740*/  FMNMX.FTZ R14, R83, R14, !PT ;  /* 0x0000000e530e7209 */ /* 0x000fc60007810000 */
[----:B------:R-:W1:Y:S01]  /*8750*/  MUFU.EX2 R182, R182 ;  /* 0x000000b600b67308 */ /* 0x000e620000000800 */
[----:B------:R-:W-:Y:S01]  /*8760*/  FMNMX.FTZ R14, R223, R14, !PT ;  /* 0x0000000edf0e7209 */ /* 0x000fe20007810000 */
[----:B--2---:R-:W-:-:S03]  /*8770*/  FFMA.FTZ R5, R8, R5, R9 ;  /* 0x0000000508057223 */ /* 0x004fc60000010009 */
[----:B------:R-:W-:Y:S01]  /*8780*/  FMNMX.FTZ R13, R87, R14, !PT ;  /* 0x0000000e570d7209 */ /* 0x000fe20007810000 */
[----:B------:R-:W-:Y:S02]  /*8790*/  FFMA.FTZ R14, R213, R12, -R10 ;  /* 0x0000000cd50e7223 */ /* 0x000fe4000001080a */
[----:B------:R-:W-:Y:S01]  /*87a0*/  MUFU.EX2 R176, R176 ;  /* 0x000000b000b07308 */ /* 0x000fe20000000800 */
[C---:B0-----:R-:W-:Y:S01]  /*87b0*/  FADD.FTZ R5, R180.reuse, R5 ;  /* 0x00000005b4057221 */ /* 0x041fe20000010000 */
[----:B------:R-:W0:Y:S01]  /*87c0*/  SHFL.BFLY PT, R16, R13, 0x2, 0x1f ;  /* 0x0c401f000d107f89 */ /* 0x000e2200000e0000 */
[----:B------:R-:W-:-:S05]  /*87d0*/  F2FP.BF16.F32.PACK_AB R180, R180, R9 ;  /* 0x00000009b4b4723e */ /* 0x000fca00000010ff */
[----:B------:R-:W-:Y:S01]  /*87e0*/  MUFU.EX2 R178, R178 ;  /* 0x000000b200b27308 */ /* 0x000fe20000000800 */
[----:B-1----:R-:W-:-:S07]  /*87f0*/  FADD.FTZ R40, R182, R5 ;  /* 0x00000005b6287221 */ /* 0x002fce0000010000 */
        /* <DEDUP_REMOVED lines=13> */
[----:B------:R-:W-:Y:S02]  /*88d0*/  IMAD.U32 R23, RZ, RZ, UR4 ;  /* 0x00000004ff177e24 */ /* 0x000fe4000f8e00ff */
[-CC-:B------:R-:W-:Y:S01]  /*88e0*/  FFMA.FTZ R34, R27, R12.reuse, -R38.reuse ;  /* 0x0000000c1b227223 */ /* 0x180fe20000010826 */
[-CC-:B------:R-:W-:Y:S01]  /*88f0*/  FFMA.FTZ R177, R29, R12.reuse, -R38.reuse ;  /* 0x0000000c1db17223 */ /* 0x180fe20000010826 */
[-CC-:B------:R-:W-:Y:S01]  /*8900*/  FFMA.FTZ R32, R31, R12.reuse, -R38.reuse ;  /* 0x0000000c1f207223 */ /* 0x180fe20000010826 */
[----:B------:R-:W-:Y:S01]  /*8910*/  MUFU.EX2 R181, R181 ;  /* 0x000000b500b57308 */ /* 0x000fe20000000800 */
[----:B------:R-:W-:Y:S01]  /*8920*/  @!P1 LEA R23, R23, UR36, 0x3 ;  /* 0x0000002417179c11 */ /* 0x000fe2000f8e18ff */
[-CC-:B------:R-:W-:Y:S01]  /*8930*/  FFMA.FTZ R179, R33, R12.reuse, -R38.reuse ;  /* 0x0000000c21b37223 */ /* 0x180fe20000010826 */
[-CC-:B------:R-:W-:Y:S01]  /*8940*/  FFMA.FTZ R36, R35, R12.reuse, -R38.reuse ;  /* 0x0000000c23247223 */ /* 0x180fe20000010826 */
[-CC-:B------:R-:W-:Y:S01]  /*8950*/  FFMA.FTZ R28, R39, R12.reuse, -R38.reuse ;  /* 0x0000000c271c7223 */ /* 0x180fe20000010826 */
[----:B------:R-:W-:Y:S01]  /*8960*/  @!P1 IADD3 R27, R23, 0x28840, RZ ;  /* 0x00028840171b9810 */ /* 0x000fe20007ffe0ff */
[-CC-:B------:R-:W-:Y:S01]  /*8970*/  FFMA.FTZ R24, R43, R12.reuse, -R38.reuse ;  /* 0x0000000c2b187223 */ /* 0x180fe20000010826 */
[-CC-:B------:R-:W-:Y:S01]  /*8980*/  FFMA.FTZ R15, R49, R12.reuse, -R38.reuse ;  /* 0x0000000c310f7223 */ /* 0x180fe20000010826 */
[----:B------:R-:W-:Y:S01]  /*8990*/  MUFU.EX2 R26, R26 ;  /* 0x0000001a001a7308 */ /* 0x000fe20000000800 */
[----:B------:R-:W-:Y:S01]  /*89a0*/  @!P1 PRMT R27, RZ, 0x654, R27 ;  /* 0x00000654ff1b9816 */ /* 0x000fe2000000001b */
        /* <DEDUP_REMOVED lines=16> */
[----:B------:R-:W-:-:S02]  /*8ab0*/  WARPGROUP.DEPBAR.LE gsb0, 0x0 ;  /* 0x00008000000079c5 */ /* 0x000fc40000010000 */
[----:B------:R-:W-:Y:S01]  /*8ac0*/  WARPGROUP.ARRIVE ;  /* 0x00000000000079c5 */ /* 0x000fe20000000000 */
[-C--:B------:R-:W-:Y:S01]  /*8ad0*/  FFMA.FTZ R153, R183, R12.reuse, -R10 ;  /* 0x0000000cb7997223 */ /* 0x080fe2000001080a */
[-C--:B------:R-:W-:Y:S01]  /*8ae0*/  FFMA.FTZ R183, R25, R12.reuse, -R38 ;  /* 0x0000000c19b77223 */ /* 0x080fe20000010826 */
[-CC-:B------:R-:W-:Y:S01]  /*8af0*/  FFMA.FTZ R155, R187, R12.reuse, -R10.reuse ;  /* 0x0000000cbb9b7223 */ /* 0x180fe2000001080a */
[----:B------:R-:W-:Y:S01]  /*8b00*/  MUFU.EX2 R32, R32 ;  /* 0x0000002000207308 */ /* 0x000fe20000000800 */
[-CC-:B------:R-:W-:Y:S01]  /*8b10*/  FFMA.FTZ R187, R195, R12.reuse, -R10.reuse ;  /* 0x0000000cc3bb7223 */ /* 0x180fe2000001080a */
[----:B------:R-:W-:Y:S01]  /*8b20*/  HGMMA.64x128x16.F32.BF16 R88, R156, gdesc[UR12].tnspB, R88, gsb0 ;  /* 0x41e0000c9c587df0 */ /* 0x000fe20008001858 */
[----:B------:R-:W-:Y:S01]  /*8b30*/  UIADD3 UR14, UR10, 0x300, URZ ;  /* 0x000003000a0e7890 */ /* 0x000fe2000fffe03f */
[-CC-:B------:R-:W-:Y:S01]  /*8b40*/  FFMA.FTZ R154, R59, R12.reuse, -R10.reuse ;  /* 0x0000000c3b9a7223 */ /* 0x180fe2000001080a */
[----:B------:R-:W-:Y:S01]  /*8b50*/  UMOV UR15, 0x40000040 ;  /* 0x40000040000f7882 */ /* 0x000fe20000000000 */
[----:B------:R-:W-:Y:S01]  /*8b60*/  UIADD3 UR10, UR10, 0x380, URZ ;  /* 0x000003800a0a7890 */ /* 0x000fe2000fffe03f */
[-CC-:B------:R-:W-:Y:S01]  /*8b70*/  FFMA.FTZ R59, R61, R12.reuse, -R10.reuse ;  /* 0x0000000c3d3b7223 */ /* 0x180fe2000001080a */
[----:B------:R-:W-:Y:S01]  /*8b80*/  MUFU.EX2 R183, R183 ;  /* 0x000000b700b77308 */ /* 0x000fe20000000800 */
[-C--:B------:R-:W-:Y:S01]  /*8b90*/  FFMA.FTZ R61, R175, R12.reuse, -R10 ;  /* 0x0000000caf3d7223 */ /* 0x080fe2000001080a */
[-C--:B------:R-:W-:Y:S01]  /*8ba0*/  FFMA.FTZ R175, R41, R12.reuse, -R38 ;  /* 0x0000000c29af7223 */ /* 0x080fe20000010826 */
[-CC-:B------:R-:W-:Y:S01]  /*8bb0*/  FFMA.FTZ R152, R205, R12.reuse, -R10.reuse ;  /* 0x0000000ccd987223 */ /* 0x180fe2000001080a */
[-C--:B------:R-:W-:Y:S01]  /*8bc0*/  FFMA.FTZ R195, R217, R12.reuse, -R10 ;  /* 0x0000000cd9c37223 */ /* 0x080fe2000001080a */
[----:B------:R-:W-:-:S03]  /*8bd0*/  FFMA.FTZ R25, R47, R12, -R38 ;  /* 0x0000000c2f197223 */ /* 0x000fc60000010826 */
        /* <DEDUP_REMOVED lines=22> */
[-CC-:B------:R-:W-:Y:S01]  /*8d40*/  FFMA.FTZ R159, R207, R12.reuse, -R10.reuse ;  /* 0x0000000ccf9f7223 */ /* 0x180fe2000001080a */
[-C--:B------:R-:W-:Y:S01]  /*8d50*/  FFMA.FTZ R158, R209, R12.reuse, -R10 ;  /* 0x0000000cd19e7223 */ /* 0x080fe2000001080a */
[----:B------:R-:W-:Y:S01]  /*8d60*/  HGMMA.64x128x16.F32.BF16 R88, R160, gdesc[UR12].tnspB, R88, gsb0 ;  /* 0x41e0000ca0587df0 */ /* 0x000fe20008001858 */
        /* <DEDUP_REMOVED lines=18> */
[----:B------:R-:W1:Y:S01]  /*8e90*/  MUFU.EX2 R75, R75 ;  /* 0x0000004b004b7308 */ /* 0x000e620000000800 */
[----:B------:R-:W-:-:S02]  /*8ea0*/  WARPGROUP.DEPBAR.LE gsb0, 0x0 ;  /* 0x00008000000079c5 */ /* 0x000fc40000010000 */
[----:B------:R-:W-:Y:S01]  /*8eb0*/  WARPGROUP.ARRIVE ;  /* 0x00000000000079c5 */ /* 0x000fe20000000000 */
[----:B------:R-:W-:Y:S01]  /*8ec0*/  FADD.FTZ R161, -R13, R6 ;  /* 0x000000060da17221 */ /* 0x000fe20000010100 */
[----:B------:R-:W-:-:S03]  /*8ed0*/  FFMA.FTZ R6, R51, R12, -R38 ;  /* 0x0000000c33067223 */ /* 0x000fc60000010826 */
[----:B------:R-:W-:Y:S01]  /*8ee0*/  MUFU.EX2 R16, R16 ;  /* 0x0000001000107308 */ /* 0x000fe20000000800 */
[----:B0-----:R-:W-:Y:S01]  /*8ef0*/  F2FP.BF16.F32.PACK_AB R160, R73, R14 ;  /* 0x0000000e49a0723e */ /* 0x001fe200000010ff */
[----:B------:R-:W-:Y:S01]  /*8f00*/  FMUL.FTZ R161, R161, R12 ;  /* 0x0000000ca1a17220 */ /* 0x000fe20000410000 */
[----:B------:R-:W-:Y:S05]  /*8f10*/  HGMMA.64x128x16.F32.BF16 R88, R164, gdesc[UR8].tnspB, R88, gsb0 ;  /* 0x41e00008a4587df0 */ /* 0x000fea0008001858 */
[----:B------:R1:W0:Y:S08]  /*8f20*/  MUFU.EX2 R197, R161 ;  /* 0x000000a100c57308 */ /* 0x0002300000000800 */
[----:B------:R-:W-:Y:S01]  /*8f30*/  MUFU.EX2 R6, R6 ;  /* 0x0000000600067308 */ /* 0x000fe20000000800 */
[----:B-1----:R-:W-:-:S07]  /*8f40*/  F2FP.BF16.F32.PACK_AB R161, R75, R50 ;  /* 0x000000324ba1723e */ /* 0x002fce00000010ff */
[----:B------:R-:W1:Y:S01]  /*8f50*/  MUFU.EX2 R195, R195 ;  /* 0x000000c300c37308 */ /* 0x000e620000000800 */
[----:B0-----:R-:W-:-:S04]  /*8f60*/  FFMA.FTZ R4, R197, R4, R26 ;  /* 0x00000004c5047223 */ /* 0x001fc8000001001a */
[C---:B------:R-:W-:Y:S01]  /*8f70*/  FADD.FTZ R4, R181.reuse, R4 ;  /* 0x00000004b5047221 */ /* 0x040fe20000010000 */
[----:B------:R-:W-:Y:S02]  /*8f80*/  F2FP.BF16.F32.PACK_AB R181, R181, R26 ;  /* 0x0000001ab5b5723e */ /* 0x000fe400000010ff */
[----:B------:R-:W-:Y:S01]  /*8f90*/  MUFU.EX2 R79, R79 ;  /* 0x0000004f004f7308 */ /* 0x000fe20000000800 */
[----:B------:R-:W-:Y:S01]  /*8fa0*/  FADD.FTZ R5, R183, R4 ;  /* 0x00000004b7057221 */ /* 0x000fe20000010000 */
[----:B------:R-:W-:-:S03]  /*8fb0*/  F2FP.BF16.F32.PACK_AB R183, R34, R183 ;  /* 0x000000b722b7723e */ /* 0x000fc600000010ff */
[----:B------:R-:W-:-:S03]  /*8fc0*/  FADD.FTZ R4, R34, R5 ;  /* 0x0000000522047221 */ /* 0x000fc60000010000 */
[----:B------:R-:W-:Y:S01]  /*8fd0*/  MUFU.EX2 R20, R20 ;  /* 0x0000001400147308 */ /* 0x000fe20000000800 */
[----:B------:R-:W-:Y:S01]  /*8fe0*/  FADD.FTZ R5, R177, R4 ;  /* 0x00000004b1057221 */ /* 0x000fe20000010000 */
[C---:B------:R-:W-:Y:S02]  /*8ff0*/  F2FP.BF16.F32.PACK_AB R177, R32.reuse, R177 ;  /* 0x000000b120b1723e */ /* 0x040fe400000010ff */
[----:B-1----:R-:W-:Y:S01]  /*9000*/  F2FP.BF16.F32.PACK_AB R162, R195, R16 ;  /* 0x00000010c3a2723e */ /* 0x002fe200000010ff */
[----:B------:R-:W-:-:S03]  /*9010*/  FADD.FTZ R4, R32, R5 ;  /* 0x0000000520047221 */ /* 0x000fc60000010000 */
[----:B------:R-:W-:Y:S01]  /*9020*/  MUFU.EX2 R81, R81 ;  /* 0x0000005100517308 */ /* 0x000fe20000000800 */
[----:B------:R-:W-:Y:S01]  /*9030*/  FADD.FTZ R5, R179, R4 ;  /* 0x00000004b3057221 */ /* 0x000fe20000010000 */
[----:B------:R-:W-:-:S03]  /*9040*/  F2FP.BF16.F32.PACK_AB R179, R36, R179 ;  /* 0x000000b324b3723e */ /* 0x000fc600000010ff */
[----:B------:R-:W-:-:S03]  /*9050*/  FADD.FTZ R4, R36, R5 ;  /* 0x0000000524047221 */ /* 0x000fc60000010000 */
[----:B------:R-:W-:Y:S01]  /*9060*/  MUFU.EX2 R83, R83 ;  /* 0x0000005300537308 */ /* 0x000fe20000000800 */
[----:B------:R-:W-:Y:S01]  /*9070*/  FADD.FTZ R5, R173, R4 ;  /* 0x00000004ad057221 */ /* 0x000fe20000010000 */
[-CC-:B------:R-:W-:Y:S01]  /*9080*/  FFMA.FTZ R4, R171, R12.reuse, -R38.reuse ;  /* 0x0000000cab047223 */ /* 0x180fe20000010826 */
[----:B------:R-:W-:Y:S01]  /*9090*/  FFMA.FTZ R38, R87, R12, -R38 ;  /* 0x0000000c57267223 */ /* 0x000fe20000010826 */
[----:B------:R-:W-:Y:S02]  /*90a0*/  F2FP.BF16.F32.PACK_AB R171, R15, R6 ;  /* 0x000000060fab723e */ /* 0x000fe400000010ff */
[----:B------:R-:W-:Y:S02]  /*90b0*/  F2FP.BF16.F32.PACK_AB R173, R28, R173 ;  /* 0x000000ad1cad723e */ /* 0x000fe400000010ff */
[----:B------:R-:W-:Y:S08]  /*90c0*/  MUFU.EX2 R22, R221 ;  /* 0x000000dd00167308 */ /* 0x000ff00000000800 */
[----:B------:R-:W-:Y:S01]  /*90d0*/  MUFU.EX2 R85, R85 ;  /* 0x0000005500557308 */ /* 0x000fe20000000800 */
[----:B------:R-:W-:-:S02]  /*90e0*/  WARPGROUP.DEPBAR.LE gsb0, 0x0 ;  /* 0x00008000000079c5 */ /* 0x000fc40000010000 */
[----:B------:R0:W-:Y:S06]  /*90f0*/  BAR.ARV R19, 0x100 ;  /* 0x000400130000751d */ /* 0x0001ec0000002000 */
        /* <DEDUP_REMOVED lines=8> */
[----:B-1----:R-:W-:Y:S01]  /*9180*/  IMAD.U32 R27, RZ, RZ, UR5 ;  /* 0x00000005ff1b7e24 */ /* 0x002fe2000f8e00ff */
[----:B------:R-:W-:Y:S01]  /*9190*/  UMOV UR5, UR4 ;  /* 0x0000000400057c82 */ /* 0x000fe20008000000 */
[-C--:B------:R-:W-:Y:S01]  /*91a0*/  FMUL.FTZ R100, R100, R8.reuse ;  /* 0x0000000864647220 */ /* 0x080fe20000410000 */
[-C--:B------:R-:W-:Y:S01]  /*91b0*/  FMUL.FTZ R101, R101, R8.reuse ;  /* 0x0000000865657220 */ /* 0x080fe20000410000 */
[-C--:B------:R-:W-:Y:S01]  /*91c0*/  FMUL.FTZ R104, R104, R8.reuse ;  /* 0x0000000868687220 */ /* 0x080fe20000410000 */
[----:B------:R-:W-:Y:S01]  /*91d0*/  @!P1 LEA R27, R27, UR36, 0x3 ;  /* 0x000000241b1b9c11 */ /* 0x000fe2000f8e18ff */
[-C--:B------:R-:W-:Y:S01]  /*91e0*/  FMUL.FTZ R105, R105, R8.reuse ;  /* 0x0000000869697220 */ /* 0x080fe20000410000 */
[-C--:B------:R-:W-:Y:S01]  /*91f0*/  FMUL.FTZ R108, R108, R8.reuse ;  /* 0x000000086c6c7220 */ /* 0x080fe20000410000 */
[-C--:B------:R-:W-:Y:S01]  /*9200*/  FMUL.FTZ R109, R109, R8.reuse ;  /* 0x000000086d6d7220 */ /* 0x080fe20000410000 */
[----:B------:R-:W-:Y:S01]  /*9210*/  FMUL.FTZ R112, R112, R8 ;  /* 0x0000000870707220 */ /* 0x000fe20000410000 */
[----:B------:R-:W-:-:S02]  /*9220*/  @!P1 VIADD R27, R27, 0x28860 ;  /* 0x000288601b1b9836 */ /* 0x000fc40000000000 */
[-C--:B------:R-:W-:Y:S01]  /*9230*/  FMUL.FTZ R113, R113, R8.reuse ;  /* 0x0000000871717220 */ /* 0x080fe20000410000 */
[-C--:B------:R-:W-:Y:S01]  /*9240*/  FMUL.FTZ R116, R116, R8.reuse ;  /* 0x0000000874747220 */ /* 0x080fe20000410000 */
[-C--:B------:R-:W-:Y:S01]  /*9250*/  FMUL.FTZ R117, R117, R8.reuse ;  /* 0x0000000875757220 */ /* 0x080fe20000410000 */
[-C--:B------:R-:W-:Y:S01]  /*9260*/  FMUL.FTZ R120, R120, R8.reuse ;  /* 0x0000000878787220 */ /* 0x080fe20000410000 */
[----:B------:R-:W-:Y:S01]  /*9270*/  @!P1 PRMT R29, RZ, 0x654, R27 ;  /* 0x00000654ff1d9816 */ /* 0x000fe2000000001b */
[----:B------:R-:W-:Y:S01]  /*9280*/  FADD.FTZ R27, R153, R40 ;  /* 0x00000028991b7221 */ /* 0x000fe20000010000 */
[-C--:B------:R-:W-:Y:S01]  /*9290*/  FMUL.FTZ R121, R121, R8.reuse ;  /* 0x0000000879797220 */ /* 0x080fe20000410000 */
[----:B------:R-:W-:Y:S01]  /*92a0*/  FMUL.FTZ R124, R124, R8 ;  /* 0x000000087c7c7220 */ /* 0x000fe20000410000 */
[----:B------:R0:W-:Y:S01]  /*92b0*/  @!P1 SYNCS.ARRIVE.TRANS64.RED.A1T0 RZ, [R29+URZ], RZ ;  /* 0x000000ff1dff99a7 */ /* 0x0001e2000810043f */
[----:B------:R-:W-:Y:S01]  /*92c0*/  FADD.FTZ R40, R176, R27 ;  /* 0x0000001bb0287221 */ /* 0x000fe20000010000 */
[----:B------:R-:W-:Y:S01]  /*92d0*/  F2FP.BF16.F32.PACK_AB R176, R155, R176 ;  /* 0x000000b09bb0723e */ /* 0x000fe200000010ff */
        /* <DEDUP_REMOVED lines=16> */
[----:B------:R-:W-:Y:S01]  /*93e0*/  FMUL.FTZ R149, R149, R8 ;  /* 0x0000000895957220 */ /* 0x000fe20000410000 */
[----:B------:R-:W-:Y:S01]  /*93f0*/  F2FP.BF16.F32.PACK_AB R178, R185, R178 ;  /* 0x000000b2b9b2723e */ /* 0x000fe200000010ff */
[C---:B------:R-:W-:Y:S01]  /*9400*/  FADD.FTZ R27, R187.reuse, R40 ;  /* 0x00000028bb1b7221 */ /* 0x040fe20000010000 */
[----:B------:R-:W-:Y:S01]  /*9410*/  FADD.FTZ R40, R28, R5 ;  /* 0x000000051c287221 */ /* 0x000fe20000010000 */
[----:B------:R-:W-:Y:S01]  /*9420*/  F2FP.BF16.F32.PACK_AB R172, R187, R172 ;  /* 0x000000acbbac723e */ /* 0x000fe200000010ff */
[----:B------:R-:W-:Y:S01]  /*9430*/  FMUL.FTZ R90, R90, R197 ;  /* 0x000000c55a5a7220 */ /* 0x000fe20000410000 */
[----:B------:R-:W-:Y:S01]  /*9440*/  FADD.FTZ R42, R174, R27 ;  /* 0x0000001bae2a7221 */ /* 0x000fe20000010000 */
[----:B------:R-:W-:Y:S01]  /*9450*/  FADD.FTZ R5, R175, R40 ;  /* 0x00000028af057221 */ /* 0x000fe20000010000 */
[C---:B------:R-:W-:Y:S01]  /*9460*/  F2FP.BF16.F32.PACK_AB R175, R24.reuse, R175 ;  /* 0x000000af18af723e */ /* 0x040fe200000010ff */
[-C--:B------:R-:W-:Y:S01]  /*9470*/  FMUL.FTZ R91, R91, R197.reuse ;  /* 0x000000c55b5b7220 */ /* 0x080fe20000410000 */
[C---:B------:R-:W-:Y:S01]  /*9480*/  FADD.FTZ R27, R189.reuse, R42 ;  /* 0x0000002abd1b7221 */ /* 0x040fe20000010000 */
        /* <DEDUP_REMOVED lines=25> */
[----:B------:R1:W2:Y:S01]  /*9620*/  MUFU.EX2 R32, R169 ;  /* 0x000000a900207308 */ /* 0x0002a20000000800 */
[----:B------:R-:W-:Y:S01]  /*9630*/  F2FP.BF16.F32.PACK_AB R157, R67, R46 ;  /* 0x0000002e439d723e */ /* 0x000fe200000010ff */
[----:B------:R-:W-:Y:S01]  /*9640*/  FADD.FTZ R26, R154, R9 ;  /* 0x000000099a1a7221 */ /* 0x000fe20000010000 */
[----:B------:R-:W-:Y:S01]  /*9650*/  FADD.FTZ R5, R44, R5 ;  /* 0x000000052c057221 */ /* 0x000fe20000010000 */
[C---:B------:R-:W-:Y:S01]  /*9660*/  F2FP.BF16.F32.PACK_AB R154, R59.reuse, R154 ;  /* 0x0000009a3b9a723e */ /* 0x040fe200000010ff */
[-C--:B------:R-:W-:Y:S01]  /*9670*/  FMUL.FTZ R106, R106, R197.reuse ;  /* 0x000000c56a6a7220 */ /* 0x080fe20000410000 */
[----:B------:R-:W-:Y:S01]  /*9680*/  FADD.FTZ R9, R59, R26 ;  /* 0x0000001a3b097221 */ /* 0x000fe20000010000 */
[----:B------:R-:W-:Y:S01]  /*9690*/  FADD.FTZ R5, R63, R5 ;  /* 0x000000053f057221 */ /* 0x000fe20000010000 */
[----:B------:R-:W-:Y:S01]  /*96a0*/  F2FP.BF16.F32.PACK_AB R159, R71, R48 ;  /* 0x00000030479f723e */ /* 0x000fe200000010ff */
[-C--:B------:R-:W-:Y:S01]  /*96b0*/  FMUL.FTZ R107, R107, R197.reuse ;  /* 0x000000c56b6b7220 */ /* 0x080fe20000410000 */
[----:B------:R-:W-:Y:S01]  /*96c0*/  FADD.FTZ R24, R156, R9 ;  /* 0x000000099c187221 */ /* 0x000fe20000010000 */
[----:B------:R-:W-:Y:S01]  /*96d0*/  FADD.FTZ R5, R46, R5 ;  /* 0x000000052e057221 */ /* 0x000fe20000010000 */
[----:B-1----:R-:W-:Y:S01]  /*96e0*/  F2FP.BF16.F32.PACK_AB R169, R25, R10 ;  /* 0x0000000a19a9723e */ /* 0x002fe200000010ff */
[-C--:B------:R-:W-:Y:S01]  /*96f0*/  FMUL.FTZ R110, R110, R197.reuse ;  /* 0x000000c56e6e7220 */ /* 0x080fe20000410000 */
[----:B------:R-:W-:Y:S01]  /*9700*/  FADD.FTZ R9, R61, R24 ;  /* 0x000000183d097221 */ /* 0x000fe20000010000 */
[----:B------:R-:W-:Y:S01]  /*9710*/  FADD.FTZ R5, R67, R5 ;  /* 0x0000000543057221 */ /* 0x000fe20000010000 */
[----:B------:R1:W3:Y:S01]  /*9720*/  MUFU.EX2 R24, R4 ;  /* 0x0000000400187308 */ /* 0x0002e20000000800 */
[----:B------:R-:W-:Y:S01]  /*9730*/  F2FP.BF16.F32.PACK_AB R156, R61, R156 ;  /* 0x0000009c3d9c723e */ /* 0x000fe200000010ff */
[----:B------:R-:W-:Y:S01]  /*9740*/  FADD.FTZ R10, R158, R9 ;  /* 0x000000099e0a7221 */ /* 0x000fe20000010000 */
[----:B------:R-:W-:Y:S01]  /*9750*/  FADD.FTZ R5, R48, R5 ;  /* 0x0000000530057221 */ /* 0x000fe20000010000 */
[----:B------:R-:W-:Y:S01]  /*9760*/  F2FP.BF16.F32.PACK_AB R158, R193, R158 ;  /* 0x0000009ec19e723e */ /* 0x000fe200000010ff */
[-C--:B------:R-:W-:Y:S01]  /*9770*/  FMUL.FTZ R111, R111, R197.reuse ;  /* 0x000000c56f6f7220 */ /* 0x080fe20000410000 */
[----:B------:R-:W-:Y:S01]  /*9780*/  FADD.FTZ R9, R193, R10 ;  /* 0x0000000ac1097221 */ /* 0x000fe20000010000 */
[----:B------:R-:W-:Y:S01]  /*9790*/  FADD.FTZ R5, R71, R5 ;  /* 0x0000000547057221 */ /* 0x000fe20000010000 */
[----:B------:R-:W4:Y:S01]  /*97a0*/  MUFU.EX2 R10, R223 ;  /* 0x000000df000a7308 */ /* 0x000f220000000800 */
[----:B--2---:R-:W-:Y:S01]  /*97b0*/  F2FP.BF16.F32.PACK_AB R163, R79, R32 ;  /* 0x000000204fa3723e */ /* 0x004fe200000010ff */
[----:B-1----:R-:W-:Y:S01]  /*97c0*/  FADD.FTZ R4, R14, R9 ;  /* 0x000000090e047221 */ /* 0x002fe20000010000 */
        /* <DEDUP_REMOVED lines=9> */
[----:B---3--:R-:W-:Y:S01]  /*9860*/  F2FP.BF16.F32.PACK_AB R165, R83, R24 ;  /* 0x0000001853a5723e */ /* 0x008fe200000010ff */
        /* <DEDUP_REMOVED lines=14> */
[----:B----4-:R-:W-:Y:S01]  /*9950*/  FADD.FTZ R6, R10, R5 ;  /* 0x000000050a067221 */ /* 0x010fe20000010000 */
[-C--:B------:R-:W-:Y:S01]  /*9960*/  FMUL.FTZ R131, R131, R197.reuse ;  /* 0x000000c583837220 */ /* 0x080fe20000410000 */
[-C--:B------:R-:W-:Y:S01]  /*9970*/  FMUL.FTZ R134, R134, R197.reuse ;  /* 0x000000c586867220 */ /* 0x080fe20000410000 */
[----:B------:R-:W-:Y:S01]  /*9980*/  FADD.FTZ R5, R85, R4 ;  /* 0x0000000455057221 */ /* 0x000fe20000010000 */
[C---:B------:R-:W-:Y:S01]  /*9990*/  FADD.FTZ R4, R167.reuse, R6 ;  /* 0x00000006a7047221 */ /* 0x040fe20000010000 */
        /* <DEDUP_REMOVED lines=10> */
[----:B------:R-:W-:Y:S01]  /*9a40*/  IMAD.MOV.U32 R9, RZ, RZ, R0 ;  /* 0x000000ffff097224 */ /* 0x000fe200078e0000 */
[----:B------:R-:W-:Y:S01]  /*9a50*/  MOV R8, R21 ;  /* 0x0000001500087202 */ /* 0x000fe20000000f00 */
[----:B------:R-:W-:Y:S01]  /*9a60*/  IMAD.MOV.U32 R6, RZ, RZ, R13 ;  /* 0x000000ffff067224 */ /* 0x000fe200078e000d */
[----:B0-----:R-:W-:Y:S06]  /*9a70*/  @P2 BRA `(.L_x_8392) ;  /* 0xffffffd800282947 */ /* 0x001fec000383ffff */
.L_x_8383:
[----:B------:R-:W-:Y:S06]  /*9a80*/  BAR.ARV 0x8, 0x180 ;  /* 0x0206000000007b1d */ /* 0x000fec0000002000 */
[----:B------:R-:W-:Y:S05]  /*9a90*/  @!P0 BRA `(.L_x_8393) ;  /* 0x0000000000048947 */ /* 0x000fea0003800000 */
[----:B------:R-:W-:Y:S01]  /*9aa0*/  BPT.TRAP 0x1 ;  /* 0x000000040000795c */ /* 0x000fe20000300000 */
.L_x_8393:
[----:B------:R-:W-:Y:S01]  /*9ab0*/  ULEA UR5, UR4, UR36, 0x3 ;  /* 0x0000002404057291 */ /* 0x000fe2000f8e183f */
[----:B------:R-:W-:-:S08]  /*9ac0*/  SHF.L.U32 R0, R0, 0x1f, RZ ;  /* 0x0000001f00007819 */ /* 0x000fd000000006ff */
[----:B------:R0:W1:Y:S01]  /*9ad0*/  SYNCS.PHASECHK.TRANS64.TRYWAIT P2, [UR5+0x28850], R0 ;  /* 0x02885000ff0075a7 */ /* 0x0000620008040145 */
[----:B------:R-:W-:Y:S05]  /*9ae0*/  @!P0 BRA `(.L_x_8394) ;  /* 0x0000000000048947 */ /* 0x000fea0003800000 */
[----:B------:R-:W-:Y:S01]  /*9af0*/  BPT.TRAP 0x1 ;  /* 0x000000040000795c */ /* 0x000fe20000300000 */
.L_x_8394:
[----:B-1----:R-:W-:Y:S05]  /*9b00*/  @P2 BRA `(.L_x_8395) ;  /* 0x0000000000082947 */ /* 0x002fea0003800000 */
[----:B------:R-:W1:Y:S02]  /*9b10*/  SYNCS.PHASECHK.TRANS64.TRYWAIT P0, [UR5+0x28850], R0 ;  /* 0x02885000ff0075a7 */ /* 0x000e640008000145 */
[----:B-1----:R-:W-:Y:S05]  /*9b20*/  @!P0 BRA `(.L_x_8396) ;  /* 0x0000005c00a88947 */ /* 0x002fea0003800000 */
.L_x_8395:
[----:B------:R-:W-:Y:S01]  /*9b30*/  UIADD3 UR36, UR36, 0x400, URZ ;  /* 0x0000040024247890 */ /* 0x000fe2000fffe03f */
[----:B------:R-:W-:Y:S01]  /*9b40*/  WARPGROUP.ARRIVE ;  /* 0x00000000000079c5 */ /* 0x000fe20000000000 */
[----:B------:R-:W-:Y:S01]  /*9b50*/  UMOV UR7, 0x40000040 ;  /* 0x4000004000077882 */ /* 0x000fe20000000000 */
[----:B01----:R-:W0:Y:S01]  /*9b60*/  SHFL.BFLY PT, R0, R5, 0x2, 0x1f ;  /* 0x0c401f0005007f89 */ /* 0x003e2200000e0000 */
[----:B------:R-:W-:Y:S01]  /*9b70*/  USHF.R.U32.HI UR36, URZ, 0x4, UR36 ;  /* 0x000000043f247899 */ /* 0x000fe20008011624 */
[----:B------:R-:W-:Y:S02]  /*9b80*/  IMAD.MOV.U32 R2, RZ, RZ, -0x800000 ;  /* 0xff800000ff027424 */ /* 0x000fe400078e00ff */
[----:B------:R-:W1:Y:S01]  /*9b90*/  SHFL.BFLY PT, R3, R4, 0x2, 0x1f ;  /* 0x0c401f0004037f89 */ /* 0x000e6200000e0000 */
[----:B------:R-:W-:-:S04]  /*9ba0*/  ULOP3.LUT UR36, UR36, 0x3fff, URZ, 0xc0, !UPT ;  /* 0x00003fff24247892 */ /* 0x000fc8000f8ec03f */
[----:B------:R-:W-:-:S04]  /*9bb0*/  ULOP3.LUT UR36, UR36, 0x4000000, URZ, 0xfc, !UPT ;  /* 0x0400000024247892 */ /* 0x000fc8000f8efc3f */
[----:B------:R-:W-:-:S07]  /*9bc0*/  ULEA UR4, UR4, UR36, 0xb ;  /* 0x0000002404047291 */ /* 0x000fce000f8e583f */
[----:B------:R-:W-:Y:S02]  /*9bd0*/  UMOV UR6, UR4 ;  /* 0x0000000400067c82 */ /* 0x000fe40008000000 */
[----:B------:R-:W-:Y:S01]  /*9be0*/  HGMMA.64x128x16.F32.BF16 R88, R180, gdesc[UR4].tnspB, R88, gsb0 ;  /* 0x41e00004b4587df0 */ /* 0x000fe20008001858 */
[----:B------:R-:W-:Y:S01]  /*9bf0*/  UIADD3 UR6, UR4, 0x80, URZ ;  /* 0x0000008004067890 */ /* 0x000fe2000fffe03f */
[----:B0-----:R-:W-:Y:S01]  /*9c00*/  FADD.FTZ R0, R0, R5 ;  /* 0x0000000500007221 */ /* 0x001fe20000010000 */
[----:B------:R-:W-:Y:S01]  /*9c10*/  UMOV UR7, 0x40000040 ;  /* 0x4000004000077882 */ /* 0x000fe20000000000 */
[----:B------:R-:W-:Y:S02]  /*9c20*/  IMAD.MOV.U32 R5, RZ, RZ, RZ ;  /* 0x000000ffff057224 */ /* 0x000fe400078e00ff */
[----:B-1----:R-:W-:Y:S01]  /*9c30*/  FADD.FTZ R6, R3, R4 ;  /* 0x0000000403067221 */ /* 0x002fe20000010000 */
[----:B------:R-:W-:Y:S01]  /*9c40*/  IMAD.U32 R4, RZ, RZ, UR5 ;  /* 0x00000005ff047e24 */ /* 0x000fe2000f8e00ff */
[----:B------:R-:W0:Y:S04]  /*9c50*/  SHFL.BFLY PT, R3, R0, 0x1, 0x1f ;  /* 0x0c201f0000037f89 */ /* 0x000e2800000e0000 */
[----:B------:R-:W1:Y:S01]  /*9c60*/  SHFL.BFLY PT, R7, R6, 0x1, 0x1f ;  /* 0x0c201f0006077f89 */ /* 0x000e6200000e0000 */
[----:B0-----:R-:W-:Y:S01]  /*9c70*/  FADD.FTZ R9, R0, R3 ;  /* 0x0000000300097221 */ /* 0x001fe20000010000 */
[----:B------:R-:W-:-:S02]  /*9c80*/  IMAD.MOV.U32 R3, RZ, RZ, RZ ;  /* 0x000000ffff037224 */ /* 0x000fc400078e00ff */
[----:B------:R-:W-:Y:S02]  /*9c90*/  IMAD.MOV.U32 R0, RZ, RZ, -0x800000 ;  /* 0xff800000ff007424 */ /* 0x000fe400078e00ff */
[----:B-1----:R-:W-:Y:S01]  /*9ca0*/  FADD.FTZ R10, R6, R7 ;  /* 0x00000007060a7221 */ /* 0x002fe20000010000 */
[----:B------:R-:W-:Y:S02]  /*9cb0*/  FSETP.NE.FTZ.AND P0, PT, R9, RZ, PT ;  /* 0x000000ff0900720b */ /* 0x000fe40003f15000 */
[----:B------:R-:W-:Y:S02]  /*9cc0*/  @!P1 IADD3 R6, R4, 0x28860, RZ ;  /* 0x0002886004069810 */ /* 0x000fe40007ffe0ff */
[----:B------:R-:W-:Y:S02]  /*9cd0*/  FSETP.NE.FTZ.AND P2, PT, R10, RZ, PT ;  /* 0x000000ff0a00720b */ /* 0x000fe40003f55000 */
[----:B------:R-:W-:-:S07]  /*9ce0*/  @!P1 PRMT R6, RZ, 0x654, R6 ;  /* 0x00000654ff069816 */ /* 0x000fce0000000006 */
        /* <DEDUP_REMOVED lines=111> */
.L_x_8366:
[----:B------:R-:W-:Y:S05]  /*a3e0*/  @P0 BRA `(.L_x_8397) ;  /* 0x0000001400340947 */ /* 0x000fea0003800000 */
[----:B------:R-:W1:Y:S01]  /*a3f0*/  S2R R3, SR_TID.X ;  /* 0x0000000000037919 */ /* 0x000e620000002100 */
[----:B------:R-:W2:Y:S01]  /*a400*/  LDC R17, c[0x0][0xbe8] ;  /* 0x0002fa00ff117b82 */ /* 0x000ea20000000800 */
[----:B------:R-:W-:Y:S01]  /*a410*/  SHF.R.S32.HI R11, RZ, 0x1f, R18 ;  /* 0x0000001fff0b7819 */ /* 0x000fe20000011412 */
[----:B------:R-:W-:Y:S01]  /*a420*/  ULDC.64 UR4, c[0x0][0xbd0] ;  /* 0x0002f40000047ab9 */ /* 0x000fe20000000a00 */
[----:B------:R-:W3:Y:S01]  /*a430*/  S2R R16, SR_CTAID.X ;  /* 0x0000000000107919 */ /* 0x000ee20000002500 */
[----:B------:R-:W-:Y:S01]  /*a440*/  ULDC.64 UR6, c[0x0][0xb38] ;  /* 0x0002ce0000067ab9 */ /* 0x000fe20000000a00 */
[----:B------:R-:W-:Y:S03]  /*a450*/  BSSY B0, `(.L_x_8398) ;  /* 0x00000e2000007945 */ /* 0x000fe60003800000 */
[----:B------:R-:W4:Y:S08]  /*a460*/  S2UR UR9, SR_CTAID.Z ;  /* 0x00000000000979c3 */ /* 0x000f300000002700 */
[----:B------:R-:W5:Y:S08]  /*a470*/  LDC.64 R20, c[0x0][0xbd8] ;  /* 0x0002f600ff147b82 */ /* 0x000f700000000a00 */
[----:B------:R-:W-:Y:S01]  /*a480*/  BAR.SYNC.DEFER_BLOCKING 0x1, 0x100 ;  /* 0x0044000000007b1d */ /* 0x000fe20000010000 */
[----:B--2---:R-:W-:-:S07]  /*a490*/  ISETP.NE.AND P0, PT, R17, 0x1, PT ;  /* 0x000000011100780c */ /* 0x004fce0003f05270 */
[----:B------:R-:W2:Y:S01]  /*a4a0*/  S2UR UR8, SR_CTAID.Y ;  /* 0x00000000000879c3 */ /* 0x000ea20000002600 */
[----:B-1----:R-:W-:-:S07]  /*a4b0*/  VIADD R3, R3, 0xffffff80 ;  /* 0xffffff8003037836 */ /* 0x002fce0000000000 */
[----:B------:R-:W2:Y:S01]  /*a4c0*/  LDC R19, c[0x0][0xc50] ;  /* 0x00031400ff137b82 */ /* 0x000ea20000000800 */
[----:B0-----:R-:W-:-:S04]  /*a4d0*/  SHF.R.S32.HI R4, RZ, 0x1f, R3 ;  /* 0x0000001fff047819 */ /* 0x001fc80000011403 */
        /* <DEDUP_REMOVED lines=8> */
[----:B------:R-:W1:Y:S02]  /*a560*/  @P0 LDC R13, c[0x0][0xbec] ;  /* 0x0002fb00ff0d0b82 */ /* 0x000e640000000800 */
[----:B------:R-:W-:Y:S02]  /*a570*/  SHF.R.S32.HI R7, RZ, 0x1f, R24 ;  /* 0x0000001fff077819 */ /* 0x000fe40000011418 */
[----:B------:R-:W-:Y:S02]  /*a580*/  LEA.HI R3, R5, R6, RZ, 0x1 ;  /* 0x0000000605037211 */ /* 0x000fe400078f08ff */
[CC--:B------:R-:W-:Y:S02]  /*a590*/  LEA.HI R25, R7.reuse, R24.reuse, RZ, 0x2 ;  /* 0x0000001807197211 */ /* 0x0c0fe400078f10ff */
[----:B------:R-:W-:Y:S01]  /*a5a0*/  LEA.HI R7, R7, R24, RZ, 0x5 ;  /* 0x0000001807077211 */ /* 0x000fe200078f28ff */
[----:B------:R-:W1:Y:S01]  /*a5b0*/  @P0 LDC R27, c[0x0][0xbec] ;  /* 0x0002fb00ff1b0b82 */ /* 0x000e620000000800 */
[----:B------:R-:W-:-:S02]  /*a5c0*/  SHF.R.S32.HI R8, RZ, 0x2, R25 ;  /* 0x00000002ff087819 */ /* 0x000fc40000011419 */
[----:B------:R-:W-:Y:S02]  /*a5d0*/  SHF.R.S32.HI R9, RZ, 0x1f, R25 ;  /* 0x0000001fff097819 */ /* 0x000fe40000011419 */
[----:B------:R-:W-:Y:S02]  /*a5e0*/  LOP3.LUT R3, R3, 0x3fffffe, RZ, 0xc0, !PT ;  /* 0x03fffffe03037812 */ /* 0x000fe400078ec0ff */
[----:B------:R-:W-:Y:S01]  /*a5f0*/  LEA.HI R9, R9, R8, RZ, 0x3 ;  /* 0x0000000809097211 */ /* 0x000fe200078f18ff */
[----:B------:R-:W1:Y:S01]  /*a600*/  @P0 LDC R15, c[0x0][0xbf0] ;  /* 0x0002fc00ff0f0b82 */ /* 0x000e620000000800 */
[----:B------:R-:W-:Y:S01]  /*a610*/  LEA.HI R5, R10, R10, RZ, 0x1 ;  /* 0x0000000a0a057211 */ /* 0x000fe200078f08ff */
[----:B------:R-:W-:Y:S01]  /*a620*/  IMAD.IADD R3, R6, 0x1, -R3 ;  /* 0x0000000106037824 */ /* 0x000fe200078e0a03 */
[----:B------:R-:W-:Y:S02]  /*a630*/  LOP3.LUT R9, R9, 0xfffffff8, RZ, 0xc0, !PT ;  /* 0xfffffff809097812 */ /* 0x000fe400078ec0ff */
[----:B------:R-:W-:-:S02]  /*a640*/  SHF.R.S32.HI R7, RZ, 0x5, R7 ;  /* 0x00000005ff077819 */ /* 0x000fc40000011407 */
[----:B------:R-:W-:Y:S01]  /*a650*/  LOP3.LUT R5, R5, 0x1ffffffe, RZ, 0xc0, !PT ;  /* 0x1ffffffe05057812 */ /* 0x000fe200078ec0ff */
[----:B------:R-:W-:Y:S01]  /*a660*/  IMAD.IADD R4, R8, 0x1, -R9 ;  /* 0x0000000108047824 */ /* 0x000fe200078e0a09 */
[----:B------:R-:W1:Y:S01]  /*a670*/  @P0 LDC R14, c[0x0][0xbf0] ;  /* 0x0002fc00ff0e0b82 */ /* 0x000e620000000800 */
[----:B------:R-:W-:Y:S02]  /*a680*/  LOP3.LUT R25, R25, 0x7ffffffc, RZ, 0xc0, !PT ;  /* 0x7ffffffc19197812 */ /* 0x000fe400078ec0ff */
[----:B------:R-:W-:Y:S01]  /*a690*/  IMAD.IADD R8, R10, 0x1, -R5 ;  /* 0x000000010a087824 */ /* 0x000fe200078e0a05 */
[----:B------:R-:W-:Y:S01]  /*a6a0*/  LEA R4, R7, R4, 0x4 ;  /* 0x0000000407047211 */ /* 0x000fe200078e20ff */
[C---:B------:R-:W-:Y:S02]  /*a6b0*/  IMAD R7, R11.reuse, UR4, RZ ;  /* 0x000000040b077c24 */ /* 0x040fe4000f8e02ff */
[----:B------:R-:W-:Y:S02]  /*a6c0*/  IMAD R11, R11, UR6, RZ ;  /* 0x000000060b0b7c24 */ /* 0x000fe4000f8e02ff */
[----:B------:R-:W-:-:S02]  /*a6d0*/  IMAD R3, R3, 0x40, R4 ;  /* 0x0000004003037824 */ /* 0x000fc400078e0204 */
[----:B------:R-:W-:Y:S01]  /*a6e0*/  IMAD.WIDE.U32 R4, R18, UR4, RZ ;  /* 0x0000000412047c25 */ /* 0x000fe2000f8e00ff */
[----:B----4-:R-:W-:-:S03]  /*a6f0*/  USHF.R.S32.HI UR4, URZ, 0x1f, UR9 ;  /* 0x0000001f3f047899 */ /* 0x010fc60008011409 */
[C---:B------:R-:W-:Y:S02]  /*a700*/  IMAD R9, R18.reuse, UR5, R7 ;  /* 0x0000000512097c24 */ /* 0x040fe4000f8e0207 */
[----:B------:R-:W-:-:S04]  /*a710*/  IMAD.WIDE.U32 R6, R18, UR6, RZ ;  /* 0x0000000612067c25 */ /* 0x000fc8000f8e00ff */
[----:B------:R-:W-:Y:S02]  /*a720*/  IMAD.IADD R5, R5, 0x1, R9 ;  /* 0x0000000105057824 */ /* 0x000fe400078e0209 */
[----:B------:R-:W-:Y:S01]  /*a730*/  IMAD R9, R18, UR7, R11 ;  /* 0x0000000712097c24 */ /* 0x000fe2000f8e020b */
[----:B------:R-:W-:Y:S01]  /*a740*/  ULDC.64 UR6, c[0x0][0xb48] ;  /* 0x0002d20000067ab9 */ /* 0x000fe20000000a00 */
[----:B------:R-:W-:Y:S01]  /*a750*/  IMAD R8, R8, 0x8, R3 ;  /* 0x0000000808087824 */ /* 0x000fe200078e0203 */
[----:B---3--:R-:W-:Y:S01]  /*a760*/  LEA R3, R16, R3, 0x7 ;  /* 0x0000000310037211 */ /* 0x008fe200078e38ff */
[----:B------:R-:W-:Y:S01]  /*a770*/  IMAD.MOV R18, RZ, RZ, -R18 ;  /* 0x000000ffff127224 */ /* 0x000fe200078e0a12 */
[----:B------:R-:W-:Y:S01]  /*a780*/  IADD3 R7, R7, R9, RZ ;  /* 0x0000000907077210 */ /* 0x000fe20007ffe0ff */
[----:B-----5:R-:W-:Y:S02]  /*a790*/  IMAD R10, R20, UR4, RZ ;  /* 0x00000004140a7c24 */ /* 0x020fe4000f8e02ff */
[----:B------:R-:W-:-:S02]  /*a7a0*/  IMAD R8, R16, 0x80, R8 ;  /* 0x0000008010087824 */ /* 0x000fc400078e0208 */
[----:B0-----:R-:W-:Y:S01]  /*a7b0*/  IMAD R12, R22, UR4, RZ ;  /* 0x00000004160c7c24 */ /* 0x001fe2000f8e02ff */
[----:B------:R-:W-:Y:S01]  /*a7c0*/  ULDC.64 UR4, c[0x0][0xbe0] ;  /* 0x0002f80000047ab9 */ /* 0x000fe20000000a00 */
[----:B--2---:R-:W-:Y:S02]  /*a7d0*/  IMAD R19, R19, R18, UR8 ;  /* 0x0000000813137e24 */ /* 0x004fe4000f8e0212 */
[----:B------:R-:W-:Y:S02]  /*a7e0*/  IMAD R11, R21, UR9, R10 ;  /* 0x00000009150b7c24 */ /* 0x000fe4000f8e020a */
[----:B------:R-:W-:-:S04]  /*a7f0*/  IMAD.WIDE.U32 R4, R20, UR9, R4 ;  /* 0x0000000914047c25 */ /* 0x000fc8000f8e0004 */
[----:B-1----:R-:W-:-:S04]  /*a800*/  @P0 IMAD.HI.U32 R10, R8, R13, RZ ;  /* 0x0000000d080a0227 */ /* 0x002fc800078e00ff */
        /* <DEDUP_REMOVED lines=50> */
[----:B------:R-:W-:Y:S01]  /*ab30*/  IMAD R16, R17, UR6, RZ ;  /* 0x0000000611107c24 */ /* 0x000fe2000f8e02ff */
[----:B------:R-:W-:Y:S01]  /*ab40*/  LEA.HI.X R9, R4, UR7, R9, 0x2, P0 ;  /* 0x0000000704097c11 */ /* 0x000fe200080f1409 */
[C---:B------:R-:W-:Y:S01]  /*ab50*/  VIADD R17, R3.reuse, 0x8 ;  /* 0x0000000803117836 */ /* 0x040fe20000000000 */
[----:B------:R-:W-:Y:S01]  /*ab60*/  LEA.HI.X R22, R6, UR9, R5, 0x2, P1 ;  /* 0x0000000906167c11 */ /* 0x000fe200088f1405 */
[----:B------:R-:W-:Y:S01]  /*ab70*/  SHFL.IDX PT, R4, R8, RZ, 0x1c1f ;  /* 0x001c1fff08047589 */ /* 0x000fe200000e0000 */
[C---:B------:R-:W-:Y:S01]  /*ab80*/  LOP3.LUT P0, RZ, R24.reuse, 0x3, RZ, 0xc0, !PT ;  /* 0x0000000318ff7812 */ /* 0x040fe2000780c0ff */
[----:B------:R-:W-:Y:S01]  /*ab90*/  UIADD3 UR4, UR4, 0x28820, URZ ;  /* 0x0002882004047890 */ /* 0x000fe2000fffe03f */
[CC--:B------:R-:W-:Y:S01]  /*aba0*/  ISETP.GE.AND P2, PT, R3.reuse, R16.reuse, PT ;  /* 0x000000100300720c */ /* 0x0c0fe20003f46270 */
[----:B------:R-:W0:Y:S01]  /*abb0*/  SHFL.IDX PT, R5, R9, RZ, 0x1c1f ;  /* 0x001c1fff09057589 */ /* 0x000e2200000e0000 */
[-C--:B------:R-:W-:Y:S01]  /*abc0*/  ISETP.GE.OR P1, PT, R3, R16.reuse, P0 ;  /* 0x000000100300720c */ /* 0x080fe20000726670 */
[----:B------:R-:W-:Y:S01]  /*abd0*/  UPRMT UR4, URZ, 0x654, UR4 ;  /* 0x000006543f047896 */ /* 0x000fe20008000004 */
[----:B------:R-:W-:Y:S01]  /*abe0*/  ISETP.GE.OR P0, PT, R17, R16, P0 ;  /* 0x000000101100720c */ /* 0x000fe20000706670 */
[----:B------:R-:W-:Y:S01]  /*abf0*/  SHFL.IDX PT, R6, R8, 0x1, 0x1c1f ;  /* 0x003c1f0008067f89 */ /* 0x000fe200000e0000 */
[----:B------:R-:W-:-:S03]  /*ac00*/  IMAD.IADD R19, R24, 0x1, -R25 ;  /* 0x0000000118137824 */ /* 0x000fc600078e0a19 */
[----:B------:R-:W1:Y:S01]  /*ac10*/  SHFL.IDX PT, R7, R9, 0x1, 0x1c1f ;  /* 0x003c1f0009077f89 */ /* 0x000e6200000e0000 */
[----:B------:R-:W-:Y:S02]  /*ac20*/  IMAD.SHL.U32 R19, R19, 0x2, RZ ;  /* 0x0000000213137824 */ /* 0x000fe400078e00ff */
        /* <DEDUP_REMOVED lines=20> */
[C---:B------:R-:W-:Y:S01]  /*ad70*/  VIADD R18, R19.reuse, 0x60 ;  /* 0x0000006013127836 */ /* 0x040fe20000000000 */
[----:B------:R-:W-:Y:S01]  /*ad80*/  ISETP.GE.AND P5, PT, R10, UR4, PT ;  /* 0x000000040a007c0c */ /* 0x000fe2000bfa6270 */
[----:B---34-:R-:W-:Y:S01]  /*ad90*/  @!P2 IMAD.WIDE R2, R19, 0x4, R14 ;  /* 0x000000041302a825 */ /* 0x018fe200078e020e */
[----:B------:R-:W-:-:S02]  /*ada0*/  ISETP.GE.AND P6, PT, R11, UR4, PT ;  /* 0x000000040b007c0c */ /* 0x000fc4000bfc6270 */
[----:B------:R-:W-:Y:S02]  /*adb0*/  @!P3 LEA.HI R0, R0, R0, RZ, 0x1 ;  /* 0x000000000000b211 */ /* 0x000fe400078f08ff */
        /* <DEDUP_REMOVED lines=8> */
[----:B------:R-:W-:Y:S02]  /*ae40*/  @!P5 LOP3.LUT R13, R10, 0xfffffffe, RZ, 0xc0, !PT ;  /* 0xfffffffe0a0dd812 */ /* 0x000fe400078ec0ff */
[----:B------:R1:W-:Y:S01]  /*ae50*/  @!P3 ST.E.64 desc[UR42][R4.64], R92 ;  /* 0x0000005c0400b985 */ /* 0x0003e2000c101b2a */
[----:B------:R-:W-:Y:S02]  /*ae60*/  ISETP.GE.AND P3, PT, R8, UR4, PT ;  /* 0x0000000408007c0c */ /* 0x000fe4000bf66270 */
[----:B0-----:R-:W-:Y:S02]  /*ae70*/  @!P0 LOP3.LUT R3, R6, 0xfffffffe, RZ, 0xc0, !PT ;  /* 0xfffffffe06038812 */ /* 0x001fe400078ec0ff */
[----:B------:R-:W-:-:S03]  /*ae80*/  @!P4 LEA.HI R6, R9, R9, RZ, 0x1 ;  /* 0x000000090906c211 */ /* 0x000fc600078f08ff */
[----:B------:R-:W-:Y:S01]  /*ae90*/  @!P0 IMAD.WIDE R2, R3, 0x4, R14 ;  /* 0x0000000403028825 */ /* 0x000fe200078e020e */
[----:B------:R-:W-:-:S04]  /*aea0*/  @!P2 LEA.HI R0, R0, R0, RZ, 0x1 ;  /* 0x000000000000a211 */ /* 0x000fc800078f08ff */
[----:B------:R0:W-:Y:S01]  /*aeb0*/  @!P0 ST.E.64 desc[UR42][R2.64], R96 ;  /* 0x0000006002008985 */ /* 0x0001e2000c101b2a */
[----:B-1----:R-:W-:Y:S02]  /*aec0*/  @!P1 LOP3.LUT R5, R7, 0xfffffffe, RZ, 0xc0, !PT ;  /* 0xfffffffe07059812 */ /* 0x002fe400078ec0ff */
[----:B------:R-:W-:Y:S02]  /*aed0*/  @!P3 LEA.HI R8, R8, R8, RZ, 0x1 ;  /* 0x000000080808b211 */ /* 0x000fe400078f08ff */
[----:B------:R-:W-:Y:S01]  /*aee0*/  @!P2 LOP3.LUT R7, R0, 0xfffffffe, RZ, 0xc0, !PT ;  /* 0xfffffffe0007a812 */ /* 0x000fe200078ec0ff */
[--C-:B------:R-:W-:Y:S01]  /*aef0*/  @!P1 IMAD.WIDE R4, R5, 0x4, R14.reuse ;  /* 0x0000000405049825 */ /* 0x100fe200078e020e */
[----:B------:R-:W-:Y:S02]  /*af00*/  @!P3 LOP3.LUT R9, R8, 0xfffffffe, RZ, 0xc0, !PT ;  /* 0xfffffffe0809b812 */ /* 0x000fe400078ec0ff */
[----:B------:R-:W-:Y:S02]  /*af10*/  @!P6 LEA.HI R0, R11, R11, RZ, 0x1 ;  /* 0x0000000b0b00e211 */ /* 0x000fe400078f08ff */
[----:B------:R-:W-:Y:S01]  /*af20*/  @!P4 LOP3.LUT R11, R6, 0xfffffffe, RZ, 0xc0, !PT ;  /* 0xfffffffe060bc812 */ /* 0x000fe200078ec0ff */
[--C-:B------:R-:W-:Y:S01]  /*af30*/  @!P2 IMAD.WIDE R6, R7, 0x4, R14.reuse ;  /* 0x000000040706a825 */ /* 0x100fe200078e020e */
[----:B------:R-:W-:Y:S01]  /*af40*/  @!P6 LOP3.LUT R21, R0, 0xfffffffe, RZ, 0xc0, !PT ;  /* 0xfffffffe0015e812 */ /* 0x000fe200078ec0ff */
[----:B------:R1:W-:Y:S01]  /*af50*/  @!P1 ST.E.64 desc[UR42][R4.64], R100 ;  /* 0x0000006404009985 */ /* 0x0003e2000c101b2a */
[----:B------:R-:W-:Y:S01]  /*af60*/  IADD3 R0, R19, 0x48, RZ ;  /* 0x0000004813007810 */ /* 0x000fe20007ffe0ff */
[--C-:B0-----:R-:W-:Y:S01]  /*af70*/  @!P3 IMAD.WIDE R2, R9, 0x4, R14.reuse ;  /* 0x000000040902b825 */ /* 0x101fe200078e020e */
[----:B------:R-:W-:Y:S01]  /*af80*/  ISETP.GE.AND P1, PT, R12, UR4, PT ;  /* 0x000000040c007c0c */ /* 0x000fe2000bf26270 */
[----:B------:R0:W-:Y:S01]  /*af90*/  @!P2 ST.E.64 desc[UR42][R6.64], R104 ;  /* 0x000000680600a985 */ /* 0x0001e2000c101b2a */
[----:B------:R-:W-:Y:S01]  /*afa0*/  ISETP.GE.AND P0, PT, R0, UR4, PT ;  /* 0x0000000400007c0c */ /* 0x000fe2000bf06270 */
[----:B------:R-:W-:-:S02]  /*afb0*/  @!P5 IMAD.WIDE R8, R13, 0x4, R14 ;  /* 0x000000040d08d825 */ /* 0x000fc400078e020e */
[----:B------:R2:W-:Y:S01]  /*afc0*/  @!P3 ST.E.64 desc[UR42][R2.64], R108 ;  /* 0x0000006c0200b985 */ /* 0x0005e2000c101b2a */
[----:B------:R-:W-:Y:S01]  /*afd0*/  ISETP.GE.AND P3, PT, R18, UR4, PT ;  /* 0x0000000412007c0c */ /* 0x000fe2000bf66270 */
[----:B------:R-:W-:Y:S02]  /*afe0*/  VIADD R13, R19, 0x58 ;  /* 0x00000058130d7836 */ /* 0x000fe40000000000 */
[----:B-1----:R-:W-:-:S03]  /*aff0*/  @!P4 IMAD.WIDE R4, R11, 0x4, R14 ;  /* 0x000000040b04c825 */ /* 0x002fc600078e020e */
[----:B------:R-:W-:Y:S02]  /*b000*/  ISETP.GE.AND P2, PT, R13, UR4, PT ;  /* 0x000000040d007c0c */ /* 0x000fe4000bf46270 */
[----:B------:R-:W-:Y:S01]  /*b010*/  @!P1 LEA.HI R12, R12, R12, RZ, 0x1 ;  /* 0x0000000c0c0c9211 */ /* 0x000fe200078f08ff */
[----:B------:R-:W-:Y:S01]  /*b020*/  @!P6 IMAD.WIDE R10, R21, 0x4, R14 ;  /* 0x00000004150ae825 */ /* 0x000fe200078e020e */
[----:B------:R1:W-:Y:S01]  /*b030*/  @!P4 ST.E.64 desc[UR42][R4.64], R112 ;  /* 0x000000700400c985 */ /* 0x0003e2000c101b2a */
[----:B------:R-:W-:Y:S02]  /*b040*/  @!P0 LEA.HI R0, R0, R0, RZ, 0x1 ;  /* 0x0000000000008211 */ /* 0x000fe400078f08ff */
[C---:B0-----:R-:W-:Y:S01]  /*b050*/  VIADD R6, R19.reuse, 0x68 ;  /* 0x0000006813067836 */ /* 0x041fe20000000000 */
[C---:B--2---:R-:W-:Y:S01]  /*b060*/  IADD3 R3, R19.reuse, 0x78, RZ ;  /* 0x0000007813037810 */ /* 0x044fe20007ffe0ff */
[----:B------:R-:W-:Y:S01]  /*b070*/  VIADD R7, R19, 0x70 ;  /* 0x0000007013077836 */ /* 0x000fe20000000000 */
[----:B------:R0:W-:Y:S01]  /*b080*/  @!P5 ST.E.64 desc[UR42][R8.64], R116 ;  /* 0x000000740800d985 */ /* 0x0001e2000c101b2a */
[----:B------:R-:W-:-:S02]  /*b090*/  @!P3 LEA.HI R18, R18, R18, RZ, 0x1 ;  /* 0x000000121212b211 */ /* 0x000fc400078f08ff */
[----:B------:R-:W-:Y:S01]  /*b0a0*/  ISETP.GE.AND P4, PT, R6, UR4, PT ;  /* 0x0000000406007c0c */ /* 0x000fe2000bf86270 */
[----:B------:R2:W-:Y:S01]  /*b0b0*/  @!P6 ST.E.64 desc[UR42][R10.64], R120 ;  /* 0x000000780a00e985 */ /* 0x0005e2000c101b2a */
[----:B------:R-:W-:Y:S02]  /*b0c0*/  ISETP.GE.AND P6, PT, R3, UR4, PT ;  /* 0x0000000403007c0c */ /* 0x000fe4000bfc6270 */
[----:B------:R-:W-:Y:S02]  /*b0d0*/  ISETP.GE.AND P5, PT, R7, UR4, PT ;  /* 0x0000000407007c0c */ /* 0x000fe4000bfa6270 */
[----:B------:R-:W-:Y:S02]  /*b0e0*/  @!P2 LEA.HI R13, R13, R13, RZ, 0x1 ;  /* 0x0000000d0d0da211 */ /* 0x000fe400078f08ff */
[----:B-1----:R-:W-:Y:S02]  /*b0f0*/  @!P1 LOP3.LUT R5, R12, 0xfffffffe, RZ, 0xc0, !PT ;  /* 0xfffffffe0c059812 */ /* 0x002fe400078ec0ff */
[----:B0-----:R-:W-:-:S03]  /*b100*/  @!P3 LOP3.LUT R9, R18, 0xfffffffe, RZ, 0xc0, !PT ;  /* 0xfffffffe1209b812 */ /* 0x001fc600078ec0ff */
[----:B------:R-:W-:Y:S02]  /*b110*/  @!P4 LEA.HI R6, R6, R6, RZ, 0x1 ;  /* 0x000000060606c211 */ /* 0x000fe400078f08ff */
[----:B------:R-:W-:Y:S01]  /*b120*/  @!P6 LEA.HI R4, R3, R3, RZ, 0x1 ;  /* 0x000000030304e211 */ /* 0x000fe200078f08ff */
[----:B------:R-:W-:Y:S01]  /*b130*/  @!P3 IMAD.WIDE R8, R9, 0x4, R14 ;  /* 0x000000040908b825 */ /* 0x000fe200078e020e */
[----:B------:R-:W-:Y:S02]  /*b140*/  @!P5 LEA.HI R2, R7, R7, RZ, 0x1 ;  /* 0x000000070702d211 */ /* 0x000fe400078f08ff */
[----:B------:R-:W-:Y:S02]  /*b150*/  @!P0 LOP3.LUT R3, R0, 0xfffffffe, RZ, 0xc0, !PT ;  /* 0xfffffffe00038812 */ /* 0x000fe400078ec0ff */
[----:B------:R-:W-:Y:S02]  /*b160*/  @!P2 LOP3.LUT R7, R13, 0xfffffffe, RZ, 0xc0, !PT ;  /* 0xfffffffe0d07a812 */ /* 0x000fe400078ec0ff */
[----:B--2---:R-:W-:-:S02]  /*b170*/  @!P4 LOP3.LUT R11, R6, 0xfffffffe, RZ, 0xc0, !PT ;  /* 0xfffffffe060bc812 */ /* 0x004fc400078ec0ff */
        /* <DEDUP_REMOVED lines=15> */
.L_x_8399:
[----:B------:R-:W-:Y:S05]  /*b270*/  BSYNC B0 ;  /* 0x0000000000007941 */ /* 0x000fea0003800000 */
.L_x_8398:
[----:B------:R-:W-:Y:S01]  /*b280*/  ISETP.GE.AND P0, PT, R17, R16, PT ;  /* 0x000000101100720c */ /* 0x000fe20003f06270 */
[----:B0-----:R0:W1:Y:S04]  /*b290*/  SHFL.IDX PT, R13, R22, 0x1, 0x1c1f ;  /* 0x003c1f00160d7f89 */ /* 0x00106800000e0000 */
[----:B------:R0:W0:Y:S08]  /*b2a0*/  SHFL.IDX PT, R12, R20, 0x1, 0x1c1f ;  /* 0x003c1f00140c7f89 */ /* 0x00003000000e0000 */
[----:B------:R-:W-:Y:S05]  /*b2b0*/  @P0 BRA `(.L_x_8364) ;  /* 0x00000044002c0947 */ /* 0x000fea0003800000 */
[----:B------:R-:W-:Y:S01]  /*b2c0*/  ULDC UR4, c[0x0][0xac8] ;  /* 0x0002b20000047ab9 */ /* 0x000fe20000000800 */
[C---:B--2---:R-:W-:Y:S01]  /*b2d0*/  VIADD R0, R19.reuse, 0x8 ;  /* 0x0000000813007836 */ /* 0x044fe20000000000 */
[C---:B------:R-:W-:Y:S01]  /*b2e0*/  ISETP.GE.AND P0, PT, R19.reuse, UR4, PT ;  /* 0x0000000413007c0c */ /* 0x040fe2000bf06270 */
[C---:B------:R-:W-:Y:S01]  /*b2f0*/  VIADD R4, R19.reuse, 0x10 ;  /* 0x0000001013047836 */ /* 0x040fe20000000000 */
[C---:B------:R-:W-:Y:S01]  /*b300*/  IADD3 R9, R19.reuse, 0x28, RZ ;  /* 0x0000002813097810 */ /* 0x040fe20007ffe0ff */
[C---:B------:R-:W-:Y:S01]  /*b310*/  VIADD R6, R19.reuse, 0x18 ;  /* 0x0000001813067836 */ /* 0x040fe20000000000 */
[----:B------:R-:W-:Y:S01]  /*b320*/  ISETP.GE.AND P5, PT, R0, UR4, PT ;  /* 0x0000000400007c0c */ /* 0x000fe2000bfa6270 */
[C---:B------:R-:W-:Y:S01]  /*b330*/  VIADD R8, R19.reuse, 0x20 ;  /* 0x0000002013087836 */ /* 0x040fe20000000000 */
[----:B------:R-:W-:Y:S01]  /*b340*/  ISETP.GE.AND P6, PT, R4, UR4, PT ;  /* 0x0000000404007c0c */ /* 0x000fe2000bfc6270 */
[----:B------:R-:W-:Y:S01]  /*b350*/  VIADD R10, R19, 0x30 ;  /* 0x00000030130a7836 */ /* 0x000fe20000000000 */
[----:B------:R-:W-:Y:S01]  /*b360*/  ISETP.GE.AND P3, PT, R9, UR4, PT ;  /* 0x0000000409007c0c */ /* 0x000fe2000bf66270 */
[C---:B------:R-:W-:Y:S01]  /*b370*/  VIADD R11, R19.reuse, 0x38 ;  /* 0x00000038130b7836 */ /* 0x040fe20000000000 */
[----:B------:R-:W-:Y:S01]  /*b380*/  ISETP.GE.AND P4, PT, R8, UR4, PT ;  /* 0x0000000408007c0c */ /* 0x000fe2000bf86270 */
[C---:B------:R-:W-:Y:S01]  /*b390*/  VIADD R16, R19.reuse, 0x40 ;  /* 0x0000004013107836 */ /* 0x040fe20000000000 */
[----:B------:R-:W-:Y:S01]  /*b3a0*/  ISETP.GE.AND P2, PT, R10, UR4, PT ;  /* 0x000000040a007c0c */ /* 0x000fe2000bf46270 */
[----:B01----:R-:W-:Y:S01]  /*b3b0*/  @!P0 IMAD.WIDE R2, R19, 0x4, R12 ;  /* 0x0000000413028825 */ /* 0x003fe200078e020c */
[----:B------:R-:W-:-:S03]  /*b3c0*/  ISETP.GE.AND P1, PT, R11, UR4, PT ;  /* 0x000000040b007c0c */ /* 0x000fc6000bf26270 */
[----:B------:R-:W-:Y:S01]  /*b3d0*/  @!P5 LEA.HI R0, R0, R0, RZ, 0x1 ;  /* 0x000000000000d211 */ /* 0x000fe200078f08ff */
[----:B------:R0:W-:Y:S01]  /*b3e0*/  @!P0 ST.E.64 desc[UR42][R2.64], R90 ;  /* 0x0000005a02008985 */ /* 0x0001e2000c101b2a */
[----:B------:R-:W-:Y:S01]  /*b3f0*/  ISETP.GE.AND P0, PT, R6, UR4, PT ;  /* 0x0000000406007c0c */ /* 0x000fe2000bf06270 */
[C---:B------:R-:W-:Y:S01]  /*b400*/  VIADD R18, R19.reuse, 0x48 ;  /* 0x0000004813127836 */ /* 0x040fe20000000000 */
[----:B------:R-:W-:Y:S01]  /*b410*/  @!P6 LEA.HI R4, R4, R4, RZ, 0x1 ;  /* 0x000000040404e211 */ /* 0x000fe200078f08ff */
[----:B------:R-:W-:Y:S01]  /*b420*/  VIADD R20, R19, 0x70 ;  /* 0x0000007013147836 */ /* 0x000fe20000000000 */
[----:B------:R-:W-:Y:S02]  /*b430*/  @!P5 LOP3.LUT R5, R0, 0xfffffffe, RZ, 0xc0, !PT ;  /* 0xfffffffe0005d812 */ /* 0x000fe400078ec0ff */
[----:B------:R-:W-:Y:S02]  /*b440*/  @!P6 LOP3.LUT R7, R4, 0xfffffffe, RZ, 0xc0, !PT ;  /* 0xfffffffe0407e812 */ /* 0x000fe400078ec0ff */
[----:B------:R-:W-:-:S02]  /*b450*/  @!P4 LEA.HI R8, R8, R8, RZ, 0x1 ;  /* 0x000000080808c211 */ /* 0x000fc400078f08ff */
[----:B------:R-:W-:Y:S02]  /*b460*/  @!P3 LEA.HI R0, R9, R9, RZ, 0x1 ;  /* 0x000000090900b211 */ /* 0x000fe400078f08ff */
[----:B------:R-:W-:Y:S01]  /*b470*/  @!P2 LEA.HI R10, R10, R10, RZ, 0x1 ;  /* 0x0000000a0a0aa211 */ /* 0x000fe200078f08ff */
[--C-:B0-----:R-:W-:Y:S01]  /*b480*/  @!P5 IMAD.WIDE R2, R5, 0x4, R12.reuse ;  /* 0x000000040502d825 */ /* 0x101fe200078e020c */
[----:B------:R-:W-:Y:S02]  /*b490*/  @!P0 LEA.HI R6, R6, R6, RZ, 0x1 ;  /* 0x0000000606068211 */ /* 0x000fe400078f08ff */
[----:B---3--:R-:W-:Y:S01]  /*b4a0*/  @!P1 LEA.HI R14, R11, R11, RZ, 0x1 ;  /* 0x0000000b0b0e9211 */ /* 0x008fe200078f08ff */
[----:B------:R-:W-:Y:S01]  /*b4b0*/  @!P6 IMAD.WIDE R4, R7, 0x4, R12 ;  /* 0x000000040704e825 */ /* 0x000fe200078e020c */
[----:B------:R-:W-:Y:S01]  /*b4c0*/  @!P0 LOP3.LUT R7, R6, 0xfffffffe, RZ, 0xc0, !PT ;  /* 0xfffffffe06078812 */ /* 0x000fe200078ec0ff */
[----:B------:R0:W-:Y:S01]  /*b4d0*/  @!P5 ST.E.64 desc[UR42][R2.64], R94 ;  /* 0x0000005e0200d985 */ /* 0x0001e2000c101b2a */
[----:B------:R-:W-:-:S02]  /*b4e0*/  @!P4 LOP3.LUT R9, R8, 0xfffffffe, RZ, 0xc0, !PT ;  /* 0xfffffffe0809c812 */ /* 0x000fc400078ec0ff */
[----:B------:R-:W-:Y:S01]  /*b4f0*/  @!P3 LOP3.LUT R11, R0, 0xfffffffe, RZ, 0xc0, !PT ;  /* 0xfffffffe000bb812 */ /* 0x000fe200078ec0ff */
[----:B------:R1:W-:Y:S01]  /*b500*/  @!P6 ST.E.64 desc[UR42][R4.64], R98 ;  /* 0x000000620400e985 */ /* 0x0003e2000c101b2a */
[----:B----4-:R-:W-:Y:S02]  /*b510*/  @!P2 LOP3.LUT R15, R10, 0xfffffffe, RZ, 0xc0, !PT ;  /* 0xfffffffe0a0fa812 */ /* 0x010fe400078ec0ff */
[----:B------:R-:W-:Y:S01]  /*b520*/  @!P1 LOP3.LUT R17, R14, 0xfffffffe, RZ, 0xc0, !PT ;  /* 0xfffffffe0e119812 */ /* 0x000fe200078ec0ff */
[C---:B------:R-:W-:Y:S01]  /*b530*/  VIADD R14, R19.reuse, 0x58 ;  /* 0x00000058130e7836 */ /* 0x040fe20000000000 */
[----:B------:R-:W-:Y:S02]  /*b540*/  ISETP.GE.AND P5, PT, R16, UR4, PT ;  /* 0x0000000410007c0c */ /* 0x000fe4000bfa6270 */
[----:B------:R-:W-:Y:S02]  /*b550*/  ISETP.GE.AND P6, PT, R18, UR4, PT ;  /* 0x0000000412007c0c */ /* 0x000fe4000bfc6270 */
[----:B------:R-:W-:Y:S01]  /*b560*/  IADD3 R0, R19, 0x50, RZ ;  /* 0x0000005013007810 */ /* 0x000fe20007ffe0ff */
        /* <DEDUP_REMOVED lines=15> */
[----:B------:R-:W-:Y:S01]  /*b660*/  VIADD R17, R19, 0x68 ;  /* 0x0000006813117836 */ /* 0x000fe20000000000 */
[----:B------:R-:W-:Y:S02]  /*b670*/  ISETP.GE.AND P1, PT, R14, UR4, PT ;  /* 0x000000040e007c0c */ /* 0x000fe4000bf26270 */
        /* <DEDUP_REMOVED lines=17> */
[----:B----4-:R-:W-:Y:S02]  /*b790*/  @!P4 LOP3.LUT R11, R20, 0xfffffffe, RZ, 0xc0, !PT ;  /* 0xfffffffe140bc812 */ /* 0x010fe400078ec0ff */
[----:B------:R-:W-:Y:S01]  /*b7a0*/  IADD3 R19, R19, 0x78, RZ ;  /* 0x0000007813137810 */ /* 0x000fe20007ffe0ff */
        /* <DEDUP_REMOVED lines=17> */
.L_x_8397:
[----:B------:R-:W1:Y:S02]  /*b8c0*/  S2R R0, SR_TID.X ;  /* 0x0000000000007919 */ /* 0x000e640000002100 */
[----:B-1----:R-:W-:-:S05]  /*b8d0*/  VIADD R2, R0, 0xffffff80 ;  /* 0xffffff8000027836 */ /* 0x002fca0000000000 */
[----:B------:R-:W-:-:S13]  /*b8e0*/  ISETP.GT.AND P0, PT, R2, 0x7f, PT ;  /* 0x0000007f0200780c */ /* 0x000fda0003f04270 */
[----:B------:R-:W-:Y:S05]  /*b8f0*/  @P0 BRA `(.L_x_8364) ;  /* 0x0000003c009c0947 */ /* 0x000fea0003800000 */
[----:B------:R-:W1:Y:S01]  /*b900*/  S2R R3, SR_CTAID.X ;  /* 0x0000000000037919 */ /* 0x000e620000002500 */
[----:B------:R-:W2:Y:S01]  /*b910*/  LDC R6, c[0x0][0xbe8] ;  /* 0x0002fa00ff067b82 */ /* 0x000ea20000000800 */
[----:B------:R-:W-:Y:S01]  /*b920*/  ULDC UR4, c[0x0][0xa88] ;  /* 0x0002a20000047ab9 */ /* 0x000fe20000000800 */
[----:B-1----:R-:W-:Y:S02]  /*b930*/  IMAD R0, R3, 0x80, R0 ;  /* 0x0000008003007824 */ /* 0x002fe400078e0200 */
[----:B--2---:R-:W-:Y:S02]  /*b940*/  IMAD R3, R6, UR4, RZ ;  /* 0x0000000406037c24 */ /* 0x004fe4000f8e02ff */
[----:B------:R-:W-:-:S05]  /*b950*/  VIADD R0, R0, 0xffffff80 ;  /* 0xffffff8000007836 */ /* 0x000fca0000000000 */
[----:B------:R-:W-:-:S13]  /*b960*/  ISETP.GE.AND P0, PT, R0, R3, PT ;  /* 0x000000030000720c */ /* 0x000fda0003f06270 */
[----:B------:R-:W-:Y:S05]  /*b970*/  @P0 BRA `(.L_x_8364) ;  /* 0x0000003c007c0947 */ /* 0x000fea0003800000 */
[----:B------:R-:W-:Y:S01]  /*b980*/  ISETP.NE.AND P0, PT, R6, 0x1, PT ;  /* 0x000000010600780c */ /* 0x000fe20003f05270 */
[----:B------:R-:W1:Y:S01]  /*b990*/  S2UR UR4, SR_CTAID.Z ;  /* 0x00000000000479c3 */ /* 0x000e620000002700 */
[----:B------:R-:W-:Y:S01]  /*b9a0*/  SHF.R.S32.HI R5, RZ, 0x1f, R18 ;  /* 0x0000001fff057819 */ /* 0x000fe20000011412 */
[----:B------:R-:W-:Y:S02]  /*b9b0*/  ULDC.64 UR6, c[0x0][0xbd0] ;  /* 0x0002f40000067ab9 */ /* 0x000fe40000000a00 */
[----:B------:R-:W-:-:S04]  /*b9c0*/  IMAD.WIDE.U32 R2, R18, UR6, RZ ;  /* 0x0000000612027c25 */ /* 0x000fc8000f8e00ff */
[----:B------:R-:W2:Y:S01]  /*b9d0*/  LDC.64 R12, c[0x0][0xbd8] ;  /* 0x0002f600ff0c7b82 */ /* 0x000ea20000000a00 */
[----:B------:R-:W-:-:S04]  /*b9e0*/  IMAD R5, R5, UR6, RZ ;  /* 0x0000000605057c24 */ /* 0x000fc8000f8e02ff */
[----:B------:R-:W-:Y:S02]  /*b9f0*/  IMAD R5, R18, UR7, R5 ;  /* 0x0000000712057c24 */ /* 0x000fe4000f8e0205 */
[----:B------:R-:W-:Y:S01]  /*ba00*/  IMAD.MOV R18, RZ, RZ, -R18 ;  /* 0x000000ffff127224 */ /* 0x000fe200078e0a12 */
[----:B------:R-:W0:Y:S02]  /*ba10*/  @P0 LDC R9, c[0x0][0xbec] ;  /* 0x0002fb00ff090b82 */ /* 0x000e240000000800 */
[----:B------:R-:W-:Y:S01]  /*ba20*/  IADD3 R3, R3, R5, RZ ;  /* 0x0000000503037210 */ /* 0x000fe20007ffe0ff */
        /* <DEDUP_REMOVED lines=30> */
[----:B------:R-:W-:Y:S02]  /*bc10*/  LEA.HI.X R5, R2, UR5, R3, 0x2, P0 ;  /* 0x0000000502057c11 */ /* 0x000fe400080f1403 */
[----:B------:R-:W-:-:S05]  /*bc20*/  MOV R3, 0xff800000 ;  /* 0xff80000000037802 */ /* 0x000fca0000000f00 */
[----:B------:R0:W-:Y:S01]  /*bc30*/  STG.E desc[UR42][R4.64], R3 ;  /* 0x0000000304007986 */ /* 0x0001e2000c10192a */
[----:B------:R-:W-:Y:S05]  /*bc40*/  BRA `(.L_x_8364) ;  /* 0x0000003800c87947 */ /* 0x000fea0003800000 */
.L_x_8362:
        /* <DEDUP_REMOVED lines=18> */
.L_x_8400:
[----:B------:R-:W-:Y:S01]  /*bd70*/  ULDC UR39, c[0x0][0xc50] ;  /* 0x0003140000277ab9 */ /* 0x000fe20000000800 */
[----:B------:R-:W-:Y:S01]  /*bd80*/  UMOV UR36, UR6 ;  /* 0x0000000600247c82 */ /* 0x000fe20008000000 */
[----:B------:R-:W-:-:S11]  /*bd90*/  UISETP.NE.AND UP0, UPT, UR39, 0x1, UPT ;  /* 0x000000012700788c */ /* 0x000fd6000bf05270 */
[----:B------:R-:W-:Y:S01]  /*bda0*/  @UP0 ULDC UR4, c[0x0][0xc54] ;  /* 0x0003150000040ab9 */ /* 0x000fe20000000800 */
[----:B------:R-:W-:Y:S01]  /*bdb0*/  @UP0 ULDC UR7, c[0x0][0xc58] ;  /* 0x0003160000070ab9 */ /* 0x000fe20000000800 */
[----:B------:R-:W-:-:S04]  /*bdc0*/  UIMAD.WIDE.U32 UR4, UR6, UR4, URZ ;  /* 0x00000004060472a5 */ /* 0x000fc8000f8e003f */
[----:B------:R-:W-:-:S12]  /*bdd0*/  @UP0 USHF.R.U32.HI UR36, URZ, UR7, UR5 ;  /* 0x000000073f240299 */ /* 0x000fd80008011605 */
.L_x_8401:
        /* <DEDUP_REMOVED lines=20> */
[----:B------:R-:W-:Y:S02]  /*bf20*/  UIMAD UR7, UR7, UR9, 0x7f ;  /* 0x0000007f070774a4 */ /* 0x000fe4000f8e0209 */
[----:B0-----:R-:W-:-:S03]  /*bf30*/  ULEA UR8, UR4, 0x7f, 0x7 ;  /* 0x0000007f04087891 */ /* 0x001fc6000f8e383f */
[----:B------:R-:W-:Y:S02]  /*bf40*/  @UP1 ULDC UR4, c[0x0][0x44c] ;  /* 0x0001130000041ab9 */ /* 0x000fe40000000800 */
[----:B------:R-:W-:Y:S02]  /*bf50*/  UIMAD.WIDE.U32 UR4, UR8, UR4, URZ ;  /* 0x00000004080472a5 */ /* 0x000fe4000f8e003f */
[----:B------:R-:W-:Y:S01]  /*bf60*/  UMOV UR6, UR8 ;  /* 0x0000000800067c82 */ /* 0x000fe20008000000 */
[----:B------:R-:W-:Y:S02]  /*bf70*/  @UP1 ULDC UR8, c[0x0][0x450] ;  /* 0x0001140000081ab9 */ /* 0x000fe40000000800 */
[----:B------:R-:W-:Y:S02]  /*bf80*/  @UP1 USHF.R.U32.HI UR6, URZ, UR8, UR5 ;  /* 0x000000083f061299 */ /* 0x000fe40008011605 */
[----:B------:R-:W-:Y:S02]  /*bf90*/  USHF.R.S32.HI UR5, URZ, 0x1f, UR7 ;  /* 0x0000001f3f057899 */ /* 0x000fe40008011407 */
[----:B------:R-:W-:-:S02]  /*bfa0*/  UIADD3 UR6, UR10, UR6, URZ ;  /* 0x000000060a067290 */ /* 0x000fc4000fffe03f */
[----:B------:R-:W-:Y:S02]  /*bfb0*/  ULEA.HI UR5, UR5, UR7, URZ, 0x7 ;  /* 0x0000000705057291 */ /* 0x000fe4000f8f383f */
[----:B------:R-:W-:Y:S02]  /*bfc0*/  USHF.R.S32.HI UR4, URZ, 0x1f, UR6 ;  /* 0x0000001f3f047899 */ /* 0x000fe40008011406 */
[----:B------:R-:W-:Y:S02]  /*bfd0*/  USHF.R.S32.HI UR5, URZ, 0x7, UR5 ;  /* 0x000000073f057899 */ /* 0x000fe40008011405 */
[----:B------:R-:W-:-:S04]  /*bfe0*/  ULEA.HI UR4, UR4, UR6, URZ, 0x7 ;  /* 0x0000000604047291 */ /* 0x000fc8000f8f383f */
[----:B------:R-:W-:-:S04]  /*bff0*/  USHF.R.S32.HI UR4, URZ, 0x7, UR4 ;  /* 0x000000073f047899 */ /* 0x000fc80008011404 */
[----:B------:R-:W-:-:S04]  /*c000*/  UISETP.LT.AND UP0, UPT, UR5, UR4, UPT ;  /* 0x000000040500728c */ /* 0x000fc8000bf01270 */
[----:B------:R-:W-:Y:S02]  /*c010*/  USEL UR40, UR5, UR4, UP0 ;  /* 0x0000000405287287 */ /* 0x000fe40008000000 */
[----:B------:R-:W-:Y:S02]  /*c020*/  USHF.R.U32.HI UR5, URZ, 0x10, UR39 ;  /* 0x000000103f057899 */ /* 0x000fe40008011627 */
[----:B------:R-:W-:Y:S02]  /*c030*/  UISETP.GE.AND UP1, UPT, UR40, 0x1, UPT ;  /* 0x000000012800788c */ /* 0x000fe4000bf26270 */
[----:B------:R-:W-:Y:S02]  /*c040*/  UISETP.NE.AND UP0, UPT, UR5, URZ, UPT ;  /* 0x0000003f0500728c */ /* 0x000fe4000bf05270 */
[----:B------:R-:W-:Y:S02]  /*c050*/  ULOP3.LUT UR39, UR39, 0xffff, URZ, 0xc0, !UPT ;  /* 0x0000ffff27277892 */ /* 0x000fe4000f8ec03f */
[----:B------:R-:W-:-:S07]  /*c060*/  PLOP3.LUT P0, PT, PT, PT, UP1, 0x80, 0x0 ;  /* 0x000000000000781c */ /* 0x000fce0003f0f018 */
[----:B------:R-:W-:-:S06]  /*c070*/  @!UP0 ULDC UR5, c[0x0][0x9f0] ;  /* 0x00027c0000058ab9 */ /* 0x000fcc0000000800 */
[----:B-1----:R-:W-:Y:S05]  /*c080*/  @!P0 BRA `(.L_x_8403) ;  /* 0x0000000000708947 */ /* 0x002fea0003800000 */
        /* <DEDUP_REMOVED lines=20> */
[-C--:B------:R-:W-:Y:S01]  /*c1d0*/  @!P1 IADD3 R5, R5, -R0.reuse, RZ ;  /* 0x8000000005059210 */ /* 0x080fe20007ffe0ff */
[----:B------:R-:W-:Y:S01]  /*c1e0*/  @!P1 VIADD R3, R3, 0x1 ;  /* 0x0000000103039836 */ /* 0x000fe20000000000 */
[----:B------:R-:W-:Y:S02]  /*c1f0*/  ISETP.NE.AND P1, PT, RZ, UR5, PT ;  /* 0x00000005ff007c0c */ /* 0x000fe4000bf25270 */
[----:B------:R-:W-:-:S13]  /*c200*/  ISETP.GE.U32.AND P0, PT, R5, R0, PT ;  /* 0x000000000500720c */ /* 0x000fda0003f06070 */
[----:B------:R-:W-:-:S04]  /*c210*/  @P0 VIADD R3, R3, 0x1 ;  /* 0x0000000103030836 */ /* 0x000fc80000000000 */
[----:B------:R-:W-:Y:S01]  /*c220*/  @!P2 IMAD.MOV R3, RZ, RZ, -R3 ;  /* 0x000000ffff03a224 */ /* 0x000fe200078e0a03 */
[----:B------:R-:W-:-:S05]  /*c230*/  @!P1 LOP3.LUT R3, RZ, UR5, RZ, 0x33, !PT ;  /* 0x00000005ff039c12 */ /* 0x000fca000f8e33ff */
[----:B------:R0:W-:Y:S02]  /*c240*/  STL [R1+0xc], R3 ;  /* 0x00000c0301007387 */ /* 0x0001e40000100800 */
.L_x_8403:
[----:B------:R-:W2:Y:S01]  /*c250*/  LDL R2, [R1+0xc] ;  /* 0x00000c0001027983 */ /* 0x000ea20000100800 */
[----:B0-----:R-:W-:Y:S01]  /*c260*/  MOV R3, 0x1 ;  /* 0x0000000100037802 */ /* 0x001fe20000000f00 */
        /* <DEDUP_REMOVED lines=30> */
.L_x_8404:
        /* <DEDUP_REMOVED lines=20> */
.L_x_8406:
        /* <DEDUP_REMOVED lines=15> */
.L_x_8405:
[----:B------:R-:W0:Y:S02]  /*c680*/  LDC.64 R2, c[0x0][0x9f8] ;  /* 0x00027e00ff027b82 */ /* 0x000e240000000a00 */
        /* <DEDUP_REMOVED lines=19> */
.L_x_8484:
        /* <DEDUP_REMOVED lines=8> */
.L_x_8487:
[----:B------:R-:W-:Y:S05]  /*c840*/  @!P6 BRA `(.L_x_8408) ;  /* 0x0000000000e4e947 */ /* 0x000fea0003800000 */
[----:B------:R-:W-:Y:S01]  /*c850*/  IMAD.MOV.U32 R16, RZ, RZ, R18 ;  /* 0x000000ffff107224 */ /* 0x000fe200078e0012 */
[----:B------:R-:W-:Y:S06]  /*c860*/  @!P1 BRA `(.L_x_8410) ;  /* 0x0000000000489947 */ /* 0x000fec0003800000 */
[----:B------:R-:W1:Y:S01]  /*c870*/  LDC R6, c[0x0][0x43c] ;  /* 0x00010f00ff067b82 */ /* 0x000e620000000800 */
[----:B0-----:R-:W-:Y:S01]  /*c880*/  MOV R0, R17 ;  /* 0x0000001100007202 */ /* 0x001fe20000000f00 */
[----:B------:R-:W-:Y:S02]  /*c890*/  ULDC.64 UR4, c[0x0][0x428] ;  /* 0x00010a0000047ab9 */ /* 0x000fe40000000a00 */
        /* <DEDUP_REMOVED lines=15> */
.L_x_8410:
[----:B0-----:R-:W-:Y:S01]  /*c990*/  IMAD.MOV.U32 R0, RZ, RZ, 0x1 ;  /* 0x00000001ff007424 */ /* 0x001fe200078e00ff */
[----:B------:R-:W1:Y:S04]  /*c9a0*/  S2R R8, SR_TID.X ;  /* 0x0000000000087919 */ /* 0x000e680000002100 */
[----:B------:R-:W-:-:S04]  /*c9b0*/  SHF.L.U32 R0, R0, 0x1f, RZ ;  /* 0x0000001f00007819 */ /* 0x000fc800000006ff */
[----:B------:R-:W0:Y:S01]  /*c9c0*/  SYNCS.PHASECHK.TRANS64.TRYWAIT P0, [UR38+0x28840], R0 ;  /* 0x02884000ff0075a7 */ /* 0x000e220008000166 */
[----:B-1----:R-:W-:-:S04]  /*c9d0*/  LOP3.LUT R2, R8, 0x7f, RZ, 0xc0, !PT ;  /* 0x0000007f08027812 */ /* 0x002fc800078ec0ff */
[----:B------:R-:W-:Y:S01]  /*c9e0*/  ISETP.NE.AND P1, PT, R2, RZ, PT ;  /* 0x000000ff0200720c */ /* 0x000fe20003f25270 */
[----:B0-----:R-:W-:-:S12]  /*c9f0*/  @!P0 BRA `(.L_x_8411) ;  /* 0x00000030004c8947 */ /* 0x001fd80003800000 */
.L_x_8488:
[----:B------:R-:W-:Y:S05]  /*ca00*/  @P1 BRA `(.L_x_8412) ;  /* 0x0000000000181947 */ /* 0x000fea0003800000 */
[----:B------:R-:W1:Y:S01]  /*ca10*/  S2R R2, SR_TID.X ;  /* 0x0000000000027919 */ /* 0x000e620000002100 */
[----:B0-----:R-:W-:-:S04]  /*ca20*/  MOV R0, 0x8000 ;  /* 0x0000800000007802 */ /* 0x001fc80000000f00 */
[----:B------:R2:W-:Y:S01]  /*ca30*/  SYNCS.ARRIVE.TRANS64 RZ, [UR38+0x28830], R0 ;  /* 0x02883000ffff79a7 */ /* 0x0005e20008000026 */
[----:B-1----:R-:W-:-:S13]  /*ca40*/  LOP3.LUT P0, RZ, R2, 0x1f, RZ, 0xc0, !PT ;  /* 0x0000001f02ff7812 */ /* 0x002fda000780c0ff */
[----:B--2---:R-:W-:Y:S05]  /*ca50*/  @!P0 BRA `(.L_x_8412) ;  /* 0x0000000000048947 */ /* 0x004fea0003800000 */
[----:B------:R-:W-:Y:S01]  /*ca60*/  BPT.TRAP 0x1 ;  /* 0x000000040000795c */ /* 0x000fe20000300000 */
.L_x_8412:
        /* <DEDUP_REMOVED lines=21> */
[----:B------:R1:W-:Y:S02]  /*cbc0*/  UTMALDG.4D [UR32], [UR4], desc[UR6] ;  /* 0x00000620040075b4 */ /* 0x0003e40008019000 */
[----:B-1----:R-:W-:Y:S01]  /*cbd0*/  NOP ;  /* 0x0000000000007918 */ /* 0x002fe20000000000 */
.L_x_8408:
        /* <DEDUP_REMOVED lines=22> */
.L_x_8413:
        /* <DEDUP_REMOVED lines=14> */
[----:B0-----:R-:W-:Y:S01]  /*ce20*/  IMAD R0, R5, R2, RZ ;  /* 0x0000000205007224 */ /* 0x001fe200078e02ff */
[----:B------:R-:W-:-:S03]  /*ce30*/  SHF.R.U32.HI R6, RZ, 0x3, R11 ;  /* 0x00000003ff067819 */ /* 0x000fc6000001160b */
[C---:B------:R-:W-:Y:S02]  /*ce40*/  IMAD R5, R4.reuse, R3, R0 ;  /* 0x0000000304057224 */ /* 0x040fe400078e0200 */
[----:B------:R-:W-:Y:S01]  /*ce50*/  IMAD.WIDE.U32 R2, R4, R2, UR4 ;  /* 0x0000000404027e25 */ /* 0x000fe2000f8e0002 */
[----:B------:R-:W0:Y:S01]  /*ce60*/  @P0 LDC R0, c[0x0][0x450] ;  /* 0x00011400ff000b82 */ /* 0x000e220000000800 */
[----:B------:R-:W-:-:S03]  /*ce70*/  ULDC.64 UR4, c[0x0][0x2d0] ;  /* 0x0000b40000047ab9 */ /* 0x000fc60000000a00 */
[----:B------:R-:W-:Y:S01]  /*ce80*/  IADD3 R3, R3, R5, RZ ;  /* 0x0000000503037210 */ /* 0x000fe20007ffe0ff */
[----:B------:R-:W-:-:S03]  /*ce90*/  IMAD.SHL.U32 R5, R12, 0x10, RZ ;  /* 0x000000100c057824 */ /* 0x000fc600078e00ff */
[----:B------:R-:W1:Y:S02]  /*cea0*/  @P0 LDC R4, c[0x0][0x44c] ;  /* 0x00011300ff040b82 */ /* 0x000e640000000800 */
[----:B------:R-:W-:-:S05]  /*ceb0*/  LOP3.LUT R10, R6, 0x70, R5, 0xf8, !PT ;  /* 0x00000070060a7812 */ /* 0x000fca00078ef805 */
[----:B----4-:R-:W-:-:S04]  /*cec0*/  IMAD R5, R9, 0x80, R10 ;  /* 0x0000008009057824 */ /* 0x010fc800078e020a */
        /* <DEDUP_REMOVED lines=34> */
[----:B------:R-:W-:Y:S02]  /*d0f0*/  IMAD R6, R9, 0x80, R6 ;  /* 0x0000008009067824 */ /* 0x000fe400078e0206 */
[----:B------:R-:W0:Y:S01]  /*d100*/  SHFL.IDX PT, R3, R0, RZ, 0x181f ;  /* 0x00181fff00037589 */ /* 0x000e2200000e0000 */
[----:B------:R-:W-:Y:S02]  /*d110*/  IMAD R4, R8, UR4, RZ ;  /* 0x0000000408047c24 */ /* 0x000fe4000f8e02ff */
[C---:B------:R-:W-:Y:S01]  /*d120*/  IADD3 R9, R6.reuse, 0x10, RZ ;  /* 0x0000001006097810 */ /* 0x040fe20007ffe0ff */
[----:B------:R-:W-:Y:S01]  /*d130*/  SHFL.IDX PT, R14, R0, 0x1, 0x181f ;  /* 0x00381f00000e7f89 */ /* 0x000fe200000e0000 */
[C---:B------:R-:W-:Y:S01]  /*d140*/  VIADD R11, R6.reuse, 0x20 ;  /* 0x00000020060b7836 */ /* 0x040fe20000000000 */
        /* <DEDUP_REMOVED lines=8> */
[----:B------:R-:W-:-:S03]  /*d1d0*/  ISETP.GE.AND P2, PT, R9, R4, PT ;  /* 0x000000040900720c */ /* 0x000fc60003f46270 */
        /* <DEDUP_REMOVED lines=10> */
[----:B------:R-:W-:Y:S01]  /*d280*/  ISETP.GE.AND P2, PT, R11, R4, PT ;  /* 0x000000040b00720c */ /* 0x000fe20003f46270 */
[----:B------:R-:W-:Y:S01]  /*d290*/  VIADD R11, R6, 0x30 ;  /* 0x00000030060b7836 */ /* 0x000fe20000000000 */
[----:B0-----:R-:W-:Y:S01]  /*d2a0*/  MOV R2, R14 ;  /* 0x0000000e00027202 */ /* 0x001fe20000000f00 */
[----:B-1----:R-:W0:Y:S10]  /*d2b0*/  SHFL.IDX PT, R8, R5, 0x3, 0x181f ;  /* 0x00781f0005087f89 */ /* 0x002e3400000e0000 */
        /* <DEDUP_REMOVED lines=16> */
[----:B------:R-:W-:Y:S01]  /*d3c0*/  VIADD R11, R6, 0x50 ;  /* 0x00000050060b7836 */ /* 0x000fe20000000000 */
[----:B0-----:R-:W-:Y:S01]  /*d3d0*/  MOV R3, R2 ;  /* 0x0000000200037202 */ /* 0x001fe20000000f00 */
[----:B--2---:R-:W0:Y:S01]  /*d3e0*/  SHFL.IDX PT, R8, R5, 0x5, 0x181f ;  /* 0x00b81f0005087f89 */ /* 0x004e2200000e0000 */
[----:B-1----:R-:W-:-:S09]  /*d3f0*/  IMAD.MOV.U32 R2, RZ, RZ, R14 ;  /* 0x000000ffff027224 */ /* 0x002fd200078e000e */
[----:B------:R-:W-:Y:S01]  /*d400*/  @!P2 LEA R20, R7, UR38, 0x1 ;  /* 0x000000260714ac11 */ /* 0x000fe2000f8e08ff */
[----:B------:R-:W1:Y:S01]  /*d410*/  SHFL.IDX PT, R14, R0, 0x5, 0x181f ;  /* 0x00b81f00000e7f89 */ /* 0x000e6200000e0000 */
[----:B------:R-:W-:-:S05]  /*d420*/  @!P2 IMAD.WIDE.U32 R2, R10, 0x2, R2 ;  /* 0x000000020a02a825 */ /* 0x000fca00078e0002 */
[----:B------:R-:W-:Y:S04]  /*d430*/  @!P2 LDGSTS.E.BYPASS.LTC128B.128 [R20+0x12400], desc[UR42][R2.64], !P1 ;  /* 0x124000000214afae */ /* 0x000fe8000c901d6a */
[----:B------:R2:W-:Y:S01]  /*d440*/  @!P2 LDGSTS.E.BYPASS.LTC128B.128 [R20+0x16400], desc[UR42][R2.64+0x80], !P0 ;  /* 0x164000800214afae */ /* 0x0005e2000c101d6a */
[----:B------:R-:W-:Y:S02]  /*d450*/  ISETP.GE.AND P2, PT, R11, R4, PT ;  /* 0x000000040b00720c */ /* 0x000fe40003f46270 */
[----:B------:R-:W-:Y:S01]  /*d460*/  IADD3 R11, R6, 0x60, RZ ;  /* 0x00000060060b7810 */ /* 0x000fe20007ffe0ff */
        /* <DEDUP_REMOVED lines=17> */
.L_x_8505:
[----:B------:R-:W-:Y:S01]  /*d580*/  VIADD R3, R6, 0x70 ;  /* 0x0000007006037836 */ /* 0x000fe20000000000 */
[----:B------:R-:W-:Y:S04]  /*d590*/  BSSY B0, `(.L_x_8415) ;  /* 0x000000c000007945 */ /* 0x000fe80003800000 */
[----:B------:R-:W-:Y:S01]  /*d5a0*/  ISETP.GE.AND P2, PT, R3, R4, PT ;  /* 0x000000040300720c */ /* 0x000fe20003f46270 */
[----:B--2---:R-:W-:Y:S01]  /*d5b0*/  IMAD.MOV.U32 R3, RZ, RZ, R2 ;  /* 0x000000ffff037224 */ /* 0x004fe200078e0002 */
[----:B-1----:R-:W-:-:S11]  /*d5c0*/  MOV R2, R14 ;  /* 0x0000000e00027202 */ /* 0x002fd60000000f00 */
        /* <DEDUP_REMOVED lines=8> */
.L_x_8416:
[----:B------:R-:W-:Y:S05]  /*d650*/  BSYNC B0 ;  /* 0x0000000000007941 */ /* 0x000fea0003800000 */
.L_x_8415:
[----:B------:R-:W-:Y:S01]  /*d660*/  NOP ;  /* 0x0000000000007918 */ /* 0x000fe20000000000 */
[----:B------:R-:W-:Y:S01]  /*d670*/  SYNCS.ARRIVE.TRANS64.RED.A0T1 RZ, [UR38+0x28800], RZ ;  /* 0x028800ffffff79a7 */ /* 0x000fe20008200426 */
[----:B-1----:R-:W-:Y:S01]  /*d680*/  IMAD.MOV.U32 R2, RZ, RZ, 0x1 ;  /* 0x00000001ff027424 */ /* 0x002fe200078e00ff */
[----:B------:R-:W-:Y:S04]  /*d690*/  ARRIVES.LDGSTSBAR.64.TRANSCNT [UR38+0x28800] ;  /* 0x02880000ff0079b0 */ /* 0x000fe80008000aa6 */
[----:B------:R-:W-:Y:S01]  /*d6a0*/  SHF.L.U32 R2, R2, 0x1f, RZ ;  /* 0x0000001f02027819 */ /* 0x000fe200000006ff */
[----:B------:R-:W-:Y:S01]  /*d6b0*/  NOP ;  /* 0x0000000000007918 */ /* 0x000fe20000000000 */
[----:B------:R-:W0:Y:S01]  /*d6c0*/  LDL.LU R4, [R1+0x10] ;  /* 0x0000100001047983 */ /* 0x000e220000300800 */
[----:B------:R-:W-:Y:S03]  /*d6d0*/  SYNCS.ARRIVE.TRANS64.A1T0 RZ, [UR38+0x28800], RZ ;  /* 0x028800ffffff79a7 */ /* 0x000fe60008100026 */
[----:B------:R-:W2:Y:S01]  /*d6e0*/  LDL R3, [R1+0x8] ;  /* 0x0000080001037983 */ /* 0x000ea20000100800 */
[----:B------:R-:W1:Y:S01]  /*d6f0*/  SYNCS.PHASECHK.TRANS64.TRYWAIT P0, [UR38+0x28820], R2 ;  /* 0x02882002ff0075a7 */ /* 0x000e620008000166 */
[----:B0-----:R-:W-:-:S05]  /*d700*/  VIADD R0, R4, 0xfffffffe ;  /* 0xfffffffe04007836 */ /* 0x001fca0000000000 */
[----:B--2---:R-:W-:Y:S01]  /*d710*/  ISETP.GE.AND P1, PT, R0, R3, PT ;  /* 0x000000030000720c */ /* 0x004fe20003f26270 */
[----:B-1----:R-:W-:-:S12]  /*d720*/  @!P0 BRA `(.L_x_8417) ;  /* 0x0000002c00a88947 */ /* 0x002fd80003800000 */
.L_x_8506:
[----:B------:R-:W-:Y:S02]  /*d730*/  IMAD.MOV.U32 R9, RZ, RZ, 0x1 ;  /* 0x00000001ff097424 */ /* 0x000fe400078e00ff */
[----:B------:R-:W-:Y:S01]  /*d740*/  IMAD.MOV.U32 R8, RZ, RZ, RZ ;  /* 0x000000ffff087224 */ /* 0x000fe200078e00ff */
[----:B------:R-:W-:Y:S06]  /*d750*/  @!P1 BRA `(.L_x_8418) ;  /* 0x0000001800489947 */ /* 0x000fec0003800000 */
[----:B------:R-:W2:Y:S04]  /*d760*/  LDL.LU R4, [R1+0xc] ;  /* 0x00000c0001047983 */ /* 0x000ea80000300800 */
[----:B0-----:R-:W3:Y:S01]  /*d770*/  LDL.LU R3, [R1+0x8] ;  /* 0x0000080001037983 */ /* 0x001ee20000300800 */
[----:B------:R-:W-:Y:S01]  /*d780*/  UIADD3 UR4, UR39, 0x1, URZ ;  /* 0x0000000127047890 */ /* 0x000fe2000fffe03f */
[----:B------:R-:W-:Y:S01]  /*d790*/  IMAD.MOV.U32 R9, RZ, RZ, 0x1 ;  /* 0x00000001ff097424 */ /* 0x000fe200078e00ff */
[----:B------:R-:W0:Y:S02]  /*d7a0*/  S2R R6, SR_TID.X ;  /* 0x0000000000067919 */ /* 0x000e240000002100 */
[----:B0-----:R-:W-:Y:S02]  /*d7b0*/  LOP3.LUT R10, R6, 0x1f, RZ, 0xc0, !PT ;  /* 0x0000001f060a7812 */ /* 0x001fe400078ec0ff */
[----:B--2---:R-:W-:Y:S01]  /*d7c0*/  IMAD R2, R4, UR4, RZ ;  /* 0x0000000404027c24 */ /* 0x004fe2000f8e02ff */
[----:B---3--:R-:W-:-:S04]  /*d7d0*/  LOP3.LUT R3, RZ, R3, RZ, 0x33, !PT ;  /* 0x00000003ff037212 */ /* 0x008fc800078e33ff */
[----:B------:R-:W-:-:S04]  /*d7e0*/  VIMNMX R2, R2, UR40, PT ;  /* 0x0000002802027c48 */ /* 0x000fc8000bfe0100 */
[----:B------:R-:W-:-:S04]  /*d7f0*/  IADD3 R4, -R2, RZ, RZ ;  /* 0x000000ff02047210 */ /* 0x000fc80007ffe1ff */
        /* <DEDUP_REMOVED lines=9> */
[----:B------:R-:W-:Y:S01]  /*d890*/  IADD3 R6, R5, -R12, RZ ;  /* 0x8000000c05067210 */ /* 0x000fe20007ffe0ff */
[----:B------:R-:W-:Y:S02]  /*d8a0*/  IMAD.MOV.U32 R7, RZ, RZ, 0x1 ;  /* 0x00000001ff077424 */ /* 0x000fe400078e00ff */
[----:B------:R-:W-:-:S07]  /*d8b0*/  IMAD.MOV.U32 R4, RZ, RZ, R16 ;  /* 0x000000ffff047224 */ /* 0x000fce00078e0010 */
.L_x_8450:
        /* <DEDUP_REMOVED lines=11> */
[----:B------:R-:W-:Y:S02]  /*d970*/  ULDC.64 UR4, c[0x0][0x428] ;  /* 0x00010a0000047ab9 */ /* 0x000fe40000000a00 */
[----:B------:R-:W-:Y:S01]  /*d980*/  IMAD R5, R19, UR4, RZ ;  /* 0x0000000413057c24 */ /* 0x000fe2000f8e02ff */
[----:B0-----:R-:W-:-:S13]  /*d990*/  ISETP.NE.AND P0, PT, R9, 0x1, PT ;  /* 0x000000010900780c */ /* 0x001fda0003f05270 */
[----:B------:R-:W0:Y:S02]  /*d9a0*/  @P0 LDC.64 R2, c[0x0][0x440] ;  /* 0x00011000ff020b82 */ /* 0x000e240000000a00 */
[----:B0-----:R-:W-:Y:S01]  /*d9b0*/  @P0 IMAD.HI.U32 R4, R0, R2, RZ ;  /* 0x0000000200040227 */ /* 0x001fe200078e00ff */
[----:B------:R-:W-:-:S04]  /*d9c0*/  MOV R2, R0 ;  /* 0x0000000000027202 */ /* 0x000fc80000000f00 */
        /* <DEDUP_REMOVED lines=11> */
.L_x_8422:
[----:B------:R-:W1:Y:S01]  /*da80*/  S2R R2, SR_TID.X ;  /* 0x0000000000027919 */ /* 0x000e620000002100 */
[----:B------:R-:W-:Y:S01]  /*da90*/  BSSY B2, `(.L_x_8423) ;  /* 0x0000006000027945 */ /* 0x000fe20003800000 */
[----:B-1----:R-:W-:Y:S02]  /*daa0*/  LOP3.LUT R3, R2, 0x7f, RZ, 0xc0, !PT ;  /* 0x0000007f02037812 */ /* 0x002fe400078ec0ff */
[----:B------:R-:W-:Y:S02]  /*dab0*/  SHF.L.U32 R2, R7, 0x1f, RZ ;  /* 0x0000001f07027819 */ /* 0x000fe400000006ff */
[----:B------:R-:W-:Y:S02]  /*dac0*/  ISETP.NE.AND P2, PT, R3, RZ, PT ;  /* 0x000000ff0300720c */ /* 0x000fe40003f45270 */
[----:B------:R-:W1:Y:S02]  /*dad0*/  SYNCS.PHASECHK.TRANS64.TRYWAIT P0, [UR38+0x28848], R2 ;  /* 0x02884802ff0075a7 */ /* 0x000e640008000166 */
[----:B-1----:R-:W-:Y:S09]  /*dae0*/  @!P0 BRA `(.L_x_8424) ;  /* 0x0000002800d08947 */ /* 0x002ff20003800000 */
.L_x_8507:
[----:B------:R-:W-:Y:S05]  /*daf0*/  BSYNC B2 ;  /* 0x0000000000027941 */ /* 0x000fea0003800000 */
.L_x_8423:
[----:B------:R-:W-:Y:S04]  /*db00*/  BSSY B2, `(.L_x_8425) ;  /* 0x0000007000027945 */ /* 0x000fe80003800000 */
[----:B------:R-:W-:Y:S05]  /*db10*/  @P2 BRA `(.L_x_8426) ;  /* 0x0000000000142947 */ /* 0x000fea0003800000 */
[----:B------:R-:W-:Y:S01]  /*db20*/  ISETP.NE.AND P0, PT, R10, RZ, PT ;  /* 0x000000ff0a00720c */ /* 0x000fe20003f05270 */
[----:B-1----:R-:W-:-:S04]  /*db30*/  IMAD.MOV.U32 R3, RZ, RZ, 0x8000 ;  /* 0x00008000ff037424 */ /* 0x002fc800078e00ff */
[----:B------:R2:W-:Y:S08]  /*db40*/  SYNCS.ARRIVE.TRANS64 RZ, [UR38+0x28838], R3 ;  /* 0x02883803ffff79a7 */ /* 0x0005f00008000026 */
[----:B--2---:R-:W-:Y:S05]  /*db50*/  @!P0 BRA `(.L_x_8426) ;  /* 0x0000000000048947 */ /* 0x004fea0003800000 */
[----:B------:R-:W-:Y:S01]  /*db60*/  BPT.TRAP 0x1 ;  /* 0x000000040000795c */ /* 0x000fe20000300000 */
.L_x_8426:
[----:B------:R-:W-:Y:S05]  /*db70*/  BSYNC B2 ;  /* 0x0000000000027941 */ /* 0x000fea0003800000 */
.L_x_8425:
[----:B0-----:R-:W-:Y:S01]  /*db80*/  IMAD.MOV.U32 R5, RZ, RZ, RZ ;  /* 0x000000ffff057224 */ /* 0x001fe200078e00ff */
[----:B------:R-:W-:Y:S01]  /*db90*/  ULDC.64 UR4, c[0x0][0x198] ;  /* 0x0000660000047ab9 */ /* 0x000fe20000000a00 */
[----:B------:R-:W-:Y:S01]  /*dba0*/  PLOP3.LUT P0, PT, PT, PT, PT, 0x80, 0x0 ;  /* 0x000000000000781c */ /* 0x000fe20003f0f070 */
[----:B------:R-:W-:Y:S01]  /*dbb0*/  UIADD3 UR4, UP0, UR4, 0x370, URZ ;  /* 0x0000037004047890 */ /* 0x000fe2000ff1e03f */
[----:B-1----:R-:W-:Y:S01]  /*dbc0*/  SHF.L.U32 R3, R9, 0x7, RZ ;  /* 0x0000000709037819 */ /* 0x002fe200000006ff */
[----:B------:R-:W-:Y:S01]  /*dbd0*/  UIADD3 UR32, UR38, 0x20400, URZ ;  /* 0x0002040026207890 */ /* 0x000fe2000fffe03f */
[----:B------:R-:W-:Y:S01]  /*dbe0*/  R2UR UR34, R5 ;  /* 0x00000000052272ca */ /* 0x000fe200000e0000 */
[----:B------:R-:W-:Y:S02]  /*dbf0*/  UIADD3 UR33, UR38, 0x28838, URZ ;  /* 0x0002883826217890 */ /* 0x000fe4000fffe03f */
[----:B------:R-:W-:Y:S01]  /*dc00*/  UIADD3.X UR5, URZ, UR5, URZ, UP0, !UPT ;  /* 0x000000053f057290 */ /* 0x000fe200087fe43f */
[----:B------:R-:W-:Y:S01]  /*dc10*/  UMOV UR6, 0x0 ;  /* 0x0000000000067882 */ /* 0x000fe20000000000 */
[----:B------:R-:W-:-:S10]  /*dc20*/  UMOV UR7, 0x14f00000 ;  /* 0x14f0000000077882 */ /* 0x000fd40000000000 */
.L_x_8427:
        /* <DEDUP_REMOVED lines=13> */
.L_x_8428:
        /* <DEDUP_REMOVED lines=12> */
.L_x_8508:
[----:B------:R-:W-:Y:S05]  /*ddc0*/  BSYNC B2 ;  /* 0x0000000000027941 */ /* 0x000fea0003800000 */
.L_x_8429:
        /* <DEDUP_REMOVED lines=9> */
.L_x_8432:
[----:B------:R-:W-:Y:S05]  /*de60*/  BSYNC B2 ;  /* 0x0000000000027941 */ /* 0x000fea0003800000 */
.L_x_8431:
[----:B------:R-:W-:Y:S01]  /*de70*/  R2UR UR6, R2 ;  /* 0x00000000020672ca */ /* 0x000fe200000e0000 */
[----:B------:R-:W-:Y:S01]  /*de80*/  ULDC.64 UR4, c[0x0][0x198] ;  /* 0x0000660000047ab9 */ /* 0x000fe20000000a00 */
[----:B------:R-:W-:Y:S01]  /*de90*/  R2UR UR7, R3 ;  /* 0x00000000030772ca */ /* 0x000fe200000e0000 */
[----:B------:R-:W-:Y:S01]  /*dea0*/  UIADD3 UR4, UP0, UR4, 0x470, URZ ;  /* 0x0000047004047890 */ /* 0x000fe2000ff1e03f */
[----:B------:R-:W-:Y:S01]  /*deb0*/  R2UR UR10, R5 ;  /* 0x00000000050a72ca */ /* 0x000fe200000e0000 */
[----:B------:R-:W-:Y:S01]  /*dec0*/  UIADD3 UR8, UR38, 0x400, URZ ;  /* 0x0000040026087890 */ /* 0x000fe2000fffe03f */
[----:B------:R-:W-:Y:S01]  /*ded0*/  PLOP3.LUT P0, PT, PT, PT, PT, 0x80, 0x0 ;  /* 0x000000000000781c */ /* 0x000fe20003f0f070 */
[----:B------:R-:W-:Y:S01]  /*dee0*/  UIADD3 UR9, UR38, 0x28850, URZ ;  /* 0x0002885026097890 */ /* 0x000fe2000fffe03f */
[----:B------:R-:W-:Y:S01]  /*def0*/  SHF.L.U32 R5, R17, 0x7, RZ ;  /* 0x0000000711057819 */ /* 0x000fe200000006ff */
[----:B------:R-:W-:-:S12]  /*df00*/  UIADD3.X UR5, URZ, UR5, URZ, UP0, !UPT ;  /* 0x000000053f057290 */ /* 0x000fd800087fe43f */
.L_x_8433:
        /* <DEDUP_REMOVED lines=13> */
.L_x_8434:
        /* <DEDUP_REMOVED lines=10> */
.L_x_8421:
[----:B------:R-:W-:Y:S05]  /*e080*/  BSYNC B1 ;  /* 0x0000000000017941 */ /* 0x000fea0003800000 */
.L_x_8420:
        /* <DEDUP_REMOVED lines=27> */
.L_x_8437:
[----:B------:R-:W1:Y:S01]  /*e240*/  S2R R2, SR_TID.X ;  /* 0x0000000000027919 */ /* 0x000e620000002100 */
[----:B------:R-:W-:Y:S01]  /*e250*/  BSSY B2, `(.L_x_8438) ;  /* 0x0000006000027945 */ /* 0x000fe20003800000 */
[----:B-1----:R-:W-:Y:S02]  /*e260*/  LOP3.LUT R3, R2, 0x7f, RZ, 0xc0, !PT ;  /* 0x0000007f02037812 */ /* 0x002fe400078ec0ff */
[----:B------:R-:W-:Y:S02]  /*e270*/  SHF.L.U32 R2, R9, 0x1f, RZ ;  /* 0x0000001f09027819 */ /* 0x000fe400000006ff */
[----:B------:R-:W-:Y:S02]  /*e280*/  ISETP.NE.AND P2, PT, R3, RZ, PT ;  /* 0x000000ff0300720c */ /* 0x000fe40003f45270 */
[----:B------:R-:W1:Y:S02]  /*e290*/  SYNCS.PHASECHK.TRANS64.TRYWAIT P0, [UR38+0x28840], R2 ;  /* 0x02884002ff0075a7 */ /* 0x000e640008000166 */
[----:B-1----:R-:W-:Y:S09]  /*e2a0*/  @!P0 BRA `(.L_x_8439) ;  /* 0x0000002400108947 */ /* 0x002ff20003800000 */
.L_x_8509:
[----:B------:R-:W-:Y:S05]  /*e2b0*/  BSYNC B2 ;  /* 0x0000000000027941 */ /* 0x000fea0003800000 */
.L_x_8438:
[----:B------:R-:W-:Y:S04]  /*e2c0*/  BSSY B2, `(.L_x_8440) ;  /* 0x0000007000027945 */ /* 0x000fe80003800000 */
[----:B------:R-:W-:Y:S05]  /*e2d0*/  @P2 BRA `(.L_x_8441) ;  /* 0x0000000000142947 */ /* 0x000fea0003800000 */
[----:B------:R-:W-:Y:S01]  /*e2e0*/  ISETP.NE.AND P0, PT, R10, RZ, PT ;  /* 0x000000ff0a00720c */ /* 0x000fe20003f05270 */
[----:B-1----:R-:W-:-:S04]  /*e2f0*/  IMAD.MOV.U32 R2, RZ, RZ, 0x8000 ;  /* 0x00008000ff027424 */ /* 0x002fc800078e00ff */
[----:B------:R2:W-:Y:S08]  /*e300*/  SYNCS.ARRIVE.TRANS64 RZ, [UR38+0x28830], R2 ;  /* 0x02883002ffff79a7 */ /* 0x0005f00008000026 */
[----:B--2---:R-:W-:Y:S05]  /*e310*/  @!P0 BRA `(.L_x_8441) ;  /* 0x0000000000048947 */ /* 0x004fea0003800000 */
[----:B------:R-:W-:Y:S01]  /*e320*/  BPT.TRAP 0x1 ;  /* 0x000000040000795c */ /* 0x000fe20000300000 */
.L_x_8441:
[----:B------:R-:W-:Y:S05]  /*e330*/  BSYNC B2 ;  /* 0x0000000000027941 */ /* 0x000fea0003800000 */
.L_x_8440:
        /* <DEDUP_REMOVED lines=11> */
.L_x_8442:
        /* <DEDUP_REMOVED lines=14> */
.L_x_8443:
        /* <DEDUP_REMOVED lines=12> */
.L_x_8510:
[----:B------:R-:W-:Y:S05]  /*e590*/  BSYNC B2 ;  /* 0x0000000000027941 */ /* 0x000fea0003800000 */
.L_x_8444:
        /* <DEDUP_REMOVED lines=9> */
.L_x_8447:
[----:B------:R-:W-:Y:S05]  /*e630*/  BSYNC B2 ;  /* 0x0000000000027941 */ /* 0x000fea0003800000 */
.L_x_8446:
        /* <DEDUP_REMOVED lines=10> */
.L_x_8448:
        /* <DEDUP_REMOVED lines=13> */
.L_x_8449:
        /* <DEDUP_REMOVED lines=10> */
.L_x_8436:
[----:B------:R-:W-:Y:S05]  /*e850*/  BSYNC B1 ;  /* 0x0000000000017941 */ /* 0x000fea0003800000 */
.L_x_8435:
[----:B------:R-:W-:Y:S02]  /*e860*/  VIADD R0, R0, 0xfffffffe ;  /* 0xfffffffe00007836 */ /* 0x000fe40000000000 */
[----:B------:R-:W-:Y:S01]  /*e870*/  IMAD.MOV.U32 R7, RZ, RZ, R9 ;  /* 0x000000ffff077224 */ /* 0x000fe200078e0009 */
[----:B------:R-:W-:Y:S06]  /*e880*/  @P1 BRA `(.L_x_8450) ;  /* 0xfffffff0000c1947 */ /* 0x000fec000383ffff */
[----:B------:R-:W-:Y:S05]  /*e890*/  BSYNC B0 ;  /* 0x0000000000007941 */ /* 0x000fea0003800000 */
.L_x_8419:
        /* <DEDUP_REMOVED lines=12> */
[----:B------:R-:W-:Y:S02]  /*e960*/  ULDC.64 UR4, c[0x0][0x428] ;  /* 0x00010a0000047ab9 */ /* 0x000fe40000000a00 */
        /* <DEDUP_REMOVED lines=16> */
.L_x_8452:
[----:B------:R-:W1:Y:S01]  /*ea70*/  S2R R2, SR_TID.X ;  /* 0x0000000000027919 */ /* 0x000e620000002100 */
[----:B------:R-:W-:Y:S01]  /*ea80*/  BSSY B1, `(.L_x_8453) ;  /* 0x0000006000017945 */ /* 0x000fe20003800000 */
[----:B-1----:R-:W-:Y:S02]  /*ea90*/  LOP3.LUT R3, R2, 0x7f, RZ, 0xc0, !PT ;  /* 0x0000007f02037812 */ /* 0x002fe400078ec0ff */
[----:B------:R-:W-:Y:S02]  /*eaa0*/  SHF.L.U32 R2, R9, 0x1f, RZ ;  /* 0x0000001f09027819 */ /* 0x000fe400000006ff */
[----:B------:R-:W-:Y:S02]  /*eab0*/  ISETP.NE.AND P1, PT, R3, RZ, PT ;  /* 0x000000ff0300720c */ /* 0x000fe40003f25270 */
[----:B------:R-:W1:Y:S02]  /*eac0*/  SYNCS.PHASECHK.TRANS64.TRYWAIT P0, [UR38+0x28848], R2 ;  /* 0x02884802ff0075a7 */ /* 0x000e640008000166 */
[----:B-1----:R-:W-:Y:S09]  /*ead0*/  @!P0 BRA `(.L_x_8454) ;  /* 0x0000001c00348947 */ /* 0x002ff20003800000 */
.L_x_8511:
[----:B------:R-:W-:Y:S05]  /*eae0*/  BSYNC B1 ;  /* 0x0000000000017941 */ /* 0x000fea0003800000 */
.L_x_8453:
[----:B------:R-:W-:Y:S04]  /*eaf0*/  BSSY B1, `(.L_x_8455) ;  /* 0x0000007000017945 */ /* 0x000fe80003800000 */
[----:B------:R-:W-:Y:S05]  /*eb00*/  @P1 BRA `(.L_x_8456) ;  /* 0x0000000000141947 */ /* 0x000fea0003800000 */
[----:B------:R-:W-:Y:S01]  /*eb10*/  ISETP.NE.AND P0, PT, R10, RZ, PT ;  /* 0x000000ff0a00720c */ /* 0x000fe20003f05270 */
[----:B-1----:R-:W-:-:S04]  /*eb20*/  IMAD.MOV.U32 R3, RZ, RZ, 0x8000 ;  /* 0x00008000ff037424 */ /* 0x002fc800078e00ff */
[----:B------:R2:W-:Y:S08]  /*eb30*/  SYNCS.ARRIVE.TRANS64 RZ, [UR38+0x28838], R3 ;  /* 0x02883803ffff79a7 */ /* 0x0005f00008000026 */
[----:B--2---:R-:W-:Y:S05]  /*eb40*/  @!P0 BRA `(.L_x_8456) ;  /* 0x0000000000048947 */ /* 0x004fea0003800000 */
[----:B------:R-:W-:Y:S01]  /*eb50*/  BPT.TRAP 0x1 ;  /* 0x000000040000795c */ /* 0x000fe20000300000 */
.L_x_8456:
[----:B------:R-:W-:Y:S05]  /*eb60*/  BSYNC B1 ;  /* 0x0000000000017941 */ /* 0x000fea0003800000 */
.L_x_8455:
        /* <DEDUP_REMOVED lines=11> */
.L_x_8457:
        /* <DEDUP_REMOVED lines=14> */
.L_x_8458:
        /* <DEDUP_REMOVED lines=11> */
.L_x_8512:
[----:B------:R-:W-:Y:S05]  /*edb0*/  BSYNC B1 ;  /* 0x0000000000017941 */ /* 0x000fea0003800000 */
.L_x_8459:
        /* <DEDUP_REMOVED lines=9> */
.L_x_8462:
[----:B------:R-:W-:Y:S05]  /*ee50*/  BSYNC B1 ;  /* 0x0000000000017941 */ /* 0x000fea0003800000 */
.L_x_8461:
        /* <DEDUP_REMOVED lines=10> */
.L_x_8463:
        /* <DEDUP_REMOVED lines=13> */
.L_x_8464:
        /* <DEDUP_REMOVED lines=10> */
.L_x_8451:
[----:B------:R-:W-:Y:S05]  /*f070*/  BSYNC B0 ;  /* 0x0000000000007941 */ /* 0x000fea0003800000 */
.L_x_8418:
        /* <DEDUP_REMOVED lines=12> */
.L_x_8513:
[----:B------:R-:W-:Y:S05]  /*f140*/  BSYNC B1 ;  /* 0x0000000000017941 */ /* 0x000fea0003800000 */
.L_x_8467:
        /* <DEDUP_REMOVED lines=8> */
.L_x_8470:
[----:B------:R-:W-:Y:S05]  /*f1d0*/  BSYNC B1 ;  /* 0x0000000000017941 */ /* 0x000fea0003800000 */
.L_x_8469:
[----:B------:R-:W-:Y:S01]  /*f1e0*/  R2UR UR4, R8 ;  /* 0x00000000080472ca */ /* 0x000fe200000e0000 */
[----:B------:R-:W-:Y:S01]  /*f1f0*/  ULDC.64 UR6, c[0x0][0x198] ;  /* 0x0000660000067ab9 */ /* 0x000fe20000000a00 */
[----:B------:R-:W-:Y:S01]  /*f200*/  R2UR UR9, R3 ;  /* 0x00000000030972ca */ /* 0x000fe200000e0000 */
[----:B------:R-:W-:Y:S01]  /*f210*/  UIADD3 UR6, UP0, UR6, 0x470, URZ ;  /* 0x0000047006067890 */ /* 0x000fe2000ff1e03f */
[----:B------:R-:W-:Y:S01]  /*f220*/  PLOP3.LUT P0, PT, PT, PT, PT, 0x80, 0x0 ;  /* 0x000000000000781c */ /* 0x000fe20003f0f070 */
[----:B------:R-:W-:Y:S01]  /*f230*/  UMOV UR14, 0x0 ;  /* 0x00000000000e7882 */ /* 0x000fe20000000000 */
[----:B------:R-:W-:Y:S01]  /*f240*/  SHF.L.U32 R17, R17, 0x7, RZ ;  /* 0x0000000711117819 */ /* 0x000fe200000006ff */
[----:B------:R-:W-:Y:S01]  /*f250*/  UIADD3.X UR7, URZ, UR7, URZ, UP0, !UPT ;  /* 0x000000073f077290 */ /* 0x000fe200087fe43f */
[----:B------:R-:W-:Y:S01]  /*f260*/  UMOV UR15, 0x14f00000 ;  /* 0x14f00000000f7882 */ /* 0x000fe20000000000 */
[----:B------:R-:W-:-:S04]  /*f270*/  UMOV UR10, URZ ;  /* 0x0000003f000a7c82 */ /* 0x000fc80008000000 */
[----:B------:R-:W-:Y:S02]  /*f280*/  ULEA UR4, UR4, UR38, 0xf ;  /* 0x0000002604047291 */ /* 0x000fe4000f8e783f */
[----:B------:R-:W-:Y:S02]  /*f290*/  UIADD3 UR9, UR9, 0x28850, URZ ;  /* 0x0002885009097890 */ /* 0x000fe4000fffe03f */
[----:B------:R-:W-:-:S12]  /*f2a0*/  UIADD3 UR8, UR4, 0x400, URZ ;  /* 0x0000040004087890 */ /* 0x000fd8000fffe03f */
.L_x_8471:
        /* <DEDUP_REMOVED lines=13> */
.L_x_8472:
        /* <DEDUP_REMOVED lines=8> */
.L_x_8466:
[----:B------:R-:W-:Y:S05]  /*f400*/  BSYNC B0 ;  /* 0x0000000000007941 */ /* 0x000fea0003800000 */
.L_x_8465:
[----:B0-----:R-:W-:Y:S02]  /*f410*/  VIADD R0, R8, 0x1 ;  /* 0x0000000108007836 */ /* 0x001fe40000000000 */
[----:B------:R-:W-:-:S03]  /*f420*/  IMAD.MOV.U32 R3, RZ, RZ, RZ ;  /* 0x000000ffff037224 */ /* 0x000fc600078e00ff */
[----:B------:R-:W-:-:S04]  /*f430*/  ISETP.NE.AND P0, PT, R0, 0x2, PT ;  /* 0x000000020000780c */ /* 0x000fc80003f05270 */
[----:B------:R-:W-:Y:S02]  /*f440*/  SEL R2, RZ, 0x1, P0 ;  /* 0x00000001ff027807 */ /* 0x000fe40000000000 */
[----:B------:R-:W-:Y:S02]  /*f450*/  SEL R0, R0, RZ, P0 ;  /* 0x000000ff00007207 */ /* 0x000fe40000000000 */
[----:B------:R-:W-:-:S07]  /*f460*/  LOP3.LUT R9, R9, R2, RZ, 0x3c, !PT ;  /* 0x0000000209097212 */ /* 0x000fce00078e3cff */
.L_x_8402:
[----:B------:R-:W0:Y:S01]  /*f470*/  S2R R5, SR_CgaCtaId ;  /* 0x0000000000057919 */ /* 0x000e220000008800 */
[----:B------:R-:W-:Y:S02]  /*f480*/  MOV R2, 0x400 ;  /* 0x0000040000027802 */ /* 0x000fe40000000f00 */
[----:B------:R-:W-:Y:S02]  /*f490*/  SHF.L.U32 R3, R3, 0x1f, RZ ;  /* 0x0000001f03037819 */ /* 0x000fe400000006ff */
[----:B0-----:R-:W-:-:S04]  /*f4a0*/  LEA R2, R5, R2, 0x18 ;  /* 0x0000000205027211 */ /* 0x001fc800078ec0ff */
[----:B------:R-:W0:Y:S02]  /*f4b0*/  SYNCS.PHASECHK.TRANS64.TRYWAIT P0, [R2+URZ+0x28820], R3 ;  /* 0x02882003020075a7 */ /* 0x000e24000800017f */
[----:B0-----:R-:W-:Y:S05]  /*f4c0*/  @!P0 BRA `(.L_x_8473) ;  /* 0x0000001000fc8947 */ /* 0x001fea0003800000 */
.L_x_8514:
[----:B------:R-:W-:-:S03]  /*f4d0*/  UMOV UR4, 0xffffffff ;  /* 0xffffffff00047882 */ /* 0x000fc60000000000 */
[----:B------:R-:W-:Y:S05]  /*f4e0*/  BRA.DIV UR4, `(.L_x_8474) ;  /* 0x0000001604087947 */ /* 0x000fea000b800000 */
[----:B0-----:R-:W0:Y:S02]  /*f4f0*/  S2R R3, SR_TID.X ;  /* 0x0000000000037919 */ /* 0x001e240000002100 */
[----:B0-----:R-:W-:-:S04]  /*f500*/  SHF.R.U32.HI R3, RZ, 0x5, R3 ;  /* 0x00000005ff037819 */ /* 0x001fc80000011603 */
[----:B------:R-:W-:-:S05]  /*f510*/  LOP3.LUT R3, R3, 0x3, RZ, 0xc0, !PT ;  /* 0x0000000303037812 */ /* 0x000fca00078ec0ff */
[----:B------:R0:W1:Y:S02]  /*f520*/  SHFL.IDX PT, R14, R3, RZ, 0x1f ;  /* 0x00001fff030e7589 */ /* 0x00006400000e0000 */
.L_x_8517:
[----:B-1----:R-:W-:-:S13]  /*f530*/  ISETP.NE.AND P0, PT, R14, RZ, PT ;  /* 0x000000ff0e00720c */ /* 0x002fda0003f05270 */
[----:B------:R-:W-:Y:S05]  /*f540*/  @P0 BRA `(.L_x_8364) ;  /* 0x0000000000880947 */ /* 0x000fea0003800000 */
[----:B------:R-:W-:-:S03]  /*f550*/  UMOV UR4, 0xffffffff ;  /* 0xffffffff00047882 */ /* 0x000fc60000000000 */
[----:B------:R-:W-:Y:S05]  /*f560*/  BRA.DIV UR4, `(.L_x_8475) ;  /* 0x00000016041c7947 */ /* 0x000fea000b800000 */
[----:B------:R-:W-:-:S13]  /*f570*/  ELECT P6, URZ, PT ;  /* 0x00000000003f782f */ /* 0x000fda00038c0000 */
.L_x_8520:
[----:B------:R-:W-:Y:S05]  /*f580*/  @!P6 BRA `(.L_x_8364) ;  /* 0x000000000078e947 */ /* 0x000fea0003800000 */
[----:B0-----:R-:W2:Y:S02]  /*f590*/  LDL.LU R3, [R1+0x14] ;  /* 0x0000140001037983 */ /* 0x001ea40000300800 */
[----:B--2---:R-:W-:-:S04]  /*f5a0*/  LOP3.LUT R3, R3, 0x2, RZ, 0xfc, !PT ;  /* 0x0000000203037812 */ /* 0x004fc800078efcff */
[----:B------:R-:W-:-:S13]  /*f5b0*/  ISETP.NE.AND P2, PT, R3, 0x3, PT ;  /* 0x000000030300780c */ /* 0x000fda0003f45270 */
[----:B------:R-:W-:Y:S05]  /*f5c0*/  @!P2 BRA `(.L_x_8476) ;  /* 0x000000000004a947 */ /* 0x000fea0003800000 */
[----:B------:R-:W-:Y:S01]  /*f5d0*/  BPT.TRAP 0x1 ;  /* 0x000000040000795c */ /* 0x000fe20000300000 */
.L_x_8476:
        /* <DEDUP_REMOVED lines=12> */
.L_x_8521:
[----:B------:R-:W1:Y:S02]  /*f6a0*/  SYNCS.PHASECHK.TRANS64.TRYWAIT P0, [R3+URZ], R4 ;  /* 0x00000004030075a7 */ /* 0x000e64000800017f */
[----:B-1----:R-:W-:Y:S05]  /*f6b0*/  @!P0 BRA `(.L_x_8478) ;  /* 0x0000001000fc8947 */ /* 0x002fea0003800000 */
.L_x_8522:
[----:B------:R-:W-:Y:S05]  /*f6c0*/  @!P2 BRA `(.L_x_8479) ;  /* 0x000000000004a947 */ /* 0x000fea0003800000 */
[----:B------:R-:W-:Y:S01]  /*f6d0*/  BPT.TRAP 0x1 ;  /* 0x000000040000795c */ /* 0x000fe20000300000 */
.L_x_8479:
[----:B-1----:R-:W-:-:S04]  /*f6e0*/  VIADD R3, R2, 0x28860 ;  /* 0x0002886002037836 */ /* 0x002fc80000000000 */
[----:B------:R-:W-:-:S04]  /*f6f0*/  IMAD R0, R0, 0x8, R3 ;  /* 0x0000000800007824 */ /* 0x000fc800078e0203 */
[----:B------:R-:W1:Y:S02]  /*f700*/  SYNCS.PHASECHK.TRANS64.TRYWAIT P0, [R0+URZ], R5 ;  /* 0x00000005000075a7 */ /* 0x000e64000800017f */
[----:B-1----:R-:W-:Y:S05]  /*f710*/  @!P0 BRA `(.L_x_8480) ;  /* 0x0000001000f88947 */ /* 0x002fea0003800000 */
.L_x_8523:
[----:B------:R-:W-:-:S07]  /*f720*/  IMAD R3, R8, 0x8, R3 ;  /* 0x0000000808037824 */ /* 0x000fce00078e0203 */
.L_x_8481:
[----:B--2---:R2:W3:Y:S02]  /*f730*/  SYNCS.PHASECHK.TRANS64.TRYWAIT P0, [R3+URZ], R4 ;  /* 0x00000004030075a7 */ /* 0x0044e4000800017f */
[----:B---3--:R-:W-:Y:S05]  /*f740*/  @!P0 NANOSLEEP.SYNCS 0x989680 ;  /* 0x009896800000895d */ /* 0x008fea0003900000 */
[----:B------:R-:W3:Y:S02]  /*f750*/  @!P0 SYNCS.PHASECHK.TRANS64 P0, [R3+URZ], R4 ;  /* 0x00000004030085a7 */ /* 0x000ee4000800007f */
[----:B---3--:R-:W-:Y:S05]  /*f760*/  @!P0 BRA `(.L_x_8481) ;  /* 0xfffffffc00f08947 */ /* 0x008fea000383ffff */
.L_x_8364:
[----:B------:R-:W-:Y:S05]  /*f770*/  BSYNC B6 ;  /* 0x0000000000067941 */ /* 0x000fea0003800000 */
.L_x_8361:
[----:B------:R-:W-:Y:S05]  /*f780*/  EXIT ;  /* 0x000000000000794d */ /* 0x000fea0003800000 */
.L_x_8368:
[----:B-1----:R-:W-:-:S04]  /*f790*/  MOV R0, UR36 ;  /* 0x0000002400007c02 */ /* 0x002fc80008000f00 */
[----:B------:R1:W2:Y:S03]  /*f7a0*/  SYNCS.PHASECHK.TRANS64.TRYWAIT P1, [R0+URZ+0x28800], R3 ;  /* 0x02880003000075a7 */ /* 0x0002a6000802017f */
[----:B--2---:R-:W-:Y:S05]  /*f7b0*/  @!P1 NANOSLEEP.SYNCS 0x989680 ;  /* 0x009896800000995d */ /* 0x004fea0003900000 */
[----:B------:R-:W2:Y:S02]  /*f7c0*/  @!P1 SYNCS.PHASECHK.TRANS64 P1, [R0+URZ+0x28800], R3 ;  /* 0x02880003000095a7 */ /* 0x000ea4000802007f */
[----:B--2---:R-:W-:Y:S05]  /*f7d0*/  @!P1 BRA `(.L_x_8368) ;  /* 0xfffffffc00ec9947 */ /* 0x004fea000383ffff */
[----:B------:R-:W-:Y:S05]  /*f7e0*/  BRA `(.L_x_8482) ;  /* 0xffffff1800f07947 */ /* 0x000fea000383ffff */
.L_x_8372:
[----:B-1----:R-:W-:-:S04]  /*f7f0*/  IMAD.U32 R0, RZ, RZ, UR36 ;  /* 0x00000024ff007e24 */ /* 0x002fc8000f8e00ff */
[----:B------:R1:W3:Y:S03]  /*f800*/  SYNCS.PHASECHK.TRANS64.TRYWAIT P2, [R0+URZ+0x28830], R3 ;  /* 0x02883003000075a7 */ /* 0x0002e6000804017f */
[----:B---3--:R-:W-:Y:S05]  /*f810*/  @!P2 NANOSLEEP.SYNCS 0x989680 ;  /* 0x009896800000a95d */ /* 0x008fea0003900000 */
[----:B------:R-:W3:Y:S02]  /*f820*/  @!P2 SYNCS.PHASECHK.TRANS64 P2, [R0+URZ+0x28830], R3 ;  /* 0x028830030000a5a7 */ /* 0x000ee4000804007f */
[----:B---3--:R-:W-:Y:S05]  /*f830*/  @!P2 BRA `(.L_x_8372) ;  /* 0xfffffffc00eca947 */ /* 0x008fea000383ffff */
[----:B------:R-:W-:Y:S05]  /*f840*/  BRA `(.L_x_8371) ;  /* 0xffffff1c000c7947 */ /* 0x000fea000383ffff */
.L_x_8377:
[----:B-1----:R-:W-:-:S04]  /*f850*/  IMAD.U32 R13, RZ, RZ, UR7 ;  /* 0x00000007ff0d7e24 */ /* 0x002fc8000f8e00ff */
[----:B------:R1:W2:Y:S03]  /*f860*/  SYNCS.PHASECHK.TRANS64.TRYWAIT P3, [R13+URZ+0x28830], R12 ;  /* 0x0288300c0d0075a7 */ /* 0x0002a6000806017f */
[----:B--2---:R-:W-:Y:S05]  /*f870*/  @!P3 NANOSLEEP.SYNCS 0x989680 ;  /* 0x009896800000b95d */ /* 0x004fea0003900000 */
[----:B------:R-:W2:Y:S02]  /*f880*/  @!P3 SYNCS.PHASECHK.TRANS64 P3, [R13+URZ+0x28830], R12 ;  /* 0x0288300c0d00b5a7 */ /* 0x000ea4000806007f */
[----:B--2---:R-:W-:Y:S05]  /*f890*/  @!P3 BRA `(.L_x_8377) ;  /* 0xfffffffc00ecb947 */ /* 0x004fea000383ffff */
[----:B------:R-:W-:Y:S05]  /*f8a0*/  BRA `(.L_x_8374) ;  /* 0xffffff4800907947 */ /* 0x000fea000383ffff */
.L_x_8381:
[----:B-1----:R-:W-:-:S04]  /*f8b0*/  IMAD.U32 R13, RZ, RZ, UR7 ;  /* 0x00000007ff0d7e24 */ /* 0x002fc8000f8e00ff */
[----:B------:R1:W2:Y:S03]  /*f8c0*/  SYNCS.PHASECHK.TRANS64.TRYWAIT P3, [R13+URZ+0x28850], R12 ;  /* 0x0288500c0d0075a7 */ /* 0x0002a6000806017f */
[----:B--2---:R-:W-:Y:S05]  /*f8d0*/  @!P3 NANOSLEEP.SYNCS 0x989680 ;  /* 0x009896800000b95d */ /* 0x004fea0003900000 */
[----:B------:R-:W2:Y:S02]  /*f8e0*/  @!P3 SYNCS.PHASECHK.TRANS64 P3, [R13+URZ+0x28850], R12 ;  /* 0x0288500c0d00b5a7 */ /* 0x000ea4000806007f */
[----:B--2---:R-:W-:Y:S05]  /*f8f0*/  @!P3 BRA `(.L_x_8381) ;  /* 0xfffffffc00ecb947 */ /* 0x004fea000383ffff */
[----:B------:R-:W-:Y:S05]  /*f900*/  BRA `(.L_x_8378) ;  /* 0xffffff4c00547947 */ /* 0x000fea000383ffff */
.L_x_8387:
[----:B-1----:R-:W-:-:S04]  /*f910*/  IMAD.U32 R13, RZ, RZ, UR10 ;  /* 0x0000000aff0d7e24 */ /* 0x002fc8000f8e00ff */
[----:B------:R1:W2:Y:S03]  /*f920*/  SYNCS.PHASECHK.TRANS64.TRYWAIT P2, [R13+URZ+0x28830], R10 ;  /* 0x0288300a0d0075a7 */ /* 0x0002a6000804017f */
[----:B--2---:R-:W-:Y:S05]  /*f930*/  @!P2 NANOSLEEP.SYNCS 0x989680 ;  /* 0x009896800000a95d */ /* 0x004fea0003900000 */
[----:B------:R-:W2:Y:S02]  /*f940*/  @!P2 SYNCS.PHASECHK.TRANS64 P2, [R13+URZ+0x28830], R10 ;  /* 0x0288300a0d00a5a7 */ /* 0x000ea4000804007f */
[----:B--2---:R-:W-:Y:S05]  /*f950*/  @!P2 BRA `(.L_x_8387) ;  /* 0xfffffffc00eca947 */ /* 0x004fea000383ffff */
[----:B------:R-:W-:Y:S05]  /*f960*/  BRA `(.L_x_8384) ;  /* 0xffffff7800b07947 */ /* 0x000fea000383ffff */
.L_x_8391:
[----:B01----:R-:W-:-:S04]  /*f970*/  MOV R10, UR10 ;  /* 0x0000000a000a7c02 */ /* 0x003fc80008000f00 */
[----:B------:R0:W1:Y:S03]  /*f980*/  SYNCS.PHASECHK.TRANS64.TRYWAIT P2, [R10+URZ+0x28850], R9 ;  /* 0x028850090a0075a7 */ /* 0x000066000804017f */
[----:B-1----:R-:W-:Y:S05]  /*f990*/  @!P2 NANOSLEEP.SYNCS 0x989680 ;  /* 0x009896800000a95d */ /* 0x002fea0003900000 */
[----:B------:R-:W1:Y:S02]  /*f9a0*/  @!P2 SYNCS.PHASECHK.TRANS64 P2, [R10+URZ+0x28850], R9 ;  /* 0x028850090a00a5a7 */ /* 0x000e64000804007f */
[----:B-1----:R-:W-:Y:S05]  /*f9b0*/  @!P2 BRA `(.L_x_8391) ;  /* 0xfffffffc00eca947 */ /* 0x002fea000383ffff */
[----:B------:R-:W-:Y:S05]  /*f9c0*/  BRA `(.L_x_8388) ;  /* 0xffffff7c00707947 */ /* 0x000fea000383ffff */
.L_x_8396:
[----:B-1----:R-:W-:-:S04]  /*f9d0*/  IMAD.U32 R3, RZ, RZ, UR5 ;  /* 0x00000005ff037e24 */ /* 0x002fc8000f8e00ff */
[----:B------:R1:W2:Y:S03]  /*f9e0*/  SYNCS.PHASECHK.TRANS64.TRYWAIT P0, [R3+URZ+0x28850], R0 ;  /* 0x02885000030075a7 */ /* 0x0002a6000800017f */
[----:B--2---:R-:W-:Y:S05]  /*f9f0*/  @!P0 NANOSLEEP.SYNCS 0x989680 ;  /* 0x009896800000895d */ /* 0x004fea0003900000 */
[----:B------:R-:W2:Y:S02]  /*fa00*/  @!P0 SYNCS.PHASECHK.TRANS64 P0, [R3+URZ+0x28850], R0 ;  /* 0x02885000030085a7 */ /* 0x000ea4000800007f */
[----:B--2---:R-:W-:Y:S05]  /*fa10*/  @!P0 BRA `(.L_x_8396) ;  /* 0xfffffffc00ec8947 */ /* 0x004fea000383ffff */
[----:B------:R-:W-:Y:S05]  /*fa20*/  BRA `(.L_x_8395) ;  /* 0xffffffa000407947 */ /* 0x000fea000383ffff */
.L_x_8407:
[----:B------:R-:W-:Y:S01]  /*fa30*/  IMAD.MOV.U32 R13, RZ, RZ, R0 ;  /* 0x000000ffff0d7224 */ /* 0x000fe200078e0000 */
[----:B------:R-:W-:Y:S01]  /*fa40*/  MOV R15, 0xffffffff ;  /* 0xffffffff000f7802 */ /* 0x000fe20000000f00 */
[----:B------:R-:W-:Y:S02]  /*fa50*/  IMAD.MOV.U32 R12, RZ, RZ, RZ ;  /* 0x000000ffff0c7224 */ /* 0x000fe400078e00ff */
[----:B------:R-:W-:-:S07]  /*fa60*/  IMAD.MOV.U32 R11, RZ, RZ, 0x1f ;  /* 0x0000001fff0b7424 */ /* 0x000fce00078e00ff */
[----:B------:R-:W-:Y:S05]  /*fa70*/  WARPSYNC.COLLECTIVE R15, `(.L_x_8483) ;  /* 0x000000000f087348 */ /* 0x000fea0003c00000 */
[----:B------:R0:W1:Y:S02]  /*fa80*/  SHFL.IDX P6, R14, R13, R12, R11 ;  /* 0x0000000c0d0e7389 */ /* 0x00006400000c000b */
[----:B01----:R-:W-:Y:S01]  /*fa90*/  ENDCOLLECTIVE ;  /* 0x000000000000791b */ /* 0x003fe20003800000 */
.L_x_8483:
[----:B------:R-:W-:Y:S05]  /*faa0*/  BRA `(.L_x_8484) ;  /* 0xffffffcc00447947 */ /* 0x000fea000383ffff */
.L_x_8409:
[----:B------:R-:W-:Y:S01]  /*fab0*/  BSSY B0, `(.L_x_8485) ;  /* 0x0000006000007945 */ /* 0x000fe20003800000 */
[----:B------:R-:W-:-:S07]  /*fac0*/  IMAD.MOV.U32 R15, RZ, RZ, -0x1 ;  /* 0xffffffffff0f7424 */ /* 0x000fce00078e00ff */
[----:B0-----:R-:W-:Y:S05]  /*fad0*/  WARPSYNC.COLLECTIVE R15, `(.L_x_8486) ;  /* 0x000000000f0c7348 */ /* 0x001fea0003c00000 */
[----:B------:R-:W-:Y:S02]  /*fae0*/  ELECT P6, UR62, PT ;  /* 0x00000000003e782f */ /* 0x000fe400038c0000 */
[----:B------:R-:W-:Y:S01]  /*faf0*/  MOV R14, UR62 ;  /* 0x0000003e000e7c02 */ /* 0x000fe20008000f00 */
[----:B0-----:R-:W-:Y:S10]  /*fb00*/  ENDCOLLECTIVE ;  /* 0x000000000000791b */ /* 0x001ff40003800000 */
.L_x_8486:
[----:B------:R-:W-:Y:S05]  /*fb10*/  BSYNC B0 ;  /* 0x0000000000007941 */ /* 0x000fea0003800000 */
.L_x_8485:
[----:B------:R-:W-:Y:S05]  /*fb20*/  BRA `(.L_x_8487) ;  /* 0xffffffcc00447947 */ /* 0x000fea000383ffff */
.L_x_8411:
[----:B0-----:R-:W-:-:S04]  /*fb30*/  IMAD.U32 R3, RZ, RZ, UR38 ;  /* 0x00000026ff037e24 */ /* 0x001fc8000f8e00ff */
[----:B------:R0:W1:Y:S03]  /*fb40*/  SYNCS.PHASECHK.TRANS64.TRYWAIT P0, [R3+URZ+0x28840], R0 ;  /* 0x02884000030075a7 */ /* 0x000066000800017f */
[----:B-1----:R-:W-:Y:S05]  /*fb50*/  @!P0 NANOSLEEP.SYNCS 0x989680 ;  /* 0x009896800000895d */ /* 0x002fea0003900000 */
[----:B------:R-:W1:Y:S02]  /*fb60*/  @!P0 SYNCS.PHASECHK.TRANS64 P0, [R3+URZ+0x28840], R0 ;  /* 0x02884000030085a7 */ /* 0x000e64000800007f */
[----:B-1----:R-:W-:Y:S05]  /*fb70*/  @!P0 BRA `(.L_x_8411) ;  /* 0xfffffffc00ec8947 */ /* 0x002fea000383ffff */
[----:B------:R-:W-:Y:S05]  /*fb80*/  BRA `(.L_x_8488) ;  /* 0xffffffcc009c7947 */ /* 0x000fea000383ffff */
.L_x_8414:
[----:B------:R-:W-:Y:S01]  /*fb90*/  IMAD.MOV.U32 R13, RZ, RZ, R5 ;  /* 0x000000ffff0d7224 */ /* 0x000fe200078e0005 */
[----:B------:R-:W-:Y:S01]  /*fba0*/  MOV R12, RZ ;  /* 0x000000ff000c7202 */ /* 0x000fe20000000f00 */
[----:B------:R-:W-:Y:S02]  /*fbb0*/  IMAD.MOV.U32 R11, RZ, RZ, 0x181f ;  /* 0x0000181fff0b7424 */ /* 0x000fe400078e00ff */
[----:B------:R-:W-:Y:S02]  /*fbc0*/  IMAD.MOV.U32 R15, RZ, RZ, -0x1 ;  /* 0xffffffffff0f7424 */ /* 0x000fe400078e00ff */
[----:B------:R-:W-:-:S07]  /*fbd0*/  IMAD R6, R9, 0x80, R6 ;  /* 0x0000008009067824 */ /* 0x000fce00078e0206 */
[----:B------:R-:W-:Y:S05]  /*fbe0*/  WARPSYNC.COLLECTIVE R15, `(.L_x_8489) ;  /* 0x000000000f087348 */ /* 0x000fea0003c00000 */
[----:B------:R0:W1:Y:S02]  /*fbf0*/  SHFL.IDX P6, R14, R13, R12, R11 ;  /* 0x0000000c0d0e7389 */ /* 0x00006400000c000b */
[----:B01----:R-:W-:Y:S01]  /*fc00*/  ENDCOLLECTIVE ;  /* 0x000000000000791b */ /* 0x003fe20003800000 */
.L_x_8489:
[----:B------:R-:W-:Y:S02]  /*fc10*/  VIADD R9, R6, 0x10 ;  /* 0x0000001006097836 */ /* 0x000fe40000000000 */
[----:B------:R-:W-:Y:S02]  /*fc20*/  IMAD.MOV.U32 R13, RZ, RZ, R0 ;  /* 0x000000ffff0d7224 */ /* 0x000fe400078e0000 */
[----:B------:R-:W-:-:S07]  /*fc30*/  IMAD.MOV.U32 R2, RZ, RZ, R14 ;  /* 0x000000ffff027224 */ /* 0x000fce00078e000e */
[----:B------:R-:W-:Y:S05]  /*fc40*/  WARPSYNC.COLLECTIVE R15, `(.L_x_8490) ;  /* 0x000000000f087348 */ /* 0x000fea0003c00000 */
[----:B------:R0:W1:Y:S02]  /*fc50*/  SHFL.IDX P6, R14, R13, R12, R11 ;  /* 0x0000000c0d0e7389 */ /* 0x00006400000c000b */
[----:B01----:R-:W-:Y:S01]  /*fc60*/  ENDCOLLECTIVE ;  /* 0x000000000000791b */ /* 0x003fe20003800000 */
.L_x_8490:
[----:B------:R-:W-:Y:S02]  /*fc70*/  ULDC UR4, c[0x0][0x288] ;  /* 0x0000a20000047ab9 */ /* 0x000fe40000000800 */
[----:B------:R-:W-:-:S05]  /*fc80*/  IMAD R4, R8, UR4, RZ ;  /* 0x0000000408047c24 */ /* 0x000fca000f8e02ff */
[----:B------:R-:W-:Y:S01]  /*fc90*/  ISETP.GE.AND P2, PT, R6, R4, PT ;  /* 0x000000040600720c */ /* 0x000fe20003f46270 */
[----:B------:R-:W-:Y:S02]  /*fca0*/  IMAD.MOV.U32 R13, RZ, RZ, R5 ;  /* 0x000000ffff0d7224 */ /* 0x000fe400078e0005 */
[----:B------:R-:W-:-:S10]  /*fcb0*/  IMAD.MOV.U32 R12, RZ, RZ, 0x1 ;  /* 0x00000001ff0c7424 */ /* 0x000fd400078e00ff */
[----:B------:R-:W-:Y:S02]  /*fcc0*/  @!P2 LEA R8, R7, UR38, 0x1 ;  /* 0x000000260708ac11 */ /* 0x000fe4000f8e08ff */
[----:B------:R-:W-:-:S07]  /*fcd0*/  MOV R3, R14 ;  /* 0x0000000e00037202 */ /* 0x000fce0000000f00 */
[----:B------:R-:W-:Y:S05]  /*fce0*/  WARPSYNC.COLLECTIVE R15, `(.L_x_8491) ;  /* 0x000000000f087348 */ /* 0x000fea0003c00000 */
[----:B------:R0:W1:Y:S02]  /*fcf0*/  SHFL.IDX P6, R14, R13, R12, R11 ;  /* 0x0000000c0d0e7389 */ /* 0x00006400000c000b */
[----:B01----:R-:W-:Y:S01]  /*fd00*/  ENDCOLLECTIVE ;  /* 0x000000000000791b */ /* 0x003fe20003800000 */
.L_x_8491:
[----:B------:R-:W-:-:S04]  /*fd10*/  LOP3.LUT R3, R3, R2, RZ, 0x3c, !PT ;  /* 0x0000000203037212 */ /* 0x000fc800078e3cff */
[----:B------:R-:W-:-:S04]  /*fd20*/  LOP3.LUT R2, R3, R2, RZ, 0x3c, !PT ;  /* 0x0000000203027212 */ /* 0x000fc800078e3cff */
[----:B------:R-:W-:Y:S02]  /*fd30*/  LOP3.LUT R3, R3, R2, RZ, 0x3c, !PT ;  /* 0x0000000203037212 */ /* 0x000fe400078e3cff */
[----:B------:R-:W-:Y:S01]  /*fd40*/  MOV R13, R0 ;  /* 0x00000000000d7202 */ /* 0x000fe20000000f00 */
[----:B------:R-:W-:-:S05]  /*fd50*/  @!P2 IMAD.WIDE.U32 R2, R10, 0x2, R2 ;  /* 0x000000020a02a825 */ /* 0x000fca00078e0002 */
        /* <DEDUP_REMOVED lines=10> */
.L_x_8492:
[----:B------:R-:W-:Y:S01]  /*fe00*/  @!P2 LEA R21, R7, UR38, 0x1 ;  /* 0x000000260715ac11 */ /* 0x000fe2000f8e08ff */
[----:B------:R-:W-:Y:S02]  /*fe10*/  IMAD.MOV.U32 R9, RZ, RZ, R8 ;  /* 0x000000ffff097224 */ /* 0x000fe400078e0008 */
[----:B------:R-:W-:Y:S02]  /*fe20*/  VIADD R3, R6, 0x20 ;  /* 0x0000002006037836 */ /* 0x000fe40000000000 */
[----:B------:R-:W-:Y:S01]  /*fe30*/  IMAD.MOV.U32 R13, RZ, RZ, R5 ;  /* 0x000000ffff0d7224 */ /* 0x000fe200078e0005 */
[----:B------:R-:W-:Y:S01]  /*fe40*/  MOV R12, 0x2 ;  /* 0x00000002000c7802 */ /* 0x000fe20000000f00 */
[----:B------:R-:W-:-:S07]  /*fe50*/  IMAD.MOV.U32 R8, RZ, RZ, R14 ;  /* 0x000000ffff087224 */ /* 0x000fce00078e000e */
[----:B------:R-:W-:Y:S05]  /*fe60*/  WARPSYNC.COLLECTIVE R15, `(.L_x_8493) ;  /* 0x000000000f087348 */ /* 0x000fea0003c00000 */
[----:B------:R0:W1:Y:S02]  /*fe70*/  SHFL.IDX P6, R14, R13, R12, R11 ;  /* 0x0000000c0d0e7389 */ /* 0x00006400000c000b */
[----:B01----:R-:W-:Y:S01]  /*fe80*/  ENDCOLLECTIVE ;  /* 0x000000000000791b */ /* 0x003fe20003800000 */
.L_x_8493:
[----:B------:R-:W-:-:S05]  /*fe90*/  @!P2 IMAD.WIDE.U32 R8, R10, 0x2, R8 ;  /* 0x000000020a08a825 */ /* 0x000fca00078e0008 */
[----:B------:R-:W-:Y:S01]  /*fea0*/  @!PT LDS RZ, [RZ] ;  /* 0x00000000fffff984 */ /* 0x000fe20000000800 */
[----:B------:R-:W-:Y:S01]  /*feb0*/  @!PT LDS RZ, [RZ] ;  /* 0x00000000fffff984 */ /* 0x000fe20000000800 */
[----:B------:R-:W-:Y:S01]  /*fec0*/  @!PT LDS RZ, [RZ] ;  /* 0x00000000fffff984 */ /* 0x000fe20000000800 */
[----:B------:R-:W-:Y:S04]  /*fed0*/  @!P2 LDGSTS.E.BYPASS.LTC128B.128 [R21+0x10c00], desc[UR42][R8.64], !P1 ;  /* 0x10c000000815afae */ /* 0x000fe8000c901d6a */
[----:B------:R0:W-:Y:S01]  /*fee0*/  @!P2 LDGSTS.E.BYPASS.LTC128B.128 [R21+0x14c00], desc[UR42][R8.64+0x80], !P0 ;  /* 0x14c000800815afae */ /* 0x0001e2000c101d6a */
[----:B------:R-:W-:Y:S01]  /*fef0*/  ISETP.GE.AND P2, PT, R3, R4, PT ;  /* 0x000000040300720c */ /* 0x000fe20003f46270 */
[----:B------:R-:W-:Y:S01]  /*ff00*/  IMAD.MOV.U32 R13, RZ, RZ, R0 ;  /* 0x000000ffff0d7224 */ /* 0x000fe200078e0000 */
[----:B0-----:R-:W-:Y:S01]  /*ff10*/  IADD3 R9, R6, 0x30, RZ ;  /* 0x0000003006097810 */ /* 0x001fe20007ffe0ff */
[----:B------:R-:W-:-:S10]  /*ff20*/  IMAD.MOV.U32 R2, RZ, RZ, R14 ;  /* 0x000000ffff027224 */ /* 0x000fd400078e000e */
[----:B------:R-:W-:-:S07]  /*ff30*/  @!P2 LEA R20, R7, UR38, 0x1 ;  /* 0x000000260714ac11 */ /* 0x000fce000f8e08ff */
[----:B------:R-:W-:Y:S05]  /*ff40*/  WARPSYNC.COLLECTIVE R15, `(.L_x_8494) ;  /* 0x000000000f087348 */ /* 0x000fea0003c00000 */
[----:B------:R0:W1:Y:S02]  /*ff50*/  SHFL.IDX P6, R14, R13, R12, R11 ;  /* 0x0000000c0d0e7389 */ /* 0x00006400000c000b */
[----:B01----:R-:W-:Y:S01]  /*ff60*/  ENDCOLLECTIVE ;  /* 0x000000000000791b */ /* 0x003fe20003800000 */
.L_x_8494:
[----:B------:R-:W-:Y:S02]  /*ff70*/  IMAD.MOV.U32 R3, RZ, RZ, R2 ;  /* 0x000000ffff037224 */ /* 0x000fe400078e0002 */
[----:B------:R-:W-:Y:S02]  /*ff80*/  IMAD.MOV.U32 R13, RZ, RZ, R5 ;  /* 0x000000ffff0d7224 */ /* 0x000fe400078e0005 */
[----:B------:R-:W-:Y:S02]  /*ff90*/  IMAD.MOV.U32 R12, RZ, RZ, 0x3 ;  /* 0x00000003ff0c7424 */ /* 0x000fe400078e00ff */
[----:B------:R-:W-:-:S07]  /*ffa0*/  IMAD.MOV.U32 R2, RZ, RZ, R14 ;  /* 0x000000ffff027224 */ /* 0x000fce00078e000e */
[----:B------:R-:W-:Y:S05]  /*ffb0*/  WARPSYNC.COLLECTIVE R15, `(.L_x_8495) ;  /* 0x000000000f087348 */ /* 0x000fea0003c00000 */
[----:B------:R0:W1:Y:S02]  /*ffc0*/  SHFL.IDX P6, R14, R13, R12, R11 ;  /* 0x0000000c0d0e7389 */ /* 0x00006400000c000b */
[----:B01----:R-:W-:Y:S01]  /*ffd0*/  ENDCOLLECTIVE ;  /* 0x000000000000791b */ /* 0x003fe20003800000 */
.L_x_8495:
        /* <DEDUP_REMOVED lines=14> */
.L_x_8496:
[----:B------:R-:W-:Y:S01]  /*100c0*/  MOV R9, R8 ;  /* 0x0000000800097202 */ /* 0x000fe20000000f00 */
[----:B------:R-:W-:Y:S02]  /*100d0*/  IMAD.MOV.U32 R13, RZ, RZ, R5 ;  /* 0x000000ffff0d7224 */ /* 0x000fe400078e0005 */
[----:B------:R-:W-:Y:S02]  /*100e0*/  IMAD.MOV.U32 R12, RZ, RZ, 0x4 ;  /* 0x00000004ff0c7424 */ /* 0x000fe400078e00ff */
[----:B------:R-:W-:-:S07]  /*100f0*/  IMAD.MOV.U32 R8, RZ, RZ, R14 ;  /* 0x000000ffff087224 */ /* 0x000fce00078e000e */
[----:B------:R-:W-:Y:S05]  /*10100*/  WARPSYNC.COLLECTIVE R15, `(.L_x_8497) ;  /* 0x000000000f087348 */ /* 0x000fea0003c00000 */
[----:B------:R0:W1:Y:S02]  /*10110*/  SHFL.IDX P6, R14, R13, R12, R11 ;  /* 0x0000000c0d0e7389 */ /* 0x00006400000c000b */
[----:B01----:R-:W-:Y:S01]  /*10120*/  ENDCOLLECTIVE ;  /* 0x000000000000791b */ /* 0x003fe20003800000 */
.L_x_8497:
        /* <DEDUP_REMOVED lines=8> */
[----:B0-----:R-:W-:Y:S01]  /*101b0*/  VIADD R9, R6, 0x50 ;  /* 0x0000005006097836 */ /* 0x001fe20000000000 */
[----:B------:R-:W-:-:S09]  /*101c0*/  MOV R2, R14 ;  /* 0x0000000e00027202 */ /* 0x000fd20000000f00 */
[----:B------:R-:W-:Y:S05]  /*101d0*/  WARPSYNC.COLLECTIVE R15, `(.L_x_8498) ;  /* 0x000000000f087348 */ /* 0x000fea0003c00000 */
[----:B------:R0:W1:Y:S02]  /*101e0*/  SHFL.IDX P6, R14, R13, R12, R11 ;  /* 0x0000000c0d0e7389 */ /* 0x00006400000c000b */
[----:B01----:R-:W-:Y:S01]  /*101f0*/  ENDCOLLECTIVE ;  /* 0x000000000000791b */ /* 0x003fe20003800000 */
.L_x_8498:
[----:B------:R-:W-:Y:S01]  /*10200*/  @!P2 LEA R20, R7, UR38, 0x1 ;  /* 0x000000260714ac11 */ /* 0x000fe2000f8e08ff */
[----:B------:R-:W-:Y:S01]  /*10210*/  IMAD.MOV.U32 R3, RZ, RZ, R2 ;  /* 0x000000ffff037224 */ /* 0x000fe200078e0002 */
[----:B------:R-:W-:Y:S01]  /*10220*/  MOV R13, R5 ;  /* 0x00000005000d7202 */ /* 0x000fe20000000f00 */
[----:B------:R-:W-:Y:S02]  /*10230*/  IMAD.MOV.U32 R12, RZ, RZ, 0x5 ;  /* 0x00000005ff0c7424 */ /* 0x000fe400078e00ff */
[----:B------:R-:W-:-:S07]  /*10240*/  IMAD.MOV.U32 R2, RZ, RZ, R14 ;  /* 0x000000ffff027224 */ /* 0x000fce00078e000e */
[----:B------:R-:W-:Y:S05]  /*10250*/  WARPSYNC.COLLECTIVE R15, `(.L_x_8499) ;  /* 0x000000000f087348 */ /* 0x000fea0003c00000 */
[----:B------:R0:W1:Y:S02]  /*10260*/  SHFL.IDX P6, R14, R13, R12, R11 ;  /* 0x0000000c0d0e7389 */ /* 0x00006400000c000b */
[----:B01----:R-:W-:Y:S01]  /*10270*/  ENDCOLLECTIVE ;  /* 0x000000000000791b */ /* 0x003fe20003800000 */
.L_x_8499:
        /* <DEDUP_REMOVED lines=14> */
.L_x_8500:
[----:B------:R-:W-:Y:S02]  /*10360*/  IMAD.MOV.U32 R9, RZ, RZ, R8 ;  /* 0x000000ffff097224 */ /* 0x000fe400078e0008 */
[----:B------:R-:W-:Y:S02]  /*10370*/  IMAD.MOV.U32 R13, RZ, RZ, R5 ;  /* 0x000000ffff0d7224 */ /* 0x000fe400078e0005 */
[----:B------:R-:W-:Y:S01]  /*10380*/  IMAD.MOV.U32 R12, RZ, RZ, 0x6 ;  /* 0x00000006ff0c7424 */ /* 0x000fe200078e00ff */
[----:B------:R-:W-:-:S07]  /*10390*/  MOV R8, R14 ;  /* 0x0000000e00087202 */ /* 0x000fce0000000f00 */
[----:B------:R-:W-:Y:S05]  /*103a0*/  WARPSYNC.COLLECTIVE R15, `(.L_x_8501) ;  /* 0x000000000f087348 */ /* 0x000fea0003c00000 */
[----:B------:R0:W1:Y:S02]  /*103b0*/  SHFL.IDX P6, R14, R13, R12, R11 ;  /* 0x0000000c0d0e7389 */ /* 0x00006400000c000b */
[----:B01----:R-:W-:Y:S01]  /*103c0*/  ENDCOLLECTIVE ;  /* 0x000000000000791b */ /* 0x003fe20003800000 */
.L_x_8501:
[----:B------:R-:W-:-:S05]  /*103d0*/  @!P2 IMAD.WIDE.U32 R8, R10, 0x2, R8 ;  /* 0x000000020a08a825 */ /* 0x000fca00078e0008 */
[----:B------:R-:W-:Y:S01]  /*103e0*/  @!PT LDS RZ, [RZ] ;  /* 0x00000000fffff984 */ /* 0x000fe20000000800 */
[----:B------:R-:W-:Y:S01]  /*103f0*/  @!PT LDS RZ, [RZ] ;  /* 0x00000000fffff984 */ /* 0x000fe20000000800 */
[----:B------:R-:W-:Y:S01]  /*10400*/  @!PT LDS RZ, [RZ] ;  /* 0x00000000fffff984 */ /* 0x000fe20000000800 */
[----:B------:R0:W-:Y:S04]  /*10410*/  @!P2 LDGSTS.E.BYPASS.LTC128B.128 [R21+0x12c00], desc[UR42][R8.64], !P1 ;  /* 0x12c000000815afae */ /* 0x0001e8000c901d6a */
[----:B------:R0:W-:Y:S01]  /*10420*/  @!P2 LDGSTS.E.BYPASS.LTC128B.128 [R21+0x16c00], desc[UR42][R8.64+0x80], !P0 ;  /* 0x16c000800815afae */ /* 0x0001e2000c101d6a */
[----:B------:R-:W-:Y:S02]  /*10430*/  ISETP.GE.AND P2, PT, R3, R4, PT ;  /* 0x000000040300720c */ /* 0x000fe40003f46270 */
[----:B------:R-:W-:Y:S01]  /*10440*/  MOV R13, R0 ;  /* 0x00000000000d7202 */ /* 0x000fe20000000f00 */
[----:B------:R-:W-:-:S10]  /*10450*/  IMAD.MOV.U32 R2, RZ, RZ, R14 ;  /* 0x000000ffff027224 */ /* 0x000fd400078e000e */
[----:B0-----:R-:W-:Y:S05]  /*10460*/  WARPSYNC.COLLECTIVE R15, `(.L_x_8502) ;  /* 0x000000000f087348 */ /* 0x001fea0003c00000 */
[----:B------:R1:W2:Y:S02]  /*10470*/  SHFL.IDX P6, R14, R13, R12, R11 ;  /* 0x0000000c0d0e7389 */ /* 0x0002a400000c000b */
[----:B012---:R-:W-:Y:S01]  /*10480*/  ENDCOLLECTIVE ;  /* 0x000000000000791b */ /* 0x007fe20003800000 */
.L_x_8502:
[----:B------:R-:W-:Y:S01]  /*10490*/  @!P2 LEA R8, R7, UR38, 0x1 ;  /* 0x000000260708ac11 */ /* 0x000fe2000f8e08ff */
[----:B------:R-:W-:Y:S02]  /*104a0*/  IMAD.MOV.U32 R3, RZ, RZ, R2 ;  /* 0x000000ffff037224 */ /* 0x000fe400078e0002 */
[----:B------:R-:W-:Y:S02]  /*104b0*/  IMAD.MOV.U32 R13, RZ, RZ, R5 ;  /* 0x000000ffff0d7224 */ /* 0x000fe400078e0005 */
[----:B------:R-:W-:Y:S02]  /*104c0*/  IMAD.MOV.U32 R12, RZ, RZ, 0x7 ;  /* 0x00000007ff0c7424 */ /* 0x000fe400078e00ff */
[----:B------:R-:W-:-:S07]  /*104d0*/  IMAD.MOV.U32 R2, RZ, RZ, R14 ;  /* 0x000000ffff027224 */ /* 0x000fce00078e000e */
[----:B------:R-:W-:Y:S05]  /*104e0*/  WARPSYNC.COLLECTIVE R15, `(.L_x_8503) ;  /* 0x000000000f087348 */ /* 0x000fea0003c00000 */
[----:B------:R0:W1:Y:S02]  /*104f0*/  SHFL.IDX P6, R14, R13, R12, R11 ;  /* 0x0000000c0d0e7389 */ /* 0x00006400000c000b */
[----:B01----:R-:W-:Y:S01]  /*10500*/  ENDCOLLECTIVE ;  /* 0x000000000000791b */ /* 0x003fe20003800000 */
.L_x_8503:
[----:B------:R-:W-:-:S05]  /*10510*/  @!P2 IMAD.WIDE.U32 R2, R10, 0x2, R2 ;  /* 0x000000020a02a825 */ /* 0x000fca00078e0002 */
[----:B------:R-:W-:Y:S01]  /*10520*/  @!PT LDS RZ, [RZ] ;  /* 0x00000000fffff984 */ /* 0x000fe20000000800 */
[----:B------:R-:W-:Y:S01]  /*10530*/  @!PT LDS RZ, [RZ] ;  /* 0x00000000fffff984 */ /* 0x000fe20000000800 */
[----:B------:R-:W-:Y:S01]  /*10540*/  @!PT LDS RZ, [RZ] ;  /* 0x00000000fffff984 */ /* 0x000fe20000000800 */
[----:B------:R-:W-:Y:S04]  /*10550*/  @!P2 LDGSTS.E.BYPASS.LTC128B.128 [R8+0x13400], desc[UR42][R2.64], !P1 ;  /* 0x134000000208afae */ /* 0x000fe8000c901d6a */
[----:B------:R0:W-:Y:S01]  /*10560*/  @!P2 LDGSTS.E.BYPASS.LTC128B.128 [R8+0x17400], desc[UR42][R2.64+0x80], !P0 ;  /* 0x174000800208afae */ /* 0x0001e2000c101d6a */
[----:B------:R-:W-:Y:S01]  /*10570*/  IMAD.MOV.U32 R13, RZ, RZ, R0 ;  /* 0x000000ffff0d7224 */ /* 0x000fe200078e0000 */
[----:B0-----:R-:W-:-:S07]  /*10580*/  MOV R2, R14 ;  /* 0x0000000e00027202 */ /* 0x001fce0000000f00 */
[----:B------:R-:W-:Y:S05]  /*10590*/  WARPSYNC.COLLECTIVE R15, `(.L_x_8504) ;  /* 0x000000000f087348 */ /* 0x000fea0003c00000 */
[----:B------:R0:W1:Y:S02]  /*105a0*/  SHFL.IDX P6, R14, R13, R12, R11 ;  /* 0x0000000c0d0e7389 */ /* 0x00006400000c000b */
[----:B01----:R-:W-:Y:S01]  /*105b0*/  ENDCOLLECTIVE ;  /* 0x000000000000791b */ /* 0x003fe20003800000 */
.L_x_8504:
[----:B------:R-:W-:Y:S05]  /*105c0*/  BRA `(.L_x_8505) ;  /* 0xffffffcc00ec7947 */ /* 0x000fea000383ffff */
.L_x_8417:
[----:B0-----:R-:W-:-:S04]  /*105d0*/  IMAD.U32 R3, RZ, RZ, UR38 ;  /* 0x00000026ff037e24 */ /* 0x001fc8000f8e00ff */
[----:B------:R0:W1:Y:S03]  /*105e0*/  SYNCS.PHASECHK.TRANS64.TRYWAIT P0, [R3+URZ+0x28820], R2 ;  /* 0x02882002030075a7 */ /* 0x000066000800017f */
[----:B-1----:R-:W-:Y:S05]  /*105f0*/  @!P0 NANOSLEEP.SYNCS 0x989680 ;  /* 0x009896800000895d */ /* 0x002fea0003900000 */
[----:B------:R-:W1:Y:S02]  /*10600*/  @!P0 SYNCS.PHASECHK.TRANS64 P0, [R3+URZ+0x28820], R2 ;  /* 0x02882002030085a7 */ /* 0x000e64000800007f */
[----:B-1----:R-:W-:Y:S05]  /*10610*/  @!P0 BRA `(.L_x_8417) ;  /* 0xfffffffc00ec8947 */ /* 0x002fea000383ffff */
[----:B------:R-:W-:Y:S05]  /*10620*/  BRA `(.L_x_8506) ;  /* 0xffffffd000407947 */ /* 0x000fea000383ffff */
.L_x_8424:
[----:B-1----:R-:W-:-:S04]  /*10630*/  IMAD.U32 R3, RZ, RZ, UR38 ;  /* 0x00000026ff037e24 */ /* 0x002fc8000f8e00ff */
[----:B------:R1:W2:Y:S03]  /*10640*/  SYNCS.PHASECHK.TRANS64.TRYWAIT P0, [R3+URZ+0x28848], R2 ;  /* 0x02884802030075a7 */ /* 0x0002a6000800017f */
[----:B--2---:R-:W-:Y:S05]  /*10650*/  @!P0 NANOSLEEP.SYNCS 0x989680 ;  /* 0x009896800000895d */ /* 0x004fea0003900000 */
[----:B------:R-:W2:Y:S02]  /*10660*/  @!P0 SYNCS.PHASECHK.TRANS64 P0, [R3+URZ+0x28848], R2 ;  /* 0x02884802030085a7 */ /* 0x000ea4000800007f */
[----:B--2---:R-:W-:Y:S05]  /*10670*/  @!P0 BRA `(.L_x_8424) ;  /* 0xfffffffc00ec8947 */ /* 0x004fea000383ffff */
[----:B------:R-:W-:Y:S05]  /*10680*/  BRA `(.L_x_8507) ;  /* 0xffffffd400187947 */ /* 0x000fea000383ffff */
.L_x_8430:
[----:B0-----:R-:W-:-:S04]  /*10690*/  IMAD.U32 R3, RZ, RZ, UR38 ;  /* 0x00000026ff037e24 */ /* 0x001fc8000f8e00ff */
[----:B------:R0:W1:Y:S03]  /*106a0*/  SYNCS.PHASECHK.TRANS64.TRYWAIT P0, [R3+URZ+0x28860], R2 ;  /* 0x02886002030075a7 */ /* 0x000066000800017f */
[----:B-1----:R-:W-:Y:S05]  /*106b0*/  @!P0 NANOSLEEP.SYNCS 0x989680 ;  /* 0x009896800000895d */ /* 0x002fea0003900000 */
[----:B------:R-:W1:Y:S02]  /*106c0*/  @!P0 SYNCS.PHASECHK.TRANS64 P0, [R3+URZ+0x28860], R2 ;  /* 0x02886002030085a7 */ /* 0x000e64000800007f */
[----:B-1----:R-:W-:Y:S05]  /*106d0*/  @!P0 BRA `(.L_x_8430) ;  /* 0xfffffffc00ec8947 */ /* 0x002fea000383ffff */
[----:B------:R-:W-:Y:S05]  /*106e0*/  BRA `(.L_x_8508) ;  /* 0xffffffd400b47947 */ /* 0x000fea000383ffff */
.L_x_8439:
[----:B-1----:R-:W-:-:S04]  /*106f0*/  MOV R3, UR38 ;  /* 0x0000002600037c02 */ /* 0x002fc80008000f00 */
[----:B------:R1:W2:Y:S03]  /*10700*/  SYNCS.PHASECHK.TRANS64.TRYWAIT P0, [R3+URZ+0x28840], R2 ;  /* 0x02884002030075a7 */ /* 0x0002a6000800017f */
[----:B--2---:R-:W-:Y:S05]  /*10710*/  @!P0 NANOSLEEP.SYNCS 0x989680 ;  /* 0x009896800000895d */ /* 0x004fea0003900000 */
[----:B------:R-:W2:Y:S02]  /*10720*/  @!P0 SYNCS.PHASECHK.TRANS64 P0, [R3+URZ+0x28840], R2 ;  /* 0x02884002030085a7 */ /* 0x000ea4000800007f */
[----:B--2---:R-:W-:Y:S05]  /*10730*/  @!P0 BRA `(.L_x_8439) ;  /* 0xfffffffc00ec8947 */ /* 0x004fea000383ffff */
[----:B------:R-:W-:Y:S05]  /*10740*/  BRA `(.L_x_8509) ;  /* 0xffffffd800d87947 */ /* 0x000fea000383ffff */
.L_x_8445:
[----:B0-----:R-:W-:-:S04]  /*10750*/  IMAD.U32 R3, RZ, RZ, UR38 ;  /* 0x00000026ff037e24 */ /* 0x001fc8000f8e00ff */
[----:B------:R0:W1:Y:S03]  /*10760*/  SYNCS.PHASECHK.TRANS64.TRYWAIT P0, [R3+URZ+0x28868], R2 ;  /* 0x02886802030075a7 */ /* 0x000066000800017f */
[----:B-1----:R-:W-:Y:S05]  /*10770*/  @!P0 NANOSLEEP.SYNCS 0x989680 ;  /* 0x009896800000895d */ /* 0x002fea0003900000 */
[----:B------:R-:W1:Y:S02]  /*10780*/  @!P0 SYNCS.PHASECHK.TRANS64 P0, [R3+URZ+0x28868], R2 ;  /* 0x02886802030085a7 */ /* 0x000e64000800007f */
[----:B-1----:R-:W-:Y:S05]  /*10790*/  @!P0 BRA `(.L_x_8445) ;  /* 0xfffffffc00ec8947 */ /* 0x002fea000383ffff */
[----:B------:R-:W-:Y:S05]  /*107a0*/  BRA `(.L_x_8510) ;  /* 0xffffffdc00787947 */ /* 0x000fea000383ffff */
.L_x_8454:
[----:B-1----:R-:W-:-:S04]  /*107b0*/  IMAD.U32 R3, RZ, RZ, UR38 ;  /* 0x00000026ff037e24 */ /* 0x002fc8000f8e00ff */
[----:B------:R1:W2:Y:S03]  /*107c0*/  SYNCS.PHASECHK.TRANS64.TRYWAIT P0, [R3+URZ+0x28848], R2 ;  /* 0x02884802030075a7 */ /* 0x0002a6000800017f */
[----:B--2---:R-:W-:Y:S05]  /*107d0*/  @!P0 NANOSLEEP.SYNCS 0x989680 ;  /* 0x009896800000895d */ /* 0x004fea0003900000 */
[----:B------:R-:W2:Y:S02]  /*107e0*/  @!P0 SYNCS.PHASECHK.TRANS64 P0, [R3+URZ+0x28848], R2 ;  /* 0x02884802030085a7 */ /* 0x000ea4000800007f */
[----:B--2---:R-:W-:Y:S05]  /*107f0*/  @!P0 BRA `(.L_x_8454) ;  /* 0xfffffffc00ec8947 */ /* 0x004fea000383ffff */
[----:B------:R-:W-:Y:S05]  /*10800*/  BRA `(.L_x_8511) ;  /* 0xffffffe000b47947 */ /* 0x000fea000383ffff */
.L_x_8460:
[----:B0-----:R-:W-:-:S04]  /*10810*/  IMAD.U32 R3, RZ, RZ, UR38 ;  /* 0x00000026ff037e24 */ /* 0x001fc8000f8e00ff */
[----:B------:R0:W1:Y:S03]  /*10820*/  SYNCS.PHASECHK.TRANS64.TRYWAIT P0, [R3+URZ+0x28860], R2 ;  /* 0x02886002030075a7 */ /* 0x000066000800017f */
[----:B-1----:R-:W-:Y:S05]  /*10830*/  @!P0 NANOSLEEP.SYNCS 0x989680 ;  /* 0x009896800000895d */ /* 0x002fea0003900000 */
[----:B------:R-:W1:Y:S02]  /*10840*/  @!P0 SYNCS.PHASECHK.TRANS64 P0, [R3+URZ+0x28860], R2 ;  /* 0x02886002030085a7 */ /* 0x000e64000800007f */
[----:B-1----:R-:W-:Y:S05]  /*10850*/  @!P0 BRA `(.L_x_8460) ;  /* 0xfffffffc00ec8947 */ /* 0x002fea000383ffff */
[----:B------:R-:W-:Y:S05]  /*10860*/  BRA `(.L_x_8512) ;  /* 0xffffffe400507947 */ /* 0x000fea000383ffff */
.L_x_8468:
[----:B0-----:R0:W1:Y:S02]  /*10870*/  SYNCS.PHASECHK.TRANS64.TRYWAIT P0, [R3+URZ+0x28860], R0 ;  /* 0x02886000030075a7 */ /* 0x001064000800017f */
[----:B-1----:R-:W-:Y:S05]  /*10880*/  @!P0 NANOSLEEP.SYNCS 0x989680 ;  /* 0x009896800000895d */ /* 0x002fea0003900000 */
[----:B------:R-:W1:Y:S02]  /*10890*/  @!P0 SYNCS.PHASECHK.TRANS64 P0, [R3+URZ+0x28860], R0 ;  /* 0x02886000030085a7 */ /* 0x000e64000800007f */
[----:B-1----:R-:W-:Y:S05]  /*108a0*/  @!P0 BRA `(.L_x_8468) ;  /* 0xfffffffc00f08947 */ /* 0x002fea000383ffff */
[----:B------:R-:W-:Y:S05]  /*108b0*/  BRA `(.L_x_8513) ;  /* 0xffffffe800207947 */ /* 0x000fea000383ffff */
.L_x_8473:
[----:B0-----:R0:W1:Y:S02]  /*108c0*/  SYNCS.PHASECHK.TRANS64.TRYWAIT P0, [R2+URZ+0x28820], R3 ;  /* 0x02882003020075a7 */ /* 0x001064000800017f */
[----:B-1----:R-:W-:Y:S05]  /*108d0*/  @!P0 NANOSLEEP.SYNCS 0x989680 ;  /* 0x009896800000895d */ /* 0x002fea0003900000 */
[----:B------:R-:W1:Y:S02]  /*108e0*/  @!P0 SYNCS.PHASECHK.TRANS64 P0, [R2+URZ+0x28820], R3 ;  /* 0x02882003020085a7 */ /* 0x000e64000800007f */
[----:B-1----:R-:W-:Y:S05]  /*108f0*/  @!P0 BRA `(.L_x_8473) ;  /* 0xfffffffc00f08947 */ /* 0x002fea000383ffff */
[----:B------:R-:W-:Y:S05]  /*10900*/  BRA `(.L_x_8514) ;  /* 0xffffffe800f07947 */ /* 0x000fea000383ffff */
.L_x_8474:
        /* <DEDUP_REMOVED lines=11> */
.L_x_8516:
[----:B------:R-:W-:Y:S05]  /*109c0*/  BSYNC B0 ;  /* 0x0000000000007941 */ /* 0x000fea0003800000 */
.L_x_8515:
[----:B------:R-:W-:Y:S05]  /*109d0*/  BRA `(.L_x_8517) ;  /* 0xffffffe800d47947 */ /* 0x000fea000383ffff */
.L_x_8475:
[----:B------:R-:W-:Y:S01]  /*109e0*/  BSSY B0, `(.L_x_8518) ;  /* 0x0000006000007945 */ /* 0x000fe20003800000 */
[----:B------:R-:W-:-:S07]  /*109f0*/  IMAD.MOV.U32 R15, RZ, RZ, -0x1 ;  /* 0xffffffffff0f7424 */ /* 0x000fce00078e00ff */
[----:B0-----:R-:W-:Y:S05]  /*10a00*/  WARPSYNC.COLLECTIVE R15, `(.L_x_8519) ;  /* 0x000000000f0c7348 */ /* 0x001fea0003c00000 */
[----:B------:R-:W-:Y:S02]  /*10a10*/  ELECT P6, UR62, PT ;  /* 0x00000000003e782f */ /* 0x000fe400038c0000 */
[----:B------:R-:W-:Y:S01]  /*10a20*/  MOV R14, UR62 ;  /* 0x0000003e000e7c02 */ /* 0x000fe20008000f00 */
[----:B0-----:R-:W-:Y:S10]  /*10a30*/  ENDCOLLECTIVE ;  /* 0x000000000000791b */ /* 0x001ff40003800000 */
.L_x_8519:
[----:B------:R-:W-:Y:S05]  /*10a40*/  BSYNC B0 ;  /* 0x0000000000007941 */ /* 0x000fea0003800000 */
.L_x_8518:
[----:B------:R-:W-:Y:S05]  /*10a50*/  BRA `(.L_x_8520) ;  /* 0xffffffe800c87947 */ /* 0x000fea000383ffff */
.L_x_8477:
[----:B0-----:R0:W1:Y:S02]  /*10a60*/  SYNCS.PHASECHK.TRANS64.TRYWAIT P0, [R6+URZ], R5 ;  /* 0x00000005060075a7 */ /* 0x001064000800017f */
[----:B-1----:R-:W-:Y:S05]  /*10a70*/  @!P0 NANOSLEEP.SYNCS 0x989680 ;  /* 0x009896800000895d */ /* 0x002fea0003900000 */
[----:B------:R-:W1:Y:S02]  /*10a80*/  @!P0 SYNCS.PHASECHK.TRANS64 P0, [R6+URZ], R5 ;  /* 0x00000005060085a7 */ /* 0x000e64000800007f */
[----:B-1----:R-:W-:Y:S05]  /*10a90*/  @!P0 BRA `(.L_x_8477) ;  /* 0xfffffffc00f08947 */ /* 0x002fea000383ffff */
[----:B------:R-:W-:Y:S05]  /*10aa0*/  BRA `(.L_x_8521) ;  /* 0xffffffe800fc7947 */ /* 0x000fea000383ffff */
.L_x_8478:
[----:B-1----:R1:W2:Y:S02]  /*10ab0*/  SYNCS.PHASECHK.TRANS64.TRYWAIT P0, [R3+URZ], R4 ;  /* 0x00000004030075a7 */ /* 0x0022a4000800017f */
[----:B--2---:R-:W-:Y:S05]  /*10ac0*/  @!P0 NANOSLEEP.SYNCS 0x989680 ;  /* 0x009896800000895d */ /* 0x004fea0003900000 */
[----:B------:R-:W2:Y:S02]  /*10ad0*/  @!P0 SYNCS.PHASECHK.TRANS64 P0, [R3+URZ], R4 ;  /* 0x00000004030085a7 */ /* 0x000ea4000800007f */
[----:B--2---:R-:W-:Y:S05]  /*10ae0*/  @!P0 BRA `(.L_x_8478) ;  /* 0xfffffffc00f08947 */ /* 0x004fea000383ffff */
[----:B------:R-:W-:Y:S05]  /*10af0*/  BRA `(.L_x_8522) ;  /* 0xffffffe800f07947 */ /* 0x000fea000383ffff */
.L_x_8480:
[----:B-1----:R1:W2:Y:S02]  /*10b00*/  SYNCS.PHASECHK.TRANS64.TRYWAIT P0, [R0+URZ], R5 ;  /* 0x00000005000075a7 */ /* 0x0022a4000800017f */
[----:B--2---:R-:W-:Y:S05]  /*10b10*/  @!P0 NANOSLEEP.SYNCS 0x989680 ;  /* 0x009896800000895d */ /* 0x004fea0003900000 */
[----:B------:R-:W2:Y:S02]  /*10b20*/  @!P0 SYNCS.PHASECHK.TRANS64 P0, [R0+URZ], R5 ;  /* 0x00000005000085a7 */ /* 0x000ea4000800007f */
[----:B--2---:R-:W-:Y:S05]  /*10b30*/  @!P0 BRA `(.L_x_8480) ;  /* 0xfffffffc00f08947 */ /* 0x004fea000383ffff */
[----:B------:R-:W-:Y:S05]  /*10b40*/  BRA `(.L_x_8523) ;  /* 0xffffffe800f47947 */ /* 0x000fea000383ffff */
.L_x_8524:
        /* <DEDUP_REMOVED lines=11> */
.L_x_14857:


//--------------------- .text._ZN7cutlass13device_kernelIN5flash11enable_sm90INS1_16FlashAttnFwdSm90INS1_25CollectiveMainloopFwdSm90ILi2EN4cute5tupleIJNS5_1CILi1EEES8_S8_EEENS6_IJNS7_ILi128EEESA_SA_EEELi128ENS_10bfloat16_tEfNS_4arch4Sm90ELb1ELb0ELb1ELb1ELb0ELb0ELb0ELb1ELb1ELb1ELb1ELb0EEENS1_21CollectiveEpilogueFwdISB_S9_SC_SE_Li256ELb1ELb1ELb1ELb0EEENS1_36VarlenDynamicPersistentTileSchedulerILi128ELi128ELi256ELi128ELb1ELb1ELb1ELb1ELb1ELb1EEEEEEEEEvNT_6ParamsE --------------------------
	.section	.text._ZN7cutlass13device_kernelIN5flash11enable_sm90INS1_16FlashAttnFwdSm90INS1_25CollectiveMainloopFwdSm90ILi2EN4cute5tupleIJNS5_1CILi1EEES8_S8_EEENS6_IJNS7_ILi128EEESA_SA_EEELi128ENS_10bfloat16_tEfNS_4arch4Sm90ELb1ELb0ELb1ELb1ELb0ELb0ELb0ELb1ELb1ELb1ELb1ELb0EEENS1_21CollectiveEpilogueFwdISB_S9_SC_SE_Li256ELb1ELb1ELb1ELb0EEENS1_36VarlenDynamicPersistentTileSchedulerILi128ELi128ELi256ELi128ELb1ELb1ELb1ELb1ELb1ELb1EEEEEEEEEvNT_6ParamsE,"ax",@progbits
	.align	128
.text._ZN7cutlass13device_kernelIN5flash11enable_sm90INS1_16FlashAttnFwdSm90INS1_25CollectiveMainloopFwdSm90ILi2EN4cute5tupleIJNS5_1CILi1EEES8_S8_EEENS6_IJNS7_ILi128EEESA_SA_EEELi128ENS_10bfloat16_tEfNS_4arch4Sm90ELb1ELb0ELb1ELb1ELb0ELb0ELb0ELb1ELb1ELb1ELb1ELb0EEENS1_21CollectiveEpilogueFwdISB_S9_SC_SE_Li256ELb1ELb1ELb1ELb0EEENS1_36VarlenDynamicPersistentTileSchedulerILi128ELi128ELi256ELi128ELb1ELb1ELb1ELb1ELb1ELb1EEEEEEEEEvNT_6ParamsE:
        .type           _ZN7cutlass13device_kernelIN5flash11enable_sm90INS1_16FlashAttnFwdSm90INS1_25CollectiveMainloopFwdSm90ILi2EN4cute5tupleIJNS5_1CILi1EEES8_S8_EEENS6_IJNS7_ILi128EEESA_SA_EEELi128ENS_10bfloat16_tEfNS_4arch4Sm90ELb1ELb0ELb1ELb1ELb0ELb0ELb0ELb1ELb1ELb1ELb1ELb0EEENS1_21CollectiveEpilogueFwdISB_S9_SC_SE_Li256ELb1ELb1ELb1ELb0EEENS1_36VarlenDynamicPersistentTileSchedulerILi128ELi128ELi256ELi128ELb1ELb1ELb1ELb1ELb1ELb1EEEEEEEEEvNT_6ParamsE,@function
        .size           _ZN7cutlass13device_kernelIN5flash11enable_sm90INS1_16FlashAttnFwdSm90INS1_25CollectiveMainloopFwdSm90ILi2EN4cute5tupleIJNS5_1CILi1EEES8_S8_EEENS6_IJNS7_ILi128EEESA_SA_EEELi128ENS_10bfloat16_tEfNS_4arch4Sm90ELb1ELb0ELb1ELb1ELb0ELb0ELb0ELb1ELb1ELb1ELb1ELb0EEENS1_21CollectiveEpilogueFwdISB_S9_SC_SE_Li256ELb1ELb1ELb1ELb0EEENS1_36VarlenDynamicPersistentTileSchedulerILi128ELi128ELi256ELi128ELb1ELb1ELb1ELb1ELb1ELb1EEEEEEEEEvNT_6ParamsE,(.L_x_14858 - _ZN7cutlass13device_kernelIN5flash11enable_sm90INS1_16FlashAttnFwdSm90INS1_25CollectiveMainloopFwdSm90ILi2EN4cute5tupleIJNS5_1CILi1EEES8_S8_EEENS6_IJNS7_ILi128EEESA_SA_EEELi128ENS_10bfloat16_tEfNS_4arch4Sm90ELb1ELb0ELb1ELb1ELb0ELb0ELb0ELb1ELb1ELb1ELb1ELb0EEENS1_21CollectiveEpilogueFwdISB_S9_SC_SE_Li256ELb1ELb1ELb1ELb0EEENS1_36VarlenDynamicPersistentTileSchedulerILi128ELi128ELi256ELi128ELb1ELb1ELb1ELb1ELb1ELb1EEEEEEEEEvNT_6ParamsE)
        .other          _ZN7cutlass13device_kernelIN5flash11enable_sm90INS1_16FlashAttnFwdSm90INS1_25CollectiveMainloopFwdSm90ILi2EN4cute5tupleIJNS5_1CILi1EEES8_S8_EEENS6_IJNS7_ILi128EEESA_SA_EEELi128ENS_10bfloat16_tEfNS_4arch4Sm90ELb1ELb0ELb1ELb1ELb0ELb0ELb0ELb1ELb1ELb1ELb1ELb0EEENS1_21CollectiveEpilogueFwdISB_S9_SC_SE_Li256ELb1ELb1ELb1ELb0EEENS1_36VarlenDynamicPersistentTileSchedulerILi128ELi128ELi256ELi128ELb1ELb1ELb1ELb1ELb1ELb1EEEEEEEEEvNT_6ParamsE,@"STO_CUDA_ENTRY STV_DEFAULT"
_ZN7cutlass13device_kernelIN5flash11enable_sm90INS1_16FlashAttnFwdSm90INS1_25CollectiveMainloopFwdSm90ILi2EN4cute5tupleIJNS5_1CILi1EEES8_S8_EEENS6_IJNS7_ILi128EEESA_SA_EEELi128ENS_10bfloat16_tEfNS_4arch4Sm90ELb1ELb0ELb1ELb1ELb0ELb0ELb0ELb1ELb1ELb1ELb1ELb0EEENS1_21CollectiveEpilogueFwdISB_S9_SC_SE_Li256ELb1ELb1ELb1ELb0EEENS1_36VarlenDynamicPersistentTileSchedulerILi128ELi128ELi256ELi128ELb1ELb1ELb1ELb1ELb1ELb1EEEEEEEEEvNT_6ParamsE:
        /* <DEDUP_REMOVED lines=18> */
.L_x_8526:
[----:B------:R-:W-:Y:S05]  /*0120*/  BSYNC B0 ;  /* 0x0000000000007941 */ /* 0x000fea0003800000 */
.L_x_8525:
        /* <DEDUP_REMOVED lines=41> */
.L_x_8527:
        /* <DEDUP_REMOVED lines=22> */
.L_x_8528:
        /* <DEDUP_REMOVED lines=18> */
.L_x_8529:
        /* <DEDUP_REMOVED lines=22> */
.L_x_8530:
        /* <DEDUP_REMOVED lines=22> */
.L_x_8531:
[----:B------:R-:W-:Y:S01]  /*0900*/  PLOP3.LUT P0, PT, PT, PT, UP0, 0x80, 0x0 ;  /* 0x000000000000781c */ /* 0x000fe20003f0f008 */
[----:B------:R-:W-:Y:S01]  /*0910*/  UMOV UR36, 0x1 ;  /* 0x0000000100247882 */ /* 0x000fe20000000000 */
[----:B------:R-:W-:Y:S01]  /*0920*/  NOP ;  /* 0x0000000000007918 */ /* 0x000fe20000000000 */
[----:B------:R-:W-:Y:S01]  /*0930*/  USEL UR36, UR36, 0x2, !UP0 ;  /* 0x0000000224247887 */ /* 0x000fe2000c000000 */
[----:B------:R-:W-:Y:S01]  /*0940*/  ULDC.64 UR50, c[0x0][0x208] ;  /* 0x0000820000327ab9 */ /* 0x000fe20000000a00 */
[----:B012-4-:R-:W-:Y:S08]  /*0950*/  BAR.SYNC.DEFER_BLOCKING 0x0 ;  /* 0x0000000000007b1d */ /* 0x017ff00000010000 */
[----:B------:R-:W-:Y:S05]  /*0960*/  @!P0 BRA `(.L_x_8532) ;  /* 0x000000d000ac8947 */ /* 0x000fea0003800000 */
.L_x_8533:
[----:B------:R-:W-:-:S08]  /*0970*/  NOP ;  /* 0x0000000000007918 */ /* 0x000fd00000000000 */
[----:B------:R-:W0:Y:S02]  /*0980*/  USETMAXREG.TRY_ALLOC.CTAPOOL UP0, 0xf0 ;  /* 0x000000f0000079c8 */ /* 0x000e240008000600 */
[----:B0-----:R-:W-:-:S13]  /*0990*/  PLOP3.LUT P0, PT, PT, PT, UP0, 0x80, 0x0 ;  /* 0x000000000000781c */ /* 0x001fda0003f0f008 */
[----:B------:R-:W-:Y:S05]  /*09a0*/  @!P0 BRA `(.L_x_8533) ;  /* 0xfffffffc00f08947 */ /* 0x000fea000383ffff */
[----:B------:R-:W0:Y:S01]  /*09b0*/  S2R R2, SR_TID.X ;  /* 0x0000000000027919 */ /* 0x000e220000002100 */
        /* <DEDUP_REMOVED lines=20> */
[----:B------:R-:W-:Y:S02]  /*0b00*/  UMOV UR46, URZ ;  /* 0x0000003f002e7c82 */ /* 0x000fe40008000000 */
[CC--:B------:R-:W-:Y:S02]  /*0b10*/  LEA.HI R4, R0.reuse, R219.reuse, RZ, 0x5 ;  /* 0x000000db00047211 */ /* 0x0c0fe400078f28ff */
[----:B------:R-:W-:-:S02]  /*0b20*/  LEA.HI R2, R0, R219, RZ, 0x4 ;  /* 0x000000db00027211 */ /* 0x000fc400078f20ff */
[----:B------:R-:W-:Y:S01]  /*0b30*/  LEA.HI R3, R0, R219, RZ, 0x7 ;  /* 0x000000db00037211 */ /* 0x000fe200078f38ff */
[----:B------:R-:W-:Y:S01]  /*0b40*/  IMAD.SHL.U32 R6, R4, 0x20, RZ ;  /* 0x0000002004067824 */ /* 0x000fe200078e00ff */
[----:B------:R-:W-:Y:S02]  /*0b50*/  LOP3.LUT R4, R2, 0x3fffff0, RZ, 0xc0, !PT ;  /* 0x03fffff002047812 */ /* 0x000fe400078ec0ff */
[----:B------:R-:W-:Y:S02]  /*0b60*/  SHF.R.S32.HI R5, RZ, 0x4, R2 ;  /* 0x00000004ff057819 */ /* 0x000fe40000011402 */
[----:B------:R-:W-:Y:S01]  /*0b70*/  LOP3.LUT R7, R6, 0xfffffc00, RZ, 0xc0, !PT ;  /* 0xfffffc0006077812 */ /* 0x000fe200078ec0ff */
[----:B------:R-:W-:Y:S01]  /*0b80*/  IMAD.IADD R4, R219, 0x1, -R4 ;  /* 0x00000001db047824 */ /* 0x000fe200078e0a04 */
[----:B------:R-:W-:Y:S02]  /*0b90*/  LOP3.LUT R198, R3, 0xffffff80, RZ, 0xc0, !PT ;  /* 0xffffff8003c67812 */ /* 0x000fe400078ec0ff */
[----:B------:R-:W-:Y:S01]  /*0ba0*/  LEA.HI R2, R2, R5, RZ, 0x1 ;  /* 0x0000000502027211 */ /* 0x000fe200078f08ff */
[----:B------:R-:W-:Y:S01]  /*0bb0*/  IMAD R7, R4, 0x40, R7 ;  /* 0x0000004004077824 */ /* 0x000fe200078e0207 */
[----:B------:R-:W-:Y:S01]  /*0bc0*/  LEA.HI R4, R0, R219, RZ, 0x2 ;  /* 0x000000db00047211 */ /* 0x000fe200078f10ff */
[----:B------:R-:W-:Y:S01]  /*0bd0*/  IMAD.IADD R198, R219, 0x1, -R198 ;  /* 0x00000001dbc67824 */ /* 0x000fe200078e0ac6 */
[----:B------:R-:W-:-:S02]  /*0be0*/  LOP3.LUT R2, R2, 0x1ffffffe, RZ, 0xc0, !PT ;  /* 0x1ffffffe02027812 */ /* 0x000fc400078ec0ff */
[----:B------:R-:W-:Y:S02]  /*0bf0*/  LOP3.LUT R4, R4, 0xfffffffc, RZ, 0xc0, !PT ;  /* 0xfffffffc04047812 */ /* 0x000fe400078ec0ff */
[----:B------:R-:W-:Y:S01]  /*0c00*/  SHF.R.S32.HI R9, RZ, 0x1f, R198 ;  /* 0x0000001fff097819 */ /* 0x000fe200000114c6 */
[----:B------:R-:W-:Y:S01]  /*0c10*/  IMAD.IADD R2, R5, 0x1, -R2 ;  /* 0x0000000105027824 */ /* 0x000fe200078e0a02 */
[----:B------:R-:W-:Y:S01]  /*0c20*/  LEA.HI R0, R0, R219, RZ, 0x3 ;  /* 0x000000db00007211 */ /* 0x000fe200078f18ff */
[----:B------:R-:W-:Y:S01]  /*0c30*/  IMAD.IADD R4, R219, 0x1, -R4 ;  /* 0x00000001db047824 */ /* 0x000fe200078e0a04 */
[----:B------:R-:W-:Y:S01]  /*0c40*/  LEA.HI R8, R9, R198, RZ, 0x2 ;  /* 0x000000c609087211 */ /* 0x000fe200078f10ff */
[----:B------:R-:W-:Y:S01]  /*0c50*/  IMAD R216, R2, 0x8, R7 ;  /* 0x0000000802d87824 */ /* 0x000fe200078e0207 */
[----:B------:R-:W-:Y:S02]  /*0c60*/  SHF.R.S32.HI R214, RZ, 0x7, R3 ;  /* 0x00000007ffd67819 */ /* 0x000fe40000011403 */
[----:B------:R-:W-:-:S02]  /*0c70*/  LEA.HI R2, R4, R4, RZ, 0x1 ;  /* 0x0000000404027211 */ /* 0x000fc400078f08ff */
[--C-:B------:R-:W-:Y:S02]  /*0c80*/  SHF.R.S32.HI R6, RZ, 0x2, R8.reuse ;  /* 0x00000002ff067819 */ /* 0x100fe40000011408 */
[----:B------:R-:W-:Y:S02]  /*0c90*/  SHF.R.S32.HI R11, RZ, 0x1f, R8 ;  /* 0x0000001fff0b7819 */ /* 0x000fe40000011408 */
[----:B------:R-:W-:Y:S02]  /*0ca0*/  LOP3.LUT R5, R2, 0x1ffffffe, RZ, 0xc0, !PT ;  /* 0x1ffffffe02057812 */ /* 0x000fe400078ec0ff */
[----:B------:R-:W-:Y:S02]  /*0cb0*/  LEA.HI R11, R11, R6, RZ, 0x3 ;  /* 0x000000060b0b7211 */ /* 0x000fe400078f18ff */
[----:B------:R-:W-:Y:S01]  /*0cc0*/  LOP3.LUT R2, R0, 0xfffffff8, RZ, 0xc0, !PT ;  /* 0xfffffff800027812 */ /* 0x000fe200078ec0ff */
[----:B------:R-:W-:Y:S01]  /*0cd0*/  IMAD.IADD R4, R4, 0x1, -R5 ;  /* 0x0000000104047824 */ /* 0x000fe200078e0a05 */
[----:B------:R-:W-:-:S02]  /*0ce0*/  LOP3.LUT R5, R8, 0x7ffffffc, RZ, 0xc0, !PT ;  /* 0x7ffffffc08057812 */ /* 0x000fc400078ec0ff */
        /* <DEDUP_REMOVED lines=13> */
[----:B------:R-:W-:-:S02]  /*0dc0*/  IMAD.IADD R3, R214, 0x1, -R3 ;  /* 0x00000001d6037824 */ /* 0x000fc400078e0a03 */
[----:B------:R-:W-:Y:S02]  /*0dd0*/  VIADD R18, R2, 0x40 ;  /* 0x0000004002127836 */ /* 0x000fe40000000000 */
        /* <DEDUP_REMOVED lines=33> */
.L_x_8591:
[----:B012-4-:R-:W0:Y:S01]  /*0ff0*/  LDC.64 R4, c[0x0][0xc88] ;  /* 0x00032200ff047b82 */ /* 0x017e220000000a00 */
[----:B------:R-:W-:Y:S01]  /*1000*/  ULDC.64 UR8, c[0x0][0xa28] ;  /* 0x00028a0000087ab9 */ /* 0x000fe20000000a00 */
[----:B------:R-:W-:Y:S01]  /*1010*/  ULDC.64 UR10, c[0x0][0xa18] ;  /* 0x00028600000a7ab9 */ /* 0x000fe20000000a00 */
[----:B------:R-:W-:Y:S01]  /*1020*/  ULOP3.LUT UR4, UR6, 0xff000000, URZ, 0xc0, !UPT ;  /* 0xff00000006047892 */ /* 0x000fe2000f8ec03f */
[----:B------:R-:W-:Y:S01]  /*1030*/  ULDC UR7, c[0x0][0x424] ;  /* 0x0001090000077ab9 */ /* 0x000fe20000000800 */
        /* <DEDUP_REMOVED lines=10> */
[----:B------:R-:W-:-:S04]  /*10e0*/  @UP0 ULEA UR8, UP2, UR42, UR8, 0x2 ;  /* 0x000000082a080291 */ /* 0x000fc8000f84103f */
[----:B------:R-:W-:Y:S02]  /*10f0*/  @UP0 ULEA.HI.X UR9, UR42, UR9, UR37, 0x2, UP2 ;  /* 0x000000092a090291 */ /* 0x000fe400090f1425 */
[----:B------:R-:W-:Y:S01]  /*1100*/  @UP1 ULEA UR10, UP0, UR42, UR10, 0x2 ;  /* 0x0000000a2a0a1291 */ /* 0x000fe2000f80103f */
[----:B------:R-:W-:-:S03]  /*1110*/  IMAD.U32 R4, RZ, RZ, UR8 ;  /* 0x00000008ff047e24 */ /* 0x000fc6000f8e00ff */
[----:B------:R-:W-:Y:S01]  /*1120*/  @UP1 ULEA.HI.X UR11, UR42, UR11, UR37, 0x2, UP0 ;  /* 0x0000000b2a0b1291 */ /* 0x000fe200080f1425 */
[----:B------:R-:W-:Y:S01]  /*1130*/  IMAD.U32 R5, RZ, RZ, UR9 ;  /* 0x00000009ff057e24 */ /* 0x000fe2000f8e00ff */
[----:B------:R-:W-:Y:S01]  /*1140*/  ULDC.64 UR8, c[0x0][0x418] ;  /* 0x0001060000087ab9 */ /* 0x000fe20000000a00 */
[----:B------:R-:W-:-:S03]  /*1150*/  IMAD.U32 R6, RZ, RZ, UR10 ;  /* 0x0000000aff067e24 */ /* 0x000fc6000f8e00ff */
[----:B---3--:R-:W-:Y:S01]  /*1160*/  IMAD.U32 R7, RZ, RZ, UR11 ;  /* 0x0000000bff077e24 */ /* 0x008fe2000f8e00ff */
[----:B------:R-:W2:Y:S01]  /*1170*/  @P0 LDG.E R4, desc[UR50][R4.64] ;  /* 0x0000003204040981 */ /* 0x000ea2000c1e1900 */
[----:B------:R-:W-:Y:S01]  /*1180*/  UISETP.NE.U32.AND UP0, UPT, UR8, URZ, UPT ;  /* 0x0000003f0800728c */ /* 0x000fe2000bf05070 */
[----:B------:R-:W-:Y:S02]  /*1190*/  ULDC.64 UR10, c[0x0][0xa20] ;  /* 0x00028800000a7ab9 */ /* 0x000fe40000000a00 */
[----:B------:R-:W3:Y:S01]  /*11a0*/  @P2 LDG.E R6, desc[UR50][R6.64] ;  /* 0x0000003206062981 */ /* 0x000ee2000c1e1900 */
[----:B------:R-:W-:Y:S01]  /*11b0*/  UISETP.NE.AND.EX UP0, UPT, UR9, URZ, UPT, UP0 ;  /* 0x0000003f0900728c */ /* 0x000fe2000bf05300 */
[----:B------:R-:W-:Y:S01]  /*11c0*/  ISETP.NE.U32.AND P1, PT, RZ, UR10, PT ;  /* 0x0000000aff007c0c */ /* 0x000fe2000bf25070 */
[----:B------:R-:W-:Y:S02]  /*11d0*/  ULOP3.LUT UR45, UR6, 0xff0000, URZ, 0xc0, !UPT ;  /* 0x00ff0000062d7892 */ /* 0x000fe4000f8ec03f */
[----:B------:R-:W-:Y:S01]  /*11e0*/  USHF.R.U32.HI UR4, URZ, 0x8, UR4 ;  /* 0x000000083f047899 */ /* 0x000fe20008011604 */
[----:B------:R-:W-:Y:S01]  /*11f0*/  ISETP.NE.AND.EX P1, PT, RZ, UR11, PT, P1 ;  /* 0x0000000bff007c0c */ /* 0x000fe2000bf25310 */
        /* <DEDUP_REMOVED lines=9> */
[----:B-----5:R-:W-:-:S14]  /*1290*/  @P2 BRA `(.L_x_8534) ;  /* 0x0000000000342947 */ /* 0x020fdc0003800000 */
        /* <DEDUP_REMOVED lines=13> */
.L_x_8534:
[----:B------:R-:W-:Y:S05]  /*1370*/  @!P1 BRA `(.L_x_8535) ;  /* 0x00000000001c9947 */ /* 0x000fea0003800000 */
[----:B------:R-:W-:-:S04]  /*1380*/  ULEA UR4, UP0, UR42, UR10, 0x2 ;  /* 0x0000000a2a047291 */ /* 0x000fc8000f80103f */
[----:B------:R-:W-:Y:S02]  /*1390*/  ULEA.HI.X UR6, UR42, UR11, UR37, 0x2, UP0 ;  /* 0x0000000b2a067291 */ /* 0x000fe400080f1425 */
[----:B------:R-:W-:-:S04]  /*13a0*/  IMAD.U32 R4, RZ, RZ, UR4 ;  /* 0x00000004ff047e24 */ /* 0x000fc8000f8e00ff */
[----:B------:R-:W-:-:S05]  /*13b0*/  IMAD.U32 R5, RZ, RZ, UR6 ;  /* 0x00000006ff057e24 */ /* 0x000fca000f8e00ff */
[----:B------:R-:W2:Y:S02]  /*13c0*/  LDG.E R4, desc[UR50][R4.64] ;  /* 0x0000003204047981 */ /* 0x000ea4000c1e1900 */
[----:B--2---:R-:W-:Y:S01]  /*13d0*/  R2UR UR4, R4 ;  /* 0x00000000040472ca */ /* 0x004fe200000e0000 */
[----:B------:R-:W-:-:S14]  /*13e0*/  BRA `(.L_x_8536) ;  /* 0x0000000000347947 */ /* 0x000fdc0003800000 */
.L_x_8535:
        /* <DEDUP_REMOVED lines=13> */
.L_x_8536:
[----:B------:R-:W-:Y:S01]  /*14c0*/  ULDC UR6, c[0x0][0x448] ;  /* 0x0001120000067ab9 */ /* 0x000fe20000000800 */
[----:B------:R-:W-:Y:S02]  /*14d0*/  USHF.L.U32 UR38, UR5, 0x7, URZ ;  /* 0x0000000705267899 */ /* 0x000fe4000800063f */
[----:B------:R-:W-:Y:S02]  /*14e0*/  UISETP.NE.AND UP0, UPT, UR6, 0x1, UPT ;  /* 0x000000010600788c */ /* 0x000fe4000bf05270 */
[----:B------:R-:W-:Y:S02]  /*14f0*/  UIADD3 UR6, UR38, 0x7f, URZ ;  /* 0x0000007f26067890 */ /* 0x000fe4000fffe03f */
[----:B------:R-:W-:Y:S02]  /*1500*/  UIADD3 UR53, -UR53, UR4, URZ ;  /* 0x0000000435357290 */ /* 0x000fe4000fffe13f */
[----:B------:R-:W-:Y:S02]  /*1510*/  ULOP3.LUT UR39, UR45, 0xff, URZ, 0xc0, !UPT ;  /* 0x000000ff2d277892 */ /* 0x000fe4000f8ec03f */
[----:B------:R-:W-:-:S02]  /*1520*/  UIADD3 UR7, UR53, 0x80, -UR54 ;  /* 0x0000008035077890 */ /* 0x000fc4000fffe836 */
[----:B------:R-:W-:Y:S01]  /*1530*/  USHF.R.U32.HI UR45, URZ, 0x10, UR45 ;  /* 0x000000103f2d7899 */ /* 0x000fe2000801162d */
[----:B------:R-:W-:Y:S01]  /*1540*/  @UP0 ULDC UR4, c[0x0][0x44c] ;  /* 0x0001130000040ab9 */ /* 0x000fe20000000800 */
[----:B------:R-:W-:Y:S01]  /*1550*/  @UP0 ULDC UR8, c[0x0][0x450] ;  /* 0x0001140000080ab9 */ /* 0x000fe20000000800 */
[----:B------:R-:W-:Y:S02]  /*1560*/  UIMAD.WIDE.U32 UR4, UR6, UR4, URZ ;  /* 0x00000004060472a5 */ /* 0x000fe4000f8e003f */
[----:B------:R-:W-:Y:S02]  /*1570*/  UIADD3 UR4, UR53, 0x7f, URZ ;  /* 0x0000007f35047890 */ /* 0x000fe4000fffe03f */
[----:B------:R-:W-:Y:S02]  /*1580*/  @UP0 USHF.R.U32.HI UR6, URZ, UR8, UR5 ;  /* 0x000000083f060299 */ /* 0x000fe40008011605 */
[----:B------:R-:W-:Y:S02]  /*1590*/  USHF.R.S32.HI UR5, URZ, 0x1f, UR4 ;  /* 0x0000001f3f057899 */ /* 0x000fe40008011404 */
[----:B------:R-:W-:-:S02]  /*15a0*/  UIADD3 UR6, UR7, UR6, URZ ;  /* 0x0000000607067290 */ /* 0x000fc4000fffe03f */
[----:B------:R-:W-:Y:S02]  /*15b0*/  ULEA.HI UR5, UR5, UR4, URZ, 0x7 ;  /* 0x0000000405057291 */ /* 0x000fe4000f8f383f */
[----:B------:R-:W-:Y:S02]  /*15c0*/  USHF.R.S32.HI UR7, URZ, 0x1f, UR6 ;  /* 0x0000001f3f077899 */ /* 0x000fe40008011406 */
[----:B------:R-:W-:Y:S02]  /*15d0*/  USHF.R.S32.HI UR5, URZ, 0x7, UR5 ;  /* 0x000000073f057899 */ /* 0x000fe40008011405 */
[----:B------:R-:W-:Y:S01]  /*15e0*/  ULEA.HI UR7, UR7, UR6, URZ, 0x7 ;  /* 0x0000000607077291 */ /* 0x000fe2000f8f383f */
[----:B------:R-:W-:-:S03]  /*15f0*/  UMOV UR4, URZ ;  /* 0x0000003f00047c82 */ /* 0x000fc60008000000 */
[----:B------:R-:W-:-:S04]  /*1600*/  USHF.R.S32.HI UR7, URZ, 0x7, UR7 ;  /* 0x000000073f077899 */ /* 0x000fc80008011407 */
[----:B------:R-:W-:-:S04]  /*1610*/  UISETP.LT.AND UP0, UPT, UR5, UR7, UPT ;  /* 0x000000070500728c */ /* 0x000fc8000bf01270 */
[----:B------:R-:W-:-:S04]  /*1620*/  USEL UR9, UR5, UR7, UP0 ;  /* 0x0000000705097287 */ /* 0x000fc80008000000 */
[----:B------:R-:W-:-:S06]  /*1630*/  UISETP.GE.AND UP0, UPT, UR9, 0x1, UPT ;  /* 0x000000010900788c */ /* 0x000fcc000bf06270 */
[----:B------:R-:W-:-:S13]  /*1640*/  PLOP3.LUT P0, PT, PT, PT, UP0, 0x80, 0x0 ;  /* 0x000000000000781c */ /* 0x000fda0003f0f008 */
[----:B------:R-:W-:Y:S05]  /*1650*/  @!P0 BRA `(.L_x_8537) ;  /* 0x0000000000908947 */ /* 0x000fea0003800000 */
[----:B------:R-:W-:Y:S01]  /*1660*/  UISETP.NE.AND UP0, UPT, UR45, URZ, UPT ;  /* 0x0000003f2d00728c */ /* 0x000fe2000bf05270 */
[----:B------:R-:W-:-:S03]  /*1670*/  ULDC UR4, c[0x0][0x9f0] ;  /* 0x00027c0000047ab9 */ /* 0x000fc60000000800 */
        /* <DEDUP_REMOVED lines=34> */
.L_x_8537:
[----:B------:R-:W-:Y:S01]  /*18a0*/  UIMAD UR40, UR39, UR4, URZ ;  /* 0x00000004272872a4 */ /* 0x000fe2000f8e023f */
[----:B------:R-:W-:Y:S01]  /*18b0*/  IMAD.U32 R0, RZ, RZ, UR9 ;  /* 0x00000009ff007e24 */ /* 0x000fe2000f8e00ff */
[----:B------:R-:W-:Y:S01]  /*18c0*/  PLOP3.LUT P0, PT, PT, PT, PT, 0x80, 0x0 ;  /* 0x000000000000781c */ /* 0x000fe20003f0f070 */
[----:B------:R-:W-:Y:S01]  /*18d0*/  IMAD.U32 R3, RZ, RZ, UR4 ;  /* 0x00000004ff037e24 */ /* 0x000fe2000f8e00ff */
[----:B------:R-:W-:Y:S02]  /*18e0*/  CS2R R150, SRZ ;  /* 0x0000000000967805 */ /* 0x000fe4000001ff00 */
[----:B------:R-:W-:Y:S02]  /*18f0*/  CS2R R148, SRZ ;  /* 0x0000000000947805 */ /* 0x000fe4000001ff00 */
[----:B------:R-:W-:Y:S02]  /*1900*/  CS2R R146, SRZ ;  /* 0x0000000000927805 */ /* 0x000fe4000001ff00 */
[----:B------:R-:W-:-:S02]  /*1910*/  CS2R R144, SRZ ;  /* 0x0000000000907805 */ /* 0x000fc4000001ff00 */
[----:B------:R-:W-:Y:S01]  /*1920*/  VIADDMNMX R3, R3, UR40, R0, PT ;  /* 0x0000002803037c46 */ /* 0x000fe2000b800100 */
[----:B------:R-:W-:Y:S01]  /*1930*/  IMAD.MOV.U32 R0, RZ, RZ, RZ ;  /* 0x000000ffff007224 */ /* 0x000fe200078e00ff */
        /* <DEDUP_REMOVED lines=64> */
.L_x_8539:
        /* <DEDUP_REMOVED lines=9> */
.L_x_8715:
[----:B------:R-:W-:Y:S05]  /*1dd0*/  @!P0 BRA `(.L_x_8541) ;  /* 0x0000000000048947 */ /* 0x000fea0003800000 */
[----:B------:R-:W-:Y:S01]  /*1de0*/  BPT.TRAP 0x1 ;  /* 0x000000040000795c */ /* 0x000fe20000300000 */
.L_x_8541:
[----:B0-----:R-:W-:Y:S02]  /*1df0*/  IMAD.U32 R0, RZ, RZ, UR46 ;  /* 0x0000002eff007e24 */ /* 0x001fe4000f8e00ff */
[----:B------:R-:W-:-:S03]  /*1e00*/  IMAD.U32 R3, RZ, RZ, UR47 ;  /* 0x0000002fff037e24 */ /* 0x000fc6000f8e00ff */
[----:B------:R-:W-:Y:S02]  /*1e10*/  LEA R0, R0, UR41, 0x3 ;  /* 0x0000002900007c11 */ /* 0x000fe4000f8e18ff */
[----:B------:R-:W-:-:S04]  /*1e20*/  SHF.L.U32 R3, R3, 0x1f, RZ ;  /* 0x0000001f03037819 */ /* 0x000fc800000006ff */
[----:B------:R0:W1:Y:S01]  /*1e30*/  SYNCS.PHASECHK.TRANS64.TRYWAIT P2, [R0+URZ+0x28830], R3 ;  /* 0x02883003000075a7 */ /* 0x000062000804017f */
[----:B------:R-:W-:Y:S05]  /*1e40*/  @!P0 BRA `(.L_x_8542) ;  /* 0x0000000000048947 */ /* 0x000fea0003800000 */
[----:B------:R-:W-:Y:S01]  /*1e50*/  BPT.TRAP 0x1 ;  /* 0x000000040000795c */ /* 0x000fe20000300000 */
.L_x_8542:
[----:B------:R-:W2:Y:S02]  /*1e60*/  S2R R4, SR_TID.X ;  /* 0x0000000000047919 */ /* 0x000ea40000002100 */
[----:B--2---:R-:W-:Y:S01]  /*1e70*/  LOP3.LUT P1, RZ, R4, 0x7f, RZ, 0xc0, !PT ;  /* 0x0000007f04ff7812 */ /* 0x004fe2000782c0ff */
[----:B-1----:R-:W-:-:S12]  /*1e80*/  @P2 BRA `(.L_x_8543) ;  /* 0x0000000000082947 */ /* 0x002fd80003800000 */
[----:B------:R-:W1:Y:S02]  /*1e90*/  SYNCS.PHASECHK.TRANS64.TRYWAIT P2, [R0+URZ+0x28830], R3 ;  /* 0x02883003000075a7 */ /* 0x000e64000804017f */
[----:B-1----:R-:W-:Y:S05]  /*1ea0*/  @!P2 BRA `(.L_x_8544) ;  /* 0x0000012800b8a947 */ /* 0x002fea0003800000 */
.L_x_8543:
        /* <DEDUP_REMOVED lines=15> */
[----:B------:R-:W-:Y:S01]  /*1fa0*/  UIADD3 UR4, UR32, 0x2, URZ ;  /* 0x0000000220047890 */ /* 0x000fe2000fffe03f */
[----:B------:R-:W-:Y:S01]  /*1fb0*/  CS2R R146, SRZ ;  /* 0x0000000000927805 */ /* 0x000fe2000001ff00 */
[----:B------:R-:W-:Y:S01]  /*1fc0*/  ULEA UR34, UR46, UR52, 0xb ;  /* 0x000000342e227291 */ /* 0x000fe2000f8e583f */
        /* <DEDUP_REMOVED lines=8> */
[----:B------:R-:W-:Y:S01]  /*2050*/  HGMMA.64x128x16.F32.BF16 R24, gdesc[UR32], RZ, !UPT, gsb0 ;  /* 0x01e00000201879f0 */ /* 0x000fe2000c0018ff */
[----:B------:R-:W-:Y:S01]  /*2060*/  UMOV UR11, 0x40000040 ;  /* 0x40000040000b7882 */ /* 0x000fe20000000000 */
[----:B------:R-:W-:Y:S01]  /*2070*/  UIADD3 UR12, UR32, 0x6, URZ ;  /* 0x00000006200c7890 */ /* 0x000fe2000fffe03f */
[----:B------:R-:W-:Y:S01]  /*2080*/  CS2R R136, SRZ ;  /* 0x0000000000887805 */ /* 0x000fe2000001ff00 */
[----:B------:R-:W-:Y:S01]  /*2090*/  UIADD3 UR14, UR34, 0x6, URZ ;  /* 0x00000006220e7890 */ /* 0x000fe2000fffe03f */
[----:B------:R-:W-:Y:S01]  /*20a0*/  CS2R R134, SRZ ;  /* 0x0000000000867805 */ /* 0x000fe2000001ff00 */
[----:B------:R-:W-:Y:S01]  /*20b0*/  UMOV UR13, 0x40000040 ;  /* 0x40000040000d7882 */ /* 0x000fe20000000000 */
        /* <DEDUP_REMOVED lines=36> */
[----:B------:R-:W-:Y:S02]  /*2300*/  WARPGROUP.DEPBAR.LE gsb0, 0x0 ;  /* 0x00008000000079c5 */ /* 0x000fe40000010000 */
[----:B------:R-:W-:-:S06]  /*2310*/  WARPGROUP.ARRIVE ;  /* 0x00000000000079c5 */ /* 0x000fcc0000000000 */
[----:B------:R-:W-:Y:S01]  /*2320*/  HGMMA.64x128x16.F32.BF16 R24, gdesc[UR4], R24, gsb0 ;  /* 0x01e00000041879f0 */ /* 0x000fe20008001818 */
[----:B------:R-:W-:Y:S01]  /*2330*/  ULDC UR6, c[0x0][0x448] ;  /* 0x0001120000067ab9 */ /* 0x000fe20000000800 */
[----:B------:R-:W-:Y:S01]  /*2340*/  ULDC UR7, c[0x0][0x9d8] ;  /* 0x0002760000077ab9 */ /* 0x000fe20000000800 */
[----:B------:R-:W-:-:S06]  /*2350*/  UISETP.NE.AND UP0, UPT, UR6, 0x1, UPT ;  /* 0x000000010600788c */ /* 0x000fcc000bf05270 */
[----:B------:R-:W-:-:S05]  /*2360*/  PLOP3.LUT P2, PT, PT, PT, UP0, 0x80, 0x0 ;  /* 0x000000000000781c */ /* 0x000fca0003f4f008 */
[----:B------:R-:W-:Y:S01]  /*2370*/  @UP0 ULDC UR6, c[0x0][0x44c] ;  /* 0x0001130000060ab9 */ /* 0x000fe20000000800 */
[----:B------:R-:W-:Y:S02]  /*2380*/  WARPGROUP.DEPBAR.LE gsb0, 0x0 ;  /* 0x00008000000079c5 */ /* 0x000fe40000010000 */
[----:B------:R-:W-:-:S06]  /*2390*/  WARPGROUP.ARRIVE ;  /* 0x00000000000079c5 */ /* 0x000fcc0000000000 */
[----:B------:R-:W-:Y:S01]  /*23a0*/  HGMMA.64x128x16.F32.BF16 R24, gdesc[UR8], R24, gsb0 ;  /* 0x01e00000081879f0 */ /* 0x000fe20008001818 */
[----:B------:R-:W-:Y:S01]  /*23b0*/  ULDC UR10, c[0x0][0x988] ;  /* 0x00026200000a7ab9 */ /* 0x000fe20000000800 */
[----:B------:R-:W-:Y:S01]  /*23c0*/  UMOV UR11, UR38 ;  /* 0x00000026000b7c82 */ /* 0x000fe20008000000 */
[----:B------:R-:W-:Y:S02]  /*23d0*/  WARPGROUP.DEPBAR.LE gsb0, 0x0 ;  /* 0x00008000000079c5 */ /* 0x000fe40000010000 */
[----:B------:R-:W-:-:S07]  /*23e0*/  WARPGROUP.ARRIVE ;  /* 0x00000000000079c5 */ /* 0x000fce0000000000 */
[----:B------:R-:W-:Y:S01]  /*23f0*/  HGMMA.64x128x16.F32.BF16 R24, gdesc[UR12], R24, gsb0 ;  /* 0x01e000000c1879f0 */ /* 0x000fe20008001818 */
[----:B------:R-:W-:Y:S02]  /*2400*/  @UP0 ULDC UR14, c[0x0][0x450] ;  /* 0x00011400000e0ab9 */ /* 0x000fe40000000800 */
        /* <DEDUP_REMOVED lines=16> */
[----:B------:R-:W-:Y:S02]  /*2510*/  VIADD R56, R17, UR38 ;  /* 0x0000002611387c36 */ /* 0x000fe40008000000 */
[----:B------:R-:W-:Y:S01]  /*2520*/  FMUL.FTZ R27, R27, UR7 ;  /* 0x000000071b1b7c20 */ /* 0x000fe20008410000 */
[----:B------:R-:W-:Y:S01]  /*2530*/  FMUL.FTZ R7, R33, UR7 ;  /* 0x0000000721077c20 */ /* 0x000fe20008410000 */
[----:B------:R0:W1:Y:S01]  /*2540*/  MUFU.TANH R95, R26 ;  /* 0x0000001a005f7308 */ /* 0x0000620000002400 */
[----:B------:R-:W-:Y:S01]  /*2550*/  FMUL.FTZ R34, R34, UR7 ;  /* 0x0000000722227c20 */ /* 0x000fe20008410000 */
[----:B------:R-:W-:Y:S01]  /*2560*/  FMUL.FTZ R8, R29, UR7 ;  /* 0x000000071d087c20 */ /* 0x000fe20008410000 */
[----:B------:R-:W-:Y:S01]  /*2570*/  FMUL.FTZ R9, R37, UR7 ;  /* 0x0000000725097c20 */ /* 0x000fe20008410000 */
[----:B------:R-:W-:Y:S01]  /*2580*/  FMUL.FTZ R30, R30, UR7 ;  /* 0x000000071e1e7c20 */ /* 0x000fe20008410000 */
[----:B------:R-:W-:-:S02]  /*2590*/  IMAD.U32 R37, RZ, RZ, UR54 ;  /* 0x00000036ff257e24 */ /* 0x000fc4000f8e00ff */
[----:B------:R-:W-:Y:S01]  /*25a0*/  FMUL.FTZ R31, R31, UR7 ;  /* 0x000000071f1f7c20 */ /* 0x000fe20008410000 */
[----:B------:R-:W-:Y:S01]  /*25b0*/  FMUL.FTZ R35, R35, UR7 ;  /* 0x0000000723237c20 */ /* 0x000fe20008410000 */
[----:B------:R2:W3:Y:S01]  /*25c0*/  MUFU.TANH R93, R27 ;  /* 0x0000001b005d7308 */ /* 0x0004e20000002400 */
[----:B0-----:R-:W-:Y:S01]  /*25d0*/  @P2 IMAD.HI.U32 R26, R56, UR6, RZ ;  /* 0x00000006381a2c27 */ /* 0x001fe2000f8e00ff */
[----:B------:R-:W-:-:S03]  /*25e0*/  @UP0 ULDC UR6, c[0x0][0x450] ;  /* 0x0001140000060ab9 */ /* 0x000fc60000000800 */
[----:B------:R-:W-:Y:S01]  /*25f0*/  FMUL.FTZ R38, R38, UR7 ;  /* 0x0000000726267c20 */ /* 0x000fe20008410000 */
[----:B------:R-:W-:Y:S01]  /*2600*/  FMUL.FTZ R39, R39, UR7 ;  /* 0x0000000727277c20 */ /* 0x000fe20008410000 */
[----:B------:R-:W-:Y:S01]  /*2610*/  FMUL.FTZ R42, R42, UR7 ;  /* 0x000000072a2a7c20 */ /* 0x000fe20008410000 */
[----:B------:R-:W-:Y:S01]  /*2620*/  @P2 SHF.R.U32.HI R56, RZ, UR6, R26 ;  /* 0x00000006ff382c19 */ /* 0x000fe2000801161a */
[----:B------:R-:W-:Y:S01]  /*2630*/  UMOV UR6, 0xffffff80 ;  /* 0xffffff8000067882 */ /* 0x000fe20000000000 */
[----:B------:R0:W-:Y:S01]  /*2640*/  MUFU.TANH R29, R34 ;  /* 0x00000022001d7308 */ /* 0x0001e20000002400 */
[----:B------:R-:W-:Y:S01]  /*2650*/  UIMAD UR6, UR59, UR6, 0x80 ;  /* 0x000000803b0674a4 */ /* 0x000fe2000f8e0206 */
[----:B------:R-:W-:Y:S01]  /*2660*/  FMUL.FTZ R26, R59, UR7 ;  /* 0x000000073b1a7c20 */ /* 0x000fe20008410000 */
[----:B--2---:R-:W2:Y:S01]  /*2670*/  SHFL.IDX PT, R27, R56, 0x1, 0x1c1f ;  /* 0x003c1f00381b7f89 */ /* 0x004ea200000e0000 */
[----:B------:R-:W-:Y:S01]  /*2680*/  FMUL.FTZ R43, R43, UR7 ;  /* 0x000000072b2b7c20 */ /* 0x000fe20008410000 */
[----:B------:R-:W-:Y:S01]  /*2690*/  FMUL.FTZ R46, R46, UR7 ;  /* 0x000000072e2e7c20 */ /* 0x000fe20008410000 */
[----:B------:R-:W-:Y:S01]  /*26a0*/  FMUL.FTZ R11, R28, UR7 ;  /* 0x000000071c0b7c20 */ /* 0x000fe20008410000 */
[----:B------:R-:W-:Y:S01]  /*26b0*/  IMAD.U32 R33, RZ, RZ, UR6 ;  /* 0x00000006ff217e24 */ /* 0x000fe2000f8e00ff */
[----:B------:R2:W4:Y:S01]  /*26c0*/  MUFU.TANH R91, R30 ;  /* 0x0000001e005b7308 */ /* 0x0005220000002400 */
[----:B------:R-:W-:Y:S01]  /*26d0*/  FMUL.FTZ R28, R57, UR7 ;  /* 0x00000007391c7c20 */ /* 0x000fe20008410000 */
[----:B------:R-:W-:Y:S01]  /*26e0*/  FMUL.FTZ R55, R55, UR7 ;  /* 0x0000000737377c20 */ /* 0x000fe20008410000 */
[----:B------:R-:W-:Y:S01]  /*26f0*/  FMUL.FTZ R47, R47, UR7 ;  /* 0x000000072f2f7c20 */ /* 0x000fe20008410000 */
[C-C-:B0-----:R-:W-:Y:S01]  /*2700*/  IADD3 R34, -R16.reuse, 0x1, R33.reuse ;  /* 0x0000000110227810 */ /* 0x141fe20007ffe121 */
[----:B------:R-:W-:Y:S01]  /*2710*/  FMUL.FTZ R14, R45, UR7 ;  /* 0x000000072d0e7c20 */ /* 0x000fe20008410000 */
[----:B------:R-:W-:Y:S01]  /*2720*/  IADD3 R59, -R16, UR53, R33 ;  /* 0x00000035103b7c10 */ /* 0x000fe2000fffe121 */
[----:B------:R-:W-:Y:S01]  /*2730*/  FMUL.FTZ R3, R24, UR7 ;  /* 0x0000000718037c20 */ /* 0x000fe20008410000 */
[----:B------:R-:W-:Y:S01]  /*2740*/  IADD3 R34, -R37, UR53, R34 ;  /* 0x0000003525227c10 */ /* 0x000fe2000fffe122 */
        /* <DEDUP_REMOVED lines=10> */
[----:B--2---:R-:W-:Y:S01]  /*27f0*/  VIADDMNMX R30, R27, R34, R59, PT ;  /* 0x000000221b1e7246 */ /* 0x004fe2000380013b */
[----:B------:R-:W-:Y:S01]  /*2800*/  FMUL.FTZ R27, R63, UR7 ;  /* 0x000000073f1b7c20 */ /* 0x000fe20008410000 */
[----:B------:R-:W-:Y:S01]  /*2810*/  FMUL.FTZ R58, R58, UR7 ;  /* 0x000000073a3a7c20 */ /* 0x000fe20008410000 */
[----:B------:R-:W-:Y:S01]  /*2820*/  FMUL.FTZ R21, R49, UR7 ;  /* 0x0000000731157c20 */ /* 0x000fe20008410000 */
[----:B------:R-:W-:Y:S01]  /*2830*/  ISETP.GT.AND P3, PT, R30, RZ, PT ;  /* 0x000000ff1e00720c */ /* 0x000fe20003f64270 */
[----:B------:R-:W-:Y:S01]  /*2840*/  FMUL.FTZ R62, R62, UR7 ;  /* 0x000000073e3e7c20 */ /* 0x000fe20008410000 */
[C---:B------:R-:W-:Y:S01]  /*2850*/  ISETP.GT.AND P4, PT, R30.reuse, 0x1, PT ;  /* 0x000000011e00780c */ /* 0x040fe20003f84270 */
[----:B------:R-:W-:Y:S01]  /*2860*/  MUFU.TANH R38, R38 ;  /* 0x0000002600267308 */ /* 0x000fe20000002400 */
[----:B------:R-:W-:Y:S01]  /*2870*/  ISETP.GT.AND P5, PT, R30, 0x8, PT ;  /* 0x000000081e00780c */ /* 0x000fe20003fa4270 */
[----:B------:R-:W-:Y:S01]  /*2880*/  FMUL.FTZ R66, R66, UR7 ;  /* 0x0000000742427c20 */ /* 0x000fe20008410000 */
[----:B-1----:R-:W-:Y:S01]  /*2890*/  FSEL R95, R95, -INF , P3 ;  /* 0xff8000005f5f7808 */ /* 0x002fe20001800000 */
[----:B------:R-:W-:Y:S01]  /*28a0*/  FMUL.FTZ R67, R67, UR7 ;  /* 0x0000000743437c20 */ /* 0x000fe20008410000 */
[----:B---3--:R-:W-:Y:S01]  /*28b0*/  FSEL R93, R93, -INF , P4 ;  /* 0xff8000005d5d7808 */ /* 0x008fe20002000000 */
[----:B------:R-:W-:Y:S01]  /*28c0*/  FMUL.FTZ R70, R70, UR7 ;  /* 0x0000000746467c20 */ /* 0x000fe20008410000 */
[C---:B------:R-:W-:Y:S01]  /*28d0*/  ISETP.GT.AND P3, PT, R30.reuse, 0x9, PT ;  /* 0x000000091e00780c */ /* 0x040fe20003f64270 */
[----:B------:R1:W-:Y:S01]  /*28e0*/  MUFU.TANH R33, R26 ;  /* 0x0000001a00217308 */ /* 0x0003e20000002400 */
[----:B----4-:R-:W-:Y:S01]  /*28f0*/  FSEL R91, R91, -INF , P5 ;  /* 0xff8000005b5b7808 */ /* 0x010fe20002800000 */
[----:B------:R-:W-:Y:S01]  /*2900*/  FMUL.FTZ R71, R71, UR7 ;  /* 0x0000000747477c20 */ /* 0x000fe20008410000 */
[----:B------:R-:W-:Y:S01]  /*2910*/  ISETP.GT.AND P4, PT, R30, 0x10, PT ;  /* 0x000000101e00780c */ /* 0x000fe20003f84270 */
[----:B------:R-:W-:Y:S01]  /*2920*/  FMUL.FTZ R74, R74, UR7 ;  /* 0x000000074a4a7c20 */ /* 0x000fe20008410000 */
[----:B0-----:R-:W-:Y:S01]  /*2930*/  FSEL R89, R31, -INF , P3 ;  /* 0xff8000001f597808 */ /* 0x001fe20001800000 */
[----:B------:R-:W-:Y:S01]  /*2940*/  FMUL.FTZ R75, R75, UR7 ;  /* 0x000000074b4b7c20 */ /* 0x000fe20008410000 */
[----:B------:R-:W-:Y:S01]  /*2950*/  ISETP.GT.AND P3, PT, R30, 0x11, PT ;  /* 0x000000111e00780c */ /* 0x000fe20003f64270 */
[----:B------:R-:W0:Y:S01]  /*2960*/  MUFU.TANH R39, R39 ;  /* 0x0000002700277308 */ /* 0x000e220000002400 */
[----:B-1----:R-:W-:Y:S01]  /*2970*/  FMNMX.FTZ R26, R95, R93, !PT ;  /* 0x0000005d5f1a7209 */ /* 0x002fe20007810000 */
[----:B------:R-:W-:Y:S01]  /*2980*/  FMUL.FTZ R78, R78, UR7 ;  /* 0x000000074e4e7c20 */ /* 0x000fe20008410000 */
[----:B------:R-:W-:Y:S01]  /*2990*/  FSEL R63, R29, -INF , P4 ;  /* 0xff8000001d3f7808 */ /* 0x000fe20002000000 */
[----:B------:R-:W-:Y:S01]  /*29a0*/  FMUL.FTZ R79, R79, UR7 ;  /* 0x000000074f4f7c20 */ /* 0x000fe20008410000 */
[----:B------:R-:W-:Y:S01]  /*29b0*/  FMNMX.FTZ R26, R91, R26, !PT ;  /* 0x0000001a5b1a7209 */ /* 0x000fe20007810000 */
[----:B------:R-:W-:Y:S01]  /*29c0*/  FMUL.FTZ R82, R82, UR7 ;  /* 0x0000000752527c20 */ /* 0x000fe20008410000 */
[----:B------:R-:W-:Y:S01]  /*29d0*/  ISETP.GT.AND P4, PT, R30, 0x18, PT ;  /* 0x000000181e00780c */ /* 0x000fe20003f84270 */
[----:B------:R-:W1:Y:S01]  /*29e0*/  MUFU.TANH R42, R42 ;  /* 0x0000002a002a7308 */ /* 0x000e620000002400 */
[----:B------:R-:W-:Y:S01]  /*29f0*/  FMNMX.FTZ R26, R89, R26, !PT ;  /* 0x0000001a591a7209 */ /* 0x000fe20007810000 */
[----:B------:R-:W-:Y:S01]  /*2a00*/  FMUL.FTZ R13, R41, UR7 ;  /* 0x00000007290d7c20 */ /* 0x000fe20008410000 */
[----:B-----5:R-:W-:Y:S01]  /*2a10*/  FSEL R57, R35, -INF , P3 ;  /* 0xff80000023397808 */ /* 0x020fe20001800000 */
[----:B------:R-:W-:Y:S01]  /*2a20*/  FMUL.FTZ R83, R83, UR7 ;  /* 0x0000000753537c20 */ /* 0x000fe20008410000 */
[----:B------:R-:W-:Y:S01]  /*2a30*/  FMNMX.FTZ R26, R63, R26, !PT ;  /* 0x0000001a3f1a7209 */ /* 0x000fe20007810000 */
[----:B------:R-:W-:Y:S01]  /*2a40*/  FMUL.FTZ R86, R86, UR7 ;  /* 0x0000000756567c20 */ /* 0x000fe20008410000 */
[----:B------:R-:W-:Y:S01]  /*2a50*/  ISETP.GT.AND P3, PT, R30, 0x19, PT ;  /* 0x000000191e00780c */ /* 0x000fe20003f64270 */
[----:B------:R-:W-:Y:S01]  /*2a60*/  MUFU.TANH R43, R43 ;  /* 0x0000002b002b7308 */ /* 0x000fe20000002400 */
[----:B------:R-:W-:Y:S01]  /*2a70*/  FMNMX.FTZ R26, R57, R26, !PT ;  /* 0x0000001a391a7209 */ /* 0x000fe20007810000 */
[----:B------:R-:W-:Y:S01]  /*2a80*/  FMUL.FTZ R10, R40, UR7 ;  /* 0x00000007280a7c20 */ /* 0x000fe20008410000 */
[----:B0-----:R-:W-:Y:S01]  /*2a90*/  FSEL R53, R39, -INF , P3 ;  /* 0xff80000027357808 */ /* 0x001fe20001800000 */
[----:B------:R-:W-:Y:S01]  /*2aa0*/  FMUL.FTZ R87, R87, UR7 ;  /* 0x0000000757577c20 */ /* 0x000fe20008410000 */
[----:B------:R-:W-:Y:S01]  /*2ab0*/  ISETP.GT.AND P3, PT, R30, 0x21, PT ;  /* 0x000000211e00780c */ /* 0x000fe20003f64270 */
[----:B------:R-:W-:Y:S01]  /*2ac0*/  FMUL.FTZ R12, R44, UR7 ;  /* 0x000000072c0c7c20 */ /* 0x000fe20008410000 */
[----:B------:R-:W0:Y:S01]  /*2ad0*/  SHFL.IDX PT, R56, R56, RZ, 0x1c1f ;  /* 0x001c1fff38387589 */ /* 0x000e2200000e0000 */
        /* <DEDUP_REMOVED lines=17> */
[----:B---3--:R-:W-:Y:S01]  /*2bf0*/  FSEL R55, R38, -INF , P4 ;  /* 0xff80000026377808 */ /* 0x008fe20002000000 */
[----:B------:R3:W-:Y:S01]  /*2c00*/  @!P1 SYNCS.ARRIVE.TRANS64.RED.A1T0 RZ, [R0+URZ], RZ ;  /* 0x000000ff00ff99a7 */ /* 0x0007e2000810043f */
[----:B------:R-:W-:Y:S01]  /*2c10*/  ISETP.GT.AND P4, PT, R30, 0x20, PT ;  /* 0x000000201e00780c */ /* 0x000fe20003f84270 */
[----:B------:R-:W-:Y:S01]  /*2c20*/  @UP0 ULDC UR6, c[0x0][0x44c] ;  /* 0x0001130000060ab9 */ /* 0x000fe20000000800 */
[----:B------:R-:W-:Y:S01]  /*2c30*/  FMNMX.FTZ R26, R55, R26, !PT ;  /* 0x0000001a371a7209 */ /* 0x000fe20007810000 */
[----:B------:R-:W-:Y:S01]  /*2c40*/  UIMAD.WIDE.U32 UR6, UR38, UR6, URZ ;  /* 0x00000006260672a5 */ /* 0x000fe2000f8e003f */
[----:B-1----:R-:W-:Y:S01]  /*2c50*/  FSEL R52, R42, -INF , P4 ;  /* 0xff8000002a347808 */ /* 0x002fe20002000000 */
[----:B------:R2:W1:Y:S01]  /*2c60*/  MUFU.TANH R48, R50 ;  /* 0x0000003200307308 */ /* 0x0004620000002400 */
[----:B------:R-:W-:Y:S01]  /*2c70*/  ISETP.GT.AND P4, PT, R30, 0x28, PT ;  /* 0x000000281e00780c */ /* 0x000fe20003f84270 */
[----:B------:R-:W-:-:S02]  /*2c80*/  @UP0 USHF.R.U32.HI UR11, URZ, UR14, UR7 ;  /* 0x0000000e3f0b0299 */ /* 0x000fc40008011607 */
[----:B------:R-:W-:Y:S02]  /*2c90*/  UIADD3 UR59, UR59, -0x2, URZ ;  /* 0xfffffffe3b3b7890 */ /* 0x000fe4000fffe03f */
[----:B------:R-:W-:Y:S02]  /*2ca0*/  UIADD3 UR6, UR11, UR53, -UR54 ;  /* 0x000000350b067290 */ /* 0x000fe4000fffe836 */
[----:B------:R4:W-:Y:S01]  /*2cb0*/  MUFU.TANH R36, R27 ;  /* 0x0000001b00247308 */ /* 0x0009e20000002400 */
[----:B--2---:R-:W-:Y:S01]  /*2cc0*/  FSEL R50, R46, -INF , P4 ;  /* 0xff8000002e327808 */ /* 0x004fe20002000000 */
[----:B------:R-:W-:Y:S01]  /*2cd0*/  USHF.R.S32.HI UR7, URZ, 0x1f, UR6 ;  /* 0x0000001f3f077899 */ /* 0x000fe20008011406 */
[----:B------:R-:W-:-:S03]  /*2ce0*/  ISETP.GT.AND P4, PT, R30, 0x30, PT ;  /* 0x000000301e00780c */ /* 0x000fc60003f84270 */
[----:B------:R-:W-:Y:S02]  /*2cf0*/  ULEA.HI UR7, UR7, UR6, URZ, 0x7 ;  /* 0x0000000607077291 */ /* 0x000fe4000f8f383f */
[----:B------:R2:W5:Y:S01]  /*2d00*/  MUFU.TANH R32, R51 ;  /* 0x0000003300207308 */ /* 0x0005620000002400 */
[----:B----4-:R-:W-:Y:S01]  /*2d10*/  FMNMX.FTZ R27, R53, R26, !PT ;  /* 0x0000001a351b7209 */ /* 0x010fe20007810000 */
[----:B------:R-:W-:Y:S01]  /*2d20*/  USHF.R.S32.HI UR7, URZ, 0x7, UR7 ;  /* 0x000000073f077899 */ /* 0x000fe20008011407 */
[----:B-1----:R-:W-:Y:S02]  /*2d30*/  FSEL R48, R48, -INF , P4 ;  /* 0xff80000030307808 */ /* 0x002fe40002000000 */
[----:B------:R-:W-:Y:S01]  /*2d40*/  FMNMX.FTZ R26, R52, R27, !PT ;  /* 0x0000001b341a7209 */ /* 0x000fe20007810000 */
[----:B------:R-:W-:Y:S01]  /*2d50*/  UISETP.LT.AND UP1, UPT, UR40, UR7, UPT ;  /* 0x000000072800728c */ /* 0x000fe2000bf21270 */
[C---:B------:R-:W-:Y:S01]  /*2d60*/  ISETP.GT.AND P4, PT, R30.reuse, 0x38, PT ;  /* 0x000000381e00780c */ /* 0x040fe20003f84270 */
[----:B------:R-:W1:Y:S01]  /*2d70*/  MUFU.TANH R54, R54 ;  /* 0x0000003600367308 */ /* 0x000e620000002400 */
[----:B--2---:R-:W-:Y:S01]  /*2d80*/  FSEL R51, R43, -INF , P3 ;  /* 0xff8000002b337808 */ /* 0x004fe20001800000 */
[----:B------:R-:W-:Y:S01]  /*2d90*/  USEL UR57, UR40, UR7, !UP1 ;  /* 0x0000000728397287 */ /* 0x000fe2000c800000 */
[----:B------:R-:W-:-:S02]  /*2da0*/  ISETP.GT.AND P3, PT, R30, 0x29, PT ;  /* 0x000000291e00780c */ /* 0x000fc40003f64270 */
[----:B------:R-:W-:Y:S01]  /*2db0*/  FMNMX.FTZ R27, R51, R26, !PT ;  /* 0x0000001a331b7209 */ /* 0x000fe20007810000 */
[----:B------:R-:W-:Y:S01]  /*2dc0*/  UISETP.GE.AND UP1, UPT, UR59, UR57, UPT ;  /* 0x000000393b00728c */ /* 0x000fe2000bf26270 */
[----:B------:R-:W-:Y:S01]  /*2dd0*/  FSEL R49, R47, -INF , P3 ;  /* 0xff8000002f317808 */ /* 0x000fe20001800000 */
[----:B------:R-:W2:Y:S01]  /*2de0*/  MUFU.TANH R58, R58 ;  /* 0x0000003a003a7308 */ /* 0x000ea20000002400 */
[----:B------:R-:W-:Y:S02]  /*2df0*/  FMNMX.FTZ R26, R50, R27, !PT ;  /* 0x0000001b321a7209 */ /* 0x000fe40007810000 */
[----:B------:R-:W-:Y:S02]  /*2e00*/  ISETP.GT.AND P3, PT, R30, 0x31, PT ;  /* 0x000000311e00780c */ /* 0x000fe40003f64270 */
[----:B------:R-:W-:Y:S02]  /*2e10*/  FMNMX.FTZ R27, R49, R26, !PT ;  /* 0x0000001a311b7209 */ /* 0x000fe40007810000 */
[----:B-----5:R-:W-:Y:S01]  /*2e20*/  FSEL R47, R32, -INF , P3 ;  /* 0xff800000202f7808 */ /* 0x020fe20001800000 */
[----:B------:R-:W4:Y:S01]  /*2e30*/  MUFU.TANH R62, R62 ;  /* 0x0000003e003e7308 */ /* 0x000f220000002400 */
[----:B------:R-:W-:-:S02]  /*2e40*/  FMNMX.FTZ R26, R48, R27, !PT ;  /* 0x0000001b301a7209 */ /* 0x000fc40007810000 */
[----:B------:R-:W-:Y:S02]  /*2e50*/  ISETP.GT.AND P3, PT, R30, 0x39, PT ;  /* 0x000000391e00780c */ /* 0x000fe40003f64270 */
[----:B-1----:R-:W-:Y:S02]  /*2e60*/  FSEL R46, R54, -INF , P4 ;  /* 0xff800000362e7808 */ /* 0x002fe40002000000 */
[----:B------:R-:W-:Y:S01]  /*2e70*/  FMNMX.FTZ R27, R47, R26, !PT ;  /* 0x0000001a2f1b7209 */ /* 0x000fe20007810000 */
[----:B------:R-:W1:Y:S01]  /*2e80*/  MUFU.TANH R66, R66 ;  /* 0x0000004200427308 */ /* 0x000e620000002400 */
[----:B------:R-:W-:Y:S02]  /*2e90*/  ISETP.GT.AND P4, PT, R30, 0x40, PT ;  /* 0x000000401e00780c */ /* 0x000fe40003f84270 */
[----:B------:R-:W-:Y:S02]  /*2ea0*/  FSEL R45, R45, -INF , P3 ;  /* 0xff8000002d2d7808 */ /* 0x000fe40001800000 */
[----:B------:R-:W-:-:S02]  /*2eb0*/  FMNMX.FTZ R26, R46, R27, !PT ;  /* 0x0000001b2e1a7209 */ /* 0x000fc40007810000 */
[----:B------:R-:W-:Y:S01]  /*2ec0*/  ISETP.GT.AND P3, PT, R30, 0x41, PT ;  /* 0x000000411e00780c */ /* 0x000fe20003f64270 */
[----:B------:R-:W5:Y:S01]  /*2ed0*/  MUFU.TANH R31, R67 ;  /* 0x00000043001f7308 */ /* 0x000f620000002400 */
[----:B--2---:R-:W-:Y:S02]  /*2ee0*/  FSEL R39, R58, -INF , P4 ;  /* 0xff8000003a277808 */ /* 0x004fe40002000000 */
[----:B------:R-:W-:Y:S02]  /*2ef0*/  FMNMX.FTZ R26, R45, R26, !PT ;  /* 0x0000001a2d1a7209 */ /* 0x000fe40007810000 */
[----:B------:R-:W-:Y:S02]  /*2f00*/  ISETP.GT.AND P4, PT, R30, 0x48, PT ;  /* 0x000000481e00780c */ /* 0x000fe40003f84270 */
[----:B------:R-:W-:Y:S01]  /*2f10*/  FSEL R33, R33, -INF , P3 ;  /* 0xff80000021217808 */ /* 0x000fe20001800000 */
[----:B------:R-:W2:Y:S01]  /*2f20*/  MUFU.TANH R70, R70 ;  /* 0x0000004600467308 */ /* 0x000ea20000002400 */
[----:B------:R-:W-:-:S02]  /*2f30*/  FMNMX.FTZ R32, R39, R26, !PT ;  /* 0x0000001a27207209 */ /* 0x000fc40007810000 */
[----:B------:R-:W-:Y:S02]  /*2f40*/  ISETP.GT.AND P3, PT, R30, 0x49, PT ;  /* 0x000000491e00780c */ /* 0x000fe40003f64270 */
[----:B----4-:R-:W-:Y:S02]  /*2f50*/  FSEL R26, R62, -INF , P4 ;  /* 0xff8000003e1a7808 */ /* 0x010fe40002000000 */
[----:B------:R-:W-:Y:S01]  /*2f60*/  FMNMX.FTZ R27, R33, R32, !PT ;  /* 0x00000020211b7209 */ /* 0x000fe20007810000 */
[----:B------:R-:W4:Y:S01]  /*2f70*/  MUFU.TANH R37, R71 ;  /* 0x0000004700257308 */ /* 0x000f220000002400 */
[----:B------:R-:W-:Y:S02]  /*2f80*/  ISETP.GT.AND P4, PT, R30, 0x50, PT ;  /* 0x000000501e00780c */ /* 0x000fe40003f84270 */
[----:B------:R-:W-:Y:S02]  /*2f90*/  FSEL R29, R36, -INF , P3 ;  /* 0xff800000241d7808 */ /* 0x000fe40001800000 */
[----:B------:R-:W-:-:S02]  /*2fa0*/  FMNMX.FTZ R32, R26, R27, !PT ;  /* 0x0000001b1a207209 */ /* 0x000fc40007810000 */
[----:B------:R-:W-:Y:S01]  /*2fb0*/  ISETP.GT.AND P3, PT, R30, 0x51, PT ;  /* 0x000000511e00780c */ /* 0x000fe20003f64270 */
[----:B------:R-:W0:Y:S01]  /*2fc0*/  MUFU.TANH R74, R74 ;  /* 0x0000004a004a7308 */ /* 0x000e220000002400 */
[----:B-1----:R-:W-:Y:S02]  /*2fd0*/  FSEL R27, R66, -INF , P4 ;  /* 0xff800000421b7808 */ /* 0x002fe40002000000 */
[----:B------:R-:W-:Y:S02]  /*2fe0*/  FMNMX.FTZ R32, R29, R32, !PT ;  /* 0x000000201d207209 */ /* 0x000fe40007810000 */
[----:B------:R-:W-:Y:S02]  /*2ff0*/  ISETP.GT.AND P4, PT, R30, 0x58, PT ;  /* 0x000000581e00780c */ /* 0x000fe40003f84270 */
[----:B-----5:R-:W-:Y:S01]  /*3000*/  FSEL R31, R31, -INF , P3 ;  /* 0xff8000001f1f7808 */ /* 0x020fe20001800000 */
[----:B------:R-:W1:Y:S01]  /*3010*/  MUFU.TANH R75, R75 ;  /* 0x0000004b004b7308 */ /* 0x000e620000002400 */
[----:B------:R-:W-:-:S02]  /*3020*/  FMNMX.FTZ R36, R27, R32, !PT ;  /* 0x000000201b247209 */ /* 0x000fc40007810000 */
[----:B------:R-:W-:Y:S02]  /*3030*/  ISETP.GT.AND P3, PT, R30, 0x59, PT ;  /* 0x000000591e00780c */ /* 0x000fe40003f64270 */
[----:B--2---:R-:W-:Y:S02]  /*3040*/  FSEL R32, R70, -INF , P4 ;  /* 0xff80000046207808 */ /* 0x004fe40002000000 */
[----:B------:R-:W-:Y:S01]  /*3050*/  FMNMX.FTZ R35, R31, R36, !PT ;  /* 0x000000241f237209 */ /* 0x000fe20007810000 */
[----:B------:R-:W2:Y:S01]  /*3060*/  MUFU.TANH R78, R78 ;  /* 0x0000004e004e7308 */ /* 0x000ea20000002400 */
[----:B------:R-:W-:Y:S02]  /*3070*/  ISETP.GT.AND P4, PT, R30, 0x60, PT ;  /* 0x000000601e00780c */ /* 0x000fe40003f84270 */
[----:B----4-:R-:W-:Y:S02]  /*3080*/  FSEL R37, R37, -INF , P3 ;  /* 0xff80000025257808 */ /* 0x010fe40001800000 */
[----:B------:R-:W-:-:S02]  /*3090*/  FMNMX.FTZ R38, R32, R35, !PT ;  /* 0x0000002320267209 */ /* 0x000fc40007810000 */
[----:B------:R-:W-:Y:S01]  /*30a0*/  ISETP.GT.AND P3, PT, R30, 0x61, PT ;  /* 0x000000611e00780c */ /* 0x000fe20003f64270 */
[----:B------:R-:W4:Y:S01]  /*30b0*/  MUFU.TANH R79, R79 ;  /* 0x0000004f004f7308 */ /* 0x000f220000002400 */
[----:B0-----:R-:W-:Y:S02]  /*30c0*/  FSEL R36, R74, -INF , P4 ;  /* 0xff8000004a247808 */ /* 0x001fe40002000000 */
[----:B------:R-:W-:Y:S02]  /*30d0*/  FMNMX.FTZ R41, R37, R38, !PT ;  /* 0x0000002625297209 */ /* 0x000fe40007810000 */
[----:B------:R-:W-:Y:S02]  /*30e0*/  ISETP.GT.AND P4, PT, R30, 0x68, PT ;  /* 0x000000681e00780c */ /* 0x000fe40003f84270 */
[----:B-1----:R-:W-:Y:S01]  /*30f0*/  FSEL R35, R75, -INF , P3 ;  /* 0xff8000004b237808 */ /* 0x002fe20001800000 */
[----:B------:R-:W0:Y:S01]  /*3100*/  MUFU.TANH R82, R82 ;  /* 0x0000005200527308 */ /* 0x000e220000002400 */
[----:B------:R-:W-:-:S02]  /*3110*/  FMNMX.FTZ R40, R36, R41, !PT ;  /* 0x0000002924287209 */ /* 0x000fc40007810000 */
[----:B------:R-:W-:Y:S02]  /*3120*/  ISETP.GT.AND P3, PT, R30, 0x69, PT ;  /* 0x000000691e00780c */ /* 0x000fe40003f64270 */
[----:B--2---:R-:W-:Y:S02]  /*3130*/  FSEL R38, R78, -INF , P4 ;  /* 0xff8000004e267808 */ /* 0x004fe40002000000 */
[----:B------:R-:W-:Y:S01]  /*3140*/  FMNMX.FTZ R41, R35, R40, !PT ;  /* 0x0000002823297209 */ /* 0x000fe20007810000 */
[----:B------:R-:W1:Y:S01]  /*3150*/  MUFU.TANH R42, R83 ;  /* 0x00000053002a7308 */ /* 0x000e620000002400 */
[----:B------:R-:W-:Y:S02]  /*3160*/  ISETP.GT.AND P4, PT, R30, 0x70, PT ;  /* 0x000000701e00780c */ /* 0x000fe40003f84270 */
[----:B----4-:R-:W-:Y:S02]  /*3170*/  FSEL R40, R79, -INF , P3 ;  /* 0xff8000004f287808 */ /* 0x010fe40001800000 */
[----:B------:R-:W-:-:S02]  /*3180*/  FMNMX.FTZ R43, R38, R41, !PT ;  /* 0x00000029262b7209 */ /* 0x000fc40007810000 */
[----:B------:R-:W-:Y:S01]  /*3190*/  ISETP.GT.AND P3, PT, R30, 0x71, PT ;  /* 0x000000711e00780c */ /* 0x000fe20003f64270 */
[----:B------:R-:W2:Y:S01]  /*31a0*/  MUFU.TANH R86, R86 ;  /* 0x0000005600567308 */ /* 0x000ea20000002400 */
[----:B0-----:R-:W-:Y:S02]  /*31b0*/  FSEL R41, R82, -INF , P4 ;  /* 0xff80000052297808 */ /* 0x001fe40002000000 */
[----:B------:R-:W-:Y:S02]  /*31c0*/  FMNMX.FTZ R44, R40, R43, !PT ;  /* 0x0000002b282c7209 */ /* 0x000fe40007810000 */
[----:B------:R-:W-:Y:S02]  /*31d0*/  ISETP.GT.AND P4, PT, R30, 0x78, PT ;  /* 0x000000781e00780c */ /* 0x000fe40003f84270 */
[----:B------:R-:W-:Y:S01]  /*31e0*/  FMNMX.FTZ R43, R41, R44, !PT ;  /* 0x0000002c292b7209 */ /* 0x000fe20007810000 */
[----:B------:R-:W0:Y:S01]  /*31f0*/  MUFU.TANH R87, R87 ;  /* 0x0000005700577308 */ /* 0x000e220000002400 */
[----:B-1----:R-:W-:-:S02]  /*3200*/  FSEL R42, R42, -INF , P3 ;  /* 0xff8000002a2a7808 */ /* 0x002fc40001800000 */
[----:B------:R-:W-:Y:S02]  /*3210*/  ISETP.GT.AND P3, PT, R30, 0x79, PT ;  /* 0x000000791e00780c */ /* 0x000fe40003f64270 */
[----:B------:R-:W-:-:S03]  /*3220*/  FMNMX.FTZ R67, R42, R43, !PT ;  /* 0x0000002b2a437209 */ /* 0x000fc60007810000 */
[----:B------:R-:W-:Y:S01]  /*3230*/  MUFU.TANH R3, R3 ;  /* 0x0000000300037308 */ /* 0x000fe20000002400 */
[----:B--2---:R-:W-:-:S04]  /*3240*/  FSEL R44, R86, -INF , P4 ;  /* 0xff800000562c7808 */ /* 0x004fc80002000000 */
[----:B------:R-:W-:-:S03]  /*3250*/  FMNMX.FTZ R30, R44, R67, !PT ;  /* 0x000000432c1e7209 */ /* 0x000fc60007810000 */
[----:B------:R-:W-:Y:S01]  /*3260*/  MUFU.TANH R5, R5 ;  /* 0x0000000500057308 */ /* 0x000fe20000002400 */
[----:B0-----:R-:W-:-:S04]  /*3270*/  FSEL R43, R87, -INF , P3 ;  /* 0xff800000572b7808 */ /* 0x001fc80001800000 */
[----:B------:R-:W-:-:S03]  /*3280*/  FMNMX.FTZ R30, R43, R30, !PT ;  /* 0x0000001e2b1e7209 */ /* 0x000fc60007810000 */
[----:B------:R-:W0:Y:S02]  /*3290*/  MUFU.TANH R11, R11 ;  /* 0x0000000b000b7308 */ /* 0x000e240000002400 */
[----:B------:R-:W1:Y:S06]  /*32a0*/  SHFL.BFLY PT, R67, R30, 0x2, 0x1f ;  /* 0x0c401f001e437f89 */ /* 0x000e6c00000e0000 */
[----:B------:R-:W2:Y:S08]  /*32b0*/  MUFU.TANH R8, R8 ;  /* 0x0000000800087308 */ /* 0x000eb00000002400 */
[----:B------:R4:W-:Y:S08]  /*32c0*/  MUFU.TANH R74, R64 ;  /* 0x00000040004a7308 */ /* 0x0009f00000002400 */
[----:B------:R-:W5:Y:S01]  /*32d0*/  MUFU.TANH R4, R4 ;  /* 0x0000000400047308 */ /* 0x000f620000002400 */
[----:B----4-:R-:W-:-:S02]  /*32e0*/  VIADDMNMX R64, R56, R34, R59, PT ;  /* 0x0000002238407246 */ /* 0x010fc4000380013b */
[----:B-1----:R-:W-:Y:S02]  /*32f0*/  FMNMX.FTZ R67, R30, R67, !PT ;  /* 0x000000431e437209 */ /* 0x002fe40007810000 */
[C---:B------:R-:W-:Y:S02]  /*3300*/  ISETP.GT.AND P4, PT, R64.reuse, 0x1, PT ;  /* 0x000000014000780c */ /* 0x040fe40003f84270 */
[----:B------:R-:W-:Y:S01]  /*3310*/  ISETP.GT.AND P5, PT, R64, 0x8, PT ;  /* 0x000000084000780c */ /* 0x000fe20003fa4270 */
[----:B------:R-:W1:Y:S01]  /*3320*/  SHFL.BFLY PT, R30, R67, 0x1, 0x1f ;  /* 0x0c201f00431e7f89 */ /* 0x000e6200000e0000 */
[----:B------:R-:W4:Y:S02]  /*3330*/  MUFU.TANH R7, R7 ;  /* 0x0000000700077308 */ /* 0x000f240000002400 */
[----:B0-----:R-:W-:-:S06]  /*3340*/  FSEL R56, R11, -INF , P5 ;  /* 0xff8000000b387808 */ /* 0x001fcc0002800000 */
[----:B------:R0:W-:Y:S08]  /*3350*/  MUFU.TANH R70, R60 ;  /* 0x0000003c00467308 */ /* 0x0001f00000002400 */
[----:B------:R-:W3:Y:S01]  /*3360*/  MUFU.TANH R6, R6 ;  /* 0x0000000600067308 */ /* 0x000ee20000002400 */
[----:B0-----:R-:W-:Y:S02]  /*3370*/  FSEL R60, R5, -INF , P4 ;  /* 0xff800000053c7808 */ /* 0x001fe40002000000 */
[----:B------:R-:W-:-:S02]  /*3380*/  ISETP.GT.AND P4, PT, R64, 0x10, PT ;  /* 0x000000104000780c */ /* 0x000fc40003f84270 */
[----:B-1----:R-:W-:-:S03]  /*3390*/  FMNMX.FTZ R30, R67, R30, !PT ;  /* 0x0000001e431e7209 */ /* 0x002fc60007810000 */
[----:B------:R-:W0:Y:S01]  /*33a0*/  MUFU.TANH R9, R9 ;  /* 0x0000000900097308 */ /* 0x000e220000002400 */
[C---:B------:R-:W-:Y:S01]  /*33b0*/  FSETP.NEU.FTZ.AND P3, PT, R30.reuse, -INF , PT ;  /* 0xff8000001e00780b */ /* 0x040fe20003f7d000 */
[----:B------:R-:W-:-:S06]  /*33c0*/  FMUL.FTZ R54, R30, UR10 ;  /* 0x0000000a1e367c20 */ /* 0x000fcc0008410000 */
[----:B------:R5:W-:Y:S01]  /*33d0*/  MUFU.TANH R71, R61 ;  /* 0x0000003d00477308 */ /* 0x000be20000002400 */
[----:B------:R-:W-:Y:S02]  /*33e0*/  FSEL R54, R54, RZ, P3 ;  /* 0x000000ff36367208 */ /* 0x000fe40001800000 */
[----:B------:R-:W-:-:S03]  /*33f0*/  ISETP.GT.AND P3, PT, R64, RZ, PT ;  /* 0x000000ff4000720c */ /* 0x000fc60003f64270 */
[--C-:B------:R-:W-:Y:S01]  /*3400*/  FFMA.FTZ R177, R63, UR10, -R54.reuse ;  /* 0x0000000a3fb17c23 */ /* 0x100fe20008010836 */
[----:B------:R-:W-:Y:S01]  /*3410*/  FSEL R59, R3, -INF , P3 ;  /* 0xff800000033b7808 */ /* 0x000fe20001800000 */
[----:B------:R-:W-:Y:S01]  /*3420*/  MUFU.TANH R10, R10 ;  /* 0x0000000a000a7308 */ /* 0x000fe20000002400 */
[----:B------:R-:W-:Y:S01]  /*3430*/  ISETP.GT.AND P3, PT, R64, 0x9, PT ;  /* 0x000000094000780c */ /* 0x000fe20003f64270 */
[--C-:B------:R-:W-:Y:S01]  /*3440*/  FFMA.FTZ R179, R55, UR10, -R54.reuse ;  /* 0x0000000a37b37c23 */ /* 0x100fe20008010836 */
[----:B------:R-:W-:Y:S01]  /*3450*/  FMNMX.FTZ R3, R59, R60, !PT ;  /* 0x0000003c3b037209 */ /* 0x000fe20007810000 */
[--C-:B------:R-:W-:Y:S01]  /*3460*/  FFMA.FTZ R5, R53, UR10, -R54.reuse ;  /* 0x0000000a35057c23 */ /* 0x100fe20008010836 */
[----:B--2---:R-:W-:Y:S01]  /*3470*/  FSEL R58, R8, -INF , P3 ;  /* 0xff800000083a7808 */ /* 0x004fe20001800000 */
[--C-:B------:R-:W-:Y:S01]  /*3480*/  FFMA.FTZ R173, R52, UR10, -R54.reuse ;  /* 0x0000000a34ad7c23 */ /* 0x100fe20008010836 */
[----:B------:R-:W-:Y:S01]  /*3490*/  FMNMX.FTZ R3, R56, R3, !PT ;  /* 0x0000000338037209 */ /* 0x000fe20007810000 */
[----:B------:R-:W1:Y:S01]  /*34a0*/  MUFU.TANH R13, R13 ;  /* 0x0000000d000d7308 */ /* 0x000e620000002400 */
[----:B-----5:R-:W-:Y:S01]  /*34b0*/  FSEL R61, R4, -INF , P4 ;  /* 0xff800000043d7808 */ /* 0x020fe20002000000 */
[--C-:B------:R-:W-:Y:S01]  /*34c0*/  FFMA.FTZ R175, R50, UR10, -R54.reuse ;  /* 0x0000000a32af7c23 */ /* 0x100fe20008010836 */
[----:B------:R-:W-:Y:S01]  /*34d0*/  ISETP.GT.AND P3, PT, R64, 0x11, PT ;  /* 0x000000114000780c */ /* 0x000fe20003f64270 */
[--C-:B------:R-:W-:Y:S01]  /*34e0*/  FFMA.FTZ R169, R48, UR10, -R54.reuse ;  /* 0x0000000a30a97c23 */ /* 0x100fe20008010836 */
[----:B------:R-:W-:Y:S01]  /*34f0*/  FMNMX.FTZ R4, R58, R3, !PT ;  /* 0x000000033a047209 */ /* 0x000fe20007810000 */
[--C-:B------:R-:W-:Y:S01]  /*3500*/  FFMA.FTZ R153, R39, UR10, -R54.reuse ;  /* 0x0000000a27997c23 */ /* 0x100fe20008010836 */
[----:B------:R-:W-:Y:S01]  /*3510*/  ISETP.GT.AND P4, PT, R64, 0x18, PT ;  /* 0x000000184000780c */ /* 0x000fe20003f84270 */
[----:B------:R-:W-:Y:S01]  /*3520*/  MUFU.TANH R12, R12 ;  /* 0x0000000c000c7308 */ /* 0x000fe20000002400 */
[----:B----4-:R-:W-:Y:S01]  /*3530*/  FSEL R62, R7, -INF , P3 ;  /* 0xff800000073e7808 */ /* 0x010fe20001800000 */
[--C-:B------:R-:W-:Y:S01]  /*3540*/  FFMA.FTZ R39, R33, UR10, -R54.reuse ;  /* 0x0000000a21277c23 */ /* 0x100fe20008010836 */
[----:B------:R-:W-:Y:S01]  /*3550*/  FMNMX.FTZ R3, R61, R4, !PT ;  /* 0x000000043d037209 */ /* 0x000fe20007810000 */
[--C-:B------:R-:W-:Y:S01]  /*3560*/  FFMA.FTZ R4, R57, UR10, -R54.reuse ;  /* 0x0000000a39047c23 */ /* 0x100fe20008010836 */
[----:B---3--:R-:W-:Y:S01]  /*3570*/  FSEL R63, R6, -INF , P4 ;  /* 0xff800000063f7808 */ /* 0x008fe20002000000 */
[--C-:B------:R-:W-:Y:S01]  /*3580*/  FFMA.FTZ R171, R46, UR10, -R54.reuse ;  /* 0x0000000a2eab7c23 */ /* 0x100fe20008010836 */
[----:B------:R-:W-:Y:S01]  /*3590*/  ISETP.GT.AND P3, PT, R64, 0x19, PT ;  /* 0x000000194000780c */ /* 0x000fe20003f64270 */
[----:B------:R-:W2:Y:S01]  /*35a0*/  MUFU.TANH R14, R14 ;  /* 0x0000000e000e7308 */ /* 0x000ea20000002400 */
[----:B------:R-:W-:Y:S01]  /*35b0*/  FMNMX.FTZ R6, R62, R3, !PT ;  /* 0x000000033e067209 */ /* 0x000fe20007810000 */
[--C-:B------:R-:W-:Y:S01]  /*35c0*/  FFMA.FTZ R181, R95, UR10, -R54.reuse ;  /* 0x0000000a5fb57c23 */ /* 0x100fe20008010836 */
[C---:B------:R-:W-:Y:S01]  /*35d0*/  ISETP.GT.AND P4, PT, R64.reuse, 0x20, PT ;  /* 0x000000204000780c */ /* 0x040fe20003f84270 */
[--C-:B------:R-:W-:Y:S01]  /*35e0*/  FFMA.FTZ R93, R93, UR10, -R54.reuse ;  /* 0x0000000a5d5d7c23 */ /* 0x100fe20008010836 */
[----:B0-----:R-:W-:Y:S01]  /*35f0*/  FSEL R57, R9, -INF , P3 ;  /* 0xff80000009397808 */ /* 0x001fe20001800000 */
[--C-:B------:R-:W-:Y:S01]  /*3600*/  FFMA.FTZ R183, R91, UR10, -R54.reuse ;  /* 0x0000000a5bb77c23 */ /* 0x100fe20008010836 */
[----:B------:R-:W-:Y:S01]  /*3610*/  FMNMX.FTZ R6, R63, R6, !PT ;  /* 0x000000063f067209 */ /* 0x000fe20007810000 */
[----:B------:R-:W0:Y:S01]  /*3620*/  MUFU.TANH R15, R15 ;  /* 0x0000000f000f7308 */ /* 0x000e220000002400 */
[----:B------:R-:W-:Y:S01]  /*3630*/  ISETP.GT.AND P3, PT, R64, 0x21, PT ;  /* 0x000000214000780c */ /* 0x000fe20003f64270 */
[--C-:B------:R-:W-:Y:S01]  /*3640*/  FFMA.FTZ R89, R89, UR10, -R54.reuse ;  /* 0x0000000a59597c23 */ /* 0x100fe20008010836 */
[----:B------:R-:W-:Y:S01]  /*3650*/  FMNMX.FTZ R6, R57, R6, !PT ;  /* 0x0000000639067209 */ /* 0x000fe20007810000 */
[--C-:B------:R-:W-:Y:S01]  /*3660*/  FFMA.FTZ R157, R27, UR10, -R54.reuse ;  /* 0x0000000a1b9d7c23 */ /* 0x100fe20008010836 */
[----:B-1----:R-:W-:Y:S01]  /*3670*/  FSEL R55, R13, -INF , P3 ;  /* 0xff8000000d377808 */ /* 0x002fe20001800000 */
[--C-:B------:R-:W-:Y:S01]  /*3680*/  FFMA.FTZ R167, R44, UR10, -R54.reuse ;  /* 0x0000000a2ca77c23 */ /* 0x100fe20008010836 */
[----:B------:R-:W-:Y:S01]  /*3690*/  ISETP.GT.AND P3, PT, R64, 0x29, PT ;  /* 0x000000294000780c */ /* 0x000fe20003f64270 */
[----:B------:R1:W-:Y:S01]  /*36a0*/  MUFU.TANH R75, R65 ;  /* 0x00000041004b7308 */ /* 0x0003e20000002400 */
[--C-:B------:R-:W-:Y:S01]  /*36b0*/  FFMA.FTZ R159, R32, UR10, -R54.reuse ;  /* 0x0000000a209f7c23 */ /* 0x100fe20008010836 */
[--C-:B------:R-:W-:Y:S01]  /*36c0*/  FFMA.FTZ R32, R37, UR10, -R54.reuse ;  /* 0x0000000a25207c23 */ /* 0x100fe20008010836 */
[----:B--2---:R-:W-:Y:S01]  /*36d0*/  FSEL R53, R14, -INF , P3 ;  /* 0xff8000000e357808 */ /* 0x004fe20001800000 */
[--C-:B------:R-:W-:Y:S01]  /*36e0*/  FFMA.FTZ R155, R26, UR10, -R54.reuse ;  /* 0x0000000a1a9b7c23 */ /* 0x100fe20008010836 */
[----:B------:R-:W-:Y:S01]  /*36f0*/  ISETP.GT.AND P3, PT, R64, 0x31, PT ;  /* 0x000000314000780c */ /* 0x000fe20003f64270 */
[--C-:B------:R-:W-:Y:S01]  /*3700*/  FFMA.FTZ R26, R29, UR10, -R54.reuse ;  /* 0x0000000a1d1a7c23 */ /* 0x100fe20008010836 */
[--C-:B------:R-:W-:Y:S01]  /*3710*/  FFMA.FTZ R161, R36, UR10, -R54.reuse ;  /* 0x0000000a24a17c23 */ /* 0x100fe20008010836 */
[----:B------:R-:W2:Y:S01]  /*3720*/  MUFU.TANH R21, R21 ;  /* 0x0000001500157308 */ /* 0x000ea20000002400 */
[----:B-1----:R-:W-:Y:S01]  /*3730*/  FSEL R65, R10, -INF , P4 ;  /* 0xff8000000a417808 */ /* 0x002fe20002000000 */
[--C-:B------:R-:W-:Y:S01]  /*3740*/  FFMA.FTZ R163, R38, UR10, -R54.reuse ;  /* 0x0000000a26a37c23 */ /* 0x100fe20008010836 */
[----:B------:R-:W-:Y:S01]  /*3750*/  ISETP.GT.AND P4, PT, R64, 0x28, PT ;  /* 0x000000284000780c */ /* 0x000fe20003f84270 */
[--C-:B------:R-:W-:Y:S01]  /*3760*/  FFMA.FTZ R36, R35, UR10, -R54.reuse ;  /* 0x0000000a23247c23 */ /* 0x100fe20008010836 */
[----:B------:R-:W-:Y:S01]  /*3770*/  FMNMX.FTZ R6, R65, R6, !PT ;  /* 0x0000000641067209 */ /* 0x000fe20007810000 */
[--C-:B------:R-:W-:Y:S01]  /*3780*/  FFMA.FTZ R38, R40, UR10, -R54.reuse ;  /* 0x0000000a28267c23 */ /* 0x100fe20008010836 */
[----:B------:R-:W-:Y:S01]  /*3790*/  FSEL R66, R12, -INF , P4 ;  /* 0xff8000000c427808 */ /* 0x000fe20002000000 */
[----:B------:R-:W-:Y:S01]  /*37a0*/  MUFU.TANH R20, R20 ;  /* 0x0000001400147308 */ /* 0x000fe20000002400 */
[----:B------:R-:W-:Y:S01]  /*37b0*/  FMNMX.FTZ R3, R55, R6, !PT ;  /* 0x0000000637037209 */ /* 0x000fe20007810000 */
[--C-:B------:R-:W-:Y:S01]  /*37c0*/  FFMA.FTZ R40, R42, UR10, -R54.reuse ;  /* 0x0000000a2a287c23 */ /* 0x100fe20008010836 */
[----:B------:R-:W-:Y:S01]  /*37d0*/  ISETP.GT.AND P4, PT, R64, 0x30, PT ;  /* 0x000000304000780c */ /* 0x000fe20003f84270 */
[--C-:B------:R-:W-:Y:S01]  /*37e0*/  FFMA.FTZ R47, R47, UR10, -R54.reuse ;  /* 0x0000000a2f2f7c23 */ /* 0x100fe20008010836 */
[----:B------:R-:W-:Y:S01]  /*37f0*/  FMNMX.FTZ R10, R66, R3, !PT ;  /* 0x00000003420a7209 */ /* 0x000fe20007810000 */
[--C-:B------:R-:W-:Y:S01]  /*3800*/  FFMA.FTZ R45, R45, UR10, -R54.reuse ;  /* 0x0000000a2d2d7c23 */ /* 0x100fe20008010836 */
[----:B0-----:R-:W-:Y:S01]  /*3810*/  FSEL R67, R15, -INF , P4 ;  /* 0xff8000000f437808 */ /* 0x001fe20002000000 */
[----:B------:R-:W0:Y:S01]  /*3820*/  MUFU.TANH R24, R24 ;  /* 0x0000001800187308 */ /* 0x000e220000002400 */
[----:B------:R-:W-:Y:S01]  /*3830*/  FMNMX.FTZ R10, R53, R10, !PT ;  /* 0x0000000a350a7209 */ /* 0x000fe20007810000 */
[--C-:B------:R-:W-:Y:S01]  /*3840*/  FFMA.FTZ R165, R41, UR10, -R54.reuse ;  /* 0x0000000a29a57c23 */ /* 0x100fe20008010836 */
[----:B------:R-:W-:Y:S01]  /*3850*/  ISETP.GT.AND P4, PT, R64, 0x38, PT ;  /* 0x000000384000780c */ /* 0x000fe20003f84270 */
[----:B------:R-:W-:Y:S01]  /*3860*/  FFMA.FTZ R42, R43, UR10, -R54 ;  /* 0x0000000a2b2a7c23 */ /* 0x000fe20008010836 */
[----:B--2---:R-:W-:-:S02]  /*3870*/  FSEL R52, R21, -INF , P3 ;  /* 0xff80000015347808 */ /* 0x004fc40001800000 */
[----:B------:R-:W-:Y:S02]  /*3880*/  CS2R R94, SRZ ;  /* 0x00000000005e7805 */ /* 0x000fe4000001ff00 */
[----:B------:R-:W-:Y:S01]  /*3890*/  FMNMX.FTZ R3, R67, R10, !PT ;  /* 0x0000000a43037209 */ /* 0x000fe20007810000 */
[----:B------:R-:W-:Y:S01]  /*38a0*/  MUFU.TANH R25, R25 ;  /* 0x0000001900197308 */ /* 0x000fe20000002400 */
[----:B------:R-:W-:Y:S01]  /*38b0*/  ISETP.GT.AND P3, PT, R64, 0x39, PT ;  /* 0x000000394000780c */ /* 0x000fe20003f64270 */
[----:B------:R-:W-:Y:S01]  /*38c0*/  FFMA.FTZ R10, R51, UR10, -R54 ;  /* 0x0000000a330a7c23 */ /* 0x000fe20008010836 */
[----:B------:R-:W-:Y:S02]  /*38d0*/  FMNMX.FTZ R3, R52, R3, !PT ;  /* 0x0000000334037209 */ /* 0x000fe40007810000 */
[----:B------:R-:W-:-:S03]  /*38e0*/  CS2R R90, SRZ ;  /* 0x00000000005a7805 */ /* 0x000fc6000001ff00 */
[----:B------:R-:W1:Y:S01]  /*38f0*/  MUFU.TANH R28, R28 ;  /* 0x0000001c001c7308 */ /* 0x000e620000002400 */
[----:B0-----:R-:W-:Y:S02]  /*3900*/  FSEL R51, R24, -INF , P3 ;  /* 0xff80000018337808 */ /* 0x001fe40001800000 */
[----:B------:R-:W-:-:S05]  /*3910*/  ISETP.GT.AND P3, PT, R64, 0x41, PT ;  /* 0x000000414000780c */ /* 0x000fca0003f64270 */
[----:B------:R0:W2:Y:S08]  /*3920*/  MUFU.TANH R78, R68 ;  /* 0x00000044004e7308 */ /* 0x0000b00000002400 */
[----:B------:R3:W4:Y:S01]  /*3930*/  MUFU.TANH R79, R69 ;  /* 0x00000045004f7308 */ /* 0x0007220000002400 */
[----:B0-----:R-:W-:Y:S02]  /*3940*/  FSEL R68, R20, -INF , P4 ;  /* 0xff80000014447808 */ /* 0x001fe40002000000 */
[----:B------:R-:W-:-:S02]  /*3950*/  ISETP.GT.AND P4, PT, R64, 0x40, PT ;  /* 0x000000404000780c */ /* 0x000fc40003f84270 */
[----:B------:R-:W-:Y:S02]  /*3960*/  FMNMX.FTZ R12, R68, R3, !PT ;  /* 0x00000003440c7209 */ /* 0x000fe40007810000 */
[----:B-1----:R-:W-:Y:S01]  /*3970*/  FSEL R50, R28, -INF , P3 ;  /* 0xff8000001c327808 */ /* 0x002fe20001800000 */
[----:B------:R0:W1:Y:S01]  /*3980*/  MUFU.TANH R82, R72 ;  /* 0x0000004800527308 */ /* 0x0000620000002400 */
[----:B---3--:R-:W-:Y:S02]  /*3990*/  FSEL R69, R25, -INF , P4 ;  /* 0xff80000019457808 */ /* 0x008fe40002000000 */
[----:B------:R-:W-:Y:S02]  /*39a0*/  FMNMX.FTZ R12, R51, R12, !PT ;  /* 0x0000000c330c7209 */ /* 0x000fe40007810000 */
[C---:B------:R-:W-:Y:S02]  /*39b0*/  ISETP.GT.AND P4, PT, R64.reuse, 0x48, PT ;  /* 0x000000484000780c */ /* 0x040fe40003f84270 */
[----:B------:R-:W-:Y:S01]  /*39c0*/  FMNMX.FTZ R3, R69, R12, !PT ;  /* 0x0000000c45037209 */ /* 0x000fe20007810000 */
[----:B------:R-:W3:Y:S01]  /*39d0*/  MUFU.TANH R73, R73 ;  /* 0x0000004900497308 */ /* 0x000ee20000002400 */
[----:B------:R-:W-:Y:S01]  /*39e0*/  ISETP.GT.AND P3, PT, R64, 0x49, PT ;  /* 0x000000494000780c */ /* 0x000fe20003f64270 */
[----:B------:R-:W-:Y:S01]  /*39f0*/  FFMA.FTZ R12, R49, UR10, -R54 ;  /* 0x0000000a310c7c23 */ /* 0x000fe20008010836 */
[----:B------:R-:W-:-:S02]  /*3a00*/  FSEL R70, R70, -INF , P4 ;  /* 0xff80000046467808 */ /* 0x000fc40002000000 */
[----:B------:R-:W-:Y:S02]  /*3a10*/  FMNMX.FTZ R3, R50, R3, !PT ;  /* 0x0000000332037209 */ /* 0x000fe40007810000 */
[----:B------:R-:W-:Y:S01]  /*3a20*/  ISETP.GT.AND P4, PT, R64, 0x50, PT ;  /* 0x000000504000780c */ /* 0x000fe20003f84270 */
[----:B------:R-:W5:Y:S01]  /*3a30*/  MUFU.TANH R76, R76 ;  /* 0x0000004c004c7308 */ /* 0x000f620000002400 */
[----:B------:R-:W-:Y:S02]  /*3a40*/  FSEL R71, R71, -INF , P3 ;  /* 0xff80000047477808 */ /* 0x000fe40001800000 */
[----:B------:R-:W-:Y:S02]  /*3a50*/  FMNMX.FTZ R14, R70, R3, !PT ;  /* 0x00000003460e7209 */ /* 0x000fe40007810000 */
[----:B------:R-:W-:Y:S02]  /*3a60*/  ISETP.GT.AND P3, PT, R64, 0x51, PT ;  /* 0x000000514000780c */ /* 0x000fe40003f64270 */
[----:B0-----:R-:W-:Y:S01]  /*3a70*/  FSEL R72, R74, -INF , P4 ;  /* 0xff8000004a487808 */ /* 0x001fe20002000000 */
[----:B------:R0:W-:Y:S01]  /*3a80*/  MUFU.EX2 R6, R5 ;  /* 0x0000000500067308 */ /* 0x0001e20000000800 */
[----:B------:R-:W-:-:S02]  /*3a90*/  FMNMX.FTZ R3, R71, R14, !PT ;  /* 0x0000000e47037209 */ /* 0x000fc40007810000 */
[----:B------:R-:W-:Y:S02]  /*3aa0*/  ISETP.GT.AND P4, PT, R64, 0x58, PT ;  /* 0x000000584000780c */ /* 0x000fe40003f84270 */
[----:B------:R-:W-:Y:S02]  /*3ab0*/  FSEL R49, R75, -INF , P3 ;  /* 0xff8000004b317808 */ /* 0x000fe40001800000 */
[----:B------:R-:W-:Y:S01]  /*3ac0*/  FMNMX.FTZ R14, R72, R3, !PT ;  /* 0x00000003480e7209 */ /* 0x000fe20007810000 */
[----:B------:R-:W5:Y:S01]  /*3ad0*/  MUFU.TANH R77, R77 ;  /* 0x0000004d004d7308 */ /* 0x000f620000002400 */
[----:B------:R-:W-:Y:S02]  /*3ae0*/  ISETP.GT.AND P3, PT, R64, 0x59, PT ;  /* 0x000000594000780c */ /* 0x000fe40003f64270 */
[----:B--2---:R-:W-:Y:S02]  /*3af0*/  FSEL R48, R78, -INF , P4 ;  /* 0xff8000004e307808 */ /* 0x004fe40002000000 */
[----:B0-----:R-:W-:-:S02]  /*3b00*/  FMNMX.FTZ R5, R49, R14, !PT ;  /* 0x0000000e31057209 */ /* 0x001fc40007810000 */
[----:B------:R-:W-:Y:S01]  /*3b10*/  ISETP.GT.AND P4, PT, R64, 0x60, PT ;  /* 0x000000604000780c */ /* 0x000fe20003f84270 */
[----:B------:R-:W0:Y:S01]  /*3b20*/  MUFU.TANH R80, R80 ;  /* 0x0000005000507308 */ /* 0x000e220000002400 */
[----:B----4-:R-:W-:Y:S02]  /*3b30*/  FSEL R3, R79, -INF , P3 ;  /* 0xff8000004f037808 */ /* 0x010fe40001800000 */
[----:B------:R-:W-:Y:S02]  /*3b40*/  FMNMX.FTZ R20, R48, R5, !PT ;  /* 0x0000000530147209 */ /* 0x000fe40007810000 */
[----:B------:R-:W-:Y:S02]  /*3b50*/  ISETP.GT.AND P3, PT, R64, 0x61, PT ;  /* 0x000000614000780c */ /* 0x000fe40003f64270 */
[----:B-1----:R-:W-:Y:S01]  /*3b60*/  FSEL R15, R82, -INF , P4 ;  /* 0xff800000520f7808 */ /* 0x002fe20002000000 */
[----:B------:R-:W1:Y:S01]  /*3b70*/  MUFU.TANH R81, R81 ;  /* 0x0000005100517308 */ /* 0x000e620000002400 */
[----:B------:R-:W-:-:S02]  /*3b80*/  FMNMX.FTZ R20, R3, R20, !PT ;  /* 0x0000001403147209 */ /* 0x000fc40007810000 */
[C---:B------:R-:W-:Y:S02]  /*3b90*/  ISETP.GT.AND P4, PT, R64.reuse, 0x68, PT ;  /* 0x000000684000780c */ /* 0x040fe40003f84270 */
[----:B---3--:R-:W-:Y:S02]  /*3ba0*/  FSEL R11, R73, -INF , P3 ;  /* 0xff800000490b7808 */ /* 0x008fe40001800000 */
[----:B------:R-:W-:Y:S01]  /*3bb0*/  FMNMX.FTZ R20, R15, R20, !PT ;  /* 0x000000140f147209 */ /* 0x000fe20007810000 */
[----:B------:R-:W2:Y:S01]  /*3bc0*/  MUFU.TANH R84, R84 ;  /* 0x0000005400547308 */ /* 0x000ea20000002400 */
[----:B------:R-:W-:Y:S02]  /*3bd0*/  ISETP.GT.AND P3, PT, R64, 0x69, PT ;  /* 0x000000694000780c */ /* 0x000fe40003f64270 */
[----:B-----5:R-:W-:Y:S02]  /*3be0*/  FSEL R7, R76, -INF , P4 ;  /* 0xff8000004c077808 */ /* 0x020fe40002000000 */
[----:B------:R-:W-:-:S02]  /*3bf0*/  FMNMX.FTZ R24, R11, R20, !PT ;  /* 0x000000140b187209 */ /* 0x000fc40007810000 */
[C---:B------:R-:W-:Y:S01]  /*3c00*/  ISETP.GT.AND P4, PT, R64.reuse, 0x70, PT ;  /* 0x000000704000780c */ /* 0x040fe20003f84270 */
[----:B------:R-:W3:Y:S01]  /*3c10*/  MUFU.TANH R85, R85 ;  /* 0x0000005500557308 */ /* 0x000ee20000002400 */
[----:B------:R-:W-:Y:S02]  /*3c20*/  FSEL R9, R77, -INF , P3 ;  /* 0xff8000004d097808 */ /* 0x000fe40001800000 */
[----:B------:R-:W-:Y:S02]  /*3c30*/  FMNMX.FTZ R24, R7, R24, !PT ;  /* 0x0000001807187209 */ /* 0x000fe40007810000 */
[----:B------:R-:W-:Y:S02]  /*3c40*/  ISETP.GT.AND P3, PT, R64, 0x71, PT ;  /* 0x000000714000780c */ /* 0x000fe40003f64270 */
[----:B0-----:R-:W-:Y:S01]  /*3c50*/  FSEL R13, R80, -INF , P4 ;  /* 0xff800000500d7808 */ /* 0x001fe20002000000 */
[----:B------:R-:W-:Y:S01]  /*3c60*/  MUFU.EX2 R181, R181 ;  /* 0x000000b500b57308 */ /* 0x000fe20000000800 */
[----:B------:R-:W-:-:S02]  /*3c70*/  FMNMX.FTZ R24, R9, R24, !PT ;  /* 0x0000001809187209 */ /* 0x000fc40007810000 */
[C---:B------:R-:W-:Y:S02]  /*3c80*/  ISETP.GT.AND P4, PT, R64.reuse, 0x78, PT ;  /* 0x000000784000780c */ /* 0x040fe40003f84270 */
[----:B-1----:R-:W-:Y:S02]  /*3c90*/  FSEL R5, R81, -INF , P3 ;  /* 0xff80000051057808 */ /* 0x002fe40001800000 */
[----:B------:R-:W-:Y:S01]  /*3ca0*/  FMNMX.FTZ R24, R13, R24, !PT ;  /* 0x000000180d187209 */ /* 0x000fe20007810000 */
[----:B------:R0:W1:Y:S01]  /*3cb0*/  MUFU.EX2 R34, R93 ;  /* 0x0000005d00227308 */ /* 0x0000620000000800 */
[----:B------:R-:W-:Y:S02]  /*3cc0*/  ISETP.GT.AND P3, PT, R64, 0x79, PT ;  /* 0x000000794000780c */ /* 0x000fe40003f64270 */
[----:B--2---:R-:W-:Y:S02]  /*3cd0*/  FSEL R21, R84, -INF , P4 ;  /* 0xff80000054157808 */ /* 0x004fe40002000000 */
[----:B------:R-:W-:-:S02]  /*3ce0*/  FMNMX.FTZ R28, R5, R24, !PT ;  /* 0x00000018051c7209 */ /* 0x000fc40007810000 */
[----:B---3--:R-:W-:Y:S01]  /*3cf0*/  FSEL R25, R85, -INF , P3 ;  /* 0xff80000055197808 */ /* 0x008fe20001800000 */
[----:B------:R-:W2:Y:S01]  /*3d00*/  MUFU.EX2 R183, R183 ;  /* 0x000000b700b77308 */ /* 0x000ea20000000800 */
[----:B------:R-:W-:Y:S02]  /*3d10*/  FMNMX.FTZ R28, R21, R28, !PT ;  /* 0x0000001c151c7209 */ /* 0x000fe40007810000 */
[----:B0-----:R-:W-:Y:S02]  /*3d20*/  CS2R R92, SRZ ;  /* 0x00000000005c7805 */ /* 0x001fe4000001ff00 */
[----:B------:R-:W-:Y:S01]  /*3d30*/  FMNMX.FTZ R33, R25, R28, !PT ;  /* 0x0000001c19217209 */ /* 0x000fe20007810000 */
[----:B------:R-:W-:Y:S02]  /*3d40*/  FFMA.FTZ R28, R31, UR10, -R54 ;  /* 0x0000000a1f1c7c23 */ /* 0x000fe40008010836 */
[----:B------:R0:W3:Y:S02]  /*3d50*/  MUFU.EX2 R8, R89 ;  /* 0x0000005900087308 */ /* 0x0000e40000000800 */
[----:B------:R-:W4:Y:S06]  /*3d60*/  SHFL.BFLY PT, R46, R33, 0x2, 0x1f ;  /* 0x0c401f00212e7f89 */ /* 0x000f2c00000e0000 */
[----:B------:R-:W5:Y:S01]  /*3d70*/  MUFU.EX2 R177, R177 ;  /* 0x000000b100b17308 */ /* 0x000f620000000800 */
[----:B0-----:R-:W-:-:S07]  /*3d80*/  CS2R R88, SRZ ;  /* 0x0000000000587805 */ /* 0x001fce000001ff00 */
[----:B------:R-:W0:Y:S08]  /*3d90*/  MUFU.EX2 R4, R4 ;  /* 0x0000000400047308 */ /* 0x000e300000000800 */
[----:B------:R-:W0:Y:S01]  /*3da0*/  MUFU.EX2 R179, R179 ;  /* 0x000000b300b37308 */ /* 0x000e220000000800 */
[----:B----4-:R-:W-:-:S05]  /*3db0*/  FMNMX.FTZ R46, R33, R46, !PT ;  /* 0x0000002e212e7209 */ /* 0x010fca0007810000 */
[----:B------:R-:W4:Y:S02]  /*3dc0*/  SHFL.BFLY PT, R33, R46, 0x1, 0x1f ;  /* 0x0c201f002e217f89 */ /* 0x000f2400000e0000 */
[----:B------:R-:W0:Y:S08]  /*3dd0*/  MUFU.EX2 R173, R173 ;  /* 0x000000ad00ad7308 */ /* 0x000e300000000800 */
[----:B------:R-:W0:Y:S08]  /*3de0*/  MUFU.EX2 R10, R10 ;  /* 0x0000000a000a7308 */ /* 0x000e300000000800 */
[----:B------:R-:W0:Y:S01]  /*3df0*/  MUFU.EX2 R175, R175 ;  /* 0x000000af00af7308 */ /* 0x000e220000000800 */
[----:B----4-:R-:W-:Y:S01]  /*3e00*/  FMNMX.FTZ R33, R46, R33, !PT ;  /* 0x000000212e217209 */ /* 0x010fe20007810000 */
[----:B-1----:R-:W-:-:S06]  /*3e10*/  FADD.FTZ R46, R181, R34 ;  /* 0x00000022b52e7221 */ /* 0x002fcc0000010000 */
[----:B------:R1:W-:Y:S01]  /*3e20*/  MUFU.EX2 R24, R39 ;  /* 0x0000002700187308 */ /* 0x0003e20000000800 */
[----:B------:R-:W-:Y:S01]  /*3e30*/  F2FP.BF16.F32.PACK_AB R181, R34, R181 ;  /* 0x000000b522b5723e */ /* 0x000fe200000010ff */
[C---:B------:R-:W-:Y:S01]  /*3e40*/  FMUL.FTZ R27, R33.reuse, UR10 ;  /* 0x0000000a211b7c20 */ /* 0x040fe20008410000 */
[----:B------:R-:W-:Y:S01]  /*3e50*/  FSETP.NEU.FTZ.AND P3, PT, R33, -INF , PT ;  /* 0xff8000002100780b */ /* 0x000fe20003f7d000 */
[----:B--2---:R-:W-:Y:S01]  /*3e60*/  FADD.FTZ R37, R183, R46 ;  /* 0x0000002eb7257221 */ /* 0x004fe20000010000 */
[C---:B---3--:R-:W-:Y:S02]  /*3e70*/  F2FP.BF16.F32.PACK_AB R183, R8.reuse, R183 ;  /* 0x000000b708b7723e */ /* 0x048fe400000010ff */
[----:B------:R-:W-:Y:S01]  /*3e80*/  FSEL R44, R27, RZ, P3 ;  /* 0x000000ff1b2c7208 */ /* 0x000fe20001800000 */
[----:B------:R-:W-:Y:S01]  /*3e90*/  FADD.FTZ R46, R8, R37 ;  /* 0x00000025082e7221 */ /* 0x000fe20000010000 */
[----:B------:R-:W-:Y:S01]  /*3ea0*/  MUFU.EX2 R12, R12 ;  /* 0x0000000c000c7308 */ /* 0x000fe20000000800 */
[----:B------:R-:W-:-:S02]  /*3eb0*/  PLOP3.LUT P3, PT, PT, PT, UP1, 0x80, 0x0 ;  /* 0x000000000000781c */ /* 0x000fc40003f6f018 */
[--C-:B------:R-:W-:Y:S01]  /*3ec0*/  FFMA.FTZ R180, R59, UR10, -R44.reuse ;  /* 0x0000000a3bb47c23 */ /* 0x100fe2000801082c */
[--C-:B------:R-:W-:Y:S01]  /*3ed0*/  FFMA.FTZ R27, R60, UR10, -R44.reuse ;  /* 0x0000000a3c1b7c23 */ /* 0x100fe2000801082c */
[--C-:B------:R-:W-:Y:S01]  /*3ee0*/  FFMA.FTZ R182, R56, UR10, -R44.reuse ;  /* 0x0000000a38b67c23 */ /* 0x100fe2000801082c */
[--C-:B------:R-:W-:Y:S01]  /*3ef0*/  FFMA.FTZ R29, R58, UR10, -R44.reuse ;  /* 0x0000000a3a1d7c23 */ /* 0x100fe2000801082c */
[----:B------:R-:W-:Y:S01]  /*3f00*/  FFMA.FTZ R176, R61, UR10, -R44 ;  /* 0x0000000a3db07c23 */ /* 0x000fe2000801082c */
[----:B-----5:R-:W-:Y:S01]  /*3f10*/  FADD.FTZ R37, R177, R46 ;  /* 0x0000002eb1257221 */ /* 0x020fe20000010000 */
[----:B------:R-:W-:Y:S01]  /*3f20*/  MUFU.EX2 R180, R180 ;  /* 0x000000b400b47308 */ /* 0x000fe20000000800 */
[--C-:B------:R-:W-:Y:S01]  /*3f30*/  FFMA.FTZ R31, R62, UR10, -R44.reuse ;  /* 0x0000000a3e1f7c23 */ /* 0x100fe2000801082c */
[--C-:B------:R-:W-:Y:S01]  /*3f40*/  FFMA.FTZ R178, R63, UR10, -R44.reuse ;  /* 0x0000000a3fb27c23 */ /* 0x100fe2000801082c */
[----:B0-----:R-:W-:Y:S01]  /*3f50*/  FADD.FTZ R46, R4, R37 ;  /* 0x00000025042e7221 */ /* 0x001fe20000010000 */
[--C-:B------:R-:W-:Y:S01]  /*3f60*/  FFMA.FTZ R35, R57, UR10, -R44.reuse ;  /* 0x0000000a39237c23 */ /* 0x100fe2000801082c */
[--C-:B------:R-:W-:Y:S01]  /*3f70*/  FFMA.FTZ R172, R65, UR10, -R44.reuse ;  /* 0x0000000a41ac7c23 */ /* 0x100fe2000801082c */
[----:B------:R-:W-:Y:S01]  /*3f80*/  FFMA.FTZ R55, R55, UR10, -R44 ;  /* 0x0000000a37377c23 */ /* 0x000fe2000801082c */
[----:B-1----:R-:W-:Y:S01]  /*3f90*/  FADD.FTZ R39, R179, R46 ;  /* 0x0000002eb3277221 */ /* 0x002fe20000010000 */
        /* <DEDUP_REMOVED lines=8> */
[----:B------:R-:W1:Y:S01]  /*4020*/  MUFU.EX2 R182, R182 ;  /* 0x000000b600b67308 */ /* 0x000e620000000800 */
[--C-:B------:R-:W-:Y:S01]  /*4030*/  FFMA.FTZ R51, R51, UR10, -R44.reuse ;  /* 0x0000000a33337c23 */ /* 0x100fe2000801082c */
[--C-:B------:R-:W-:Y:S01]  /*4040*/  FFMA.FTZ R69, R69, UR10, -R44.reuse ;  /* 0x0000000a45457c23 */ /* 0x100fe2000801082c */
[----:B------:R-:W-:Y:S01]  /*4050*/  FADD.FTZ R54, R10, R39 ;  /* 0x000000270a367221 */ /* 0x000fe20000010000 */
[--C-:B------:R-:W-:Y:S01]  /*4060*/  FFMA.FTZ R50, R50, UR10, -R44.reuse ;  /* 0x0000000a32327c23 */ /* 0x100fe2000801082c */
[--C-:B------:R-:W-:Y:S01]  /*4070*/  FFMA.FTZ R70, R70, UR10, -R44.reuse ;  /* 0x0000000a46467c23 */ /* 0x100fe2000801082c */
[----:B------:R-:W-:Y:S01]  /*4080*/  FFMA.FTZ R71, R71, UR10, -R44 ;  /* 0x0000000a47477c23 */ /* 0x000fe2000801082c */
[----:B------:R-:W-:Y:S01]  /*4090*/  FADD.FTZ R39, R175, R54 ;  /* 0x00000036af277221 */ /* 0x000fe20000010000 */
[----:B------:R-:W2:Y:S01]  /*40a0*/  MUFU.EX2 R29, R29 ;  /* 0x0000001d001d7308 */ /* 0x000ea20000000800 */
[----:B0-----:R-:W-:Y:S01]  /*40b0*/  FADD.FTZ R37, R180, R27 ;  /* 0x0000001bb4257221 */ /* 0x001fe20000010000 */
[--C-:B------:R-:W-:Y:S01]  /*40c0*/  FFMA.FTZ R72, R72, UR10, -R44.reuse ;  /* 0x0000000a48487c23 */ /* 0x100fe2000801082c */
[----:B------:R-:W-:Y:S01]  /*40d0*/  FADD.FTZ R54, R12, R39 ;  /* 0x000000270c367221 */ /* 0x000fe20000010000 */
[--C-:B------:R-:W-:Y:S01]  /*40e0*/  FFMA.FTZ R49, R49, UR10, -R44.reuse ;  /* 0x0000000a31317c23 */ /* 0x100fe2000801082c */
[--C-:B------:R-:W-:Y:S01]  /*40f0*/  FFMA.FTZ R48, R48, UR10, -R44.reuse ;  /* 0x0000000a30307c23 */ /* 0x100fe2000801082c */
[--C-:B------:R-:W-:Y:S01]  /*4100*/  FFMA.FTZ R3, R3, UR10, -R44.reuse ;  /* 0x0000000a03037c23 */ /* 0x100fe2000801082c */
[--C-:B------:R-:W-:Y:S01]  /*4110*/  FFMA.FTZ R15, R15, UR10, -R44.reuse ;  /* 0x0000000a0f0f7c23 */ /* 0x100fe2000801082c */
[----:B------:R-:W0:Y:S01]  /*4120*/  MUFU.EX2 R176, R176 ;  /* 0x000000b000b07308 */ /* 0x000e220000000800 */
[----:B-1----:R-:W-:Y:S01]  /*4130*/  FADD.FTZ R46, R182, R37 ;  /* 0x00000025b62e7221 */ /* 0x002fe20000010000 */
[--C-:B------:R-:W-:Y:S01]  /*4140*/  FFMA.FTZ R11, R11, UR10, -R44.reuse ;  /* 0x0000000a0b0b7c23 */ /* 0x100fe2000801082c */
[--C-:B------:R-:W-:Y:S01]  /*4150*/  FFMA.FTZ R7, R7, UR10, -R44.reuse ;  /* 0x0000000a07077c23 */ /* 0x100fe2000801082c */
[--C-:B------:R-:W-:Y:S01]  /*4160*/  FFMA.FTZ R9, R9, UR10, -R44.reuse ;  /* 0x0000000a09097c23 */ /* 0x100fe2000801082c */
[--C-:B------:R-:W-:Y:S01]  /*4170*/  FFMA.FTZ R13, R13, UR10, -R44.reuse ;  /* 0x0000000a0d0d7c23 */ /* 0x100fe2000801082c */
[--C-:B------:R-:W-:Y:S01]  /*4180*/  FFMA.FTZ R5, R5, UR10, -R44.reuse ;  /* 0x0000000a05057c23 */ /* 0x100fe2000801082c */
[----:B------:R-:W-:Y:S01]  /*4190*/  FFMA.FTZ R21, R21, UR10, -R44 ;  /* 0x0000000a15157c23 */ /* 0x000fe2000801082c */
[----:B------:R-:W1:Y:S01]  /*41a0*/  MUFU.EX2 R31, R31 ;  /* 0x0000001f001f7308 */ /* 0x000e620000000800 */
[----:B--2---:R-:W-:Y:S01]  /*41b0*/  FADD.FTZ R37, R29, R46 ;  /* 0x0000002e1d257221 */ /* 0x004fe20000010000 */
[----:B------:R-:W-:Y:S01]  /*41c0*/  FFMA.FTZ R25, R25, UR10, -R44 ;  /* 0x0000000a19197c23 */ /* 0x000fe2000801082c */
[----:B------:R-:W-:-:S02]  /*41d0*/  F2FP.BF16.F32.PACK_AB R177, R4, R177 ;  /* 0x000000b104b1723e */ /* 0x000fc400000010ff */
[----:B------:R-:W-:Y:S02]  /*41e0*/  F2FP.BF16.F32.PACK_AB R179, R6, R179 ;  /* 0x000000b306b3723e */ /* 0x000fe400000010ff */
[----:B------:R-:W-:Y:S01]  /*41f0*/  F2FP.BF16.F32.PACK_AB R173, R10, R173 ;  /* 0x000000ad0aad723e */ /* 0x000fe200000010ff */
[----:B------:R-:W2:Y:S01]  /*4200*/  MUFU.EX2 R178, R178 ;  /* 0x000000b200b27308 */ /* 0x000ea20000000800 */
[----:B0-----:R-:W-:Y:S01]  /*4210*/  FADD.FTZ R46, R176, R37 ;  /* 0x00000025b02e7221 */ /* 0x001fe20000010000 */
[----:B------:R-:W-:Y:S02]  /*4220*/  F2FP.BF16.F32.PACK_AB R175, R12, R175 ;  /* 0x000000af0caf723e */ /* 0x000fe400000010ff */
        /* <DEDUP_REMOVED lines=28> */
[----:B--2---:R-:W-:Y:S01]  /*43f0*/  FADD.FTZ R37, R153, R46 ;  /* 0x0000002e99257221 */ /* 0x004fe20000010000 */
[----:B------:R-:W-:-:S03]  /*4400*/  F2FP.BF16.F32.PACK_AB R153, R24, R153 ;  /* 0x000000991899723e */ /* 0x000fc600000010ff */
        /* <DEDUP_REMOVED lines=38> */
[----:B------:R-:W-:Y:S01]  /*4670*/  MUFU.EX2 R72, R72 ;  /* 0x0000004800487308 */ /* 0x000fe20000000800 */
[----:B0-----:R-:W-:-:S07]  /*4680*/  F2FP.BF16.F32.PACK_AB R154, R71, R70 ;  /* 0x00000046479a723e */ /* 0x001fce00000010ff */
[----:B------:R-:W0:Y:S01]  /*4690*/  MUFU.EX2 R163, R163 ;  /* 0x000000a300a37308 */ /* 0x000e220000000800 */
[C---:B-1----:R-:W-:Y:S01]  /*46a0*/  FADD.FTZ R4, R36.reuse, R37 ;  /* 0x0000002524047221 */ /* 0x042fe20000010000 */
[----:B------:R-:W-:-:S06]  /*46b0*/  F2FP.BF16.F32.PACK_AB R161, R36, R161 ;  /* 0x000000a124a1723e */ /* 0x000fcc00000010ff */
[----:B------:R-:W1:Y:S08]  /*46c0*/  MUFU.EX2 R49, R49 ;  /* 0x0000003100317308 */ /* 0x000e700000000800 */
[----:B------:R-:W2:Y:S01]  /*46d0*/  MUFU.EX2 R38, R38 ;  /* 0x0000002600267308 */ /* 0x000ea20000000800 */
[----:B0-----:R-:W-:-:S07]  /*46e0*/  FADD.FTZ R37, R163, R4 ;  /* 0x00000004a3257221 */ /* 0x001fce0000010000 */
[----:B------:R-:W-:Y:S01]  /*46f0*/  MUFU.EX2 R48, R48 ;  /* 0x0000003000307308 */ /* 0x000fe20000000800 */
[----:B-1----:R-:W-:-:S07]  /*4700*/  F2FP.BF16.F32.PACK_AB R156, R49, R72 ;  /* 0x00000048319c723e */ /* 0x002fce00000010ff */
[----:B------:R-:W-:Y:S01]  /*4710*/  MUFU.EX2 R165, R165 ;  /* 0x000000a500a57308 */ /* 0x000fe20000000800 */
[C---:B--2---:R-:W-:Y:S01]  /*4720*/  FADD.FTZ R4, R38.reuse, R37 ;  /* 0x0000002526047221 */ /* 0x044fe20000010000 */
[----:B------:R-:W-:-:S06]  /*4730*/  F2FP.BF16.F32.PACK_AB R163, R38, R163 ;  /* 0x000000a326a3723e */ /* 0x000fcc00000010ff */
[----:B------:R-:W0:Y:S08]  /*4740*/  MUFU.EX2 R3, R3 ;  /* 0x0000000300037308 */ /* 0x000e300000000800 */
[----:B------:R1:W-:Y:S08]  /*4750*/  MUFU.EX2 R160, R11 ;  /* 0x0000000b00a07308 */ /* 0x0003f00000000800 */
[----:B------:R-:W2:Y:S01]  /*4760*/  MUFU.EX2 R40, R40 ;  /* 0x0000002800287308 */ /* 0x000ea20000000800 */
[----:B-1----:R-:W-:Y:S01]  /*4770*/  FADD.FTZ R11, R71, R0 ;  /* 0x00000000470b7221 */ /* 0x002fe20000010000 */
[----:B0-----:R-:W-:-:S03]  /*4780*/  F2FP.BF16.F32.PACK_AB R158, R3, R48 ;  /* 0x00000030039e723e */ /* 0x001fc600000010ff */
[----:B------:R-:W-:-:S03]  /*4790*/  FADD.FTZ R0, R72, R11 ;  /* 0x0000000b48007221 */ /* 0x000fc60000010000 */
[----:B------:R-:W0:Y:S01]  /*47a0*/  MUFU.EX2 R15, R15 ;  /* 0x0000000f000f7308 */ /* 0x000e220000000800 */
[----:B------:R-:W-:-:S04]  /*47b0*/  FADD.FTZ R11, R49, R0 ;  /* 0x00000000310b7221 */ /* 0x000fc80000010000 */
[----:B------:R-:W-:-:S03]  /*47c0*/  FADD.FTZ R0, R48, R11 ;  /* 0x0000000b30007221 */ /* 0x000fc60000010000 */
[----:B------:R-:W1:Y:S01]  /*47d0*/  MUFU.EX2 R167, R167 ;  /* 0x000000a700a77308 */ /* 0x000e620000000800 */
[----:B------:R-:W-:-:S07]  /*47e0*/  FADD.FTZ R0, R3, R0 ;  /* 0x0000000003007221 */ /* 0x000fce0000010000 */
[----:B------:R-:W3:Y:S08]  /*47f0*/  MUFU.EX2 R7, R7 ;  /* 0x0000000700077308 */ /* 0x000ef00000000800 */
[----:B------:R4:W5:Y:S08]  /*4800*/  MUFU.EX2 R162, R9 ;  /* 0x0000000900a27308 */ /* 0x0009700000000800 */
[----:B------:R-:W5:Y:S01]  /*4810*/  MUFU.EX2 R13, R13 ;  /* 0x0000000d000d7308 */ /* 0x000f620000000800 */
[----:B----4-:R-:W-:Y:S01]  /*4820*/  FADD.FTZ R9, R165, R4 ;  /* 0x00000004a5097221 */ /* 0x010fe20000010000 */
[----:B--2---:R-:W-:-:S03]  /*4830*/  F2FP.BF16.F32.PACK_AB R165, R40, R165 ;  /* 0x000000a528a5723e */ /* 0x004fc600000010ff */
[----:B------:R-:W-:Y:S01]  /*4840*/  FADD.FTZ R4, R40, R9 ;  /* 0x0000000928047221 */ /* 0x000fe20000010000 */
[----:B0-----:R-:W-:Y:S02]  /*4850*/  FADD.FTZ R9, R15, R0 ;  /* 0x000000000f097221 */ /* 0x001fe40000010000 */
[----:B------:R3:W0:Y:S01]  /*4860*/  MUFU.EX2 R164, R5 ;  /* 0x0000000500a47308 */ /* 0x0006220000000800 */
[----:B-1----:R-:W-:Y:S01]  /*4870*/  FADD.FTZ R11, R167, R4 ;  /* 0x00000004a70b7221 */ /* 0x002fe20000010000 */
[C---:B------:R-:W-:Y:S01]  /*4880*/  FADD.FTZ R4, R160.reuse, R9 ;  /* 0x00000009a0047221 */ /* 0x040fe20000010000 */
[----:B------:R-:W-:-:S05]  /*4890*/  F2FP.BF16.F32.PACK_AB R160, R160, R15 ;  /* 0x0000000fa0a0723e */ /* 0x000fca00000010ff */
[----:B------:R-:W1:Y:S01]  /*48a0*/  MUFU.EX2 R21, R21 ;  /* 0x0000001500157308 */ /* 0x000e620000000800 */
[----:B---3--:R-:W-:-:S04]  /*48b0*/  FADD.FTZ R5, R7, R4 ;  /* 0x0000000407057221 */ /* 0x008fc80000010000 */
[C---:B-----5:R-:W-:Y:S01]  /*48c0*/  FADD.FTZ R4, R162.reuse, R5 ;  /* 0x00000005a2047221 */ /* 0x060fe20000010000 */
[----:B------:R-:W-:Y:S02]  /*48d0*/  F2FP.BF16.F32.PACK_AB R162, R162, R7 ;  /* 0x00000007a2a2723e */ /* 0x000fe400000010ff */
[----:B------:R-:W2:Y:S01]  /*48e0*/  MUFU.EX2 R166, R25 ;  /* 0x0000001900a67308 */ /* 0x000ea20000000800 */
[----:B------:R-:W-:-:S04]  /*48f0*/  FADD.FTZ R5, R13, R4 ;  /* 0x000000040d057221 */ /* 0x000fc80000010000 */
[C---:B0-----:R-:W-:Y:S01]  /*4900*/  FADD.FTZ R4, R164.reuse, R5 ;  /* 0x00000005a4047221 */ /* 0x041fe20000010000 */
[----:B------:R-:W-:Y:S02]  /*4910*/  F2FP.BF16.F32.PACK_AB R164, R164, R13 ;  /* 0x0000000da4a4723e */ /* 0x000fe400000010ff */
[----:B------:R-:W0:Y:S01]  /*4920*/  MUFU.EX2 R42, R42 ;  /* 0x0000002a002a7308 */ /* 0x000e220000000800 */
[----:B-1----:R-:W-:-:S04]  /*4930*/  FADD.FTZ R3, R21, R4 ;  /* 0x0000000415037221 */ /* 0x002fc80000010000 */
[C---:B--2---:R-:W-:Y:S01]  /*4940*/  FADD.FTZ R3, R166.reuse, R3 ;  /* 0x00000003a6037221 */ /* 0x044fe20000010000 */
[----:B------:R-:W-:Y:S01]  /*4950*/  F2FP.BF16.F32.PACK_AB R166, R166, R21 ;  /* 0x00000015a6a6723e */ /* 0x000fe200000010ff */
[C---:B0-----:R-:W-:Y:S01]  /*4960*/  FADD.FTZ R0, R42.reuse, R11 ;  /* 0x0000000b2a007221 */ /* 0x041fe20000010000 */
[----:B------:R-:W-:Y:S01]  /*4970*/  F2FP.BF16.F32.PACK_AB R167, R42, R167 ;  /* 0x000000a72aa7723e */ /* 0x000fe200000010ff */
[----:B------:R-:W-:Y:S06]  /*4980*/  @!P3 BRA `(.L_x_8545) ;  /* 0x000000300064b947 */ /* 0x000fec0003800000 */
[----:B------:R-:W-:Y:S01]  /*4990*/  IMAD.MOV.U32 R5, RZ, RZ, R30 ;  /* 0x000000ffff057224 */ /* 0x000fe200078e001e */
[----:B------:R-:W-:Y:S01]  /*49a0*/  UMOV UR60, UR47 ;  /* 0x0000002f003c7c82 */ /* 0x000fe20008000000 */
[----:B------:R-:W-:Y:S01]  /*49b0*/  IMAD.MOV.U32 R4, RZ, RZ, R33 ;  /* 0x000000ffff047224 */ /* 0x000fe200078e0021 */
[----:B------:R-:W-:Y:S01]  /*49c0*/  UMOV UR58, UR46 ;  /* 0x0000002e003a7c82 */ /* 0x000fe20008000000 */
[----:B------:R-:W-:Y:S01]  /*49d0*/  IMAD.MOV.U32 R151, RZ, RZ, RZ ;  /* 0x000000ffff977224 */ /* 0x000fe200078e00ff */
[----:B------:R-:W-:Y:S01]  /*49e0*/  ULDC UR56, c[0x0][0x9d8] ;  /* 0x0002760000387ab9 */ /* 0x000fe20000000800 */
[----:B------:R-:W-:-:S05]  /*49f0*/  ULDC UR55, c[0x0][0x988] ;  /* 0x0002620000377ab9 */ /* 0x000fca0000000800 */
.L_x_8554:
        /* <DEDUP_REMOVED lines=9> */
.L_x_8547:
[----:B------:R-:W-:Y:S01]  /*4a90*/  ULEA UR6, UR46, UR41, 0x3 ;  /* 0x000000292e067291 */ /* 0x000fe2000f8e183f */
[----:B------:R-:W-:-:S05]  /*4aa0*/  IMAD.U32 R6, RZ, RZ, UR47 ;  /* 0x0000002fff067e24 */ /* 0x000fca000f8e00ff */
[----:B------:R-:W-:-:S04]  /*4ab0*/  SHF.L.U32 R6, R6, 0x1f, RZ ;  /* 0x0000001f06067819 */ /* 0x000fc800000006ff */
[----:B------:R0:W1:Y:S01]  /*4ac0*/  SYNCS.PHASECHK.TRANS64.TRYWAIT P3, [UR6+0x28830], R6 ;  /* 0x02883006ff0075a7 */ /* 0x0000620008060146 */
[----:B------:R-:W-:Y:S05]  /*4ad0*/  @!P0 BRA `(.L_x_8548) ;  /* 0x0000000000048947 */ /* 0x000fea0003800000 */
[----:B------:R-:W-:Y:S01]  /*4ae0*/  BPT.TRAP 0x1 ;  /* 0x000000040000795c */ /* 0x000fe20000300000 */
.L_x_8548:
[----:B-1----:R-:W-:Y:S05]  /*4af0*/  @P3 BRA `(.L_x_8546) ;  /* 0x0000000000083947 */ /* 0x002fea0003800000 */
[----:B------:R-:W1:Y:S02]  /*4b00*/  SYNCS.PHASECHK.TRANS64.TRYWAIT P3, [UR6+0x28830], R6 ;  /* 0x02883006ff0075a7 */ /* 0x000e640008060146 */
[----:B-1----:R-:W-:Y:S05]  /*4b10*/  @!P3 BRA `(.L_x_8549) ;  /* 0x000000fc00b0b947 */ /* 0x002fea0003800000 */
.L_x_8546:
[----:B-1----:R-:W1:Y:S01]  /*4b20*/  S2R R7, SR_TID.X ;  /* 0x0000000000077919 */ /* 0x002e620000002100 */
        /* <DEDUP_REMOVED lines=16> */
[----:B-1----:R-:W-:-:S05]  /*4c30*/  SHF.R.U32.HI R7, RZ, 0x7, R7 ;  /* 0x00000007ff077819 */ /* 0x002fca0000011607 */
[----:B0-----:R-:W-:-:S05]  /*4c40*/  VIADD R6, R7, 0x8 ;  /* 0x0000000807067836 */ /* 0x001fca0000000000 */
        /* <DEDUP_REMOVED lines=28> */
.L_x_8551:
[----:B------:R-:W-:Y:S01]  /*4e10*/  ULEA UR6, UR58, UR41, 0x3 ;  /* 0x000000293a067291 */ /* 0x000fe2000f8e183f */
[----:B------:R-:W-:-:S05]  /*4e20*/  IMAD.U32 R6, RZ, RZ, UR60 ;  /* 0x0000003cff067e24 */ /* 0x000fca000f8e00ff */
[----:B------:R-:W-:-:S04]  /*4e30*/  SHF.L.U32 R6, R6, 0x1f, RZ ;  /* 0x0000001f06067819 */ /* 0x000fc800000006ff */
[----:B------:R0:W1:Y:S01]  /*4e40*/  SYNCS.PHASECHK.TRANS64.TRYWAIT P3, [UR6+0x28850], R6 ;  /* 0x02885006ff0075a7 */ /* 0x0000620008060146 */
[----:B------:R-:W-:Y:S05]  /*4e50*/  @!P0 BRA `(.L_x_8552) ;  /* 0x0000000000048947 */ /* 0x000fea0003800000 */
[----:B------:R-:W-:Y:S01]  /*4e60*/  BPT.TRAP 0x1 ;  /* 0x000000040000795c */ /* 0x000fe20000300000 */
.L_x_8552:
[----:B-1----:R-:W-:Y:S05]  /*4e70*/  @P3 BRA `(.L_x_8550) ;  /* 0x0000000000083947 */ /* 0x002fea0003800000 */
[----:B------:R-:W1:Y:S02]  /*4e80*/  SYNCS.PHASECHK.TRANS64.TRYWAIT P3, [UR6+0x28850], R6 ;  /* 0x02885006ff0075a7 */ /* 0x000e640008060146 */
[----:B-1----:R-:W-:Y:S05]  /*4e90*/  @!P3 BRA `(.L_x_8553) ;  /* 0x000000f800e8b947 */ /* 0x002fea0003800000 */
.L_x_8550:
        /* <DEDUP_REMOVED lines=15> */
[----:B------:R-:W-:Y:S01]  /*4f90*/  MUFU.TANH R32, R32 ;  /* 0x0000002000207308 */ /* 0x000fe20000002400 */
[----:B------:R-:W-:Y:S01]  /*4fa0*/  ULEA UR11, UR58, UR6, 0xb ;  /* 0x000000063a0b7291 */ /* 0x000fe2000f8e583f */
[----:B------:R-:W-:Y:S01]  /*4fb0*/  FMUL.FTZ R13, R37, UR56 ;  /* 0x00000038250d7c20 */ /* 0x000fe20008410000 */
[----:B------:R-:W-:Y:S01]  /*4fc0*/  FMUL.FTZ R37, R38, UR56 ;  /* 0x0000003826257c20 */ /* 0x000fe20008410000 */
[----:B-1----:R-:W-:Y:S01]  /*4fd0*/  FMUL.FTZ R7, R25, UR56 ;  /* 0x0000003819077c20 */ /* 0x002fe20008410000 */
[----:B------:R-:W-:Y:S01]  /*4fe0*/  FMUL.FTZ R25, R49, UR56 ;  /* 0x0000003831197c20 */ /* 0x000fe20008410000 */
[----:B------:R-:W-:Y:S01]  /*4ff0*/  FMUL.FTZ R35, R42, UR56 ;  /* 0x000000382a237c20 */ /* 0x000fe20008410000 */
[----:B------:R-:W-:Y:S01]  /*5000*/  FMUL.FTZ R12, R36, UR56 ;  /* 0x00000038240c7c20 */ /* 0x000fe20008410000 */
[----:B------:R-:W-:Y:S01]  /*5010*/  UMOV UR6, UR11 ;  /* 0x0000000b00067c82 */ /* 0x000fe20008000000 */
[----:B------:R-:W-:Y:S01]  /*5020*/  MUFU.TANH R33, R33 ;  /* 0x0000002100217308 */ /* 0x000fe20000002400 */
[----:B------:R-:W-:Y:S01]  /*5030*/  HGMMA.64x128x16.F32.BF16 R88, R180, gdesc[UR4].tnspB, R88, gsb0 ;  /* 0x41e00004b4587df0 */ /* 0x000fe20008001858 */
[----:B------:R-:W-:Y:S01]  /*5040*/  UIADD3 UR6, UR11, 0x80, URZ ;  /* 0x000000800b067890 */ /* 0x000fe2000fffe03f */
[----:B------:R-:W-:Y:S01]  /*5050*/  FMUL.FTZ R36, R43, UR56 ;  /* 0x000000382b247c20 */ /* 0x000fe20008410000 */
[----:B------:R-:W-:Y:S01]  /*5060*/  UMOV UR7, 0x40000040 ;  /* 0x4000004000077882 */ /* 0x000fe20000000000 */
        /* <DEDUP_REMOVED lines=14> */
[----:B0-----:R-:W-:Y:S01]  /*5150*/  FMUL.FTZ R6, R24, UR56 ;  /* 0x0000003818067c20 */ /* 0x001fe20008410000 */
        /* <DEDUP_REMOVED lines=21> */
[----:B------:R-:W0:Y:S01]  /*52b0*/  S2R R220, SR_TID.X ;  /* 0x0000000000dc7919 */ /* 0x000e220000002100 */
[----:B------:R-:W-:Y:S01]  /*52c0*/  UISETP.GT.AND UP1, UPT, UR59, UR57, UPT ;  /* 0x000000393b00728c */ /* 0x000fe2000bf24270 */
[----:B------:R-:W-:-:S05]  /*52d0*/  UMOV UR60, UR47 ;  /* 0x0000002f003c7c82 */ /* 0x000fca0008000000 */
[----:B------:R-:W-:Y:S08]  /*52e0*/  MUFU.TANH R39, R39 ;  /* 0x0000002700277308 */ /* 0x000ff00000002400 */
[----:B------:R-:W-:Y:S08]  /*52f0*/  MUFU.TANH R40, R40 ;  /* 0x0000002800287308 */ /* 0x000ff00000002400 */
[----:B------:R-:W-:Y:S08]  /*5300*/  MUFU.TANH R41, R41 ;  /* 0x0000002900297308 */ /* 0x000ff00000002400 */
[----:B------:R-:W-:Y:S01]  /*5310*/  MUFU.TANH R42, R42 ;  /* 0x0000002a002a7308 */ /* 0x000fe20000002400 */
[----:B0-----:R-:W-:-:S07]  /*5320*/  SHF.R.U32.HI R220, RZ, 0x7, R220 ;  /* 0x00000007ffdc7819 */ /* 0x001fce00000116dc */
        /* <DEDUP_REMOVED lines=10> */
[----:B------:R-:W-:-:S04]  /*53d0*/  FMUL.FTZ R180, R26, UR56 ;  /* 0x000000381ab47c20 */ /* 0x000fc80008410000 */
[----:B------:R-:W-:Y:S01]  /*53e0*/  MUFU.TANH R75, R75 ;  /* 0x0000004b004b7308 */ /* 0x000fe20000002400 */
[----:B------:R-:W-:Y:S01]  /*53f0*/  FMUL.FTZ R26, R52, UR56 ;  /* 0x00000038341a7c20 */ /* 0x000fe20008410000 */
[----:B------:R-:W-:Y:S01]  /*5400*/  HGMMA.64x128x16.F32.BF16 R88, R176, gdesc[UR4].tnspB, R88, gsb0 ;  /* 0x41e00004b0587df0 */ /* 0x000fe20008001858 */
[----:B------:R-:W-:Y:S01]  /*5410*/  UIADD3 UR6, UR11, 0x100, URZ ;  /* 0x000001000b067890 */ /* 0x000fe2000fffe03f */
[----:B------:R-:W-:-:S04]  /*5420*/  UMOV UR7, 0x40000040 ;  /* 0x4000004000077882 */ /* 0x000fc80000000000 */
[----:B------:R-:W0:Y:S08]  /*5430*/  MUFU.TANH R180, R180 ;  /* 0x000000b400b47308 */ /* 0x000e300000002400 */
        /* <DEDUP_REMOVED lines=25> */
[----:B------:R-:W-:Y:S01]  /*55d0*/  @UP0 ULDC UR6, c[0x0][0x44c] ;  /* 0x0001130000060ab9 */ /* 0x000fe20000000800 */
[----:B------:R-:W-:-:S05]  /*55e0*/  UMOV UR7, 0x40000040 ;  /* 0x4000004000077882 */ /* 0x000fca0000000000 */
[----:B------:R-:W1:Y:S08]  /*55f0*/  MUFU.TANH R178, R178 ;  /* 0x000000b200b27308 */ /* 0x000e700000002400 */
[----:B------:R-:W2:Y:S08]  /*5600*/  MUFU.TANH R176, R176 ;  /* 0x000000b000b07308 */ /* 0x000eb00000002400 */
[----:B------:R-:W3:Y:S08]  /*5610*/  MUFU.TANH R30, R30 ;  /* 0x0000001e001e7308 */ /* 0x000ef00000002400 */
        /* <DEDUP_REMOVED lines=11> */
[----:B------:R-:W-:Y:S01]  /*56d0*/  VIADD R173, R17, UR38 ;  /* 0x0000002611ad7c36 */ /* 0x000fe20008000000 */
[----:B------:R-:W-:-:S03]  /*56e0*/  WARPGROUP.ARRIVE ;  /* 0x00000000000079c5 */ /* 0x000fc60000000000 */
[----:B------:R-:W-:Y:S01]  /*56f0*/  @P2 IMAD.HI.U32 R29, R173, UR6, RZ ;  /* 0x00000006ad1d2c27 */ /* 0x000fe2000f8e00ff */
[----:B------:R-:W-:-:S04]  /*5700*/  @UP0 ULDC UR6, c[0x0][0x450] ;  /* 0x0001140000060ab9 */ /* 0x000fc80000000800 */
[----:B------:R-:W-:Y:S01]  /*5710*/  @P2 SHF.R.U32.HI R173, RZ, UR6, R29 ;  /* 0x00000006ffad2c19 */ /* 0x000fe2000801161d */
[----:B------:R-:W-:Y:S01]  /*5720*/  UMOV UR6, 0xffffff80 ;  /* 0xffffff8000067882 */ /* 0x000fe20000000000 */
[----:B------:R-:W-:Y:S01]  /*5730*/  FMUL.FTZ R29, R57, UR56 ;  /* 0x00000038391d7c20 */ /* 0x000fe20008410000 */
[----:B------:R-:W-:Y:S02]  /*5740*/  UIMAD UR6, UR59, UR6, 0x1 ;  /* 0x000000013b0674a4 */ /* 0x000fe4000f8e0206 */
[----:B------:R-:W4:Y:S01]  /*5750*/  SHFL.IDX PT, R47, R173, 0x1, 0x1c1f ;  /* 0x003c1f00ad2f7f89 */ /* 0x000f2200000e0000 */
[----:B------:R-:W-:Y:S02]  /*5760*/  UIADD3 UR59, UR59, -0x1, URZ ;  /* 0xffffffff3b3b7890 */ /* 0x000fe4000fffe03f */
[----:B------:R-:W-:Y:S01]  /*5770*/  MUFU.TANH R29, R29 ;  /* 0x0000001d001d7308 */ /* 0x000fe20000002400 */
[----:B------:R-:W-:Y:S01]  /*5780*/  IMAD.U32 R31, RZ, RZ, UR6 ;  /* 0x00000006ff1f7e24 */ /* 0x000fe2000f8e00ff */
[----:B------:R-:W-:-:S04]  /*5790*/  UIADD3 UR6, UR11, 0x180, URZ ;  /* 0x000001800b067890 */ /* 0x000fc8000fffe03f */
[----:B------:R-:W-:Y:S01]  /*57a0*/  IADD3 R174, R31, UR53, -R16 ;  /* 0x000000351fae7c10 */ /* 0x000fe2000fffe810 */
[----:B------:R-:W-:Y:S01]  /*57b0*/  FMUL.FTZ R31, R60, UR56 ;  /* 0x000000383c1f7c20 */ /* 0x000fe20008410000 */
[----:B------:R-:W-:Y:S01]  /*57c0*/  FMUL.FTZ R60, R64, UR56 ;  /* 0x00000038403c7c20 */ /* 0x000fe20008410000 */
[----:B------:R-:W-:Y:S01]  /*57d0*/  FMUL.FTZ R64, R72, UR56 ;  /* 0x0000003848407c20 */ /* 0x000fe20008410000 */
[----:B------:R-:W-:Y:S01]  /*57e0*/  FMUL.FTZ R72, R85, UR56 ;  /* 0x0000003855487c20 */ /* 0x000fe20008410000 */
[----:B------:R-:W-:Y:S01]  /*57f0*/  HGMMA.64x128x16.F32.BF16 R88, R168, gdesc[UR4].tnspB, R88, gsb0 ;  /* 0x41e00004a8587df0 */ /* 0x000fe20008001858 */
[----:B------:R-:W-:Y:S01]  /*5800*/  UIADD3 UR6, UR11, 0x200, URZ ;  /* 0x000002000b067890 */ /* 0x000fe2000fffe03f */
[----:B------:R-:W-:Y:S01]  /*5810*/  VIADD R174, R174, -UR54 ;  /* 0x80000036aeae7c36 */ /* 0x000fe20008000000 */
[----:B------:R-:W-:Y:S01]  /*5820*/  UMOV UR7, 0x40000040 ;  /* 0x4000004000077882 */ /* 0x000fe20000000000 */
[----:B------:R-:W-:Y:S02]  /*5830*/  MUFU.TANH R31, R31 ;  /* 0x0000001f001f7308 */ /* 0x000fe40000002400 */
[----:B----4-:R-:W-:-:S02]  /*5840*/  IMAD.IADD R56, R174, 0x1, R47 ;  /* 0x00000001ae387824 */ /* 0x010fc400078e022f */
[----:B------:R-:W-:Y:S01]  /*5850*/  FMUL.FTZ R47, R63, UR56 ;  /* 0x000000383f2f7c20 */ /* 0x000fe20008410000 */
[----:B------:R-:W-:-:S03]  /*5860*/  FMUL.FTZ R63, R73, UR56 ;  /* 0x00000038493f7c20 */ /* 0x000fc60008410000 */
[----:B------:R-:W-:Y:S01]  /*5870*/  MUFU.TANH R60, R60 ;  /* 0x0000003c003c7308 */ /* 0x000fe20000002400 */
[----:B------:R-:W4:Y:S01]  /*5880*/  SHFL.IDX PT, R73, R173, RZ, 0x1c1f ;  /* 0x001c1fffad497589 */ /* 0x000f2200000e0000 */
[C---:B------:R-:W-:Y:S02]  /*5890*/  ISETP.GT.AND P3, PT, R56.reuse, RZ, PT ;  /* 0x000000ff3800720c */ /* 0x040fe40003f64270 */
[----:B------:R-:W-:Y:S02]  /*58a0*/  ISETP.GT.AND P4, PT, R56, 0x1, PT ;  /* 0x000000013800780c */ /* 0x000fe40003f84270 */
[----:B0-----:R-:W-:Y:S02]  /*58b0*/  FSEL R180, R180, -INF , P3 ;  /* 0xff800000b4b47808 */ /* 0x001fe40001800000 */
[----:B------:R-:W-:Y:S01]  /*58c0*/  ISETP.GT.AND P3, PT, R56, 0x8, PT ;  /* 0x000000083800780c */ /* 0x000fe20003f64270 */
[----:B------:R-:W0:Y:S01]  /*58d0*/  MUFU.TANH R47, R47 ;  /* 0x0000002f002f7308 */ /* 0x000e220000002400 */
[----:B-1----:R-:W-:-:S02]  /*58e0*/  FSEL R178, R178, -INF , P4 ;  /* 0xff800000b2b27808 */ /* 0x002fc40002000000 */
[----:B------:R-:W-:Y:S02]  /*58f0*/  FMNMX.FTZ R49, R180, R5, !PT ;  /* 0x00000005b4317209 */ /* 0x000fe40007810000 */
[----:B------:R-:W-:Y:S02]  /*5900*/  ISETP.GT.AND P4, PT, R56, 0x9, PT ;  /* 0x000000093800780c */ /* 0x000fe40003f84270 */
[----:B--2---:R-:W-:Y:S01]  /*5910*/  FSEL R176, R176, -INF , P3 ;  /* 0xff800000b0b07808 */ /* 0x004fe20001800000 */
[----:B------:R-:W-:Y:S01]  /*5920*/  MUFU.TANH R64, R64 ;  /* 0x0000004000407308 */ /* 0x000fe20000002400 */
[----:B------:R-:W-:Y:S02]  /*5930*/  FMNMX.FTZ R49, R178, R49, !PT ;  /* 0x00000031b2317209 */ /* 0x000fe40007810000 */
[----:B------:R-:W-:Y:S02]  /*5940*/  ISETP.GT.AND P3, PT, R56, 0x10, PT ;  /* 0x000000103800780c */ /* 0x000fe40003f64270 */
[----:B---3--:R-:W-:Y:S01]  /*5950*/  FSEL R172, R30, -INF , P4 ;  /* 0xff8000001eac7808 */ /* 0x008fe20002000000 */
[----:B------:R-:W-:Y:S01]  /*5960*/  FMUL.FTZ R30, R66, UR56 ;  /* 0x00000038421e7c20 */ /* 0x000fe20008410000 */
[----:B------:R-:W-:Y:S01]  /*5970*/  FMNMX.FTZ R49, R176, R49, !PT ;  /* 0x00000031b0317209 */ /* 0x000fe20007810000 */
[----:B----4-:R-:W-:Y:S01]  /*5980*/  IMAD.IADD R73, R174, 0x1, R73 ;  /* 0x00000001ae497824 */ /* 0x010fe200078e0249 */
[----:B------:R-:W-:Y:S01]  /*5990*/  ISETP.GT.AND P4, PT, R56, 0x11, PT ;  /* 0x000000113800780c */ /* 0x000fe20003f84270 */
[----:B------:R-:W-:Y:S01]  /*59a0*/  FMUL.FTZ R66, R77, UR56 ;  /* 0x000000384d427c20 */ /* 0x000fe20008410000 */
[----:B------:R-:W-:Y:S01]  /*59b0*/  FMNMX.FTZ R49, R172, R49, !PT ;  /* 0x00000031ac317209 */ /* 0x000fe20007810000 */
[----:B------:R-:W1:Y:S01]  /*59c0*/  MUFU.TANH R30, R30 ;  /* 0x0000001e001e7308 */ /* 0x000e620000002400 */
[----:B------:R-:W-:-:S02]  /*59d0*/  ISETP.GT.AND P5, PT, R73, RZ, PT ;  /* 0x000000ff4900720c */ /* 0x000fc40003fa4270 */
[----:B------:R-:W-:-:S04]  /*59e0*/  ISETP.GT.AND P6, PT, R73, 0x8, PT ;  /* 0x000000084900780c */ /* 0x000fc80003fc4270 */
[----:B------:R-:W-:Y:S01]  /*59f0*/  FSEL R8, R8, -INF , P6 ;  /* 0xff80000008087808 */ /* 0x000fe20003000000 */
[----:B------:R-:W-:Y:S01]  /*5a00*/  MUFU.TANH R63, R63 ;  /* 0x0000003f003f7308 */ /* 0x000fe20000002400 */
[----:B------:R-:W-:-:S04]  /*5a10*/  ISETP.GT.AND P6, PT, R73, 0x11, PT ;  /* 0x000000114900780c */ /* 0x000fc80003fc4270 */
[----:B------:R-:W-:Y:S02]  /*5a20*/  FSEL R11, R11, -INF , P6 ;  /* 0xff8000000b0b7808 */ /* 0x000fe40003000000 */
[----:B------:R-:W-:Y:S01]  /*5a30*/  ISETP.GT.AND P6, PT, R73, 0x20, PT ;  /* 0x000000204900780c */ /* 0x000fe20003fc4270 */
[----:B------:R-:W-:Y:S08]  /*5a40*/  MUFU.TANH R66, R66 ;  /* 0x0000004200427308 */ /* 0x000ff00000002400 */
[----:B------:R-:W-:Y:S01]  /*5a50*/  MUFU.TANH R72, R72 ;  /* 0x0000004800487308 */ /* 0x000fe20000002400 */
[----:B------:R-:W-:-:S02]  /*5a60*/  WARPGROUP.DEPBAR.LE gsb0, 0x0 ;  /* 0x00008000000079c5 */ /* 0x000fc40000010000 */
[----:B------:R-:W-:Y:S01]  /*5a70*/  WARPGROUP.ARRIVE ;  /* 0x00000000000079c5 */ /* 0x000fe20000000000 */
[----:B------:R-:W-:Y:S02]  /*5a80*/  FSEL R170, R32, -INF , P3 ;  /* 0xff80000020aa7808 */ /* 0x000fe40001800000 */
[----:B------:R-:W-:Y:S02]  /*5a90*/  ISETP.GT.AND P3, PT, R56, 0x18, PT ;  /* 0x000000183800780c */ /* 0x000fe40003f64270 */
[----:B------:R-:W-:Y:S01]  /*5aa0*/  FSEL R168, R33, -INF , P4 ;  /* 0xff80000021a87808 */ /* 0x000fe20002000000 */
[----:B------:R-:W-:Y:S01]  /*5ab0*/  HGMMA.64x128x16.F32.BF16 R88, R152, gdesc[UR4].tnspB, R88, gsb0 ;  /* 0x41e0000498587df0 */ /* 0x000fe20008001858 */
[----:B------:R-:W-:Y:S01]  /*5ac0*/  FMNMX.FTZ R49, R170, R49, !PT ;  /* 0x00000031aa317209 */ /* 0x000fe20007810000 */
[----:B------:R-:W-:Y:S01]  /*5ad0*/  UIADD3 UR6, UR11, 0x280, URZ ;  /* 0x000002800b067890 */ /* 0x000fe2000fffe03f */
[----:B------:R-:W-:Y:S01]  /*5ae0*/  ISETP.GT.AND P4, PT, R56, 0x19, PT ;  /* 0x000000193800780c */ /* 0x000fe20003f84270 */
[----:B------:R-:W-:Y:S01]  /*5af0*/  UMOV UR7, 0x40000040 ;  /* 0x4000004000077882 */ /* 0x000fe20000000000 */
[----:B------:R-:W-:-:S02]  /*5b00*/  FSEL R37, R37, -INF , P3 ;  /* 0xff80000025257808 */ /* 0x000fc40001800000 */
[----:B------:R-:W-:Y:S02]  /*5b10*/  FMNMX.FTZ R50, R168, R49, !PT ;  /* 0x00000031a8327209 */ /* 0x000fe40007810000 */
[----:B------:R-:W-:Y:S02]  /*5b20*/  ISETP.GT.AND P3, PT, R56, 0x20, PT ;  /* 0x000000203800780c */ /* 0x000fe40003f64270 */
[----:B------:R-:W-:Y:S02]  /*5b30*/  FSEL R32, R34, -INF , P4 ;  /* 0xff80000022207808 */ /* 0x000fe40002000000 */
[----:B------:R-:W-:Y:S02]  /*5b40*/  FMNMX.FTZ R49, R37, R50, !PT ;  /* 0x0000003225317209 */ /* 0x000fe40007810000 */
[----:B------:R-:W-:Y:S02]  /*5b50*/  ISETP.GT.AND P4, PT, R56, 0x21, PT ;  /* 0x000000213800780c */ /* 0x000fe40003f84270 */
        /* <DEDUP_REMOVED lines=11> */
[----:B------:R-:W-:Y:S02]  /*5c10*/  FSEL R39, R40, -INF , P3 ;  /* 0xff80000028277808 */ /* 0x000fe40001800000 */
[----:B------:R-:W-:-:S02]  /*5c20*/  ISETP.GT.AND P4, PT, R56, 0x31, PT ;  /* 0x000000313800780c */ /* 0x000fc40003f84270 */
[----:B------:R-:W-:Y:S02]  /*5c30*/  FMNMX.FTZ R40, R35, R38, !PT ;  /* 0x0000002623287209 */ /* 0x000fe40007810000 */
[----:B------:R-:W-:Y:S02]  /*5c40*/  ISETP.GT.AND P3, PT, R56, 0x38, PT ;  /* 0x000000383800780c */ /* 0x000fe40003f64270 */
[----:B------:R-:W-:Y:S02]  /*5c50*/  FSEL R38, R41, -INF , P4 ;  /* 0xff80000029267808 */ /* 0x000fe40002000000 */
[----:B------:R-:W-:Y:S02]  /*5c60*/  FMNMX.FTZ R49, R39, R40, !PT ;  /* 0x0000002827317209 */ /* 0x000fe40007810000 */
[----:B------:R-:W-:Y:S02]  /*5c70*/  FSEL R41, R42, -INF , P3 ;  /* 0xff8000002a297808 */ /* 0x000fe40001800000 */
[----:B------:R-:W-:-:S02]  /*5c80*/  ISETP.GT.AND P4, PT, R56, 0x39, PT ;  /* 0x000000393800780c */ /* 0x000fc40003f84270 */
[----:B------:R-:W-:Y:S02]  /*5c90*/  FMNMX.FTZ R42, R38, R49, !PT ;  /* 0x00000031262a7209 */ /* 0x000fe40007810000 */
[C---:B------:R-:W-:Y:S02]  /*5ca0*/  ISETP.GT.AND P3, PT, R56.reuse, 0x40, PT ;  /* 0x000000403800780c */ /* 0x040fe40003f64270 */
[----:B------:R-:W-:Y:S02]  /*5cb0*/  FSEL R40, R43, -INF , P4 ;  /* 0xff8000002b287808 */ /* 0x000fe40002000000 */
[----:B------:R-:W-:Y:S02]  /*5cc0*/  FMNMX.FTZ R49, R41, R42, !PT ;  /* 0x0000002a29317209 */ /* 0x000fe40007810000 */
[----:B------:R-:W-:Y:S02]  /*5cd0*/  ISETP.GT.AND P4, PT, R56, 0x41, PT ;  /* 0x000000413800780c */ /* 0x000fe40003f84270 */
[----:B------:R-:W-:-:S02]  /*5ce0*/  FSEL R43, R44, -INF , P3 ;  /* 0xff8000002c2b7808 */ /* 0x000fc40001800000 */
[----:B------:R-:W-:Y:S02]  /*5cf0*/  FMNMX.FTZ R44, R40, R49, !PT ;  /* 0x00000031282c7209 */ /* 0x000fe40007810000 */
[----:B------:R-:W-:Y:S02]  /*5d00*/  FSEL R42, R45, -INF , P4 ;  /* 0xff8000002d2a7808 */ /* 0x000fe40002000000 */
[C---:B------:R-:W-:Y:S02]  /*5d10*/  ISETP.GT.AND P3, PT, R56.reuse, 0x48, PT ;  /* 0x000000483800780c */ /* 0x040fe40003f64270 */
[----:B------:R-:W-:Y:S02]  /*5d20*/  FMNMX.FTZ R45, R43, R44, !PT ;  /* 0x0000002c2b2d7209 */ /* 0x000fe40007810000 */
[----:B------:R-:W-:Y:S02]  /*5d30*/  ISETP.GT.AND P4, PT, R56, 0x49, PT ;  /* 0x000000493800780c */ /* 0x000fe40003f84270 */
[----:B------:R-:W-:-:S02]  /*5d40*/  FSEL R44, R46, -INF , P3 ;  /* 0xff8000002e2c7808 */ /* 0x000fc40001800000 */
[----:B------:R-:W-:Y:S02]  /*5d50*/  FMNMX.FTZ R49, R42, R45, !PT ;  /* 0x0000002d2a317209 */ /* 0x000fe40007810000 */
[----:B------:R-:W-:Y:S02]  /*5d60*/  ISETP.GT.AND P3, PT, R56, 0x50, PT ;  /* 0x000000503800780c */ /* 0x000fe40003f64270 */
[----:B0-----:R-:W-:Y:S02]  /*5d70*/  FSEL R45, R47, -INF , P4 ;  /* 0xff8000002f2d7808 */ /* 0x001fe40002000000 */
[----:B------:R-:W-:Y:S02]  /*5d80*/  FMNMX.FTZ R50, R44, R49, !PT ;  /* 0x000000312c327209 */ /* 0x000fe40007810000 */
[----:B------:R-:W-:Y:S02]  /*5d90*/  ISETP.GT.AND P4, PT, R56, 0x51, PT ;  /* 0x000000513800780c */ /* 0x000fe40003f84270 */
[----:B-1----:R-:W-:-:S02]  /*5da0*/  FSEL R46, R30, -INF , P3 ;  /* 0xff8000001e2e7808 */ /* 0x002fc40001800000 */
[----:B------:R-:W-:Y:S02]  /*5db0*/  FMNMX.FTZ R49, R45, R50, !PT ;  /* 0x000000322d317209 */ /* 0x000fe40007810000 */
[----:B------:R-:W-:Y:S02]  /*5dc0*/  ISETP.GT.AND P3, PT, R56, 0x58, PT ;  /* 0x000000583800780c */ /* 0x000fe40003f64270 */
[----:B------:R-:W-:Y:S02]  /*5dd0*/  FSEL R47, R48, -INF , P4 ;  /* 0xff800000302f7808 */ /* 0x000fe40002000000 */
[----:B------:R-:W-:Y:S02]  /*5de0*/  FMNMX.FTZ R30, R46, R49, !PT ;  /* 0x000000312e1e7209 */ /* 0x000fe40007810000 */
[----:B------:R-:W-:Y:S02]  /*5df0*/  ISETP.GT.AND P4, PT, R56, 0x59, PT ;  /* 0x000000593800780c */ /* 0x000fe40003f84270 */
[----:B------:R-:W-:Y:S01]  /*5e00*/  FSEL R48, R70, -INF , P3 ;  /* 0xff80000046307808 */ /* 0x000fe20001800000 */
[----:B------:R-:W-:Y:S01]  /*5e10*/  FMUL.FTZ R70, R84, UR56 ;  /* 0x0000003854467c20 */ /* 0x000fe20008410000 */
[----:B------:R-:W-:-:S02]  /*5e20*/  FMNMX.FTZ R51, R47, R30, !PT ;  /* 0x0000001e2f337209 */ /* 0x000fc40007810000 */
[----:B------:R-:W-:Y:S02]  /*5e30*/  ISETP.GT.AND P3, PT, R56, 0x60, PT ;  /* 0x000000603800780c */ /* 0x000fe40003f64270 */
[----:B------:R-:W-:Y:S01]  /*5e40*/  FSEL R49, R71, -INF , P4 ;  /* 0xff80000047317808 */ /* 0x000fe20002000000 */
[----:B------:R-:W-:Y:S01]  /*5e50*/  MUFU.TANH R70, R70 ;  /* 0x0000004600467308 */ /* 0x000fe20000002400 */
        /* <DEDUP_REMOVED lines=16> */
[----:B------:R-:W-:Y:S01]  /*5f60*/  ISETP.GT.AND P3, PT, R56, 0x78, PT ;  /* 0x000000783800780c */ /* 0x000fe20003f64270 */
[----:B------:R-:W-:Y:S02]  /*5f70*/  WARPGROUP.DEPBAR.LE gsb0, 0x0 ;  /* 0x00008000000079c5 */ /* 0x000fe40000010000 */
[----:B------:R-:W-:Y:S01]  /*5f80*/  WARPGROUP.ARRIVE ;  /* 0x00000000000079c5 */ /* 0x000fe20000000000 */
[----:B------:R-:W-:Y:S02]  /*5f90*/  FSEL R54, R54, -INF , P4 ;  /* 0xff80000036367808 */ /* 0x000fe40002000000 */
[----:B------:R-:W-:Y:S02]  /*5fa0*/  FMNMX.FTZ R57, R52, R57, !PT ;  /* 0x0000003934397209 */ /* 0x000fe40007810000 */
[----:B------:R-:W-:Y:S01]  /*5fb0*/  ISETP.GT.AND P4, PT, R56, 0x79, PT ;  /* 0x000000793800780c */ /* 0x000fe20003f84270 */
[----:B------:R-:W-:Y:S01]  /*5fc0*/  HGMMA.64x128x16.F32.BF16 R88, R156, gdesc[UR4].tnspB, R88, gsb0 ;  /* 0x41e000049c587df0 */ /* 0x000fe20008001858 */
[----:B------:R-:W-:Y:S01]  /*5fd0*/  FSEL R56, R86, -INF , P3 ;  /* 0xff80000056387808 */ /* 0x000fe20001800000 */
[----:B------:R-:W-:Y:S01]  /*5fe0*/  UIADD3 UR6, UR11, 0x300, URZ ;  /* 0x000003000b067890 */ /* 0x000fe2000fffe03f */
[----:B------:R-:W-:Y:S01]  /*5ff0*/  FMNMX.FTZ R59, R54, R57, !PT ;  /* 0x00000039363b7209 */ /* 0x000fe20007810000 */
[----:B------:R-:W-:Y:S01]  /*6000*/  UMOV UR7, 0x40000040 ;  /* 0x4000004000077882 */ /* 0x000fe20000000000 */
[----:B------:R-:W-:-:S02]  /*6010*/  FSEL R57, R87, -INF , P4 ;  /* 0xff80000057397808 */ /* 0x000fc40002000000 */
[----:B------:R-:W-:Y:S01]  /*6020*/  FMNMX.FTZ R30, R56, R59, !PT ;  /* 0x0000003b381e7209 */ /* 0x000fe20007810000 */
[----:B------:R-:W-:Y:S01]  /*6030*/  FMUL.FTZ R59, R65, UR56 ;  /* 0x00000038413b7c20 */ /* 0x000fe20008410000 */
[----:B------:R-:W-:Y:S02]  /*6040*/  ISETP.GT.AND P4, PT, R73, 0x1, PT ;  /* 0x000000014900780c */ /* 0x000fe40003f84270 */
[----:B------:R-:W-:Y:S02]  /*6050*/  FMNMX.FTZ R30, R57, R30, !PT ;  /* 0x0000001e391e7209 */ /* 0x000fe40007810000 */
[----:B------:R-:W-:Y:S01]  /*6060*/  FSEL R71, R6, -INF , P5 ;  /* 0xff80000006477808 */ /* 0x000fe20002800000 */
[----:B------:R-:W0:Y:S01]  /*6070*/  MUFU.TANH R59, R59 ;  /* 0x0000003b003b7308 */ /* 0x000e220000002400 */
[----:B------:R-:W-:Y:S01]  /*6080*/  FSEL R7, R7, -INF , P4 ;  /* 0xff80000007077808 */ /* 0x000fe20002000000 */
[----:B------:R-:W1:Y:S01]  /*6090*/  SHFL.BFLY PT, R65, R30, 0x2, 0x1f ;  /* 0x0c401f001e417f89 */ /* 0x000e6200000e0000 */
[----:B------:R-:W-:-:S02]  /*60a0*/  FMNMX.FTZ R74, R71, R4, !PT ;  /* 0x00000004474a7209 */ /* 0x000fc40007810000 */
[----:B------:R-:W-:Y:S02]  /*60b0*/  ISETP.GT.AND P5, PT, R73, 0x9, PT ;  /* 0x000000094900780c */ /* 0x000fe40003fa4270 */
[----:B------:R-:W-:Y:S02]  /*60c0*/  FMNMX.FTZ R75, R7, R74, !PT ;  /* 0x0000004a074b7209 */ /* 0x000fe40007810000 */
[----:B------:R-:W-:Y:S02]  /*60d0*/  ISETP.GT.AND P4, PT, R73, 0x10, PT ;  /* 0x000000104900780c */ /* 0x000fe40003f84270 */
[----:B------:R-:W-:Y:S02]  /*60e0*/  FSEL R9, R9, -INF , P5 ;  /* 0xff80000009097808 */ /* 0x000fe40002800000 */
[----:B------:R-:W-:Y:S02]  /*60f0*/  FMNMX.FTZ R74, R8, R75, !PT ;  /* 0x0000004b084a7209 */ /* 0x000fe40007810000 */
[----:B------:R-:W-:-:S02]  /*6100*/  FSEL R10, R10, -INF , P4 ;  /* 0xff8000000a0a7808 */ /* 0x000fc40002000000 */
[----:B------:R-:W-:Y:S02]  /*6110*/  FMNMX.FTZ R75, R9, R74, !PT ;  /* 0x0000004a094b7209 */ /* 0x000fe40007810000 */
[C---:B------:R-:W-:Y:S02]  /*6120*/  ISETP.GT.AND P5, PT, R73.reuse, 0x18, PT ;  /* 0x000000184900780c */ /* 0x040fe40003fa4270 */
[----:B------:R-:W-:Y:S02]  /*6130*/  ISETP.GT.AND P4, PT, R73, 0x19, PT ;  /* 0x000000194900780c */ /* 0x000fe40003f84270 */
[----:B------:R-:W-:Y:S02]  /*6140*/  FSEL R74, R12, -INF , P5 ;  /* 0xff8000000c4a7808 */ /* 0x000fe40002800000 */
[----:B------:R-:W-:Y:S02]  /*6150*/  FSEL R13, R13, -INF , P4 ;  /* 0xff8000000d0d7808 */ /* 0x000fe40002000000 */
[----:B-1----:R-:W-:Y:S01]  /*6160*/  FMNMX.FTZ R69, R30, R65, !PT ;  /* 0x000000411e457209 */ /* 0x002fe20007810000 */
[----:B------:R-:W-:Y:S01]  /*6170*/  FMUL.FTZ R65, R76, UR56 ;  /* 0x000000384c417c20 */ /* 0x000fe20008410000 */
[----:B------:R-:W-:-:S02]  /*6180*/  FMNMX.FTZ R76, R10, R75, !PT ;  /* 0x0000004b0a4c7209 */ /* 0x000fc40007810000 */
[----:B------:R-:W-:Y:S01]  /*6190*/  ISETP.GT.AND P5, PT, R73, 0x21, PT ;  /* 0x000000214900780c */ /* 0x000fe20003fa4270 */
[----:B------:R-:W1:Y:S01]  /*61a0*/  SHFL.BFLY PT, R30, R69, 0x1, 0x1f ;  /* 0x0c201f00451e7f89 */ /* 0x000e6200000e0000 */
[----:B------:R-:W-:Y:S01]  /*61b0*/  FMNMX.FTZ R75, R11, R76, !PT ;  /* 0x0000004c0b4b7209 */ /* 0x000fe20007810000 */
[----:B------:R-:W2:Y:S01]  /*61c0*/  MUFU.TANH R65, R65 ;  /* 0x0000004100417308 */ /* 0x000ea20000002400 */
[----:B------:R-:W-:Y:S02]  /*61d0*/  ISETP.GT.AND P4, PT, R73, 0x28, PT ;  /* 0x000000284900780c */ /* 0x000fe40003f84270 */
[----:B------:R-:W-:Y:S02]  /*61e0*/  FMNMX.FTZ R76, R74, R75, !PT ;  /* 0x0000004b4a4c7209 */ /* 0x000fe40007810000 */
[----:B------:R-:W-:Y:S02]  /*61f0*/  FSEL R75, R14, -INF , P6 ;  /* 0xff8000000e4b7808 */ /* 0x000fe40003000000 */
[----:B------:R-:W-:-:S02]  /*6200*/  FMNMX.FTZ R76, R13, R76, !PT ;  /* 0x0000004c0d4c7209 */ /* 0x000fc40007810000 */
[----:B------:R-:W-:Y:S02]  /*6210*/  FSEL R15, R15, -INF , P5 ;  /* 0xff8000000f0f7808 */ /* 0x000fe40002800000 */
[----:B------:R-:W-:Y:S02]  /*6220*/  FMNMX.FTZ R78, R75, R76, !PT ;  /* 0x0000004c4b4e7209 */ /* 0x000fe40007810000 */
[----:B------:R-:W-:Y:S02]  /*6230*/  ISETP.GT.AND P6, PT, R73, 0x29, PT ;  /* 0x000000294900780c */ /* 0x000fe40003fc4270 */
[----:B------:R-:W-:Y:S02]  /*6240*/  FSEL R76, R20, -INF , P4 ;  /* 0xff800000144c7808 */ /* 0x000fe40002000000 */
[----:B------:R-:W-:Y:S02]  /*6250*/  FMNMX.FTZ R77, R15, R78, !PT ;  /* 0x0000004e0f4d7209 */ /* 0x000fe40007810000 */
[----:B------:R-:W-:-:S02]  /*6260*/  ISETP.GT.AND P5, PT, R73, 0x30, PT ;  /* 0x000000304900780c */ /* 0x000fc40003fa4270 */
[----:B------:R-:W-:Y:S02]  /*6270*/  FSEL R21, R21, -INF , P6 ;  /* 0xff80000015157808 */ /* 0x000fe40003000000 */
[----:B-1----:R-:W-:Y:S02]  /*6280*/  FMNMX.FTZ R30, R69, R30, !PT ;  /* 0x0000001e451e7209 */ /* 0x002fe40007810000 */
[----:B------:R-:W-:Y:S02]  /*6290*/  FMNMX.FTZ R20, R76, R77, !PT ;  /* 0x0000004d4c147209 */ /* 0x000fe40007810000 */
[C---:B------:R-:W-:Y:S01]  /*62a0*/  FSETP.NEU.FTZ.AND P3, PT, R30.reuse, -INF , PT ;  /* 0xff8000001e00780b */ /* 0x040fe20003f7d000 */
[----:B------:R-:W-:Y:S01]  /*62b0*/  FMUL.FTZ R69, R30, UR10 ;  /* 0x0000000a1e457c20 */ /* 0x000fe20008410000 */
[----:B------:R-:W-:Y:S02]  /*62c0*/  ISETP.GT.AND P4, PT, R73, 0x31, PT ;  /* 0x000000314900780c */ /* 0x000fe40003f84270 */
[----:B------:R-:W-:-:S02]  /*62d0*/  FMNMX.FTZ R20, R21, R20, !PT ;  /* 0x0000001415147209 */ /* 0x000fc40007810000 */
[----:B------:R-:W-:Y:S02]  /*62e0*/  FSEL R69, R69, RZ, P3 ;  /* 0x000000ff45457208 */ /* 0x000fe40001800000 */
[----:B------:R-:W-:Y:S02]  /*62f0*/  ISETP.GT.AND P6, PT, R73, 0x38, PT ;  /* 0x000000384900780c */ /* 0x000fe40003fc4270 */
[----:B------:R-:W-:Y:S01]  /*6300*/  FSEL R25, R25, -INF , P4 ;  /* 0xff80000019197808 */ /* 0x000fe20002000000 */
        /* <DEDUP_REMOVED lines=10> */
[----:B------:R1:W-:Y:S01]  /*63b0*/  MUFU.EX2 R20, R78 ;  /* 0x0000004e00147308 */ /* 0x0003e20000000800 */
[----:B------:R-:W-:Y:S01]  /*63c0*/  ISETP.GT.AND P4, PT, R73, 0x40, PT ;  /* 0x000000404900780c */ /* 0x000fe20003f84270 */
[--C-:B------:R-:W-:Y:S01]  /*63d0*/  FFMA.FTZ R181, R180, UR10, -R69.reuse ;  /* 0x0000000ab4b57c23 */ /* 0x100fe20008010845 */
        /* <DEDUP_REMOVED lines=31> */
[----:B------:R3:W-:Y:S01]  /*65d0*/  MUFU.EX2 R12, R172 ;  /* 0x000000ac000c7308 */ /* 0x0007e20000000800 */
[----:B------:R-:W-:Y:S01]  /*65e0*/  FMNMX.FTZ R33, R58, R33, !PT ;  /* 0x000000213a217209 */ /* 0x000fe20007810000 */
[--C-:B------:R-:W-:Y:S01]  /*65f0*/  FFMA.FTZ R39, R53, UR10, -R69.reuse ;  /* 0x0000000a35277c23 */ /* 0x100fe20008010845 */
[----:B------:R-:W-:Y:S01]  /*6600*/  ISETP.GT.AND P4, PT, R73, 0x58, PT ;  /* 0x000000584900780c */ /* 0x000fe20003f84270 */
[--C-:B------:R-:W-:Y:S01]  /*6610*/  FFMA.FTZ R50, R54, UR10, -R69.reuse ;  /* 0x0000000a36327c23 */ /* 0x100fe20008010845 */
[----:B0-----:R-:W-:Y:S01]  /*6620*/  FSEL R59, R59, -INF , P5 ;  /* 0xff8000003b3b7808 */ /* 0x001fe20002800000 */
[--C-:B------:R-:W-:Y:S01]  /*6630*/  FFMA.FTZ R43, R56, UR10, -R69.reuse ;  /* 0x0000000a382b7c23 */ /* 0x100fe20008010845 */
[----:B------:R-:W-:Y:S01]  /*6640*/  FMNMX.FTZ R34, R60, R33, !PT ;  /* 0x000000213c227209 */ /* 0x000fe20007810000 */
[----:B------:R-:W-:Y:S01]  /*6650*/  MUFU.EX2 R177, R177 ;  /* 0x000000b100b17308 */ /* 0x000fe20000000800 */
[----:B------:R-:W-:Y:S01]  /*6660*/  ISETP.GT.AND P6, PT, R73, 0x59, PT ;  /* 0x000000594900780c */ /* 0x000fe20003fc4270 */
[----:B------:R-:W-:Y:S01]  /*6670*/  FFMA.FTZ R57, R57, UR10, -R69 ;  /* 0x0000000a39397c23 */ /* 0x000fe20008010845 */
[----:B------:R-:W-:Y:S01]  /*6680*/  FSEL R61, R61, -INF , P4 ;  /* 0xff8000003d3d7808 */ /* 0x000fe20002000000 */
[----:B------:R-:W-:-:S02]  /*6690*/  WARPGROUP.DEPBAR.LE gsb0, 0x0 ;  /* 0x00008000000079c5 */ /* 0x000fc40000010000 */
[----:B------:R-:W-:Y:S01]  /*66a0*/  WARPGROUP.ARRIVE ;  /* 0x00000000000079c5 */ /* 0x000fe20000000000 */
[----:B------:R-:W-:Y:S01]  /*66b0*/  FMNMX.FTZ R34, R59, R34, !PT ;  /* 0x000000223b227209 */ /* 0x000fe20007810000 */
[----:B------:R-:W-:Y:S01]  /*66c0*/  MUFU.EX2 R14, R14 ;  /* 0x0000000e000e7308 */ /* 0x000fe20000000800 */
[----:B------:R-:W-:Y:S01]  /*66d0*/  ISETP.GT.AND P5, PT, R73, 0x60, PT ;  /* 0x000000604900780c */ /* 0x000fe20003fa4270 */
[--C-:B------:R-:W-:Y:S01]  /*66e0*/  FFMA.FTZ R157, R46, UR10, -R69.reuse ;  /* 0x0000000a2e9d7c23 */ /* 0x100fe20008010845 */
[----:B------:R-:W-:Y:S01]  /*66f0*/  FSEL R62, R62, -INF , P6 ;  /* 0xff8000003e3e7808 */ /* 0x000fe20003000000 */
[----:B------:R-:W-:Y:S01]  /*6700*/  HGMMA.64x128x16.F32.BF16 R88, R160, gdesc[UR4].tnspB, R88, gsb0 ;  /* 0x41e00004a0587df0 */ /* 0x000fe20008001858 */
[----:B------:R-:W-:Y:S01]  /*6710*/  FMNMX.FTZ R33, R61, R34, !PT ;  /* 0x000000223d217209 */ /* 0x000fe20007810000 */
[--C-:B------:R-:W-:Y:S01]  /*6720*/  FFMA.FTZ R34, R38, UR10, -R69.reuse ;  /* 0x0000000a26227c23 */ /* 0x100fe20008010845 */
[C---:B------:R-:W-:Y:S01]  /*6730*/  ISETP.GT.AND P4, PT, R73.reuse, 0x61, PT ;  /* 0x000000614900780c */ /* 0x040fe20003f84270 */
[----:B------:R-:W-:Y:S01]  /*6740*/  UIADD3 UR6, UR11, 0x380, URZ ;  /* 0x000003800b067890 */ /* 0x000fe2000fffe03f */
[----:B------:R-:W-:Y:S01]  /*6750*/  FSEL R64, R64, -INF , P5 ;  /* 0xff80000040407808 */ /* 0x000fe20002800000 */
[----:B------:R-:W-:Y:S01]  /*6760*/  UMOV UR7, 0x40000040 ;  /* 0x4000004000077882 */ /* 0x000fe20000000000 */
[----:B------:R-:W-:Y:S01]  /*6770*/  FMNMX.FTZ R33, R62, R33, !PT ;  /* 0x000000213e217209 */ /* 0x000fe20007810000 */
[----:B------:R-:W-:Y:S01]  /*6780*/  MUFU.EX2 R179, R179 ;  /* 0x000000b300b37308 */ /* 0x000fe20000000800 */
[----:B------:R-:W-:Y:S01]  /*6790*/  ISETP.GT.AND P6, PT, R73, 0x68, PT ;  /* 0x000000684900780c */ /* 0x000fe20003fc4270 */
[--C-:B------:R-:W-:Y:S01]  /*67a0*/  FFMA.FTZ R159, R48, UR10, -R69.reuse ;  /* 0x0000000a309f7c23 */ /* 0x100fe20008010845 */
[----:B------:R-:W-:Y:S01]  /*67b0*/  FSEL R63, R63, -INF , P4 ;  /* 0xff8000003f3f7808 */ /* 0x000fe20002000000 */
[--C-:B------:R-:W-:Y:S01]  /*67c0*/  FFMA.FTZ R46, R51, UR10, -R69.reuse ;  /* 0x0000000a332e7c23 */ /* 0x100fe20008010845 */
[----:B------:R-:W-:Y:S01]  /*67d0*/  FMNMX.FTZ R36, R64, R33, !PT ;  /* 0x0000002140247209 */ /* 0x000fe20007810000 */
[----:B------:R-:W-:Y:S01]  /*67e0*/  FFMA.FTZ R48, R55, UR10, -R69 ;  /* 0x0000000a37307c23 */ /* 0x000fe20008010845 */
[----:B------:R-:W-:Y:S01]  /*67f0*/  ISETP.GT.AND P5, PT, R73, 0x69, PT ;  /* 0x000000694900780c */ /* 0x000fe20003fa4270 */
[----:B------:R-:W-:Y:S01]  /*6800*/  MUFU.EX2 R173, R173 ;  /* 0x000000ad00ad7308 */ /* 0x000fe20000000800 */
[----:B--2---:R-:W-:-:S02]  /*6810*/  FSEL R65, R65, -INF , P6 ;  /* 0xff80000041417808 */ /* 0x004fc40003000000 */
[----:B------:R-:W-:Y:S02]  /*6820*/  FMNMX.FTZ R36, R63, R36, !PT ;  /* 0x000000243f247209 */ /* 0x000fe40007810000 */
[----:B------:R-:W-:Y:S02]  /*6830*/  ISETP.GT.AND P4, PT, R73, 0x70, PT ;  /* 0x000000704900780c */ /* 0x000fe40003f84270 */
[----:B------:R-:W-:Y:S01]  /*6840*/  FSEL R66, R66, -INF , P5 ;  /* 0xff80000042427808 */ /* 0x000fe20002800000 */
[----:B------:R-:W-:Y:S01]  /*6850*/  MUFU.EX2 R24, R24 ;  /* 0x0000001800187308 */ /* 0x000fe20000000800 */
[----:B------:R-:W-:Y:S01]  /*6860*/  FMNMX.FTZ R33, R65, R36, !PT ;  /* 0x0000002441217209 */ /* 0x000fe20007810000 */
[--C-:B------:R-:W-:Y:S01]  /*6870*/  FFMA.FTZ R36, R40, UR10, -R69.reuse ;  /* 0x0000000a28247c23 */ /* 0x100fe20008010845 */
[----:B------:R-:W-:Y:S01]  /*6880*/  ISETP.GT.AND P6, PT, R73, 0x71, PT ;  /* 0x000000714900780c */ /* 0x000fe20003fc4270 */
[----:B------:R-:W-:Y:S01]  /*6890*/  FFMA.FTZ R40, R47, UR10, -R69 ;  /* 0x0000000a2f287c23 */ /* 0x000fe20008010845 */
        /* <DEDUP_REMOVED lines=9> */
[----:B------:R-:W-:Y:S01]  /*6930*/  FMNMX.FTZ R33, R67, R38, !PT ;  /* 0x0000002643217209 */ /* 0x000fe20007810000 */
[----:B------:R-:W-:Y:S01]  /*6940*/  FFMA.FTZ R38, R42, UR10, -R69 ;  /* 0x0000000a2a267c23 */ /* 0x000fe20008010845 */
[----:B------:R-:W-:Y:S02]  /*6950*/  FSEL R72, R72, -INF , P4 ;  /* 0xff80000048487808 */ /* 0x000fe40002000000 */
        /* <DEDUP_REMOVED lines=9> */
[--C-:B------:R-:W-:Y:S01]  /*69f0*/  FFMA.FTZ R42, R49, UR10, -R69.reuse ;  /* 0x0000000a312a7c23 */ /* 0x100fe20008010845 */
[----:B-1----:R-:W0:Y:S06]  /*6a00*/  SHFL.BFLY PT, R78, R41, 0x1, 0x1f ;  /* 0x0c201f00294e7f89 */ /* 0x002e2c00000e0000 */
[----:B------:R-:W-:Y:S08]  /*6a10*/  MUFU.EX2 R38, R38 ;  /* 0x0000002600267308 */ /* 0x000ff00000000800 */
[----:B------:R-:W-:Y:S08]  /*6a20*/  MUFU.EX2 R155, R155 ;  /* 0x0000009b009b7308 */ /* 0x000ff00000000800 */
[----:B------:R-:W-:Y:S01]  /*6a30*/  MUFU.EX2 R44, R44 ;  /* 0x0000002c002c7308 */ /* 0x000fe20000000800 */
[----:B0-----:R-:W-:Y:S01]  /*6a40*/  FMNMX.FTZ R33, R41, R78, !PT ;  /* 0x0000004e29217209 */ /* 0x001fe20007810000 */
[----:B------:R-:W-:-:S03]  /*6a50*/  FFMA.FTZ R41, R52, UR10, -R69 ;  /* 0x0000000a34297c23 */ /* 0x000fc60008010845 */
        /* <DEDUP_REMOVED lines=10> */
[----:B------:R-:W-:Y:S02]  /*6b00*/  IMAD.U32 R10, RZ, RZ, UR46 ;  /* 0x0000002eff0a7e24 */ /* 0x000fe4000f8e00ff */
[----:B------:R-:W-:Y:S01]  /*6b10*/  FADD.FTZ R8, -R8, R5 ;  /* 0x0000000508087221 */ /* 0x000fe20000010100 */
[----:B------:R-:W-:Y:S01]  /*6b20*/  FSEL R5, R33, RZ, P4 ;  /* 0x000000ff21057208 */ /* 0x000fe20002000000 */
[----:B------:R-:W-:Y:S01]  /*6b30*/  FFMA.FTZ R7, R7, UR10, -R52 ;  /* 0x0000000a07077c23 */ /* 0x000fe20008010834 */
[----:B------:R-:W-:Y:S01]  /*6b40*/  MUFU.EX2 R180, R180 ;  /* 0x000000b400b47308 */ /* 0x000fe20000000800 */
[----:B------:R-:W-:Y:S01]  /*6b50*/  FMUL.FTZ R26, R8, UR10 ;  /* 0x0000000a081a7c20 */ /* 0x000fe20008410000 */
[----:B------:R-:W-:Y:S01]  /*6b60*/  @!P1 LEA R10, R10, UR41, 0x3 ;  /* 0x000000290a0a9c11 */ /* 0x000fe2000f8e18ff */
[----:B------:R-:W-:Y:S01]  /*6b70*/  FADD.FTZ R5, -R5, R4 ;  /* 0x0000000405057221 */ /* 0x000fe20000010100 */
[--C-:B------:R-:W-:Y:S01]  /*6b80*/  FFMA.FTZ R9, R9, UR10, -R52.reuse ;  /* 0x0000000a09097c23 */ /* 0x100fe20008010834 */
[----:B------:R-:W-:Y:S01]  /*6b90*/  IADD3 R8, -R220, 0xb, RZ ;  /* 0x0000000bdc087810 */ /* 0x000fe20007ffe1ff */
[----:B------:R-:W-:Y:S01]  /*6ba0*/  FFMA.FTZ R11, R11, UR10, -R52 ;  /* 0x0000000a0b0b7c23 */ /* 0x000fe20008010834 */
[----:B------:R-:W-:Y:S01]  /*6bb0*/  FMUL.FTZ R5, R5, UR10 ;  /* 0x0000000a05057c20 */ /* 0x000fe20008410000 */
[----:B------:R-:W0:Y:S01]  /*6bc0*/  MUFU.EX2 R4, R26 ;  /* 0x0000001a00047308 */ /* 0x000e220000000800 */
[----:B------:R-:W-:-:S02]  /*6bd0*/  WARPGROUP.DEPBAR.LE gsb0, 0x0 ;  /* 0x00008000000079c5 */ /* 0x000fc40000010000 */
[----:B------:R-:W-:Y:S01]  /*6be0*/  WARPGROUP.ARRIVE ;  /* 0x00000000000079c5 */ /* 0x000fe20000000000 */
[----:B------:R-:W-:Y:S02]  /*6bf0*/  @!P1 VIADD R10, R10, 0x28840 ;  /* 0x000288400a0a9836 */ /* 0x000fe40000000000 */
[--C-:B------:R-:W-:Y:S01]  /*6c00*/  FFMA.FTZ R154, R31, UR10, -R52.reuse ;  /* 0x0000000a1f9a7c23 */ /* 0x100fe20008010834 */
[--C-:B------:R-:W-:Y:S01]  /*6c10*/  FFMA.FTZ R178, R74, UR10, -R52.reuse ;  /* 0x0000000a4ab27c23 */ /* 0x100fe20008010834 */
[----:B------:R-:W-:Y:S01]  /*6c20*/  FFMA.FTZ R168, R37, UR10, -R52 ;  /* 0x0000000a25a87c23 */ /* 0x000fe20008010834 */
[----:B------:R-:W1:Y:S01]  /*6c30*/  MUFU.EX2 R5, R5 ;  /* 0x0000000500057308 */ /* 0x000e620000000800 */
[----:B------:R-:W-:Y:S01]  /*6c40*/  HGMMA.64x128x16.F32.BF16 R88, R164, gdesc[UR4].tnspB, R88, gsb0 ;  /* 0x41e00004a4587df0 */ /* 0x000fe20008001858 */
[----:B------:R-:W-:Y:S01]  /*6c50*/  @!P1 PRMT R10, RZ, 0x654, R10 ;  /* 0x00000654ff0a9816 */ /* 0x000fe2000000000a */
[--C-:B------:R-:W-:Y:S01]  /*6c60*/  FFMA.FTZ R13, R13, UR10, -R52.reuse ;  /* 0x0000000a0d0d7c23 */ /* 0x100fe20008010834 */
[--C-:B---3--:R-:W-:Y:S01]  /*6c70*/  FFMA.FTZ R172, R75, UR10, -R52.reuse ;  /* 0x0000000a4bac7c23 */ /* 0x108fe20008010834 */
[--C-:B------:R-:W-:Y:S01]  /*6c80*/  FFMA.FTZ R15, R15, UR10, -R52.reuse ;  /* 0x0000000a0f0f7c23 */ /* 0x100fe20008010834 */
[--C-:B------:R-:W-:Y:S01]  /*6c90*/  FFMA.FTZ R174, R76, UR10, -R52.reuse ;  /* 0x0000000a4cae7c23 */ /* 0x100fe20008010834 */
[--C-:B------:R-:W-:Y:S01]  /*6ca0*/  FFMA.FTZ R21, R21, UR10, -R52.reuse ;  /* 0x0000000a15157c23 */ /* 0x100fe20008010834 */
[----:B------:R-:W2:Y:S01]  /*6cb0*/  MUFU.EX2 R7, R7 ;  /* 0x0000000700077308 */ /* 0x000ea20000000800 */
[----:B0-----:R-:W-:Y:S01]  /*6cc0*/  FFMA.FTZ R31, R4, R0, R181 ;  /* 0x00000000041f7223 */ /* 0x001fe200000100b5 */
[--C-:B------:R-:W-:Y:S01]  /*6cd0*/  FFMA.FTZ R25, R25, UR10, -R52.reuse ;  /* 0x0000000a19197c23 */ /* 0x100fe20008010834 */
[--C-:B------:R-:W-:Y:S01]  /*6ce0*/  FFMA.FTZ R27, R27, UR10, -R52.reuse ;  /* 0x0000000a1b1b7c23 */ /* 0x100fe20008010834 */
[--C-:B------:R-:W-:Y:S01]  /*6cf0*/  FFMA.FTZ R152, R32, UR10, -R52.reuse ;  /* 0x0000000a20987c23 */ /* 0x100fe20008010834 */
[C---:B------:R-:W-:Y:S01]  /*6d00*/  FADD.FTZ R0, R6.reuse, R31 ;  /* 0x0000001f06007221 */ /* 0x040fe20000010000 */
[----:B------:R-:W-:Y:S01]  /*6d10*/  FFMA.FTZ R29, R29, UR10, -R52 ;  /* 0x0000000a1d1d7c23 */ /* 0x000fe20008010834 */
[----:B------:R-:W-:Y:S01]  /*6d20*/  F2FP.BF16.F32.PACK_AB R181, R6, R181 ;  /* 0x000000b506b5723e */ /* 0x000fe200000010ff */
        /* <DEDUP_REMOVED lines=8> */
[----:B------:R-:W3:Y:S01]  /*6db0*/  MUFU.EX2 R9, R9 ;  /* 0x0000000900097308 */ /* 0x000ee20000000800 */
[--C-:B------:R-:W-:Y:S01]  /*6dc0*/  FFMA.FTZ R65, R65, UR10, -R52.reuse ;  /* 0x0000000a41417c23 */ /* 0x100fe20008010834 */
[--C-:B------:R-:W-:Y:S01]  /*6dd0*/  FFMA.FTZ R66, R66, UR10, -R52.reuse ;  /* 0x0000000a42427c23 */ /* 0x100fe20008010834 */
[--C-:B------:R-:W-:Y:S01]  /*6de0*/  FFMA.FTZ R68, R68, UR10, -R52.reuse ;  /* 0x0000000a44447c23 */ /* 0x100fe20008010834 */
[--C-:B------:R-:W-:Y:S01]  /*6df0*/  FFMA.FTZ R67, R67, UR10, -R52.reuse ;  /* 0x0000000a43437c23 */ /* 0x100fe20008010834 */
[----:B------:R-:W-:Y:S01]  /*6e00*/  FFMA.FTZ R70, R70, UR10, -R52 ;  /* 0x0000000a46467c23 */ /* 0x000fe20008010834 */
[----:B------:R-:W-:Y:S01]  /*6e10*/  IMAD.U32 R26, RZ, RZ, UR58 ;  /* 0x0000003aff1a7e24 */ /* 0x000fe2000f8e00ff */
[----:B------:R-:W-:Y:S01]  /*6e20*/  PLOP3.LUT P3, PT, PT, PT, UP1, 0x80, 0x0 ;  /* 0x000000000000781c */ /* 0x000fe20003f6f018 */
[----:B------:R-:W4:Y:S01]  /*6e30*/  MUFU.EX2 R176, R176 ;  /* 0x000000b000b07308 */ /* 0x000f220000000800 */
[----:B------:R-:W-:Y:S01]  /*6e40*/  UMOV UR58, UR46 ;  /* 0x0000002e003a7c82 */ /* 0x000fe20008000000 */
[----:B------:R-:W-:-:S02]  /*6e50*/  F2FP.BF16.F32.PACK_AB R183, R12, R183 ;  /* 0x000000b70cb7723e */ /* 0x000fc400000010ff */
[----:B------:R-:W-:-:S04]  /*6e60*/  @!P1 LEA R26, R26, UR41, 0x3 ;  /* 0x000000291a1a9c11 */ /* 0x000fc8000f8e18ff */
        /* <DEDUP_REMOVED lines=13> */
[----:B------:R-:W-:-:S02]  /*6f40*/  WARPGROUP.DEPBAR.LE gsb0, 0x0 ;  /* 0x00008000000079c5 */ /* 0x000fc40000010000 */
[----:B------:R0:W-:Y:S06]  /*6f50*/  BAR.ARV R8, 0x100 ;  /* 0x000400080000751d */ /* 0x0001ec0000002000 */
[----:B------:R2:W-:Y:S01]  /*6f60*/  @!P1 SYNCS.ARRIVE.TRANS64.RED.A1T0 RZ, [R10+URZ], RZ ;  /* 0x000000ff0aff99a7 */ /* 0x0005e2000810043f */
[----:B------:R-:W5:Y:S01]  /*6f70*/  MUFU.EX2 R154, R154 ;  /* 0x0000009a009a7308 */ /* 0x000f620000000800 */
[-C--:B-1----:R-:W-:Y:S01]  /*6f80*/  FMUL.FTZ R88, R88, R5.reuse ;  /* 0x0000000558587220 */ /* 0x082fe20000410000 */
        /* <DEDUP_REMOVED lines=8> */
[----:B------:R-:W-:Y:S01]  /*7010*/  MUFU.EX2 R156, R156 ;  /* 0x0000009c009c7308 */ /* 0x000fe20000000800 */
[----:B------:R-:W-:Y:S01]  /*7020*/  FADD.FTZ R37, R7, R10 ;  /* 0x0000000a07257221 */ /* 0x000fe20000010000 */
[----:B------:R-:W-:-:S02]  /*7030*/  @!P1 VIADD R10, R26, 0x28860 ;  /* 0x000288601a0a9836 */ /* 0x000fc40000000000 */
[-C--:B------:R-:W-:Y:S01]  /*7040*/  FMUL.FTZ R100, R100, R5.reuse ;  /* 0x0000000564647220 */ /* 0x080fe20000410000 */
[-C--:B------:R-:W-:Y:S01]  /*7050*/  FMUL.FTZ R101, R101, R5.reuse ;  /* 0x0000000565657220 */ /* 0x080fe20000410000 */
[----:B0-----:R-:W-:Y:S01]  /*7060*/  FADD.FTZ R8, R182, R37 ;  /* 0x00000025b6087221 */ /* 0x001fe20000010000 */
[C---:B---3--:R-:W-:Y:S01]  /*7070*/  F2FP.BF16.F32.PACK_AB R182, R9.reuse, R182 ;  /* 0x000000b609b6723e */ /* 0x048fe200000010ff */
[-C--:B------:R-:W-:Y:S01]  /*7080*/  FMUL.FTZ R104, R104, R5.reuse ;  /* 0x0000000568687220 */ /* 0x080fe20000410000 */
[----:B------:R-:W0:Y:S01]  /*7090*/  MUFU.EX2 R3, R3 ;  /* 0x0000000300037308 */ /* 0x000e220000000800 */
[----:B------:R-:W-:Y:S01]  /*70a0*/  FADD.FTZ R37, R9, R8 ;  /* 0x0000000809257221 */ /* 0x000fe20000010000 */
[----:B------:R-:W-:Y:S01]  /*70b0*/  @!P1 PRMT R10, RZ, 0x654, R10 ;  /* 0x00000654ff0a9816 */ /* 0x000fe2000000000a */
[-C--:B------:R-:W-:Y:S01]  /*70c0*/  FMUL.FTZ R105, R105, R5.reuse ;  /* 0x0000000569697220 */ /* 0x080fe20000410000 */
[-C--:B------:R-:W-:Y:S01]  /*70d0*/  FMUL.FTZ R108, R108, R5.reuse ;  /* 0x000000056c6c7220 */ /* 0x080fe20000410000 */
[----:B----4-:R-:W-:Y:S01]  /*70e0*/  FADD.FTZ R8, R176, R37 ;  /* 0x00000025b0087221 */ /* 0x010fe20000010000 */
[----:B------:R-:W-:Y:S01]  /*70f0*/  FADD.FTZ R37, R177, R0 ;  /* 0x00000000b1257221 */ /* 0x000fe20000010000 */
[----:B------:R1:W-:Y:S01]  /*7100*/  @!P1 SYNCS.ARRIVE.TRANS64.RED.A1T0 RZ, [R10+URZ], RZ ;  /* 0x000000ff0aff99a7 */ /* 0x0003e2000810043f */
[----:B------:R-:W2:Y:S01]  /*7110*/  MUFU.EX2 R31, R31 ;  /* 0x0000001f001f7308 */ /* 0x000ea20000000800 */
[----:B-----5:R-:W-:Y:S01]  /*7120*/  FADD.FTZ R45, R11, R8 ;  /* 0x000000080b2d7221 */ /* 0x020fe20000010000 */
[----:B------:R-:W-:Y:S01]  /*7130*/  FADD.FTZ R0, R14, R37 ;  /* 0x000000250e007221 */ /* 0x000fe20000010000 */
[--C-:B------:R-:W-:Y:S01]  /*7140*/  FFMA.FTZ R37, R62, UR10, -R52.reuse ;  /* 0x0000000a3e257c23 */ /* 0x100fe20008010834 */
[----:B------:R-:W-:Y:S01]  /*7150*/  FFMA.FTZ R52, R72, UR10, -R52 ;  /* 0x0000000a48347c23 */ /* 0x000fe20008010834 */
[----:B------:R-:W-:Y:S01]  /*7160*/  FADD.FTZ R8, R178, R45 ;  /* 0x0000002db2087221 */ /* 0x000fe20000010000 */
[----:B------:R-:W-:Y:S01]  /*7170*/  FADD.FTZ R45, R179, R0 ;  /* 0x00000000b32d7221 */ /* 0x000fe20000010000 */
[-C--:B------:R-:W-:Y:S01]  /*7180*/  FMUL.FTZ R109, R109, R5.reuse ;  /* 0x000000056d6d7220 */ /* 0x080fe20000410000 */
[----:B------:R-:W-:Y:S01]  /*7190*/  MUFU.EX2 R159, R159 ;  /* 0x0000009f009f7308 */ /* 0x000fe20000000800 */
[----:B------:R-:W-:Y:S01]  /*71a0*/  FADD.FTZ R47, R13, R8 ;  /* 0x000000080d2f7221 */ /* 0x000fe20000010000 */
[----:B------:R-:W-:Y:S01]  /*71b0*/  FADD.FTZ R0, R20, R45 ;  /* 0x0000002d14007221 */ /* 0x000fe20000010000 */
[-C--:B------:R-:W-:Y:S01]  /*71c0*/  FMUL.FTZ R112, R112, R5.reuse ;  /* 0x0000000570707220 */ /* 0x080fe20000410000 */
[-C--:B------:R-:W-:Y:S01]  /*71d0*/  FMUL.FTZ R113, R113, R5.reuse ;  /* 0x0000000571717220 */ /* 0x080fe20000410000 */
[----:B------:R-:W-:Y:S01]  /*71e0*/  FADD.FTZ R8, R172, R47 ;  /* 0x0000002fac087221 */ /* 0x000fe20000010000 */
[----:B------:R-:W-:Y:S01]  /*71f0*/  FADD.FTZ R45, R173, R0 ;  /* 0x00000000ad2d7221 */ /* 0x000fe20000010000 */
[-C--:B------:R-:W-:Y:S01]  /*7200*/  FMUL.FTZ R116, R116, R5.reuse ;  /* 0x0000000574747220 */ /* 0x080fe20000410000 */
[----:B------:R-:W3:Y:S01]  /*7210*/  MUFU.EX2 R158, R158 ;  /* 0x0000009e009e7308 */ /* 0x000ee20000000800 */
[----:B------:R-:W-:Y:S01]  /*7220*/  FADD.FTZ R47, R15, R8 ;  /* 0x000000080f2f7221 */ /* 0x000fe20000010000 */
[----:B------:R-:W-:Y:S01]  /*7230*/  FADD.FTZ R0, R24, R45 ;  /* 0x0000002d18007221 */ /* 0x000fe20000010000 */
[-C--:B------:R-:W-:Y:S01]  /*7240*/  FMUL.FTZ R117, R117, R5.reuse ;  /* 0x0000000575757220 */ /* 0x080fe20000410000 */
[-C--:B------:R-:W-:Y:S01]  /*7250*/  FMUL.FTZ R120, R120, R5.reuse ;  /* 0x0000000578787220 */ /* 0x080fe20000410000 */
        /* <DEDUP_REMOVED lines=29> */
[----:B------:R-:W-:Y:S01]  /*7430*/  FADD.FTZ R0, R38, R7 ;  /* 0x0000000726007221 */ /* 0x000fe20000010000 */
[-C--:B------:R-:W-:Y:S01]  /*7440*/  FMUL.FTZ R141, R141, R5.reuse ;  /* 0x000000058d8d7220 */ /* 0x080fe20000410000 */
[-C--:B------:R-:W-:Y:S01]  /*7450*/  FMUL.FTZ R144, R144, R5.reuse ;  /* 0x0000000590907220 */ /* 0x080fe20000410000 */
[----:B------:R-:W-:Y:S01]  /*7460*/  FADD.FTZ R6, R154, R9 ;  /* 0x000000099a067221 */ /* 0x000fe20000010000 */
[----:B------:R-:W-:Y:S01]  /*7470*/  FADD.FTZ R7, R155, R0 ;  /* 0x000000009b077221 */ /* 0x000fe20000010000 */
[C---:B0-----:R-:W-:Y:S01]  /*7480*/  F2FP.BF16.F32.PACK_AB R154, R3.reuse, R154 ;  /* 0x0000009a039a723e */ /* 0x041fe200000010ff */
[----:B------:R-:W-:Y:S01]  /*7490*/  MUFU.EX2 R46, R46 ;  /* 0x0000002e002e7308 */ /* 0x000fe20000000800 */
[----:B------:R-:W-:Y:S01]  /*74a0*/  FADD.FTZ R9, R3, R6 ;  /* 0x0000000603097221 */ /* 0x000fe20000010000 */
[----:B------:R-:W-:Y:S01]  /*74b0*/  FADD.FTZ R0, R44, R7 ;  /* 0x000000072c007221 */ /* 0x000fe20000010000 */
[-C--:B------:R-:W-:Y:S01]  /*74c0*/  FMUL.FTZ R145, R145, R5.reuse ;  /* 0x0000000591917220 */ /* 0x080fe20000410000 */
[-C--:B------:R-:W-:Y:S01]  /*74d0*/  FMUL.FTZ R148, R148, R5.reuse ;  /* 0x0000000594947220 */ /* 0x080fe20000410000 */
[----:B------:R-:W-:Y:S01]  /*74e0*/  FADD.FTZ R6, R156, R9 ;  /* 0x000000099c067221 */ /* 0x000fe20000010000 */
[----:B------:R-:W-:Y:S01]  /*74f0*/  FADD.FTZ R7, R157, R0 ;  /* 0x000000009d077221 */ /* 0x000fe20000010000 */
[----:B------:R-:W-:Y:S01]  /*7500*/  FMUL.FTZ R149, R149, R5 ;  /* 0x0000000595957220 */ /* 0x000fe20000410000 */
[----:B------:R-:W0:Y:S01]  /*7510*/  MUFU.EX2 R63, R63 ;  /* 0x0000003f003f7308 */ /* 0x000e220000000800 */
[----:B--2---:R-:W-:Y:S01]  /*7520*/  FADD.FTZ R9, R31, R6 ;  /* 0x000000061f097221 */ /* 0x004fe20000010000 */
[----:B------:R-:W-:Y:S01]  /*7530*/  FADD.FTZ R0, R40, R7 ;  /* 0x0000000728007221 */ /* 0x000fe20000010000 */
[-C--:B------:R-:W-:Y:S01]  /*7540*/  FMUL.FTZ R90, R90, R4.reuse ;  /* 0x000000045a5a7220 */ /* 0x080fe20000410000 */
[-C--:B------:R-:W-:Y:S01]  /*7550*/  FMUL.FTZ R91, R91, R4.reuse ;  /* 0x000000045b5b7220 */ /* 0x080fe20000410000 */
[----:B---3--:R-:W-:Y:S01]  /*7560*/  FADD.FTZ R6, R158, R9 ;  /* 0x000000099e067221 */ /* 0x008fe20000010000 */
[----:B------:R-:W-:Y:S01]  /*7570*/  FADD.FTZ R7, R159, R0 ;  /* 0x000000009f077221 */ /* 0x000fe20000010000 */
[-C--:B------:R-:W-:Y:S01]  /*7580*/  FMUL.FTZ R94, R94, R4.reuse ;  /* 0x000000045e5e7220 */ /* 0x080fe20000410000 */
[----:B------:R-:W2:Y:S01]  /*7590*/  MUFU.EX2 R39, R39 ;  /* 0x0000002700277308 */ /* 0x000ea20000000800 */
[----:B----4-:R-:W-:Y:S01]  /*75a0*/  FADD.FTZ R9, R37, R6 ;  /* 0x0000000625097221 */ /* 0x010fe20000010000 */
[----:B------:R-:W-:Y:S01]  /*75b0*/  FADD.FTZ R0, R42, R7 ;  /* 0x000000072a007221 */ /* 0x000fe20000010000 */
[-C--:B------:R-:W-:Y:S01]  /*75c0*/  FMUL.FTZ R95, R95, R4.reuse ;  /* 0x000000045f5f7220 */ /* 0x080fe20000410000 */
[-C--:B------:R-:W-:Y:S01]  /*75d0*/  FMUL.FTZ R98, R98, R4.reuse ;  /* 0x0000000462627220 */ /* 0x080fe20000410000 */
[----:B-----5:R-:W-:Y:S01]  /*75e0*/  FADD.FTZ R9, R160, R9 ;  /* 0x00000009a0097221 */ /* 0x020fe20000010000 */
[----:B------:R-:W-:Y:S01]  /*75f0*/  FADD.FTZ R3, R35, R0 ;  /* 0x0000000023037221 */ /* 0x000fe20000010000 */
[-C--:B------:R-:W-:Y:S01]  /*7600*/  FMUL.FTZ R99, R99, R4.reuse ;  /* 0x0000000463637220 */ /* 0x080fe20000410000 */
[----:B------:R-:W3:Y:S01]  /*7610*/  MUFU.EX2 R162, R65 ;  /* 0x0000004100a27308 */ /* 0x000ee20000000800 */
[----:B0-----:R-:W-:Y:S01]  /*7620*/  FADD.FTZ R9, R63, R9 ;  /* 0x000000093f097221 */ /* 0x001fe20000010000 */
[----:B------:R-:W-:Y:S01]  /*7630*/  FADD.FTZ R0, R46, R3 ;  /* 0x000000032e007221 */ /* 0x000fe20000010000 */
        /* <DEDUP_REMOVED lines=14> */
[----:B---3--:R-:W-:Y:S01]  /*7720*/  FADD.FTZ R9, R162, R9 ;  /* 0x00000009a2097221 */ /* 0x008fe20000010000 */
[-C--:B------:R-:W-:Y:S01]  /*7730*/  FMUL.FTZ R123, R123, R4.reuse ;  /* 0x000000047b7b7220 */ /* 0x080fe20000410000 */
[-C--:B------:R-:W-:Y:S01]  /*7740*/  FMUL.FTZ R126, R126, R4.reuse ;  /* 0x000000047e7e7220 */ /* 0x080fe20000410000 */
[-C--:B------:R-:W-:Y:S01]  /*7750*/  FMUL.FTZ R127, R127, R4.reuse ;  /* 0x000000047f7f7220 */ /* 0x080fe20000410000 */
[-C--:B------:R-:W-:Y:S01]  /*7760*/  FMUL.FTZ R130, R130, R4.reuse ;  /* 0x0000000482827220 */ /* 0x080fe20000410000 */
[-C--:B------:R-:W-:Y:S01]  /*7770*/  FMUL.FTZ R131, R131, R4.reuse ;  /* 0x0000000483837220 */ /* 0x080fe20000410000 */
[-C--:B------:R-:W-:Y:S01]  /*7780*/  FMUL.FTZ R134, R134, R4.reuse ;  /* 0x0000000486867220 */ /* 0x080fe20000410000 */
[----:B------:R-:W3:Y:S01]  /*7790*/  MUFU.EX2 R41, R41 ;  /* 0x0000002900297308 */ /* 0x000ee20000000800 */
        /* <DEDUP_REMOVED lines=11> */
[----:B------:R-:W-:Y:S01]  /*7850*/  FMUL.FTZ R151, R151, R4 ;  /* 0x0000000497977220 */ /* 0x000fe20000410000 */
[----:B------:R-:W-:Y:S01]  /*7860*/  F2FP.BF16.F32.PACK_AB R176, R11, R176 ;  /* 0x000000b00bb0723e */ /* 0x000fe200000010ff */
[----:B------:R-:W-:Y:S01]  /*7870*/  IMAD.MOV.U32 R5, RZ, RZ, R30 ;  /* 0x000000ffff057224 */ /* 0x000fe200078e001e */
[----:B------:R-:W-:Y:S01]  /*7880*/  F2FP.BF16.F32.PACK_AB R177, R14, R177 ;  /* 0x000000b10eb1723e */ /* 0x000fe200000010ff */
[----:B------:R-:W2:Y:S01]  /*7890*/  MUFU.EX2 R50, R50 ;  /* 0x0000003200327308 */ /* 0x000ea20000000800 */
[----:B---3--:R-:W-:Y:S01]  /*78a0*/  FADD.FTZ R3, R41, R0 ;  /* 0x0000000029037221 */ /* 0x008fe20000010000 */
[----:B------:R-:W-:Y:S01]  /*78b0*/  F2FP.BF16.F32.PACK_AB R178, R13, R178 ;  /* 0x000000b20db2723e */ /* 0x000fe200000010ff */
[----:B------:R-:W-:Y:S01]  /*78c0*/  IMAD.MOV.U32 R4, RZ, RZ, R33 ;  /* 0x000000ffff047224 */ /* 0x000fe200078e0021 */
[----:B------:R-:W-:-:S02]  /*78d0*/  F2FP.BF16.F32.PACK_AB R179, R20, R179 ;  /* 0x000000b314b3723e */ /* 0x000fc400000010ff */
[----:B------:R-:W-:Y:S02]  /*78e0*/  F2FP.BF16.F32.PACK_AB R172, R15, R172 ;  /* 0x000000ac0fac723e */ /* 0x000fe400000010ff */
[----:B------:R-:W3:Y:S01]  /*78f0*/  MUFU.EX2 R67, R67 ;  /* 0x0000004300437308 */ /* 0x000ee20000000800 */
[----:B0-----:R-:W-:Y:S01]  /*7900*/  FADD.FTZ R9, R68, R9 ;  /* 0x0000000944097221 */ /* 0x001fe20000010000 */
[----:B------:R-:W-:Y:S02]  /*7910*/  F2FP.BF16.F32.PACK_AB R173, R24, R173 ;  /* 0x000000ad18ad723e */ /* 0x000fe400000010ff */
[----:B------:R-:W-:Y:S02]  /*7920*/  F2FP.BF16.F32.PACK_AB R174, R21, R174 ;  /* 0x000000ae15ae723e */ /* 0x000fe400000010ff */
[----:B------:R-:W-:Y:S02]  /*7930*/  F2FP.BF16.F32.PACK_AB R175, R28, R175 ;  /* 0x000000af1caf723e */ /* 0x000fe400000010ff */
[----:B------:R-:W0:Y:S01]  /*7940*/  MUFU.EX2 R43, R43 ;  /* 0x0000002b002b7308 */ /* 0x000e220000000800 */
[----:B--2---:R-:W-:Y:S01]  /*7950*/  FADD.FTZ R0, R50, R3 ;  /* 0x0000000332007221 */ /* 0x004fe20000010000 */
[----:B------:R-:W-:-:S02]  /*7960*/  F2FP.BF16.F32.PACK_AB R168, R25, R168 ;  /* 0x000000a819a8723e */ /* 0x000fc400000010ff */
[----:B------:R-:W-:Y:S02]  /*7970*/  F2FP.BF16.F32.PACK_AB R169, R34, R169 ;  /* 0x000000a922a9723e */ /* 0x000fe400000010ff */
[----:B------:R-:W-:Y:S02]  /*7980*/  F2FP.BF16.F32.PACK_AB R170, R27, R170 ;  /* 0x000000aa1baa723e */ /* 0x000fe400000010ff */
[----:B------:R-:W2:Y:S01]  /*7990*/  MUFU.EX2 R70, R70 ;  /* 0x0000004600467308 */ /* 0x000ea20000000800 */
[----:B---3--:R-:W-:Y:S01]  /*79a0*/  FADD.FTZ R9, R67, R9 ;  /* 0x0000000943097221 */ /* 0x008fe20000010000 */
[----:B------:R-:W-:Y:S02]  /*79b0*/  F2FP.BF16.F32.PACK_AB R171, R36, R171 ;  /* 0x000000ab24ab723e */ /* 0x000fe400000010ff */
[----:B------:R-:W-:Y:S02]  /*79c0*/  F2FP.BF16.F32.PACK_AB R152, R29, R152 ;  /* 0x000000981d98723e */ /* 0x000fe400000010ff */
[----:B------:R-:W-:-:S02]  /*79d0*/  F2FP.BF16.F32.PACK_AB R153, R38, R153 ;  /* 0x000000992699723e */ /* 0x000fc400000010ff */
        /* <DEDUP_REMOVED lines=10> */
[----:B------:R-:W-:Y:S01]  /*7a80*/  F2FP.BF16.F32.PACK_AB R161, R46, R35 ;  /* 0x000000232ea1723e */ /* 0x000fe200000010ff */
[----:B---3--:R-:W-:Y:S01]  /*7a90*/  FADD.FTZ R3, R52, R9 ;  /* 0x0000000934037221 */ /* 0x008fe20000010000 */
[----:B------:R-:W-:Y:S02]  /*7aa0*/  F2FP.BF16.F32.PACK_AB R162, R66, R162 ;  /* 0x000000a242a2723e */ /* 0x000fe400000010ff */
[----:B------:R-:W-:Y:S02]  /*7ab0*/  F2FP.BF16.F32.PACK_AB R163, R48, R39 ;  /* 0x0000002730a3723e */ /* 0x000fe400000010ff */
[----:B------:R-:W-:-:S02]  /*7ac0*/  F2FP.BF16.F32.PACK_AB R164, R67, R68 ;  /* 0x0000004443a4723e */ /* 0x000fc400000010ff */
[----:B------:R-:W-:Y:S01]  /*7ad0*/  F2FP.BF16.F32.PACK_AB R165, R50, R41 ;  /* 0x0000002932a5723e */ /* 0x000fe200000010ff */
[C---:B0-----:R-:W-:Y:S01]  /*7ae0*/  FADD.FTZ R0, R57.reuse, R0 ;  /* 0x0000000039007221 */ /* 0x041fe20000010000 */
[----:B------:R-:W-:Y:S02]  /*7af0*/  F2FP.BF16.F32.PACK_AB R166, R52, R70 ;  /* 0x0000004634a6723e */ /* 0x000fe400000010ff */
[----:B------:R-:W-:Y:S01]  /*7b00*/  F2FP.BF16.F32.PACK_AB R167, R57, R43 ;  /* 0x0000002b39a7723e */ /* 0x000fe200000010ff */
[----:B-1----:R-:W-:Y:S06]  /*7b10*/  @P3 BRA `(.L_x_8554) ;  /* 0xffffffcc00b83947 */ /* 0x002fec000383ffff */
.L_x_8545:
[----:B------:R-:W-:-:S06]  /*7b20*/  UISETP.GE.AND UP0, UPT, UR59, UR40, UPT ;  /* 0x000000283b00728c */ /* 0x000fcc000bf06270 */
[----:B------:R-:W-:-:S13]  /*7b30*/  PLOP3.LUT P2, PT, PT, PT, UP0, 0x80, 0x0 ;  /* 0x000000000000781c */ /* 0x000fda0003f4f008 */
[----:B------:R-:W-:Y:S05]  /*7b40*/  @!P2 BRA `(.L_x_8555) ;  /* 0x000000280010a947 */ /* 0x000fea0003800000 */
[----:B------:R-:W-:Y:S01]  /*7b50*/  IMAD.MOV.U32 R5, RZ, RZ, R30 ;  /* 0x000000ffff057224 */ /* 0x000fe200078e001e */
[----:B------:R-:W-:Y:S01]  /*7b60*/  UMOV UR56, UR47 ;  /* 0x0000002f00387c82 */ /* 0x000fe20008000000 */
[----:B------:R-:W-:Y:S01]  /*7b70*/  IMAD.MOV.U32 R4, RZ, RZ, R33 ;  /* 0x000000ffff047224 */ /* 0x000fe200078e0021 */
[----:B------:R-:W-:Y:S01]  /*7b80*/  UMOV UR55, UR46 ;  /* 0x0000002e00377c82 */ /* 0x000fe20008000000 */
[----:B------:R-:W-:Y:S01]  /*7b90*/  ULDC UR54, c[0x0][0x9d8] ;  /* 0x0002760000367ab9 */ /* 0x000fe20000000800 */
[----:B------:R-:W-:-:S05]  /*7ba0*/  ULDC UR53, c[0x0][0x988] ;  /* 0x0002620000357ab9 */ /* 0x000fca0000000800 */
.L_x_8564:
        /* <DEDUP_REMOVED lines=9> */
.L_x_8557:
[----:B------:R-:W-:Y:S01]  /*7c40*/  ULEA UR6, UR46, UR41, 0x3 ;  /* 0x000000292e067291 */ /* 0x000fe2000f8e183f */
[----:B------:R-:W-:-:S05]  /*7c50*/  IMAD.U32 R6, RZ, RZ, UR47 ;  /* 0x0000002fff067e24 */ /* 0x000fca000f8e00ff */
[----:B------:R-:W-:-:S04]  /*7c60*/  SHF.L.U32 R6, R6, 0x1f, RZ ;  /* 0x0000001f06067819 */ /* 0x000fc800000006ff */
[----:B------:R0:W1:Y:S01]  /*7c70*/  SYNCS.PHASECHK.TRANS64.TRYWAIT P2, [UR6+0x28830], R6 ;  /* 0x02883006ff0075a7 */ /* 0x0000620008040146 */
[----:B------:R-:W-:Y:S05]  /*7c80*/  @!P0 BRA `(.L_x_8558) ;  /* 0x0000000000048947 */ /* 0x000fea0003800000 */
[----:B------:R-:W-:Y:S01]  /*7c90*/  BPT.TRAP 0x1 ;  /* 0x000000040000795c */ /* 0x000fe20000300000 */
.L_x_8558:
[----:B-1----:R-:W-:Y:S05]  /*7ca0*/  @P2 BRA `(.L_x_8556) ;  /* 0x0000000000082947 */ /* 0x002fea0003800000 */
[----:B------:R-:W1:Y:S02]  /*7cb0*/  SYNCS.PHASECHK.TRANS64.TRYWAIT P2, [UR6+0x28830], R6 ;  /* 0x02883006ff0075a7 */ /* 0x000e640008040146 */
[----:B-1----:R-:W-:Y:S05]  /*7cc0*/  @!P2 BRA `(.L_x_8559) ;  /* 0x000000cc0074a947 */ /* 0x002fea0003800000 */
.L_x_8556:
        /* <DEDUP_REMOVED lines=47> */
.L_x_8561:
[----:B------:R-:W-:Y:S01]  /*7fc0*/  ULEA UR6, UR55, UR41, 0x3 ;  /* 0x0000002937067291 */ /* 0x000fe2000f8e183f */
[----:B------:R-:W-:-:S05]  /*7fd0*/  IMAD.U32 R6, RZ, RZ, UR56 ;  /* 0x00000038ff067e24 */ /* 0x000fca000f8e00ff */
[----:B------:R-:W-:-:S04]  /*7fe0*/  SHF.L.U32 R6, R6, 0x1f, RZ ;  /* 0x0000001f06067819 */ /* 0x000fc800000006ff */
[----:B------:R0:W1:Y:S01]  /*7ff0*/  SYNCS.PHASECHK.TRANS64.TRYWAIT P2, [UR6+0x28850], R6 ;  /* 0x02885006ff0075a7 */ /* 0x0000620008040146 */
[----:B------:R-:W-:Y:S05]  /*8000*/  @!P0 BRA `(.L_x_8562) ;  /* 0x0000000000048947 */ /* 0x000fea0003800000 */
[----:B------:R-:W-:Y:S01]  /*8010*/  BPT.TRAP 0x1 ;  /* 0x000000040000795c */ /* 0x000fe20000300000 */
.L_x_8562:
[----:B-1----:R-:W-:Y:S05]  /*8020*/  @P2 BRA `(.L_x_8560) ;  /* 0x0000000000082947 */ /* 0x002fea0003800000 */
[----:B------:R-:W1:Y:S02]  /*8030*/  SYNCS.PHASECHK.TRANS64.TRYWAIT P2, [UR6+0x28850], R6 ;  /* 0x02885006ff0075a7 */ /* 0x000e640008040146 */
[----:B-1----:R-:W-:Y:S05]  /*8040*/  @!P2 BRA `(.L_x_8563) ;  /* 0x000000c800aca947 */ /* 0x002fea0003800000 */
.L_x_8560:
[----:B------:R-:W-:Y:S01]  /*8050*/  UIADD3 UR6, UR41, 0x400, URZ ;  /* 0x0000040029067890 */ /* 0x000fe2000fffe03f */
[----:B------:R-:W-:Y:S01]  /*8060*/  WARPGROUP.ARRIVE ;  /* 0x00000000000079c5 */ /* 0x000fe20000000000 */
[----:B------:R-:W-:Y:S01]  /*8070*/  UMOV UR7, 0x40000040 ;  /* 0x4000004000077882 */ /* 0x000fe20000000000 */
[----:B-1----:R-:W-:Y:S01]  /*8080*/  FMUL.FTZ R7, R24, UR54 ;  /* 0x0000003618077c20 */ /* 0x002fe20008410000 */
[----:B------:R-:W-:Y:S01]  /*8090*/  USHF.R.U32.HI UR6, URZ, 0x4, UR6 ;  /* 0x000000043f067899 */ /* 0x000fe20008011606 */
[----:B0-----:R-:W-:Y:S01]  /*80a0*/  FMUL.FTZ R6, R25, UR54 ;  /* 0x0000003619067c20 */ /* 0x001fe20008410000 */
        /* <DEDUP_REMOVED lines=65> */
[----:B------:R-:W-:Y:S01]  /*84c0*/  UMOV UR10, UR53 ;  /* 0x00000035000a7c82 */ /* 0x000fe20008000000 */
        /* <DEDUP_REMOVED lines=10> */
[----:B------:R-:W0:Y:S01]  /*8570*/  S2R R220, SR_TID.X ;  /* 0x0000000000dc7919 */ /* 0x000e220000002100 */
[----:B------:R-:W3:Y:S01]  /*8580*/  MUFU.TANH R29, R29 ;  /* 0x0000001d001d7308 */ /* 0x000ee20000002400 */
[----:B-1----:R-:W-:Y:S01]  /*8590*/  FMNMX.FTZ R33, R25, R56, !PT ;  /* 0x0000003819217209 */ /* 0x002fe20007810000 */
[----:B------:R-:W-:-:S02]  /*85a0*/  UISETP.GT.AND UP0, UPT, UR59, UR40, UPT ;  /* 0x000000283b00728c */ /* 0x000fc4000bf04270 */
[----:B------:R-:W-:Y:S01]  /*85b0*/  UIADD3 UR59, UR59, -0x1, URZ ;  /* 0xffffffff3b3b7890 */ /* 0x000fe2000fffe03f */
[----:B------:R-:W-:-:S03]  /*85c0*/  UMOV UR56, UR47 ;  /* 0x0000002f00387c82 */ /* 0x000fc60008000000 */
[----:B------:R-:W1:Y:S01]  /*85d0*/  MUFU.TANH R30, R30 ;  /* 0x0000001e001e7308 */ /* 0x000e620000002400 */
[----:B--2---:R-:W-:Y:S02]  /*85e0*/  FMNMX.FTZ R56, R28, R33, !PT ;  /* 0x000000211c387209 */ /* 0x004fe40007810000 */
[----:B------:R-:W-:-:S05]  /*85f0*/  PLOP3.LUT P2, PT, PT, PT, UP0, 0x80, 0x0 ;  /* 0x000000000000781c */ /* 0x000fca0003f4f008 */
[----:B------:R-:W2:Y:S01]  /*8600*/  MUFU.TANH R35, R35 ;  /* 0x0000002300237308 */ /* 0x000ea20000002400 */
[----:B---3--:R-:W-:-:S07]  /*8610*/  FMNMX.FTZ R33, R29, R56, !PT ;  /* 0x000000381d217209 */ /* 0x008fce0007810000 */
[----:B------:R-:W3:Y:S01]  /*8620*/  MUFU.TANH R37, R37 ;  /* 0x0000002500257308 */ /* 0x000ee20000002400 */
[----:B-1----:R-:W-:Y:S02]  /*8630*/  FMNMX.FTZ R56, R30, R33, !PT ;  /* 0x000000211e387209 */ /* 0x002fe40007810000 */
[----:B0-----:R-:W-:-:S05]  /*8640*/  SHF.R.U32.HI R220, RZ, 0x7, R220 ;  /* 0x00000007ffdc7819 */ /* 0x001fca00000116dc */
[----:B------:R-:W0:Y:S01]  /*8650*/  MUFU.TANH R38, R38 ;  /* 0x0000002600267308 */ /* 0x000e220000002400 */
[----:B--2---:R-:W-:-:S07]  /*8660*/  FMNMX.FTZ R56, R35, R56, !PT ;  /* 0x0000003823387209 */ /* 0x004fce0007810000 */
[----:B------:R-:W1:Y:S01]  /*8670*/  MUFU.TANH R41, R41 ;  /* 0x0000002900297308 */ /* 0x000e620000002400 */
[----:B---3--:R-:W-:Y:S01]  /*8680*/  FMNMX.FTZ R33, R37, R56, !PT ;  /* 0x0000003825217209 */ /* 0x008fe20007810000 */
[----:B------:R-:W-:Y:S01]  /*8690*/  FMUL.FTZ R56, R73, UR54 ;  /* 0x0000003649387c20 */ /* 0x000fe20008410000 */
[----:B------:R-:W-:-:S05]  /*86a0*/  FMUL.FTZ R73, R82, UR54 ;  /* 0x0000003652497c20 */ /* 0x000fca0008410000 */
[----:B------:R-:W2:Y:S01]  /*86b0*/  MUFU.TANH R42, R42 ;  /* 0x0000002a002a7308 */ /* 0x000ea20000002400 */
[----:B0-----:R-:W-:-:S07]  /*86c0*/  FMNMX.FTZ R58, R38, R33, !PT ;  /* 0x00000021263a7209 */ /* 0x001fce0007810000 */
[----:B------:R-:W0:Y:S01]  /*86d0*/  MUFU.TANH R45, R45 ;  /* 0x0000002d002d7308 */ /* 0x000e220000002400 */
[----:B-1----:R-:W-:Y:S01]  /*86e0*/  FMNMX.FTZ R33, R41, R58, !PT ;  /* 0x0000003a29217209 */ /* 0x002fe20007810000 */
[----:B------:R-:W-:Y:S01]  /*86f0*/  FMUL.FTZ R58, R76, UR54 ;  /* 0x000000364c3a7c20 */ /* 0x000fe20008410000 */
[----:B------:R-:W-:-:S05]  /*8700*/  FMUL.FTZ R76, R87, UR54 ;  /* 0x00000036574c7c20 */ /* 0x000fca0008410000 */
[----:B------:R-:W1:Y:S01]  /*8710*/  MUFU.TANH R47, R47 ;  /* 0x0000002f002f7308 */ /* 0x000e620000002400 */
[----:B--2---:R-:W-:-:S07]  /*8720*/  FMNMX.FTZ R60, R42, R33, !PT ;  /* 0x000000212a3c7209 */ /* 0x004fce0007810000 */
        /* <DEDUP_REMOVED lines=8> */
[----:B------:R-:W-:Y:S01]  /*87b0*/  FMUL.FTZ R60, R80, UR54 ;  /* 0x00000036503c7c20 */ /* 0x000fe20008410000 */
[----:B------:R-:W-:Y:S01]  /*87c0*/  HGMMA.64x128x16.F32.BF16 R88, R176, gdesc[UR4].tnspB, R88, gsb0 ;  /* 0x41e00004b0587df0 */ /* 0x000fe20008001858 */
[----:B------:R-:W-:Y:S01]  /*87d0*/  UIADD3 UR6, UR11, 0x100, URZ ;  /* 0x000001000b067890 */ /* 0x000fe2000fffe03f */
[----:B------:R-:W-:-:S03]  /*87e0*/  UMOV UR7, 0x40000040 ;  /* 0x4000004000077882 */ /* 0x000fc60000000000 */
        /* <DEDUP_REMOVED lines=58> */
[----:B------:R-:W-:Y:S01]  /*8b90*/  FMUL.FTZ R4, R4, UR10 ;  /* 0x0000000a04047c20 */ /* 0x000fe20008410000 */
[----:B---3--:R-:W-:Y:S01]  /*8ba0*/  FMNMX.FTZ R6, R11, R6, !PT ;  /* 0x000000060b067209 */ /* 0x008fe20007810000 */
[--C-:B------:R-:W-:Y:S01]  /*8bb0*/  FFMA.FTZ R7, R7, UR10, -R85.reuse ;  /* 0x0000000a07077c23 */ /* 0x100fe20008010855 */
[--C-:B------:R-:W-:Y:S01]  /*8bc0*/  FFMA.FTZ R81, R12, UR10, -R85.reuse ;  /* 0x0000000a0c517c23 */ /* 0x100fe20008010855 */
[--C-:B------:R-:W-:Y:S01]  /*8bd0*/  FFMA.FTZ R178, R24, UR10, -R85.reuse ;  /* 0x0000000a18b27c23 */ /* 0x100fe20008010855 */
        /* <DEDUP_REMOVED lines=10> */
[--C-:B------:R-:W-:Y:S01]  /*8c80*/  FFMA.FTZ R12, R60, UR10, -R85.reuse ;  /* 0x0000000a3c0c7c23 */ /* 0x100fe20008010855 */
[--C-:B------:R-:W-:Y:S01]  /*8c90*/  FFMA.FTZ R14, R62, UR10, -R85.reuse ;  /* 0x0000000a3e0e7c23 */ /* 0x100fe20008010855 */
[----:B------:R-:W-:Y:S01]  /*8ca0*/  FMNMX.FTZ R6, R26, R79, !PT ;  /* 0x0000004f1a067209 */ /* 0x000fe20007810000 */
[----:B------:R-:W-:-:S03]  /*8cb0*/  FFMA.FTZ R64, R64, UR10, -R85 ;  /* 0x0000000a40407c23 */ /* 0x000fc60008010855 */
        /* <DEDUP_REMOVED lines=18> */
[----:B------:R-:W-:Y:S01]  /*8de0*/  MUFU.TANH R65, R65 ;  /* 0x0000004100417308 */ /* 0x000fe20000002400 */
[----:B--2---:R-:W-:Y:S01]  /*8df0*/  FMNMX.FTZ R6, R50, R35, !PT ;  /* 0x0000002332067209 */ /* 0x004fe20007810000 */
[----:B------:R-:W-:-:S06]  /*8e00*/  FFMA.FTZ R35, R38, UR10, -R85 ;  /* 0x0000000a26237c23 */ /* 0x000fcc0008010855 */
[----:B------:R-:W-:Y:S01]  /*8e10*/  MUFU.TANH R66, R66 ;  /* 0x0000004200427308 */ /* 0x000fe20000002400 */
[----:B0-----:R-:W-:-:S07]  /*8e20*/  FMNMX.FTZ R6, R63, R6, !PT ;  /* 0x000000063f067209 */ /* 0x001fce0007810000 */
[----:B------:R-:W-:Y:S08]  /*8e30*/  MUFU.TANH R67, R67 ;  /* 0x0000004300437308 */ /* 0x000ff00000002400 */
[----:B------:R-:W-:Y:S08]  /*8e40*/  MUFU.TANH R68, R68 ;  /* 0x0000004400447308 */ /* 0x000ff00000002400 */
[----:B------:R-:W-:Y:S01]  /*8e50*/  MUFU.TANH R69, R69 ;  /* 0x0000004500457308 */ /* 0x000fe20000002400 */
[----:B------:R-:W-:-:S02]  /*8e60*/  WARPGROUP.DEPBAR.LE gsb0, 0x0 ;  /* 0x00008000000079c5 */ /* 0x000fc40000010000 */
[----:B------:R-:W-:-:S05]  /*8e70*/  WARPGROUP.ARRIVE ;  /* 0x00000000000079c5 */ /* 0x000fca0000000000 */
[----:B------:R-:W-:Y:S01]  /*8e80*/  MUFU.TANH R70, R70 ;  /* 0x0000004600467308 */ /* 0x000fe20000002400 */
[--C-:B------:R-:W-:Y:S01]  /*8e90*/  FFMA.FTZ R174, R30, UR10, -R85.reuse ;  /* 0x0000000a1eae7c23 */ /* 0x100fe20008010855 */
[----:B------:R-:W-:Y:S01]  /*8ea0*/  FFMA.FTZ R172, R28, UR10, -R85 ;  /* 0x0000000a1cac7c23 */ /* 0x000fe20008010855 */
[----:B------:R-:W-:Y:S01]  /*8eb0*/  HGMMA.64x128x16.F32.BF16 R88, R168, gdesc[UR4].tnspB, R88, gsb0 ;  /* 0x41e00004a8587df0 */ /* 0x000fe20008001858 */
[----:B------:R-:W-:Y:S01]  /*8ec0*/  UIADD3 UR6, UR11, 0x200, URZ ;  /* 0x000002000b067890 */ /* 0x000fe2000fffe03f */
[----:B------:R-:W-:-:S03]  /*8ed0*/  UMOV UR7, 0x40000040 ;  /* 0x4000004000077882 */ /* 0x000fc60000000000 */
[----:B------:R-:W-:Y:S08]  /*8ee0*/  MUFU.TANH R71, R71 ;  /* 0x0000004700477308 */ /* 0x000ff00000002400 */
[----:B------:R-:W-:Y:S08]  /*8ef0*/  MUFU.TANH R72, R72 ;  /* 0x0000004800487308 */ /* 0x000ff00000002400 */
[----:B------:R-:W-:Y:S08]  /*8f00*/  MUFU.TANH R73, R73 ;  /* 0x0000004900497308 */ /* 0x000ff00000002400 */
[----:B------:R-:W-:Y:S08]  /*8f10*/  MUFU.TANH R74, R74 ;  /* 0x0000004a004a7308 */ /* 0x000ff00000002400 */
[----:B------:R-:W-:Y:S08]  /*8f20*/  MUFU.TANH R75, R75 ;  /* 0x0000004b004b7308 */ /* 0x000ff00000002400 */
[----:B------:R-:W-:Y:S08]  /*8f30*/  MUFU.TANH R76, R76 ;  /* 0x0000004c004c7308 */ /* 0x000ff00000002400 */
[----:B------:R-:W-:Y:S08]  /*8f40*/  MUFU.EX2 R79, R10 ;  /* 0x0000000a004f7308 */ /* 0x000ff00000000800 */
[----:B------:R-:W-:Y:S08]  /*8f50*/  MUFU.EX2 R4, R4 ;  /* 0x0000000400047308 */ /* 0x000ff00000000800 */
[----:B------:R-:W0:Y:S08]  /*8f60*/  MUFU.EX2 R7, R7 ;  /* 0x0000000700077308 */ /* 0x000e300000000800 */
[----:B------:R-:W1:Y:S08]  /*8f70*/  MUFU.EX2 R180, R180 ;  /* 0x000000b400b47308 */ /* 0x000e700000000800 */
[----:B------:R-:W2:Y:S01]  /*8f80*/  MUFU.EX2 R182, R182 ;  /* 0x000000b600b67308 */ /* 0x000ea20000000800 */
        /* <DEDUP_REMOVED lines=13> */
[----:B------:R-:W-:Y:S01]  /*9060*/  FMNMX.FTZ R37, R65, R6, !PT ;  /* 0x0000000641257209 */ /* 0x000fe20007810000 */
[----:B------:R-:W-:Y:S02]  /*9070*/  FFMA.FTZ R170, R41, UR10, -R85 ;  /* 0x0000000a29aa7c23 */ /* 0x000fe40008010855 */
[----:B------:R-:W-:Y:S01]  /*9080*/  MUFU.EX2 R174, R174 ;  /* 0x000000ae00ae7308 */ /* 0x000fe20000000800 */
[----:B------:R-:W-:Y:S01]  /*9090*/  HGMMA.64x128x16.F32.BF16 R88, R152, gdesc[UR4].tnspB, R88, gsb0 ;  /* 0x41e0000498587df0 */ /* 0x000fe20008001858 */
[----:B------:R-:W-:Y:S01]  /*90a0*/  UIADD3 UR6, UR11, 0x280, URZ ;  /* 0x000002800b067890 */ /* 0x000fe2000fffe03f */
[----:B------:R-:W-:Y:S01]  /*90b0*/  FMNMX.FTZ R6, R66, R37, !PT ;  /* 0x0000002542067209 */ /* 0x000fe20007810000 */
[----:B------:R-:W-:-:S03]  /*90c0*/  UMOV UR7, 0x40000040 ;  /* 0x4000004000077882 */ /* 0x000fc60000000000 */
        /* <DEDUP_REMOVED lines=14> */
[----:B------:R-:W-:Y:S02]  /*91b0*/  FFMA.FTZ R6, R57, UR10, -R85 ;  /* 0x0000000a39067c23 */ /* 0x000fe40008010855 */
[----:B------:R-:W-:-:S05]  /*91c0*/  FMNMX.FTZ R10, R76, R41, !PT ;  /* 0x000000294c0a7209 */ /* 0x000fca0007810000 */
[----:B------:R-:W0:Y:S01]  /*91d0*/  SHFL.BFLY PT, R47, R10, 0x2, 0x1f ;  /* 0x0c401f000a2f7f89 */ /* 0x000e2200000e0000 */
[----:B------:R1:W-:Y:S08]  /*91e0*/  MUFU.EX2 R41, R51 ;  /* 0x0000003300297308 */ /* 0x0003f00000000800 */
[----:B------:R-:W-:Y:S01]  /*91f0*/  MUFU.EX2 R6, R6 ;  /* 0x0000000600067308 */ /* 0x000fe20000000800 */
[----:B-1----:R-:W-:-:S07]  /*9200*/  FFMA.FTZ R51, R59, UR10, -R85 ;  /* 0x0000000a3b337c23 */ /* 0x002fce0008010855 */
[----:B------:R-:W-:Y:S01]  /*9210*/  MUFU.EX2 R51, R51 ;  /* 0x0000003300337308 */ /* 0x000fe20000000800 */
[----:B0-----:R-:W-:Y:S01]  /*9220*/  FMNMX.FTZ R30, R10, R47, !PT ;  /* 0x0000002f0a1e7209 */ /* 0x001fe20007810000 */
[--C-:B------:R-:W-:Y:S01]  /*9230*/  FFMA.FTZ R47, R56, UR10, -R85.reuse ;  /* 0x0000000a382f7c23 */ /* 0x100fe20008010855 */
[----:B------:R-:W-:-:S05]  /*9240*/  FFMA.FTZ R10, R58, UR10, -R85 ;  /* 0x0000000a3a0a7c23 */ /* 0x000fca0008010855 */
        /* <DEDUP_REMOVED lines=9> */
[----:B------:R-:W0:Y:S01]  /*92e0*/  SHFL.BFLY PT, R55, R30, 0x1, 0x1f ;  /* 0x0c201f001e377f89 */ /* 0x000e2200000e0000 */
[--C-:B------:R-:W-:Y:S01]  /*92f0*/  FFMA.FTZ R45, R53, UR10, -R85.reuse ;  /* 0x0000000a352d7c23 */ /* 0x100fe20008010855 */
[----:B------:R-:W-:Y:S01]  /*9300*/  HGMMA.64x128x16.F32.BF16 R88, R156, gdesc[UR4].tnspB, R88, gsb0 ;  /* 0x41e000049c587df0 */ /* 0x000fe20008001858 */
[----:B------:R-:W-:Y:S01]  /*9310*/  UIADD3 UR6, UR11, 0x300, URZ ;  /* 0x000003000b067890 */ /* 0x000fe2000fffe03f */
[----:B------:R-:W-:Y:S01]  /*9320*/  MUFU.EX2 R154, R154 ;  /* 0x0000009a009a7308 */ /* 0x000fe20000000800 */
[----:B------:R-:W-:Y:S01]  /*9330*/  UMOV UR7, 0x40000040 ;  /* 0x4000004000077882 */ /* 0x000fe20000000000 */
[----:B------:R-:W-:-:S06]  /*9340*/  FFMA.FTZ R53, R61, UR10, -R85 ;  /* 0x0000000a3d357c23 */ /* 0x000fcc0008010855 */
[----:B------:R-:W-:Y:S08]  /*9350*/  MUFU.EX2 R152, R152 ;  /* 0x0000009800987308 */ /* 0x000ff00000000800 */
[----:B------:R-:W-:Y:S01]  /*9360*/  MUFU.EX2 R45, R45 ;  /* 0x0000002d002d7308 */ /* 0x000fe20000000800 */
[----:B0-----:R-:W-:-:S07]  /*9370*/  FMNMX.FTZ R30, R30, R55, !PT ;  /* 0x000000371e1e7209 */ /* 0x001fce0007810000 */
[----:B------:R-:W-:Y:S01]  /*9380*/  MUFU.EX2 R49, R49 ;  /* 0x0000003100317308 */ /* 0x000fe20000000800 */
[----:B------:R-:W-:-:S04]  /*9390*/  FADD.FTZ R20, -R30, R5 ;  /* 0x000000051e147221 */ /* 0x000fc80000010100 */
[----:B------:R-:W-:Y:S01]  /*93a0*/  FMUL.FTZ R55, R20, UR10 ;  /* 0x0000000a14377c20 */ /* 0x000fe20008410000 */
[----:B------:R-:W-:Y:S02]  /*93b0*/  FMUL.FTZ R20, R30, UR10 ;  /* 0x0000000a1e147c20 */ /* 0x000fe40008410000 */
[----:B------:R-:W-:Y:S02]  /*93c0*/  MUFU.EX2 R53, R53 ;  /* 0x0000003500357308 */ /* 0x000fe40000000800 */
[--C-:B------:R-:W-:Y:S01]  /*93d0*/  FFMA.FTZ R181, R9, UR10, -R20.reuse ;  /* 0x0000000a09b57c23 */ /* 0x100fe20008010814 */
[----:B------:R-:W-:Y:S02]  /*93e0*/  IMAD.U32 R9, RZ, RZ, UR46 ;  /* 0x0000002eff097e24 */ /* 0x000fe4000f8e00ff */
[--C-:B------:R-:W-:Y:S01]  /*93f0*/  FFMA.FTZ R8, R8, UR10, -R20.reuse ;  /* 0x0000000a08087c23 */ /* 0x100fe20008010814 */
[--C-:B------:R-:W-:Y:S01]  /*9400*/  FFMA.FTZ R183, R11, UR10, -R20.reuse ;  /* 0x0000000a0bb77c23 */ /* 0x100fe20008010814 */
[--C-:B------:R-:W-:Y:S01]  /*9410*/  FFMA.FTZ R24, R13, UR10, -R20.reuse ;  /* 0x0000000a0d187c23 */ /* 0x100fe20008010814 */
[--C-:B------:R-:W-:Y:S01]  /*9420*/  FFMA.FTZ R177, R15, UR10, -R20.reuse ;  /* 0x0000000a0fb17c23 */ /* 0x100fe20008010814 */
[----:B------:R-:W-:Y:S01]  /*9430*/  @!P1 LEA R9, R9, UR41, 0x3 ;  /* 0x0000002909099c11 */ /* 0x000fe2000f8e18ff */
[----:B------:R-:W-:Y:S01]  /*9440*/  MUFU.EX2 R55, R55 ;  /* 0x0000003700377308 */ /* 0x000fe20000000800 */
[--C-:B------:R-:W-:Y:S01]  /*9450*/  FFMA.FTZ R28, R21, UR10, -R20.reuse ;  /* 0x0000000a151c7c23 */ /* 0x100fe20008010814 */
[--C-:B------:R-:W-:Y:S01]  /*9460*/  FFMA.FTZ R179, R26, UR10, -R20.reuse ;  /* 0x0000000a1ab37c23 */ /* 0x100fe20008010814 */
[--C-:B------:R-:W-:Y:S01]  /*9470*/  FFMA.FTZ R26, R27, UR10, -R20.reuse ;  /* 0x0000000a1b1a7c23 */ /* 0x100fe20008010814 */
[----:B------:R-:W-:Y:S01]  /*9480*/  @!P1 VIADD R11, R9, 0x28840 ;  /* 0x00028840090b9836 */ /* 0x000fe20000000000 */
[----:B------:R-:W-:Y:S01]  /*9490*/  IADD3 R9, -R220, 0xb, RZ ;  /* 0x0000000bdc097810 */ /* 0x000fe20007ffe1ff */
[--C-:B------:R-:W-:Y:S01]  /*94a0*/  FFMA.FTZ R38, R44, UR10, -R20.reuse ;  /* 0x0000000a2c267c23 */ /* 0x100fe20008010814 */
[----:B--2---:R-:W-:Y:S01]  /*94b0*/  FADD.FTZ R44, R182, R3 ;  /* 0x00000003b62c7221 */ /* 0x004fe20000010000 */
[----:B------:R-:W0:Y:S01]  /*94c0*/  MUFU.EX2 R8, R8 ;  /* 0x0000000800087308 */ /* 0x000e220000000800 */
[----:B------:R-:W-:Y:S01]  /*94d0*/  @!P1 PRMT R11, RZ, 0x654, R11 ;  /* 0x00000654ff0b9816 */ /* 0x000fe2000000000b */
        /* <DEDUP_REMOVED lines=15> */
[----:B0-----:R-:W-:Y:S01]  /*95d0*/  FFMA.FTZ R0, R55, R0, R8 ;  /* 0x0000000037007223 */ /* 0x001fe20000010008 */
[--C-:B------:R-:W-:Y:S01]  /*95e0*/  FFMA.FTZ R73, R73, UR10, -R20.reuse ;  /* 0x0000000a49497c23 */ /* 0x100fe20008010814 */
[--C-:B------:R-:W-:Y:S01]  /*95f0*/  FFMA.FTZ R74, R74, UR10, -R20.reuse ;  /* 0x0000000a4a4a7c23 */ /* 0x100fe20008010814 */
[----:B------:R-:W-:Y:S01]  /*9600*/  FFMA.FTZ R75, R75, UR10, -R20 ;  /* 0x0000000a4b4b7c23 */ /* 0x000fe20008010814 */
[----:B------:R-:W-:-:S03]  /*9610*/  F2FP.BF16.F32.PACK_AB R182, R81, R182 ;  /* 0x000000b651b6723e */ /* 0x000fc600000010ff */
[----:B------:R-:W0:Y:S01]  /*9620*/  MUFU.EX2 R24, R24 ;  /* 0x0000001800187308 */ /* 0x000e220000000800 */
[----:B-1----:R-:W-:Y:S01]  /*9630*/  FADD.FTZ R42, R181, R0 ;  /* 0x00000000b52a7221 */ /* 0x002fe20000010000 */
[----:B------:R-:W-:Y:S01]  /*9640*/  FFMA.FTZ R0, R63, UR10, -R20 ;  /* 0x0000000a3f007c23 */ /* 0x000fe20008010814 */
[----:B------:R-:W-:-:S05]  /*9650*/  F2FP.BF16.F32.PACK_AB R181, R181, R8 ;  /* 0x00000008b5b5723e */ /* 0x000fca00000010ff */
[----:B------:R-:W1:Y:S01]  /*9660*/  MUFU.EX2 R177, R177 ;  /* 0x000000b100b17308 */ /* 0x000e620000000800 */
[----:B--2---:R-:W-:-:S07]  /*9670*/  FADD.FTZ R3, R183, R42 ;  /* 0x0000002ab7037221 */ /* 0x004fce0000010000 */
[----:B------:R-:W2:Y:S01]  /*9680*/  MUFU.EX2 R28, R28 ;  /* 0x0000001c001c7308 */ /* 0x000ea20000000800 */
[C---:B0-----:R-:W-:Y:S01]  /*9690*/  FADD.FTZ R42, R24.reuse, R3 ;  /* 0x00000003182a7221 */ /* 0x041fe20000010000 */
[----:B------:R-:W-:-:S06]  /*96a0*/  F2FP.BF16.F32.PACK_AB R183, R24, R183 ;  /* 0x000000b718b7723e */ /* 0x000fcc00000010ff */
[----:B------:R-:W0:Y:S01]  /*96b0*/  MUFU.EX2 R179, R179 ;  /* 0x000000b300b37308 */ /* 0x000e220000000800 */
[----:B-1----:R-:W-:Y:S01]  /*96c0*/  FADD.FTZ R3, R177, R42 ;  /* 0x0000002ab1037221 */ /* 0x002fe20000010000 */
[----:B------:R-:W-:-:S06]  /*96d0*/  FFMA.FTZ R42, R66, UR10, -R20 ;  /* 0x0000000a422a7c23 */ /* 0x000fcc0008010814 */
        /* <DEDUP_REMOVED lines=13> */
[----:B------:R-:W-:Y:S02]  /*97b0*/  WARPGROUP.DEPBAR.LE gsb0, 0x0 ;  /* 0x00008000000079c5 */ /* 0x000fe40000010000 */
[----:B------:R-:W-:Y:S01]  /*97c0*/  WARPGROUP.ARRIVE ;  /* 0x00000000000079c5 */ /* 0x000fe20000000000 */
[--C-:B------:R-:W-:Y:S01]  /*97d0*/  FFMA.FTZ R156, R52, UR10, -R85.reuse ;  /* 0x0000000a349c7c23 */ /* 0x100fe20008010855 */
[----:B------:R-:W-:Y:S01]  /*97e0*/  FFMA.FTZ R157, R65, UR10, -R20 ;  /* 0x0000000a419d7c23 */ /* 0x000fe20008010814 */
[----:B------:R-:W0:Y:S01]  /*97f0*/  MUFU.EX2 R169, R169 ;  /* 0x000000a900a97308 */ /* 0x000e220000000800 */
[----:B-1----:R-:W-:Y:S01]  /*9800*/  FADD.FTZ R3, R175, R46 ;  /* 0x0000002eaf037221 */ /* 0x002fe20000010000 */
[----:B------:R-:W-:Y:S01]  /*9810*/  FFMA.FTZ R158, R54, UR10, -R85 ;  /* 0x0000000a369e7c23 */ /* 0x000fe20008010855 */
[----:B------:R-:W-:Y:S01]  /*9820*/  HGMMA.64x128x16.F32.BF16 R88, R160, gdesc[UR4].tnspB, R88, gsb0 ;  /* 0x41e00004a0587df0 */ /* 0x000fe20008001858 */
[----:B------:R-:W-:Y:S01]  /*9830*/  UIADD3 UR6, UR11, 0x380, URZ ;  /* 0x000003800b067890 */ /* 0x000fe2000fffe03f */
[----:B------:R-:W-:Y:S01]  /*9840*/  FFMA.FTZ R159, R67, UR10, -R20 ;  /* 0x0000000a439f7c23 */ /* 0x000fe20008010814 */
[----:B------:R-:W-:-:S02]  /*9850*/  UMOV UR7, 0x40000040 ;  /* 0x4000004000077882 */ /* 0x000fc40000000000 */
        /* <DEDUP_REMOVED lines=24> */
[----:B------:R-:W-:Y:S01]  /*99e0*/  MUFU.EX2 R75, R75 ;  /* 0x0000004b004b7308 */ /* 0x000fe20000000800 */
[----:B------:R-:W-:-:S02]  /*99f0*/  WARPGROUP.DEPBAR.LE gsb0, 0x0 ;  /* 0x00008000000079c5 */ /* 0x000fc40000010000 */
[----:B------:R-:W-:Y:S01]  /*9a00*/  WARPGROUP.ARRIVE ;  /* 0x00000000000079c5 */ /* 0x000fe20000000000 */
[----:B------:R-:W-:Y:S01]  /*9a10*/  FFMA.FTZ R161, R69, UR10, -R20 ;  /* 0x0000000a45a17c23 */ /* 0x000fe20008010814 */
[----:B------:R-:W-:Y:S02]  /*9a20*/  F2FP.BF16.F32.PACK_AB R160, R47, R6 ;  /* 0x000000062fa0723e */ /* 0x000fe400000010ff */
[----:B------:R-:W-:Y:S01]  /*9a30*/  F2FP.BF16.F32.PACK_AB R162, R51, R10 ;  /* 0x0000000a33a2723e */ /* 0x000fe200000010ff */
[----:B------:R-:W1:Y:S01]  /*9a40*/  MUFU.EX2 R5, R64 ;  /* 0x0000004000057308 */ /* 0x000e620000000800 */
[----:B------:R-:W-:Y:S01]  /*9a50*/  HGMMA.64x128x16.F32.BF16 R88, R164, gdesc[UR4].tnspB, R88, gsb0 ;  /* 0x41e00004a4587df0 */ /* 0x000fe20008001858 */
[----:B0-----:R-:W-:-:S06]  /*9a60*/  F2FP.BF16.F32.PACK_AB R163, R72, R71 ;  /* 0x0000004748a3723e */ /* 0x001fcc00000010ff */
[----:B------:R-:W-:Y:S01]  /*9a70*/  MUFU.EX2 R161, R161 ;  /* 0x000000a100a17308 */ /* 0x000fe20000000800 */
[----:B------:R-:W-:Y:S02]  /*9a80*/  WARPGROUP.DEPBAR.LE gsb0, 0x0 ;  /* 0x00008000000079c5 */ /* 0x000fe40000010000 */
[----:B------:R0:W-:Y:S06]  /*9a90*/  BAR.ARV R9, 0x100 ;  /* 0x000400090000751d */ /* 0x0001ec0000002000 */
[----:B------:R2:W-:Y:S01]  /*9aa0*/  @!P1 SYNCS.ARRIVE.TRANS64.RED.A1T0 RZ, [R11+URZ], RZ ;  /* 0x000000ff0bff99a7 */ /* 0x0005e2000810043f */
[----:B-1----:R-:W-:Y:S01]  /*9ab0*/  F2FP.BF16.F32.PACK_AB R166, R5, R14 ;  /* 0x0000000e05a6723e */ /* 0x002fe200000010ff */
[-C--:B------:R-:W-:Y:S01]  /*9ac0*/  FMUL.FTZ R88, R88, R4.reuse ;  /* 0x0000000458587220 */ /* 0x080fe20000410000 */
[-C--:B------:R-:W-:Y:S01]  /*9ad0*/  FMUL.FTZ R89, R89, R4.reuse ;  /* 0x0000000459597220 */ /* 0x080fe20000410000 */
[-C--:B------:R-:W-:Y:S01]  /*9ae0*/  FMUL.FTZ R92, R92, R4.reuse ;  /* 0x000000045c5c7220 */ /* 0x080fe20000410000 */
[-C--:B------:R-:W-:Y:S01]  /*9af0*/  FMUL.FTZ R93, R93, R4.reuse ;  /* 0x000000045d5d7220 */ /* 0x080fe20000410000 */
[-C--:B------:R-:W-:Y:S01]  /*9b00*/  FMUL.FTZ R96, R96, R4.reuse ;  /* 0x0000000460607220 */ /* 0x080fe20000410000 */
[-C--:B------:R-:W-:Y:S01]  /*9b10*/  FMUL.FTZ R97, R97, R4.reuse ;  /* 0x0000000461617220 */ /* 0x080fe20000410000 */
[----:B--2---:R-:W-:Y:S01]  /*9b20*/  IMAD.U32 R11, RZ, RZ, UR55 ;  /* 0x00000037ff0b7e24 */ /* 0x004fe2000f8e00ff */
        /* <DEDUP_REMOVED lines=9> */
[----:B0-----:R-:W-:-:S02]  /*9bc0*/  @!P1 VIADD R9, R11, 0x28860 ;  /* 0x000288600b099836 */ /* 0x001fc40000000000 */
[-C--:B------:R-:W-:Y:S01]  /*9bd0*/  FMUL.FTZ R113, R113, R4.reuse ;  /* 0x0000000471717220 */ /* 0x080fe20000410000 */
[-C--:B------:R-:W-:Y:S01]  /*9be0*/  FMUL.FTZ R116, R116, R4.reuse ;  /* 0x0000000474747220 */ /* 0x080fe20000410000 */
[-C--:B------:R-:W-:Y:S01]  /*9bf0*/  FMUL.FTZ R117, R117, R4.reuse ;  /* 0x0000000475757220 */ /* 0x080fe20000410000 */
[-C--:B------:R-:W-:Y:S01]  /*9c00*/  FMUL.FTZ R120, R120, R4.reuse ;  /* 0x0000000478787220 */ /* 0x080fe20000410000 */
[----:B------:R-:W-:Y:S01]  /*9c10*/  @!P1 PRMT R11, RZ, 0x654, R9 ;  /* 0x00000654ff0b9816 */ /* 0x000fe20000000009 */
[----:B------:R-:W-:Y:S01]  /*9c20*/  FADD.FTZ R9, R81, R44 ;  /* 0x0000002c51097221 */ /* 0x000fe20000010000 */
[-C--:B------:R-:W-:Y:S01]  /*9c30*/  FMUL.FTZ R121, R121, R4.reuse ;  /* 0x0000000479797220 */ /* 0x080fe20000410000 */
[-C--:B------:R-:W-:Y:S01]  /*9c40*/  FMUL.FTZ R124, R124, R4.reuse ;  /* 0x000000047c7c7220 */ /* 0x080fe20000410000 */
[----:B------:R0:W-:Y:S01]  /*9c50*/  @!P1 SYNCS.ARRIVE.TRANS64.RED.A1T0 RZ, [R11+URZ], RZ ;  /* 0x000000ff0bff99a7 */ /* 0x0001e2000810043f */
[----:B------:R-:W-:Y:S01]  /*9c60*/  FADD.FTZ R44, R176, R9 ;  /* 0x00000009b02c7221 */ /* 0x000fe20000010000 */
[-C--:B------:R-:W-:Y:S01]  /*9c70*/  FMUL.FTZ R125, R125, R4.reuse ;  /* 0x000000047d7d7220 */ /* 0x080fe20000410000 */
[-C--:B------:R-:W-:Y:S01]  /*9c80*/  FMUL.FTZ R128, R128, R4.reuse ;  /* 0x0000000480807220 */ /* 0x080fe20000410000 */
[-C--:B------:R-:W-:Y:S01]  /*9c90*/  FMUL.FTZ R129, R129, R4.reuse ;  /* 0x0000000481817220 */ /* 0x080fe20000410000 */
[----:B------:R-:W-:Y:S01]  /*9ca0*/  FADD.FTZ R9, R77, R44 ;  /* 0x0000002c4d097221 */ /* 0x000fe20000010000 */
[--C-:B------:R-:W-:Y:S01]  /*9cb0*/  FFMA.FTZ R44, R68, UR10, -R20.reuse ;  /* 0x0000000a442c7c23 */ /* 0x100fe20008010814 */
        /* <DEDUP_REMOVED lines=16> */
[----:B------:R-:W-:Y:S01]  /*9dc0*/  FMUL.FTZ R149, R149, R4 ;  /* 0x0000000495957220 */ /* 0x000fe20000410000 */
[----:B------:R-:W-:Y:S01]  /*9dd0*/  F2FP.BF16.F32.PACK_AB R176, R77, R176 ;  /* 0x000000b04db0723e */ /* 0x000fe200000010ff */
[----:B------:R-:W-:Y:S01]  /*9de0*/  FADD.FTZ R48, R174, R9 ;  /* 0x00000009ae307221 */ /* 0x000fe20000010000 */
[----:B------:R-:W-:Y:S01]  /*9df0*/  F2FP.BF16.F32.PACK_AB R178, R25, R178 ;  /* 0x000000b219b2723e */ /* 0x000fe200000010ff */
[-C--:B------:R-:W-:Y:S01]  /*9e00*/  FMUL.FTZ R90, R90, R55.reuse ;  /* 0x000000375a5a7220 */ /* 0x080fe20000410000 */
[----:B------:R-:W-:Y:S01]  /*9e10*/  F2FP.BF16.F32.PACK_AB R172, R29, R172 ;  /* 0x000000ac1dac723e */ /* 0x000fe200000010ff */
[C---:B------:R-:W-:Y:S01]  /*9e20*/  FADD.FTZ R9, R79.reuse, R48 ;  /* 0x000000304f097221 */ /* 0x040fe20000010000 */
[----:B------:R-:W-:Y:S01]  /*9e30*/  F2FP.BF16.F32.PACK_AB R174, R79, R174 ;  /* 0x000000ae4fae723e */ /* 0x000fe200000010ff */
[-C--:B------:R-:W-:Y:S01]  /*9e40*/  FMUL.FTZ R91, R91, R55.reuse ;  /* 0x000000375b5b7220 */ /* 0x080fe20000410000 */
[----:B------:R-:W-:Y:S01]  /*9e50*/  F2FP.BF16.F32.PACK_AB R164, R53, R12 ;  /* 0x0000000c35a4723e */ /* 0x000fe200000010ff */
[----:B------:R-:W-:Y:S01]  /*9e60*/  FADD.FTZ R48, R168, R9 ;  /* 0x00000009a8307221 */ /* 0x000fe20000010000 */
[C---:B------:R-:W-:Y:S01]  /*9e70*/  F2FP.BF16.F32.PACK_AB R168, R35.reuse, R168 ;  /* 0x000000a823a8723e */ /* 0x040fe200000010ff */
[----:B------:R-:W-:Y:S01]  /*9e80*/  FMUL.FTZ R94, R94, R55 ;  /* 0x000000375e5e7220 */ /* 0x000fe20000410000 */
[----:B------:R-:W-:Y:S01]  /*9e90*/  F2FP.BF16.F32.PACK_AB R165, R74, R73 ;  /* 0x000000494aa5723e */ /* 0x000fe200000010ff */
[----:B------:R-:W-:Y:S01]  /*9ea0*/  FADD.FTZ R7, R35, R48 ;  /* 0x0000003023077221 */ /* 0x000fe20000010000 */
[----:B-1----:R-:W-:Y:S01]  /*9eb0*/  F2FP.BF16.F32.PACK_AB R167, R20, R75 ;  /* 0x0000004b14a7723e */ /* 0x002fe200000010ff */
[-C--:B------:R-:W-:Y:S01]  /*9ec0*/  FMUL.FTZ R95, R95, R55.reuse ;  /* 0x000000375f5f7220 */ /* 0x080fe20000410000 */
[-C--:B------:R-:W-:Y:S01]  /*9ed0*/  FMUL.FTZ R98, R98, R55.reuse ;  /* 0x0000003762627220 */ /* 0x080fe20000410000 */
[----:B------:R-:W-:Y:S01]  /*9ee0*/  FADD.FTZ R8, R170, R7 ;  /* 0x00000007aa087221 */ /* 0x000fe20000010000 */
[----:B------:R-:W-:Y:S01]  /*9ef0*/  F2FP.BF16.F32.PACK_AB R170, R37, R170 ;  /* 0x000000aa25aa723e */ /* 0x000fe200000010ff */
        /* <DEDUP_REMOVED lines=8> */
[----:B------:R-:W-:Y:S01]  /*9f80*/  F2FP.BF16.F32.PACK_AB R152, R83, R152 ;  /* 0x000000985398723e */ /* 0x000fe200000010ff */
[----:B------:R-:W-:Y:S01]  /*9f90*/  FMUL.FTZ R107, R107, R55 ;  /* 0x000000376b6b7220 */ /* 0x000fe20000410000 */
[----:B------:R-:W-:Y:S01]  /*9fa0*/  FADD.FTZ R7, R83, R24 ;  /* 0x0000001853077221 */ /* 0x000fe20000010000 */
[C---:B------:R-:W-:Y:S01]  /*9fb0*/  FADD.FTZ R8, R40.reuse, R3 ;  /* 0x0000000328087221 */ /* 0x040fe20000010000 */
        /* <DEDUP_REMOVED lines=58> */
[----:B------:R-:W-:-:S02]  /*a360*/  IMAD.MOV.U32 R5, RZ, RZ, R30 ;  /* 0x000000ffff057224 */ /* 0x000fc400078e001e */
[----:B------:R-:W-:Y:S01]  /*a370*/  IMAD.MOV.U32 R4, RZ, RZ, R33 ;  /* 0x000000ffff047224 */ /* 0x000fe200078e0021 */
[----:B0-----:R-:W-:Y:S06]  /*a380*/  @P2 BRA `(.L_x_8564) ;  /* 0xffffffd800082947 */ /* 0x001fec000383ffff */
.L_x_8555:
[----:B------:R-:W-:Y:S06]  /*a390*/  BAR.ARV 0x8, 0x180 ;  /* 0x0206000000007b1d */ /* 0x000fec0000002000 */
[----:B------:R-:W-:Y:S05]  /*a3a0*/  @!P0 BRA `(.L_x_8565) ;  /* 0x0000000000048947 */ /* 0x000fea0003800000 */
[----:B------:R-:W-:Y:S01]  /*a3b0*/  BPT.TRAP 0x1 ;  /* 0x000000040000795c */ /* 0x000fe20000300000 */
.L_x_8565:
[----:B------:R-:W-:Y:S01]  /*a3c0*/  ULEA UR5, UR46, UR41, 0x3 ;  /* 0x000000292e057291 */ /* 0x000fe2000f8e183f */
[----:B------:R-:W-:-:S05]  /*a3d0*/  IMAD.U32 R4, RZ, RZ, UR47 ;  /* 0x0000002fff047e24 */ /* 0x000fca000f8e00ff */
[----:B------:R-:W-:-:S04]  /*a3e0*/  SHF.L.U32 R4, R4, 0x1f, RZ ;  /* 0x0000001f04047819 */ /* 0x000fc800000006ff */
[----:B------:R0:W1:Y:S01]  /*a3f0*/  SYNCS.PHASECHK.TRANS64.TRYWAIT P2, [UR5+0x28850], R4 ;  /* 0x02885004ff0075a7 */ /* 0x0000620008040145 */
[----:B------:R-:W-:Y:S05]  /*a400*/  @!P0 BRA `(.L_x_8566) ;  /* 0x0000000000048947 */ /* 0x000fea0003800000 */
[----:B------:R-:W-:Y:S01]  /*a410*/  BPT.TRAP 0x1 ;  /* 0x000000040000795c */ /* 0x000fe20000300000 */
.L_x_8566:
[----:B-1----:R-:W-:Y:S05]  /*a420*/  @P2 BRA `(.L_x_8567) ;  /* 0x0000000000082947 */ /* 0x002fea0003800000 */
[----:B------:R-:W1:Y:S02]  /*a430*/  SYNCS.PHASECHK.TRANS64.TRYWAIT P0, [UR5+0x28850], R4 ;  /* 0x02885004ff0075a7 */ /* 0x000e640008000145 */
[----:B-1----:R-:W-:Y:S05]  /*a440*/  @!P0 BRA `(.L_x_8568) ;  /* 0x000000a400c48947 */ /* 0x002fea0003800000 */
.L_x_8567:
[----:B------:R-:W-:Y:S01]  /*a450*/  UIADD3 UR41, UR41, 0x400, URZ ;  /* 0x0000040029297890 */ /* 0x000fe2000fffe03f */
[----:B------:R-:W-:Y:S01]  /*a460*/  WARPGROUP.ARRIVE ;  /* 0x00000000000079c5 */ /* 0x000fe20000000000 */
[----:B------:R-:W-:Y:S01]  /*a470*/  UMOV UR7, 0x40000040 ;  /* 0x4000004000077882 */ /* 0x000fe20000000000 */
[----:B01----:R-:W0:Y:S01]  /*a480*/  SHFL.BFLY PT, R4, R3, 0x2, 0x1f ;  /* 0x0c401f0003047f89 */ /* 0x003e2200000e0000 */
[----:B------:R-:W-:Y:S01]  /*a490*/  USHF.R.U32.HI UR41, URZ, 0x4, UR41 ;  /* 0x000000043f297899 */ /* 0x000fe20008011629 */
[----:B------:R-:W-:Y:S01]  /*a4a0*/  IMAD.MOV.U32 R8, RZ, RZ, RZ ;  /* 0x000000ffff087224 */ /* 0x000fe200078e00ff */
[----:B------:R-:W-:Y:S01]  /*a4b0*/  UIADD3 UR48, UR48, 0x1, URZ ;  /* 0x0000000130307890 */ /* 0x000fe2000fffe03f */
[----:B------:R-:W1:Y:S01]  /*a4c0*/  SHFL.BFLY PT, R5, R0, 0x2, 0x1f ;  /* 0x0c401f0000057f89 */ /* 0x000e6200000e0000 */
[----:B------:R-:W-:Y:S01]  /*a4d0*/  ULOP3.LUT UR41, UR41, 0x3fff, URZ, 0xc0, !UPT ;  /* 0x00003fff29297892 */ /* 0x000fe2000f8ec03f */
[----:B------:R-:W-:-:S03]  /*a4e0*/  IMAD.U32 R12, RZ, RZ, UR10 ;  /* 0x0000000aff0c7e24 */ /* 0x000fc6000f8e00ff */
[----:B------:R-:W-:-:S04]  /*a4f0*/  ULOP3.LUT UR4, UR41, 0x4000000, URZ, 0xfc, !UPT ;  /* 0x0400000029047892 */ /* 0x000fc8000f8efc3f */
[----:B------:R-:W-:Y:S02]  /*a500*/  ULEA UR4, UR46, UR4, 0xb ;  /* 0x000000042e047291 */ /* 0x000fe4000f8e583f */
[----:B------:R-:W-:-:S04]  /*a510*/  UIADD3 UR46, UR46, 0x1, URZ ;  /* 0x000000012e2e7890 */ /* 0x000fc8000fffe03f */
[----:B------:R-:W-:Y:S01]  /*a520*/  UISETP.NE.AND UP0, UPT, UR46, 0x2, UPT ;  /* 0x000000022e00788c */ /* 0x000fe2000bf05270 */
[----:B------:R-:W-:Y:S02]  /*a530*/  UMOV UR6, UR4 ;  /* 0x0000000400067c82 */ /* 0x000fe40008000000 */
[----:B------:R-:W-:Y:S01]  /*a540*/  HGMMA.64x128x16.F32.BF16 R88, R180, gdesc[UR4].tnspB, R88, gsb0 ;  /* 0x41e00004b4587df0 */ /* 0x000fe20008001858 */
[----:B------:R-:W-:Y:S01]  /*a550*/  UIADD3 UR6, UR4, 0x80, URZ ;  /* 0x0000008004067890 */ /* 0x000fe2000fffe03f */
[----:B0-----:R-:W-:Y:S01]  /*a560*/  FADD.FTZ R4, R4, R3 ;  /* 0x0000000304047221 */ /* 0x001fe20000010000 */
[----:B------:R-:W-:Y:S01]  /*a570*/  UMOV UR7, 0x40000040 ;  /* 0x4000004000077882 */ /* 0x000fe20000000000 */
[----:B------:R-:W-:Y:S02]  /*a580*/  IMAD.MOV.U32 R3, RZ, RZ, -0x800000 ;  /* 0xff800000ff037424 */ /* 0x000fe400078e00ff */
[----:B-1----:R-:W-:Y:S01]  /*a590*/  FADD.FTZ R6, R5, R0 ;  /* 0x0000000005067221 */ /* 0x002fe20000010000 */
[----:B------:R-:W-:Y:S01]  /*a5a0*/  IMAD.MOV.U32 R0, RZ, RZ, -0x800000 ;  /* 0xff800000ff007424 */ /* 0x000fe200078e00ff */
[----:B------:R-:W0:Y:S01]  /*a5b0*/  SHFL.BFLY PT, R5, R4, 0x1, 0x1f ;  /* 0x0c201f0004057f89 */ /* 0x000e2200000e0000 */
[----:B------:R-:W-:-:S03]  /*a5c0*/  USEL UR46, UR46, URZ, UP0 ;  /* 0x0000003f2e2e7287 */ /* 0x000fc60008000000 */
[----:B------:R-:W1:Y:S01]  /*a5d0*/  SHFL.BFLY PT, R7, R6, 0x1, 0x1f ;  /* 0x0c201f0006077f89 */ /* 0x000e6200000e0000 */
[----:B0-----:R-:W-:Y:S01]  /*a5e0*/  FADD.FTZ R10, R4, R5 ;  /* 0x00000005040a7221 */ /* 0x001fe20000010000 */
[----:B------:R-:W-:Y:S02]  /*a5f0*/  IMAD.MOV.U32 R5, RZ, RZ, RZ ;  /* 0x000000ffff057224 */ /* 0x000fe400078e00ff */
[----:B------:R-:W-:Y:S02]  /*a600*/  IMAD.U32 R4, RZ, RZ, UR10 ;  /* 0x0000000aff047e24 */ /* 0x000fe4000f8e00ff */
[----:B-1----:R-:W-:Y:S01]  /*a610*/  FADD.FTZ R11, R6, R7 ;  /* 0x00000007060b7221 */ /* 0x002fe20000010000 */
[----:B------:R-:W-:Y:S01]  /*a620*/  FSETP.NE.FTZ.AND P0, PT, R10, RZ, PT ;  /* 0x000000ff0a00720b */ /* 0x000fe20003f15000 */
[----:B------:R-:W-:-:S03]  /*a630*/  IMAD.U32 R6, RZ, RZ, UR5 ;  /* 0x00000005ff067e24 */ /* 0x000fc6000f8e00ff */
[----:B------:R-:W-:Y:S01]  /*a640*/  FSETP.NE.FTZ.AND P2, PT, R11, RZ, PT ;  /* 0x000000ff0b00720b */ /* 0x000fe20003f55000 */
[----:B------:R-:W-:-:S05]  /*a650*/  @!P1 VIADD R6, R6, 0x28860 ;  /* 0x0002886006069836 */ /* 0x000fca0000000000 */
[----:B------:R-:W-:-:S03]  /*a660*/  @!P1 PRMT R6, RZ, 0x654, R6 ;  /* 0x00000654ff069816 */ /* 0x000fc60000000006 */
        /* <DEDUP_REMOVED lines=113> */
.L_x_8538:
        /* <DEDUP_REMOVED lines=10> */
[----:B------:R-:W0:Y:S01]  /*ae20*/  S2R R5, SR_SWINHI ;  /* 0x0000000000057919 */ /* 0x000e220000002f00 */
[----:B------:R-:W-:Y:S01]  /*ae30*/  ULDC.64 UR10, c[0x0][0xc00] ;  /* 0x00030000000a7ab9 */ /* 0x000fe20000000a00 */
[----:B------:R-:W-:Y:S02]  /*ae40*/  ULDC.64 UR8, c[0x0][0xc00] ;  /* 0x0003000000087ab9 */ /* 0x000fe40000000a00 */
        /* <DEDUP_REMOVED lines=77> */
[----:B------:R-:W-:Y:S01]  /*b320*/  STSM.16.M88.4 [R37], R4 ;  /* 0x0000000425007844 */ /* 0x000fe20000000200 */
[----:B------:R-:W-:-:S02]  /*b330*/  F2FP.BF16.F32.PACK_AB R10, R133, R132 ;  /* 0x00000084850a723e */ /* 0x000fc400000010ff */
[----:B------:R-:W-:Y:S02]  /*b340*/  F2FP.BF16.F32.PACK_AB R11, R135, R134 ;  /* 0x00000086870b723e */ /* 0x000fe400000010ff */
[----:B-1----:R-:W-:Y:S02]  /*b350*/  F2FP.BF16.F32.PACK_AB R12, R137, R136 ;  /* 0x00000088890c723e */ /* 0x002fe400000010ff */
[----:B------:R-:W-:Y:S01]  /*b360*/  F2FP.BF16.F32.PACK_AB R13, R139, R138 ;  /* 0x0000008a8b0d723e */ /* 0x000fe200000010ff */
[----:B------:R-:W-:Y:S01]  /*b370*/  STSM.16.M88.4 [R36], R8 ;  /* 0x0000000824007844 */ /* 0x000fe20000000200 */
[----:B------:R-:W-:Y:S01]  /*b380*/  F2FP.BF16.F32.PACK_AB R14, R141, R140 ;  /* 0x0000008c8d0e723e */ /* 0x000fe200000010ff */
[----:B0-----:R-:W-:Y:S01]  /*b390*/  IMAD.U32 R28, RZ, RZ, UR8 ;  /* 0x00000008ff1c7e24 */ /* 0x001fe2000f8e00ff */
[----:B------:R-:W-:Y:S01]  /*b3a0*/  F2FP.BF16.F32.PACK_AB R15, R143, R142 ;  /* 0x0000008e8f0f723e */ /* 0x000fe200000010ff */
[----:B------:R-:W-:Y:S01]  /*b3b0*/  IMAD.U32 R29, RZ, RZ, UR9 ;  /* 0x00000009ff1d7e24 */ /* 0x000fe2000f8e00ff */
[----:B------:R-:W-:Y:S01]  /*b3c0*/  F2FP.BF16.F32.PACK_AB R24, R145, R144 ;  /* 0x000000909118723e */ /* 0x000fe200000010ff */
[----:B------:R-:W-:Y:S01]  /*b3d0*/  ULDC.64 UR8, c[0x0][0xc08] ;  /* 0x0003020000087ab9 */ /* 0x000fe20000000a00 */
        /* <DEDUP_REMOVED lines=28> */
[----:B------:R-:W-:Y:S01]  /*b5a0*/  VIADD R11, R17, UR38 ;  /* 0x00000026110b7c36 */ /* 0x000fe20008000000 */
[----:B------:R-:W-:Y:S01]  /*b5b0*/  UISETP.NE.U32.AND UP0, UPT, UR10, URZ, UPT ;  /* 0x0000003f0a00728c */ /* 0x000fe2000bf05070 */
[----:B------:R0:W5:Y:S01]  /*b5c0*/  @P4 LDG.E R21, desc[UR50][R4.64] ;  /* 0x0000003204154981 */ /* 0x000162000c1e1900 */
[----:B------:R-:W-:Y:S01]  /*b5d0*/  UMOV UR4, URZ ;  /* 0x0000003f00047c82 */ /* 0x000fe20008000000 */
[----:B------:R-:W-:Y:S01]  /*b5e0*/  USEL UR7, UR39, URZ, UP1 ;  /* 0x0000003f27077287 */ /* 0x000fe20008800000 */
[----:B------:R-:W-:Y:S01]  /*b5f0*/  IMAD.MOV.U32 R7, RZ, RZ, R11 ;  /* 0x000000ffff077224 */ /* 0x000fe200078e000b */
[----:B------:R-:W-:-:S04]  /*b600*/  UISETP.NE.AND.EX UP0, UPT, UR11, URZ, UPT, UP0 ;  /* 0x0000003f0b00728c */ /* 0x000fc8000bf05300 */
[----:B------:R-:W-:Y:S01]  /*b610*/  USEL UR42, UR42, URZ, !UP0 ;  /* 0x0000003f2a2a7287 */ /* 0x000fe2000c000000 */
[----:B------:R-:W-:Y:S01]  /*b620*/  ULDC.64 UR10, c[0x0][UR16+0x220] ;  /* 0x00008800100a7abb */ /* 0x000fe20008000a00 */
[----:B------:R-:W-:Y:S01]  /*b630*/  ULDC.64 UR8, c[0x0][UR16+0x218] ;  /* 0x0000860010087abb */ /* 0x000fe20008000a00 */
[----:B0-----:R-:W-:Y:S01]  /*b640*/  @P1 IMAD.HI.U32 R4, R11, R6, RZ ;  /* 0x000000060b041227 */ /* 0x001fe200078e00ff */
[----:B------:R-:W-:Y:S01]  /*b650*/  USEL UR37, UR37, URZ, !UP0 ;  /* 0x0000003f25257287 */ /* 0x000fe2000c000000 */
[----:B------:R-:W-:Y:S01]  /*b660*/  ULDC.64 UR12, c[0x0][UR16+0x228] ;  /* 0x00008a00100c7abb */ /* 0x000fe20008000a00 */
[----:B------:R-:W-:Y:S02]  /*b670*/  UIMAD UR11, UR11, UR42, URZ ;  /* 0x0000002a0b0b72a4 */ /* 0x000fe4000f8e023f */
[----:B------:R-:W-:Y:S02]  /*b680*/  UIMAD.WIDE.U32 UR14, UR8, UR43, URZ ;  /* 0x0000002b080e72a5 */ /* 0x000fe4000f8e003f */
[----:B------:R-:W-:Y:S01]  /*b690*/  UIMAD UR17, UR9, UR43, URZ ;  /* 0x0000002b091172a4 */ /* 0x000fe2000f8e023f */
[----:B-1----:R-:W-:Y:S01]  /*b6a0*/  @P1 SHF.R.U32.HI R7, RZ, R9, R4 ;  /* 0x00000009ff071219 */ /* 0x002fe20000011604 */
[----:B------:R-:W-:-:S02]  /*b6b0*/  UIMAD.WIDE.U32 UR8, UR10, UR42, URZ ;  /* 0x0000002a0a0872a5 */ /* 0x000fc4000f8e003f */
[----:B------:R-:W-:Y:S02]  /*b6c0*/  UIMAD.WIDE.U32 UR18, UR12, UR7, URZ ;  /* 0x000000070c1272a5 */ /* 0x000fe4000f8e003f */
[----:B------:R-:W-:Y:S01]  /*b6d0*/  UIMAD UR7, UR13, UR7, URZ ;  /* 0x000000070d0772a4 */ /* 0x000fe2000f8e023f */
[--C-:B------:R-:W-:Y:S01]  /*b6e0*/  IMAD.MOV R9, RZ, RZ, -R7.reuse ;  /* 0x000000ffff097224 */ /* 0x100fe200078e0a07 */
[----:B------:R-:W-:Y:S02]  /*b6f0*/  UIMAD UR11, UR10, UR37, UR11 ;  /* 0x000000250a0b72a4 */ /* 0x000fe4000f8e020b */
[----:B------:R-:W-:Y:S01]  /*b700*/  UIADD3 UR17, UR15, UR17, URZ ;  /* 0x000000110f117290 */ /* 0x000fe2000fffe03f */
[----:B------:R-:W-:Y:S02]  /*b710*/  IMAD.U32 R4, RZ, RZ, UR18 ;  /* 0x00000012ff047e24 */ /* 0x000fe4000f8e00ff */
[----:B------:R-:W-:Y:S01]  /*b720*/  IMAD.U32 R5, RZ, RZ, UR19 ;  /* 0x00000013ff057e24 */ /* 0x000fe2000f8e00ff */
[----:B------:R-:W-:Y:S01]  /*b730*/  SHF.R.S32.HI R5, RZ, 0x1f, R7 ;  /* 0x0000001fff057819 */ /* 0x000fe20000011407 */
[----:B------:R-:W-:-:S05]  /*b740*/  IMAD R9, R34, R9, R11 ;  /* 0x0000000922097224 */ /* 0x000fca00078e020b */
[----:B------:R-:W-:Y:S02]  /*b750*/  SHF.R.S32.HI R6, RZ, 0x1f, R9 ;  /* 0x0000001fff067819 */ /* 0x000fe40000011409 */
[----:B--2---:R-:W-:-:S13]  /*b760*/  @P0 R2UR UR4, R30 ;  /* 0x000000001e0402ca */ /* 0x004fda00000e0000 */
        /* <DEDUP_REMOVED lines=23> */
.L_x_8571:
        /* <DEDUP_REMOVED lines=18> */
[C---:B------:R-:W-:Y:S02]  /*ba00*/  IADD3 R9, P6, R32.reuse, 0x1000, RZ ;  /* 0x0000100020097810 */ /* 0x040fe40007fde0ff */
[C---:B------:R-:W-:Y:S02]  /*ba10*/  IADD3 R13, P5, R32.reuse, 0x2000, RZ ;  /* 0x00002000200d7810 */ /* 0x040fe40007fbe0ff */
[----:B------:R-:W-:Y:S02]  /*ba20*/  LOP3.LUT R8, R9, 0x380, RZ, 0xc0, !PT ;  /* 0x0000038009087812 */ /* 0x000fe400078ec0ff */
[C---:B------:R-:W-:Y:S02]  /*ba30*/  IADD3 R25, P4, R32.reuse, 0x3000, RZ ;  /* 0x0000300020197810 */ /* 0x040fe40007f9e0ff */
[C---:B------:R-:W-:Y:S02]  /*ba40*/  IADD3 R29, P3, R32.reuse, 0x4000, RZ ;  /* 0x00004000201d7810 */ /* 0x040fe40007f7e0ff */
[----:B------:R-:W-:-:S02]  /*ba50*/  IADD3 R37, P2, R32, 0x5000, RZ ;  /* 0x0000500020257810 */ /* 0x000fc40007f5e0ff */
[C---:B------:R-:W-:Y:S02]  /*ba60*/  IADD3 R41, P0, R32.reuse, 0x6000, RZ ;  /* 0x0000600020297810 */ /* 0x040fe40007f1e0ff */
[----:B------:R-:W-:Y:S02]  /*ba70*/  LOP3.LUT R5, R32, 0x380, RZ, 0xc0, !PT ;  /* 0x0000038020057812 */ /* 0x000fe400078ec0ff */
[----:B------:R-:W-:Y:S02]  /*ba80*/  SHF.R.U64 R8, R8, 0x3, RZ ;  /* 0x0000000308087819 */ /* 0x000fe400000012ff */
[----:B------:R-:W-:Y:S02]  /*ba90*/  LOP3.LUT R12, R13, 0x380, RZ, 0xc0, !PT ;  /* 0x000003800d0c7812 */ /* 0x000fe400078ec0ff */
[----:B------:R-:W-:Y:S02]  /*baa0*/  LOP3.LUT R24, R25, 0x380, RZ, 0xc0, !PT ;  /* 0x0000038019187812 */ /* 0x000fe400078ec0ff */
[----:B------:R-:W-:-:S02]  /*bab0*/  LOP3.LUT R28, R29, 0x380, RZ, 0xc0, !PT ;  /* 0x000003801d1c7812 */ /* 0x000fc400078ec0ff */
[----:B------:R-:W-:Y:S02]  /*bac0*/  LOP3.LUT R36, R37, 0x380, RZ, 0xc0, !PT ;  /* 0x0000038025247812 */ /* 0x000fe400078ec0ff */
[----:B------:R-:W-:Y:S02]  /*bad0*/  LOP3.LUT R40, R41, 0x380, RZ, 0xc0, !PT ;  /* 0x0000038029287812 */ /* 0x000fe400078ec0ff */
[----:B------:R-:W-:Y:S02]  /*bae0*/  SHF.R.U64 R5, R5, 0x3, RZ ;  /* 0x0000000305057819 */ /* 0x000fe400000012ff */
[----:B------:R-:W-:Y:S01]  /*baf0*/  LOP3.LUT R8, R8, R9, RZ, 0x3c, !PT ;  /* 0x0000000908087212 */ /* 0x000fe200078e3cff */
[----:B------:R-:W-:Y:S01]  /*bb00*/  IMAD.X R9, RZ, RZ, R33, P6 ;  /* 0x000000ffff097224 */ /* 0x000fe200030e0621 */
[----:B------:R-:W-:Y:S02]  /*bb10*/  IADD3 R3, P6, R32, 0x7000, RZ ;  /* 0x0000700020037810 */ /* 0x000fe40007fde0ff */
[----:B------:R-:W-:-:S02]  /*bb20*/  SHF.R.U64 R12, R12, 0x3, RZ ;  /* 0x000000030c0c7819 */ /* 0x000fc400000012ff */
[----:B------:R-:W-:Y:S01]  /*bb30*/  SHF.R.U64 R24, R24, 0x3, RZ ;  /* 0x0000000318187819 */ /* 0x000fe200000012ff */
[--C-:B------:R-:W-:Y:S01]  /*bb40*/  IMAD.X R45, RZ, RZ, R33.reuse, P6 ;  /* 0x000000ffff2d7224 */ /* 0x100fe200030e0621 */
[----:B------:R-:W-:Y:S01]  /*bb50*/  SHF.R.U64 R28, R28, 0x3, RZ ;  /* 0x000000031c1c7819 */ /* 0x000fe200000012ff */
[----:B------:R-:W-:Y:S01]  /*bb60*/  UIMAD UR7, UR12, UR10, URZ ;  /* 0x0000000a0c0772a4 */ /* 0x000fe2000f8e023f */
[----:B------:R-:W-:Y:S01]  /*bb70*/  SHF.R.U64 R36, R36, 0x3, RZ ;  /* 0x0000000324247819 */ /* 0x000fe200000012ff */
[----:B------:R-:W-:Y:S01]  /*bb80*/  UIMAD.WIDE.U32 UR8, UR4, UR10, URZ ;  /* 0x0000000a040872a5 */ /* 0x000fe2000f8e003f */
[----:B------:R-:W-:Y:S01]  /*bb90*/  SHF.R.U64 R40, R40, 0x3, RZ ;  /* 0x0000000328287819 */ /* 0x000fe200000012ff */
[----:B------:R-:W5:Y:S01]  /*bba0*/  LD.E.128 R8, desc[UR50][R8.64] ;  /* 0x0000003208087980 */ /* 0x000f62000c101d00 */
        /* <DEDUP_REMOVED lines=11> */
[----:B------:R1:W5:Y:S01]  /*bc60*/  LD.E.128 R4, desc[UR50][R32.64] ;  /* 0x0000003220047980 */ /* 0x000362000c101d00 */
[----:B------:R-:W-:Y:S01]  /*bc70*/  LOP3.LUT R0, R3, 0x380, RZ, 0xc0, !PT ;  /* 0x0000038003007812 */ /* 0x000fe200078ec0ff */
[----:B------:R-:W-:-:S02]  /*bc80*/  UIMAD UR7, UR4, UR11, UR7 ;  /* 0x0000000b040772a4 */ /* 0x000fc4000f8e0207 */
[----:B------:R-:W5:Y:S01]  /*bc90*/  LD.E.128 R12, desc[UR50][R12.64] ;  /* 0x000000320c0c7980 */ /* 0x000f62000c101d00 */
[----:B------:R-:W-:-:S03]  /*bca0*/  SHF.R.U64 R0, R0, 0x3, RZ ;  /* 0x0000000300007819 */ /* 0x000fc600000012ff */
[----:B------:R-:W5:Y:S01]  /*bcb0*/  LD.E.128 R24, desc[UR50][R24.64] ;  /* 0x0000003218187980 */ /* 0x000f62000c101d00 */
[----:B-1----:R-:W1:Y:S01]  /*bcc0*/  @P1 LDC R33, c[0x0][0xbec] ;  /* 0x0002fb00ff211b82 */ /* 0x002e620000000800 */
[----:B------:R-:W-:Y:S01]  /*bcd0*/  UIADD3 UR9, UR9, UR7, URZ ;  /* 0x0000000709097290 */ /* 0x000fe2000fffe03f */
[----:B------:R-:W-:Y:S01]  /*bce0*/  LOP3.LUT R44, R0, R3, RZ, 0x3c, !PT ;  /* 0x00000003002c7212 */ /* 0x000fe200078e3cff */
[----:B------:R-:W-:Y:S01]  /*bcf0*/  ULDC.64 UR10, c[0x0][0xae8] ;  /* 0x0002ba00000a7ab9 */ /* 0x000fe20000000a00 */
[----:B------:R-:W-:Y:S01]  /*bd00*/  IMAD R0, R19, 0x20, R197 ;  /* 0x0000002013007824 */ /* 0x000fe200078e02c5 */
[----:B------:R-:W-:Y:S01]  /*bd10*/  UIMAD.WIDE.U32 UR8, UR43, UR10, UR8 ;  /* 0x0000000a2b0872a5 */ /* 0x000fe2000f8e0008 */
[----:B------:R-:W5:Y:S01]  /*bd20*/  LD.E.128 R28, desc[UR50][R28.64] ;  /* 0x000000321c1c7980 */ /* 0x000f62000c101d00 */
[----:B------:R-:W-:Y:S01]  /*bd30*/  USHF.R.S32.HI UR4, URZ, 0x1f, UR42 ;  /* 0x0000001f3f047899 */ /* 0x000fe2000801142a */
[----:B------:R-:W-:Y:S01]  /*bd40*/  VIADD R48, R0, UR38 ;  /* 0x0000002600307c36 */ /* 0x000fe20008000000 */
[----:B------:R-:W-:Y:S01]  /*bd50*/  UIMAD UR9, UR43, UR11, UR9 ;  /* 0x0000000b2b0972a4 */ /* 0x000fe2000f8e0209 */
[----:B------:R-:W5:Y:S02]  /*bd60*/  LD.E.128 R36, desc[UR50][R36.64] ;  /* 0x0000003224247980 */ /* 0x000f64000c101d00 */
[----:B------:R-:W-:-:S02]  /*bd70*/  ULDC.64 UR10, c[0x0][0xaf0] ;  /* 0x0002bc00000a7ab9 */ /* 0x000fc40000000a00 */
[----:B------:R-:W-:Y:S01]  /*bd80*/  UIMAD UR4, UR4, UR10, URZ ;  /* 0x0000000a040472a4 */ /* 0x000fe2000f8e023f */
[----:B------:R-:W-:Y:S01]  /*bd90*/  IMAD.MOV.U32 R3, RZ, RZ, R48 ;  /* 0x000000ffff037224 */ /* 0x000fe200078e0030 */
[----:B------:R-:W5:Y:S02]  /*bda0*/  LD.E.128 R40, desc[UR50][R40.64] ;  /* 0x0000003228287980 */ /* 0x000f64000c101d00 */
[----:B------:R-:W-:Y:S02]  /*bdb0*/  UIMAD UR4, UR42, UR11, UR4 ;  /* 0x0000000b2a0472a4 */ /* 0x000fe4000f8e0204 */
[----:B------:R-:W5:Y:S01]  /*bdc0*/  LD.E.128 R44, desc[UR50][R44.64] ;  /* 0x000000322c2c7980 */ /* 0x000f62000c101d00 */
[----:B-1----:R-:W-:Y:S01]  /*bdd0*/  @P1 IMAD.HI.U32 R0, R48, R33, RZ ;  /* 0x0000002130001227 */ /* 0x002fe200078e00ff */
[----:B------:R-:W-:Y:S01]  /*bde0*/  UIMAD.WIDE.U32 UR42, UR42, UR10, UR8 ;  /* 0x0000000a2a2a72a5 */ /* 0x000fe2000f8e0008 */
[----:B------:R-:W-:Y:S01]  /*bdf0*/  @!PT LDS RZ, [RZ] ;  /* 0x00000000fffff984 */ /* 0x000fe20000000800 */
[----:B------:R-:W-:Y:S01]  /*be00*/  @!PT LDS RZ, [RZ] ;  /* 0x00000000fffff984 */ /* 0x000fe20000000800 */
[----:B------:R-:W-:Y:S01]  /*be10*/  @!PT LDS RZ, [RZ] ;  /* 0x00000000fffff984 */ /* 0x000fe20000000800 */
[----:B------:R-:W-:Y:S01]  /*be20*/  @!PT LDS RZ, [RZ] ;  /* 0x00000000fffff984 */ /* 0x000fe20000000800 */
[----:B------:R1:W-:Y:S06]  /*be30*/  MEMBAR.ALL.CTA ;  /* 0x0000000000007992 */ /* 0x0003ec0000008000 */
[----:B-1----:R-:W1:Y:S01]  /*be40*/  FENCE.VIEW.ASYNC.S ;  /* 0x00000000000073c6 */ /* 0x002e620000000000 */
[----:B------:R-:W-:Y:S01]  /*be50*/  ULDC.64 UR8, c[0x0][0xae0] ;  /* 0x0002b80000087ab9 */ /* 0x000fe20000000a00 */
[----:B0-----:R-:W-:Y:S01]  /*be60*/  @P1 SHF.R.U32.HI R3, RZ, R49, R0 ;  /* 0x00000031ff031219 */ /* 0x001fe20000011600 */
[----:B------:R-:W-:-:S03]  /*be70*/  UIADD3 UR4, UR43, UR4, URZ ;  /* 0x000000042b047290 */ /* 0x000fc6000fffe03f */
[--C-:B------:R-:W-:Y:S01]  /*be80*/  SHF.R.S32.HI R0, RZ, 0x1f, R3.reuse ;  /* 0x0000001fff007819 */ /* 0x100fe20000011403 */
[----:B------:R-:W-:Y:S02]  /*be90*/  IMAD.MOV R49, RZ, RZ, -R3 ;  /* 0x000000ffff317224 */ /* 0x000fe400078e0a03 */
[----:B------:R-:W-:Y:S02]  /*bea0*/  IMAD.U32 R33, RZ, RZ, UR43 ;  /* 0x0000002bff217e24 */ /* 0x000fe4000f8e00ff */
[----:B------:R-:W-:Y:S02]  /*beb0*/  IMAD R0, R0, UR8, RZ ;  /* 0x0000000800007c24 */ /* 0x000fe4000f8e02ff */
[----:B------:R-:W-:Y:S02]  /*bec0*/  IMAD R49, R34, R49, R48 ;  /* 0x0000003122317224 */ /* 0x000fe400078e0230 */
[----:B------:R-:W-:Y:S02]  /*bed0*/  IMAD.U32 R32, RZ, RZ, UR42 ;  /* 0x0000002aff207e24 */ /* 0x000fe4000f8e00ff */
[----:B------:R-:W-:-:S02]  /*bee0*/  IMAD.U32 R33, RZ, RZ, UR4 ;  /* 0x00000004ff217e24 */ /* 0x000fc4000f8e00ff */
[C---:B------:R-:W-:Y:S01]  /*bef0*/  IMAD R51, R3.reuse, UR9, R0 ;  /* 0x0000000903337c24 */ /* 0x040fe2000f8e0200 */
[----:B------:R-:W-:Y:S01]  /*bf00*/  SHF.R.S32.HI R0, RZ, 0x1f, R49 ;  /* 0x0000001fff007819 */ /* 0x000fe20000011431 */
[----:B------:R-:W-:Y:S01]  /*bf10*/  IMAD.WIDE.U32 R32, R3, UR8, R32 ;  /* 0x0000000803207c25 */ /* 0x000fe2000f8e0020 */
[----:B------:R-:W-:-:S03]  /*bf20*/  ULDC.64 UR8, c[0x0][0xad8] ;  /* 0x0002b60000087ab9 */ /* 0x000fc60000000a00 */
[----:B------:R-:W-:Y:S02]  /*bf30*/  IMAD.IADD R33, R33, 0x1, R51 ;  /* 0x0000000121217824 */ /* 0x000fe400078e0233 */
[----:B------:R-:W-:Y:S02]  /*bf40*/  IMAD R34, R0, UR8, RZ ;  /* 0x0000000800227c24 */ /* 0x000fe4000f8e02ff */
[----:B------:R-:W-:Y:S02]  /*bf50*/  VIADD R50, R197, UR38 ;  /* 0x00000026c5327c36 */ /* 0x000fe40008000000 */
        /* <DEDUP_REMOVED lines=12> */
[----:B-1----:R0:W-:Y:S01]  /*c020*/  SYNCS.ARRIVE.TRANS64.RED.A1T0 RZ, [R20+URZ], RZ ;  /* 0x000000ff14ff79a7 */ /* 0x0021e2000810043f */
[----:B------:R0:W1:Y:S01]  /*c030*/  SHFL.IDX PT, R33, R34, RZ, 0x181f ;  /* 0x00181fff22217589 */ /* 0x00006200000e0000 */
[----:B------:R-:W-:Y:S03]  /*c040*/  BSSY B1, `(.L_x_8573) ;  /* 0x000000d000017945 */ /* 0x000fe60003800000 */
[----:B------:R0:W2:Y:S01]  /*c050*/  SHFL.IDX PT, R49, R3, RZ, 0x181f ;  /* 0x00181fff03317589 */ /* 0x0000a200000e0000 */
[----:B------:R-:W-:Y:S01]  /*c060*/  ISETP.GE.AND P1, PT, R0, R21, PT ;  /* 0x000000150000720c */ /* 0x000fe20003f26270 */
[----:B------:R-:W-:-:S12]  /*c070*/  @P2 BRA `(.L_x_8574) ;  /* 0x0000000000242947 */ /* 0x000fd80003800000 */
[----:B------:R-:W-:Y:S02]  /*c080*/  ULDC UR4, c[0x0][0xac8] ;  /* 0x0002b20000047ab9 */ /* 0x000fe40000000800 */
[----:B------:R-:W-:Y:S02]  /*c090*/  ISETP.GE.AND P2, PT, R2, UR4, PT ;  /* 0x0000000402007c0c */ /* 0x000fe4000bf46270 */
[----:B------:R-:W-:-:S11]  /*c0a0*/  ISETP.GE.AND P3, PT, R18, UR4, PT ;  /* 0x0000000412007c0c */ /* 0x000fd6000bf66270 */
[-C--:B-1----:R-:W-:Y:S02]  /*c0b0*/  @!P2 LEA R32, P4, R2, R33.reuse, 0x1 ;  /* 0x000000210220a211 */ /* 0x082fe400078808ff */
[----:B------:R-:W-:Y:S02]  /*c0c0*/  @!P3 LEA R48, P5, R18, R33, 0x1 ;  /* 0x000000211230b211 */ /* 0x000fe400078a08ff */
[-C--:B--2---:R-:W-:Y:S02]  /*c0d0*/  @!P2 LEA.HI.X R33, R2, R49.reuse, R218, 0x1, P4 ;  /* 0x000000310221a211 */ /* 0x084fe400020f0cda */
[----:B------:R-:W-:-:S03]  /*c0e0*/  @!P3 LEA.HI.X R49, R18, R49, R217, 0x1, P5 ;  /* 0x000000311231b211 */ /* 0x000fc600028f0cd9 */
[----:B-----5:R3:W-:Y:S04]  /*c0f0*/  @!P2 ST.E.128 desc[UR50][R32.64], R4 ;  /* 0x000000042000a985 */ /* 0x0207e8000c101d32 */
[----:B------:R3:W-:Y:S02]  /*c100*/  @!P3 ST.E.128 desc[UR50][R48.64], R28 ;  /* 0x0000001c3000b985 */ /* 0x0007e4000c101d32 */
.L_x_8574:
[----:B------:R-:W-:Y:S05]  /*c110*/  BSYNC B1 ;  /* 0x0000000000017941 */ /* 0x000fea0003800000 */
.L_x_8573:
[----:B---3-5:R3:W4:Y:S01]  /*c120*/  SHFL.IDX PT, R7, R3, 0x1, 0x181f ;  /* 0x00381f0003077f89 */ /* 0x02872200000e0000 */
[----:B------:R-:W-:Y:S03]  /*c130*/  BSSY B1, `(.L_x_8575) ;  /* 0x000000c000017945 */ /* 0x000fe60003800000 */
[----:B------:R3:W0:Y:S01]  /*c140*/  SHFL.IDX PT, R5, R34, 0x1, 0x181f ;  /* 0x00381f0022057f89 */ /* 0x00062200000e0000 */
[----:B------:R-:W-:Y:S05]  /*c150*/  @P0 BRA `(.L_x_8576) ;  /* 0x0000000000240947 */ /* 0x000fea0003800000 */
[----:B------:R-:W-:Y:S02]  /*c160*/  ULDC UR4, c[0x0][0xac8] ;  /* 0x0002b20000047ab9 */ /* 0x000fe40000000800 */
[----:B------:R-:W-:Y:S02]  /*c170*/  ISETP.GE.AND P3, PT, R2, UR4, PT ;  /* 0x0000000402007c0c */ /* 0x000fe4000bf66270 */
[----:B------:R-:W-:-:S11]  /*c180*/  ISETP.GE.AND P4, PT, R18, UR4, PT ;  /* 0x0000000412007c0c */ /* 0x000fd6000bf86270 */
[-C--:B0-----:R-:W-:Y:S02]  /*c190*/  @!P3 LEA R4, P0, R2, R5.reuse, 0x1 ;  /* 0x000000050204b211 */ /* 0x081fe400078008ff */
[----:B------:R-:W-:Y:S02]  /*c1a0*/  @!P4 LEA R6, P2, R18, R5, 0x1 ;  /* 0x000000051206c211 */ /* 0x000fe400078408ff */
[-C--:B----4-:R-:W-:Y:S02]  /*c1b0*/  @!P3 LEA.HI.X R5, R2, R7.reuse, R218, 0x1, P0 ;  /* 0x000000070205b211 */ /* 0x090fe400000f0cda */
[----:B------:R-:W-:-:S03]  /*c1c0*/  @!P4 LEA.HI.X R7, R18, R7, R217, 0x1, P2 ;  /* 0x000000071207c211 */ /* 0x000fc600010f0cd9 */
[----:B------:R0:W-:Y:S04]  /*c1d0*/  @!P3 ST.E.128 desc[UR50][R4.64], R8 ;  /* 0x000000080400b985 */ /* 0x0001e8000c101d32 */
[----:B------:R0:W-:Y:S02]  /*c1e0*/  @!P4 ST.E.128 desc[UR50][R6.64], R36 ;  /* 0x000000240600c985 */ /* 0x0001e4000c101d32 */
.L_x_8576:
[----:B------:R-:W-:Y:S05]  /*c1f0*/  BSYNC B1 ;  /* 0x0000000000017941 */ /* 0x000fea0003800000 */
.L_x_8575:
[----:B0---4-:R0:W4:Y:S01]  /*c200*/  SHFL.IDX PT, R7, R3, 0x2, 0x181f ;  /* 0x00581f0003077f89 */ /* 0x01112200000e0000 */
        /* <DEDUP_REMOVED lines=12> */
.L_x_8578:
[----:B------:R-:W-:Y:S05]  /*c2d0*/  BSYNC B1 ;  /* 0x0000000000017941 */ /* 0x000fea0003800000 */
.L_x_8577:
[----:B------:R-:W-:Y:S01]  /*c2e0*/  VIADD R0, R50, 0x60 ;  /* 0x0000006032007836 */ /* 0x000fe20000000000 */
[----:B0--3--:R-:W0:Y:S04]  /*c2f0*/  SHFL.IDX PT, R3, R3, 0x3, 0x181f ;  /* 0x00781f0003037f89 */ /* 0x009e2800000e0000 */
[----:B------:R-:W-:Y:S01]  /*c300*/  ISETP.GE.AND P0, PT, R0, R21, PT ;  /* 0x000000150000720c */ /* 0x000fe20003f06270 */
[----:B----4-:R3:W4:-:S12]  /*c310*/  SHFL.IDX PT, R7, R34, 0x3, 0x181f ;  /* 0x00781f0022077f89 */ /* 0x01071800000e0000 */
[----:B---3--:R-:W-:Y:S05]  /*c320*/  @P0 BRA `(.L_x_8579) ;  /* 0x0000001800280947 */ /* 0x008fea0003800000 */
[----:B------:R-:W-:Y:S02]  /*c330*/  ULDC UR4, c[0x0][0xac8] ;  /* 0x0002b20000047ab9 */ /* 0x000fe40000000800 */
[----:B------:R-:W-:-:S13]  /*c340*/  ISETP.GE.AND P1, PT, R2, UR4, PT ;  /* 0x0000000402007c0c */ /* 0x000fda000bf26270 */
[----:B----4-:R-:W-:-:S04]  /*c350*/  @!P1 LEA R4, P0, R2, R7, 0x1 ;  /* 0x0000000702049211 */ /* 0x010fc800078008ff */
        /* <DEDUP_REMOVED lines=8> */
.L_x_8572:
        /* <DEDUP_REMOVED lines=24> */
[----:B-1----:R-:W-:Y:S02]  /*c560*/  @P1 SHF.R.U32.HI R3, RZ, R5, R0 ;  /* 0x00000005ff031219 */ /* 0x002fe40000011600 */
[----:B------:R-:W-:Y:S02]  /*c570*/  UMOV UR8, UR42 ;  /* 0x0000002a00087c82 */ /* 0x000fe40008000000 */
[----:B------:R-:W-:Y:S01]  /*c580*/  UIMAD.WIDE.U32 UR8, UR39, UR10, UR8 ;  /* 0x0000000a270872a5 */ /* 0x000fe2000f8e0008 */
[--C-:B------:R-:W-:Y:S01]  /*c590*/  SHF.R.S32.HI R0, RZ, 0x1f, R3.reuse ;  /* 0x0000001fff007819 */ /* 0x100fe20000011403 */
[----:B------:R-:W-:Y:S02]  /*c5a0*/  IMAD.MOV R7, RZ, RZ, -R3 ;  /* 0x000000ffff077224 */ /* 0x000fe400078e0a03 */
[----:B------:R-:W-:-:S02]  /*c5b0*/  UIMAD UR39, UR39, UR11, UR9 ;  /* 0x0000000b272772a4 */ /* 0x000fc4000f8e0209 */
[----:B------:R-:W-:Y:S01]  /*c5c0*/  IMAD R7, R34, R7, R11 ;  /* 0x0000000722077224 */ /* 0x000fe200078e020b */
[----:B------:R-:W-:Y:S01]  /*c5d0*/  ULDC.64 UR10, c[0x0][0xb30] ;  /* 0x0002cc00000a7ab9 */ /* 0x000fe20000000a00 */
[----:B------:R-:W-:Y:S02]  /*c5e0*/  IMAD.U32 R5, RZ, RZ, UR9 ;  /* 0x00000009ff057e24 */ /* 0x000fe4000f8e00ff */
        /* <DEDUP_REMOVED lines=16> */
[----:B------:R2:W1:Y:S01]  /*c6f0*/  SHFL.IDX PT, R7, R3, RZ, 0x1c1f ;  /* 0x001c1fff03077589 */ /* 0x00046200000e0000 */
[----:B------:R-:W-:Y:S05]  /*c700*/  @P0 BRA `(.L_x_8581) ;  /* 0x0000000400000947 */ /* 0x000fea0003800000 */
[----:B------:R-:W-:Y:S02]  /*c710*/  ULDC UR4, c[0x0][0xac8] ;  /* 0x0002b20000047ab9 */ /* 0x000fe40000000800 */
[----:B------:R-:W-:Y:S02]  /*c720*/  ISETP.GE.AND P3, PT, R16, UR4, PT ;  /* 0x0000000410007c0c */ /* 0x000fe4000bf66270 */
[----:B------:R-:W-:Y:S02]  /*c730*/  ISETP.GE.AND P2, PT, R196, UR4, PT ;  /* 0x00000004c4007c0c */ /* 0x000fe4000bf46270 */
[----:B------:R-:W-:Y:S02]  /*c740*/  ISETP.GE.AND P1, PT, R195, UR4, PT ;  /* 0x00000004c3007c0c */ /* 0x000fe4000bf26270 */
[----:B------:R-:W-:Y:S02]  /*c750*/  ISETP.GE.AND P0, PT, R194, UR4, PT ;  /* 0x00000004c2007c0c */ /* 0x000fe4000bf06270 */
[----:B------:R-:W-:-:S05]  /*c760*/  ISETP.GE.AND P4, PT, R192, UR4, PT ;  /* 0x00000004c0007c0c */ /* 0x000fca000bf86270 */
[----:B01----:R-:W-:Y:S02]  /*c770*/  @!P3 IMAD.WIDE R4, R16, 0x4, R6 ;  /* 0x000000041004b825 */ /* 0x003fe400078e0206 */
        /* <DEDUP_REMOVED lines=12> */
[-C--:B0-----:R-:W-:Y:S01]  /*c840*/  @!P3 LEA R4, P6, R193, R6.reuse, 0x2 ;  /* 0x00000006c104b211 */ /* 0x081fe200078c10ff */
[----:B------:R0:W-:Y:S01]  /*c850*/  @!P0 ST.E.64 desc[UR50][R12.64], R100 ;  /* 0x000000640c008985 */ /* 0x0001e2000c101b32 */
[----:B------:R-:W-:-:S02]  /*c860*/  @!P4 LEA R14, P0, R192, R6, 0x2 ;  /* 0x00000006c00ec211 */ /* 0x000fc400078010ff */
        /* <DEDUP_REMOVED lines=9> */
[----:B-1----:R-:W-:-:S03]  /*c900*/  @!P2 LEA R8, P4, R190, R6, 0x2 ;  /* 0x00000006be08a211 */ /* 0x002fc600078810ff */
[----:B------:R-:W-:Y:S01]  /*c910*/  @!P5 ST.E.64 desc[UR50][R24.64], R112 ;  /* 0x000000701800d985 */ /* 0x000fe2000c101b32 */
[CC--:B---3--:R-:W-:Y:S02]  /*c920*/  @!P1 LEA R10, P5, R189.reuse, R6.reuse, 0x2 ;  /* 0x00000006bd0a9211 */ /* 0x0c8fe400078a10ff */
[-C--:B------:R-:W-:Y:S02]  /*c930*/  @!P2 LEA.HI.X R9, R190, R7.reuse, R207, 0x2, P4 ;  /* 0x00000007be09a211 */ /* 0x080fe400020f14cf */
[----:B0-----:R-:W-:Y:S02]  /*c940*/  @!P0 LEA R12, P6, R188, R6, 0x2 ;  /* 0x00000006bc0c8211 */ /* 0x001fe400078c10ff */
        /* <DEDUP_REMOVED lines=14> */
[CC--:B0-----:R-:W-:Y:S02]  /*ca30*/  @!P2 LEA R8, P3, R185.reuse, R6.reuse, 0x2 ;  /* 0x00000006b908a211 */ /* 0x0c1fe400078610ff */
[-C--:B------:R-:W-:Y:S02]  /*ca40*/  @!P4 LEA.HI.X R15, R186, R7.reuse, R203, 0x2, P6 ;  /* 0x00000007ba0fc211 */ /* 0x080fe400030f14cb */
[-C--:B-1----:R-:W-:Y:S02]  /*ca50*/  @!P1 LEA R10, P6, R184, R6.reuse, 0x2 ;  /* 0x00000006b80a9211 */ /* 0x082fe400078c10ff */
        /* <DEDUP_REMOVED lines=11> */
.L_x_8581:
[----:B------:R-:W-:Y:S05]  /*cb10*/  BSYNC B1 ;  /* 0x0000000000017941 */ /* 0x000fea0003800000 */
.L_x_8580:
[----:B------:R-:W-:Y:S01]  /*cb20*/  ISETP.GE.AND P0, PT, R26, R21, PT ;  /* 0x000000151a00720c */ /* 0x000fe20003f06270 */
[----:B-1--4-:R1:W3:Y:S04]  /*cb30*/  SHFL.IDX PT, R7, R3, 0x1, 0x1c1f ;  /* 0x003c1f0003077f89 */ /* 0x0122e800000e0000 */
[----:B0-----:R1:W0:Y:S08]  /*cb40*/  SHFL.IDX PT, R6, R0, 0x1, 0x1c1f ;  /* 0x003c1f0000067f89 */ /* 0x00123000000e0000 */
[----:B-1----:R-:W-:Y:S05]  /*cb50*/  @P0 BRA `(.L_x_8579) ;  /* 0x00000010001c0947 */ /* 0x002fea0003800000 */
[----:B------:R-:W-:Y:S02]  /*cb60*/  ULDC UR4, c[0x0][0xac8] ;  /* 0x0002b20000047ab9 */ /* 0x000fe40000000800 */
[----:B------:R-:W-:Y:S02]  /*cb70*/  ISETP.GE.AND P1, PT, R196, UR4, PT ;  /* 0x00000004c4007c0c */ /* 0x000fe4000bf26270 */
[----:B------:R-:W-:Y:S02]  /*cb80*/  ISETP.GE.AND P0, PT, R195, UR4, PT ;  /* 0x00000004c3007c0c */ /* 0x000fe4000bf06270 */
[----:B------:R-:W-:Y:S02]  /*cb90*/  ISETP.GE.AND P2, PT, R16, UR4, PT ;  /* 0x0000000410007c0c */ /* 0x000fe4000bf46270 */
[----:B------:R-:W-:Y:S02]  /*cba0*/  ISETP.GE.AND P4, PT, R193, UR4, PT ;  /* 0x00000004c1007c0c */ /* 0x000fe4000bf86270 */
[----:B------:R-:W-:-:S05]  /*cbb0*/  ISETP.GE.AND P3, PT, R194, UR4, PT ;  /* 0x00000004c2007c0c */ /* 0x000fca000bf66270 */
[CC--:B0-----:R-:W-:Y:S02]  /*cbc0*/  @!P1 LEA R8, P5, R196.reuse, R6.reuse, 0x2 ;  /* 0x00000006c4089211 */ /* 0x0c1fe400078a10ff */
[CC--:B------:R-:W-:Y:S02]  /*cbd0*/  @!P0 LEA R10, P6, R195.reuse, R6.reuse, 0x2 ;  /* 0x00000006c30a8211 */ /* 0x0c0fe400078c10ff */
[-C--:B---3--:R-:W-:Y:S01]  /*cbe0*/  @!P1 LEA.HI.X R9, R196, R7.reuse, R213, 0x2, P5 ;  /* 0x00000007c4099211 */ /* 0x088fe200028f14d5 */
[----:B------:R-:W-:Y:S01]  /*cbf0*/  @!P2 IMAD.WIDE R4, R16, 0x4, R6 ;  /* 0x000000041004a825 */ /* 0x000fe200078e0206 */
[----:B------:R-:W-:Y:S02]  /*cc00*/  ISETP.GE.AND P5, PT, R192, UR4, PT ;  /* 0x00000004c0007c0c */ /* 0x000fe4000bfa6270 */
[----:B------:R-:W-:Y:S02]  /*cc10*/  @!P0 LEA.HI.X R11, R195, R7, R212, 0x2, P6 ;  /* 0x00000007c30b8211 */ /* 0x000fe400030f14d4 */
[----:B------:R0:W-:Y:S01]  /*cc20*/  @!P2 ST.E.64 desc[UR50][R4.64], R90 ;  /* 0x0000005a0400a985 */ /* 0x0001e2000c101b32 */
[----:B------:R-:W-:-:S02]  /*cc30*/  @!P4 LEA R14, P2, R193, R6, 0x2 ;  /* 0x00000006c10ec211 */ /* 0x000fc400078410ff */
        /* <DEDUP_REMOVED lines=8> */
[----:B--2---:R-:W-:-:S03]  /*ccc0*/  @!P5 LEA R20, P6, R192, R6, 0x2 ;  /* 0x00000006c014d211 */ /* 0x004fc600078c10ff */
[----:B------:R2:W-:Y:S01]  /*ccd0*/  @!P3 ST.E.64 desc[UR50][R12.64], R102 ;  /* 0x000000660c00b985 */ /* 0x0005e2000c101b32 */
[-C--:B------:R-:W-:Y:S02]  /*cce0*/  @!P5 LEA.HI.X R21, R192, R7.reuse, R209, 0x2, P6 ;  /* 0x00000007c015d211 */ /* 0x080fe400030f14d1 */
[----:B------:R-:W-:Y:S01]  /*ccf0*/  ISETP.GE.AND P3, PT, R188, UR4, PT ;  /* 0x00000004bc007c0c */ /* 0x000fe2000bf66270 */
[----:B------:R3:W-:Y:S01]  /*cd00*/  @!P4 ST.E.64 desc[UR50][R14.64], R106 ;  /* 0x0000006a0e00c985 */ /* 0x0007e2000c101b32 */
[-C--:B0-----:R-:W-:Y:S02]  /*cd10*/  @!P0 LEA R4, P4, R191, R6.reuse, 0x2 ;  /* 0x00000006bf048211 */ /* 0x081fe400078810ff */
[-C--:B-1----:R-:W-:Y:S01]  /*cd20*/  @!P2 LEA R10, P6, R189, R6.reuse, 0x2 ;  /* 0x00000006bd0aa211 */ /* 0x082fe200078c10ff */
[----:B------:R-:W-:Y:S01]  /*cd30*/  @!P5 ST.E.64 desc[UR50][R20.64], R110 ;  /* 0x0000006e1400d985 */ /* 0x000fe2000c101b32 */
[----:B------:R-:W-:Y:S02]  /*cd40*/  @!P1 LEA R8, P5, R190, R6, 0x2 ;  /* 0x00000006be089211 */ /* 0x000fe400078a10ff */
[----:B------:R-:W-:-:S02]  /*cd50*/  @!P0 LEA.HI.X R5, R191, R7, R208, 0x2, P4 ;  /* 0x00000007bf058211 */ /* 0x000fc400020f14d0 */
[-C--:B------:R-:W-:Y:S02]  /*cd60*/  @!P1 LEA.HI.X R9, R190, R7.reuse, R207, 0x2, P5 ;  /* 0x00000007be099211 */ /* 0x080fe400028f14cf */
[----:B------:R-:W-:Y:S01]  /*cd70*/  ISETP.GE.AND P4, PT, R187, UR4, PT ;  /* 0x00000004bb007c0c */ /* 0x000fe2000bf86270 */
[----:B------:R-:W-:Y:S01]  /*cd80*/  @!P0 ST.E.64 desc[UR50][R4.64], R114 ;  /* 0x0000007204008985 */ /* 0x000fe2000c101b32 */
[----:B------:R-:W-:Y:S02]  /*cd90*/  @!P2 LEA.HI.X R11, R189, R7, R206, 0x2, P6 ;  /* 0x00000007bd0ba211 */ /* 0x000fe400030f14ce */
[----:B--2---:R-:W-:Y:S01]  /*cda0*/  @!P3 LEA R12, P5, R188, R6, 0x2 ;  /* 0x00000006bc0cb211 */ /* 0x004fe200078a10ff */
[----:B------:R0:W-:Y:S01]  /*cdb0*/  @!P1 ST.E.64 desc[UR50][R8.64], R118 ;  /* 0x0000007608009985 */ /* 0x0001e2000c101b32 */
[----:B------:R-:W-:Y:S02]  /*cdc0*/  ISETP.GE.AND P1, PT, R185, UR4, PT ;  /* 0x00000004b9007c0c */ /* 0x000fe4000bf26270 */
[----:B------:R-:W-:Y:S01]  /*cdd0*/  ISETP.GE.AND P0, PT, R184, UR4, PT ;  /* 0x00000004b8007c0c */ /* 0x000fe2000bf06270 */
[----:B------:R1:W-:Y:S01]  /*cde0*/  @!P2 ST.E.64 desc[UR50][R10.64], R122 ;  /* 0x0000007a0a00a985 */ /* 0x0003e2000c101b32 */
[----:B------:R-:W-:-:S02]  /*cdf0*/  ISETP.GE.AND P2, PT, R186, UR4, PT ;  /* 0x00000004ba007c0c */ /* 0x000fc4000bf46270 */
[-C--:B------:R-:W-:Y:S02]  /*ce00*/  @!P3 LEA.HI.X R13, R188, R7.reuse, R205, 0x2, P5 ;  /* 0x00000007bc0db211 */ /* 0x080fe400028f14cd */
[----:B------:R-:W-:Y:S02]  /*ce10*/  ISETP.GE.AND P5, PT, R23, UR4, PT ;  /* 0x0000000417007c0c */ /* 0x000fe4000bfa6270 */
[CC--:B---3--:R-:W-:Y:S01]  /*ce20*/  @!P4 LEA R14, P6, R187.reuse, R6.reuse, 0x2 ;  /* 0x00000006bb0ec211 */ /* 0x0c8fe200078c10ff */
[----:B------:R4:W-:Y:S03]  /*ce30*/  @!P3 ST.E.64 desc[UR50][R12.64], R126 ;  /* 0x0000007e0c00b985 */ /* 0x0009e6000c101b32 */
[----:B------:R-:W-:Y:S02]  /*ce40*/  @!P4 LEA.HI.X R15, R187, R7, R204, 0x2, P6 ;  /* 0x00000007bb0fc211 */ /* 0x000fe400030f14cc */
[----:B0-----:R-:W-:-:S02]  /*ce50*/  @!P1 LEA R8, P6, R185, R6, 0x2 ;  /* 0x00000006b9089211 */ /* 0x001fc400078c10ff */
[-C--:B------:R-:W-:Y:S01]  /*ce60*/  @!P2 LEA R4, P3, R186, R6.reuse, 0x2 ;  /* 0x00000006ba04a211 */ /* 0x080fe200078610ff */
[----:B------:R4:W-:Y:S01]  /*ce70*/  @!P4 ST.E.64 desc[UR50][R14.64], R130 ;  /* 0x000000820e00c985 */ /* 0x0009e2000c101b32 */
[-C--:B-1----:R-:W-:Y:S02]  /*ce80*/  @!P0 LEA R10, P4, R184, R6.reuse, 0x2 ;  /* 0x00000006b80a8211 */ /* 0x082fe400078810ff */
[-C--:B------:R-:W-:Y:S02]  /*ce90*/  @!P2 LEA.HI.X R5, R186, R7.reuse, R203, 0x2, P3 ;  /* 0x00000007ba05a211 */ /* 0x080fe400018f14cb */
[----:B------:R-:W-:Y:S02]  /*cea0*/  @!P5 LEA R20, P3, R23, R6, 0x2 ;  /* 0x000000061714d211 */ /* 0x000fe400078610ff */
[-C--:B------:R-:W-:Y:S01]  /*ceb0*/  @!P1 LEA.HI.X R9, R185, R7.reuse, R202, 0x2, P6 ;  /* 0x00000007b9099211 */ /* 0x080fe200030f14ca */
[----:B------:R4:W-:Y:S01]  /*cec0*/  @!P2 ST.E.64 desc[UR50][R4.64], R134 ;  /* 0x000000860400a985 */ /* 0x0009e2000c101b32 */
[----:B------:R-:W-:-:S02]  /*ced0*/  @!P0 LEA.HI.X R11, R184, R7, R201, 0x2, P4 ;  /* 0x00000007b80b8211 */ /* 0x000fc400020f14c9 */
[----:B------:R-:W-:Y:S01]  /*cee0*/  @!P5 LEA.HI.X R21, R23, R7, R200, 0x2, P3 ;  /* 0x000000071715d211 */ /* 0x000fe200018f14c8 */
[----:B------:R4:W-:Y:S04]  /*cef0*/  @!P1 ST.E.64 desc[UR50][R8.64], R138 ;  /* 0x0000008a08009985 */ /* 0x0009e8000c101b32 */
[----:B------:R4:W-:Y:S01]  /*cf00*/  @!P0 ST.E.64 desc[UR50][R10.64], R142 ;  /* 0x0000008e0a008985 */ /* 0x0009e2000c101b32 */
[----:B------:R-:W-:-:S03]  /*cf10*/  ISETP.GE.AND P0, PT, R22, UR4, PT ;  /* 0x0000000416007c0c */ /* 0x000fc6000bf06270 */
[----:B------:R4:W-:Y:S10]  /*cf20*/  @!P5 ST.E.64 desc[UR50][R20.64], R146 ;  /* 0x000000921400d985 */ /* 0x0009f4000c101b32 */
[----:B------:R-:W-:Y:S05]  /*cf30*/  @P0 BRA `(.L_x_8579) ;  /* 0x0000000c00240947 */ /* 0x000fea0003800000 */
[----:B----4-:R-:W-:-:S04]  /*cf40*/  LEA R4, P0, R22, R6, 0x2 ;  /* 0x0000000616047211 */ /* 0x010fc800078010ff */
[----:B------:R-:W-:-:S05]  /*cf50*/  LEA.HI.X R5, R22, R7, R199, 0x2, P0 ;  /* 0x0000000716057211 */ /* 0x000fca00000f14c7 */
[----:B------:R1:W-:Y:S01]  /*cf60*/  ST.E.64 desc[UR50][R4.64], R150 ;  /* 0x0000009604007985 */ /* 0x0003e2000c101b32 */
[----:B------:R-:W-:Y:S05]  /*cf70*/  BRA `(.L_x_8579) ;  /* 0x0000000c00147947 */ /* 0x000fea0003800000 */
.L_x_8570:
        /* <DEDUP_REMOVED lines=9> */
[----:B------:R-:W-:-:S03]  /*d010*/  UISETP.NE.U32.AND UP1, UPT, UR8, URZ, UPT ;  /* 0x0000003f0800728c */ /* 0x000fc6000bf25070 */
[----:B------:R-:W2:Y:S01]  /*d020*/  @P1 LDG.E R3, desc[UR50][R4.64] ;  /* 0x0000003204031981 */ /* 0x000ea2000c1e1900 */
[----:B------:R-:W-:Y:S01]  /*d030*/  UISETP.NE.AND.EX UP1, UPT, UR9, URZ, UPT, UP1 ;  /* 0x0000003f0900728c */ /* 0x000fe2000bf25310 */
[----:B------:R-:W-:Y:S02]  /*d040*/  ULDC UR4, c[0x0][0xa88] ;  /* 0x0002a20000047ab9 */ /* 0x000fe40000000800 */
[----:B------:R-:W-:-:S03]  /*d050*/  IMAD.U32 R0, RZ, RZ, UR4 ;  /* 0x00000004ff007e24 */ /* 0x000fc6000f8e00ff */
[----:B------:R-:W-:-:S05]  /*d060*/  PLOP3.LUT P2, PT, PT, PT, UP1, 0x80, 0x0 ;  /* 0x000000000000781c */ /* 0x000fca0003f4f018 */
[----:B------:R-:W-:-:S04]  /*d070*/  @UP1 ULEA UR8, UP2, UR42, UR8, 0x2 ;  /* 0x000000082a081291 */ /* 0x000fc8000f84103f */
[----:B------:R-:W-:Y:S02]  /*d080*/  @UP1 ULEA.HI.X UR9, UR42, UR9, UR37, 0x2, UP2 ;  /* 0x000000092a091291 */ /* 0x000fe400090f1425 */
[----:B------:R-:W-:-:S04]  /*d090*/  IMAD.U32 R6, RZ, RZ, UR8 ;  /* 0x00000008ff067e24 */ /* 0x000fc8000f8e00ff */
[----:B------:R-:W-:-:S05]  /*d0a0*/  IMAD.U32 R7, RZ, RZ, UR9 ;  /* 0x00000009ff077e24 */ /* 0x000fca000f8e00ff */
[----:B------:R0:W5:Y:S01]  /*d0b0*/  @P2 LDG.E R0, desc[UR50][R6.64] ;  /* 0x0000003206002981 */ /* 0x000162000c1e1900 */
[----:B------:R-:W-:Y:S01]  /*d0c0*/  UMOV UR4, URZ ;  /* 0x0000003f00047c82 */ /* 0x000fe20008000000 */
[----:B------:R-:W-:Y:S01]  /*d0d0*/  UISETP.NE.AND UP1, UPT, UR45, URZ, UPT ;  /* 0x0000003f2d00728c */ /* 0x000fe2000bf25270 */
[----:B------:R-:W-:-:S10]  /*d0e0*/  ISETP.GT.AND P0, PT, R219, 0x7f, PT ;  /* 0x0000007fdb00780c */ /* 0x000fd40003f04270 */
[----:B------:R-:W-:Y:S01]  /*d0f0*/  @!UP1 ULDC UR45, c[0x0][0xad4] ;  /* 0x0002b500002d9ab9 */ /* 0x000fe20000000800 */
[----:B--2---:R-:W-:-:S13]  /*d100*/  @P1 R2UR UR4, R3 ;  /* 0x00000000030412ca */ /* 0x004fda00000e0000 */
[----:B------:R-:W-:Y:S01]  /*d110*/  USHF.R.S32.HI UR18, URZ, 0x1f, UR4 ;  /* 0x0000001f3f127899 */ /* 0x000fe20008011404 */
[----:B0-----:R-:W-:Y:S11]  /*d120*/  @P2 BRA `(.L_x_8582) ;  /* 0x0000000000102947 */ /* 0x001ff60003800000 */
[----:B------:R-:W-:Y:S05]  /*d130*/  @!P1 BRA `(.L_x_8582) ;  /* 0x00000000000c9947 */ /* 0x000fea0003800000 */
[----:B------:R-:W2:Y:S04]  /*d140*/  LDG.E R3, desc[UR50][R4.64] ;  /* 0x0000003204037981 */ /* 0x000ea8000c1e1900 */
[----:B-----5:R-:W2:Y:S02]  /*d150*/  LDG.E R0, desc[UR50][R4.64+0x4] ;  /* 0x0000043204007981 */ /* 0x020ea4000c1e1900 */
[----:B--2---:R-:W-:-:S07]  /*d160*/  IMAD.IADD R0, R0, 0x1, -R3 ;  /* 0x0000000100007824 */ /* 0x004fce00078e0a03 */
.L_x_8582:
[----:B------:R-:W-:Y:S01]  /*d170*/  USEL UR42, UR42, URZ, !UP0 ;  /* 0x0000003f2a2a7287 */ /* 0x000fe2000c000000 */
[----:B------:R-:W-:Y:S01]  /*d180*/  BSSY B1, `(.L_x_8583) ;  /* 0x0000038000017945 */ /* 0x000fe20003800000 */
[----:B------:R-:W-:-:S03]  /*d190*/  USEL UR37, UR37, URZ, !UP0 ;  /* 0x0000003f25257287 */ /* 0x000fc6000c000000 */
[----:B------:R-:W-:Y:S09]  /*d1a0*/  @P0 BRA `(.L_x_8584) ;  /* 0x0000000000d40947 */ /* 0x000ff20003800000 */
        /* <DEDUP_REMOVED lines=9> */
[----:B------:R-:W-:-:S03]  /*d240*/  UMOV UR16, 0x9b8 ;  /* 0x000009b800107882 */ /* 0x000fc60000000000 */
[----:B------:R-:W-:Y:S02]  /*d250*/  USEL UR16, UR16, 0x978, UP0 ;  /* 0x0000097810107887 */ /* 0x000fe40008000000 */
[----:B------:R-:W-:-:S06]  /*d260*/  USEL UR7, UR39, URZ, UP0 ;  /* 0x0000003f27077287 */ /* 0x000fcc0008000000 */
[----:B------:R-:W0:Y:S04]  /*d270*/  @P0 LDC R3, c[0x0][0xbec] ;  /* 0x0002fb00ff030b82 */ /* 0x000e280000000800 */
[----:B------:R-:W-:Y:S01]  /*d280*/  ULDC.64 UR10, c[0x0][UR16+0x220] ;  /* 0x00008800100a7abb */ /* 0x000fe20008000a00 */
[----:B------:R-:W-:Y:S01]  /*d290*/  ULDC.64 UR8, c[0x0][UR16+0x218] ;  /* 0x0000860010087abb */ /* 0x000fe20008000a00 */
[----:B------:R-:W-:Y:S01]  /*d2a0*/  ULDC.64 UR12, c[0x0][UR16+0x228] ;  /* 0x00008a00100c7abb */ /* 0x000fe20008000a00 */
[----:B------:R-:W-:Y:S01]  /*d2b0*/  UIMAD UR11, UR11, UR42, URZ ;  /* 0x0000002a0b0b72a4 */ /* 0x000fe2000f8e023f */
[----:B------:R-:W1:Y:S01]  /*d2c0*/  @P0 LDC R5, c[0x0][0xbf0] ;  /* 0x0002fc00ff050b82 */ /* 0x000e620000000800 */
[----:B------:R-:W-:Y:S02]  /*d2d0*/  UIMAD.WIDE.U32 UR14, UR8, UR43, URZ ;  /* 0x0000002b080e72a5 */ /* 0x000fe4000f8e003f */
        /* <DEDUP_REMOVED lines=10> */
[----:B------:R-:W-:Y:S02]  /*d380*/  IMAD.MOV.U32 R3, RZ, RZ, R6 ;  /* 0x000000ffff037224 */ /* 0x000fe400078e0006 */
[----:B------:R-:W-:Y:S01]  /*d390*/  IMAD.U32 R8, RZ, RZ, UR8 ;  /* 0x00000008ff087e24 */ /* 0x000fe2000f8e00ff */
[----:B------:R-:W-:Y:S01]  /*d3a0*/  UIADD3.X UR7, UR7, UR17, UR18, UP1, UP2 ;  /* 0x0000001107077290 */ /* 0x000fe20008fe4412 */
[----:B-1----:R-:W-:Y:S01]  /*d3b0*/  @P0 SHF.R.U32.HI R3, RZ, R5, R4 ;  /* 0x00000005ff030219 */ /* 0x002fe20000011604 */
[----:B------:R-:W-:Y:S01]  /*d3c0*/  IMAD.U32 R4, RZ, RZ, UR20 ;  /* 0x00000014ff047e24 */ /* 0x000fe2000f8e00ff */
[----:B------:R-:W-:Y:S01]  /*d3d0*/  ULDC.64 UR8, c[0x0][UR16+0x210] ;  /* 0x0000840010087abb */ /* 0x000fe20008000a00 */
[----:B------:R-:W-:Y:S01]  /*d3e0*/  IMAD.U32 R5, RZ, RZ, UR21 ;  /* 0x00000015ff057e24 */ /* 0x000fe2000f8e00ff */
[--C-:B------:R-:W-:Y:S01]  /*d3f0*/  SHF.R.S32.HI R5, RZ, 0x1f, R3.reuse ;  /* 0x0000001fff057819 */ /* 0x100fe20000011403 */
[----:B------:R-:W-:Y:S01]  /*d400*/  IMAD.MOV R7, RZ, RZ, -R3 ;  /* 0x000000ffff077224 */ /* 0x000fe200078e0a03 */
[----:B------:R-:W-:Y:S01]  /*d410*/  IADD3 R4, P0, P1, R3, UR14, R4 ;  /* 0x0000000e03047c10 */ /* 0x000fe2000f91e004 */
[----:B------:R-:W-:Y:S01]  /*d420*/  ULDC.64 UR10, c[0x0][0xba8] ;  /* 0x0002ea00000a7ab9 */ /* 0x000fe20000000a00 */
[----:B------:R-:W-:Y:S01]  /*d430*/  @!UP0 ULDC UR10, c[0x0][0xb50] ;  /* 0x0002d400000a8ab9 */ /* 0x000fe20000000800 */
[----:B------:R-:W-:Y:S01]  /*d440*/  IMAD R7, R9, R7, R6 ;  /* 0x0000000709077224 */ /* 0x000fe200078e0206 */
[----:B------:R-:W-:Y:S01]  /*d450*/  IADD3.X R5, R5, UR7, R8, P0, P1 ;  /* 0x0000000705057c10 */ /* 0x000fe200087e2408 */
[----:B------:R-:W-:-:S02]  /*d460*/  @!UP0 ULDC UR11, c[0x0][0xb54] ;  /* 0x0002d500000b8ab9 */ /* 0x000fc40000000800 */
[C---:B------:R-:W-:Y:S01]  /*d470*/  IMAD R6, R7.reuse, UR9, RZ ;  /* 0x0000000907067c24 */ /* 0x040fe2000f8e02ff */
[----:B------:R-:W-:Y:S01]  /*d480*/  SHF.R.S32.HI R3, RZ, 0x1f, R7 ;  /* 0x0000001fff037819 */ /* 0x000fe20000011407 */
[----:B------:R-:W-:-:S04]  /*d490*/  IMAD.WIDE.U32 R4, R7, UR8, R4 ;  /* 0x0000000807047c25 */ /* 0x000fc8000f8e0004 */
[----:B------:R-:W-:Y:S01]  /*d4a0*/  IMAD R3, R3, UR8, R6 ;  /* 0x0000000803037c24 */ /* 0x000fe2000f8e0206 */
[----:B------:R-:W-:-:S03]  /*d4b0*/  LEA R6, P0, R4, UR10, 0x2 ;  /* 0x0000000a04067c11 */ /* 0x000fc6000f8010ff */
[----:B------:R-:W-:-:S05]  /*d4c0*/  IMAD.IADD R3, R5, 0x1, R3 ;  /* 0x0000000105037824 */ /* 0x000fca00078e0203 */
[----:B------:R-:W-:Y:S01]  /*d4d0*/  LEA.HI.X R7, R4, UR11, R3, 0x2, P0 ;  /* 0x0000000b04077c11 */ /* 0x000fe200080f1403 */
[----:B------:R-:W-:-:S05]  /*d4e0*/  IMAD.MOV.U32 R3, RZ, RZ, -0x800000 ;  /* 0xff800000ff037424 */ /* 0x000fca00078e00ff */
[----:B------:R0:W-:Y:S02]  /*d4f0*/  STG.E desc[UR50][R6.64], R3 ;  /* 0x0000000306007986 */ /* 0x0001e4000c101932 */
.L_x_8584:
[----:B------:R-:W-:Y:S05]  /*d500*/  BSYNC B1 ;  /* 0x0000000000017941 */ /* 0x000fea0003800000 */
.L_x_8583:
[----:B------:R-:W-:-:S06]  /*d510*/  UISETP.GT.AND UP0, UPT, UR45, 0x1, UPT ;  /* 0x000000012d00788c */ /* 0x000fcc000bf04270 */
[----:B------:R-:W-:-:S13]  /*d520*/  PLOP3.LUT P0, PT, PT, PT, UP0, 0x80, 0x0 ;  /* 0x000000000000781c */ /* 0x000fda0003f0f008 */
[----:B------:R-:W-:Y:S05]  /*d530*/  @P0 BRA `(.L_x_8579) ;  /* 0x0000000400a40947 */ /* 0x000fea0003800000 */
[----:B------:R-:W1:Y:S01]  /*d540*/  LDC R11, c[0x0][0xbe8] ;  /* 0x0002fa00ff0b7b82 */ /* 0x000e620000000800 */
[----:B------:R-:W-:Y:S01]  /*d550*/  ULDC.64 UR10, c[0x0][0xaa0] ;  /* 0x0002a800000a7ab9 */ /* 0x000fe20000000a00 */
[----:B0-----:R-:W-:Y:S01]  /*d560*/  IMAD R3, R19, 0x20, R197 ;  /* 0x0000002013037824 */ /* 0x001fe200078e02c5 */
[----:B------:R-:W-:Y:S01]  /*d570*/  UIMAD UR7, UR18, UR10, URZ ;  /* 0x0000000a120772a4 */ /* 0x000fe2000f8e023f */
[----:B------:R-:W-:Y:S01]  /*d580*/  BSSY B1, `(.L_x_8585) ;  /* 0x000003a000017945 */ /* 0x000fe20003800000 */
[----:B------:R-:W-:Y:S01]  /*d590*/  UIMAD.WIDE.U32 UR8, UR4, UR10, URZ ;  /* 0x0000000a040872a5 */ /* 0x000fe2000f8e003f */
[----:B------:R-:W-:Y:S01]  /*d5a0*/  VIADD R8, R3, UR38 ;  /* 0x0000002603087c36 */ /* 0x000fe20008000000 */
[----:B------:R-:W-:-:S03]  /*d5b0*/  UIMAD UR7, UR4, UR11, UR7 ;  /* 0x0000000b040772a4 */ /* 0x000fc6000f8e0207 */
[----:B------:R-:W-:Y:S01]  /*d5c0*/  ULDC.64 UR10, c[0x0][0xae8] ;  /* 0x0002ba00000a7ab9 */ /* 0x000fe20000000a00 */
[----:B------:R-:W-:Y:S01]  /*d5d0*/  UIADD3 UR9, UR9, UR7, URZ ;  /* 0x0000000709097290 */ /* 0x000fe2000fffe03f */
[----:B------:R-:W-:-:S03]  /*d5e0*/  IMAD.MOV.U32 R3, RZ, RZ, R8 ;  /* 0x000000ffff037224 */ /* 0x000fc600078e0008 */
        /* <DEDUP_REMOVED lines=18> */
[----:B------:R-:W-:Y:S02]  /*d710*/  IMAD.U32 R4, RZ, RZ, UR42 ;  /* 0x0000002aff047e24 */ /* 0x000fe4000f8e00ff */
[----:B------:R-:W-:Y:S02]  /*d720*/  IMAD R7, R11, R7, R8 ;  /* 0x000000070b077224 */ /* 0x000fe400078e0208 */
[C---:B------:R-:W-:Y:S02]  /*d730*/  IMAD R9, R3.reuse, UR9, R6 ;  /* 0x0000000903097c24 */ /* 0x040fe4000f8e0206 */
[----:B------:R-:W-:Y:S01]  /*d740*/  IMAD.WIDE.U32 R4, R3, UR8, R4 ;  /* 0x0000000803047c25 */ /* 0x000fe2000f8e0004 */
[----:B------:R-:W-:Y:S01]  /*d750*/  SHF.R.S32.HI R3, RZ, 0x1f, R7 ;  /* 0x0000001fff037819 */ /* 0x000fe20000011407 */
[----:B------:R-:W-:-:S02]  /*d760*/  ULDC.64 UR8, c[0x0][0xad8] ;  /* 0x0002b60000087ab9 */ /* 0x000fc40000000a00 */
        /* <DEDUP_REMOVED lines=8> */
[----:B------:R-:W-:Y:S01]  /*d7f0*/  IMAD.IADD R3, R5, 0x1, R3 ;  /* 0x0000000105037824 */ /* 0x000fe200078e0203 */
[----:B------:R-:W-:Y:S01]  /*d800*/  LEA R6, P3, R4, UR8, 0x1 ;  /* 0x0000000804067c11 */ /* 0x000fe2000f8608ff */
[----:B------:R-:W-:-:S03]  /*d810*/  VIADD R0, R8, 0x20 ;  /* 0x0000002008007836 */ /* 0x000fc60000000000 */
[----:B------:R-:W-:Y:S01]  /*d820*/  LEA.HI.X R3, R4, UR9, R3, 0x1, P3 ;  /* 0x0000000904037c11 */ /* 0x000fe200098f0c03 */
[----:B------:R0:W1:Y:S01]  /*d830*/  SHFL.IDX PT, R7, R6, RZ, 0x181f ;  /* 0x00181fff06077589 */ /* 0x00006200000e0000 */
[-C--:B------:R-:W-:Y:S01]  /*d840*/  ISETP.GE.AND P1, PT, R0, R11.reuse, PT ;  /* 0x0000000b0000720c */ /* 0x080fe20003f26270 */
[----:B------:R-:W-:Y:S02]  /*d850*/  VIADD R0, R8, 0x40 ;  /* 0x0000004008007836 */ /* 0x000fe40000000000 */
[----:B------:R0:W2:Y:S03]  /*d860*/  SHFL.IDX PT, R5, R3, RZ, 0x181f ;  /* 0x00181fff03057589 */ /* 0x0000a600000e0000 */
        /* <DEDUP_REMOVED lines=9> */
[----:B------:R3:W-:Y:S04]  /*d900*/  @!P4 ST.E.128 desc[UR50][R12.64], RZ ;  /* 0x000000ff0c00c985 */ /* 0x0007e8000c101d32 */
[----:B------:R3:W-:Y:S02]  /*d910*/  @!P5 ST.E.128 desc[UR50][R4.64], RZ ;  /* 0x000000ff0400d985 */ /* 0x0007e4000c101d32 */
.L_x_8586:
[----:B------:R-:W-:Y:S05]  /*d920*/  BSYNC B1 ;  /* 0x0000000000017941 */ /* 0x000fea0003800000 */
.L_x_8585:
[----:B--23--:R2:W3:Y:S01]  /*d930*/  SHFL.IDX PT, R5, R3, 0x1, 0x181f ;  /* 0x00381f0003057f89 */ /* 0x00c4e200000e0000 */
[----:B------:R-:W-:Y:S03]  /*d940*/  BSSY B1, `(.L_x_8587) ;  /* 0x000000c000017945 */ /* 0x000fe60003800000 */
[----:B-1----:R2:W1:Y:S01]  /*d950*/  SHFL.IDX PT, R7, R6, 0x1, 0x181f ;  /* 0x00381f0006077f89 */ /* 0x00246200000e0000 */
[----:B------:R-:W-:Y:S05]  /*d960*/  @P1 BRA `(.L_x_8588) ;  /* 0x0000000000241947 */ /* 0x000fea0003800000 */
[----:B------:R-:W-:Y:S02]  /*d970*/  ULDC UR4, c[0x0][0xac8] ;  /* 0x0002b20000047ab9 */ /* 0x000fe40000000800 */
[----:B------:R-:W-:Y:S02]  /*d980*/  ISETP.GE.AND P3, PT, R2, UR4, PT ;  /* 0x0000000402007c0c */ /* 0x000fe4000bf66270 */
[----:B------:R-:W-:-:S11]  /*d990*/  ISETP.GE.AND P4, PT, R18, UR4, PT ;  /* 0x0000000412007c0c */ /* 0x000fd6000bf86270 */
[-C--:B-1----:R-:W-:Y:S02]  /*d9a0*/  @!P3 LEA R12, P1, R2, R7.reuse, 0x1 ;  /* 0x00000007020cb211 */ /* 0x082fe400078208ff */
[----:B------:R-:W-:Y:S02]  /*d9b0*/  @!P4 LEA R4, P2, R18, R7, 0x1 ;  /* 0x000000071204c211 */ /* 0x000fe400078408ff */
[-C--:B---3--:R-:W-:Y:S02]  /*d9c0*/  @!P3 LEA.HI.X R13, R2, R5.reuse, R218, 0x1, P1 ;  /* 0x00000005020db211 */ /* 0x088fe400008f0cda */
[----:B------:R-:W-:-:S03]  /*d9d0*/  @!P4 LEA.HI.X R5, R18, R5, R217, 0x1, P2 ;  /* 0x000000051205c211 */ /* 0x000fc600010f0cd9 */
[----:B------:R4:W-:Y:S04]  /*d9e0*/  @!P3 ST.E.128 desc[UR50][R12.64], RZ ;  /* 0x000000ff0c00b985 */ /* 0x0009e8000c101d32 */
[----:B------:R4:W-:Y:S02]  /*d9f0*/  @!P4 ST.E.128 desc[UR50][R4.64], RZ ;  /* 0x000000ff0400c985 */ /* 0x0009e4000c101d32 */
.L_x_8588:
[----:B------:R-:W-:Y:S05]  /*da00*/  BSYNC B1 ;  /* 0x0000000000017941 */ /* 0x000fea0003800000 */
.L_x_8587:
[----:B---34-:R3:W4:Y:S01]  /*da10*/  SHFL.IDX PT, R5, R3, 0x2, 0x181f ;  /* 0x00581f0003057f89 */ /* 0x01872200000e0000 */
        /* <DEDUP_REMOVED lines=8> */
[-C--:B----4-:R-:W-:Y:S02]  /*daa0*/  @!P2 LEA.HI.X R13, R2, R5.reuse, R218, 0x1, P0 ;  /* 0x00000005020da211 */ /* 0x090fe400000f0cda */
[----:B------:R-:W-:-:S03]  /*dab0*/  @!P3 LEA.HI.X R5, R18, R5, R217, 0x1, P1 ;  /* 0x000000051205b211 */ /* 0x000fc600008f0cd9 */
[----:B------:R1:W-:Y:S04]  /*dac0*/  @!P2 ST.E.128 desc[UR50][R12.64], RZ ;  /* 0x000000ff0c00a985 */ /* 0x0003e8000c101d32 */
[----:B------:R1:W-:Y:S02]  /*dad0*/  @!P3 ST.E.128 desc[UR50][R4.64], RZ ;  /* 0x000000ff0400b985 */ /* 0x0003e4000c101d32 */
.L_x_8590:
[----:B------:R-:W-:Y:S05]  /*dae0*/  BSYNC B1 ;  /* 0x0000000000017941 */ /* 0x000fea0003800000 */
.L_x_8589:
[----:B------:R-:W-:Y:S01]  /*daf0*/  VIADD R0, R8, 0x60 ;  /* 0x0000006008007836 */ /* 0x000fe20000000000 */
[----:B0-23--:R-:W0:Y:S04]  /*db00*/  SHFL.IDX PT, R3, R3, 0x3, 0x181f ;  /* 0x00781f0003037f89 */ /* 0x00de2800000e0000 */
[----:B------:R-:W-:Y:S01]  /*db10*/  ISETP.GE.AND P0, PT, R0, R11, PT ;  /* 0x0000000b0000720c */ /* 0x000fe20003f06270 */
[----:B-1--4-:R1:W2:-:S12]  /*db20*/  SHFL.IDX PT, R5, R6, 0x3, 0x181f ;  /* 0x00781f0006057f89 */ /* 0x01229800000e0000 */
[----:B-1----:R-:W-:Y:S05]  /*db30*/  @P0 BRA `(.L_x_8579) ;  /* 0x0000000000240947 */ /* 0x002fea0003800000 */
[----:B------:R-:W-:Y:S02]  /*db40*/  ULDC UR4, c[0x0][0xac8] ;  /* 0x0002b20000047ab9 */ /* 0x000fe40000000800 */
[----:B------:R-:W-:Y:S02]  /*db50*/  ISETP.GE.AND P2, PT, R2, UR4, PT ;  /* 0x0000000402007c0c */ /* 0x000fe4000bf46270 */
[----:B------:R-:W-:-:S11]  /*db60*/  ISETP.GE.AND P3, PT, R18, UR4, PT ;  /* 0x0000000412007c0c */ /* 0x000fd6000bf66270 */
[-C--:B--2---:R-:W-:Y:S02]  /*db70*/  @!P2 LEA R6, P0, R2, R5.reuse, 0x1 ;  /* 0x000000050206a211 */ /* 0x084fe400078008ff */
[----:B------:R-:W-:Y:S02]  /*db80*/  @!P3 LEA R4, P1, R18, R5, 0x1 ;  /* 0x000000051204b211 */ /* 0x000fe400078208ff */
[-C--:B0-----:R-:W-:Y:S02]  /*db90*/  @!P2 LEA.HI.X R7, R2, R3.reuse, R218, 0x1, P0 ;  /* 0x000000030207a211 */ /* 0x081fe400000f0cda */
[----:B------:R-:W-:-:S03]  /*dba0*/  @!P3 LEA.HI.X R5, R18, R3, R217, 0x1, P1 ;  /* 0x000000031205b211 */ /* 0x000fc600008f0cd9 */
[----:B------:R0:W-:Y:S04]  /*dbb0*/  @!P2 ST.E.128 desc[UR50][R6.64], RZ ;  /* 0x000000ff0600a985 */ /* 0x0001e8000c101d32 */
[----:B------:R0:W-:Y:S02]  /*dbc0*/  @!P3 ST.E.128 desc[UR50][R4.64], RZ ;  /* 0x000000ff0400b985 */ /* 0x0001e4000c101d32 */
.L_x_8579:
[----:B------:R-:W-:Y:S05]  /*dbd0*/  BSYNC B0 ;  /* 0x0000000000007941 */ /* 0x000fea0003800000 */
.L_x_8569:
[----:B------:R-:W-:Y:S02]  /*dbe0*/  ULDC UR4, c[0x0][0xc3c] ;  /* 0x00030f0000047ab9 */ /* 0x000fe40000000800 */
[----:B------:R-:W-:-:S13]  /*dbf0*/  ISETP.GE.AND P0, PT, R35, UR4, PT ;  /* 0x0000000423007c0c */ /* 0x000fda000bf06270 */
[----:B------:R-:W-:Y:S05]  /*dc00*/  @!P0 BRA `(.L_x_8591) ;  /* 0xffffff3000f88947 */ /* 0x000fea000383ffff */
[----:B------:R-:W-:Y:S05]  /*dc10*/  EXIT ;  /* 0x000000000000794d */ /* 0x000fea0003800000 */
.L_x_8532:
[----:B------:R-:W-:-:S08]  /*dc20*/  NOP ;  /* 0x0000000000007918 */ /* 0x000fd00000000000 */
[----:B------:R-:W0:-:S00]  /*dc30*/  USETMAXREG.DEALLOC.CTAPOOL 0x18 ;  /* 0x00000018000079c8 */ /* 0x000e0000080e0500 */
        /* <DEDUP_REMOVED lines=16> */
.L_x_8592:
[----:B0-----:R-:W0:Y:S01]  /*dd40*/  S2R R0, SR_TID.X ;  /* 0x0000000000007919 */ /* 0x001e220000002100 */
[----:B------:R-:W-:Y:S01]  /*dd50*/  ULDC UR4, c[0x0][0xc3c] ;  /* 0x00030f0000047ab9 */ /* 0x000fe20000000800 */
[----:B------:R-:W1:Y:S01]  /*dd60*/  S2UR UR6, SR_CTAID.X ;  /* 0x00000000000679c3 */ /* 0x000e620000002500 */
[----:B------:R-:W-:Y:S01]  /*dd70*/  ULDC UR5, c[0x0][0xc38] ;  /* 0x00030e0000057ab9 */ /* 0x000fe20000000800 */
[----:B0-----:R-:W-:-:S04]  /*dd80*/  LOP3.LUT R0, R0, 0x1f, RZ, 0xc0, !PT ;  /* 0x0000001f00007812 */ /* 0x001fc800078ec0ff */
[----:B------:R-:W-:-:S04]  /*dd90*/  ISETP.NE.AND P0, PT, R0, 0x1f, PT ;  /* 0x0000001f0000780c */ /* 0x000fc80003f05270 */
[----:B------:R-:W-:-:S13]  /*dda0*/  ISETP.GE.OR P1, PT, R0, UR4, !P0 ;  /* 0x0000000400007c0c */ /* 0x000fda000c726670 */
[----:B------:R-:W0:Y:S08]  /*ddb0*/  @!P1 LDC.64 R2, c[0x0][0xc80] ;  /* 0x00032000ff029b82 */ /* 0x000e300000000a00 */
[----:B------:R-:W2:Y:S01]  /*ddc0*/  @!P1 LDC.64 R4, c[0x0][0xc78] ;  /* 0x00031e00ff049b82 */ /* 0x000ea20000000a00 */
[----:B0-----:R-:W-:-:S05]  /*ddd0*/  @!P1 IMAD.WIDE.U32 R2, R0, 0x4, R2 ;  /* 0x0000000400029825 */ /* 0x001fca00078e0002 */
[----:B------:R2:W3:Y:S02]  /*dde0*/  @!P1 LDG.E R6, desc[UR50][R2.64] ;  /* 0x0000003202069981 */ /* 0x0004e4000c1e1900 */
[----:B--2---:R-:W-:-:S04]  /*ddf0*/  @!P1 IMAD.WIDE.U32 R2, R0, 0x4, R4 ;  /* 0x0000000400029825 */ /* 0x004fc800078e0004 */
[----:B------:R-:W-:-:S06]  /*de00*/  IMAD.MOV.U32 R5, RZ, RZ, RZ ;  /* 0x000000ffff057224 */ /* 0x000fcc00078e00ff */
        /* <DEDUP_REMOVED lines=31> */
.L_x_8596:
        /* <DEDUP_REMOVED lines=39> */
.L_x_8594:
        /* <DEDUP_REMOVED lines=12> */
.L_x_8597:
[----:B----4-:R-:W-:Y:S01]  /*e330*/  IMAD R2, R8, UR5, R9 ;  /* 0x0000000508027c24 */ /* 0x010fe2000f8e0209 */
[----:B-1----:R-:W-:Y:S01]  /*e340*/  ISETP.NE.AND P0, PT, R7, 0x1, PT ;  /* 0x000000010700780c */ /* 0x002fe20003f05270 */
[----:B------:R-:W-:-:S03]  /*e350*/  VIADD R12, R10, UR4 ;  /* 0x000000040a0c7c36 */ /* 0x000fc60008000000 */
[----:B------:R1:W-:Y:S01]  /*e360*/  STL [R1], R2 ;  /* 0x0000000201007387 */ /* 0x0003e20000100800 */
[----:B0-----:R-:W-:-:S03]  /*e370*/  IADD3 R5, -R2, UR6, RZ ;  /* 0x0000000602057c10 */ /* 0x001fc6000fffe1ff */
[----:B------:R1:W-:Y:S05]  /*e380*/  STL [R1+0xc], R12 ;  /* 0x00000c0c01007387 */ /* 0x0003ea0000100800 */
[----:B------:R-:W-:Y:S05]  /*e390*/  @!P0 BRA `(.L_x_8598) ;  /* 0x0000000000e08947 */ /* 0x000fea0003800000 */
[-C--:B--2---:R-:W-:Y:S02]  /*e3a0*/  IABS R6, R4.reuse ;  /* 0x0000000400067213 */ /* 0x084fe40000000000 */
[----:B------:R-:W-:Y:S02]  /*e3b0*/  IABS R8, R7 ;  /* 0x0000000700087213 */ /* 0x000fe40000000000 */
[----:B------:R-:W0:Y:S08]  /*e3c0*/  I2F.RP R9, R6 ;  /* 0x0000000600097306 */ /* 0x000e300000209400 */
[----:B------:R-:W2:Y:S08]  /*e3d0*/  I2F.RP R10, R8 ;  /* 0x00000008000a7306 */ /* 0x000eb00000209400 */
[----:B0-----:R-:W1:Y:S08]  /*e3e0*/  MUFU.RCP R9, R9 ;  /* 0x0000000900097308 */ /* 0x001e700000001000 */
[----:B--2---:R-:W-:Y:S01]  /*e3f0*/  MUFU.RCP R10, R10 ;  /* 0x0000000a000a7308 */ /* 0x004fe20000001000 */
[----:B-1----:R-:W-:Y:S01]  /*e400*/  VIADD R2, R9, 0xffffffe ;  /* 0x0ffffffe09027836 */ /* 0x002fe20000000000 */
[----:B------:R-:W-:-:S06]  /*e410*/  IABS R9, R4 ;  /* 0x0000000400097213 */ /* 0x000fcc0000000000 */
[----:B---3--:R0:W1:Y:S02]  /*e420*/  F2I.FTZ.U32.TRUNC.NTZ R3, R2 ;  /* 0x0000000200037305 */ /* 0x008064000021f000 */
        /* <DEDUP_REMOVED lines=8> */
[----:B------:R-:W-:Y:S02]  /*e4b0*/  VIADD R3, R10, 0xffffffe ;  /* 0x0ffffffe0a037836 */ /* 0x000fe40000000000 */
[----:B------:R-:W-:Y:S01]  /*e4c0*/  IMAD.MOV.U32 R2, RZ, RZ, RZ ;  /* 0x000000ffff027224 */ /* 0x000fe200078e00ff */
[----:B------:R-:W-:-:S03]  /*e4d0*/  ISETP.GT.U32.AND P1, PT, R6, R11, PT ;  /* 0x0000000b0600720c */ /* 0x000fc60003f24070 */
        /* <DEDUP_REMOVED lines=36> */
.L_x_8598:
[----:B-1-3--:R-:W0:Y:S02]  /*e720*/  LDC.64 R2, c[0x0][0xc90] ;  /* 0x00032400ff027b82 */ /* 0x00ae240000000a00 */
        /* <DEDUP_REMOVED lines=60> */
.L_x_8599:
[----:B01----:R-:W-:-:S05]  /*eaf0*/  LOP3.LUT R3, RZ, R2, RZ, 0x33, !PT ;  /* 0x00000002ff037212 */ /* 0x003fca00078e33ff */
[----:B------:R-:W-:-:S05]  /*eb00*/  IMAD.IADD R2, R4, 0x1, R3 ;  /* 0x0000000104027824 */ /* 0x000fca00078e0203 */
[----:B------:R1:W-:Y:S01]  /*eb10*/  STL [R1+0x4], R2 ;  /* 0x0000040201007387 */ /* 0x0003e20000100800 */
[----:B------:R-:W-:Y:S05]  /*eb20*/  BRA `(.L_x_8600) ;  /* 0x0000000000107947 */ /* 0x000fea0003800000 */
.L_x_8595:
[----:B------:R-:W-:Y:S01]  /*eb30*/  IMAD.U32 R2, RZ, RZ, UR6 ;  /* 0x00000006ff027e24 */ /* 0x000fe2000f8e00ff */
[----:B------:R0:W-:Y:S04]  /*eb40*/  STL [R1+0x4], RZ ;  /* 0x000004ff01007387 */ /* 0x0001e80000100800 */
[----:B------:R0:W-:Y:S04]  /*eb50*/  STL [R1+0x8], RZ ;  /* 0x000008ff01007387 */ /* 0x0001e80000100800 */
[----:B------:R0:W-:Y:S02]  /*eb60*/  STL [R1], R2 ;  /* 0x0000000201007387 */ /* 0x0001e40000100800 */
.L_x_8600:
        /* <DEDUP_REMOVED lines=10> */
.L_x_8593:
        /* <DEDUP_REMOVED lines=23> */
[----:B------:R-:W-:Y:S02]  /*ed80*/  SHF.R.U32.HI R4, RZ, 0x3, R4 ;  /* 0x00000003ff047819 */ /* 0x000fe40000011604 */
        /* <DEDUP_REMOVED lines=9> */
.L_x_8702:
[----:B------:R-:W2:Y:S01]  /*ee20*/  LDL R0, [R1+0xc] ;  /* 0x00000c0001007983 */ /* 0x000ea20000100800 */
[----:B0-----:R-:W2:Y:S01]  /*ee30*/  LDC.64 R2, c[0x0][0xc88] ;  /* 0x00032200ff027b82 */ /* 0x001ea20000000a00 */
[----:B------:R-:W-:Y:S05]  /*ee40*/  YIELD ;  /* 0x0000000000007946 */ /* 0x000fea0003800000 */
[----:B------:R-:W-:Y:S01]  /*ee50*/  ULDC.64 UR4, c[0x0][0xa28] ;  /* 0x00028a0000047ab9 */ /* 0x000fe20000000a00 */
[----:B-1----:R-:W-:Y:S01]  /*ee60*/  IMAD.MOV.U32 R6, RZ, RZ, RZ ;  /* 0x000000ffff067224 */ /* 0x002fe200078e00ff */
[----:B------:R-:W-:Y:S01]  /*ee70*/  ISETP.NE.U32.AND P0, PT, RZ, UR4, PT ;  /* 0x00000004ff007c0c */ /* 0x000fe2000bf05070 */
[----:B------:R-:W-:Y:S01]  /*ee80*/  ULDC.64 UR8, c[0x0][0xa18] ;  /* 0x0002860000087ab9 */ /* 0x000fe20000000a00 */
[----:B------:R-:W-:Y:S01]  /*ee90*/  ULDC.64 UR6, c[0x0][0xa08] ;  /* 0x0002820000067ab9 */ /* 0x000fe20000000a00 */
[----:B--2---:R-:W-:-:S05]  /*eea0*/  IMAD.WIDE R2, R0, 0x4, R2 ;  /* 0x0000000400027825 */ /* 0x004fca00078e0202 */
[----:B------:R-:W2:Y:S01]  /*eeb0*/  LDG.E R11, desc[UR50][R2.64] ;  /* 0x00000032020b7981 */ /* 0x000ea2000c1e1900 */
[----:B------:R-:W-:Y:S01]  /*eec0*/  ISETP.NE.AND.EX P0, PT, RZ, UR5, PT, P0 ;  /* 0x00000005ff007c0c */ /* 0x000fe2000bf05300 */
[----:B------:R-:W-:Y:S01]  /*eed0*/  IMAD.MOV.U32 R0, RZ, RZ, RZ ;  /* 0x000000ffff007224 */ /* 0x000fe200078e00ff */
        /* <DEDUP_REMOVED lines=44> */
.L_x_8602:
        /* <DEDUP_REMOVED lines=14> */
[----:B------:R-:W-:-:S04]  /*f280*/  IADD3 R6, P0, R17, UR4, RZ ;  /* 0x0000000411067c10 */ /* 0x000fc8000ff1e0ff */
[----:B--2---:R-:W-:-:S05]  /*f290*/  IADD3.X R7, R10, UR5, RZ, P0, !PT ;  /* 0x000000050a077c10 */ /* 0x004fca00087fe4ff */
[----:B------:R3:W5:Y:S01]  /*f2a0*/  LDG.E R6, desc[UR50][R6.64] ;  /* 0x0000003206067981 */ /* 0x000762000c1e1900 */
[----:B------:R-:W-:Y:S05]  /*f2b0*/  BRA `(.L_x_8604) ;  /* 0x0000000000107947 */ /* 0x000fea0003800000 */
.L_x_8603:
[----:B------:R-:W-:Y:S05]  /*f2c0*/  @!P0 BRA `(.L_x_8604) ;  /* 0x00000000000c8947 */ /* 0x000fea0003800000 */
[----:B------:R-:W3:Y:S04]  /*f2d0*/  LDG.E R6, desc[UR50][R4.64] ;  /* 0x0000003204067981 */ /* 0x000ee8000c1e1900 */
[----:B------:R-:W3:Y:S02]  /*f2e0*/  LDG.E R4, desc[UR50][R4.64+0x4] ;  /* 0x0000043204047981 */ /* 0x000ee4000c1e1900 */
[----:B---3--:R-:W-:-:S07]  /*f2f0*/  IMAD.IADD R6, R4, 0x1, -R6 ;  /* 0x0000000104067824 */ /* 0x008fce00078e0a06 */
.L_x_8604:
[----:B------:R-:W4:Y:S01]  /*f300*/  LDL R5, [R1+0x4] ;  /* 0x0000040001057983 */ /* 0x000f220000100800 */
[----:B-----5:R-:W-:Y:S01]  /*f310*/  IMAD.IADD R6, R6, 0x1, -R0 ;  /* 0x0000000106067824 */ /* 0x020fe200078e0a00 */
[----:B------:R-:W-:Y:S01]  /*f320*/  BSSY B0, `(.L_x_8605) ;  /* 0x000003a000007945 */ /* 0x000fe20003800000 */
[----:B------:R-:W0:Y:S02]  /*f330*/  LDC R0, c[0x0][0x448] ;  /* 0x00011200ff007b82 */ /* 0x000e240000000800 */
[----:B0-----:R-:W-:-:S13]  /*f340*/  ISETP.NE.AND P0, PT, R0, 0x1, PT ;  /* 0x000000010000780c */ /* 0x001fda0003f05270 */
[----:B--2---:R-:W0:Y:S08]  /*f350*/  @P0 LDC R3, c[0x0][0x44c] ;  /* 0x00011300ff030b82 */ /* 0x004e300000000800 */
[----:B------:R-:W2:Y:S01]  /*f360*/  @P0 LDC R4, c[0x0][0x450] ;  /* 0x00011400ff040b82 */ /* 0x000ea20000000800 */
[----:B----4-:R-:W-:Y:S02]  /*f370*/  IMAD.SHL.U32 R0, R5, 0x80, RZ ;  /* 0x0000008005007824 */ /* 0x010fe400078e00ff */
[----:B------:R-:W-:-:S02]  /*f380*/  IMAD.MOV.U32 R5, RZ, RZ, RZ ;  /* 0x000000ffff057224 */ /* 0x000fc400078e00ff */
[----:B------:R-:W-:Y:S02]  /*f390*/  VIADD R0, R0, 0x7f ;  /* 0x0000007f00007836 */ /* 0x000fe40000000000 */
[----:B------:R-:W-:Y:S02]  /*f3a0*/  IMAD.MOV.U32 R10, RZ, RZ, R5 ;  /* 0x000000ffff0a7224 */ /* 0x000fe400078e0005 */
[----:B0-----:R-:W-:-:S05]  /*f3b0*/  @P0 IMAD.HI.U32 R3, R0, R3, RZ ;  /* 0x0000000300030227 */ /* 0x001fca00078e00ff */
[----:B--2---:R-:W-:Y:S02]  /*f3c0*/  @P0 SHF.R.U32.HI R0, RZ, R4, R3 ;  /* 0x00000004ff000219 */ /* 0x004fe40000011603 */
[C---:B------:R-:W-:Y:S01]  /*f3d0*/  IADD3 R3, R6.reuse, 0x80, -R9 ;  /* 0x0000008006037810 */ /* 0x040fe20007ffe809 */
[----:B------:R-:W-:Y:S01]  /*f3e0*/  VIADD R6, R6, 0x7f ;  /* 0x0000007f06067836 */ /* 0x000fe20000000000 */
[----:B-1----:R-:W-:-:S03]  /*f3f0*/  LOP3.LUT R9, R2, 0xff, RZ, 0xc0, !PT ;  /* 0x000000ff02097812 */ /* 0x002fc600078ec0ff */
[----:B------:R-:W-:Y:S01]  /*f400*/  IMAD.IADD R0, R3, 0x1, R0 ;  /* 0x0000000103007824 */ /* 0x000fe200078e0200 */
[----:B------:R-:W-:-:S04]  /*f410*/  SHF.R.S32.HI R3, RZ, 0x1f, R6 ;  /* 0x0000001fff037819 */ /* 0x000fc80000011406 */
[----:B------:R-:W-:Y:S02]  /*f420*/  SHF.R.S32.HI R4, RZ, 0x1f, R0 ;  /* 0x0000001fff047819 */ /* 0x000fe40000011400 */
[----:B------:R-:W-:Y:S02]  /*f430*/  LEA.HI R3, R3, R6, RZ, 0x7 ;  /* 0x0000000603037211 */ /* 0x000fe400078f38ff */
[----:B------:R-:W-:Y:S02]  /*f440*/  LEA.HI R4, R4, R0, RZ, 0x7 ;  /* 0x0000000004047211 */ /* 0x000fe400078f38ff */
[----:B------:R-:W-:Y:S02]  /*f450*/  SHF.R.U32.HI R0, RZ, 0x10, R2 ;  /* 0x00000010ff007819 */ /* 0x000fe40000011602 */
[----:B------:R-:W-:Y:S02]  /*f460*/  SHF.R.S32.HI R3, RZ, 0x7, R3 ;  /* 0x00000007ff037819 */ /* 0x000fe40000011403 */
[----:B------:R-:W-:-:S02]  /*f470*/  ISETP.NE.AND P0, PT, R0, RZ, PT ;  /* 0x000000ff0000720c */ /* 0x000fc40003f05270 */
[----:B------:R-:W-:-:S04]  /*f480*/  SHF.R.S32.HI R4, RZ, 0x7, R4 ;  /* 0x00000007ff047819 */ /* 0x000fc80000011404 */
[----:B------:R-:W-:-:S04]  /*f490*/  VIMNMX R8, R3, R4, PT ;  /* 0x0000000403087248 */ /* 0x000fc80003fe0100 */
[----:B------:R-:W-:Y:S01]  /*f4a0*/  ISETP.GE.AND P1, PT, R8, 0x1, PT ;  /* 0x000000010800780c */ /* 0x000fe20003f26270 */
[----:B------:R0:W-:Y:S02]  /*f4b0*/  STL [R1+0x30], R8 ;  /* 0x0000300801007387 */ /* 0x0001e40000100800 */
[----:B------:R-:W1:Y:S02]  /*f4c0*/  @!P0 LDC R0, c[0x0][0x9f0] ;  /* 0x00027c00ff008b82 */ /* 0x000e640000000800 */
[----:B------:R0:W-:Y:S04]  /*f4d0*/  STL [R1+0x3c], R5 ;  /* 0x00003c0501007387 */ /* 0x0001e80000100800 */
[----:B------:R0:W-:Y:S04]  /*f4e0*/  STL [R1+0x58], R9 ;  /* 0x0000580901007387 */ /* 0x0001e80000100800 */
        /* <DEDUP_REMOVED lines=9> */
[----:B---3--:R-:W-:Y:S01]  /*f580*/  IMAD.HI.U32 R7, R3, R5, R2 ;  /* 0x0000000503077227 */ /* 0x008fe200078e0002 */
        /* <DEDUP_REMOVED lines=19> */
.L_x_8606:
[----:B------:R-:W-:Y:S05]  /*f6c0*/  BSYNC B0 ;  /* 0x0000000000007941 */ /* 0x000fea0003800000 */
.L_x_8605:
        /* <DEDUP_REMOVED lines=12> */
[----:B0-----:R-:W0:Y:S01]  /*f790*/  S2R R5, SR_LANEID ;  /* 0x0000000000057919 */ /* 0x001e220000000000 */
[----:B------:R-:W-:Y:S01]  /*f7a0*/  VOTEU.ANY UR4, UPT, PT ;  /* 0x0000000000047886 */ /* 0x000fe200038e0100 */
[----:B------:R-:W1:Y:S01]  /*f7b0*/  LDC.64 R2, c[0x0][0xc60] ;  /* 0x00031800ff027b82 */ /* 0x000e620000000a00 */
[----:B------:R-:W0:Y:S02]  /*f7c0*/  FLO.U32 R0, UR4 ;  /* 0x0000000400007d00 */ /* 0x000e2400080e0000 */
[----:B0-----:R-:W-:-:S06]  /*f7d0*/  ISETP.EQ.U32.AND P0, PT, R0, R5, PT ;  /* 0x000000050000720c */ /* 0x001fcc0003f02070 */
[----:B------:R-:W1:Y:S07]  /*f7e0*/  POPC R5, UR4 ;  /* 0x0000000400057d09 */ /* 0x000e6e0008000000 */
[----:B-1----:R-:W4:Y:S01]  /*f7f0*/  @P0 ATOMG.E.ADD.STRONG.GPU PT, R3, desc[UR50][R2.64], R5 ;  /* 0x00000005020309a8 */ /* 0x002f2200081ee1f2 */
[----:B------:R-:W0:Y:S02]  /*f800*/  S2R R4, SR_LTMASK ;  /* 0x0000000000047919 */ /* 0x000e240000003900 */
[----:B0-----:R-:W-:-:S04]  /*f810*/  LOP3.LUT R4, R4, UR4, RZ, 0xc0, !PT ;  /* 0x0000000404047c12 */ /* 0x001fc8000f8ec0ff */
[----:B---3--:R-:W0:Y:S01]  /*f820*/  POPC R7, R4 ;  /* 0x0000000400077309 */ /* 0x008e220000000000 */
[----:B----4-:R-:W0:Y:S02]  /*f830*/  SHFL.IDX PT, R0, R3, R0, 0x1f ;  /* 0x00001f0003007589 */ /* 0x010e2400000e0000 */
[----:B0-----:R-:W-:-:S05]  /*f840*/  IADD3 R0, R0, UR37, R7 ;  /* 0x0000002500007c10 */ /* 0x001fca000fffe007 */
[----:B------:R4:W-:Y:S01]  /*f850*/  STL [R1], R0 ;  /* 0x0000000001007387 */ /* 0x0009e20000100800 */
[----:B------:R-:W-:Y:S05]  /*f860*/  BRA `(.L_x_8609) ;  /* 0x0000003800c87947 */ /* 0x000fea0003800000 */
.L_x_8608:
        /* <DEDUP_REMOVED lines=12> */
[----:B---3--:R-:W-:-:S02]  /*f930*/  IMAD.U32 R7, RZ, RZ, UR9 ;  /* 0x00000009ff077e24 */ /* 0x008fc4000f8e00ff */
[----:B--2---:R-:W-:Y:S02]  /*f940*/  IMAD.U32 R10, RZ, RZ, UR4 ;  /* 0x00000004ff0a7e24 */ /* 0x004fe4000f8e00ff */
[----:B------:R-:W-:Y:S02]  /*f950*/  IMAD.U32 R11, RZ, RZ, UR5 ;  /* 0x00000005ff0b7e24 */ /* 0x000fe4000f8e00ff */
[----:B------:R-:W-:Y:S02]  /*f960*/  IMAD.MOV.U32 R8, RZ, RZ, 0x70 ;  /* 0x00000070ff087424 */ /* 0x000fe400078e00ff */
[----:B------:R-:W-:Y:S02]  /*f970*/  IMAD.MOV.U32 R12, RZ, RZ, 0x1 ;  /* 0x00000001ff0c7424 */ /* 0x000fe400078e00ff */
[----:B------:R-:W-:-:S07]  /*f980*/  IMAD.MOV.U32 R13, RZ, RZ, RZ ;  /* 0x000000ffff0d7224 */ /* 0x000fce00078e00ff */
[----:B------:R-:W-:-:S07]  /*f990*/  LEPC R20, `(.L_x_8611) ;  /* 0x000000001014794e */ /* 0x000fce0000000000 */
[----:B-1----:R-:W-:Y:S05]  /*f9a0*/  CALL.ABS.NOINC R2 ;  /* 0x0000000002007343 */ /* 0x002fea0003c00000 */
.L_x_8611:
[----:B------:R-:W-:Y:S05]  /*f9b0*/  BSYNC B6 ;  /* 0x0000000000067941 */ /* 0x000fea0003800000 */
.L_x_8610:
        /* <DEDUP_REMOVED lines=9> */
[----:B------:R-:W-:Y:S02]  /*fa50*/  IMAD.U32 R4, RZ, RZ, UR6 ;  /* 0x00000006ff047e24 */ /* 0x000fe4000f8e00ff */
[----:B0-----:R-:W-:Y:S02]  /*fa60*/  IMAD.U32 R5, RZ, RZ, UR7 ;  /* 0x00000007ff057e24 */ /* 0x001fe4000f8e00ff */
[----:B------:R-:W-:Y:S02]  /*fa70*/  IMAD.U32 R6, RZ, RZ, UR8 ;  /* 0x00000008ff067e24 */ /* 0x000fe4000f8e00ff */
[----:B---3--:R-:W-:-:S02]  /*fa80*/  IMAD.U32 R7, RZ, RZ, UR9 ;  /* 0x00000009ff077e24 */ /* 0x008fc4000f8e00ff */
[----:B--2---:R-:W-:Y:S02]  /*fa90*/  IMAD.U32 R10, RZ, RZ, UR4 ;  /* 0x00000004ff0a7e24 */ /* 0x004fe4000f8e00ff */
[----:B------:R-:W-:Y:S02]  /*faa0*/  IMAD.U32 R11, RZ, RZ, UR5 ;  /* 0x00000005ff0b7e24 */ /* 0x000fe4000f8e00ff */
[----:B------:R-:W-:Y:S02]  /*fab0*/  IMAD.MOV.U32 R8, RZ, RZ, 0x70 ;  /* 0x00000070ff087424 */ /* 0x000fe400078e00ff */
[----:B------:R-:W-:Y:S02]  /*fac0*/  IMAD.MOV.U32 R12, RZ, RZ, 0x1 ;  /* 0x00000001ff0c7424 */ /* 0x000fe400078e00ff */
[----:B-1----:R-:W-:-:S07]  /*fad0*/  IMAD.MOV.U32 R13, RZ, RZ, RZ ;  /* 0x000000ffff0d7224 */ /* 0x002fce00078e00ff */
[----:B------:R-:W-:-:S07]  /*fae0*/  LEPC R20, `(.L_x_8614) ;  /* 0x000000001014794e */ /* 0x000fce0000000000 */
[----:B----4-:R-:W-:Y:S05]  /*faf0*/  CALL.ABS.NOINC R2 ;  /* 0x0000000002007343 */ /* 0x010fea0003c00000 */
.L_x_8614:
        /* <DEDUP_REMOVED lines=16> */
.L_x_8613:
[----:B------:R-:W-:Y:S05]  /*fc00*/  BSYNC B6 ;  /* 0x0000000000067941 */ /* 0x000fea0003800000 */
.L_x_8612:
[----:B------:R-:W4:Y:S01]  /*fc10*/  LDL.LU R4, [R1+0x1c] ;  /* 0x00001c0001047983 */ /* 0x000f220000300800 */
[----:B------:R-:W-:-:S03]  /*fc20*/  ULDC.64 UR4, c[0x0][0x9f8] ;  /* 0x00027e0000047ab9 */ /* 0x000fc60000000a00 */
[----:B---3--:R-:W3:Y:S01]  /*fc30*/  LDL R7, [R1+0x10] ;  /* 0x0000100001077983 */ /* 0x008ee20000100800 */
[----:B------:R-:W-:-:S03]  /*fc40*/  ISETP.NE.U32.AND P0, PT, RZ, UR4, PT ;  /* 0x00000004ff007c0c */ /* 0x000fc6000bf05070 */
[----:B------:R-:W5:Y:S01]  /*fc50*/  LDL R0, [R1+0x34] ;  /* 0x0000340001007983 */ /* 0x000f620000100800 */
[----:B------:R-:W-:-:S13]  /*fc60*/  ISETP.NE.AND.EX P0, PT, RZ, UR5, PT, P0 ;  /* 0x00000005ff007c0c */ /* 0x000fda000bf05300 */
[----:B------:R-:W-:-:S04]  /*fc70*/  @P0 IADD3 R2, P1, R17, UR4, RZ ;  /* 0x0000000411020c10 */ /* 0x000fc8000ff3e0ff */
[----:B----4-:R-:W-:Y:S01]  /*fc80*/  @P0 IADD3.X R3, R4, UR5, RZ, P1, !PT ;  /* 0x0000000504030c10 */ /* 0x010fe20008ffe4ff */
[----:B------:R-:W-:-:S04]  /*fc90*/  ULDC.64 UR4, c[0x0][0xa08] ;  /* 0x0002820000047ab9 */ /* 0x000fc80000000a00 */
[----:B---3--:R1:W0:Y:S02]  /*fca0*/  @P0 LDG.E R7, desc[UR50][R2.64] ;  /* 0x0000003202070981 */ /* 0x008224000c1e1900 */
        /* <DEDUP_REMOVED lines=14> */
.L_x_8718:
        /* <DEDUP_REMOVED lines=9> */
.L_x_8721:
[----:B------:R-:W-:Y:S05]  /*fe20*/  @!P6 BRA `(.L_x_8616) ;  /* 0x000000040008e947 */ /* 0x000fea0003800000 */
[----:B------:R-:W-:-:S04]  /*fe30*/  ISETP.NE.U32.AND P0, PT, R2, RZ, PT ;  /* 0x000000ff0200720c */ /* 0x000fc80003f05070 */
[----:B------:R-:W-:-:S13]  /*fe40*/  ISETP.NE.AND.EX P0, PT, R3, RZ, PT, P0 ;  /* 0x000000ff0300720c */ /* 0x000fda0003f05300 */
[----:B------:R-:W-:Y:S05]  /*fe50*/  @!P0 BRA `(.L_x_8618) ;  /* 0x0000000000508947 */ /* 0x000fea0003800000 */
[----:B------:R-:W0:Y:S01]  /*fe60*/  LDC R6, c[0x0][0x43c] ;  /* 0x00010f00ff067b82 */ /* 0x000e220000000800 */
[----:B------:R-:W-:Y:S01]  /*fe70*/  IMAD.MOV.U32 R9, RZ, RZ, R0 ;  /* 0x000000ffff097224 */ /* 0x000fe200078e0000 */
[----:B------:R-:W-:-:S03]  /*fe80*/  ULDC.64 UR4, c[0x0][0x428] ;  /* 0x00010a0000047ab9 */ /* 0x000fc60000000a00 */
        /* <DEDUP_REMOVED lines=17> */
.L_x_8618:
[----:B0-----:R-:W4:Y:S01]  /*ffa0*/  LDL R2, [R1+0x14] ;  /* 0x0000140001027983 */ /* 0x001f220000100800 */
[----:B---3--:R-:W-:Y:S01]  /*ffb0*/  IMAD R0, R19, 0x8, R18 ;  /* 0x0000000813007824 */ /* 0x008fe200078e0212 */
[----:B----4-:R-:W-:-:S04]  /*ffc0*/  SHF.L.U32 R2, R2, 0x1f, RZ ;  /* 0x0000001f02027819 */ /* 0x010fc800000006ff */
[----:B------:R-:W0:Y:S02]  /*ffd0*/  SYNCS.PHASECHK.TRANS64.TRYWAIT P0, [R0+URZ+0x28840], R2 ;  /* 0x02884002000075a7 */ /* 0x000e24000800017f */
[----:B0-----:R-:W-:Y:S05]  /*ffe0*/  @!P0 BRA `(.L_x_8619) ;  /* 0x0000004c00488947 */ /* 0x001fea0003800000 */
.L_x_8722:
        /* <DEDUP_REMOVED lines=11> */
.L_x_8620:
        /* <DEDUP_REMOVED lines=19> */
[----:B----4-:R-:W-:-:S13]  /*101d0*/  R2UR UR5, R2 ;  /* 0x00000000020572ca */ /* 0x010fda00000e0000 */
[----:B------:R-:W-:Y:S02]  /*101e0*/  ULEA UR11, UR11, UR5, 0x7 ;  /* 0x000000050b0b7291 */ /* 0x000fe4000f8e383f */
[----:B------:R-:W-:-:S09]  /*101f0*/  UIADD3.X UR5, URZ, UR39, URZ, UP0, !UPT ;  /* 0x000000273f057290 */ /* 0x000fd200087fe43f */
[----:B------:R1:W-:Y:S02]  /*10200*/  UTMALDG.4D [UR8], [UR4], desc[UR6] ;  /* 0x00000608040075b4 */ /* 0x0003e40008019000 */
[----:B-1----:R-:W-:Y:S01]  /*10210*/  UMOV UR8, UR14 ;  /* 0x0000000e00087c82 */ /* 0x002fe20008000000 */
[----:B------:R-:W-:Y:S02]  /*10220*/  UMOV UR10, UR15 ;  /* 0x0000000f000a7c82 */ /* 0x000fe40008000000 */
[----:B------:R0:W-:Y:S02]  /*10230*/  UTMALDG.4D [UR8], [UR4], desc[UR6] ;  /* 0x00000608040075b4 */ /* 0x0001e40008019000 */
[----:B0-----:R-:W-:Y:S01]  /*10240*/  NOP ;  /* 0x0000000000007918 */ /* 0x001fe20000000000 */
.L_x_8616:
        /* <DEDUP_REMOVED lines=40> */
.L_x_8622:
[----:B------:R-:W-:Y:S05]  /*104d0*/  BSYNC B6 ;  /* 0x0000000000067941 */ /* 0x000fea0003800000 */
.L_x_8621:
[----:B0-----:R-:W3:Y:S01]  /*104e0*/  LDL.LU R0, [R1+0x44] ;  /* 0x0000440001007983 */ /* 0x001ee20000300800 */
[----:B------:R-:W-:Y:S01]  /*104f0*/  ULDC.64 UR4, c[0x0][0x2d8] ;  /* 0x0000b60000047ab9 */ /* 0x000fe20000000a00 */
[----:B------:R-:W0:Y:S01]  /*10500*/  LDC R7, c[0x0][0x448] ;  /* 0x00011200ff077b82 */ /* 0x000e220000000800 */
[----:B------:R-:W-:Y:S01]  /*10510*/  ULDC.64 UR6, c[0x0][0x280] ;  /* 0x0000a00000067ab9 */ /* 0x000fe20000000a00 */
[----:B------:R-:W4:Y:S04]  /*10520*/  LDL.LU R5, [R1+0x38] ;  /* 0x0000380001057983 */ /* 0x000f280000300800 */
[----:B------:R-:W4:Y:S04]  /*10530*/  LDL.LU.64 R2, [R1+0x50] ;  /* 0x0000500001027983 */ /* 0x000f280000300a00 */
[----:B------:R-:W2:Y:S04]  /*10540*/  LDL.LU R4, [R1+0x2c] ;  /* 0x00002c0001047983 */ /* 0x000ea80000300800 */
[----:B------:R-:W2:Y:S01]  /*10550*/  LDL R8, [R1+0x4] ;  /* 0x0000040001087983 */ /* 0x000ea20000100800 */
[----:B------:R-:W1:Y:S01]  /*10560*/  S2R R9, SR_TID.X ;  /* 0x0000000000097919 */ /* 0x000e620000002100 */
[----:B0-----:R-:W-:-:S13]  /*10570*/  ISETP.NE.AND P0, PT, R7, 0x1, PT ;  /* 0x000000010700780c */ /* 0x001fda0003f05270 */
[----:B------:R-:W0:Y:S01]  /*10580*/  @P0 LDC R6, c[0x0][0x450] ;  /* 0x00011400ff060b82 */ /* 0x000e220000000800 */
[----:B-1----:R-:W-:-:S05]  /*10590*/  IMAD.SHL.U32 R9, R9, 0x8, RZ ;  /* 0x0000000809097824 */ /* 0x002fca00078e00ff */
        /* <DEDUP_REMOVED lines=8> */
[----:B--2---:R-:W-:-:S04]  /*10620*/  IMAD.WIDE.U32 R2, R4, UR4, R2 ;  /* 0x0000000404027c25 */ /* 0x004fc8000f8e0002 */
[----:B------:R-:W-:Y:S01]  /*10630*/  IMAD R0, R4, UR5, R0 ;  /* 0x0000000504007c24 */ /* 0x000fe2000f8e0200 */
[----:B------:R-:W-:Y:S01]  /*10640*/  ULDC.64 UR4, c[0x0][0x2d0] ;  /* 0x0000b40000047ab9 */ /* 0x000fe20000000a00 */
[----:B------:R-:W2:Y:S02]  /*10650*/  S2R R4, SR_TID.X ;  /* 0x0000000000047919 */ /* 0x000ea40000002100 */
[----:B------:R-:W-:Y:S01]  /*10660*/  IMAD.IADD R3, R3, 0x1, R0 ;  /* 0x0000000103037824 */ /* 0x000fe200078e0200 */
[----:B-1----:R-:W-:-:S04]  /*10670*/  LOP3.LUT R5, R5, 0x7f, RZ, 0xc0, !PT ;  /* 0x0000007f05057812 */ /* 0x002fc800078ec0ff */
[----:B------:R-:W-:Y:S01]  /*10680*/  SHF.R.U32.HI R5, RZ, 0x3, R5 ;  /* 0x00000003ff057819 */ /* 0x000fe20000011605 */
[----:B--2---:R-:W-:-:S05]  /*10690*/  IMAD.SHL.U32 R4, R4, 0x10, RZ ;  /* 0x0000001004047824 */ /* 0x004fca00078e00ff */
        /* <DEDUP_REMOVED lines=23> */
[----:B------:R-:W-:Y:S02]  /*10810*/  IMAD.IADD R0, R3, 0x1, R0 ;  /* 0x0000000103007824 */ /* 0x000fe400078e0200 */
[----:B0-----:R-:W-:-:S05]  /*10820*/  IMAD.SHL.U32 R10, R5, 0x8, RZ ;  /* 0x00000008050a7824 */ /* 0x001fca00078e00ff */
[----:B------:R-:W-:-:S04]  /*10830*/  LOP3.LUT R10, R10, 0x38, RZ, 0xc0, !PT ;  /* 0x000000380a0a7812 */ /* 0x000fc800078ec0ff */
[----:B------:R-:W-:Y:S01]  /*10840*/  ISETP.GE.AND P0, PT, R10, UR4, PT ;  /* 0x000000040a007c0c */ /* 0x000fe2000bf06270 */
[----:B------:R-:W-:Y:S01]  /*10850*/  UMOV UR4, 0xffffffff ;  /* 0xffffffff00047882 */ /* 0x000fe20000000000 */
[----:B------:R-:W-:Y:S02]  /*10860*/  LEA.HI.X R3, R2, UR7, R0, 0x1, P2 ;  /* 0x0000000702037c11 */ /* 0x000fe400090f0c00 */
[----:B-1----:R-:W-:Y:S09]  /*10870*/  BRA.DIV UR4, `(.L_x_8623) ;  /* 0x0000004604387947 */ /* 0x002ff2000b800000 */
[----:B------:R-:W0:Y:S01]  /*10880*/  S2R R6, SR_TID.X ;  /* 0x0000000000067919 */ /* 0x000e220000002100 */
[----:B------:R-:W2:Y:S01]  /*10890*/  LDL.LU R8, [R1+0x4] ;  /* 0x0000040001087983 */ /* 0x000ea20000300800 */
[----:B0-----:R-:W-:-:S04]  /*108a0*/  LOP3.LUT R6, R6, 0x7f, RZ, 0xc0, !PT ;  /* 0x0000007f06067812 */ /* 0x001fc800078ec0ff */
[----:B------:R-:W-:Y:S02]  /*108b0*/  SHF.R.U32.HI R11, RZ, 0x3, R6 ;  /* 0x00000003ff0b7819 */ /* 0x000fe40000011606 */
[----:B------:R-:W3:Y:S03]  /*108c0*/  LDL.LU R6, [R1+0x40] ;  /* 0x0000400001067983 */ /* 0x000ee60000300800 */
[----:B--2---:R-:W-:-:S04]  /*108d0*/  IMAD R2, R8, 0x80, R11 ;  /* 0x0000008008027824 */ /* 0x004fc800078e020b */
        /* <DEDUP_REMOVED lines=74> */
.L_x_8739:
        /* <DEDUP_REMOVED lines=11> */
.L_x_8625:
[----:B------:R-:W-:Y:S05]  /*10e30*/  BSYNC B0 ;  /* 0x0000000000007941 */ /* 0x000fea0003800000 */
.L_x_8624:
[----:B------:R-:W-:Y:S01]  /*10e40*/  NOP ;  /* 0x0000000000007918 */ /* 0x000fe20000000000 */
[----:B------:R-:W-:Y:S01]  /*10e50*/  PLOP3.LUT P0, PT, PT, PT, PT, 0x80, 0x0 ;  /* 0x000000000000781c */ /* 0x000fe20003f0f070 */
[----:B0-----:R-:W-:-:S12]  /*10e60*/  VIADD R6, R18, 0x28800 ;  /* 0x0002880012067836 */ /* 0x001fd80000000000 */
.L_x_8626:
        /* <DEDUP_REMOVED lines=18> */
.L_x_8740:
[----:B------:R-:W-:Y:S05]  /*10f90*/  BSYNC B0 ;  /* 0x0000000000007941 */ /* 0x000fea0003800000 */
.L_x_8627:
        /* <DEDUP_REMOVED lines=54> */
.L_x_8635:
[----:B------:R-:W-:Y:S01]  /*11300*/  IMAD R3, R8, 0x8, R18 ;  /* 0x0000000808037824 */ /* 0x000fe200078e0212 */
[----:B------:R-:W-:Y:S01]  /*11310*/  SHF.L.U32 R2, R11, 0x1f, RZ ;  /* 0x0000001f0b027819 */ /* 0x000fe200000006ff */
[----:B------:R-:W-:Y:S03]  /*11320*/  BSSY B3, `(.L_x_8636) ;  /* 0x0000003000037945 */ /* 0x000fe60003800000 */
[----:B------:R-:W1:Y:S02]  /*11330*/  SYNCS.PHASECHK.TRANS64.TRYWAIT P0, [R3+URZ+0x28840], R2 ;  /* 0x02884002030075a7 */ /* 0x000e64000800017f */
[----:B-1----:R-:W-:Y:S05]  /*11340*/  @!P0 BRA `(.L_x_8637) ;  /* 0x0000004400508947 */ /* 0x002fea0003800000 */
.L_x_8741:
[----:B------:R-:W-:Y:S05]  /*11350*/  BSYNC B3 ;  /* 0x0000000000037941 */ /* 0x000fea0003800000 */
.L_x_8636:
        /* <DEDUP_REMOVED lines=12> */
.L_x_8639:
[----:B------:R-:W-:Y:S05]  /*11420*/  BSYNC B3 ;  /* 0x0000000000037941 */ /* 0x000fea0003800000 */
.L_x_8638:
        /* <DEDUP_REMOVED lines=12> */
.L_x_8640:
        /* <DEDUP_REMOVED lines=16> */
.L_x_8641:
        /* <DEDUP_REMOVED lines=16> */
.L_x_8742:
[----:B------:R-:W-:Y:S05]  /*116f0*/  BSYNC B3 ;  /* 0x0000000000037941 */ /* 0x000fea0003800000 */
.L_x_8642:
        /* <DEDUP_REMOVED lines=12> */
.L_x_8645:
[----:B------:R-:W-:Y:S05]  /*117c0*/  BSYNC B3 ;  /* 0x0000000000037941 */ /* 0x000fea0003800000 */
.L_x_8644:
        /* <DEDUP_REMOVED lines=13> */
.L_x_8646:
        /* <DEDUP_REMOVED lines=15> */
.L_x_8647:
        /* <DEDUP_REMOVED lines=12> */
.L_x_8634:
[----:B------:R-:W-:Y:S05]  /*11a50*/  BSYNC B1 ;  /* 0x0000000000017941 */ /* 0x000fea0003800000 */
.L_x_8633:
[----:B0-----:R-:W2:Y:S01]  /*11a60*/  LDL.LU R0, [R1+0x34] ;  /* 0x0000340001007983 */ /* 0x001ea20000300800 */
[----:B------:R-:W-:-:S03]  /*11a70*/  IMAD.MOV.U32 R19, RZ, RZ, R8 ;  /* 0x000000ffff137224 */ /* 0x000fc600078e0008 */
[----:B------:R0:W-:Y:S02]  /*11a80*/  STL [R1+0x14], R11 ;  /* 0x0000140b01007387 */ /* 0x0001e40000100800 */
[----:B0-2---:R-:W-:-:S07]  /*11a90*/  VIADD R0, R0, 0xfffffffd ;  /* 0xfffffffd00007836 */ /* 0x005fce0000000000 */
.L_x_8632:
[----:B------:R-:W-:Y:S05]  /*11aa0*/  BSYNC B2 ;  /* 0x0000000000027941 */ /* 0x000fea0003800000 */
.L_x_8631:
[----:B------:R-:W-:Y:S01]  /*11ab0*/  VIADD R10, R10, 0xfffffffe ;  /* 0xfffffffe0a0a7836 */ /* 0x000fe20000000000 */
[----:B------:R-:W-:-:S04]  /*11ac0*/  LOP3.LUT R7, RZ, R7, RZ, 0x33, !PT ;  /* 0x00000007ff077212 */ /* 0x000fc800078e33ff */
[----:B------:R-:W-:-:S13]  /*11ad0*/  ISETP.NE.AND P0, PT, R10, R7, PT ;  /* 0x000000070a00720c */ /* 0x000fda0003f05270 */
[----:B------:R-:W-:Y:S05]  /*11ae0*/  @!P0 BRA `(.L_x_8630) ;  /* 0x0000001000cc8947 */ /* 0x000fea0003800000 */
[----:B------:R-:W-:-:S07]  /*11af0*/  IMAD.MOV.U32 R9, RZ, RZ, R17 ;  /* 0x000000ffff097224 */ /* 0x000fce00078e0011 */
.L_x_8678:
        /* <DEDUP_REMOVED lines=35> */
.L_x_8650:
[----:B------:R-:W-:Y:S01]  /*11d30*/  IMAD R3, R4, 0x8, R18 ;  /* 0x0000000804037824 */ /* 0x000fe200078e0212 */
[----:B------:R-:W-:Y:S01]  /*11d40*/  SHF.L.U32 R2, R5, 0x1f, RZ ;  /* 0x0000001f05027819 */ /* 0x000fe200000006ff */
[----:B------:R-:W-:Y:S03]  /*11d50*/  BSSY B2, `(.L_x_8651) ;  /* 0x0000003000027945 */ /* 0x000fe60003800000 */
[----:B------:R-:W1:Y:S02]  /*11d60*/  SYNCS.PHASECHK.TRANS64.TRYWAIT P0, [R3+URZ+0x28840], R2 ;  /* 0x02884002030075a7 */ /* 0x000e64000800017f */
[----:B-1----:R-:W-:Y:S05]  /*11d70*/  @!P0 BRA `(.L_x_8652) ;  /* 0x0000003800ec8947 */ /* 0x002fea0003800000 */
.L_x_8743:
[----:B------:R-:W-:Y:S05]  /*11d80*/  BSYNC B2 ;  /* 0x0000000000027941 */ /* 0x000fea0003800000 */
.L_x_8651:
        /* <DEDUP_REMOVED lines=12> */
.L_x_8654:
[----:B------:R-:W-:Y:S05]  /*11e50*/  BSYNC B2 ;  /* 0x0000000000027941 */ /* 0x000fea0003800000 */
.L_x_8653:
        /* <DEDUP_REMOVED lines=12> */
.L_x_8655:
        /* <DEDUP_REMOVED lines=16> */
.L_x_8656:
        /* <DEDUP_REMOVED lines=16> */
.L_x_8744:
[----:B------:R-:W-:Y:S05]  /*12120*/  BSYNC B2 ;  /* 0x0000000000027941 */ /* 0x000fea0003800000 */
.L_x_8657:
        /* <DEDUP_REMOVED lines=11> */
.L_x_8660:
[----:B------:R-:W-:Y:S05]  /*121e0*/  BSYNC B2 ;  /* 0x0000000000027941 */ /* 0x000fea0003800000 */
.L_x_8659:
        /* <DEDUP_REMOVED lines=12> */
.L_x_8661:
        /* <DEDUP_REMOVED lines=15> */
.L_x_8662:
        /* <DEDUP_REMOVED lines=12> */
.L_x_8649:
[----:B------:R-:W-:Y:S05]  /*12460*/  BSYNC B1 ;  /* 0x0000000000017941 */ /* 0x000fea0003800000 */
.L_x_8648:
        /* <DEDUP_REMOVED lines=35> */
.L_x_8665:
[----:B------:R-:W-:Y:S01]  /*126a0*/  IMAD R2, R19, 0x8, R18 ;  /* 0x0000000813027824 */ /* 0x000fe200078e0212 */
[----:B------:R-:W-:Y:S01]  /*126b0*/  SHF.L.U32 R3, R12, 0x1f, RZ ;  /* 0x0000001f0c037819 */ /* 0x000fe200000006ff */
[----:B------:R-:W-:Y:S03]  /*126c0*/  BSSY B2, `(.L_x_8666) ;  /* 0x0000003000027945 */ /* 0x000fe60003800000 */
[----:B------:R-:W2:Y:S02]  /*126d0*/  SYNCS.PHASECHK.TRANS64.TRYWAIT P0, [R2+URZ+0x28840], R3 ;  /* 0x02884003020075a7 */ /* 0x000ea4000800017f */
[----:B--2---:R-:W-:Y:S05]  /*126e0*/  @!P0 BRA `(.L_x_8667) ;  /* 0x0000003000b88947 */ /* 0x004fea0003800000 */
.L_x_8745:
[----:B------:R-:W-:Y:S05]  /*126f0*/  BSYNC B2 ;  /* 0x0000000000027941 */ /* 0x000fea0003800000 */
.L_x_8666:
        /* <DEDUP_REMOVED lines=12> */
.L_x_8669:
[----:B------:R-:W-:Y:S05]  /*127c0*/  BSYNC B2 ;  /* 0x0000000000027941 */ /* 0x000fea0003800000 */
.L_x_8668:
        /* <DEDUP_REMOVED lines=13> */
.L_x_8670:
        /* <DEDUP_REMOVED lines=16> */
.L_x_8671:
        /* <DEDUP_REMOVED lines=15> */
.L_x_8746:
[----:B------:R-:W-:Y:S05]  /*12a90*/  BSYNC B2 ;  /* 0x0000000000027941 */ /* 0x000fea0003800000 */
.L_x_8672:
        /* <DEDUP_REMOVED lines=11> */
.L_x_8675:
[----:B------:R-:W-:Y:S05]  /*12b50*/  BSYNC B2 ;  /* 0x0000000000027941 */ /* 0x000fea0003800000 */
.L_x_8674:
        /* <DEDUP_REMOVED lines=12> */
.L_x_8676:
        /* <DEDUP_REMOVED lines=15> */
.L_x_8677:
        /* <DEDUP_REMOVED lines=12> */
.L_x_8664:
[----:B------:R-:W-:Y:S05]  /*12dd0*/  BSYNC B1 ;  /* 0x0000000000017941 */ /* 0x000fea0003800000 */
.L_x_8663:
[----:B------:R-:W2:Y:S01]  /*12de0*/  LDL R2, [R1+0x24] ;  /* 0x0000240001027983 */ /* 0x000ea20000100800 */
[----:B------:R-:W-:Y:S01]  /*12df0*/  VIADD R0, R0, 0xfffffffe ;  /* 0xfffffffe00007836 */ /* 0x000fe20000000000 */
[----:B--2---:R-:W-:-:S13]  /*12e00*/  ISETP.GT.AND P0, PT, R7, R2, PT ;  /* 0x000000020700720c */ /* 0x004fda0003f04270 */
[----:B------:R-:W-:Y:S05]  /*12e10*/  @P0 BRA `(.L_x_8678) ;  /* 0xffffffec00380947 */ /* 0x000fea000383ffff */
.L_x_8630:
[----:B------:R-:W-:Y:S05]  /*12e20*/  BSYNC B0 ;  /* 0x0000000000007941 */ /* 0x000fea0003800000 */
.L_x_8629:
        /* <DEDUP_REMOVED lines=8> */
[----:B------:R-:W2:Y:S08]  /*12eb0*/  FLO.U32 R0, UR4 ;  /* 0x0000000400007d00 */ /* 0x000eb000080e0000 */
[----:B------:R-:W1:Y:S01]  /*12ec0*/  POPC R2, UR4 ;  /* 0x0000000400027d09 */ /* 0x000e620008000000 */
[----:B--2---:R-:W-:-:S13]  /*12ed0*/  ISETP.EQ.U32.AND P0, PT, R0, R3, PT ;  /* 0x000000030000720c */ /* 0x004fda0003f02070 */
[----:B-1----:R-:W2:Y:S01]  /*12ee0*/  @P0 ATOMG.E.ADD.STRONG.GPU PT, R5, desc[UR50][R4.64], R2 ;  /* 0x00000002040509a8 */ /* 0x002ea200081ee1f2 */
[----:B------:R-:W1:Y:S02]  /*12ef0*/  S2R R3, SR_LTMASK ;  /* 0x0000000000037919 */ /* 0x000e640000003900 */
[----:B-1----:R-:W-:-:S06]  /*12f00*/  LOP3.LUT R3, R3, UR4, RZ, 0xc0, !PT ;  /* 0x0000000403037c12 */ /* 0x002fcc000f8ec0ff */
[----:B------:R-:W1:Y:S01]  /*12f10*/  POPC R3, R3 ;  /* 0x0000000300037309 */ /* 0x000e620000000000 */
[----:B--2---:R-:W1:Y:S02]  /*12f20*/  SHFL.IDX PT, R0, R5, R0, 0x1f ;  /* 0x00001f0005007589 */ /* 0x004e6400000e0000 */
[----:B-1----:R-:W-:-:S05]  /*12f30*/  IADD3 R0, R0, UR37, R3 ;  /* 0x0000002500007c10 */ /* 0x002fca000fffe003 */
[----:B------:R2:W-:Y:S02]  /*12f40*/  STL [R1], R0 ;  /* 0x0000000001007387 */ /* 0x0005e40000100800 */
.L_x_8680:
[----:B------:R-:W-:Y:S05]  /*12f50*/  BSYNC B0 ;  /* 0x0000000000007941 */ /* 0x000fea0003800000 */
.L_x_8679:
        /* <DEDUP_REMOVED lines=11> */
.L_x_8747:
[----:B------:R-:W-:Y:S05]  /*13010*/  BSYNC B1 ;  /* 0x0000000000017941 */ /* 0x000fea0003800000 */
.L_x_8683:
        /* <DEDUP_REMOVED lines=9> */
.L_x_8686:
[----:B------:R-:W-:Y:S05]  /*130b0*/  BSYNC B1 ;  /* 0x0000000000017941 */ /* 0x000fea0003800000 */
.L_x_8685:
        /* <DEDUP_REMOVED lines=12> */
.L_x_8687:
        /* <DEDUP_REMOVED lines=15> */
.L_x_8688:
        /* <DEDUP_REMOVED lines=10> */
.L_x_8682:
[----:B------:R-:W-:Y:S05]  /*13310*/  BSYNC B0 ;  /* 0x0000000000007941 */ /* 0x000fea0003800000 */
.L_x_8681:
[----:B------:R-:W2:Y:S01]  /*13320*/  LDL.LU R4, [R1+0x14] ;  /* 0x0000140001047983 */ /* 0x000ea20000300800 */
[----:B------:R-:W-:-:S05]  /*13330*/  VIADD R19, R19, 0x1 ;  /* 0x0000000113137836 */ /* 0x000fca0000000000 */
[----:B------:R-:W-:-:S04]  /*13340*/  ISETP.NE.AND P0, PT, R19, 0x2, PT ;  /* 0x000000021300780c */ /* 0x000fc80003f05270 */
[----:B------:R-:W-:Y:S02]  /*13350*/  SEL R0, RZ, 0x1, P0 ;  /* 0x00000001ff007807 */ /* 0x000fe40000000000 */
[----:B------:R-:W-:Y:S02]  /*13360*/  SEL R19, R19, RZ, P0 ;  /* 0x000000ff13137207 */ /* 0x000fe40000000000 */
[----:B--2---:R-:W-:-:S05]  /*13370*/  LOP3.LUT R4, R4, R0, RZ, 0x3c, !PT ;  /* 0x0000000004047212 */ /* 0x004fca00078e3cff */
[----:B------:R2:W-:Y:S02]  /*13380*/  STL [R1+0x14], R4 ;  /* 0x0000140401007387 */ /* 0x0005e40000100800 */
.L_x_8609:
[----:B------:R-:W-:Y:S05]  /*13390*/  BSYNC B7 ;  /* 0x0000000000077941 */ /* 0x000fea0003800000 */
.L_x_8607:
        /* <DEDUP_REMOVED lines=9> */
[----:B0123--:R-:W0:Y:S04]  /*13430*/  LDS.128 R4, [R18+0x288d0] ;  /* 0x0288d00012047984 */ /* 0x00fe280000000c00 */
[----:B0-----:R0:W-:Y:S04]  /*13440*/  STL.64 [R1], R4 ;  /* 0x0000000401007387 */ /* 0x0011e80000100a00 */
[----:B------:R0:W-:Y:S01]  /*13450*/  STL.64 [R1+0x8], R6 ;  /* 0x0000080601007387 */ /* 0x0001e20000100a00 */
[----:B------:R-:W-:Y:S06]  /*13460*/  BAR.ARV 0x4, 0x180 ;  /* 0x0106000000007b1d */ /* 0x000fec0000002000 */
[----:B------:R-:W-:Y:S05]  /*13470*/  BRA `(.L_x_8690) ;  /* 0x00000010002c7947 */ /* 0x000fea0003800000 */
.L_x_8689:
[----:B------:R-:W4:Y:S01]  /*13480*/  S2R R0, SR_TID.X ;  /* 0x0000000000007919 */ /* 0x000f220000002100 */
[----:B------:R-:W-:Y:S01]  /*13490*/  UMOV UR4, 0xffffffff ;  /* 0xffffffff00047882 */ /* 0x000fe20000000000 */
[----:B----4-:R-:W-:-:S04]  /*134a0*/  LOP3.LUT R16, R0, 0x1f, RZ, 0xc0, !PT ;  /* 0x0000001f00107812 */ /* 0x010fc800078ec0ff */
[----:B------:R-:W-:Y:S01]  /*134b0*/  ISETP.NE.AND P0, PT, R16, 0x1f, PT ;  /* 0x0000001f1000780c */ /* 0x000fe20003f05270 */
[----:B------:R-:W-:-:S12]  /*134c0*/  BRA.DIV UR4, `(.L_x_8691) ;  /* 0x00000026047c7947 */ /* 0x000fd8000b800000 */
[----:B------:R-:W2:Y:S01]  /*134d0*/  LDL.LU R3, [R1] ;  /* 0x0000000001037983 */ /* 0x000ea20000300800 */
[----:B------:R-:W-:-:S03]  /*134e0*/  ULDC UR4, c[0x0][0xc3c] ;  /* 0x00030f0000047ab9 */ /* 0x000fc60000000800 */
[----:B01----:R-:W4:Y:S01]  /*134f0*/  LDL R8, [R1+0xc] ;  /* 0x00000c0001087983 */ /* 0x003f220000100800 */
[----:B--2---:R-:W-:Y:S02]  /*13500*/  IMAD.MOV.U32 R10, RZ, RZ, R3 ;  /* 0x000000ffff0a7224 */ /* 0x004fe400078e0003 */
[----:B----4-:R-:W-:-:S05]  /*13510*/  IMAD.IADD R0, R8, 0x1, R16 ;  /* 0x0000000108007824 */ /* 0x010fca00078e0210 */
[----:B------:R-:W-:-:S13]  /*13520*/  ISETP.GE.OR P1, PT, R0, UR4, !P0 ;  /* 0x0000000400007c0c */ /* 0x000fda000c726670 */
[----:B------:R-:W0:Y:S08]  /*13530*/  @!P1 LDC.64 R2, c[0x0][0xc80] ;  /* 0x00032000ff029b82 */ /* 0x000e300000000a00 */
[----:B---3--:R-:W1:Y:S01]  /*13540*/  @!P1 LDC.64 R6, c[0x0][0xc78] ;  /* 0x00031e00ff069b82 */ /* 0x008e620000000a00 */
[----:B0-----:R-:W-:-:S05]  /*13550*/  @!P1 IMAD.WIDE R2, R0, 0x4, R2 ;  /* 0x0000000400029825 */ /* 0x001fca00078e0202 */
[----:B------:R1:W2:Y:S02]  /*13560*/  @!P1 LDG.E R5, desc[UR50][R2.64] ;  /* 0x0000003202059981 */ /* 0x0002a4000c1e1900 */
[----:B-1----:R-:W-:-:S05]  /*13570*/  @!P1 IMAD.WIDE R2, R0, 0x4, R6 ;  /* 0x0000000400029825 */ /* 0x002fca00078e0206 */
        /* <DEDUP_REMOVED lines=9> */
[----:B---3--:R-:W-:Y:S01]  /*13610*/  @!P1 IMAD.MOV.U32 R7, RZ, RZ, R8 ;  /* 0x000000ffff079224 */ /* 0x008fe200078e0008 */
        /* <DEDUP_REMOVED lines=19> */
.L_x_8757:
[----:B------:R-:W-:Y:S02]  /*13750*/  ULDC UR4, c[0x0][0xc38] ;  /* 0x00030e0000047ab9 */ /* 0x000fe40000000800 */
[----:B------:R-:W-:-:S04]  /*13760*/  IMAD.U32 R8, RZ, RZ, UR4 ;  /* 0x00000004ff087e24 */ /* 0x000fc8000f8e00ff */
[----:B-1----:R-:W-:-:S04]  /*13770*/  IMAD R9, R9, R8, RZ ;  /* 0x0000000809097224 */ /* 0x002fc800078e02ff */
[----:B------:R-:W-:-:S05]  /*13780*/  IMAD.IADD R0, R0, 0x1, R9 ;  /* 0x0000000100007824 */ /* 0x000fca00078e0209 */
[----:B------:R-:W-:-:S13]  /*13790*/  ISETP.GT.AND P6, PT, R0, R4, PT ;  /* 0x000000040000720c */ /* 0x000fda0003fc4270 */
[----:B------:R-:W-:Y:S05]  /*137a0*/  @P6 BRA `(.L_x_8692) ;  /* 0x0000000000ac6947 */ /* 0x000fea0003800000 */
.L_x_8695:
        /* <DEDUP_REMOVED lines=37> */
.L_x_8765:
[----:B------:R-:W-:Y:S02]  /*13a00*/  ULDC UR4, c[0x0][0xc38] ;  /* 0x00030e0000047ab9 */ /* 0x000fe40000000800 */
[----:B------:R-:W-:-:S04]  /*13a10*/  IMAD.U32 R8, RZ, RZ, UR4 ;  /* 0x00000004ff087e24 */ /* 0x000fc8000f8e00ff */
[----:B-1----:R-:W-:-:S04]  /*13a20*/  IMAD R9, R9, R8, RZ ;  /* 0x0000000809097224 */ /* 0x002fc800078e02ff */
[----:B------:R-:W-:-:S05]  /*13a30*/  IMAD.IADD R0, R9, 0x1, R0 ;  /* 0x0000000109007824 */ /* 0x000fca00078e0200 */
[----:B------:R-:W-:-:S13]  /*13a40*/  ISETP.GT.AND P6, PT, R0, R4, PT ;  /* 0x000000040000720c */ /* 0x000fda0003fc4270 */
[----:B------:R-:W-:Y:S05]  /*13a50*/  @!P6 BRA `(.L_x_8695) ;  /* 0xfffffffc0054e947 */ /* 0x000fea000383ffff */
.L_x_8692:
        /* <DEDUP_REMOVED lines=12> */
.L_x_8770:
[----:B------:R-:W-:-:S13]  /*13b20*/  ISETP.NE.AND P0, PT, R3, RZ, PT ;  /* 0x000000ff0300720c */ /* 0x000fda0003f05270 */
[----:B------:R-:W-:Y:S05]  /*13b30*/  @!P0 BRA `(.L_x_8697) ;  /* 0x0000000000108947 */ /* 0x000fea0003800000 */
[----:B------:R-:W-:Y:S01]  /*13b40*/  UMOV UR4, 0xffffffff ;  /* 0xffffffff00047882 */ /* 0x000fe20000000000 */
[----:B---3--:R-:W-:Y:S02]  /*13b50*/  VIADD R10, R10, 0xffffffff ;  /* 0xffffffff0a0a7836 */ /* 0x008fe40000000000 */
[----:B------:R-:W-:Y:S05]  /*13b60*/  BRA.DIV UR4, `(.L_x_8698) ;  /* 0x0000002a04487947 */ /* 0x000fea000b800000 */
[----:B------:R1:W2:Y:S02]  /*13b70*/  SHFL.IDX PT, R5, R2, R10, 0x1f ;  /* 0x00001f0a02057589 */ /* 0x0002a400000e0000 */
.L_x_8697:
[----:B--2---:R-:W-:Y:S01]  /*13b80*/  IMAD R3, R5, R8, R9 ;  /* 0x0000000805037224 */ /* 0x004fe200078e0209 */
[----:B------:R-:W-:-:S03]  /*13b90*/  ISETP.NE.AND P0, PT, R7, 0x1, PT ;  /* 0x000000010700780c */ /* 0x000fc60003f05270 */
[----:B------:R-:W-:Y:S01]  /*13ba0*/  IMAD.IADD R4, R4, 0x1, -R3 ;  /* 0x0000000104047824 */ /* 0x000fe200078e0a03 */
[----:B------:R2:W-:Y:S09]  /*13bb0*/  STL [R1], R3 ;  /* 0x0000000301007387 */ /* 0x0005f20000100800 */
[----:B------:R-:W-:Y:S05]  /*13bc0*/  @!P0 BRA `(.L_x_8699) ;  /* 0x0000000000e48947 */ /* 0x000fea0003800000 */
[----:B------:R-:W-:-:S04]  /*13bd0*/  IABS R5, R0 ;  /* 0x0000000000057213 */ /* 0x000fc80000000000 */
[----:B0--3--:R-:W0:Y:S08]  /*13be0*/  I2F.RP R6, R5 ;  /* 0x0000000500067306 */ /* 0x009e300000209400 */
[----:B0-----:R-:W0:Y:S02]  /*13bf0*/  MUFU.RCP R6, R6 ;  /* 0x0000000600067308 */ /* 0x001e240000001000 */
[----:B0-----:R-:W-:-:S06]  /*13c00*/  VIADD R9, R6, 0xffffffe ;  /* 0x0ffffffe06097836 */ /* 0x001fcc0000000000 */
[----:B--2---:R-:W1:Y:S02]  /*13c10*/  F2I.FTZ.U32.TRUNC.NTZ R3, R9 ;  /* 0x0000000900037305 */ /* 0x004e64000021f000 */
        /* <DEDUP_REMOVED lines=52> */
.L_x_8699:
[----:B------:R-:W4:Y:S01]  /*13f60*/  LDL R5, [R1+0xc] ;  /* 0x00000c0001057983 */ /* 0x000f220000100800 */
[----:B012---:R-:W4:Y:S02]  /*13f70*/  LDC.64 R2, c[0x0][0xc90] ;  /* 0x00032400ff027b82 */ /* 0x007f240000000a00 */
[----:B----4-:R-:W-:-:S05]  /*13f80*/  IMAD.WIDE R2, R5, 0x4, R2 ;  /* 0x0000000405027825 */ /* 0x010fca00078e0202 */
        /* <DEDUP_REMOVED lines=60> */
.L_x_8700:
[----:B-1----:R-:W-:-:S05]  /*14350*/  LOP3.LUT R3, RZ, R4, RZ, 0x33, !PT ;  /* 0x00000004ff037212 */ /* 0x002fca00078e33ff */
[----:B------:R-:W-:-:S05]  /*14360*/  IMAD.IADD R0, R0, 0x1, R3 ;  /* 0x0000000100007824 */ /* 0x000fca00078e0203 */
[----:B------:R1:W-:Y:S01]  /*14370*/  STL [R1+0x4], R0 ;  /* 0x0000040001007387 */ /* 0x0003e20000100800 */
[----:B------:R-:W-:Y:S05]  /*14380*/  BRA `(.L_x_8701) ;  /* 0x0000000000287947 */ /* 0x000fea0003800000 */
.L_x_8693:
        /* <DEDUP_REMOVED lines=10> */
.L_x_8701:
[----:B--2---:R-:W2:Y:S04]  /*14430*/  LDL R3, [R1+0x8] ;  /* 0x0000080001037983 */ /* 0x004ea80000100800 */
[----:B0-----:R-:W3:Y:S04]  /*14440*/  LDL R2, [R1+0xc] ;  /* 0x00000c0001027983 */ /* 0x001ee80000100800 */
[----:B------:R-:W4:Y:S04]  /*14450*/  LDL R4, [R1] ;  /* 0x0000000001047983 */ /* 0x000f280000100800 */
[----:B------:R-:W4:Y:S01]  /*14460*/  LDL R5, [R1+0x4] ;  /* 0x0000040001057983 */ /* 0x000f220000100800 */
[----:B------:R-:W-:Y:S05]  /*14470*/  WARPSYNC.ALL ;  /* 0x0000000000007948 */ /* 0x000fea0003800000 */
[----:B-1----:R-:W0:Y:S02]  /*14480*/  S2R R0, SR_TID.X ;  /* 0x0000000000007919 */ /* 0x002e240000002100 */
        /* <DEDUP_REMOVED lines=10> */
.L_x_8690:
[----:B------:R-:W2:Y:S01]  /*14530*/  LDL R0, [R1+0xc] ;  /* 0x00000c0001007983 */ /* 0x000ea20000100800 */
[----:B------:R-:W-:Y:S02]  /*14540*/  ULDC UR4, c[0x0][0xc3c] ;  /* 0x00030f0000047ab9 */ /* 0x000fe40000000800 */
[----:B--2---:R-:W-:-:S13]  /*14550*/  ISETP.GE.AND P0, PT, R0, UR4, PT ;  /* 0x0000000400007c0c */ /* 0x004fda000bf06270 */
[----:B------:R-:W-:Y:S05]  /*14560*/  @!P0 BRA `(.L_x_8702) ;  /* 0xffffffa8002c8947 */ /* 0x000fea000383ffff */
[----:B------:R-:W-:Y:S05]  /*14570*/  BSYNC B8 ;  /* 0x0000000000087941 */ /* 0x000fea0003800000 */
.L_x_8601:
        /* <DEDUP_REMOVED lines=12> */
.L_x_8773:
[----:B------:R-:W-:Y:S05]  /*14640*/  BSYNC B0 ;  /* 0x0000000000007941 */ /* 0x000fea0003800000 */
.L_x_8703:
[----:B------:R-:W-:-:S03]  /*14650*/  UMOV UR4, 0xffffffff ;  /* 0xffffffff00047882 */ /* 0x000fc60000000000 */
[----:B------:R-:W-:Y:S05]  /*14660*/  BRA.DIV UR4, `(.L_x_8705) ;  /* 0x0000001e04c87947 */ /* 0x000fea000b800000 */
[----:B------:R-:W1:Y:S02]  /*14670*/  S2R R2, SR_TID.X ;  /* 0x0000000000027919 */ /* 0x000e640000002100 */
[----:B-1----:R-:W-:-:S04]  /*14680*/  SHF.R.U32.HI R2, RZ, 0x5, R2 ;  /* 0x00000005ff027819 */ /* 0x002fc80000011602 */
[----:B------:R-:W-:-:S05]  /*14690*/  LOP3.LUT R2, R2, 0x3, RZ, 0xc0, !PT ;  /* 0x0000000302027812 */ /* 0x000fca00078ec0ff */
[----:B------:R1:W2:Y:S02]  /*146a0*/  SHFL.IDX PT, R14, R2, RZ, 0x1f ;  /* 0x00001fff020e7589 */ /* 0x0002a400000e0000 */
.L_x_8776:
[----:B--2---:R-:W-:Y:S01]  /*146b0*/  ISETP.NE.AND P0, PT, R14, RZ, PT ;  /* 0x000000ff0e00720c */ /* 0x004fe20003f05270 */
[----:B------:R-:W-:-:S12]  /*146c0*/  BSSY B0, `(.L_x_8706) ;  /* 0x0000025000007945 */ /* 0x000fd80003800000 */
[----:B------:R-:W-:Y:S05]  /*146d0*/  @P0 BRA `(.L_x_8707) ;  /* 0x00000000008c0947 */ /* 0x000fea0003800000 */
[----:B------:R-:W-:-:S03]  /*146e0*/  UMOV UR4, 0xffffffff ;  /* 0xffffffff00047882 */ /* 0x000fc60000000000 */
[----:B------:R-:W-:Y:S05]  /*146f0*/  BRA.DIV UR4, `(.L_x_8708) ;  /* 0x0000001e04d87947 */ /* 0x000fea000b800000 */
[----:B------:R-:W-:-:S13]  /*14700*/  ELECT P6, URZ, PT ;  /* 0x00000000003f782f */ /* 0x000fda00038c0000 */
.L_x_8779:
[----:B------:R-:W-:Y:S05]  /*14710*/  @!P6 BRA `(.L_x_8707) ;  /* 0x00000000007ce947 */ /* 0x000fea0003800000 */
[----:B------:R-:W-:-:S06]  /*14720*/  ULOP3.LUT UR4, UR36, 0x2, URZ, 0xfc, !UPT ;  /* 0x0000000224047892 */ /* 0x000fcc000f8efc3f */
[----:B-1----:R-:W-:-:S05]  /*14730*/  IMAD.U32 R2, RZ, RZ, UR4 ;  /* 0x00000004ff027e24 */ /* 0x002fca000f8e00ff */
[----:B------:R-:W-:-:S13]  /*14740*/  ISETP.NE.AND P2, PT, R2, 0x3, PT ;  /* 0x000000030200780c */ /* 0x000fda0003f45270 */
[----:B------:R-:W-:Y:S05]  /*14750*/  @!P2 BRA `(.L_x_8709) ;  /* 0x000000000004a947 */ /* 0x000fea0003800000 */
[----:B------:R-:W-:Y:S01]  /*14760*/  BPT.TRAP 0x1 ;  /* 0x000000040000795c */ /* 0x000fe20000300000 */
.L_x_8709:
        /* <DEDUP_REMOVED lines=13> */
.L_x_8780:
[----:B------:R-:W1:Y:S02]  /*14840*/  SYNCS.PHASECHK.TRANS64.TRYWAIT P0, [R7+URZ], R2 ;  /* 0x00000002070075a7 */ /* 0x000e64000800017f */
[----:B-1----:R-:W-:Y:S05]  /*14850*/  @!P0 BRA `(.L_x_8711) ;  /* 0x0000001c00b48947 */ /* 0x002fea0003800000 */
.L_x_8781:
[----:B------:R-:W-:Y:S05]  /*14860*/  @!P2 BRA `(.L_x_8712) ;  /* 0x000000000004a947 */ /* 0x000fea0003800000 */
[----:B------:R-:W-:Y:S01]  /*14870*/  BPT.TRAP 0x1 ;  /* 0x000000040000795c */ /* 0x000fe20000300000 */
.L_x_8712:
[----:B------:R-:W-:-:S04]  /*14880*/  VIADD R0, R0, 0x28860 ;  /* 0x0002886000007836 */ /* 0x000fc80000000000 */
[----:B------:R-:W-:-:S04]  /*14890*/  IMAD R4, R19, 0x8, R0 ;  /* 0x0000000813047824 */ /* 0x000fc800078e0200 */
[----:B------:R-:W2:Y:S02]  /*148a0*/  SYNCS.PHASECHK.TRANS64.TRYWAIT P0, [R4+URZ], R5 ;  /* 0x00000005040075a7 */ /* 0x000ea4000800017f */
[----:B--2---:R-:W-:Y:S05]  /*148b0*/  @!P0 BRA `(.L_x_8713) ;  /* 0x0000001c00b08947 */ /* 0x004fea0003800000 */
.L_x_8782:
[----:B------:R-:W-:-:S07]  /*148c0*/  IMAD R3, R3, 0x8, R0 ;  /* 0x0000000803037824 */ /* 0x000fce00078e0200 */
.L_x_8714:
[----:B---3--:R3:W4:Y:S02]  /*148d0*/  SYNCS.PHASECHK.TRANS64.TRYWAIT P0, [R3+URZ], R2 ;  /* 0x00000002030075a7 */ /* 0x008724000800017f */
[----:B----4-:R-:W-:Y:S05]  /*148e0*/  @!P0 NANOSLEEP.SYNCS 0x989680 ;  /* 0x009896800000895d */ /* 0x010fea0003900000 */
[----:B------:R-:W4:Y:S02]  /*148f0*/  @!P0 SYNCS.PHASECHK.TRANS64 P0, [R3+URZ], R2 ;  /* 0x00000002030085a7 */ /* 0x000f24000800007f */
[----:B----4-:R-:W-:Y:S05]  /*14900*/  @!P0 BRA `(.L_x_8714) ;  /* 0xfffffffc00f08947 */ /* 0x010fea000383ffff */
.L_x_8707:
[----:B------:R-:W-:Y:S05]  /*14910*/  BSYNC B0 ;  /* 0x0000000000007941 */ /* 0x000fea0003800000 */
.L_x_8706:
[----:B------:R-:W-:Y:S05]  /*14920*/  EXIT ;  /* 0x000000000000794d */ /* 0x000fea0003800000 */
.L_x_8540:
[----:B0-----:R-:W-:-:S04]  /*14930*/  IMAD.U32 R3, RZ, RZ, UR41 ;  /* 0x00000029ff037e24 */ /* 0x001fc8000f8e00ff */
[----:B------:R0:W1:Y:S03]  /*14940*/  SYNCS.PHASECHK.TRANS64.TRYWAIT P1, [R3+URZ+0x28800], R0 ;  /* 0x02880000030075a7 */ /* 0x000066000802017f */
[----:B-1----:R-:W-:Y:S05]  /*14950*/  @!P1 NANOSLEEP.SYNCS 0x989680 ;  /* 0x009896800000995d */ /* 0x002fea0003900000 */
[----:B------:R-:W1:Y:S02]  /*14960*/  @!P1 SYNCS.PHASECHK.TRANS64 P1, [R3+URZ+0x28800], R0 ;  /* 0x02880000030095a7 */ /* 0x000e64000802007f */
[----:B-1----:R-:W-:Y:S05]  /*14970*/  @!P1 BRA `(.L_x_8540) ;  /* 0xfffffffc00ec9947 */ /* 0x002fea000383ffff */
[----:B------:R-:W-:Y:S05]  /*14980*/  BRA `(.L_x_8715) ;  /* 0xfffffed400107947 */ /* 0x000fea000383ffff */
.L_x_8544:
[----:B-1----:R1:W2:Y:S02]  /*14990*/  SYNCS.PHASECHK.TRANS64.TRYWAIT P2, [R0+URZ+0x28830], R3 ;  /* 0x02883003000075a7 */ /* 0x0022a4000804017f */
[----:B--2---:R-:W-:Y:S05]  /*149a0*/  @!P2 NANOSLEEP.SYNCS 0x989680 ;  /* 0x009896800000a95d */ /* 0x004fea0003900000 */
[----:B------:R-:W2:Y:S02]  /*149b0*/  @!P2 SYNCS.PHASECHK.TRANS64 P2, [R0+URZ+0x28830], R3 ;  /* 0x028830030000a5a7 */ /* 0x000ea4000804007f */
[----:B--2---:R-:W-:Y:S05]  /*149c0*/  @!P2 BRA `(.L_x_8544) ;  /* 0xfffffffc00f0a947 */ /* 0x004fea000383ffff */
[----:B------:R-:W-:Y:S05]  /*149d0*/  BRA `(.L_x_8543) ;  /* 0xfffffed400347947 */ /* 0x000fea000383ffff */
.L_x_8549:
[----:B-1----:R-:W-:-:S04]  /*149e0*/  IMAD.U32 R7, RZ, RZ, UR6 ;  /* 0x00000006ff077e24 */ /* 0x002fc8000f8e00ff */
[----:B------:R1:W2:Y:S03]  /*149f0*/  SYNCS.PHASECHK.TRANS64.TRYWAIT P3, [R7+URZ+0x28830], R6 ;  /* 0x02883006070075a7 */ /* 0x0002a6000806017f */
[----:B--2---:R-:W-:Y:S05]  /*14a00*/  @!P3 NANOSLEEP.SYNCS 0x989680 ;  /* 0x009896800000b95d */ /* 0x004fea0003900000 */
[----:B------:R-:W2:Y:S02]  /*14a10*/  @!P3 SYNCS.PHASECHK.TRANS64 P3, [R7+URZ+0x28830], R6 ;  /* 0x028830060700b5a7 */ /* 0x000ea4000806007f */
[----:B--2---:R-:W-:Y:S05]  /*14a20*/  @!P3 BRA `(.L_x_8549) ;  /* 0xfffffffc00ecb947 */ /* 0x004fea000383ffff */
[----:B------:R-:W-:Y:S05]  /*14a30*/  BRA `(.L_x_8546) ;  /* 0xffffff0000387947 */ /* 0x000fea000383ffff */
.L_x_8553:
[----:B-1----:R-:W-:-:S04]  /*14a40*/  IMAD.U32 R7, RZ, RZ, UR6 ;  /* 0x00000006ff077e24 */ /* 0x002fc8000f8e00ff */
[----:B------:R1:W2:Y:S03]  /*14a50*/  SYNCS.PHASECHK.TRANS64.TRYWAIT P3, [R7+URZ+0x28850], R6 ;  /* 0x02885006070075a7 */ /* 0x0002a6000806017f */
[----:B--2---:R-:W-:Y:S05]  /*14a60*/  @!P3 NANOSLEEP.SYNCS 0x989680 ;  /* 0x009896800000b95d */ /* 0x004fea0003900000 */
[----:B------:R-:W2:Y:S02]  /*14a70*/  @!P3 SYNCS.PHASECHK.TRANS64 P3, [R7+URZ+0x28850], R6 ;  /* 0x028850060700b5a7 */ /* 0x000ea4000806007f */
[----:B--2---:R-:W-:Y:S05]  /*14a80*/  @!P3 BRA `(.L_x_8553) ;  /* 0xfffffffc00ecb947 */ /* 0x004fea000383ffff */
[----:B------:R-:W-:Y:S05]  /*14a90*/  BRA `(.L_x_8550) ;  /* 0xffffff0400007947 */ /* 0x000fea000383ffff */
.L_x_8559:
[----:B-1----:R-:W-:-:S04]  /*14aa0*/  IMAD.U32 R7, RZ, RZ, UR6 ;  /* 0x00000006ff077e24 */ /* 0x002fc8000f8e00ff */
[----:B------:R1:W2:Y:S03]  /*14ab0*/  SYNCS.PHASECHK.TRANS64.TRYWAIT P2, [R7+URZ+0x28830], R6 ;  /* 0x02883006070075a7 */ /* 0x0002a6000804017f */
[----:B--2---:R-:W-:Y:S05]  /*14ac0*/  @!P2 NANOSLEEP.SYNCS 0x989680 ;  /* 0x009896800000a95d */ /* 0x004fea0003900000 */
[----:B------:R-:W2:Y:S02]  /*14ad0*/  @!P2 SYNCS.PHASECHK.TRANS64 P2, [R7+URZ+0x28830], R6 ;  /* 0x028830060700a5a7 */ /* 0x000ea4000804007f */
[----:B--2---:R-:W-:Y:S05]  /*14ae0*/  @!P2 BRA `(.L_x_8559) ;  /* 0xfffffffc00eca947 */ /* 0x004fea000383ffff */
[----:B------:R-:W-:Y:S05]  /*14af0*/  BRA `(.L_x_8556) ;  /* 0xffffff3000747947 */ /* 0x000fea000383ffff */
.L_x_8563:
[----:B-1----:R-:W-:-:S04]  /*14b00*/  IMAD.U32 R7, RZ, RZ, UR6 ;  /* 0x00000006ff077e24 */ /* 0x002fc8000f8e00ff */
[----:B------:R1:W2:Y:S03]  /*14b10*/  SYNCS.PHASECHK.TRANS64.TRYWAIT P2, [R7+URZ+0x28850], R6 ;  /* 0x02885006070075a7 */ /* 0x0002a6000804017f */
[----:B--2---:R-:W-:Y:S05]  /*14b20*/  @!P2 NANOSLEEP.SYNCS 0x989680 ;  /* 0x009896800000a95d */ /* 0x004fea0003900000 */
[----:B------:R-:W2:Y:S02]  /*14b30*/  @!P2 SYNCS.PHASECHK.TRANS64 P2, [R7+URZ+0x28850], R6 ;  /* 0x028850060700a5a7 */ /* 0x000ea4000804007f */
[----:B--2---:R-:W-:Y:S05]  /*14b40*/  @!P2 BRA `(.L_x_8563) ;  /* 0xfffffffc00eca947 */ /* 0x004fea000383ffff */
[----:B------:R-:W-:Y:S05]  /*14b50*/  BRA `(.L_x_8560) ;  /* 0xffffff34003c7947 */ /* 0x000fea000383ffff */
.L_x_8568:
[----:B-1----:R-:W-:-:S04]  /*14b60*/  IMAD.U32 R5, RZ, RZ, UR5 ;  /* 0x00000005ff057e24 */ /* 0x002fc8000f8e00ff */
[----:B------:R1:W2:Y:S03]  /*14b70*/  SYNCS.PHASECHK.TRANS64.TRYWAIT P0, [R5+URZ+0x28850], R4 ;  /* 0x02885004050075a7 */ /* 0x0002a6000800017f */
[----:B--2---:R-:W-:Y:S05]  /*14b80*/  @!P0 NANOSLEEP.SYNCS 0x989680 ;  /* 0x009896800000895d */ /* 0x004fea0003900000 */
[----:B------:R-:W2:Y:S02]  /*14b90*/  @!P0 SYNCS.PHASECHK.TRANS64 P0, [R5+URZ+0x28850], R4 ;  /* 0x02885004050085a7 */ /* 0x000ea4000800007f */
[----:B--2---:R-:W-:Y:S05]  /*14ba0*/  @!P0 BRA `(.L_x_8568) ;  /* 0xfffffffc00ec8947 */ /* 0x004fea000383ffff */
[----:B------:R-:W-:Y:S05]  /*14bb0*/  BRA `(.L_x_8567) ;  /* 0xffffff5800247947 */ /* 0x000fea000383ffff */
.L_x_8615:
        /* <DEDUP_REMOVED lines=11> */
.L_x_8717:
[----:B------:R-:W-:Y:S05]  /*14c70*/  BSYNC B0 ;  /* 0x0000000000007941 */ /* 0x000fea0003800000 */
.L_x_8716:
[----:B------:R-:W-:Y:S05]  /*14c80*/  BRA `(.L_x_8718) ;  /* 0xffffffb000407947 */ /* 0x000fea000383ffff */
.L_x_8617:
[----:B------:R-:W-:Y:S01]  /*14c90*/  BSSY B0, `(.L_x_8719) ;  /* 0x0000006000007945 */ /* 0x000fe20003800000 */
[----:B------:R-:W-:-:S07]  /*14ca0*/  IMAD.MOV.U32 R15, RZ, RZ, -0x1 ;  /* 0xffffffffff0f7424 */ /* 0x000fce00078e00ff */
[----:B--23--:R-:W-:Y:S05]  /*14cb0*/  WARPSYNC.COLLECTIVE R15, `(.L_x_8720) ;  /* 0x000000000f0c7348 */ /* 0x00cfea0003c00000 */
[----:B------:R-:W-:Y:S02]  /*14cc0*/  ELECT P6, UR62, PT ;  /* 0x00000000003e782f */ /* 0x000fe400038c0000 */
[----:B------:R-:W-:Y:S01]  /*14cd0*/  MOV R14, UR62 ;  /* 0x0000003e000e7c02 */ /* 0x000fe20008000f00 */
[----:B--23--:R-:W-:Y:S10]  /*14ce0*/  ENDCOLLECTIVE ;  /* 0x000000000000791b */ /* 0x00cff40003800000 */
.L_x_8720:
[----:B------:R-:W-:Y:S05]  /*14cf0*/  BSYNC B0 ;  /* 0x0000000000007941 */ /* 0x000fea0003800000 */
.L_x_8719:
[----:B------:R-:W-:Y:S05]  /*14d00*/  BRA `(.L_x_8721) ;  /* 0xffffffb000447947 */ /* 0x000fea000383ffff */
.L_x_8619:
[----:B0-----:R0:W1:Y:S02]  /*14d10*/  SYNCS.PHASECHK.TRANS64.TRYWAIT P0, [R0+URZ+0x28840], R2 ;  /* 0x02884002000075a7 */ /* 0x001064000800017f */
[----:B-1----:R-:W-:Y:S05]  /*14d20*/  @!P0 NANOSLEEP.SYNCS 0x989680 ;  /* 0x009896800000895d */ /* 0x002fea0003900000 */
[----:B------:R-:W1:Y:S02]  /*14d30*/  @!P0 SYNCS.PHASECHK.TRANS64 P0, [R0+URZ+0x28840], R2 ;  /* 0x02884002000085a7 */ /* 0x000e64000800007f */
[----:B-1----:R-:W-:Y:S05]  /*14d40*/  @!P0 BRA `(.L_x_8619) ;  /* 0xfffffffc00f08947 */ /* 0x002fea000383ffff */
[----:B------:R-:W-:Y:S05]  /*14d50*/  BRA `(.L_x_8722) ;  /* 0xffffffb000a47947 */ /* 0x000fea000383ffff */
.L_x_8623:
        /* <DEDUP_REMOVED lines=14> */
.L_x_8723:
[----:B------:R-:W-:Y:S02]  /*14e40*/  IMAD.MOV.U32 R13, RZ, RZ, R4 ;  /* 0x000000ffff0d7224 */ /* 0x000fe400078e0004 */
[----:B------:R-:W-:-:S07]  /*14e50*/  IMAD.MOV.U32 R6, RZ, RZ, R14 ;  /* 0x000000ffff067224 */ /* 0x000fce00078e000e */
[----:B------:R-:W-:Y:S05]  /*14e60*/  WARPSYNC.COLLECTIVE R15, `(.L_x_8724) ;  /* 0x000000000f087348 */ /* 0x000fea0003c00000 */
[----:B------:R0:W1:Y:S02]  /*14e70*/  SHFL.IDX P6, R14, R13, R12, R11 ;  /* 0x0000000c0d0e7389 */ /* 0x00006400000c000b */
[----:B01----:R-:W-:Y:S01]  /*14e80*/  ENDCOLLECTIVE ;  /* 0x000000000000791b */ /* 0x003fe20003800000 */
.L_x_8724:
[----:B------:R-:W-:Y:S02]  /*14e90*/  IMAD.MOV.U32 R13, RZ, RZ, R3 ;  /* 0x000000ffff0d7224 */ /* 0x000fe400078e0003 */
[----:B------:R-:W-:Y:S02]  /*14ea0*/  IMAD.MOV.U32 R12, RZ, RZ, 0x1 ;  /* 0x00000001ff0c7424 */ /* 0x000fe400078e00ff */
[----:B------:R-:W-:-:S07]  /*14eb0*/  IMAD.MOV.U32 R7, RZ, RZ, R14 ;  /* 0x000000ffff077224 */ /* 0x000fce00078e000e */
[----:B------:R-:W-:Y:S05]  /*14ec0*/  WARPSYNC.COLLECTIVE R15, `(.L_x_8725) ;  /* 0x000000000f087348 */ /* 0x000fea0003c00000 */
[----:B------:R0:W1:Y:S02]  /*14ed0*/  SHFL.IDX P6, R14, R13, R12, R11 ;  /* 0x0000000c0d0e7389 */ /* 0x00006400000c000b */
[----:B01----:R-:W-:Y:S01]  /*14ee0*/  ENDCOLLECTIVE ;  /* 0x000000000000791b */ /* 0x003fe20003800000 */
.L_x_8725:
        /* <DEDUP_REMOVED lines=10> */
.L_x_8726:
        /* <DEDUP_REMOVED lines=12> */
.L_x_8727:
        /* <DEDUP_REMOVED lines=17> */
.L_x_8728:
[----:B------:R-:W-:Y:S02]  /*15160*/  IMAD.MOV.U32 R13, RZ, RZ, R3 ;  /* 0x000000ffff0d7224 */ /* 0x000fe400078e0003 */
[----:B------:R-:W-:Y:S02]  /*15170*/  IMAD.MOV.U32 R12, RZ, RZ, 0x3 ;  /* 0x00000003ff0c7424 */ /* 0x000fe400078e00ff */
[----:B------:R-:W-:-:S07]  /*15180*/  IMAD.MOV.U32 R5, RZ, RZ, R14 ;  /* 0x000000ffff057224 */ /* 0x000fce00078e000e */
[----:B------:R-:W-:Y:S05]  /*15190*/  WARPSYNC.COLLECTIVE R15, `(.L_x_8729) ;  /* 0x000000000f087348 */ /* 0x000fea0003c00000 */
[----:B------:R0:W1:Y:S02]  /*151a0*/  SHFL.IDX P6, R14, R13, R12, R11 ;  /* 0x0000000c0d0e7389 */ /* 0x00006400000c000b */
[----:B01----:R-:W-:Y:S01]  /*151b0*/  ENDCOLLECTIVE ;  /* 0x000000000000791b */ /* 0x003fe20003800000 */
.L_x_8729:
        /* <DEDUP_REMOVED lines=16> */
.L_x_8730:
[----:B------:R-:W-:Y:S02]  /*152c0*/  IMAD.MOV.U32 R13, RZ, RZ, R3 ;  /* 0x000000ffff0d7224 */ /* 0x000fe400078e0003 */
[----:B------:R-:W-:Y:S02]  /*152d0*/  IMAD.MOV.U32 R12, RZ, RZ, 0x4 ;  /* 0x00000004ff0c7424 */ /* 0x000fe400078e00ff */
[----:B------:R-:W-:-:S07]  /*152e0*/  IMAD.MOV.U32 R5, RZ, RZ, R14 ;  /* 0x000000ffff057224 */ /* 0x000fce00078e000e */
[----:B------:R-:W-:Y:S05]  /*152f0*/  WARPSYNC.COLLECTIVE R15, `(.L_x_8731) ;  /* 0x000000000f087348 */ /* 0x000fea0003c00000 */
[----:B------:R0:W1:Y:S02]  /*15300*/  SHFL.IDX P6, R14, R13, R12, R11 ;  /* 0x0000000c0d0e7389 */ /* 0x00006400000c000b */
[----:B01----:R-:W-:Y:S01]  /*15310*/  ENDCOLLECTIVE ;  /* 0x000000000000791b */ /* 0x003fe20003800000 */
.L_x_8731:
        /* <DEDUP_REMOVED lines=16> */
.L_x_8732:
[----:B------:R-:W-:Y:S02]  /*15420*/  IMAD.MOV.U32 R13, RZ, RZ, R3 ;  /* 0x000000ffff0d7224 */ /* 0x000fe400078e0003 */
[----:B------:R-:W-:Y:S02]  /*15430*/  IMAD.MOV.U32 R12, RZ, RZ, 0x5 ;  /* 0x00000005ff0c7424 */ /* 0x000fe400078e00ff */
[----:B------:R-:W-:-:S07]  /*15440*/  IMAD.MOV.U32 R5, RZ, RZ, R14 ;  /* 0x000000ffff057224 */ /* 0x000fce00078e000e */
[----:B------:R-:W-:Y:S05]  /*15450*/  WARPSYNC.COLLECTIVE R15, `(.L_x_8733) ;  /* 0x000000000f087348 */ /* 0x000fea0003c00000 */
[----:B------:R0:W1:Y:S02]  /*15460*/  SHFL.IDX P6, R14, R13, R12, R11 ;  /* 0x0000000c0d0e7389 */ /* 0x00006400000c000b */
[----:B01----:R-:W-:Y:S01]  /*15470*/  ENDCOLLECTIVE ;  /* 0x000000000000791b */ /* 0x003fe20003800000 */
.L_x_8733:
        /* <DEDUP_REMOVED lines=16> */
.L_x_8734:
[----:B------:R-:W-:Y:S02]  /*15580*/  IMAD.MOV.U32 R13, RZ, RZ, R3 ;  /* 0x000000ffff0d7224 */ /* 0x000fe400078e0003 */
[----:B------:R-:W-:Y:S02]  /*15590*/  IMAD.MOV.U32 R12, RZ, RZ, 0x6 ;  /* 0x00000006ff0c7424 */ /* 0x000fe400078e00ff */
[----:B------:R-:W-:-:S07]  /*155a0*/  IMAD.MOV.U32 R5, RZ, RZ, R14 ;  /* 0x000000ffff057224 */ /* 0x000fce00078e000e */
[----:B------:R-:W-:Y:S05]  /*155b0*/  WARPSYNC.COLLECTIVE R15, `(.L_x_8735) ;  /* 0x000000000f087348 */ /* 0x000fea0003c00000 */
[----:B------:R0:W1:Y:S02]  /*155c0*/  SHFL.IDX P6, R14, R13, R12, R11 ;  /* 0x0000000c0d0e7389 */ /* 0x00006400000c000b */
[----:B01----:R-:W-:Y:S01]  /*155d0*/  ENDCOLLECTIVE ;  /* 0x000000000000791b */ /* 0x003fe20003800000 */
.L_x_8735:
        /* <DEDUP_REMOVED lines=14> */
.L_x_8736:
        /* <DEDUP_REMOVED lines=8> */
.L_x_8737:
        /* <DEDUP_REMOVED lines=14> */
.L_x_8738:
[----:B------:R-:W-:Y:S01]  /*15820*/  IMAD.MOV.U32 R3, RZ, RZ, R14 ;  /* 0x000000ffff037224 */ /* 0x000fe200078e000e */
[----:B------:R-:W-:Y:S06]  /*15830*/  BRA `(.L_x_8739) ;  /* 0xffffffb400507947 */ /* 0x000fec000383ffff */
.L_x_8628:
[----:B0-----:R0:W3:Y:S02]  /*15840*/  SYNCS.PHASECHK.TRANS64.TRYWAIT P0, [R18+URZ+0x28820], R0 ;  /* 0x02882000120075a7 */ /* 0x0010e4000800017f */
[----:B---3--:R-:W-:Y:S05]  /*15850*/  @!P0 NANOSLEEP.SYNCS 0x989680 ;  /* 0x009896800000895d */ /* 0x008fea0003900000 */
[----:B------:R-:W3:Y:S02]  /*15860*/  @!P0 SYNCS.PHASECHK.TRANS64 P0, [R18+URZ+0x28820], R0 ;  /* 0x02882000120085a7 */ /* 0x000ee4000800007f */
[----:B---3--:R-:W-:Y:S05]  /*15870*/  @!P0 BRA `(.L_x_8628) ;  /* 0xfffffffc00f08947 */ /* 0x008fea000383ffff */
[----:B------:R-:W-:Y:S05]  /*15880*/  BRA `(.L_x_8740) ;  /* 0xffffffb400c07947 */ /* 0x000fea000383ffff */
.L_x_8637:
[----:B-1----:R1:W2:Y:S02]  /*15890*/  SYNCS.PHASECHK.TRANS64.TRYWAIT P0, [R3+URZ+0x28840], R2 ;  /* 0x02884002030075a7 */ /* 0x0022a4000800017f */
[----:B--2---:R-:W-:Y:S05]  /*158a0*/  @!P0 NANOSLEEP.SYNCS 0x989680 ;  /* 0x009896800000895d */ /* 0x004fea0003900000 */
[----:B------:R-:W2:Y:S02]  /*158b0*/  @!P0 SYNCS.PHASECHK.TRANS64 P0, [R3+URZ+0x28840], R2 ;  /* 0x02884002030085a7 */ /* 0x000ea4000800007f */
[----:B--2---:R-:W-:Y:S05]  /*158c0*/  @!P0 BRA `(.L_x_8637) ;  /* 0xfffffffc00f08947 */ /* 0x004fea000383ffff */
[----:B------:R-:W-:Y:S05]  /*158d0*/  BRA `(.L_x_8741) ;  /* 0xffffffb8009c7947 */ /* 0x000fea000383ffff */
.L_x_8643:
[----:B0-----:R0:W1:Y:S02]  /*158e0*/  SYNCS.PHASECHK.TRANS64.TRYWAIT P0, [R3+URZ+0x60], R2 ;  /* 0x00006002030075a7 */ /* 0x001064000800017f */
[----:B-1----:R-:W-:Y:S05]  /*158f0*/  @!P0 NANOSLEEP.SYNCS 0x989680 ;  /* 0x009896800000895d */ /* 0x002fea0003900000 */
[----:B------:R-:W1:Y:S02]  /*15900*/  @!P0 SYNCS.PHASECHK.TRANS64 P0, [R3+URZ+0x60], R2 ;  /* 0x00006002030085a7 */ /* 0x000e64000800007f */
[----:B-1----:R-:W-:Y:S05]  /*15910*/  @!P0 BRA `(.L_x_8643) ;  /* 0xfffffffc00f08947 */ /* 0x002fea000383ffff */
[----:B------:R-:W-:Y:S05]  /*15920*/  BRA `(.L_x_8742) ;  /* 0xffffffbc00707947 */ /* 0x000fea000383ffff */
.L_x_8652:
[----:B-1----:R1:W2:Y:S02]  /*15930*/  SYNCS.PHASECHK.TRANS64.TRYWAIT P0, [R3+URZ+0x28840], R2 ;  /* 0x02884002030075a7 */ /* 0x0022a4000800017f */
[----:B--2---:R-:W-:Y:S05]  /*15940*/  @!P0 NANOSLEEP.SYNCS 0x989680 ;  /* 0x009896800000895d */ /* 0x004fea0003900000 */
[----:B------:R-:W2:Y:S02]  /*15950*/  @!P0 SYNCS.PHASECHK.TRANS64 P0, [R3+URZ+0x28840], R2 ;  /* 0x02884002030085a7 */ /* 0x000ea4000800007f */
[----:B--2---:R-:W-:Y:S05]  /*15960*/  @!P0 BRA `(.L_x_8652) ;  /* 0xfffffffc00f08947 */ /* 0x004fea000383ffff */
[----:B------:R-:W-:Y:S05]  /*15970*/  BRA `(.L_x_8743) ;  /* 0xffffffc400007947 */ /* 0x000fea000383ffff */
.L_x_8658:
[----:B0-----:R0:W1:Y:S02]  /*15980*/  SYNCS.PHASECHK.TRANS64.TRYWAIT P0, [R2+URZ+0x60], R3 ;  /* 0x00006003020075a7 */ /* 0x001064000800017f */
[----:B-1----:R-:W-:Y:S05]  /*15990*/  @!P0 NANOSLEEP.SYNCS 0x989680 ;  /* 0x009896800000895d */ /* 0x002fea0003900000 */
[----:B------:R-:W1:Y:S02]  /*159a0*/  @!P0 SYNCS.PHASECHK.TRANS64 P0, [R2+URZ+0x60], R3 ;  /* 0x00006003020085a7 */ /* 0x000e64000800007f */
[----:B-1----:R-:W-:Y:S05]  /*159b0*/  @!P0 BRA `(.L_x_8658) ;  /* 0xfffffffc00f08947 */ /* 0x002fea000383ffff */
[----:B------:R-:W-:Y:S05]  /*159c0*/  BRA `(.L_x_8744) ;  /* 0xffffffc400d47947 */ /* 0x000fea000383ffff */
.L_x_8667:
[----:B--2---:R2:W3:Y:S02]  /*159d0*/  SYNCS.PHASECHK.TRANS64.TRYWAIT P0, [R2+URZ+0x28840], R3 ;  /* 0x02884003020075a7 */ /* 0x0044e4000800017f */
[----:B---3--:R-:W-:Y:S05]  /*159e0*/  @!P0 NANOSLEEP.SYNCS 0x989680 ;  /* 0x009896800000895d */ /* 0x008fea0003900000 */
[----:B------:R-:W3:Y:S02]  /*159f0*/  @!P0 SYNCS.PHASECHK.TRANS64 P0, [R2+URZ+0x28840], R3 ;  /* 0x02884003020085a7 */ /* 0x000ee4000800007f */
[----:B---3--:R-:W-:Y:S05]  /*15a00*/  @!P0 BRA `(.L_x_8667) ;  /* 0xfffffffc00f08947 */ /* 0x008fea000383ffff */
[----:B------:R-:W-:Y:S05]  /*15a10*/  BRA `(.L_x_8745) ;  /* 0xffffffcc00347947 */ /* 0x000fea000383ffff */
.L_x_8673:
[----:B0-----:R0:W1:Y:S02]  /*15a20*/  SYNCS.PHASECHK.TRANS64.TRYWAIT P0, [R2+URZ+0x60], R5 ;  /* 0x00006005020075a7 */ /* 0x001064000800017f */
[----:B-1----:R-:W-:Y:S05]  /*15a30*/  @!P0 NANOSLEEP.SYNCS 0x989680 ;  /* 0x009896800000895d */ /* 0x002fea0003900000 */
[----:B------:R-:W1:Y:S02]  /*15a40*/  @!P0 SYNCS.PHASECHK.TRANS64 P0, [R2+URZ+0x60], R5 ;  /* 0x00006005020085a7 */ /* 0x000e64000800007f */
[----:B-1----:R-:W-:Y:S05]  /*15a50*/  @!P0 BRA `(.L_x_8673) ;  /* 0xfffffffc00f08947 */ /* 0x002fea000383ffff */
[----:B------:R-:W-:Y:S05]  /*15a60*/  BRA `(.L_x_8746) ;  /* 0xffffffd000087947 */ /* 0x000fea000383ffff */
.L_x_8684:
[----:B--2---:R2:W3:Y:S02]  /*15a70*/  SYNCS.PHASECHK.TRANS64.TRYWAIT P0, [R0+URZ+0x28860], R3 ;  /* 0x02886003000075a7 */ /* 0x0044e4000800017f */
[----:B---3--:R-:W-:Y:S05]  /*15a80*/  @!P0 NANOSLEEP.SYNCS 0x989680 ;  /* 0x009896800000895d */ /* 0x008fea0003900000 */
[----:B------:R-:W3:Y:S02]  /*15a90*/  @!P0 SYNCS.PHASECHK.TRANS64 P0, [R0+URZ+0x28860], R3 ;  /* 0x02886003000085a7 */ /* 0x000ee4000800007f */
[----:B---3--:R-:W-:Y:S05]  /*15aa0*/  @!P0 BRA `(.L_x_8684) ;  /* 0xfffffffc00f08947 */ /* 0x008fea000383ffff */
[----:B------:R-:W-:Y:S05]  /*15ab0*/  BRA `(.L_x_8747) ;  /* 0xffffffd400547947 */ /* 0x000fea000383ffff */
.L_x_8691:
        /* <DEDUP_REMOVED lines=9> */
.L_x_8749:
[----:B------:R-:W-:Y:S05]  /*15b50*/  BSYNC B0 ;  /* 0x0000000000007941 */ /* 0x000fea0003800000 */
.L_x_8748:
        /* <DEDUP_REMOVED lines=9> */
.L_x_8750:
        /* <DEDUP_REMOVED lines=25> */
.L_x_8751:
[----:B------:R-:W-:Y:S01]  /*15d80*/  IMAD.MOV.U32 R12, RZ, RZ, 0x2 ;  /* 0x00000002ff0c7424 */ /* 0x000fe200078e00ff */
[----:B------:R-:W-:-:S05]  /*15d90*/  SEL R3, R14, RZ, P1 ;  /* 0x000000ff0e037207 */ /* 0x000fca0000800000 */
[----:B------:R-:W-:-:S04]  /*15da0*/  IMAD.IADD R2, R2, 0x1, R3 ;  /* 0x0000000102027824 */ /* 0x000fc800078e0203 */
[----:B------:R-:W-:-:S07]  /*15db0*/  IMAD.MOV.U32 R13, RZ, RZ, R2 ;  /* 0x000000ffff0d7224 */ /* 0x000fce00078e0002 */
[----:B------:R-:W-:Y:S05]  /*15dc0*/  WARPSYNC.COLLECTIVE R15, `(.L_x_8752) ;  /* 0x000000000f087348 */ /* 0x000fea0003c00000 */
[----:B------:R0:W1:Y:S02]  /*15dd0*/  SHFL.UP P6, R14, R13, R12, R11 ;  /* 0x0400000c0d0e7389 */ /* 0x00006400000c000b */
[----:B01----:R-:W-:Y:S01]  /*15de0*/  ENDCOLLECTIVE ;  /* 0x000000000000791b */ /* 0x003fe20003800000 */
.L_x_8752:
[----:B------:R-:W-:Y:S01]  /*15df0*/  IMAD.MOV.U32 R12, RZ, RZ, 0x4 ;  /* 0x00000004ff0c7424 */ /* 0x000fe200078e00ff */
[----:B------:R-:W-:-:S05]  /*15e00*/  SEL R3, R14, RZ, P2 ;  /* 0x000000ff0e037207 */ /* 0x000fca0001000000 */
[----:B------:R-:W-:-:S04]  /*15e10*/  IMAD.IADD R2, R2, 0x1, R3 ;  /* 0x0000000102027824 */ /* 0x000fc800078e0203 */
[----:B------:R-:W-:-:S07]  /*15e20*/  IMAD.MOV.U32 R13, RZ, RZ, R2 ;  /* 0x000000ffff0d7224 */ /* 0x000fce00078e0002 */
[----:B------:R-:W-:Y:S05]  /*15e30*/  WARPSYNC.COLLECTIVE R15, `(.L_x_8753) ;  /* 0x000000000f087348 */ /* 0x000fea0003c00000 */
[----:B------:R0:W1:Y:S02]  /*15e40*/  SHFL.UP P6, R14, R13, R12, R11 ;  /* 0x0400000c0d0e7389 */ /* 0x00006400000c000b */
[----:B01----:R-:W-:Y:S01]  /*15e50*/  ENDCOLLECTIVE ;  /* 0x000000000000791b */ /* 0x003fe20003800000 */
.L_x_8753:
[----:B------:R-:W-:Y:S01]  /*15e60*/  IMAD.MOV.U32 R12, RZ, RZ, 0x8 ;  /* 0x00000008ff0c7424 */ /* 0x000fe200078e00ff */
[----:B------:R-:W-:-:S05]  /*15e70*/  SEL R3, R14, RZ, P3 ;  /* 0x000000ff0e037207 */ /* 0x000fca0001800000 */
[----:B------:R-:W-:-:S04]  /*15e80*/  IMAD.IADD R2, R2, 0x1, R3 ;  /* 0x0000000102027824 */ /* 0x000fc800078e0203 */
[----:B------:R-:W-:-:S07]  /*15e90*/  IMAD.MOV.U32 R13, RZ, RZ, R2 ;  /* 0x000000ffff0d7224 */ /* 0x000fce00078e0002 */
[----:B------:R-:W-:Y:S05]  /*15ea0*/  WARPSYNC.COLLECTIVE R15, `(.L_x_8754) ;  /* 0x000000000f087348 */ /* 0x000fea0003c00000 */
[----:B------:R0:W1:Y:S02]  /*15eb0*/  SHFL.UP P6, R14, R13, R12, R11 ;  /* 0x0400000c0d0e7389 */ /* 0x00006400000c000b */
[----:B01----:R-:W-:Y:S01]  /*15ec0*/  ENDCOLLECTIVE ;  /* 0x000000000000791b */ /* 0x003fe20003800000 */
.L_x_8754:
[----:B------:R-:W-:Y:S01]  /*15ed0*/  IMAD.MOV.U32 R12, RZ, RZ, 0x10 ;  /* 0x00000010ff0c7424 */ /* 0x000fe200078e00ff */
[----:B------:R-:W-:-:S05]  /*15ee0*/  SEL R3, R14, RZ, P4 ;  /* 0x000000ff0e037207 */ /* 0x000fca0002000000 */
[----:B------:R-:W-:-:S04]  /*15ef0*/  IMAD.IADD R2, R2, 0x1, R3 ;  /* 0x0000000102027824 */ /* 0x000fc800078e0203 */
[----:B------:R-:W-:-:S07]  /*15f00*/  IMAD.MOV.U32 R13, RZ, RZ, R2 ;  /* 0x000000ffff0d7224 */ /* 0x000fce00078e0002 */
[----:B------:R-:W-:Y:S05]  /*15f10*/  WARPSYNC.COLLECTIVE R15, `(.L_x_8755) ;  /* 0x000000000f087348 */ /* 0x000fea0003c00000 */
[----:B------:R0:W1:Y:S02]  /*15f20*/  SHFL.UP P6, R14, R13, R12, R11 ;  /* 0x0400000c0d0e7389 */ /* 0x00006400000c000b */
[----:B01----:R-:W-:Y:S01]  /*15f30*/  ENDCOLLECTIVE ;  /* 0x000000000000791b */ /* 0x003fe20003800000 */
.L_x_8755:
        /* <DEDUP_REMOVED lines=8> */
.L_x_8756:
[----:B------:R-:W-:Y:S01]  /*15fc0*/  IMAD.MOV.U32 R9, RZ, RZ, R14 ;  /* 0x000000ffff097224 */ /* 0x000fe200078e000e */
[----:B------:R-:W-:Y:S06]  /*15fd0*/  BRA `(.L_x_8757) ;  /* 0xffffffd400dc7947 */ /* 0x000fec000383ffff */
.L_x_8694:
        /* <DEDUP_REMOVED lines=8> */
.L_x_8759:
[----:B------:R-:W-:Y:S05]  /*16060*/  BSYNC B0 ;  /* 0x0000000000007941 */ /* 0x000fea0003800000 */
.L_x_8758:
        /* <DEDUP_REMOVED lines=9> */
.L_x_8760:
[----:B------:R-:W-:Y:S01]  /*16100*/  IMAD.MOV.U32 R12, RZ, RZ, 0x4 ;  /* 0x00000004ff0c7424 */ /* 0x000fe200078e00ff */
[----:B------:R-:W-:-:S05]  /*16110*/  SEL R3, R14, RZ, P2 ;  /* 0x000000ff0e037207 */ /* 0x000fca0001000000 */
[----:B------:R-:W-:-:S04]  /*16120*/  IMAD.IADD R2, R2, 0x1, R3 ;  /* 0x0000000102027824 */ /* 0x000fc800078e0203 */
[----:B------:R-:W-:-:S07]  /*16130*/  IMAD.MOV.U32 R13, RZ, RZ, R2 ;  /* 0x000000ffff0d7224 */ /* 0x000fce00078e0002 */
[----:B------:R-:W-:Y:S05]  /*16140*/  WARPSYNC.COLLECTIVE R15, `(.L_x_8761) ;  /* 0x000000000f087348 */ /* 0x000fea0003c00000 */
[----:B------:R0:W1:Y:S02]  /*16150*/  SHFL.UP P6, R14, R13, R12, R11 ;  /* 0x0400000c0d0e7389 */ /* 0x00006400000c000b */
[----:B01----:R-:W-:Y:S01]  /*16160*/  ENDCOLLECTIVE ;  /* 0x000000000000791b */ /* 0x003fe20003800000 */
.L_x_8761:
[----:B------:R-:W-:Y:S01]  /*16170*/  IMAD.MOV.U32 R12, RZ, RZ, 0x8 ;  /* 0x00000008ff0c7424 */ /* 0x000fe200078e00ff */
[----:B------:R-:W-:-:S05]  /*16180*/  SEL R3, R14, RZ, P3 ;  /* 0x000000ff0e037207 */ /* 0x000fca0001800000 */
[----:B------:R-:W-:-:S04]  /*16190*/  IMAD.IADD R2, R2, 0x1, R3 ;  /* 0x0000000102027824 */ /* 0x000fc800078e0203 */
[----:B------:R-:W-:-:S07]  /*161a0*/  IMAD.MOV.U32 R13, RZ, RZ, R2 ;  /* 0x000000ffff0d7224 */ /* 0x000fce00078e0002 */
[----:B------:R-:W-:Y:S05]  /*161b0*/  WARPSYNC.COLLECTIVE R15, `(.L_x_8762) ;  /* 0x000000000f087348 */ /* 0x000fea0003c00000 */
[----:B------:R0:W1:Y:S02]  /*161c0*/  SHFL.UP P6, R14, R13, R12, R11 ;  /* 0x0400000c0d0e7389 */ /* 0x00006400000c000b */
[----:B01----:R-:W-:Y:S01]  /*161d0*/  ENDCOLLECTIVE ;  /* 0x000000000000791b */ /* 0x003fe20003800000 */
.L_x_8762:
[----:B------:R-:W-:Y:S01]  /*161e0*/  IMAD.MOV.U32 R12, RZ, RZ, 0x10 ;  /* 0x00000010ff0c7424 */ /* 0x000fe200078e00ff */
[----:B------:R-:W-:-:S05]  /*161f0*/  SEL R3, R14, RZ, P4 ;  /* 0x000000ff0e037207 */ /* 0x000fca0002000000 */
[----:B------:R-:W-:-:S04]  /*16200*/  IMAD.IADD R2, R2, 0x1, R3 ;  /* 0x0000000102027824 */ /* 0x000fc800078e0203 */
[----:B------:R-:W-:-:S07]  /*16210*/  IMAD.MOV.U32 R13, RZ, RZ, R2 ;  /* 0x000000ffff0d7224 */ /* 0x000fce00078e0002 */
[----:B------:R-:W-:Y:S05]  /*16220*/  WARPSYNC.COLLECTIVE R15, `(.L_x_8763) ;  /* 0x000000000f087348 */ /* 0x000fea0003c00000 */
[----:B------:R0:W1:Y:S02]  /*16230*/  SHFL.UP P6, R14, R13, R12, R11 ;  /* 0x0400000c0d0e7389 */ /* 0x00006400000c000b */
[----:B01----:R-:W-:Y:S01]  /*16240*/  ENDCOLLECTIVE ;  /* 0x000000000000791b */ /* 0x003fe20003800000 */
.L_x_8763:
        /* <DEDUP_REMOVED lines=8> */
.L_x_8764:
[----:B------:R-:W-:Y:S01]  /*162d0*/  IMAD.MOV.U32 R9, RZ, RZ, R14 ;  /* 0x000000ffff097224 */ /* 0x000fe200078e000e */
[----:B------:R-:W-:Y:S06]  /*162e0*/  BRA `(.L_x_8765) ;  /* 0xffffffd400c47947 */ /* 0x000fec000383ffff */
.L_x_8696:
[----:B------:R-:W-:Y:S01]  /*162f0*/  BSSY B0, `(.L_x_8766) ;  /* 0x0000006000007945 */ /* 0x000fe20003800000 */
[----:B------:R-:W-:Y:S01]  /*16300*/  PLOP3.LUT P6, PT, P6, PT, PT, 0x8, 0x0 ;  /* 0x000000000000781c */ /* 0x000fe200037ce170 */
[----:B------:R-:W-:-:S12]  /*16310*/  IMAD.MOV.U32 R15, RZ, RZ, -0x1 ;  /* 0xffffffffff0f7424 */ /* 0x000fd800078e00ff */
[----:B0-----:R-:W-:Y:S05]  /*16320*/  WARPSYNC.COLLECTIVE R15, `(.L_x_8767) ;  /* 0x000000000f087348 */ /* 0x001fea0003c00000 */
[----:B------:R-:W-:Y:S01]  /*16330*/  VOTE.ANY R14, PT, P6 ;  /* 0x00000000000e7806 */ /* 0x000fe200030e0100 */
[----:B0-----:R-:W-:Y:S06]  /*16340*/  ENDCOLLECTIVE ;  /* 0x000000000000791b */ /* 0x001fec0003800000 */
.L_x_8767:
[----:B------:R-:W-:Y:S05]  /*16350*/  BSYNC B0 ;  /* 0x0000000000007941 */ /* 0x000fea0003800000 */
.L_x_8766:
        /* <DEDUP_REMOVED lines=10> */
.L_x_8768:
[----:B------:R-:W-:Y:S02]  /*16400*/  IMAD.MOV.U32 R13, RZ, RZ, R7 ;  /* 0x000000ffff0d7224 */ /* 0x000fe400078e0007 */
[----:B------:R-:W-:-:S07]  /*16410*/  IMAD.MOV.U32 R0, RZ, RZ, R14 ;  /* 0x000000ffff007224 */ /* 0x000fce00078e000e */
[----:B------:R-:W-:Y:S05]  /*16420*/  WARPSYNC.COLLECTIVE R15, `(.L_x_8769) ;  /* 0x000000000f087348 */ /* 0x000fea0003c00000 */
[----:B------:R0:W1:Y:S02]  /*16430*/  SHFL.IDX P6, R14, R13, R12, R11 ;  /* 0x0000000c0d0e7389 */ /* 0x00006400000c000b */
[----:B01----:R-:W-:Y:S01]  /*16440*/  ENDCOLLECTIVE ;  /* 0x000000000000791b */ /* 0x003fe20003800000 */
.L_x_8769:
[----:B------:R-:W-:Y:S02]  /*16450*/  IMAD.MOV.U32 R7, RZ, RZ, R14 ;  /* 0x000000ffff077224 */ /* 0x000fe400078e000e */
[----:B------:R-:W-:-:S05]  /*16460*/  IMAD.IADD R6, R10, 0x1, R16 ;  /* 0x000000010a067824 */ /* 0x000fca00078e0210 */
[----:B------:R0:W-:Y:S01]  /*16470*/  STL [R1+0xc], R6 ;  /* 0x00000c0601007387 */ /* 0x0001e20000100800 */
[----:B------:R-:W-:Y:S05]  /*16480*/  BRA `(.L_x_8770) ;  /* 0xffffffd400a47947 */ /* 0x000fea000383ffff */
.L_x_8698:
        /* <DEDUP_REMOVED lines=8> */
.L_x_8772:
[----:B------:R-:W-:Y:S05]  /*16510*/  BSYNC B0 ;  /* 0x0000000000007941 */ /* 0x000fea0003800000 */
.L_x_8771:
[----:B------:R-:W-:Y:S01]  /*16520*/  IMAD.MOV.U32 R5, RZ, RZ, R14 ;  /* 0x000000ffff057224 */ /* 0x000fe200078e000e */
[----:B------:R-:W-:Y:S06]  /*16530*/  BRA `(.L_x_8697) ;  /* 0xffffffd400907947 */ /* 0x000fec000383ffff */
.L_x_8704:
[----:B0-----:R0:W1:Y:S02]  /*16540*/  SYNCS.PHASECHK.TRANS64.TRYWAIT P0, [R0+URZ+0x28820], R3 ;  /* 0x02882003000075a7 */ /* 0x001064000800017f */
[----:B-1----:R-:W-:Y:S05]  /*16550*/  @!P0 NANOSLEEP.SYNCS 0x989680 ;  /* 0x009896800000895d */ /* 0x002fea0003900000 */
[----:B------:R-:W1:Y:S02]  /*16560*/  @!P0 SYNCS.PHASECHK.TRANS64 P0, [R0+URZ+0x28820], R3 ;  /* 0x02882003000085a7 */ /* 0x000e64000800007f */
[----:B-1----:R-:W-:Y:S05]  /*16570*/  @!P0 BRA `(.L_x_8704) ;  /* 0xfffffffc00f08947 */ /* 0x002fea000383ffff */
[----:B------:R-:W-:Y:S05]  /*16580*/  BRA `(.L_x_8773) ;  /* 0xffffffe0002c7947 */ /* 0x000fea000383ffff */
.L_x_8705:
        /* <DEDUP_REMOVED lines=11> */
.L_x_8775:
[----:B------:R-:W-:Y:S05]  /*16640*/  BSYNC B0 ;  /* 0x0000000000007941 */ /* 0x000fea0003800000 */
.L_x_8774:
[----:B------:R-:W-:Y:S05]  /*16650*/  BRA `(.L_x_8776) ;  /* 0xffffffe000147947 */ /* 0x000fea000383ffff */
.L_x_8708:
[----:B------:R-:W-:Y:S01]  /*16660*/  BSSY B1, `(.L_x_8777) ;  /* 0x0000006000017945 */ /* 0x000fe20003800000 */
[----:B------:R-:W-:-:S07]  /*16670*/  IMAD.MOV.U32 R15, RZ, RZ, -0x1 ;  /* 0xffffffffff0f7424 */ /* 0x000fce00078e00ff */
[----:B01----:R-:W-:Y:S05]  /*16680*/  WARPSYNC.COLLECTIVE R15, `(.L_x_8778) ;  /* 0x000000000f0c7348 */ /* 0x003fea0003c00000 */
[----:B------:R-:W-:Y:S02]  /*16690*/  ELECT P6, UR62, PT ;  /* 0x00000000003e782f */ /* 0x000fe400038c0000 */
[----:B------:R-:W-:Y:S01]  /*166a0*/  MOV R14, UR62 ;  /* 0x0000003e000e7c02 */ /* 0x000fe20008000f00 */
[----:B01----:R-:W-:Y:S10]  /*166b0*/  ENDCOLLECTIVE ;  /* 0x000000000000791b */ /* 0x003ff40003800000 */
.L_x_8778:
[----:B------:R-:W-:Y:S05]  /*166c0*/  BSYNC B1 ;  /* 0x0000000000017941 */ /* 0x000fea0003800000 */
.L_x_8777:
[----:B------:R-:W-:Y:S05]  /*166d0*/  BRA `(.L_x_8779) ;  /* 0xffffffe0000c7947 */ /* 0x000fea000383ffff */
.L_x_8710:
[----:B0-----:R0:W1:Y:S02]  /*166e0*/  SYNCS.PHASECHK.TRANS64.TRYWAIT P0, [R6+URZ], R5 ;  /* 0x00000005060075a7 */ /* 0x001064000800017f */
[----:B-1----:R-:W-:Y:S05]  /*166f0*/  @!P0 NANOSLEEP.SYNCS 0x989680 ;  /* 0x009896800000895d */ /* 0x002fea0003900000 */
[----:B------:R-:W1:Y:S02]  /*16700*/  @!P0 SYNCS.PHASECHK.TRANS64 P0, [R6+URZ], R5 ;  /* 0x00000005060085a7 */ /* 0x000e64000800007f */
[----:B-1----:R-:W-:Y:S05]  /*16710*/  @!P0 BRA `(.L_x_8710) ;  /* 0xfffffffc00f08947 */ /* 0x002fea000383ffff */
[----:B------:R-:W-:Y:S05]  /*16720*/  BRA `(.L_x_8780) ;  /* 0xffffffe000447947 */ /* 0x000fea000383ffff */
.L_x_8711:
[----:B-1----:R1:W2:Y:S02]  /*16730*/  SYNCS.PHASECHK.TRANS64.TRYWAIT P0, [R7+URZ], R2 ;  /* 0x00000002070075a7 */ /* 0x0022a4000800017f */
[----:B--2---:R-:W-:Y:S05]  /*16740*/  @!P0 NANOSLEEP.SYNCS 0x989680 ;  /* 0x009896800000895d */ /* 0x004fea0003900000 */
[----:B------:R-:W2:Y:S02]  /*16750*/  @!P0 SYNCS.PHASECHK.TRANS64 P0, [R7+URZ], R2 ;  /* 0x00000002070085a7 */ /* 0x000ea4000800007f */
[----:B--2---:R-:W-:Y:S05]  /*16760*/  @!P0 BRA `(.L_x_8711) ;  /* 0xfffffffc00f08947 */ /* 0x004fea000383ffff */
[----:B------:R-:W-:Y:S05]  /*16770*/  BRA `(.L_x_8781) ;  /* 0xffffffe000387947 */ /* 0x000fea000383ffff */
.L_x_8713:
[----:B--2---:R2:W3:Y:S02]  /*16780*/  SYNCS.PHASECHK.TRANS64.TRYWAIT P0, [R4+URZ], R5 ;  /* 0x00000005040075a7 */ /* 0x0044e4000800017f */
[----:B---3--:R-:W-:Y:S05]  /*16790*/  @!P0 NANOSLEEP.SYNCS 0x989680 ;  /* 0x009896800000895d */ /* 0x008fea0003900000 */
[----:B------:R-:W3:Y:S02]  /*167a0*/  @!P0 SYNCS.PHASECHK.TRANS64 P0, [R4+URZ], R5 ;  /* 0x00000005040085a7 */ /* 0x000ee4000800007f */
[----:B---3--:R-:W-:Y:S05]  /*167b0*/  @!P0 BRA `(.L_x_8713) ;  /* 0xfffffffc00f08947 */ /* 0x008fea000383ffff */
[----:B------:R-:W-:Y:S05]  /*167c0*/  BRA `(.L_x_8782) ;  /* 0xffffffe0003c7947 */ /* 0x000fea000383ffff */
.L_x_8783:
        /* <DEDUP_REMOVED lines=11> */
.L_x_14858:


//--------------------- .text._ZN7cutlass13device_kernelIN5flash11enable_sm90INS1_16FlashAttnFwdSm90INS1_25CollectiveMainloopFwdSm90ILi2EN4cute5tupleIJNS5_1CILi1EEES8_S8_EEENS6_IJNS7_ILi128EEESA_SA_EEELi128ENS_10bfloat16_tEfNS_4arch4Sm90ELb1ELb0ELb1ELb1ELb0ELb1ELb0ELb1ELb1ELb1ELb1ELb0EEENS1_21CollectiveEpilogueFwdISB_S9_SC_SE_Li256ELb1ELb1ELb1ELb0EEENS1_36VarlenDynamicPersistentTileSchedulerILi128ELi128ELi256ELi128ELb1ELb1ELb1ELb1ELb1ELb1EEEEEEEEEvNT_6ParamsE --------------------------
	.section	.text._ZN7cutlass13device_kernelIN5flash11enable_sm90INS1_16FlashAttnFwdSm90INS1_25CollectiveMainloopFwdSm90ILi2EN4cute5tupleIJNS5_1CILi1EEES8_S8_EEENS6_IJNS7_ILi128EEESA_SA_EEELi128ENS_10bfloat16_tEfNS_4arch4Sm90ELb1ELb0ELb1ELb1ELb0ELb1ELb0ELb1ELb1ELb1ELb1ELb0EEENS1_21CollectiveEpilogueFwdISB_S9_SC_SE_Li256ELb1ELb1ELb1ELb0EEENS1_36VarlenDynamicPersistentTileSchedulerILi128ELi128ELi256ELi128ELb1ELb1ELb1ELb1ELb1ELb1EEEEEEEEEvNT_6ParamsE,"ax",@progbits
	.align	128
.text._ZN7cutlass13device_kernelIN5flash11enable_sm90INS1_16FlashAttnFwdSm90INS1_25CollectiveMainloopFwdSm90ILi2EN4cute5tupleIJNS5_1CILi1EEES8_S8_EEENS6_IJNS7_ILi128EEESA_SA_EEELi128ENS_10bfloat16_tEfNS_4arch4Sm90ELb1ELb0ELb1ELb1ELb0ELb1ELb0ELb1ELb1ELb1ELb1ELb0EEENS1_21CollectiveEpilogueFwdISB_S9_SC_SE_Li256ELb1ELb1ELb1ELb0EEENS1_36VarlenDynamicPersistentTileSchedulerILi128ELi128ELi256ELi128ELb1ELb1ELb1ELb1ELb1ELb1EEEEEEEEEvNT_6ParamsE:
        .type           _ZN7cutlass13device_kernelIN5flash11enable_sm90INS1_16FlashAttnFwdSm90INS1_25CollectiveMainloopFwdSm90ILi2EN4cute5tupleIJNS5_1CILi1EEES8_S8_EEENS6_IJNS7_ILi128EEESA_SA_EEELi128ENS_10bfloat16_tEfNS_4arch4Sm90ELb1ELb0ELb1ELb1ELb0ELb1ELb0ELb1ELb1ELb1ELb1ELb0EEENS1_21CollectiveEpilogueFwdISB_S9_SC_SE_Li256ELb1ELb1ELb1ELb0EEENS1_36VarlenDynamicPersistentTileSchedulerILi128ELi128ELi256ELi128ELb1ELb1ELb1ELb1ELb1ELb1EEEEEEEEEvNT_6ParamsE,@function
        .size           _ZN7cutlass13device_kernelIN5flash11enable_sm90INS1_16FlashAttnFwdSm90INS1_25CollectiveMainloopFwdSm90ILi2EN4cute5tupleIJNS5_1CILi1EEES8_S8_EEENS6_IJNS7_ILi128EEESA_SA_EEELi128ENS_10bfloat16_tEfNS_4arch4Sm90ELb1ELb0ELb1ELb1ELb0ELb1ELb0ELb1ELb1ELb1ELb1ELb0EEENS1_21CollectiveEpilogueFwdISB_S9_SC_SE_Li256ELb1ELb1ELb1ELb0EEENS1_36VarlenDynamicPersistentTileSchedulerILi128ELi128ELi256ELi128ELb1ELb1ELb1ELb1ELb1ELb1EEEEEEEEEvNT_6ParamsE,(.L_x_14859 - _ZN7cutlass13device_kernelIN5flash11enable_sm90INS1_16FlashAttnFwdSm90INS1_25CollectiveMainloopFwdSm90ILi2EN4cute5tupleIJNS5_1CILi1EEES8_S8_EEENS6_IJNS7_ILi128EEESA_SA_EEELi128ENS_10bfloat16_tEfNS_4arch4Sm90ELb1ELb0ELb1ELb1ELb0ELb1ELb0ELb1ELb1ELb1ELb1ELb0EEENS1_21CollectiveEpilogueFwdISB_S9_SC_SE_Li256ELb1ELb1ELb1ELb0EEENS1_36VarlenDynamicPersistentTileSchedulerILi128ELi128ELi256ELi128ELb1ELb1ELb1ELb1ELb1ELb1EEEEEEEEEvNT_6ParamsE)
        .other          _ZN7cutlass13device_kernelIN5flash11enable_sm90INS1_16FlashAttnFwdSm90INS1_25CollectiveMainloopFwdSm90ILi2EN4cute5tupleIJNS5_1CILi1EEES8_S8_EEENS6_IJNS7_ILi128EEESA_SA_EEELi128ENS_10bfloat16_tEfNS_4arch4Sm90ELb1ELb0ELb1ELb1ELb0ELb1ELb0ELb1ELb1ELb1ELb1ELb0EEENS1_21CollectiveEpilogueFwdISB_S9_SC_SE_Li256ELb1ELb1ELb1ELb0EEENS1_36VarlenDynamicPersistentTileSchedulerILi128ELi128ELi256ELi128ELb1ELb1ELb1ELb1ELb1ELb1EEEEEEEEEvNT_6ParamsE,@"STO_CUDA_ENTRY STV_DEFAULT"
_ZN7cutlass13device_kernelIN5flash11enable_sm90INS1_16FlashAttnFwdSm90INS1_25CollectiveMainloopFwdSm90ILi2EN4cute5tupleIJNS5_1CILi1EEES8_S8_EEENS6_IJNS7_ILi128EEESA_SA_EEELi128ENS_10bfloat16_tEfNS_4arch4Sm90ELb1ELb0ELb1ELb1ELb0ELb1ELb0ELb1ELb1ELb1ELb1ELb0EEENS1_21CollectiveEpilogueFwdISB_S9_SC_SE_Li256ELb1ELb1ELb1ELb0EEENS1_36VarlenDynamicPersistentTileSchedulerILi128ELi128ELi256ELi128ELb1ELb1ELb1ELb1ELb1ELb1EEEEEEEEEvNT_6ParamsE:
        /* <DEDUP_REMOVED lines=24> */
.L_x_8785:
[----:B------:R-:W-:Y:S05]  /*0180*/  BSYNC B0 ;  /* 0x0000000000007941 */ /* 0x000fea0003800000 */
.L_x_8784:
        /* <DEDUP_REMOVED lines=41> */
.L_x_8786:
        /* <DEDUP_REMOVED lines=22> */
.L_x_8787:
        /* <DEDUP_REMOVED lines=18> */
.L_x_8788:
        /* <DEDUP_REMOVED lines=22> */
.L_x_8789:
        /* <DEDUP_REMOVED lines=22> */
.L_x_8790:
        /* <DEDUP_REMOVED lines=8> */
.L_x_8793:
        /* <DEDUP_REMOVED lines=21> */
[----:B----4-:R-:W-:Y:S05]  /*0b30*/  @P0 BRA `(.L_x_8794) ;  /* 0x0000022800d40947 */ /* 0x010fea0003800000 */
        /* <DEDUP_REMOVED lines=13> */
[-C--:B------:R-:W-:Y:S01]  /*0c10*/  LEA.HI R4, R0, R16.reuse, RZ, 0x4 ;  /* 0x0000001000047211 */ /* 0x080fe200078f20ff */
[----:B------:R-:W-:Y:S01]  /*0c20*/  IMAD.SHL.U32 R6, R5, 0x20, RZ ;  /* 0x0000002005067824 */ /* 0x000fe200078e00ff */
[----:B------:R-:W-:Y:S01]  /*0c30*/  SHF.R.S32.HI R18, RZ, 0x7, R3 ;  /* 0x00000007ff127819 */ /* 0x000fe20000011403 */
[----:B------:R-:W-:Y:S01]  /*0c40*/  IMAD.IADD R236, R16, 0x1, -R236 ;  /* 0x0000000110ec7824 */ /* 0x000fe200078e0aec */
[----:B------:R-:W-:Y:S02]  /*0c50*/  LOP3.LUT R5, R4, 0x3fffff0, RZ, 0xc0, !PT ;  /* 0x03fffff004057812 */ /* 0x000fe400078ec0ff */
[----:B------:R-:W-:Y:S02]  /*0c60*/  LEA.HI R22, R0, R16, RZ, 0x3 ;  /* 0x0000001000167211 */ /* 0x000fe400078f18ff */
[----:B------:R-:W-:Y:S01]  /*0c70*/  SHF.R.S32.HI R9, RZ, 0x1f, R236 ;  /* 0x0000001fff097819 */ /* 0x000fe200000114ec */
[----:B------:R-:W-:Y:S01]  /*0c80*/  IMAD.IADD R5, R16, 0x1, -R5 ;  /* 0x0000000110057824 */ /* 0x000fe200078e0a05 */
[----:B------:R-:W-:-:S02]  /*0c90*/  LOP3.LUT R6, R6, 0xfffffc00, RZ, 0xc0, !PT ;  /* 0xfffffc0006067812 */ /* 0x000fc400078ec0ff */
[CC--:B------:R-:W-:Y:S02]  /*0ca0*/  LEA.HI R8, R9.reuse, R236.reuse, RZ, 0x2 ;  /* 0x000000ec09087211 */ /* 0x0c0fe400078f10ff */
[----:B------:R-:W-:Y:S02]  /*0cb0*/  LEA.HI R9, R9, R236, RZ, 0x5 ;  /* 0x000000ec09097211 */ /* 0x000fe400078f28ff */
[--C-:B------:R-:W-:Y:S02]  /*0cc0*/  SHF.R.S32.HI R10, RZ, 0x2, R8.reuse ;  /* 0x00000002ff0a7819 */ /* 0x100fe40000011408 */
[----:B------:R-:W-:Y:S02]  /*0cd0*/  SHF.R.S32.HI R7, RZ, 0x1f, R8 ;  /* 0x0000001fff077819 */ /* 0x000fe40000011408 */
[----:B------:R-:W-:Y:S02]  /*0ce0*/  LEA.HI R3, R3, R18, RZ, 0x1 ;  /* 0x0000001203037211 */ /* 0x000fe400078f08ff */
[----:B------:R-:W-:-:S02]  /*0cf0*/  LEA.HI R7, R7, R10, RZ, 0x3 ;  /* 0x0000000a07077211 */ /* 0x000fc400078f18ff */
[-C--:B------:R-:W-:Y:S02]  /*0d00*/  LEA.HI R12, R0, R16.reuse, RZ, 0x2 ;  /* 0x00000010000c7211 */ /* 0x080fe400078f10ff */
[----:B------:R-:W-:Y:S01]  /*0d10*/  LOP3.LUT R11, R7, 0xfffffff8, RZ, 0xc0, !PT ;  /* 0xfffffff8070b7812 */ /* 0x000fe200078ec0ff */
[----:B------:R-:W-:Y:S01]  /*0d20*/  IMAD R7, R5, 0x40, R6 ;  /* 0x0000004005077824 */ /* 0x000fe200078e0206 */
[----:B------:R-:W-:Y:S02]  /*0d30*/  LOP3.LUT R207, R22, 0xfffffff8, RZ, 0xc0, !PT ;  /* 0xfffffff816cf7812 */ /* 0x000fe400078ec0ff */
[----:B------:R-:W-:Y:S01]  /*0d40*/  LEA.HI R0, R0, R16, RZ, 0x6 ;  /* 0x0000001000007211 */ /* 0x000fe200078f30ff */
[----:B------:R-:W-:Y:S01]  /*0d50*/  IMAD.IADD R10, R10, 0x1, -R11 ;  /* 0x000000010a0a7824 */ /* 0x000fe200078e0a0b */
[----:B------:R-:W-:Y:S01]  /*0d60*/  SHF.R.S32.HI R22, RZ, 0x3, R22 ;  /* 0x00000003ff167819 */ /* 0x000fe20000011416 */
[----:B------:R-:W-:Y:S01]  /*0d70*/  IMAD.IADD R207, R16, 0x1, -R207 ;  /* 0x0000000110cf7824 */ /* 0x000fe200078e0acf */
[----:B------:R-:W-:Y:S01]  /*0d80*/  SHF.R.S32.HI R5, RZ, 0x4, R4 ;  /* 0x00000004ff057819 */ /* 0x000fe20000011404 */
[----:B------:R-:W-:Y:S01]  /*0d90*/  IMAD.SHL.U32 R0, R0, 0x8, RZ ;  /* 0x0000000800007824 */ /* 0x000fe200078e00ff */
[----:B------:R-:W-:Y:S01]  /*0da0*/  SHF.R.S32.HI R9, RZ, 0x5, R9 ;  /* 0x00000005ff097819 */ /* 0x000fe20000011409 */
[C---:B------:R-:W-:Y:S01]  /*0db0*/  VIADD R214, R22.reuse, 0x20 ;  /* 0x0000002016d67836 */ /* 0x040fe20000000000 */
[----:B------:R-:W-:Y:S01]  /*0dc0*/  LOP3.LUT R3, R3, 0x3fffffe, RZ, 0xc0, !PT ;  /* 0x03fffffe03037812 */ /* 0x000fe200078ec0ff */
[----:B------:R-:W-:Y:S01]  /*0dd0*/  VIADD R213, R22, 0x40 ;  /* 0x0000004016d57836 */ /* 0x000fe20000000000 */
[----:B------:R-:W-:Y:S01]  /*0de0*/  LOP3.LUT R12, R12, 0xfffffffc, RZ, 0xc0, !PT ;  /* 0xfffffffc0c0c7812 */ /* 0x000fe200078ec0ff */
[----:B------:R-:W-:Y:S01]  /*0df0*/  IMAD R10, R9, 0x10, R10 ;  /* 0x00000010090a7824 */ /* 0x000fe200078e020a */
[----:B------:R-:W-:Y:S01]  /*0e00*/  LEA.HI R4, R4, R5, RZ, 0x1 ;  /* 0x0000000504047211 */ /* 0x000fe200078f08ff */
[----:B------:R-:W-:Y:S01]  /*0e10*/  IMAD.IADD R3, R18, 0x1, -R3 ;  /* 0x0000000112037824 */ /* 0x000fe200078e0a03 */
[----:B------:R-:W-:Y:S01]  /*0e20*/  LOP3.LUT R202, R0, 0xfffffe00, RZ, 0xc0, !PT ;  /* 0xfffffe0000ca7812 */ /* 0x000fe200078ec0ff */
[----:B------:R-:W-:Y:S01]  /*0e30*/  VIADD R212, R22, 0x60 ;  /* 0x0000006016d47836 */ /* 0x000fe20000000000 */
[----:B------:R-:W-:Y:S01]  /*0e40*/  LOP3.LUT R4, R4, 0x1ffffffe, RZ, 0xc0, !PT ;  /* 0x1ffffffe04047812 */ /* 0x000fe200078ec0ff */
[----:B------:R-:W-:Y:S01]  /*0e50*/  IMAD.IADD R12, R16, 0x1, -R12 ;  /* 0x00000001100c7824 */ /* 0x000fe200078e0a0c */
[----:B------:R-:W-:Y:S01]  /*0e60*/  SHF.R.S32.HI R9, RZ, 0x1f, R214 ;  /* 0x0000001fff097819 */ /* 0x000fe200000114d6 */
[----:B------:R-:W-:Y:S01]  /*0e70*/  IMAD R10, R3, 0x40, R10 ;  /* 0x00000040030a7824 */ /* 0x000fe200078e020a */
[----:B------:R-:W-:Y:S01]  /*0e80*/  SHF.R.S32.HI R0, RZ, 0x1f, R213 ;  /* 0x0000001fff007819 */ /* 0x000fe200000114d5 */
[----:B------:R-:W-:Y:S01]  /*0e90*/  IMAD.SHL.U32 R3, R22, 0x40, RZ ;  /* 0x0000004016037824 */ /* 0x000fe200078e00ff */
[----:B------:R-:W-:Y:S01]  /*0ea0*/  SHF.R.S32.HI R11, RZ, 0x1f, R212 ;  /* 0x0000001fff0b7819 */ /* 0x000fe200000114d4 */
[----:B------:R-:W-:Y:S01]  /*0eb0*/  IMAD.IADD R4, R5, 0x1, -R4 ;  /* 0x0000000105047824 */ /* 0x000fe200078e0a04 */
[----:B------:R-:W-:Y:S01]  /*0ec0*/  LEA.HI R6, R12, R12, RZ, 0x1 ;  /* 0x0000000c0c067211 */ /* 0x000fe200078f08ff */
[----:B------:R-:W-:Y:S01]  /*0ed0*/  IMAD.SHL.U32 R196, R214, 0x40, RZ ;  /* 0x00000040d6c47824 */ /* 0x000fe200078e00ff */
[----:B------:R-:W-:Y:S01]  /*0ee0*/  LEA.HI R9, R9, R214, RZ, 0x3 ;  /* 0x000000d609097211 */ /* 0x000fe200078f18ff */
[----:B------:R-:W-:Y:S01]  /*0ef0*/  IMAD.SHL.U32 R16, R207, 0x8, RZ ;  /* 0x00000008cf107824 */ /* 0x000fe200078e00ff */
[----:B------:R-:W-:Y:S01]  /*0f00*/  LEA.HI R0, R0, R213, RZ, 0x3 ;  /* 0x000000d500007211 */ /* 0x000fe200078f18ff */
[----:B------:R-:W-:Y:S01]  /*0f10*/  IMAD.SHL.U32 R195, R213, 0x40, RZ ;  /* 0x00000040d5c37824 */ /* 0x000fe200078e00ff */
[----:B------:R-:W-:Y:S01]  /*0f20*/  LEA.HI R11, R11, R212, RZ, 0x3 ;  /* 0x000000d40b0b7211 */ /* 0x000fe200078f18ff */
[----:B------:R-:W-:Y:S01]  /*0f30*/  IMAD.SHL.U32 R194, R212, 0x40, RZ ;  /* 0x00000040d4c27824 */ /* 0x000fe200078e00ff */
[----:B------:R-:W-:Y:S01]  /*0f40*/  LOP3.LUT R5, R6, 0x1ffffffe, RZ, 0xc0, !PT ;  /* 0x1ffffffe06057812 */ /* 0x000fe200078ec0ff */
[----:B------:R-:W-:Y:S01]  /*0f50*/  IMAD R4, R4, 0x8, R7 ;  /* 0x0000000804047824 */ /* 0x000fe200078e0207 */
[----:B------:R-:W-:Y:S01]  /*0f60*/  LOP3.LUT R3, R3, 0x1c0, RZ, 0xc0, !PT ;  /* 0x000001c003037812 */ /* 0x000fe200078ec0ff */
[----:B------:R-:W-:Y:S01]  /*0f70*/  IMAD.SHL.U32 R9, R9, 0x40, RZ ;  /* 0x0000004009097824 */ /* 0x000fe200078e00ff */
[----:B------:R-:W-:Y:S01]  /*0f80*/  LOP3.LUT R196, R196, 0x1c0, RZ, 0xc0, !PT ;  /* 0x000001c0c4c47812 */ /* 0x000fe200078ec0ff */
[----:B------:R-:W-:Y:S01]  /*0f90*/  IMAD.SHL.U32 R0, R0, 0x40, RZ ;  /* 0x0000004000007824 */ /* 0x000fe200078e00ff */
[----:B------:R-:W-:Y:S01]  /*0fa0*/  SHF.R.U32.HI R201, RZ, 0x3, R3 ;  /* 0x00000003ffc97819 */ /* 0x000fe20000011603 */
[----:B------:R-:W-:Y:S01]  /*0fb0*/  IMAD.SHL.U32 R11, R11, 0x40, RZ ;  /* 0x000000400b0b7824 */ /* 0x000fe200078e00ff */
[----:B------:R-:W-:Y:S01]  /*0fc0*/  LOP3.LUT R205, R3, 0x38, R16, 0xf8, !PT ;  /* 0x0000003803cd7812 */ /* 0x000fe200078ef810 */
[----:B------:R-:W-:Y:S01]  /*0fd0*/  IMAD.IADD R204, R12, 0x1, -R5 ;  /* 0x000000010ccc7824 */ /* 0x000fe200078e0a05 */
[----:B------:R-:W-:Y:S01]  /*0fe0*/  LOP3.LUT R195, R195, 0x1c0, RZ, 0xc0, !PT ;  /* 0x000001c0c3c37812 */ /* 0x000fe200078ec0ff */
[----:B------:R-:W-:Y:S01]  /*0ff0*/  IMAD.MOV.U32 R5, RZ, RZ, R13 ;  /* 0x000000ffff057224 */ /* 0x000fe200078e000d */
[----:B------:R-:W-:Y:S01]  /*1000*/  LOP3.LUT R194, R194, 0x1c0, RZ, 0xc0, !PT ;  /* 0x000001c0c2c27812 */ /* 0x000fe200078ec0ff */
[----:B------:R0:W-:Y:S01]  /*1010*/  STL [R1+0x54], R4 ;  /* 0x0000540401007387 */ /* 0x0001e20000100800 */
[----:B------:R-:W-:Y:S01]  /*1020*/  LOP3.LUT R3, R8, 0x7ffffffc, RZ, 0xc0, !PT ;  /* 0x7ffffffc08037812 */ /* 0x000fe200078ec0ff */
[----:B------:R-:W-:Y:S01]  /*1030*/  IMAD.MOV.U32 R6, RZ, RZ, R14 ;  /* 0x000000ffff067224 */ /* 0x000fe200078e000e */
[----:B------:R-:W-:Y:S01]  /*1040*/  SHF.R.U32.HI R20, RZ, 0x3, R196 ;  /* 0x00000003ff147819 */ /* 0x000fe200000116c4 */
[----:B------:R-:W-:Y:S01]  /*1050*/  IMAD.MOV.U32 R7, RZ, RZ, R15 ;  /* 0x000000ffff077224 */ /* 0x000fe200078e000f */
[--C-:B------:R-:W-:Y:S01]  /*1060*/  LOP3.LUT R13, R196, 0x38, R16.reuse, 0xf8, !PT ;  /* 0x00000038c40d7812 */ /* 0x100fe200078ef810 */
[----:B------:R-:W-:Y:S01]  /*1070*/  IMAD.IADD R3, R236, 0x1, -R3 ;  /* 0x00000001ec037824 */ /* 0x000fe200078e0a03 */
[----:B------:R-:W-:Y:S01]  /*1080*/  LOP3.LUT R200, R9, 0xfffffe00, RZ, 0xc0, !PT ;  /* 0xfffffe0009c87812 */ /* 0x000fe200078ec0ff */
[----:B------:R-:W-:Y:S01]  /*1090*/  IMAD.SHL.U32 R18, R207, 0x4, RZ ;  /* 0x00000004cf127824 */ /* 0x000fe200078e00ff */
[----:B------:R-:W-:Y:S01]  /*10a0*/  SHF.R.U32.HI R14, RZ, 0x3, R195 ;  /* 0x00000003ff0e7819 */ /* 0x000fe200000116c3 */
[----:B------:R-:W-:Y:S01]  /*10b0*/  IMAD.SHL.U32 R197, R3, 0x2, RZ ;  /* 0x0000000203c57824 */ /* 0x000fe200078e00ff */
[----:B0-----:R-:W-:Y:S01]  /*10c0*/  LOP3.LUT R4, R195, 0x38, R16, 0xf8, !PT ;  /* 0x00000038c3047812 */ /* 0x001fe200078ef810 */
[----:B------:R-:W-:Y:S01]  /*10d0*/  STL [R1+0x50], R10 ;  /* 0x0000500a01007387 */ /* 0x000fe20000100800 */
[----:B------:R-:W-:Y:S01]  /*10e0*/  LOP3.LUT R199, R0, 0xfffffe00, RZ, 0xc0, !PT ;  /* 0xfffffe0000c77812 */ /* 0x000fe200078ec0ff */
[C---:B------:R-:W-:Y:S01]  /*10f0*/  VIADD R233, R197.reuse, 0x8 ;  /* 0x00000008c5e97836 */ /* 0x040fe20000000000 */
[----:B------:R-:W-:Y:S01]  /*1100*/  SHF.R.U32.HI R12, RZ, 0x3, R194 ;  /* 0x00000003ff0c7819 */ /* 0x000fe200000116c2 */
[C---:B------:R-:W-:Y:S01]  /*1110*/  VIADD R232, R197.reuse, 0x10 ;  /* 0x00000010c5e87836 */ /* 0x040fe20000000000 */
[----:B------:R-:W-:Y:S01]  /*1120*/  LOP3.LUT R15, R194, 0x38, R16, 0xf8, !PT ;  /* 0x00000038c20f7812 */ /* 0x000fe200078ef810 */
[----:B------:R-:W-:Y:S01]  /*1130*/  VIADD R231, R197, 0x18 ;  /* 0x00000018c5e77836 */ /* 0x000fe20000000000 */
[----:B------:R-:W-:Y:S01]  /*1140*/  LOP3.LUT R198, R11, 0xfffffe00, RZ, 0xc0, !PT ;  /* 0xfffffe000bc67812 */ /* 0x000fe200078ec0ff */
[C---:B------:R-:W-:Y:S01]  /*1150*/  VIADD R230, R197.reuse, 0x20 ;  /* 0x00000020c5e67836 */ /* 0x040fe20000000000 */
[----:B------:R-:W-:Y:S01]  /*1160*/  LOP3.LUT R13, R200, R13, R20, 0xf6, !PT ;  /* 0x0000000dc80d7212 */ /* 0x000fe200078ef614 */
[----:B------:R-:W-:Y:S01]  /*1170*/  VIADD R229, R197, 0x28 ;  /* 0x00000028c5e57836 */ /* 0x000fe20000000000 */
[----:B------:R-:W-:Y:S01]  /*1180*/  LOP3.LUT R4, R199, R4, R14, 0xf6, !PT ;  /* 0x00000004c7047212 */ /* 0x000fe200078ef60e */
[C---:B------:R-:W-:Y:S01]  /*1190*/  VIADD R228, R197.reuse, 0x30 ;  /* 0x00000030c5e47836 */ /* 0x040fe20000000000 */
[----:B------:R-:W-:Y:S01]  /*11a0*/  LOP3.LUT R15, R198, R15, R12, 0xf6, !PT ;  /* 0x0000000fc60f7212 */ /* 0x000fe200078ef60c */
[----:B------:R-:W-:Y:S01]  /*11b0*/  VIADD R227, R197, 0x38 ;  /* 0x00000038c5e37836 */ /* 0x000fe20000000000 */
[----:B------:R-:W-:Y:S01]  /*11c0*/  LEA R8, R13, UR44, 0x1 ;  /* 0x0000002c0d087c11 */ /* 0x000fe2000f8e08ff */
[C---:B------:R-:W-:Y:S01]  /*11d0*/  VIADD R226, R197.reuse, 0x40 ;  /* 0x00000040c5e27836 */ /* 0x040fe20000000000 */
[----:B------:R-:W-:Y:S01]  /*11e0*/  LEA R3, R4, UR44, 0x1 ;  /* 0x0000002c04037c11 */ /* 0x000fe2000f8e08ff */
[----:B------:R-:W-:Y:S01]  /*11f0*/  VIADD R225, R197, 0x48 ;  /* 0x00000048c5e17836 */ /* 0x000fe20000000000 */
[----:B------:R-:W-:Y:S01]  /*1200*/  LEA R0, R15, UR44, 0x1 ;  /* 0x0000002c0f007c11 */ /* 0x000fe2000f8e08ff */
[----:B------:R-:W-:Y:S01]  /*1210*/  STL [R1+0x48], R8 ;  /* 0x0000480801007387 */ /* 0x000fe20000100800 */
[C---:B------:R-:W-:Y:S01]  /*1220*/  VIADD R224, R197.reuse, 0x50 ;  /* 0x00000050c5e07836 */ /* 0x040fe20000000000 */
[----:B------:R-:W-:Y:S01]  /*1230*/  LOP3.LUT R205, R202, R205, R201, 0xf6, !PT ;  /* 0x000000cdcacd7212 */ /* 0x000fe200078ef6c9 */
[C---:B------:R-:W-:Y:S01]  /*1240*/  VIADD R223, R197.reuse, 0x58 ;  /* 0x00000058c5df7836 */ /* 0x040fe20000000000 */
[----:B------:R0:W-:Y:S01]  /*1250*/  STL [R1+0x44], R3 ;  /* 0x0000440301007387 */ /* 0x0001e20000100800 */
[----:B------:R-:W-:Y:S01]  /*1260*/  VIADD R185, R18, 0x20 ;  /* 0x0000002012b97836 */ /* 0x000fe20000000000 */
[----:B------:R-:W-:Y:S01]  /*1270*/  SHF.R.S32.HI R4, RZ, 0x1f, R231 ;  /* 0x0000001fff047819 */ /* 0x000fe200000114e7 */
[----:B------:R-:W-:Y:S01]  /*1280*/  VIADD R187, R16, 0x40 ;  /* 0x0000004010bb7836 */ /* 0x000fe20000000000 */
[----:B------:R1:W-:Y:S01]  /*1290*/  STL [R1+0x40], R0 ;  /* 0x0000400001007387 */ /* 0x0003e20000100800 */
[C---:B------:R-:W-:Y:S01]  /*12a0*/  VIADD R222, R197.reuse, 0x60 ;  /* 0x00000060c5de7836 */ /* 0x040fe20000000000 */
[----:B------:R-:W-:Y:S01]  /*12b0*/  SHF.R.S32.HI R4, RZ, 0x1f, R228 ;  /* 0x0000001fff047819 */ /* 0x000fe200000114e4 */
[C---:B------:R-:W-:Y:S01]  /*12c0*/  VIADD R221, R197.reuse, 0x68 ;  /* 0x00000068c5dd7836 */ /* 0x040fe20000000000 */
[----:B------:R-:W-:Y:S01]  /*12d0*/  SHF.R.S32.HI R4, RZ, 0x1f, R225 ;  /* 0x0000001fff047819 */ /* 0x000fe200000114e1 */
[C---:B------:R-:W-:Y:S01]  /*12e0*/  VIADD R220, R197.reuse, 0x70 ;  /* 0x00000070c5dc7836 */ /* 0x040fe20000000000 */
[----:B0-----:R-:W-:Y:S01]  /*12f0*/  SHF.R.S32.HI R3, RZ, 0x1f, R233 ;  /* 0x0000001fff037819 */ /* 0x001fe200000114e9 */
[----:B------:R-:W-:Y:S01]  /*1300*/  VIADD R219, R197, 0x78 ;  /* 0x00000078c5db7836 */ /* 0x000fe20000000000 */
[----:B------:R-:W-:Y:S01]  /*1310*/  SHF.R.S32.HI R3, RZ, 0x1f, R230 ;  /* 0x0000001fff037819 */ /* 0x000fe200000114e6 */
[----:B------:R-:W-:Y:S01]  /*1320*/  IMAD R204, R204, 0x8, R10 ;  /* 0x00000008cccc7824 */ /* 0x000fe200078e020a */
[----:B-1----:R-:W-:-:S02]  /*1330*/  SHF.R.S32.HI R0, RZ, 0x1f, R232 ;  /* 0x0000001fff007819 */ /* 0x002fc400000114e8 */
        /* <DEDUP_REMOVED lines=10> */
[----:B------:R-:W-:Y:S02]  /*13e0*/  LEA R203, R205, UR44, 0x1 ;  /* 0x0000002ccdcb7c11 */ /* 0x000fe4000f8e08ff */
[----:B------:R-:W-:-:S02]  /*13f0*/  SHF.R.S32.HI R4, RZ, 0x1f, R222 ;  /* 0x0000001fff047819 */ /* 0x000fc400000114de */
[----:B------:R-:W-:Y:S02]  /*1400*/  SHF.R.S32.HI R3, RZ, 0x1f, R221 ;  /* 0x0000001fff037819 */ /* 0x000fe400000114dd */
[----:B------:R-:W-:Y:S02]  /*1410*/  SHF.R.S32.HI R0, RZ, 0x1f, R220 ;  /* 0x0000001fff007819 */ /* 0x000fe400000114dc */
[----:B------:R-:W-:-:S07]  /*1420*/  SHF.R.S32.HI R237, RZ, 0x1f, R219 ;  /* 0x0000001fffed7819 */ /* 0x000fce00000114db */
.L_x_9010:
[----:B0-2---:R-:W0:Y:S02]  /*1430*/  LDC.64 R8, c[0x0][0xc88] ;  /* 0x00032200ff087b82 */ /* 0x005e240000000a00 */
[----:B0-----:R-:W-:-:S05]  /*1440*/  IMAD.WIDE R8, R7, 0x4, R8 ;  /* 0x0000000407087825 */ /* 0x001fca00078e0208 */
[----:B------:R-:W2:Y:S01]  /*1450*/  LDG.E R209, desc[UR42][R8.64] ;  /* 0x0000002a08d17981 */ /* 0x000ea2000c1e1900 */
[----:B------:R-:W-:Y:S05]  /*1460*/  YIELD ;  /* 0x0000000000007946 */ /* 0x000fea0003800000 */
[----:B------:R-:W-:Y:S01]  /*1470*/  ULDC.64 UR4, c[0x0][0xa28] ;  /* 0x00028a0000047ab9 */ /* 0x000fe20000000a00 */
[----:B------:R-:W-:Y:S01]  /*1480*/  ULDC.64 UR8, c[0x0][0xa18] ;  /* 0x0002860000087ab9 */ /* 0x000fe20000000a00 */
[----:B------:R-:W-:Y:S01]  /*1490*/  ISETP.NE.U32.AND P1, PT, RZ, UR4, PT ;  /* 0x00000004ff007c0c */ /* 0x000fe2000bf25070 */
[----:B------:R-:W-:Y:S01]  /*14a0*/  ULDC.64 UR6, c[0x0][0xa08] ;  /* 0x0002820000067ab9 */ /* 0x000fe20000000a00 */
[----:B----4-:R-:W-:Y:S01]  /*14b0*/  IMAD.MOV.U32 R4, RZ, RZ, RZ ;  /* 0x000000ffff047224 */ /* 0x010fe200078e00ff */
[----:B------:R-:W-:Y:S01]  /*14c0*/  ISETP.NE.U32.AND P0, PT, RZ, UR6, PT ;  /* 0x00000006ff007c0c */ /* 0x000fe2000bf05070 */
[----:B-----5:R-:W-:Y:S01]  /*14d0*/  IMAD.MOV.U32 R28, RZ, RZ, RZ ;  /* 0x000000ffff1c7224 */ /* 0x020fe200078e00ff */
[----:B------:R-:W-:-:S02]  /*14e0*/  ISETP.NE.AND.EX P1, PT, RZ, UR5, PT, P1 ;  /* 0x00000005ff007c0c */ /* 0x000fc4000bf25310 */
[----:B------:R-:W-:Y:S02]  /*14f0*/  ISETP.NE.AND.EX P0, PT, RZ, UR7, PT, P0 ;  /* 0x00000007ff007c0c */ /* 0x000fe4000bf05300 */
[----:B--2---:R-:W-:Y:S01]  /*1500*/  SHF.R.S32.HI R234, RZ, 0x1f, R209 ;  /* 0x0000001fffea7819 */ /* 0x004fe200000114d1 */
[----:B------:R-:W-:-:S08]  /*1510*/  IMAD.SHL.U32 R210, R209, 0x4, RZ ;  /* 0x00000004d1d27824 */ /* 0x000fd000078e00ff */
[C---:B------:R-:W-:Y:S02]  /*1520*/  @P1 LEA R10, P2, R209.reuse, UR4, 0x2 ;  /* 0x00000004d10a1c11 */ /* 0x040fe4000f8410ff */
[C-C-:B------:R-:W-:Y:S02]  /*1530*/  SHF.L.U64.HI R211, R209.reuse, 0x2, R234.reuse ;  /* 0x00000002d1d37819 */ /* 0x140fe400000102ea */
[----:B------:R-:W-:Y:S02]  /*1540*/  @P1 LEA.HI.X R11, R209, UR5, R234, 0x2, P2 ;  /* 0x00000005d10b1c11 */ /* 0x000fe400090f14ea */
[----:B------:R-:W-:Y:S01]  /*1550*/  ISETP.NE.U32.AND P2, PT, RZ, UR8, PT ;  /* 0x00000008ff007c0c */ /* 0x000fe2000bf45070 */
[----:B------:R-:W-:Y:S01]  /*1560*/  ULDC UR4, c[0x0][0x288] ;  /* 0x0000a20000047ab9 */ /* 0x000fe20000000800 */
[----:B------:R-:W-:Y:S01]  /*1570*/  IADD3 R12, P3, R210, UR6, RZ ;  /* 0x00000006d20c7c10 */ /* 0x000fe2000ff7e0ff */
[----:B------:R0:W5:Y:S01]  /*1580*/  @P1 LDG.E R4, desc[UR42][R10.64] ;  /* 0x0000002a0a041981 */ /* 0x000162000c1e1900 */
[----:B------:R-:W-:Y:S01]  /*1590*/  ISETP.NE.AND.EX P2, PT, RZ, UR9, PT, P2 ;  /* 0x00000009ff007c0c */ /* 0x000fe2000bf45320 */
[----:B------:R-:W-:Y:S01]  /*15a0*/  IMAD.U32 R192, RZ, RZ, UR4 ;  /* 0x00000004ffc07e24 */ /* 0x000fe2000f8e00ff */
[----:B------:R-:W-:Y:S01]  /*15b0*/  IADD3.X R13, R211, UR7, RZ, P3, !PT ;  /* 0x00000007d30d7c10 */ /* 0x000fe20009ffe4ff */
[----:B------:R-:W-:-:S04]  /*15c0*/  ULDC.64 UR4, c[0x0][0x418] ;  /* 0x0001060000047ab9 */ /* 0x000fc80000000a00 */
[----:B------:R0:W5:Y:S06]  /*15d0*/  @P0 LDG.E R28, desc[UR42][R12.64] ;  /* 0x0000002a0c1c0981 */ /* 0x00016c000c1e1900 */
[----:B------:R-:W-:-:S04]  /*15e0*/  @P2 IADD3 R8, P1, R210, UR8, RZ ;  /* 0x00000008d2082c10 */ /* 0x000fc8000ff3e0ff */
[----:B------:R-:W-:-:S05]  /*15f0*/  @P2 IADD3.X R9, R211, UR9, RZ, P1, !PT ;  /* 0x00000009d3092c10 */ /* 0x000fca0008ffe4ff */
        /* <DEDUP_REMOVED lines=10> */
[----:B0--3--:R-:W-:Y:S06]  /*16a0*/  @P2 BRA `(.L_x_8795) ;  /* 0x0000000000242947 */ /* 0x009fec0003800000 */
        /* <DEDUP_REMOVED lines=9> */
.L_x_8795:
[----:B------:R-:W-:Y:S01]  /*1740*/  ULDC.64 UR4, c[0x0][0xa20] ;  /* 0x0002880000047ab9 */ /* 0x000fe20000000a00 */
[C---:B------:R-:W-:Y:S02]  /*1750*/  LOP3.LUT R3, R6.reuse, 0xff000000, RZ, 0xc0, !PT ;  /* 0xff00000006037812 */ /* 0x040fe400078ec0ff */
[----:B------:R-:W-:Y:S02]  /*1760*/  ISETP.NE.U32.AND P1, PT, RZ, UR4, PT ;  /* 0x00000004ff007c0c */ /* 0x000fe4000bf25070 */
[C---:B------:R-:W-:Y:S02]  /*1770*/  LOP3.LUT R0, R6.reuse, 0xff0000, RZ, 0xc0, !PT ;  /* 0x00ff000006007812 */ /* 0x040fe400078ec0ff */
[----:B------:R-:W-:Y:S02]  /*1780*/  ISETP.NE.AND.EX P1, PT, RZ, UR5, PT, P1 ;  /* 0x00000005ff007c0c */ /* 0x000fe4000bf25310 */
[----:B------:R-:W-:Y:S02]  /*1790*/  SHF.R.U32.HI R3, RZ, 0x8, R3 ;  /* 0x00000008ff037819 */ /* 0x000fe40000011603 */
[----:B------:R-:W-:-:S02]  /*17a0*/  LOP3.LUT R206, R6, 0xffff, RZ, 0xc0, !PT ;  /* 0x0000ffff06ce7812 */ /* 0x000fc400078ec0ff */
[----:B------:R-:W-:-:S07]  /*17b0*/  LEA.HI R208, R0, R3, RZ, 0x10 ;  /* 0x0000000300d07211 */ /* 0x000fce00078f80ff */
[----:B------:R-:W-:Y:S05]  /*17c0*/  @!P1 BRA `(.L_x_8796) ;  /* 0x0000000000109947 */ /* 0x000fea0003800000 */
[----:B------:R-:W-:-:S04]  /*17d0*/  IADD3 R6, P0, R210, UR4, RZ ;  /* 0x00000004d2067c10 */ /* 0x000fc8000ff1e0ff */
[----:B------:R-:W-:-:S05]  /*17e0*/  IADD3.X R7, R211, UR5, RZ, P0, !PT ;  /* 0x00000005d3077c10 */ /* 0x000fca00087fe4ff */
[----:B------:R0:W5:Y:S01]  /*17f0*/  LDG.E R27, desc[UR42][R6.64] ;  /* 0x0000002a061b7981 */ /* 0x000162000c1e1900 */
[----:B------:R-:W-:Y:S05]  /*1800*/  BRA `(.L_x_8797) ;  /* 0x0000000000107947 */ /* 0x000fea0003800000 */
.L_x_8796:
[----:B------:R-:W-:Y:S05]  /*1810*/  @!P0 BRA `(.L_x_8797) ;  /* 0x00000000000c8947 */ /* 0x000fea0003800000 */
[----:B------:R-:W2:Y:S04]  /*1820*/  LDG.E R0, desc[UR42][R12.64] ;  /* 0x0000002a0c007981 */ /* 0x000ea8000c1e1900 */
[----:B------:R-:W2:Y:S02]  /*1830*/  LDG.E R27, desc[UR42][R12.64+0x4] ;  /* 0x0000042a0c1b7981 */ /* 0x000ea4000c1e1900 */
[----:B--2---:R-:W-:-:S07]  /*1840*/  IMAD.IADD R27, R27, 0x1, -R0 ;  /* 0x000000011b1b7824 */ /* 0x004fce00078e0a00 */
.L_x_8797:
        /* <DEDUP_REMOVED lines=17> */
[----:B------:R-:W-:Y:S01]  /*1960*/  BSSY B0, `(.L_x_8798) ;  /* 0x0000035000007945 */ /* 0x000fe20003800000 */
[----:B------:R-:W-:Y:S01]  /*1970*/  IMAD.IADD R11, R27, 0x1, -R4 ;  /* 0x000000011b0b7824 */ /* 0x000fe200078e0a04 */
[----:B------:R-:W-:Y:S01]  /*1980*/  LOP3.LUT R217, R208, 0xff, RZ, 0xc0, !PT ;  /* 0x000000ffd0d97812 */ /* 0x000fe200078ec0ff */
[----:B------:R-:W-:Y:S01]  /*1990*/  VIADD R5, R190, 0x7f ;  /* 0x0000007fbe057836 */ /* 0x000fe20000000000 */
[----:B------:R-:W-:-:S07]  /*19a0*/  SHF.R.U32.HI R208, RZ, 0x10, R208 ;  /* 0x00000010ffd07819 */ /* 0x000fce00000116d0 */
[----:B------:R-:W1:Y:S08]  /*19b0*/  @P1 LDC R10, c[0x0][0x44c] ;  /* 0x00011300ff0a1b82 */ /* 0x000e700000000800 */
[----:B0-----:R-:W0:Y:S01]  /*19c0*/  @P1 LDC R7, c[0x0][0x450] ;  /* 0x00011400ff071b82 */ /* 0x001e220000000800 */
[----:B--2---:R-:W-:Y:S02]  /*19d0*/  @P0 IMAD.IADD R24, R3, 0x1, -R0 ;  /* 0x0000000103180824 */ /* 0x004fe400078e0a00 */
[----:B-1----:R-:W-:-:S04]  /*19e0*/  @P1 IMAD.HI.U32 R0, R5, R10, RZ ;  /* 0x0000000a05001227 */ /* 0x002fc800078e00ff */
[----:B------:R-:W-:Y:S01]  /*19f0*/  IMAD.IADD R193, R11, 0x1, R24 ;  /* 0x000000010bc17824 */ /* 0x000fe200078e0218 */
[----:B0-----:R-:W-:-:S03]  /*1a00*/  @P1 SHF.R.U32.HI R5, RZ, R7, R0 ;  /* 0x00000007ff051219 */ /* 0x001fc60000011600 */
[C---:B------:R-:W-:Y:S01]  /*1a10*/  VIADD R0, R193.reuse, 0x7f ;  /* 0x0000007fc1007836 */ /* 0x040fe20000000000 */
[----:B------:R-:W-:-:S04]  /*1a20*/  IADD3 R126, R193, 0x80, -R192 ;  /* 0x00000080c17e7810 */ /* 0x000fc80007ffe8c0 */
[----:B------:R-:W-:Y:S01]  /*1a30*/  SHF.R.S32.HI R3, RZ, 0x1f, R0 ;  /* 0x0000001fff037819 */ /* 0x000fe20000011400 */
[----:B------:R-:W-:-:S03]  /*1a40*/  IMAD.IADD R5, R126, 0x1, R5 ;  /* 0x000000017e057824 */ /* 0x000fc600078e0205 */
[----:B------:R-:W-:Y:S01]  /*1a50*/  LEA.HI R3, R3, R0, RZ, 0x7 ;  /* 0x0000000003037211 */ /* 0x000fe200078f38ff */
[----:B------:R-:W-:Y:S01]  /*1a60*/  IMAD.MOV.U32 R0, RZ, RZ, RZ ;  /* 0x000000ffff007224 */ /* 0x000fe200078e00ff */
[----:B------:R-:W-:Y:S02]  /*1a70*/  SHF.R.S32.HI R4, RZ, 0x1f, R5 ;  /* 0x0000001fff047819 */ /* 0x000fe40000011405 */
[----:B------:R-:W-:Y:S02]  /*1a80*/  SHF.R.S32.HI R127, RZ, 0x7, R3 ;  /* 0x00000007ff7f7819 */ /* 0x000fe40000011403 */
[----:B------:R-:W-:-:S04]  /*1a90*/  LEA.HI R4, R4, R5, RZ, 0x7 ;  /* 0x0000000504047211 */ /* 0x000fc800078f38ff */
[----:B------:R-:W-:-:S04]  /*1aa0*/  SHF.R.S32.HI R4, RZ, 0x7, R4 ;  /* 0x00000007ff047819 */ /* 0x000fc80000011404 */
[----:B---3--:R-:W-:-:S04]  /*1ab0*/  VIMNMX R9, R127, R4, PT ;  /* 0x000000047f097248 */ /* 0x008fc80003fe0100 */
[----:B------:R-:W-:-:S13]  /*1ac0*/  ISETP.GE.AND P0, PT, R9, 0x1, PT ;  /* 0x000000010900780c */ /* 0x000fda0003f06270 */
        /* <DEDUP_REMOVED lines=30> */
.L_x_8799:
[----:B------:R-:W-:Y:S05]  /*1cb0*/  BSYNC B0 ;  /* 0x0000000000007941 */ /* 0x000fea0003800000 */
.L_x_8798:
[----:B------:R-:W-:-:S05]  /*1cc0*/  IMAD R3, R217, R0, RZ ;  /* 0x00000000d9037224 */ /* 0x000fca00078e02ff */
        /* <DEDUP_REMOVED lines=35> */
.L_x_8802:
[----:B------:R-:W-:Y:S05]  /*1f00*/  BSYNC B6 ;  /* 0x0000000000067941 */ /* 0x000fea0003800000 */
.L_x_8801:
        /* <DEDUP_REMOVED lines=20> */
.L_x_8804:
[----:B------:R-:W-:Y:S05]  /*2050*/  BSYNC B6 ;  /* 0x0000000000067941 */ /* 0x000fea0003800000 */
.L_x_8803:
[----:B------:R-:W-:Y:S01]  /*2060*/  ULDC.64 UR4, c[0x0][0x9f8] ;  /* 0x00027e0000047ab9 */ /* 0x000fe20000000a00 */
[----:B------:R-:W-:Y:S01]  /*2070*/  IMAD.MOV.U32 R0, RZ, RZ, R209 ;  /* 0x000000ffff007224 */ /* 0x000fe200078e00d1 */
[----:B------:R-:W-:Y:S01]  /*2080*/  ISETP.NE.U32.AND P0, PT, RZ, UR4, PT ;  /* 0x00000004ff007c0c */ /* 0x000fe2000bf05070 */
[----:B------:R-:W2:Y:S01]  /*2090*/  LDL.LU R20, [R1+0x10] ;  /* 0x0000100001147983 */ /* 0x000ea20000300800 */
[----:B------:R-:W0:Y:S02]  /*20a0*/  LDC.64 R102, c[0x0][0x300] ;  /* 0x0000c000ff667b82 */ /* 0x000e240000000a00 */
[----:B------:R-:W-:Y:S01]  /*20b0*/  ISETP.NE.AND.EX P0, PT, RZ, UR5, PT, P0 ;  /* 0x00000005ff007c0c */ /* 0x000fe2000bf05300 */
[----:B------:R-:W1:Y:S01]  /*20c0*/  S2R R30, SR_TID.X ;  /* 0x00000000001e7919 */ /* 0x000e620000002100 */
[----:B------:R-:W-:-:S04]  /*20d0*/  IMAD.IADD R47, R28, 0x1, R27 ;  /* 0x000000011c2f7824 */ /* 0x000fc800078e021b */
[----:B------:R-:W3:Y:S07]  /*20e0*/  LDC R33, c[0x0][0x3f4] ;  /* 0x0000fd00ff217b82 */ /* 0x000eee0000000800 */
[----:B------:R-:W-:-:S04]  /*20f0*/  @P0 IADD3 R4, P1, R210, UR4, RZ ;  /* 0x00000004d2040c10 */ /* 0x000fc8000ff3e0ff */
[----:B------:R-:W-:Y:S01]  /*2100*/  @P0 IADD3.X R5, R211, UR5, RZ, P1, !PT ;  /* 0x00000005d3050c10 */ /* 0x000fe20008ffe4ff */
[----:B------:R-:W-:-:S04]  /*2110*/  ULDC.64 UR4, c[0x0][0xa08] ;  /* 0x0002820000047ab9 */ /* 0x000fc80000000a00 */
[----:B------:R4:W2:Y:S01]  /*2120*/  @P0 LDG.E R0, desc[UR42][R4.64] ;  /* 0x0000002a04000981 */ /* 0x0008a2000c1e1900 */
[----:B------:R-:W-:Y:S01]  /*2130*/  SHF.R.S32.HI R39, RZ, 0x1f, R47 ;  /* 0x0000001fff277819 */ /* 0x000fe2000001142f */
[-C--:B0-----:R-:W-:Y:S01]  /*2140*/  IMAD.WIDE.U32 R6, R47, R102.reuse, RZ ;  /* 0x000000662f067225 */ /* 0x081fe200078e00ff */
[----:B------:R-:W-:Y:S02]  /*2150*/  ISETP.NE.U32.AND P0, PT, RZ, UR4, PT ;  /* 0x00000004ff007c0c */ /* 0x000fe4000bf05070 */
[----:B------:R-:W-:Y:S01]  /*2160*/  SHF.R.U32.HI R32, RZ, 0x3, R196 ;  /* 0x00000003ff207819 */ /* 0x000fe200000116c4 */
[-C--:B------:R-:W-:Y:S01]  /*2170*/  IMAD R8, R39, R102.reuse, RZ ;  /* 0x0000006627087224 */ /* 0x080fe200078e02ff */
[----:B------:R-:W-:Y:S01]  /*2180*/  ISETP.NE.AND.EX P0, PT, RZ, UR5, PT, P0 ;  /* 0x00000005ff007c0c */ /* 0x000fe2000bf05300 */
[----:B------:R-:W-:Y:S01]  /*2190*/  ULDC.64 UR4, c[0x0][0x308] ;  /* 0x0000c20000047ab9 */ /* 0x000fe20000000a00 */
[----:B---3--:R-:W-:Y:S01]  /*21a0*/  ISETP.GE.AND P2, PT, R16, R33, PT ;  /* 0x000000211000720c */ /* 0x008fe20003f46270 */
[----:B------:R-:W-:Y:S01]  /*21b0*/  IMAD R3, R47, R103, R8 ;  /* 0x000000672f037224 */ /* 0x000fe200078e0208 */
[----:B-1----:R-:W-:Y:S01]  /*21c0*/  SHF.R.U32.HI R30, RZ, 0x7, R30 ;  /* 0x00000007ff1e7819 */ /* 0x002fe2000001161e */
[----:B------:R-:W-:Y:S01]  /*21d0*/  IMAD.SHL.U32 R34, R22, 0x40, RZ ;  /* 0x0000004016227824 */ /* 0x000fe200078e00ff */
[----:B------:R-:W-:Y:S01]  /*21e0*/  SHF.R.U32.HI R29, RZ, 0x3, R195 ;  /* 0x00000003ff1d7819 */ /* 0x000fe200000116c3 */
[----:B------:R-:W-:Y:S01]  /*21f0*/  IMAD.IADD R7, R7, 0x1, R3 ;  /* 0x0000000107077824 */ /* 0x000fe200078e0203 */
[----:B------:R-:W-:Y:S01]  /*2200*/  ISETP.NE.AND P6, PT, R30, 0x1, PT ;  /* 0x000000011e00780c */ /* 0x000fe20003fc5270 */
[----:B------:R-:W-:Y:S01]  /*2210*/  IMAD.SHL.U32 R92, R102, 0x20, RZ ;  /* 0x00000020665c7824 */ /* 0x000fe200078e00ff */
[----:B-----5:R-:W-:Y:S01]  /*2220*/  SHF.R.S32.HI R31, RZ, 0x1f, R111 ;  /* 0x0000001fff1f7819 */ /* 0x020fe2000001146f */
        /* <DEDUP_REMOVED lines=10> */
[----:B------:R-:W-:Y:S01]  /*22d0*/  VIADD R124, R30, 0x8 ;  /* 0x000000081e7c7836 */ /* 0x000fe20000000000 */
[C---:B------:R-:W-:Y:S01]  /*22e0*/  SHF.L.U64.HI R30, R102.reuse, 0x6, R103 ;  /* 0x00000006661e7819 */ /* 0x040fe20000010267 */
[----:B------:R-:W-:Y:S02]  /*22f0*/  IMAD.SHL.U32 R125, R102, 0x80, RZ ;  /* 0x00000080667d7824 */ /* 0x000fe400078e00ff */
[-C--:B0-----:R-:W-:Y:S01]  /*2300*/  IMAD.WIDE.U32 R96, R22, R6.reuse, R18 ;  /* 0x0000000616607225 */ /* 0x081fe200078e0012 */
[C-C-:B------:R-:W-:Y:S02]  /*2310*/  SHF.L.U64.HI R15, R6.reuse, 0x6, R7.reuse ;  /* 0x00000006060f7819 */ /* 0x140fe40000010207 */
[----:B------:R-:W-:Y:S01]  /*2320*/  SHF.L.U64.HI R14, R6, 0x7, R7 ;  /* 0x00000007060e7819 */ /* 0x000fe20000010207 */
[----:B------:R-:W-:-:S04]  /*2330*/  IMAD.WIDE.U32 R94, R22, R6, R16 ;  /* 0x00000006165e7225 */ /* 0x000fc800078e0010 */
[----:B------:R-:W-:Y:S02]  /*2340*/  IMAD R12, R31, R6, RZ ;  /* 0x000000061f0c7224 */ /* 0x000fe400078e02ff */
[C---:B------:R-:W-:Y:S02]  /*2350*/  IMAD.SHL.U32 R13, R6.reuse, 0x20, RZ ;  /* 0x00000020060d7824 */ /* 0x040fe400078e00ff */
        /* <DEDUP_REMOVED lines=10> */
[----:B------:R-:W-:-:S02]  /*2400*/  IMAD.WIDE.U32 R100, R99, UR4, R4 ;  /* 0x0000000463647c25 */ /* 0x000fc4000f8e0004 */
[----:B------:R-:W0:Y:S02]  /*2410*/  LDC.64 R4, c[0x0][0x408] ;  /* 0x00010200ff047b82 */ /* 0x000e240000000a00 */
[----:B------:R-:W-:Y:S01]  /*2420*/  IMAD R0, R3, UR4, RZ ;  /* 0x0000000403007c24 */ /* 0x000fe2000f8e02ff */
[----:B------:R-:W-:Y:S01]  /*2430*/  IADD3 R42, P4, R100, 0x40, RZ ;  /* 0x00000040642a7810 */ /* 0x000fe20007f9e0ff */
[----:B------:R-:W-:Y:S01]  /*2440*/  IMAD.X R47, R218, 0x1, R39, P0 ;  /* 0x00000001da2f7824 */ /* 0x000fe200000e0627 */
[----:B------:R-:W-:Y:S01]  /*2450*/  IADD3 R39, P0, R100, R44, RZ ;  /* 0x0000002c64277210 */ /* 0x000fe20007f1e0ff */
[----:B------:R-:W-:Y:S01]  /*2460*/  IMAD R41, R99, UR5, R0 ;  /* 0x0000000563297c24 */ /* 0x000fe2000f8e0200 */
[----:B------:R-:W-:Y:S05]  /*2470*/  @!P6 WARPSYNC.ALL ;  /* 0x000000000000e948 */ /* 0x000fea0003800000 */
[----:B------:R-:W-:Y:S01]  /*2480*/  ULDC.64 UR4, c[0x0][0x330] ;  /* 0x0000cc0000047ab9 */ /* 0x000fe20000000a00 */
[----:B------:R-:W-:Y:S01]  /*2490*/  IMAD.IADD R41, R101, 0x1, R41 ;  /* 0x0000000165297824 */ /* 0x000fe200078e0229 */
[----:B------:R-:W-:Y:S01]  /*24a0*/  @!P6 BAR.SYNC.DEFER_BLOCKING 0x9, 0x100 ;  /* 0x024400000000eb1d */ /* 0x000fe20000010000 */
[----:B------:R-:W-:Y:S01]  /*24b0*/  IMAD.WIDE.U32 R8, R206, UR4, R16 ;  /* 0x00000004ce087c25 */ /* 0x000fe2000f8e0010 */
[----:B------:R-:W-:-:S03]  /*24c0*/  IADD3 R43, P3, R39, 0x40, RZ ;  /* 0x00000040272b7810 */ /* 0x000fc60007f7e0ff */
[----:B------:R-:W-:Y:S01]  /*24d0*/  IMAD R9, R206, UR5, R9 ;  /* 0x00000005ce097c24 */ /* 0x000fe2000f8e0209 */
[----:B------:R-:W-:Y:S01]  /*24e0*/  ULDC.64 UR4, c[0x0][0x338] ;  /* 0x0000ce0000047ab9 */ /* 0x000fe20000000a00 */
[----:B------:R-:W-:Y:S02]  /*24f0*/  IMAD.X R107, RZ, RZ, R41, P4 ;  /* 0x000000ffff6b7224 */ /* 0x000fe400020e0629 */
[----:B------:R-:W-:Y:S01]  /*2500*/  IMAD R0, R3, UR4, RZ ;  /* 0x0000000403007c24 */ /* 0x000fe2000f8e02ff */
[----:B------:R-:W-:Y:S01]  /*2510*/  SEL R3, R33, RZ, P2 ;  /* 0x000000ff21037207 */ /* 0x000fe20001000000 */
[----:B0-----:R-:W-:-:S04]  /*2520*/  IMAD.WIDE.U32 R90, R22, R4, R18 ;  /* 0x00000004165a7225 */ /* 0x001fc800078e0012 */
[C---:B------:R-:W-:Y:S02]  /*2530*/  IMAD R109, R99.reuse, UR5, R0 ;  /* 0x00000005636d7c24 */ /* 0x040fe4000f8e0200 */
[----:B------:R-:W-:Y:S02]  /*2540*/  IMAD R0, R218, R6, RZ ;  /* 0x00000006da007224 */ /* 0x000fe400078e02ff */
[----:B------:R-:W-:Y:S01]  /*2550*/  IMAD.WIDE.U32 R98, R99, UR4, R8 ;  /* 0x0000000463627c25 */ /* 0x000fe2000f8e0008 */
[----:B------:R-:W-:Y:S02]  /*2560*/  ULDC UR4, c[0x0][0x2f4] ;  /* 0x0000bd0000047ab9 */ /* 0x000fe40000000800 */
[----:B------:R-:W-:Y:S01]  /*2570*/  ISETP.GE.AND P2, PT, R16, UR4, PT ;  /* 0x0000000410007c0c */ /* 0x000fe2000bf46270 */
[----:B------:R-:W-:Y:S02]  /*2580*/  IMAD R9, R22, R7, R0 ;  /* 0x0000000716097224 */ /* 0x000fe400078e0200 */
[----:B------:R-:W-:-:S02]  /*2590*/  IMAD R0, R218, R4, RZ ;  /* 0x00000004da007224 */ /* 0x000fc400078e02ff */
[----:B------:R-:W-:Y:S02]  /*25a0*/  IMAD.IADD R3, R16, 0x1, R3 ;  /* 0x0000000110037824 */ /* 0x000fe400078e0203 */
[C---:B------:R-:W-:Y:S02]  /*25b0*/  IMAD R11, R22.reuse, R5, R0 ;  /* 0x00000005160b7224 */ /* 0x040fe400078e0200 */
[----:B------:R-:W-:Y:S01]  /*25c0*/  IMAD.IADD R97, R97, 0x1, R9 ;  /* 0x0000000161617824 */ /* 0x000fe200078e0209 */
[----:B------:R-:W-:Y:S01]  /*25d0*/  SHF.R.S32.HI R0, RZ, 0x1f, R3 ;  /* 0x0000001fff007819 */ /* 0x000fe20000011403 */
[----:B------:R-:W-:Y:S02]  /*25e0*/  IMAD.IADD R95, R9, 0x1, R95 ;  /* 0x00000001095f7824 */ /* 0x000fe400078e025f */
[----:B------:R-:W-:Y:S01]  /*25f0*/  IMAD.WIDE.U32 R88, R22, R4, R16 ;  /* 0x0000000416587225 */ /* 0x000fe200078e0010 */
[CC--:B------:R-:W-:Y:S02]  /*2600*/  LEA.HI R8, R0.reuse, R3.reuse, RZ, 0x6 ;  /* 0x0000000300087211 */ /* 0x0c0fe400078f30ff */
[----:B------:R-:W-:Y:S01]  /*2610*/  LEA.HI R105, R0, R3, RZ, 0x3 ;  /* 0x0000000300697211 */ /* 0x000fe200078f18ff */
[----:B------:R-:W-:-:S02]  /*2620*/  IMAD.IADD R91, R91, 0x1, R11 ;  /* 0x000000015b5b7824 */ /* 0x000fc400078e020b */
[----:B------:R-:W-:Y:S01]  /*2630*/  IMAD.SHL.U32 R8, R8, 0x80, RZ ;  /* 0x0000008008087824 */ /* 0x000fe200078e00ff */
[----:B------:R-:W-:Y:S01]  /*2640*/  LOP3.LUT R0, R105, 0x38, RZ, 0xc0, !PT ;  /* 0x0000003869007812 */ /* 0x000fe200078ec0ff */
[----:B------:R-:W-:Y:S01]  /*2650*/  IMAD.IADD R89, R11, 0x1, R89 ;  /* 0x000000010b597824 */ /* 0x000fe200078e0259 */
[----:B------:R-:W-:Y:S01]  /*2660*/  LOP3.LUT R3, R196, 0x38, R105, 0xf8, !PT ;  /* 0x00000038c4037812 */ /* 0x000fe200078ef869 */
[-C--:B------:R-:W-:Y:S01]  /*2670*/  IMAD.WIDE.U32 R96, R111, R6.reuse, R96 ;  /* 0x000000066f607225 */ /* 0x080fe200078e0060 */
[--C-:B------:R-:W-:Y:S02]  /*2680*/  LOP3.LUT R9, R195, 0x38, R105.reuse, 0xf8, !PT ;  /* 0x00000038c3097812 */ /* 0x100fe400078ef869 */
[----:B------:R-:W-:Y:S01]  /*2690*/  LOP3.LUT R10, R194, 0x38, R105, 0xf8, !PT ;  /* 0x00000038c20a7812 */ /* 0x000fe200078ef869 */
[----:B------:R-:W-:Y:S01]  /*26a0*/  IMAD.WIDE.U32 R94, R111, R6, R94 ;  /* 0x000000066f5e7225 */ /* 0x000fe200078e005e */
[----:B------:R-:W-:Y:S02]  /*26b0*/  LOP3.LUT R0, R0, 0x1c0, R34, 0xf8, !PT ;  /* 0x000001c000007812 */ /* 0x000fe400078ef822 */
[----:B------:R-:W-:Y:S01]  /*26c0*/  LOP3.LUT R21, R8, 0xffffe000, RZ, 0xc0, !PT ;  /* 0xffffe00008157812 */ /* 0x000fe200078ec0ff */
[----:B------:R-:W-:Y:S01]  /*26d0*/  IMAD.SHL.U32 R11, R6, 0x80, RZ ;  /* 0x00000080060b7824 */ /* 0x000fe200078e00ff */
[----:B------:R-:W-:Y:S01]  /*26e0*/  LOP3.LUT R3, R3, R32, RZ, 0x3c, !PT ;  /* 0x0000002003037212 */ /* 0x000fe200078e3cff */
[----:B------:R-:W-:Y:S01]  /*26f0*/  IMAD.WIDE.U32 R90, R111, R4, R90 ;  /* 0x000000046f5a7225 */ /* 0x000fe200078e005a */
[----:B------:R-:W-:-:S02]  /*2700*/  LOP3.LUT R28, R9, R29, RZ, 0x3c, !PT ;  /* 0x0000001d091c7212 */ /* 0x000fc400078e3cff */
[----:B------:R-:W-:Y:S01]  /*2710*/  LOP3.LUT R10, R10, R20, RZ, 0x3c, !PT ;  /* 0x000000140a0a7212 */ /* 0x000fe200078e3cff */
[----:B------:R-:W-:Y:S01]  /*2720*/  IMAD.WIDE.U32 R88, R111, R4, R88 ;  /* 0x000000046f587225 */ /* 0x000fe200078e0058 */
[----:B------:R-:W-:Y:S02]  /*2730*/  LOP3.LUT R0, R0, R201, RZ, 0x3c, !PT ;  /* 0x000000c900007212 */ /* 0x000fe400078e3cff */
[-C--:B------:R-:W-:Y:S01]  /*2740*/  IADD3 R29, R3, R21.reuse, R200 ;  /* 0x00000015031d7210 */ /* 0x080fe20007ffe0c8 */
[----:B------:R-:W-:Y:S01]  /*2750*/  IMAD R3, R218, R102, RZ ;  /* 0x00000066da037224 */ /* 0x000fe200078e02ff */
[-C--:B------:R-:W-:Y:S01]  /*2760*/  IADD3 R28, R28, R21.reuse, R199 ;  /* 0x000000151c1c7210 */ /* 0x080fe20007ffe0c7 */
[----:B------:R-:W-:Y:S01]  /*2770*/  IMAD.IADD R36, R97, 0x1, R37 ;  /* 0x0000000161247824 */ /* 0x000fe200078e0225 */
[----:B------:R-:W-:Y:S01]  /*2780*/  IADD3 R27, R10, R21, R198 ;  /* 0x000000150a1b7210 */ /* 0x000fe20007ffe0c6 */
[----:B------:R-:W-:Y:S01]  /*2790*/  IMAD R35, R22, R103, R3 ;  /* 0x0000006716237224 */ /* 0x000fe200078e0203 */
[----:B------:R-:W-:Y:S01]  /*27a0*/  IADD3 R21, R0, R21, R202 ;  /* 0x0000001500157210 */ /* 0x000fe20007ffe0ca */
[----:B------:R-:W-:Y:S01]  /*27b0*/  IMAD R0, R31, R4, RZ ;  /* 0x000000041f007224 */ /* 0x000fe200078e02ff */
[----:B------:R-:W-:Y:S01]  /*27c0*/  SHF.L.U64.HI R20, R6, 0x5, R7 ;  /* 0x0000000506147819 */ /* 0x000fe20000010207 */
[C---:B------:R-:W-:Y:S01]  /*27d0*/  IMAD.SHL.U32 R7, R4.reuse, 0x20, RZ ;  /* 0x0000002004077824 */ /* 0x040fe200078e00ff */
[C-C-:B------:R-:W-:Y:S01]  /*27e0*/  SHF.L.U64.HI R10, R4.reuse, 0x5, R5.reuse ;  /* 0x00000005040a7819 */ /* 0x140fe20000010205 */
[----:B------:R-:W-:Y:S01]  /*27f0*/  IMAD R49, R111, R5, R0 ;  /* 0x000000056f317224 */ /* 0x000fe200078e0200 */
[C-C-:B------:R-:W-:Y:S01]  /*2800*/  SHF.L.U64.HI R9, R4.reuse, 0x6, R5.reuse ;  /* 0x0000000604097819 */ /* 0x140fe20000010205 */
[C---:B------:R-:W-:Y:S01]  /*2810*/  IMAD.SHL.U32 R6, R4.reuse, 0x40, RZ ;  /* 0x0000004004067824 */ /* 0x040fe200078e00ff */
[C---:B------:R-:W-:Y:S01]  /*2820*/  SHF.L.U64.HI R8, R4.reuse, 0x7, R5 ;  /* 0x0000000704087819 */ /* 0x040fe20000010205 */
[----:B------:R-:W-:Y:S01]  /*2830*/  IMAD.SHL.U32 R5, R4, 0x80, RZ ;  /* 0x0000008004057824 */ /* 0x000fe200078e00ff */
[----:B------:R-:W-:Y:S01]  /*2840*/  IADD3 R3, P1, R92, R128, RZ ;  /* 0x000000805c037210 */ /* 0x000fe20007f3e0ff */
[----:B------:R-:W-:Y:S01]  /*2850*/  IMAD.IADD R4, R35, 0x1, R129 ;  /* 0x0000000123047824 */ /* 0x000fe200078e0281 */
[----:B------:R-:W-:Y:S01]  /*2860*/  SHF.L.U64.HI R0, R102, 0x7, R103 ;  /* 0x0000000766007819 */ /* 0x000fe20000010267 */
[----:B------:R-:W-:Y:S01]  /*2870*/  IMAD.IADD R34, R45, 0x1, R35 ;  /* 0x000000012d227824 */ /* 0x000fe200078e0223 */
[----:B------:R-:W-:Y:S01]  /*2880*/  LOP3.LUT R40, R105, 0xfffffff8, RZ, 0xc0, !PT ;  /* 0xfffffff869287812 */ /* 0x000fe200078ec0ff */
[----:B------:R-:W-:Y:S01]  /*2890*/  IMAD.X R31, R4, 0x1, R93, P1 ;  /* 0x00000001041f7824 */ /* 0x000fe200008e065d */
[----:B------:R-:W-:Y:S01]  /*28a0*/  IADD3 R32, P1, R3, R92, RZ ;  /* 0x0000005c03207210 */ /* 0x000fe20007f3e0ff */
[----:B------:R-:W-:Y:S01]  /*28b0*/  IMAD.X R103, R34, 0x1, R41, P0 ;  /* 0x0000000122677824 */ /* 0x000fe200000e0629 */
[----:B------:R-:W-:Y:S01]  /*28c0*/  SHF.R.S32.HI R105, RZ, 0x3, R105 ;  /* 0x00000003ff697819 */ /* 0x000fe20000011469 */
[----:B------:R-:W-:Y:S01]  /*28d0*/  IMAD.SHL.U32 R33, R33, 0x2, RZ ;  /* 0x0000000221217824 */ /* 0x000fe200078e00ff */
[----:B------:R-:W-:Y:S01]  /*28e0*/  SHF.R.S32.HI R106, RZ, 0x1f, R40 ;  /* 0x0000001fff6a7819 */ /* 0x000fe20000011428 */
[----:B------:R-:W-:Y:S01]  /*28f0*/  IMAD.X R35, R31, 0x1, R93, P1 ;  /* 0x000000011f237824 */ /* 0x000fe200008e065d */
[----:B------:R-:W-:Y:S01]  /*2900*/  ISETP.GE.AND P1, PT, R187, UR4, PT ;  /* 0x00000004bb007c0c */ /* 0x000fe2000bf26270 */
[----:B------:R-:W-:-:S02]  /*2910*/  IMAD.IADD R37, R37, 0x1, R95 ;  /* 0x0000000125257824 */ /* 0x000fc400078e025f */
[----:B------:R-:W-:Y:S02]  /*2920*/  IMAD.IADD R38, R91, 0x1, R49 ;  /* 0x000000015b267824 */ /* 0x000fe400078e0231 */
[----:B------:R-:W-:Y:S02]  /*2930*/  IMAD.IADD R104, R49, 0x1, R89 ;  /* 0x0000000131687824 */ /* 0x000fe400078e0259 */
[----:B------:R-:W-:Y:S02]  /*2940*/  IMAD.X R108, RZ, RZ, R103, P3 ;  /* 0x000000ffff6c7224 */ /* 0x000fe400018e0667 */
[----:B------:R-:W-:-:S07]  /*2950*/  IMAD.IADD R109, R99, 0x1, R109 ;  /* 0x00000001636d7824 */ /* 0x000fce00078e026d */
.L_x_8890:
        /* <DEDUP_REMOVED lines=59> */
.L_x_8809:
[----:B------:R-:W-:Y:S05]  /*2d10*/  BSYNC B1 ;  /* 0x0000000000017941 */ /* 0x000fea0003800000 */
.L_x_8808:
        /* <DEDUP_REMOVED lines=42> */
.L_x_8811:
[----:B------:R-:W-:Y:S05]  /*2fc0*/  BSYNC B1 ;  /* 0x0000000000017941 */ /* 0x000fea0003800000 */
.L_x_8810:
        /* <DEDUP_REMOVED lines=48> */
.L_x_8813:
[----:B------:R-:W-:Y:S05]  /*32d0*/  BSYNC B1 ;  /* 0x0000000000017941 */ /* 0x000fea0003800000 */
.L_x_8812:
        /* <DEDUP_REMOVED lines=31> */
.L_x_8815:
[----:B------:R-:W-:Y:S05]  /*34d0*/  BSYNC B1 ;  /* 0x0000000000017941 */ /* 0x000fea0003800000 */
.L_x_8814:
        /* <DEDUP_REMOVED lines=36> */
.L_x_8816:
[----:B------:R-:W-:Y:S01]  /*3720*/  IMAD R110, R23, 0x8, R2 ;  /* 0x00000008176e7824 */ /* 0x000fe200078e0202 */
[----:B------:R-:W-:Y:S01]  /*3730*/  SHF.L.U32 R117, R188, 0x1f, RZ ;  /* 0x0000001fbc757819 */ /* 0x000fe200000006ff */
[----:B------:R-:W-:Y:S03]  /*3740*/  BSSY B1, `(.L_x_8817) ;  /* 0x0000003000017945 */ /* 0x000fe60003800000 */
[----:B------:R-:W0:Y:S02]  /*3750*/  SYNCS.PHASECHK.TRANS64.TRYWAIT P6, [R110+URZ+0x28890], R117 ;  /* 0x028890756e0075a7 */ /* 0x000e2400080c017f */
[----:B0-----:R-:W-:Y:S05]  /*3760*/  @!P6 BRA `(.L_x_8818) ;  /* 0x000001fc00d0e947 */ /* 0x001fea0003800000 */
.L_x_9174:
[----:B------:R-:W-:Y:S05]  /*3770*/  BSYNC B1 ;  /* 0x0000000000017941 */ /* 0x000fea0003800000 */
.L_x_8817:
        /* <DEDUP_REMOVED lines=16> */
[----:B--2---:R-:W-:Y:S01]  /*3880*/  IMAD.U32 R80, R49, 0x10000, RZ ;  /* 0x0001000031507824 */ /* 0x004fe200078e00ff */
[----:B------:R-:W-:Y:S02]  /*3890*/  PRMT R154, R154, 0x5410, R85 ;  /* 0x000054109a9a7816 */ /* 0x000fe40000000055 */
[----:B------:R-:W-:-:S02]  /*38a0*/  SHF.R.U32.HI R86, RZ, 0x10, R87 ;  /* 0x00000010ff567819 */ /* 0x000fc40000011657 */
[----:B------:R-:W-:Y:S02]  /*38b0*/  LOP3.LUT R156, R49, 0xffff0000, RZ, 0xc0, !PT ;  /* 0xffff0000319c7812 */ /* 0x000fe400078ec0ff */
[----:B------:R-:W-:Y:S02]  /*38c0*/  LOP3.LUT R85, R154, 0xffff0000, RZ, 0xc0, !PT ;  /* 0xffff00009a557812 */ /* 0x000fe400078ec0ff */
[C---:B------:R-:W-:Y:S01]  /*38d0*/  LOP3.LUT R87, R155.reuse, 0xffff0000, RZ, 0xc0, !PT ;  /* 0xffff00009b577812 */ /* 0x040fe200078ec0ff */
[----:B------:R-:W-:Y:S01]  /*38e0*/  IMAD.U32 R155, R155, 0x10000, RZ ;  /* 0x000100009b9b7824 */ /* 0x000fe200078e00ff */
[----:B------:R-:W-:Y:S01]  /*38f0*/  PRMT R151, R151, 0x5410, R86 ;  /* 0x0000541097977816 */ /* 0x000fe20000000056 */
[C---:B------:R-:W-:Y:S01]  /*3900*/  FMUL.FTZ R49, R156.reuse, R85 ;  /* 0x000000559c317220 */ /* 0x040fe20000410000 */
[----:B------:R-:W-:Y:S01]  /*3910*/  PRMT R153, R153, 0x5410, R84 ;  /* 0x0000541099997816 */ /* 0x000fe20000000054 */
[----:B------:R-:W-:Y:S01]  /*3920*/  FMUL.FTZ R156, R156, R87 ;  /* 0x000000579c9c7220 */ /* 0x000fe20000410000 */
[----:B------:R-:W-:-:S02]  /*3930*/  IMAD.U32 R84, R51, 0x10000, RZ ;  /* 0x0001000033547824 */ /* 0x000fc400078e00ff */
[C---:B------:R-:W-:Y:S01]  /*3940*/  FFMA.FTZ R49, R80.reuse, R87, -R49 ;  /* 0x0000005750317223 */ /* 0x040fe20000010831 */
[----:B------:R-:W-:Y:S01]  /*3950*/  FFMA.FTZ R156, R80, R85, R156 ;  /* 0x00000055509c7223 */ /* 0x000fe2000001009c */
        /* <DEDUP_REMOVED lines=11> */
[----:B------:R-:W-:Y:S01]  /*3a10*/  LOP3.LUT R50, R51, 0xffff0000, RZ, 0xc0, !PT ;  /* 0xffff000033327812 */ /* 0x000fe200078ec0ff */
[----:B------:R-:W-:-:S04]  /*3a20*/  IMAD.U32 R85, R154, 0x10000, RZ ;  /* 0x000100009a557824 */ /* 0x000fc800078e00ff */
        /* <DEDUP_REMOVED lines=8> */
[----:B------:R-:W-:Y:S01]  /*3ab0*/  FMUL.FTZ R84, R84, R155 ;  /* 0x0000009b54547220 */ /* 0x000fe20000410000 */
[----:B------:R-:W-:Y:S02]  /*3ac0*/  F2FP.BF16.F32.PACK_AB R50, R80, R157 ;  /* 0x0000009d5032723e */ /* 0x000fe400000010ff */
[C---:B------:R-:W-:Y:S01]  /*3ad0*/  FFMA.FTZ R87, R48.reuse, R155, -R87 ;  /* 0x0000009b30577223 */ /* 0x040fe20000010857 */
[----:B------:R-:W-:-:S05]  /*3ae0*/  FFMA.FTZ R84, R48, R85, R84 ;  /* 0x0000005530547223 */ /* 0x000fca0000010054 */
[----:B------:R-:W-:-:S07]  /*3af0*/  F2FP.BF16.F32.PACK_AB R48, R84, R87 ;  /* 0x000000575430723e */ /* 0x000fce00000010ff */
.L_x_8824:
[----:B------:R-:W-:Y:S05]  /*3b00*/  BSYNC B3 ;  /* 0x0000000000037941 */ /* 0x000fea0003800000 */
.L_x_8823:
[----:B------:R-:W-:Y:S02]  /*3b10*/  ULDC.64 UR4, c[0x0][0x2e8] ;  /* 0x0000ba0000047ab9 */ /* 0x000fe40000000a00 */
[----:B------:R-:W-:-:S04]  /*3b20*/  LEA R80, P3, R81, UR4, 0x1 ;  /* 0x0000000451507c11 */ /* 0x000fc8000f8608ff */
[----:B------:R-:W-:-:S05]  /*3b30*/  LEA.HI.X R81, R81, UR5, R152, 0x1, P3 ;  /* 0x0000000551517c11 */ /* 0x000fca00098f0c98 */
[----:B--2---:R1:W-:Y:S04]  /*3b40*/  STG.E.128 desc[UR42][R80.64], R48 ;  /* 0x0000003050007986 */ /* 0x0043e8000c101d2a */
.L_x_8822:
[----:B------:R-:W-:Y:S05]  /*3b50*/  BSYNC B2 ;  /* 0x0000000000027941 */ /* 0x000fea0003800000 */
.L_x_8821:
[----:B------:R-:W-:Y:S05]  /*3b60*/  @P1 BRA `(.L_x_8820) ;  /* 0x0000000000e01947 */ /* 0x000fea0003800000 */
[----:B-1----:R1:W2:Y:S01]  /*3b70*/  LDS.128 R48, [R112+0x1c400] ;  /* 0x01c4000070307984 */ /* 0x0022a20000000c00 */
        /* <DEDUP_REMOVED lines=12> */
[C---:B------:R-:W-:Y:S01]  /*3c40*/  LOP3.LUT R78, R144.reuse, 0xffff0000, RZ, 0xc0, !PT ;  /* 0xffff0000904e7812 */ /* 0x040fe200078ec0ff */
[----:B------:R-:W-:Y:S01]  /*3c50*/  IMAD.U32 R144, R144, 0x10000, RZ ;  /* 0x0001000090907824 */ /* 0x000fe200078e00ff */
[----:B------:R-:W-:Y:S01]  /*3c60*/  SHF.R.U32.HI R84, RZ, 0x10, R79 ;  /* 0x00000010ff547819 */ /* 0x000fe2000001164f */
[----:B------:R-:W-:Y:S01]  /*3c70*/  FMUL.FTZ R80, R81, R76 ;  /* 0x0000004c51507220 */ /* 0x000fe20000410000 */
[----:B------:R-:W-:Y:S01]  /*3c80*/  SHF.R.U32.HI R86, RZ, 0x10, R77 ;  /* 0x00000010ff567819 */ /* 0x000fe2000001164d */
[----:B------:R-:W-:-:S02]  /*3c90*/  IMAD.U32 R77, R49, 0x10000, RZ ;  /* 0x00010000314d7824 */ /* 0x000fc400078e00ff */
[----:B------:R-:W-:Y:S01]  /*3ca0*/  FMUL.FTZ R81, R81, R78 ;  /* 0x0000004e51517220 */ /* 0x000fe20000410000 */
[----:B------:R-:W-:Y:S01]  /*3cb0*/  PRMT R141, R141, 0x5410, R84 ;  /* 0x000054108d8d7816 */ /* 0x000fe20000000054 */
[----:B------:R-:W-:Y:S01]  /*3cc0*/  IMAD.U32 R79, R51, 0x10000, RZ ;  /* 0x00010000334f7824 */ /* 0x000fe200078e00ff */
[----:B------:R-:W-:Y:S01]  /*3cd0*/  PRMT R143, R143, 0x5410, R86 ;  /* 0x000054108f8f7816 */ /* 0x000fe20000000056 */
[C---:B------:R-:W-:Y:S01]  /*3ce0*/  FFMA.FTZ R76, R77.reuse, R76, R81 ;  /* 0x0000004c4d4c7223 */ /* 0x040fe20000010051 */
[----:B------:R-:W-:Y:S01]  /*3cf0*/  FFMA.FTZ R49, R77, R78, -R80 ;  /* 0x0000004e4d317223 */ /* 0x000fe20000010850 */
[C---:B------:R-:W-:Y:S01]  /*3d00*/  LOP3.LUT R81, R50.reuse, 0xffff0000, RZ, 0xc0, !PT ;  /* 0xffff000032517812 */ /* 0x040fe200078ec0ff */
[C---:B------:R-:W-:Y:S01]  /*3d10*/  IMAD.U32 R78, R141.reuse, 0x10000, RZ ;  /* 0x000100008d4e7824 */ /* 0x040fe200078e00ff */
[----:B------:R-:W-:Y:S01]  /*3d20*/  LOP3.LUT R141, R141, 0xffff0000, RZ, 0xc0, !PT ;  /* 0xffff00008d8d7812 */ /* 0x000fe200078ec0ff */
[C---:B------:R-:W-:Y:S01]  /*3d30*/  IMAD.U32 R80, R143.reuse, 0x10000, RZ ;  /* 0x000100008f507824 */ /* 0x040fe200078e00ff */
[----:B------:R-:W-:Y:S01]  /*3d40*/  LOP3.LUT R143, R143, 0xffff0000, RZ, 0xc0, !PT ;  /* 0xffff00008f8f7812 */ /* 0x000fe200078ec0ff */
[----:B------:R-:W-:Y:S01]  /*3d50*/  IMAD.U32 R77, R50, 0x10000, RZ ;  /* 0x00010000324d7824 */ /* 0x000fe200078e00ff */
[----:B------:R-:W-:Y:S01]  /*3d60*/  LOP3.LUT R50, R51, 0xffff0000, RZ, 0xc0, !PT ;  /* 0xffff000033327812 */ /* 0x000fe200078ec0ff */
[----:B------:R-:W-:Y:S01]  /*3d70*/  FMUL.FTZ R86, R81, R78 ;  /* 0x0000004e51567220 */ /* 0x000fe20000410000 */
[----:B------:R-:W-:-:S02]  /*3d80*/  IMAD.U32 R51, R48, 0x10000, RZ ;  /* 0x0001000030337824 */ /* 0x000fc400078e00ff */
[-C--:B------:R-:W-:Y:S01]  /*3d90*/  FMUL.FTZ R84, R81, R80.reuse ;  /* 0x0000005051547220 */ /* 0x080fe20000410000 */
[----:B------:R-:W-:Y:S01]  /*3da0*/  LOP3.LUT R48, R48, 0xffff0000, RZ, 0xc0, !PT ;  /* 0xffff000030307812 */ /* 0x000fe200078ec0ff */
[C---:B------:R-:W-:Y:S01]  /*3db0*/  FFMA.FTZ R80, R77.reuse, R80, -R86 ;  /* 0x000000504d507223 */ /* 0x040fe20000010856 */
[----:B------:R-:W-:Y:S01]  /*3dc0*/  F2FP.BF16.F32.PACK_AB R49, R76, R49 ;  /* 0x000000314c31723e */ /* 0x000fe200000010ff */
        /* <DEDUP_REMOVED lines=13> */
.L_x_8826:
[----:B------:R-:W-:Y:S05]  /*3ea0*/  BSYNC B2 ;  /* 0x0000000000027941 */ /* 0x000fea0003800000 */
.L_x_8825:
[----:B------:R-:W-:Y:S02]  /*3eb0*/  ULDC.64 UR4, c[0x0][0x2e8] ;  /* 0x0000ba0000047ab9 */ /* 0x000fe40000000a00 */
[----:B------:R-:W-:-:S04]  /*3ec0*/  LEA R76, P3, R149, UR4, 0x1 ;  /* 0x00000004954c7c11 */ /* 0x000fc8000f8608ff */
[----:B------:R-:W-:-:S05]  /*3ed0*/  LEA.HI.X R77, R149, UR5, R150, 0x1, P3 ;  /* 0x00000005954d7c11 */ /* 0x000fca00098f0c96 */
[----:B--2---:R2:W-:Y:S04]  /*3ee0*/  STG.E.128 desc[UR42][R76.64], R48 ;  /* 0x000000304c007986 */ /* 0x0045e8000c101d2a */
.L_x_8820:
[----:B------:R-:W-:Y:S05]  /*3ef0*/  BSYNC B1 ;  /* 0x0000000000017941 */ /* 0x000fea0003800000 */
.L_x_8819:
        /* <DEDUP_REMOVED lines=57> */
.L_x_8832:
[----:B------:R-:W-:Y:S05]  /*4290*/  BSYNC B3 ;  /* 0x0000000000037941 */ /* 0x000fea0003800000 */
.L_x_8831:
[----:B------:R-:W-:Y:S02]  /*42a0*/  ULDC.64 UR4, c[0x0][0x2e8] ;  /* 0x0000ba0000047ab9 */ /* 0x000fe40000000a00 */
[----:B------:R-:W-:-:S04]  /*42b0*/  LEA R72, P3, R78, UR4, 0x1 ;  /* 0x000000044e487c11 */ /* 0x000fc8000f8608ff */
[----:B------:R-:W-:-:S05]  /*42c0*/  LEA.HI.X R73, R78, UR5, R79, 0x1, P3 ;  /* 0x000000054e497c11 */ /* 0x000fca00098f0c4f */
[----:B--2---:R2:W-:Y:S04]  /*42d0*/  STG.E.128 desc[UR42][R72.64], R48 ;  /* 0x0000003048007986 */ /* 0x0045e8000c101d2a */
.L_x_8830:
[----:B------:R-:W-:Y:S05]  /*42e0*/  BSYNC B2 ;  /* 0x0000000000027941 */ /* 0x000fea0003800000 */
.L_x_8829:
[----:B------:R-:W-:Y:S05]  /*42f0*/  @P1 BRA `(.L_x_8828) ;  /* 0x0000000000e41947 */ /* 0x000fea0003800000 */
        /* <DEDUP_REMOVED lines=13> */
[----:B------:R-:W-:Y:S01]  /*43d0*/  PRMT R132, R132, 0x5410, R69 ;  /* 0x0000541084847816 */ /* 0x000fe20000000045 */
[C---:B------:R-:W-:Y:S01]  /*43e0*/  IMAD.U32 R69, R49.reuse, 0x10000, RZ ;  /* 0x0001000031457824 */ /* 0x040fe200078e00ff */
        /* <DEDUP_REMOVED lines=14> */
[----:B------:R-:W-:Y:S01]  /*44d0*/  IMAD.U32 R131, R131, 0x10000, RZ ;  /* 0x0001000083837824 */ /* 0x000fe200078e00ff */
[----:B------:R-:W-:Y:S01]  /*44e0*/  LOP3.LUT R48, R48, 0xffff0000, RZ, 0xc0, !PT ;  /* 0xffff000030307812 */ /* 0x000fe200078ec0ff */
[----:B------:R-:W-:Y:S01]  /*44f0*/  FMUL.FTZ R71, R71, R73 ;  /* 0x0000004947477220 */ /* 0x000fe20000410000 */
[----:B------:R-:W-:-:S02]  /*4500*/  IMAD.U32 R123, R123, 0x10000, RZ ;  /* 0x000100007b7b7824 */ /* 0x000fc400078e00ff */
[C---:B------:R-:W-:Y:S01]  /*4510*/  FFMA.FTZ R78, R69.reuse, R72, -R78 ;  /* 0x00000048454e7223 */ /* 0x040fe2000001084e */
[----:B------:R-:W-:Y:S01]  /*4520*/  FFMA.FTZ R79, R69, R74, R79 ;  /* 0x0000004a454f7223 */ /* 0x000fe2000001004f */
[C---:B------:R-:W-:Y:S01]  /*4530*/  FMUL.FTZ R70, R50.reuse, R132 ;  /* 0x0000008432467220 */ /* 0x040fe20000410000 */
[----:B------:R-:W-:Y:S01]  /*4540*/  FMUL.FTZ R69, R50, R130 ;  /* 0x0000008232457220 */ /* 0x000fe20000410000 */
[----:B------:R-:W-:Y:S01]  /*4550*/  FFMA.FTZ R81, R68, R73, -R81 ;  /* 0x0000004944517223 */ /* 0x000fe20000010851 */
[----:B------:R-:W-:Y:S01]  /*4560*/  FMUL.FTZ R50, R48, R131 ;  /* 0x0000008330327220 */ /* 0x000fe20000410000 */
[----:B------:R-:W-:Y:S01]  /*4570*/  FFMA.FTZ R68, R68, R75, R71 ;  /* 0x0000004b44447223 */ /* 0x000fe20000010047 */
[-C--:B------:R-:W-:Y:S01]  /*4580*/  FMUL.FTZ R48, R48, R123.reuse ;  /* 0x0000007b30307220 */ /* 0x080fe20000410000 */
[----:B------:R-:W-:Y:S02]  /*4590*/  IMAD.U32 R51, R51, 0x10000, RZ ;  /* 0x0001000033337824 */ /* 0x000fe400078e00ff */
[----:B------:R-:W-:Y:S01]  /*45a0*/  FFMA.FTZ R50, R49, R123, -R50 ;  /* 0x0000007b31327223 */ /* 0x000fe20000010832 */
        /* <DEDUP_REMOVED lines=9> */
.L_x_8834:
[----:B------:R-:W-:Y:S05]  /*4640*/  BSYNC B2 ;  /* 0x0000000000027941 */ /* 0x000fea0003800000 */
.L_x_8833:
[----:B------:R-:W-:Y:S02]  /*4650*/  ULDC.64 UR4, c[0x0][0x2e8] ;  /* 0x0000ba0000047ab9 */ /* 0x000fe40000000a00 */
[----:B------:R-:W-:-:S04]  /*4660*/  LEA R68, P3, R77, UR4, 0x1 ;  /* 0x000000044d447c11 */ /* 0x000fc8000f8608ff */
[----:B------:R-:W-:-:S05]  /*4670*/  LEA.HI.X R69, R77, UR5, R76, 0x1, P3 ;  /* 0x000000054d457c11 */ /* 0x000fca00098f0c4c */
[----:B--2---:R3:W-:Y:S04]  /*4680*/  STG.E.128 desc[UR42][R68.64], R48 ;  /* 0x0000003044007986 */ /* 0x0047e8000c101d2a */
.L_x_8828:
[----:B------:R-:W-:Y:S05]  /*4690*/  BSYNC B1 ;  /* 0x0000000000017941 */ /* 0x000fea0003800000 */
.L_x_8827:
        /* <DEDUP_REMOVED lines=13> */
[----:B------:R-:W-:Y:S02]  /*4770*/  SHF.R.U64 R75, R64, 0x10, R65 ;  /* 0x00000010404b7819 */ /* 0x000fe40000001241 */
[--C-:B------:R-:W-:Y:S02]  /*4780*/  SHF.R.U64 R73, R66, 0x10, R67.reuse ;  /* 0x0000001042497819 */ /* 0x100fe40000001243 */
[----:B------:R-:W-:Y:S02]  /*4790*/  SHF.R.U32.HI R64, RZ, 0x10, R67 ;  /* 0x00000010ff407819 */ /* 0x000fe40000011643 */
[----:B------:R-:W-:Y:S01]  /*47a0*/  SHF.R.U32.HI R72, RZ, 0x10, R65 ;  /* 0x00000010ff487819 */ /* 0x000fe20000011641 */
[----:B--2---:R-:W-:Y:S01]  /*47b0*/  IMAD.U32 R65, R50, 0x10000, RZ ;  /* 0x0001000032417824 */ /* 0x004fe200078e00ff */
        /* <DEDUP_REMOVED lines=40> */
.L_x_8840:
[----:B------:R-:W-:Y:S05]  /*4a40*/  BSYNC B3 ;  /* 0x0000000000037941 */ /* 0x000fea0003800000 */
.L_x_8839:
[----:B------:R-:W-:Y:S02]  /*4a50*/  ULDC.64 UR4, c[0x0][0x2e8] ;  /* 0x0000ba0000047ab9 */ /* 0x000fe40000000a00 */
[----:B------:R-:W-:-:S04]  /*4a60*/  LEA R64, P3, R70, UR4, 0x1 ;  /* 0x0000000446407c11 */ /* 0x000fc8000f8608ff */
[----:B------:R-:W-:-:S05]  /*4a70*/  LEA.HI.X R65, R70, UR5, R71, 0x1, P3 ;  /* 0x0000000546417c11 */ /* 0x000fca00098f0c47 */
[----:B--2---:R3:W-:Y:S04]  /*4a80*/  STG.E.128 desc[UR42][R64.64], R48 ;  /* 0x0000003040007986 */ /* 0x0047e8000c101d2a */
.L_x_8838:
[----:B------:R-:W-:Y:S05]  /*4a90*/  BSYNC B2 ;  /* 0x0000000000027941 */ /* 0x000fea0003800000 */
.L_x_8837:
        /* <DEDUP_REMOVED lines=53> */
.L_x_8842:
[----:B------:R-:W-:Y:S05]  /*4df0*/  BSYNC B2 ;  /* 0x0000000000027941 */ /* 0x000fea0003800000 */
.L_x_8841:
[----:B------:R-:W-:Y:S02]  /*4e00*/  ULDC.64 UR4, c[0x0][0x2e8] ;  /* 0x0000ba0000047ab9 */ /* 0x000fe40000000a00 */
[----:B------:R-:W-:-:S04]  /*4e10*/  LEA R60, P3, R69, UR4, 0x1 ;  /* 0x00000004453c7c11 */ /* 0x000fc8000f8608ff */
[----:B------:R-:W-:-:S05]  /*4e20*/  LEA.HI.X R61, R69, UR5, R68, 0x1, P3 ;  /* 0x00000005453d7c11 */ /* 0x000fca00098f0c44 */
[----:B--2---:R4:W-:Y:S04]  /*4e30*/  STG.E.128 desc[UR42][R60.64], R48 ;  /* 0x000000303c007986 */ /* 0x0049e8000c101d2a */
.L_x_8836:
[----:B------:R-:W-:Y:S05]  /*4e40*/  BSYNC B1 ;  /* 0x0000000000017941 */ /* 0x000fea0003800000 */
.L_x_8835:
[----:B------:R-:W-:Y:S05]  /*4e50*/  @P5 BRA `(.L_x_8843) ;  /* 0x0000003800945947 */ /* 0x000fea0003800000 */
[----:B------:R-:W-:Y:S01]  /*4e60*/  IADD3 R119, P3, P4, R32, R118, R16 ;  /* 0x0000007620777210 */ /* 0x000fe20007c7e010 */
[----:B------:R-:W-:Y:S03]  /*4e70*/  BSSY B1, `(.L_x_8844) ;  /* 0x000003c000017945 */ /* 0x000fe60003800000 */
[----:B------:R-:W-:Y:S01]  /*4e80*/  IADD3.X R120, R35, R120, R17, P3, P4 ;  /* 0x0000007823787210 */ /* 0x000fe20001fe8411 */
[----:B------:R-:W-:Y:S08]  /*4e90*/  @P2 BRA `(.L_x_8845) ;  /* 0x0000000000e42947 */ /* 0x000ff00003800000 */
[----:B-1234-:R1:W2:Y:S01]  /*4ea0*/  LDS.128 R48, [R112+0x1b400] ;  /* 0x01b4000070307984 */ /* 0x01e2a20000000c00 */
[----:B------:R-:W-:Y:S01]  /*4eb0*/  ISETP.GE.AND P4, PT, R18, R121, PT ;  /* 0x000000791200720c */ /* 0x000fe20003f86270 */
[----:B------:R-:W-:Y:S01]  /*4ec0*/  BSSY B2, `(.L_x_8846) ;  /* 0x0000031000027945 */ /* 0x000fe20003800000 */
[----:B------:R-:W-:-:S11]  /*4ed0*/  IADD3 R64, P3, R119, R100, RZ ;  /* 0x0000006477407210 */ /* 0x000fd60007f7e0ff */
        /* <DEDUP_REMOVED lines=47> */
.L_x_8847:
[----:B------:R-:W-:Y:S05]  /*51d0*/  BSYNC B2 ;  /* 0x0000000000027941 */ /* 0x000fea0003800000 */
.L_x_8846:
[----:B------:R-:W-:Y:S01]  /*51e0*/  ULDC.64 UR4, c[0x0][0x2e8] ;  /* 0x0000ba0000047ab9 */ /* 0x000fe20000000a00 */
[----:B------:R-:W-:Y:S01]  /*51f0*/  IMAD.X R57, R120, 0x1, R41, P3 ;  /* 0x0000000178397824 */ /* 0x000fe200018e0629 */
[----:B------:R-:W-:-:S04]  /*5200*/  LEA R56, P3, R64, UR4, 0x1 ;  /* 0x0000000440387c11 */ /* 0x000fc8000f8608ff */
[----:B------:R-:W-:-:S05]  /*5210*/  LEA.HI.X R57, R64, UR5, R57, 0x1, P3 ;  /* 0x0000000540397c11 */ /* 0x000fca00098f0c39 */
[----:B--2---:R1:W-:Y:S04]  /*5220*/  STG.E.128 desc[UR42][R56.64], R48 ;  /* 0x0000003038007986 */ /* 0x0043e8000c101d2a */
.L_x_8845:
[----:B------:R-:W-:Y:S05]  /*5230*/  BSYNC B1 ;  /* 0x0000000000017941 */ /* 0x000fea0003800000 */
.L_x_8844:
        /* <DEDUP_REMOVED lines=52> */
.L_x_8849:
[----:B------:R-:W-:Y:S05]  /*5580*/  BSYNC B1 ;  /* 0x0000000000017941 */ /* 0x000fea0003800000 */
.L_x_8848:
[----:B------:R-:W-:Y:S01]  /*5590*/  ULDC.64 UR4, c[0x0][0x2e8] ;  /* 0x0000ba0000047ab9 */ /* 0x000fe20000000a00 */
[----:B------:R-:W-:Y:S01]  /*55a0*/  IMAD.X R120, R120, 0x1, R107, P3 ;  /* 0x0000000178787824 */ /* 0x000fe200018e066b */
[----:B------:R-:W-:-:S04]  /*55b0*/  LEA R52, P3, R119, UR4, 0x1 ;  /* 0x0000000477347c11 */ /* 0x000fc8000f8608ff */
[----:B------:R-:W-:-:S05]  /*55c0*/  LEA.HI.X R53, R119, UR5, R120, 0x1, P3 ;  /* 0x0000000577357c11 */ /* 0x000fca00098f0c78 */
[----:B--2---:R1:W-:Y:S01]  /*55d0*/  STG.E.128 desc[UR42][R52.64], R48 ;  /* 0x0000003034007986 */ /* 0x0043e2000c101d2a */
[----:B------:R-:W-:Y:S05]  /*55e0*/  BRA `(.L_x_8843) ;  /* 0x0000003000b07947 */ /* 0x000fea0003800000 */
.L_x_8807:
        /* <DEDUP_REMOVED lines=84> */
.L_x_8851:
[----:B------:R-:W-:Y:S05]  /*5b30*/  BSYNC B1 ;  /* 0x0000000000017941 */ /* 0x000fea0003800000 */
.L_x_8850:
        /* <DEDUP_REMOVED lines=68> */
.L_x_8852:
        /* <DEDUP_REMOVED lines=9> */
.L_x_9175:
[----:B------:R-:W-:Y:S05]  /*6010*/  BSYNC B1 ;  /* 0x0000000000017941 */ /* 0x000fea0003800000 */
.L_x_8853:
[----:B------:R-:W-:Y:S01]  /*6020*/  ISETP.GE.OR P4, PT, R22, R113, P2 ;  /* 0x000000711600720c */ /* 0x000fe20001786670 */
[----:B------:R-:W-:-:S12]  /*6030*/  BSSY B1, `(.L_x_8855) ;  /* 0x0000088000017945 */ /* 0x000fd80003800000 */
[----:B------:R-:W-:Y:S05]  /*6040*/  @P4 BRA `(.L_x_8856) ;  /* 0x0000000800184947 */ /* 0x000fea0003800000 */
[----:B------:R-:W3:Y:S01]  /*6050*/  LDL R80, [R1+0x10] ;  /* 0x0000100001507983 */ /* 0x000ee20000100800 */
[C---:B--2---:R-:W-:Y:S01]  /*6060*/  IMAD.WIDE.U32 R122, R22.reuse, R120, R118 ;  /* 0x00000078167a7225 */ /* 0x044fe200078e0076 */
[----:B------:R-:W-:Y:S03]  /*6070*/  BSSY B2, `(.L_x_8857) ;  /* 0x0000078000027945 */ /* 0x000fe60003800000 */
[----:B------:R-:W-:Y:S01]  /*6080*/  IMAD.SHL.U32 R83, R22, 0x40, RZ ;  /* 0x0000004016537824 */ /* 0x000fe200078e00ff */
        /* <DEDUP_REMOVED lines=15> */
[----:B------:R-:W-:Y:S01]  /*6180*/  LOP3.LUT R82, R82, 0x1c0, R83, 0xf8, !PT ;  /* 0x000001c052527812 */ /* 0x000fe200078ef853 */
[----:B------:R-:W-:-:S03]  /*6190*/  IMAD R83, R23, 0x4000, R21 ;  /* 0x0000400017537824 */ /* 0x000fc600078e0215 */
[----:B------:R-:W-:Y:S01]  /*61a0*/  LOP3.LUT R81, R80, 0x7fffe000, RZ, 0xc0, !PT ;  /* 0x7fffe00050517812 */ /* 0x000fe200078ec0ff */
[----:B------:R-:W-:Y:S01]  /*61b0*/  IMAD R80, R83, 0x2, R2 ;  /* 0x0000000253507824 */ /* 0x000fe200078e0202 */
[----:B------:R-:W-:-:S04]  /*61c0*/  LOP3.LUT R82, R82, R201, RZ, 0x3c, !PT ;  /* 0x000000c952527212 */ /* 0x000fc800078e3cff */
        /* <DEDUP_REMOVED lines=8> */
[----:B------:R-:W-:Y:S02]  /*6250*/  SHF.R.U32.HI R151, RZ, 0x10, R53 ;  /* 0x00000010ff977819 */ /* 0x000fe40000011635 */
[----:B------:R-:W-:Y:S02]  /*6260*/  SHF.R.U32.HI R149, RZ, 0x10, R49 ;  /* 0x00000010ff957819 */ /* 0x000fe40000011631 */
[--C-:B------:R-:W-:Y:S02]  /*6270*/  SHF.R.U64 R48, R50, 0x10, R51.reuse ;  /* 0x0000001032307819 */ /* 0x100fe40000001233 */
[----:B------:R-:W-:Y:S02]  /*6280*/  SHF.R.U32.HI R50, RZ, 0x10, R51 ;  /* 0x00000010ff327819 */ /* 0x000fe40000011633 */
[----:B------:R-:W-:-:S02]  /*6290*/  SHF.R.U64 R51, R52, 0x10, R53 ;  /* 0x0000001034337819 */ /* 0x000fc40000001235 */
[----:B------:R-:W-:Y:S02]  /*62a0*/  PRMT R52, R152, 0x5410, R151 ;  /* 0x0000541098347816 */ /* 0x000fe40000000097 */
[----:B------:R-:W-:Y:S01]  /*62b0*/  PRMT R53, R154, 0x5410, R149 ;  /* 0x000054109a357816 */ /* 0x000fe20000000095 */
[----:B-1----:R-:W-:Y:S01]  /*62c0*/  IMAD.U32 R149, R81, 0x10000, RZ ;  /* 0x0001000051957824 */ /* 0x002fe200078e00ff */
[--C-:B------:R-:W-:Y:S01]  /*62d0*/  SHF.R.U64 R49, R54, 0x10, R55.reuse ;  /* 0x0000001036317819 */ /* 0x100fe20000001237 */
[----:B------:R-:W-:Y:S01]  /*62e0*/  IMAD.U32 R54, R52, 0x10000, RZ ;  /* 0x0001000034367824 */ /* 0x000fe200078e00ff */
[----:B------:R-:W-:Y:S01]  /*62f0*/  SHF.R.U32.HI R55, RZ, 0x10, R55 ;  /* 0x00000010ff377819 */ /* 0x000fe20000011637 */
[----:B------:R-:W-:Y:S01]  /*6300*/  IMAD.U32 R152, R53, 0x10000, RZ ;  /* 0x0001000035987824 */ /* 0x000fe200078e00ff */
[----:B------:R-:W-:Y:S01]  /*6310*/  PRMT R51, R160, 0x5410, R51 ;  /* 0x00005410a0337816 */ /* 0x000fe20000000033 */
[C---:B------:R-:W-:Y:S01]  /*6320*/  FMUL.FTZ R154, R159.reuse, R54 ;  /* 0x000000369f9a7220 */ /* 0x040fe20000410000 */
[----:B------:R-:W-:Y:S01]  /*6330*/  PRMT R49, R158, 0x5410, R49 ;  /* 0x000054109e317816 */ /* 0x000fe20000000031 */
[-C--:B------:R-:W-:Y:S01]  /*6340*/  FMUL.FTZ R159, R159, R152.reuse ;  /* 0x000000989f9f7220 */ /* 0x080fe20000410000 */
[----:B------:R-:W-:Y:S01]  /*6350*/  PRMT R48, R132, 0x5432, R48 ;  /* 0x0000543284307816 */ /* 0x000fe20000000030 */
[----:B------:R-:W-:Y:S01]  /*6360*/  FFMA.FTZ R151, R149, R152, -R154 ;  /* 0x0000009895977223 */ /* 0x000fe2000001089a */
[----:B------:R-:W-:Y:S01]  /*6370*/  LOP3.LUT R152, R85, 0xffff0000, RZ, 0xc0, !PT ;  /* 0xffff000055987812 */ /* 0x000fe200078ec0ff */
[----:B------:R-:W-:Y:S01]  /*6380*/  FFMA.FTZ R149, R149, R54, R159 ;  /* 0x0000003695957223 */ /* 0x000fe2000001009f */
[----:B------:R-:W-:Y:S01]  /*6390*/  LOP3.LUT R159, R53, 0xffff0000, RZ, 0xc0, !PT ;  /* 0xffff0000359f7812 */ /* 0x000fe200078ec0ff */
[----:B------:R-:W-:Y:S01]  /*63a0*/  IMAD.U32 R85, R87, 0x10000, RZ ;  /* 0x0001000057557824 */ /* 0x000fe200078e00ff */
[----:B------:R-:W-:-:S02]  /*63b0*/  LOP3.LUT R53, R52, 0xffff0000, RZ, 0xc0, !PT ;  /* 0xffff000034357812 */ /* 0x000fc400078ec0ff */
[----:B------:R-:W-:-:S03]  /*63c0*/  LOP3.LUT R52, R81, 0xffff0000, RZ, 0xc0, !PT ;  /* 0xffff000051347812 */ /* 0x000fc600078ec0ff */
[C---:B------:R-:W-:Y:S01]  /*63d0*/  FMUL.FTZ R81, R152.reuse, R53 ;  /* 0x0000003598517220 */ /* 0x040fe20000410000 */
[----:B------:R-:W-:-:S03]  /*63e0*/  FMUL.FTZ R152, R152, R159 ;  /* 0x0000009f98987220 */ /* 0x000fc60000410000 */
[C---:B------:R-:W-:Y:S01]  /*63f0*/  FFMA.FTZ R54, R52.reuse, R159, -R81 ;  /* 0x0000009f34367223 */ /* 0x040fe20000010851 */
[----:B------:R-:W-:Y:S01]  /*6400*/  FFMA.FTZ R52, R52, R53, R152 ;  /* 0x0000003534347223 */ /* 0x000fe20000010098 */
[----:B------:R-:W-:Y:S02]  /*6410*/  PRMT R53, R133, 0x5432, R50 ;  /* 0x0000543285357816 */ /* 0x000fe40000000032 */
[----:B------:R-:W-:Y:S01]  /*6420*/  PRMT R50, R156, 0x5410, R55 ;  /* 0x000054109c327816 */ /* 0x000fe20000000037 */
[----:B------:R-:W-:Y:S01]  /*6430*/  IMAD.U32 R55, R83, 0x10000, RZ ;  /* 0x0001000053377824 */ /* 0x000fe200078e00ff */
[----:B------:R-:W-:Y:S01]  /*6440*/  PRMT R81, R134, 0x5432, R150 ;  /* 0x0000543286517816 */ /* 0x000fe20000000096 */
[C---:B------:R-:W-:Y:S01]  /*6450*/  IMAD.U32 R150, R53.reuse, 0x10000, RZ ;  /* 0x0001000035967824 */ /* 0x040fe200078e00ff */
[----:B------:R-:W-:Y:S01]  /*6460*/  LOP3.LUT R53, R53, 0xffff0000, RZ, 0xc0, !PT ;  /* 0xffff000035357812 */ /* 0x000fe200078ec0ff */
[----:B------:R-:W-:Y:S01]  /*6470*/  IMAD.U32 R152, R50, 0x10000, RZ ;  /* 0x0001000032987824 */ /* 0x000fe200078e00ff */
[----:B------:R-:W-:-:S03]  /*6480*/  F2FP.BF16.F32.PACK_AB R52, R52, R149 ;  /* 0x000000953434723e */ /* 0x000fc600000010ff */
[C---:B------:R-:W-:Y:S01]  /*6490*/  FMUL.FTZ R154, R85.reuse, R152 ;  /* 0x00000098559a7220 */ /* 0x040fe20000410000 */
[----:B------:R-:W-:-:S03]  /*64a0*/  FMUL.FTZ R85, R85, R150 ;  /* 0x0000009655557220 */ /* 0x000fc60000410000 */
[C---:B------:R-:W-:Y:S01]  /*64b0*/  FFMA.FTZ R150, R55.reuse, R150, -R154 ;  /* 0x0000009637967223 */ /* 0x040fe2000001089a */
[----:B------:R-:W-:Y:S01]  /*64c0*/  FFMA.FTZ R55, R55, R152, R85 ;  /* 0x0000009837377223 */ /* 0x000fe20000010055 */
[----:B------:R-:W-:Y:S01]  /*64d0*/  LOP3.LUT R85, R50, 0xffff0000, RZ, 0xc0, !PT ;  /* 0xffff000032557812 */ /* 0x000fe200078ec0ff */
[----:B------:R-:W-:Y:S01]  /*64e0*/  IMAD.U32 R154, R81, 0x10000, RZ ;  /* 0x00010000519a7824 */ /* 0x000fe200078e00ff */
        /* <DEDUP_REMOVED lines=10> */
[C---:B------:R-:W-:Y:S01]  /*6590*/  IMAD.U32 R83, R80.reuse, 0x10000, RZ ;  /* 0x0001000050537824 */ /* 0x040fe200078e00ff */
[----:B------:R-:W-:Y:S01]  /*65a0*/  LOP3.LUT R80, R80, 0xffff0000, RZ, 0xc0, !PT ;  /* 0xffff000050507812 */ /* 0x000fe200078ec0ff */
[C---:B------:R-:W-:Y:S01]  /*65b0*/  FMUL.FTZ R156, R85.reuse, R152 ;  /* 0x00000098559c7220 */ /* 0x040fe20000410000 */
[----:B------:R-:W-:Y:S01]  /*65c0*/  FMUL.FTZ R85, R85, R154 ;  /* 0x0000009a55557220 */ /* 0x000fe20000410000 */
[----:B------:R-:W-:-:S02]  /*65d0*/  F2FP.BF16.F32.PACK_AB R50, R50, R55 ;  /* 0x000000373232723e */ /* 0x000fc400000010ff */
[C---:B------:R-:W-:Y:S01]  /*65e0*/  FFMA.FTZ R156, R83.reuse, R154, -R156 ;  /* 0x0000009a539c7223 */ /* 0x040fe2000001089c */
[----:B------:R-:W-:Y:S01]  /*65f0*/  FFMA.FTZ R85, R83, R152, R85 ;  /* 0x0000009853557223 */ /* 0x000fe20000010055 */
[----:B------:R-:W-:Y:S01]  /*6600*/  LOP3.LUT R83, R51, 0xffff0000, RZ, 0xc0, !PT ;  /* 0xffff000033537812 */ /* 0x000fe200078ec0ff */
[----:B------:R-:W-:Y:S01]  /*6610*/  IMAD.U32 R152, R48, 0x10000, RZ ;  /* 0x0001000030987824 */ /* 0x000fe200078e00ff */
[----:B------:R-:W-:-:S03]  /*6620*/  LOP3.LUT R51, R81, 0xffff0000, RZ, 0xc0, !PT ;  /* 0xffff000051337812 */ /* 0x000fc600078ec0ff */
[C---:B------:R-:W-:Y:S02]  /*6630*/  FMUL.FTZ R81, R84.reuse, R83 ;  /* 0x0000005354517220 */ /* 0x040fe40000410000 */
[-C--:B------:R-:W-:Y:S02]  /*6640*/  FMUL.FTZ R84, R84, R51.reuse ;  /* 0x0000003354547220 */ /* 0x080fe40000410000 */
[----:B------:R-:W-:Y:S01]  /*6650*/  FFMA.FTZ R51, R80, R51, -R81 ;  /* 0x0000003350337223 */ /* 0x000fe20000010851 */
[----:B------:R-:W-:Y:S02]  /*6660*/  IMAD.U32 R81, R82, 0x10000, RZ ;  /* 0x0001000052517824 */ /* 0x000fe400078e00ff */
[----:B------:R-:W-:Y:S01]  /*6670*/  FFMA.FTZ R80, R80, R83, R84 ;  /* 0x0000005350507223 */ /* 0x000fe20000010054 */
[C---:B------:R-:W-:Y:S01]  /*6680*/  IMAD.U32 R83, R86.reuse, 0x10000, RZ ;  /* 0x0001000056537824 */ /* 0x040fe200078e00ff */
[----:B------:R-:W-:Y:S01]  /*6690*/  LOP3.LUT R86, R86, 0xffff0000, RZ, 0xc0, !PT ;  /* 0xffff000056567812 */ /* 0x000fe200078ec0ff */
[C---:B------:R-:W-:Y:S01]  /*66a0*/  IMAD.U32 R84, R49.reuse, 0x10000, RZ ;  /* 0x0001000031547824 */ /* 0x040fe200078e00ff */
[----:B------:R-:W-:-:S02]  /*66b0*/  LOP3.LUT R49, R49, 0xffff0000, RZ, 0xc0, !PT ;  /* 0xffff000031317812 */ /* 0x000fc400078ec0ff */
[----:B------:R-:W-:Y:S01]  /*66c0*/  LOP3.LUT R82, R82, 0xffff0000, RZ, 0xc0, !PT ;  /* 0xffff000052527812 */ /* 0x000fe200078ec0ff */
[C---:B------:R-:W-:Y:S01]  /*66d0*/  FMUL.FTZ R154, R83.reuse, R84 ;  /* 0x00000054539a7220 */ /* 0x040fe20000410000 */
[----:B------:R-:W-:Y:S01]  /*66e0*/  FMUL.FTZ R83, R83, R152 ;  /* 0x0000009853537220 */ /* 0x000fe20000410000 */
[----:B------:R-:W-:Y:S01]  /*66f0*/  FMUL.FTZ R87, R86, R49 ;  /* 0x0000003156577220 */ /* 0x000fe20000410000 */
[----:B------:R-:W-:Y:S01]  /*6700*/  F2FP.BF16.F32.PACK_AB R156, R51, R156 ;  /* 0x0000009c339c723e */ /* 0x000fe200000010ff */
[C---:B------:R-:W-:Y:S01]  /*6710*/  FFMA.FTZ R154, R81.reuse, R152, -R154 ;  /* 0x00000098519a7223 */ /* 0x040fe2000001089a */
[----:B------:R-:W-:Y:S01]  /*6720*/  FFMA.FTZ R83, R81, R84, R83 ;  /* 0x0000005451537223 */ /* 0x000fe20000010053 */
[----:B------:R-:W-:Y:S02]  /*6730*/  LOP3.LUT R81, R48, 0xffff0000, RZ, 0xc0, !PT ;  /* 0xffff000030517812 */ /* 0x000fe400078ec0ff */
[----:B------:R-:W-:Y:S01]  /*6740*/  F2FP.BF16.F32.PACK_AB R84, R80, R85 ;  /* 0x000000555054723e */ /* 0x000fe200000010ff */
[----:B------:R-:W-:-:S02]  /*6750*/  IMAD.MOV.U32 R80, RZ, RZ, R156 ;  /* 0x000000ffff507224 */ /* 0x000fc400078e009c */
[-C--:B------:R-:W-:Y:S01]  /*6760*/  FMUL.FTZ R86, R86, R81.reuse ;  /* 0x0000005156567220 */ /* 0x080fe20000410000 */
[----:B------:R-:W-:Y:S01]  /*6770*/  FFMA.FTZ R87, R82, R81, -R87 ;  /* 0x0000005152577223 */ /* 0x000fe20000010857 */
[----:B------:R-:W-:Y:S01]  /*6780*/  F2FP.BF16.F32.PACK_AB R81, R54, R151 ;  /* 0x000000973651723e */ /* 0x000fe200000010ff */
[----:B------:R-:W-:Y:S02]  /*6790*/  IMAD.MOV.U32 R85, RZ, RZ, R52 ;  /* 0x000000ffff557224 */ /* 0x000fe400078e0034 */
[----:B------:R-:W-:Y:S01]  /*67a0*/  FFMA.FTZ R86, R82, R49, R86 ;  /* 0x0000003152567223 */ /* 0x000fe20000010056 */
[----:B------:R-:W-:Y:S01]  /*67b0*/  F2FP.BF16.F32.PACK_AB R82, R87, R154 ;  /* 0x0000009a5752723e */ /* 0x000fe200000010ff */
[----:B------:R-:W-:-:S03]  /*67c0*/  IMAD.MOV.U32 R87, RZ, RZ, R50 ;  /* 0x000000ffff577224 */ /* 0x000fc600078e0032 */
[----:B------:R-:W-:Y:S01]  /*67d0*/  F2FP.BF16.F32.PACK_AB R86, R86, R83 ;  /* 0x000000535656723e */ /* 0x000fe200000010ff */
[----:B------:R-:W-:-:S07]  /*67e0*/  IMAD.MOV.U32 R83, RZ, RZ, R53 ;  /* 0x000000ffff537224 */ /* 0x000fce00078e0035 */
.L_x_8858:
[----:B------:R-:W-:Y:S05]  /*67f0*/  BSYNC B2 ;  /* 0x0000000000027941 */ /* 0x000fea0003800000 */
.L_x_8857:
        /* <DEDUP_REMOVED lines=11> */
.L_x_8856:
[----:B------:R-:W-:Y:S05]  /*68b0*/  BSYNC B1 ;  /* 0x0000000000017941 */ /* 0x000fea0003800000 */
.L_x_8855:
[----:B------:R-:W-:Y:S01]  /*68c0*/  ISETP.GE.OR P4, PT, R214, R113, P2 ;  /* 0x00000071d600720c */ /* 0x000fe20001786670 */
[----:B------:R-:W-:-:S12]  /*68d0*/  BSSY B1, `(.L_x_8859) ;  /* 0x0000087000017945 */ /* 0x000fd80003800000 */
[----:B------:R-:W-:Y:S05]  /*68e0*/  @P4 BRA `(.L_x_8860) ;  /* 0x0000000800144947 */ /* 0x000fea0003800000 */
[----:B-1----:R-:W3:Y:S01]  /*68f0*/  LDL R48, [R1+0x10] ;  /* 0x0000100001307983 */ /* 0x002ee20000100800 */
[----:B--2---:R-:W-:Y:S01]  /*6900*/  IMAD.WIDE.U32 R80, R214, R120, R118 ;  /* 0x00000078d6507225 */ /* 0x004fe200078e0076 */
[----:B------:R-:W-:Y:S01]  /*6910*/  SHF.R.U32.HI R51, RZ, 0x3, R196 ;  /* 0x00000003ff337819 */ /* 0x000fe200000116c4 */
[----:B------:R-:W-:Y:S01]  /*6920*/  BSSY B2, `(.L_x_8861) ;  /* 0x0000076000027945 */ /* 0x000fe20003800000 */
        /* <DEDUP_REMOVED lines=27> */
[----:B------:R-:W-:Y:S01]  /*6ae0*/  SHF.R.U32.HI R123, RZ, 0x10, R57 ;  /* 0x00000010ff7b7819 */ /* 0x000fe20000011639 */
[----:B-1----:R-:W-:Y:S01]  /*6af0*/  IMAD.U32 R86, R49, 0x10000, RZ ;  /* 0x0001000031567824 */ /* 0x002fe200078e00ff */
        /* <DEDUP_REMOVED lines=8> */
[----:B------:R-:W-:Y:S01]  /*6b80*/  LOP3.LUT R49, R49, 0xffff0000, RZ, 0xc0, !PT ;  /* 0xffff000031317812 */ /* 0x000fe200078ec0ff */
[-C--:B------:R-:W-:Y:S01]  /*6b90*/  FMUL.FTZ R146, R122, R123.reuse ;  /* 0x0000007b7a927220 */ /* 0x080fe20000410000 */
[----:B------:R-:W-:Y:S01]  /*6ba0*/  SHF.R.U64 R60, R60, 0x10, R61 ;  /* 0x000000103c3c7819 */ /* 0x000fe2000000123d */
[C---:B------:R-:W-:Y:S01]  /*6bb0*/  FFMA.FTZ R122, R86.reuse, R123, -R145 ;  /* 0x0000007b567a7223 */ /* 0x040fe20000010891 */
[----:B------:R-:W-:Y:S01]  /*6bc0*/  SHF.R.U32.HI R123, RZ, 0x10, R59 ;  /* 0x00000010ff7b7819 */ /* 0x000fe2000001163b */
[----:B------:R-:W-:Y:S01]  /*6bd0*/  FFMA.FTZ R86, R86, R87, R146 ;  /* 0x0000005756567223 */ /* 0x000fe20000010092 */
[C---:B------:R-:W-:Y:S01]  /*6be0*/  FMUL.FTZ R146, R53.reuse, R168 ;  /* 0x000000a835927220 */ /* 0x040fe20000410000 */
[----:B------:R-:W-:Y:S01]  /*6bf0*/  FMUL.FTZ R87, R53, R164 ;  /* 0x000000a435577220 */ /* 0x000fe20000410000 */
[----:B------:R-:W-:Y:S01]  /*6c00*/  PRMT R162, R162, 0x5410, R123 ;  /* 0x00005410a2a27816 */ /* 0x000fe2000000007b */
[----:B------:R-:W-:-:S02]  /*6c10*/  IMAD.U32 R123, R55, 0x10000, RZ ;  /* 0x00010000377b7824 */ /* 0x000fc400078e00ff */
[C---:B------:R-:W-:Y:S01]  /*6c20*/  FFMA.FTZ R53, R49.reuse, R164, -R146 ;  /* 0x000000a431357223 */ /* 0x040fe20000010892 */
[----:B------:R-:W-:Y:S01]  /*6c30*/  FFMA.FTZ R49, R49, R168, R87 ;  /* 0x000000a831317223 */ /* 0x000fe20000010057 */
[----:B------:R-:W-:Y:S01]  /*6c40*/  SHF.R.U32.HI R87, RZ, 0x10, R63 ;  /* 0x00000010ff577819 */ /* 0x000fe2000001163f */
[C---:B------:R-:W-:Y:S01]  /*6c50*/  IMAD.U32 R148, R162.reuse, 0x10000, RZ ;  /* 0x00010000a2947824 */ /* 0x040fe200078e00ff */
[----:B------:R-:W-:Y:S02]  /*6c60*/  LOP3.LUT R61, R162, 0xffff0000, RZ, 0xc0, !PT ;  /* 0xffff0000a23d7812 */ /* 0x000fe400078ec0ff */
[----:B------:R-:W-:Y:S01]  /*6c70*/  PRMT R166, R166, 0x5410, R87 ;  /* 0x00005410a6a67816 */ /* 0x000fe20000000057 */
[----:B------:R-:W-:Y:S01]  /*6c80*/  IMAD.U32 R87, R51, 0x10000, RZ ;  /* 0x0001000033577824 */ /* 0x000fe200078e00ff */
[----:B------:R-:W-:Y:S02]  /*6c90*/  PRMT R167, R167, 0x5410, R60 ;  /* 0x00005410a7a77816 */ /* 0x000fe4000000003c */
[----:B------:R-:W-:Y:S01]  /*6ca0*/  SHF.R.U64 R62, R62, 0x10, R63 ;  /* 0x000000103e3e7819 */ /* 0x000fe2000000123f */
[----:B------:R-:W-:Y:S01]  /*6cb0*/  IMAD.U32 R146, R166, 0x10000, RZ ;  /* 0x00010000a6927824 */ /* 0x000fe200078e00ff */
[----:B------:R-:W-:Y:S01]  /*6cc0*/  SHF.R.U64 R58, R58, 0x10, R59 ;  /* 0x000000103a3a7819 */ /* 0x000fe2000000123b */
[C---:B------:R-:W-:Y:S01]  /*6cd0*/  IMAD.U32 R60, R167.reuse, 0x10000, RZ ;  /* 0x00010000a73c7824 */ /* 0x040fe200078e00ff */
[----:B------:R-:W-:Y:S01]  /*6ce0*/  LOP3.LUT R167, R167, 0xffff0000, RZ, 0xc0, !PT ;  /* 0xffff0000a7a77812 */ /* 0x000fe200078ec0ff */
[C---:B------:R-:W-:Y:S01]  /*6cf0*/  FMUL.FTZ R150, R123.reuse, R146 ;  /* 0x000000927b967220 */ /* 0x040fe20000410000 */
[----:B------:R-:W-:Y:S01]  /*6d00*/  FMUL.FTZ R123, R123, R148 ;  /* 0x000000947b7b7220 */ /* 0x000fe20000410000 */
[----:B------:R-:W-:-:S02]  /*6d10*/  PRMT R165, R165, 0x5410, R62 ;  /* 0x00005410a5a57816 */ /* 0x000fc4000000003e */
[C---:B------:R-:W-:Y:S01]  /*6d20*/  FFMA.FTZ R150, R87.reuse, R148, -R150 ;  /* 0x0000009457967223 */ /* 0x040fe20000010896 */
[----:B------:R-:W-:Y:S01]  /*6d30*/  FFMA.FTZ R123, R87, R146, R123 ;  /* 0x00000092577b7223 */ /* 0x000fe2000001007b */
[----:B------:R-:W-:Y:S02]  /*6d40*/  SHF.R.U64 R146, R56, 0x10, R57 ;  /* 0x0000001038927819 */ /* 0x000fe40000001239 */
[----:B------:R-:W-:Y:S02]  /*6d50*/  LOP3.LUT R57, R166, 0xffff0000, RZ, 0xc0, !PT ;  /* 0xffff0000a6397812 */ /* 0x000fe400078ec0ff */
[----:B------:R-:W-:Y:S01]  /*6d60*/  LOP3.LUT R148, R55, 0xffff0000, RZ, 0xc0, !PT ;  /* 0xffff000037947812 */ /* 0x000fe200078ec0ff */
[----:B------:R-:W-:Y:S01]  /*6d70*/  IMAD.U32 R55, R48, 0x10000, RZ ;  /* 0x0001000030377824 */ /* 0x000fe200078e00ff */
[----:B------:R-:W-:Y:S02]  /*6d80*/  LOP3.LUT R56, R51, 0xffff0000, RZ, 0xc0, !PT ;  /* 0xffff000033387812 */ /* 0x000fe400078ec0ff */
[----:B------:R-:W-:Y:S01]  /*6d90*/  PRMT R163, R163, 0x5410, R146 ;  /* 0x00005410a3a37816 */ /* 0x000fe20000000092 */
[C---:B------:R-:W-:Y:S01]  /*6da0*/  FMUL.FTZ R51, R148.reuse, R57 ;  /* 0x0000003994337220 */ /* 0x040fe20000410000 */
[----:B------:R-:W-:Y:S01]  /*6db0*/  FMUL.FTZ R148, R148, R61 ;  /* 0x0000003d94947220 */ /* 0x000fe20000410000 */
[----:B------:R-:W-:-:S02]  /*6dc0*/  PRMT R161, R161, 0x5410, R58 ;  /* 0x00005410a1a17816 */ /* 0x000fc4000000003a */
[C---:B------:R-:W-:Y:S01]  /*6dd0*/  FFMA.FTZ R51, R56.reuse, R61, -R51 ;  /* 0x0000003d38337223 */ /* 0x040fe20000010833 */
[----:B------:R-:W-:Y:S01]  /*6de0*/  FFMA.FTZ R56, R56, R57, R148 ;  /* 0x0000003938387223 */ /* 0x000fe20000010094 */
[----:B------:R-:W-:Y:S01]  /*6df0*/  IMAD.U32 R57, R52, 0x10000, RZ ;  /* 0x0001000034397824 */ /* 0x000fe200078e00ff */
[----:B------:R-:W-:Y:S01]  /*6e00*/  LOP3.LUT R59, R48, 0xffff0000, RZ, 0xc0, !PT ;  /* 0xffff0000303b7812 */ /* 0x000fe200078ec0ff */
[C---:B------:R-:W-:Y:S01]  /*6e10*/  IMAD.U32 R146, R163.reuse, 0x10000, RZ ;  /* 0x00010000a3927824 */ /* 0x040fe200078e00ff */
[----:B------:R-:W-:Y:S01]  /*6e20*/  LOP3.LUT R163, R163, 0xffff0000, RZ, 0xc0, !PT ;  /* 0xffff0000a3a37812 */ /* 0x000fe200078ec0ff */
[C---:B------:R-:W-:Y:S01]  /*6e30*/  FMUL.FTZ R148, R57.reuse, R60 ;  /* 0x0000003c39947220 */ /* 0x040fe20000410000 */
[C---:B------:R-:W-:Y:S02]  /*6e40*/  IMAD.U32 R48, R50.reuse, 0x10000, RZ ;  /* 0x0001000032307824 */ /* 0x040fe400078e00ff */
[-C--:B------:R-:W-:Y:S01]  /*6e50*/  FMUL.FTZ R61, R57, R146.reuse ;  /* 0x00000092393d7220 */ /* 0x080fe20000410000 */
[----:B------:R-:W-:Y:S01]  /*6e60*/  LOP3.LUT R50, R50, 0xffff0000, RZ, 0xc0, !PT ;  /* 0xffff000032327812 */ /* 0x000fe200078ec0ff */
[----:B------:R-:W-:Y:S01]  /*6e70*/  FFMA.FTZ R57, R55, R146, -R148 ;  /* 0x0000009237397223 */ /* 0x000fe20000010894 */
[----:B------:R-:W-:Y:S01]  /*6e80*/  F2FP.BF16.F32.PACK_AB R53, R53, R122 ;  /* 0x0000007a3535723e */ /* 0x000fe200000010ff */
[----:B------:R-:W-:Y:S01]  /*6e90*/  FFMA.FTZ R55, R55, R60, R61 ;  /* 0x0000003c37377223 */ /* 0x000fe2000001003d */
        /* <DEDUP_REMOVED lines=8> */
[----:B------:R-:W-:Y:S01]  /*6f20*/  F2FP.BF16.F32.PACK_AB R86, R49, R86 ;  /* 0x000000563156723e */ /* 0x000fe200000010ff */
[C---:B------:R-:W-:Y:S01]  /*6f30*/  FFMA.FTZ R58, R59.reuse, R163, -R58 ;  /* 0x000000a33b3a7223 */ /* 0x040fe2000001083a */
[----:B------:R-:W-:Y:S01]  /*6f40*/  FFMA.FTZ R60, R59, R167, R60 ;  /* 0x000000a73b3c7223 */ /* 0x000fe2000001003c */
[C---:B------:R-:W-:Y:S01]  /*6f50*/  IMAD.U32 R59, R161.reuse, 0x10000, RZ ;  /* 0x00010000a13b7824 */ /* 0x040fe200078e00ff */
[----:B------:R-:W-:Y:S01]  /*6f60*/  LOP3.LUT R161, R161, 0xffff0000, RZ, 0xc0, !PT ;  /* 0xffff0000a1a17812 */ /* 0x000fe200078ec0ff */
[----:B------:R-:W-:Y:S01]  /*6f70*/  IMAD.MOV.U32 R49, RZ, RZ, R53 ;  /* 0x000000ffff317224 */ /* 0x000fe200078e0035 */
[----:B------:R-:W-:Y:S01]  /*6f80*/  F2FP.BF16.F32.PACK_AB R56, R56, R123 ;  /* 0x0000007b3838723e */ /* 0x000fe200000010ff */
[-C--:B------:R-:W-:Y:S01]  /*6f90*/  FMUL.FTZ R62, R52, R59.reuse ;  /* 0x0000003b343e7220 */ /* 0x080fe20000410000 */
[----:B------:R-:W-:Y:S01]  /*6fa0*/  FFMA.FTZ R52, R48, R59, -R63 ;  /* 0x0000003b30347223 */ /* 0x000fe2000001083f */
[C---:B------:R-:W-:Y:S01]  /*6fb0*/  FMUL.FTZ R59, R54.reuse, R165 ;  /* 0x000000a5363b7220 */ /* 0x040fe20000410000 */
[----:B------:R-:W-:Y:S01]  /*6fc0*/  FMUL.FTZ R54, R54, R161 ;  /* 0x000000a136367220 */ /* 0x000fe20000410000 */
[----:B------:R-:W-:Y:S01]  /*6fd0*/  F2FP.BF16.F32.PACK_AB R55, R60, R55 ;  /* 0x000000373c37723e */ /* 0x000fe200000010ff */
[----:B------:R-:W-:Y:S01]  /*6fe0*/  FFMA.FTZ R62, R48, R61, R62 ;  /* 0x0000003d303e7223 */ /* 0x000fe2000001003e */
        /* <DEDUP_REMOVED lines=8> */
[----:B------:R-:W-:-:S07]  /*7070*/  IMAD.MOV.U32 R55, RZ, RZ, R56 ;  /* 0x000000ffff377224 */ /* 0x000fce00078e0038 */
.L_x_8862:
[----:B------:R-:W-:Y:S05]  /*7080*/  BSYNC B2 ;  /* 0x0000000000027941 */ /* 0x000fea0003800000 */
.L_x_8861:
        /* <DEDUP_REMOVED lines=11> */
.L_x_8860:
[----:B------:R-:W-:Y:S05]  /*7140*/  BSYNC B1 ;  /* 0x0000000000017941 */ /* 0x000fea0003800000 */
.L_x_8859:
[----:B------:R-:W-:Y:S01]  /*7150*/  ISETP.GE.OR P4, PT, R213, R113, P2 ;  /* 0x00000071d500720c */ /* 0x000fe20001786670 */
[----:B------:R-:W-:-:S12]  /*7160*/  BSSY B1, `(.L_x_8863) ;  /* 0x0000089000017945 */ /* 0x000fd80003800000 */
[----:B------:R-:W-:Y:S05]  /*7170*/  @P4 BRA `(.L_x_8864) ;  /* 0x00000008001c4947 */ /* 0x000fea0003800000 */
[----:B-1-3--:R-:W3:Y:S01]  /*7180*/  LDL R48, [R1+0x10] ;  /* 0x0000100001307983 */ /* 0x00aee20000100800 */
        /* <DEDUP_REMOVED lines=31> */
[----:B------:R-:W-:Y:S01]  /*7380*/  IMAD.U32 R82, R55, 0x10000, RZ ;  /* 0x0001000037527824 */ /* 0x000fe200078e00ff */
[----:B------:R-:W-:Y:S02]  /*7390*/  SHF.R.U64 R80, R66, 0x10, R67 ;  /* 0x0000001042507819 */ /* 0x000fe40000001243 */
[----:B------:R-:W-:Y:S02]  /*73a0*/  PRMT R144, R144, 0x5410, R85 ;  /* 0x0000541090907816 */ /* 0x000fe40000000055 */
[----:B------:R-:W-:Y:S01]  /*73b0*/  SHF.R.U64 R62, R64, 0x10, R65 ;  /* 0x00000010403e7819 */ /* 0x000fe20000001241 */
[----:B-1----:R-:W-:Y:S01]  /*73c0*/  IMAD.U32 R64, R50, 0x10000, RZ ;  /* 0x0001000032407824 */ /* 0x002fe200078e00ff */
[----:B------:R-:W-:-:S02]  /*73d0*/  PRMT R155, R155, 0x5410, R84 ;  /* 0x000054109b9b7816 */ /* 0x000fc40000000054 */
[----:B------:R-:W-:Y:S01]  /*73e0*/  SHF.R.U64 R66, R68, 0x10, R69 ;  /* 0x0000001044427819 */ /* 0x000fe20000001245 */
[----:B------:R-:W-:Y:S01]  /*73f0*/  IMAD.U32 R68, R51, 0x10000, RZ ;  /* 0x0001000033447824 */ /* 0x000fe200078e00ff */
[----:B------:R-:W-:Y:S01]  /*7400*/  PRMT R153, R153, 0x5410, R80 ;  /* 0x0000541099997816 */ /* 0x000fe20000000050 */
[----:B------:R-:W-:Y:S01]  /*7410*/  IMAD.U32 R80, R144, 0x10000, RZ ;  /* 0x0001000090507824 */ /* 0x000fe200078e00ff */
[----:B------:R-:W-:Y:S02]  /*7420*/  SHF.R.U64 R70, R70, 0x10, R71 ;  /* 0x0000001046467819 */ /* 0x000fe40000001247 */
[----:B------:R-:W-:Y:S01]  /*7430*/  PRMT R157, R157, 0x5410, R62 ;  /* 0x000054109d9d7816 */ /* 0x000fe2000000003e */
[----:B------:R-:W-:Y:S01]  /*7440*/  IMAD.U32 R62, R155, 0x10000, RZ ;  /* 0x000100009b3e7824 */ /* 0x000fe200078e00ff */
[----:B------:R-:W-:Y:S01]  /*7450*/  SHF.R.U32.HI R81, RZ, 0x10, R67 ;  /* 0x00000010ff517819 */ /* 0x000fe20000011643 */
[----:B------:R-:W-:Y:S01]  /*7460*/  IMAD.U32 R67, R49, 0x10000, RZ ;  /* 0x0001000031437824 */ /* 0x000fe200078e00ff */
[----:B------:R-:W-:Y:S01]  /*7470*/  PRMT R143, R143, 0x5410, R66 ;  /* 0x000054108f8f7816 */ /* 0x000fe20000000042 */
[----:B------:R-:W-:Y:S01]  /*7480*/  FMUL.FTZ R66, R83, R80 ;  /* 0x0000005053427220 */ /* 0x000fe20000410000 */
[----:B------:R-:W-:-:S02]  /*7490*/  SHF.R.U32.HI R71, RZ, 0x10, R71 ;  /* 0x00000010ff477819 */ /* 0x000fc40000011647 */
[----:B------:R-:W-:Y:S01]  /*74a0*/  PRMT R141, R141, 0x5410, R70 ;  /* 0x000054108d8d7816 */ /* 0x000fe20000000046 */
[-C--:B------:R-:W-:Y:S01]  /*74b0*/  FMUL.FTZ R70, R83, R62.reuse ;  /* 0x0000003e53467220 */ /* 0x080fe20000410000 */
[----:B------:R-:W-:Y:S01]  /*74c0*/  LOP3.LUT R69, R53, 0xffff0000, RZ, 0xc0, !PT ;  /* 0xffff000035457812 */ /* 0x000fe200078ec0ff */
[C---:B------:R-:W-:Y:S01]  /*74d0*/  FFMA.FTZ R62, R67.reuse, R62, -R66 ;  /* 0x0000003e433e7223 */ /* 0x040fe20000010842 */
[----:B------:R-:W-:Y:S01]  /*74e0*/  PRMT R142, R142, 0x5410, R71 ;  /* 0x000054108e8e7816 */ /* 0x000fe20000000047 */
[----:B------:R-:W-:Y:S01]  /*74f0*/  FFMA.FTZ R67, R67, R80, R70 ;  /* 0x0000005043437223 */ /* 0x000fe20000010046 */
[----:B------:R-:W-:Y:S01]  /*7500*/  LOP3.LUT R144, R144, 0xffff0000, RZ, 0xc0, !PT ;  /* 0xffff000090907812 */ /* 0x000fe200078ec0ff */
[----:B------:R-:W-:Y:S01]  /*7510*/  IMAD.U32 R53, R52, 0x10000, RZ ;  /* 0x0001000034357824 */ /* 0x000fe200078e00ff */
[----:B------:R-:W-:Y:S01]  /*7520*/  PRMT R140, R140, 0x5410, R81 ;  /* 0x000054108c8c7816 */ /* 0x000fe20000000051 */
[----:B------:R-:W-:Y:S01]  /*7530*/  IMAD.U32 R81, R142, 0x10000, RZ ;  /* 0x000100008e517824 */ /* 0x000fe200078e00ff */
[----:B------:R-:W-:Y:S01]  /*7540*/  LOP3.LUT R66, R155, 0xffff0000, RZ, 0xc0, !PT ;  /* 0xffff00009b427812 */ /* 0x000fe200078ec0ff */
[----:B------:R-:W-:Y:S01]  /*7550*/  FMUL.FTZ R84, R69, R144 ;  /* 0x0000009045547220 */ /* 0x000fe20000410000 */
[----:B------:R-:W-:Y:S01]  /*7560*/  LOP3.LUT R63, R49, 0xffff0000, RZ, 0xc0, !PT ;  /* 0xffff0000313f7812 */ /* 0x000fe200078ec0ff */
[----:B------:R-:W-:-:S02]  /*7570*/  IMAD.U32 R71, R140, 0x10000, RZ ;  /* 0x000100008c477824 */ /* 0x000fc400078e00ff */
[C---:B------:R-:W-:Y:S01]  /*7580*/  FMUL.FTZ R83, R82.reuse, R81 ;  /* 0x0000005152537220 */ /* 0x040fe20000410000 */
[-C--:B------:R-:W-:Y:S01]  /*7590*/  FMUL.FTZ R70, R69, R66.reuse ;  /* 0x0000004245467220 */ /* 0x080fe20000410000 */
[----:B------:R-:W-:Y:S01]  /*75a0*/  LOP3.LUT R55, R55, 0xffff0000, RZ, 0xc0, !PT ;  /* 0xffff000037377812 */ /* 0x000fe200078ec0ff */
[C---:B------:R-:W-:Y:S01]  /*75b0*/  FFMA.FTZ R69, R63.reuse, R66, -R84 ;  /* 0x000000423f457223 */ /* 0x040fe20000010854 */
[-C--:B------:R-:W-:Y:S01]  /*75c0*/  FMUL.FTZ R82, R82, R71.reuse ;  /* 0x0000004752527220 */ /* 0x080fe20000410000 */
[----:B------:R-:W-:Y:S01]  /*75d0*/  FFMA.FTZ R66, R63, R144, R70 ;  /* 0x000000903f427223 */ /* 0x000fe20000010046 */
[----:B------:R-:W-:Y:S01]  /*75e0*/  LOP3.LUT R142, R142, 0xffff0000, RZ, 0xc0, !PT ;  /* 0xffff00008e8e7812 */ /* 0x000fe200078ec0ff */
[----:B------:R-:W-:Y:S01]  /*75f0*/  FFMA.FTZ R63, R68, R71, -R83 ;  /* 0x00000047443f7223 */ /* 0x000fe20000010853 */
[----:B------:R-:W-:Y:S01]  /*7600*/  LOP3.LUT R70, R140, 0xffff0000, RZ, 0xc0, !PT ;  /* 0xffff00008c467812 */ /* 0x000fe200078ec0ff */
        /* <DEDUP_REMOVED lines=50> */
.L_x_8866:
[----:B------:R-:W-:Y:S05]  /*7930*/  BSYNC B2 ;  /* 0x0000000000027941 */ /* 0x000fea0003800000 */
.L_x_8865:
        /* <DEDUP_REMOVED lines=11> */
.L_x_8864:
[----:B------:R-:W-:Y:S05]  /*79f0*/  BSYNC B1 ;  /* 0x0000000000017941 */ /* 0x000fea0003800000 */
.L_x_8863:
        /* <DEDUP_REMOVED lines=15> */
[----:B------:R-:W-:Y:S02]  /*7af0*/  LEA.HI.X R59, R48, R57, R49, 0x1, P4 ;  /* 0x00000039303b7211 */ /* 0x000fe400020f0c31 */
[----:B------:R-:W-:-:S04]  /*7b00*/  SHF.R.S32.HI R48, RZ, 0x1f, R131 ;  /* 0x0000001fff307819 */ /* 0x000fc80000011483 */
        /* <DEDUP_REMOVED lines=17> */
[--C-:B------:R-:W-:Y:S01]  /*7c20*/  SHF.R.U64 R81, R74, 0x10, R75.reuse ;  /* 0x000000104a517819 */ /* 0x100fe2000000124b */
[----:B--2---:R-:W-:Y:S01]  /*7c30*/  IMAD.U32 R68, R53, 0x10000, RZ ;  /* 0x0001000035447824 */ /* 0x004fe200078e00ff */
[----:B------:R-:W-:Y:S01]  /*7c40*/  SHF.R.U32.HI R74, RZ, 0x10, R75 ;  /* 0x00000010ff4a7819 */ /* 0x000fe2000001164b */
[----:B------:R-:W-:Y:S01]  /*7c50*/  IMAD.U32 R70, R55, 0x10000, RZ ;  /* 0x0001000037467824 */ /* 0x000fe200078e00ff */
[----:B------:R-:W-:Y:S01]  /*7c60*/  SHF.R.U64 R83, R72, 0x10, R73 ;  /* 0x0000001048537819 */ /* 0x000fe20000001249 */
[----:B-1----:R-:W-:Y:S01]  /*7c70*/  IMAD.U32 R65, R49, 0x10000, RZ ;  /* 0x0001000031417824 */ /* 0x002fe200078e00ff */
[----:B------:R-:W-:Y:S01]  /*7c80*/  SHF.R.U64 R75, R76, 0x10, R77 ;  /* 0x000000104c4b7819 */ /* 0x000fe2000000124d */
[----:B------:R-:W-:Y:S01]  /*7c90*/  IMAD.U32 R67, R51, 0x10000, RZ ;  /* 0x0001000033437824 */ /* 0x000fe200078e00ff */
[----:B------:R-:W-:Y:S01]  /*7ca0*/  SHF.R.U32.HI R72, RZ, 0x10, R73 ;  /* 0x00000010ff487819 */ /* 0x000fe20000011649 */
[----:B------:R-:W-:Y:S01]  /*7cb0*/  IMAD.U32 R63, R52, 0x10000, RZ ;  /* 0x00010000343f7824 */ /* 0x000fe200078e00ff */
[----:B------:R-:W-:Y:S01]  /*7cc0*/  SHF.R.U32.HI R76, RZ, 0x10, R77 ;  /* 0x00000010ff4c7819 */ /* 0x000fe2000001164d */
[----:B------:R-:W-:Y:S01]  /*7cd0*/  IMAD.U32 R62, R48, 0x10000, RZ ;  /* 0x00010000303e7824 */ /* 0x000fe200078e00ff */
[----:B------:R-:W-:-:S02]  /*7ce0*/  PRMT R133, R133, 0x5410, R72 ;  /* 0x0000541085857816 */ /* 0x000fc40000000048 */
[----:B------:R-:W-:Y:S02]  /*7cf0*/  PRMT R139, R139, 0x5410, R76 ;  /* 0x000054108b8b7816 */ /* 0x000fe4000000004c */
[--C-:B------:R-:W-:Y:S02]  /*7d00*/  SHF.R.U64 R73, R78, 0x10, R79.reuse ;  /* 0x000000104e497819 */ /* 0x100fe4000000124f */
[----:B------:R-:W-:Y:S01]  /*7d10*/  LOP3.LUT R69, R53, 0xffff0000, RZ, 0xc0, !PT ;  /* 0xffff000035457812 */ /* 0x000fe200078ec0ff */
[----:B------:R-:W-:Y:S01]  /*7d20*/  IMAD.U32 R53, R133, 0x10000, RZ ;  /* 0x0001000085357824 */ /* 0x000fe200078e00ff */
[----:B------:R-:W-:Y:S01]  /*7d30*/  LOP3.LUT R71, R55, 0xffff0000, RZ, 0xc0, !PT ;  /* 0xffff000037477812 */ /* 0x000fe200078ec0ff */
[----:B------:R-:W-:Y:S01]  /*7d40*/  IMAD.U32 R55, R139, 0x10000, RZ ;  /* 0x000100008b377824 */ /* 0x000fe200078e00ff */
[----:B------:R-:W-:Y:S02]  /*7d50*/  SHF.R.U32.HI R78, RZ, 0x10, R79 ;  /* 0x00000010ff4e7819 */ /* 0x000fe4000001164f */
[----:B------:R-:W-:Y:S01]  /*7d60*/  PRMT R135, R135, 0x5410, R74 ;  /* 0x0000541087877816 */ /* 0x000fe2000000004a */
[C---:B------:R-:W-:Y:S01]  /*7d70*/  FMUL.FTZ R72, R68.reuse, R55 ;  /* 0x0000003744487220 */ /* 0x040fe20000410000 */
[----:B------:R-:W-:Y:S01]  /*7d80*/  LOP3.LUT R139, R139, 0xffff0000, RZ, 0xc0, !PT ;  /* 0xffff00008b8b7812 */ /* 0x000fe200078ec0ff */
[-C--:B------:R-:W-:Y:S01]  /*7d90*/  FMUL.FTZ R74, R68, R53.reuse ;  /* 0x00000035444a7220 */ /* 0x080fe20000410000 */
[----:B------:R-:W-:Y:S01]  /*7da0*/  PRMT R137, R137, 0x5410, R78 ;  /* 0x0000541089897816 */ /* 0x000fe2000000004e */
[----:B------:R-:W-:Y:S01]  /*7db0*/  FFMA.FTZ R53, R65, R53, -R72 ;  /* 0x0000003541357223 */ /* 0x000fe20000010848 */
[----:B------:R-:W-:Y:S01]  /*7dc0*/  LOP3.LUT R66, R49, 0xffff0000, RZ, 0xc0, !PT ;  /* 0xffff000031427812 */ /* 0x000fe200078ec0ff */
[----:B------:R-:W-:Y:S01]  /*7dd0*/  FFMA.FTZ R55, R65, R55, R74 ;  /* 0x0000003741377223 */ /* 0x000fe2000001004a */
[----:B------:R-:W-:Y:S01]  /*7de0*/  PRMT R132, R132, 0x5410, R73 ;  /* 0x0000541084847816 */ /* 0x000fe20000000049 */
[----:B------:R-:W-:Y:S01]  /*7df0*/  FMUL.FTZ R73, R69, R139 ;  /* 0x0000008b45497220 */ /* 0x000fe20000410000 */
[----:B------:R-:W-:Y:S01]  /*7e00*/  LOP3.LUT R133, R133, 0xffff0000, RZ, 0xc0, !PT ;  /* 0xffff000085857812 */ /* 0x000fe200078ec0ff */
[C---:B------:R-:W-:Y:S01]  /*7e10*/  IMAD.U32 R68, R137.reuse, 0x10000, RZ ;  /* 0x0001000089447824 */ /* 0x040fe200078e00ff */
[----:B------:R-:W-:Y:S01]  /*7e20*/  LOP3.LUT R137, R137, 0xffff0000, RZ, 0xc0, !PT ;  /* 0xffff000089897812 */ /* 0x000fe200078ec0ff */
[----:B------:R-:W-:Y:S01]  /*7e30*/  IMAD.U32 R65, R135, 0x10000, RZ ;  /* 0x0001000087417824 */ /* 0x000fe200078e00ff */
[----:B------:R-:W-:Y:S01]  /*7e40*/  PRMT R138, R138, 0x5410, R75 ;  /* 0x000054108a8a7816 */ /* 0x000fe2000000004b */
[----:B------:R-:W-:Y:S01]  /*7e50*/  FFMA.FTZ R72, R66, R133, -R73 ;  /* 0x0000008542487223 */ /* 0x000fe20000010849 */
[CC--:B------:R-:W-:Y:S01]  /*7e60*/  FMUL.FTZ R74, R70.reuse, R68.reuse ;  /* 0x00000044464a7220 */ /* 0x0c0fe20000410000 */
[----:B------:R-:W-:Y:S01]  /*7e70*/  FMUL.FTZ R73, R70, R65 ;  /* 0x0000004146497220 */ /* 0x000fe20000410000 */
[----:B------:R-:W-:Y:S01]  /*7e80*/  FMUL.FTZ R69, R69, R133 ;  /* 0x0000008545457220 */ /* 0x000fe20000410000 */
[----:B------:R-:W-:Y:S01]  /*7e90*/  LOP3.LUT R135, R135, 0xffff0000, RZ, 0xc0, !PT ;  /* 0xffff000087877812 */ /* 0x000fe200078ec0ff */
[----:B------:R-:W-:Y:S01]  /*7ea0*/  FFMA.FTZ R74, R67, R65, -R74 ;  /* 0x00000041434a7223 */ /* 0x000fe2000001084a */
[----:B------:R-:W-:Y:S01]  /*7eb0*/  LOP3.LUT R64, R51, 0xffff0000, RZ, 0xc0, !PT ;  /* 0xffff000033407812 */ /* 0x000fe200078ec0ff */
[----:B------:R-:W-:Y:S01]  /*7ec0*/  FFMA.FTZ R68, R67, R68, R73 ;  /* 0x0000004443447223 */ /* 0x000fe20000010049 */
[----:B------:R-:W-:Y:S01]  /*7ed0*/  PRMT R134, R134, 0x5410, R83 ;  /* 0x0000541086867816 */ /* 0x000fe20000000053 */
[----:B------:R-:W-:Y:S01]  /*7ee0*/  FFMA.FTZ R70, R66, R139, R69 ;  /* 0x0000008b42467223 */ /* 0x000fe20000010045 */
[----:B------:R-:W-:Y:S01]  /*7ef0*/  FMUL.FTZ R67, R71, R137 ;  /* 0x0000008947437220 */ /* 0x000fe20000410000 */
[----:B------:R-:W-:-:S02]  /*7f00*/  IMAD.U32 R66, R138, 0x10000, RZ ;  /* 0x000100008a427824 */ /* 0x000fc400078e00ff */
[-C--:B------:R-:W-:Y:S01]  /*7f10*/  FMUL.FTZ R73, R71, R135.reuse ;  /* 0x0000008747497220 */ /* 0x080fe20000410000 */
        /* <DEDUP_REMOVED lines=8> */
[----:B------:R-:W-:Y:S01]  /*7fa0*/  PRMT R136, R136, 0x5410, R81 ;  /* 0x0000541088887816 */ /* 0x000fe20000000051 */
[----:B------:R-:W-:Y:S01]  /*7fb0*/  FFMA.FTZ R71, R62, R65, -R71 ;  /* 0x000000413e477223 */ /* 0x000fe20000010847 */
[----:B------:R-:W-:Y:S01]  /*7fc0*/  LOP3.LUT R48, R48, 0xffff0000, RZ, 0xc0, !PT ;  /* 0xffff000030307812 */ /* 0x000fe200078ec0ff */
[C---:B------:R-:W-:Y:S01]  /*7fd0*/  IMAD.U32 R49, R50.reuse, 0x10000, RZ ;  /* 0x0001000032317824 */ /* 0x040fe200078e00ff */
[----:B------:R-:W-:Y:S01]  /*7fe0*/  LOP3.LUT R51, R50, 0xffff0000, RZ, 0xc0, !PT ;  /* 0xffff000032337812 */ /* 0x000fe200078ec0ff */
[C---:B------:R-:W-:Y:S01]  /*7ff0*/  FMUL.FTZ R73, R52.reuse, R69 ;  /* 0x0000004534497220 */ /* 0x040fe20000410000 */
[----:B------:R-:W-:Y:S01]  /*8000*/  FMUL.FTZ R65, R52, R67 ;  /* 0x0000004334417220 */ /* 0x000fe20000410000 */
[C---:B------:R-:W-:Y:S01]  /*8010*/  IMAD.U32 R50, R54.reuse, 0x10000, RZ ;  /* 0x0001000036327824 */ /* 0x040fe200078e00ff */
[----:B------:R-:W-:Y:S01]  /*8020*/  LOP3.LUT R54, R54, 0xffff0000, RZ, 0xc0, !PT ;  /* 0xffff000036367812 */ /* 0x000fe200078ec0ff */
[----:B------:R-:W-:-:S02]  /*8030*/  IMAD.U32 R52, R136, 0x10000, RZ ;  /* 0x0001000088347824 */ /* 0x000fc400078e00ff */
[----:B------:R-:W-:Y:S01]  /*8040*/  FFMA.FTZ R63, R62, R66, R63 ;  /* 0x000000423e3f7223 */ /* 0x000fe2000001003f */
[----:B------:R-:W-:Y:S01]  /*8050*/  LOP3.LUT R136, R136, 0xffff0000, RZ, 0xc0, !PT ;  /* 0xffff000088887812 */ /* 0x000fe200078ec0ff */
[C---:B------:R-:W-:Y:S01]  /*8060*/  IMAD.U32 R62, R132.reuse, 0x10000, RZ ;  /* 0x00010000843e7824 */ /* 0x040fe200078e00ff */
[----:B------:R-:W-:Y:S01]  /*8070*/  LOP3.LUT R132, R132, 0xffff0000, RZ, 0xc0, !PT ;  /* 0xffff000084847812 */ /* 0x000fe200078ec0ff */
[C---:B------:R-:W-:Y:S01]  /*8080*/  FFMA.FTZ R64, R48.reuse, R67, -R73 ;  /* 0x0000004330407223 */ /* 0x040fe20000010849 */
        /* <DEDUP_REMOVED lines=9> */
[----:B------:R-:W-:-:S02]  /*8120*/  F2FP.BF16.F32.PACK_AB R53, R72, R53 ;  /* 0x000000354835723e */ /* 0x000fc400000010ff */
[----:B------:R-:W-:Y:S02]  /*8130*/  F2FP.BF16.F32.PACK_AB R52, R64, R71 ;  /* 0x000000474034723e */ /* 0x000fe400000010ff */
[----:B------:R-:W-:Y:S02]  /*8140*/  F2FP.BF16.F32.PACK_AB R55, R70, R55 ;  /* 0x000000374637723e */ /* 0x000fe400000010ff */
        /* <DEDUP_REMOVED lines=11> */
.L_x_8868:
[----:B------:R-:W-:Y:S05]  /*8200*/  BSYNC B1 ;  /* 0x0000000000017941 */ /* 0x000fea0003800000 */
.L_x_8867:
        /* <DEDUP_REMOVED lines=10> */
.L_x_8806:
[----:B------:R-:W-:-:S06]  /*82b0*/  UISETP.NE.AND UP0, UPT, UR45, 0x3, UPT ;  /* 0x000000032d00788c */ /* 0x000fcc000bf05270 */
[----:B------:R-:W-:-:S13]  /*82c0*/  PLOP3.LUT P0, PT, PT, PT, UP0, 0x80, 0x0 ;  /* 0x000000000000781c */ /* 0x000fda0003f0f008 */
[----:B------:R-:W-:Y:S05]  /*82d0*/  @!P0 BRA `(.L_x_8869) ;  /* 0x0000000000048947 */ /* 0x000fea0003800000 */
[----:B------:R-:W-:Y:S01]  /*82e0*/  BPT.TRAP 0x1 ;  /* 0x000000040000795c */ /* 0x000fe20000300000 */
.L_x_8869:
        /* <DEDUP_REMOVED lines=9> */
.L_x_9176:
[----:B------:R-:W-:Y:S05]  /*8380*/  BSYNC B1 ;  /* 0x0000000000017941 */ /* 0x000fea0003800000 */
.L_x_8870:
        /* <DEDUP_REMOVED lines=20> */
.L_x_8873:
[----:B------:R-:W-:Y:S05]  /*84d0*/  BSYNC B1 ;  /* 0x0000000000017941 */ /* 0x000fea0003800000 */
.L_x_8872:
        /* <DEDUP_REMOVED lines=19> */
.L_x_8875:
[----:B------:R-:W-:Y:S05]  /*8610*/  BSYNC B1 ;  /* 0x0000000000017941 */ /* 0x000fea0003800000 */
.L_x_8874:
        /* <DEDUP_REMOVED lines=19> */
.L_x_8877:
[----:B------:R-:W-:Y:S05]  /*8750*/  BSYNC B1 ;  /* 0x0000000000017941 */ /* 0x000fea0003800000 */
.L_x_8876:
        /* <DEDUP_REMOVED lines=21> */
.L_x_8843:
[----:B------:R-:W-:Y:S05]  /*88b0*/  BSYNC B0 ;  /* 0x0000000000007941 */ /* 0x000fea0003800000 */
.L_x_8805:
        /* <DEDUP_REMOVED lines=17> */
.L_x_8879:
[----:B------:R-:W-:Y:S05]  /*89d0*/  BSYNC B0 ;  /* 0x0000000000007941 */ /* 0x000fea0003800000 */
.L_x_8878:
[----:B------:R-:W2:Y:S01]  /*89e0*/  SYNCS.PHASECHK.TRANS64.TRYWAIT P0, [R110+URZ+0x288b0], R117 ;  /* 0x0288b0756e0075a7 */ /* 0x000ea2000800017f */
[----:B------:R-:W-:Y:S01]  /*89f0*/  ULDC UR41, c[0x0][0x2f4] ;  /* 0x0000bd0000297ab9 */ /* 0x000fe20000000800 */
[----:B------:R-:W-:Y:S01]  /*8a00*/  ULDC.64 UR36, c[0x0][0x328] ;  /* 0x0000ca0000247ab9 */ /* 0x000fe20000000a00 */
[----:B------:R-:W-:Y:S01]  /*8a10*/  ULDC.64 UR38, c[0x0][0x318] ;  /* 0x0000c60000267ab9 */ /* 0x000fe20000000a00 */
[----:B------:R-:W-:Y:S04]  /*8a20*/  BSSY B0, `(.L_x_8880) ;  /* 0x0000002000007945 */ /* 0x000fe80003800000 */
[----:B--2---:R-:W-:Y:S05]  /*8a30*/  @!P0 BRA `(.L_x_8881) ;  /* 0x000001ac00588947 */ /* 0x004fea0003800000 */
.L_x_9177:
[----:B------:R-:W-:Y:S05]  /*8a40*/  BSYNC B0 ;  /* 0x0000000000007941 */ /* 0x000fea0003800000 */
.L_x_8880:
        /* <DEDUP_REMOVED lines=18> */
.L_x_8883:
[----:B------:R-:W-:Y:S05]  /*8b70*/  BSYNC B0 ;  /* 0x0000000000007941 */ /* 0x000fea0003800000 */
.L_x_8882:
        /* <DEDUP_REMOVED lines=19> */
.L_x_8885:
[----:B------:R-:W-:Y:S05]  /*8cb0*/  BSYNC B0 ;  /* 0x0000000000007941 */ /* 0x000fea0003800000 */
.L_x_8884:
        /* <DEDUP_REMOVED lines=19> */
.L_x_8887:
[----:B------:R-:W-:Y:S05]  /*8df0*/  BSYNC B0 ;  /* 0x0000000000007941 */ /* 0x000fea0003800000 */
.L_x_8886:
        /* <DEDUP_REMOVED lines=19> */
.L_x_8889:
[----:B------:R-:W-:Y:S05]  /*8f30*/  BSYNC B0 ;  /* 0x0000000000007941 */ /* 0x000fea0003800000 */
.L_x_8888:
        /* <DEDUP_REMOVED lines=12> */
[----:B------:R-:W-:Y:S02]  /*9000*/  SEL R49, RZ, 0x1, P0 ;  /* 0x00000001ff317807 */ /* 0x000fe40000000000 */
[----:B------:R-:W-:Y:S02]  /*9010*/  SEL R23, R23, RZ, P0 ;  /* 0x000000ff17177207 */ /* 0x000fe40000000000 */
[----:B------:R-:W-:Y:S01]  /*9020*/  LOP3.LUT R188, R188, R49, RZ, 0x3c, !PT ;  /* 0x00000031bcbc7212 */ /* 0x000fe200078e3cff */
[----:B------:R0:W-:Y:S01]  /*9030*/  @!P3 SYNCS.ARRIVE.TRANS64.RED.A1T0 RZ, [R110+URZ], RZ ;  /* 0x000000ff6effb9a7 */ /* 0x0001e2000810043f */
[----:B---3--:R-:W-:-:S13]  /*9040*/  LOP3.LUT P4, RZ, R48, 0x4, RZ, 0xc0, !PT ;  /* 0x0000000430ff7812 */ /* 0x008fda000788c0ff */
[----:B0-----:R-:W-:Y:S05]  /*9050*/  @P4 BRA `(.L_x_8890) ;  /* 0xffffff9800404947 */ /* 0x001fea000383ffff */
[----:B------:R-:W0:Y:S01]  /*9060*/  S2R R48, SR_TID.X ;  /* 0x0000000000307919 */ /* 0x000e220000002100 */
[----:B------:R-:W-:Y:S02]  /*9070*/  PLOP3.LUT P0, PT, PT, PT, PT, 0x8, 0x0 ;  /* 0x000000000000781c */ /* 0x000fe40003f0e170 */
[----:B0-----:R-:W-:-:S04]  /*9080*/  SHF.R.U32.HI R48, RZ, 0x7, R48 ;  /* 0x00000007ff307819 */ /* 0x001fc80000011630 */
[----:B------:R-:W-:-:S13]  /*9090*/  ISETP.NE.AND P4, PT, R48, 0x1, PT ;  /* 0x000000013000780c */ /* 0x000fda0003f85270 */
[----:B------:R-:W-:Y:S06]  /*90a0*/  @!P4 BAR.ARV 0x9, 0x100 ;  /* 0x024400000000cb1d */ /* 0x000fec0000002000 */
.L_x_8800:
[----:B------:R-:W0:Y:S01]  /*90b0*/  LDC R0, c[0x0][0x448] ;  /* 0x00011200ff007b82 */ /* 0x000e220000000800 */
[----:B------:R-:W-:Y:S02]  /*90c0*/  VIADD R3, R190, 0x7f ;  /* 0x0000007fbe037836 */ /* 0x000fe40000000000 */
[----:B------:R-:W-:Y:S01]  /*90d0*/  IMAD.MOV.U32 R88, RZ, RZ, RZ ;  /* 0x000000ffff587224 */ /* 0x000fe200078e00ff */
[----:B0-----:R-:W-:-:S13]  /*90e0*/  ISETP.NE.AND P1, PT, R0, 0x1, PT ;  /* 0x000000010000780c */ /* 0x001fda0003f25270 */
[----:B------:R-:W0:Y:S08]  /*90f0*/  @P1 LDC R0, c[0x0][0x44c] ;  /* 0x00011300ff001b82 */ /* 0x000e300000000800 */
[----:B------:R-:W1:Y:S01]  /*9100*/  @P1 LDC R5, c[0x0][0x450] ;  /* 0x00011400ff051b82 */ /* 0x000e620000000800 */
[----:B0-----:R-:W-:-:S05]  /*9110*/  @P1 IMAD.HI.U32 R0, R3, R0, RZ ;  /* 0x0000000003001227 */ /* 0x001fca00078e00ff */
[----:B-1----:R-:W-:-:S05]  /*9120*/  @P1 SHF.R.U32.HI R3, RZ, R5, R0 ;  /* 0x00000005ff031219 */ /* 0x002fca0000011600 */
[----:B------:R-:W-:-:S05]  /*9130*/  IMAD.IADD R3, R126, 0x1, R3 ;  /* 0x000000017e037824 */ /* 0x000fca00078e0203 */
[----:B------:R-:W-:-:S04]  /*9140*/  SHF.R.S32.HI R0, RZ, 0x1f, R3 ;  /* 0x0000001fff007819 */ /* 0x000fc80000011403 */
[----:B------:R-:W-:-:S04]  /*9150*/  LEA.HI R0, R0, R3, RZ, 0x7 ;  /* 0x0000000300007211 */ /* 0x000fc800078f38ff */
[----:B------:R-:W-:-:S04]  /*9160*/  SHF.R.S32.HI R0, RZ, 0x7, R0 ;  /* 0x00000007ff007819 */ /* 0x000fc80000011400 */
[----:B------:R-:W-:-:S04]  /*9170*/  VIMNMX R127, R127, R0, PT ;  /* 0x000000007f7f7248 */ /* 0x000fc80003fe0100 */
[----:B------:R-:W-:Y:S01]  /*9180*/  ISETP.GE.AND P1, PT, R127, 0x1, PT ;  /* 0x000000017f00780c */ /* 0x000fe20003f26270 */
[----:B------:R-:W-:-:S12]  /*9190*/  @P0 BRA `(.L_x_8891) ;  /* 0x00000000000c0947 */ /* 0x000fd80003800000 */
[----:B------:R-:W0:Y:S01]  /*91a0*/  FENCE.VIEW.ASYNC.G ;  /* 0x00000000000073c6 */ /* 0x000e220000000100 */
[----:B------:R-:W-:Y:S05]  /*91b0*/  WARPSYNC.ALL ;  /* 0x0000000000007948 */ /* 0x000fea0003800000 */
[----:B0-----:R-:W-:Y:S06]  /*91c0*/  BAR.ARV 0xc, 0x180 ;  /* 0x0306000000007b1d */ /* 0x001fec0000002000 */
.L_x_8891:
        /* <DEDUP_REMOVED lines=31> */
.L_x_8893:
[----:B------:R-:W-:Y:S05]  /*93c0*/  BSYNC B0 ;  /* 0x0000000000007941 */ /* 0x000fea0003800000 */
.L_x_8892:
[-C--:B------:R-:W-:Y:S01]  /*93d0*/  IMAD R191, R217, R88.reuse, RZ ;  /* 0x00000058d9bf7224 */ /* 0x080fe200078e02ff */
        /* <DEDUP_REMOVED lines=46> */
.L_x_9180:
        /* <DEDUP_REMOVED lines=26> */
.L_x_8896:
        /* <DEDUP_REMOVED lines=12> */
.L_x_8900:
[----:B-1----:R1:W2:Y:S02]  /*9920*/  SYNCS.PHASECHK.TRANS64.TRYWAIT P0, [R2+URZ+0x28800], R3 ;  /* 0x02880003020075a7 */ /* 0x0022a4000800017f */
[----:B--2---:R-:W-:Y:S05]  /*9930*/  @!P0 NANOSLEEP.SYNCS 0x989680 ;  /* 0x009896800000895d */ /* 0x004fea0003900000 */
[----:B------:R-:W2:Y:S02]  /*9940*/  @!P0 SYNCS.PHASECHK.TRANS64 P0, [R2+URZ+0x28800], R3 ;  /* 0x02880003020085a7 */ /* 0x000ea4000800007f */
[----:B--2---:R-:W-:Y:S05]  /*9950*/  @!P0 BRA `(.L_x_8900) ;  /* 0xfffffffc00f08947 */ /* 0x004fea000383ffff */
.L_x_8899:
[----:B------:R-:W-:Y:S05]  /*9960*/  BSYNC B0 ;  /* 0x0000000000007941 */ /* 0x000fea0003800000 */
.L_x_8898:
[----:B------:R-:W-:Y:S05]  /*9970*/  BRA `(.L_x_8901) ;  /* 0x0000005400007947 */ /* 0x000fea0003800000 */
.L_x_8897:
        /* <DEDUP_REMOVED lines=29> */
.L_x_8902:
        /* <DEDUP_REMOVED lines=39> */
.L_x_9186:
        /* <DEDUP_REMOVED lines=31> */
.L_x_8907:
[----:B------:R-:W-:Y:S05]  /*9fb0*/  BSYNC B1 ;  /* 0x0000000000017941 */ /* 0x000fea0003800000 */
.L_x_8906:
        /* <DEDUP_REMOVED lines=23> */
.L_x_9192:
        /* <DEDUP_REMOVED lines=30> */
.L_x_8910:
[----:B------:R-:W-:Y:S05]  /*a310*/  BSYNC B1 ;  /* 0x0000000000017941 */ /* 0x000fea0003800000 */
.L_x_8909:
        /* <DEDUP_REMOVED lines=22> */
.L_x_9198:
        /* <DEDUP_REMOVED lines=31> */
.L_x_8913:
[----:B------:R-:W-:Y:S05]  /*a670*/  BSYNC B1 ;  /* 0x0000000000017941 */ /* 0x000fea0003800000 */
.L_x_8912:
        /* <DEDUP_REMOVED lines=23> */
.L_x_9204:
        /* <DEDUP_REMOVED lines=34> */
.L_x_8916:
[----:B------:R-:W-:Y:S05]  /*aa10*/  BSYNC B1 ;  /* 0x0000000000017941 */ /* 0x000fea0003800000 */
.L_x_8915:
[----:B------:R-:W4:Y:S01]  /*aa20*/  SYNCS.PHASECHK.TRANS64.TRYWAIT P0, [R2+URZ+0x28800], R77 ;  /* 0x0288004d020075a7 */ /* 0x000f22000800017f */
[----:B-----5:R-:W-:Y:S01]  /*aa30*/  IMAD.MOV.U32 R4, RZ, RZ, R9 ;  /* 0x000000ffff047224 */ /* 0x020fe200078e0009 */
[----:B---3--:R-:W-:Y:S01]  /*aa40*/  VIADDMNMX R3, R75, -R190, 0x80, PT ;  /* 0x000000804b037446 */ /* 0x008fe200038009be */
[----:B--2---:R-:W-:Y:S01]  /*aa50*/  IMAD.MOV.U32 R0, RZ, RZ, R8 ;  /* 0x000000ffff007224 */ /* 0x004fe200078e0008 */
        /* <DEDUP_REMOVED lines=14> */
.L_x_9205:
[----:B------:R-:W-:Y:S05]  /*ab40*/  BSYNC B1 ;  /* 0x0000000000017941 */ /* 0x000fea0003800000 */
.L_x_8917:
        /* <DEDUP_REMOVED lines=55> */
.L_x_8922:
[----:B------:R-:W-:Y:S05]  /*aec0*/  BSYNC B2 ;  /* 0x0000000000027941 */ /* 0x000fea0003800000 */
.L_x_8921:
        /* <DEDUP_REMOVED lines=47> */
.L_x_8920:
[----:B------:R-:W-:Y:S05]  /*b1c0*/  BSYNC B1 ;  /* 0x0000000000017941 */ /* 0x000fea0003800000 */
.L_x_8919:
        /* <DEDUP_REMOVED lines=54> */
.L_x_8926:
[----:B------:R-:W-:Y:S05]  /*b530*/  BSYNC B2 ;  /* 0x0000000000027941 */ /* 0x000fea0003800000 */
.L_x_8925:
        /* <DEDUP_REMOVED lines=47> */
.L_x_8924:
[----:B------:R-:W-:Y:S05]  /*b830*/  BSYNC B1 ;  /* 0x0000000000017941 */ /* 0x000fea0003800000 */
.L_x_8923:
        /* <DEDUP_REMOVED lines=54> */
.L_x_8930:
[----:B------:R-:W-:Y:S05]  /*bba0*/  BSYNC B2 ;  /* 0x0000000000027941 */ /* 0x000fea0003800000 */
.L_x_8929:
        /* <DEDUP_REMOVED lines=47> */
.L_x_8928:
[----:B------:R-:W-:Y:S05]  /*bea0*/  BSYNC B1 ;  /* 0x0000000000017941 */ /* 0x000fea0003800000 */
.L_x_8927:
        /* <DEDUP_REMOVED lines=18> */
[----:B------:R-:W-:Y:S02]  /*bfd0*/  LOP3.LUT R52, R52, 0xffff0000, RZ, 0xc0, !PT ;  /* 0xffff000034347812 */ /* 0x000fe400078ec0ff */
[----:B------:R-:W-:Y:S02]  /*bfe0*/  LOP3.LUT R58, R58, 0xffff0000, RZ, 0xc0, !PT ;  /* 0xffff00003a3a7812 */ /* 0x000fe400078ec0ff */
        /* <DEDUP_REMOVED lines=33> */
.L_x_8933:
[----:B------:R-:W-:Y:S05]  /*c200*/  BSYNC B1 ;  /* 0x0000000000017941 */ /* 0x000fea0003800000 */
.L_x_8932:
        /* <DEDUP_REMOVED lines=48> */
.L_x_8904:
        /* <DEDUP_REMOVED lines=79> */
.L_x_9215:
        /* <DEDUP_REMOVED lines=19> */
.L_x_8936:
[----:B------:R-:W-:Y:S05]  /*cb30*/  BSYNC B1 ;  /* 0x0000000000017941 */ /* 0x000fea0003800000 */
.L_x_8935:
        /* <DEDUP_REMOVED lines=65> */
.L_x_9225:
        /* <DEDUP_REMOVED lines=23> */
.L_x_8939:
[----:B------:R-:W-:Y:S05]  /*d0c0*/  BSYNC B1 ;  /* 0x0000000000017941 */ /* 0x000fea0003800000 */
.L_x_8938:
        /* <DEDUP_REMOVED lines=22> */
.L_x_9226:
[----:B------:R-:W-:Y:S05]  /*d230*/  BSYNC B1 ;  /* 0x0000000000017941 */ /* 0x000fea0003800000 */
.L_x_8940:
        /* <DEDUP_REMOVED lines=106> */
.L_x_8943:
[----:B------:R-:W-:Y:S05]  /*d8e0*/  BSYNC B1 ;  /* 0x0000000000017941 */ /* 0x000fea0003800000 */
.L_x_8942:
        /* <DEDUP_REMOVED lines=106> */
.L_x_8945:
[----:B------:R-:W-:Y:S05]  /*df90*/  BSYNC B1 ;  /* 0x0000000000017941 */ /* 0x000fea0003800000 */
.L_x_8944:
        /* <DEDUP_REMOVED lines=106> */
.L_x_8947:
[----:B------:R-:W-:Y:S05]  /*e640*/  BSYNC B1 ;  /* 0x0000000000017941 */ /* 0x000fea0003800000 */
.L_x_8946:
        /* <DEDUP_REMOVED lines=106> */
.L_x_8931:
[----:B------:R-:W-:Y:S05]  /*ecf0*/  BSYNC B0 ;  /* 0x0000000000007941 */ /* 0x000fea0003800000 */
.L_x_8903:
        /* <DEDUP_REMOVED lines=8> */
.L_x_8901:
[----:B------:R-:W-:-:S05]  /*ed80*/  IMAD.U32 R0, RZ, RZ, UR45 ;  /* 0x0000002dff007e24 */ /* 0x000fca000f8e00ff */
[----:B------:R-:W-:-:S13]  /*ed90*/  ISETP.NE.AND P0, PT, R0, 0x3, PT ;  /* 0x000000030000780c */ /* 0x000fda0003f05270 */
[----:B------:R-:W-:Y:S05]  /*eda0*/  @!P0 BRA `(.L_x_8948) ;  /* 0x0000000000048947 */ /* 0x000fea0003800000 */
[----:B------:R-:W-:Y:S01]  /*edb0*/  BPT.TRAP 0x1 ;  /* 0x000000040000795c */ /* 0x000fe20000300000 */
.L_x_8948:
[----:B------:R-:W-:Y:S01]  /*edc0*/  IMAD R0, R184, 0x8, R2 ;  /* 0x00000008b8007824 */ /* 0x000fe200078e0202 */
[----:B01----:R-:W-:-:S04]  /*edd0*/  SHF.L.U32 R3, R186, 0x1f, RZ ;  /* 0x0000001fba037819 */ /* 0x003fc800000006ff */
[----:B------:R0:W1:Y:S01]  /*ede0*/  SYNCS.PHASECHK.TRANS64.TRYWAIT P2, [R0+URZ+0x28830], R3 ;  /* 0x02883003000075a7 */ /* 0x000062000804017f */
[----:B------:R-:W-:Y:S05]  /*edf0*/  @!P0 BRA `(.L_x_8949) ;  /* 0x0000000000048947 */ /* 0x000fea0003800000 */
[----:B------:R-:W-:Y:S01]  /*ee00*/  BPT.TRAP 0x1 ;  /* 0x000000040000795c */ /* 0x000fe20000300000 */
.L_x_8949:
[----:B--234-:R-:W2:Y:S02]  /*ee10*/  S2R R4, SR_TID.X ;  /* 0x0000000000047919 */ /* 0x01cea40000002100 */
[----:B--2---:R-:W-:-:S04]  /*ee20*/  LOP3.LUT R4, R4, 0x7f, RZ, 0xc0, !PT ;  /* 0x0000007f04047812 */ /* 0x004fc800078ec0ff */
[----:B------:R-:W-:Y:S01]  /*ee30*/  ISETP.NE.AND P1, PT, R4, RZ, PT ;  /* 0x000000ff0400720c */ /* 0x000fe20003f25270 */
[----:B-1----:R-:W-:-:S12]  /*ee40*/  @P2 BRA `(.L_x_8950) ;  /* 0x0000000000082947 */ /* 0x002fd80003800000 */
[----:B------:R-:W1:Y:S02]  /*ee50*/  SYNCS.PHASECHK.TRANS64.TRYWAIT P2, [R0+URZ+0x28830], R3 ;  /* 0x02883003000075a7 */ /* 0x000e64000804017f */
[----:B-1----:R-:W-:Y:S05]  /*ee60*/  @!P2 BRA `(.L_x_8951) ;  /* 0x0000015c0064a947 */ /* 0x002fea0003800000 */
.L_x_8950:
        /* <DEDUP_REMOVED lines=51> */
[----:B------:R-:W0:Y:S01]  /*f1a0*/  LDC R3, c[0x0][0x448] ;  /* 0x00011200ff037b82 */ /* 0x000e220000000800 */
[----:B------:R-:W-:Y:S01]  /*f1b0*/  IMAD.MOV.U32 R5, RZ, RZ, -0x80 ;  /* 0xffffff80ff057424 */ /* 0x000fe200078e00ff */
[----:B------:R-:W-:Y:S01]  /*f1c0*/  R2UR UR26, R8 ;  /* 0x00000000081a72ca */ /* 0x000fe200000e0000 */
[C---:B------:R-:W-:Y:S01]  /*f1d0*/  VIADD R8, R6.reuse, 0x404 ;  /* 0x0000040406087836 */ /* 0x040fe20000000000 */
[----:B------:R-:W-:Y:S01]  /*f1e0*/  ULDC UR48, c[0x0][0x9d8] ;  /* 0x0002760000307ab9 */ /* 0x000fe20000000800 */
[----:B------:R-:W-:Y:S01]  /*f1f0*/  VIADD R6, R6, 0x406 ;  /* 0x0000040606067836 */ /* 0x000fe20000000000 */
[----:B------:R-:W-:Y:S01]  /*f200*/  ULDC UR49, c[0x0][0x9d8] ;  /* 0x0002760000317ab9 */ /* 0x000fe20000000800 */
[----:B------:R-:W-:Y:S01]  /*f210*/  @!P1 VIADD R0, R0, 0x28840 ;  /* 0x0002884000009836 */ /* 0x000fe20000000000 */
[----:B------:R-:W-:Y:S01]  /*f220*/  R2UR UR30, R8 ;  /* 0x00000000081e72ca */ /* 0x000fe200000e0000 */
[----:B------:R-:W-:Y:S01]  /*f230*/  ULDC UR46, c[0x0][0x988] ;  /* 0x00026200002e7ab9 */ /* 0x000fe20000000800 */
[----:B------:R-:W-:Y:S01]  /*f240*/  R2UR UR34, R6 ;  /* 0x00000000062272ca */ /* 0x000fe200000e0000 */
[----:B------:R-:W-:Y:S01]  /*f250*/  IMAD.IADD R6, R204, 0x1, R190 ;  /* 0x00000001cc067824 */ /* 0x000fe200078e02be */
[----:B------:R-:W-:Y:S01]  /*f260*/  @!P1 PRMT R0, RZ, 0x654, R0 ;  /* 0x00000654ff009816 */ /* 0x000fe20000000000 */
[----:B------:R-:W-:Y:S01]  /*f270*/  ULDC UR47, c[0x0][0x988] ;  /* 0x00026200002f7ab9 */ /* 0x000fe20000000800 */
        /* <DEDUP_REMOVED lines=10> */
[----:B0-----:R-:W-:Y:S02]  /*f320*/  ISETP.NE.AND P2, PT, R3, 0x1, PT ;  /* 0x000000010300780c */ /* 0x001fe40003f45270 */
        /* <DEDUP_REMOVED lines=8> */
[----:B------:R-:W0:Y:S08]  /*f3b0*/  @P2 LDC R3, c[0x0][0x44c] ;  /* 0x00011300ff032b82 */ /* 0x000e300000000800 */
[----:B------:R-:W1:Y:S01]  /*f3c0*/  @P2 LDC R8, c[0x0][0x450] ;  /* 0x00011400ff082b82 */ /* 0x000e620000000800 */
[----:B0-----:R-:W-:-:S05]  /*f3d0*/  @P2 IMAD.HI.U32 R3, R6, R3, RZ ;  /* 0x0000000306032227 */ /* 0x001fca00078e00ff */
[----:B-1----:R-:W-:-:S05]  /*f3e0*/  @P2 SHF.R.U32.HI R6, RZ, R8, R3 ;  /* 0x00000008ff062219 */ /* 0x002fca0000011603 */
[----:B------:R-:W0:Y:S04]  /*f3f0*/  SHFL.IDX PT, R3, R6, 0x1, 0x1c1f ;  /* 0x003c1f0006037f89 */ /* 0x000e2800000e0000 */
[----:B------:R-:W1:Y:S01]  /*f400*/  SHFL.IDX PT, R6, R6, RZ, 0x1c1f ;  /* 0x001c1fff06067589 */ /* 0x000e6200000e0000 */
[----:B------:R-:W-:Y:S02]  /*f410*/  WARPGROUP.DEPBAR.LE gsb0, 0x0 ;  /* 0x00008000000079c5 */ /* 0x000fe40000010000 */
[----:B------:R-:W-:-:S06]  /*f420*/  WARPGROUP.ARRIVE ;  /* 0x00000000000079c5 */ /* 0x000fcc0000000000 */
[----:B------:R-:W-:Y:S03]  /*f430*/  HGMMA.64x128x16.F32.BF16 R24, gdesc[UR8], R24, gsb0 ;  /* 0x01e00000081879f0 */ /* 0x000fe60008001818 */
[----:B------:R-:W-:Y:S02]  /*f440*/  WARPGROUP.DEPBAR.LE gsb0, 0x0 ;  /* 0x00008000000079c5 */ /* 0x000fe40000010000 */
[----:B------:R-:W-:-:S07]  /*f450*/  WARPGROUP.ARRIVE ;  /* 0x00000000000079c5 */ /* 0x000fce0000000000 */
[----:B------:R-:W-:Y:S01]  /*f460*/  HGMMA.64x128x16.F32.BF16 R24, gdesc[UR4], R24, gsb0 ;  /* 0x01e00000041879f0 */ /* 0x000fe20008001818 */
[----:B------:R-:W-:Y:S01]  /*f470*/  ULDC UR6, c[0x0][0x9d8] ;  /* 0x0002760000067ab9 */ /* 0x000fe20000000800 */
[----:B------:R-:W-:Y:S01]  /*f480*/  ULDC UR7, c[0x0][0x988] ;  /* 0x0002620000077ab9 */ /* 0x000fe20000000800 */
        /* <DEDUP_REMOVED lines=20> */
[----:B-----5:R2:W-:Y:S01]  /*f5d0*/  MUFU.TANH R111, R30 ;  /* 0x0000001e006f7308 */ /* 0x0205e20000002400 */
        /* <DEDUP_REMOVED lines=8> */
[----:B--2---:R-:W-:-:S02]  /*f660*/  IMAD R30, R88, R5, 0x80 ;  /* 0x00000080581e7424 */ /* 0x004fc400078e0205 */
[----:B------:R-:W-:Y:S01]  /*f670*/  FMUL.FTZ R47, R47, UR6 ;  /* 0x000000062f2f7c20 */ /* 0x000fe20008410000 */
[----:B------:R-:W-:Y:S01]  /*f680*/  FMUL.FTZ R50, R50, UR6 ;  /* 0x0000000632327c20 */ /* 0x000fe20008410000 */
[----:B------:R-:W-:Y:S01]  /*f690*/  FMUL.FTZ R51, R51, UR6 ;  /* 0x0000000633337c20 */ /* 0x000fe20008410000 */
[----:B------:R-:W-:Y:S01]  /*f6a0*/  FMUL.FTZ R54, R54, UR6 ;  /* 0x0000000636367c20 */ /* 0x000fe20008410000 */
[--C-:B------:R-:W-:Y:S01]  /*f6b0*/  IADD3 R109, -R197, 0x1, R30.reuse ;  /* 0x00000001c56d7810 */ /* 0x100fe20007ffe11e */
[----:B------:R-:W-:Y:S01]  /*f6c0*/  FMUL.FTZ R55, R55, UR6 ;  /* 0x0000000637377c20 */ /* 0x000fe20008410000 */
[----:B------:R-:W2:Y:S01]  /*f6d0*/  MUFU.TANH R27, R27 ;  /* 0x0000001b001b7308 */ /* 0x000ea20000002400 */
[----:B------:R-:W-:Y:S01]  /*f6e0*/  IADD3 R30, -R197, R193, R30 ;  /* 0x000000c1c51e7210 */ /* 0x000fe20007ffe11e */
[----:B------:R-:W-:Y:S01]  /*f6f0*/  FMUL.FTZ R58, R58, UR6 ;  /* 0x000000063a3a7c20 */ /* 0x000fe20008410000 */
[----:B------:R-:W-:Y:S01]  /*f700*/  IADD3 R109, -R192, R109, R193 ;  /* 0x0000006dc06d7210 */ /* 0x000fe20007ffe1c1 */
[----:B------:R-:W-:Y:S01]  /*f710*/  FMUL.FTZ R67, R67, UR6 ;  /* 0x0000000643437c20 */ /* 0x000fe20008410000 */
[----:B------:R-:W-:Y:S01]  /*f720*/  FMUL.FTZ R5, R71, UR6 ;  /* 0x0000000647057c20 */ /* 0x000fe20008410000 */
[----:B------:R-:W-:Y:S01]  /*f730*/  FMUL.FTZ R21, R45, UR6 ;  /* 0x000000062d157c20 */ /* 0x000fe20008410000 */
[--C-:B0-----:R-:W-:Y:S01]  /*f740*/  VIADDMNMX R3, R3, R109, R30.reuse, PT ;  /* 0x0000006d03037246 */ /* 0x101fe2000380011e */
[----:B------:R-:W0:Y:S01]  /*f750*/  MUFU.TANH R31, R31 ;  /* 0x0000001f001f7308 */ /* 0x000e220000002400 */
[----:B------:R-:W-:Y:S01]  /*f760*/  FMUL.FTZ R59, R59, UR6 ;  /* 0x000000063b3b7c20 */ /* 0x000fe20008410000 */
[----:B------:R-:W-:Y:S01]  /*f770*/  FMUL.FTZ R63, R63, UR6 ;  /* 0x000000063f3f7c20 */ /* 0x000fe20008410000 */
[C---:B------:R-:W-:Y:S01]  /*f780*/  ISETP.GT.AND P4, PT, R3.reuse, RZ, PT ;  /* 0x000000ff0300720c */ /* 0x040fe20003f84270 */
[----:B------:R-:W-:Y:S01]  /*f790*/  FMUL.FTZ R62, R62, UR6 ;  /* 0x000000063e3e7c20 */ /* 0x000fe20008410000 */
[----:B------:R-:W-:Y:S01]  /*f7a0*/  ISETP.GT.AND P5, PT, R3, 0x1, PT ;  /* 0x000000010300780c */ /* 0x000fe20003fa4270 */
[----:B------:R-:W-:Y:S01]  /*f7b0*/  FMUL.FTZ R15, R49, UR6 ;  /* 0x00000006310f7c20 */ /* 0x000fe20008410000 */
[----:B------:R-:W-:Y:S01]  /*f7c0*/  ISETP.GT.AND P3, PT, R3, 0x8, PT ;  /* 0x000000080300780c */ /* 0x000fe20003f64270 */
[----:B------:R-:W4:Y:S01]  /*f7d0*/  MUFU.TANH R34, R34 ;  /* 0x0000002200227308 */ /* 0x000f220000002400 */
[----:B---3--:R-:W-:Y:S01]  /*f7e0*/  FSEL R115, R26, -INF , P4 ;  /* 0xff8000001a737808 */ /* 0x008fe20002000000 */
[----:B------:R-:W-:Y:S01]  /*f7f0*/  FMUL.FTZ R13, R53, UR6 ;  /* 0x00000006350d7c20 */ /* 0x000fe20008410000 */
[----:B--2---:R-:W-:Y:S01]  /*f800*/  FSEL R113, R27, -INF , P5 ;  /* 0xff8000001b717808 */ /* 0x004fe20002800000 */
[----:B------:R-:W-:Y:S01]  /*f810*/  FMUL.FTZ R66, R66, UR6 ;  /* 0x0000000642427c20 */ /* 0x000fe20008410000 */
[----:B------:R-:W-:Y:S01]  /*f820*/  ISETP.GT.AND P4, PT, R3, 0x9, PT ;  /* 0x000000090300780c */ /* 0x000fe20003f84270 */
[----:B------:R-:W-:Y:S01]  /*f830*/  FMUL.FTZ R11, R57, UR6 ;  /* 0x00000006390b7c20 */ /* 0x000fe20008410000 */
[----:B------:R-:W-:Y:S01]  /*f840*/  FSEL R111, R111, -INF , P3 ;  /* 0xff8000006f6f7808 */ /* 0x000fe20001800000 */
[----:B------:R-:W2:Y:S01]  /*f850*/  MUFU.TANH R35, R35 ;  /* 0x0000002300237308 */ /* 0x000ea20000002400 */
[----:B------:R-:W-:Y:S01]  /*f860*/  FMNMX.FTZ R8, R115, R113, !PT ;  /* 0x0000007173087209 */ /* 0x000fe20007810000 */
[----:B------:R-:W-:Y:S01]  /*f870*/  FMUL.FTZ R70, R70, UR6 ;  /* 0x0000000646467c20 */ /* 0x000fe20008410000 */
[----:B------:R-:W-:Y:S01]  /*f880*/  ISETP.GT.AND P3, PT, R3, 0x10, PT ;  /* 0x000000100300780c */ /* 0x000fe20003f64270 */
[----:B------:R-:W-:Y:S01]  /*f890*/  FMUL.FTZ R74, R74, UR6 ;  /* 0x000000064a4a7c20 */ /* 0x000fe20008410000 */
[----:B0-----:R-:W-:Y:S01]  /*f8a0*/  FSEL R107, R31, -INF , P4 ;  /* 0xff8000001f6b7808 */ /* 0x001fe20002000000 */
[----:B------:R-:W-:Y:S01]  /*f8b0*/  FMUL.FTZ R75, R75, UR6 ;  /* 0x000000064b4b7c20 */ /* 0x000fe20008410000 */
[----:B------:R-:W-:Y:S01]  /*f8c0*/  FMNMX.FTZ R8, R111, R8, !PT ;  /* 0x000000086f087209 */ /* 0x000fe20007810000 */
[----:B------:R-:W0:Y:S01]  /*f8d0*/  MUFU.TANH R38, R38 ;  /* 0x0000002600267308 */ /* 0x000e220000002400 */
[----:B------:R-:W-:Y:S01]  /*f8e0*/  ISETP.GT.AND P4, PT, R3, 0x11, PT ;  /* 0x000000110300780c */ /* 0x000fe20003f84270 */
[----:B------:R-:W-:Y:S01]  /*f8f0*/  FMUL.FTZ R78, R78, UR6 ;  /* 0x000000064e4e7c20 */ /* 0x000fe20008410000 */
[----:B----4-:R-:W-:Y:S01]  /*f900*/  FSEL R105, R34, -INF , P3 ;  /* 0xff80000022697808 */ /* 0x010fe20001800000 */
[----:B------:R-:W-:Y:S01]  /*f910*/  FMUL.FTZ R91, R32, UR6 ;  /* 0x00000006205b7c20 */ /* 0x000fe20008410000 */
[----:B------:R-:W-:Y:S01]  /*f920*/  FMNMX.FTZ R8, R107, R8, !PT ;  /* 0x000000086b087209 */ /* 0x000fe20007810000 */
[----:B------:R-:W-:Y:S01]  /*f930*/  FMUL.FTZ R32, R37, UR6 ;  /* 0x0000000625207c20 */ /* 0x000fe20008410000 */
[----:B------:R-:W-:Y:S01]  /*f940*/  ISETP.GT.AND P3, PT, R3, 0x18, PT ;  /* 0x000000180300780c */ /* 0x000fe20003f64270 */
[----:B------:R-:W3:Y:S01]  /*f950*/  MUFU.TANH R39, R39 ;  /* 0x0000002700277308 */ /* 0x000ee20000002400 */
[----:B--2---:R-:W-:Y:S01]  /*f960*/  FSEL R103, R35, -INF , P4 ;  /* 0xff80000023677808 */ /* 0x004fe20002000000 */
[----:B------:R-:W-:Y:S01]  /*f970*/  FMUL.FTZ R79, R79, UR6 ;  /* 0x000000064f4f7c20 */ /* 0x000fe20008410000 */
[----:B------:R-:W-:Y:S01]  /*f980*/  FMNMX.FTZ R8, R105, R8, !PT ;  /* 0x0000000869087209 */ /* 0x000fe20007810000 */
[----:B------:R-:W-:Y:S01]  /*f990*/  FMUL.FTZ R90, R29, UR6 ;  /* 0x000000061d5a7c20 */ /* 0x000fe20008410000 */
[----:B------:R-:W-:Y:S01]  /*f9a0*/  ISETP.GT.AND P4, PT, R3, 0x19, PT ;  /* 0x000000190300780c */ /* 0x000fe20003f84270 */
[----:B------:R-:W-:Y:S01]  /*f9b0*/  FMUL.FTZ R29, R41, UR6 ;  /* 0x00000006291d7c20 */ /* 0x000fe20008410000 */
[----:B------:R-:W-:Y:S01]  /*f9c0*/  FMNMX.FTZ R8, R103, R8, !PT ;  /* 0x0000000867087209 */ /* 0x000fe20007810000 */
[----:B------:R-:W2:Y:S01]  /*f9d0*/  MUFU.TANH R42, R42 ;  /* 0x0000002a002a7308 */ /* 0x000ea20000002400 */
[----:B0-----:R-:W-:Y:S01]  /*f9e0*/  FSEL R101, R38, -INF , P3 ;  /* 0xff80000026657808 */ /* 0x001fe20001800000 */
[----:B------:R-:W-:Y:S01]  /*f9f0*/  FMUL.FTZ R82, R82, UR6 ;  /* 0x0000000652527c20 */ /* 0x000fe20008410000 */
[----:B------:R-:W-:Y:S01]  /*fa00*/  ISETP.GT.AND P3, PT, R3, 0x20, PT ;  /* 0x000000200300780c */ /* 0x000fe20003f64270 */
[----:B------:R-:W-:Y:S01]  /*fa10*/  FMUL.FTZ R83, R83, UR6 ;  /* 0x0000000653537c20 */ /* 0x000fe20008410000 */
[----:B------:R-:W-:Y:S01]  /*fa20*/  FMNMX.FTZ R8, R101, R8, !PT ;  /* 0x0000000865087209 */ /* 0x000fe20007810000 */
[----:B------:R-:W-:Y:S01]  /*fa30*/  FMUL.FTZ R86, R86, UR6 ;  /* 0x0000000656567c20 */ /* 0x000fe20008410000 */
[----:B------:R-:W-:Y:S01]  /*fa40*/  FMUL.FTZ R87, R87, UR6 ;  /* 0x0000000657577c20 */ /* 0x000fe20008410000 */
[----:B------:R-:W0:Y:S01]  /*fa50*/  MUFU.TANH R43, R43 ;  /* 0x0000002b002b7308 */ /* 0x000e220000002400 */
[----:B---3--:R-:W-:Y:S01]  /*fa60*/  FSEL R99, R39, -INF , P4 ;  /* 0xff80000027637808 */ /* 0x008fe20002000000 */
[----:B------:R-:W-:Y:S01]  /*fa70*/  FMUL.FTZ R14, R52, UR6 ;  /* 0x00000006340e7c20 */ /* 0x000fe20008410000 */
[----:B------:R-:W-:Y:S01]  /*fa80*/  ISETP.GT.AND P4, PT, R3, 0x21, PT ;  /* 0x000000210300780c */ /* 0x000fe20003f84270 */
[----:B------:R-:W-:Y:S01]  /*fa90*/  FMUL.FTZ R52, R61, UR6 ;  /* 0x000000063d347c20 */ /* 0x000fe20008410000 */
[----:B------:R-:W-:Y:S01]  /*faa0*/  FMNMX.FTZ R8, R99, R8, !PT ;  /* 0x0000000863087209 */ /* 0x000fe20007810000 */
[----:B------:R-:W-:Y:S01]  /*fab0*/  FMUL.FTZ R10, R24, UR6 ;  /* 0x00000006180a7c20 */ /* 0x000fe20008410000 */
[----:B------:R-:W-:Y:S01]  /*fac0*/  FMUL.FTZ R12, R25, UR6 ;  /* 0x00000006190c7c20 */ /* 0x000fe20008410000 */
[----:B------:R-:W3:Y:S01]  /*fad0*/  MUFU.TANH R46, R46 ;  /* 0x0000002e002e7308 */ /* 0x000ee20000002400 */
[----:B--2---:R-:W-:Y:S01]  /*fae0*/  FSEL R97, R42, -INF , P3 ;  /* 0xff8000002a617808 */ /* 0x004fe20001800000 */
[----:B------:R-:W-:Y:S01]  /*faf0*/  FMUL.FTZ R89, R28, UR6 ;  /* 0x000000061c597c20 */ /* 0x000fe20008410000 */
[----:B------:R-:W-:Y:S01]  /*fb00*/  ISETP.GT.AND P3, PT, R3, 0x28, PT ;  /* 0x000000280300780c */ /* 0x000fe20003f64270 */
[----:B------:R-:W-:Y:S01]  /*fb10*/  IMAD.U32 R28, RZ, RZ, UR7 ;  /* 0x00000007ff1c7e24 */ /* 0x000fe2000f8e00ff */
[----:B------:R-:W-:Y:S01]  /*fb20*/  FMNMX.FTZ R8, R97, R8, !PT ;  /* 0x0000000861087209 */ /* 0x000fe20007810000 */
[----:B------:R-:W-:Y:S01]  /*fb30*/  FMUL.FTZ R92, R33, UR6 ;  /* 0x00000006215c7c20 */ /* 0x000fe20008410000 */
[----:B-1----:R-:W-:Y:S01]  /*fb40*/  VIADDMNMX R109, R6, R109, R30, PT ;  /* 0x0000006d066d7246 */ /* 0x002fe2000380011e */
[----:B------:R-:W1:Y:S01]  /*fb50*/  MUFU.TANH R47, R47 ;  /* 0x0000002f002f7308 */ /* 0x000e620000002400 */
[----:B0-----:R-:W-:Y:S01]  /*fb60*/  FSEL R95, R43, -INF , P4 ;  /* 0xff8000002b5f7808 */ /* 0x001fe20002000000 */
[----:B------:R-:W-:Y:S01]  /*fb70*/  FMUL.FTZ R33, R36, UR6 ;  /* 0x0000000624217c20 */ /* 0x000fe20008410000 */
[----:B------:R-:W-:Y:S01]  /*fb80*/  ISETP.GT.AND P4, PT, R3, 0x29, PT ;  /* 0x000000290300780c */ /* 0x000fe20003f84270 */
[----:B------:R-:W-:Y:S01]  /*fb90*/  FMUL.FTZ R25, R40, UR6 ;  /* 0x0000000628197c20 */ /* 0x000fe20008410000 */
[----:B------:R-:W-:Y:S01]  /*fba0*/  FMNMX.FTZ R8, R95, R8, !PT ;  /* 0x000000085f087209 */ /* 0x000fe20007810000 */
[----:B------:R-:W-:Y:S01]  /*fbb0*/  FMUL.FTZ R24, R44, UR6 ;  /* 0x000000062c187c20 */ /* 0x000fe20008410000 */
[----:B------:R-:W-:Y:S01]  /*fbc0*/  ISETP.GT.AND P5, PT, R109, 0x1, PT ;  /* 0x000000016d00780c */ /* 0x000fe20003fa4270 */
        /* <DEDUP_REMOVED lines=8> */
[----:B------:R-:W-:Y:S01]  /*fc50*/  MUFU.TANH R51, R51 ;  /* 0x0000003300337308 */ /* 0x000fe20000002400 */
[----:B-1----:R-:W-:Y:S01]  /*fc60*/  FSEL R71, R47, -INF , P4 ;  /* 0xff8000002f477808 */ /* 0x002fe20002000000 */
[----:B------:R-:W-:Y:S01]  /*fc70*/  FMUL.FTZ R40, R77, UR6 ;  /* 0x000000064d287c20 */ /* 0x000fe20008410000 */
[----:B------:R-:W-:Y:S01]  /*fc80*/  ISETP.GT.AND P4, PT, R3, 0x31, PT ;  /* 0x000000310300780c */ /* 0x000fe20003f84270 */
[----:B------:R-:W-:Y:S01]  /*fc90*/  FMUL.FTZ R44, R81, UR6 ;  /* 0x00000006512c7c20 */ /* 0x000fe20008410000 */
[----:B------:R-:W-:Y:S01]  /*fca0*/  FMNMX.FTZ R8, R71, R8, !PT ;  /* 0x0000000847087209 */ /* 0x000fe20007810000 */
[----:B------:R-:W-:Y:S01]  /*fcb0*/  FMUL.FTZ R34, R72, UR6 ;  /* 0x0000000648227c20 */ /* 0x000fe20008410000 */
[----:B------:R-:W-:Y:S01]  /*fcc0*/  FMUL.FTZ R36, R76, UR6 ;  /* 0x000000064c247c20 */ /* 0x000fe20008410000 */
[----:B------:R-:W1:Y:S01]  /*fcd0*/  MUFU.TANH R54, R54 ;  /* 0x0000003600367308 */ /* 0x000e620000002400 */
[----:B------:R-:W-:Y:S01]  /*fce0*/  FMUL.FTZ R48, R85, UR6 ;  /* 0x0000000655307c20 */ /* 0x000fe20008410000 */
[----:B------:R-:W-:Y:S01]  /*fcf0*/  FMUL.FTZ R42, R80, UR6 ;  /* 0x00000006502a7c20 */ /* 0x000fe20008410000 */
[----:B------:R-:W-:Y:S01]  /*fd00*/  FMUL.FTZ R46, R84, UR6 ;  /* 0x00000006542e7c20 */ /* 0x000fe20008410000 */
[----:B------:R2:W-:Y:S04]  /*fd10*/  @!P1 SYNCS.ARRIVE.TRANS64.RED.A1T0 RZ, [R0+URZ], RZ ;  /* 0x000000ff00ff99a7 */ /* 0x0005e8000810043f */
[----:B------:R-:W3:Y:S08]  /*fd20*/  MUFU.TANH R55, R55 ;  /* 0x0000003700377308 */ /* 0x000ef00000002400 */
[----:B------:R-:W4:Y:S08]  /*fd30*/  MUFU.TANH R58, R58 ;  /* 0x0000003a003a7308 */ /* 0x000f300000002400 */
[----:B------:R0:W-:Y:S08]  /*fd40*/  MUFU.TANH R45, R67 ;  /* 0x00000043002d7308 */ /* 0x0001f00000002400 */
[----:B------:R1:W2:Y:S01]  /*fd50*/  MUFU.TANH R53, R59 ;  /* 0x0000003b00357308 */ /* 0x0002a20000002400 */
[----:B0-----:R-:W-:Y:S01]  /*fd60*/  FSEL R67, R50, -INF , P3 ;  /* 0xff80000032437808 */ /* 0x001fe20001800000 */
[----:B------:R-:W-:Y:S01]  /*fd70*/  FMUL.FTZ R50, R60, UR6 ;  /* 0x000000063c327c20 */ /* 0x000fe20008410000 */
[----:B------:R-:W-:Y:S01]  /*fd80*/  ISETP.GT.AND P3, PT, R3, 0x38, PT ;  /* 0x000000380300780c */ /* 0x000fe20003f64270 */
[----:B------:R-:W-:Y:S01]  /*fd90*/  FMUL.FTZ R60, R65, UR6 ;  /* 0x00000006413c7c20 */ /* 0x000fe20008410000 */
[----:B------:R-:W-:-:S03]  /*fda0*/  FMNMX.FTZ R8, R67, R8, !PT ;  /* 0x0000000843087209 */ /* 0x000fc60007810000 */
[----:B------:R0:W-:Y:S01]  /*fdb0*/  MUFU.TANH R49, R63 ;  /* 0x0000003f00317308 */ /* 0x0001e20000002400 */
[----:B-1----:R-:W-:Y:S01]  /*fdc0*/  FSEL R59, R54, -INF , P3 ;  /* 0xff800000363b7808 */ /* 0x002fe20001800000 */
[----:B------:R-:W-:Y:S01]  /*fdd0*/  FMUL.FTZ R54, R68, UR6 ;  /* 0x0000000644367c20 */ /* 0x000fe20008410000 */
[----:B------:R-:W-:-:S05]  /*fde0*/  ISETP.GT.AND P3, PT, R3, 0x40, PT ;  /* 0x000000400300780c */ /* 0x000fca0003f64270 */
[----:B------:R-:W1:Y:S01]  /*fdf0*/  MUFU.TANH R62, R62 ;  /* 0x0000003e003e7308 */ /* 0x000e620000002400 */
[----:B0-----:R-:W-:Y:S02]  /*fe00*/  FSEL R63, R51, -INF , P4 ;  /* 0xff800000333f7808 */ /* 0x001fe40002000000 */
[----:B------:R-:W-:Y:S02]  /*fe10*/  ISETP.GT.AND P4, PT, R3, 0x39, PT ;  /* 0x000000390300780c */ /* 0x000fe40003f84270 */
[----:B------:R-:W-:Y:S02]  /*fe20*/  FMNMX.FTZ R8, R63, R8, !PT ;  /* 0x000000083f087209 */ /* 0x000fe40007810000 */
[----:B---3--:R-:W-:Y:S01]  /*fe30*/  FSEL R57, R55, -INF , P4 ;  /* 0xff80000037397808 */ /* 0x008fe20002000000 */
[----:B------:R-:W0:Y:S01]  /*fe40*/  MUFU.TANH R66, R66 ;  /* 0x0000004200427308 */ /* 0x000e220000002400 */
[----:B------:R-:W-:Y:S02]  /*fe50*/  FMNMX.FTZ R8, R59, R8, !PT ;  /* 0x000000083b087209 */ /* 0x000fe40007810000 */
[----:B------:R-:W-:-:S02]  /*fe60*/  ISETP.GT.AND P4, PT, R3, 0x41, PT ;  /* 0x000000410300780c */ /* 0x000fc40003f84270 */
[----:B----4-:R-:W-:Y:S01]  /*fe70*/  FSEL R55, R58, -INF , P3 ;  /* 0xff8000003a377808 */ /* 0x010fe20001800000 */
[----:B------:R-:W-:Y:S01]  /*fe80*/  FMUL.FTZ R58, R64, UR6 ;  /* 0x00000006403a7c20 */ /* 0x000fe20008410000 */
[----:B------:R-:W-:Y:S01]  /*fe90*/  FMNMX.FTZ R8, R57, R8, !PT ;  /* 0x0000000839087209 */ /* 0x000fe20007810000 */
[----:B------:R-:W3:Y:S01]  /*fea0*/  MUFU.TANH R70, R70 ;  /* 0x0000004600467308 */ /* 0x000ee20000002400 */
        /* <DEDUP_REMOVED lines=8> */
[----:B------:R-:W-:Y:S01]  /*ff30*/  FSEL R49, R49, -INF , P4 ;  /* 0xff80000031317808 */ /* 0x000fe20002000000 */
[----:B------:R-:W1:Y:S01]  /*ff40*/  MUFU.TANH R39, R74 ;  /* 0x0000004a00277308 */ /* 0x000e620000002400 */
[----:B------:R-:W-:Y:S02]  /*ff50*/  FMNMX.FTZ R8, R51, R8, !PT ;  /* 0x0000000833087209 */ /* 0x000fe40007810000 */
[----:B------:R-:W-:Y:S02]  /*ff60*/  ISETP.GT.AND P4, PT, R3, 0x51, PT ;  /* 0x000000510300780c */ /* 0x000fe40003f84270 */
[----:B0-----:R-:W-:-:S02]  /*ff70*/  FSEL R47, R66, -INF , P3 ;  /* 0xff800000422f7808 */ /* 0x001fc40001800000 */
[----:B------:R-:W-:Y:S01]  /*ff80*/  FMNMX.FTZ R8, R49, R8, !PT ;  /* 0x0000000831087209 */ /* 0x000fe20007810000 */
[----:B------:R-:W0:Y:S01]  /*ff90*/  MUFU.TANH R35, R75 ;  /* 0x0000004b00237308 */ /* 0x000e220000002400 */
[----:B------:R-:W-:Y:S02]  /*ffa0*/  ISETP.GT.AND P3, PT, R3, 0x58, PT ;  /* 0x000000580300780c */ /* 0x000fe40003f64270 */
[----:B------:R-:W-:Y:S02]  /*ffb0*/  FSEL R45, R45, -INF , P4 ;  /* 0xff8000002d2d7808 */ /* 0x000fe40002000000 */
[----:B------:R-:W-:Y:S02]  /*ffc0*/  FMNMX.FTZ R8, R47, R8, !PT ;  /* 0x000000082f087209 */ /* 0x000fe40007810000 */
[----:B------:R-:W-:Y:S01]  /*ffd0*/  ISETP.GT.AND P4, PT, R3, 0x59, PT ;  /* 0x000000590300780c */ /* 0x000fe20003f84270 */
[----:B------:R-:W4:Y:S01]  /*ffe0*/  MUFU.TANH R37, R78 ;  /* 0x0000004e00257308 */ /* 0x000f220000002400 */
[----:B---3--:R-:W-:-:S02]  /*fff0*/  FSEL R43, R70, -INF , P3 ;  /* 0xff800000462b7808 */ /* 0x008fc40001800000 */
[----:B------:R-:W-:Y:S02]  /*10000*/  FMNMX.FTZ R8, R45, R8, !PT ;  /* 0x000000082d087209 */ /* 0x000fe40007810000 */
[----:B------:R-:W-:Y:S02]  /*10010*/  ISETP.GT.AND P3, PT, R3, 0x60, PT ;  /* 0x000000600300780c */ /* 0x000fe40003f64270 */
[----:B--2---:R-:W-:Y:S01]  /*10020*/  FSEL R41, R5, -INF , P4 ;  /* 0xff80000005297808 */ /* 0x004fe20002000000 */
[----:B------:R-:W2:Y:S01]  /*10030*/  MUFU.TANH R27, R79 ;  /* 0x0000004f001b7308 */ /* 0x000ea20000002400 */
[----:B------:R-:W-:Y:S02]  /*10040*/  FMNMX.FTZ R8, R43, R8, !PT ;  /* 0x000000082b087209 */ /* 0x000fe40007810000 */
[----:B------:R-:W-:Y:S02]  /*10050*/  ISETP.GT.AND P4, PT, R3, 0x61, PT ;  /* 0x000000610300780c */ /* 0x000fe40003f84270 */
[----:B-1----:R-:W-:-:S02]  /*10060*/  FSEL R39, R39, -INF , P3 ;  /* 0xff80000027277808 */ /* 0x002fc40001800000 */
[----:B------:R-:W-:Y:S01]  /*10070*/  FMNMX.FTZ R8, R41, R8, !PT ;  /* 0x0000000829087209 */ /* 0x000fe20007810000 */
[----:B------:R-:W1:Y:S01]  /*10080*/  MUFU.TANH R31, R82 ;  /* 0x00000052001f7308 */ /* 0x000e620000002400 */
[----:B------:R-:W-:Y:S02]  /*10090*/  ISETP.GT.AND P3, PT, R3, 0x68, PT ;  /* 0x000000680300780c */ /* 0x000fe40003f64270 */
[----:B0-----:R-:W-:Y:S02]  /*100a0*/  FSEL R35, R35, -INF , P4 ;  /* 0xff80000023237808 */ /* 0x001fe40002000000 */
[----:B------:R-:W-:Y:S02]  /*100b0*/  FMNMX.FTZ R8, R39, R8, !PT ;  /* 0x0000000827087209 */ /* 0x000fe40007810000 */
[----:B------:R-:W-:Y:S01]  /*100c0*/  ISETP.GT.AND P4, PT, R3, 0x69, PT ;  /* 0x000000690300780c */ /* 0x000fe20003f84270 */
[----:B------:R-:W0:Y:S01]  /*100d0*/  MUFU.TANH R7, R83 ;  /* 0x0000005300077308 */ /* 0x000e220000002400 */
[----:B----4-:R-:W-:-:S02]  /*100e0*/  FSEL R37, R37, -INF , P3 ;  /* 0xff80000025257808 */ /* 0x010fc40001800000 */
        /* <DEDUP_REMOVED lines=13> */
[----:B------:R-:W-:Y:S01]  /*101c0*/  MUFU.TANH R10, R10 ;  /* 0x0000000a000a7308 */ /* 0x000fe20000002400 */
[----:B--2---:R-:W-:-:S02]  /*101d0*/  FSEL R5, R5, -INF , P3 ;  /* 0xff80000005057808 */ /* 0x004fc40001800000 */
[----:B------:R-:W-:-:S04]  /*101e0*/  FMNMX.FTZ R8, R7, R8, !PT ;  /* 0x0000000807087209 */ /* 0x000fc80007810000 */
[----:B------:R-:W-:Y:S01]  /*101f0*/  FMNMX.FTZ R8, R5, R8, !PT ;  /* 0x0000000805087209 */ /* 0x000fe20007810000 */
[----:B------:R-:W0:Y:S01]  /*10200*/  MUFU.TANH R12, R12 ;  /* 0x0000000c000c7308 */ /* 0x000e220000002400 */
[----:B-1----:R-:W-:Y:S02]  /*10210*/  FSEL R3, R87, -INF , P4 ;  /* 0xff80000057037808 */ /* 0x002fe40002000000 */
[----:B------:R-:W-:Y:S02]  /*10220*/  ISETP.GT.AND P4, PT, R109, RZ, PT ;  /* 0x000000ff6d00720c */ /* 0x000fe40003f84270 */
[----:B------:R-:W-:-:S03]  /*10230*/  FMNMX.FTZ R8, R3, R8, !PT ;  /* 0x0000000803087209 */ /* 0x000fc60007810000 */
[----:B------:R-:W-:Y:S02]  /*10240*/  MUFU.TANH R89, R89 ;  /* 0x0000005900597308 */ /* 0x000fe40000002400 */
[----:B------:R-:W1:Y:S06]  /*10250*/  SHFL.BFLY PT, R61, R8, 0x2, 0x1f ;  /* 0x0c401f00083d7f89 */ /* 0x000e6c00000e0000 */
[----:B------:R-:W2:Y:S01]  /*10260*/  MUFU.TANH R90, R90 ;  /* 0x0000005a005a7308 */ /* 0x000ea20000002400 */
[----:B0-----:R-:W-:-:S07]  /*10270*/  FSEL R30, R12, -INF , P5 ;  /* 0xff8000000c1e7808 */ /* 0x001fce0002800000 */
[----:B------:R-:W0:Y:S08]  /*10280*/  MUFU.TANH R91, R91 ;  /* 0x0000005b005b7308 */ /* 0x000e300000002400 */
[----:B------:R-:W3:Y:S01]  /*10290*/  MUFU.TANH R92, R92 ;  /* 0x0000005c005c7308 */ /* 0x000ee20000002400 */
[----:B-1----:R-:W-:-:S05]  /*102a0*/  FMNMX.FTZ R61, R8, R61, !PT ;  /* 0x0000003d083d7209 */ /* 0x002fca0007810000 */
[----:B------:R-:W1:Y:S02]  /*102b0*/  SHFL.BFLY PT, R8, R61, 0x1, 0x1f ;  /* 0x0c201f003d087f89 */ /* 0x000e6400000e0000 */
[----:B------:R-:W4:Y:S08]  /*102c0*/  MUFU.TANH R33, R33 ;  /* 0x0000002100217308 */ /* 0x000f300000002400 */
[----:B------:R-:W4:Y:S08]  /*102d0*/  MUFU.TANH R32, R32 ;  /* 0x0000002000207308 */ /* 0x000f300000002400 */
[----:B------:R-:W4:Y:S01]  /*102e0*/  MUFU.TANH R25, R25 ;  /* 0x0000001900197308 */ /* 0x000f220000002400 */
[----:B-1----:R-:W-:-:S07]  /*102f0*/  FMNMX.FTZ R8, R61, R8, !PT ;  /* 0x000000083d087209 */ /* 0x002fce0007810000 */
[----:B------:R-:W1:Y:S01]  /*10300*/  MUFU.TANH R29, R29 ;  /* 0x0000001d001d7308 */ /* 0x000e620000002400 */
[----:B------:R-:W-:Y:S02]  /*10310*/  FSEL R61, R10, -INF , P4 ;  /* 0xff8000000a3d7808 */ /* 0x000fe40002000000 */
[C---:B------:R-:W-:Y:S01]  /*10320*/  FSETP.NEU.FTZ.AND P3, PT, R8.reuse, -INF , PT ;  /* 0xff8000000800780b */ /* 0x040fe20003f7d000 */
[----:B------:R-:W-:Y:S01]  /*10330*/  FMUL.FTZ R26, R8, R28 ;  /* 0x0000001c081a7220 */ /* 0x000fe20000410000 */
[----:B------:R-:W-:Y:S02]  /*10340*/  ISETP.GT.AND P4, PT, R109, 0x9, PT ;  /* 0x000000096d00780c */ /* 0x000fe40003f84270 */
[----:B------:R-:W-:Y:S01]  /*10350*/  FMNMX.FTZ R12, R61, R30, !PT ;  /* 0x0000001e3d0c7209 */ /* 0x000fe20007810000 */
[----:B------:R-:W1:Y:S01]  /*10360*/  MUFU.TANH R24, R24 ;  /* 0x0000001800187308 */ /* 0x000e620000002400 */
[----:B------:R-:W-:Y:S02]  /*10370*/  FSEL R26, R26, RZ, P3 ;  /* 0x000000ff1a1a7208 */ /* 0x000fe40001800000 */
[----:B------:R-:W-:-:S02]  /*10380*/  ISETP.GT.AND P3, PT, R109, 0x8, PT ;  /* 0x000000086d00780c */ /* 0x000fc40003f64270 */
[----:B--2---:R-:W-:Y:S01]  /*10390*/  FSEL R65, R90, -INF , P4 ;  /* 0xff8000005a417808 */ /* 0x004fe20002000000 */
[-CC-:B------:R-:W-:Y:S01]  /*103a0*/  FFMA.FTZ R169, R67, R28.reuse, -R26.reuse ;  /* 0x0000001c43a97223 */ /* 0x180fe2000001081a */
[----:B------:R-:W-:Y:S01]  /*103b0*/  FSEL R89, R89, -INF , P3 ;  /* 0xff80000059597808 */ /* 0x000fe20001800000 */
[----:B------:R-:W2:Y:S01]  /*103c0*/  MUFU.TANH R21, R21 ;  /* 0x0000001500157308 */ /* 0x000ea20000002400 */
[----:B------:R-:W-:Y:S01]  /*103d0*/  ISETP.GT.AND P3, PT, R109, 0x10, PT ;  /* 0x000000106d00780c */ /* 0x000fe20003f64270 */
[--C-:B------:R-:W-:Y:S01]  /*103e0*/  FFMA.FTZ R171, R59, R28, -R26.reuse ;  /* 0x0000001c3bab7223 */ /* 0x100fe2000001081a */
[----:B------:R-:W-:Y:S01]  /*103f0*/  FMNMX.FTZ R12, R89, R12, !PT ;  /* 0x0000000c590c7209 */ /* 0x000fe20007810000 */
[-CC-:B------:R-:W-:Y:S01]  /*10400*/  FFMA.FTZ R175, R93, R28.reuse, -R26.reuse ;  /* 0x0000001c5daf7223 */ /* 0x180fe2000001081a */
[----:B------:R-:W-:Y:S01]  /*10410*/  ISETP.GT.AND P4, PT, R109, 0x11, PT ;  /* 0x000000116d00780c */ /* 0x000fe20003f84270 */
[--C-:B------:R-:W-:Y:S01]  /*10420*/  FFMA.FTZ R153, R55, R28, -R26.reuse ;  /* 0x0000001c37997223 */ /* 0x100fe2000001081a */
[----:B0-----:R-:W-:Y:S01]  /*10430*/  FSEL R91, R91, -INF , P3 ;  /* 0xff8000005b5b7808 */ /* 0x001fe20001800000 */
[----:B------:R-:W0:Y:S01]  /*10440*/  MUFU.TANH R20, R20 ;  /* 0x0000001400147308 */ /* 0x000e220000002400 */
[----:B------:R-:W-:Y:S01]  /*10450*/  FMNMX.FTZ R12, R65, R12, !PT ;  /* 0x0000000c410c7209 */ /* 0x000fe20007810000 */
[-CC-:B------:R-:W-:Y:S01]  /*10460*/  FFMA.FTZ R173, R97, R28.reuse, -R26.reuse ;  /* 0x0000001c61ad7223 */ /* 0x180fe2000001081a */
[----:B------:R-:W-:Y:S01]  /*10470*/  ISETP.GT.AND P3, PT, R109, 0x18, PT ;  /* 0x000000186d00780c */ /* 0x000fe20003f64270 */
[-CC-:B------:R-:W-:Y:S01]  /*10480*/  FFMA.FTZ R181, R115, R28.reuse, -R26.reuse ;  /* 0x0000001c73b57223 */ /* 0x180fe2000001081a */
[----:B---3--:R-:W-:Y:S01]  /*10490*/  FSEL R69, R92, -INF , P4 ;  /* 0xff8000005c457808 */ /* 0x008fe20002000000 */
[--C-:B------:R-:W-:Y:S01]  /*104a0*/  FFMA.FTZ R113, R113, R28, -R26.reuse ;  /* 0x0000001c71717223 */ /* 0x100fe2000001081a */
[----:B------:R-:W-:Y:S01]  /*104b0*/  FMNMX.FTZ R12, R91, R12, !PT ;  /* 0x0000000c5b0c7209 */ /* 0x000fe20007810000 */
[----:B------:R-:W3:Y:S01]  /*104c0*/  MUFU.TANH R15, R15 ;  /* 0x0000000f000f7308 */ /* 0x000ee20000002400 */
[----:B------:R-:W-:Y:S01]  /*104d0*/  ISETP.GT.AND P4, PT, R109, 0x19, PT ;  /* 0x000000196d00780c */ /* 0x000fe20003f84270 */
[-CC-:B------:R-:W-:Y:S01]  /*104e0*/  FFMA.FTZ R183, R111, R28.reuse, -R26.reuse ;  /* 0x0000001c6fb77223 */ /* 0x180fe2000001081a */
[----:B----4-:R-:W-:Y:S01]  /*104f0*/  FSEL R33, R33, -INF , P3 ;  /* 0xff80000021217808 */ /* 0x010fe20001800000 */
[--C-:B------:R-:W-:Y:S01]  /*10500*/  FFMA.FTZ R157, R47, R28, -R26.reuse ;  /* 0x0000001c2f9d7223 */ /* 0x100fe2000001081a */
[----:B------:R-:W-:Y:S01]  /*10510*/  FMNMX.FTZ R62, R69, R12, !PT ;  /* 0x0000000c453e7209 */ /* 0x000fe20007810000 */
[-CC-:B------:R-:W-:Y:S01]  /*10520*/  FFMA.FTZ R10, R107, R28.reuse, -R26.reuse ;  /* 0x0000001c6b0a7223 */ /* 0x180fe2000001081a */
[----:B------:R-:W-:Y:S01]  /*10530*/  ISETP.GT.AND P3, PT, R109, 0x20, PT ;  /* 0x000000206d00780c */ /* 0x000fe20003f64270 */
[----:B------:R-:W4:Y:S01]  /*10540*/  MUFU.TANH R14, R14 ;  /* 0x0000000e000e7308 */ /* 0x000f220000002400 */
[----:B------:R-:W-:Y:S01]  /*10550*/  FSEL R73, R32, -INF , P4 ;  /* 0xff80000020497808 */ /* 0x000fe20002000000 */
[--C-:B------:R-:W-:Y:S01]  /*10560*/  FFMA.FTZ R32, R63, R28, -R26.reuse ;  /* 0x0000001c3f207223 */ /* 0x100fe2000001081a */
[----:B------:R-:W-:Y:S01]  /*10570*/  FMNMX.FTZ R62, R33, R62, !PT ;  /* 0x0000003e213e7209 */ /* 0x000fe20007810000 */
[-CC-:B------:R-:W-:Y:S01]  /*10580*/  FFMA.FTZ R177, R105, R28.reuse, -R26.reuse ;  /* 0x0000001c69b17223 */ /* 0x180fe2000001081a */
[----:B------:R-:W-:Y:S01]  /*10590*/  ISETP.GT.AND P4, PT, R109, 0x21, PT ;  /* 0x000000216d00780c */ /* 0x000fe20003f84270 */
[--C-:B------:R-:W-:Y:S01]  /*105a0*/  FFMA.FTZ R103, R103, R28, -R26.reuse ;  /* 0x0000001c67677223 */ /* 0x100fe2000001081a */
[----:B------:R-:W-:Y:S01]  /*105b0*/  FSEL R25, R25, -INF , P3 ;  /* 0xff80000019197808 */ /* 0x000fe20001800000 */
[----:B------:R-:W4:Y:S01]  /*105c0*/  MUFU.TANH R13, R13 ;  /* 0x0000000d000d7308 */ /* 0x000f220000002400 */
[----:B------:R-:W-:Y:S01]  /*105d0*/  FMNMX.FTZ R62, R73, R62, !PT ;  /* 0x0000003e493e7209 */ /* 0x000fe20007810000 */
[-CC-:B------:R-:W-:Y:S01]  /*105e0*/  FFMA.FTZ R179, R101, R28.reuse, -R26.reuse ;  /* 0x0000001c65b37223 */ /* 0x180fe2000001081a */
[----:B------:R-:W-:Y:S01]  /*105f0*/  ISETP.GT.AND P3, PT, R109, 0x28, PT ;  /* 0x000000286d00780c */ /* 0x000fe20003f64270 */
[-CC-:B------:R-:W-:Y:S01]  /*10600*/  FFMA.FTZ R155, R51, R28.reuse, -R26.reuse ;  /* 0x0000001c339b7223 */ /* 0x180fe2000001081a */
[----:B-1----:R-:W-:Y:S01]  /*10610*/  FSEL R29, R29, -INF , P4 ;  /* 0xff8000001d1d7808 */ /* 0x002fe20002000000 */
[--C-:B------:R-:W-:Y:S01]  /*10620*/  FFMA.FTZ R159, R43, R28, -R26.reuse ;  /* 0x0000001c2b9f7223 */ /* 0x100fe2000001081a */
[----:B------:R-:W-:Y:S01]  /*10630*/  FMNMX.FTZ R62, R25, R62, !PT ;  /* 0x0000003e193e7209 */ /* 0x000fe20007810000 */
[----:B------:R-:W1:Y:S01]  /*10640*/  MUFU.TANH R9, R9 ;  /* 0x0000000900097308 */ /* 0x000e620000002400 */
[----:B------:R-:W-:Y:S01]  /*10650*/  ISETP.GT.AND P4, PT, R109, 0x29, PT ;  /* 0x000000296d00780c */ /* 0x000fe20003f84270 */
[-CC-:B------:R-:W-:Y:S01]  /*10660*/  FFMA.FTZ R161, R39, R28.reuse, -R26.reuse ;  /* 0x0000001c27a17223 */ /* 0x180fe2000001081a */
[----:B------:R-:W-:Y:S01]  /*10670*/  FSEL R75, R24, -INF , P3 ;  /* 0xff800000184b7808 */ /* 0x000fe20001800000 */
[--C-:B------:R-:W-:Y:S01]  /*10680*/  FFMA.FTZ R24, R99, R28, -R26.reuse ;  /* 0x0000001c63187223 */ /* 0x100fe2000001081a */
[----:B------:R-:W-:Y:S01]  /*10690*/  FMNMX.FTZ R62, R29, R62, !PT ;  /* 0x0000003e1d3e7209 */ /* 0x000fe20007810000 */
[-CC-:B------:R-:W-:Y:S01]  /*106a0*/  FFMA.FTZ R163, R37, R28.reuse, -R26.reuse ;  /* 0x0000001c25a37223 */ /* 0x180fe2000001081a */
[----:B------:R-:W-:Y:S01]  /*106b0*/  ISETP.GT.AND P3, PT, R109, 0x30, PT ;  /* 0x000000306d00780c */ /* 0x000fe20003f64270 */
[----:B------:R-:W1:Y:S01]  /*106c0*/  MUFU.TANH R11, R11 ;  /* 0x0000000b000b7308 */ /* 0x000e620000002400 */
[----:B--2---:R-:W-:Y:S01]  /*106d0*/  FSEL R21, R21, -INF , P4 ;  /* 0xff80000015157808 */ /* 0x004fe20002000000 */
        /* <DEDUP_REMOVED lines=8> */
[----:B------:R-:W-:Y:S01]  /*10760*/  FFMA.FTZ R20, R71, R28, -R26 ;  /* 0x0000001c47147223 */ /* 0x000fe2000001081a */
[----:B------:R-:W-:-:S02]  /*10770*/  ISETP.GT.AND P3, PT, R109, 0x38, PT ;  /* 0x000000386d00780c */ /* 0x000fc40003f64270 */
[----:B------:R-:W-:Y:S02]  /*10780*/  CS2R R114, SRZ ;  /* 0x0000000000727805 */ /* 0x000fe4000001ff00 */
[----:B---3--:R-:W-:Y:S02]  /*10790*/  FSEL R15, R15, -INF , P4 ;  /* 0xff8000000f0f7808 */ /* 0x008fe40002000000 */
[----:B------:R-:W-:Y:S02]  /*107a0*/  CS2R R110, SRZ ;  /* 0x00000000006e7805 */ /* 0x000fe4000001ff00 */
[----:B------:R-:W-:Y:S01]  /*107b0*/  FMNMX.FTZ R62, R77, R62, !PT ;  /* 0x0000003e4d3e7209 */ /* 0x000fe20007810000 */
[----:B------:R-:W2:Y:S01]  /*107c0*/  MUFU.TANH R52, R52 ;  /* 0x0000003400347308 */ /* 0x000ea20000002400 */
[----:B------:R-:W-:Y:S02]  /*107d0*/  ISETP.GT.AND P4, PT, R109, 0x39, PT ;  /* 0x000000396d00780c */ /* 0x000fe40003f84270 */
[----:B------:R-:W-:-:S02]  /*107e0*/  CS2R R106, SRZ ;  /* 0x00000000006a7805 */ /* 0x000fc4000001ff00 */
[----:B----4-:R-:W-:Y:S01]  /*107f0*/  FSEL R79, R14, -INF , P3 ;  /* 0xff8000000e4f7808 */ /* 0x010fe20001800000 */
[----:B------:R-:W-:Y:S01]  /*10800*/  FFMA.FTZ R14, R95, R28, -R26 ;  /* 0x0000001c5f0e7223 */ /* 0x000fe2000001081a */
[----:B------:R-:W-:Y:S02]  /*10810*/  FMNMX.FTZ R62, R15, R62, !PT ;  /* 0x0000003e0f3e7209 */ /* 0x000fe40007810000 */
[----:B------:R-:W-:Y:S02]  /*10820*/  CS2R R104, SRZ ;  /* 0x0000000000687805 */ /* 0x000fe4000001ff00 */
[----:B------:R-:W-:Y:S01]  /*10830*/  ISETP.GT.AND P3, PT, R109, 0x40, PT ;  /* 0x000000406d00780c */ /* 0x000fe20003f64270 */
[----:B------:R-:W3:Y:S01]  /*10840*/  MUFU.TANH R58, R58 ;  /* 0x0000003a003a7308 */ /* 0x000ee20000002400 */
[----:B------:R-:W-:Y:S02]  /*10850*/  FSEL R13, R13, -INF , P4 ;  /* 0xff8000000d0d7808 */ /* 0x000fe40002000000 */
[----:B------:R-:W-:-:S02]  /*10860*/  CS2R R100, SRZ ;  /* 0x0000000000647805 */ /* 0x000fc4000001ff00 */
[----:B------:R-:W-:Y:S02]  /*10870*/  FMNMX.FTZ R62, R79, R62, !PT ;  /* 0x0000003e4f3e7209 */ /* 0x000fe40007810000 */
[----:B------:R-:W-:Y:S02]  /*10880*/  CS2R R98, SRZ ;  /* 0x0000000000627805 */ /* 0x000fe4000001ff00 */
[----:B------:R-:W-:Y:S02]  /*10890*/  ISETP.GT.AND P4, PT, R109, 0x41, PT ;  /* 0x000000416d00780c */ /* 0x000fe40003f84270 */
[----:B-1----:R-:W-:Y:S01]  /*108a0*/  FSEL R9, R9, -INF , P3 ;  /* 0xff80000009097808 */ /* 0x002fe20001800000 */
[----:B------:R-:W1:Y:S01]  /*108b0*/  MUFU.TANH R60, R60 ;  /* 0x0000003c003c7308 */ /* 0x000e620000002400 */
[----:B------:R-:W-:Y:S02]  /*108c0*/  FMNMX.FTZ R62, R13, R62, !PT ;  /* 0x0000003e0d3e7209 */ /* 0x000fe40007810000 */
[----:B------:R-:W-:-:S02]  /*108d0*/  ISETP.GT.AND P3, PT, R109, 0x48, PT ;  /* 0x000000486d00780c */ /* 0x000fc40003f64270 */
[----:B------:R-:W-:Y:S02]  /*108e0*/  FSEL R11, R11, -INF , P4 ;  /* 0xff8000000b0b7808 */ /* 0x000fe40002000000 */
[----:B------:R-:W-:Y:S01]  /*108f0*/  FMNMX.FTZ R62, R9, R62, !PT ;  /* 0x0000003e093e7209 */ /* 0x000fe20007810000 */
[----:B------:R-:W4:Y:S01]  /*10900*/  MUFU.TANH R54, R54 ;  /* 0x0000003600367308 */ /* 0x000f220000002400 */
[----:B------:R-:W-:Y:S02]  /*10910*/  ISETP.GT.AND P4, PT, R109, 0x49, PT ;  /* 0x000000496d00780c */ /* 0x000fe40003f84270 */
[----:B0-----:R-:W-:Y:S02]  /*10920*/  FSEL R81, R50, -INF , P3 ;  /* 0xff80000032517808 */ /* 0x001fe40001800000 */
[----:B------:R-:W-:Y:S02]  /*10930*/  FMNMX.FTZ R62, R11, R62, !PT ;  /* 0x0000003e0b3e7209 */ /* 0x000fe40007810000 */
[----:B------:R-:W-:Y:S01]  /*10940*/  ISETP.GT.AND P3, PT, R109, 0x50, PT ;  /* 0x000000506d00780c */ /* 0x000fe20003f64270 */
[----:B------:R-:W0:Y:S01]  /*10950*/  MUFU.TANH R56, R56 ;  /* 0x0000003800387308 */ /* 0x000e220000002400 */
[----:B--2---:R-:W-:-:S02]  /*10960*/  FSEL R71, R52, -INF , P4 ;  /* 0xff80000034477808 */ /* 0x004fc40002000000 */
[----:B------:R-:W-:Y:S02]  /*10970*/  FMNMX.FTZ R62, R81, R62, !PT ;  /* 0x0000003e513e7209 */ /* 0x000fe40007810000 */
[----:B------:R-:W-:Y:S02]  /*10980*/  ISETP.GT.AND P4, PT, R109, 0x51, PT ;  /* 0x000000516d00780c */ /* 0x000fe40003f84270 */
[----:B---3--:R-:W-:Y:S01]  /*10990*/  FSEL R83, R58, -INF , P3 ;  /* 0xff8000003a537808 */ /* 0x008fe20001800000 */
[----:B------:R-:W2:Y:S01]  /*109a0*/  MUFU.TANH R34, R34 ;  /* 0x0000002200227308 */ /* 0x000ea20000002400 */
[----:B------:R-:W-:Y:S02]  /*109b0*/  FMNMX.FTZ R62, R71, R62, !PT ;  /* 0x0000003e473e7209 */ /* 0x000fe40007810000 */
[----:B------:R-:W-:Y:S02]  /*109c0*/  ISETP.GT.AND P3, PT, R109, 0x58, PT ;  /* 0x000000586d00780c */ /* 0x000fe40003f64270 */
[----:B-1----:R-:W-:-:S02]  /*109d0*/  FSEL R67, R60, -INF , P4 ;  /* 0xff8000003c437808 */ /* 0x002fc40002000000 */
[----:B------:R-:W-:Y:S01]  /*109e0*/  FMNMX.FTZ R62, R83, R62, !PT ;  /* 0x0000003e533e7209 */ /* 0x000fe20007810000 */
[----:B------:R-:W1:Y:S01]  /*109f0*/  MUFU.TANH R38, R38 ;  /* 0x0000002600267308 */ /* 0x000e620000002400 */
[----:B------:R-:W-:Y:S02]  /*10a00*/  ISETP.GT.AND P4, PT, R109, 0x59, PT ;  /* 0x000000596d00780c */ /* 0x000fe40003f84270 */
[----:B----4-:R-:W-:Y:S02]  /*10a10*/  FSEL R85, R54, -INF , P3 ;  /* 0xff80000036557808 */ /* 0x010fe40001800000 */
[----:B------:R-:W-:Y:S01]  /*10a20*/  FMNMX.FTZ R62, R67, R62, !PT ;  /* 0x0000003e433e7209 */ /* 0x000fe20007810000 */
[----:B------:R-:W3:Y:S01]  /*10a30*/  @P2 LDC R54, c[0x0][0x450] ;  /* 0x00011400ff362b82 */ /* 0x000ee20000000800 */
[----:B------:R-:W-:Y:S01]  /*10a40*/  ISETP.GT.AND P3, PT, R109, 0x60, PT ;  /* 0x000000606d00780c */ /* 0x000fe20003f64270 */
[----:B------:R-:W4:Y:S01]  /*10a50*/  MUFU.TANH R36, R36 ;  /* 0x0000002400247308 */ /* 0x000f220000002400 */
[----:B0-----:R-:W-:-:S02]  /*10a60*/  FSEL R63, R56, -INF , P4 ;  /* 0xff800000383f7808 */ /* 0x001fc40002000000 */
[----:B------:R-:W-:Y:S02]  /*10a70*/  FMNMX.FTZ R62, R85, R62, !PT ;  /* 0x0000003e553e7209 */ /* 0x000fe40007810000 */
[----:B------:R-:W-:Y:S02]  /*10a80*/  ISETP.GT.AND P4, PT, R109, 0x61, PT ;  /* 0x000000616d00780c */ /* 0x000fe40003f84270 */
[----:B--2---:R-:W-:Y:S01]  /*10a90*/  FSEL R87, R34, -INF , P3 ;  /* 0xff80000022577808 */ /* 0x004fe20001800000 */
[----:B------:R-:W0:Y:S01]  /*10aa0*/  MUFU.TANH R40, R40 ;  /* 0x0000002800287308 */ /* 0x000e220000002400 */
[----:B------:R-:W-:Y:S01]  /*10ab0*/  FMNMX.FTZ R62, R63, R62, !PT ;  /* 0x0000003e3f3e7209 */ /* 0x000fe20007810000 */
[-CC-:B------:R-:W-:Y:S01]  /*10ac0*/  FFMA.FTZ R34, R57, R28.reuse, -R26.reuse ;  /* 0x0000001c39227223 */ /* 0x180fe2000001081a */
[----:B------:R-:W-:Y:S02]  /*10ad0*/  ISETP.GT.AND P3, PT, R109, 0x68, PT ;  /* 0x000000686d00780c */ /* 0x000fe40003f64270 */
[----:B-1----:R-:W-:Y:S01]  /*10ae0*/  FSEL R59, R38, -INF , P4 ;  /* 0xff800000263b7808 */ /* 0x002fe20002000000 */
[----:B------:R-:W-:Y:S01]  /*10af0*/  FFMA.FTZ R38, R49, R28, -R26 ;  /* 0x0000001c31267223 */ /* 0x000fe2000001081a */
[----:B------:R-:W-:Y:S01]  /*10b00*/  FMNMX.FTZ R62, R87, R62, !PT ;  /* 0x0000003e573e7209 */ /* 0x000fe20007810000 */
[----:B------:R-:W1:Y:S01]  /*10b10*/  MUFU.TANH R42, R42 ;  /* 0x0000002a002a7308 */ /* 0x000e620000002400 */
[----:B------:R-:W-:-:S02]  /*10b20*/  ISETP.GT.AND P4, PT, R109, 0x69, PT ;  /* 0x000000696d00780c */ /* 0x000fc40003f84270 */
[----:B----4-:R-:W-:Y:S01]  /*10b30*/  FSEL R93, R36, -INF , P3 ;  /* 0xff800000245d7808 */ /* 0x010fe20001800000 */
[--C-:B------:R-:W-:Y:S01]  /*10b40*/  FFMA.FTZ R36, R53, R28, -R26.reuse ;  /* 0x0000001c35247223 */ /* 0x100fe2000001081a */
[----:B------:R-:W-:Y:S02]  /*10b50*/  FMNMX.FTZ R62, R59, R62, !PT ;  /* 0x0000003e3b3e7209 */ /* 0x000fe40007810000 */
[----:B------:R-:W-:Y:S01]  /*10b60*/  ISETP.GT.AND P3, PT, R109, 0x70, PT ;  /* 0x000000706d00780c */ /* 0x000fe20003f64270 */
[----:B------:R-:W2:Y:S01]  /*10b70*/  MUFU.TANH R44, R44 ;  /* 0x0000002c002c7308 */ /* 0x000ea20000002400 */
[----:B0-----:R-:W-:Y:S01]  /*10b80*/  FSEL R57, R40, -INF , P4 ;  /* 0xff80000028397808 */ /* 0x001fe20002000000 */
[----:B------:R-:W-:Y:S01]  /*10b90*/  FFMA.FTZ R40, R45, R28, -R26 ;  /* 0x0000001c2d287223 */ /* 0x000fe2000001081a */
[----:B------:R-:W-:Y:S02]  /*10ba0*/  FMNMX.FTZ R62, R93, R62, !PT ;  /* 0x0000003e5d3e7209 */ /* 0x000fe40007810000 */
[----:B------:R-:W-:-:S02]  /*10bb0*/  ISETP.GT.AND P4, PT, R109, 0x71, PT ;  /* 0x000000716d00780c */ /* 0x000fc40003f84270 */
[----:B------:R-:W-:Y:S01]  /*10bc0*/  FMNMX.FTZ R62, R57, R62, !PT ;  /* 0x0000003e393e7209 */ /* 0x000fe20007810000 */
[----:B------:R-:W0:Y:S01]  /*10bd0*/  MUFU.TANH R46, R46 ;  /* 0x0000002e002e7308 */ /* 0x000e220000002400 */
[----:B-1----:R-:W-:Y:S01]  /*10be0*/  FSEL R95, R42, -INF , P3 ;  /* 0xff8000002a5f7808 */ /* 0x002fe20001800000 */
[----:B------:R-:W-:Y:S01]  /*10bf0*/  FFMA.FTZ R42, R41, R28, -R26 ;  /* 0x0000001c292a7223 */ /* 0x000fe2000001081a */
[----:B------:R-:W-:Y:S02]  /*10c00*/  ISETP.GT.AND P3, PT, R109, 0x78, PT ;  /* 0x000000786d00780c */ /* 0x000fe40003f64270 */
[----:B------:R-:W-:-:S03]  /*10c10*/  FMNMX.FTZ R62, R95, R62, !PT ;  /* 0x0000003e5f3e7209 */ /* 0x000fc60007810000 */
[----:B------:R-:W1:Y:S01]  /*10c20*/  MUFU.TANH R48, R48 ;  /* 0x0000003000307308 */ /* 0x000e620000002400 */
[----:B--2---:R-:W-:Y:S01]  /*10c30*/  FSEL R55, R44, -INF , P4 ;  /* 0xff8000002c377808 */ /* 0x004fe20002000000 */
[----:B------:R-:W-:Y:S01]  /*10c40*/  FFMA.FTZ R44, R35, R28, -R26 ;  /* 0x0000001c232c7223 */ /* 0x000fe2000001081a */
[----:B------:R-:W-:Y:S01]  /*10c50*/  ISETP.GT.AND P4, PT, R109, 0x79, PT ;  /* 0x000000796d00780c */ /* 0x000fe20003f84270 */
[----:B------:R-:W-:Y:S01]  /*10c60*/  IMAD.MOV.U32 R35, RZ, RZ, R190 ;  /* 0x000000ffff237224 */ /* 0x000fe200078e00be */
[----:B------:R-:W-:Y:S02]  /*10c70*/  FMNMX.FTZ R62, R55, R62, !PT ;  /* 0x0000003e373e7209 */ /* 0x000fe40007810000 */
[----:B------:R-:W-:Y:S01]  /*10c80*/  CS2R R108, SRZ ;  /* 0x00000000006c7805 */ /* 0x000fe2000001ff00 */
[----:B------:R-:W-:Y:S01]  /*10c90*/  MUFU.EX2 R181, R181 ;  /* 0x000000b500b57308 */ /* 0x000fe20000000800 */
[----:B0-----:R-:W-:Y:S01]  /*10ca0*/  FSEL R97, R46, -INF , P3 ;  /* 0xff8000002e617808 */ /* 0x001fe20001800000 */
[-CC-:B------:R-:W-:Y:S01]  /*10cb0*/  FFMA.FTZ R46, R27, R28.reuse, -R26.reuse ;  /* 0x0000001c1b2e7223 */ /* 0x180fe2000001081a */
[----:B------:R-:W-:-:S02]  /*10cc0*/  FFMA.FTZ R26, R3, R28, -R26 ;  /* 0x0000001c031a7223 */ /* 0x000fc4000001081a */
[----:B------:R-:W-:-:S03]  /*10cd0*/  FMNMX.FTZ R62, R97, R62, !PT ;  /* 0x0000003e613e7209 */ /* 0x000fc60007810000 */
[----:B------:R0:W2:Y:S01]  /*10ce0*/  MUFU.EX2 R6, R113 ;  /* 0x0000007100067308 */ /* 0x0000a20000000800 */
[----:B-1----:R-:W-:-:S04]  /*10cf0*/  FSEL R53, R48, -INF , P4 ;  /* 0xff80000030357808 */ /* 0x002fc80002000000 */
[----:B------:R-:W-:-:S03]  /*10d00*/  FMNMX.FTZ R62, R53, R62, !PT ;  /* 0x0000003e353e7209 */ /* 0x000fc60007810000 */
[----:B------:R-:W1:Y:S01]  /*10d10*/  MUFU.EX2 R183, R183 ;  /* 0x000000b700b77308 */ /* 0x000e620000000800 */
[----:B0-----:R-:W-:Y:S01]  /*10d20*/  CS2R R112, SRZ ;  /* 0x0000000000707805 */ /* 0x001fe2000001ff00 */
[----:B------:R-:W0:Y:S06]  /*10d30*/  SHFL.BFLY PT, R49, R62, 0x2, 0x1f ;  /* 0x0c401f003e317f89 */ /* 0x000e2c00000e0000 */
[----:B------:R-:W4:Y:S08]  /*10d40*/  MUFU.EX2 R10, R10 ;  /* 0x0000000a000a7308 */ /* 0x000f300000000800 */
[----:B------:R-:W3:Y:S08]  /*10d50*/  MUFU.EX2 R177, R177 ;  /* 0x000000b100b17308 */ /* 0x000ef00000000800 */
[----:B------:R2:W3:Y:S01]  /*10d60*/  MUFU.EX2 R12, R103 ;  /* 0x00000067000c7308 */ /* 0x0004e20000000800 */
[----:B0-----:R-:W-:-:S05]  /*10d70*/  FMNMX.FTZ R49, R62, R49, !PT ;  /* 0x000000313e317209 */ /* 0x001fca0007810000 */
[----:B------:R-:W0:Y:S02]  /*10d80*/  SHFL.BFLY PT, R48, R49, 0x1, 0x1f ;  /* 0x0c201f0031307f89 */ /* 0x000e2400000e0000 */
[----:B------:R-:W3:Y:S01]  /*10d90*/  MUFU.EX2 R179, R179 ;  /* 0x000000b300b37308 */ /* 0x000ee20000000800 */
[----:B--2---:R-:W-:-:S07]  /*10da0*/  CS2R R102, SRZ ;  /* 0x0000000000667805 */ /* 0x004fce000001ff00 */
[----:B------:R-:W2:Y:S08]  /*10db0*/  MUFU.EX2 R24, R24 ;  /* 0x0000001800187308 */ /* 0x000eb00000000800 */
[----:B------:R-:W-:Y:S01]  /*10dc0*/  MUFU.EX2 R173, R173 ;  /* 0x000000ad00ad7308 */ /* 0x000fe20000000800 */
[----:B0-----:R-:W-:-:S07]  /*10dd0*/  FMNMX.FTZ R47, R49, R48, !PT ;  /* 0x00000030312f7209 */ /* 0x001fce0007810000 */
[----:B------:R-:W-:Y:S01]  /*10de0*/  MUFU.EX2 R14, R14 ;  /* 0x0000000e000e7308 */ /* 0x000fe20000000800 */
[C---:B------:R-:W-:Y:S01]  /*10df0*/  FSETP.NEU.FTZ.AND P3, PT, R47.reuse, -INF , PT ;  /* 0xff8000002f00780b */ /* 0x040fe20003f7d000 */
[----:B------:R-:W-:-:S06]  /*10e00*/  FMUL.FTZ R50, R47, R28 ;  /* 0x0000001c2f327220 */ /* 0x000fcc0000410000 */
[----:B------:R0:W-:Y:S01]  /*10e10*/  MUFU.EX2 R48, R7 ;  /* 0x0000000700307308 */ /* 0x0001e20000000800 */
[----:B------:R-:W-:-:S05]  /*10e20*/  FSEL R50, R50, RZ, P3 ;  /* 0x000000ff32327208 */ /* 0x000fca0001800000 */
[-CC-:B------:R-:W-:Y:S01]  /*10e30*/  FFMA.FTZ R180, R61, R28.reuse, -R50.reuse ;  /* 0x0000001c3db47223 */ /* 0x180fe20000010832 */
[-C--:B------:R-:W-:Y:S01]  /*10e40*/  FFMA.FTZ R3, R30, R28.reuse, -R50 ;  /* 0x0000001c1e037223 */ /* 0x080fe20000010832 */
[----:B------:R-:W-:Y:S01]  /*10e50*/  FADD.FTZ R30, R181, R6 ;  /* 0x00000006b51e7221 */ /* 0x000fe20000010000 */
[-CC-:B------:R-:W-:Y:S01]  /*10e60*/  FFMA.FTZ R182, R89, R28.reuse, -R50.reuse ;  /* 0x0000001c59b67223 */ /* 0x180fe20000010832 */
[-CC-:B0-----:R-:W-:Y:S01]  /*10e70*/  FFMA.FTZ R7, R65, R28.reuse, -R50.reuse ;  /* 0x0000001c41077223 */ /* 0x181fe20000010832 */
[-C--:B------:R-:W-:Y:S01]  /*10e80*/  FFMA.FTZ R176, R91, R28.reuse, -R50 ;  /* 0x0000001c5bb07223 */ /* 0x080fe20000010832 */
[----:B------:R-:W-:Y:S01]  /*10e90*/  MUFU.EX2 R180, R180 ;  /* 0x000000b400b47308 */ /* 0x000fe20000000800 */
[----:B-1----:R-:W-:Y:S01]  /*10ea0*/  FADD.FTZ R5, R183, R30 ;  /* 0x0000001eb7057221 */ /* 0x002fe20000010000 */
[-CC-:B------:R-:W-:Y:S01]  /*10eb0*/  FFMA.FTZ R178, R33, R28.reuse, -R50.reuse ;  /* 0x0000001c21b27223 */ /* 0x180fe20000010832 */
[-CC-:B------:R-:W-:Y:S01]  /*10ec0*/  FFMA.FTZ R27, R69, R28.reuse, -R50.reuse ;  /* 0x0000001c451b7223 */ /* 0x180fe20000010832 */
[----:B------:R-:W0:Y:S01]  /*10ed0*/  @P2 LDC R33, c[0x0][0x44c] ;  /* 0x00011300ff212b82 */ /* 0x000e220000000800 */
[----:B----4-:R-:W-:Y:S01]  /*10ee0*/  FADD.FTZ R30, R10, R5 ;  /* 0x000000050a1e7221 */ /* 0x010fe20000010000 */
[-CC-:B------:R-:W-:Y:S01]  /*10ef0*/  FFMA.FTZ R152, R9, R28.reuse, -R50.reuse ;  /* 0x0000001c09987223 */ /* 0x180fe20000010832 */
[-C--:B------:R-:W-:Y:S01]  /*10f00*/  FFMA.FTZ R9, R11, R28.reuse, -R50 ;  /* 0x0000001c0b097223 */ /* 0x080fe20000010832 */
[----:B------:R-:W1:Y:S01]  /*10f10*/  MUFU.EX2 R3, R3 ;  /* 0x0000000300037308 */ /* 0x000e620000000800 */
[----:B---3--:R-:W-:Y:S01]  /*10f20*/  FADD.FTZ R5, R177, R30 ;  /* 0x0000001eb1057221 */ /* 0x008fe20000010000 */
[-CC-:B------:R-:W-:Y:S01]  /*10f30*/  FFMA.FTZ R31, R73, R28.reuse, -R50.reuse ;  /* 0x0000001c491f7223 */ /* 0x180fe20000010832 */
[-CC-:B------:R-:W-:Y:S01]  /*10f40*/  FFMA.FTZ R172, R25, R28.reuse, -R50.reuse ;  /* 0x0000001c19ac7223 */ /* 0x180fe20000010832 */
[-CC-:B------:R-:W-:Y:S01]  /*10f50*/  FFMA.FTZ R25, R29, R28.reuse, -R50.reuse ;  /* 0x0000001c1d197223 */ /* 0x180fe20000010832 */
[----:B------:R-:W-:Y:S01]  /*10f60*/  FADD.FTZ R30, R12, R5 ;  /* 0x000000050c1e7221 */ /* 0x000fe20000010000 */
[-CC-:B------:R-:W-:Y:S01]  /*10f70*/  FFMA.FTZ R174, R75, R28.reuse, -R50.reuse ;  /* 0x0000001c4bae7223 */ /* 0x180fe20000010832 */
[-C--:B------:R-:W-:Y:S01]  /*10f80*/  FFMA.FTZ R21, R21, R28.reuse, -R50 ;  /* 0x0000001c15157223 */ /* 0x080fe20000010832 */
[----:B------:R-:W3:Y:S01]  /*10f90*/  MUFU.EX2 R182, R182 ;  /* 0x000000b600b67308 */ /* 0x000ee20000000800 */
[----:B------:R-:W-:Y:S01]  /*10fa0*/  FADD.FTZ R11, R179, R30 ;  /* 0x0000001eb30b7221 */ /* 0x000fe20000010000 */
[-CC-:B------:R-:W-:Y:S01]  /*10fb0*/  FFMA.FTZ R168, R77, R28.reuse, -R50.reuse ;  /* 0x0000001c4da87223 */ /* 0x180fe20000010832 */
[-CC-:B------:R-:W-:Y:S01]  /*10fc0*/  FFMA.FTZ R15, R15, R28.reuse, -R50.reuse ;  /* 0x0000001c0f0f7223 */ /* 0x180fe20000010832 */
[-CC-:B------:R-:W-:Y:S01]  /*10fd0*/  FFMA.FTZ R170, R79, R28.reuse, -R50.reuse ;  /* 0x0000001c4faa7223 */ /* 0x180fe20000010832 */
[----:B--2---:R-:W-:Y:S01]  /*10fe0*/  FADD.FTZ R52, R24, R11 ;  /* 0x0000000b18347221 */ /* 0x004fe20000010000 */
[-CC-:B------:R-:W-:Y:S01]  /*10ff0*/  FFMA.FTZ R13, R13, R28.reuse, -R50.reuse ;  /* 0x0000001c0d0d7223 */ /* 0x180fe20000010832 */
[-C--:B------:R-:W-:Y:S01]  /*11000*/  FFMA.FTZ R154, R81, R28.reuse, -R50 ;  /* 0x0000001c519a7223 */ /* 0x080fe20000010832 */
[----:B------:R-:W2:Y:S01]  /*11010*/  MUFU.EX2 R7, R7 ;  /* 0x0000000700077308 */ /* 0x000ea20000000800 */
[----:B-1----:R-:W-:Y:S01]  /*11020*/  FADD.FTZ R5, R180, R3 ;  /* 0x00000003b4057221 */ /* 0x002fe20000010000 */
[----:B------:R-:W-:Y:S01]  /*11030*/  FADD.FTZ R29, R173, R52 ;  /* 0x00000034ad1d7221 */ /* 0x000fe20000010000 */
[----:B------:R-:W-:Y:S01]  /*11040*/  FFMA.FTZ R11, R71, R28, -R50 ;  /* 0x0000001c470b7223 */ /* 0x000fe20000010832 */
[----:B0-----:R-:W-:-:S04]  /*11050*/  @P2 IMAD.HI.U32 R33, R190, R33, RZ ;  /* 0x00000021be212227 */ /* 0x001fc800078e00ff */
[-CC-:B------:R-:W-:Y:S01]  /*11060*/  FFMA.FTZ R156, R83, R28.reuse, -R50.reuse ;  /* 0x0000001c539c7223 */ /* 0x180fe20000010832 */
[--C-:B------:R-:W-:Y:S01]  /*11070*/  FFMA.FTZ R158, R85, R28, -R50.reuse ;  /* 0x0000001c559e7223 */ /* 0x100fe20000010832 */
[----:B------:R-:W-:Y:S01]  /*11080*/  F2FP.BF16.F32.PACK_AB R181, R6, R181 ;  /* 0x000000b506b5723e */ /* 0x000fe200000010ff */
[----:B------:R-:W0:Y:S01]  /*11090*/  MUFU.EX2 R176, R176 ;  /* 0x000000b000b07308 */ /* 0x000e220000000800 */
[----:B---3--:R-:W-:Y:S01]  /*110a0*/  FADD.FTZ R30, R182, R5 ;  /* 0x00000005b61e7221 */ /* 0x008fe20000010000 */
[----:B------:R-:W-:Y:S01]  /*110b0*/  @P2 SHF.R.U32.HI R35, RZ, R54, R33 ;  /* 0x00000036ff232219 */ /* 0x000fe20000011621 */
[-CC-:B------:R-:W-:Y:S01]  /*110c0*/  FFMA.FTZ R87, R87, R28.reuse, -R50.reuse ;  /* 0x0000001c57577223 */ /* 0x180fe20000010832 */
[-CC-:B------:R-:W-:Y:S01]  /*110d0*/  FFMA.FTZ R59, R59, R28.reuse, -R50.reuse ;  /* 0x0000001c3b3b7223 */ /* 0x180fe20000010832 */
[-C--:B------:R-:W-:Y:S01]  /*110e0*/  FFMA.FTZ R93, R93, R28.reuse, -R50 ;  /* 0x0000001c5d5d7223 */ /* 0x080fe20000010832 */
[----:B------:R-:W-:Y:S01]  /*110f0*/  IADD3 R39, R35, R193, -R192 ;  /* 0x000000c123277210 */ /* 0x000fe20007ffe8c0 */
[-C--:B------:R-:W-:Y:S01]  /*11100*/  FFMA.FTZ R57, R57, R28.reuse, -R50 ;  /* 0x0000001c39397223 */ /* 0x080fe20000010832 */
[----:B------:R-:W1:Y:S01]  /*11110*/  MUFU.EX2 R175, R175 ;  /* 0x000000af00af7308 */ /* 0x000e620000000800 */
[----:B--2---:R-:W-:Y:S01]  /*11120*/  FADD.FTZ R5, R7, R30 ;  /* 0x0000001e07057221 */ /* 0x004fe20000010000 */
[----:B------:R-:W-:Y:S01]  /*11130*/  FADD.FTZ R30, R14, R29 ;  /* 0x0000001d0e1e7221 */ /* 0x000fe20000010000 */
[-CC-:B------:R-:W-:Y:S01]  /*11140*/  FFMA.FTZ R95, R95, R28.reuse, -R50.reuse ;  /* 0x0000001c5f5f7223 */ /* 0x180fe20000010832 */
[-CC-:B------:R-:W-:Y:S01]  /*11150*/  FFMA.FTZ R55, R55, R28.reuse, -R50.reuse ;  /* 0x0000001c37377223 */ /* 0x180fe20000010832 */
[----:B------:R-:W-:Y:S01]  /*11160*/  FFMA.FTZ R97, R97, R28, -R50 ;  /* 0x0000001c61617223 */ /* 0x000fe20000010832 */
[----:B------:R-:W-:-:S02]  /*11170*/  F2FP.BF16.F32.PACK_AB R180, R3, R180 ;  /* 0x000000b403b4723e */ /* 0x000fc400000010ff */
[----:B------:R-:W-:Y:S01]  /*11180*/  CS2R R90, SRZ ;  /* 0x00000000005a7805 */ /* 0x000fe2000001ff00 */
[----:B------:R-:W2:Y:S01]  /*11190*/  MUFU.EX2 R27, R27 ;  /* 0x0000001b001b7308 */ /* 0x000ea20000000800 */
[----:B0-----:R-:W-:Y:S01]  /*111a0*/  FADD.FTZ R0, R176, R5 ;  /* 0x00000005b0007221 */ /* 0x001fe20000010000 */
[----:B------:R-:W-:Y:S02]  /*111b0*/  SHF.R.S32.HI R52, RZ, 0x1f, R39 ;  /* 0x0000001fff347819 */ /* 0x000fe40000011427 */
[----:B------:R-:W-:Y:S01]  /*111c0*/  F2FP.BF16.F32.PACK_AB R177, R12, R177 ;  /* 0x000000b10cb1723e */ /* 0x000fe200000010ff */
[----:B------:R-:W-:Y:S01]  /*111d0*/  VIADD R12, R88, 0xfffffffe ;  /* 0xfffffffe580c7836 */ /* 0x000fe20000000000 */
[----:B------:R-:W-:Y:S02]  /*111e0*/  F2FP.BF16.F32.PACK_AB R183, R10, R183 ;  /* 0x000000b70ab7723e */ /* 0x000fe400000010ff */
[----:B------:R-:W-:Y:S01]  /*111f0*/  CS2R R88, SRZ ;  /* 0x0000000000587805 */ /* 0x000fe2000001ff00 */
[----:B------:R-:W0:Y:S01]  /*11200*/  MUFU.EX2 R20, R20 ;  /* 0x0000001400147308 */ /* 0x000e220000000800 */
[----:B-1----:R-:W-:Y:S01]  /*11210*/  FADD.FTZ R29, R175, R30 ;  /* 0x0000001eaf1d7221 */ /* 0x002fe20000010000 */
[----:B------:R-:W-:-:S02]  /*11220*/  F2FP.BF16.F32.PACK_AB R179, R24, R179 ;  /* 0x000000b318b3723e */ /* 0x000fc400000010ff */
[----:B------:R-:W-:Y:S02]  /*11230*/  F2FP.BF16.F32.PACK_AB R173, R14, R173 ;  /* 0x000000ad0ead723e */ /* 0x000fe400000010ff */
[----:B------:R-:W-:Y:S02]  /*11240*/  F2FP.BF16.F32.PACK_AB R182, R7, R182 ;  /* 0x000000b607b6723e */ /* 0x000fe400000010ff */
[----:B------:R-:W1:Y:S01]  /*11250*/  MUFU.EX2 R178, R178 ;  /* 0x000000b200b27308 */ /* 0x000e620000000800 */
[C---:B--2---:R-:W-:Y:S01]  /*11260*/  FADD.FTZ R5, R27.reuse, R0 ;  /* 0x000000001b057221 */ /* 0x044fe20000010000 */
[----:B------:R-:W-:-:S06]  /*11270*/  F2FP.BF16.F32.PACK_AB R176, R27, R176 ;  /* 0x000000b01bb0723e */ /* 0x000fcc00000010ff */
[----:B------:R-:W2:Y:S01]  /*11280*/  MUFU.EX2 R169, R169 ;  /* 0x000000a900a97308 */ /* 0x000ea20000000800 */
[C---:B0-----:R-:W-:Y:S01]  /*11290*/  FADD.FTZ R30, R20.reuse, R29 ;  /* 0x0000001d141e7221 */ /* 0x041fe20000010000 */
[----:B------:R-:W-:Y:S01]  /*112a0*/  FFMA.FTZ R29, R67, R28, -R50 ;  /* 0x0000001c431d7223 */ /* 0x000fe20000010832 */
[----:B------:R-:W-:-:S05]  /*112b0*/  F2FP.BF16.F32.PACK_AB R175, R20, R175 ;  /* 0x000000af14af723e */ /* 0x000fca00000010ff */
        /* <DEDUP_REMOVED lines=9> */
[-CC-:B------:R-:W-:Y:S01]  /*11350*/  FFMA.FTZ R33, R63, R28.reuse, -R50.reuse ;  /* 0x0000001c3f217223 */ /* 0x180fe20000010832 */
[----:B------:R-:W-:Y:S01]  /*11360*/  FFMA.FTZ R50, R53, R28, -R50 ;  /* 0x0000001c35327223 */ /* 0x000fe20000010832 */
[----:B------:R-:W-:-:S04]  /*11370*/  F2FP.BF16.F32.PACK_AB R169, R32, R169 ;  /* 0x000000a920a9723e */ /* 0x000fc800000010ff */
        /* <DEDUP_REMOVED lines=31> */
[----:B--2---:R-:W-:Y:S01]  /*11570*/  FADD.FTZ R0, R170, R5 ;  /* 0x00000005aa007221 */ /* 0x004fe20000010000 */
[----:B------:R-:W-:-:S06]  /*11580*/  LEA.HI R5, R52, R39, RZ, 0x7 ;  /* 0x0000002734057211 */ /* 0x000fcc00078f38ff */
        /* <DEDUP_REMOVED lines=42> */
[----:B------:R-:W-:-:S03]  /*11830*/  F2FP.BF16.F32.PACK_AB R165, R48, R165 ;  /* 0x000000a530a5723e */ /* 0x000fc600000010ff */
[----:B------:R-:W-:-:S03]  /*11840*/  FADD.FTZ R6, R48, R35 ;  /* 0x0000002330067221 */ /* 0x000fc60000010000 */
        /* <DEDUP_REMOVED lines=14> */
[----:B------:R-:W-:Y:S02]  /*11930*/  F2FP.BF16.F32.PACK_AB R162, R162, R93 ;  /* 0x0000005da2a2723e */ /* 0x000fe400000010ff */
[----:B------:R-:W-:-:S04]  /*11940*/  CS2R R92, SRZ ;  /* 0x00000000005c7805 */ /* 0x000fc8000001ff00 */
[----:B------:R-:W1:Y:S01]  /*11950*/  MUFU.EX2 R97, R97 ;  /* 0x0000006100617308 */ /* 0x000e620000000800 */
[----:B--2---:R-:W-:-:S07]  /*11960*/  FADD.FTZ R3, R95, R6 ;  /* 0x000000065f037221 */ /* 0x004fce0000010000 */
[----:B------:R-:W2:Y:S01]  /*11970*/  MUFU.EX2 R50, R50 ;  /* 0x0000003200327308 */ /* 0x000ea20000000800 */
[C---:B0-----:R-:W-:Y:S01]  /*11980*/  FADD.FTZ R6, R164.reuse, R3 ;  /* 0x00000003a4067221 */ /* 0x041fe20000010000 */
[----:B------:R-:W-:Y:S02]  /*11990*/  F2FP.BF16.F32.PACK_AB R164, R164, R95 ;  /* 0x0000005fa4a4723e */ /* 0x000fe400000010ff */
[----:B------:R-:W-:-:S04]  /*119a0*/  CS2R R94, SRZ ;  /* 0x00000000005e7805 */ /* 0x000fc8000001ff00 */
[----:B------:R-:W0:Y:S01]  /*119b0*/  MUFU.EX2 R26, R26 ;  /* 0x0000001a001a7308 */ /* 0x000e220000000800 */
[----:B-1----:R-:W-:Y:S01]  /*119c0*/  FADD.FTZ R3, R97, R6 ;  /* 0x0000000661037221 */ /* 0x002fe20000010000 */
[----:B------:R-:W-:-:S04]  /*119d0*/  SHF.R.S32.HI R6, RZ, 0x7, R5 ;  /* 0x00000007ff067819 */ /* 0x000fc80000011405 */
[----:B------:R-:W-:Y:S02]  /*119e0*/  VIMNMX R5, R191, R6, !PT ;  /* 0x00000006bf057248 */ /* 0x000fe40007fe0100 */
[C---:B--2---:R-:W-:Y:S01]  /*119f0*/  F2FP.BF16.F32.PACK_AB R166, R50.reuse, R97 ;  /* 0x0000006132a6723e */ /* 0x044fe200000010ff */
[----:B------:R-:W-:Y:S01]  /*11a00*/  FADD.FTZ R3, R50, R3 ;  /* 0x0000000332037221 */ /* 0x000fe20000010000 */
[----:B------:R-:W-:Y:S02]  /*11a10*/  ISETP.GE.AND P3, PT, R12, R5, PT ;  /* 0x000000050c00720c */ /* 0x000fe40003f66270 */
[----:B------:R-:W-:Y:S01]  /*11a20*/  CS2R R96, SRZ ;  /* 0x0000000000607805 */ /* 0x000fe2000001ff00 */
[C---:B0-----:R-:W-:Y:S01]  /*11a30*/  FADD.FTZ R0, R26.reuse, R37 ;  /* 0x000000251a007221 */ /* 0x041fe20000010000 */
[----:B------:R-:W-:-:S09]  /*11a40*/  F2FP.BF16.F32.PACK_AB R167, R26, R167 ;  /* 0x000000a71aa7723e */ /* 0x000fd200000010ff */
[----:B------:R-:W-:Y:S05]  /*11a50*/  @!P3 BRA `(.L_x_8952) ;  /* 0x0000003000c4b947 */ /* 0x000fea0003800000 */
[----:B------:R-:W-:Y:S02]  /*11a60*/  IMAD.MOV.U32 R10, RZ, RZ, R8 ;  /* 0x000000ffff0a7224 */ /* 0x000fe400078e0008 */
[----:B------:R-:W-:Y:S02]  /*11a70*/  IMAD.MOV.U32 R11, RZ, RZ, R47 ;  /* 0x000000ffff0b7224 */ /* 0x000fe400078e002f */
[----:B------:R-:W-:Y:S02]  /*11a80*/  IMAD.MOV.U32 R6, RZ, RZ, R186 ;  /* 0x000000ffff067224 */ /* 0x000fe400078e00ba */
[----:B------:R-:W-:Y:S02]  /*11a90*/  IMAD.MOV.U32 R13, RZ, RZ, R184 ;  /* 0x000000ffff0d7224 */ /* 0x000fe400078e00b8 */
[----:B------:R-:W-:-:S07]  /*11aa0*/  IMAD.MOV.U32 R151, RZ, RZ, RZ ;  /* 0x000000ffff977224 */ /* 0x000fce00078e00ff */
.L_x_8962:
[----:B------:R-:W-:Y:S01]  /*11ab0*/  ISETP.NE.AND P3, PT, R189, RZ, PT ;  /* 0x000000ffbd00720c */ /* 0x000fe20003f65270 */
[----:B------:R-:W-:Y:S01]  /*11ac0*/  VIADD R184, R13, 0x1 ;  /* 0x000000010db87836 */ /* 0x000fe20000000000 */
[----:B------:R-:W-:Y:S05]  /*11ad0*/  YIELD ;  /* 0x0000000000007946 */ /* 0x000fea0003800000 */
[----:B------:R-:W-:-:S04]  /*11ae0*/  ISETP.NE.AND P4, PT, R184, 0x2, PT ;  /* 0x00000002b800780c */ /* 0x000fc80003f85270 */
[----:B------:R-:W-:Y:S02]  /*11af0*/  SEL R7, RZ, 0x1, P4 ;  /* 0x00000001ff077807 */ /* 0x000fe40002000000 */
[----:B------:R-:W-:Y:S02]  /*11b00*/  SEL R184, R184, RZ, P4 ;  /* 0x000000ffb8b87207 */ /* 0x000fe40002000000 */
[----:B------:R-:W-:Y:S01]  /*11b10*/  LOP3.LUT R186, R6, R7, RZ, 0x3c, !PT ;  /* 0x0000000706ba7212 */ /* 0x000fe200078e3cff */
[----:B------:R-:W-:Y:S06]  /*11b20*/  @P3 BRA `(.L_x_8953) ;  /* 0x0000000000303947 */ /* 0x000fec0003800000 */
[----:B------:R-:W-:Y:S05]  /*11b30*/  @!P0 BRA `(.L_x_8954) ;  /* 0x0000000000048947 */ /* 0x000fea0003800000 */
[----:B------:R-:W-:Y:S01]  /*11b40*/  BPT.TRAP 0x1 ;  /* 0x000000040000795c */ /* 0x000fe20000300000 */
.L_x_8954:
[----:B------:R-:W-:Y:S01]  /*11b50*/  IMAD R7, R184, 0x8, R2 ;  /* 0x00000008b8077824 */ /* 0x000fe200078e0202 */
[----:B------:R-:W-:-:S04]  /*11b60*/  SHF.L.U32 R8, R186, 0x1f, RZ ;  /* 0x0000001fba087819 */ /* 0x000fc800000006ff */
[----:B------:R0:W1:Y:S01]  /*11b70*/  SYNCS.PHASECHK.TRANS64.TRYWAIT P4, [R7+URZ+0x28830], R8 ;  /* 0x02883008070075a7 */ /* 0x000062000808017f */
[----:B------:R-:W-:Y:S05]  /*11b80*/  @!P0 BRA `(.L_x_8955) ;  /* 0x0000000000048947 */ /* 0x000fea0003800000 */
[----:B------:R-:W-:Y:S01]  /*11b90*/  BPT.TRAP 0x1 ;  /* 0x000000040000795c */ /* 0x000fe20000300000 */
.L_x_8955:
[----:B------:R-:W-:Y:S04]  /*11ba0*/  BSSY B0, `(.L_x_8953) ;  /* 0x0000004000007945 */ /* 0x000fe80003800000 */
[----:B-1----:R-:W-:Y:S05]  /*11bb0*/  @P4 BRA `(.L_x_8956) ;  /* 0x0000000000084947 */ /* 0x002fea0003800000 */
[----:B------:R-:W1:Y:S02]  /*11bc0*/  SYNCS.PHASECHK.TRANS64.TRYWAIT P4, [R7+URZ+0x28830], R8 ;  /* 0x02883008070075a7 */ /* 0x000e64000808017f */
[----:B-1----:R-:W-:Y:S05]  /*11bd0*/  @!P4 BRA `(.L_x_8957) ;  /* 0x00000130001cc947 */ /* 0x002fea0003800000 */
.L_x_8956:
[----:B------:R-:W-:Y:S05]  /*11be0*/  BSYNC B0 ;  /* 0x0000000000007941 */ /* 0x000fea0003800000 */
.L_x_8953:
        /* <DEDUP_REMOVED lines=60> */
.L_x_8959:
[----:B------:R-:W-:Y:S01]  /*11fb0*/  SHF.L.U32 R6, R6, 0x1f, RZ ;  /* 0x0000001f06067819 */ /* 0x000fe200000006ff */
[----:B------:R-:W-:-:S04]  /*11fc0*/  IMAD R7, R13, 0x8, R2 ;  /* 0x000000080d077824 */ /* 0x000fc800078e0202 */
[----:B------:R0:W1:Y:S01]  /*11fd0*/  SYNCS.PHASECHK.TRANS64.TRYWAIT P3, [R7+URZ+0x28850], R6 ;  /* 0x02885006070075a7 */ /* 0x000062000806017f */
[----:B------:R-:W-:Y:S05]  /*11fe0*/  @!P0 BRA `(.L_x_8960) ;  /* 0x0000000000048947 */ /* 0x000fea0003800000 */
[----:B------:R-:W-:Y:S01]  /*11ff0*/  BPT.TRAP 0x1 ;  /* 0x000000040000795c */ /* 0x000fe20000300000 */
.L_x_8960:
[----:B-1----:R-:W-:Y:S05]  /*12000*/  @P3 BRA `(.L_x_8958) ;  /* 0x0000000000083947 */ /* 0x002fea0003800000 */
[----:B------:R-:W1:Y:S02]  /*12010*/  SYNCS.PHASECHK.TRANS64.TRYWAIT P3, [R7+URZ+0x28850], R6 ;  /* 0x02885006070075a7 */ /* 0x000e64000806017f */
[----:B-1----:R-:W-:Y:S05]  /*12020*/  @!P3 BRA `(.L_x_8961) ;  /* 0x0000012c001cb947 */ /* 0x002fea0003800000 */
.L_x_8958:
        /* <DEDUP_REMOVED lines=17> */
[----:B------:R-:W-:Y:S02]  /*12140*/  IMAD.IADD R60, R204, 0x1, R190 ;  /* 0x00000001cc3c7824 */ /* 0x000fe400078e02be */
[----:B------:R-:W-:Y:S01]  /*12150*/  FMUL.FTZ R30, R35, UR49 ;  /* 0x00000031231e7c20 */ /* 0x000fe20008410000 */
[C---:B------:R-:W-:Y:S01]  /*12160*/  VIADD R8, R6.reuse, 0x80 ;  /* 0x0000008006087836 */ /* 0x040fe20000000000 */
        /* <DEDUP_REMOVED lines=60> */
[----:B------:R-:W-:-:S06]  /*12530*/  FMUL.FTZ R84, R87, UR49 ;  /* 0x0000003157547c20 */ /* 0x000fcc0008410000 */
        /* <DEDUP_REMOVED lines=16> */
[----:B------:R-:W-:Y:S01]  /*12640*/  R2UR UR6, R8 ;  /* 0x00000000080672ca */ /* 0x000fe200000e0000 */
[----:B------:R-:W-:Y:S01]  /*12650*/  VIADD R8, R6, 0x180 ;  /* 0x0000018006087836 */ /* 0x000fe20000000000 */
[----:B------:R-:W-:Y:S01]  /*12660*/  R2UR UR7, R9 ;  /* 0x00000000090772ca */ /* 0x000fe200000e0000 */
[----:B------:R-:W-:-:S03]  /*12670*/  IMAD.MOV.U32 R9, RZ, RZ, 0x40000040 ;  /* 0x40000040ff097424 */ /* 0x000fc600078e00ff */
[----:B------:R-:W5:Y:S08]  /*12680*/  MUFU.TANH R53, R53 ;  /* 0x0000003500357308 */ /* 0x000f700000002400 */
[----:B------:R-:W5:Y:S08]  /*12690*/  MUFU.TANH R56, R56 ;  /* 0x0000003800387308 */ /* 0x000f700000002400 */
[----:B------:R-:W5:Y:S08]  /*126a0*/  MUFU.TANH R57, R57 ;  /* 0x0000003900397308 */ /* 0x000f700000002400 */
        /* <DEDUP_REMOVED lines=40> */
[----:B------:R-:W-:Y:S02]  /*12930*/  R2UR UR7, R9 ;  /* 0x00000000090772ca */ /* 0x000fe400000e0000 */
[----:B------:R-:W0:Y:S01]  /*12940*/  @P2 LDC R9, c[0x0][0x44c] ;  /* 0x00011300ff092b82 */ /* 0x000e220000000800 */
[----:B------:R-:W-:-:S07]  /*12950*/  R2UR UR6, R8 ;  /* 0x00000000080672ca */ /* 0x000fce00000e0000 */
[----:B------:R-:W1:Y:S01]  /*12960*/  @P2 LDC R8, c[0x0][0x450] ;  /* 0x00011400ff082b82 */ /* 0x000e620000000800 */
[----:B0-----:R-:W-:-:S05]  /*12970*/  @P2 IMAD.HI.U32 R9, R60, R9, RZ ;  /* 0x000000093c092227 */ /* 0x001fca00078e00ff */
[----:B-1----:R-:W-:Y:S01]  /*12980*/  @P2 SHF.R.U32.HI R60, RZ, R8, R9 ;  /* 0x00000008ff3c2219 */ /* 0x002fe20000011609 */
[----:B------:R-:W-:Y:S02]  /*12990*/  IMAD.MOV.U32 R9, RZ, RZ, 0x40000040 ;  /* 0x40000040ff097424 */ /* 0x000fe400078e00ff */
[----:B------:R-:W-:Y:S02]  /*129a0*/  VIADD R8, R6, 0x280 ;  /* 0x0000028006087836 */ /* 0x000fe40000000000 */
[----:B------:R-:W0:Y:S01]  /*129b0*/  SHFL.IDX PT, R69, R60, RZ, 0x1c1f ;  /* 0x001c1fff3c457589 */ /* 0x000e2200000e0000 */
[----:B------:R-:W-:Y:S02]  /*129c0*/  WARPGROUP.DEPBAR.LE gsb0, 0x0 ;  /* 0x00008000000079c5 */ /* 0x000fe40000010000 */
[----:B------:R-:W-:-:S06]  /*129d0*/  WARPGROUP.ARRIVE ;  /* 0x00000000000079c5 */ /* 0x000fcc0000000000 */
[----:B------:R-:W-:Y:S01]  /*129e0*/  HGMMA.64x128x16.F32.BF16 R88, R152, gdesc[UR4].tnspB, R88, gsb0 ;  /* 0x41e0000498587df0 */ /* 0x000fe20008001858 */
[----:B------:R-:W-:Y:S01]  /*129f0*/  R2UR UR7, R9 ;  /* 0x00000000090772ca */ /* 0x000fe200000e0000 */
[----:B------:R-:W-:Y:S01]  /*12a00*/  IMAD.MOV.U32 R9, RZ, RZ, -0x80 ;  /* 0xffffff80ff097424 */ /* 0x000fe200078e00ff */
[----:B------:R-:W-:Y:S01]  /*12a10*/  R2UR UR6, R8 ;  /* 0x00000000080672ca */ /* 0x000fe200000e0000 */
[----:B------:R-:W-:Y:S01]  /*12a20*/  FMUL.FTZ R8, R72, UR49 ;  /* 0x0000003148087c20 */ /* 0x000fe20008410000 */
[----:B------:R-:W-:Y:S01]  /*12a30*/  FMUL.FTZ R72, R39, UR49 ;  /* 0x0000003127487c20 */ /* 0x000fe20008410000 */
[----:B------:R-:W-:Y:S01]  /*12a40*/  IMAD R9, R12, R9, 0x1 ;  /* 0x000000010c097424 */ /* 0x000fe200078e0209 */
[----:B------:R-:W-:Y:S04]  /*12a50*/  MUFU.TANH R39, R80 ;  /* 0x0000005000277308 */ /* 0x000fe80000002400 */
[----:B------:R-:W-:-:S04]  /*12a60*/  IADD3 R9, R193, R9, -R197 ;  /* 0x00000009c1097210 */ /* 0x000fc80007ffe8c5 */
[----:B------:R-:W1:Y:S01]  /*12a70*/  MUFU.TANH R8, R8 ;  /* 0x0000000800087308 */ /* 0x000e620000002400 */
[----:B------:R-:W-:-:S04]  /*12a80*/  IMAD.IADD R9, R9, 0x1, -R192 ;  /* 0x0000000109097824 */ /* 0x000fc800078e0ac0 */
[----:B0-----:R-:W-:-:S03]  /*12a90*/  IMAD.IADD R69, R9, 0x1, R69 ;  /* 0x0000000109457824 */ /* 0x001fc600078e0245 */
[----:B------:R-:W-:Y:S02]  /*12aa0*/  MUFU.TANH R72, R72 ;  /* 0x0000004800487308 */ /* 0x000fe40000002400 */
[C---:B------:R-:W-:Y:S02]  /*12ab0*/  ISETP.GT.AND P5, PT, R69.reuse, 0x8, PT ;  /* 0x000000084500780c */ /* 0x040fe40003fa4270 */
[C---:B------:R-:W-:Y:S02]  /*12ac0*/  ISETP.GT.AND P4, PT, R69.reuse, RZ, PT ;  /* 0x000000ff4500720c */ /* 0x040fe40003f84270 */
[----:B------:R-:W-:Y:S02]  /*12ad0*/  FSEL R24, R24, -INF , P5 ;  /* 0xff80000018187808 */ /* 0x000fe40002800000 */
[C---:B------:R-:W-:Y:S02]  /*12ae0*/  ISETP.GT.AND P5, PT, R69.reuse, 0x11, PT ;  /* 0x000000114500780c */ /* 0x040fe40003fa4270 */
[----:B------:R-:W-:-:S02]  /*12af0*/  ISETP.GT.AND P3, PT, R69, 0x1, PT ;  /* 0x000000014500780c */ /* 0x000fc40003f64270 */
[----:B------:R-:W-:Y:S02]  /*12b00*/  FSEL R14, R14, -INF , P4 ;  /* 0xff8000000e0e7808 */ /* 0x000fe40002000000 */
[----:B--2---:R-:W-:Y:S02]  /*12b10*/  FSEL R73, R28, -INF , P5 ;  /* 0xff8000001c497808 */ /* 0x004fe40002800000 */
[----:B------:R-:W-:Y:S02]  /*12b20*/  FSEL R20, R20, -INF , P3 ;  /* 0xff80000014147808 */ /* 0x000fe40001800000 */
[----:B------:R-:W-:Y:S02]  /*12b30*/  FMNMX.FTZ R28, R14, R11, !PT ;  /* 0x0000000b0e1c7209 */ /* 0x000fe40007810000 */
[----:B------:R-:W-:Y:S02]  /*12b40*/  ISETP.GT.AND P4, PT, R69, 0x9, PT ;  /* 0x000000094500780c */ /* 0x000fe40003f84270 */
[----:B------:R-:W-:-:S02]  /*12b50*/  FMNMX.FTZ R28, R20, R28, !PT ;  /* 0x0000001c141c7209 */ /* 0x000fc40007810000 */
[----:B------:R-:W-:Y:S02]  /*12b60*/  ISETP.GT.AND P3, PT, R69, 0x10, PT ;  /* 0x000000104500780c */ /* 0x000fe40003f64270 */
[----:B---3--:R-:W-:Y:S02]  /*12b70*/  FSEL R25, R25, -INF , P4 ;  /* 0xff80000019197808 */ /* 0x008fe40002000000 */
[----:B------:R-:W-:Y:S02]  /*12b80*/  FMNMX.FTZ R28, R24, R28, !PT ;  /* 0x0000001c181c7209 */ /* 0x000fe40007810000 */
[----:B----4-:R-:W-:Y:S02]  /*12b90*/  FSEL R27, R27, -INF , P3 ;  /* 0xff8000001b1b7808 */ /* 0x010fe40001800000 */
[----:B------:R-:W-:Y:S02]  /*12ba0*/  FMNMX.FTZ R28, R25, R28, !PT ;  /* 0x0000001c191c7209 */ /* 0x000fe40007810000 */
[----:B------:R-:W-:-:S02]  /*12bb0*/  ISETP.GT.AND P4, PT, R69, 0x18, PT ;  /* 0x000000184500780c */ /* 0x000fc40003f84270 */
[----:B------:R-:W-:Y:S02]  /*12bc0*/  FMNMX.FTZ R28, R27, R28, !PT ;  /* 0x0000001c1b1c7209 */ /* 0x000fe40007810000 */
[----:B------:R-:W-:Y:S02]  /*12bd0*/  ISETP.GT.AND P3, PT, R69, 0x19, PT ;  /* 0x000000194500780c */ /* 0x000fe40003f64270 */
[----:B-----5:R-:W-:Y:S02]  /*12be0*/  FSEL R31, R31, -INF , P4 ;  /* 0xff8000001f1f7808 */ /* 0x020fe40002000000 */
        /* <DEDUP_REMOVED lines=38> */
[----:B------:R-:W-:Y:S01]  /*12e50*/  ISETP.GT.AND P5, PT, R69, 0x50, PT ;  /* 0x000000504500780c */ /* 0x000fe20003fa4270 */
[----:B------:R-:W-:-:S02]  /*12e60*/  WARPGROUP.DEPBAR.LE gsb0, 0x0 ;  /* 0x00008000000079c5 */ /* 0x000fc40000010000 */
[C---:B------:R-:W-:Y:S01]  /*12e70*/  ISETP.GT.AND P4, PT, R69.reuse, 0x51, PT ;  /* 0x000000514500780c */ /* 0x040fe20003f84270 */
[----:B------:R-:W-:Y:S01]  /*12e80*/  WARPGROUP.ARRIVE ;  /* 0x00000000000079c5 */ /* 0x000fe20000000000 */
[----:B------:R-:W-:-:S05]  /*12e90*/  ISETP.GT.AND P3, PT, R69, 0x58, PT ;  /* 0x000000584500780c */ /* 0x000fca0003f64270 */
[----:B------:R-:W0:Y:S01]  /*12ea0*/  S2R R155, SR_TID.X ;  /* 0x00000000009b7919 */ /* 0x000e220000002100 */
[----:B------:R-:W-:Y:S02]  /*12eb0*/  FMNMX.FTZ R28, R49, R28, !PT ;  /* 0x0000001c311c7209 */ /* 0x000fe40007810000 */
[----:B------:R-:W-:Y:S01]  /*12ec0*/  FSEL R53, R53, -INF , P5 ;  /* 0xff80000035357808 */ /* 0x000fe20002800000 */
[----:B------:R-:W-:Y:S01]  /*12ed0*/  HGMMA.64x128x16.F32.BF16 R88, R156, gdesc[UR4].tnspB, R88, gsb0 ;  /* 0x41e000049c587df0 */ /* 0x000fe20008001858 */
[----:B------:R-:W-:Y:S02]  /*12ee0*/  FSEL R56, R56, -INF , P4 ;  /* 0xff80000038387808 */ /* 0x000fe40002000000 */
[----:B------:R-:W-:Y:S02]  /*12ef0*/  FSEL R57, R57, -INF , P3 ;  /* 0xff80000039397808 */ /* 0x000fe40001800000 */
[C---:B------:R-:W-:Y:S02]  /*12f00*/  ISETP.GT.AND P5, PT, R69.reuse, 0x59, PT ;  /* 0x000000594500780c */ /* 0x040fe40003fa4270 */
[----:B------:R-:W-:-:S02]  /*12f10*/  ISETP.GT.AND P4, PT, R69, 0x60, PT ;  /* 0x000000604500780c */ /* 0x000fc40003f84270 */
[----:B------:R-:W-:Y:S02]  /*12f20*/  ISETP.GT.AND P3, PT, R69, 0x61, PT ;  /* 0x000000614500780c */ /* 0x000fe40003f64270 */
[----:B------:R-:W-:Y:S02]  /*12f30*/  FMNMX.FTZ R28, R52, R28, !PT ;  /* 0x0000001c341c7209 */ /* 0x000fe40007810000 */
[----:B------:R-:W-:Y:S02]  /*12f40*/  FSEL R61, R61, -INF , P5 ;  /* 0xff8000003d3d7808 */ /* 0x000fe40002800000 */
[----:B-1----:R-:W-:Y:S02]  /*12f50*/  FSEL R8, R8, -INF , P4 ;  /* 0xff80000008087808 */ /* 0x002fe40002000000 */
[----:B------:R-:W-:Y:S02]  /*12f60*/  FSEL R64, R64, -INF , P3 ;  /* 0xff80000040407808 */ /* 0x000fe40001800000 */
[----:B------:R-:W-:-:S02]  /*12f70*/  FMNMX.FTZ R28, R53, R28, !PT ;  /* 0x0000001c351c7209 */ /* 0x000fc40007810000 */
[C---:B------:R-:W-:Y:S02]  /*12f80*/  ISETP.GT.AND P5, PT, R69.reuse, 0x68, PT ;  /* 0x000000684500780c */ /* 0x040fe40003fa4270 */
[C---:B------:R-:W-:Y:S02]  /*12f90*/  ISETP.GT.AND P4, PT, R69.reuse, 0x69, PT ;  /* 0x000000694500780c */ /* 0x040fe40003f84270 */
[----:B------:R-:W-:Y:S02]  /*12fa0*/  ISETP.GT.AND P3, PT, R69, 0x70, PT ;  /* 0x000000704500780c */ /* 0x000fe40003f64270 */
[----:B------:R-:W-:Y:S02]  /*12fb0*/  FMNMX.FTZ R28, R56, R28, !PT ;  /* 0x0000001c381c7209 */ /* 0x000fe40007810000 */
[----:B------:R-:W-:Y:S02]  /*12fc0*/  FSEL R65, R65, -INF , P5 ;  /* 0xff80000041417808 */ /* 0x000fe40002800000 */
[----:B------:R-:W-:-:S02]  /*12fd0*/  FSEL R68, R68, -INF , P4 ;  /* 0xff80000044447808 */ /* 0x000fc40002000000 */
[----:B------:R-:W-:Y:S02]  /*12fe0*/  FSEL R39, R39, -INF , P3 ;  /* 0xff80000027277808 */ /* 0x000fe40001800000 */
[C---:B------:R-:W-:Y:S02]  /*12ff0*/  ISETP.GT.AND P5, PT, R69.reuse, 0x71, PT ;  /* 0x000000714500780c */ /* 0x040fe40003fa4270 */
[C---:B------:R-:W-:Y:S02]  /*13000*/  ISETP.GT.AND P4, PT, R69.reuse, 0x78, PT ;  /* 0x000000784500780c */ /* 0x040fe40003f84270 */
[----:B------:R-:W-:Y:S01]  /*13010*/  ISETP.GT.AND P3, PT, R69, 0x79, PT ;  /* 0x000000794500780c */ /* 0x000fe20003f64270 */
[----:B------:R-:W-:Y:S01]  /*13020*/  FMUL.FTZ R69, R47, UR49 ;  /* 0x000000312f457c20 */ /* 0x000fe20008410000 */
[----:B------:R-:W-:Y:S01]  /*13030*/  FMUL.FTZ R47, R81, UR49 ;  /* 0x00000031512f7c20 */ /* 0x000fe20008410000 */
[----:B------:R-:W-:Y:S01]  /*13040*/  FMNMX.FTZ R28, R57, R28, !PT ;  /* 0x0000001c391c7209 */ /* 0x000fe20007810000 */
[----:B------:R-:W-:Y:S01]  /*13050*/  FMUL.FTZ R81, R82, UR49 ;  /* 0x0000003152517c20 */ /* 0x000fe20008410000 */
[----:B------:R-:W-:Y:S01]  /*13060*/  FSEL R76, R76, -INF , P4 ;  /* 0xff8000004c4c7808 */ /* 0x000fe20002000000 */
[----:B------:R-:W-:Y:S01]  /*13070*/  FMUL.FTZ R82, R83, UR49 ;  /* 0x0000003153527c20 */ /* 0x000fe20008410000 */
[----:B------:R-:W-:Y:S01]  /*13080*/  FMNMX.FTZ R28, R61, R28, !PT ;  /* 0x0000001c3d1c7209 */ /* 0x000fe20007810000 */
[----:B------:R-:W1:Y:S01]  /*13090*/  MUFU.TANH R47, R47 ;  /* 0x0000002f002f7308 */ /* 0x000e620000002400 */
[----:B0-----:R-:W-:-:S02]  /*130a0*/  SHF.R.U32.HI R155, RZ, 0x7, R155 ;  /* 0x00000007ff9b7819 */ /* 0x001fc4000001169b */
[----:B------:R-:W-:-:S04]  /*130b0*/  FMNMX.FTZ R28, R8, R28, !PT ;  /* 0x0000001c081c7209 */ /* 0x000fc80007810000 */
[----:B------:R-:W-:Y:S01]  /*130c0*/  FMNMX.FTZ R77, R64, R28, !PT ;  /* 0x0000001c404d7209 */ /* 0x000fe20007810000 */
[----:B------:R-:W-:Y:S03]  /*130d0*/  MUFU.TANH R69, R69 ;  /* 0x0000004500457308 */ /* 0x000fe60000002400 */
[----:B------:R-:W-:-:S04]  /*130e0*/  FMNMX.FTZ R77, R65, R77, !PT ;  /* 0x0000004d414d7209 */ /* 0x000fc80007810000 */
[----:B------:R-:W-:Y:S01]  /*130f0*/  FMNMX.FTZ R80, R68, R77, !PT ;  /* 0x0000004d44507209 */ /* 0x000fe20007810000 */
[----:B------:R0:W2:Y:S08]  /*13100*/  MUFU.TANH R28, R85 ;  /* 0x00000055001c7308 */ /* 0x0000b00000002400 */
[----:B------:R1:W3:Y:S01]  /*13110*/  MUFU.TANH R77, R62 ;  /* 0x0000003e004d7308 */ /* 0x0002e20000002400 */
[----:B0-----:R0:W-:Y:S07]  /*13120*/  SHFL.IDX PT, R85, R60, 0x1, 0x1c1f ;  /* 0x003c1f003c557f89 */ /* 0x0011ee00000e0000 */
[----:B------:R-:W-:Y:S01]  /*13130*/  MUFU.TANH R81, R81 ;  /* 0x0000005100517308 */ /* 0x000fe20000002400 */
[----:B-1----:R-:W-:Y:S01]  /*13140*/  FSEL R62, R47, -INF , P5 ;  /* 0xff8000002f3e7808 */ /* 0x002fe20002800000 */
[----:B0-----:R-:W-:Y:S01]  /*13150*/  FMUL.FTZ R60, R86, UR49 ;  /* 0x00000031563c7c20 */ /* 0x001fe20008410000 */
[----:B------:R-:W-:Y:S01]  /*13160*/  FMNMX.FTZ R47, R39, R80, !PT ;  /* 0x00000050272f7209 */ /* 0x000fe20007810000 */
[----:B------:R-:W-:Y:S01]  /*13170*/  FMUL.FTZ R80, R63, UR49 ;  /* 0x000000313f507c20 */ /* 0x000fe20008410000 */
[----:B--2---:R-:W-:-:S02]  /*13180*/  FSEL R63, R28, -INF , P3 ;  /* 0xff8000001c3f7808 */ /* 0x004fc40001800000 */
[----:B------:R-:W-:Y:S01]  /*13190*/  FMNMX.FTZ R47, R62, R47, !PT ;  /* 0x0000002f3e2f7209 */ /* 0x000fe20007810000 */
[----:B------:R-:W-:Y:S03]  /*131a0*/  MUFU.TANH R82, R82 ;  /* 0x0000005200527308 */ /* 0x000fe60000002400 */
[----:B------:R-:W-:-:S04]  /*131b0*/  FMNMX.FTZ R28, R76, R47, !PT ;  /* 0x0000002f4c1c7209 */ /* 0x000fc80007810000 */
[----:B------:R-:W-:Y:S01]  /*131c0*/  FMNMX.FTZ R28, R63, R28, !PT ;  /* 0x0000001c3f1c7209 */ /* 0x000fe20007810000 */
[----:B------:R-:W0:Y:S04]  /*131d0*/  MUFU.TANH R80, R80 ;  /* 0x0000005000507308 */ /* 0x000e280000002400 */
[----:B------:R-:W1:Y:S04]  /*131e0*/  SHFL.BFLY PT, R47, R28, 0x2, 0x1f ;  /* 0x0c401f001c2f7f89 */ /* 0x000e6800000e0000 */
[----:B------:R-:W2:Y:S01]  /*131f0*/  MUFU.TANH R60, R60 ;  /* 0x0000003c003c7308 */ /* 0x000ea20000002400 */
[----:B-1----:R-:W-:-:S05]  /*13200*/  FMNMX.FTZ R47, R28, R47, !PT ;  /* 0x0000002f1c2f7209 */ /* 0x002fca0007810000 */
[----:B------:R-:W1:Y:S01]  /*13210*/  SHFL.BFLY PT, R28, R47, 0x1, 0x1f ;  /* 0x0c201f002f1c7f89 */ /* 0x000e6200000e0000 */
[----:B------:R-:W-:Y:S02]  /*13220*/  WARPGROUP.DEPBAR.LE gsb0, 0x0 ;  /* 0x00008000000079c5 */ /* 0x000fe40000010000 */
[----:B------:R-:W-:Y:S01]  /*13230*/  WARPGROUP.ARRIVE ;  /* 0x00000000000079c5 */ /* 0x000fe20000000000 */
[----:B-1----:R-:W-:Y:S01]  /*13240*/  FMNMX.FTZ R47, R47, R28, !PT ;  /* 0x0000001c2f2f7209 */ /* 0x002fe20007810000 */
[----:B------:R-:W-:-:S03]  /*13250*/  IMAD.U32 R28, RZ, RZ, UR47 ;  /* 0x0000002fff1c7e24 */ /* 0x000fc6000f8e00ff */
[C---:B------:R-:W-:Y:S01]  /*13260*/  FSETP.NEU.FTZ.AND P3, PT, R47.reuse, -INF , PT ;  /* 0xff8000002f00780b */ /* 0x040fe20003f7d000 */
[----:B------:R-:W-:-:S05]  /*13270*/  FMUL.FTZ R83, R47, R28 ;  /* 0x0000001c2f537220 */ /* 0x000fca0000410000 */
[----:B------:R-:W-:-:S05]  /*13280*/  FSEL R83, R83, RZ, P3 ;  /* 0x000000ff53537208 */ /* 0x000fca0001800000 */
[-C--:B------:R-:W-:Y:S01]  /*13290*/  FFMA.FTZ R180, R14, R28.reuse, -R83 ;  /* 0x0000001c0eb47223 */ /* 0x080fe20000010853 */
[----:B------:R-:W-:Y:S02]  /*132a0*/  IMAD.IADD R14, R9, 0x1, R85 ;  /* 0x00000001090e7824 */ /* 0x000fe400078e0255 */
[-CC-:B------:R-:W-:Y:S01]  /*132b0*/  FFMA.FTZ R20, R20, R28.reuse, -R83.reuse ;  /* 0x0000001c14147223 */ /* 0x180fe20000010853 */
[-CC-:B------:R-:W-:Y:S01]  /*132c0*/  FFMA.FTZ R174, R36, R28.reuse, -R83.reuse ;  /* 0x0000001c24ae7223 */ /* 0x180fe20000010853 */
[-CC-:B------:R-:W-:Y:S01]  /*132d0*/  FFMA.FTZ R36, R8, R28.reuse, -R83.reuse ;  /* 0x0000001c08247223 */ /* 0x180fe20000010853 */
[-CC-:B------:R-:W-:Y:S01]  /*132e0*/  FFMA.FTZ R156, R53, R28.reuse, -R83.reuse ;  /* 0x0000001c359c7223 */ /* 0x180fe20000010853 */
[C---:B------:R-:W-:Y:S01]  /*132f0*/  ISETP.GT.AND P5, PT, R14.reuse, RZ, PT ;  /* 0x000000ff0e00720c */ /* 0x040fe20003fa4270 */
[----:B------:R1:W-:Y:S01]  /*13300*/  MUFU.EX2 R9, R20 ;  /* 0x0000001400097308 */ /* 0x0003e20000000800 */
[----:B------:R-:W-:Y:S01]  /*13310*/  ISETP.GT.AND P4, PT, R14, 0x1, PT ;  /* 0x000000010e00780c */ /* 0x000fe20003f84270 */
[-CC-:B------:R-:W-:Y:S01]  /*13320*/  FFMA.FTZ R182, R24, R28.reuse, -R83.reuse ;  /* 0x0000001c18b67223 */ /* 0x180fe20000010853 */
[----:B------:R-:W-:Y:S01]  /*13330*/  FSEL R7, R7, -INF , P5 ;  /* 0xff80000007077808 */ /* 0x000fe20002800000 */
[-CC-:B------:R-:W-:Y:S01]  /*13340*/  FFMA.FTZ R24, R25, R28.reuse, -R83.reuse ;  /* 0x0000001c19187223 */ /* 0x180fe20000010853 */
[C---:B------:R-:W-:Y:S01]  /*13350*/  ISETP.GT.AND P5, PT, R14.reuse, 0x8, PT ;  /* 0x000000080e00780c */ /* 0x040fe20003fa4270 */
[-CC-:B------:R-:W-:Y:S01]  /*13360*/  FFMA.FTZ R176, R27, R28.reuse, -R83.reuse ;  /* 0x0000001c1bb07223 */ /* 0x180fe20000010853 */
[-CC-:B------:R-:W-:Y:S01]  /*13370*/  FFMA.FTZ R25, R73, R28.reuse, -R83.reuse ;  /* 0x0000001c49197223 */ /* 0x180fe20000010853 */
[----:B------:R-:W-:Y:S01]  /*13380*/  MUFU.EX2 R180, R180 ;  /* 0x000000b400b47308 */ /* 0x000fe20000000800 */
[----:B-1----:R-:W-:Y:S01]  /*13390*/  FSEL R20, R15, -INF , P4 ;  /* 0xff8000000f147808 */ /* 0x002fe20002000000 */
[--C-:B------:R-:W-:Y:S01]  /*133a0*/  FFMA.FTZ R178, R31, R28, -R83.reuse ;  /* 0x0000001c1fb27223 */ /* 0x100fe20000010853 */
[----:B------:R-:W-:Y:S01]  /*133b0*/  FMNMX.FTZ R15, R7, R10, !PT ;  /* 0x0000000a070f7209 */ /* 0x000fe20007810000 */
[-CC-:B------:R-:W-:Y:S01]  /*133c0*/  FFMA.FTZ R27, R33, R28.reuse, -R83.reuse ;  /* 0x0000001c211b7223 */ /* 0x180fe20000010853 */
[----:B------:R-:W-:Y:S01]  /*133d0*/  ISETP.GT.AND P4, PT, R14, 0x9, PT ;  /* 0x000000090e00780c */ /* 0x000fe20003f84270 */
[-CC-:B------:R-:W-:Y:S01]  /*133e0*/  FFMA.FTZ R172, R34, R28.reuse, -R83.reuse ;  /* 0x0000001c22ac7223 */ /* 0x180fe20000010853 */
[----:B------:R-:W-:Y:S01]  /*133f0*/  FSEL R21, R21, -INF , P5 ;  /* 0xff80000015157808 */ /* 0x000fe20002800000 */
[----:B------:R-:W-:Y:S01]  /*13400*/  MUFU.EX2 R182, R182 ;  /* 0x000000b600b67308 */ /* 0x000fe20000000800 */
[----:B------:R-:W-:Y:S01]  /*13410*/  FMNMX.FTZ R15, R20, R15, !PT ;  /* 0x0000000f140f7209 */ /* 0x000fe20007810000 */
[-CC-:B------:R-:W-:Y:S01]  /*13420*/  FFMA.FTZ R31, R35, R28.reuse, -R83.reuse ;  /* 0x0000001c231f7223 */ /* 0x180fe20000010853 */
[----:B------:R-:W-:Y:S01]  /*13430*/  ISETP.GT.AND P5, PT, R14, 0x10, PT ;  /* 0x000000100e00780c */ /* 0x000fe20003fa4270 */
[-CC-:B------:R-:W-:Y:S01]  /*13440*/  FFMA.FTZ R33, R37, R28.reuse, -R83.reuse ;  /* 0x0000001c25217223 */ /* 0x180fe20000010853 */
[----:B------:R-:W-:Y:S01]  /*13450*/  FSEL R26, R26, -INF , P4 ;  /* 0xff8000001a1a7808 */ /* 0x000fe20002000000 */
[-CC-:B------:R-:W-:Y:S01]  /*13460*/  FFMA.FTZ R168, R38, R28.reuse, -R83.reuse ;  /* 0x0000001c26a87223 */ /* 0x180fe20000010853 */
[----:B------:R-:W-:Y:S01]  /*13470*/  FMNMX.FTZ R15, R21, R15, !PT ;  /* 0x0000000f150f7209 */ /* 0x000fe20007810000 */
[----:B------:R-:W-:Y:S01]  /*13480*/  MUFU.EX2 R24, R24 ;  /* 0x0000001800187308 */ /* 0x000fe20000000800 */
[----:B------:R-:W-:Y:S01]  /*13490*/  ISETP.GT.AND P4, PT, R14, 0x11, PT ;  /* 0x000000110e00780c */ /* 0x000fe20003f84270 */
[-CC-:B------:R-:W-:Y:S01]  /*134a0*/  FFMA.FTZ R34, R40, R28.reuse, -R83.reuse ;  /* 0x0000001c28227223 */ /* 0x180fe20000010853 */
[----:B------:R-:W-:Y:S01]  /*134b0*/  FSEL R29, R29, -INF , P5 ;  /* 0xff8000001d1d7808 */ /* 0x000fe20002800000 */
[-CC-:B------:R-:W-:Y:S01]  /*134c0*/  FFMA.FTZ R170, R41, R28.reuse, -R83.reuse ;  /* 0x0000001c29aa7223 */ /* 0x180fe20000010853 */
[----:B------:R-:W-:Y:S01]  /*134d0*/  FMNMX.FTZ R15, R26, R15, !PT ;  /* 0x0000000f1a0f7209 */ /* 0x000fe20007810000 */
[-CC-:B------:R-:W-:Y:S01]  /*134e0*/  FFMA.FTZ R35, R44, R28.reuse, -R83.reuse ;  /* 0x0000001c2c237223 */ /* 0x180fe20000010853 */
[----:B------:R-:W-:Y:S01]  /*134f0*/  ISETP.GT.AND P5, PT, R14, 0x18, PT ;  /* 0x000000180e00780c */ /* 0x000fe20003fa4270 */
[----:B------:R-:W-:Y:S01]  /*13500*/  MUFU.EX2 R176, R176 ;  /* 0x000000b000b07308 */ /* 0x000fe20000000800 */
[----:B------:R-:W-:Y:S01]  /*13510*/  FSEL R30, R30, -INF , P4 ;  /* 0xff8000001e1e7808 */ /* 0x000fe20002000000 */
[-CC-:B------:R-:W-:Y:S01]  /*13520*/  FFMA.FTZ R152, R45, R28.reuse, -R83.reuse ;  /* 0x0000001c2d987223 */ /* 0x180fe20000010853 */
        /* <DEDUP_REMOVED lines=27> */
[----:B------:R-:W-:Y:S01]  /*136e0*/  FFMA.FTZ R49, R62, R28, -R83 ;  /* 0x0000001c3e317223 */ /* 0x000fe20000010853 */
[----:B------:R-:W-:Y:S01]  /*136f0*/  FSEL R46, R46, -INF , P5 ;  /* 0xff8000002e2e7808 */ /* 0x000fe20002800000 */
[----:B------:R-:W-:Y:S01]  /*13700*/  MUFU.EX2 R172, R172 ;  /* 0x000000ac00ac7308 */ /* 0x000fe20000000800 */
[----:B------:R-:W-:-:S02]  /*13710*/  FMNMX.FTZ R15, R43, R15, !PT ;  /* 0x0000000f2b0f7209 */ /* 0x000fc40007810000 */
[----:B------:R-:W-:Y:S02]  /*13720*/  ISETP.GT.AND P5, PT, R14, 0x30, PT ;  /* 0x000000300e00780c */ /* 0x000fe40003fa4270 */
[----:B------:R-:W-:Y:S02]  /*13730*/  FSEL R69, R69, -INF , P4 ;  /* 0xff80000045457808 */ /* 0x000fe40002000000 */
        /* <DEDUP_REMOVED lines=25> */
[----:B---3--:R-:W-:Y:S01]  /*138d0*/  FSEL R77, R77, -INF , P5 ;  /* 0xff8000004d4d7808 */ /* 0x008fe20002800000 */
[----:B------:R-:W-:Y:S01]  /*138e0*/  MUFU.EX2 R170, R170 ;  /* 0x000000aa00aa7308 */ /* 0x000fe20000000800 */
[----:B------:R-:W-:-:S02]  /*138f0*/  FMNMX.FTZ R15, R59, R15, !PT ;  /* 0x0000000f3b0f7209 */ /* 0x000fc40007810000 */
[----:B------:R-:W-:Y:S02]  /*13900*/  ISETP.GT.AND P5, PT, R14, 0x50, PT ;  /* 0x000000500e00780c */ /* 0x000fe40003fa4270 */
[----:B0-----:R-:W-:Y:S02]  /*13910*/  FSEL R80, R80, -INF , P4 ;  /* 0xff80000050507808 */ /* 0x001fe40002000000 */
        /* <DEDUP_REMOVED lines=40> */
[----:B--2---:R-:W-:Y:S01]  /*13ba0*/  FSEL R60, R60, -INF , P5 ;  /* 0xff8000003c3c7808 */ /* 0x004fe20002800000 */
[----:B------:R-:W-:Y:S01]  /*13bb0*/  MUFU.EX2 R41, R41 ;  /* 0x0000002900297308 */ /* 0x000fe20000000800 */
[----:B------:R-:W-:-:S02]  /*13bc0*/  FMNMX.FTZ R15, R82, R15, !PT ;  /* 0x0000000f520f7209 */ /* 0x000fc40007810000 */
[----:B------:R-:W-:Y:S02]  /*13bd0*/  FSEL R84, R84, -INF , P4 ;  /* 0xff80000054547808 */ /* 0x000fe40002000000 */
[----:B------:R-:W-:-:S03]  /*13be0*/  FMNMX.FTZ R15, R60, R15, !PT ;  /* 0x0000000f3c0f7209 */ /* 0x000fc60007810000 */
[----:B------:R-:W-:Y:S01]  /*13bf0*/  MUFU.EX2 R36, R36 ;  /* 0x0000002400247308 */ /* 0x000fe20000000800 */
[----:B------:R-:W-:-:S05]  /*13c00*/  FMNMX.FTZ R15, R84, R15, !PT ;  /* 0x0000000f540f7209 */ /* 0x000fca0007810000 */
[----:B------:R-:W0:Y:S02]  /*13c10*/  SHFL.BFLY PT, R14, R15, 0x2, 0x1f ;  /* 0x0c401f000f0e7f89 */ /* 0x000e2400000e0000 */
[----:B------:R-:W1:Y:S08]  /*13c20*/  MUFU.EX2 R44, R44 ;  /* 0x0000002c002c7308 */ /* 0x000e700000000800 */
[----:B------:R-:W-:Y:S08]  /*13c30*/  MUFU.EX2 R45, R45 ;  /* 0x0000002d002d7308 */ /* 0x000ff00000000800 */
[----:B------:R-:W2:Y:S01]  /*13c40*/  MUFU.EX2 R48, R48 ;  /* 0x0000003000307308 */ /* 0x000ea20000000800 */
[----:B0-----:R-:W-:Y:S01]  /*13c50*/  FMNMX.FTZ R15, R15, R14, !PT ;  /* 0x0000000e0f0f7209 */ /* 0x001fe20007810000 */
[----:B------:R-:W-:-:S06]  /*13c60*/  VIADD R14, R6, 0x300 ;  /* 0x00000300060e7836 */ /* 0x000fcc0000000000 */
[----:B------:R-:W-:Y:S01]  /*13c70*/  MUFU.EX2 R39, R39 ;  /* 0x0000002700277308 */ /* 0x000fe20000000800 */
[----:B------:R-:W-:Y:S01]  /*13c80*/  VIADD R6, R6, 0x380 ;  /* 0x0000038006067836 */ /* 0x000fe20000000000 */
[----:B------:R-:W0:Y:S01]  /*13c90*/  SHFL.BFLY PT, R8, R15, 0x1, 0x1f ;  /* 0x0c201f000f087f89 */ /* 0x000e2200000e0000 */
[----:B------:R-:W-:Y:S01]  /*13ca0*/  R2UR UR6, R14 ;  /* 0x000000000e0672ca */ /* 0x000fe200000e0000 */
[----:B------:R-:W-:-:S04]  /*13cb0*/  FFMA.FTZ R14, R76, R28, -R83 ;  /* 0x0000001c4c0e7223 */ /* 0x000fc80000010853 */
[----:B------:R-:W-:Y:S08]  /*13cc0*/  MUFU.EX2 R49, R49 ;  /* 0x0000003100317308 */ /* 0x000ff00000000800 */
[----:B------:R-:W-:Y:S01]  /*13cd0*/  MUFU.EX2 R14, R14 ;  /* 0x0000000e000e7308 */ /* 0x000fe20000000800 */
[----:B0-----:R-:W-:Y:S01]  /*13ce0*/  FMNMX.FTZ R8, R15, R8, !PT ;  /* 0x000000080f087209 */ /* 0x001fe20007810000 */
[----:B------:R-:W-:-:S03]  /*13cf0*/  IMAD.MOV.U32 R15, RZ, RZ, 0x40000040 ;  /* 0x40000040ff0f7424 */ /* 0x000fc600078e00ff */
[C---:B------:R-:W-:Y:S01]  /*13d00*/  FSETP.NEU.FTZ.AND P4, PT, R8.reuse, -INF , PT ;  /* 0xff8000000800780b */ /* 0x040fe20003f9d000 */
[-C--:B------:R-:W-:Y:S01]  /*13d10*/  FMUL.FTZ R53, R8, R28.reuse ;  /* 0x0000001c08357220 */ /* 0x080fe20000410000 */
[----:B------:R-:W-:Y:S01]  /*13d20*/  R2UR UR7, R15 ;  /* 0x000000000f0772ca */ /* 0x000fe200000e0000 */
[----:B------:R-:W-:-:S03]  /*13d30*/  FFMA.FTZ R15, R63, R28, -R83 ;  /* 0x0000001c3f0f7223 */ /* 0x000fc60000010853 */
[----:B------:R-:W-:-:S03]  /*13d40*/  FSEL R53, R53, RZ, P4 ;  /* 0x000000ff35357208 */ /* 0x000fc60002000000 */
[----:B------:R-:W-:Y:S02]  /*13d50*/  MUFU.EX2 R15, R15 ;  /* 0x0000000f000f7308 */ /* 0x000fe40000000800 */
[-CC-:B------:R-:W-:Y:S01]  /*13d60*/  FFMA.FTZ R181, R7, R28.reuse, -R53.reuse ;  /* 0x0000001c07b57223 */ /* 0x180fe20000010835 */
[----:B------:R-:W-:Y:S01]  /*13d70*/  FSEL R7, R47, RZ, P3 ;  /* 0x000000ff2f077208 */ /* 0x000fe20001800000 */
[-CC-:B------:R-:W-:Y:S01]  /*13d80*/  FFMA.FTZ R173, R42, R28.reuse, -R53.reuse ;  /* 0x0000001c2aad7223 */ /* 0x180fe20000010835 */
[-C--:B------:R-:W-:Y:S01]  /*13d90*/  FFMA.FTZ R42, R51, R28.reuse, -R53 ;  /* 0x0000001c332a7223 */ /* 0x080fe20000010835 */
[----:B------:R-:W-:Y:S01]  /*13da0*/  HGMMA.64x128x16.F32.BF16 R88, R160, gdesc[UR4].tnspB, R88, gsb0 ;  /* 0x41e00004a0587df0 */ /* 0x000fe20008001858 */
[----:B------:R-:W-:Y:S01]  /*13db0*/  R2UR UR6, R6 ;  /* 0x00000000060672ca */ /* 0x000fe200000e0000 */
[----:B------:R-:W-:Y:S01]  /*13dc0*/  FADD.FTZ R51, -R7, R11 ;  /* 0x0000000b07337221 */ /* 0x000fe20000010100 */
[----:B------:R-:W-:Y:S01]  /*13dd0*/  IMAD.MOV.U32 R7, RZ, RZ, 0x40000040 ;  /* 0x40000040ff077424 */ /* 0x000fe200078e00ff */
[----:B------:R-:W-:Y:S01]  /*13de0*/  FSEL R11, R8, RZ, P4 ;  /* 0x000000ff080b7208 */ /* 0x000fe20002000000 */
[-CC-:B------:R-:W-:Y:S01]  /*13df0*/  FFMA.FTZ R20, R20, R28.reuse, -R53.reuse ;  /* 0x0000001c14147223 */ /* 0x180fe20000010835 */
[-C--:B------:R-:W-:Y:S01]  /*13e00*/  FMUL.FTZ R6, R51, R28.reuse ;  /* 0x0000001c33067220 */ /* 0x080fe20000410000 */
[----:B------:R-:W-:Y:S01]  /*13e10*/  MUFU.EX2 R181, R181 ;  /* 0x000000b500b57308 */ /* 0x000fe20000000800 */
[----:B------:R-:W-:Y:S01]  /*13e20*/  R2UR UR7, R7 ;  /* 0x00000000070772ca */ /* 0x000fe200000e0000 */
[----:B------:R-:W-:Y:S01]  /*13e30*/  FADD.FTZ R11, -R11, R10 ;  /* 0x0000000a0b0b7221 */ /* 0x000fe20000010100 */
[----:B------:R-:W-:Y:S01]  /*13e40*/  FFMA.FTZ R183, R21, R28, -R53 ;  /* 0x0000001c15b77223 */ /* 0x000fe20000010835 */
[----:B------:R-:W-:-:S02]  /*13e50*/  @!P1 IMAD R10, R184, 0x8, R2 ;  /* 0x00000008b80a9824 */ /* 0x000fc400078e0202 */
[-CC-:B------:R-:W-:Y:S01]  /*13e60*/  FFMA.FTZ R21, R26, R28.reuse, -R53.reuse ;  /* 0x0000001c1a157223 */ /* 0x180fe20000010835 */
[-C--:B------:R-:W-:Y:S01]  /*13e70*/  FMUL.FTZ R7, R11, R28.reuse ;  /* 0x0000001c0b077220 */ /* 0x080fe20000410000 */
[----:B------:R-:W-:Y:S01]  /*13e80*/  IADD3 R11, -R155, 0xb, RZ ;  /* 0x0000000b9b0b7810 */ /* 0x000fe20007ffe1ff */
[----:B------:R-:W-:Y:S01]  /*13e90*/  MUFU.EX2 R6, R6 ;  /* 0x0000000600067308 */ /* 0x000fe20000000800 */
[----:B------:R-:W-:Y:S02]  /*13ea0*/  @!P1 VIADD R10, R10, 0x28840 ;  /* 0x000288400a0a9836 */ /* 0x000fe40000000000 */
[-CC-:B------:R-:W-:Y:S01]  /*13eb0*/  FFMA.FTZ R177, R29, R28.reuse, -R53.reuse ;  /* 0x0000001c1db17223 */ /* 0x180fe20000010835 */
[-CC-:B------:R-:W-:Y:S01]  /*13ec0*/  FFMA.FTZ R175, R46, R28.reuse, -R53.reuse ;  /* 0x0000001c2eaf7223 */ /* 0x180fe20000010835 */
[-CC-:B------:R-:W-:Y:S01]  /*13ed0*/  FFMA.FTZ R26, R30, R28.reuse, -R53.reuse ;  /* 0x0000001c1e1a7223 */ /* 0x180fe20000010835 */
[-CC-:B------:R-:W-:Y:S01]  /*13ee0*/  FFMA.FTZ R179, R32, R28.reuse, -R53.reuse ;  /* 0x0000001c20b37223 */ /* 0x180fe20000010835 */
        /* <DEDUP_REMOVED lines=20> */
[----:B------:R-:W-:Y:S01]  /*14030*/  FFMA.FTZ R60, R60, R28, -R53 ;  /* 0x0000001c3c3c7223 */ /* 0x000fe20000010835 */
[C---:B------:R-:W-:Y:S01]  /*14040*/  ISETP.GT.AND P3, PT, R12.reuse, R5, PT ;  /* 0x000000050c00720c */ /* 0x040fe20003f64270 */
[----:B------:R-:W-:-:S04]  /*14050*/  VIADD R12, R12, 0xffffffff ;  /* 0xffffffff0c0c7836 */ /* 0x000fc80000000000 */
        /* <DEDUP_REMOVED lines=15> */
[----:B------:R-:W-:Y:S01]  /*14150*/  FFMA.FTZ R161, R74, R28, -R53 ;  /* 0x0000001c4aa17223 */ /* 0x000fe20000010835 */
[----:B-1----:R-:W-:Y:S02]  /*14160*/  F2FP.BF16.F32.PACK_AB R160, R44, R36 ;  /* 0x000000242ca0723e */ /* 0x002fe400000010ff */
[----:B--2---:R-:W-:Y:S01]  /*14170*/  F2FP.BF16.F32.PACK_AB R162, R48, R45 ;  /* 0x0000002d30a2723e */ /* 0x004fe200000010ff */
[----:B------:R-:W-:Y:S03]  /*14180*/  HGMMA.64x128x16.F32.BF16 R88, R164, gdesc[UR4].tnspB, R88, gsb0 ;  /* 0x41e00004a4587df0 */ /* 0x000fe60008001858 */
        /* <DEDUP_REMOVED lines=15> */
[-C--:B------:R-:W-:Y:S01]  /*14280*/  FMUL.FTZ R88, R88, R6.reuse ;  /* 0x0000000658587220 */ /* 0x080fe20000410000 */
[-C--:B------:R-:W-:Y:S01]  /*14290*/  FMUL.FTZ R89, R89, R6.reuse ;  /* 0x0000000659597220 */ /* 0x080fe20000410000 */
[-C--:B------:R-:W-:Y:S01]  /*142a0*/  FMUL.FTZ R92, R92, R6.reuse ;  /* 0x000000065c5c7220 */ /* 0x080fe20000410000 */
[-C--:B------:R-:W-:Y:S01]  /*142b0*/  FMUL.FTZ R93, R93, R6.reuse ;  /* 0x000000065d5d7220 */ /* 0x080fe20000410000 */
[-C--:B------:R-:W-:Y:S01]  /*142c0*/  FMUL.FTZ R96, R96, R6.reuse ;  /* 0x0000000660607220 */ /* 0x080fe20000410000 */
[-C--:B------:R-:W-:Y:S01]  /*142d0*/  FMUL.FTZ R97, R97, R6.reuse ;  /* 0x0000000661617220 */ /* 0x080fe20000410000 */
[----:B------:R-:W-:Y:S01]  /*142e0*/  FMUL.FTZ R100, R100, R6 ;  /* 0x0000000664647220 */ /* 0x000fe20000410000 */
[----:B-1----:R-:W-:Y:S01]  /*142f0*/  FFMA.FTZ R46, R6, R3, R180 ;  /* 0x00000003062e7223 */ /* 0x002fe200000100b4 */
[----:B------:R-:W-:Y:S01]  /*14300*/  FFMA.FTZ R3, R7, R0, R181 ;  /* 0x0000000007037223 */ /* 0x000fe200000100b5 */
[----:B------:R-:W-:Y:S01]  /*14310*/  @!P1 IMAD R0, R13, 0x8, R2 ;  /* 0x000000080d009824 */ /* 0x000fe200078e0202 */
[C---:B------:R-:W-:Y:S01]  /*14320*/  F2FP.BF16.F32.PACK_AB R180, R9.reuse, R180 ;  /* 0x000000b409b4723e */ /* 0x040fe200000010ff */
[----:B------:R-:W-:Y:S01]  /*14330*/  FADD.FTZ R13, R9, R46 ;  /* 0x0000002e090d7221 */ /* 0x000fe20000010000 */
[----:B------:R-:W-:Y:S01]  /*14340*/  FADD.FTZ R46, R20, R3 ;  /* 0x00000003142e7221 */ /* 0x000fe20000010000 */
[----:B------:R-:W-:-:S02]  /*14350*/  @!P1 VIADD R3, R0, 0x28860 ;  /* 0x0002886000039836 */ /* 0x000fc40000000000 */
[----:B------:R-:W-:Y:S01]  /*14360*/  FFMA.FTZ R0, R80, R28, -R53 ;  /* 0x0000001c50007223 */ /* 0x000fe20000010835 */
[----:B------:R-:W-:Y:S01]  /*14370*/  FADD.FTZ R13, R182, R13 ;  /* 0x0000000db60d7221 */ /* 0x000fe20000010000 */
[----:B------:R-:W-:Y:S01]  /*14380*/  FADD.FTZ R46, R183, R46 ;  /* 0x0000002eb72e7221 */ /* 0x000fe20000010000 */
[C---:B------:R-:W-:Y:S01]  /*14390*/  F2FP.BF16.F32.PACK_AB R182, R24.reuse, R182 ;  /* 0x000000b618b6723e */ /* 0x040fe200000010ff */
[-C--:B------:R-:W-:Y:S01]  /*143a0*/  FMUL.FTZ R101, R101, R6.reuse ;  /* 0x0000000665657220 */ /* 0x080fe20000410000 */
[----:B------:R-:W-:Y:S01]  /*143b0*/  FADD.FTZ R13, R24, R13 ;  /* 0x0000000d180d7221 */ /* 0x000fe20000010000 */
[----:B------:R-:W-:Y:S01]  /*143c0*/  FADD.FTZ R46, R21, R46 ;  /* 0x0000002e152e7221 */ /* 0x000fe20000010000 */
[----:B------:R-:W-:Y:S01]  /*143d0*/  F2FP.BF16.F32.PACK_AB R181, R20, R181 ;  /* 0x000000b514b5723e */ /* 0x000fe200000010ff */
[----:B------:R-:W1:Y:S01]  /*143e0*/  MUFU.EX2 R0, R0 ;  /* 0x0000000000007308 */ /* 0x000e620000000800 */
[----:B------:R-:W-:Y:S01]  /*143f0*/  FADD.FTZ R50, R176, R13 ;  /* 0x0000000db0327221 */ /* 0x000fe20000010000 */
[----:B0-----:R-:W-:Y:S01]  /*14400*/  FADD.FTZ R11, R177, R46 ;  /* 0x0000002eb10b7221 */ /* 0x001fe20000010000 */
[----:B------:R-:W-:Y:S01]  /*14410*/  @!P1 PRMT R3, RZ, 0x654, R3 ;  /* 0x00000654ff039816 */ /* 0x000fe20000000003 */
[----:B------:R-:W-:Y:S01]  /*14420*/  FMUL.FTZ R104, R104, R6 ;  /* 0x0000000668687220 */ /* 0x000fe20000410000 */
[----:B------:R-:W-:Y:S01]  /*14430*/  FADD.FTZ R13, R25, R50 ;  /* 0x00000032190d7221 */ /* 0x000fe20000010000 */
[----:B------:R-:W-:Y:S01]  /*14440*/  FADD.FTZ R46, R26, R11 ;  /* 0x0000000b1a2e7221 */ /* 0x000fe20000010000 */
[----:B------:R0:W-:Y:S01]  /*14450*/  @!P1 SYNCS.ARRIVE.TRANS64.RED.A1T0 RZ, [R3+URZ], RZ ;  /* 0x000000ff03ff99a7 */ /* 0x0001e2000810043f */
[----:B------:R-:W-:Y:S01]  /*14460*/  F2FP.BF16.F32.PACK_AB R183, R21, R183 ;  /* 0x000000b715b7723e */ /* 0x000fe200000010ff */
[----:B------:R-:W-:Y:S01]  /*14470*/  FADD.FTZ R50, R178, R13 ;  /* 0x0000000db2327221 */ /* 0x000fe20000010000 */
[----:B------:R-:W-:Y:S01]  /*14480*/  FADD.FTZ R46, R179, R46 ;  /* 0x0000002eb32e7221 */ /* 0x000fe20000010000 */
[--C-:B------:R-:W-:Y:S01]  /*14490*/  FFMA.FTZ R11, R71, R28, -R53.reuse ;  /* 0x0000001c470b7223 */ /* 0x100fe20000010835 */
[----:B------:R-:W-:Y:S01]  /*144a0*/  FMUL.FTZ R105, R105, R6 ;  /* 0x0000000669697220 */ /* 0x000fe20000410000 */
[----:B------:R-:W-:Y:S01]  /*144b0*/  FADD.FTZ R13, R27, R50 ;  /* 0x000000321b0d7221 */ /* 0x000fe20000010000 */
[----:B------:R-:W-:Y:S01]  /*144c0*/  FADD.FTZ R46, R29, R46 ;  /* 0x0000002e1d2e7221 */ /* 0x000fe20000010000 */
[-CC-:B0-----:R-:W-:Y:S01]  /*144d0*/  FFMA.FTZ R3, R67, R28.reuse, -R53.reuse ;  /* 0x0000001c43037223 */ /* 0x181fe20000010835 */
[----:B------:R-:W-:Y:S01]  /*144e0*/  FFMA.FTZ R53, R84, R28, -R53 ;  /* 0x0000001c54357223 */ /* 0x000fe20000010835 */
        /* <DEDUP_REMOVED lines=35> */
[-C--:B------:R-:W-:Y:S01]  /*14720*/  FMUL.FTZ R132, R132, R6.reuse ;  /* 0x0000000684847220 */ /* 0x080fe20000410000 */
[----:B------:R-:W-:Y:S01]  /*14730*/  FADD.FTZ R21, R37, R20 ;  /* 0x0000001425157221 */ /* 0x000fe20000010000 */
[----:B------:R-:W-:Y:S01]  /*14740*/  FADD.FTZ R20, R10, R13 ;  /* 0x0000000d0a147221 */ /* 0x000fe20000010000 */
[-C--:B------:R-:W-:Y:S01]  /*14750*/  FMUL.FTZ R133, R133, R6.reuse ;  /* 0x0000000685857220 */ /* 0x080fe20000410000 */
[-C--:B------:R-:W-:Y:S01]  /*14760*/  FMUL.FTZ R136, R136, R6.reuse ;  /* 0x0000000688887220 */ /* 0x080fe20000410000 */
[----:B------:R-:W-:Y:S01]  /*14770*/  FADD.FTZ R21, R154, R21 ;  /* 0x000000159a157221 */ /* 0x000fe20000010000 */
[----:B------:R-:W-:Y:S01]  /*14780*/  FADD.FTZ R13, R155, R20 ;  /* 0x000000149b0d7221 */ /* 0x000fe20000010000 */
[----:B-1----:R-:W-:Y:S01]  /*14790*/  F2FP.BF16.F32.PACK_AB R155, R0, R155 ;  /* 0x0000009b009b723e */ /* 0x002fe200000010ff */
        /* <DEDUP_REMOVED lines=23> */
[----:B--2---:R-:W-:Y:S01]  /*14910*/  F2FP.BF16.F32.PACK_AB R161, R9, R161 ;  /* 0x000000a109a1723e */ /* 0x004fe200000010ff */
        /* <DEDUP_REMOVED lines=27> */
[----:B------:R-:W-:Y:S01]  /*14ad0*/  FADD.FTZ R0, R53, R9 ;  /* 0x0000000935007221 */ /* 0x000fe20000010000 */
        /* <DEDUP_REMOVED lines=40> */
[----:B------:R-:W-:Y:S06]  /*14d60*/  @P3 BRA `(.L_x_8962) ;  /* 0xffffffcc00503947 */ /* 0x000fec000383ffff */
.L_x_8952:
[----:B------:R-:W-:-:S13]  /*14d70*/  ISETP.GE.AND P2, PT, R12, R191, PT ;  /* 0x000000bf0c00720c */ /* 0x000fda0003f46270 */
[----:B------:R-:W-:Y:S05]  /*14d80*/  @!P2 BRA `(.L_x_8963) ;  /* 0x000000280074a947 */ /* 0x000fea0003800000 */
[----:B------:R-:W-:Y:S02]  /*14d90*/  IMAD.MOV.U32 R10, RZ, RZ, R8 ;  /* 0x000000ffff0a7224 */ /* 0x000fe400078e0008 */
[----:B------:R-:W-:Y:S02]  /*14da0*/  IMAD.MOV.U32 R11, RZ, RZ, R47 ;  /* 0x000000ffff0b7224 */ /* 0x000fe400078e002f */
[----:B------:R-:W-:Y:S02]  /*14db0*/  IMAD.MOV.U32 R6, RZ, RZ, R186 ;  /* 0x000000ffff067224 */ /* 0x000fe400078e00ba */
[----:B------:R-:W-:-:S07]  /*14dc0*/  IMAD.MOV.U32 R5, RZ, RZ, R184 ;  /* 0x000000ffff057224 */ /* 0x000fce00078e00b8 */
.L_x_8973:
        /* <DEDUP_REMOVED lines=10> */
.L_x_8965:
[----:B------:R-:W-:Y:S01]  /*14e70*/  IMAD R7, R184, 0x8, R2 ;  /* 0x00000008b8077824 */ /* 0x000fe200078e0202 */
[----:B------:R-:W-:-:S04]  /*14e80*/  SHF.L.U32 R8, R186, 0x1f, RZ ;  /* 0x0000001fba087819 */ /* 0x000fc800000006ff */
[----:B------:R0:W1:Y:S01]  /*14e90*/  SYNCS.PHASECHK.TRANS64.TRYWAIT P3, [R7+URZ+0x28830], R8 ;  /* 0x02883008070075a7 */ /* 0x000062000806017f */
[----:B------:R-:W-:Y:S05]  /*14ea0*/  @!P0 BRA `(.L_x_8966) ;  /* 0x0000000000048947 */ /* 0x000fea0003800000 */
[----:B------:R-:W-:Y:S01]  /*14eb0*/  BPT.TRAP 0x1 ;  /* 0x000000040000795c */ /* 0x000fe20000300000 */
.L_x_8966:
[----:B------:R-:W-:Y:S04]  /*14ec0*/  BSSY B0, `(.L_x_8964) ;  /* 0x0000004000007945 */ /* 0x000fe80003800000 */
[----:B-1----:R-:W-:Y:S05]  /*14ed0*/  @P3 BRA `(.L_x_8967) ;  /* 0x0000000000083947 */ /* 0x002fea0003800000 */
[----:B------:R-:W1:Y:S02]  /*14ee0*/  SYNCS.PHASECHK.TRANS64.TRYWAIT P3, [R7+URZ+0x28830], R8 ;  /* 0x02883008070075a7 */ /* 0x000e64000806017f */
[----:B-1----:R-:W-:Y:S05]  /*14ef0*/  @!P3 BRA `(.L_x_8968) ;  /* 0x000000fc007cb947 */ /* 0x002fea0003800000 */
.L_x_8967:
[----:B------:R-:W-:Y:S05]  /*14f00*/  BSYNC B0 ;  /* 0x0000000000007941 */ /* 0x000fea0003800000 */
.L_x_8964:
        /* <DEDUP_REMOVED lines=60> */
.L_x_8970:
[----:B------:R-:W-:Y:S01]  /*152d0*/  SHF.L.U32 R6, R6, 0x1f, RZ ;  /* 0x0000001f06067819 */ /* 0x000fe200000006ff */
[----:B------:R-:W-:-:S04]  /*152e0*/  IMAD R7, R5, 0x8, R2 ;  /* 0x0000000805077824 */ /* 0x000fc800078e0202 */
[----:B------:R0:W1:Y:S01]  /*152f0*/  SYNCS.PHASECHK.TRANS64.TRYWAIT P2, [R7+URZ+0x28850], R6 ;  /* 0x02885006070075a7 */ /* 0x000062000804017f */
[----:B------:R-:W-:Y:S05]  /*15300*/  @!P0 BRA `(.L_x_8971) ;  /* 0x0000000000048947 */ /* 0x000fea0003800000 */
[----:B------:R-:W-:Y:S01]  /*15310*/  BPT.TRAP 0x1 ;  /* 0x000000040000795c */ /* 0x000fe20000300000 */
.L_x_8971:
[----:B-1----:R-:W-:Y:S05]  /*15320*/  @P2 BRA `(.L_x_8969) ;  /* 0x0000000000082947 */ /* 0x002fea0003800000 */
[----:B------:R-:W1:Y:S02]  /*15330*/  SYNCS.PHASECHK.TRANS64.TRYWAIT P2, [R7+URZ+0x28850], R6 ;  /* 0x02885006070075a7 */ /* 0x000e64000804017f */
[----:B-1----:R-:W-:Y:S05]  /*15340*/  @!P2 BRA `(.L_x_8972) ;  /* 0x000000f8007ca947 */ /* 0x002fea0003800000 */
.L_x_8969:
        /* <DEDUP_REMOVED lines=13> */
[----:B------:R-:W-:Y:S01]  /*15420*/  MUFU.TANH R14, R14 ;  /* 0x0000000e000e7308 */ /* 0x000fe20000002400 */
[----:B------:R-:W-:Y:S01]  /*15430*/  FMUL.FTZ R20, R30, UR48 ;  /* 0x000000301e147c20 */ /* 0x000fe20008410000 */
[----:B------:R-:W-:-:S02]  /*15440*/  IMAD R6, R5, 0x800, R6 ;  /* 0x0000080005067824 */ /* 0x000fc400078e0206 */
[----:B------:R-:W-:Y:S01]  /*15450*/  FMUL.FTZ R30, R36, UR48 ;  /* 0x00000030241e7c20 */ /* 0x000fe20008410000 */
[----:B------:R-:W-:Y:S01]  /*15460*/  FMUL.FTZ R21, R31, UR48 ;  /* 0x000000301f157c20 */ /* 0x000fe20008410000 */
[----:B------:R-:W-:Y:S01]  /*15470*/  FMUL.FTZ R31, R37, UR48 ;  /* 0x00000030251f7c20 */ /* 0x000fe20008410000 */
[C---:B------:R-:W-:Y:S01]  /*15480*/  VIADD R8, R6.reuse, 0x80 ;  /* 0x0000008006087836 */ /* 0x040fe20000000000 */
[----:B------:R-:W-:Y:S01]  /*15490*/  R2UR UR6, R6 ;  /* 0x00000000060672ca */ /* 0x000fe200000e0000 */
        /* <DEDUP_REMOVED lines=50> */
[----:B------:R-:W0:Y:S01]  /*157c0*/  S2R R192, SR_TID.X ;  /* 0x0000000000c07919 */ /* 0x000e220000002100 */
[----:B------:R-:W-:Y:S01]  /*157d0*/  @!P1 IMAD R5, R5, 0x8, R2 ;  /* 0x0000000805059824 */ /* 0x000fe200078e0202 */
[C---:B------:R-:W-:Y:S01]  /*157e0*/  ISETP.GT.AND P2, PT, R12.reuse, R191, PT ;  /* 0x000000bf0c00720c */ /* 0x040fe20003f44270 */
[----:B------:R-:W-:-:S02]  /*157f0*/  VIADD R12, R12, 0xffffffff ;  /* 0xffffffff0c0c7836 */ /* 0x000fc40000000000 */
[----:B------:R-:W-:Y:S02]  /*15800*/  @!P1 VIADD R5, R5, 0x28860 ;  /* 0x0002886005059836 */ /* 0x000fe40000000000 */
[----:B------:R-:W-:Y:S03]  /*15810*/  MUFU.TANH R42, R42 ;  /* 0x0000002a002a7308 */ /* 0x000fe60000002400 */
[----:B------:R-:W-:-:S05]  /*15820*/  @!P1 PRMT R5, RZ, 0x654, R5 ;  /* 0x00000654ff059816 */ /* 0x000fca0000000005 */
        /* <DEDUP_REMOVED lines=77> */
[----:B0-----:R-:W-:-:S04]  /*15d00*/  FMNMX.FTZ R28, R8, R28, !PT ;  /* 0x0000001c081c7209 */ /* 0x001fc80007810000 */
[----:B------:R-:W-:-:S03]  /*15d10*/  FMNMX.FTZ R28, R14, R28, !PT ;  /* 0x0000001c0e1c7209 */ /* 0x000fc60007810000 */
[----:B------:R-:W0:Y:S01]  /*15d20*/  MUFU.TANH R39, R39 ;  /* 0x0000002700277308 */ /* 0x000e220000002400 */
[----:B------:R-:W-:-:S04]  /*15d30*/  FMNMX.FTZ R28, R15, R28, !PT ;  /* 0x0000001c0f1c7209 */ /* 0x000fc80007810000 */
[----:B------:R-:W-:-:S03]  /*15d40*/  FMNMX.FTZ R28, R24, R28, !PT ;  /* 0x0000001c181c7209 */ /* 0x000fc60007810000 */
[----:B------:R-:W3:Y:S01]  /*15d50*/  MUFU.TANH R46, R46 ;  /* 0x0000002e002e7308 */ /* 0x000ee20000002400 */
[----:B-1----:R-:W-:-:S04]  /*15d60*/  FMNMX.FTZ R28, R25, R28, !PT ;  /* 0x0000001c191c7209 */ /* 0x002fc80007810000 */
        /* <DEDUP_REMOVED lines=8> */
[----:B0-----:R-:W-:-:S04]  /*15df0*/  FMNMX.FTZ R28, R39, R28, !PT ;  /* 0x0000001c271c7209 */ /* 0x001fc80007810000 */
[----:B------:R-:W-:-:S03]  /*15e00*/  FMNMX.FTZ R28, R42, R28, !PT ;  /* 0x0000001c2a1c7209 */ /* 0x000fc60007810000 */
[----:B------:R-:W0:Y:S01]  /*15e10*/  MUFU.TANH R60, R60 ;  /* 0x0000003c003c7308 */ /* 0x000e220000002400 */
[----:B------:R-:W-:-:S04]  /*15e20*/  FMNMX.FTZ R28, R43, R28, !PT ;  /* 0x0000001c2b1c7209 */ /* 0x000fc80007810000 */
[----:B---3--:R-:W-:-:S03]  /*15e30*/  FMNMX.FTZ R28, R46, R28, !PT ;  /* 0x0000001c2e1c7209 */ /* 0x008fc60007810000 */
[----:B------:R-:W3:Y:S01]  /*15e40*/  MUFU.TANH R64, R64 ;  /* 0x0000004000407308 */ /* 0x000ee20000002400 */
[----:B------:R-:W-:-:S04]  /*15e50*/  FMNMX.FTZ R28, R49, R28, !PT ;  /* 0x0000001c311c7209 */ /* 0x000fc80007810000 */
[----:B-1----:R-:W-:-:S03]  /*15e60*/  FMNMX.FTZ R28, R52, R28, !PT ;  /* 0x0000001c341c7209 */ /* 0x002fc60007810000 */
[----:B------:R-:W1:Y:S01]  /*15e70*/  MUFU.TANH R68, R68 ;  /* 0x0000004400447308 */ /* 0x000e620000002400 */
[----:B------:R-:W-:-:S04]  /*15e80*/  FMNMX.FTZ R28, R54, R28, !PT ;  /* 0x0000001c361c7209 */ /* 0x000fc80007810000 */
[----:B--2---:R-:W-:-:S03]  /*15e90*/  FMNMX.FTZ R28, R56, R28, !PT ;  /* 0x0000001c381c7209 */ /* 0x004fc60007810000 */
[----:B------:R-:W2:Y:S01]  /*15ea0*/  MUFU.TANH R73, R73 ;  /* 0x0000004900497308 */ /* 0x000ea20000002400 */
[----:B------:R-:W-:-:S04]  /*15eb0*/  FMNMX.FTZ R28, R57, R28, !PT ;  /* 0x0000001c391c7209 */ /* 0x000fc80007810000 */
[----:B----4-:R-:W-:-:S03]  /*15ec0*/  FMNMX.FTZ R28, R58, R28, !PT ;  /* 0x0000001c3a1c7209 */ /* 0x010fc60007810000 */
[----:B------:R-:W4:Y:S01]  /*15ed0*/  MUFU.TANH R9, R9 ;  /* 0x0000000900097308 */ /* 0x000f220000002400 */
[----:B------:R-:W-:-:S04]  /*15ee0*/  FMNMX.FTZ R28, R59, R28, !PT ;  /* 0x0000001c3b1c7209 */ /* 0x000fc80007810000 */
[----:B0-----:R-:W-:-:S03]  /*15ef0*/  FMNMX.FTZ R28, R60, R28, !PT ;  /* 0x0000001c3c1c7209 */ /* 0x001fc60007810000 */
[----:B------:R-:W0:Y:S01]  /*15f00*/  MUFU.TANH R26, R26 ;  /* 0x0000001a001a7308 */ /* 0x000e220000002400 */
[----:B------:R-:W-:-:S04]  /*15f10*/  FMNMX.FTZ R28, R61, R28, !PT ;  /* 0x0000001c3d1c7209 */ /* 0x000fc80007810000 */
[----:B------:R-:W-:-:S03]  /*15f20*/  FMNMX.FTZ R28, R62, R28, !PT ;  /* 0x0000001c3e1c7209 */ /* 0x000fc60007810000 */
[----:B------:R-:W5:Y:S01]  /*15f30*/  MUFU.TANH R33, R33 ;  /* 0x0000002100217308 */ /* 0x000f620000002400 */
[----:B---3--:R-:W-:-:S04]  /*15f40*/  FMNMX.FTZ R28, R64, R28, !PT ;  /* 0x0000001c401c7209 */ /* 0x008fc80007810000 */
[----:B------:R-:W-:-:S03]  /*15f50*/  FMNMX.FTZ R28, R65, R28, !PT ;  /* 0x0000001c411c7209 */ /* 0x000fc60007810000 */
[----:B------:R-:W-:Y:S01]  /*15f60*/  MUFU.TANH R40, R40 ;  /* 0x0000002800287308 */ /* 0x000fe20000002400 */
[----:B------:R-:W-:-:S04]  /*15f70*/  FMNMX.FTZ R28, R69, R28, !PT ;  /* 0x0000001c451c7209 */ /* 0x000fc80007810000 */
[----:B------:R-:W-:-:S03]  /*15f80*/  FMNMX.FTZ R28, R72, R28, !PT ;  /* 0x0000001c481c7209 */ /* 0x000fc60007810000 */
[----:B------:R-:W-:Y:S01]  /*15f90*/  MUFU.TANH R45, R45 ;  /* 0x0000002d002d7308 */ /* 0x000fe20000002400 */
[----:B-1----:R-:W-:-:S04]  /*15fa0*/  FMNMX.FTZ R28, R68, R28, !PT ;  /* 0x0000001c441c7209 */ /* 0x002fc80007810000 */
[----:B--2---:R-:W-:Y:S01]  /*15fb0*/  FMNMX.FTZ R28, R73, R28, !PT ;  /* 0x0000001c491c7209 */ /* 0x004fe20007810000 */
[----:B------:R-:W-:Y:S02]  /*15fc0*/  WARPGROUP.DEPBAR.LE gsb0, 0x0 ;  /* 0x00008000000079c5 */ /* 0x000fe40000010000 */
[----:B------:R-:W-:Y:S01]  /*15fd0*/  WARPGROUP.ARRIVE ;  /* 0x00000000000079c5 */ /* 0x000fe20000000000 */
[----:B------:R-:W-:Y:S01]  /*15fe0*/  FMNMX.FTZ R47, R76, R28, !PT ;  /* 0x0000001c4c2f7209 */ /* 0x000fe20007810000 */
[----:B------:R-:W-:Y:S04]  /*15ff0*/  MUFU.TANH R51, R51 ;  /* 0x0000003300337308 */ /* 0x000fe80000002400 */
[----:B------:R-:W-:Y:S01]  /*16000*/  HGMMA.64x128x16.F32.BF16 R88, R152, gdesc[UR4].tnspB, R88, gsb0 ;  /* 0x41e0000498587df0 */ /* 0x000fe20008001858 */
[----:B------:R-:W1:Y:S03]  /*16010*/  SHFL.BFLY PT, R28, R47, 0x2, 0x1f ;  /* 0x0c401f002f1c7f89 */ /* 0x000e6600000e0000 */
[----:B------:R-:W-:Y:S01]  /*16020*/  MUFU.TANH R81, R81 ;  /* 0x0000005100517308 */ /* 0x000fe20000002400 */
[----:B-1----:R-:W-:Y:S01]  /*16030*/  FMNMX.FTZ R47, R47, R28, !PT ;  /* 0x0000001c2f2f7209 */ /* 0x002fe20007810000 */
[----:B------:R-:W-:-:S04]  /*16040*/  VIADD R28, R6, 0x280 ;  /* 0x00000280061c7836 */ /* 0x000fc80000000000 */
[----:B------:R-:W1:Y:S01]  /*16050*/  SHFL.BFLY PT, R29, R47, 0x1, 0x1f ;  /* 0x0c201f002f1d7f89 */ /* 0x000e6200000e0000 */
[----:B------:R-:W-:Y:S01]  /*16060*/  R2UR UR6, R28 ;  /* 0x000000001c0672ca */ /* 0x000fe200000e0000 */
[----:B------:R-:W-:Y:S01]  /*16070*/  IMAD.U32 R28, RZ, RZ, UR46 ;  /* 0x0000002eff1c7e24 */ /* 0x000fe2000f8e00ff */
[----:B-1----:R-:W-:Y:S01]  /*16080*/  FMNMX.FTZ R47, R47, R29, !PT ;  /* 0x0000001d2f2f7209 */ /* 0x002fe20007810000 */
[----:B------:R-:W-:-:S04]  /*16090*/  IMAD.MOV.U32 R29, RZ, RZ, 0x40000040 ;  /* 0x40000040ff1d7424 */ /* 0x000fc800078e00ff */
[-C--:B------:R-:W-:Y:S01]  /*160a0*/  FMUL.FTZ R83, R47, R28.reuse ;  /* 0x0000001c2f537220 */ /* 0x080fe20000410000 */
[----:B------:R-:W-:Y:S01]  /*160b0*/  R2UR UR7, R29 ;  /* 0x000000001d0772ca */ /* 0x000fe200000e0000 */
[----:B------:R-:W-:Y:S01]  /*160c0*/  FADD.FTZ R11, -R47, R11 ;  /* 0x0000000b2f0b7221 */ /* 0x000fe20000010100 */
[----:B------:R-:W-:Y:S01]  /*160d0*/  MUFU.TANH R29, R87 ;  /* 0x00000057001d7308 */ /* 0x000fe20000002400 */
[--C-:B------:R-:W-:Y:S01]  /*160e0*/  FFMA.FTZ R82, R8, R28, -R83.reuse ;  /* 0x0000001c08527223 */ /* 0x100fe20000010853 */
[----:B----4-:R-:W-:Y:S01]  /*160f0*/  FMNMX.FTZ R8, R9, R10, !PT ;  /* 0x0000000a09087209 */ /* 0x010fe20007810000 */
[-CC-:B------:R-:W-:Y:S01]  /*16100*/  FFMA.FTZ R180, R7, R28.reuse, -R83.reuse ;  /* 0x0000001c07b47223 */ /* 0x180fe20000010853 */
[-CC-:B------:R-:W-:Y:S01]  /*16110*/  FFMA.FTZ R182, R14, R28.reuse, -R83.reuse ;  /* 0x0000001c0eb67223 */ /* 0x180fe20000010853 */
[----:B------:R-:W-:Y:S01]  /*16120*/  FFMA.FTZ R84, R15, R28, -R83 ;  /* 0x0000001c0f547223 */ /* 0x000fe20000010853 */
[----:B------:R-:W-:Y:S01]  /*16130*/  FMNMX.FTZ R7, R13, R8, !PT ;  /* 0x000000080d077209 */ /* 0x000fe20007810000 */
[----:B------:R-:W-:-:S02]  /*16140*/  VIADD R14, R6, 0x300 ;  /* 0x00000300060e7836 */ /* 0x000fc40000000000 */
[-CC-:B------:R-:W-:Y:S01]  /*16150*/  FFMA.FTZ R178, R30, R28.reuse, -R83.reuse ;  /* 0x0000001c1eb27223 */ /* 0x180fe20000010853 */
[----:B------:R-:W-:Y:S01]  /*16160*/  IMAD.MOV.U32 R15, RZ, RZ, 0x40000040 ;  /* 0x40000040ff0f7424 */ /* 0x000fe200078e00ff */
[----:B------:R-:W-:Y:S01]  /*16170*/  FMNMX.FTZ R8, R20, R7, !PT ;  /* 0x0000000714087209 */ /* 0x000fe20007810000 */
[----:B------:R-:W-:Y:S02]  /*16180*/  VIADD R6, R6, 0x380 ;  /* 0x0000038006067836 */ /* 0x000fe40000000000 */
[-CC-:B------:R-:W-:Y:S01]  /*16190*/  FFMA.FTZ R30, R35, R28.reuse, -R83.reuse ;  /* 0x0000001c231e7223 */ /* 0x180fe20000010853 */
[--C-:B------:R-:W-:Y:S01]  /*161a0*/  FFMA.FTZ R35, R57, R28, -R83.reuse ;  /* 0x0000001c39237223 */ /* 0x100fe20000010853 */
[----:B------:R-:W-:Y:S01]  /*161b0*/  FMNMX.FTZ R7, R21, R8, !PT ;  /* 0x0000000815077209 */ /* 0x000fe20007810000 */
[-C--:B------:R-:W-:Y:S01]  /*161c0*/  FMUL.FTZ R11, R11, R28.reuse ;  /* 0x0000001c0b0b7220 */ /* 0x080fe20000410000 */
[----:B------:R-:W-:Y:S01]  /*161d0*/  MUFU.EX2 R180, R180 ;  /* 0x000000b400b47308 */ /* 0x000fe20000000800 */
[-CC-:B------:R-:W-:Y:S01]  /*161e0*/  FFMA.FTZ R176, R24, R28.reuse, -R83.reuse ;  /* 0x0000001c18b07223 */ /* 0x180fe20000010853 */
[----:B0-----:R-:W-:Y:S01]  /*161f0*/  FMNMX.FTZ R8, R26, R7, !PT ;  /* 0x000000071a087209 */ /* 0x001fe20007810000 */
[-CC-:B------:R-:W-:Y:S01]  /*16200*/  FFMA.FTZ R85, R25, R28.reuse, -R83.reuse ;  /* 0x0000001c19557223 */ /* 0x180fe20000010853 */
[-CC-:B------:R-:W-:Y:S01]  /*16210*/  FFMA.FTZ R25, R31, R28.reuse, -R83.reuse ;  /* 0x0000001c1f197223 */ /* 0x180fe20000010853 */
[--C-:B------:R-:W-:Y:S01]  /*16220*/  FFMA.FTZ R172, R34, R28, -R83.reuse ;  /* 0x0000001c22ac7223 */ /* 0x100fe20000010853 */
[----:B------:R-:W-:Y:S01]  /*16230*/  FMNMX.FTZ R7, R27, R8, !PT ;  /* 0x000000081b077209 */ /* 0x000fe20007810000 */
[-CC-:B------:R-:W-:Y:S01]  /*16240*/  FFMA.FTZ R174, R38, R28.reuse, -R83.reuse ;  /* 0x0000001c26ae7223 */ /* 0x180fe20000010853 */
[----:B------:R-:W0:Y:S01]  /*16250*/  MUFU.EX2 R11, R11 ;  /* 0x0000000b000b7308 */ /* 0x000e220000000800 */
[-CC-:B------:R-:W-:Y:S01]  /*16260*/  FFMA.FTZ R86, R39, R28.reuse, -R83.reuse ;  /* 0x0000001c27567223 */ /* 0x180fe20000010853 */
[----:B------:R-:W-:Y:S01]  /*16270*/  FMNMX.FTZ R8, R32, R7, !PT ;  /* 0x0000000720087209 */ /* 0x000fe20007810000 */
[-CC-:B------:R-:W-:Y:S01]  /*16280*/  FFMA.FTZ R168, R42, R28.reuse, -R83.reuse ;  /* 0x0000001c2aa87223 */ /* 0x180fe20000010853 */
[-CC-:B------:R-:W-:Y:S01]  /*16290*/  FFMA.FTZ R31, R43, R28.reuse, -R83.reuse ;  /* 0x0000001c2b1f7223 */ /* 0x180fe20000010853 */
[--C-:B------:R-:W-:Y:S01]  /*162a0*/  FFMA.FTZ R170, R46, R28, -R83.reuse ;  /* 0x0000001c2eaa7223 */ /* 0x100fe20000010853 */
[----:B-----5:R-:W-:Y:S01]  /*162b0*/  FMNMX.FTZ R7, R33, R8, !PT ;  /* 0x0000000821077209 */ /* 0x020fe20007810000 */
[-CC-:B------:R-:W-:Y:S01]  /*162c0*/  FFMA.FTZ R34, R49, R28.reuse, -R83.reuse ;  /* 0x0000001c31227223 */ /* 0x180fe20000010853 */
[----:B------:R-:W1:Y:S01]  /*162d0*/  MUFU.EX2 R82, R82 ;  /* 0x0000005200527308 */ /* 0x000e620000000800 */
[-CC-:B------:R-:W-:Y:S01]  /*162e0*/  FFMA.FTZ R43, R54, R28.reuse, -R83.reuse ;  /* 0x0000001c362b7223 */ /* 0x180fe20000010853 */
[----:B------:R-:W-:Y:S01]  /*162f0*/  FMNMX.FTZ R8, R36, R7, !PT ;  /* 0x0000000724087209 */ /* 0x000fe20007810000 */
[-CC-:B------:R-:W-:Y:S01]  /*16300*/  FFMA.FTZ R38, R59, R28.reuse, -R83.reuse ;  /* 0x0000001c3b267223 */ /* 0x180fe20000010853 */
[-CC-:B------:R-:W-:Y:S01]  /*16310*/  FFMA.FTZ R42, R61, R28.reuse, -R83.reuse ;  /* 0x0000001c3d2a7223 */ /* 0x180fe20000010853 */
[--C-:B------:R-:W-:Y:S01]  /*16320*/  FFMA.FTZ R24, R62, R28, -R83.reuse ;  /* 0x0000001c3e187223 */ /* 0x100fe20000010853 */
[----:B------:R-:W-:Y:S01]  /*16330*/  FMNMX.FTZ R7, R37, R8, !PT ;  /* 0x0000000825077209 */ /* 0x000fe20007810000 */
[-CC-:B------:R-:W-:Y:S01]  /*16340*/  FFMA.FTZ R39, R64, R28.reuse, -R83.reuse ;  /* 0x0000001c40277223 */ /* 0x180fe20000010853 */
[----:B------:R-:W2:Y:S01]  /*16350*/  MUFU.EX2 R182, R182 ;  /* 0x000000b600b67308 */ /* 0x000ea20000000800 */
[----:B0-----:R-:W-:Y:S01]  /*16360*/  FFMA.FTZ R3, R11, R3, R180 ;  /* 0x000000030b037223 */ /* 0x001fe200000100b4 */
[----:B------:R-:W-:Y:S01]  /*16370*/  FMNMX.FTZ R8, R40, R7, !PT ;  /* 0x0000000728087209 */ /* 0x000fe20007810000 */
[-CC-:B------:R-:W-:Y:S01]  /*16380*/  FFMA.FTZ R46, R65, R28.reuse, -R83.reuse ;  /* 0x0000001c412e7223 */ /* 0x180fe20000010853 */
[-CC-:B------:R-:W-:Y:S01]  /*16390*/  FFMA.FTZ R49, R69, R28.reuse, -R83.reuse ;  /* 0x0000001c45317223 */ /* 0x180fe20000010853 */
[--C-:B------:R-:W-:Y:S01]  /*163a0*/  FFMA.FTZ R54, R68, R28, -R83.reuse ;  /* 0x0000001c44367223 */ /* 0x100fe20000010853 */
[----:B------:R-:W-:Y:S01]  /*163b0*/  FMNMX.FTZ R7, R41, R8, !PT ;  /* 0x0000000829077209 */ /* 0x000fe20007810000 */
[----:B------:R-:W-:Y:S01]  /*163c0*/  FFMA.FTZ R76, R76, R28, -R83 ;  /* 0x0000001c4c4c7223 */ /* 0x000fe20000010853 */
[----:B------:R-:W0:Y:S01]  /*163d0*/  MUFU.EX2 R84, R84 ;  /* 0x0000005400547308 */ /* 0x000e220000000800 */
[----:B-1----:R-:W-:Y:S01]  /*163e0*/  FADD.FTZ R3, R82, R3 ;  /* 0x0000000352037221 */ /* 0x002fe20000010000 */
[----:B------:R-:W-:-:S02]  /*163f0*/  FMNMX.FTZ R8, R44, R7, !PT ;  /* 0x000000072c087209 */ /* 0x000fc40007810000 */
[----:B------:R-:W-:Y:S02]  /*16400*/  F2FP.BF16.F32.PACK_AB R180, R82, R180 ;  /* 0x000000b452b4723e */ /* 0x000fe400000010ff */
[----:B------:R-:W-:Y:S02]  /*16410*/  FMNMX.FTZ R7, R45, R8, !PT ;  /* 0x000000082d077209 */ /* 0x000fe40007810000 */
[----:B------:R-:W1:Y:S01]  /*16420*/  MUFU.EX2 R176, R176 ;  /* 0x000000b000b07308 */ /* 0x000e620000000800 */
[----:B--2---:R-:W-:Y:S01]  /*16430*/  FADD.FTZ R3, R182, R3 ;  /* 0x00000003b6037221 */ /* 0x004fe20000010000 */
[----:B------:R-:W-:-:S04]  /*16440*/  FMNMX.FTZ R7, R48, R7, !PT ;  /* 0x0000000730077209 */ /* 0x000fc80007810000 */
[----:B------:R-:W-:Y:S02]  /*16450*/  FMNMX.FTZ R8, R50, R7, !PT ;  /* 0x0000000732087209 */ /* 0x000fe40007810000 */
[----:B------:R-:W-:Y:S01]  /*16460*/  MUFU.EX2 R85, R85 ;  /* 0x0000005500557308 */ /* 0x000fe20000000800 */
[C---:B0-----:R-:W-:Y:S01]  /*16470*/  FADD.FTZ R3, R84.reuse, R3 ;  /* 0x0000000354037221 */ /* 0x041fe20000010000 */
[----:B------:R-:W-:Y:S02]  /*16480*/  FMNMX.FTZ R8, R51, R8, !PT ;  /* 0x0000000833087209 */ /* 0x000fe40007810000 */
[----:B------:R-:W-:Y:S02]  /*16490*/  F2FP.BF16.F32.PACK_AB R182, R84, R182 ;  /* 0x000000b654b6723e */ /* 0x000fe400000010ff */
[----:B------:R-:W-:Y:S02]  /*164a0*/  FMNMX.FTZ R8, R53, R8, !PT ;  /* 0x0000000835087209 */ /* 0x000fe40007810000 */
[----:B------:R-:W-:Y:S02]  /*164b0*/  MUFU.EX2 R178, R178 ;  /* 0x000000b200b27308 */ /* 0x000fe40000000800 */
[----:B------:R-:W-:-:S04]  /*164c0*/  FMNMX.FTZ R8, R55, R8, !PT ;  /* 0x0000000837087209 */ /* 0x000fc80007810000 */
[----:B------:R-:W-:Y:S01]  /*164d0*/  FMNMX.FTZ R7, R63, R8, !PT ;  /* 0x000000083f077209 */ /* 0x000fe20007810000 */
[----:B------:R-:W-:Y:S02]  /*164e0*/  WARPGROUP.DEPBAR.LE gsb0, 0x0 ;  /* 0x00008000000079c5 */ /* 0x000fe40000010000 */
[----:B------:R-:W-:Y:S01]  /*164f0*/  WARPGROUP.ARRIVE ;  /* 0x00000000000079c5 */ /* 0x000fe20000000000 */
[----:B------:R-:W-:Y:S01]  /*16500*/  FMNMX.FTZ R8, R66, R7, !PT ;  /* 0x0000000742087209 */ /* 0x000fe20007810000 */
[----:B------:R-:W-:Y:S01]  /*16510*/  MUFU.EX2 R25, R25 ;  /* 0x0000001900197308 */ /* 0x000fe20000000800 */
[-CC-:B------:R-:W-:Y:S01]  /*16520*/  FFMA.FTZ R152, R52, R28.reuse, -R83.reuse ;  /* 0x0000001c34987223 */ /* 0x180fe20000010853 */
[--C-:B------:R-:W-:Y:S01]  /*16530*/  FFMA.FTZ R154, R56, R28, -R83.reuse ;  /* 0x0000001c389a7223 */ /* 0x100fe20000010853 */
[----:B------:R-:W-:Y:S01]  /*16540*/  FMNMX.FTZ R7, R67, R8, !PT ;  /* 0x0000000843077209 */ /* 0x000fe20007810000 */
[----:B------:R-:W-:Y:S01]  /*16550*/  HGMMA.64x128x16.F32.BF16 R88, R156, gdesc[UR4].tnspB, R88, gsb0 ;  /* 0x41e000049c587df0 */ /* 0x000fe20008001858 */
[----:B------:R-:W-:Y:S01]  /*16560*/  R2UR UR6, R14 ;  /* 0x000000000e0672ca */ /* 0x000fe200000e0000 */
[-CC-:B------:R-:W-:Y:S01]  /*16570*/  FFMA.FTZ R52, R72, R28.reuse, -R83.reuse ;  /* 0x0000001c48347223 */ /* 0x180fe20000010853 */
[----:B------:R-:W-:Y:S01]  /*16580*/  FMNMX.FTZ R8, R70, R7, !PT ;  /* 0x0000000746087209 */ /* 0x000fe20007810000 */
[----:B------:R-:W-:Y:S01]  /*16590*/  MUFU.EX2 R172, R172 ;  /* 0x000000ac00ac7308 */ /* 0x000fe20000000800 */
[----:B------:R-:W-:Y:S01]  /*165a0*/  R2UR UR7, R15 ;  /* 0x000000000f0772ca */ /* 0x000fe200000e0000 */
[----:B------:R-:W-:Y:S01]  /*165b0*/  FFMA.FTZ R14, R73, R28, -R83 ;  /* 0x0000001c490e7223 */ /* 0x000fe20000010853 */
        /* <DEDUP_REMOVED lines=23> */
[----:B0-----:R-:W-:-:S07]  /*16730*/  FMNMX.FTZ R8, R8, R7, !PT ;  /* 0x0000000708087209 */ /* 0x001fce0007810000 */
[----:B------:R-:W-:Y:S01]  /*16740*/  MUFU.EX2 R38, R38 ;  /* 0x0000002600267308 */ /* 0x000fe20000000800 */
[C---:B------:R-:W-:Y:S01]  /*16750*/  FADD.FTZ R7, -R8.reuse, R10 ;  /* 0x0000000a08077221 */ /* 0x040fe20000010100 */
[----:B------:R-:W-:-:S03]  /*16760*/  FMUL.FTZ R57, R8, R28 ;  /* 0x0000001c08397220 */ /* 0x000fc60000410000 */
[-C--:B------:R-:W-:Y:S01]  /*16770*/  FMUL.FTZ R7, R7, R28.reuse ;  /* 0x0000001c07077220 */ /* 0x080fe20000410000 */
        /* <DEDUP_REMOVED lines=9> */
[----:B------:R-:W-:Y:S01]  /*16810*/  FFMA.FTZ R20, R27, R28, -R57 ;  /* 0x0000001c1b147223 */ /* 0x000fe20000010839 */
[----:B------:R-:W-:Y:S01]  /*16820*/  IADD3 R33, -R192, 0xb, RZ ;  /* 0x0000000bc0217810 */ /* 0x000fe20007ffe1ff */
[----:B------:R-:W2:Y:S01]  /*16830*/  MUFU.EX2 R181, R181 ;  /* 0x000000b500b57308 */ /* 0x000ea20000000800 */
[----:B0-----:R-:W-:-:S02]  /*16840*/  IMAD.MOV.U32 R7, RZ, RZ, 0x40000040 ;  /* 0x40000040ff077424 */ /* 0x001fc400078e00ff */
[-CC-:B------:R-:W-:Y:S01]  /*16850*/  FFMA.FTZ R21, R37, R28.reuse, -R57.reuse ;  /* 0x0000001c25157223 */ /* 0x180fe20000010839 */
[-C--:B------:R-:W-:Y:S01]  /*16860*/  FFMA.FTZ R175, R40, R28.reuse, -R57 ;  /* 0x0000001c28af7223 */ /* 0x080fe20000010839 */
[----:B-1----:R-:W-:Y:S01]  /*16870*/  FADD.FTZ R40, R176, R3 ;  /* 0x00000003b0287221 */ /* 0x002fe20000010000 */
        /* <DEDUP_REMOVED lines=12> */
[----:B--2---:R-:W-:Y:S01]  /*16940*/  FFMA.FTZ R0, R15, R0, R181 ;  /* 0x000000000f007223 */ /* 0x004fe200000100b5 */
[-CC-:B------:R-:W-:Y:S01]  /*16950*/  FFMA.FTZ R80, R80, R28.reuse, -R57.reuse ;  /* 0x0000001c50507223 */ /* 0x180fe20000010839 */
[-CC-:B------:R-:W-:Y:S01]  /*16960*/  FFMA.FTZ R81, R81, R28.reuse, -R57.reuse ;  /* 0x0000001c51517223 */ /* 0x180fe20000010839 */
[----:B------:R-:W-:Y:S01]  /*16970*/  FFMA.FTZ R29, R29, R28, -R57 ;  /* 0x0000001c1d1d7223 */ /* 0x000fe20000010839 */
[----:B------:R-:W-:Y:S01]  /*16980*/  F2FP.BF16.F32.PACK_AB R176, R85, R176 ;  /* 0x000000b055b0723e */ /* 0x000fe200000010ff */
[----:B------:R-:W-:-:S02]  /*16990*/  WARPGROUP.DEPBAR.LE gsb0, 0x0 ;  /* 0x00008000000079c5 */ /* 0x000fc40000010000 */
[----:B------:R-:W-:Y:S01]  /*169a0*/  WARPGROUP.ARRIVE ;  /* 0x00000000000079c5 */ /* 0x000fe20000000000 */
[----:B------:R-:W-:Y:S01]  /*169b0*/  MUFU.EX2 R13, R13 ;  /* 0x0000000d000d7308 */ /* 0x000fe20000000800 */
[----:B0-----:R-:W-:Y:S01]  /*169c0*/  F2FP.BF16.F32.PACK_AB R181, R9, R181 ;  /* 0x000000b509b5723e */ /* 0x001fe200000010ff */
[-C--:B------:R-:W-:Y:S01]  /*169d0*/  FFMA.FTZ R156, R58, R28.reuse, -R83 ;  /* 0x0000001c3a9c7223 */ /* 0x080fe20000010853 */
[-C--:B------:R-:W-:Y:S01]  /*169e0*/  FFMA.FTZ R157, R66, R28.reuse, -R57 ;  /* 0x0000001c429d7223 */ /* 0x080fe20000010839 */
[-C--:B------:R-:W-:Y:S01]  /*169f0*/  FFMA.FTZ R158, R60, R28.reuse, -R83 ;  /* 0x0000001c3c9e7223 */ /* 0x080fe20000010853 */
[----:B------:R-:W-:Y:S01]  /*16a00*/  HGMMA.64x128x16.F32.BF16 R88, R160, gdesc[UR4].tnspB, R88, gsb0 ;  /* 0x41e00004a0587df0 */ /* 0x000fe20008001858 */
[----:B------:R-:W-:Y:S01]  /*16a10*/  R2UR UR6, R6 ;  /* 0x00000000060672ca */ /* 0x000fe200000e0000 */
[-CC-:B------:R-:W-:Y:S01]  /*16a20*/  FFMA.FTZ R6, R50, R28.reuse, -R57.reuse ;  /* 0x0000001c32067223 */ /* 0x180fe20000010839 */
[----:B------:R-:W-:Y:S01]  /*16a30*/  R2UR UR7, R7 ;  /* 0x00000000070772ca */ /* 0x000fe200000e0000 */
[----:B------:R-:W-:Y:S01]  /*16a40*/  @!P1 IMAD R7, R184, 0x8, R2 ;  /* 0x00000008b8079824 */ /* 0x000fe200078e0202 */
[----:B------:R-:W-:Y:S01]  /*16a50*/  MUFU.EX2 R177, R177 ;  /* 0x000000b100b17308 */ /* 0x000fe20000000800 */
[----:B------:R-:W-:-:S02]  /*16a60*/  FFMA.FTZ R159, R70, R28, -R57 ;  /* 0x0000001c469f7223 */ /* 0x000fc40000010839 */
[----:B------:R-:W-:Y:S02]  /*16a70*/  @!P1 VIADD R36, R7, 0x28840 ;  /* 0x0002884007249836 */ /* 0x000fe40000000000 */
[----:B------:R-:W-:-:S03]  /*16a80*/  FFMA.FTZ R7, R53, R28, -R57 ;  /* 0x0000001c35077223 */ /* 0x000fc60000010839 */
        /* <DEDUP_REMOVED lines=21> */
[----:B------:R-:W-:Y:S06]  /*16be0*/  HGMMA.64x128x16.F32.BF16 R88, R164, gdesc[UR4].tnspB, R88, gsb0 ;  /* 0x41e00004a4587df0 */ /* 0x000fec0008001858 */
        /* <DEDUP_REMOVED lines=19> */
[----:B------:R-:W0:Y:S08]  /*16d20*/  MUFU.EX2 R10, R76 ;  /* 0x0000004c000a7308 */ /* 0x000e300000000800 */
[----:B------:R-:W-:Y:S01]  /*16d30*/  MUFU.EX2 R29, R29 ;  /* 0x0000001d001d7308 */ /* 0x000fe20000000800 */
[----:B------:R-:W-:-:S02]  /*16d40*/  WARPGROUP.DEPBAR.LE gsb0, 0x0 ;  /* 0x00008000000079c5 */ /* 0x000fc40000010000 */
[----:B------:R1:W-:Y:S06]  /*16d50*/  BAR.ARV R33, 0x100 ;  /* 0x000400210000751d */ /* 0x0003ec0000002000 */
[----:B------:R2:W-:Y:S01]  /*16d60*/  @!P1 SYNCS.ARRIVE.TRANS64.RED.A1T0 RZ, [R36+URZ], RZ ;  /* 0x000000ff24ff99a7 */ /* 0x0005e2000810043f */
[----:B0-----:R-:W-:Y:S01]  /*16d70*/  F2FP.BF16.F32.PACK_AB R166, R10, R14 ;  /* 0x0000000e0aa6723e */ /* 0x001fe200000010ff */
[----:B-1----:R-:W-:Y:S01]  /*16d80*/  FADD.FTZ R33, R85, R40 ;  /* 0x0000002855217221 */ /* 0x002fe20000010000 */
[-C--:B------:R-:W-:Y:S01]  /*16d90*/  FMUL.FTZ R88, R88, R11.reuse ;  /* 0x0000000b58587220 */ /* 0x080fe20000410000 */
[-C--:B------:R-:W-:Y:S01]  /*16da0*/  FMUL.FTZ R89, R89, R11.reuse ;  /* 0x0000000b59597220 */ /* 0x080fe20000410000 */
[-C--:B------:R-:W-:Y:S01]  /*16db0*/  FMUL.FTZ R92, R92, R11.reuse ;  /* 0x0000000b5c5c7220 */ /* 0x080fe20000410000 */
[----:B------:R-:W-:Y:S01]  /*16dc0*/  FADD.FTZ R40, R178, R33 ;  /* 0x00000021b2287221 */ /* 0x000fe20000010000 */
[----:B------:R-:W-:Y:S01]  /*16dd0*/  FMUL.FTZ R93, R93, R11 ;  /* 0x0000000b5d5d7220 */ /* 0x000fe20000410000 */
[----:B--2---:R-:W-:Y:S01]  /*16de0*/  FADD.FTZ R36, R9, R0 ;  /* 0x0000000009247221 */ /* 0x004fe20000010000 */
[----:B------:R0:W-:Y:S01]  /*16df0*/  @!P1 SYNCS.ARRIVE.TRANS64.RED.A1T0 RZ, [R5+URZ], RZ ;  /* 0x000000ff05ff99a7 */ /* 0x0001e2000810043f */
[----:B------:R-:W-:Y:S01]  /*16e00*/  FADD.FTZ R37, R25, R40 ;  /* 0x0000002819257221 */ /* 0x000fe20000010000 */
[-C--:B------:R-:W-:Y:S01]  /*16e10*/  FFMA.FTZ R0, R63, R28.reuse, -R57 ;  /* 0x0000001c3f007223 */ /* 0x080fe20000010839 */
[----:B------:R-:W-:Y:S01]  /*16e20*/  FADD.FTZ R36, R183, R36 ;  /* 0x00000024b7247221 */ /* 0x000fe20000010000 */
[C---:B------:R-:W-:Y:S01]  /*16e30*/  F2FP.BF16.F32.PACK_AB R183, R13.reuse, R183 ;  /* 0x000000b70db7723e */ /* 0x040fe200000010ff */
[----:B------:R-:W-:Y:S01]  /*16e40*/  FADD.FTZ R37, R172, R37 ;  /* 0x00000025ac257221 */ /* 0x000fe20000010000 */
[-C--:B------:R-:W-:Y:S01]  /*16e50*/  FMUL.FTZ R96, R96, R11.reuse ;  /* 0x0000000b60607220 */ /* 0x080fe20000410000 */
[----:B------:R-:W-:Y:S01]  /*16e60*/  FADD.FTZ R36, R13, R36 ;  /* 0x000000240d247221 */ /* 0x000fe20000010000 */
[----:B------:R-:W1:Y:S01]  /*16e70*/  MUFU.EX2 R0, R0 ;  /* 0x0000000000007308 */ /* 0x000e620000000800 */
[----:B------:R-:W-:Y:S01]  /*16e80*/  FADD.FTZ R37, R30, R37 ;  /* 0x000000251e257221 */ /* 0x000fe20000010000 */
[----:B------:R-:W-:Y:S01]  /*16e90*/  FMUL.FTZ R97, R97, R11 ;  /* 0x0000000b61617220 */ /* 0x000fe20000410000 */
[----:B0-----:R-:W-:Y:S01]  /*16ea0*/  FADD.FTZ R5, R177, R36 ;  /* 0x00000024b1057221 */ /* 0x001fe20000010000 */
[----:B------:R-:W-:Y:S01]  /*16eb0*/  F2FP.BF16.F32.PACK_AB R177, R20, R177 ;  /* 0x000000b114b1723e */ /* 0x000fe200000010ff */
[----:B------:R-:W-:Y:S01]  /*16ec0*/  FADD.FTZ R37, R174, R37 ;  /* 0x00000025ae257221 */ /* 0x000fe20000010000 */
[-C--:B------:R-:W-:Y:S01]  /*16ed0*/  FMUL.FTZ R100, R100, R11.reuse ;  /* 0x0000000b64647220 */ /* 0x080fe20000410000 */
[----:B------:R-:W-:Y:S01]  /*16ee0*/  FADD.FTZ R36, R20, R5 ;  /* 0x0000000514247221 */ /* 0x000fe20000010000 */
[-C--:B------:R-:W-:Y:S01]  /*16ef0*/  FFMA.FTZ R5, R71, R28.reuse, -R57 ;  /* 0x0000001c47057223 */ /* 0x080fe20000010839 */
[----:B------:R-:W-:Y:S01]  /*16f00*/  FADD.FTZ R37, R86, R37 ;  /* 0x0000002556257221 */ /* 0x000fe20000010000 */
[-C--:B------:R-:W-:Y:S01]  /*16f10*/  FMUL.FTZ R101, R101, R11.reuse ;  /* 0x0000000b65657220 */ /* 0x080fe20000410000 */
[----:B------:R-:W-:Y:S01]  /*16f20*/  FADD.FTZ R33, R179, R36 ;  /* 0x00000024b3217221 */ /* 0x000fe20000010000 */
[----:B------:R-:W-:Y:S01]  /*16f30*/  FFMA.FTZ R36, R75, R28, -R57 ;  /* 0x0000001c4b247223 */ /* 0x000fe20000010839 */
[----:B------:R-:W-:Y:S01]  /*16f40*/  FADD.FTZ R44, R168, R37 ;  /* 0x00000025a82c7221 */ /* 0x000fe20000010000 */
[----:B------:R-:W0:Y:S01]  /*16f50*/  MUFU.EX2 R5, R5 ;  /* 0x0000000500057308 */ /* 0x000e220000000800 */
        /* <DEDUP_REMOVED lines=46> */
[C---:B-1----:R-:W-:Y:S01]  /*17240*/  F2FP.BF16.F32.PACK_AB R155, R0.reuse, R155 ;  /* 0x0000009b009b723e */ /* 0x042fe200000010ff */
        /* <DEDUP_REMOVED lines=15> */
[----:B0-----:R-:W-:Y:S01]  /*17340*/  F2FP.BF16.F32.PACK_AB R159, R5, R159 ;  /* 0x0000009f059f723e */ /* 0x001fe200000010ff */
        /* <DEDUP_REMOVED lines=9> */
[----:B--2---:R-:W-:Y:S01]  /*173e0*/  FADD.FTZ R0, R36, R7 ;  /* 0x0000000724007221 */ /* 0x004fe20000010000 */
        /* <DEDUP_REMOVED lines=55> */
.L_x_8963:
[----:B------:R-:W-:Y:S05]  /*17760*/  WARPSYNC.ALL ;  /* 0x0000000000007948 */ /* 0x000fea0003800000 */
[----:B------:R-:W-:Y:S06]  /*17770*/  BAR.ARV 0x8, 0x180 ;  /* 0x0206000000007b1d */ /* 0x000fec0000002000 */
[----:B------:R-:W-:Y:S05]  /*17780*/  @!P0 BRA `(.L_x_8974) ;  /* 0x0000000000048947 */ /* 0x000fea0003800000 */
[----:B------:R-:W-:Y:S01]  /*17790*/  BPT.TRAP 0x1 ;  /* 0x000000040000795c */ /* 0x000fe20000300000 */
.L_x_8974:
[----:B------:R-:W-:Y:S01]  /*177a0*/  IMAD R11, R184, 0x8, R2 ;  /* 0x00000008b80b7824 */ /* 0x000fe200078e0202 */
[----:B------:R-:W-:-:S04]  /*177b0*/  SHF.L.U32 R4, R186, 0x1f, RZ ;  /* 0x0000001fba047819 */ /* 0x000fc800000006ff */
[----:B------:R0:W1:Y:S01]  /*177c0*/  SYNCS.PHASECHK.TRANS64.TRYWAIT P2, [R11+URZ+0x28850], R4 ;  /* 0x028850040b0075a7 */ /* 0x000062000804017f */
[----:B------:R-:W-:Y:S05]  /*177d0*/  @!P0 BRA `(.L_x_8975) ;  /* 0x0000000000048947 */ /* 0x000fea0003800000 */
[----:B------:R-:W-:Y:S01]  /*177e0*/  BPT.TRAP 0x1 ;  /* 0x000000040000795c */ /* 0x000fe20000300000 */
.L_x_8975:
[----:B------:R-:W-:-:S05]  /*177f0*/  VIADD R2, R2, 0x400 ;  /* 0x0000040002027836 */ /* 0x000fca0000000000 */
[----:B------:R-:W-:-:S04]  /*17800*/  SHF.R.U32.HI R2, RZ, 0x4, R2 ;  /* 0x00000004ff027819 */ /* 0x000fc80000011602 */
[----:B------:R-:W-:-:S04]  /*17810*/  LOP3.LUT R2, R2, 0x3fff, RZ, 0xc0, !PT ;  /* 0x00003fff02027812 */ /* 0x000fc800078ec0ff */
[----:B------:R-:W-:Y:S01]  /*17820*/  LOP3.LUT R5, R2, 0x4000000, RZ, 0xfc, !PT ;  /* 0x0400000002057812 */ /* 0x000fe200078efcff */
[----:B-1----:R-:W-:Y:S06]  /*17830*/  @P2 BRA `(.L_x_8976) ;  /* 0x0000000000082947 */ /* 0x002fec0003800000 */
[----:B------:R-:W1:Y:S02]  /*17840*/  SYNCS.PHASECHK.TRANS64.TRYWAIT P0, [R11+URZ+0x28850], R4 ;  /* 0x028850040b0075a7 */ /* 0x000e64000800017f */
[----:B-1----:R-:W-:Y:S05]  /*17850*/  @!P0 BRA `(.L_x_8977) ;  /* 0x000000d4004c8947 */ /* 0x002fea0003800000 */
.L_x_8976:
[----:B01----:R-:W-:Y:S01]  /*17860*/  IMAD R4, R184, 0x800, R5 ;  /* 0x00000800b8047824 */ /* 0x003fe200078e0205 */
[----:B------:R-:W-:Y:S05]  /*17870*/  WARPSYNC.ALL ;  /* 0x0000000000007948 */ /* 0x000fea0003800000 */
[----:B------:R-:W-:Y:S01]  /*17880*/  IMAD.MOV.U32 R5, RZ, RZ, 0x40000040 ;  /* 0x40000040ff057424 */ /* 0x000fe200078e00ff */
        /* <DEDUP_REMOVED lines=9> */
[----:B------:R-:W-:Y:S01]  /*17920*/  VIADD R215, R215, 0x1 ;  /* 0x00000001d7d77836 */ /* 0x000fe20000000000 */
[----:B------:R-:W-:Y:S02]  /*17930*/  @!P1 PRMT R10, RZ, 0x654, R10 ;  /* 0x00000654ff0a9816 */ /* 0x000fe4000000000a */
        /* <DEDUP_REMOVED lines=8> */
[----:B------:R-:W-:-:S04]  /*179c0*/  SEL R3, RZ, 0x1, P2 ;  /* 0x00000001ff037807 */ /* 0x000fc80001000000 */
[----:B------:R-:W-:Y:S01]  /*179d0*/  LOP3.LUT R186, R186, R3, RZ, 0x3c, !PT ;  /* 0x00000003baba7212 */ /* 0x000fe200078e3cff */
[----:B------:R-:W-:Y:S01]  /*179e0*/  IMAD.MOV.U32 R3, RZ, RZ, -0x800000 ;  /* 0xff800000ff037424 */ /* 0x000fe200078e00ff */
        /* <DEDUP_REMOVED lines=45> */
[----:B-1----:R-:W-:-:S04]  /*17cc0*/  FADD.FTZ R13, R4, R7 ;  /* 0x00000007040d7221 */ /* 0x002fc80000010000 */
[----:B------:R-:W-:Y:S02]  /*17cd0*/  FSETP.NE.FTZ.AND P0, PT, R12, RZ, PT ;  /* 0x000000ff0c00720b */ /* 0x000fe40003f15000 */
[----:B------:R-:W-:Y:S02]  /*17ce0*/  CS2R R4, SRZ ;  /* 0x0000000000047805 */ /* 0x000fe4000001ff00 */
        /* <DEDUP_REMOVED lines=81> */
.L_x_8894:
        /* <DEDUP_REMOVED lines=13> */
[----:B------:R-:W-:Y:S01]  /*182d0*/  IMAD.MOV.U32 R57, RZ, RZ, RZ ;  /* 0x000000ffff397224 */ /* 0x000fe200078e00ff */
[----:B------:R-:W3:Y:S01]  /*182e0*/  S2R R9, SR_SWINHI ;  /* 0x0000000000097919 */ /* 0x000ee20000002f00 */
[----:B------:R-:W-:Y:S02]  /*182f0*/  F2FP.BF16.F32.PACK_AB R36, R137, R136 ;  /* 0x000000888924723e */ /* 0x000fe400000010ff */
[----:B------:R-:W-:Y:S02]  /*18300*/  MOV R42, R2 ;  /* 0x00000002002a7202 */ /* 0x000fe40000000f00 */
[----:B---3--:R-:W-:-:S03]  /*18310*/  MOV R43, R9 ;  /* 0x00000009002b7202 */ /* 0x008fc60000000f00 */
[----:B--2---:R-:W-:-:S03]  /*18320*/  IMAD.WIDE R12, R8, 0x2, R42 ;  /* 0x00000002080c7825 */ /* 0x004fc600078e022a */
[C---:B------:R-:W-:Y:S02]  /*18330*/  IADD3 R37, P0, R12.reuse, 0x40, RZ ;  /* 0x000000400c257810 */ /* 0x040fe40007f1e0ff */
[C---:B------:R-:W-:Y:S02]  /*18340*/  IADD3 R35, P5, R12.reuse, 0x20, RZ ;  /* 0x000000200c237810 */ /* 0x040fe40007fbe0ff */
[----:B------:R-:W-:Y:S01]  /*18350*/  IADD3 R39, P1, R12, 0x60, RZ ;  /* 0x000000600c277810 */ /* 0x000fe20007f3e0ff */
[--C-:B------:R-:W-:Y:S01]  /*18360*/  IMAD.X R11, RZ, RZ, R13.reuse, P0 ;  /* 0x000000ffff0b7224 */ /* 0x100fe200000e060d */
[C---:B------:R-:W-:Y:S01]  /*18370*/  ISETP.NE.AND P0, PT, R208.reuse, RZ, PT ;  /* 0x000000ffd000720c */ /* 0x040fe20003f05270 */
[--C-:B------:R-:W-:Y:S01]  /*18380*/  IMAD.X R9, RZ, RZ, R13.reuse, P5 ;  /* 0x000000ffff097224 */ /* 0x100fe200028e060d */
[----:B-1----:R-:W-:Y:S01]  /*18390*/  LOP3.LUT R4, R35, 0x380, RZ, 0xc0, !PT ;  /* 0x0000038023047812 */ /* 0x002fe200078ec0ff */
[----:B------:R-:W-:Y:S01]  /*183a0*/  IMAD.X R25, RZ, RZ, R13, P1 ;  /* 0x000000ffff197224 */ /* 0x000fe200008e060d */
[----:B------:R-:W-:Y:S01]  /*183b0*/  SEL R208, R208, UR4, P0 ;  /* 0x00000004d0d07c07 */ /* 0x000fe20008000000 */
[----:B------:R-:W-:Y:S05]  /*183c0*/  WARPSYNC.ALL ;  /* 0x0000000000007948 */ /* 0x000fea0003800000 */
[----:B------:R-:W-:Y:S01]  /*183d0*/  LOP3.LUT R15, R12, 0x380, RZ, 0xc0, !PT ;  /* 0x000003800c0f7812 */ /* 0x000fe200078ec0ff */
[----:B------:R-:W-:Y:S01]  /*183e0*/  ULDC.64 UR6, c[0x0][0xc08] ;  /* 0x0003020000067ab9 */ /* 0x000fe20000000a00 */
[----:B------:R-:W-:Y:S01]  /*183f0*/  LOP3.LUT R14, R39, 0x380, RZ, 0xc0, !PT ;  /* 0x00000380270e7812 */ /* 0x000fe200078ec0ff */
[----:B------:R-:W-:Y:S01]  /*18400*/  ULDC.64 UR4, c[0x0][0xc00] ;  /* 0x0003000000047ab9 */ /* 0x000fe20000000a00 */
[----:B------:R-:W-:-:S02]  /*18410*/  SHF.R.U64 R4, R4, 0x3, RZ ;  /* 0x0000000304047819 */ /* 0x000fc400000012ff */
[----:B------:R-:W-:Y:S02]  /*18420*/  IADD3 R45, P2, R12, 0x4000, RZ ;  /* 0x000040000c2d7810 */ /* 0x000fe40007f5e0ff */
[----:B------:R-:W-:Y:S02]  /*18430*/  SHF.R.U64 R15, R15, 0x3, RZ ;  /* 0x000000030f0f7819 */ /* 0x000fe400000012ff */
[----:B------:R-:W-:Y:S01]  /*18440*/  SHF.R.U64 R14, R14, 0x3, RZ ;  /* 0x000000030e0e7819 */ /* 0x000fe200000012ff */
[--C-:B------:R-:W-:Y:S01]  /*18450*/  IMAD.X R27, RZ, RZ, R13.reuse, P2 ;  /* 0x000000ffff1b7224 */ /* 0x100fe200010e060d */
[C---:B------:R-:W-:Y:S02]  /*18460*/  IADD3 R47, P3, R12.reuse, 0x4020, RZ ;  /* 0x000040200c2f7810 */ /* 0x040fe40007f7e0ff */
[C---:B------:R-:W-:Y:S02]  /*18470*/  IADD3 R30, P4, R12.reuse, 0x4040, RZ ;  /* 0x000040400c1e7810 */ /* 0x040fe40007f9e0ff */
[----:B------:R-:W-:Y:S01]  /*18480*/  IADD3 R49, P5, R12, 0x4060, RZ ;  /* 0x000040600c317810 */ /* 0x000fe20007fbe0ff */
[--C-:B------:R-:W-:Y:S01]  /*18490*/  IMAD.X R29, RZ, RZ, R13.reuse, P3 ;  /* 0x000000ffff1d7224 */ /* 0x100fe200018e060d */
[----:B------:R-:W-:Y:S01]  /*184a0*/  LOP3.LUT R8, R4, R35, RZ, 0x3c, !PT ;  /* 0x0000002304087212 */ /* 0x000fe200078e3cff */
[--C-:B------:R-:W-:Y:S01]  /*184b0*/  IMAD.X R31, RZ, RZ, R13.reuse, P4 ;  /* 0x000000ffff1f7224 */ /* 0x100fe200020e060d */
[----:B------:R-:W-:Y:S01]  /*184c0*/  LOP3.LUT R12, R15, R12, RZ, 0x3c, !PT ;  /* 0x0000000c0f0c7212 */ /* 0x000fe200078e3cff */
[----:B------:R-:W-:Y:S01]  /*184d0*/  IMAD.X R33, RZ, RZ, R13, P5 ;  /* 0x000000ffff217224 */ /* 0x000fe200028e060d */
[----:B------:R-:W-:-:S02]  /*184e0*/  LOP3.LUT R24, R14, R39, RZ, 0x3c, !PT ;  /* 0x000000270e187212 */ /* 0x000fc400078e3cff */
        /* <DEDUP_REMOVED lines=8> */
[----:B------:R-:W-:Y:S02]  /*18570*/  LOP3.LUT R26, R4, R45, RZ, 0x3c, !PT ;  /* 0x0000002d041a7212 */ /* 0x000fe400078e3cff */
[----:B------:R-:W-:Y:S02]  /*18580*/  LOP3.LUT R32, R49, 0x380, RZ, 0xc0, !PT ;  /* 0x0000038031207812 */ /* 0x000fe400078ec0ff */
[----:B------:R-:W-:Y:S02]  /*18590*/  LOP3.LUT R28, R14, R47, RZ, 0x3c, !PT ;  /* 0x0000002f0e1c7212 */ /* 0x000fe400078e3cff */
[----:B------:R-:W-:-:S02]  /*185a0*/  LOP3.LUT R30, R15, R30, RZ, 0x3c, !PT ;  /* 0x0000001e0f1e7212 */ /* 0x000fc400078e3cff */
[----:B------:R-:W-:Y:S02]  /*185b0*/  MOV R4, R12 ;  /* 0x0000000c00047202 */ /* 0x000fe40000000f00 */
[----:B------:R-:W-:Y:S02]  /*185c0*/  LOP3.LUT R10, R10, R37, RZ, 0x3c, !PT ;  /* 0x000000250a0a7212 */ /* 0x000fe400078e3cff */
[----:B------:R-:W-:Y:S02]  /*185d0*/  F2FP.BF16.F32.PACK_AB R12, R21, R20 ;  /* 0x00000014150c723e */ /* 0x000fe400000010ff */
[----:B------:R-:W-:Y:S02]  /*185e0*/  F2FP.BF16.F32.PACK_AB R13, R91, R90 ;  /* 0x0000005a5b0d723e */ /* 0x000fe400000010ff */
[----:B------:R-:W-:Y:S02]  /*185f0*/  F2FP.BF16.F32.PACK_AB R14, R93, R92 ;  /* 0x0000005c5d0e723e */ /* 0x000fe400000010ff */
[----:B------:R-:W-:Y:S01]  /*18600*/  F2FP.BF16.F32.PACK_AB R15, R95, R94 ;  /* 0x0000005e5f0f723e */ /* 0x000fe200000010ff */
[----:B------:R-:W-:Y:S01]  /*18610*/  BAR.SYNC.DEFER_BLOCKING 0x1, 0x100 ;  /* 0x0044000000007b1d */ /* 0x000fe20000010000 */
[----:B------:R-:W-:-:S02]  /*18620*/  SHF.R.U64 R32, R32, 0x3, RZ ;  /* 0x0000000320207819 */ /* 0x000fc400000012ff */
        /* <DEDUP_REMOVED lines=8> */
[----:B------:R-:W-:Y:S02]  /*186b0*/  LOP3.LUT R32, R32, R49, RZ, 0x3c, !PT ;  /* 0x0000003120207212 */ /* 0x000fe400078e3cff */
[----:B------:R-:W-:Y:S02]  /*186c0*/  F2FP.BF16.F32.PACK_AB R24, R113, R112 ;  /* 0x000000707118723e */ /* 0x000fe400000010ff */
[----:B------:R-:W-:Y:S01]  /*186d0*/  F2FP.BF16.F32.PACK_AB R25, R115, R114 ;  /* 0x000000727319723e */ /* 0x000fe200000010ff */
[----:B------:R1:W-:Y:S01]  /*186e0*/  STSM.16.M88.4 [R4], R12 ;  /* 0x0000000c04007844 */ /* 0x0003e20000000200 */
[----:B------:R-:W-:-:S02]  /*186f0*/  F2FP.BF16.F32.PACK_AB R26, R117, R116 ;  /* 0x00000074751a723e */ /* 0x000fc400000010ff */
[----:B------:R-:W-:Y:S01]  /*18700*/  F2FP.BF16.F32.PACK_AB R27, R119, R118 ;  /* 0x00000076771b723e */ /* 0x000fe200000010ff */
[----:B------:R2:W-:Y:S01]  /*18710*/  STSM.16.M88.4 [R37], R8 ;  /* 0x0000000825007844 */ /* 0x0005e20000000200 */
[----:B------:R-:W-:Y:S02]  /*18720*/  MOV R45, R28 ;  /* 0x0000001c002d7202 */ /* 0x000fe40000000f00 */
[----:B------:R-:W-:Y:S02]  /*18730*/  MOV R44, R30 ;  /* 0x0000001e002c7202 */ /* 0x000fe40000000f00 */
[----:B------:R-:W-:Y:S02]  /*18740*/  F2FP.BF16.F32.PACK_AB R28, R121, R120 ;  /* 0x00000078791c723e */ /* 0x000fe400000010ff */
[----:B------:R-:W-:Y:S02]  /*18750*/  F2FP.BF16.F32.PACK_AB R29, R123, R122 ;  /* 0x0000007a7b1d723e */ /* 0x000fe400000010ff */
[----:B------:R-:W-:-:S02]  /*18760*/  F2FP.BF16.F32.PACK_AB R30, R125, R124 ;  /* 0x0000007c7d1e723e */ /* 0x000fc400000010ff */
[----:B------:R-:W-:Y:S02]  /*18770*/  F2FP.BF16.F32.PACK_AB R31, R127, R126 ;  /* 0x0000007e7f1f723e */ /* 0x000fe400000010ff */
[----:B-1----:R-:W-:Y:S02]  /*18780*/  F2FP.BF16.F32.PACK_AB R12, R105, R104 ;  /* 0x00000068690c723e */ /* 0x002fe400000010ff */
[----:B------:R-:W-:Y:S02]  /*18790*/  F2FP.BF16.F32.PACK_AB R13, R107, R106 ;  /* 0x0000006a6b0d723e */ /* 0x000fe400000010ff */
[----:B------:R-:W-:Y:S02]  /*187a0*/  F2FP.BF16.F32.PACK_AB R14, R109, R108 ;  /* 0x0000006c6d0e723e */ /* 0x000fe400000010ff */
[----:B------:R-:W-:Y:S02]  /*187b0*/  F2FP.BF16.F32.PACK_AB R15, R41, R40 ;  /* 0x00000028290f723e */ /* 0x000fe400000010ff */
[----:B------:R-:W-:-:S02]  /*187c0*/  MOV R4, R32 ;  /* 0x0000002000047202 */ /* 0x000fc40000000f00 */
[----:B------:R-:W-:Y:S01]  /*187d0*/  F2FP.BF16.F32.PACK_AB R32, R129, R128 ;  /* 0x000000808120723e */ /* 0x000fe200000010ff */
[----:B------:R1:W-:Y:S01]  /*187e0*/  STSM.16.M88.4 [R38], R12 ;  /* 0x0000000c26007844 */ /* 0x0003e20000000200 */
[----:B------:R-:W-:Y:S02]  /*187f0*/  F2FP.BF16.F32.PACK_AB R33, R131, R130 ;  /* 0x000000828321723e */ /* 0x000fe400000010ff */
[----:B------:R-:W-:Y:S01]  /*18800*/  F2FP.BF16.F32.PACK_AB R35, R135, R134 ;  /* 0x000000868723723e */ /* 0x000fe200000010ff */
[----:B------:R3:W-:Y:S01]  /*18810*/  STSM.16.M88.4 [R39], R24 ;  /* 0x0000001827007844 */ /* 0x0007e20000000200 */
[----:B--2---:R-:W-:Y:S02]  /*18820*/  F2FP.BF16.F32.PACK_AB R37, R139, R138 ;  /* 0x0000008a8b25723e */ /* 0x004fe400000010ff */
[----:B------:R-:W-:Y:S01]  /*18830*/  F2FP.BF16.F32.PACK_AB R8, R145, R144 ;  /* 0x000000909108723e */ /* 0x000fe200000010ff */
[----:B------:R-:W-:Y:S01]  /*18840*/  STSM.16.M88.4 [R46], R28 ;  /* 0x0000001c2e007844 */ /* 0x000fe20000000200 */
[----:B------:R-:W-:-:S02]  /*18850*/  F2FP.BF16.F32.PACK_AB R9, R147, R146 ;  /* 0x000000929309723e */ /* 0x000fc400000010ff */
[----:B------:R-:W-:Y:S01]  /*18860*/  F2FP.BF16.F32.PACK_AB R10, R149, R148 ;  /* 0x00000094950a723e */ /* 0x000fe200000010ff */
[----:B------:R-:W-:Y:S01]  /*18870*/  STSM.16.M88.4 [R45], R32 ;  /* 0x000000202d007844 */ /* 0x000fe20000000200 */
[----:B------:R-:W-:Y:S02]  /*18880*/  F2FP.BF16.F32.PACK_AB R11, R151, R150 ;  /* 0x00000096970b723e */ /* 0x000fe400000010ff */
[----:B------:R-:W-:Y:S02]  /*18890*/  ISETP.NE.U32.AND P0, PT, RZ, UR4, PT ;  /* 0x00000004ff007c0c */ /* 0x000fe4000bf05070 */
[----:B-1----:R-:W-:Y:S02]  /*188a0*/  F2FP.BF16.F32.PACK_AB R38, R141, R140 ;  /* 0x0000008c8d26723e */ /* 0x002fe400000010ff */
[----:B------:R-:W-:Y:S02]  /*188b0*/  ISETP.NE.U32.AND P3, PT, RZ, UR6, PT ;  /* 0x00000006ff007c0c */ /* 0x000fe4000bf65070 */
[----:B---3--:R-:W-:-:S02]  /*188c0*/  F2FP.BF16.F32.PACK_AB R39, R143, R142 ;  /* 0x0000008e8f27723e */ /* 0x008fc400000010ff */
[C---:B------:R-:W-:Y:S02]  /*188d0*/  IADD3 R12, P1, R210.reuse, UR4, RZ ;  /* 0x00000004d20c7c10 */ /* 0x040fe4000ff3e0ff */
[----:B------:R-:W-:Y:S01]  /*188e0*/  ISETP.NE.AND.EX P0, PT, RZ, UR5, PT, P0 ;  /* 0x00000005ff007c0c */ /* 0x000fe2000bf05300 */
[----:B------:R-:W-:Y:S01]  /*188f0*/  STSM.16.M88.4 [R44], R36 ;  /* 0x000000242c007844 */ /* 0x000fe20000000200 */
[----:B------:R-:W-:Y:S02]  /*18900*/  ISETP.NE.AND.EX P3, PT, RZ, UR7, PT, P3 ;  /* 0x00000007ff007c0c */ /* 0x000fe4000bf65330 */
[----:B------:R-:W-:Y:S01]  /*18910*/  IADD3.X R13, R211, UR5, RZ, P1, !PT ;  /* 0x00000005d30d7c10 */ /* 0x000fe20008ffe4ff */
[----:B------:R1:W-:Y:S01]  /*18920*/  STSM.16.M88.4 [R4], R8 ;  /* 0x0000000804007844 */ /* 0x0003e20000000200 */
[----:B------:R-:W-:Y:S09]  /*18930*/  BAR.SYNC.DEFER_BLOCKING 0x1, 0x100 ;  /* 0x0044000000007b1d */ /* 0x000ff20000010000 */
[----:B------:R-:W-:Y:S01]  /*18940*/  @P3 IADD3 R210, P1, R210, UR6, RZ ;  /* 0x00000006d2d23c10 */ /* 0x000fe2000ff3e0ff */
[----:B------:R-:W-:-:S02]  /*18950*/  ULDC UR6, c[0x0][0xa88] ;  /* 0x0002a20000067ab9 */ /* 0x000fc40000000800 */
[----:B------:R-:W-:Y:S01]  /*18960*/  IMAD.U32 R27, RZ, RZ, UR6 ;  /* 0x00000006ff1b7e24 */ /* 0x000fe2000f8e00ff */
[----:B------:R-:W-:Y:S01]  /*18970*/  @P3 IADD3.X R211, R211, UR7, RZ, P1, !PT ;  /* 0x00000007d3d33c10 */ /* 0x000fe20008ffe4ff */
[----:B------:R-:W-:Y:S01]  /*18980*/  IMAD.MOV.U32 R26, RZ, RZ, 0x9b8 ;  /* 0x000009b8ff1a7424 */ /* 0x000fe200078e00ff */
[----:B------:R-:W-:Y:S01]  /*18990*/  ISETP.GT.AND P2, PT, R208, 0x1, PT ;  /* 0x00000001d000780c */ /* 0x000fe20003f44270 */
[----:B-1----:R-:W1:Y:S01]  /*189a0*/  LDC R4, c[0x0][0xbe8] ;  /* 0x0002fa00ff047b82 */ /* 0x002e620000000800 */
[----:B------:R2:W5:Y:S04]  /*189b0*/  @P0 LDG.E R57, desc[UR42][R12.64] ;  /* 0x0000002a0c390981 */ /* 0x000568000c1e1900 */
[----:B------:R2:W5:Y:S01]  /*189c0*/  @P3 LDG.E R27, desc[UR42][R210.64] ;  /* 0x0000002ad21b3981 */ /* 0x000562000c1e1900 */
[----:B------:R-:W-:-:S04]  /*189d0*/  SEL R26, R26, 0x978, P2 ;  /* 0x000009781a1a7807 */ /* 0x000fc80001000000 */
[----:B------:R2:W3:Y:S01]  /*189e0*/  LDC.64 R8, c[0x0][R26+0x220] ;  /* 0x000088001a087b82 */ /* 0x0004e20000000a00 */
[----:B-1----:R-:W-:-:S07]  /*189f0*/  ISETP.NE.AND P1, PT, R4, 0x1, PT ;  /* 0x000000010400780c */ /* 0x002fce0003f25270 */
[----:B------:R2:W1:Y:S08]  /*18a00*/  LDC.64 R10, c[0x0][R26+0x218] ;  /* 0x000086001a0a7b82 */ /* 0x0004700000000a00 */
[----:B------:R2:W4:Y:S01]  /*18a10*/  LDC.64 R14, c[0x0][R26+0x228] ;  /* 0x00008a001a0e7b82 */ /* 0x0005220000000a00 */
[----:B---3--:R-:W-:Y:S05]  /*18a20*/  @P3 BRA `(.L_x_8980) ;  /* 0x0000000000103947 */ /* 0x008fea0003800000 */
[----:B------:R-:W-:Y:S05]  /*18a30*/  @!P0 BRA `(.L_x_8980) ;  /* 0x00000000000c8947 */ /* 0x000fea0003800000 */
[----:B------:R-:W3:Y:S04]  /*18a40*/  LDG.E R24, desc[UR42][R12.64] ;  /* 0x0000002a0c187981 */ /* 0x000ee8000c1e1900 */
[----:B-----5:R-:W3:Y:S02]  /*18a50*/  LDG.E R27, desc[UR42][R12.64+0x4] ;  /* 0x0000042a0c1b7981 */ /* 0x020ee4000c1e1900 */
[----:B---3--:R-:W-:-:S07]  /*18a60*/  IMAD.IADD R27, R27, 0x1, -R24 ;  /* 0x000000011b1b7824 */ /* 0x008fce00078e0a18 */
.L_x_8980:
[----:B------:R-:W3:Y:S01]  /*18a70*/  LDL R30, [R1+0x50] ;  /* 0x00005000011e7983 */ /* 0x000ee20000100800 */
[----:B--2---:R-:W2:Y:S01]  /*18a80*/  LDC.64 R12, c[0x0][R26+0x210] ;  /* 0x000084001a0c7b82 */ /* 0x004ea20000000a00 */
[----:B------:R-:W-:Y:S01]  /*18a90*/  ISETP.NE.U32.AND P0, PT, RZ, UR4, PT ;  /* 0x00000004ff007c0c */ /* 0x000fe2000bf05070 */
[-C--:B-1----:R-:W-:Y:S01]  /*18aa0*/  IMAD R31, R11, R206.reuse, RZ ;  /* 0x000000ce0b1f7224 */ /* 0x082fe200078e02ff */
[----:B-----5:R-:W-:Y:S01]  /*18ab0*/  SHF.R.S32.HI R58, RZ, 0x1f, R57 ;  /* 0x0000001fff3a7819 */ /* 0x020fe20000011439 */
[----:B------:R-:W-:Y:S01]  /*18ac0*/  IMAD.WIDE.U32 R10, R10, R206, RZ ;  /* 0x000000ce0a0a7225 */ /* 0x000fe200078e00ff */
[----:B------:R-:W-:-:S03]  /*18ad0*/  ISETP.NE.AND.EX P0, PT, RZ, UR5, PT, P0 ;  /* 0x00000005ff007c0c */ /* 0x000fc6000bf05300 */
[----:B------:R-:W1:Y:S01]  /*18ae0*/  @P1 LDC R28, c[0x0][0xbec] ;  /* 0x0002fb00ff1c1b82 */ /* 0x000e620000000800 */
[----:B------:R-:W-:Y:S01]  /*18af0*/  SEL R209, R209, RZ, !P0 ;  /* 0x000000ffd1d17207 */ /* 0x000fe20004000000 */
[----:B------:R-:W-:Y:S01]  /*18b00*/  IMAD.IADD R37, R204, 0x1, R190 ;  /* 0x00000001cc257824 */ /* 0x000fe200078e02be */
[----:B------:R-:W-:Y:S01]  /*18b10*/  SEL R29, R234, RZ, !P0 ;  /* 0x000000ffea1d7207 */ /* 0x000fe20004000000 */
[----:B------:R-:W-:Y:S02]  /*18b20*/  IMAD.IADD R11, R11, 0x1, R31 ;  /* 0x000000010b0b7824 */ /* 0x000fe400078e021f */
[----:B------:R-:W-:Y:S02]  /*18b30*/  IMAD R9, R9, R209, RZ ;  /* 0x000000d109097224 */ /* 0x000fe400078e02ff */
[----:B------:R-:W0:Y:S01]  /*18b40*/  @P1 LDC R35, c[0x0][0xbf0] ;  /* 0x0002fc00ff231b82 */ /* 0x000e220000000800 */
[----:B------:R-:W-:Y:S02]  /*18b50*/  IMAD R56, R27, R4, RZ ;  /* 0x000000041b387224 */ /* 0x000fe400078e02ff */
[C---:B------:R-:W-:Y:S01]  /*18b60*/  IMAD R33, R8.reuse, R29, R9 ;  /* 0x0000001d08217224 */ /* 0x040fe200078e0209 */
[----:B------:R-:W-:Y:S01]  /*18b70*/  SEL R29, R217, RZ, P2 ;  /* 0x000000ffd91d7207 */ /* 0x000fe20001000000 */
[----:B------:R-:W-:-:S03]  /*18b80*/  IMAD.WIDE.U32 R8, R8, R209, RZ ;  /* 0x000000d108087225 */ /* 0x000fc600078e00ff */
[----:B------:R-:W2:Y:S01]  /*18b90*/  LDC.64 R24, c[0x0][0xba8] ;  /* 0x0002ea00ff187b82 */ /* 0x000ea20000000a00 */
[----:B------:R-:W-:Y:S01]  /*18ba0*/  IMAD.IADD R33, R9, 0x1, R33 ;  /* 0x0000000109217824 */ /* 0x000fe200078e0221 */
[----:B------:R-:W-:Y:S01]  /*18bb0*/  IADD3 R10, P0, P3, R8, R10, R57 ;  /* 0x0000000a080a7210 */ /* 0x000fe20007b1e039 */
[----:B------:R-:W-:Y:S02]  /*18bc0*/  IMAD.MOV.U32 R9, RZ, RZ, R37 ;  /* 0x000000ffff097224 */ /* 0x000fe400078e0025 */
[----:B----4-:R-:W-:Y:S01]  /*18bd0*/  IMAD R31, R15, R29, RZ ;  /* 0x0000001d0f1f7224 */ /* 0x010fe200078e02ff */
[----:B------:R-:W-:Y:S01]  /*18be0*/  IADD3.X R11, R33, R11, R58, P0, P3 ;  /* 0x0000000b210b7210 */ /* 0x000fe200007e643a */
[----:B------:R-:W-:-:S04]  /*18bf0*/  IMAD.WIDE.U32 R14, R14, R29, RZ ;  /* 0x0000001d0e0e7225 */ /* 0x000fc800078e00ff */
[----:B-1----:R-:W-:-:S04]  /*18c00*/  @P1 IMAD.HI.U32 R8, R37, R28, RZ ;  /* 0x0000001c25081227 */ /* 0x002fc800078e00ff */
[----:B------:R-:W-:Y:S01]  /*18c10*/  IMAD.IADD R31, R15, 0x1, R31 ;  /* 0x000000010f1f7824 */ /* 0x000fe200078e021f */
[----:B0-----:R-:W-:-:S04]  /*18c20*/  @P1 SHF.R.U32.HI R9, RZ, R35, R8 ;  /* 0x00000023ff091219 */ /* 0x001fc80000011608 */
[----:B------:R-:W-:Y:S01]  /*18c30*/  IADD3 R14, P0, P3, R9, R10, R14 ;  /* 0x0000000a090e7210 */ /* 0x000fe20007b1e00e */
[--C-:B------:R-:W-:Y:S01]  /*18c40*/  IMAD.MOV R29, RZ, RZ, -R9.reuse ;  /* 0x000000ffff1d7224 */ /* 0x100fe200078e0a09 */
[----:B------:R-:W-:Y:S01]  /*18c50*/  SHF.R.S32.HI R8, RZ, 0x1f, R9 ;  /* 0x0000001fff087819 */ /* 0x000fe20000011409 */
[----:B--2---:R-:W0:Y:S02]  /*18c60*/  @!P2 LDC R24, c[0x0][0xb50] ;  /* 0x0002d400ff18ab82 */ /* 0x004e240000000800 */
[----:B------:R-:W-:Y:S01]  /*18c70*/  IMAD R9, R4, R29, R37 ;  /* 0x0000001d04097224 */ /* 0x000fe200078e0225 */
[----:B------:R-:W-:-:S03]  /*18c80*/  IADD3.X R15, R8, R11, R31, P0, P3 ;  /* 0x0000000b080f7210 */ /* 0x000fc600007e641f */
[-C--:B------:R-:W-:Y:S01]  /*18c90*/  IMAD R8, R13, R9.reuse, RZ ;  /* 0x000000090d087224 */ /* 0x080fe200078e02ff */
[----:B------:R-:W-:Y:S01]  /*18ca0*/  SHF.R.S32.HI R11, RZ, 0x1f, R9 ;  /* 0x0000001fff0b7819 */ /* 0x000fe20000011409 */
[C---:B------:R-:W-:Y:S01]  /*18cb0*/  IMAD.WIDE.U32 R14, R12.reuse, R9, R14 ;  /* 0x000000090c0e7225 */ /* 0x040fe200078e000e */
[----:B------:R-:W1:Y:S03]  /*18cc0*/  @!P2 LDC R25, c[0x0][0xb54] ;  /* 0x0002d500ff19ab82 */ /* 0x000e660000000800 */
[----:B------:R-:W-:-:S04]  /*18cd0*/  IMAD R11, R12, R11, R8 ;  /* 0x0000000b0c0b7224 */ /* 0x000fc800078e0208 */
[----:B------:R-:W-:Y:S01]  /*18ce0*/  IMAD.IADD R8, R15, 0x1, R11 ;  /* 0x000000010f087824 */ /* 0x000fe200078e020b */
[----:B0-----:R-:W-:-:S05]  /*18cf0*/  LEA R24, P0, R14, R24, 0x2 ;  /* 0x000000180e187211 */ /* 0x001fca00078010ff */
[----:B------:R-:W-:Y:S01]  /*18d00*/  SHFL.IDX PT, R10, R24, 0x1, 0x1c1f ;  /* 0x003c1f00180a7f89 */ /* 0x000fe200000e0000 */
[----:B-1----:R-:W-:-:S03]  /*18d10*/  LEA.HI.X R14, R14, R25, R8, 0x2, P0 ;  /* 0x000000190e0e7211 */ /* 0x002fc600000f1408 */
[----:B------:R-:W-:Y:S01]  /*18d20*/  SHFL.IDX PT, R8, R24, RZ, 0x1c1f ;  /* 0x001c1fff18087589 */ /* 0x000fe200000e0000 */
[----:B------:R-:W-:-:S03]  /*18d30*/  LOP3.LUT P0, RZ, R236, 0x3, RZ, 0xc0, !PT ;  /* 0x00000003ecff7812 */ /* 0x000fc6000780c0ff */
[----:B------:R-:W0:Y:S04]  /*18d40*/  SHFL.IDX PT, R9, R14, RZ, 0x1c1f ;  /* 0x001c1fff0e097589 */ /* 0x000e2800000e0000 */
[----:B------:R-:W1:Y:S01]  /*18d50*/  SHFL.IDX PT, R11, R14, 0x1, 0x1c1f ;  /* 0x003c1f000e0b7f89 */ /* 0x000e6200000e0000 */
[----:B---3--:R-:W-:-:S04]  /*18d60*/  IMAD.IADD R29, R30, 0x1, R190 ;  /* 0x000000011e1d7824 */ /* 0x008fc800078e02be */
[C---:B------:R-:W-:Y:S01]  /*18d70*/  VIADD R25, R29.reuse, 0x8 ;  /* 0x000000081d197836 */ /* 0x040fe20000000000 */
[----:B------:R-:W-:-:S04]  /*18d80*/  ISETP.GE.OR P3, PT, R29, R56, P0 ;  /* 0x000000381d00720c */ /* 0x000fc80000766670 */
[----:B------:R-:W-:-:S09]  /*18d90*/  ISETP.GE.OR P0, PT, R25, R56, P0 ;  /* 0x000000381900720c */ /* 0x000fd20000706670 */
[----:B0-----:R0:W-:Y:S04]  /*18da0*/  @!P3 ST.E desc[UR42][R8.64], R3 ;  /* 0x000000030800b985 */ /* 0x0011e8000c10192a */
[----:B-1----:R0:W-:Y:S01]  /*18db0*/  @!P0 ST.E desc[UR42][R10.64], R0 ;  /* 0x000000000a008985 */ /* 0x0021e2000c10192a */
[----:B------:R-:W-:Y:S05]  /*18dc0*/  @P2 BRA `(.L_x_8981) ;  /* 0x0000000800a42947 */ /* 0x000fea0003800000 */
[----:B------:R-:W-:Y:S01]  /*18dd0*/  IMAD.SHL.U32 R30, R22, 0x40, RZ ;  /* 0x00000040161e7824 */ /* 0x000fe200078e00ff */
[----:B0-----:R-:W0:Y:S01]  /*18de0*/  @P1 LDC R11, c[0x0][0xbec] ;  /* 0x0002fb00ff0b1b82 */ /* 0x001e220000000800 */
[----:B------:R-:W-:Y:S02]  /*18df0*/  ULDC.64 UR4, c[0x0][0xaa0] ;  /* 0x0002a80000047ab9 */ /* 0x000fe40000000a00 */
[----:B------:R-:W-:-:S04]  /*18e00*/  IMAD.IADD R3, R16, 0x1, R30 ;  /* 0x0000000110037824 */ /* 0x000fc800078e021e */
[----:B------:R-:W-:Y:S01]  /*18e10*/  IMAD.WIDE R42, R3, 0x2, R42 ;  /* 0x00000002032a7825 */ /* 0x000fe200078e022a */
[----:B------:R-:W1:Y:S02]  /*18e20*/  @P1 LDC R13, c[0x0][0xbf0] ;  /* 0x0002fc00ff0d1b82 */ /* 0x000e640000000800 */
[C---:B------:R-:W-:Y:S02]  /*18e30*/  IADD3 R33, P0, R42.reuse, 0x2000, RZ ;  /* 0x000020002a217810 */ /* 0x040fe40007f1e0ff */
[----:B------:R-:W-:Y:S02]  /*18e40*/  IADD3 R29, P5, R42, 0x1000, RZ ;  /* 0x000010002a1d7810 */ /* 0x000fe40007fbe0ff */
[----:B------:R-:W-:Y:S02]  /*18e50*/  LOP3.LUT R32, R33, 0x380, RZ, 0xc0, !PT ;  /* 0x0000038021207812 */ /* 0x000fe400078ec0ff */
[----:B------:R-:W-:Y:S02]  /*18e60*/  LOP3.LUT R28, R29, 0x380, RZ, 0xc0, !PT ;  /* 0x000003801d1c7812 */ /* 0x000fe400078ec0ff */
[----:B------:R-:W-:-:S02]  /*18e70*/  SHF.R.U64 R32, R32, 0x3, RZ ;  /* 0x0000000320207819 */ /* 0x000fc400000012ff */
[----:B------:R-:W-:Y:S02]  /*18e80*/  SHF.R.U64 R28, R28, 0x3, RZ ;  /* 0x000000031c1c7819 */ /* 0x000fe400000012ff */
[----:B------:R-:W-:Y:S01]  /*18e90*/  LOP3.LUT R32, R32, R33, RZ, 0x3c, !PT ;  /* 0x0000002120207212 */ /* 0x000fe200078e3cff */
[--C-:B------:R-:W-:Y:S01]  /*18ea0*/  IMAD.X R33, RZ, RZ, R43.reuse, P0 ;  /* 0x000000ffff217224 */ /* 0x100fe200000e062b */
[----:B------:R-:W-:Y:S01]  /*18eb0*/  LOP3.LUT R28, R28, R29, RZ, 0x3c, !PT ;  /* 0x0000001d1c1c7212 */ /* 0x000fe200078e3cff */
[--C-:B------:R-:W-:Y:S01]  /*18ec0*/  IMAD.X R29, RZ, RZ, R43.reuse, P5 ;  /* 0x000000ffff1d7224 */ /* 0x100fe200028e062b */
[C---:B------:R-:W-:Y:S02]  /*18ed0*/  IADD3 R3, P0, R42.reuse, 0x7000, RZ ;  /* 0x000070002a037810 */ /* 0x040fe40007f1e0ff */
[----:B------:R-:W-:Y:S01]  /*18ee0*/  IADD3 R37, P2, R42, 0x3000, RZ ;  /* 0x000030002a257810 */ /* 0x000fe20007f5e0ff */
[----:B------:R-:W-:Y:S01]  /*18ef0*/  IMAD R58, R58, UR4, RZ ;  /* 0x000000043a3a7c24 */ /* 0x000fe2000f8e02ff */
[C---:B------:R-:W-:Y:S01]  /*18f00*/  IADD3 R41, P3, R42.reuse, 0x4000, RZ ;  /* 0x000040002a297810 */ /* 0x040fe20007f7e0ff */
[----:B------:R-:W-:Y:S01]  /*18f10*/  IMAD.WIDE.U32 R8, R57, UR4, RZ ;  /* 0x0000000439087c25 */ /* 0x000fe2000f8e00ff */
[C---:B------:R-:W-:Y:S01]  /*18f20*/  IADD3 R45, P4, R42.reuse, 0x5000, RZ ;  /* 0x000050002a2d7810 */ /* 0x040fe20007f9e0ff */
[----:B------:R-:W5:Y:S01]  /*18f30*/  LD.E.128 R28, desc[UR42][R28.64] ;  /* 0x0000002a1c1c7980 */ /* 0x000f62000c101d00 */
[----:B------:R-:W-:Y:S01]  /*18f40*/  IADD3 R49, P5, R42, 0x6000, RZ ;  /* 0x000060002a317810 */ /* 0x000fe20007fbe0ff */
[----:B------:R-:W-:Y:S01]  /*18f50*/  IMAD.X R53, RZ, RZ, R43, P0 ;  /* 0x000000ffff357224 */ /* 0x000fe200000e062b */
[----:B------:R-:W-:Y:S01]  /*18f60*/  LOP3.LUT R0, R3, 0x380, RZ, 0xc0, !PT ;  /* 0x0000038003007812 */ /* 0x000fe200078ec0ff */
[----:B------:R-:W5:Y:S01]  /*18f70*/  LD.E.128 R32, desc[UR42][R32.64] ;  /* 0x0000002a20207980 */ /* 0x000f62000c101d00 */
        /* <DEDUP_REMOVED lines=12> */
[----:B------:R-:W-:Y:S01]  /*19040*/  IMAD R3, R57, UR5, R58 ;  /* 0x0000000539037c24 */ /* 0x000fe2000f8e023a */
        /* <DEDUP_REMOVED lines=10> */
[----:B------:R-:W-:Y:S01]  /*190f0*/  ULDC.64 UR4, c[0x0][0xae8] ;  /* 0x0002ba0000047ab9 */ /* 0x000fe20000000a00 */
[----:B------:R-:W-:Y:S01]  /*19100*/  IMAD.IADD R9, R9, 0x1, R3 ;  /* 0x0000000109097824 */ /* 0x000fe200078e0203 */
[----:B------:R-:W5:Y:S01]  /*19110*/  LD.E.128 R36, desc[UR42][R36.64] ;  /* 0x0000002a24247980 */ /* 0x000f62000c101d00 */
[----:B------:R-:W-:-:S02]  /*19120*/  IMAD R3, R207, 0x20, R22 ;  /* 0x00000020cf037824 */ /* 0x000fc400078e0216 */
[----:B------:R-:W-:Y:S01]  /*19130*/  IMAD.WIDE.U32 R8, R206, UR4, R8 ;  /* 0x00000004ce087c25 */ /* 0x000fe2000f8e0008 */
[----:B------:R-:W5:Y:S01]  /*19140*/  LD.E.128 R24, desc[UR42][R24.64] ;  /* 0x0000002a18187980 */ /* 0x000f62000c101d00 */
[----:B------:R-:W-:-:S03]  /*19150*/  SHF.R.S32.HI R10, RZ, 0x1f, R209 ;  /* 0x0000001fff0a7819 */ /* 0x000fc600000114d1 */
[----:B------:R-:W5:Y:S01]  /*19160*/  LD.E.128 R40, desc[UR42][R40.64] ;  /* 0x0000002a28287980 */ /* 0x000f62000c101d00 */
[----:B------:R-:W-:-:S03]  /*19170*/  IMAD.IADD R12, R190, 0x1, R3 ;  /* 0x00000001be0c7824 */ /* 0x000fc600078e0203 */
[----:B------:R-:W5:Y:S04]  /*19180*/  LD.E.128 R44, desc[UR42][R44.64] ;  /* 0x0000002a2c2c7980 */ /* 0x000f68000c101d00 */
[----:B------:R-:W5:Y:S04]  /*19190*/  LD.E.128 R48, desc[UR42][R48.64] ;  /* 0x0000002a30307980 */ /* 0x000f68000c101d00 */
        /* <DEDUP_REMOVED lines=9> */
[----:B0-----:R-:W-:-:S04]  /*19230*/  @P1 IMAD.HI.U32 R0, R12, R11, RZ ;  /* 0x0000000b0c001227 */ /* 0x001fc800078e00ff */
[----:B------:R-:W-:Y:S02]  /*19240*/  IMAD R10, R10, UR4, RZ ;  /* 0x000000040a0a7c24 */ /* 0x000fe4000f8e02ff */
[----:B------:R-:W-:Y:S01]  /*19250*/  IMAD.MOV.U32 R3, RZ, RZ, R12 ;  /* 0x000000ffff037224 */ /* 0x000fe200078e000c */
[----:B-1----:R-:W-:Y:S01]  /*19260*/  @P1 SHF.R.U32.HI R3, RZ, R13, R0 ;  /* 0x0000000dff031219 */ /* 0x002fe20000011600 */
        /* <DEDUP_REMOVED lines=28> */
.L_x_9229:
[----:B------:R-:W-:Y:S01]  /*19430*/  ISETP.GE.AND P0, PT, R21, R56, PT ;  /* 0x000000381500720c */ /* 0x000fe20003f06270 */
[----:B------:R-:W-:-:S12]  /*19440*/  BSSY B1, `(.L_x_8983) ;  /* 0x000000b000017945 */ /* 0x000fd80003800000 */
[----:B------:R-:W-:Y:S05]  /*19450*/  @P0 BRA `(.L_x_8984) ;  /* 0x0000000000240947 */ /* 0x000fea0003800000 */
[----:B------:R-:W-:Y:S02]  /*19460*/  ULDC UR4, c[0x0][0xac8] ;  /* 0x0002b20000047ab9 */ /* 0x000fe40000000800 */
        /* <DEDUP_REMOVED lines=8> */
.L_x_8984:
[----:B------:R-:W-:Y:S05]  /*194f0*/  BSYNC B1 ;  /* 0x0000000000017941 */ /* 0x000fea0003800000 */
.L_x_8983:
[----:B------:R-:W-:-:S03]  /*19500*/  UMOV UR4, 0xffffffff ;  /* 0xffffffff00047882 */ /* 0x000fc60000000000 */
[----:B------:R-:W-:Y:S05]  /*19510*/  BRA.DIV UR4, `(.L_x_8985) ;  /* 0x000000ba04647947 */ /* 0x000fea000b800000 */
[----:B-1----:R1:W4:Y:S04]  /*19520*/  SHFL.IDX PT, R3, R4, 0x1, 0x181f ;  /* 0x00381f0004037f89 */ /* 0x00232800000e0000 */
[----:B--23--:R1:W2:Y:S02]  /*19530*/  SHFL.IDX PT, R14, R0, 0x1, 0x181f ;  /* 0x00381f00000e7f89 */ /* 0x00c2a400000e0000 */
.L_x_9233:
[----:B------:R-:W-:Y:S01]  /*19540*/  VIADD R9, R21, 0x20 ;  /* 0x0000002015097836 */ /* 0x000fe20000000000 */
[----:B------:R-:W-:Y:S04]  /*19550*/  BSSY B1, `(.L_x_8986) ;  /* 0x000000c000017945 */ /* 0x000fe80003800000 */
[----:B------:R-:W-:-:S13]  /*19560*/  ISETP.GE.AND P0, PT, R9, R56, PT ;  /* 0x000000380900720c */ /* 0x000fda0003f06270 */
[----:B------:R-:W-:Y:S05]  /*19570*/  @P0 BRA `(.L_x_8987) ;  /* 0x0000000000240947 */ /* 0x000fea0003800000 */
[----:B------:R-:W-:Y:S02]  /*19580*/  ULDC UR4, c[0x0][0xac8] ;  /* 0x0002b20000047ab9 */ /* 0x000fe40000000800 */
[----:B------:R-:W-:Y:S02]  /*19590*/  ISETP.GE.AND P2, PT, R16, UR4, PT ;  /* 0x0000000410007c0c */ /* 0x000fe4000bf46270 */
[----:B------:R-:W-:-:S11]  /*195a0*/  ISETP.GE.AND P3, PT, R187, UR4, PT ;  /* 0x00000004bb007c0c */ /* 0x000fd6000bf66270 */
[CC--:B--2---:R-:W-:Y:S02]  /*195b0*/  @!P2 LEA R8, P0, R16.reuse, R14.reuse, 0x1 ;  /* 0x0000000e1008a211 */ /* 0x0c4fe400078008ff */
[C---:B------:R-:W-:Y:S02]  /*195c0*/  @!P3 LEA R14, P1, R187.reuse, R14, 0x1 ;  /* 0x0000000ebb0eb211 */ /* 0x040fe400078208ff */
[-C--:B----4-:R-:W-:Y:S02]  /*195d0*/  @!P2 LEA.HI.X R9, R16, R3.reuse, R17, 0x1, P0 ;  /* 0x000000031009a211 */ /* 0x090fe400000f0c11 */
[----:B------:R-:W-:-:S03]  /*195e0*/  @!P3 LEA.HI.X R15, R187, R3, R216, 0x1, P1 ;  /* 0x00000003bb0fb211 */ /* 0x000fc600008f0cd8 */
[----:B-----5:R3:W-:Y:S04]  /*195f0*/  @!P2 ST.E.128 desc[UR42][R8.64], R28 ;  /* 0x0000001c0800a985 */ /* 0x0207e8000c101d2a */
[----:B------:R3:W-:Y:S02]  /*19600*/  @!P3 ST.E.128 desc[UR42][R14.64], R44 ;  /* 0x0000002c0e00b985 */ /* 0x0007e4000c101d2a */
.L_x_8987:
[----:B------:R-:W-:Y:S05]  /*19610*/  BSYNC B1 ;  /* 0x0000000000017941 */ /* 0x000fea0003800000 */
.L_x_8986:
[----:B------:R-:W-:-:S03]  /*19620*/  UMOV UR4, 0xffffffff ;  /* 0xffffffff00047882 */ /* 0x000fc60000000000 */
[----:B------:R-:W-:Y:S05]  /*19630*/  BRA.DIV UR4, `(.L_x_8988) ;  /* 0x000000ba04647947 */ /* 0x000fea000b800000 */
[----:B----4-:R4:W0:Y:S04]  /*19640*/  SHFL.IDX PT, R3, R4, 0x2, 0x181f ;  /* 0x00581f0004037f89 */ /* 0x01082800000e0000 */
[----:B--23--:R4:W2:Y:S02]  /*19650*/  SHFL.IDX PT, R14, R0, 0x2, 0x181f ;  /* 0x00581f00000e7f89 */ /* 0x00c8a400000e0000 */
.L_x_9237:
        /* <DEDUP_REMOVED lines=13> */
.L_x_8990:
[----:B------:R-:W-:Y:S05]  /*19730*/  BSYNC B1 ;  /* 0x0000000000017941 */ /* 0x000fea0003800000 */
.L_x_8989:
[----:B------:R-:W-:-:S03]  /*19740*/  UMOV UR4, 0xffffffff ;  /* 0xffffffff00047882 */ /* 0x000fc60000000000 */
[----:B------:R-:W-:Y:S05]  /*19750*/  BRA.DIV UR4, `(.L_x_8991) ;  /* 0x000000ba04647947 */ /* 0x000fea000b800000 */
[----:B0-----:R0:W0:Y:S04]  /*19760*/  SHFL.IDX PT, R3, R4, 0x3, 0x181f ;  /* 0x00781f0004037f89 */ /* 0x00102800000e0000 */
[----:B--23--:R2:W3:Y:S02]  /*19770*/  SHFL.IDX PT, R14, R0, 0x3, 0x181f ;  /* 0x00781f00000e7f89 */ /* 0x00c4e400000e0000 */
.L_x_9241:
[----:B------:R-:W-:-:S05]  /*19780*/  VIADD R9, R21, 0x60 ;  /* 0x0000006015097836 */ /* 0x000fca0000000000 */
[----:B------:R-:W-:-:S13]  /*19790*/  ISETP.GE.AND P0, PT, R9, R56, PT ;  /* 0x000000380900720c */ /* 0x000fda0003f06270 */
[----:B------:R-:W-:Y:S05]  /*197a0*/  @P0 BRA `(.L_x_8992) ;  /* 0x00000018008c0947 */ /* 0x000fea0003800000 */
[----:B------:R-:W-:Y:S02]  /*197b0*/  ULDC UR4, c[0x0][0xac8] ;  /* 0x0002b20000047ab9 */ /* 0x000fe40000000800 */
[----:B------:R-:W-:-:S13]  /*197c0*/  ISETP.GE.AND P1, PT, R16, UR4, PT ;  /* 0x0000000410007c0c */ /* 0x000fda000bf26270 */
[----:B---3--:R-:W-:-:S04]  /*197d0*/  @!P1 LEA R8, P0, R16, R14, 0x1 ;  /* 0x0000000e10089211 */ /* 0x008fc800078008ff */
[----:B0-----:R-:W-:Y:S02]  /*197e0*/  @!P1 LEA.HI.X R9, R16, R3, R17, 0x1, P0 ;  /* 0x0000000310099211 */ /* 0x001fe400000f0c11 */
[----:B------:R-:W-:-:S03]  /*197f0*/  ISETP.GE.AND P0, PT, R187, UR4, PT ;  /* 0x00000004bb007c0c */ /* 0x000fc6000bf06270 */
[----:B-----5:R0:W-:Y:S10]  /*19800*/  @!P1 ST.E.128 desc[UR42][R8.64], R36 ;  /* 0x0000002408009985 */ /* 0x0201f4000c101d2a */
[----:B------:R-:W-:Y:S05]  /*19810*/  @P0 BRA `(.L_x_8992) ;  /* 0x0000001800700947 */ /* 0x000fea0003800000 */
[----:B------:R-:W-:-:S04]  /*19820*/  LEA R14, P0, R187, R14, 0x1 ;  /* 0x0000000ebb0e7211 */ /* 0x000fc800078008ff */
[----:B------:R-:W-:-:S05]  /*19830*/  LEA.HI.X R15, R187, R3, R216, 0x1, P0 ;  /* 0x00000003bb0f7211 */ /* 0x000fca00000f0cd8 */
[----:B------:R3:W-:Y:S01]  /*19840*/  ST.E.128 desc[UR42][R14.64], R52 ;  /* 0x000000340e007985 */ /* 0x0007e2000c101d2a */
[----:B------:R-:W-:Y:S05]  /*19850*/  BRA `(.L_x_8992) ;  /* 0x0000001800607947 */ /* 0x000fea0003800000 */
.L_x_8981:
        /* <DEDUP_REMOVED lines=46> */
.L_x_9244:
        /* <DEDUP_REMOVED lines=10> */
[----:B------:R-:W-:Y:S02]  /*19be0*/  SHF.R.S32.HI R24, RZ, 0x1f, R231 ;  /* 0x0000001fff187819 */ /* 0x000fe400000114e7 */
[----:B------:R-:W-:Y:S01]  /*19bf0*/  SHF.R.S32.HI R30, RZ, 0x1f, R230 ;  /* 0x0000001fff1e7819 */ /* 0x000fe200000114e6 */
[----:B-1----:R-:W-:Y:S02]  /*19c00*/  @!P0 IMAD.MOV.U32 R15, RZ, RZ, R0 ;  /* 0x000000ffff0f8224 */ /* 0x002fe400078e0000 */
[----:B--2---:R-:W-:Y:S01]  /*19c10*/  @!P2 LEA R8, P4, R233, R14, 0x2 ;  /* 0x0000000ee908a211 */ /* 0x004fe200078810ff */
[----:B------:R-:W-:Y:S01]  /*19c20*/  @!P0 IMAD.WIDE R10, R197, 0x4, R14 ;  /* 0x00000004c50a8825 */ /* 0x000fe200078e020e */
[----:B------:R-:W-:Y:S02]  /*19c30*/  SHF.R.S32.HI R15, RZ, 0x1f, R226 ;  /* 0x0000001fff0f7819 */ /* 0x000fe400000114e2 */
[----:B------:R-:W-:Y:S02]  /*19c40*/  @!P2 LEA.HI.X R9, R233, R0, R12, 0x2, P4 ;  /* 0x00000000e909a211 */ /* 0x000fe400020f140c */
[----:B------:R1:W-:Y:S01]  /*19c50*/  @!P0 ST.E.64 desc[UR42][R10.64], R20 ;  /* 0x000000140a008985 */ /* 0x0003e2000c101b2a */
[----:B------:R-:W-:-:S02]  /*19c60*/  ISETP.GE.AND P0, PT, R230, UR4, PT ;  /* 0x00000004e6007c0c */ /* 0x000fc4000bf06270 */
[CC--:B------:R-:W-:Y:S01]  /*19c70*/  @!P3 LEA R12, P4, R232.reuse, R14.reuse, 0x2 ;  /* 0x0000000ee80cb211 */ /* 0x0c0fe200078810ff */
        /* <DEDUP_REMOVED lines=11> */
[C---:B-1----:R-:W-:Y:S02]  /*19d30*/  @!P2 LEA R10, P5, R229.reuse, R14, 0x2 ;  /* 0x0000000ee50aa211 */ /* 0x042fe400078a10ff */
[-C--:B------:R-:W-:Y:S02]  /*19d40*/  @!P0 LEA.HI.X R29, R230, R0.reuse, R30, 0x2, P3 ;  /* 0x00000000e61d8211 */ /* 0x080fe400018f141e */
[----:B------:R-:W-:Y:S02]  /*19d50*/  @!P2 LEA.HI.X R11, R229, R0, R24, 0x2, P5 ;  /* 0x00000000e50ba211 */ /* 0x000fe400028f1418 */
[----:B------:R-:W-:Y:S01]  /*19d60*/  ISETP.GE.AND P3, PT, R226, UR4, PT ;  /* 0x00000004e2007c0c */ /* 0x000fe2000bf66270 */
[----:B------:R-:W-:Y:S01]  /*19d70*/  @!P0 ST.E.64 desc[UR42][R28.64], R104 ;  /* 0x000000681c008985 */ /* 0x000fe2000c101b2a */
[----:B--2---:R-:W-:-:S02]  /*19d80*/  @!P4 LEA R8, P0, R228, R14, 0x2 ;  /* 0x0000000ee408c211 */ /* 0x004fc400078010ff */
[----:B------:R-:W-:Y:S01]  /*19d90*/  SHF.R.S32.HI R30, RZ, 0x1f, R228 ;  /* 0x0000001fff1e7819 */ /* 0x000fe200000114e4 */
[----:B------:R1:W-:Y:S01]  /*19da0*/  @!P2 ST.E.64 desc[UR42][R10.64], R108 ;  /* 0x0000006c0a00a985 */ /* 0x0003e2000c101b2a */
[----:B------:R-:W-:Y:S02]  /*19db0*/  SHF.R.S32.HI R24, RZ, 0x1f, R227 ;  /* 0x0000001fff187819 */ /* 0x000fe400000114e3 */
[----:B---3--:R-:W-:Y:S02]  /*19dc0*/  @!P1 LEA R12, P5, R227, R14, 0x2 ;  /* 0x0000000ee30c9211 */ /* 0x008fe400078a10ff */
[----:B------:R-:W-:Y:S02]  /*19dd0*/  ISETP.GE.AND P2, PT, R225, UR4, PT ;  /* 0x00000004e1007c0c */ /* 0x000fe4000bf46270 */
[----:B------:R-:W-:Y:S02]  /*19de0*/  @!P4 LEA.HI.X R9, R228, R0, R30, 0x2, P0 ;  /* 0x00000000e409c211 */ /* 0x000fe400000f141e */
[----:B------:R-:W-:-:S02]  /*19df0*/  ISETP.GE.AND P0, PT, R224, UR4, PT ;  /* 0x00000004e0007c0c */ /* 0x000fc4000bf06270 */
[----:B------:R-:W-:Y:S01]  /*19e00*/  @!P1 LEA.HI.X R13, R227, R0, R24, 0x2, P5 ;  /* 0x00000000e30d9211 */ /* 0x000fe200028f1418 */
[----:B------:R2:W-:Y:S01]  /*19e10*/  @!P4 ST.E.64 desc[UR42][R8.64], R112 ;  /* 0x000000700800c985 */ /* 0x0005e2000c101b2a */
[C---:B------:R-:W-:Y:S02]  /*19e20*/  @!P3 LEA R20, P5, R226.reuse, R14, 0x2 ;  /* 0x0000000ee214b211 */ /* 0x040fe400078a10ff */
[----:B------:R-:W-:Y:S01]  /*19e30*/  SHF.R.S32.HI R24, RZ, 0x1f, R225 ;  /* 0x0000001fff187819 */ /* 0x000fe200000114e1 */
[----:B------:R3:W-:Y:S01]  /*19e40*/  @!P1 ST.E.64 desc[UR42][R12.64], R116 ;  /* 0x000000740c009985 */ /* 0x0007e2000c101b2a */
[----:B------:R-:W-:Y:S02]  /*19e50*/  ISETP.GE.AND P1, PT, R223, UR4, PT ;  /* 0x00000004df007c0c */ /* 0x000fe4000bf26270 */
[----:B------:R-:W-:Y:S02]  /*19e60*/  @!P3 LEA.HI.X R21, R226, R0, R15, 0x2, P5 ;  /* 0x00000000e215b211 */ /* 0x000fe400028f140f */
[----:B----4-:R-:W-:-:S02]  /*19e70*/  @!P2 LEA R26, P4, R225, R14, 0x2 ;  /* 0x0000000ee11aa211 */ /* 0x010fc400078810ff */
[----:B-1----:R-:W-:Y:S01]  /*19e80*/  @!P0 LEA R10, P5, R224, R14, 0x2 ;  /* 0x0000000ee00a8211 */ /* 0x002fe200078a10ff */
[----:B------:R1:W-:Y:S01]  /*19e90*/  @!P3 ST.E.64 desc[UR42][R20.64], R120 ;  /* 0x000000781400b985 */ /* 0x0003e2000c101b2a */
[----:B------:R-:W-:Y:S02]  /*19ea0*/  SHF.R.S32.HI R15, RZ, 0x1f, R224 ;  /* 0x0000001fff0f7819 */ /* 0x000fe400000114e0 */
[-C--:B------:R-:W-:Y:S02]  /*19eb0*/  @!P2 LEA.HI.X R27, R225, R0.reuse, R24, 0x2, P4 ;  /* 0x00000000e11ba211 */ /* 0x080fe400020f1418 */
[----:B------:R-:W-:Y:S02]  /*19ec0*/  ISETP.GE.AND P3, PT, R222, UR4, PT ;  /* 0x00000004de007c0c */ /* 0x000fe4000bf66270 */
[----:B------:R-:W-:Y:S01]  /*19ed0*/  @!P0 LEA.HI.X R11, R224, R0, R15, 0x2, P5 ;  /* 0x00000000e00b8211 */ /* 0x000fe200028f140f */
[----:B------:R4:W-:Y:S01]  /*19ee0*/  @!P2 ST.E.64 desc[UR42][R26.64], R124 ;  /* 0x0000007c1a00a985 */ /* 0x0009e2000c101b2a */
[----:B------:R-:W-:-:S02]  /*19ef0*/  ISETP.GE.AND P4, PT, R221, UR4, PT ;  /* 0x00000004dd007c0c */ /* 0x000fc4000bf86270 */
[----:B------:R-:W-:Y:S01]  /*19f00*/  SHF.R.S32.HI R15, RZ, 0x1f, R223 ;  /* 0x0000001fff0f7819 */ /* 0x000fe200000114df */
[----:B------:R0:W-:Y:S01]  /*19f10*/  @!P0 ST.E.64 desc[UR42][R10.64], R128 ;  /* 0x000000800a008985 */ /* 0x0001e2000c101b2a */
[----:B--2---:R-:W-:Y:S02]  /*19f20*/  @!P1 LEA R8, P5, R223, R14, 0x2 ;  /* 0x0000000edf089211 */ /* 0x004fe400078a10ff */
[----:B------:R-:W-:Y:S02]  /*19f30*/  ISETP.GE.AND P2, PT, R220, UR4, PT ;  /* 0x00000004dc007c0c */ /* 0x000fe4000bf46270 */
[----:B------:R-:W-:Y:S02]  /*19f40*/  ISETP.GE.AND P0, PT, R219, UR4, PT ;  /* 0x00000004db007c0c */ /* 0x000fe4000bf06270 */
[----:B------:R-:W-:Y:S02]  /*19f50*/  @!P1 LEA.HI.X R9, R223, R0, R15, 0x2, P5 ;  /* 0x00000000df099211 */ /* 0x000fe400028f140f */
[----:B---3--:R-:W-:-:S02]  /*19f60*/  @!P3 LEA R12, P5, R222, R14, 0x2 ;  /* 0x0000000ede0cb211 */ /* 0x008fc400078a10ff */
[----:B------:R-:W-:Y:S01]  /*19f70*/  SHF.R.S32.HI R24, RZ, 0x1f, R222 ;  /* 0x0000001fff187819 */ /* 0x000fe200000114de */
[----:B------:R0:W-:Y:S01]  /*19f80*/  @!P1 ST.E.64 desc[UR42][R8.64], R132 ;  /* 0x0000008408009985 */ /* 0x0001e2000c101b2a */
[C---:B-1----:R-:W-:Y:S02]  /*19f90*/  @!P4 LEA R20, P1, R221.reuse, R14, 0x2 ;  /* 0x0000000edd14c211 */ /* 0x042fe400078210ff */
[----:B------:R-:W-:Y:S02]  /*19fa0*/  SHF.R.S32.HI R15, RZ, 0x1f, R221 ;  /* 0x0000001fff0f7819 */ /* 0x000fe400000114dd */
[----:B------:R-:W-:Y:S02]  /*19fb0*/  @!P3 LEA.HI.X R13, R222, R0, R24, 0x2, P5 ;  /* 0x00000000de0db211 */ /* 0x000fe400028f1418 */
[----:B------:R-:W-:Y:S02]  /*19fc0*/  SHF.R.S32.HI R24, RZ, 0x1f, R220 ;  /* 0x0000001fff187819 */ /* 0x000fe400000114dc */
[----:B----4-:R-:W-:Y:S01]  /*19fd0*/  @!P2 LEA R26, P5, R220, R14, 0x2 ;  /* 0x0000000edc1aa211 */ /* 0x010fe200078a10ff */
[----:B------:R0:W-:Y:S01]  /*19fe0*/  @!P3 ST.E.64 desc[UR42][R12.64], R136 ;  /* 0x000000880c00b985 */ /* 0x0001e2000c101b2a */
[----:B------:R-:W-:-:S02]  /*19ff0*/  @!P4 LEA.HI.X R21, R221, R0, R15, 0x2, P1 ;  /* 0x00000000dd15c211 */ /* 0x000fc400008f140f */
[C---:B------:R-:W-:Y:S02]  /*1a000*/  @!P0 LEA R14, P1, R219.reuse, R14, 0x2 ;  /* 0x0000000edb0e8211 */ /* 0x040fe400078210ff */
[-C--:B------:R-:W-:Y:S01]  /*1a010*/  @!P2 LEA.HI.X R27, R220, R0.reuse, R24, 0x2, P5 ;  /* 0x00000000dc1ba211 */ /* 0x080fe200028f1418 */
[----:B------:R0:W-:Y:S01]  /*1a020*/  @!P4 ST.E.64 desc[UR42][R20.64], R140 ;  /* 0x0000008c1400c985 */ /* 0x0001e2000c101b2a */
[----:B------:R-:W-:-:S03]  /*1a030*/  @!P0 LEA.HI.X R15, R219, R0, R237, 0x2, P1 ;  /* 0x00000000db0f8211 */ /* 0x000fc600008f14ed */
[----:B------:R0:W-:Y:S04]  /*1a040*/  @!P2 ST.E.64 desc[UR42][R26.64], R144 ;  /* 0x000000901a00a985 */ /* 0x0001e8000c101b2a */
[----:B------:R0:W-:Y:S02]  /*1a050*/  @!P0 ST.E.64 desc[UR42][R14.64], R148 ;  /* 0x000000940e008985 */ /* 0x0001e4000c101b2a */
.L_x_8995:
[----:B------:R-:W-:Y:S05]  /*1a060*/  BSYNC B1 ;  /* 0x0000000000017941 */ /* 0x000fea0003800000 */
.L_x_8994:
[----:B------:R-:W-:-:S03]  /*1a070*/  UMOV UR4, 0xffffffff ;  /* 0xffffffff00047882 */ /* 0x000fc60000000000 */
[----:B------:R-:W-:Y:S05]  /*1a080*/  BRA.DIV UR4, `(.L_x_8996) ;  /* 0x000000b204947947 */ /* 0x000fea000b800000 */
[----:B-1----:R1:W3:Y:S04]  /*1a090*/  SHFL.IDX PT, R0, R4, 0x1, 0x1c1f ;  /* 0x003c1f0004007f89 */ /* 0x0022e800000e0000 */
[----:B0-2---:R1:W0:Y:S02]  /*1a0a0*/  SHFL.IDX PT, R14, R3, 0x1, 0x1c1f ;  /* 0x003c1f00030e7f89 */ /* 0x00522400000e0000 */
.L_x_9248:
[----:B------:R-:W-:-:S13]  /*1a0b0*/  ISETP.GE.AND P0, PT, R25, R56, PT ;  /* 0x000000381900720c */ /* 0x000fda0003f06270 */
[----:B------:R-:W-:Y:S05]  /*1a0c0*/  @P0 BRA `(.L_x_8992) ;  /* 0x0000001000440947 */ /* 0x000fea0003800000 */
[----:B------:R-:W-:Y:S01]  /*1a0d0*/  ULDC UR4, c[0x0][0xac8] ;  /* 0x0002b20000047ab9 */ /* 0x000fe20000000800 */
[----:B-1----:R-:W-:Y:S02]  /*1a0e0*/  SHF.R.S32.HI R4, RZ, 0x1f, R233 ;  /* 0x0000001fff047819 */ /* 0x002fe400000114e9 */
[----:B------:R-:W-:Y:S02]  /*1a0f0*/  ISETP.GE.AND P2, PT, R197, UR4, PT ;  /* 0x00000004c5007c0c */ /* 0x000fe4000bf46270 */
[----:B------:R-:W-:Y:S02]  /*1a100*/  ISETP.GE.AND P3, PT, R233, UR4, PT ;  /* 0x00000004e9007c0c */ /* 0x000fe4000bf66270 */
[----:B------:R-:W-:Y:S02]  /*1a110*/  ISETP.GE.AND P1, PT, R232, UR4, PT ;  /* 0x00000004e8007c0c */ /* 0x000fe4000bf26270 */
[----:B------:R-:W-:Y:S02]  /*1a120*/  ISETP.GE.AND P0, PT, R231, UR4, PT ;  /* 0x00000004e7007c0c */ /* 0x000fe4000bf06270 */
[----:B------:R-:W-:-:S02]  /*1a130*/  SHF.R.S32.HI R3, RZ, 0x1f, R232 ;  /* 0x0000001fff037819 */ /* 0x000fc400000114e8 */
[----:B------:R-:W-:-:S03]  /*1a140*/  SHF.R.S32.HI R26, RZ, 0x1f, R222 ;  /* 0x0000001fff1a7819 */ /* 0x000fc600000114de */
[----:B---3--:R-:W-:Y:S02]  /*1a150*/  @!P2 IMAD.MOV.U32 R15, RZ, RZ, R0 ;  /* 0x000000ffff0fa224 */ /* 0x008fe400078e0000 */
[-C--:B0-----:R-:W-:Y:S01]  /*1a160*/  @!P3 LEA R10, P4, R233, R14.reuse, 0x2 ;  /* 0x0000000ee90ab211 */ /* 0x081fe200078810ff */
[----:B------:R-:W-:Y:S01]  /*1a170*/  @!P2 IMAD.WIDE R8, R197, 0x4, R14 ;  /* 0x00000004c508a825 */ /* 0x000fe200078e020e */
[----:B------:R-:W-:Y:S02]  /*1a180*/  @!P1 LEA R12, P5, R232, R14, 0x2 ;  /* 0x0000000ee80c9211 */ /* 0x000fe400078a10ff */
[-C--:B------:R-:W-:Y:S02]  /*1a190*/  @!P3 LEA.HI.X R11, R233, R0.reuse, R4, 0x2, P4 ;  /* 0x00000000e90bb211 */ /* 0x080fe400020f1404 */
[----:B------:R0:W-:Y:S01]  /*1a1a0*/  @!P2 ST.E.64 desc[UR42][R8.64], R90 ;  /* 0x0000005a0800a985 */ /* 0x0001e2000c101b2a */
[----:B------:R-:W-:Y:S02]  /*1a1b0*/  ISETP.GE.AND P2, PT, R230, UR4, PT ;  /* 0x00000004e6007c0c */ /* 0x000fe4000bf46270 */
[----:B------:R-:W-:Y:S01]  /*1a1c0*/  ISETP.GE.AND P4, PT, R229, UR4, PT ;  /* 0x00000004e5007c0c */ /* 0x000fe2000bf86270 */
[----:B------:R1:W-:Y:S01]  /*1a1d0*/  @!P3 ST.E.64 desc[UR42][R10.64], R94 ;  /* 0x0000005e0a00b985 */ /* 0x0003e2000c101b2a */
[----:B------:R-:W-:-:S02]  /*1a1e0*/  @!P1 LEA.HI.X R13, R232, R0, R3, 0x2, P5 ;  /* 0x00000000e80d9211 */ /* 0x000fc400028f1403 */
[CC--:B------:R-:W-:Y:S02]  /*1a1f0*/  @!P0 LEA R20, P5, R231.reuse, R14.reuse, 0x2 ;  /* 0x0000000ee7148211 */ /* 0x0c0fe400078a10ff */
[----:B------:R-:W-:Y:S01]  /*1a200*/  SHF.R.S32.HI R4, RZ, 0x1f, R231 ;  /* 0x0000001fff047819 */ /* 0x000fe200000114e7 */
[----:B------:R2:W-:Y:S01]  /*1a210*/  @!P1 ST.E.64 desc[UR42][R12.64], R98 ;  /* 0x000000620c009985 */ /* 0x0005e2000c101b2a */
[----:B------:R-:W-:Y:S02]  /*1a220*/  ISETP.GE.AND P3, PT, R228, UR4, PT ;  /* 0x00000004e4007c0c */ /* 0x000fe4000bf66270 */
[----:B------:R-:W-:Y:S02]  /*1a230*/  SHF.R.S32.HI R3, RZ, 0x1f, R230 ;  /* 0x0000001fff037819 */ /* 0x000fe400000114e6 */
[----:B------:R-:W-:Y:S02]  /*1a240*/  @!P2 LEA R24, P1, R230, R14, 0x2 ;  /* 0x0000000ee618a211 */ /* 0x000fe400078210ff */
[----:B------:R-:W-:-:S02]  /*1a250*/  @!P0 LEA.HI.X R21, R231, R0, R4, 0x2, P5 ;  /* 0x00000000e7158211 */ /* 0x000fc400028f1404 */
[----:B------:R-:W-:Y:S02]  /*1a260*/  @!P2 LEA.HI.X R25, R230, R0, R3, 0x2, P1 ;  /* 0x00000000e619a211 */ /* 0x000fe400008f1403 */
[----:B------:R-:W-:Y:S01]  /*1a270*/  ISETP.GE.AND P1, PT, R227, UR4, PT ;  /* 0x00000004e3007c0c */ /* 0x000fe2000bf26270 */
[----:B------:R3:W-:Y:S01]  /*1a280*/  @!P0 ST.E.64 desc[UR42][R20.64], R102 ;  /* 0x0000006614008985 */ /* 0x0007e2000c101b2a */
[-C--:B0-----:R-:W-:Y:S02]  /*1a290*/  @!P4 LEA R8, P0, R229, R14.reuse, 0x2 ;  /* 0x0000000ee508c211 */ /* 0x081fe400078010ff */
[----:B------:R-:W-:Y:S01]  /*1a2a0*/  SHF.R.S32.HI R4, RZ, 0x1f, R229 ;  /* 0x0000001fff047819 */ /* 0x000fe200000114e5 */
[----:B------:R0:W-:Y:S01]  /*1a2b0*/  @!P2 ST.E.64 desc[UR42][R24.64], R106 ;  /* 0x0000006a1800a985 */ /* 0x0001e2000c101b2a */
[----:B------:R-:W-:Y:S02]  /*1a2c0*/  SHF.R.S32.HI R3, RZ, 0x1f, R228 ;  /* 0x0000001fff037819 */ /* 0x000fe400000114e4 */
[----:B-1----:R-:W-:-:S02]  /*1a2d0*/  @!P3 LEA R10, P5, R228, R14, 0x2 ;  /* 0x0000000ee40ab211 */ /* 0x002fc400078a10ff */
[----:B------:R-:W-:Y:S02]  /*1a2e0*/  ISETP.GE.AND P2, PT, R226, UR4, PT ;  /* 0x00000004e2007c0c */ /* 0x000fe4000bf46270 */
[-C--:B------:R-:W-:Y:S02]  /*1a2f0*/  @!P4 LEA.HI.X R9, R229, R0.reuse, R4, 0x2, P0 ;  /* 0x00000000e509c211 */ /* 0x080fe400000f1404 */
[----:B------:R-:W-:Y:S02]  /*1a300*/  ISETP.GE.AND P0, PT, R225, UR4, PT ;  /* 0x00000004e1007c0c */ /* 0x000fe4000bf06270 */
[----:B------:R-:W-:Y:S01]  /*1a310*/  @!P3 LEA.HI.X R11, R228, R0, R3, 0x2, P5 ;  /* 0x00000000e40bb211 */ /* 0x000fe200028f1403 */
[----:B------:R1:W-:Y:S01]  /*1a320*/  @!P4 ST.E.64 desc[UR42][R8.64], R40 ;  /* 0x000000280800c985 */ /* 0x0003e2000c101b2a */
[----:B--2---:R-:W-:Y:S02]  /*1a330*/  @!P1 LEA R12, P5, R227, R14, 0x2 ;  /* 0x0000000ee30c9211 */ /* 0x004fe400078a10ff */
[----:B------:R-:W-:Y:S01]  /*1a340*/  SHF.R.S32.HI R3, RZ, 0x1f, R227 ;  /* 0x0000001fff037819 */ /* 0x000fe200000114e3 */
[----:B------:R2:W-:Y:S01]  /*1a350*/  @!P3 ST.E.64 desc[UR42][R10.64], R114 ;  /* 0x000000720a00b985 */ /* 0x0005e2000c101b2a */
[----:B------:R-:W-:-:S02]  /*1a360*/  ISETP.GE.AND P3, PT, R224, UR4, PT ;  /* 0x00000004e0007c0c */ /* 0x000fc4000bf66270 */
[----:B------:R-:W-:Y:S02]  /*1a370*/  @!P1 LEA.HI.X R13, R227, R0, R3, 0x2, P5 ;  /* 0x00000000e30d9211 */ /* 0x000fe400028f1403 */
[CC--:B---3--:R-:W-:Y:S02]  /*1a380*/  @!P2 LEA R20, P4, R226.reuse, R14.reuse, 0x2 ;  /* 0x0000000ee214a211 */ /* 0x0c8fe400078810ff */
[----:B------:R-:W-:Y:S01]  /*1a390*/  SHF.R.S32.HI R4, RZ, 0x1f, R226 ;  /* 0x0000001fff047819 */ /* 0x000fe200000114e2 */
[----:B------:R3:W-:Y:S01]  /*1a3a0*/  @!P1 ST.E.64 desc[UR42][R12.64], R118 ;  /* 0x000000760c009985 */ /* 0x0007e2000c101b2a */
[----:B0-----:R-:W-:Y:S02]  /*1a3b0*/  @!P0 LEA R24, P5, R225, R14, 0x2 ;  /* 0x0000000ee1188211 */ /* 0x001fe400078a10ff */
        /* <DEDUP_REMOVED lines=8> */
[----:B-1----:R-:W-:Y:S02]  /*1a440*/  @!P3 LEA R8, P5, R224, R14, 0x2 ;  /* 0x0000000ee008b211 */ /* 0x002fe400078a10ff */
[----:B------:R-:W-:-:S02]  /*1a450*/  ISETP.GE.AND P2, PT, R221, UR4, PT ;  /* 0x00000004dd007c0c */ /* 0x000fc4000bf46270 */
[----:B------:R-:W-:Y:S02]  /*1a460*/  ISETP.GE.AND P0, PT, R220, UR4, PT ;  /* 0x00000004dc007c0c */ /* 0x000fe4000bf06270 */
[----:B------:R-:W-:Y:S02]  /*1a470*/  @!P3 LEA.HI.X R9, R224, R0, R3, 0x2, P5 ;  /* 0x00000000e009b211 */ /* 0x000fe400028f1403 */
[----:B------:R-:W-:Y:S02]  /*1a480*/  SHF.R.S32.HI R3, RZ, 0x1f, R223 ;  /* 0x0000001fff037819 */ /* 0x000fe400000114df */
[CC--:B--2---:R-:W-:Y:S01]  /*1a490*/  @!P1 LEA R10, P5, R223.reuse, R14.reuse, 0x2 ;  /* 0x0000000edf0a9211 */ /* 0x0c4fe200078a10ff */
[----:B------:R4:W-:Y:S01]  /*1a4a0*/  @!P3 ST.E.64 desc[UR42][R8.64], R130 ;  /* 0x000000820800b985 */ /* 0x0009e2000c101b2a */
[----:B---3--:R-:W-:Y:S02]  /*1a4b0*/  @!P4 LEA R12, P3, R222, R14, 0x2 ;  /* 0x0000000ede0cc211 */ /* 0x008fe400078610ff */
[----:B------:R-:W-:-:S02]  /*1a4c0*/  @!P1 LEA.HI.X R11, R223, R0, R3, 0x2, P5 ;  /* 0x00000000df0b9211 */ /* 0x000fc400028f1403 */
[C---:B0-----:R-:W-:Y:S02]  /*1a4d0*/  @!P2 LEA R20, P5, R221.reuse, R14, 0x2 ;  /* 0x0000000edd14a211 */ /* 0x041fe400078a10ff */
[----:B------:R-:W-:Y:S01]  /*1a4e0*/  SHF.R.S32.HI R4, RZ, 0x1f, R221 ;  /* 0x0000001fff047819 */ /* 0x000fe200000114dd */
[----:B------:R4:W-:Y:S01]  /*1a4f0*/  @!P1 ST.E.64 desc[UR42][R10.64], R134 ;  /* 0x000000860a009985 */ /* 0x0009e2000c101b2a */
[----:B------:R-:W-:Y:S02]  /*1a500*/  @!P4 LEA.HI.X R13, R222, R0, R26, 0x2, P3 ;  /* 0x00000000de0dc211 */ /* 0x000fe400018f141a */
[----:B------:R-:W-:Y:S02]  /*1a510*/  SHF.R.S32.HI R3, RZ, 0x1f, R220 ;  /* 0x0000001fff037819 */ /* 0x000fe400000114dc */
[----:B------:R-:W-:Y:S01]  /*1a520*/  @!P0 LEA R26, P3, R220, R14, 0x2 ;  /* 0x0000000edc1a8211 */ /* 0x000fe200078610ff */
[----:B------:R4:W-:Y:S01]  /*1a530*/  @!P4 ST.E.64 desc[UR42][R12.64], R138 ;  /* 0x0000008a0c00c985 */ /* 0x0009e2000c101b2a */
[----:B------:R-:W-:-:S02]  /*1a540*/  @!P2 LEA.HI.X R21, R221, R0, R4, 0x2, P5 ;  /* 0x00000000dd15a211 */ /* 0x000fc400028f1404 */
        /* <DEDUP_REMOVED lines=9> */
.L_x_8979:
        /* <DEDUP_REMOVED lines=26> */
.L_x_8997:
        /* <DEDUP_REMOVED lines=26> */
[----:B------:R-:W-:-:S04]  /*1a920*/  IMAD.WIDE.U32 R24, R12, R209, RZ ;  /* 0x000000d10c187225 */ /* 0x000fc800078e00ff */
[----:B------:R-:W-:Y:S02]  /*1a930*/  IMAD R13, R12, R234, R13 ;  /* 0x000000ea0c0d7224 */ /* 0x000fe400078e020d */
[----:B-1----:R-:W-:Y:S01]  /*1a940*/  @P1 IMAD.HI.U32 R0, R31, R0, RZ ;  /* 0x000000001f001227 */ /* 0x002fe200078e00ff */
[----:B------:R-:W1:Y:S03]  /*1a950*/  @!P0 LDC R9, c[0x0][0xb54] ;  /* 0x0002d500ff098b82 */ /* 0x000e660000000800 */
[-C--:B----4-:R-:W-:Y:S02]  /*1a960*/  IMAD R29, R11, R206.reuse, RZ ;  /* 0x000000ce0b1d7224 */ /* 0x090fe400078e02ff */
[----:B------:R-:W-:Y:S01]  /*1a970*/  IMAD.WIDE.U32 R10, R10, R206, RZ ;  /* 0x000000ce0a0a7225 */ /* 0x000fe200078e00ff */
[----:B-----5:R-:W-:-:S03]  /*1a980*/  @P1 SHF.R.U32.HI R27, RZ, R35, R0 ;  /* 0x00000023ff1b1219 */ /* 0x020fc60000011600 */
        /* <DEDUP_REMOVED lines=10> */
[----:B0-----:R-:W-:Y:S01]  /*1aa30*/  IMAD R0, R21, R13, RZ ;  /* 0x0000000d15007224 */ /* 0x001fe200078e02ff */
[----:B------:R-:W-:-:S04]  /*1aa40*/  SHF.R.S32.HI R27, RZ, 0x1f, R27 ;  /* 0x0000001fff1b7819 */ /* 0x000fc8000001141b */
[----:B------:R-:W-:Y:S02]  /*1aa50*/  IADD3.X R11, R27, R4, R15, P0, P1 ;  /* 0x000000041b0b7210 */ /* 0x000fe400007e240f */
[----:B------:R-:W-:Y:S01]  /*1aa60*/  SHF.R.S32.HI R15, RZ, 0x1f, R13 ;  /* 0x0000001fff0f7819 */ /* 0x000fe2000001140d */
[----:B------:R-:W-:-:S04]  /*1aa70*/  IMAD.WIDE.U32 R10, R20, R13, R10 ;  /* 0x0000000d140a7225 */ /* 0x000fc800078e000a */
[----:B------:R-:W-:Y:S01]  /*1aa80*/  IMAD R15, R20, R15, R0 ;  /* 0x0000000f140f7224 */ /* 0x000fe200078e0200 */
[----:B--2---:R-:W-:-:S03]  /*1aa90*/  LEA R8, P0, R10, R8, 0x2 ;  /* 0x000000080a087211 */ /* 0x004fc600078010ff */
[----:B------:R-:W-:Y:S02]  /*1aaa0*/  IMAD.IADD R0, R11, 0x1, R15 ;  /* 0x000000010b007824 */ /* 0x000fe400078e020f */
[----:B------:R-:W-:-:S03]  /*1aab0*/  IMAD.MOV.U32 R11, RZ, RZ, -0x800000 ;  /* 0xff800000ff0b7424 */ /* 0x000fc600078e00ff */
[----:B-1----:R-:W-:-:S05]  /*1aac0*/  LEA.HI.X R9, R10, R9, R0, 0x2, P0 ;  /* 0x000000090a097211 */ /* 0x002fca00000f1400 */
[----:B------:R2:W-:Y:S02]  /*1aad0*/  STG.E desc[UR42][R8.64], R11 ;  /* 0x0000000b08007986 */ /* 0x0005e4000c10192a */
.L_x_8999:
[----:B------:R-:W-:Y:S05]  /*1aae0*/  BSYNC B1 ;  /* 0x0000000000017941 */ /* 0x000fea0003800000 */
.L_x_8998:
        /* <DEDUP_REMOVED lines=13> */
[----:B-1----:R-:W-:Y:S01]  /*1abc0*/  IMAD R4, R234, UR6, RZ ;  /* 0x00000006ea047c24 */ /* 0x002fe2000f8e02ff */
[----:B---3--:R-:W-:Y:S01]  /*1abd0*/  ISETP.NE.AND P0, PT, R21, 0x1, PT ;  /* 0x000000011500780c */ /* 0x008fe20003f05270 */
[----:B------:R-:W-:Y:S01]  /*1abe0*/  IMAD R9, R206, UR5, R9 ;  /* 0x00000005ce097c24 */ /* 0x000fe2000f8e0209 */
[----:B------:R-:W-:Y:S01]  /*1abf0*/  ULDC.64 UR4, c[0x0][0xae0] ;  /* 0x0002b80000047ab9 */ /* 0x000fe20000000a00 */
[----:B------:R-:W-:Y:S02]  /*1ac00*/  IMAD.IADD R190, R22, 0x1, R190 ;  /* 0x0000000116be7824 */ /* 0x000fe400078e02be */
[----:B------:R-:W-:-:S08]  /*1ac10*/  IMAD.WIDE.U32 R8, R209, UR6, R8 ;  /* 0x00000006d1087c25 */ /* 0x000fd0000f8e0008 */
[----:B------:R-:W1:Y:S08]  /*1ac20*/  @P0 LDC R13, c[0x0][0xbec] ;  /* 0x0002fb00ff0d0b82 */ /* 0x000e700000000800 */
[----:B------:R-:W2:Y:S01]  /*1ac30*/  @P0 LDC R15, c[0x0][0xbf0] ;  /* 0x0002fc00ff0f0b82 */ /* 0x000ea20000000800 */
[----:B-1----:R-:W-:-:S04]  /*1ac40*/  @P0 IMAD.HI.U32 R0, R10, R13, RZ ;  /* 0x0000000d0a000227 */ /* 0x002fc800078e00ff */
[----:B------:R-:W-:Y:S01]  /*1ac50*/  IMAD R13, R209, UR7, R4 ;  /* 0x00000007d10d7c24 */ /* 0x000fe2000f8e0204 */
[----:B--2---:R-:W-:-:S03]  /*1ac60*/  @P0 SHF.R.U32.HI R3, RZ, R15, R0 ;  /* 0x0000000fff030219 */ /* 0x004fc60000011600 */
        /* <DEDUP_REMOVED lines=19> */
[----:B------:R1:W2:Y:S04]  /*1ada0*/  SHFL.IDX PT, R3, R4, RZ, 0x181f ;  /* 0x00181fff04037589 */ /* 0x0002a800000e0000 */
[----:B------:R1:W3:Y:S02]  /*1adb0*/  SHFL.IDX PT, R14, R0, RZ, 0x181f ;  /* 0x00181fff000e7589 */ /* 0x0002e400000e0000 */
.L_x_9251:
[----:B------:R-:W-:Y:S01]  /*1adc0*/  IMAD R21, R26, R21, RZ ;  /* 0x000000151a157224 */ /* 0x000fe200078e02ff */
[----:B------:R-:W-:Y:S04]  /*1add0*/  BSSY B1, `(.L_x_9001) ;  /* 0x000000c000017945 */ /* 0x000fe80003800000 */
[----:B------:R-:W-:-:S13]  /*1ade0*/  ISETP.GE.AND P0, PT, R190, R21, PT ;  /* 0x00000015be00720c */ /* 0x000fda0003f06270 */
[----:B------:R-:W-:Y:S05]  /*1adf0*/  @P0 BRA `(.L_x_9002) ;  /* 0x0000000000240947 */ /* 0x000fea0003800000 */
[----:B------:R-:W-:Y:S02]  /*1ae00*/  ULDC UR4, c[0x0][0xac8] ;  /* 0x0002b20000047ab9 */ /* 0x000fe40000000800 */
        /* <DEDUP_REMOVED lines=8> */
.L_x_9002:
[----:B------:R-:W-:Y:S05]  /*1ae90*/  BSYNC B1 ;  /* 0x0000000000017941 */ /* 0x000fea0003800000 */
.L_x_9001:
[----:B------:R-:W-:-:S03]  /*1aea0*/  UMOV UR4, 0xffffffff ;  /* 0xffffffff00047882 */ /* 0x000fc60000000000 */
[----:B------:R-:W-:Y:S05]  /*1aeb0*/  BRA.DIV UR4, `(.L_x_9003) ;  /* 0x000000a604847947 */ /* 0x000fea000b800000 */
[----:B--2---:R2:W0:Y:S04]  /*1aec0*/  SHFL.IDX PT, R3, R4, 0x1, 0x181f ;  /* 0x00381f0004037f89 */ /* 0x00442800000e0000 */
[----:B---34-:R2:W3:Y:S02]  /*1aed0*/  SHFL.IDX PT, R14, R0, 0x1, 0x181f ;  /* 0x00381f00000e7f89 */ /* 0x0184e400000e0000 */
.L_x_9255:
[----:B------:R-:W-:Y:S01]  /*1aee0*/  VIADD R8, R190, 0x20 ;  /* 0x00000020be087836 */ /* 0x000fe20000000000 */
        /* <DEDUP_REMOVED lines=12> */
.L_x_9005:
[----:B------:R-:W-:Y:S05]  /*1afb0*/  BSYNC B1 ;  /* 0x0000000000017941 */ /* 0x000fea0003800000 */
.L_x_9004:
[----:B------:R-:W-:-:S03]  /*1afc0*/  UMOV UR4, 0xffffffff ;  /* 0xffffffff00047882 */ /* 0x000fc60000000000 */
[----:B------:R-:W-:Y:S05]  /*1afd0*/  BRA.DIV UR4, `(.L_x_9006) ;  /* 0x000000a604847947 */ /* 0x000fea000b800000 */
[----:B0-----:R0:W0:Y:S04]  /*1afe0*/  SHFL.IDX PT, R3, R4, 0x2, 0x181f ;  /* 0x00581f0004037f89 */ /* 0x00102800000e0000 */
[----:B---34-:R3:W4:Y:S02]  /*1aff0*/  SHFL.IDX PT, R14, R0, 0x2, 0x181f ;  /* 0x00581f00000e7f89 */ /* 0x01872400000e0000 */
.L_x_9259:
[----:B------:R-:W-:Y:S01]  /*1b000*/  VIADD R8, R190, 0x40 ;  /* 0x00000040be087836 */ /* 0x000fe20000000000 */
[----:B------:R-:W-:Y:S04]  /*1b010*/  BSSY B1, `(.L_x_9007) ;  /* 0x000000c000017945 */ /* 0x000fe80003800000 */
[----:B------:R-:W-:-:S13]  /*1b020*/  ISETP.GE.AND P0, PT, R8, R21, PT ;  /* 0x000000150800720c */ /* 0x000fda0003f06270 */
[----:B------:R-:W-:Y:S05]  /*1b030*/  @P0 BRA `(.L_x_9008) ;  /* 0x0000000000240947 */ /* 0x000fea0003800000 */
[----:B------:R-:W-:Y:S02]  /*1b040*/  ULDC UR4, c[0x0][0xac8] ;  /* 0x0002b20000047ab9 */ /* 0x000fe40000000800 */
        /* <DEDUP_REMOVED lines=8> */
.L_x_9008:
[----:B------:R-:W-:Y:S05]  /*1b0d0*/  BSYNC B1 ;  /* 0x0000000000017941 */ /* 0x000fea0003800000 */
.L_x_9007:
[----:B------:R-:W-:-:S03]  /*1b0e0*/  UMOV UR4, 0xffffffff ;  /* 0xffffffff00047882 */ /* 0x000fc60000000000 */
[----:B------:R-:W-:Y:S05]  /*1b0f0*/  BRA.DIV UR4, `(.L_x_9009) ;  /* 0x000000a604847947 */ /* 0x000fea000b800000 */
[----:B0-----:R0:W0:Y:S04]  /*1b100*/  SHFL.IDX PT, R3, R4, 0x3, 0x181f ;  /* 0x00781f0004037f89 */ /* 0x00102800000e0000 */
[----:B----4-:R4:W0:Y:S02]  /*1b110*/  SHFL.IDX PT, R14, R0, 0x3, 0x181f ;  /* 0x00781f00000e7f89 */ /* 0x01082400000e0000 */
.L_x_9263:
[----:B-1234-:R-:W-:-:S05]  /*1b120*/  VIADD R0, R190, 0x60 ;  /* 0x00000060be007836 */ /* 0x01efca0000000000 */
[----:B------:R-:W-:-:S13]  /*1b130*/  ISETP.GE.AND P0, PT, R0, R21, PT ;  /* 0x000000150000720c */ /* 0x000fda0003f06270 */
[----:B------:R-:W-:Y:S05]  /*1b140*/  @P0 BRA `(.L_x_8992) ;  /* 0x0000000000240947 */ /* 0x000fea0003800000 */
[----:B------:R-:W-:Y:S02]  /*1b150*/  ULDC UR4, c[0x0][0xac8] ;  /* 0x0002b20000047ab9 */ /* 0x000fe40000000800 */
        /* <DEDUP_REMOVED lines=8> */
.L_x_8992:
[----:B------:R-:W-:Y:S05]  /*1b1e0*/  BSYNC B0 ;  /* 0x0000000000007941 */ /* 0x000fea0003800000 */
.L_x_8978:
[----:B------:R-:W-:Y:S02]  /*1b1f0*/  ULDC UR4, c[0x0][0xc3c] ;  /* 0x00030f0000047ab9 */ /* 0x000fe40000000800 */
[----:B-1----:R-:W-:-:S13]  /*1b200*/  ISETP.GE.AND P0, PT, R7, UR4, PT ;  /* 0x0000000407007c0c */ /* 0x002fda000bf06270 */
[----:B------:R-:W-:Y:S05]  /*1b210*/  @!P0 BRA `(.L_x_9010) ;  /* 0xfffffe6000848947 */ /* 0x000fea000383ffff */
[----:B------:R-:W-:Y:S05]  /*1b220*/  BRA `(.L_x_8794) ;  /* 0x0000008400187947 */ /* 0x000fea0003800000 */
.L_x_8792:
        /* <DEDUP_REMOVED lines=20> */
.L_x_9011:
        /* <DEDUP_REMOVED lines=43> */
.L_x_9015:
        /* <DEDUP_REMOVED lines=39> */
.L_x_9013:
        /* <DEDUP_REMOVED lines=12> */
.L_x_9016:
        /* <DEDUP_REMOVED lines=63> */
.L_x_9017:
        /* <DEDUP_REMOVED lines=61> */
.L_x_9018:
[----:B01----:R-:W-:-:S05]  /*1c110*/  LOP3.LUT R3, RZ, R2, RZ, 0x33, !PT ;  /* 0x00000002ff037212 */ /* 0x003fca00078e33ff */
[----:B------:R-:W-:-:S05]  /*1c120*/  IMAD.IADD R2, R4, 0x1, R3 ;  /* 0x0000000104027824 */ /* 0x000fca00078e0203 */
[----:B------:R1:W-:Y:S01]  /*1c130*/  STL [R1+0x4], R2 ;  /* 0x0000040201007387 */ /* 0x0003e20000100800 */
[----:B------:R-:W-:Y:S05]  /*1c140*/  BRA `(.L_x_9019) ;  /* 0x0000000000107947 */ /* 0x000fea0003800000 */
.L_x_9014:
[----:B------:R-:W-:Y:S01]  /*1c150*/  IMAD.U32 R2, RZ, RZ, UR6 ;  /* 0x00000006ff027e24 */ /* 0x000fe2000f8e00ff */
[----:B------:R0:W-:Y:S04]  /*1c160*/  STL [R1+0x4], RZ ;  /* 0x000004ff01007387 */ /* 0x0001e80000100800 */
[----:B------:R0:W-:Y:S04]  /*1c170*/  STL [R1+0x8], RZ ;  /* 0x000008ff01007387 */ /* 0x0001e80000100800 */
[----:B------:R0:W-:Y:S02]  /*1c180*/  STL [R1], R2 ;  /* 0x0000000201007387 */ /* 0x0001e40000100800 */
.L_x_9019:
        /* <DEDUP_REMOVED lines=10> */
.L_x_9012:
        /* <DEDUP_REMOVED lines=8> */
[----:B------:R-:W3:Y:S01]  /*1c2b0*/  LDL.LU R4, [R1+0x10] ;  /* 0x0000100001047983 */ /* 0x000ee20000300800 */
        /* <DEDUP_REMOVED lines=38> */
.L_x_9163:
[----:B--2---:R-:W2:Y:S01]  /*1c520*/  LDL R0, [R1+0xc] ;  /* 0x00000c0001007983 */ /* 0x004ea20000100800 */
        /* <DEDUP_REMOVED lines=17> */
[----:B0-----:R0:W-:Y:S01]  /*1c640*/  STL [R1+0x38], R4 ;  /* 0x0000380401007387 */ /* 0x0011e20000100800 */
        /* <DEDUP_REMOVED lines=47> */
.L_x_9021:
        /* <DEDUP_REMOVED lines=18> */
.L_x_9022:
[----:B------:R-:W-:Y:S05]  /*1ca60*/  @!P2 BRA `(.L_x_9023) ;  /* 0x00000000000ca947 */ /* 0x000fea0003800000 */
[----:B------:R-:W2:Y:S04]  /*1ca70*/  LDG.E R8, desc[UR42][R6.64] ;  /* 0x0000002a06087981 */ /* 0x000ea8000c1e1900 */
[----:B------:R-:W2:Y:S02]  /*1ca80*/  LDG.E R6, desc[UR42][R6.64+0x4] ;  /* 0x0000042a06067981 */ /* 0x000ea4000c1e1900 */
[----:B--2---:R-:W-:-:S07]  /*1ca90*/  IMAD.IADD R8, R6, 0x1, -R8 ;  /* 0x0000000106087824 */ /* 0x004fce00078e0a08 */
.L_x_9023:
[----:B-1----:R-:W2:Y:S01]  /*1caa0*/  @P0 LDG.E R2, desc[UR42][R4.64] ;  /* 0x0000002a04020981 */ /* 0x002ea2000c1e1900 */
        /* <DEDUP_REMOVED lines=14> */
[----:B-1----:R-:W-:-:S05]  /*1cb90*/  @P1 IMAD.HI.U32 R0, R2, R3, RZ ;  /* 0x0000000302001227 */ /* 0x002fca00078e00ff */
[----:B----4-:R-:W-:Y:S01]  /*1cba0*/  @P1 SHF.R.U32.HI R2, RZ, R5, R0 ;  /* 0x00000005ff021219 */ /* 0x010fe20000011600 */
[----:B------:R-:W-:-:S05]  /*1cbb0*/  IMAD.IADD R0, R7, 0x1, R9 ;  /* 0x0000000107007824 */ /* 0x000fca00078e0209 */
[C---:B------:R-:W-:Y:S01]  /*1cbc0*/  IADD3 R21, R0.reuse, 0x80, -R13 ;  /* 0x0000008000157810 */ /* 0x040fe20007ffe80d */
[----:B------:R-:W-:-:S04]  /*1cbd0*/  VIADD R3, R0, 0x7f ;  /* 0x0000007f00037836 */ /* 0x000fc80000000000 */
        /* <DEDUP_REMOVED lines=40> */
.L_x_9025:
[----:B------:R-:W-:Y:S05]  /*1ce60*/  BSYNC B0 ;  /* 0x0000000000007941 */ /* 0x000fea0003800000 */
.L_x_9024:
[----:B------:R-:W-:Y:S01]  /*1ce70*/  IMAD R2, R11, R0, RZ ;  /* 0x000000000b027224 */ /* 0x000fe200078e02ff */
[----:B------:R-:W-:Y:S01]  /*1ce80*/  BSSY B0, `(.L_x_9026) ;  /* 0x000011e000007945 */ /* 0x000fe20003800000 */
[----:B------:R-:W-:-:S03]  /*1ce90*/  PLOP3.LUT P5, PT, PT, PT, PT, 0x80, 0x0 ;  /* 0x000000000000781c */ /* 0x000fc60003faf070 */
[C---:B------:R-:W-:Y:S01]  /*1cea0*/  VIADDMNMX R0, R2.reuse, R0, R6, PT ;  /* 0x0000000002007246 */ /* 0x040fe20003800106 */
[----:B------:R-:W-:-:S04]  /*1ceb0*/  IMAD R2, R2, 0x80, -R7 ;  /* 0x0000008002027824 */ /* 0x000fc800078e0a07 */
[----:B------:R-:W-:Y:S01]  /*1cec0*/  IMAD R0, R0, 0x80, -R7 ;  /* 0x0000008000007824 */ /* 0x000fe200078e0a07 */
[----:B------:R-:W-:-:S04]  /*1ced0*/  VIMNMX R2, RZ, R2, !PT ;  /* 0x00000002ff027248 */ /* 0x000fc80007fe0100 */
[----:B------:R-:W-:-:S04]  /*1cee0*/  VIMNMX R9, R0, R9, PT ;  /* 0x0000000900097248 */ /* 0x000fc80003fe0100 */
[----:B------:R-:W-:-:S13]  /*1cef0*/  ISETP.GT.AND P1, PT, R9, R2, PT ;  /* 0x000000020900720c */ /* 0x000fda0003f24270 */
[----:B------:R-:W-:Y:S01]  /*1cf00*/  @P1 VIADD R0, R9, 0x7f ;  /* 0x0000007f09001836 */ /* 0x000fe20000000000 */
[----:B------:R-:W-:-:S04]  /*1cf10*/  SHF.R.U32.HI R9, RZ, 0x7, R2 ;  /* 0x00000007ff097819 */ /* 0x000fc80000011602 */
[----:B------:R-:W-:Y:S01]  /*1cf20*/  @P1 SHF.R.S32.HI R2, RZ, 0x1f, R0 ;  /* 0x0000001fff021819 */ /* 0x000fe20000011400 */
[----:B------:R-:W-:-:S03]  /*1cf30*/  IMAD.MOV.U32 R6, RZ, RZ, R9 ;  /* 0x000000ffff067224 */ /* 0x000fc600078e0009 */
[----:B------:R-:W-:-:S04]  /*1cf40*/  @P1 LEA.HI R0, R2, R0, RZ, 0x7 ;  /* 0x0000000002001211 */ /* 0x000fc800078f38ff */
[----:B------:R-:W-:-:S04]  /*1cf50*/  @P1 SHF.R.S32.HI R6, RZ, 0x7, R0 ;  /* 0x00000007ff061819 */ /* 0x000fc80000011400 */
        /* <DEDUP_REMOVED lines=9> */
.L_x_9266:
[----:B-1----:R-:W-:Y:S02]  /*1cff0*/  ISETP.NE.AND P0, PT, R14, RZ, PT ;  /* 0x000000ff0e00720c */ /* 0x002fe40003f05270 */
[----:B------:R-:W-:-:S11]  /*1d000*/  PLOP3.LUT P1, PT, PT, PT, PT, 0x8, 0x0 ;  /* 0x000000000000781c */ /* 0x000fd60003f2e170 */
[----:B------:R-:W-:Y:S05]  /*1d010*/  @P0 BRA `(.L_x_9029) ;  /* 0x00000000000c0947 */ /* 0x000fea0003800000 */
[----:B------:R-:W-:-:S03]  /*1d020*/  UMOV UR4, 0xffffffff ;  /* 0xffffffff00047882 */ /* 0x000fc60000000000 */
[----:B------:R-:W-:Y:S05]  /*1d030*/  BRA.DIV UR4, `(.L_x_9030) ;  /* 0x0000008a04307947 */ /* 0x000fea000b800000 */
[----:B------:R-:W-:-:S13]  /*1d040*/  ELECT P1, URZ, PT ;  /* 0x00000000003f782f */ /* 0x000fda0003820000 */
.L_x_9029:
        /* <DEDUP_REMOVED lines=9> */
.L_x_9269:
[----:B------:R-:W-:Y:S05]  /*1d0e0*/  BSYNC B1 ;  /* 0x0000000000017941 */ /* 0x000fea0003800000 */
.L_x_9031:
        /* <DEDUP_REMOVED lines=12> */
.L_x_9270:
[----:B------:R-:W-:Y:S05]  /*1d1b0*/  BSYNC B2 ;  /* 0x0000000000027941 */ /* 0x000fea0003800000 */
.L_x_9035:
        /* <DEDUP_REMOVED lines=8> */
.L_x_9038:
[----:B------:R-:W-:Y:S05]  /*1d240*/  BSYNC B2 ;  /* 0x0000000000027941 */ /* 0x000fea0003800000 */
.L_x_9037:
        /* <DEDUP_REMOVED lines=11> */
[----:B------:R-:W-:Y:S02]  /*1d300*/  IMAD.SHL.U32 R11, R2, 0x4000, RZ ;  /* 0x00004000020b7824 */ /* 0x000fe400078e00ff */
[----:B------:R-:W-:Y:S02]  /*1d310*/  VIADD R2, R5, 0x28890 ;  /* 0x0002889005027836 */ /* 0x000fe40000000000 */
[----:B------:R-:W-:-:S07]  /*1d320*/  VIADD R4, R7, 0x18400 ;  /* 0x0001840007047836 */ /* 0x000fce0000000000 */
.L_x_9039:
        /* <DEDUP_REMOVED lines=16> */
.L_x_9040:
        /* <DEDUP_REMOVED lines=13> */
.L_x_9271:
[----:B------:R-:W-:Y:S05]  /*1d500*/  BSYNC B2 ;  /* 0x0000000000027941 */ /* 0x000fea0003800000 */
.L_x_9041:
        /* <DEDUP_REMOVED lines=10> */
.L_x_9044:
[----:B------:R-:W-:Y:S05]  /*1d5b0*/  BSYNC B2 ;  /* 0x0000000000027941 */ /* 0x000fea0003800000 */
.L_x_9043:
        /* <DEDUP_REMOVED lines=9> */
.L_x_9045:
        /* <DEDUP_REMOVED lines=15> */
.L_x_9046:
        /* <DEDUP_REMOVED lines=10> */
.L_x_9034:
[----:B------:R-:W-:Y:S05]  /*1d7e0*/  BSYNC B1 ;  /* 0x0000000000017941 */ /* 0x000fea0003800000 */
.L_x_9033:
        /* <DEDUP_REMOVED lines=13> */
.L_x_9061:
        /* <DEDUP_REMOVED lines=13> */
.L_x_9272:
[----:B------:R-:W-:Y:S05]  /*1d990*/  BSYNC B2 ;  /* 0x0000000000027941 */ /* 0x000fea0003800000 */
.L_x_9049:
        /* <DEDUP_REMOVED lines=8> */
.L_x_9052:
[----:B------:R-:W-:Y:S05]  /*1da20*/  BSYNC B2 ;  /* 0x0000000000027941 */ /* 0x000fea0003800000 */
.L_x_9051:
        /* <DEDUP_REMOVED lines=12> */
.L_x_9053:
        /* <DEDUP_REMOVED lines=16> */
.L_x_9054:
        /* <DEDUP_REMOVED lines=13> */
.L_x_9273:
[----:B------:R-:W-:Y:S05]  /*1dcc0*/  BSYNC B2 ;  /* 0x0000000000027941 */ /* 0x000fea0003800000 */
.L_x_9055:
        /* <DEDUP_REMOVED lines=10> */
.L_x_9058:
[----:B------:R-:W-:Y:S05]  /*1dd70*/  BSYNC B2 ;  /* 0x0000000000027941 */ /* 0x000fea0003800000 */
.L_x_9057:
        /* <DEDUP_REMOVED lines=8> */
.L_x_9059:
        /* <DEDUP_REMOVED lines=15> */
.L_x_9060:
        /* <DEDUP_REMOVED lines=10> */
.L_x_9048:
[----:B------:R-:W-:Y:S05]  /*1df90*/  BSYNC B1 ;  /* 0x0000000000017941 */ /* 0x000fea0003800000 */
.L_x_9047:
        /* <DEDUP_REMOVED lines=12> */
.L_x_9027:
[----:B------:R-:W-:Y:S05]  /*1e060*/  BSYNC B0 ;  /* 0x0000000000007941 */ /* 0x000fea0003800000 */
.L_x_9026:
        /* <DEDUP_REMOVED lines=49> */
.L_x_9063:
[----:B------:R-:W-:Y:S05]  /*1e380*/  BSYNC B0 ;  /* 0x0000000000007941 */ /* 0x000fea0003800000 */
.L_x_9062:
        /* <DEDUP_REMOVED lines=25> */
[----:B------:R4:W-:Y:S01]  /*1e520*/  STL [R1], R0 ;  /* 0x0000000001007387 */ /* 0x0009e20000100800 */
[----:B------:R-:W-:Y:S05]  /*1e530*/  BRA `(.L_x_9066) ;  /* 0x0000003800f47947 */ /* 0x000fea0003800000 */
.L_x_9065:
        /* <DEDUP_REMOVED lines=20> */
.L_x_9068:
[----:B------:R-:W-:Y:S05]  /*1e680*/  BSYNC B6 ;  /* 0x0000000000067941 */ /* 0x000fea0003800000 */
.L_x_9067:
        /* <DEDUP_REMOVED lines=20> */
.L_x_9071:
        /* <DEDUP_REMOVED lines=15> */
.L_x_9070:
[----:B------:R-:W-:Y:S05]  /*1e8c0*/  BSYNC B6 ;  /* 0x0000000000067941 */ /* 0x000fea0003800000 */
.L_x_9069:
        /* <DEDUP_REMOVED lines=25> */
.L_x_9276:
        /* <DEDUP_REMOVED lines=11> */
.L_x_9279:
        /* <DEDUP_REMOVED lines=24> */
.L_x_9075:
[----:B-1----:R-:W2:Y:S01]  /*1ec90*/  LDL R2, [R1+0x18] ;  /* 0x0000180001027983 */ /* 0x002ea20000100800 */
[----:B0-----:R-:W-:Y:S01]  /*1eca0*/  IMAD R0, R19, 0x8, R18 ;  /* 0x0000000813007824 */ /* 0x001fe200078e0212 */
[----:B--2---:R-:W-:-:S04]  /*1ecb0*/  SHF.L.U32 R2, R2, 0x1f, RZ ;  /* 0x0000001f02027819 */ /* 0x004fc800000006ff */
[----:B------:R-:W0:Y:S02]  /*1ecc0*/  SYNCS.PHASECHK.TRANS64.TRYWAIT P0, [R0+URZ+0x28840], R2 ;  /* 0x02884002000075a7 */ /* 0x000e24000800017f */
[----:B0-----:R-:W-:Y:S05]  /*1ecd0*/  @!P0 BRA `(.L_x_9076) ;  /* 0x0000006c00e48947 */ /* 0x001fea0003800000 */
.L_x_9280:
        /* <DEDUP_REMOVED lines=10> */
.L_x_9077:
        /* <DEDUP_REMOVED lines=19> */
[----:B--2---:R-:W-:Y:S02]  /*1eeb0*/  R2UR UR11, R4 ;  /* 0x00000000040b72ca */ /* 0x004fe400000e0000 */
[----:B---3--:R-:W-:-:S13]  /*1eec0*/  R2UR UR5, R2 ;  /* 0x00000000020572ca */ /* 0x008fda00000e0000 */
[----:B------:R-:W-:Y:S02]  /*1eed0*/  ULEA UR11, UR11, UR5, 0x7 ;  /* 0x000000050b0b7291 */ /* 0x000fe4000f8e383f */
[----:B------:R-:W-:-:S09]  /*1eee0*/  UIADD3.X UR5, URZ, UR39, URZ, UP0, !UPT ;  /* 0x000000273f057290 */ /* 0x000fd200087fe43f */
[----:B------:R0:W-:Y:S02]  /*1eef0*/  UTMALDG.4D [UR8], [UR4], desc[UR6] ;  /* 0x00000608040075b4 */ /* 0x0001e40008019000 */
[----:B0-----:R-:W-:Y:S01]  /*1ef00*/  UMOV UR8, UR14 ;  /* 0x0000000e00087c82 */ /* 0x001fe20008000000 */
[----:B------:R-:W-:Y:S02]  /*1ef10*/  UMOV UR10, UR15 ;  /* 0x0000000f000a7c82 */ /* 0x000fe40008000000 */
[----:B------:R1:W-:Y:S02]  /*1ef20*/  UTMALDG.4D [UR8], [UR4], desc[UR6] ;  /* 0x00000608040075b4 */ /* 0x0003e40008019000 */
[----:B-1----:R-:W-:Y:S01]  /*1ef30*/  NOP ;  /* 0x0000000000007918 */ /* 0x002fe20000000000 */
.L_x_9073:
        /* <DEDUP_REMOVED lines=40> */
.L_x_9079:
[----:B------:R-:W-:Y:S05]  /*1f1c0*/  BSYNC B6 ;  /* 0x0000000000067941 */ /* 0x000fea0003800000 */
.L_x_9078:
[----:B0-----:R-:W2:Y:S01]  /*1f1d0*/  LDL.LU R0, [R1+0x4c] ;  /* 0x00004c0001007983 */ /* 0x001ea20000300800 */
[----:B------:R-:W-:Y:S01]  /*1f1e0*/  ULDC.64 UR4, c[0x0][0x2d8] ;  /* 0x0000b60000047ab9 */ /* 0x000fe20000000a00 */
[----:B------:R-:W0:Y:S02]  /*1f1f0*/  LDC R7, c[0x0][0x448] ;  /* 0x00011200ff077b82 */ /* 0x000e240000000800 */
[----:B------:R-:W3:Y:S04]  /*1f200*/  LDL.LU R4, [R1+0x3c] ;  /* 0x00003c0001047983 */ /* 0x000ee80000300800 */
[----:B------:R-:W3:Y:S04]  /*1f210*/  LDL.LU.64 R2, [R1+0x58] ;  /* 0x0000580001027983 */ /* 0x000ee80000300a00 */
[----:B------:R-:W4:Y:S04]  /*1f220*/  LDL.LU R5, [R1+0x38] ;  /* 0x0000380001057983 */ /* 0x000f280000300800 */
[----:B------:R-:W4:Y:S01]  /*1f230*/  LDL R10, [R1+0x4] ;  /* 0x00000400010a7983 */ /* 0x000f220000100800 */
[----:B------:R-:W1:Y:S01]  /*1f240*/  S2R R8, SR_TID.X ;  /* 0x0000000000087919 */ /* 0x000e620000002100 */
[----:B------:R-:W1:Y:S01]  /*1f250*/  S2R R9, SR_TID.X ;  /* 0x0000000000097919 */ /* 0x000e620000002100 */
[----:B0-----:R-:W-:-:S13]  /*1f260*/  ISETP.NE.AND P0, PT, R7, 0x1, PT ;  /* 0x000000010700780c */ /* 0x001fda0003f05270 */
[----:B------:R-:W0:Y:S01]  /*1f270*/  @P0 LDC R6, c[0x0][0x450] ;  /* 0x00011400ff060b82 */ /* 0x000e220000000800 */
[----:B-1----:R-:W-:Y:S02]  /*1f280*/  IMAD.SHL.U32 R8, R8, 0x8, RZ ;  /* 0x0000000808087824 */ /* 0x002fe400078e00ff */
[----:B------:R-:W-:-:S03]  /*1f290*/  IMAD.SHL.U32 R9, R9, 0x8, RZ ;  /* 0x0000000809097824 */ /* 0x000fc600078e00ff */
[----:B------:R-:W-:-:S04]  /*1f2a0*/  LOP3.LUT R8, R8, 0x38, RZ, 0xc0, !PT ;  /* 0x0000003808087812 */ /* 0x000fc800078ec0ff */
        /* <DEDUP_REMOVED lines=47> */
[----:B------:R-:W-:-:S05]  /*1f5a0*/  SHF.R.U32.HI R11, RZ, 0x3, R11 ;  /* 0x00000003ff0b7819 */ /* 0x000fca000001160b */
[----:B------:R-:W-:-:S04]  /*1f5b0*/  IMAD R0, R10, 0x80, R11 ;  /* 0x000000800a007824 */ /* 0x000fc800078e020b */
[----:B------:R-:W-:Y:S02]  /*1f5c0*/  VIADD R5, R0, 0x10 ;  /* 0x0000001000057836 */ /* 0x000fe40000000000 */
[----:B--2---:R-:W-:Y:S02]  /*1f5d0*/  IMAD R2, R6, R7, RZ ;  /* 0x0000000706027224 */ /* 0x004fe400078e02ff */
[----:B------:R-:W1:Y:S04]  /*1f5e0*/  SHFL.IDX PT, R7, R4, RZ, 0x181f ;  /* 0x00181fff04077589 */ /* 0x000e6800000e0000 */
[----:B------:R-:W2:Y:S01]  /*1f5f0*/  SHFL.IDX PT, R6, R3, RZ, 0x181f ;  /* 0x00181fff03067589 */ /* 0x000ea200000e0000 */
        /* <DEDUP_REMOVED lines=70> */
.L_x_9297:
[----:B------:R-:W-:Y:S01]  /*1fa60*/  VIADD R0, R0, 0x70 ;  /* 0x0000007000007836 */ /* 0x000fe20000000000 */
[----:B------:R-:W-:Y:S04]  /*1fa70*/  BSSY B0, `(.L_x_9081) ;  /* 0x000000a000007945 */ /* 0x000fe80003800000 */
[----:B------:R-:W-:-:S13]  /*1fa80*/  ISETP.GE.AND P2, PT, R0, R2, PT ;  /* 0x000000020000720c */ /* 0x000fda0003f46270 */
[----:B------:R-:W-:Y:S05]  /*1fa90*/  @P2 BRA `(.L_x_9082) ;  /* 0x00000000001c2947 */ /* 0x000fea0003800000 */
[----:B---3--:R-:W-:-:S05]  /*1faa0*/  LEA R2, P2, R9, R3, 0x1 ;  /* 0x0000000309027211 */ /* 0x008fca00078408ff */
[----:B-12---:R-:W-:-:S05]  /*1fab0*/  IMAD.X R3, RZ, RZ, R5, P2 ;  /* 0x000000ffff037224 */ /* 0x006fca00010e0605 */
[----:B------:R-:W-:Y:S01]  /*1fac0*/  @!PT LDS RZ, [RZ] ;  /* 0x00000000fffff984 */ /* 0x000fe20000000800 */
[----:B------:R-:W-:Y:S01]  /*1fad0*/  @!PT LDS RZ, [RZ] ;  /* 0x00000000fffff984 */ /* 0x000fe20000000800 */
[----:B------:R-:W-:Y:S01]  /*1fae0*/  @!PT LDS RZ, [RZ] ;  /* 0x00000000fffff984 */ /* 0x000fe20000000800 */
[----:B------:R4:W-:Y:S04]  /*1faf0*/  LDGSTS.E.BYPASS.LTC128B.128 [R8+0x13c00], desc[UR42][R2.64], !P0 ;  /* 0x13c0000002087fae */ /* 0x0009e8000c101d6a */
[----:B------:R4:W-:Y:S02]  /*1fb00*/  LDGSTS.E.BYPASS.LTC128B.128 [R8+0x17c00], desc[UR42][R2.64+0x80], !P1 ;  /* 0x17c0008002087fae */ /* 0x0009e4000c901d6a */
.L_x_9082:
[----:B------:R-:W-:Y:S05]  /*1fb10*/  BSYNC B0 ;  /* 0x0000000000007941 */ /* 0x000fea0003800000 */
.L_x_9081:
[----:B------:R-:W-:Y:S01]  /*1fb20*/  NOP ;  /* 0x0000000000007918 */ /* 0x000fe20000000000 */
[----:B------:R-:W-:-:S13]  /*1fb30*/  PLOP3.LUT P0, PT, PT, PT, PT, 0x80, 0x0 ;  /* 0x000000000000781c */ /* 0x000fda0003f0f070 */
.L_x_9083:
        /* <DEDUP_REMOVED lines=18> */
.L_x_9298:
[----:B------:R-:W-:Y:S05]  /*1fc60*/  BSYNC B0 ;  /* 0x0000000000007941 */ /* 0x000fea0003800000 */
.L_x_9084:
        /* <DEDUP_REMOVED lines=8> */
[----:B------:R-:W4:Y:S01]  /*1fcf0*/  LDL.LU R4, [R1+0x40] ;  /* 0x0000400001047983 */ /* 0x000f220000300800 */
[----:B------:R-:W-:Y:S01]  /*1fd00*/  BSSY B2, `(.L_x_9088) ;  /* 0x00000a8000027945 */ /* 0x000fe20003800000 */
[----:B---3--:R-:W-:-:S04]  /*1fd10*/  VIADD R2, R2, 0x1 ;  /* 0x0000000102027836 */ /* 0x008fc80000000000 */
[----:B--2---:R-:W-:-:S05]  /*1fd20*/  IMAD R2, R2, R5, RZ ;  /* 0x0000000502027224 */ /* 0x004fca00078e02ff */
        /* <DEDUP_REMOVED lines=42> */
.L_x_9092:
[----:B------:R-:W-:Y:S01]  /*1ffd0*/  IMAD R3, R7, 0x8, R18 ;  /* 0x0000000807037824 */ /* 0x000fe200078e0212 */
[----:B------:R-:W-:Y:S01]  /*1ffe0*/  SHF.L.U32 R2, R10, 0x1f, RZ ;  /* 0x0000001f0a027819 */ /* 0x000fe200000006ff */
[----:B------:R-:W-:Y:S03]  /*1fff0*/  BSSY B3, `(.L_x_9093) ;  /* 0x0000003000037945 */ /* 0x000fe60003800000 */
[----:B------:R-:W2:Y:S02]  /*20000*/  SYNCS.PHASECHK.TRANS64.TRYWAIT P0, [R3+URZ+0x28840], R2 ;  /* 0x02884002030075a7 */ /* 0x000ea4000800017f */
[----:B--2---:R-:W-:Y:S05]  /*20010*/  @!P0 BRA `(.L_x_9094) ;  /* 0x0000006400f48947 */ /* 0x004fea0003800000 */
.L_x_9299:
[----:B------:R-:W-:Y:S05]  /*20020*/  BSYNC B3 ;  /* 0x0000000000037941 */ /* 0x000fea0003800000 */
.L_x_9093:
        /* <DEDUP_REMOVED lines=11> */
.L_x_9096:
[----:B------:R-:W-:Y:S05]  /*200e0*/  BSYNC B3 ;  /* 0x0000000000037941 */ /* 0x000fea0003800000 */
.L_x_9095:
        /* <DEDUP_REMOVED lines=12> */
.L_x_9097:
        /* <DEDUP_REMOVED lines=16> */
.L_x_9098:
        /* <DEDUP_REMOVED lines=16> */
.L_x_9300:
[----:B------:R-:W-:Y:S05]  /*203b0*/  BSYNC B3 ;  /* 0x0000000000037941 */ /* 0x000fea0003800000 */
.L_x_9099:
        /* <DEDUP_REMOVED lines=10> */
.L_x_9101:
[----:B------:R-:W2:Y:S01]  /*20460*/  LDL R3, [R1+0x10] ;  /* 0x0000100001037983 */ /* 0x000ea20000100800 */
[----:B------:R-:W-:Y:S01]  /*20470*/  BSSY B3, `(.L_x_9102) ;  /* 0x0000004000037945 */ /* 0x000fe20003800000 */
[----:B--2---:R-:W-:-:S13]  /*20480*/  LOP3.LUT P0, RZ, R3, 0x8, RZ, 0xc0, !PT ;  /* 0x0000000803ff7812 */ /* 0x004fda000780c0ff */
[----:B------:R-:W-:Y:S05]  /*20490*/  @P0 BRA `(.L_x_9103) ;  /* 0x0000000000040947 */ /* 0x000fea0003800000 */
[----:B------:R-:W-:Y:S01]  /*204a0*/  BPT.TRAP 0x1 ;  /* 0x000000040000795c */ /* 0x000fe20000300000 */
.L_x_9103:
[----:B------:R-:W-:Y:S05]  /*204b0*/  BSYNC B3 ;  /* 0x0000000000037941 */ /* 0x000fea0003800000 */
.L_x_9102:
        /* <DEDUP_REMOVED lines=12> */
.L_x_9104:
        /* <DEDUP_REMOVED lines=15> */
.L_x_9105:
        /* <DEDUP_REMOVED lines=12> */
.L_x_9091:
[----:B------:R-:W-:Y:S05]  /*20730*/  BSYNC B1 ;  /* 0x0000000000017941 */ /* 0x000fea0003800000 */
.L_x_9090:
[----:B-1----:R-:W2:Y:S01]  /*20740*/  LDL.LU R0, [R1+0x44] ;  /* 0x0000440001007983 */ /* 0x002ea20000300800 */
[----:B------:R-:W-:-:S03]  /*20750*/  IMAD.MOV.U32 R19, RZ, RZ, R7 ;  /* 0x000000ffff137224 */ /* 0x000fc600078e0007 */
[----:B------:R1:W-:Y:S02]  /*20760*/  STL [R1+0x18], R10 ;  /* 0x0000180a01007387 */ /* 0x0003e40000100800 */
[----:B-12---:R-:W-:-:S07]  /*20770*/  VIADD R0, R0, 0xfffffffd ;  /* 0xfffffffd00007836 */ /* 0x006fce0000000000 */
.L_x_9089:
[----:B------:R-:W-:Y:S05]  /*20780*/  BSYNC B2 ;  /* 0x0000000000027941 */ /* 0x000fea0003800000 */
.L_x_9088:
[----:B------:R-:W-:Y:S01]  /*20790*/  VIADD R9, R9, 0xfffffffe ;  /* 0xfffffffe09097836 */ /* 0x000fe20000000000 */
[----:B------:R-:W-:-:S04]  /*207a0*/  LOP3.LUT R6, RZ, R6, RZ, 0x33, !PT ;  /* 0x00000006ff067212 */ /* 0x000fc800078e33ff */
[----:B------:R-:W-:-:S13]  /*207b0*/  ISETP.NE.AND P0, PT, R9, R6, PT ;  /* 0x000000060900720c */ /* 0x000fda0003f05270 */
[----:B------:R-:W-:Y:S05]  /*207c0*/  @!P0 BRA `(.L_x_9087) ;  /* 0x0000001000e08947 */ /* 0x000fea0003800000 */
[----:B------:R-:W-:-:S07]  /*207d0*/  IMAD.MOV.U32 R8, RZ, RZ, R17 ;  /* 0x000000ffff087224 */ /* 0x000fce00078e0011 */
.L_x_9138:
[----:B--2---:R-:W2:Y:S04]  /*207e0*/  LDL R3, [R1+0x10] ;  /* 0x0000100001037983 */ /* 0x004ea80000100800 */
        /* <DEDUP_REMOVED lines=34> */
.L_x_9108:
[----:B------:R-:W-:Y:S01]  /*20a10*/  IMAD R3, R4, 0x8, R18 ;  /* 0x0000000804037824 */ /* 0x000fe200078e0212 */
[----:B------:R-:W-:Y:S01]  /*20a20*/  SHF.L.U32 R2, R5, 0x1f, RZ ;  /* 0x0000001f05027819 */ /* 0x000fe200000006ff */
[----:B------:R-:W-:Y:S03]  /*20a30*/  BSSY B2, `(.L_x_9109) ;  /* 0x0000003000027945 */ /* 0x000fe60003800000 */
[----:B------:R-:W2:Y:S02]  /*20a40*/  SYNCS.PHASECHK.TRANS64.TRYWAIT P0, [R3+URZ+0x28840], R2 ;  /* 0x02884002030075a7 */ /* 0x000ea4000800017f */
[----:B--2---:R-:W-:Y:S05]  /*20a50*/  @!P0 BRA `(.L_x_9110) ;  /* 0x0000005c008c8947 */ /* 0x004fea0003800000 */
.L_x_9301:
[----:B------:R-:W-:Y:S05]  /*20a60*/  BSYNC B2 ;  /* 0x0000000000027941 */ /* 0x000fea0003800000 */
.L_x_9109:
[----:B------:R-:W3:Y:S01]  /*20a70*/  S2R R7, SR_TID.X ;  /* 0x0000000000077919 */ /* 0x000ee20000002100 */
[----:B------:R-:W-:Y:S01]  /*20a80*/  BSSY B2, `(.L_x_9111) ;  /* 0x000000a000027945 */ /* 0x000fe20003800000 */
[----:B---3--:R-:W-:-:S04]  /*20a90*/  LOP3.LUT R7, R7, 0x7f, RZ, 0xc0, !PT ;  /* 0x0000007f07077812 */ /* 0x008fc800078ec0ff */
[----:B------:R-:W-:-:S13]  /*20aa0*/  ISETP.NE.AND P0, PT, R7, RZ, PT ;  /* 0x000000ff0700720c */ /* 0x000fda0003f05270 */
[----:B------:R-:W-:Y:S05]  /*20ab0*/  @P0 BRA `(.L_x_9112) ;  /* 0x0000000000180947 */ /* 0x000fea0003800000 */
[----:B------:R-:W3:Y:S01]  /*20ac0*/  LDL R7, [R1+0x10] ;  /* 0x0000100001077983 */ /* 0x000ee20000100800 */
[----:B--2---:R-:W-:-:S04]  /*20ad0*/  IMAD.MOV.U32 R2, RZ, RZ, 0x8000 ;  /* 0x00008000ff027424 */ /* 0x004fc800078e00ff */
[----:B------:R4:W-:Y:S01]  /*20ae0*/  SYNCS.ARRIVE.TRANS64 RZ, [R3+URZ+0x28830], R2 ;  /* 0x0288300203ff79a7 */ /* 0x0009e2000800003f */
[----:B---3--:R-:W-:-:S13]  /*20af0*/  LOP3.LUT P1, RZ, R7, 0x1, RZ, 0xc0, !PT ;  /* 0x0000000107ff7812 */ /* 0x008fda000782c0ff */
[----:B----4-:R-:W-:Y:S05]  /*20b00*/  @!P1 BRA `(.L_x_9112) ;  /* 0x0000000000049947 */ /* 0x010fea0003800000 */
[----:B------:R-:W-:Y:S01]  /*20b10*/  BPT.TRAP 0x1 ;  /* 0x000000040000795c */ /* 0x000fe20000300000 */
.L_x_9112:
[----:B------:R-:W-:Y:S05]  /*20b20*/  BSYNC B2 ;  /* 0x0000000000027941 */ /* 0x000fea0003800000 */
.L_x_9111:
        /* <DEDUP_REMOVED lines=12> */
.L_x_9113:
        /* <DEDUP_REMOVED lines=16> */
.L_x_9114:
        /* <DEDUP_REMOVED lines=16> */
.L_x_9302:
[----:B------:R-:W-:Y:S05]  /*20df0*/  BSYNC B2 ;  /* 0x0000000000027941 */ /* 0x000fea0003800000 */
.L_x_9115:
        /* <DEDUP_REMOVED lines=10> */
.L_x_9117:
[----:B------:R-:W2:Y:S01]  /*20ea0*/  LDL R3, [R1+0x10] ;  /* 0x0000100001037983 */ /* 0x000ea20000100800 */
[----:B------:R-:W-:Y:S01]  /*20eb0*/  BSSY B2, `(.L_x_9118) ;  /* 0x0000004000027945 */ /* 0x000fe20003800000 */
[----:B--2---:R-:W-:-:S13]  /*20ec0*/  LOP3.LUT P0, RZ, R3, 0x8, RZ, 0xc0, !PT ;  /* 0x0000000803ff7812 */ /* 0x004fda000780c0ff */
[----:B------:R-:W-:Y:S05]  /*20ed0*/  @P0 BRA `(.L_x_9119) ;  /* 0x0000000000040947 */ /* 0x000fea0003800000 */
[----:B------:R-:W-:Y:S01]  /*20ee0*/  BPT.TRAP 0x1 ;  /* 0x000000040000795c */ /* 0x000fe20000300000 */
.L_x_9119:
[----:B------:R-:W-:Y:S05]  /*20ef0*/  BSYNC B2 ;  /* 0x0000000000027941 */ /* 0x000fea0003800000 */
.L_x_9118:
        /* <DEDUP_REMOVED lines=12> */
.L_x_9120:
        /* <DEDUP_REMOVED lines=15> */
.L_x_9121:
        /* <DEDUP_REMOVED lines=12> */
.L_x_9107:
[----:B------:R-:W-:Y:S05]  /*21170*/  BSYNC B1 ;  /* 0x0000000000017941 */ /* 0x000fea0003800000 */
.L_x_9106:
[----:B------:R-:W2:Y:S01]  /*21180*/  LDL R2, [R1+0x10] ;  /* 0x0000100001027983 */ /* 0x000ea20000100800 */
        /* <DEDUP_REMOVED lines=34> */
.L_x_9124:
[----:B------:R-:W-:Y:S01]  /*213b0*/  IMAD R2, R19, 0x8, R18 ;  /* 0x0000000813027824 */ /* 0x000fe200078e0212 */
[----:B------:R-:W-:Y:S01]  /*213c0*/  SHF.L.U32 R3, R10, 0x1f, RZ ;  /* 0x0000001f0a037819 */ /* 0x000fe200000006ff */
[----:B------:R-:W-:Y:S03]  /*213d0*/  BSSY B2, `(.L_x_9125) ;  /* 0x0000003000027945 */ /* 0x000fe60003800000 */
[----:B------:R-:W3:Y:S02]  /*213e0*/  SYNCS.PHASECHK.TRANS64.TRYWAIT P0, [R2+URZ+0x28840], R3 ;  /* 0x02884003020075a7 */ /* 0x000ee4000800017f */
[----:B---3--:R-:W-:Y:S05]  /*213f0*/  @!P0 BRA `(.L_x_9126) ;  /* 0x00000054004c8947 */ /* 0x008fea0003800000 */
.L_x_9303:
[----:B------:R-:W-:Y:S05]  /*21400*/  BSYNC B2 ;  /* 0x0000000000027941 */ /* 0x000fea0003800000 */
.L_x_9125:
[----:B--2---:R-:W2:Y:S01]  /*21410*/  S2R R9, SR_TID.X ;  /* 0x0000000000097919 */ /* 0x004ea20000002100 */
[----:B------:R-:W-:Y:S01]  /*21420*/  BSSY B2, `(.L_x_9127) ;  /* 0x000000a000027945 */ /* 0x000fe20003800000 */
[----:B--2---:R-:W-:-:S04]  /*21430*/  LOP3.LUT R9, R9, 0x7f, RZ, 0xc0, !PT ;  /* 0x0000007f09097812 */ /* 0x004fc800078ec0ff */
[----:B------:R-:W-:-:S13]  /*21440*/  ISETP.NE.AND P0, PT, R9, RZ, PT ;  /* 0x000000ff0900720c */ /* 0x000fda0003f05270 */
[----:B------:R-:W-:Y:S05]  /*21450*/  @P0 BRA `(.L_x_9128) ;  /* 0x0000000000180947 */ /* 0x000fea0003800000 */
[----:B------:R-:W2:Y:S01]  /*21460*/  LDL R9, [R1+0x10] ;  /* 0x0000100001097983 */ /* 0x000ea20000100800 */
[----:B---3--:R-:W-:-:S04]  /*21470*/  IMAD.MOV.U32 R3, RZ, RZ, 0x8000 ;  /* 0x00008000ff037424 */ /* 0x008fc800078e00ff */
[----:B------:R4:W-:Y:S01]  /*21480*/  SYNCS.ARRIVE.TRANS64 RZ, [R2+URZ+0x28830], R3 ;  /* 0x0288300302ff79a7 */ /* 0x0009e2000800003f */
[----:B--2---:R-:W-:-:S13]  /*21490*/  LOP3.LUT P1, RZ, R9, 0x1, RZ, 0xc0, !PT ;  /* 0x0000000109ff7812 */ /* 0x004fda000782c0ff */
[----:B----4-:R-:W-:Y:S05]  /*214a0*/  @!P1 BRA `(.L_x_9128) ;  /* 0x0000000000049947 */ /* 0x010fea0003800000 */
[----:B------:R-:W-:Y:S01]  /*214b0*/  BPT.TRAP 0x1 ;  /* 0x000000040000795c */ /* 0x000fe20000300000 */
.L_x_9128:
[----:B------:R-:W-:Y:S05]  /*214c0*/  BSYNC B2 ;  /* 0x0000000000027941 */ /* 0x000fea0003800000 */
.L_x_9127:
        /* <DEDUP_REMOVED lines=12> */
.L_x_9129:
        /* <DEDUP_REMOVED lines=16> */
.L_x_9130:
        /* <DEDUP_REMOVED lines=15> */
.L_x_9304:
[----:B------:R-:W-:Y:S05]  /*21780*/  BSYNC B2 ;  /* 0x0000000000027941 */ /* 0x000fea0003800000 */
.L_x_9131:
        /* <DEDUP_REMOVED lines=10> */
.L_x_9133:
[----:B------:R-:W2:Y:S01]  /*21830*/  LDL R3, [R1+0x10] ;  /* 0x0000100001037983 */ /* 0x000ea20000100800 */
[----:B------:R-:W-:Y:S01]  /*21840*/  BSSY B2, `(.L_x_9134) ;  /* 0x0000004000027945 */ /* 0x000fe20003800000 */
[----:B--2---:R-:W-:-:S13]  /*21850*/  LOP3.LUT P0, RZ, R3, 0x8, RZ, 0xc0, !PT ;  /* 0x0000000803ff7812 */ /* 0x004fda000780c0ff */
[----:B------:R-:W-:Y:S05]  /*21860*/  @P0 BRA `(.L_x_9135) ;  /* 0x0000000000040947 */ /* 0x000fea0003800000 */
[----:B------:R-:W-:Y:S01]  /*21870*/  BPT.TRAP 0x1 ;  /* 0x000000040000795c */ /* 0x000fe20000300000 */
.L_x_9135:
[----:B------:R-:W-:Y:S05]  /*21880*/  BSYNC B2 ;  /* 0x0000000000027941 */ /* 0x000fea0003800000 */
.L_x_9134:
        /* <DEDUP_REMOVED lines=12> */
.L_x_9136:
        /* <DEDUP_REMOVED lines=15> */
.L_x_9137:
        /* <DEDUP_REMOVED lines=12> */
.L_x_9123:
[----:B------:R-:W-:Y:S05]  /*21b00*/  BSYNC B1 ;  /* 0x0000000000017941 */ /* 0x000fea0003800000 */
.L_x_9122:
[----:B------:R-:W3:Y:S01]  /*21b10*/  LDL R2, [R1+0x30] ;  /* 0x0000300001027983 */ /* 0x000ee20000100800 */
[----:B------:R-:W-:Y:S01]  /*21b20*/  VIADD R0, R0, 0xfffffffe ;  /* 0xfffffffe00007836 */ /* 0x000fe20000000000 */
[----:B---3--:R-:W-:-:S13]  /*21b30*/  ISETP.GT.AND P0, PT, R6, R2, PT ;  /* 0x000000020600720c */ /* 0x008fda0003f04270 */
[----:B------:R-:W-:Y:S05]  /*21b40*/  @P0 BRA `(.L_x_9138) ;  /* 0xffffffec00240947 */ /* 0x000fea000383ffff */
.L_x_9087:
[----:B------:R-:W-:Y:S05]  /*21b50*/  BSYNC B0 ;  /* 0x0000000000007941 */ /* 0x000fea0003800000 */
.L_x_9086:
        /* <DEDUP_REMOVED lines=18> */
.L_x_9140:
[----:B------:R-:W-:Y:S05]  /*21c80*/  BSYNC B0 ;  /* 0x0000000000007941 */ /* 0x000fea0003800000 */
.L_x_9139:
        /* <DEDUP_REMOVED lines=10> */
.L_x_9305:
[----:B------:R-:W-:Y:S05]  /*21d30*/  BSYNC B1 ;  /* 0x0000000000017941 */ /* 0x000fea0003800000 */
.L_x_9143:
        /* <DEDUP_REMOVED lines=10> */
.L_x_9145:
[----:B------:R-:W3:Y:S01]  /*21de0*/  LDL R2, [R1+0x10] ;  /* 0x0000100001027983 */ /* 0x000ee20000100800 */
[----:B------:R-:W-:Y:S01]  /*21df0*/  BSSY B1, `(.L_x_9146) ;  /* 0x0000004000017945 */ /* 0x000fe20003800000 */
[----:B---3--:R-:W-:-:S13]  /*21e00*/  LOP3.LUT P0, RZ, R2, 0x8, RZ, 0xc0, !PT ;  /* 0x0000000802ff7812 */ /* 0x008fda000780c0ff */
[----:B------:R-:W-:Y:S05]  /*21e10*/  @P0 BRA `(.L_x_9147) ;  /* 0x0000000000040947 */ /* 0x000fea0003800000 */
[----:B------:R-:W-:Y:S01]  /*21e20*/  BPT.TRAP 0x1 ;  /* 0x000000040000795c */ /* 0x000fe20000300000 */
.L_x_9147:
[----:B------:R-:W-:Y:S05]  /*21e30*/  BSYNC B1 ;  /* 0x0000000000017941 */ /* 0x000fea0003800000 */
.L_x_9146:
        /* <DEDUP_REMOVED lines=12> */
.L_x_9148:
        /* <DEDUP_REMOVED lines=15> */
.L_x_9149:
        /* <DEDUP_REMOVED lines=10> */
.L_x_9142:
[----:B------:R-:W-:Y:S05]  /*22090*/  BSYNC B0 ;  /* 0x0000000000007941 */ /* 0x000fea0003800000 */
.L_x_9141:
[----:B------:R-:W3:Y:S01]  /*220a0*/  LDL.LU R4, [R1+0x18] ;  /* 0x0000180001047983 */ /* 0x000ee20000300800 */
[----:B------:R-:W-:-:S05]  /*220b0*/  VIADD R19, R19, 0x1 ;  /* 0x0000000113137836 */ /* 0x000fca0000000000 */
[----:B------:R-:W-:-:S04]  /*220c0*/  ISETP.NE.AND P0, PT, R19, 0x2, PT ;  /* 0x000000021300780c */ /* 0x000fc80003f05270 */
[----:B------:R-:W-:Y:S02]  /*220d0*/  SEL R0, RZ, 0x1, P0 ;  /* 0x00000001ff007807 */ /* 0x000fe40000000000 */
[----:B------:R-:W-:Y:S02]  /*220e0*/  SEL R19, R19, RZ, P0 ;  /* 0x000000ff13137207 */ /* 0x000fe40000000000 */
[----:B---3--:R-:W-:-:S05]  /*220f0*/  LOP3.LUT R4, R4, R0, RZ, 0x3c, !PT ;  /* 0x0000000004047212 */ /* 0x008fca00078e3cff */
[----:B------:R3:W-:Y:S02]  /*22100*/  STL [R1+0x18], R4 ;  /* 0x0000180401007387 */ /* 0x0007e40000100800 */
.L_x_9066:
[----:B------:R-:W-:Y:S05]  /*22110*/  BSYNC B7 ;  /* 0x0000000000077941 */ /* 0x000fea0003800000 */
.L_x_9064:
[----:B-1----:R-:W5:Y:S02]  /*22120*/  LDL R10, [R1+0x10] ;  /* 0x00001000010a7983 */ /* 0x002f640000100800 */
[----:B-----5:R-:W-:-:S13]  /*22130*/  LOP3.LUT P0, RZ, R10, 0x10, RZ, 0xc0, !PT ;  /* 0x000000100aff7812 */ /* 0x020fda000780c0ff */
[----:B------:R-:W-:Y:S05]  /*22140*/  @!P0 BRA `(.L_x_9150) ;  /* 0x00000000002c8947 */ /* 0x000fea0003800000 */
[----:B------:R-:W-:Y:S05]  /*22150*/  WARPSYNC.ALL ;  /* 0x0000000000007948 */ /* 0x000fea0003800000 */
[----:B------:R-:W1:Y:S08]  /*22160*/  S2UR UR5, SR_CgaCtaId ;  /* 0x00000000000579c3 */ /* 0x000e700000008800 */
[----:B------:R-:W-:Y:S06]  /*22170*/  BAR.SYNC.DEFER_BLOCKING 0x5, 0x180 ;  /* 0x0146000000007b1d */ /* 0x000fec0000010000 */
[----:B------:R-:W-:-:S02]  /*22180*/  UMOV UR4, 0x400 ;  /* 0x0000040000047882 */ /* 0x000fc40000000000 */
[----:B-1----:R-:W-:-:S06]  /*22190*/  ULEA UR4, UR5, UR4, 0x18 ;  /* 0x0000000405047291 */ /* 0x002fcc000f8ec03f */
[----:B------:R-:W-:-:S05]  /*221a0*/  IMAD.U32 R18, RZ, RZ, UR4 ;  /* 0x00000004ff127e24 */ /* 0x000fca000f8e00ff */
[----:B--23--:R-:W1:Y:S04]  /*221b0*/  LDS.128 R4, [R18+0x288d0] ;  /* 0x0288d00012047984 */ /* 0x00ce680000000c00 */
[----:B-1----:R1:W-:Y:S04]  /*221c0*/  STL.64 [R1], R4 ;  /* 0x0000000401007387 */ /* 0x0023e80000100a00 */
[----:B------:R1:W-:Y:S01]  /*221d0*/  STL.64 [R1+0x8], R6 ;  /* 0x0000080601007387 */ /* 0x0003e20000100a00 */
[----:B------:R-:W-:Y:S06]  /*221e0*/  BAR.ARV 0x4, 0x180 ;  /* 0x0106000000007b1d */ /* 0x000fec0000002000 */
[----:B------:R-:W-:Y:S05]  /*221f0*/  BRA `(.L_x_9151) ;  /* 0x0000001000307947 */ /* 0x000fea0003800000 */
.L_x_9150:
        /* <DEDUP_REMOVED lines=11> */
[----:B------:R-:W1:Y:S08]  /*222b0*/  @!P0 LDC.64 R2, c[0x0][0xc80] ;  /* 0x00032000ff028b82 */ /* 0x000e700000000a00 */
[----:B--2---:R-:W2:Y:S01]  /*222c0*/  @!P0 LDC.64 R6, c[0x0][0xc78] ;  /* 0x00031e00ff068b82 */ /* 0x004ea20000000a00 */
[----:B-1----:R-:W-:-:S05]  /*222d0*/  @!P0 IMAD.WIDE R2, R0, 0x4, R2 ;  /* 0x0000000400028825 */ /* 0x002fca00078e0202 */
[----:B------:R2:W4:Y:S02]  /*222e0*/  @!P0 LDG.E R8, desc[UR42][R2.64] ;  /* 0x0000002a02088981 */ /* 0x000524000c1e1900 */
[----:B--2---:R-:W-:-:S06]  /*222f0*/  @!P0 IMAD.WIDE R2, R0, 0x4, R6 ;  /* 0x0000000400028825 */ /* 0x004fcc00078e0206 */
[----:B------:R-:W2:Y:S01]  /*22300*/  @!P0 LDG.E R2, desc[UR42][R2.64] ;  /* 0x0000002a02028981 */ /* 0x000ea2000c1e1900 */
[----:B---3--:R-:W-:Y:S01]  /*22310*/  IMAD.MOV.U32 R4, RZ, RZ, RZ ;  /* 0x000000ffff047224 */ /* 0x008fe200078e00ff */
[C---:B------:R-:W-:Y:S01]  /*22320*/  ISETP.GE.U32.AND P1, PT, R16.reuse, 0x4, PT ;  /* 0x000000041000780c */ /* 0x040fe20003f26070 */
[----:B------:R-:W-:Y:S01]  /*22330*/  IMAD.MOV.U32 R6, RZ, RZ, RZ ;  /* 0x000000ffff067224 */ /* 0x000fe200078e00ff */
[C---:B------:R-:W-:Y:S01]  /*22340*/  ISETP.GE.U32.AND P2, PT, R16.reuse, 0x8, PT ;  /* 0x000000081000780c */ /* 0x040fe20003f46070 */
[----:B------:R-:W-:Y:S01]  /*22350*/  SHFL.IDX PT, R0, R10, 0x1, 0x1f ;  /* 0x00201f000a007f89 */ /* 0x000fe200000e0000 */
[C---:B------:R-:W-:Y:S01]  /*22360*/  ISETP.GE.U32.AND P3, PT, R16.reuse, 0x10, PT ;  /* 0x000000101000780c */ /* 0x040fe20003f66070 */
[----:B----4-:R-:W-:Y:S02]  /*22370*/  @!P0 IMAD.MOV.U32 R4, RZ, RZ, R8 ;  /* 0x000000ffff048224 */ /* 0x010fe400078e0008 */
[----:B------:R-:W-:Y:S02]  /*22380*/  IMAD.MOV.U32 R8, RZ, RZ, RZ ;  /* 0x000000ffff087224 */ /* 0x000fe400078e00ff */
[----:B--2---:R-:W-:Y:S01]  /*22390*/  @!P0 IMAD.MOV.U32 R6, RZ, RZ, R2 ;  /* 0x000000ffff068224 */ /* 0x004fe200078e0002 */
        /* <DEDUP_REMOVED lines=19> */
.L_x_9315:
[----:B------:R-:W-:Y:S02]  /*224d0*/  ULDC UR4, c[0x0][0xc38] ;  /* 0x00030e0000047ab9 */ /* 0x000fe40000000800 */
[----:B------:R-:W-:-:S04]  /*224e0*/  IMAD.U32 R2, RZ, RZ, UR4 ;  /* 0x00000004ff027e24 */ /* 0x000fc8000f8e00ff */
[----:B--2---:R-:W-:-:S04]  /*224f0*/  IMAD R9, R9, R2, RZ ;  /* 0x0000000209097224 */ /* 0x004fc800078e02ff */
[----:B------:R-:W-:-:S05]  /*22500*/  IMAD.IADD R0, R0, 0x1, R9 ;  /* 0x0000000100007824 */ /* 0x000fca00078e0209 */
[----:B------:R-:W-:-:S13]  /*22510*/  ISETP.GT.AND P4, PT, R0, R5, PT ;  /* 0x000000050000720c */ /* 0x000fda0003f84270 */
[----:B------:R-:W-:Y:S05]  /*22520*/  @P4 BRA `(.L_x_9153) ;  /* 0x0000000000b04947 */ /* 0x000fea0003800000 */
.L_x_9156:
[----:B------:R-:W2:Y:S01]  /*22530*/  LDL.LU R2, [R1+0xc] ;  /* 0x00000c0001027983 */ /* 0x000ea20000300800 */
[----:B------:R-:W3:Y:S01]  /*22540*/  LDC R3, c[0x0][0xc3c] ;  /* 0x00030f00ff037b82 */ /* 0x000ee20000000800 */
[----:B--2---:R-:W-:-:S05]  /*22550*/  VIADD R2, R2, 0x1f ;  /* 0x0000001f02027836 */ /* 0x004fca0000000000 */
[----:B---3--:R-:W-:-:S13]  /*22560*/  ISETP.GE.AND P4, PT, R2, R3, PT ;  /* 0x000000030200720c */ /* 0x008fda0003f86270 */
[----:B------:R-:W-:Y:S05]  /*22570*/  @P4 BRA `(.L_x_9154) ;  /* 0x0000000800ec4947 */ /* 0x000fea0003800000 */
[----:B------:R-:W2:Y:S04]  /*22580*/  LDL R4, [R1+0x2c] ;  /* 0x00002c0001047983 */ /* 0x000ea80000100800 */
        /* <DEDUP_REMOVED lines=14> */
[----:B------:R-:W2:Y:S02]  /*22670*/  LDL R3, [R1+0x10] ;  /* 0x0000100001037983 */ /* 0x000ea40000100800 */
        /* <DEDUP_REMOVED lines=17> */
.L_x_9323:
[----:B------:R-:W-:Y:S02]  /*22790*/  ULDC UR4, c[0x0][0xc38] ;  /* 0x00030e0000047ab9 */ /* 0x000fe40000000800 */
[----:B------:R-:W-:-:S04]  /*227a0*/  IMAD.U32 R2, RZ, RZ, UR4 ;  /* 0x00000004ff027e24 */ /* 0x000fc8000f8e00ff */
[----:B--2---:R-:W-:-:S04]  /*227b0*/  IMAD R9, R9, R2, RZ ;  /* 0x0000000209097224 */ /* 0x004fc800078e02ff */
[----:B------:R-:W-:-:S05]  /*227c0*/  IMAD.IADD R0, R9, 0x1, R0 ;  /* 0x0000000109007824 */ /* 0x000fca00078e0200 */
[----:B------:R-:W-:-:S13]  /*227d0*/  ISETP.GT.AND P4, PT, R0, R5, PT ;  /* 0x000000050000720c */ /* 0x000fda0003f84270 */
[----:B------:R-:W-:Y:S05]  /*227e0*/  @!P4 BRA `(.L_x_9156) ;  /* 0xfffffffc0050c947 */ /* 0x000fea000383ffff */
.L_x_9153:
        /* <DEDUP_REMOVED lines=12> */
.L_x_9328:
[----:B------:R-:W-:-:S13]  /*228b0*/  ISETP.NE.AND P0, PT, R0, RZ, PT ;  /* 0x000000ff0000720c */ /* 0x000fda0003f05270 */
[----:B------:R-:W-:Y:S05]  /*228c0*/  @!P0 BRA `(.L_x_9158) ;  /* 0x0000000000148947 */ /* 0x000fea0003800000 */
[----:B------:R-:W-:Y:S01]  /*228d0*/  UMOV UR4, 0xffffffff ;  /* 0xffffffff00047882 */ /* 0x000fe20000000000 */
[----:B---3--:R-:W-:Y:S02]  /*228e0*/  VIADD R3, R3, 0xffffffff ;  /* 0xffffffff03037836 */ /* 0x008fe40000000000 */
[----:B------:R-:W-:Y:S05]  /*228f0*/  BRA.DIV UR4, `(.L_x_9159) ;  /* 0x0000004a04f07947 */ /* 0x000fea000b800000 */
[----:B------:R2:W3:Y:S02]  /*22900*/  SHFL.IDX PT, R3, R7, R3, 0x1f ;  /* 0x00001f0307037589 */ /* 0x0004e400000e0000 */
.L_x_9331:
[----:B---3--:R-:W-:-:S07]  /*22910*/  IMAD.MOV.U32 R8, RZ, RZ, R3 ;  /* 0x000000ffff087224 */ /* 0x008fce00078e0003 */
.L_x_9158:
[----:B------:R-:W-:Y:S01]  /*22920*/  ISETP.NE.AND P0, PT, R6, 0x1, PT ;  /* 0x000000010600780c */ /* 0x000fe20003f05270 */
[----:B------:R-:W-:-:S05]  /*22930*/  IMAD R0, R8, R2, R9 ;  /* 0x0000000208007224 */ /* 0x000fca00078e0209 */
[----:B------:R4:W-:Y:S02]  /*22940*/  STL [R1], R0 ;  /* 0x0000000001007387 */ /* 0x0009e40000100800 */
[----:B----4-:R-:W-:-:S05]  /*22950*/  IMAD.IADD R0, R5, 0x1, -R0 ;  /* 0x0000000105007824 */ /* 0x010fca00078e0a00 */
[----:B------:R-:W-:Y:S05]  /*22960*/  @!P0 BRA `(.L_x_9160) ;  /* 0x0000000000e48947 */ /* 0x000fea0003800000 */
[----:B------:R-:W-:-:S04]  /*22970*/  IABS R5, R4 ;  /* 0x0000000400057213 */ /* 0x000fc80000000000 */
[----:B------:R-:W4:Y:S08]  /*22980*/  I2F.RP R2, R5 ;  /* 0x0000000500027306 */ /* 0x000f300000209400 */
[----:B----4-:R-:W4:Y:S02]  /*22990*/  MUFU.RCP R2, R2 ;  /* 0x0000000200027308 */ /* 0x010f240000001000 */
[----:B----4-:R-:W-:-:S06]  /*229a0*/  VIADD R2, R2, 0xffffffe ;  /* 0x0ffffffe02027836 */ /* 0x010fcc0000000000 */
[----:B---3--:R-:W3:Y:S02]  /*229b0*/  F2I.FTZ.U32.TRUNC.NTZ R3, R2 ;  /* 0x0000000200037305 */ /* 0x008ee4000021f000 */
        /* <DEDUP_REMOVED lines=52> */
.L_x_9160:
[----:B---3--:R-:W3:Y:S01]  /*22d00*/  LDL R3, [R1+0xc] ;  /* 0x00000c0001037983 */ /* 0x008ee20000100800 */
[----:B-12---:R-:W3:Y:S02]  /*22d10*/  LDC.64 R6, c[0x0][0xc90] ;  /* 0x00032400ff067b82 */ /* 0x006ee40000000a00 */
        /* <DEDUP_REMOVED lines=61> */
.L_x_9161:
[----:B------:R-:W-:-:S05]  /*230f0*/  LOP3.LUT R3, RZ, R0, RZ, 0x33, !PT ;  /* 0x00000000ff037212 */ /* 0x000fca00078e33ff */
[----:B------:R-:W-:-:S05]  /*23100*/  IMAD.IADD R0, R4, 0x1, R3 ;  /* 0x0000000104007824 */ /* 0x000fca00078e0203 */
[----:B------:R3:W-:Y:S01]  /*23110*/  STL [R1+0x4], R0 ;  /* 0x0000040001007387 */ /* 0x0007e20000100800 */
[----:B------:R-:W-:Y:S05]  /*23120*/  BRA `(.L_x_9162) ;  /* 0x0000000000287947 */ /* 0x000fea0003800000 */
.L_x_9154:
        /* <DEDUP_REMOVED lines=10> */
.L_x_9162:
[----:B---34-:R-:W3:Y:S04]  /*231d0*/  LDL R0, [R1+0x2c] ;  /* 0x00002c0001007983 */ /* 0x018ee80000100800 */
[----:B------:R-:W4:Y:S04]  /*231e0*/  LDL R3, [R1+0x8] ;  /* 0x0000080001037983 */ /* 0x000f280000100800 */
[----:B-12---:R-:W2:Y:S04]  /*231f0*/  LDL R2, [R1+0xc] ;  /* 0x00000c0001027983 */ /* 0x006ea80000100800 */
[----:B------:R-:W5:Y:S04]  /*23200*/  LDL R4, [R1] ;  /* 0x0000000001047983 */ /* 0x000f680000100800 */
[----:B------:R-:W5:Y:S01]  /*23210*/  LDL R5, [R1+0x4] ;  /* 0x0000040001057983 */ /* 0x000f620000100800 */
[----:B------:R-:W-:Y:S05]  /*23220*/  WARPSYNC.ALL ;  /* 0x0000000000007948 */ /* 0x000fea0003800000 */
[----:B------:R-:W-:Y:S01]  /*23230*/  BAR.SYNC.DEFER_BLOCKING 0x4, 0x180 ;  /* 0x0106000000007b1d */ /* 0x000fe20000010000 */
[----:B---3--:R-:W-:Y:S01]  /*23240*/  ISETP.NE.AND P0, PT, R0, RZ, PT ;  /* 0x000000ff0000720c */ /* 0x008fe20003f05270 */
[----:B----4-:R-:W-:-:S12]  /*23250*/  IMAD.MOV.U32 R6, RZ, RZ, R3 ;  /* 0x000000ffff067224 */ /* 0x010fd800078e0003 */
[----:B------:R-:W1:Y:S01]  /*23260*/  @!P0 S2R R3, SR_CgaCtaId ;  /* 0x0000000000038919 */ /* 0x000e620000008800 */
[----:B------:R-:W-:Y:S01]  /*23270*/  @!P0 MOV R0, 0x400 ;  /* 0x0000040000008802 */ /* 0x000fe20000000f00 */
[----:B--2---:R-:W-:-:S03]  /*23280*/  IMAD.MOV.U32 R7, RZ, RZ, R2 ;  /* 0x000000ffff077224 */ /* 0x004fc600078e0002 */
[----:B-1----:R-:W-:-:S05]  /*23290*/  @!P0 LEA R18, R3, R0, 0x18 ;  /* 0x0000000003128211 */ /* 0x002fca00078ec0ff */
[----:B-----5:R2:W-:Y:S01]  /*232a0*/  @!P0 STS.128 [R18+0x288d0], R4 ;  /* 0x0288d00412008388 */ /* 0x0205e20000000c00 */
[----:B------:R-:W-:Y:S06]  /*232b0*/  BAR.ARV 0x5, 0x180 ;  /* 0x0146000000007b1d */ /* 0x000fec0000002000 */
.L_x_9151:
[----:B----4-:R-:W3:Y:S01]  /*232c0*/  LDL R0, [R1+0xc] ;  /* 0x00000c0001007983 */ /* 0x010ee20000100800 */
[----:B------:R-:W-:Y:S02]  /*232d0*/  ULDC UR4, c[0x0][0xc3c] ;  /* 0x00030f0000047ab9 */ /* 0x000fe40000000800 */
[----:B---3--:R-:W-:-:S13]  /*232e0*/  ISETP.GE.AND P0, PT, R0, UR4, PT ;  /* 0x0000000400007c0c */ /* 0x008fda000bf06270 */
[----:B------:R-:W-:Y:S05]  /*232f0*/  @!P0 BRA `(.L_x_9163) ;  /* 0xffffff9000888947 */ /* 0x000fea000383ffff */
[----:B------:R-:W-:Y:S05]  /*23300*/  BSYNC B8 ;  /* 0x0000000000087941 */ /* 0x000fea0003800000 */
.L_x_9020:
[----:B--2---:R-:W2:Y:S01]  /*23310*/  LDL.LU R0, [R1+0x64] ;  /* 0x0000640001007983 */ /* 0x004ea20000300800 */
[----:B------:R-:W-:Y:S01]  /*23320*/  BSSY B0, `(.L_x_9164) ;  /* 0x000000b000007945 */ /* 0x000fe20003800000 */
[----:B-1----:R-:W1:Y:S01]  /*23330*/  S2R R5, SR_CgaCtaId ;  /* 0x0000000000057919 */ /* 0x002e620000008800 */
[----:B--2---:R-:W-:-:S05]  /*23340*/  VIADD R0, R0, 0x1 ;  /* 0x0000000100007836 */ /* 0x004fca0000000000 */
        /* <DEDUP_REMOVED lines=8> */
.L_x_9332:
[----:B------:R-:W-:Y:S05]  /*233d0*/  BSYNC B0 ;  /* 0x0000000000007941 */ /* 0x000fea0003800000 */
.L_x_9164:
[----:B------:R-:W-:-:S03]  /*233e0*/  UMOV UR4, 0xffffffff ;  /* 0xffffffff00047882 */ /* 0x000fc60000000000 */
[----:B------:R-:W-:Y:S05]  /*233f0*/  BRA.DIV UR4, `(.L_x_9166) ;  /* 0x0000004204707947 */ /* 0x000fea000b800000 */
[----:B------:R-:W1:Y:S02]  /*23400*/  S2R R2, SR_TID.X ;  /* 0x0000000000027919 */ /* 0x000e640000002100 */
[----:B-1----:R-:W-:-:S04]  /*23410*/  SHF.R.U32.HI R2, RZ, 0x5, R2 ;  /* 0x00000005ff027819 */ /* 0x002fc80000011602 */
[----:B------:R-:W-:-:S05]  /*23420*/  LOP3.LUT R2, R2, 0x3, RZ, 0xc0, !PT ;  /* 0x0000000302027812 */ /* 0x000fca00078ec0ff */
[----:B------:R1:W2:Y:S02]  /*23430*/  SHFL.IDX PT, R14, R2, RZ, 0x1f ;  /* 0x00001fff020e7589 */ /* 0x0002a400000e0000 */
.L_x_9335:
[----:B--2---:R-:W-:-:S13]  /*23440*/  ISETP.NE.AND P0, PT, R14, RZ, PT ;  /* 0x000000ff0e00720c */ /* 0x004fda0003f05270 */
[----:B------:R-:W-:Y:S05]  /*23450*/  @P0 BRA `(.L_x_8794) ;  /* 0x00000000008c0947 */ /* 0x000fea0003800000 */
[----:B------:R-:W-:-:S03]  /*23460*/  UMOV UR4, 0xffffffff ;  /* 0xffffffff00047882 */ /* 0x000fc60000000000 */
[----:B------:R-:W-:Y:S05]  /*23470*/  BRA.DIV UR4, `(.L_x_9167) ;  /* 0x0000004204847947 */ /* 0x000fea000b800000 */
[----:B------:R-:W-:-:S13]  /*23480*/  ELECT P6, URZ, PT ;  /* 0x00000000003f782f */ /* 0x000fda00038c0000 */
.L_x_9338:
[----:B------:R-:W-:Y:S05]  /*23490*/  @!P6 BRA `(.L_x_8794) ;  /* 0x00000000007ce947 */ /* 0x000fea0003800000 */
[----:B------:R-:W-:-:S06]  /*234a0*/  ULOP3.LUT UR4, UR40, 0x2, URZ, 0xfc, !UPT ;  /* 0x0000000228047892 */ /* 0x000fcc000f8efc3f */
[----:B-1----:R-:W-:-:S05]  /*234b0*/  IMAD.U32 R2, RZ, RZ, UR4 ;  /* 0x00000004ff027e24 */ /* 0x002fca000f8e00ff */
[----:B------:R-:W-:-:S13]  /*234c0*/  ISETP.NE.AND P2, PT, R2, 0x3, PT ;  /* 0x000000030200780c */ /* 0x000fda0003f45270 */
[----:B------:R-:W-:Y:S05]  /*234d0*/  @!P2 BRA `(.L_x_9168) ;  /* 0x000000000004a947 */ /* 0x000fea0003800000 */
[----:B------:R-:W-:Y:S01]  /*234e0*/  BPT.TRAP 0x1 ;  /* 0x000000040000795c */ /* 0x000fe20000300000 */
.L_x_9168:
        /* <DEDUP_REMOVED lines=13> */
.L_x_9339:
[----:B------:R-:W1:Y:S02]  /*235c0*/  SYNCS.PHASECHK.TRANS64.TRYWAIT P0, [R7+URZ], R2 ;  /* 0x00000002070075a7 */ /* 0x000e64000800017f */
[----:B-1----:R-:W-:Y:S05]  /*235d0*/  @!P0 BRA `(.L_x_9170) ;  /* 0x0000004000608947 */ /* 0x002fea0003800000 */
.L_x_9340:
[----:B------:R-:W-:Y:S05]  /*235e0*/  @!P2 BRA `(.L_x_9171) ;  /* 0x000000000004a947 */ /* 0x000fea0003800000 */
[----:B------:R-:W-:Y:S01]  /*235f0*/  BPT.TRAP 0x1 ;  /* 0x000000040000795c */ /* 0x000fe20000300000 */
.L_x_9171:
[----:B------:R-:W-:-:S04]  /*23600*/  VIADD R0, R0, 0x28860 ;  /* 0x0002886000007836 */ /* 0x000fc80000000000 */
[----:B------:R-:W-:-:S04]  /*23610*/  IMAD R4, R19, 0x8, R0 ;  /* 0x0000000813047824 */ /* 0x000fc800078e0200 */
[----:B------:R-:W2:Y:S02]  /*23620*/  SYNCS.PHASECHK.TRANS64.TRYWAIT P0, [R4+URZ], R5 ;  /* 0x00000005040075a7 */ /* 0x000ea4000800017f */
[----:B--2---:R-:W-:Y:S05]  /*23630*/  @!P0 BRA `(.L_x_9172) ;  /* 0x00000040005c8947 */ /* 0x004fea0003800000 */
.L_x_9341:
[----:B------:R-:W-:-:S07]  /*23640*/  IMAD R3, R3, 0x8, R0 ;  /* 0x0000000803037824 */ /* 0x000fce00078e0200 */
.L_x_9173:
[----:B---3--:R3:W4:Y:S02]  /*23650*/  SYNCS.PHASECHK.TRANS64.TRYWAIT P0, [R3+URZ], R2 ;  /* 0x00000002030075a7 */ /* 0x008724000800017f */
[----:B----4-:R-:W-:Y:S05]  /*23660*/  @!P0 NANOSLEEP.SYNCS 0x989680 ;  /* 0x009896800000895d */ /* 0x010fea0003900000 */
[----:B------:R-:W4:Y:S02]  /*23670*/  @!P0 SYNCS.PHASECHK.TRANS64 P0, [R3+URZ], R2 ;  /* 0x00000002030085a7 */ /* 0x000f24000800007f */
[----:B----4-:R-:W-:Y:S05]  /*23680*/  @!P0 BRA `(.L_x_9173) ;  /* 0xfffffffc00f08947 */ /* 0x010fea000383ffff */
.L_x_8794:
[----:B------:R-:W-:Y:S05]  /*23690*/  BSYNC B9 ;  /* 0x0000000000097941 */ /* 0x000fea0003800000 */
.L_x_8791:
[----:B------:R-:W-:Y:S05]  /*236a0*/  EXIT ;  /* 0x000000000000794d */ /* 0x000fea0003800000 */
.L_x_8818:
[----:B0-----:R0:W1:Y:S02]  /*236b0*/  SYNCS.PHASECHK.TRANS64.TRYWAIT P6, [R110+URZ+0x28890], R117 ;  /* 0x028890756e0075a7 */ /* 0x00106400080c017f */
[----:B-1----:R-:W-:Y:S05]  /*236c0*/  @!P6 NANOSLEEP.SYNCS 0x989680 ;  /* 0x009896800000e95d */ /* 0x002fea0003900000 */
[----:B------:R-:W1:Y:S02]  /*236d0*/  @!P6 SYNCS.PHASECHK.TRANS64 P6, [R110+URZ+0x28890], R117 ;  /* 0x028890756e00e5a7 */ /* 0x000e6400080c007f */
[----:B-1----:R-:W-:Y:S05]  /*236e0*/  @!P6 BRA `(.L_x_8818) ;  /* 0xfffffffc00f0e947 */ /* 0x002fea000383ffff */
[----:B------:R-:W-:Y:S05]  /*236f0*/  BRA `(.L_x_9174) ;  /* 0xfffffe00001c7947 */ /* 0x000fea000383ffff */
.L_x_8854:
[----:B0-----:R0:W1:Y:S02]  /*23700*/  SYNCS.PHASECHK.TRANS64.TRYWAIT P4, [R110+URZ+0x28890], R117 ;  /* 0x028890756e0075a7 */ /* 0x001064000808017f */
[----:B-1----:R-:W-:Y:S05]  /*23710*/  @!P4 NANOSLEEP.SYNCS 0x989680 ;  /* 0x009896800000c95d */ /* 0x002fea0003900000 */
[----:B------:R-:W1:Y:S02]  /*23720*/  @!P4 SYNCS.PHASECHK.TRANS64 P4, [R110+URZ+0x28890], R117 ;  /* 0x028890756e00c5a7 */ /* 0x000e64000808007f */
[----:B-1----:R-:W-:Y:S05]  /*23730*/  @!P4 BRA `(.L_x_8854) ;  /* 0xfffffffc00f0c947 */ /* 0x002fea000383ffff */
[----:B------:R-:W-:Y:S05]  /*23740*/  BRA `(.L_x_9175) ;  /* 0xfffffe2800307947 */ /* 0x000fea000383ffff */
.L_x_8871:
[----:B0-----:R0:W1:Y:S02]  /*23750*/  SYNCS.PHASECHK.TRANS64.TRYWAIT P3, [R110+URZ+0x28890], R117 ;  /* 0x028890756e0075a7 */ /* 0x001064000806017f */
[----:B-1----:R-:W-:Y:S05]  /*23760*/  @!P3 NANOSLEEP.SYNCS 0x989680 ;  /* 0x009896800000b95d */ /* 0x002fea0003900000 */
[----:B------:R-:W1:Y:S02]  /*23770*/  @!P3 SYNCS.PHASECHK.TRANS64 P3, [R110+URZ+0x28890], R117 ;  /* 0x028890756e00b5a7 */ /* 0x000e64000806007f */
[----:B-1----:R-:W-:Y:S05]  /*23780*/  @!P3 BRA `(.L_x_8871) ;  /* 0xfffffffc00f0b947 */ /* 0x002fea000383ffff */
[----:B------:R-:W-:Y:S05]  /*23790*/  BRA `(.L_x_9176) ;  /* 0xfffffe4800f87947 */ /* 0x000fea000383ffff */
.L_x_8881:
[----:B--2---:R2:W3:Y:S02]  /*237a0*/  SYNCS.PHASECHK.TRANS64.TRYWAIT P0, [R110+URZ+0x288b0], R117 ;  /* 0x0288b0756e0075a7 */ /* 0x0044e4000800017f */
[----:B---3--:R-:W-:Y:S05]  /*237b0*/  @!P0 NANOSLEEP.SYNCS 0x989680 ;  /* 0x009896800000895d */ /* 0x008fea0003900000 */
[----:B------:R-:W3:Y:S02]  /*237c0*/  @!P0 SYNCS.PHASECHK.TRANS64 P0, [R110+URZ+0x288b0], R117 ;  /* 0x0288b0756e0085a7 */ /* 0x000ee4000800007f */
[----:B---3--:R-:W-:Y:S05]  /*237d0*/  @!P0 BRA `(.L_x_8881) ;  /* 0xfffffffc00f08947 */ /* 0x008fea000383ffff */
[----:B------:R-:W-:Y:S05]  /*237e0*/  BRA `(.L_x_9177) ;  /* 0xfffffe5000947947 */ /* 0x000fea000383ffff */
.L_x_8895:
        /* <DEDUP_REMOVED lines=13> */
.L_x_9179:
[----:B------:R-:W-:Y:S05]  /*238c0*/  BSYNC B0 ;  /* 0x0000000000007941 */ /* 0x000fea0003800000 */
.L_x_9178:
[----:B------:R-:W-:Y:S01]  /*238d0*/  IMAD.MOV.U32 R189, RZ, RZ, R14 ;  /* 0x000000ffffbd7224 */ /* 0x000fe200078e000e */
[----:B------:R-:W-:Y:S06]  /*238e0*/  BRA `(.L_x_9180) ;  /* 0xfffffe5c00747947 */ /* 0x000fec000383ffff */
.L_x_8905:
        /* <DEDUP_REMOVED lines=8> */
.L_x_9182:
[----:B------:R-:W-:Y:S05]  /*23970*/  BSYNC B1 ;  /* 0x0000000000017941 */ /* 0x000fea0003800000 */
.L_x_9181:
        /* <DEDUP_REMOVED lines=8> */
.L_x_9183:
[----:B------:R-:W-:Y:S02]  /*23a00*/  IMAD.MOV.U32 R13, RZ, RZ, R10 ;  /* 0x000000ffff0d7224 */ /* 0x000fe400078e000a */
[----:B------:R-:W-:-:S07]  /*23a10*/  IMAD.MOV.U32 R3, RZ, RZ, R14 ;  /* 0x000000ffff037224 */ /* 0x000fce00078e000e */
[----:B------:R-:W-:Y:S05]  /*23a20*/  WARPSYNC.COLLECTIVE R15, `(.L_x_9184) ;  /* 0x000000000f087348 */ /* 0x000fea0003c00000 */
[----:B------:R0:W1:Y:S02]  /*23a30*/  SHFL.IDX P6, R14, R13, R12, R11 ;  /* 0x0000000c0d0e7389 */ /* 0x00006400000c000b */
[----:B01----:R-:W-:Y:S01]  /*23a40*/  ENDCOLLECTIVE ;  /* 0x000000000000791b */ /* 0x003fe20003800000 */
.L_x_9184:
[----:B------:R-:W-:Y:S02]  /*23a50*/  IMAD.MOV.U32 R13, RZ, RZ, R5 ;  /* 0x000000ffff0d7224 */ /* 0x000fe400078e0005 */
[----:B------:R-:W-:-:S07]  /*23a60*/  IMAD.MOV.U32 R4, RZ, RZ, R14 ;  /* 0x000000ffff047224 */ /* 0x000fce00078e000e */
[----:B------:R-:W-:Y:S05]  /*23a70*/  WARPSYNC.COLLECTIVE R15, `(.L_x_9185) ;  /* 0x000000000f087348 */ /* 0x000fea0003c00000 */
[----:B------:R0:W1:Y:S02]  /*23a80*/  SHFL.IDX P6, R14, R13, R12, R11 ;  /* 0x0000000c0d0e7389 */ /* 0x00006400000c000b */
[----:B01----:R-:W-:Y:S01]  /*23a90*/  ENDCOLLECTIVE ;  /* 0x000000000000791b */ /* 0x003fe20003800000 */
.L_x_9185:
[----:B------:R-:W-:Y:S05]  /*23aa0*/  BRA `(.L_x_9186) ;  /* 0xfffffe6000c47947 */ /* 0x000fea000383ffff */
.L_x_8908:
        /* <DEDUP_REMOVED lines=8> */
.L_x_9188:
[----:B------:R-:W-:Y:S05]  /*23b30*/  BSYNC B1 ;  /* 0x0000000000017941 */ /* 0x000fea0003800000 */
.L_x_9187:
        /* <DEDUP_REMOVED lines=8> */
.L_x_9189:
[----:B------:R-:W-:Y:S02]  /*23bc0*/  IMAD.MOV.U32 R13, RZ, RZ, R10 ;  /* 0x000000ffff0d7224 */ /* 0x000fe400078e000a */
[----:B------:R-:W-:-:S07]  /*23bd0*/  IMAD.MOV.U32 R3, RZ, RZ, R14 ;  /* 0x000000ffff037224 */ /* 0x000fce00078e000e */
[----:B------:R-:W-:Y:S05]  /*23be0*/  WARPSYNC.COLLECTIVE R15, `(.L_x_9190) ;  /* 0x000000000f087348 */ /* 0x000fea0003c00000 */
[----:B------:R0:W1:Y:S02]  /*23bf0*/  SHFL.IDX P6, R14, R13, R12, R11 ;  /* 0x0000000c0d0e7389 */ /* 0x00006400000c000b */
[----:B01----:R-:W-:Y:S01]  /*23c00*/  ENDCOLLECTIVE ;  /* 0x000000000000791b */ /* 0x003fe20003800000 */
.L_x_9190:
[----:B------:R-:W-:Y:S02]  /*23c10*/  IMAD.MOV.U32 R13, RZ, RZ, R5 ;  /* 0x000000ffff0d7224 */ /* 0x000fe400078e0005 */
[----:B------:R-:W-:-:S07]  /*23c20*/  IMAD.MOV.U32 R4, RZ, RZ, R14 ;  /* 0x000000ffff047224 */ /* 0x000fce00078e000e */
[----:B------:R-:W-:Y:S05]  /*23c30*/  WARPSYNC.COLLECTIVE R15, `(.L_x_9191) ;  /* 0x000000000f087348 */ /* 0x000fea0003c00000 */
[----:B------:R0:W1:Y:S02]  /*23c40*/  SHFL.IDX P6, R14, R13, R12, R11 ;  /* 0x0000000c0d0e7389 */ /* 0x00006400000c000b */
[----:B01----:R-:W-:Y:S01]  /*23c50*/  ENDCOLLECTIVE ;  /* 0x000000000000791b */ /* 0x003fe20003800000 */
.L_x_9191:
[----:B------:R-:W-:Y:S05]  /*23c60*/  BRA `(.L_x_9192) ;  /* 0xfffffe6400307947 */ /* 0x000fea000383ffff */
.L_x_8911:
        /* <DEDUP_REMOVED lines=8> */
.L_x_9194:
[----:B------:R-:W-:Y:S05]  /*23cf0*/  BSYNC B1 ;  /* 0x0000000000017941 */ /* 0x000fea0003800000 */
.L_x_9193:
        /* <DEDUP_REMOVED lines=8> */
.L_x_9195:
[----:B------:R-:W-:Y:S02]  /*23d80*/  IMAD.MOV.U32 R13, RZ, RZ, R10 ;  /* 0x000000ffff0d7224 */ /* 0x000fe400078e000a */
[----:B------:R-:W-:-:S07]  /*23d90*/  IMAD.MOV.U32 R3, RZ, RZ, R14 ;  /* 0x000000ffff037224 */ /* 0x000fce00078e000e */
[----:B------:R-:W-:Y:S05]  /*23da0*/  WARPSYNC.COLLECTIVE R15, `(.L_x_9196) ;  /* 0x000000000f087348 */ /* 0x000fea0003c00000 */
[----:B------:R0:W1:Y:S02]  /*23db0*/  SHFL.IDX P6, R14, R13, R12, R11 ;  /* 0x0000000c0d0e7389 */ /* 0x00006400000c000b */
[----:B01----:R-:W-:Y:S01]  /*23dc0*/  ENDCOLLECTIVE ;  /* 0x000000000000791b */ /* 0x003fe20003800000 */
.L_x_9196:
[----:B------:R-:W-:Y:S02]  /*23dd0*/  IMAD.MOV.U32 R13, RZ, RZ, R5 ;  /* 0x000000ffff0d7224 */ /* 0x000fe400078e0005 */
[----:B------:R-:W-:-:S07]  /*23de0*/  IMAD.MOV.U32 R4, RZ, RZ, R14 ;  /* 0x000000ffff047224 */ /* 0x000fce00078e000e */
[----:B------:R-:W-:Y:S05]  /*23df0*/  WARPSYNC.COLLECTIVE R15, `(.L_x_9197) ;  /* 0x000000000f087348 */ /* 0x000fea0003c00000 */
[----:B------:R0:W1:Y:S02]  /*23e00*/  SHFL.IDX P6, R14, R13, R12, R11 ;  /* 0x0000000c0d0e7389 */ /* 0x00006400000c000b */
[----:B01----:R-:W-:Y:S01]  /*23e10*/  ENDCOLLECTIVE ;  /* 0x000000000000791b */ /* 0x003fe20003800000 */
.L_x_9197:
[----:B------:R-:W-:Y:S05]  /*23e20*/  BRA `(.L_x_9198) ;  /* 0xfffffe6400947947 */ /* 0x000fea000383ffff */
.L_x_8914:
        /* <DEDUP_REMOVED lines=8> */
.L_x_9200:
[----:B------:R-:W-:Y:S05]  /*23eb0*/  BSYNC B1 ;  /* 0x0000000000017941 */ /* 0x000fea0003800000 */
.L_x_9199:
        /* <DEDUP_REMOVED lines=8> */
.L_x_9201:
[----:B------:R-:W-:Y:S02]  /*23f40*/  IMAD.MOV.U32 R13, RZ, RZ, R10 ;  /* 0x000000ffff0d7224 */ /* 0x000fe400078e000a */
[----:B------:R-:W-:-:S07]  /*23f50*/  IMAD.MOV.U32 R3, RZ, RZ, R14 ;  /* 0x000000ffff037224 */ /* 0x000fce00078e000e */
[----:B------:R-:W-:Y:S05]  /*23f60*/  WARPSYNC.COLLECTIVE R15, `(.L_x_9202) ;  /* 0x000000000f087348 */ /* 0x000fea0003c00000 */
[----:B------:R0:W1:Y:S02]  /*23f70*/  SHFL.IDX P6, R14, R13, R12, R11 ;  /* 0x0000000c0d0e7389 */ /* 0x00006400000c000b */
[----:B01----:R-:W-:Y:S01]  /*23f80*/  ENDCOLLECTIVE ;  /* 0x000000000000791b */ /* 0x003fe20003800000 */
.L_x_9202:
[----:B------:R-:W-:Y:S02]  /*23f90*/  IMAD.MOV.U32 R13, RZ, RZ, R5 ;  /* 0x000000ffff0d7224 */ /* 0x000fe400078e0005 */
[----:B------:R-:W-:-:S07]  /*23fa0*/  IMAD.MOV.U32 R4, RZ, RZ, R14 ;  /* 0x000000ffff047224 */ /* 0x000fce00078e000e */
[----:B------:R-:W-:Y:S05]  /*23fb0*/  WARPSYNC.COLLECTIVE R15, `(.L_x_9203) ;  /* 0x000000000f087348 */ /* 0x000fea0003c00000 */
[----:B------:R0:W1:Y:S02]  /*23fc0*/  SHFL.IDX P6, R14, R13, R12, R11 ;  /* 0x0000000c0d0e7389 */ /* 0x00006400000c000b */
[----:B01----:R-:W-:Y:S01]  /*23fd0*/  ENDCOLLECTIVE ;  /* 0x000000000000791b */ /* 0x003fe20003800000 */
.L_x_9203:
[----:B------:R-:W-:Y:S01]  /*23fe0*/  IMAD.MOV.U32 R5, RZ, RZ, R14 ;  /* 0x000000ffff057224 */ /* 0x000fe200078e000e */
[----:B------:R-:W-:Y:S06]  /*23ff0*/  BRA `(.L_x_9204) ;  /* 0xfffffe6400fc7947 */ /* 0x000fec000383ffff */
.L_x_8918:
[----:B0-----:R0:W1:Y:S02]  /*24000*/  SYNCS.PHASECHK.TRANS64.TRYWAIT P0, [R2+URZ+0x28800], R77 ;  /* 0x0288004d020075a7 */ /* 0x001064000800017f */
[----:B-1----:R-:W-:Y:S05]  /*24010*/  @!P0 NANOSLEEP.SYNCS 0x989680 ;  /* 0x009896800000895d */ /* 0x002fea0003900000 */
[----:B------:R-:W1:Y:S02]  /*24020*/  @!P0 SYNCS.PHASECHK.TRANS64 P0, [R2+URZ+0x28800], R77 ;  /* 0x0288004d020085a7 */ /* 0x000e64000800007f */
[----:B-1----:R-:W-:Y:S05]  /*24030*/  @!P0 BRA `(.L_x_8918) ;  /* 0xfffffffc00f08947 */ /* 0x002fea000383ffff */
[----:B------:R-:W-:Y:S05]  /*24040*/  BRA `(.L_x_9205) ;  /* 0xfffffe6800bc7947 */ /* 0x000fea000383ffff */
.L_x_8934:
        /* <DEDUP_REMOVED lines=9> */
.L_x_9207:
[----:B------:R-:W-:Y:S05]  /*240e0*/  BSYNC B1 ;  /* 0x0000000000017941 */ /* 0x000fea0003800000 */
.L_x_9206:
        /* <DEDUP_REMOVED lines=10> */
.L_x_9208:
        /* <DEDUP_REMOVED lines=8> */
.L_x_9209:
        /* <DEDUP_REMOVED lines=9> */
.L_x_9210:
        /* <DEDUP_REMOVED lines=23> */
.L_x_9211:
        /* <DEDUP_REMOVED lines=19> */
.L_x_9212:
        /* <DEDUP_REMOVED lines=8> */
.L_x_9213:
[----:B------:R-:W-:Y:S02]  /*245c0*/  IMAD.MOV.U32 R13, RZ, RZ, R34 ;  /* 0x000000ffff0d7224 */ /* 0x000fe400078e0022 */
[----:B------:R-:W-:-:S07]  /*245d0*/  IMAD.MOV.U32 R9, RZ, RZ, R14 ;  /* 0x000000ffff097224 */ /* 0x000fce00078e000e */
[----:B------:R-:W-:Y:S05]  /*245e0*/  WARPSYNC.COLLECTIVE R15, `(.L_x_9214) ;  /* 0x000000000f087348 */ /* 0x000fea0003c00000 */
[----:B------:R0:W1:Y:S02]  /*245f0*/  SHFL.IDX P6, R14, R13, R12, R11 ;  /* 0x0000000c0d0e7389 */ /* 0x00006400000c000b */
[----:B01----:R-:W-:Y:S01]  /*24600*/  ENDCOLLECTIVE ;  /* 0x000000000000791b */ /* 0x003fe20003800000 */
.L_x_9214:
[----:B------:R-:W-:Y:S05]  /*24610*/  BRA `(.L_x_9215) ;  /* 0xfffffe8000f87947 */ /* 0x000fea000383ffff */
.L_x_8937:
        /* <DEDUP_REMOVED lines=8> */
.L_x_9217:
[----:B------:R-:W-:Y:S05]  /*246a0*/  BSYNC B1 ;  /* 0x0000000000017941 */ /* 0x000fea0003800000 */
.L_x_9216:
        /* <DEDUP_REMOVED lines=9> */
.L_x_9218:
        /* <DEDUP_REMOVED lines=8> */
.L_x_9219:
[----:B------:R-:W-:-:S05]  /*247c0*/  @!P1 IADD3 R8, P2, R8, R21, RZ ;  /* 0x0000001508089210 */ /* 0x000fca0007f5e0ff */
[----:B------:R-:W-:Y:S02]  /*247d0*/  @!P1 IMAD.X R9, R0, 0x1, R29, P2 ;  /* 0x0000000100099824 */ /* 0x000fe400010e061d */
[----:B------:R-:W-:Y:S02]  /*247e0*/  IMAD.MOV.U32 R13, RZ, RZ, R34 ;  /* 0x000000ffff0d7224 */ /* 0x000fe400078e0022 */
[----:B------:R-:W-:-:S07]  /*247f0*/  IMAD.MOV.U32 R20, RZ, RZ, R14 ;  /* 0x000000ffff147224 */ /* 0x000fce00078e000e */
[----:B------:R-:W-:Y:S05]  /*24800*/  WARPSYNC.COLLECTIVE R15, `(.L_x_9220) ;  /* 0x000000000f087348 */ /* 0x000fea0003c00000 */
[----:B------:R0:W1:Y:S02]  /*24810*/  SHFL.IDX P6, R14, R13, R12, R11 ;  /* 0x0000000c0d0e7389 */ /* 0x00006400000c000b */
[----:B01----:R-:W-:Y:S01]  /*24820*/  ENDCOLLECTIVE ;  /* 0x000000000000791b */ /* 0x003fe20003800000 */
.L_x_9220:
        /* <DEDUP_REMOVED lines=21> */
.L_x_9221:
        /* <DEDUP_REMOVED lines=20> */
.L_x_9222:
[----:B------:R-:W-:Y:S01]  /*24ac0*/  CS2R R8, SRZ ;  /* 0x0000000000087805 */ /* 0x000fe2000001ff00 */
[----:B------:R-:W-:Y:S02]  /*24ad0*/  IMAD.MOV.U32 R13, RZ, RZ, R33 ;  /* 0x000000ffff0d7224 */ /* 0x000fe400078e0021 */
[----:B------:R-:W-:-:S07]  /*24ae0*/  IMAD.MOV.U32 R32, RZ, RZ, R14 ;  /* 0x000000ffff207224 */ /* 0x000fce00078e000e */
[----:B------:R-:W-:Y:S05]  /*24af0*/  WARPSYNC.COLLECTIVE R15, `(.L_x_9223) ;  /* 0x000000000f087348 */ /* 0x000fea0003c00000 */
[----:B------:R0:W1:Y:S02]  /*24b00*/  SHFL.IDX P6, R14, R13, R12, R11 ;  /* 0x0000000c0d0e7389 */ /* 0x00006400000c000b */
[----:B01----:R-:W-:Y:S01]  /*24b10*/  ENDCOLLECTIVE ;  /* 0x000000000000791b */ /* 0x003fe20003800000 */
.L_x_9223:
[----:B------:R-:W-:Y:S02]  /*24b20*/  IMAD.MOV.U32 R13, RZ, RZ, R34 ;  /* 0x000000ffff0d7224 */ /* 0x000fe400078e0022 */
[----:B------:R-:W-:-:S07]  /*24b30*/  IMAD.MOV.U32 R33, RZ, RZ, R14 ;  /* 0x000000ffff217224 */ /* 0x000fce00078e000e */
[----:B------:R-:W-:Y:S05]  /*24b40*/  WARPSYNC.COLLECTIVE R15, `(.L_x_9224) ;  /* 0x000000000f087348 */ /* 0x000fea0003c00000 */
[----:B------:R0:W1:Y:S02]  /*24b50*/  SHFL.IDX P6, R14, R13, R12, R11 ;  /* 0x0000000c0d0e7389 */ /* 0x00006400000c000b */
[----:B01----:R-:W-:Y:S01]  /*24b60*/  ENDCOLLECTIVE ;  /* 0x000000000000791b */ /* 0x003fe20003800000 */
.L_x_9224:
[----:B------:R-:W-:-:S05]  /*24b70*/  IMAD.MOV.U32 R11, RZ, RZ, R43 ;  /* 0x000000ffff0b7224 */ /* 0x000fca00078e002b */
[----:B------:R-:W-:Y:S01]  /*24b80*/  PRMT R75, R11, 0x7610, R75 ;  /* 0x000076100b4b7816 */ /* 0x000fe2000000004b */
[----:B------:R-:W-:Y:S01]  /*24b90*/  IMAD.MOV.U32 R34, RZ, RZ, R14 ;  /* 0x000000ffff227224 */ /* 0x000fe200078e000e */
[----:B------:R-:W-:Y:S06]  /*24ba0*/  BRA `(.L_x_9225) ;  /* 0xfffffe8000e87947 */ /* 0x000fec000383ffff */
.L_x_8941:
[----:B0-----:R0:W1:Y:S02]  /*24bb0*/  SYNCS.PHASECHK.TRANS64.TRYWAIT P4, [R2+URZ+0x28800], R29 ;  /* 0x0288001d020075a7 */ /* 0x001064000808017f */
[----:B-1----:R-:W-:Y:S05]  /*24bc0*/  @!P4 NANOSLEEP.SYNCS 0x989680 ;  /* 0x009896800000c95d */ /* 0x002fea0003900000 */
[----:B------:R-:W1:Y:S02]  /*24bd0*/  @!P4 SYNCS.PHASECHK.TRANS64 P4, [R2+URZ+0x28800], R29 ;  /* 0x0288001d0200c5a7 */ /* 0x000e64000808007f */
[----:B-1----:R-:W-:Y:S05]  /*24be0*/  @!P4 BRA `(.L_x_8941) ;  /* 0xfffffffc00f0c947 */ /* 0x002fea000383ffff */
[----:B------:R-:W-:Y:S05]  /*24bf0*/  BRA `(.L_x_9226) ;  /* 0xfffffe84008c7947 */ /* 0x000fea000383ffff */
.L_x_8951:
[----:B-1----:R1:W2:Y:S02]  /*24c00*/  SYNCS.PHASECHK.TRANS64.TRYWAIT P2, [R0+URZ+0x28830], R3 ;  /* 0x02883003000075a7 */ /* 0x0022a4000804017f */
[----:B--2---:R-:W-:Y:S05]  /*24c10*/  @!P2 NANOSLEEP.SYNCS 0x989680 ;  /* 0x009896800000a95d */ /* 0x004fea0003900000 */
[----:B------:R-:W2:Y:S02]  /*24c20*/  @!P2 SYNCS.PHASECHK.TRANS64 P2, [R0+URZ+0x28830], R3 ;  /* 0x028830030000a5a7 */ /* 0x000ea4000804007f */
[----:B--2---:R-:W-:Y:S05]  /*24c30*/  @!P2 BRA `(.L_x_8951) ;  /* 0xfffffffc00f0a947 */ /* 0x004fea000383ffff */
[----:B------:R-:W-:Y:S05]  /*24c40*/  BRA `(.L_x_8950) ;  /* 0xfffffea000887947 */ /* 0x000fea000383ffff */
.L_x_8957:
[----:B-1----:R1:W2:Y:S02]  /*24c50*/  SYNCS.PHASECHK.TRANS64.TRYWAIT P4, [R7+URZ+0x28830], R8 ;  /* 0x02883008070075a7 */ /* 0x0022a4000808017f */
[----:B--2---:R-:W-:Y:S05]  /*24c60*/  @!P4 NANOSLEEP.SYNCS 0x989680 ;  /* 0x009896800000c95d */ /* 0x004fea0003900000 */
[----:B------:R-:W2:Y:S02]  /*24c70*/  @!P4 SYNCS.PHASECHK.TRANS64 P4, [R7+URZ+0x28830], R8 ;  /* 0x028830080700c5a7 */ /* 0x000ea4000808007f */
[----:B--2---:R-:W-:Y:S05]  /*24c80*/  @!P4 BRA `(.L_x_8957) ;  /* 0xfffffffc00f0c947 */ /* 0x004fea000383ffff */
[----:B------:R-:W-:Y:S05]  /*24c90*/  BRA `(.L_x_8956) ;  /* 0xfffffecc00d07947 */ /* 0x000fea000383ffff */
.L_x_8961:
[----:B-1----:R1:W2:Y:S02]  /*24ca0*/  SYNCS.PHASECHK.TRANS64.TRYWAIT P3, [R7+URZ+0x28850], R6 ;  /* 0x02885006070075a7 */ /* 0x0022a4000806017f */
[----:B--2---:R-:W-:Y:S05]  /*24cb0*/  @!P3 NANOSLEEP.SYNCS 0x989680 ;  /* 0x009896800000b95d */ /* 0x004fea0003900000 */
[----:B------:R-:W2:Y:S02]  /*24cc0*/  @!P3 SYNCS.PHASECHK.TRANS64 P3, [R7+URZ+0x28850], R6 ;  /* 0x028850060700b5a7 */ /* 0x000ea4000806007f */
[----:B--2---:R-:W-:Y:S05]  /*24cd0*/  @!P3 BRA `(.L_x_8961) ;  /* 0xfffffffc00f0b947 */ /* 0x004fea000383ffff */
[----:B------:R-:W-:Y:S05]  /*24ce0*/  BRA `(.L_x_8958) ;  /* 0xfffffed000d07947 */ /* 0x000fea000383ffff */
.L_x_8968:
[----:B-1----:R1:W2:Y:S02]  /*24cf0*/  SYNCS.PHASECHK.TRANS64.TRYWAIT P3, [R7+URZ+0x28830], R8 ;  /* 0x02883008070075a7 */ /* 0x0022a4000806017f */
[----:B--2---:R-:W-:Y:S05]  /*24d00*/  @!P3 NANOSLEEP.SYNCS 0x989680 ;  /* 0x009896800000b95d */ /* 0x004fea0003900000 */
[----:B------:R-:W2:Y:S02]  /*24d10*/  @!P3 SYNCS.PHASECHK.TRANS64 P3, [R7+URZ+0x28830], R8 ;  /* 0x028830080700b5a7 */ /* 0x000ea4000806007f */
[----:B--2---:R-:W-:Y:S05]  /*24d20*/  @!P3 BRA `(.L_x_8968) ;  /* 0xfffffffc00f0b947 */ /* 0x004fea000383ffff */
[----:B------:R-:W-:Y:S05]  /*24d30*/  BRA `(.L_x_8967) ;  /* 0xffffff0000707947 */ /* 0x000fea000383ffff */
.L_x_8972:
[----:B-1----:R1:W2:Y:S02]  /*24d40*/  SYNCS.PHASECHK.TRANS64.TRYWAIT P2, [R7+URZ+0x28850], R6 ;  /* 0x02885006070075a7 */ /* 0x0022a4000804017f */
[----:B--2---:R-:W-:Y:S05]  /*24d50*/  @!P2 NANOSLEEP.SYNCS 0x989680 ;  /* 0x009896800000a95d */ /* 0x004fea0003900000 */
[----:B------:R-:W2:Y:S02]  /*24d60*/  @!P2 SYNCS.PHASECHK.TRANS64 P2, [R7+URZ+0x28850], R6 ;  /* 0x028850060700a5a7 */ /* 0x000ea4000804007f */
[----:B--2---:R-:W-:Y:S05]  /*24d70*/  @!P2 BRA `(.L_x_8972) ;  /* 0xfffffffc00f0a947 */ /* 0x004fea000383ffff */
[----:B------:R-:W-:Y:S05]  /*24d80*/  BRA `(.L_x_8969) ;  /* 0xffffff0400707947 */ /* 0x000fea000383ffff */
.L_x_8977:
[----:B-1----:R1:W2:Y:S02]  /*24d90*/  SYNCS.PHASECHK.TRANS64.TRYWAIT P0, [R11+URZ+0x28850], R4 ;  /* 0x028850040b0075a7 */ /* 0x0022a4000800017f */
[----:B--2---:R-:W-:Y:S05]  /*24da0*/  @!P0 NANOSLEEP.SYNCS 0x989680 ;  /* 0x009896800000895d */ /* 0x004fea0003900000 */
[----:B------:R-:W2:Y:S02]  /*24db0*/  @!P0 SYNCS.PHASECHK.TRANS64 P0, [R11+URZ+0x28850], R4 ;  /* 0x028850040b0085a7 */ /* 0x000ea4000800007f */
[----:B--2---:R-:W-:Y:S05]  /*24dc0*/  @!P0 BRA `(.L_x_8977) ;  /* 0xfffffffc00f08947 */ /* 0x004fea000383ffff */
[----:B------:R-:W-:Y:S05]  /*24dd0*/  BRA `(.L_x_8976) ;  /* 0xffffff2800a07947 */ /* 0x000fea000383ffff */
.L_x_8982:
[----:B------:R-:W-:Y:S02]  /*24de0*/  IMAD.MOV.U32 R13, RZ, RZ, R4 ;  /* 0x000000ffff0d7224 */ /* 0x000fe400078e0004 */
[----:B------:R-:W-:Y:S02]  /*24df0*/  IMAD.MOV.U32 R12, RZ, RZ, RZ ;  /* 0x000000ffff0c7224 */ /* 0x000fe400078e00ff */
[----:B------:R-:W-:Y:S02]  /*24e00*/  IMAD.MOV.U32 R11, RZ, RZ, 0x181f ;  /* 0x0000181fff0b7424 */ /* 0x000fe400078e00ff */
[----:B------:R-:W-:-:S07]  /*24e10*/  IMAD.MOV.U32 R15, RZ, RZ, -0x1 ;  /* 0xffffffffff0f7424 */ /* 0x000fce00078e00ff */
[----:B-----5:R-:W-:Y:S05]  /*24e20*/  WARPSYNC.COLLECTIVE R15, `(.L_x_9227) ;  /* 0x000000000f087348 */ /* 0x020fea0003c00000 */
[----:B------:R0:W1:Y:S02]  /*24e30*/  SHFL.IDX P6, R14, R13, R12, R11 ;  /* 0x0000000c0d0e7389 */ /* 0x00006400000c000b */
[----:B01---5:R-:W-:Y:S01]  /*24e40*/  ENDCOLLECTIVE ;  /* 0x000000000000791b */ /* 0x023fe20003800000 */
.L_x_9227:
[----:B------:R-:W-:Y:S02]  /*24e50*/  IMAD.MOV.U32 R13, RZ, RZ, R0 ;  /* 0x000000ffff0d7224 */ /* 0x000fe400078e0000 */
[----:B------:R-:W-:-:S07]  /*24e60*/  IMAD.MOV.U32 R3, RZ, RZ, R14 ;  /* 0x000000ffff037224 */ /* 0x000fce00078e000e */
[----:B------:R-:W-:Y:S05]  /*24e70*/  WARPSYNC.COLLECTIVE R15, `(.L_x_9228) ;  /* 0x000000000f087348 */ /* 0x000fea0003c00000 */
[----:B------:R0:W1:Y:S02]  /*24e80*/  SHFL.IDX P6, R14, R13, R12, R11 ;  /* 0x0000000c0d0e7389 */ /* 0x00006400000c000b */
[----:B01----:R-:W-:Y:S01]  /*24e90*/  ENDCOLLECTIVE ;  /* 0x000000000000791b */ /* 0x003fe20003800000 */
.L_x_9228:
[----:B------:R-:W-:Y:S05]  /*24ea0*/  BRA `(.L_x_9229) ;  /* 0xffffff4400607947 */ /* 0x000fea000383ffff */
.L_x_8985:
[----:B------:R-:W-:Y:S01]  /*24eb0*/  BSSY B1, `(.L_x_9230) ;  /* 0x0000008000017945 */ /* 0x000fe20003800000 */
[----:B------:R-:W-:Y:S02]  /*24ec0*/  IMAD.MOV.U32 R13, RZ, RZ, R4 ;  /* 0x000000ffff0d7224 */ /* 0x000fe400078e0004 */
[----:B------:R-:W-:Y:S02]  /*24ed0*/  IMAD.MOV.U32 R12, RZ, RZ, 0x1 ;  /* 0x00000001ff0c7424 */ /* 0x000fe400078e00ff */
[----:B------:R-:W-:Y:S02]  /*24ee0*/  IMAD.MOV.U32 R11, RZ, RZ, 0x181f ;  /* 0x0000181fff0b7424 */ /* 0x000fe400078e00ff */
[----:B---3--:R-:W-:-:S07]  /*24ef0*/  IMAD.MOV.U32 R15, RZ, RZ, -0x1 ;  /* 0xffffffffff0f7424 */ /* 0x008fce00078e00ff */
[----:B012--5:R-:W-:Y:S05]  /*24f00*/  WARPSYNC.COLLECTIVE R15, `(.L_x_9231) ;  /* 0x000000000f087348 */ /* 0x027fea0003c00000 */
[----:B--2---:R2:W3:Y:S02]  /*24f10*/  SHFL.IDX P6, R14, R13, R12, R11 ;  /* 0x0000000c0d0e7389 */ /* 0x0044e400000c000b */
[----:B0123-5:R-:W-:Y:S01]  /*24f20*/  ENDCOLLECTIVE ;  /* 0x000000000000791b */ /* 0x02ffe20003800000 */
.L_x_9231:
[----:B------:R-:W-:Y:S05]  /*24f30*/  BSYNC B1 ;  /* 0x0000000000017941 */ /* 0x000fea0003800000 */
.L_x_9230:
        /* <DEDUP_REMOVED lines=8> */
.L_x_9232:
[----:B------:R-:W-:Y:S05]  /*24fc0*/  BRA `(.L_x_9233) ;  /* 0xffffff44005c7947 */ /* 0x000fea000383ffff */
.L_x_8988:
[----:B------:R-:W-:Y:S01]  /*24fd0*/  BSSY B1, `(.L_x_9234) ;  /* 0x0000008000017945 */ /* 0x000fe20003800000 */
[----:B------:R-:W-:Y:S02]  /*24fe0*/  IMAD.MOV.U32 R13, RZ, RZ, R4 ;  /* 0x000000ffff0d7224 */ /* 0x000fe400078e0004 */
[----:B------:R-:W-:Y:S02]  /*24ff0*/  IMAD.MOV.U32 R12, RZ, RZ, 0x2 ;  /* 0x00000002ff0c7424 */ /* 0x000fe400078e00ff */
[----:B------:R-:W-:Y:S02]  /*25000*/  IMAD.MOV.U32 R11, RZ, RZ, 0x181f ;  /* 0x0000181fff0b7424 */ /* 0x000fe400078e00ff */
[----:B---3--:R-:W-:-:S07]  /*25010*/  IMAD.MOV.U32 R15, RZ, RZ, -0x1 ;  /* 0xffffffffff0f7424 */ /* 0x008fce00078e00ff */
[----:B012-45:R-:W-:Y:S05]  /*25020*/  WARPSYNC.COLLECTIVE R15, `(.L_x_9235) ;  /* 0x000000000f087348 */ /* 0x037fea0003c00000 */
[----:B--2---:R2:W3:Y:S02]  /*25030*/  SHFL.IDX P6, R14, R13, R12, R11 ;  /* 0x0000000c0d0e7389 */ /* 0x0044e400000c000b */
[----:B012345:R-:W-:Y:S01]  /*25040*/  ENDCOLLECTIVE ;  /* 0x000000000000791b */ /* 0x03ffe20003800000 */
.L_x_9235:
[----:B------:R-:W-:Y:S05]  /*25050*/  BSYNC B1 ;  /* 0x0000000000017941 */ /* 0x000fea0003800000 */
.L_x_9234:
        /* <DEDUP_REMOVED lines=8> */
.L_x_9236:
[----:B------:R-:W-:Y:S05]  /*250e0*/  BRA `(.L_x_9237) ;  /* 0xffffff44005c7947 */ /* 0x000fea000383ffff */
.L_x_8991:
        /* <DEDUP_REMOVED lines=8> */
.L_x_9239:
[----:B------:R-:W-:Y:S05]  /*25170*/  BSYNC B1 ;  /* 0x0000000000017941 */ /* 0x000fea0003800000 */
.L_x_9238:
        /* <DEDUP_REMOVED lines=8> */
.L_x_9240:
[----:B------:R-:W-:Y:S05]  /*25200*/  BRA `(.L_x_9241) ;  /* 0xffffff44005c7947 */ /* 0x000fea000383ffff */
.L_x_8993:
[----:B------:R-:W-:Y:S02]  /*25210*/  IMAD.MOV.U32 R13, RZ, RZ, R4 ;  /* 0x000000ffff0d7224 */ /* 0x000fe400078e0004 */
[----:B------:R-:W-:Y:S02]  /*25220*/  IMAD.MOV.U32 R12, RZ, RZ, RZ ;  /* 0x000000ffff0c7224 */ /* 0x000fe400078e00ff */
[----:B------:R-:W-:Y:S02]  /*25230*/  IMAD.MOV.U32 R11, RZ, RZ, 0x1c1f ;  /* 0x00001c1fff0b7424 */ /* 0x000fe400078e00ff */
[----:B------:R-:W-:-:S07]  /*25240*/  IMAD.MOV.U32 R15, RZ, RZ, -0x1 ;  /* 0xffffffffff0f7424 */ /* 0x000fce00078e00ff */
[----:B------:R-:W-:Y:S05]  /*25250*/  WARPSYNC.COLLECTIVE R15, `(.L_x_9242) ;  /* 0x000000000f087348 */ /* 0x000fea0003c00000 */
[----:B------:R0:W1:Y:S02]  /*25260*/  SHFL.IDX P6, R14, R13, R12, R11 ;  /* 0x0000000c0d0e7389 */ /* 0x00006400000c000b */
[----:B01----:R-:W-:Y:S01]  /*25270*/  ENDCOLLECTIVE ;  /* 0x000000000000791b */ /* 0x003fe20003800000 */
.L_x_9242:
[----:B------:R-:W-:Y:S02]  /*25280*/  IMAD.MOV.U32 R13, RZ, RZ, R3 ;  /* 0x000000ffff0d7224 */ /* 0x000fe400078e0003 */
[----:B------:R-:W-:-:S07]  /*25290*/  IMAD.MOV.U32 R0, RZ, RZ, R14 ;  /* 0x000000ffff007224 */ /* 0x000fce00078e000e */
[----:B------:R-:W-:Y:S05]  /*252a0*/  WARPSYNC.COLLECTIVE R15, `(.L_x_9243) ;  /* 0x000000000f087348 */ /* 0x000fea0003c00000 */
[----:B------:R0:W1:Y:S02]  /*252b0*/  SHFL.IDX P6, R14, R13, R12, R11 ;  /* 0x0000000c0d0e7389 */ /* 0x00006400000c000b */
[----:B01----:R-:W-:Y:S01]  /*252c0*/  ENDCOLLECTIVE ;  /* 0x000000000000791b */ /* 0x003fe20003800000 */
.L_x_9243:
[----:B------:R-:W-:Y:S05]  /*252d0*/  BRA `(.L_x_9244) ;  /* 0xffffff4800187947 */ /* 0x000fea000383ffff */
.L_x_8996:
        /* <DEDUP_REMOVED lines=8> */
.L_x_9246:
[----:B------:R-:W-:Y:S05]  /*25360*/  BSYNC B1 ;  /* 0x0000000000017941 */ /* 0x000fea0003800000 */
.L_x_9245:
        /* <DEDUP_REMOVED lines=8> */
.L_x_9247:
[----:B------:R-:W-:Y:S05]  /*253f0*/  BRA `(.L_x_9248) ;  /* 0xffffff4c002c7947 */ /* 0x000fea000383ffff */
.L_x_9000:
[----:B------:R-:W-:Y:S02]  /*25400*/  IMAD.MOV.U32 R13, RZ, RZ, R4 ;  /* 0x000000ffff0d7224 */ /* 0x000fe400078e0004 */
[----:B------:R-:W-:Y:S02]  /*25410*/  IMAD.MOV.U32 R12, RZ, RZ, RZ ;  /* 0x000000ffff0c7224 */ /* 0x000fe400078e00ff */
[----:B------:R-:W-:Y:S02]  /*25420*/  IMAD.MOV.U32 R11, RZ, RZ, 0x181f ;  /* 0x0000181fff0b7424 */ /* 0x000fe400078e00ff */
[----:B------:R-:W-:-:S07]  /*25430*/  IMAD.MOV.U32 R15, RZ, RZ, -0x1 ;  /* 0xffffffffff0f7424 */ /* 0x000fce00078e00ff */
[----:B0-----:R-:W-:Y:S05]  /*25440*/  WARPSYNC.COLLECTIVE R15, `(.L_x_9249) ;  /* 0x000000000f087348 */ /* 0x001fea0003c00000 */
[----:B------:R1:W2:Y:S02]  /*25450*/  SHFL.IDX P6, R14, R13, R12, R11 ;  /* 0x0000000c0d0e7389 */ /* 0x0002a400000c000b */
[----:B012---:R-:W-:Y:S01]  /*25460*/  ENDCOLLECTIVE ;  /* 0x000000000000791b */ /* 0x007fe20003800000 */
.L_x_9249:
[----:B------:R-:W-:Y:S02]  /*25470*/  IMAD.MOV.U32 R13, RZ, RZ, R0 ;  /* 0x000000ffff0d7224 */ /* 0x000fe400078e0000 */
[----:B------:R-:W-:-:S07]  /*25480*/  IMAD.MOV.U32 R3, RZ, RZ, R14 ;  /* 0x000000ffff037224 */ /* 0x000fce00078e000e */
[----:B------:R-:W-:Y:S05]  /*25490*/  WARPSYNC.COLLECTIVE R15, `(.L_x_9250) ;  /* 0x000000000f087348 */ /* 0x000fea0003c00000 */
[----:B------:R0:W1:Y:S02]  /*254a0*/  SHFL.IDX P6, R14, R13, R12, R11 ;  /* 0x0000000c0d0e7389 */ /* 0x00006400000c000b */
[----:B01----:R-:W-:Y:S01]  /*254b0*/  ENDCOLLECTIVE ;  /* 0x000000000000791b */ /* 0x003fe20003800000 */
.L_x_9250:
[----:B------:R-:W-:Y:S05]  /*254c0*/  BRA `(.L_x_9251) ;  /* 0xffffff58003c7947 */ /* 0x000fea000383ffff */
.L_x_9003:
        /* <DEDUP_REMOVED lines=8> */
.L_x_9253:
[----:B------:R-:W-:Y:S05]  /*25550*/  BSYNC B1 ;  /* 0x0000000000017941 */ /* 0x000fea0003800000 */
.L_x_9252:
        /* <DEDUP_REMOVED lines=8> */
.L_x_9254:
[----:B------:R-:W-:Y:S05]  /*255e0*/  BRA `(.L_x_9255) ;  /* 0xffffff58003c7947 */ /* 0x000fea000383ffff */
.L_x_9006:
        /* <DEDUP_REMOVED lines=8> */
.L_x_9257:
[----:B------:R-:W-:Y:S05]  /*25670*/  BSYNC B1 ;  /* 0x0000000000017941 */ /* 0x000fea0003800000 */
.L_x_9256:
        /* <DEDUP_REMOVED lines=8> */
.L_x_9258:
[----:B------:R-:W-:Y:S05]  /*25700*/  BRA `(.L_x_9259) ;  /* 0xffffff58003c7947 */ /* 0x000fea000383ffff */
.L_x_9009:
        /* <DEDUP_REMOVED lines=8> */
.L_x_9261:
[----:B------:R-:W-:Y:S05]  /*25790*/  BSYNC B1 ;  /* 0x0000000000017941 */ /* 0x000fea0003800000 */
.L_x_9260:
        /* <DEDUP_REMOVED lines=8> */
.L_x_9262:
[----:B------:R-:W-:Y:S05]  /*25820*/  BRA `(.L_x_9263) ;  /* 0xffffff58003c7947 */ /* 0x000fea000383ffff */
.L_x_9028:
        /* <DEDUP_REMOVED lines=11> */
.L_x_9265:
[----:B------:R-:W-:Y:S05]  /*258e0*/  BSYNC B1 ;  /* 0x0000000000017941 */ /* 0x000fea0003800000 */
.L_x_9264:
[----:B------:R-:W-:Y:S05]  /*258f0*/  BRA `(.L_x_9266) ;  /* 0xffffff7400bc7947 */ /* 0x000fea000383ffff */
.L_x_9030:
[----:B------:R-:W-:Y:S01]  /*25900*/  BSSY B1, `(.L_x_9267) ;  /* 0x0000006000017945 */ /* 0x000fe20003800000 */
[----:B------:R-:W-:-:S07]  /*25910*/  IMAD.MOV.U32 R15, RZ, RZ, -0x1 ;  /* 0xffffffffff0f7424 */ /* 0x000fce00078e00ff */
[----:B0-----:R-:W-:Y:S05]  /*25920*/  WARPSYNC.COLLECTIVE R15, `(.L_x_9268) ;  /* 0x000000000f0c7348 */ /* 0x001fea0003c00000 */
[----:B------:R-:W-:Y:S02]  /*25930*/  ELECT P6, UR62, PT ;  /* 0x00000000003e782f */ /* 0x000fe400038c0000 */
[----:B------:R-:W-:Y:S01]  /*25940*/  MOV R14, UR62 ;  /* 0x0000003e000e7c02 */ /* 0x000fe20008000f00 */
[----:B0-----:R-:W-:Y:S10]  /*25950*/  ENDCOLLECTIVE ;  /* 0x000000000000791b */ /* 0x001ff40003800000 */
.L_x_9268:
[----:B------:R-:W-:Y:S05]  /*25960*/  BSYNC B1 ;  /* 0x0000000000017941 */ /* 0x000fea0003800000 */
.L_x_9267:
[----:B------:R-:W-:Y:S01]  /*25970*/  PLOP3.LUT P1, PT, P6, PT, PT, 0x80, 0x0 ;  /* 0x000000000000781c */ /* 0x000fe2000372f070 */
[----:B------:R-:W-:-:S12]  /*25980*/  BRA `(.L_x_9029) ;  /* 0xffffff7400b07947 */ /* 0x000fd8000383ffff */
.L_x_9032:
[----:B0-----:R0:W1:Y:S02]  /*25990*/  SYNCS.PHASECHK.TRANS64.TRYWAIT P0, [R18+URZ+0x28820], R2 ;  /* 0x02882002120075a7 */ /* 0x001064000800017f */
[----:B-1----:R-:W-:Y:S05]  /*259a0*/  @!P0 NANOSLEEP.SYNCS 0x989680 ;  /* 0x009896800000895d */ /* 0x002fea0003900000 */
[----:B------:R-:W1:Y:S02]  /*259b0*/  @!P0 SYNCS.PHASECHK.TRANS64 P0, [R18+URZ+0x28820], R2 ;  /* 0x02882002120085a7 */ /* 0x000e64000800007f */
[----:B-1----:R-:W-:Y:S05]  /*259c0*/  @!P0 BRA `(.L_x_9032) ;  /* 0xfffffffc00f08947 */ /* 0x002fea000383ffff */
[----:B------:R-:W-:Y:S05]  /*259d0*/  BRA `(.L_x_9269) ;  /* 0xffffff7400c07947 */ /* 0x000fea000383ffff */
.L_x_9036:
[----:B-1----:R1:W2:Y:S02]  /*259e0*/  SYNCS.PHASECHK.TRANS64.TRYWAIT P0, [R5+URZ+0x288a0], R8 ;  /* 0x0288a008050075a7 */ /* 0x0022a4000800017f */
[----:B--2---:R-:W-:Y:S05]  /*259f0*/  @!P0 NANOSLEEP.SYNCS 0x989680 ;  /* 0x009896800000895d */ /* 0x004fea0003900000 */
[----:B------:R-:W2:Y:S02]  /*25a00*/  @!P0 SYNCS.PHASECHK.TRANS64 P0, [R5+URZ+0x288a0], R8 ;  /* 0x0288a008050085a7 */ /* 0x000ea4000800007f */
[----:B--2---:R-:W-:Y:S05]  /*25a10*/  @!P0 BRA `(.L_x_9036) ;  /* 0xfffffffc00f08947 */ /* 0x004fea000383ffff */
[----:B------:R-:W-:Y:S05]  /*25a20*/  BRA `(.L_x_9270) ;  /* 0xffffff7400e07947 */ /* 0x000fea000383ffff */
.L_x_9042:
[----:B0-----:R0:W2:Y:S02]  /*25a30*/  SYNCS.PHASECHK.TRANS64.TRYWAIT P0, [R5+URZ+0x288c0], R8 ;  /* 0x0288c008050075a7 */ /* 0x0010a4000800017f */
[----:B--2---:R-:W-:Y:S05]  /*25a40*/  @!P0 NANOSLEEP.SYNCS 0x989680 ;  /* 0x009896800000895d */ /* 0x004fea0003900000 */
[----:B------:R-:W2:Y:S02]  /*25a50*/  @!P0 SYNCS.PHASECHK.TRANS64 P0, [R5+URZ+0x288c0], R8 ;  /* 0x0288c008050085a7 */ /* 0x000ea4000800007f */
[----:B--2---:R-:W-:Y:S05]  /*25a60*/  @!P0 BRA `(.L_x_9042) ;  /* 0xfffffffc00f08947 */ /* 0x004fea000383ffff */
[----:B------:R-:W-:Y:S05]  /*25a70*/  BRA `(.L_x_9271) ;  /* 0xffffff7800a07947 */ /* 0x000fea000383ffff */
.L_x_9050:
[----:B0-----:R0:W1:Y:S02]  /*25a80*/  SYNCS.PHASECHK.TRANS64.TRYWAIT P0, [R6+URZ+0x288a0], R5 ;  /* 0x0288a005060075a7 */ /* 0x001064000800017f */
[----:B-1----:R-:W-:Y:S05]  /*25a90*/  @!P0 NANOSLEEP.SYNCS 0x989680 ;  /* 0x009896800000895d */ /* 0x002fea0003900000 */
[----:B------:R-:W1:Y:S02]  /*25aa0*/  @!P0 SYNCS.PHASECHK.TRANS64 P0, [R6+URZ+0x288a0], R5 ;  /* 0x0288a005060085a7 */ /* 0x000e64000800007f */
[----:B-1----:R-:W-:Y:S05]  /*25ab0*/  @!P0 BRA `(.L_x_9050) ;  /* 0xfffffffc00f08947 */ /* 0x002fea000383ffff */
[----:B------:R-:W-:Y:S05]  /*25ac0*/  BRA `(.L_x_9272) ;  /* 0xffffff7c00b07947 */ /* 0x000fea000383ffff */
.L_x_9056:
[----:B-1----:R1:W2:Y:S02]  /*25ad0*/  SYNCS.PHASECHK.TRANS64.TRYWAIT P0, [R6+URZ+0x288c0], R5 ;  /* 0x0288c005060075a7 */ /* 0x0022a4000800017f */
[----:B--2---:R-:W-:Y:S05]  /*25ae0*/  @!P0 NANOSLEEP.SYNCS 0x989680 ;  /* 0x009896800000895d */ /* 0x004fea0003900000 */
[----:B------:R-:W2:Y:S02]  /*25af0*/  @!P0 SYNCS.PHASECHK.TRANS64 P0, [R6+URZ+0x288c0], R5 ;  /* 0x0288c005060085a7 */ /* 0x000ea4000800007f */
[----:B--2---:R-:W-:Y:S05]  /*25b00*/  @!P0 BRA `(.L_x_9056) ;  /* 0xfffffffc00f08947 */ /* 0x004fea000383ffff */
[----:B------:R-:W-:Y:S05]  /*25b10*/  BRA `(.L_x_9273) ;  /* 0xffffff8000687947 */ /* 0x000fea000383ffff */
.L_x_9072:
        /* <DEDUP_REMOVED lines=11> */
.L_x_9275:
[----:B------:R-:W-:Y:S05]  /*25bd0*/  BSYNC B0 ;  /* 0x0000000000007941 */ /* 0x000fea0003800000 */
.L_x_9274:
[----:B------:R-:W-:Y:S05]  /*25be0*/  BRA `(.L_x_9276) ;  /* 0xffffff8c009c7947 */ /* 0x000fea000383ffff */
.L_x_9074:
[----:B------:R-:W-:Y:S01]  /*25bf0*/  BSSY B0, `(.L_x_9277) ;  /* 0x0000006000007945 */ /* 0x000fe20003800000 */
[----:B------:R-:W-:-:S07]  /*25c00*/  IMAD.MOV.U32 R15, RZ, RZ, -0x1 ;  /* 0xffffffffff0f7424 */ /* 0x000fce00078e00ff */
[----:B0-----:R-:W-:Y:S05]  /*25c10*/  WARPSYNC.COLLECTIVE R15, `(.L_x_9278) ;  /* 0x000000000f0c7348 */ /* 0x001fea0003c00000 */
[----:B------:R-:W-:Y:S02]  /*25c20*/  ELECT P6, UR62, PT ;  /* 0x00000000003e782f */ /* 0x000fe400038c0000 */
[----:B------:R-:W-:Y:S01]  /*25c30*/  MOV R14, UR62 ;  /* 0x0000003e000e7c02 */ /* 0x000fe20008000f00 */
[----:B0-----:R-:W-:Y:S10]  /*25c40*/  ENDCOLLECTIVE ;  /* 0x000000000000791b */ /* 0x001ff40003800000 */
.L_x_9278:
[----:B------:R-:W-:Y:S05]  /*25c50*/  BSYNC B0 ;  /* 0x0000000000007941 */ /* 0x000fea0003800000 */
.L_x_9277:
[----:B------:R-:W-:Y:S05]  /*25c60*/  BRA `(.L_x_9279) ;  /* 0xffffff8c00a87947 */ /* 0x000fea000383ffff */
.L_x_9076:
[----:B0-----:R0:W1:Y:S02]  /*25c70*/  SYNCS.PHASECHK.TRANS64.TRYWAIT P0, [R0+URZ+0x28840], R2 ;  /* 0x02884002000075a7 */ /* 0x001064000800017f */
[----:B-1----:R-:W-:Y:S05]  /*25c80*/  @!P0 NANOSLEEP.SYNCS 0x989680 ;  /* 0x009896800000895d */ /* 0x002fea0003900000 */
[----:B------:R-:W1:Y:S02]  /*25c90*/  @!P0 SYNCS.PHASECHK.TRANS64 P0, [R0+URZ+0x28840], R2 ;  /* 0x02884002000085a7 */ /* 0x000e64000800007f */
[----:B-1----:R-:W-:Y:S05]  /*25ca0*/  @!P0 BRA `(.L_x_9076) ;  /* 0xfffffffc00f08947 */ /* 0x002fea000383ffff */
[----:B------:R-:W-:Y:S05]  /*25cb0*/  BRA `(.L_x_9280) ;  /* 0xffffff9000087947 */ /* 0x000fea000383ffff */
.L_x_9080:
[----:B------:R-:W2:Y:S01]  /*25cc0*/  LDL.LU R11, [R1+0x50] ;  /* 0x00005000010b7983 */ /* 0x000ea20000300800 */
[----:B------:R-:W-:Y:S02]  /*25cd0*/  IMAD.MOV.U32 R13, RZ, RZ, R3 ;  /* 0x000000ffff0d7224 */ /* 0x000fe400078e0003 */
[----:B------:R-:W-:Y:S01]  /*25ce0*/  IMAD.MOV.U32 R12, RZ, RZ, RZ ;  /* 0x000000ffff0c7224 */ /* 0x000fe200078e00ff */
[----:B------:R-:W1:Y:S01]  /*25cf0*/  S2R R5, SR_TID.X ;  /* 0x0000000000057919 */ /* 0x000e620000002100 */
[----:B------:R-:W-:Y:S01]  /*25d00*/  IMAD.MOV.U32 R15, RZ, RZ, -0x1 ;  /* 0xffffffffff0f7424 */ /* 0x000fe200078e00ff */
[----:B-1----:R-:W-:-:S04]  /*25d10*/  LOP3.LUT R5, R5, 0x7f, RZ, 0xc0, !PT ;  /* 0x0000007f05057812 */ /* 0x002fc800078ec0ff */
[----:B------:R-:W-:-:S05]  /*25d20*/  SHF.R.U32.HI R0, RZ, 0x3, R5 ;  /* 0x00000003ff007819 */ /* 0x000fca0000011605 */
[----:B------:R-:W-:-:S04]  /*25d30*/  IMAD R0, R10, 0x80, R0 ;  /* 0x000000800a007824 */ /* 0x000fc800078e0200 */
[----:B------:R-:W-:Y:S02]  /*25d40*/  VIADD R5, R0, 0x10 ;  /* 0x0000001000057836 */ /* 0x000fe40000000000 */
[----:B--2---:R-:W-:Y:S02]  /*25d50*/  IMAD R2, R11, R7, RZ ;  /* 0x000000070b027224 */ /* 0x004fe400078e02ff */
[----:B------:R-:W-:-:S03]  /*25d60*/  IMAD.MOV.U32 R11, RZ, RZ, 0x181f ;  /* 0x0000181fff0b7424 */ /* 0x000fc600078e00ff */
[----:B------:R-:W-:-:S13]  /*25d70*/  ISETP.GE.AND P2, PT, R0, R2, PT ;  /* 0x000000020000720c */ /* 0x000fda0003f46270 */
[----:B0----5:R-:W-:Y:S05]  /*25d80*/  WARPSYNC.COLLECTIVE R15, `(.L_x_9281) ;  /* 0x000000000f087348 */ /* 0x021fea0003c00000 */
[----:B------:R1:W2:Y:S02]  /*25d90*/  SHFL.IDX P6, R14, R13, R12, R11 ;  /* 0x0000000c0d0e7389 */ /* 0x0002a400000c000b */
[----:B012--5:R-:W-:Y:S01]  /*25da0*/  ENDCOLLECTIVE ;  /* 0x000000000000791b */ /* 0x027fe20003800000 */
.L_x_9281:
[----:B------:R-:W-:Y:S02]  /*25db0*/  IMAD.MOV.U32 R13, RZ, RZ, R4 ;  /* 0x000000ffff0d7224 */ /* 0x000fe400078e0004 */
[----:B------:R-:W-:-:S07]  /*25dc0*/  IMAD.MOV.U32 R6, RZ, RZ, R14 ;  /* 0x000000ffff067224 */ /* 0x000fce00078e000e */
[----:B------:R-:W-:Y:S05]  /*25dd0*/  WARPSYNC.COLLECTIVE R15, `(.L_x_9282) ;  /* 0x000000000f087348 */ /* 0x000fea0003c00000 */
[----:B------:R0:W1:Y:S02]  /*25de0*/  SHFL.IDX P6, R14, R13, R12, R11 ;  /* 0x0000000c0d0e7389 */ /* 0x00006400000c000b */
[----:B01----:R-:W-:Y:S01]  /*25df0*/  ENDCOLLECTIVE ;  /* 0x000000000000791b */ /* 0x003fe20003800000 */
.L_x_9282:
[----:B------:R-:W-:Y:S02]  /*25e00*/  IMAD.MOV.U32 R13, RZ, RZ, R3 ;  /* 0x000000ffff0d7224 */ /* 0x000fe400078e0003 */
[----:B------:R-:W-:Y:S02]  /*25e10*/  IMAD.MOV.U32 R12, RZ, RZ, 0x1 ;  /* 0x00000001ff0c7424 */ /* 0x000fe400078e00ff */
[----:B------:R-:W-:-:S07]  /*25e20*/  IMAD.MOV.U32 R7, RZ, RZ, R14 ;  /* 0x000000ffff077224 */ /* 0x000fce00078e000e */
[----:B------:R-:W-:Y:S05]  /*25e30*/  WARPSYNC.COLLECTIVE R15, `(.L_x_9283) ;  /* 0x000000000f087348 */ /* 0x000fea0003c00000 */
[----:B------:R0:W1:Y:S02]  /*25e40*/  SHFL.IDX P6, R14, R13, R12, R11 ;  /* 0x0000000c0d0e7389 */ /* 0x00006400000c000b */
[----:B01----:R-:W-:Y:S01]  /*25e50*/  ENDCOLLECTIVE ;  /* 0x000000000000791b */ /* 0x003fe20003800000 */
.L_x_9283:
        /* <DEDUP_REMOVED lines=16> */
.L_x_9284:
[----:B------:R-:W-:Y:S02]  /*25f60*/  IMAD.MOV.U32 R13, RZ, RZ, R3 ;  /* 0x000000ffff0d7224 */ /* 0x000fe400078e0003 */
[----:B------:R-:W-:Y:S02]  /*25f70*/  IMAD.MOV.U32 R12, RZ, RZ, 0x2 ;  /* 0x00000002ff0c7424 */ /* 0x000fe400078e00ff */
[----:B------:R-:W-:-:S07]  /*25f80*/  IMAD.MOV.U32 R5, RZ, RZ, R14 ;  /* 0x000000ffff057224 */ /* 0x000fce00078e000e */
[----:B------:R-:W-:Y:S05]  /*25f90*/  WARPSYNC.COLLECTIVE R15, `(.L_x_9285) ;  /* 0x000000000f087348 */ /* 0x000fea0003c00000 */
[----:B------:R0:W1:Y:S02]  /*25fa0*/  SHFL.IDX P6, R14, R13, R12, R11 ;  /* 0x0000000c0d0e7389 */ /* 0x00006400000c000b */
[----:B01----:R-:W-:Y:S01]  /*25fb0*/  ENDCOLLECTIVE ;  /* 0x000000000000791b */ /* 0x003fe20003800000 */
.L_x_9285:
        /* <DEDUP_REMOVED lines=16> */
.L_x_9286:
[----:B------:R-:W-:Y:S02]  /*260c0*/  IMAD.MOV.U32 R13, RZ, RZ, R3 ;  /* 0x000000ffff0d7224 */ /* 0x000fe400078e0003 */
[----:B------:R-:W-:Y:S02]  /*260d0*/  IMAD.MOV.U32 R12, RZ, RZ, 0x3 ;  /* 0x00000003ff0c7424 */ /* 0x000fe400078e00ff */
[----:B------:R-:W-:-:S07]  /*260e0*/  IMAD.MOV.U32 R5, RZ, RZ, R14 ;  /* 0x000000ffff057224 */ /* 0x000fce00078e000e */
[----:B------:R-:W-:Y:S05]  /*260f0*/  WARPSYNC.COLLECTIVE R15, `(.L_x_9287) ;  /* 0x000000000f087348 */ /* 0x000fea0003c00000 */
[----:B------:R0:W1:Y:S02]  /*26100*/  SHFL.IDX P6, R14, R13, R12, R11 ;  /* 0x0000000c0d0e7389 */ /* 0x00006400000c000b */
[----:B01----:R-:W-:Y:S01]  /*26110*/  ENDCOLLECTIVE ;  /* 0x000000000000791b */ /* 0x003fe20003800000 */
.L_x_9287:
        /* <DEDUP_REMOVED lines=16> */
.L_x_9288:
[----:B------:R-:W-:Y:S02]  /*26220*/  IMAD.MOV.U32 R13, RZ, RZ, R3 ;  /* 0x000000ffff0d7224 */ /* 0x000fe400078e0003 */
[----:B------:R-:W-:Y:S02]  /*26230*/  IMAD.MOV.U32 R12, RZ, RZ, 0x4 ;  /* 0x00000004ff0c7424 */ /* 0x000fe400078e00ff */
[----:B------:R-:W-:-:S07]  /*26240*/  IMAD.MOV.U32 R5, RZ, RZ, R14 ;  /* 0x000000ffff057224 */ /* 0x000fce00078e000e */
[----:B------:R-:W-:Y:S05]  /*26250*/  WARPSYNC.COLLECTIVE R15, `(.L_x_9289) ;  /* 0x000000000f087348 */ /* 0x000fea0003c00000 */
[----:B------:R0:W1:Y:S02]  /*26260*/  SHFL.IDX P6, R14, R13, R12, R11 ;  /* 0x0000000c0d0e7389 */ /* 0x00006400000c000b */
[----:B01----:R-:W-:Y:S01]  /*26270*/  ENDCOLLECTIVE ;  /* 0x000000000000791b */ /* 0x003fe20003800000 */
.L_x_9289:
        /* <DEDUP_REMOVED lines=16> */
.L_x_9290:
[----:B------:R-:W-:Y:S02]  /*26380*/  IMAD.MOV.U32 R13, RZ, RZ, R3 ;  /* 0x000000ffff0d7224 */ /* 0x000fe400078e0003 */
[----:B------:R-:W-:Y:S02]  /*26390*/  IMAD.MOV.U32 R12, RZ, RZ, 0x5 ;  /* 0x00000005ff0c7424 */ /* 0x000fe400078e00ff */
[----:B------:R-:W-:-:S07]  /*263a0*/  IMAD.MOV.U32 R5, RZ, RZ, R14 ;  /* 0x000000ffff057224 */ /* 0x000fce00078e000e */
[----:B------:R-:W-:Y:S05]  /*263b0*/  WARPSYNC.COLLECTIVE R15, `(.L_x_9291) ;  /* 0x000000000f087348 */ /* 0x000fea0003c00000 */
[----:B------:R0:W1:Y:S02]  /*263c0*/  SHFL.IDX P6, R14, R13, R12, R11 ;  /* 0x0000000c0d0e7389 */ /* 0x00006400000c000b */
[----:B01----:R-:W-:Y:S01]  /*263d0*/  ENDCOLLECTIVE ;  /* 0x000000000000791b */ /* 0x003fe20003800000 */
.L_x_9291:
        /* <DEDUP_REMOVED lines=16> */
.L_x_9292:
[----:B------:R-:W-:Y:S02]  /*264e0*/  IMAD.MOV.U32 R13, RZ, RZ, R3 ;  /* 0x000000ffff0d7224 */ /* 0x000fe400078e0003 */
[----:B------:R-:W-:Y:S02]  /*264f0*/  IMAD.MOV.U32 R12, RZ, RZ, 0x6 ;  /* 0x00000006ff0c7424 */ /* 0x000fe400078e00ff */
[----:B------:R-:W-:-:S07]  /*26500*/  IMAD.MOV.U32 R5, RZ, RZ, R14 ;  /* 0x000000ffff057224 */ /* 0x000fce00078e000e */
[----:B------:R-:W-:Y:S05]  /*26510*/  WARPSYNC.COLLECTIVE R15, `(.L_x_9293) ;  /* 0x000000000f087348 */ /* 0x000fea0003c00000 */
[----:B------:R0:W1:Y:S02]  /*26520*/  SHFL.IDX P6, R14, R13, R12, R11 ;  /* 0x0000000c0d0e7389 */ /* 0x00006400000c000b */
[----:B01----:R-:W-:Y:S01]  /*26530*/  ENDCOLLECTIVE ;  /* 0x000000000000791b */ /* 0x003fe20003800000 */
.L_x_9293:
        /* <DEDUP_REMOVED lines=16> */
.L_x_9294:
[----:B------:R-:W-:Y:S02]  /*26640*/  IMAD.MOV.U32 R13, RZ, RZ, R3 ;  /* 0x000000ffff0d7224 */ /* 0x000fe400078e0003 */
[----:B------:R-:W-:Y:S02]  /*26650*/  IMAD.MOV.U32 R12, RZ, RZ, 0x7 ;  /* 0x00000007ff0c7424 */ /* 0x000fe400078e00ff */
[----:B------:R-:W-:-:S07]  /*26660*/  IMAD.MOV.U32 R5, RZ, RZ, R14 ;  /* 0x000000ffff057224 */ /* 0x000fce00078e000e */
[----:B------:R-:W-:Y:S05]  /*26670*/  WARPSYNC.COLLECTIVE R15, `(.L_x_9295) ;  /* 0x000000000f087348 */ /* 0x000fea0003c00000 */
[----:B------:R0:W1:Y:S02]  /*26680*/  SHFL.IDX P6, R14, R13, R12, R11 ;  /* 0x0000000c0d0e7389 */ /* 0x00006400000c000b */
[----:B01----:R-:W-:Y:S01]  /*26690*/  ENDCOLLECTIVE ;  /* 0x000000000000791b */ /* 0x003fe20003800000 */
.L_x_9295:
        /* <DEDUP_REMOVED lines=14> */
.L_x_9296:
[----:B------:R-:W-:Y:S01]  /*26780*/  IMAD.MOV.U32 R3, RZ, RZ, R14 ;  /* 0x000000ffff037224 */ /* 0x000fe200078e000e */
[----:B------:R-:W-:Y:S06]  /*26790*/  BRA `(.L_x_9297) ;  /* 0xffffff9000b07947 */ /* 0x000fec000383ffff */
.L_x_9085:
[----:B----4-:R4:W0:Y:S02]  /*267a0*/  SYNCS.PHASECHK.TRANS64.TRYWAIT P0, [R18+URZ+0x28820], R0 ;  /* 0x02882000120075a7 */ /* 0x010824000800017f */
[----:B0-----:R-:W-:Y:S05]  /*267b0*/  @!P0 NANOSLEEP.SYNCS 0x989680 ;  /* 0x009896800000895d */ /* 0x001fea0003900000 */
[----:B------:R-:W0:Y:S02]  /*267c0*/  @!P0 SYNCS.PHASECHK.TRANS64 P0, [R18+URZ+0x28820], R0 ;  /* 0x02882000120085a7 */ /* 0x000e24000800007f */
[----:B0-----:R-:W-:Y:S05]  /*267d0*/  @!P0 BRA `(.L_x_9085) ;  /* 0xfffffffc00f08947 */ /* 0x001fea000383ffff */
[----:B------:R-:W-:Y:S05]  /*267e0*/  BRA `(.L_x_9298) ;  /* 0xffffff94001c7947 */ /* 0x000fea000383ffff */
.L_x_9094:
[----:B--2---:R2:W3:Y:S02]  /*267f0*/  SYNCS.PHASECHK.TRANS64.TRYWAIT P0, [R3+URZ+0x28840], R2 ;  /* 0x02884002030075a7 */ /* 0x0044e4000800017f */
[----:B---3--:R-:W-:Y:S05]  /*26800*/  @!P0 NANOSLEEP.SYNCS 0x989680 ;  /* 0x009896800000895d */ /* 0x008fea0003900000 */
[----:B------:R-:W3:Y:S02]  /*26810*/  @!P0 SYNCS.PHASECHK.TRANS64 P0, [R3+URZ+0x28840], R2 ;  /* 0x02884002030085a7 */ /* 0x000ee4000800007f */
[----:B---3--:R-:W-:Y:S05]  /*26820*/  @!P0 BRA `(.L_x_9094) ;  /* 0xfffffffc00f08947 */ /* 0x008fea000383ffff */
[----:B------:R-:W-:Y:S05]  /*26830*/  BRA `(.L_x_9299) ;  /* 0xffffff9400f87947 */ /* 0x000fea000383ffff */
.L_x_9100:
[----:B-1----:R1:W2:Y:S02]  /*26840*/  SYNCS.PHASECHK.TRANS64.TRYWAIT P0, [R2+URZ+0x28860], R3 ;  /* 0x02886003020075a7 */ /* 0x0022a4000800017f */
[----:B--2---:R-:W-:Y:S05]  /*26850*/  @!P0 NANOSLEEP.SYNCS 0x989680 ;  /* 0x009896800000895d */ /* 0x004fea0003900000 */
[----:B------:R-:W2:Y:S02]  /*26860*/  @!P0 SYNCS.PHASECHK.TRANS64 P0, [R2+URZ+0x28860], R3 ;  /* 0x02886003020085a7 */ /* 0x000ea4000800007f */
[----:B--2---:R-:W-:Y:S05]  /*26870*/  @!P0 BRA `(.L_x_9100) ;  /* 0xfffffffc00f08947 */ /* 0x004fea000383ffff */
[----:B------:R-:W-:Y:S05]  /*26880*/  BRA `(.L_x_9300) ;  /* 0xffffff9800c87947 */ /* 0x000fea000383ffff */
.L_x_9110:
[----:B--2---:R2:W3:Y:S02]  /*26890*/  SYNCS.PHASECHK.TRANS64.TRYWAIT P0, [R3+URZ+0x28840], R2 ;  /* 0x02884002030075a7 */ /* 0x0044e4000800017f */
[----:B---3--:R-:W-:Y:S05]  /*268a0*/  @!P0 NANOSLEEP.SYNCS 0x989680 ;  /* 0x009896800000895d */ /* 0x008fea0003900000 */
[----:B------:R-:W3:Y:S02]  /*268b0*/  @!P0 SYNCS.PHASECHK.TRANS64 P0, [R3+URZ+0x28840], R2 ;  /* 0x02884002030085a7 */ /* 0x000ee4000800007f */
[----:B---3--:R-:W-:Y:S05]  /*268c0*/  @!P0 BRA `(.L_x_9110) ;  /* 0xfffffffc00f08947 */ /* 0x008fea000383ffff */
[----:B------:R-:W-:Y:S05]  /*268d0*/  BRA `(.L_x_9301) ;  /* 0xffffffa000607947 */ /* 0x000fea000383ffff */
.L_x_9116:
[----:B-1----:R1:W2:Y:S02]  /*268e0*/  SYNCS.PHASECHK.TRANS64.TRYWAIT P0, [R2+URZ+0x28860], R3 ;  /* 0x02886003020075a7 */ /* 0x0022a4000800017f */
[----:B--2---:R-:W-:Y:S05]  /*268f0*/  @!P0 NANOSLEEP.SYNCS 0x989680 ;  /* 0x009896800000895d */ /* 0x004fea0003900000 */
[----:B------:R-:W2:Y:S02]  /*26900*/  @!P0 SYNCS.PHASECHK.TRANS64 P0, [R2+URZ+0x28860], R3 ;  /* 0x02886003020085a7 */ /* 0x000ea4000800007f */
[----:B--2---:R-:W-:Y:S05]  /*26910*/  @!P0 BRA `(.L_x_9116) ;  /* 0xfffffffc00f08947 */ /* 0x004fea000383ffff */
[----:B------:R-:W-:Y:S05]  /*26920*/  BRA `(.L_x_9302) ;  /* 0xffffffa400307947 */ /* 0x000fea000383ffff */
.L_x_9126:
[----:B---3--:R3:W4:Y:S02]  /*26930*/  SYNCS.PHASECHK.TRANS64.TRYWAIT P0, [R2+URZ+0x28840], R3 ;  /* 0x02884003020075a7 */ /* 0x008724000800017f */
[----:B----4-:R-:W-:Y:S05]  /*26940*/  @!P0 NANOSLEEP.SYNCS 0x989680 ;  /* 0x009896800000895d */ /* 0x010fea0003900000 */
[----:B------:R-:W4:Y:S02]  /*26950*/  @!P0 SYNCS.PHASECHK.TRANS64 P0, [R2+URZ+0x28840], R3 ;  /* 0x02884003020085a7 */ /* 0x000f24000800007f */
[----:B----4-:R-:W-:Y:S05]  /*26960*/  @!P0 BRA `(.L_x_9126) ;  /* 0xfffffffc00f08947 */ /* 0x010fea000383ffff */
[----:B------:R-:W-:Y:S05]  /*26970*/  BRA `(.L_x_9303) ;  /* 0xffffffa800a07947 */ /* 0x000fea000383ffff */
.L_x_9132:
[----:B-1----:R1:W2:Y:S02]  /*26980*/  SYNCS.PHASECHK.TRANS64.TRYWAIT P0, [R2+URZ+0x28860], R5 ;  /* 0x02886005020075a7 */ /* 0x0022a4000800017f */
[----:B--2---:R-:W-:Y:S05]  /*26990*/  @!P0 NANOSLEEP.SYNCS 0x989680 ;  /* 0x009896800000895d */ /* 0x004fea0003900000 */
[----:B------:R-:W2:Y:S02]  /*269a0*/  @!P0 SYNCS.PHASECHK.TRANS64 P0, [R2+URZ+0x28860], R5 ;  /* 0x02886005020085a7 */ /* 0x000ea4000800007f */
[----:B--2---:R-:W-:Y:S05]  /*269b0*/  @!P0 BRA `(.L_x_9132) ;  /* 0xfffffffc00f08947 */ /* 0x004fea000383ffff */
[----:B------:R-:W-:Y:S05]  /*269c0*/  BRA `(.L_x_9304) ;  /* 0xffffffac006c7947 */ /* 0x000fea000383ffff */
.L_x_9144:
[----:B---3--:R3:W4:Y:S02]  /*269d0*/  SYNCS.PHASECHK.TRANS64.TRYWAIT P0, [R0+URZ+0x28860], R2 ;  /* 0x02886002000075a7 */ /* 0x008724000800017f */
[----:B----4-:R-:W-:Y:S05]  /*269e0*/  @!P0 NANOSLEEP.SYNCS 0x989680 ;  /* 0x009896800000895d */ /* 0x010fea0003900000 */
[----:B------:R-:W4:Y:S02]  /*269f0*/  @!P0 SYNCS.PHASECHK.TRANS64 P0, [R0+URZ+0x28860], R2 ;  /* 0x02886002000085a7 */ /* 0x000f24000800007f */
[----:B----4-:R-:W-:Y:S05]  /*26a00*/  @!P0 BRA `(.L_x_9144) ;  /* 0xfffffffc00f08947 */ /* 0x010fea000383ffff */
[----:B------:R-:W-:Y:S05]  /*26a10*/  BRA `(.L_x_9305) ;  /* 0xffffffb000c47947 */ /* 0x000fea000383ffff */
.L_x_9152:
[----:B----4-:R-:W4:Y:S01]  /*26a20*/  LDL R0, [R1] ;  /* 0x0000000001007983 */ /* 0x010f220000100800 */
[----:B------:R-:W-:Y:S01]  /*26a30*/  BSSY B0, `(.L_x_9306) ;  /* 0x0000008000007945 */ /* 0x000fe20003800000 */
[----:B------:R-:W-:Y:S02]  /*26a40*/  IMAD.MOV.U32 R12, RZ, RZ, RZ ;  /* 0x000000ffff0c7224 */ /* 0x000fe400078e00ff */
[----:B------:R-:W-:Y:S02]  /*26a50*/  IMAD.MOV.U32 R11, RZ, RZ, 0x1f ;  /* 0x0000001fff0b7424 */ /* 0x000fe400078e00ff */
[----:B------:R-:W-:Y:S02]  /*26a60*/  IMAD.MOV.U32 R15, RZ, RZ, -0x1 ;  /* 0xffffffffff0f7424 */ /* 0x000fe400078e00ff */
[----:B----4-:R-:W-:-:S07]  /*26a70*/  IMAD.MOV.U32 R13, RZ, RZ, R0 ;  /* 0x000000ffff0d7224 */ /* 0x010fce00078e0000 */
[----:B0-23--:R-:W-:Y:S05]  /*26a80*/  WARPSYNC.COLLECTIVE R15, `(.L_x_9307) ;  /* 0x000000000f087348 */ /* 0x00dfea0003c00000 */
[----:B------:R1:W4:Y:S02]  /*26a90*/  SHFL.IDX P6, R14, R13, R12, R11 ;  /* 0x0000000c0d0e7389 */ /* 0x00032400000c000b */
[----:B01234-:R-:W-:Y:S01]  /*26aa0*/  ENDCOLLECTIVE ;  /* 0x000000000000791b */ /* 0x01ffe20003800000 */
.L_x_9307:
[----:B------:R-:W-:Y:S05]  /*26ab0*/  BSYNC B0 ;  /* 0x0000000000007941 */ /* 0x000fea0003800000 */
.L_x_9306:
        /* <DEDUP_REMOVED lines=10> */
.L_x_9308:
        /* <DEDUP_REMOVED lines=24> */
.L_x_9309:
        /* <DEDUP_REMOVED lines=9> */
.L_x_9310:
        /* <DEDUP_REMOVED lines=8> */
.L_x_9311:
        /* <DEDUP_REMOVED lines=8> */
.L_x_9312:
        /* <DEDUP_REMOVED lines=8> */
.L_x_9313:
        /* <DEDUP_REMOVED lines=9> */
.L_x_9314:
[----:B------:R-:W-:Y:S01]  /*26f80*/  IMAD.MOV.U32 R9, RZ, RZ, R14 ;  /* 0x000000ffff097224 */ /* 0x000fe200078e000e */
[----:B------:R-:W-:Y:S06]  /*26f90*/  BRA `(.L_x_9315) ;  /* 0xffffffb4004c7947 */ /* 0x000fec000383ffff */
.L_x_9155:
        /* <DEDUP_REMOVED lines=8> */
.L_x_9317:
[----:B------:R-:W-:Y:S05]  /*27020*/  BSYNC B0 ;  /* 0x0000000000007941 */ /* 0x000fea0003800000 */
.L_x_9316:
        /* <DEDUP_REMOVED lines=12> */
.L_x_9318:
        /* <DEDUP_REMOVED lines=8> */
.L_x_9319:
        /* <DEDUP_REMOVED lines=8> */
.L_x_9320:
        /* <DEDUP_REMOVED lines=8> */
.L_x_9321:
        /* <DEDUP_REMOVED lines=9> */
.L_x_9322:
[----:B------:R-:W-:Y:S01]  /*27300*/  IMAD.MOV.U32 R9, RZ, RZ, R14 ;  /* 0x000000ffff097224 */ /* 0x000fe200078e000e */
[----:B------:R-:W-:Y:S06]  /*27310*/  BRA `(.L_x_9323) ;  /* 0xffffffb4001c7947 */ /* 0x000fec000383ffff */
.L_x_9157:
[----:B------:R-:W-:Y:S01]  /*27320*/  BSSY B0, `(.L_x_9324) ;  /* 0x0000006000007945 */ /* 0x000fe20003800000 */
[----:B------:R-:W-:Y:S01]  /*27330*/  PLOP3.LUT P6, PT, P6, PT, PT, 0x8, 0x0 ;  /* 0x000000000000781c */ /* 0x000fe200037ce170 */
[----:B------:R-:W-:-:S12]  /*27340*/  IMAD.MOV.U32 R15, RZ, RZ, -0x1 ;  /* 0xffffffffff0f7424 */ /* 0x000fd800078e00ff */
[----:B01----:R-:W-:Y:S05]  /*27350*/  WARPSYNC.COLLECTIVE R15, `(.L_x_9325) ;  /* 0x000000000f087348 */ /* 0x003fea0003c00000 */
[----:B------:R-:W-:Y:S01]  /*27360*/  VOTE.ANY R14, PT, P6 ;  /* 0x00000000000e7806 */ /* 0x000fe200030e0100 */
[----:B01----:R-:W-:Y:S06]  /*27370*/  ENDCOLLECTIVE ;  /* 0x000000000000791b */ /* 0x003fec0003800000 */
.L_x_9325:
[----:B------:R-:W-:Y:S05]  /*27380*/  BSYNC B0 ;  /* 0x0000000000007941 */ /* 0x000fea0003800000 */
.L_x_9324:
        /* <DEDUP_REMOVED lines=10> */
.L_x_9326:
[----:B------:R-:W-:Y:S02]  /*27430*/  IMAD.MOV.U32 R13, RZ, RZ, R6 ;  /* 0x000000ffff0d7224 */ /* 0x000fe400078e0006 */
[----:B------:R-:W-:-:S07]  /*27440*/  IMAD.MOV.U32 R4, RZ, RZ, R14 ;  /* 0x000000ffff047224 */ /* 0x000fce00078e000e */
[----:B------:R-:W-:Y:S05]  /*27450*/  WARPSYNC.COLLECTIVE R15, `(.L_x_9327) ;  /* 0x000000000f087348 */ /* 0x000fea0003c00000 */
[----:B------:R0:W1:Y:S02]  /*27460*/  SHFL.IDX P6, R14, R13, R12, R11 ;  /* 0x0000000c0d0e7389 */ /* 0x00006400000c000b */
[----:B01----:R-:W-:Y:S01]  /*27470*/  ENDCOLLECTIVE ;  /* 0x000000000000791b */ /* 0x003fe20003800000 */
.L_x_9327:
[----:B------:R-:W-:Y:S02]  /*27480*/  IMAD.MOV.U32 R6, RZ, RZ, R14 ;  /* 0x000000ffff067224 */ /* 0x000fe400078e000e */
[----:B------:R-:W-:-:S05]  /*27490*/  IMAD.IADD R10, R3, 0x1, R10 ;  /* 0x00000001030a7824 */ /* 0x000fca00078e020a */
[----:B------:R0:W-:Y:S01]  /*274a0*/  STL [R1+0xc], R10 ;  /* 0x00000c0a01007387 */ /* 0x0001e20000100800 */
[----:B------:R-:W-:Y:S05]  /*274b0*/  BRA `(.L_x_9328) ;  /* 0xffffffb000fc7947 */ /* 0x000fea000383ffff */
.L_x_9159:
        /* <DEDUP_REMOVED lines=8> */
.L_x_9330:
[----:B------:R-:W-:Y:S05]  /*27540*/  BSYNC B0 ;  /* 0x0000000000007941 */ /* 0x000fea0003800000 */
.L_x_9329:
[----:B------:R-:W-:Y:S01]  /*27550*/  IMAD.MOV.U32 R3, RZ, RZ, R14 ;  /* 0x000000ffff037224 */ /* 0x000fe200078e000e */
[----:B------:R-:W-:Y:S06]  /*27560*/  BRA `(.L_x_9331) ;  /* 0xffffffb000e87947 */ /* 0x000fec000383ffff */
.L_x_9165:
[----:B0-----:R0:W1:Y:S02]  /*27570*/  SYNCS.PHASECHK.TRANS64.TRYWAIT P0, [R0+URZ+0x28820], R3 ;  /* 0x02882003000075a7 */ /* 0x001064000800017f */
[----:B-1----:R-:W-:Y:S05]  /*27580*/  @!P0 NANOSLEEP.SYNCS 0x989680 ;  /* 0x009896800000895d */ /* 0x002fea0003900000 */
[----:B------:R-:W1:Y:S02]  /*27590*/  @!P0 SYNCS.PHASECHK.TRANS64 P0, [R0+URZ+0x28820], R3 ;  /* 0x02882003000085a7 */ /* 0x000e64000800007f */
[----:B-1----:R-:W-:Y:S05]  /*275a0*/  @!P0 BRA `(.L_x_9165) ;  /* 0xfffffffc00f08947 */ /* 0x002fea000383ffff */
[----:B------:R-:W-:Y:S05]  /*275b0*/  BRA `(.L_x_9332) ;  /* 0xffffffbc00847947 */ /* 0x000fea000383ffff */
.L_x_9166:
        /* <DEDUP_REMOVED lines=11> */
.L_x_9334:
[----:B------:R-:W-:Y:S05]  /*27670*/  BSYNC B0 ;  /* 0x0000000000007941 */ /* 0x000fea0003800000 */
.L_x_9333:
[----:B------:R-:W-:Y:S05]  /*27680*/  BRA `(.L_x_9335) ;  /* 0xffffffbc006c7947 */ /* 0x000fea000383ffff */
.L_x_9167:
[----:B------:R-:W-:Y:S01]  /*27690*/  BSSY B0, `(.L_x_9336) ;  /* 0x0000006000007945 */ /* 0x000fe20003800000 */
[----:B------:R-:W-:-:S07]  /*276a0*/  IMAD.MOV.U32 R15, RZ, RZ, -0x1 ;  /* 0xffffffffff0f7424 */ /* 0x000fce00078e00ff */
[----:B01----:R-:W-:Y:S05]  /*276b0*/  WARPSYNC.COLLECTIVE R15, `(.L_x_9337) ;  /* 0x000000000f0c7348 */ /* 0x003fea0003c00000 */
[----:B------:R-:W-:Y:S02]  /*276c0*/  ELECT P6, UR62, PT ;  /* 0x00000000003e782f */ /* 0x000fe400038c0000 */
[----:B------:R-:W-:Y:S01]  /*276d0*/  MOV R14, UR62 ;  /* 0x0000003e000e7c02 */ /* 0x000fe20008000f00 */
[----:B01----:R-:W-:Y:S10]  /*276e0*/  ENDCOLLECTIVE ;  /* 0x000000000000791b */ /* 0x003ff40003800000 */
.L_x_9337:
[----:B------:R-:W-:Y:S05]  /*276f0*/  BSYNC B0 ;  /* 0x0000000000007941 */ /* 0x000fea0003800000 */
.L_x_9336:
[----:B------:R-:W-:Y:S05]  /*27700*/  BRA `(.L_x_9338) ;  /* 0xffffffbc00607947 */ /* 0x000fea000383ffff */
.L_x_9169:
[----:B0-----:R0:W1:Y:S02]  /*27710*/  SYNCS.PHASECHK.TRANS64.TRYWAIT P0, [R6+URZ], R5 ;  /* 0x00000005060075a7 */ /* 0x001064000800017f */
[----:B-1----:R-:W-:Y:S05]  /*27720*/  @!P0 NANOSLEEP.SYNCS 0x989680 ;  /* 0x009896800000895d */ /* 0x002fea0003900000 */
[----:B------:R-:W1:Y:S02]  /*27730*/  @!P0 SYNCS.PHASECHK.TRANS64 P0, [R6+URZ], R5 ;  /* 0x00000005060085a7 */ /* 0x000e64000800007f */
[----:B-1----:R-:W-:Y:S05]  /*27740*/  @!P0 BRA `(.L_x_9169) ;  /* 0xfffffffc00f08947 */ /* 0x002fea000383ffff */
[----:B------:R-:W-:Y:S05]  /*27750*/  BRA `(.L_x_9339) ;  /* 0xffffffbc00987947 */ /* 0x000fea000383ffff */
.L_x_9170:
[----:B-1----:R1:W2:Y:S02]  /*27760*/  SYNCS.PHASECHK.TRANS64.TRYWAIT P0, [R7+URZ], R2 ;  /* 0x00000002070075a7 */ /* 0x0022a4000800017f */
[----:B--2---:R-:W-:Y:S05]  /*27770*/  @!P0 NANOSLEEP.SYNCS 0x989680 ;  /* 0x009896800000895d */ /* 0x004fea0003900000 */
[----:B------:R-:W2:Y:S02]  /*27780*/  @!P0 SYNCS.PHASECHK.TRANS64 P0, [R7+URZ], R2 ;  /* 0x00000002070085a7 */ /* 0x000ea4000800007f */
[----:B--2---:R-:W-:Y:S05]  /*27790*/  @!P0 BRA `(.L_x_9170) ;  /* 0xfffffffc00f08947 */ /* 0x004fea000383ffff */
[----:B------:R-:W-:Y:S05]  /*277a0*/  BRA `(.L_x_9340) ;  /* 0xffffffbc008c7947 */ /* 0x000fea000383ffff */
.L_x_9172:
[----:B--2---:R2:W3:Y:S02]  /*277b0*/  SYNCS.PHASECHK.TRANS64.TRYWAIT P0, [R4+URZ], R5 ;  /* 0x00000005040075a7 */ /* 0x0044e4000800017f */
[----:B---3--:R-:W-:Y:S05]  /*277c0*/  @!P0 NANOSLEEP.SYNCS 0x989680 ;  /* 0x009896800000895d */ /* 0x008fea0003900000 */
[----:B------:R-:W3:Y:S02]  /*277d0*/  @!P0 SYNCS.PHASECHK.TRANS64 P0, [R4+URZ], R5 ;  /* 0x00000005040085a7 */ /* 0x000ee4000800007f */
[----:B---3--:R-:W-:Y:S05]  /*277e0*/  @!P0 BRA `(.L_x_9172) ;  /* 0xfffffffc00f08947 */ /* 0x008fea000383ffff */
[----:B------:R-:W-:Y:S05]  /*277f0*/  BRA `(.L_x_9341) ;  /* 0xffffffbc00907947 */ /* 0x000fea000383ffff */
.L_x_9342:
        /* <DEDUP_REMOVED lines=16> */
.L_x_14859:


//--------------------- .text._ZN7cutlass13device_kernelIN5flash11enable_sm90INS1_16FlashAttnFwdSm90INS1_25CollectiveMainloopFwdSm90ILi2EN4cute5tupleIJNS5_1CILi1EEES8_S8_EEENS6_IJNS7_ILi192EEENS7_ILi144EEENS7_ILi96EEEEEELi96ENS_10bfloat16_tEfNS_4arch4Sm90ELb0ELb0ELb1ELb0ELb0ELb0ELb0ELb0ELb1ELb1ELb1ELb0EEENS1_21CollectiveEpilogueFwdINS6_IJSA_SC_SB_EEES9_SE_SG_Li384ELb0ELb1ELb1ELb0EEENS1_19SingleTileSchedulerILb0ELb1ELb1ELi192EEEEEEEEEvNT_6ParamsE --------------------------
	.section	.text._ZN7cutlass13device_kernelIN5flash11enable_sm90INS1_16FlashAttnFwdSm90INS1_25CollectiveMainloopFwdSm90ILi2EN4cute5tupleIJNS5_1CILi1EEES8_S8_EEENS6_IJNS7_ILi192EEENS7_ILi144EEENS7_ILi96EEEEEELi96ENS_10bfloat16_tEfNS_4arch4Sm90ELb0ELb0ELb1ELb0ELb0ELb0ELb0ELb0ELb1ELb1ELb1ELb0EEENS1_21CollectiveEpilogueFwdINS6_IJSA_SC_SB_EEES9_SE_SG_Li384ELb0ELb1ELb1ELb0EEENS1_19SingleTileSchedulerILb0ELb1ELb1ELi192EEEEEEEEEvNT_6ParamsE,"ax",@progbits
	.align	128
.text._ZN7cutlass13device_kernelIN5flash11enable_sm90INS1_16FlashAttnFwdSm90INS1_25CollectiveMainloopFwdSm90ILi2EN4cute5tupleIJNS5_1CILi1EEES8_S8_EEENS6_IJNS7_ILi192EEENS7_ILi144EEENS7_ILi96EEEEEELi96ENS_10bfloat16_tEfNS_4arch4Sm90ELb0ELb0ELb1ELb0ELb0ELb0ELb0ELb0ELb1ELb1ELb1ELb0EEENS1_21CollectiveEpilogueFwdINS6_IJSA_SC_SB_EEES9_SE_SG_Li384ELb0ELb1ELb1ELb0EEENS1_19SingleTileSchedulerILb0ELb1ELb1ELi192EEEEEEEEEvNT_6ParamsE:
        .type           _ZN7cutlass13device_kernelIN5flash11enable_sm90INS1_16FlashAttnFwdSm90INS1_25CollectiveMainloopFwdSm90ILi2EN4cute5tupleIJNS5_1CILi1EEES8_S8_EEENS6_IJNS7_ILi192EEENS7_ILi144EEENS7_ILi96EEEEEELi96ENS_10bfloat16_tEfNS_4arch4Sm90ELb0ELb0ELb1ELb0ELb0ELb0ELb0ELb0ELb1ELb1ELb1ELb0EEENS1_21CollectiveEpilogueFwdINS6_IJSA_SC_SB_EEES9_SE_SG_Li384ELb0ELb1ELb1ELb0EEENS1_19SingleTileSchedulerILb0ELb1ELb1ELi192EEEEEEEEEvNT_6ParamsE,@function
        .size           _ZN7cutlass13device_kernelIN5flash11enable_sm90INS1_16FlashAttnFwdSm90INS1_25CollectiveMainloopFwdSm90ILi2EN4cute5tupleIJNS5_1CILi1EEES8_S8_EEENS6_IJNS7_ILi192EEENS7_ILi144EEENS7_ILi96EEEEEELi96ENS_10bfloat16_tEfNS_4arch4Sm90ELb0ELb0ELb1ELb0ELb0ELb0ELb0ELb0ELb1ELb1ELb1ELb0EEENS1_21CollectiveEpilogueFwdINS6_IJSA_SC_SB_EEES9_SE_SG_Li384ELb0ELb1ELb1ELb0EEENS1_19SingleTileSchedulerILb0ELb1ELb1ELi192EEEEEEEEEvNT_6ParamsE,(.L_x_14860 - _ZN7cutlass13device_kernelIN5flash11enable_sm90INS1_16FlashAttnFwdSm90INS1_25CollectiveMainloopFwdSm90ILi2EN4cute5tupleIJNS5_1CILi1EEES8_S8_EEENS6_IJNS7_ILi192EEENS7_ILi144EEENS7_ILi96EEEEEELi96ENS_10bfloat16_tEfNS_4arch4Sm90ELb0ELb0ELb1ELb0ELb0ELb0ELb0ELb0ELb1ELb1ELb1ELb0EEENS1_21CollectiveEpilogueFwdINS6_IJSA_SC_SB_EEES9_SE_SG_Li384ELb0ELb1ELb1ELb0EEENS1_19SingleTileSchedulerILb0ELb1ELb1ELi192EEEEEEEEEvNT_6ParamsE)
        .other          _ZN7cutlass13device_kernelIN5flash11enable_sm90INS1_16FlashAttnFwdSm90INS1_25CollectiveMainloopFwdSm90ILi2EN4cute5tupleIJNS5_1CILi1EEES8_S8_EEENS6_IJNS7_ILi192EEENS7_ILi144EEENS7_ILi96EEEEEELi96ENS_10bfloat16_tEfNS_4arch4Sm90ELb0ELb0ELb1ELb0ELb0ELb0ELb0ELb0ELb1ELb1ELb1ELb0EEENS1_21CollectiveEpilogueFwdINS6_IJSA_SC_SB_EEES9_SE_SG_Li384ELb0ELb1ELb1ELb0EEENS1_19SingleTileSchedulerILb0ELb1ELb1ELi192EEEEEEEEEvNT_6ParamsE,@"STO_CUDA_ENTRY STV_DEFAULT"
_ZN7cutlass13device_kernelIN5flash11enable_sm90INS1_16FlashAttnFwdSm90INS1_25CollectiveMainloopFwdSm90ILi2EN4cute5tupleIJNS5_1CILi1EEES8_S8_EEENS6_IJNS7_ILi192EEENS7_ILi144EEENS7_ILi96EEEEEELi96ENS_10bfloat16_tEfNS_4arch4Sm90ELb0ELb0ELb1ELb0ELb0ELb0ELb0ELb0ELb1ELb1ELb1ELb0EEENS1_21CollectiveEpilogueFwdINS6_IJSA_SC_SB_EEES9_SE_SG_Li384ELb0ELb1ELb1ELb0EEENS1_19SingleTileSchedulerILb0ELb1ELb1ELi192EEEEEEEEEvNT_6ParamsE:
[----:B------:R-:W0:Y:S01]  /*0000*/  LDC R1, c[0x0][0x28] ;  /* 0x00000a00ff017b82 */ /* 0x000e220000000800 */
[----:B------:R-:W1:Y:S01]  /*0010*/  S2R R4, SR_TID.X ;  /* 0x0000000000047919 */ /* 0x000e620000002100 */
[----:B------:R-:W-:Y:S01]  /*0020*/  ELECT P0, URZ, PT ;  /* 0x00000000003f782f */ /* 0x000fe20003800000 */
[----:B------:R-:W-:Y:S01]  /*0030*/  BSSY B0, `(.L_x_9343) ;  /* 0x000000d000007945 */ /* 0x000fe20003800000 */
[----:B-1----:R-:W-:-:S05]  /*0040*/  SHF.R.U32.HI R0, RZ, 0x5, R4 ;  /* 0x00000005ff007819 */ /* 0x002fca0000011604 */
[----:B------:R-:W1:Y:S02]  /*0050*/  SHFL.IDX PT, R2, R0, RZ, 0x1f ;  /* 0x00001fff00027589 */ /* 0x000e6400000e0000 */
[----:B-1----:R-:W-:-:S13]  /*0060*/  ISETP.EQ.AND P0, PT, R2, RZ, P0 ;  /* 0x000000ff0200720c */ /* 0x002fda0000702270 */
[----:B0-----:R-:W-:Y:S05]  /*0070*/  @!P0 BRA `(.L_x_9344) ;  /* 0x0000000000208947 */ /* 0x001fea0003800000 */
        /* <DEDUP_REMOVED lines=8> */
.L_x_9344:
[----:B------:R-:W-:Y:S05]  /*0100*/  BSYNC B0 ;  /* 0x0000000000007941 */ /* 0x000fea0003800000 */
.L_x_9343:
        /* <DEDUP_REMOVED lines=40> */
.L_x_9345:
        /* <DEDUP_REMOVED lines=22> */
.L_x_9346:
        /* <DEDUP_REMOVED lines=18> */
.L_x_9347:
        /* <DEDUP_REMOVED lines=22> */
.L_x_9348:
        /* <DEDUP_REMOVED lines=22> */
.L_x_9349:
[----:B--2---:R-:W-:Y:S01]  /*08d0*/  ISETP.NE.AND P0, PT, R2, RZ, PT ;  /* 0x000000ff0200720c */ /* 0x004fe20003f05270 */
[----:B------:R-:W-:Y:S01]  /*08e0*/  IMAD.MOV.U32 R27, RZ, RZ, 0x1 ;  /* 0x00000001ff1b7424 */ /* 0x000fe200078e00ff */
[----:B------:R-:W-:Y:S01]  /*08f0*/  NOP ;  /* 0x0000000000007918 */ /* 0x000fe20000000000 */
[----:B------:R-:W-:Y:S01]  /*0900*/  ULDC.64 UR38, c[0x0][0x208] ;  /* 0x0000820000267ab9 */ /* 0x000fe20000000a00 */
[----:B------:R-:W-:Y:S01]  /*0910*/  BSSY B6, `(.L_x_9350) ;  /* 0x0000ec9000067945 */ /* 0x000fe20003800000 */
[----:B------:R-:W-:Y:S02]  /*0920*/  LOP3.LUT R28, R4, 0x7f, RZ, 0xc0, !PT ;  /* 0x0000007f041c7812 */ /* 0x000fe400078ec0ff */
[----:B------:R-:W-:Y:S01]  /*0930*/  SEL R27, R27, 0x2, !P0 ;  /* 0x000000021b1b7807 */ /* 0x000fe20004000000 */
[----:B01-34-:R-:W-:Y:S06]  /*0940*/  BAR.SYNC.DEFER_BLOCKING 0x0 ;  /* 0x0000000000007b1d */ /* 0x01bfec0000010000 */
[----:B------:R-:W-:Y:S05]  /*0950*/  @!P0 BRA `(.L_x_9351) ;  /* 0x000000ac00388947 */ /* 0x000fea0003800000 */
.L_x_9352:
[----:B------:R-:W-:-:S08]  /*0960*/  NOP ;  /* 0x0000000000007918 */ /* 0x000fd00000000000 */
[----:B------:R-:W0:Y:S02]  /*0970*/  USETMAXREG.TRY_ALLOC.CTAPOOL UP0, 0xa0 ;  /* 0x000000a0000079c8 */ /* 0x000e240008000600 */
[----:B0-----:R-:W-:-:S13]  /*0980*/  PLOP3.LUT P0, PT, PT, PT, UP0, 0x80, 0x0 ;  /* 0x000000000000781c */ /* 0x001fda0003f0f008 */
[----:B------:R-:W-:Y:S05]  /*0990*/  @!P0 BRA `(.L_x_9352) ;  /* 0xfffffffc00f08947 */ /* 0x000fea000383ffff */
[----:B------:R-:W0:Y:S01]  /*09a0*/  LDC R2, c[0x0][0xc50] ;  /* 0x00031400ff027b82 */ /* 0x000e220000000800 */
        /* <DEDUP_REMOVED lines=17> */
[----:B------:R-:W0:Y:S01]  /*0ac0*/  LDC.64 R4, c[0x0][0x418] ;  /* 0x00010600ff047b82 */ /* 0x000e220000000a00 */
[----:B------:R-:W-:-:S07]  /*0ad0*/  LOP3.LUT R7, R2, 0xffff, RZ, 0xc0, !PT ;  /* 0x0000ffff02077812 */ /* 0x000fce00078ec0ff */
[----:B------:R-:W1:Y:S08]  /*0ae0*/  LDC R18, c[0x0][0x424] ;  /* 0x00010900ff127b82 */ /* 0x000e700000000800 */
[----:B------:R-:W2:Y:S01]  /*0af0*/  LDC R3, c[0x0][0x2f0] ;  /* 0x0000bc00ff037b82 */ /* 0x000ea20000000800 */
[----:B0-----:R-:W-:-:S04]  /*0b00*/  ISETP.NE.U32.AND P0, PT, R4, RZ, PT ;  /* 0x000000ff0400720c */ /* 0x001fc80003f05070 */
[----:B------:R-:W-:-:S04]  /*0b10*/  ISETP.NE.AND.EX P0, PT, R5, RZ, PT, P0 ;  /* 0x000000ff0500720c */ /* 0x000fc80003f05300 */
[----:B-1----:R-:W-:-:S05]  /*0b20*/  SEL R18, R18, 0x1, P0 ;  /* 0x0000000112127807 */ /* 0x002fca0000000000 */
[----:B--2---:R-:W-:-:S04]  /*0b30*/  IMAD R18, R18, R3, RZ ;  /* 0x0000000312127224 */ /* 0x004fc800078e02ff */
[C---:B------:R-:W-:Y:S01]  /*0b40*/  VIADD R0, R18.reuse, 0x8f ;  /* 0x0000008f12007836 */ /* 0x040fe20000000000 */
[----:B------:R-:W-:-:S03]  /*0b50*/  ISETP.GE.AND P0, PT, R18, 0x1, PT ;  /* 0x000000011200780c */ /* 0x000fc60003f06270 */
[----:B------:R-:W-:-:S05]  /*0b60*/  IMAD.HI R0, R0, 0x38e38e39, RZ ;  /* 0x38e38e3900007827 */ /* 0x000fca00078e02ff */
[----:B------:R-:W-:-:S04]  /*0b70*/  SHF.R.U32.HI R3, RZ, 0x1f, R0 ;  /* 0x0000001fff037819 */ /* 0x000fc80000011600 */
[----:B------:R-:W-:Y:S01]  /*0b80*/  LEA.HI.SX32 R17, R0, R3, 0x1b ;  /* 0x0000000300117211 */ /* 0x000fe200078fdaff */
[----:B------:R-:W-:Y:S01]  /*0b90*/  IMAD.MOV.U32 R0, RZ, RZ, RZ ;  /* 0x000000ffff007224 */ /* 0x000fe200078e00ff */
        /* <DEDUP_REMOVED lines=15> */
[----:B0-----:R-:W-:Y:S01]  /*0c90*/  IMAD.MOV.U32 R2, RZ, RZ, RZ ;  /* 0x000000ffff027224 */ /* 0x001fe200078e00ff */
[----:B-1----:R-:W-:-:S05]  /*0ca0*/  IADD3 R6, RZ, -R3, RZ ;  /* 0x80000003ff067210 */ /* 0x002fca0007ffe0ff */
        /* <DEDUP_REMOVED lines=14> */
.L_x_9354:
        /* <DEDUP_REMOVED lines=39> */
[----:B------:R-:W-:-:S04]  /*1000*/  UIADD3 UR6, UR37, 0x24300, URZ ;  /* 0x0002430025067890 */ /* 0x000fc8000fffe03f */
[----:B------:R-:W-:Y:S01]  /*1010*/  ULOP3.LUT UP0, URZ, UR6, 0x9f, URZ, 0xc0, !UPT ;  /* 0x0000009f063f7892 */ /* 0x000fe2000f80c03f */
[----:B-1----:R-:W-:-:S05]  /*1020*/  R2UR UR36, R0 ;  /* 0x00000000002472ca */ /* 0x002fca00000e0000 */
[----:B------:R-:W-:-:S08]  /*1030*/  PLOP3.LUT P0, PT, PT, PT, UP0, 0x80, 0x0 ;  /* 0x000000000000781c */ /* 0x000fd00003f0f008 */
[----:B------:R-:W-:-:S04]  /*1040*/  UIMAD.WIDE UR4, UR36, 0x55555556, URZ ;  /* 0x55555556240478a5 */ /* 0x000fc8000f8e023f */
[----:B------:R-:W-:-:S04]  /*1050*/  ULEA.HI UR5, UR5, UR5, URZ, 0x1 ;  /* 0x0000000505057291 */ /* 0x000fc8000f8f083f */
[----:B------:R-:W-:-:S04]  /*1060*/  UIMAD UR41, UR5, -0x3, UR36 ;  /* 0xfffffffd052978a4 */ /* 0x000fc8000f8e0224 */
        /* <DEDUP_REMOVED lines=13> */
[----:B------:R-:W-:Y:S02]  /*1140*/  IMAD.U32 R7, RZ, RZ, UR5 ;  /* 0x00000005ff077e24 */ /* 0x000fe4000f8e00ff */
[----:B------:R-:W-:-:S02]  /*1150*/  IMAD.U32 R11, RZ, RZ, UR7 ;  /* 0x00000007ff0b7e24 */ /* 0x000fc4000f8e00ff */
[----:B------:R-:W-:Y:S02]  /*1160*/  IMAD.MOV.U32 R8, RZ, RZ, 0x70 ;  /* 0x00000070ff087424 */ /* 0x000fe400078e00ff */
[----:B------:R-:W-:Y:S02]  /*1170*/  IMAD.MOV.U32 R12, RZ, RZ, 0x1 ;  /* 0x00000001ff0c7424 */ /* 0x000fe400078e00ff */
[----:B0-----:R-:W-:-:S07]  /*1180*/  IMAD.MOV.U32 R13, RZ, RZ, RZ ;  /* 0x000000ffff0d7224 */ /* 0x001fce00078e00ff */
[----:B------:R-:W-:-:S07]  /*1190*/  LEPC R20, `(.L_x_9356) ;  /* 0x000000001014794e */ /* 0x000fce0000000000 */
[----:B-1----:R-:W-:Y:S05]  /*11a0*/  CALL.ABS.NOINC R2 ;  /* 0x0000000002007343 */ /* 0x002fea0003c00000 */
.L_x_9356:
[----:B------:R-:W-:Y:S02]  /*11b0*/  SHF.L.U32 R0, RZ, 0x1f, RZ ;  /* 0x0000001fff007819 */ /* 0x000fe400000006ff */
[----:B------:R-:W-:Y:S02]  /*11c0*/  LOP3.LUT R27, R27, 0x1, RZ, 0xfc, !PT ;  /* 0x000000011b1b7812 */ /* 0x000fe400078efcff */
[----:B------:R-:W0:Y:S02]  /*11d0*/  SYNCS.PHASECHK.TRANS64.TRYWAIT P1, [UR37+0x31c00], R0 ;  /* 0x031c0000ff0075a7 */ /* 0x000e240008020165 */
[----:B------:R-:W-:Y:S01]  /*11e0*/  ISETP.NE.AND P0, PT, R27, 0x3, PT ;  /* 0x000000031b00780c */ /* 0x000fe20003f05270 */
[----:B0-----:R-:W-:-:S12]  /*11f0*/  @!P1 BRA `(.L_x_9357) ;  /* 0x000000e000f09947 */ /* 0x001fd80003800000 */
.L_x_9468:
[----:B------:R-:W-:Y:S05]  /*1200*/  @!P0 BRA `(.L_x_9358) ;  /* 0x0000000000048947 */ /* 0x000fea0003800000 */
[----:B------:R-:W-:Y:S01]  /*1210*/  BPT.TRAP 0x1 ;  /* 0x000000040000795c */ /* 0x000fe20000300000 */
.L_x_9358:
[----:B------:R1:W2:Y:S01]  /*1220*/  SYNCS.PHASECHK.TRANS64.TRYWAIT P1, [UR37+0x31c30], R0 ;  /* 0x031c3000ff0075a7 */ /* 0x0002a20008020165 */
[----:B------:R-:W-:Y:S05]  /*1230*/  @!P0 BRA `(.L_x_9359) ;  /* 0x0000000000048947 */ /* 0x000fea0003800000 */
[----:B------:R-:W-:Y:S01]  /*1240*/  BPT.TRAP 0x1 ;  /* 0x000000040000795c */ /* 0x000fe20000300000 */
.L_x_9359:
[----:B--2---:R-:W-:Y:S05]  /*1250*/  @P1 BRA `(.L_x_9360) ;  /* 0x0000000000081947 */ /* 0x004fea0003800000 */
[----:B------:R-:W2:Y:S02]  /*1260*/  SYNCS.PHASECHK.TRANS64.TRYWAIT P1, [UR37+0x31c30], R0 ;  /* 0x031c3000ff0075a7 */ /* 0x000ea40008020165 */
[----:B--2---:R-:W-:Y:S05]  /*1270*/  @!P1 BRA `(.L_x_9361) ;  /* 0x000000e000e89947 */ /* 0x004fea0003800000 */
.L_x_9360:
[----:B------:R-:W-:Y:S01]  /*1280*/  ULEA UR4, UR41, UR37, 0xc ;  /* 0x0000002529047291 */ /* 0x000fe2000f8e603f */
[----:B------:R-:W-:Y:S01]  /*1290*/  ISETP.NE.AND P1, PT, R28, RZ, PT ;  /* 0x000000ff1c00720c */ /* 0x000fe20003f25270 */
[----:B01----:R-:W-:Y:S02]  /*12a0*/  IMAD.MOV.U32 R0, RZ, RZ, RZ ;  /* 0x000000ffff007224 */ /* 0x003fe400078e00ff */
[----:B------:R-:W-:Y:S01]  /*12b0*/  UIADD3 UR4, UR4, 0xda00, URZ ;  /* 0x0000da0004047890 */ /* 0x000fe2000fffe03f */
[----:B------:R-:W-:Y:S02]  /*12c0*/  IMAD.MOV.U32 R71, RZ, RZ, RZ ;  /* 0x000000ffff477224 */ /* 0x000fe400078e00ff */
[----:B------:R-:W-:Y:S01]  /*12d0*/  IMAD.MOV.U32 R3, RZ, RZ, -0x7fffffe0 ;  /* 0x80000020ff037424 */ /* 0x000fe200078e00ff */
[----:B------:R-:W-:-:S04]  /*12e0*/  USHF.R.U32.HI UR4, URZ, 0x4, UR4 ;  /* 0x000000043f047899 */ /* 0x000fc80008011604 */
[----:B------:R-:W-:-:S06]  /*12f0*/  ULOP3.LUT UR4, UR4, 0x3fff, URZ, 0xc0, !UPT ;  /* 0x00003fff04047892 */ /* 0x000fcc000f8ec03f */
[----:B------:R-:W-:Y:S01]  /*1300*/  MOV R2, UR4 ;  /* 0x0000000400027c02 */ /* 0x000fe20008000f00 */
[----:B------:R-:W-:Y:S05]  /*1310*/  WARPSYNC.ALL ;  /* 0x0000000000007948 */ /* 0x000fea0003800000 */
[----:B------:R-:W-:Y:S01]  /*1320*/  LOP3.LUT R2, R2, 0x10000, RZ, 0xfc, !PT ;  /* 0x0001000002027812 */ /* 0x000fe200078efcff */
[----:B------:R-:W-:-:S03]  /*1330*/  UIADD3 UR4, UR37, 0x16a00, URZ ;  /* 0x00016a0025047890 */ /* 0x000fc6000fffe03f */
[C---:B------:R-:W-:Y:S01]  /*1340*/  R2UR UR8, R2.reuse ;  /* 0x00000000020872ca */ /* 0x040fe200000e0000 */
[----:B------:R-:W-:Y:S01]  /*1350*/  WARPGROUP.ARRIVE ;  /* 0x00000000000079c5 */ /* 0x000fe20000000000 */
[C---:B------:R-:W-:Y:S01]  /*1360*/  R2UR UR9, R3.reuse ;  /* 0x00000000030972ca */ /* 0x040fe200000e0000 */
[----:B------:R-:W-:Y:S01]  /*1370*/  USHF.R.U32.HI UR4, URZ, 0x4, UR4 ;  /* 0x000000043f047899 */ /* 0x000fe20008011604 */
[C---:B------:R-:W-:Y:S01]  /*1380*/  R2UR UR16, R2.reuse ;  /* 0x00000000021072ca */ /* 0x040fe200000e0000 */
[----:B------:R-:W-:Y:S01]  /*1390*/  UMOV UR11, 0x80000020 ;  /* 0x80000020000b7882 */ /* 0x000fe20000000000 */
[C---:B------:R-:W-:Y:S01]  /*13a0*/  R2UR UR17, R3.reuse ;  /* 0x00000000031172ca */ /* 0x040fe200000e0000 */
[----:B------:R-:W-:Y:S01]  /*13b0*/  ULOP3.LUT UR4, UR4, 0x3fff, URZ, 0xc0, !UPT ;  /* 0x00003fff04047892 */ /* 0x000fe2000f8ec03f */
[C---:B------:R-:W-:Y:S01]  /*13c0*/  R2UR UR24, R2.reuse ;  /* 0x00000000021872ca */ /* 0x040fe200000e0000 */
[----:B------:R-:W-:Y:S01]  /*13d0*/  UMOV UR19, 0x80000020 ;  /* 0x8000002000137882 */ /* 0x000fe20000000000 */
[C---:B------:R-:W-:Y:S01]  /*13e0*/  R2UR UR25, R3.reuse ;  /* 0x00000000031972ca */ /* 0x040fe200000e0000 */
[----:B------:R-:W-:Y:S01]  /*13f0*/  ULOP3.LUT UR42, UR4, 0x10000, URZ, 0xfc, !UPT ;  /* 0x00010000042a7892 */ /* 0x000fe2000f8efc3f */
[C---:B------:R-:W-:Y:S01]  /*1400*/  R2UR UR20, R2.reuse ;  /* 0x00000000021472ca */ /* 0x040fe200000e0000 */
[----:B------:R-:W-:Y:S01]  /*1410*/  UMOV UR27, 0x80000020 ;  /* 0x80000020001b7882 */ /* 0x000fe20000000000 */
[C---:B------:R-:W-:Y:S01]  /*1420*/  R2UR UR21, R3.reuse ;  /* 0x00000000031572ca */ /* 0x040fe200000e0000 */
[----:B------:R-:W-:Y:S01]  /*1430*/  UIADD3 UR4, UR42, 0x40, URZ ;  /* 0x000000402a047890 */ /* 0x000fe2000fffe03f */
[C---:B------:R-:W-:Y:S01]  /*1440*/  R2UR UR12, R2.reuse ;  /* 0x00000000020c72ca */ /* 0x040fe200000e0000 */
[----:B------:R-:W-:Y:S01]  /*1450*/  UMOV UR23, 0x80000020 ;  /* 0x8000002000177882 */ /* 0x000fe20000000000 */
[----:B------:R-:W-:Y:S01]  /*1460*/  UMOV UR10, UR42 ;  /* 0x0000002a000a7c82 */ /* 0x000fe20008000000 */
[----:B------:R-:W-:Y:S01]  /*1470*/  R2UR UR13, R3 ;  /* 0x00000000030d72ca */ /* 0x000fe200000e0000 */
[----:B------:R-:W-:Y:S01]  /*1480*/  HGMMA.64x16x16.F32.BF16 R96, gdesc[UR8], RZ, !UPT, gsb0 ;  /* 0x00200000086079f0 */ /* 0x000fe2000c0018ff */
[----:B------:R-:W-:Y:S01]  /*1490*/  UIADD3 UR8, UR42, 0x80, URZ ;  /* 0x000000802a087890 */ /* 0x000fe2000fffe03f */
[----:B------:R-:W-:Y:S01]  /*14a0*/  R2UR UR6, R2 ;  /* 0x00000000020672ca */ /* 0x000fe200000e0000 */
[----:B------:R-:W-:Y:S01]  /*14b0*/  UMOV UR18, UR4 ;  /* 0x0000000400127c82 */ /* 0x000fe20008000000 */
[----:B------:R-:W-:Y:S01]  /*14c0*/  UIADD3 UR10, UR42, 0xc0, URZ ;  /* 0x000000c02a0a7890 */ /* 0x000fe2000fffe03f */
[----:B------:R-:W-:Y:S01]  /*14d0*/  P2R R104, PR, RZ, 0x1 ;  /* 0x00000001ff687803 */ /* 0x000fe20000000000 */
[----:B------:R-:W-:-:S02]  /*14e0*/  UIADD3 UR4, UR42, 0x100, URZ ;  /* 0x000001002a047890 */ /* 0x000fc4000fffe03f */
[----:B------:R-:W-:Y:S01]  /*14f0*/  UMOV UR26, UR8 ;  /* 0x00000008001a7c82 */ /* 0x000fe20008000000 */
[----:B------:R-:W-:Y:S01]  /*1500*/  UMOV UR15, 0x80000020 ;  /* 0x80000020000f7882 */ /* 0x000fe20000000000 */
[----:B------:R-:W-:Y:S01]  /*1510*/  UIADD3 UR8, UR42, 0x140, URZ ;  /* 0x000001402a087890 */ /* 0x000fe2000fffe03f */
[----:B------:R-:W-:Y:S02]  /*1520*/  UMOV UR22, UR10 ;  /* 0x0000000a00167c82 */ /* 0x000fe40008000000 */
[----:B------:R-:W-:Y:S01]  /*1530*/  UMOV UR14, UR4 ;  /* 0x00000004000e7c82 */ /* 0x000fe20008000000 */
[----:B------:R-:W-:Y:S02]  /*1540*/  UIADD3 UR10, UR42, 0x180, URZ ;  /* 0x000001802a0a7890 */ /* 0x000fe4000fffe03f */
[----:B------:R-:W-:Y:S02]  /*1550*/  UIADD3 UR4, UR42, 0x1c0, URZ ;  /* 0x000001c02a047890 */ /* 0x000fe4000fffe03f */
[----:B------:R-:W-:Y:S01]  /*1560*/  UIADD3 UR7, UR6, 0x2, URZ ;  /* 0x0000000206077890 */ /* 0x000fe2000fffe03f */
[----:B------:R-:W-:Y:S01]  /*1570*/  UMOV UR5, 0x80000020 ;  /* 0x8000002000057882 */ /* 0x000fe20000000000 */
[----:B------:R-:W-:Y:S01]  /*1580*/  UMOV UR11, 0x80000020 ;  /* 0x80000020000b7882 */ /* 0x000fe20000000000 */
[----:B------:R-:W-:Y:S01]  /*1590*/  UMOV UR9, UR5 ;  /* 0x0000000500097c82 */ /* 0x000fe20008000000 */
[----:B------:R-:W-:-:S02]  /*15a0*/  WARPGROUP.DEPBAR.LE gsb0, 0x0 ;  /* 0x00008000000079c5 */ /* 0x000fc40000010000 */
[----:B------:R-:W-:-:S06]  /*15b0*/  WARPGROUP.ARRIVE ;  /* 0x00000000000079c5 */ /* 0x000fcc0000000000 */
[----:B------:R-:W-:Y:S01]  /*15c0*/  HGMMA.64x16x16.F32.BF16 R88, gdesc[UR16], RZ, !UPT, gsb0 ;  /* 0x00200000105879f0 */ /* 0x000fe2000c0018ff */
[----:B------:R-:W-:Y:S01]  /*15d0*/  R2UR UR16, R2 ;  /* 0x00000000021072ca */ /* 0x000fe200000e0000 */
[----:B------:R-:W-:Y:S01]  /*15e0*/  UMOV UR18, UR8 ;  /* 0x0000000800127c82 */ /* 0x000fe20008000000 */
[----:B------:R-:W-:Y:S01]  /*15f0*/  R2UR UR17, R3 ;  /* 0x00000000031172ca */ /* 0x000fe200000e0000 */
[----:B------:R-:W-:Y:S01]  /*1600*/  UMOV UR19, 0x80000020 ;  /* 0x8000002000137882 */ /* 0x000fe20000000000 */
[----:B------:R-:W-:Y:S01]  /*1610*/  UIADD3 UR8, UR42, 0x200, URZ ;  /* 0x000002002a087890 */ /* 0x000fe2000fffe03f */
[----:B------:R-:W-:Y:S02]  /*1620*/  WARPGROUP.DEPBAR.LE gsb0, 0x0 ;  /* 0x00008000000079c5 */ /* 0x000fe40000010000 */
        /* <DEDUP_REMOVED lines=14> */
[----:B------:R-:W-:Y:S01]  /*1710*/  UMOV UR4, UR7 ;  /* 0x0000000700047c82 */ /* 0x000fe20008000000 */
        /* <DEDUP_REMOVED lines=28> */
[----:B------:R-:W-:Y:S02]  /*18e0*/  UMOV UR25, UR21 ;  /* 0x0000001500197c82 */ /* 0x000fe40008000000 */
[----:B------:R-:W-:Y:S01]  /*18f0*/  UMOV UR24, UR20 ;  /* 0x0000001400187c82 */ /* 0x000fe20008000000 */
        /* <DEDUP_REMOVED lines=251> */
[----:B------:R-:W0:Y:S08]  /*28b0*/  MUFU.TANH R8, R8 ;  /* 0x0000000800087308 */ /* 0x000e300000002400 */
        /* <DEDUP_REMOVED lines=14> */
[----:B------:R-:W2:Y:S01]  /*29a0*/  MUFU.TANH R14, R14 ;  /* 0x0000000e000e7308 */ /* 0x000ea20000002400 */
[----:B------:R-:W-:Y:S01]  /*29b0*/  UMOV UR23, 0x80000020 ;  /* 0x8000002000177882 */ /* 0x000fe20000000000 */
[----:B------:R-:W-:Y:S01]  /*29c0*/  FMUL.FTZ R13, R89, UR6 ;  /* 0x00000006590d7c20 */ /* 0x000fe20008410000 */
[----:B------:R-:W-:Y:S01]  /*29d0*/  FMUL.FTZ R21, R93, UR6 ;  /* 0x000000065d157c20 */ /* 0x000fe20008410000 */
[----:B------:R-:W-:-:S04]  /*29e0*/  FMUL.FTZ R15, R92, UR6 ;  /* 0x000000065c0f7c20 */ /* 0x000fc80008410000 */
[----:B------:R-:W3:Y:S08]  /*29f0*/  MUFU.TANH R20, R20 ;  /* 0x0000001400147308 */ /* 0x000ef00000002400 */
[----:B------:R-:W4:Y:S08]  /*2a00*/  MUFU.TANH R66, R66 ;  /* 0x0000004200427308 */ /* 0x000f300000002400 */
[----:B------:R-:W5:Y:S08]  /*2a10*/  MUFU.TANH R9, R9 ;  /* 0x0000000900097308 */ /* 0x000f700000002400 */
[----:B------:R-:W5:Y:S08]  /*2a20*/  MUFU.TANH R23, R23 ;  /* 0x0000001700177308 */ /* 0x000f700000002400 */
[----:B------:R-:W5:Y:S08]  /*2a30*/  MUFU.TANH R11, R11 ;  /* 0x0000000b000b7308 */ /* 0x000f700000002400 */
        /* <DEDUP_REMOVED lines=12> */
[----:B------:R-:W5:Y:S01]  /*2b00*/  MUFU.TANH R67, R67 ;  /* 0x0000004300437308 */ /* 0x000f620000002400 */
[----:B------:R-:W-:Y:S01]  /*2b10*/  FMUL.FTZ R64, R81, UR6 ;  /* 0x0000000651407c20 */ /* 0x000fe20008410000 */
[----:B------:R-:W-:-:S06]  /*2b20*/  FMUL.FTZ R81, R86, UR6 ;  /* 0x0000000656517c20 */ /* 0x000fcc0008410000 */
        /* <DEDUP_REMOVED lines=36> */
[----:B------:R-:W-:Y:S01]  /*2d70*/  LOP3.LUT R63, R22, 0xffffff80, RZ, 0xc0, !PT ;  /* 0xffffff80163f7812 */ /* 0x000fe200078ec0ff */
[----:B------:R-:W-:Y:S01]  /*2d80*/  FMUL.FTZ R58, R58, UR6 ;  /* 0x000000063a3a7c20 */ /* 0x000fe20008410000 */
[----:B------:R-:W5:Y:S01]  /*2d90*/  MUFU.TANH R79, R79 ;  /* 0x0000004f004f7308 */ /* 0x000f620000002400 */
[----:B------:R-:W-:-:S02]  /*2da0*/  FMUL.FTZ R62, R62, UR6 ;  /* 0x000000063e3e7c20 */ /* 0x000fc40008410000 */
[----:B------:R-:W-:-:S05]  /*2db0*/  IMAD.IADD R77, R16, 0x1, -R63 ;  /* 0x00000001104d7824 */ /* 0x000fca00078e0a3f */
[----:B------:R-:W-:Y:S01]  /*2dc0*/  SHF.R.S32.HI R84, RZ, 0x1f, R77 ;  /* 0x0000001fff547819 */ /* 0x000fe2000001144d */
[----:B------:R-:W5:Y:S03]  /*2dd0*/  MUFU.TANH R82, R82 ;  /* 0x0000005200527308 */ /* 0x000f660000002400 */
[----:B------:R-:W-:-:S04]  /*2de0*/  LEA.HI R84, R84, R77, RZ, 0x2 ;  /* 0x0000004d54547211 */ /* 0x000fc800078f10ff */
[----:B------:R-:W-:Y:S01]  /*2df0*/  LOP3.LUT R84, R84, 0x7ffffffc, RZ, 0xc0, !PT ;  /* 0x7ffffffc54547812 */ /* 0x000fe200078ec0ff */
[----:B------:R-:W5:Y:S04]  /*2e00*/  MUFU.TANH R58, R58 ;  /* 0x0000003a003a7308 */ /* 0x000f680000002400 */
[----:B------:R-:W-:-:S04]  /*2e10*/  IMAD.IADD R84, R77, 0x1, -R84 ;  /* 0x000000014d547824 */ /* 0x000fc800078e0a54 */
[----:B------:R-:W5:Y:S08]  /*2e20*/  MUFU.TANH R72, R72 ;  /* 0x0000004800487308 */ /* 0x000f700000002400 */
[----:B------:R-:W5:Y:S08]  /*2e30*/  MUFU.TANH R57, R57 ;  /* 0x0000003900397308 */ /* 0x000f700000002400 */
[----:B------:R-:W5:Y:S01]  /*2e40*/  MUFU.TANH R76, R76 ;  /* 0x0000004c004c7308 */ /* 0x000f620000002400 */
[----:B------:R-:W-:-:S02]  /*2e50*/  WARPGROUP.DEPBAR.LE gsb0, 0x0 ;  /* 0x00008000000079c5 */ /* 0x000fc40000010000 */
[----:B------:R-:W-:Y:S01]  /*2e60*/  WARPGROUP.ARRIVE ;  /* 0x00000000000079c5 */ /* 0x000fe20000000000 */
[----:B------:R-:W-:Y:S01]  /*2e70*/  FMUL.FTZ R22, R49, UR6 ;  /* 0x0000000631167c20 */ /* 0x000fe20008410000 */
[----:B------:R-:W-:-:S03]  /*2e80*/  IMAD.MOV.U32 R49, RZ, RZ, -0x2 ;  /* 0xfffffffeff317424 */ /* 0x000fc600078e00ff */
[----:B------:R-:W5:Y:S01]  /*2e90*/  MUFU.TANH R62, R62 ;  /* 0x0000003e003e7308 */ /* 0x000f620000002400 */
[----:B------:R-:W-:Y:S01]  /*2ea0*/  FMUL.FTZ R63, R50, UR6 ;  /* 0x00000006323f7c20 */ /* 0x000fe20008410000 */
[----:B------:R-:W-:Y:S01]  /*2eb0*/  FMUL.FTZ R50, R51, UR6 ;  /* 0x0000000633327c20 */ /* 0x000fe20008410000 */
[----:B------:R-:W-:Y:S01]  /*2ec0*/  HGMMA.64x16x16.F32.BF16 R40, gdesc[UR20], R40, gsb0 ;  /* 0x00200000142879f0 */ /* 0x000fe20008001828 */
[----:B------:R-:W-:Y:S01]  /*2ed0*/  IMAD R49, R84, R49, 0x90 ;  /* 0x0000009054317424 */ /* 0x000fe200078e0231 */
[----:B------:R-:W-:Y:S01]  /*2ee0*/  UIADD3 UR22, UR42, 0x642, URZ ;  /* 0x000006422a167890 */ /* 0x000fe2000fffe03f */
[----:B------:R-:W-:Y:S01]  /*2ef0*/  FMUL.FTZ R127, R55, UR6 ;  /* 0x00000006377f7c20 */ /* 0x000fe20008410000 */
[----:B------:R-:W-:Y:S01]  /*2f00*/  UMOV UR23, 0x80000020 ;  /* 0x8000002000177882 */ /* 0x000fe20000000000 */
[----:B------:R-:W5:Y:S01]  /*2f10*/  MUFU.TANH R75, R75 ;  /* 0x0000004b004b7308 */ /* 0x000f620000002400 */
[----:B------:R-:W-:Y:S01]  /*2f20*/  IADD3 R18, R18, R49, RZ ;  /* 0x0000003112127210 */ /* 0x000fe20007ffe0ff */
[----:B------:R-:W-:Y:S01]  /*2f30*/  FMUL.FTZ R125, R54, UR6 ;  /* 0x00000006367d7c20 */ /* 0x000fe20008410000 */
[----:B------:R-:W-:Y:S01]  /*2f40*/  FMUL.FTZ R53, R53, UR6 ;  /* 0x0000000635357c20 */ /* 0x000fe20008410000 */
[----:B------:R-:W-:Y:S01]  /*2f50*/  FMUL.FTZ R48, R48, UR6 ;  /* 0x0000000630307c20 */ /* 0x000fe20008410000 */
[----:B------:R-:W-:Y:S01]  /*2f60*/  FMUL.FTZ R52, R52, UR6 ;  /* 0x0000000634347c20 */ /* 0x000fe20008410000 */
[----:B------:R-:W-:-:S02]  /*2f70*/  IMAD R18, R17, -0x90, R18 ;  /* 0xffffff7011127824 */ /* 0x000fc400078e0212 */
[----:B------:R-:W5:Y:S03]  /*2f80*/  MUFU.TANH R61, R61 ;  /* 0x0000003d003d7308 */ /* 0x000f660000002400 */
[C---:B------:R-:W-:Y:S02]  /*2f90*/  ISETP.GT.AND P3, PT, R18.reuse, RZ, PT ;  /* 0x000000ff1200720c */ /* 0x040fe40003f64270 */
[----:B------:R-:W-:Y:S02]  /*2fa0*/  ISETP.GT.AND P6, PT, R18, 0x1, PT ;  /* 0x000000011200780c */ /* 0x000fe40003fc4270 */
[----:B0-----:R-:W-:Y:S01]  /*2fb0*/  FSEL R77, R8, -INF , P3 ;  /* 0xff800000084d7808 */ /* 0x001fe20001800000 */
[----:B------:R-:W0:Y:S01]  /*2fc0*/  MUFU.TANH R83, R83 ;  /* 0x0000005300537308 */ /* 0x000e220000002400 */
[----:B------:R-:W-:Y:S02]  /*2fd0*/  FSEL R5, R5, -INF , P3 ;  /* 0xff80000005057808 */ /* 0x000fe40001800000 */
[----:B------:R-:W-:-:S02]  /*2fe0*/  ISETP.GT.AND P3, PT, R18, 0x11, PT ;  /* 0x000000111200780c */ /* 0x000fc40003f64270 */
[----:B------:R-:W-:Y:S02]  /*2ff0*/  ISETP.GT.AND P5, PT, R18, 0x8, PT ;  /* 0x000000081200780c */ /* 0x000fe40003fa4270 */
[----:B-1----:R-:W-:Y:S01]  /*3000*/  FSEL R6, R6, -INF , P6 ;  /* 0xff80000006067808 */ /* 0x002fe20003000000 */
[----:B------:R-:W1:Y:S01]  /*3010*/  MUFU.TANH R63, R63 ;  /* 0x0000003f003f7308 */ /* 0x000e620000002400 */
[----:B--2---:R-:W-:Y:S02]  /*3020*/  FSEL R95, R14, -INF , P3 ;  /* 0xff8000000e5f7808 */ /* 0x004fe40001800000 */
[----:B------:R-:W-:Y:S02]  /*3030*/  ISETP.GT.AND P4, PT, R18, 0x9, PT ;  /* 0x000000091200780c */ /* 0x000fe40003f84270 */
[----:B------:R-:W-:Y:S02]  /*3040*/  FSEL R85, R12, -INF , P5 ;  /* 0xff8000000c557808 */ /* 0x000fe40002800000 */
[----:B------:R-:W-:Y:S01]  /*3050*/  FMNMX.FTZ R14, R77, R6, !PT ;  /* 0x000000064d0e7209 */ /* 0x000fe20007810000 */
[----:B------:R-:W2:Y:S01]  /*3060*/  MUFU.TANH R56, R56 ;  /* 0x0000003800387308 */ /* 0x000ea20000002400 */
[----:B------:R-:W-:-:S02]  /*3070*/  ISETP.GT.AND P2, PT, R18, 0x10, PT ;  /* 0x000000101200780c */ /* 0x000fc40003f44270 */
[----:B------:R-:W-:Y:S02]  /*3080*/  FSEL R87, R10, -INF , P4 ;  /* 0xff8000000a577808 */ /* 0x000fe40002000000 */
[----:B------:R-:W-:Y:S02]  /*3090*/  FMNMX.FTZ R14, R85, R14, !PT ;  /* 0x0000000e550e7209 */ /* 0x000fe40007810000 */
[----:B---3--:R-:W-:Y:S01]  /*30a0*/  FSEL R93, R20, -INF , P2 ;  /* 0xff800000145d7808 */ /* 0x008fe20001000000 */
[----:B------:R-:W3:Y:S01]  /*30b0*/  MUFU.TANH R50, R50 ;  /* 0x0000003200327308 */ /* 0x000ee20000002400 */
[----:B------:R-:W-:Y:S02]  /*30c0*/  FMNMX.FTZ R20, R87, R14, !PT ;  /* 0x0000000e57147209 */ /* 0x000fe40007810000 */
[----:B------:R-:W-:Y:S02]  /*30d0*/  FSEL R4, R4, -INF , P6 ;  /* 0xff80000004047808 */ /* 0x000fe40003000000 */
[----:B------:R-:W-:Y:S01]  /*30e0*/  ISETP.GT.AND P6, PT, R18, 0x18, PT ;  /* 0x000000181200780c */ /* 0x000fe20003fc4270 */
[----:B------:R-:W-:-:S02]  /*30f0*/  WARPGROUP.DEPBAR.LE gsb0, 0x0 ;  /* 0x00008000000079c5 */ /* 0x000fc40000010000 */
[----:B------:R-:W-:Y:S01]  /*3100*/  WARPGROUP.ARRIVE ;  /* 0x00000000000079c5 */ /* 0x000fe20000000000 */
[----:B------:R-:W-:Y:S01]  /*3110*/  FMNMX.FTZ R20, R93, R20, !PT ;  /* 0x000000145d147209 */ /* 0x000fe20007810000 */
[----:B------:R-:W-:Y:S01]  /*3120*/  FMUL.FTZ R40, R40, UR6 ;  /* 0x0000000628287c20 */ /* 0x000fe20008410000 */
[----:B------:R-:W-:Y:S01]  /*3130*/  FSEL R7, R7, -INF , P5 ;  /* 0xff80000007077808 */ /* 0x000fe20002800000 */
[----:B------:R-:W-:Y:S01]  /*3140*/  FMUL.FTZ R41, R41, UR6 ;  /* 0x0000000629297c20 */ /* 0x000fe20008410000 */
[----:B------:R-:W-:Y:S01]  /*3150*/  ISETP.GT.AND P5, PT, R18, 0x19, PT ;  /* 0x000000191200780c */ /* 0x000fe20003fa4270 */
[----:B------:R-:W-:Y:S01]  /*3160*/  HGMMA.64x16x16.F32.BF16 R32, gdesc[UR20], R32, gsb0 ;  /* 0x00200000142079f0 */ /* 0x000fe20008001820 */
[----:B----4-:R-:W-:Y:S01]  /*3170*/  FSEL R97, R66, -INF , P6 ;  /* 0xff80000042617808 */ /* 0x010fe20003000000 */
[----:B------:R4:W-:Y:S01]  /*3180*/  MUFU.TANH R8, R40 ;  /* 0x0000002800087308 */ /* 0x0009e20000002400 */
[----:B------:R-:W-:Y:S01]  /*3190*/  FMNMX.FTZ R20, R95, R20, !PT ;  /* 0x000000145f147209 */ /* 0x000fe20007810000 */
[----:B------:R-:W-:Y:S01]  /*31a0*/  FMUL.FTZ R129, R42, UR6 ;  /* 0x000000062a817c20 */ /* 0x000fe20008410000 */
[----:B-----5:R-:W-:Y:S01]  /*31b0*/  FSEL R9, R9, -INF , P4 ;  /* 0xff80000009097808 */ /* 0x020fe20002000000 */
[----:B------:R-:W-:Y:S01]  /*31c0*/  FMUL.FTZ R131, R43, UR6 ;  /* 0x000000062b837c20 */ /* 0x000fe20008410000 */
[----:B------:R-:W-:Y:S01]  /*31d0*/  ISETP.GT.AND P4, PT, R18, 0x20, PT ;  /* 0x000000201200780c */ /* 0x000fe20003f84270 */
[----:B------:R-:W-:Y:S01]  /*31e0*/  FMUL.FTZ R42, R45, UR6 ;  /* 0x000000062d2a7c20 */ /* 0x000fe20008410000 */
[----:B------:R-:W-:Y:S01]  /*31f0*/  FSEL R99, R23, -INF , P5 ;  /* 0xff80000017637808 */ /* 0x000fe20002800000 */
[----:B------:R5:W-:Y:S01]  /*3200*/  MUFU.TANH R12, R41 ;  /* 0x00000029000c7308 */ /* 0x000be20000002400 */
[----:B------:R-:W-:Y:S01]  /*3210*/  FMNMX.FTZ R20, R97, R20, !PT ;  /* 0x0000001461147209 */ /* 0x000fe20007810000 */
[----:B------:R-:W-:Y:S01]  /*3220*/  FMUL.FTZ R55, R47, UR6 ;  /* 0x000000062f377c20 */ /* 0x000fe20008410000 */
[----:B------:R-:W-:Y:S01]  /*3230*/  FSEL R11, R11, -INF , P2 ;  /* 0xff8000000b0b7808 */ /* 0x000fe20001000000 */
[----:B------:R-:W-:Y:S01]  /*3240*/  FMUL.FTZ R46, R46, UR6 ;  /* 0x000000062e2e7c20 */ /* 0x000fe20008410000 */
[----:B------:R-:W-:Y:S01]  /*3250*/  ISETP.GT.AND P2, PT, R18, 0x21, PT ;  /* 0x000000211200780c */ /* 0x000fe20003f44270 */
[----:B------:R-:W-:Y:S01]  /*3260*/  FMUL.FTZ R44, R44, UR6 ;  /* 0x000000062c2c7c20 */ /* 0x000fe20008410000 */
[----:B------:R-:W-:Y:S01]  /*3270*/  FSEL R101, R67, -INF , P4 ;  /* 0xff80000043657808 */ /* 0x000fe20002000000 */
[----:B------:R0:W-:Y:S01]  /*3280*/  MUFU.TANH R14, R42 ;  /* 0x0000002a000e7308 */ /* 0x0001e20000002400 */
[----:B------:R-:W-:Y:S01]  /*3290*/  FMNMX.FTZ R20, R99, R20, !PT ;  /* 0x0000001463147209 */ /* 0x000fe20007810000 */
[----:B------:R-:W-:Y:S01]  /*32a0*/  IMAD.MOV.U32 R66, RZ, RZ, R71 ;  /* 0x000000ffff427224 */ /* 0x000fe200078e0047 */
[----:B------:R-:W-:-:S02]  /*32b0*/  FSEL R13, R13, -INF , P3 ;  /* 0xff8000000d0d7808 */ /* 0x000fc40001800000 */
[C---:B------:R-:W-:Y:S02]  /*32c0*/  ISETP.GT.AND P3, PT, R18.reuse, 0x28, PT ;  /* 0x000000281200780c */ /* 0x040fe40003f64270 */
[----:B------:R-:W-:Y:S01]  /*32d0*/  FSEL R103, R69, -INF , P2 ;  /* 0xff80000045677808 */ /* 0x000fe20001000000 */
[----:B------:R-:W3:Y:S01]  /*32e0*/  MUFU.TANH R59, R59 ;  /* 0x0000003b003b7308 */ /* 0x000ee20000002400 */
[----:B------:R-:W-:Y:S02]  /*32f0*/  FMNMX.FTZ R20, R101, R20, !PT ;  /* 0x0000001465147209 */ /* 0x000fe40007810000 */
[----:B------:R-:W-:Y:S02]  /*3300*/  FSEL R15, R15, -INF , P6 ;  /* 0xff8000000f0f7808 */ /* 0x000fe40003000000 */
[----:B------:R-:W-:Y:S02]  /*3310*/  ISETP.GT.AND P6, PT, R18, 0x29, PT ;  /* 0x000000291200780c */ /* 0x000fe40003fc4270 */
[----:B------:R-:W-:Y:S01]  /*3320*/  FSEL R81, R81, -INF , P3 ;  /* 0xff80000051517808 */ /* 0x000fe20001800000 */
[----:B------:R-:W3:Y:S01]  /*3330*/  MUFU.TANH R125, R125 ;  /* 0x0000007d007d7308 */ /* 0x000ee20000002400 */
[----:B------:R-:W-:-:S02]  /*3340*/  FMNMX.FTZ R20, R103, R20, !PT ;  /* 0x0000001467147209 */ /* 0x000fc40007810000 */
[----:B------:R-:W-:Y:S02]  /*3350*/  FSEL R21, R21, -INF , P5 ;  /* 0xff80000015157808 */ /* 0x000fe40002800000 */
[----:B------:R-:W-:Y:S02]  /*3360*/  ISETP.GT.AND P5, PT, R18, 0x30, PT ;  /* 0x000000301200780c */ /* 0x000fe40003fa4270 */
[----:B------:R-:W-:Y:S01]  /*3370*/  FSEL R105, R80, -INF , P6 ;  /* 0xff80000050697808 */ /* 0x000fe20003000000 */
[----:B------:R-:W3:Y:S01]  /*3380*/  MUFU.TANH R60, R60 ;  /* 0x0000003c003c7308 */ /* 0x000ee20000002400 */
[----:B----4-:R-:W-:Y:S02]  /*3390*/  FMNMX.FTZ R40, R81, R20, !PT ;  /* 0x0000001451287209 */ /* 0x010fe40007810000 */
[----:B------:R-:W-:Y:S02]  /*33a0*/  FSEL R23, R65, -INF , P4 ;  /* 0xff80000041177808 */ /* 0x000fe40002000000 */
[----:B------:R-:W-:-:S02]  /*33b0*/  ISETP.GT.AND P4, PT, R18, 0x31, PT ;  /* 0x000000311200780c */ /* 0x000fc40003f84270 */
[----:B------:R-:W-:Y:S01]  /*33c0*/  FSEL R107, R74, -INF , P5 ;  /* 0xff8000004a6b7808 */ /* 0x000fe20002800000 */
[----:B------:R4:W-:Y:S01]  /*33d0*/  MUFU.TANH R54, R53 ;  /* 0x0000003500367308 */ /* 0x0009e20000002400 */
[----:B------:R-:W-:Y:S01]  /*33e0*/  FMNMX.FTZ R40, R105, R40, !PT ;  /* 0x0000002869287209 */ /* 0x000fe20007810000 */
[----:B------:R-:W-:Y:S02]  /*33f0*/  WARPGROUP.DEPBAR.LE gsb0, 0x0 ;  /* 0x00008000000079c5 */ /* 0x000fe40000010000 */
[----:B------:R-:W-:Y:S01]  /*3400*/  WARPGROUP.ARRIVE ;  /* 0x00000000000079c5 */ /* 0x000fe20000000000 */
[----:B-----5:R-:W-:Y:S01]  /*3410*/  FSEL R41, R64, -INF , P2 ;  /* 0xff80000040297808 */ /* 0x020fe20001000000 */
[----:B------:R-:W-:Y:S01]  /*3420*/  FMUL.FTZ R20, R33, UR6 ;  /* 0x0000000621147c20 */ /* 0x000fe20008410000 */
[----:B------:R-:W-:Y:S01]  /*3430*/  ISETP.GT.AND P2, PT, R18, 0x38, PT ;  /* 0x000000381200780c */ /* 0x000fe20003f44270 */
[----:B------:R-:W5:Y:S01]  /*3440*/  MUFU.TANH R127, R127 ;  /* 0x0000007f007f7308 */ /* 0x000f620000002400 */
[----:B------:R-:W-:Y:S01]  /*3450*/  FSEL R109, R73, -INF , P4 ;  /* 0xff800000496d7808 */ /* 0x000fe20002000000 */
[----:B------:R-:W-:Y:S01]  /*3460*/  HGMMA.64x16x16.F32.BF16 R24, gdesc[UR24], R24, gsb0 ;  /* 0x00200000181879f0 */ /* 0x000fe20008001818 */
[----:B------:R-:W-:Y:S01]  /*3470*/  FMNMX.FTZ R40, R107, R40, !PT ;  /* 0x000000286b287209 */ /* 0x000fe20007810000 */
[----:B------:R-:W-:Y:S01]  /*3480*/  FMUL.FTZ R34, R34, UR6 ;  /* 0x0000000622227c20 */ /* 0x000fe20008410000 */
[----:B------:R-:W-:Y:S01]  /*3490*/  FSEL R43, R70, -INF , P3 ;  /* 0xff800000462b7808 */ /* 0x000fe20001800000 */
[----:B------:R-:W-:Y:S01]  /*34a0*/  FMUL.FTZ R38, R38, UR6 ;  /* 0x0000000626267c20 */ /* 0x000fe20008410000 */
[----:B------:R-:W-:Y:S01]  /*34b0*/  ISETP.GT.AND P3, PT, R18, 0x39, PT ;  /* 0x000000391200780c */ /* 0x000fe20003f64270 */
[----:B------:R-:W5:Y:S01]  /*34c0*/  MUFU.TANH R48, R48 ;  /* 0x0000003000307308 */ /* 0x000f620000002400 */
[----:B------:R-:W-:Y:S01]  /*34d0*/  FSEL R111, R78, -INF , P2 ;  /* 0xff8000004e6f7808 */ /* 0x000fe20001000000 */
[----:B------:R-:W-:Y:S01]  /*34e0*/  FMUL.FTZ R32, R32, UR6 ;  /* 0x0000000620207c20 */ /* 0x000fe20008410000 */
[----:B------:R-:W-:Y:S01]  /*34f0*/  FMNMX.FTZ R40, R109, R40, !PT ;  /* 0x000000286d287209 */ /* 0x000fe20007810000 */
[----:B------:R-:W-:Y:S01]  /*3500*/  FMUL.FTZ R36, R36, UR6 ;  /* 0x0000000624247c20 */ /* 0x000fe20008410000 */
[----:B------:R-:W-:Y:S01]  /*3510*/  FSEL R45, R68, -INF , P6 ;  /* 0xff800000442d7808 */ /* 0x000fe20003000000 */
[----:B------:R-:W-:Y:S01]  /*3520*/  IMAD.U32 R74, RZ, RZ, UR7 ;  /* 0x00000007ff4a7e24 */ /* 0x000fe2000f8e00ff */
[----:B------:R-:W-:Y:S01]  /*3530*/  ISETP.GT.AND P6, PT, R18, 0x40, PT ;  /* 0x000000401200780c */ /* 0x000fe20003fc4270 */
[----:B------:R1:W-:Y:S01]  /*3540*/  MUFU.TANH R135, R55 ;  /* 0x0000003700877308 */ /* 0x0003e20000002400 */
[----:B------:R-:W-:Y:S01]  /*3550*/  FSEL R79, R79, -INF , P3 ;  /* 0xff8000004f4f7808 */ /* 0x000fe20001800000 */
[--C-:B------:R-:W-:Y:S01]  /*3560*/  IMAD.MOV.U32 R70, RZ, RZ, R71.reuse ;  /* 0x000000ffff467224 */ /* 0x100fe200078e0047 */
[----:B0-----:R-:W-:Y:S01]  /*3570*/  FMNMX.FTZ R42, R111, R40, !PT ;  /* 0x000000286f2a7209 */ /* 0x001fe20007810000 */
[----:B------:R-:W-:Y:S01]  /*3580*/  FMUL.FTZ R40, R35, UR6 ;  /* 0x0000000623287c20 */ /* 0x000fe20008410000 */
[----:B------:R-:W-:Y:S01]  /*3590*/  FSEL R47, R82, -INF , P5 ;  /* 0xff800000522f7808 */ /* 0x000fe20002800000 */
[----:B------:R-:W-:Y:S01]  /*35a0*/  IMAD.MOV.U32 R68, RZ, RZ, R71 ;  /* 0x000000ffff447224 */ /* 0x000fe200078e0047 */
[----:B------:R-:W-:Y:S01]  /*35b0*/  ISETP.GT.AND P5, PT, R18, 0x41, PT ;  /* 0x000000411200780c */ /* 0x000fe20003fa4270 */
[----:B------:R-:W0:Y:S01]  /*35c0*/  MUFU.TANH R129, R129 ;  /* 0x0000008100817308 */ /* 0x000e220000002400 */
[----:B------:R-:W-:-:S02]  /*35d0*/  FSEL R113, R58, -INF , P6 ;  /* 0xff8000003a717808 */ /* 0x000fc40003000000 */
[----:B------:R-:W-:Y:S02]  /*35e0*/  FMNMX.FTZ R42, R79, R42, !PT ;  /* 0x0000002a4f2a7209 */ /* 0x000fe40007810000 */
[----:B------:R-:W-:Y:S02]  /*35f0*/  FSEL R49, R72, -INF , P4 ;  /* 0xff80000048317808 */ /* 0x000fe40002000000 */
[----:B------:R-:W-:Y:S01]  /*3600*/  ISETP.GT.AND P4, PT, R18, 0x48, PT ;  /* 0x000000481200780c */ /* 0x000fe20003f84270 */
[----:B------:R-:W0:Y:S01]  /*3610*/  MUFU.TANH R22, R22 ;  /* 0x0000001600167308 */ /* 0x000e220000002400 */
[----:B------:R-:W-:Y:S02]  /*3620*/  FSEL R115, R57, -INF , P5 ;  /* 0xff80000039737808 */ /* 0x000fe40002800000 */
[----:B------:R-:W-:Y:S02]  /*3630*/  FMNMX.FTZ R42, R113, R42, !PT ;  /* 0x0000002a712a7209 */ /* 0x000fe40007810000 */
[----:B------:R-:W-:-:S02]  /*3640*/  FSEL R51, R76, -INF , P2 ;  /* 0xff8000004c337808 */ /* 0x000fc40001000000 */
[----:B------:R-:W-:Y:S01]  /*3650*/  ISETP.GT.AND P2, PT, R18, 0x49, PT ;  /* 0x000000491200780c */ /* 0x000fe20003f44270 */
[----:B------:R-:W0:Y:S01]  /*3660*/  MUFU.TANH R131, R131 ;  /* 0x0000008300837308 */ /* 0x000e220000002400 */
[----:B------:R-:W-:Y:S02]  /*3670*/  FSEL R117, R62, -INF , P4 ;  /* 0xff8000003e757808 */ /* 0x000fe40002000000 */
[----:B------:R-:W-:Y:S02]  /*3680*/  FMNMX.FTZ R42, R115, R42, !PT ;  /* 0x0000002a732a7209 */ /* 0x000fe40007810000 */
[----:B----4-:R-:W-:Y:S02]  /*3690*/  FSEL R53, R75, -INF , P3 ;  /* 0xff8000004b357808 */ /* 0x010fe40001800000 */
[----:B------:R-:W-:Y:S01]  /*36a0*/  ISETP.GT.AND P3, PT, R18, 0x50, PT ;  /* 0x000000501200780c */ /* 0x000fe20003f64270 */
[----:B------:R-:W4:Y:S01]  /*36b0*/  MUFU.TANH R52, R52 ;  /* 0x0000003400347308 */ /* 0x000f220000002400 */
[----:B------:R-:W-:-:S02]  /*36c0*/  FSEL R119, R61, -INF , P2 ;  /* 0xff8000003d777808 */ /* 0x000fc40001000000 */
[----:B------:R-:W-:Y:S02]  /*36d0*/  FMNMX.FTZ R42, R117, R42, !PT ;  /* 0x0000002a752a7209 */ /* 0x000fe40007810000 */
[----:B-1----:R-:W-:Y:S01]  /*36e0*/  FSEL R55, R83, -INF , P6 ;  /* 0xff80000053377808 */ /* 0x002fe20003000000 */
[----:B------:R-:W-:Y:S02]  /*36f0*/  WARPGROUP.DEPBAR.LE gsb0, 0x0 ;  /* 0x00008000000079c5 */ /* 0x000fe40000010000 */
[----:B------:R-:W-:Y:S01]  /*3700*/  ISETP.GT.AND P6, PT, R18, 0x51, PT ;  /* 0x000000511200780c */ /* 0x000fe20003fc4270 */
[----:B------:R-:W1:Y:S01]  /*3710*/  MUFU.TANH R46, R46 ;  /* 0x0000002e002e7308 */ /* 0x000e620000002400 */
[----:B------:R-:W-:Y:S01]  /*3720*/  FSEL R121, R63, -INF , P3 ;  /* 0xff8000003f797808 */ /* 0x000fe20001800000 */
[----:B------:R-:W-:Y:S01]  /*3730*/  FMUL.FTZ R26, R26, UR6 ;  /* 0x000000061a1a7c20 */ /* 0x000fe20008410000 */
[----:B------:R-:W-:Y:S01]  /*3740*/  FMNMX.FTZ R42, R119, R42, !PT ;  /* 0x0000002a772a7209 */ /* 0x000fe20007810000 */
[----:B------:R-:W-:Y:S01]  /*3750*/  FMUL.FTZ R30, R30, UR6 ;  /* 0x000000061e1e7c20 */ /* 0x000fe20008410000 */
[----:B--2---:R-:W-:-:S02]  /*3760*/  FSEL R33, R56, -INF , P5 ;  /* 0xff80000038217808 */ /* 0x004fc40002800000 */
[----:B------:R-:W-:Y:S01]  /*3770*/  ISETP.GT.AND P5, PT, R18, 0x58, PT ;  /* 0x000000581200780c */ /* 0x000fe20003fa4270 */
[----:B------:R-:W2:Y:S01]  /*3780*/  MUFU.TANH R34, R34 ;  /* 0x0000002200227308 */ /* 0x000ea20000002400 */
[----:B---3--:R-:W-:Y:S02]  /*3790*/  FSEL R123, R50, -INF , P6 ;  /* 0xff800000327b7808 */ /* 0x008fe40003000000 */
[----:B------:R-:W-:Y:S02]  /*37a0*/  FMNMX.FTZ R42, R121, R42, !PT ;  /* 0x0000002a792a7209 */ /* 0x000fe40007810000 */
[----:B------:R-:W-:Y:S02]  /*37b0*/  FSEL R57, R59, -INF , P4 ;  /* 0xff8000003b397808 */ /* 0x000fe40002000000 */
[----:B------:R-:W-:Y:S01]  /*37c0*/  ISETP.GT.AND P4, PT, R18, 0x59, PT ;  /* 0x000000591200780c */ /* 0x000fe20003f84270 */
[----:B------:R-:W3:Y:S01]  /*37d0*/  MUFU.TANH R10, R44 ;  /* 0x0000002c000a7308 */ /* 0x000ee20000002400 */
[----:B------:R-:W-:-:S02]  /*37e0*/  FSEL R125, R125, -INF , P5 ;  /* 0xff8000007d7d7808 */ /* 0x000fc40002800000 */
[----:B------:R-:W-:Y:S02]  /*37f0*/  FMNMX.FTZ R42, R123, R42, !PT ;  /* 0x0000002a7b2a7209 */ /* 0x000fe40007810000 */
[----:B------:R-:W-:Y:S02]  /*3800*/  FSEL R35, R60, -INF , P2 ;  /* 0xff8000003c237808 */ /* 0x000fe40001000000 */
[----:B------:R-:W-:Y:S01]  /*3810*/  ISETP.GT.AND P2, PT, R18, 0x60, PT ;  /* 0x000000601200780c */ /* 0x000fe20003f44270 */
[----:B------:R-:W3:Y:S01]  /*3820*/  MUFU.TANH R40, R40 ;  /* 0x0000002800287308 */ /* 0x000ee20000002400 */
[----:B-----5:R-:W-:Y:S02]  /*3830*/  FSEL R127, R127, -INF , P4 ;  /* 0xff8000007f7f7808 */ /* 0x020fe40002000000 */
[----:B------:R-:W-:Y:S02]  /*3840*/  FMNMX.FTZ R42, R125, R42, !PT ;  /* 0x0000002a7d2a7209 */ /* 0x000fe40007810000 */
[----:B------:R-:W-:-:S02]  /*3850*/  FSEL R59, R48, -INF , P3 ;  /* 0xff800000303b7808 */ /* 0x000fc40001800000 */
[----:B------:R-:W-:Y:S01]  /*3860*/  ISETP.GT.AND P3, PT, R18, 0x61, PT ;  /* 0x000000611200780c */ /* 0x000fe20003f64270 */
[----:B------:R-:W5:Y:S01]  /*3870*/  MUFU.TANH R38, R38 ;  /* 0x0000002600267308 */ /* 0x000f620000002400 */
[----:B0-----:R-:W-:Y:S02]  /*3880*/  FSEL R129, R129, -INF , P2 ;  /* 0xff80000081817808 */ /* 0x001fe40001000000 */
[----:B------:R-:W-:Y:S02]  /*3890*/  FMNMX.FTZ R42, R127, R42, !PT ;  /* 0x0000002a7f2a7209 */ /* 0x000fe40007810000 */
[----:B------:R-:W-:Y:S01]  /*38a0*/  FSEL R61, R22, -INF , P6 ;  /* 0xff800000163d7808 */ /* 0x000fe20003000000 */
[----:B------:R-:W-:Y:S01]  /*38b0*/  FMUL.FTZ R22, R39, UR6 ;  /* 0x0000000627167c20 */ /* 0x000fe20008410000 */
[----:B------:R-:W-:Y:S01]  /*38c0*/  ISETP.GT.AND P6, PT, R18, 0x68, PT ;  /* 0x000000681200780c */ /* 0x000fe20003fc4270 */
[----:B------:R-:W-:Y:S01]  /*38d0*/  MUFU.TANH R32, R32 ;  /* 0x0000002000207308 */ /* 0x000fe20000002400 */
[----:B------:R-:W-:-:S02]  /*38e0*/  FSEL R131, R131, -INF , P3 ;  /* 0xff80000083837808 */ /* 0x000fc40001800000 */
[----:B------:R-:W-:Y:S02]  /*38f0*/  FMNMX.FTZ R42, R129, R42, !PT ;  /* 0x0000002a812a7209 */ /* 0x000fe40007810000 */
[----:B----4-:R-:W-:Y:S02]  /*3900*/  FSEL R63, R52, -INF , P5 ;  /* 0xff800000343f7808 */ /* 0x010fe40002800000 */
[----:B------:R-:W-:Y:S01]  /*3910*/  ISETP.GT.AND P5, PT, R18, 0x69, PT ;  /* 0x000000691200780c */ /* 0x000fe20003fa4270 */
[----:B------:R-:W0:Y:S01]  /*3920*/  MUFU.TANH R22, R22 ;  /* 0x0000001600167308 */ /* 0x000e220000002400 */
[----:B-1----:R-:W-:Y:S02]  /*3930*/  FSEL R133, R46, -INF , P6 ;  /* 0xff8000002e857808 */ /* 0x002fe40003000000 */
[----:B------:R-:W-:Y:S02]  /*3940*/  FMNMX.FTZ R42, R131, R42, !PT ;  /* 0x0000002a832a7209 */ /* 0x000fe40007810000 */
[----:B------:R-:W-:-:S02]  /*3950*/  FSEL R65, R54, -INF , P4 ;  /* 0xff80000036417808 */ /* 0x000fc40002000000 */
[----:B------:R-:W-:Y:S01]  /*3960*/  ISETP.GT.AND P4, PT, R18, 0x70, PT ;  /* 0x000000701200780c */ /* 0x000fe20003f84270 */
[----:B------:R-:W1:Y:S01]  /*3970*/  MUFU.TANH R26, R26 ;  /* 0x0000001a001a7308 */ /* 0x000e620000002400 */
[----:B------:R-:W-:Y:S01]  /*3980*/  FSEL R39, R8, -INF , P2 ;  /* 0xff80000008277808 */ /* 0x000fe20001000000 */
[----:B------:R-:W-:Y:S01]  /*3990*/  FMUL.FTZ R8, R27, UR6 ;  /* 0x000000061b087c20 */ /* 0x000fe20008410000 */
[----:B------:R-:W-:Y:S02]  /*39a0*/  FSEL R135, R135, -INF , P5 ;  /* 0xff80000087877808 */ /* 0x000fe40002800000 */
[----:B------:R-:W-:Y:S02]  /*39b0*/  FMNMX.FTZ R42, R133, R42, !PT ;  /* 0x0000002a852a7209 */ /* 0x000fe40007810000 */
[----:B------:R-:W-:Y:S01]  /*39c0*/  FSEL R67, R12, -INF , P3 ;  /* 0xff8000000c437808 */ /* 0x000fe20001800000 */
[----:B------:R-:W4:Y:S01]  /*39d0*/  MUFU.TANH R20, R20 ;  /* 0x0000001400147308 */ /* 0x000f220000002400 */
[----:B------:R-:W-:-:S02]  /*39e0*/  ISETP.GT.AND P3, PT, R18, 0x71, PT ;  /* 0x000000711200780c */ /* 0x000fc40003f64270 */
[----:B--2---:R-:W-:Y:S01]  /*39f0*/  FSEL R137, R34, -INF , P4 ;  /* 0xff80000022897808 */ /* 0x004fe20002000000 */
[----:B------:R-:W-:Y:S01]  /*3a00*/  FMUL.FTZ R34, R28, UR6 ;  /* 0x000000061c227c20 */ /* 0x000fe20008410000 */
[----:B------:R-:W-:Y:S02]  /*3a10*/  FMNMX.FTZ R42, R135, R42, !PT ;  /* 0x0000002a872a7209 */ /* 0x000fe40007810000 */
[----:B------:R-:W-:Y:S01]  /*3a20*/  ISETP.GT.AND P2, PT, R18, 0x78, PT ;  /* 0x000000781200780c */ /* 0x000fe20003f44270 */
[----:B------:R-:W2:Y:S01]  /*3a30*/  MUFU.TANH R8, R8 ;  /* 0x0000000800087308 */ /* 0x000ea20000002400 */
[----:B---3--:R-:W-:Y:S01]  /*3a40*/  FSEL R27, R10, -INF , P6 ;  /* 0xff8000000a1b7808 */ /* 0x008fe20003000000 */
[----:B------:R-:W-:Y:S01]  /*3a50*/  FMUL.FTZ R10, R31, UR6 ;  /* 0x000000061f0a7c20 */ /* 0x000fe20008410000 */
[----:B------:R-:W-:Y:S02]  /*3a60*/  FSEL R139, R40, -INF , P3 ;  /* 0xff800000288b7808 */ /* 0x000fe40001800000 */
[----:B------:R-:W-:-:S02]  /*3a70*/  FMNMX.FTZ R42, R137, R42, !PT ;  /* 0x0000002a892a7209 */ /* 0x000fc40007810000 */
[----:B------:R-:W-:Y:S01]  /*3a80*/  ISETP.GT.AND P6, PT, R18, 0x79, PT ;  /* 0x000000791200780c */ /* 0x000fe20003fc4270 */
[----:B------:R-:W3:Y:S01]  /*3a90*/  MUFU.TANH R36, R36 ;  /* 0x0000002400247308 */ /* 0x000ee20000002400 */
[----:B-----5:R-:W-:Y:S01]  /*3aa0*/  FSEL R141, R38, -INF , P2 ;  /* 0xff800000268d7808 */ /* 0x020fe20001000000 */
[----:B------:R-:W-:Y:S01]  /*3ab0*/  FMUL.FTZ R38, R37, UR6 ;  /* 0x0000000625267c20 */ /* 0x000fe20008410000 */
[----:B------:R-:W-:Y:S02]  /*3ac0*/  FMNMX.FTZ R42, R139, R42, !PT ;  /* 0x0000002a8b2a7209 */ /* 0x000fe40007810000 */
[----:B------:R-:W-:Y:S02]  /*3ad0*/  FSEL R73, R14, -INF , P5 ;  /* 0xff8000000e497808 */ /* 0x000fe40002800000 */
[----:B------:R-:W-:Y:S01]  /*3ae0*/  ISETP.GT.AND P5, PT, R18, 0x80, PT ;  /* 0x000000801200780c */ /* 0x000fe20003fa4270 */
[----:B------:R-:W5:Y:S01]  /*3af0*/  MUFU.TANH R30, R30 ;  /* 0x0000001e001e7308 */ /* 0x000f620000002400 */
[----:B0-----:R-:W-:-:S02]  /*3b00*/  FSEL R143, R22, -INF , P6 ;  /* 0xff800000168f7808 */ /* 0x001fc40003000000 */
[----:B------:R-:W-:Y:S02]  /*3b10*/  FMNMX.FTZ R42, R141, R42, !PT ;  /* 0x0000002a8d2a7209 */ /* 0x000fe40007810000 */
[----:B------:R-:W-:Y:S01]  /*3b20*/  FSEL R75, R32, -INF , P4 ;  /* 0xff800000204b7808 */ /* 0x000fe20002000000 */
[----:B------:R-:W-:Y:S01]  /*3b30*/  FMUL.FTZ R32, R24, UR6 ;  /* 0x0000000618207c20 */ /* 0x000fe20008410000 */
[----:B------:R-:W-:Y:S01]  /*3b40*/  ISETP.GT.AND P4, PT, R18, 0x81, PT ;  /* 0x000000811200780c */ /* 0x000fe20003f84270 */
[----:B------:R-:W0:Y:S01]  /*3b50*/  MUFU.TANH R10, R10 ;  /* 0x0000000a000a7308 */ /* 0x000e220000002400 */
[----:B-1----:R-:W-:Y:S02]  /*3b60*/  FSEL R147, R26, -INF , P5 ;  /* 0xff8000001a937808 */ /* 0x002fe40002800000 */
[----:B------:R-:W-:Y:S02]  /*3b70*/  FMNMX.FTZ R42, R143, R42, !PT ;  /* 0x0000002a8f2a7209 */ /* 0x000fe40007810000 */
[----:B----4-:R-:W-:-:S02]  /*3b80*/  FSEL R31, R20, -INF , P3 ;  /* 0xff800000141f7808 */ /* 0x010fc40001800000 */
[----:B------:R-:W-:Y:S01]  /*3b90*/  ISETP.GT.AND P3, PT, R18, 0x88, PT ;  /* 0x000000881200780c */ /* 0x000fe20003f64270 */
[----:B------:R-:W1:Y:S01]  /*3ba0*/  MUFU.TANH R38, R38 ;  /* 0x0000002600267308 */ /* 0x000e620000002400 */
[----:B--2---:R-:W-:Y:S02]  /*3bb0*/  FSEL R149, R8, -INF , P4 ;  /* 0xff80000008957808 */ /* 0x004fe40002000000 */
[----:B------:R-:W-:Y:S02]  /*3bc0*/  FMNMX.FTZ R42, R147, R42, !PT ;  /* 0x0000002a932a7209 */ /* 0x000fe40007810000 */
[----:B---3--:R-:W-:Y:S01]  /*3bd0*/  FSEL R69, R36, -INF , P2 ;  /* 0xff80000024457808 */ /* 0x008fe20001000000 */
[----:B------:R-:W-:Y:S01]  /*3be0*/  FMUL.FTZ R36, R25, UR6 ;  /* 0x0000000619247c20 */ /* 0x000fe20008410000 */
[----:B------:R-:W-:Y:S01]  /*3bf0*/  ISETP.GT.AND P2, PT, R18, 0x89, PT ;  /* 0x000000891200780c */ /* 0x000fe20003f44270 */
[----:B------:R-:W2:Y:S01]  /*3c00*/  MUFU.TANH R32, R32 ;  /* 0x0000002000207308 */ /* 0x000ea20000002400 */
[----:B-----5:R-:W-:Y:S01]  /*3c10*/  FSEL R153, R30, -INF , P3 ;  /* 0xff8000001e997808 */ /* 0x020fe20001800000 */
[----:B------:R-:W-:Y:S01]  /*3c20*/  FMUL.FTZ R30, R29, UR6 ;  /* 0x000000061d1e7c20 */ /* 0x000fe20008410000 */
[----:B------:R-:W-:-:S02]  /*3c30*/  FMNMX.FTZ R42, R149, R42, !PT ;  /* 0x0000002a952a7209 */ /* 0x000fc40007810000 */
[----:B0-----:R-:W-:Y:S02]  /*3c40*/  FSEL R151, R10, -INF , P2 ;  /* 0xff8000000a977808 */ /* 0x001fe40001000000 */
[----:B------:R-:W-:Y:S01]  /*3c50*/  FMNMX.FTZ R42, R153, R42, !PT ;  /* 0x0000002a992a7209 */ /* 0x000fe20007810000 */
[----:B------:R-:W0:Y:S03]  /*3c60*/  MUFU.TANH R36, R36 ;  /* 0x0000002400247308 */ /* 0x000e260000002400 */
[----:B------:R-:W-:-:S05]  /*3c70*/  FMNMX.FTZ R42, R151, R42, !PT ;  /* 0x0000002a972a7209 */ /* 0x000fca0007810000 */
[----:B------:R-:W3:Y:S01]  /*3c80*/  SHFL.BFLY PT, R83, R42, 0x2, 0x1f ;  /* 0x0c401f002a537f89 */ /* 0x000ee200000e0000 */
[----:B------:R-:W4:Y:S08]  /*3c90*/  MUFU.TANH R34, R34 ;  /* 0x0000002200227308 */ /* 0x000f300000002400 */
[----:B------:R-:W5:Y:S01]  /*3ca0*/  MUFU.TANH R30, R30 ;  /* 0x0000001e001e7308 */ /* 0x000f620000002400 */
[----:B---3--:R-:W-:-:S05]  /*3cb0*/  FMNMX.FTZ R83, R42, R83, !PT ;  /* 0x000000532a537209 */ /* 0x008fca0007810000 */
[----:B------:R-:W3:Y:S02]  /*3cc0*/  SHFL.BFLY PT, R72, R83, 0x1, 0x1f ;  /* 0x0c201f0053487f89 */ /* 0x000ee400000e0000 */
[----:B---3--:R-:W-:-:S04]  /*3cd0*/  FMNMX.FTZ R72, R83, R72, !PT ;  /* 0x0000004853487209 */ /* 0x008fc80007810000 */
        /* <DEDUP_REMOVED lines=10> */
[-CC-:B------:R-:W-:Y:S01]  /*3d80*/  FFMA.FTZ R22, R107, R74.reuse, -R26.reuse ;  /* 0x0000004a6b167223 */ /* 0x180fe2000001081a */
[----:B--2---:R-:W-:Y:S01]  /*3d90*/  FSEL R101, R32, -INF , P5 ;  /* 0xff80000020657808 */ /* 0x004fe20002800000 */
[--C-:B------:R-:W-:Y:S01]  /*3da0*/  FFMA.FTZ R24, R111, R74, -R26.reuse ;  /* 0x0000004a6f187223 */ /* 0x100fe2000001081a */
[----:B------:R-:W-:Y:S01]  /*3db0*/  FMNMX.FTZ R6, R9, R6, !PT ;  /* 0x0000000609067209 */ /* 0x000fe20007810000 */
[-CC-:B------:R-:W-:Y:S01]  /*3dc0*/  FFMA.FTZ R117, R117, R74.reuse, -R26.reuse ;  /* 0x0000004a75757223 */ /* 0x180fe2000001081a */
[----:B0-----:R-:W-:Y:S01]  /*3dd0*/  FSEL R107, R36, -INF , P4 ;  /* 0xff800000246b7808 */ /* 0x001fe20002000000 */
[--C-:B------:R-:W-:Y:S01]  /*3de0*/  FFMA.FTZ R83, R79, R74, -R26.reuse ;  /* 0x0000004a4f537223 */ /* 0x100fe2000001081a */
[----:B------:R-:W-:Y:S01]  /*3df0*/  FMNMX.FTZ R6, R11, R6, !PT ;  /* 0x000000060b067209 */ /* 0x000fe20007810000 */
[-CC-:B------:R-:W-:Y:S01]  /*3e00*/  FFMA.FTZ R113, R113, R74.reuse, -R26.reuse ;  /* 0x0000004a71717223 */ /* 0x180fe2000001081a */
[----:B----4-:R-:W-:Y:S01]  /*3e10*/  FSEL R111, R34, -INF , P3 ;  /* 0xff800000226f7808 */ /* 0x010fe20001800000 */
        /* <DEDUP_REMOVED lines=55> */
[----:B------:R-:W-:Y:S01]  /*4190*/  MUFU.EX2 R12, R12 ;  /* 0x0000000c000c7308 */ /* 0x000fe20000000800 */
[----:B--2---:R-:W-:Y:S02]  /*41a0*/  FFMA.FTZ R113, R151, R74, -R26 ;  /* 0x0000004a97717223 */ /* 0x004fe4000001081a */
[----:B------:R-:W-:-:S04]  /*41b0*/  FMNMX.FTZ R40, R75, R40, !PT ;  /* 0x000000284b287209 */ /* 0x000fc80007810000 */
[----:B------:R-:W-:Y:S01]  /*41c0*/  FMNMX.FTZ R40, R31, R40, !PT ;  /* 0x000000281f287209 */ /* 0x000fe20007810000 */
[----:B------:R5:W-:Y:S03]  /*41d0*/  MUFU.EX2 R28, R117 ;  /* 0x00000075001c7308 */ /* 0x000be60000000800 */
[----:B------:R-:W-:-:S04]  /*41e0*/  FMNMX.FTZ R40, R69, R40, !PT ;  /* 0x0000002845287209 */ /* 0x000fc80007810000 */
[----:B------:R-:W-:Y:S01]  /*41f0*/  FMNMX.FTZ R40, R97, R40, !PT ;  /* 0x0000002861287209 */ /* 0x000fe20007810000 */
[----:B------:R-:W-:Y:S01]  /*4200*/  MUFU.EX2 R95, R95 ;  /* 0x0000005f005f7308 */ /* 0x000fe20000000800 */
[----:B-----5:R-:W-:Y:S01]  /*4210*/  FSEL R117, R30, -INF , P2 ;  /* 0xff8000001e757808 */ /* 0x020fe20001000000 */
[----:B------:R-:W-:Y:S01]  /*4220*/  FFMA.FTZ R30, R129, R74, -R26 ;  /* 0x0000004a811e7223 */ /* 0x000fe2000001081a */
[----:B------:R-:W-:-:S04]  /*4230*/  FMNMX.FTZ R40, R101, R40, !PT ;  /* 0x0000002865287209 */ /* 0x000fc80007810000 */
[----:B------:R-:W-:Y:S01]  /*4240*/  FMNMX.FTZ R40, R107, R40, !PT ;  /* 0x000000286b287209 */ /* 0x000fe20007810000 */
[----:B------:R-:W-:Y:S03]  /*4250*/  MUFU.EX2 R18, R18 ;  /* 0x0000001200127308 */ /* 0x000fe60000000800 */
[----:B------:R-:W-:-:S04]  /*4260*/  FMNMX.FTZ R40, R111, R40, !PT ;  /* 0x000000286f287209 */ /* 0x000fc80007810000 */
[----:B------:R-:W-:Y:S01]  /*4270*/  FMNMX.FTZ R36, R117, R40, !PT ;  /* 0x0000002875247209 */ /* 0x000fe20007810000 */
[----:B------:R-:W-:Y:S04]  /*4280*/  MUFU.EX2 R25, R25 ;  /* 0x0000001900197308 */ /* 0x000fe80000000800 */
[----:B------:R-:W2:Y:S04]  /*4290*/  SHFL.BFLY PT, R79, R36, 0x2, 0x1f ;  /* 0x0c401f00244f7f89 */ /* 0x000ea800000e0000 */
[----:B------:R-:W-:Y:S08]  /*42a0*/  MUFU.EX2 R20, R20 ;  /* 0x0000001400147308 */ /* 0x000ff00000000800 */
[----:B------:R-:W-:Y:S08]  /*42b0*/  MUFU.EX2 R37, R37 ;  /* 0x0000002500257308 */ /* 0x000ff00000000800 */
[----:B------:R-:W-:Y:S01]  /*42c0*/  MUFU.EX2 R22, R22 ;  /* 0x0000001600167308 */ /* 0x000fe20000000800 */
[----:B--2---:R-:W-:Y:S01]  /*42d0*/  FMNMX.FTZ R46, R36, R79, !PT ;  /* 0x0000004f242e7209 */ /* 0x004fe20007810000 */
[----:B------:R-:W-:-:S06]  /*42e0*/  FFMA.FTZ R36, R153, R74, -R26 ;  /* 0x0000004a99247223 */ /* 0x000fcc000001081a */
[----:B------:R-:W-:Y:S01]  /*42f0*/  MUFU.EX2 R81, R81 ;  /* 0x0000005100517308 */ /* 0x000fe20000000800 */
[----:B------:R-:W2:Y:S07]  /*4300*/  SHFL.BFLY PT, R79, R46, 0x1, 0x1f ;  /* 0x0c201f002e4f7f89 */ /* 0x000eae00000e0000 */
[----:B------:R-:W-:Y:S08]  /*4310*/  MUFU.EX2 R24, R24 ;  /* 0x0000001800187308 */ /* 0x000ff00000000800 */
[----:B------:R-:W-:Y:S08]  /*4320*/  MUFU.EX2 R83, R83 ;  /* 0x0000005300537308 */ /* 0x000ff00000000800 */
[----:B------:R-:W-:Y:S01]  /*4330*/  MUFU.EX2 R29, R29 ;  /* 0x0000001d001d7308 */ /* 0x000fe20000000800 */
[----:B--2---:R-:W-:-:S04]  /*4340*/  FMNMX.FTZ R79, R46, R79, !PT ;  /* 0x0000004f2e4f7209 */ /* 0x004fc80007810000 */
[C---:B------:R-:W-:Y:S01]  /*4350*/  FSETP.NEU.FTZ.AND P2, PT, R79.reuse, -INF , PT ;  /* 0xff8000004f00780b */ /* 0x040fe20003f5d000 */
[----:B------:R-:W-:Y:S02]  /*4360*/  FMUL.FTZ R46, R79, R74 ;  /* 0x0000004a4f2e7220 */ /* 0x000fe40000410000 */
[----:B------:R-:W-:Y:S03]  /*4370*/  MUFU.EX2 R77, R77 ;  /* 0x0000004d004d7308 */ /* 0x000fe60000000800 */
[----:B------:R-:W-:-:S05]  /*4380*/  FSEL R26, R46, RZ, P2 ;  /* 0x000000ff2e1a7208 */ /* 0x000fca0001000000 */
[--C-:B------:R-:W-:Y:S01]  /*4390*/  FFMA.FTZ R119, R9, R74, -R26.reuse ;  /* 0x0000004a09777223 */ /* 0x100fe2000001081a */
[----:B------:R-:W-:Y:S01]  /*43a0*/  LEA.HI R9, R19, R16, RZ, 0x4 ;  /* 0x0000001013097211 */ /* 0x000fe200078f20ff */
[--C-:B------:R-:W-:Y:S01]  /*43b0*/  FFMA.FTZ R58, R11, R74, -R26.reuse ;  /* 0x0000004a0b3a7223 */ /* 0x100fe2000001081a */
[----:B------:R-:W-:Y:S01]  /*43c0*/  LEA.HI R19, R19, R16, RZ, 0x5 ;  /* 0x0000001013137211 */ /* 0x000fe200078f28ff */
[-CC-:B------:R-:W-:Y:S01]  /*43d0*/  FFMA.FTZ R121, R13, R74.reuse, -R26.reuse ;  /* 0x0000004a0d797223 */ /* 0x180fe2000001081a */
[----:B------:R-:W-:Y:S01]  /*43e0*/  LOP3.LUT R11, R9, 0xfffffff0, RZ, 0xc0, !PT ;  /* 0xfffffff0090b7812 */ /* 0x000fe200078ec0ff */
[-CC-:B------:R-:W-:Y:S01]  /*43f0*/  FFMA.FTZ R60, R15, R74.reuse, -R26.reuse ;  /* 0x0000004a0f3c7223 */ /* 0x180fe2000001081a */
[----:B------:R-:W-:Y:S01]  /*4400*/  SHF.R.S32.HI R13, RZ, 0x4, R9 ;  /* 0x00000004ff0d7819 */ /* 0x000fe20000011409 */
[----:B------:R-:W-:Y:S02]  /*4410*/  IMAD.SHL.U32 R15, R19, 0x8, RZ ;  /* 0x00000008130f7824 */ /* 0x000fe400078e00ff */
[----:B------:R-:W-:Y:S01]  /*4420*/  FFMA.FTZ R5, R5, R74, -R26 ;  /* 0x0000004a05057223 */ /* 0x000fe2000001081a */
[----:B------:R-:W-:-:S02]  /*4430*/  IMAD.IADD R11, R16, 0x1, -R11 ;  /* 0x00000001100b7824 */ /* 0x000fc400078e0a0b */
[-CC-:B------:R-:W-:Y:S01]  /*4440*/  FFMA.FTZ R56, R4, R74.reuse, -R26.reuse ;  /* 0x0000004a04387223 */ /* 0x180fe2000001081a */
[----:B------:R-:W-:Y:S01]  /*4450*/  IMAD.SHL.U32 R62, R13, 0x8, RZ ;  /* 0x000000080d3e7824 */ /* 0x000fe200078e00ff */
[----:B------:R-:W-:Y:S01]  /*4460*/  LOP3.LUT R64, R15, 0x7fffff00, RZ, 0xc0, !PT ;  /* 0x7fffff000f407812 */ /* 0x000fe200078ec0ff */
[-CC-:B------:R-:W-:Y:S01]  /*4470*/  FFMA.FTZ R54, R7, R74.reuse, -R26.reuse ;  /* 0x0000004a07367223 */ /* 0x180fe2000001081a */
[----:B------:R-:W-:Y:S01]  /*4480*/  SHF.R.S32.HI R52, RZ, 0x1f, R11 ;  /* 0x0000001fff347819 */ /* 0x000fe2000001140b */
[----:B------:R-:W-:Y:S01]  /*4490*/  MUFU.EX2 R5, R5 ;  /* 0x0000000500057308 */ /* 0x000fe20000000800 */
[-CC-:B------:R-:W-:Y:S01]  /*44a0*/  FFMA.FTZ R46, R45, R74.reuse, -R26.reuse ;  /* 0x0000004a2d2e7223 */ /* 0x180fe2000001081a */
[-CC-:B------:R-:W-:Y:S01]  /*44b0*/  FFMA.FTZ R45, R51, R74.reuse, -R26.reuse ;  /* 0x0000004a332d7223 */ /* 0x180fe2000001081a */
[CC--:B------:R-:W-:Y:S01]  /*44c0*/  LEA.HI R9, R52.reuse, R11.reuse, RZ, 0x2 ;  /* 0x0000000b34097211 */ /* 0x0c0fe200078f10ff */
[-CC-:B------:R-:W-:Y:S01]  /*44d0*/  FFMA.FTZ R21, R21, R74.reuse, -R26.reuse ;  /* 0x0000004a15157223 */ /* 0x180fe2000001081a */
[----:B------:R-:W-:Y:S01]  /*44e0*/  LEA.HI R52, R52, R11, RZ, 0x3 ;  /* 0x0000000b34347211 */ /* 0x000fe200078f18ff */
[-CC-:B------:R-:W-:Y:S01]  /*44f0*/  FFMA.FTZ R4, R23, R74.reuse, -R26.reuse ;  /* 0x0000004a17047223 */ /* 0x180fe2000001081a */
[----:B------:R-:W-:Y:S01]  /*4500*/  SHF.R.S32.HI R13, RZ, 0x2, R9 ;  /* 0x00000002ff0d7819 */ /* 0x000fe20000011409 */
[----:B------:R-:W2:Y:S01]  /*4510*/  MUFU.EX2 R56, R56 ;  /* 0x0000003800387308 */ /* 0x000ea20000000800 */
[----:B------:R-:W-:Y:S01]  /*4520*/  FFMA.FTZ R7, R41, R74, -R26 ;  /* 0x0000004a29077223 */ /* 0x000fe2000001081a */
[----:B------:R-:W-:Y:S01]  /*4530*/  IMAD.SHL.U32 R15, R52, 0x10, RZ ;  /* 0x00000010340f7824 */ /* 0x000fe200078e00ff */
[----:B------:R-:W-:Y:S01]  /*4540*/  LOP3.LUT R52, R9, 0x7fffffc, RZ, 0xc0, !PT ;  /* 0x07fffffc09347812 */ /* 0x000fe200078ec0ff */
[----:B------:R-:W-:-:S02]  /*4550*/  IMAD.SHL.U32 R13, R13, 0x40, RZ ;  /* 0x000000400d0d7824 */ /* 0x000fc400078e00ff */
[----:B------:R-:W-:Y:S01]  /*4560*/  FFMA.FTZ R41, R43, R74, -R26 ;  /* 0x0000004a2b297223 */ /* 0x000fe2000001081a */
[----:B------:R-:W-:Y:S01]  /*4570*/  IMAD.U32 R9, RZ, RZ, UR37 ;  /* 0x00000025ff097e24 */ /* 0x000fe2000f8e00ff */
[----:B------:R-:W-:Y:S01]  /*4580*/  LOP3.LUT R15, R15, 0x7fffff80, RZ, 0xc0, !PT ;  /* 0x7fffff800f0f7812 */ /* 0x000fe200078ec0ff */
[----:B------:R-:W3:Y:S01]  /*4590*/  MUFU.EX2 R54, R54 ;  /* 0x0000003600367308 */ /* 0x000ee20000000800 */
[----:B------:R-:W-:Y:S01]  /*45a0*/  LOP3.LUT R13, R13, 0x40, RZ, 0xc0, !PT ;  /* 0x000000400d0d7812 */ /* 0x000fe200078ec0ff */
[----:B------:R-:W-:Y:S01]  /*45b0*/  @!P1 VIADD R9, R9, 0x31c40 ;  /* 0x00031c4009099836 */ /* 0x000fe20000000000 */
[----:B------:R-:W-:Y:S01]  /*45c0*/  IADD3 R11, R11, -R52, RZ ;  /* 0x800000340b0b7210 */ /* 0x000fe20007ffe0ff */
[----:B------:R-:W-:Y:S01]  /*45d0*/  IMAD.IADD R64, R15, 0x1, R64 ;  /* 0x000000010f407824 */ /* 0x000fe200078e0240 */
[----:B------:R-:W-:Y:S01]  /*45e0*/  LOP3.LUT R62, R13, 0x8, R62, 0xf8, !PT ;  /* 0x000000080d3e7812 */ /* 0x000fe200078ef83e */
[----:B------:R-:W-:Y:S01]  /*45f0*/  FFMA.FTZ R48, R49, R74, -R26 ;  /* 0x0000004a31307223 */ /* 0x000fe2000001081a */
[----:B------:R-:W-:Y:S01]  /*4600*/  SHF.R.U32.HI R13, RZ, 0x3, R13 ;  /* 0x00000003ff0d7819 */ /* 0x000fe2000001160d */
[----:B------:R-:W4:Y:S01]  /*4610*/  MUFU.EX2 R119, R119 ;  /* 0x0000007700777308 */ /* 0x000f220000000800 */
[----:B------:R-:W-:-:S02]  /*4620*/  IMAD R64, R11, 0x10, R64 ;  /* 0x000000100b407824 */ /* 0x000fc400078e0240 */
[----:B0-----:R-:W-:Y:S01]  /*4630*/  FADD.FTZ R11, R10, R91 ;  /* 0x0000005b0a0b7221 */ /* 0x001fe20000010000 */
[----:B------:R-:W-:Y:S01]  /*4640*/  LOP3.LUT R13, R62, R13, RZ, 0x3c, !PT ;  /* 0x0000000d3e0d7212 */ /* 0x000fe200078e3cff */
[----:B------:R-:W-:Y:S01]  /*4650*/  FFMA.FTZ R43, R47, R74, -R26 ;  /* 0x0000004a2f2b7223 */ /* 0x000fe2000001081a */
[----:B------:R-:W-:Y:S01]  /*4660*/  @!P1 PRMT R9, RZ, 0x654, R9 ;  /* 0x00000654ff099816 */ /* 0x000fe20000000009 */
[----:B-1----:R-:W-:Y:S01]  /*4670*/  FADD.FTZ R62, R8, R11 ;  /* 0x0000000b083e7221 */ /* 0x002fe20000010000 */
[----:B--2---:R-:W-:Y:S01]  /*4680*/  FADD.FTZ R11, R5, R56 ;  /* 0x00000038050b7221 */ /* 0x004fe20000010000 */
[----:B------:R-:W0:Y:S01]  /*4690*/  MUFU.EX2 R58, R58 ;  /* 0x0000003a003a7308 */ /* 0x000e220000000800 */
[----:B------:R-:W-:Y:S02]  /*46a0*/  IMAD.IADD R51, R13, 0x1, R64 ;  /* 0x000000010d337824 */ /* 0x000fe400078e0240 */
[C---:B------:R-:W-:Y:S01]  /*46b0*/  FADD.FTZ R13, R89.reuse, R62 ;  /* 0x0000003e590d7221 */ /* 0x040fe20000010000 */
[----:B---3--:R-:W-:Y:S01]  /*46c0*/  FADD.FTZ R62, R54, R11 ;  /* 0x0000000b363e7221 */ /* 0x008fe20000010000 */
[----:B------:R-:W-:Y:S01]  /*46d0*/  F2FP.BF16.F32.PACK_AB R11, R89, R8 ;  /* 0x00000008590b723e */ /* 0x000fe200000010ff */
[----:B------:R1:W-:Y:S01]  /*46e0*/  @!P1 SYNCS.ARRIVE.TRANS64.RED.A1T0 RZ, [R9+URZ], RZ ;  /* 0x000000ff09ff99a7 */ /* 0x0003e2000810043f */
[----:B------:R-:W-:Y:S01]  /*46f0*/  FADD.FTZ R64, R14, R13 ;  /* 0x0000000d0e407221 */ /* 0x000fe20000010000 */
[-C--:B------:R-:W-:Y:S01]  /*4700*/  FFMA.FTZ R50, R53, R74.reuse, -R26 ;  /* 0x0000004a35327223 */ /* 0x080fe2000001081a */
[----:B------:R-:W2:Y:S01]  /*4710*/  MUFU.EX2 R121, R121 ;  /* 0x0000007900797308 */ /* 0x000ea20000000800 */
[----:B----4-:R-:W-:Y:S01]  /*4720*/  FADD.FTZ R13, R119, R62 ;  /* 0x0000003e770d7221 */ /* 0x010fe20000010000 */
[----:B------:R-:W-:Y:S01]  /*4730*/  FADD.FTZ R15, R93, R64 ;  /* 0x000000405d0f7221 */ /* 0x000fe20000010000 */
[-CC-:B------:R-:W-:Y:S01]  /*4740*/  FFMA.FTZ R55, R55, R74.reuse, -R26.reuse ;  /* 0x0000004a37377223 */ /* 0x180fe2000001081a */
[--C-:B------:R-:W-:Y:S01]  /*4750*/  FFMA.FTZ R19, R33, R74, -R26.reuse ;  /* 0x0000004a21137223 */ /* 0x100fe2000001081a */
[----:B-1----:R-:W-:Y:S01]  /*4760*/  F2FP.BF16.F32.PACK_AB R9, R91, R10 ;  /* 0x0000000a5b09723e */ /* 0x002fe200000010ff */
[----:B------:R-:W-:Y:S01]  /*4770*/  FADD.FTZ R10, R12, R15 ;  /* 0x0000000f0c0a7221 */ /* 0x000fe20000010000 */
[----:B------:R-:W-:Y:S01]  /*4780*/  FFMA.FTZ R33, R57, R74, -R26 ;  /* 0x0000004a39217223 */ /* 0x000fe2000001081a */
[----:B------:R-:W1:Y:S01]  /*4790*/  MUFU.EX2 R60, R60 ;  /* 0x0000003c003c7308 */ /* 0x000e620000000800 */
[----:B0-----:R-:W-:Y:S01]  /*47a0*/  FADD.FTZ R8, R58, R13 ;  /* 0x0000000d3a087221 */ /* 0x001fe20000010000 */
[----:B------:R-:W-:Y:S01]  /*47b0*/  FADD.FTZ R49, R95, R10 ;  /* 0x0000000a5f317221 */ /* 0x000fe20000010000 */
[----:B------:R-:W-:Y:S01]  /*47c0*/  F2FP.BF16.F32.PACK_AB R13, R93, R14 ;  /* 0x0000000e5d0d723e */ /* 0x000fe200000010ff */
[--C-:B------:R-:W-:Y:S01]  /*47d0*/  FFMA.FTZ R52, R35, R74, -R26.reuse ;  /* 0x0000004a23347223 */ /* 0x100fe2000001081a */
[----:B------:R-:W-:Y:S01]  /*47e0*/  F2FP.BF16.F32.PACK_AB R10, R119, R54 ;  /* 0x00000036770a723e */ /* 0x000fe200000010ff */
[----:B------:R-:W-:Y:S01]  /*47f0*/  FADD.FTZ R54, R18, R49 ;  /* 0x0000003112367221 */ /* 0x000fe20000010000 */
[-C--:B------:R-:W-:Y:S01]  /*4800*/  FFMA.FTZ R100, R59, R74.reuse, -R26 ;  /* 0x0000004a3b647223 */ /* 0x080fe2000001081a */
[----:B------:R-:W0:Y:S01]  /*4810*/  MUFU.EX2 R21, R21 ;  /* 0x0000001500157308 */ /* 0x000e220000000800 */
[----:B--2---:R-:W-:Y:S01]  /*4820*/  FADD.FTZ R23, R121, R8 ;  /* 0x0000000879177221 */ /* 0x004fe20000010000 */
[----:B------:R-:W-:Y:S01]  /*4830*/  F2FP.BF16.F32.PACK_AB R8, R56, R5 ;  /* 0x000000053808723e */ /* 0x000fe200000010ff */
        /* <DEDUP_REMOVED lines=12> */
[----:B------:R-:W-:Y:S01]  /*4900*/  FFMA.FTZ R97, R97, R74, -R26 ;  /* 0x0000004a61617223 */ /* 0x000fe2000001081a */
[----:B------:R-:W1:Y:S01]  /*4910*/  MUFU.EX2 R7, R7 ;  /* 0x0000000700077308 */ /* 0x000e620000000800 */
[C---:B0-----:R-:W-:Y:S01]  /*4920*/  FADD.FTZ R23, R21.reuse, R14 ;  /* 0x0000000e15177221 */ /* 0x041fe20000010000 */
[----:B------:R-:W-:Y:S01]  /*4930*/  F2FP.BF16.F32.PACK_AB R14, R21, R60 ;  /* 0x0000003c150e723e */ /* 0x000fe200000010ff */
[----:B------:R-:W-:Y:S01]  /*4940*/  FADD.FTZ R21, R25, R54 ;  /* 0x0000003619157221 */ /* 0x000fe20000010000 */
[-CC-:B------:R-:W-:Y:S01]  /*4950*/  FFMA.FTZ R49, R101, R74.reuse, -R26.reuse ;  /* 0x0000004a65317223 */ /* 0x180fe2000001081a */
[-CC-:B------:R-:W-:Y:S01]  /*4960*/  FFMA.FTZ R107, R107, R74.reuse, -R26.reuse ;  /* 0x0000004a6b6b7223 */ /* 0x180fe2000001081a */
[-CC-:B------:R-:W-:Y:S01]  /*4970*/  FFMA.FTZ R111, R111, R74.reuse, -R26.reuse ;  /* 0x0000004a6f6f7223 */ /* 0x180fe2000001081a */
[----:B------:R-:W-:Y:S01]  /*4980*/  FADD.FTZ R56, R20, R21 ;  /* 0x0000001514387221 */ /* 0x000fe20000010000 */
[----:B------:R-:W0:Y:S01]  /*4990*/  MUFU.EX2 R41, R41 ;  /* 0x0000002900297308 */ /* 0x000e220000000800 */
[----:B--2---:R-:W-:Y:S01]  /*49a0*/  FADD.FTZ R54, R4, R23 ;  /* 0x0000001704367221 */ /* 0x004fe20000010000 */
[----:B------:R-:W-:Y:S01]  /*49b0*/  FFMA.FTZ R117, R117, R74, -R26 ;  /* 0x0000004a75757223 */ /* 0x000fe2000001081a */
[----:B------:R-:W-:Y:S01]  /*49c0*/  FADD.FTZ R23, R37, R56 ;  /* 0x0000003825177221 */ /* 0x000fe20000010000 */
[----:B------:R-:W-:Y:S01]  /*49d0*/  LEA R5, R51, UR37, 0x1 ;  /* 0x0000002533057c11 */ /* 0x000fe2000f8e08ff */
[----:B------:R-:W-:Y:S01]  /*49e0*/  IMAD.MOV.U32 R67, RZ, RZ, R71 ;  /* 0x000000ffff437224 */ /* 0x000fe200078e0047 */
[----:B------:R-:W-:Y:S01]  /*49f0*/  F2FP.BF16.F32.PACK_AB R15, R95, R12 ;  /* 0x0000000c5f0f723e */ /* 0x000fe200000010ff */
[----:B------:R-:W-:Y:S01]  /*4a00*/  FADD.FTZ R56, R22, R23 ;  /* 0x0000001716387221 */ /* 0x000fe20000010000 */
[----:B------:R-:W2:Y:S01]  /*4a10*/  MUFU.EX2 R46, R46 ;  /* 0x0000002e002e7308 */ /* 0x000ea20000000800 */
[----:B-1----:R-:W-:Y:S01]  /*4a20*/  FADD.FTZ R54, R7, R54 ;  /* 0x0000003607367221 */ /* 0x002fe20000010000 */
[----:B------:R1:W-:Y:S01]  /*4a30*/  STSM.16.M88.4 [R5+0x24300], R8 ;  /* 0x0243000805007844 */ /* 0x0003e20000000200 */
[----:B------:R-:W-:Y:S01]  /*4a40*/  FADD.FTZ R23, R81, R56 ;  /* 0x0000003851177221 */ /* 0x000fe20000010000 */
[----:B------:R-:W-:Y:S01]  /*4a50*/  F2FP.BF16.F32.PACK_AB R12, R121, R58 ;  /* 0x0000003a790c723e */ /* 0x000fe200000010ff */
[----:B------:R-:W-:Y:S01]  /*4a60*/  IMAD.MOV.U32 R65, RZ, RZ, R71 ;  /* 0x000000ffff417224 */ /* 0x000fe200078e0047 */
[-C--:B------:R-:W-:Y:S01]  /*4a70*/  MOV R64, R71.reuse ;  /* 0x0000004700407202 */ /* 0x080fe20000000f00 */
[----:B------:R-:W-:Y:S01]  /*4a80*/  FADD.FTZ R56, R24, R23 ;  /* 0x0000001718387221 */ /* 0x000fe20000010000 */
[----:B------:R-:W3:Y:S01]  /*4a90*/  MUFU.EX2 R43, R43 ;  /* 0x0000002b002b7308 */ /* 0x000ee20000000800 */
[----:B0-----:R-:W-:Y:S01]  /*4aa0*/  FADD.FTZ R21, R41, R54 ;  /* 0x0000003629157221 */ /* 0x001fe20000010000 */
[----:B------:R-:W-:Y:S01]  /*4ab0*/  STSM.16.M88.4 [R5+0x25b00], R12 ;  /* 0x025b000c05007844 */ /* 0x000fe20000000200 */
[----:B------:R-:W-:Y:S01]  /*4ac0*/  FADD.FTZ R23, R83, R56 ;  /* 0x0000003853177221 */ /* 0x000fe20000010000 */
[--C-:B------:R-:W-:Y:S01]  /*4ad0*/  IMAD.MOV.U32 R63, RZ, RZ, R71.reuse ;  /* 0x000000ffff3f7224 */ /* 0x100fe200078e0047 */
[----:B------:R-:W-:Y:S01]  /*4ae0*/  MOV R57, R71 ;  /* 0x0000004700397202 */ /* 0x000fe20000000f00 */
[----:B------:R-:W-:-:S02]  /*4af0*/  IMAD.MOV.U32 R62, RZ, RZ, R71 ;  /* 0x000000ffff3e7224 */ /* 0x000fc400078e0047 */
[----:B------:R-:W-:Y:S01]  /*4b00*/  FADD.FTZ R26, R6, R23 ;  /* 0x00000017061a7221 */ /* 0x000fe20000010000 */
[----:B------:R-:W0:Y:S01]  /*4b10*/  MUFU.EX2 R48, R48 ;  /* 0x0000003000307308 */ /* 0x000e220000000800 */
[----:B--2---:R-:W-:Y:S01]  /*4b20*/  FADD.FTZ R54, R46, R21 ;  /* 0x000000152e367221 */ /* 0x004fe20000010000 */
[--C-:B------:R-:W-:Y:S02]  /*4b30*/  IMAD.MOV.U32 R61, RZ, RZ, R71.reuse ;  /* 0x000000ffff3d7224 */ /* 0x100fe400078e0047 */
[--C-:B------:R-:W-:Y:S02]  /*4b40*/  IMAD.MOV.U32 R60, RZ, RZ, R71.reuse ;  /* 0x000000ffff3c7224 */ /* 0x100fe400078e0047 */
[--C-:B------:R-:W-:Y:S02]  /*4b50*/  IMAD.MOV.U32 R59, RZ, RZ, R71.reuse ;  /* 0x000000ffff3b7224 */ /* 0x100fe400078e0047 */
[----:B------:R-:W2:Y:S01]  /*4b60*/  MUFU.EX2 R45, R45 ;  /* 0x0000002d002d7308 */ /* 0x000ea20000000800 */
[----:B---3--:R-:W-:Y:S01]  /*4b70*/  FADD.FTZ R21, R43, R54 ;  /* 0x000000362b157221 */ /* 0x008fe20000010000 */
[----:B------:R-:W-:-:S02]  /*4b80*/  IMAD.MOV.U32 R58, RZ, RZ, R71 ;  /* 0x000000ffff3a7224 */ /* 0x000fc400078e0047 */
[--C-:B------:R-:W-:Y:S02]  /*4b90*/  IMAD.MOV.U32 R56, RZ, RZ, R71.reuse ;  /* 0x000000ffff387224 */ /* 0x100fe400078e0047 */
[----:B------:R-:W-:Y:S02]  /*4ba0*/  IMAD.MOV.U32 R53, RZ, RZ, R71 ;  /* 0x000000ffff357224 */ /* 0x000fe400078e0047 */
[----:B------:R-:W3:Y:S01]  /*4bb0*/  MUFU.EX2 R50, R50 ;  /* 0x0000003200327308 */ /* 0x000ee20000000800 */
[----:B0-----:R-:W-:Y:S01]  /*4bc0*/  FADD.FTZ R54, R48, R21 ;  /* 0x0000001530367221 */ /* 0x001fe20000010000 */
[----:B------:R-:W-:-:S06]  /*4bd0*/  IMAD.MOV.U32 R51, RZ, RZ, R71 ;  /* 0x000000ffff337224 */ /* 0x000fcc00078e0047 */
[----:B------:R0:W4:Y:S01]  /*4be0*/  MUFU.EX2 R16, R55 ;  /* 0x0000003700107308 */ /* 0x0001220000000800 */
[----:B--2---:R-:W-:Y:S01]  /*4bf0*/  FADD.FTZ R21, R45, R54 ;  /* 0x000000362d157221 */ /* 0x004fe20000010000 */
[----:B------:R-:W-:-:S06]  /*4c00*/  IMAD.MOV.U32 R54, RZ, RZ, R71 ;  /* 0x000000ffff367224 */ /* 0x000fcc00078e0047 */
[----:B------:R-:W2:Y:S01]  /*4c10*/  MUFU.EX2 R19, R19 ;  /* 0x0000001300137308 */ /* 0x000ea20000000800 */
[----:B---3--:R-:W-:Y:S01]  /*4c20*/  FADD.FTZ R23, R50, R21 ;  /* 0x0000001532177221 */ /* 0x008fe20000010000 */
[----:B------:R-:W-:Y:S01]  /*4c30*/  F2FP.BF16.F32.PACK_AB R21, R25, R18 ;  /* 0x000000121915723e */ /* 0x000fe200000010ff */
[--C-:B0-----:R-:W-:Y:S01]  /*4c40*/  IMAD.MOV.U32 R55, RZ, RZ, R71.reuse ;  /* 0x000000ffff377224 */ /* 0x101fe200078e0047 */
[----:B------:R-:W-:Y:S02]  /*4c50*/  F2FP.BF16.F32.PACK_AB R25, R81, R22 ;  /* 0x000000165119723e */ /* 0x000fe400000010ff */
[----:B------:R-:W-:Y:S01]  /*4c60*/  F2FP.BF16.F32.PACK_AB R22, R46, R41 ;  /* 0x000000292e16723e */ /* 0x000fe200000010ff */
[----:B------:R-:W-:Y:S01]  /*4c70*/  IMAD.MOV.U32 R46, RZ, RZ, R71 ;  /* 0x000000ffff2e7224 */ /* 0x000fe200078e0047 */
[----:B------:R-:W1:Y:S01]  /*4c80*/  MUFU.EX2 R33, R33 ;  /* 0x0000002100217308 */ /* 0x000e620000000800 */
[----:B----4-:R-:W-:Y:S01]  /*4c90*/  FADD.FTZ R18, R16, R23 ;  /* 0x0000001710127221 */ /* 0x010fe20000010000 */
[----:B------:R-:W-:Y:S01]  /*4ca0*/  F2FP.BF16.F32.PACK_AB R23, R37, R20 ;  /* 0x000000142517723e */ /* 0x000fe200000010ff */
[--C-:B------:R-:W-:Y:S01]  /*4cb0*/  IMAD.MOV.U32 R41, RZ, RZ, R71.reuse ;  /* 0x000000ffff297224 */ /* 0x100fe200078e0047 */
[----:B------:R-:W-:Y:S01]  /*4cc0*/  F2FP.BF16.F32.PACK_AB R20, R7, R4 ;  /* 0x000000040714723e */ /* 0x000fe200000010ff */
[----:B------:R-:W-:-:S03]  /*4cd0*/  IMAD.MOV.U32 R37, RZ, RZ, R71 ;  /* 0x000000ffff257224 */ /* 0x000fc600078e0047 */
[----:B------:R-:W-:Y:S01]  /*4ce0*/  MUFU.EX2 R32, R32 ;  /* 0x0000002000207308 */ /* 0x000fe20000000800 */
[----:B--2---:R-:W-:Y:S01]  /*4cf0*/  FADD.FTZ R18, R19, R18 ;  /* 0x0000001213127221 */ /* 0x004fe20000010000 */
[----:B------:R-:W-:Y:S06]  /*4d00*/  STSM.16.M88.4 [R5+0x27300], R20 ;  /* 0x0273001405007844 */ /* 0x000fec0000000200 */
[----:B------:R-:W0:Y:S01]  /*4d10*/  MUFU.EX2 R52, R52 ;  /* 0x0000003400347308 */ /* 0x000e220000000800 */
[----:B-1----:R-:W-:-:S07]  /*4d20*/  FADD.FTZ R9, R33, R18 ;  /* 0x0000001221097221 */ /* 0x002fce0000010000 */
[----:B------:R-:W1:Y:S08]  /*4d30*/  MUFU.EX2 R99, R99 ;  /* 0x0000006300637308 */ /* 0x000e700000000800 */
[----:B------:R2:W-:Y:S01]  /*4d40*/  MUFU.EX2 R86, R27 ;  /* 0x0000001b00567308 */ /* 0x0005e20000000800 */
[C---:B0-----:R-:W-:Y:S01]  /*4d50*/  FADD.FTZ R9, R52.reuse, R9 ;  /* 0x0000000934097221 */ /* 0x041fe20000010000 */
[----:B------:R-:W-:Y:S01]  /*4d60*/  F2FP.BF16.F32.PACK_AB R10, R52, R33 ;  /* 0x00000021340a723e */ /* 0x000fe200000010ff */
[----:B------:R-:W-:-:S02]  /*4d70*/  IMAD.MOV.U32 R52, RZ, RZ, R71 ;  /* 0x000000ffff347224 */ /* 0x000fc400078e0047 */
[----:B------:R-:W-:-:S03]  /*4d80*/  IMAD.MOV.U32 R33, RZ, RZ, R71 ;  /* 0x000000ffff217224 */ /* 0x000fc600078e0047 */
[----:B------:R-:W0:Y:S01]  /*4d90*/  MUFU.EX2 R100, R100 ;  /* 0x0000006400647308 */ /* 0x000e220000000800 */
[----:B--2---:R-:W-:Y:S01]  /*4da0*/  FADD.FTZ R27, R29, R26 ;  /* 0x0000001a1d1b7221 */ /* 0x004fe20000010000 */
[----:B-1----:R-:W-:-:S03]  /*4db0*/  F2FP.BF16.F32.PACK_AB R101, R99, R32 ;  /* 0x000000206365723e */ /* 0x002fc600000010ff */
[----:B------:R-:W-:Y:S01]  /*4dc0*/  FADD.FTZ R26, R28, R27 ;  /* 0x0000001b1c1a7221 */ /* 0x000fe20000010000 */
[----:B------:R-:W-:Y:S02]  /*4dd0*/  F2FP.BF16.F32.PACK_AB R27, R83, R24 ;  /* 0x00000018531b723e */ /* 0x000fe400000010ff */
[----:B------:R-:W1:Y:S01]  /*4de0*/  MUFU.EX2 R40, R125 ;  /* 0x0000007d00287308 */ /* 0x000e620000000800 */
[C---:B------:R-:W-:Y:S01]  /*4df0*/  FADD.FTZ R11, R77.reuse, R26 ;  /* 0x0000001a4d0b7221 */ /* 0x040fe20000010000 */
[----:B------:R-:W-:Y:S01]  /*4e00*/  F2FP.BF16.F32.PACK_AB R24, R48, R43 ;  /* 0x0000002b3018723e */ /* 0x000fe200000010ff */
[----:B------:R-:W-:Y:S01]  /*4e10*/  IMAD.MOV.U32 R48, RZ, RZ, R71 ;  /* 0x000000ffff307224 */ /* 0x000fe200078e0047 */
[----:B------:R-:W-:Y:S01]  /*4e20*/  F2FP.BF16.F32.PACK_AB R26, R50, R45 ;  /* 0x0000002d321a723e */ /* 0x000fe200000010ff */
[----:B------:R-:W-:Y:S01]  /*4e30*/  FADD.FTZ R8, R32, R11 ;  /* 0x0000000b20087221 */ /* 0x000fe20000010000 */
[----:B------:R-:W-:Y:S01]  /*4e40*/  F2FP.BF16.F32.PACK_AB R11, R77, R28 ;  /* 0x0000001c4d0b723e */ /* 0x000fe200000010ff */
[----:B------:R-:W-:Y:S01]  /*4e50*/  IMAD.MOV.U32 R45, RZ, RZ, R71 ;  /* 0x000000ffff2d7224 */ /* 0x000fe200078e0047 */
[----:B------:R-:W2:Y:S01]  /*4e60*/  MUFU.EX2 R35, R35 ;  /* 0x0000002300237308 */ /* 0x000ea20000000800 */
[----:B------:R-:W-:Y:S01]  /*4e70*/  FADD.FTZ R7, R99, R8 ;  /* 0x0000000863077221 */ /* 0x000fe20000010000 */
[----:B0-----:R-:W-:Y:S01]  /*4e80*/  FADD.FTZ R4, R100, R9 ;  /* 0x0000000964047221 */ /* 0x001fe20000010000 */
[----:B------:R0:W-:Y:S01]  /*4e90*/  STSM.16.M88.4 [R5+0x28b00], R24 ;  /* 0x028b001805007844 */ /* 0x0001e20000000200 */
[-C--:B------:R-:W-:Y:S01]  /*4ea0*/  MOV R50, R71.reuse ;  /* 0x0000004700327202 */ /* 0x080fe20000000f00 */
[--C-:B------:R-:W-:Y:S01]  /*4eb0*/  IMAD.MOV.U32 R32, RZ, RZ, R71.reuse ;  /* 0x000000ffff207224 */ /* 0x100fe200078e0047 */
[----:B------:R-:W-:Y:S01]  /*4ec0*/  MOV R43, R71 ;  /* 0x00000047002b7202 */ /* 0x000fe20000000f00 */
[----:B------:R-:W-:Y:S01]  /*4ed0*/  IMAD.MOV.U32 R28, RZ, RZ, R71 ;  /* 0x000000ffff1c7224 */ /* 0x000fe200078e0047 */
[----:B------:R-:W3:Y:S01]  /*4ee0*/  MUFU.EX2 R103, R103 ;  /* 0x0000006700677308 */ /* 0x000ee20000000800 */
[----:B-1----:R-:W-:-:S07]  /*4ef0*/  FADD.FTZ R8, R40, R7 ;  /* 0x0000000728087221 */ /* 0x002fce0000010000 */
[----:B------:R-:W1:Y:S01]  /*4f00*/  MUFU.EX2 R102, R102 ;  /* 0x0000006600667308 */ /* 0x000e620000000800 */
[C---:B--2---:R-:W-:Y:S01]  /*4f10*/  FADD.FTZ R7, R35.reuse, R4 ;  /* 0x0000000423077221 */ /* 0x044fe20000010000 */
[----:B------:R-:W-:Y:S01]  /*4f20*/  F2FP.BF16.F32.PACK_AB R100, R35, R100 ;  /* 0x000000642364723e */ /* 0x000fe200000010ff */
[--C-:B------:R-:W-:Y:S02]  /*4f30*/  IMAD.MOV.U32 R35, RZ, RZ, R71.reuse ;  /* 0x000000ffff237224 */ /* 0x100fe400078e0047 */
[--C-:B0-----:R-:W-:Y:S02]  /*4f40*/  IMAD.MOV.U32 R27, RZ, RZ, R71.reuse ;  /* 0x000000ffff1b7224 */ /* 0x101fe400078e0047 */
[--C-:B------:R-:W-:Y:S01]  /*4f50*/  IMAD.MOV.U32 R26, RZ, RZ, R71.reuse ;  /* 0x000000ffff1a7224 */ /* 0x100fe200078e0047 */
[----:B------:R-:W0:Y:S01]  /*4f60*/  MUFU.EX2 R30, R30 ;  /* 0x0000001e001e7308 */ /* 0x000e220000000800 */
[C---:B---3--:R-:W-:Y:S01]  /*4f70*/  FADD.FTZ R9, R103.reuse, R8 ;  /* 0x0000000867097221 */ /* 0x048fe20000010000 */
[----:B------:R-:W-:Y:S01]  /*4f80*/  F2FP.BF16.F32.PACK_AB R103, R103, R40 ;  /* 0x000000286767723e */ /* 0x000fe200000010ff */
[----:B------:R-:W-:-:S02]  /*4f90*/  IMAD.MOV.U32 R40, RZ, RZ, R71 ;  /* 0x000000ffff287224 */ /* 0x000fc400078e0047 */
[--C-:B------:R-:W-:Y:S02]  /*4fa0*/  IMAD.MOV.U32 R25, RZ, RZ, R71.reuse ;  /* 0x000000ffff197224 */ /* 0x100fe400078e0047 */
[----:B------:R-:W-:Y:S01]  /*4fb0*/  IMAD.MOV.U32 R24, RZ, RZ, R71 ;  /* 0x000000ffff187224 */ /* 0x000fe200078e0047 */
[----:B------:R-:W2:Y:S01]  /*4fc0*/  MUFU.EX2 R47, R47 ;  /* 0x0000002f002f7308 */ /* 0x000ea20000000800 */
[----:B-1----:R-:W-:-:S07]  /*4fd0*/  FADD.FTZ R4, R102, R7 ;  /* 0x0000000766047221 */ /* 0x002fce0000010000 */
[----:B------:R-:W1:Y:S01]  /*4fe0*/  MUFU.EX2 R85, R85 ;  /* 0x0000005500557308 */ /* 0x000e620000000800 */
[----:B0-----:R-:W-:Y:S01]  /*4ff0*/  FADD.FTZ R8, R30, R9 ;  /* 0x000000091e087221 */ /* 0x001fe20000010000 */
[----:B------:R-:W-:Y:S02]  /*5000*/  F2FP.BF16.F32.PACK_AB R9, R29, R6 ;  /* 0x000000061d09723e */ /* 0x000fe400000010ff */
[----:B------:R-:W-:-:S04]  /*5010*/  MOV R29, R71 ;  /* 0x00000047001d7202 */ /* 0x000fc80000000f00 */
[----:B------:R-:W0:Y:S01]  /*5020*/  MUFU.EX2 R39, R39 ;  /* 0x0000002700277308 */ /* 0x000e220000000800 */
[C---:B--2---:R-:W-:Y:S01]  /*5030*/  FADD.FTZ R4, R47.reuse, R4 ;  /* 0x000000042f047221 */ /* 0x044fe20000010000 */
[----:B------:R-:W-:Y:S01]  /*5040*/  F2FP.BF16.F32.PACK_AB R102, R47, R102 ;  /* 0x000000662f66723e */ /* 0x000fe200000010ff */
[----:B------:R-:W-:-:S05]  /*5050*/  IMAD.MOV.U32 R47, RZ, RZ, R71 ;  /* 0x000000ffff2f7224 */ /* 0x000fca00078e0047 */
[----:B------:R-:W2:Y:S01]  /*5060*/  MUFU.EX2 R34, R34 ;  /* 0x0000002200227308 */ /* 0x000ea20000000800 */
[----:B-1----:R-:W-:Y:S01]  /*5070*/  FADD.FTZ R13, R85, R8 ;  /* 0x00000008550d7221 */ /* 0x002fe20000010000 */
[----:B------:R-:W-:Y:S02]  /*5080*/  F2FP.BF16.F32.PACK_AB R8, R19, R16 ;  /* 0x000000101308723e */ /* 0x000fe400000010ff */
[----:B------:R-:W-:Y:S01]  /*5090*/  F2FP.BF16.F32.PACK_AB R85, R85, R30 ;  /* 0x0000001e5555723e */ /* 0x000fe200000010ff */
[----:B------:R-:W-:Y:S02]  /*50a0*/  IMAD.MOV.U32 R30, RZ, RZ, R71 ;  /* 0x000000ffff1e7224 */ /* 0x000fe400078e0047 */
[----:B------:R1:W-:Y:S01]  /*50b0*/  STSM.16.M88.4 [R5+0x2a300], R8 ;  /* 0x02a3000805007844 */ /* 0x0003e20000000200 */
[----:B------:R-:W3:Y:S01]  /*50c0*/  MUFU.EX2 R84, R84 ;  /* 0x0000005400547308 */ /* 0x000ee20000000800 */
[----:B0-----:R-:W-:Y:S02]  /*50d0*/  FADD.FTZ R7, R39, R4 ;  /* 0x0000000427077221 */ /* 0x001fe40000010000 */
[----:B------:R0:W-:Y:S05]  /*50e0*/  STSM.16.M88.4 [R5+0x2bb00], R100 ;  /* 0x02bb006405007844 */ /* 0x0001ea0000000200 */
[----:B------:R-:W4:Y:S01]  /*50f0*/  MUFU.EX2 R87, R87 ;  /* 0x0000005700577308 */ /* 0x000f220000000800 */
[----:B--2---:R-:W-:-:S07]  /*5100*/  FADD.FTZ R4, R34, R13 ;  /* 0x0000000d22047221 */ /* 0x004fce0000010000 */
[----:B------:R-:W2:Y:S01]  /*5110*/  MUFU.EX2 R38, R38 ;  /* 0x0000002600267308 */ /* 0x000ea20000000800 */
[C---:B---3--:R-:W-:Y:S01]  /*5120*/  FADD.FTZ R7, R84.reuse, R7 ;  /* 0x0000000754077221 */ /* 0x048fe20000010000 */
[----:B------:R-:W-:Y:S01]  /*5130*/  F2FP.BF16.F32.PACK_AB R84, R84, R39 ;  /* 0x000000275454723e */ /* 0x000fe200000010ff */
[----:B------:R-:W-:Y:S02]  /*5140*/  IMAD.MOV.U32 R39, RZ, RZ, R71 ;  /* 0x000000ffff277224 */ /* 0x000fe400078e0047 */
[----:B------:R-:W-:-:S03]  /*5150*/  FADD.FTZ R6, R86, R7 ;  /* 0x0000000756067221 */ /* 0x000fc60000010000 */
[----:B------:R-:W3:Y:S01]  /*5160*/  MUFU.EX2 R73, R73 ;  /* 0x0000004900497308 */ /* 0x000ee20000000800 */
[C---:B----4-:R-:W-:Y:S01]  /*5170*/  FADD.FTZ R13, R87.reuse, R4 ;  /* 0x00000004570d7221 */ /* 0x050fe20000010000 */
[----:B------:R-:W-:Y:S01]  /*5180*/  F2FP.BF16.F32.PACK_AB R87, R87, R34 ;  /* 0x000000225757723e */ /* 0x000fe200000010ff */
[----:B------:R-:W-:-:S05]  /*5190*/  IMAD.MOV.U32 R34, RZ, RZ, R71 ;  /* 0x000000ffff227224 */ /* 0x000fca00078e0047 */
[----:B------:R-:W4:Y:S01]  /*51a0*/  MUFU.EX2 R105, R105 ;  /* 0x0000006900697308 */ /* 0x000f220000000800 */
[----:B--2---:R-:W-:-:S07]  /*51b0*/  FADD.FTZ R12, R38, R13 ;  /* 0x0000000d260c7221 */ /* 0x004fce0000010000 */
[----:B------:R-:W2:Y:S01]  /*51c0*/  MUFU.EX2 R75, R75 ;  /* 0x0000004b004b7308 */ /* 0x000ea20000000800 */
[C---:B---3--:R-:W-:Y:S01]  /*51d0*/  FADD.FTZ R6, R73.reuse, R6 ;  /* 0x0000000649067221 */ /* 0x048fe20000010000 */
[----:B------:R-:W-:-:S05]  /*51e0*/  F2FP.BF16.F32.PACK_AB R86, R73, R86 ;  /* 0x000000564956723e */ /* 0x000fca00000010ff */
[----:B------:R0:W-:Y:S01]  /*51f0*/  STSM.16.M88.4 [R5+0x2d300], R84 ;  /* 0x02d3005405007844 */ /* 0x0001e20000000200 */
[----:B------:R-:W3:Y:S01]  /*5200*/  MUFU.EX2 R42, R42 ;  /* 0x0000002a002a7308 */ /* 0x000ee20000000800 */
[C---:B----4-:R-:W-:Y:S01]  /*5210*/  FADD.FTZ R13, R105.reuse, R12 ;  /* 0x0000000c690d7221 */ /* 0x050fe20000010000 */
[----:B------:R-:W-:Y:S01]  /*5220*/  F2FP.BF16.F32.PACK_AB R105, R105, R38 ;  /* 0x000000266969723e */ /* 0x000fe200000010ff */
[----:B------:R-:W-:-:S05]  /*5230*/  IMAD.MOV.U32 R38, RZ, RZ, R71 ;  /* 0x000000ffff267224 */ /* 0x000fca00078e0047 */
[----:B------:R-:W4:Y:S01]  /*5240*/  MUFU.EX2 R109, R109 ;  /* 0x0000006d006d7308 */ /* 0x000f220000000800 */
[----:B--2---:R-:W-:-:S07]  /*5250*/  FADD.FTZ R7, R75, R6 ;  /* 0x000000064b077221 */ /* 0x004fce0000010000 */
[----:B------:R2:W5:Y:S01]  /*5260*/  MUFU.EX2 R104, R31 ;  /* 0x0000001f00687308 */ /* 0x0005620000000800 */
[----:B---3--:R-:W-:-:S07]  /*5270*/  FADD.FTZ R6, R42, R13 ;  /* 0x0000000d2a067221 */ /* 0x008fce0000010000 */
[----:B------:R-:W3:Y:S01]  /*5280*/  MUFU.EX2 R69, R69 ;  /* 0x0000004500457308 */ /* 0x000ee20000000800 */
[----:B----4-:R-:W-:Y:S01]  /*5290*/  FADD.FTZ R13, R109, R6 ;  /* 0x000000066d0d7221 */ /* 0x010fe20000010000 */
[----:B--2---:R-:W-:-:S06]  /*52a0*/  IMAD.MOV.U32 R31, RZ, RZ, R71 ;  /* 0x000000ffff1f7224 */ /* 0x004fcc00078e0047 */
[----:B------:R-:W2:Y:S01]  /*52b0*/  MUFU.EX2 R44, R44 ;  /* 0x0000002c002c7308 */ /* 0x000ea20000000800 */
[C---:B-----5:R-:W-:Y:S01]  /*52c0*/  FADD.FTZ R12, R104.reuse, R7 ;  /* 0x00000007680c7221 */ /* 0x060fe20000010000 */
[----:B------:R-:W-:-:S06]  /*52d0*/  F2FP.BF16.F32.PACK_AB R104, R104, R75 ;  /* 0x0000004b6868723e */ /* 0x000fcc00000010ff */
[----:B------:R-:W1:Y:S01]  /*52e0*/  MUFU.EX2 R106, R97 ;  /* 0x00000061006a7308 */ /* 0x000e620000000800 */
[----:B---3--:R-:W-:-:S07]  /*52f0*/  FADD.FTZ R7, R69, R12 ;  /* 0x0000000c45077221 */ /* 0x008fce0000010000 */
[----:B------:R-:W3:Y:S01]  /*5300*/  MUFU.EX2 R115, R115 ;  /* 0x0000007300737308 */ /* 0x000ee20000000800 */
[----:B--2---:R-:W-:-:S07]  /*5310*/  FADD.FTZ R12, R44, R13 ;  /* 0x0000000d2c0c7221 */ /* 0x004fce0000010000 */
[----:B------:R-:W-:Y:S01]  /*5320*/  MUFU.EX2 R36, R36 ;  /* 0x0000002400247308 */ /* 0x000fe20000000800 */
[C---:B-1----:R-:W-:Y:S01]  /*5330*/  FADD.FTZ R8, R106.reuse, R7 ;  /* 0x000000076a087221 */ /* 0x042fe20000010000 */
[----:B------:R-:W-:Y:S01]  /*5340*/  F2FP.BF16.F32.PACK_AB R106, R106, R69 ;  /* 0x000000456a6a723e */ /* 0x000fe200000010ff */
[----:B------:R-:W-:-:S05]  /*5350*/  IMAD.MOV.U32 R69, RZ, RZ, R71 ;  /* 0x000000ffff457224 */ /* 0x000fca00078e0047 */
[----:B------:R-:W1:Y:S01]  /*5360*/  MUFU.EX2 R113, R113 ;  /* 0x0000007100717308 */ /* 0x000e620000000800 */
[C---:B---3--:R-:W-:Y:S01]  /*5370*/  FADD.FTZ R9, R115.reuse, R12 ;  /* 0x0000000c73097221 */ /* 0x048fe20000010000 */
[----:B------:R-:W-:Y:S01]  /*5380*/  F2FP.BF16.F32.PACK_AB R13, R115, R44 ;  /* 0x0000002c730d723e */ /* 0x000fe200000010ff */
[----:B------:R-:W-:-:S05]  /*5390*/  IMAD.MOV.U32 R44, RZ, RZ, R71 ;  /* 0x000000ffff2c7224 */ /* 0x000fca00078e0047 */
[----:B------:R-:W2:Y:S08]  /*53a0*/  MUFU.EX2 R49, R49 ;  /* 0x0000003100317308 */ /* 0x000eb00000000800 */
[----:B------:R3:W4:Y:S01]  /*53b0*/  MUFU.EX2 R4, R107 ;  /* 0x0000006b00047308 */ /* 0x0007220000000800 */
[----:B-1----:R-:W-:Y:S01]  /*53c0*/  F2FP.BF16.F32.PACK_AB R15, R113, R36 ;  /* 0x00000024710f723e */ /* 0x002fe200000010ff */
[----:B------:R-:W-:-:S06]  /*53d0*/  FADD.FTZ R36, R36, R9 ;  /* 0x0000000924247221 */ /* 0x000fcc0000010000 */
[----:B------:R-:W-:Y:S01]  /*53e0*/  MUFU.EX2 R111, R111 ;  /* 0x0000006f006f7308 */ /* 0x000fe20000000800 */
[----:B---3--:R-:W-:Y:S01]  /*53f0*/  F2FP.BF16.F32.PACK_AB R107, R109, R42 ;  /* 0x0000002a6d6b723e */ /* 0x008fe200000010ff */
[----:B--2---:R-:W-:Y:S01]  /*5400*/  FADD.FTZ R7, R49, R8 ;  /* 0x0000000831077221 */ /* 0x004fe20000010000 */
[----:B------:R-:W-:-:S03]  /*5410*/  IMAD.MOV.U32 R42, RZ, RZ, R71 ;  /* 0x000000ffff2a7224 */ /* 0x000fc600078e0047 */
[----:B------:R0:W-:Y:S02]  /*5420*/  STSM.16.M88.4 [R5+0x2eb00], R104 ;  /* 0x02eb006805007844 */ /* 0x0001e40000000200 */
[----:B------:R-:W1:Y:S01]  /*5430*/  MUFU.EX2 R6, R117 ;  /* 0x0000007500067308 */ /* 0x000e620000000800 */
[C---:B----4-:R-:W-:Y:S01]  /*5440*/  F2FP.BF16.F32.PACK_AB R12, R4.reuse, R49 ;  /* 0x00000031040c723e */ /* 0x050fe200000010ff */
[----:B------:R-:W-:Y:S01]  /*5450*/  FADD.FTZ R8, R4, R7 ;  /* 0x0000000704087221 */ /* 0x000fe20000010000 */
[----:B------:R-:W-:Y:S02]  /*5460*/  VIADD R7, R17, 0xfffffffe ;  /* 0xfffffffe11077836 */ /* 0x000fe40000000000 */
[----:B------:R-:W-:-:S03]  /*5470*/  IMAD.MOV.U32 R49, RZ, RZ, R71 ;  /* 0x000000ffff317224 */ /* 0x000fc600078e0047 */
[----:B------:R-:W-:Y:S02]  /*5480*/  ISETP.GE.AND P2, PT, R7, R144, PT ;  /* 0x000000900700720c */ /* 0x000fe40003f46270 */
[C---:B-1----:R-:W-:Y:S01]  /*5490*/  F2FP.BF16.F32.PACK_AB R14, R6.reuse, R111 ;  /* 0x0000006f060e723e */ /* 0x042fe200000010ff */
[----:B------:R-:W-:Y:S01]  /*54a0*/  FADD.FTZ R111, R111, R8 ;  /* 0x000000086f6f7221 */ /* 0x000fe20000010000 */
[----:B------:R-:W-:Y:S01]  /*54b0*/  FADD.FTZ R8, R113, R36 ;  /* 0x0000002471087221 */ /* 0x000fe20000010000 */
[----:B------:R-:W-:Y:S02]  /*54c0*/  MOV R36, R71 ;  /* 0x0000004700247202 */ /* 0x000fe40000000f00 */
[----:B------:R0:W-:Y:S01]  /*54d0*/  STSM.16.M88.4 [R5+0x30300], R12 ;  /* 0x0303000c05007844 */ /* 0x0001e20000000200 */
[----:B------:R-:W-:Y:S01]  /*54e0*/  FADD.FTZ R4, R6, R111 ;  /* 0x0000006f06047221 */ /* 0x000fe20000010000 */
[----:B------:R-:W-:Y:S01]  /*54f0*/  MOV R6, RZ ;  /* 0x000000ff00067202 */ /* 0x000fe20000000f00 */
[----:B------:R1:W-:Y:S06]  /*5500*/  MEMBAR.ALL.CTA ;  /* 0x0000000000007992 */ /* 0x0003ec0000008000 */
[----:B-1----:R-:W1:Y:S02]  /*5510*/  FENCE.VIEW.ASYNC.S ;  /* 0x00000000000073c6 */ /* 0x002e640000000000 */
[----:B-1----:R-:W-:Y:S01]  /*5520*/  NOP ;  /* 0x0000000000007918 */ /* 0x002fe20000000000 */
[----:B------:R-:W-:Y:S05]  /*5530*/  @!P2 BRA `(.L_x_9362) ;  /* 0x000000400070a947 */ /* 0x000fea0003800000 */
[----:B------:R-:W-:Y:S01]  /*5540*/  IMAD.MOV.U32 R10, RZ, RZ, R72 ;  /* 0x000000ffff0a7224 */ /* 0x000fe200078e0048 */
[----:B------:R-:W-:Y:S01]  /*5550*/  MOV R9, R79 ;  /* 0x0000004f00097202 */ /* 0x000fe20000000f00 */
        /* <DEDUP_REMOVED lines=25> */
[----:B------:R-:W-:Y:S01]  /*56f0*/  UMOV UR43, URZ ;  /* 0x0000003f002b7c82 */ /* 0x000fe20008000000 */
[----:B------:R-:W-:-:S05]  /*5700*/  ULDC UR41, c[0x0][0x9d8] ;  /* 0x0002760000297ab9 */ /* 0x000fca0000000800 */
.L_x_9371:
[----:B------:R-:W-:Y:S01]  /*5710*/  UIADD3 UR6, UR43, 0x1, URZ ;  /* 0x000000012b067890 */ /* 0x000fe2000fffe03f */
[----:B------:R-:W-:-:S03]  /*5720*/  ISETP.NE.AND P3, PT, RZ, UR36, PT ;  /* 0x00000024ff007c0c */ /* 0x000fc6000bf65270 */
[----:B------:R-:W-:-:S04]  /*5730*/  UISETP.NE.AND UP0, UPT, UR6, 0x2, UPT ;  /* 0x000000020600788c */ /* 0x000fc8000bf05270 */
[----:B------:R-:W-:Y:S02]  /*5740*/  USEL UR7, URZ, 0x1, UP0 ;  /* 0x000000013f077887 */ /* 0x000fe40008000000 */
[----:B------:R-:W-:-:S04]  /*5750*/  USEL UR6, UR6, URZ, UP0 ;  /* 0x0000003f06067287 */ /* 0x000fc80008000000 */
[----:B------:R-:W-:Y:S02]  /*5760*/  LOP3.LUT R6, R11, UR7, RZ, 0x3c, !PT ;  /* 0x000000070b067c12 */ /* 0x000fe4000f8e3cff */
[----:B------:R-:W-:Y:S01]  /*5770*/  IMAD.U32 R0, RZ, RZ, UR6 ;  /* 0x00000006ff007e24 */ /* 0x000fe2000f8e00ff */
[----:B---3--:R-:W-:Y:S06]  /*5780*/  @P3 BRA `(.L_x_9363) ;  /* 0x0000000000283947 */ /* 0x008fec0003800000 */
[----:B------:R-:W-:Y:S05]  /*5790*/  @!P0 BRA `(.L_x_9364) ;  /* 0x0000000000048947 */ /* 0x000fea0003800000 */
[----:B------:R-:W-:Y:S01]  /*57a0*/  BPT.TRAP 0x1 ;  /* 0x000000040000795c */ /* 0x000fe20000300000 */
.L_x_9364:
[----:B0-----:R-:W-:Y:S02]  /*57b0*/  LEA R13, R0, UR37, 0x3 ;  /* 0x00000025000d7c11 */ /* 0x001fe4000f8e18ff */
[----:B------:R-:W-:-:S04]  /*57c0*/  SHF.L.U32 R12, R6, 0x1f, RZ ;  /* 0x0000001f060c7819 */ /* 0x000fc800000006ff */
[----:B------:R0:W1:Y:S01]  /*57d0*/  SYNCS.PHASECHK.TRANS64.TRYWAIT P2, [R13+URZ+0x31c30], R12 ;  /* 0x031c300c0d0075a7 */ /* 0x000062000804017f */
[----:B------:R-:W-:Y:S05]  /*57e0*/  @!P0 BRA `(.L_x_9365) ;  /* 0x0000000000048947 */ /* 0x000fea0003800000 */
[----:B------:R-:W-:Y:S01]  /*57f0*/  BPT.TRAP 0x1 ;  /* 0x000000040000795c */ /* 0x000fe20000300000 */
.L_x_9365:
[----:B-1----:R-:W-:Y:S05]  /*5800*/  @P2 BRA `(.L_x_9363) ;  /* 0x0000000000082947 */ /* 0x002fea0003800000 */
[----:B------:R-:W1:Y:S02]  /*5810*/  SYNCS.PHASECHK.TRANS64.TRYWAIT P2, [R13+URZ+0x31c30], R12 ;  /* 0x031c300c0d0075a7 */ /* 0x000e64000804017f */
[----:B-1----:R-:W-:Y:S05]  /*5820*/  @!P2 BRA `(.L_x_9366) ;  /* 0x0000009c0094a947 */ /* 0x002fea0003800000 */
.L_x_9363:
[----:B0-----:R-:W0:Y:S01]  /*5830*/  S2R R14, SR_TID.X ;  /* 0x00000000000e7919 */ /* 0x001e220000002100 */
        /* <DEDUP_REMOVED lines=14> */
[C---:B------:R-:W-:Y:S01]  /*5920*/  R2UR UR28, R2.reuse ;  /* 0x00000000021c72ca */ /* 0x040fe200000e0000 */
[----:B------:R-:W-:Y:S01]  /*5930*/  UMOV UR11, 0x80000020 ;  /* 0x80000020000b7882 */ /* 0x000fe20000000000 */
[C---:B------:R-:W-:Y:S01]  /*5940*/  R2UR UR29, R3.reuse ;  /* 0x00000000031d72ca */ /* 0x040fe200000e0000 */
[----:B------:R-:W-:Y:S01]  /*5950*/  UIADD3 UR50, UR52, 0x40, URZ ;  /* 0x0000004034327890 */ /* 0x000fe2000fffe03f */
[----:B------:R-:W-:Y:S01]  /*5960*/  R2UR UR32, R2 ;  /* 0x00000000022072ca */ /* 0x000fe200000e0000 */
[----:B------:R-:W-:Y:S01]  /*5970*/  UIADD3 UR26, UR52, 0x80, URZ ;  /* 0x00000080341a7890 */ /* 0x000fe2000fffe03f */
[----:B------:R-:W-:Y:S01]  /*5980*/  R2UR UR33, R3 ;  /* 0x00000000032172ca */ /* 0x000fe200000e0000 */
[----:B------:R-:W-:Y:S01]  /*5990*/  UMOV UR46, UR52 ;  /* 0x00000034002e7c82 */ /* 0x000fe20008000000 */
[----:B------:R-:W-:-:S02]  /*59a0*/  UIADD3 UR30, UR52, 0xc0, URZ ;  /* 0x000000c0341e7890 */ /* 0x000fc4000fffe03f */
[----:B------:R-:W-:Y:S02]  /*59b0*/  UIADD3 UR34, UR52, 0x100, URZ ;  /* 0x0000010034227890 */ /* 0x000fe4000fffe03f */
[----:B------:R-:W-:Y:S02]  /*59c0*/  UIADD3 UR6, UR52, 0x2, URZ ;  /* 0x0000000234067890 */ /* 0x000fe4000fffe03f */
[----:B------:R-:W-:Y:S02]  /*59d0*/  UIADD3 UR10, UR52, 0x42, URZ ;  /* 0x00000042340a7890 */ /* 0x000fe4000fffe03f */
[----:B------:R-:W-:Y:S01]  /*59e0*/  UIADD3 UR14, UR52, 0x242, URZ ;  /* 0x00000242340e7890 */ /* 0x000fe2000fffe03f */
[----:B0-----:R-:W-:Y:S01]  /*59f0*/  SHF.R.U32.HI R14, RZ, 0x7, R14 ;  /* 0x00000007ff0e7819 */ /* 0x001fe2000001160e */
[----:B------:R-:W-:Y:S01]  /*5a00*/  UMOV UR15, 0x80000020 ;  /* 0x80000020000f7882 */ /* 0x000fe20000000000 */
[----:B------:R-:W-:Y:S01]  /*5a10*/  UIADD3 UR18, UR52, 0x480, URZ ;  /* 0x0000048034127890 */ /* 0x000fe2000fffe03f */
[----:B------:R-:W-:-:S02]  /*5a20*/  UMOV UR19, 0x80000020 ;  /* 0x8000002000137882 */ /* 0x000fc40000000000 */
[----:B-1----:R-:W-:Y:S01]  /*5a30*/  VIADD R12, R14, 0x8 ;  /* 0x000000080e0c7836 */ /* 0x002fe20000000000 */
[----:B------:R-:W-:Y:S01]  /*5a40*/  UIADD3 UR22, UR52, 0x482, URZ ;  /* 0x0000048234167890 */ /* 0x000fe2000fffe03f */
[----:B------:R-:W-:-:S03]  /*5a50*/  UMOV UR23, 0x80000020 ;  /* 0x8000002000177882 */ /* 0x000fc60000000000 */
[----:B------:R0:W-:Y:S06]  /*5a60*/  BAR.SYNC.DEFER_BLOCKING R12, 0x100 ;  /* 0x0004000c0000751d */ /* 0x0001ec0000010000 */
        /* <DEDUP_REMOVED lines=321> */
.L_x_9368:
[----:B------:R-:W-:Y:S01]  /*6e80*/  ULEA UR6, UR43, UR37, 0x3 ;  /* 0x000000252b067291 */ /* 0x000fe2000f8e183f */
[----:B------:R-:W-:-:S08]  /*6e90*/  SHF.L.U32 R11, R11, 0x1f, RZ ;  /* 0x0000001f0b0b7819 */ /* 0x000fd000000006ff */
[----:B------:R0:W1:Y:S01]  /*6ea0*/  SYNCS.PHASECHK.TRANS64.TRYWAIT P2, [UR6+0x31c50], R11 ;  /* 0x031c500bff0075a7 */ /* 0x0000620008040146 */
[----:B------:R-:W-:Y:S05]  /*6eb0*/  @!P0 BRA `(.L_x_9369) ;  /* 0x0000000000048947 */ /* 0x000fea0003800000 */
[----:B------:R-:W-:Y:S01]  /*6ec0*/  BPT.TRAP 0x1 ;  /* 0x000000040000795c */ /* 0x000fe20000300000 */
.L_x_9369:
[----:B-1----:R-:W-:Y:S05]  /*6ed0*/  @P2 BRA `(.L_x_9367) ;  /* 0x0000000000082947 */ /* 0x002fea0003800000 */
[----:B------:R-:W1:Y:S02]  /*6ee0*/  SYNCS.PHASECHK.TRANS64.TRYWAIT P2, [UR6+0x31c50], R11 ;  /* 0x031c500bff0075a7 */ /* 0x000e640008040146 */
[----:B-1----:R-:W-:Y:S05]  /*6ef0*/  @!P2 BRA `(.L_x_9370) ;  /* 0x0000008400f4a947 */ /* 0x002fea0003800000 */
.L_x_9367:
[----:B------:R-:W-:Y:S01]  /*6f00*/  UIADD3 UR6, UR37, 0x200, URZ ;  /* 0x0000020025067890 */ /* 0x000fe2000fffe03f */
[----:B------:R-:W-:Y:S01]  /*6f10*/  WARPGROUP.ARRIVE ;  /* 0x00000000000079c5 */ /* 0x000fe20000000000 */
[----:B------:R-:W-:Y:S01]  /*6f20*/  ULOP3.LUT UR7, UR40, 0x10000, URZ, 0xfc, !UPT ;  /* 0x0001000028077892 */ /* 0x000fe2000f8efc3f */
[----:B01----:R-:W-:Y:S01]  /*6f30*/  FMUL.FTZ R11, R136, UR41 ;  /* 0x00000029880b7c20 */ /* 0x003fe20008410000 */
[----:B------:R-:W-:Y:S01]  /*6f40*/  USHF.R.U32.HI UR6, URZ, 0x4, UR6 ;  /* 0x000000043f067899 */ /* 0x000fe20008011606 */
[----:B------:R-:W-:Y:S01]  /*6f50*/  FMUL.FTZ R12, R137, UR41 ;  /* 0x00000029890c7c20 */ /* 0x000fe20008410000 */
[----:B------:R-:W-:Y:S01]  /*6f60*/  UMOV UR25, 0xc0000010 ;  /* 0xc000001000197882 */ /* 0x000fe20000000000 */
[----:B------:R-:W-:Y:S01]  /*6f70*/  UMOV UR27, 0x80000020 ;  /* 0x80000020001b7882 */ /* 0x000fe20000000000 */
[----:B------:R-:W-:Y:S01]  /*6f80*/  ULOP3.LUT UR6, UR6, 0x3fff, URZ, 0xc0, !UPT ;  /* 0x00003fff06067892 */ /* 0x000fe2000f8ec03f */
[----:B------:R-:W0:Y:S01]  /*6f90*/  MUFU.TANH R11, R11 ;  /* 0x0000000b000b7308 */ /* 0x000e220000002400 */
[----:B------:R-:W-:Y:S01]  /*6fa0*/  UMOV UR24, UR7 ;  /* 0x0000000700187c82 */ /* 0x000fe20008000000 */
        /* <DEDUP_REMOVED lines=14> */
[----:B------:R-:W-:Y:S01]  /*7090*/  HGMMA.64x96x16.F32.BF16 R24, gdesc[UR24].tnspB, R24, gsb0 ;  /* 0x41600000181879f0 */ /* 0x000fe20008001818 */
[----:B------:R-:W-:Y:S01]  /*70a0*/  UIADD3 UR24, UR7, 0x180, URZ ;  /* 0x0000018007187890 */ /* 0x000fe2000fffe03f */
[----:B------:R-:W2:Y:S01]  /*70b0*/  MUFU.TANH R15, R15 ;  /* 0x0000000f000f7308 */ /* 0x000ea20000002400 */
[----:B------:R-:W-:Y:S01]  /*70c0*/  UIADD3 UR26, UR6, 0x40, URZ ;  /* 0x00000040061a7890 */ /* 0x000fe2000fffe03f */
[----:B0-----:R-:W-:Y:S01]  /*70d0*/  FMNMX.FTZ R131, R11, R9, !PT ;  /* 0x000000090b837209 */ /* 0x001fe20007810000 */
[----:B------:R-:W-:Y:S01]  /*70e0*/  UMOV UR25, 0xc0000010 ;  /* 0xc000001000197882 */ /* 0x000fe20000000000 */
[----:B------:R-:W-:Y:S01]  /*70f0*/  UMOV UR27, 0x80000020 ;  /* 0x80000020001b7882 */ /* 0x000fe20000000000 */
        /* <DEDUP_REMOVED lines=78> */
[----:B------:R-:W1:Y:S05]  /*75e0*/  S2R R147, SR_TID.X ;  /* 0x0000000000937919 */ /* 0x000e6a0000002100 */
[----:B------:R-:W3:Y:S01]  /*75f0*/  MUFU.TANH R113, R113 ;  /* 0x0000007100717308 */ /* 0x000ee20000002400 */
[----:B--2---:R-:W-:-:S07]  /*7600*/  FMNMX.FTZ R131, R125, R132, !PT ;  /* 0x000000847d837209 */ /* 0x004fce0007810000 */
[----:B------:R-:W2:Y:S01]  /*7610*/  MUFU.TANH R116, R116 ;  /* 0x0000007400747308 */ /* 0x000ea20000002400 */
[----:B0-----:R-:W-:Y:S01]  /*7620*/  FMNMX.FTZ R132, R112, R131, !PT ;  /* 0x0000008370847209 */ /* 0x001fe20007810000 */
[----:B------:R-:W-:Y:S02]  /*7630*/  WARPGROUP.DEPBAR.LE gsb0, 0x0 ;  /* 0x00008000000079c5 */ /* 0x000fe40000010000 */
[----:B------:R-:W-:-:S04]  /*7640*/  WARPGROUP.ARRIVE ;  /* 0x00000000000079c5 */ /* 0x000fc80000000000 */
[----:B------:R-:W0:Y:S01]  /*7650*/  MUFU.TANH R117, R117 ;  /* 0x0000007500757308 */ /* 0x000e220000002400 */
[----:B---3--:R-:W-:Y:S01]  /*7660*/  FMNMX.FTZ R131, R113, R132, !PT ;  /* 0x0000008471837209 */ /* 0x008fe20007810000 */
[----:B------:R-:W-:Y:S01]  /*7670*/  HGMMA.64x96x16.F32.BF16 R24, gdesc[UR24].tnspB, R24, gsb0 ;  /* 0x41600000181879f0 */ /* 0x000fe20008001818 */
[----:B------:R-:W-:Y:S02]  /*7680*/  UIADD3 UR24, UR7, 0x300, URZ ;  /* 0x0000030007187890 */ /* 0x000fe4000fffe03f */
[----:B------:R-:W-:-:S03]  /*7690*/  UIADD3 UR26, UR6, 0x80, URZ ;  /* 0x00000080061a7890 */ /* 0x000fc6000fffe03f */
[----:B------:R-:W3:Y:S01]  /*76a0*/  MUFU.TANH R104, R104 ;  /* 0x0000006800687308 */ /* 0x000ee20000002400 */
[----:B------:R-:W-:Y:S01]  /*76b0*/  UMOV UR25, 0xc0000010 ;  /* 0xc000001000197882 */ /* 0x000fe20000000000 */
[----:B------:R-:W-:Y:S01]  /*76c0*/  UMOV UR27, 0x80000020 ;  /* 0x80000020001b7882 */ /* 0x000fe20000000000 */
[----:B--2---:R-:W-:Y:S02]  /*76d0*/  FMNMX.FTZ R132, R116, R131, !PT ;  /* 0x0000008374847209 */ /* 0x004fe40007810000 */
[----:B-1----:R-:W-:Y:S02]  /*76e0*/  SHF.R.U32.HI R146, RZ, 0x7, R147 ;  /* 0x00000007ff927819 */ /* 0x002fe40000011693 */
[----:B------:R-:W-:Y:S01]  /*76f0*/  ISETP.GE.U32.AND P2, PT, R147, 0x180, PT ;  /* 0x000001809300780c */ /* 0x000fe20003f46070 */
        /* <DEDUP_REMOVED lines=28> */
[----:B------:R-:W-:Y:S01]  /*78c0*/  HGMMA.64x96x16.F32.BF16 R24, gdesc[UR24].tnspB, R24, gsb0 ;  /* 0x41600000181879f0 */ /* 0x000fe20008001818 */
[----:B------:R-:W-:Y:S02]  /*78d0*/  UIADD3 UR24, UR7, 0x480, URZ ;  /* 0x0000048007187890 */ /* 0x000fe4000fffe03f */
[----:B------:R-:W-:Y:S01]  /*78e0*/  UIADD3 UR26, UR6, 0xc0, URZ ;  /* 0x000000c0061a7890 */ /* 0x000fe2000fffe03f */
[----:B------:R-:W-:Y:S01]  /*78f0*/  UMOV UR25, 0xc0000010 ;  /* 0xc000001000197882 */ /* 0x000fe20000000000 */
[----:B------:R-:W-:Y:S01]  /*7900*/  UMOV UR27, 0x80000020 ;  /* 0x80000020001b7882 */ /* 0x000fe20000000000 */
        /* <DEDUP_REMOVED lines=15> */
[----:B-1----:R-:W-:-:S05]  /*7a00*/  FMNMX.FTZ R132, R77, R132, !PT ;  /* 0x000000844d847209 */ /* 0x002fca0007810000 */
[----:B------:R-:W1:Y:S02]  /*7a10*/  SHFL.BFLY PT, R131, R132, 0x2, 0x1f ;  /* 0x0c401f0084837f89 */ /* 0x000e6400000e0000 */
[----:B------:R-:W3:Y:S01]  /*7a20*/  MUFU.TANH R17, R17 ;  /* 0x0000001100117308 */ /* 0x000ee20000002400 */
[----:B0-----:R-:W-:-:S07]  /*7a30*/  FMNMX.FTZ R135, R13, R10, !PT ;  /* 0x0000000a0d877209 */ /* 0x001fce0007810000 */
[----:B------:R-:W0:Y:S01]  /*7a40*/  MUFU.TANH R18, R18 ;  /* 0x0000001200127308 */ /* 0x000e220000002400 */
[----:B--2---:R-:W-:-:S07]  /*7a50*/  FMNMX.FTZ R136, R14, R135, !PT ;  /* 0x000000870e887209 */ /* 0x004fce0007810000 */
[----:B------:R-:W2:Y:S01]  /*7a60*/  MUFU.TANH R21, R21 ;  /* 0x0000001500157308 */ /* 0x000ea20000002400 */
[----:B-1----:R-:W-:Y:S01]  /*7a70*/  FMNMX.FTZ R133, R132, R131, !PT ;  /* 0x0000008384857209 */ /* 0x002fe20007810000 */
[----:B------:R-:W-:Y:S01]  /*7a80*/  FMUL.FTZ R131, R74, UR41 ;  /* 0x000000294a837c20 */ /* 0x000fe20008410000 */
[----:B------:R-:W-:Y:S01]  /*7a90*/  FMUL.FTZ R132, R79, UR41 ;  /* 0x000000294f847c20 */ /* 0x000fe20008410000 */
[----:B------:R-:W1:Y:S04]  /*7aa0*/  LDC R74, c[0x0][0x988] ;  /* 0x00026200ff4a7b82 */ /* 0x000e680000000800 */
[----:B------:R-:W4:Y:S01]  /*7ab0*/  MUFU.TANH R22, R22 ;  /* 0x0000001600167308 */ /* 0x000f220000002400 */
[----:B------:R-:W5:Y:S01]  /*7ac0*/  SHFL.BFLY PT, R134, R133, 0x1, 0x1f ;  /* 0x0c201f0085867f89 */ /* 0x000f6200000e0000 */
[----:B------:R-:W-:-:S02]  /*7ad0*/  WARPGROUP.DEPBAR.LE gsb0, 0x0 ;  /* 0x00008000000079c5 */ /* 0x000fc40000010000 */
[----:B------:R-:W-:-:S04]  /*7ae0*/  WARPGROUP.ARRIVE ;  /* 0x00000000000079c5 */ /* 0x000fc80000000000 */
[----:B------:R-:W4:Y:S02]  /*7af0*/  MUFU.TANH R129, R129 ;  /* 0x0000008100817308 */ /* 0x000f240000002400 */
[----:B------:R-:W-:Y:S01]  /*7b00*/  HGMMA.64x96x16.F32.BF16 R24, gdesc[UR24].tnspB, R24, gsb0 ;  /* 0x41600000181879f0 */ /* 0x000fe20008001818 */
[----:B------:R-:W-:Y:S02]  /*7b10*/  UIADD3 UR24, UR7, 0x600, URZ ;  /* 0x0000060007187890 */ /* 0x000fe4000fffe03f */
[----:B------:R-:W-:-:S03]  /*7b20*/  UIADD3 UR26, UR6, 0x100, URZ ;  /* 0x00000100061a7890 */ /* 0x000fc6000fffe03f */
[----:B------:R-:W4:Y:S01]  /*7b30*/  MUFU.TANH R130, R130 ;  /* 0x0000008200827308 */ /* 0x000f220000002400 */
[----:B------:R-:W-:Y:S01]  /*7b40*/  UMOV UR25, 0xc0000010 ;  /* 0xc000001000197882 */ /* 0x000fe20000000000 */
[----:B------:R-:W-:Y:S01]  /*7b50*/  UMOV UR27, 0x80000020 ;  /* 0x80000020001b7882 */ /* 0x000fe20000000000 */
[----:B-----5:R-:W-:-:S05]  /*7b60*/  FMNMX.FTZ R79, R133, R134, !PT ;  /* 0x00000086854f7209 */ /* 0x020fca0007810000 */
[----:B------:R-:W5:Y:S01]  /*7b70*/  MUFU.TANH R122, R122 ;  /* 0x0000007a007a7308 */ /* 0x000f620000002400 */
[C---:B-1----:R-:W-:Y:S01]  /*7b80*/  FMUL.FTZ R133, R79.reuse, R74 ;  /* 0x0000004a4f857220 */ /* 0x042fe20000410000 */
[----:B------:R-:W-:-:S03]  /*7b90*/  FADD.FTZ R9, -R79, R9 ;  /* 0x000000094f097221 */ /* 0x000fc60000010100 */
[-CC-:B------:R-:W-:Y:S01]  /*7ba0*/  FFMA.FTZ R134, R16, R74.reuse, -R133.reuse ;  /* 0x0000004a10867223 */ /* 0x180fe20000010885 */
[-CC-:B------:R-:W-:Y:S01]  /*7bb0*/  FFMA.FTZ R16, R19, R74.reuse, -R133.reuse ;  /* 0x0000004a13107223 */ /* 0x180fe20000010885 */
[-CC-:B------:R-:W-:Y:S01]  /*7bc0*/  FFMA.FTZ R19, R20, R74.reuse, -R133.reuse ;  /* 0x0000004a14137223 */ /* 0x180fe20000010885 */
[--C-:B------:R-:W-:Y:S01]  /*7bd0*/  FFMA.FTZ R20, R23, R74, -R133.reuse ;  /* 0x0000004a17147223 */ /* 0x100fe20000010885 */
[----:B---3--:R-:W-:Y:S01]  /*7be0*/  FMNMX.FTZ R23, R17, R136, !PT ;  /* 0x0000008811177209 */ /* 0x008fe20007810000 */
[-CC-:B------:R-:W-:Y:S01]  /*7bf0*/  FFMA.FTZ R136, R128, R74.reuse, -R133.reuse ;  /* 0x0000004a80887223 */ /* 0x180fe20000010885 */
[----:B------:R-:W1:Y:S01]  /*7c00*/  MUFU.TANH R123, R123 ;  /* 0x0000007b007b7308 */ /* 0x000e620000002400 */
[-CC-:B------:R-:W-:Y:S01]  /*7c10*/  FFMA.FTZ R11, R11, R74.reuse, -R133.reuse ;  /* 0x0000004a0b0b7223 */ /* 0x180fe20000010885 */
[----:B0-----:R-:W-:Y:S01]  /*7c20*/  FMNMX.FTZ R128, R18, R23, !PT ;  /* 0x0000001712807209 */ /* 0x001fe20007810000 */
[-CC-:B------:R-:W-:Y:S01]  /*7c30*/  FFMA.FTZ R12, R12, R74.reuse, -R133.reuse ;  /* 0x0000004a0c0c7223 */ /* 0x180fe20000010885 */
[-CC-:B------:R-:W-:Y:S01]  /*7c40*/  FFMA.FTZ R15, R15, R74.reuse, -R133.reuse ;  /* 0x0000004a0f0f7223 */ /* 0x180fe20000010885 */
[--C-:B------:R-:W-:Y:S01]  /*7c50*/  FFMA.FTZ R120, R120, R74, -R133.reuse ;  /* 0x0000004a78787223 */ /* 0x100fe20000010885 */
[----:B--2---:R-:W-:Y:S01]  /*7c60*/  FMNMX.FTZ R135, R21, R128, !PT ;  /* 0x0000008015877209 */ /* 0x004fe20007810000 */
[-CC-:B------:R-:W-:Y:S01]  /*7c70*/  FFMA.FTZ R121, R121, R74.reuse, -R133.reuse ;  /* 0x0000004a79797223 */ /* 0x180fe20000010885 */
[----:B------:R-:W0:Y:S01]  /*7c80*/  MUFU.TANH R126, R126 ;  /* 0x0000007e007e7308 */ /* 0x000e220000002400 */
[-CC-:B------:R-:W-:Y:S01]  /*7c90*/  FFMA.FTZ R124, R124, R74.reuse, -R133.reuse ;  /* 0x0000004a7c7c7223 */ /* 0x180fe20000010885 */
[----:B----4-:R-:W-:Y:S01]  /*7ca0*/  FMNMX.FTZ R128, R22, R135, !PT ;  /* 0x0000008716807209 */ /* 0x010fe20007810000 */
[-CC-:B------:R-:W-:Y:S01]  /*7cb0*/  FFMA.FTZ R125, R125, R74.reuse, -R133.reuse ;  /* 0x0000004a7d7d7223 */ /* 0x180fe20000010885 */
[-CC-:B------:R-:W-:Y:S01]  /*7cc0*/  FFMA.FTZ R112, R112, R74.reuse, -R133.reuse ;  /* 0x0000004a70707223 */ /* 0x180fe20000010885 */
[--C-:B------:R-:W-:Y:S01]  /*7cd0*/  FFMA.FTZ R113, R113, R74, -R133.reuse ;  /* 0x0000004a71717223 */ /* 0x100fe20000010885 */
[----:B------:R-:W-:Y:S01]  /*7ce0*/  FMNMX.FTZ R135, R129, R128, !PT ;  /* 0x0000008081877209 */ /* 0x000fe20007810000 */
[-CC-:B------:R-:W-:Y:S01]  /*7cf0*/  FFMA.FTZ R116, R116, R74.reuse, -R133.reuse ;  /* 0x0000004a74747223 */ /* 0x180fe20000010885 */
[----:B------:R-:W2:Y:S01]  /*7d00*/  MUFU.TANH R127, R127 ;  /* 0x0000007f007f7308 */ /* 0x000ea20000002400 */
[-CC-:B------:R-:W-:Y:S01]  /*7d10*/  FFMA.FTZ R117, R117, R74.reuse, -R133.reuse ;  /* 0x0000004a75757223 */ /* 0x180fe20000010885 */
[----:B------:R-:W-:Y:S01]  /*7d20*/  FMNMX.FTZ R135, R130, R135, !PT ;  /* 0x0000008782877209 */ /* 0x000fe20007810000 */
[-CC-:B------:R-:W-:Y:S01]  /*7d30*/  FFMA.FTZ R104, R104, R74.reuse, -R133.reuse ;  /* 0x0000004a68687223 */ /* 0x180fe20000010885 */
[-CC-:B------:R-:W-:Y:S01]  /*7d40*/  FFMA.FTZ R105, R105, R74.reuse, -R133.reuse ;  /* 0x0000004a69697223 */ /* 0x180fe20000010885 */
[-CC-:B------:R-:W-:Y:S01]  /*7d50*/  FFMA.FTZ R108, R108, R74.reuse, -R133.reuse ;  /* 0x0000004a6c6c7223 */ /* 0x180fe20000010885 */
[----:B-----5:R-:W-:Y:S01]  /*7d60*/  FMNMX.FTZ R128, R122, R135, !PT ;  /* 0x000000877a807209 */ /* 0x020fe20007810000 */
[-CC-:B------:R-:W-:Y:S01]  /*7d70*/  FFMA.FTZ R109, R109, R74.reuse, -R133.reuse ;  /* 0x0000004a6d6d7223 */ /* 0x180fe20000010885 */
[----:B------:R-:W3:Y:S01]  /*7d80*/  MUFU.TANH R114, R114 ;  /* 0x0000007200727308 */ /* 0x000ee20000002400 */
[--C-:B------:R-:W-:Y:S01]  /*7d90*/  FFMA.FTZ R96, R96, R74, -R133.reuse ;  /* 0x0000004a60607223 */ /* 0x100fe20000010885 */
[----:B-1----:R-:W-:Y:S01]  /*7da0*/  FMNMX.FTZ R135, R123, R128, !PT ;  /* 0x000000807b877209 */ /* 0x002fe20007810000 */
[-CC-:B------:R-:W-:Y:S01]  /*7db0*/  FFMA.FTZ R97, R97, R74.reuse, -R133.reuse ;  /* 0x0000004a61617223 */ /* 0x180fe20000010885 */
[-CC-:B------:R-:W-:Y:S01]  /*7dc0*/  FFMA.FTZ R100, R100, R74.reuse, -R133.reuse ;  /* 0x0000004a64647223 */ /* 0x180fe20000010885 */
[-CC-:B------:R-:W-:Y:S01]  /*7dd0*/  FFMA.FTZ R101, R101, R74.reuse, -R133.reuse ;  /* 0x0000004a65657223 */ /* 0x180fe20000010885 */
[----:B0-----:R-:W-:Y:S01]  /*7de0*/  FMNMX.FTZ R128, R126, R135, !PT ;  /* 0x000000877e807209 */ /* 0x001fe20007810000 */
[-CC-:B------:R-:W-:Y:S01]  /*7df0*/  FFMA.FTZ R88, R88, R74.reuse, -R133.reuse ;  /* 0x0000004a58587223 */ /* 0x180fe20000010885 */
[----:B------:R-:W0:Y:S01]  /*7e00*/  MUFU.TANH R115, R115 ;  /* 0x0000007300737308 */ /* 0x000e220000002400 */
[--C-:B------:R-:W-:Y:S01]  /*7e10*/  FFMA.FTZ R89, R89, R74, -R133.reuse ;  /* 0x0000004a59597223 */ /* 0x100fe20000010885 */
[----:B--2---:R-:W-:Y:S01]  /*7e20*/  FMNMX.FTZ R135, R127, R128, !PT ;  /* 0x000000807f877209 */ /* 0x004fe20007810000 */
[-CC-:B------:R-:W-:Y:S01]  /*7e30*/  FFMA.FTZ R92, R92, R74.reuse, -R133.reuse ;  /* 0x0000004a5c5c7223 */ /* 0x180fe20000010885 */
[-CC-:B------:R-:W-:Y:S01]  /*7e40*/  FFMA.FTZ R93, R93, R74.reuse, -R133.reuse ;  /* 0x0000004a5d5d7223 */ /* 0x180fe20000010885 */
[-CC-:B------:R-:W-:Y:S01]  /*7e50*/  FFMA.FTZ R80, R80, R74.reuse, -R133.reuse ;  /* 0x0000004a50507223 */ /* 0x180fe20000010885 */
[-CC-:B------:R-:W-:Y:S01]  /*7e60*/  FFMA.FTZ R81, R81, R74.reuse, -R133.reuse ;  /* 0x0000004a51517223 */ /* 0x180fe20000010885 */
[-CC-:B------:R-:W-:Y:S01]  /*7e70*/  FFMA.FTZ R84, R84, R74.reuse, -R133.reuse ;  /* 0x0000004a54547223 */ /* 0x180fe20000010885 */
[----:B------:R-:W1:Y:S01]  /*7e80*/  MUFU.TANH R118, R118 ;  /* 0x0000007600767308 */ /* 0x000e620000002400 */
[----:B---3--:R-:W-:Y:S01]  /*7e90*/  FMNMX.FTZ R128, R114, R135, !PT ;  /* 0x0000008772807209 */ /* 0x008fe20007810000 */
[-CC-:B------:R-:W-:Y:S01]  /*7ea0*/  FFMA.FTZ R85, R85, R74.reuse, -R133.reuse ;  /* 0x0000004a55557223 */ /* 0x180fe20000010885 */
[-CC-:B------:R-:W-:Y:S01]  /*7eb0*/  FFMA.FTZ R73, R73, R74.reuse, -R133.reuse ;  /* 0x0000004a49497223 */ /* 0x180fe20000010885 */
[-C--:B------:R-:W-:Y:S01]  /*7ec0*/  FFMA.FTZ R76, R76, R74.reuse, -R133 ;  /* 0x0000004a4c4c7223 */ /* 0x080fe20000010885 */
[----:B------:R-:W-:-:S03]  /*7ed0*/  FMUL.FTZ R9, R9, R74 ;  /* 0x0000004a09097220 */ /* 0x000fc60000410000 */
        /* <DEDUP_REMOVED lines=12> */
[----:B------:R-:W-:Y:S01]  /*7fa0*/  HGMMA.64x96x16.F32.BF16 R24, gdesc[UR24].tnspB, R24, gsb0 ;  /* 0x41600000181879f0 */ /* 0x000fe20008001818 */
[----:B------:R-:W-:Y:S02]  /*7fb0*/  UIADD3 UR24, UR7, 0x780, URZ ;  /* 0x0000078007187890 */ /* 0x000fe4000fffe03f */
[----:B------:R-:W-:Y:S01]  /*7fc0*/  UIADD3 UR26, UR6, 0x140, URZ ;  /* 0x00000140061a7890 */ /* 0x000fe2000fffe03f */
[----:B------:R-:W-:Y:S01]  /*7fd0*/  UMOV UR25, 0xc0000010 ;  /* 0xc000001000197882 */ /* 0x000fe20000000000 */
[----:B------:R-:W-:Y:S01]  /*7fe0*/  UMOV UR27, 0x80000020 ;  /* 0x80000020001b7882 */ /* 0x000fe20000000000 */
[----:B------:R-:W1:Y:S01]  /*7ff0*/  MUFU.TANH R98, R98 ;  /* 0x0000006200627308 */ /* 0x000e620000002400 */
[----:B--2---:R-:W-:-:S04]  /*8000*/  FMNMX.FTZ R128, R110, R135, !PT ;  /* 0x000000876e807209 */ /* 0x004fc80007810000 */
[----:B0-----:R-:W-:-:S03]  /*8010*/  FMNMX.FTZ R135, R111, R128, !PT ;  /* 0x000000806f877209 */ /* 0x001fc60007810000 */
[----:B------:R-:W0:Y:S08]  /*8020*/  MUFU.TANH R99, R99 ;  /* 0x0000006300637308 */ /* 0x000e300000002400 */
        /* <DEDUP_REMOVED lines=26> */
[----:B--2---:R-:W-:Y:S01]  /*81d0*/  FMNMX.FTZ R128, R87, R128, !PT ;  /* 0x0000008057807209 */ /* 0x004fe20007810000 */
[----:B------:R-:W-:Y:S02]  /*81e0*/  UIADD3 UR26, UR6, 0x180, URZ ;  /* 0x00000180061a7890 */ /* 0x000fe4000fffe03f */
[----:B------:R-:W0:Y:S01]  /*81f0*/  MUFU.TANH R75, R75 ;  /* 0x0000004b004b7308 */ /* 0x000e220000002400 */
[----:B------:R-:W-:Y:S01]  /*8200*/  UMOV UR25, 0xc0000010 ;  /* 0xc000001000197882 */ /* 0x000fe20000000000 */
[----:B------:R-:W-:-:S06]  /*8210*/  UMOV UR27, 0x80000020 ;  /* 0x80000020001b7882 */ /* 0x000fcc0000000000 */
[----:B------:R-:W2:Y:S01]  /*8220*/  MUFU.TANH R78, R78 ;  /* 0x0000004e004e7308 */ /* 0x000ea20000002400 */
[----:B-1----:R-:W-:-:S07]  /*8230*/  FMNMX.FTZ R128, R131, R128, !PT ;  /* 0x0000008083807209 */ /* 0x002fce0007810000 */
[----:B------:R-:W1:Y:S01]  /*8240*/  MUFU.TANH R132, R132 ;  /* 0x0000008400847308 */ /* 0x000e620000002400 */
[----:B0-----:R-:W-:-:S07]  /*8250*/  FMNMX.FTZ R135, R75, R128, !PT ;  /* 0x000000804b877209 */ /* 0x001fce0007810000 */
[----:B------:R0:W-:Y:S01]  /*8260*/  MUFU.EX2 R23, R136 ;  /* 0x0000008800177308 */ /* 0x0001e20000000800 */
[----:B--2---:R-:W-:-:S07]  /*8270*/  FMNMX.FTZ R135, R78, R135, !PT ;  /* 0x000000874e877209 */ /* 0x004fce0007810000 */
[----:B------:R-:W-:Y:S01]  /*8280*/  MUFU.EX2 R9, R9 ;  /* 0x0000000900097308 */ /* 0x000fe20000000800 */
[----:B-1----:R-:W-:-:S05]  /*8290*/  FMNMX.FTZ R135, R132, R135, !PT ;  /* 0x0000008784877209 */ /* 0x002fca0007810000 */
[----:B------:R-:W0:Y:S02]  /*82a0*/  SHFL.BFLY PT, R128, R135, 0x2, 0x1f ;  /* 0x0c401f0087807f89 */ /* 0x000e2400000e0000 */
[----:B------:R-:W1:Y:S08]  /*82b0*/  MUFU.EX2 R11, R11 ;  /* 0x0000000b000b7308 */ /* 0x000e700000000800 */
        /* <DEDUP_REMOVED lines=10> */
[----:B------:R-:W-:-:S04]  /*8360*/  FFMA.FTZ R136, R77, R74, -R133 ;  /* 0x0000004a4d887223 */ /* 0x000fc80000010885 */
[C---:B------:R-:W-:Y:S01]  /*8370*/  FADD.FTZ R77, -R72.reuse, R10 ;  /* 0x0000000a484d7221 */ /* 0x040fe20000010100 */
[-C--:B------:R-:W-:Y:S01]  /*8380*/  FMUL.FTZ R133, R72, R74.reuse ;  /* 0x0000004a48857220 */ /* 0x080fe20000410000 */
[----:B------:R-:W-:Y:S02]  /*8390*/  WARPGROUP.DEPBAR.LE gsb0, 0x0 ;  /* 0x00008000000079c5 */ /* 0x000fe40000010000 */
[----:B------:R-:W-:Y:S01]  /*83a0*/  WARPGROUP.ARRIVE ;  /* 0x00000000000079c5 */ /* 0x000fe20000000000 */
[-C--:B------:R-:W-:Y:S01]  /*83b0*/  FMUL.FTZ R77, R77, R74.reuse ;  /* 0x0000004a4d4d7220 */ /* 0x080fe20000410000 */
[-CC-:B------:R-:W-:Y:S01]  /*83c0*/  FFMA.FTZ R13, R13, R74.reuse, -R133.reuse ;  /* 0x0000004a0d0d7223 */ /* 0x180fe20000010885 */
[-CC-:B------:R-:W-:Y:S01]  /*83d0*/  FFMA.FTZ R135, R14, R74.reuse, -R133.reuse ;  /* 0x0000004a0e877223 */ /* 0x180fe20000010885 */
[-CC-:B------:R-:W-:Y:S01]  /*83e0*/  FFMA.FTZ R137, R22, R74.reuse, -R133.reuse ;  /* 0x0000004a16897223 */ /* 0x180fe20000010885 */
[-CC-:B------:R-:W-:Y:S01]  /*83f0*/  FFMA.FTZ R22, R114, R74.reuse, -R133.reuse ;  /* 0x0000004a72167223 */ /* 0x180fe20000010885 */
[----:B------:R-:W-:Y:S01]  /*8400*/  HGMMA.64x96x16.F32.BF16 R24, gdesc[UR24].tnspB, R24, gsb0 ;  /* 0x41600000181879f0 */ /* 0x000fe20008001818 */
[----:B------:R-:W-:Y:S01]  /*8410*/  UIADD3 UR24, UR7, 0xa80, URZ ;  /* 0x00000a8007187890 */ /* 0x000fe2000fffe03f */
[----:B------:R-:W-:Y:S01]  /*8420*/  MUFU.EX2 R77, R77 ;  /* 0x0000004d004d7308 */ /* 0x000fe20000000800 */
[----:B------:R-:W-:Y:S01]  /*8430*/  UIADD3 UR26, UR6, 0x1c0, URZ ;  /* 0x000001c0061a7890 */ /* 0x000fe2000fffe03f */
[-CC-:B------:R-:W-:Y:S01]  /*8440*/  FFMA.FTZ R114, R115, R74.reuse, -R133.reuse ;  /* 0x0000004a73727223 */ /* 0x180fe20000010885 */
[----:B------:R-:W-:Y:S01]  /*8450*/  UMOV UR25, 0xc0000010 ;  /* 0xc000001000197882 */ /* 0x000fe20000000000 */
[----:B------:R-:W-:Y:S01]  /*8460*/  UMOV UR27, 0x80000020 ;  /* 0x80000020001b7882 */ /* 0x000fe20000000000 */
[-CC-:B------:R-:W-:Y:S01]  /*8470*/  FFMA.FTZ R115, R118, R74.reuse, -R133.reuse ;  /* 0x0000004a76737223 */ /* 0x180fe20000010885 */
[-CC-:B------:R-:W-:Y:S01]  /*8480*/  FFMA.FTZ R118, R119, R74.reuse, -R133.reuse ;  /* 0x0000004a77767223 */ /* 0x180fe20000010885 */
[-CC-:B------:R-:W-:Y:S01]  /*8490*/  FFMA.FTZ R14, R17, R74.reuse, -R133.reuse ;  /* 0x0000004a110e7223 */ /* 0x180fe20000010885 */
[----:B------:R-:W0:Y:S01]  /*84a0*/  MUFU.EX2 R13, R13 ;  /* 0x0000000d000d7308 */ /* 0x000e220000000800 */
[----:B------:R-:W-:Y:S01]  /*84b0*/  @!P1 LEA R119, R0, UR37, 0x3 ;  /* 0x0000002500779c11 */ /* 0x000fe2000f8e18ff */
[-CC-:B------:R-:W-:Y:S01]  /*84c0*/  FFMA.FTZ R17, R21, R74.reuse, -R133.reuse ;  /* 0x0000004a15117223 */ /* 0x180fe20000010885 */
[-CC-:B------:R-:W-:Y:S01]  /*84d0*/  FFMA.FTZ R21, R106, R74.reuse, -R133.reuse ;  /* 0x0000004a6a157223 */ /* 0x180fe20000010885 */
[-CC-:B------:R-:W-:Y:S01]  /*84e0*/  FFMA.FTZ R18, R18, R74.reuse, -R133.reuse ;  /* 0x0000004a12127223 */ /* 0x180fe20000010885 */
[-CC-:B------:R-:W-:Y:S01]  /*84f0*/  FFMA.FTZ R106, R107, R74.reuse, -R133.reuse ;  /* 0x0000004a6b6a7223 */ /* 0x180fe20000010885 */
[-CC-:B------:R-:W-:Y:S01]  /*8500*/  FFMA.FTZ R107, R110, R74.reuse, -R133.reuse ;  /* 0x0000004a6e6b7223 */ /* 0x180fe20000010885 */
[----:B------:R-:W-:Y:S01]  /*8510*/  @!P1 VIADD R110, R119, 0x31c40 ;  /* 0x00031c40776e9836 */ /* 0x000fe20000000000 */
[----:B------:R-:W2:Y:S01]  /*8520*/  MUFU.EX2 R135, R135 ;  /* 0x0000008700877308 */ /* 0x000ea20000000800 */
[-CC-:B------:R-:W-:Y:S01]  /*8530*/  FFMA.FTZ R129, R129, R74.reuse, -R133.reuse ;  /* 0x0000004a81817223 */ /* 0x180fe20000010885 */
[-CC-:B------:R-:W-:Y:S01]  /*8540*/  FFMA.FTZ R130, R130, R74.reuse, -R133.reuse ;  /* 0x0000004a82827223 */ /* 0x180fe20000010885 */
[-CC-:B------:R-:W-:Y:S01]  /*8550*/  FFMA.FTZ R122, R122, R74.reuse, -R133.reuse ;  /* 0x0000004a7a7a7223 */ /* 0x180fe20000010885 */
[----:B------:R-:W-:Y:S01]  /*8560*/  @!P1 PRMT R119, RZ, 0x654, R110 ;  /* 0x00000654ff779816 */ /* 0x000fe2000000006e */
[----:B------:R-:W-:Y:S01]  /*8570*/  FFMA.FTZ R110, R111, R74, -R133 ;  /* 0x0000004a6f6e7223 */ /* 0x000fe20000010885 */
[----:B-1----:R-:W-:Y:S01]  /*8580*/  FFMA.FTZ R111, R9, R4, R11 ;  /* 0x00000004096f7223 */ /* 0x002fe2000001000b */
[----:B------:R-:W-:Y:S01]  /*8590*/  FFMA.FTZ R98, R98, R74, -R133 ;  /* 0x0000004a62627223 */ /* 0x000fe20000010885 */
[----:B------:R-:W-:Y:S01]  /*85a0*/  MUFU.EX2 R10, R136 ;  /* 0x00000088000a7308 */ /* 0x000fe20000000800 */
[----:B0-----:R-:W-:Y:S01]  /*85b0*/  FFMA.FTZ R140, R77, R8, R13 ;  /* 0x000000084d8c7223 */ /* 0x001fe2000001000d */
[C---:B------:R-:W-:Y:S01]  /*85c0*/  FADD.FTZ R142, R12.reuse, R111 ;  /* 0x0000006f0c8e7221 */ /* 0x040fe20000010000 */
[-CC-:B------:R-:W-:Y:S01]  /*85d0*/  FFMA.FTZ R8, R99, R74.reuse, -R133.reuse ;  /* 0x0000004a63087223 */ /* 0x180fe20000010885 */
[----:B------:R-:W-:Y:S01]  /*85e0*/  F2FP.BF16.F32.PACK_AB R12, R12, R11 ;  /* 0x0000000b0c0c723e */ /* 0x000fe200000010ff */
[-CC-:B------:R-:W-:Y:S01]  /*85f0*/  FFMA.FTZ R138, R123, R74.reuse, -R133.reuse ;  /* 0x0000004a7b8a7223 */ /* 0x180fe20000010885 */
[----:B------:R-:W-:Y:S01]  /*8600*/  FADD.FTZ R111, R15, R142 ;  /* 0x0000008e0f6f7221 */ /* 0x000fe20000010000 */
[-C--:B------:R-:W-:Y:S01]  /*8610*/  FFMA.FTZ R123, R126, R74.reuse, -R133 ;  /* 0x0000004a7e7b7223 */ /* 0x080fe20000010885 */
[----:B------:R0:W-:Y:S01]  /*8620*/  MUFU.EX2 R136, R14 ;  /* 0x0000000e00887308 */ /* 0x0001e20000000800 */
[----:B--2---:R-:W-:Y:S01]  /*8630*/  FADD.FTZ R99, R135, R140 ;  /* 0x0000008c87637221 */ /* 0x004fe20000010000 */
[----:B------:R-:W-:Y:S01]  /*8640*/  FADD.FTZ R111, R134, R111 ;  /* 0x0000006f866f7221 */ /* 0x000fe20000010000 */
[-CC-:B------:R-:W-:Y:S01]  /*8650*/  FFMA.FTZ R126, R127, R74.reuse, -R133.reuse ;  /* 0x0000004a7f7e7223 */ /* 0x180fe20000010885 */
[-CC-:B------:R-:W-:Y:S01]  /*8660*/  FFMA.FTZ R103, R103, R74.reuse, -R133.reuse ;  /* 0x0000004a67677223 */ /* 0x180fe20000010885 */
[----:B------:R-:W-:Y:S01]  /*8670*/  IMAD.U32 R127, RZ, RZ, UR43 ;  /* 0x0000002bff7f7e24 */ /* 0x000fe2000f8e00ff */
[----:B------:R-:W-:Y:S01]  /*8680*/  F2FP.BF16.F32.PACK_AB R13, R135, R13 ;  /* 0x0000000d870d723e */ /* 0x000fe200000010ff */
[-CC-:B------:R-:W-:Y:S01]  /*8690*/  FFMA.FTZ R94, R94, R74.reuse, -R133.reuse ;  /* 0x0000004a5e5e7223 */ /* 0x180fe20000010885 */
[----:B------:R-:W1:Y:S01]  /*86a0*/  MUFU.EX2 R18, R18 ;  /* 0x0000001200127308 */ /* 0x000e620000000800 */
[----:B0-----:R-:W-:Y:S01]  /*86b0*/  VIADD R14, R146, 0x9 ;  /* 0x00000009920e7836 */ /* 0x001fe20000000000 */
[----:B------:R-:W-:Y:S01]  /*86c0*/  @!P1 LEA R127, R127, UR37, 0x3 ;  /* 0x000000257f7f9c11 */ /* 0x000fe2000f8e18ff */
[-CC-:B------:R-:W-:Y:S01]  /*86d0*/  FFMA.FTZ R95, R95, R74.reuse, -R133.reuse ;  /* 0x0000004a5f5f7223 */ /* 0x180fe20000010885 */
[-CC-:B------:R-:W-:Y:S01]  /*86e0*/  FFMA.FTZ R86, R86, R74.reuse, -R133.reuse ;  /* 0x0000004a56567223 */ /* 0x180fe20000010885 */
[-CC-:B------:R-:W-:Y:S01]  /*86f0*/  FFMA.FTZ R87, R87, R74.reuse, -R133.reuse ;  /* 0x0000004a57577223 */ /* 0x180fe20000010885 */
[----:B------:R-:W-:Y:S01]  /*8700*/  SEL R14, R14, 0x9, !P2 ;  /* 0x000000090e0e7807 */ /* 0x000fe20005000000 */
[-CC-:B------:R-:W-:Y:S01]  /*8710*/  FFMA.FTZ R131, R131, R74.reuse, -R133.reuse ;  /* 0x0000004a83837223 */ /* 0x180fe20000010885 */
[----:B------:R-:W0:Y:S01]  /*8720*/  MUFU.EX2 R17, R17 ;  /* 0x0000001100117308 */ /* 0x000e220000000800 */
[----:B------:R-:W-:Y:S01]  /*8730*/  @!P1 IADD3 R127, R127, 0x31c60, RZ ;  /* 0x00031c607f7f9810 */ /* 0x000fe20007ffe0ff */
[-CC-:B------:R-:W-:Y:S01]  /*8740*/  FFMA.FTZ R78, R78, R74.reuse, -R133.reuse ;  /* 0x0000004a4e4e7223 */ /* 0x180fe20000010885 */
[----:B------:R-:W-:Y:S01]  /*8750*/  FFMA.FTZ R132, R132, R74, -R133 ;  /* 0x0000004a84847223 */ /* 0x000fe20000010885 */
[C---:B------:R-:W-:Y:S01]  /*8760*/  ISETP.GT.AND P2, PT, R7.reuse, R144, PT ;  /* 0x000000900700720c */ /* 0x040fe20003f44270 */
[----:B------:R-:W-:Y:S01]  /*8770*/  VIADD R7, R7, 0xffffffff ;  /* 0xffffffff07077836 */ /* 0x000fe20000000000 */
[----:B------:R-:W-:-:S02]  /*8780*/  @!P1 PRMT R127, RZ, 0x654, R127 ;  /* 0x00000654ff7f9816 */ /* 0x000fc4000000007f */
[----:B------:R-:W2:Y:S01]  /*8790*/  MUFU.EX2 R137, R137 ;  /* 0x0000008900897308 */ /* 0x000ea20000000800 */
[----:B------:R-:W-:-:S07]  /*87a0*/  R2UR UR43, R0 ;  /* 0x00000000002b72ca */ /* 0x000fce00000e0000 */
[----:B------:R-:W3:Y:S08]  /*87b0*/  MUFU.EX2 R129, R129 ;  /* 0x0000008100817308 */ /* 0x000ef00000000800 */
[----:B------:R-:W-:Y:S08]  /*87c0*/  MUFU.EX2 R130, R130 ;  /* 0x0000008200827308 */ /* 0x000ff00000000800 */
[----:B------:R-:W4:Y:S08]  /*87d0*/  MUFU.EX2 R120, R120 ;  /* 0x0000007800787308 */ /* 0x000f300000000800 */
[----:B------:R5:W-:Y:S08]  /*87e0*/  MUFU.EX2 R11, R8 ;  /* 0x00000008000b7308 */ /* 0x000bf00000000800 */
[----:B------:R-:W-:Y:S01]  /*87f0*/  MUFU.EX2 R122, R122 ;  /* 0x0000007a007a7308 */ /* 0x000fe20000000800 */
[----:B-----5:R-:W-:Y:S01]  /*8800*/  FADD.FTZ R8, R16, R111 ;  /* 0x0000006f10087221 */ /* 0x020fe20000010000 */
[----:B------:R-:W-:Y:S01]  /*8810*/  F2FP.BF16.F32.PACK_AB R16, R19, R16 ;  /* 0x000000101310723e */ /* 0x000fe200000010ff */
[----:B------:R-:W-:-:S02]  /*8820*/  WARPGROUP.DEPBAR.LE gsb0, 0x0 ;  /* 0x00008000000079c5 */ /* 0x000fc40000010000 */
[----:B------:R-:W-:-:S03]  /*8830*/  WARPGROUP.ARRIVE ;  /* 0x00000000000079c5 */ /* 0x000fc60000000000 */
[----:B------:R5:W-:Y:S03]  /*8840*/  MUFU.EX2 R4, R98 ;  /* 0x0000006200047308 */ /* 0x000be60000000800 */
[----:B------:R-:W-:Y:S01]  /*8850*/  HGMMA.64x96x16.F32.BF16 R24, gdesc[UR24].tnspB, R24, gsb0 ;  /* 0x41600000181879f0 */ /* 0x000fe20008001818 */
[----:B------:R-:W-:Y:S02]  /*8860*/  UIADD3 UR24, UR7, 0xc00, URZ ;  /* 0x00000c0007187890 */ /* 0x000fe4000fffe03f */
[----:B------:R-:W-:Y:S02]  /*8870*/  UIADD3 UR26, UR6, 0x200, URZ ;  /* 0x00000200061a7890 */ /* 0x000fe4000fffe03f */
[----:B------:R-:W4:Y:S01]  /*8880*/  MUFU.EX2 R121, R121 ;  /* 0x0000007900797308 */ /* 0x000f220000000800 */
[----:B------:R-:W-:Y:S01]  /*8890*/  UMOV UR25, 0xc0000010 ;  /* 0xc000001000197882 */ /* 0x000fe20000000000 */
[----:B------:R-:W-:Y:S01]  /*88a0*/  UMOV UR27, 0x80000020 ;  /* 0x80000020001b7882 */ /* 0x000fe20000000000 */
[----:B-----5:R-:W-:Y:S01]  /*88b0*/  FFMA.FTZ R98, R91, R74, -R133 ;  /* 0x0000004a5b627223 */ /* 0x020fe20000010885 */
[----:B------:R-:W-:-:S04]  /*88c0*/  FADD.FTZ R91, R19, R8 ;  /* 0x00000008135b7221 */ /* 0x000fc80000010000 */
[----:B------:R-:W-:Y:S08]  /*88d0*/  MUFU.EX2 R138, R138 ;  /* 0x0000008a008a7308 */ /* 0x000ff00000000800 */
[----:B------:R-:W5:Y:S08]  /*88e0*/  MUFU.EX2 R124, R124 ;  /* 0x0000007c007c7308 */ /* 0x000f700000000800 */
[----:B------:R-:W-:Y:S08]  /*88f0*/  MUFU.EX2 R123, R123 ;  /* 0x0000007b007b7308 */ /* 0x000ff00000000800 */
[----:B------:R-:W5:Y:S08]  /*8900*/  MUFU.EX2 R125, R125 ;  /* 0x0000007d007d7308 */ /* 0x000f700000000800 */
[----:B------:R-:W-:Y:S08]  /*8910*/  MUFU.EX2 R126, R126 ;  /* 0x0000007e007e7308 */ /* 0x000ff00000000800 */
[----:B------:R-:W5:Y:S08]  /*8920*/  MUFU.EX2 R112, R112 ;  /* 0x0000007000707308 */ /* 0x000f700000000800 */
[----:B------:R-:W-:Y:S08]  /*8930*/  MUFU.EX2 R22, R22 ;  /* 0x0000001600167308 */ /* 0x000ff00000000800 */
[----:B------:R-:W5:Y:S08]  /*8940*/  MUFU.EX2 R113, R113 ;  /* 0x0000007100717308 */ /* 0x000f700000000800 */
[----:B------:R5:W-:Y:S08]  /*8950*/  MUFU.EX2 R8, R103 ;  /* 0x0000006700087308 */ /* 0x000bf00000000800 */
[----:B------:R-:W-:Y:S08]  /*8960*/  MUFU.EX2 R114, R114 ;  /* 0x0000007200727308 */ /* 0x000ff00000000800 */
[----:B------:R-:W5:Y:S08]  /*8970*/  MUFU.EX2 R116, R116 ;  /* 0x0000007400747308 */ /* 0x000f700000000800 */
[----:B------:R-:W-:Y:S01]  /*8980*/  MUFU.EX2 R115, R115 ;  /* 0x0000007300737308 */ /* 0x000fe20000000800 */
[----:B------:R-:W-:-:S02]  /*8990*/  WARPGROUP.DEPBAR.LE gsb0, 0x0 ;  /* 0x00008000000079c5 */ /* 0x000fc40000010000 */
[----:B------:R-:W-:-:S05]  /*89a0*/  WARPGROUP.ARRIVE ;  /* 0x00000000000079c5 */ /* 0x000fca0000000000 */
[----:B------:R-:W5:Y:S01]  /*89b0*/  MUFU.EX2 R117, R117 ;  /* 0x0000007500757308 */ /* 0x000f620000000800 */
[----:B------:R-:W-:Y:S07]  /*89c0*/  HGMMA.64x96x16.F32.BF16 R24, gdesc[UR24].tnspB, R24, gsb0 ;  /* 0x41600000181879f0 */ /* 0x000fee0008001818 */
        /* <DEDUP_REMOVED lines=10> */
[----:B------:R-:W5:Y:S08]  /*8a70*/  MUFU.EX2 R97, R97 ;  /* 0x0000006100617308 */ /* 0x000f700000000800 */
[----:B------:R-:W5:Y:S01]  /*8a80*/  MUFU.EX2 R100, R100 ;  /* 0x0000006400647308 */ /* 0x000f620000000800 */
[----:B------:R-:W-:-:S02]  /*8a90*/  WARPGROUP.DEPBAR.LE gsb0, 0x0 ;  /* 0x00008000000079c5 */ /* 0x000fc40000010000 */
[----:B------:R1:W-:Y:S06]  /*8aa0*/  BAR.ARV R14, 0x100 ;  /* 0x0004000e0000751d */ /* 0x0003ec0000002000 */
[----:B------:R0:W-:Y:S01]  /*8ab0*/  @!P1 SYNCS.ARRIVE.TRANS64.RED.A1T0 RZ, [R119+URZ], RZ ;  /* 0x000000ff77ff99a7 */ /* 0x0001e2000810043f */
[----:B------:R-:W-:Y:S01]  /*8ac0*/  MUFU.EX2 R101, R101 ;  /* 0x0000006500657308 */ /* 0x000fe20000000800 */
[----:B-1----:R-:W-:Y:S01]  /*8ad0*/  F2FP.BF16.F32.PACK_AB R14, R134, R15 ;  /* 0x0000000f860e723e */ /* 0x002fe200000010ff */
[----:B------:R-:W-:Y:S01]  /*8ae0*/  FADD.FTZ R134, R20, R91 ;  /* 0x0000005b14867221 */ /* 0x000fe20000010000 */
[----:B------:R-:W-:Y:S01]  /*8af0*/  F2FP.BF16.F32.PACK_AB R15, R18, R136 ;  /* 0x00000088120f723e */ /* 0x000fe200000010ff */
[-C--:B------:R-:W-:Y:S01]  /*8b00*/  FFMA.FTZ R91, R82, R74.reuse, -R133 ;  /* 0x0000004a525b7223 */ /* 0x080fe20000010885 */
[-C--:B------:R-:W-:Y:S01]  /*8b10*/  FMUL.FTZ R24, R24, R9.reuse ;  /* 0x0000000918187220 */ /* 0x080fe20000410000 */
[----:B------:R-:W-:Y:S01]  /*8b20*/  FMUL.FTZ R25, R25, R9 ;  /* 0x0000000919197220 */ /* 0x000fe20000410000 */
[----:B0-----:R-:W-:Y:S01]  /*8b30*/  FADD.FTZ R119, R136, R99 ;  /* 0x0000006388777221 */ /* 0x001fe20000010000 */
[-C--:B------:R-:W-:Y:S01]  /*8b40*/  FFMA.FTZ R99, R102, R74.reuse, -R133 ;  /* 0x0000004a66637223 */ /* 0x080fe20000010885 */
[----:B------:R1:W-:Y:S01]  /*8b50*/  @!P1 SYNCS.ARRIVE.TRANS64.RED.A1T0 RZ, [R127+URZ], RZ ;  /* 0x000000ff7fff99a7 */ /* 0x0003e2000810043f */
[----:B------:R0:W-:Y:S01]  /*8b60*/  STSM.16.M88.4 [R5+0x24300], R12 ;  /* 0x0243000c05007844 */ /* 0x0001e20000000200 */
[----:B------:R-:W-:Y:S01]  /*8b70*/  FADD.FTZ R102, R18, R119 ;  /* 0x0000007712667221 */ /* 0x000fe20000010000 */
[-CC-:B------:R-:W-:Y:S01]  /*8b80*/  FFMA.FTZ R18, R90, R74.reuse, -R133.reuse ;  /* 0x0000004a5a127223 */ /* 0x180fe20000010885 */
[-C--:B------:R-:W-:Y:S01]  /*8b90*/  FFMA.FTZ R90, R83, R74.reuse, -R133 ;  /* 0x0000004a535a7223 */ /* 0x080fe20000010885 */
[----:B------:R-:W-:Y:S01]  /*8ba0*/  FADD.FTZ R83, R23, R134 ;  /* 0x0000008617537221 */ /* 0x000fe20000010000 */
[----:B------:R-:W-:Y:S01]  /*8bb0*/  FADD.FTZ R102, R17, R102 ;  /* 0x0000006611667221 */ /* 0x000fe20000010000 */
[----:B------:R1:W-:Y:S01]  /*8bc0*/  MUFU.EX2 R82, R18 ;  /* 0x0000001200527308 */ /* 0x0003e20000000800 */
[C---:B--2---:R-:W-:Y:S01]  /*8bd0*/  F2FP.BF16.F32.PACK_AB R17, R137.reuse, R17 ;  /* 0x000000118911723e */ /* 0x044fe200000010ff */
[-C--:B------:R-:W-:Y:S01]  /*8be0*/  FMUL.FTZ R28, R28, R9.reuse ;  /* 0x000000091c1c7220 */ /* 0x080fe20000410000 */
[----:B------:R-:W-:Y:S01]  /*8bf0*/  FADD.FTZ R102, R137, R102 ;  /* 0x0000006689667221 */ /* 0x000fe20000010000 */
[-C--:B------:R-:W-:Y:S01]  /*8c00*/  FMUL.FTZ R29, R29, R9.reuse ;  /* 0x000000091d1d7220 */ /* 0x080fe20000410000 */
[-C--:B------:R-:W-:Y:S01]  /*8c10*/  FMUL.FTZ R32, R32, R9.reuse ;  /* 0x0000000920207220 */ /* 0x080fe20000410000 */
[-C--:B------:R-:W-:Y:S01]  /*8c20*/  FMUL.FTZ R33, R33, R9.reuse ;  /* 0x0000000921217220 */ /* 0x080fe20000410000 */
[----:B---3--:R-:W-:Y:S01]  /*8c30*/  FADD.FTZ R111, R129, R102 ;  /* 0x00000066816f7221 */ /* 0x008fe20000010000 */
[----:B----4-:R-:W-:Y:S01]  /*8c40*/  FADD.FTZ R102, R120, R83 ;  /* 0x0000005378667221 */ /* 0x010fe20000010000 */
[----:B------:R-:W2:Y:S01]  /*8c50*/  MUFU.EX2 R99, R99 ;  /* 0x0000006300637308 */ /* 0x000ea20000000800 */
[----:B------:R-:W-:Y:S01]  /*8c60*/  FFMA.FTZ R83, R75, R74, -R133 ;  /* 0x0000004a4b537223 */ /* 0x000fe20000010885 */
[----:B------:R-:W-:Y:S01]  /*8c70*/  FADD.FTZ R111, R130, R111 ;  /* 0x0000006f826f7221 */ /* 0x000fe20000010000 */
[C---:B-----5:R-:W-:Y:S01]  /*8c80*/  FADD.FTZ R103, R121.reuse, R102 ;  /* 0x0000006679677221 */ /* 0x060fe20000010000 */
[----:B------:R-:W-:Y:S01]  /*8c90*/  F2FP.BF16.F32.PACK_AB R120, R121, R120 ;  /* 0x000000787978723e */ /* 0x000fe200000010ff */
[-C--:B------:R-:W-:Y:S01]  /*8ca0*/  FMUL.FTZ R36, R36, R9.reuse ;  /* 0x0000000924247220 */ /* 0x080fe20000410000 */
[----:B------:R-:W-:Y:S01]  /*8cb0*/  FADD.FTZ R111, R122, R111 ;  /* 0x0000006f7a6f7221 */ /* 0x000fe20000010000 */
[----:B------:R-:W-:Y:S01]  /*8cc0*/  FADD.FTZ R134, R124, R103 ;  /* 0x000000677c867221 */ /* 0x000fe20000010000 */
[----:B------:R-:W3:Y:S01]  /*8cd0*/  MUFU.EX2 R88, R88 ;  /* 0x0000005800587308 */ /* 0x000ee20000000800 */
[C---:B------:R-:W-:Y:S01]  /*8ce0*/  F2FP.BF16.F32.PACK_AB R121, R138.reuse, R122 ;  /* 0x0000007a8a79723e */ /* 0x040fe200000010ff */
[----:B------:R-:W-:Y:S01]  /*8cf0*/  FADD.FTZ R102, R138, R111 ;  /* 0x0000006f8a667221 */ /* 0x000fe20000010000 */
[C---:B------:R-:W-:Y:S01]  /*8d00*/  FADD.FTZ R111, R125.reuse, R134 ;  /* 0x000000867d6f7221 */ /* 0x040fe20000010000 */
[----:B------:R-:W-:Y:S01]  /*8d10*/  F2FP.BF16.F32.PACK_AB R122, R125, R124 ;  /* 0x0000007c7d7a723e */ /* 0x000fe200000010ff */
[-C--:B------:R-:W-:Y:S01]  /*8d20*/  FMUL.FTZ R37, R37, R9.reuse ;  /* 0x0000000925257220 */ /* 0x080fe20000410000 */
[----:B------:R-:W-:Y:S01]  /*8d30*/  FADD.FTZ R103, R123, R102 ;  /* 0x000000667b677221 */ /* 0x000fe20000010000 */
[----:B-1----:R-:W-:Y:S01]  /*8d40*/  FADD.FTZ R18, R112, R111 ;  /* 0x0000006f70127221 */ /* 0x002fe20000010000 */
[----:B------:R-:W-:Y:S01]  /*8d50*/  MUFU.EX2 R75, R98 ;  /* 0x00000062004b7308 */ /* 0x000fe20000000800 */
[C---:B------:R-:W-:Y:S01]  /*8d60*/  F2FP.BF16.F32.PACK_AB R112, R113.reuse, R112 ;  /* 0x000000707170723e */ /* 0x040fe200000010ff */
[----:B------:R-:W-:Y:S01]  /*8d70*/  FADD.FTZ R103, R126, R103 ;  /* 0x000000677e677221 */ /* 0x000fe20000010000 */
[----:B------:R-:W-:Y:S01]  /*8d80*/  FADD.FTZ R19, R113, R18 ;  /* 0x0000001271137221 */ /* 0x000fe20000010000 */
[----:B------:R-:W-:Y:S01]  /*8d90*/  F2FP.BF16.F32.PACK_AB R18, R23, R20 ;  /* 0x000000141712723e */ /* 0x000fe200000010ff */
[----:B------:R-:W-:Y:S01]  /*8da0*/  FMUL.FTZ R40, R40, R9 ;  /* 0x0000000928287220 */ /* 0x000fe20000410000 */
[----:B------:R-:W-:Y:S01]  /*8db0*/  FADD.FTZ R103, R22, R103 ;  /* 0x0000006716677221 */ /* 0x000fe20000010000 */
[----:B0-----:R-:W-:Y:S01]  /*8dc0*/  FADD.FTZ R12, R116, R19 ;  /* 0x00000013740c7221 */ /* 0x001fe20000010000 */
[----:B------:R-:W0:Y:S01]  /*8dd0*/  MUFU.EX2 R89, R89 ;  /* 0x0000005900597308 */ /* 0x000e220000000800 */
[----:B------:R-:W-:Y:S01]  /*8de0*/  F2FP.BF16.F32.PACK_AB R19, R130, R129 ;  /* 0x000000818213723e */ /* 0x000fe200000010ff */
[----:B------:R-:W-:Y:S01]  /*8df0*/  FADD.FTZ R20, R114, R103 ;  /* 0x0000006772147221 */ /* 0x000fe20000010000 */
[----:B------:R-:W-:Y:S01]  /*8e00*/  FADD.FTZ R15, R117, R12 ;  /* 0x0000000c750f7221 */ /* 0x000fe20000010000 */
[----:B------:R-:W-:Y:S01]  /*8e10*/  F2FP.BF16.F32.PACK_AB R123, R126, R123 ;  /* 0x0000007b7e7b723e */ /* 0x000fe200000010ff */
[-C--:B------:R-:W-:Y:S01]  /*8e20*/  FMUL.FTZ R41, R41, R9.reuse ;  /* 0x0000000929297220 */ /* 0x080fe20000410000 */
[----:B------:R-:W-:Y:S01]  /*8e30*/  FADD.FTZ R13, R115, R20 ;  /* 0x00000014730d7221 */ /* 0x000fe20000010000 */
[----:B------:R-:W-:Y:S01]  /*8e40*/  FADD.FTZ R20, R104, R15 ;  /* 0x0000000f68147221 */ /* 0x000fe20000010000 */
[----:B------:R-:W-:Y:S01]  /*8e50*/  MUFU.EX2 R94, R94 ;  /* 0x0000005e005e7308 */ /* 0x000fe20000000800 */
[----:B------:R1:W-:Y:S01]  /*8e60*/  STSM.16.M88.4 [R5+0x25b00], R16 ;  /* 0x025b001005007844 */ /* 0x0003e20000000200 */
[----:B------:R-:W-:Y:S01]  /*8e70*/  FADD.FTZ R14, R118, R13 ;  /* 0x0000000d760e7221 */ /* 0x000fe20000010000 */
[----:B------:R-:W-:Y:S01]  /*8e80*/  FADD.FTZ R15, R105, R20 ;  /* 0x00000014690f7221 */ /* 0x000fe20000010000 */
[----:B------:R-:W-:Y:S01]  /*8e90*/  F2FP.BF16.F32.PACK_AB R113, R114, R22 ;  /* 0x000000167271723e */ /* 0x000fe200000010ff */
[----:B------:R4:W-:Y:S01]  /*8ea0*/  STSM.16.M88.4 [R5+0x27300], R120 ;  /* 0x0273007805007844 */ /* 0x0009e20000000200 */
[----:B------:R-:W-:Y:S01]  /*8eb0*/  FADD.FTZ R13, R21, R14 ;  /* 0x0000000e150d7221 */ /* 0x000fe20000010000 */
[----:B------:R-:W-:Y:S01]  /*8ec0*/  FADD.FTZ R20, R108, R15 ;  /* 0x0000000f6c147221 */ /* 0x000fe20000010000 */
[----:B------:R-:W5:Y:S01]  /*8ed0*/  MUFU.EX2 R92, R92 ;  /* 0x0000005c005c7308 */ /* 0x000f620000000800 */
[----:B------:R-:W-:Y:S01]  /*8ee0*/  F2FP.BF16.F32.PACK_AB R104, R105, R104 ;  /* 0x000000686968723e */ /* 0x000fe200000010ff */
[----:B------:R-:W-:Y:S01]  /*8ef0*/  FADD.FTZ R14, R106, R13 ;  /* 0x0000000d6a0e7221 */ /* 0x000fe20000010000 */
[----:B------:R-:W-:Y:S01]  /*8f00*/  FADD.FTZ R23, R109, R20 ;  /* 0x000000146d177221 */ /* 0x000fe20000010000 */
[----:B------:R-:W-:Y:S01]  /*8f10*/  F2FP.BF16.F32.PACK_AB R114, R117, R116 ;  /* 0x000000747572723e */ /* 0x000fe200000010ff */
[----:B------:R-:W-:Y:S01]  /*8f20*/  FMUL.FTZ R44, R44, R9 ;  /* 0x000000092c2c7220 */ /* 0x000fe20000410000 */
[----:B------:R-:W-:Y:S01]  /*8f30*/  FADD.FTZ R15, R107, R14 ;  /* 0x0000000e6b0f7221 */ /* 0x000fe20000010000 */
[----:B------:R-:W-:Y:S01]  /*8f40*/  FADD.FTZ R14, R96, R23 ;  /* 0x00000017600e7221 */ /* 0x000fe20000010000 */
[----:B------:R-:W-:Y:S01]  /*8f50*/  MUFU.EX2 R95, R95 ;  /* 0x0000005f005f7308 */ /* 0x000fe20000000800 */
[----:B------:R-:W-:Y:S01]  /*8f60*/  F2FP.BF16.F32.PACK_AB R96, R97, R96 ;  /* 0x000000606160723e */ /* 0x000fe200000010ff */
[----:B------:R-:W-:Y:S01]  /*8f70*/  FADD.FTZ R15, R110, R15 ;  /* 0x0000000f6e0f7221 */ /* 0x000fe20000010000 */
[----:B------:R-:W-:Y:S01]  /*8f80*/  F2FP.BF16.F32.PACK_AB R115, R118, R115 ;  /* 0x000000737673723e */ /* 0x000fe200000010ff */
[----:B------:R-:W-:Y:S01]  /*8f90*/  FMUL.FTZ R45, R45, R9 ;  /* 0x000000092d2d7220 */ /* 0x000fe20000410000 */
[----:B------:R-:W-:Y:S01]  /*8fa0*/  F2FP.BF16.F32.PACK_AB R105, R106, R21 ;  /* 0x000000156a69723e */ /* 0x000fe200000010ff */
[----:B------:R-:W-:Y:S01]  /*8fb0*/  FADD.FTZ R20, R4, R15 ;  /* 0x0000000f04147221 */ /* 0x000fe20000010000 */
[----:B------:R-:W-:Y:S01]  /*8fc0*/  FADD.FTZ R15, R97, R14 ;  /* 0x0000000e610f7221 */ /* 0x000fe20000010000 */
[----:B------:R-:W4:Y:S01]  /*8fd0*/  MUFU.EX2 R93, R93 ;  /* 0x0000005d005d7308 */ /* 0x000f220000000800 */
[C---:B------:R-:W-:Y:S01]  /*8fe0*/  F2FP.BF16.F32.PACK_AB R97, R11.reuse, R4 ;  /* 0x000000040b61723e */ /* 0x040fe200000010ff */
[----:B------:R-:W-:Y:S01]  /*8ff0*/  FADD.FTZ R20, R11, R20 ;  /* 0x000000140b147221 */ /* 0x000fe20000010000 */
[----:B------:R-:W-:Y:S01]  /*9000*/  FADD.FTZ R14, R100, R15 ;  /* 0x0000000f640e7221 */ /* 0x000fe20000010000 */
[----:B------:R-:W-:Y:S01]  /*9010*/  F2FP.BF16.F32.PACK_AB R106, R109, R108 ;  /* 0x0000006c6d6a723e */ /* 0x000fe200000010ff */
[----:B------:R4:W-:Y:S01]  /*9020*/  STSM.16.M88.4 [R5+0x28b00], R112 ;  /* 0x028b007005007844 */ /* 0x0009e20000000200 */
[----:B--2---:R-:W-:Y:S01]  /*9030*/  FADD.FTZ R15, R99, R20 ;  /* 0x00000014630f7221 */ /* 0x004fe20000010000 */
[----:B-1----:R-:W-:Y:S01]  /*9040*/  FADD.FTZ R17, R101, R14 ;  /* 0x0000000e65117221 */ /* 0x002fe20000010000 */
[----:B------:R1:W2:Y:S01]  /*9050*/  MUFU.EX2 R12, R91 ;  /* 0x0000005b000c7308 */ /* 0x0002a20000000800 */
[C---:B------:R-:W-:Y:S01]  /*9060*/  F2FP.BF16.F32.PACK_AB R99, R8.reuse, R99 ;  /* 0x000000630863723e */ /* 0x040fe200000010ff */
[----:B------:R-:W-:Y:S01]  /*9070*/  FADD.FTZ R15, R8, R15 ;  /* 0x0000000f080f7221 */ /* 0x000fe20000010000 */
[----:B---3--:R-:W-:Y:S01]  /*9080*/  FADD.FTZ R14, R88, R17 ;  /* 0x00000011580e7221 */ /* 0x008fe20000010000 */
[----:B------:R-:W-:Y:S01]  /*9090*/  F2FP.BF16.F32.PACK_AB R107, R110, R107 ;  /* 0x0000006b6e6b723e */ /* 0x000fe200000010ff */
[-C--:B------:R-:W-:Y:S01]  /*90a0*/  FMUL.FTZ R48, R48, R9.reuse ;  /* 0x0000000930307220 */ /* 0x080fe20000410000 */
[----:B------:R-:W-:Y:S01]  /*90b0*/  FADD.FTZ R16, R82, R15 ;  /* 0x0000000f52107221 */ /* 0x000fe20000010000 */
[----:B0-----:R-:W-:Y:S01]  /*90c0*/  FADD.FTZ R15, R89, R14 ;  /* 0x0000000e590f7221 */ /* 0x001fe20000010000 */
[----:B------:R-:W0:Y:S01]  /*90d0*/  MUFU.EX2 R80, R80 ;  /* 0x0000005000507308 */ /* 0x000e220000000800 */
[----:B------:R-:W-:Y:S01]  /*90e0*/  F2FP.BF16.F32.PACK_AB R98, R101, R100 ;  /* 0x000000646562723e */ /* 0x000fe200000010ff */
[----:B------:R-:W-:Y:S01]  /*90f0*/  FADD.FTZ R11, R75, R16 ;  /* 0x000000104b0b7221 */ /* 0x000fe20000010000 */
[----:B-----5:R-:W-:Y:S01]  /*9100*/  FADD.FTZ R4, R92, R15 ;  /* 0x0000000f5c047221 */ /* 0x020fe20000010000 */
[----:B------:R-:W-:Y:S01]  /*9110*/  F2FP.BF16.F32.PACK_AB R88, R89, R88 ;  /* 0x000000585958723e */ /* 0x000fe200000010ff */
[----:B------:R3:W-:Y:S01]  /*9120*/  STSM.16.M88.4 [R5+0x2a300], R104 ;  /* 0x02a3006805007844 */ /* 0x0007e20000000200 */
[----:B------:R-:W-:Y:S01]  /*9130*/  FADD.FTZ R14, R94, R11 ;  /* 0x0000000b5e0e7221 */ /* 0x000fe20000010000 */
[----:B----4-:R-:W-:Y:S01]  /*9140*/  FADD.FTZ R11, R93, R4 ;  /* 0x000000045d0b7221 */ /* 0x010fe20000010000 */
[----:B------:R4:W5:Y:S01]  /*9150*/  MUFU.EX2 R13, R90 ;  /* 0x0000005a000d7308 */ /* 0x0009620000000800 */
[----:B------:R-:W-:Y:S01]  /*9160*/  F2FP.BF16.F32.PACK_AB R89, R75, R82 ;  /* 0x000000524b59723e */ /* 0x000fe200000010ff */
[C---:B------:R-:W-:Y:S01]  /*9170*/  FADD.FTZ R15, R95.reuse, R14 ;  /* 0x0000000e5f0f7221 */ /* 0x040fe20000010000 */
[----:B-1----:R-:W-:Y:S01]  /*9180*/  F2FP.BF16.F32.PACK_AB R91, R95, R94 ;  /* 0x0000005e5f5b723e */ /* 0x002fe200000010ff */
[----:B------:R3:W-:Y:S01]  /*9190*/  STSM.16.M88.4 [R5+0x2bb00], R96 ;  /* 0x02bb006005007844 */ /* 0x0007e20000000200 */
[-C--:B------:R-:W-:Y:S01]  /*91a0*/  FMUL.FTZ R49, R49, R9.reuse ;  /* 0x0000000931317220 */ /* 0x080fe20000410000 */
[----:B--2---:R-:W-:Y:S01]  /*91b0*/  FADD.FTZ R8, R12, R15 ;  /* 0x0000000f0c087221 */ /* 0x004fe20000010000 */
[-C--:B------:R-:W-:Y:S01]  /*91c0*/  FMUL.FTZ R52, R52, R9.reuse ;  /* 0x0000000934347220 */ /* 0x080fe20000410000 */
[----:B------:R-:W1:Y:S01]  /*91d0*/  MUFU.EX2 R81, R81 ;  /* 0x0000005100517308 */ /* 0x000e620000000800 */
[----:B0-----:R-:W-:Y:S01]  /*91e0*/  FADD.FTZ R4, R80, R11 ;  /* 0x0000000b50047221 */ /* 0x001fe20000010000 */
[----:B----4-:R-:W-:Y:S01]  /*91f0*/  F2FP.BF16.F32.PACK_AB R90, R93, R92 ;  /* 0x0000005c5d5a723e */ /* 0x010fe200000010ff */
[-C--:B------:R-:W-:Y:S01]  /*9200*/  FMUL.FTZ R53, R53, R9.reuse ;  /* 0x0000000935357220 */ /* 0x080fe20000410000 */
[-C--:B------:R-:W-:Y:S01]  /*9210*/  FMUL.FTZ R56, R56, R9.reuse ;  /* 0x0000000938387220 */ /* 0x080fe20000410000 */
[-C--:B------:R-:W-:Y:S01]  /*9220*/  FMUL.FTZ R57, R57, R9.reuse ;  /* 0x0000000939397220 */ /* 0x080fe20000410000 */
[-C--:B------:R-:W-:Y:S01]  /*9230*/  FMUL.FTZ R60, R60, R9.reuse ;  /* 0x000000093c3c7220 */ /* 0x080fe20000410000 */
[----:B------:R3:W-:Y:S01]  /*9240*/  STSM.16.M88.4 [R5+0x2d300], R88 ;  /* 0x02d3005805007844 */ /* 0x0007e20000000200 */
[----:B------:R-:W0:Y:S01]  /*9250*/  MUFU.EX2 R86, R86 ;  /* 0x0000005600567308 */ /* 0x000e220000000800 */
[----:B-----5:R-:W-:Y:S01]  /*9260*/  FADD.FTZ R15, R13, R8 ;  /* 0x000000080d0f7221 */ /* 0x020fe20000010000 */
[-C--:B------:R-:W-:Y:S01]  /*9270*/  FMUL.FTZ R61, R61, R9.reuse ;  /* 0x000000093d3d7220 */ /* 0x080fe20000410000 */
[-C--:B------:R-:W-:Y:S01]  /*9280*/  FMUL.FTZ R64, R64, R9.reuse ;  /* 0x0000000940407220 */ /* 0x080fe20000410000 */
[-C--:B------:R-:W-:Y:S01]  /*9290*/  FMUL.FTZ R65, R65, R9.reuse ;  /* 0x0000000941417220 */ /* 0x080fe20000410000 */
[-C--:B------:R-:W-:Y:S01]  /*92a0*/  FMUL.FTZ R68, R68, R9.reuse ;  /* 0x0000000944447220 */ /* 0x080fe20000410000 */
[----:B------:R-:W-:Y:S01]  /*92b0*/  FMUL.FTZ R69, R69, R9 ;  /* 0x0000000945457220 */ /* 0x000fe20000410000 */
[-C--:B------:R-:W-:Y:S01]  /*92c0*/  FMUL.FTZ R26, R26, R77.reuse ;  /* 0x0000004d1a1a7220 */ /* 0x080fe20000410000 */
[----:B------:R-:W2:Y:S01]  /*92d0*/  MUFU.EX2 R84, R84 ;  /* 0x0000005400547308 */ /* 0x000ea20000000800 */
[C---:B-1----:R-:W-:Y:S01]  /*92e0*/  FADD.FTZ R11, R81.reuse, R4 ;  /* 0x00000004510b7221 */ /* 0x042fe20000010000 */
[----:B------:R-:W-:Y:S01]  /*92f0*/  F2FP.BF16.F32.PACK_AB R80, R81, R80 ;  /* 0x000000505150723e */ /* 0x000fe200000010ff */
[-C--:B------:R-:W-:Y:S01]  /*9300*/  FMUL.FTZ R27, R27, R77.reuse ;  /* 0x0000004d1b1b7220 */ /* 0x080fe20000410000 */
[----:B------:R-:W-:Y:S01]  /*9310*/  F2FP.BF16.F32.PACK_AB R81, R13, R12 ;  /* 0x0000000c0d51723e */ /* 0x000fe200000010ff */
        /* <DEDUP_REMOVED lines=30> */
[----:B------:R-:W-:Y:S01]  /*9500*/  FMUL.FTZ R71, R71, R77 ;  /* 0x0000004d47477220 */ /* 0x000fe20000410000 */
[----:B------:R-:W-:-:S04]  /*9510*/  IMAD.MOV.U32 R9, RZ, RZ, R79 ;  /* 0x000000ffff097224 */ /* 0x000fc800078e004f */
[----:B------:R0:W4:Y:S01]  /*9520*/  MUFU.EX2 R129, R83 ;  /* 0x0000005300817308 */ /* 0x0001220000000800 */
[----:B--2---:R-:W-:-:S07]  /*9530*/  FADD.FTZ R15, R18, R15 ;  /* 0x0000000f120f7221 */ /* 0x004fce0000010000 */
[----:B------:R-:W2:Y:S01]  /*9540*/  MUFU.EX2 R73, R73 ;  /* 0x0000004900497308 */ /* 0x000ea20000000800 */
[----:B-1----:R-:W-:Y:S01]  /*9550*/  FADD.FTZ R4, R128, R11 ;  /* 0x0000000b80047221 */ /* 0x002fe20000010000 */
[----:B0-----:R-:W-:-:S05]  /*9560*/  F2FP.BF16.F32.PACK_AB R83, R87, R86 ;  /* 0x000000565753723e */ /* 0x001fca00000010ff */
[----:B------:R3:W-:Y:S01]  /*9570*/  STSM.16.M88.4 [R5+0x2eb00], R80 ;  /* 0x02eb005005007844 */ /* 0x0007e20000000200 */
[----:B------:R-:W0:Y:S01]  /*9580*/  MUFU.EX2 R76, R76 ;  /* 0x0000004c004c7308 */ /* 0x000e220000000800 */
[C---:B----4-:R-:W-:Y:S01]  /*9590*/  FADD.FTZ R15, R129.reuse, R15 ;  /* 0x0000000f810f7221 */ /* 0x050fe20000010000 */
[----:B------:R-:W-:-:S06]  /*95a0*/  F2FP.BF16.F32.PACK_AB R129, R129, R18 ;  /* 0x000000128181723e */ /* 0x000fcc00000010ff */
[----:B------:R-:W1:Y:S01]  /*95b0*/  MUFU.EX2 R78, R78 ;  /* 0x0000004e004e7308 */ /* 0x000e620000000800 */
[C---:B--2---:R-:W-:Y:S01]  /*95c0*/  F2FP.BF16.F32.PACK_AB R128, R73.reuse, R128 ;  /* 0x000000804980723e */ /* 0x044fe200000010ff */
[----:B------:R-:W-:-:S06]  /*95d0*/  FADD.FTZ R11, R73, R4 ;  /* 0x00000004490b7221 */ /* 0x000fcc0000010000 */
[----:B------:R-:W2:Y:S01]  /*95e0*/  MUFU.EX2 R132, R132 ;  /* 0x0000008400847308 */ /* 0x000ea20000000800 */
[----:B0-----:R-:W-:Y:S01]  /*95f0*/  F2FP.BF16.F32.PACK_AB R130, R10, R76 ;  /* 0x0000004c0a82723e */ /* 0x001fe200000010ff */
[----:B------:R-:W-:-:S04]  /*9600*/  FADD.FTZ R11, R76, R11 ;  /* 0x0000000b4c0b7221 */ /* 0x000fc80000010000 */
[----:B------:R-:W-:Y:S01]  /*9610*/  FADD.FTZ R4, R10, R11 ;  /* 0x0000000b0a047221 */ /* 0x000fe20000010000 */
[----:B------:R-:W-:Y:S02]  /*9620*/  IMAD.MOV.U32 R11, RZ, RZ, R6 ;  /* 0x000000ffff0b7224 */ /* 0x000fe400078e0006 */
[----:B-1----:R-:W-:Y:S01]  /*9630*/  FADD.FTZ R15, R78, R15 ;  /* 0x0000000f4e0f7221 */ /* 0x002fe20000010000 */
[----:B------:R-:W-:Y:S01]  /*9640*/  IMAD.MOV.U32 R10, RZ, RZ, R72 ;  /* 0x000000ffff0a7224 */ /* 0x000fe200078e0048 */
[C---:B--2---:R-:W-:Y:S02]  /*9650*/  F2FP.BF16.F32.PACK_AB R131, R132.reuse, R78 ;  /* 0x0000004e8483723e */ /* 0x044fe400000010ff */
[----:B------:R-:W-:-:S03]  /*9660*/  FADD.FTZ R8, R132, R15 ;  /* 0x0000000f84087221 */ /* 0x000fc60000010000 */
[----:B------:R3:W-:Y:S01]  /*9670*/  STSM.16.M88.4 [R5+0x30300], R128 ;  /* 0x0303008005007844 */ /* 0x0007e20000000200 */
[----:B------:R-:W-:Y:S01]  /*9680*/  @!PT LDS RZ, [RZ] ;  /* 0x00000000fffff984 */ /* 0x000fe20000000800 */
[----:B------:R-:W-:Y:S01]  /*9690*/  @!PT LDS RZ, [RZ] ;  /* 0x00000000fffff984 */ /* 0x000fe20000000800 */
[----:B------:R-:W-:Y:S01]  /*96a0*/  @!PT LDS RZ, [RZ] ;  /* 0x00000000fffff984 */ /* 0x000fe20000000800 */
[----:B------:R-:W-:Y:S01]  /*96b0*/  @!PT LDS RZ, [RZ] ;  /* 0x00000000fffff984 */ /* 0x000fe20000000800 */
[----:B------:R0:W-:Y:S06]  /*96c0*/  MEMBAR.ALL.CTA ;  /* 0x0000000000007992 */ /* 0x0001ec0000008000 */
[----:B0-----:R-:W0:Y:S02]  /*96d0*/  FENCE.VIEW.ASYNC.S ;  /* 0x00000000000073c6 */ /* 0x001e240000000000 */
[----:B0-----:R-:W-:Y:S01]  /*96e0*/  NOP ;  /* 0x0000000000007918 */ /* 0x001fe20000000000 */
[----:B------:R-:W-:Y:S05]  /*96f0*/  @P2 BRA `(.L_x_9371) ;  /* 0xffffffc000042947 */ /* 0x000fea000383ffff */
.L_x_9362:
[----:B------:R-:W-:Y:S06]  /*9700*/  BAR.ARV 0x8, 0x200 ;  /* 0x0208000000007b1d */ /* 0x000fec0000002000 */
[----:B------:R-:W-:Y:S05]  /*9710*/  @!P0 BRA `(.L_x_9372) ;  /* 0x0000000000048947 */ /* 0x000fea0003800000 */
[----:B------:R-:W-:Y:S01]  /*9720*/  BPT.TRAP 0x1 ;  /* 0x000000040000795c */ /* 0x000fe20000300000 */
.L_x_9372:
[----:B------:R-:W-:Y:S02]  /*9730*/  SHF.L.U32 R6, R6, 0x1f, RZ ;  /* 0x0000001f06067819 */ /* 0x000fe400000006ff */
[----:B------:R-:W-:-:S04]  /*9740*/  LEA R7, R0, UR37, 0x3 ;  /* 0x0000002500077c11 */ /* 0x000fc8000f8e18ff */
[----:B------:R1:W2:Y:S01]  /*9750*/  SYNCS.PHASECHK.TRANS64.TRYWAIT P2, [R7+URZ+0x31c50], R6 ;  /* 0x031c5006070075a7 */ /* 0x0002a2000804017f */
[----:B------:R-:W-:Y:S05]  /*9760*/  @!P0 BRA `(.L_x_9373) ;  /* 0x0000000000048947 */ /* 0x000fea0003800000 */
[----:B------:R-:W-:Y:S01]  /*9770*/  BPT.TRAP 0x1 ;  /* 0x000000040000795c */ /* 0x000fe20000300000 */
.L_x_9373:
[----:B--2---:R-:W-:Y:S05]  /*9780*/  @P2 BRA `(.L_x_9374) ;  /* 0x0000000000082947 */ /* 0x004fea0003800000 */
[----:B------:R-:W2:Y:S02]  /*9790*/  SYNCS.PHASECHK.TRANS64.TRYWAIT P0, [R7+URZ+0x31c50], R6 ;  /* 0x031c5006070075a7 */ /* 0x000ea4000800017f */
[----:B--2---:R-:W-:Y:S05]  /*97a0*/  @!P0 BRA `(.L_x_9375) ;  /* 0x0000005c00e08947 */ /* 0x004fea0003800000 */
.L_x_9374:
[----:B------:R-:W-:Y:S01]  /*97b0*/  UIADD3 UR37, UR37, 0x200, URZ ;  /* 0x0000020025257890 */ /* 0x000fe2000fffe03f */
[----:B------:R-:W-:Y:S01]  /*97c0*/  R2UR UR4, R0 ;  /* 0x00000000000472ca */ /* 0x000fe200000e0000 */
[----:B------:R-:W-:Y:S01]  /*97d0*/  ULOP3.LUT UR40, UR40, 0x10000, URZ, 0xfc, !UPT ;  /* 0x0001000028287892 */ /* 0x000fe2000f8efc3f */
[----:B------:R-:W-:Y:S01]  /*97e0*/  WARPGROUP.ARRIVE ;  /* 0x00000000000079c5 */ /* 0x000fe20000000000 */
[----:B------:R-:W-:Y:S01]  /*97f0*/  USHF.R.U32.HI UR37, URZ, 0x4, UR37 ;  /* 0x000000043f257899 */ /* 0x000fe20008011625 */
[----:B0--3--:R-:W0:Y:S01]  /*9800*/  SHFL.BFLY PT, R5, R8, 0x2, 0x1f ;  /* 0x0c401f0008057f89 */ /* 0x009e2200000e0000 */
[----:B------:R-:W-:Y:S01]  /*9810*/  UMOV UR5, 0xc0000010 ;  /* 0xc000001000057882 */ /* 0x000fe20000000000 */
[----:B------:R-:W-:Y:S01]  /*9820*/  UMOV UR7, 0x80000020 ;  /* 0x8000002000077882 */ /* 0x000fe20000000000 */
[----:B------:R-:W-:Y:S01]  /*9830*/  ULOP3.LUT UR37, UR37, 0x3fff, URZ, 0xc0, !UPT ;  /* 0x00003fff25257892 */ /* 0x000fe2000f8ec03f */
[----:B------:R-:W3:Y:S01]  /*9840*/  SHFL.BFLY PT, R3, R4, 0x2, 0x1f ;  /* 0x0c401f0004037f89 */ /* 0x000ee200000e0000 */
[----:B------:R-:W-:-:S02]  /*9850*/  IMAD.MOV.U32 R16, RZ, RZ, RZ ;  /* 0x000000ffff107224 */ /* 0x000fc400078e00ff */
[----:B------:R-:W-:Y:S01]  /*9860*/  ULOP3.LUT UR8, UR37, 0x2400000, URZ, 0xfc, !UPT ;  /* 0x0240000025087892 */ /* 0x000fe2000f8efc3f */
[----:B-12---:R-:W-:Y:S02]  /*9870*/  @!P1 VIADD R7, R7, 0x31c60 ;  /* 0x00031c6007079836 */ /* 0x006fe40000000000 */
[----:B------:R-:W-:Y:S01]  /*9880*/  IMAD.MOV.U32 R19, RZ, RZ, -0x800000 ;  /* 0xff800000ff137424 */ /* 0x000fe200078e00ff */
[----:B------:R-:W-:Y:S02]  /*9890*/  UIMAD UR8, UR4, 0x6c0, UR8 ;  /* 0x000006c0040878a4 */ /* 0x000fe4000f8e0208 */
[----:B------:R-:W-:Y:S01]  /*98a0*/  @!P1 PRMT R7, RZ, 0x654, R7 ;  /* 0x00000654ff079816 */ /* 0x000fe20000000007 */
[----:B------:R-:W-:-:S04]  /*98b0*/  UMOV UR4, UR40 ;  /* 0x0000002800047c82 */ /* 0x000fc80008000000 */
[----:B------:R-:W-:Y:S02]  /*98c0*/  UMOV UR6, UR8 ;  /* 0x0000000800067c82 */ /* 0x000fe40008000000 */
[----:B------:R-:W-:Y:S01]  /*98d0*/  HGMMA.64x96x16.F32.BF16 R24, gdesc[UR4].tnspB, R24, gsb0 ;  /* 0x41600000041879f0 */ /* 0x000fe20008001818 */
[----:B------:R-:W-:Y:S02]  /*98e0*/  UIADD3 UR4, UR40, 0x180, URZ ;  /* 0x0000018028047890 */ /* 0x000fe4000fffe03f */
[----:B------:R-:W-:Y:S01]  /*98f0*/  UIADD3 UR6, UR8, 0x40, URZ ;  /* 0x0000004008067890 */ /* 0x000fe2000fffe03f */
[----:B0-----:R-:W-:Y:S01]  /*9900*/  FADD.FTZ R5, R5, R8 ;  /* 0x0000000805057221 */ /* 0x001fe20000010000 */
[----:B------:R-:W-:Y:S01]  /*9910*/  UMOV UR5, 0xc0000010 ;  /* 0xc000001000057882 */ /* 0x000fe20000000000 */
[----:B------:R-:W-:Y:S01]  /*9920*/  UMOV UR7, 0x80000020 ;  /* 0x8000002000077882 */ /* 0x000fe20000000000 */
[----:B------:R-:W-:Y:S02]  /*9930*/  IMAD.MOV.U32 R8, RZ, RZ, RZ ;  /* 0x000000ffff087224 */ /* 0x000fe400078e00ff */
[----:B---3--:R-:W-:Y:S01]  /*9940*/  FADD.FTZ R3, R3, R4 ;  /* 0x0000000403037221 */ /* 0x008fe20000010000 */
[----:B------:R-:W0:Y:S04]  /*9950*/  SHFL.BFLY PT, R2, R5, 0x1, 0x1f ;  /* 0x0c201f0005027f89 */ /* 0x000e2800000e0000 */
[----:B------:R-:W1:Y:S01]  /*9960*/  SHFL.BFLY PT, R0, R3, 0x1, 0x1f ;  /* 0x0c201f0003007f89 */ /* 0x000e6200000e0000 */
[----:B0-----:R-:W-:Y:S01]  /*9970*/  FADD.FTZ R10, R5, R2 ;  /* 0x00000002050a7221 */ /* 0x001fe20000010000 */
[----:B-1----:R-:W-:-:S04]  /*9980*/  FADD.FTZ R9, R3, R0 ;  /* 0x0000000003097221 */ /* 0x002fc80000010000 */
[----:B------:R-:W-:Y:S02]  /*9990*/  FSETP.NE.FTZ.AND P2, PT, R10, RZ, PT ;  /* 0x000000ff0a00720b */ /* 0x000fe40003f55000 */
[----:B------:R-:W-:Y:S02]  /*99a0*/  MOV R0, 0xff800000 ;  /* 0xff80000000007802 */ /* 0x000fe40000000f00 */
[----:B------:R-:W-:-:S09]  /*99b0*/  FSETP.NE.FTZ.AND P0, PT, R9, RZ, PT ;  /* 0x000000ff0900720b */ /* 0x000fd20003f15000 */
[----:B------:R-:W0:Y:S04]  /*99c0*/  @P2 MUFU.LG2 R6, R10 ;  /* 0x0000000a00062308 */ /* 0x000e280000000c00 */
[C---:B------:R-:W-:Y:S01]  /*99d0*/  @P0 FMUL.FTZ R2, R74.reuse, 0.69314718246459960938 ;  /* 0x3f3172184a020820 */ /* 0x040fe20000410000 */
[----:B------:R-:W-:-:S03]  /*99e0*/  @P2 FMUL.FTZ R74, R74, 0.69314718246459960938 ;  /* 0x3f3172184a4a2820 */ /* 0x000fc60000410000 */
[----:B------:R-:W1:Y:S08]  /*99f0*/  @P0 MUFU.LG2 R4, R9 ;  /* 0x0000000900040308 */ /* 0x000e700000000c00 */
[----:B------:R-:W2:Y:S01]  /*9a00*/  @P0 MUFU.RCP R8, R9 ;  /* 0x0000000900080308 */ /* 0x000ea20000001000 */
[----:B0-----:R-:W-:-:S04]  /*9a10*/  @P2 FMUL.FTZ R5, R6, 0.69314718246459960938 ;  /* 0x3f31721806052820 */ /* 0x001fc80000410000 */
[----:B------:R-:W-:-:S03]  /*9a20*/  @P2 FFMA.FTZ R19, R74, R72, R5 ;  /* 0x000000484a132223 */ /* 0x000fc60000010005 */
[----:B------:R0:W3:Y:S01]  /*9a30*/  @P2 MUFU.RCP R16, R10 ;  /* 0x0000000a00102308 */ /* 0x0000e20000001000 */
[----:B-1----:R-:W-:-:S04]  /*9a40*/  @P0 FMUL.FTZ R3, R4, 0.69314718246459960938 ;  /* 0x3f31721804030820 */ /* 0x002fc80000410000 */
[----:B------:R-:W-:Y:S01]  /*9a50*/  @P0 FFMA.FTZ R0, R2, R79, R3 ;  /* 0x0000004f02000223 */ /* 0x000fe20000010003 */
[----:B------:R-:W-:Y:S01]  /*9a60*/  PLOP3.LUT P0, PT, PT, PT, PT, 0x8, 0x0 ;  /* 0x000000000000781c */ /* 0x000fe20003f0e170 */
[----:B------:R-:W-:Y:S02]  /*9a70*/  WARPGROUP.DEPBAR.LE gsb0, 0x0 ;  /* 0x00008000000079c5 */ /* 0x000fe40000010000 */
[----:B------:R-:W-:-:S06]  /*9a80*/  WARPGROUP.ARRIVE ;  /* 0x00000000000079c5 */ /* 0x000fcc0000000000 */
[----:B------:R-:W-:Y:S01]  /*9a90*/  HGMMA.64x96x16.F32.BF16 R24, gdesc[UR4].tnspB, R24, gsb0 ;  /* 0x41600000041879f0 */ /* 0x000fe20008001818 */
[----:B------:R-:W-:Y:S02]  /*9aa0*/  UIADD3 UR4, UR40, 0x300, URZ ;  /* 0x0000030028047890 */ /* 0x000fe4000fffe03f */
[----:B------:R-:W-:Y:S01]  /*9ab0*/  UIADD3 UR6, UR8, 0x80, URZ ;  /* 0x0000008008067890 */ /* 0x000fe2000fffe03f */
[----:B------:R-:W-:Y:S01]  /*9ac0*/  UMOV UR5, 0xc0000010 ;  /* 0xc000001000057882 */ /* 0x000fe20000000000 */
[----:B------:R-:W-:Y:S01]  /*9ad0*/  UMOV UR7, 0x80000020 ;  /* 0x8000002000077882 */ /* 0x000fe20000000000 */
        /* <DEDUP_REMOVED lines=44> */
[----:B------:R-:W-:Y:S03]  /*9da0*/  HGMMA.64x96x16.F32.BF16 R24, gdesc[UR4].tnspB, R24, gsb0 ;  /* 0x41600000041879f0 */ /* 0x000fe60008001818 */
[----:B------:R-:W-:Y:S02]  /*9db0*/  WARPGROUP.DEPBAR.LE gsb0, 0x0 ;  /* 0x00008000000079c5 */ /* 0x000fe40000010000 */
[-C--:B--2---:R-:W-:Y:S01]  /*9dc0*/  FMUL.FTZ R74, R24, R8.reuse ;  /* 0x00000008184a7220 */ /* 0x084fe20000410000 */
        /* <DEDUP_REMOVED lines=15> */
[-C--:B-1----:R-:W-:Y:S01]  /*9ec0*/  FMUL.FTZ R7, R53, R8.reuse ;  /* 0x0000000835077220 */ /* 0x082fe20000410000 */
[-C--:B0-----:R-:W-:Y:S01]  /*9ed0*/  FMUL.FTZ R10, R56, R8.reuse ;  /* 0x00000008380a7220 */ /* 0x081fe20000410000 */
        /* <DEDUP_REMOVED lines=31> */
.L_x_9355:
        /* <DEDUP_REMOVED lines=20> */
[----:B------:R-:W-:Y:S02]  /*a210*/  LOP3.LUT R28, R28, 0xfffffffc, RZ, 0xc0, !PT ;  /* 0xfffffffc1c1c7812 */ /* 0x000fe400078ec0ff */
[----:B------:R-:W-:Y:S01]  /*a220*/  SHF.R.S32.HI R47, RZ, 0x7, R46 ;  /* 0x00000007ff2f7819 */ /* 0x000fe2000001142e */
[C---:B------:R-:W-:Y:S01]  /*a230*/  IMAD.IADD R18, R29.reuse, 0x1, -R18 ;  /* 0x000000011d127824 */ /* 0x040fe200078e0a12 */
[----:B------:R-:W5:Y:S01]  /*a240*/  @P0 LDC R55, c[0x0][0xbec] ;  /* 0x0002fb00ff370b82 */ /* 0x000f620000000800 */
[----:B------:R-:W-:-:S03]  /*a250*/  IMAD.IADD R29, R29, 0x1, -R28 ;  /* 0x000000011d1d7824 */ /* 0x000fc600078e0a1c */
[----:B------:R-:W-:Y:S02]  /*a260*/  SHF.R.S32.HI R51, RZ, 0x1f, R18 ;  /* 0x0000001fff337819 */ /* 0x000fe40000011412 */
[----:B------:R-:W-:Y:S02]  /*a270*/  LEA.HI R28, R29, R29, RZ, 0x1 ;  /* 0x0000001d1d1c7211 */ /* 0x000fe400078f08ff */
[----:B------:R-:W-:Y:S01]  /*a280*/  LEA.HI R26, R51, R18, RZ, 0x2 ;  /* 0x00000012331a7211 */ /* 0x000fe200078f10ff */
[----:B------:R-:W5:Y:S01]  /*a290*/  @P0 LDC R57, c[0x0][0xbec] ;  /* 0x0002fb00ff390b82 */ /* 0x000f620000000800 */
[----:B------:R-:W-:Y:S02]  /*a2a0*/  LOP3.LUT R50, R28, 0x1ffffffe, RZ, 0xc0, !PT ;  /* 0x1ffffffe1c327812 */ /* 0x000fe400078ec0ff */
[--C-:B------:R-:W-:Y:S02]  /*a2b0*/  SHF.R.S32.HI R16, RZ, 0x2, R26.reuse ;  /* 0x00000002ff107819 */ /* 0x100fe4000001141a */
[----:B------:R-:W-:-:S03]  /*a2c0*/  SHF.R.S32.HI R17, RZ, 0x1f, R26 ;  /* 0x0000001fff117819 */ /* 0x000fc6000001141a */
[----:B------:R-:W5:Y:S01]  /*a2d0*/  @P0 LDC R56, c[0x0][0xbf0] ;  /* 0x0002fc00ff380b82 */ /* 0x000f620000000800 */
[----:B------:R-:W-:-:S04]  /*a2e0*/  LEA.HI R17, R17, R16, RZ, 0x3 ;  /* 0x0000001011117211 */ /* 0x000fc800078f18ff */
[----:B------:R-:W-:-:S03]  /*a2f0*/  LOP3.LUT R17, R17, 0xfffffff8, RZ, 0xc0, !PT ;  /* 0xfffffff811117812 */ /* 0x000fc600078ec0ff */
[----:B------:R-:W5:Y:S02]  /*a300*/  @P0 LDC R64, c[0x0][0xbf0] ;  /* 0x0002fc00ff400b82 */ /* 0x000f640000000800 */
[----:B------:R-:W-:Y:S01]  /*a310*/  IMAD.IADD R46, R16, 0x1, -R17 ;  /* 0x00000001102e7824 */ /* 0x000fe200078e0a11 */
[----:B------:R-:W-:Y:S01]  /*a320*/  LEA.HI R17, R51, R18, RZ, 0x5 ;  /* 0x0000001233117211 */ /* 0x000fe200078f28ff */
[----:B------:R-:W-:-:S03]  /*a330*/  IMAD.HI R16, R47, 0x55555556, RZ ;  /* 0x555555562f107827 */ /* 0x000fc600078e02ff */
[----:B------:R-:W-:Y:S02]  /*a340*/  SHF.R.S32.HI R17, RZ, 0x5, R17 ;  /* 0x00000005ff117819 */ /* 0x000fe40000011411 */
[----:B------:R-:W-:-:S05]  /*a350*/  LEA.HI R16, R16, R16, RZ, 0x1 ;  /* 0x0000001010107211 */ /* 0x000fca00078f08ff */
[----:B------:R-:W-:Y:S01]  /*a360*/  IMAD R28, R16, -0x3, R47 ;  /* 0xfffffffd101c7824 */ /* 0x000fe200078e022f */
[----:B------:R-:W-:Y:S01]  /*a370*/  IADD3 R47, R29, -R50, RZ ;  /* 0x800000321d2f7210 */ /* 0x000fe20007ffe0ff */
[----:B------:R-:W-:Y:S02]  /*a380*/  IMAD R29, R17, 0x10, R46 ;  /* 0x00000010111d7824 */ /* 0x000fe400078e022e */
[----:B------:R-:W-:Y:S02]  /*a390*/  IMAD R46, R54, UR4, RZ ;  /* 0x00000004362e7c24 */ /* 0x000fe4000f8e02ff */
[----:B------:R-:W-:Y:S01]  /*a3a0*/  IMAD.WIDE.U32 R16, R145, UR4, RZ ;  /* 0x0000000491107c25 */ /* 0x000fe2000f8e00ff */
[----:B---3--:R-:W-:-:S03]  /*a3b0*/  USHF.R.S32.HI UR4, URZ, 0x1f, UR9 ;  /* 0x0000001f3f047899 */ /* 0x008fc60008011409 */
[----:B------:R-:W-:Y:S02]  /*a3c0*/  IMAD R51, R145, UR5, R46 ;  /* 0x0000000591337c24 */ /* 0x000fe4000f8e022e */
[----:B------:R-:W-:Y:S02]  /*a3d0*/  IMAD R54, R54, UR6, RZ ;  /* 0x0000000636367c24 */ /* 0x000fe4000f8e02ff */
[----:B------:R-:W-:Y:S02]  /*a3e0*/  IMAD R46, R28, 0x40, R29 ;  /* 0x000000401c2e7824 */ /* 0x000fe400078e021d */
[----:B------:R-:W-:Y:S02]  /*a3f0*/  IMAD.IADD R17, R17, 0x1, R51 ;  /* 0x0000000111117824 */ /* 0x000fe400078e0233 */
[----:B------:R-:W-:-:S04]  /*a400*/  IMAD.WIDE.U32 R28, R145, UR6, RZ ;  /* 0x00000006911c7c25 */ /* 0x000fc8000f8e00ff */
[C---:B----4-:R-:W-:Y:S02]  /*a410*/  IMAD R50, R58.reuse, UR4, RZ ;  /* 0x000000043a327c24 */ /* 0x050fe4000f8e02ff */
[----:B------:R-:W-:Y:S01]  /*a420*/  IMAD R51, R145, UR7, R54 ;  /* 0x0000000791337c24 */ /* 0x000fe2000f8e0236 */
[----:B------:R-:W-:Y:S01]  /*a430*/  ULDC.64 UR6, c[0x0][0xb48] ;  /* 0x0002d20000067ab9 */ /* 0x000fe20000000a00 */
[----:B------:R-:W-:Y:S02]  /*a440*/  IMAD.MOV R145, RZ, RZ, -R145 ;  /* 0x000000ffff917224 */ /* 0x000fe400078e0a91 */
[----:B------:R-:W-:Y:S02]  /*a450*/  IMAD R47, R47, 0x8, R46 ;  /* 0x000000082f2f7824 */ /* 0x000fe400078e022e */
[----:B------:R-:W-:Y:S02]  /*a460*/  IMAD R53, R59, UR9, R50 ;  /* 0x000000093b357c24 */ /* 0x000fe4000f8e0232 */
[----:B------:R-:W-:-:S04]  /*a470*/  IMAD.WIDE.U32 R16, R58, UR9, R16 ;  /* 0x000000093a107c25 */ /* 0x000fc8000f8e0010 */
[----:B0-----:R-:W-:Y:S01]  /*a480*/  IMAD R54, R60, UR4, RZ ;  /* 0x000000043c367c24 */ /* 0x001fe2000f8e02ff */
[----:B------:R-:W-:Y:S01]  /*a490*/  ULDC.64 UR4, c[0x0][0xbe0] ;  /* 0x0002f80000047ab9 */ /* 0x000fe20000000a00 */
[----:B-1----:R-:W-:Y:S02]  /*a4a0*/  IMAD R145, R62, R145, UR8 ;  /* 0x000000083e917e24 */ /* 0x002fe4000f8e0291 */
[----:B------:R-:W-:Y:S02]  /*a4b0*/  IMAD.IADD R29, R29, 0x1, R51 ;  /* 0x000000011d1d7824 */ /* 0x000fe400078e0233 */
[----:B--2---:R-:W-:Y:S02]  /*a4c0*/  IMAD R50, R52, 0xc0, R47 ;  /* 0x000000c034327824 */ /* 0x004fe400078e022f */
[----:B------:R-:W-:Y:S02]  /*a4d0*/  IMAD.IADD R17, R17, 0x1, R53 ;  /* 0x0000000111117824 */ /* 0x000fe400078e0235 */
[----:B------:R-:W-:Y:S01]  /*a4e0*/  IMAD R53, R61, UR9, R54 ;  /* 0x000000093d357c24 */ /* 0x000fe2000f8e0236 */
[----:B------:R-:W-:Y:S01]  /*a4f0*/  SHF.R.S32.HI R54, RZ, 0x1f, R145 ;  /* 0x0000001fff367819 */ /* 0x000fe20000011491 */
[----:B------:R-:W-:Y:S01]  /*a500*/  IMAD.WIDE.U32 R28, R60, UR9, R28 ;  /* 0x000000093c1c7c25 */ /* 0x000fe2000f8e001c */
[----:B------:R-:W-:Y:S01]  /*a510*/  MOV R47, R50 ;  /* 0x00000032002f7202 */ /* 0x000fe20000000f00 */
[----:B------:R-:W-:-:S02]  /*a520*/  ULDC.64 UR8, c[0x0][0xb28] ;  /* 0x0002ca0000087ab9 */ /* 0x000fc40000000a00 */
[----:B-----5:R-:W-:-:S04]  /*a530*/  @P0 IMAD.HI.U32 R51, R50, R55, RZ ;  /* 0x0000003732330227 */ /* 0x020fc800078e00ff */
[----:B------:R-:W-:Y:S01]  /*a540*/  @P0 IMAD.HI.U32 R57, R50, R57, RZ ;  /* 0x0000003932390227 */ /* 0x000fe200078e00ff */
[----:B------:R-:W-:-:S03]  /*a550*/  @P0 SHF.R.U32.HI R47, RZ, R56, R51 ;  /* 0x00000038ff2f0219 */ /* 0x000fc60000011633 */
[----:B------:R-:W-:Y:S02]  /*a560*/  IMAD.IADD R29, R29, 0x1, R53 ;  /* 0x000000011d1d7824 */ /* 0x000fe400078e0235 */
        /* <DEDUP_REMOVED lines=8> */
[----:B------:R-:W-:Y:S01]  /*a5f0*/  IMAD.MOV R47, RZ, RZ, -R47 ;  /* 0x000000ffff2f7224 */ /* 0x000fe200078e0a2f */
[----:B------:R-:W-:Y:S01]  /*a600*/  ULDC.64 UR4, c[0x0][0xb30] ;  /* 0x0002cc0000047ab9 */ /* 0x000fe20000000a00 */
[C---:B------:R-:W-:Y:S01]  /*a610*/  IMAD R57, R145.reuse, UR7, R54 ;  /* 0x0000000791397c24 */ /* 0x040fe2000f8e0236 */
[----:B------:R-:W-:Y:S01]  /*a620*/  SHF.R.S32.HI R54, RZ, 0x1f, R51 ;  /* 0x0000001fff367819 */ /* 0x000fe20000011433 */
[----:B------:R-:W-:Y:S01]  /*a630*/  IMAD.WIDE.U32 R28, R145, UR6, R28 ;  /* 0x00000006911c7c25 */ /* 0x000fe2000f8e001c */
[----:B------:R-:W-:Y:S01]  /*a640*/  IADD3.X R17, R53, R17, R55, P0, !PT ;  /* 0x0000001135117210 */ /* 0x000fe200007fe437 */
[----:B------:R-:W-:-:S02]  /*a650*/  ULDC.64 UR6, c[0x0][0xbc8] ;  /* 0x0002f20000067ab9 */ /* 0x000fc40000000a00 */
[----:B------:R-:W-:Y:S02]  /*a660*/  IMAD.MOV R56, RZ, RZ, -R51 ;  /* 0x000000ffff387224 */ /* 0x000fe400078e0a33 */
[--C-:B------:R-:W-:Y:S02]  /*a670*/  IMAD R47, R27, R47, R50.reuse ;  /* 0x0000002f1b2f7224 */ /* 0x100fe400078e0232 */
[----:B------:R-:W-:Y:S02]  /*a680*/  IMAD.IADD R29, R29, 0x1, R57 ;  /* 0x000000011d1d7824 */ /* 0x000fe400078e0239 */
[----:B------:R-:W-:Y:S02]  /*a690*/  IMAD R54, R54, UR4, RZ ;  /* 0x0000000436367c24 */ /* 0x000fe4000f8e02ff */
[----:B------:R-:W-:Y:S01]  /*a6a0*/  IMAD R53, R27, R56, R50 ;  /* 0x000000381b357224 */ /* 0x000fe200078e0232 */
[----:B------:R-:W-:Y:S01]  /*a6b0*/  SHF.R.S32.HI R50, RZ, 0x1f, R47 ;  /* 0x0000001fff327819 */ /* 0x000fe2000001142f */
[C---:B------:R-:W-:Y:S01]  /*a6c0*/  IMAD R55, R51.reuse, UR5, R54 ;  /* 0x0000000533377c24 */ /* 0x040fe2000f8e0236 */
[----:B------:R-:W0:Y:S01]  /*a6d0*/  S2UR UR5, SR_CgaCtaId ;  /* 0x00000000000579c3 */ /* 0x000e220000008800 */
[----:B------:R-:W-:Y:S01]  /*a6e0*/  IMAD.WIDE.U32 R28, R51, UR4, R28 ;  /* 0x00000004331c7c25 */ /* 0x000fe2000f8e001c */
[----:B------:R-:W-:Y:S01]  /*a6f0*/  SHF.R.S32.HI R51, RZ, 0x1f, R53 ;  /* 0x0000001fff337819 */ /* 0x000fe20000011435 */
[----:B------:R-:W-:-:S02]  /*a700*/  UMOV UR4, 0x400 ;  /* 0x0000040000047882 */ /* 0x000fc40000000000 */
[----:B------:R-:W-:Y:S01]  /*a710*/  IMAD R50, R50, UR6, RZ ;  /* 0x0000000632327c24 */ /* 0x000fe2000f8e02ff */
[----:B------:R-:W-:Y:S01]  /*a720*/  IADD3 R29, R29, R55, RZ ;  /* 0x000000371d1d7210 */ /* 0x000fe20007ffe0ff */
[----:B------:R-:W-:Y:S02]  /*a730*/  IMAD R54, R51, UR8, RZ ;  /* 0x0000000833367c24 */ /* 0x000fe4000f8e02ff */
[C---:B------:R-:W-:Y:S02]  /*a740*/  IMAD R51, R47.reuse, UR7, R50 ;  /* 0x000000072f337c24 */ /* 0x040fe4000f8e0232 */
[----:B------:R-:W-:Y:S01]  /*a750*/  IMAD.WIDE.U32 R16, R47, UR6, R16 ;  /* 0x000000062f107c25 */ /* 0x000fe2000f8e0010 */
[----:B------:R-:W-:-:S03]  /*a760*/  ULDC.64 UR6, c[0x0][0xba8] ;  /* 0x0002ea0000067ab9 */ /* 0x000fc60000000a00 */
[C---:B------:R-:W-:Y:S02]  /*a770*/  IMAD R55, R53.reuse, UR9, R54 ;  /* 0x0000000935377c24 */ /* 0x040fe4000f8e0236 */
[----:B------:R-:W-:Y:S01]  /*a780*/  IMAD.WIDE.U32 R28, R53, UR8, R28 ;  /* 0x00000008351c7c25 */ /* 0x000fe2000f8e001c */
[----:B------:R-:W-:Y:S01]  /*a790*/  LEA R53, P0, R16, UR6, 0x2 ;  /* 0x0000000610357c11 */ /* 0x000fe2000f8010ff */
[----:B------:R-:W-:Y:S01]  /*a7a0*/  ULDC.64 UR8, c[0x0][0xb00] ;  /* 0x0002c00000087ab9 */ /* 0x000fe20000000a00 */
[----:B------:R-:W-:Y:S01]  /*a7b0*/  ULDC UR6, c[0x0][0xa88] ;  /* 0x0002a20000067ab9 */ /* 0x000fe20000000800 */
[----:B------:R-:W-:Y:S01]  /*a7c0*/  IMAD.IADD R47, R17, 0x1, R51 ;  /* 0x00000001112f7824 */ /* 0x000fe200078e0233 */
[----:B------:R-:W-:Y:S01]  /*a7d0*/  LEA R58, P1, R28, UR8, 0x2 ;  /* 0x000000081c3a7c11 */ /* 0x000fe2000f8210ff */
[----:B------:R-:W-:Y:S01]  /*a7e0*/  IMAD.IADD R17, R29, 0x1, R55 ;  /* 0x000000011d117824 */ /* 0x000fe200078e0237 */
[----:B0-----:R-:W-:Y:S01]  /*a7f0*/  ULEA UR4, UR5, UR4, 0x18 ;  /* 0x0000000405047291 */ /* 0x001fe2000f8ec03f */
[----:B------:R-:W-:Y:S01]  /*a800*/  IMAD R50, R52, 0xc0, R46 ;  /* 0x000000c034327824 */ /* 0x000fe200078e022e */
[----:B------:R-:W-:Y:S01]  /*a810*/  LEA.HI.X R51, R16, UR7, R47, 0x2, P0 ;  /* 0x0000000710337c11 */ /* 0x000fe200080f142f */
[----:B------:R-:W-:Y:S01]  /*a820*/  SHFL.IDX PT, R46, R53, 0x1, 0x1c1f ;  /* 0x003c1f00352e7f89 */ /* 0x000fe200000e0000 */
[----:B------:R-:W-:Y:S01]  /*a830*/  LEA.HI.X R59, R28, UR9, R17, 0x2, P1 ;  /* 0x000000091c3b7c11 */ /* 0x000fe200088f1411 */
[----:B------:R-:W-:Y:S01]  /*a840*/  IMAD R55, R27, UR6, RZ ;  /* 0x000000061b377c24 */ /* 0x000fe2000f8e02ff */
[----:B------:R-:W-:Y:S01]  /*a850*/  LOP3.LUT P0, RZ, R18, 0x3, RZ, 0xc0, !PT ;  /* 0x0000000312ff7812 */ /* 0x000fe2000780c0ff */
[----:B------:R-:W-:Y:S01]  /*a860*/  SHFL.IDX PT, R28, R53, RZ, 0x1c1f ;  /* 0x001c1fff351c7589 */ /* 0x000fe200000e0000 */
[C---:B------:R-:W-:Y:S01]  /*a870*/  VIADD R54, R50.reuse, 0x8 ;  /* 0x0000000832367836 */ /* 0x040fe20000000000 */
[----:B------:R-:W-:Y:S01]  /*a880*/  UIADD3 UR4, UR4, 0x31c20, URZ ;  /* 0x00031c2004047890 */ /* 0x000fe2000fffe03f */
[CC--:B------:R-:W-:Y:S01]  /*a890*/  ISETP.GE.OR P1, PT, R50.reuse, R55.reuse, P0 ;  /* 0x000000373200720c */ /* 0x0c0fe20000726670 */
[----:B------:R-:W0:Y:S01]  /*a8a0*/  SHFL.IDX PT, R29, R51, RZ, 0x1c1f ;  /* 0x001c1fff331d7589 */ /* 0x000e2200000e0000 */
[-C--:B------:R-:W-:Y:S01]  /*a8b0*/  ISETP.GE.AND P2, PT, R50, R55.reuse, PT ;  /* 0x000000373200720c */ /* 0x080fe20003f46270 */
[----:B------:R-:W-:Y:S01]  /*a8c0*/  UPRMT UR4, URZ, 0x654, UR4 ;  /* 0x000006543f047896 */ /* 0x000fe20008000004 */
[----:B------:R-:W-:Y:S01]  /*a8d0*/  ISETP.GE.OR P0, PT, R54, R55, P0 ;  /* 0x000000373600720c */ /* 0x000fe20000706670 */
[----:B------:R-:W1:Y:S01]  /*a8e0*/  SHFL.IDX PT, R47, R51, 0x1, 0x1c1f ;  /* 0x003c1f00332f7f89 */ /* 0x000e6200000e0000 */
[----:B------:R-:W-:-:S03]  /*a8f0*/  LOP3.LUT R27, R26, 0x7ffffffc, RZ, 0xc0, !PT ;  /* 0x7ffffffc1a1b7812 */ /* 0x000fc600078ec0ff */
[----:B------:R2:W3:Y:S02]  /*a900*/  SHFL.IDX PT, R16, R58, RZ, 0x1c1f ;  /* 0x001c1fff3a107589 */ /* 0x0004e400000e0000 */
[----:B------:R-:W-:Y:S01]  /*a910*/  IMAD.IADD R27, R18, 0x1, -R27 ;  /* 0x00000001121b7824 */ /* 0x000fe200078e0a1b */
[----:B------:R-:W-:Y:S01]  /*a920*/  SYNCS.ARRIVE.TRANS64.RED.A1T0 RZ, [UR4], RZ ;  /* 0x000000ffffff79a7 */ /* 0x000fe20008100404 */
[----:B------:R2:W4:Y:S02]  /*a930*/  SHFL.IDX PT, R17, R59, RZ, 0x1c1f ;  /* 0x001c1fff3b117589 */ /* 0x00052400000e0000 */
[----:B------:R-:W-:Y:S02]  /*a940*/  IMAD.SHL.U32 R27, R27, 0x2, RZ ;  /* 0x000000021b1b7824 */ /* 0x000fe400078e00ff */
[----:B0-----:R2:W-:Y:S04]  /*a950*/  @!P1 ST.E desc[UR38][R28.64], R0 ;  /* 0x000000001c009985 */ /* 0x0015e8000c101926 */
[----:B-1----:R2:W-:Y:S01]  /*a960*/  @!P0 ST.E desc[UR38][R46.64], R19 ;  /* 0x000000132e008985 */ /* 0x0025e2000c101926 */
[----:B------:R-:W-:Y:S05]  /*a970*/  @P2 BRA `(.L_x_9378) ;  /* 0x0000000400182947 */ /* 0x000fea0003800000 */
[C---:B--2---:R-:W-:Y:S01]  /*a980*/  VIADD R0, R27.reuse, 0x8 ;  /* 0x000000081b007836 */ /* 0x044fe20000000000 */
[----:B------:R-:W-:Y:S01]  /*a990*/  ULDC UR4, c[0x0][0xac8] ;  /* 0x0002b20000047ab9 */ /* 0x000fe20000000800 */
[C---:B------:R-:W-:Y:S01]  /*a9a0*/  IADD3 R18, R27.reuse, 0x10, RZ ;  /* 0x000000101b127810 */ /* 0x040fe20007ffe0ff */
[C---:B------:R-:W-:Y:S01]  /*a9b0*/  VIADD R19, R27.reuse, 0x18 ;  /* 0x000000181b137836 */ /* 0x040fe20000000000 */
[C---:B------:R-:W-:Y:S01]  /*a9c0*/  ISETP.GE.AND P0, PT, R27.reuse, UR4, PT ;  /* 0x000000041b007c0c */ /* 0x040fe2000bf06270 */
[C---:B------:R-:W-:Y:S01]  /*a9d0*/  VIADD R28, R27.reuse, 0x20 ;  /* 0x000000201b1c7836 */ /* 0x040fe20000000000 */
[----:B------:R-:W-:Y:S01]  /*a9e0*/  ISETP.GE.AND P1, PT, R0, UR4, PT ;  /* 0x0000000400007c0c */ /* 0x000fe2000bf26270 */
[C---:B------:R-:W-:Y:S01]  /*a9f0*/  VIADD R56, R27.reuse, 0x38 ;  /* 0x000000381b387836 */ /* 0x040fe20000000000 */
[----:B------:R-:W-:Y:S01]  /*aa00*/  ISETP.GE.AND P2, PT, R18, UR4, PT ;  /* 0x0000000412007c0c */ /* 0x000fe2000bf46270 */
[----:B------:R-:W-:Y:S01]  /*aa10*/  VIADD R57, R27, 0x40 ;  /* 0x000000401b397836 */ /* 0x000fe20000000000 */
[----:B------:R-:W-:-:S02]  /*aa20*/  ISETP.GE.AND P3, PT, R19, UR4, PT ;  /* 0x0000000413007c0c */ /* 0x000fc4000bf66270 */
[----:B------:R-:W-:-:S07]  /*aa30*/  ISETP.GE.AND P4, PT, R28, UR4, PT ;  /* 0x000000041c007c0c */ /* 0x000fce000bf86270 */
[----:B------:R-:W-:Y:S02]  /*aa40*/  @!P1 LEA.HI R0, R0, R0, RZ, 0x1 ;  /* 0x0000000000009211 */ /* 0x000fe400078f08ff */
[----:B------:R-:W-:Y:S02]  /*aa50*/  @!P2 LEA.HI R18, R18, R18, RZ, 0x1 ;  /* 0x000000121212a211 */ /* 0x000fe400078f08ff */
[----:B------:R-:W-:Y:S02]  /*aa60*/  @!P3 LEA.HI R26, R19, R19, RZ, 0x1 ;  /* 0x00000013131ab211 */ /* 0x000fe400078f08ff */
[----:B------:R-:W-:Y:S02]  /*aa70*/  @!P1 LOP3.LUT R29, R0, 0xfffffffe, RZ, 0xc0, !PT ;  /* 0xfffffffe001d9812 */ /* 0x000fe400078ec0ff */
[----:B------:R-:W-:Y:S02]  /*aa80*/  @!P4 LEA.HI R0, R28, R28, RZ, 0x1 ;  /* 0x0000001c1c00c211 */ /* 0x000fe400078f08ff */
[----:B------:R-:W-:Y:S01]  /*aa90*/  @!P2 LOP3.LUT R47, R18, 0xfffffffe, RZ, 0xc0, !PT ;  /* 0xfffffffe122fa812 */ /* 0x000fe200078ec0ff */
[----:B---34-:R-:W-:Y:S01]  /*aaa0*/  @!P0 IMAD.WIDE R18, R27, 0x4, R16 ;  /* 0x000000041b128825 */ /* 0x018fe200078e0210 */
[----:B------:R-:W-:-:S02]  /*aab0*/  @!P3 LOP3.LUT R51, R26, 0xfffffffe, RZ, 0xc0, !PT ;  /* 0xfffffffe1a33b812 */ /* 0x000fc400078ec0ff */
[----:B------:R-:W-:Y:S01]  /*aac0*/  @!P4 LOP3.LUT R53, R0, 0xfffffffe, RZ, 0xc0, !PT ;  /* 0xfffffffe0035c812 */ /* 0x000fe200078ec0ff */
[--C-:B------:R-:W-:Y:S01]  /*aad0*/  @!P1 IMAD.WIDE R28, R29, 0x4, R16.reuse ;  /* 0x000000041d1c9825 */ /* 0x100fe200078e0210 */
[----:B------:R0:W-:Y:S03]  /*aae0*/  @!P0 ST.E.64 desc[UR38][R18.64], R74 ;  /* 0x0000004a12008985 */ /* 0x0001e6000c101b26 */
[----:B------:R-:W-:Y:S01]  /*aaf0*/  VIADD R0, R27, 0x28 ;  /* 0x000000281b007836 */ /* 0x000fe20000000000 */
[----:B------:R1:W-:Y:S01]  /*ab00*/  @!P1 ST.E.64 desc[UR38][R28.64], R72 ;  /* 0x000000481c009985 */ /* 0x0003e2000c101b26 */
[----:B------:R-:W-:-:S03]  /*ab10*/  @!P2 IMAD.WIDE R46, R47, 0x4, R16 ;  /* 0x000000042f2ea825 */ /* 0x000fc600078e0210 */
[----:B------:R-:W-:Y:S01]  /*ab20*/  ISETP.GE.AND P0, PT, R0, UR4, PT ;  /* 0x0000000400007c0c */ /* 0x000fe2000bf06270 */
[----:B------:R-:W-:Y:S01]  /*ab30*/  VIADD R26, R27, 0x30 ;  /* 0x000000301b1a7836 */ /* 0x000fe20000000000 */
[----:B------:R2:W-:Y:S01]  /*ab40*/  @!P2 ST.E.64 desc[UR38][R46.64], R24 ;  /* 0x000000182e00a985 */ /* 0x0005e2000c101b26 */
[--C-:B------:R-:W-:Y:S01]  /*ab50*/  @!P3 IMAD.WIDE R50, R51, 0x4, R16.reuse ;  /* 0x000000043332b825 */ /* 0x100fe200078e0210 */
[----:B------:R-:W-:Y:S02]  /*ab60*/  ISETP.GE.AND P2, PT, R56, UR4, PT ;  /* 0x0000000438007c0c */ /* 0x000fe4000bf46270 */
[----:B0-----:R-:W-:Y:S01]  /*ab70*/  IADD3 R18, R27, 0x48, RZ ;  /* 0x000000481b127810 */ /* 0x001fe20007ffe0ff */
[----:B------:R-:W-:Y:S01]  /*ab80*/  @!P4 IMAD.WIDE R52, R53, 0x4, R16 ;  /* 0x000000043534c825 */ /* 0x000fe200078e0210 */
[----:B------:R-:W-:Y:S01]  /*ab90*/  ISETP.GE.AND P1, PT, R26, UR4, PT ;  /* 0x000000041a007c0c */ /* 0x000fe2000bf26270 */
[----:B------:R0:W-:Y:S01]  /*aba0*/  @!P3 ST.E.64 desc[UR38][R50.64], R76 ;  /* 0x0000004c3200b985 */ /* 0x0001e2000c101b26 */
[----:B------:R-:W-:Y:S01]  /*abb0*/  ISETP.GE.AND P3, PT, R57, UR4, PT ;  /* 0x0000000439007c0c */ /* 0x000fe2000bf66270 */
[----:B------:R-:W-:-:S02]  /*abc0*/  VIADD R19, R27, 0x50 ;  /* 0x000000501b137836 */ /* 0x000fc40000000000 */
[----:B-1----:R-:W-:Y:S01]  /*abd0*/  VIADD R28, R27, 0x58 ;  /* 0x000000581b1c7836 */ /* 0x002fe20000000000 */
[----:B------:R1:W-:Y:S01]  /*abe0*/  @!P4 ST.E.64 desc[UR38][R52.64], R78 ;  /* 0x0000004e3400c985 */ /* 0x0003e2000c101b26 */
[----:B------:R-:W-:Y:S02]  /*abf0*/  ISETP.GE.AND P4, PT, R18, UR4, PT ;  /* 0x0000000412007c0c */ /* 0x000fe4000bf86270 */
[----:B------:R-:W-:Y:S02]  /*ac00*/  ISETP.GE.AND P5, PT, R19, UR4, PT ;  /* 0x0000000413007c0c */ /* 0x000fe4000bfa6270 */
[----:B------:R-:W-:Y:S02]  /*ac10*/  ISETP.GE.AND P6, PT, R28, UR4, PT ;  /* 0x000000041c007c0c */ /* 0x000fe4000bfc6270 */
[----:B------:R-:W-:Y:S02]  /*ac20*/  @!P0 LEA.HI R0, R0, R0, RZ, 0x1 ;  /* 0x0000000000008211 */ /* 0x000fe400078f08ff */
[----:B------:R-:W-:-:S02]  /*ac30*/  @!P1 LEA.HI R26, R26, R26, RZ, 0x1 ;  /* 0x0000001a1a1a9211 */ /* 0x000fc400078f08ff */
[----:B------:R-:W-:Y:S02]  /*ac40*/  @!P2 LEA.HI R56, R56, R56, RZ, 0x1 ;  /* 0x000000383838a211 */ /* 0x000fe400078f08ff */
[----:B------:R-:W-:Y:S02]  /*ac50*/  @!P3 LEA.HI R57, R57, R57, RZ, 0x1 ;  /* 0x000000393939b211 */ /* 0x000fe400078f08ff */
[----:B------:R-:W-:Y:S02]  /*ac60*/  @!P4 LEA.HI R18, R18, R18, RZ, 0x1 ;  /* 0x000000121212c211 */ /* 0x000fe400078f08ff */
[----:B--2---:R-:W-:Y:S02]  /*ac70*/  @!P5 LEA.HI R24, R19, R19, RZ, 0x1 ;  /* 0x000000131318d211 */ /* 0x004fe400078f08ff */
[----:B------:R-:W-:Y:S02]  /*ac80*/  @!P0 LOP3.LUT R19, R0, 0xfffffffe, RZ, 0xc0, !PT ;  /* 0xfffffffe00138812 */ /* 0x000fe400078ec0ff */
[----:B------:R-:W-:-:S02]  /*ac90*/  @!P1 LOP3.LUT R25, R26, 0xfffffffe, RZ, 0xc0, !PT ;  /* 0xfffffffe1a199812 */ /* 0x000fc400078ec0ff */
[----:B------:R-:W-:Y:S02]  /*aca0*/  @!P6 LEA.HI R28, R28, R28, RZ, 0x1 ;  /* 0x0000001c1c1ce211 */ /* 0x000fe400078f08ff */
[----:B------:R-:W-:Y:S02]  /*acb0*/  @!P2 LOP3.LUT R29, R56, 0xfffffffe, RZ, 0xc0, !PT ;  /* 0xfffffffe381da812 */ /* 0x000fe400078ec0ff */
[----:B------:R-:W-:Y:S02]  /*acc0*/  @!P3 LOP3.LUT R47, R57, 0xfffffffe, RZ, 0xc0, !PT ;  /* 0xfffffffe392fb812 */ /* 0x000fe400078ec0ff */
[----:B0-----:R-:W-:Y:S01]  /*acd0*/  @!P4 LOP3.LUT R51, R18, 0xfffffffe, RZ, 0xc0, !PT ;  /* 0xfffffffe1233c812 */ /* 0x001fe200078ec0ff */
[--C-:B------:R-:W-:Y:S01]  /*ace0*/  @!P0 IMAD.WIDE R18, R19, 0x4, R16.reuse ;  /* 0x0000000413128825 */ /* 0x100fe200078e0210 */
[----:B-1----:R-:W-:Y:S02]  /*acf0*/  @!P5 LOP3.LUT R53, R24, 0xfffffffe, RZ, 0xc0, !PT ;  /* 0xfffffffe1835d812 */ /* 0x002fe400078ec0ff */
[----:B------:R-:W-:Y:S01]  /*ad00*/  @!P6 LOP3.LUT R57, R28, 0xfffffffe, RZ, 0xc0, !PT ;  /* 0xfffffffe1c39e812 */ /* 0x000fe200078ec0ff */
        /* <DEDUP_REMOVED lines=12> */
[----:B------:R0:W-:Y:S02]  /*add0*/  @!P6 ST.E.64 desc[UR38][R16.64], R44 ;  /* 0x0000002c1000e985 */ /* 0x0001e4000c101b26 */
.L_x_9378:
[----:B------:R-:W-:Y:S05]  /*ade0*/  BSYNC B0 ;  /* 0x0000000000007941 */ /* 0x000fea0003800000 */
.L_x_9377:
        /* <DEDUP_REMOVED lines=24> */
[----:B------:R-:W-:Y:S01]  /*af70*/  VIADD R0, R27, 0x30 ;  /* 0x000000301b007836 */ /* 0x000fe20000000000 */
[----:B------:R-:W-:Y:S02]  /*af80*/  @!P4 LOP3.LUT R7, R2, 0xfffffffe, RZ, 0xc0, !PT ;  /* 0xfffffffe0207c812 */ /* 0x000fe400078ec0ff */
[----:B------:R-:W-:Y:S01]  /*af90*/  @!P5 LOP3.LUT R11, R3, 0xfffffffe, RZ, 0xc0, !PT ;  /* 0xfffffffe030bd812 */ /* 0x000fe200078ec0ff */
[----:B0--3--:R-:W-:Y:S01]  /*afa0*/  @!P2 IMAD.WIDE R2, R27, 0x4, R16 ;  /* 0x000000041b02a825 */ /* 0x009fe200078e0210 */
        /* <DEDUP_REMOVED lines=14> */
[----:B------:R-:W-:Y:S01]  /*b090*/  VIADD R27, R27, 0x58 ;  /* 0x000000581b1b7836 */ /* 0x000fe20000000000 */
[----:B0-----:R-:W-:Y:S02]  /*b0a0*/  @!P0 LOP3.LUT R3, R18, 0xfffffffe, RZ, 0xc0, !PT ;  /* 0xfffffffe12038812 */ /* 0x001fe400078ec0ff */
        /* <DEDUP_REMOVED lines=13> */
[----:B------:R-:W-:Y:S02]  /*b180*/  @!P5 LOP3.LUT R15, R24, 0xfffffffe, RZ, 0xc0, !PT ;  /* 0xfffffffe180fd812 */ /* 0x000fe400078ec0ff */
[----:B------:R-:W-:Y:S02]  /*b190*/  @!P6 LOP3.LUT R25, R25, 0xfffffffe, RZ, 0xc0, !PT ;  /* 0xfffffffe1919e812 */ /* 0x000fe400078ec0ff */
[----:B------:R-:W-:Y:S01]  /*b1a0*/  ISETP.GE.AND P0, PT, R27, UR4, PT ;  /* 0x000000041b007c0c */ /* 0x000fe2000bf06270 */
        /* <DEDUP_REMOVED lines=12> */
[----:B----4-:R-:W-:-:S05]  /*b270*/  LOP3.LUT R3, R27, 0xfffffffe, RZ, 0xc0, !PT ;  /* 0xfffffffe1b037812 */ /* 0x010fca00078ec0ff */
[----:B------:R-:W-:-:S05]  /*b280*/  IMAD.WIDE R2, R3, 0x4, R16 ;  /* 0x0000000403027825 */ /* 0x000fca00078e0210 */
[----:B------:R0:W-:Y:S01]  /*b290*/  ST.E.64 desc[UR38][R2.64], R70 ;  /* 0x0000004602007985 */ /* 0x0001e2000c101b26 */
[----:B------:R-:W-:Y:S05]  /*b2a0*/  BRA `(.L_x_9353) ;  /* 0x0000004000bc7947 */ /* 0x000fea0003800000 */
.L_x_9376:
[----:B------:R-:W0:Y:S02]  /*b2b0*/  S2R R2, SR_TID.X ;  /* 0x0000000000027919 */ /* 0x000e240000002100 */
[----:B0-----:R-:W-:-:S04]  /*b2c0*/  IADD3 R0, R2, -0x80, RZ ;  /* 0xffffff8002007810 */ /* 0x001fc80007ffe0ff */
[----:B------:R-:W-:-:S13]  /*b2d0*/  ISETP.GT.AND P0, PT, R0, 0xbf, PT ;  /* 0x000000bf0000780c */ /* 0x000fda0003f04270 */
[----:B------:R-:W-:Y:S05]  /*b2e0*/  @P0 BRA `(.L_x_9353) ;  /* 0x0000004000ac0947 */ /* 0x000fea0003800000 */
[----:B------:R-:W0:Y:S01]  /*b2f0*/  S2R R0, SR_CTAID.X ;  /* 0x0000000000007919 */ /* 0x000e220000002500 */
[----:B------:R-:W1:Y:S01]  /*b300*/  LDC R6, c[0x0][0xbe8] ;  /* 0x0002fa00ff067b82 */ /* 0x000e620000000800 */
[----:B------:R-:W-:Y:S02]  /*b310*/  ULDC UR4, c[0x0][0xa88] ;  /* 0x0002a20000047ab9 */ /* 0x000fe40000000800 */
[----:B-1----:R-:W-:Y:S02]  /*b320*/  IMAD R3, R6, UR4, RZ ;  /* 0x0000000406037c24 */ /* 0x002fe4000f8e02ff */
[----:B0-----:R-:W-:-:S04]  /*b330*/  IMAD R0, R0, 0xc0, R2 ;  /* 0x000000c000007824 */ /* 0x001fc800078e0202 */
        /* <DEDUP_REMOVED lines=29> */
[--C-:B------:R-:W-:Y:S01]  /*b510*/  SHF.R.S32.HI R9, RZ, 0x1f, R5.reuse ;  /* 0x0000001fff097819 */ /* 0x100fe20000011405 */
[----:B------:R-:W-:Y:S01]  /*b520*/  IMAD.MOV R7, RZ, RZ, -R5 ;  /* 0x000000ffff077224 */ /* 0x000fe200078e0a05 */
[----:B------:R-:W-:Y:S01]  /*b530*/  IADD3 R2, P0, R5, R2, RZ ;  /* 0x0000000205027210 */ /* 0x000fe20007f1e0ff */
[----:B------:R-:W-:Y:S02]  /*b540*/  IMAD R4, R4, UR4, RZ ;  /* 0x0000000404047c24 */ /* 0x000fe4000f8e02ff */
        /* <DEDUP_REMOVED lines=9> */
[----:B------:R-:W-:Y:S02]  /*b5e0*/  LEA R4, P0, R2, UR4, 0x2 ;  /* 0x0000000402047c11 */ /* 0x000fe4000f8010ff */
[----:B------:R-:W-:-:S04]  /*b5f0*/  IADD3 R3, R3, R5, RZ ;  /* 0x0000000503037210 */ /* 0x000fc80007ffe0ff */
[----:B------:R-:W-:Y:S01]  /*b600*/  LEA.HI.X R5, R2, UR5, R3, 0x2, P0 ;  /* 0x0000000502057c11 */ /* 0x000fe200080f1403 */
[----:B------:R-:W-:-:S05]  /*b610*/  IMAD.MOV.U32 R3, RZ, RZ, -0x800000 ;  /* 0xff800000ff037424 */ /* 0x000fca00078e00ff */
[----:B------:R0:W-:Y:S01]  /*b620*/  STG.E desc[UR38][R4.64], R3 ;  /* 0x0000000304007986 */ /* 0x0001e2000c101926 */
[----:B------:R-:W-:Y:S05]  /*b630*/  BRA `(.L_x_9353) ;  /* 0x0000003c00d87947 */ /* 0x000fea0003800000 */
.L_x_9351:
[----:B------:R-:W-:-:S08]  /*b640*/  NOP ;  /* 0x0000000000007918 */ /* 0x000fd00000000000 */
[----:B------:R-:W0:-:S00]  /*b650*/  USETMAXREG.DEALLOC.CTAPOOL 0x20 ;  /* 0x00000020000079c8 */ /* 0x000e0000080e0500 */
        /* <DEDUP_REMOVED lines=16> */
.L_x_9379:
[----:B------:R-:W-:Y:S01]  /*b760*/  ULDC UR7, c[0x0][0xc50] ;  /* 0x0003140000077ab9 */ /* 0x000fe20000000800 */
[----:B------:R-:W-:Y:S01]  /*b770*/  UMOV UR36, UR6 ;  /* 0x0000000600247c82 */ /* 0x000fe20008000000 */
[----:B------:R-:W-:-:S11]  /*b780*/  UISETP.NE.AND UP0, UPT, UR7, 0x1, UPT ;  /* 0x000000010700788c */ /* 0x000fd6000bf05270 */
[----:B------:R-:W-:Y:S01]  /*b790*/  @UP0 ULDC UR4, c[0x0][0xc54] ;  /* 0x0003150000040ab9 */ /* 0x000fe20000000800 */
[----:B------:R-:W-:Y:S01]  /*b7a0*/  @UP0 ULDC UR8, c[0x0][0xc58] ;  /* 0x0003160000080ab9 */ /* 0x000fe20000000800 */
[----:B------:R-:W-:-:S04]  /*b7b0*/  UIMAD.WIDE.U32 UR4, UR6, UR4, URZ ;  /* 0x00000004060472a5 */ /* 0x000fc8000f8e003f */
[----:B------:R-:W-:-:S12]  /*b7c0*/  @UP0 USHF.R.U32.HI UR36, URZ, UR8, UR5 ;  /* 0x000000083f240299 */ /* 0x000fd80008011605 */
.L_x_9380:
[----:B------:R-:W-:Y:S01]  /*b7d0*/  ISETP.GE.AND P0, PT, R17, RZ, PT ;  /* 0x000000ff1100720c */ /* 0x000fe20003f06270 */
[----:B------:R-:W-:Y:S01]  /*b7e0*/  UIADD3 UR4, -UR36, URZ, URZ ;  /* 0x0000003f24047290 */ /* 0x000fe2000fffe13f */
[----:B------:R-:W-:Y:S02]  /*b7f0*/  IMAD.MOV.U32 R6, RZ, RZ, 0x1 ;  /* 0x00000001ff067424 */ /* 0x000fe400078e00ff */
[----:B------:R-:W-:Y:S01]  /*b800*/  IMAD.MOV.U32 R0, RZ, RZ, RZ ;  /* 0x000000ffff007224 */ /* 0x000fe200078e00ff */
[----:B------:R-:W-:Y:S01]  /*b810*/  UIMAD UR6, UR7, UR4, UR6 ;  /* 0x00000004070672a4 */ /* 0x000fe2000f8e0206 */
[----:B------:R-:W-:-:S07]  /*b820*/  IMAD.MOV.U32 R2, RZ, RZ, 0x1 ;  /* 0x00000001ff027424 */ /* 0x000fce00078e00ff */
[----:B------:R-:W-:Y:S05]  /*b830*/  @!P0 BRA `(.L_x_9381) ;  /* 0x00000038009c8947 */ /* 0x000fea0003800000 */
[----:B------:R-:W-:Y:S01]  /*b840*/  ULDC.64 UR4, c[0x0][0x418] ;  /* 0x0001060000047ab9 */ /* 0x000fe20000000a00 */
[----:B------:R-:W-:Y:S01]  /*b850*/  ULOP3.LUT UR42, UR6, 0xffff, URZ, 0xc0, !UPT ;  /* 0x0000ffff062a7892 */ /* 0x000fe2000f8ec03f */
[----:B------:R-:W-:Y:S01]  /*b860*/  IMAD.MOV.U32 R25, RZ, RZ, RZ ;  /* 0x000000ffff197224 */ /* 0x000fe200078e00ff */
[----:B------:R-:W-:-:S03]  /*b870*/  UISETP.NE.U32.AND UP0, UPT, UR4, URZ, UPT ;  /* 0x0000003f0400728c */ /* 0x000fc6000bf05070 */
        /* <DEDUP_REMOVED lines=12> */
[----:B------:R-:W-:-:S04]  /*b940*/  USHF.R.U32.HI UR4, URZ, 0x10, UR6 ;  /* 0x000000103f047899 */ /* 0x000fc80008011606 */
[----:B------:R-:W-:-:S11]  /*b950*/  UISETP.NE.AND UP0, UPT, UR4, URZ, UPT ;  /* 0x0000003f0400728c */ /* 0x000fd6000bf05270 */
[----:B------:R-:W-:Y:S02]  /*b960*/  @!UP0 ULDC UR4, c[0x0][0x9f0] ;  /* 0x00027c0000048ab9 */ /* 0x000fe40000000800 */
[----:B------:R-:W-:Y:S01]  /*b970*/  IMAD.U32 R4, RZ, RZ, UR4 ;  /* 0x00000004ff047e24 */ /* 0x000fe2000f8e00ff */
[----:B------:R-:W-:-:S04]  /*b980*/  UIADD3 UR5, UR41, -0x1, UR4 ;  /* 0xffffffff29057890 */ /* 0x000fc8000fffe004 */
[-C--:B------:R-:W-:Y:S02]  /*b990*/  IABS R5, R4.reuse ;  /* 0x0000000400057213 */ /* 0x080fe40000000000 */
[----:B------:R-:W-:Y:S01]  /*b9a0*/  IMAD.U32 R8, RZ, RZ, UR5 ;  /* 0x00000005ff087e24 */ /* 0x000fe2000f8e00ff */
[----:B------:R-:W-:Y:S01]  /*b9b0*/  IABS R4, R4 ;  /* 0x0000000400047213 */ /* 0x000fe20000000000 */
[----:B------:R-:W0:Y:S01]  /*b9c0*/  I2F.RP R0, R5 ;  /* 0x0000000500007306 */ /* 0x000e220000209400 */
[----:B------:R-:W-:-:S03]  /*b9d0*/  ULOP3.LUT UR5, UR5, UR4, URZ, 0x3c, !UPT ;  /* 0x0000000405057292 */ /* 0x000fc6000f8e3c3f */
[----:B------:R-:W-:-:S03]  /*b9e0*/  IMAD.MOV R4, RZ, RZ, -R4 ;  /* 0x000000ffff047224 */ /* 0x000fc600078e0a04 */
[----:B------:R-:W-:Y:S01]  /*b9f0*/  ISETP.LE.AND P2, PT, RZ, UR5, PT ;  /* 0x00000005ff007c0c */ /* 0x000fe2000bf43270 */
[----:B0-----:R-:W0:Y:S02]  /*ba00*/  MUFU.RCP R0, R0 ;  /* 0x0000000000007308 */ /* 0x001e240000001000 */
[----:B0-----:R-:W-:Y:S02]  /*ba10*/  IADD3 R2, R0, 0xffffffe, RZ ;  /* 0x0ffffffe00027810 */ /* 0x001fe40007ffe0ff */
[----:B------:R-:W-:-:S04]  /*ba20*/  IABS R0, R8 ;  /* 0x0000000800007213 */ /* 0x000fc80000000000 */
[----:B------:R0:W1:Y:S02]  /*ba30*/  F2I.FTZ.U32.TRUNC.NTZ R3, R2 ;  /* 0x0000000200037305 */ /* 0x000064000021f000 */
        /* <DEDUP_REMOVED lines=8> */
[----:B------:R-:W-:Y:S01]  /*bac0*/  @!P1 IMAD.IADD R0, R0, 0x1, -R5 ;  /* 0x0000000100009824 */ /* 0x000fe200078e0a05 */
[----:B------:R-:W-:Y:S02]  /*bad0*/  @!P1 IADD3 R3, R3, 0x1, RZ ;  /* 0x0000000103039810 */ /* 0x000fe40007ffe0ff */
[----:B------:R-:W-:Y:S02]  /*bae0*/  ISETP.NE.AND P1, PT, RZ, UR4, PT ;  /* 0x00000004ff007c0c */ /* 0x000fe4000bf25270 */
[----:B------:R-:W-:-:S13]  /*baf0*/  ISETP.GE.U32.AND P0, PT, R0, R5, PT ;  /* 0x000000050000720c */ /* 0x000fda0003f06070 */
[----:B------:R-:W-:-:S04]  /*bb00*/  @P0 VIADD R3, R3, 0x1 ;  /* 0x0000000103030836 */ /* 0x000fc80000000000 */
[----:B------:R-:W-:Y:S01]  /*bb10*/  @!P2 IMAD.MOV R3, RZ, RZ, -R3 ;  /* 0x000000ffff03a224 */ /* 0x000fe200078e0a03 */
[----:B------:R-:W-:-:S05]  /*bb20*/  @!P1 LOP3.LUT R3, RZ, UR4, RZ, 0x33, !PT ;  /* 0x00000004ff039c12 */ /* 0x000fca000f8e33ff */
[----:B------:R-:W-:-:S07]  /*bb30*/  IMAD.MOV.U32 R25, RZ, RZ, R3 ;  /* 0x000000ffff197224 */ /* 0x000fce00078e0003 */
.L_x_9382:
[----:B------:R-:W-:Y:S02]  /*bb40*/  IMAD R24, R25, UR42, RZ ;  /* 0x0000002a19187c24 */ /* 0x000fe4000f8e02ff */
[----:B------:R-:W-:Y:S02]  /*bb50*/  IMAD.MOV.U32 R0, RZ, RZ, RZ ;  /* 0x000000ffff007224 */ /* 0x000fe400078e00ff */
[----:B------:R-:W-:Y:S01]  /*bb60*/  IMAD.MOV.U32 R2, RZ, RZ, 0x1 ;  /* 0x00000001ff027424 */ /* 0x000fe200078e00ff */
[----:B------:R-:W-:-:S04]  /*bb70*/  VIADDMNMX R26, R24, R25, UR41, PT ;  /* 0x00000029181a7e46 */ /* 0x000fc8000b800119 */
[----:B------:R-:W-:-:S13]  /*bb80*/  ISETP.GT.AND P0, PT, R26, R24, PT ;  /* 0x000000181a00720c */ /* 0x000fda0003f04270 */
[----:B------:R-:W-:Y:S05]  /*bb90*/  @!P0 BRA `(.L_x_9381) ;  /* 0x0000003400c48947 */ /* 0x000fea0003800000 */
        /* <DEDUP_REMOVED lines=10> */
[----:B------:R-:W-:Y:S01]  /*bc40*/  IMAD.U32 R4, RZ, RZ, UR4 ;  /* 0x00000004ff047e24 */ /* 0x000fe2000f8e00ff */
[----:B------:R-:W-:Y:S01]  /*bc50*/  MOV R5, UR5 ;  /* 0x0000000500057c02 */ /* 0x000fe20008000f00 */
[----:B------:R-:W-:Y:S01]  /*bc60*/  ULDC.64 UR4, c[0x4][0x50] ;  /* 0x0100140000047ab9 */ /* 0x000fe20000000a00 */
        /* <DEDUP_REMOVED lines=10> */
.L_x_9383:
        /* <DEDUP_REMOVED lines=20> */
.L_x_9385:
[----:B------:R0:W1:Y:S01]  /*be50*/  LDC.64 R2, c[0x4][R16] ;  /* 0x0100000010027b82 */ /* 0x0000620000000a00 */
[----:B------:R-:W-:Y:S01]  /*be60*/  ULDC.64 UR4, c[0x4][0x1b8] ;  /* 0x01006e0000047ab9 */ /* 0x000fe20000000a00 */
[----:B------:R-:W-:Y:S01]  /*be70*/  ULDC.64 UR6, c[0x4][0x1c0] ;  /* 0x0100700000067ab9 */ /* 0x000fe20000000a00 */
[----:B------:R-:W-:Y:S02]  /*be80*/  IMAD.U32 R4, RZ, RZ, UR4 ;  /* 0x00000004ff047e24 */ /* 0x000fe4000f8e00ff */
        /* <DEDUP_REMOVED lines=11> */
.L_x_9384:
[----:B------:R-:W0:Y:S01]  /*bf40*/  LDC.64 R2, c[0x0][0x9f8] ;  /* 0x00027e00ff027b82 */ /* 0x000e220000000a00 */
[----:B------:R-:W-:-:S07]  /*bf50*/  IMAD.MOV.U32 R18, RZ, RZ, R17 ;  /* 0x000000ffff127224 */ /* 0x000fce00078e0011 */
        /* <DEDUP_REMOVED lines=8> */
[----:B------:R-:W-:Y:S02]  /*bfe0*/  IADD3 R17, R26, -0x1, RZ ;  /* 0xffffffff1a117810 */ /* 0x000fe40007ffe0ff */
[----:B------:R-:W-:-:S04]  /*bff0*/  ISETP.NE.AND.EX P1, PT, R5, RZ, PT, P0 ;  /* 0x000000ff0500720c */ /* 0x000fc80003f25300 */
[----:B------:R-:W-:Y:S02]  /*c000*/  P2R R23, PR, RZ, 0x2 ;  /* 0x00000002ff177803 */ /* 0x000fe40000000000 */
[----:B--2---:R-:W-:Y:S02]  /*c010*/  SHF.R.S32.HI R19, RZ, 0x1f, R18 ;  /* 0x0000001fff137819 */ /* 0x004fe40000011412 */
[----:B------:R-:W-:Y:S01]  /*c020*/  SEL R16, R18, RZ, !P1 ;  /* 0x000000ff12107207 */ /* 0x000fe20004800000 */
[----:B------:R-:W-:Y:S06]  /*c030*/  BRA.DIV UR4, `(.L_x_9386) ;  /* 0x0000003604d07947 */ /* 0x000fec000b800000 */
[----:B------:R0:W1:Y:S02]  /*c040*/  SHFL.IDX PT, R14, R22, RZ, 0x1f ;  /* 0x00001fff160e7589 */ /* 0x00006400000e0000 */
.L_x_9470:
[----:B-1----:R-:W-:Y:S02]  /*c050*/  ISETP.NE.AND P0, PT, R14, RZ, PT ;  /* 0x000000ff0e00720c */ /* 0x002fe40003f05270 */
[----:B------:R-:W-:-:S04]  /*c060*/  PLOP3.LUT P2, PT, PT, PT, PT, 0x8, 0x0 ;  /* 0x000000000000781c */ /* 0x000fc80003f4e170 */
[----:B0-----:R-:W-:-:S07]  /*c070*/  P2R R22, PR, RZ, 0x4 ;  /* 0x00000004ff167803 */ /* 0x001fce0000000000 */
[----:B------:R-:W-:Y:S05]  /*c080*/  @P0 BRA `(.L_x_9387) ;  /* 0x0000000400040947 */ /* 0x000fea0003800000 */
[----:B------:R-:W-:-:S03]  /*c090*/  UMOV UR4, 0xffffffff ;  /* 0xffffffff00047882 */ /* 0x000fc60000000000 */
[----:B------:R-:W-:Y:S05]  /*c0a0*/  BRA.DIV UR4, `(.L_x_9388) ;  /* 0x0000003604d47947 */ /* 0x000fea000b800000 */
[----:B------:R-:W-:-:S13]  /*c0b0*/  ELECT P6, URZ, PT ;  /* 0x00000000003f782f */ /* 0x000fda00038c0000 */
.L_x_9473:
[----:B------:R-:W-:Y:S05]  /*c0c0*/  @!P6 BRA `(.L_x_9387) ;  /* 0x0000000000f4e947 */ /* 0x000fea0003800000 */
[----:B------:R-:W-:Y:S02]  /*c0d0*/  IMAD.MOV.U32 R0, RZ, RZ, 0x1 ;  /* 0x00000001ff007424 */ /* 0x000fe400078e00ff */
[----:B------:R-:W-:-:S03]  /*c0e0*/  IMAD.MOV.U32 R16, RZ, RZ, R18 ;  /* 0x000000ffff107224 */ /* 0x000fc600078e0012 */
[----:B------:R-:W-:Y:S01]  /*c0f0*/  SHF.L.U32 R0, R0, 0x1f, RZ ;  /* 0x0000001f00007819 */ /* 0x000fe200000006ff */
[----:B------:R-:W-:Y:S06]  /*c100*/  @!P1 BRA `(.L_x_9389) ;  /* 0x0000000000489947 */ /* 0x000fec0003800000 */
[----:B------:R-:W0:Y:S01]  /*c110*/  LDC R6, c[0x0][0x43c] ;  /* 0x00010f00ff067b82 */ /* 0x000e220000000800 */
[----:B------:R-:W-:Y:S01]  /*c120*/  IMAD.MOV.U32 R7, RZ, RZ, R17 ;  /* 0x000000ffff077224 */ /* 0x000fe200078e0011 */
        /* <DEDUP_REMOVED lines=16> */
.L_x_9389:
[----:B------:R-:W1:Y:S01]  /*c230*/  SYNCS.PHASECHK.TRANS64.TRYWAIT P0, [UR40+0x31c40], R0 ;  /* 0x031c4000ff0075a7 */ /* 0x000e620008000168 */
[----:B------:R-:W-:Y:S01]  /*c240*/  ISETP.NE.AND P1, PT, R28, RZ, PT ;  /* 0x000000ff1c00720c */ /* 0x000fe20003f25270 */
[----:B-1----:R-:W-:-:S12]  /*c250*/  @!P0 BRA `(.L_x_9390) ;  /* 0x0000003400888947 */ /* 0x002fd80003800000 */
.L_x_9474:
[----:B------:R-:W-:Y:S05]  /*c260*/  @P1 BRA `(.L_x_9391) ;  /* 0x0000000000181947 */ /* 0x000fea0003800000 */
[----:B------:R-:W2:Y:S01]  /*c270*/  S2R R2, SR_TID.X ;  /* 0x0000000000027919 */ /* 0x000ea20000002100 */
[----:B-1----:R-:W-:-:S04]  /*c280*/  IMAD.MOV.U32 R0, RZ, RZ, 0x6c00 ;  /* 0x00006c00ff007424 */ /* 0x002fc800078e00ff */
[----:B------:R3:W-:Y:S01]  /*c290*/  SYNCS.ARRIVE.TRANS64 RZ, [UR40+0x31c30], R0 ;  /* 0x031c3000ffff79a7 */ /* 0x0007e20008000028 */
[----:B--2---:R-:W-:-:S13]  /*c2a0*/  LOP3.LUT P0, RZ, R2, 0x1f, RZ, 0xc0, !PT ;  /* 0x0000001f02ff7812 */ /* 0x004fda000780c0ff */
[----:B---3--:R-:W-:Y:S05]  /*c2b0*/  @!P0 BRA `(.L_x_9391) ;  /* 0x0000000000048947 */ /* 0x008fea0003800000 */
[----:B------:R-:W-:Y:S01]  /*c2c0*/  BPT.TRAP 0x1 ;  /* 0x000000040000795c */ /* 0x000fe20000300000 */
.L_x_9391:
[----:B------:R-:W-:Y:S01]  /*c2d0*/  R2UR UR11, R17 ;  /* 0x00000000110b72ca */ /* 0x000fe200000e0000 */
[----:B------:R-:W-:Y:S01]  /*c2e0*/  ULDC.64 UR4, c[0x0][0x198] ;  /* 0x0000660000047ab9 */ /* 0x000fe20000000a00 */
[----:B-----5:R-:W-:Y:S01]  /*c2f0*/  R2UR UR13, R16 ;  /* 0x00000000100d72ca */ /* 0x020fe200000e0000 */
[----:B------:R-:W-:Y:S01]  /*c300*/  UIADD3 UR4, UP0, UR4, 0x370, URZ ;  /* 0x0000037004047890 */ /* 0x000fe2000ff1e03f */
[----:B------:R-:W-:Y:S01]  /*c310*/  PLOP3.LUT P0, PT, PT, PT, PT, 0x80, 0x0 ;  /* 0x000000000000781c */ /* 0x000fe20003f0f070 */
[----:B------:R-:W-:Y:S02]  /*c320*/  UIADD3 UR8, UR40, 0x16a00, URZ ;  /* 0x00016a0028087890 */ /* 0x000fe4000fffe03f */
[----:B------:R-:W-:Y:S01]  /*c330*/  UIADD3 UR9, UR40, 0x31c30, URZ ;  /* 0x00031c3028097890 */ /* 0x000fe2000fffe03f */
[----:B------:R-:W-:Y:S01]  /*c340*/  P2R R22, PR, RZ, 0x1 ;  /* 0x00000001ff167803 */ /* 0x000fe20000000000 */
        /* <DEDUP_REMOVED lines=16> */
[----:B------:R2:W-:Y:S01]  /*c450*/  UTMALDG.4D [UR8], [UR4], desc[UR6] ;  /* 0x00000608040075b4 */ /* 0x0005e20008019000 */
[----:B------:R-:W-:Y:S01]  /*c460*/  UMOV UR35, UR11 ;  /* 0x0000000b00237c82 */ /* 0x000fe20008000000 */
[----:B------:R2:W-:Y:S01]  /*c470*/  UTMALDG.4D [UR16], [UR4], desc[UR6] ;  /* 0x00000610040075b4 */ /* 0x0005e20008019000 */
[----:B------:R2:W-:Y:S02]  /*c480*/  UTMALDG.4D [UR32], [UR4], desc[UR6] ;  /* 0x00000620040075b4 */ /* 0x0005e40008019000 */
[----:B--2---:R-:W-:Y:S01]  /*c490*/  NOP ;  /* 0x0000000000007918 */ /* 0x004fe20000000000 */
.L_x_9387:
[----:B------:R-:W-:Y:S05]  /*c4a0*/  WARPSYNC.ALL ;  /* 0x0000000000007948 */ /* 0x000fea0003800000 */
[----:B-1----:R-:W1:Y:S01]  /*c4b0*/  S2R R0, SR_CTAID.Z ;  /* 0x0000000000007919 */ /* 0x002e620000002700 */
[----:B------:R-:W-:Y:S02]  /*c4c0*/  UIADD3 UR5, UR40, 0xda00, URZ ;  /* 0x0000da0028057890 */ /* 0x000fe4000fffe03f */
[----:B------:R-:W-:Y:S01]  /*c4d0*/  USHF.R.S32.HI UR4, URZ, 0x1f, UR36 ;  /* 0x0000001f3f047899 */ /* 0x000fe20008011424 */
[----:B------:R-:W-:Y:S01]  /*c4e0*/  BAR.SYNC.DEFER_BLOCKING 0x8, 0x200 ;  /* 0x0208000000007b1d */ /* 0x000fe20000010000 */
[----:B------:R-:W-:-:S05]  /*c4f0*/  ULOP3.LUT UP0, URZ, UR5, 0x1bf, URZ, 0xc0, !UPT ;  /* 0x000001bf053f7892 */ /* 0x000fca000f80c03f */
[----:B------:R-:W-:Y:S01]  /*c500*/  ULDC.64 UR6, c[0x0][0x2d8] ;  /* 0x0000b60000067ab9 */ /* 0x000fe20000000a00 */
[----:B------:R-:W-:Y:S01]  /*c510*/  PLOP3.LUT P0, PT, PT, PT, UP0, 0x80, 0x0 ;  /* 0x000000000000781c */ /* 0x000fe20003f0f008 */
[----:B------:R-:W-:Y:S02]  /*c520*/  UIMAD UR4, UR4, UR6, URZ ;  /* 0x00000006040472a4 */ /* 0x000fe4000f8e023f */
[----:B------:R-:W-:Y:S02]  /*c530*/  UIMAD.WIDE.U32 UR44, UR36, UR6, URZ ;  /* 0x00000006242c72a5 */ /* 0x000fe4000f8e003f */
[----:B------:R-:W-:-:S04]  /*c540*/  UIMAD UR4, UR36, UR7, UR4 ;  /* 0x00000007240472a4 */ /* 0x000fc8000f8e0204 */
[----:B------:R-:W-:Y:S01]  /*c550*/  UIADD3 UR43, UR45, UR4, URZ ;  /* 0x000000042d2b7290 */ /* 0x000fe2000fffe03f */
[----:B-1----:R-:W-:-:S03]  /*c560*/  SHF.R.S32.HI R29, RZ, 0x1f, R0 ;  /* 0x0000001fff1d7819 */ /* 0x002fc60000011400 */
[----:B------:R-:W-:Y:S08]  /*c570*/  @!P0 BRA `(.L_x_9392) ;  /* 0x0000000000408947 */ /* 0x000ff00003800000 */
[----:B------:R-:W-:Y:S01]  /*c580*/  MOV R2, 0x0 ;  /* 0x0000000000027802 */ /* 0x000fe20000000f00 */
[----:B------:R-:W-:Y:S01]  /*c590*/  ULDC.64 UR6, c[0x4][0x1b8] ;  /* 0x01006e0000067ab9 */ /* 0x000fe20000000a00 */
[----:B------:R-:W-:Y:S01]  /*c5a0*/  ULDC.64 UR8, c[0x4][0x1c0] ;  /* 0x0100700000087ab9 */ /* 0x000fe20000000a00 */
[----:B------:R-:W-:Y:S01]  /*c5b0*/  ULDC.64 UR4, c[0x4][0x68] ;  /* 0x01001a0000047ab9 */ /* 0x000fe20000000a00 */
[----:B0-----:R-:W-:Y:S01]  /*c5c0*/  IMAD.U32 R4, RZ, RZ, UR6 ;  /* 0x00000006ff047e24 */ /* 0x001fe2000f8e00ff */
        /* <DEDUP_REMOVED lines=11> */
.L_x_9392:
[----:B------:R-:W1:Y:S01]  /*c680*/  LDC R14, c[0x0][0x448] ;  /* 0x00011200ff0e7b82 */ /* 0x000e620000000800 */
[----:B------:R-:W2:Y:S01]  /*c690*/  S2R R20, SR_TID.X ;  /* 0x0000000000147919 */ /* 0x000ea20000002100 */
[----:B------:R-:W-:Y:S01]  /*c6a0*/  SHF.R.U32.HI R11, RZ, 0x2, R28 ;  /* 0x00000002ff0b7819 */ /* 0x000fe2000001161c */
[----:B------:R-:W-:Y:S01]  /*c6b0*/  UMOV UR4, UR44 ;  /* 0x0000002c00047c82 */ /* 0x000fe20008000000 */
[----:B------:R-:W-:Y:S01]  /*c6c0*/  UMOV UR5, UR43 ;  /* 0x0000002b00057c82 */ /* 0x000fe20008000000 */
[----:B------:R-:W3:Y:S01]  /*c6d0*/  S2R R12, SR_CTAID.X ;  /* 0x00000000000c7919 */ /* 0x000ee20000002500 */
[----:B------:R-:W-:Y:S01]  /*c6e0*/  ULDC.64 UR6, c[0x0][0x2c8] ;  /* 0x0000b20000067ab9 */ /* 0x000fe20000000a00 */
[----:B------:R-:W-:Y:S01]  /*c6f0*/  ULDC.64 UR8, c[0x0][0x280] ;  /* 0x0000a00000087ab9 */ /* 0x000fe20000000a00 */
[----:B------:R-:W4:Y:S01]  /*c700*/  LDC.64 R2, c[0x0][0x2e0] ;  /* 0x0000b800ff027b82 */ /* 0x000f220000000a00 */
[----:B------:R-:W5:Y:S01]  /*c710*/  S2R R21, SR_CTAID.Z ;  /* 0x0000000000157919 */ /* 0x000f620000002700 */
[----:B-1----:R-:W-:Y:S01]  /*c720*/  ISETP.NE.AND P0, PT, R14, 0x1, PT ;  /* 0x000000010e00780c */ /* 0x002fe20003f05270 */
[----:B--2---:R-:W-:-:S12]  /*c730*/  IMAD.SHL.U32 R0, R20, 0x20, RZ ;  /* 0x0000002014007824 */ /* 0x004fd800078e00ff */
[----:B0-----:R-:W0:Y:S01]  /*c740*/  @P0 LDC R5, c[0x0][0x44c] ;  /* 0x00011300ff050b82 */ /* 0x001e220000000800 */
[----:B------:R-:W-:-:S05]  /*c750*/  LOP3.LUT R0, R11, 0x60, R0, 0xf8, !PT ;  /* 0x000000600b007812 */ /* 0x000fca00078ef800 */
[----:B---3--:R-:W-:Y:S02]  /*c760*/  IMAD R0, R12, 0xc0, R0 ;  /* 0x000000c00c007824 */ /* 0x008fe400078e0200 */
[----:B------:R-:W1:Y:S02]  /*c770*/  @P0 LDC R7, c[0x0][0x450] ;  /* 0x00011400ff070b82 */ /* 0x000e640000000800 */
[----:B------:R-:W-:-:S06]  /*c780*/  VIADD R9, R0, 0x80 ;  /* 0x0000008000097836 */ /* 0x000fcc0000000000 */
[----:B------:R-:W2:Y:S08]  /*c790*/  @P0 LDC R8, c[0x0][0x44c] ;  /* 0x00011300ff080b82 */ /* 0x000eb00000000800 */
[----:B------:R-:W3:Y:S01]  /*c7a0*/  @P0 LDC R4, c[0x0][0x450] ;  /* 0x00011400ff040b82 */ /* 0x000ee20000000800 */
[----:B0-----:R-:W-:Y:S01]  /*c7b0*/  @P0 IMAD.HI.U32 R6, R0, R5, RZ ;  /* 0x0000000500060227 */ /* 0x001fe200078e00ff */
[----:B------:R-:W-:-:S04]  /*c7c0*/  MOV R5, R0 ;  /* 0x0000000000057202 */ /* 0x000fc80000000f00 */
[----:B-1----:R-:W-:Y:S02]  /*c7d0*/  @P0 SHF.R.U32.HI R5, RZ, R7, R6 ;  /* 0x00000007ff050219 */ /* 0x002fe40000011606 */
[----:B------:R-:W-:-:S03]  /*c7e0*/  SHF.R.U32.HI R6, RZ, 0x3, R20 ;  /* 0x00000003ff067819 */ /* 0x000fc60000011614 */
[----:B------:R-:W-:Y:S01]  /*c7f0*/  IMAD.MOV R13, RZ, RZ, -R5 ;  /* 0x000000ffff0d7224 */ /* 0x000fe200078e0a05 */
[----:B------:R-:W-:Y:S01]  /*c800*/  LOP3.LUT R6, R6, 0x3, RZ, 0xc0, !PT ;  /* 0x0000000306067812 */ /* 0x000fe200078ec0ff */
[----:B--2---:R-:W-:-:S04]  /*c810*/  @P0 IMAD.HI.U32 R7, R9, R8, RZ ;  /* 0x0000000809070227 */ /* 0x004fc800078e00ff */
[----:B------:R-:W-:Y:S02]  /*c820*/  IMAD.MOV.U32 R8, RZ, RZ, R9 ;  /* 0x000000ffff087224 */ /* 0x000fe400078e0009 */
[----:B------:R-:W-:Y:S01]  /*c830*/  IMAD R13, R14, R13, R0 ;  /* 0x0000000d0e0d7224 */ /* 0x000fe200078e0200 */
[----:B---3--:R-:W-:Y:S01]  /*c840*/  @P0 SHF.R.U32.HI R8, RZ, R4, R7 ;  /* 0x00000004ff080219 */ /* 0x008fe20000011607 */
[----:B----4-:R-:W-:-:S03]  /*c850*/  IMAD R4, R29, R2, RZ ;  /* 0x000000021d047224 */ /* 0x010fc600078e02ff */
[----:B------:R-:W-:Y:S01]  /*c860*/  SHF.R.S32.HI R0, RZ, 0x1f, R13 ;  /* 0x0000001fff007819 */ /* 0x000fe2000001140d */
[C---:B-----5:R-:W-:Y:S01]  /*c870*/  IMAD R7, R21.reuse, R3, R4 ;  /* 0x0000000315077224 */ /* 0x060fe200078e0204 */
[----:B------:R-:W-:Y:S01]  /*c880*/  SHF.R.S32.HI R4, RZ, 0x1f, R5 ;  /* 0x0000001fff047819 */ /* 0x000fe20000011405 */
[----:B------:R-:W-:Y:S01]  /*c890*/  IMAD.WIDE.U32 R2, R21, R2, UR4 ;  /* 0x0000000415027e25 */ /* 0x000fe2000f8e0002 */
[----:B------:R-:W-:-:S03]  /*c8a0*/  ULDC.64 UR4, c[0x0][0x2d0] ;  /* 0x0000b40000047ab9 */ /* 0x000fc60000000a00 */
[----:B------:R-:W-:Y:S02]  /*c8b0*/  IMAD R4, R4, UR4, RZ ;  /* 0x0000000404047c24 */ /* 0x000fe4000f8e02ff */
[----:B------:R-:W-:Y:S02]  /*c8c0*/  IMAD.IADD R3, R3, 0x1, R7 ;  /* 0x0000000103037824 */ /* 0x000fe400078e0207 */
[C---:B------:R-:W-:Y:S02]  /*c8d0*/  IMAD R7, R5.reuse, UR5, R4 ;  /* 0x0000000505077c24 */ /* 0x040fe4000f8e0204 */
[----:B------:R-:W-:-:S04]  /*c8e0*/  IMAD.WIDE.U32 R4, R5, UR4, R2 ;  /* 0x0000000405047c25 */ /* 0x000fc8000f8e0002 */
[----:B------:R-:W-:Y:S02]  /*c8f0*/  IMAD R0, R0, UR6, RZ ;  /* 0x0000000600007c24 */ /* 0x000fe4000f8e02ff */
[----:B------:R-:W-:Y:S02]  /*c900*/  IMAD.IADD R5, R5, 0x1, R7 ;  /* 0x0000000105057824 */ /* 0x000fe400078e0207 */
[C---:B------:R-:W-:Y:S01]  /*c910*/  IMAD R7, R13.reuse, UR7, R0 ;  /* 0x000000070d077c24 */ /* 0x040fe2000f8e0200 */
[----:B------:R-:W-:Y:S01]  /*c920*/  SHF.L.U32 R0, R20, 0x3, RZ ;  /* 0x0000000314007819 */ /* 0x000fe200000006ff */
[----:B------:R-:W-:-:S03]  /*c930*/  IMAD.WIDE.U32 R4, R13, UR6, R4 ;  /* 0x000000060d047c25 */ /* 0x000fc6000f8e0004 */
[----:B------:R-:W-:Y:S01]  /*c940*/  LOP3.LUT R21, R0, 0x18, RZ, 0xc0, !PT ;  /* 0x0000001800157812 */ /* 0x000fe200078ec0ff */
[----:B------:R-:W-:Y:S01]  /*c950*/  IMAD.SHL.U32 R13, R28, 0x8, RZ ;  /* 0x000000081c0d7824 */ /* 0x000fe200078e00ff */
[----:B------:R-:W-:Y:S01]  /*c960*/  LOP3.LUT R0, R0, 0x20, RZ, 0xc0, !PT ;  /* 0x0000002000007812 */ /* 0x000fe200078ec0ff */
[----:B------:R-:W-:Y:S02]  /*c970*/  IMAD.IADD R7, R5, 0x1, R7 ;  /* 0x0000000105077824 */ /* 0x000fe400078e0207 */
[----:B------:R-:W-:Y:S01]  /*c980*/  IMAD.MOV R10, RZ, RZ, -R8 ;  /* 0x000000ffff0a7224 */ /* 0x000fe200078e0a08 */
[----:B------:R-:W-:Y:S01]  /*c990*/  LOP3.LUT R0, R0, 0x300, R13, 0xf8, !PT ;  /* 0x0000030000007812 */ /* 0x000fe200078ef80d */
[C---:B------:R-:W-:Y:S02]  /*c9a0*/  IMAD R13, R6.reuse, 0x40, R21 ;  /* 0x00000040060d7824 */ /* 0x040fe400078e0215 */
[----:B------:R-:W-:Y:S02]  /*c9b0*/  IMAD.SHL.U32 R6, R6, 0x8, RZ ;  /* 0x0000000806067824 */ /* 0x000fe400078e00ff */
[----:B------:R-:W-:-:S02]  /*c9c0*/  IMAD R5, R14, R10, R9 ;  /* 0x0000000a0e057224 */ /* 0x000fc400078e0209 */
[----:B------:R-:W-:Y:S01]  /*c9d0*/  IMAD.WIDE.U32 R2, R8, UR4, R2 ;  /* 0x0000000408027c25 */ /* 0x000fe2000f8e0002 */
[----:B------:R-:W-:Y:S02]  /*c9e0*/  LOP3.LUT R0, R0, R13, R6, 0xf6, !PT ;  /* 0x0000000d00007212 */ /* 0x000fe400078ef606 */
[----:B------:R-:W-:-:S04]  /*c9f0*/  LEA R6, P0, R4, UR8, 0x1 ;  /* 0x0000000804067c11 */ /* 0x000fc8000f8008ff */
[----:B------:R-:W-:Y:S02]  /*ca00*/  LEA.HI.X R7, R4, UR9, R7, 0x1, P0 ;  /* 0x0000000904077c11 */ /* 0x000fe400080f0c07 */
[----:B------:R-:W-:-:S05]  /*ca10*/  SHF.R.S32.HI R4, RZ, 0x1f, R8 ;  /* 0x0000001fff047819 */ /* 0x000fca0000011408 */
[----:B------:R-:W-:Y:S01]  /*ca20*/  IMAD R9, R4, UR4, RZ ;  /* 0x0000000404097c24 */ /* 0x000fe2000f8e02ff */
[----:B------:R-:W-:Y:S01]  /*ca30*/  SHF.R.S32.HI R4, RZ, 0x1f, R5 ;  /* 0x0000001fff047819 */ /* 0x000fe20000011405 */
[----:B------:R-:W-:Y:S02]  /*ca40*/  ULDC UR4, c[0x0][0x2b8] ;  /* 0x0000ae0000047ab9 */ /* 0x000fe40000000800 */
[----:B------:R-:W-:Y:S01]  /*ca50*/  IMAD R9, R8, UR5, R9 ;  /* 0x0000000508097c24 */ /* 0x000fe2000f8e0209 */
[----:B------:R-:W-:Y:S01]  /*ca60*/  ISETP.GE.AND P2, PT, R21, UR4, PT ;  /* 0x0000000415007c0c */ /* 0x000fe2000bf46270 */
[----:B------:R-:W-:-:S03]  /*ca70*/  IMAD R4, R4, UR6, RZ ;  /* 0x0000000604047c24 */ /* 0x000fc6000f8e02ff */
[----:B------:R-:W-:Y:S01]  /*ca80*/  IADD3 R3, R3, R9, RZ ;  /* 0x0000000903037210 */ /* 0x000fe20007ffe0ff */
[----:B------:R-:W-:Y:S01]  /*ca90*/  IMAD R9, R5, UR7, R4 ;  /* 0x0000000705097c24 */ /* 0x000fe2000f8e0204 */
[----:B------:R-:W-:Y:S01]  /*caa0*/  LOP3.LUT R4, R21, 0x20, RZ, 0xfc, !PT ;  /* 0x0000002015047812 */ /* 0x000fe200078efcff */
[----:B------:R-:W-:-:S03]  /*cab0*/  IMAD.WIDE.U32 R2, R5, UR6, R2 ;  /* 0x0000000605027c25 */ /* 0x000fc6000f8e0002 */
[----:B------:R-:W-:Y:S02]  /*cac0*/  ISETP.GE.AND P0, PT, R4, UR4, PT ;  /* 0x0000000404007c0c */ /* 0x000fe4000bf06270 */
[----:B------:R-:W-:Y:S01]  /*cad0*/  LOP3.LUT R4, R21, 0x40, RZ, 0xfc, !PT ;  /* 0x0000004015047812 */ /* 0x000fe200078efcff */
[----:B------:R-:W-:Y:S01]  /*cae0*/  IMAD.IADD R3, R3, 0x1, R9 ;  /* 0x0000000103037824 */ /* 0x000fe200078e0209 */
[----:B------:R-:W-:Y:S02]  /*caf0*/  LEA R20, P3, R2, UR8, 0x1 ;  /* 0x0000000802147c11 */ /* 0x000fe4000f8608ff */
[----:B------:R-:W-:Y:S01]  /*cb00*/  ISETP.GE.AND P1, PT, R4, UR4, PT ;  /* 0x0000000404007c0c */ /* 0x000fe2000bf26270 */
[----:B------:R-:W-:Y:S01]  /*cb10*/  UMOV UR4, 0xffffffff ;  /* 0xffffffff00047882 */ /* 0x000fe20000000000 */
[----:B------:R-:W-:Y:S02]  /*cb20*/  LEA.HI.X R10, R2, UR9, R3, 0x1, P3 ;  /* 0x00000009020a7c11 */ /* 0x000fe400098f0c03 */
[----:B------:R-:W-:Y:S09]  /*cb30*/  BRA.DIV UR4, `(.L_x_9393) ;  /* 0x0000002e04687947 */ /* 0x000ff2000b800000 */
[----:B------:R-:W0:Y:S01]  /*cb40*/  S2R R2, SR_CTAID.X ;  /* 0x0000000000027919 */ /* 0x000e220000002500 */
[----:B------:R-:W1:Y:S01]  /*cb50*/  LDC R4, c[0x0][0x448] ;  /* 0x00011200ff047b82 */ /* 0x000e620000000800 */
[----:B------:R-:W-:Y:S01]  /*cb60*/  ULDC UR4, c[0x0][0x288] ;  /* 0x0000a20000047ab9 */ /* 0x000fe20000000800 */
[----:B------:R-:W-:Y:S04]  /*cb70*/  SHFL.IDX PT, R3, R7, RZ, 0x1c1f ;  /* 0x001c1fff07037589 */ /* 0x000fe800000e0000 */
[----:B------:R-:W-:Y:S04]  /*cb80*/  SHFL.IDX PT, R5, R7, 0x1, 0x1c1f ;  /* 0x003c1f0007057f89 */ /* 0x000fe800000e0000 */
[----:B------:R-:W-:Y:S01]  /*cb90*/  SHFL.IDX PT, R14, R6, 0x2, 0x1c1f ;  /* 0x005c1f00060e7f89 */ /* 0x000fe200000e0000 */
[----:B-1----:R-:W-:-:S03]  /*cba0*/  IMAD R9, R4, UR4, RZ ;  /* 0x0000000404097c24 */ /* 0x002fc6000f8e02ff */
[----:B------:R-:W-:Y:S01]  /*cbb0*/  SHFL.IDX PT, R4, R6, 0x1, 0x1c1f ;  /* 0x003c1f0006047f89 */ /* 0x000fe200000e0000 */
[----:B0-----:R-:W-:-:S03]  /*cbc0*/  IMAD R8, R2, 0xc0, R11 ;  /* 0x000000c002087824 */ /* 0x001fc600078e020b */
[----:B------:R-:W0:Y:S01]  /*cbd0*/  SHFL.IDX PT, R2, R6, RZ, 0x1c1f ;  /* 0x001c1fff06027589 */ /* 0x000e2200000e0000 */
[C---:B------:R-:W-:Y:S01]  /*cbe0*/  VIADD R12, R8.reuse, 0x20 ;  /* 0x00000020080c7836 */ /* 0x040fe20000000000 */
[----:B------:R-:W-:-:S13]  /*cbf0*/  ISETP.GE.AND P3, PT, R8, R9, PT ;  /* 0x000000090800720c */ /* 0x000fda0003f66270 */
[----:B------:R-:W-:Y:S01]  /*cc00*/  @!P3 LEA R29, R0, UR40, 0x1 ;  /* 0x00000028001dbc11 */ /* 0x000fe2000f8e08ff */
[----:B0-----:R-:W-:-:S05]  /*cc10*/  @!P3 IMAD.WIDE.U32 R2, R21, 0x2, R2 ;  /* 0x000000021502b825 */ /* 0x001fca00078e0002 */
[----:B------:R-:W-:Y:S04]  /*cc20*/  @!P3 LDGSTS.E.BYPASS.LTC128B.128 [R29+0xda00], desc[UR38][R2.64], !P2 ;  /* 0x0da00000021dbfae */ /* 0x000fe8000d101d66 */
[----:B------:R-:W-:Y:S04]  /*cc30*/  @!P3 LDGSTS.E.BYPASS.LTC128B.128 [R29+0x10a00], desc[UR38][R2.64+0x40], !P0 ;  /* 0x10a00040021dbfae */ /* 0x000fe8000c101d66 */
[----:B------:R0:W-:Y:S01]  /*cc40*/  @!P3 LDGSTS.E.BYPASS.LTC128B.128 [R29+0x13a00], desc[UR38][R2.64+0x80], !P1 ;  /* 0x13a00080021dbfae */ /* 0x0001e2000c901d66 */
[----:B------:R-:W-:Y:S01]  /*cc50*/  ISETP.GE.AND P3, PT, R12, R9, PT ;  /* 0x000000090c00720c */ /* 0x000fe20003f66270 */
[----:B------:R-:W-:-:S05]  /*cc60*/  VIADD R12, R8, 0x40 ;  /* 0x00000040080c7836 */ /* 0x000fca0000000000 */
[-C--:B------:R-:W-:Y:S02]  /*cc70*/  ISETP.GE.AND P4, PT, R12, R9.reuse, PT ;  /* 0x000000090c00720c */ /* 0x080fe40003f86270 */
[----:B------:R-:W-:Y:S01]  /*cc80*/  IADD3 R12, R8, 0x60, RZ ;  /* 0x00000060080c7810 */ /* 0x000fe20007ffe0ff */
[----:B0-----:R-:W0:Y:S04]  /*cc90*/  SHFL.IDX PT, R2, R7, 0x2, 0x1c1f ;  /* 0x005c1f0007027f89 */ /* 0x001e2800000e0000 */
[----:B------:R-:W-:Y:S01]  /*cca0*/  @!P3 IMAD.WIDE.U32 R4, R21, 0x2, R4 ;  /* 0x000000021504b825 */ /* 0x000fe200078e0004 */
[----:B------:R-:W-:Y:S01]  /*ccb0*/  @!P3 LEA R29, R0, UR40, 0x1 ;  /* 0x00000028001dbc11 */ /* 0x000fe2000f8e08ff */
[----:B------:R-:W-:Y:S04]  /*ccc0*/  SHFL.IDX PT, R7, R7, 0x3, 0x1c1f ;  /* 0x007c1f0007077f89 */ /* 0x000fe800000e0000 */
[----:B------:R-:W-:Y:S04]  /*ccd0*/  @!P3 LDGSTS.E.BYPASS.LTC128B.128 [R29+0xe200], desc[UR38][R4.64], !P2 ;  /* 0x0e200000041dbfae */ /* 0x000fe8000d101d66 */
[----:B------:R-:W-:Y:S04]  /*cce0*/  @!P3 LDGSTS.E.BYPASS.LTC128B.128 [R29+0x11200], desc[UR38][R4.64+0x40], !P0 ;  /* 0x11200040041dbfae */ /* 0x000fe8000c101d66 */
[----:B------:R1:W-:Y:S01]  /*ccf0*/  @!P3 LDGSTS.E.BYPASS.LTC128B.128 [R29+0x14200], desc[UR38][R4.64+0x80], !P1 ;  /* 0x14200080041dbfae */ /* 0x0003e2000c901d66 */
[----:B------:R-:W-:Y:S01]  /*cd00*/  ISETP.GE.AND P3, PT, R12, R9, PT ;  /* 0x000000090c00720c */ /* 0x000fe20003f66270 */
[----:B0-----:R-:W-:-:S02]  /*cd10*/  IMAD.MOV.U32 R3, RZ, RZ, R2 ;  /* 0x000000ffff037224 */ /* 0x001fc400078e0002 */
[----:B------:R-:W-:Y:S02]  /*cd20*/  IMAD.MOV.U32 R2, RZ, RZ, R14 ;  /* 0x000000ffff027224 */ /* 0x000fe400078e000e */
[----:B------:R-:W0:Y:S01]  /*cd30*/  SHFL.IDX PT, R14, R6, 0x3, 0x1c1f ;  /* 0x007c1f00060e7f89 */ /* 0x000e2200000e0000 */
[----:B-1----:R-:W-:Y:S01]  /*cd40*/  @!P4 LEA R5, R0, UR40, 0x1 ;  /* 0x000000280005cc11 */ /* 0x002fe2000f8e08ff */
[----:B------:R-:W-:Y:S02]  /*cd50*/  @!P4 IMAD.WIDE.U32 R2, R21, 0x2, R2 ;  /* 0x000000021502c825 */ /* 0x000fe400078e0002 */
[----:B------:R-:W-:Y:S02]  /*cd60*/  SHFL.IDX PT, R29, R10, RZ, 0x1c1f ;  /* 0x001c1fff0a1d7589 */ /* 0x000fe400000e0000 */
[----:B------:R-:W-:Y:S02]  /*cd70*/  VIADD R4, R8, 0x80 ;  /* 0x0000008008047836 */ /* 0x000fe40000000000 */
[----:B------:R-:W1:Y:S04]  /*cd80*/  SHFL.IDX PT, R6, R20, RZ, 0x1c1f ;  /* 0x001c1fff14067589 */ /* 0x000e6800000e0000 */
[----:B------:R-:W-:Y:S04]  /*cd90*/  @!P4 LDGSTS.E.BYPASS.LTC128B.128 [R5+0xea00], desc[UR38][R2.64], !P2 ;  /* 0x0ea000000205cfae */ /* 0x000fe8000d101d66 */
[----:B------:R-:W-:Y:S04]  /*cda0*/  @!P4 LDGSTS.E.BYPASS.LTC128B.128 [R5+0x11a00], desc[UR38][R2.64+0x40], !P0 ;  /* 0x11a000400205cfae */ /* 0x000fe8000c101d66 */
[----:B------:R2:W-:Y:S01]  /*cdb0*/  @!P4 LDGSTS.E.BYPASS.LTC128B.128 [R5+0x14a00], desc[UR38][R2.64+0x80], !P1 ;  /* 0x14a000800205cfae */ /* 0x0005e2000c901d66 */
[----:B------:R-:W-:Y:S01]  /*cdc0*/  ISETP.GE.AND P4, PT, R4, R9, PT ;  /* 0x000000090400720c */ /* 0x000fe20003f86270 */
[----:B0-----:R-:W-:-:S02]  /*cdd0*/  IMAD.MOV.U32 R4, RZ, RZ, R14 ;  /* 0x000000ffff047224 */ /* 0x001fc400078e000e */
[----:B------:R-:W0:Y:S04]  /*cde0*/  SHFL.IDX PT, R10, R10, 0x1, 0x1c1f ;  /* 0x003c1f000a0a7f89 */ /* 0x000e2800000e0000 */
[----:B------:R3:W4:Y:S01]  /*cdf0*/  SHFL.IDX PT, R14, R20, 0x1, 0x1c1f ;  /* 0x003c1f00140e7f89 */ /* 0x00072200000e0000 */
[----:B--2---:R-:W-:Y:S01]  /*ce00*/  IMAD.MOV.U32 R5, RZ, RZ, R7 ;  /* 0x000000ffff057224 */ /* 0x004fe200078e0007 */
[C---:B------:R-:W-:Y:S01]  /*ce10*/  @!P3 LEA R7, R0.reuse, UR40, 0x1 ;  /* 0x000000280007bc11 */ /* 0x040fe2000f8e08ff */
[----:B-1----:R-:W-:Y:S01]  /*ce20*/  IMAD.MOV.U32 R2, RZ, RZ, R6 ;  /* 0x000000ffff027224 */ /* 0x002fe200078e0006 */
[----:B------:R-:W-:Y:S01]  /*ce30*/  MOV R6, 0x1 ;  /* 0x0000000100067802 */ /* 0x000fe20000000f00 */
[----:B------:R-:W-:Y:S01]  /*ce40*/  IMAD.MOV.U32 R3, RZ, RZ, R29 ;  /* 0x000000ffff037224 */ /* 0x000fe200078e001d */
[----:B------:R-:W-:Y:S01]  /*ce50*/  @!P4 LEA R29, R0, UR40, 0x1 ;  /* 0x00000028001dcc11 */ /* 0x000fe2000f8e08ff */
[----:B------:R-:W-:-:S04]  /*ce60*/  @!P3 IMAD.WIDE.U32 R4, R21, 0x2, R4 ;  /* 0x000000021504b825 */ /* 0x000fc800078e0004 */
[----:B------:R-:W-:Y:S01]  /*ce70*/  @!P4 IMAD.WIDE.U32 R2, R21, 0x2, R2 ;  /* 0x000000021502c825 */ /* 0x000fe200078e0002 */
[----:B------:R3:W-:Y:S04]  /*ce80*/  @!P3 LDGSTS.E.BYPASS.LTC128B.128 [R7+0xf200], desc[UR38][R4.64], !P2 ;  /* 0x0f2000000407bfae */ /* 0x0007e8000d101d66 */
[----:B------:R3:W-:Y:S04]  /*ce90*/  @!P3 LDGSTS.E.BYPASS.LTC128B.128 [R7+0x12200], desc[UR38][R4.64+0x40], !P0 ;  /* 0x122000400407bfae */ /* 0x0007e8000c101d66 */
[----:B------:R3:W-:Y:S04]  /*cea0*/  @!P3 LDGSTS.E.BYPASS.LTC128B.128 [R7+0x15200], desc[UR38][R4.64+0x80], !P1 ;  /* 0x152000800407bfae */ /* 0x0007e8000c901d66 */
[----:B------:R3:W-:Y:S04]  /*ceb0*/  @!P4 LDGSTS.E.BYPASS.LTC128B.128 [R29+0xfa00], desc[UR38][R2.64], !P2 ;  /* 0x0fa00000021dcfae */ /* 0x0007e8000d101d66 */
[----:B------:R3:W-:Y:S04]  /*cec0*/  @!P4 LDGSTS.E.BYPASS.LTC128B.128 [R29+0x12a00], desc[UR38][R2.64+0x40], !P0 ;  /* 0x12a00040021dcfae */ /* 0x0007e8000c101d66 */
[----:B0---4-:R3:W-:Y:S02]  /*ced0*/  @!P4 LDGSTS.E.BYPASS.LTC128B.128 [R29+0x15a00], desc[UR38][R2.64+0x80], !P1 ;  /* 0x15a00080021dcfae */ /* 0x0117e4000c901d66 */
.L_x_9487:
[----:B------:R-:W-:Y:S01]  /*cee0*/  VIADD R8, R8, 0xa0 ;  /* 0x000000a008087836 */ /* 0x000fe20000000000 */
[----:B------:R-:W-:Y:S01]  /*cef0*/  BSSY B0, `(.L_x_9394) ;  /* 0x000000e000007945 */ /* 0x000fe20003800000 */
[----:B---3--:R-:W-:Y:S02]  /*cf00*/  IMAD.MOV.U32 R4, RZ, RZ, 0x1 ;  /* 0x00000001ff047424 */ /* 0x008fe400078e00ff */
[----:B------:R-:W-:Y:S01]  /*cf10*/  IMAD.MOV.U32 R2, RZ, RZ, R14 ;  /* 0x000000ffff027224 */ /* 0x000fe200078e000e */
[----:B------:R-:W-:Y:S01]  /*cf20*/  ISETP.GE.AND P3, PT, R8, R9, PT ;  /* 0x000000090800720c */ /* 0x000fe20003f66270 */
[----:B------:R-:W-:-:S12]  /*cf30*/  IMAD.MOV.U32 R3, RZ, RZ, R10 ;  /* 0x000000ffff037224 */ /* 0x000fd800078e000a */
[----:B------:R-:W-:Y:S05]  /*cf40*/  @P3 BRA `(.L_x_9395) ;  /* 0x0000000000203947 */ /* 0x000fea0003800000 */
[----:B------:R-:W-:Y:S01]  /*cf50*/  IMAD.WIDE.U32 R2, R21, 0x2, R2 ;  /* 0x0000000215027825 */ /* 0x000fe200078e0002 */
[----:B------:R-:W-:-:S05]  /*cf60*/  LEA R5, R0, UR40, 0x1 ;  /* 0x0000002800057c11 */ /* 0x000fca000f8e08ff */
[----:B------:R-:W-:Y:S01]  /*cf70*/  @!PT LDS RZ, [RZ] ;  /* 0x00000000fffff984 */ /* 0x000fe20000000800 */
[----:B------:R-:W-:Y:S01]  /*cf80*/  @!PT LDS RZ, [RZ] ;  /* 0x00000000fffff984 */ /* 0x000fe20000000800 */
[----:B------:R-:W-:Y:S01]  /*cf90*/  @!PT LDS RZ, [RZ] ;  /* 0x00000000fffff984 */ /* 0x000fe20000000800 */
[----:B------:R0:W-:Y:S04]  /*cfa0*/  LDGSTS.E.BYPASS.LTC128B.128 [R5+0x10200], desc[UR38][R2.64], !P2 ;  /* 0x1020000002057fae */ /* 0x0001e8000d101d66 */
[----:B------:R0:W-:Y:S04]  /*cfb0*/  LDGSTS.E.BYPASS.LTC128B.128 [R5+0x13200], desc[UR38][R2.64+0x40], !P0 ;  /* 0x1320004002057fae */ /* 0x0001e8000c101d66 */
[----:B------:R0:W-:Y:S02]  /*cfc0*/  LDGSTS.E.BYPASS.LTC128B.128 [R5+0x16200], desc[UR38][R2.64+0x80], !P1 ;  /* 0x1620008002057fae */ /* 0x0001e4000c901d66 */
.L_x_9395:
[----:B------:R-:W-:Y:S05]  /*cfd0*/  BSYNC B0 ;  /* 0x0000000000007941 */ /* 0x000fea0003800000 */
.L_x_9394:
[----:B------:R-:W-:Y:S01]  /*cfe0*/  NOP ;  /* 0x0000000000007918 */ /* 0x000fe20000000000 */
[----:B------:R-:W-:Y:S01]  /*cff0*/  SYNCS.ARRIVE.TRANS64.RED.A0T1 RZ, [UR40+0x31c00], RZ ;  /* 0x031c00ffffff79a7 */ /* 0x000fe20008200428 */
[----:B------:R-:W-:Y:S01]  /*d000*/  SHF.L.U32 R0, R4, 0x1f, RZ ;  /* 0x0000001f04007819 */ /* 0x000fe200000006ff */
[----:B------:R-:W-:Y:S01]  /*d010*/  ARRIVES.LDGSTSBAR.64.TRANSCNT [UR40+0x31c00] ;  /* 0x031c0000ff0079b0 */ /* 0x000fe20008000aa8 */
[----:B------:R-:W-:Y:S01]  /*d020*/  NOP ;  /* 0x0000000000007918 */ /* 0x000fe20000000000 */
[----:B------:R-:W-:Y:S01]  /*d030*/  SYNCS.ARRIVE.TRANS64.A1T0 RZ, [UR40+0x31c00], RZ ;  /* 0x031c00ffffff79a7 */ /* 0x000fe20008100028 */
[----:B------:R-:W-:-:S05]  /*d040*/  VIADD R8, R26, 0xfffffffe ;  /* 0xfffffffe1a087836 */ /* 0x000fca0000000000 */
[----:B------:R-:W-:Y:S01]  /*d050*/  ISETP.GE.AND P1, PT, R8, R24, PT ;  /* 0x000000180800720c */ /* 0x000fe20003f26270 */
[----:B------:R-:W1:Y:S02]  /*d060*/  SYNCS.PHASECHK.TRANS64.TRYWAIT P0, [UR40+0x31c20], R0 ;  /* 0x031c2000ff0075a7 */ /* 0x000e640008000168 */
[----:B-1----:R-:W-:Y:S10]  /*d070*/  @!P0 BRA `(.L_x_9396) ;  /* 0x0000003000108947 */ /* 0x002ff40003800000 */
.L_x_9488:
[----:B0-----:R-:W-:Y:S01]  /*d080*/  MOV R0, RZ ;  /* 0x000000ff00007202 */ /* 0x001fe20000000f00 */
[----:B------:R-:W-:Y:S06]  /*d090*/  @!P1 BRA `(.L_x_9397) ;  /* 0x0000001c00609947 */ /* 0x000fec0003800000 */
[----:B------:R-:W-:Y:S01]  /*d0a0*/  UIADD3 UR4, UR42, 0x1, URZ ;  /* 0x000000012a047890 */ /* 0x000fe2000fffe03f */
[----:B------:R-:W0:Y:S01]  /*d0b0*/  S2R R4, SR_TID.X ;  /* 0x0000000000047919 */ /* 0x000e220000002100 */
[----:B------:R-:W-:Y:S01]  /*d0c0*/  LOP3.LUT R24, RZ, R24, RZ, 0x33, !PT ;  /* 0x00000018ff187212 */ /* 0x000fe200078e33ff */
[----:B------:R-:W-:-:S03]  /*d0d0*/  IMAD.MOV.U32 R6, RZ, RZ, 0x1 ;  /* 0x00000001ff067424 */ /* 0x000fc600078e00ff */
[----:B------:R-:W-:-:S05]  /*d0e0*/  IMAD R25, R25, UR4, RZ ;  /* 0x0000000419197c24 */ /* 0x000fca000f8e02ff */
[----:B------:R-:W-:-:S04]  /*d0f0*/  VIMNMX R25, R25, UR41, PT ;  /* 0x0000002919197c48 */ /* 0x000fc8000bfe0100 */
[----:B------:R-:W-:Y:S01]  /*d100*/  LOP3.LUT R2, RZ, R25, RZ, 0x33, !PT ;  /* 0x00000019ff027212 */ /* 0x000fe200078e33ff */
[----:B------:R-:W-:-:S05]  /*d110*/  IMAD.MOV R3, RZ, RZ, -R25 ;  /* 0x000000ffff037224 */ /* 0x000fca00078e0a19 */
[----:B------:R-:W-:-:S05]  /*d120*/  VIADDMNMX R24, R3, 0x1, R24, !PT ;  /* 0x0000000103187846 */ /* 0x000fca0007800118 */
[----:B------:R-:W-:Y:S02]  /*d130*/  VIADD R3, R24, 0xfffffffe ;  /* 0xfffffffe18037836 */ /* 0x000fe40000000000 */
[----:B------:R-:W-:-:S03]  /*d140*/  IMAD.IADD R9, R25, 0x1, R24 ;  /* 0x0000000119097824 */ /* 0x000fc600078e0218 */
[----:B------:R-:W-:Y:S02]  /*d150*/  ISETP.NE.AND P0, PT, R3, R2, PT ;  /* 0x000000020300720c */ /* 0x000fe40003f05270 */
[----:B0-----:R-:W-:Y:S01]  /*d160*/  LOP3.LUT R7, R4, 0x1f, RZ, 0xc0, !PT ;  /* 0x0000001f04077812 */ /* 0x001fe200078ec0ff */
[----:B------:R-:W-:Y:S01]  /*d170*/  IMAD.MOV.U32 R4, RZ, RZ, R16 ;  /* 0x000000ffff047224 */ /* 0x000fe200078e0010 */
[----:B------:R-:W-:-:S09]  /*d180*/  LOP3.LUT R10, R9, 0x1, RZ, 0xc0, !PT ;  /* 0x00000001090a7812 */ /* 0x000fd200078ec0ff */
[----:B------:R-:W-:Y:S05]  /*d190*/  @!P0 BRA `(.L_x_9398) ;  /* 0x0000001000cc8947 */ /* 0x000fea0003800000 */
[----:B------:R-:W-:Y:S01]  /*d1a0*/  BSSY B0, `(.L_x_9398) ;  /* 0x0000132000007945 */ /* 0x000fe20003800000 */
[----:B------:R-:W-:Y:S01]  /*d1b0*/  IADD3 R9, R9, -R10, RZ ;  /* 0x8000000a09097210 */ /* 0x000fe20007ffe0ff */
[----:B------:R-:W-:Y:S02]  /*d1c0*/  IMAD.MOV.U32 R11, RZ, RZ, 0x1 ;  /* 0x00000001ff0b7424 */ /* 0x000fe400078e00ff */
[----:B------:R-:W-:-:S07]  /*d1d0*/  IMAD.MOV.U32 R4, RZ, RZ, R16 ;  /* 0x000000ffff047224 */ /* 0x000fce00078e0010 */
.L_x_9433:
[----:B------:R-:W-:Y:S01]  /*d1e0*/  ISETP.NE.AND P0, PT, R22, RZ, PT ;  /* 0x000000ff1600720c */ /* 0x000fe20003f05270 */
[----:B------:R-:W-:Y:S01]  /*d1f0*/  VIADD R9, R9, 0xfffffffe ;  /* 0xfffffffe09097836 */ /* 0x000fe20000000000 */
[----:B------:R-:W-:Y:S04]  /*d200*/  BSSY B1, `(.L_x_9399) ;  /* 0x0000093000017945 */ /* 0x000fe80003800000 */
[----:B------:R-:W-:-:S07]  /*d210*/  ISETP.NE.AND P1, PT, R9, RZ, PT ;  /* 0x000000ff0900720c */ /* 0x000fce0003f25270 */
[----:B------:R-:W-:Y:S06]  /*d220*/  @!P0 BRA `(.L_x_9400) ;  /* 0x0000000800408947 */ /* 0x000fec0003800000 */
[----:B------:R-:W-:Y:S01]  /*d230*/  ISETP.NE.AND P0, PT, R23, RZ, PT ;  /* 0x000000ff1700720c */ /* 0x000fe20003f05270 */
[----:B------:R-:W-:Y:S01]  /*d240*/  IMAD.MOV.U32 R13, RZ, RZ, R8 ;  /* 0x000000ffff0d7224 */ /* 0x000fe200078e0008 */
[----:B------:R-:W-:-:S11]  /*d250*/  SHF.L.U32 R6, R11, 0x1f, RZ ;  /* 0x0000001f0b067819 */ /* 0x000fd600000006ff */
[----:B------:R-:W-:Y:S05]  /*d260*/  @!P0 BRA `(.L_x_9401) ;  /* 0x00000000004c8947 */ /* 0x000fea0003800000 */
        /* <DEDUP_REMOVED lines=19> */
.L_x_9401:
[----:B------:R-:W1:Y:S01]  /*d3a0*/  SYNCS.PHASECHK.TRANS64.TRYWAIT P0, [UR40+0x31c48], R6 ;  /* 0x031c4806ff0075a7 */ /* 0x000e620008000168 */
[----:B------:R-:W-:Y:S01]  /*d3b0*/  BSSY B2, `(.L_x_9402) ;  /* 0x0000003000027945 */ /* 0x000fe20003800000 */
[----:B------:R-:W-:-:S03]  /*d3c0*/  ISETP.NE.AND P2, PT, R28, RZ, PT ;  /* 0x000000ff1c00720c */ /* 0x000fc60003f45270 */
[----:B-1----:R-:W-:Y:S10]  /*d3d0*/  @!P0 BRA `(.L_x_9403) ;  /* 0x0000002c00508947 */ /* 0x002ff40003800000 */
.L_x_9489:
[----:B------:R-:W-:Y:S05]  /*d3e0*/  BSYNC B2 ;  /* 0x0000000000027941 */ /* 0x000fea0003800000 */
.L_x_9402:
[----:B------:R-:W-:Y:S04]  /*d3f0*/  BSSY B2, `(.L_x_9404) ;  /* 0x0000007000027945 */ /* 0x000fe80003800000 */
[----:B------:R-:W-:Y:S05]  /*d400*/  @P2 BRA `(.L_x_9405) ;  /* 0x0000000000142947 */ /* 0x000fea0003800000 */
[----:B------:R-:W-:Y:S01]  /*d410*/  ISETP.NE.AND P0, PT, R7, RZ, PT ;  /* 0x000000ff0700720c */ /* 0x000fe20003f05270 */
[----:B------:R-:W-:-:S04]  /*d420*/  IMAD.MOV.U32 R2, RZ, RZ, 0x6c00 ;  /* 0x00006c00ff027424 */ /* 0x000fc800078e00ff */
[----:B------:R2:W-:Y:S08]  /*d430*/  SYNCS.ARRIVE.TRANS64 RZ, [UR40+0x31c38], R2 ;  /* 0x031c3802ffff79a7 */ /* 0x0005f00008000028 */
[----:B--2---:R-:W-:Y:S05]  /*d440*/  @!P0 BRA `(.L_x_9405) ;  /* 0x0000000000048947 */ /* 0x004fea0003800000 */
[----:B------:R-:W-:Y:S01]  /*d450*/  BPT.TRAP 0x1 ;  /* 0x000000040000795c */ /* 0x000fe20000300000 */
.L_x_9405:
[----:B------:R-:W-:Y:S05]  /*d460*/  BSYNC B2 ;  /* 0x0000000000027941 */ /* 0x000fea0003800000 */
.L_x_9404:
[----:B0-----:R-:W-:Y:S01]  /*d470*/  IMAD.MOV.U32 R5, RZ, RZ, RZ ;  /* 0x000000ffff057224 */ /* 0x001fe200078e00ff */
[----:B------:R-:W-:Y:S01]  /*d480*/  ULDC.64 UR4, c[0x0][0x198] ;  /* 0x0000660000047ab9 */ /* 0x000fe20000000a00 */
[----:B------:R-:W-:Y:S01]  /*d490*/  PLOP3.LUT P0, PT, PT, PT, PT, 0x80, 0x0 ;  /* 0x000000000000781c */ /* 0x000fe20003f0f070 */
[----:B------:R-:W-:Y:S01]  /*d4a0*/  UIADD3 UR4, UP0, UR4, 0x370, URZ ;  /* 0x0000037004047890 */ /* 0x000fe2000ff1e03f */
[----:B------:R-:W-:Y:S01]  /*d4b0*/  IMAD R2, R13, 0x90, RZ ;  /* 0x000000900d027824 */ /* 0x000fe200078e02ff */
[----:B------:R-:W-:Y:S01]  /*d4c0*/  R2UR UR34, R5 ;  /* 0x00000000052272ca */ /* 0x000fe200000e0000 */
[----:B------:R-:W-:Y:S02]  /*d4d0*/  UIADD3 UR32, UR40, 0x1d600, URZ ;  /* 0x0001d60028207890 */ /* 0x000fe4000fffe03f */
[----:B------:R-:W-:Y:S02]  /*d4e0*/  UIADD3 UR33, UR40, 0x31c38, URZ ;  /* 0x00031c3828217890 */ /* 0x000fe4000fffe03f */
[----:B------:R-:W-:Y:S01]  /*d4f0*/  UIADD3.X UR5, URZ, UR5, URZ, UP0, !UPT ;  /* 0x000000053f057290 */ /* 0x000fe200087fe43f */
[----:B------:R-:W-:Y:S01]  /*d500*/  UMOV UR6, 0x0 ;  /* 0x0000000000067882 */ /* 0x000fe20000000000 */
[----:B------:R-:W-:-:S10]  /*d510*/  UMOV UR7, 0x14f00000 ;  /* 0x14f0000000077882 */ /* 0x000fd40000000000 */
.L_x_9406:
        /* <DEDUP_REMOVED lines=13> */
.L_x_9407:
        /* <DEDUP_REMOVED lines=15> */
.L_x_9408:
        /* <DEDUP_REMOVED lines=12> */
.L_x_9490:
[----:B------:R-:W-:Y:S05]  /*d7a0*/  BSYNC B2 ;  /* 0x0000000000027941 */ /* 0x000fea0003800000 */
.L_x_9409:
[----:B------:R-:W-:Y:S01]  /*d7b0*/  BSSY B2, `(.L_x_9411) ;  /* 0x0000009000027945 */ /* 0x000fe20003800000 */
[----:B------:R-:W-:Y:S02]  /*d7c0*/  IMAD.MOV.U32 R2, RZ, RZ, 0x0 ;  /* 0x00000000ff027424 */ /* 0x000fe400078e00ff */
[----:B01----:R-:W-:Y:S01]  /*d7d0*/  IMAD.MOV.U32 R3, RZ, RZ, 0x14f00000 ;  /* 0x14f00000ff037424 */ /* 0x003fe200078e00ff */
[----:B------:R-:W-:Y:S06]  /*d7e0*/  @P2 BRA `(.L_x_9412) ;  /* 0x0000000000142947 */ /* 0x000fec0003800000 */
[----:B------:R-:W-:Y:S01]  /*d7f0*/  ISETP.NE.AND P0, PT, R7, RZ, PT ;  /* 0x000000ff0700720c */ /* 0x000fe20003f05270 */
[----:B------:R-:W-:-:S04]  /*d800*/  IMAD.MOV.U32 R6, RZ, RZ, 0x6c00 ;  /* 0x00006c00ff067424 */ /* 0x000fc800078e00ff */
[----:B------:R0:W-:Y:S08]  /*d810*/  SYNCS.ARRIVE.TRANS64 RZ, [UR40+0x31c50], R6 ;  /* 0x031c5006ffff79a7 */ /* 0x0001f00008000028 */
[----:B0-----:R-:W-:Y:S05]  /*d820*/  @!P0 BRA `(.L_x_9412) ;  /* 0x0000000000048947 */ /* 0x001fea0003800000 */
[----:B------:R-:W-:Y:S01]  /*d830*/  BPT.TRAP 0x1 ;  /* 0x000000040000795c */ /* 0x000fe20000300000 */
.L_x_9412:
[----:B------:R-:W-:Y:S05]  /*d840*/  BSYNC B2 ;  /* 0x0000000000027941 */ /* 0x000fea0003800000 */
.L_x_9411:
        /* <DEDUP_REMOVED lines=10> */
.L_x_9413:
        /* <DEDUP_REMOVED lines=13> */
.L_x_9414:
        /* <DEDUP_REMOVED lines=13> */
.L_x_9415:
        /* <DEDUP_REMOVED lines=10> */
.L_x_9400:
[----:B------:R-:W-:Y:S05]  /*db30*/  BSYNC B1 ;  /* 0x0000000000017941 */ /* 0x000fea0003800000 */
.L_x_9399:
[----:B------:R-:W-:Y:S01]  /*db40*/  ISETP.NE.AND P0, PT, R22, RZ, PT ;  /* 0x000000ff1600720c */ /* 0x000fe20003f05270 */
[----:B------:R-:W-:Y:S01]  /*db50*/  BSSY B1, `(.L_x_9416) ;  /* 0x0000093000017945 */ /* 0x000fe20003800000 */
[----:B------:R-:W-:-:S11]  /*db60*/  LOP3.LUT R6, R11, 0x1, RZ, 0x3c, !PT ;  /* 0x000000010b067812 */ /* 0x000fd600078e3cff */
[----:B------:R-:W-:Y:S05]  /*db70*/  @!P0 BRA `(.L_x_9417) ;  /* 0x0000000800408947 */ /* 0x000fea0003800000 */
[----:B------:R-:W-:Y:S02]  /*db80*/  ISETP.NE.AND P0, PT, R23, RZ, PT ;  /* 0x000000ff1700720c */ /* 0x000fe40003f05270 */
[----:B------:R-:W-:Y:S02]  /*db90*/  SHF.L.U32 R12, R6, 0x1f, RZ ;  /* 0x0000001f060c7819 */ /* 0x000fe400000006ff */
[----:B------:R-:W-:-:S09]  /*dba0*/  IADD3 R13, R8, -0x1, RZ ;  /* 0xffffffff080d7810 */ /* 0x000fd20007ffe0ff */
        /* <DEDUP_REMOVED lines=20> */
.L_x_9418:
[----:B------:R-:W1:Y:S01]  /*dcf0*/  SYNCS.PHASECHK.TRANS64.TRYWAIT P0, [UR40+0x31c40], R12 ;  /* 0x031c400cff0075a7 */ /* 0x000e620008000168 */
[----:B------:R-:W-:Y:S01]  /*dd00*/  BSSY B2, `(.L_x_9419) ;  /* 0x0000003000027945 */ /* 0x000fe20003800000 */
[----:B------:R-:W-:-:S03]  /*dd10*/  ISETP.NE.AND P2, PT, R28, RZ, PT ;  /* 0x000000ff1c00720c */ /* 0x000fc60003f45270 */
[----:B-1----:R-:W-:Y:S10]  /*dd20*/  @!P0 BRA `(.L_x_9420) ;  /* 0x00000024002c8947 */ /* 0x002ff40003800000 */
.L_x_9491:
[----:B------:R-:W-:Y:S05]  /*dd30*/  BSYNC B2 ;  /* 0x0000000000027941 */ /* 0x000fea0003800000 */
.L_x_9419:
[----:B------:R-:W-:Y:S04]  /*dd40*/  BSSY B2, `(.L_x_9421) ;  /* 0x0000007000027945 */ /* 0x000fe80003800000 */
[----:B------:R-:W-:Y:S05]  /*dd50*/  @P2 BRA `(.L_x_9422) ;  /* 0x0000000000142947 */ /* 0x000fea0003800000 */
[----:B------:R-:W-:Y:S01]  /*dd60*/  ISETP.NE.AND P0, PT, R7, RZ, PT ;  /* 0x000000ff0700720c */ /* 0x000fe20003f05270 */
[----:B------:R-:W-:-:S04]  /*dd70*/  IMAD.MOV.U32 R2, RZ, RZ, 0x6c00 ;  /* 0x00006c00ff027424 */ /* 0x000fc800078e00ff */
[----:B------:R2:W-:Y:S08]  /*dd80*/  SYNCS.ARRIVE.TRANS64 RZ, [UR40+0x31c30], R2 ;  /* 0x031c3002ffff79a7 */ /* 0x0005f00008000028 */
[----:B--2---:R-:W-:Y:S05]  /*dd90*/  @!P0 BRA `(.L_x_9422) ;  /* 0x0000000000048947 */ /* 0x004fea0003800000 */
[----:B------:R-:W-:Y:S01]  /*dda0*/  BPT.TRAP 0x1 ;  /* 0x000000040000795c */ /* 0x000fe20000300000 */
.L_x_9422:
[----:B------:R-:W-:Y:S05]  /*ddb0*/  BSYNC B2 ;  /* 0x0000000000027941 */ /* 0x000fea0003800000 */
.L_x_9421:
[----:B0-----:R-:W-:Y:S01]  /*ddc0*/  MOV R5, RZ ;  /* 0x000000ff00057202 */ /* 0x001fe20000000f00 */
[----:B------:R-:W-:Y:S01]  /*ddd0*/  ULDC.64 UR4, c[0x0][0x198] ;  /* 0x0000660000047ab9 */ /* 0x000fe20000000a00 */
[----:B------:R-:W-:Y:S01]  /*dde0*/  PLOP3.LUT P0, PT, PT, PT, PT, 0x80, 0x0 ;  /* 0x000000000000781c */ /* 0x000fe20003f0f070 */
[----:B------:R-:W-:Y:S01]  /*ddf0*/  UIADD3 UR4, UP0, UR4, 0x370, URZ ;  /* 0x0000037004047890 */ /* 0x000fe2000ff1e03f */
[----:B------:R-:W-:Y:S01]  /*de00*/  R2UR UR10, R5 ;  /* 0x00000000050a72ca */ /* 0x000fe200000e0000 */
[----:B------:R-:W-:Y:S01]  /*de10*/  IMAD R2, R13, 0x90, RZ ;  /* 0x000000900d027824 */ /* 0x000fe200078e02ff */
[----:B------:R-:W-:Y:S02]  /*de20*/  UIADD3 UR8, UR40, 0x16a00, URZ ;  /* 0x00016a0028087890 */ /* 0x000fe4000fffe03f */
[----:B------:R-:W-:Y:S02]  /*de30*/  UIADD3 UR9, UR40, 0x31c30, URZ ;  /* 0x00031c3028097890 */ /* 0x000fe4000fffe03f */
[----:B------:R-:W-:Y:S01]  /*de40*/  UIADD3.X UR5, URZ, UR5, URZ, UP0, !UPT ;  /* 0x000000053f057290 */ /* 0x000fe200087fe43f */
[----:B------:R-:W-:Y:S01]  /*de50*/  UMOV UR6, 0x0 ;  /* 0x0000000000067882 */ /* 0x000fe20000000000 */
[----:B------:R-:W-:-:S10]  /*de60*/  UMOV UR7, 0x14f00000 ;  /* 0x14f0000000077882 */ /* 0x000fd40000000000 */
.L_x_9423:
        /* <DEDUP_REMOVED lines=14> */
.L_x_9424:
        /* <DEDUP_REMOVED lines=14> */
.L_x_9425:
        /* <DEDUP_REMOVED lines=12> */
.L_x_9492:
[----:B------:R-:W-:Y:S05]  /*e0f0*/  BSYNC B2 ;  /* 0x0000000000027941 */ /* 0x000fea0003800000 */
.L_x_9426:
        /* <DEDUP_REMOVED lines=9> */
.L_x_9429:
[----:B------:R-:W-:Y:S05]  /*e190*/  BSYNC B2 ;  /* 0x0000000000027941 */ /* 0x000fea0003800000 */
.L_x_9428:
        /* <DEDUP_REMOVED lines=10> */
.L_x_9430:
        /* <DEDUP_REMOVED lines=13> */
.L_x_9431:
        /* <DEDUP_REMOVED lines=13> */
.L_x_9432:
        /* <DEDUP_REMOVED lines=10> */
.L_x_9417:
[----:B------:R-:W-:Y:S05]  /*e480*/  BSYNC B1 ;  /* 0x0000000000017941 */ /* 0x000fea0003800000 */
.L_x_9416:
[----:B------:R-:W-:Y:S02]  /*e490*/  VIADD R8, R8, 0xfffffffe ;  /* 0xfffffffe08087836 */ /* 0x000fe40000000000 */
[----:B------:R-:W-:Y:S01]  /*e4a0*/  IMAD.MOV.U32 R11, RZ, RZ, R6 ;  /* 0x000000ffff0b7224 */ /* 0x000fe200078e0006 */
[----:B------:R-:W-:Y:S06]  /*e4b0*/  @P1 BRA `(.L_x_9433) ;  /* 0xffffffec00481947 */ /* 0x000fec000383ffff */
[----:B------:R-:W-:Y:S05]  /*e4c0*/  BSYNC B0 ;  /* 0x0000000000007941 */ /* 0x000fea0003800000 */
.L_x_9398:
[----:B------:R-:W-:Y:S01]  /*e4d0*/  ISETP.NE.AND P0, PT, R10, RZ, PT ;  /* 0x000000ff0a00720c */ /* 0x000fe20003f05270 */
[----:B------:R-:W-:-:S12]  /*e4e0*/  BSSY B0, `(.L_x_9397) ;  /* 0x0000093000007945 */ /* 0x000fd80003800000 */
[----:B------:R-:W-:Y:S05]  /*e4f0*/  @!P0 BRA `(.L_x_9434) ;  /* 0x0000000800448947 */ /* 0x000fea0003800000 */
[----:B------:R-:W-:Y:S01]  /*e500*/  ISETP.NE.AND P1, PT, R22, RZ, PT ;  /* 0x000000ff1600720c */ /* 0x000fe20003f25270 */
[----:B------:R-:W-:-:S12]  /*e510*/  IMAD.MOV.U32 R0, RZ, RZ, 0x1 ;  /* 0x00000001ff007424 */ /* 0x000fd800078e00ff */
[----:B------:R-:W-:Y:S05]  /*e520*/  @!P1 BRA `(.L_x_9434) ;  /* 0x0000000800389947 */ /* 0x000fea0003800000 */
[----:B------:R-:W-:Y:S02]  /*e530*/  ISETP.NE.AND P1, PT, R23, RZ, PT ;  /* 0x000000ff1700720c */ /* 0x000fe40003f25270 */
        /* <DEDUP_REMOVED lines=21> */
.L_x_9435:
[----:B------:R-:W1:Y:S01]  /*e690*/  SYNCS.PHASECHK.TRANS64.TRYWAIT P0, [UR40+0x31c48], R9 ;  /* 0x031c4809ff0075a7 */ /* 0x000e620008000168 */
[----:B------:R-:W-:Y:S01]  /*e6a0*/  BSSY B1, `(.L_x_9436) ;  /* 0x0000003000017945 */ /* 0x000fe20003800000 */
[----:B------:R-:W-:-:S03]  /*e6b0*/  ISETP.NE.AND P1, PT, R28, RZ, PT ;  /* 0x000000ff1c00720c */ /* 0x000fc60003f25270 */
[----:B-1----:R-:W-:Y:S10]  /*e6c0*/  @!P0 BRA `(.L_x_9437) ;  /* 0x0000001800f48947 */ /* 0x002ff40003800000 */
.L_x_9493:
[----:B------:R-:W-:Y:S05]  /*e6d0*/  BSYNC B1 ;  /* 0x0000000000017941 */ /* 0x000fea0003800000 */
.L_x_9436:
[----:B------:R-:W-:Y:S04]  /*e6e0*/  BSSY B1, `(.L_x_9438) ;  /* 0x0000007000017945 */ /* 0x000fe80003800000 */
[----:B------:R-:W-:Y:S05]  /*e6f0*/  @P1 BRA `(.L_x_9439) ;  /* 0x0000000000141947 */ /* 0x000fea0003800000 */
[----:B------:R-:W-:Y:S01]  /*e700*/  ISETP.NE.AND P0, PT, R7, RZ, PT ;  /* 0x000000ff0700720c */ /* 0x000fe20003f05270 */
[----:B-1----:R-:W-:-:S04]  /*e710*/  IMAD.MOV.U32 R2, RZ, RZ, 0x6c00 ;  /* 0x00006c00ff027424 */ /* 0x002fc800078e00ff */
[----:B------:R2:W-:Y:S08]  /*e720*/  SYNCS.ARRIVE.TRANS64 RZ, [UR40+0x31c38], R2 ;  /* 0x031c3802ffff79a7 */ /* 0x0005f00008000028 */
[----:B--2---:R-:W-:Y:S05]  /*e730*/  @!P0 BRA `(.L_x_9439) ;  /* 0x0000000000048947 */ /* 0x004fea0003800000 */
[----:B------:R-:W-:Y:S01]  /*e740*/  BPT.TRAP 0x1 ;  /* 0x000000040000795c */ /* 0x000fe20000300000 */
.L_x_9439:
[----:B------:R-:W-:Y:S05]  /*e750*/  BSYNC B1 ;  /* 0x0000000000017941 */ /* 0x000fea0003800000 */
.L_x_9438:
        /* <DEDUP_REMOVED lines=11> */
.L_x_9440:
        /* <DEDUP_REMOVED lines=14> */
.L_x_9441:
        /* <DEDUP_REMOVED lines=14> */
.L_x_9442:
        /* <DEDUP_REMOVED lines=11> */
.L_x_9494:
[----:B------:R-:W-:Y:S05]  /*ea80*/  BSYNC B1 ;  /* 0x0000000000017941 */ /* 0x000fea0003800000 */
.L_x_9443:
        /* <DEDUP_REMOVED lines=9> */
.L_x_9446:
[----:B------:R-:W-:Y:S05]  /*eb20*/  BSYNC B1 ;  /* 0x0000000000017941 */ /* 0x000fea0003800000 */
.L_x_9445:
        /* <DEDUP_REMOVED lines=10> */
.L_x_9447:
        /* <DEDUP_REMOVED lines=13> */
.L_x_9448:
        /* <DEDUP_REMOVED lines=13> */
.L_x_9449:
        /* <DEDUP_REMOVED lines=10> */
.L_x_9434:
[----:B------:R-:W-:Y:S05]  /*ee10*/  BSYNC B0 ;  /* 0x0000000000007941 */ /* 0x000fea0003800000 */
.L_x_9397:
[----:B------:R-:W-:Y:S01]  /*ee20*/  ISETP.NE.AND P0, PT, R22, RZ, PT ;  /* 0x000000ff1600720c */ /* 0x000fe20003f05270 */
[----:B------:R-:W-:-:S12]  /*ee30*/  BSSY B0, `(.L_x_9450) ;  /* 0x0000041000007945 */ /* 0x000fd80003800000 */
[----:B------:R-:W-:Y:S05]  /*ee40*/  @!P0 BRA `(.L_x_9451) ;  /* 0x0000000000fc8947 */ /* 0x000fea0003800000 */
[----:B------:R-:W-:Y:S01]  /*ee50*/  LEA R3, R0, UR40, 0x3 ;  /* 0x0000002800037c11 */ /* 0x000fe2000f8e18ff */
[----:B------:R-:W-:Y:S01]  /*ee60*/  BSSY B1, `(.L_x_9452) ;  /* 0x0000005000017945 */ /* 0x000fe20003800000 */
[----:B------:R-:W-:Y:S02]  /*ee70*/  SHF.L.U32 R2, R6, 0x1f, RZ ;  /* 0x0000001f06027819 */ /* 0x000fe400000006ff */
[----:B------:R-:W-:Y:S02]  /*ee80*/  ISETP.NE.AND P1, PT, R28, RZ, PT ;  /* 0x000000ff1c00720c */ /* 0x000fe40003f25270 */
[----:B------:R-:W0:Y:S02]  /*ee90*/  SYNCS.PHASECHK.TRANS64.TRYWAIT P0, [R3+URZ+0x31c60], R2 ;  /* 0x031c6002030075a7 */ /* 0x000e24000800017f */
[----:B0-----:R-:W-:Y:S09]  /*eea0*/  @!P0 BRA `(.L_x_9453) ;  /* 0x00000014002c8947 */ /* 0x001ff20003800000 */
.L_x_9495:
[----:B------:R-:W-:Y:S05]  /*eeb0*/  BSYNC B1 ;  /* 0x0000000000017941 */ /* 0x000fea0003800000 */
.L_x_9452:
        /* <DEDUP_REMOVED lines=8> */
.L_x_9455:
[----:B------:R-:W-:Y:S05]  /*ef40*/  BSYNC B1 ;  /* 0x0000000000017941 */ /* 0x000fea0003800000 */
.L_x_9454:
        /* <DEDUP_REMOVED lines=13> */
.L_x_9456:
        /* <DEDUP_REMOVED lines=13> */
.L_x_9457:
        /* <DEDUP_REMOVED lines=13> */
.L_x_9458:
        /* <DEDUP_REMOVED lines=8> */
.L_x_9451:
[----:B------:R-:W-:Y:S05]  /*f240*/  BSYNC B0 ;  /* 0x0000000000007941 */ /* 0x000fea0003800000 */
.L_x_9450:
[----:B------:R-:W-:Y:S02]  /*f250*/  VIADD R0, R0, 0x1 ;  /* 0x0000000100007836 */ /* 0x000fe40000000000 */
[----:B0-----:R-:W-:-:S03]  /*f260*/  IMAD.MOV.U32 R2, RZ, RZ, RZ ;  /* 0x000000ffff027224 */ /* 0x001fc600078e00ff */
[----:B------:R-:W-:-:S04]  /*f270*/  ISETP.NE.AND P0, PT, R0, 0x2, PT ;  /* 0x000000020000780c */ /* 0x000fc80003f05270 */
[----:B------:R-:W-:Y:S02]  /*f280*/  SEL R3, RZ, 0x1, P0 ;  /* 0x00000001ff037807 */ /* 0x000fe40000000000 */
[----:B------:R-:W-:Y:S02]  /*f290*/  SEL R0, R0, RZ, P0 ;  /* 0x000000ff00007207 */ /* 0x000fe40000000000 */
[----:B------:R-:W-:-:S07]  /*f2a0*/  LOP3.LUT R6, R6, R3, RZ, 0x3c, !PT ;  /* 0x0000000306067212 */ /* 0x000fce00078e3cff */
.L_x_9381:
[----:B------:R-:W0:Y:S01]  /*f2b0*/  S2R R4, SR_CgaCtaId ;  /* 0x0000000000047919 */ /* 0x000e220000008800 */
[----:B------:R-:W-:Y:S02]  /*f2c0*/  MOV R3, 0x400 ;  /* 0x0000040000037802 */ /* 0x000fe40000000f00 */
[----:B------:R-:W-:Y:S02]  /*f2d0*/  SHF.L.U32 R2, R2, 0x1f, RZ ;  /* 0x0000001f02027819 */ /* 0x000fe400000006ff */
[----:B0-----:R-:W-:-:S04]  /*f2e0*/  LEA R7, R4, R3, 0x18 ;  /* 0x0000000304077211 */ /* 0x001fc800078ec0ff */
[----:B------:R-:W0:Y:S02]  /*f2f0*/  SYNCS.PHASECHK.TRANS64.TRYWAIT P0, [R7+URZ+0x31c20], R2 ;  /* 0x031c2002070075a7 */ /* 0x000e24000800017f */
[----:B0-----:R-:W-:Y:S05]  /*f300*/  @!P0 BRA `(.L_x_9459) ;  /* 0x0000001000288947 */ /* 0x001fea0003800000 */
.L_x_9496:
[----:B------:R-:W-:-:S03]  /*f310*/  UMOV UR4, 0xffffffff ;  /* 0xffffffff00047882 */ /* 0x000fc60000000000 */
[----:B------:R-:W-:Y:S05]  /*f320*/  BRA.DIV UR4, `(.L_x_9460) ;  /* 0x0000001204347947 */ /* 0x000fea000b800000 */
[----:B0-----:R-:W0:Y:S02]  /*f330*/  S2R R2, SR_TID.X ;  /* 0x0000000000027919 */ /* 0x001e240000002100 */
[----:B0-----:R-:W-:-:S04]  /*f340*/  SHF.R.U32.HI R2, RZ, 0x5, R2 ;  /* 0x00000005ff027819 */ /* 0x001fc80000011602 */
[----:B------:R-:W-:-:S05]  /*f350*/  LOP3.LUT R2, R2, 0x3, RZ, 0xc0, !PT ;  /* 0x0000000302027812 */ /* 0x000fca00078ec0ff */
[----:B------:R0:W1:Y:S02]  /*f360*/  SHFL.IDX PT, R14, R2, RZ, 0x1f ;  /* 0x00001fff020e7589 */ /* 0x00006400000e0000 */
.L_x_9499:
[----:B-1----:R-:W-:-:S13]  /*f370*/  ISETP.NE.AND P0, PT, R14, RZ, PT ;  /* 0x000000ff0e00720c */ /* 0x002fda0003f05270 */
[----:B------:R-:W-:Y:S05]  /*f380*/  @P0 BRA `(.L_x_9353) ;  /* 0x0000000000840947 */ /* 0x000fea0003800000 */
[----:B------:R-:W-:-:S03]  /*f390*/  UMOV UR4, 0xffffffff ;  /* 0xffffffff00047882 */ /* 0x000fc60000000000 */
[----:B------:R-:W-:Y:S05]  /*f3a0*/  BRA.DIV UR4, `(.L_x_9461) ;  /* 0x0000001204487947 */ /* 0x000fea000b800000 */
[----:B------:R-:W-:-:S13]  /*f3b0*/  ELECT P6, URZ, PT ;  /* 0x00000000003f782f */ /* 0x000fda00038c0000 */
.L_x_9502:
[----:B------:R-:W-:Y:S05]  /*f3c0*/  @!P6 BRA `(.L_x_9353) ;  /* 0x000000000074e947 */ /* 0x000fea0003800000 */
[----:B------:R-:W-:-:S04]  /*f3d0*/  LOP3.LUT R27, R27, 0x2, RZ, 0xfc, !PT ;  /* 0x000000021b1b7812 */ /* 0x000fc800078efcff */
[----:B------:R-:W-:-:S13]  /*f3e0*/  ISETP.NE.AND P2, PT, R27, 0x3, PT ;  /* 0x000000031b00780c */ /* 0x000fda0003f45270 */
[----:B------:R-:W-:Y:S05]  /*f3f0*/  @!P2 BRA `(.L_x_9462) ;  /* 0x000000000004a947 */ /* 0x000fea0003800000 */
[----:B------:R-:W-:Y:S01]  /*f400*/  BPT.TRAP 0x1 ;  /* 0x000000040000795c */ /* 0x000fe20000300000 */
.L_x_9462:
[----:B------:R-:W-:Y:S01]  /*f410*/  VIADD R9, R7, 0x31c40 ;  /* 0x00031c4007097836 */ /* 0x000fe20000000000 */
[----:B------:R-:W-:Y:S01]  /*f420*/  SHF.L.U32 R4, R6, 0x1f, RZ ;  /* 0x0000001f06047819 */ /* 0x000fe200000006ff */
[C---:B0-----:R-:W-:Y:S02]  /*f430*/  VIADD R2, R0.reuse, 0x1 ;  /* 0x0000000100027836 */ /* 0x041fe40000000000 */
[----:B------:R-:W-:-:S03]  /*f440*/  IMAD R5, R0, 0x8, R9 ;  /* 0x0000000800057824 */ /* 0x000fc600078e0209 */
[C---:B------:R-:W-:Y:S01]  /*f450*/  ISETP.NE.AND P1, PT, R2.reuse, 0x2, PT ;  /* 0x000000020200780c */ /* 0x040fe20003f25270 */
[----:B------:R-:W0:Y:S03]  /*f460*/  SYNCS.PHASECHK.TRANS64.TRYWAIT P0, [R5+URZ], R4 ;  /* 0x00000004050075a7 */ /* 0x000e26000800017f */
[----:B------:R-:W-:Y:S02]  /*f470*/  SEL R3, RZ, 0x1, P1 ;  /* 0x00000001ff037807 */ /* 0x000fe40000800000 */
[----:B------:R-:W-:Y:S02]  /*f480*/  SEL R8, R2, RZ, P1 ;  /* 0x000000ff02087207 */ /* 0x000fe40000800000 */
[----:B------:R-:W-:Y:S02]  /*f490*/  LOP3.LUT R2, R6, R3, RZ, 0x3c, !PT ;  /* 0x0000000306027212 */ /* 0x000fe400078e3cff */
[----:B------:R-:W-:-:S02]  /*f4a0*/  LEA R3, R8, R9, 0x3 ;  /* 0x0000000908037211 */ /* 0x000fc400078e18ff */
[----:B------:R-:W-:Y:S01]  /*f4b0*/  SHF.L.U32 R2, R2, 0x1f, RZ ;  /* 0x0000001f02027819 */ /* 0x000fe200000006ff */
[----:B0-----:R-:W-:Y:S06]  /*f4c0*/  @!P0 BRA `(.L_x_9463) ;  /* 0x0000001000208947 */ /* 0x001fec0003800000 */
.L_x_9503:
[----:B------:R-:W1:Y:S02]  /*f4d0*/  SYNCS.PHASECHK.TRANS64.TRYWAIT P0, [R3+URZ], R2 ;  /* 0x00000002030075a7 */ /* 0x000e64000800017f */
[----:B-1----:R-:W-:Y:S05]  /*f4e0*/  @!P0 BRA `(.L_x_9464) ;  /* 0x00000010002c8947 */ /* 0x002fea0003800000 */
.L_x_9504:
[----:B------:R-:W-:Y:S05]  /*f4f0*/  @!P2 BRA `(.L_x_9465) ;  /* 0x000000000004a947 */ /* 0x000fea0003800000 */
[----:B------:R-:W-:Y:S01]  /*f500*/  BPT.TRAP 0x1 ;  /* 0x000000040000795c */ /* 0x000fe20000300000 */
.L_x_9465:
[----:B-1----:R-:W-:-:S04]  /*f510*/  VIADD R3, R7, 0x31c60 ;  /* 0x00031c6007037836 */ /* 0x002fc80000000000 */
[----:B0-----:R-:W-:-:S04]  /*f520*/  IMAD R5, R0, 0x8, R3 ;  /* 0x0000000800057824 */ /* 0x001fc800078e0203 */
[----:B------:R-:W0:Y:S02]  /*f530*/  SYNCS.PHASECHK.TRANS64.TRYWAIT P0, [R5+URZ], R4 ;  /* 0x00000004050075a7 */ /* 0x000e24000800017f */
[----:B0-----:R-:W-:Y:S05]  /*f540*/  @!P0 BRA `(.L_x_9466) ;  /* 0x0000001000288947 */ /* 0x001fea0003800000 */
.L_x_9505:
[----:B------:R-:W-:-:S07]  /*f550*/  IMAD R3, R8, 0x8, R3 ;  /* 0x0000000808037824 */ /* 0x000fce00078e0203 */
.L_x_9467:
[----:B-1----:R1:W2:Y:S02]  /*f560*/  SYNCS.PHASECHK.TRANS64.TRYWAIT P0, [R3+URZ], R2 ;  /* 0x00000002030075a7 */ /* 0x0022a4000800017f */
[----:B--2---:R-:W-:Y:S05]  /*f570*/  @!P0 NANOSLEEP.SYNCS 0x989680 ;  /* 0x009896800000895d */ /* 0x004fea0003900000 */
[----:B------:R-:W2:Y:S02]  /*f580*/  @!P0 SYNCS.PHASECHK.TRANS64 P0, [R3+URZ], R2 ;  /* 0x00000002030085a7 */ /* 0x000ea4000800007f */
[----:B--2---:R-:W-:Y:S05]  /*f590*/  @!P0 BRA `(.L_x_9467) ;  /* 0xfffffffc00f08947 */ /* 0x004fea000383ffff */
.L_x_9353:
[----:B------:R-:W-:Y:S05]  /*f5a0*/  BSYNC B6 ;  /* 0x0000000000067941 */ /* 0x000fea0003800000 */
.L_x_9350:
[----:B------:R-:W-:Y:S05]  /*f5b0*/  EXIT ;  /* 0x000000000000794d */ /* 0x000fea0003800000 */
.L_x_9357:
[----:B0-----:R-:W-:-:S04]  /*f5c0*/  IMAD.U32 R3, RZ, RZ, UR37 ;  /* 0x00000025ff037e24 */ /* 0x001fc8000f8e00ff */
[----:B------:R0:W1:Y:S03]  /*f5d0*/  SYNCS.PHASECHK.TRANS64.TRYWAIT P1, [R3+URZ+0x31c00], R0 ;  /* 0x031c0000030075a7 */ /* 0x000066000802017f */
[----:B-1----:R-:W-:Y:S05]  /*f5e0*/  @!P1 NANOSLEEP.SYNCS 0x989680 ;  /* 0x009896800000995d */ /* 0x002fea0003900000 */
[----:B------:R-:W1:Y:S02]  /*f5f0*/  @!P1 SYNCS.PHASECHK.TRANS64 P1, [R3+URZ+0x31c00], R0 ;  /* 0x031c0000030095a7 */ /* 0x000e64000802007f */
[----:B-1----:R-:W-:Y:S05]  /*f600*/  @!P1 BRA `(.L_x_9357) ;  /* 0xfffffffc00ec9947 */ /* 0x002fea000383ffff */
[----:B------:R-:W-:Y:S05]  /*f610*/  BRA `(.L_x_9468) ;  /* 0xffffff1800f87947 */ /* 0x000fea000383ffff */
.L_x_9361:
[----:B0-----:R-:W-:-:S04]  /*f620*/  IMAD.U32 R3, RZ, RZ, UR37 ;  /* 0x00000025ff037e24 */ /* 0x001fc8000f8e00ff */
[----:B------:R0:W2:Y:S03]  /*f630*/  SYNCS.PHASECHK.TRANS64.TRYWAIT P1, [R3+URZ+0x31c30], R0 ;  /* 0x031c3000030075a7 */ /* 0x0000a6000802017f */
[----:B--2---:R-:W-:Y:S05]  /*f640*/  @!P1 NANOSLEEP.SYNCS 0x989680 ;  /* 0x009896800000995d */ /* 0x004fea0003900000 */
[----:B------:R-:W2:Y:S02]  /*f650*/  @!P1 SYNCS.PHASECHK.TRANS64 P1, [R3+URZ+0x31c30], R0 ;  /* 0x031c3000030095a7 */ /* 0x000ea4000802007f */
[----:B--2---:R-:W-:Y:S05]  /*f660*/  @!P1 BRA `(.L_x_9361) ;  /* 0xfffffffc00ec9947 */ /* 0x004fea000383ffff */
[----:B------:R-:W-:Y:S05]  /*f670*/  BRA `(.L_x_9360) ;  /* 0xffffff1c00007947 */ /* 0x000fea000383ffff */
.L_x_9366:
[----:B-1----:R1:W2:Y:S02]  /*f680*/  SYNCS.PHASECHK.TRANS64.TRYWAIT P2, [R13+URZ+0x31c30], R12 ;  /* 0x031c300c0d0075a7 */ /* 0x0022a4000804017f */
[----:B--2---:R-:W-:Y:S05]  /*f690*/  @!P2 NANOSLEEP.SYNCS 0x989680 ;  /* 0x009896800000a95d */ /* 0x004fea0003900000 */
[----:B------:R-:W2:Y:S02]  /*f6a0*/  @!P2 SYNCS.PHASECHK.TRANS64 P2, [R13+URZ+0x31c30], R12 ;  /* 0x031c300c0d00a5a7 */ /* 0x000ea4000804007f */
[----:B--2---:R-:W-:Y:S05]  /*f6b0*/  @!P2 BRA `(.L_x_9366) ;  /* 0xfffffffc00f0a947 */ /* 0x004fea000383ffff */
[----:B------:R-:W-:Y:S05]  /*f6c0*/  BRA `(.L_x_9363) ;  /* 0xffffff6000587947 */ /* 0x000fea000383ffff */
.L_x_9370:
[----:B-1----:R-:W-:-:S04]  /*f6d0*/  MOV R12, UR6 ;  /* 0x00000006000c7c02 */ /* 0x002fc80008000f00 */
[----:B------:R1:W2:Y:S03]  /*f6e0*/  SYNCS.PHASECHK.TRANS64.TRYWAIT P2, [R12+URZ+0x31c50], R11 ;  /* 0x031c500b0c0075a7 */ /* 0x0002a6000804017f */
[----:B--2---:R-:W-:Y:S05]  /*f6f0*/  @!P2 NANOSLEEP.SYNCS 0x989680 ;  /* 0x009896800000a95d */ /* 0x004fea0003900000 */
[----:B------:R-:W2:Y:S02]  /*f700*/  @!P2 SYNCS.PHASECHK.TRANS64 P2, [R12+URZ+0x31c50], R11 ;  /* 0x031c500b0c00a5a7 */ /* 0x000ea4000804007f */
[----:B--2---:R-:W-:Y:S05]  /*f710*/  @!P2 BRA `(.L_x_9370) ;  /* 0xfffffffc00eca947 */ /* 0x004fea000383ffff */
[----:B------:R-:W-:Y:S05]  /*f720*/  BRA `(.L_x_9367) ;  /* 0xffffff7400f47947 */ /* 0x000fea000383ffff */
.L_x_9375:
[----:B--2---:R2:W4:Y:S02]  /*f730*/  SYNCS.PHASECHK.TRANS64.TRYWAIT P0, [R7+URZ+0x31c50], R6 ;  /* 0x031c5006070075a7 */ /* 0x004524000800017f */
[----:B----4-:R-:W-:Y:S05]  /*f740*/  @!P0 NANOSLEEP.SYNCS 0x989680 ;  /* 0x009896800000895d */ /* 0x010fea0003900000 */
[----:B------:R-:W4:Y:S02]  /*f750*/  @!P0 SYNCS.PHASECHK.TRANS64 P0, [R7+URZ+0x31c50], R6 ;  /* 0x031c5006070085a7 */ /* 0x000f24000800007f */
[----:B----4-:R-:W-:Y:S05]  /*f760*/  @!P0 BRA `(.L_x_9375) ;  /* 0xfffffffc00f08947 */ /* 0x010fea000383ffff */
[----:B------:R-:W-:Y:S05]  /*f770*/  BRA `(.L_x_9374) ;  /* 0xffffffa0000c7947 */ /* 0x000fea000383ffff */
.L_x_9386:
[----:B------:R-:W-:Y:S02]  /*f780*/  IMAD.MOV.U32 R13, RZ, RZ, R22 ;  /* 0x000000ffff0d7224 */ /* 0x000fe400078e0016 */
[----:B------:R-:W-:Y:S02]  /*f790*/  IMAD.MOV.U32 R12, RZ, RZ, RZ ;  /* 0x000000ffff0c7224 */ /* 0x000fe400078e00ff */
[----:B------:R-:W-:Y:S02]  /*f7a0*/  IMAD.MOV.U32 R11, RZ, RZ, 0x1f ;  /* 0x0000001fff0b7424 */ /* 0x000fe400078e00ff */
[----:B------:R-:W-:-:S07]  /*f7b0*/  IMAD.MOV.U32 R15, RZ, RZ, -0x1 ;  /* 0xffffffffff0f7424 */ /* 0x000fce00078e00ff */
[----:B------:R-:W-:Y:S05]  /*f7c0*/  WARPSYNC.COLLECTIVE R15, `(.L_x_9469) ;  /* 0x000000000f087348 */ /* 0x000fea0003c00000 */
[----:B------:R0:W1:Y:S02]  /*f7d0*/  SHFL.IDX P6, R14, R13, R12, R11 ;  /* 0x0000000c0d0e7389 */ /* 0x00006400000c000b */
[----:B01----:R-:W-:Y:S01]  /*f7e0*/  ENDCOLLECTIVE ;  /* 0x000000000000791b */ /* 0x003fe20003800000 */
.L_x_9469:
[----:B------:R-:W-:Y:S05]  /*f7f0*/  BRA `(.L_x_9470) ;  /* 0xffffffc800147947 */ /* 0x000fea000383ffff */
.L_x_9388:
[----:B------:R-:W-:Y:S01]  /*f800*/  BSSY B0, `(.L_x_9471) ;  /* 0x0000006000007945 */ /* 0x000fe20003800000 */
[----:B------:R-:W-:-:S07]  /*f810*/  IMAD.MOV.U32 R15, RZ, RZ, -0x1 ;  /* 0xffffffffff0f7424 */ /* 0x000fce00078e00ff */
[----:B------:R-:W-:Y:S05]  /*f820*/  WARPSYNC.COLLECTIVE R15, `(.L_x_9472) ;  /* 0x000000000f0c7348 */ /* 0x000fea0003c00000 */
[----:B------:R-:W-:Y:S02]  /*f830*/  ELECT P6, UR62, PT ;  /* 0x00000000003e782f */ /* 0x000fe400038c0000 */
[----:B------:R-:W-:Y:S01]  /*f840*/  MOV R14, UR62 ;  /* 0x0000003e000e7c02 */ /* 0x000fe20008000f00 */
[----:B------:R-:W-:Y:S10]  /*f850*/  ENDCOLLECTIVE ;  /* 0x000000000000791b */ /* 0x000ff40003800000 */
.L_x_9472:
[----:B------:R-:W-:Y:S05]  /*f860*/  BSYNC B0 ;  /* 0x0000000000007941 */ /* 0x000fea0003800000 */
.L_x_9471:
[----:B------:R-:W-:Y:S05]  /*f870*/  BRA `(.L_x_9473) ;  /* 0xffffffc800107947 */ /* 0x000fea000383ffff */
.L_x_9390:
[----:B-1----:R-:W-:-:S04]  /*f880*/  MOV R3, UR40 ;  /* 0x0000002800037c02 */ /* 0x002fc80008000f00 */
[----:B------:R1:W2:Y:S03]  /*f890*/  SYNCS.PHASECHK.TRANS64.TRYWAIT P0, [R3+URZ+0x31c40], R0 ;  /* 0x031c4000030075a7 */ /* 0x0002a6000800017f */
[----:B--2---:R-:W-:Y:S05]  /*f8a0*/  @!P0 NANOSLEEP.SYNCS 0x989680 ;  /* 0x009896800000895d */ /* 0x004fea0003900000 */
[----:B------:R-:W2:Y:S02]  /*f8b0*/  @!P0 SYNCS.PHASECHK.TRANS64 P0, [R3+URZ+0x31c40], R0 ;  /* 0x031c4000030085a7 */ /* 0x000ea4000800007f */
[----:B--2---:R-:W-:Y:S05]  /*f8c0*/  @!P0 BRA `(.L_x_9390) ;  /* 0xfffffffc00ec8947 */ /* 0x004fea000383ffff */
[----:B------:R-:W-:Y:S05]  /*f8d0*/  BRA `(.L_x_9474) ;  /* 0xffffffc800607947 */ /* 0x000fea000383ffff */
.L_x_9393:
[----:B------:R-:W-:Y:S01]  /*f8e0*/  IMAD R8, R12, 0xc0, R11 ;  /* 0x000000c00c087824 */ /* 0x000fe200078e020b */
[----:B------:R-:W0:Y:S01]  /*f8f0*/  LDC R5, c[0x0][0x448] ;  /* 0x00011200ff057b82 */ /* 0x000e220000000800 */
[----:B------:R-:W-:Y:S02]  /*f900*/  IMAD.MOV.U32 R13, RZ, RZ, R7 ;  /* 0x000000ffff0d7224 */ /* 0x000fe400078e0007 */
[----:B------:R-:W-:Y:S02]  /*f910*/  IMAD.MOV.U32 R12, RZ, RZ, RZ ;  /* 0x000000ffff0c7224 */ /* 0x000fe400078e00ff */
[----:B------:R-:W-:Y:S02]  /*f920*/  IMAD.MOV.U32 R11, RZ, RZ, 0x1c1f ;  /* 0x00001c1fff0b7424 */ /* 0x000fe400078e00ff */
[----:B------:R-:W-:Y:S02]  /*f930*/  IMAD.MOV.U32 R15, RZ, RZ, -0x1 ;  /* 0xffffffffff0f7424 */ /* 0x000fe400078e00ff */
[----:B------:R-:W-:-:S07]  /*f940*/  VIADD R4, R8, 0x20 ;  /* 0x0000002008047836 */ /* 0x000fce0000000000 */
[----:B0-----:R-:W-:Y:S05]  /*f950*/  WARPSYNC.COLLECTIVE R15, `(.L_x_9475) ;  /* 0x000000000f087348 */ /* 0x001fea0003c00000 */
[----:B------:R1:W2:Y:S02]  /*f960*/  SHFL.IDX P6, R14, R13, R12, R11 ;  /* 0x0000000c0d0e7389 */ /* 0x0002a400000c000b */
[----:B012---:R-:W-:Y:S01]  /*f970*/  ENDCOLLECTIVE ;  /* 0x000000000000791b */ /* 0x007fe20003800000 */
.L_x_9475:
[----:B------:R-:W-:Y:S01]  /*f980*/  MOV R13, R6 ;  /* 0x00000006000d7202 */ /* 0x000fe20000000f00 */
[----:B------:R-:W-:-:S07]  /*f990*/  IMAD.MOV.U32 R3, RZ, RZ, R14 ;  /* 0x000000ffff037224 */ /* 0x000fce00078e000e */
[----:B------:R-:W-:Y:S05]  /*f9a0*/  WARPSYNC.COLLECTIVE R15, `(.L_x_9476) ;  /* 0x000000000f087348 */ /* 0x000fea0003c00000 */
[----:B------:R0:W1:Y:S02]  /*f9b0*/  SHFL.IDX P6, R14, R13, R12, R11 ;  /* 0x0000000c0d0e7389 */ /* 0x00006400000c000b */
[----:B01----:R-:W-:Y:S01]  /*f9c0*/  ENDCOLLECTIVE ;  /* 0x000000000000791b */ /* 0x003fe20003800000 */
.L_x_9476:
[----:B------:R-:W-:Y:S02]  /*f9d0*/  ULDC UR4, c[0x0][0x288] ;  /* 0x0000a20000047ab9 */ /* 0x000fe40000000800 */
[----:B------:R-:W-:-:S05]  /*f9e0*/  IMAD R9, R5, UR4, RZ ;  /* 0x0000000405097c24 */ /* 0x000fca000f8e02ff */
[----:B------:R-:W-:Y:S01]  /*f9f0*/  ISETP.GE.AND P3, PT, R8, R9, PT ;  /* 0x000000090800720c */ /* 0x000fe20003f66270 */
[----:B------:R-:W-:Y:S02]  /*fa00*/  IMAD.MOV.U32 R13, RZ, RZ, R7 ;  /* 0x000000ffff0d7224 */ /* 0x000fe400078e0007 */
[----:B------:R-:W-:-:S10]  /*fa10*/  IMAD.MOV.U32 R12, RZ, RZ, 0x1 ;  /* 0x00000001ff0c7424 */ /* 0x000fd400078e00ff */
[----:B------:R-:W-:Y:S01]  /*fa20*/  @!P3 LEA R29, R0, UR40, 0x1 ;  /* 0x00000028001dbc11 */ /* 0x000fe2000f8e08ff */
[----:B------:R-:W-:-:S07]  /*fa30*/  IMAD.MOV.U32 R2, RZ, RZ, R14 ;  /* 0x000000ffff027224 */ /* 0x000fce00078e000e */
[----:B------:R-:W-:Y:S05]  /*fa40*/  WARPSYNC.COLLECTIVE R15, `(.L_x_9477) ;  /* 0x000000000f087348 */ /* 0x000fea0003c00000 */
[----:B------:R0:W1:Y:S02]  /*fa50*/  SHFL.IDX P6, R14, R13, R12, R11 ;  /* 0x0000000c0d0e7389 */ /* 0x00006400000c000b */
[----:B01----:R-:W-:Y:S01]  /*fa60*/  ENDCOLLECTIVE ;  /* 0x000000000000791b */ /* 0x003fe20003800000 */
.L_x_9477:
[----:B------:R-:W-:-:S05]  /*fa70*/  @!P3 IMAD.WIDE.U32 R2, R21, 0x2, R2 ;  /* 0x000000021502b825 */ /* 0x000fca00078e0002 */
[----:B------:R-:W-:Y:S01]  /*fa80*/  @!PT LDS RZ, [RZ] ;  /* 0x00000000fffff984 */ /* 0x000fe20000000800 */
[----:B------:R-:W-:Y:S01]  /*fa90*/  @!PT LDS RZ, [RZ] ;  /* 0x00000000fffff984 */ /* 0x000fe20000000800 */
[----:B------:R-:W-:Y:S01]  /*faa0*/  @!PT LDS RZ, [RZ] ;  /* 0x00000000fffff984 */ /* 0x000fe20000000800 */
[----:B------:R0:W-:Y:S04]  /*fab0*/  @!P3 LDGSTS.E.BYPASS.LTC128B.128 [R29+0xda00], desc[UR38][R2.64], !P2 ;  /* 0x0da00000021dbfae */ /* 0x0001e8000d101d66 */
[----:B------:R0:W-:Y:S01]  /*fac0*/  @!P3 LDGSTS.E.BYPASS.LTC128B.128 [R29+0x10a00], desc[UR38][R2.64+0x40], !P0 ;  /* 0x10a00040021dbfae */ /* 0x0001e2000c101d66 */
[----:B------:R-:W-:-:S03]  /*fad0*/  MOV R13, R6 ;  /* 0x00000006000d7202 */ /* 0x000fc60000000f00 */
[----:B------:R0:W-:Y:S01]  /*fae0*/  @!P3 LDGSTS.E.BYPASS.LTC128B.128 [R29+0x13a00], desc[UR38][R2.64+0x80], !P1 ;  /* 0x13a00080021dbfae */ /* 0x0001e2000c901d66 */
[----:B------:R-:W-:Y:S01]  /*faf0*/  ISETP.GE.AND P3, PT, R4, R9, PT ;  /* 0x000000090400720c */ /* 0x000fe20003f66270 */
[----:B------:R-:W-:-:S12]  /*fb00*/  IMAD.MOV.U32 R5, RZ, RZ, R14 ;  /* 0x000000ffff057224 */ /* 0x000fd800078e000e */
[----:B0-----:R-:W-:Y:S05]  /*fb10*/  WARPSYNC.COLLECTIVE R15, `(.L_x_9478) ;  /* 0x000000000f087348 */ /* 0x001fea0003c00000 */
[----:B------:R1:W2:Y:S02]  /*fb20*/  SHFL.IDX P6, R14, R13, R12, R11 ;  /* 0x0000000c0d0e7389 */ /* 0x0002a400000c000b */
[----:B012---:R-:W-:Y:S01]  /*fb30*/  ENDCOLLECTIVE ;  /* 0x000000000000791b */ /* 0x007fe20003800000 */
.L_x_9478:
[----:B------:R-:W-:Y:S01]  /*fb40*/  VIADD R2, R8, 0x40 ;  /* 0x0000004008027836 */ /* 0x000fe20000000000 */
[----:B------:R-:W-:Y:S01]  /*fb50*/  @!P3 LEA R29, R0, UR40, 0x1 ;  /* 0x00000028001dbc11 */ /* 0x000fe2000f8e08ff */
[----:B------:R-:W-:Y:S02]  /*fb60*/  IMAD.MOV.U32 R13, RZ, RZ, R7 ;  /* 0x000000ffff0d7224 */ /* 0x000fe400078e0007 */
[----:B------:R-:W-:Y:S02]  /*fb70*/  IMAD.MOV.U32 R12, RZ, RZ, 0x2 ;  /* 0x00000002ff0c7424 */ /* 0x000fe400078e00ff */
[----:B------:R-:W-:-:S07]  /*fb80*/  IMAD.MOV.U32 R4, RZ, RZ, R14 ;  /* 0x000000ffff047224 */ /* 0x000fce00078e000e */
[----:B------:R-:W-:Y:S05]  /*fb90*/  WARPSYNC.COLLECTIVE R15, `(.L_x_9479) ;  /* 0x000000000f087348 */ /* 0x000fea0003c00000 */
[----:B------:R0:W1:Y:S02]  /*fba0*/  SHFL.IDX P6, R14, R13, R12, R11 ;  /* 0x0000000c0d0e7389 */ /* 0x00006400000c000b */
[----:B01----:R-:W-:Y:S01]  /*fbb0*/  ENDCOLLECTIVE ;  /* 0x000000000000791b */ /* 0x003fe20003800000 */
.L_x_9479:
        /* <DEDUP_REMOVED lines=13> */
.L_x_9480:
[----:B------:R-:W-:Y:S01]  /*fc90*/  IMAD.MOV.U32 R3, RZ, RZ, R2 ;  /* 0x000000ffff037224 */ /* 0x000fe200078e0002 */
[----:B------:R-:W-:Y:S01]  /*fca0*/  @!P3 LEA R5, R0, UR40, 0x1 ;  /* 0x000000280005bc11 */ /* 0x000fe2000f8e08ff */
[----:B------:R-:W-:Y:S02]  /*fcb0*/  IMAD.MOV.U32 R13, RZ, RZ, R7 ;  /* 0x000000ffff0d7224 */ /* 0x000fe400078e0007 */
[----:B------:R-:W-:Y:S02]  /*fcc0*/  IMAD.MOV.U32 R12, RZ, RZ, 0x3 ;  /* 0x00000003ff0c7424 */ /* 0x000fe400078e00ff */
[----:B------:R-:W-:-:S07]  /*fcd0*/  IMAD.MOV.U32 R2, RZ, RZ, R14 ;  /* 0x000000ffff027224 */ /* 0x000fce00078e000e */
[----:B------:R-:W-:Y:S05]  /*fce0*/  WARPSYNC.COLLECTIVE R15, `(.L_x_9481) ;  /* 0x000000000f087348 */ /* 0x000fea0003c00000 */
[----:B------:R0:W1:Y:S02]  /*fcf0*/  SHFL.IDX P6, R14, R13, R12, R11 ;  /* 0x0000000c0d0e7389 */ /* 0x00006400000c000b */
[----:B01----:R-:W-:Y:S01]  /*fd00*/  ENDCOLLECTIVE ;  /* 0x000000000000791b */ /* 0x003fe20003800000 */
.L_x_9481:
        /* <DEDUP_REMOVED lines=8> */
[----:B------:R-:W-:-:S07]  /*fd90*/  IMAD.MOV.U32 R7, RZ, RZ, R14 ;  /* 0x000000ffff077224 */ /* 0x000fce00078e000e */
[----:B0-----:R-:W-:Y:S05]  /*fda0*/  WARPSYNC.COLLECTIVE R15, `(.L_x_9482) ;  /* 0x000000000f087348 */ /* 0x001fea0003c00000 */
[----:B------:R1:W2:Y:S02]  /*fdb0*/  SHFL.IDX P6, R14, R13, R12, R11 ;  /* 0x0000000c0d0e7389 */ /* 0x0002a400000c000b */
[----:B012---:R-:W-:Y:S01]  /*fdc0*/  ENDCOLLECTIVE ;  /* 0x000000000000791b */ /* 0x007fe20003800000 */
.L_x_9482:
[----:B------:R-:W-:Y:S02]  /*fdd0*/  VIADD R2, R8, 0x60 ;  /* 0x0000006008027836 */ /* 0x000fe40000000000 */
[----:B------:R-:W-:-:S03]  /*fde0*/  IMAD.MOV.U32 R5, RZ, RZ, R7 ;  /* 0x000000ffff057224 */ /* 0x000fc600078e0007 */
[----:B------:R-:W-:Y:S01]  /*fdf0*/  ISETP.GE.AND P3, PT, R2, R9, PT ;  /* 0x000000090200720c */ /* 0x000fe20003f66270 */
[----:B------:R-:W-:Y:S02]  /*fe00*/  VIADD R2, R8, 0x80 ;  /* 0x0000008008027836 */ /* 0x000fe40000000000 */
[----:B------:R-:W-:Y:S01]  /*fe10*/  IMAD.MOV.U32 R13, RZ, RZ, R10 ;  /* 0x000000ffff0d7224 */ /* 0x000fe200078e000a */
[----:B------:R-:W-:-:S09]  /*fe20*/  MOV R12, RZ ;  /* 0x000000ff000c7202 */ /* 0x000fd20000000f00 */
[----:B------:R-:W-:Y:S01]  /*fe30*/  @!P3 LEA R7, R0, UR40, 0x1 ;  /* 0x000000280007bc11 */ /* 0x000fe2000f8e08ff */
[----:B------:R-:W-:-:S07]  /*fe40*/  IMAD.MOV.U32 R4, RZ, RZ, R14 ;  /* 0x000000ffff047224 */ /* 0x000fce00078e000e */
[----:B------:R-:W-:Y:S05]  /*fe50*/  WARPSYNC.COLLECTIVE R15, `(.L_x_9483) ;  /* 0x000000000f087348 */ /* 0x000fea0003c00000 */
[----:B------:R0:W1:Y:S02]  /*fe60*/  SHFL.IDX P6, R14, R13, R12, R11 ;  /* 0x0000000c0d0e7389 */ /* 0x00006400000c000b */
[----:B01----:R-:W-:Y:S01]  /*fe70*/  ENDCOLLECTIVE ;  /* 0x000000000000791b */ /* 0x003fe20003800000 */
.L_x_9483:
[----:B------:R-:W-:-:S05]  /*fe80*/  @!P3 IMAD.WIDE.U32 R4, R21, 0x2, R4 ;  /* 0x000000021504b825 */ /* 0x000fca00078e0004 */
[----:B------:R-:W-:Y:S01]  /*fe90*/  @!PT LDS RZ, [RZ] ;  /* 0x00000000fffff984 */ /* 0x000fe20000000800 */
[----:B------:R-:W-:Y:S01]  /*fea0*/  @!PT LDS RZ, [RZ] ;  /* 0x00000000fffff984 */ /* 0x000fe20000000800 */
[----:B------:R-:W-:Y:S01]  /*feb0*/  @!PT LDS RZ, [RZ] ;  /* 0x00000000fffff984 */ /* 0x000fe20000000800 */
[----:B------:R0:W-:Y:S04]  /*fec0*/  @!P3 LDGSTS.E.BYPASS.LTC128B.128 [R7+0xf200], desc[UR38][R4.64], !P2 ;  /* 0x0f2000000407bfae */ /* 0x0001e8000d101d66 */
[----:B------:R0:W-:Y:S01]  /*fed0*/  @!P3 LDGSTS.E.BYPASS.LTC128B.128 [R7+0x12200], desc[UR38][R4.64+0x40], !P0 ;  /* 0x122000400407bfae */ /* 0x0001e2000c101d66 */
[----:B------:R-:W-:-:S03]  /*fee0*/  IMAD.MOV.U32 R13, RZ, RZ, R20 ;  /* 0x000000ffff0d7224 */ /* 0x000fc600078e0014 */
[----:B------:R0:W-:Y:S01]  /*fef0*/  @!P3 LDGSTS.E.BYPASS.LTC128B.128 [R7+0x15200], desc[UR38][R4.64+0x80], !P1 ;  /* 0x152000800407bfae */ /* 0x0001e2000c901d66 */
[----:B------:R-:W-:Y:S01]  /*ff00*/  ISETP.GE.AND P3, PT, R2, R9, PT ;  /* 0x000000090200720c */ /* 0x000fe20003f66270 */
[----:B------:R-:W-:-:S12]  /*ff10*/  IMAD.MOV.U32 R29, RZ, RZ, R14 ;  /* 0x000000ffff1d7224 */ /* 0x000fd800078e000e */
[----:B0-----:R-:W-:Y:S05]  /*ff20*/  WARPSYNC.COLLECTIVE R15, `(.L_x_9484) ;  /* 0x000000000f087348 */ /* 0x001fea0003c00000 */
[----:B------:R1:W2:Y:S02]  /*ff30*/  SHFL.IDX P6, R14, R13, R12, R11 ;  /* 0x0000000c0d0e7389 */ /* 0x0002a400000c000b */
[----:B012---:R-:W-:Y:S01]  /*ff40*/  ENDCOLLECTIVE ;  /* 0x000000000000791b */ /* 0x007fe20003800000 */
.L_x_9484:
[----:B------:R-:W-:Y:S01]  /*ff50*/  IMAD.MOV.U32 R3, RZ, RZ, R29 ;  /* 0x000000ffff037224 */ /* 0x000fe200078e001d */
[----:B------:R-:W-:Y:S02]  /*ff60*/  @!P3 LEA R29, R0, UR40, 0x1 ;  /* 0x00000028001dbc11 */ /* 0x000fe4000f8e08ff */
[----:B------:R-:W-:Y:S01]  /*ff70*/  MOV R13, R10 ;  /* 0x0000000a000d7202 */ /* 0x000fe20000000f00 */
[----:B------:R-:W-:Y:S02]  /*ff80*/  IMAD.MOV.U32 R12, RZ, RZ, 0x1 ;  /* 0x00000001ff0c7424 */ /* 0x000fe400078e00ff */
[----:B------:R-:W-:-:S07]  /*ff90*/  IMAD.MOV.U32 R6, RZ, RZ, R14 ;  /* 0x000000ffff067224 */ /* 0x000fce00078e000e */
[----:B------:R-:W-:Y:S05]  /*ffa0*/  WARPSYNC.COLLECTIVE R15, `(.L_x_9485) ;  /* 0x000000000f087348 */ /* 0x000fea0003c00000 */
[----:B------:R0:W1:Y:S02]  /*ffb0*/  SHFL.IDX P6, R14, R13, R12, R11 ;  /* 0x0000000c0d0e7389 */ /* 0x00006400000c000b */
[----:B01----:R-:W-:Y:S01]  /*ffc0*/  ENDCOLLECTIVE ;  /* 0x000000000000791b */ /* 0x003fe20003800000 */
.L_x_9485:
[----:B------:R-:W-:Y:S02]  /*ffd0*/  IMAD.MOV.U32 R2, RZ, RZ, R6 ;  /* 0x000000ffff027224 */ /* 0x000fe400078e0006 */
[----:B------:R-:W-:Y:S02]  /*ffe0*/  IMAD.MOV.U32 R6, RZ, RZ, 0x1 ;  /* 0x00000001ff067424 */ /* 0x000fe400078e00ff */
[----:B------:R-:W-:-:S05]  /*fff0*/  @!P3 IMAD.WIDE.U32 R2, R21, 0x2, R2 ;  /* 0x000000021502b825 */ /* 0x000fca00078e0002 */
[----:B------:R-:W-:Y:S01]  /*10000*/  @!PT LDS RZ, [RZ] ;  /* 0x00000000fffff984 */ /* 0x000fe20000000800 */
[----:B------:R-:W-:Y:S01]  /*10010*/  @!PT LDS RZ, [RZ] ;  /* 0x00000000fffff984 */ /* 0x000fe20000000800 */
[----:B------:R-:W-:Y:S01]  /*10020*/  @!PT LDS RZ, [RZ] ;  /* 0x00000000fffff984 */ /* 0x000fe20000000800 */
[----:B------:R0:W-:Y:S01]  /*10030*/  @!P3 LDGSTS.E.BYPASS.LTC128B.128 [R29+0xfa00], desc[UR38][R2.64], !P2 ;  /* 0x0fa00000021dbfae */ /* 0x0001e2000d101d66 */
[----:B------:R-:W-:-:S03]  /*10040*/  IMAD.MOV.U32 R13, RZ, RZ, R20 ;  /* 0x000000ffff0d7224 */ /* 0x000fc600078e0014 */
[----:B------:R0:W-:Y:S04]  /*10050*/  @!P3 LDGSTS.E.BYPASS.LTC128B.128 [R29+0x12a00], desc[UR38][R2.64+0x40], !P0 ;  /* 0x12a00040021dbfae */ /* 0x0001e8000c101d66 */
[----:B------:R0:W-:Y:S01]  /*10060*/  @!P3 LDGSTS.E.BYPASS.LTC128B.128 [R29+0x15a00], desc[UR38][R2.64+0x80], !P1 ;  /* 0x15a00080021dbfae */ /* 0x0001e2000c901d66 */
[----:B------:R-:W-:-:S07]  /*10070*/  IMAD.MOV.U32 R10, RZ, RZ, R14 ;  /* 0x000000ffff0a7224 */ /* 0x000fce00078e000e */
[----:B0-----:R-:W-:Y:S05]  /*10080*/  WARPSYNC.COLLECTIVE R15, `(.L_x_9486) ;  /* 0x000000000f087348 */ /* 0x001fea0003c00000 */
[----:B------:R1:W2:Y:S02]  /*10090*/  SHFL.IDX P6, R14, R13, R12, R11 ;  /* 0x0000000c0d0e7389 */ /* 0x0002a400000c000b */
[----:B012---:R-:W-:Y:S01]  /*100a0*/  ENDCOLLECTIVE ;  /* 0x000000000000791b */ /* 0x007fe20003800000 */
.L_x_9486:
[----:B------:R-:W-:Y:S05]  /*100b0*/  BRA `(.L_x_9487) ;  /* 0xffffffcc00887947 */ /* 0x000fea000383ffff */
.L_x_9396:
[----:B0-----:R-:W-:-:S04]  /*100c0*/  IMAD.U32 R3, RZ, RZ, UR40 ;  /* 0x00000028ff037e24 */ /* 0x001fc8000f8e00ff */
[----:B------:R0:W1:Y:S03]  /*100d0*/  SYNCS.PHASECHK.TRANS64.TRYWAIT P0, [R3+URZ+0x31c20], R0 ;  /* 0x031c2000030075a7 */ /* 0x000066000800017f */
[----:B-1----:R-:W-:Y:S05]  /*100e0*/  @!P0 NANOSLEEP.SYNCS 0x989680 ;  /* 0x009896800000895d */ /* 0x002fea0003900000 */
[----:B------:R-:W1:Y:S02]  /*100f0*/  @!P0 SYNCS.PHASECHK.TRANS64 P0, [R3+URZ+0x31c20], R0 ;  /* 0x031c2000030085a7 */ /* 0x000e64000800007f */
[----:B-1----:R-:W-:Y:S05]  /*10100*/  @!P0 BRA `(.L_x_9396) ;  /* 0xfffffffc00ec8947 */ /* 0x002fea000383ffff */
[----:B------:R-:W-:Y:S05]  /*10110*/  BRA `(.L_x_9488) ;  /* 0xffffffcc00d87947 */ /* 0x000fea000383ffff */
.L_x_9403:
[----:B-1----:R-:W-:-:S04]  /*10120*/  MOV R3, UR40 ;  /* 0x0000002800037c02 */ /* 0x002fc80008000f00 */
[----:B------:R1:W2:Y:S03]  /*10130*/  SYNCS.PHASECHK.TRANS64.TRYWAIT P0, [R3+URZ+0x31c48], R6 ;  /* 0x031c4806030075a7 */ /* 0x0002a6000800017f */
[----:B--2---:R-:W-:Y:S05]  /*10140*/  @!P0 NANOSLEEP.SYNCS 0x989680 ;  /* 0x009896800000895d */ /* 0x004fea0003900000 */
[----:B------:R-:W2:Y:S02]  /*10150*/  @!P0 SYNCS.PHASECHK.TRANS64 P0, [R3+URZ+0x31c48], R6 ;  /* 0x031c4806030085a7 */ /* 0x000ea4000800007f */
[----:B--2---:R-:W-:Y:S05]  /*10160*/  @!P0 BRA `(.L_x_9403) ;  /* 0xfffffffc00ec8947 */ /* 0x004fea000383ffff */
[----:B------:R-:W-:Y:S05]  /*10170*/  BRA `(.L_x_9489) ;  /* 0xffffffd000987947 */ /* 0x000fea000383ffff */
.L_x_9410:
[----:B01----:R-:W-:-:S04]  /*10180*/  IMAD.U32 R3, RZ, RZ, UR40 ;  /* 0x00000028ff037e24 */ /* 0x003fc8000f8e00ff */
[----:B------:R0:W1:Y:S03]  /*10190*/  SYNCS.PHASECHK.TRANS64.TRYWAIT P0, [R3+URZ+0x31c60], R6 ;  /* 0x031c6006030075a7 */ /* 0x000066000800017f */
[----:B-1----:R-:W-:Y:S05]  /*101a0*/  @!P0 NANOSLEEP.SYNCS 0x989680 ;  /* 0x009896800000895d */ /* 0x002fea0003900000 */
[----:B------:R-:W1:Y:S02]  /*101b0*/  @!P0 SYNCS.PHASECHK.TRANS64 P0, [R3+URZ+0x31c60], R6 ;  /* 0x031c6006030085a7 */ /* 0x000e64000800007f */
[----:B-1----:R-:W-:Y:S05]  /*101c0*/  @!P0 BRA `(.L_x_9410) ;  /* 0xfffffffc00ec8947 */ /* 0x002fea000383ffff */
[----:B------:R-:W-:Y:S05]  /*101d0*/  BRA `(.L_x_9490) ;  /* 0xffffffd400707947 */ /* 0x000fea000383ffff */
.L_x_9420:
[----:B-1----:R-:W-:-:S04]  /*101e0*/  IMAD.U32 R3, RZ, RZ, UR40 ;  /* 0x00000028ff037e24 */ /* 0x002fc8000f8e00ff */
[----:B------:R1:W2:Y:S03]  /*101f0*/  SYNCS.PHASECHK.TRANS64.TRYWAIT P0, [R3+URZ+0x31c40], R12 ;  /* 0x031c400c030075a7 */ /* 0x0002a6000800017f */
[----:B--2---:R-:W-:Y:S05]  /*10200*/  @!P0 NANOSLEEP.SYNCS 0x989680 ;  /* 0x009896800000895d */ /* 0x004fea0003900000 */
[----:B------:R-:W2:Y:S02]  /*10210*/  @!P0 SYNCS.PHASECHK.TRANS64 P0, [R3+URZ+0x31c40], R12 ;  /* 0x031c400c030085a7 */ /* 0x000ea4000800007f */
[----:B--2---:R-:W-:Y:S05]  /*10220*/  @!P0 BRA `(.L_x_9420) ;  /* 0xfffffffc00ec8947 */ /* 0x004fea000383ffff */
[----:B------:R-:W-:Y:S05]  /*10230*/  BRA `(.L_x_9491) ;  /* 0xffffffd800bc7947 */ /* 0x000fea000383ffff */
.L_x_9427:
[----:B0-----:R-:W-:-:S04]  /*10240*/  IMAD.U32 R3, RZ, RZ, UR40 ;  /* 0x00000028ff037e24 */ /* 0x001fc8000f8e00ff */
[----:B------:R0:W1:Y:S03]  /*10250*/  SYNCS.PHASECHK.TRANS64.TRYWAIT P0, [R3+URZ+0x31c68], R2 ;  /* 0x031c6802030075a7 */ /* 0x000066000800017f */
[----:B-1----:R-:W-:Y:S05]  /*10260*/  @!P0 NANOSLEEP.SYNCS 0x989680 ;  /* 0x009896800000895d */ /* 0x002fea0003900000 */
[----:B------:R-:W1:Y:S02]  /*10270*/  @!P0 SYNCS.PHASECHK.TRANS64 P0, [R3+URZ+0x31c68], R2 ;  /* 0x031c6802030085a7 */ /* 0x000e64000800007f */
[----:B-1----:R-:W-:Y:S05]  /*10280*/  @!P0 BRA `(.L_x_9427) ;  /* 0xfffffffc00ec8947 */ /* 0x002fea000383ffff */
[----:B------:R-:W-:Y:S05]  /*10290*/  BRA `(.L_x_9492) ;  /* 0xffffffdc00947947 */ /* 0x000fea000383ffff */
.L_x_9437:
[----:B-1----:R-:W-:-:S04]  /*102a0*/  IMAD.U32 R2, RZ, RZ, UR40 ;  /* 0x00000028ff027e24 */ /* 0x002fc8000f8e00ff */
[----:B------:R1:W2:Y:S03]  /*102b0*/  SYNCS.PHASECHK.TRANS64.TRYWAIT P0, [R2+URZ+0x31c48], R9 ;  /* 0x031c4809020075a7 */ /* 0x0002a6000800017f */
[----:B--2---:R-:W-:Y:S05]  /*102c0*/  @!P0 NANOSLEEP.SYNCS 0x989680 ;  /* 0x009896800000895d */ /* 0x004fea0003900000 */
[----:B------:R-:W2:Y:S02]  /*102d0*/  @!P0 SYNCS.PHASECHK.TRANS64 P0, [R2+URZ+0x31c48], R9 ;  /* 0x031c4809020085a7 */ /* 0x000ea4000800007f */
[----:B--2---:R-:W-:Y:S05]  /*102e0*/  @!P0 BRA `(.L_x_9437) ;  /* 0xfffffffc00ec8947 */ /* 0x004fea000383ffff */
[----:B------:R-:W-:Y:S05]  /*102f0*/  BRA `(.L_x_9493) ;  /* 0xffffffe000f47947 */ /* 0x000fea000383ffff */
.L_x_9444:
[----:B0-----:R-:W-:-:S04]  /*10300*/  IMAD.U32 R2, RZ, RZ, UR40 ;  /* 0x00000028ff027e24 */ /* 0x001fc8000f8e00ff */
[----:B------:R0:W1:Y:S03]  /*10310*/  SYNCS.PHASECHK.TRANS64.TRYWAIT P0, [R2+URZ+0x31c60], R9 ;  /* 0x031c6009020075a7 */ /* 0x000066000800017f */
[----:B-1----:R-:W-:Y:S05]  /*10320*/  @!P0 NANOSLEEP.SYNCS 0x989680 ;  /* 0x009896800000895d */ /* 0x002fea0003900000 */
[----:B------:R-:W1:Y:S02]  /*10330*/  @!P0 SYNCS.PHASECHK.TRANS64 P0, [R2+URZ+0x31c60], R9 ;  /* 0x031c6009020085a7 */ /* 0x000e64000800007f */
[----:B-1----:R-:W-:Y:S05]  /*10340*/  @!P0 BRA `(.L_x_9444) ;  /* 0xfffffffc00ec8947 */ /* 0x002fea000383ffff */
[----:B------:R-:W-:Y:S05]  /*10350*/  BRA `(.L_x_9494) ;  /* 0xffffffe400c87947 */ /* 0x000fea000383ffff */
.L_x_9453:
[----:B0-----:R0:W1:Y:S02]  /*10360*/  SYNCS.PHASECHK.TRANS64.TRYWAIT P0, [R3+URZ+0x31c60], R2 ;  /* 0x031c6002030075a7 */ /* 0x001064000800017f */
[----:B-1----:R-:W-:Y:S05]  /*10370*/  @!P0 NANOSLEEP.SYNCS 0x989680 ;  /* 0x009896800000895d */ /* 0x002fea0003900000 */
[----:B------:R-:W1:Y:S02]  /*10380*/  @!P0 SYNCS.PHASECHK.TRANS64 P0, [R3+URZ+0x31c60], R2 ;  /* 0x031c6002030085a7 */ /* 0x000e64000800007f */
[----:B-1----:R-:W-:Y:S05]  /*10390*/  @!P0 BRA `(.L_x_9453) ;  /* 0xfffffffc00f08947 */ /* 0x002fea000383ffff */
[----:B------:R-:W-:Y:S05]  /*103a0*/  BRA `(.L_x_9495) ;  /* 0xffffffe800c07947 */ /* 0x000fea000383ffff */
.L_x_9459:
[----:B0-----:R0:W1:Y:S02]  /*103b0*/  SYNCS.PHASECHK.TRANS64.TRYWAIT P0, [R7+URZ+0x31c20], R2 ;  /* 0x031c2002070075a7 */ /* 0x001064000800017f */
[----:B-1----:R-:W-:Y:S05]  /*103c0*/  @!P0 NANOSLEEP.SYNCS 0x989680 ;  /* 0x009896800000895d */ /* 0x002fea0003900000 */
[----:B------:R-:W1:Y:S02]  /*103d0*/  @!P0 SYNCS.PHASECHK.TRANS64 P0, [R7+URZ+0x31c20], R2 ;  /* 0x031c2002070085a7 */ /* 0x000e64000800007f */
[----:B-1----:R-:W-:Y:S05]  /*103e0*/  @!P0 BRA `(.L_x_9459) ;  /* 0xfffffffc00f08947 */ /* 0x002fea000383ffff */
[----:B------:R-:W-:Y:S05]  /*103f0*/  BRA `(.L_x_9496) ;  /* 0xffffffec00c47947 */ /* 0x000fea000383ffff */
.L_x_9460:
[----:B------:R-:W1:Y:S01]  /*10400*/  S2R R3, SR_TID.X ;  /* 0x0000000000037919 */ /* 0x000e620000002100 */
[----:B------:R-:W-:Y:S01]  /*10410*/  BSSY B0, `(.L_x_9497) ;  /* 0x000000a000007945 */ /* 0x000fe20003800000 */
[----:B------:R-:W-:Y:S02]  /*10420*/  IMAD.MOV.U32 R12, RZ, RZ, RZ ;  /* 0x000000ffff0c7224 */ /* 0x000fe400078e00ff */
[----:B------:R-:W-:Y:S02]  /*10430*/  IMAD.MOV.U32 R11, RZ, RZ, 0x1f ;  /* 0x0000001fff0b7424 */ /* 0x000fe400078e00ff */
[----:B------:R-:W-:Y:S01]  /*10440*/  IMAD.MOV.U32 R15, RZ, RZ, -0x1 ;  /* 0xffffffffff0f7424 */ /* 0x000fe200078e00ff */
[----:B-1----:R-:W-:-:S04]  /*10450*/  SHF.R.U32.HI R3, RZ, 0x5, R3 ;  /* 0x00000005ff037819 */ /* 0x002fc80000011603 */
[----:B------:R-:W-:-:S04]  /*10460*/  LOP3.LUT R3, R3, 0x3, RZ, 0xc0, !PT ;  /* 0x0000000303037812 */ /* 0x000fc800078ec0ff */
[----:B------:R-:W-:-:S07]  /*10470*/  MOV R13, R3 ;  /* 0x00000003000d7202 */ /* 0x000fce0000000f00 */
[----:B0-----:R-:W-:Y:S05]  /*10480*/  WARPSYNC.COLLECTIVE R15, `(.L_x_9498) ;  /* 0x000000000f087348 */ /* 0x001fea0003c00000 */
[----:B------:R1:W2:Y:S02]  /*10490*/  SHFL.IDX P6, R14, R13, R12, R11 ;  /* 0x0000000c0d0e7389 */ /* 0x0002a400000c000b */
[----:B012---:R-:W-:Y:S01]  /*104a0*/  ENDCOLLECTIVE ;  /* 0x000000000000791b */ /* 0x007fe20003800000 */
.L_x_9498:
[----:B------:R-:W-:Y:S05]  /*104b0*/  BSYNC B0 ;  /* 0x0000000000007941 */ /* 0x000fea0003800000 */
.L_x_9497:
[----:B------:R-:W-:Y:S05]  /*104c0*/  BRA `(.L_x_9499) ;  /* 0xffffffec00a87947 */ /* 0x000fea000383ffff */
.L_x_9461:
[----:B------:R-:W-:Y:S01]  /*104d0*/  BSSY B0, `(.L_x_9500) ;  /* 0x0000006000007945 */ /* 0x000fe20003800000 */
[----:B------:R-:W-:-:S07]  /*104e0*/  IMAD.MOV.U32 R15, RZ, RZ, -0x1 ;  /* 0xffffffffff0f7424 */ /* 0x000fce00078e00ff */
[----:B0-----:R-:W-:Y:S05]  /*104f0*/  WARPSYNC.COLLECTIVE R15, `(.L_x_9501) ;  /* 0x000000000f0c7348 */ /* 0x001fea0003c00000 */
[----:B------:R-:W-:Y:S02]  /*10500*/  ELECT P6, UR62, PT ;  /* 0x00000000003e782f */ /* 0x000fe400038c0000 */
[----:B------:R-:W-:Y:S01]  /*10510*/  MOV R14, UR62 ;  /* 0x0000003e000e7c02 */ /* 0x000fe20008000f00 */
[----:B0-----:R-:W-:Y:S10]  /*10520*/  ENDCOLLECTIVE ;  /* 0x000000000000791b */ /* 0x001ff40003800000 */
.L_x_9501:
[----:B------:R-:W-:Y:S05]  /*10530*/  BSYNC B0 ;  /* 0x0000000000007941 */ /* 0x000fea0003800000 */
.L_x_9500:
[----:B------:R-:W-:Y:S05]  /*10540*/  BRA `(.L_x_9502) ;  /* 0xffffffec009c7947 */ /* 0x000fea000383ffff */
.L_x_9463:
[----:B0-----:R0:W1:Y:S02]  /*10550*/  SYNCS.PHASECHK.TRANS64.TRYWAIT P0, [R5+URZ], R4 ;  /* 0x00000004050075a7 */ /* 0x001064000800017f */
[----:B-1----:R-:W-:Y:S05]  /*10560*/  @!P0 NANOSLEEP.SYNCS 0x989680 ;  /* 0x009896800000895d */ /* 0x002fea0003900000 */
[----:B------:R-:W1:Y:S02]  /*10570*/  @!P0 SYNCS.PHASECHK.TRANS64 P0, [R5+URZ], R4 ;  /* 0x00000004050085a7 */ /* 0x000e64000800007f */
[----:B-1----:R-:W-:Y:S05]  /*10580*/  @!P0 BRA `(.L_x_9463) ;  /* 0xfffffffc00f08947 */ /* 0x002fea000383ffff */
[----:B------:R-:W-:Y:S05]  /*10590*/  BRA `(.L_x_9503) ;  /* 0xffffffec00cc7947 */ /* 0x000fea000383ffff */
.L_x_9464:
[----:B-1----:R1:W2:Y:S02]  /*105a0*/  SYNCS.PHASECHK.TRANS64.TRYWAIT P0, [R3+URZ], R2 ;  /* 0x00000002030075a7 */ /* 0x0022a4000800017f */
[----:B--2---:R-:W-:Y:S05]  /*105b0*/  @!P0 NANOSLEEP.SYNCS 0x989680 ;  /* 0x009896800000895d */ /* 0x004fea0003900000 */
[----:B------:R-:W2:Y:S02]  /*105c0*/  @!P0 SYNCS.PHASECHK.TRANS64 P0, [R3+URZ], R2 ;  /* 0x00000002030085a7 */ /* 0x000ea4000800007f */
[----:B--2---:R-:W-:Y:S05]  /*105d0*/  @!P0 BRA `(.L_x_9464) ;  /* 0xfffffffc00f08947 */ /* 0x004fea000383ffff */
[----:B------:R-:W-:Y:S05]  /*105e0*/  BRA `(.L_x_9504) ;  /* 0xffffffec00c07947 */ /* 0x000fea000383ffff */
.L_x_9466:
[----:B0-----:R0:W1:Y:S02]  /*105f0*/  SYNCS.PHASECHK.TRANS64.TRYWAIT P0, [R5+URZ], R4 ;  /* 0x00000004050075a7 */ /* 0x001064000800017f */
[----:B-1----:R-:W-:Y:S05]  /*10600*/  @!P0 NANOSLEEP.SYNCS 0x989680 ;  /* 0x009896800000895d */ /* 0x002fea0003900000 */
[----:B------:R-:W1:Y:S02]  /*10610*/  @!P0 SYNCS.PHASECHK.TRANS64 P0, [R5+URZ], R4 ;  /* 0x00000004050085a7 */ /* 0x000e64000800007f */
[----:B-1----:R-:W-:Y:S05]  /*10620*/  @!P0 BRA `(.L_x_9466) ;  /* 0xfffffffc00f08947 */ /* 0x002fea000383ffff */
[----:B------:R-:W-:Y:S05]  /*10630*/  BRA `(.L_x_9505) ;  /* 0xffffffec00c47947 */ /* 0x000fea000383ffff */
.L_x_9506:
        /* <DEDUP_REMOVED lines=12> */
.L_x_14860:


//--------------------- .text._ZN7cutlass13device_kernelIN5flash11enable_sm90INS1_16FlashAttnFwdSm90INS1_25CollectiveMainloopFwdSm90ILi2EN4cute5tupleIJNS5_1CILi1EEES8_S8_EEENS6_IJNS7_ILi192EEENS7_ILi144EEENS7_ILi96EEEEEELi96ENS_10bfloat16_tEfNS_4arch4Sm90ELb0ELb0ELb1ELb1ELb0ELb0ELb0ELb0ELb1ELb1ELb1ELb0EEENS1_21CollectiveEpilogueFwdINS6_IJSA_SC_SB_EEES9_SE_SG_Li384ELb1ELb1ELb1ELb0EEENS1_36VarlenDynamicPersistentTileSchedulerILi192ELi144ELi384ELi128ELb1ELb1ELb1ELb0ELb1ELb1EEEEEEEEEvNT_6ParamsE --------------------------
	.section	.text._ZN7cutlass13device_kernelIN5flash11enable_sm90INS1_16FlashAttnFwdSm90INS1_25CollectiveMainloopFwdSm90ILi2EN4cute5tupleIJNS5_1CILi1EEES8_S8_EEENS6_IJNS7_ILi192EEENS7_ILi144EEENS7_ILi96EEEEEELi96ENS_10bfloat16_tEfNS_4arch4Sm90ELb0ELb0ELb1ELb1ELb0ELb0ELb0ELb0ELb1ELb1ELb1ELb0EEENS1_21CollectiveEpilogueFwdINS6_IJSA_SC_SB_EEES9_SE_SG_Li384ELb1ELb1ELb1ELb0EEENS1_36VarlenDynamicPersistentTileSchedulerILi192ELi144ELi384ELi128ELb1ELb1ELb1ELb0ELb1ELb1EEEEEEEEEvNT_6ParamsE,"ax",@progbits
	.align	128
.text._ZN7cutlass13device_kernelIN5flash11enable_sm90INS1_16FlashAttnFwdSm90INS1_25CollectiveMainloopFwdSm90ILi2EN4cute5tupleIJNS5_1CILi1EEES8_S8_EEENS6_IJNS7_ILi192EEENS7_ILi144EEENS7_ILi96EEEEEELi96ENS_10bfloat16_tEfNS_4arch4Sm90ELb0ELb0ELb1ELb1ELb0ELb0ELb0ELb0ELb1ELb1ELb1ELb0EEENS1_21CollectiveEpilogueFwdINS6_IJSA_SC_SB_EEES9_SE_SG_Li384ELb1ELb1ELb1ELb0EEENS1_36VarlenDynamicPersistentTileSchedulerILi192ELi144ELi384ELi128ELb1ELb1ELb1ELb0ELb1ELb1EEEEEEEEEvNT_6ParamsE:
        .type           _ZN7cutlass13device_kernelIN5flash11enable_sm90INS1_16FlashAttnFwdSm90INS1_25CollectiveMainloopFwdSm90ILi2EN4cute5tupleIJNS5_1CILi1EEES8_S8_EEENS6_IJNS7_ILi192EEENS7_ILi144EEENS7_ILi96EEEEEELi96ENS_10bfloat16_tEfNS_4arch4Sm90ELb0ELb0ELb1ELb1ELb0ELb0ELb0ELb0ELb1ELb1ELb1ELb0EEENS1_21CollectiveEpilogueFwdINS6_IJSA_SC_SB_EEES9_SE_SG_Li384ELb1ELb1ELb1ELb0EEENS1_36VarlenDynamicPersistentTileSchedulerILi192ELi144ELi384ELi128ELb1ELb1ELb1ELb0ELb1ELb1EEEEEEEEEvNT_6ParamsE,@function
        .size           _ZN7cutlass13device_kernelIN5flash11enable_sm90INS1_16FlashAttnFwdSm90INS1_25CollectiveMainloopFwdSm90ILi2EN4cute5tupleIJNS5_1CILi1EEES8_S8_EEENS6_IJNS7_ILi192EEENS7_ILi144EEENS7_ILi96EEEEEELi96ENS_10bfloat16_tEfNS_4arch4Sm90ELb0ELb0ELb1ELb1ELb0ELb0ELb0ELb0ELb1ELb1ELb1ELb0EEENS1_21CollectiveEpilogueFwdINS6_IJSA_SC_SB_EEES9_SE_SG_Li384ELb1ELb1ELb1ELb0EEENS1_36VarlenDynamicPersistentTileSchedulerILi192ELi144ELi384ELi128ELb1ELb1ELb1ELb0ELb1ELb1EEEEEEEEEvNT_6ParamsE,(.L_x_14861 - _ZN7cutlass13device_kernelIN5flash11enable_sm90INS1_16FlashAttnFwdSm90INS1_25CollectiveMainloopFwdSm90ILi2EN4cute5tupleIJNS5_1CILi1EEES8_S8_EEENS6_IJNS7_ILi192EEENS7_ILi144EEENS7_ILi96EEEEEELi96ENS_10bfloat16_tEfNS_4arch4Sm90ELb0ELb0ELb1ELb1ELb0ELb0ELb0ELb0ELb1ELb1ELb1ELb0EEENS1_21CollectiveEpilogueFwdINS6_IJSA_SC_SB_EEES9_SE_SG_Li384ELb1ELb1ELb1ELb0EEENS1_36VarlenDynamicPersistentTileSchedulerILi192ELi144ELi384ELi128ELb1ELb1ELb1ELb0ELb1ELb1EEEEEEEEEvNT_6ParamsE)
        .other          _ZN7cutlass13device_kernelIN5flash11enable_sm90INS1_16FlashAttnFwdSm90INS1_25CollectiveMainloopFwdSm90ILi2EN4cute5tupleIJNS5_1CILi1EEES8_S8_EEENS6_IJNS7_ILi192EEENS7_ILi144EEENS7_ILi96EEEEEELi96ENS_10bfloat16_tEfNS_4arch4Sm90ELb0ELb0ELb1ELb1ELb0ELb0ELb0ELb0ELb1ELb1ELb1ELb0EEENS1_21CollectiveEpilogueFwdINS6_IJSA_SC_SB_EEES9_SE_SG_Li384ELb1ELb1ELb1ELb0EEENS1_36VarlenDynamicPersistentTileSchedulerILi192ELi144ELi384ELi128ELb1ELb1ELb1ELb0ELb1ELb1EEEEEEEEEvNT_6ParamsE,@"STO_CUDA_ENTRY STV_DEFAULT"
_ZN7cutlass13device_kernelIN5flash11enable_sm90INS1_16FlashAttnFwdSm90INS1_25CollectiveMainloopFwdSm90ILi2EN4cute5tupleIJNS5_1CILi1EEES8_S8_EEENS6_IJNS7_ILi192EEENS7_ILi144EEENS7_ILi96EEEEEELi96ENS_10bfloat16_tEfNS_4arch4Sm90ELb0ELb0ELb1ELb1ELb0ELb0ELb0ELb0ELb1ELb1ELb1ELb0EEENS1_21CollectiveEpilogueFwdINS6_IJSA_SC_SB_EEES9_SE_SG_Li384ELb1ELb1ELb1ELb0EEENS1_36VarlenDynamicPersistentTileSchedulerILi192ELi144ELi384ELi128ELb1ELb1ELb1ELb0ELb1ELb1EEEEEEEEEvNT_6ParamsE:
        /* <DEDUP_REMOVED lines=18> */
.L_x_9508:
[----:B------:R-:W-:Y:S05]  /*0120*/  BSYNC B0 ;  /* 0x0000000000007941 */ /* 0x000fea0003800000 */
.L_x_9507:
        /* <DEDUP_REMOVED lines=41> */
.L_x_9509:
        /* <DEDUP_REMOVED lines=22> */
.L_x_9510:
        /* <DEDUP_REMOVED lines=18> */
.L_x_9511:
        /* <DEDUP_REMOVED lines=22> */
.L_x_9512:
        /* <DEDUP_REMOVED lines=22> */
.L_x_9513:
        /* <DEDUP_REMOVED lines=8> */
.L_x_9515:
        /* <DEDUP_REMOVED lines=8> */
[----:B-1----:R-:W-:-:S03]  /*0a00*/  ULEA UR37, UR4, UR37, 0x18 ;  /* 0x0000002504257291 */ /* 0x002fc6000f8ec03f */
[----:B------:R-:W-:Y:S01]  /*0a10*/  ULDC UR4, c[0x0][0xc3c] ;  /* 0x00030f0000047ab9 */ /* 0x000fe20000000800 */
[----:B0-----:R-:W-:-:S04]  /*0a20*/  LOP3.LUT R0, R2, 0xffffff80, RZ, 0xc0, !PT ;  /* 0xffffff8002007812 */ /* 0x001fc800078ec0ff */
[----:B------:R-:W-:-:S13]  /*0a30*/  ISETP.NE.AND P0, PT, R0, 0x80, PT ;  /* 0x000000800000780c */ /* 0x000fda0003f05270 */
[----:B------:R-:W-:Y:S08]  /*0a40*/  @!P0 BAR.ARV 0x9, 0x100 ;  /* 0x0244000000008b1d */ /* 0x000ff00000002000 */
[----:B------:R-:W-:Y:S06]  /*0a50*/  BAR.SYNC.DEFER_BLOCKING 0x5, 0x200 ;  /* 0x0148000000007b1d */ /* 0x000fec0000010000 */
[----:B------:R-:W0:Y:S02]  /*0a60*/  LDS.128 R8, [UR37+0x31cd0] ;  /* 0x031cd025ff087984 */ /* 0x000e240008000c00 */
[----:B------:R-:W-:Y:S06]  /*0a70*/  BAR.ARV 0x4, 0x200 ;  /* 0x0108000000007b1d */ /* 0x000fec0000002000 */
[----:B0-----:R-:W-:-:S13]  /*0a80*/  ISETP.GE.AND P0, PT, R11, UR4, PT ;  /* 0x000000040b007c0c */ /* 0x001fda000bf06270 */
        /* <DEDUP_REMOVED lines=9> */
[----:B------:R-:W-:-:S02]  /*0b20*/  LEA.HI R2, R0, R15, RZ, 0x4 ;  /* 0x0000000f00027211 */ /* 0x000fc400078f20ff */
[----:B------:R-:W-:Y:S02]  /*0b30*/  LEA.HI R7, R0, R15, RZ, 0x5 ;  /* 0x0000000f00077211 */ /* 0x000fe400078f28ff */
[----:B------:R-:W-:Y:S02]  /*0b40*/  SHF.R.S32.HI R5, RZ, 0x4, R2 ;  /* 0x00000004ff057819 */ /* 0x000fe40000011402 */
[----:B------:R-:W-:Y:S02]  /*0b50*/  SHF.R.S32.HI R10, RZ, 0x5, R7 ;  /* 0x00000005ff0a7819 */ /* 0x000fe40000011407 */
[----:B------:R-:W-:-:S04]  /*0b60*/  LEA.HI R4, R2, R5, RZ, 0x1 ;  /* 0x0000000502047211 */ /* 0x000fc800078f08ff */
[----:B------:R-:W-:-:S05]  /*0b70*/  LOP3.LUT R6, R4, 0x1ffffffe, RZ, 0xc0, !PT ;  /* 0x1ffffffe04067812 */ /* 0x000fca00078ec0ff */
[----:B------:R-:W-:Y:S01]  /*0b80*/  IMAD.IADD R6, R5, 0x1, -R6 ;  /* 0x0000000105067824 */ /* 0x000fe200078e0a06 */
[----:B--2---:R-:W-:Y:S02]  /*0b90*/  R2UR UR4, R3 ;  /* 0x00000000030472ca */ /* 0x004fe400000e0000 */
[----:B------:R-:W-:Y:S02]  /*0ba0*/  LOP3.LUT R3, R2, 0xfffffff0, RZ, 0xc0, !PT ;  /* 0xfffffff002037812 */ /* 0x000fe400078ec0ff */
[CC--:B------:R-:W-:Y:S02]  /*0bb0*/  LEA.HI R2, R0.reuse, R15.reuse, RZ, 0x7 ;  /* 0x0000000f00027211 */ /* 0x0c0fe400078f38ff */
[----:B------:R-:W-:Y:S01]  /*0bc0*/  LEA.HI R0, R0, R15, RZ, 0x2 ;  /* 0x0000000f00007211 */ /* 0x000fe200078f10ff */
[C---:B------:R-:W-:Y:S01]  /*0bd0*/  IMAD.IADD R3, R15.reuse, 0x1, -R3 ;  /* 0x000000010f037824 */ /* 0x040fe200078e0a03 */
[----:B------:R-:W-:Y:S02]  /*0be0*/  LOP3.LUT R8, R2, 0xffffff80, RZ, 0xc0, !PT ;  /* 0xffffff8002087812 */ /* 0x000fe400078ec0ff */
[----:B------:R-:W-:Y:S01]  /*0bf0*/  SHF.R.S32.HI R16, RZ, 0x7, R2 ;  /* 0x00000007ff107819 */ /* 0x000fe20000011402 */
[--C-:B------:R-:W-:Y:S01]  /*0c00*/  IMAD R12, R10, 0x10, R3.reuse ;  /* 0x000000100a0c7824 */ /* 0x100fe200078e0203 */
[----:B------:R-:W-:Y:S01]  /*0c10*/  SHF.R.S32.HI R4, RZ, 0x1f, R3 ;  /* 0x0000001fff047819 */ /* 0x000fe20000011403 */
[----:B------:R-:W-:Y:S01]  /*0c20*/  IMAD.IADD R14, R15, 0x1, -R8 ;  /* 0x000000010f0e7824 */ /* 0x000fe200078e0a08 */
[----:B------:R-:W-:Y:S01]  /*0c30*/  ULOP3.LUT UR8, UR4, 0x1, URZ, 0xfc, !UPT ;  /* 0x0000000104087892 */ /* 0x000fe2000f8efc3f */
[----:B------:R-:W-:Y:S01]  /*0c40*/  IMAD.HI R2, R16, 0x55555556, RZ ;  /* 0x5555555610027827 */ /* 0x000fe200078e02ff */
[CC--:B------:R-:W-:Y:S01]  /*0c50*/  LEA.HI R5, R4.reuse, R3.reuse, RZ, 0x3 ;  /* 0x0000000304057211 */ /* 0x0c0fe200078f18ff */
[----:B------:R-:W-:Y:S01]  /*0c60*/  UMOV UR4, URZ ;  /* 0x0000003f00047c82 */ /* 0x000fe20008000000 */
[----:B------:R-:W-:-:S02]  /*0c70*/  LEA.HI R4, R4, R3, RZ, 0x2 ;  /* 0x0000000304047211 */ /* 0x000fc400078f10ff */
[----:B------:R-:W-:Y:S01]  /*0c80*/  SHF.R.S32.HI R9, RZ, 0x1f, R14 ;  /* 0x0000001fff097819 */ /* 0x000fe2000001140e */
[----:B------:R-:W-:Y:S01]  /*0c90*/  IMAD.SHL.U32 R5, R5, 0x10, RZ ;  /* 0x0000001005057824 */ /* 0x000fe200078e00ff */
[----:B------:R-:W-:Y:S02]  /*0ca0*/  LOP3.LUT R8, R4, 0x7fffffc, RZ, 0xc0, !PT ;  /* 0x07fffffc04087812 */ /* 0x000fe400078ec0ff */
[----:B------:R-:W-:Y:S02]  /*0cb0*/  LEA.HI R11, R9, R14, RZ, 0x2 ;  /* 0x0000000e090b7211 */ /* 0x000fe400078f10ff */
[----:B------:R-:W-:Y:S01]  /*0cc0*/  LOP3.LUT R5, R5, 0x7fffff80, RZ, 0xc0, !PT ;  /* 0x7fffff8005057812 */ /* 0x000fe200078ec0ff */
[----:B------:R-:W-:Y:S01]  /*0cd0*/  IMAD.IADD R8, R3, 0x1, -R8 ;  /* 0x0000000103087824 */ /* 0x000fe200078e0a08 */
[----:B------:R-:W-:Y:S02]  /*0ce0*/  SHF.R.S32.HI R4, RZ, 0x2, R4 ;  /* 0x00000002ff047819 */ /* 0x000fe40000011404 */
[----:B------:R-:W-:Y:S01]  /*0cf0*/  SHF.R.S32.HI R3, RZ, 0x1f, R11 ;  /* 0x0000001fff037819 */ /* 0x000fe2000001140b */
[----:B------:R-:W-:Y:S01]  /*0d00*/  IMAD R5, R10, 0x100, R5 ;  /* 0x000001000a057824 */ /* 0x000fe200078e0205 */
[----:B------:R-:W-:Y:S01]  /*0d10*/  SHF.R.S32.HI R10, RZ, 0x2, R11 ;  /* 0x00000002ff0a7819 */ /* 0x000fe2000001140b */
[----:B------:R-:W-:Y:S01]  /*0d20*/  IMAD.SHL.U32 R4, R4, 0x40, RZ ;  /* 0x0000004004047824 */ /* 0x000fe200078e00ff */
[----:B------:R-:W-:Y:S01]  /*0d30*/  LOP3.LUT R11, R11, 0x7ffffffc, RZ, 0xc0, !PT ;  /* 0x7ffffffc0b0b7812 */ /* 0x000fe200078ec0ff */
[----:B------:R-:W-:Y:S01]  /*0d40*/  IMAD R7, R8, 0x10, R5 ;  /* 0x0000001008077824 */ /* 0x000fe200078e0205 */
[----:B------:R-:W-:Y:S01]  /*0d50*/  LEA.HI R5, R3, R10, RZ, 0x3 ;  /* 0x0000000a03057211 */ /* 0x000fe200078f18ff */
[----:B------:R-:W-:Y:S01]  /*0d60*/  IMAD.SHL.U32 R3, R6, 0x8, RZ ;  /* 0x0000000806037824 */ /* 0x000fe200078e00ff */
[----:B------:R-:W-:Y:S01]  /*0d70*/  LOP3.LUT R4, R4, 0x40, RZ, 0xc0, !PT ;  /* 0x0000004004047812 */ /* 0x000fe200078ec0ff */
[----:B------:R-:W-:Y:S01]  /*0d80*/  IMAD.IADD R11, R14, 0x1, -R11 ;  /* 0x000000010e0b7824 */ /* 0x000fe200078e0a0b */
[----:B------:R-:W-:-:S02]  /*0d90*/  LEA.HI R6, R2, R2, RZ, 0x1 ;  /* 0x0000000202067211 */ /* 0x000fc400078f08ff */
[----:B------:R-:W-:Y:S01]  /*0da0*/  LOP3.LUT R13, R5, 0xfffffff8, RZ, 0xc0, !PT ;  /* 0xfffffff8050d7812 */ /* 0x000fe200078ec0ff */
[----:B------:R-:W-:Y:S01]  /*0db0*/  IMAD.SHL.U32 R157, R11, 0x2, RZ ;  /* 0x000000020b9d7824 */ /* 0x000fe200078e00ff */
[--C-:B------:R-:W-:Y:S01]  /*0dc0*/  LOP3.LUT R2, R4, 0x8, R3.reuse, 0xf8, !PT ;  /* 0x0000000804027812 */ /* 0x100fe200078ef803 */
[----:B------:R-:W-:Y:S01]  /*0dd0*/  IMAD.U32 R3, R12, 0x20, R3 ;  /* 0x000000200c037824 */ /* 0x000fe200078e0003 */
[----:B------:R-:W-:Y:S01]  /*0de0*/  SHF.R.U32.HI R5, RZ, 0x3, R4 ;  /* 0x00000003ff057819 */ /* 0x000fe20000011604 */
[----:B------:R-:W-:Y:S01]  /*0df0*/  IMAD.IADD R10, R10, 0x1, -R13 ;  /* 0x000000010a0a7824 */ /* 0x000fe200078e0a0d */
[----:B------:R-:W-:Y:S01]  /*0e00*/  LOP3.LUT R4, R0, 0xfffffffc, RZ, 0xc0, !PT ;  /* 0xfffffffc00047812 */ /* 0x000fe200078ec0ff */
[----:B------:R-:W-:Y:S01]  /*0e10*/  VIADD R155, R157, 0x8 ;  /* 0x000000089d9b7836 */ /* 0x000fe20000000000 */
[----:B------:R-:W-:Y:S01]  /*0e20*/  LEA.HI R9, R9, R14, RZ, 0x5 ;  /* 0x0000000e09097211 */ /* 0x000fe200078f28ff */
[----:B------:R0:W-:Y:S01]  /*0e30*/  STL [R1+0x48], R3 ;  /* 0x0000480301007387 */ /* 0x0001e20000100800 */
[----:B------:R-:W-:Y:S01]  /*0e40*/  LOP3.LUT R2, R2, R5, RZ, 0x3c, !PT ;  /* 0x0000000502027212 */ /* 0x000fe200078e3cff */
[----:B------:R-:W-:Y:S01]  /*0e50*/  IMAD.IADD R4, R15, 0x1, -R4 ;  /* 0x000000010f047824 */ /* 0x000fe200078e0a04 */
[----:B------:R-:W-:Y:S01]  /*0e60*/  SHF.R.S32.HI R9, RZ, 0x5, R9 ;  /* 0x00000005ff097819 */ /* 0x000fe20000011409 */
[----:B------:R-:W-:Y:S01]  /*0e70*/  IMAD R6, R6, -0x3, R16 ;  /* 0xfffffffd06067824 */ /* 0x000fe200078e0210 */
[----:B------:R-:W-:Y:S01]  /*0e80*/  SHF.R.S32.HI R0, RZ, 0x2, R0 ;  /* 0x00000002ff007819 */ /* 0x000fe20000011400 */
[----:B------:R-:W-:-:S02]  /*0e90*/  IMAD.SHL.U32 R18, R4, 0x8, RZ ;  /* 0x0000000804127824 */ /* 0x000fc400078e00ff */
[----:B------:R-:W-:Y:S01]  /*0ea0*/  IMAD R9, R9, 0x10, R10 ;  /* 0x0000001009097824 */ /* 0x000fe200078e020a */
[----:B0-----:R-:W-:Y:S01]  /*0eb0*/  LEA.HI R3, R4, R4, RZ, 0x1 ;  /* 0x0000000404037211 */ /* 0x001fe200078f08ff */
[----:B------:R-:W-:Y:S02]  /*0ec0*/  VIADD R144, R18, 0x40 ;  /* 0x0000004012907836 */ /* 0x000fe40000000000 */
[----:B------:R-:W-:Y:S01]  /*0ed0*/  VIADD R152, R157, 0x20 ;  /* 0x000000209d987836 */ /* 0x000fe20000000000 */
[----:B------:R-:W-:Y:S01]  /*0ee0*/  LOP3.LUT R3, R3, 0x1ffffffe, RZ, 0xc0, !PT ;  /* 0x1ffffffe03037812 */ /* 0x000fe200078ec0ff */
[C---:B------:R-:W-:Y:S01]  /*0ef0*/  VIADD R149, R157.reuse, 0x38 ;  /* 0x000000389d957836 */ /* 0x040fe20000000000 */
[----:B------:R-:W-:Y:S01]  /*0f00*/  SHF.R.S32.HI R0, RZ, 0x1f, R144 ;  /* 0x0000001fff007819 */ /* 0x000fe20000011490 */
[----:B------:R-:W-:Y:S01]  /*0f10*/  VIADD R146, R157, 0x50 ;  /* 0x000000509d927836 */ /* 0x000fe20000000000 */
[----:B------:R-:W-:Y:S01]  /*0f20*/  SHF.R.S32.HI R0, RZ, 0x1f, R155 ;  /* 0x0000001fff007819 */ /* 0x000fe2000001149b */
[----:B------:R-:W-:Y:S01]  /*0f30*/  IMAD R5, R6, 0x40, R9 ;  /* 0x0000004006057824 */ /* 0x000fe200078e0209 */
[----:B------:R-:W-:Y:S01]  /*0f40*/  SHF.R.S32.HI R0, RZ, 0x1f, R152 ;  /* 0x0000001fff007819 */ /* 0x000fe20000011498 */
[----:B------:R-:W-:Y:S01]  /*0f50*/  IMAD.IADD R3, R4, 0x1, -R3 ;  /* 0x0000000104037824 */ /* 0x000fe200078e0a03 */
[----:B------:R-:W-:Y:S01]  /*0f60*/  SHF.R.S32.HI R0, RZ, 0x1f, R149 ;  /* 0x0000001fff007819 */ /* 0x000fe20000011495 */
[----:B------:R-:W-:Y:S01]  /*0f70*/  IMAD.IADD R2, R2, 0x1, R7 ;  /* 0x0000000102027824 */ /* 0x000fe200078e0207 */
[----:B------:R-:W-:Y:S01]  /*0f80*/  SHF.R.S32.HI R0, RZ, 0x1f, R146 ;  /* 0x0000001fff007819 */ /* 0x000fe20000011492 */
[----:B------:R-:W-:Y:S01]  /*0f90*/  IMAD.U32 R7, RZ, RZ, UR8 ;  /* 0x00000008ff077e24 */ /* 0x000fe2000f8e00ff */
[----:B------:R-:W-:Y:S01]  /*0fa0*/  STL [R1+0x40], R5 ;  /* 0x0000400501007387 */ /* 0x000fe20000100800 */
[----:B------:R-:W-:Y:S01]  /*0fb0*/  IMAD.U32 R6, RZ, RZ, UR4 ;  /* 0x00000004ff067e24 */ /* 0x000fe2000f8e00ff */
[----:B------:R-:W-:Y:S01]  /*0fc0*/  LEA R2, R2, UR37, 0x1 ;  /* 0x0000002502027c11 */ /* 0x000fe2000f8e08ff */
[----:B------:R-:W-:Y:S01]  /*0fd0*/  IMAD R0, R3, 0x8, R5 ;  /* 0x0000000803007824 */ /* 0x000fe200078e0205 */
[----:B------:R-:W-:Y:S01]  /*0fe0*/  STL [R1+0x4c], R7 ;  /* 0x00004c0701007387 */ /* 0x000fe20000100800 */
[----:B------:R-:W-:-:S02]  /*0ff0*/  VIADD R22, R18, 0x20 ;  /* 0x0000002012167836 */ /* 0x000fc40000000000 */
[C---:B------:R-:W-:Y:S01]  /*1000*/  VIADD R154, R157.reuse, 0x10 ;  /* 0x000000109d9a7836 */ /* 0x040fe20000000000 */
[----:B------:R0:W-:Y:S01]  /*1010*/  STL [R1+0x14], R6 ;  /* 0x0000140601007387 */ /* 0x0001e20000100800 */
        /* <DEDUP_REMOVED lines=11> */
[----:B------:R-:W-:-:S02]  /*10d0*/  SHF.R.S32.HI R6, RZ, 0x1f, R150 ;  /* 0x0000001fff067819 */ /* 0x000fc40000011496 */
[----:B------:R-:W-:Y:S02]  /*10e0*/  SHF.R.S32.HI R4, RZ, 0x1f, R148 ;  /* 0x0000001fff047819 */ /* 0x000fe40000011494 */
[----:B------:R-:W-:Y:S02]  /*10f0*/  SHF.R.S32.HI R6, RZ, 0x1f, R147 ;  /* 0x0000001fff067819 */ /* 0x000fe40000011493 */
[----:B-1----:R-:W-:-:S07]  /*1100*/  SHF.R.S32.HI R4, RZ, 0x1f, R145 ;  /* 0x0000001fff047819 */ /* 0x002fce0000011491 */
.L_x_9553:
[----:B------:R-:W-:Y:S01]  /*1110*/  ULDC.64 UR8, c[0x0][0xc88] ;  /* 0x0003220000087ab9 */ /* 0x000fe20000000a00 */
[----:B------:R-:W-:Y:S01]  /*1120*/  ULDC.64 UR12, c[0x0][0x208] ;  /* 0x00008200000c7ab9 */ /* 0x000fe20000000a00 */
[----:B------:R-:W-:Y:S01]  /*1130*/  UIMAD.WIDE UR8, UR7, 0x4, UR8 ;  /* 0x00000004070878a5 */ /* 0x000fe2000f8e0208 */
[----:B------:R-:W-:Y:S02]  /*1140*/  ULDC.64 UR10, c[0x0][0xa20] ;  /* 0x00028800000a7ab9 */ /* 0x000fe40000000a00 */
[----:B------:R-:W-:-:S03]  /*1150*/  ULDC UR7, c[0x0][0x2f0] ;  /* 0x0000bc0000077ab9 */ /* 0x000fc60000000800 */
[----:B012---:R-:W-:Y:S02]  /*1160*/  IMAD.U32 R4, RZ, RZ, UR8 ;  /* 0x00000008ff047e24 */ /* 0x007fe4000f8e00ff */
[----:B----4-:R-:W-:Y:S01]  /*1170*/  IMAD.U32 R5, RZ, RZ, UR9 ;  /* 0x00000009ff057e24 */ /* 0x010fe2000f8e00ff */
        /* <DEDUP_REMOVED lines=23> */
[----:B---3--:R-:W-:Y:S01]  /*12f0*/  IMAD.U32 R7, RZ, RZ, UR11 ;  /* 0x0000000bff077e24 */ /* 0x008fe2000f8e00ff */
[----:B------:R-:W2:Y:S04]  /*1300*/  @P0 LDG.E R4, desc[UR12][R4.64] ;  /* 0x0000000c04040981 */ /* 0x000ea8000c1e1900 */
[----:B------:R-:W3:Y:S01]  /*1310*/  @P1 LDG.E R6, desc[UR12][R6.64] ;  /* 0x0000000c06061981 */ /* 0x000ee2000c1e1900 */
[----:B0-----:R-:W-:Y:S01]  /*1320*/  IMAD.U32 R3, RZ, RZ, UR6 ;  /* 0x00000006ff037e24 */ /* 0x001fe2000f8e00ff */
[----:B------:R-:W-:-:S02]  /*1330*/  UISETP.NE.U32.AND UP0, UPT, UR8, URZ, UPT ;  /* 0x0000003f0800728c */ /* 0x000fc4000bf05070 */
[----:B------:R-:W-:Y:S02]  /*1340*/  ULOP3.LUT UR6, UR5, 0xffff, URZ, 0xc0, !UPT ;  /* 0x0000ffff05067892 */ /* 0x000fe4000f8ec03f */
[----:B------:R0:W-:Y:S01]  /*1350*/  STL [R1+0x4], R3 ;  /* 0x0000040301007387 */ /* 0x0001e20000100800 */
[----:B------:R-:W-:Y:S01]  /*1360*/  UISETP.NE.AND.EX UP0, UPT, UR9, URZ, UPT, UP0 ;  /* 0x0000003f0900728c */ /* 0x000fe2000bf05300 */
[----:B------:R-:W-:Y:S02]  /*1370*/  UMOV UR38, URZ ;  /* 0x0000003f00267c82 */ /* 0x000fe40008000000 */
[----:B------:R-:W-:Y:S01]  /*1380*/  IMAD.U32 R156, RZ, RZ, UR6 ;  /* 0x00000006ff9c7e24 */ /* 0x000fe2000f8e00ff */
[----:B------:R-:W-:Y:S02]  /*1390*/  USEL UR4, UR4, 0x1, UP0 ;  /* 0x0000000104047887 */ /* 0x000fe40008000000 */
[----:B------:R-:W-:Y:S02]  /*13a0*/  ULOP3.LUT UR6, UR5, 0xff0000, URZ, 0xc0, !UPT ;  /* 0x00ff000005067892 */ /* 0x000fe4000f8ec03f */
[----:B------:R-:W-:-:S02]  /*13b0*/  UIMAD UR4, UR4, UR7, URZ ;  /* 0x00000007040472a4 */ /* 0x000fc4000f8e023f */
[----:B------:R-:W-:Y:S01]  /*13c0*/  ULOP3.LUT UR7, UR5, 0xff000000, URZ, 0xc0, !UPT ;  /* 0xff00000005077892 */ /* 0x000fe2000f8ec03f */
[----:B--2---:R-:W-:-:S04]  /*13d0*/  @P0 R2UR UR38, R4 ;  /* 0x00000000042602ca */ /* 0x004fc800000e0000 */
[----:B---3--:R-:W-:Y:S01]  /*13e0*/  @P1 R2UR UR4, R6 ;  /* 0x00000000060412ca */ /* 0x008fe200000e0000 */
[----:B0-----:R-:W-:-:S14]  /*13f0*/  @P1 BRA `(.L_x_9516) ;  /* 0x00000000003c1947 */ /* 0x001fdc0003800000 */
        /* <DEDUP_REMOVED lines=15> */
.L_x_9516:
        /* <DEDUP_REMOVED lines=52> */
.L_x_9517:
        /* <DEDUP_REMOVED lines=34> */
[----:B------:R-:W-:-:S06]  /*1a50*/  UISETP.GT.AND UP0, UPT, UR40, UR5, UPT ;  /* 0x000000052800728c */ /* 0x000fcc000bf04270 */
[----:B------:R-:W-:-:S13]  /*1a60*/  PLOP3.LUT P1, PT, PT, PT, UP0, 0x80, 0x0 ;  /* 0x000000000000781c */ /* 0x000fda0003f2f008 */
[----:B------:R-:W-:Y:S05]  /*1a70*/  @!P1 BRA `(.L_x_9518) ;  /* 0x0000008c00e89947 */ /* 0x000fea0003800000 */
[----:B------:R-:W0:Y:S02]  /*1a80*/  S2R R4, SR_TID.X ;  /* 0x0000000000047919 */ /* 0x000e240000002100 */
[----:B0-----:R-:W-:-:S05]  /*1a90*/  VIADD R5, R4, 0xffffff80 ;  /* 0xffffff8004057836 */ /* 0x001fca0000000000 */
[----:B------:R-:W-:-:S04]  /*1aa0*/  SHF.R.S32.HI R4, RZ, 0x1f, R5 ;  /* 0x0000001fff047819 */ /* 0x000fc80000011405 */
[----:B------:R-:W-:-:S04]  /*1ab0*/  LEA.HI R4, R4, R5, RZ, 0x7 ;  /* 0x0000000504047211 */ /* 0x000fc800078f38ff */
[----:B------:R-:W-:-:S05]  /*1ac0*/  SHF.R.S32.HI R4, RZ, 0x7, R4 ;  /* 0x00000007ff047819 */ /* 0x000fca0000011404 */
[----:B------:R-:W0:Y:S02]  /*1ad0*/  SHFL.IDX PT, R0, R4, RZ, 0x1f ;  /* 0x00001fff04007589 */ /* 0x000e2400000e0000 */
[----:B0-----:R-:W-:-:S13]  /*1ae0*/  R2UR UR6, R0 ;  /* 0x00000000000672ca */ /* 0x001fda00000e0000 */
[----:B------:R-:W-:Y:S02]  /*1af0*/  UIMAD.WIDE UR4, UR6, 0x55555556, URZ ;  /* 0x55555556060478a5 */ /* 0x000fe4000f8e023f */
[----:B------:R-:W-:Y:S02]  /*1b00*/  IMAD.U32 R17, RZ, RZ, UR6 ;  /* 0x00000006ff117e24 */ /* 0x000fe4000f8e00ff */
[----:B------:R-:W-:Y:S02]  /*1b10*/  ULEA.HI UR41, UR5, UR5, URZ, 0x1 ;  /* 0x0000000505297291 */ /* 0x000fe4000f8f083f */
[----:B------:R-:W-:Y:S02]  /*1b20*/  UIADD3 UR5, UR37, 0x24300, URZ ;  /* 0x0002430025057890 */ /* 0x000fe4000fffe03f */
[----:B------:R-:W-:Y:S02]  /*1b30*/  UIMAD UR41, UR41, -0x3, UR6 ;  /* 0xfffffffd292978a4 */ /* 0x000fe4000f8e0206 */
[----:B------:R-:W-:-:S02]  /*1b40*/  ULOP3.LUT UP0, URZ, UR5, 0x9f, URZ, 0xc0, !UPT ;  /* 0x0000009f053f7892 */ /* 0x000fc4000f80c03f */
[----:B------:R-:W-:-:S04]  /*1b50*/  ULEA UR4, UR41, UR5, 0xb ;  /* 0x0000000529047291 */ /* 0x000fc8000f8e583f */
[----:B------:R-:W-:Y:S01]  /*1b60*/  PLOP3.LUT P0, PT, PT, PT, UP0, 0x80, 0x0 ;  /* 0x000000000000781c */ /* 0x000fe20003f0f008 */
[----:B------:R-:W-:-:S04]  /*1b70*/  USHF.R.U32.HI UR4, URZ, 0x4, UR4 ;  /* 0x000000043f047899 */ /* 0x000fc80008011604 */
[----:B------:R-:W-:-:S08]  /*1b80*/  ULOP3.LUT UR61, UR4, 0x3fff, URZ, 0xc0, !UPT ;  /* 0x00003fff043d7892 */ /* 0x000fd0000f8ec03f */
        /* <DEDUP_REMOVED lines=17> */
.L_x_9519:
[----:B------:R-:W2:Y:S04]  /*1ca0*/  LDL R21, [R1+0x14] ;  /* 0x0000140001157983 */ /* 0x000ea80000100800 */
[----:B------:R-:W3:Y:S01]  /*1cb0*/  LDL R20, [R1+0x4c] ;  /* 0x00004c0001147983 */ /* 0x000ee20000100800 */
        /* <DEDUP_REMOVED lines=11> */
.L_x_9678:
[----:B------:R-:W-:Y:S05]  /*1d70*/  @!P0 BRA `(.L_x_9521) ;  /* 0x0000000000048947 */ /* 0x000fea0003800000 */
[----:B------:R-:W-:Y:S01]  /*1d80*/  BPT.TRAP 0x1 ;  /* 0x000000040000795c */ /* 0x000fe20000300000 */
.L_x_9521:
[----:B0-----:R-:W-:Y:S02]  /*1d90*/  IMAD.U32 R0, RZ, RZ, UR36 ;  /* 0x00000024ff007e24 */ /* 0x001fe4000f8e00ff */
[----:B------:R-:W-:-:S03]  /*1da0*/  IMAD.U32 R3, RZ, RZ, UR39 ;  /* 0x00000027ff037e24 */ /* 0x000fc6000f8e00ff */
[----:B------:R-:W-:Y:S02]  /*1db0*/  LEA R0, R0, UR37, 0x3 ;  /* 0x0000002500007c11 */ /* 0x000fe4000f8e18ff */
[----:B------:R-:W-:-:S04]  /*1dc0*/  SHF.L.U32 R3, R3, 0x1f, RZ ;  /* 0x0000001f03037819 */ /* 0x000fc800000006ff */
[----:B------:R0:W1:Y:S01]  /*1dd0*/  SYNCS.PHASECHK.TRANS64.TRYWAIT P2, [R0+URZ+0x31c30], R3 ;  /* 0x031c3003000075a7 */ /* 0x000062000804017f */
[----:B------:R-:W-:Y:S05]  /*1de0*/  @!P0 BRA `(.L_x_9522) ;  /* 0x0000000000048947 */ /* 0x000fea0003800000 */
[----:B------:R-:W-:Y:S01]  /*1df0*/  BPT.TRAP 0x1 ;  /* 0x000000040000795c */ /* 0x000fe20000300000 */
.L_x_9522:
[----:B------:R-:W2:Y:S01]  /*1e00*/  S2R R4, SR_TID.X ;  /* 0x0000000000047919 */ /* 0x000ea20000002100 */
[----:B------:R-:W-:Y:S01]  /*1e10*/  IMAD.MOV.U32 R71, RZ, RZ, RZ ;  /* 0x000000ffff477224 */ /* 0x000fe200078e00ff */
[----:B--2---:R-:W-:Y:S01]  /*1e20*/  LOP3.LUT P1, RZ, R4, 0x7f, RZ, 0xc0, !PT ;  /* 0x0000007f04ff7812 */ /* 0x004fe2000782c0ff */
[----:B-1----:R-:W-:-:S12]  /*1e30*/  @P2 BRA `(.L_x_9523) ;  /* 0x0000000000082947 */ /* 0x002fd80003800000 */
[----:B------:R-:W1:Y:S02]  /*1e40*/  SYNCS.PHASECHK.TRANS64.TRYWAIT P2, [R0+URZ+0x31c30], R3 ;  /* 0x031c3003000075a7 */ /* 0x000e64000804017f */
[----:B-1----:R-:W-:Y:S05]  /*1e50*/  @!P2 BRA `(.L_x_9524) ;  /* 0x000001200034a947 */ /* 0x002fea0003800000 */
.L_x_9523:
[----:B------:R-:W-:Y:S05]  /*1e60*/  WARPSYNC.ALL ;  /* 0x0000000000007948 */ /* 0x000fea0003800000 */
[----:B------:R-:W-:Y:S01]  /*1e70*/  UIADD3 UR4, UR37, 0x16a00, URZ ;  /* 0x00016a0025047890 */ /* 0x000fe2000fffe03f */
[----:B------:R-:W-:Y:S01]  /*1e80*/  WARPGROUP.ARRIVE ;  /* 0x00000000000079c5 */ /* 0x000fe20000000000 */
[----:B------:R-:W-:Y:S01]  /*1e90*/  ULEA UR41, UR41, UR37, 0xc ;  /* 0x0000002529297291 */ /* 0x000fe2000f8e603f */
[----:B------:R-:W-:Y:S01]  /*1ea0*/  P2R R104, PR, RZ, 0x1 ;  /* 0x00000001ff687803 */ /* 0x000fe20000000000 */
[----:B------:R-:W-:Y:S01]  /*1eb0*/  USHF.R.U32.HI UR4, URZ, 0x4, UR4 ;  /* 0x000000043f047899 */ /* 0x000fe20008011604 */
[----:B01----:R-:W-:Y:S01]  /*1ec0*/  @!P1 VIADD R0, R0, 0x31c40 ;  /* 0x00031c4000009836 */ /* 0x003fe20000000000 */
[----:B------:R-:W-:Y:S01]  /*1ed0*/  UIADD3 UR41, UR41, 0xda00, URZ ;  /* 0x0000da0029297890 */ /* 0x000fe2000fffe03f */
[----:B------:R-:W-:Y:S01]  /*1ee0*/  R2UR UR32, R16 ;  /* 0x00000000102072ca */ /* 0x000fe200000e0000 */
[----:B------:R-:W-:-:S02]  /*1ef0*/  ULOP3.LUT UR4, UR4, 0x3fff, URZ, 0xc0, !UPT ;  /* 0x00003fff04047892 */ /* 0x000fc4000f8ec03f */
[----:B------:R-:W-:Y:S02]  /*1f00*/  USHF.R.U32.HI UR41, URZ, 0x4, UR41 ;  /* 0x000000043f297899 */ /* 0x000fe40008011629 */
[----:B------:R-:W-:Y:S02]  /*1f10*/  ULOP3.LUT UR6, UR4, 0x10000, URZ, 0xfc, !UPT ;  /* 0x0001000004067892 */ /* 0x000fe4000f8efc3f */
[----:B------:R-:W-:Y:S02]  /*1f20*/  ULOP3.LUT UR5, UR41, 0x3fff, URZ, 0xc0, !UPT ;  /* 0x00003fff29057892 */ /* 0x000fe4000f8ec03f */
[----:B------:R-:W-:Y:S02]  /*1f30*/  UIMAD UR4, UR36, 0x6c0, UR6 ;  /* 0x000006c0240478a4 */ /* 0x000fe4000f8e0206 */
[----:B------:R-:W-:Y:S01]  /*1f40*/  ULOP3.LUT UR5, UR5, 0x10000, URZ, 0xfc, !UPT ;  /* 0x0001000005057892 */ /* 0x000fe2000f8efc3f */
[----:B------:R-:W-:Y:S01]  /*1f50*/  UMOV UR31, 0x80000020 ;  /* 0x80000020001f7882 */ /* 0x000fe20000000000 */
[----:B------:R-:W-:Y:S01]  /*1f60*/  UMOV UR29, 0x80000020 ;  /* 0x80000020001d7882 */ /* 0x000fe20000000000 */
[----:B------:R-:W-:-:S02]  /*1f70*/  UIADD3 UR10, UR4, 0x40, URZ ;  /* 0x00000040040a7890 */ /* 0x000fc4000fffe03f */
[----:B------:R-:W-:Y:S02]  /*1f80*/  UMOV UR30, UR4 ;  /* 0x00000004001e7c82 */ /* 0x000fe40008000000 */
[----:B------:R-:W-:Y:S01]  /*1f90*/  UMOV UR28, UR5 ;  /* 0x00000005001c7c82 */ /* 0x000fe20008000000 */
[----:B------:R-:W-:Y:S01]  /*1fa0*/  UMOV UR9, UR29 ;  /* 0x0000001d00097c82 */ /* 0x000fe20008000000 */
[----:B------:R-:W-:Y:S01]  /*1fb0*/  HGMMA.64x16x16.F32.BF16 R96, gdesc[UR28], RZ, !UPT, gsb0 ;  /* 0x002000001c6079f0 */ /* 0x000fe2000c0018ff */
[----:B------:R-:W-:Y:S01]  /*1fc0*/  UMOV UR8, UR28 ;  /* 0x0000001c00087c82 */ /* 0x000fe20008000000 */
[----:B------:R-:W-:Y:S01]  /*1fd0*/  UMOV UR11, 0x80000020 ;  /* 0x80000020000b7882 */ /* 0x000fe20000000000 */
[----:B------:R-:W-:Y:S02]  /*1fe0*/  UIADD3 UR7, UR4, 0x80, URZ ;  /* 0x0000008004077890 */ /* 0x000fe4000fffe03f */
[----:B------:R-:W-:Y:S02]  /*1ff0*/  UIADD3 UR12, UR4, 0xc0, URZ ;  /* 0x000000c0040c7890 */ /* 0x000fe4000fffe03f */
[----:B------:R-:W-:-:S02]  /*2000*/  UIADD3 UR13, UR4, 0x100, URZ ;  /* 0x00000100040d7890 */ /* 0x000fc4000fffe03f */
[----:B------:R-:W-:Y:S01]  /*2010*/  UIADD3 UR14, UR4, 0x140, URZ ;  /* 0x00000140040e7890 */ /* 0x000fe2000fffe03f */
        /* <DEDUP_REMOVED lines=13> */
[----:B------:R-:W-:-:S04]  /*20f0*/  UIADD3 UR60, UR40, -0x2, URZ ;  /* 0xfffffffe283c7890 */ /* 0x000fc8000fffe03f */
[----:B------:R-:W-:Y:S01]  /*2100*/  UISETP.GE.AND UP0, UPT, UR60, UR32, UPT ;  /* 0x000000203c00728c */ /* 0x000fe2000bf06270 */
        /* <DEDUP_REMOVED lines=290> */
[----:B------:R-:W4:Y:S08]  /*3330*/  MUFU.TANH R9, R9 ;  /* 0x0000000900097308 */ /* 0x000f300000002400 */
        /* <DEDUP_REMOVED lines=16> */
[----:B------:R-:W-:Y:S08]  /*3440*/  MUFU.TANH R20, R20 ;  /* 0x0000001400147308 */ /* 0x000ff00000002400 */
        /* <DEDUP_REMOVED lines=11> */
[----:B------:R-:W-:Y:S01]  /*3500*/  IMAD.U32 R84, RZ, RZ, UR40 ;  /* 0x00000028ff547e24 */ /* 0x000fe2000f8e00ff */
[----:B------:R-:W-:Y:S01]  /*3510*/  HGMMA.64x16x16.F32.BF16 R72, gdesc[UR24], R72, gsb0 ;  /* 0x00200000184879f0 */ /* 0x000fe20008001848 */
[----:B------:R-:W-:Y:S01]  /*3520*/  UIADD3 UR26, UR4, 0x582, URZ ;  /* 0x00000582041a7890 */ /* 0x000fe2000fffe03f */
[----:B------:R-:W-:Y:S01]  /*3530*/  IADD3 R83, R82, 0x90, -R157 ;  /* 0x0000009052537810 */ /* 0x000fe20007ffe89d */
[----:B------:R-:W-:Y:S01]  /*3540*/  UMOV UR27, 0x80000020 ;  /* 0x80000020001b7882 */ /* 0x000fe20000000000 */
[----:B------:R-:W-:Y:S01]  /*3550*/  FMUL.FTZ R65, R80, UR5 ;  /* 0x0000000550417c20 */ /* 0x000fe20008410000 */
[----:B------:R-:W-:Y:S01]  /*3560*/  FMUL.FTZ R80, R86, UR5 ;  /* 0x0000000556507c20 */ /* 0x000fe20008410000 */
[----:B------:R-:W-:Y:S01]  /*3570*/  FMUL.FTZ R66, R81, UR5 ;  /* 0x0000000551427c20 */ /* 0x000fe20008410000 */
[----:B------:R-:W-:Y:S01]  /*3580*/  FMUL.FTZ R81, R87, UR5 ;  /* 0x0000000557517c20 */ /* 0x000fe20008410000 */
[----:B------:R-:W-:Y:S01]  /*3590*/  MUFU.TANH R14, R14 ;  /* 0x0000000e000e7308 */ /* 0x000fe20000002400 */
[----:B------:R-:W-:-:S07]  /*35a0*/  FMUL.FTZ R70, R85, UR5 ;  /* 0x0000000555467c20 */ /* 0x000fce0008410000 */
        /* <DEDUP_REMOVED lines=15> */
[----:B------:R-:W-:Y:S01]  /*36a0*/  UMOV UR27, 0x80000020 ;  /* 0x80000020001b7882 */ /* 0x000fe20000000000 */
[----:B------:R-:W-:Y:S01]  /*36b0*/  FMUL.FTZ R75, R75, UR5 ;  /* 0x000000054b4b7c20 */ /* 0x000fe20008410000 */
[----:B------:R-:W-:Y:S01]  /*36c0*/  FMUL.FTZ R78, R78, UR5 ;  /* 0x000000054e4e7c20 */ /* 0x000fe20008410000 */
[----:B------:R-:W5:Y:S01]  /*36d0*/  MUFU.TANH R74, R74 ;  /* 0x0000004a004a7308 */ /* 0x000f620000002400 */
[----:B------:R-:W-:-:S07]  /*36e0*/  FMUL.FTZ R79, R79, UR5 ;  /* 0x000000054f4f7c20 */ /* 0x000fce0008410000 */
[----:B------:R-:W5:Y:S08]  /*36f0*/  MUFU.TANH R72, R72 ;  /* 0x0000004800487308 */ /* 0x000f700000002400 */
[----:B------:R-:W5:Y:S08]  /*3700*/  MUFU.TANH R68, R68 ;  /* 0x0000004400447308 */ /* 0x000f700000002400 */
[----:B------:R-:W5:Y:S08]  /*3710*/  MUFU.TANH R73, R73 ;  /* 0x0000004900497308 */ /* 0x000f700000002400 */
[----:B------:R-:W5:Y:S08]  /*3720*/  MUFU.TANH R80, R80 ;  /* 0x0000005000507308 */ /* 0x000f700000002400 */
[----:B------:R-:W5:Y:S01]  /*3730*/  MUFU.TANH R76, R76 ;  /* 0x0000004c004c7308 */ /* 0x000f620000002400 */
[----:B------:R-:W-:-:S02]  /*3740*/  WARPGROUP.DEPBAR.LE gsb0, 0x0 ;  /* 0x00008000000079c5 */ /* 0x000fc40000010000 */
[----:B------:R-:W-:Y:S01]  /*3750*/  WARPGROUP.ARRIVE ;  /* 0x00000000000079c5 */ /* 0x000fe20000000000 */
[----:B------:R-:W-:-:S04]  /*3760*/  FMUL.FTZ R56, R56, UR5 ;  /* 0x0000000538387c20 */ /* 0x000fc80008410000 */
[----:B------:R-:W5:Y:S01]  /*3770*/  MUFU.TANH R81, R81 ;  /* 0x0000005100517308 */ /* 0x000f620000002400 */
        /* <DEDUP_REMOVED lines=9> */
[----:B------:R-:W-:Y:S01]  /*3810*/  FMUL.FTZ R62, R62, UR5 ;  /* 0x000000053e3e7c20 */ /* 0x000fe20008410000 */
[----:B------:R-:W-:-:S05]  /*3820*/  FMUL.FTZ R63, R63, UR5 ;  /* 0x000000053f3f7c20 */ /* 0x000fca0008410000 */
        /* <DEDUP_REMOVED lines=8> */
[----:B------:R-:W-:Y:S02]  /*38b0*/  IMAD R52, R84, -0x90, R83 ;  /* 0xffffff7054347824 */ /* 0x000fe400078e0253 */
[----:B------:R-:W-:Y:S01]  /*38c0*/  FMUL.FTZ R84, R54, UR5 ;  /* 0x0000000536547c20 */ /* 0x000fe20008410000 */
[----:B------:R-:W-:Y:S01]  /*38d0*/  FMUL.FTZ R55, R55, UR5 ;  /* 0x0000000537377c20 */ /* 0x000fe20008410000 */
[----:B------:R-:W-:Y:S01]  /*38e0*/  FMUL.FTZ R83, R53, UR5 ;  /* 0x0000000535537c20 */ /* 0x000fe20008410000 */
[----:B------:R-:W-:Y:S01]  /*38f0*/  HGMMA.64x16x16.F32.BF16 R40, gdesc[UR24], R40, gsb0 ;  /* 0x00200000182879f0 */ /* 0x000fe20008001828 */
[----:B------:R-:W-:Y:S01]  /*3900*/  UIADD3 UR26, UR4, 0x642, URZ ;  /* 0x00000642041a7890 */ /* 0x000fe2000fffe03f */
[C---:B------:R-:W-:Y:S01]  /*3910*/  ISETP.GT.AND P3, PT, R52.reuse, RZ, PT ;  /* 0x000000ff3400720c */ /* 0x040fe20003f64270 */
[----:B------:R-:W-:Y:S01]  /*3920*/  UMOV UR27, 0x80000020 ;  /* 0x80000020001b7882 */ /* 0x000fe20000000000 */
[----:B------:R-:W-:Y:S01]  /*3930*/  ISETP.GT.AND P6, PT, R52, 0x1, PT ;  /* 0x000000013400780c */ /* 0x000fe20003fc4270 */
[----:B------:R-:W-:Y:S01]  /*3940*/  FMUL.FTZ R48, R48, UR5 ;  /* 0x0000000530307c20 */ /* 0x000fe20008410000 */
[----:B------:R-:W-:Y:S01]  /*3950*/  ISETP.GT.AND P5, PT, R52, 0x8, PT ;  /* 0x000000083400780c */ /* 0x000fe20003fa4270 */
[----:B------:R-:W5:Y:S01]  /*3960*/  MUFU.TANH R79, R79 ;  /* 0x0000004f004f7308 */ /* 0x000f620000002400 */
[----:B0-----:R-:W-:Y:S01]  /*3970*/  FSEL R3, R3, -INF , P3 ;  /* 0xff80000003037808 */ /* 0x001fe20001800000 */
[----:B------:R-:W-:Y:S01]  /*3980*/  FMUL.FTZ R49, R49, UR5 ;  /* 0x0000000531317c20 */ /* 0x000fe20008410000 */
[----:B-1----:R-:W-:Y:S01]  /*3990*/  FSEL R4, R4, -INF , P6 ;  /* 0xff80000004047808 */ /* 0x002fe20003000000 */
[----:B------:R-:W-:Y:S01]  /*39a0*/  FMUL.FTZ R50, R50, UR5 ;  /* 0x0000000532327c20 */ /* 0x000fe20008410000 */
[C---:B------:R-:W-:Y:S01]  /*39b0*/  ISETP.GT.AND P4, PT, R52.reuse, 0x9, PT ;  /* 0x000000093400780c */ /* 0x040fe20003f84270 */
[----:B------:R-:W-:Y:S01]  /*39c0*/  FMUL.FTZ R51, R51, UR5 ;  /* 0x0000000533337c20 */ /* 0x000fe20008410000 */
[----:B--2---:R-:W-:Y:S01]  /*39d0*/  FSEL R7, R7, -INF , P5 ;  /* 0xff80000007077808 */ /* 0x004fe20002800000 */
[----:B------:R-:W0:Y:S01]  /*39e0*/  MUFU.TANH R61, R61 ;  /* 0x0000003d003d7308 */ /* 0x000e220000002400 */
[----:B------:R-:W-:-:S02]  /*39f0*/  ISETP.GT.AND P2, PT, R52, 0x10, PT ;  /* 0x000000103400780c */ /* 0x000fc40003f44270 */
[----:B---3--:R-:W-:Y:S02]  /*3a00*/  FSEL R8, R8, -INF , P4 ;  /* 0xff80000008087808 */ /* 0x008fe40002000000 */
[----:B----4-:R-:W-:Y:S02]  /*3a10*/  FSEL R9, R9, -INF , P5 ;  /* 0xff80000009097808 */ /* 0x010fe40002800000 */
[C---:B------:R-:W-:Y:S01]  /*3a20*/  ISETP.GT.AND P5, PT, R52.reuse, 0x19, PT ;  /* 0x000000193400780c */ /* 0x040fe20003fa4270 */
[----:B------:R-:W1:Y:S01]  /*3a30*/  MUFU.TANH R58, R58 ;  /* 0x0000003a003a7308 */ /* 0x000e620000002400 */
[----:B-----5:R-:W-:Y:S02]  /*3a40*/  FSEL R5, R5, -INF , P3 ;  /* 0xff80000005057808 */ /* 0x020fe40001800000 */
[----:B------:R-:W-:Y:S02]  /*3a50*/  ISETP.GT.AND P3, PT, R52, 0x11, PT ;  /* 0x000000113400780c */ /* 0x000fe40003f64270 */
[----:B------:R-:W-:-:S02]  /*3a60*/  FSEL R11, R11, -INF , P2 ;  /* 0xff8000000b0b7808 */ /* 0x000fc40001000000 */
[----:B------:R-:W-:Y:S01]  /*3a70*/  FSEL R64, R64, -INF , P5 ;  /* 0xff80000040407808 */ /* 0x000fe20002800000 */
[----:B------:R-:W2:Y:S01]  /*3a80*/  MUFU.TANH R48, R48 ;  /* 0x0000003000307308 */ /* 0x000ea20000002400 */
[----:B------:R-:W-:Y:S02]  /*3a90*/  FSEL R20, R20, -INF , P5 ;  /* 0xff80000014147808 */ /* 0x000fe40002800000 */
[----:B------:R-:W-:Y:S02]  /*3aa0*/  FSEL R6, R6, -INF , P6 ;  /* 0xff80000006067808 */ /* 0x000fe40003000000 */
[C---:B------:R-:W-:Y:S02]  /*3ab0*/  ISETP.GT.AND P5, PT, R52.reuse, 0x30, PT ;  /* 0x000000303400780c */ /* 0x040fe40003fa4270 */
[----:B------:R-:W-:Y:S01]  /*3ac0*/  ISETP.GT.AND P6, PT, R52, 0x18, PT ;  /* 0x000000183400780c */ /* 0x000fe20003fc4270 */
[----:B------:R-:W3:Y:S01]  /*3ad0*/  MUFU.TANH R59, R59 ;  /* 0x0000003b003b7308 */ /* 0x000ee20000002400 */
[----:B------:R-:W-:-:S02]  /*3ae0*/  FSEL R12, R12, -INF , P3 ;  /* 0xff8000000c0c7808 */ /* 0x000fc40001800000 */
[----:B------:R-:W-:Y:S02]  /*3af0*/  FSEL R15, R15, -INF , P6 ;  /* 0xff8000000f0f7808 */ /* 0x000fe40003000000 */
[----:B------:R-:W-:Y:S02]  /*3b00*/  FSEL R10, R10, -INF , P4 ;  /* 0xff8000000a0a7808 */ /* 0x000fe40002000000 */
[C---:B------:R-:W-:Y:S01]  /*3b10*/  ISETP.GT.AND P4, PT, R52.reuse, 0x20, PT ;  /* 0x000000203400780c */ /* 0x040fe20003f84270 */
[----:B------:R-:W4:Y:S01]  /*3b20*/  MUFU.TANH R49, R49 ;  /* 0x0000003100317308 */ /* 0x000f220000002400 */
[----:B------:R-:W-:Y:S02]  /*3b30*/  FSEL R13, R13, -INF , P2 ;  /* 0xff8000000d0d7808 */ /* 0x000fe40001000000 */
[----:B------:R-:W-:Y:S01]  /*3b40*/  ISETP.GT.AND P2, PT, R52, 0x21, PT ;  /* 0x000000213400780c */ /* 0x000fe20003f44270 */
[----:B------:R-:W-:Y:S02]  /*3b50*/  WARPGROUP.DEPBAR.LE gsb0, 0x0 ;  /* 0x00008000000079c5 */ /* 0x000fe40000010000 */
[----:B------:R-:W-:Y:S01]  /*3b60*/  WARPGROUP.ARRIVE ;  /* 0x00000000000079c5 */ /* 0x000fe20000000000 */
[----:B------:R-:W-:Y:S01]  /*3b70*/  FMUL.FTZ R86, R41, UR5 ;  /* 0x0000000529567c20 */ /* 0x000fe20008410000 */
[----:B------:R-:W-:Y:S01]  /*3b80*/  FMUL.FTZ R90, R45, UR5 ;  /* 0x000000052d5a7c20 */ /* 0x000fe20008410000 */
[----:B------:R5:W-:Y:S01]  /*3b90*/  MUFU.TANH R41, R84 ;  /* 0x0000005400297308 */ /* 0x000be20000002400 */
[----:B------:R-:W-:Y:S01]  /*3ba0*/  FMUL.FTZ R87, R42, UR5 ;  /* 0x000000052a577c20 */ /* 0x000fe20008410000 */
[----:B------:R-:W-:Y:S01]  /*3bb0*/  FSEL R65, R65, -INF , P4 ;  /* 0xff80000041417808 */ /* 0x000fe20002000000 */
[----:B------:R-:W-:Y:S01]  /*3bc0*/  HGMMA.64x16x16.F32.BF16 R32, gdesc[UR24], R32, gsb0 ;  /* 0x00200000182079f0 */ /* 0x000fe20008001820 */
[----:B------:R-:W-:Y:S01]  /*3bd0*/  FMUL.FTZ R88, R43, UR5 ;  /* 0x000000052b587c20 */ /* 0x000fe20008410000 */
[----:B------:R-:W-:Y:S01]  /*3be0*/  FSEL R14, R14, -INF , P3 ;  /* 0xff8000000e0e7808 */ /* 0x000fe20001800000 */
[----:B------:R-:W-:Y:S01]  /*3bf0*/  FMUL.FTZ R53, R47, UR5 ;  /* 0x000000052f357c20 */ /* 0x000fe20008410000 */
[----:B------:R-:W-:Y:S01]  /*3c00*/  ISETP.GT.AND P3, PT, R52, 0x28, PT ;  /* 0x000000283400780c */ /* 0x000fe20003f64270 */
[----:B------:R0:W-:Y:S01]  /*3c10*/  MUFU.TANH R42, R55 ;  /* 0x00000037002a7308 */ /* 0x0001e20000002400 */
[----:B-----5:R-:W-:Y:S01]  /*3c20*/  FMNMX.FTZ R84, R3, R4, !PT ;  /* 0x0000000403547209 */ /* 0x020fe20007810000 */
[----:B------:R-:W-:Y:S01]  /*3c30*/  UIADD3 UR26, UR4, 0x682, URZ ;  /* 0x00000682041a7890 */ /* 0x000fe2000fffe03f */
[----:B------:R-:W-:Y:S01]  /*3c40*/  FSEL R66, R66, -INF , P2 ;  /* 0xff80000042427808 */ /* 0x000fe20001000000 */
[----:B------:R-:W-:Y:S01]  /*3c50*/  UMOV UR27, 0x80000020 ;  /* 0x80000020001b7882 */ /* 0x000fe20000000000 */
[----:B------:R-:W-:Y:S01]  /*3c60*/  FMNMX.FTZ R45, R7, R84, !PT ;  /* 0x00000054072d7209 */ /* 0x000fe20007810000 */
[----:B------:R-:W-:Y:S01]  /*3c70*/  FMUL.FTZ R85, R40, UR5 ;  /* 0x0000000528557c20 */ /* 0x000fe20008410000 */
[----:B------:R-:W-:Y:S01]  /*3c80*/  FSEL R21, R21, -INF , P6 ;  /* 0xff80000015157808 */ /* 0x000fe20003000000 */
[----:B------:R5:W-:Y:S01]  /*3c90*/  MUFU.TANH R47, R88 ;  /* 0x00000058002f7308 */ /* 0x000be20000002400 */
[----:B------:R-:W-:Y:S01]  /*3ca0*/  FMNMX.FTZ R84, R8, R45, !PT ;  /* 0x0000002d08547209 */ /* 0x000fe20007810000 */
[----:B------:R-:W-:Y:S01]  /*3cb0*/  FMUL.FTZ R92, R44, UR5 ;  /* 0x000000052c5c7c20 */ /* 0x000fe20008410000 */
[----:B------:R-:W-:Y:S01]  /*3cc0*/  FSEL R45, R74, -INF , P5 ;  /* 0xff8000004a2d7808 */ /* 0x000fe20002800000 */
[----:B------:R-:W-:Y:S01]  /*3cd0*/  FMUL.FTZ R54, R46, UR5 ;  /* 0x000000052e367c20 */ /* 0x000fe20008410000 */
[----:B0-----:R-:W-:-:S02]  /*3ce0*/  FMNMX.FTZ R55, R11, R84, !PT ;  /* 0x000000540b377209 */ /* 0x001fc40007810000 */
[----:B------:R-:W-:Y:S01]  /*3cf0*/  ISETP.GT.AND P6, PT, R52, 0x29, PT ;  /* 0x000000293400780c */ /* 0x000fe20003fc4270 */
[----:B------:R-:W0:Y:S01]  /*3d00*/  MUFU.TANH R62, R62 ;  /* 0x0000003e003e7308 */ /* 0x000e220000002400 */
[----:B------:R-:W-:Y:S02]  /*3d10*/  FMNMX.FTZ R74, R12, R55, !PT ;  /* 0x000000370c4a7209 */ /* 0x000fe40007810000 */
[----:B------:R-:W-:Y:S02]  /*3d20*/  FSEL R69, R69, -INF , P3 ;  /* 0xff80000045457808 */ /* 0x000fe40001800000 */
[----:B------:R-:W-:Y:S02]  /*3d30*/  FMNMX.FTZ R55, R15, R74, !PT ;  /* 0x0000004a0f377209 */ /* 0x000fe40007810000 */
[----:B------:R-:W-:Y:S01]  /*3d40*/  FSEL R70, R70, -INF , P6 ;  /* 0xff80000046467808 */ /* 0x000fe20003000000 */
[----:B------:R-:W0:Y:S01]  /*3d50*/  MUFU.TANH R82, R82 ;  /* 0x0000005200527308 */ /* 0x000e220000002400 */
[----:B------:R-:W-:-:S02]  /*3d60*/  FMNMX.FTZ R74, R20, R55, !PT ;  /* 0x00000037144a7209 */ /* 0x000fc40007810000 */
[----:B------:R-:W-:Y:S02]  /*3d70*/  FSEL R67, R67, -INF , P4 ;  /* 0xff80000043437808 */ /* 0x000fe40002000000 */
[----:B------:R-:W-:Y:S02]  /*3d80*/  FMNMX.FTZ R55, R65, R74, !PT ;  /* 0x0000004a41377209 */ /* 0x000fe40007810000 */
[----:B------:R-:W-:Y:S01]  /*3d90*/  ISETP.GT.AND P4, PT, R52, 0x31, PT ;  /* 0x000000313400780c */ /* 0x000fe20003f84270 */
[----:B------:R-:W0:Y:S01]  /*3da0*/  MUFU.TANH R63, R63 ;  /* 0x0000003f003f7308 */ /* 0x000e220000002400 */
[----:B------:R-:W-:Y:S02]  /*3db0*/  FSEL R72, R72, -INF , P5 ;  /* 0xff80000048487808 */ /* 0x000fe40002800000 */
[----:B------:R-:W-:Y:S02]  /*3dc0*/  FSEL R68, R68, -INF , P2 ;  /* 0xff80000044447808 */ /* 0x000fe40001000000 */
[----:B------:R-:W-:-:S02]  /*3dd0*/  ISETP.GT.AND P2, PT, R52, 0x38, PT ;  /* 0x000000383400780c */ /* 0x000fc40003f44270 */
[----:B------:R-:W-:Y:S01]  /*3de0*/  FSEL R73, R73, -INF , P4 ;  /* 0xff80000049497808 */ /* 0x000fe20002000000 */
[----:B------:R-:W0:Y:S01]  /*3df0*/  MUFU.TANH R40, R83 ;  /* 0x0000005300287308 */ /* 0x000e220000002400 */
[----:B------:R-:W-:Y:S02]  /*3e00*/  FSEL R80, R80, -INF , P3 ;  /* 0xff80000050507808 */ /* 0x000fe40001800000 */
[----:B------:R-:W-:Y:S02]  /*3e10*/  ISETP.GT.AND P3, PT, R52, 0x39, PT ;  /* 0x000000393400780c */ /* 0x000fe40003f64270 */
[----:B------:R-:W-:Y:S01]  /*3e20*/  FSEL R76, R76, -INF , P2 ;  /* 0xff8000004c4c7808 */ /* 0x000fe20001000000 */
[----:B------:R-:W-:Y:S02]  /*3e30*/  WARPGROUP.DEPBAR.LE gsb0, 0x0 ;  /* 0x00008000000079c5 */ /* 0x000fe40000010000 */
[----:B-----5:R-:W-:Y:S01]  /*3e40*/  FMUL.FTZ R88, R32, UR5 ;  /* 0x0000000520587c20 */ /* 0x020fe20008410000 */
[----:B------:R-:W-:Y:S01]  /*3e50*/  FMNMX.FTZ R32, R66, R55, !PT ;  /* 0x0000003742207209 */ /* 0x000fe20007810000 */
[----:B------:R-:W-:Y:S01]  /*3e60*/  WARPGROUP.ARRIVE ;  /* 0x00000000000079c5 */ /* 0x000fe20000000000 */
[----:B------:R-:W-:Y:S01]  /*3e70*/  FSEL R81, R81, -INF , P6 ;  /* 0xff80000051517808 */ /* 0x000fe20003000000 */
[----:B------:R-:W5:Y:S01]  /*3e80*/  MUFU.TANH R50, R50 ;  /* 0x0000003200327308 */ /* 0x000f620000002400 */
[----:B------:R-:W-:Y:S01]  /*3e90*/  FMNMX.FTZ R55, R69, R32, !PT ;  /* 0x0000002045377209 */ /* 0x000fe20007810000 */
[----:B------:R-:W-:Y:S01]  /*3ea0*/  FMUL.FTZ R74, R36, UR5 ;  /* 0x00000005244a7c20 */ /* 0x000fe20008410000 */
[----:B------:R-:W-:Y:S01]  /*3eb0*/  ISETP.GT.AND P6, PT, R52, 0x40, PT ;  /* 0x000000403400780c */ /* 0x000fe20003fc4270 */
[----:B------:R-:W-:Y:S01]  /*3ec0*/  HGMMA.64x16x16.F32.BF16 R24, gdesc[UR24], R24, gsb0 ;  /* 0x00200000181879f0 */ /* 0x000fe20008001818 */
[----:B------:R-:W-:Y:S01]  /*3ed0*/  FMNMX.FTZ R55, R70, R55, !PT ;  /* 0x0000003746377209 */ /* 0x000fe20007810000 */
[----:B------:R-:W-:Y:S01]  /*3ee0*/  FMUL.FTZ R36, R37, UR5 ;  /* 0x0000000525247c20 */ /* 0x000fe20008410000 */
[----:B------:R-:W-:Y:S01]  /*3ef0*/  FSEL R77, R77, -INF , P3 ;  /* 0xff8000004d4d7808 */ /* 0x000fe20001800000 */
[----:B------:R-:W5:Y:S01]  /*3f00*/  MUFU.TANH R43, R85 ;  /* 0x00000055002b7308 */ /* 0x000f620000002400 */
[----:B------:R-:W-:Y:S01]  /*3f10*/  FMNMX.FTZ R32, R72, R55, !PT ;  /* 0x0000003748207209 */ /* 0x000fe20007810000 */
[----:B------:R-:W-:Y:S01]  /*3f20*/  FMUL.FTZ R33, R33, UR5 ;  /* 0x0000000521217c20 */ /* 0x000fe20008410000 */
[----:B------:R-:W-:Y:S01]  /*3f30*/  ISETP.GT.AND P5, PT, R52, 0x41, PT ;  /* 0x000000413400780c */ /* 0x000fe20003fa4270 */
[----:B------:R-:W-:Y:S01]  /*3f40*/  FMUL.FTZ R34, R34, UR5 ;  /* 0x0000000522227c20 */ /* 0x000fe20008410000 */
[----:B------:R-:W-:Y:S01]  /*3f50*/  FMNMX.FTZ R55, R73, R32, !PT ;  /* 0x0000002049377209 */ /* 0x000fe20007810000 */
[----:B------:R-:W-:Y:S01]  /*3f60*/  FMUL.FTZ R35, R35, UR5 ;  /* 0x0000000523237c20 */ /* 0x000fe20008410000 */
[----:B------:R-:W-:Y:S01]  /*3f70*/  FSEL R56, R56, -INF , P6 ;  /* 0xff80000038387808 */ /* 0x000fe20003000000 */
[----:B------:R-:W5:Y:S01]  /*3f80*/  MUFU.TANH R51, R51 ;  /* 0x0000003300337308 */ /* 0x000f620000002400 */
[----:B------:R-:W-:Y:S01]  /*3f90*/  FMNMX.FTZ R32, R76, R55, !PT ;  /* 0x000000374c207209 */ /* 0x000fe20007810000 */
[----:B------:R-:W-:Y:S01]  /*3fa0*/  FMUL.FTZ R39, R39, UR5 ;  /* 0x0000000527277c20 */ /* 0x000fe20008410000 */
[----:B------:R-:W-:-:S02]  /*3fb0*/  FSEL R75, R75, -INF , P4 ;  /* 0xff8000004b4b7808 */ /* 0x000fc40002000000 */
[----:B------:R-:W-:Y:S02]  /*3fc0*/  FMNMX.FTZ R55, R77, R32, !PT ;  /* 0x000000204d377209 */ /* 0x000fe40007810000 */
[----:B------:R-:W-:Y:S01]  /*3fd0*/  ISETP.GT.AND P4, PT, R52, 0x48, PT ;  /* 0x000000483400780c */ /* 0x000fe20003f84270 */
[----:B------:R-:W5:Y:S01]  /*3fe0*/  MUFU.TANH R44, R86 ;  /* 0x00000056002c7308 */ /* 0x000f620000002400 */
[----:B------:R-:W-:Y:S02]  /*3ff0*/  FSEL R57, R57, -INF , P5 ;  /* 0xff80000039397808 */ /* 0x000fe40002800000 */
[----:B------:R-:W-:Y:S02]  /*4000*/  FMNMX.FTZ R32, R56, R55, !PT ;  /* 0x0000003738207209 */ /* 0x000fe40007810000 */
[----:B------:R-:W-:Y:S02]  /*4010*/  FSEL R78, R78, -INF , P2 ;  /* 0xff8000004e4e7808 */ /* 0x000fe40001000000 */
[----:B------:R-:W-:Y:S01]  /*4020*/  ISETP.GT.AND P2, PT, R52, 0x49, PT ;  /* 0x000000493400780c */ /* 0x000fe20003f44270 */
[----:B------:R-:W5:Y:S01]  /*4030*/  MUFU.TANH R92, R92 ;  /* 0x0000005c005c7308 */ /* 0x000f620000002400 */
[----:B------:R-:W-:-:S02]  /*4040*/  FSEL R60, R60, -INF , P4 ;  /* 0xff8000003c3c7808 */ /* 0x000fc40002000000 */
[----:B------:R-:W-:Y:S02]  /*4050*/  FMNMX.FTZ R55, R57, R32, !PT ;  /* 0x0000002039377209 */ /* 0x000fe40007810000 */
[----:B------:R-:W-:Y:S02]  /*4060*/  FSEL R79, R79, -INF , P3 ;  /* 0xff8000004f4f7808 */ /* 0x000fe40001800000 */
[----:B------:R-:W-:Y:S01]  /*4070*/  ISETP.GT.AND P3, PT, R52, 0x50, PT ;  /* 0x000000503400780c */ /* 0x000fe20003f64270 */
[----:B------:R-:W5:Y:S01]  /*4080*/  MUFU.TANH R90, R90 ;  /* 0x0000005a005a7308 */ /* 0x000f620000002400 */
[----:B------:R-:W-:Y:S02]  /*4090*/  FSEL R61, R61, -INF , P2 ;  /* 0xff8000003d3d7808 */ /* 0x000fe40001000000 */
[----:B------:R-:W-:Y:S02]  /*40a0*/  FMNMX.FTZ R32, R60, R55, !PT ;  /* 0x000000373c207209 */ /* 0x000fe40007810000 */
[----:B-1----:R-:W-:-:S02]  /*40b0*/  FSEL R58, R58, -INF , P6 ;  /* 0xff8000003a3a7808 */ /* 0x002fc40003000000 */
[----:B------:R-:W-:Y:S01]  /*40c0*/  ISETP.GT.AND P6, PT, R52, 0x51, PT ;  /* 0x000000513400780c */ /* 0x000fe20003fc4270 */
[----:B------:R-:W1:Y:S01]  /*40d0*/  MUFU.TANH R88, R88 ;  /* 0x0000005800587308 */ /* 0x000e620000002400 */
[----:B--2---:R-:W-:Y:S02]  /*40e0*/  FSEL R48, R48, -INF , P3 ;  /* 0xff80000030307808 */ /* 0x004fe40001800000 */
[----:B------:R-:W-:Y:S02]  /*40f0*/  FMNMX.FTZ R37, R61, R32, !PT ;  /* 0x000000203d257209 */ /* 0x000fe40007810000 */
[----:B---3--:R-:W-:Y:S02]  /*4100*/  FSEL R59, R59, -INF , P5 ;  /* 0xff8000003b3b7808 */ /* 0x008fe40002800000 */
[----:B------:R-:W-:Y:S01]  /*4110*/  ISETP.GT.AND P5, PT, R52, 0x58, PT ;  /* 0x000000583400780c */ /* 0x000fe20003fa4270 */
[----:B------:R2:W3:Y:S01]  /*4120*/  MUFU.TANH R46, R87 ;  /* 0x00000057002e7308 */ /* 0x0004e20000002400 */
[----:B----4-:R-:W-:Y:S01]  /*4130*/  FSEL R49, R49, -INF , P6 ;  /* 0xff80000031317808 */ /* 0x010fe20003000000 */
[----:B------:R-:W-:-:S02]  /*4140*/  WARPGROUP.DEPBAR.LE gsb0, 0x0 ;  /* 0x00008000000079c5 */ /* 0x000fc40000010000 */
[----:B------:R-:W-:Y:S01]  /*4150*/  FMNMX.FTZ R32, R48, R37, !PT ;  /* 0x0000002530207209 */ /* 0x000fe20007810000 */
[----:B------:R-:W-:Y:S01]  /*4160*/  FMUL.FTZ R37, R38, UR5 ;  /* 0x0000000526257c20 */ /* 0x000fe20008410000 */
[----:B0-----:R-:W-:Y:S01]  /*4170*/  FSEL R62, R62, -INF , P4 ;  /* 0xff8000003e3e7808 */ /* 0x001fe20002000000 */
[----:B------:R-:W-:Y:S01]  /*4180*/  FMUL.FTZ R38, R24, UR5 ;  /* 0x0000000518267c20 */ /* 0x000fe20008410000 */
[----:B------:R-:W-:Y:S01]  /*4190*/  ISETP.GT.AND P4, PT, R52, 0x59, PT ;  /* 0x000000593400780c */ /* 0x000fe20003f84270 */
[----:B------:R-:W0:Y:S01]  /*41a0*/  MUFU.TANH R54, R54 ;  /* 0x0000003600367308 */ /* 0x000e220000002400 */
[----:B------:R-:W-:Y:S01]  /*41b0*/  FSEL R82, R82, -INF , P5 ;  /* 0xff80000052527808 */ /* 0x000fe20002800000 */
[----:B------:R-:W-:Y:S01]  /*41c0*/  FMUL.FTZ R28, R28, UR5 ;  /* 0x000000051c1c7c20 */ /* 0x000fe20008410000 */
[----:B------:R-:W-:Y:S01]  /*41d0*/  FMNMX.FTZ R55, R49, R32, !PT ;  /* 0x0000002031377209 */ /* 0x000fe20007810000 */
[----:B--2---:R-:W-:Y:S01]  /*41e0*/  FMUL.FTZ R87, R31, UR5 ;  /* 0x000000051f577c20 */ /* 0x004fe20008410000 */
[----:B------:R-:W-:Y:S01]  /*41f0*/  FSEL R63, R63, -INF , P2 ;  /* 0xff8000003f3f7808 */ /* 0x000fe20001000000 */
[----:B------:R-:W-:Y:S01]  /*4200*/  FMUL.FTZ R85, R30, UR5 ;  /* 0x000000051e557c20 */ /* 0x000fe20008410000 */
[----:B------:R-:W-:Y:S01]  /*4210*/  ISETP.GT.AND P2, PT, R52, 0x60, PT ;  /* 0x000000603400780c */ /* 0x000fe20003f44270 */
[----:B------:R-:W2:Y:S01]  /*4220*/  MUFU.TANH R33, R33 ;  /* 0x0000002100217308 */ /* 0x000ea20000002400 */
[----:B------:R-:W-:Y:S01]  /*4230*/  FSEL R84, R40, -INF , P4 ;  /* 0xff80000028547808 */ /* 0x000fe20002000000 */
[----:B------:R-:W-:Y:S01]  /*4240*/  FMUL.FTZ R40, R25, UR5 ;  /* 0x0000000519287c20 */ /* 0x000fe20008410000 */
[----:B------:R-:W-:-:S02]  /*4250*/  FMNMX.FTZ R55, R82, R55, !PT ;  /* 0x0000003752377209 */ /* 0x000fc40007810000 */
[----:B-----5:R-:W-:Y:S02]  /*4260*/  FSEL R50, R50, -INF , P3 ;  /* 0xff80000032327808 */ /* 0x020fe40001800000 */
[----:B------:R-:W-:Y:S01]  /*4270*/  ISETP.GT.AND P3, PT, R52, 0x61, PT ;  /* 0x000000613400780c */ /* 0x000fe20003f64270 */
[----:B------:R-:W4:Y:S01]  /*4280*/  MUFU.TANH R74, R74 ;  /* 0x0000004a004a7308 */ /* 0x000f220000002400 */
        /* <DEDUP_REMOVED lines=12> */
[----:B------:R-:W-:-:S02]  /*4350*/  FSEL R42, R42, -INF , P4 ;  /* 0xff8000002a2a7808 */ /* 0x000fc40002000000 */
[----:B------:R-:W-:Y:S01]  /*4360*/  ISETP.GT.AND P4, PT, R52, 0x70, PT ;  /* 0x000000703400780c */ /* 0x000fe20003f84270 */
[----:B------:R-:W5:Y:S01]  /*4370*/  MUFU.TANH R34, R34 ;  /* 0x0000002200227308 */ /* 0x000f620000002400 */
[----:B------:R-:W-:Y:S02]  /*4380*/  FSEL R90, R90, -INF , P5 ;  /* 0xff8000005a5a7808 */ /* 0x000fe40002800000 */
[----:B------:R-:W-:Y:S02]  /*4390*/  FMNMX.FTZ R55, R92, R55, !PT ;  /* 0x000000375c377209 */ /* 0x000fe40007810000 */
[----:B------:R-:W-:Y:S01]  /*43a0*/  FSEL R32, R47, -INF , P3 ;  /* 0xff8000002f207808 */ /* 0x000fe20001800000 */
[----:B------:R-:W-:Y:S01]  /*43b0*/  FMUL.FTZ R47, R29, UR5 ;  /* 0x000000051d2f7c20 */ /* 0x000fe20008410000 */
[----:B------:R-:W-:Y:S01]  /*43c0*/  ISETP.GT.AND P3, PT, R52, 0x71, PT ;  /* 0x000000713400780c */ /* 0x000fe20003f64270 */
[----:B------:R-:W5:Y:S01]  /*43d0*/  MUFU.TANH R38, R38 ;  /* 0x0000002600267308 */ /* 0x000f620000002400 */
[----:B-1----:R-:W-:-:S02]  /*43e0*/  FSEL R88, R88, -INF , P4 ;  /* 0xff80000058587808 */ /* 0x002fc40002000000 */
[----:B------:R-:W-:Y:S02]  /*43f0*/  FMNMX.FTZ R55, R90, R55, !PT ;  /* 0x000000375a377209 */ /* 0x000fe40007810000 */
[----:B---3--:R-:W-:Y:S02]  /*4400*/  FSEL R24, R46, -INF , P2 ;  /* 0xff8000002e187808 */ /* 0x008fe40001000000 */
[----:B0-----:R-:W-:Y:S01]  /*4410*/  FSEL R25, R54, -INF , P6 ;  /* 0xff80000036197808 */ /* 0x001fe20003000000 */
[----:B------:R-:W0:Y:S01]  /*4420*/  MUFU.TANH R35, R35 ;  /* 0x0000002300237308 */ /* 0x000e220000002400 */
[----:B------:R-:W-:Y:S02]  /*4430*/  ISETP.GT.AND P2, PT, R52, 0x78, PT ;  /* 0x000000783400780c */ /* 0x000fe40003f44270 */
[----:B--2---:R-:W-:Y:S02]  /*4440*/  FSEL R54, R33, -INF , P3 ;  /* 0xff80000021367808 */ /* 0x004fe40001800000 */
[----:B------:R-:W-:-:S02]  /*4450*/  FMNMX.FTZ R55, R88, R55, !PT ;  /* 0x0000003758377209 */ /* 0x000fc40007810000 */
        /* <DEDUP_REMOVED lines=11> */
[----:B------:R2:W3:Y:S01]  /*4510*/  MUFU.TANH R43, R28 ;  /* 0x0000001c002b7308 */ /* 0x0004e20000002400 */
[----:B------:R-:W-:Y:S02]  /*4520*/  FSEL R44, R38, -INF , P5 ;  /* 0xff800000262c7808 */ /* 0x000fe40002800000 */
[----:B------:R-:W-:Y:S02]  /*4530*/  FMNMX.FTZ R55, R46, R55, !PT ;  /* 0x000000372e377209 */ /* 0x000fe40007810000 */
[----:B0-----:R-:W-:-:S02]  /*4540*/  FSEL R34, R35, -INF , P3 ;  /* 0xff80000023227808 */ /* 0x001fc40001800000 */
[----:B------:R-:W-:Y:S01]  /*4550*/  ISETP.GT.AND P3, PT, R52, 0x88, PT ;  /* 0x000000883400780c */ /* 0x000fe20003f64270 */
[----:B------:R-:W0:Y:S01]  /*4560*/  MUFU.TANH R47, R47 ;  /* 0x0000002f002f7308 */ /* 0x000e220000002400 */
[----:B-1----:R-:W-:Y:S02]  /*4570*/  FSEL R40, R40, -INF , P4 ;  /* 0xff80000028287808 */ /* 0x002fe40002000000 */
[----:B------:R-:W-:Y:S02]  /*4580*/  FMNMX.FTZ R55, R44, R55, !PT ;  /* 0x000000372c377209 */ /* 0x000fe40007810000 */
[----:B--2---:R-:W-:Y:S01]  /*4590*/  FSEL R28, R37, -INF , P2 ;  /* 0xff800000251c7808 */ /* 0x004fe20001000000 */
[----:B------:R-:W-:Y:S01]  /*45a0*/  FMUL.FTZ R37, R26, UR5 ;  /* 0x000000051a257c20 */ /* 0x000fe20008410000 */
[----:B------:R-:W-:Y:S01]  /*45b0*/  ISETP.GT.AND P2, PT, R52, 0x89, PT ;  /* 0x000000893400780c */ /* 0x000fe20003f44270 */
[----:B------:R-:W-:Y:S01]  /*45c0*/  MUFU.TANH R39, R39 ;  /* 0x0000002700277308 */ /* 0x000fe20000002400 */
[----:B---3--:R-:W-:Y:S01]  /*45d0*/  FSEL R38, R43, -INF , P3 ;  /* 0xff8000002b267808 */ /* 0x008fe20001800000 */
[----:B------:R-:W-:Y:S01]  /*45e0*/  FMUL.FTZ R43, R27, UR5 ;  /* 0x000000051b2b7c20 */ /* 0x000fe20008410000 */
[----:B------:R-:W-:-:S04]  /*45f0*/  FMNMX.FTZ R55, R40, R55, !PT ;  /* 0x0000003728377209 */ /* 0x000fc80007810000 */
[----:B------:R-:W-:Y:S01]  /*4600*/  FMNMX.FTZ R55, R38, R55, !PT ;  /* 0x0000003726377209 */ /* 0x000fe20007810000 */
[----:B------:R-:W-:Y:S01]  /*4610*/  MUFU.TANH R37, R37 ;  /* 0x0000002500257308 */ /* 0x000fe20000002400 */
[----:B0-----:R-:W-:-:S04]  /*4620*/  FSEL R36, R47, -INF , P2 ;  /* 0xff8000002f247808 */ /* 0x001fc80001000000 */
[----:B------:R-:W-:-:S03]  /*4630*/  FMNMX.FTZ R55, R36, R55, !PT ;  /* 0x0000003724377209 */ /* 0x000fc60007810000 */
[----:B------:R-:W-:Y:S02]  /*4640*/  MUFU.TANH R43, R43 ;  /* 0x0000002b002b7308 */ /* 0x000fe40000002400 */
[----:B------:R-:W0:Y:S06]  /*4650*/  SHFL.BFLY PT, R52, R55, 0x2, 0x1f ;  /* 0x0c401f0037347f89 */ /* 0x000e2c00000e0000 */
[----:B------:R-:W1:Y:S08]  /*4660*/  MUFU.TANH R85, R85 ;  /* 0x0000005500557308 */ /* 0x000e700000002400 */
[----:B------:R-:W2:Y:S01]  /*4670*/  MUFU.TANH R87, R87 ;  /* 0x0000005700577308 */ /* 0x000ea20000002400 */
[----:B-1----:R-:W-:-:S02]  /*4680*/  FSEL R85, R85, -INF , P3 ;  /* 0xff80000055557808 */ /* 0x002fc40001800000 */
[----:B0-----:R-:W-:-:S05]  /*4690*/  FMNMX.FTZ R52, R55, R52, !PT ;  /* 0x0000003437347209 */ /* 0x001fca0007810000 */
[----:B------:R-:W0:Y:S01]  /*46a0*/  SHFL.BFLY PT, R35, R52, 0x1, 0x1f ;  /* 0x0c201f0034237f89 */ /* 0x000e2200000e0000 */
[----:B--2---:R-:W-:Y:S02]  /*46b0*/  FSEL R87, R87, -INF , P2 ;  /* 0xff80000057577808 */ /* 0x004fe40001000000 */
        /* <DEDUP_REMOVED lines=52> */
[----:B------:R-:W-:-:S02]  /*4a00*/  FFMA.FTZ R36, R36, UR11, -R35 ;  /* 0x0000000b24247c23 */ /* 0x000fc40008010823 */
        /* <DEDUP_REMOVED lines=12> */
[----:B---3--:R-:W-:Y:S02]  /*4ad0*/  FFMA.FTZ R72, R90, UR11, -R35 ;  /* 0x0000000b5a487c23 */ /* 0x008fe40008010823 */
        /* <DEDUP_REMOVED lines=16> */
[--C-:B---3--:R-:W-:Y:S01]  /*4be0*/  FFMA.FTZ R60, R84, UR11, -R35.reuse ;  /* 0x0000000b543c7c23 */ /* 0x108fe20008010823 */
[----:B------:R-:W-:Y:S01]  /*4bf0*/  FMNMX.FTZ R3, R73, R56, !PT ;  /* 0x0000003849037209 */ /* 0x000fe20007810000 */
[--C-:B------:R-:W-:Y:S01]  /*4c00*/  FFMA.FTZ R56, R49, UR11, -R35.reuse ;  /* 0x0000000b31387c23 */ /* 0x100fe20008010823 */
[----:B------:R-:W-:Y:S02]  /*4c10*/  FFMA.FTZ R49, R74, UR11, -R35 ;  /* 0x0000000b4a317c23 */ /* 0x000fe40008010823 */
[----:B------:R-:W-:Y:S02]  /*4c20*/  FMNMX.FTZ R48, R76, R3, !PT ;  /* 0x000000034c307209 */ /* 0x000fe40007810000 */
[----:B------:R-:W-:Y:S02]  /*4c30*/  MUFU.EX2 R66, R66 ;  /* 0x0000004200427308 */ /* 0x000fe40000000800 */
[----:B------:R-:W-:-:S04]  /*4c40*/  FMNMX.FTZ R48, R77, R48, !PT ;  /* 0x000000304d307209 */ /* 0x000fc80007810000 */
[----:B------:R-:W-:Y:S02]  /*4c50*/  FMNMX.FTZ R48, R85, R48, !PT ;  /* 0x0000003055307209 */ /* 0x000fe40007810000 */
[----:B------:R-:W-:Y:S02]  /*4c60*/  MUFU.EX2 R53, R53 ;  /* 0x0000003500357308 */ /* 0x000fe40000000800 */
[----:B------:R-:W-:-:S05]  /*4c70*/  FMNMX.FTZ R48, R87, R48, !PT ;  /* 0x0000003057307209 */ /* 0x000fca0007810000 */
[----:B------:R-:W3:Y:S01]  /*4c80*/  SHFL.BFLY PT, R3, R48, 0x2, 0x1f ;  /* 0x0c401f0030037f89 */ /* 0x000ee200000e0000 */
[----:B------:R-:W-:Y:S08]  /*4c90*/  MUFU.EX2 R15, R15 ;  /* 0x0000000f000f7308 */ /* 0x000ff00000000800 */
[----:B------:R-:W-:Y:S08]  /*4ca0*/  MUFU.EX2 R52, R52 ;  /* 0x0000003400347308 */ /* 0x000ff00000000800 */
[----:B------:R-:W-:Y:S01]  /*4cb0*/  MUFU.EX2 R20, R20 ;  /* 0x0000001400147308 */ /* 0x000fe20000000800 */
[----:B---3--:R-:W-:Y:S01]  /*4cc0*/  FMNMX.FTZ R3, R48, R3, !PT ;  /* 0x0000000330037209 */ /* 0x008fe20007810000 */
[----:B------:R-:W-:-:S06]  /*4cd0*/  FFMA.FTZ R48, R88, UR11, -R35 ;  /* 0x0000000b58307c23 */ /* 0x000fcc0008010823 */
[----:B------:R-:W-:Y:S01]  /*4ce0*/  MUFU.EX2 R57, R57 ;  /* 0x0000003900397308 */ /* 0x000fe20000000800 */
[----:B------:R-:W3:Y:S07]  /*4cf0*/  SHFL.BFLY PT, R82, R3, 0x1, 0x1f ;  /* 0x0c201f0003527f89 */ /* 0x000eee00000e0000 */
[----:B------:R-:W-:Y:S08]  /*4d00*/  MUFU.EX2 R55, R55 ;  /* 0x0000003700377308 */ /* 0x000ff00000000800 */
[----:B------:R-:W-:Y:S08]  /*4d10*/  MUFU.EX2 R37, R37 ;  /* 0x0000002500257308 */ /* 0x000ff00000000800 */
[----:B------:R-:W-:Y:S01]  /*4d20*/  MUFU.EX2 R56, R56 ;  /* 0x0000003800387308 */ /* 0x000fe20000000800 */
[----:B---3--:R-:W-:Y:S01]  /*4d30*/  FMNMX.FTZ R74, R3, R82, !PT ;  /* 0x00000052034a7209 */ /* 0x008fe20007810000 */
[----:B------:R-:W-:-:S03]  /*4d40*/  FFMA.FTZ R3, R38, UR11, -R35 ;  /* 0x0000000b26037c23 */ /* 0x000fc60008010823 */
        /* <DEDUP_REMOVED lines=17> */
[----:B------:R-:W-:Y:S01]  /*4e60*/  FFMA.FTZ R68, R59, UR11, -R38 ;  /* 0x0000000b3b447c23 */ /* 0x000fe20008010826 */
[----:B0-----:R-:W-:Y:S01]  /*4e70*/  FADD.FTZ R62, R31, R4 ;  /* 0x000000041f3e7221 */ /* 0x001fe20000010000 */
[--C-:B------:R-:W-:Y:S01]  /*4e80*/  FFMA.FTZ R35, R58, UR11, -R38.reuse ;  /* 0x0000000b3a237c23 */ /* 0x100fe20008010826 */
[----:B------:R-:W-:Y:S01]  /*4e90*/  FFMA.FTZ R58, R63, UR11, -R38 ;  /* 0x0000000b3f3a7c23 */ /* 0x000fe20008010826 */
[----:B------:R-:W0:Y:S01]  /*4ea0*/  MUFU.EX2 R82, R82 ;  /* 0x0000005200527308 */ /* 0x000e220000000800 */
[----:B-1----:R-:W-:Y:S01]  /*4eb0*/  FADD.FTZ R63, R7, R62 ;  /* 0x0000003e073f7221 */ /* 0x002fe20000010000 */
[--C-:B------:R-:W-:Y:S01]  /*4ec0*/  FFMA.FTZ R9, R67, UR11, -R38.reuse ;  /* 0x0000000b43097c23 */ /* 0x100fe20008010826 */
[----:B------:R-:W-:Y:S01]  /*4ed0*/  FFMA.FTZ R50, R50, UR11, -R38 ;  /* 0x0000000b32327c23 */ /* 0x000fe20008010826 */
[----:B------:R-:W-:Y:S01]  /*4ee0*/  @!P1 PRMT R6, RZ, 0x654, R0 ;  /* 0x00000654ff069816 */ /* 0x000fe20000000000 */
[----:B--2---:R-:W-:Y:S01]  /*4ef0*/  FADD.FTZ R63, R98, R63 ;  /* 0x0000003f623f7221 */ /* 0x004fe20000010000 */
[--C-:B------:R-:W-:Y:S01]  /*4f00*/  FFMA.FTZ R14, R80, UR11, -R38.reuse ;  /* 0x0000000b500e7c23 */ /* 0x100fe20008010826 */
[--C-:B------:R-:W-:Y:S01]  /*4f10*/  FFMA.FTZ R51, R51, UR11, -R38.reuse ;  /* 0x0000000b33337c23 */ /* 0x100fe20008010826 */
[----:B------:R-:W1:Y:S01]  /*4f20*/  MUFU.EX2 R84, R84 ;  /* 0x0000005400547308 */ /* 0x000e620000000800 */
[----:B------:R-:W-:Y:S01]  /*4f30*/  F2FP.BF16.F32.PACK_AB R4, R4, R31 ;  /* 0x0000001f0404723e */ /* 0x000fe200000010ff */
[--C-:B------:R-:W-:Y:S01]  /*4f40*/  FFMA.FTZ R67, R81, UR11, -R38.reuse ;  /* 0x0000000b51437c23 */ /* 0x100fe20008010826 */
[--C-:B------:R-:W-:Y:S01]  /*4f50*/  FFMA.FTZ R13, R45, UR11, -R38.reuse ;  /* 0x0000000b2d0d7c23 */ /* 0x100fe20008010826 */
[--C-:B------:R-:W-:Y:S01]  /*4f60*/  FFMA.FTZ R80, R75, UR11, -R38.reuse ;  /* 0x0000000b4b507c23 */ /* 0x100fe20008010826 */
[--C-:B------:R-:W-:Y:S01]  /*4f70*/  FFMA.FTZ R40, R78, UR11, -R38.reuse ;  /* 0x0000000b4e287c23 */ /* 0x100fe20008010826 */
[--C-:B------:R-:W-:Y:S01]  /*4f80*/  FFMA.FTZ R24, R24, UR11, -R38.reuse ;  /* 0x0000000b18187c23 */ /* 0x100fe20008010826 */
[----:B------:R-:W-:Y:S01]  /*4f90*/  FFMA.FTZ R45, R79, UR11, -R38 ;  /* 0x0000000b4f2d7c23 */ /* 0x000fe20008010826 */
[----:B------:R-:W2:Y:S01]  /*4fa0*/  MUFU.EX2 R93, R93 ;  /* 0x0000005d005d7308 */ /* 0x000ea20000000800 */
[----:B0-----:R-:W-:Y:S01]  /*4fb0*/  FADD.FTZ R59, R5, R82 ;  /* 0x00000052053b7221 */ /* 0x001fe20000010000 */
[----:B------:R0:W-:Y:S01]  /*4fc0*/  @!P1 SYNCS.ARRIVE.TRANS64.RED.A1T0 RZ, [R6+URZ], RZ ;  /* 0x000000ff06ff99a7 */ /* 0x0001e2000810043f */
[----:B------:R-:W-:Y:S01]  /*4fd0*/  F2FP.BF16.F32.PACK_AB R5, R82, R5 ;  /* 0x000000055205723e */ /* 0x000fe200000010ff */
[--C-:B------:R-:W-:Y:S01]  /*4fe0*/  FFMA.FTZ R42, R42, UR11, -R38.reuse ;  /* 0x0000000b2a2a7c23 */ /* 0x100fe20008010826 */
[--C-:B------:R-:W-:Y:S01]  /*4ff0*/  FFMA.FTZ R41, R41, UR11, -R38.reuse ;  /* 0x0000000b29297c23 */ /* 0x100fe20008010826 */
[--C-:B------:R-:W-:Y:S01]  /*5000*/  FFMA.FTZ R33, R33, UR11, -R38.reuse ;  /* 0x0000000b21217c23 */ /* 0x100fe20008010826 */
[--C-:B------:R-:W-:Y:S01]  /*5010*/  FFMA.FTZ R34, R34, UR11, -R38.reuse ;  /* 0x0000000b22227c23 */ /* 0x100fe20008010826 */
[----:B------:R-:W-:Y:S01]  /*5020*/  MUFU.EX2 R54, R54 ;  /* 0x0000003600367308 */ /* 0x000fe20000000800 */
[----:B-1----:R-:W-:Y:S01]  /*5030*/  FADD.FTZ R62, R84, R59 ;  /* 0x0000003b543e7221 */ /* 0x002fe20000010000 */
[----:B0-----:R-:W-:Y:S01]  /*5040*/  F2FP.BF16.F32.PACK_AB R6, R98, R7 ;  /* 0x000000076206723e */ /* 0x001fe200000010ff */
[--C-:B------:R-:W-:Y:S01]  /*5050*/  FFMA.FTZ R73, R73, UR11, -R38.reuse ;  /* 0x0000000b49497c23 */ /* 0x100fe20008010826 */
[--C-:B------:R-:W-:Y:S01]  /*5060*/  FFMA.FTZ R76, R76, UR11, -R38.reuse ;  /* 0x0000000b4c4c7c23 */ /* 0x100fe20008010826 */
[--C-:B------:R-:W-:Y:S01]  /*5070*/  FFMA.FTZ R77, R77, UR11, -R38.reuse ;  /* 0x0000000b4d4d7c23 */ /* 0x100fe20008010826 */
[----:B------:R-:W-:-:S02]  /*5080*/  FFMA.FTZ R85, R85, UR11, -R38 ;  /* 0x0000000b55557c23 */ /* 0x000fc40008010826 */
[----:B------:R-:W0:Y:S01]  /*5090*/  MUFU.EX2 R91, R91 ;  /* 0x0000005b005b7308 */ /* 0x000e220000000800 */
[C---:B--2---:R-:W-:Y:S01]  /*50a0*/  FADD.FTZ R59, R93.reuse, R62 ;  /* 0x0000003e5d3b7221 */ /* 0x044fe20000010000 */
[----:B------:R-:W-:Y:S01]  /*50b0*/  FADD.FTZ R62, R30, R63 ;  /* 0x0000003f1e3e7221 */ /* 0x000fe20000010000 */
[----:B------:R-:W-:-:S03]  /*50c0*/  F2FP.BF16.F32.PACK_AB R7, R93, R84 ;  /* 0x000000545d07723e */ /* 0x000fc600000010ff */
[----:B------:R-:W-:Y:S02]  /*50d0*/  FADD.FTZ R62, R83, R62 ;  /* 0x0000003e533e7221 */ /* 0x000fe40000010000 */
[----:B------:R-:W-:Y:S01]  /*50e0*/  MUFU.EX2 R10, R10 ;  /* 0x0000000a000a7308 */ /* 0x000fe20000000800 */
[----:B------:R1:W-:Y:S07]  /*50f0*/  STSM.16.M88.4 [R2+0x24300], R4 ;  /* 0x0243000402007844 */ /* 0x0003ee0000000200 */
[----:B------:R-:W2:Y:S08]  /*5100*/  MUFU.EX2 R89, R89 ;  /* 0x0000005900597308 */ /* 0x000eb00000000800 */
[----:B------:R3:W-:Y:S01]  /*5110*/  MUFU.EX2 R0, R50 ;  /* 0x0000003200007308 */ /* 0x0007e20000000800 */
[----:B-1----:R-:W-:-:S02]  /*5120*/  F2FP.BF16.F32.PACK_AB R6, R94, R27 ;  /* 0x0000001b5e06723e */ /* 0x002fc400000010ff */
[----:B------:R-:W-:Y:S02]  /*5130*/  F2FP.BF16.F32.PACK_AB R4, R83, R30 ;  /* 0x0000001e5304723e */ /* 0x000fe400000010ff */
[----:B0-----:R-:W-:-:S03]  /*5140*/  F2FP.BF16.F32.PACK_AB R5, R91, R54 ;  /* 0x000000365b05723e */ /* 0x001fc600000010ff */
[----:B------:R-:W0:Y:S01]  /*5150*/  MUFU.EX2 R9, R9 ;  /* 0x0000000900097308 */ /* 0x000e220000000800 */
[--C-:B---3--:R-:W-:Y:S01]  /*5160*/  FFMA.FTZ R50, R32, UR11, -R38.reuse ;  /* 0x0000000b20327c23 */ /* 0x108fe20008010826 */
[----:B------:R-:W-:Y:S01]  /*5170*/  FADD.FTZ R32, R54, R59 ;  /* 0x0000003b36207221 */ /* 0x000fe20000010000 */
[----:B------:R-:W-:Y:S01]  /*5180*/  FFMA.FTZ R59, R25, UR11, -R38 ;  /* 0x0000000b193b7c23 */ /* 0x000fe20008010826 */
[----:B--2---:R-:W-:Y:S01]  /*5190*/  F2FP.BF16.F32.PACK_AB R7, R89, R10 ;  /* 0x0000000a5907723e */ /* 0x004fe200000010ff */
[----:B------:R-:W-:Y:S02]  /*51a0*/  IMAD.MOV.U32 R54, RZ, RZ, R71 ;  /* 0x000000ffff367224 */ /* 0x000fe400078e0047 */
[----:B------:R-:W-:Y:S01]  /*51b0*/  FADD.FTZ R25, R91, R32 ;  /* 0x000000205b197221 */ /* 0x000fe20000010000 */
[----:B------:R-:W1:Y:S01]  /*51c0*/  MUFU.EX2 R64, R64 ;  /* 0x0000004000407308 */ /* 0x000e620000000800 */
[----:B------:R-:W-:Y:S07]  /*51d0*/  STSM.16.M88.4 [R2+0x25b00], R4 ;  /* 0x025b000402007844 */ /* 0x000fee0000000200 */
[----:B------:R2:W-:Y:S08]  /*51e0*/  MUFU.EX2 R31, R51 ;  /* 0x00000033001f7308 */ /* 0x0005f00000000800 */
[----:B------:R-:W3:Y:S01]  /*51f0*/  MUFU.EX2 R14, R14 ;  /* 0x0000000e000e7308 */ /* 0x000ee20000000800 */
[----:B--2---:R-:W-:Y:S01]  /*5200*/  FFMA.FTZ R51, R29, UR11, -R38 ;  /* 0x0000000b1d337c23 */ /* 0x004fe20008010826 */
[----:B------:R-:W-:Y:S01]  /*5210*/  FADD.FTZ R29, R27, R62 ;  /* 0x0000003e1b1d7221 */ /* 0x000fe20000010000 */
[----:B------:R-:W-:Y:S01]  /*5220*/  FADD.FTZ R62, R10, R25 ;  /* 0x000000190a3e7221 */ /* 0x000fe20000010000 */
[--C-:B------:R-:W-:Y:S01]  /*5230*/  FFMA.FTZ R25, R28, UR11, -R38.reuse ;  /* 0x0000000b1c197c23 */ /* 0x100fe20008010826 */
[----:B------:R-:W-:Y:S01]  /*5240*/  FFMA.FTZ R38, R87, UR11, -R38 ;  /* 0x0000000b57267c23 */ /* 0x000fe20008010826 */
[----:B------:R-:W-:Y:S01]  /*5250*/  FADD.FTZ R29, R94, R29 ;  /* 0x0000001d5e1d7221 */ /* 0x000fe20000010000 */
[----:B------:R-:W-:Y:S01]  /*5260*/  FADD.FTZ R62, R89, R62 ;  /* 0x0000003e593e7221 */ /* 0x000fe20000010000 */
[----:B------:R-:W2:Y:S02]  /*5270*/  MUFU.EX2 R67, R67 ;  /* 0x0000004300437308 */ /* 0x000ea40000000800 */
[----:B------:R-:W-:Y:S01]  /*5280*/  FADD.FTZ R78, R8, R29 ;  /* 0x0000001d084e7221 */ /* 0x000fe20000010000 */
[----:B0-----:R-:W-:Y:S01]  /*5290*/  FADD.FTZ R29, R9, R62 ;  /* 0x0000003e091d7221 */ /* 0x001fe20000010000 */
[----:B------:R-:W-:-:S02]  /*52a0*/  F2FP.BF16.F32.PACK_AB R8, R65, R8 ;  /* 0x000000084108723e */ /* 0x000fc400000010ff */
[----:B------:R-:W-:Y:S01]  /*52b0*/  FADD.FTZ R78, R65, R78 ;  /* 0x0000004e414e7221 */ /* 0x000fe20000010000 */
[C---:B-1----:R-:W-:Y:S01]  /*52c0*/  FADD.FTZ R63, R64.reuse, R29 ;  /* 0x0000001d403f7221 */ /* 0x042fe20000010000 */
[----:B------:R-:W0:Y:S01]  /*52d0*/  MUFU.EX2 R13, R13 ;  /* 0x0000000d000d7308 */ /* 0x000e220000000800 */
[----:B------:R-:W-:Y:S01]  /*52e0*/  F2FP.BF16.F32.PACK_AB R9, R64, R9 ;  /* 0x000000094009723e */ /* 0x000fe200000010ff */
[----:B------:R-:W-:Y:S01]  /*52f0*/  FADD.FTZ R75, R11, R78 ;  /* 0x0000004e0b4b7221 */ /* 0x000fe20000010000 */
[--C-:B------:R-:W-:Y:S02]  /*5300*/  IMAD.MOV.U32 R65, RZ, RZ, R71.reuse ;  /* 0x000000ffff417224 */ /* 0x100fe400078e0047 */
[----:B------:R-:W-:Y:S02]  /*5310*/  IMAD.MOV.U32 R64, RZ, RZ, R71 ;  /* 0x000000ffff407224 */ /* 0x000fe400078e0047 */
[----:B------:R-:W-:Y:S01]  /*5320*/  FADD.FTZ R75, R66, R75 ;  /* 0x0000004b424b7221 */ /* 0x000fe20000010000 */
[----:B------:R-:W1:Y:S03]  /*5330*/  MUFU.EX2 R80, R80 ;  /* 0x0000005000507308 */ /* 0x000e660000000800 */
[----:B------:R-:W-:Y:S01]  /*5340*/  FADD.FTZ R62, R12, R75 ;  /* 0x0000004b0c3e7221 */ /* 0x000fe20000010000 */
[----:B------:R-:W-:-:S03]  /*5350*/  F2FP.BF16.F32.PACK_AB R12, R53, R12 ;  /* 0x0000000c350c723e */ /* 0x000fc600000010ff */
[----:B------:R-:W-:Y:S01]  /*5360*/  FADD.FTZ R62, R53, R62 ;  /* 0x0000003e353e7221 */ /* 0x000fe20000010000 */
[--C-:B------:R-:W-:Y:S01]  /*5370*/  IMAD.MOV.U32 R53, RZ, RZ, R71.reuse ;  /* 0x000000ffff357224 */ /* 0x100fe200078e0047 */
[----:B------:R-:W4:Y:S02]  /*5380*/  MUFU.EX2 R40, R40 ;  /* 0x0000002800287308 */ /* 0x000f240000000800 */
[----:B------:R-:W-:Y:S01]  /*5390*/  FADD.FTZ R27, R15, R62 ;  /* 0x0000003e0f1b7221 */ /* 0x000fe20000010000 */
[----:B------:R-:W-:-:S03]  /*53a0*/  IMAD.MOV.U32 R62, RZ, RZ, R71 ;  /* 0x000000ffff3e7224 */ /* 0x000fc600078e0047 */
[----:B------:R-:W-:Y:S02]  /*53b0*/  FADD.FTZ R27, R52, R27 ;  /* 0x0000001b341b7221 */ /* 0x000fe40000010000 */
[----:B------:R3:W-:Y:S02]  /*53c0*/  MUFU.EX2 R28, R24 ;  /* 0x00000018001c7308 */ /* 0x0007e40000000800 */
[----:B------:R-:W-:-:S06]  /*53d0*/  FADD.FTZ R30, R20, R27 ;  /* 0x0000001b141e7221 */ /* 0x000fcc0000010000 */
[----:B------:R-:W5:Y:S01]  /*53e0*/  MUFU.EX2 R45, R45 ;  /* 0x0000002d002d7308 */ /* 0x000f620000000800 */
[----:B---3--:R-:W-:-:S04]  /*53f0*/  FADD.FTZ R24, R14, R63 ;  /* 0x0000003f0e187221 */ /* 0x008fc80000010000 */
[----:B--2---:R-:W-:-:S03]  /*5400*/  FADD.FTZ R24, R67, R24 ;  /* 0x0000001843187221 */ /* 0x004fc60000010000 */
[----:B------:R-:W2:Y:S01]  /*5410*/  MUFU.EX2 R35, R35 ;  /* 0x0000002300237308 */ /* 0x000ea20000000800 */
[----:B0-----:R-:W-:Y:S01]  /*5420*/  FADD.FTZ R63, R13, R24 ;  /* 0x000000180d3f7221 */ /* 0x001fe20000010000 */
[----:B-1----:R-:W-:-:S03]  /*5430*/  F2FP.BF16.F32.PACK_AB R13, R80, R13 ;  /* 0x0000000d500d723e */ /* 0x002fc600000010ff */
[----:B------:R-:W-:-:S03]  /*5440*/  FADD.FTZ R63, R80, R63 ;  /* 0x0000003f503f7221 */ /* 0x000fc60000010000 */
[----:B------:R-:W0:Y:S01]  /*5450*/  MUFU.EX2 R68, R68 ;  /* 0x0000004400447308 */ /* 0x000e220000000800 */
[----:B----4-:R-:W-:Y:S01]  /*5460*/  FADD.FTZ R10, R40, R63 ;  /* 0x0000003f280a7221 */ /* 0x010fe20000010000 */
[----:B------:R-:W-:-:S03]  /*5470*/  IMAD.MOV.U32 R63, RZ, RZ, R71 ;  /* 0x000000ffff3f7224 */ /* 0x000fc600078e0047 */
[----:B-----5:R-:W-:Y:S01]  /*5480*/  FADD.FTZ R24, R45, R10 ;  /* 0x0000000a2d187221 */ /* 0x020fe20000010000 */
[----:B------:R-:W-:Y:S01]  /*5490*/  F2FP.BF16.F32.PACK_AB R10, R66, R11 ;  /* 0x0000000b420a723e */ /* 0x000fe200000010ff */
[--C-:B------:R-:W-:Y:S01]  /*54a0*/  IMAD.MOV.U32 R66, RZ, RZ, R71.reuse ;  /* 0x000000ffff427224 */ /* 0x100fe200078e0047 */
[----:B------:R-:W1:Y:S01]  /*54b0*/  MUFU.EX2 R21, R21 ;  /* 0x0000001500157308 */ /* 0x000e620000000800 */
[----:B--2---:R-:W-:Y:S01]  /*54c0*/  FADD.FTZ R27, R35, R24 ;  /* 0x00000018231b7221 */ /* 0x004fe20000010000 */
[----:B------:R-:W-:Y:S01]  /*54d0*/  F2FP.BF16.F32.PACK_AB R11, R67, R14 ;  /* 0x0000000e430b723e */ /* 0x000fe200000010ff */
[----:B------:R-:W-:-:S04]  /*54e0*/  IMAD.MOV.U32 R67, RZ, RZ, R71 ;  /* 0x000000ffff437224 */ /* 0x000fc800078e0047 */
[----:B------:R2:W-:Y:S01]  /*54f0*/  STSM.16.M88.4 [R2+0x27300], R8 ;  /* 0x0273000802007844 */ /* 0x0005e20000000200 */
[----:B------:R-:W3:Y:S01]  /*5500*/  MUFU.EX2 R58, R58 ;  /* 0x0000003a003a7308 */ /* 0x000ee20000000800 */
[----:B0-----:R-:W-:-:S07]  /*5510*/  FADD.FTZ R14, R68, R27 ;  /* 0x0000001b440e7221 */ /* 0x001fce0000010000 */
[----:B------:R-:W-:Y:S01]  /*5520*/  MUFU.EX2 R32, R42 ;  /* 0x0000002a00207308 */ /* 0x000fe20000000800 */
[----:B-1----:R-:W-:Y:S01]  /*5530*/  FADD.FTZ R27, R21, R14 ;  /* 0x0000000e151b7221 */ /* 0x002fe20000010000 */
[----:B------:R-:W-:Y:S01]  /*5540*/  F2FP.BF16.F32.PACK_AB R14, R52, R15 ;  /* 0x0000000f340e723e */ /* 0x000fe200000010ff */
[----:B------:R-:W-:Y:S01]  /*5550*/  IMAD.MOV.U32 R52, RZ, RZ, R71 ;  /* 0x000000ffff347224 */ /* 0x000fe200078e0047 */
[----:B------:R-:W-:Y:S02]  /*5560*/  F2FP.BF16.F32.PACK_AB R15, R45, R40 ;  /* 0x000000282d0f723e */ /* 0x000fe400000010ff */
[----:B--2---:R-:W-:Y:S02]  /*5570*/  F2FP.BF16.F32.PACK_AB R9, R31, R0 ;  /* 0x000000001f09723e */ /* 0x004fe400000010ff */
[----:B------:R0:W-:Y:S01]  /*5580*/  MUFU.EX2 R42, R59 ;  /* 0x0000003b002a7308 */ /* 0x0001e20000000800 */
[----:B---3--:R-:W-:Y:S01]  /*5590*/  FADD.FTZ R27, R58, R27 ;  /* 0x0000001b3a1b7221 */ /* 0x008fe20000010000 */
[----:B------:R1:W-:Y:S01]  /*55a0*/  STSM.16.M88.4 [R2+0x28b00], R12 ;  /* 0x028b000c02007844 */ /* 0x0003e20000000200 */
[----:B------:R-:W-:-:S02]  /*55b0*/  F2FP.BF16.F32.PACK_AB R8, R56, R37 ;  /* 0x000000253808723e */ /* 0x000fc400000010ff */
[----:B------:R-:W-:-:S03]  /*55c0*/  F2FP.BF16.F32.PACK_AB R10, R60, R39 ;  /* 0x000000273c0a723e */ /* 0x000fc600000010ff */
[----:B------:R-:W2:Y:S01]  /*55d0*/  MUFU.EX2 R41, R41 ;  /* 0x0000002900297308 */ /* 0x000ea20000000800 */
[----:B0-----:R-:W-:-:S04]  /*55e0*/  FADD.FTZ R59, R57, R30 ;  /* 0x0000001e393b7221 */ /* 0x001fc80000010000 */
[----:B------:R-:W-:Y:S01]  /*55f0*/  FADD.FTZ R24, R26, R59 ;  /* 0x0000003b1a187221 */ /* 0x000fe20000010000 */
[C---:B------:R-:W-:Y:S01]  /*5600*/  F2FP.BF16.F32.PACK_AB R26, R55.reuse, R26 ;  /* 0x0000001a371a723e */ /* 0x040fe200000010ff */
[--C-:B------:R-:W-:Y:S01]  /*5610*/  IMAD.MOV.U32 R59, RZ, RZ, R71.reuse ;  /* 0x000000ffff3b7224 */ /* 0x100fe200078e0047 */
[----:B------:R-:W0:Y:S01]  /*5620*/  MUFU.EX2 R43, R43 ;  /* 0x0000002b002b7308 */ /* 0x000e220000000800 */
[----:B------:R-:W-:Y:S01]  /*5630*/  FADD.FTZ R24, R55, R24 ;  /* 0x0000001837187221 */ /* 0x000fe20000010000 */
[----:B------:R-:W-:-:S03]  /*5640*/  IMAD.MOV.U32 R55, RZ, RZ, R71 ;  /* 0x000000ffff377224 */ /* 0x000fc600078e0047 */
[----:B------:R-:W-:Y:S01]  /*5650*/  FADD.FTZ R45, R37, R24 ;  /* 0x00000018252d7221 */ /* 0x000fe20000010000 */
[----:B------:R-:W-:Y:S01]  /*5660*/  FADD.FTZ R24, R0, R27 ;  /* 0x0000001b00187221 */ /* 0x000fe20000010000 */
[----:B------:R-:W-:Y:S01]  /*5670*/  IMAD.MOV.U32 R37, RZ, RZ, R71 ;  /* 0x000000ffff257224 */ /* 0x000fe200078e0047 */
[----:B------:R-:W3:Y:S01]  /*5680*/  MUFU.EX2 R70, R70 ;  /* 0x0000004600467308 */ /* 0x000ee20000000800 */
[----:B------:R-:W-:Y:S01]  /*5690*/  FADD.FTZ R40, R56, R45 ;  /* 0x0000002d38287221 */ /* 0x000fe20000010000 */
[----:B--2---:R-:W-:Y:S01]  /*56a0*/  F2FP.BF16.F32.PACK_AB R11, R32, R41 ;  /* 0x00000029200b723e */ /* 0x004fe200000010ff */
[--C-:B------:R-:W-:Y:S02]  /*56b0*/  IMAD.MOV.U32 R56, RZ, RZ, R71.reuse ;  /* 0x000000ffff387224 */ /* 0x100fe400078e0047 */
[----:B------:R-:W-:Y:S01]  /*56c0*/  FADD.FTZ R27, R39, R40 ;  /* 0x00000028271b7221 */ /* 0x000fe20000010000 */
[----:B------:R-:W-:Y:S02]  /*56d0*/  IMAD.MOV.U32 R40, RZ, RZ, R71 ;  /* 0x000000ffff287224 */ /* 0x000fe400078e0047 */
[----:B------:R2:W4:Y:S01]  /*56e0*/  MUFU.EX2 R29, R50 ;  /* 0x00000032001d7308 */ /* 0x0005220000000800 */
[----:B------:R-:W-:Y:S01]  /*56f0*/  FADD.FTZ R4, R60, R27 ;  /* 0x0000001b3c047221 */ /* 0x000fe20000010000 */
[----:B------:R-:W-:Y:S01]  /*5700*/  F2FP.BF16.F32.PACK_AB R27, R58, R21 ;  /* 0x000000153a1b723e */ /* 0x000fe200000010ff */
[----:B------:R-:W-:-:S02]  /*5710*/  IMAD.MOV.U32 R60, RZ, RZ, R71 ;  /* 0x000000ffff3c7224 */ /* 0x000fc400078e0047 */
[----:B0-----:R-:W-:Y:S01]  /*5720*/  FADD.FTZ R5, R43, R4 ;  /* 0x000000042b057221 */ /* 0x001fe20000010000 */
[----:B------:R-:W-:Y:S02]  /*5730*/  IMAD.MOV.U32 R58, RZ, RZ, R71 ;  /* 0x000000ffff3a7224 */ /* 0x000fe400078e0047 */
[----:B------:R-:W0:Y:S01]  /*5740*/  MUFU.EX2 R47, R47 ;  /* 0x0000002f002f7308 */ /* 0x000e220000000800 */
[----:B--2---:R-:W-:Y:S01]  /*5750*/  FADD.FTZ R50, R31, R24 ;  /* 0x000000181f327221 */ /* 0x004fe20000010000 */
[----:B---3--:R-:W-:Y:S01]  /*5760*/  FADD.FTZ R6, R70, R5 ;  /* 0x0000000546067221 */ /* 0x008fe20000010000 */
[----:B------:R-:W-:Y:S01]  /*5770*/  F2FP.BF16.F32.PACK_AB R24, R57, R20 ;  /* 0x000000143918723e */ /* 0x000fe200000010ff */
[--C-:B------:R-:W-:Y:S02]  /*5780*/  IMAD.MOV.U32 R57, RZ, RZ, R71.reuse ;  /* 0x000000ffff397224 */ /* 0x100fe400078e0047 */
[----:B------:R-:W-:Y:S01]  /*5790*/  FADD.FTZ R45, R41, R50 ;  /* 0x00000032292d7221 */ /* 0x000fe20000010000 */
[----:B------:R-:W-:Y:S01]  /*57a0*/  IMAD.MOV.U32 R50, RZ, RZ, R71 ;  /* 0x000000ffff327224 */ /* 0x000fe200078e0047 */
[----:B------:R-:W2:Y:S02]  /*57b0*/  MUFU.EX2 R72, R72 ;  /* 0x0000004800487308 */ /* 0x000ea40000000800 */
[----:B------:R-:W-:Y:S01]  /*57c0*/  FADD.FTZ R45, R32, R45 ;  /* 0x0000002d202d7221 */ /* 0x000fe20000010000 */
[----:B------:R-:W-:-:S02]  /*57d0*/  IMAD.MOV.U32 R41, RZ, RZ, R71 ;  /* 0x000000ffff297224 */ /* 0x000fc400078e0047 */
[----:B------:R-:W-:Y:S02]  /*57e0*/  IMAD.MOV.U32 R39, RZ, RZ, R71 ;  /* 0x000000ffff277224 */ /* 0x000fe400078e0047 */
[----:B------:R-:W-:Y:S01]  /*57f0*/  FADD.FTZ R4, R28, R45 ;  /* 0x0000002d1c047221 */ /* 0x000fe20000010000 */
[--C-:B------:R-:W-:Y:S01]  /*5800*/  IMAD.MOV.U32 R45, RZ, RZ, R71.reuse ;  /* 0x000000ffff2d7224 */ /* 0x100fe200078e0047 */
[----:B------:R-:W3:Y:S02]  /*5810*/  MUFU.EX2 R51, R51 ;  /* 0x0000003300337308 */ /* 0x000ee40000000800 */
[----:B----4-:R-:W-:Y:S01]  /*5820*/  FADD.FTZ R5, R29, R4 ;  /* 0x000000041d057221 */ /* 0x010fe20000010000 */
[----:B0-----:R-:W-:Y:S01]  /*5830*/  FADD.FTZ R7, R47, R6 ;  /* 0x000000062f077221 */ /* 0x001fe20000010000 */
[----:B------:R-:W-:Y:S01]  /*5840*/  F2FP.BF16.F32.PACK_AB R4, R70, R43 ;  /* 0x0000002b4604723e */ /* 0x000fe200000010ff */
[----:B------:R-:W-:Y:S02]  /*5850*/  IMAD.MOV.U32 R70, RZ, RZ, R71 ;  /* 0x000000ffff467224 */ /* 0x000fe400078e0047 */
[----:B------:R-:W-:Y:S01]  /*5860*/  FADD.FTZ R0, R42, R5 ;  /* 0x000000052a007221 */ /* 0x000fe20000010000 */
[----:B------:R-:W-:Y:S01]  /*5870*/  F2FP.BF16.F32.PACK_AB R5, R29, R28 ;  /* 0x0000001c1d05723e */ /* 0x000fe200000010ff */
[----:B------:R-:W-:Y:S01]  /*5880*/  IMAD.MOV.U32 R43, RZ, RZ, R71 ;  /* 0x000000ffff2b7224 */ /* 0x000fe200078e0047 */
[----:B------:R-:W0:Y:S01]  /*5890*/  MUFU.EX2 R48, R48 ;  /* 0x0000003000307308 */ /* 0x000e220000000800 */
[----:B--2---:R-:W-:Y:S01]  /*58a0*/  FADD.FTZ R7, R72, R7 ;  /* 0x0000000748077221 */ /* 0x004fe20000010000 */
[----:B------:R-:W-:-:S02]  /*58b0*/  IMAD.MOV.U32 R32, RZ, RZ, R71 ;  /* 0x000000ffff207224 */ /* 0x000fc400078e0047 */
[--C-:B------:R-:W-:Y:S02]  /*58c0*/  IMAD.MOV.U32 R31, RZ, RZ, R71.reuse ;  /* 0x000000ffff1f7224 */ /* 0x100fe400078e0047 */
[--C-:B------:R-:W-:Y:S02]  /*58d0*/  IMAD.MOV.U32 R29, RZ, RZ, R71.reuse ;  /* 0x000000ffff1d7224 */ /* 0x100fe400078e0047 */
[----:B------:R-:W2:Y:S01]  /*58e0*/  MUFU.EX2 R33, R33 ;  /* 0x0000002100217308 */ /* 0x000ea20000000800 */
[----:B---3--:R-:W-:Y:S01]  /*58f0*/  FADD.FTZ R0, R51, R0 ;  /* 0x0000000033007221 */ /* 0x008fe20000010000 */
[----:B------:R-:W-:-:S06]  /*5900*/  IMAD.MOV.U32 R28, RZ, RZ, R71 ;  /* 0x000000ffff1c7224 */ /* 0x000fcc00078e0047 */
[----:B------:R-:W3:Y:S01]  /*5910*/  MUFU.EX2 R34, R34 ;  /* 0x0000002200227308 */ /* 0x000ee20000000800 */
[----:B0-----:R-:W-:-:S07]  /*5920*/  FADD.FTZ R6, R48, R7 ;  /* 0x0000000730067221 */ /* 0x001fce0000010000 */
[----:B------:R-:W0:Y:S01]  /*5930*/  MUFU.EX2 R61, R61 ;  /* 0x0000003d003d7308 */ /* 0x000e220000000800 */
[----:B--2---:R-:W-:-:S07]  /*5940*/  FADD.FTZ R7, R33, R0 ;  /* 0x0000000021077221 */ /* 0x004fce0000010000 */
[----:B------:R2:W4:Y:S01]  /*5950*/  MUFU.EX2 R30, R25 ;  /* 0x00000019001e7308 */ /* 0x0005220000000800 */
[----:B---3--:R-:W-:-:S07]  /*5960*/  FADD.FTZ R7, R34, R7 ;  /* 0x0000000722077221 */ /* 0x008fce0000010000 */
[----:B------:R-:W1:Y:S01]  /*5970*/  MUFU.EX2 R49, R49 ;  /* 0x0000003100317308 */ /* 0x000e620000000800 */
[----:B--2---:R-:W-:Y:S01]  /*5980*/  F2FP.BF16.F32.PACK_AB R25, R68, R35 ;  /* 0x000000234419723e */ /* 0x004fe200000010ff */
[----:B0-----:R-:W-:Y:S01]  /*5990*/  FADD.FTZ R6, R61, R6 ;  /* 0x000000063d067221 */ /* 0x001fe20000010000 */
[--C-:B------:R-:W-:Y:S02]  /*59a0*/  IMAD.MOV.U32 R68, RZ, RZ, R71.reuse ;  /* 0x000000ffff447224 */ /* 0x100fe400078e0047 */
[----:B------:R-:W-:Y:S01]  /*59b0*/  IMAD.MOV.U32 R35, RZ, RZ, R71 ;  /* 0x000000ffff237224 */ /* 0x000fe200078e0047 */
[----:B------:R0:W-:Y:S02]  /*59c0*/  STSM.16.M88.4 [R2+0x2a300], R24 ;  /* 0x02a3001802007844 */ /* 0x0001e40000000200 */
[----:B------:R-:W2:Y:S01]  /*59d0*/  MUFU.EX2 R73, R73 ;  /* 0x0000004900497308 */ /* 0x000ea20000000800 */
[----:B----4-:R-:W-:Y:S01]  /*59e0*/  FADD.FTZ R0, R30, R7 ;  /* 0x000000071e007221 */ /* 0x010fe20000010000 */
[----:B------:R2:W-:Y:S01]  /*59f0*/  STSM.16.M88.4 [R2+0x2bb00], R8 ;  /* 0x02bb000802007844 */ /* 0x0005e20000000200 */
[----:B------:R-:W-:Y:S01]  /*5a00*/  F2FP.BF16.F32.PACK_AB R7, R51, R42 ;  /* 0x0000002a3307723e */ /* 0x000fe200000010ff */
[----:B------:R-:W-:-:S02]  /*5a10*/  IMAD.MOV.U32 R51, RZ, RZ, R71 ;  /* 0x000000ffff337224 */ /* 0x000fc400078e0047 */
[--C-:B------:R-:W-:Y:S02]  /*5a20*/  IMAD.MOV.U32 R42, RZ, RZ, R71.reuse ;  /* 0x000000ffff2a7224 */ /* 0x100fe400078e0047 */
[----:B------:R-:W3:Y:S01]  /*5a30*/  MUFU.EX2 R46, R46 ;  /* 0x0000002e002e7308 */ /* 0x000ee20000000800 */
[----:B-1----:R-:W-:Y:S01]  /*5a40*/  FADD.FTZ R15, R49, R6 ;  /* 0x00000006310f7221 */ /* 0x002fe20000010000 */
[----:B------:R-:W-:Y:S01]  /*5a50*/  F2FP.BF16.F32.PACK_AB R6, R72, R47 ;  /* 0x0000002f4806723e */ /* 0x000fe200000010ff */
[--C-:B------:R-:W-:Y:S02]  /*5a60*/  IMAD.MOV.U32 R47, RZ, RZ, R71.reuse ;  /* 0x000000ffff2f7224 */ /* 0x100fe400078e0047 */
[--C-:B0-----:R-:W-:Y:S02]  /*5a70*/  IMAD.MOV.U32 R27, RZ, RZ, R71.reuse ;  /* 0x000000ffff1b7224 */ /* 0x101fe400078e0047 */
[----:B------:R0:W-:Y:S01]  /*5a80*/  STSM.16.M88.4 [R2+0x2d300], R4 ;  /* 0x02d3000402007844 */ /* 0x0001e20000000200 */
[----:B------:R-:W1:Y:S01]  /*5a90*/  MUFU.EX2 R76, R76 ;  /* 0x0000004c004c7308 */ /* 0x000e620000000800 */
[----:B------:R-:W-:-:S02]  /*5aa0*/  IMAD.MOV.U32 R26, RZ, RZ, R71 ;  /* 0x000000ffff1a7224 */ /* 0x000fc400078e0047 */
[----:B--2---:R-:W-:Y:S01]  /*5ab0*/  FADD.FTZ R11, R73, R0 ;  /* 0x00000000490b7221 */ /* 0x004fe20000010000 */
[----:B------:R-:W-:Y:S01]  /*5ac0*/  F2FP.BF16.F32.PACK_AB R8, R61, R48 ;  /* 0x000000303d08723e */ /* 0x000fe200000010ff */
[--C-:B------:R-:W-:Y:S01]  /*5ad0*/  IMAD.MOV.U32 R61, RZ, RZ, R71.reuse ;  /* 0x000000ffff3d7224 */ /* 0x100fe200078e0047 */
[----:B------:R-:W-:Y:S01]  /*5ae0*/  F2FP.BF16.F32.PACK_AB R9, R34, R33 ;  /* 0x000000212209723e */ /* 0x000fe200000010ff */
[----:B------:R-:W-:Y:S01]  /*5af0*/  IMAD.MOV.U32 R48, RZ, RZ, R71 ;  /* 0x000000ffff307224 */ /* 0x000fe200078e0047 */
[----:B------:R-:W2:Y:S01]  /*5b00*/  MUFU.EX2 R44, R44 ;  /* 0x0000002c002c7308 */ /* 0x000ea20000000800 */
[C---:B---3--:R-:W-:Y:S01]  /*5b10*/  FADD.FTZ R15, R46.reuse, R15 ;  /* 0x0000000f2e0f7221 */ /* 0x048fe20000010000 */
[----:B------:R-:W-:Y:S01]  /*5b20*/  F2FP.BF16.F32.PACK_AB R10, R46, R49 ;  /* 0x000000312e0a723e */ /* 0x000fe200000010ff */
[--C-:B------:R-:W-:Y:S02]  /*5b30*/  IMAD.MOV.U32 R49, RZ, RZ, R71.reuse ;  /* 0x000000ffff317224 */ /* 0x100fe400078e0047 */
[----:B------:R-:W-:-:S02]  /*5b40*/  IMAD.MOV.U32 R46, RZ, RZ, R71 ;  /* 0x000000ffff2e7224 */ /* 0x000fc400078e0047 */
[----:B------:R-:W-:Y:S01]  /*5b50*/  IMAD.MOV.U32 R34, RZ, RZ, R71 ;  /* 0x000000ffff227224 */ /* 0x000fe200078e0047 */
[----:B------:R-:W3:Y:S01]  /*5b60*/  MUFU.EX2 R13, R77 ;  /* 0x0000004d000d7308 */ /* 0x000ee20000000800 */
[----:B-1----:R-:W-:Y:S01]  /*5b70*/  FADD.FTZ R14, R76, R11 ;  /* 0x0000000b4c0e7221 */ /* 0x002fe20000010000 */
[----:B------:R-:W-:Y:S01]  /*5b80*/  F2FP.BF16.F32.PACK_AB R11, R73, R30 ;  /* 0x0000001e490b723e */ /* 0x000fe200000010ff */
[--C-:B------:R-:W-:Y:S02]  /*5b90*/  IMAD.MOV.U32 R33, RZ, RZ, R71.reuse ;  /* 0x000000ffff217224 */ /* 0x100fe400078e0047 */
[----:B------:R-:W-:Y:S02]  /*5ba0*/  IMAD.MOV.U32 R30, RZ, RZ, R71 ;  /* 0x000000ffff1e7224 */ /* 0x000fe400078e0047 */
[----:B------:R1:W-:Y:S01]  /*5bb0*/  STSM.16.M88.4 [R2+0x2eb00], R8 ;  /* 0x02eb000802007844 */ /* 0x0003e20000000200 */
[----:B------:R-:W4:Y:S01]  /*5bc0*/  MUFU.EX2 R69, R69 ;  /* 0x0000004500457308 */ /* 0x000f220000000800 */
[----:B--2---:R-:W-:Y:S01]  /*5bd0*/  FADD.FTZ R0, R44, R15 ;  /* 0x0000000f2c007221 */ /* 0x004fe20000010000 */
[----:B------:R-:W-:-:S02]  /*5be0*/  IMAD.MOV.U32 R25, RZ, RZ, R71 ;  /* 0x000000ffff197224 */ /* 0x000fc400078e0047 */
[----:B------:R-:W-:-:S04]  /*5bf0*/  IMAD.MOV.U32 R24, RZ, RZ, R71 ;  /* 0x000000ffff187224 */ /* 0x000fc800078e0047 */
[----:B------:R-:W-:Y:S01]  /*5c00*/  MUFU.EX2 R3, R3 ;  /* 0x0000000300037308 */ /* 0x000fe20000000800 */
[C---:B---3--:R-:W-:Y:S01]  /*5c10*/  FADD.FTZ R20, R13.reuse, R14 ;  /* 0x0000000e0d147221 */ /* 0x048fe20000010000 */
[----:B------:R-:W-:-:S06]  /*5c20*/  F2FP.BF16.F32.PACK_AB R13, R13, R76 ;  /* 0x0000004c0d0d723e */ /* 0x000fcc00000010ff */
[----:B------:R-:W2:Y:S01]  /*5c30*/  MUFU.EX2 R36, R36 ;  /* 0x0000002400247308 */ /* 0x000ea20000000800 */
[C---:B----4-:R-:W-:Y:S01]  /*5c40*/  F2FP.BF16.F32.PACK_AB R12, R69.reuse, R44 ;  /* 0x0000002c450c723e */ /* 0x050fe200000010ff */
[----:B------:R-:W-:Y:S01]  /*5c50*/  FADD.FTZ R0, R69, R0 ;  /* 0x0000000045007221 */ /* 0x000fe20000010000 */
[--C-:B------:R-:W-:Y:S02]  /*5c60*/  IMAD.MOV.U32 R69, RZ, RZ, R71.reuse ;  /* 0x000000ffff457224 */ /* 0x100fe400078e0047 */
[----:B------:R-:W-:-:S03]  /*5c70*/  IMAD.MOV.U32 R44, RZ, RZ, R71 ;  /* 0x000000ffff2c7224 */ /* 0x000fc600078e0047 */
[----:B------:R-:W-:Y:S08]  /*5c80*/  MUFU.EX2 R85, R85 ;  /* 0x0000005500557308 */ /* 0x000ff00000000800 */
[----:B------:R-:W3:Y:S01]  /*5c90*/  MUFU.EX2 R38, R38 ;  /* 0x0000002600267308 */ /* 0x000ee20000000800 */
[----:B--2---:R-:W-:Y:S01]  /*5ca0*/  F2FP.BF16.F32.PACK_AB R14, R36, R3 ;  /* 0x00000003240e723e */ /* 0x004fe200000010ff */
[----:B------:R-:W-:-:S04]  /*5cb0*/  FADD.FTZ R3, R3, R0 ;  /* 0x0000000003037221 */ /* 0x000fc80000010000 */
[----:B0-----:R-:W-:Y:S01]  /*5cc0*/  FADD.FTZ R5, R36, R3 ;  /* 0x0000000324057221 */ /* 0x001fe20000010000 */
[----:B------:R-:W-:Y:S01]  /*5cd0*/  IMAD.MOV.U32 R36, RZ, RZ, R71 ;  /* 0x000000ffff247224 */ /* 0x000fe200078e0047 */
[----:B---3--:R-:W-:Y:S01]  /*5ce0*/  F2FP.BF16.F32.PACK_AB R15, R38, R85 ;  /* 0x00000055260f723e */ /* 0x008fe200000010ff */
[----:B------:R-:W-:-:S04]  /*5cf0*/  FADD.FTZ R85, R85, R20 ;  /* 0x0000001455557221 */ /* 0x000fc80000010000 */
[----:B------:R1:W-:Y:S01]  /*5d00*/  STSM.16.M88.4 [R2+0x30300], R12 ;  /* 0x0303000c02007844 */ /* 0x0003e20000000200 */
[----:B------:R-:W-:Y:S01]  /*5d10*/  FADD.FTZ R4, R38, R85 ;  /* 0x0000005526047221 */ /* 0x000fe20000010000 */
[----:B------:R-:W-:Y:S01]  /*5d20*/  IMAD.MOV.U32 R38, RZ, RZ, R71 ;  /* 0x000000ffff267224 */ /* 0x000fe200078e0047 */
[----:B------:R0:W-:Y:S06]  /*5d30*/  MEMBAR.ALL.CTA ;  /* 0x0000000000007992 */ /* 0x0001ec0000008000 */
[----:B0-----:R-:W0:Y:S02]  /*5d40*/  FENCE.VIEW.ASYNC.S ;  /* 0x00000000000073c6 */ /* 0x001e240000000000 */
[----:B0-----:R-:W-:Y:S01]  /*5d50*/  NOP ;  /* 0x0000000000007918 */ /* 0x001fe20000000000 */
[----:B------:R-:W-:Y:S05]  /*5d60*/  @!P2 BRA `(.L_x_9525) ;  /* 0x000000400088a947 */ /* 0x000fea0003800000 */
[----:B------:R-:W-:Y:S01]  /*5d70*/  IMAD.MOV.U32 R0, RZ, RZ, R74 ;  /* 0x000000ffff007224 */ /* 0x000fe200078e004a */
[----:B------:R-:W-:Y:S01]  /*5d80*/  CS2R R70, SRZ ;  /* 0x0000000000467805 */ /* 0x000fe2000001ff00 */
[----:B------:R-:W-:Y:S01]  /*5d90*/  IMAD.MOV.U32 R3, RZ, RZ, R114 ;  /* 0x000000ffff037224 */ /* 0x000fe200078e0072 */
        /* <DEDUP_REMOVED lines=23> */
[----:B------:R-:W-:Y:S01]  /*5f10*/  UMOV UR38, UR39 ;  /* 0x0000002700267c82 */ /* 0x000fe20008000000 */
[----:B------:R-:W-:Y:S01]  /*5f20*/  UMOV UR7, UR36 ;  /* 0x0000002400077c82 */ /* 0x000fe20008000000 */
[----:B------:R-:W-:-:S05]  /*5f30*/  ULDC UR5, c[0x0][0x9d8] ;  /* 0x0002760000057ab9 */ /* 0x000fca0000000800 */
.L_x_9534:
[----:B------:R-:W-:Y:S01]  /*5f40*/  R2UR UR4, R17 ;  /* 0x00000000110472ca */ /* 0x000fe200000e0000 */
[----:B------:R-:W-:-:S04]  /*5f50*/  UIADD3 UR36, UR7, 0x1, URZ ;  /* 0x0000000107247890 */ /* 0x000fc8000fffe03f */
[----:B------:R-:W-:-:S04]  /*5f60*/  UISETP.NE.AND UP0, UPT, UR36, 0x2, UPT ;  /* 0x000000022400788c */ /* 0x000fc8000bf05270 */
[----:B------:R-:W-:Y:S02]  /*5f70*/  USEL UR39, URZ, 0x1, UP0 ;  /* 0x000000013f277887 */ /* 0x000fe40008000000 */
[----:B------:R-:W-:Y:S02]  /*5f80*/  USEL UR36, UR36, URZ, UP0 ;  /* 0x0000003f24247287 */ /* 0x000fe40008000000 */
[----:B------:R-:W-:Y:S01]  /*5f90*/  ISETP.NE.AND P3, PT, RZ, UR4, PT ;  /* 0x00000004ff007c0c */ /* 0x000fe2000bf65270 */
[----:B------:R-:W-:-:S12]  /*5fa0*/  ULOP3.LUT UR39, UR38, UR39, URZ, 0x3c, !UPT ;  /* 0x0000002726277292 */ /* 0x000fd8000f8e3c3f */
[----:B0-----:R-:W-:Y:S05]  /*5fb0*/  @P3 BRA `(.L_x_9526) ;  /* 0x00000000002c3947 */ /* 0x001fea0003800000 */
[----:B------:R-:W-:Y:S05]  /*5fc0*/  @!P0 BRA `(.L_x_9527) ;  /* 0x0000000000048947 */ /* 0x000fea0003800000 */
[----:B------:R-:W-:Y:S01]  /*5fd0*/  BPT.TRAP 0x1 ;  /* 0x000000040000795c */ /* 0x000fe20000300000 */
.L_x_9527:
[----:B------:R-:W-:Y:S01]  /*5fe0*/  ULEA UR4, UR36, UR37, 0x3 ;  /* 0x0000002524047291 */ /* 0x000fe2000f8e183f */
[----:B------:R-:W-:-:S05]  /*5ff0*/  IMAD.U32 R6, RZ, RZ, UR39 ;  /* 0x00000027ff067e24 */ /* 0x000fca000f8e00ff */
[----:B------:R-:W-:-:S04]  /*6000*/  SHF.L.U32 R6, R6, 0x1f, RZ ;  /* 0x0000001f06067819 */ /* 0x000fc800000006ff */
[----:B------:R0:W2:Y:S01]  /*6010*/  SYNCS.PHASECHK.TRANS64.TRYWAIT P2, [UR4+0x31c30], R6 ;  /* 0x031c3006ff0075a7 */ /* 0x0000a20008040144 */
[----:B------:R-:W-:Y:S05]  /*6020*/  @!P0 BRA `(.L_x_9528) ;  /* 0x0000000000048947 */ /* 0x000fea0003800000 */
[----:B------:R-:W-:Y:S01]  /*6030*/  BPT.TRAP 0x1 ;  /* 0x000000040000795c */ /* 0x000fe20000300000 */
.L_x_9528:
[----:B--2---:R-:W-:Y:S05]  /*6040*/  @P2 BRA `(.L_x_9526) ;  /* 0x0000000000082947 */ /* 0x004fea0003800000 */
[----:B------:R-:W2:Y:S02]  /*6050*/  SYNCS.PHASECHK.TRANS64.TRYWAIT P2, [UR4+0x31c30], R6 ;  /* 0x031c3006ff0075a7 */ /* 0x000ea40008040144 */
[----:B--2---:R-:W-:Y:S05]  /*6060*/  @!P2 BRA `(.L_x_9529) ;  /* 0x000000dc00c4a947 */ /* 0x004fea0003800000 */
.L_x_9526:
[----:B--2---:R-:W2:Y:S01]  /*6070*/  S2R R7, SR_TID.X ;  /* 0x0000000000077919 */ /* 0x004ea20000002100 */
[----:B------:R-:W-:Y:S01]  /*6080*/  UIMAD UR4, UR36, 0x6c0, UR6 ;  /* 0x000006c0240478a4 */ /* 0x000fe2000f8e0206 */
[----:B------:R-:W-:Y:S01]  /*6090*/  UMOV UR31, 0x80000020 ;  /* 0x80000020001f7882 */ /* 0x000fe20000000000 */
[----:B------:R-:W-:Y:S02]  /*60a0*/  UMOV UR32, UR28 ;  /* 0x0000001c00207c82 */ /* 0x000fe40008000000 */
[----:B------:R-:W-:Y:S01]  /*60b0*/  UIADD3 UR34, UR4, 0x40, URZ ;  /* 0x0000004004227890 */ /* 0x000fe2000fffe03f */
[----:B------:R-:W-:Y:S02]  /*60c0*/  UMOV UR33, UR29 ;  /* 0x0000001d00217c82 */ /* 0x000fe40008000000 */
[----:B------:R-:W-:Y:S01]  /*60d0*/  UMOV UR30, UR4 ;  /* 0x00000004001e7c82 */ /* 0x000fe20008000000 */
[----:B------:R-:W-:Y:S01]  /*60e0*/  UMOV UR35, 0x80000020 ;  /* 0x8000002000237882 */ /* 0x000fe20000000000 */
[----:B------:R-:W-:Y:S01]  /*60f0*/  UIADD3 UR42, UR4, 0x80, URZ ;  /* 0x00000080042a7890 */ /* 0x000fe2000fffe03f */
[----:B------:R-:W-:Y:S01]  /*6100*/  UMOV UR40, UR28 ;  /* 0x0000001c00287c82 */ /* 0x000fe20008000000 */
        /* <DEDUP_REMOVED lines=15> */
[----:B--2---:R-:W-:Y:S01]  /*6200*/  SHF.R.U32.HI R7, RZ, 0x7, R7 ;  /* 0x00000007ff077819 */ /* 0x004fe20000011607 */
[----:B------:R-:W-:Y:S01]  /*6210*/  UMOV UR56, UR28 ;  /* 0x0000001c00387c82 */ /* 0x000fe20008000000 */
[----:B------:R-:W-:Y:S01]  /*6220*/  UMOV UR57, UR29 ;  /* 0x0000001d00397c82 */ /* 0x000fe20008000000 */
[----:B------:R-:W-:Y:S01]  /*6230*/  UMOV UR59, 0x80000020 ;  /* 0x80000020003b7882 */ /* 0x000fe20000000000 */
[----:B------:R-:W-:Y:S01]  /*6240*/  UIADD3 UR10, UR4, 0x2, URZ ;  /* 0x00000002040a7890 */ /* 0x000fe2000fffe03f */
[----:B0-----:R-:W-:Y:S01]  /*6250*/  VIADD R6, R7, 0x8 ;  /* 0x0000000807067836 */ /* 0x001fe20000000000 */
[----:B------:R-:W-:Y:S01]  /*6260*/  UMOV UR11, 0x80000020 ;  /* 0x80000020000b7882 */ /* 0x000fe20000000000 */
[----:B------:R-:W-:Y:S01]  /*6270*/  UIADD3 UR14, UR4, 0x202, URZ ;  /* 0x00000202040e7890 */ /* 0x000fe2000fffe03f */
[----:B------:R-:W-:-:S02]  /*6280*/  UMOV UR15, 0x80000020 ;  /* 0x80000020000f7882 */ /* 0x000fc40000000000 */
[----:B------:R0:W-:Y:S01]  /*6290*/  BAR.SYNC.DEFER_BLOCKING R6, 0x100 ;  /* 0x000400060000751d */ /* 0x0001e20000010000 */
[----:B------:R-:W-:Y:S02]  /*62a0*/  UIADD3 UR18, UR4, 0x242, URZ ;  /* 0x0000024204127890 */ /* 0x000fe4000fffe03f */
[----:B------:R-:W-:Y:S02]  /*62b0*/  UIADD3 UR22, UR4, 0x480, URZ ;  /* 0x0000048004167890 */ /* 0x000fe4000fffe03f */
[----:B------:R-:W-:Y:S01]  /*62c0*/  UIADD3 UR26, UR4, 0x482, URZ ;  /* 0x00000482041a7890 */ /* 0x000fe2000fffe03f */
[----:B------:R-:W-:Y:S01]  /*62d0*/  UMOV UR19, 0x80000020 ;  /* 0x8000002000137882 */ /* 0x000fe20000000000 */
[----:B------:R-:W-:Y:S01]  /*62e0*/  UMOV UR23, 0x80000020 ;  /* 0x8000002000177882 */ /* 0x000fe20000000000 */
[----:B------:R-:W-:Y:S01]  /*62f0*/  UMOV UR27, 0x80000020 ;  /* 0x80000020001b7882 */ /* 0x000fe20000000000 */
        /* <DEDUP_REMOVED lines=316> */
.L_x_9531:
[----:B------:R-:W-:Y:S01]  /*76c0*/  ULEA UR4, UR7, UR37, 0x3 ;  /* 0x0000002507047291 */ /* 0x000fe2000f8e183f */
[----:B------:R-:W-:-:S05]  /*76d0*/  IMAD.U32 R6, RZ, RZ, UR38 ;  /* 0x00000026ff067e24 */ /* 0x000fca000f8e00ff */
[----:B------:R-:W-:-:S04]  /*76e0*/  SHF.L.U32 R6, R6, 0x1f, RZ ;  /* 0x0000001f06067819 */ /* 0x000fc800000006ff */
[----:B------:R0:W2:Y:S01]  /*76f0*/  SYNCS.PHASECHK.TRANS64.TRYWAIT P2, [UR4+0x31c50], R6 ;  /* 0x031c5006ff0075a7 */ /* 0x0000a20008040144 */
[----:B------:R-:W-:Y:S05]  /*7700*/  @!P0 BRA `(.L_x_9532) ;  /* 0x0000000000048947 */ /* 0x000fea0003800000 */
[----:B------:R-:W-:Y:S01]  /*7710*/  BPT.TRAP 0x1 ;  /* 0x000000040000795c */ /* 0x000fe20000300000 */
.L_x_9532:
[----:B--2---:R-:W-:Y:S05]  /*7720*/  @P2 BRA `(.L_x_9530) ;  /* 0x0000000000082947 */ /* 0x004fea0003800000 */
[----:B------:R-:W2:Y:S02]  /*7730*/  SYNCS.PHASECHK.TRANS64.TRYWAIT P2, [UR4+0x31c50], R6 ;  /* 0x031c5006ff0075a7 */ /* 0x000ea40008040144 */
[----:B--2---:R-:W-:Y:S05]  /*7740*/  @!P2 BRA `(.L_x_9533) ;  /* 0x000000c80024a947 */ /* 0x004fea0003800000 */
.L_x_9530:
[----:B------:R-:W-:Y:S01]  /*7750*/  UIADD3 UR4, UR37, 0x200, URZ ;  /* 0x0000020025047890 */ /* 0x000fe2000fffe03f */
[----:B------:R-:W-:Y:S01]  /*7760*/  WARPGROUP.ARRIVE ;  /* 0x00000000000079c5 */ /* 0x000fe20000000000 */
[----:B------:R-:W-:Y:S01]  /*7770*/  UMOV UR33, 0xc0000010 ;  /* 0xc000001000217882 */ /* 0x000fe20000000000 */
[----:B------:R-:W-:Y:S01]  /*7780*/  UMOV UR35, 0x80000020 ;  /* 0x8000002000237882 */ /* 0x000fe20000000000 */
[----:B------:R-:W-:Y:S01]  /*7790*/  USHF.R.U32.HI UR4, URZ, 0x4, UR4 ;  /* 0x000000043f047899 */ /* 0x000fe20008011604 */
[----:B0-2---:R-:W-:Y:S01]  /*77a0*/  FMUL.FTZ R6, R136, UR5 ;  /* 0x0000000588067c20 */ /* 0x005fe20008410000 */
[----:B------:R-:W-:Y:S01]  /*77b0*/  FMUL.FTZ R7, R137, UR5 ;  /* 0x0000000589077c20 */ /* 0x000fe20008410000 */
[----:B-1----:R-:W-:Y:S01]  /*77c0*/  FMUL.FTZ R10, R140, UR5 ;  /* 0x000000058c0a7c20 */ /* 0x002fe20008410000 */
[----:B------:R-:W-:Y:S01]  /*77d0*/  ULOP3.LUT UR4, UR4, 0x3fff, URZ, 0xc0, !UPT ;  /* 0x00003fff04047892 */ /* 0x000fe2000f8ec03f */
[----:B------:R-:W-:Y:S01]  /*77e0*/  FMUL.FTZ R11, R141, UR5 ;  /* 0x000000058d0b7c20 */ /* 0x000fe20008410000 */
[----:B------:R-:W-:Y:S01]  /*77f0*/  FMUL.FTZ R12, R128, UR5 ;  /* 0x00000005800c7c20 */ /* 0x000fe20008410000 */
[----:B------:R-:W0:Y:S01]  /*7800*/  MUFU.TANH R6, R6 ;  /* 0x0000000600067308 */ /* 0x000e220000002400 */
[----:B------:R-:W-:Y:S01]  /*7810*/  ULOP3.LUT UR10, UR4, 0x2400000, URZ, 0xfc, !UPT ;  /* 0x02400000040a7892 */ /* 0x000fe2000f8efc3f */
[----:B------:R-:W-:Y:S01]  /*7820*/  FMUL.FTZ R13, R129, UR5 ;  /* 0x00000005810d7c20 */ /* 0x000fe20008410000 */
[----:B------:R-:W-:Y:S01]  /*7830*/  ULOP3.LUT UR4, UR61, 0x10000, URZ, 0xfc, !UPT ;  /* 0x000100003d047892 */ /* 0x000fe2000f8efc3f */
[----:B------:R-:W-:Y:S01]  /*7840*/  FMUL.FTZ R20, R120, UR5 ;  /* 0x0000000578147c20 */ /* 0x000fe20008410000 */
[----:B------:R-:W-:Y:S01]  /*7850*/  UIMAD UR10, UR7, 0x6c0, UR10 ;  /* 0x000006c0070a78a4 */ /* 0x000fe2000f8e020a */
[----:B------:R-:W-:Y:S01]  /*7860*/  FMUL.FTZ R120, R124, UR5 ;  /* 0x000000057c787c20 */ /* 0x000fe20008410000 */
[----:B------:R-:W-:Y:S01]  /*7870*/  FMUL.FTZ R14, R132, UR5 ;  /* 0x00000005840e7c20 */ /* 0x000fe20008410000 */
[----:B------:R-:W1:Y:S01]  /*7880*/  MUFU.TANH R7, R7 ;  /* 0x0000000700077308 */ /* 0x000e620000002400 */
[----:B------:R-:W-:Y:S01]  /*7890*/  FMUL.FTZ R15, R133, UR5 ;  /* 0x00000005850f7c20 */ /* 0x000fe20008410000 */
[----:B------:R-:W-:Y:S01]  /*78a0*/  UMOV UR32, UR4 ;  /* 0x0000000400207c82 */ /* 0x000fe20008000000 */
        /* <DEDUP_REMOVED lines=41> */
[----:B------:R-:W-:Y:S01]  /*7b40*/  ULDC UR11, c[0x0][0x988] ;  /* 0x00026200000b7ab9 */ /* 0x000fe20000000800 */
        /* <DEDUP_REMOVED lines=37> */
[----:B------:R-:W0:Y:S01]  /*7da0*/  S2R R139, SR_TID.X ;  /* 0x00000000008b7919 */ /* 0x000e220000002100 */
[----:B------:R-:W-:Y:S01]  /*7db0*/  R2UR UR14, R16 ;  /* 0x00000000100e72ca */ /* 0x000fe200000e0000 */
[----:B------:R-:W-:-:S04]  /*7dc0*/  UMOV UR38, UR39 ;  /* 0x0000002700267c82 */ /* 0x000fc80008000000 */
[----:B------:R-:W3:Y:S01]  /*7dd0*/  MUFU.TANH R112, R112 ;  /* 0x0000007000707308 */ /* 0x000ee20000002400 */
[----:B-1----:R-:W-:-:S07]  /*7de0*/  FMNMX.FTZ R124, R120, R124, !PT ;  /* 0x0000007c787c7209 */ /* 0x002fce0007810000 */
[----:B------:R-:W1:Y:S01]  /*7df0*/  MUFU.TANH R113, R113 ;  /* 0x0000007100717308 */ /* 0x000e620000002400 */
[----:B--2---:R-:W-:Y:S01]  /*7e00*/  FMNMX.FTZ R124, R121, R124, !PT ;  /* 0x0000007c797c7209 */ /* 0x004fe20007810000 */
[----:B------:R-:W-:-:S06]  /*7e10*/  UISETP.GT.AND UP0, UPT, UR60, UR14, UPT ;  /* 0x0000000e3c00728c */ /* 0x000fcc000bf04270 */
[----:B------:R-:W2:Y:S01]  /*7e20*/  MUFU.TANH R116, R116 ;  /* 0x0000007400747308 */ /* 0x000ea20000002400 */
[----:B---3--:R-:W-:Y:S01]  /*7e30*/  FMNMX.FTZ R124, R112, R124, !PT ;  /* 0x0000007c707c7209 */ /* 0x008fe20007810000 */
[----:B------:R-:W-:Y:S02]  /*7e40*/  WARPGROUP.DEPBAR.LE gsb0, 0x0 ;  /* 0x00008000000079c5 */ /* 0x000fe40000010000 */
[----:B------:R-:W-:-:S04]  /*7e50*/  WARPGROUP.ARRIVE ;  /* 0x00000000000079c5 */ /* 0x000fc80000000000 */
[----:B------:R-:W3:Y:S01]  /*7e60*/  MUFU.TANH R117, R117 ;  /* 0x0000007500757308 */ /* 0x000ee20000002400 */
[----:B-1----:R-:W-:Y:S02]  /*7e70*/  FMNMX.FTZ R124, R113, R124, !PT ;  /* 0x0000007c717c7209 */ /* 0x002fe40007810000 */
[----:B0-----:R-:W-:Y:S01]  /*7e80*/  SHF.R.U32.HI R138, RZ, 0x7, R139 ;  /* 0x00000007ff8a7819 */ /* 0x001fe2000001168b */
[----:B------:R-:W-:Y:S01]  /*7e90*/  HGMMA.64x96x16.F32.BF16 R24, gdesc[UR32].tnspB, R24, gsb0 ;  /* 0x41600000201879f0 */ /* 0x000fe20008001818 */
[----:B------:R-:W-:Y:S01]  /*7ea0*/  UIADD3 UR32, UR4, 0x300, URZ ;  /* 0x0000030004207890 */ /* 0x000fe2000fffe03f */
[----:B------:R-:W-:Y:S01]  /*7eb0*/  ISETP.GE.U32.AND P2, PT, R139, 0x180, PT ;  /* 0x000001808b00780c */ /* 0x000fe20003f46070 */
[----:B------:R-:W-:Y:S01]  /*7ec0*/  UIADD3 UR34, UR10, 0x80, URZ ;  /* 0x000000800a227890 */ /* 0x000fe2000fffe03f */
[----:B------:R-:W0:Y:S01]  /*7ed0*/  MUFU.TANH R104, R104 ;  /* 0x0000006800687308 */ /* 0x000e220000002400 */
[----:B------:R-:W-:Y:S01]  /*7ee0*/  UMOV UR33, 0xc0000010 ;  /* 0xc000001000217882 */ /* 0x000fe20000000000 */
[----:B------:R-:W-:Y:S01]  /*7ef0*/  UMOV UR35, 0x80000020 ;  /* 0x8000002000237882 */ /* 0x000fe20000000000 */
[----:B--2---:R-:W-:-:S05]  /*7f00*/  FMNMX.FTZ R124, R116, R124, !PT ;  /* 0x0000007c747c7209 */ /* 0x004fca0007810000 */
[----:B------:R-:W1:Y:S01]  /*7f10*/  MUFU.TANH R105, R105 ;  /* 0x0000006900697308 */ /* 0x000e620000002400 */
[----:B---3--:R-:W-:-:S07]  /*7f20*/  FMNMX.FTZ R124, R117, R124, !PT ;  /* 0x0000007c757c7209 */ /* 0x008fce0007810000 */
        /* <DEDUP_REMOVED lines=22> */
[----:B------:R-:W-:Y:S02]  /*8090*/  WARPGROUP.DEPBAR.LE gsb0, 0x0 ;  /* 0x00008000000079c5 */ /* 0x000fe40000010000 */
[----:B------:R-:W-:Y:S01]  /*80a0*/  WARPGROUP.ARRIVE ;  /* 0x00000000000079c5 */ /* 0x000fe20000000000 */
[----:B------:R-:W-:-:S03]  /*80b0*/  FMUL.FTZ R124, R76, UR5 ;  /* 0x000000054c7c7c20 */ /* 0x000fc60008410000 */
[----:B------:R-:W1:Y:S01]  /*80c0*/  MUFU.TANH R81, R81 ;  /* 0x0000005100517308 */ /* 0x000e620000002400 */
[----:B--2---:R-:W-:Y:S01]  /*80d0*/  FMNMX.FTZ R76, R93, R125, !PT ;  /* 0x0000007d5d4c7209 */ /* 0x004fe20007810000 */
[----:B------:R-:W-:Y:S01]  /*80e0*/  HGMMA.64x96x16.F32.BF16 R24, gdesc[UR32].tnspB, R24, gsb0 ;  /* 0x41600000201879f0 */ /* 0x000fe20008001818 */
[----:B------:R-:W-:Y:S01]  /*80f0*/  UIADD3 UR32, UR4, 0x480, URZ ;  /* 0x0000048004207890 */ /* 0x000fe2000fffe03f */
[----:B------:R-:W-:Y:S01]  /*8100*/  FMUL.FTZ R125, R77, UR5 ;  /* 0x000000054d7d7c20 */ /* 0x000fe20008410000 */
[----:B------:R-:W-:Y:S01]  /*8110*/  UIADD3 UR34, UR10, 0xc0, URZ ;  /* 0x000000c00a227890 */ /* 0x000fe2000fffe03f */
[----:B------:R-:W-:Y:S01]  /*8120*/  UMOV UR33, 0xc0000010 ;  /* 0xc000001000217882 */ /* 0x000fe20000000000 */
[----:B------:R-:W-:Y:S01]  /*8130*/  UMOV UR35, 0x80000020 ;  /* 0x8000002000237882 */ /* 0x000fe20000000000 */
        /* <DEDUP_REMOVED lines=15> */
[----:B-1----:R-:W-:-:S05]  /*8230*/  FMNMX.FTZ R132, R125, R128, !PT ;  /* 0x000000807d847209 */ /* 0x002fca0007810000 */
[----:B------:R-:W0:Y:S02]  /*8240*/  SHFL.BFLY PT, R133, R132, 0x2, 0x1f ;  /* 0x0c401f0084857f89 */ /* 0x000e2400000e0000 */
[----:B------:R1:W-:Y:S08]  /*8250*/  MUFU.TANH R128, R130 ;  /* 0x0000008200807308 */ /* 0x0003f00000002400 */
[----:B------:R-:W-:Y:S01]  /*8260*/  MUFU.TANH R76, R142 ;  /* 0x0000008e004c7308 */ /* 0x000fe20000002400 */
[----:B-1----:R-:W-:-:S07]  /*8270*/  FMUL.FTZ R130, R134, UR5 ;  /* 0x0000000586827c20 */ /* 0x002fce0008410000 */
[----:B------:R-:W-:Y:S01]  /*8280*/  MUFU.TANH R77, R143 ;  /* 0x0000008f004d7308 */ /* 0x000fe20000002400 */
[----:B0-----:R-:W-:Y:S01]  /*8290*/  FMNMX.FTZ R133, R132, R133, !PT ;  /* 0x0000008584857209 */ /* 0x001fe20007810000 */
[----:B------:R-:W-:-:S06]  /*82a0*/  FMUL.FTZ R132, R114, UR5 ;  /* 0x0000000572847c20 */ /* 0x000fcc0008410000 */
[----:B------:R-:W-:Y:S01]  /*82b0*/  MUFU.TANH R129, R129 ;  /* 0x0000008100817308 */ /* 0x000fe20000002400 */
[----:B------:R-:W0:Y:S01]  /*82c0*/  SHFL.BFLY PT, R134, R133, 0x1, 0x1f ;  /* 0x0c201f0085867f89 */ /* 0x000e2200000e0000 */
[----:B------:R-:W-:Y:S02]  /*82d0*/  WARPGROUP.DEPBAR.LE gsb0, 0x0 ;  /* 0x00008000000079c5 */ /* 0x000fe40000010000 */
[----:B------:R-:W-:-:S04]  /*82e0*/  WARPGROUP.ARRIVE ;  /* 0x00000000000079c5 */ /* 0x000fc80000000000 */
[----:B------:R-:W-:Y:S02]  /*82f0*/  MUFU.TANH R130, R130 ;  /* 0x0000008200827308 */ /* 0x000fe40000002400 */
[----:B------:R-:W-:Y:S01]  /*8300*/  HGMMA.64x96x16.F32.BF16 R24, gdesc[UR32].tnspB, R24, gsb0 ;  /* 0x41600000201879f0 */ /* 0x000fe20008001818 */
[----:B------:R-:W-:Y:S02]  /*8310*/  UIADD3 UR32, UR4, 0x600, URZ ;  /* 0x0000060004207890 */ /* 0x000fe4000fffe03f */
[----:B------:R-:W-:-:S03]  /*8320*/  UIADD3 UR34, UR10, 0x100, URZ ;  /* 0x000001000a227890 */ /* 0x000fc6000fffe03f */
[----:B------:R-:W-:Y:S01]  /*8330*/  MUFU.TANH R131, R131 ;  /* 0x0000008300837308 */ /* 0x000fe20000002400 */
[----:B------:R-:W-:Y:S01]  /*8340*/  UMOV UR33, 0xc0000010 ;  /* 0xc000001000217882 */ /* 0x000fe20000000000 */
[----:B------:R-:W-:Y:S01]  /*8350*/  UMOV UR35, 0x80000020 ;  /* 0x8000002000237882 */ /* 0x000fe20000000000 */
[----:B0-----:R-:W-:-:S05]  /*8360*/  FMNMX.FTZ R114, R133, R134, !PT ;  /* 0x0000008685727209 */ /* 0x001fca0007810000 */
[----:B------:R-:W-:Y:S01]  /*8370*/  MUFU.TANH R122, R122 ;  /* 0x0000007a007a7308 */ /* 0x000fe20000002400 */
[C---:B------:R-:W-:Y:S01]  /*8380*/  FADD.FTZ R3, -R114.reuse, R3 ;  /* 0x0000000372037221 */ /* 0x040fe20000010100 */
[----:B------:R-:W-:-:S03]  /*8390*/  FMUL.FTZ R133, R114, UR11 ;  /* 0x0000000b72857c20 */ /* 0x000fc60008410000 */
[----:B------:R-:W-:Y:S01]  /*83a0*/  FMUL.FTZ R3, R3, UR11 ;  /* 0x0000000b03037c20 */ /* 0x000fe20008410000 */
[--C-:B------:R-:W-:Y:S01]  /*83b0*/  FFMA.FTZ R134, R6, UR11, -R133.reuse ;  /* 0x0000000b06867c23 */ /* 0x100fe20008010885 */
[--C-:B------:R-:W-:Y:S01]  /*83c0*/  FFMA.FTZ R6, R12, UR11, -R133.reuse ;  /* 0x0000000b0c067c23 */ /* 0x100fe20008010885 */
[--C-:B------:R-:W-:Y:S01]  /*83d0*/  FFMA.FTZ R136, R11, UR11, -R133.reuse ;  /* 0x0000000b0b887c23 */ /* 0x100fe20008010885 */
[--C-:B------:R-:W-:Y:S01]  /*83e0*/  FFMA.FTZ R11, R14, UR11, -R133.reuse ;  /* 0x0000000b0e0b7c23 */ /* 0x100fe20008010885 */
[----:B------:R-:W-:Y:S01]  /*83f0*/  MUFU.EX2 R12, R134 ;  /* 0x00000086000c7308 */ /* 0x000fe20000000800 */
[--C-:B------:R-:W-:Y:S01]  /*8400*/  FFMA.FTZ R135, R7, UR11, -R133.reuse ;  /* 0x0000000b07877c23 */ /* 0x100fe20008010885 */
[--C-:B------:R-:W-:Y:S01]  /*8410*/  FFMA.FTZ R7, R13, UR11, -R133.reuse ;  /* 0x0000000b0d077c23 */ /* 0x100fe20008010885 */
[----:B------:R-:W-:Y:S01]  /*8420*/  FMUL.FTZ R13, R118, UR5 ;  /* 0x00000005760d7c20 */ /* 0x000fe20008410000 */
[--C-:B------:R-:W-:Y:S01]  /*8430*/  FFMA.FTZ R137, R15, UR11, -R133.reuse ;  /* 0x0000000b0f897c23 */ /* 0x100fe20008010885 */
[----:B------:R-:W-:Y:S01]  /*8440*/  FMUL.FTZ R15, R119, UR5 ;  /* 0x00000005770f7c20 */ /* 0x000fe20008410000 */
        /* <DEDUP_REMOVED lines=18> */
[----:B------:R-:W2:Y:S01]  /*8570*/  MUFU.TANH R126, R126 ;  /* 0x0000007e007e7308 */ /* 0x000ea20000002400 */
[----:B0-----:R-:W-:Y:S01]  /*8580*/  FFMA.FTZ R14, R3, R5, R12 ;  /* 0x00000005030e7223 */ /* 0x001fe2000001000c */
[----:B------:R-:W-:Y:S01]  /*8590*/  FMUL.FTZ R5, R106, UR5 ;  /* 0x000000056a057c20 */ /* 0x000fe20008410000 */
[----:B------:R-:W-:Y:S01]  /*85a0*/  FMUL.FTZ R106, R107, UR5 ;  /* 0x000000056b6a7c20 */ /* 0x000fe20008410000 */
[----:B------:R-:W-:Y:S01]  /*85b0*/  FMUL.FTZ R107, R110, UR5 ;  /* 0x000000056e6b7c20 */ /* 0x000fe20008410000 */
[----:B------:R-:W-:Y:S01]  /*85c0*/  FMUL.FTZ R110, R111, UR5 ;  /* 0x000000056f6e7c20 */ /* 0x000fe20008410000 */
[----:B------:R-:W-:Y:S01]  /*85d0*/  FMNMX.FTZ R111, R8, R0, !PT ;  /* 0x00000000086f7209 */ /* 0x000fe20007810000 */
[--C-:B------:R-:W-:Y:S01]  /*85e0*/  FFMA.FTZ R101, R101, UR11, -R133.reuse ;  /* 0x0000000b65657c23 */ /* 0x100fe20008010885 */
[----:B------:R-:W0:Y:S01]  /*85f0*/  MUFU.TANH R127, R127 ;  /* 0x0000007f007f7308 */ /* 0x000e220000002400 */
[--C-:B------:R-:W-:Y:S01]  /*8600*/  FFMA.FTZ R88, R88, UR11, -R133.reuse ;  /* 0x0000000b58587c23 */ /* 0x100fe20008010885 */
[----:B------:R-:W-:Y:S01]  /*8610*/  FMNMX.FTZ R111, R9, R111, !PT ;  /* 0x0000006f096f7209 */ /* 0x000fe20007810000 */
[--C-:B------:R-:W-:Y:S01]  /*8620*/  FFMA.FTZ R89, R89, UR11, -R133.reuse ;  /* 0x0000000b59597c23 */ /* 0x100fe20008010885 */
[--C-:B------:R-:W-:Y:S01]  /*8630*/  FFMA.FTZ R92, R92, UR11, -R133.reuse ;  /* 0x0000000b5c5c7c23 */ /* 0x100fe20008010885 */
[--C-:B------:R-:W-:Y:S01]  /*8640*/  FFMA.FTZ R93, R93, UR11, -R133.reuse ;  /* 0x0000000b5d5d7c23 */ /* 0x100fe20008010885 */
[----:B------:R-:W-:Y:S01]  /*8650*/  FMNMX.FTZ R111, R76, R111, !PT ;  /* 0x0000006f4c6f7209 */ /* 0x000fe20007810000 */
[--C-:B------:R-:W-:Y:S01]  /*8660*/  FFMA.FTZ R80, R80, UR11, -R133.reuse ;  /* 0x0000000b50507c23 */ /* 0x100fe20008010885 */
[----:B------:R-:W3:Y:S01]  /*8670*/  MUFU.TANH R132, R132 ;  /* 0x0000008400847308 */ /* 0x000ee20000002400 */
[--C-:B------:R-:W-:Y:S01]  /*8680*/  FFMA.FTZ R81, R81, UR11, -R133.reuse ;  /* 0x0000000b51517c23 */ /* 0x100fe20008010885 */
[----:B------:R-:W-:Y:S01]  /*8690*/  FMNMX.FTZ R111, R77, R111, !PT ;  /* 0x0000006f4d6f7209 */ /* 0x000fe20007810000 */
[--C-:B------:R-:W-:Y:S01]  /*86a0*/  FFMA.FTZ R84, R84, UR11, -R133.reuse ;  /* 0x0000000b54547c23 */ /* 0x100fe20008010885 */
[--C-:B------:R-:W-:Y:S01]  /*86b0*/  FFMA.FTZ R85, R85, UR11, -R133.reuse ;  /* 0x0000000b55557c23 */ /* 0x100fe20008010885 */
[--C-:B------:R-:W-:Y:S01]  /*86c0*/  FFMA.FTZ R72, R72, UR11, -R133.reuse ;  /* 0x0000000b48487c23 */ /* 0x100fe20008010885 */
[----:B------:R-:W-:Y:S01]  /*86d0*/  FMNMX.FTZ R111, R128, R111, !PT ;  /* 0x0000006f806f7209 */ /* 0x000fe20007810000 */
[--C-:B------:R-:W-:Y:S01]  /*86e0*/  FFMA.FTZ R73, R73, UR11, -R133.reuse ;  /* 0x0000000b49497c23 */ /* 0x100fe20008010885 */
[----:B------:R-:W4:Y:S01]  /*86f0*/  MUFU.TANH R115, R115 ;  /* 0x0000007300737308 */ /* 0x000f220000002400 */
[--C-:B------:R-:W-:Y:S01]  /*8700*/  FFMA.FTZ R124, R124, UR11, -R133.reuse ;  /* 0x0000000b7c7c7c23 */ /* 0x100fe20008010885 */
[----:B------:R-:W-:Y:S01]  /*8710*/  FMNMX.FTZ R111, R129, R111, !PT ;  /* 0x0000006f816f7209 */ /* 0x000fe20007810000 */
[----:B------:R-:W-:-:S03]  /*8720*/  FFMA.FTZ R125, R125, UR11, -R133 ;  /* 0x0000000b7d7d7c23 */ /* 0x000fc60008010885 */
[----:B------:R-:W-:Y:S02]  /*8730*/  FMNMX.FTZ R111, R130, R111, !PT ;  /* 0x0000006f826f7209 */ /* 0x000fe40007810000 */
[----:B------:R-:W5:Y:S02]  /*8740*/  MUFU.TANH R13, R13 ;  /* 0x0000000d000d7308 */ /* 0x000f640000002400 */
[----:B------:R-:W-:-:S04]  /*8750*/  FMNMX.FTZ R111, R131, R111, !PT ;  /* 0x0000006f836f7209 */ /* 0x000fc80007810000 */
[----:B------:R-:W-:Y:S02]  /*8760*/  FMNMX.FTZ R111, R122, R111, !PT ;  /* 0x0000006f7a6f7209 */ /* 0x000fe40007810000 */
[----:B------:R-:W5:Y:S02]  /*8770*/  MUFU.TANH R15, R15 ;  /* 0x0000000f000f7308 */ /* 0x000f640000002400 */
[----:B-1----:R-:W-:-:S04]  /*8780*/  FMNMX.FTZ R111, R123, R111, !PT ;  /* 0x0000006f7b6f7209 */ /* 0x002fc80007810000 */
[----:B--2---:R-:W-:Y:S02]  /*8790*/  FMNMX.FTZ R111, R126, R111, !PT ;  /* 0x0000006f7e6f7209 */ /* 0x004fe40007810000 */
[----:B------:R-:W1:Y:S02]  /*87a0*/  MUFU.TANH R5, R5 ;  /* 0x0000000500057308 */ /* 0x000e640000002400 */
[----:B0-----:R-:W-:Y:S01]  /*87b0*/  FMNMX.FTZ R111, R127, R111, !PT ;  /* 0x0000006f7f6f7209 */ /* 0x001fe20007810000 */
[----:B------:R-:W-:Y:S02]  /*87c0*/  WARPGROUP.DEPBAR.LE gsb0, 0x0 ;  /* 0x00008000000079c5 */ /* 0x000fe40000010000 */
[----:B------:R-:W-:Y:S01]  /*87d0*/  WARPGROUP.ARRIVE ;  /* 0x00000000000079c5 */ /* 0x000fe20000000000 */
[----:B---3--:R-:W-:Y:S02]  /*87e0*/  FMNMX.FTZ R111, R132, R111, !PT ;  /* 0x0000006f846f7209 */ /* 0x008fe40007810000 */
[----:B------:R-:W0:Y:S02]  /*87f0*/  MUFU.TANH R106, R106 ;  /* 0x0000006a006a7308 */ /* 0x000e240000002400 */
[----:B----4-:R-:W-:Y:S01]  /*8800*/  FMNMX.FTZ R111, R115, R111, !PT ;  /* 0x0000006f736f7209 */ /* 0x010fe20007810000 */
[----:B------:R-:W-:Y:S01]  /*8810*/  HGMMA.64x96x16.F32.BF16 R24, gdesc[UR32].tnspB, R24, gsb0 ;  /* 0x41600000201879f0 */ /* 0x000fe20008001818 */
[----:B------:R-:W-:-:S02]  /*8820*/  UIADD3 UR32, UR4, 0x780, URZ ;  /* 0x0000078004207890 */ /* 0x000fc4000fffe03f */
[----:B------:R-:W-:Y:S02]  /*8830*/  UIADD3 UR34, UR10, 0x140, URZ ;  /* 0x000001400a227890 */ /* 0x000fe4000fffe03f */
[----:B------:R-:W2:Y:S01]  /*8840*/  MUFU.TANH R107, R107 ;  /* 0x0000006b006b7308 */ /* 0x000ea20000002400 */
[----:B------:R-:W-:Y:S01]  /*8850*/  UMOV UR33, 0xc0000010 ;  /* 0xc000001000217882 */ /* 0x000fe20000000000 */
[----:B------:R-:W-:Y:S01]  /*8860*/  UMOV UR35, 0x80000020 ;  /* 0x8000002000237882 */ /* 0x000fe20000000000 */
[----:B-----5:R-:W-:-:S04]  /*8870*/  FMNMX.FTZ R111, R13, R111, !PT ;  /* 0x0000006f0d6f7209 */ /* 0x020fc80007810000 */
[----:B------:R-:W-:Y:S01]  /*8880*/  FMNMX.FTZ R111, R15, R111, !PT ;  /* 0x0000006f0f6f7209 */ /* 0x000fe20007810000 */
[----:B------:R-:W3:Y:S03]  /*8890*/  MUFU.TANH R110, R110 ;  /* 0x0000006e006e7308 */ /* 0x000ee60000002400 */
[----:B-1----:R-:W-:-:S04]  /*88a0*/  FMNMX.FTZ R111, R5, R111, !PT ;  /* 0x0000006f056f7209 */ /* 0x002fc80007810000 */
[----:B0-----:R-:W-:Y:S01]  /*88b0*/  FMNMX.FTZ R111, R106, R111, !PT ;  /* 0x0000006f6a6f7209 */ /* 0x001fe20007810000 */
[----:B------:R-:W0:Y:S03]  /*88c0*/  MUFU.TANH R98, R98 ;  /* 0x0000006200627308 */ /* 0x000e260000002400 */
[----:B--2---:R-:W-:-:S05]  /*88d0*/  FMNMX.FTZ R111, R107, R111, !PT ;  /* 0x0000006f6b6f7209 */ /* 0x004fca0007810000 */
[----:B------:R-:W1:Y:S01]  /*88e0*/  MUFU.TANH R99, R99 ;  /* 0x0000006300637308 */ /* 0x000e620000002400 */
[----:B---3--:R-:W-:-:S07]  /*88f0*/  FMNMX.FTZ R111, R110, R111, !PT ;  /* 0x0000006f6e6f7209 */ /* 0x008fce0007810000 */
[----:B------:R-:W2:Y:S01]  /*8900*/  MUFU.TANH R102, R102 ;  /* 0x0000006600667308 */ /* 0x000ea20000002400 */
[----:B0-----:R-:W-:-:S07]  /*8910*/  FMNMX.FTZ R111, R98, R111, !PT ;  /* 0x0000006f626f7209 */ /* 0x001fce0007810000 */
[----:B------:R-:W0:Y:S01]  /*8920*/  MUFU.EX2 R135, R135 ;  /* 0x0000008700877308 */ /* 0x000e220000000800 */
[----:B-1----:R-:W-:-:S07]  /*8930*/  FMNMX.FTZ R111, R99, R111, !PT ;  /* 0x0000006f636f7209 */ /* 0x002fce0007810000 */
[----:B------:R-:W1:Y:S01]  /*8940*/  MUFU.TANH R103, R103 ;  /* 0x0000006700677308 */ /* 0x000e620000002400 */
[----:B--2---:R-:W-:-:S07]  /*8950*/  FMNMX.FTZ R111, R102, R111, !PT ;  /* 0x0000006f666f7209 */ /* 0x004fce0007810000 */
[----:B------:R-:W2:Y:S01]  /*8960*/  MUFU.EX2 R118, R10 ;  /* 0x0000000a00767308 */ /* 0x000ea20000000800 */
[C---:B0-----:R-:W-:Y:S01]  /*8970*/  FADD.FTZ R14, R135.reuse, R14 ;  /* 0x0000000e870e7221 */ /* 0x041fe20000010000 */
[----:B------:R-:W-:-:S06]  /*8980*/  F2FP.BF16.F32.PACK_AB R12, R135, R12 ;  /* 0x0000000c870c723e */ /* 0x000fcc00000010ff */
[----:B------:R-:W0:Y:S01]  /*8990*/  MUFU.EX2 R136, R136 ;  /* 0x0000008800887308 */ /* 0x000e220000000800 */
[----:B-1----:R-:W-:-:S07]  /*89a0*/  FMNMX.FTZ R111, R103, R111, !PT ;  /* 0x0000006f676f7209 */ /* 0x002fce0007810000 */
[----:B------:R-:W1:Y:S01]  /*89b0*/  MUFU.TANH R90, R90 ;  /* 0x0000005a005a7308 */ /* 0x000e620000002400 */
[----:B--2---:R-:W-:-:S07]  /*89c0*/  FADD.FTZ R10, R118, R14 ;  /* 0x0000000e760a7221 */ /* 0x004fce0000010000 */
[----:B------:R-:W2:Y:S01]  /*89d0*/  MUFU.TANH R91, R91 ;  /* 0x0000005b005b7308 */ /* 0x000ea20000002400 */
[C---:B0-----:R-:W-:Y:S01]  /*89e0*/  F2FP.BF16.F32.PACK_AB R14, R136.reuse, R118 ;  /* 0x00000076880e723e */ /* 0x041fe200000010ff */
[----:B------:R-:W-:-:S06]  /*89f0*/  FADD.FTZ R10, R136, R10 ;  /* 0x0000000a880a7221 */ /* 0x000fcc0000010000 */
        /* <DEDUP_REMOVED lines=8> */
[----:B------:R-:W-:Y:S01]  /*8a80*/  HGMMA.64x96x16.F32.BF16 R24, gdesc[UR32].tnspB, R24, gsb0 ;  /* 0x41600000201879f0 */ /* 0x000fe20008001818 */
[----:B------:R-:W-:Y:S02]  /*8a90*/  UIADD3 UR32, UR4, 0x900, URZ ;  /* 0x0000090004207890 */ /* 0x000fe4000fffe03f */
[----:B------:R-:W-:Y:S01]  /*8aa0*/  UIADD3 UR34, UR10, 0x180, URZ ;  /* 0x000001800a227890 */ /* 0x000fe2000fffe03f */
[----:B------:R-:W-:Y:S01]  /*8ab0*/  UMOV UR33, 0xc0000010 ;  /* 0xc000001000217882 */ /* 0x000fe20000000000 */
[----:B------:R-:W-:Y:S01]  /*8ac0*/  UMOV UR35, 0x80000020 ;  /* 0x8000002000237882 */ /* 0x000fe20000000000 */
        /* <DEDUP_REMOVED lines=17> */
[----:B0-----:R-:W-:-:S05]  /*8be0*/  FMNMX.FTZ R74, R79, R74, !PT ;  /* 0x0000004a4f4a7209 */ /* 0x001fca0007810000 */
[----:B------:R-:W0:Y:S02]  /*8bf0*/  SHFL.BFLY PT, R118, R74, 0x2, 0x1f ;  /* 0x0c401f004a767f89 */ /* 0x000e2400000e0000 */
[----:B------:R-:W-:Y:S08]  /*8c00*/  MUFU.EX2 R21, R21 ;  /* 0x0000001500157308 */ /* 0x000ff00000000800 */
[----:B------:R-:W-:Y:S08]  /*8c10*/  MUFU.EX2 R120, R120 ;  /* 0x0000007800787308 */ /* 0x000ff00000000800 */
[----:B------:R-:W-:Y:S01]  /*8c20*/  MUFU.EX2 R121, R121 ;  /* 0x0000007900797308 */ /* 0x000fe20000000800 */
[----:B0-----:R-:W-:Y:S01]  /*8c30*/  FMNMX.FTZ R74, R74, R118, !PT ;  /* 0x000000764a4a7209 */ /* 0x001fe20007810000 */
[----:B------:R-:W-:-:S02]  /*8c40*/  WARPGROUP.DEPBAR.LE gsb0, 0x0 ;  /* 0x00008000000079c5 */ /* 0x000fc40000010000 */
[----:B------:R-:W-:-:S04]  /*8c50*/  WARPGROUP.ARRIVE ;  /* 0x00000000000079c5 */ /* 0x000fc80000000000 */
[----:B------:R-:W-:Y:S01]  /*8c60*/  MUFU.EX2 R112, R112 ;  /* 0x0000007000707308 */ /* 0x000fe20000000800 */
[----:B------:R-:W0:Y:S01]  /*8c70*/  SHFL.BFLY PT, R118, R74, 0x1, 0x1f ;  /* 0x0c201f004a767f89 */ /* 0x000e2200000e0000 */
[----:B------:R-:W-:Y:S01]  /*8c80*/  HGMMA.64x96x16.F32.BF16 R24, gdesc[UR32].tnspB, R24, gsb0 ;  /* 0x41600000201879f0 */ /* 0x000fe20008001818 */
[----:B------:R-:W-:Y:S02]  /*8c90*/  UIADD3 UR32, UR4, 0xa80, URZ ;  /* 0x00000a8004207890 */ /* 0x000fe4000fffe03f */
[----:B------:R-:W-:-:S03]  /*8ca0*/  UIADD3 UR34, UR10, 0x1c0, URZ ;  /* 0x000001c00a227890 */ /* 0x000fc6000fffe03f */
[----:B------:R-:W-:Y:S01]  /*8cb0*/  MUFU.EX2 R116, R116 ;  /* 0x0000007400747308 */ /* 0x000fe20000000800 */
[----:B------:R-:W-:Y:S01]  /*8cc0*/  UMOV UR33, 0xc0000010 ;  /* 0xc000001000217882 */ /* 0x000fe20000000000 */
[----:B------:R-:W-:-:S06]  /*8cd0*/  UMOV UR35, 0x80000020 ;  /* 0x8000002000237882 */ /* 0x000fcc0000000000 */
[----:B------:R-:W-:Y:S01]  /*8ce0*/  MUFU.EX2 R104, R104 ;  /* 0x0000006800687308 */ /* 0x000fe20000000800 */
[----:B0-----:R-:W-:-:S07]  /*8cf0*/  FMNMX.FTZ R74, R74, R118, !PT ;  /* 0x000000764a4a7209 */ /* 0x001fce0007810000 */
[----:B------:R-:W-:Y:S01]  /*8d00*/  MUFU.EX2 R105, R105 ;  /* 0x0000006900697308 */ /* 0x000fe20000000800 */
[C---:B------:R-:W-:Y:S01]  /*8d10*/  FADD.FTZ R0, -R74.reuse, R0 ;  /* 0x000000004a007221 */ /* 0x040fe20000010100 */
[----:B------:R-:W-:-:S03]  /*8d20*/  FMUL.FTZ R118, R74, UR11 ;  /* 0x0000000b4a767c20 */ /* 0x000fc60008410000 */
        /* <DEDUP_REMOVED lines=34> */
[--C-:B------:R-:W-:Y:S01]  /*8f50*/  FFMA.FTZ R82, R82, UR11, -R118.reuse ;  /* 0x0000000b52527c23 */ /* 0x100fe20008010876 */
[--C-:B------:R-:W-:Y:S01]  /*8f60*/  FFMA.FTZ R83, R83, UR11, -R118.reuse ;  /* 0x0000000b53537c23 */ /* 0x100fe20008010876 */
[--C-:B------:R-:W-:Y:S01]  /*8f70*/  FFMA.FTZ R86, R86, UR11, -R118.reuse ;  /* 0x0000000b56567c23 */ /* 0x100fe20008010876 */
[----:B------:R-:W-:Y:S01]  /*8f80*/  FFMA.FTZ R87, R87, UR11, -R118 ;  /* 0x0000000b57577c23 */ /* 0x000fe20008010876 */
[----:B------:R-:W0:Y:S01]  /*8f90*/  MUFU.EX2 R77, R77 ;  /* 0x0000004d004d7308 */ /* 0x000e220000000800 */
[----:B-1----:R-:W-:Y:S01]  /*8fa0*/  F2FP.BF16.F32.PACK_AB R13, R9, R8 ;  /* 0x00000008090d723e */ /* 0x002fe200000010ff */
[----:B------:R-:W-:-:S02]  /*8fb0*/  VIADD R8, R138, 0x9 ;  /* 0x000000098a087836 */ /* 0x000fc40000000000 */
[----:B------:R-:W-:Y:S01]  /*8fc0*/  FADD.FTZ R4, R9, R4 ;  /* 0x0000000409047221 */ /* 0x000fe20000010000 */
[--C-:B------:R-:W-:Y:S01]  /*8fd0*/  FFMA.FTZ R111, R111, UR11, -R118.reuse ;  /* 0x0000000b6f6f7c23 */ /* 0x100fe20008010876 */
[--C-:B------:R-:W-:Y:S01]  /*8fe0*/  FFMA.FTZ R75, R75, UR11, -R118.reuse ;  /* 0x0000000b4b4b7c23 */ /* 0x100fe20008010876 */
[----:B------:R-:W-:Y:S01]  /*8ff0*/  FFMA.FTZ R79, R79, UR11, -R118 ;  /* 0x0000000b4f4f7c23 */ /* 0x000fe20008010876 */
[----:B------:R-:W-:Y:S01]  /*9000*/  SEL R8, R8, 0x9, !P2 ;  /* 0x0000000908087807 */ /* 0x000fe20005000000 */
[----:B------:R-:W1:Y:S01]  /*9010*/  MUFU.EX2 R9, R6 ;  /* 0x0000000600097308 */ /* 0x000e620000000800 */
[----:B--2---:R-:W-:Y:S01]  /*9020*/  FADD.FTZ R4, R15, R4 ;  /* 0x000000040f047221 */ /* 0x004fe20000010000 */
[----:B------:R-:W-:Y:S01]  /*9030*/  FFMA.FTZ R78, R78, UR11, -R118 ;  /* 0x0000000b4e4e7c23 */ /* 0x000fe20008010876 */
[----:B------:R-:W-:-:S05]  /*9040*/  PLOP3.LUT P2, PT, PT, PT, UP0, 0x80, 0x0 ;  /* 0x000000000000781c */ /* 0x000fca0003f4f008 */
[----:B------:R-:W2:Y:S01]  /*9050*/  MUFU.EX2 R128, R128 ;  /* 0x0000008000807308 */ /* 0x000ea20000000800 */
[C---:B0-----:R-:W-:Y:S01]  /*9060*/  F2FP.BF16.F32.PACK_AB R15, R77.reuse, R15 ;  /* 0x0000000f4d0f723e */ /* 0x041fe200000010ff */
[----:B------:R-:W-:-:S06]  /*9070*/  FADD.FTZ R77, R77, R4 ;  /* 0x000000044d4d7221 */ /* 0x000fcc0000010000 */
[----:B------:R-:W0:Y:S01]  /*9080*/  MUFU.EX2 R6, R11 ;  /* 0x0000000b00067308 */ /* 0x000e220000000800 */
[----:B-1----:R-:W-:Y:S01]  /*9090*/  FADD.FTZ R10, R9, R10 ;  /* 0x0000000a090a7221 */ /* 0x002fe20000010000 */
[----:B------:R-:W-:-:S03]  /*90a0*/  F2FP.BF16.F32.PACK_AB R4, R7, R9 ;  /* 0x000000090704723e */ /* 0x000fc600000010ff */
[----:B------:R-:W-:-:S03]  /*90b0*/  FADD.FTZ R10, R7, R10 ;  /* 0x0000000a070a7221 */ /* 0x000fc60000010000 */
[----:B------:R-:W1:Y:S01]  /*90c0*/  MUFU.EX2 R129, R129 ;  /* 0x0000008100817308 */ /* 0x000e620000000800 */
[----:B--2---:R-:W-:Y:S01]  /*90d0*/  FADD.FTZ R7, R128, R77 ;  /* 0x0000004d80077221 */ /* 0x004fe20000010000 */
[----:B------:R-:W-:Y:S02]  /*90e0*/  WARPGROUP.DEPBAR.LE gsb0, 0x0 ;  /* 0x00008000000079c5 */ /* 0x000fe40000010000 */
[----:B------:R-:W-:-:S04]  /*90f0*/  WARPGROUP.ARRIVE ;  /* 0x00000000000079c5 */ /* 0x000fc80000000000 */
[----:B------:R-:W2:Y:S01]  /*9100*/  MUFU.EX2 R130, R130 ;  /* 0x0000008200827308 */ /* 0x000ea20000000800 */
[----:B0-----:R-:W-:Y:S01]  /*9110*/  FADD.FTZ R10, R6, R10 ;  /* 0x0000000a060a7221 */ /* 0x001fe20000010000 */
[C---:B------:R-:W-:Y:S01]  /*9120*/  F2FP.BF16.F32.PACK_AB R6, R137.reuse, R6 ;  /* 0x000000068906723e */ /* 0x040fe200000010ff */
[----:B------:R-:W-:Y:S01]  /*9130*/  HGMMA.64x96x16.F32.BF16 R24, gdesc[UR32].tnspB, R24, gsb0 ;  /* 0x41600000201879f0 */ /* 0x000fe20008001818 */
[----:B------:R-:W-:Y:S01]  /*9140*/  UIADD3 UR32, UR4, 0xc00, URZ ;  /* 0x00000c0004207890 */ /* 0x000fe2000fffe03f */
[----:B------:R-:W-:Y:S01]  /*9150*/  FADD.FTZ R10, R137, R10 ;  /* 0x0000000a890a7221 */ /* 0x000fe20000010000 */
[----:B------:R-:W-:Y:S01]  /*9160*/  UIADD3 UR34, UR10, 0x200, URZ ;  /* 0x000002000a227890 */ /* 0x000fe2000fffe03f */
[----:B------:R-:W-:Y:S01]  /*9170*/  UMOV UR33, 0xc0000010 ;  /* 0xc000001000217882 */ /* 0x000fe20000000000 */
[----:B------:R-:W-:Y:S01]  /*9180*/  UMOV UR35, 0x80000020 ;  /* 0x8000002000237882 */ /* 0x000fe20000000000 */
[----:B------:R-:W0:Y:S01]  /*9190*/  MUFU.EX2 R131, R131 ;  /* 0x0000008300837308 */ /* 0x000e220000000800 */
[----:B-1----:R-:W-:Y:S01]  /*91a0*/  FADD.FTZ R7, R129, R7 ;  /* 0x0000000781077221 */ /* 0x002fe20000010000 */
[----:B------:R-:W-:-:S03]  /*91b0*/  UIADD3 UR4, UR60, -0x1, URZ ;  /* 0xffffffff3c047890 */ /* 0x000fc6000fffe03f */
[----:B--2---:R-:W-:-:S03]  /*91c0*/  FADD.FTZ R7, R130, R7 ;  /* 0x0000000782077221 */ /* 0x004fc60000010000 */
[----:B------:R-:W1:Y:S01]  /*91d0*/  MUFU.EX2 R122, R122 ;  /* 0x0000007a007a7308 */ /* 0x000e620000000800 */
[----:B------:R-:W-:-:S07]  /*91e0*/  UMOV UR60, UR4 ;  /* 0x00000004003c7c82 */ /* 0x000fce0008000000 */
        /* <DEDUP_REMOVED lines=16> */
[----:B------:R-:W-:Y:S07]  /*92f0*/  HGMMA.64x96x16.F32.BF16 R24, gdesc[UR32].tnspB, R24, gsb0 ;  /* 0x41600000201879f0 */ /* 0x000fee0008001818 */
        /* <DEDUP_REMOVED lines=15> */
[----:B------:R-:W-:Y:S01]  /*93f0*/  MUFU.EX2 R95, R95 ;  /* 0x0000005f005f7308 */ /* 0x000fe20000000800 */
[-C--:B------:R-:W-:Y:S01]  /*9400*/  FMUL.FTZ R24, R24, R3.reuse ;  /* 0x0000000318187220 */ /* 0x080fe20000410000 */
[----:B0-----:R-:W-:Y:S02]  /*9410*/  IMAD.U32 R8, RZ, RZ, UR36 ;  /* 0x00000024ff087e24 */ /* 0x001fe4000f8e00ff */
[-C--:B------:R-:W-:Y:S01]  /*9420*/  FMUL.FTZ R25, R25, R3.reuse ;  /* 0x0000000319197220 */ /* 0x080fe20000410000 */
[-C--:B------:R-:W-:Y:S01]  /*9430*/  FMUL.FTZ R28, R28, R3.reuse ;  /* 0x000000031c1c7220 */ /* 0x080fe20000410000 */
[-C--:B------:R-:W-:Y:S01]  /*9440*/  FMUL.FTZ R29, R29, R3.reuse ;  /* 0x000000031d1d7220 */ /* 0x080fe20000410000 */
[-C--:B------:R-:W-:Y:S01]  /*9450*/  FMUL.FTZ R32, R32, R3.reuse ;  /* 0x0000000320207220 */ /* 0x080fe20000410000 */
[----:B------:R-:W-:Y:S01]  /*9460*/  @!P1 LEA R8, R8, UR37, 0x3 ;  /* 0x0000002508089c11 */ /* 0x000fe2000f8e18ff */
[----:B------:R-:W-:Y:S01]  /*9470*/  MUFU.EX2 R81, R81 ;  /* 0x0000005100517308 */ /* 0x000fe20000000800 */
[-C--:B------:R-:W-:Y:S01]  /*9480*/  FMUL.FTZ R33, R33, R3.reuse ;  /* 0x0000000321217220 */ /* 0x080fe20000410000 */
[-C--:B------:R-:W-:Y:S01]  /*9490*/  FMUL.FTZ R36, R36, R3.reuse ;  /* 0x0000000324247220 */ /* 0x080fe20000410000 */
[----:B------:R-:W-:Y:S01]  /*94a0*/  FMUL.FTZ R37, R37, R3 ;  /* 0x0000000325257220 */ /* 0x000fe20000410000 */
[----:B------:R-:W-:-:S02]  /*94b0*/  @!P1 VIADD R8, R8, 0x31c40 ;  /* 0x00031c4008089836 */ /* 0x000fc40000000000 */
[-C--:B------:R-:W-:Y:S01]  /*94c0*/  FMUL.FTZ R40, R40, R3.reuse ;  /* 0x0000000328287220 */ /* 0x080fe20000410000 */
[-C--:B------:R-:W-:Y:S01]  /*94d0*/  FMUL.FTZ R41, R41, R3.reuse ;  /* 0x0000000329297220 */ /* 0x080fe20000410000 */
[-C--:B------:R-:W-:Y:S01]  /*94e0*/  FMUL.FTZ R44, R44, R3.reuse ;  /* 0x000000032c2c7220 */ /* 0x080fe20000410000 */
[----:B------:R-:W-:Y:S01]  /*94f0*/  MUFU.EX2 R82, R82 ;  /* 0x0000005200527308 */ /* 0x000fe20000000800 */
[----:B------:R-:W-:Y:S01]  /*9500*/  @!P1 PRMT R8, RZ, 0x654, R8 ;  /* 0x00000654ff089816 */ /* 0x000fe20000000008 */
[-C--:B------:R-:W-:Y:S01]  /*9510*/  FMUL.FTZ R45, R45, R3.reuse ;  /* 0x000000032d2d7220 */ /* 0x080fe20000410000 */
[-C--:B------:R-:W-:Y:S01]  /*9520*/  FMUL.FTZ R48, R48, R3.reuse ;  /* 0x0000000330307220 */ /* 0x080fe20000410000 */
[-C--:B------:R-:W-:Y:S01]  /*9530*/  FMUL.FTZ R49, R49, R3.reuse ;  /* 0x0000000331317220 */ /* 0x080fe20000410000 */
[----:B------:R0:W-:Y:S01]  /*9540*/  @!P1 SYNCS.ARRIVE.TRANS64.RED.A1T0 RZ, [R8+URZ], RZ ;  /* 0x000000ff08ff99a7 */ /* 0x0001e2000810043f */
[-C--:B------:R-:W-:Y:S01]  /*9550*/  FMUL.FTZ R52, R52, R3.reuse ;  /* 0x0000000334347220 */ /* 0x080fe20000410000 */
[-C--:B------:R-:W-:Y:S01]  /*9560*/  FMUL.FTZ R53, R53, R3.reuse ;  /* 0x0000000335357220 */ /* 0x080fe20000410000 */
[----:B------:R-:W-:Y:S01]  /*9570*/  MUFU.EX2 R84, R84 ;  /* 0x0000005400547308 */ /* 0x000fe20000000800 */
[-C--:B------:R-:W-:Y:S01]  /*9580*/  FMUL.FTZ R56, R56, R3.reuse ;  /* 0x0000000338387220 */ /* 0x080fe20000410000 */
[-C--:B------:R-:W-:Y:S01]  /*9590*/  FMUL.FTZ R57, R57, R3.reuse ;  /* 0x0000000339397220 */ /* 0x080fe20000410000 */
[-C--:B------:R-:W-:Y:S01]  /*95a0*/  FMUL.FTZ R60, R60, R3.reuse ;  /* 0x000000033c3c7220 */ /* 0x080fe20000410000 */
[-C--:B------:R-:W-:Y:S01]  /*95b0*/  FMUL.FTZ R61, R61, R3.reuse ;  /* 0x000000033d3d7220 */ /* 0x080fe20000410000 */
[----:B0-----:R-:W-:Y:S01]  /*95c0*/  IMAD.U32 R8, RZ, RZ, UR7 ;  /* 0x00000007ff087e24 */ /* 0x001fe2000f8e00ff */
[----:B------:R-:W-:Y:S01]  /*95d0*/  UMOV UR7, UR36 ;  /* 0x0000002400077c82 */ /* 0x000fe20008000000 */
[-C--:B------:R-:W-:Y:S01]  /*95e0*/  FMUL.FTZ R64, R64, R3.reuse ;  /* 0x0000000340407220 */ /* 0x080fe20000410000 */
[----:B------:R-:W-:Y:S01]  /*95f0*/  MUFU.EX2 R83, R83 ;  /* 0x0000005300537308 */ /* 0x000fe20000000800 */
[-C--:B------:R-:W-:Y:S01]  /*9600*/  FMUL.FTZ R65, R65, R3.reuse ;  /* 0x0000000341417220 */ /* 0x080fe20000410000 */
[----:B------:R-:W-:Y:S01]  /*9610*/  @!P1 LEA R8, R8, UR37, 0x3 ;  /* 0x0000002508089c11 */ /* 0x000fe2000f8e18ff */
[-C--:B------:R-:W-:Y:S01]  /*9620*/  FMUL.FTZ R68, R68, R3.reuse ;  /* 0x0000000344447220 */ /* 0x080fe20000410000 */
[----:B------:R-:W-:Y:S01]  /*9630*/  FMUL.FTZ R69, R69, R3 ;  /* 0x0000000345457220 */ /* 0x000fe20000410000 */
[-C--:B------:R-:W-:Y:S01]  /*9640*/  FMUL.FTZ R26, R26, R0.reuse ;  /* 0x000000001a1a7220 */ /* 0x080fe20000410000 */
[-C--:B------:R-:W-:Y:S01]  /*9650*/  FMUL.FTZ R27, R27, R0.reuse ;  /* 0x000000001b1b7220 */ /* 0x080fe20000410000 */
[----:B------:R-:W-:Y:S01]  /*9660*/  @!P1 VIADD R8, R8, 0x31c60 ;  /* 0x00031c6008089836 */ /* 0x000fe20000000000 */
[----:B------:R-:W-:Y:S01]  /*9670*/  MUFU.EX2 R85, R85 ;  /* 0x0000005500557308 */ /* 0x000fe20000000800 */
[-C--:B------:R-:W-:Y:S01]  /*9680*/  FMUL.FTZ R30, R30, R0.reuse ;  /* 0x000000001e1e7220 */ /* 0x080fe20000410000 */
[-C--:B------:R-:W-:Y:S01]  /*9690*/  FMUL.FTZ R31, R31, R0.reuse ;  /* 0x000000001f1f7220 */ /* 0x080fe20000410000 */
[-C--:B------:R-:W-:Y:S01]  /*96a0*/  FMUL.FTZ R34, R34, R0.reuse ;  /* 0x0000000022227220 */ /* 0x080fe20000410000 */
[----:B------:R-:W-:Y:S01]  /*96b0*/  @!P1 PRMT R8, RZ, 0x654, R8 ;  /* 0x00000654ff089816 */ /* 0x000fe20000000008 */
[-C--:B------:R-:W-:Y:S01]  /*96c0*/  FMUL.FTZ R35, R35, R0.reuse ;  /* 0x0000000023237220 */ /* 0x080fe20000410000 */
[-C--:B------:R-:W-:Y:S01]  /*96d0*/  FMUL.FTZ R38, R38, R0.reuse ;  /* 0x0000000026267220 */ /* 0x080fe20000410000 */
[-C--:B------:R-:W-:Y:S01]  /*96e0*/  FMUL.FTZ R39, R39, R0.reuse ;  /* 0x0000000027277220 */ /* 0x080fe20000410000 */
[----:B------:R0:W-:Y:S01]  /*96f0*/  @!P1 SYNCS.ARRIVE.TRANS64.RED.A1T0 RZ, [R8+URZ], RZ ;  /* 0x000000ff08ff99a7 */ /* 0x0001e2000810043f */
[----:B------:R1:W-:Y:S01]  /*9700*/  STSM.16.M88.4 [R2+0x24300], R12 ;  /* 0x0243000c02007844 */ /* 0x0003e20000000200 */
[----:B------:R-:W-:Y:S01]  /*9710*/  MUFU.EX2 R86, R86 ;  /* 0x0000005600567308 */ /* 0x000fe20000000800 */
[-C--:B------:R-:W-:Y:S01]  /*9720*/  FMUL.FTZ R42, R42, R0.reuse ;  /* 0x000000002a2a7220 */ /* 0x080fe20000410000 */
[-C--:B------:R-:W-:Y:S01]  /*9730*/  FMUL.FTZ R43, R43, R0.reuse ;  /* 0x000000002b2b7220 */ /* 0x080fe20000410000 */
[-C--:B------:R-:W-:Y:S01]  /*9740*/  FMUL.FTZ R46, R46, R0.reuse ;  /* 0x000000002e2e7220 */ /* 0x080fe20000410000 */
[-C--:B------:R-:W-:Y:S01]  /*9750*/  FMUL.FTZ R47, R47, R0.reuse ;  /* 0x000000002f2f7220 */ /* 0x080fe20000410000 */
[-C--:B------:R-:W-:Y:S01]  /*9760*/  FMUL.FTZ R50, R50, R0.reuse ;  /* 0x0000000032327220 */ /* 0x080fe20000410000 */
[-C--:B------:R-:W-:Y:S01]  /*9770*/  FMUL.FTZ R51, R51, R0.reuse ;  /* 0x0000000033337220 */ /* 0x080fe20000410000 */
[-C--:B------:R-:W-:Y:S01]  /*9780*/  FMUL.FTZ R54, R54, R0.reuse ;  /* 0x0000000036367220 */ /* 0x080fe20000410000 */
[----:B0-----:R-:W0:Y:S01]  /*9790*/  MUFU.EX2 R8, R20 ;  /* 0x0000001400087308 */ /* 0x001e220000000800 */
[-C--:B------:R-:W-:Y:S01]  /*97a0*/  FMUL.FTZ R55, R55, R0.reuse ;  /* 0x0000000037377220 */ /* 0x080fe20000410000 */
[-C--:B------:R-:W-:Y:S01]  /*97b0*/  FMUL.FTZ R58, R58, R0.reuse ;  /* 0x000000003a3a7220 */ /* 0x080fe20000410000 */
[-C--:B------:R-:W-:Y:S01]  /*97c0*/  FMUL.FTZ R59, R59, R0.reuse ;  /* 0x000000003b3b7220 */ /* 0x080fe20000410000 */
[-C--:B------:R-:W-:Y:S01]  /*97d0*/  FMUL.FTZ R62, R62, R0.reuse ;  /* 0x000000003e3e7220 */ /* 0x080fe20000410000 */
[-C--:B------:R-:W-:Y:S01]  /*97e0*/  FMUL.FTZ R63, R63, R0.reuse ;  /* 0x000000003f3f7220 */ /* 0x080fe20000410000 */
[-C--:B------:R-:W-:Y:S01]  /*97f0*/  FMUL.FTZ R66, R66, R0.reuse ;  /* 0x0000000042427220 */ /* 0x080fe20000410000 */
[-C--:B------:R-:W-:Y:S01]  /*9800*/  FMUL.FTZ R67, R67, R0.reuse ;  /* 0x0000000043437220 */ /* 0x080fe20000410000 */
[----:B-1----:R-:W1:Y:S01]  /*9810*/  MUFU.EX2 R12, R113 ;  /* 0x00000071000c7308 */ /* 0x002e620000000800 */
[-C--:B------:R-:W-:Y:S01]  /*9820*/  FMUL.FTZ R70, R70, R0.reuse ;  /* 0x0000000046467220 */ /* 0x080fe20000410000 */
[----:B------:R-:W-:Y:S01]  /*9830*/  FMUL.FTZ R71, R71, R0 ;  /* 0x0000000047477220 */ /* 0x000fe20000410000 */
[----:B------:R-:W-:-:S02]  /*9840*/  IMAD.MOV.U32 R0, RZ, RZ, R74 ;  /* 0x000000ffff007224 */ /* 0x000fc400078e004a */
[----:B------:R-:W-:-:S03]  /*9850*/  IMAD.MOV.U32 R3, RZ, RZ, R114 ;  /* 0x000000ffff037224 */ /* 0x000fc600078e0072 */
[----:B------:R-:W2:Y:S01]  /*9860*/  MUFU.EX2 R13, R132 ;  /* 0x00000084000d7308 */ /* 0x000ea20000000800 */
[----:B0-----:R-:W-:Y:S01]  /*9870*/  FADD.FTZ R10, R8, R10 ;  /* 0x0000000a080a7221 */ /* 0x001fe20000010000 */
[----:B------:R-:W-:-:S03]  /*9880*/  F2FP.BF16.F32.PACK_AB R8, R21, R8 ;  /* 0x000000081508723e */ /* 0x000fc600000010ff */
[----:B------:R-:W-:-:S03]  /*9890*/  FADD.FTZ R10, R21, R10 ;  /* 0x0000000a150a7221 */ /* 0x000fc60000010000 */
[----:B------:R-:W0:Y:S01]  /*98a0*/  MUFU.EX2 R14, R117 ;  /* 0x00000075000e7308 */ /* 0x000e220000000800 */
[----:B------:R-:W-:Y:S01]  /*98b0*/  FADD.FTZ R21, R120, R10 ;  /* 0x0000000a78157221 */ /* 0x000fe20000010000 */
[C---:B------:R-:W-:Y:S01]  /*98c0*/  FADD.FTZ R10, R123.reuse, R9 ;  /* 0x000000097b0a7221 */ /* 0x040fe20000010000 */
[----:B------:R-:W-:Y:S02]  /*98d0*/  F2FP.BF16.F32.PACK_AB R9, R123, R122 ;  /* 0x0000007a7b09723e */ /* 0x000fe400000010ff */
[----:B------:R-:W-:Y:S01]  /*98e0*/  FADD.FTZ R76, R121, R21 ;  /* 0x00000015794c7221 */ /* 0x000fe20000010000 */
[----:B------:R-:W-:Y:S01]  /*98f0*/  FADD.FTZ R10, R11, R10 ;  /* 0x0000000a0b0a7221 */ /* 0x000fe20000010000 */
[C---:B------:R-:W-:Y:S01]  /*9900*/  F2FP.BF16.F32.PACK_AB R11, R127.reuse, R11 ;  /* 0x0000000b7f0b723e */ /* 0x040fe200000010ff */
[----:B------:R-:W3:Y:S01]  /*9910*/  MUFU.EX2 R15, R119 ;  /* 0x00000077000f7308 */ /* 0x000ee20000000800 */
[----:B------:R-:W-:Y:S01]  /*9920*/  FADD.FTZ R76, R112, R76 ;  /* 0x0000004c704c7221 */ /* 0x000fe20000010000 */
[----:B------:R-:W-:-:S03]  /*9930*/  FADD.FTZ R10, R127, R10 ;  /* 0x0000000a7f0a7221 */ /* 0x000fc60000010000 */
[C---:B-1----:R-:W-:Y:S01]  /*9940*/  FADD.FTZ R76, R12.reuse, R76 ;  /* 0x0000004c0c4c7221 */ /* 0x042fe20000010000 */
[----:B--2---:R-:W-:Y:S01]  /*9950*/  FADD.FTZ R10, R13, R10 ;  /* 0x0000000a0d0a7221 */ /* 0x004fe20000010000 */
[----:B------:R-:W-:Y:S01]  /*9960*/  F2FP.BF16.F32.PACK_AB R12, R12, R112 ;  /* 0x000000700c0c723e */ /* 0x000fe200000010ff */
[----:B------:R1:W2:Y:S01]  /*9970*/  MUFU.EX2 R20, R5 ;  /* 0x0000000500147308 */ /* 0x0002a20000000800 */
[----:B------:R-:W-:Y:S01]  /*9980*/  FADD.FTZ R76, R116, R76 ;  /* 0x0000004c744c7221 */ /* 0x000fe20000010000 */
[C---:B------:R-:W-:Y:S01]  /*9990*/  FADD.FTZ R10, R115.reuse, R10 ;  /* 0x0000000a730a7221 */ /* 0x040fe20000010000 */
[----:B------:R-:W-:Y:S02]  /*99a0*/  F2FP.BF16.F32.PACK_AB R13, R115, R13 ;  /* 0x0000000d730d723e */ /* 0x000fe400000010ff */
[C---:B0-----:R-:W-:Y:S01]  /*99b0*/  FADD.FTZ R76, R14.reuse, R76 ;  /* 0x0000004c0e4c7221 */ /* 0x041fe20000010000 */
[----:B------:R-:W-:Y:S02]  /*99c0*/  F2FP.BF16.F32.PACK_AB R14, R14, R116 ;  /* 0x000000740e0e723e */ /* 0x000fe400000010ff */
[----:B------:R-:W0:Y:S01]  /*99d0*/  MUFU.EX2 R21, R91 ;  /* 0x0000005b00157308 */ /* 0x000e220000000800 */
[----:B---3--:R-:W-:Y:S01]  /*99e0*/  FADD.FTZ R10, R15, R10 ;  /* 0x0000000a0f0a7221 */ /* 0x008fe20000010000 */
[----:B------:R-:W-:Y:S01]  /*99f0*/  FADD.FTZ R76, R104, R76 ;  /* 0x0000004c684c7221 */ /* 0x000fe20000010000 */
[----:B-1----:R-:W-:-:S02]  /*9a00*/  F2FP.BF16.F32.PACK_AB R5, R129, R128 ;  /* 0x000000808105723e */ /* 0x002fc400000010ff */
[----:B------:R-:W-:Y:S01]  /*9a10*/  FADD.FTZ R77, R133, R10 ;  /* 0x0000000a854d7221 */ /* 0x000fe20000010000 */
[----:B------:R-:W-:Y:S01]  /*9a20*/  FADD.FTZ R76, R105, R76 ;  /* 0x0000004c694c7221 */ /* 0x000fe20000010000 */
[----:B------:R-:W-:Y:S01]  /*9a30*/  F2FP.BF16.F32.PACK_AB R10, R121, R120 ;  /* 0x00000078790a723e */ /* 0x000fe200000010ff */
[----:B------:R1:W-:Y:S01]  /*9a40*/  STSM.16.M88.4 [R2+0x25b00], R4 ;  /* 0x025b000402007844 */ /* 0x0003e20000000200 */
[----:B--2---:R-:W-:Y:S01]  /*9a50*/  FADD.FTZ R77, R20, R77 ;  /* 0x0000004d144d7221 */ /* 0x004fe20000010000 */
[----:B------:R-:W-:Y:S01]  /*9a60*/  FADD.FTZ R76, R108, R76 ;  /* 0x0000004c6c4c7221 */ /* 0x000fe20000010000 */
[----:B------:R-:W2:Y:S01]  /*9a70*/  MUFU.EX2 R91, R94 ;  /* 0x0000005e005b7308 */ /* 0x000ea20000000800 */
[----:B------:R3:W-:Y:S01]  /*9a80*/  STSM.16.M88.4 [R2+0x27300], R8 ;  /* 0x0273000802007844 */ /* 0x0007e20000000200 */
[----:B------:R-:W-:Y:S01]  /*9a90*/  FADD.FTZ R77, R106, R77 ;  /* 0x0000004d6a4d7221 */ /* 0x000fe20000010000 */
[----:B------:R-:W-:Y:S01]  /*9aa0*/  FADD.FTZ R113, R109, R76 ;  /* 0x0000004c6d717221 */ /* 0x000fe20000010000 */
[----:B------:R-:W-:-:S02]  /*9ab0*/  F2FP.BF16.F32.PACK_AB R15, R133, R15 ;  /* 0x0000000f850f723e */ /* 0x000fc400000010ff */
[----:B------:R-:W-:Y:S01]  /*9ac0*/  FADD.FTZ R77, R107, R77 ;  /* 0x0000004d6b4d7221 */ /* 0x000fe20000010000 */
[----:B------:R-:W-:Y:S01]  /*9ad0*/  FADD.FTZ R76, R96, R113 ;  /* 0x00000071604c7221 */ /* 0x000fe20000010000 */
[----:B------:R-:W4:Y:S01]  /*9ae0*/  MUFU.EX2 R72, R72 ;  /* 0x0000004800487308 */ /* 0x000f220000000800 */
[----:B------:R5:W-:Y:S01]  /*9af0*/  STSM.16.M88.4 [R2+0x28b00], R12 ;  /* 0x028b000c02007844 */ /* 0x000be20000000200 */
[----:B------:R-:W-:Y:S01]  /*9b00*/  FADD.FTZ R77, R110, R77 ;  /* 0x0000004d6e4d7221 */ /* 0x000fe20000010000 */
[----:B------:R-:W-:Y:S01]  /*9b10*/  FADD.FTZ R113, R97, R76 ;  /* 0x0000004c61717221 */ /* 0x000fe20000010000 */
[----:B------:R-:W-:Y:S02]  /*9b20*/  F2FP.BF16.F32.PACK_AB R104, R105, R104 ;  /* 0x000000686968723e */ /* 0x000fe400000010ff */
[----:B-1----:R-:W-:Y:S01]  /*9b30*/  FADD.FTZ R4, R98, R77 ;  /* 0x0000004d62047221 */ /* 0x002fe20000010000 */
[----:B------:R-:W-:Y:S01]  /*9b40*/  FADD.FTZ R6, R100, R113 ;  /* 0x0000007164067221 */ /* 0x000fe20000010000 */
[----:B------:R-:W1:Y:S01]  /*9b50*/  MUFU.EX2 R87, R87 ;  /* 0x0000005700577308 */ /* 0x000e620000000800 */
[----:B------:R-:W-:Y:S01]  /*9b60*/  F2FP.BF16.F32.PACK_AB R105, R106, R20 ;  /* 0x000000146a69723e */ /* 0x000fe200000010ff */
[----:B------:R-:W-:Y:S01]  /*9b70*/  FADD.FTZ R5, R99, R4 ;  /* 0x0000000463057221 */ /* 0x000fe20000010000 */
[----:B------:R-:W-:Y:S01]  /*9b80*/  FADD.FTZ R7, R101, R6 ;  /* 0x0000000665077221 */ /* 0x000fe20000010000 */
[----:B------:R-:W-:-:S02]  /*9b90*/  F2FP.BF16.F32.PACK_AB R96, R97, R96 ;  /* 0x000000606160723e */ /* 0x000fc400000010ff */
[----:B------:R-:W-:Y:S01]  /*9ba0*/  FADD.FTZ R4, R102, R5 ;  /* 0x0000000566047221 */ /* 0x000fe20000010000 */
[----:B------:R-:W-:Y:S01]  /*9bb0*/  FADD.FTZ R6, R88, R7 ;  /* 0x0000000758067221 */ /* 0x000fe20000010000 */
[----:B------:R-:W5:Y:S01]  /*9bc0*/  MUFU.EX2 R73, R73 ;  /* 0x0000004900497308 */ /* 0x000f620000000800 */
[----:B------:R-:W-:Y:S01]  /*9bd0*/  F2FP.BF16.F32.PACK_AB R106, R109, R108 ;  /* 0x0000006c6d6a723e */ /* 0x000fe200000010ff */
[----:B------:R-:W-:Y:S01]  /*9be0*/  FADD.FTZ R5, R103, R4 ;  /* 0x0000000467057221 */ /* 0x000fe20000010000 */
[----:B------:R-:W-:Y:S01]  /*9bf0*/  FADD.FTZ R7, R89, R6 ;  /* 0x0000000659077221 */ /* 0x000fe20000010000 */
[----:B------:R-:W-:Y:S02]  /*9c00*/  F2FP.BF16.F32.PACK_AB R107, R110, R107 ;  /* 0x0000006b6e6b723e */ /* 0x000fe400000010ff */
[----:B------:R-:W-:Y:S01]  /*9c10*/  FADD.FTZ R4, R90, R5 ;  /* 0x000000055a047221 */ /* 0x000fe20000010000 */
[----:B---3--:R-:W-:Y:S01]  /*9c20*/  FADD.FTZ R8, R92, R7 ;  /* 0x000000075c087221 */ /* 0x008fe20000010000 */
[----:B------:R-:W3:Y:S01]  /*9c30*/  MUFU.EX2 R9, R111 ;  /* 0x0000006f00097308 */ /* 0x000ee20000000800 */
[----:B------:R-:W-:Y:S01]  /*9c40*/  F2FP.BF16.F32.PACK_AB R97, R99, R98 ;  /* 0x000000626361723e */ /* 0x000fe200000010ff */
[----:B0-----:R-:W-:Y:S01]  /*9c50*/  FADD.FTZ R6, R21, R4 ;  /* 0x0000000415067221 */ /* 0x001fe20000010000 */
[----:B------:R-:W-:Y:S01]  /*9c60*/  FADD.FTZ R5, R93, R8 ;  /* 0x000000085d057221 */ /* 0x000fe20000010000 */
[----:B------:R-:W-:Y:S01]  /*9c70*/  F2FP.BF16.F32.PACK_AB R88, R89, R88 ;  /* 0x000000585958723e */ /* 0x000fe200000010ff */
[----:B------:R0:W-:Y:S01]  /*9c80*/  STSM.16.M88.4 [R2+0x2a300], R104 ;  /* 0x02a3006802007844 */ /* 0x0001e20000000200 */
[----:B--2---:R-:W-:Y:S01]  /*9c90*/  FADD.FTZ R6, R91, R6 ;  /* 0x000000065b067221 */ /* 0x004fe20000010000 */
[----:B------:R-:W-:Y:S01]  /*9ca0*/  FADD.FTZ R8, R80, R5 ;  /* 0x0000000550087221 */ /* 0x000fe20000010000 */
[----:B------:R-:W2:Y:S01]  /*9cb0*/  MUFU.EX2 R124, R124 ;  /* 0x0000007c007c7308 */ /* 0x000ea20000000800 */
[----:B------:R-:W-:Y:S01]  /*9cc0*/  F2FP.BF16.F32.PACK_AB R98, R101, R100 ;  /* 0x000000646562723e */ /* 0x000fe200000010ff */
[----:B------:R-:W-:Y:S01]  /*9cd0*/  FADD.FTZ R5, R95, R6 ;  /* 0x000000065f057221 */ /* 0x000fe20000010000 */
[----:B------:R-:W-:Y:S01]  /*9ce0*/  FADD.FTZ R7, R81, R8 ;  /* 0x0000000851077221 */ /* 0x000fe20000010000 */
[----:B------:R-:W-:-:S02]  /*9cf0*/  F2FP.BF16.F32.PACK_AB R99, R103, R102 ;  /* 0x000000666763723e */ /* 0x000fc400000010ff */
[----:B------:R-:W-:Y:S01]  /*9d00*/  FADD.FTZ R6, R82, R5 ;  /* 0x0000000552067221 */ /* 0x000fe20000010000 */
[----:B------:R-:W-:Y:S01]  /*9d10*/  FADD.FTZ R8, R84, R7 ;  /* 0x0000000754087221 */ /* 0x000fe20000010000 */
[----:B------:R-:W0:Y:S01]  /*9d20*/  MUFU.EX2 R4, R75 ;  /* 0x0000004b00047308 */ /* 0x000e220000000800 */
[----:B------:R-:W-:Y:S01]  /*9d30*/  F2FP.BF16.F32.PACK_AB R89, R21, R90 ;  /* 0x0000005a1559723e */ /* 0x000fe200000010ff */
[----:B------:R-:W-:Y:S01]  /*9d40*/  FADD.FTZ R5, R83, R6 ;  /* 0x0000000653057221 */ /* 0x000fe20000010000 */
[----:B------:R-:W-:Y:S01]  /*9d50*/  FADD.FTZ R7, R85, R8 ;  /* 0x0000000855077221 */ /* 0x000fe20000010000 */
[----:B------:R-:W-:Y:S01]  /*9d60*/  F2FP.BF16.F32.PACK_AB R80, R81, R80 ;  /* 0x000000505150723e */ /* 0x000fe200000010ff */
[----:B------:R0:W-:Y:S01]  /*9d70*/  STSM.16.M88.4 [R2+0x2bb00], R96 ;  /* 0x02bb006002007844 */ /* 0x0001e20000000200 */
[----:B------:R-:W-:Y:S01]  /*9d80*/  FADD.FTZ R6, R86, R5 ;  /* 0x0000000556067221 */ /* 0x000fe20000010000 */
[----:B----4-:R-:W-:Y:S01]  /*9d90*/  FADD.FTZ R8, R72, R7 ;  /* 0x0000000748087221 */ /* 0x010fe20000010000 */
[----:B------:R-:W4:Y:S01]  /*9da0*/  MUFU.EX2 R125, R125 ;  /* 0x0000007d007d7308 */ /* 0x000f220000000800 */
[----:B------:R-:W-:Y:S01]  /*9db0*/  F2FP.BF16.F32.PACK_AB R90, R93, R92 ;  /* 0x0000005c5d5a723e */ /* 0x000fe200000010ff */
[----:B-1----:R-:W-:Y:S01]  /*9dc0*/  FADD.FTZ R6, R87, R6 ;  /* 0x0000000657067221 */ /* 0x002fe20000010000 */
[----:B-----5:R-:W-:Y:S01]  /*9dd0*/  FADD.FTZ R7, R73, R8 ;  /* 0x0000000849077221 */ /* 0x020fe20000010000 */
[----:B------:R-:W-:-:S02]  /*9de0*/  F2FP.BF16.F32.PACK_AB R91, R95, R91 ;  /* 0x0000005b5f5b723e */ /* 0x000fc400000010ff */
[----:B---3--:R-:W-:Y:S01]  /*9df0*/  FADD.FTZ R5, R9, R6 ;  /* 0x0000000609057221 */ /* 0x008fe20000010000 */
[----:B--2---:R-:W-:Y:S01]  /*9e00*/  FADD.FTZ R10, R124, R7 ;  /* 0x000000077c0a7221 */ /* 0x004fe20000010000 */
[----:B------:R-:W1:Y:S01]  /*9e10*/  MUFU.EX2 R13, R78 ;  /* 0x0000004e000d7308 */ /* 0x000e620000000800 */
[----:B------:R-:W-:Y:S01]  /*9e20*/  F2FP.BF16.F32.PACK_AB R81, R83, R82 ;  /* 0x000000525351723e */ /* 0x000fe200000010ff */
[C---:B0-----:R-:W-:Y:S01]  /*9e30*/  FADD.FTZ R6, R4.reuse, R5 ;  /* 0x0000000504067221 */ /* 0x041fe20000010000 */
[----:B------:R-:W-:Y:S01]  /*9e40*/  F2FP.BF16.F32.PACK_AB R82, R85, R84 ;  /* 0x000000545552723e */ /* 0x000fe200000010ff */
[----:B------:R0:W-:Y:S01]  /*9e50*/  STSM.16.M88.4 [R2+0x2d300], R88 ;  /* 0x02d3005802007844 */ /* 0x0001e20000000200 */
[----:B------:R-:W-:Y:S02]  /*9e60*/  F2FP.BF16.F32.PACK_AB R83, R87, R86 ;  /* 0x000000565753723e */ /* 0x000fe400000010ff */
[----:B------:R-:W-:Y:S01]  /*9e70*/  F2FP.BF16.F32.PACK_AB R8, R73, R72 ;  /* 0x000000484908723e */ /* 0x000fe200000010ff */
[----:B------:R-:W2:Y:S01]  /*9e80*/  MUFU.EX2 R79, R79 ;  /* 0x0000004f004f7308 */ /* 0x000ea20000000800 */
[C---:B----4-:R-:W-:Y:S01]  /*9e90*/  FADD.FTZ R5, R125.reuse, R10 ;  /* 0x0000000a7d057221 */ /* 0x050fe20000010000 */
[----:B------:R-:W-:Y:S01]  /*9ea0*/  F2FP.BF16.F32.PACK_AB R9, R4, R9 ;  /* 0x000000090409723e */ /* 0x000fe200000010ff */
[----:B------:R0:W-:Y:S01]  /*9eb0*/  STSM.16.M88.4 [R2+0x2eb00], R80 ;  /* 0x02eb005002007844 */ /* 0x0001e20000000200 */
[----:B------:R-:W-:Y:S01]  /*9ec0*/  F2FP.BF16.F32.PACK_AB R10, R125, R124 ;  /* 0x0000007c7d0a723e */ /* 0x000fe200000010ff */
[----:B-1----:R-:W-:Y:S01]  /*9ed0*/  FADD.FTZ R6, R13, R6 ;  /* 0x000000060d067221 */ /* 0x002fe20000010000 */
[----:B--2---:R-:W-:-:S03]  /*9ee0*/  F2FP.BF16.F32.PACK_AB R11, R79, R13 ;  /* 0x0000000d4f0b723e */ /* 0x004fc600000010ff */
[----:B------:R-:W-:Y:S02]  /*9ef0*/  FADD.FTZ R4, R79, R6 ;  /* 0x000000064f047221 */ /* 0x000fe40000010000 */
[----:B------:R0:W-:Y:S01]  /*9f00*/  STSM.16.M88.4 [R2+0x30300], R8 ;  /* 0x0303000802007844 */ /* 0x0001e20000000200 */
[----:B------:R-:W-:Y:S01]  /*9f10*/  @!PT LDS RZ, [RZ] ;  /* 0x00000000fffff984 */ /* 0x000fe20000000800 */
[----:B------:R-:W-:Y:S01]  /*9f20*/  @!PT LDS RZ, [RZ] ;  /* 0x00000000fffff984 */ /* 0x000fe20000000800 */
[----:B------:R-:W-:Y:S01]  /*9f30*/  @!PT LDS RZ, [RZ] ;  /* 0x00000000fffff984 */ /* 0x000fe20000000800 */
[----:B------:R-:W-:Y:S01]  /*9f40*/  @!PT LDS RZ, [RZ] ;  /* 0x00000000fffff984 */ /* 0x000fe20000000800 */
[----:B------:R1:W-:Y:S06]  /*9f50*/  MEMBAR.ALL.CTA ;  /* 0x0000000000007992 */ /* 0x0003ec0000008000 */
[----:B-1----:R-:W1:Y:S02]  /*9f60*/  FENCE.VIEW.ASYNC.S ;  /* 0x00000000000073c6 */ /* 0x002e640000000000 */
[----:B-1----:R-:W-:Y:S01]  /*9f70*/  NOP ;  /* 0x0000000000007918 */ /* 0x002fe20000000000 */
[----:B------:R-:W-:Y:S05]  /*9f80*/  @P2 BRA `(.L_x_9534) ;  /* 0xffffffbc00ec2947 */ /* 0x000fea000383ffff */
.L_x_9525:
[----:B------:R-:W-:Y:S06]  /*9f90*/  BAR.ARV 0x8, 0x200 ;  /* 0x0208000000007b1d */ /* 0x000fec0000002000 */
[----:B------:R-:W-:Y:S05]  /*9fa0*/  @!P0 BRA `(.L_x_9535) ;  /* 0x0000000000048947 */ /* 0x000fea0003800000 */
[----:B------:R-:W-:Y:S01]  /*9fb0*/  BPT.TRAP 0x1 ;  /* 0x000000040000795c */ /* 0x000fe20000300000 */
.L_x_9535:
[----:B------:R-:W-:Y:S01]  /*9fc0*/  ULEA UR9, UR36, UR37, 0x3 ;  /* 0x0000002524097291 */ /* 0x000fe2000f8e183f */
[----:B------:R-:W-:-:S05]  /*9fd0*/  IMAD.U32 R0, RZ, RZ, UR39 ;  /* 0x00000027ff007e24 */ /* 0x000fca000f8e00ff */
[----:B------:R-:W-:-:S04]  /*9fe0*/  SHF.L.U32 R0, R0, 0x1f, RZ ;  /* 0x0000001f00007819 */ /* 0x000fc800000006ff */
[----:B------:R2:W3:Y:S01]  /*9ff0*/  SYNCS.PHASECHK.TRANS64.TRYWAIT P2, [UR9+0x31c50], R0 ;  /* 0x031c5000ff0075a7 */ /* 0x0004e20008040149 */
[----:B------:R-:W-:Y:S05]  /*a000*/  @!P0 BRA `(.L_x_9536) ;  /* 0x0000000000048947 */ /* 0x000fea0003800000 */
[----:B------:R-:W-:Y:S01]  /*a010*/  BPT.TRAP 0x1 ;  /* 0x000000040000795c */ /* 0x000fe20000300000 */
.L_x_9536:
[----:B---3--:R-:W-:Y:S05]  /*a020*/  @P2 BRA `(.L_x_9537) ;  /* 0x0000000000082947 */ /* 0x008fea0003800000 */
[----:B------:R-:W3:Y:S02]  /*a030*/  SYNCS.PHASECHK.TRANS64.TRYWAIT P0, [UR9+0x31c50], R0 ;  /* 0x031c5000ff0075a7 */ /* 0x000ee40008000149 */
[----:B---3--:R-:W-:Y:S05]  /*a040*/  @!P0 BRA `(.L_x_9538) ;  /* 0x0000009c00fc8947 */ /* 0x008fea0003800000 */
.L_x_9537:
[----:B------:R-:W-:Y:S01]  /*a050*/  UIADD3 UR37, UR37, 0x200, URZ ;  /* 0x0000020025257890 */ /* 0x000fe2000fffe03f */
[----:B---3--:R-:W3:Y:S01]  /*a060*/  LDL.LU R3, [R1+0x14] ;  /* 0x0000140001037983 */ /* 0x008ee20000300800 */
[----:B------:R-:W-:Y:S01]  /*a070*/  ULOP3.LUT UR61, UR61, 0x10000, URZ, 0xfc, !UPT ;  /* 0x000100003d3d7892 */ /* 0x000fe2000f8efc3f */
[----:B------:R-:W-:Y:S01]  /*a080*/  WARPGROUP.ARRIVE ;  /* 0x00000000000079c5 */ /* 0x000fe20000000000 */
[----:B------:R-:W-:Y:S01]  /*a090*/  USHF.R.U32.HI UR37, URZ, 0x4, UR37 ;  /* 0x000000043f257899 */ /* 0x000fe20008011625 */
[----:B--2---:R-:W2:Y:S01]  /*a0a0*/  SHFL.BFLY PT, R0, R5, 0x2, 0x1f ;  /* 0x0c401f0005007f89 */ /* 0x004ea200000e0000 */
[----:B------:R-:W-:Y:S01]  /*a0b0*/  UMOV UR5, 0xc0000010 ;  /* 0xc000001000057882 */ /* 0x000fe20000000000 */
[----:B------:R-:W-:Y:S01]  /*a0c0*/  UMOV UR7, 0x80000020 ;  /* 0x8000002000077882 */ /* 0x000fe20000000000 */
[----:B------:R-:W-:Y:S01]  /*a0d0*/  ULOP3.LUT UR37, UR37, 0x3fff, URZ, 0xc0, !UPT ;  /* 0x00003fff25257892 */ /* 0x000fe2000f8ec03f */
[----:B-1----:R-:W-:Y:S01]  /*a0e0*/  IMAD.U32 R12, RZ, RZ, UR11 ;  /* 0x0000000bff0c7e24 */ /* 0x002fe2000f8e00ff */
[----:B------:R-:W-:-:S02]  /*a0f0*/  UMOV UR4, UR61 ;  /* 0x0000003d00047c82 */ /* 0x000fc40008000000 */
[----:B------:R-:W-:-:S04]  /*a100*/  ULOP3.LUT UR8, UR37, 0x2400000, URZ, 0xfc, !UPT ;  /* 0x0240000025087892 */ /* 0x000fc8000f8efc3f */
[----:B------:R-:W-:Y:S02]  /*a110*/  UIMAD UR8, UR36, 0x6c0, UR8 ;  /* 0x000006c0240878a4 */ /* 0x000fe4000f8e0208 */
[----:B------:R-:W-:-:S04]  /*a120*/  UIADD3 UR36, UR36, 0x1, URZ ;  /* 0x0000000124247890 */ /* 0x000fc8000fffe03f */
[----:B------:R-:W-:Y:S01]  /*a130*/  UISETP.NE.AND UP0, UPT, UR36, 0x2, UPT ;  /* 0x000000022400788c */ /* 0x000fe2000bf05270 */
[----:B------:R-:W-:Y:S02]  /*a140*/  UMOV UR6, UR8 ;  /* 0x0000000800067c82 */ /* 0x000fe40008000000 */
[----:B------:R-:W-:Y:S01]  /*a150*/  HGMMA.64x96x16.F32.BF16 R24, gdesc[UR4].tnspB, R24, gsb0 ;  /* 0x41600000041879f0 */ /* 0x000fe20008001818 */
[----:B------:R-:W-:Y:S02]  /*a160*/  UIADD3 UR4, UR61, 0x180, URZ ;  /* 0x000001803d047890 */ /* 0x000fe4000fffe03f */
[----:B------:R-:W-:Y:S01]  /*a170*/  UIADD3 UR6, UR8, 0x40, URZ ;  /* 0x0000004008067890 */ /* 0x000fe2000fffe03f */
[----:B--2---:R-:W-:Y:S01]  /*a180*/  FADD.FTZ R0, R0, R5 ;  /* 0x0000000500007221 */ /* 0x004fe20000010000 */
[----:B------:R-:W-:Y:S01]  /*a190*/  UMOV UR5, 0xc0000010 ;  /* 0xc000001000057882 */ /* 0x000fe20000000000 */
[----:B------:R-:W-:Y:S01]  /*a1a0*/  UMOV UR7, 0x80000020 ;  /* 0x8000002000077882 */ /* 0x000fe20000000000 */
[----:B------:R-:W-:Y:S01]  /*a1b0*/  USEL UR36, UR36, URZ, UP0 ;  /* 0x0000003f24247287 */ /* 0x000fe20008000000 */
[----:B------:R-:W-:-:S02]  /*a1c0*/  WARPGROUP.DEPBAR.LE gsb0, 0x0 ;  /* 0x00008000000079c5 */ /* 0x000fc40000010000 */
        /* <DEDUP_REMOVED lines=13> */
[----:B---3--:R-:W-:Y:S02]  /*a2a0*/  R2UR UR10, R3 ;  /* 0x00000000030a72ca */ /* 0x008fe400000e0000 */
[----:B------:R-:W1:Y:S11]  /*a2b0*/  SHFL.BFLY PT, R3, R4, 0x2, 0x1f ;  /* 0x0c401f0004037f89 */ /* 0x000e7600000e0000 */
[----:B------:R-:W-:Y:S01]  /*a2c0*/  UIADD3 UR10, UR10, 0x1, URZ ;  /* 0x000000010a0a7890 */ /* 0x000fe2000fffe03f */
[----:B-1----:R-:W-:Y:S01]  /*a2d0*/  FADD.FTZ R6, R3, R4 ;  /* 0x0000000403067221 */ /* 0x002fe20000010000 */
[----:B------:R-:W-:Y:S01]  /*a2e0*/  CS2R R4, SRZ ;  /* 0x0000000000047805 */ /* 0x000fe2000001ff00 */
[----:B------:R-:W0:Y:S04]  /*a2f0*/  SHFL.BFLY PT, R3, R0, 0x1, 0x1f ;  /* 0x0c201f0000037f89 */ /* 0x000e2800000e0000 */
[----:B------:R-:W1:Y:S01]  /*a300*/  SHFL.BFLY PT, R7, R6, 0x1, 0x1f ;  /* 0x0c201f0006077f89 */ /* 0x000e6200000e0000 */
[----:B------:R-:W-:-:S02]  /*a310*/  WARPGROUP.DEPBAR.LE gsb0, 0x0 ;  /* 0x00008000000079c5 */ /* 0x000fc40000010000 */
[----:B------:R-:W-:Y:S01]  /*a320*/  WARPGROUP.ARRIVE ;  /* 0x00000000000079c5 */ /* 0x000fe20000000000 */
[----:B0-----:R-:W-:Y:S01]  /*a330*/  FADD.FTZ R10, R0, R3 ;  /* 0x00000003000a7221 */ /* 0x001fe20000010000 */
[----:B------:R-:W-:-:S04]  /*a340*/  IMAD.MOV.U32 R0, RZ, RZ, -0x800000 ;  /* 0xff800000ff007424 */ /* 0x000fc800078e00ff */
[----:B------:R-:W-:Y:S01]  /*a350*/  HGMMA.64x96x16.F32.BF16 R24, gdesc[UR4].tnspB, R24, gsb0 ;  /* 0x41600000041879f0 */ /* 0x000fe20008001818 */
[----:B------:R-:W-:Y:S01]  /*a360*/  UIADD3 UR4, UR61, 0x600, URZ ;  /* 0x000006003d047890 */ /* 0x000fe2000fffe03f */
[----:B-1----:R-:W-:Y:S01]  /*a370*/  FADD.FTZ R11, R6, R7 ;  /* 0x00000007060b7221 */ /* 0x002fe20000010000 */
[----:B------:R-:W-:Y:S01]  /*a380*/  UIADD3 UR6, UR8, 0x100, URZ ;  /* 0x0000010008067890 */ /* 0x000fe2000fffe03f */
[----:B------:R-:W-:Y:S01]  /*a390*/  IMAD.U32 R6, RZ, RZ, UR9 ;  /* 0x00000009ff067e24 */ /* 0x000fe2000f8e00ff */
[----:B------:R-:W-:Y:S01]  /*a3a0*/  UMOV UR5, 0xc0000010 ;  /* 0xc000001000057882 */ /* 0x000fe20000000000 */
[----:B------:R-:W-:Y:S01]  /*a3b0*/  UMOV UR7, 0x80000020 ;  /* 0x8000002000077882 */ /* 0x000fe20000000000 */
[----:B------:R-:W-:Y:S01]  /*a3c0*/  FSETP.NE.FTZ.AND P0, PT, R10, RZ, PT ;  /* 0x000000ff0a00720b */ /* 0x000fe20003f15000 */
[----:B------:R-:W-:Y:S01]  /*a3d0*/  @!P1 VIADD R6, R6, 0x31c60 ;  /* 0x00031c6006069836 */ /* 0x000fe20000000000 */
[----:B------:R-:W-:Y:S01]  /*a3e0*/  FSETP.NE.FTZ.AND P2, PT, R11, RZ, PT ;  /* 0x000000ff0b00720b */ /* 0x000fe20003f55000 */
[----:B------:R-:W-:-:S02]  /*a3f0*/  IMAD.U32 R7, RZ, RZ, UR11 ;  /* 0x0000000bff077e24 */ /* 0x000fc4000f8e00ff */
[----:B------:R-:W-:Y:S01]  /*a400*/  IMAD.MOV.U32 R3, RZ, RZ, -0x800000 ;  /* 0xff800000ff037424 */ /* 0x000fe200078e00ff */
[----:B------:R-:W-:-:S07]  /*a410*/  @!P1 PRMT R6, RZ, 0x654, R6 ;  /* 0x00000654ff069816 */ /* 0x000fce0000000006 */
        /* <DEDUP_REMOVED lines=42> */
[----:B------:R-:W-:-:S04]  /*a6c0*/  USEL UR4, URZ, 0x1, UP0 ;  /* 0x000000013f047887 */ /* 0x000fc80008000000 */
[----:B------:R-:W-:Y:S01]  /*a6d0*/  ULOP3.LUT UR39, UR39, UR4, URZ, 0x3c, !UPT ;  /* 0x0000000427277292 */ /* 0x000fe2000f8e3c3f */
        /* <DEDUP_REMOVED lines=8> */
[----:B------:R-:W-:Y:S01]  /*a760*/  FMUL.FTZ R36, R36, R5 ;  /* 0x0000000524247220 */ /* 0x000fe20000410000 */
[----:B-1----:R-:W-:-:S02]  /*a770*/  IMAD.U32 R6, RZ, RZ, UR10 ;  /* 0x0000000aff067e24 */ /* 0x002fc4000f8e00ff */
[-C--:B------:R-:W-:Y:S01]  /*a780*/  FMUL.FTZ R37, R37, R5.reuse ;  /* 0x0000000525257220 */ /* 0x080fe20000410000 */
[-C--:B------:R-:W-:Y:S01]  /*a790*/  FMUL.FTZ R40, R40, R5.reuse ;  /* 0x0000000528287220 */ /* 0x080fe20000410000 */
[-C--:B------:R-:W-:Y:S01]  /*a7a0*/  FMUL.FTZ R41, R41, R5.reuse ;  /* 0x0000000529297220 */ /* 0x080fe20000410000 */
[-C--:B------:R-:W-:Y:S01]  /*a7b0*/  FMUL.FTZ R44, R44, R5.reuse ;  /* 0x000000052c2c7220 */ /* 0x080fe20000410000 */
[----:B------:R1:W-:Y:S01]  /*a7c0*/  STL [R1+0x14], R6 ;  /* 0x0000140601007387 */ /* 0x0003e20000100800 */
        /* <DEDUP_REMOVED lines=37> */
.L_x_9518:
        /* <DEDUP_REMOVED lines=13> */
[----:B------:R-:W-:Y:S01]  /*aaf0*/  R2UR UR16, R19 ;  /* 0x00000000131072ca */ /* 0x000fe200000e0000 */
[----:B------:R-:W-:Y:S01]  /*ab00*/  ULDC.64 UR10, c[0x0][0xc00] ;  /* 0x00030000000a7ab9 */ /* 0x000fe20000000a00 */
[----:B------:R-:W3:Y:S04]  /*ab10*/  LDL.LU R9, [R1+0x10] ;  /* 0x0000100001097983 */ /* 0x000ee80000300800 */
[----:B------:R-:W4:Y:S04]  /*ab20*/  LDL R8, [R1+0x48] ;  /* 0x0000480001087983 */ /* 0x000f280000100800 */
[----:B------:R-:W4:Y:S01]  /*ab30*/  LDL R80, [R1+0x4] ;  /* 0x0000040001507983 */ /* 0x000f220000100800 */
[----:B------:R-:W-:Y:S01]  /*ab40*/  ULDC.64 UR18, c[0x0][0x208] ;  /* 0x0000820000127ab9 */ /* 0x000fe20000000a00 */
[----:B------:R-:W-:-:S02]  /*ab50*/  R2UR UR15, R23 ;  /* 0x00000000170f72ca */ /* 0x000fc400000e0000 */
[----:B------:R-:W4:Y:S01]  /*ab60*/  LDL R81, [R1+0x44] ;  /* 0x0000440001517983 */ /* 0x000f220000100800 */
[----:B------:R-:W-:Y:S01]  /*ab70*/  R2UR UR20, R156 ;  /* 0x000000009c1472ca */ /* 0x000fe200000e0000 */
[----:B------:R-:W-:Y:S01]  /*ab80*/  UMOV UR8, UR37 ;  /* 0x0000002500087c82 */ /* 0x000fe20008000000 */
[----:B0-----:R-:W-:Y:S01]  /*ab90*/  UMOV UR9, UR4 ;  /* 0x0000000400097c82 */ /* 0x001fe20008000000 */
[----:B------:R-:W-:Y:S02]  /*aba0*/  IMAD.U32 R16, RZ, RZ, UR8 ;  /* 0x00000008ff107e24 */ /* 0x000fe4000f8e00ff */
[----:B------:R-:W-:Y:S01]  /*abb0*/  IMAD.U32 R17, RZ, RZ, UR9 ;  /* 0x00000009ff117e24 */ /* 0x000fe2000f8e00ff */
[----:B------:R-:W-:Y:S01]  /*abc0*/  BAR.SYNC.DEFER_BLOCKING 0x1, 0x180 ;  /* 0x0046000000007b1d */ /* 0x000fe20000010000 */
[----:B--2---:R-:W-:Y:S02]  /*abd0*/  R2UR UR14, R10 ;  /* 0x000000000a0e72ca */ /* 0x004fe400000e0000 */
[----:B---3--:R-:W-:Y:S01]  /*abe0*/  R2UR UR13, R9 ;  /* 0x00000000090d72ca */ /* 0x008fe200000e0000 */
[----:B----4-:R-:W-:Y:S01]  /*abf0*/  IMAD.WIDE R4, R8, 0x2, R16 ;  /* 0x0000000208047825 */ /* 0x010fe200078e0210 */
[----:B------:R-:W-:-:S02]  /*ac00*/  R2UR UR21, R80 ;  /* 0x00000000501572ca */ /* 0x000fc400000e0000 */
[C---:B------:R-:W-:Y:S02]  /*ac10*/  LOP3.LUT R7, R4.reuse, 0x180, RZ, 0xc0, !PT ;  /* 0x0000018004077812 */ /* 0x040fe400078ec0ff */
[C---:B------:R-:W-:Y:S02]  /*ac20*/  IADD3 R10, P3, R4.reuse, 0x3000, RZ ;  /* 0x00003000040a7810 */ /* 0x040fe40007f7e0ff */
[----:B------:R-:W-:Y:S02]  /*ac30*/  IADD3 R19, P4, R4, 0x20, RZ ;  /* 0x0000002004137810 */ /* 0x000fe40007f9e0ff */
[----:B------:R-:W-:Y:S02]  /*ac40*/  SHF.R.U64 R7, R7, 0x3, RZ ;  /* 0x0000000307077819 */ /* 0x000fe400000012ff */
[----:B------:R-:W-:Y:S02]  /*ac50*/  LOP3.LUT R8, R10, 0x180, RZ, 0xc0, !PT ;  /* 0x000001800a087812 */ /* 0x000fe400078ec0ff */
[----:B------:R-:W-:-:S02]  /*ac60*/  LOP3.LUT R6, R19, 0x180, RZ, 0xc0, !PT ;  /* 0x0000018013067812 */ /* 0x000fc400078ec0ff */
[C---:B------:R-:W-:Y:S02]  /*ac70*/  IADD3 R75, P2, R4.reuse, 0x3020, RZ ;  /* 0x00003020044b7810 */ /* 0x040fe40007f5e0ff */
[C---:B------:R-:W-:Y:S02]  /*ac80*/  IADD3 R77, P1, R4.reuse, 0x6000, RZ ;  /* 0x00006000044d7810 */ /* 0x040fe40007f3e0ff */
[----:B------:R-:W-:Y:S02]  /*ac90*/  IADD3 R26, P0, R4, 0x6020, RZ ;  /* 0x00006020041a7810 */ /* 0x000fe40007f1e0ff */
[----:B------:R-:W-:Y:S02]  /*aca0*/  LOP3.LUT R4, R7, R4, RZ, 0x3c, !PT ;  /* 0x0000000407047212 */ /* 0x000fe400078e3cff */
[----:B------:R-:W-:Y:S02]  /*acb0*/  SHF.R.U64 R7, R8, 0x3, RZ ;  /* 0x0000000308077819 */ /* 0x000fe400000012ff */
[----:B------:R-:W-:-:S02]  /*acc0*/  SHF.R.U64 R6, R6, 0x3, RZ ;  /* 0x0000000306067819 */ /* 0x000fc400000012ff */
[----:B------:R-:W-:Y:S02]  /*acd0*/  LOP3.LUT R14, R7, R10, RZ, 0x3c, !PT ;  /* 0x0000000a070e7212 */ /* 0x000fe400078e3cff */
[----:B------:R-:W-:Y:S02]  /*ace0*/  LOP3.LUT R8, R75, 0x180, RZ, 0xc0, !PT ;  /* 0x000001804b087812 */ /* 0x000fe400078ec0ff */
[----:B------:R-:W-:Y:S02]  /*acf0*/  LOP3.LUT R12, R6, R19, RZ, 0x3c, !PT ;  /* 0x00000013060c7212 */ /* 0x000fe400078e3cff */
[----:B------:R-:W-:Y:S02]  /*ad00*/  LOP3.LUT R10, R77, 0x180, RZ, 0xc0, !PT ;  /* 0x000001804d0a7812 */ /* 0x000fe400078ec0ff */
[----:B------:R-:W-:Y:S02]  /*ad10*/  LOP3.LUT R19, R26, 0x180, RZ, 0xc0, !PT ;  /* 0x000001801a137812 */ /* 0x000fe400078ec0ff */
[----:B------:R-:W-:Y:S01]  /*ad20*/  SHF.R.U64 R8, R8, 0x3, RZ ;  /* 0x0000000308087819 */ /* 0x000fe200000012ff */
[--C-:B------:R-:W-:Y:S01]  /*ad30*/  IMAD.X R13, RZ, RZ, R5.reuse, P4 ;  /* 0x000000ffff0d7224 */ /* 0x100fe200020e0605 */
[----:B------:R-:W-:Y:S01]  /*ad40*/  SHF.R.U64 R10, R10, 0x3, RZ ;  /* 0x000000030a0a7819 */ /* 0x000fe200000012ff */
[--C-:B------:R-:W-:Y:S01]  /*ad50*/  IMAD.X R15, RZ, RZ, R5.reuse, P3 ;  /* 0x000000ffff0f7224 */ /* 0x100fe200018e0605 */
[----:B------:R-:W-:Y:S01]  /*ad60*/  SHF.R.U64 R19, R19, 0x3, RZ ;  /* 0x0000000313137819 */ /* 0x000fe200000012ff */
[--C-:B------:R-:W-:Y:S01]  /*ad70*/  IMAD.X R25, RZ, RZ, R5.reuse, P2 ;  /* 0x000000ffff197224 */ /* 0x100fe200010e0605 */
[----:B------:R-:W-:Y:S01]  /*ad80*/  LOP3.LUT R24, R8, R75, RZ, 0x3c, !PT ;  /* 0x0000004b08187212 */ /* 0x000fe200078e3cff */
[--C-:B------:R-:W-:Y:S01]  /*ad90*/  IMAD.X R9, RZ, RZ, R5.reuse, P1 ;  /* 0x000000ffff097224 */ /* 0x100fe200008e0605 */
[----:B------:R-:W-:Y:S01]  /*ada0*/  MOV R27, R4 ;  /* 0x00000004001b7202 */ /* 0x000fe20000000f00 */
[----:B------:R-:W-:Y:S01]  /*adb0*/  IMAD.X R11, RZ, RZ, R5, P0 ;  /* 0x000000ffff0b7224 */ /* 0x000fe200000e0605 */
[----:B------:R-:W-:-:S02]  /*adc0*/  LOP3.LUT R8, R10, R77, RZ, 0x3c, !PT ;  /* 0x0000004d0a087212 */ /* 0x000fc400078e3cff */
[----:B------:R-:W-:Y:S02]  /*add0*/  F2FP.BF16.F32.PACK_AB R4, R21, R20 ;  /* 0x000000141504723e */ /* 0x000fe400000010ff */
[----:B------:R-:W-:Y:S02]  /*ade0*/  F2FP.BF16.F32.PACK_AB R5, R73, R72 ;  /* 0x000000484905723e */ /* 0x000fe400000010ff */
[----:B------:R-:W-:Y:S02]  /*adf0*/  F2FP.BF16.F32.PACK_AB R6, R29, R28 ;  /* 0x0000001c1d06723e */ /* 0x000fe400000010ff */
[----:B------:R-:W-:Y:S02]  /*ae00*/  F2FP.BF16.F32.PACK_AB R7, R31, R30 ;  /* 0x0000001e1f07723e */ /* 0x000fe400000010ff */
[----:B------:R-:W-:Y:S02]  /*ae10*/  LOP3.LUT R10, R19, R26, RZ, 0x3c, !PT ;  /* 0x0000001a130a7212 */ /* 0x000fe400078e3cff */
[----:B------:R-:W-:-:S02]  /*ae20*/  MOV R26, R12 ;  /* 0x0000000c001a7202 */ /* 0x000fc40000000f00 */
[----:B------:R-:W-:Y:S02]  /*ae30*/  MOV R79, R14 ;  /* 0x0000000e004f7202 */ /* 0x000fe40000000f00 */
[----:B------:R-:W-:Y:S02]  /*ae40*/  F2FP.BF16.F32.PACK_AB R12, R33, R32 ;  /* 0x00000020210c723e */ /* 0x000fe400000010ff */
[----:B------:R-:W-:Y:S02]  /*ae50*/  F2FP.BF16.F32.PACK_AB R13, R35, R34 ;  /* 0x00000022230d723e */ /* 0x000fe400000010ff */
[----:B------:R-:W-:Y:S02]  /*ae60*/  F2FP.BF16.F32.PACK_AB R14, R37, R36 ;  /* 0x00000024250e723e */ /* 0x000fe400000010ff */
[----:B------:R-:W-:Y:S01]  /*ae70*/  F2FP.BF16.F32.PACK_AB R15, R39, R38 ;  /* 0x00000026270f723e */ /* 0x000fe200000010ff */
[----:B------:R0:W-:Y:S01]  /*ae80*/  STSM.16.M88.4 [R27], R4 ;  /* 0x000000041b007844 */ /* 0x0001e20000000200 */
[----:B------:R-:W-:-:S02]  /*ae90*/  MOV R19, R8 ;  /* 0x0000000800137202 */ /* 0x000fc40000000f00 */
[----:B------:R-:W-:Y:S01]  /*aea0*/  MOV R76, R10 ;  /* 0x0000000a004c7202 */ /* 0x000fe20000000f00 */
[----:B------:R1:W-:Y:S01]  /*aeb0*/  STSM.16.M88.4 [R26], R12 ;  /* 0x0000000c1a007844 */ /* 0x0003e20000000200 */
[----:B------:R-:W-:Y:S02]  /*aec0*/  MOV R78, R24 ;  /* 0x00000018004e7202 */ /* 0x000fe40000000f00 */
[----:B------:R-:W-:Y:S02]  /*aed0*/  F2FP.BF16.F32.PACK_AB R8, R49, R48 ;  /* 0x000000303108723e */ /* 0x000fe400000010ff */
[----:B------:R-:W-:Y:S02]  /*aee0*/  F2FP.BF16.F32.PACK_AB R9, R51, R50 ;  /* 0x000000323309723e */ /* 0x000fe400000010ff */
[----:B------:R-:W-:Y:S02]  /*aef0*/  F2FP.BF16.F32.PACK_AB R10, R53, R52 ;  /* 0x00000034350a723e */ /* 0x000fe400000010ff */
[----:B------:R-:W-:-:S02]  /*af00*/  F2FP.BF16.F32.PACK_AB R11, R55, R54 ;  /* 0x00000036370b723e */ /* 0x000fc400000010ff */
[----:B0-----:R-:W-:Y:S02]  /*af10*/  F2FP.BF16.F32.PACK_AB R4, R41, R40 ;  /* 0x000000282904723e */ /* 0x001fe400000010ff */
[----:B------:R-:W-:Y:S02]  /*af20*/  F2FP.BF16.F32.PACK_AB R5, R43, R42 ;  /* 0x0000002a2b05723e */ /* 0x000fe400000010ff */
[----:B------:R-:W-:Y:S02]  /*af30*/  F2FP.BF16.F32.PACK_AB R6, R45, R44 ;  /* 0x0000002c2d06723e */ /* 0x000fe400000010ff */
[----:B------:R-:W-:Y:S02]  /*af40*/  F2FP.BF16.F32.PACK_AB R7, R47, R46 ;  /* 0x0000002e2f07723e */ /* 0x000fe400000010ff */
[----:B-1----:R-:W-:Y:S02]  /*af50*/  F2FP.BF16.F32.PACK_AB R12, R57, R56 ;  /* 0x00000038390c723e */ /* 0x002fe400000010ff */
[----:B------:R-:W-:-:S02]  /*af60*/  F2FP.BF16.F32.PACK_AB R13, R59, R58 ;  /* 0x0000003a3b0d723e */ /* 0x000fc400000010ff */
[----:B------:R-:W-:Y:S02]  /*af70*/  F2FP.BF16.F32.PACK_AB R14, R61, R60 ;  /* 0x0000003c3d0e723e */ /* 0x000fe400000010ff */
[----:B------:R-:W-:Y:S02]  /*af80*/  F2FP.BF16.F32.PACK_AB R15, R63, R62 ;  /* 0x0000003e3f0f723e */ /* 0x000fe400000010ff */
[----:B------:R-:W-:Y:S02]  /*af90*/  F2FP.BF16.F32.PACK_AB R24, R65, R64 ;  /* 0x000000404118723e */ /* 0x000fe400000010ff */
        /* <DEDUP_REMOVED lines=14> */
[----:B------:R-:W-:Y:S01]  /*b080*/  IMAD.U32 R74, RZ, RZ, UR8 ;  /* 0x00000008ff4a7e24 */ /* 0x000fe2000f8e00ff */
[----:B0-----:R-:W0:Y:S03]  /*b090*/  LDC R76, c[0x0][0xbe8] ;  /* 0x0002fa00ff4c7b82 */ /* 0x001e260000000800 */
[----:B------:R-:W-:Y:S01]  /*b0a0*/  IMAD.U32 R75, RZ, RZ, UR9 ;  /* 0x00000009ff4b7e24 */ /* 0x000fe2000f8e00ff */
[----:B------:R-:W-:-:S04]  /*b0b0*/  ULDC.64 UR8, c[0x0][0xc08] ;  /* 0x0003020000087ab9 */ /* 0x000fc80000000a00 */
[----:B------:R-:W2:Y:S01]  /*b0c0*/  @P0 LDG.E R77, desc[UR18][R74.64] ;  /* 0x000000124a4d0981 */ /* 0x000ea2000c1e1900 */
[----:B------:R-:W-:-:S04]  /*b0d0*/  UISETP.NE.U32.AND UP0, UPT, UR8, URZ, UPT ;  /* 0x0000003f0800728c */ /* 0x000fc8000bf05070 */
[----:B------:R-:W-:Y:S01]  /*b0e0*/  UISETP.NE.AND.EX UP0, UPT, UR9, URZ, UPT, UP0 ;  /* 0x0000003f0900728c */ /* 0x000fe2000bf05300 */
[----:B0-----:R-:W-:-:S05]  /*b0f0*/  ISETP.NE.AND P1, PT, R76, 0x1, PT ;  /* 0x000000014c00780c */ /* 0x001fca0003f25270 */
[----:B------:R-:W-:-:S05]  /*b100*/  PLOP3.LUT P4, PT, PT, PT, UP0, 0x80, 0x0 ;  /* 0x000000000000781c */ /* 0x000fca0003f8f008 */
[----:B------:R-:W-:-:S03]  /*b110*/  @UP0 UIADD3 UR8, UP1, UR4, UR8, URZ ;  /* 0x0000000804080290 */ /* 0x000fc6000ff3e03f */
[----:B------:R-:W-:Y:S01]  /*b120*/  ULDC UR4, c[0x0][0xa88] ;  /* 0x0002a20000047ab9 */ /* 0x000fe20000000800 */
[----:B------:R-:W-:Y:S01]  /*b130*/  @UP0 UIADD3.X UR9, UR12, UR9, URZ, UP1, !UPT ;  /* 0x000000090c090290 */ /* 0x000fe20008ffe43f */
[----:B------:R-:W-:Y:S01]  /*b140*/  IMAD.U32 R19, RZ, RZ, UR4 ;  /* 0x00000004ff137e24 */ /* 0x000fe2000f8e00ff */
[----:B------:R-:W-:Y:S01]  /*b150*/  UISETP.NE.AND UP0, UPT, UR16, URZ, UPT ;  /* 0x0000003f1000728c */ /* 0x000fe2000bf05270 */
[----:B------:R-:W-:Y:S01]  /*b160*/  ULDC UR4, c[0x0][0xad4] ;  /* 0x0002b50000047ab9 */ /* 0x000fe20000000800 */
[----:B------:R-:W0:Y:S01]  /*b170*/  @P1 LDC R6, c[0x0][0xbec] ;  /* 0x0002fb00ff061b82 */ /* 0x000e220000000800 */
[----:B------:R-:W-:Y:S01]  /*b180*/  IMAD.U32 R4, RZ, RZ, UR8 ;  /* 0x00000008ff047e24 */ /* 0x000fe2000f8e00ff */
[----:B------:R-:W-:Y:S01]  /*b190*/  USEL UR4, UR16, UR4, UP0 ;  /* 0x0000000410047287 */ /* 0x000fe20008000000 */
[----:B------:R-:W-:-:S03]  /*b1a0*/  IMAD.U32 R5, RZ, RZ, UR9 ;  /* 0x00000009ff057e24 */ /* 0x000fc6000f8e00ff */
[----:B------:R-:W-:Y:S02]  /*b1b0*/  UISETP.GT.AND UP1, UPT, UR4, 0x1, UPT ;  /* 0x000000010400788c */ /* 0x000fe4000bf24270 */
[----:B------:R-:W1:Y:S01]  /*b1c0*/  @P1 LDC R9, c[0x0][0xbf0] ;  /* 0x0002fc00ff091b82 */ /* 0x000e620000000800 */
[----:B------:R0:W5:Y:S01]  /*b1d0*/  @P4 LDG.E R19, desc[UR18][R4.64] ;  /* 0x0000001204134981 */ /* 0x000162000c1e1900 */
[----:B------:R-:W-:Y:S02]  /*b1e0*/  UMOV UR19, 0x9b8 ;  /* 0x000009b800137882 */ /* 0x000fe40000000000 */
[----:B------:R-:W-:Y:S02]  /*b1f0*/  USEL UR19, UR19, 0x978, UP1 ;  /* 0x0000097813137887 */ /* 0x000fe40008800000 */
[----:B------:R-:W-:Y:S01]  /*b200*/  UISETP.NE.U32.AND UP0, UPT, UR10, URZ, UPT ;  /* 0x0000003f0a00728c */ /* 0x000fe2000bf05070 */
[----:B------:R-:W-:Y:S01]  /*b210*/  IMAD.U32 R11, RZ, RZ, UR21 ;  /* 0x00000015ff0b7e24 */ /* 0x000fe2000f8e00ff */
[----:B------:R-:W-:-:S02]  /*b220*/  UMOV UR4, URZ ;  /* 0x0000003f00047c82 */ /* 0x000fc40008000000 */
[----:B------:R-:W-:Y:S01]  /*b230*/  UISETP.NE.AND.EX UP0, UPT, UR11, URZ, UPT, UP0 ;  /* 0x0000003f0b00728c */ /* 0x000fe2000bf05300 */
[----:B------:R-:W-:Y:S01]  /*b240*/  IMAD R11, R11, 0xc0, R81 ;  /* 0x000000c00b0b7824 */ /* 0x000fe200078e0251 */
[----:B------:R-:W-:Y:S02]  /*b250*/  USEL UR9, UR15, URZ, UP1 ;  /* 0x0000003f0f097287 */ /* 0x000fe40008800000 */
[----:B------:R-:W-:Y:S02]  /*b260*/  USEL UR8, UR14, URZ, !UP0 ;  /* 0x0000003f0e087287 */ /* 0x000fe4000c000000 */
[----:B------:R-:W-:Y:S01]  /*b270*/  USEL UR18, UR13, URZ, !UP0 ;  /* 0x0000003f0d127287 */ /* 0x000fe2000c000000 */
[----:B0-----:R-:W-:Y:S01]  /*b280*/  @P1 IMAD.HI.U32 R4, R11, R6, RZ ;  /* 0x000000060b041227 */ /* 0x001fe200078e00ff */
[----:B------:R-:W-:Y:S01]  /*b290*/  ULDC.64 UR10, c[0x0][UR19+0x218] ;  /* 0x00008600130a7abb */ /* 0x000fe20008000a00 */
[----:B------:R-:W-:Y:S01]  /*b2a0*/  ULDC.64 UR12, c[0x0][UR19+0x220] ;  /* 0x00008800130c7abb */ /* 0x000fe20008000a00 */
[----:B------:R-:W-:Y:S01]  /*b2b0*/  ULDC.64 UR14, c[0x0][UR19+0x228] ;  /* 0x00008a00130e7abb */ /* 0x000fe20008000a00 */
[----:B------:R-:W-:-:S02]  /*b2c0*/  UIMAD.WIDE.U32 UR16, UR10, UR20, URZ ;  /* 0x000000140a1072a5 */ /* 0x000fc4000f8e003f */
[----:B------:R-:W-:Y:S02]  /*b2d0*/  UIMAD UR13, UR13, UR8, URZ ;  /* 0x000000080d0d72a4 */ /* 0x000fe4000f8e023f */
[----:B------:R-:W-:Y:S01]  /*b2e0*/  UIMAD UR20, UR11, UR20, URZ ;  /* 0x000000140b1472a4 */ /* 0x000fe2000f8e023f */
[----:B------:R-:W-:Y:S01]  /*b2f0*/  IMAD.MOV.U32 R7, RZ, RZ, R11 ;  /* 0x000000ffff077224 */ /* 0x000fe200078e000b */
[----:B------:R-:W-:Y:S02]  /*b300*/  UIMAD.WIDE.U32 UR10, UR12, UR8, URZ ;  /* 0x000000080c0a72a5 */ /* 0x000fe4000f8e003f */
[----:B------:R-:W-:Y:S01]  /*b310*/  UIMAD.WIDE.U32 UR22, UR14, UR9, URZ ;  /* 0x000000090e1672a5 */ /* 0x000fe2000f8e003f */
[----:B-1----:R-:W-:Y:S01]  /*b320*/  @P1 SHF.R.U32.HI R7, RZ, R9, R4 ;  /* 0x00000009ff071219 */ /* 0x002fe20000011604 */
[----:B------:R-:W-:Y:S02]  /*b330*/  UIMAD UR9, UR15, UR9, URZ ;  /* 0x000000090f0972a4 */ /* 0x000fe4000f8e023f */
[----:B------:R-:W-:-:S02]  /*b340*/  UIMAD UR13, UR12, UR18, UR13 ;  /* 0x000000120c0d72a4 */ /* 0x000fc4000f8e020d */
[----:B------:R-:W-:Y:S01]  /*b350*/  UIADD3 UR20, UR17, UR20, URZ ;  /* 0x0000001411147290 */ /* 0x000fe2000fffe03f */
[--C-:B------:R-:W-:Y:S02]  /*b360*/  IMAD.MOV R9, RZ, RZ, -R7.reuse ;  /* 0x000000ffff097224 */ /* 0x100fe400078e0a07 */
[----:B------:R-:W-:Y:S02]  /*b370*/  IMAD.U32 R4, RZ, RZ, UR22 ;  /* 0x00000016ff047e24 */ /* 0x000fe4000f8e00ff */
[----:B------:R-:W-:Y:S01]  /*b380*/  IMAD.U32 R5, RZ, RZ, UR23 ;  /* 0x00000017ff057e24 */ /* 0x000fe2000f8e00ff */
[----:B------:R-:W-:Y:S01]  /*b390*/  SHF.R.S32.HI R5, RZ, 0x1f, R7 ;  /* 0x0000001fff057819 */ /* 0x000fe20000011407 */
[----:B------:R-:W-:-:S05]  /*b3a0*/  IMAD R9, R76, R9, R11 ;  /* 0x000000094c097224 */ /* 0x000fca00078e020b */
[----:B------:R-:W-:Y:S01]  /*b3b0*/  SHF.R.S32.HI R6, RZ, 0x1f, R9 ;  /* 0x0000001fff067819 */ /* 0x000fe20000011409 */
[----:B------:R-:W-:Y:S01]  /*b3c0*/  IMAD.U32 R12, RZ, RZ, UR21 ;  /* 0x00000015ff0c7e24 */ /* 0x000fe2000f8e00ff */
        /* <DEDUP_REMOVED lines=9> */
[----:B------:R-:W-:Y:S01]  /*b460*/  ULDC.64 UR10, c[0x0][UR19+0x210] ;  /* 0x00008400130a7abb */ /* 0x000fe20008000a00 */
[----:B------:R-:W-:Y:S01]  /*b470*/  @!UP1 ULDC UR12, c[0x0][0xb50] ;  /* 0x0002d400000c9ab9 */ /* 0x000fe20000000800 */
[----:B------:R-:W-:Y:S01]  /*b480*/  IMAD R7, R9, UR11, RZ ;  /* 0x0000000b09077c24 */ /* 0x000fe2000f8e02ff */
[----:B------:R-:W-:-:S02]  /*b490*/  @!UP1 ULDC UR13, c[0x0][0xb54] ;  /* 0x0002d500000d9ab9 */ /* 0x000fc40000000800 */
[----:B------:R-:W-:Y:S01]  /*b4a0*/  IADD3.X R5, R5, UR9, R8, P2, P3 ;  /* 0x0000000905057c10 */ /* 0x000fe200097e6408 */
        /* <DEDUP_REMOVED lines=11> */
.L_x_9541:
[----:B------:R-:W2:Y:S01]  /*b560*/  LDL R13, [R1+0x40] ;  /* 0x00004000010d7983 */ /* 0x000ea20000100800 */
[----:B------:R-:W0:Y:S03]  /*b570*/  S2R R4, SR_TID.X ;  /* 0x0000000000047919 */ /* 0x000e260000002100 */
[----:B------:R-:W-:Y:S04]  /*b580*/  SHFL.IDX PT, R5, R10, RZ, 0x1c1f ;  /* 0x001c1fff0a057589 */ /* 0x000fe800000e0000 */
[----:B------:R-:W-:Y:S04]  /*b590*/  SHFL.IDX PT, R6, R9, 0x1, 0x1c1f ;  /* 0x003c1f0009067f89 */ /* 0x000fe800000e0000 */
[----:B------:R-:W-:Y:S01]  /*b5a0*/  SHFL.IDX PT, R7, R10, 0x1, 0x1c1f ;  /* 0x003c1f000a077f89 */ /* 0x000fe200000e0000 */
[----:B0-----:R-:W-:-:S05]  /*b5b0*/  VIADD R14, R4, 0xffffff80 ;  /* 0xffffff80040e7836 */ /* 0x001fca0000000000 */
[----:B------:R-:W-:-:S04]  /*b5c0*/  SHF.R.S32.HI R8, RZ, 0x1f, R14 ;  /* 0x0000001fff087819 */ /* 0x000fc8000001140e */
[----:B------:R-:W-:-:S04]  /*b5d0*/  LEA.HI R8, R8, R14, RZ, 0x7 ;  /* 0x0000000e08087211 */ /* 0x000fc800078f38ff */
[----:B------:R-:W-:Y:S01]  /*b5e0*/  LOP3.LUT R8, R8, 0xffffff80, RZ, 0xc0, !PT ;  /* 0xffffff8008087812 */ /* 0x000fe200078ec0ff */
[----:B------:R-:W0:Y:S04]  /*b5f0*/  SHFL.IDX PT, R4, R9, RZ, 0x1c1f ;  /* 0x001c1fff09047589 */ /* 0x000e2800000e0000 */
[----:B------:R-:W-:Y:S02]  /*b600*/  IMAD.IADD R8, R14, 0x1, -R8 ;  /* 0x000000010e087824 */ /* 0x000fe400078e0a08 */
[----:B-----5:R-:W-:-:S03]  /*b610*/  IMAD R19, R19, R76, RZ ;  /* 0x0000004c13137224 */ /* 0x020fc600078e02ff */
[----:B------:R-:W-:Y:S01]  /*b620*/  LOP3.LUT P0, RZ, R8, 0x3, RZ, 0xc0, !PT ;  /* 0x0000000308ff7812 */ /* 0x000fe2000780c0ff */
[----:B------:R-:W-:Y:S01]  /*b630*/  ULDC.64 UR10, c[0x0][0x208] ;  /* 0x00008200000a7ab9 */ /* 0x000fe20000000a00 */
[----:B--2---:R-:W-:-:S04]  /*b640*/  IMAD R12, R12, 0xc0, R13 ;  /* 0x000000c00c0c7824 */ /* 0x004fc800078e020d */
[C---:B------:R-:W-:Y:S01]  /*b650*/  VIADD R8, R12.reuse, 0x8 ;  /* 0x000000080c087836 */ /* 0x040fe20000000000 */
[----:B------:R-:W-:-:S04]  /*b660*/  ISETP.GE.OR P2, PT, R12, R19, P0 ;  /* 0x000000130c00720c */ /* 0x000fc80000746670 */
[----:B------:R-:W-:-:S09]  /*b670*/  ISETP.GE.OR P0, PT, R8, R19, P0 ;  /* 0x000000130800720c */ /* 0x000fd20000706670 */
[----:B0-----:R0:W-:Y:S04]  /*b680*/  @!P2 ST.E desc[UR10][R4.64], R0 ;  /* 0x000000000400a985 */ /* 0x0011e8000c10190a */
[----:B------:R0:W-:Y:S01]  /*b690*/  @!P0 ST.E desc[UR10][R6.64], R3 ;  /* 0x0000000306008985 */ /* 0x0001e2000c10190a */
[----:B------:R-:W-:-:S13]  /*b6a0*/  PLOP3.LUT P0, PT, PT, PT, UP1, 0x80, 0x0 ;  /* 0x000000000000781c */ /* 0x000fda0003f0f018 */
[----:B0-----:R-:W-:Y:S05]  /*b6b0*/  @P0 BRA `(.L_x_9542) ;  /* 0x00000008003c0947 */ /* 0x001fea0003800000 */
        /* <DEDUP_REMOVED lines=14> */
[C---:B------:R-:W-:Y:S02]  /*b7a0*/  IADD3 R25, P3, R16.reuse, 0x4800, RZ ;  /* 0x0000480010197810 */ /* 0x040fe40007f7e0ff */
[C---:B------:R-:W-:Y:S02]  /*b7b0*/  IADD3 R29, P4, R16.reuse, 0x6000, RZ ;  /* 0x00006000101d7810 */ /* 0x040fe40007f9e0ff */
[----:B------:R-:W-:Y:S02]  /*b7c0*/  LOP3.LUT R5, R16, 0x180, RZ, 0xc0, !PT ;  /* 0x0000018010057812 */ /* 0x000fe400078ec0ff */
[----:B------:R-:W-:-:S02]  /*b7d0*/  LOP3.LUT R8, R9, 0x180, RZ, 0xc0, !PT ;  /* 0x0000018009087812 */ /* 0x000fc400078ec0ff */
[----:B------:R-:W-:Y:S02]  /*b7e0*/  LOP3.LUT R12, R13, 0x180, RZ, 0xc0, !PT ;  /* 0x000001800d0c7812 */ /* 0x000fe400078ec0ff */
[----:B------:R-:W-:Y:S02]  /*b7f0*/  LOP3.LUT R24, R25, 0x180, RZ, 0xc0, !PT ;  /* 0x0000018019187812 */ /* 0x000fe400078ec0ff */
[----:B------:R-:W-:Y:S02]  /*b800*/  LOP3.LUT R28, R29, 0x180, RZ, 0xc0, !PT ;  /* 0x000001801d1c7812 */ /* 0x000fe400078ec0ff */
[----:B------:R-:W-:Y:S02]  /*b810*/  SHF.R.U64 R5, R5, 0x3, RZ ;  /* 0x0000000305057819 */ /* 0x000fe400000012ff */
[----:B------:R-:W-:Y:S02]  /*b820*/  IADD3 R3, P5, R16, 0x7800, RZ ;  /* 0x0000780010037810 */ /* 0x000fe40007fbe0ff */
[----:B------:R-:W-:-:S02]  /*b830*/  SHF.R.U64 R8, R8, 0x3, RZ ;  /* 0x0000000308087819 */ /* 0x000fc400000012ff */
[----:B------:R-:W-:Y:S01]  /*b840*/  SHF.R.U64 R12, R12, 0x3, RZ ;  /* 0x000000030c0c7819 */ /* 0x000fe200000012ff */
[----:B------:R-:W-:Y:S01]  /*b850*/  IMAD.X R33, RZ, RZ, R17, P5 ;  /* 0x000000ffff217224 */ /* 0x000fe200028e0611 */
[----:B------:R-:W-:Y:S02]  /*b860*/  SHF.R.U64 R24, R24, 0x3, RZ ;  /* 0x0000000318187819 */ /* 0x000fe400000012ff */
[----:B------:R-:W-:Y:S02]  /*b870*/  SHF.R.U64 R28, R28, 0x3, RZ ;  /* 0x000000031c1c7819 */ /* 0x000fe400000012ff */
[----:B------:R-:W-:Y:S02]  /*b880*/  LOP3.LUT R16, R5, R16, RZ, 0x3c, !PT ;  /* 0x0000001005107212 */ /* 0x000fe400078e3cff */
[----:B------:R-:W-:Y:S02]  /*b890*/  SHF.R.S32.HI R20, RZ, 0x1f, R75 ;  /* 0x0000001fff147819 */ /* 0x000fe4000001144b */
[----:B------:R-:W-:Y:S01]  /*b8a0*/  LOP3.LUT R0, R3, 0x180, RZ, 0xc0, !PT ;  /* 0x0000018003007812 */ /* 0x000fe200078ec0ff */
[----:B------:R0:W5:Y:S01]  /*b8b0*/  LD.E.128 R4, desc[UR10][R16.64] ;  /* 0x0000000a10047980 */ /* 0x000162000c101d00 */
        /* <DEDUP_REMOVED lines=8> */
[----:B------:R-:W-:Y:S01]  /*b940*/  LEA.HI R20, R20, R75, RZ, 0x2 ;  /* 0x0000004b14147211 */ /* 0x000fe200078f10ff */
[----:B0-----:R-:W0:Y:S01]  /*b950*/  @P1 LDC R17, c[0x0][0xbf0] ;  /* 0x0002fc00ff111b82 */ /* 0x001e220000000800 */
[----:B------:R-:W-:Y:S01]  /*b960*/  SHF.R.U64 R0, R0, 0x3, RZ ;  /* 0x0000000300007819 */ /* 0x000fe200000012ff */
[----:B------:R-:W-:Y:S01]  /*b970*/  UIMAD UR9, UR14, UR12, URZ ;  /* 0x0000000c0e0972a4 */ /* 0x000fe2000f8e023f */
[----:B------:R-:W-:Y:S01]  /*b980*/  LOP3.LUT R20, R20, 0xfffffffc, RZ, 0xc0, !PT ;  /* 0xfffffffc14147812 */ /* 0x000fe200078ec0ff */
[----:B------:R-:W5:Y:S01]  /*b990*/  LD.E.128 R8, desc[UR10][R8.64] ;  /* 0x0000000a08087980 */ /* 0x000f62000c101d00 */
[----:B------:R-:W-:Y:S01]  /*b9a0*/  LOP3.LUT R32, R0, R3, RZ, 0x3c, !PT ;  /* 0x0000000300207212 */ /* 0x000fe200078e3cff */
[----:B------:R-:W-:-:S02]  /*b9b0*/  ULDC.64 UR14, c[0x0][0xaf0] ;  /* 0x0002bc00000e7ab9 */ /* 0x000fc40000000a00 */
[----:B------:R-:W-:Y:S01]  /*b9c0*/  IMAD.IADD R20, R75, 0x1, -R20 ;  /* 0x000000014b147824 */ /* 0x000fe200078e0a14 */
[----:B------:R-:W5:Y:S01]  /*b9d0*/  LD.E.128 R12, desc[UR10][R12.64] ;  /* 0x0000000a0c0c7980 */ /* 0x000f62000c101d00 */
[----:B------:R-:W-:Y:S01]  /*b9e0*/  IMAD.U32 R3, RZ, RZ, UR16 ;  /* 0x00000010ff037e24 */ /* 0x000fe2000f8e00ff */
[----:B------:R-:W-:Y:S01]  /*b9f0*/  UIMAD UR9, UR4, UR13, UR9 ;  /* 0x0000000d040972a4 */ /* 0x000fe2000f8e0209 */
[----:B------:R-:W-:Y:S01]  /*ba00*/  IMAD R0, R20, 0x60, R74 ;  /* 0x0000006014007824 */ /* 0x000fe200078e024a */
[----:B------:R-:W5:Y:S04]  /*ba10*/  LD.E.128 R24, desc[UR10][R24.64] ;  /* 0x0000000a18187980 */ /* 0x000f68000c101d00 */
[----:B------:R-:W5:Y:S04]  /*ba20*/  LD.E.128 R28, desc[UR10][R28.64] ;  /* 0x0000000a1c1c7980 */ /* 0x000f68000c101d00 */
[----:B------:R-:W5:Y:S01]  /*ba30*/  LD.E.128 R32, desc[UR10][R32.64] ;  /* 0x0000000a20207980 */ /* 0x000f62000c101d00 */
[----:B------:R-:W-:Y:S01]  /*ba40*/  UIMAD.WIDE.U32 UR10, UR4, UR12, URZ ;  /* 0x0000000c040a72a5 */ /* 0x000fe2000f8e003f */
[----:B------:R-:W-:-:S02]  /*ba50*/  IMAD R20, R3, 0xc0, R0 ;  /* 0x000000c003147824 */ /* 0x000fc400078e0200 */
[----:B------:R-:W-:Y:S01]  /*ba60*/  ULDC.64 UR12, c[0x0][0xae8] ;  /* 0x0002ba00000c7ab9 */ /* 0x000fe20000000a00 */
[----:B------:R-:W-:Y:S01]  /*ba70*/  UIADD3 UR11, UR11, UR9, URZ ;  /* 0x000000090b0b7290 */ /* 0x000fe2000fffe03f */
[----:B-1----:R-:W-:Y:S01]  /*ba80*/  @P1 IMAD.HI.U32 R0, R20, R21, RZ ;  /* 0x0000001514001227 */ /* 0x002fe200078e00ff */
[----:B------:R-:W-:Y:S01]  /*ba90*/  USHF.R.S32.HI UR4, URZ, 0x1f, UR8 ;  /* 0x0000001f3f047899 */ /* 0x000fe20008011408 */
[----:B------:R-:W-:Y:S01]  /*baa0*/  @!PT LDS RZ, [RZ] ;  /* 0x00000000fffff984 */ /* 0x000fe20000000800 */
[----:B------:R-:W-:Y:S01]  /*bab0*/  @!PT LDS RZ, [RZ] ;  /* 0x00000000fffff984 */ /* 0x000fe20000000800 */
[----:B------:R-:W-:Y:S01]  /*bac0*/  @!PT LDS RZ, [RZ] ;  /* 0x00000000fffff984 */ /* 0x000fe20000000800 */
[----:B------:R-:W-:Y:S01]  /*bad0*/  @!PT LDS RZ, [RZ] ;  /* 0x00000000fffff984 */ /* 0x000fe20000000800 */
[----:B------:R1:W-:Y:S06]  /*bae0*/  MEMBAR.ALL.CTA ;  /* 0x0000000000007992 */ /* 0x0003ec0000008000 */
[----:B-1----:R-:W1:Y:S01]  /*baf0*/  FENCE.VIEW.ASYNC.S ;  /* 0x00000000000073c6 */ /* 0x002e620000000000 */
[----:B------:R-:W-:Y:S01]  /*bb00*/  UIMAD.WIDE.U32 UR10, UR17, UR12, UR10 ;  /* 0x0000000c110a72a5 */ /* 0x000fe2000f8e000a */
[----:B------:R-:W-:Y:S01]  /*bb10*/  IMAD.MOV.U32 R3, RZ, RZ, R20 ;  /* 0x000000ffff037224 */ /* 0x000fe200078e0014 */
[----:B------:R-:W-:Y:S01]  /*bb20*/  UIMAD UR4, UR4, UR14, URZ ;  /* 0x0000000e040472a4 */ /* 0x000fe2000f8e023f */
[----:B0-----:R-:W-:Y:S01]  /*bb30*/  @P1 SHF.R.U32.HI R3, RZ, R17, R0 ;  /* 0x00000011ff031219 */ /* 0x001fe20000011600 */
[----:B------:R-:W-:-:S02]  /*bb40*/  UIMAD UR11, UR17, UR13, UR11 ;  /* 0x0000000d110b72a4 */ /* 0x000fc4000f8e020b */
[----:B------:R-:W-:Y:S01]  /*bb50*/  UIMAD UR4, UR8, UR15, UR4 ;  /* 0x0000000f080472a4 */ /* 0x000fe2000f8e0204 */
[--C-:B------:R-:W-:Y:S01]  /*bb60*/  SHF.R.S32.HI R0, RZ, 0x1f, R3.reuse ;  /* 0x0000001fff007819 */ /* 0x100fe20000011403 */
[----:B------:R-:W-:Y:S01]  /*bb70*/  UIMAD.WIDE.U32 UR8, UR8, UR14, UR10 ;  /* 0x0000000e080872a5 */ /* 0x000fe2000f8e000a */
[----:B------:R-:W-:Y:S02]  /*bb80*/  IMAD.MOV R21, RZ, RZ, -R3 ;  /* 0x000000ffff157224 */ /* 0x000fe400078e0a03 */
[----:B------:R-:W-:Y:S01]  /*bb90*/  ULDC.64 UR10, c[0x0][0xae0] ;  /* 0x0002b800000a7ab9 */ /* 0x000fe20000000a00 */
[----:B------:R-:W-:Y:S01]  /*bba0*/  UIADD3 UR4, UR9, UR4, URZ ;  /* 0x0000000409047290 */ /* 0x000fe2000fffe03f */
[----:B------:R-:W-:Y:S02]  /*bbb0*/  IMAD R0, R0, UR10, RZ ;  /* 0x0000000a00007c24 */ /* 0x000fe4000f8e02ff */
[----:B------:R-:W-:Y:S02]  /*bbc0*/  IMAD R21, R76, R21, R20 ;  /* 0x000000154c157224 */ /* 0x000fe400078e0214 */
[----:B------:R-:W-:-:S02]  /*bbd0*/  IMAD R23, R3, UR11, R0 ;  /* 0x0000000b03177c24 */ /* 0x000fc4000f8e0200 */
[----:B------:R-:W-:Y:S01]  /*bbe0*/  IMAD.U32 R17, RZ, RZ, UR9 ;  /* 0x00000009ff117e24 */ /* 0x000fe2000f8e00ff */
[----:B------:R-:W-:Y:S01]  /*bbf0*/  SHF.R.S32.HI R0, RZ, 0x1f, R21 ;  /* 0x0000001fff007819 */ /* 0x000fe20000011415 */
[----:B------:R-:W-:Y:S01]  /*bc00*/  IMAD.U32 R16, RZ, RZ, UR8 ;  /* 0x00000008ff107e24 */ /* 0x000fe2000f8e00ff */
[----:B------:R-:W-:Y:S01]  /*bc10*/  ULDC.64 UR8, c[0x0][0xad8] ;  /* 0x0002b60000087ab9 */ /* 0x000fe20000000a00 */
[----:B------:R-:W-:Y:S02]  /*bc20*/  IMAD.U32 R17, RZ, RZ, UR4 ;  /* 0x00000004ff117e24 */ /* 0x000fe4000f8e00ff */
[----:B------:R-:W-:Y:S02]  /*bc30*/  IMAD R0, R0, UR8, RZ ;  /* 0x0000000800007c24 */ /* 0x000fe4000f8e02ff */
[----:B------:R-:W-:-:S04]  /*bc40*/  IMAD.WIDE.U32 R16, R3, UR10, R16 ;  /* 0x0000000a03107c25 */ /* 0x000fc8000f8e0010 */
[----:B------:R-:W-:Y:S02]  /*bc50*/  IMAD.U32 R20, RZ, RZ, UR16 ;  /* 0x00000010ff147e24 */ /* 0x000fe4000f8e00ff */
[----:B------:R-:W-:Y:S02]  /*bc60*/  IMAD.IADD R17, R17, 0x1, R23 ;  /* 0x0000000111117824 */ /* 0x000fe400078e0217 */
[C---:B------:R-:W-:Y:S02]  /*bc70*/  IMAD R3, R21.reuse, UR9, R0 ;  /* 0x0000000915037c24 */ /* 0x040fe4000f8e0200 */
[----:B------:R-:W-:Y:S01]  /*bc80*/  IMAD R0, R20, 0xc0, R74 ;  /* 0x000000c014007824 */ /* 0x000fe200078e024a */
[----:B------:R-:W-:Y:S01]  /*bc90*/  UIADD3 UR4, UR37, 0x31c20, URZ ;  /* 0x00031c2025047890 */ /* 0x000fe2000fffe03f */
[----:B------:R-:W-:Y:S01]  /*bca0*/  IMAD.WIDE.U32 R16, R21, UR8, R16 ;  /* 0x0000000815107c25 */ /* 0x000fe2000f8e0010 */
[----:B------:R-:W-:Y:S02]  /*bcb0*/  ULDC.64 UR8, c[0x0][0xa80] ;  /* 0x0002a00000087ab9 */ /* 0x000fe40000000a00 */
[----:B------:R-:W-:Y:S01]  /*bcc0*/  ISETP.GE.AND P0, PT, R0, R19, PT ;  /* 0x000000130000720c */ /* 0x000fe20003f06270 */
[----:B------:R-:W-:Y:S01]  /*bcd0*/  IMAD.IADD R3, R17, 0x1, R3 ;  /* 0x0000000111037824 */ /* 0x000fe200078e0203 */
[----:B------:R-:W-:Y:S01]  /*bce0*/  UPRMT UR4, URZ, 0x654, UR4 ;  /* 0x000006543f047896 */ /* 0x000fe20008000004 */
[----:B------:R-:W-:-:S04]  /*bcf0*/  LEA R23, P1, R16, UR8, 0x1 ;  /* 0x0000000810177c11 */ /* 0x000fc8000f8208ff */
[----:B------:R-:W-:Y:S01]  /*bd00*/  LEA.HI.X R3, R16, UR9, R3, 0x1, P1 ;  /* 0x0000000910037c11 */ /* 0x000fe200088f0c03 */
[----:B-1----:R0:W1:Y:S01]  /*bd10*/  SHFL.IDX PT, R20, R23, RZ, 0x1c1f ;  /* 0x001c1fff17147589 */ /* 0x00206200000e0000 */
[----:B------:R-:W-:Y:S02]  /*bd20*/  BSSY B1, `(.L_x_9543) ;  /* 0x0000013000017945 */ /* 0x000fe40003800000 */
[----:B------:R-:W-:Y:S01]  /*bd30*/  SYNCS.ARRIVE.TRANS64.RED.A1T0 RZ, [UR4], RZ ;  /* 0x000000ffffff79a7 */ /* 0x000fe20008100404 */
        /* <DEDUP_REMOVED lines=11> */
[----:B--2---:R-:W-:Y:S01]  /*bdf0*/  @!P0 IMAD.WIDE R16, R18, 0x2, R20 ;  /* 0x0000000212108825 */ /* 0x004fe200078e0214 */
[-C--:B------:R-:W-:Y:S02]  /*be00*/  @!P1 LEA.HI.X R37, R22, R21.reuse, R41, 0x1, P3 ;  /* 0x0000001516259211 */ /* 0x080fe400018f0c29 */
[----:B------:R-:W-:Y:S02]  /*be10*/  @!P2 LEA.HI.X R39, R144, R21, R40, 0x1, P4 ;  /* 0x000000159027a211 */ /* 0x000fe400020f0c28 */
[----:B-----5:R3:W-:Y:S04]  /*be20*/  @!P0 ST.E.128 desc[UR8][R16.64], R4 ;  /* 0x0000000410008985 */ /* 0x0207e8000c101d08 */
[----:B------:R3:W-:Y:S04]  /*be30*/  @!P1 ST.E.128 desc[UR8][R36.64], R12 ;  /* 0x0000000c24009985 */ /* 0x0007e8000c101d08 */
[----:B------:R3:W-:Y:S02]  /*be40*/  @!P2 ST.E.128 desc[UR8][R38.64], R28 ;  /* 0x0000001c2600a985 */ /* 0x0007e4000c101d08 */
.L_x_9544:
[----:B------:R-:W-:Y:S05]  /*be50*/  BSYNC B1 ;  /* 0x0000000000017941 */ /* 0x000fea0003800000 */
.L_x_9543:
[----:B------:R-:W-:Y:S01]  /*be60*/  VIADD R0, R0, 0x60 ;  /* 0x0000006000007836 */ /* 0x000fe20000000000 */
[----:B---3-5:R3:W4:Y:S04]  /*be70*/  SHFL.IDX PT, R7, R3, 0x1, 0x1c1f ;  /* 0x003c1f0003077f89 */ /* 0x02872800000e0000 */
[----:B------:R-:W-:Y:S01]  /*be80*/  ISETP.GE.AND P0, PT, R0, R19, PT ;  /* 0x000000130000720c */ /* 0x000fe20003f06270 */
[----:B------:R3:W0:-:S12]  /*be90*/  SHFL.IDX PT, R6, R23, 0x1, 0x1c1f ;  /* 0x003c1f0017067f89 */ /* 0x00061800000e0000 */
[----:B---3--:R-:W-:Y:S05]  /*bea0*/  @P0 BRA `(.L_x_9545) ;  /* 0x00000018001c0947 */ /* 0x008fea0003800000 */
[----:B------:R-:W-:Y:S01]  /*beb0*/  ULDC UR4, c[0x0][0xac8] ;  /* 0x0002b20000047ab9 */ /* 0x000fe20000000800 */
[----:B------:R-:W-:Y:S01]  /*bec0*/  ULDC.64 UR8, c[0x0][0x208] ;  /* 0x0000820000087ab9 */ /* 0x000fe20000000a00 */
[----:B------:R-:W-:Y:S02]  /*bed0*/  ISETP.GE.AND P2, PT, R22, UR4, PT ;  /* 0x0000000416007c0c */ /* 0x000fe4000bf46270 */
[----:B------:R-:W-:-:S11]  /*bee0*/  ISETP.GE.AND P1, PT, R18, UR4, PT ;  /* 0x0000000412007c0c */ /* 0x000fd6000bf26270 */
[----:B0-----:R-:W-:Y:S02]  /*bef0*/  @!P2 LEA R12, P0, R22, R6, 0x1 ;  /* 0x00000006160ca211 */ /* 0x001fe400078008ff */
[----:B----4-:R-:W-:Y:S02]  /*bf00*/  @!P1 IMAD.WIDE R4, R18, 0x2, R6 ;  /* 0x0000000212049825 */ /* 0x010fe400078e0206 */
[----:B------:R-:W-:Y:S02]  /*bf10*/  @!P2 LEA.HI.X R13, R22, R7, R41, 0x1, P0 ;  /* 0x00000007160da211 */ /* 0x000fe400000f0c29 */
[----:B------:R-:W-:Y:S01]  /*bf20*/  ISETP.GE.AND P0, PT, R144, UR4, PT ;  /* 0x0000000490007c0c */ /* 0x000fe2000bf06270 */
[----:B------:R0:W-:Y:S04]  /*bf30*/  @!P1 ST.E.128 desc[UR8][R4.64], R8 ;  /* 0x0000000804009985 */ /* 0x0001e8000c101d08 */
[----:B------:R0:W-:Y:S08]  /*bf40*/  @!P2 ST.E.128 desc[UR8][R12.64], R24 ;  /* 0x000000180c00a985 */ /* 0x0001f0000c101d08 */
[----:B------:R-:W-:Y:S05]  /*bf50*/  @P0 BRA `(.L_x_9545) ;  /* 0x0000001400f00947 */ /* 0x000fea0003800000 */
[----:B0-----:R-:W-:Y:S01]  /*bf60*/  LEA R4, P0, R144, R6, 0x1 ;  /* 0x0000000690047211 */ /* 0x001fe200078008ff */
[----:B------:R-:W-:-:S03]  /*bf70*/  ULDC.64 UR8, c[0x0][0x208] ;  /* 0x0000820000087ab9 */ /* 0x000fc60000000a00 */
[----:B------:R-:W-:-:S05]  /*bf80*/  LEA.HI.X R5, R144, R7, R40, 0x1, P0 ;  /* 0x0000000790057211 */ /* 0x000fca00000f0c28 */
[----:B------:R0:W-:Y:S01]  /*bf90*/  ST.E.128 desc[UR8][R4.64], R32 ;  /* 0x0000002004007985 */ /* 0x0001e2000c101d08 */
[----:B------:R-:W-:Y:S05]  /*bfa0*/  BRA `(.L_x_9545) ;  /* 0x0000001400dc7947 */ /* 0x000fea0003800000 */
.L_x_9542:
        /* <DEDUP_REMOVED lines=12> */
[----:B------:R-:W-:Y:S01]  /*c070*/  ULDC.64 UR12, c[0x0][0xb38] ;  /* 0x0002ce00000c7ab9 */ /* 0x000fe20000000a00 */
[----:B------:R-:W-:Y:S01]  /*c080*/  BSSY B1, `(.L_x_9546) ;  /* 0x0000063000017945 */ /* 0x000fe20003800000 */
[----:B------:R-:W-:Y:S01]  /*c090*/  UIMAD.WIDE.U32 UR10, UR16, UR12, UR10 ;  /* 0x0000000c100a72a5 */ /* 0x000fe2000f8e000a */
[----:B------:R-:W-:-:S02]  /*c0a0*/  SHF.R.S32.HI R26, RZ, 0x1f, R145 ;  /* 0x0000001fff1a7819 */ /* 0x000fc40000011491 */
[----:B------:R-:W-:Y:S01]  /*c0b0*/  SHF.R.S32.HI R27, RZ, 0x1f, R146 ;  /* 0x0000001fff1b7819 */ /* 0x000fe20000011492 */
[----:B------:R-:W-:Y:S01]  /*c0c0*/  UIMAD UR11, UR16, UR13, UR11 ;  /* 0x0000000d100b72a4 */ /* 0x000fe2000f8e020b */
[----:B------:R-:W-:Y:S02]  /*c0d0*/  SHF.R.S32.HI R74, RZ, 0x1f, R147 ;  /* 0x0000001fff4a7819 */ /* 0x000fe40000011493 */
[----:B------:R-:W-:Y:S01]  /*c0e0*/  ULDC.64 UR12, c[0x0][0xb40] ;  /* 0x0002d000000c7ab9 */ /* 0x000fe20000000a00 */
[----:B------:R-:W-:Y:S01]  /*c0f0*/  SHF.R.S32.HI R75, RZ, 0x1f, R148 ;  /* 0x0000001fff4b7819 */ /* 0x000fe20000011494 */
[----:B------:R-:W-:Y:S01]  /*c100*/  UIMAD UR4, UR4, UR12, URZ ;  /* 0x0000000c040472a4 */ /* 0x000fe2000f8e023f */
[----:B------:R-:W-:Y:S02]  /*c110*/  SHF.R.S32.HI R77, RZ, 0x1f, R149 ;  /* 0x0000001fff4d7819 */ /* 0x000fe40000011495 */
[----:B------:R-:W-:Y:S01]  /*c120*/  SHF.R.S32.HI R78, RZ, 0x1f, R150 ;  /* 0x0000001fff4e7819 */ /* 0x000fe20000011496 */
[----:B------:R-:W-:Y:S01]  /*c130*/  UIMAD UR4, UR8, UR13, UR4 ;  /* 0x0000000d080472a4 */ /* 0x000fe2000f8e0204 */
[----:B0-----:R-:W-:Y:S01]  /*c140*/  @P1 IMAD.HI.U32 R0, R11, R0, RZ ;  /* 0x000000000b001227 */ /* 0x001fe200078e00ff */
[----:B------:R-:W-:Y:S01]  /*c150*/  UIMAD.WIDE.U32 UR8, UR8, UR12, UR10 ;  /* 0x0000000c080872a5 */ /* 0x000fe2000f8e000a */
[----:B------:R-:W-:-:S02]  /*c160*/  SHF.R.S32.HI R79, RZ, 0x1f, R151 ;  /* 0x0000001fff4f7819 */ /* 0x000fc40000011497 */
[----:B------:R-:W-:Y:S01]  /*c170*/  ULDC.64 UR10, c[0x0][0xb48] ;  /* 0x0002d200000a7ab9 */ /* 0x000fe20000000a00 */
[----:B------:R-:W-:Y:S01]  /*c180*/  UIADD3 UR9, UR9, UR4, URZ ;  /* 0x0000000409097290 */ /* 0x000fe2000fffe03f */
[----:B------:R-:W-:Y:S02]  /*c190*/  SHF.R.S32.HI R80, RZ, 0x1f, R152 ;  /* 0x0000001fff507819 */ /* 0x000fe40000011498 */
[----:B-1----:R-:W-:Y:S01]  /*c1a0*/  @P1 SHF.R.U32.HI R3, RZ, R5, R0 ;  /* 0x00000005ff031219 */ /* 0x002fe20000011600 */
        /* <DEDUP_REMOVED lines=10> */
[----:B------:R-:W-:Y:S02]  /*c250*/  IMAD R0, R0, UR10, RZ ;  /* 0x0000000a00007c24 */ /* 0x000fe4000f8e02ff */
[----:B------:R-:W-:Y:S01]  /*c260*/  IMAD.U32 R4, RZ, RZ, UR8 ;  /* 0x00000008ff047e24 */ /* 0x000fe2000f8e00ff */
[----:B------:R-:W-:Y:S01]  /*c270*/  ULDC.64 UR8, c[0x0][0xb28] ;  /* 0x0002ca0000087ab9 */ /* 0x000fe20000000a00 */
[----:B------:R-:W-:Y:S01]  /*c280*/  IMAD.U32 R5, RZ, RZ, UR4 ;  /* 0x00000004ff057e24 */ /* 0x000fe2000f8e00ff */
[----:B------:R-:W-:Y:S01]  /*c290*/  UIADD3 UR4, UR37, 0x31c20, URZ ;  /* 0x00031c2025047890 */ /* 0x000fe2000fffe03f */
[C---:B------:R-:W-:Y:S01]  /*c2a0*/  IMAD R9, R3.reuse, UR11, R0 ;  /* 0x0000000b03097c24 */ /* 0x040fe2000f8e0200 */
[----:B------:R-:W-:Y:S01]  /*c2b0*/  SHF.R.S32.HI R0, RZ, 0x1f, R7 ;  /* 0x0000001fff007819 */ /* 0x000fe20000011407 */
[----:B------:R-:W-:Y:S01]  /*c2c0*/  IMAD.WIDE.U32 R4, R3, UR10, R4 ;  /* 0x0000000a03047c25 */ /* 0x000fe2000f8e0004 */
[----:B------:R-:W-:-:S03]  /*c2d0*/  UPRMT UR4, URZ, 0x654, UR4 ;  /* 0x000006543f047896 */ /* 0x000fc60008000004 */
[----:B------:R-:W-:Y:S02]  /*c2e0*/  IMAD R0, R0, UR8, RZ ;  /* 0x0000000800007c24 */ /* 0x000fe4000f8e02ff */
[----:B------:R-:W-:Y:S02]  /*c2f0*/  IMAD.IADD R5, R5, 0x1, R9 ;  /* 0x0000000105057824 */ /* 0x000fe400078e0209 */
[C---:B------:R-:W-:Y:S02]  /*c300*/  IMAD R3, R7.reuse, UR9, R0 ;  /* 0x0000000907037c24 */ /* 0x040fe4000f8e0200 */
[----:B------:R-:W-:Y:S01]  /*c310*/  IMAD.WIDE.U32 R4, R7, UR8, R4 ;  /* 0x0000000807047c25 */ /* 0x000fe2000f8e0004 */
[----:B------:R-:W-:Y:S01]  /*c320*/  ULDC.64 UR8, c[0x0][0xb00] ;  /* 0x0002c00000087ab9 */ /* 0x000fe20000000a00 */
[----:B------:R-:W-:Y:S02]  /*c330*/  SYNCS.ARRIVE.TRANS64.RED.A1T0 RZ, [UR4], RZ ;  /* 0x000000ffffff79a7 */ /* 0x000fe40008100404 */
        /* <DEDUP_REMOVED lines=12> */
[----:B------:R-:W-:-:S02]  /*c400*/  ISETP.GE.AND P3, PT, R152, UR4, PT ;  /* 0x0000000498007c0c */ /* 0x000fc4000bf66270 */
[----:B------:R-:W-:-:S03]  /*c410*/  ISETP.GE.AND P4, PT, R151, UR4, PT ;  /* 0x0000000497007c0c */ /* 0x000fc6000bf86270 */
[----:B-1----:R-:W-:-:S04]  /*c420*/  @!P1 LEA R10, P6, R155, R4, 0x2 ;  /* 0x000000049b0a9211 */ /* 0x002fc800078c10ff */
[----:B--2---:R-:W-:Y:S01]  /*c430*/  @!P1 LEA.HI.X R11, R155, R5, R83, 0x2, P6 ;  /* 0x000000059b0b9211 */ /* 0x004fe200030f1453 */
[----:B------:R-:W-:Y:S01]  /*c440*/  @!P5 IMAD.WIDE R6, R157, 0x4, R4 ;  /* 0x000000049d06d825 */ /* 0x000fe200078e0204 */
[----:B------:R-:W-:-:S04]  /*c450*/  @!P0 LEA R12, P6, R154, R4, 0x2 ;  /* 0x000000049a0c8211 */ /* 0x000fc800078c10ff */
[-C--:B------:R-:W-:Y:S01]  /*c460*/  @!P0 LEA.HI.X R13, R154, R5.reuse, R82, 0x2, P6 ;  /* 0x000000059a0d8211 */ /* 0x080fe200030f1452 */
[----:B------:R1:W-:Y:S01]  /*c470*/  @!P5 ST.E.64 desc[UR8][R6.64], R20 ;  /* 0x000000140600d985 */ /* 0x0003e2000c101b08 */
[CC--:B------:R-:W-:Y:S02]  /*c480*/  @!P3 LEA R16, P5, R152.reuse, R4.reuse, 0x2 ;  /* 0x000000049810b211 */ /* 0x0c0fe400078a10ff */
[-C--:B------:R-:W-:Y:S01]  /*c490*/  @!P4 LEA R24, P6, R151, R4.reuse, 0x2 ;  /* 0x000000049718c211 */ /* 0x080fe200078c10ff */
[----:B------:R2:W-:Y:S01]  /*c4a0*/  @!P1 ST.E.64 desc[UR8][R10.64], R28 ;  /* 0x0000001c0a009985 */ /* 0x0005e2000c101b08 */
[----:B------:R-:W-:Y:S02]  /*c4b0*/  @!P2 LEA R14, P1, R153, R4, 0x2 ;  /* 0x00000004990ea211 */ /* 0x000fe400078210ff */
[----:B------:R-:W-:Y:S01]  /*c4c0*/  @!P3 LEA.HI.X R17, R152, R5, R80, 0x2, P5 ;  /* 0x000000059811b211 */ /* 0x000fe200028f1450 */
[----:B------:R-:W-:Y:S01]  /*c4d0*/  @!P0 ST.E.64 desc[UR8][R12.64], R32 ;  /* 0x000000200c008985 */ /* 0x000fe2000c101b08 */
[----:B------:R-:W-:-:S02]  /*c4e0*/  ISETP.GE.AND P0, PT, R150, UR4, PT ;  /* 0x0000000496007c0c */ /* 0x000fc4000bf06270 */
[-C--:B------:R-:W-:Y:S02]  /*c4f0*/  @!P2 LEA.HI.X R15, R153, R5.reuse, R81, 0x2, P1 ;  /* 0x00000005990fa211 */ /* 0x080fe400008f1451 */
[----:B------:R-:W-:Y:S02]  /*c500*/  ISETP.GE.AND P1, PT, R149, UR4, PT ;  /* 0x0000000495007c0c */ /* 0x000fe4000bf26270 */
[----:B------:R-:W-:Y:S01]  /*c510*/  @!P4 LEA.HI.X R25, R151, R5, R79, 0x2, P6 ;  /* 0x000000059719c211 */ /* 0x000fe200030f144f */
[----:B------:R3:W-:Y:S01]  /*c520*/  @!P2 ST.E.64 desc[UR8][R14.64], R36 ;  /* 0x000000240e00a985 */ /* 0x0007e2000c101b08 */
[----:B------:R-:W-:-:S03]  /*c530*/  ISETP.GE.AND P2, PT, R146, UR4, PT ;  /* 0x0000000492007c0c */ /* 0x000fc6000bf46270 */
[----:B------:R4:W-:Y:S01]  /*c540*/  @!P3 ST.E.64 desc[UR8][R16.64], R40 ;  /* 0x000000281000b985 */ /* 0x0009e2000c101b08 */
[----:B------:R-:W-:Y:S02]  /*c550*/  ISETP.GE.AND P3, PT, R147, UR4, PT ;  /* 0x0000000493007c0c */ /* 0x000fe4000bf66270 */
[-C--:B-1----:R-:W-:Y:S01]  /*c560*/  @!P0 LEA R6, P5, R150, R4.reuse, 0x2 ;  /* 0x0000000496068211 */ /* 0x082fe200078a10ff */
[----:B------:R1:W-:Y:S01]  /*c570*/  @!P4 ST.E.64 desc[UR8][R24.64], R44 ;  /* 0x0000002c1800c985 */ /* 0x0003e2000c101b08 */
[----:B------:R-:W-:Y:S02]  /*c580*/  ISETP.GE.AND P4, PT, R148, UR4, PT ;  /* 0x0000000494007c0c */ /* 0x000fe4000bf86270 */
[-C--:B------:R-:W-:Y:S02]  /*c590*/  @!P0 LEA.HI.X R7, R150, R5.reuse, R78, 0x2, P5 ;  /* 0x0000000596078211 */ /* 0x080fe400028f144e */
[----:B------:R-:W-:Y:S02]  /*c5a0*/  ISETP.GE.AND P5, PT, R145, UR4, PT ;  /* 0x0000000491007c0c */ /* 0x000fe4000bfa6270 */
[C---:B--2---:R-:W-:Y:S01]  /*c5b0*/  @!P1 LEA R10, P6, R149.reuse, R4, 0x2 ;  /* 0x00000004950a9211 */ /* 0x044fe200078c10ff */
[----:B------:R1:W-:Y:S03]  /*c5c0*/  @!P0 ST.E.64 desc[UR8][R6.64], R48 ;  /* 0x0000003006008985 */ /* 0x0003e6000c101b08 */
[----:B------:R-:W-:-:S02]  /*c5d0*/  @!P1 LEA.HI.X R11, R149, R5, R77, 0x2, P6 ;  /* 0x00000005950b9211 */ /* 0x000fc400030f144d */
[-C--:B---3--:R-:W-:Y:S02]  /*c5e0*/  @!P3 LEA R14, P6, R147, R4.reuse, 0x2 ;  /* 0x00000004930eb211 */ /* 0x088fe400078c10ff */
[-C--:B------:R-:W-:Y:S01]  /*c5f0*/  @!P4 LEA R12, P0, R148, R4.reuse, 0x2 ;  /* 0x00000004940cc211 */ /* 0x080fe200078010ff */
[----:B------:R1:W-:Y:S01]  /*c600*/  @!P1 ST.E.64 desc[UR8][R10.64], R52 ;  /* 0x000000340a009985 */ /* 0x0003e2000c101b08 */
[-C--:B----4-:R-:W-:Y:S02]  /*c610*/  @!P2 LEA R16, P1, R146, R4.reuse, 0x2 ;  /* 0x000000049210a211 */ /* 0x090fe400078210ff */
[-C--:B------:R-:W-:Y:S02]  /*c620*/  @!P4 LEA.HI.X R13, R148, R5.reuse, R75, 0x2, P0 ;  /* 0x00000005940dc211 */ /* 0x080fe400000f144b */
[----:B------:R-:W-:Y:S02]  /*c630*/  @!P5 LEA R4, P0, R145, R4, 0x2 ;  /* 0x000000049104d211 */ /* 0x000fe400078010ff */
[-C--:B------:R-:W-:Y:S01]  /*c640*/  @!P3 LEA.HI.X R15, R147, R5.reuse, R74, 0x2, P6 ;  /* 0x00000005930fb211 */ /* 0x080fe200030f144a */
[----:B------:R1:W-:Y:S01]  /*c650*/  @!P4 ST.E.64 desc[UR8][R12.64], R56 ;  /* 0x000000380c00c985 */ /* 0x0003e2000c101b08 */
[----:B------:R-:W-:-:S02]  /*c660*/  @!P2 LEA.HI.X R17, R146, R5, R27, 0x2, P1 ;  /* 0x000000059211a211 */ /* 0x000fc400008f141b */
[----:B------:R-:W-:Y:S01]  /*c670*/  @!P5 LEA.HI.X R5, R145, R5, R26, 0x2, P0 ;  /* 0x000000059105d211 */ /* 0x000fe200000f141a */
[----:B------:R1:W-:Y:S04]  /*c680*/  @!P3 ST.E.64 desc[UR8][R14.64], R60 ;  /* 0x0000003c0e00b985 */ /* 0x0003e8000c101b08 */
[----:B------:R1:W-:Y:S04]  /*c690*/  @!P2 ST.E.64 desc[UR8][R16.64], R64 ;  /* 0x000000401000a985 */ /* 0x0003e8000c101b08 */
[----:B------:R1:W-:Y:S02]  /*c6a0*/  @!P5 ST.E.64 desc[UR8][R4.64], R68 ;  /* 0x000000440400d985 */ /* 0x0003e4000c101b08 */
.L_x_9547:
[----:B------:R-:W-:Y:S05]  /*c6b0*/  BSYNC B1 ;  /* 0x0000000000017941 */ /* 0x000fea0003800000 */
.L_x_9546:
[----:B------:R-:W-:Y:S01]  /*c6c0*/  ISETP.GE.AND P0, PT, R8, R19, PT ;  /* 0x000000130800720c */ /* 0x000fe20003f06270 */
[----:B-1----:R1:W3:Y:S04]  /*c6d0*/  SHFL.IDX PT, R7, R3, 0x1, 0x1c1f ;  /* 0x003c1f0003077f89 */ /* 0x0022e800000e0000 */
[----:B------:R1:W4:Y:S08]  /*c6e0*/  SHFL.IDX PT, R6, R0, 0x1, 0x1c1f ;  /* 0x003c1f0000067f89 */ /* 0x00033000000e0000 */
        /* <DEDUP_REMOVED lines=8> */
[-C--:B----4-:R-:W-:Y:S02]  /*c770*/  @!P5 LEA R8, P0, R155, R6.reuse, 0x2 ;  /* 0x000000069b08d211 */ /* 0x090fe400078010ff */
[----:B--23--:R-:W-:Y:S02]  /*c780*/  @!P1 IMAD.WIDE R4, R157, 0x4, R6 ;  /* 0x000000049d049825 */ /* 0x00cfe400078e0206 */
[-C--:B------:R-:W-:Y:S02]  /*c790*/  @!P5 LEA.HI.X R9, R155, R7.reuse, R83, 0x2, P0 ;  /* 0x000000079b09d211 */ /* 0x080fe400000f1453 */
[CC--:B------:R-:W-:Y:S01]  /*c7a0*/  @!P3 LEA R10, P0, R154.reuse, R6.reuse, 0x2 ;  /* 0x000000069a0ab211 */ /* 0x0c0fe200078010ff */
[----:B------:R1:W-:Y:S01]  /*c7b0*/  @!P1 ST.E.64 desc[UR8][R4.64], R72 ;  /* 0x0000004804009985 */ /* 0x0003e2000c101b08 */
[----:B------:R-:W-:Y:S02]  /*c7c0*/  ISETP.GE.AND P1, PT, R151, UR4, PT ;  /* 0x0000000497007c0c */ /* 0x000fe4000bf26270 */
[----:B------:R-:W-:Y:S01]  /*c7d0*/  @!P3 LEA.HI.X R11, R154, R7, R82, 0x2, P0 ;  /* 0x000000079a0bb211 */ /* 0x000fe200000f1452 */
[----:B------:R2:W-:Y:S01]  /*c7e0*/  @!P5 ST.E.64 desc[UR8][R8.64], R30 ;  /* 0x0000001e0800d985 */ /* 0x0005e2000c101b08 */
[----:B------:R-:W-:-:S02]  /*c7f0*/  @!P2 LEA R12, P5, R153, R6, 0x2 ;  /* 0x00000006990ca211 */ /* 0x000fc400078a10ff */
[----:B------:R-:W-:Y:S01]  /*c800*/  ISETP.GE.AND P0, PT, R150, UR4, PT ;  /* 0x0000000496007c0c */ /* 0x000fe2000bf06270 */
[----:B------:R-:W-:Y:S01]  /*c810*/  @!P3 ST.E.64 desc[UR8][R10.64], R34 ;  /* 0x000000220a00b985 */ /* 0x000fe2000c101b08 */
[CC--:B------:R-:W-:Y:S02]  /*c820*/  @!P4 LEA R14, P6, R152.reuse, R6.reuse, 0x2 ;  /* 0x00000006980ec211 */ /* 0x0c0fe400078c10ff */
[-C--:B------:R-:W-:Y:S02]  /*c830*/  @!P2 LEA.HI.X R13, R153, R7.reuse, R81, 0x2, P5 ;  /* 0x00000007990da211 */ /* 0x080fe400028f1451 */
[----:B------:R-:W-:Y:S02]  /*c840*/  @!P4 LEA.HI.X R15, R152, R7, R80, 0x2, P6 ;  /* 0x00000007980fc211 */ /* 0x000fe400030f1450 */
[----:B-1----:R-:W-:Y:S01]  /*c850*/  @!P1 LEA R4, P5, R151, R6, 0x2 ;  /* 0x0000000697049211 */ /* 0x002fe200078a10ff */
[----:B------:R1:W-:Y:S01]  /*c860*/  @!P2 ST.E.64 desc[UR8][R12.64], R38 ;  /* 0x000000260c00a985 */ /* 0x0003e2000c101b08 */
[----:B------:R-:W-:-:S02]  /*c870*/  ISETP.GE.AND P2, PT, R147, UR4, PT ;  /* 0x0000000493007c0c */ /* 0x000fc4000bf46270 */
[----:B------:R-:W-:Y:S01]  /*c880*/  ISETP.GE.AND P3, PT, R148, UR4, PT ;  /* 0x0000000494007c0c */ /* 0x000fe2000bf66270 */
[----:B------:R3:W-:Y:S01]  /*c890*/  @!P4 ST.E.64 desc[UR8][R14.64], R42 ;  /* 0x0000002a0e00c985 */ /* 0x0007e2000c101b08 */
[----:B------:R-:W-:Y:S02]  /*c8a0*/  ISETP.GE.AND P4, PT, R149, UR4, PT ;  /* 0x0000000495007c0c */ /* 0x000fe4000bf86270 */
[CC--:B--2---:R-:W-:Y:S02]  /*c8b0*/  @!P0 LEA R8, P6, R150.reuse, R6.reuse, 0x2 ;  /* 0x0000000696088211 */ /* 0x0c4fe400078c10ff */
[-C--:B------:R-:W-:Y:S02]  /*c8c0*/  @!P1 LEA.HI.X R5, R151, R7.reuse, R79, 0x2, P5 ;  /* 0x0000000797059211 */ /* 0x080fe400028f144f */
[----:B------:R-:W-:Y:S02]  /*c8d0*/  @!P0 LEA.HI.X R9, R150, R7, R78, 0x2, P6 ;  /* 0x0000000796098211 */ /* 0x000fe400030f144e */
[----:B------:R-:W-:Y:S01]  /*c8e0*/  ISETP.GE.AND P5, PT, R146, UR4, PT ;  /* 0x0000000492007c0c */ /* 0x000fe2000bfa6270 */
[----:B------:R2:W-:Y:S02]  /*c8f0*/  @!P1 ST.E.64 desc[UR8][R4.64], R46 ;  /* 0x0000002e04009985 */ /* 0x0005e4000c101b08 */
[----:B-1----:R-:W-:-:S02]  /*c900*/  @!P3 LEA R12, P6, R148, R6, 0x2 ;  /* 0x00000006940cb211 */ /* 0x002fc400078c10ff */
[----:B------:R2:W-:Y:S01]  /*c910*/  @!P0 ST.E.64 desc[UR8][R8.64], R50 ;  /* 0x0000003208008985 */ /* 0x0005e2000c101b08 */
[-C--:B---3--:R-:W-:Y:S02]  /*c920*/  @!P2 LEA R14, P0, R147, R6.reuse, 0x2 ;  /* 0x00000006930ea211 */ /* 0x088fe400078010ff */
[-C--:B------:R-:W-:Y:S02]  /*c930*/  @!P4 LEA R10, P1, R149, R6.reuse, 0x2 ;  /* 0x00000006950ac211 */ /* 0x080fe400078210ff */
[-C--:B------:R-:W-:Y:S02]  /*c940*/  @!P2 LEA.HI.X R15, R147, R7.reuse, R74, 0x2, P0 ;  /* 0x00000007930fa211 */ /* 0x080fe400000f144a */
[----:B------:R-:W-:Y:S02]  /*c950*/  ISETP.GE.AND P0, PT, R145, UR4, PT ;  /* 0x0000000491007c0c */ /* 0x000fe4000bf06270 */
[----:B------:R-:W-:Y:S02]  /*c960*/  @!P4 LEA.HI.X R11, R149, R7, R77, 0x2, P1 ;  /* 0x00000007950bc211 */ /* 0x000fe400008f144d */
[----:B------:R-:W-:-:S02]  /*c970*/  @!P5 LEA R16, P1, R146, R6, 0x2 ;  /* 0x000000069210d211 */ /* 0x000fc400078210ff */
[-C--:B------:R-:W-:Y:S01]  /*c980*/  @!P3 LEA.HI.X R13, R148, R7.reuse, R75, 0x2, P6 ;  /* 0x00000007940db211 */ /* 0x080fe200030f144b */
[----:B------:R2:W-:Y:S01]  /*c990*/  @!P4 ST.E.64 desc[UR8][R10.64], R54 ;  /* 0x000000360a00c985 */ /* 0x0005e2000c101b08 */
[----:B------:R-:W-:-:S03]  /*c9a0*/  @!P5 LEA.HI.X R17, R146, R7, R27, 0x2, P1 ;  /* 0x000000079211d211 */ /* 0x000fc600008f141b */
[----:B------:R2:W-:Y:S04]  /*c9b0*/  @!P3 ST.E.64 desc[UR8][R12.64], R58 ;  /* 0x0000003a0c00b985 */ /* 0x0005e8000c101b08 */
[----:B------:R2:W-:Y:S04]  /*c9c0*/  @!P2 ST.E.64 desc[UR8][R14.64], R62 ;  /* 0x0000003e0e00a985 */ /* 0x0005e8000c101b08 */
[----:B------:R2:W-:Y:S01]  /*c9d0*/  @!P5 ST.E.64 desc[UR8][R16.64], R66 ;  /* 0x000000421000d985 */ /* 0x0005e2000c101b08 */
[----:B------:R-:W-:Y:S05]  /*c9e0*/  @P0 BRA `(.L_x_9545) ;  /* 0x0000000c004c0947 */ /* 0x000fea0003800000 */
[----:B--2---:R-:W-:Y:S01]  /*c9f0*/  LEA R4, P0, R145, R6, 0x2 ;  /* 0x0000000691047211 */ /* 0x004fe200078010ff */
[----:B------:R-:W-:-:S03]  /*ca00*/  ULDC.64 UR8, c[0x0][0x208] ;  /* 0x0000820000087ab9 */ /* 0x000fc60000000a00 */
[----:B------:R-:W-:-:S05]  /*ca10*/  LEA.HI.X R5, R145, R7, R26, 0x2, P0 ;  /* 0x0000000791057211 */ /* 0x000fca00000f141a */
[----:B------:R1:W-:Y:S01]  /*ca20*/  ST.E.64 desc[UR8][R4.64], R70 ;  /* 0x0000004604007985 */ /* 0x0003e2000c101b08 */
[----:B------:R-:W-:Y:S05]  /*ca30*/  BRA `(.L_x_9545) ;  /* 0x0000000c00387947 */ /* 0x000fea0003800000 */
.L_x_9540:
        /* <DEDUP_REMOVED lines=41> */
.L_x_9548:
[----:B------:R-:W-:Y:S01]  /*ccd0*/  R2UR UR9, R10 ;  /* 0x000000000a0972ca */ /* 0x000fe200000e0000 */
[----:B------:R-:W-:Y:S01]  /*cce0*/  BSSY B1, `(.L_x_9549) ;  /* 0x0000040000017945 */ /* 0x000fe20003800000 */
[----:B------:R-:W-:-:S11]  /*ccf0*/  R2UR UR8, R9 ;  /* 0x00000000090872ca */ /* 0x000fd600000e0000 */
[----:B------:R-:W-:Y:S02]  /*cd00*/  USEL UR14, UR9, URZ, !UP0 ;  /* 0x0000003f090e7287 */ /* 0x000fe4000c000000 */
[----:B------:R-:W-:Y:S01]  /*cd10*/  USEL UR15, UR8, URZ, !UP0 ;  /* 0x0000003f080f7287 */ /* 0x000fe2000c000000 */
[----:B------:R-:W-:Y:S11]  /*cd20*/  @P0 BRA `(.L_x_9550) ;  /* 0x0000000000ec0947 */ /* 0x000ff60003800000 */
[----:B------:R-:W2:Y:S01]  /*cd30*/  LDL R3, [R1+0x4] ;  /* 0x0000040001037983 */ /* 0x000ea20000100800 */
        /* <DEDUP_REMOVED lines=26> */
[----:B------:R-:W-:Y:S01]  /*cee0*/  UIMAD.WIDE.U32 UR22, UR16, UR18, URZ ;  /* 0x00000012101672a5 */ /* 0x000fe2000f8e003f */
[----:B------:R-:W-:Y:S01]  /*cef0*/  IMAD.MOV.U32 R3, RZ, RZ, R6 ;  /* 0x000000ffff037224 */ /* 0x000fe200078e0006 */
        /* <DEDUP_REMOVED lines=9> */
[----:B------:R-:W-:Y:S01]  /*cf90*/  UIADD3 UR20, UR9, UR20, URZ ;  /* 0x0000001409147290 */ /* 0x000fe2000fffe03f */
[----:B------:R-:W-:Y:S01]  /*cfa0*/  SHF.R.S32.HI R5, RZ, 0x1f, R3 ;  /* 0x0000001fff057819 */ /* 0x000fe20000011403 */
[----:B------:R-:W-:Y:S01]  /*cfb0*/  UIADD3 UR10, UR11, UR13, URZ ;  /* 0x0000000d0b0a7290 */ /* 0x000fe2000fffe03f */
[----:B------:R-:W-:Y:S01]  /*cfc0*/  IMAD R7, R9, R7, R6 ;  /* 0x0000000709077224 */ /* 0x000fe200078e0206 */
[----:B------:R-:W-:Y:S01]  /*cfd0*/  IADD3 R4, P0, P1, R3, UR8, R4 ;  /* 0x0000000803047c10 */ /* 0x000fe2000f91e004 */
[----:B------:R-:W-:Y:S01]  /*cfe0*/  IMAD.U32 R8, RZ, RZ, UR16 ;  /* 0x00000010ff087e24 */ /* 0x000fe2000f8e00ff */
[----:B------:R-:W-:Y:S01]  /*cff0*/  UIADD3.X UR10, UR10, UR20, UR21, UP1, UP2 ;  /* 0x000000140a0a7290 */ /* 0x000fe20008fe4415 */
[----:B------:R-:W-:Y:S01]  /*d000*/  ULDC.64 UR8, c[0x0][UR19+0x210] ;  /* 0x0000840013087abb */ /* 0x000fe20008000a00 */
[----:B------:R-:W-:Y:S01]  /*d010*/  SHF.R.S32.HI R3, RZ, 0x1f, R7 ;  /* 0x0000001fff037819 */ /* 0x000fe20000011407 */
[----:B------:R-:W-:-:S03]  /*d020*/  IMAD R6, R7, UR9, RZ ;  /* 0x0000000907067c24 */ /* 0x000fc6000f8e02ff */
        /* <DEDUP_REMOVED lines=11> */
.L_x_9550:
[----:B------:R-:W-:Y:S05]  /*d0e0*/  BSYNC B1 ;  /* 0x0000000000017941 */ /* 0x000fea0003800000 */
.L_x_9549:
[----:B------:R-:W-:-:S13]  /*d0f0*/  R2UR UR8, R19 ;  /* 0x00000000130872ca */ /* 0x000fda00000e0000 */
[----:B------:R-:W-:-:S06]  /*d100*/  UISETP.GT.AND UP0, UPT, UR8, 0x1, UPT ;  /* 0x000000010800788c */ /* 0x000fcc000bf04270 */
[----:B------:R-:W-:-:S13]  /*d110*/  PLOP3.LUT P0, PT, PT, PT, UP0, 0x80, 0x0 ;  /* 0x000000000000781c */ /* 0x000fda0003f0f008 */
[----:B------:R-:W-:Y:S05]  /*d120*/  @P0 BRA `(.L_x_9545) ;  /* 0x00000004007c0947 */ /* 0x000fea0003800000 */
[----:B0-----:R-:W2:Y:S01]  /*d130*/  LDL.LU R3, [R1+0x4] ;  /* 0x0000040001037983 */ /* 0x001ea20000300800 */
[----:B------:R-:W0:Y:S01]  /*d140*/  LDC R11, c[0x0][0xbe8] ;  /* 0x0002fa00ff0b7b82 */ /* 0x000e220000000800 */
[----:B------:R-:W-:Y:S01]  /*d150*/  SHF.R.S32.HI R10, RZ, 0x1f, R12 ;  /* 0x0000001fff0a7819 */ /* 0x000fe2000001140c */
[----:B------:R-:W-:Y:S01]  /*d160*/  ULDC.64 UR12, c[0x0][0xaa0] ;  /* 0x0002a800000c7ab9 */ /* 0x000fe20000000a00 */
[----:B------:R-:W-:Y:S01]  /*d170*/  R2UR UR17, R156 ;  /* 0x000000009c1172ca */ /* 0x000fe200000e0000 */
[----:B------:R-:W-:Y:S01]  /*d180*/  UIMAD UR10, UR21, UR12, URZ ;  /* 0x0000000c150a72a4 */ /* 0x000fe2000f8e023f */
[----:B------:R-:W-:Y:S01]  /*d190*/  LEA.HI R10, R10, R12, RZ, 0x2 ;  /* 0x0000000c0a0a7211 */ /* 0x000fe200078f10ff */
[----:B------:R-:W-:Y:S01]  /*d1a0*/  UIMAD.WIDE.U32 UR8, UR4, UR12, URZ ;  /* 0x0000000c040872a5 */ /* 0x000fe2000f8e003f */
[----:B------:R-:W-:Y:S01]  /*d1b0*/  BSSY B1, `(.L_x_9551) ;  /* 0x0000044000017945 */ /* 0x000fe20003800000 */
[----:B------:R-:W-:Y:S01]  /*d1c0*/  UIMAD UR10, UR4, UR13, UR10 ;  /* 0x0000000d040a72a4 */ /* 0x000fe2000f8e020a */
        /* <DEDUP_REMOVED lines=9> */
[----:B------:R-:W-:-:S04]  /*d260*/  UIMAD UR15, UR15, UR10, URZ ;  /* 0x0000000a0f0f72a4 */ /* 0x000fc8000f8e023f */
[----:B------:R-:W-:Y:S02]  /*d270*/  UIMAD UR4, UR14, UR11, UR15 ;  /* 0x0000000b0e0472a4 */ /* 0x000fe4000f8e020f */
[----:B------:R-:W-:-:S03]  /*d280*/  UIMAD.WIDE.U32 UR14, UR14, UR10, UR8 ;  /* 0x0000000a0e0e72a5 */ /* 0x000fc6000f8e0008 */
[----:B------:R-:W-:Y:S01]  /*d290*/  ULDC.64 UR8, c[0x0][0xae0] ;  /* 0x0002b80000087ab9 */ /* 0x000fe20000000a00 */
[----:B------:R-:W0:Y:S01]  /*d2a0*/  @P0 LDC R5, c[0x0][0xbec] ;  /* 0x0002fb00ff050b82 */ /* 0x000e220000000800 */
[----:B------:R-:W-:-:S07]  /*d2b0*/  UIADD3 UR4, UR15, UR4, URZ ;  /* 0x000000040f047290 */ /* 0x000fce000fffe03f */
[----:B------:R-:W1:Y:S01]  /*d2c0*/  @P0 LDC R7, c[0x0][0xbf0] ;  /* 0x0002fc00ff070b82 */ /* 0x000e620000000800 */
[----:B--2---:R-:W-:Y:S02]  /*d2d0*/  R2UR UR16, R3 ;  /* 0x00000000031072ca */ /* 0x004fe400000e0000 */
[----:B------:R-:W-:-:S04]  /*d2e0*/  SHF.R.S32.HI R3, RZ, 0x1f, R12 ;  /* 0x0000001fff037819 */ /* 0x000fc8000001140c */
[----:B------:R-:W-:-:S04]  /*d2f0*/  LEA.HI R3, R3, R12, RZ, 0x2 ;  /* 0x0000000c03037211 */ /* 0x000fc800078f10ff */
[----:B------:R-:W-:-:S03]  /*d300*/  LOP3.LUT R3, R3, 0xfffffffc, RZ, 0xc0, !PT ;  /* 0xfffffffc03037812 */ /* 0x000fc600078ec0ff */
[----:B------:R-:W-:Y:S02]  /*d310*/  IMAD.U32 R6, RZ, RZ, UR16 ;  /* 0x00000010ff067e24 */ /* 0x000fe4000f8e00ff */
[----:B------:R-:W-:Y:S02]  /*d320*/  IMAD.IADD R3, R12, 0x1, -R3 ;  /* 0x000000010c037824 */ /* 0x000fe400078e0a03 */
[----:B------:R-:W-:Y:S02]  /*d330*/  IMAD.U32 R8, RZ, RZ, UR16 ;  /* 0x00000010ff087e24 */ /* 0x000fe4000f8e00ff */
[----:B------:R-:W-:-:S04]  /*d340*/  IMAD R3, R3, 0x60, R10 ;  /* 0x0000006003037824 */ /* 0x000fc800078e020a */
        /* <DEDUP_REMOVED lines=8> */
[----:B------:R-:W-:Y:S02]  /*d3d0*/  IMAD R7, R11, R7, R6 ;  /* 0x000000070b077224 */ /* 0x000fe400078e0206 */
        /* <DEDUP_REMOVED lines=8> */
[----:B-----5:R-:W-:Y:S02]  /*d460*/  IMAD R11, R0, R11, RZ ;  /* 0x0000000b000b7224 */ /* 0x020fe400078e02ff */
[----:B------:R-:W-:Y:S02]  /*d470*/  IMAD R0, R8, 0xc0, R10 ;  /* 0x000000c008007824 */ /* 0x000fe400078e020a */
[C---:B------:R-:W-:Y:S02]  /*d480*/  IMAD R3, R7.reuse, UR9, R6 ;  /* 0x0000000907037c24 */ /* 0x040fe4000f8e0206 */
[----:B------:R-:W-:Y:S01]  /*d490*/  IMAD.WIDE.U32 R4, R7, UR8, R4 ;  /* 0x0000000807047c25 */ /* 0x000fe2000f8e0004 */
[----:B------:R-:W-:Y:S01]  /*d4a0*/  ISETP.GE.AND P0, PT, R0, R11, PT ;  /* 0x0000000b0000720c */ /* 0x000fe20003f06270 */
[----:B------:R-:W-:-:S02]  /*d4b0*/  ULDC.64 UR8, c[0x0][0xa80] ;  /* 0x0002a00000087ab9 */ /* 0x000fc40000000a00 */
        /* <DEDUP_REMOVED lines=16> */
[----:B------:R3:W-:Y:S04]  /*d5c0*/  @!P2 ST.E.128 desc[UR8][R8.64], RZ ;  /* 0x000000ff0800a985 */ /* 0x0007e8000c101d08 */
[----:B------:R3:W-:Y:S04]  /*d5d0*/  @!P3 ST.E.128 desc[UR8][R12.64], RZ ;  /* 0x000000ff0c00b985 */ /* 0x0007e8000c101d08 */
[----:B------:R3:W-:Y:S02]  /*d5e0*/  @!P4 ST.E.128 desc[UR8][R14.64], RZ ;  /* 0x000000ff0e00c985 */ /* 0x0007e4000c101d08 */
.L_x_9552:
[----:B------:R-:W-:Y:S05]  /*d5f0*/  BSYNC B1 ;  /* 0x0000000000017941 */ /* 0x000fea0003800000 */
.L_x_9551:
[----:B------:R-:W-:Y:S01]  /*d600*/  VIADD R0, R0, 0x60 ;  /* 0x0000006000007836 */ /* 0x000fe20000000000 */
[----:B--2---:R2:W4:Y:S04]  /*d610*/  SHFL.IDX PT, R5, R3, 0x1, 0x1c1f ;  /* 0x003c1f0003057f89 */ /* 0x00452800000e0000 */
[----:B------:R-:W-:Y:S01]  /*d620*/  ISETP.GE.AND P0, PT, R0, R11, PT ;  /* 0x0000000b0000720c */ /* 0x000fe20003f06270 */
[----:B-1----:R2:W1:-:S12]  /*d630*/  SHFL.IDX PT, R4, R6, 0x1, 0x1c1f ;  /* 0x003c1f0006047f89 */ /* 0x00245800000e0000 */
[----:B--2---:R-:W-:Y:S05]  /*d640*/  @P0 BRA `(.L_x_9545) ;  /* 0x0000000000340947 */ /* 0x004fea0003800000 */
[----:B------:R-:W-:Y:S01]  /*d650*/  ULDC UR4, c[0x0][0xac8] ;  /* 0x0002b20000047ab9 */ /* 0x000fe20000000800 */
[----:B------:R-:W-:Y:S01]  /*d660*/  ULDC.64 UR8, c[0x0][0x208] ;  /* 0x0000820000087ab9 */ /* 0x000fe20000000a00 */
[----:B------:R-:W-:Y:S02]  /*d670*/  ISETP.GE.AND P3, PT, R22, UR4, PT ;  /* 0x0000000416007c0c */ /* 0x000fe4000bf66270 */
[----:B------:R-:W-:Y:S02]  /*d680*/  ISETP.GE.AND P4, PT, R144, UR4, PT ;  /* 0x0000000490007c0c */ /* 0x000fe4000bf86270 */
[----:B------:R-:W-:-:S09]  /*d690*/  ISETP.GE.AND P2, PT, R18, UR4, PT ;  /* 0x0000000412007c0c */ /* 0x000fd2000bf46270 */
[-C--:B-1-3--:R-:W-:Y:S02]  /*d6a0*/  @!P3 LEA R8, P0, R22, R4.reuse, 0x1 ;  /* 0x000000041608b211 */ /* 0x08afe400078008ff */
[----:B------:R-:W-:Y:S02]  /*d6b0*/  @!P4 LEA R10, P1, R144, R4, 0x1 ;  /* 0x00000004900ac211 */ /* 0x000fe400078208ff */
[----:B0---4-:R-:W-:Y:S01]  /*d6c0*/  @!P2 IMAD.WIDE R6, R18, 0x2, R4 ;  /* 0x000000021206a825 */ /* 0x011fe200078e0204 */
[-C--:B------:R-:W-:Y:S02]  /*d6d0*/  @!P3 LEA.HI.X R9, R22, R5.reuse, R17, 0x1, P0 ;  /* 0x000000051609b211 */ /* 0x080fe400000f0c11 */
[----:B------:R-:W-:Y:S02]  /*d6e0*/  @!P4 LEA.HI.X R11, R144, R5, R16, 0x1, P1 ;  /* 0x00000005900bc211 */ /* 0x000fe400008f0c10 */
[----:B------:R2:W-:Y:S04]  /*d6f0*/  @!P2 ST.E.128 desc[UR8][R6.64], RZ ;  /* 0x000000ff0600a985 */ /* 0x0005e8000c101d08 */
[----:B------:R2:W-:Y:S04]  /*d700*/  @!P3 ST.E.128 desc[UR8][R8.64], RZ ;  /* 0x000000ff0800b985 */ /* 0x0005e8000c101d08 */
[----:B------:R2:W-:Y:S02]  /*d710*/  @!P4 ST.E.128 desc[UR8][R10.64], RZ ;  /* 0x000000ff0a00c985 */ /* 0x0005e4000c101d08 */
.L_x_9545:
[----:B------:R-:W-:Y:S05]  /*d720*/  BSYNC B0 ;  /* 0x0000000000007941 */ /* 0x000fea0003800000 */
.L_x_9539:
[----:B------:R-:W-:Y:S02]  /*d730*/  ULDC UR4, c[0x0][0xc3c] ;  /* 0x00030f0000047ab9 */ /* 0x000fe40000000800 */
[----:B------:R-:W-:-:S06]  /*d740*/  UISETP.GE.AND UP0, UPT, UR7, UR4, UPT ;  /* 0x000000040700728c */ /* 0x000fcc000bf06270 */
[----:B------:R-:W-:-:S13]  /*d750*/  PLOP3.LUT P0, PT, PT, PT, UP0, 0x80, 0x0 ;  /* 0x000000000000781c */ /* 0x000fda0003f0f008 */
[----:B------:R-:W-:Y:S05]  /*d760*/  @!P0 BRA `(.L_x_9553) ;  /* 0xffffff3800688947 */ /* 0x000fea000383ffff */
[----:B------:R-:W-:Y:S05]  /*d770*/  EXIT ;  /* 0x000000000000794d */ /* 0x000fea0003800000 */
.L_x_9514:
        /* <DEDUP_REMOVED lines=13> */
[----:B------:R-:W1:Y:S01]  /*d850*/  LDS.128 R24, [UR4+0x31cd0] ;  /* 0x031cd004ff187984 */ /* 0x000e620008000c00 */
[----:B------:R-:W-:Y:S06]  /*d860*/  BAR.ARV 0x4, 0x200 ;  /* 0x0108000000007b1d */ /* 0x000fec0000002000 */
[----:B------:R-:W-:Y:S05]  /*d870*/  BRA `(.L_x_9555) ;  /* 0x0000000800947947 */ /* 0x000fea0003800000 */
.L_x_9554:
[----:B0-----:R-:W0:Y:S01]  /*d880*/  S2R R0, SR_TID.X ;  /* 0x0000000000007919 */ /* 0x001e220000002100 */
[----:B------:R-:W-:Y:S01]  /*d890*/  ULDC UR4, c[0x0][0xc3c] ;  /* 0x00030f0000047ab9 */ /* 0x000fe20000000800 */
[----:B------:R-:W-:Y:S01]  /*d8a0*/  IMAD.MOV.U32 R7, RZ, RZ, RZ ;  /* 0x000000ffff077224 */ /* 0x000fe200078e00ff */
        /* <DEDUP_REMOVED lines=8> */
[----:B------:R-:W2:Y:S01]  /*d930*/  @!P1 LDG.E R6, desc[UR6][R4.64] ;  /* 0x0000000604069981 */ /* 0x000ea2000c1e1900 */
[----:B-1----:R-:W-:-:S05]  /*d940*/  @!P1 IMAD.WIDE.U32 R2, R0, 0x4, R2 ;  /* 0x0000000400029825 */ /* 0x002fca00078e0002 */
[----:B------:R-:W2:Y:S01]  /*d950*/  @!P1 LDG.E R7, desc[UR6][R2.64] ;  /* 0x0000000602079981 */ /* 0x000ea2000c1e1900 */
[C---:B------:R-:W-:Y:S02]  /*d960*/  ISETP.NE.AND P1, PT, R0.reuse, RZ, PT ;  /* 0x000000ff0000720c */ /* 0x040fe40003f25270 */
[C---:B------:R-:W-:Y:S02]  /*d970*/  ISETP.GE.U32.AND P2, PT, R0.reuse, 0x2, PT ;  /* 0x000000020000780c */ /* 0x040fe40003f46070 */
[C---:B------:R-:W-:Y:S02]  /*d980*/  ISETP.GE.U32.AND P3, PT, R0.reuse, 0x4, PT ;  /* 0x000000040000780c */ /* 0x040fe40003f66070 */
[C---:B------:R-:W-:Y:S02]  /*d990*/  ISETP.GE.U32.AND P4, PT, R0.reuse, 0x8, PT ;  /* 0x000000080000780c */ /* 0x040fe40003f86070 */
[----:B------:R-:W-:Y:S01]  /*d9a0*/  ISETP.GE.U32.AND P5, PT, R0, 0x10, PT ;  /* 0x000000100000780c */ /* 0x000fe20003fa6070 */
[----:B------:R-:W0:Y:S01]  /*d9b0*/  S2UR UR6, SR_CTAID.X ;  /* 0x00000000000679c3 */ /* 0x000e220000002500 */
[----:B------:R-:W-:Y:S01]  /*d9c0*/  UMOV UR4, URZ ;  /* 0x0000003f00047c82 */ /* 0x000fe20008000000 */
        /* <DEDUP_REMOVED lines=17> */
[----:B-1----:R-:W-:-:S05]  /*dae0*/  IMAD R8, R8, UR5, RZ ;  /* 0x0000000508087c24 */ /* 0x002fca000f8e02ff */
[----:B0-----:R-:W-:Y:S01]  /*daf0*/  ISETP.GT.AND P6, PT, R8, UR6, PT ;  /* 0x0000000608007c0c */ /* 0x001fe2000bfc4270 */
[----:B------:R-:W-:-:S12]  /*db00*/  IMAD.MOV.U32 R3, RZ, RZ, R8 ;  /* 0x000000ffff037224 */ /* 0x000fd800078e0008 */
[----:B------:R-:W-:Y:S05]  /*db10*/  @P6 BRA `(.L_x_9556) ;  /* 0x0000000000a06947 */ /* 0x000fea0003800000 */
[----:B------:R-:W-:Y:S01]  /*db20*/  IMAD.MOV.U32 R8, RZ, RZ, R3 ;  /* 0x000000ffff087224 */ /* 0x000fe200078e0003 */
[----:B------:R-:W-:Y:S01]  /*db30*/  UMOV UR4, URZ ;  /* 0x0000003f00047c82 */ /* 0x000fe20008000000 */
[----:B------:R-:W-:-:S05]  /*db40*/  ULDC UR5, c[0x0][0xc38] ;  /* 0x00030e0000057ab9 */ /* 0x000fca0000000800 */
.L_x_9558:
[----:B------:R-:W0:Y:S01]  /*db50*/  LDC R2, c[0x0][0xc3c] ;  /* 0x00030f00ff027b82 */ /* 0x000e220000000800 */
[----:B------:R-:W-:Y:S01]  /*db60*/  UIADD3 UR4, UR4, 0x1f, URZ ;  /* 0x0000001f04047890 */ /* 0x000fe2000fffe03f */
[----:B------:R-:W-:Y:S02]  /*db70*/  ULDC UR7, c[0x0][0xc3c] ;  /* 0x00030f0000077ab9 */ /* 0x000fe40000000800 */
[----:B------:R-:W-:-:S03]  /*db80*/  IMAD.U32 R27, RZ, RZ, UR7 ;  /* 0x00000007ff1b7e24 */ /* 0x000fc6000f8e00ff */
[----:B0-----:R-:W-:-:S13]  /*db90*/  ISETP.LE.AND P6, PT, R2, UR4, PT ;  /* 0x0000000402007c0c */ /* 0x001fda000bfc3270 */
[----:B------:R-:W-:Y:S05]  /*dba0*/  @P6 BRA `(.L_x_9557) ;  /* 0x0000000400a46947 */ /* 0x000fea0003800000 */
[----:B------:R-:W-:Y:S01]  /*dbb0*/  VIADD R7, R0, UR4 ;  /* 0x0000000400077c36 */ /* 0x000fe20008000000 */
[----:B------:R-:W-:-:S04]  /*dbc0*/  ULDC.64 UR8, c[0x0][0x208] ;  /* 0x0000820000087ab9 */ /* 0x000fc80000000a00 */
[----:B------:R-:W-:-:S13]  /*dbd0*/  ISETP.GE.OR P6, PT, R7, R2, !P0 ;  /* 0x000000020700720c */ /* 0x000fda00047c6670 */
[----:B------:R-:W0:Y:S08]  /*dbe0*/  @!P6 LDC.64 R4, c[0x0][0xc80] ;  /* 0x00032000ff04eb82 */ /* 0x000e300000000a00 */
[----:B------:R-:W1:Y:S01]  /*dbf0*/  @!P6 LDC.64 R2, c[0x0][0xc78] ;  /* 0x00031e00ff02eb82 */ /* 0x000e620000000a00 */
[----:B0-----:R-:W-:-:S04]  /*dc00*/  @!P6 IMAD.WIDE R4, R7, 0x4, R4 ;  /* 0x000000040704e825 */ /* 0x001fc800078e0204 */
[----:B-1----:R-:W-:Y:S01]  /*dc10*/  @!P6 IMAD.WIDE R2, R7, 0x4, R2 ;  /* 0x000000040702e825 */ /* 0x002fe200078e0202 */
[----:B------:R-:W-:-:S06]  /*dc20*/  CS2R R6, SRZ ;  /* 0x0000000000067805 */ /* 0x000fcc000001ff00 */
[----:B------:R-:W2:Y:S04]  /*dc30*/  @!P6 LDG.E R6, desc[UR8][R4.64] ;  /* 0x000000080406e981 */ /* 0x000ea8000c1e1900 */
        /* <DEDUP_REMOVED lines=22> */
.L_x_9556:
        /* <DEDUP_REMOVED lines=12> */
[----:B0-----:R-:W0:Y:S02]  /*de60*/  MUFU.RCP R8, R8 ;  /* 0x0000000800087308 */ /* 0x001e240000001000 */
[----:B0-----:R-:W-:-:S06]  /*de70*/  VIADD R3, R8, 0xffffffe ;  /* 0x0ffffffe08037836 */ /* 0x001fcc0000000000 */
[----:B------:R-:W0:Y:S02]  /*de80*/  F2I.FTZ.U32.TRUNC.NTZ R3, R3 ;  /* 0x0000000300037305 */ /* 0x000e24000021f000 */
[----:B0-----:R-:W-:Y:S01]  /*de90*/  IMAD.MOV R11, RZ, RZ, -R3 ;  /* 0x000000ffff0b7224 */ /* 0x001fe200078e0a03 */
[----:B------:R-:W-:Y:S06]  /*dea0*/  @!P0 BRA `(.L_x_9559) ;  /* 0x0000000000088947 */ /* 0x000fec0003800000 */
[----:B------:R-:W-:-:S05]  /*deb0*/  VIADD R5, R27, 0xffffffff ;  /* 0xffffffff1b057836 */ /* 0x000fca0000000000 */
[----:B------:R0:W1:Y:S02]  /*dec0*/  SHFL.IDX PT, R24, R2, R5, 0x1f ;  /* 0x00001f0502187589 */ /* 0x00006400000e0000 */
.L_x_9559:
[----:B-1----:R-:W-:Y:S02]  /*ded0*/  IMAD R24, R24, UR5, R9 ;  /* 0x0000000518187c24 */ /* 0x002fe4000f8e0209 */
[----:B------:R-:W-:Y:S02]  /*dee0*/  IMAD R9, R11, R4, RZ ;  /* 0x000000040b097224 */ /* 0x000fe400078e02ff */
[----:B0-----:R-:W-:Y:S01]  /*def0*/  IMAD.MOV.U32 R2, RZ, RZ, RZ ;  /* 0x000000ffff027224 */ /* 0x001fe200078e00ff */
[----:B------:R-:W-:Y:S01]  /*df00*/  IADD3 R25, -R24, UR6, RZ ;  /* 0x0000000618197c10 */ /* 0x000fe2000fffe1ff */
[----:B------:R-:W-:Y:S01]  /*df10*/  IMAD.MOV.U32 R5, RZ, RZ, R10 ;  /* 0x000000ffff057224 */ /* 0x000fe200078e000a */
[----:B------:R-:W-:Y:S01]  /*df20*/  IABS R10, R7 ;  /* 0x00000007000a7213 */ /* 0x000fe20000000000 */
[----:B------:R-:W-:Y:S01]  /*df30*/  IMAD.HI.U32 R2, R3, R9, R2 ;  /* 0x0000000903027227 */ /* 0x000fe200078e0002 */
[----:B------:R-:W-:Y:S01]  /*df40*/  IABS R9, R6 ;  /* 0x0000000600097213 */ /* 0x000fe20000000000 */
[----:B------:R-:W0:Y:S01]  /*df50*/  I2F.RP R8, R5 ;  /* 0x0000000500087306 */ /* 0x000e220000209400 */
[----:B------:R-:W-:Y:S01]  /*df60*/  IABS R3, R25 ;  /* 0x0000001900037213 */ /* 0x000fe20000000000 */
[----:B------:R-:W-:-:S02]  /*df70*/  IMAD.MOV R10, RZ, RZ, -R10 ;  /* 0x000000ffff0a7224 */ /* 0x000fc400078e0a0a */
[----:B------:R-:W-:Y:S02]  /*df80*/  IMAD.MOV R9, RZ, RZ, -R9 ;  /* 0x000000ffff097224 */ /* 0x000fe400078e0a09 */
[----:B------:R-:W-:-:S04]  /*df90*/  IMAD.HI.U32 R2, R2, R3, RZ ;  /* 0x0000000302027227 */ /* 0x000fc800078e00ff */
[----:B------:R-:W-:Y:S02]  /*dfa0*/  IMAD R3, R2, R9, R3 ;  /* 0x0000000902037224 */ /* 0x000fe400078e0203 */
[----:B------:R-:W-:-:S03]  /*dfb0*/  VIADD R27, R27, UR4 ;  /* 0x000000041b1b7c36 */ /* 0x000fc60008000000 */
[----:B------:R-:W-:Y:S01]  /*dfc0*/  ISETP.GT.U32.AND P1, PT, R4, R3, PT ;  /* 0x000000030400720c */ /* 0x000fe20003f24070 */
[----:B0-----:R-:W0:-:S12]  /*dfd0*/  MUFU.RCP R8, R8 ;  /* 0x0000000800087308 */ /* 0x001e180000001000 */
[----:B------:R-:W-:Y:S02]  /*dfe0*/  @!P1 IMAD.IADD R3, R3, 0x1, -R4 ;  /* 0x0000000103039824 */ /* 0x000fe400078e0a04 */
[----:B------:R-:W-:Y:S01]  /*dff0*/  @!P1 VIADD R2, R2, 0x1 ;  /* 0x0000000102029836 */ /* 0x000fe20000000000 */
[----:B------:R-:W-:Y:S02]  /*e000*/  ISETP.NE.AND P1, PT, R6, RZ, PT ;  /* 0x000000ff0600720c */ /* 0x000fe40003f25270 */
[----:B------:R-:W-:Y:S01]  /*e010*/  ISETP.GE.U32.AND P0, PT, R3, R4, PT ;  /* 0x000000040300720c */ /* 0x000fe20003f06070 */
[----:B0-----:R-:W-:Y:S01]  /*e020*/  VIADD R9, R8, 0xffffffe ;  /* 0x0ffffffe08097836 */ /* 0x001fe20000000000 */
[----:B------:R-:W-:-:S03]  /*e030*/  LOP3.LUT R4, R25, R6, RZ, 0x3c, !PT ;  /* 0x0000000619047212 */ /* 0x000fc600078e3cff */
[----:B------:R-:W0:Y:S01]  /*e040*/  F2I.FTZ.U32.TRUNC.NTZ R3, R9 ;  /* 0x0000000900037305 */ /* 0x000e22000021f000 */
[----:B------:R-:W-:-:S07]  /*e050*/  ISETP.GE.AND P2, PT, R4, RZ, PT ;  /* 0x000000ff0400720c */ /* 0x000fce0003f46270 */
[----:B------:R-:W-:-:S04]  /*e060*/  @P0 VIADD R2, R2, 0x1 ;  /* 0x0000000102020836 */ /* 0x000fc80000000000 */
[----:B------:R-:W-:Y:S02]  /*e070*/  IMAD.MOV.U32 R4, RZ, RZ, R2 ;  /* 0x000000ffff047224 */ /* 0x000fe400078e0002 */
[----:B0-----:R-:W-:Y:S02]  /*e080*/  IMAD.MOV R2, RZ, RZ, -R3 ;  /* 0x000000ffff027224 */ /* 0x001fe400078e0a03 */
[----:B------:R-:W-:Y:S01]  /*e090*/  @!P2 IMAD.MOV R4, RZ, RZ, -R4 ;  /* 0x000000ffff04a224 */ /* 0x000fe200078e0a04 */
[----:B------:R-:W-:Y:S01]  /*e0a0*/  @!P1 LOP3.LUT R4, RZ, R6, RZ, 0x33, !PT ;  /* 0x00000006ff049212 */ /* 0x000fe200078e33ff */
[----:B------:R-:W-:Y:S02]  /*e0b0*/  IMAD R9, R2, R5, RZ ;  /* 0x0000000502097224 */ /* 0x000fe400078e02ff */
[----:B------:R-:W-:Y:S01]  /*e0c0*/  IMAD.MOV.U32 R2, RZ, RZ, RZ ;  /* 0x000000ffff027224 */ /* 0x000fe200078e00ff */
[-C--:B------:R-:W-:Y:S01]  /*e0d0*/  IABS R8, R4.reuse ;  /* 0x0000000400087213 */ /* 0x080fe20000000000 */
[----:B------:R-:W-:-:S02]  /*e0e0*/  IMAD R6, R6, R4, RZ ;  /* 0x0000000406067224 */ /* 0x000fc400078e02ff */
[----:B------:R-:W-:-:S04]  /*e0f0*/  IMAD.HI.U32 R2, R3, R9, R2 ;  /* 0x0000000903027227 */ /* 0x000fc800078e0002 */
[----:B------:R-:W-:Y:S02]  /*e100*/  IMAD.MOV.U32 R3, RZ, RZ, R8 ;  /* 0x000000ffff037224 */ /* 0x000fe400078e0008 */
[----:B------:R-:W-:Y:S02]  /*e110*/  IMAD.MOV.U32 R8, RZ, RZ, R10 ;  /* 0x000000ffff087224 */ /* 0x000fe400078e000a */
[----:B------:R-:W-:-:S04]  /*e120*/  IMAD.HI.U32 R2, R2, R3, RZ ;  /* 0x0000000302027227 */ /* 0x000fc800078e00ff */
[----:B------:R-:W-:Y:S01]  /*e130*/  IMAD R8, R2, R8, R3 ;  /* 0x0000000802087224 */ /* 0x000fe200078e0203 */
[----:B------:R-:W-:Y:S01]  /*e140*/  LOP3.LUT R3, R4, R7, RZ, 0x3c, !PT ;  /* 0x0000000704037212 */ /* 0x000fe200078e3cff */
[----:B------:R-:W-:-:S03]  /*e150*/  IMAD.IADD R25, R25, 0x1, -R6 ;  /* 0x0000000119197824 */ /* 0x000fc600078e0a06 */
        /* <DEDUP_REMOVED lines=11> */
[----:B------:R-:W-:-:S04]  /*e210*/  IMAD R7, R7, 0x1000000, R2 ;  /* 0x0100000007077824 */ /* 0x000fc800078e0202 */
[----:B------:R-:W-:Y:S01]  /*e220*/  IMAD R26, R4, 0x10000, R7 ;  /* 0x00010000041a7824 */ /* 0x000fe200078e0207 */
[----:B------:R-:W-:Y:S06]  /*e230*/  BRA `(.L_x_9560) ;  /* 0x00000000000c7947 */ /* 0x000fec0003800000 */
.L_x_9557:
[----:B------:R-:W-:Y:S02]  /*e240*/  IMAD.MOV.U32 R25, RZ, RZ, RZ ;  /* 0x000000ffff197224 */ /* 0x000fe400078e00ff */
[----:B------:R-:W-:Y:S02]  /*e250*/  IMAD.U32 R24, RZ, RZ, UR6 ;  /* 0x00000006ff187e24 */ /* 0x000fe4000f8e00ff */
[----:B------:R-:W-:-:S07]  /*e260*/  IMAD.MOV.U32 R26, RZ, RZ, RZ ;  /* 0x000000ffff1a7224 */ /* 0x000fce00078e00ff */
.L_x_9560:
[----:B------:R-:W-:-:S13]  /*e270*/  ISETP.NE.AND P0, PT, R0, RZ, PT ;  /* 0x000000ff0000720c */ /* 0x000fda0003f05270 */
[----:B------:R-:W0:Y:S01]  /*e280*/  @!P0 S2R R3, SR_CgaCtaId ;  /* 0x0000000000038919 */ /* 0x000e220000008800 */
[----:B------:R-:W-:-:S04]  /*e290*/  @!P0 MOV R0, 0x400 ;  /* 0x0000040000008802 */ /* 0x000fc80000000f00 */
[----:B0-----:R-:W-:-:S05]  /*e2a0*/  @!P0 LEA R0, R3, R0, 0x18 ;  /* 0x0000000003008211 */ /* 0x001fca00078ec0ff */
[----:B------:R2:W-:Y:S01]  /*e2b0*/  @!P0 STS.128 [R0+0x31cd0], R24 ;  /* 0x031cd01800008388 */ /* 0x0005e20000000c00 */
[----:B------:R-:W-:Y:S06]  /*e2c0*/  BAR.ARV 0x5, 0x200 ;  /* 0x0148000000007b1d */ /* 0x000fec0000002000 */
.L_x_9555:
[----:B------:R3:W-:Y:S01]  /*e2d0*/  STL [R1+0x34], RZ ;  /* 0x000034ff01007387 */ /* 0x0007e20000100800 */
[----:B------:R-:W-:Y:S01]  /*e2e0*/  ULDC UR4, c[0x0][0xc3c] ;  /* 0x00030f0000047ab9 */ /* 0x000fe20000000800 */
[----:B------:R-:W-:Y:S01]  /*e2f0*/  IMAD.MOV.U32 R28, RZ, RZ, 0x1 ;  /* 0x00000001ff1c7424 */ /* 0x000fe200078e00ff */
[----:B-1----:R-:W-:Y:S01]  /*e300*/  ISETP.GE.AND P0, PT, R27, UR4, PT ;  /* 0x000000041b007c0c */ /* 0x002fe2000bf06270 */
[----:B------:R-:W-:-:S12]  /*e310*/  IMAD.MOV.U32 R18, RZ, RZ, RZ ;  /* 0x000000ffff127224 */ /* 0x000fd800078e00ff */
[----:B---3--:R-:W-:Y:S05]  /*e320*/  @P0 BRA `(.L_x_9561) ;  /* 0x0000005400f80947 */ /* 0x008fea0003800000 */
[----:B------:R-:W1:Y:S01]  /*e330*/  S2R R6, SR_TID.X ;  /* 0x0000000000067919 */ /* 0x000e620000002100 */
[----:B------:R-:W3:Y:S01]  /*e340*/  S2UR UR5, SR_CgaCtaId ;  /* 0x00000000000579c3 */ /* 0x000ee20000008800 */
[----:B------:R-:W-:Y:S01]  /*e350*/  UMOV UR4, 0x400 ;  /* 0x0000040000047882 */ /* 0x000fe20000000000 */
[----:B------:R-:W-:Y:S01]  /*e360*/  BSSY B8, `(.L_x_9561) ;  /* 0x000057a000087945 */ /* 0x000fe20003800000 */
[----:B------:R4:W-:Y:S01]  /*e370*/  STL [R1+0x34], RZ ;  /* 0x000034ff01007387 */ /* 0x0009e20000100800 */
[----:B------:R-:W-:Y:S01]  /*e380*/  IMAD.MOV.U32 R28, RZ, RZ, 0x1 ;  /* 0x00000001ff1c7424 */ /* 0x000fe200078e00ff */
[----:B------:R-:W-:Y:S01]  /*e390*/  ULDC UR38, c[0x0][0xc] ;  /* 0x0000030000267ab9 */ /* 0x000fe20000000800 */
[----:B------:R-:W-:Y:S01]  /*e3a0*/  IMAD.MOV.U32 R18, RZ, RZ, RZ ;  /* 0x000000ffff127224 */ /* 0x000fe200078e00ff */
[----:B------:R-:W-:Y:S01]  /*e3b0*/  ULDC.64 UR36, c[0x0][0x198] ;  /* 0x0000660000247ab9 */ /* 0x000fe20000000a00 */
[----:B---3--:R-:W-:-:S06]  /*e3c0*/  ULEA UR4, UR5, UR4, 0x18 ;  /* 0x0000000405047291 */ /* 0x008fcc000f8ec03f */
[----:B------:R-:W-:Y:S01]  /*e3d0*/  IMAD.U32 R17, RZ, RZ, UR4 ;  /* 0x00000004ff117e24 */ /* 0x000fe2000f8e00ff */
[C---:B-1----:R-:W-:Y:S01]  /*e3e0*/  LOP3.LUT R5, R6.reuse, 0x7f, RZ, 0xc0, !PT ;  /* 0x0000007f06057812 */ /* 0x042fe200078ec0ff */
[----:B0-2---:R-:W-:-:S04]  /*e3f0*/  IMAD.SHL.U32 R0, R6, 0x8, RZ ;  /* 0x0000000806007824 */ /* 0x005fc800078e00ff */
[----:B------:R-:W-:Y:S01]  /*e400*/  IMAD.SHL.U32 R4, R5, 0x8, RZ ;  /* 0x0000000805047824 */ /* 0x000fe200078e00ff */
[C---:B------:R-:W-:Y:S02]  /*e410*/  LOP3.LUT R3, R0.reuse, 0x20, RZ, 0xc0, !PT ;  /* 0x0000002000037812 */ /* 0x040fe400078ec0ff */
[----:B------:R-:W-:Y:S02]  /*e420*/  LOP3.LUT R2, R0, 0xd8, RZ, 0xc0, !PT ;  /* 0x000000d800027812 */ /* 0x000fe400078ec0ff */
[----:B------:R-:W-:Y:S02]  /*e430*/  LOP3.LUT R3, R3, 0x300, R4, 0xf8, !PT ;  /* 0x0000030003037812 */ /* 0x000fe400078ef804 */
[----:B------:R-:W-:Y:S02]  /*e440*/  LOP3.LUT R2, R2, 0x18, R6, 0x78, !PT ;  /* 0x0000001802027812 */ /* 0x000fe400078e7806 */
[----:B------:R-:W-:Y:S02]  /*e450*/  LOP3.LUT R0, R0, 0x18, RZ, 0xc0, !PT ;  /* 0x0000001800007812 */ /* 0x000fe400078ec0ff */
[----:B------:R-:W-:Y:S01]  /*e460*/  LOP3.LUT R4, R3, R2, RZ, 0xfc, !PT ;  /* 0x0000000203047212 */ /* 0x000fe200078efcff */
[----:B------:R-:W-:Y:S01]  /*e470*/  IMAD.SHL.U32 R2, R6, 0x20, RZ ;  /* 0x0000002006027824 */ /* 0x000fe200078e00ff */
[----:B------:R-:W-:-:S04]  /*e480*/  SHF.R.U32.HI R3, RZ, 0x2, R5 ;  /* 0x00000002ff037819 */ /* 0x000fc80000011605 */
[----:B------:R-:W-:Y:S01]  /*e490*/  LOP3.LUT R5, R3, 0x60, R2, 0xf8, !PT ;  /* 0x0000006003057812 */ /* 0x000fe200078ef802 */
[----:B------:R-:W-:Y:S01]  /*e4a0*/  IMAD R2, R4, 0x2, R17 ;  /* 0x0000000204027824 */ /* 0x000fe200078e0211 */
[C---:B------:R-:W-:Y:S02]  /*e4b0*/  LOP3.LUT R3, R0.reuse, 0x20, RZ, 0xfc, !PT ;  /* 0x0000002000037812 */ /* 0x040fe400078efcff */
[----:B------:R-:W-:Y:S02]  /*e4c0*/  LOP3.LUT R0, R0, 0x40, RZ, 0xfc, !PT ;  /* 0x0000004000007812 */ /* 0x000fe400078efcff */
[----:B------:R4:W-:Y:S05]  /*e4d0*/  STL [R1+0x8], R2 ;  /* 0x0000080201007387 */ /* 0x0009ea0000100800 */
.L_x_9665:
[----:B01--4-:R-:W0:Y:S01]  /*e4e0*/  LDC.64 R2, c[0x0][0xc88] ;  /* 0x00032200ff027b82 */ /* 0x013e220000000a00 */
[----:B------:R-:W-:Y:S01]  /*e4f0*/  ULDC.64 UR4, c[0x0][0x208] ;  /* 0x0000820000047ab9 */ /* 0x000fe20000000a00 */
[----:B0-----:R-:W-:-:S05]  /*e500*/  IMAD.WIDE R2, R27, 0x4, R2 ;  /* 0x000000041b027825 */ /* 0x001fca00078e0202 */
[----:B--2---:R-:W2:Y:S01]  /*e510*/  LDG.E R9, desc[UR4][R2.64] ;  /* 0x0000000402097981 */ /* 0x004ea2000c1e1900 */
[----:B------:R-:W-:Y:S05]  /*e520*/  YIELD ;  /* 0x0000000000007946 */ /* 0x000fea0003800000 */
[----:B------:R-:W-:Y:S01]  /*e530*/  ULDC.64 UR4, c[0x0][0xa28] ;  /* 0x00028a0000047ab9 */ /* 0x000fe20000000a00 */
[----:B------:R-:W-:Y:S01]  /*e540*/  IMAD.MOV.U32 R0, RZ, RZ, RZ ;  /* 0x000000ffff007224 */ /* 0x000fe200078e00ff */
[----:B------:R-:W-:Y:S01]  /*e550*/  ISETP.NE.U32.AND P0, PT, RZ, UR4, PT ;  /* 0x00000004ff007c0c */ /* 0x000fe2000bf05070 */
[----:B------:R-:W-:Y:S01]  /*e560*/  ULDC.64 UR10, c[0x0][0x208] ;  /* 0x00008200000a7ab9 */ /* 0x000fe20000000a00 */
[----:B------:R-:W-:Y:S01]  /*e570*/  IMAD.MOV.U32 R6, RZ, RZ, RZ ;  /* 0x000000ffff067224 */ /* 0x000fe200078e00ff */
[----:B------:R-:W-:Y:S01]  /*e580*/  ULDC.64 UR8, c[0x0][0xa08] ;  /* 0x0002820000087ab9 */ /* 0x000fe20000000a00 */
[----:B------:R-:W-:Y:S01]  /*e590*/  ISETP.NE.AND.EX P0, PT, RZ, UR5, PT, P0 ;  /* 0x00000005ff007c0c */ /* 0x000fe2000bf05300 */
[----:B------:R-:W-:Y:S01]  /*e5a0*/  ULDC.64 UR6, c[0x0][0xa18] ;  /* 0x0002860000067ab9 */ /* 0x000fe20000000a00 */
[----:B------:R-:W-:-:S02]  /*e5b0*/  ISETP.NE.U32.AND P2, PT, RZ, UR8, PT ;  /* 0x00000008ff007c0c */ /* 0x000fc4000bf45070 */
[----:B--2---:R-:W-:Y:S01]  /*e5c0*/  SHF.R.S32.HI R4, RZ, 0x1f, R9 ;  /* 0x0000001fff047819 */ /* 0x004fe20000011409 */
[----:B------:R-:W-:-:S08]  /*e5d0*/  IMAD.SHL.U32 R19, R9, 0x4, RZ ;  /* 0x0000000409137824 */ /* 0x000fd000078e00ff */
        /* <DEDUP_REMOVED lines=10> */
[----:B------:R-:W-:Y:S02]  /*e680*/  ISETP.NE.AND.EX P0, PT, RZ, UR9, PT, P2 ;  /* 0x00000009ff007c0c */ /* 0x000fe4000bf05320 */
[----:B------:R-:W-:Y:S02]  /*e690*/  ISETP.NE.U32.AND P2, PT, RZ, UR6, PT ;  /* 0x00000006ff007c0c */ /* 0x000fe4000bf45070 */
[C---:B0-----:R-:W-:Y:S02]  /*e6a0*/  IADD3 R4, P4, R19.reuse, UR8, RZ ;  /* 0x0000000813047c10 */ /* 0x041fe4000ff9e0ff */
[----:B-1----:R-:W-:Y:S02]  /*e6b0*/  IADD3 R2, P3, R19, UR4, RZ ;  /* 0x0000000413027c10 */ /* 0x002fe4000ff7e0ff */
[----:B------:R-:W-:-:S02]  /*e6c0*/  ISETP.NE.AND.EX P2, PT, RZ, UR7, PT, P2 ;  /* 0x00000007ff007c0c */ /* 0x000fc4000bf45320 */
[C---:B------:R-:W-:Y:S02]  /*e6d0*/  IADD3.X R3, R22.reuse, UR5, RZ, P3, !PT ;  /* 0x0000000516037c10 */ /* 0x040fe40009ffe4ff */
[----:B------:R-:W-:-:S03]  /*e6e0*/  IADD3.X R5, R22, UR9, RZ, P4, !PT ;  /* 0x0000000916057c10 */ /* 0x000fc6000a7fe4ff */
[----:B------:R-:W2:Y:S01]  /*e6f0*/  @P1 LDG.E R6, desc[UR10][R2.64] ;  /* 0x0000000a02061981 */ /* 0x000ea2000c1e1900 */
[----:B------:R-:W-:Y:S02]  /*e700*/  ULDC UR4, c[0x0][0x288] ;  /* 0x0000a20000047ab9 */ /* 0x000fe40000000800 */
[----:B------:R-:W-:Y:S01]  /*e710*/  IMAD.U32 R10, RZ, RZ, UR4 ;  /* 0x00000004ff0a7e24 */ /* 0x000fe2000f8e00ff */
[----:B------:R-:W-:Y:S01]  /*e720*/  ULDC.64 UR4, c[0x0][0x418] ;  /* 0x0001060000047ab9 */ /* 0x000fe20000000a00 */
        /* <DEDUP_REMOVED lines=13> */
[----:B---3--:R-:W-:Y:S05]  /*e800*/  @P2 BRA `(.L_x_9562) ;  /* 0x0000000000182947 */ /* 0x008fea0003800000 */
[----:B------:R-:W-:Y:S05]  /*e810*/  @!P1 BRA `(.L_x_9562) ;  /* 0x0000000000149947 */ /* 0x000fea0003800000 */
[----:B------:R-:W-:Y:S02]  /*e820*/  ULDC.64 UR4, c[0x0][0x208] ;  /* 0x0000820000047ab9 */ /* 0x000fe40000000a00 */
[----:B------:R-:W2:Y:S04]  /*e830*/  LDG.E R6, desc[UR4][R2.64] ;  /* 0x0000000402067981 */ /* 0x000ea8000c1e1900 */
[----:B------:R-:W2:Y:S02]  /*e840*/  LDG.E R2, desc[UR4][R2.64+0x4] ;  /* 0x0000040402027981 */ /* 0x000ea4000c1e1900 */
[----:B--2---:R-:W-:-:S05]  /*e850*/  IMAD.IADD R2, R2, 0x1, -R6 ;  /* 0x0000000102027824 */ /* 0x004fca00078e0a06 */
[----:B------:R1:W-:Y:S02]  /*e860*/  STL [R1+0x24], R2 ;  /* 0x0000240201007387 */ /* 0x0003e40000100800 */
.L_x_9562:
[----:B------:R-:W-:Y:S01]  /*e870*/  ULDC.64 UR4, c[0x0][0xa20] ;  /* 0x0002880000047ab9 */ /* 0x000fe20000000a00 */
[C---:B------:R-:W-:Y:S01]  /*e880*/  LOP3.LUT R6, R26.reuse, 0xff000000, RZ, 0xc0, !PT ;  /* 0xff0000001a067812 */ /* 0x040fe200078ec0ff */
[----:B------:R-:W-:Y:S01]  /*e890*/  IMAD.MOV.U32 R23, RZ, RZ, R9 ;  /* 0x000000ffff177224 */ /* 0x000fe200078e0009 */
[----:B------:R-:W-:Y:S02]  /*e8a0*/  ISETP.NE.U32.AND P1, PT, RZ, UR4, PT ;  /* 0x00000004ff007c0c */ /* 0x000fe4000bf25070 */
[----:B------:R-:W-:Y:S02]  /*e8b0*/  SHF.R.U32.HI R6, RZ, 0x8, R6 ;  /* 0x00000008ff067819 */ /* 0x000fe40000011606 */
[----:B------:R-:W-:Y:S02]  /*e8c0*/  ISETP.NE.AND.EX P1, PT, RZ, UR5, PT, P1 ;  /* 0x00000005ff007c0c */ /* 0x000fe4000bf25310 */
[C---:B-1----:R-:W-:Y:S02]  /*e8d0*/  LOP3.LUT R2, R26.reuse, 0xff0000, RZ, 0xc0, !PT ;  /* 0x00ff00001a027812 */ /* 0x042fe400078ec0ff */
[----:B------:R-:W-:Y:S01]  /*e8e0*/  LOP3.LUT R16, R26, 0xffff, RZ, 0xc0, !PT ;  /* 0x0000ffff1a107812 */ /* 0x000fe200078ec0ff */
[----:B-----5:R-:W-:Y:S01]  /*e8f0*/  IMAD.IADD R26, R8, 0x1, R0 ;  /* 0x00000001081a7824 */ /* 0x020fe200078e0200 */
[----:B------:R-:W-:-:S07]  /*e900*/  LEA.HI R6, R2, R6, RZ, 0x10 ;  /* 0x0000000602067211 */ /* 0x000fce00078f80ff */
[----:B------:R-:W-:Y:S05]  /*e910*/  @!P1 BRA `(.L_x_9563) ;  /* 0x0000000000149947 */ /* 0x000fea0003800000 */
[----:B------:R-:W-:Y:S01]  /*e920*/  IADD3 R2, P0, R19, UR4, RZ ;  /* 0x0000000413027c10 */ /* 0x000fe2000ff1e0ff */
[----:B------:R-:W-:-:S03]  /*e930*/  ULDC.64 UR6, c[0x0][0x208] ;  /* 0x0000820000067ab9 */ /* 0x000fc60000000a00 */
[----:B------:R-:W-:-:S05]  /*e940*/  IADD3.X R3, R22, UR5, RZ, P0, !PT ;  /* 0x0000000516037c10 */ /* 0x000fca00087fe4ff */
[----:B------:R1:W5:Y:S01]  /*e950*/  LDG.E R7, desc[UR6][R2.64] ;  /* 0x0000000602077981 */ /* 0x000362000c1e1900 */
[----:B------:R-:W-:Y:S05]  /*e960*/  BRA `(.L_x_9564) ;  /* 0x0000000000147947 */ /* 0x000fea0003800000 */
.L_x_9563:
[----:B------:R-:W-:Y:S05]  /*e970*/  @!P0 BRA `(.L_x_9564) ;  /* 0x0000000000108947 */ /* 0x000fea0003800000 */
[----:B------:R-:W-:Y:S02]  /*e980*/  ULDC.64 UR4, c[0x0][0x208] ;  /* 0x0000820000047ab9 */ /* 0x000fe40000000a00 */
[----:B------:R-:W2:Y:S04]  /*e990*/  LDG.E R7, desc[UR4][R4.64] ;  /* 0x0000000404077981 */ /* 0x000ea8000c1e1900 */
[----:B------:R-:W2:Y:S02]  /*e9a0*/  LDG.E R4, desc[UR4][R4.64+0x4] ;  /* 0x0000040404047981 */ /* 0x000ea4000c1e1900 */
[----:B--2---:R-:W-:-:S07]  /*e9b0*/  IMAD.IADD R7, R4, 0x1, -R7 ;  /* 0x0000000104077824 */ /* 0x004fce00078e0a07 */
.L_x_9564:
[----:B-----5:R-:W-:Y:S01]  /*e9c0*/  IMAD.IADD R7, R7, 0x1, -R0 ;  /* 0x0000000107077824 */ /* 0x020fe200078e0a00 */
[----:B------:R-:W-:Y:S01]  /*e9d0*/  LOP3.LUT R9, R6, 0xff, RZ, 0xc0, !PT ;  /* 0x000000ff06097812 */ /* 0x000fe200078ec0ff */
[----:B-1----:R-:W-:Y:S01]  /*e9e0*/  IMAD.MOV.U32 R3, RZ, RZ, RZ ;  /* 0x000000ffff037224 */ /* 0x002fe200078e00ff */
[----:B------:R-:W-:Y:S01]  /*e9f0*/  BSSY B0, `(.L_x_9565) ;  /* 0x0000029000007945 */ /* 0x000fe20003800000 */
[C---:B------:R-:W-:Y:S01]  /*ea00*/  VIADD R0, R7.reuse, 0x8f ;  /* 0x0000008f07007836 */ /* 0x040fe20000000000 */
[----:B------:R-:W-:Y:S01]  /*ea10*/  ISETP.GE.AND P0, PT, R7, 0x1, PT ;  /* 0x000000010700780c */ /* 0x000fe20003f06270 */
[----:B------:R-:W-:Y:S01]  /*ea20*/  IMAD.MOV.U32 R7, RZ, RZ, R3 ;  /* 0x000000ffff077224 */ /* 0x000fe200078e0003 */
[----:B------:R1:W-:Y:S01]  /*ea30*/  STL [R1+0x18], R3 ;  /* 0x0000180301007387 */ /* 0x0003e20000100800 */
[----:B------:R-:W-:-:S05]  /*ea40*/  IMAD.HI R0, R0, 0x38e38e39, RZ ;  /* 0x38e38e3900007827 */ /* 0x000fca00078e02ff */
[----:B------:R-:W-:-:S04]  /*ea50*/  SHF.R.U32.HI R2, RZ, 0x1f, R0 ;  /* 0x0000001fff027819 */ /* 0x000fc80000011600 */
[----:B------:R-:W-:-:S05]  /*ea60*/  LEA.HI.SX32 R8, R0, R2, 0x1b ;  /* 0x0000000200087211 */ /* 0x000fca00078fdaff */
[----:B------:R1:W-:Y:S04]  /*ea70*/  STL [R1+0x30], R8 ;  /* 0x0000300801007387 */ /* 0x0003e80000100800 */
[----:B------:R1:W-:Y:S01]  /*ea80*/  STL [R1+0x38], R9 ;  /* 0x0000380901007387 */ /* 0x0003e20000100800 */
[----:B------:R-:W-:Y:S05]  /*ea90*/  @!P0 BRA `(.L_x_9566) ;  /* 0x0000000000788947 */ /* 0x000fea0003800000 */
[----:B------:R-:W-:-:S04]  /*eaa0*/  SHF.R.U32.HI R6, RZ, 0x10, R6 ;  /* 0x00000010ff067819 */ /* 0x000fc80000011606 */
[----:B------:R-:W-:-:S13]  /*eab0*/  ISETP.NE.AND P0, PT, R6, RZ, PT ;  /* 0x000000ff0600720c */ /* 0x000fda0003f05270 */
[----:B------:R-:W2:Y:S02]  /*eac0*/  @!P0 LDC R6, c[0x0][0x9f0] ;  /* 0x00027c00ff068b82 */ /* 0x000ea40000000800 */
[-C--:B--2---:R-:W-:Y:S02]  /*ead0*/  IABS R0, R6.reuse ;  /* 0x0000000600007213 */ /* 0x084fe40000000000 */
[----:B------:R-:W-:Y:S02]  /*eae0*/  IABS R5, R6 ;  /* 0x0000000600057213 */ /* 0x000fe40000000000 */
[----:B------:R-:W2:Y:S03]  /*eaf0*/  I2F.RP R2, R0 ;  /* 0x0000000000027306 */ /* 0x000ea60000209400 */
[----:B------:R-:W-:-:S05]  /*eb00*/  IMAD.MOV R5, RZ, RZ, -R5 ;  /* 0x000000ffff057224 */ /* 0x000fca00078e0a05 */
[----:B--2---:R-:W2:Y:S02]  /*eb10*/  MUFU.RCP R2, R2 ;  /* 0x0000000200027308 */ /* 0x004ea40000001000 */
[----:B--2---:R-:W-:-:S06]  /*eb20*/  VIADD R2, R2, 0xffffffe ;  /* 0x0ffffffe02027836 */ /* 0x004fcc0000000000 */
[----:B-1----:R-:W1:Y:S02]  /*eb30*/  F2I.FTZ.U32.TRUNC.NTZ R3, R2 ;  /* 0x0000000200037305 */ /* 0x002e64000021f000 */
[----:B-1----:R-:W-:-:S04]  /*eb40*/  IMAD.MOV R2, RZ, RZ, -R3 ;  /* 0x000000ffff027224 */ /* 0x002fc800078e0a03 */
[----:B------:R-:W-:Y:S02]  /*eb50*/  IMAD R4, R2, R0, RZ ;  /* 0x0000000002047224 */ /* 0x000fe400078e02ff */
[----:B------:R-:W-:-:S04]  /*eb60*/  IMAD.MOV.U32 R2, RZ, RZ, RZ ;  /* 0x000000ffff027224 */ /* 0x000fc800078e00ff */
[----:B------:R-:W-:Y:S01]  /*eb70*/  IMAD.HI.U32 R4, R3, R4, R2 ;  /* 0x0000000403047227 */ /* 0x000fe200078e0002 */
[----:B------:R-:W-:-:S04]  /*eb80*/  IADD3 R3, R6, -0x1, R8 ;  /* 0xffffffff06037810 */ /* 0x000fc80007ffe008 */
        /* <DEDUP_REMOVED lines=15> */
.L_x_9566:
[----:B------:R-:W-:Y:S05]  /*ec80*/  BSYNC B0 ;  /* 0x0000000000007941 */ /* 0x000fea0003800000 */
.L_x_9565:
        /* <DEDUP_REMOVED lines=19> */
[----:B-1----:R-:W3:Y:S01]  /*edc0*/  @P0 ATOMG.E.ADD.STRONG.GPU PT, R3, desc[UR6][R2.64], R5 ;  /* 0x00000005020309a8 */ /* 0x002ee200081ee1c6 */
[----:B------:R-:W1:Y:S02]  /*edd0*/  S2R R4, SR_LTMASK ;  /* 0x0000000000047919 */ /* 0x000e640000003900 */
[----:B-1----:R-:W-:-:S04]  /*ede0*/  LOP3.LUT R4, R4, UR4, RZ, 0xc0, !PT ;  /* 0x0000000404047c12 */ /* 0x002fc8000f8ec0ff */
[----:B--2---:R-:W1:Y:S01]  /*edf0*/  POPC R7, R4 ;  /* 0x0000000400077309 */ /* 0x004e620000000000 */
[----:B---3--:R-:W1:Y:S02]  /*ee00*/  SHFL.IDX PT, R0, R3, R0, 0x1f ;  /* 0x00001f0003007589 */ /* 0x008e6400000e0000 */
[----:B-1----:R-:W-:Y:S01]  /*ee10*/  IADD3 R24, R0, UR38, R7 ;  /* 0x0000002600187c10 */ /* 0x002fe2000fffe007 */
[----:B------:R-:W-:Y:S06]  /*ee20*/  BRA `(.L_x_9569) ;  /* 0x00000040001c7947 */ /* 0x000fec0003800000 */
.L_x_9568:
        /* <DEDUP_REMOVED lines=9> */
[----:B-1----:R-:W1:Y:S01]  /*eec0*/  LDC.64 R2, c[0x4][R2] ;  /* 0x0100000002027b82 */ /* 0x002e620000000a00 */
[----:B------:R-:W-:Y:S02]  /*eed0*/  IMAD.U32 R5, RZ, RZ, UR7 ;  /* 0x00000007ff057e24 */ /* 0x000fe4000f8e00ff */
[----:B------:R-:W-:Y:S02]  /*eee0*/  IMAD.U32 R6, RZ, RZ, UR8 ;  /* 0x00000008ff067e24 */ /* 0x000fe4000f8e00ff */
[----:B--2---:R-:W-:-:S02]  /*eef0*/  IMAD.U32 R7, RZ, RZ, UR9 ;  /* 0x00000009ff077e24 */ /* 0x004fc4000f8e00ff */
[----:B0-----:R-:W-:Y:S02]  /*ef00*/  IMAD.U32 R10, RZ, RZ, UR4 ;  /* 0x00000004ff0a7e24 */ /* 0x001fe4000f8e00ff */
[----:B------:R-:W-:Y:S02]  /*ef10*/  IMAD.U32 R11, RZ, RZ, UR5 ;  /* 0x00000005ff0b7e24 */ /* 0x000fe4000f8e00ff */
[----:B------:R-:W-:Y:S02]  /*ef20*/  IMAD.MOV.U32 R8, RZ, RZ, 0x70 ;  /* 0x00000070ff087424 */ /* 0x000fe400078e00ff */
[----:B------:R-:W-:Y:S02]  /*ef30*/  IMAD.MOV.U32 R12, RZ, RZ, 0x1 ;  /* 0x00000001ff0c7424 */ /* 0x000fe400078e00ff */
[----:B------:R-:W-:-:S07]  /*ef40*/  IMAD.MOV.U32 R13, RZ, RZ, RZ ;  /* 0x000000ffff0d7224 */ /* 0x000fce00078e00ff */
[----:B------:R-:W-:-:S07]  /*ef50*/  LEPC R20, `(.L_x_9571) ;  /* 0x000000001014794e */ /* 0x000fce0000000000 */
[----:B-1----:R-:W-:Y:S05]  /*ef60*/  CALL.ABS.NOINC R2 ;  /* 0x0000000002007343 */ /* 0x002fea0003c00000 */
.L_x_9571:
[----:B------:R-:W-:Y:S05]  /*ef70*/  BSYNC B6 ;  /* 0x0000000000067941 */ /* 0x000fea0003800000 */
.L_x_9570:
        /* <DEDUP_REMOVED lines=8> */
[----:B-1----:R1:W3:Y:S01]  /*f000*/  LDC.64 R2, c[0x4][R29] ;  /* 0x010000001d027b82 */ /* 0x0022e20000000a00 */
[----:B------:R-:W-:Y:S02]  /*f010*/  IMAD.U32 R4, RZ, RZ, UR6 ;  /* 0x00000006ff047e24 */ /* 0x000fe4000f8e00ff */
[----:B------:R-:W-:Y:S02]  /*f020*/  IMAD.U32 R5, RZ, RZ, UR7 ;  /* 0x00000007ff057e24 */ /* 0x000fe4000f8e00ff */
[----:B------:R-:W-:Y:S02]  /*f030*/  IMAD.U32 R6, RZ, RZ, UR8 ;  /* 0x00000008ff067e24 */ /* 0x000fe4000f8e00ff */
[----:B--2---:R-:W-:-:S02]  /*f040*/  IMAD.U32 R7, RZ, RZ, UR9 ;  /* 0x00000009ff077e24 */ /* 0x004fc4000f8e00ff */
[----:B0-----:R-:W-:Y:S02]  /*f050*/  IMAD.U32 R10, RZ, RZ, UR4 ;  /* 0x00000004ff0a7e24 */ /* 0x001fe4000f8e00ff */
[----:B------:R-:W-:Y:S02]  /*f060*/  IMAD.U32 R11, RZ, RZ, UR5 ;  /* 0x00000005ff0b7e24 */ /* 0x000fe4000f8e00ff */
[----:B------:R-:W-:Y:S02]  /*f070*/  IMAD.MOV.U32 R8, RZ, RZ, 0x70 ;  /* 0x00000070ff087424 */ /* 0x000fe400078e00ff */
[----:B------:R-:W-:Y:S02]  /*f080*/  IMAD.MOV.U32 R12, RZ, RZ, 0x1 ;  /* 0x00000001ff0c7424 */ /* 0x000fe400078e00ff */
[----:B-1----:R-:W-:-:S07]  /*f090*/  IMAD.MOV.U32 R13, RZ, RZ, RZ ;  /* 0x000000ffff0d7224 */ /* 0x002fce00078e00ff */
[----:B------:R-:W-:-:S07]  /*f0a0*/  LEPC R20, `(.L_x_9574) ;  /* 0x000000001014794e */ /* 0x000fce0000000000 */
[----:B---3--:R-:W-:Y:S05]  /*f0b0*/  CALL.ABS.NOINC R2 ;  /* 0x0000000002007343 */ /* 0x008fea0003c00000 */
.L_x_9574:
        /* <DEDUP_REMOVED lines=15> */
.L_x_9573:
[----:B------:R-:W-:Y:S05]  /*f1b0*/  BSYNC B6 ;  /* 0x0000000000067941 */ /* 0x000fea0003800000 */
.L_x_9572:
[----:B------:R-:W-:Y:S01]  /*f1c0*/  ULDC.64 UR4, c[0x0][0x9f8] ;  /* 0x00027e0000047ab9 */ /* 0x000fe20000000a00 */
[----:B------:R-:W3:Y:S01]  /*f1d0*/  LDL R20, [R1+0x1c] ;  /* 0x00001c0001147983 */ /* 0x000ee20000100800 */
[----:B------:R-:W-:Y:S01]  /*f1e0*/  ISETP.NE.U32.AND P0, PT, RZ, UR4, PT ;  /* 0x00000004ff007c0c */ /* 0x000fe2000bf05070 */
[----:B------:R-:W-:-:S03]  /*f1f0*/  ULDC.64 UR6, c[0x0][0x208] ;  /* 0x0000820000067ab9 */ /* 0x000fc60000000a00 */
[----:B------:R-:W-:-:S13]  /*f200*/  ISETP.NE.AND.EX P0, PT, RZ, UR5, PT, P0 ;  /* 0x00000005ff007c0c */ /* 0x000fda000bf05300 */
[----:B------:R-:W-:-:S04]  /*f210*/  @P0 IADD3 R2, P1, R19, UR4, RZ ;  /* 0x0000000413020c10 */ /* 0x000fc8000ff3e0ff */
[----:B-1----:R-:W-:Y:S01]  /*f220*/  @P0 IADD3.X R3, R22, UR5, RZ, P1, !PT ;  /* 0x0000000516030c10 */ /* 0x002fe20008ffe4ff */
[----:B------:R-:W-:-:S04]  /*f230*/  ULDC.64 UR4, c[0x0][0xa08] ;  /* 0x0002820000047ab9 */ /* 0x000fc80000000a00 */
[----:B------:R1:W4:Y:S02]  /*f240*/  @P0 LDG.E R23, desc[UR6][R2.64] ;  /* 0x0000000602170981 */ /* 0x000324000c1e1900 */
[----:B-1----:R-:W1:Y:S02]  /*f250*/  LDC.64 R2, c[0x0][0x418] ;  /* 0x00010600ff027b82 */ /* 0x002e640000000a00 */
[----:B-1----:R-:W-:Y:S01]  /*f260*/  LOP3.LUT P0, RZ, R2, UR4, RZ, 0xfc, !PT ;  /* 0x0000000402ff7c12 */ /* 0x002fe2000f80fcff */
[----:B------:R-:W-:-:S03]  /*f270*/  UMOV UR4, 0xffffffff ;  /* 0xffffffff00047882 */ /* 0x000fc60000000000 */
[----:B------:R-:W-:Y:S01]  /*f280*/  LOP3.LUT P0, RZ, R3, UR5, RZ, 0xfc, P0 ;  /* 0x0000000503ff7c12 */ /* 0x000fe2000800fcff */
[----:B---3--:R-:W-:Y:S01]  /*f290*/  VIADD R22, R20, 0xffffffff ;  /* 0xffffffff14167836 */ /* 0x008fe20000000000 */
[----:B----4-:R-:W-:Y:S02]  /*f2a0*/  SHF.R.S32.HI R29, RZ, 0x1f, R23 ;  /* 0x0000001fff1d7819 */ /* 0x010fe40000011417 */
[----:B------:R-:W-:Y:S01]  /*f2b0*/  SEL R19, R23, RZ, !P0 ;  /* 0x000000ff17137207 */ /* 0x000fe20004000000 */
[----:B------:R-:W-:Y:S08]  /*f2c0*/  BRA.DIV UR4, `(.L_x_9575) ;  /* 0x0000004e04747947 */ /* 0x000ff0000b800000 */
[----:B------:R-:W1:Y:S02]  /*f2d0*/  S2R R0, SR_TID.X ;  /* 0x0000000000007919 */ /* 0x000e640000002100 */
[----:B-1----:R-:W-:-:S04]  /*f2e0*/  SHF.R.U32.HI R0, RZ, 0x5, R0 ;  /* 0x00000005ff007819 */ /* 0x002fc80000011600 */
[----:B------:R-:W-:-:S05]  /*f2f0*/  LOP3.LUT R0, R0, 0x3, RZ, 0xc0, !PT ;  /* 0x0000000300007812 */ /* 0x000fca00078ec0ff */
[----:B------:R1:W3:Y:S02]  /*f300*/  SHFL.IDX PT, R14, R0, RZ, 0x1f ;  /* 0x00001fff000e7589 */ /* 0x0002e400000e0000 */
.L_x_9681:
[----:B------:R-:W-:Y:S02]  /*f310*/  PLOP3.LUT P1, PT, PT, PT, PT, 0x8, 0x0 ;  /* 0x000000000000781c */ /* 0x000fe40003f2e170 */
[----:B---3--:R-:W-:Y:S02]  /*f320*/  ISETP.NE.AND P0, PT, R14, RZ, PT ;  /* 0x000000ff0e00720c */ /* 0x008fe40003f05270 */
[----:B-1----:R-:W-:-:S05]  /*f330*/  P2R R0, PR, RZ, 0x2 ;  /* 0x00000002ff007803 */ /* 0x002fca0000000000 */
[----:B------:R1:W-:Y:S06]  /*f340*/  STL [R1], R0 ;  /* 0x0000000001007387 */ /* 0x0003ec0000100800 */
[----:B------:R-:W-:Y:S05]  /*f350*/  @P0 BRA `(.L_x_9576) ;  /* 0x00000004001c0947 */ /* 0x000fea0003800000 */
[----:B------:R-:W-:-:S03]  /*f360*/  UMOV UR4, 0xffffffff ;  /* 0xffffffff00047882 */ /* 0x000fc60000000000 */
[----:B------:R-:W-:Y:S05]  /*f370*/  BRA.DIV UR4, `(.L_x_9577) ;  /* 0x0000004e047c7947 */ /* 0x000fea000b800000 */
[----:B------:R-:W-:-:S13]  /*f380*/  ELECT P6, URZ, PT ;  /* 0x00000000003f782f */ /* 0x000fda00038c0000 */
.L_x_9684:
[----:B------:R-:W-:Y:S05]  /*f390*/  @!P6 BRA `(.L_x_9576) ;  /* 0x00000004000ce947 */ /* 0x000fea0003800000 */
[----:B------:R-:W-:-:S04]  /*f3a0*/  ISETP.NE.U32.AND P0, PT, R2, RZ, PT ;  /* 0x000000ff0200720c */ /* 0x000fc80003f05070 */
[----:B------:R-:W-:-:S13]  /*f3b0*/  ISETP.NE.AND.EX P0, PT, R3, RZ, PT, P0 ;  /* 0x000000ff0300720c */ /* 0x000fda0003f05300 */
[----:B------:R-:W-:Y:S05]  /*f3c0*/  @!P0 BRA `(.L_x_9578) ;  /* 0x0000000000488947 */ /* 0x000fea0003800000 */
[----:B------:R-:W3:Y:S01]  /*f3d0*/  LDC R6, c[0x0][0x43c] ;  /* 0x00010f00ff067b82 */ /* 0x000ee20000000800 */
[----:B------:R-:W-:Y:S01]  /*f3e0*/  ULDC.64 UR4, c[0x0][0x428] ;  /* 0x00010a0000047ab9 */ /* 0x000fe20000000a00 */
[----:B------:R-:W-:Y:S01]  /*f3f0*/  ULDC.64 UR6, c[0x0][0x208] ;  /* 0x0000820000067ab9 */ /* 0x000fe20000000a00 */
[----:B---3--:R-:W-:-:S13]  /*f400*/  ISETP.NE.AND P0, PT, R6, 0x1, PT ;  /* 0x000000010600780c */ /* 0x008fda0003f05270 */
[----:B------:R-:W1:Y:S02]  /*f410*/  @P0 LDC.64 R4, c[0x0][0x440] ;  /* 0x00011000ff040b82 */ /* 0x000e640000000a00 */
[----:B-1----:R-:W-:-:S04]  /*f420*/  @P0 IMAD.HI.U32 R0, R22, R4, RZ ;  /* 0x0000000416000227 */ /* 0x002fc800078e00ff */
        /* <DEDUP_REMOVED lines=12> */
.L_x_9578:
[----:B-1----:R-:W-:Y:S01]  /*f4f0*/  IMAD R0, R18, 0x8, R17 ;  /* 0x0000000812007824 */ /* 0x002fe200078e0211 */
[----:B---3--:R-:W-:-:S04]  /*f500*/  SHF.L.U32 R2, R28, 0x1f, RZ ;  /* 0x0000001f1c027819 */ /* 0x008fc800000006ff */
[----:B------:R-:W1:Y:S02]  /*f510*/  SYNCS.PHASECHK.TRANS64.TRYWAIT P0, [R0+URZ+0x31c40], R2 ;  /* 0x031c4002000075a7 */ /* 0x000e64000800017f */
[----:B-1----:R-:W-:Y:S05]  /*f520*/  @!P0 BRA `(.L_x_9579) ;  /* 0x0000004c00308947 */ /* 0x002fea0003800000 */
.L_x_9685:
        /* <DEDUP_REMOVED lines=11> */
.L_x_9580:
[----:B------:R-:W-:Y:S01]  /*f5e0*/  R2UR UR9, R0 ;  /* 0x00000000000972ca */ /* 0x000fe200000e0000 */
[----:B-1----:R-:W-:Y:S01]  /*f5f0*/  IMAD R0, R18, 0x6c00, R17 ;  /* 0x00006c0012007824 */ /* 0x002fe200078e0211 */
[----:B------:R-:W-:Y:S01]  /*f600*/  R2UR UR11, R22 ;  /* 0x00000000160b72ca */ /* 0x000fe200000e0000 */
[----:B------:R-:W-:Y:S01]  /*f610*/  UIADD3 UR4, UP0, UR36, 0x370, URZ ;  /* 0x0000037024047890 */ /* 0x000fe2000ff1e03f */
[----:B------:R-:W-:Y:S01]  /*f620*/  R2UR UR5, R26 ;  /* 0x000000001a0572ca */ /* 0x000fe200000e0000 */
[----:B------:R-:W-:Y:S01]  /*f630*/  UMOV UR10, URZ ;  /* 0x0000003f000a7c82 */ /* 0x000fe20008000000 */
[----:B------:R-:W-:Y:S01]  /*f640*/  R2UR UR8, R0 ;  /* 0x00000000000872ca */ /* 0x000fe200000e0000 */
[----:B------:R-:W-:Y:S01]  /*f650*/  UMOV UR6, 0x0 ;  /* 0x0000000000067882 */ /* 0x000fe20000000000 */
[----:B------:R-:W-:Y:S01]  /*f660*/  R2UR UR12, R16 ;  /* 0x00000000100c72ca */ /* 0x000fe200000e0000 */
[----:B------:R-:W-:Y:S01]  /*f670*/  UMOV UR7, 0x14f00000 ;  /* 0x14f0000000077882 */ /* 0x000fe20000000000 */
[----:B-----5:R-:W-:Y:S01]  /*f680*/  R2UR UR13, R19 ;  /* 0x00000000130d72ca */ /* 0x020fe200000e0000 */
[----:B------:R-:W-:Y:S01]  /*f690*/  UMOV UR16, 0x20 ;  /* 0x0000002000107882 */ /* 0x000fe20000000000 */
[----:B------:R-:W-:Y:S01]  /*f6a0*/  PLOP3.LUT P0, PT, PT, PT, PT, 0x80, 0x0 ;  /* 0x000000000000781c */ /* 0x000fe20003f0f070 */
[----:B------:R-:W-:-:S03]  /*f6b0*/  UIADD3 UR9, UR9, 0x31c30, URZ ;  /* 0x00031c3009097890 */ /* 0x000fc6000fffe03f */
[----:B------:R-:W-:Y:S01]  /*f6c0*/  P2R R0, PR, RZ, 0x1 ;  /* 0x00000001ff007803 */ /* 0x000fe20000000000 */
[----:B------:R-:W-:Y:S02]  /*f6d0*/  UIMAD UR11, UR11, 0x90, UR5 ;  /* 0x000000900b0b78a4 */ /* 0x000fe4000f8e0205 */
[----:B------:R-:W-:Y:S02]  /*f6e0*/  UIADD3 UR14, UR8, 0x16a00, URZ ;  /* 0x00016a00080e7890 */ /* 0x000fe4000fffe03f */
[----:B------:R-:W-:Y:S01]  /*f6f0*/  UIADD3.X UR5, URZ, UR37, URZ, UP0, !UPT ;  /* 0x000000253f057290 */ /* 0x000fe200087fe43f */
[----:B------:R3:W-:Y:S01]  /*f700*/  STL [R1], R0 ;  /* 0x0000000001007387 */ /* 0x0007e20000100800 */
        /* <DEDUP_REMOVED lines=12> */
.L_x_9576:
[----:B------:R-:W3:Y:S04]  /*f7d0*/  LDL.LU R4, [R1+0x10] ;  /* 0x0000100001047983 */ /* 0x000ee80000300800 */
[----:B------:R-:W4:Y:S04]  /*f7e0*/  LDL.LU R6, [R1+0xc] ;  /* 0x00000c0001067983 */ /* 0x000f280000300800 */
[----:B------:R-:W5:Y:S01]  /*f7f0*/  LDL.LU R3, [R1+0x20] ;  /* 0x0000200001037983 */ /* 0x000f620000300800 */
[----:B------:R-:W-:Y:S05]  /*f800*/  WARPSYNC.ALL ;  /* 0x0000000000007948 */ /* 0x000fea0003800000 */
[----:B------:R-:W-:Y:S01]  /*f810*/  ULDC.64 UR6, c[0x0][0xa00] ;  /* 0x0002800000067ab9 */ /* 0x000fe20000000a00 */
[----:B------:R-:W-:Y:S01]  /*f820*/  ULDC.64 UR4, c[0x0][0x298] ;  /* 0x0000a60000047ab9 */ /* 0x000fe20000000a00 */
[----:B-1----:R-:W-:Y:S01]  /*f830*/  VIADD R0, R17, 0xda00 ;  /* 0x0000da0011007836 */ /* 0x002fe20000000000 */
[----:B------:R-:W-:Y:S01]  /*f840*/  BAR.SYNC.DEFER_BLOCKING 0x8, 0x200 ;  /* 0x0208000000007b1d */ /* 0x000fe20000010000 */
[----:B------:R-:W-:-:S03]  /*f850*/  ISETP.NE.U32.AND P0, PT, RZ, UR6, PT ;  /* 0x00000006ff007c0c */ /* 0x000fc6000bf05070 */
[----:B------:R-:W-:Y:S02]  /*f860*/  LOP3.LUT P1, RZ, R0, 0x1bf, RZ, 0xc0, !PT ;  /* 0x000001bf00ff7812 */ /* 0x000fe4000782c0ff */
[----:B------:R-:W-:Y:S01]  /*f870*/  ISETP.NE.AND.EX P0, PT, RZ, UR7, PT, P0 ;  /* 0x00000007ff007c0c */ /* 0x000fe2000bf05300 */
[----:B------:R-:W-:Y:S01]  /*f880*/  BSSY B6, `(.L_x_9581) ;  /* 0x000001d000067945 */ /* 0x000fe20003800000 */
[----:B---3--:R-:W-:Y:S02]  /*f890*/  SHF.R.S32.HI R2, RZ, 0x1f, R4 ;  /* 0x0000001fff027819 */ /* 0x008fe40000011404 */
[----:B----4-:R-:W-:-:S03]  /*f8a0*/  SEL R6, R6, RZ, !P0 ;  /* 0x000000ff06067207 */ /* 0x010fc60004000000 */
[----:B------:R-:W-:-:S04]  /*f8b0*/  IMAD R2, R2, UR4, RZ ;  /* 0x0000000402027c24 */ /* 0x000fc8000f8e02ff */
[C---:B------:R-:W-:Y:S01]  /*f8c0*/  IMAD R0, R4.reuse, UR5, R2 ;  /* 0x0000000504007c24 */ /* 0x040fe2000f8e0202 */
[----:B-----5:R-:W-:Y:S01]  /*f8d0*/  SEL R2, R3, RZ, !P0 ;  /* 0x000000ff03027207 */ /* 0x020fe20004000000 */
[----:B------:R-:W-:-:S04]  /*f8e0*/  IMAD.WIDE.U32 R4, R4, UR4, RZ ;  /* 0x0000000404047c25 */ /* 0x000fc8000f8e00ff */
[----:B------:R-:W-:Y:S01]  /*f8f0*/  IMAD.IADD R0, R5, 0x1, R0 ;  /* 0x0000000105007824 */ /* 0x000fe200078e0200 */
[----:B------:R1:W-:Y:S04]  /*f900*/  STL.64 [R1+0x28], R4 ;  /* 0x0000280401007387 */ /* 0x0003e80000100a00 */
[----:B------:R1:W-:Y:S04]  /*f910*/  STL [R1+0xc], R6 ;  /* 0x00000c0601007387 */ /* 0x0003e80000100800 */
[----:B------:R1:W-:Y:S04]  /*f920*/  STL [R1+0x20], R2 ;  /* 0x0000200201007387 */ /* 0x0003e80000100800 */
[----:B------:R1:W-:Y:S01]  /*f930*/  STL [R1+0x10], R0 ;  /* 0x0000100001007387 */ /* 0x0003e20000100800 */
[----:B------:R-:W-:Y:S05]  /*f940*/  @!P1 BRA `(.L_x_9582) ;  /* 0x0000000000409947 */ /* 0x000fea0003800000 */
[----:B-1----:R-:W-:Y:S01]  /*f950*/  MOV R2, 0x0 ;  /* 0x0000000000027802 */ /* 0x002fe20000000f00 */
[----:B------:R-:W-:Y:S01]  /*f960*/  ULDC.64 UR6, c[0x4][0x1b8] ;  /* 0x01006e0000067ab9 */ /* 0x000fe20000000a00 */
[----:B------:R-:W-:Y:S01]  /*f970*/  ULDC.64 UR8, c[0x4][0x1c0] ;  /* 0x0100700000087ab9 */ /* 0x000fe20000000a00 */
[----:B------:R-:W-:Y:S01]  /*f980*/  ULDC.64 UR4, c[0x4][0x68] ;  /* 0x01001a0000047ab9 */ /* 0x000fe20000000a00 */
[----:B------:R-:W-:Y:S02]  /*f990*/  IMAD.U32 R4, RZ, RZ, UR6 ;  /* 0x00000006ff047e24 */ /* 0x000fe4000f8e00ff */
[----:B------:R-:W1:Y:S01]  /*f9a0*/  LDC.64 R2, c[0x4][R2] ;  /* 0x0100000002027b82 */ /* 0x000e620000000a00 */
        /* <DEDUP_REMOVED lines=10> */
.L_x_9582:
[----:B------:R-:W-:Y:S05]  /*fa50*/  BSYNC B6 ;  /* 0x0000000000067941 */ /* 0x000fea0003800000 */
.L_x_9581:
[----:B------:R-:W3:Y:S01]  /*fa60*/  LDL.LU R20, [R1+0x10] ;  /* 0x0000100001147983 */ /* 0x000ee20000300800 */
[----:B------:R-:W4:Y:S01]  /*fa70*/  LDC R9, c[0x0][0x448] ;  /* 0x00011200ff097b82 */ /* 0x000f220000000800 */
[----:B------:R-:W-:Y:S01]  /*fa80*/  ULDC.64 UR4, c[0x0][0x2d8] ;  /* 0x0000b60000047ab9 */ /* 0x000fe20000000a00 */
[----:B------:R-:W-:Y:S01]  /*fa90*/  ULDC.64 UR6, c[0x0][0x2e0] ;  /* 0x0000b80000067ab9 */ /* 0x000fe20000000a00 */
[----:B-1----:R-:W3:Y:S01]  /*faa0*/  LDL.LU.64 R2, [R1+0x28] ;  /* 0x0000280001027983 */ /* 0x002ee20000300a00 */
[----:B------:R-:W-:-:S03]  /*fab0*/  ULDC.64 UR8, c[0x0][0x280] ;  /* 0x0000a00000087ab9 */ /* 0x000fc60000000a00 */
[----:B------:R-:W2:Y:S04]  /*fac0*/  LDL.LU R21, [R1+0x20] ;  /* 0x0000200001157983 */ /* 0x000ea80000300800 */
[----:B------:R-:W2:Y:S01]  /*fad0*/  LDL.LU R4, [R1+0xc] ;  /* 0x00000c0001047983 */ /* 0x000ea20000300800 */
[----:B0-----:R-:W0:Y:S01]  /*fae0*/  S2R R10, SR_TID.X ;  /* 0x00000000000a7919 */ /* 0x001e220000002100 */
[----:B------:R-:W1:Y:S01]  /*faf0*/  S2R R11, SR_TID.X ;  /* 0x00000000000b7919 */ /* 0x000e620000002100 */
[----:B----4-:R-:W-:-:S13]  /*fb00*/  ISETP.NE.AND P0, PT, R9, 0x1, PT ;  /* 0x000000010900780c */ /* 0x010fda0003f05270 */
[----:B------:R-:W4:Y:S08]  /*fb10*/  @P0 LDC R5, c[0x0][0x450] ;  /* 0x00011400ff050b82 */ /* 0x000f300000000800 */
[----:B------:R-:W4:Y:S01]  /*fb20*/  @P0 LDC R8, c[0x0][0x450] ;  /* 0x00011400ff080b82 */ /* 0x000f220000000800 */
[----:B---3--:R-:W-:Y:S02]  /*fb30*/  IMAD.MOV.U32 R3, RZ, RZ, R20 ;  /* 0x000000ffff037224 */ /* 0x008fe400078e0014 */
[----:B------:R-:W3:Y:S01]  /*fb40*/  S2R R20, SR_TID.X ;  /* 0x0000000000147919 */ /* 0x000ee20000002100 */
[----:B------:R-:W-:-:S04]  /*fb50*/  IMAD.WIDE.U32 R2, R16, UR4, R2 ;  /* 0x0000000410027c25 */ /* 0x000fc8000f8e0002 */
[----:B------:R-:W-:Y:S01]  /*fb60*/  IMAD R3, R16, UR5, R3 ;  /* 0x0000000510037c24 */ /* 0x000fe2000f8e0203 */
[----:B------:R-:W-:Y:S01]  /*fb70*/  ULDC.64 UR4, c[0x0][0x2d0] ;  /* 0x0000b40000047ab9 */ /* 0x000fe20000000a00 */
[----:B--2---:R-:W-:Y:S02]  /*fb80*/  IMAD R0, R21, UR6, RZ ;  /* 0x0000000615007c24 */ /* 0x004fe4000f8e02ff */
[----:B------:R-:W-:-:S04]  /*fb90*/  IMAD.WIDE.U32 R2, R4, UR6, R2 ;  /* 0x0000000604027c25 */ /* 0x000fc8000f8e0002 */
[----:B------:R-:W-:Y:S01]  /*fba0*/  IMAD R0, R4, UR7, R0 ;  /* 0x0000000704007c24 */ /* 0x000fe2000f8e0200 */
[----:B------:R-:W-:Y:S01]  /*fbb0*/  ULDC.64 UR6, c[0x0][0x2c8] ;  /* 0x0000b20000067ab9 */ /* 0x000fe20000000a00 */
[----:B------:R-:W2:Y:S02]  /*fbc0*/  @P0 LDC R4, c[0x0][0x44c] ;  /* 0x00011300ff040b82 */ /* 0x000ea40000000800 */
[----:B------:R-:W-:Y:S01]  /*fbd0*/  IMAD.IADD R3, R3, 0x1, R0 ;  /* 0x0000000103037824 */ /* 0x000fe200078e0200 */
[C---:B---3--:R-:W-:Y:S01]  /*fbe0*/  LOP3.LUT R21, R20.reuse, 0x7f, RZ, 0xc0, !PT ;  /* 0x0000007f14157812 */ /* 0x048fe200078ec0ff */
[----:B------:R-:W-:-:S03]  /*fbf0*/  IMAD.SHL.U32 R20, R20, 0x20, RZ ;  /* 0x0000002014147824 */ /* 0x000fc600078e00ff */
[----:B------:R-:W-:-:S04]  /*fc00*/  SHF.R.U32.HI R21, RZ, 0x2, R21 ;  /* 0x00000002ff157819 */ /* 0x000fc80000011615 */
[----:B------:R-:W-:Y:S01]  /*fc10*/  LOP3.LUT R20, R21, 0x60, R20, 0xf8, !PT ;  /* 0x0000006015147812 */ /* 0x000fe200078ef814 */
[----:B0-----:R-:W-:-:S04]  /*fc20*/  IMAD.SHL.U32 R21, R10, 0x8, RZ ;  /* 0x000000080a157824 */ /* 0x001fc800078e00ff */
[----:B------:R-:W-:Y:S01]  /*fc30*/  IMAD R6, R25, 0xc0, R20 ;  /* 0x000000c019067824 */ /* 0x000fe200078e0214 */
[----:B------:R-:W-:Y:S01]  /*fc40*/  LOP3.LUT R21, R21, 0x18, RZ, 0xc0, !PT ;  /* 0x0000001815157812 */ /* 0x000fe200078ec0ff */
[----:B-1----:R-:W-:Y:S02]  /*fc50*/  IMAD.SHL.U32 R20, R11, 0x8, RZ ;  /* 0x000000080b147824 */ /* 0x002fe400078e00ff */
[----:B--2---:R-:W-:Y:S01]  /*fc60*/  @P0 IMAD.HI.U32 R0, R6, R4, RZ ;  /* 0x0000000406000227 */ /* 0x004fe200078e00ff */
[C---:B------:R-:W-:Y:S02]  /*fc70*/  LOP3.LUT R10, R21.reuse, 0x40, RZ, 0xfc, !PT ;  /* 0x00000040150a7812 */ /* 0x040fe400078efcff */
[----:B------:R-:W-:Y:S01]  /*fc80*/  LOP3.LUT R20, R20, 0x18, RZ, 0xc0, !PT ;  /* 0x0000001814147812 */ /* 0x000fe200078ec0ff */
[----:B------:R-:W-:Y:S01]  /*fc90*/  IMAD.MOV.U32 R4, RZ, RZ, R6 ;  /* 0x000000ffff047224 */ /* 0x000fe200078e0006 */
[----:B----4-:R-:W-:Y:S02]  /*fca0*/  @P0 SHF.R.U32.HI R4, RZ, R5, R0 ;  /* 0x00000005ff040219 */ /* 0x010fe40000011600 */
[----:B------:R-:W-:-:S02]  /*fcb0*/  LOP3.LUT R12, R21, 0x20, RZ, 0xfc, !PT ;  /* 0x00000020150c7812 */ /* 0x000fc400078efcff */
[----:B------:R-:W-:-:S05]  /*fcc0*/  SHF.R.S32.HI R0, RZ, 0x1f, R4 ;  /* 0x0000001fff007819 */ /* 0x000fca0000011404 */
[----:B------:R-:W-:-:S04]  /*fcd0*/  IMAD R0, R0, UR4, RZ ;  /* 0x0000000400007c24 */ /* 0x000fc8000f8e02ff */
[C---:B------:R-:W-:Y:S02]  /*fce0*/  IMAD R7, R4.reuse, UR5, R0 ;  /* 0x0000000504077c24 */ /* 0x040fe4000f8e0200 */
[----:B------:R-:W-:Y:S02]  /*fcf0*/  IMAD.MOV R0, RZ, RZ, -R4 ;  /* 0x000000ffff007224 */ /* 0x000fe400078e0a04 */
[----:B------:R-:W-:-:S04]  /*fd00*/  IMAD.WIDE.U32 R4, R4, UR4, R2 ;  /* 0x0000000404047c25 */ /* 0x000fc8000f8e0002 */
[----:B------:R-:W-:Y:S02]  /*fd10*/  IMAD R0, R9, R0, R6 ;  /* 0x0000000009007224 */ /* 0x000fe400078e0206 */
[----:B------:R-:W-:-:S03]  /*fd20*/  IMAD.IADD R5, R5, 0x1, R7 ;  /* 0x0000000105057824 */ /* 0x000fc600078e0207 */
[----:B------:R-:W-:Y:S01]  /*fd30*/  SHF.R.S32.HI R7, RZ, 0x1f, R0 ;  /* 0x0000001fff077819 */ /* 0x000fe20000011400 */
[----:B------:R-:W-:-:S04]  /*fd40*/  IMAD.WIDE.U32 R4, R0, UR6, R4 ;  /* 0x0000000600047c25 */ /* 0x000fc8000f8e0004 */
[----:B------:R-:W-:-:S04]  /*fd50*/  IMAD R7, R7, UR6, RZ ;  /* 0x0000000607077c24 */ /* 0x000fc8000f8e02ff */
[----:B------:R-:W-:Y:S01]  /*fd60*/  IMAD R7, R0, UR7, R7 ;  /* 0x0000000700077c24 */ /* 0x000fe2000f8e0207 */
[----:B------:R-:W-:-:S03]  /*fd70*/  LEA R0, P1, R4, UR8, 0x1 ;  /* 0x0000000804007c11 */ /* 0x000fc6000f8208ff */
[----:B------:R-:W-:Y:S02]  /*fd80*/  IMAD.IADD R5, R5, 0x1, R7 ;  /* 0x0000000105057824 */ /* 0x000fe400078e0207 */
[----:B------:R-:W0:Y:S03]  /*fd90*/  @P0 LDC R7, c[0x0][0x44c] ;  /* 0x00011300ff070b82 */ /* 0x000e260000000800 */
[----:B------:R-:W-:Y:S01]  /*fda0*/  LEA.HI.X R4, R4, UR9, R5, 0x1, P1 ;  /* 0x0000000904047c11 */ /* 0x000fe200088f0c05 */
[----:B------:R-:W-:-:S04]  /*fdb0*/  VIADD R5, R6, 0x80 ;  /* 0x0000008006057836 */ /* 0x000fc80000000000 */
[----:B------:R-:W-:Y:S02]  /*fdc0*/  IMAD.MOV.U32 R6, RZ, RZ, R5 ;  /* 0x000000ffff067224 */ /* 0x000fe400078e0005 */
[----:B0-----:R-:W-:-:S05]  /*fdd0*/  @P0 IMAD.HI.U32 R7, R5, R7, RZ ;  /* 0x0000000705070227 */ /* 0x001fca00078e00ff */
[----:B------:R-:W-:-:S05]  /*fde0*/  @P0 SHF.R.U32.HI R6, RZ, R8, R7 ;  /* 0x00000008ff060219 */ /* 0x000fca0000011607 */
[----:B------:R-:W-:Y:S02]  /*fdf0*/  IMAD.MOV R7, RZ, RZ, -R6 ;  /* 0x000000ffff077224 */ /* 0x000fe400078e0a06 */
[----:B------:R-:W-:-:S04]  /*fe00*/  IMAD.WIDE.U32 R2, R6, UR4, R2 ;  /* 0x0000000406027c25 */ /* 0x000fc8000f8e0002 */
[----:B------:R-:W-:Y:S01]  /*fe10*/  IMAD R5, R9, R7, R5 ;  /* 0x0000000709057224 */ /* 0x000fe200078e0205 */
[----:B------:R-:W-:-:S05]  /*fe20*/  SHF.R.S32.HI R7, RZ, 0x1f, R6 ;  /* 0x0000001fff077819 */ /* 0x000fca0000011406 */
[----:B------:R-:W-:Y:S01]  /*fe30*/  IMAD R7, R7, UR4, RZ ;  /* 0x0000000407077c24 */ /* 0x000fe2000f8e02ff */
[----:B------:R-:W-:Y:S02]  /*fe40*/  ULDC UR4, c[0x0][0x2b8] ;  /* 0x0000ae0000047ab9 */ /* 0x000fe40000000800 */
[----:B------:R-:W-:Y:S01]  /*fe50*/  ISETP.GE.AND P0, PT, R10, UR4, PT ;  /* 0x000000040a007c0c */ /* 0x000fe2000bf06270 */
[----:B------:R-:W-:Y:S01]  /*fe60*/  IMAD R7, R6, UR5, R7 ;  /* 0x0000000506077c24 */ /* 0x000fe2000f8e0207 */
[----:B------:R0:W5:Y:S01]  /*fe70*/  LDL R10, [R1+0x8] ;  /* 0x00000800010a7983 */ /* 0x0001620000100800 */
[----:B------:R-:W-:Y:S02]  /*fe80*/  SHF.R.S32.HI R6, RZ, 0x1f, R5 ;  /* 0x0000001fff067819 */ /* 0x000fe40000011405 */
[----:B------:R-:W-:Y:S01]  /*fe90*/  IMAD.IADD R3, R3, 0x1, R7 ;  /* 0x0000000103037824 */ /* 0x000fe200078e0207 */
[----:B------:R-:W-:Y:S02]  /*fea0*/  ISETP.GE.AND P2, PT, R20, UR4, PT ;  /* 0x0000000414007c0c */ /* 0x000fe4000bf46270 */
[----:B------:R-:W-:Y:S01]  /*feb0*/  IMAD R6, R6, UR6, RZ ;  /* 0x0000000606067c24 */ /* 0x000fe2000f8e02ff */
[----:B------:R-:W-:Y:S01]  /*fec0*/  ISETP.GE.AND P1, PT, R12, UR4, PT ;  /* 0x000000040c007c0c */ /* 0x000fe2000bf26270 */
[----:B------:R-:W-:-:S04]  /*fed0*/  IMAD.WIDE.U32 R2, R5, UR6, R2 ;  /* 0x0000000605027c25 */ /* 0x000fc8000f8e0002 */
[----:B------:R-:W-:Y:S01]  /*fee0*/  IMAD R6, R5, UR7, R6 ;  /* 0x0000000705067c24 */ /* 0x000fe2000f8e0206 */
[----:B------:R-:W-:-:S03]  /*fef0*/  LEA R7, P3, R2, UR8, 0x1 ;  /* 0x0000000802077c11 */ /* 0x000fc6000f8608ff */
[----:B------:R-:W-:Y:S01]  /*ff00*/  IMAD.IADD R6, R3, 0x1, R6 ;  /* 0x0000000103067824 */ /* 0x000fe200078e0206 */
[----:B------:R-:W-:Y:S01]  /*ff10*/  UMOV UR4, 0xffffffff ;  /* 0xffffffff00047882 */ /* 0x000fe20000000000 */
[----:B------:R-:W-:-:S03]  /*ff20*/  LOP3.LUT R21, R11, 0x7f, RZ, 0xc0, !PT ;  /* 0x0000007f0b157812 */ /* 0x000fc600078ec0ff */
[----:B------:R-:W-:Y:S02]  /*ff30*/  LEA.HI.X R6, R2, UR9, R6, 0x1, P3 ;  /* 0x0000000902067c11 */ /* 0x000fe400098f0c06 */
[----:B------:R-:W-:Y:S01]  /*ff40*/  SHF.R.U32.HI R21, RZ, 0x2, R21 ;  /* 0x00000002ff157819 */ /* 0x000fe20000011615 */
[----:B0-----:R-:W-:Y:S06]  /*ff50*/  BRA.DIV UR4, `(.L_x_9583) ;  /* 0x0000004204b87947 */ /* 0x001fec000b800000 */
[----:B------:R-:W2:Y:S01]  /*ff60*/  LDL.LU R3, [R1+0x24] ;  /* 0x0000240001037983 */ /* 0x000ea20000300800 */
[----:B------:R-:W-:Y:S01]  /*ff70*/  IMAD R25, R25, 0xc0, R21 ;  /* 0x000000c019197824 */ /* 0x000fe200078e0215 */
[----:B------:R-:W-:Y:S02]  /*ff80*/  ULDC.64 UR4, c[0x0][0x208] ;  /* 0x0000820000047ab9 */ /* 0x000fe40000000a00 */
[----:B------:R-:W-:Y:S01]  /*ff90*/  SHFL.IDX PT, R2, R4, RZ, 0x1c1f ;  /* 0x001c1fff04027589 */ /* 0x000fe200000e0000 */
[----:B--2---:R-:W-:-:S03]  /*ffa0*/  IMAD R5, R3, R9, RZ ;  /* 0x0000000903057224 */ /* 0x004fc600078e02ff */
[----:B------:R-:W0:Y:S02]  /*ffb0*/  SHFL.IDX PT, R3, R0, RZ, 0x1c1f ;  /* 0x001c1fff00037589 */ /* 0x000e2400000e0000 */
[----:B------:R-:W-:-:S13]  /*ffc0*/  ISETP.GE.AND P4, PT, R25, R5, PT ;  /* 0x000000051900720c */ /* 0x000fda0003f86270 */
[----:B0-----:R-:W-:-:S05]  /*ffd0*/  @!P4 LEA R3, P3, R20, R3, 0x1 ;  /* 0x000000031403c211 */ /* 0x001fca00078608ff */
[----:B------:R-:W-:-:S05]  /*ffe0*/  @!P4 IMAD.X R2, RZ, RZ, R2, P3 ;  /* 0x000000ffff02c224 */ /* 0x000fca00018e0602 */
[----:B------:R-:W-:-:S04]  /*fff0*/  @!P4 LOP3.LUT R3, R3, R2, RZ, 0x3c, !PT ;  /* 0x000000020303c212 */ /* 0x000fc800078e3cff */
[----:B------:R-:W-:-:S04]  /*10000*/  @!P4 LOP3.LUT R2, R3, R2, RZ, 0x3c, !PT ;  /* 0x000000020302c212 */ /* 0x000fc800078e3cff */
[----:B------:R-:W-:-:S05]  /*10010*/  @!P4 LOP3.LUT R3, R3, R2, RZ, 0x3c, !PT ;  /* 0x000000020303c212 */ /* 0x000fca00078e3cff */
[----:B------:R-:W-:Y:S01]  /*10020*/  @!PT LDS RZ, [RZ] ;  /* 0x00000000fffff984 */ /* 0x000fe20000000800 */
[----:B-----5:R-:W-:Y:S04]  /*10030*/  @!P4 LDGSTS.E.BYPASS.LTC128B.128 [R10+0xda00], desc[UR4][R2.64], !P2 ;  /* 0x0da00000020acfae */ /* 0x020fe8000d101d44 */
[----:B------:R-:W-:Y:S04]  /*10040*/  @!P4 LDGSTS.E.BYPASS.LTC128B.128 [R10+0x10a00], desc[UR4][R2.64+0x40], !P1 ;  /* 0x10a00040020acfae */ /* 0x000fe8000c901d44 */
[----:B------:R0:W-:Y:S02]  /*10050*/  @!P4 LDGSTS.E.BYPASS.LTC128B.128 [R10+0x13a00], desc[UR4][R2.64+0x80], !P0 ;  /* 0x13a00080020acfae */ /* 0x0001e4000c101d44 */
[----:B0-----:R-:W-:-:S02]  /*10060*/  VIADD R2, R25, 0x20 ;  /* 0x0000002019027836 */ /* 0x001fc40000000000 */
[----:B------:R-:W0:Y:S03]  /*10070*/  SHFL.IDX PT, R3, R0, 0x1, 0x1c1f ;  /* 0x003c1f0000037f89 */ /* 0x000e2600000e0000 */
[----:B------:R-:W-:Y:S02]  /*10080*/  ISETP.GE.AND P3, PT, R2, R5, PT ;  /* 0x000000050200720c */ /* 0x000fe40003f66270 */
[----:B------:R-:W1:Y:S11]  /*10090*/  SHFL.IDX PT, R2, R4, 0x1, 0x1c1f ;  /* 0x003c1f0004027f89 */ /* 0x000e7600000e0000 */
[----:B0-----:R-:W-:-:S05]  /*100a0*/  @!P3 LEA R3, P4, R20, R3, 0x1 ;  /* 0x000000031403b211 */ /* 0x001fca00078808ff */
[----:B-1----:R-:W-:-:S05]  /*100b0*/  @!P3 IMAD.X R2, RZ, RZ, R2, P4 ;  /* 0x000000ffff02b224 */ /* 0x002fca00020e0602 */
[----:B------:R-:W-:-:S04]  /*100c0*/  @!P3 LOP3.LUT R3, R3, R2, RZ, 0x3c, !PT ;  /* 0x000000020303b212 */ /* 0x000fc800078e3cff */
[----:B------:R-:W-:-:S04]  /*100d0*/  @!P3 LOP3.LUT R2, R3, R2, RZ, 0x3c, !PT ;  /* 0x000000020302b212 */ /* 0x000fc800078e3cff */
[----:B------:R-:W-:-:S05]  /*100e0*/  @!P3 LOP3.LUT R3, R3, R2, RZ, 0x3c, !PT ;  /* 0x000000020303b212 */ /* 0x000fca00078e3cff */
[----:B------:R-:W-:Y:S04]  /*100f0*/  @!P3 LDGSTS.E.BYPASS.LTC128B.128 [R10+0xe200], desc[UR4][R2.64], !P2 ;  /* 0x0e200000020abfae */ /* 0x000fe8000d101d44 */
[----:B------:R-:W-:Y:S04]  /*10100*/  @!P3 LDGSTS.E.BYPASS.LTC128B.128 [R10+0x11200], desc[UR4][R2.64+0x40], !P1 ;  /* 0x11200040020abfae */ /* 0x000fe8000c901d44 */
[----:B------:R0:W-:Y:S02]  /*10110*/  @!P3 LDGSTS.E.BYPASS.LTC128B.128 [R10+0x14200], desc[UR4][R2.64+0x80], !P0 ;  /* 0x14200080020abfae */ /* 0x0001e4000c101d44 */
[----:B0-----:R-:W-:-:S02]  /*10120*/  VIADD R2, R25, 0x40 ;  /* 0x0000004019027836 */ /* 0x001fc40000000000 */
[----:B------:R-:W0:Y:S03]  /*10130*/  SHFL.IDX PT, R3, R0, 0x2, 0x1c1f ;  /* 0x005c1f0000037f89 */ /* 0x000e2600000e0000 */
[----:B------:R-:W-:Y:S02]  /*10140*/  ISETP.GE.AND P3, PT, R2, R5, PT ;  /* 0x000000050200720c */ /* 0x000fe40003f66270 */
[----:B------:R-:W1:Y:S04]  /*10150*/  SHFL.IDX PT, R2, R4, 0x2, 0x1c1f ;  /* 0x005c1f0004027f89 */ /* 0x000e6800000e0000 */
[----:B------:R-:W-:Y:S07]  /*10160*/  SHFL.IDX PT, R4, R4, 0x3, 0x1c1f ;  /* 0x007c1f0004047f89 */ /* 0x000fee00000e0000 */
[----:B0-----:R-:W-:-:S05]  /*10170*/  @!P3 LEA R3, P4, R20, R3, 0x1 ;  /* 0x000000031403b211 */ /* 0x001fca00078808ff */
[----:B-1----:R-:W-:-:S05]  /*10180*/  @!P3 IMAD.X R2, RZ, RZ, R2, P4 ;  /* 0x000000ffff02b224 */ /* 0x002fca00020e0602 */
[----:B------:R-:W-:-:S04]  /*10190*/  @!P3 LOP3.LUT R3, R3, R2, RZ, 0x3c, !PT ;  /* 0x000000020303b212 */ /* 0x000fc800078e3cff */
[----:B------:R-:W-:-:S04]  /*101a0*/  @!P3 LOP3.LUT R2, R3, R2, RZ, 0x3c, !PT ;  /* 0x000000020302b212 */ /* 0x000fc800078e3cff */
[----:B------:R-:W-:-:S05]  /*101b0*/  @!P3 LOP3.LUT R3, R3, R2, RZ, 0x3c, !PT ;  /* 0x000000020303b212 */ /* 0x000fca00078e3cff */
[----:B------:R-:W-:Y:S04]  /*101c0*/  @!P3 LDGSTS.E.BYPASS.LTC128B.128 [R10+0xea00], desc[UR4][R2.64], !P2 ;  /* 0x0ea00000020abfae */ /* 0x000fe8000d101d44 */
[----:B------:R-:W-:Y:S04]  /*101d0*/  @!P3 LDGSTS.E.BYPASS.LTC128B.128 [R10+0x11a00], desc[UR4][R2.64+0x40], !P1 ;  /* 0x11a00040020abfae */ /* 0x000fe8000c901d44 */
[----:B------:R0:W-:Y:S04]  /*101e0*/  @!P3 LDGSTS.E.BYPASS.LTC128B.128 [R10+0x14a00], desc[UR4][R2.64+0x80], !P0 ;  /* 0x14a00080020abfae */ /* 0x0001e8000c101d44 */
[----:B0-----:R0:W1:Y:S02]  /*101f0*/  SHFL.IDX PT, R2, R0, 0x3, 0x1c1f ;  /* 0x007c1f0000027f89 */ /* 0x00106400000e0000 */
[----:B0-----:R-:W-:-:S05]  /*10200*/  VIADD R0, R25, 0x80 ;  /* 0x0000008019007836 */ /* 0x001fca0000000000 */
[----:B------:R-:W-:Y:S01]  /*10210*/  ISETP.GE.AND P3, PT, R0, R5, PT ;  /* 0x000000050000720c */ /* 0x000fe20003f66270 */
[----:B------:R-:W-:-:S05]  /*10220*/  VIADD R0, R25, 0x60 ;  /* 0x0000006019007836 */ /* 0x000fca0000000000 */
[----:B------:R-:W-:Y:S02]  /*10230*/  ISETP.GE.AND P4, PT, R0, R5, PT ;  /* 0x000000050000720c */ /* 0x000fe40003f86270 */
[----:B------:R-:W-:Y:S04]  /*10240*/  SHFL.IDX PT, R0, R6, RZ, 0x1c1f ;  /* 0x001c1fff06007589 */ /* 0x000fe800000e0000 */
[----:B------:R-:W-:Y:S07]  /*10250*/  SHFL.IDX PT, R6, R6, 0x1, 0x1c1f ;  /* 0x003c1f0006067f89 */ /* 0x000fee00000e0000 */
[----:B-1----:R-:W-:-:S05]  /*10260*/  @!P4 LEA R2, P5, R20, R2, 0x1 ;  /* 0x000000021402c211 */ /* 0x002fca00078a08ff */
[----:B------:R-:W-:Y:S02]  /*10270*/  @!P4 IMAD.X R3, RZ, RZ, R4, P5 ;  /* 0x000000ffff03c224 */ /* 0x000fe400028e0604 */
[----:B------:R-:W0:Y:S04]  /*10280*/  SHFL.IDX PT, R4, R7, RZ, 0x1c1f ;  /* 0x001c1fff07047589 */ /* 0x000e2800000e0000 */
[----:B------:R-:W-:Y:S04]  /*10290*/  @!P4 LDGSTS.E.BYPASS.LTC128B.128 [R10+0xf200], desc[UR4][R2.64], !P2 ;  /* 0x0f200000020acfae */ /* 0x000fe8000d101d44 */
[----:B------:R-:W-:Y:S04]  /*102a0*/  @!P4 LDGSTS.E.BYPASS.LTC128B.128 [R10+0x12200], desc[UR4][R2.64+0x40], !P1 ;  /* 0x12200040020acfae */ /* 0x000fe8000c901d44 */
[----:B------:R1:W-:Y:S01]  /*102b0*/  @!P4 LDGSTS.E.BYPASS.LTC128B.128 [R10+0x15200], desc[UR4][R2.64+0x80], !P0 ;  /* 0x15200080020acfae */ /* 0x0003e2000c101d44 */
[----:B0-----:R-:W-:-:S05]  /*102c0*/  @!P3 LEA R4, P5, R20, R4, 0x1 ;  /* 0x000000041404b211 */ /* 0x001fca00078a08ff */
[----:B------:R-:W-:Y:S02]  /*102d0*/  @!P3 IMAD.X R0, RZ, RZ, R0, P5 ;  /* 0x000000ffff00b224 */ /* 0x000fe400028e0600 */
[----:B-1----:R-:W-:Y:S02]  /*102e0*/  @!P3 IMAD.MOV.U32 R2, RZ, RZ, R4 ;  /* 0x000000ffff02b224 */ /* 0x002fe400078e0004 */
[----:B------:R-:W-:-:S05]  /*102f0*/  @!P3 IMAD.MOV.U32 R3, RZ, RZ, R0 ;  /* 0x000000ffff03b224 */ /* 0x000fca00078e0000 */
[----:B------:R-:W-:Y:S04]  /*10300*/  @!P3 LDGSTS.E.BYPASS.LTC128B.128 [R10+0xfa00], desc[UR4][R2.64], !P2 ;  /* 0x0fa00000020abfae */ /* 0x000fe8000d101d44 */
[----:B------:R-:W-:Y:S04]  /*10310*/  @!P3 LDGSTS.E.BYPASS.LTC128B.128 [R10+0x12a00], desc[UR4][R2.64+0x40], !P1 ;  /* 0x12a00040020abfae */ /* 0x000fe8000c901d44 */
[----:B------:R0:W-:Y:S04]  /*10320*/  @!P3 LDGSTS.E.BYPASS.LTC128B.128 [R10+0x15a00], desc[UR4][R2.64+0x80], !P0 ;  /* 0x15a00080020abfae */ /* 0x0001e8000c101d44 */
[----:B0-----:R0:W1:Y:S02]  /*10330*/  SHFL.IDX PT, R2, R7, 0x1, 0x1c1f ;  /* 0x003c1f0007027f89 */ /* 0x00106400000e0000 */
.L_x_9698:
[----:B------:R-:W-:Y:S01]  /*10340*/  VIADD R25, R25, 0xa0 ;  /* 0x000000a019197836 */ /* 0x000fe20000000000 */
[----:B------:R-:W-:Y:S01]  /*10350*/  ULDC.64 UR4, c[0x0][0x208] ;  /* 0x0000820000047ab9 */ /* 0x000fe20000000a00 */
[----:B------:R-:W-:-:S03]  /*10360*/  VIADD R8, R17, 0x31c00 ;  /* 0x00031c0011087836 */ /* 0x000fc60000000000 */
[----:B------:R-:W-:-:S13]  /*10370*/  ISETP.GE.AND P3, PT, R25, R5, PT ;  /* 0x000000051900720c */ /* 0x000fda0003f66270 */
[----:B-1----:R-:W-:-:S05]  /*10380*/  @!P3 LEA R2, P4, R20, R2, 0x1 ;  /* 0x000000021402b211 */ /* 0x002fca00078808ff */
[----:B------:R-:W-:-:S05]  /*10390*/  @!P3 IMAD.X R3, RZ, RZ, R6, P4 ;  /* 0x000000ffff03b224 */ /* 0x000fca00020e0606 */
[----:B------:R-:W-:Y:S01]  /*103a0*/  @!PT LDS RZ, [RZ] ;  /* 0x00000000fffff984 */ /* 0x000fe20000000800 */
[----:B------:R-:W-:Y:S01]  /*103b0*/  @!PT LDS RZ, [RZ] ;  /* 0x00000000fffff984 */ /* 0x000fe20000000800 */
[----:B------:R-:W-:Y:S01]  /*103c0*/  @!PT LDS RZ, [RZ] ;  /* 0x00000000fffff984 */ /* 0x000fe20000000800 */
[----:B------:R1:W-:Y:S04]  /*103d0*/  @!P3 LDGSTS.E.BYPASS.LTC128B.128 [R10+0x10200], desc[UR4][R2.64], !P2 ;  /* 0x10200000020abfae */ /* 0x0003e8000d101d44 */
[----:B------:R1:W-:Y:S04]  /*103e0*/  @!P3 LDGSTS.E.BYPASS.LTC128B.128 [R10+0x13200], desc[UR4][R2.64+0x40], !P1 ;  /* 0x13200040020abfae */ /* 0x0003e8000c901d44 */
[----:B------:R1:W-:Y:S01]  /*103f0*/  @!P3 LDGSTS.E.BYPASS.LTC128B.128 [R10+0x16200], desc[UR4][R2.64+0x80], !P0 ;  /* 0x16200080020abfae */ /* 0x0003e2000c101d44 */
[----:B------:R-:W-:Y:S01]  /*10400*/  PLOP3.LUT P0, PT, PT, PT, PT, 0x80, 0x0 ;  /* 0x000000000000781c */ /* 0x000fe20003f0f070 */
[----:B------:R-:W-:-:S12]  /*10410*/  NOP ;  /* 0x0000000000007918 */ /* 0x000fd80000000000 */
.L_x_9584:
[----:B------:R-:W-:Y:S02]  /*10420*/  PLOP3.LUT P1, PT, P1, P0, PT, 0xa2, 0x0 ;  /* 0x000000000000781c */ /* 0x000fe40000f21472 */
[----:B------:R-:W-:-:S08]  /*10430*/  @P0 R2UR P1, UR4, R17 ;  /* 0x00000000110402ca */ /* 0x000fd00000020000 */
[----:B------:R-:W-:-:S05]  /*10440*/  @P0 PLOP3.LUT P0, PT, P1, PT, PT, 0x80, 0x0 ;  /* 0x000000000000081c */ /* 0x000fca0000f0f070 */
[----:B------:R-:W-:Y:S01]  /*10450*/  @!P1 SYNCS.ARRIVE.TRANS64.RED.A0T1 RZ, [UR4+0x31c00], RZ ;  /* 0x031c00ffffff99a7 */ /* 0x000fe20008200404 */
[----:B------:R-:W-:Y:S07]  /*10460*/  @!P1 ARRIVES.LDGSTSBAR.64.TRANSCNT [UR4+0x31c00] ;  /* 0x031c0000ff0099b0 */ /* 0x000fee0008000a84 */
[----:B------:R-:W-:Y:S05]  /*10470*/  @P0 BRA.U.ANY `(.L_x_9584) ;  /* 0xfffffffd00e80947 */ /* 0x000fea000393ffff */
[----:B-1----:R-:W2:Y:S02]  /*10480*/  LDL.LU R2, [R1+0x34] ;  /* 0x0000340001027983 */ /* 0x002ea40000300800 */
[----:B--2---:R-:W-:-:S05]  /*10490*/  VIADD R2, R2, 0x1 ;  /* 0x0000000102027836 */ /* 0x004fca0000000000 */
        /* <DEDUP_REMOVED lines=8> */
[----:B------:R-:W2:Y:S03]  /*10520*/  SYNCS.PHASECHK.TRANS64.TRYWAIT P0, [R17+URZ+0x31c20], R0 ;  /* 0x031c2000110075a7 */ /* 0x000ea6000800017f */
[----:B-12---:R-:W-:Y:S05]  /*10530*/  @!P0 BRA `(.L_x_9586) ;  /* 0x0000004400648947 */ /* 0x006fea0003800000 */
.L_x_9699:
[----:B------:R-:W-:Y:S05]  /*10540*/  BSYNC B0 ;  /* 0x0000000000007941 */ /* 0x000fea0003800000 */
.L_x_9585:
[----:B------:R-:W1:Y:S04]  /*10550*/  LDL R2, [R1+0x1c] ;  /* 0x00001c0001027983 */ /* 0x000e680000100800 */
[----:B------:R-:W2:Y:S01]  /*10560*/  LDL R3, [R1+0x4] ;  /* 0x0000040001037983 */ /* 0x000ea20000100800 */
[----:B------:R-:W-:Y:S01]  /*10570*/  BSSY B0, `(.L_x_9587) ;  /* 0x0000232000007945 */ /* 0x000fe20003800000 */
[----:B-1----:R-:W-:-:S05]  /*10580*/  VIADD R0, R2, 0xfffffffe ;  /* 0xfffffffe02007836 */ /* 0x002fca0000000000 */
[----:B--2---:R-:W-:-:S13]  /*10590*/  ISETP.GE.AND P0, PT, R0, R3, PT ;  /* 0x000000030000720c */ /* 0x004fda0003f06270 */
[----:B------:R-:W-:Y:S05]  /*105a0*/  @!P0 BRA `(.L_x_9588) ;  /* 0x0000002000b88947 */ /* 0x000fea0003800000 */
[----:B------:R-:W2:Y:S04]  /*105b0*/  LDL.LU R2, [R1+0x38] ;  /* 0x0000380001027983 */ /* 0x000ea80000300800 */
[----:B------:R-:W3:Y:S04]  /*105c0*/  LDL.LU R5, [R1+0x18] ;  /* 0x0000180001057983 */ /* 0x000ee80000300800 */
[----:B------:R-:W4:Y:S01]  /*105d0*/  LDL.LU R4, [R1+0x30] ;  /* 0x0000300001047983 */ /* 0x000f220000300800 */
[----:B0-----:R-:W-:Y:S01]  /*105e0*/  LOP3.LUT R7, RZ, R3, RZ, 0x33, !PT ;  /* 0x00000003ff077212 */ /* 0x001fe200078e33ff */
        /* <DEDUP_REMOVED lines=10> */
[----:B------:R-:W2:Y:S01]  /*10690*/  LDL R3, [R1] ;  /* 0x0000000001037983 */ /* 0x000ea20000100800 */
[----:B------:R-:W-:Y:S01]  /*106a0*/  VIADD R6, R18, 0x1 ;  /* 0x0000000112067836 */ /* 0x000fe20000000000 */
[----:B------:R-:W-:Y:S04]  /*106b0*/  BSSY B1, `(.L_x_9591) ;  /* 0x00000ae000017945 */ /* 0x000fe80003800000 */
[----:B------:R-:W-:-:S04]  /*106c0*/  ISETP.NE.AND P0, PT, R6, 0x2, PT ;  /* 0x000000020600780c */ /* 0x000fc80003f05270 */
[----:B------:R-:W-:Y:S02]  /*106d0*/  SEL R10, RZ, 0x1, P0 ;  /* 0x00000001ff0a7807 */ /* 0x000fe40000000000 */
[----:B------:R-:W-:Y:S02]  /*106e0*/  SEL R6, R6, RZ, P0 ;  /* 0x000000ff06067207 */ /* 0x000fe40000000000 */
[----:B------:R-:W-:Y:S02]  /*106f0*/  LOP3.LUT R10, R28, R10, RZ, 0x3c, !PT ;  /* 0x0000000a1c0a7212 */ /* 0x000fe400078e3cff */
[----:B--2---:R-:W-:-:S13]  /*10700*/  ISETP.NE.AND P1, PT, R3, RZ, PT ;  /* 0x000000ff0300720c */ /* 0x004fda0003f25270 */
[----:B------:R-:W-:Y:S05]  /*10710*/  @!P1 BRA `(.L_x_9592) ;  /* 0x00000008009c9947 */ /* 0x000fea0003800000 */
[----:B------:R-:W-:Y:S01]  /*10720*/  ULDC.64 UR4, c[0x0][0x418] ;  /* 0x0001060000047ab9 */ /* 0x000fe20000000a00 */
[----:B------:R-:W-:Y:S01]  /*10730*/  IMAD.MOV.U32 R5, RZ, RZ, R19 ;  /* 0x000000ffff057224 */ /* 0x000fe200078e0013 */
[----:B------:R-:W-:-:S04]  /*10740*/  ISETP.NE.U32.AND P0, PT, RZ, UR4, PT ;  /* 0x00000004ff007c0c */ /* 0x000fc8000bf05070 */
[----:B------:R-:W-:-:S13]  /*10750*/  ISETP.NE.AND.EX P0, PT, RZ, UR5, PT, P0 ;  /* 0x00000005ff007c0c */ /* 0x000fda000bf05300 */
        /* <DEDUP_REMOVED lines=8> */
[----:B------:R-:W-:Y:S01]  /*107e0*/  @P0 SHF.R.U32.HI R2, RZ, R3, R4 ;  /* 0x00000003ff020219 */ /* 0x000fe20000011604 */
[----:B------:R-:W-:-:S04]  /*107f0*/  IMAD R4, R29, UR6, RZ ;  /* 0x000000061d047c24 */ /* 0x000fc8000f8e02ff */
[----:B------:R-:W-:Y:S02]  /*10800*/  IMAD.MOV R3, RZ, RZ, -R2 ;  /* 0x000000ffff037224 */ /* 0x000fe400078e0a02 */
[----:B------:R-:W-:Y:S02]  /*10810*/  IMAD R4, R23, UR7, R4 ;  /* 0x0000000717047c24 */ /* 0x000fe4000f8e0204 */
[----:B------:R-:W-:Y:S01]  /*10820*/  IMAD R0, R5, R3, R0 ;  /* 0x0000000305007224 */ /* 0x000fe200078e0200 */
[----:B------:R-:W-:-:S03]  /*10830*/  SHF.R.S32.HI R3, RZ, 0x1f, R2 ;  /* 0x0000001fff037819 */ /* 0x000fc60000011402 */
[----:B------:R-:W-:-:S04]  /*10840*/  IMAD.WIDE.U32 R2, R23, UR6, R2 ;  /* 0x0000000617027c25 */ /* 0x000fc8000f8e0002 */
[----:B------:R-:W-:Y:S01]  /*10850*/  IMAD.IADD R3, R4, 0x1, R3 ;  /* 0x0000000104037824 */ /* 0x000fe200078e0203 */
[----:B------:R-:W-:-:S04]  /*10860*/  LEA R4, P0, R2, UR4, 0x2 ;  /* 0x0000000402047c11 */ /* 0x000fc8000f8010ff */
[----:B------:R-:W-:-:S06]  /*10870*/  LEA.HI.X R5, R2, UR5, R3, 0x2, P0 ;  /* 0x0000000502057c11 */ /* 0x000fcc00080f1403 */
[----:B------:R0:W5:Y:S03]  /*10880*/  LDG.E R5, desc[UR8][R4.64] ;  /* 0x0000000804057981 */ /* 0x000166000c1e1900 */
.L_x_9593:
[----:B------:R-:W-:Y:S01]  /*10890*/  IMAD R3, R6, 0x8, R17 ;  /* 0x0000000806037824 */ /* 0x000fe200078e0211 */
[----:B------:R-:W-:Y:S01]  /*108a0*/  SHF.L.U32 R2, R10, 0x1f, RZ ;  /* 0x0000001f0a027819 */ /* 0x000fe200000006ff */
[----:B------:R-:W-:Y:S03]  /*108b0*/  BSSY B3, `(.L_x_9594) ;  /* 0x0000003000037945 */ /* 0x000fe60003800000 */
[----:B------:R-:W1:Y:S02]  /*108c0*/  SYNCS.PHASECHK.TRANS64.TRYWAIT P0, [R3+URZ+0x31c40], R2 ;  /* 0x031c4002030075a7 */ /* 0x000e64000800017f */
[----:B-1----:R-:W-:Y:S05]  /*108d0*/  @!P0 BRA `(.L_x_9595) ;  /* 0x0000004000908947 */ /* 0x002fea0003800000 */
.L_x_9700:
[----:B------:R-:W-:Y:S05]  /*108e0*/  BSYNC B3 ;  /* 0x0000000000037941 */ /* 0x000fea0003800000 */
.L_x_9594:
        /* <DEDUP_REMOVED lines=12> */
.L_x_9597:
[----:B------:R-:W-:Y:S05]  /*109b0*/  BSYNC B3 ;  /* 0x0000000000037941 */ /* 0x000fea0003800000 */
.L_x_9596:
[----:B------:R-:W-:Y:S01]  /*109c0*/  IMAD.MOV.U32 R14, RZ, RZ, RZ ;  /* 0x000000ffff0e7224 */ /* 0x000fe200078e00ff */
[----:B------:R-:W-:Y:S01]  /*109d0*/  UIADD3 UR4, UP0, UR36, 0x370, URZ ;  /* 0x0000037024047890 */ /* 0x000fe2000ff1e03f */
[----:B------:R-:W-:Y:S01]  /*109e0*/  IMAD R4, R6, 0x6c00, R17 ;  /* 0x00006c0006047824 */ /* 0x000fe200078e0211 */
[----:B------:R-:W-:Y:S01]  /*109f0*/  PLOP3.LUT P0, PT, PT, PT, PT, 0x80, 0x0 ;  /* 0x000000000000781c */ /* 0x000fe20003f0f070 */
[----:B-1----:R-:W-:Y:S01]  /*10a00*/  VIADD R3, R3, 0x31c30 ;  /* 0x00031c3003037836 */ /* 0x002fe20000000000 */
[----:B------:R-:W-:Y:S01]  /*10a10*/  R2UR UR10, R14 ;  /* 0x000000000e0a72ca */ /* 0x000fe200000e0000 */
[----:B------:R-:W-:Y:S01]  /*10a20*/  IMAD R2, R0, 0x90, R26 ;  /* 0x0000009000027824 */ /* 0x000fe200078e021a */
[----:B------:R-:W-:Y:S01]  /*10a30*/  UIADD3.X UR5, URZ, UR37, URZ, UP0, !UPT ;  /* 0x000000253f057290 */ /* 0x000fe200087fe43f */
[----:B------:R-:W-:Y:S01]  /*10a40*/  VIADD R11, R4, 0x16a00 ;  /* 0x00016a00040b7836 */ /* 0x000fe20000000000 */
[----:B------:R-:W-:Y:S01]  /*10a50*/  UMOV UR6, 0x0 ;  /* 0x0000000000067882 */ /* 0x000fe20000000000 */
[----:B------:R-:W-:-:S10]  /*10a60*/  UMOV UR7, 0x14f00000 ;  /* 0x14f0000000077882 */ /* 0x000fd40000000000 */
.L_x_9598:
        /* <DEDUP_REMOVED lines=16> */
.L_x_9599:
        /* <DEDUP_REMOVED lines=16> */
.L_x_9600:
        /* <DEDUP_REMOVED lines=15> */
.L_x_9701:
[----:B------:R-:W-:Y:S05]  /*10d60*/  BSYNC B3 ;  /* 0x0000000000037941 */ /* 0x000fea0003800000 */
.L_x_9601:
        /* <DEDUP_REMOVED lines=12> */
.L_x_9604:
[----:B------:R-:W-:Y:S05]  /*10e30*/  BSYNC B3 ;  /* 0x0000000000037941 */ /* 0x000fea0003800000 */
.L_x_9603:
[----:B------:R-:W-:Y:S01]  /*10e40*/  R2UR UR10, R14 ;  /* 0x000000000e0a72ca */ /* 0x000fe200000e0000 */
[--C-:B0-----:R-:W-:Y:S01]  /*10e50*/  IMAD R2, R18, 0x8, R17.reuse ;  /* 0x0000000812027824 */ /* 0x101fe200078e0211 */
[----:B------:R-:W-:Y:S01]  /*10e60*/  R2UR UR6, R12 ;  /* 0x000000000c0672ca */ /* 0x000fe200000e0000 */
[----:B------:R-:W-:Y:S01]  /*10e70*/  IMAD R3, R18, 0x6c00, R17 ;  /* 0x00006c0012037824 */ /* 0x000fe200078e0211 */
[----:B------:R-:W-:Y:S01]  /*10e80*/  R2UR UR7, R13 ;  /* 0x000000000d0772ca */ /* 0x000fe200000e0000 */
[----:B------:R-:W-:Y:S01]  /*10e90*/  UIADD3 UR4, UP0, UR36, 0x470, URZ ;  /* 0x0000047024047890 */ /* 0x000fe2000ff1e03f */
[----:B------:R-:W-:Y:S01]  /*10ea0*/  PLOP3.LUT P0, PT, PT, PT, PT, 0x80, 0x0 ;  /* 0x000000000000781c */ /* 0x000fe20003f0f070 */
[----:B------:R-:W-:Y:S02]  /*10eb0*/  IMAD R4, R22, 0x90, R26 ;  /* 0x0000009016047824 */ /* 0x000fe400078e021a */
[----:B------:R-:W-:Y:S01]  /*10ec0*/  VIADD R2, R2, 0x31c50 ;  /* 0x00031c5002027836 */ /* 0x000fe20000000000 */
[----:B------:R-:W-:Y:S01]  /*10ed0*/  UIADD3.X UR5, URZ, UR37, URZ, UP0, !UPT ;  /* 0x000000253f057290 */ /* 0x000fe200087fe43f */
[----:B------:R-:W-:-:S11]  /*10ee0*/  VIADD R11, R3, 0x200 ;  /* 0x00000200030b7836 */ /* 0x000fd60000000000 */
.L_x_9605:
        /* <DEDUP_REMOVED lines=15> */
.L_x_9606:
        /* <DEDUP_REMOVED lines=15> */
.L_x_9607:
        /* <DEDUP_REMOVED lines=10> */
[----:B------:R-:W-:Y:S02]  /*11170*/  IMAD.MOV.U32 R19, RZ, RZ, R5 ;  /* 0x000000ffff137224 */ /* 0x000fe400078e0005 */
[----:B------:R-:W-:-:S07]  /*11180*/  IMAD.MOV.U32 R22, RZ, RZ, R0 ;  /* 0x000000ffff167224 */ /* 0x000fce00078e0000 */
.L_x_9592:
[----:B------:R-:W-:Y:S05]  /*11190*/  BSYNC B1 ;  /* 0x0000000000017941 */ /* 0x000fea0003800000 */
.L_x_9591:
[----:B------:R-:W2:Y:S01]  /*111a0*/  LDL.LU R0, [R1+0x1c] ;  /* 0x00001c0001007983 */ /* 0x000ea20000300800 */
[----:B------:R-:W-:Y:S02]  /*111b0*/  IMAD.MOV.U32 R28, RZ, RZ, R10 ;  /* 0x000000ffff1c7224 */ /* 0x000fe400078e000a */
[----:B------:R-:W-:Y:S02]  /*111c0*/  IMAD.MOV.U32 R18, RZ, RZ, R6 ;  /* 0x000000ffff127224 */ /* 0x000fe400078e0006 */
[----:B--2---:R-:W-:-:S07]  /*111d0*/  VIADD R0, R0, 0xfffffffd ;  /* 0xfffffffd00007836 */ /* 0x004fce0000000000 */
.L_x_9590:
[----:B------:R-:W-:Y:S05]  /*111e0*/  BSYNC B2 ;  /* 0x0000000000027941 */ /* 0x000fea0003800000 */
.L_x_9589:
[----:B------:R-:W-:Y:S01]  /*111f0*/  VIADD R7, R7, 0xfffffffe ;  /* 0xfffffffe07077836 */ /* 0x000fe20000000000 */
[----:B------:R-:W-:-:S04]  /*11200*/  LOP3.LUT R2, RZ, R9, RZ, 0x33, !PT ;  /* 0x00000009ff027212 */ /* 0x000fc800078e33ff */
[----:B------:R-:W-:-:S13]  /*11210*/  ISETP.NE.AND P0, PT, R7, R2, PT ;  /* 0x000000020700720c */ /* 0x000fda0003f05270 */
[----:B------:R-:W-:Y:S05]  /*11220*/  @!P0 BRA `(.L_x_9588) ;  /* 0x0000001400988947 */ /* 0x000fea0003800000 */
[----:B------:R-:W-:-:S07]  /*11230*/  IMAD.MOV.U32 R4, RZ, RZ, R19 ;  /* 0x000000ffff047224 */ /* 0x000fce00078e0013 */
.L_x_9642:
[----:B------:R-:W2:Y:S01]  /*11240*/  LDL R2, [R1] ;  /* 0x0000000001027983 */ /* 0x000ea20000100800 */
[----:B------:R-:W-:Y:S01]  /*11250*/  VIADD R6, R18, 0x1 ;  /* 0x0000000112067836 */ /* 0x000fe20000000000 */
[----:B------:R-:W-:Y:S05]  /*11260*/  YIELD ;  /* 0x0000000000007946 */ /* 0x000fea0003800000 */
[----:B------:R-:W-:Y:S01]  /*11270*/  ISETP.NE.AND P0, PT, R6, 0x2, PT ;  /* 0x000000020600780c */ /* 0x000fe20003f05270 */
[----:B------:R-:W-:Y:S03]  /*11280*/  BSSY B1, `(.L_x_9608) ;  /* 0x00000ab000017945 */ /* 0x000fe60003800000 */
[----:B------:R-:W-:-:S02]  /*11290*/  SEL R7, RZ, 0x1, P0 ;  /* 0x00000001ff077807 */ /* 0x000fc40000000000 */
        /* <DEDUP_REMOVED lines=25> */
[----:B------:R-:W-:-:S05]  /*11430*/  LEA.HI.X R5, R2, UR5, R3, 0x2, P0 ;  /* 0x0000000502057c11 */ /* 0x000fca00080f1403 */
[----:B------:R0:W5:Y:S04]  /*11440*/  LDG.E R4, desc[UR8][R4.64] ;  /* 0x0000000804047981 */ /* 0x000168000c1e1900 */
.L_x_9610:
[----:B------:R-:W-:Y:S01]  /*11450*/  IMAD R3, R6, 0x8, R17 ;  /* 0x0000000806037824 */ /* 0x000fe200078e0211 */
[----:B------:R-:W-:Y:S01]  /*11460*/  SHF.L.U32 R2, R7, 0x1f, RZ ;  /* 0x0000001f07027819 */ /* 0x000fe200000006ff */
[----:B------:R-:W-:Y:S03]  /*11470*/  BSSY B2, `(.L_x_9611) ;  /* 0x0000003000027945 */ /* 0x000fe60003800000 */
[----:B------:R-:W1:Y:S02]  /*11480*/  SYNCS.PHASECHK.TRANS64.TRYWAIT P0, [R3+URZ+0x31c40], R2 ;  /* 0x031c4002030075a7 */ /* 0x000e64000800017f */
[----:B-1----:R-:W-:Y:S05]  /*11490*/  @!P0 BRA `(.L_x_9612) ;  /* 0x0000003400c88947 */ /* 0x002fea0003800000 */
.L_x_9702:
[----:B------:R-:W-:Y:S05]  /*114a0*/  BSYNC B2 ;  /* 0x0000000000027941 */ /* 0x000fea0003800000 */
.L_x_9611:
        /* <DEDUP_REMOVED lines=12> */
.L_x_9614:
[----:B------:R-:W-:Y:S05]  /*11570*/  BSYNC B2 ;  /* 0x0000000000027941 */ /* 0x000fea0003800000 */
.L_x_9613:
        /* <DEDUP_REMOVED lines=11> */
.L_x_9615:
        /* <DEDUP_REMOVED lines=16> */
.L_x_9616:
        /* <DEDUP_REMOVED lines=16> */
.L_x_9617:
        /* <DEDUP_REMOVED lines=15> */
.L_x_9703:
[----:B------:R-:W-:Y:S05]  /*11920*/  BSYNC B2 ;  /* 0x0000000000027941 */ /* 0x000fea0003800000 */
.L_x_9618:
        /* <DEDUP_REMOVED lines=11> */
.L_x_9621:
[----:B------:R-:W-:Y:S05]  /*119e0*/  BSYNC B2 ;  /* 0x0000000000027941 */ /* 0x000fea0003800000 */
.L_x_9620:
[----:B------:R-:W-:Y:S01]  /*119f0*/  R2UR UR6, R2 ;  /* 0x00000000020672ca */ /* 0x000fe200000e0000 */
[----:B------:R-:W-:Y:S01]  /*11a00*/  IMAD R18, R18, 0x6c00, R17 ;  /* 0x00006c0012127824 */ /* 0x000fe200078e0211 */
[----:B------:R-:W-:Y:S01]  /*11a10*/  R2UR UR7, R3 ;  /* 0x00000000030772ca */ /* 0x000fe200000e0000 */
[----:B------:R-:W-:Y:S01]  /*11a20*/  UIADD3 UR4, UP0, UR36, 0x470, URZ ;  /* 0x0000047024047890 */ /* 0x000fe2000ff1e03f */
[----:B------:R-:W-:Y:S01]  /*11a30*/  R2UR UR10, R5 ;  /* 0x00000000050a72ca */ /* 0x000fe200000e0000 */
[----:B------:R-:W-:Y:S01]  /*11a40*/  IMAD R5, R22, 0x90, R26 ;  /* 0x0000009016057824 */ /* 0x000fe200078e021a */
[----:B------:R-:W-:Y:S01]  /*11a50*/  PLOP3.LUT P0, PT, PT, PT, PT, 0x80, 0x0 ;  /* 0x000000000000781c */ /* 0x000fe20003f0f070 */
[----:B0-----:R-:W-:Y:S01]  /*11a60*/  VIADD R12, R12, 0x50 ;  /* 0x000000500c0c7836 */ /* 0x001fe20000000000 */
[----:B------:R-:W-:Y:S01]  /*11a70*/  UIADD3.X UR5, URZ, UR37, URZ, UP0, !UPT ;  /* 0x000000253f057290 */ /* 0x000fe200087fe43f */
[----:B------:R-:W-:-:S11]  /*11a80*/  VIADD R13, R18, 0x200 ;  /* 0x00000200120d7836 */ /* 0x000fd60000000000 */
.L_x_9622:
        /* <DEDUP_REMOVED lines=10> */
[----:B------:R-:W-:Y:S02]  /*11b30*/  R2UR UR6, R2 ;  /* 0x00000000020672ca */ /* 0x000fe400000e0000 */
[----:B------:R-:W-:Y:S02]  /*11b40*/  R2UR UR7, R3 ;  /* 0x00000000030772ca */ /* 0x000fe400000e0000 */
[----:B------:R-:W-:Y:S01]  /*11b50*/  R2UR UR10, R10 ;  /* 0x000000000a0a72ca */ /* 0x000fe200000e0000 */
[----:B------:R-:W-:Y:S01]  /*11b60*/  VIADD R10, R18, 0x2600 ;  /* 0x00002600120a7836 */ /* 0x000fe20000000000 */
[----:B------:R-:W-:-:S13]  /*11b70*/  PLOP3.LUT P0, PT, PT, PT, PT, 0x80, 0x0 ;  /* 0x000000000000781c */ /* 0x000fda0003f0f070 */
.L_x_9623:
        /* <DEDUP_REMOVED lines=15> */
.L_x_9624:
        /* <DEDUP_REMOVED lines=12> */
.L_x_9609:
[----:B------:R-:W-:Y:S05]  /*11d30*/  BSYNC B1 ;  /* 0x0000000000017941 */ /* 0x000fea0003800000 */
.L_x_9608:
[----:B------:R-:W2:Y:S01]  /*11d40*/  LDL R2, [R1] ;  /* 0x0000000001027983 */ /* 0x000ea20000100800 */
[----:B------:R-:W-:Y:S01]  /*11d50*/  VIADD R18, R6, 0x1 ;  /* 0x0000000106127836 */ /* 0x000fe20000000000 */
[----:B------:R-:W-:Y:S01]  /*11d60*/  BSSY B1, `(.L_x_9625) ;  /* 0x00000ae000017945 */ /* 0x000fe20003800000 */
[----:B------:R-:W-:-:S03]  /*11d70*/  VIADD R9, R0, 0xffffffff ;  /* 0xffffffff00097836 */ /* 0x000fc60000000000 */
        /* <DEDUP_REMOVED lines=29> */
.L_x_9627:
[----:B------:R-:W-:Y:S01]  /*11f50*/  IMAD R2, R18, 0x8, R17 ;  /* 0x0000000812027824 */ /* 0x000fe200078e0211 */
[----:B------:R-:W-:Y:S01]  /*11f60*/  SHF.L.U32 R3, R28, 0x1f, RZ ;  /* 0x0000001f1c037819 */ /* 0x000fe200000006ff */
[----:B------:R-:W-:Y:S03]  /*11f70*/  BSSY B2, `(.L_x_9628) ;  /* 0x0000003000027945 */ /* 0x000fe60003800000 */
[----:B------:R-:W1:Y:S02]  /*11f80*/  SYNCS.PHASECHK.TRANS64.TRYWAIT P0, [R2+URZ+0x31c40], R3 ;  /* 0x031c4003020075a7 */ /* 0x000e64000800017f */
[----:B-1----:R-:W-:Y:S05]  /*11f90*/  @!P0 BRA `(.L_x_9629) ;  /* 0x0000002c00308947 */ /* 0x002fea0003800000 */
.L_x_9704:
[----:B------:R-:W-:Y:S05]  /*11fa0*/  BSYNC B2 ;  /* 0x0000000000027941 */ /* 0x000fea0003800000 */
.L_x_9628:
        /* <DEDUP_REMOVED lines=12> */
.L_x_9631:
[----:B------:R-:W-:Y:S05]  /*12070*/  BSYNC B2 ;  /* 0x0000000000027941 */ /* 0x000fea0003800000 */
.L_x_9630:
[----:B------:R-:W-:Y:S01]  /*12080*/  IMAD.MOV.U32 R13, RZ, RZ, RZ ;  /* 0x000000ffff0d7224 */ /* 0x000fe200078e00ff */
[----:B------:R-:W-:Y:S01]  /*12090*/  UIADD3 UR4, UP0, UR36, 0x370, URZ ;  /* 0x0000037024047890 */ /* 0x000fe2000ff1e03f */
[C---:B-1----:R-:W-:Y:S01]  /*120a0*/  IMAD R3, R18.reuse, 0x8, R8 ;  /* 0x0000000812037824 */ /* 0x042fe200078e0208 */
[----:B------:R-:W-:Y:S01]  /*120b0*/  PLOP3.LUT P0, PT, PT, PT, PT, 0x80, 0x0 ;  /* 0x000000000000781c */ /* 0x000fe20003f0f070 */
[----:B------:R-:W-:Y:S01]  /*120c0*/  IMAD R12, R18, 0x6c00, R17 ;  /* 0x00006c00120c7824 */ /* 0x000fe200078e0211 */
[----:B------:R-:W-:Y:S01]  /*120d0*/  R2UR UR10, R13 ;  /* 0x000000000d0a72ca */ /* 0x000fe200000e0000 */
[----:B------:R-:W-:Y:S01]  /*120e0*/  VIADD R3, R3, 0x30 ;  /* 0x0000003003037836 */ /* 0x000fe20000000000 */
[----:B------:R-:W-:Y:S01]  /*120f0*/  UIADD3.X UR5, URZ, UR37, URZ, UP0, !UPT ;  /* 0x000000253f057290 */ /* 0x000fe200087fe43f */
[----:B------:R-:W-:Y:S01]  /*12100*/  IMAD R2, R10, 0x90, R26 ;  /* 0x000000900a027824 */ /* 0x000fe200078e021a */
[----:B------:R-:W-:Y:S01]  /*12110*/  UMOV UR6, 0x0 ;  /* 0x0000000000067882 */ /* 0x000fe20000000000 */
[----:B------:R-:W-:Y:S01]  /*12120*/  VIADD R5, R12, 0x16a00 ;  /* 0x00016a000c057836 */ /* 0x000fe20000000000 */
[----:B------:R-:W-:-:S09]  /*12130*/  UMOV UR7, 0x14f00000 ;  /* 0x14f0000000077882 */ /* 0x000fd20000000000 */
.L_x_9632:
        /* <DEDUP_REMOVED lines=16> */
.L_x_9633:
        /* <DEDUP_REMOVED lines=16> */
.L_x_9634:
        /* <DEDUP_REMOVED lines=15> */
.L_x_9705:
[----:B------:R-:W-:Y:S05]  /*12430*/  BSYNC B2 ;  /* 0x0000000000027941 */ /* 0x000fea0003800000 */
.L_x_9635:
[----:B------:R-:W-:Y:S01]  /*12440*/  BSSY B2, `(.L_x_9637) ;  /* 0x000000b000027945 */ /* 0x000fe20003800000 */
[----:B0-----:R-:W-:Y:S02]  /*12450*/  IMAD.MOV.U32 R2, RZ, RZ, 0x0 ;  /* 0x00000000ff027424 */ /* 0x001fe400078e00ff */
[----:B------:R-:W-:Y:S01]  /*12460*/  IMAD.MOV.U32 R3, RZ, RZ, 0x14f00000 ;  /* 0x14f00000ff037424 */ /* 0x000fe200078e00ff */
[----:B------:R-:W-:Y:S06]  /*12470*/  @P1 BRA `(.L_x_9638) ;  /* 0x00000000001c1947 */ /* 0x000fec0003800000 */
[----:B------:R-:W0:Y:S02]  /*12480*/  S2R R12, SR_TID.X ;  /* 0x00000000000c7919 */ /* 0x000e240000002100 */
[----:B0-----:R-:W-:Y:S01]  /*12490*/  LOP3.LUT R14, R12, 0x1f, RZ, 0xc0, !PT ;  /* 0x0000001f0c0e7812 */ /* 0x001fe200078ec0ff */
[----:B------:R-:W-:-:S03]  /*124a0*/  IMAD.MOV.U32 R12, RZ, RZ, 0x6c00 ;  /* 0x00006c00ff0c7424 */ /* 0x000fc600078e00ff */
[----:B------:R-:W-:Y:S01]  /*124b0*/  ISETP.NE.AND P0, PT, R14, RZ, PT ;  /* 0x000000ff0e00720c */ /* 0x000fe20003f05270 */
[----:B------:R0:W-:-:S12]  /*124c0*/  SYNCS.ARRIVE.TRANS64 RZ, [R7+URZ+0x50], R12 ;  /* 0x0000500c07ff79a7 */ /* 0x0001d8000800003f */
[----:B0-----:R-:W-:Y:S05]  /*124d0*/  @!P0 BRA `(.L_x_9638) ;  /* 0x0000000000048947 */ /* 0x001fea0003800000 */
[----:B------:R-:W-:Y:S01]  /*124e0*/  BPT.TRAP 0x1 ;  /* 0x000000040000795c */ /* 0x000fe20000300000 */
.L_x_9638:
[----:B------:R-:W-:Y:S05]  /*124f0*/  BSYNC B2 ;  /* 0x0000000000027941 */ /* 0x000fea0003800000 */
.L_x_9637:
[----:B------:R-:W-:Y:S01]  /*12500*/  R2UR UR6, R2 ;  /* 0x00000000020672ca */ /* 0x000fe200000e0000 */
[----:B------:R-:W-:Y:S01]  /*12510*/  IMAD R6, R6, 0x6c00, R17 ;  /* 0x00006c0006067824 */ /* 0x000fe200078e0211 */
[----:B------:R-:W-:Y:S01]  /*12520*/  R2UR UR7, R3 ;  /* 0x00000000030772ca */ /* 0x000fe200000e0000 */
[----:B------:R-:W-:Y:S01]  /*12530*/  UIADD3 UR4, UP0, UR36, 0x470, URZ ;  /* 0x0000047024047890 */ /* 0x000fe2000ff1e03f */
[----:B------:R-:W-:Y:S01]  /*12540*/  R2UR UR10, R13 ;  /* 0x000000000d0a72ca */ /* 0x000fe200000e0000 */
[----:B------:R-:W-:Y:S01]  /*12550*/  IMAD R12, R22, 0x90, R26 ;  /* 0x00000090160c7824 */ /* 0x000fe200078e021a */
[----:B------:R-:W-:Y:S01]  /*12560*/  PLOP3.LUT P0, PT, PT, PT, PT, 0x80, 0x0 ;  /* 0x000000000000781c */ /* 0x000fe20003f0f070 */
[----:B------:R-:W-:Y:S01]  /*12570*/  VIADD R7, R7, 0x50 ;  /* 0x0000005007077836 */ /* 0x000fe20000000000 */
[----:B------:R-:W-:Y:S01]  /*12580*/  UIADD3.X UR5, URZ, UR37, URZ, UP0, !UPT ;  /* 0x000000253f057290 */ /* 0x000fe200087fe43f */
[----:B------:R-:W-:-:S11]  /*12590*/  VIADD R13, R6, 0x200 ;  /* 0x00000200060d7836 */ /* 0x000fd60000000000 */
.L_x_9639:
        /* <DEDUP_REMOVED lines=15> */
.L_x_9640:
        /* <DEDUP_REMOVED lines=15> */
.L_x_9641:
        /* <DEDUP_REMOVED lines=12> */
.L_x_9626:
[----:B------:R-:W-:Y:S05]  /*12840*/  BSYNC B1 ;  /* 0x0000000000017941 */ /* 0x000fea0003800000 */
.L_x_9625:
[----:B------:R-:W2:Y:S01]  /*12850*/  LDL R2, [R1+0x4] ;  /* 0x0000040001027983 */ /* 0x000ea20000100800 */
[----:B------:R-:W-:Y:S01]  /*12860*/  VIADD R0, R0, 0xfffffffe ;  /* 0xfffffffe00007836 */ /* 0x000fe20000000000 */
[----:B--2---:R-:W-:-:S13]  /*12870*/  ISETP.GT.AND P0, PT, R9, R2, PT ;  /* 0x000000020900720c */ /* 0x004fda0003f04270 */
[----:B------:R-:W-:Y:S05]  /*12880*/  @P0 BRA `(.L_x_9642) ;  /* 0xffffffe8006c0947 */ /* 0x000fea000383ffff */
.L_x_9588:
[----:B------:R-:W-:Y:S05]  /*12890*/  BSYNC B0 ;  /* 0x0000000000007941 */ /* 0x000fea0003800000 */
.L_x_9587:
[----:B------:R-:W1:Y:S01]  /*128a0*/  S2R R2, SR_TID.X ;  /* 0x0000000000027919 */ /* 0x000e620000002100 */
[----:B------:R-:W-:Y:S01]  /*128b0*/  BSSY B0, `(.L_x_9643) ;  /* 0x0000011000007945 */ /* 0x000fe20003800000 */
[----:B-1----:R-:W-:-:S04]  /*128c0*/  LOP3.LUT R6, R2, 0x7f, RZ, 0xc0, !PT ;  /* 0x0000007f02067812 */ /* 0x002fc800078ec0ff */
[----:B------:R-:W-:-:S13]  /*128d0*/  ISETP.NE.AND P0, PT, R6, RZ, PT ;  /* 0x000000ff0600720c */ /* 0x000fda0003f05270 */
[----:B------:R-:W-:Y:S05]  /*128e0*/  @P0 BRA `(.L_x_9644) ;  /* 0x0000000000340947 */ /* 0x000fea0003800000 */
[----:B------:R-:W1:Y:S01]  /*128f0*/  S2R R5, SR_LANEID ;  /* 0x0000000000057919 */ /* 0x000e620000000000 */
[----:B------:R-:W-:Y:S01]  /*12900*/  VOTEU.ANY UR4, UPT, PT ;  /* 0x0000000000047886 */ /* 0x000fe200038e0100 */
[----:B------:R-:W2:Y:S01]  /*12910*/  LDC.64 R2, c[0x0][0xc60] ;  /* 0x00031800ff027b82 */ /* 0x000ea20000000a00 */
[----:B------:R-:W1:Y:S01]  /*12920*/  FLO.U32 R0, UR4 ;  /* 0x0000000400007d00 */ /* 0x000e6200080e0000 */
[----:B------:R-:W-:Y:S01]  /*12930*/  ULDC.64 UR6, c[0x0][0x208] ;  /* 0x0000820000067ab9 */ /* 0x000fe20000000a00 */
[----:B-1----:R-:W-:-:S06]  /*12940*/  ISETP.EQ.U32.AND P0, PT, R0, R5, PT ;  /* 0x000000050000720c */ /* 0x002fcc0003f02070 */
[----:B------:R-:W2:Y:S07]  /*12950*/  POPC R5, UR4 ;  /* 0x0000000400057d09 */ /* 0x000eae0008000000 */
[----:B--2---:R-:W2:Y:S01]  /*12960*/  @P0 ATOMG.E.ADD.STRONG.GPU PT, R3, desc[UR6][R2.64], R5 ;  /* 0x00000005020309a8 */ /* 0x004ea200081ee1c6 */
[----:B------:R-:W1:Y:S02]  /*12970*/  S2R R4, SR_LTMASK ;  /* 0x0000000000047919 */ /* 0x000e640000003900 */
[----:B-1----:R-:W-:-:S04]  /*12980*/  LOP3.LUT R4, R4, UR4, RZ, 0xc0, !PT ;  /* 0x0000000404047c12 */ /* 0x002fc8000f8ec0ff */
[----:B0-----:R-:W0:Y:S01]  /*12990*/  POPC R7, R4 ;  /* 0x0000000400077309 */ /* 0x001e220000000000 */
[----:B--2---:R-:W0:Y:S02]  /*129a0*/  SHFL.IDX PT, R0, R3, R0, 0x1f ;  /* 0x00001f0003007589 */ /* 0x004e2400000e0000 */
[----:B0-----:R-:W-:-:S07]  /*129b0*/  IADD3 R24, R0, UR38, R7 ;  /* 0x0000002600187c10 */ /* 0x001fce000fffe007 */
.L_x_9644:
[----:B------:R-:W-:Y:S05]  /*129c0*/  BSYNC B0 ;  /* 0x0000000000007941 */ /* 0x000fea0003800000 */
.L_x_9643:
[----:B------:R-:W2:Y:S01]  /*129d0*/  LDL.LU R0, [R1] ;  /* 0x0000000001007983 */ /* 0x000ea20000300800 */
[----:B------:R-:W-:Y:S01]  /*129e0*/  BSSY B0, `(.L_x_9645) ;  /* 0x0000046000007945 */ /* 0x000fe20003800000 */
[----:B--2---:R-:W-:-:S13]  /*129f0*/  ISETP.NE.AND P0, PT, R0, RZ, PT ;  /* 0x000000ff0000720c */ /* 0x004fda0003f05270 */
[----:B------:R-:W-:Y:S05]  /*12a00*/  @!P0 BRA `(.L_x_9646) ;  /* 0x00000004000c8947 */ /* 0x000fea0003800000 */
[----:B------:R-:W-:Y:S01]  /*12a10*/  IMAD R3, R18, 0x8, R17 ;  /* 0x0000000812037824 */ /* 0x000fe200078e0211 */
[----:B------:R-:W-:Y:S01]  /*12a20*/  SHF.L.U32 R0, R28, 0x1f, RZ ;  /* 0x0000001f1c007819 */ /* 0x000fe200000006ff */
[----:B------:R-:W-:Y:S01]  /*12a30*/  BSSY B1, `(.L_x_9647) ;  /* 0x0000004000017945 */ /* 0x000fe20003800000 */
[----:B------:R-:W-:Y:S02]  /*12a40*/  ISETP.NE.AND P1, PT, R6, RZ, PT ;  /* 0x000000ff0600720c */ /* 0x000fe40003f25270 */
[----:B------:R-:W1:Y:S02]  /*12a50*/  SYNCS.PHASECHK.TRANS64.TRYWAIT P0, [R3+URZ+0x31c60], R0 ;  /* 0x031c6000030075a7 */ /* 0x000e64000800017f */
[----:B-1----:R-:W-:Y:S09]  /*12a60*/  @!P0 BRA `(.L_x_9648) ;  /* 0x0000002000a48947 */ /* 0x002ff20003800000 */
.L_x_9706:
[----:B------:R-:W-:Y:S05]  /*12a70*/  BSYNC B1 ;  /* 0x0000000000017941 */ /* 0x000fea0003800000 */
.L_x_9647:
[----:B------:R-:W-:Y:S04]  /*12a80*/  BSSY B1, `(.L_x_9649) ;  /* 0x0000009000017945 */ /* 0x000fe80003800000 */
        /* <DEDUP_REMOVED lines=8> */
.L_x_9650:
[----:B------:R-:W-:Y:S05]  /*12b10*/  BSYNC B1 ;  /* 0x0000000000017941 */ /* 0x000fea0003800000 */
.L_x_9649:
[----:B-1----:R-:W-:Y:S01]  /*12b20*/  IMAD R0, R18, 0x6c00, R17 ;  /* 0x00006c0012007824 */ /* 0x002fe200078e0211 */
[----:B------:R-:W-:Y:S01]  /*12b30*/  UIADD3 UR4, UP0, UR36, 0x470, URZ ;  /* 0x0000047024047890 */ /* 0x000fe2000ff1e03f */
[----:B------:R-:W-:Y:S01]  /*12b40*/  VIADD R2, R3, 0x31c50 ;  /* 0x00031c5003027836 */ /* 0x000fe20000000000 */
[----:B------:R-:W-:Y:S01]  /*12b50*/  PLOP3.LUT P0, PT, PT, PT, PT, 0x80, 0x0 ;  /* 0x000000000000781c */ /* 0x000fe20003f0f070 */
[----:B------:R-:W-:Y:S01]  /*12b60*/  IMAD R22, R22, 0x90, R26 ;  /* 0x0000009016167824 */ /* 0x000fe200078e021a */
[----:B------:R-:W-:Y:S01]  /*12b70*/  UIADD3.X UR5, URZ, UR37, URZ, UP0, !UPT ;  /* 0x000000253f057290 */ /* 0x000fe200087fe43f */
[----:B------:R-:W-:Y:S01]  /*12b80*/  VIADD R3, R0, 0x200 ;  /* 0x0000020000037836 */ /* 0x000fe20000000000 */
[----:B------:R-:W-:Y:S01]  /*12b90*/  UMOV UR6, 0x0 ;  /* 0x0000000000067882 */ /* 0x000fe20000000000 */
[----:B------:R-:W-:Y:S01]  /*12ba0*/  UMOV UR7, 0x14f00000 ;  /* 0x14f0000000077882 */ /* 0x000fe20000000000 */
[----:B------:R-:W-:-:S08]  /*12bb0*/  UMOV UR10, URZ ;  /* 0x0000003f000a7c82 */ /* 0x000fd00008000000 */
.L_x_9651:
        /* <DEDUP_REMOVED lines=10> */
[----:B------:R-:W-:Y:S01]  /*12c60*/  PLOP3.LUT P0, PT, PT, PT, PT, 0x80, 0x0 ;  /* 0x000000000000781c */ /* 0x000fe20003f0f070 */
[----:B------:R-:W-:Y:S01]  /*12c70*/  VIADD R3, R0, 0x2600 ;  /* 0x0000260000037836 */ /* 0x000fe20000000000 */
[----:B------:R-:W-:Y:S01]  /*12c80*/  UMOV UR6, 0x0 ;  /* 0x0000000000067882 */ /* 0x000fe20000000000 */
[----:B------:R-:W-:Y:S01]  /*12c90*/  UMOV UR7, 0x14f00000 ;  /* 0x14f0000000077882 */ /* 0x000fe20000000000 */
[----:B------:R-:W-:-:S09]  /*12ca0*/  UMOV UR10, 0x20 ;  /* 0x00000020000a7882 */ /* 0x000fd20000000000 */
.L_x_9652:
        /* <DEDUP_REMOVED lines=15> */
.L_x_9653:
        /* <DEDUP_REMOVED lines=10> */
.L_x_9646:
[----:B------:R-:W-:Y:S05]  /*12e40*/  BSYNC B0 ;  /* 0x0000000000007941 */ /* 0x000fea0003800000 */
.L_x_9645:
[----:B------:R-:W-:-:S05]  /*12e50*/  VIADD R18, R18, 0x1 ;  /* 0x0000000112127836 */ /* 0x000fca0000000000 */
[----:B------:R-:W-:-:S04]  /*12e60*/  ISETP.NE.AND P0, PT, R18, 0x2, PT ;  /* 0x000000021200780c */ /* 0x000fc80003f05270 */
[----:B------:R-:W-:Y:S02]  /*12e70*/  SEL R3, RZ, 0x1, P0 ;  /* 0x00000001ff037807 */ /* 0x000fe40000000000 */
[----:B------:R-:W-:Y:S02]  /*12e80*/  SEL R18, R18, RZ, P0 ;  /* 0x000000ff12127207 */ /* 0x000fe40000000000 */
[----:B------:R-:W-:-:S07]  /*12e90*/  LOP3.LUT R28, R28, R3, RZ, 0x3c, !PT ;  /* 0x000000031c1c7212 */ /* 0x000fce00078e3cff */
.L_x_9569:
[----:B------:R-:W-:Y:S05]  /*12ea0*/  BSYNC B7 ;  /* 0x0000000000077941 */ /* 0x000fea0003800000 */
.L_x_9567:
[----:B------:R-:W3:Y:S02]  /*12eb0*/  LDL R0, [R1+0x3c] ;  /* 0x00003c0001007983 */ /* 0x000ee40000100800 */
        /* <DEDUP_REMOVED lines=8> */
[----:B------:R3:W4:Y:S01]  /*12f40*/  LDS.128 R24, [R17+0x31cd0] ;  /* 0x031cd00011187984 */ /* 0x0007220000000c00 */
[----:B------:R-:W-:Y:S06]  /*12f50*/  BAR.ARV 0x4, 0x200 ;  /* 0x0108000000007b1d */ /* 0x000fec0000002000 */
[----:B------:R-:W-:Y:S05]  /*12f60*/  BRA `(.L_x_9655) ;  /* 0x0000000800d87947 */ /* 0x000fea0003800000 */
.L_x_9654:
[----:B------:R-:W1:Y:S01]  /*12f70*/  S2R R0, SR_TID.X ;  /* 0x0000000000007919 */ /* 0x000e620000002100 */
[----:B------:R-:W-:Y:S01]  /*12f80*/  UMOV UR4, 0xffffffff ;  /* 0xffffffff00047882 */ /* 0x000fe20000000000 */
[----:B-1----:R-:W-:-:S04]  /*12f90*/  LOP3.LUT R9, R0, 0x1f, RZ, 0xc0, !PT ;  /* 0x0000001f00097812 */ /* 0x002fc800078ec0ff */
[----:B------:R-:W-:Y:S01]  /*12fa0*/  ISETP.NE.AND P0, PT, R9, 0x1f, PT ;  /* 0x0000001f0900780c */ /* 0x000fe20003f05270 */
[----:B------:R-:W-:-:S12]  /*12fb0*/  BRA.DIV UR4, `(.L_x_9656) ;  /* 0x0000001e04647947 */ /* 0x000fd8000b800000 */
[----:B0-2---:R-:W-:Y:S01]  /*12fc0*/  IMAD.IADD R7, R27, 0x1, R9 ;  /* 0x000000011b077824 */ /* 0x005fe200078e0209 */
[----:B------:R-:W-:Y:S01]  /*12fd0*/  ULDC UR4, c[0x0][0xc3c] ;  /* 0x00030f0000047ab9 */ /* 0x000fe20000000800 */
[----:B------:R-:W-:-:S03]  /*12fe0*/  ULDC.64 UR6, c[0x0][0x208] ;  /* 0x0000820000067ab9 */ /* 0x000fc60000000a00 */
        /* <DEDUP_REMOVED lines=14> */
[----:B------:R0:W-:Y:S02]  /*130d0*/  SHFL.IDX PT, R6, R24, 0x1, 0x1f ;  /* 0x00201f0018067f89 */ /* 0x0001e400000e0000 */
[----:B0-----:R-:W-:-:S02]  /*130e0*/  IMAD.MOV.U32 R24, RZ, RZ, RZ ;  /* 0x000000ffff187224 */ /* 0x001fc400078e00ff */
[----:B--2---:R-:W-:Y:S02]  /*130f0*/  @!P1 IMAD.MOV.U32 R7, RZ, RZ, R8 ;  /* 0x000000ffff079224 */ /* 0x004fe400078e0008 */
        /* <DEDUP_REMOVED lines=19> */
.L_x_9716:
[----:B------:R-:W-:Y:S02]  /*13230*/  ULDC UR4, c[0x0][0xc38] ;  /* 0x00030e0000047ab9 */ /* 0x000fe40000000800 */
[----:B------:R-:W-:-:S04]  /*13240*/  IMAD.U32 R2, RZ, RZ, UR4 ;  /* 0x00000004ff027e24 */ /* 0x000fc8000f8e00ff */
[----:B-1----:R-:W-:-:S04]  /*13250*/  IMAD R5, R14, R2, RZ ;  /* 0x000000020e057224 */ /* 0x002fc800078e02ff */
[----:B------:R-:W-:-:S05]  /*13260*/  IMAD.IADD R6, R6, 0x1, R5 ;  /* 0x0000000106067824 */ /* 0x000fca00078e0205 */
[----:B------:R-:W-:-:S13]  /*13270*/  ISETP.GT.AND P6, PT, R6, R0, PT ;  /* 0x000000000600720c */ /* 0x000fda0003fc4270 */
[----:B------:R-:W-:Y:S05]  /*13280*/  @P6 BRA `(.L_x_9657) ;  /* 0x0000000000a86947 */ /* 0x000fea0003800000 */
.L_x_9660:
[----:B------:R-:W1:Y:S01]  /*13290*/  LDC R2, c[0x0][0xc3c] ;  /* 0x00030f00ff027b82 */ /* 0x000e620000000800 */
[----:B------:R-:W-:-:S05]  /*132a0*/  VIADD R27, R27, 0x1f ;  /* 0x0000001f1b1b7836 */ /* 0x000fca0000000000 */
[----:B-1----:R-:W-:-:S13]  /*132b0*/  ISETP.GE.AND P6, PT, R27, R2, PT ;  /* 0x000000021b00720c */ /* 0x002fda0003fc6270 */
[----:B------:R-:W-:Y:S05]  /*132c0*/  @P6 BRA `(.L_x_9658) ;  /* 0x0000000400bc6947 */ /* 0x000fea0003800000 */
[----:B0-----:R-:W0:Y:S01]  /*132d0*/  S2R R3, SR_TID.X ;  /* 0x0000000000037919 */ /* 0x001e220000002100 */
[----:B------:R-:W-:Y:S01]  /*132e0*/  IMAD.MOV.U32 R7, RZ, RZ, RZ ;  /* 0x000000ffff077224 */ /* 0x000fe200078e00ff */
[----:B------:R-:W-:Y:S01]  /*132f0*/  ULDC.64 UR4, c[0x0][0x208] ;  /* 0x0000820000047ab9 */ /* 0x000fe20000000a00 */
[----:B0-----:R-:W-:-:S05]  /*13300*/  LOP3.LUT R3, R3, 0x1f, RZ, 0xc0, !PT ;  /* 0x0000001f03037812 */ /* 0x001fca00078ec0ff */
[----:B------:R-:W-:-:S05]  /*13310*/  IMAD.IADD R9, R27, 0x1, R3 ;  /* 0x000000011b097824 */ /* 0x000fca00078e0203 */
[----:B------:R-:W-:-:S13]  /*13320*/  ISETP.GE.OR P6, PT, R9, R2, !P0 ;  /* 0x000000020900720c */ /* 0x000fda00047c6670 */
[----:B------:R-:W0:Y:S08]  /*13330*/  @!P6 LDC.64 R2, c[0x0][0xc80] ;  /* 0x00032000ff02eb82 */ /* 0x000e300000000a00 */
[----:B------:R-:W1:Y:S01]  /*13340*/  @!P6 LDC.64 R4, c[0x0][0xc78] ;  /* 0x00031e00ff04eb82 */ /* 0x000e620000000a00 */
[----:B0-----:R-:W-:-:S05]  /*13350*/  @!P6 IMAD.WIDE R2, R9, 0x4, R2 ;  /* 0x000000040902e825 */ /* 0x001fca00078e0202 */
[----:B------:R1:W2:Y:S02]  /*13360*/  @!P6 LDG.E R7, desc[UR4][R2.64] ;  /* 0x000000040207e981 */ /* 0x0002a4000c1e1900 */
[----:B-1----:R-:W-:-:S04]  /*13370*/  @!P6 IMAD.WIDE R2, R9, 0x4, R4 ;  /* 0x000000040902e825 */ /* 0x002fc800078e0204 */
        /* <DEDUP_REMOVED lines=21> */
.L_x_9724:
[----:B------:R-:W-:Y:S02]  /*134d0*/  ULDC UR4, c[0x0][0xc38] ;  /* 0x00030e0000047ab9 */ /* 0x000fe40000000800 */
[----:B------:R-:W-:-:S04]  /*134e0*/  IMAD.U32 R2, RZ, RZ, UR4 ;  /* 0x00000004ff027e24 */ /* 0x000fc8000f8e00ff */
[----:B-1----:R-:W-:-:S04]  /*134f0*/  IMAD R5, R14, R2, RZ ;  /* 0x000000020e057224 */ /* 0x002fc800078e02ff */
[----:B------:R-:W-:-:S05]  /*13500*/  IMAD.IADD R6, R5, 0x1, R6 ;  /* 0x0000000105067824 */ /* 0x000fca00078e0206 */
[----:B------:R-:W-:-:S13]  /*13510*/  ISETP.GT.AND P6, PT, R6, R0, PT ;  /* 0x000000000600720c */ /* 0x000fda0003fc4270 */
[----:B------:R-:W-:Y:S05]  /*13520*/  @!P6 BRA `(.L_x_9660) ;  /* 0xfffffffc0058e947 */ /* 0x000fea000383ffff */
.L_x_9657:
        /* <DEDUP_REMOVED lines=9> */
.L_x_9729:
[----:B------:R-:W-:-:S13]  /*135c0*/  ISETP.NE.AND P0, PT, R8, RZ, PT ;  /* 0x000000ff0800720c */ /* 0x000fda0003f05270 */
[----:B------:R-:W-:Y:S05]  /*135d0*/  @!P0 BRA `(.L_x_9662) ;  /* 0x0000000000108947 */ /* 0x000fea0003800000 */
[----:B------:R-:W-:Y:S01]  /*135e0*/  UMOV UR4, 0xffffffff ;  /* 0xffffffff00047882 */ /* 0x000fe20000000000 */
[----:B------:R-:W-:Y:S02]  /*135f0*/  VIADD R12, R5, 0xffffffff ;  /* 0xffffffff050c7836 */ /* 0x000fe40000000000 */
[----:B------:R-:W-:Y:S05]  /*13600*/  BRA.DIV UR4, `(.L_x_9663) ;  /* 0x0000002204247947 */ /* 0x000fea000b800000 */
[----:B------:R4:W0:Y:S02]  /*13610*/  SHFL.IDX PT, R24, R3, R12, 0x1f ;  /* 0x00001f0c03187589 */ /* 0x00082400000e0000 */
.L_x_9662:
[----:B--2---:R-:W-:Y:S01]  /*13620*/  IABS R8, R7 ;  /* 0x0000000700087213 */ /* 0x004fe20000000000 */
[----:B0-----:R-:W-:Y:S01]  /*13630*/  IMAD R24, R24, R2, R6 ;  /* 0x0000000218187224 */ /* 0x001fe200078e0206 */
[----:B---3--:R-:W-:Y:S01]  /*13640*/  IABS R6, R4 ;  /* 0x0000000400067213 */ /* 0x008fe20000000000 */
[----:B------:R-:W-:Y:S01]  /*13650*/  IMAD.MOV.U32 R2, RZ, RZ, RZ ;  /* 0x000000ffff027224 */ /* 0x000fe200078e00ff */
[----:B------:R-:W0:Y:S01]  /*13660*/  I2F.RP R9, R8 ;  /* 0x0000000800097306 */ /* 0x000e220000209400 */
[----:B------:R-:W-:Y:S02]  /*13670*/  IMAD.IADD R0, R0, 0x1, -R24 ;  /* 0x0000000100007824 */ /* 0x000fe400078e0a18 */
[----:B------:R-:W-:-:S05]  /*13680*/  IMAD.IADD R27, R5, 0x1, R27 ;  /* 0x00000001051b7824 */ /* 0x000fca00078e021b */
[----:B------:R-:W2:Y:S08]  /*13690*/  I2F.RP R10, R6 ;  /* 0x00000006000a7306 */ /* 0x000eb00000209400 */
[----:B0-----:R-:W4:Y:S08]  /*136a0*/  MUFU.RCP R9, R9 ;  /* 0x0000000900097308 */ /* 0x001f300000001000 */
[----:B--2---:R-:W-:Y:S01]  /*136b0*/  MUFU.RCP R10, R10 ;  /* 0x0000000a000a7308 */ /* 0x004fe20000001000 */
[----:B----4-:R-:W-:-:S07]  /*136c0*/  VIADD R3, R9, 0xffffffe ;  /* 0x0ffffffe09037836 */ /* 0x010fce0000000000 */
[----:B------:R-:W0:Y:S02]  /*136d0*/  F2I.FTZ.U32.TRUNC.NTZ R3, R3 ;  /* 0x0000000300037305 */ /* 0x000e24000021f000 */
[----:B0-----:R-:W-:-:S04]  /*136e0*/  IMAD.MOV R11, RZ, RZ, -R3 ;  /* 0x000000ffff0b7224 */ /* 0x001fc800078e0a03 */
[----:B------:R-:W-:-:S04]  /*136f0*/  IMAD R11, R11, R8, RZ ;  /* 0x000000080b0b7224 */ /* 0x000fc800078e02ff */
[----:B------:R-:W-:Y:S01]  /*13700*/  IMAD.HI.U32 R2, R3, R11, R2 ;  /* 0x0000000b03027227 */ /* 0x000fe200078e0002 */
[----:B------:R-:W-:Y:S02]  /*13710*/  IABS R3, R7 ;  /* 0x0000000700037213 */ /* 0x000fe40000000000 */
[----:B------:R-:W-:-:S03]  /*13720*/  IABS R11, R0 ;  /* 0x00000000000b7213 */ /* 0x000fc60000000000 */
[----:B------:R-:W-:Y:S02]  /*13730*/  IMAD.MOV R12, RZ, RZ, -R3 ;  /* 0x000000ffff0c7224 */ /* 0x000fe400078e0a03 */
[----:B------:R-:W-:-:S04]  /*13740*/  IMAD.HI.U32 R9, R2, R11, RZ ;  /* 0x0000000b02097227 */ /* 0x000fc800078e00ff */
[----:B------:R-:W-:Y:S02]  /*13750*/  IMAD R11, R9, R12, R11 ;  /* 0x0000000c090b7224 */ /* 0x000fe400078e020b */
[----:B------:R-:W-:Y:S02]  /*13760*/  VIADD R12, R10, 0xffffffe ;  /* 0x0ffffffe0a0c7836 */ /* 0x000fe40000000000 */
[----:B------:R-:W-:Y:S01]  /*13770*/  IMAD.MOV.U32 R2, RZ, RZ, RZ ;  /* 0x000000ffff027224 */ /* 0x000fe200078e00ff */
[----:B------:R-:W-:Y:S01]  /*13780*/  ISETP.GT.U32.AND P1, PT, R8, R11, PT ;  /* 0x0000000b0800720c */ /* 0x000fe20003f24070 */
[----:B------:R-:W0:-:S12]  /*13790*/  F2I.FTZ.U32.TRUNC.NTZ R3, R12 ;  /* 0x0000000c00037305 */ /* 0x000e18000021f000 */
[----:B------:R-:W-:Y:S02]  /*137a0*/  @!P1 IMAD.IADD R11, R11, 0x1, -R8 ;  /* 0x000000010b0b9824 */ /* 0x000fe400078e0a08 */
[----:B------:R-:W-:Y:S01]  /*137b0*/  @!P1 VIADD R9, R9, 0x1 ;  /* 0x0000000109099836 */ /* 0x000fe20000000000 */
[----:B------:R-:W-:Y:S02]  /*137c0*/  ISETP.NE.AND P1, PT, R7, RZ, PT ;  /* 0x000000ff0700720c */ /* 0x000fe40003f25270 */
[----:B------:R-:W-:Y:S01]  /*137d0*/  ISETP.GE.U32.AND P0, PT, R11, R8, PT ;  /* 0x000000080b00720c */ /* 0x000fe20003f06070 */
[----:B0-----:R-:W-:Y:S01]  /*137e0*/  IMAD.MOV R11, RZ, RZ, -R3 ;  /* 0x000000ffff0b7224 */ /* 0x001fe200078e0a03 */
[----:B------:R-:W-:-:S03]  /*137f0*/  IABS R8, R4 ;  /* 0x0000000400087213 */ /* 0x000fc60000000000 */
[----:B------:R-:W-:Y:S02]  /*13800*/  IMAD R11, R11, R6, RZ ;  /* 0x000000060b0b7224 */ /* 0x000fe400078e02ff */
[----:B------:R-:W-:Y:S02]  /*13810*/  IMAD.MOV R8, RZ, RZ, -R8 ;  /* 0x000000ffff087224 */ /* 0x000fe400078e0a08 */
[----:B------:R-:W-:Y:S01]  /*13820*/  IMAD.HI.U32 R2, R3, R11, R2 ;  /* 0x0000000b03027227 */ /* 0x000fe200078e0002 */
[----:B------:R-:W-:-:S03]  /*13830*/  LOP3.LUT R3, R0, R7, RZ, 0x3c, !PT ;  /* 0x0000000700037212 */ /* 0x000fc600078e3cff */
[----:B------:R-:W-:Y:S01]  /*13840*/  @P0 VIADD R9, R9, 0x1 ;  /* 0x0000000109090836 */ /* 0x000fe20000000000 */
[----:B------:R-:W-:-:S13]  /*13850*/  ISETP.GE.AND P2, PT, R3, RZ, PT ;  /* 0x000000ff0300720c */ /* 0x000fda0003f46270 */
        /* <DEDUP_REMOVED lines=20> */
[----:B------:R-:W-:Y:S01]  /*139a0*/  IMAD R26, R9, 0x10000, R2 ;  /* 0x00010000091a7824 */ /* 0x000fe200078e0202 */
[----:B------:R-:W-:Y:S06]  /*139b0*/  BRA `(.L_x_9664) ;  /* 0x00000000001c7947 */ /* 0x000fec0003800000 */
.L_x_9658:
[----:B------:R-:W-:Y:S01]  /*139c0*/  UMOV UR4, URZ ;  /* 0x0000003f00047c82 */ /* 0x000fe20008000000 */
[----:B------:R-:W-:Y:S01]  /*139d0*/  UMOV UR5, URZ ;  /* 0x0000003f00057c82 */ /* 0x000fe20008000000 */
[----:B------:R-:W-:Y:S01]  /*139e0*/  ULDC UR6, c[0x0][0xc3c] ;  /* 0x00030f0000067ab9 */ /* 0x000fe20000000800 */
[----:B------:R-:W-:Y:S02]  /*139f0*/  IMAD.MOV.U32 R24, RZ, RZ, R0 ;  /* 0x000000ffff187224 */ /* 0x000fe400078e0000 */
[----:B------:R-:W-:Y:S02]  /*13a00*/  IMAD.U32 R25, RZ, RZ, UR4 ;  /* 0x00000004ff197e24 */ /* 0x000fe4000f8e00ff */
[----:B------:R-:W-:Y:S02]  /*13a10*/  IMAD.U32 R26, RZ, RZ, UR5 ;  /* 0x00000005ff1a7e24 */ /* 0x000fe4000f8e00ff */
[----:B------:R-:W-:-:S07]  /*13a20*/  IMAD.U32 R27, RZ, RZ, UR6 ;  /* 0x00000006ff1b7e24 */ /* 0x000fce000f8e00ff */
.L_x_9664:
[----:B------:R-:W2:Y:S01]  /*13a30*/  S2R R0, SR_TID.X ;  /* 0x0000000000007919 */ /* 0x000ea20000002100 */
[----:B------:R-:W-:Y:S05]  /*13a40*/  WARPSYNC.ALL ;  /* 0x0000000000007948 */ /* 0x000fea0003800000 */
[----:B------:R-:W-:Y:S01]  /*13a50*/  BAR.SYNC.DEFER_BLOCKING 0x4, 0x200 ;  /* 0x0108000000007b1d */ /* 0x000fe20000010000 */
[----:B--2---:R-:W-:-:S04]  /*13a60*/  LOP3.LUT R0, R0, 0x1f, RZ, 0xc0, !PT ;  /* 0x0000001f00007812 */ /* 0x004fc800078ec0ff */
[----:B------:R-:W-:-:S13]  /*13a70*/  ISETP.NE.AND P0, PT, R0, RZ, PT ;  /* 0x000000ff0000720c */ /* 0x000fda0003f05270 */
[----:B0-----:R-:W0:Y:S01]  /*13a80*/  @!P0 S2R R3, SR_CgaCtaId ;  /* 0x0000000000038919 */ /* 0x001e220000008800 */
[----:B------:R-:W-:-:S04]  /*13a90*/  @!P0 MOV R0, 0x400 ;  /* 0x0000040000008802 */ /* 0x000fc80000000f00 */
[----:B0-----:R-:W-:-:S05]  /*13aa0*/  @!P0 LEA R17, R3, R0, 0x18 ;  /* 0x0000000003118211 */ /* 0x001fca00078ec0ff */
[----:B------:R0:W-:Y:S01]  /*13ab0*/  @!P0 STS.128 [R17+0x31cd0], R24 ;  /* 0x031cd01811008388 */ /* 0x0001e20000000c00 */
[----:B------:R-:W-:Y:S06]  /*13ac0*/  BAR.ARV 0x5, 0x200 ;  /* 0x0148000000007b1d */ /* 0x000fec0000002000 */
.L_x_9655:
[----:B------:R-:W-:Y:S02]  /*13ad0*/  ULDC UR4, c[0x0][0xc3c] ;  /* 0x00030f0000047ab9 */ /* 0x000fe40000000800 */
[----:B----4-:R-:W-:-:S13]  /*13ae0*/  ISETP.GE.AND P0, PT, R27, UR4, PT ;  /* 0x000000041b007c0c */ /* 0x010fda000bf06270 */
[----:B------:R-:W-:Y:S05]  /*13af0*/  @!P0 BRA `(.L_x_9665) ;  /* 0xffffffa800788947 */ /* 0x000fea000383ffff */
[----:B------:R-:W-:Y:S05]  /*13b00*/  BSYNC B8 ;  /* 0x0000000000087941 */ /* 0x000fea0003800000 */
.L_x_9561:
[----:B0-2---:R-:W2:Y:S01]  /*13b10*/  LDL.LU R0, [R1+0x34] ;  /* 0x0000340001007983 */ /* 0x005ea20000300800 */
[----:B------:R-:W-:Y:S01]  /*13b20*/  BSSY B0, `(.L_x_9666) ;  /* 0x000000b000007945 */ /* 0x000fe20003800000 */
[----:B-1----:R-:W0:Y:S01]  /*13b30*/  S2R R5, SR_CgaCtaId ;  /* 0x0000000000057919 */ /* 0x002e220000008800 */
[----:B--2---:R-:W-:-:S05]  /*13b40*/  VIADD R0, R0, 0x1 ;  /* 0x0000000100007836 */ /* 0x004fca0000000000 */
[----:B------:R-:W-:-:S04]  /*13b50*/  LEA.HI R2, R0, R0, RZ, 0x1 ;  /* 0x0000000000027211 */ /* 0x000fc800078f08ff */
[----:B------:R-:W-:Y:S02]  /*13b60*/  LOP3.LUT R3, R2, 0xfffffffe, RZ, 0xc0, !PT ;  /* 0xfffffffe02037812 */ /* 0x000fe400078ec0ff */
[----:B------:R-:W-:-:S03]  /*13b70*/  MOV R2, 0x400 ;  /* 0x0000040000027802 */ /* 0x000fc60000000f00 */
[----:B------:R-:W-:Y:S01]  /*13b80*/  IMAD.IADD R0, R0, 0x1, -R3 ;  /* 0x0000000100007824 */ /* 0x000fe200078e0a03 */
[----:B0-----:R-:W-:-:S04]  /*13b90*/  LEA R9, R5, R2, 0x18 ;  /* 0x0000000205097211 */ /* 0x001fc800078ec0ff */
[----:B------:R-:W-:-:S04]  /*13ba0*/  SHF.L.U32 R0, R0, 0x1f, RZ ;  /* 0x0000001f00007819 */ /* 0x000fc800000006ff */
[----:B------:R-:W0:Y:S02]  /*13bb0*/  SYNCS.PHASECHK.TRANS64.TRYWAIT P0, [R9+URZ+0x31c20], R0 ;  /* 0x031c2000090075a7 */ /* 0x000e24000800017f */
[----:B0-----:R-:W-:Y:S05]  /*13bc0*/  @!P0 BRA `(.L_x_9667) ;  /* 0x0000001800dc8947 */ /* 0x001fea0003800000 */
.L_x_9732:
[----:B------:R-:W-:Y:S05]  /*13bd0*/  BSYNC B0 ;  /* 0x0000000000007941 */ /* 0x000fea0003800000 */
.L_x_9666:
[----:B------:R-:W-:-:S03]  /*13be0*/  UMOV UR4, 0xffffffff ;  /* 0xffffffff00047882 */ /* 0x000fc60000000000 */
[----:B------:R-:W-:Y:S05]  /*13bf0*/  BRA.DIV UR4, `(.L_x_9668) ;  /* 0x0000001a04e47947 */ /* 0x000fea000b800000 */
[----:B0-----:R-:W0:Y:S02]  /*13c00*/  S2R R0, SR_TID.X ;  /* 0x0000000000007919 */ /* 0x001e240000002100 */
[----:B0-----:R-:W-:-:S04]  /*13c10*/  SHF.R.U32.HI R0, RZ, 0x5, R0 ;  /* 0x00000005ff007819 */ /* 0x001fc80000011600 */
[----:B------:R-:W-:-:S05]  /*13c20*/  LOP3.LUT R0, R0, 0x3, RZ, 0xc0, !PT ;  /* 0x0000000300007812 */ /* 0x000fca00078ec0ff */
[----:B------:R0:W1:Y:S02]  /*13c30*/  SHFL.IDX PT, R14, R0, RZ, 0x1f ;  /* 0x00001fff000e7589 */ /* 0x00006400000e0000 */
.L_x_9735:
[----:B-1----:R-:W-:Y:S01]  /*13c40*/  ISETP.NE.AND P0, PT, R14, RZ, PT ;  /* 0x000000ff0e00720c */ /* 0x002fe20003f05270 */
[----:B------:R-:W-:-:S12]  /*13c50*/  BSSY B0, `(.L_x_9669) ;  /* 0x0000026000007945 */ /* 0x000fd80003800000 */
[----:B------:R-:W-:Y:S05]  /*13c60*/  @P0 BRA `(.L_x_9670) ;  /* 0x0000000000900947 */ /* 0x000fea0003800000 */
[----:B------:R-:W-:-:S03]  /*13c70*/  UMOV UR4, 0xffffffff ;  /* 0xffffffff00047882 */ /* 0x000fc60000000000 */
[----:B------:R-:W-:Y:S05]  /*13c80*/  BRA.DIV UR4, `(.L_x_9671) ;  /* 0x0000001a04f47947 */ /* 0x000fea000b800000 */
[----:B------:R-:W-:-:S13]  /*13c90*/  ELECT P6, URZ, PT ;  /* 0x00000000003f782f */ /* 0x000fda00038c0000 */
.L_x_9738:
        /* <DEDUP_REMOVED lines=8> */
.L_x_9672:
        /* <DEDUP_REMOVED lines=12> */
.L_x_9739:
[----:B------:R-:W1:Y:S02]  /*13de0*/  SYNCS.PHASECHK.TRANS64.TRYWAIT P0, [R3+URZ], R0 ;  /* 0x00000000030075a7 */ /* 0x000e64000800017f */
[----:B-1----:R-:W-:Y:S05]  /*13df0*/  @!P0 BRA `(.L_x_9674) ;  /* 0x0000001800cc8947 */ /* 0x002fea0003800000 */
.L_x_9740:
[----:B------:R-:W-:Y:S05]  /*13e00*/  @!P2 BRA `(.L_x_9675) ;  /* 0x000000000004a947 */ /* 0x000fea0003800000 */
[----:B------:R-:W-:Y:S01]  /*13e10*/  BPT.TRAP 0x1 ;  /* 0x000000040000795c */ /* 0x000fe20000300000 */
.L_x_9675:
[----:B-1----:R-:W-:-:S04]  /*13e20*/  VIADD R3, R9, 0x31c60 ;  /* 0x00031c6009037836 */ /* 0x002fc80000000000 */
[----:B------:R-:W-:-:S04]  /*13e30*/  IMAD R5, R18, 0x8, R3 ;  /* 0x0000000812057824 */ /* 0x000fc800078e0203 */
[----:B------:R-:W1:Y:S02]  /*13e40*/  SYNCS.PHASECHK.TRANS64.TRYWAIT P0, [R5+URZ], R2 ;  /* 0x00000002050075a7 */ /* 0x000e64000800017f */
[----:B-1----:R-:W-:Y:S05]  /*13e50*/  @!P0 BRA `(.L_x_9676) ;  /* 0x0000001800c88947 */ /* 0x002fea0003800000 */
.L_x_9741:
[----:B------:R-:W-:-:S07]  /*13e60*/  IMAD R3, R4, 0x8, R3 ;  /* 0x0000000804037824 */ /* 0x000fce00078e0203 */
.L_x_9677:
[----:B--2---:R2:W4:Y:S02]  /*13e70*/  SYNCS.PHASECHK.TRANS64.TRYWAIT P0, [R3+URZ], R0 ;  /* 0x00000000030075a7 */ /* 0x004524000800017f */
[----:B----4-:R-:W-:Y:S05]  /*13e80*/  @!P0 NANOSLEEP.SYNCS 0x989680 ;  /* 0x009896800000895d */ /* 0x010fea0003900000 */
[----:B------:R-:W4:Y:S02]  /*13e90*/  @!P0 SYNCS.PHASECHK.TRANS64 P0, [R3+URZ], R0 ;  /* 0x00000000030085a7 */ /* 0x000f24000800007f */
[----:B----4-:R-:W-:Y:S05]  /*13ea0*/  @!P0 BRA `(.L_x_9677) ;  /* 0xfffffffc00f08947 */ /* 0x010fea000383ffff */
.L_x_9670:
[----:B------:R-:W-:Y:S05]  /*13eb0*/  BSYNC B0 ;  /* 0x0000000000007941 */ /* 0x000fea0003800000 */
.L_x_9669:
[----:B------:R-:W-:Y:S05]  /*13ec0*/  EXIT ;  /* 0x000000000000794d */ /* 0x000fea0003800000 */
.L_x_9520:
[----:B0-----:R-:W-:-:S04]  /*13ed0*/  IMAD.U32 R3, RZ, RZ, UR37 ;  /* 0x00000025ff037e24 */ /* 0x001fc8000f8e00ff */
[----:B------:R0:W1:Y:S03]  /*13ee0*/  SYNCS.PHASECHK.TRANS64.TRYWAIT P1, [R3+URZ+0x31c00], R0 ;  /* 0x031c0000030075a7 */ /* 0x000066000802017f */
[----:B-1----:R-:W-:Y:S05]  /*13ef0*/  @!P1 NANOSLEEP.SYNCS 0x989680 ;  /* 0x009896800000995d */ /* 0x002fea0003900000 */
[----:B------:R-:W1:Y:S02]  /*13f00*/  @!P1 SYNCS.PHASECHK.TRANS64 P1, [R3+URZ+0x31c00], R0 ;  /* 0x031c0000030095a7 */ /* 0x000e64000802007f */
[----:B-1----:R-:W-:Y:S05]  /*13f10*/  @!P1 BRA `(.L_x_9520) ;  /* 0xfffffffc00ec9947 */ /* 0x002fea000383ffff */
[----:B------:R-:W-:Y:S05]  /*13f20*/  BRA `(.L_x_9678) ;  /* 0xfffffedc00907947 */ /* 0x000fea000383ffff */
.L_x_9524:
[----:B-1----:R1:W2:Y:S02]  /*13f30*/  SYNCS.PHASECHK.TRANS64.TRYWAIT P2, [R0+URZ+0x31c30], R3 ;  /* 0x031c3003000075a7 */ /* 0x0022a4000804017f */
[----:B--2---:R-:W-:Y:S05]  /*13f40*/  @!P2 NANOSLEEP.SYNCS 0x989680 ;  /* 0x009896800000a95d */ /* 0x004fea0003900000 */
[----:B------:R-:W2:Y:S02]  /*13f50*/  @!P2 SYNCS.PHASECHK.TRANS64 P2, [R0+URZ+0x31c30], R3 ;  /* 0x031c30030000a5a7 */ /* 0x000ea4000804007f */
[----:B--2---:R-:W-:Y:S05]  /*13f60*/  @!P2 BRA `(.L_x_9524) ;  /* 0xfffffffc00f0a947 */ /* 0x004fea000383ffff */
[----:B------:R-:W-:Y:S05]  /*13f70*/  BRA `(.L_x_9523) ;  /* 0xfffffedc00b87947 */ /* 0x000fea000383ffff */
.L_x_9529:
[----:B--2---:R-:W-:-:S04]  /*13f80*/  IMAD.U32 R7, RZ, RZ, UR4 ;  /* 0x00000004ff077e24 */ /* 0x004fc8000f8e00ff */
[----:B------:R2:W3:Y:S03]  /*13f90*/  SYNCS.PHASECHK.TRANS64.TRYWAIT P2, [R7+URZ+0x31c30], R6 ;  /* 0x031c3006070075a7 */ /* 0x0004e6000804017f */
[----:B---3--:R-:W-:Y:S05]  /*13fa0*/  @!P2 NANOSLEEP.SYNCS 0x989680 ;  /* 0x009896800000a95d */ /* 0x008fea0003900000 */
[----:B------:R-:W3:Y:S02]  /*13fb0*/  @!P2 SYNCS.PHASECHK.TRANS64 P2, [R7+URZ+0x31c30], R6 ;  /* 0x031c30060700a5a7 */ /* 0x000ee4000804007f */
[----:B---3--:R-:W-:Y:S05]  /*13fc0*/  @!P2 BRA `(.L_x_9529) ;  /* 0xfffffffc00eca947 */ /* 0x008fea000383ffff */
[----:B------:R-:W-:Y:S05]  /*13fd0*/  BRA `(.L_x_9526) ;  /* 0xffffff2000247947 */ /* 0x000fea000383ffff */
.L_x_9533:
[----:B--2---:R-:W-:-:S04]  /*13fe0*/  IMAD.U32 R7, RZ, RZ, UR4 ;  /* 0x00000004ff077e24 */ /* 0x004fc8000f8e00ff */
[----:B------:R2:W3:Y:S03]  /*13ff0*/  SYNCS.PHASECHK.TRANS64.TRYWAIT P2, [R7+URZ+0x31c50], R6 ;  /* 0x031c5006070075a7 */ /* 0x0004e6000804017f */
[----:B---3--:R-:W-:Y:S05]  /*14000*/  @!P2 NANOSLEEP.SYNCS 0x989680 ;  /* 0x009896800000a95d */ /* 0x008fea0003900000 */
[----:B------:R-:W3:Y:S02]  /*14010*/  @!P2 SYNCS.PHASECHK.TRANS64 P2, [R7+URZ+0x31c50], R6 ;  /* 0x031c50060700a5a7 */ /* 0x000ee4000804007f */
[----:B---3--:R-:W-:Y:S05]  /*14020*/  @!P2 BRA `(.L_x_9533) ;  /* 0xfffffffc00eca947 */ /* 0x008fea000383ffff */
[----:B------:R-:W-:Y:S05]  /*14030*/  BRA `(.L_x_9530) ;  /* 0xffffff3400c47947 */ /* 0x000fea000383ffff */
.L_x_9538:
[----:B---3--:R-:W-:-:S04]  /*14040*/  IMAD.U32 R3, RZ, RZ, UR9 ;  /* 0x00000009ff037e24 */ /* 0x008fc8000f8e00ff */
[----:B------:R3:W4:Y:S03]  /*14050*/  SYNCS.PHASECHK.TRANS64.TRYWAIT P0, [R3+URZ+0x31c50], R0 ;  /* 0x031c5000030075a7 */ /* 0x000726000800017f */
[----:B----4-:R-:W-:Y:S05]  /*14060*/  @!P0 NANOSLEEP.SYNCS 0x989680 ;  /* 0x009896800000895d */ /* 0x010fea0003900000 */
[----:B------:R-:W4:Y:S02]  /*14070*/  @!P0 SYNCS.PHASECHK.TRANS64 P0, [R3+URZ+0x31c50], R0 ;  /* 0x031c5000030085a7 */ /* 0x000f24000800007f */
[----:B----4-:R-:W-:Y:S05]  /*14080*/  @!P0 BRA `(.L_x_9538) ;  /* 0xfffffffc00ec8947 */ /* 0x010fea000383ffff */
[----:B------:R-:W-:Y:S05]  /*14090*/  BRA `(.L_x_9537) ;  /* 0xffffff5c00ec7947 */ /* 0x000fea000383ffff */
.L_x_9575:
        /* <DEDUP_REMOVED lines=11> */
.L_x_9680:
[----:B------:R-:W-:Y:S05]  /*14150*/  BSYNC B0 ;  /* 0x0000000000007941 */ /* 0x000fea0003800000 */
.L_x_9679:
[----:B------:R-:W-:Y:S05]  /*14160*/  BRA `(.L_x_9681) ;  /* 0xffffffb000687947 */ /* 0x000fea000383ffff */
.L_x_9577:
[----:B------:R-:W-:Y:S01]  /*14170*/  BSSY B0, `(.L_x_9682) ;  /* 0x0000006000007945 */ /* 0x000fe20003800000 */
[----:B------:R-:W-:-:S07]  /*14180*/  IMAD.MOV.U32 R15, RZ, RZ, -0x1 ;  /* 0xffffffffff0f7424 */ /* 0x000fce00078e00ff */
[----:B012---:R-:W-:Y:S05]  /*14190*/  WARPSYNC.COLLECTIVE R15, `(.L_x_9683) ;  /* 0x000000000f0c7348 */ /* 0x007fea0003c00000 */
[----:B------:R-:W-:Y:S02]  /*141a0*/  ELECT P6, UR62, PT ;  /* 0x00000000003e782f */ /* 0x000fe400038c0000 */
[----:B------:R-:W-:Y:S01]  /*141b0*/  MOV R14, UR62 ;  /* 0x0000003e000e7c02 */ /* 0x000fe20008000f00 */
[----:B012---:R-:W-:Y:S10]  /*141c0*/  ENDCOLLECTIVE ;  /* 0x000000000000791b */ /* 0x007ff40003800000 */
.L_x_9683:
[----:B------:R-:W-:Y:S05]  /*141d0*/  BSYNC B0 ;  /* 0x0000000000007941 */ /* 0x000fea0003800000 */
.L_x_9682:
[----:B------:R-:W-:Y:S05]  /*141e0*/  BRA `(.L_x_9684) ;  /* 0xffffffb000687947 */ /* 0x000fea000383ffff */
.L_x_9579:
[----:B-1----:R1:W3:Y:S02]  /*141f0*/  SYNCS.PHASECHK.TRANS64.TRYWAIT P0, [R0+URZ+0x31c40], R2 ;  /* 0x031c4002000075a7 */ /* 0x0022e4000800017f */
[----:B---3--:R-:W-:Y:S05]  /*14200*/  @!P0 NANOSLEEP.SYNCS 0x989680 ;  /* 0x009896800000895d */ /* 0x008fea0003900000 */
[----:B------:R-:W3:Y:S02]  /*14210*/  @!P0 SYNCS.PHASECHK.TRANS64 P0, [R0+URZ+0x31c40], R2 ;  /* 0x031c4002000085a7 */ /* 0x000ee4000800007f */
[----:B---3--:R-:W-:Y:S05]  /*14220*/  @!P0 BRA `(.L_x_9579) ;  /* 0xfffffffc00f08947 */ /* 0x008fea000383ffff */
[----:B------:R-:W-:Y:S05]  /*14230*/  BRA `(.L_x_9685) ;  /* 0xffffffb000bc7947 */ /* 0x000fea000383ffff */
.L_x_9583:
[----:B------:R-:W2:Y:S01]  /*14240*/  LDL.LU R11, [R1+0x24] ;  /* 0x00002400010b7983 */ /* 0x000ea20000300800 */
[----:B------:R-:W-:Y:S02]  /*14250*/  IMAD.MOV.U32 R13, RZ, RZ, R4 ;  /* 0x000000ffff0d7224 */ /* 0x000fe400078e0004 */
[----:B------:R-:W-:Y:S02]  /*14260*/  IMAD.MOV.U32 R12, RZ, RZ, RZ ;  /* 0x000000ffff0c7224 */ /* 0x000fe400078e00ff */
[----:B------:R-:W-:Y:S02]  /*14270*/  IMAD.MOV.U32 R15, RZ, RZ, -0x1 ;  /* 0xffffffffff0f7424 */ /* 0x000fe400078e00ff */
        /* <DEDUP_REMOVED lines=8> */
.L_x_9686:
[----:B------:R-:W-:Y:S02]  /*14300*/  IMAD.MOV.U32 R13, RZ, RZ, R0 ;  /* 0x000000ffff0d7224 */ /* 0x000fe400078e0000 */
[----:B------:R-:W-:-:S07]  /*14310*/  IMAD.MOV.U32 R2, RZ, RZ, R14 ;  /* 0x000000ffff027224 */ /* 0x000fce00078e000e */
[----:B------:R-:W-:Y:S05]  /*14320*/  WARPSYNC.COLLECTIVE R15, `(.L_x_9687) ;  /* 0x000000000f087348 */ /* 0x000fea0003c00000 */
[----:B------:R0:W1:Y:S02]  /*14330*/  SHFL.IDX P6, R14, R13, R12, R11 ;  /* 0x0000000c0d0e7389 */ /* 0x00006400000c000b */
[----:B01----:R-:W-:Y:S01]  /*14340*/  ENDCOLLECTIVE ;  /* 0x000000000000791b */ /* 0x003fe20003800000 */
.L_x_9687:
[----:B------:R-:W-:Y:S01]  /*14350*/  ULDC.64 UR4, c[0x0][0x208] ;  /* 0x0000820000047ab9 */ /* 0x000fe20000000a00 */
[----:B------:R-:W-:Y:S02]  /*14360*/  IMAD.MOV.U32 R13, RZ, RZ, R4 ;  /* 0x000000ffff0d7224 */ /* 0x000fe400078e0004 */
[----:B------:R-:W-:Y:S02]  /*14370*/  IMAD.MOV.U32 R12, RZ, RZ, 0x1 ;  /* 0x00000001ff0c7424 */ /* 0x000fe400078e00ff */
[----:B------:R-:W-:-:S05]  /*14380*/  IMAD.MOV.U32 R3, RZ, RZ, R14 ;  /* 0x000000ffff037224 */ /* 0x000fca00078e000e */
[----:B------:R-:W-:-:S05]  /*14390*/  @!P4 LEA R3, P3, R20, R3, 0x1 ;  /* 0x000000031403c211 */ /* 0x000fca00078608ff */
[----:B------:R-:W-:Y:S01]  /*143a0*/  @!P4 IMAD.X R2, RZ, RZ, R2, P3 ;  /* 0x000000ffff02c224 */ /* 0x000fe200018e0602 */
[----:B------:R-:W-:-:S04]  /*143b0*/  ISETP.GE.AND P3, PT, R8, R5, PT ;  /* 0x000000050800720c */ /* 0x000fc80003f66270 */
        /* <DEDUP_REMOVED lines=12> */
.L_x_9688:
[----:B------:R-:W-:Y:S02]  /*14480*/  IMAD.MOV.U32 R13, RZ, RZ, R0 ;  /* 0x000000ffff0d7224 */ /* 0x000fe400078e0000 */
[----:B------:R-:W-:-:S07]  /*14490*/  IMAD.MOV.U32 R2, RZ, RZ, R14 ;  /* 0x000000ffff027224 */ /* 0x000fce00078e000e */
[----:B------:R-:W-:Y:S05]  /*144a0*/  WARPSYNC.COLLECTIVE R15, `(.L_x_9689) ;  /* 0x000000000f087348 */ /* 0x000fea0003c00000 */
[----:B------:R0:W1:Y:S02]  /*144b0*/  SHFL.IDX P6, R14, R13, R12, R11 ;  /* 0x0000000c0d0e7389 */ /* 0x00006400000c000b */
[----:B01----:R-:W-:Y:S01]  /*144c0*/  ENDCOLLECTIVE ;  /* 0x000000000000791b */ /* 0x003fe20003800000 */
.L_x_9689:
        /* <DEDUP_REMOVED lines=18> */
.L_x_9690:
[----:B------:R-:W-:-:S05]  /*145f0*/  VIADD R2, R25, 0x40 ;  /* 0x0000004019027836 */ /* 0x000fca0000000000 */
[----:B------:R-:W-:Y:S01]  /*14600*/  ISETP.GE.AND P3, PT, R2, R5, PT ;  /* 0x000000050200720c */ /* 0x000fe20003f66270 */
[----:B------:R-:W-:Y:S02]  /*14610*/  IMAD.MOV.U32 R13, RZ, RZ, R0 ;  /* 0x000000ffff0d7224 */ /* 0x000fe400078e0000 */
[----:B------:R-:W-:-:S10]  /*14620*/  IMAD.MOV.U32 R2, RZ, RZ, R14 ;  /* 0x000000ffff027224 */ /* 0x000fd400078e000e */
[----:B------:R-:W-:Y:S05]  /*14630*/  WARPSYNC.COLLECTIVE R15, `(.L_x_9691) ;  /* 0x000000000f087348 */ /* 0x000fea0003c00000 */
[----:B------:R0:W1:Y:S02]  /*14640*/  SHFL.IDX P6, R14, R13, R12, R11 ;  /* 0x0000000c0d0e7389 */ /* 0x00006400000c000b */
[----:B01----:R-:W-:Y:S01]  /*14650*/  ENDCOLLECTIVE ;  /* 0x000000000000791b */ /* 0x003fe20003800000 */
.L_x_9691:
        /* <DEDUP_REMOVED lines=18> */
.L_x_9692:
[----:B------:R-:W-:Y:S02]  /*14780*/  IMAD.MOV.U32 R13, RZ, RZ, R0 ;  /* 0x000000ffff0d7224 */ /* 0x000fe400078e0000 */
[----:B------:R-:W-:-:S05]  /*14790*/  VIADD R0, R25, 0x60 ;  /* 0x0000006019007836 */ /* 0x000fca0000000000 */
[----:B------:R-:W-:Y:S01]  /*147a0*/  ISETP.GE.AND P3, PT, R0, R5, PT ;  /* 0x000000050000720c */ /* 0x000fe20003f66270 */
[----:B------:R-:W-:-:S12]  /*147b0*/  IMAD.MOV.U32 R4, RZ, RZ, R14 ;  /* 0x000000ffff047224 */ /* 0x000fd800078e000e */
[----:B------:R-:W-:Y:S05]  /*147c0*/  WARPSYNC.COLLECTIVE R15, `(.L_x_9693) ;  /* 0x000000000f087348 */ /* 0x000fea0003c00000 */
[----:B------:R0:W1:Y:S02]  /*147d0*/  SHFL.IDX P6, R14, R13, R12, R11 ;  /* 0x0000000c0d0e7389 */ /* 0x00006400000c000b */
[----:B01----:R-:W-:Y:S01]  /*147e0*/  ENDCOLLECTIVE ;  /* 0x000000000000791b */ /* 0x003fe20003800000 */
.L_x_9693:
[----:B------:R-:W-:Y:S01]  /*147f0*/  ULDC.64 UR4, c[0x0][0x208] ;  /* 0x0000820000047ab9 */ /* 0x000fe20000000a00 */
[----:B------:R-:W-:Y:S02]  /*14800*/  IMAD.MOV.U32 R13, RZ, RZ, R6 ;  /* 0x000000ffff0d7224 */ /* 0x000fe400078e0006 */
[----:B------:R-:W-:Y:S02]  /*14810*/  IMAD.MOV.U32 R12, RZ, RZ, RZ ;  /* 0x000000ffff0c7224 */ /* 0x000fe400078e00ff */
[----:B------:R-:W-:-:S05]  /*14820*/  IMAD.MOV.U32 R2, RZ, RZ, R14 ;  /* 0x000000ffff027224 */ /* 0x000fca00078e000e */
[----:B------:R-:W-:-:S05]  /*14830*/  @!P3 LEA R2, P5, R20, R2, 0x1 ;  /* 0x000000021402b211 */ /* 0x000fca00078a08ff */
[----:B------:R-:W-:-:S05]  /*14840*/  @!P3 IMAD.X R3, RZ, RZ, R4, P5 ;  /* 0x000000ffff03b224 */ /* 0x000fca00028e0604 */
        /* <DEDUP_REMOVED lines=9> */
.L_x_9694:
[----:B------:R-:W-:-:S05]  /*148e0*/  VIADD R2, R25, 0x80 ;  /* 0x0000008019027836 */ /* 0x000fca0000000000 */
[----:B------:R-:W-:Y:S01]  /*148f0*/  ISETP.GE.AND P3, PT, R2, R5, PT ;  /* 0x000000050200720c */ /* 0x000fe20003f66270 */
[----:B------:R-:W-:Y:S02]  /*14900*/  IMAD.MOV.U32 R13, RZ, RZ, R7 ;  /* 0x000000ffff0d7224 */ /* 0x000fe400078e0007 */
[----:B------:R-:W-:-:S10]  /*14910*/  IMAD.MOV.U32 R0, RZ, RZ, R14 ;  /* 0x000000ffff007224 */ /* 0x000fd400078e000e */
[----:B------:R-:W-:Y:S05]  /*14920*/  WARPSYNC.COLLECTIVE R15, `(.L_x_9695) ;  /* 0x000000000f087348 */ /* 0x000fea0003c00000 */
[----:B------:R0:W1:Y:S02]  /*14930*/  SHFL.IDX P6, R14, R13, R12, R11 ;  /* 0x0000000c0d0e7389 */ /* 0x00006400000c000b */
[----:B01----:R-:W-:Y:S01]  /*14940*/  ENDCOLLECTIVE ;  /* 0x000000000000791b */ /* 0x003fe20003800000 */
.L_x_9695:
[----:B------:R-:W-:Y:S01]  /*14950*/  ULDC.64 UR4, c[0x0][0x208] ;  /* 0x0000820000047ab9 */ /* 0x000fe20000000a00 */
[----:B------:R-:W-:Y:S02]  /*14960*/  IMAD.MOV.U32 R13, RZ, RZ, R6 ;  /* 0x000000ffff0d7224 */ /* 0x000fe400078e0006 */
[----:B------:R-:W-:Y:S02]  /*14970*/  IMAD.MOV.U32 R12, RZ, RZ, 0x1 ;  /* 0x00000001ff0c7424 */ /* 0x000fe400078e00ff */
[----:B------:R-:W-:-:S05]  /*14980*/  IMAD.MOV.U32 R4, RZ, RZ, R14 ;  /* 0x000000ffff047224 */ /* 0x000fca00078e000e */
[----:B------:R-:W-:-:S05]  /*14990*/  @!P3 LEA R4, P5, R20, R4, 0x1 ;  /* 0x000000041404b211 */ /* 0x000fca00078a08ff */
[----:B------:R-:W-:Y:S02]  /*149a0*/  @!P3 IMAD.X R0, RZ, RZ, R0, P5 ;  /* 0x000000ffff00b224 */ /* 0x000fe400028e0600 */
        /* <DEDUP_REMOVED lines=11> */
.L_x_9696:
[----:B------:R-:W-:Y:S02]  /*14a60*/  IMAD.MOV.U32 R13, RZ, RZ, R7 ;  /* 0x000000ffff0d7224 */ /* 0x000fe400078e0007 */
[----:B------:R-:W-:-:S07]  /*14a70*/  IMAD.MOV.U32 R6, RZ, RZ, R14 ;  /* 0x000000ffff067224 */ /* 0x000fce00078e000e */
[----:B------:R-:W-:Y:S05]  /*14a80*/  WARPSYNC.COLLECTIVE R15, `(.L_x_9697) ;  /* 0x000000000f087348 */ /* 0x000fea0003c00000 */
[----:B------:R0:W1:Y:S02]  /*14a90*/  SHFL.IDX P6, R14, R13, R12, R11 ;  /* 0x0000000c0d0e7389 */ /* 0x00006400000c000b */
[----:B01----:R-:W-:Y:S01]  /*14aa0*/  ENDCOLLECTIVE ;  /* 0x000000000000791b */ /* 0x003fe20003800000 */
.L_x_9697:
[----:B------:R-:W-:Y:S01]  /*14ab0*/  IMAD.MOV.U32 R2, RZ, RZ, R14 ;  /* 0x000000ffff027224 */ /* 0x000fe200078e000e */
[----:B------:R-:W-:Y:S06]  /*14ac0*/  BRA `(.L_x_9698) ;  /* 0xffffffb8001c7947 */ /* 0x000fec000383ffff */
.L_x_9586:
[----:B-1----:R1:W2:Y:S02]  /*14ad0*/  SYNCS.PHASECHK.TRANS64.TRYWAIT P0, [R17+URZ+0x31c20], R0 ;  /* 0x031c2000110075a7 */ /* 0x0022a4000800017f */
[----:B--2---:R-:W-:Y:S05]  /*14ae0*/  @!P0 NANOSLEEP.SYNCS 0x989680 ;  /* 0x009896800000895d */ /* 0x004fea0003900000 */
[----:B------:R-:W2:Y:S02]  /*14af0*/  @!P0 SYNCS.PHASECHK.TRANS64 P0, [R17+URZ+0x31c20], R0 ;  /* 0x031c2000110085a7 */ /* 0x000ea4000800007f */
[----:B--2---:R-:W-:Y:S05]  /*14b00*/  @!P0 BRA `(.L_x_9586) ;  /* 0xfffffffc00f08947 */ /* 0x004fea000383ffff */
[----:B------:R-:W-:Y:S05]  /*14b10*/  BRA `(.L_x_9699) ;  /* 0xffffffb800887947 */ /* 0x000fea000383ffff */
.L_x_9595:
[----:B-1----:R1:W2:Y:S02]  /*14b20*/  SYNCS.PHASECHK.TRANS64.TRYWAIT P0, [R3+URZ+0x31c40], R2 ;  /* 0x031c4002030075a7 */ /* 0x0022a4000800017f */
[----:B--2---:R-:W-:Y:S05]  /*14b30*/  @!P0 NANOSLEEP.SYNCS 0x989680 ;  /* 0x009896800000895d */ /* 0x004fea0003900000 */
[----:B------:R-:W2:Y:S02]  /*14b40*/  @!P0 SYNCS.PHASECHK.TRANS64 P0, [R3+URZ+0x31c40], R2 ;  /* 0x031c4002030085a7 */ /* 0x000ea4000800007f */
[----:B--2---:R-:W-:Y:S05]  /*14b50*/  @!P0 BRA `(.L_x_9595) ;  /* 0xfffffffc00f08947 */ /* 0x004fea000383ffff */
[----:B------:R-:W-:Y:S05]  /*14b60*/  BRA `(.L_x_9700) ;  /* 0xffffffbc005c7947 */ /* 0x000fea000383ffff */
.L_x_9602:
[----:B0-----:R0:W1:Y:S02]  /*14b70*/  SYNCS.PHASECHK.TRANS64.TRYWAIT P0, [R2+URZ+0x60], R3 ;  /* 0x00006003020075a7 */ /* 0x001064000800017f */
[----:B-1----:R-:W-:Y:S05]  /*14b80*/  @!P0 NANOSLEEP.SYNCS 0x989680 ;  /* 0x009896800000895d */ /* 0x002fea0003900000 */
[----:B------:R-:W1:Y:S02]  /*14b90*/  @!P0 SYNCS.PHASECHK.TRANS64 P0, [R2+URZ+0x60], R3 ;  /* 0x00006003020085a7 */ /* 0x000e64000800007f */
[----:B-1----:R-:W-:Y:S05]  /*14ba0*/  @!P0 BRA `(.L_x_9602) ;  /* 0xfffffffc00f08947 */ /* 0x002fea000383ffff */
[----:B------:R-:W-:Y:S05]  /*14bb0*/  BRA `(.L_x_9701) ;  /* 0xffffffc000687947 */ /* 0x000fea000383ffff */
.L_x_9612:
[----:B-1----:R1:W2:Y:S02]  /*14bc0*/  SYNCS.PHASECHK.TRANS64.TRYWAIT P0, [R3+URZ+0x31c40], R2 ;  /* 0x031c4002030075a7 */ /* 0x0022a4000800017f */
[----:B--2---:R-:W-:Y:S05]  /*14bd0*/  @!P0 NANOSLEEP.SYNCS 0x989680 ;  /* 0x009896800000895d */ /* 0x004fea0003900000 */
[----:B------:R-:W2:Y:S02]  /*14be0*/  @!P0 SYNCS.PHASECHK.TRANS64 P0, [R3+URZ+0x31c40], R2 ;  /* 0x031c4002030085a7 */ /* 0x000ea4000800007f */
[----:B--2---:R-:W-:Y:S05]  /*14bf0*/  @!P0 BRA `(.L_x_9612) ;  /* 0xfffffffc00f08947 */ /* 0x004fea000383ffff */
[----:B------:R-:W-:Y:S05]  /*14c00*/  BRA `(.L_x_9702) ;  /* 0xffffffc800247947 */ /* 0x000fea000383ffff */
.L_x_9619:
[----:B0-----:R0:W1:Y:S02]  /*14c10*/  SYNCS.PHASECHK.TRANS64.TRYWAIT P0, [R12+URZ+0x60], R28 ;  /* 0x0000601c0c0075a7 */ /* 0x001064000800017f */
[----:B-1----:R-:W-:Y:S05]  /*14c20*/  @!P0 NANOSLEEP.SYNCS 0x989680 ;  /* 0x009896800000895d */ /* 0x002fea0003900000 */
[----:B------:R-:W1:Y:S02]  /*14c30*/  @!P0 SYNCS.PHASECHK.TRANS64 P0, [R12+URZ+0x60], R28 ;  /* 0x0000601c0c0085a7 */ /* 0x000e64000800007f */
[----:B-1----:R-:W-:Y:S05]  /*14c40*/  @!P0 BRA `(.L_x_9619) ;  /* 0xfffffffc00f08947 */ /* 0x002fea000383ffff */
[----:B------:R-:W-:Y:S05]  /*14c50*/  BRA `(.L_x_9703) ;  /* 0xffffffcc00307947 */ /* 0x000fea000383ffff */
.L_x_9629:
[----:B-1----:R1:W2:Y:S02]  /*14c60*/  SYNCS.PHASECHK.TRANS64.TRYWAIT P0, [R2+URZ+0x31c40], R3 ;  /* 0x031c4003020075a7 */ /* 0x0022a4000800017f */
[----:B--2---:R-:W-:Y:S05]  /*14c70*/  @!P0 NANOSLEEP.SYNCS 0x989680 ;  /* 0x009896800000895d */ /* 0x004fea0003900000 */
[----:B------:R-:W2:Y:S02]  /*14c80*/  @!P0 SYNCS.PHASECHK.TRANS64 P0, [R2+URZ+0x31c40], R3 ;  /* 0x031c4003020085a7 */ /* 0x000ea4000800007f */
[----:B--2---:R-:W-:Y:S05]  /*14c90*/  @!P0 BRA `(.L_x_9629) ;  /* 0xfffffffc00f08947 */ /* 0x004fea000383ffff */
[----:B------:R-:W-:Y:S05]  /*14ca0*/  BRA `(.L_x_9704) ;  /* 0xffffffd000bc7947 */ /* 0x000fea000383ffff */
.L_x_9636:
[----:B0-----:R0:W1:Y:S02]  /*14cb0*/  SYNCS.PHASECHK.TRANS64.TRYWAIT P0, [R7+URZ+0x60], R2 ;  /* 0x00006002070075a7 */ /* 0x001064000800017f */
[----:B-1----:R-:W-:Y:S05]  /*14cc0*/  @!P0 NANOSLEEP.SYNCS 0x989680 ;  /* 0x009896800000895d */ /* 0x002fea0003900000 */
[----:B------:R-:W1:Y:S02]  /*14cd0*/  @!P0 SYNCS.PHASECHK.TRANS64 P0, [R7+URZ+0x60], R2 ;  /* 0x00006002070085a7 */ /* 0x000e64000800007f */
[----:B-1----:R-:W-:Y:S05]  /*14ce0*/  @!P0 BRA `(.L_x_9636) ;  /* 0xfffffffc00f08947 */ /* 0x002fea000383ffff */
[----:B------:R-:W-:Y:S05]  /*14cf0*/  BRA `(.L_x_9705) ;  /* 0xffffffd400cc7947 */ /* 0x000fea000383ffff */
.L_x_9648:
[----:B-1----:R1:W2:Y:S02]  /*14d00*/  SYNCS.PHASECHK.TRANS64.TRYWAIT P0, [R3+URZ+0x31c60], R0 ;  /* 0x031c6000030075a7 */ /* 0x0022a4000800017f */
[----:B--2---:R-:W-:Y:S05]  /*14d10*/  @!P0 NANOSLEEP.SYNCS 0x989680 ;  /* 0x009896800000895d */ /* 0x004fea0003900000 */
[----:B------:R-:W2:Y:S02]  /*14d20*/  @!P0 SYNCS.PHASECHK.TRANS64 P0, [R3+URZ+0x31c60], R0 ;  /* 0x031c6000030085a7 */ /* 0x000ea4000800007f */
[----:B--2---:R-:W-:Y:S05]  /*14d30*/  @!P0 BRA `(.L_x_9648) ;  /* 0xfffffffc00f08947 */ /* 0x004fea000383ffff */
[----:B------:R-:W-:Y:S05]  /*14d40*/  BRA `(.L_x_9706) ;  /* 0xffffffdc00487947 */ /* 0x000fea000383ffff */
.L_x_9656:
[----:B------:R-:W-:Y:S01]  /*14d50*/  BSSY B0, `(.L_x_9707) ;  /* 0x0000008000007945 */ /* 0x000fe20003800000 */
[----:B------:R-:W-:Y:S02]  /*14d60*/  IMAD.MOV.U32 R13, RZ, RZ, R24 ;  /* 0x000000ffff0d7224 */ /* 0x000fe400078e0018 */
[----:B------:R-:W-:Y:S02]  /*14d70*/  IMAD.MOV.U32 R12, RZ, RZ, RZ ;  /* 0x000000ffff0c7224 */ /* 0x000fe400078e00ff */
[----:B------:R-:W-:Y:S02]  /*14d80*/  IMAD.MOV.U32 R11, RZ, RZ, 0x1f ;  /* 0x0000001fff0b7424 */ /* 0x000fe400078e00ff */
[----:B------:R-:W-:-:S07]  /*14d90*/  IMAD.MOV.U32 R15, RZ, RZ, -0x1 ;  /* 0xffffffffff0f7424 */ /* 0x000fce00078e00ff */
[----:B0-2---:R-:W-:Y:S05]  /*14da0*/  WARPSYNC.COLLECTIVE R15, `(.L_x_9708) ;  /* 0x000000000f087348 */ /* 0x005fea0003c00000 */
[----:B------:R1:W3:Y:S02]  /*14db0*/  SHFL.IDX P6, R14, R13, R12, R11 ;  /* 0x0000000c0d0e7389 */ /* 0x0002e400000c000b */
[----:B0123--:R-:W-:Y:S01]  /*14dc0*/  ENDCOLLECTIVE ;  /* 0x000000000000791b */ /* 0x00ffe20003800000 */
.L_x_9708:
[----:B------:R-:W-:Y:S05]  /*14dd0*/  BSYNC B0 ;  /* 0x0000000000007941 */ /* 0x000fea0003800000 */
.L_x_9707:
[----:B------:R-:W-:Y:S02]  /*14de0*/  IMAD.MOV.U32 R13, RZ, RZ, R24 ;  /* 0x000000ffff0d7224 */ /* 0x000fe400078e0018 */
[----:B------:R-:W-:Y:S02]  /*14df0*/  IMAD.MOV.U32 R12, RZ, RZ, 0x1 ;  /* 0x00000001ff0c7424 */ /* 0x000fe400078e00ff */
[----:B------:R-:W-:Y:S02]  /*14e00*/  IMAD.MOV.U32 R11, RZ, RZ, 0x1f ;  /* 0x0000001fff0b7424 */ /* 0x000fe400078e00ff */
[----:B------:R-:W-:Y:S02]  /*14e10*/  IMAD.MOV.U32 R15, RZ, RZ, -0x1 ;  /* 0xffffffffff0f7424 */ /* 0x000fe400078e00ff */
[----:B------:R-:W-:Y:S02]  /*14e20*/  IMAD.IADD R7, R27, 0x1, R9 ;  /* 0x000000011b077824 */ /* 0x000fe400078e0209 */
[----:B------:R-:W-:-:S07]  /*14e30*/  IMAD.MOV.U32 R0, RZ, RZ, R14 ;  /* 0x000000ffff007224 */ /* 0x000fce00078e000e */
[----:B------:R-:W-:Y:S05]  /*14e40*/  WARPSYNC.COLLECTIVE R15, `(.L_x_9709) ;  /* 0x000000000f087348 */ /* 0x000fea0003c00000 */
[----:B------:R0:W1:Y:S02]  /*14e50*/  SHFL.IDX P6, R14, R13, R12, R11 ;  /* 0x0000000c0d0e7389 */ /* 0x00006400000c000b */
[----:B01----:R-:W-:Y:S01]  /*14e60*/  ENDCOLLECTIVE ;  /* 0x000000000000791b */ /* 0x003fe20003800000 */
.L_x_9709:
[----:B------:R-:W-:Y:S01]  /*14e70*/  ULDC UR4, c[0x0][0xc3c] ;  /* 0x00030f0000047ab9 */ /* 0x000fe20000000800 */
[----:B------:R-:W-:Y:S01]  /*14e80*/  ULDC.64 UR6, c[0x0][0x208] ;  /* 0x0000820000067ab9 */ /* 0x000fe20000000a00 */
[----:B------:R-:W-:-:S13]  /*14e90*/  ISETP.GE.OR P1, PT, R7, UR4, !P0 ;  /* 0x0000000407007c0c */ /* 0x000fda000c726670 */
[----:B------:R-:W0:Y:S08]  /*14ea0*/  @!P1 LDC.64 R2, c[0x0][0xc80] ;  /* 0x00032000ff029b82 */ /* 0x000e300000000a00 */
[----:B------:R-:W1:Y:S01]  /*14eb0*/  @!P1 LDC.64 R4, c[0x0][0xc78] ;  /* 0x00031e00ff049b82 */ /* 0x000e620000000a00 */
[----:B------:R-:W-:Y:S02]  /*14ec0*/  IMAD.MOV.U32 R11, RZ, RZ, RZ ;  /* 0x000000ffff0b7224 */ /* 0x000fe400078e00ff */
[----:B------:R-:W-:-:S02]  /*14ed0*/  IMAD.MOV.U32 R6, RZ, RZ, R14 ;  /* 0x000000ffff067224 */ /* 0x000fc400078e000e */
        /* <DEDUP_REMOVED lines=8> */
[----:B------:R-:W-:Y:S01]  /*14f60*/  IMAD.MOV.U32 R24, RZ, RZ, RZ ;  /* 0x000000ffff187224 */ /* 0x000fe200078e00ff */
[C---:B------:R-:W-:Y:S02]  /*14f70*/  ISETP.GE.U32.AND P4, PT, R9.reuse, 0x8, PT ;  /* 0x000000080900780c */ /* 0x040fe40003f86070 */
[C---:B------:R-:W-:Y:S01]  /*14f80*/  ISETP.GE.U32.AND P5, PT, R9.reuse, 0x10, PT ;  /* 0x000000100900780c */ /* 0x040fe20003fa6070 */
[----:B--2---:R-:W-:Y:S02]  /*14f90*/  @!P1 IMAD.MOV.U32 R7, RZ, RZ, R8 ;  /* 0x000000ffff079224 */ /* 0x004fe400078e0008 */
[----:B---3--:R-:W-:Y:S01]  /*14fa0*/  @!P1 IMAD.MOV.U32 R4, RZ, RZ, R5 ;  /* 0x000000ffff049224 */ /* 0x008fe200078e0005 */
[----:B------:R-:W-:-:S03]  /*14fb0*/  ISETP.NE.AND P1, PT, R9, RZ, PT ;  /* 0x000000ff0900720c */ /* 0x000fc60003f25270 */
[----:B------:R-:W-:-:S10]  /*14fc0*/  IMAD R13, R4, R7, RZ ;  /* 0x00000007040d7224 */ /* 0x000fd400078e02ff */
[----:B------:R-:W-:Y:S05]  /*14fd0*/  WARPSYNC.COLLECTIVE R15, `(.L_x_9710) ;  /* 0x000000000f087348 */ /* 0x000fea0003c00000 */
[----:B------:R0:W1:Y:S02]  /*14fe0*/  SHFL.UP P6, R14, R13, R12, R11 ;  /* 0x0400000c0d0e7389 */ /* 0x00006400000c000b */
[----:B01----:R-:W-:Y:S01]  /*14ff0*/  ENDCOLLECTIVE ;  /* 0x000000000000791b */ /* 0x003fe20003800000 */
.L_x_9710:
[----:B------:R-:W-:Y:S01]  /*15000*/  IMAD.MOV.U32 R12, RZ, RZ, 0x2 ;  /* 0x00000002ff0c7424 */ /* 0x000fe200078e00ff */
[----:B------:R-:W-:-:S05]  /*15010*/  SEL R14, R14, RZ, P1 ;  /* 0x000000ff0e0e7207 */ /* 0x000fca0000800000 */
[----:B------:R-:W-:-:S04]  /*15020*/  IMAD.IADD R5, R13, 0x1, R14 ;  /* 0x000000010d057824 */ /* 0x000fc800078e020e */
[----:B------:R-:W-:-:S07]  /*15030*/  IMAD.MOV.U32 R13, RZ, RZ, R5 ;  /* 0x000000ffff0d7224 */ /* 0x000fce00078e0005 */
[----:B------:R-:W-:Y:S05]  /*15040*/  WARPSYNC.COLLECTIVE R15, `(.L_x_9711) ;  /* 0x000000000f087348 */ /* 0x000fea0003c00000 */
[----:B------:R0:W1:Y:S02]  /*15050*/  SHFL.UP P6, R14, R13, R12, R11 ;  /* 0x0400000c0d0e7389 */ /* 0x00006400000c000b */
[----:B01----:R-:W-:Y:S01]  /*15060*/  ENDCOLLECTIVE ;  /* 0x000000000000791b */ /* 0x003fe20003800000 */
.L_x_9711:
[----:B------:R-:W-:Y:S01]  /*15070*/  IMAD.MOV.U32 R12, RZ, RZ, 0x4 ;  /* 0x00000004ff0c7424 */ /* 0x000fe200078e00ff */
[----:B------:R-:W-:-:S05]  /*15080*/  SEL R2, R14, RZ, P2 ;  /* 0x000000ff0e027207 */ /* 0x000fca0001000000 */
[----:B------:R-:W-:-:S04]  /*15090*/  IMAD.IADD R2, R5, 0x1, R2 ;  /* 0x0000000105027824 */ /* 0x000fc800078e0202 */
[----:B------:R-:W-:-:S07]  /*150a0*/  IMAD.MOV.U32 R13, RZ, RZ, R2 ;  /* 0x000000ffff0d7224 */ /* 0x000fce00078e0002 */
[----:B------:R-:W-:Y:S05]  /*150b0*/  WARPSYNC.COLLECTIVE R15, `(.L_x_9712) ;  /* 0x000000000f087348 */ /* 0x000fea0003c00000 */
[----:B------:R0:W1:Y:S02]  /*150c0*/  SHFL.UP P6, R14, R13, R12, R11 ;  /* 0x0400000c0d0e7389 */ /* 0x00006400000c000b */
[----:B01----:R-:W-:Y:S01]  /*150d0*/  ENDCOLLECTIVE ;  /* 0x000000000000791b */ /* 0x003fe20003800000 */
.L_x_9712:
[----:B------:R-:W-:Y:S01]  /*150e0*/  IMAD.MOV.U32 R12, RZ, RZ, 0x8 ;  /* 0x00000008ff0c7424 */ /* 0x000fe200078e00ff */
[----:B------:R-:W-:-:S05]  /*150f0*/  SEL R3, R14, RZ, P3 ;  /* 0x000000ff0e037207 */ /* 0x000fca0001800000 */
[----:B------:R-:W-:-:S04]  /*15100*/  IMAD.IADD R8, R2, 0x1, R3 ;  /* 0x0000000102087824 */ /* 0x000fc800078e0203 */
[----:B------:R-:W-:-:S07]  /*15110*/  IMAD.MOV.U32 R13, RZ, RZ, R8 ;  /* 0x000000ffff0d7224 */ /* 0x000fce00078e0008 */
[----:B------:R-:W-:Y:S05]  /*15120*/  WARPSYNC.COLLECTIVE R15, `(.L_x_9713) ;  /* 0x000000000f087348 */ /* 0x000fea0003c00000 */
[----:B------:R0:W1:Y:S02]  /*15130*/  SHFL.UP P6, R14, R13, R12, R11 ;  /* 0x0400000c0d0e7389 */ /* 0x00006400000c000b */
[----:B01----:R-:W-:Y:S01]  /*15140*/  ENDCOLLECTIVE ;  /* 0x000000000000791b */ /* 0x003fe20003800000 */
.L_x_9713:
[----:B------:R-:W-:Y:S01]  /*15150*/  IMAD.MOV.U32 R12, RZ, RZ, 0x10 ;  /* 0x00000010ff0c7424 */ /* 0x000fe200078e00ff */
[----:B------:R-:W-:-:S05]  /*15160*/  SEL R5, R14, RZ, P4 ;  /* 0x000000ff0e057207 */ /* 0x000fca0002000000 */
[----:B------:R-:W-:-:S04]  /*15170*/  IMAD.IADD R5, R8, 0x1, R5 ;  /* 0x0000000108057824 */ /* 0x000fc800078e0205 */
[----:B------:R-:W-:-:S07]  /*15180*/  IMAD.MOV.U32 R13, RZ, RZ, R5 ;  /* 0x000000ffff0d7224 */ /* 0x000fce00078e0005 */
[----:B------:R-:W-:Y:S05]  /*15190*/  WARPSYNC.COLLECTIVE R15, `(.L_x_9714) ;  /* 0x000000000f087348 */ /* 0x000fea0003c00000 */
[----:B------:R0:W1:Y:S02]  /*151a0*/  SHFL.UP P6, R14, R13, R12, R11 ;  /* 0x0400000c0d0e7389 */ /* 0x00006400000c000b */
[----:B01----:R-:W-:Y:S01]  /*151b0*/  ENDCOLLECTIVE ;  /* 0x000000000000791b */ /* 0x003fe20003800000 */
.L_x_9714:
        /* <DEDUP_REMOVED lines=8> */
.L_x_9715:
[----:B------:R-:W-:Y:S05]  /*15240*/  BRA `(.L_x_9716) ;  /* 0xffffffdc00f87947 */ /* 0x000fea000383ffff */
.L_x_9659:
[----:B------:R-:W-:Y:S01]  /*15250*/  BSSY B0, `(.L_x_9717) ;  /* 0x0000007000007945 */ /* 0x000fe20003800000 */
[----:B------:R-:W-:Y:S02]  /*15260*/  IMAD.MOV.U32 R12, RZ, RZ, 0x1 ;  /* 0x00000001ff0c7424 */ /* 0x000fe400078e00ff */
[----:B------:R-:W-:Y:S02]  /*15270*/  IMAD.MOV.U32 R11, RZ, RZ, RZ ;  /* 0x000000ffff0b7224 */ /* 0x000fe400078e00ff */
[----:B------:R-:W-:-:S07]  /*15280*/  IMAD.MOV.U32 R15, RZ, RZ, -0x1 ;  /* 0xffffffffff0f7424 */ /* 0x000fce00078e00ff */
[----:B------:R-:W-:Y:S05]  /*15290*/  WARPSYNC.COLLECTIVE R15, `(.L_x_9718) ;  /* 0x000000000f087348 */ /* 0x000fea0003c00000 */
[----:B------:R0:W1:Y:S02]  /*152a0*/  SHFL.UP P6, R14, R13, R12, R11 ;  /* 0x0400000c0d0e7389 */ /* 0x00006400000c000b */
[----:B01----:R-:W-:Y:S01]  /*152b0*/  ENDCOLLECTIVE ;  /* 0x000000000000791b */ /* 0x003fe20003800000 */
.L_x_9718:
[----:B------:R-:W-:Y:S05]  /*152c0*/  BSYNC B0 ;  /* 0x0000000000007941 */ /* 0x000fea0003800000 */
.L_x_9717:
[----:B------:R-:W-:Y:S01]  /*152d0*/  SEL R14, R14, RZ, P1 ;  /* 0x000000ff0e0e7207 */ /* 0x000fe20000800000 */
[----:B------:R-:W-:Y:S02]  /*152e0*/  IMAD.MOV.U32 R12, RZ, RZ, 0x2 ;  /* 0x00000002ff0c7424 */ /* 0x000fe400078e00ff */
[----:B------:R-:W-:Y:S02]  /*152f0*/  IMAD.MOV.U32 R11, RZ, RZ, RZ ;  /* 0x000000ffff0b7224 */ /* 0x000fe400078e00ff */
[----:B------:R-:W-:Y:S02]  /*15300*/  IMAD.IADD R13, R13, 0x1, R14 ;  /* 0x000000010d0d7824 */ /* 0x000fe400078e020e */
[----:B------:R-:W-:-:S07]  /*15310*/  IMAD.MOV.U32 R15, RZ, RZ, -0x1 ;  /* 0xffffffffff0f7424 */ /* 0x000fce00078e00ff */
[----:B------:R-:W-:Y:S05]  /*15320*/  WARPSYNC.COLLECTIVE R15, `(.L_x_9719) ;  /* 0x000000000f087348 */ /* 0x000fea0003c00000 */
[----:B------:R0:W1:Y:S02]  /*15330*/  SHFL.UP P6, R14, R13, R12, R11 ;  /* 0x0400000c0d0e7389 */ /* 0x00006400000c000b */
[----:B01----:R-:W-:Y:S01]  /*15340*/  ENDCOLLECTIVE ;  /* 0x000000000000791b */ /* 0x003fe20003800000 */
.L_x_9719:
[----:B------:R-:W-:Y:S01]  /*15350*/  IMAD.MOV.U32 R12, RZ, RZ, 0x4 ;  /* 0x00000004ff0c7424 */ /* 0x000fe200078e00ff */
[----:B------:R-:W-:-:S05]  /*15360*/  SEL R2, R14, RZ, P2 ;  /* 0x000000ff0e027207 */ /* 0x000fca0001000000 */
[----:B------:R-:W-:-:S04]  /*15370*/  IMAD.IADD R2, R13, 0x1, R2 ;  /* 0x000000010d027824 */ /* 0x000fc800078e0202 */
[----:B------:R-:W-:-:S07]  /*15380*/  IMAD.MOV.U32 R13, RZ, RZ, R2 ;  /* 0x000000ffff0d7224 */ /* 0x000fce00078e0002 */
[----:B------:R-:W-:Y:S05]  /*15390*/  WARPSYNC.COLLECTIVE R15, `(.L_x_9720) ;  /* 0x000000000f087348 */ /* 0x000fea0003c00000 */
[----:B------:R0:W1:Y:S02]  /*153a0*/  SHFL.UP P6, R14, R13, R12, R11 ;  /* 0x0400000c0d0e7389 */ /* 0x00006400000c000b */
[----:B01----:R-:W-:Y:S01]  /*153b0*/  ENDCOLLECTIVE ;  /* 0x000000000000791b */ /* 0x003fe20003800000 */
.L_x_9720:
[----:B------:R-:W-:Y:S01]  /*153c0*/  IMAD.MOV.U32 R12, RZ, RZ, 0x8 ;  /* 0x00000008ff0c7424 */ /* 0x000fe200078e00ff */
[----:B------:R-:W-:-:S05]  /*153d0*/  SEL R3, R14, RZ, P3 ;  /* 0x000000ff0e037207 */ /* 0x000fca0001800000 */
[----:B------:R-:W-:-:S04]  /*153e0*/  IMAD.IADD R3, R2, 0x1, R3 ;  /* 0x0000000102037824 */ /* 0x000fc800078e0203 */
[----:B------:R-:W-:-:S07]  /*153f0*/  IMAD.MOV.U32 R13, RZ, RZ, R3 ;  /* 0x000000ffff0d7224 */ /* 0x000fce00078e0003 */
[----:B------:R-:W-:Y:S05]  /*15400*/  WARPSYNC.COLLECTIVE R15, `(.L_x_9721) ;  /* 0x000000000f087348 */ /* 0x000fea0003c00000 */
[----:B------:R0:W1:Y:S02]  /*15410*/  SHFL.UP P6, R14, R13, R12, R11 ;  /* 0x0400000c0d0e7389 */ /* 0x00006400000c000b */
[----:B01----:R-:W-:Y:S01]  /*15420*/  ENDCOLLECTIVE ;  /* 0x000000000000791b */ /* 0x003fe20003800000 */
.L_x_9721:
[----:B------:R-:W-:Y:S01]  /*15430*/  IMAD.MOV.U32 R12, RZ, RZ, 0x10 ;  /* 0x00000010ff0c7424 */ /* 0x000fe200078e00ff */
[----:B------:R-:W-:-:S05]  /*15440*/  SEL R14, R14, RZ, P4 ;  /* 0x000000ff0e0e7207 */ /* 0x000fca0002000000 */
[----:B------:R-:W-:-:S04]  /*15450*/  IMAD.IADD R5, R3, 0x1, R14 ;  /* 0x0000000103057824 */ /* 0x000fc800078e020e */
[----:B------:R-:W-:-:S07]  /*15460*/  IMAD.MOV.U32 R13, RZ, RZ, R5 ;  /* 0x000000ffff0d7224 */ /* 0x000fce00078e0005 */
[----:B------:R-:W-:Y:S05]  /*15470*/  WARPSYNC.COLLECTIVE R15, `(.L_x_9722) ;  /* 0x000000000f087348 */ /* 0x000fea0003c00000 */
[----:B------:R0:W1:Y:S02]  /*15480*/  SHFL.UP P6, R14, R13, R12, R11 ;  /* 0x0400000c0d0e7389 */ /* 0x00006400000c000b */
[----:B01----:R-:W-:Y:S01]  /*15490*/  ENDCOLLECTIVE ;  /* 0x000000000000791b */ /* 0x003fe20003800000 */
.L_x_9722:
        /* <DEDUP_REMOVED lines=8> */
.L_x_9723:
[----:B------:R-:W-:Y:S05]  /*15520*/  BRA `(.L_x_9724) ;  /* 0xffffffdc00e87947 */ /* 0x000fea000383ffff */
.L_x_9661:
[----:B------:R-:W-:Y:S01]  /*15530*/  BSSY B0, `(.L_x_9725) ;  /* 0x0000006000007945 */ /* 0x000fe20003800000 */
[----:B------:R-:W-:Y:S01]  /*15540*/  PLOP3.LUT P6, PT, P6, PT, PT, 0x8, 0x0 ;  /* 0x000000000000781c */ /* 0x000fe200037ce170 */
[----:B------:R-:W-:-:S12]  /*15550*/  IMAD.MOV.U32 R15, RZ, RZ, -0x1 ;  /* 0xffffffffff0f7424 */ /* 0x000fd800078e00ff */
[----:B0-----:R-:W-:Y:S05]  /*15560*/  WARPSYNC.COLLECTIVE R15, `(.L_x_9726) ;  /* 0x000000000f087348 */ /* 0x001fea0003c00000 */
[----:B------:R-:W-:Y:S01]  /*15570*/  VOTE.ANY R14, PT, P6 ;  /* 0x00000000000e7806 */ /* 0x000fe200030e0100 */
[----:B0-----:R-:W-:Y:S06]  /*15580*/  ENDCOLLECTIVE ;  /* 0x000000000000791b */ /* 0x001fec0003800000 */
.L_x_9726:
[----:B------:R-:W-:Y:S05]  /*15590*/  BSYNC B0 ;  /* 0x0000000000007941 */ /* 0x000fea0003800000 */
.L_x_9725:
        /* <DEDUP_REMOVED lines=9> */
.L_x_9727:
[----:B------:R-:W-:Y:S02]  /*15630*/  IMAD.MOV.U32 R13, RZ, RZ, R4 ;  /* 0x000000ffff0d7224 */ /* 0x000fe400078e0004 */
[----:B------:R-:W-:-:S07]  /*15640*/  IMAD.MOV.U32 R7, RZ, RZ, R14 ;  /* 0x000000ffff077224 */ /* 0x000fce00078e000e */
[----:B------:R-:W-:Y:S05]  /*15650*/  WARPSYNC.COLLECTIVE R15, `(.L_x_9728) ;  /* 0x000000000f087348 */ /* 0x000fea0003c00000 */
[----:B------:R0:W1:Y:S02]  /*15660*/  SHFL.IDX P6, R14, R13, R12, R11 ;  /* 0x0000000c0d0e7389 */ /* 0x00006400000c000b */
[----:B01----:R-:W-:Y:S01]  /*15670*/  ENDCOLLECTIVE ;  /* 0x000000000000791b */ /* 0x003fe20003800000 */
.L_x_9728:
[----:B------:R-:W-:Y:S01]  /*15680*/  IMAD.MOV.U32 R4, RZ, RZ, R14 ;  /* 0x000000ffff047224 */ /* 0x000fe200078e000e */
[----:B------:R-:W-:Y:S06]  /*15690*/  BRA `(.L_x_9729) ;  /* 0xffffffdc00c87947 */ /* 0x000fec000383ffff */
.L_x_9663:
[----:B------:R-:W-:Y:S01]  /*156a0*/  BSSY B0, `(.L_x_9730) ;  /* 0x0000007000007945 */ /* 0x000fe20003800000 */
[----:B------:R-:W-:Y:S02]  /*156b0*/  IMAD.MOV.U32 R13, RZ, RZ, R3 ;  /* 0x000000ffff0d7224 */ /* 0x000fe400078e0003 */
[----:B------:R-:W-:Y:S02]  /*156c0*/  IMAD.MOV.U32 R11, RZ, RZ, 0x1f ;  /* 0x0000001fff0b7424 */ /* 0x000fe400078e00ff */
[----:B------:R-:W-:-:S07]  /*156d0*/  IMAD.MOV.U32 R15, RZ, RZ, -0x1 ;  /* 0xffffffffff0f7424 */ /* 0x000fce00078e00ff */
[----:B0123--:R-:W-:Y:S05]  /*156e0*/  WARPSYNC.COLLECTIVE R15, `(.L_x_9731) ;  /* 0x000000000f087348 */ /* 0x00ffea0003c00000 */
[----:B------:R4:W0:Y:S02]  /*156f0*/  SHFL.IDX P6, R14, R13, R12, R11 ;  /* 0x0000000c0d0e7389 */ /* 0x00082400000c000b */
[----:B01234-:R-:W-:Y:S01]  /*15700*/  ENDCOLLECTIVE ;  /* 0x000000000000791b */ /* 0x01ffe20003800000 */
.L_x_9731:
[----:B------:R-:W-:Y:S05]  /*15710*/  BSYNC B0 ;  /* 0x0000000000007941 */ /* 0x000fea0003800000 */
.L_x_9730:
[----:B------:R-:W-:Y:S01]  /*15720*/  IMAD.MOV.U32 R24, RZ, RZ, R14 ;  /* 0x000000ffff187224 */ /* 0x000fe200078e000e */
[----:B------:R-:W-:Y:S06]  /*15730*/  BRA `(.L_x_9662) ;  /* 0xffffffdc00b87947 */ /* 0x000fec000383ffff */
.L_x_9667:
[----:B0-----:R0:W1:Y:S02]  /*15740*/  SYNCS.PHASECHK.TRANS64.TRYWAIT P0, [R9+URZ+0x31c20], R0 ;  /* 0x031c2000090075a7 */ /* 0x001064000800017f */
[----:B-1----:R-:W-:Y:S05]  /*15750*/  @!P0 NANOSLEEP.SYNCS 0x989680 ;  /* 0x009896800000895d */ /* 0x002fea0003900000 */
[----:B------:R-:W1:Y:S02]  /*15760*/  @!P0 SYNCS.PHASECHK.TRANS64 P0, [R9+URZ+0x31c20], R0 ;  /* 0x031c2000090085a7 */ /* 0x000e64000800007f */
[----:B-1----:R-:W-:Y:S05]  /*15770*/  @!P0 BRA `(.L_x_9667) ;  /* 0xfffffffc00f08947 */ /* 0x002fea000383ffff */
[----:B------:R-:W-:Y:S05]  /*15780*/  BRA `(.L_x_9732) ;  /* 0xffffffe400107947 */ /* 0x000fea000383ffff */
.L_x_9668:
        /* <DEDUP_REMOVED lines=8> */
[----:B0--3--:R-:W-:Y:S05]  /*15810*/  WARPSYNC.COLLECTIVE R15, `(.L_x_9734) ;  /* 0x000000000f087348 */ /* 0x009fea0003c00000 */
[----:B------:R1:W2:Y:S02]  /*15820*/  SHFL.IDX P6, R14, R13, R12, R11 ;  /* 0x0000000c0d0e7389 */ /* 0x0002a400000c000b */
[----:B0123--:R-:W-:Y:S01]  /*15830*/  ENDCOLLECTIVE ;  /* 0x000000000000791b */ /* 0x00ffe20003800000 */
.L_x_9734:
[----:B------:R-:W-:Y:S05]  /*15840*/  BSYNC B0 ;  /* 0x0000000000007941 */ /* 0x000fea0003800000 */
.L_x_9733:
[----:B------:R-:W-:Y:S05]  /*15850*/  BRA `(.L_x_9735) ;  /* 0xffffffe000f87947 */ /* 0x000fea000383ffff */
.L_x_9671:
[----:B------:R-:W-:Y:S01]  /*15860*/  BSSY B1, `(.L_x_9736) ;  /* 0x0000006000017945 */ /* 0x000fe20003800000 */
[----:B------:R-:W-:-:S07]  /*15870*/  IMAD.MOV.U32 R15, RZ, RZ, -0x1 ;  /* 0xffffffffff0f7424 */ /* 0x000fce00078e00ff */
[----:B0--3--:R-:W-:Y:S05]  /*15880*/  WARPSYNC.COLLECTIVE R15, `(.L_x_9737) ;  /* 0x000000000f0c7348 */ /* 0x009fea0003c00000 */
[----:B------:R-:W-:Y:S02]  /*15890*/  ELECT P6, UR62, PT ;  /* 0x00000000003e782f */ /* 0x000fe400038c0000 */
[----:B------:R-:W-:Y:S01]  /*158a0*/  MOV R14, UR62 ;  /* 0x0000003e000e7c02 */ /* 0x000fe20008000f00 */
[----:B0--3--:R-:W-:Y:S10]  /*158b0*/  ENDCOLLECTIVE ;  /* 0x000000000000791b */ /* 0x009ff40003800000 */
.L_x_9737:
[----:B------:R-:W-:Y:S05]  /*158c0*/  BSYNC B1 ;  /* 0x0000000000017941 */ /* 0x000fea0003800000 */
.L_x_9736:
[----:B------:R-:W-:Y:S05]  /*158d0*/  BRA `(.L_x_9738) ;  /* 0xffffffe000f07947 */ /* 0x000fea000383ffff */
.L_x_9673:
[----:B0-----:R0:W1:Y:S02]  /*158e0*/  SYNCS.PHASECHK.TRANS64.TRYWAIT P0, [R7+URZ], R2 ;  /* 0x00000002070075a7 */ /* 0x001064000800017f */
[----:B-1----:R-:W-:Y:S05]  /*158f0*/  @!P0 NANOSLEEP.SYNCS 0x989680 ;  /* 0x009896800000895d */ /* 0x002fea0003900000 */
[----:B------:R-:W1:Y:S02]  /*15900*/  @!P0 SYNCS.PHASECHK.TRANS64 P0, [R7+URZ], R2 ;  /* 0x00000002070085a7 */ /* 0x000e64000800007f */
[----:B-1----:R-:W-:Y:S05]  /*15910*/  @!P0 BRA `(.L_x_9673) ;  /* 0xfffffffc00f08947 */ /* 0x002fea000383ffff */
[----:B------:R-:W-:Y:S05]  /*15920*/  BRA `(.L_x_9739) ;  /* 0xffffffe4002c7947 */ /* 0x000fea000383ffff */
.L_x_9674:
[----:B-1----:R1:W2:Y:S02]  /*15930*/  SYNCS.PHASECHK.TRANS64.TRYWAIT P0, [R3+URZ], R0 ;  /* 0x00000000030075a7 */ /* 0x0022a4000800017f */
[----:B--2---:R-:W-:Y:S05]  /*15940*/  @!P0 NANOSLEEP.SYNCS 0x989680 ;  /* 0x009896800000895d */ /* 0x004fea0003900000 */
[----:B------:R-:W2:Y:S02]  /*15950*/  @!P0 SYNCS.PHASECHK.TRANS64 P0, [R3+URZ], R0 ;  /* 0x00000000030085a7 */ /* 0x000ea4000800007f */
[----:B--2---:R-:W-:Y:S05]  /*15960*/  @!P0 BRA `(.L_x_9674) ;  /* 0xfffffffc00f08947 */ /* 0x004fea000383ffff */
[----:B------:R-:W-:Y:S05]  /*15970*/  BRA `(.L_x_9740) ;  /* 0xffffffe400207947 */ /* 0x000fea000383ffff */
.L_x_9676:
[----:B-1----:R1:W2:Y:S02]  /*15980*/  SYNCS.PHASECHK.TRANS64.TRYWAIT P0, [R5+URZ], R2 ;  /* 0x00000002050075a7 */ /* 0x0022a4000800017f */
[----:B--2---:R-:W-:Y:S05]  /*15990*/  @!P0 NANOSLEEP.SYNCS 0x989680 ;  /* 0x009896800000895d */ /* 0x004fea0003900000 */
[----:B------:R-:W2:Y:S02]  /*159a0*/  @!P0 SYNCS.PHASECHK.TRANS64 P0, [R5+URZ], R2 ;  /* 0x00000002050085a7 */ /* 0x000ea4000800007f */
[----:B--2---:R-:W-:Y:S05]  /*159b0*/  @!P0 BRA `(.L_x_9676) ;  /* 0xfffffffc00f08947 */ /* 0x004fea000383ffff */
[----:B------:R-:W-:Y:S05]  /*159c0*/  BRA `(.L_x_9741) ;  /* 0xffffffe400247947 */ /* 0x000fea000383ffff */
.L_x_9742:
        /* <DEDUP_REMOVED lines=11> */
.L_x_14861:


//--------------------- .text._ZN7cutlass13device_kernelIN5flash11enable_sm90INS1_16FlashAttnFwdSm90INS1_25CollectiveMainloopFwdSm90ILi2EN4cute5tupleIJNS5_1CILi1EEES8_S8_EEENS6_IJNS7_ILi192EEENS7_ILi144EEENS7_ILi96EEEEEELi96ENS_10bfloat16_tEfNS_4arch4Sm90ELb0ELb0ELb1ELb1ELb0ELb1ELb0ELb0ELb1ELb1ELb1ELb0EEENS1_21CollectiveEpilogueFwdINS6_IJSA_SC_SB_EEES9_SE_SG_Li384ELb1ELb1ELb1ELb0EEENS1_36VarlenDynamicPersistentTileSchedulerILi192ELi144ELi384ELi128ELb1ELb1ELb1ELb0ELb1ELb1EEEEEEEEEvNT_6ParamsE --------------------------
	.section	.text._ZN7cutlass13device_kernelIN5flash11enable_sm90INS1_16FlashAttnFwdSm90INS1_25CollectiveMainloopFwdSm90ILi2EN4cute5tupleIJNS5_1CILi1EEES8_S8_EEENS6_IJNS7_ILi192EEENS7_ILi144EEENS7_ILi96EEEEEELi96ENS_10bfloat16_tEfNS_4arch4Sm90ELb0ELb0ELb1ELb1ELb0ELb1ELb0ELb0ELb1ELb1ELb1ELb0EEENS1_21CollectiveEpilogueFwdINS6_IJSA_SC_SB_EEES9_SE_SG_Li384ELb1ELb1ELb1ELb0EEENS1_36VarlenDynamicPersistentTileSchedulerILi192ELi144ELi384ELi128ELb1ELb1ELb1ELb0ELb1ELb1EEEEEEEEEvNT_6ParamsE,"ax",@progbits
	.align	128
.text._ZN7cutlass13device_kernelIN5flash11enable_sm90INS1_16FlashAttnFwdSm90INS1_25CollectiveMainloopFwdSm90ILi2EN4cute5tupleIJNS5_1CILi1EEES8_S8_EEENS6_IJNS7_ILi192EEENS7_ILi144EEENS7_ILi96EEEEEELi96ENS_10bfloat16_tEfNS_4arch4Sm90ELb0ELb0ELb1ELb1ELb0ELb1ELb0ELb0ELb1ELb1ELb1ELb0EEENS1_21CollectiveEpilogueFwdINS6_IJSA_SC_SB_EEES9_SE_SG_Li384ELb1ELb1ELb1ELb0EEENS1_36VarlenDynamicPersistentTileSchedulerILi192ELi144ELi384ELi128ELb1ELb1ELb1ELb0ELb1ELb1EEEEEEEEEvNT_6ParamsE:
        .type           _ZN7cutlass13device_kernelIN5flash11enable_sm90INS1_16FlashAttnFwdSm90INS1_25CollectiveMainloopFwdSm90ILi2EN4cute5tupleIJNS5_1CILi1EEES8_S8_EEENS6_IJNS7_ILi192EEENS7_ILi144EEENS7_ILi96EEEEEELi96ENS_10bfloat16_tEfNS_4arch4Sm90ELb0ELb0ELb1ELb1ELb0ELb1ELb0ELb0ELb1ELb1ELb1ELb0EEENS1_21CollectiveEpilogueFwdINS6_IJSA_SC_SB_EEES9_SE_SG_Li384ELb1ELb1ELb1ELb0EEENS1_36VarlenDynamicPersistentTileSchedulerILi192ELi144ELi384ELi128ELb1ELb1ELb1ELb0ELb1ELb1EEEEEEEEEvNT_6ParamsE,@function
        .size           _ZN7cutlass13device_kernelIN5flash11enable_sm90INS1_16FlashAttnFwdSm90INS1_25CollectiveMainloopFwdSm90ILi2EN4cute5tupleIJNS5_1CILi1EEES8_S8_EEENS6_IJNS7_ILi192EEENS7_ILi144EEENS7_ILi96EEEEEELi96ENS_10bfloat16_tEfNS_4arch4Sm90ELb0ELb0ELb1ELb1ELb0ELb1ELb0ELb0ELb1ELb1ELb1ELb0EEENS1_21CollectiveEpilogueFwdINS6_IJSA_SC_SB_EEES9_SE_SG_Li384ELb1ELb1ELb1ELb0EEENS1_36VarlenDynamicPersistentTileSchedulerILi192ELi144ELi384ELi128ELb1ELb1ELb1ELb0ELb1ELb1EEEEEEEEEvNT_6ParamsE,(.L_x_14862 - _ZN7cutlass13device_kernelIN5flash11enable_sm90INS1_16FlashAttnFwdSm90INS1_25CollectiveMainloopFwdSm90ILi2EN4cute5tupleIJNS5_1CILi1EEES8_S8_EEENS6_IJNS7_ILi192EEENS7_ILi144EEENS7_ILi96EEEEEELi96ENS_10bfloat16_tEfNS_4arch4Sm90ELb0ELb0ELb1ELb1ELb0ELb1ELb0ELb0ELb1ELb1ELb1ELb0EEENS1_21CollectiveEpilogueFwdINS6_IJSA_SC_SB_EEES9_SE_SG_Li384ELb1ELb1ELb1ELb0EEENS1_36VarlenDynamicPersistentTileSchedulerILi192ELi144ELi384ELi128ELb1ELb1ELb1ELb0ELb1ELb1EEEEEEEEEvNT_6ParamsE)
        .other          _ZN7cutlass13device_kernelIN5flash11enable_sm90INS1_16FlashAttnFwdSm90INS1_25CollectiveMainloopFwdSm90ILi2EN4cute5tupleIJNS5_1CILi1EEES8_S8_EEENS6_IJNS7_ILi192EEENS7_ILi144EEENS7_ILi96EEEEEELi96ENS_10bfloat16_tEfNS_4arch4Sm90ELb0ELb0ELb1ELb1ELb0ELb1ELb0ELb0ELb1ELb1ELb1ELb0EEENS1_21CollectiveEpilogueFwdINS6_IJSA_SC_SB_EEES9_SE_SG_Li384ELb1ELb1ELb1ELb0EEENS1_36VarlenDynamicPersistentTileSchedulerILi192ELi144ELi384ELi128ELb1ELb1ELb1ELb0ELb1ELb1EEEEEEEEEvNT_6ParamsE,@"STO_CUDA_ENTRY STV_DEFAULT"
_ZN7cutlass13device_kernelIN5flash11enable_sm90INS1_16FlashAttnFwdSm90INS1_25CollectiveMainloopFwdSm90ILi2EN4cute5tupleIJNS5_1CILi1EEES8_S8_EEENS6_IJNS7_ILi192EEENS7_ILi144EEENS7_ILi96EEEEEELi96ENS_10bfloat16_tEfNS_4arch4Sm90ELb0ELb0ELb1ELb1ELb0ELb1ELb0ELb0ELb1ELb1ELb1ELb0EEENS1_21CollectiveEpilogueFwdINS6_IJSA_SC_SB_EEES9_SE_SG_Li384ELb1ELb1ELb1ELb0EEENS1_36VarlenDynamicPersistentTileSchedulerILi192ELi144ELi384ELi128ELb1ELb1ELb1ELb0ELb1ELb1EEEEEEEEEvNT_6ParamsE:
        /* <DEDUP_REMOVED lines=23> */
.L_x_9744:
[----:B------:R-:W-:Y:S05]  /*0170*/  BSYNC B0 ;  /* 0x0000000000007941 */ /* 0x000fea0003800000 */
.L_x_9743:
        /* <DEDUP_REMOVED lines=40> */
.L_x_9745:
        /* <DEDUP_REMOVED lines=22> */
.L_x_9746:
        /* <DEDUP_REMOVED lines=18> */
.L_x_9747:
        /* <DEDUP_REMOVED lines=22> */
.L_x_9748:
        /* <DEDUP_REMOVED lines=22> */
.L_x_9749:
        /* <DEDUP_REMOVED lines=9> */
.L_x_9752:
[----:B------:R-:W-:-:S08]  /*09d0*/  NOP ;  /* 0x0000000000007918 */ /* 0x000fd00000000000 */
[----:B------:R-:W0:Y:S02]  /*09e0*/  USETMAXREG.TRY_ALLOC.CTAPOOL UP0, 0xa0 ;  /* 0x000000a0000079c8 */ /* 0x000e240008000600 */
[----:B0-----:R-:W-:-:S13]  /*09f0*/  PLOP3.LUT P0, PT, PT, PT, UP0, 0x80, 0x0 ;  /* 0x000000000000781c */ /* 0x001fda0003f0f008 */
[----:B------:R-:W-:Y:S05]  /*0a00*/  @!P0 BRA `(.L_x_9752) ;  /* 0xfffffffc00f08947 */ /* 0x000fea000383ffff */
[----:B------:R-:W0:Y:S01]  /*0a10*/  S2R R0, SR_TID.X ;  /* 0x0000000000007919 */ /* 0x000e220000002100 */
[----:B------:R-:W1:Y:S01]  /*0a20*/  S2UR UR5, SR_CgaCtaId ;  /* 0x00000000000579c3 */ /* 0x000e620000008800 */
[----:B------:R-:W-:Y:S01]  /*0a30*/  UMOV UR4, 0x400 ;  /* 0x0000040000047882 */ /* 0x000fe20000000000 */
[----:B------:R-:W-:-:S06]  /*0a40*/  LOP3.LUT R19, R19, 0xfffffff7, RZ, 0xc0, !PT ;  /* 0xfffffff713137812 */ /* 0x000fcc00078ec0ff */
[----:B------:R-:W-:Y:S06]  /*0a50*/  BAR.ARV 0x8, 0x200 ;  /* 0x0208000000007b1d */ /* 0x000fec0000002000 */
[----:B-1----:R-:W-:-:S06]  /*0a60*/  ULEA UR4, UR5, UR4, 0x18 ;  /* 0x0000000405047291 */ /* 0x002fcc000f8ec03f */
[----:B------:R-:W-:Y:S01]  /*0a70*/  IMAD.U32 R16, RZ, RZ, UR4 ;  /* 0x00000004ff107e24 */ /* 0x000fe2000f8e00ff */
[----:B0-----:R-:W-:Y:S01]  /*0a80*/  SHF.R.U32.HI R0, RZ, 0x7, R0 ;  /* 0x00000007ff007819 */ /* 0x001fe20000011600 */
[----:B------:R-:W-:-:S03]  /*0a90*/  ULDC UR4, c[0x0][0xc3c] ;  /* 0x00030f0000047ab9 */ /* 0x000fc60000000800 */
[----:B------:R-:W-:-:S13]  /*0aa0*/  ISETP.NE.AND P0, PT, R0, 0x1, PT ;  /* 0x000000010000780c */ /* 0x000fda0003f05270 */
[----:B------:R-:W-:Y:S01]  /*0ab0*/  @P0 LOP3.LUT R19, R19, 0x8, RZ, 0xfc, !PT ;  /* 0x0000000813130812 */ /* 0x000fe200078efcff */
[----:B------:R-:W-:Y:S08]  /*0ac0*/  @!P0 BAR.ARV 0x9, 0x100 ;  /* 0x0244000000008b1d */ /* 0x000ff00000002000 */
[----:B------:R-:W-:Y:S06]  /*0ad0*/  BAR.SYNC.DEFER_BLOCKING 0x5, 0x200 ;  /* 0x0148000000007b1d */ /* 0x000fec0000010000 */
[----:B------:R-:W0:Y:S02]  /*0ae0*/  LDS.128 R108, [R16+0x31cd0] ;  /* 0x031cd000106c7984 */ /* 0x000e240000000c00 */
[----:B------:R-:W-:Y:S06]  /*0af0*/  BAR.ARV 0x4, 0x200 ;  /* 0x0108000000007b1d */ /* 0x000fec0000002000 */
[----:B0-----:R-:W-:-:S13]  /*0b00*/  ISETP.GE.AND P0, PT, R111, UR4, PT ;  /* 0x000000046f007c0c */ /* 0x001fda000bf06270 */
[----:B------:R-:W-:Y:S05]  /*0b10*/  @P0 BRA `(.L_x_9753) ;  /* 0x00000204003c0947 */ /* 0x000fea0003800000 */
[----:B------:R-:W0:Y:S02]  /*0b20*/  S2R R0, SR_TID.X ;  /* 0x0000000000007919 */ /* 0x000e240000002100 */
[----:B0-----:R-:W-:-:S05]  /*0b30*/  VIADD R0, R0, 0xffffff80 ;  /* 0xffffff8000007836 */ /* 0x001fca0000000000 */
[CC--:B------:R-:W-:Y:S02]  /*0b40*/  LEA.HI R13, R0.reuse, R0.reuse, RZ, 0x1 ;  /* 0x00000000000d7211 */ /* 0x0c0fe400078f08ff */
[----:B------:R-:W-:Y:S02]  /*0b50*/  SHF.R.S32.HI R3, RZ, 0x1f, R0 ;  /* 0x0000001fff037819 */ /* 0x000fe40000011400 */
[----:B------:R-:W-:Y:S02]  /*0b60*/  LOP3.LUT R9, R13, 0xfffffffe, RZ, 0xc0, !PT ;  /* 0xfffffffe0d097812 */ /* 0x000fe400078ec0ff */
[CC--:B--2---:R-:W-:Y:S02]  /*0b70*/  LEA.HI R2, R3.reuse, R0.reuse, RZ, 0x7 ;  /* 0x0000000003027211 */ /* 0x0c4fe400078f38ff */
[----:B------:R-:W-:Y:S01]  /*0b80*/  LEA.HI R4, R3, R0, RZ, 0x4 ;  /* 0x0000000003047211 */ /* 0x000fe200078f20ff */
[----:B------:R-:W-:Y:S01]  /*0b90*/  IMAD.IADD R22, R0, 0x1, -R9 ;  /* 0x0000000100167824 */ /* 0x000fe200078e0a09 */
[----:B------:R-:W-:-:S02]  /*0ba0*/  LOP3.LUT R11, R2, 0xffffff80, RZ, 0xc0, !PT ;  /* 0xffffff80020b7812 */ /* 0x000fc400078ec0ff */
[CC--:B------:R-:W-:Y:S01]  /*0bb0*/  LEA.HI R7, R3.reuse, R0.reuse, RZ, 0x2 ;  /* 0x0000000003077211 */ /* 0x0c0fe200078f10ff */
[----:B------:R-:W-:Y:S01]  /*0bc0*/  IMAD.SHL.U32 R24, R22, 0x4, RZ ;  /* 0x0000000416187824 */ /* 0x000fe200078e00ff */
[----:B------:R-:W-:Y:S01]  /*0bd0*/  LEA.HI R6, R3, R0, RZ, 0x5 ;  /* 0x0000000003067211 */ /* 0x000fe200078f28ff */
[----:B------:R-:W-:Y:S01]  /*0be0*/  IMAD.IADD R27, R0, 0x1, -R11 ;  /* 0x00000001001b7824 */ /* 0x000fe200078e0a0b */
[----:B------:R-:W-:Y:S01]  /*0bf0*/  SHF.R.S32.HI R3, RZ, 0x7, R2 ;  /* 0x00000007ff037819 */ /* 0x000fe20000011402 */
[----:B------:R-:W-:Y:S01]  /*0c00*/  VIADD R12, R24, 0x10 ;  /* 0x00000010180c7836 */ /* 0x000fe20000000000 */
[----:B------:R-:W-:Y:S02]  /*0c10*/  LOP3.LUT R5, R4, 0xfffffff0, RZ, 0xc0, !PT ;  /* 0xfffffff004057812 */ /* 0x000fe400078ec0ff */
[----:B------:R-:W-:Y:S01]  /*0c20*/  STL [R1+0xcc], R27 ;  /* 0x0000cc1b01007387 */ /* 0x000fe20000100800 */
[----:B------:R-:W-:Y:S01]  /*0c30*/  LOP3.LUT R9, R7, 0xfffffffc, RZ, 0xc0, !PT ;  /* 0xfffffffc07097812 */ /* 0x000fe200078ec0ff */
[----:B------:R-:W-:Y:S01]  /*0c40*/  IMAD.HI R2, R3, 0x55555556, RZ ;  /* 0x5555555603027827 */ /* 0x000fe200078e02ff */
[----:B------:R-:W-:Y:S01]  /*0c50*/  SHF.R.S32.HI R11, RZ, 0x1f, R7 ;  /* 0x0000001fff0b7819 */ /* 0x000fe20000011407 */
[----:B------:R-:W-:Y:S01]  /*0c60*/  STL [R1+0x48], R24 ;  /* 0x0000481801007387 */ /* 0x000fe20000100800 */
[----:B------:R-:W-:Y:S01]  /*0c70*/  SHF.R.S32.HI R144, RZ, 0x1, R13 ;  /* 0x00000001ff907819 */ /* 0x000fe2000001140d */
[----:B------:R-:W-:Y:S01]  /*0c80*/  IMAD.IADD R5, R0, 0x1, -R5 ;  /* 0x0000000100057824 */ /* 0x000fe200078e0a05 */
[----:B------:R-:W-:Y:S01]  /*0c90*/  LEA.HI R2, R2, R2, RZ, 0x1 ;  /* 0x0000000202027211 */ /* 0x000fe200078f08ff */
[----:B------:R0:W-:Y:S01]  /*0ca0*/  STL [R1+0x64], R12 ;  /* 0x0000640c01007387 */ /* 0x0001e20000100800 */
[----:B------:R-:W-:Y:S01]  /*0cb0*/  IMAD.IADD R9, R0, 0x1, -R9 ;  /* 0x0000000100097824 */ /* 0x000fe200078e0a09 */
[----:B------:R-:W-:-:S02]  /*0cc0*/  SHF.R.S32.HI R0, RZ, 0x2, R7 ;  /* 0x00000002ff007819 */ /* 0x000fc40000011407 */
[----:B------:R-:W2:Y:S01]  /*0cd0*/  LDL.LU R17, [R1+0x38] ;  /* 0x0000380001117983 */ /* 0x000ea20000300800 */
[----:B------:R-:W-:Y:S01]  /*0ce0*/  LEA.HI R13, R13, R144, RZ, 0x1 ;  /* 0x000000900d0d7211 */ /* 0x000fe200078f08ff */
[----:B------:R-:W-:Y:S01]  /*0cf0*/  IMAD R8, R2, -0x3, R3 ;  /* 0xfffffffd02087824 */ /* 0x000fe200078e0203 */
[----:B------:R-:W-:Y:S02]  /*0d00*/  LEA.HI R11, R11, R0, RZ, 0x2 ;  /* 0x000000000b0b7211 */ /* 0x000fe400078f10ff */
[----:B------:R-:W-:Y:S02]  /*0d10*/  LEA.HI R2, R9, R9, RZ, 0x1 ;  /* 0x0000000909027211 */ /* 0x000fe400078f08ff */
[----:B------:R-:W-:Y:S02]  /*0d20*/  LOP3.LUT R11, R11, 0xfffffffc, RZ, 0xc0, !PT ;  /* 0xfffffffc0b0b7812 */ /* 0x000fe400078ec0ff */
[----:B------:R-:W-:Y:S02]  /*0d30*/  LOP3.LUT R13, R13, 0x7fffffe, RZ, 0xc0, !PT ;  /* 0x07fffffe0d0d7812 */ /* 0x000fe400078ec0ff */
[----:B------:R-:W-:Y:S01]  /*0d40*/  SHF.R.S32.HI R7, RZ, 0x4, R4 ;  /* 0x00000004ff077819 */ /* 0x000fe20000011404 */
[----:B------:R-:W-:Y:S01]  /*0d50*/  IMAD.IADD R14, R0, 0x1, -R11 ;  /* 0x00000001000e7824 */ /* 0x000fe200078e0a0b */
[----:B------:R-:W-:Y:S01]  /*0d60*/  LOP3.LUT R2, R2, 0x1ffffffe, RZ, 0xc0, !PT ;  /* 0x1ffffffe02027812 */ /* 0x000fe200078ec0ff */
[----:B------:R-:W-:Y:S01]  /*0d70*/  IMAD.IADD R10, R144, 0x1, -R13 ;  /* 0x00000001900a7824 */ /* 0x000fe200078e0a0d */
[----:B------:R-:W-:-:S02]  /*0d80*/  SHF.R.S32.HI R0, RZ, 0x1f, R5 ;  /* 0x0000001fff007819 */ /* 0x000fc40000011405 */
[----:B------:R-:W-:Y:S01]  /*0d90*/  LEA.HI R4, R4, R7, RZ, 0x1 ;  /* 0x0000000704047211 */ /* 0x000fe200078f08ff */
[----:B------:R-:W-:Y:S01]  /*0da0*/  IMAD.IADD R13, R9, 0x1, -R2 ;  /* 0x00000001090d7824 */ /* 0x000fe200078e0a02 */
[-C--:B------:R-:W-:Y:S01]  /*0db0*/  LEA.HI R2, R0, R5.reuse, RZ, 0x3 ;  /* 0x0000000500027211 */ /* 0x080fe200078f18ff */
[C---:B------:R-:W-:Y:S01]  /*0dc0*/  IMAD R15, R7.reuse, 0x8, R10 ;  /* 0x00000008070f7824 */ /* 0x040fe200078e020a */
[----:B------:R-:W-:Y:S02]  /*0dd0*/  LOP3.LUT R4, R4, 0x1ffffffe, RZ, 0xc0, !PT ;  /* 0x1ffffffe04047812 */ /* 0x000fe400078ec0ff */
[----:B------:R-:W-:Y:S01]  /*0de0*/  SHF.R.S32.HI R9, RZ, 0x1f, R27 ;  /* 0x0000001fff097819 */ /* 0x000fe2000001141b */
[----:B------:R-:W-:Y:S01]  /*0df0*/  IMAD.SHL.U32 R3, R2, 0x10, RZ ;  /* 0x0000001002037824 */ /* 0x000fe200078e00ff */
[----:B------:R-:W-:Y:S01]  /*0e00*/  LEA.HI R0, R0, R5, RZ, 0x2 ;  /* 0x0000000500007211 */ /* 0x000fe200078f10ff */
[----:B------:R-:W-:Y:S01]  /*0e10*/  IMAD.IADD R4, R7, 0x1, -R4 ;  /* 0x0000000107047824 */ /* 0x000fe200078e0a04 */
[----:B------:R-:W-:Y:S01]  /*0e20*/  LEA.HI R10, R9, R27, RZ, 0x2 ;  /* 0x0000001b090a7211 */ /* 0x000fe200078f10ff */
[----:B------:R-:W-:Y:S01]  /*0e30*/  IMAD.IADD R7, R24, 0x1, R12 ;  /* 0x0000000118077824 */ /* 0x000fe200078e020c */
[----:B------:R-:W-:-:S02]  /*0e40*/  SHF.R.S32.HI R6, RZ, 0x5, R6 ;  /* 0x00000005ff067819 */ /* 0x000fc40000011406 */
[----:B------:R-:W-:Y:S02]  /*0e50*/  LOP3.LUT R2, R0, 0x7fffffc, RZ, 0xc0, !PT ;  /* 0x07fffffc00027812 */ /* 0x000fe400078ec0ff */
[----:B------:R-:W-:Y:S02]  /*0e60*/  LOP3.LUT R3, R3, 0x7fffff80, RZ, 0xc0, !PT ;  /* 0x7fffff8003037812 */ /* 0x000fe400078ec0ff */
[--C-:B------:R-:W-:Y:S02]  /*0e70*/  SHF.R.S32.HI R11, RZ, 0x2, R10.reuse ;  /* 0x00000002ff0b7819 */ /* 0x100fe4000001140a */
[----:B0-----:R-:W-:Y:S02]  /*0e80*/  SHF.R.S32.HI R12, RZ, 0x1f, R10 ;  /* 0x0000001fff0c7819 */ /* 0x001fe4000001140a */
[----:B------:R-:W-:Y:S02]  /*0e90*/  SHF.R.S32.HI R0, RZ, 0x2, R0 ;  /* 0x00000002ff007819 */ /* 0x000fe40000011400 */
[----:B------:R-:W-:Y:S01]  /*0ea0*/  SHF.R.S32.HI R18, RZ, 0x1f, R7 ;  /* 0x0000001fff127819 */ /* 0x000fe20000011407 */
[----:B------:R-:W-:Y:S01]  /*0eb0*/  IMAD.IADD R2, R5, 0x1, -R2 ;  /* 0x0000000105027824 */ /* 0x000fe200078e0a02 */
[----:B------:R-:W-:Y:S01]  /*0ec0*/  LEA.HI R12, R12, R11, RZ, 0x3 ;  /* 0x0000000b0c0c7211 */ /* 0x000fe200078f18ff */
[----:B------:R-:W-:-:S02]  /*0ed0*/  IMAD R3, R6, 0x100, R3 ;  /* 0x0000010006037824 */ /* 0x000fc400078e0203 */
[----:B------:R-:W-:Y:S02]  /*0ee0*/  IMAD.SHL.U32 R14, R14, 0x40, RZ ;  /* 0x000000400e0e7824 */ /* 0x000fe400078e00ff */
[----:B------:R-:W-:Y:S01]  /*0ef0*/  IMAD R20, R6, 0x10, R5 ;  /* 0x0000001006147824 */ /* 0x000fe200078e0205 */
[-C--:B------:R-:W-:Y:S01]  /*0f00*/  LEA.HI R5, R18, R7.reuse, RZ, 0x3 ;  /* 0x0000000712057211 */ /* 0x080fe200078f18ff */
[----:B------:R-:W-:Y:S01]  /*0f10*/  IMAD.SHL.U32 R0, R0, 0x40, RZ ;  /* 0x0000004000007824 */ /* 0x000fe200078e00ff */
[----:B------:R-:W-:Y:S01]  /*0f20*/  LEA.HI R18, R18, R7, RZ, 0x5 ;  /* 0x0000000712127211 */ /* 0x000fe200078f28ff */
[----:B------:R-:W-:Y:S01]  /*0f30*/  IMAD R7, R2, 0x10, R3 ;  /* 0x0000001002077824 */ /* 0x000fe200078e0203 */
[----:B------:R-:W-:Y:S01]  /*0f40*/  LOP3.LUT R12, R12, 0xfffffff8, RZ, 0xc0, !PT ;  /* 0xfffffff80c0c7812 */ /* 0x000fe200078ec0ff */
[----:B------:R-:W-:Y:S01]  /*0f50*/  IMAD.SHL.U32 R3, R4, 0x8, RZ ;  /* 0x0000000804037824 */ /* 0x000fe200078e00ff */
[----:B------:R-:W-:Y:S02]  /*0f60*/  LEA.HI R9, R9, R27, RZ, 0x5 ;  /* 0x0000001b09097211 */ /* 0x000fe400078f28ff */
[----:B------:R-:W-:-:S02]  /*0f70*/  LOP3.LUT R26, R14, 0xc0, RZ, 0xc0, !PT ;  /* 0x000000c00e1a7812 */ /* 0x000fc400078ec0ff */
[----:B------:R-:W-:Y:S01]  /*0f80*/  LOP3.LUT R0, R0, 0x40, RZ, 0xc0, !PT ;  /* 0x0000004000007812 */ /* 0x000fe200078ec0ff */
[----:B------:R-:W-:Y:S01]  /*0f90*/  IMAD.IADD R12, R11, 0x1, -R12 ;  /* 0x000000010b0c7824 */ /* 0x000fe200078e0a0c */
[----:B------:R-:W-:Y:S01]  /*0fa0*/  SHF.R.S32.HI R9, RZ, 0x5, R9 ;  /* 0x00000005ff097819 */ /* 0x000fe20000011409 */
[----:B------:R-:W-:Y:S01]  /*0fb0*/  IMAD.SHL.U32 R15, R15, 0x20, RZ ;  /* 0x000000200f0f7824 */ /* 0x000fe200078e00ff */
[----:B------:R-:W-:Y:S02]  /*0fc0*/  LOP3.LUT R4, R26, 0x18, R5, 0xf8, !PT ;  /* 0x000000181a047812 */ /* 0x000fe400078ef805 */
[--C-:B------:R-:W-:Y:S02]  /*0fd0*/  LOP3.LUT R2, R0, 0x8, R3.reuse, 0xf8, !PT ;  /* 0x0000000800027812 */ /* 0x100fe400078ef803 */
[----:B------:R-:W-:Y:S01]  /*0fe0*/  SHF.R.U32.HI R5, RZ, 0x3, R0 ;  /* 0x00000003ff057819 */ /* 0x000fe20000011600 */
[----:B------:R-:W-:Y:S01]  /*0ff0*/  IMAD.U32 R0, R20, 0x20, R3 ;  /* 0x0000002014007824 */ /* 0x000fe200078e0003 */
[----:B------:R-:W-:Y:S01]  /*1000*/  SHF.R.U32.HI R21, RZ, 0x3, R26 ;  /* 0x00000003ff157819 */ /* 0x000fe2000001161a */
[----:B------:R-:W-:Y:S01]  /*1010*/  IMAD R9, R9, 0x10, R12 ;  /* 0x0000001009097824 */ /* 0x000fe200078e020c */
[----:B------:R-:W-:Y:S01]  /*1020*/  STL [R1+0x54], R26 ;  /* 0x0000541a01007387 */ /* 0x000fe20000100800 */
[----:B------:R-:W-:-:S02]  /*1030*/  LOP3.LUT R2, R2, R5, RZ, 0x3c, !PT ;  /* 0x0000000502027212 */ /* 0x000fc400078e3cff */
[----:B------:R-:W-:Y:S01]  /*1040*/  LOP3.LUT R11, R4, R21, RZ, 0x3c, !PT ;  /* 0x00000015040b7212 */ /* 0x000fe200078e3cff */
[----:B------:R-:W-:Y:S01]  /*1050*/  STL [R1+0x5c], R15 ;  /* 0x00005c0f01007387 */ /* 0x000fe20000100800 */
[----:B------:R-:W-:-:S03]  /*1060*/  IMAD R4, R8, 0x40, R9 ;  /* 0x0000004008047824 */ /* 0x000fc600078e0209 */
[----:B------:R-:W-:Y:S01]  /*1070*/  STL [R1+0x58], R21 ;  /* 0x0000581501007387 */ /* 0x000fe20000100800 */
[----:B------:R-:W-:-:S03]  /*1080*/  IMAD.IADD R7, R2, 0x1, R7 ;  /* 0x0000000102077824 */ /* 0x000fc600078e0207 */
[----:B------:R2:W-:Y:S01]  /*1090*/  STL [R1+0xec], R0 ;  /* 0x0000ec0001007387 */ /* 0x0005e20000100800 */
[----:B------:R-:W-:Y:S01]  /*10a0*/  VIADD R2, R16, 0xda00 ;  /* 0x0000da0010027836 */ /* 0x000fe20000000000 */
[----:B------:R-:W-:Y:S01]  /*10b0*/  LOP3.LUT R10, R10, 0x7ffffffc, RZ, 0xc0, !PT ;  /* 0x7ffffffc0a0a7812 */ /* 0x000fe200078ec0ff */
[----:B------:R-:W-:Y:S01]  /*10c0*/  VIADD R5, R24, 0x20 ;  /* 0x0000002018057836 */ /* 0x000fe20000000000 */
[----:B------:R-:W-:Y:S01]  /*10d0*/  STL [R1+0xe4], R4 ;  /* 0x0000e40401007387 */ /* 0x000fe20000100800 */
[----:B------:R-:W-:Y:S02]  /*10e0*/  IMAD.SHL.U32 R22, R22, 0x8, RZ ;  /* 0x0000000816167824 */ /* 0x000fe400078e00ff */
[----:B------:R-:W-:Y:S02]  /*10f0*/  VIADD R3, R24, 0x8 ;  /* 0x0000000818037836 */ /* 0x000fe40000000000 */
[----:B------:R-:W-:-:S04]  /*1100*/  IMAD.IADD R10, R27, 0x1, -R10 ;  /* 0x000000011b0a7824 */ /* 0x000fc800078e0a0a */
[----:B------:R-:W-:-:S04]  /*1110*/  IMAD.SHL.U32 R9, R10, 0x2, RZ ;  /* 0x000000020a097824 */ /* 0x000fc800078e00ff */
[C---:B------:R-:W-:Y:S02]  /*1120*/  VIADD R8, R9.reuse, 0x8 ;  /* 0x0000000809087836 */ /* 0x040fe40000000000 */
[C---:B------:R-:W-:Y:S02]  /*1130*/  VIADD R6, R9.reuse, 0x10 ;  /* 0x0000001009067836 */ /* 0x040fe40000000000 */
[----:B------:R-:W-:Y:S01]  /*1140*/  VIADD R10, R9, 0x28 ;  /* 0x00000028090a7836 */ /* 0x000fe20000000000 */
[----:B------:R-:W-:-:S05]  /*1150*/  SHF.R.S32.HI R18, RZ, 0x5, R18 ;  /* 0x00000005ff127819 */ /* 0x000fca0000011412 */
[----:B------:R-:W-:-:S04]  /*1160*/  IMAD R18, R18, 0x1800, R15 ;  /* 0x0000180012127824 */ /* 0x000fc800078e020f */
[----:B------:R-:W-:Y:S02]  /*1170*/  IMAD.IADD R11, R18, 0x1, R11 ;  /* 0x00000001120b7824 */ /* 0x000fe400078e020b */
[----:B------:R-:W-:Y:S02]  /*1180*/  IMAD.MOV.U32 R156, RZ, RZ, RZ ;  /* 0x000000ffff9c7224 */ /* 0x000fe400078e00ff */
[----:B------:R-:W-:Y:S02]  /*1190*/  IMAD.MOV.U32 R145, RZ, RZ, RZ ;  /* 0x000000ffff917224 */ /* 0x000fe400078e00ff */
[----:B------:R-:W-:Y:S01]  /*11a0*/  IMAD R18, R7, 0x2, R16 ;  /* 0x0000000207127824 */ /* 0x000fe200078e0210 */
[----:B--2---:R-:W-:-:S05]  /*11b0*/  LOP3.LUT R0, R17, 0x1, RZ, 0xfc, !PT ;  /* 0x0000000111007812 */ /* 0x004fca00078efcff */
[----:B------:R0:W-:Y:S04]  /*11c0*/  STL [R1+0x50], R0 ;  /* 0x0000500001007387 */ /* 0x0001e80000100800 */
[----:B------:R-:W-:Y:S04]  /*11d0*/  STL [R1+0xa4], RZ ;  /* 0x0000a4ff01007387 */ /* 0x000fe80000100800 */
[----:B------:R-:W-:Y:S01]  /*11e0*/  STL [R1+0xc8], R2 ;  /* 0x0000c80201007387 */ /* 0x000fe20000100800 */
[----:B0-----:R-:W-:-:S03]  /*11f0*/  SHF.R.S32.HI R0, RZ, 0x1f, R144 ;  /* 0x0000001fff007819 */ /* 0x001fc60000011490 */
[----:B------:R-:W-:Y:S01]  /*1200*/  STL [R1+0x60], RZ ;  /* 0x000060ff01007387 */ /* 0x000fe20000100800 */
[----:B------:R-:W-:-:S03]  /*1210*/  LOP3.LUT R0, R26, 0x8, R22, 0xf8, !PT ;  /* 0x000000081a007812 */ /* 0x000fc600078ef816 */
[----:B------:R0:W-:Y:S01]  /*1220*/  STL [R1+0x68], R5 ;  /* 0x0000680501007387 */ /* 0x0001e20000100800 */
[----:B------:R-:W-:-:S03]  /*1230*/  LOP3.LUT R0, R0, R21, RZ, 0x3c, !PT ;  /* 0x0000001500007212 */ /* 0x000fc600078e3cff */
[----:B------:R1:W-:Y:S01]  /*1240*/  STL [R1+0x6c], R3 ;  /* 0x00006c0301007387 */ /* 0x0003e20000100800 */
[C---:B0-----:R-:W-:Y:S02]  /*1250*/  VIADD R5, R24.reuse, 0x18 ;  /* 0x0000001818057836 */ /* 0x041fe40000000000 */
[----:B-1----:R-:W-:-:S03]  /*1260*/  VIADD R3, R24, 0x28 ;  /* 0x0000002818037836 */ /* 0x002fc60000000000 */
[----:B------:R0:W-:Y:S04]  /*1270*/  STL [R1+0x70], R5 ;  /* 0x0000700501007387 */ /* 0x0001e80000100800 */
[----:B------:R-:W-:Y:S04]  /*1280*/  STL [R1+0x8c], R9 ;  /* 0x00008c0901007387 */ /* 0x000fe80000100800 */
[----:B------:R1:W-:Y:S01]  /*1290*/  STL [R1+0x74], R3 ;  /* 0x0000740301007387 */ /* 0x0003e20000100800 */
[----:B0-----:R-:W-:-:S03]  /*12a0*/  VIADD R5, R9, 0x18 ;  /* 0x0000001809057836 */ /* 0x001fc60000000000 */
[----:B------:R-:W-:Y:S01]  /*12b0*/  STL [R1+0xc0], R8 ;  /* 0x0000c00801007387 */ /* 0x000fe20000100800 */
[----:B-1----:R-:W-:Y:S02]  /*12c0*/  VIADD R3, R9, 0x20 ;  /* 0x0000002009037836 */ /* 0x002fe40000000000 */
[----:B------:R-:W-:Y:S01]  /*12d0*/  IMAD.IADD R9, R15, 0x1, R0 ;  /* 0x000000010f097824 */ /* 0x000fe200078e0200 */
[----:B------:R0:W-:Y:S01]  /*12e0*/  STL [R1+0xbc], R6 ;  /* 0x0000bc0601007387 */ /* 0x0001e20000100800 */
[----:B------:R-:W-:-:S03]  /*12f0*/  SHF.R.S32.HI R0, RZ, 0x1f, R8 ;  /* 0x0000001fff007819 */ /* 0x000fc60000011408 */
[----:B------:R-:W-:Y:S04]  /*1300*/  STL [R1+0xac], R10 ;  /* 0x0000ac0a01007387 */ /* 0x000fe80000100800 */
[----:B------:R1:W-:Y:S01]  /*1310*/  STL [R1+0xb8], R5 ;  /* 0x0000b80501007387 */ /* 0x0003e20000100800 */
[----:B0-----:R-:W-:-:S03]  /*1320*/  SHF.R.S32.HI R6, RZ, 0x1f, R6 ;  /* 0x0000001fff067819 */ /* 0x001fc60000011406 */
[----:B------:R-:W-:Y:S04]  /*1330*/  STL [R1+0x88], R9 ;  /* 0x0000880901007387 */ /* 0x000fe80000100800 */
[----:B------:R-:W-:Y:S01]  /*1340*/  STL [R1+0xb4], R3 ;  /* 0x0000b40301007387 */ /* 0x000fe20000100800 */
[----:B-1----:R-:W-:-:S03]  /*1350*/  SHF.R.S32.HI R5, RZ, 0x1f, R5 ;  /* 0x0000001fff057819 */ /* 0x002fc60000011405 */
[----:B------:R0:W-:Y:S01]  /*1360*/  STL [R1+0xdc], R0 ;  /* 0x0000dc0001007387 */ /* 0x0001e20000100800 */
[----:B------:R-:W-:-:S03]  /*1370*/  IMAD R2, R11, 0x2, R2 ;  /* 0x000000020b027824 */ /* 0x000fc600078e0202 */
[----:B------:R-:W-:Y:S01]  /*1380*/  STL [R1+0xd8], R6 ;  /* 0x0000d80601007387 */ /* 0x000fe20000100800 */
[----:B0-----:R-:W-:-:S03]  /*1390*/  SHF.R.S32.HI R0, RZ, 0x1f, R3 ;  /* 0x0000001fff007819 */ /* 0x001fc60000011403 */
[----:B------:R-:W-:Y:S04]  /*13a0*/  STL [R1+0xd4], R5 ;  /* 0x0000d40501007387 */ /* 0x000fe80000100800 */
[----:B------:R0:W-:Y:S04]  /*13b0*/  STL [R1+0xd0], R0 ;  /* 0x0000d00001007387 */ /* 0x0001e80000100800 */
[----:B------:R1:W-:Y:S01]  /*13c0*/  STL [R1+0xe0], R2 ;  /* 0x0000e00201007387 */ /* 0x0003e20000100800 */
[----:B0-----:R-:W-:-:S05]  /*13d0*/  IMAD R0, R13, 0x8, R4 ;  /* 0x000000080d007824 */ /* 0x001fca00078e0204 */
[----:B------:R1:W-:Y:S01]  /*13e0*/  STL [R1+0xe8], R0 ;  /* 0x0000e80001007387 */ /* 0x0003e20000100800 */
[----:B------:R-:W-:-:S07]  /*13f0*/  IMAD.MOV.U32 R17, RZ, RZ, RZ ;  /* 0x000000ffff117224 */ /* 0x000fce00078e00ff */
.L_x_9899:
[----:B012-4-:R-:W0:Y:S02]  /*1400*/  LDC.64 R2, c[0x0][0xc88] ;  /* 0x00032200ff027b82 */ /* 0x017e240000000a00 */
        /* <DEDUP_REMOVED lines=9> */
[----:B------:R-:W-:Y:S01]  /*14a0*/  IMAD.MOV.U32 R71, RZ, RZ, RZ ;  /* 0x000000ffff477224 */ /* 0x000fe200078e00ff */
[----:B------:R-:W-:-:S02]  /*14b0*/  ISETP.NE.AND.EX P1, PT, RZ, UR5, PT, P1 ;  /* 0x00000005ff007c0c */ /* 0x000fc4000bf25310 */
[----:B------:R-:W-:Y:S02]  /*14c0*/  ISETP.NE.AND.EX P0, PT, RZ, UR7, PT, P0 ;  /* 0x00000007ff007c0c */ /* 0x000fe4000bf05300 */
        /* <DEDUP_REMOVED lines=8> */
[----:B------:R0:W-:Y:S01]  /*1550*/  STL [R1+0xc4], R0 ;  /* 0x0000c40001007387 */ /* 0x0001e20000100800 */
[C---:B------:R-:W-:Y:S02]  /*1560*/  IADD3 R8, P3, R29.reuse, UR6, RZ ;  /* 0x000000061d087c10 */ /* 0x040fe4000ff7e0ff */
[----:B------:R-:W-:Y:S01]  /*1570*/  ISETP.NE.AND.EX P2, PT, RZ, UR9, PT, P2 ;  /* 0x00000009ff007c0c */ /* 0x000fe2000bf45320 */
[----:B------:R0:W5:Y:S01]  /*1580*/  @P1 LDG.E R11, desc[UR60][R4.64] ;  /* 0x0000003c040b1981 */ /* 0x000162000c1e1900 */
[----:B------:R-:W-:Y:S01]  /*1590*/  IMAD.U32 R112, RZ, RZ, UR4 ;  /* 0x00000004ff707e24 */ /* 0x000fe2000f8e00ff */
[C---:B------:R-:W-:Y:S01]  /*15a0*/  IADD3.X R9, R28.reuse, UR7, RZ, P3, !PT ;  /* 0x000000071c097c10 */ /* 0x040fe20009ffe4ff */
[----:B------:R-:W-:Y:S01]  /*15b0*/  ULDC.64 UR4, c[0x0][0x418] ;  /* 0x0001060000047ab9 */ /* 0x000fe20000000a00 */
[----:B------:R0:W-:Y:S04]  /*15c0*/  STL [R1+0x9c], R29 ;  /* 0x00009c1d01007387 */ /* 0x0001e80000100800 */
[----:B------:R0:W5:Y:S04]  /*15d0*/  @P0 LDG.E R71, desc[UR60][R8.64] ;  /* 0x0000003c08470981 */ /* 0x000168000c1e1900 */
[----:B------:R-:W-:Y:S01]  /*15e0*/  @P2 IADD3 R6, P1, R29, UR8, RZ ;  /* 0x000000081d062c10 */ /* 0x000fe2000ff3e0ff */
[----:B------:R-:W-:Y:S01]  /*15f0*/  UISETP.NE.U32.AND UP0, UPT, UR4, URZ, UPT ;  /* 0x0000003f0400728c */ /* 0x000fe2000bf05070 */
[----:B------:R0:W-:Y:S02]  /*1600*/  STL [R1+0xa0], R28 ;  /* 0x0000a01c01007387 */ /* 0x0001e40000100800 */
[----:B------:R-:W-:Y:S01]  /*1610*/  @P2 IADD3.X R7, R28, UR9, RZ, P1, !PT ;  /* 0x000000091c072c10 */ /* 0x000fe20008ffe4ff */
[----:B------:R-:W-:-:S04]  /*1620*/  ULDC UR4, c[0x0][0x424] ;  /* 0x0001090000047ab9 */ /* 0x000fc80000000800 */
[----:B------:R0:W5:Y:S01]  /*1630*/  @P2 LDG.E R112, desc[UR60][R6.64] ;  /* 0x0000003c06702981 */ /* 0x000162000c1e1900 */
        /* <DEDUP_REMOVED lines=17> */
.L_x_9754:
[C---:B------:R-:W-:Y:S01]  /*1750*/  LOP3.LUT R32, R110.reuse, 0xffff, RZ, 0xc0, !PT ;  /* 0x0000ffff6e207812 */ /* 0x040fe200078ec0ff */
[----:B------:R-:W-:Y:S01]  /*1760*/  ULDC.64 UR4, c[0x0][0xa20] ;  /* 0x0002880000047ab9 */ /* 0x000fe20000000a00 */
[----:B------:R0:W-:Y:S01]  /*1770*/  STL [R1+0xa8], R109 ;  /* 0x0000a86d01007387 */ /* 0x0001e20000100800 */
[----:B------:R-:W-:Y:S02]  /*1780*/  ISETP.NE.U32.AND P1, PT, RZ, UR4, PT ;  /* 0x00000004ff007c0c */ /* 0x000fe4000bf25070 */
[C---:B------:R-:W-:Y:S01]  /*1790*/  LOP3.LUT R3, R110.reuse, 0xff000000, RZ, 0xc0, !PT ;  /* 0xff0000006e037812 */ /* 0x040fe200078ec0ff */
[----:B------:R0:W-:Y:S01]  /*17a0*/  STL [R1+0x90], R32 ;  /* 0x0000902001007387 */ /* 0x0001e20000100800 */
[----:B------:R-:W-:Y:S02]  /*17b0*/  ISETP.NE.AND.EX P1, PT, RZ, UR5, PT, P1 ;  /* 0x00000005ff007c0c */ /* 0x000fe4000bf25310 */
[----:B------:R-:W-:Y:S02]  /*17c0*/  LOP3.LUT R0, R110, 0xff0000, RZ, 0xc0, !PT ;  /* 0x00ff00006e007812 */ /* 0x000fe400078ec0ff */
[----:B------:R-:W-:-:S04]  /*17d0*/  SHF.R.U32.HI R3, RZ, 0x8, R3 ;  /* 0x00000008ff037819 */ /* 0x000fc80000011603 */
[----:B------:R-:W-:-:S05]  /*17e0*/  LEA.HI R10, R0, R3, RZ, 0x10 ;  /* 0x00000003000a7211 */ /* 0x000fca00078f80ff */
[----:B0-----:R-:W-:Y:S05]  /*17f0*/  @!P1 BRA `(.L_x_9755) ;  /* 0x0000000000109947 */ /* 0x001fea0003800000 */
[----:B------:R-:W-:-:S04]  /*1800*/  IADD3 R4, P0, R29, UR4, RZ ;  /* 0x000000041d047c10 */ /* 0x000fc8000ff1e0ff */
[----:B------:R-:W-:-:S05]  /*1810*/  IADD3.X R5, R28, UR5, RZ, P0, !PT ;  /* 0x000000051c057c10 */ /* 0x000fca00087fe4ff */
[----:B------:R0:W5:Y:S01]  /*1820*/  LDG.E R26, desc[UR60][R4.64] ;  /* 0x0000003c041a7981 */ /* 0x000162000c1e1900 */
[----:B------:R-:W-:Y:S05]  /*1830*/  BRA `(.L_x_9756) ;  /* 0x0000000000107947 */ /* 0x000fea0003800000 */
.L_x_9755:
[----:B------:R-:W-:Y:S05]  /*1840*/  @!P0 BRA `(.L_x_9756) ;  /* 0x00000000000c8947 */ /* 0x000fea0003800000 */
[----:B------:R-:W2:Y:S04]  /*1850*/  LDG.E R3, desc[UR60][R8.64] ;  /* 0x0000003c08037981 */ /* 0x000ea8000c1e1900 */
[----:B------:R-:W2:Y:S02]  /*1860*/  LDG.E R26, desc[UR60][R8.64+0x4] ;  /* 0x0000043c081a7981 */ /* 0x000ea4000c1e1900 */
[----:B--2---:R-:W-:-:S07]  /*1870*/  IMAD.IADD R26, R26, 0x1, -R3 ;  /* 0x000000011a1a7824 */ /* 0x004fce00078e0a03 */
.L_x_9756:
[----:B------:R-:W-:Y:S02]  /*1880*/  ULDC.64 UR4, c[0x0][0xa10] ;  /* 0x0002840000047ab9 */ /* 0x000fe40000000a00 */
[----:B------:R-:W-:-:S04]  /*1890*/  ISETP.NE.U32.AND P0, PT, RZ, UR4, PT ;  /* 0x00000004ff007c0c */ /* 0x000fc8000bf05070 */
[----:B------:R-:W-:Y:S01]  /*18a0*/  ISETP.NE.AND.EX P0, PT, RZ, UR5, PT, P0 ;  /* 0x00000005ff007c0c */ /* 0x000fe2000bf05300 */
[----:B------:R-:W-:-:S12]  /*18b0*/  ULDC.64 UR4, c[0x0][0xa30] ;  /* 0x00028c0000047ab9 */ /* 0x000fd80000000a00 */
[----:B0-----:R-:W0:Y:S01]  /*18c0*/  @P0 LDC.64 R4, c[0x0][0xa10] ;  /* 0x00028400ff040b82 */ /* 0x001e220000000a00 */
[----:B------:R-:W-:-:S04]  /*18d0*/  ISETP.NE.U32.AND P1, PT, RZ, UR4, PT ;  /* 0x00000004ff007c0c */ /* 0x000fc8000bf25070 */
[----:B------:R-:W-:Y:S01]  /*18e0*/  ISETP.NE.AND.EX P1, PT, RZ, UR5, PT, P1 ;  /* 0x00000005ff007c0c */ /* 0x000fe2000bf25310 */
[----:B0-----:R-:W-:-:S05]  /*18f0*/  @P0 IMAD.WIDE R4, R27, 0x4, R4 ;  /* 0x000000041b040825 */ /* 0x001fca00078e0204 */
[----:B------:R-:W2:Y:S04]  /*1900*/  @P0 LDG.E R0, desc[UR60][R4.64] ;  /* 0x0000003c04000981 */ /* 0x000ea8000c1e1900 */
[----:B------:R-:W2:Y:S03]  /*1910*/  @P0 LDG.E R3, desc[UR60][R4.64+0x4] ;  /* 0x0000043c04030981 */ /* 0x000ea6000c1e1900 */
[----:B------:R-:W-:Y:S01]  /*1920*/  @P1 IADD3 R6, P2, R29, UR4, RZ ;  /* 0x000000041d061c10 */ /* 0x000fe2000ff5e0ff */
[----:B-----5:R-:W-:-:S03]  /*1930*/  IMAD.MOV.U32 R107, RZ, RZ, R26 ;  /* 0x000000ffff6b7224 */ /* 0x020fc600078e001a */
[----:B------:R-:W-:-:S05]  /*1940*/  @P1 IADD3.X R7, R28, UR5, RZ, P2, !PT ;  /* 0x000000051c071c10 */ /* 0x000fca00097fe4ff */
[----:B------:R0:W5:Y:S01]  /*1950*/  @P1 LDG.E R107, desc[UR60][R6.64] ;  /* 0x0000003c066b1981 */ /* 0x000162000c1e1900 */
[----:B------:R-:W-:Y:S01]  /*1960*/  LOP3.LUT R12, R10, 0xff, RZ, 0xc0, !PT ;  /* 0x000000ff0a0c7812 */ /* 0x000fe200078ec0ff */
[----:B------:R-:W-:Y:S01]  /*1970*/  IMAD.IADD R11, R26, 0x1, -R11 ;  /* 0x000000011a0b7824 */ /* 0x000fe200078e0a0b */
[----:B------:R-:W-:Y:S01]  /*1980*/  SHF.R.U32.HI R8, RZ, 0x10, R10 ;  /* 0x00000010ff087819 */ /* 0x000fe2000001160a */
[----:B------:R-:W-:Y:S01]  /*1990*/  BSSY B0, `(.L_x_9757) ;  /* 0x000002b000007945 */ /* 0x000fe20003800000 */
[----:B------:R-:W-:Y:S01]  /*19a0*/  LOP3.LUT R19, R19, 0xfffffffb, RZ, 0xc0, !PT ;  /* 0xfffffffb13137812 */ /* 0x000fe200078ec0ff */
[----:B------:R0:W-:Y:S04]  /*19b0*/  STL [R1+0xb0], R12 ;  /* 0x0000b00c01007387 */ /* 0x0001e80000100800 */
[----:B------:R0:W-:Y:S01]  /*19c0*/  STL [R1+0x94], R8 ;  /* 0x0000940801007387 */ /* 0x0001e20000100800 */
[----:B--2---:R-:W-:-:S04]  /*19d0*/  @P0 IMAD.IADD R2, R3, 0x1, -R0 ;  /* 0x0000000103020824 */ /* 0x004fc800078e0a00 */
[----:B------:R-:W-:-:S04]  /*19e0*/  IMAD.IADD R116, R11, 0x1, R2 ;  /* 0x000000010b747824 */ /* 0x000fc800078e0202 */
[C---:B------:R-:W-:Y:S01]  /*19f0*/  VIADD R0, R116.reuse, 0x8f ;  /* 0x0000008f74007836 */ /* 0x040fe20000000000 */
[----:B------:R-:W-:-:S03]  /*1a00*/  ISETP.GE.AND P3, PT, R116, 0x1, PT ;  /* 0x000000017400780c */ /* 0x000fc60003f66270 */
[----:B------:R-:W-:-:S05]  /*1a10*/  IMAD.HI R0, R0, 0x38e38e39, RZ ;  /* 0x38e38e3900007827 */ /* 0x000fca00078e02ff */
[----:B------:R-:W-:-:S04]  /*1a20*/  SHF.R.U32.HI R111, RZ, 0x1f, R0 ;  /* 0x0000001fff6f7819 */ /* 0x000fc80000011600 */
[----:B------:R-:W-:Y:S01]  /*1a30*/  LEA.HI.SX32 R111, R0, R111, 0x1b ;  /* 0x0000006f006f7211 */ /* 0x000fe200078fdaff */
[----:B------:R-:W-:Y:S01]  /*1a40*/  IMAD.MOV.U32 R0, RZ, RZ, RZ ;  /* 0x000000ffff007224 */ /* 0x000fe200078e00ff */
[----:B------:R-:W-:Y:S01]  /*1a50*/  @P3 LOP3.LUT R19, R19, 0x4, RZ, 0xfc, !PT ;  /* 0x0000000413133812 */ /* 0x000fe200078efcff */
[----:B0-----:R-:W-:Y:S06]  /*1a60*/  @!P3 BRA `(.L_x_9758) ;  /* 0x000000000074b947 */ /* 0x001fec0003800000 */
        /* <DEDUP_REMOVED lines=29> */
.L_x_9758:
[----:B------:R-:W-:Y:S05]  /*1c40*/  BSYNC B0 ;  /* 0x0000000000007941 */ /* 0x000fea0003800000 */
.L_x_9757:
[----:B------:R-:W-:-:S05]  /*1c50*/  IMAD R3, R12, R0, RZ ;  /* 0x000000000c037224 */ /* 0x000fca00078e02ff */
[C---:B------:R-:W-:Y:S01]  /*1c60*/  VIADDMNMX R0, R3.reuse, R0, R111, PT ;  /* 0x0000000003007246 */ /* 0x040fe2000380016f */
[----:B------:R-:W-:-:S04]  /*1c70*/  IMAD R3, R3, 0x90, -R11 ;  /* 0x0000009003037824 */ /* 0x000fc800078e0a0b */
[----:B------:R-:W-:Y:S01]  /*1c80*/  IMAD R5, R0, 0x90, -R11 ;  /* 0x0000009000057824 */ /* 0x000fe200078e0a0b */
[----:B------:R-:W-:-:S04]  /*1c90*/  VIMNMX R3, RZ, R3, !PT ;  /* 0x00000003ff037248 */ /* 0x000fc80007fe0100 */
[----:B------:R-:W-:Y:S01]  /*1ca0*/  VIMNMX R0, R5, R2, PT ;  /* 0x0000000205007248 */ /* 0x000fe20003fe0100 */
[----:B------:R-:W-:-:S03]  /*1cb0*/  IMAD.WIDE.U32 R84, R3, 0x38e38e39, RZ ;  /* 0x38e38e3903547825 */ /* 0x000fc600078e00ff */
        /* <DEDUP_REMOVED lines=30> */
.L_x_9761:
[----:B------:R-:W-:Y:S05]  /*1ea0*/  BSYNC B6 ;  /* 0x0000000000067941 */ /* 0x000fea0003800000 */
.L_x_9760:
        /* <DEDUP_REMOVED lines=20> */
.L_x_9763:
[----:B------:R-:W-:Y:S05]  /*1ff0*/  BSYNC B6 ;  /* 0x0000000000067941 */ /* 0x000fea0003800000 */
.L_x_9762:
[----:B------:R-:W-:Y:S01]  /*2000*/  ULDC.64 UR4, c[0x0][0x9f8] ;  /* 0x00027e0000047ab9 */ /* 0x000fe20000000a00 */
[----:B------:R-:W-:Y:S01]  /*2010*/  IMAD.MOV.U32 R0, RZ, RZ, R27 ;  /* 0x000000ffff007224 */ /* 0x000fe200078e001b */
[----:B------:R-:W-:Y:S01]  /*2020*/  ISETP.NE.U32.AND P0, PT, RZ, UR4, PT ;  /* 0x00000004ff007c0c */ /* 0x000fe2000bf05070 */
[----:B------:R-:W0:Y:S01]  /*2030*/  S2R R20, SR_TID.X ;  /* 0x0000000000147919 */ /* 0x000e220000002100 */
[----:B------:R-:W1:Y:S02]  /*2040*/  LDC.64 R30, c[0x0][0x300] ;  /* 0x0000c000ff1e7b82 */ /* 0x000e640000000a00 */
[----:B------:R-:W-:Y:S01]  /*2050*/  ISETP.NE.AND.EX P0, PT, RZ, UR5, PT, P0 ;  /* 0x00000005ff007c0c */ /* 0x000fe2000bf05300 */
[----:B------:R-:W-:Y:S01]  /*2060*/  IMAD.IADD R71, R71, 0x1, R26 ;  /* 0x0000000147477824 */ /* 0x000fe200078e021a */
[----:B------:R-:W2:Y:S04]  /*2070*/  LDL.64 R42, [R1+0x48] ;  /* 0x00004800012a7983 */ /* 0x000ea80000100a00 */
[----:B------:R-:W2:Y:S01]  /*2080*/  LDL.64 R40, [R1+0x48] ;  /* 0x0000480001287983 */ /* 0x000ea20000100a00 */
[----:B------:R-:W-:Y:S01]  /*2090*/  SHF.R.S32.HI R23, RZ, 0x1f, R22 ;  /* 0x0000001fff177819 */ /* 0x000fe20000011416 */
[----:B------:R-:W3:Y:S02]  /*20a0*/  LDC.64 R68, c[0x0][0x408] ;  /* 0x00010200ff447b82 */ /* 0x000ee40000000a00 */
[----:B------:R-:W4:Y:S03]  /*20b0*/  LDL R37, [R1+0x58] ;  /* 0x0000580001257983 */ /* 0x000f260000100800 */
[----:B------:R-:W-:Y:S01]  /*20c0*/  @P0 IADD3 R4, P1, R29, UR4, RZ ;  /* 0x000000041d040c10 */ /* 0x000fe2000ff3e0ff */
[----:B------:R-:W4:Y:S01]  /*20d0*/  LDL R38, [R1+0x5c] ;  /* 0x00005c0001267983 */ /* 0x000f220000100800 */
[----:B------:R-:W-:Y:S01]  /*20e0*/  SHF.R.S32.HI R34, RZ, 0x1f, R144 ;  /* 0x0000001fff227819 */ /* 0x000fe20000011490 */
[----:B------:R-:W3:Y:S01]  /*20f0*/  LDC.64 R76, c[0x0][0x3f8] ;  /* 0x0000fe00ff4c7b82 */ /* 0x000ee20000000a00 */
[----:B------:R-:W-:Y:S01]  /*2100*/  @P0 IADD3.X R5, R28, UR5, RZ, P1, !PT ;  /* 0x000000051c050c10 */ /* 0x000fe20008ffe4ff */
[----:B------:R-:W-:-:S04]  /*2110*/  ULDC.64 UR4, c[0x0][0xa08] ;  /* 0x0002820000047ab9 */ /* 0x000fc80000000a00 */
[----:B------:R0:W3:Y:S01]  /*2120*/  @P0 LDG.E R0, desc[UR60][R4.64] ;  /* 0x0000003c04000981 */ /* 0x0000e2000c1e1900 */
[----:B------:R-:W-:Y:S01]  /*2130*/  SHF.R.S32.HI R11, RZ, 0x1f, R71 ;  /* 0x0000001fff0b7819 */ /* 0x000fe20000011447 */
[-C--:B-1----:R-:W-:Y:S01]  /*2140*/  IMAD.WIDE.U32 R6, R71, R30.reuse, RZ ;  /* 0x0000001e47067225 */ /* 0x082fe200078e00ff */
[----:B------:R-:W-:Y:S01]  /*2150*/  ISETP.NE.U32.AND P0, PT, RZ, UR4, PT ;  /* 0x00000004ff007c0c */ /* 0x000fe2000bf05070 */
[----:B------:R-:W1:Y:S02]  /*2160*/  LDC R13, c[0x0][0x3f4] ;  /* 0x0000fd00ff0d7b82 */ /* 0x000e640000000800 */
[----:B------:R-:W-:Y:S01]  /*2170*/  IMAD R8, R11, R30, RZ ;  /* 0x0000001e0b087224 */ /* 0x000fe200078e02ff */
[----:B0-----:R-:W-:Y:S01]  /*2180*/  SHF.R.U32.HI R36, RZ, 0x7, R20 ;  /* 0x00000007ff247819 */ /* 0x001fe20000011614 */
[----:B------:R-:W-:Y:S01]  /*2190*/  VIADD R9, R20, 0xffffff80 ;  /* 0xffffff8014097836 */ /* 0x000fe20000000000 */
[----:B------:R-:W-:Y:S01]  /*21a0*/  ISETP.NE.AND.EX P0, PT, RZ, UR5, PT, P0 ;  /* 0x00000005ff007c0c */ /* 0x000fe2000bf05300 */
[----:B------:R-:W-:Y:S01]  /*21b0*/  IMAD R3, R71, R31, R8 ;  /* 0x0000001f47037224 */ /* 0x000fe200078e0208 */
[----:B------:R-:W-:Y:S01]  /*21c0*/  ULDC.64 UR4, c[0x0][0x308] ;  /* 0x0000c20000047ab9 */ /* 0x000fe20000000a00 */
[----:B------:R-:W-:-:S02]  /*21d0*/  ISETP.NE.AND P6, PT, R36, 0x1, PT ;  /* 0x000000012400780c */ /* 0x000fc40003fc5270 */
[----:B------:R-:W-:Y:S01]  /*21e0*/  SHF.R.S32.HI R8, RZ, 0x1f, R9 ;  /* 0x0000001fff087819 */ /* 0x000fe20000011409 */
[----:B------:R-:W-:-:S03]  /*21f0*/  IMAD.IADD R7, R7, 0x1, R3 ;  /* 0x0000000107077824 */ /* 0x000fc600078e0203 */
[----:B------:R-:W-:-:S04]  /*2200*/  LEA.HI R8, R8, R9, RZ, 0x2 ;  /* 0x0000000908087211 */ /* 0x000fc800078f10ff */
[--C-:B------:R-:W-:Y:S02]  /*2210*/  SHF.R.S32.HI R78, RZ, 0x2, R8.reuse ;  /* 0x00000002ff4e7819 */ /* 0x100fe40000011408 */
[----:B------:R-:W-:-:S04]  /*2220*/  SHF.R.S32.HI R5, RZ, 0x1f, R8 ;  /* 0x0000001fff057819 */ /* 0x000fc80000011408 */
[----:B------:R-:W-:Y:S01]  /*2230*/  LEA.HI R8, R5, R78, RZ, 0x2 ;  /* 0x0000004e05087211 */ /* 0x000fe200078f10ff */
[----:B------:R-:W-:-:S04]  /*2240*/  IMAD.WIDE.U32 R4, R32, UR4, R6 ;  /* 0x0000000420047c25 */ /* 0x000fc8000f8e0006 */
[----:B------:R-:W-:Y:S01]  /*2250*/  IMAD R5, R32, UR5, R5 ;  /* 0x0000000520057c24 */ /* 0x000fe2000f8e0205 */
[----:B------:R-:W-:Y:S01]  /*2260*/  ULDC.64 UR4, c[0x0][0x310] ;  /* 0x0000c40000047ab9 */ /* 0x000fe20000000a00 */
[----:B------:R-:W-:-:S04]  /*2270*/  IMAD R6, R34, R30, RZ ;  /* 0x0000001e22067224 */ /* 0x000fc800078e02ff */
[----:B------:R-:W-:Y:S01]  /*2280*/  IMAD R6, R144, R31, R6 ;  /* 0x0000001f90067224 */ /* 0x000fe200078e0206 */
[----:B---3--:R-:W-:Y:S02]  /*2290*/  SHF.R.S32.HI R3, RZ, 0x1f, R0 ;  /* 0x0000001fff037819 */ /* 0x008fe40000011400 */
[----:B------:R-:W-:Y:S02]  /*22a0*/  SEL R21, R0, RZ, !P0 ;  /* 0x000000ff00157207 */ /* 0x000fe40004000000 */
[----:B------:R-:W-:Y:S02]  /*22b0*/  SEL R91, R3, RZ, !P0 ;  /* 0x000000ff035b7207 */ /* 0x000fe40004000000 */
[----:B------:R-:W-:Y:S01]  /*22c0*/  LOP3.LUT R3, R8, 0xfffffffc, RZ, 0xc0, !PT ;  /* 0xfffffffc08037812 */ /* 0x000fe200078ec0ff */
[----:B------:R-:W-:-:S04]  /*22d0*/  IMAD.WIDE.U32 R26, R21, UR4, R4 ;  /* 0x00000004151a7c25 */ /* 0x000fc8000f8e0004 */
[----:B------:R-:W-:Y:S02]  /*22e0*/  IMAD R0, R91, UR4, RZ ;  /* 0x000000045b007c24 */ /* 0x000fe4000f8e02ff */
[----:B------:R-:W-:Y:S02]  /*22f0*/  IMAD.IADD R78, R78, 0x1, -R3 ;  /* 0x000000014e4e7824 */ /* 0x000fe400078e0a03 */
[----:B------:R-:W-:Y:S01]  /*2300*/  IMAD R3, R21, UR5, R0 ;  /* 0x0000000515037c24 */ /* 0x000fe2000f8e0200 */
[----:B------:R-:W-:Y:S05]  /*2310*/  @!P6 WARPSYNC.ALL ;  /* 0x000000000000e948 */ /* 0x000fea0003800000 */
[----:B------:R-:W-:Y:S01]  /*2320*/  ULDC.64 UR4, c[0x0][0x330] ;  /* 0x0000cc0000047ab9 */ /* 0x000fe20000000a00 */
[----:B------:R-:W-:-:S04]  /*2330*/  IMAD.WIDE.U32 R4, R144, R30, R22 ;  /* 0x0000001e90047225 */ /* 0x000fc800078e0016 */
[----:B------:R-:W-:Y:S01]  /*2340*/  IMAD R8, R34, R68, RZ ;  /* 0x0000004422087224 */ /* 0x000fe200078e02ff */
[----:B------:R-:W-:Y:S01]  /*2350*/  IADD3 R97, P0, R26, R4, RZ ;  /* 0x000000041a617210 */ /* 0x000fe20007f1e0ff */
[----:B------:R-:W-:Y:S01]  /*2360*/  IMAD.WIDE.U32 R28, R32, UR4, R22 ;  /* 0x00000004201c7c25 */ /* 0x000fe2000f8e0016 */
[----:B------:R-:W-:Y:S01]  /*2370*/  ULDC UR4, c[0x0][0x2f4] ;  /* 0x0000bd0000047ab9 */ /* 0x000fe20000000800 */
[----:B------:R-:W-:Y:S01]  /*2380*/  LOP3.LUT P2, RZ, R78, 0x2, RZ, 0xc0, !PT ;  /* 0x000000024eff7812 */ /* 0x000fe2000784c0ff */
[----:B------:R-:W-:Y:S01]  /*2390*/  ULDC.64 UR6, c[0x0][0x338] ;  /* 0x0000ce0000067ab9 */ /* 0x000fe20000000a00 */
[----:B------:R-:W-:Y:S02]  /*23a0*/  IMAD R29, R32, UR5, R29 ;  /* 0x00000005201d7c24 */ /* 0x000fe4000f8e021d */
[----:B------:R-:W3:Y:S01]  /*23b0*/  LDL R32, [R1+0x54] ;  /* 0x0000540001207983 */ /* 0x000ee20000100800 */
[----:B------:R-:W-:Y:S02]  /*23c0*/  VIADD R0, R22, 0x10 ;  /* 0x0000001016007836 */ /* 0x000fe40000000000 */
[----:B------:R-:W-:-:S03]  /*23d0*/  IMAD.IADD R3, R27, 0x1, R3 ;  /* 0x000000011b037824 */ /* 0x000fc600078e0203 */
[----:B------:R-:W-:Y:S02]  /*23e0*/  ISETP.GE.AND P1, PT, R0, UR4, PT ;  /* 0x0000000400007c0c */ /* 0x000fe4000bf26270 */
[----:B------:R-:W-:Y:S02]  /*23f0*/  IADD3.X R96, R3, R5, R6, P0, !PT ;  /* 0x0000000503607210 */ /* 0x000fe400007fe406 */
[----:B------:R-:W-:Y:S02]  /*2400*/  SEL R5, RZ, 0xffffffff, P1 ;  /* 0xffffffffff057807 */ /* 0x000fe40000800000 */
[C---:B------:R-:W-:Y:S01]  /*2410*/  ISETP.GE.AND P0, PT, R22.reuse, UR4, PT ;  /* 0x0000000416007c0c */ /* 0x040fe2000bf06270 */
[C---:B------:R-:W-:Y:S02]  /*2420*/  VIADD R4, R22.reuse, 0x20 ;  /* 0x0000002016047836 */ /* 0x040fe40000000000 */
[----:B------:R-:W-:Y:S01]  /*2430*/  IMAD.SHL.U32 R7, R5, 0x2, RZ ;  /* 0x0000000205077824 */ /* 0x000fe200078e00ff */
[----:B------:R-:W-:Y:S01]  /*2440*/  SEL R6, RZ, 0x1, P0 ;  /* 0x00000001ff067807 */ /* 0x000fe20000000000 */
[----:B------:R-:W-:Y:S01]  /*2450*/  VIADD R5, R22, 0x30 ;  /* 0x0000003016057836 */ /* 0x000fe20000000000 */
[----:B------:R-:W-:-:S02]  /*2460*/  ISETP.GE.AND P0, PT, R4, UR4, PT ;  /* 0x0000000404007c0c */ /* 0x000fc4000bf06270 */
[----:B------:R-:W-:Y:S01]  /*2470*/  LOP3.LUT R7, R7, 0x2, R6, 0xe2, !PT ;  /* 0x0000000207077812 */ /* 0x000fe200078ee206 */
[----:B------:R-:W-:Y:S01]  /*2480*/  VIADD R6, R22, 0x40 ;  /* 0x0000004016067836 */ /* 0x000fe20000000000 */
[----:B------:R-:W-:Y:S01]  /*2490*/  ISETP.GE.AND P1, PT, R5, UR4, PT ;  /* 0x0000000405007c0c */ /* 0x000fe2000bf26270 */
[----:B------:R-:W-:Y:S01]  /*24a0*/  IMAD R15, R144, R69, R8 ;  /* 0x00000045900f7224 */ /* 0x000fe200078e0208 */
[----:B------:R-:W-:Y:S02]  /*24b0*/  SEL R8, RZ, 0x4, P0 ;  /* 0x00000004ff087807 */ /* 0x000fe40000000000 */
[----:B------:R-:W-:Y:S02]  /*24c0*/  SEL R9, RZ, 0x8, P1 ;  /* 0x00000008ff097807 */ /* 0x000fe40000800000 */
[----:B------:R-:W-:Y:S02]  /*24d0*/  ISETP.GE.AND P0, PT, R6, UR4, PT ;  /* 0x0000000406007c0c */ /* 0x000fe4000bf06270 */
[----:B------:R-:W-:-:S02]  /*24e0*/  LOP3.LUT R7, R9, R7, R8, 0xfe, !PT ;  /* 0x0000000709077212 */ /* 0x000fc400078efe08 */
[----:B------:R-:W-:Y:S02]  /*24f0*/  SEL R10, RZ, 0x10, P0 ;  /* 0x00000010ff0a7807 */ /* 0x000fe40000000000 */
[----:B-1----:R-:W-:Y:S02]  /*2500*/  ISETP.GE.AND P0, PT, R22, R13, PT ;  /* 0x0000000d1600720c */ /* 0x002fe40003f06270 */
[----:B------:R-:W-:Y:S01]  /*2510*/  LOP3.LUT R10, R7, R10, RZ, 0xfc, !PT ;  /* 0x0000000a070a7212 */ /* 0x000fe200078efcff */
[----:B------:R-:W-:Y:S01]  /*2520*/  IMAD R7, R34, R76, RZ ;  /* 0x0000004c22077224 */ /* 0x000fe200078e02ff */
[----:B------:R-:W-:-:S03]  /*2530*/  LOP3.LUT R19, R19, 0xfffffffd, RZ, 0xc0, !PT ;  /* 0xfffffffd13137812 */ /* 0x000fc600078ec0ff */
[----:B------:R-:W-:Y:S01]  /*2540*/  IMAD R33, R144, R77, R7 ;  /* 0x0000004d90217224 */ /* 0x000fe200078e0207 */
[----:B------:R-:W-:Y:S02]  /*2550*/  SEL R7, R13, RZ, P0 ;  /* 0x000000ff0d077207 */ /* 0x000fe40000000000 */
[----:B------:R-:W-:Y:S01]  /*2560*/  @P2 LOP3.LUT R19, R19, 0x2, RZ, 0xfc, !PT ;  /* 0x0000000213132812 */ /* 0x000fe200078efcff */
[----:B--2---:R-:W-:Y:S01]  /*2570*/  IMAD.MOV.U32 R40, RZ, RZ, R42 ;  /* 0x000000ffff287224 */ /* 0x004fe200078e002a */
[-C--:B------:R-:W-:Y:S01]  /*2580*/  ISETP.GE.AND P2, PT, R4, R13.reuse, PT ;  /* 0x0000000d0400720c */ /* 0x080fe20003f46270 */
[----:B------:R-:W-:Y:S01]  /*2590*/  IMAD.IADD R8, R22, 0x1, R7 ;  /* 0x0000000116087824 */ /* 0x000fe200078e0207 */
[----:B------:R-:W-:Y:S02]  /*25a0*/  ISETP.GE.AND P1, PT, R0, R13, PT ;  /* 0x0000000d0000720c */ /* 0x000fe40003f26270 */
[----:B------:R-:W-:Y:S02]  /*25b0*/  SEL R7, R13, RZ, P2 ;  /* 0x000000ff0d077207 */ /* 0x000fe40001000000 */
[----:B------:R-:W-:-:S02]  /*25c0*/  SHF.R.S32.HI R41, RZ, 0x1f, R40 ;  /* 0x0000001fff297819 */ /* 0x000fc40000011428 */
[----:B------:R-:W-:Y:S01]  /*25d0*/  SEL R9, R13, RZ, P1 ;  /* 0x000000ff0d097207 */ /* 0x000fe20000800000 */
[----:B------:R-:W-:Y:S02]  /*25e0*/  IMAD R91, R91, UR6, RZ ;  /* 0x000000065b5b7c24 */ /* 0x000fe4000f8e02ff */
[----:B------:R-:W-:Y:S02]  /*25f0*/  IMAD.IADD R20, R4, 0x1, R7 ;  /* 0x0000000104147824 */ /* 0x000fe400078e0207 */
[----:B------:R-:W-:-:S04]  /*2600*/  IMAD.WIDE.U32 R64, R144, R68, R22 ;  /* 0x0000004490407225 */ /* 0x000fc800078e0016 */
[----:B------:R-:W-:-:S04]  /*2610*/  IMAD.WIDE.U32 R66, R144, R68, R40 ;  /* 0x0000004490427225 */ /* 0x000fc800078e0028 */
[----:B------:R-:W-:Y:S01]  /*2620*/  IMAD.IADD R14, R0, 0x1, R9 ;  /* 0x00000001000e7824 */ /* 0x000fe200078e0209 */
[----:B------:R-:W-:Y:S01]  /*2630*/  SHF.R.S32.HI R9, RZ, 0x1f, R8 ;  /* 0x0000001fff097819 */ /* 0x000fe20000011408 */
[C---:B------:R-:W-:Y:S02]  /*2640*/  IMAD R91, R21.reuse, UR7, R91 ;  /* 0x00000007155b7c24 */ /* 0x040fe4000f8e025b */
[----:B------:R-:W-:Y:S01]  /*2650*/  IMAD.WIDE.U32 R28, R21, UR6, R28 ;  /* 0x00000006151c7c25 */ /* 0x000fe2000f8e001c */
[----:B------:R-:W-:-:S03]  /*2660*/  SHF.R.S32.HI R21, RZ, 0x1f, R20 ;  /* 0x0000001fff157819 */ /* 0x000fc60000011414 */
[----:B------:R-:W-:Y:S02]  /*2670*/  IMAD.IADD R65, R65, 0x1, R15 ;  /* 0x0000000141417824 */ /* 0x000fe400078e020f */
[----:B------:R-:W-:Y:S01]  /*2680*/  IMAD.IADD R67, R15, 0x1, R67 ;  /* 0x000000010f437824 */ /* 0x000fe200078e0243 */
[----:B------:R-:W-:Y:S01]  /*2690*/  SHF.R.S32.HI R15, RZ, 0x1f, R14 ;  /* 0x0000001fff0f7819 */ /* 0x000fe2000001140e */
[C---:B------:R-:W-:Y:S01]  /*26a0*/  IMAD.WIDE.U32 R72, R144.reuse, R76, R22 ;  /* 0x0000004c90487225 */ /* 0x040fe200078e0016 */
[CC--:B------:R-:W-:Y:S02]  /*26b0*/  LEA.HI R7, R9.reuse, R8.reuse, RZ, 0x3 ;  /* 0x0000000809077211 */ /* 0x0c0fe400078f18ff */
[----:B------:R-:W-:Y:S01]  /*26c0*/  LEA.HI R12, R9, R8, RZ, 0x5 ;  /* 0x00000008090c7211 */ /* 0x000fe200078f28ff */
[----:B------:R-:W-:Y:S01]  /*26d0*/  IMAD.WIDE.U32 R74, R144, R76, R40 ;  /* 0x0000004c904a7225 */ /* 0x000fe200078e0028 */
[CC--:B------:R-:W-:Y:S02]  /*26e0*/  LEA.HI R9, R21.reuse, R20.reuse, RZ, 0x3 ;  /* 0x0000001415097211 */ /* 0x0c0fe400078f18ff */
[----:B------:R-:W-:-:S02]  /*26f0*/  LEA.HI R20, R21, R20, RZ, 0x5 ;  /* 0x0000001415147211 */ /* 0x000fc400078f28ff */
[-C--:B------:R-:W-:Y:S01]  /*2700*/  LEA.HI R8, R15, R14.reuse, RZ, 0x3 ;  /* 0x0000000e0f087211 */ /* 0x080fe200078f18ff */
[----:B------:R-:W-:Y:S01]  /*2710*/  IMAD.IADD R73, R73, 0x1, R33 ;  /* 0x0000000149497824 */ /* 0x000fe200078e0221 */
[----:B------:R-:W-:Y:S01]  /*2720*/  LEA.HI R15, R15, R14, RZ, 0x5 ;  /* 0x0000000e0f0f7211 */ /* 0x000fe200078f28ff */
[----:B------:R-:W-:Y:S01]  /*2730*/  IMAD.IADD R75, R33, 0x1, R75 ;  /* 0x00000001214b7824 */ /* 0x000fe200078e024b */
[----:B------:R-:W-:Y:S02]  /*2740*/  SHF.R.S32.HI R14, RZ, 0x5, R12 ;  /* 0x00000005ff0e7819 */ /* 0x000fe4000001140c */
[----:B------:R-:W-:Y:S01]  /*2750*/  SHF.R.S32.HI R33, RZ, 0x5, R20 ;  /* 0x00000005ff217819 */ /* 0x000fe20000011414 */
[----:B------:R0:W-:Y:S01]  /*2760*/  STL [R1+0x4c], R41 ;  /* 0x00004c2901007387 */ /* 0x0001e20000100800 */
[----:B-----5:R-:W-:Y:S01]  /*2770*/  SHF.R.S32.HI R35, RZ, 0x1f, R107 ;  /* 0x0000001fff237819 */ /* 0x020fe2000001146b */
[----:B------:R-:W-:Y:S01]  /*2780*/  VIADD R83, R22, 0x50 ;  /* 0x0000005016537836 */ /* 0x000fe20000000000 */
[----:B------:R-:W-:Y:S01]  /*2790*/  LOP3.LUT R19, R19, 0xfffffffe, RZ, 0xc0, !PT ;  /* 0xfffffffe13137812 */ /* 0x000fe200078ec0ff */
[--C-:B----4-:R-:W-:Y:S01]  /*27a0*/  IMAD R33, R33, 0x1200, R38.reuse ;  /* 0x0000120021217824 */ /* 0x110fe200078e0226 */
[----:B------:R-:W-:Y:S01]  /*27b0*/  SHF.R.S32.HI R21, RZ, 0x5, R15 ;  /* 0x00000005ff157819 */ /* 0x000fe2000001140f */
[----:B------:R-:W-:Y:S01]  /*27c0*/  IMAD R14, R14, 0x1200, R38 ;  /* 0x000012000e0e7824 */ /* 0x000fe200078e0226 */
[----:B------:R-:W-:-:S02]  /*27d0*/  @P2 LOP3.LUT R19, R19, 0x1, RZ, 0xfc, !PT ;  /* 0x0000000113132812 */ /* 0x000fc400078efcff */
[----:B------:R-:W-:Y:S01]  /*27e0*/  ISETP.GE.AND P2, PT, R83, UR4, PT ;  /* 0x0000000453007c0c */ /* 0x000fe2000bf46270 */
[----:B------:R-:W-:Y:S01]  /*27f0*/  IMAD R21, R21, 0x1200, R38 ;  /* 0x0000120015157824 */ /* 0x000fe200078e0226 */
[----:B------:R-:W-:Y:S01]  /*2800*/  LOP3.LUT R81, R7, 0xfffffff8, RZ, 0xc0, !PT ;  /* 0xfffffff807517812 */ /* 0x000fe200078ec0ff */
[----:B------:R-:W-:Y:S01]  /*2810*/  IMAD R99, R69, 0x90, RZ ;  /* 0x0000009045637824 */ /* 0x000fe200078e02ff */
[----:B------:R-:W-:Y:S01]  /*2820*/  LOP3.LUT R80, R8, 0xfffffff8, RZ, 0xc0, !PT ;  /* 0xfffffff808507812 */ /* 0x000fe200078ec0ff */
[----:B------:R-:W-:Y:S01]  /*2830*/  IMAD.WIDE.U32 R64, R107, R68, R64 ;  /* 0x000000446b407225 */ /* 0x000fe200078e0040 */
[----:B------:R-:W-:-:S03]  /*2840*/  LOP3.LUT R79, R9, 0xfffffff8, RZ, 0xc0, !PT ;  /* 0xfffffff8094f7812 */ /* 0x000fc600078ec0ff */
[----:B------:R-:W-:-:S04]  /*2850*/  IMAD.WIDE.U32 R66, R107, R68, R66 ;  /* 0x000000446b427225 */ /* 0x000fc800078e0042 */
[----:B------:R-:W-:-:S04]  /*2860*/  IMAD.WIDE.U32 R72, R107, R76, R72 ;  /* 0x0000004c6b487225 */ /* 0x000fc800078e0048 */
[----:B------:R-:W-:Y:S01]  /*2870*/  IMAD.WIDE.U32 R74, R107, R76, R74 ;  /* 0x0000004c6b4a7225 */ /* 0x000fe200078e004a */
[----:B------:R-:W-:-:S03]  /*2880*/  SHF.R.S32.HI R103, RZ, 0x1f, R81 ;  /* 0x0000001fff677819 */ /* 0x000fc60000011451 */
[----:B------:R-:W-:Y:S01]  /*2890*/  IMAD.SHL.U32 R110, R13, 0x2, RZ ;  /* 0x000000020d6e7824 */ /* 0x000fe200078e00ff */
[----:B------:R-:W-:Y:S01]  /*28a0*/  SHF.R.S32.HI R102, RZ, 0x1f, R80 ;  /* 0x0000001fff667819 */ /* 0x000fe20000011450 */
[----:B------:R-:W-:Y:S01]  /*28b0*/  VIADD R115, R36, 0x8 ;  /* 0x0000000824737836 */ /* 0x000fe20000000000 */
[----:B------:R-:W-:Y:S01]  /*28c0*/  SHF.R.S32.HI R101, RZ, 0x1f, R79 ;  /* 0x0000001fff657819 */ /* 0x000fe2000001144f */
[----:B------:R-:W-:Y:S01]  /*28d0*/  IMAD.IADD R91, R29, 0x1, R91 ;  /* 0x000000011d5b7824 */ /* 0x000fe200078e025b */
[C---:B---3--:R-:W-:Y:S02]  /*28e0*/  LOP3.LUT R12, R32.reuse, 0x18, R7, 0xf8, !PT ;  /* 0x00000018200c7812 */ /* 0x048fe400078ef807 */
[C---:B------:R-:W-:Y:S02]  /*28f0*/  LOP3.LUT R20, R32.reuse, 0x18, R8, 0xf8, !PT ;  /* 0x0000001820147812 */ /* 0x040fe400078ef808 */
[----:B------:R-:W-:Y:S02]  /*2900*/  LOP3.LUT R32, R32, 0x18, R9, 0xf8, !PT ;  /* 0x0000001820207812 */ /* 0x000fe400078ef809 */
[----:B------:R-:W-:-:S02]  /*2910*/  LOP3.LUT R15, R12, R37, RZ, 0x3c, !PT ;  /* 0x000000250c0f7212 */ /* 0x000fc400078e3cff */
[-C--:B------:R-:W-:Y:S01]  /*2920*/  LOP3.LUT R32, R32, R37.reuse, RZ, 0x3c, !PT ;  /* 0x0000002520207212 */ /* 0x080fe200078e3cff */
[----:B------:R-:W-:Y:S01]  /*2930*/  IMAD R12, R35, R68, RZ ;  /* 0x00000044230c7224 */ /* 0x000fe200078e02ff */
[----:B------:R-:W-:Y:S01]  /*2940*/  LOP3.LUT R20, R20, R37, RZ, 0x3c, !PT ;  /* 0x0000002514147212 */ /* 0x000fe200078e3cff */
[----:B------:R-:W-:Y:S02]  /*2950*/  IMAD.IADD R106, R14, 0x1, R15 ;  /* 0x000000010e6a7824 */ /* 0x000fe400078e020f */
[----:B------:R-:W-:Y:S01]  /*2960*/  IMAD.IADD R104, R33, 0x1, R32 ;  /* 0x0000000121687824 */ /* 0x000fe200078e0220 */
[----:B------:R-:W-:Y:S01]  /*2970*/  SEL R15, RZ, 0x20, P2 ;  /* 0x00000020ff0f7807 */ /* 0x000fe20001000000 */
[----:B------:R-:W-:Y:S02]  /*2980*/  IMAD R33, R107, R69, R12 ;  /* 0x000000456b217224 */ /* 0x000fe400078e020c */
[----:B------:R-:W-:Y:S01]  /*2990*/  IMAD R12, R35, R76, RZ ;  /* 0x0000004c230c7224 */ /* 0x000fe200078e02ff */
[----:B------:R-:W-:Y:S01]  /*29a0*/  IADD3 R70, P2, R144, R71, RZ ;  /* 0x0000004790467210 */ /* 0x000fe20007f5e0ff */
[----:B------:R-:W-:Y:S01]  /*29b0*/  IMAD.IADD R105, R21, 0x1, R20 ;  /* 0x0000000115697824 */ /* 0x000fe200078e0214 */
[----:B------:R-:W-:Y:S01]  /*29c0*/  LOP3.LUT R15, R10, R15, RZ, 0xfc, !PT ;  /* 0x0000000f0a0f7212 */ /* 0x000fe200078efcff */
[----:B------:R-:W-:-:S02]  /*29d0*/  IMAD R21, R31, 0x90, RZ ;  /* 0x000000901f157824 */ /* 0x000fc400078e02ff */
[----:B------:R-:W-:Y:S02]  /*29e0*/  IMAD R85, R107, R77, R12 ;  /* 0x0000004d6b557224 */ /* 0x000fe400078e020c */
[----:B------:R-:W-:Y:S02]  /*29f0*/  IMAD R35, R77, 0x90, RZ ;  /* 0x000000904d237824 */ /* 0x000fe400078e02ff */
[----:B------:R-:W-:Y:S01]  /*2a00*/  IMAD.WIDE.U32 R30, R30, 0x90, RZ ;  /* 0x000000901e1e7825 */ /* 0x000fe200078e00ff */
[----:B------:R-:W-:-:S03]  /*2a10*/  LOP3.LUT R12, R15, 0x4, RZ, 0xc0, !PT ;  /* 0x000000040f0c7812 */ /* 0x000fc600078ec0ff */
[----:B------:R-:W-:Y:S01]  /*2a20*/  IMAD.WIDE.U32 R68, R68, 0x90, RZ ;  /* 0x0000009044447825 */ /* 0x000fe200078e00ff */
[----:B------:R-:W-:-:S03]  /*2a30*/  LOP3.LUT R13, R15, 0x8, RZ, 0xc0, !PT ;  /* 0x000000080f0d7812 */ /* 0x000fc600078ec0ff */
[----:B------:R-:W-:Y:S01]  /*2a40*/  IMAD.WIDE.U32 R76, R76, 0x90, RZ ;  /* 0x000000904c4c7825 */ /* 0x000fe200078e00ff */
[----:B------:R-:W-:-:S03]  /*2a50*/  LOP3.LUT R14, R15, 0x10, RZ, 0xc0, !PT ;  /* 0x000000100f0e7812 */ /* 0x000fc600078ec0ff */
[----:B------:R-:W-:Y:S01]  /*2a60*/  IMAD.X R71, R34, 0x1, R11, P2 ;  /* 0x0000000122477824 */ /* 0x000fe200010e060b */
[----:B------:R-:W-:Y:S01]  /*2a70*/  LOP3.LUT R11, R15, 0x2, RZ, 0xc0, !PT ;  /* 0x000000020f0b7812 */ /* 0x000fe200078ec0ff */
[----:B------:R-:W-:Y:S01]  /*2a80*/  IMAD.IADD R87, R73, 0x1, R85 ;  /* 0x0000000149577824 */ /* 0x000fe200078e0255 */
[----:B------:R-:W-:Y:S01]  /*2a90*/  LOP3.LUT R10, R10, 0x1, RZ, 0xc0, !PT ;  /* 0x000000010a0a7812 */ /* 0x000fe200078ec0ff */
[----:B------:R-:W-:Y:S01]  /*2aa0*/  IMAD.IADD R98, R31, 0x1, R21 ;  /* 0x000000011f627824 */ /* 0x000fe200078e0215 */
[----:B------:R-:W-:Y:S01]  /*2ab0*/  LOP3.LUT R15, R15, 0x20, RZ, 0xc0, !PT ;  /* 0x000000200f0f7812 */ /* 0x000fe200078ec0ff */
[----:B------:R-:W-:Y:S02]  /*2ac0*/  IMAD.IADD R99, R69, 0x1, R99 ;  /* 0x0000000145637824 */ /* 0x000fe400078e0263 */
[----:B------:R-:W-:Y:S02]  /*2ad0*/  IMAD.IADD R100, R77, 0x1, R35 ;  /* 0x000000014d647824 */ /* 0x000fe400078e0223 */
[----:B------:R-:W-:-:S02]  /*2ae0*/  IMAD.IADD R88, R65, 0x1, R33 ;  /* 0x0000000141587824 */ /* 0x000fc400078e0221 */
[----:B------:R-:W-:Y:S02]  /*2af0*/  IMAD.IADD R86, R33, 0x1, R67 ;  /* 0x0000000121567824 */ /* 0x000fe400078e0243 */
[----:B------:R-:W-:Y:S01]  /*2b00*/  IMAD.IADD R85, R85, 0x1, R75 ;  /* 0x0000000155557824 */ /* 0x000fe200078e024b */
[----:B0-----:R-:W-:Y:S06]  /*2b10*/  @!P6 BAR.SYNC.DEFER_BLOCKING 0x9, 0x100 ;  /* 0x024400000000eb1d */ /* 0x001fec0000010000 */
.L_x_9819:
[----:B0-----:R-:W2:Y:S01]  /*2b20*/  LDL R20, [R1+0x88] ;  /* 0x0000880001147983 */ /* 0x001ea20000100800 */
[----:B------:R-:W0:Y:S01]  /*2b30*/  LDC R108, c[0x0][0x3f4] ;  /* 0x0000fd00ff6c7b82 */ /* 0x000e220000000800 */
[----:B------:R-:W-:Y:S01]  /*2b40*/  LOP3.LUT P3, RZ, R78, 0x2, RZ, 0xc0, !PT ;  /* 0x000000024eff7812 */ /* 0x000fe2000786c0ff */
[----:B------:R-:W-:Y:S01]  /*2b50*/  VIADD R39, R24, 0xffffffff ;  /* 0xffffffff18277836 */ /* 0x000fe20000000000 */
[----:B------:R-:W-:Y:S05]  /*2b60*/  YIELD ;  /* 0x0000000000007946 */ /* 0x000fea0003800000 */
[----:B-1----:R-:W1:Y:S01]  /*2b70*/  LDC.64 R92, c[0x0][0x2e8] ;  /* 0x0000ba00ff5c7b82 */ /* 0x002e620000000a00 */
[----:B---3--:R-:W-:Y:S01]  /*2b80*/  SHF.R.S32.HI R32, RZ, 0x1f, R39 ;  /* 0x0000001fff207819 */ /* 0x008fe20000011427 */
[-C--:B------:R-:W-:Y:S01]  /*2b90*/  IMAD R21, R98, R39.reuse, RZ ;  /* 0x0000002762157224 */ /* 0x080fe200078e02ff */
[----:B------:R-:W-:Y:S01]  /*2ba0*/  BSSY B0, `(.L_x_9764) ;  /* 0x0000401000007945 */ /* 0x000fe20003800000 */
[----:B------:R-:W-:-:S04]  /*2bb0*/  IMAD.WIDE.U32 R60, R30, R39, RZ ;  /* 0x000000271e3c7225 */ /* 0x000fc800078e00ff */
[----:B------:R-:W-:Y:S01]  /*2bc0*/  IMAD R33, R32, R30, R21 ;  /* 0x0000001e20217224 */ /* 0x000fe200078e0215 */
[----:B------:R-:W-:-:S03]  /*2bd0*/  IADD3 R21, P2, R97, R60, RZ ;  /* 0x0000003c61157210 */ /* 0x000fc60007f5e0ff */
[----:B------:R-:W-:-:S04]  /*2be0*/  IMAD.IADD R94, R61, 0x1, R33 ;  /* 0x000000013d5e7824 */ /* 0x000fc800078e0221 */
[----:B------:R-:W-:Y:S01]  /*2bf0*/  IMAD.X R24, R94, 0x1, R96, P2 ;  /* 0x000000015e187824 */ /* 0x000fe200010e0660 */
[----:B-1----:R-:W-:-:S04]  /*2c00*/  LEA R36, P2, R21, R92, 0x1 ;  /* 0x0000005c15247211 */ /* 0x002fc800078408ff */
[----:B------:R-:W-:Y:S01]  /*2c10*/  LEA.HI.X R37, R21, R93, R24, 0x1, P2 ;  /* 0x0000005d15257211 */ /* 0x000fe200010f0c18 */
[----:B------:R-:W-:Y:S01]  /*2c20*/  IMAD.MOV.U32 R24, RZ, RZ, R39 ;  /* 0x000000ffff187224 */ /* 0x000fe200078e0027 */
[----:B------:R-:W-:Y:S01]  /*2c30*/  ISETP.GT.AND P2, PT, R39, R84, PT ;  /* 0x000000542700720c */ /* 0x000fe20003f44270 */
[----:B--2---:R-:W-:-:S04]  /*2c40*/  IMAD R82, R17, 0x3600, R20 ;  /* 0x0000360011527824 */ /* 0x004fc800078e0214 */
[C---:B------:R-:W-:Y:S02]  /*2c50*/  VIADD R20, R82.reuse, 0x10 ;  /* 0x0000001052147836 */ /* 0x040fe40000000000 */
[----:B------:R-:W-:Y:S01]  /*2c60*/  @P3 VIADD R20, R82, 0xfffffff0 ;  /* 0xfffffff052143836 */ /* 0x000fe20000000000 */
[----:B0-----:R-:W-:Y:S01]  /*2c70*/  ISETP.GE.AND P3, PT, R108, 0x1, PT ;  /* 0x000000016c00780c */ /* 0x001fe20003f66270 */
[--C-:B------:R-:W-:Y:S02]  /*2c80*/  IMAD R82, R82, 0x2, R25.reuse ;  /* 0x0000000252527824 */ /* 0x100fe400078e0219 */
[----:B------:R-:W-:-:S10]  /*2c90*/  IMAD R21, R20, 0x2, R25 ;  /* 0x0000000214157824 */ /* 0x000fd400078e0219 */
[----:B------:R-:W-:Y:S05]  /*2ca0*/  @!P3 BRA `(.L_x_9765) ;  /* 0x0000003c0040b947 */ /* 0x000fea0003800000 */
[----:B------:R-:W-:Y:S01]  /*2cb0*/  ULDC.U8 UR4, c[0x0][0x410] ;  /* 0x0001040000047ab9 */ /* 0x000fe20000000000 */
[-C--:B------:R-:W-:Y:S01]  /*2cc0*/  IMAD R33, R100, R39.reuse, RZ ;  /* 0x0000002764217224 */ /* 0x080fe200078e02ff */
        /* <DEDUP_REMOVED lines=26> */
[----:B------:R-:W2:Y:S04]  /*2e70*/  LDL.64 R120, [R1+0x48] ;  /* 0x0000480001787983 */ /* 0x000ea80000100a00 */
[----:B------:R-:W3:Y:S04]  /*2e80*/  LDL R118, [R1+0x6c] ;  /* 0x00006c0001767983 */ /* 0x000ee80000100800 */
[----:B------:R-:W4:Y:S04]  /*2e90*/  LDL R117, [R1+0x64] ;  /* 0x0000640001757983 */ /* 0x000f280000100800 */
[----:B------:R-:W4:Y:S04]  /*2ea0*/  LDL R114, [R1+0x70] ;  /* 0x0000700001727983 */ /* 0x000f280000100800 */
[----:B------:R-:W4:Y:S04]  /*2eb0*/  LDL R113, [R1+0x68] ;  /* 0x0000680001717983 */ /* 0x000f280000100800 */
[----:B------:R-:W4:Y:S01]  /*2ec0*/  LDL R95, [R1+0x74] ;  /* 0x00007400015f7983 */ /* 0x000f220000100800 */
[----:B------:R-:W-:Y:S01]  /*2ed0*/  IADD3 R58, P3, R74, R58, RZ ;  /* 0x0000003a4a3a7210 */ /* 0x000fe20007f7e0ff */
[----:B------:R-:W-:Y:S01]  /*2ee0*/  ULDC.64 UR4, c[0x0][0x3e8] ;  /* 0x0000fa0000047ab9 */ /* 0x000fe20000000a00 */
[----:B------:R-:W-:-:S02]  /*2ef0*/  CS2R R62, SRZ ;  /* 0x00000000003e7805 */ /* 0x000fc4000001ff00 */
        /* <DEDUP_REMOVED lines=19> */
[----:B--2---:R-:W-:-:S13]  /*3030*/  ISETP.GE.AND P3, PT, R120, R108, PT ;  /* 0x0000006c7800720c */ /* 0x004fda0003f66270 */
[----:B------:R0:W5:Y:S04]  /*3040*/  @!P3 LDG.E.64 R62, desc[UR60][R34.64] ;  /* 0x0000003c223eb981 */ /* 0x000168000c1e1b00 */
[----:B------:R0:W5:Y:S01]  /*3050*/  @!P3 LDG.E.64 R92, desc[UR60][R32.64] ;  /* 0x0000003c205cb981 */ /* 0x000162000c1e1b00 */
[----:B---3--:R-:W-:-:S13]  /*3060*/  ISETP.GE.AND P3, PT, R118, R108, PT ;  /* 0x0000006c7600720c */ /* 0x008fda0003f66270 */
[----:B------:R0:W5:Y:S04]  /*3070*/  @!P3 LDG.E.64 R54, desc[UR60][R34.64+0x10] ;  /* 0x0000103c2236b981 */ /* 0x000168000c1e1b00 */
[----:B------:R0:W5:Y:S01]  /*3080*/  @!P3 LDG.E.64 R60, desc[UR60][R32.64+0x10] ;  /* 0x0000103c203cb981 */ /* 0x000162000c1e1b00 */
[----:B----4-:R-:W-:-:S13]  /*3090*/  ISETP.GE.AND P3, PT, R117, R108, PT ;  /* 0x0000006c7500720c */ /* 0x010fda0003f66270 */
[----:B------:R0:W5:Y:S04]  /*30a0*/  @!P3 LDG.E.64 R50, desc[UR60][R34.64+0x20] ;  /* 0x0000203c2232b981 */ /* 0x000168000c1e1b00 */
[----:B------:R0:W5:Y:S01]  /*30b0*/  @!P3 LDG.E.64 R52, desc[UR60][R32.64+0x20] ;  /* 0x0000203c2034b981 */ /* 0x000162000c1e1b00 */
[----:B------:R-:W-:-:S13]  /*30c0*/  ISETP.GE.AND P3, PT, R114, R108, PT ;  /* 0x0000006c7200720c */ /* 0x000fda0003f66270 */
[----:B------:R0:W5:Y:S04]  /*30d0*/  @!P3 LDG.E.64 R46, desc[UR60][R34.64+0x30] ;  /* 0x0000303c222eb981 */ /* 0x000168000c1e1b00 */
[----:B------:R0:W5:Y:S01]  /*30e0*/  @!P3 LDG.E.64 R48, desc[UR60][R32.64+0x30] ;  /* 0x0000303c2030b981 */ /* 0x000162000c1e1b00 */
[----:B------:R-:W-:-:S13]  /*30f0*/  ISETP.GE.AND P3, PT, R113, R108, PT ;  /* 0x0000006c7100720c */ /* 0x000fda0003f66270 */
[----:B------:R0:W5:Y:S04]  /*3100*/  @!P3 LDG.E.64 R42, desc[UR60][R34.64+0x40] ;  /* 0x0000403c222ab981 */ /* 0x000168000c1e1b00 */
[----:B------:R0:W5:Y:S01]  /*3110*/  @!P3 LDG.E.64 R44, desc[UR60][R32.64+0x40] ;  /* 0x0000403c202cb981 */ /* 0x000162000c1e1b00 */
[----:B------:R-:W-:-:S13]  /*3120*/  ISETP.GE.AND P3, PT, R95, R108, PT ;  /* 0x0000006c5f00720c */ /* 0x000fda0003f66270 */
[----:B------:R0:W5:Y:S04]  /*3130*/  @!P3 LDG.E.64 R38, desc[UR60][R34.64+0x50] ;  /* 0x0000503c2226b981 */ /* 0x000168000c1e1b00 */
[----:B------:R0:W5:Y:S02]  /*3140*/  @!P3 LDG.E.64 R40, desc[UR60][R32.64+0x50] ;  /* 0x0000503c2028b981 */ /* 0x000164000c1e1b00 */
.L_x_9768:
[----:B------:R-:W-:Y:S05]  /*3150*/  BSYNC B1 ;  /* 0x0000000000017941 */ /* 0x000fea0003800000 */
.L_x_9767:
[----:B0-----:R-:W2:Y:S01]  /*3160*/  LDL R33, [R1+0x50] ;  /* 0x0000500001217983 */ /* 0x001ea20000100800 */
[----:B-----5:R-:W-:Y:S02]  /*3170*/  IMAD.MOV.U32 R20, RZ, RZ, R38 ;  /* 0x000000ffff147224 */ /* 0x020fe400078e0026 */
        /* <DEDUP_REMOVED lines=39> */
[----:B------:R-:W-:-:S04]  /*33f0*/  PRMT R127, R32, 0x7610, R127 ;  /* 0x00007610207f7816 */ /* 0x000fc8000000007f */
[----:B------:R-:W-:Y:S01]  /*3400*/  PRMT R128, R20, 0x7610, R128 ;  /* 0x0000761014807816 */ /* 0x000fe20000000080 */
[----:B------:R-:W-:-:S05]  /*3410*/  IMAD.MOV.U32 R20, RZ, RZ, R61 ;  /* 0x000000ffff147224 */ /* 0x000fca00078e003d */
[----:B------:R-:W-:Y:S01]  /*3420*/  PRMT R129, R20, 0x7610, R129 ;  /* 0x0000761014817816 */ /* 0x000fe20000000081 */
[----:B------:R-:W-:-:S05]  /*3430*/  IMAD.MOV.U32 R20, RZ, RZ, R92 ;  /* 0x000000ffff147224 */ /* 0x000fca00078e005c */
[----:B------:R-:W-:Y:S01]  /*3440*/  PRMT R58, R20, 0x7610, R58 ;  /* 0x00007610143a7816 */ /* 0x000fe2000000003a */
[----:B------:R-:W-:-:S05]  /*3450*/  IMAD.MOV.U32 R20, RZ, RZ, R93 ;  /* 0x000000ffff147224 */ /* 0x000fca00078e005d */
[----:B------:R-:W-:Y:S02]  /*3460*/  PRMT R94, R20, 0x7610, R94 ;  /* 0x00007610145e7816 */ /* 0x000fe4000000005e */
[----:B--2---:R-:W-:-:S13]  /*3470*/  ISETP.NE.AND P3, PT, R33, 0x3, PT ;  /* 0x000000032100780c */ /* 0x004fda0003f65270 */
[----:B------:R-:W-:Y:S05]  /*3480*/  @!P3 BRA `(.L_x_9769) ;  /* 0x000000000004b947 */ /* 0x000fea0003800000 */
[----:B------:R-:W-:Y:S01]  /*3490*/  BPT.TRAP 0x1 ;  /* 0x000000040000795c */ /* 0x000fe20000300000 */
.L_x_9769:
[----:B------:R-:W-:Y:S01]  /*34a0*/  IMAD R20, R17, 0x8, R16 ;  /* 0x0000000811147824 */ /* 0x000fe200078e0210 */
[----:B------:R-:W-:Y:S01]  /*34b0*/  SHF.L.U32 R90, R156, 0x1f, RZ ;  /* 0x0000001f9c5a7819 */ /* 0x000fe200000006ff */
[----:B------:R-:W-:Y:S03]  /*34c0*/  BSSY B1, `(.L_x_9770) ;  /* 0x0000003000017945 */ /* 0x000fe60003800000 */
[----:B------:R-:W0:Y:S02]  /*34d0*/  SYNCS.PHASECHK.TRANS64.TRYWAIT P5, [R20+URZ+0x31c90], R90 ;  /* 0x031c905a140075a7 */ /* 0x000e2400080a017f */
[----:B0-----:R-:W-:Y:S05]  /*34e0*/  @!P5 BRA `(.L_x_9771) ;  /* 0x000001d800d0d947 */ /* 0x001fea0003800000 */
.L_x_10068:
[----:B------:R-:W-:Y:S05]  /*34f0*/  BSYNC B1 ;  /* 0x0000000000017941 */ /* 0x000fea0003800000 */
.L_x_9770:
[----:B------:R-:W-:Y:S05]  /*3500*/  @P4 BRA `(.L_x_9772) ;  /* 0x0000003400a84947 */ /* 0x000fea0003800000 */
[----:B------:R-:W-:Y:S01]  /*3510*/  ISETP.NE.AND P4, PT, R10, RZ, PT ;  /* 0x000000ff0a00720c */ /* 0x000fe20003f85270 */
[----:B------:R-:W-:-:S12]  /*3520*/  BSSY B1, `(.L_x_9773) ;  /* 0x0000036000017945 */ /* 0x000fd80003800000 */
[----:B------:R-:W-:Y:S05]  /*3530*/  @!P4 BRA `(.L_x_9774) ;  /* 0x0000000000d0c947 */ /* 0x000fea0003800000 */
[----:B------:R-:W2:Y:S01]  /*3540*/  LDL.64 R56, [R1+0x48] ;  /* 0x0000480001387983 */ /* 0x000ea20000100a00 */
[----:B------:R-:W-:Y:S03]  /*3550*/  BSSY B2, `(.L_x_9775) ;  /* 0x0000031000027945 */ /* 0x000fe60003800000 */
[----:B------:R1:W3:Y:S01]  /*3560*/  LDS.128 R32, [R82+0x16800] ;  /* 0x0168000052207984 */ /* 0x0002e20000000c00 */
[----:B--2---:R-:W-:-:S13]  /*3570*/  ISETP.GE.AND P4, PT, R56, R108, PT ;  /* 0x0000006c3800720c */ /* 0x004fda0003f86270 */
[----:B-1-3--:R-:W-:Y:S05]  /*3580*/  @P4 BRA `(.L_x_9776) ;  /* 0x0000000000b44947 */ /* 0x00afea0003800000 */
[----:B------:R-:W-:Y:S02]  /*3590*/  SHF.R.U64 R59, R92, 0x10, R93 ;  /* 0x000000105c3b7819 */ /* 0x000fe4000000125d */
[----:B------:R-:W-:Y:S02]  /*35a0*/  SHF.R.U64 R56, R62, 0x10, R63 ;  /* 0x000000103e387819 */ /* 0x000fe4000000123f */
[C---:B------:R-:W-:Y:S02]  /*35b0*/  PRMT R59, R58.reuse, 0x5410, R59 ;  /* 0x000054103a3b7816 */ /* 0x040fe4000000003b */
[----:B------:R-:W-:Y:S02]  /*35c0*/  SHF.R.U32.HI R57, RZ, 0x10, R93 ;  /* 0x00000010ff397819 */ /* 0x000fe4000001165d */
[----:B------:R-:W-:Y:S02]  /*35d0*/  PRMT R56, R58, 0x5432, R56 ;  /* 0x000054323a387816 */ /* 0x000fe40000000038 */
[----:B------:R-:W-:-:S02]  /*35e0*/  LOP3.LUT R93, R33, 0xffff0000, RZ, 0xc0, !PT ;  /* 0xffff0000215d7812 */ /* 0x000fc400078ec0ff */
[----:B------:R-:W-:Y:S02]  /*35f0*/  LOP3.LUT R92, R59, 0xffff0000, RZ, 0xc0, !PT ;  /* 0xffff00003b5c7812 */ /* 0x000fe400078ec0ff */
[----:B------:R-:W-:Y:S01]  /*3600*/  SHF.R.U32.HI R62, RZ, 0x10, R63 ;  /* 0x00000010ff3e7819 */ /* 0x000fe2000001163f */
[----:B------:R-:W-:Y:S01]  /*3610*/  IMAD.U32 R63, R33, 0x10000, RZ ;  /* 0x00010000213f7824 */ /* 0x000fe200078e00ff */
[----:B------:R-:W-:Y:S01]  /*3620*/  LOP3.LUT R33, R56, 0xffff0000, RZ, 0xc0, !PT ;  /* 0xffff000038217812 */ /* 0x000fe200078ec0ff */
[----:B------:R-:W-:Y:S01]  /*3630*/  FMUL.FTZ R58, R93, R92 ;  /* 0x0000005c5d3a7220 */ /* 0x000fe20000410000 */
[----:B------:R-:W-:Y:S01]  /*3640*/  PRMT R57, R94, 0x5410, R57 ;  /* 0x000054105e397816 */ /* 0x000fe20000000039 */
        /* <DEDUP_REMOVED lines=17> */
[----:B------:R-:W-:-:S04]  /*3760*/  IMAD.U32 R35, R35, 0x10000, RZ ;  /* 0x0001000023237824 */ /* 0x000fc800078e00ff */
        /* <DEDUP_REMOVED lines=13> */
[----:B------:R-:W-:Y:S01]  /*3840*/  F2FP.BF16.F32.PACK_AB R32, R35, R32 ;  /* 0x000000202320723e */ /* 0x000fe200000010ff */
[----:B------:R-:W-:-:S07]  /*3850*/  IMAD.MOV.U32 R35, RZ, RZ, R63 ;  /* 0x000000ffff237224 */ /* 0x000fce00078e003f */
.L_x_9776:
[----:B------:R-:W-:Y:S05]  /*3860*/  BSYNC B2 ;  /* 0x0000000000027941 */ /* 0x000fea0003800000 */
.L_x_9775:
[----:B------:R1:W-:Y:S02]  /*3870*/  STG.E.128 desc[UR60][R36.64], R32 ;  /* 0x0000002024007986 */ /* 0x0003e4000c101d3c */
.L_x_9774:
[----:B------:R-:W-:Y:S05]  /*3880*/  BSYNC B1 ;  /* 0x0000000000017941 */ /* 0x000fea0003800000 */
.L_x_9773:
[----:B------:R-:W-:Y:S01]  /*3890*/  ISETP.NE.AND P4, PT, R11, RZ, PT ;  /* 0x000000ff0b00720c */ /* 0x000fe20003f85270 */
[----:B------:R-:W-:-:S12]  /*38a0*/  BSSY B1, `(.L_x_9777) ;  /* 0x0000036000017945 */ /* 0x000fd80003800000 */
[----:B------:R-:W-:Y:S05]  /*38b0*/  @!P4 BRA `(.L_x_9778) ;  /* 0x0000000000d0c947 */ /* 0x000fea0003800000 */
[----:B------:R-:W2:Y:S01]  /*38c0*/  LDL R56, [R1+0x6c] ;  /* 0x00006c0001387983 */ /* 0x000ea20000100800 */
[----:B------:R-:W-:Y:S03]  /*38d0*/  BSSY B2, `(.L_x_9779) ;  /* 0x0000031000027945 */ /* 0x000fe60003800000 */
[----:B-1----:R1:W3:Y:S01]  /*38e0*/  LDS.128 R32, [R21+0x16800] ;  /* 0x0168000015207984 */ /* 0x0022e20000000c00 */
[----:B--2---:R-:W-:-:S13]  /*38f0*/  ISETP.GE.AND P4, PT, R56, R108, PT ;  /* 0x0000006c3800720c */ /* 0x004fda0003f86270 */
[----:B-1-3--:R-:W-:Y:S05]  /*3900*/  @P4 BRA `(.L_x_9780) ;  /* 0x0000000000b44947 */ /* 0x00afea0003800000 */
[----:B------:R-:W-:Y:S01]  /*3910*/  SHF.R.U64 R57, R60, 0x10, R61 ;  /* 0x000000103c397819 */ /* 0x000fe2000000123d */
[C---:B------:R-:W-:Y:S01]  /*3920*/  IMAD.U32 R60, R33.reuse, 0x10000, RZ ;  /* 0x00010000213c7824 */ /* 0x040fe200078e00ff */
[----:B------:R-:W-:Y:S02]  /*3930*/  SHF.R.U64 R54, R54, 0x10, R55 ;  /* 0x0000001036367819 */ /* 0x000fe40000001237 */
[----:B------:R-:W-:Y:S02]  /*3940*/  PRMT R57, R128, 0x5410, R57 ;  /* 0x0000541080397816 */ /* 0x000fe40000000039 */
[----:B------:R-:W-:Y:S02]  /*3950*/  PRMT R54, R114, 0x5432, R54 ;  /* 0x0000543272367816 */ /* 0x000fe40000000036 */
[----:B------:R-:W-:Y:S02]  /*3960*/  LOP3.LUT R62, R33, 0xffff0000, RZ, 0xc0, !PT ;  /* 0xffff0000213e7812 */ /* 0x000fe400078ec0ff */
[----:B------:R-:W-:-:S02]  /*3970*/  LOP3.LUT R59, R57, 0xffff0000, RZ, 0xc0, !PT ;  /* 0xffff0000393b7812 */ /* 0x000fc400078ec0ff */
[C---:B------:R-:W-:Y:S01]  /*3980*/  LOP3.LUT R33, R54.reuse, 0xffff0000, RZ, 0xc0, !PT ;  /* 0xffff000036217812 */ /* 0x040fe200078ec0ff */
[----:B------:R-:W-:Y:S01]  /*3990*/  IMAD.U32 R54, R54, 0x10000, RZ ;  /* 0x0001000036367824 */ /* 0x000fe200078e00ff */
[----:B------:R-:W-:Y:S02]  /*39a0*/  SHF.R.U32.HI R58, RZ, 0x10, R55 ;  /* 0x00000010ff3a7819 */ /* 0x000fe40000011637 */
[----:B------:R-:W-:Y:S01]  /*39b0*/  SHF.R.U32.HI R55, RZ, 0x10, R61 ;  /* 0x00000010ff377819 */ /* 0x000fe2000001163d */
[C---:B------:R-:W-:Y:S01]  /*39c0*/  FMUL.FTZ R61, R62.reuse, R59 ;  /* 0x0000003b3e3d7220 */ /* 0x040fe20000410000 */
[-C--:B------:R-:W-:Y:S01]  /*39d0*/  FMUL.FTZ R62, R62, R33.reuse ;  /* 0x000000213e3e7220 */ /* 0x080fe20000410000 */
[----:B------:R-:W-:Y:S02]  /*39e0*/  PRMT R58, R117, 0x5432, R58 ;  /* 0x00005432753a7816 */ /* 0x000fe4000000003a */
[----:B------:R-:W-:Y:S01]  /*39f0*/  PRMT R55, R129, 0x5410, R55 ;  /* 0x0000541081377816 */ /* 0x000fe20000000037 */
[C---:B------:R-:W-:Y:S01]  /*3a00*/  FFMA.FTZ R56, R60.reuse, R33, -R61 ;  /* 0x000000213c387223 */ /* 0x040fe2000001083d */
[----:B------:R-:W-:Y:S01]  /*3a10*/  FFMA.FTZ R33, R60, R59, R62 ;  /* 0x0000003b3c217223 */ /* 0x000fe2000001003e */
[----:B------:R-:W-:Y:S01]  /*3a20*/  LOP3.LUT R60, R34, 0xffff0000, RZ, 0xc0, !PT ;  /* 0xffff0000223c7812 */ /* 0x000fe200078ec0ff */
[----:B------:R-:W-:-:S02]  /*3a30*/  IMAD.U32 R61, R58, 0x10000, RZ ;  /* 0x000100003a3d7824 */ /* 0x000fc400078e00ff */
[C---:B------:R-:W-:Y:S01]  /*3a40*/  IMAD.U32 R59, R55.reuse, 0x10000, RZ ;  /* 0x00010000373b7824 */ /* 0x040fe200078e00ff */
[----:B------:R-:W-:Y:S01]  /*3a50*/  LOP3.LUT R55, R55, 0xffff0000, RZ, 0xc0, !PT ;  /* 0xffff000037377812 */ /* 0x000fe200078ec0ff */
[----:B------:R-:W-:Y:S01]  /*3a60*/  IMAD.U32 R34, R34, 0x10000, RZ ;  /* 0x0001000022227824 */ /* 0x000fe200078e00ff */
[----:B------:R-:W-:Y:S01]  /*3a70*/  F2FP.BF16.F32.PACK_AB R33, R33, R56 ;  /* 0x000000382121723e */ /* 0x000fe200000010ff */
[C---:B------:R-:W-:Y:S01]  /*3a80*/  FMUL.FTZ R63, R60.reuse, R59 ;  /* 0x0000003b3c3f7220 */ /* 0x040fe20000410000 */
[-C--:B------:R-:W-:Y:S01]  /*3a90*/  FMUL.FTZ R60, R60, R61.reuse ;  /* 0x0000003d3c3c7220 */ /* 0x080fe20000410000 */
[C---:B------:R-:W-:Y:S02]  /*3aa0*/  IMAD.U32 R62, R35.reuse, 0x10000, RZ ;  /* 0x00010000233e7824 */ /* 0x040fe400078e00ff */
[C---:B------:R-:W-:Y:S01]  /*3ab0*/  FFMA.FTZ R63, R34.reuse, R61, -R63 ;  /* 0x0000003d223f7223 */ /* 0x040fe2000001083f */
[----:B------:R-:W-:Y:S01]  /*3ac0*/  FFMA.FTZ R60, R34, R59, R60 ;  /* 0x0000003b223c7223 */ /* 0x000fe2000001003c */
[----:B------:R-:W-:-:S02]  /*3ad0*/  LOP3.LUT R34, R35, 0xffff0000, RZ, 0xc0, !PT ;  /* 0xffff000023227812 */ /* 0x000fc400078ec0ff */
        /* <DEDUP_REMOVED lines=16> */
.L_x_9780:
[----:B------:R-:W-:Y:S05]  /*3be0*/  BSYNC B2 ;  /* 0x0000000000027941 */ /* 0x000fea0003800000 */
.L_x_9779:
[----:B------:R2:W-:Y:S02]  /*3bf0*/  STG.E.128 desc[UR60][R36.64+0x20], R32 ;  /* 0x0000202024007986 */ /* 0x0005e4000c101d3c */
.L_x_9778:
[----:B------:R-:W-:Y:S05]  /*3c00*/  BSYNC B1 ;  /* 0x0000000000017941 */ /* 0x000fea0003800000 */
.L_x_9777:
[----:B------:R-:W-:Y:S01]  /*3c10*/  ISETP.NE.AND P4, PT, R12, RZ, PT ;  /* 0x000000ff0c00720c */ /* 0x000fe20003f85270 */
[----:B------:R-:W-:-:S12]  /*3c20*/  BSSY B1, `(.L_x_9781) ;  /* 0x0000036000017945 */ /* 0x000fd80003800000 */
[----:B------:R-:W-:Y:S05]  /*3c30*/  @!P4 BRA `(.L_x_9782) ;  /* 0x0000000000d0c947 */ /* 0x000fea0003800000 */
[----:B------:R-:W3:Y:S01]  /*3c40*/  LDL R54, [R1+0x64] ;  /* 0x0000640001367983 */ /* 0x000ee20000100800 */
[----:B------:R-:W-:Y:S03]  /*3c50*/  BSSY B2, `(.L_x_9783) ;  /* 0x0000031000027945 */ /* 0x000fe60003800000 */
[----:B-12---:R1:W2:Y:S01]  /*3c60*/  LDS.128 R32, [R82+0x18c00] ;  /* 0x018c000052207984 */ /* 0x0062a20000000c00 */
[----:B---3--:R-:W-:-:S13]  /*3c70*/  ISETP.GE.AND P4, PT, R54, R108, PT ;  /* 0x0000006c3600720c */ /* 0x008fda0003f86270 */
[----:B-12---:R-:W-:Y:S05]  /*3c80*/  @P4 BRA `(.L_x_9784) ;  /* 0x0000000000b44947 */ /* 0x006fea0003800000 */
[--C-:B------:R-:W-:Y:S02]  /*3c90*/  SHF.R.U64 R50, R50, 0x10, R51.reuse ;  /* 0x0000001032327819 */ /* 0x100fe40000001233 */
[----:B------:R-:W-:Y:S02]  /*3ca0*/  SHF.R.U32.HI R54, RZ, 0x10, R51 ;  /* 0x00000010ff367819 */ /* 0x000fe40000011633 */
[--C-:B------:R-:W-:Y:S02]  /*3cb0*/  SHF.R.U64 R51, R52, 0x10, R53.reuse ;  /* 0x0000001034337819 */ /* 0x100fe40000001235 */
[----:B------:R-:W-:Y:S02]  /*3cc0*/  SHF.R.U32.HI R55, RZ, 0x10, R53 ;  /* 0x00000010ff377819 */ /* 0x000fe40000011635 */
[----:B------:R-:W-:Y:S01]  /*3cd0*/  PRMT R53, R126, 0x5410, R51 ;  /* 0x000054107e357816 */ /* 0x000fe20000000033 */
[----:B------:R-:W-:Y:S01]  /*3ce0*/  IMAD.U32 R51, R33, 0x10000, RZ ;  /* 0x0001000021337824 */ /* 0x000fe200078e00ff */
        /* <DEDUP_REMOVED lines=39> */
.L_x_9784:
[----:B------:R-:W-:Y:S05]  /*3f60*/  BSYNC B2 ;  /* 0x0000000000027941 */ /* 0x000fea0003800000 */
.L_x_9783:
[----:B------:R3:W-:Y:S02]  /*3f70*/  STG.E.128 desc[UR60][R36.64+0x40], R32 ;  /* 0x0000402024007986 */ /* 0x0007e4000c101d3c */
.L_x_9782:
[----:B------:R-:W-:Y:S05]  /*3f80*/  BSYNC B1 ;  /* 0x0000000000017941 */ /* 0x000fea0003800000 */
.L_x_9781:
[----:B------:R-:W-:Y:S01]  /*3f90*/  ISETP.NE.AND P4, PT, R13, RZ, PT ;  /* 0x000000ff0d00720c */ /* 0x000fe20003f85270 */
[----:B------:R-:W-:-:S12]  /*3fa0*/  BSSY B1, `(.L_x_9785) ;  /* 0x0000035000017945 */ /* 0x000fd80003800000 */
[----:B------:R-:W-:Y:S05]  /*3fb0*/  @!P4 BRA `(.L_x_9786) ;  /* 0x0000000000ccc947 */ /* 0x000fea0003800000 */
[----:B------:R-:W4:Y:S01]  /*3fc0*/  LDL R50, [R1+0x70] ;  /* 0x0000700001327983 */ /* 0x000f220000100800 */
[----:B------:R-:W-:Y:S03]  /*3fd0*/  BSSY B2, `(.L_x_9787) ;  /* 0x0000030000027945 */ /* 0x000fe60003800000 */
[----:B-123--:R1:W2:Y:S01]  /*3fe0*/  LDS.128 R32, [R21+0x18c00] ;  /* 0x018c000015207984 */ /* 0x00e2a20000000c00 */
[----:B----4-:R-:W-:-:S13]  /*3ff0*/  ISETP.GE.AND P4, PT, R50, R108, PT ;  /* 0x0000006c3200720c */ /* 0x010fda0003f86270 */
[----:B-12---:R-:W-:Y:S05]  /*4000*/  @P4 BRA `(.L_x_9788) ;  /* 0x0000000000b04947 */ /* 0x006fea0003800000 */
[----:B------:R-:W-:Y:S02]  /*4010*/  SHF.R.U64 R51, R48, 0x10, R49 ;  /* 0x0000001030337819 */ /* 0x000fe40000001231 */
[----:B------:R-:W-:Y:S02]  /*4020*/  SHF.R.U64 R53, R46, 0x10, R47 ;  /* 0x000000102e357819 */ /* 0x000fe4000000122f */
[----:B------:R-:W-:Y:S02]  /*4030*/  PRMT R124, R124, 0x5410, R51 ;  /* 0x000054107c7c7816 */ /* 0x000fe40000000033 */
[----:B------:R-:W-:Y:S02]  /*4040*/  PRMT R122, R122, 0x5410, R53 ;  /* 0x000054107a7a7816 */ /* 0x000fe40000000035 */
[----:B------:R-:W-:Y:S02]  /*4050*/  SHF.R.U32.HI R48, RZ, 0x10, R47 ;  /* 0x00000010ff307819 */ /* 0x000fe4000001162f */
[----:B------:R-:W-:-:S02]  /*4060*/  SHF.R.U32.HI R50, RZ, 0x10, R49 ;  /* 0x00000010ff327819 */ /* 0x000fc40000011631 */
[C---:B------:R-:W-:Y:S01]  /*4070*/  LOP3.LUT R47, R33.reuse, 0xffff0000, RZ, 0xc0, !PT ;  /* 0xffff0000212f7812 */ /* 0x040fe200078ec0ff */
        /* <DEDUP_REMOVED lines=8> */
[----:B------:R-:W-:Y:S01]  /*4100*/  FMUL.FTZ R47, R47, R46 ;  /* 0x0000002e2f2f7220 */ /* 0x000fe20000410000 */
[----:B------:R-:W-:Y:S01]  /*4110*/  LOP3.LUT R49, R34, 0xffff0000, RZ, 0xc0, !PT ;  /* 0xffff000022317812 */ /* 0x000fe200078ec0ff */
[----:B------:R-:W-:-:S02]  /*4120*/  IMAD.U32 R48, R125, 0x10000, RZ ;  /* 0x000100007d307824 */ /* 0x000fc400078e00ff */
[----:B------:R-:W-:Y:S01]  /*4130*/  FFMA.FTZ R46, R33, R46, -R54 ;  /* 0x0000002e212e7223 */ /* 0x000fe20000010836 */
[----:B------:R-:W-:Y:S02]  /*4140*/  IMAD.U32 R50, R123, 0x10000, RZ ;  /* 0x000100007b327824 */ /* 0x000fe400078e00ff */
[----:B------:R-:W-:Y:S01]  /*4150*/  FFMA.FTZ R33, R33, R52, R47 ;  /* 0x0000003421217223 */ /* 0x000fe2000001002f */
[----:B------:R-:W-:Y:S02]  /*4160*/  IMAD.U32 R47, R34, 0x10000, RZ ;  /* 0x00010000222f7824 */ /* 0x000fe400078e00ff */
[C---:B------:R-:W-:Y:S01]  /*4170*/  FMUL.FTZ R34, R49.reuse, R48 ;  /* 0x0000003031227220 */ /* 0x040fe20000410000 */
[-C--:B------:R-:W-:Y:S01]  /*4180*/  FMUL.FTZ R49, R49, R50.reuse ;  /* 0x0000003231317220 */ /* 0x080fe20000410000 */
[----:B------:R-:W-:Y:S02]  /*4190*/  LOP3.LUT R123, R123, 0xffff0000, RZ, 0xc0, !PT ;  /* 0xffff00007b7b7812 */ /* 0x000fe400078ec0ff */
[C---:B------:R-:W-:Y:S01]  /*41a0*/  FFMA.FTZ R34, R47.reuse, R50, -R34 ;  /* 0x000000322f227223 */ /* 0x040fe20000010822 */
[----:B------:R-:W-:Y:S01]  /*41b0*/  FFMA.FTZ R47, R47, R48, R49 ;  /* 0x000000302f2f7223 */ /* 0x000fe20000010031 */
[----:B------:R-:W-:Y:S01]  /*41c0*/  LOP3.LUT R48, R125, 0xffff0000, RZ, 0xc0, !PT ;  /* 0xffff00007d307812 */ /* 0x000fe200078ec0ff */
[C---:B------:R-:W-:Y:S01]  /*41d0*/  IMAD.U32 R49, R35.reuse, 0x10000, RZ ;  /* 0x0001000023317824 */ /* 0x040fe200078e00ff */
[----:B------:R-:W-:-:S02]  /*41e0*/  LOP3.LUT R50, R35, 0xffff0000, RZ, 0xc0, !PT ;  /* 0xffff000023327812 */ /* 0x000fc400078ec0ff */
[----:B------:R-:W-:Y:S02]  /*41f0*/  F2FP.BF16.F32.PACK_AB R33, R33, R46 ;  /* 0x0000002e2121723e */ /* 0x000fe400000010ff */
        /* <DEDUP_REMOVED lines=12> */
[----:B------:R-:W-:-:S07]  /*42c0*/  F2FP.BF16.F32.PACK_AB R32, R32, R51 ;  /* 0x000000332020723e */ /* 0x000fce00000010ff */
.L_x_9788:
[----:B------:R-:W-:Y:S05]  /*42d0*/  BSYNC B2 ;  /* 0x0000000000027941 */ /* 0x000fea0003800000 */
.L_x_9787:
[----:B------:R4:W-:Y:S02]  /*42e0*/  STG.E.128 desc[UR60][R36.64+0x60], R32 ;  /* 0x0000602024007986 */ /* 0x0009e4000c101d3c */
.L_x_9786:
[----:B------:R-:W-:Y:S05]  /*42f0*/  BSYNC B1 ;  /* 0x0000000000017941 */ /* 0x000fea0003800000 */
.L_x_9785:
[----:B------:R-:W-:Y:S01]  /*4300*/  ISETP.NE.AND P4, PT, R14, RZ, PT ;  /* 0x000000ff0e00720c */ /* 0x000fe20003f85270 */
[----:B------:R-:W-:-:S12]  /*4310*/  BSSY B1, `(.L_x_9789) ;  /* 0x0000036000017945 */ /* 0x000fd80003800000 */
[----:B------:R-:W-:Y:S05]  /*4320*/  @!P4 BRA `(.L_x_9790) ;  /* 0x0000000000d0c947 */ /* 0x000fea0003800000 */
[----:B------:R-:W5:Y:S01]  /*4330*/  LDL R46, [R1+0x68] ;  /* 0x00006800012e7983 */ /* 0x000f620000100800 */
[----:B------:R-:W-:Y:S03]  /*4340*/  BSSY B2, `(.L_x_9791) ;  /* 0x0000031000027945 */ /* 0x000fe60003800000 */
[----:B-1234-:R1:W2:Y:S01]  /*4350*/  LDS.128 R32, [R82+0x1b000] ;  /* 0x01b0000052207984 */ /* 0x01e2a20000000c00 */
[----:B-----5:R-:W-:-:S13]  /*4360*/  ISETP.GE.AND P4, PT, R46, R108, PT ;  /* 0x0000006c2e00720c */ /* 0x020fda0003f86270 */
[----:B-12---:R-:W-:Y:S05]  /*4370*/  @P4 BRA `(.L_x_9792) ;  /* 0x0000000000b44947 */ /* 0x006fea0003800000 */
[----:B------:R-:W-:Y:S01]  /*4380*/  SHF.R.U64 R51, R44, 0x10, R45 ;  /* 0x000000102c337819 */ /* 0x000fe2000000122d */
[C---:B------:R-:W-:Y:S01]  /*4390*/  IMAD.U32 R44, R33.reuse, 0x10000, RZ ;  /* 0x00010000212c7824 */ /* 0x040fe200078e00ff */
[----:B------:R-:W-:Y:S01]  /*43a0*/  SHF.R.U64 R49, R42, 0x10, R43 ;  /* 0x000000102a317819 */ /* 0x000fe2000000122b */
[----:B------:R-:W-:Y:S01]  /*43b0*/  IMAD.U32 R42, R34, 0x10000, RZ ;  /* 0x00010000222a7824 */ /* 0x000fe200078e00ff */
[----:B------:R-:W-:Y:S02]  /*43c0*/  PRMT R120, R120, 0x5410, R51 ;  /* 0x0000541078787816 */ /* 0x000fe40000000033 */
[----:B------:R-:W-:Y:S02]  /*43d0*/  SHF.R.U32.HI R50, RZ, 0x10, R45 ;  /* 0x00000010ff327819 */ /* 0x000fe4000001162d */
[----:B------:R-:W-:Y:S02]  /*43e0*/  SHF.R.U32.HI R46, RZ, 0x10, R43 ;  /* 0x00000010ff2e7819 */ /* 0x000fe4000001162b */
[----:B------:R-:W-:Y:S01]  /*43f0*/  LOP3.LUT R47, R33, 0xffff0000, RZ, 0xc0, !PT ;  /* 0xffff0000212f7812 */ /* 0x000fe200078ec0ff */
[----:B------:R-:W-:Y:S01]  /*4400*/  IMAD.U32 R33, R32, 0x10000, RZ ;  /* 0x0001000020217824 */ /* 0x000fe200078e00ff */
[C---:B------:R-:W-:Y:S01]  /*4410*/  LOP3.LUT R48, R120.reuse, 0xffff0000, RZ, 0xc0, !PT ;  /* 0xffff000078307812 */ /* 0x040fe200078ec0ff */
[----:B------:R-:W-:Y:S01]  /*4420*/  IMAD.U32 R120, R120, 0x10000, RZ ;  /* 0x0001000078787824 */ /* 0x000fe200078e00ff */
[----:B------:R-:W-:-:S02]  /*4430*/  PRMT R118, R118, 0x5410, R49 ;  /* 0x0000541076767816 */ /* 0x000fc40000000031 */
[----:B------:R-:W-:Y:S01]  /*4440*/  PRMT R121, R121, 0x5410, R50 ;  /* 0x0000541079797816 */ /* 0x000fe20000000032 */
[----:B------:R-:W-:Y:S01]  /*4450*/  FMUL.FTZ R51, R47, R48 ;  /* 0x000000302f337220 */ /* 0x000fe20000410000 */
[----:B------:R-:W-:Y:S02]  /*4460*/  PRMT R119, R119, 0x5410, R46 ;  /* 0x0000541077777816 */ /* 0x000fe4000000002e */
[----:B------:R-:W-:Y:S01]  /*4470*/  LOP3.LUT R49, R118, 0xffff0000, RZ, 0xc0, !PT ;  /* 0xffff000076317812 */ /* 0x000fe200078ec0ff */
[----:B------:R-:W-:Y:S01]  /*4480*/  IMAD.U32 R45, R121, 0x10000, RZ ;  /* 0x00010000792d7824 */ /* 0x000fe200078e00ff */
[----:B------:R-:W-:Y:S01]  /*4490*/  LOP3.LUT R43, R34, 0xffff0000, RZ, 0xc0, !PT ;  /* 0xffff0000222b7812 */ /* 0x000fe200078ec0ff */
[----:B------:R-:W-:Y:S01]  /*44a0*/  IMAD.U32 R50, R119, 0x10000, RZ ;  /* 0x0001000077327824 */ /* 0x000fe200078e00ff */
[----:B------:R-:W-:Y:S01]  /*44b0*/  LOP3.LUT R34, R35, 0xffff0000, RZ, 0xc0, !PT ;  /* 0xffff000023227812 */ /* 0x000fe200078ec0ff */
[-C--:B------:R-:W-:Y:S01]  /*44c0*/  FMUL.FTZ R47, R47, R49.reuse ;  /* 0x000000312f2f7220 */ /* 0x080fe20000410000 */
[----:B------:R-:W-:Y:S01]  /*44d0*/  FFMA.FTZ R46, R44, R49, -R51 ;  /* 0x000000312c2e7223 */ /* 0x000fe20000010833 */
[-C--:B------:R-:W-:Y:S01]  /*44e0*/  FMUL.FTZ R49, R43, R45.reuse ;  /* 0x0000002d2b317220 */ /* 0x080fe20000410000 */
[----:B------:R-:W-:Y:S01]  /*44f0*/  LOP3.LUT R121, R121, 0xffff0000, RZ, 0xc0, !PT ;  /* 0xffff000079797812 */ /* 0x000fe200078ec0ff */
[----:B------:R-:W-:Y:S01]  /*4500*/  FMUL.FTZ R51, R43, R50 ;  /* 0x000000322b337220 */ /* 0x000fe20000410000 */
        /* <DEDUP_REMOVED lines=20> */
.L_x_9792:
[----:B------:R-:W-:Y:S05]  /*4650*/  BSYNC B2 ;  /* 0x0000000000027941 */ /* 0x000fea0003800000 */
.L_x_9791:
[----:B------:R1:W-:Y:S02]  /*4660*/  STG.E.128 desc[UR60][R36.64+0x80], R32 ;  /* 0x0000802024007986 */ /* 0x0003e4000c101d3c */
.L_x_9790:
[----:B------:R-:W-:Y:S05]  /*4670*/  BSYNC B1 ;  /* 0x0000000000017941 */ /* 0x000fea0003800000 */
.L_x_9789:
[----:B------:R-:W-:-:S13]  /*4680*/  ISETP.NE.AND P4, PT, R15, RZ, PT ;  /* 0x000000ff0f00720c */ /* 0x000fda0003f85270 */
[----:B------:R-:W-:Y:S05]  /*4690*/  @!P4 BRA `(.L_x_9772) ;  /* 0x000000240044c947 */ /* 0x000fea0003800000 */
[----:B------:R-:W5:Y:S01]  /*46a0*/  LDL R42, [R1+0x74] ;  /* 0x00007400012a7983 */ /* 0x000f620000100800 */
[----:B------:R-:W-:Y:S03]  /*46b0*/  BSSY B1, `(.L_x_9793) ;  /* 0x0000031000017945 */ /* 0x000fe60003800000 */
[----:B-1234-:R1:W2:Y:S01]  /*46c0*/  LDS.128 R32, [R21+0x1b000] ;  /* 0x01b0000015207984 */ /* 0x01e2a20000000c00 */
[----:B-----5:R-:W-:-:S13]  /*46d0*/  ISETP.GE.AND P4, PT, R42, R108, PT ;  /* 0x0000006c2a00720c */ /* 0x020fda0003f86270 */
[----:B-12---:R-:W-:Y:S05]  /*46e0*/  @P4 BRA `(.L_x_9794) ;  /* 0x0000000000b44947 */ /* 0x006fea0003800000 */
[--C-:B------:R-:W-:Y:S01]  /*46f0*/  SHF.R.U64 R44, R38, 0x10, R39.reuse ;  /* 0x00000010262c7819 */ /* 0x100fe20000001227 */
[----:B------:R-:W-:Y:S01]  /*4700*/  IMAD.U32 R38, R34, 0x10000, RZ ;  /* 0x0001000022267824 */ /* 0x000fe200078e00ff */
        /* <DEDUP_REMOVED lines=24> */
[----:B------:R-:W-:Y:S01]  /*4890*/  FFMA.FTZ R46, R39, R42, -R46 ;  /* 0x0000002a272e7223 */ /* 0x000fe2000001082e */
[----:B------:R-:W-:Y:S02]  /*48a0*/  IMAD.U32 R95, R95, 0x10000, RZ ;  /* 0x000100005f5f7824 */ /* 0x000fe400078e00ff */
[----:B------:R-:W-:Y:S01]  /*48b0*/  FFMA.FTZ R47, R39, R44, R47 ;  /* 0x0000002c272f7223 */ /* 0x000fe2000001002f */
[----:B------:R-:W-:Y:S01]  /*48c0*/  FFMA.FTZ R49, R38, R43, -R49 ;  /* 0x0000002b26317223 */ /* 0x000fe20000010831 */
[C---:B------:R-:W-:Y:S01]  /*48d0*/  FMUL.FTZ R40, R34.reuse, R117 ;  /* 0x0000007522287220 */ /* 0x040fe20000410000 */
[----:B------:R-:W-:Y:S01]  /*48e0*/  FMUL.FTZ R42, R34, R113 ;  /* 0x00000071222a7220 */ /* 0x000fe20000410000 */
[----:B------:R-:W-:Y:S02]  /*48f0*/  IMAD.U32 R35, R35, 0x10000, RZ ;  /* 0x0001000023237824 */ /* 0x000fe400078e00ff */
[----:B------:R-:W-:Y:S01]  /*4900*/  FFMA.FTZ R38, R38, R45, R41 ;  /* 0x0000002d26267223 */ /* 0x000fe20000010029 */
        /* <DEDUP_REMOVED lines=11> */
.L_x_9794:
[----:B------:R-:W-:Y:S05]  /*49c0*/  BSYNC B1 ;  /* 0x0000000000017941 */ /* 0x000fea0003800000 */
.L_x_9793:
[----:B------:R1:W-:Y:S01]  /*49d0*/  STG.E.128 desc[UR60][R36.64+0xa0], R32 ;  /* 0x0000a02024007986 */ /* 0x0003e2000c101d3c */
[----:B------:R-:W-:Y:S05]  /*49e0*/  BRA `(.L_x_9772) ;  /* 0x0000002000707947 */ /* 0x000fea0003800000 */
.L_x_9766:
        /* <DEDUP_REMOVED lines=34> */
[----:B------:R-:W5:Y:S04]  /*4c10*/  @!P3 LDG.E.128 R40, desc[UR60][R44.64] ;  /* 0x0000003c2c28b981 */ /* 0x000f68000c1e1d00 */
[----:B------:R-:W5:Y:S01]  /*4c20*/  @!P3 LDG.E.128 R52, desc[UR60][R56.64] ;  /* 0x0000003c3834b981 */ /* 0x000f62000c1e1d00 */
        /* <DEDUP_REMOVED lines=10> */
.L_x_9796:
[----:B------:R-:W-:Y:S05]  /*4cd0*/  BSYNC B1 ;  /* 0x0000000000017941 */ /* 0x000fea0003800000 */
.L_x_9795:
[----:B0-----:R-:W2:Y:S01]  /*4ce0*/  LDL R57, [R1+0x50] ;  /* 0x0000500001397983 */ /* 0x001ea20000100800 */
[----:B-----5:R-:W-:Y:S02]  /*4cf0*/  IMAD.MOV.U32 R20, RZ, RZ, R34 ;  /* 0x000000ffff147224 */ /* 0x020fe400078e0022 */
        /* <DEDUP_REMOVED lines=41> */
.L_x_9797:
[----:B------:R-:W-:Y:S01]  /*4f90*/  IMAD R20, R17, 0x8, R16 ;  /* 0x0000000811147824 */ /* 0x000fe200078e0210 */
[----:B------:R-:W-:Y:S01]  /*4fa0*/  SHF.L.U32 R90, R156, 0x1f, RZ ;  /* 0x0000001f9c5a7819 */ /* 0x000fe200000006ff */
[----:B------:R-:W-:Y:S03]  /*4fb0*/  BSSY B1, `(.L_x_9798) ;  /* 0x0000003000017945 */ /* 0x000fe60003800000 */
[----:B------:R-:W0:Y:S02]  /*4fc0*/  SYNCS.PHASECHK.TRANS64.TRYWAIT P5, [R20+URZ+0x31c90], R90 ;  /* 0x031c905a140075a7 */ /* 0x000e2400080a017f */
[----:B0-----:R-:W-:Y:S05]  /*4fd0*/  @!P5 BRA `(.L_x_9799) ;  /* 0x000001c00028d947 */ /* 0x001fea0003800000 */
.L_x_10069:
[----:B------:R-:W-:Y:S05]  /*4fe0*/  BSYNC B1 ;  /* 0x0000000000017941 */ /* 0x000fea0003800000 */
.L_x_9798:
[----:B------:R-:W-:Y:S05]  /*4ff0*/  @P4 BRA `(.L_x_9772) ;  /* 0x0000001800ec4947 */ /* 0x000fea0003800000 */
[----:B------:R-:W1:Y:S01]  /*5000*/  LDC R113, c[0x0][0x2f4] ;  /* 0x0000bd00ff717b82 */ /* 0x000e620000000800 */
[----:B------:R-:W-:Y:S01]  /*5010*/  ISETP.NE.AND P4, PT, R10, RZ, PT ;  /* 0x000000ff0a00720c */ /* 0x000fe20003f85270 */
[----:B------:R-:W-:Y:S01]  /*5020*/  ULDC.64 UR4, c[0x0][0x300] ;  /* 0x0000c00000047ab9 */ /* 0x000fe20000000a00 */
[----:B------:R-:W-:Y:S01]  /*5030*/  SHF.R.S32.HI R56, RZ, 0x1f, R144 ;  /* 0x0000001fff387819 */ /* 0x000fe20000011490 */
[----:B------:R-:W-:Y:S01]  /*5040*/  IMAD.MOV.U32 R95, RZ, RZ, R94 ;  /* 0x000000ffff5f7224 */ /* 0x000fe200078e005e */
[----:B------:R-:W-:Y:S01]  /*5050*/  BSSY B1, `(.L_x_9800) ;  /* 0x000008a000017945 */ /* 0x000fe20003800000 */
[----:B------:R-:W-:Y:S02]  /*5060*/  IMAD.MOV.U32 R94, RZ, RZ, R60 ;  /* 0x000000ffff5e7224 */ /* 0x000fe400078e003c */
[----:B------:R-:W-:Y:S02]  /*5070*/  IMAD R56, R56, UR4, RZ ;  /* 0x0000000438387c24 */ /* 0x000fe4000f8e02ff */
[----:B------:R-:W-:-:S04]  /*5080*/  IMAD.WIDE.U32 R94, R144, UR4, R94 ;  /* 0x00000004905e7c25 */ /* 0x000fc8000f8e005e */
[----:B------:R-:W-:-:S04]  /*5090*/  IMAD R56, R144, UR5, R56 ;  /* 0x0000000590387c24 */ /* 0x000fc8000f8e0238 */
[----:B------:R-:W-:Y:S02]  /*50a0*/  IMAD.IADD R114, R56, 0x1, R95 ;  /* 0x0000000138727824 */ /* 0x000fe400078e025f */
[----:B-1----:R-:W-:Y:S01]  /*50b0*/  IMAD.IADD R117, R113, 0x1, -R110 ;  /* 0x0000000171757824 */ /* 0x002fe200078e0a6e */
[----:B------:R-:W-:Y:S06]  /*50c0*/  @!P4 BRA `(.L_x_9801) ;  /* 0x000000080008c947 */ /* 0x000fec0003800000 */
[----:B------:R-:W2:Y:S04]  /*50d0*/  LDL R62, [R1+0x54] ;  /* 0x00005400013e7983 */ /* 0x000ea80000100800 */
[----:B------:R-:W3:Y:S04]  /*50e0*/  LDL R58, [R1+0x58] ;  /* 0x00005800013a7983 */ /* 0x000ee80000100800 */
[----:B------:R-:W4:Y:S01]  /*50f0*/  LDL R59, [R1+0x5c] ;  /* 0x00005c00013b7983 */ /* 0x000f220000100800 */
[----:B------:R-:W-:-:S04]  /*5100*/  SEL R56, R110, R117, !P0 ;  /* 0x000000756e387207 */ /* 0x000fc80004000000 */
[----:B------:R-:W-:-:S04]  /*5110*/  SHF.R.S32.HI R57, RZ, 0x1f, R56 ;  /* 0x0000001fff397819 */ /* 0x000fc80000011438 */
[----:B------:R-:W-:-:S04]  /*5120*/  LEA.HI R57, R57, R56, RZ, 0x4 ;  /* 0x0000003839397211 */ /* 0x000fc800078f20ff */
[----:B------:R-:W-:-:S04]  /*5130*/  SHF.R.S32.HI R57, RZ, 0x4, R57 ;  /* 0x00000004ff397819 */ /* 0x000fc80000011439 */
[----:B------:R-:W-:-:S04]  /*5140*/  LEA.HI.SX32 R118, R7, R57, 0x1d ;  /* 0x0000003907767211 */ /* 0x000fc800078feaff */
[----:B------:R-:W-:-:S04]  /*5150*/  SHF.R.S32.HI R57, RZ, 0x1f, R118 ;  /* 0x0000001fff397819 */ /* 0x000fc80000011476 */
[----:B------:R-:W-:Y:S01]  /*5160*/  LEA.HI R57, R57, R118, RZ, 0x2 ;  /* 0x0000007639397211 */ /* 0x000fe200078f10ff */
[----:B------:R-:W-:-:S03]  /*5170*/  IMAD.SHL.U32 R118, R118, 0x8, RZ ;  /* 0x0000000876767824 */ /* 0x000fc600078e00ff */
[----:B------:R-:W-:Y:S02]  /*5180*/  SHF.R.S32.HI R57, RZ, 0x2, R57 ;  /* 0x00000002ff397819 */ /* 0x000fe40000011439 */
[----:B------:R-:W-:Y:S01]  /*5190*/  ISETP.GE.AND P4, PT, R22, R108, PT ;  /* 0x0000006c1600720c */ /* 0x000fe20003f86270 */
[----:B------:R-:W-:Y:S01]  /*51a0*/  BSSY B2, `(.L_x_9802) ;  /* 0x0000068000027945 */ /* 0x000fe20003800000 */
[----:B--2---:R-:W-:-:S04]  /*51b0*/  LOP3.LUT R56, R62, 0x18, R118, 0xf8, !PT ;  /* 0x000000183e387812 */ /* 0x004fc800078ef876 */
[----:B---3--:R-:W-:Y:S01]  /*51c0*/  LOP3.LUT R56, R56, R58, RZ, 0x3c, !PT ;  /* 0x0000003a38387212 */ /* 0x008fe200078e3cff */
[----:B----4-:R-:W-:-:S04]  /*51d0*/  IMAD R57, R57, 0x1200, R59 ;  /* 0x0000120039397824 */ /* 0x010fc800078e023b */
[----:B------:R-:W-:-:S04]  /*51e0*/  IMAD.IADD R56, R57, 0x1, R56 ;  /* 0x0000000139387824 */ /* 0x000fc800078e0238 */
[C---:B------:R-:W-:Y:S02]  /*51f0*/  IMAD R60, R17.reuse, 0x3600, R56 ;  /* 0x00003600113c7824 */ /* 0x040fe400078e0238 */
[----:B------:R-:W-:Y:S02]  /*5200*/  IMAD R56, R17, 0x3600, R106 ;  /* 0x0000360011387824 */ /* 0x000fe400078e026a */
[--C-:B------:R-:W-:Y:S02]  /*5210*/  IMAD R60, R60, 0x2, R16.reuse ;  /* 0x000000023c3c7824 */ /* 0x100fe400078e0210 */
[----:B------:R-:W-:-:S04]  /*5220*/  IMAD R56, R56, 0x2, R16 ;  /* 0x0000000238387824 */ /* 0x000fc800078e0210 */
[----:B------:R-:W1:Y:S04]  /*5230*/  LDS.128 R60, [R60+0x16a00] ;  /* 0x016a00003c3c7984 */ /* 0x000e680000000c00 */
        /* <DEDUP_REMOVED lines=12> */
[----:B------:R-:W-:Y:S01]  /*5300*/  IMAD.U32 R55, R119, 0x10000, RZ ;  /* 0x0001000077377824 */ /* 0x000fe200078e00ff */
[C---:B------:R-:W-:Y:S02]  /*5310*/  PRMT R120, R123.reuse, 0x5432, R120 ;  /* 0x000054327b787816 */ /* 0x040fe40000000078 */
[----:B------:R-:W-:Y:S01]  /*5320*/  PRMT R43, R123, 0x5410, R43 ;  /* 0x000054107b2b7816 */ /* 0x000fe2000000002b */
[----:B-1----:R-:W-:Y:S01]  /*5330*/  IMAD.U32 R123, R61, 0x10000, RZ ;  /* 0x000100003d7b7824 */ /* 0x002fe200078e00ff */
[----:B------:R-:W-:-:S02]  /*5340*/  PRMT R52, R122, 0x5432, R52 ;  /* 0x000054327a347816 */ /* 0x000fc40000000034 */
[----:B------:R-:W-:Y:S01]  /*5350*/  PRMT R53, R122, 0x5410, R53 ;  /* 0x000054107a357816 */ /* 0x000fe20000000035 */
[C---:B------:R-:W-:Y:S01]  /*5360*/  IMAD.U32 R122, R120.reuse, 0x10000, RZ ;  /* 0x00010000787a7824 */ /* 0x040fe200078e00ff */
[C---:B------:R-:W-:Y:S02]  /*5370*/  PRMT R41, R121.reuse, 0x5410, R41 ;  /* 0x0000541079297816 */ /* 0x040fe40000000029 */
[----:B------:R-:W-:Y:S01]  /*5380*/  PRMT R42, R121, 0x5432, R42 ;  /* 0x00005432792a7816 */ /* 0x000fe2000000002a */
[----:B--2---:R-:W-:Y:S02]  /*5390*/  IMAD.U32 R121, R57, 0x10000, RZ ;  /* 0x0001000039797824 */ /* 0x004fe400078e00ff */
[----:B------:R-:W-:Y:S01]  /*53a0*/  FMUL.FTZ R54, R123, R122 ;  /* 0x0000007a7b367220 */ /* 0x000fe20000410000 */
[----:B------:R-:W-:Y:S02]  /*53b0*/  LOP3.LUT R120, R120, 0xffff0000, RZ, 0xc0, !PT ;  /* 0xffff000078787812 */ /* 0x000fe400078ec0ff */
[----:B------:R-:W-:Y:S01]  /*53c0*/  LOP3.LUT R61, R61, 0xffff0000, RZ, 0xc0, !PT ;  /* 0xffff00003d3d7812 */ /* 0x000fe200078ec0ff */
[-C--:B------:R-:W-:Y:S01]  /*53d0*/  FFMA.FTZ R54, R121, R55.reuse, -R54 ;  /* 0x0000003779367223 */ /* 0x080fe20000010836 */
[----:B------:R-:W-:Y:S01]  /*53e0*/  FMUL.FTZ R55, R123, R55 ;  /* 0x000000377b377220 */ /* 0x000fe20000410000 */
[----:B------:R-:W-:-:S03]  /*53f0*/  LOP3.LUT R119, R119, 0xffff0000, RZ, 0xc0, !PT ;  /* 0xffff000077777812 */ /* 0x000fc600078ec0ff */
        /* <DEDUP_REMOVED lines=10> */
[----:B------:R-:W-:Y:S01]  /*54a0*/  IMAD.U32 R120, R59, 0x10000, RZ ;  /* 0x000100003b787824 */ /* 0x000fe200078e00ff */
[----:B------:R-:W-:Y:S01]  /*54b0*/  F2FP.BF16.F32.PACK_AB R57, R57, R54 ;  /* 0x000000363939723e */ /* 0x000fe200000010ff */
[----:B------:R-:W-:-:S02]  /*54c0*/  IMAD.U32 R119, R42, 0x10000, RZ ;  /* 0x000100002a777824 */ /* 0x000fc400078e00ff */
[----:B------:R-:W-:Y:S01]  /*54d0*/  FMUL.FTZ R123, R122, R121 ;  /* 0x000000797a7b7220 */ /* 0x000fe20000410000 */
[----:B------:R-:W-:Y:S01]  /*54e0*/  F2FP.BF16.F32.PACK_AB R61, R61, R55 ;  /* 0x000000373d3d723e */ /* 0x000fe200000010ff */
[----:B------:R-:W-:Y:S02]  /*54f0*/  IMAD.U32 R54, R60, 0x10000, RZ ;  /* 0x000100003c367824 */ /* 0x000fe400078e00ff */
[-C--:B------:R-:W-:Y:S01]  /*5500*/  FFMA.FTZ R123, R120, R119.reuse, -R123 ;  /* 0x00000077787b7223 */ /* 0x080fe2000001087b */
[----:B------:R-:W-:Y:S01]  /*5510*/  FMUL.FTZ R119, R122, R119 ;  /* 0x000000777a777220 */ /* 0x000fe20000410000 */
[C---:B------:R-:W-:Y:S01]  /*5520*/  IMAD.U32 R55, R40.reuse, 0x10000, RZ ;  /* 0x0001000028377824 */ /* 0x040fe200078e00ff */
[----:B------:R-:W-:Y:S02]  /*5530*/  LOP3.LUT R40, R40, 0xffff0000, RZ, 0xc0, !PT ;  /* 0xffff000028287812 */ /* 0x000fe400078ec0ff */
[----:B------:R-:W-:Y:S01]  /*5540*/  FFMA.FTZ R120, R120, R121, R119 ;  /* 0x0000007978787223 */ /* 0x000fe20000010077 */
[----:B------:R-:W-:-:S02]  /*5550*/  LOP3.LUT R119, R42, 0xffff0000, RZ, 0xc0, !PT ;  /* 0xffff00002a777812 */ /* 0x000fc400078ec0ff */
        /* <DEDUP_REMOVED lines=44> */
.L_x_9803:
[----:B------:R-:W-:Y:S05]  /*5820*/  BSYNC B2 ;  /* 0x0000000000027941 */ /* 0x000fea0003800000 */
.L_x_9802:
        /* <DEDUP_REMOVED lines=11> */
[----:B-1----:R2:W-:Y:S04]  /*58e0*/  @!P4 STG.E.128 desc[UR60][R42.64], R60 ;  /* 0x0000003c2a00c986 */ /* 0x0025e8000c101d3c */
.L_x_9801:
[----:B------:R-:W-:Y:S05]  /*58f0*/  BSYNC B1 ;  /* 0x0000000000017941 */ /* 0x000fea0003800000 */
.L_x_9800:
[----:B------:R-:W-:Y:S01]  /*5900*/  ISETP.NE.AND P4, PT, R11, RZ, PT ;  /* 0x000000ff0b00720c */ /* 0x000fe20003f85270 */
[----:B------:R-:W-:-:S12]  /*5910*/  BSSY B1, `(.L_x_9804) ;  /* 0x0000084000017945 */ /* 0x000fd80003800000 */
[----:B------:R-:W-:Y:S05]  /*5920*/  @!P4 BRA `(.L_x_9805) ;  /* 0x000000080008c947 */ /* 0x000fea0003800000 */
[----:B------:R-:W3:Y:S04]  /*5930*/  LDL R52, [R1+0x54] ;  /* 0x0000540001347983 */ /* 0x000ee80000100800 */
[----:B--2---:R-:W2:Y:S04]  /*5940*/  LDL R42, [R1+0x58] ;  /* 0x00005800012a7983 */ /* 0x004ea80000100800 */
        /* <DEDUP_REMOVED lines=12> */
[----:B---3--:R-:W-:-:S04]  /*5a10*/  LOP3.LUT R40, R52, 0x18, R56, 0xf8, !PT ;  /* 0x0000001834287812 */ /* 0x008fc800078ef838 */
[----:B--2---:R-:W-:Y:S01]  /*5a20*/  LOP3.LUT R40, R40, R42, RZ, 0x3c, !PT ;  /* 0x0000002a28287212 */ /* 0x004fe200078e3cff */
        /* <DEDUP_REMOVED lines=9> */
[----:B------:R-:W-:Y:S01]  /*5ac0*/  SHF.R.U64 R38, R38, 0x10, R39 ;  /* 0x0000001026267819 */ /* 0x000fe20000001227 */
[----:B-1----:R-:W-:Y:S01]  /*5ad0*/  IMAD.U32 R61, R53, 0x10000, RZ ;  /* 0x00010000353d7824 */ /* 0x002fe200078e00ff */
        /* <DEDUP_REMOVED lines=90> */
.L_x_9807:
[----:B------:R-:W-:Y:S05]  /*6080*/  BSYNC B2 ;  /* 0x0000000000027941 */ /* 0x000fea0003800000 */
.L_x_9806:
        /* <DEDUP_REMOVED lines=12> */
.L_x_9805:
[----:B------:R-:W-:Y:S05]  /*6150*/  BSYNC B1 ;  /* 0x0000000000017941 */ /* 0x000fea0003800000 */
.L_x_9804:
[----:B------:R-:W-:-:S13]  /*6160*/  ISETP.NE.AND P4, PT, R12, RZ, PT ;  /* 0x000000ff0c00720c */ /* 0x000fda0003f85270 */
[----:B------:R-:W-:Y:S05]  /*6170*/  @!P4 BRA `(.L_x_9772) ;  /* 0x00000008008cc947 */ /* 0x000fea0003800000 */
[----:B--23--:R-:W2:Y:S04]  /*6180*/  LDL R40, [R1+0x54] ;  /* 0x0000540001287983 */ /* 0x00cea80000100800 */
[----:B------:R-:W3:Y:S04]  /*6190*/  LDL R38, [R1+0x58] ;  /* 0x0000580001267983 */ /* 0x000ee80000100800 */
[----:B------:R-:W4:Y:S01]  /*61a0*/  LDL R39, [R1+0x5c] ;  /* 0x00005c0001277983 */ /* 0x000f220000100800 */
[----:B------:R-:W-:Y:S02]  /*61b0*/  IADD3 R36, P4, P5, R26, R94, R79 ;  /* 0x0000005e1a247210 */ /* 0x000fe40007d9e04f */
[----:B------:R-:W-:-:S02]  /*61c0*/  LOP3.LUT P6, RZ, R19, 0x1, RZ, 0xc0, !PT ;  /* 0x0000000113ff7812 */ /* 0x000fc400078cc0ff */
[----:B------:R-:W-:Y:S02]  /*61d0*/  IADD3.X R37, R3, R114, R101, P4, P5 ;  /* 0x0000007203257210 */ /* 0x000fe400027ea465 */
[----:B------:R-:W-:Y:S02]  /*61e0*/  LEA R48, P4, R36, R92, 0x1 ;  /* 0x0000005c24307211 */ /* 0x000fe400078808ff */
[----:B------:R-:W-:Y:S02]  /*61f0*/  SEL R117, R110, R117, !P6 ;  /* 0x000000756e757207 */ /* 0x000fe40007000000 */
[----:B------:R-:W-:Y:S02]  /*6200*/  LEA.HI.X R49, R36, R93, R37, 0x1, P4 ;  /* 0x0000005d24317211 */ /* 0x000fe400020f0c25 */
[----:B------:R-:W-:-:S04]  /*6210*/  SHF.R.S32.HI R36, RZ, 0x1f, R117 ;  /* 0x0000001fff247819 */ /* 0x000fc80000011475 */
[----:B------:R-:W-:-:S04]  /*6220*/  LEA.HI R36, R36, R117, RZ, 0x4 ;  /* 0x0000007524247211 */ /* 0x000fc800078f20ff */
[----:B------:R-:W-:-:S04]  /*6230*/  SHF.R.S32.HI R36, RZ, 0x4, R36 ;  /* 0x00000004ff247819 */ /* 0x000fc80000011424 */
[----:B------:R-:W-:-:S04]  /*6240*/  LEA.HI.SX32 R36, R9, R36, 0x1d ;  /* 0x0000002409247211 */ /* 0x000fc800078feaff */
[----:B------:R-:W-:Y:S01]  /*6250*/  SHF.R.S32.HI R37, RZ, 0x1f, R36 ;  /* 0x0000001fff257819 */ /* 0x000fe20000011424 */
[----:B------:R-:W-:-:S03]  /*6260*/  IMAD.SHL.U32 R50, R36, 0x8, RZ ;  /* 0x0000000824327824 */ /* 0x000fc600078e00ff */
[----:B------:R-:W-:-:S04]  /*6270*/  LEA.HI R37, R37, R36, RZ, 0x2 ;  /* 0x0000002425257211 */ /* 0x000fc800078f10ff */
[----:B------:R-:W-:Y:S02]  /*6280*/  SHF.R.S32.HI R37, RZ, 0x2, R37 ;  /* 0x00000002ff257819 */ /* 0x000fe40000011425 */
[----:B------:R-:W-:Y:S01]  /*6290*/  ISETP.GE.AND P4, PT, R4, R108, PT ;  /* 0x0000006c0400720c */ /* 0x000fe20003f86270 */
[----:B------:R-:W-:Y:S01]  /*62a0*/  BSSY B1, `(.L_x_9808) ;  /* 0x0000066000017945 */ /* 0x000fe20003800000 */
[----:B--2---:R-:W-:-:S04]  /*62b0*/  LOP3.LUT R36, R40, 0x18, R50, 0xf8, !PT ;  /* 0x0000001828247812 */ /* 0x004fc800078ef832 */
[----:B---3--:R-:W-:Y:S01]  /*62c0*/  LOP3.LUT R36, R36, R38, RZ, 0x3c, !PT ;  /* 0x0000002624247212 */ /* 0x008fe200078e3cff */
[----:B----4-:R-:W-:-:S04]  /*62d0*/  IMAD R37, R37, 0x1200, R39 ;  /* 0x0000120025257824 */ /* 0x010fc800078e0227 */
[----:B------:R-:W-:Y:S02]  /*62e0*/  IMAD.IADD R36, R37, 0x1, R36 ;  /* 0x0000000125247824 */ /* 0x000fe400078e0224 */
[C---:B------:R-:W-:Y:S02]  /*62f0*/  IMAD R37, R17.reuse, 0x3600, R104 ;  /* 0x0000360011257824 */ /* 0x040fe400078e0268 */
        /* <DEDUP_REMOVED lines=8> */
[--C-:B------:R-:W-:Y:S01]  /*6380*/  SHF.R.U32.HI R54, RZ, 0x10, R33.reuse ;  /* 0x00000010ff367819 */ /* 0x100fe20000011621 */
        /* <DEDUP_REMOVED lines=8> */
[----:B------:R-:W-:Y:S01]  /*6410*/  FMUL.FTZ R57, R55, R54 ;  /* 0x0000003637397220 */ /* 0x000fe20000410000 */
        /* <DEDUP_REMOVED lines=8> */
[----:B------:R-:W-:-:S02]  /*64a0*/  PRMT R33, R124, 0x5432, R33 ;  /* 0x000054327c217816 */ /* 0x000fc40000000021 */
[C---:B------:R-:W-:Y:S01]  /*64b0*/  FFMA.FTZ R53, R37.reuse, R51, -R53 ;  /* 0x0000003325357223 */ /* 0x040fe20000010835 */
[----:B------:R-:W-:Y:S01]  /*64c0*/  FFMA.FTZ R41, R37, R52, R41 ;  /* 0x0000003425297223 */ /* 0x000fe20000010029 */
[----:B------:R-:W-:Y:S01]  /*64d0*/  SHF.R.U32.HI R37, RZ, 0x10, R47 ;  /* 0x00000010ff257819 */ /* 0x000fe2000001162f */
[----:B------:R-:W-:Y:S01]  /*64e0*/  IMAD.U32 R52, R43, 0x10000, RZ ;  /* 0x000100002b347824 */ /* 0x000fe200078e00ff */
[----:B------:R-:W-:Y:S01]  /*64f0*/  SHF.R.U64 R44, R44, 0x10, R45 ;  /* 0x000000102c2c7819 */ /* 0x000fe2000000122d */
[----:B------:R-:W-:Y:S01]  /*6500*/  IMAD.U32 R54, R33, 0x10000, RZ ;  /* 0x0001000021367824 */ /* 0x000fe200078e00ff */
[----:B------:R-:W-:Y:S01]  /*6510*/  PRMT R37, R126, 0x5432, R37 ;  /* 0x000054327e257816 */ /* 0x000fe20000000025 */
[----:B------:R-:W-:Y:S01]  /*6520*/  IMAD.U32 R45, R39, 0x10000, RZ ;  /* 0x00010000272d7824 */ /* 0x000fe200078e00ff */
[----:B------:R-:W-:Y:S02]  /*6530*/  LOP3.LUT R33, R33, 0xffff0000, RZ, 0xc0, !PT ;  /* 0xffff000021217812 */ /* 0x000fe400078ec0ff */
[----:B------:R-:W-:Y:S01]  /*6540*/  LOP3.LUT R39, R39, 0xffff0000, RZ, 0xc0, !PT ;  /* 0xffff000027277812 */ /* 0x000fe200078ec0ff */
[C---:B------:R-:W-:Y:S01]  /*6550*/  IMAD.U32 R51, R37.reuse, 0x10000, RZ ;  /* 0x0001000025337824 */ /* 0x040fe200078e00ff */
[----:B------:R-:W-:-:S02]  /*6560*/  LOP3.LUT R37, R37, 0xffff0000, RZ, 0xc0, !PT ;  /* 0xffff000025257812 */ /* 0x000fc400078ec0ff */
[----:B------:R-:W-:Y:S01]  /*6570*/  PRMT R44, R127, 0x5410, R44 ;  /* 0x000054107f2c7816 */ /* 0x000fe2000000002c */
[CC--:B------:R-:W-:Y:S01]  /*6580*/  FMUL.FTZ R56, R52.reuse, R51.reuse ;  /* 0x0000003334387220 */ /* 0x0c0fe20000410000 */
[-C--:B------:R-:W-:Y:S01]  /*6590*/  FMUL.FTZ R52, R52, R54.reuse ;  /* 0x0000003634347220 */ /* 0x080fe20000410000 */
[----:B------:R-:W-:Y:S02]  /*65a0*/  PRMT R32, R125, 0x5410, R32 ;  /* 0x000054107d207816 */ /* 0x000fe40000000020 */
[C---:B------:R-:W-:Y:S01]  /*65b0*/  FFMA.FTZ R56, R45.reuse, R54, -R56 ;  /* 0x000000362d387223 */ /* 0x040fe20000010838 */
[----:B------:R-:W-:Y:S01]  /*65c0*/  FFMA.FTZ R52, R45, R51, R52 ;  /* 0x000000332d347223 */ /* 0x000fe20000010034 */
[----:B------:R-:W-:Y:S01]  /*65d0*/  LOP3.LUT R45, R43, 0xffff0000, RZ, 0xc0, !PT ;  /* 0xffff00002b2d7812 */ /* 0x000fe200078ec0ff */
[C---:B------:R-:W-:Y:S01]  /*65e0*/  IMAD.U32 R51, R32.reuse, 0x10000, RZ ;  /* 0x0001000020337824 */ /* 0x040fe200078e00ff */
[----:B------:R-:W-:Y:S02]  /*65f0*/  LOP3.LUT R32, R32, 0xffff0000, RZ, 0xc0, !PT ;  /* 0xffff000020207812 */ /* 0x000fe400078ec0ff */
[----:B------:R-:W-:Y:S01]  /*6600*/  SHF.R.U64 R47, R46, 0x10, R47 ;  /* 0x000000102e2f7819 */ /* 0x000fe2000000122f */
[C---:B------:R-:W-:Y:S01]  /*6610*/  FMUL.FTZ R43, R45.reuse, R37 ;  /* 0x000000252d2b7220 */ /* 0x040fe20000410000 */
[----:B------:R-:W-:Y:S01]  /*6620*/  FMUL.FTZ R45, R45, R33 ;  /* 0x000000212d2d7220 */ /* 0x000fe20000410000 */
[----:B------:R-:W-:-:S02]  /*6630*/  SHF.R.U64 R35, R34, 0x10, R35 ;  /* 0x0000001022237819 */ /* 0x000fc40000001223 */
[C---:B------:R-:W-:Y:S01]  /*6640*/  FFMA.FTZ R43, R39.reuse, R33, -R43 ;  /* 0x00000021272b7223 */ /* 0x040fe2000001082b */
[----:B------:R-:W-:Y:S01]  /*6650*/  FFMA.FTZ R45, R39, R37, R45 ;  /* 0x00000025272d7223 */ /* 0x000fe2000001002d */
[----:B------:R-:W-:Y:S01]  /*6660*/  IMAD.U32 R39, R40, 0x10000, RZ ;  /* 0x0001000028277824 */ /* 0x000fe200078e00ff */
[----:B------:R-:W-:Y:S01]  /*6670*/  PRMT R126, R126, 0x5410, R47 ;  /* 0x000054107e7e7816 */ /* 0x000fe2000000002f */
[C---:B------:R-:W-:Y:S01]  /*6680*/  IMAD.U32 R37, R44.reuse, 0x10000, RZ ;  /* 0x000100002c257824 */ /* 0x040fe200078e00ff */
[----:B------:R-:W-:Y:S01]  /*6690*/  LOP3.LUT R44, R44, 0xffff0000, RZ, 0xc0, !PT ;  /* 0xffff00002c2c7812 */ /* 0x000fe200078ec0ff */
[----:B------:R-:W-:Y:S01]  /*66a0*/  IMAD.U32 R33, R36, 0x10000, RZ ;  /* 0x0001000024217824 */ /* 0x000fe200078e00ff */
[----:B------:R-:W-:Y:S01]  /*66b0*/  PRMT R124, R124, 0x5410, R35 ;  /* 0x000054107c7c7816 */ /* 0x000fe20000000023 */
[C---:B------:R-:W-:Y:S01]  /*66c0*/  FMUL.FTZ R54, R39.reuse, R37 ;  /* 0x0000002527367220 */ /* 0x040fe20000410000 */
[-C--:B------:R-:W-:Y:S01]  /*66d0*/  FMUL.FTZ R39, R39, R51.reuse ;  /* 0x0000003327277220 */ /* 0x080fe20000410000 */
[----:B------:R-:W-:Y:S01]  /*66e0*/  IMAD.U32 R35, R38, 0x10000, RZ ;  /* 0x0001000026237824 */ /* 0x000fe200078e00ff */
[----:B------:R-:W-:Y:S01]  /*66f0*/  LOP3.LUT R47, R126, 0xffff0000, RZ, 0xc0, !PT ;  /* 0xffff00007e2f7812 */ /* 0x000fe200078ec0ff */
[C---:B------:R-:W-:Y:S01]  /*6700*/  FFMA.FTZ R54, R33.reuse, R51, -R54 ;  /* 0x0000003321367223 */ /* 0x040fe20000010836 */
[----:B------:R-:W-:Y:S01]  /*6710*/  FFMA.FTZ R39, R33, R37, R39 ;  /* 0x0000002521277223 */ /* 0x000fe20000010027 */
[----:B------:R-:W-:-:S02]  /*6720*/  LOP3.LUT R33, R40, 0xffff0000, RZ, 0xc0, !PT ;  /* 0xffff000028217812 */ /* 0x000fc400078ec0ff */
[----:B------:R-:W-:Y:S01]  /*6730*/  LOP3.LUT R37, R36, 0xffff0000, RZ, 0xc0, !PT ;  /* 0xffff000024257812 */ /* 0x000fe200078ec0ff */
[----:B------:R-:W-:Y:S01]  /*6740*/  IMAD.U32 R36, R124, 0x10000, RZ ;  /* 0x000100007c247824 */ /* 0x000fe200078e00ff */
[----:B------:R-:W-:Y:S01]  /*6750*/  LOP3.LUT R38, R38, 0xffff0000, RZ, 0xc0, !PT ;  /* 0xffff000026267812 */ /* 0x000fe200078ec0ff */
[C---:B------:R-:W-:Y:S01]  /*6760*/  FMUL.FTZ R34, R33.reuse, R44 ;  /* 0x0000002c21227220 */ /* 0x040fe20000410000 */
[----:B------:R-:W-:Y:S01]  /*6770*/  FMUL.FTZ R51, R33, R32 ;  /* 0x0000002021337220 */ /* 0x000fe20000410000 */
[----:B------:R-:W-:Y:S02]  /*6780*/  F2FP.BF16.F32.PACK_AB R43, R43, R56 ;  /* 0x000000382b2b723e */ /* 0x000fe400000010ff */
[C---:B------:R-:W-:Y:S01]  /*6790*/  FFMA.FTZ R33, R37.reuse, R32, -R34 ;  /* 0x0000002025217223 */ /* 0x040fe20000010822 */
[----:B------:R-:W-:Y:S01]  /*67a0*/  FFMA.FTZ R32, R37, R44, R51 ;  /* 0x0000002c25207223 */ /* 0x000fe20000010033 */
[C---:B------:R-:W-:Y:S01]  /*67b0*/  IMAD.U32 R34, R42.reuse, 0x10000, RZ ;  /* 0x000100002a227824 */ /* 0x040fe200078e00ff */
[----:B------:R-:W-:Y:S01]  /*67c0*/  LOP3.LUT R42, R42, 0xffff0000, RZ, 0xc0, !PT ;  /* 0xffff00002a2a7812 */ /* 0x000fe200078ec0ff */
[----:B------:R-:W-:Y:S01]  /*67d0*/  IMAD.U32 R37, R126, 0x10000, RZ ;  /* 0x000100007e257824 */ /* 0x000fe200078e00ff */
[----:B------:R-:W-:Y:S01]  /*67e0*/  F2FP.BF16.F32.PACK_AB R45, R45, R52 ;  /* 0x000000342d2d723e */ /* 0x000fe200000010ff */
[C---:B------:R-:W-:Y:S01]  /*67f0*/  FMUL.FTZ R44, R34.reuse, R36 ;  /* 0x00000024222c7220 */ /* 0x040fe20000410000 */
[----:B------:R-:W-:Y:S01]  /*6800*/  F2FP.BF16.F32.PACK_AB R41, R41, R55 ;  /* 0x000000372929723e */ /* 0x000fe200000010ff */
[----:B------:R-:W-:Y:S01]  /*6810*/  FMUL.FTZ R40, R34, R37 ;  /* 0x0000002522287220 */ /* 0x000fe20000410000 */
[----:B------:R-:W-:-:S03]  /*6820*/  FMUL.FTZ R51, R42, R47 ;  /* 0x0000002f2a337220 */ /* 0x000fc60000410000 */
[C---:B------:R-:W-:Y:S01]  /*6830*/  FFMA.FTZ R34, R35.reuse, R36, -R40 ;  /* 0x0000002423227223 */ /* 0x040fe20000010828 */
[----:B------:R-:W-:Y:S01]  /*6840*/  FFMA.FTZ R35, R35, R37, R44 ;  /* 0x0000002523237223 */ /* 0x000fe2000001002c */
[----:B------:R-:W-:Y:S02]  /*6850*/  LOP3.LUT R37, R124, 0xffff0000, RZ, 0xc0, !PT ;  /* 0xffff00007c257812 */ /* 0x000fe400078ec0ff */
[----:B------:R-:W-:Y:S01]  /*6860*/  F2FP.BF16.F32.PACK_AB R40, R32, R39 ;  /* 0x000000272028723e */ /* 0x000fe200000010ff */
[----:B------:R-:W-:Y:S01]  /*6870*/  IMAD.MOV.U32 R39, RZ, RZ, R43 ;  /* 0x000000ffff277224 */ /* 0x000fe200078e002b */
[----:B------:R-:W-:Y:S01]  /*6880*/  F2FP.BF16.F32.PACK_AB R36, R33, R54 ;  /* 0x000000362124723e */ /* 0x000fe200000010ff */
[-C--:B------:R-:W-:Y:S01]  /*6890*/  FMUL.FTZ R42, R42, R37.reuse ;  /* 0x000000252a2a7220 */ /* 0x080fe20000410000 */
[----:B------:R-:W-:Y:S01]  /*68a0*/  FFMA.FTZ R51, R38, R37, -R51 ;  /* 0x0000002526337223 */ /* 0x000fe20000010833 */
[----:B------:R-:W-:Y:S01]  /*68b0*/  F2FP.BF16.F32.PACK_AB R37, R53, R57 ;  /* 0x000000393525723e */ /* 0x000fe200000010ff */
[----:B------:R-:W-:-:S02]  /*68c0*/  IMAD.MOV.U32 R43, RZ, RZ, R45 ;  /* 0x000000ffff2b7224 */ /* 0x000fc400078e002d */
[----:B------:R-:W-:Y:S01]  /*68d0*/  FFMA.FTZ R42, R38, R47, R42 ;  /* 0x0000002f262a7223 */ /* 0x000fe2000001002a */
[----:B------:R-:W-:-:S04]  /*68e0*/  F2FP.BF16.F32.PACK_AB R38, R51, R34 ;  /* 0x000000223326723e */ /* 0x000fc800000010ff */
[----:B------:R-:W-:-:S07]  /*68f0*/  F2FP.BF16.F32.PACK_AB R42, R42, R35 ;  /* 0x000000232a2a723e */ /* 0x000fce00000010ff */
.L_x_9809:
[----:B------:R-:W-:Y:S05]  /*6900*/  BSYNC B1 ;  /* 0x0000000000017941 */ /* 0x000fea0003800000 */
.L_x_9808:
[----:B-1----:R1:W-:Y:S01]  /*6910*/  STG.E.128 desc[UR60][R48.64], R36 ;  /* 0x0000002430007986 */ /* 0x0023e2000c101d3c */
[----:B------:R-:W-:-:S13]  /*6920*/  ISETP.GE.AND P4, PT, R50, R113, PT ;  /* 0x000000713200720c */ /* 0x000fda0003f86270 */
[----:B------:R-:W-:Y:S05]  /*6930*/  @P4 BRA `(.L_x_9772) ;  /* 0x00000000009c4947 */ /* 0x000fea0003800000 */
[--C-:B------:R-:W-:Y:S02]  /*6940*/  SHF.R.S32.HI R32, RZ, 0x1f, R50.reuse ;  /* 0x0000001fff207819 */ /* 0x100fe40000011432 */
[----:B------:R-:W-:-:S04]  /*6950*/  IADD3 R50, P4, P5, R26, R94, R50 ;  /* 0x0000005e1a327210 */ /* 0x000fc80007d9e032 */
[----:B------:R-:W-:Y:S02]  /*6960*/  IADD3.X R32, R3, R114, R32, P4, P5 ;  /* 0x0000007203207210 */ /* 0x000fe400027ea420 */
[----:B------:R-:W-:-:S04]  /*6970*/  LEA R92, P4, R50, R92, 0x1 ;  /* 0x0000005c325c7211 */ /* 0x000fc800078808ff */
[----:B------:R-:W-:-:S05]  /*6980*/  LEA.HI.X R93, R50, R93, R32, 0x1, P4 ;  /* 0x0000005d325d7211 */ /* 0x000fca00020f0c20 */
[----:B--2---:R2:W-:Y:S01]  /*6990*/  STG.E.128 desc[UR60][R92.64], R40 ;  /* 0x000000285c007986 */ /* 0x0045e2000c101d3c */
[----:B------:R-:W-:Y:S05]  /*69a0*/  BRA `(.L_x_9772) ;  /* 0x0000000000807947 */ /* 0x000fea0003800000 */
.L_x_9765:
[----:B------:R-:W2:Y:S02]  /*69b0*/  LDL R32, [R1+0x50] ;  /* 0x0000500001207983 */ /* 0x000ea40000100800 */
[----:B--2---:R-:W-:-:S13]  /*69c0*/  ISETP.NE.AND P3, PT, R32, 0x3, PT ;  /* 0x000000032000780c */ /* 0x004fda0003f65270 */
[----:B------:R-:W-:Y:S05]  /*69d0*/  @!P3 BRA `(.L_x_9810) ;  /* 0x000000000004b947 */ /* 0x000fea0003800000 */
[----:B------:R-:W-:Y:S01]  /*69e0*/  BPT.TRAP 0x1 ;  /* 0x000000040000795c */ /* 0x000fe20000300000 */
.L_x_9810:
[----:B------:R-:W-:Y:S01]  /*69f0*/  IMAD R20, R17, 0x8, R16 ;  /* 0x0000000811147824 */ /* 0x000fe200078e0210 */
[----:B------:R-:W-:Y:S01]  /*6a00*/  SHF.L.U32 R90, R156, 0x1f, RZ ;  /* 0x0000001f9c5a7819 */ /* 0x000fe200000006ff */
[----:B------:R-:W-:Y:S01]  /*6a10*/  IMAD R89, R24, -0x90, R2 ;  /* 0xffffff7018597824 */ /* 0x000fe200078e0202 */
[----:B------:R-:W-:Y:S02]  /*6a20*/  BSSY B1, `(.L_x_9811) ;  /* 0x0000004000017945 */ /* 0x000fe40003800000 */
[----:B------:R-:W0:Y:S02]  /*6a30*/  SYNCS.PHASECHK.TRANS64.TRYWAIT P4, [R20+URZ+0x31c90], R90 ;  /* 0x031c905a140075a7 */ /* 0x000e24000808017f */
[----:B------:R-:W-:Y:S01]  /*6a40*/  VIMNMX R89, R89, 0x90, PT ;  /* 0x0000009059597848 */ /* 0x000fe20003fe0100 */
[----:B0-----:R-:W-:Y:S06]  /*6a50*/  @!P4 BRA `(.L_x_9812) ;  /* 0x000001a4009cc947 */ /* 0x001fec0003800000 */
.L_x_10070:
[----:B------:R-:W-:Y:S05]  /*6a60*/  BSYNC B1 ;  /* 0x0000000000017941 */ /* 0x000fea0003800000 */
.L_x_9811:
[----:B------:R-:W-:-:S13]  /*6a70*/  ISETP.GE.AND P4, PT, R144, R89, PT ;  /* 0x000000599000720c */ /* 0x000fda0003f86270 */
[----:B------:R-:W-:Y:S05]  /*6a80*/  @P4 BRA `(.L_x_9772) ;  /* 0x0000000000484947 */ /* 0x000fea0003800000 */
[----:B------:R-:W-:-:S13]  /*6a90*/  ISETP.NE.AND P4, PT, R10, RZ, PT ;  /* 0x000000ff0a00720c */ /* 0x000fda0003f85270 */
[----:B------:R-:W1:Y:S04]  /*6aa0*/  @P4 LDS.128 R32, [R82+0x16800] ;  /* 0x0168000052204984 */ /* 0x000e680000000c00 */
[----:B-1----:R-:W-:Y:S01]  /*6ab0*/  @P4 STG.E.128 desc[UR60][R36.64], R32 ;  /* 0x0000002024004986 */ /* 0x002fe2000c101d3c */
        /* <DEDUP_REMOVED lines=14> */
[----:B-1----:R1:W-:Y:S02]  /*6ba0*/  @P4 STG.E.128 desc[UR60][R36.64+0xa0], R32 ;  /* 0x0000a02024004986 */ /* 0x0023e4000c101d3c */
.L_x_9772:
[----:B------:R-:W-:Y:S05]  /*6bb0*/  BSYNC B0 ;  /* 0x0000000000007941 */ /* 0x000fea0003800000 */
.L_x_9764:
        /* <DEDUP_REMOVED lines=17> */
.L_x_9814:
[----:B------:R-:W-:Y:S05]  /*6cd0*/  BSYNC B0 ;  /* 0x0000000000007941 */ /* 0x000fea0003800000 */
.L_x_9813:
[----:B------:R-:W2:Y:S01]  /*6ce0*/  SYNCS.PHASECHK.TRANS64.TRYWAIT P3, [R20+URZ+0x31cb0], R90 ;  /* 0x031cb05a140075a7 */ /* 0x000ea2000806017f */
[----:B------:R-:W-:Y:S04]  /*6cf0*/  BSSY B0, `(.L_x_9815) ;  /* 0x0000002000007945 */ /* 0x000fe80003800000 */
[----:B--2---:R-:W-:Y:S05]  /*6d00*/  @!P3 BRA `(.L_x_9816) ;  /* 0x000001a40004b947 */ /* 0x004fea0003800000 */
.L_x_10071:
[----:B------:R-:W-:Y:S05]  /*6d10*/  BSYNC B0 ;  /* 0x0000000000007941 */ /* 0x000fea0003800000 */
.L_x_9815:
[----:B------:R-:W-:Y:S01]  /*6d20*/  ISETP.GE.AND P3, PT, R144, R89, PT ;  /* 0x000000599000720c */ /* 0x000fe20003f66270 */
[----:B------:R-:W-:-:S12]  /*6d30*/  BSSY B0, `(.L_x_9817) ;  /* 0x0000020000007945 */ /* 0x000fd80003800000 */
[----:B------:R-:W-:Y:S05]  /*6d40*/  @P3 BRA `(.L_x_9818) ;  /* 0x0000000000783947 */ /* 0x000fea0003800000 */
[----:B------:R-:W-:Y:S01]  /*6d50*/  IMAD.WIDE R34, R24, 0x90, R70 ;  /* 0x0000009018227825 */ /* 0x000fe200078e0246 */
[----:B------:R-:W-:-:S03]  /*6d60*/  ULDC.64 UR4, c[0x0][0x328] ;  /* 0x0000ca0000047ab9 */ /* 0x000fc60000000a00 */
[----:B------:R-:W-:Y:S02]  /*6d70*/  IMAD R35, R35, UR4, RZ ;  /* 0x0000000423237c24 */ /* 0x000fe4000f8e02ff */
[----:B-1----:R-:W-:Y:S02]  /*6d80*/  IMAD.MOV.U32 R32, RZ, RZ, R28 ;  /* 0x000000ffff207224 */ /* 0x002fe400078e001c */
[----:B------:R-:W-:Y:S02]  /*6d90*/  IMAD.MOV.U32 R33, RZ, RZ, R91 ;  /* 0x000000ffff217224 */ /* 0x000fe400078e005b */
[C---:B------:R-:W-:Y:S02]  /*6da0*/  IMAD R35, R34.reuse, UR5, R35 ;  /* 0x0000000522237c24 */ /* 0x040fe4000f8e0223 */
[----:B------:R-:W-:Y:S01]  /*6db0*/  IMAD.WIDE.U32 R32, R34, UR4, R32 ;  /* 0x0000000422207c25 */ /* 0x000fe2000f8e0020 */
[----:B------:R-:W-:-:S03]  /*6dc0*/  ULDC.64 UR4, c[0x0][0x318] ;  /* 0x0000c60000047ab9 */ /* 0x000fc60000000a00 */
[----:B------:R-:W-:Y:S01]  /*6dd0*/  IMAD.IADD R33, R33, 0x1, R35 ;  /* 0x0000000121217824 */ /* 0x000fe200078e0223 */
[----:B------:R-:W-:Y:S01]  /*6de0*/  LEA R36, P3, R32, UR4, 0x1 ;  /* 0x0000000420247c11 */ /* 0x000fe2000f8608ff */
[----:B------:R-:W-:-:S03]  /*6df0*/  ULDC UR4, c[0x0][0x2f4] ;  /* 0x0000bd0000047ab9 */ /* 0x000fc60000000800 */
[----:B------:R-:W-:Y:S02]  /*6e00*/  LEA.HI.X R37, R32, UR5, R33, 0x1, P3 ;  /* 0x0000000520257c11 */ /* 0x000fe400098f0c21 */
        /* <DEDUP_REMOVED lines=17> */
[----:B-1----:R3:W-:Y:S02]  /*6f20*/  @!P3 STG.E.128 desc[UR60][R36.64+0xa0], R32 ;  /* 0x0000a0202400b986 */ /* 0x0027e4000c101d3c */
.L_x_9818:
[----:B------:R-:W-:Y:S05]  /*6f30*/  BSYNC B0 ;  /* 0x0000000000007941 */ /* 0x000fea0003800000 */
.L_x_9817:
[----:B------:R-:W-:Y:S01]  /*6f40*/  @!PT LDS RZ, [RZ] ;  /* 0x00000000fffff984 */ /* 0x000fe20000000800 */
[----:B------:R-:W-:Y:S01]  /*6f50*/  @!PT LDS RZ, [RZ] ;  /* 0x00000000fffff984 */ /* 0x000fe20000000800 */
[----:B------:R-:W-:Y:S01]  /*6f60*/  @!PT LDS RZ, [RZ] ;  /* 0x00000000fffff984 */ /* 0x000fe20000000800 */
[----:B------:R-:W-:Y:S01]  /*6f70*/  @!PT LDS RZ, [RZ] ;  /* 0x00000000fffff984 */ /* 0x000fe20000000800 */
[----:B------:R4:W-:Y:S06]  /*6f80*/  MEMBAR.ALL.CTA ;  /* 0x0000000000007992 */ /* 0x0009ec0000008000 */
[----:B----4-:R-:W4:Y:S01]  /*6f90*/  FENCE.VIEW.ASYNC.S ;  /* 0x00000000000073c6 */ /* 0x010f220000000000 */
[----:B------:R-:W-:Y:S02]  /*6fa0*/  VIADD R17, R17, 0x1 ;  /* 0x0000000111117836 */ /* 0x000fe40000000000 */
[----:B0-2---:R-:W-:Y:S01]  /*6fb0*/  @!P4 VIADD R20, R20, 0x31cc0 ;  /* 0x00031cc01414c836 */ /* 0x005fe20000000000 */
[----:B----4-:R0:W-:Y:S02]  /*6fc0*/  BAR.SYNC.DEFER_BLOCKING R115, 0x80 ;  /* 0x000200730000751d */ /* 0x0101e40000010000 */
[----:B------:R-:W-:-:S02]  /*6fd0*/  ISETP.NE.AND P3, PT, R17, 0x2, PT ;  /* 0x000000021100780c */ /* 0x000fc40003f65270 */
[----:B------:R-:W-:Y:S02]  /*6fe0*/  @!P4 PRMT R20, RZ, 0x654, R20 ;  /* 0x00000654ff14c816 */ /* 0x000fe40000000014 */
[----:B------:R-:W-:Y:S02]  /*6ff0*/  SEL R21, RZ, 0x1, P3 ;  /* 0x00000001ff157807 */ /* 0x000fe40001800000 */
[----:B------:R-:W-:Y:S02]  /*7000*/  SEL R17, R17, RZ, P3 ;  /* 0x000000ff11117207 */ /* 0x000fe40001800000 */
[----:B------:R-:W-:Y:S01]  /*7010*/  LOP3.LUT R156, R156, R21, RZ, 0x3c, !PT ;  /* 0x000000159c9c7212 */ /* 0x000fe200078e3cff */
[----:B------:R0:W-:Y:S01]  /*7020*/  @!P4 SYNCS.ARRIVE.TRANS64.RED.A1T0 RZ, [R20+URZ], RZ ;  /* 0x000000ff14ffc9a7 */ /* 0x0001e2000810043f */
[----:B------:R-:W-:Y:S05]  /*7030*/  @P2 BRA `(.L_x_9819) ;  /* 0xffffffb800b82947 */ /* 0x000fea000383ffff */
[----:B-1-3--:R-:W1:Y:S01]  /*7040*/  S2R R32, SR_TID.X ;  /* 0x0000000000207919 */ /* 0x00ae620000002100 */
[----:B------:R-:W-:Y:S02]  /*7050*/  PLOP3.LUT P0, PT, PT, PT, PT, 0x8, 0x0 ;  /* 0x000000000000781c */ /* 0x000fe40003f0e170 */
[----:B-1----:R-:W-:-:S04]  /*7060*/  SHF.R.U32.HI R32, RZ, 0x7, R32 ;  /* 0x00000007ff207819 */ /* 0x002fc80000011620 */
[----:B------:R-:W-:-:S13]  /*7070*/  ISETP.NE.AND P5, PT, R32, 0x1, PT ;  /* 0x000000012000780c */ /* 0x000fda0003fa5270 */
[----:B------:R-:W-:Y:S06]  /*7080*/  @!P5 BAR.ARV 0x9, 0x100 ;  /* 0x024400000000db1d */ /* 0x000fec0000002000 */
.L_x_9759:
[----:B------:R-:W-:Y:S01]  /*7090*/  IMAD.MOV.U32 R2, RZ, RZ, RZ ;  /* 0x000000ffff027224 */ /* 0x000fe200078e00ff */
[----:B------:R-:W-:Y:S06]  /*70a0*/  @P0 BRA `(.L_x_9820) ;  /* 0x00000000000c0947 */ /* 0x000fec0003800000 */
[----:B------:R-:W1:Y:S01]  /*70b0*/  FENCE.VIEW.ASYNC.G ;  /* 0x00000000000073c6 */ /* 0x000e620000000100 */
[----:B------:R-:W-:Y:S05]  /*70c0*/  WARPSYNC.ALL ;  /* 0x0000000000007948 */ /* 0x000fea0003800000 */
[----:B-1----:R-:W-:Y:S06]  /*70d0*/  BAR.ARV 0xc, 0x200 ;  /* 0x0308000000007b1d */ /* 0x002fec0000002000 */
.L_x_9820:
[----:B------:R-:W-:Y:S01]  /*70e0*/  LOP3.LUT P0, RZ, R19, 0x4, RZ, 0xc0, !PT ;  /* 0x0000000413ff7812 */ /* 0x000fe2000780c0ff */
[----:B------:R-:W-:-:S12]  /*70f0*/  BSSY B0, `(.L_x_9821) ;  /* 0x0000021000007945 */ /* 0x000fd80003800000 */
[----:B------:R-:W-:Y:S05]  /*7100*/  @!P0 BRA `(.L_x_9822) ;  /* 0x00000000007c8947 */ /* 0x000fea0003800000 */
[----:B------:R-:W2:Y:S01]  /*7110*/  LDL R0, [R1+0x94] ;  /* 0x0000940001007983 */ /* 0x000ea20000100800 */
[----:B------:R-:W-:Y:S01]  /*7120*/  ULDC UR4, c[0x0][0x9f0] ;  /* 0x00027c0000047ab9 */ /* 0x000fe20000000800 */
[----:B--2---:R-:W-:-:S04]  /*7130*/  ISETP.NE.AND P0, PT, R0, RZ, PT ;  /* 0x000000ff0000720c */ /* 0x004fc80003f05270 */
[----:B------:R-:W-:-:S04]  /*7140*/  SEL R6, R0, UR4, P0 ;  /* 0x0000000400067c07 */ /* 0x000fc80008000000 */
[-C--:B------:R-:W-:Y:S02]  /*7150*/  IABS R5, R6.reuse ;  /* 0x0000000600057213 */ /* 0x080fe40000000000 */
[----:B------:R-:W-:Y:S02]  /*7160*/  IADD3 R0, R111, -0x1, R6 ;  /* 0xffffffff6f007810 */ /* 0x000fe40007ffe006 */
[----:B------:R-:W1:Y:S01]  /*7170*/  I2F.RP R4, R5 ;  /* 0x0000000500047306 */ /* 0x000e620000209400 */
        /* <DEDUP_REMOVED lines=24> */
.L_x_9822:
[----:B------:R-:W-:Y:S05]  /*7300*/  BSYNC B0 ;  /* 0x0000000000007941 */ /* 0x000fea0003800000 */
.L_x_9821:
        /* <DEDUP_REMOVED lines=24> */
[----:B------:R-:W-:-:S02]  /*7490*/  CS2R R68, SRZ ;  /* 0x0000000000447805 */ /* 0x000fc4000001ff00 */
        /* <DEDUP_REMOVED lines=8> */
[----:B------:R-:W0:Y:S01]  /*7520*/  S2R R3, SR_TID.X ;  /* 0x0000000000037919 */ /* 0x000e220000002100 */
[----:B------:R-:W-:Y:S01]  /*7530*/  UMOV UR4, 0xffffffff ;  /* 0xffffffff00047882 */ /* 0x000fe20000000000 */
[----:B0-----:R-:W-:-:S05]  /*7540*/  VIADD R38, R3, 0xffffff80 ;  /* 0xffffff8003267836 */ /* 0x001fca0000000000 */
[----:B------:R-:W-:-:S04]  /*7550*/  SHF.R.S32.HI R39, RZ, 0x1f, R38 ;  /* 0x0000001fff277819 */ /* 0x000fc80000011426 */
[----:B------:R-:W-:-:S04]  /*7560*/  LEA.HI R13, R39, R38, RZ, 0x7 ;  /* 0x00000026270d7211 */ /* 0x000fc800078f38ff */
[----:B------:R-:W-:Y:S01]  /*7570*/  SHF.R.S32.HI R13, RZ, 0x7, R13 ;  /* 0x00000007ff0d7819 */ /* 0x000fe2000001140d */
[----:B------:R-:W-:Y:S06]  /*7580*/  BRA.DIV UR4, `(.L_x_9824) ;  /* 0x0000019a04f87947 */ /* 0x000fec000b800000 */
[----:B------:R-:W0:Y:S04]  /*7590*/  SHFL.IDX PT, R0, R13, RZ, 0x1f ;  /* 0x00001fff0d007589 */ /* 0x000e2800000e0000 */
[----:B0-----:R0:W-:Y:S02]  /*75a0*/  STL [R1+0x7c], R0 ;  /* 0x00007c0001007387 */ /* 0x0011e40000100800 */
.L_x_10074:
[----:B------:R-:W0:Y:S01]  /*75b0*/  LDL R3, [R1+0x7c] ;  /* 0x00007c0001037983 */ /* 0x000e220000100800 */
[----:B------:R-:W-:Y:S01]  /*75c0*/  BSSY B6, `(.L_x_9825) ;  /* 0x000001b000067945 */ /* 0x000fe20003800000 */
[----:B0-----:R-:W-:-:S05]  /*75d0*/  IMAD.HI R0, R3, 0x55555556, RZ ;  /* 0x5555555603007827 */ /* 0x001fca00078e02ff */
[----:B------:R-:W-:-:S05]  /*75e0*/  LEA.HI R2, R0, R0, RZ, 0x1 ;  /* 0x0000000000027211 */ /* 0x000fca00078f08ff */
[----:B------:R-:W-:Y:S02]  /*75f0*/  IMAD R2, R2, -0x3, R3 ;  /* 0xfffffffd02027824 */ /* 0x000fe400078e0203 */
[----:B------:R-:W-:-:S04]  /*7600*/  VIADD R3, R16, 0x24300 ;  /* 0x0002430010037836 */ /* 0x000fc80000000000 */
[----:B------:R-:W-:Y:S01]  /*7610*/  IMAD R0, R2, 0x800, R3 ;  /* 0x0000080002007824 */ /* 0x000fe200078e0203 */
[----:B------:R-:W-:-:S04]  /*7620*/  LOP3.LUT P0, RZ, R3, 0x9f, RZ, 0xc0, !PT ;  /* 0x0000009f03ff7812 */ /* 0x000fc8000780c0ff */
[----:B------:R-:W-:-:S04]  /*7630*/  SHF.R.U32.HI R0, RZ, 0x4, R0 ;  /* 0x00000004ff007819 */ /* 0x000fc80000011600 */
[----:B------:R-:W-:-:S05]  /*7640*/  LOP3.LUT R0, R0, 0x3fff, RZ, 0xc0, !PT ;  /* 0x00003fff00007812 */ /* 0x000fca00078ec0ff */
[----:B------:R0:W-:Y:S01]  /*7650*/  STL [R1+0x84], R0 ;  /* 0x0000840001007387 */ /* 0x0001e20000100800 */
[----:B------:R-:W-:Y:S05]  /*7660*/  @!P0 BRA `(.L_x_9826) ;  /* 0x0000000000408947 */ /* 0x000fea0003800000 */
[----:B0-----:R-:W-:Y:S01]  /*7670*/  MOV R0, 0x0 ;  /* 0x0000000000007802 */ /* 0x001fe20000000f00 */
[----:B------:R-:W-:Y:S01]  /*7680*/  ULDC.64 UR4, c[0x4][0x1b8] ;  /* 0x01006e0000047ab9 */ /* 0x000fe20000000a00 */
[----:B------:R-:W-:Y:S01]  /*7690*/  ULDC.64 UR6, c[0x4][0x1c0] ;  /* 0x0100700000067ab9 */ /* 0x000fe20000000a00 */
[----:B------:R-:W-:Y:S01]  /*76a0*/  IMAD.U32 R4, RZ, RZ, UR4 ;  /* 0x00000004ff047e24 */ /* 0x000fe2000f8e00ff */
[----:B-1----:R0:W1:Y:S01]  /*76b0*/  LDC.64 R14, c[0x4][R0] ;  /* 0x01000000000e7b82 */ /* 0x0020620000000a00 */
        /* <DEDUP_REMOVED lines=11> */
.L_x_9826:
[----:B------:R-:W-:Y:S05]  /*7770*/  BSYNC B6 ;  /* 0x0000000000067941 */ /* 0x000fea0003800000 */
.L_x_9825:
[----:B------:R-:W-:Y:S02]  /*7780*/  ULDC UR4, c[0x0][0x3f4] ;  /* 0x0000fd0000047ab9 */ /* 0x000fe40000000800 */
[----:B------:R-:W-:-:S13]  /*7790*/  ISETP.LT.AND P0, PT, RZ, UR4, PT ;  /* 0x00000004ff007c0c */ /* 0x000fda000bf01270 */
[----:B------:R-:W-:Y:S05]  /*77a0*/  @P0 BRA `(.L_x_9827) ;  /* 0x0000000000400947 */ /* 0x000fea0003800000 */
[----:B------:R-:W0:Y:S02]  /*77b0*/  LDL R20, [R1+0xa4] ;  /* 0x0000a40001147983 */ /* 0x000e240000100800 */
[----:B0-----:R-:W-:-:S04]  /*77c0*/  LEA.HI R0, R20, R20, RZ, 0x1 ;  /* 0x0000001414007211 */ /* 0x001fc800078f08ff */
        /* <DEDUP_REMOVED lines=8> */
.L_x_9830:
[----:B--2---:R2:W3:Y:S02]  /*7850*/  SYNCS.PHASECHK.TRANS64.TRYWAIT P0, [R16+URZ+0x31c00], R3 ;  /* 0x031c0003100075a7 */ /* 0x0044e4000800017f */
[----:B---3--:R-:W-:Y:S05]  /*7860*/  @!P0 NANOSLEEP.SYNCS 0x989680 ;  /* 0x009896800000895d */ /* 0x008fea0003900000 */
[----:B------:R-:W3:Y:S02]  /*7870*/  @!P0 SYNCS.PHASECHK.TRANS64 P0, [R16+URZ+0x31c00], R3 ;  /* 0x031c0003100085a7 */ /* 0x000ee4000800007f */
[----:B---3--:R-:W-:Y:S05]  /*7880*/  @!P0 BRA `(.L_x_9830) ;  /* 0xfffffffc00f08947 */ /* 0x008fea000383ffff */
.L_x_9829:
[----:B------:R-:W-:Y:S05]  /*7890*/  BSYNC B0 ;  /* 0x0000000000007941 */ /* 0x000fea0003800000 */
.L_x_9828:
[----:B------:R-:W-:Y:S05]  /*78a0*/  BRA `(.L_x_9831) ;  /* 0x0000003c00cc7947 */ /* 0x000fea0003800000 */
.L_x_9827:
[----:B------:R-:W2:Y:S01]  /*78b0*/  LDL R3, [R1+0xc8] ;  /* 0x0000c80001037983 */ /* 0x000ea20000100800 */
[----:B0----5:R-:W-:Y:S01]  /*78c0*/  SHF.R.S32.HI R0, RZ, 0x1f, R107 ;  /* 0x0000001fff007819 */ /* 0x021fe2000001146b */
        /* <DEDUP_REMOVED lines=16> */
[----:B--2---:R-:W-:-:S13]  /*79d0*/  LOP3.LUT P0, RZ, R3, 0x1bf, RZ, 0xc0, !PT ;  /* 0x000001bf03ff7812 */ /* 0x004fda000780c0ff */
[----:B------:R-:W-:Y:S05]  /*79e0*/  @!P0 BRA `(.L_x_9832) ;  /* 0x0000000000408947 */ /* 0x000fea0003800000 */
[----:B------:R-:W-:Y:S01]  /*79f0*/  MOV R0, 0x0 ;  /* 0x0000000000007802 */ /* 0x000fe20000000f00 */
        /* <DEDUP_REMOVED lines=15> */
.L_x_9832:
[----:B------:R-:W-:Y:S01]  /*7af0*/  ULDC.U8 UR4, c[0x0][0x410] ;  /* 0x0001040000047ab9 */ /* 0x000fe20000000000 */
[----:B------:R-:W-:Y:S01]  /*7b00*/  BSSY B0, `(.L_x_9833) ;  /* 0x00003c5000007945 */ /* 0x000fe20003800000 */
[----:B------:R-:W-:Y:S01]  /*7b10*/  ISETP.NE.AND P0, PT, RZ, UR4, PT ;  /* 0x00000004ff007c0c */ /* 0x000fe2000bf05270 */
[----:B------:R-:W-:-:S12]  /*7b20*/  IMAD R8, R109, 0xc0, R144 ;  /* 0x000000c06d087824 */ /* 0x000fd800078e0290 */
[----:B------:R-:W-:Y:S05]  /*7b30*/  @!P0 BRA `(.L_x_9834) ;  /* 0x0000001c00788947 */ /* 0x000fea0003800000 */
[----:B------:R-:W-:-:S03]  /*7b40*/  UMOV UR4, 0xffffffff ;  /* 0xffffffff00047882 */ /* 0x000fc60000000000 */
[----:B------:R-:W-:Y:S05]  /*7b50*/  BRA.DIV UR4, `(.L_x_9835) ;  /* 0x0000019604ac7947 */ /* 0x000fea000b800000 */
[----:B------:R0:W2:Y:S04]  /*7b60*/  SHFL.IDX PT, R3, R25, RZ, 0x1e1f ;  /* 0x001e1fff19037589 */ /* 0x0000a800000e0000 */
[----:B------:R0:W3:Y:S04]  /*7b70*/  SHFL.IDX PT, R0, R24, RZ, 0x1e1f ;  /* 0x001e1fff18007589 */ /* 0x0000e800000e0000 */
[----:B------:R0:W4:Y:S04]  /*7b80*/  SHFL.IDX PT, R5, R27, RZ, 0x1e1f ;  /* 0x001e1fff1b057589 */ /* 0x00012800000e0000 */
[----:B------:R0:W0:Y:S02]  /*7b90*/  SHFL.IDX PT, R4, R26, RZ, 0x1e1f ;  /* 0x001e1fff1a047589 */ /* 0x00002400000e0000 */
.L_x_10080:
[----:B------:R-:W5:Y:S01]  /*7ba0*/  LDL R57, [R1+0xa4] ;  /* 0x0000a40001397983 */ /* 0x000f620000100800 */
[----:B------:R-:W-:Y:S01]  /*7bb0*/  ULDC UR4, c[0x0][0x448] ;  /* 0x0001120000047ab9 */ /* 0x000fe20000000800 */
[----:B------:R-:W-:Y:S01]  /*7bc0*/  BSSY B1, `(.L_x_9836) ;  /* 0x0000060000017945 */ /* 0x000fe20003800000 */
[----:B------:R-:W-:Y:S01]  /*7bd0*/  IMAD R112, R112, UR4, RZ ;  /* 0x0000000470707c24 */ /* 0x000fe2000f8e02ff */
[----:B------:R-:W-:Y:S02]  /*7be0*/  CS2R R34, SRZ ;  /* 0x0000000000227805 */ /* 0x000fe4000001ff00 */
[----:B------:R-:W-:Y:S02]  /*7bf0*/  CS2R R30, SRZ ;  /* 0x00000000001e7805 */ /* 0x000fe4000001ff00 */
[----:B0-----:R-:W-:Y:S01]  /*7c00*/  CS2R R26, SRZ ;  /* 0x00000000001a7805 */ /* 0x001fe2000001ff00 */
[----:B------:R-:W-:Y:S01]  /*7c10*/  IMAD R6, R109, -0xc0, R112 ;  /* 0xffffff406d067824 */ /* 0x000fe200078e0270 */
[----:B------:R-:W-:-:S02]  /*7c20*/  ISETP.GE.AND P1, PT, R8, R112, PT ;  /* 0x000000700800720c */ /* 0x000fc40003f26270 */
[----:B------:R-:W-:Y:S02]  /*7c30*/  CS2R R20, SRZ ;  /* 0x0000000000147805 */ /* 0x000fe4000001ff00 */
[----:B------:R-:W-:Y:S02]  /*7c40*/  CS2R R12, SRZ ;  /* 0x00000000000c7805 */ /* 0x000fe4000001ff00 */
[----:B------:R-:W-:Y:S02]  /*7c50*/  CS2R R8, SRZ ;  /* 0x0000000000087805 */ /* 0x000fe4000001ff00 */
[----:B------:R-:W-:Y:S02]  /*7c60*/  VIMNMX R7, R6, 0xc0, PT ;  /* 0x000000c006077848 */ /* 0x000fe40003fe0100 */
[----:B------:R-:W-:Y:S02]  /*7c70*/  CS2R R36, SRZ ;  /* 0x0000000000247805 */ /* 0x000fe4000001ff00 */
[----:B------:R-:W-:-:S02]  /*7c80*/  CS2R R32, SRZ ;  /* 0x0000000000207805 */ /* 0x000fc4000001ff00 */
[----:B------:R-:W-:Y:S02]  /*7c90*/  CS2R R28, SRZ ;  /* 0x00000000001c7805 */ /* 0x000fe4000001ff00 */
[----:B------:R-:W-:Y:S02]  /*7ca0*/  ISETP.GE.AND P0, PT, R144, R7, PT ;  /* 0x000000079000720c */ /* 0x000fe40003f06270 */
[----:B------:R-:W-:Y:S02]  /*7cb0*/  CS2R R24, SRZ ;  /* 0x0000000000187805 */ /* 0x000fe4000001ff00 */
[----:B-1----:R-:W-:Y:S02]  /*7cc0*/  CS2R R14, SRZ ;  /* 0x00000000000e7805 */ /* 0x002fe4000001ff00 */
[----:B------:R-:W-:Y:S02]  /*7cd0*/  CS2R R10, SRZ ;  /* 0x00000000000a7805 */ /* 0x000fe4000001ff00 */
[----:B-----5:R-:W-:Y:S01]  /*7ce0*/  LEA.HI R52, R57, R57, RZ, 0x1 ;  /* 0x0000003939347211 */ /* 0x020fe200078f08ff */
[----:B------:R-:W-:Y:S06]  /*7cf0*/  @P1 BRA `(.L_x_9837) ;  /* 0x0000000400301947 */ /* 0x000fec0003800000 */
[----:B------:R-:W2:Y:S01]  /*7d00*/  LDL R45, [R1+0x6c] ;  /* 0x00006c00012d7983 */ /* 0x000ea20000100800 */
[----:B------:R-:W-:-:S03]  /*7d10*/  ULDC UR4, c[0x0][0x3f4] ;  /* 0x0000fd0000047ab9 */ /* 0x000fc60000000800 */
[----:B------:R-:W3:Y:S04]  /*7d20*/  LDL R44, [R1+0x64] ;  /* 0x00006400012c7983 */ /* 0x000ee80000100800 */
[----:B------:R-:W4:Y:S04]  /*7d30*/  LDL R43, [R1+0x70] ;  /* 0x00007000012b7983 */ /* 0x000f280000100800 */
[----:B------:R-:W4:Y:S04]  /*7d40*/  LDL R42, [R1+0x68] ;  /* 0x00006800012a7983 */ /* 0x000f280000100800 */
[----:B------:R-:W4:Y:S04]  /*7d50*/  LDL.64 R40, [R1+0x48] ;  /* 0x0000480001287983 */ /* 0x000f280000100a00 */
[----:B------:R-:W4:Y:S01]  /*7d60*/  LDL R14, [R1+0x74] ;  /* 0x00007400010e7983 */ /* 0x000f220000100800 */
        /* <DEDUP_REMOVED lines=8> */
[C---:B--2---:R-:W-:Y:S01]  /*7df0*/  ISETP.GE.AND P4, PT, R45.reuse, UR4, PT ;  /* 0x000000042d007c0c */ /* 0x044fe2000bf86270 */
[C---:B------:R-:W-:Y:S01]  /*7e00*/  IMAD.SHL.U32 R9, R45.reuse, 0x2, RZ ;  /* 0x000000022d097824 */ /* 0x040fe200078e00ff */
[----:B------:R-:W-:Y:S02]  /*7e10*/  SHF.R.S32.HI R6, RZ, 0x1f, R45 ;  /* 0x0000001fff067819 */ /* 0x000fe4000001142d */
[----:B---3--:R-:W-:Y:S02]  /*7e20*/  ISETP.GE.AND P3, PT, R44, UR4, PT ;  /* 0x000000042c007c0c */ /* 0x008fe4000bf66270 */
[----:B------:R-:W-:-:S07]  /*7e30*/  SHF.L.U64.HI R10, R45, 0x1, R6 ;  /* 0x000000012d0a7819 */ /* 0x000fce0000010206 */
[-C--:B------:R-:W-:Y:S02]  /*7e40*/  @!P4 IADD3 R8, P2, R4, R9.reuse, RZ ;  /* 0x000000090408c210 */ /* 0x080fe40007f5e0ff */
[----:B------:R-:W-:-:S03]  /*7e50*/  @!P4 IADD3 R6, P1, R0, R9, RZ ;  /* 0x000000090006c210 */ /* 0x000fc60007f3e0ff */
[--C-:B----4-:R-:W-:Y:S01]  /*7e60*/  @!P4 IMAD.X R9, R5, 0x1, R10.reuse, P2 ;  /* 0x000000010509c824 */ /* 0x110fe200010e060a */
[----:B------:R-:W-:Y:S01]  /*7e70*/  ISETP.GE.AND P2, PT, R43, UR4, PT ;  /* 0x000000042b007c0c */ /* 0x000fe2000bf46270 */
[----:B------:R-:W-:Y:S01]  /*7e80*/  @!P4 IMAD.X R7, R3, 0x1, R10, P1 ;  /* 0x000000010307c824 */ /* 0x000fe200008e060a */
[----:B------:R-:W-:Y:S01]  /*7e90*/  SHF.R.S32.HI R10, RZ, 0x1f, R44 ;  /* 0x0000001fff0a7819 */ /* 0x000fe2000001142c */
[----:B------:R-:W-:Y:S01]  /*7ea0*/  IMAD.SHL.U32 R49, R44, 0x2, RZ ;  /* 0x000000022c317824 */ /* 0x000fe200078e00ff */
[----:B------:R-:W5:Y:S01]  /*7eb0*/  @!P4 LD.E.64 R30, desc[UR60][R8.64] ;  /* 0x0000003c081ec980 */ /* 0x000f62000c101b00 */
[----:B------:R-:W-:Y:S01]  /*7ec0*/  ISETP.GE.AND P1, PT, R42, UR4, PT ;  /* 0x000000042a007c0c */ /* 0x000fe2000bf26270 */
[----:B------:R-:W-:Y:S01]  /*7ed0*/  IMAD.SHL.U32 R45, R43, 0x2, RZ ;  /* 0x000000022b2d7824 */ /* 0x000fe200078e00ff */
[----:B------:R-:W-:Y:S01]  /*7ee0*/  SHF.L.U64.HI R10, R44, 0x1, R10 ;  /* 0x000000012c0a7819 */ /* 0x000fe2000001020a */
[----:B------:R0:W5:Y:S01]  /*7ef0*/  @!P4 LD.E.64 R32, desc[UR60][R6.64] ;  /* 0x0000003c0620c980 */ /* 0x000162000c101b00 */
[----:B------:R-:W-:-:S02]  /*7f00*/  @!P3 IADD3 R48, P4, R4, R49, RZ ;  /* 0x000000310430b210 */ /* 0x000fc40007f9e0ff */
[----:B------:R-:W-:Y:S02]  /*7f10*/  SHF.R.S32.HI R11, RZ, 0x1f, R43 ;  /* 0x0000001fff0b7819 */ /* 0x000fe4000001142b */
[----:B------:R-:W-:Y:S01]  /*7f20*/  @!P3 IADD3 R50, P5, R0, R49, RZ ;  /* 0x000000310032b210 */ /* 0x000fe20007fbe0ff */
[----:B------:R-:W-:Y:S01]  /*7f30*/  @!P3 IMAD.X R49, R5, 0x1, R10, P4 ;  /* 0x000000010531b824 */ /* 0x000fe200020e060a */
[-C--:B------:R-:W-:Y:S02]  /*7f40*/  @!P2 IADD3 R44, P4, R4, R45.reuse, RZ ;  /* 0x0000002d042ca210 */ /* 0x080fe40007f9e0ff */
[----:B------:R-:W-:Y:S01]  /*7f50*/  SHF.R.S32.HI R12, RZ, 0x1f, R42 ;  /* 0x0000001fff0c7819 */ /* 0x000fe2000001142a */
[----:B0-----:R-:W-:Y:S01]  /*7f60*/  IMAD.SHL.U32 R7, R42, 0x2, RZ ;  /* 0x000000022a077824 */ /* 0x001fe200078e00ff */
[----:B------:R-:W-:Y:S01]  /*7f70*/  SHF.L.U64.HI R6, R43, 0x1, R11 ;  /* 0x000000012b067819 */ /* 0x000fe2000001020b */
[----:B------:R-:W-:Y:S01]  /*7f80*/  @!P3 IMAD.X R51, R3, 0x1, R10, P5 ;  /* 0x000000010333b824 */ /* 0x000fe200028e060a */
[----:B------:R-:W-:Y:S01]  /*7f90*/  @!P2 IADD3 R46, P5, R0, R45, RZ ;  /* 0x0000002d002ea210 */ /* 0x000fe20007fbe0ff */
[----:B------:R-:W-:Y:S01]  /*7fa0*/  IMAD.SHL.U32 R13, R14, 0x2, RZ ;  /* 0x000000020e0d7824 */ /* 0x000fe200078e00ff */
[----:B------:R-:W-:Y:S01]  /*7fb0*/  SHF.L.U64.HI R12, R42, 0x1, R12 ;  /* 0x000000012a0c7819 */ /* 0x000fe2000001020c */
[--C-:B------:R-:W-:Y:S01]  /*7fc0*/  @!P2 IMAD.X R45, R5, 0x1, R6.reuse, P4 ;  /* 0x00000001052da824 */ /* 0x100fe200020e0606 */
[-C--:B------:R-:W-:Y:S01]  /*7fd0*/  @!P1 IADD3 R42, P4, R0, R7.reuse, RZ ;  /* 0x00000007002a9210 */ /* 0x080fe20007f9e0ff */
[C---:B------:R-:W-:Y:S01]  /*7fe0*/  @!P2 IMAD.X R47, R3.reuse, 0x1, R6, P5 ;  /* 0x00000001032fa824 */ /* 0x040fe200028e0606 */
[----:B------:R-:W-:Y:S01]  /*7ff0*/  ISETP.GE.AND P5, PT, R40, UR4, PT ;  /* 0x0000000428007c0c */ /* 0x000fe2000bfa6270 */
[----:B------:R-:W5:Y:S02]  /*8000*/  @!P3 LD.E.64 R28, desc[UR60][R50.64] ;  /* 0x0000003c321cb980 */ /* 0x000f64000c101b00 */
[--C-:B------:R-:W-:Y:S01]  /*8010*/  @!P1 IMAD.X R43, R3, 0x1, R12.reuse, P4 ;  /* 0x00000001032b9824 */ /* 0x100fe200020e060c */
[----:B------:R-:W-:Y:S01]  /*8020*/  @!P1 IADD3 R6, P4, R4, R7, RZ ;  /* 0x0000000704069210 */ /* 0x000fe20007f9e0ff */
[----:B------:R-:W5:Y:S04]  /*8030*/  @!P3 LD.E.64 R26, desc[UR60][R48.64] ;  /* 0x0000003c301ab980 */ /* 0x000f68000c101b00 */
[----:B------:R-:W-:Y:S01]  /*8040*/  @!P1 IMAD.X R7, R5, 0x1, R12, P4 ;  /* 0x0000000105079824 */ /* 0x000fe200020e060c */
[----:B------:R-:W-:Y:S01]  /*8050*/  ISETP.GE.AND P4, PT, R14, UR4, PT ;  /* 0x000000040e007c0c */ /* 0x000fe2000bf86270 */
[----:B------:R-:W5:Y:S02]  /*8060*/  @!P2 LD.E.64 R24, desc[UR60][R46.64] ;  /* 0x0000003c2e18a980 */ /* 0x000f64000c101b00 */
[----:B------:R-:W-:-:S02]  /*8070*/  @!P5 IMAD.MOV.U32 R8, RZ, RZ, R0 ;  /* 0x000000ffff08d224 */ /* 0x000fc400078e0000 */
[----:B------:R-:W-:Y:S01]  /*8080*/  @!P5 IMAD.MOV.U32 R9, RZ, RZ, R3 ;  /* 0x000000ffff09d224 */ /* 0x000fe200078e0003 */
[----:B------:R-:W5:Y:S01]  /*8090*/  @!P2 LD.E.64 R20, desc[UR60][R44.64] ;  /* 0x0000003c2c14a980 */ /* 0x000f62000c101b00 */
[----:B------:R-:W-:Y:S01]  /*80a0*/  @!P5 IMAD.WIDE R10, R40, 0x2, R4 ;  /* 0x00000002280ad825 */ /* 0x000fe200078e0204 */
[----:B------:R-:W-:-:S03]  /*80b0*/  SHF.R.S32.HI R12, RZ, 0x1f, R14 ;  /* 0x0000001fff0c7819 */ /* 0x000fc6000001140e */
[----:B------:R-:W-:Y:S01]  /*80c0*/  @!P5 IMAD.WIDE R8, R40, 0x2, R8 ;  /* 0x000000022808d825 */ /* 0x000fe200078e0208 */
[----:B------:R0:W5:Y:S01]  /*80d0*/  @!P5 LD.E.64 R34, desc[UR60][R10.64] ;  /* 0x0000003c0a22d980 */ /* 0x000162000c101b00 */
[----:B------:R-:W-:-:S03]  /*80e0*/  SHF.L.U64.HI R12, R14, 0x1, R12 ;  /* 0x000000010e0c7819 */ /* 0x000fc6000001020c */
[----:B------:R1:W5:Y:S01]  /*80f0*/  @!P5 LD.E.64 R36, desc[UR60][R8.64] ;  /* 0x0000003c0824d980 */ /* 0x000362000c101b00 */
[----:B------:R-:W-:-:S05]  /*8100*/  @!P4 IADD3 R40, P5, R0, R13, RZ ;  /* 0x0000000d0028c210 */ /* 0x000fca0007fbe0ff */
[--C-:B------:R-:W-:Y:S01]  /*8110*/  @!P4 IMAD.X R41, R3, 0x1, R12.reuse, P5 ;  /* 0x000000010329c824 */ /* 0x100fe200028e060c */
[----:B------:R-:W-:Y:S02]  /*8120*/  @!P4 IADD3 R4, P5, R4, R13, RZ ;  /* 0x0000000d0404c210 */ /* 0x000fe40007fbe0ff */
[----:B------:R-:W-:Y:S02]  /*8130*/  CS2R R14, SRZ ;  /* 0x00000000000e7805 */ /* 0x000fe4000001ff00 */
[----:B0-----:R-:W-:Y:S02]  /*8140*/  CS2R R10, SRZ ;  /* 0x00000000000a7805 */ /* 0x001fe4000001ff00 */
[----:B-1----:R-:W-:Y:S01]  /*8150*/  CS2R R8, SRZ ;  /* 0x0000000000087805 */ /* 0x002fe2000001ff00 */
[----:B------:R-:W-:Y:S01]  /*8160*/  @!P4 IMAD.X R5, R5, 0x1, R12, P5 ;  /* 0x000000010505c824 */ /* 0x000fe200028e060c */
[----:B------:R-:W-:Y:S01]  /*8170*/  CS2R R12, SRZ ;  /* 0x00000000000c7805 */ /* 0x000fe2000001ff00 */
[----:B------:R0:W5:Y:S04]  /*8180*/  @!P1 LD.E.64 R14, desc[UR60][R42.64] ;  /* 0x0000003c2a0e9980 */ /* 0x000168000c101b00 */
[----:B------:R0:W5:Y:S04]  /*8190*/  @!P4 LD.E.64 R10, desc[UR60][R40.64] ;  /* 0x0000003c280ac980 */ /* 0x000168000c101b00 */
[----:B------:R0:W5:Y:S04]  /*81a0*/  @!P1 LD.E.64 R12, desc[UR60][R6.64] ;  /* 0x0000003c060c9980 */ /* 0x000168000c101b00 */
[----:B------:R0:W5:Y:S02]  /*81b0*/  @!P4 LD.E.64 R8, desc[UR60][R4.64] ;  /* 0x0000003c0408c980 */ /* 0x000164000c101b00 */
.L_x_9837:
[----:B------:R-:W-:Y:S05]  /*81c0*/  BSYNC B1 ;  /* 0x0000000000017941 */ /* 0x000fea0003800000 */
.L_x_9836:
[----:B--2--5:R-:W-:Y:S01]  /*81d0*/  IMAD.MOV.U32 R3, RZ, RZ, R35 ;  /* 0x000000ffff037224 */ /* 0x024fe200078e0023 */
[----:B------:R-:W-:Y:S01]  /*81e0*/  LOP3.LUT R52, R52, 0xfffffffe, RZ, 0xc0, !PT ;  /* 0xfffffffe34347812 */ /* 0x000fe200078ec0ff */
[----:B---3--:R-:W-:Y:S01]  /*81f0*/  IMAD.MOV.U32 R0, RZ, RZ, R34 ;  /* 0x000000ffff007224 */ /* 0x008fe200078e0022 */
[----:B------:R-:W-:Y:S01]  /*8200*/  BSSY B1, `(.L_x_9838) ;  /* 0x0000031000017945 */ /* 0x000fe20003800000 */
[----:B0-----:R-:W-:Y:S01]  /*8210*/  IMAD.MOV.U32 R4, RZ, RZ, R30 ;  /* 0x000000ffff047224 */ /* 0x001fe200078e001e */
[----:B------:R-:W-:Y:S01]  /*8220*/  PRMT R40, R40, 0x5410, R3 ;  /* 0x0000541028287816 */ /* 0x000fe20000000003 */
[----:B------:R-:W-:Y:S01]  /*8230*/  IMAD.IADD R3, R57, 0x1, -R52 ;  /* 0x0000000139037824 */ /* 0x000fe200078e0a34 */
[----:B------:R-:W-:Y:S01]  /*8240*/  PRMT R56, R0, 0x7610, R56 ;  /* 0x0000761000387816 */ /* 0x000fe20000000038 */
[----:B------:R-:W-:Y:S01]  /*8250*/  IMAD.MOV.U32 R0, RZ, RZ, R31 ;  /* 0x000000ffff007224 */ /* 0x000fe200078e001f */
[----:B------:R-:W-:Y:S01]  /*8260*/  PRMT R62, R4, 0x7610, R62 ;  /* 0x00007610043e7816 */ /* 0x000fe2000000003e */
[----:B------:R-:W-:Y:S01]  /*8270*/  IMAD.MOV.U32 R4, RZ, RZ, R26 ;  /* 0x000000ffff047224 */ /* 0x000fe200078e001a */
[----:B------:R-:W-:Y:S01]  /*8280*/  SHF.L.U32 R3, R3, 0x1f, RZ ;  /* 0x0000001f03037819 */ /* 0x000fe200000006ff */
[----:B----4-:R-:W-:Y:S01]  /*8290*/  IMAD.MOV.U32 R5, RZ, RZ, R27 ;  /* 0x000000ffff057224 */ /* 0x010fe200078e001b */
[----:B------:R-:W-:Y:S01]  /*82a0*/  PRMT R41, R41, 0x5410, R0 ;  /* 0x0000541029297816 */ /* 0x000fe20000000000 */
        /* <DEDUP_REMOVED lines=37> */
[----:B0-----:R-:W-:Y:S06]  /*8500*/  @!P1 BRA `(.L_x_9839) ;  /* 0x0000018c00b49947 */ /* 0x001fec0003800000 */
.L_x_10081:
[----:B------:R-:W-:Y:S05]  /*8510*/  BSYNC B1 ;  /* 0x0000000000017941 */ /* 0x000fea0003800000 */
.L_x_9838:
[----:B------:R-:W-:Y:S02]  /*8520*/  PRMT R42, R0, 0x7610, R42 ;  /* 0x00007610002a7816 */ /* 0x000fe4000000002a */
[----:B------:R-:W-:Y:S01]  /*8530*/  PRMT R43, R4, 0x7610, R43 ;  /* 0x00007610042b7816 */ /* 0x000fe2000000002b */
[----:B------:R-:W-:Y:S06]  /*8540*/  @P0 BRA `(.L_x_9840) ;  /* 0x0000003000800947 */ /* 0x000fec0003800000 */
[----:B------:R-:W2:Y:S01]  /*8550*/  LDL.64 R66, [R1+0x48] ;  /* 0x0000480001427983 */ /* 0x000ea20000100a00 */
[----:B------:R-:W2:Y:S03]  /*8560*/  LDC R4, c[0x0][0x3f4] ;  /* 0x0000fd00ff047b82 */ /* 0x000ea60000000800 */
[----:B------:R-:W3:Y:S04]  /*8570*/  LDL R61, [R1+0x88] ;  /* 0x00008800013d7983 */ /* 0x000ee80000100800 */
[----:B------:R-:W4:Y:S04]  /*8580*/  LDL R60, [R1+0x6c] ;  /* 0x00006c00013c7983 */ /* 0x000f280000100800 */
[----:B------:R-:W5:Y:S04]  /*8590*/  LDL R58, [R1+0x64] ;  /* 0x00006400013a7983 */ /* 0x000f680000100800 */
[----:B------:R-:W5:Y:S04]  /*85a0*/  LDL R57, [R1+0x70] ;  /* 0x0000700001397983 */ /* 0x000f680000100800 */
[----:B------:R-:W5:Y:S04]  /*85b0*/  LDL R7, [R1+0x68] ;  /* 0x0000680001077983 */ /* 0x000f680000100800 */
[----:B------:R-:W5:Y:S01]  /*85c0*/  LDL R6, [R1+0x74] ;  /* 0x0000740001067983 */ /* 0x000f620000100800 */
[----:B------:R-:W-:-:S04]  /*85d0*/  LEA.HI R38, R39, R38, RZ, 0x2 ;  /* 0x0000002627267211 */ /* 0x000fc800078f10ff */
[--C-:B------:R-:W-:Y:S02]  /*85e0*/  SHF.R.S32.HI R0, RZ, 0x2, R38.reuse ;  /* 0x00000002ff007819 */ /* 0x100fe40000011426 */
[----:B0-----:R-:W-:-:S04]  /*85f0*/  SHF.R.S32.HI R3, RZ, 0x1f, R38 ;  /* 0x0000001fff037819 */ /* 0x001fc80000011426 */
[----:B------:R-:W-:-:S04]  /*8600*/  LEA.HI R3, R3, R0, RZ, 0x2 ;  /* 0x0000000003037211 */ /* 0x000fc800078f10ff */
[----:B------:R-:W-:Y:S01]  /*8610*/  LOP3.LUT R5, R3, 0xfffffffc, RZ, 0xc0, !PT ;  /* 0xfffffffc03057812 */ /* 0x000fe200078ec0ff */
[----:B------:R-:W-:Y:S04]  /*8620*/  BSSY B1, `(.L_x_9841) ;  /* 0x000003a000017945 */ /* 0x000fe80003800000 */
[----:B------:R-:W-:-:S05]  /*8630*/  IMAD.IADD R5, R0, 0x1, -R5 ;  /* 0x0000000100057824 */ /* 0x000fca00078e0a05 */
[----:B------:R-:W-:Y:S02]  /*8640*/  LOP3.LUT P0, RZ, R5, 0x2, RZ, 0xc0, !PT ;  /* 0x0000000205ff7812 */ /* 0x000fe4000780c0ff */
[----:B--2---:R-:W-:Y:S01]  /*8650*/  ISETP.GE.AND P6, PT, R66, R4, PT ;  /* 0x000000044200720c */ /* 0x004fe20003fc6270 */
[----:B---3--:R-:W-:-:S04]  /*8660*/  IMAD R3, R61, 0x2, R16 ;  /* 0x000000023d037824 */ /* 0x008fc800078e0210 */
[----:B------:R-:W-:Y:S01]  /*8670*/  VIADD R0, R3, 0x20 ;  /* 0x0000002003007836 */ /* 0x000fe20000000000 */
[-C--:B----4-:R-:W-:Y:S02]  /*8680*/  ISETP.GE.AND P1, PT, R60, R4.reuse, PT ;  /* 0x000000043c00720c */ /* 0x090fe40003f26270 */
[-C--:B-----5:R-:W-:Y:S02]  /*8690*/  ISETP.GE.AND P2, PT, R58, R4.reuse, PT ;  /* 0x000000043a00720c */ /* 0x0a0fe40003f46270 */
[-C--:B------:R-:W-:Y:S02]  /*86a0*/  ISETP.GE.AND P3, PT, R57, R4.reuse, PT ;  /* 0x000000043900720c */ /* 0x080fe40003f66270 */
[-C--:B------:R-:W-:Y:S02]  /*86b0*/  ISETP.GE.AND P4, PT, R7, R4.reuse, PT ;  /* 0x000000040700720c */ /* 0x080fe40003f86270 */
[----:B------:R-:W-:Y:S01]  /*86c0*/  ISETP.GE.AND P5, PT, R6, R4, PT ;  /* 0x000000040600720c */ /* 0x000fe20003fa6270 */
[----:B------:R-:W-:-:S12]  /*86d0*/  @P6 BRA `(.L_x_9842) ;  /* 0x0000000000b86947 */ /* 0x000fd80003800000 */
[----:B------:R-:W0:Y:S01]  /*86e0*/  LDS.128 R4, [R3+0xda00] ;  /* 0x00da000003047984 */ /* 0x000e220000000c00 */
        /* <DEDUP_REMOVED lines=12> */
[C---:B0-----:R-:W-:Y:S01]  /*87b0*/  LOP3.LUT R35, R6.reuse, 0xffff0000, RZ, 0xc0, !PT ;  /* 0xffff000006237812 */ /* 0x041fe200078ec0ff */
        /* <DEDUP_REMOVED lines=31> */
[----:B------:R0:W-:Y:S02]  /*89b0*/  STS.128 [R3+0xda00], R4 ;  /* 0x00da000403007388 */ /* 0x0001e40000000c00 */
.L_x_9842:
[----:B------:R-:W-:Y:S05]  /*89c0*/  BSYNC B1 ;  /* 0x0000000000017941 */ /* 0x000fea0003800000 */
.L_x_9841:
[----:B------:R-:W-:Y:S01]  /*89d0*/  BSSY B1, `(.L_x_9843) ;  /* 0x0000031000017945 */ /* 0x000fe20003800000 */
[----:B------:R-:W-:-:S03]  /*89e0*/  @P0 VIADD R0, R3, 0xffffffe0 ;  /* 0xffffffe003000836 */ /* 0x000fc60000000000 */
[----:B------:R-:W-:Y:S05]  /*89f0*/  @P1 BRA `(.L_x_9844) ;  /* 0x0000000000b81947 */ /* 0x000fea0003800000 */
[----:B0-----:R-:W0:Y:S01]  /*8a00*/  LDS.128 R4, [R0+0xda00] ;  /* 0x00da000000047984 */ /* 0x001e220000000c00 */
[----:B------:R-:W-:Y:S02]  /*8a10*/  SHF.R.U32.HI R38, RZ, 0x10, R31 ;  /* 0x00000010ff267819 */ /* 0x000fe4000001161f */
[----:B------:R-:W-:Y:S02]  /*8a20*/  SHF.R.U32.HI R35, RZ, 0x10, R33 ;  /* 0x00000010ff237819 */ /* 0x000fe40000011621 */
        /* <DEDUP_REMOVED lines=10> */
[C---:B0-----:R-:W-:Y:S01]  /*8ad0*/  LOP3.LUT R31, R6.reuse, 0xffff0000, RZ, 0xc0, !PT ;  /* 0xffff0000061f7812 */ /* 0x041fe200078ec0ff */
[----:B------:R-:W-:Y:S01]  /*8ae0*/  IMAD.U32 R30, R6, 0x10000, RZ ;  /* 0x00010000061e7824 */ /* 0x000fe200078e00ff */
[C---:B------:R-:W-:Y:S01]  /*8af0*/  LOP3.LUT R33, R7.reuse, 0xffff0000, RZ, 0xc0, !PT ;  /* 0xffff000007217812 */ /* 0x040fe200078ec0ff */
[----:B------:R-:W-:Y:S02]  /*8b00*/  IMAD.U32 R32, R7, 0x10000, RZ ;  /* 0x0001000007207824 */ /* 0x000fe400078e00ff */
[C---:B------:R-:W-:Y:S01]  /*8b10*/  FMUL.FTZ R57, R31.reuse, R39 ;  /* 0x000000271f397220 */ /* 0x040fe20000410000 */
[----:B------:R-:W-:Y:S01]  /*8b20*/  FMUL.FTZ R56, R31, R36 ;  /* 0x000000241f387220 */ /* 0x000fe20000410000 */
[----:B------:R-:W-:Y:S01]  /*8b30*/  FMUL.FTZ R31, R33, R38 ;  /* 0x00000026211f7220 */ /* 0x000fe20000410000 */
[----:B------:R-:W-:-:S02]  /*8b40*/  IMAD.U32 R6, R4, 0x10000, RZ ;  /* 0x0001000004067824 */ /* 0x000fc400078e00ff */
        /* <DEDUP_REMOVED lines=25> */
.L_x_9844:
[----:B------:R-:W-:Y:S05]  /*8ce0*/  BSYNC B1 ;  /* 0x0000000000017941 */ /* 0x000fea0003800000 */
.L_x_9843:
        /* <DEDUP_REMOVED lines=48> */
.L_x_9846:
[----:B------:R-:W-:Y:S05]  /*8ff0*/  BSYNC B1 ;  /* 0x0000000000017941 */ /* 0x000fea0003800000 */
.L_x_9845:
        /* <DEDUP_REMOVED lines=48> */
.L_x_9848:
[----:B------:R-:W-:Y:S05]  /*9300*/  BSYNC B1 ;  /* 0x0000000000017941 */ /* 0x000fea0003800000 */
.L_x_9847:
        /* <DEDUP_REMOVED lines=48> */
.L_x_9850:
[----:B------:R-:W-:Y:S05]  /*9610*/  BSYNC B1 ;  /* 0x0000000000017941 */ /* 0x000fea0003800000 */
.L_x_9849:
        /* <DEDUP_REMOVED lines=48> */
.L_x_9834:
[----:B------:R-:W-:-:S03]  /*9920*/  UMOV UR4, 0xffffffff ;  /* 0xffffffff00047882 */ /* 0x000fc60000000000 */
[----:B------:R-:W-:Y:S05]  /*9930*/  BRA.DIV UR4, `(.L_x_9851) ;  /* 0x0000017a04bc7947 */ /* 0x000fea000b800000 */
[----:B------:R-:W0:Y:S04]  /*9940*/  SHFL.IDX PT, R3, R25, RZ, 0x1e1f ;  /* 0x001e1fff19037589 */ /* 0x000e2800000e0000 */
[----:B------:R-:W2:Y:S04]  /*9950*/  SHFL.IDX PT, R0, R24, RZ, 0x1e1f ;  /* 0x001e1fff18007589 */ /* 0x000ea800000e0000 */
[----:B------:R3:W4:Y:S04]  /*9960*/  SHFL.IDX PT, R5, R27, RZ, 0x1e1f ;  /* 0x001e1fff1b057589 */ /* 0x00072800000e0000 */
[----:B-1----:R3:W1:Y:S01]  /*9970*/  SHFL.IDX PT, R14, R26, RZ, 0x1e1f ;  /* 0x001e1fff1a0e7589 */ /* 0x00266200000e0000 */
[----:B0-----:R-:W-:-:S02]  /*9980*/  IMAD.MOV.U32 R21, RZ, RZ, R3 ;  /* 0x000000ffff157224 */ /* 0x001fc400078e0003 */
[----:B--23--:R-:W-:-:S07]  /*9990*/  IMAD.MOV.U32 R20, RZ, RZ, R0 ;  /* 0x000000ffff147224 */ /* 0x00cfce00078e0000 */
.L_x_10087:
[----:B------:R-:W2:Y:S01]  /*99a0*/  LDL R39, [R1+0xa4] ;  /* 0x0000a40001277983 */ /* 0x000ea20000100800 */
[----:B------:R-:W-:Y:S01]  /*99b0*/  ULDC UR4, c[0x0][0x448] ;  /* 0x0001120000047ab9 */ /* 0x000fe20000000800 */
[----:B------:R-:W-:Y:S01]  /*99c0*/  BSSY B1, `(.L_x_9852) ;  /* 0x0000041000017945 */ /* 0x000fe20003800000 */
[----:B------:R-:W-:Y:S01]  /*99d0*/  IMAD R112, R112, UR4, RZ ;  /* 0x0000000470707c24 */ /* 0x000fe2000f8e02ff */
[----:B------:R-:W-:Y:S01]  /*99e0*/  CS2R R6, SRZ ;  /* 0x0000000000067805 */ /* 0x000fe2000001ff00 */
[----:B-1----:R-:W-:Y:S01]  /*99f0*/  IMAD.MOV.U32 R36, RZ, RZ, R14 ;  /* 0x000000ffff247224 */ /* 0x002fe200078e000e */
[----:B------:R-:W-:Y:S01]  /*9a00*/  CS2R R10, SRZ ;  /* 0x00000000000a7805 */ /* 0x000fe2000001ff00 */
[----:B------:R-:W-:Y:S01]  /*9a10*/  IMAD R0, R109, -0xc0, R112 ;  /* 0xffffff406d007824 */ /* 0x000fe200078e0270 */
[----:B------:R-:W-:Y:S01]  /*9a20*/  ISETP.GE.AND P1, PT, R8, R112, PT ;  /* 0x000000700800720c */ /* 0x000fe20003f26270 */
[----:B----4-:R-:W-:Y:S01]  /*9a30*/  IMAD.MOV.U32 R37, RZ, RZ, R5 ;  /* 0x000000ffff257224 */ /* 0x010fe200078e0005 */
[----:B------:R-:W-:-:S02]  /*9a40*/  CS2R R4, SRZ ;  /* 0x0000000000047805 */ /* 0x000fc4000001ff00 */
[----:B------:R-:W-:Y:S02]  /*9a50*/  CS2R R8, SRZ ;  /* 0x0000000000087805 */ /* 0x000fe4000001ff00 */
[----:B------:R-:W-:Y:S02]  /*9a60*/  VIMNMX R3, R0, 0xc0, PT ;  /* 0x000000c000037848 */ /* 0x000fe40003fe0100 */
[----:B------:R-:W-:Y:S02]  /*9a70*/  CS2R R12, SRZ ;  /* 0x00000000000c7805 */ /* 0x000fe4000001ff00 */
[----:B------:R-:W-:Y:S02]  /*9a80*/  CS2R R14, SRZ ;  /* 0x00000000000e7805 */ /* 0x000fe4000001ff00 */
[----:B------:R-:W-:Y:S02]  /*9a90*/  CS2R R24, SRZ ;  /* 0x0000000000187805 */ /* 0x000fe4000001ff00 */
[----:B------:R-:W-:-:S02]  /*9aa0*/  ISETP.GE.AND P0, PT, R144, R3, PT ;  /* 0x000000039000720c */ /* 0x000fc40003f06270 */
[----:B------:R-:W-:Y:S02]  /*9ab0*/  CS2R R26, SRZ ;  /* 0x00000000001a7805 */ /* 0x000fe4000001ff00 */
[----:B------:R-:W-:Y:S02]  /*9ac0*/  CS2R R28, SRZ ;  /* 0x00000000001c7805 */ /* 0x000fe4000001ff00 */
[----:B------:R-:W-:Y:S02]  /*9ad0*/  CS2R R30, SRZ ;  /* 0x00000000001e7805 */ /* 0x000fe4000001ff00 */
[----:B------:R-:W-:Y:S02]  /*9ae0*/  CS2R R32, SRZ ;  /* 0x0000000000207805 */ /* 0x000fe4000001ff00 */
[----:B------:R-:W-:Y:S02]  /*9af0*/  CS2R R34, SRZ ;  /* 0x0000000000227805 */ /* 0x000fe4000001ff00 */
[----:B--2---:R-:W-:Y:S01]  /*9b00*/  LEA.HI R0, R39, R39, RZ, 0x1 ;  /* 0x0000002727007211 */ /* 0x004fe200078f08ff */
[----:B------:R-:W-:Y:S06]  /*9b10*/  @P1 BRA `(.L_x_9853) ;  /* 0x0000000000ac1947 */ /* 0x000fec0003800000 */
[----:B------:R-:W2:Y:S04]  /*9b20*/  LDL R43, [R1+0x64] ;  /* 0x00006400012b7983 */ /* 0x000ea80000100800 */
[----:B------:R-:W3:Y:S04]  /*9b30*/  LDL R42, [R1+0x68] ;  /* 0x00006800012a7983 */ /* 0x000ee80000100800 */
[----:B------:R-:W2:Y:S01]  /*9b40*/  LDL.64 R40, [R1+0x48] ;  /* 0x0000480001287983 */ /* 0x000ea20000100a00 */
[C---:B------:R-:W-:Y:S01]  /*9b50*/  VIADD R3, R22.reuse, 0x10 ;  /* 0x0000001016037836 */ /* 0x040fe20000000000 */
[----:B------:R-:W-:Y:S01]  /*9b60*/  ULDC UR4, c[0x0][0x3f4] ;  /* 0x0000fd0000047ab9 */ /* 0x000fe20000000800 */
[C---:B------:R-:W-:Y:S01]  /*9b70*/  VIADD R4, R22.reuse, 0x20 ;  /* 0x0000002016047836 */ /* 0x040fe20000000000 */
[----:B------:R-:W-:-:S02]  /*9b80*/  ISETP.GE.AND P1, PT, R22, UR4, PT ;  /* 0x0000000416007c0c */ /* 0x000fc4000bf26270 */
[----:B------:R-:W-:Y:S02]  /*9b90*/  CS2R R24, SRZ ;  /* 0x0000000000187805 */ /* 0x000fe4000001ff00 */
[----:B------:R-:W-:Y:S02]  /*9ba0*/  ISETP.GE.AND P2, PT, R3, UR4, PT ;  /* 0x0000000403007c0c */ /* 0x000fe4000bf46270 */
[----:B------:R-:W-:Y:S02]  /*9bb0*/  CS2R R26, SRZ ;  /* 0x00000000001a7805 */ /* 0x000fe4000001ff00 */
[----:B------:R-:W-:Y:S02]  /*9bc0*/  ISETP.GE.AND P3, PT, R4, UR4, PT ;  /* 0x0000000404007c0c */ /* 0x000fe4000bf66270 */
[----:B------:R-:W-:Y:S02]  /*9bd0*/  CS2R R28, SRZ ;  /* 0x00000000001c7805 */ /* 0x000fe4000001ff00 */
[----:B------:R-:W-:-:S02]  /*9be0*/  CS2R R30, SRZ ;  /* 0x00000000001e7805 */ /* 0x000fc4000001ff00 */
[----:B------:R-:W-:Y:S01]  /*9bf0*/  CS2R R10, SRZ ;  /* 0x00000000000a7805 */ /* 0x000fe2000001ff00 */
[----:B------:R-:W-:Y:S01]  /*9c00*/  @!P1 IMAD.WIDE R12, R22, 0x2, R20 ;  /* 0x00000002160c9825 */ /* 0x000fe200078e0214 */
[----:B------:R-:W-:Y:S02]  /*9c10*/  CS2R R32, SRZ ;  /* 0x0000000000207805 */ /* 0x000fe4000001ff00 */
[----:B------:R-:W-:Y:S02]  /*9c20*/  CS2R R34, SRZ ;  /* 0x0000000000227805 */ /* 0x000fe4000001ff00 */
[----:B------:R-:W-:Y:S01]  /*9c30*/  CS2R R14, SRZ ;  /* 0x00000000000e7805 */ /* 0x000fe2000001ff00 */
[----:B------:R0:W5:Y:S02]  /*9c40*/  @!P1 LD.E.128 R24, desc[UR60][R12.64] ;  /* 0x0000003c0c189980 */ /* 0x000164000c101d00 */
[----:B0-----:R-:W-:Y:S01]  /*9c50*/  CS2R R12, SRZ ;  /* 0x00000000000c7805 */ /* 0x001fe2000001ff00 */
[----:B--2---:R-:W-:-:S02]  /*9c60*/  IMAD.IADD R5, R40, 0x1, R43 ;  /* 0x0000000128057824 */ /* 0x004fc400078e022b */
[----:B---3--:R-:W-:-:S03]  /*9c70*/  IMAD.IADD R3, R40, 0x1, R42 ;  /* 0x0000000128037824 */ /* 0x008fc600078e022a */
[----:B------:R-:W-:Y:S02]  /*9c80*/  SHF.R.S32.HI R6, RZ, 0x1f, R5 ;  /* 0x0000001fff067819 */ /* 0x000fe40000011405 */
[----:B------:R-:W-:Y:S02]  /*9c90*/  SHF.R.S32.HI R4, RZ, 0x1f, R3 ;  /* 0x0000001fff047819 */ /* 0x000fe40000011403 */
[----:B------:R-:W-:Y:S02]  /*9ca0*/  LEA.HI R6, R6, R5, RZ, 0x3 ;  /* 0x0000000506067211 */ /* 0x000fe400078f18ff */
[----:B------:R-:W-:Y:S02]  /*9cb0*/  LEA.HI R3, R4, R3, RZ, 0x3 ;  /* 0x0000000304037211 */ /* 0x000fe400078f18ff */
[----:B------:R-:W-:Y:S02]  /*9cc0*/  SHF.R.S32.HI R8, RZ, 0x3, R6 ;  /* 0x00000003ff087819 */ /* 0x000fe40000011406 */
[----:B------:R-:W-:-:S03]  /*9cd0*/  SHF.R.S32.HI R45, RZ, 0x3, R3 ;  /* 0x00000003ff2d7819 */ /* 0x000fc60000011403 */
[----:B------:R-:W-:Y:S02]  /*9ce0*/  @!P2 IMAD.SHL.U32 R3, R8, 0x8, RZ ;  /* 0x000000080803a824 */ /* 0x000fe400078e00ff */
[----:B------:R-:W-:Y:S01]  /*9cf0*/  @!P3 IMAD.SHL.U32 R45, R45, 0x8, RZ ;  /* 0x000000082d2db824 */ /* 0x000fe200078e00ff */
[----:B------:R-:W-:Y:S01]  /*9d00*/  CS2R R4, SRZ ;  /* 0x0000000000047805 */ /* 0x000fe2000001ff00 */
[--C-:B------:R-:W-:Y:S01]  /*9d10*/  @!P2 IMAD.WIDE R40, R3, 0x2, R20.reuse ;  /* 0x000000020328a825 */ /* 0x100fe200078e0214 */
[----:B------:R-:W-:Y:S02]  /*9d20*/  CS2R R6, SRZ ;  /* 0x0000000000067805 */ /* 0x000fe4000001ff00 */
[----:B------:R-:W-:Y:S01]  /*9d30*/  CS2R R8, SRZ ;  /* 0x0000000000087805 */ /* 0x000fe2000001ff00 */
[----:B------:R-:W-:Y:S01]  /*9d40*/  @!P3 IMAD.WIDE R42, R45, 0x2, R20 ;  /* 0x000000022d2ab825 */ /* 0x000fe200078e0214 */
[----:B------:R0:W5:Y:S03]  /*9d50*/  @!P2 LD.E.128 R28, desc[UR60][R40.64] ;  /* 0x0000003c281ca980 */ /* 0x000166000c101d00 */
[--C-:B------:R-:W-:Y:S01]  /*9d60*/  @!P2 IMAD.WIDE R20, R3, 0x2, R36.reuse ;  /* 0x000000020314a825 */ /* 0x100fe200078e0224 */
[----:B------:R0:W5:Y:S03]  /*9d70*/  @!P3 LD.E.128 R32, desc[UR60][R42.64] ;  /* 0x0000003c2a20b980 */ /* 0x000166000c101d00 */
[--C-:B------:R-:W-:Y:S01]  /*9d80*/  @!P3 IMAD.WIDE R44, R45, 0x2, R36.reuse ;  /* 0x000000022d2cb825 */ /* 0x100fe200078e0224 */
[----:B------:R0:W5:Y:S03]  /*9d90*/  @!P2 LD.E.128 R8, desc[UR60][R20.64] ;  /* 0x0000003c1408a980 */ /* 0x000166000c101d00 */
[----:B------:R-:W-:Y:S01]  /*9da0*/  @!P1 IMAD.WIDE R36, R22, 0x2, R36 ;  /* 0x0000000216249825 */ /* 0x000fe200078e0224 */
[----:B------:R0:W5:Y:S04]  /*9db0*/  @!P3 LD.E.128 R12, desc[UR60][R44.64] ;  /* 0x0000003c2c0cb980 */ /* 0x000168000c101d00 */
[----:B------:R0:W5:Y:S02]  /*9dc0*/  @!P1 LD.E.128 R4, desc[UR60][R36.64] ;  /* 0x0000003c24049980 */ /* 0x000164000c101d00 */
.L_x_9853:
[----:B------:R-:W-:Y:S05]  /*9dd0*/  BSYNC B1 ;  /* 0x0000000000017941 */ /* 0x000fea0003800000 */
.L_x_9852:
[----:B------:R-:W-:Y:S01]  /*9de0*/  LOP3.LUT R0, R0, 0xfffffffe, RZ, 0xc0, !PT ;  /* 0xfffffffe00007812 */ /* 0x000fe200078ec0ff */
[----:B-----5:R-:W-:Y:S01]  /*9df0*/  IMAD.MOV.U32 R3, RZ, RZ, R4 ;  /* 0x000000ffff037224 */ /* 0x020fe200078e0004 */
[----:B------:R-:W-:Y:S01]  /*9e00*/  BSSY B1, `(.L_x_9854) ;  /* 0x0000031000017945 */ /* 0x000fe20003800000 */
[----:B0-----:R-:W-:Y:S02]  /*9e10*/  IMAD.MOV.U32 R20, RZ, RZ, R5 ;  /* 0x000000ffff147224 */ /* 0x001fe400078e0005 */
        /* <DEDUP_REMOVED lines=47> */
.L_x_10088:
[----:B------:R-:W-:Y:S05]  /*a110*/  BSYNC B1 ;  /* 0x0000000000017941 */ /* 0x000fea0003800000 */
.L_x_9854:
[----:B------:R-:W-:Y:S02]  /*a120*/  PRMT R50, R0, 0x7610, R50 ;  /* 0x0000761000327816 */ /* 0x000fe40000000032 */
[----:B------:R-:W-:Y:S01]  /*a130*/  PRMT R51, R20, 0x7610, R51 ;  /* 0x0000761014337816 */ /* 0x000fe20000000033 */
[----:B------:R-:W-:Y:S06]  /*a140*/  @P0 BRA `(.L_x_9840) ;  /* 0x0000001400800947 */ /* 0x000fec0003800000 */
[----:B------:R1:W5:Y:S01]  /*a150*/  LDL R76, [R1+0x54] ;  /* 0x00005400014c7983 */ /* 0x0003620000100800 */
[----:B0-----:R-:W0:Y:S03]  /*a160*/  LDC R3, c[0x0][0x3f4] ;  /* 0x0000fd00ff037b82 */ /* 0x001e260000000800 */
[----:B------:R1:W5:Y:S04]  /*a170*/  LDL R75, [R1+0x5c] ;  /* 0x00005c00014b7983 */ /* 0x0003680000100800 */
[----:B------:R1:W5:Y:S01]  /*a180*/  LDL R74, [R1+0x58] ;  /* 0x00005800014a7983 */ /* 0x0003620000100800 */
[C---:B------:R-:W-:Y:S01]  /*a190*/  VIADD R0, R22.reuse, 0x10 ;  /* 0x0000001016007836 */ /* 0x040fe20000000000 */
[----:B------:R-:W-:Y:S01]  /*a1a0*/  BSSY B1, `(.L_x_9856) ;  /* 0x0000074000017945 */ /* 0x000fe20003800000 */
[C---:B------:R-:W-:Y:S01]  /*a1b0*/  VIADD R20, R22.reuse, 0x20 ;  /* 0x0000002016147836 */ /* 0x040fe20000000000 */
[----:B0-----:R-:W-:-:S02]  /*a1c0*/  ISETP.GE.AND P0, PT, R22, R3, PT ;  /* 0x000000031600720c */ /* 0x001fc40003f06270 */
[-C--:B------:R-:W-:Y:S02]  /*a1d0*/  ISETP.GE.AND P1, PT, R0, R3.reuse, PT ;  /* 0x000000030000720c */ /* 0x080fe40003f26270 */
[----:B------:R-:W-:-:S09]  /*a1e0*/  ISETP.GE.AND P2, PT, R20, R3, PT ;  /* 0x000000031400720c */ /* 0x000fd20003f46270 */
[----:B-1----:R-:W-:Y:S05]  /*a1f0*/  @P0 BRA `(.L_x_9857) ;  /* 0x0000000400b80947 */ /* 0x002fea0003800000 */
[----:B------:R-:W2:Y:S01]  /*a200*/  LDL R37, [R1+0xc8] ;  /* 0x0000c80001257983 */ /* 0x000ea20000100800 */
[----:B------:R-:W-:Y:S02]  /*a210*/  LEA.HI R0, R38, R38, RZ, 0x1 ;  /* 0x0000002626007211 */ /* 0x000fe400078f08ff */
[----:B-----5:R-:W-:Y:S02]  /*a220*/  LOP3.LUT R20, R76, 0x18, R22, 0xf8, !PT ;  /* 0x000000184c147812 */ /* 0x020fe400078ef816 */
[----:B------:R-:W-:Y:S02]  /*a230*/  LOP3.LUT R21, R0, 0xfffffffe, RZ, 0xc0, !PT ;  /* 0xfffffffe00157812 */ /* 0x000fe400078ec0ff */
[----:B------:R-:W-:Y:S02]  /*a240*/  LOP3.LUT R20, R20, R74, RZ, 0x3c, !PT ;  /* 0x0000004a14147212 */ /* 0x000fe400078e3cff */
[----:B------:R-:W-:Y:S01]  /*a250*/  SHF.R.U64 R67, R4, 0x10, R5 ;  /* 0x0000001004437819 */ /* 0x000fe20000001205 */
[----:B------:R-:W-:Y:S01]  /*a260*/  IMAD.IADD R0, R38, 0x1, -R21 ;  /* 0x0000000126007824 */ /* 0x000fe200078e0a15 */
[----:B------:R-:W-:Y:S01]  /*a270*/  SHF.R.U64 R64, R24, 0x10, R25 ;  /* 0x0000001018407819 */ /* 0x000fe20000001219 */
[----:B------:R-:W-:Y:S01]  /*a280*/  IMAD.IADD R36, R75, 0x1, R20 ;  /* 0x000000014b247824 */ /* 0x000fe200078e0214 */
[----:B------:R-:W-:-:S02]  /*a290*/  PRMT R67, R60, 0x5410, R67 ;  /* 0x000054103c437816 */ /* 0x000fc40000000043 */
[----:B------:R-:W-:Y:S02]  /*a2a0*/  LEA.HI R0, R3, R0, RZ, 0x1d ;  /* 0x0000000003007211 */ /* 0x000fe400078fe8ff */
[----:B------:R-:W-:Y:S01]  /*a2b0*/  SHF.R.U32.HI R69, RZ, 0x10, R5 ;  /* 0x00000010ff457819 */ /* 0x000fe20000011605 */
[----:B------:R-:W-:Y:S01]  /*a2c0*/  IMAD.U32 R68, R67, 0x10000, RZ ;  /* 0x0001000043447824 */ /* 0x000fe200078e00ff */
[----:B------:R-:W-:Y:S02]  /*a2d0*/  SHF.R.S32.HI R21, RZ, 0x1f, R0 ;  /* 0x0000001fff157819 */ /* 0x000fe40000011400 */
[----:B------:R-:W-:Y:S02]  /*a2e0*/  PRMT R64, R45, 0x5432, R64 ;  /* 0x000054322d407816 */ /* 0x000fe40000000040 */
[----:B------:R-:W-:Y:S01]  /*a2f0*/  LEA.HI R21, R21, R0, RZ, 0x2 ;  /* 0x0000000015157211 */ /* 0x000fe200078f10ff */
[----:B------:R-:W-:Y:S01]  /*a300*/  IMAD.SHL.U32 R0, R0, 0x8, RZ ;  /* 0x0000000800007824 */ /* 0x000fe200078e00ff */
[----:B------:R-:W-:Y:S01]  /*a310*/  SHF.R.U32.HI R66, RZ, 0x10, R25 ;  /* 0x00000010ff427819 */ /* 0x000fe20000011619 */
[----:B------:R-:W-:Y:S01]  /*a320*/  IMAD.U32 R65, R64, 0x10000, RZ ;  /* 0x0001000040417824 */ /* 0x000fe200078e00ff */
[----:B------:R-:W-:-:S02]  /*a330*/  SHF.R.S32.HI R21, RZ, 0x2, R21 ;  /* 0x00000002ff157819 */ /* 0x000fc40000011415 */
[----:B------:R-:W-:Y:S02]  /*a340*/  LOP3.LUT R20, R76, 0x18, R0, 0xf8, !PT ;  /* 0x000000184c147812 */ /* 0x000fe400078ef800 */
[----:B------:R-:W-:Y:S01]  /*a350*/  SHF.R.U64 R25, R6, 0x10, R7 ;  /* 0x0000001006197819 */ /* 0x000fe20000001207 */
[----:B------:R-:W-:Y:S01]  /*a360*/  IMAD R21, R21, 0x1800, R75 ;  /* 0x0000180015157824 */ /* 0x000fe200078e024b */
[----:B------:R-:W-:Y:S02]  /*a370*/  LOP3.LUT R20, R20, R74, RZ, 0x3c, !PT ;  /* 0x0000004a14147212 */ /* 0x000fe400078e3cff */
[----:B------:R-:W-:Y:S02]  /*a380*/  SHF.R.U32.HI R6, RZ, 0x10, R7 ;  /* 0x00000010ff067819 */ /* 0x000fe40000011607 */
[----:B------:R-:W-:Y:S01]  /*a390*/  PRMT R69, R61, 0x5410, R69 ;  /* 0x000054103d457816 */ /* 0x000fe20000000045 */
[----:B------:R-:W-:Y:S01]  /*a3a0*/  IMAD.IADD R21, R21, 0x1, R20 ;  /* 0x0000000115157824 */ /* 0x000fe200078e0214 */
[----:B------:R-:W-:-:S02]  /*a3b0*/  PRMT R66, R46, 0x5432, R66 ;  /* 0x000054322e427816 */ /* 0x000fc40000000042 */
[----:B------:R-:W-:Y:S01]  /*a3c0*/  PRMT R25, R62, 0x5410, R25 ;  /* 0x000054103e197816 */ /* 0x000fe20000000019 */
[----:B------:R-:W-:Y:S01]  /*a3d0*/  IMAD R20, R21, 0x2, R16 ;  /* 0x0000000215147824 */ /* 0x000fe200078e0210 */
[--C-:B------:R-:W-:Y:S01]  /*a3e0*/  SHF.R.U64 R21, R26, 0x10, R27.reuse ;  /* 0x000000101a157819 */ /* 0x100fe2000000121b */
[----:B------:R-:W-:Y:S01]  /*a3f0*/  IMAD.U32 R71, R69, 0x10000, RZ ;  /* 0x0001000045477824 */ /* 0x000fe200078e00ff */
[----:B------:R-:W-:Y:S02]  /*a400*/  SHF.R.U32.HI R26, RZ, 0x10, R27 ;  /* 0x00000010ff1a7819 */ /* 0x000fe4000001161b */
[----:B------:R-:W0:Y:S01]  /*a410*/  LDS.128 R40, [R20+0xda00] ;  /* 0x00da000014287984 */ /* 0x000e220000000c00 */
[----:B------:R-:W-:Y:S02]  /*a420*/  PRMT R6, R44, 0x5432, R6 ;  /* 0x000054322c067816 */ /* 0x000fe40000000006 */
[----:B------:R-:W-:Y:S02]  /*a430*/  PRMT R4, R47, 0x5432, R26 ;  /* 0x000054322f047816 */ /* 0x000fe4000000001a */
[----:B------:R-:W-:-:S02]  /*a440*/  PRMT R21, R63, 0x5410, R21 ;  /* 0x000054103f157816 */ /* 0x000fc40000000015 */
[----:B------:R-:W-:Y:S02]  /*a450*/  LOP3.LUT R67, R67, 0xffff0000, RZ, 0xc0, !PT ;  /* 0xffff000043437812 */ /* 0x000fe400078ec0ff */
[----:B------:R-:W-:Y:S02]  /*a460*/  LOP3.LUT R64, R64, 0xffff0000, RZ, 0xc0, !PT ;  /* 0xffff000040407812 */ /* 0x000fe400078ec0ff */
[----:B------:R-:W-:Y:S01]  /*a470*/  LOP3.LUT R69, R69, 0xffff0000, RZ, 0xc0, !PT ;  /* 0xffff000045457812 */ /* 0x000fe200078ec0ff */
[----:B0-----:R-:W-:Y:S01]  /*a480*/  IMAD.U32 R26, R40, 0x10000, RZ ;  /* 0x00010000281a7824 */ /* 0x001fe200078e00ff */
[----:B------:R-:W-:Y:S01]  /*a490*/  LOP3.LUT R24, R42, 0xffff0000, RZ, 0xc0, !PT ;  /* 0xffff00002a187812 */ /* 0x000fe200078ec0ff */
[----:B------:R-:W-:Y:S02]  /*a4a0*/  IMAD.U32 R62, R41, 0x10000, RZ ;  /* 0x00010000293e7824 */ /* 0x000fe400078e00ff */
[C---:B------:R-:W-:Y:S01]  /*a4b0*/  FMUL.FTZ R70, R26.reuse, R68 ;  /* 0x000000441a467220 */ /* 0x040fe20000410000 */
[----:B------:R-:W-:Y:S01]  /*a4c0*/  FMUL.FTZ R72, R26, R65 ;  /* 0x000000411a487220 */ /* 0x000fe20000410000 */
[----:B------:R-:W-:-:S02]  /*a4d0*/  IMAD.U32 R63, R43, 0x10000, RZ ;  /* 0x000100002b3f7824 */ /* 0x000fc400078e00ff */
[----:B--2---:R-:W-:-:S05]  /*a4e0*/  IMAD R0, R36, 0x2, R37 ;  /* 0x0000000224007824 */ /* 0x004fca00078e0225 */
[----:B------:R-:W0:Y:S02]  /*a4f0*/  LDS.128 R36, [R0] ;  /* 0x0000000000247984 */ /* 0x000e240000000c00 */
        /* <DEDUP_REMOVED lines=10> */
[----:B------:R-:W-:Y:S01]  /*a5a0*/  FFMA.FTZ R26, R27, R65, -R70 ;  /* 0x000000411b1a7223 */ /* 0x000fe20000010846 */
[----:B------:R-:W-:-:S02]  /*a5b0*/  IMAD.U32 R43, R66, 0x10000, RZ ;  /* 0x00010000422b7824 */ /* 0x000fc400078e00ff */
[----:B------:R-:W-:Y:S01]  /*a5c0*/  FMUL.FTZ R65, R62, R71 ;  /* 0x000000473e417220 */ /* 0x000fe20000410000 */
[----:B------:R-:W-:Y:S02]  /*a5d0*/  IMAD.U32 R70, R6, 0x10000, RZ ;  /* 0x0001000006467824 */ /* 0x000fe400078e00ff */
[----:B------:R-:W-:Y:S01]  /*a5e0*/  FFMA.FTZ R27, R27, R68, R72 ;  /* 0x000000441b1b7223 */ /* 0x000fe20000010048 */
[----:B------:R-:W-:Y:S02]  /*a5f0*/  IMAD.U32 R68, R4, 0x10000, RZ ;  /* 0x0001000004447824 */ /* 0x000fe400078e00ff */
[-C--:B------:R-:W-:Y:S01]  /*a600*/  FMUL.FTZ R73, R62, R43.reuse ;  /* 0x0000002b3e497220 */ /* 0x080fe20000410000 */
[----:B------:R-:W-:Y:S01]  /*a610*/  FFMA.FTZ R65, R60, R43, -R65 ;  /* 0x0000002b3c417223 */ /* 0x000fe20000010841 */
[C---:B------:R-:W-:Y:S01]  /*a620*/  FMUL.FTZ R62, R63.reuse, R70 ;  /* 0x000000463f3e7220 */ /* 0x040fe20000410000 */
[-C--:B------:R-:W-:Y:S01]  /*a630*/  FMUL.FTZ R43, R63, R68.reuse ;  /* 0x000000443f2b7220 */ /* 0x080fe20000410000 */
[----:B------:R-:W-:Y:S01]  /*a640*/  LOP3.LUT R36, R36, 0xffff0000, RZ, 0xc0, !PT ;  /* 0xffff000024247812 */ /* 0x000fe200078ec0ff */
[----:B------:R-:W-:Y:S01]  /*a650*/  FFMA.FTZ R73, R60, R71, R73 ;  /* 0x000000473c497223 */ /* 0x000fe20000010049 */
[C---:B------:R-:W-:Y:S01]  /*a660*/  FFMA.FTZ R63, R61.reuse, R68, -R62 ;  /* 0x000000443d3f7223 */ /* 0x040fe2000001083e */
[----:B------:R-:W-:Y:S01]  /*a670*/  FFMA.FTZ R61, R61, R70, R43 ;  /* 0x000000463d3d7223 */ /* 0x000fe2000001002b */
[C---:B------:R-:W-:Y:S01]  /*a680*/  FMUL.FTZ R43, R39.reuse, R67 ;  /* 0x00000043272b7220 */ /* 0x040fe20000410000 */
[----:B------:R-:W-:Y:S01]  /*a690*/  LOP3.LUT R66, R66, 0xffff0000, RZ, 0xc0, !PT ;  /* 0xffff000042427812 */ /* 0x000fe200078ec0ff */
[-C--:B------:R-:W-:Y:S01]  /*a6a0*/  FMUL.FTZ R39, R39, R64.reuse ;  /* 0x0000004027277220 */ /* 0x080fe20000410000 */
[----:B------:R-:W-:Y:S01]  /*a6b0*/  IMAD.U32 R62, R25, 0x10000, RZ ;  /* 0x00010000193e7824 */ /* 0x000fe200078e00ff */
[----:B------:R-:W-:Y:S01]  /*a6c0*/  LOP3.LUT R37, R37, 0xffff0000, RZ, 0xc0, !PT ;  /* 0xffff000025257812 */ /* 0x000fe200078ec0ff */
[----:B------:R-:W-:Y:S01]  /*a6d0*/  FFMA.FTZ R43, R36, R64, -R43 ;  /* 0x00000040242b7223 */ /* 0x000fe2000001082b */
[C---:B------:R-:W-:Y:S01]  /*a6e0*/  FMUL.FTZ R64, R40.reuse, R69 ;  /* 0x0000004528407220 */ /* 0x040fe20000410000 */
[----:B------:R-:W-:Y:S01]  /*a6f0*/  FMUL.FTZ R68, R40, R66 ;  /* 0x0000004228447220 */ /* 0x000fe20000410000 */
[----:B------:R-:W-:-:S02]  /*a700*/  IMAD.U32 R60, R21, 0x10000, RZ ;  /* 0x00010000153c7824 */ /* 0x000fc400078e00ff */
[----:B------:R-:W-:Y:S01]  /*a710*/  FFMA.FTZ R40, R36, R67, R39 ;  /* 0x0000004324287223 */ /* 0x000fe20000010027 */
[----:B------:R-:W-:Y:S01]  /*a720*/  FMUL.FTZ R36, R41, R62 ;  /* 0x0000003e29247220 */ /* 0x000fe20000410000 */
[----:B------:R-:W-:Y:S01]  /*a730*/  FFMA.FTZ R64, R37, R66, -R64 ;  /* 0x0000004225407223 */ /* 0x000fe20000010840 */
[-C--:B------:R-:W-:Y:S01]  /*a740*/  FMUL.FTZ R66, R41, R60.reuse ;  /* 0x0000003c29427220 */ /* 0x080fe20000410000 */
[----:B------:R-:W-:Y:S01]  /*a750*/  FFMA.FTZ R68, R37, R69, R68 ;  /* 0x0000004525447223 */ /* 0x000fe20000010044 */
[----:B------:R-:W-:Y:S01]  /*a760*/  FFMA.FTZ R60, R7, R60, -R36 ;  /* 0x0000003c073c7223 */ /* 0x000fe20000010824 */
[----:B------:R-:W-:Y:S01]  /*a770*/  LOP3.LUT R21, R21, 0xffff0000, RZ, 0xc0, !PT ;  /* 0xffff000015157812 */ /* 0x000fe200078ec0ff */
[----:B------:R-:W-:Y:S01]  /*a780*/  FFMA.FTZ R66, R7, R62, R66 ;  /* 0x0000003e07427223 */ /* 0x000fe20000010042 */
[----:B------:R-:W-:Y:S02]  /*a790*/  LOP3.LUT R36, R25, 0xffff0000, RZ, 0xc0, !PT ;  /* 0xffff000019247812 */ /* 0x000fe400078ec0ff */
[----:B------:R-:W-:Y:S01]  /*a7a0*/  LOP3.LUT R37, R6, 0xffff0000, RZ, 0xc0, !PT ;  /* 0xffff000006257812 */ /* 0x000fe200078ec0ff */
[----:B------:R-:W-:Y:S01]  /*a7b0*/  FMUL.FTZ R7, R24, R21 ;  /* 0x0000001518077220 */ /* 0x000fe20000410000 */
[----:B------:R-:W-:Y:S01]  /*a7c0*/  LOP3.LUT R25, R4, 0xffff0000, RZ, 0xc0, !PT ;  /* 0xffff000004197812 */ /* 0x000fe200078ec0ff */
[-C--:B------:R-:W-:Y:S01]  /*a7d0*/  FMUL.FTZ R4, R24, R36.reuse ;  /* 0x0000002418047220 */ /* 0x080fe20000410000 */
[----:B------:R-:W-:Y:S01]  /*a7e0*/  F2FP.BF16.F32.PACK_AB R24, R40, R27 ;  /* 0x0000001b2818723e */ /* 0x000fe200000010ff */
[C---:B------:R-:W-:Y:S01]  /*a7f0*/  FMUL.FTZ R39, R42.reuse, R37 ;  /* 0x000000252a277220 */ /* 0x040fe20000410000 */
[C---:B------:R-:W-:Y:S01]  /*a800*/  FFMA.FTZ R7, R5.reuse, R36, R7 ;  /* 0x0000002405077223 */ /* 0x040fe20000010007 */
[----:B------:R-:W-:Y:S01]  /*a810*/  FMUL.FTZ R42, R42, R25 ;  /* 0x000000192a2a7220 */ /* 0x000fe20000410000 */
[----:B------:R-:W-:Y:S01]  /*a820*/  FFMA.FTZ R21, R5, R21, -R4 ;  /* 0x0000001505157223 */ /* 0x000fe20000010804 */
[C---:B------:R-:W-:Y:S01]  /*a830*/  FFMA.FTZ R36, R38.reuse, R25, -R39 ;  /* 0x0000001926247223 */ /* 0x040fe20000010827 */
        /* <DEDUP_REMOVED lines=10> */
.L_x_9857:
[----:B------:R-:W-:Y:S05]  /*a8e0*/  BSYNC B1 ;  /* 0x0000000000017941 */ /* 0x000fea0003800000 */
.L_x_9856:
[----:B------:R-:W-:Y:S04]  /*a8f0*/  BSSY B1, `(.L_x_9858) ;  /* 0x000006f000017945 */ /* 0x000fe80003800000 */
[----:B------:R-:W-:Y:S05]  /*a900*/  @P1 BRA `(.L_x_9859) ;  /* 0x0000000400b41947 */ /* 0x000fea0003800000 */
[----:B0-----:R-:W2:Y:S04]  /*a910*/  LDL R0, [R1+0x64] ;  /* 0x0000640001007983 */ /* 0x001ea80000100800 */
[----:B------:R-:W2:Y:S04]  /*a920*/  LDL.64 R4, [R1+0x48] ;  /* 0x0000480001047983 */ /* 0x000ea80000100a00 */
[----:B------:R-:W3:Y:S01]  /*a930*/  LDL R40, [R1+0xe0] ;  /* 0x0000e00001287983 */ /* 0x000ee20000100800 */
[----:B------:R-:W-:Y:S02]  /*a940*/  SHF.R.U64 R36, R28, 0x10, R29 ;  /* 0x000000101c247819 */ /* 0x000fe4000000121d */
[----:B------:R-:W-:-:S02]  /*a950*/  SHF.R.U64 R20, R8, 0x10, R9 ;  /* 0x0000001008147819 */ /* 0x000fc40000001209 */
[--C-:B------:R-:W-:Y:S02]  /*a960*/  SHF.R.U64 R28, R30, 0x10, R31.reuse ;  /* 0x000000101e1c7819 */ /* 0x100fe4000000121f */
[----:B------:R-:W-:Y:S02]  /*a970*/  SHF.R.U32.HI R31, RZ, 0x10, R31 ;  /* 0x00000010ff1f7819 */ /* 0x000fe4000001161f */
[----:B------:R-:W-:Y:S02]  /*a980*/  SHF.R.U32.HI R9, RZ, 0x10, R9 ;  /* 0x00000010ff097819 */ /* 0x000fe40000011609 */
[----:B------:R-:W-:Y:S02]  /*a990*/  PRMT R59, R59, 0x5410, R36 ;  /* 0x000054103b3b7816 */ /* 0x000fe40000000024 */
[----:B------:R-:W-:Y:S02]  /*a9a0*/  PRMT R55, R55, 0x5410, R20 ;  /* 0x0000541037377816 */ /* 0x000fe40000000014 */
[----:B------:R-:W-:-:S02]  /*a9b0*/  SHF.R.U32.HI R29, RZ, 0x10, R29 ;  /* 0x00000010ff1d7819 */ /* 0x000fc4000001161d */
[----:B------:R-:W-:Y:S01]  /*a9c0*/  SHF.R.U64 R8, R10, 0x10, R11 ;  /* 0x000000100a087819 */ /* 0x000fe2000000120b */
[----:B------:R-:W-:Y:S01]  /*a9d0*/  IMAD.U32 R37, R55, 0x10000, RZ ;  /* 0x0001000037257824 */ /* 0x000fe200078e00ff */
[----:B------:R-:W-:Y:S01]  /*a9e0*/  PRMT R56, R56, 0x5410, R31 ;  /* 0x0000541038387816 */ /* 0x000fe2000000001f */
[----:B------:R-:W-:Y:S01]  /*a9f0*/  IMAD.U32 R31, R59, 0x10000, RZ ;  /* 0x000100003b1f7824 */ /* 0x000fe200078e00ff */
[----:B------:R-:W-:Y:S02]  /*aa00*/  PRMT R54, R54, 0x5410, R9 ;  /* 0x0000541036367816 */ /* 0x000fe40000000009 */
        /* <DEDUP_REMOVED lines=8> */
[----:B------:R-:W-:Y:S02]  /*aa90*/  LOP3.LUT R59, R59, 0xffff0000, RZ, 0xc0, !PT ;  /* 0xffff00003b3b7812 */ /* 0x000fe400078ec0ff */
[----:B------:R-:W-:Y:S02]  /*aaa0*/  LOP3.LUT R54, R54, 0xffff0000, RZ, 0xc0, !PT ;  /* 0xffff000036367812 */ /* 0x000fe400078ec0ff */
[----:B------:R-:W-:Y:S01]  /*aab0*/  LOP3.LUT R52, R52, 0xffff0000, RZ, 0xc0, !PT ;  /* 0xffff000034347812 */ /* 0x000fe200078ec0ff */
[----:B--2---:R-:W-:-:S05]  /*aac0*/  IMAD.IADD R0, R4, 0x1, R0 ;  /* 0x0000000104007824 */ /* 0x004fca00078e0200 */
[----:B------:R-:W-:-:S04]  /*aad0*/  SHF.R.S32.HI R5, RZ, 0x1f, R0 ;  /* 0x0000001fff057819 */ /* 0x000fc80000011400 */
[----:B------:R-:W-:-:S04]  /*aae0*/  LEA.HI R5, R5, R0, RZ, 0x3 ;  /* 0x0000000005057211 */ /* 0x000fc800078f18ff */
[----:B------:R-:W-:-:S04]  /*aaf0*/  SHF.R.S32.HI R0, RZ, 0x3, R5 ;  /* 0x00000003ff007819 */ /* 0x000fc80000011405 */
[----:B------:R-:W-:-:S04]  /*ab00*/  LEA.HI R0, R3, R0, RZ, 0x1d ;  /* 0x0000000003007211 */ /* 0x000fc800078fe8ff */
[----:B------:R-:W-:-:S04]  /*ab10*/  SHF.R.S32.HI R5, RZ, 0x1f, R0 ;  /* 0x0000001fff057819 */ /* 0x000fc80000011400 */
[----:B------:R-:W-:Y:S01]  /*ab20*/  LEA.HI R5, R5, R0, RZ, 0x2 ;  /* 0x0000000005057211 */ /* 0x000fe200078f10ff */
[----:B------:R-:W-:-:S03]  /*ab30*/  IMAD.SHL.U32 R0, R0, 0x8, RZ ;  /* 0x0000000800007824 */ /* 0x000fc600078e00ff */
[----:B------:R-:W-:Y:S02]  /*ab40*/  SHF.R.S32.HI R5, RZ, 0x2, R5 ;  /* 0x00000002ff057819 */ /* 0x000fe40000011405 */
[----:B-----5:R-:W-:-:S03]  /*ab50*/  LOP3.LUT R0, R76, 0x18, R0, 0xf8, !PT ;  /* 0x000000184c007812 */ /* 0x020fc600078ef800 */
[----:B------:R-:W-:Y:S01]  /*ab60*/  IMAD R5, R5, 0x1800, R75 ;  /* 0x0000180005057824 */ /* 0x000fe200078e024b */
[----:B------:R-:W-:-:S05]  /*ab70*/  LOP3.LUT R0, R0, R74, RZ, 0x3c, !PT ;  /* 0x0000004a00007212 */ /* 0x000fca00078e3cff */
[----:B------:R-:W-:Y:S02]  /*ab80*/  IMAD.IADD R21, R5, 0x1, R0 ;  /* 0x0000000105157824 */ /* 0x000fe400078e0200 */
[----:B---3--:R-:W0:Y:S02]  /*ab90*/  LDS.128 R4, [R40] ;  /* 0x0000000028047984 */ /* 0x008e240000000c00 */
        /* <DEDUP_REMOVED lines=8> */
[----:B------:R-:W-:Y:S01]  /*ac20*/  IMAD.U32 R10, R6, 0x10000, RZ ;  /* 0x00010000060a7824 */ /* 0x000fe200078e00ff */
[C---:B-1----:R-:W-:Y:S01]  /*ac30*/  LOP3.LUT R21, R24.reuse, 0xffff0000, RZ, 0xc0, !PT ;  /* 0xffff000018157812 */ /* 0x042fe200078ec0ff */
[----:B------:R-:W-:Y:S01]  /*ac40*/  IMAD.U32 R20, R24, 0x10000, RZ ;  /* 0x0001000018147824 */ /* 0x000fe200078e00ff */
[C---:B------:R-:W-:Y:S01]  /*ac50*/  LOP3.LUT R24, R25.reuse, 0xffff0000, RZ, 0xc0, !PT ;  /* 0xffff000019187812 */ /* 0x040fe200078ec0ff */
[----:B------:R-:W-:Y:S01]  /*ac60*/  IMAD.U32 R28, R25, 0x10000, RZ ;  /* 0x00010000191c7824 */ /* 0x000fe200078e00ff */
[----:B------:R-:W-:Y:S01]  /*ac70*/  LOP3.LUT R6, R6, 0xffff0000, RZ, 0xc0, !PT ;  /* 0xffff000006067812 */ /* 0x000fe200078ec0ff */
[C---:B------:R-:W-:Y:S01]  /*ac80*/  FMUL.FTZ R39, R20.reuse, R37 ;  /* 0x0000002514277220 */ /* 0x040fe20000410000 */
[----:B------:R-:W-:Y:S01]  /*ac90*/  FMUL.FTZ R41, R20, R31 ;  /* 0x0000001f14297220 */ /* 0x000fe20000410000 */
[----:B------:R-:W-:-:S02]  /*aca0*/  IMAD.U32 R20, R58, 0x10000, RZ ;  /* 0x000100003a147824 */ /* 0x000fc400078e00ff */
[----:B------:R-:W-:Y:S01]  /*acb0*/  FMUL.FTZ R38, R28, R30 ;  /* 0x0000001e1c267220 */ /* 0x000fe20000410000 */
[----:B------:R-:W-:Y:S02]  /*acc0*/  IMAD.U32 R29, R27, 0x10000, RZ ;  /* 0x000100001b1d7824 */ /* 0x000fe400078e00ff */
[----:B------:R-:W-:Y:S01]  /*acd0*/  FFMA.FTZ R39, R8, R31, -R39 ;  /* 0x0000001f08277223 */ /* 0x000fe20000010827 */
[-C--:B------:R-:W-:Y:S01]  /*ace0*/  FMUL.FTZ R28, R28, R20.reuse ;  /* 0x000000141c1c7220 */ /* 0x080fe20000410000 */
[----:B------:R-:W-:Y:S01]  /*acf0*/  FFMA.FTZ R41, R8, R37, R41 ;  /* 0x0000002508297223 */ /* 0x000fe20000010029 */
[----:B------:R-:W-:Y:S02]  /*ad00*/  IMAD.U32 R8, R56, 0x10000, RZ ;  /* 0x0001000038087824 */ /* 0x000fe400078e00ff */
[----:B------:R-:W-:Y:S01]  /*ad10*/  FFMA.FTZ R38, R9, R20, -R38 ;  /* 0x0000001409267223 */ /* 0x000fe20000010826 */
[----:B------:R-:W-:Y:S01]  /*ad20*/  FMUL.FTZ R20, R29, R36 ;  /* 0x000000241d147220 */ /* 0x000fe20000410000 */
[----:B------:R-:W-:Y:S01]  /*ad30*/  FFMA.FTZ R28, R9, R30, R28 ;  /* 0x0000001e091c7223 */ /* 0x000fe2000001001c */
[----:B------:R-:W-:Y:S01]  /*ad40*/  FMUL.FTZ R9, R21, R55 ;  /* 0x0000003715097220 */ /* 0x000fe20000410000 */
[-C--:B------:R-:W-:Y:S01]  /*ad50*/  FMUL.FTZ R29, R29, R8.reuse ;  /* 0x000000081d1d7220 */ /* 0x080fe20000410000 */
[----:B------:R-:W-:Y:S01]  /*ad60*/  LOP3.LUT R58, R58, 0xffff0000, RZ, 0xc0, !PT ;  /* 0xffff00003a3a7812 */ /* 0x000fe200078ec0ff */
[----:B------:R-:W-:Y:S01]  /*ad70*/  FFMA.FTZ R31, R11, R8, -R20 ;  /* 0x000000080b1f7223 */ /* 0x000fe20000010814 */
[-C--:B------:R-:W-:Y:S01]  /*ad80*/  FMUL.FTZ R21, R21, R59.reuse ;  /* 0x0000003b15157220 */ /* 0x080fe20000410000 */
[----:B------:R-:W-:Y:S01]  /*ad90*/  FFMA.FTZ R20, R4, R59, -R9 ;  /* 0x0000003b04147223 */ /* 0x000fe20000010809 */
[----:B------:R-:W-:-:S02]  /*ada0*/  IMAD.U32 R25, R26, 0x10000, RZ ;  /* 0x000100001a197824 */ /* 0x000fc400078e00ff */
[----:B------:R-:W-:Y:S01]  /*adb0*/  FFMA.FTZ R36, R11, R36, R29 ;  /* 0x000000240b247223 */ /* 0x000fe2000001001d */
[----:B------:R-:W-:Y:S02]  /*adc0*/  IMAD.U32 R9, R53, 0x10000, RZ ;  /* 0x0001000035097824 */ /* 0x000fe400078e00ff */
[C---:B------:R-:W-:Y:S01]  /*add0*/  FMUL.FTZ R30, R24.reuse, R54 ;  /* 0x00000036181e7220 */ /* 0x040fe20000410000 */
[-C--:B------:R-:W-:Y:S01]  /*ade0*/  FMUL.FTZ R29, R24, R58.reuse ;  /* 0x0000003a181d7220 */ /* 0x080fe20000410000 */
[----:B------:R-:W-:Y:S01]  /*adf0*/  FFMA.FTZ R24, R4, R55, R21 ;  /* 0x0000003704187223 */ /* 0x000fe20000010015 */
        /* <DEDUP_REMOVED lines=11> */
[C---:B------:R-:W-:Y:S01]  /*aeb0*/  FMUL.FTZ R5, R26.reuse, R53 ;  /* 0x000000351a057220 */ /* 0x040fe20000410000 */
[C---:B------:R-:W-:Y:S01]  /*aec0*/  FMUL.FTZ R8, R27.reuse, R52 ;  /* 0x000000341b087220 */ /* 0x040fe20000410000 */
[-C--:B------:R-:W-:Y:S01]  /*aed0*/  FMUL.FTZ R4, R26, R57.reuse ;  /* 0x000000391a047220 */ /* 0x080fe20000410000 */
[-C--:B------:R-:W-:Y:S01]  /*aee0*/  FMUL.FTZ R27, R27, R56.reuse ;  /* 0x000000381b1b7220 */ /* 0x080fe20000410000 */
[----:B------:R-:W-:Y:S01]  /*aef0*/  FFMA.FTZ R26, R6, R57, -R5 ;  /* 0x00000039061a7223 */ /* 0x000fe20000010805 */
[C---:B------:R-:W-:Y:S01]  /*af00*/  FFMA.FTZ R56, R7.reuse, R56, -R8 ;  /* 0x0000003807387223 */ /* 0x040fe20000010808 */
        /* <DEDUP_REMOVED lines=13> */
.L_x_9859:
[----:B------:R-:W-:Y:S05]  /*afe0*/  BSYNC B1 ;  /* 0x0000000000017941 */ /* 0x000fea0003800000 */
.L_x_9858:
[----:B------:R-:W-:Y:S05]  /*aff0*/  @P2 BRA `(.L_x_9840) ;  /* 0x0000000400d42947 */ /* 0x000fea0003800000 */
[----:B01----:R-:W2:Y:S04]  /*b000*/  LDL R0, [R1+0x68] ;  /* 0x0000680001007983 */ /* 0x003ea80000100800 */
[----:B------:R-:W2:Y:S04]  /*b010*/  LDL.64 R4, [R1+0x48] ;  /* 0x0000480001047983 */ /* 0x000ea80000100a00 */
[----:B------:R-:W3:Y:S01]  /*b020*/  LDL R6, [R1+0xc8] ;  /* 0x0000c80001067983 */ /* 0x000ee20000100800 */
[----:B------:R-:W-:Y:S02]  /*b030*/  SHF.R.U64 R21, R12, 0x10, R13 ;  /* 0x000000100c157819 */ /* 0x000fe4000000120d */
[----:B------:R-:W-:-:S02]  /*b040*/  SHF.R.U64 R27, R32, 0x10, R33 ;  /* 0x00000010201b7819 */ /* 0x000fc40000001221 */
[----:B------:R-:W-:Y:S02]  /*b050*/  PRMT R44, R44, 0x5410, R21 ;  /* 0x000054102c2c7816 */ /* 0x000fe40000000015 */
[----:B------:R-:W-:Y:S02]  /*b060*/  SHF.R.U32.HI R12, RZ, 0x10, R13 ;  /* 0x00000010ff0c7819 */ /* 0x000fe4000001160d */
[----:B------:R-:W-:Y:S01]  /*b070*/  PRMT R48, R48, 0x5410, R27 ;  /* 0x0000541030307816 */ /* 0x000fe2000000001b */
[----:B------:R-:W-:Y:S01]  /*b080*/  IMAD.U32 R29, R44, 0x10000, RZ ;  /* 0x000100002c1d7824 */ /* 0x000fe200078e00ff */
[----:B------:R-:W-:Y:S02]  /*b090*/  SHF.R.U32.HI R32, RZ, 0x10, R33 ;  /* 0x00000010ff207819 */ /* 0x000fe40000011621 */
[----:B------:R-:W-:Y:S01]  /*b0a0*/  PRMT R45, R45, 0x5410, R12 ;  /* 0x000054102d2d7816 */ /* 0x000fe2000000000c */
[----:B------:R-:W-:Y:S01]  /*b0b0*/  IMAD.U32 R27, R48, 0x10000, RZ ;  /* 0x00010000301b7824 */ /* 0x000fe200078e00ff */
[----:B------:R-:W-:-:S02]  /*b0c0*/  SHF.R.U64 R25, R34, 0x10, R35 ;  /* 0x0000001022197819 */ /* 0x000fc40000001223 */
[----:B------:R-:W-:Y:S02]  /*b0d0*/  SHF.R.U32.HI R34, RZ, 0x10, R35 ;  /* 0x00000010ff227819 */ /* 0x000fe40000011623 */
[----:B------:R-:W-:Y:S02]  /*b0e0*/  PRMT R49, R49, 0x5410, R32 ;  /* 0x0000541031317816 */ /* 0x000fe40000000020 */
[----:B------:R-:W-:Y:S02]  /*b0f0*/  LOP3.LUT R31, R44, 0xffff0000, RZ, 0xc0, !PT ;  /* 0xffff00002c1f7812 */ /* 0x000fe400078ec0ff */
[--C-:B------:R-:W-:Y:S02]  /*b100*/  SHF.R.U64 R13, R14, 0x10, R15.reuse ;  /* 0x000000100e0d7819 */ /* 0x100fe4000000120f */
[----:B------:R-:W-:Y:S02]  /*b110*/  SHF.R.U32.HI R14, RZ, 0x10, R15 ;  /* 0x00000010ff0e7819 */ /* 0x000fe4000001160f */
[----:B------:R-:W-:-:S02]  /*b120*/  PRMT R46, R46, 0x5410, R13 ;  /* 0x000054102e2e7816 */ /* 0x000fc4000000000d */
[----:B------:R-:W-:Y:S02]  /*b130*/  PRMT R50, R50, 0x5410, R25 ;  /* 0x0000541032327816 */ /* 0x000fe40000000019 */
[----:B------:R-:W-:Y:S02]  /*b140*/  PRMT R47, R47, 0x5410, R14 ;  /* 0x000054102f2f7816 */ /* 0x000fe4000000000e */
[----:B------:R-:W-:Y:S01]  /*b150*/  PRMT R51, R51, 0x5410, R34 ;  /* 0x0000541033337816 */ /* 0x000fe20000000022 */
[----:B--2---:R-:W-:-:S05]  /*b160*/  IMAD.IADD R0, R4, 0x1, R0 ;  /* 0x0000000104007824 */ /* 0x004fca00078e0200 */
[----:B------:R-:W-:Y:S01]  /*b170*/  SHF.R.S32.HI R5, RZ, 0x1f, R0 ;  /* 0x0000001fff057819 */ /* 0x000fe20000011400 */
[----:B---3--:R-:W-:-:S03]  /*b180*/  IMAD.MOV.U32 R7, RZ, RZ, R6 ;  /* 0x000000ffff077224 */ /* 0x008fc600078e0006 */
[----:B------:R-:W-:-:S04]  /*b190*/  LEA.HI R4, R5, R0, RZ, 0x3 ;  /* 0x0000000005047211 */ /* 0x000fc800078f18ff */
[----:B------:R-:W-:Y:S02]  /*b1a0*/  SHF.R.S32.HI R6, RZ, 0x3, R4 ;  /* 0x00000003ff067819 */ /* 0x000fe40000011404 */
[----:B------:R-:W-:Y:S02]  /*b1b0*/  LEA.HI R0, R5, R0, RZ, 0x5 ;  /* 0x0000000005007211 */ /* 0x000fe400078f28ff */
[----:B------:R-:W-:Y:S02]  /*b1c0*/  LEA.HI R3, R3, R6, RZ, 0x1d ;  /* 0x0000000603037211 */ /* 0x000fe400078fe8ff */
[----:B------:R-:W-:Y:S02]  /*b1d0*/  SHF.R.S32.HI R5, RZ, 0x5, R0 ;  /* 0x00000005ff057819 */ /* 0x000fe40000011400 */
[----:B-----5:R-:W-:Y:S02]  /*b1e0*/  LOP3.LUT R4, R76, 0x18, R4, 0xf8, !PT ;  /* 0x000000184c047812 */ /* 0x020fe400078ef804 */
[----:B------:R-:W-:Y:S01]  /*b1f0*/  SHF.R.S32.HI R0, RZ, 0x1f, R3 ;  /* 0x0000001fff007819 */ /* 0x000fe20000011403 */
[----:B------:R-:W-:Y:S01]  /*b200*/  IMAD R5, R5, 0x1800, R75 ;  /* 0x0000180005057824 */ /* 0x000fe200078e024b */
[----:B------:R-:W-:-:S02]  /*b210*/  LOP3.LUT R4, R4, R74, RZ, 0x3c, !PT ;  /* 0x0000004a04047212 */ /* 0x000fc400078e3cff */
[----:B------:R-:W-:Y:S01]  /*b220*/  LEA.HI R0, R0, R3, RZ, 0x2 ;  /* 0x0000000300007211 */ /* 0x000fe200078f10ff */
[----:B------:R-:W-:Y:S02]  /*b230*/  IMAD.SHL.U32 R3, R3, 0x8, RZ ;  /* 0x0000000803037824 */ /* 0x000fe400078e00ff */
[----:B------:R-:W-:Y:S01]  /*b240*/  IMAD.IADD R5, R5, 0x1, R4 ;  /* 0x0000000105057824 */ /* 0x000fe200078e0204 */
[----:B------:R-:W-:Y:S02]  /*b250*/  SHF.R.S32.HI R4, RZ, 0x2, R0 ;  /* 0x00000002ff047819 */ /* 0x000fe40000011400 */
[----:B------:R-:W-:-:S03]  /*b260*/  LOP3.LUT R3, R76, 0x18, R3, 0xf8, !PT ;  /* 0x000000184c037812 */ /* 0x000fc600078ef803 */
[----:B------:R-:W-:Y:S01]  /*b270*/  IMAD R4, R4, 0x1800, R75 ;  /* 0x0000180004047824 */ /* 0x000fe200078e024b */
[----:B------:R-:W-:-:S05]  /*b280*/  LOP3.LUT R3, R3, R74, RZ, 0x3c, !PT ;  /* 0x0000004a03037212 */ /* 0x000fca00078e3cff */
[----:B------:R-:W-:-:S04]  /*b290*/  IMAD.IADD R3, R4, 0x1, R3 ;  /* 0x0000000104037824 */ /* 0x000fc800078e0203 */
[----:B------:R-:W-:Y:S02]  /*b2a0*/  IMAD R3, R3, 0x2, R16 ;  /* 0x0000000203037824 */ /* 0x000fe400078e0210 */
[----:B------:R-:W-:-:S03]  /*b2b0*/  IMAD R0, R5, 0x2, R7 ;  /* 0x0000000205007824 */ /* 0x000fc600078e0207 */
[----:B------:R-:W0:Y:S04]  /*b2c0*/  LDS.128 R8, [R3+0xda00] ;  /* 0x00da000003087984 */ /* 0x000e280000000c00 */
[----:B------:R-:W1:Y:S01]  /*b2d0*/  LDS.128 R4, [R0] ;  /* 0x0000000000047984 */ /* 0x000e620000000c00 */
[----:B0-----:R-:W-:Y:S02]  /*b2e0*/  IMAD.U32 R20, R8, 0x10000, RZ ;  /* 0x0001000008147824 */ /* 0x001fe400078e00ff */
[----:B-1----:R-:W-:Y:S02]  /*b2f0*/  IMAD.U32 R12, R4, 0x10000, RZ ;  /* 0x00010000040c7824 */ /* 0x002fe400078e00ff */
[C---:B------:R-:W-:Y:S01]  /*b300*/  FMUL.FTZ R33, R20.reuse, R29 ;  /* 0x0000001d14217220 */ /* 0x040fe20000410000 */
[----:B------:R-:W-:Y:S01]  /*b310*/  FMUL.FTZ R35, R20, R27 ;  /* 0x0000001b14237220 */ /* 0x000fe20000410000 */
[----:B------:R-:W-:-:S02]  /*b320*/  LOP3.LUT R8, R8, 0xffff0000, RZ, 0xc0, !PT ;  /* 0xffff000008087812 */ /* 0x000fc400078ec0ff */
[----:B------:R-:W-:Y:S01]  /*b330*/  FFMA.FTZ R33, R12, R27, -R33 ;  /* 0x0000001b0c217223 */ /* 0x000fe20000010821 */
[----:B------:R-:W-:Y:S01]  /*b340*/  LOP3.LUT R27, R48, 0xffff0000, RZ, 0xc0, !PT ;  /* 0xffff0000301b7812 */ /* 0x000fe200078ec0ff */
[----:B------:R-:W-:Y:S02]  /*b350*/  IMAD.U32 R21, R9, 0x10000, RZ ;  /* 0x0001000009157824 */ /* 0x000fe400078e00ff */
[----:B------:R-:W-:Y:S01]  /*b360*/  IMAD.U32 R20, R45, 0x10000, RZ ;  /* 0x000100002d147824 */ /* 0x000fe200078e00ff */
[----:B------:R-:W-:Y:S01]  /*b370*/  LOP3.LUT R4, R4, 0xffff0000, RZ, 0xc0, !PT ;  /* 0xffff000004047812 */ /* 0x000fe200078ec0ff */
[----:B------:R-:W-:Y:S01]  /*b380*/  FFMA.FTZ R35, R12, R29, R35 ;  /* 0x0000001d0c237223 */ /* 0x000fe20000010023 */
[C---:B------:R-:W-:Y:S01]  /*b390*/  FMUL.FTZ R37, R8.reuse, R31 ;  /* 0x0000001f08257220 */ /* 0x040fe20000410000 */
[----:B------:R-:W-:Y:S02]  /*b3a0*/  IMAD.U32 R12, R49, 0x10000, RZ ;  /* 0x00010000310c7824 */ /* 0x000fe400078e00ff */
[-C--:B------:R-:W-:Y:S01]  /*b3b0*/  FMUL.FTZ R29, R8, R27.reuse ;  /* 0x0000001b081d7220 */ /* 0x080fe20000410000 */
[----:B------:R-:W-:Y:S01]  /*b3c0*/  IMAD.U32 R13, R5, 0x10000, RZ ;  /* 0x00010000050d7824 */ /* 0x000fe200078e00ff */
[----:B------:R-:W-:Y:S01]  /*b3d0*/  LOP3.LUT R9, R9, 0xffff0000, RZ, 0xc0, !PT ;  /* 0xffff000009097812 */ /* 0x000fe200078ec0ff */
[----:B------:R-:W-:Y:S01]  /*b3e0*/  FMUL.FTZ R30, R21, R20 ;  /* 0x00000014151e7220 */ /* 0x000fe20000410000 */
[----:B------:R-:W-:Y:S01]  /*b3f0*/  LOP3.LUT R8, R45, 0xffff0000, RZ, 0xc0, !PT ;  /* 0xffff00002d087812 */ /* 0x000fe200078ec0ff */
[C---:B------:R-:W-:Y:S01]  /*b400*/  FFMA.FTZ R26, R4.reuse, R27, -R37 ;  /* 0x0000001b041a7223 */ /* 0x040fe20000010825 */
[-C--:B------:R-:W-:Y:S01]  /*b410*/  FMUL.FTZ R21, R21, R12.reuse ;  /* 0x0000000c15157220 */ /* 0x080fe20000410000 */
[----:B------:R-:W-:Y:S01]  /*b420*/  FFMA.FTZ R28, R4, R31, R29 ;  /* 0x0000001f041c7223 */ /* 0x000fe2000001001d */
[----:B------:R-:W-:Y:S01]  /*b430*/  LOP3.LUT R5, R5, 0xffff0000, RZ, 0xc0, !PT ;  /* 0xffff000005057812 */ /* 0x000fe200078ec0ff */
[----:B------:R-:W-:Y:S01]  /*b440*/  FFMA.FTZ R30, R13, R12, -R30 ;  /* 0x0000000c0d1e7223 */ /* 0x000fe2000001081e */
[----:B------:R-:W-:Y:S01]  /*b450*/  LOP3.LUT R4, R49, 0xffff0000, RZ, 0xc0, !PT ;  /* 0xffff000031047812 */ /* 0x000fe200078ec0ff */
[----:B------:R-:W-:Y:S01]  /*b460*/  FMUL.FTZ R12, R9, R8 ;  /* 0x00000008090c7220 */ /* 0x000fe20000410000 */
[----:B------:R-:W-:Y:S01]  /*b470*/  FFMA.FTZ R20, R13, R20, R21 ;  /* 0x000000140d147223 */ /* 0x000fe20000010015 */
[----:B------:R-:W-:-:S02]  /*b480*/  IMAD.U32 R24, R10, 0x10000, RZ ;  /* 0x000100000a187824 */ /* 0x000fc400078e00ff */
[----:B------:R-:W-:Y:S02]  /*b490*/  IMAD.U32 R21, R46, 0x10000, RZ ;  /* 0x000100002e157824 */ /* 0x000fe400078e00ff */
[-C--:B------:R-:W-:Y:S01]  /*b4a0*/  FMUL.FTZ R32, R9, R4.reuse ;  /* 0x0000000409207220 */ /* 0x080fe20000410000 */
[----:B------:R-:W-:Y:S02]  /*b4b0*/  IMAD.U32 R13, R50, 0x10000, RZ ;  /* 0x00010000320d7824 */ /* 0x000fe400078e00ff */
[----:B------:R-:W-:Y:S01]  /*b4c0*/  FFMA.FTZ R27, R5, R4, -R12 ;  /* 0x00000004051b7223 */ /* 0x000fe2000001080c */
[----:B------:R-:W-:Y:S02]  /*b4d0*/  IMAD.U32 R25, R11, 0x10000, RZ ;  /* 0x000100000b197824 */ /* 0x000fe400078e00ff */
[----:B------:R-:W-:Y:S02]  /*b4e0*/  IMAD.U32 R12, R47, 0x10000, RZ ;  /* 0x000100002f0c7824 */ /* 0x000fe400078e00ff */
[----:B------:R-:W-:Y:S01]  /*b4f0*/  FMUL.FTZ R9, R24, R21 ;  /* 0x0000001518097220 */ /* 0x000fe20000410000 */
[----:B------:R-:W-:-:S02]  /*b500*/  IMAD.U32 R14, R6, 0x10000, RZ ;  /* 0x00010000060e7824 */ /* 0x000fc400078e00ff */
[-C--:B------:R-:W-:Y:S01]  /*b510*/  FMUL.FTZ R24, R24, R13.reuse ;  /* 0x0000000d18187220 */ /* 0x080fe20000410000 */
[----:B------:R-:W-:Y:S01]  /*b520*/  FFMA.FTZ R29, R5, R8, R32 ;  /* 0x00000008051d7223 */ /* 0x000fe20000010020 */
[----:B------:R-:W-:Y:S02]  /*b530*/  IMAD.U32 R15, R7, 0x10000, RZ ;  /* 0x00010000070f7824 */ /* 0x000fe400078e00ff */
[----:B------:R-:W-:Y:S01]  /*b540*/  FMUL.FTZ R8, R25, R12 ;  /* 0x0000000c19087220 */ /* 0x000fe20000410000 */
[----:B------:R-:W-:Y:S02]  /*b550*/  IMAD.U32 R4, R51, 0x10000, RZ ;  /* 0x0001000033047824 */ /* 0x000fe400078e00ff */
[C---:B------:R-:W-:Y:S01]  /*b560*/  FFMA.FTZ R13, R14.reuse, R13, -R9 ;  /* 0x0000000d0e0d7223 */ /* 0x040fe20000010809 */
[----:B------:R-:W-:Y:S01]  /*b570*/  FFMA.FTZ R24, R14, R21, R24 ;  /* 0x000000150e187223 */ /* 0x000fe20000010018 */
[----:B------:R-:W-:Y:S01]  /*b580*/  LOP3.LUT R10, R10, 0xffff0000, RZ, 0xc0, !PT ;  /* 0xffff00000a0a7812 */ /* 0x000fe200078ec0ff */
[-C--:B------:R-:W-:Y:S01]  /*b590*/  FMUL.FTZ R32, R25, R4.reuse ;  /* 0x0000000419207220 */ /* 0x080fe20000410000 */
[----:B------:R-:W-:Y:S01]  /*b5a0*/  FFMA.FTZ R14, R15, R4, -R8 ;  /* 0x000000040f0e7223 */ /* 0x000fe20000010808 */
[----:B------:R-:W-:-:S02]  /*b5b0*/  LOP3.LUT R9, R46, 0xffff0000, RZ, 0xc0, !PT ;  /* 0xffff00002e097812 */ /* 0x000fc400078ec0ff */
[----:B------:R-:W-:Y:S02]  /*b5c0*/  LOP3.LUT R11, R11, 0xffff0000, RZ, 0xc0, !PT ;  /* 0xffff00000b0b7812 */ /* 0x000fe400078ec0ff */
[----:B------:R-:W-:Y:S02]  /*b5d0*/  LOP3.LUT R5, R50, 0xffff0000, RZ, 0xc0, !PT ;  /* 0xffff000032057812 */ /* 0x000fe400078ec0ff */
[----:B------:R-:W-:Y:S02]  /*b5e0*/  LOP3.LUT R8, R47, 0xffff0000, RZ, 0xc0, !PT ;  /* 0xffff00002f087812 */ /* 0x000fe400078ec0ff */
[----:B------:R-:W-:Y:S01]  /*b5f0*/  LOP3.LUT R4, R51, 0xffff0000, RZ, 0xc0, !PT ;  /* 0xffff000033047812 */ /* 0x000fe200078ec0ff */
[----:B------:R-:W-:Y:S01]  /*b600*/  FFMA.FTZ R32, R15, R12, R32 ;  /* 0x0000000c0f207223 */ /* 0x000fe20000010020 */
[----:B------:R-:W-:Y:S01]  /*b610*/  LOP3.LUT R6, R6, 0xffff0000, RZ, 0xc0, !PT ;  /* 0xffff000006067812 */ /* 0x000fe200078ec0ff */
[C---:B------:R-:W-:Y:S01]  /*b620*/  FMUL.FTZ R15, R10.reuse, R9 ;  /* 0x000000090a0f7220 */ /* 0x040fe20000410000 */
[----:B------:R-:W-:Y:S01]  /*b630*/  LOP3.LUT R7, R7, 0xffff0000, RZ, 0xc0, !PT ;  /* 0xffff000007077812 */ /* 0x000fe200078ec0ff */
        /* <DEDUP_REMOVED lines=17> */
.L_x_9840:
[----:B------:R-:W-:Y:S05]  /*b750*/  BSYNC B0 ;  /* 0x0000000000007941 */ /* 0x000fea0003800000 */
.L_x_9833:
        /* <DEDUP_REMOVED lines=8> */
.L_x_9831:
[----:B0--3--:R-:W3:Y:S02]  /*b7e0*/  LDL R0, [R1+0x50] ;  /* 0x0000500001007983 */ /* 0x009ee40000100800 */
[----:B---3--:R-:W-:-:S13]  /*b7f0*/  ISETP.NE.AND P0, PT, R0, 0x3, PT ;  /* 0x000000030000780c */ /* 0x008fda0003f05270 */
[----:B------:R-:W-:Y:S05]  /*b800*/  @!P0 BRA `(.L_x_9860) ;  /* 0x0000000000048947 */ /* 0x000fea0003800000 */
[----:B------:R-:W-:Y:S01]  /*b810*/  BPT.TRAP 0x1 ;  /* 0x000000040000795c */ /* 0x000fe20000300000 */
.L_x_9860:
[----:B--2-4-:R-:W2:Y:S01]  /*b820*/  LDL R3, [R1+0x60] ;  /* 0x0000600001037983 */ /* 0x014ea20000100800 */
[----:B------:R-:W-:Y:S01]  /*b830*/  IMAD R0, R145, 0x8, R16 ;  /* 0x0000000891007824 */ /* 0x000fe200078e0210 */
[----:B--2---:R-:W-:-:S04]  /*b840*/  SHF.L.U32 R5, R3, 0x1f, RZ ;  /* 0x0000001f03057819 */ /* 0x004fc800000006ff */
[----:B------:R0:W2:Y:S01]  /*b850*/  SYNCS.PHASECHK.TRANS64.TRYWAIT P1, [R0+URZ+0x31c30], R5 ;  /* 0x031c3005000075a7 */ /* 0x0000a2000802017f */
[----:B------:R-:W-:Y:S05]  /*b860*/  @!P0 BRA `(.L_x_9861) ;  /* 0x0000000000048947 */ /* 0x000fea0003800000 */
[----:B------:R-:W-:Y:S01]  /*b870*/  BPT.TRAP 0x1 ;  /* 0x000000040000795c */ /* 0x000fe20000300000 */
.L_x_9861:
[----:B------:R-:W-:Y:S02]  /*b880*/  IMAD R2, R2, 0x1000, R16 ;  /* 0x0000100002027824 */ /* 0x000fe400078e0210 */
[----:B------:R-:W-:Y:S02]  /*b890*/  VIADD R4, R16, 0x16a00 ;  /* 0x00016a0010047836 */ /* 0x000fe40000000000 */
[----:B------:R-:W-:-:S03]  /*b8a0*/  VIADD R3, R2, 0xda00 ;  /* 0x0000da0002037836 */ /* 0x000fc60000000000 */
[----:B------:R-:W-:Y:S02]  /*b8b0*/  SHF.R.U32.HI R2, RZ, 0x4, R4 ;  /* 0x00000004ff027819 */ /* 0x000fe40000011604 */
[----:B------:R-:W-:Y:S02]  /*b8c0*/  SHF.R.U32.HI R3, RZ, 0x4, R3 ;  /* 0x00000004ff037819 */ /* 0x000fe40000011603 */
[----:B------:R-:W-:Y:S02]  /*b8d0*/  LOP3.LUT R2, R2, 0x3fff, RZ, 0xc0, !PT ;  /* 0x00003fff02027812 */ /* 0x000fe400078ec0ff */
[----:B------:R-:W-:Y:S02]  /*b8e0*/  LOP3.LUT R3, R3, 0x3fff, RZ, 0xc0, !PT ;  /* 0x00003fff03037812 */ /* 0x000fe400078ec0ff */
[----:B------:R-:W-:-:S05]  /*b8f0*/  LOP3.LUT R2, R2, 0x10000, RZ, 0xfc, !PT ;  /* 0x0001000002027812 */ /* 0x000fca00078efcff */
[----:B------:R3:W-:Y:S01]  /*b900*/  STL [R1+0x80], R2 ;  /* 0x0000800201007387 */ /* 0x0007e20000100800 */
[----:B--2---:R-:W-:Y:S05]  /*b910*/  @P1 BRA `(.L_x_9862) ;  /* 0x0000000000081947 */ /* 0x004fea0003800000 */
[----:B------:R-:W2:Y:S02]  /*b920*/  SYNCS.PHASECHK.TRANS64.TRYWAIT P1, [R0+URZ+0x31c30], R5 ;  /* 0x031c3005000075a7 */ /* 0x000ea4000802017f */
[----:B--2---:R-:W-:Y:S05]  /*b930*/  @!P1 BRA `(.L_x_9863) ;  /* 0x0000015c00489947 */ /* 0x004fea0003800000 */
.L_x_9862:
[----:B------:R-:W1:Y:S01]  /*b940*/  LDL R4, [R1+0x80] ;  /* 0x0000800001047983 */ /* 0x000e620000100800 */
[----:B---3--:R-:W-:Y:S01]  /*b950*/  LOP3.LUT R2, R3, 0x10000, RZ, 0xfc, !PT ;  /* 0x0001000003027812 */ /* 0x008fe200078efcff */
[----:B------:R-:W-:Y:S02]  /*b960*/  IMAD.MOV.U32 R15, RZ, RZ, -0x7fffffe0 ;  /* 0x80000020ff0f7424 */ /* 0x000fe400078e00ff */
[----:B------:R-:W-:Y:S01]  /*b970*/  IMAD.MOV.U32 R3, RZ, RZ, -0x7fffffe0 ;  /* 0x80000020ff037424 */ /* 0x000fe200078e00ff */
[----:B------:R-:W-:Y:S05]  /*b980*/  WARPSYNC.ALL ;  /* 0x0000000000007948 */ /* 0x000fea0003800000 */
[----:B------:R-:W-:Y:S01]  /*b990*/  R2UR UR7, R15 ;  /* 0x000000000f0772ca */ /* 0x000fe200000e0000 */
[----:B------:R-:W3:Y:S01]  /*b9a0*/  LDL R98, [R1+0x8c] ;  /* 0x00008c0001627983 */ /* 0x000ee20000100800 */
[----:B------:R-:W-:-:S02]  /*b9b0*/  R2UR UR4, R2 ;  /* 0x00000000020472ca */ /* 0x000fc400000e0000 */
[C---:B------:R-:W-:Y:S01]  /*b9c0*/  R2UR UR5, R3.reuse ;  /* 0x00000000030572ca */ /* 0x040fe200000e0000 */
[----:B------:R-:W-:Y:S01]  /*b9d0*/  WARPGROUP.ARRIVE ;  /* 0x00000000000079c5 */ /* 0x000fe20000000000 */
[----:B0-2---:R-:W-:Y:S02]  /*b9e0*/  IMAD.MOV.U32 R5, RZ, RZ, -0x7fffffe0 ;  /* 0x80000020ff057424 */ /* 0x005fe400078e00ff */
[----:B------:R-:W-:Y:S01]  /*b9f0*/  IMAD.MOV.U32 R7, RZ, RZ, -0x7fffffe0 ;  /* 0x80000020ff077424 */ /* 0x000fe200078e00ff */
[C---:B------:R-:W-:Y:S02]  /*ba00*/  R2UR UR8, R2.reuse ;  /* 0x00000000020872ca */ /* 0x040fe400000e0000 */
[----:B------:R-:W-:Y:S02]  /*ba10*/  R2UR UR9, R3 ;  /* 0x00000000030972ca */ /* 0x000fe400000e0000 */
[----:B------:R-:W-:Y:S02]  /*ba20*/  R2UR UR11, R7 ;  /* 0x00000000070b72ca */ /* 0x000fe400000e0000 */
[----:B------:R-:W-:-:S02]  /*ba30*/  R2UR UR12, R2 ;  /* 0x00000000020c72ca */ /* 0x000fc400000e0000 */
[C---:B------:R-:W-:Y:S01]  /*ba40*/  R2UR UR13, R3.reuse ;  /* 0x00000000030d72ca */ /* 0x040fe200000e0000 */
[----:B------:R-:W-:Y:S01]  /*ba50*/  IMAD.MOV.U32 R9, RZ, RZ, -0x7fffffe0 ;  /* 0x80000020ff097424 */ /* 0x000fe200078e00ff */
[----:B------:R-:W-:Y:S02]  /*ba60*/  R2UR UR16, R2 ;  /* 0x00000000021072ca */ /* 0x000fe400000e0000 */
[----:B------:R-:W-:Y:S02]  /*ba70*/  R2UR UR17, R3 ;  /* 0x00000000031172ca */ /* 0x000fe400000e0000 */
[----:B------:R-:W-:Y:S01]  /*ba80*/  R2UR UR19, R9 ;  /* 0x00000000091372ca */ /* 0x000fe200000e0000 */
[----:B-1----:R-:W-:-:S05]  /*ba90*/  IMAD R14, R145, 0x6c0, R4 ;  /* 0x000006c0910e7824 */ /* 0x002fca00078e0204 */
[----:B------:R-:W-:-:S13]  /*baa0*/  R2UR UR6, R14 ;  /* 0x000000000e0672ca */ /* 0x000fda00000e0000 */
[----:B------:R-:W-:Y:S01]  /*bab0*/  HGMMA.64x16x16.F32.BF16 R88, gdesc[UR4], RZ, !UPT, gsb0 ;  /* 0x00200000045879f0 */ /* 0x000fe2000c0018ff */
[----:B------:R-:W-:Y:S01]  /*bac0*/  VIADD R4, R14, 0x40 ;  /* 0x000000400e047836 */ /* 0x000fe20000000000 */
[----:B------:R-:W-:Y:S02]  /*bad0*/  R2UR UR7, R5 ;  /* 0x00000000050772ca */ /* 0x000fe400000e0000 */
[----:B------:R-:W-:Y:S02]  /*bae0*/  R2UR UR4, R2 ;  /* 0x00000000020472ca */ /* 0x000fe400000e0000 */
[----:B------:R-:W-:Y:S02]  /*baf0*/  R2UR UR6, R4 ;  /* 0x00000000040672ca */ /* 0x000fe400000e0000 */
[----:B------:R-:W-:Y:S01]  /*bb00*/  R2UR UR5, R3 ;  /* 0x00000000030572ca */ /* 0x000fe200000e0000 */
[----:B------:R-:W-:Y:S02]  /*bb10*/  WARPGROUP.DEPBAR.LE gsb0, 0x0 ;  /* 0x00008000000079c5 */ /* 0x000fe40000010000 */
[----:B------:R-:W-:-:S10]  /*bb20*/  WARPGROUP.ARRIVE ;  /* 0x00000000000079c5 */ /* 0x000fd40000000000 */
[----:B------:R-:W-:Y:S01]  /*bb30*/  HGMMA.64x16x16.F32.BF16 R80, gdesc[UR4], RZ, !UPT, gsb0 ;  /* 0x00200000045079f0 */ /* 0x000fe2000c0018ff */
[----:B------:R-:W-:-:S05]  /*bb40*/  VIADD R6, R14, 0x80 ;  /* 0x000000800e067836 */ /* 0x000fca0000000000 */
[----:B------:R-:W-:Y:S01]  /*bb50*/  R2UR UR10, R6 ;  /* 0x00000000060a72ca */ /* 0x000fe200000e0000 */
[----:B------:R-:W-:Y:S02]  /*bb60*/  WARPGROUP.DEPBAR.LE gsb0, 0x0 ;  /* 0x00008000000079c5 */ /* 0x000fe40000010000 */
[----:B-----5:R-:W-:-:S10]  /*bb70*/  WARPGROUP.ARRIVE ;  /* 0x00000000000079c5 */ /* 0x020fd40000000000 */
[----:B------:R-:W-:Y:S01]  /*bb80*/  HGMMA.64x16x16.F32.BF16 R72, gdesc[UR8], RZ, !UPT, gsb0 ;  /* 0x00200000084879f0 */ /* 0x000fe2000c0018ff */
[----:B------:R-:W-:Y:S02]  /*bb90*/  VIADD R4, R14, 0xc0 ;  /* 0x000000c00e047836 */ /* 0x000fe40000000000 */
[----:B------:R-:W-:-:S03]  /*bba0*/  IMAD.MOV.U32 R5, RZ, RZ, -0x7fffffe0 ;  /* 0x80000020ff057424 */ /* 0x000fc600078e00ff */
        /* <DEDUP_REMOVED lines=8> */
[----:B------:R-:W-:-:S10]  /*bc30*/  WARPGROUP.ARRIVE ;  /* 0x00000000000079c5 */ /* 0x000fd40000000000 */
[----:B------:R-:W-:Y:S01]  /*bc40*/  HGMMA.64x16x16.F32.BF16 R56, gdesc[UR16], RZ, !UPT, gsb0 ;  /* 0x00200000103879f0 */ /* 0x000fe2000c0018ff */
[----:B------:R-:W-:Y:S02]  /*bc50*/  VIADD R6, R14, 0x140 ;  /* 0x000001400e067836 */ /* 0x000fe40000000000 */
[----:B------:R-:W-:Y:S01]  /*bc60*/  IMAD.MOV.U32 R7, RZ, RZ, -0x7fffffe0 ;  /* 0x80000020ff077424 */ /* 0x000fe200078e00ff */
[----:B------:R-:W-:Y:S02]  /*bc70*/  R2UR UR20, R2 ;  /* 0x00000000021472ca */ /* 0x000fe400000e0000 */
[----:B------:R-:W-:Y:S02]  /*bc80*/  R2UR UR22, R6 ;  /* 0x00000000061672ca */ /* 0x000fe400000e0000 */
[----:B------:R-:W-:Y:S02]  /*bc90*/  R2UR UR23, R7 ;  /* 0x00000000071772ca */ /* 0x000fe400000e0000 */
[----:B------:R-:W-:Y:S01]  /*bca0*/  R2UR UR21, R3 ;  /* 0x00000000031572ca */ /* 0x000fe200000e0000 */
[----:B------:R-:W-:-:S02]  /*bcb0*/  WARPGROUP.DEPBAR.LE gsb0, 0x0 ;  /* 0x00008000000079c5 */ /* 0x000fc40000010000 */
        /* <DEDUP_REMOVED lines=30> */
[----:B------:R-:W-:Y:S02]  /*bea0*/  IMAD.MOV.U32 R5, RZ, RZ, -0x7fffffe0 ;  /* 0x80000020ff057424 */ /* 0x000fe400078e00ff */
[----:B------:R-:W-:Y:S02]  /*beb0*/  VIADD R8, R2, 0x2 ;  /* 0x0000000202087836 */ /* 0x000fe40000000000 */
[----:B------:R-:W-:Y:S01]  /*bec0*/  IMAD.MOV.U32 R9, RZ, RZ, -0x7fffffe0 ;  /* 0x80000020ff097424 */ /* 0x000fe200078e00ff */
[----:B------:R-:W-:Y:S02]  /*bed0*/  R2UR UR38, R4 ;  /* 0x00000000042672ca */ /* 0x000fe400000e0000 */
[----:B------:R-:W-:-:S02]  /*bee0*/  R2UR UR39, R5 ;  /* 0x00000000052772ca */ /* 0x000fc400000e0000 */
[----:B------:R-:W-:Y:S02]  /*bef0*/  R2UR UR36, R8 ;  /* 0x00000000082472ca */ /* 0x000fe400000e0000 */
[----:B------:R-:W-:Y:S01]  /*bf00*/  R2UR UR37, R9 ;  /* 0x00000000092572ca */ /* 0x000fe200000e0000 */
[----:B------:R-:W-:Y:S02]  /*bf10*/  WARPGROUP.DEPBAR.LE gsb0, 0x0 ;  /* 0x00008000000079c5 */ /* 0x000fe40000010000 */
[----:B------:R-:W-:-:S10]  /*bf20*/  WARPGROUP.ARRIVE ;  /* 0x00000000000079c5 */ /* 0x000fd40000000000 */
[----:B------:R-:W-:Y:S01]  /*bf30*/  HGMMA.64x16x16.F32.BF16 R88, gdesc[UR36], R88, gsb0 ;  /* 0x00200000245879f0 */ /* 0x000fe20008001858 */
        /* <DEDUP_REMOVED lines=239> */
[----:B------:R-:W-:-:S03]  /*ce30*/  IMAD.MOV.U32 R7, RZ, RZ, -0x7fffffe0 ;  /* 0x80000020ff077424 */ /* 0x000fc600078e00ff */
[----:B------:R-:W-:Y:S01]  /*ce40*/  R2UR UR38, R6 ;  /* 0x00000000062672ca */ /* 0x000fe200000e0000 */
[----:B------:R-:W-:Y:S01]  /*ce50*/  VIADD R6, R2, 0x600 ;  /* 0x0000060002067836 */ /* 0x000fe20000000000 */
[----:B------:R-:W-:Y:S01]  /*ce60*/  R2UR UR39, R7 ;  /* 0x00000000072772ca */ /* 0x000fe200000e0000 */
[----:B------:R-:W-:-:S03]  /*ce70*/  IMAD.MOV.U32 R7, RZ, RZ, -0x7fffffe0 ;  /* 0x80000020ff077424 */ /* 0x000fc600078e00ff */
        /* <DEDUP_REMOVED lines=78> */
[----:B------:R-:W-:Y:S02]  /*d360*/  VIADD R4, R2, 0x602 ;  /* 0x0000060202047836 */ /* 0x000fe40000000000 */
[----:B------:R-:W-:Y:S02]  /*d370*/  IMAD.MOV.U32 R97, RZ, RZ, -0x7fffffe0 ;  /* 0x80000020ff617424 */ /* 0x000fe400078e00ff */
        /* <DEDUP_REMOVED lines=17> */
[----:B------:R-:W-:Y:S01]  /*d490*/  VIADD R20, R14, 0x502 ;  /* 0x000005020e147836 */ /* 0x000fe20000000000 */
[----:B------:R-:W-:Y:S01]  /*d4a0*/  R2UR UR8, R4 ;  /* 0x00000000040872ca */ /* 0x000fe200000e0000 */
[----:B------:R-:W-:Y:S01]  /*d4b0*/  IMAD.MOV.U32 R21, RZ, RZ, -0x7fffffe0 ;  /* 0x80000020ff157424 */ /* 0x000fe200078e00ff */
[----:B------:R-:W-:Y:S01]  /*d4c0*/  R2UR UR9, R5 ;  /* 0x00000000050972ca */ /* 0x000fe200000e0000 */
[----:B------:R-:W-:Y:S01]  /*d4d0*/  ULDC UR4, c[0x0][0x9d8] ;  /* 0x0002760000047ab9 */ /* 0x000fe20000000800 */
[----:B------:R-:W-:Y:S01]  /*d4e0*/  R2UR UR10, R20 ;  /* 0x00000000140a72ca */ /* 0x000fe200000e0000 */
[----:B------:R-:W-:Y:S01]  /*d4f0*/  ULDC UR5, c[0x0][0x988] ;  /* 0x0002620000057ab9 */ /* 0x000fe20000000800 */
        /* <DEDUP_REMOVED lines=49> */
[----:B------:R-:W-:Y:S01]  /*d810*/  VIADD R20, R14, 0x642 ;  /* 0x000006420e147836 */ /* 0x000fe20000000000 */
[----:B------:R-:W-:-:S02]  /*d820*/  R2UR UR8, R4 ;  /* 0x00000000040872ca */ /* 0x000fc400000e0000 */
[----:B------:R-:W-:Y:S02]  /*d830*/  R2UR UR9, R5 ;  /* 0x00000000050972ca */ /* 0x000fe400000e0000 */
[----:B------:R-:W-:Y:S01]  /*d840*/  R2UR UR10, R20 ;  /* 0x00000000140a72ca */ /* 0x000fe200000e0000 */
[----:B------:R-:W-:Y:S01]  /*d850*/  FMUL.FTZ R74, R74, UR4 ;  /* 0x000000044a4a7c20 */ /* 0x000fe20008410000 */
[----:B------:R-:W-:Y:S01]  /*d860*/  MUFU.TANH R92, R92 ;  /* 0x0000005c005c7308 */ /* 0x000fe20000002400 */
[----:B---3--:R-:W-:-:S07]  /*d870*/  IADD3 R116, R116, 0x90, -R98 ;  /* 0x0000009074747810 */ /* 0x008fce0007ffe862 */
[----:B------:R-:W0:Y:S01]  /*d880*/  MUFU.TANH R94, R94 ;  /* 0x0000005e005e7308 */ /* 0x000e220000002400 */
[----:B------:R-:W-:Y:S02]  /*d890*/  WARPGROUP.DEPBAR.LE gsb0, 0x0 ;  /* 0x00008000000079c5 */ /* 0x000fe40000010000 */
[----:B------:R-:W-:Y:S01]  /*d8a0*/  FMUL.FTZ R95, R40, UR4 ;  /* 0x00000004285f7c20 */ /* 0x000fe20008410000 */
[----:B------:R-:W-:-:S04]  /*d8b0*/  VIADD R40, R14, 0x682 ;  /* 0x000006820e287836 */ /* 0x000fc80000000000 */
[----:B------:R1:W-:Y:S02]  /*d8c0*/  MUFU.TANH R14, R21 ;  /* 0x00000015000e7308 */ /* 0x0003e40000002400 */
[----:B-1----:R-:W-:-:S05]  /*d8d0*/  IMAD.MOV.U32 R21, RZ, RZ, -0x7fffffe0 ;  /* 0x80000020ff157424 */ /* 0x002fca00078e00ff */
[----:B------:R-:W-:Y:S01]  /*d8e0*/  R2UR UR11, R21 ;  /* 0x00000000150b72ca */ /* 0x000fe200000e0000 */
[----:B------:R-:W-:Y:S01]  /*d8f0*/  WARPGROUP.ARRIVE ;  /* 0x00000000000079c5 */ /* 0x000fe20000000000 */
[----:B------:R-:W1:Y:S01]  /*d900*/  MUFU.TANH R15, R15 ;  /* 0x0000000f000f7308 */ /* 0x000e620000002400 */
[----:B------:R-:W-:Y:S01]  /*d910*/  FMUL.FTZ R54, R43, UR4 ;  /* 0x000000042b367c20 */ /* 0x000fe20008410000 */
[----:B------:R-:W-:-:S06]  /*d920*/  FMUL.FTZ R80, R80, UR4 ;  /* 0x0000000450507c20 */ /* 0x000fcc0008410000 */
[----:B------:R-:W2:Y:S03]  /*d930*/  MUFU.TANH R88, R88 ;  /* 0x0000005800587308 */ /* 0x000ea60000002400 */
[----:B------:R-:W-:Y:S01]  /*d940*/  HGMMA.64x16x16.F32.BF16 R32, gdesc[UR8], R32, gsb0 ;  /* 0x00200000082079f0 */ /* 0x000fe20008001820 */
[----:B------:R-:W-:-:S04]  /*d950*/  IMAD R43, R111, -0x90, R116 ;  /* 0xffffff706f2b7824 */ /* 0x000fc800078e0274 */
[----:B------:R-:W-:Y:S01]  /*d960*/  MUFU.TANH R74, R74 ;  /* 0x0000004a004a7308 */ /* 0x000fe20000002400 */
[----:B------:R-:W-:-:S07]  /*d970*/  FMUL.FTZ R81, R81, UR4 ;  /* 0x0000000451517c20 */ /* 0x000fce0008410000 */
[----:B------:R-:W3:Y:S01]  /*d980*/  MUFU.TANH R91, R91 ;  /* 0x0000005b005b7308 */ /* 0x000ee20000002400 */
[----:B------:R-:W-:Y:S01]  /*d990*/  FMUL.FTZ R96, R55, UR4 ;  /* 0x0000000437607c20 */ /* 0x000fe20008410000 */
[----:B------:R-:W-:Y:S01]  /*d9a0*/  ISETP.GT.AND P3, PT, R43, 0x9, PT ;  /* 0x000000092b00780c */ /* 0x000fe20003f64270 */
[----:B------:R-:W-:Y:S01]  /*d9b0*/  FMUL.FTZ R55, R41, UR4 ;  /* 0x0000000429377c20 */ /* 0x000fe20008410000 */
[----:B------:R-:W-:Y:S01]  /*d9c0*/  IMAD.MOV.U32 R41, RZ, RZ, -0x7fffffe0 ;  /* 0x80000020ff297424 */ /* 0x000fe200078e00ff */
[----:B------:R-:W-:-:S03]  /*d9d0*/  ISETP.GT.AND P5, PT, R43, RZ, PT ;  /* 0x000000ff2b00720c */ /* 0x000fc60003fa4270 */
[----:B------:R-:W4:Y:S01]  /*d9e0*/  MUFU.TANH R89, R89 ;  /* 0x0000005900597308 */ /* 0x000f220000002400 */
[----:B------:R-:W-:Y:S01]  /*d9f0*/  ISETP.GT.AND P1, PT, R43, 0x1, PT ;  /* 0x000000012b00780c */ /* 0x000fe20003f24270 */
[----:B------:R-:W-:Y:S01]  /*da00*/  FMUL.FTZ R84, R84, UR4 ;  /* 0x0000000454547c20 */ /* 0x000fe20008410000 */
[----:B------:R-:W-:Y:S01]  /*da10*/  FMUL.FTZ R97, R53, UR4 ;  /* 0x0000000435617c20 */ /* 0x000fe20008410000 */
[----:B------:R-:W-:Y:S01]  /*da20*/  FMUL.FTZ R53, R42, UR4 ;  /* 0x000000042a357c20 */ /* 0x000fe20008410000 */
[----:B0-----:R-:W-:-:S03]  /*da30*/  FSEL R94, R94, -INF , P3 ;  /* 0xff8000005e5e7808 */ /* 0x001fc60001800000 */
[----:B------:R-:W0:Y:S01]  /*da40*/  MUFU.TANH R80, R80 ;  /* 0x0000005000507308 */ /* 0x000e220000002400 */
[----:B------:R-:W-:Y:S02]  /*da50*/  FSEL R92, R92, -INF , P3 ;  /* 0xff8000005c5c7808 */ /* 0x000fe40001800000 */
[----:B------:R-:W-:Y:S01]  /*da60*/  ISETP.GT.AND P3, PT, R43, 0x20, PT ;  /* 0x000000202b00780c */ /* 0x000fe20003f64270 */
[----:B------:R-:W-:Y:S01]  /*da70*/  FMUL.FTZ R85, R85, UR4 ;  /* 0x0000000455557c20 */ /* 0x000fe20008410000 */
[----:B------:R-:W-:-:S03]  /*da80*/  ISETP.GT.AND P2, PT, R43, 0x8, PT ;  /* 0x000000082b00780c */ /* 0x000fc60003f44270 */
[----:B------:R-:W0:Y:S01]  /*da90*/  MUFU.TANH R90, R90 ;  /* 0x0000005a005a7308 */ /* 0x000e220000002400 */
[----:B-1----:R-:W-:Y:S02]  /*daa0*/  FSEL R20, R15, -INF , P5 ;  /* 0xff8000000f147808 */ /* 0x002fe40002800000 */
[----:B--2---:R-:W-:Y:S02]  /*dab0*/  FSEL R88, R88, -INF , P1 ;  /* 0xff80000058587808 */ /* 0x004fe40000800000 */
[----:B------:R-:W-:-:S03]  /*dac0*/  R2UR UR15, R41 ;  /* 0x00000000290f72ca */ /* 0x000fc600000e0000 */
[----:B------:R-:W1:Y:S01]  /*dad0*/  MUFU.TANH R81, R81 ;  /* 0x0000005100517308 */ /* 0x000e620000002400 */
[----:B------:R-:W-:Y:S01]  /*dae0*/  FMUL.FTZ R82, R82, UR4 ;  /* 0x0000000452527c20 */ /* 0x000fe20008410000 */
[----:B---3--:R-:W-:Y:S01]  /*daf0*/  FSEL R91, R91, -INF , P2 ;  /* 0xff8000005b5b7808 */ /* 0x008fe20001000000 */
[----:B------:R-:W-:Y:S01]  /*db00*/  FMUL.FTZ R72, R72, UR4 ;  /* 0x0000000448487c20 */ /* 0x000fe20008410000 */
[----:B------:R-:W-:-:S04]  /*db10*/  R2UR UR14, R40 ;  /* 0x00000000280e72ca */ /* 0x000fc800000e0000 */
[----:B------:R-:W2:Y:S01]  /*db20*/  MUFU.TANH R93, R93 ;  /* 0x0000005d005d7308 */ /* 0x000ea20000002400 */
[----:B------:R-:W-:Y:S01]  /*db30*/  FMUL.FTZ R83, R83, UR4 ;  /* 0x0000000453537c20 */ /* 0x000fe20008410000 */
[----:B------:R-:W-:-:S06]  /*db40*/  ISETP.GT.AND P4, PT, R43, 0x10, PT ;  /* 0x000000102b00780c */ /* 0x000fcc0003f84270 */
[----:B------:R3:W-:Y:S01]  /*db50*/  MUFU.TANH R41, R53 ;  /* 0x0000003500297308 */ /* 0x0007e20000002400 */
[----:B------:R-:W-:-:S07]  /*db60*/  FMUL.FTZ R73, R73, UR4 ;  /* 0x0000000449497c20 */ /* 0x000fce0008410000 */
[----:B------:R-:W2:Y:S01]  /*db70*/  MUFU.TANH R84, R84 ;  /* 0x0000005400547308 */ /* 0x000ea20000002400 */
[----:B---3--:R-:W-:Y:S02]  /*db80*/  FSEL R53, R74, -INF , P3 ;  /* 0xff8000004a357808 */ /* 0x008fe40001800000 */
[----:B------:R-:W-:-:S05]  /*db90*/  FMNMX.FTZ R74, R20, R88, !PT ;  /* 0x00000058144a7209 */ /* 0x000fca0007810000 */
[----:B------:R-:W3:Y:S01]  /*dba0*/  MUFU.TANH R85, R85 ;  /* 0x0000005500557308 */ /* 0x000ee20000002400 */
[----:B----4-:R-:W-:Y:S01]  /*dbb0*/  FSEL R89, R89, -INF , P5 ;  /* 0xff80000059597808 */ /* 0x010fe20002800000 */
[----:B------:R-:W-:Y:S01]  /*dbc0*/  FMUL.FTZ R86, R86, UR4 ;  /* 0x0000000456567c20 */ /* 0x000fe20008410000 */
[----:B------:R-:W-:-:S05]  /*dbd0*/  ISETP.GT.AND P5, PT, R43, 0x11, PT ;  /* 0x000000112b00780c */ /* 0x000fca0003fa4270 */
[----:B------:R4:W-:Y:S01]  /*dbe0*/  MUFU.TANH R40, R55 ;  /* 0x0000003700287308 */ /* 0x0009e20000002400 */
[----:B0-----:R-:W-:Y:S01]  /*dbf0*/  FSEL R80, R80, -INF , P4 ;  /* 0xff80000050507808 */ /* 0x001fe20002000000 */
[----:B------:R-:W-:Y:S01]  /*dc00*/  FMUL.FTZ R76, R76, UR4 ;  /* 0x000000044c4c7c20 */ /* 0x000fe20008410000 */
[----:B----4-:R-:W-:-:S05]  /*dc10*/  FMNMX.FTZ R55, R91, R74, !PT ;  /* 0x0000004a5b377209 */ /* 0x010fca0007810000 */
[----:B------:R-:W0:Y:S01]  /*dc20*/  MUFU.TANH R82, R82 ;  /* 0x0000005200527308 */ /* 0x000e220000002400 */
[----:B------:R-:W-:-:S07]  /*dc30*/  FMNMX.FTZ R55, R92, R55, !PT ;  /* 0x000000375c377209 */ /* 0x000fce0007810000 */
[----:B------:R-:W4:Y:S01]  /*dc40*/  MUFU.TANH R72, R72 ;  /* 0x0000004800487308 */ /* 0x000f220000002400 */
[----:B------:R-:W-:Y:S01]  /*dc50*/  FSEL R90, R90, -INF , P1 ;  /* 0xff8000005a5a7808 */ /* 0x000fe20000800000 */
[----:B------:R-:W-:Y:S01]  /*dc60*/  FMUL.FTZ R87, R87, UR4 ;  /* 0x0000000457577c20 */ /* 0x000fe20008410000 */
[----:B------:R-:W-:Y:S01]  /*dc70*/  ISETP.GT.AND P1, PT, R43, 0x18, PT ;  /* 0x000000182b00780c */ /* 0x000fe20003f24270 */
[----:B------:R-:W-:Y:S01]  /*dc80*/  FMUL.FTZ R77, R77, UR4 ;  /* 0x000000044d4d7c20 */ /* 0x000fe20008410000 */
[----:B-1----:R-:W-:-:S03]  /*dc90*/  FSEL R81, R81, -INF , P5 ;  /* 0xff80000051517808 */ /* 0x002fc60002800000 */
[----:B------:R-:W1:Y:S01]  /*dca0*/  MUFU.TANH R83, R83 ;  /* 0x0000005300537308 */ /* 0x000e620000002400 */
[----:B------:R-:W-:Y:S02]  /*dcb0*/  FMNMX.FTZ R74, R80, R55, !PT ;  /* 0x00000037504a7209 */ /* 0x000fe40007810000 */
[----:B--2---:R-:W-:-:S05]  /*dcc0*/  FSEL R93, R93, -INF , P2 ;  /* 0xff8000005d5d7808 */ /* 0x004fca0001000000 */
[----:B------:R-:W2:Y:S01]  /*dcd0*/  MUFU.TANH R73, R73 ;  /* 0x0000004900497308 */ /* 0x000ea20000002400 */
[----:B------:R-:W-:Y:S01]  /*dce0*/  ISETP.GT.AND P2, PT, R43, 0x19, PT ;  /* 0x000000192b00780c */ /* 0x000fe20003f44270 */
[----:B------:R-:W-:Y:S01]  /*dcf0*/  FMUL.FTZ R64, R64, UR4 ;  /* 0x0000000440407c20 */ /* 0x000fe20008410000 */
[----:B------:R-:W-:Y:S02]  /*dd00*/  FSEL R84, R84, -INF , P1 ;  /* 0xff80000054547808 */ /* 0x000fe40000800000 */
[----:B------:R-:W-:-:S03]  /*dd10*/  FMNMX.FTZ R55, R81, R74, !PT ;  /* 0x0000004a51377209 */ /* 0x000fc60007810000 */
[----:B------:R-:W2:Y:S01]  /*dd20*/  MUFU.TANH R86, R86 ;  /* 0x0000005600567308 */ /* 0x000ea20000002400 */
[----:B------:R-:W-:Y:S01]  /*dd30*/  FMUL.FTZ R75, R75, UR4 ;  /* 0x000000044b4b7c20 */ /* 0x000fe20008410000 */
[----:B---3--:R-:W-:-:S06]  /*dd40*/  FSEL R85, R85, -INF , P2 ;  /* 0xff80000055557808 */ /* 0x008fcc0001000000 */
[----:B------:R-:W3:Y:S01]  /*dd50*/  MUFU.TANH R76, R76 ;  /* 0x0000004c004c7308 */ /* 0x000ee20000002400 */
[----:B------:R-:W-:Y:S01]  /*dd60*/  FMNMX.FTZ R74, R84, R55, !PT ;  /* 0x00000037544a7209 */ /* 0x000fe20007810000 */
[----:B------:R-:W-:Y:S01]  /*dd70*/  FMUL.FTZ R65, R65, UR4 ;  /* 0x0000000441417c20 */ /* 0x000fe20008410000 */
[----:B------:R-:W-:-:S05]  /*dd80*/  R2UR UR12, R4 ;  /* 0x00000000040c72ca */ /* 0x000fca00000e0000 */
[----:B------:R-:W3:Y:S01]  /*dd90*/  MUFU.TANH R87, R87 ;  /* 0x0000005700577308 */ /* 0x000ee20000002400 */
[----:B------:R-:W-:Y:S01]  /*dda0*/  R2UR UR13, R5 ;  /* 0x00000000050d72ca */ /* 0x000fe200000e0000 */
[----:B------:R-:W-:Y:S01]  /*ddb0*/  FMUL.FTZ R78, R78, UR4 ;  /* 0x000000044e4e7c20 */ /* 0x000fe20008410000 */
[----:B0-----:R-:W-:-:S05]  /*ddc0*/  FSEL R82, R82, -INF , P4 ;  /* 0xff80000052527808 */ /* 0x001fca0002000000 */
[----:B------:R-:W0:Y:S01]  /*ddd0*/  MUFU.TANH R77, R77 ;  /* 0x0000004d004d7308 */ /* 0x000e220000002400 */
[----:B------:R-:W-:Y:S01]  /*dde0*/  ISETP.GT.AND P4, PT, R43, 0x21, PT ;  /* 0x000000212b00780c */ /* 0x000fe20003f84270 */
[----:B------:R-:W-:Y:S01]  /*ddf0*/  FMUL.FTZ R68, R68, UR4 ;  /* 0x0000000444447c20 */ /* 0x000fe20008410000 */
[----:B----4-:R-:W-:Y:S02]  /*de00*/  FSEL R72, R72, -INF , P3 ;  /* 0xff80000048487808 */ /* 0x010fe40001800000 */
[----:B------:R-:W-:-:S03]  /*de10*/  FMNMX.FTZ R55, R85, R74, !PT ;  /* 0x0000004a55377209 */ /* 0x000fc60007810000 */
[----:B------:R-:W4:Y:S01]  /*de20*/  MUFU.TANH R64, R64 ;  /* 0x0000004000407308 */ /* 0x000f220000002400 */
[----:B-1----:R-:W-:Y:S01]  /*de30*/  FSEL R83, R83, -INF , P5 ;  /* 0xff80000053537808 */ /* 0x002fe20002800000 */
[----:B------:R-:W-:Y:S01]  /*de40*/  FMUL.FTZ R79, R79, UR4 ;  /* 0x000000044f4f7c20 */ /* 0x000fe20008410000 */
[----:B------:R-:W-:Y:S02]  /*de50*/  WARPGROUP.DEPBAR.LE gsb0, 0x0 ;  /* 0x00008000000079c5 */ /* 0x000fe40000010000 */
[----:B------:R-:W-:-:S03]  /*de60*/  ISETP.GT.AND P5, PT, R43, 0x28, PT ;  /* 0x000000282b00780c */ /* 0x000fc60003fa4270 */
[----:B------:R-:W1:Y:S01]  /*de70*/  MUFU.TANH R75, R75 ;  /* 0x0000004b004b7308 */ /* 0x000e620000002400 */
[----:B--2---:R-:W-:Y:S01]  /*de80*/  FSEL R73, R73, -INF , P4 ;  /* 0xff80000049497808 */ /* 0x004fe20002000000 */
[----:B------:R-:W-:Y:S01]  /*de90*/  FMUL.FTZ R69, R69, UR4 ;  /* 0x0000000445457c20 */ /* 0x000fe20008410000 */
[----:B------:R-:W-:Y:S01]  /*dea0*/  FMNMX.FTZ R74, R72, R55, !PT ;  /* 0x00000037484a7209 */ /* 0x000fe20007810000 */
[----:B------:R-:W-:-:S04]  /*deb0*/  WARPGROUP.ARRIVE ;  /* 0x00000000000079c5 */ /* 0x000fc80000000000 */
[----:B------:R-:W2:Y:S01]  /*dec0*/  MUFU.TANH R65, R65 ;  /* 0x0000004100417308 */ /* 0x000ea20000002400 */
[----:B------:R-:W-:Y:S01]  /*ded0*/  FSEL R86, R86, -INF , P1 ;  /* 0xff80000056567808 */ /* 0x000fe20000800000 */
[----:B------:R-:W-:Y:S01]  /*dee0*/  FMUL.FTZ R66, R66, UR4 ;  /* 0x0000000442427c20 */ /* 0x000fe20008410000 */
[----:B------:R-:W-:Y:S01]  /*def0*/  ISETP.GT.AND P1, PT, R43, 0x29, PT ;  /* 0x000000292b00780c */ /* 0x000fe20003f24270 */
[----:B------:R-:W-:Y:S01]  /*df00*/  FMUL.FTZ R56, R56, UR4 ;  /* 0x0000000438387c20 */ /* 0x000fe20008410000 */
[----:B---3--:R-:W-:-:S03]  /*df10*/  FSEL R76, R76, -INF , P5 ;  /* 0xff8000004c4c7808 */ /* 0x008fc60002800000 */
[----:B------:R-:W3:Y:S01]  /*df20*/  MUFU.TANH R78, R78 ;  /* 0x0000004e004e7308 */ /* 0x000ee20000002400 */
[----:B------:R-:W-:Y:S01]  /*df30*/  FSEL R87, R87, -INF , P2 ;  /* 0xff80000057577808 */ /* 0x000fe20001000000 */
[----:B------:R-:W-:Y:S01]  /*df40*/  FMUL.FTZ R55, R32, UR4 ;  /* 0x0000000420377c20 */ /* 0x000fe20008410000 */
[----:B------:R-:W-:Y:S05]  /*df50*/  HGMMA.64x16x16.F32.BF16 R24, gdesc[UR12], R24, gsb0 ;  /* 0x002000000c1879f0 */ /* 0x000fea0008001818 */
[----:B------:R-:W3:Y:S01]  /*df60*/  MUFU.TANH R68, R68 ;  /* 0x0000004400447308 */ /* 0x000ee20000002400 */
[----:B------:R-:W-:Y:S01]  /*df70*/  FMUL.FTZ R67, R67, UR4 ;  /* 0x0000000443437c20 */ /* 0x000fe20008410000 */
[----:B------:R-:W-:-:S06]  /*df80*/  ISETP.GT.AND P2, PT, R43, 0x30, PT ;  /* 0x000000302b00780c */ /* 0x000fcc0003f44270 */
[----:B------:R4:W-:Y:S01]  /*df90*/  MUFU.TANH R15, R95 ;  /* 0x0000005f000f7308 */ /* 0x0009e20000002400 */
[----:B0-----:R-:W-:Y:S01]  /*dfa0*/  FSEL R77, R77, -INF , P1 ;  /* 0xff8000004d4d7808 */ /* 0x001fe20000800000 */
[----:B------:R-:W-:Y:S01]  /*dfb0*/  FMUL.FTZ R57, R57, UR4 ;  /* 0x0000000439397c20 */ /* 0x000fe20008410000 */
[----:B----4-:R-:W-:-:S05]  /*dfc0*/  FMNMX.FTZ R95, R73, R74, !PT ;  /* 0x0000004a495f7209 */ /* 0x010fca0007810000 */
[----:B------:R-:W0:Y:S01]  /*dfd0*/  MUFU.TANH R79, R79 ;  /* 0x0000004f004f7308 */ /* 0x000e220000002400 */
[----:B------:R-:W-:Y:S01]  /*dfe0*/  FMNMX.FTZ R32, R76, R95, !PT ;  /* 0x0000005f4c207209 */ /* 0x000fe20007810000 */
[----:B------:R-:W-:-:S06]  /*dff0*/  FMUL.FTZ R74, R33, UR4 ;  /* 0x00000004214a7c20 */ /* 0x000fcc0008410000 */
[----:B------:R-:W4:Y:S01]  /*e000*/  MUFU.TANH R69, R69 ;  /* 0x0000004500457308 */ /* 0x000f220000002400 */
[----:B------:R-:W-:Y:S01]  /*e010*/  FMUL.FTZ R70, R70, UR4 ;  /* 0x0000000446467c20 */ /* 0x000fe20008410000 */
[----:B------:R-:W-:Y:S01]  /*e020*/  ISETP.GT.AND P3, PT, R43, 0x31, PT ;  /* 0x000000312b00780c */ /* 0x000fe20003f64270 */
[----:B------:R-:W-:Y:S01]  /*e030*/  FMUL.FTZ R60, R60, UR4 ;  /* 0x000000043c3c7c20 */ /* 0x000fe20008410000 */
[----:B------:R-:W-:Y:S02]  /*e040*/  FSEL R64, R64, -INF , P2 ;  /* 0xff80000040407808 */ /* 0x000fe40001000000 */
[----:B------:R-:W-:Y:S02]  /*e050*/  FMNMX.FTZ R33, R77, R32, !PT ;  /* 0x000000204d217209 */ /* 0x000fe40007810000 */
[----:B------:R-:W4:Y:S01]  /*e060*/  MUFU.TANH R66, R66 ;  /* 0x0000004200427308 */ /* 0x000f220000002400 */
[----:B-1----:R-:W-:Y:S01]  /*e070*/  FSEL R75, R75, -INF , P4 ;  /* 0xff8000004b4b7808 */ /* 0x002fe20002000000 */
[----:B------:R-:W-:Y:S01]  /*e080*/  FMUL.FTZ R71, R71, UR4 ;  /* 0x0000000447477c20 */ /* 0x000fe20008410000 */
[----:B------:R-:W-:-:S05]  /*e090*/  ISETP.GT.AND P4, PT, R43, 0x38, PT ;  /* 0x000000382b00780c */ /* 0x000fca0003f84270 */
[----:B------:R-:W1:Y:S01]  /*e0a0*/  MUFU.TANH R56, R56 ;  /* 0x0000003800387308 */ /* 0x000e620000002400 */
[----:B--2---:R-:W-:Y:S01]  /*e0b0*/  FSEL R65, R65, -INF , P3 ;  /* 0xff80000041417808 */ /* 0x004fe20001800000 */
[----:B------:R-:W-:Y:S01]  /*e0c0*/  FMUL.FTZ R61, R61, UR4 ;  /* 0x000000043d3d7c20 */ /* 0x000fe20008410000 */
[----:B------:R-:W-:-:S05]  /*e0d0*/  FMNMX.FTZ R32, R64, R33, !PT ;  /* 0x0000002140207209 */ /* 0x000fca0007810000 */
[----:B------:R-:W2:Y:S01]  /*e0e0*/  MUFU.TANH R67, R67 ;  /* 0x0000004300437308 */ /* 0x000ea20000002400 */
[----:B---3--:R-:W-:Y:S01]  /*e0f0*/  FSEL R78, R78, -INF , P5 ;  /* 0xff8000004e4e7808 */ /* 0x008fe20002800000 */
[----:B------:R-:W-:Y:S01]  /*e100*/  FMUL.FTZ R58, R58, UR4 ;  /* 0x000000043a3a7c20 */ /* 0x000fe20008410000 */
[----:B------:R-:W-:-:S05]  /*e110*/  ISETP.GT.AND P5, PT, R43, 0x39, PT ;  /* 0x000000392b00780c */ /* 0x000fca0003fa4270 */
[----:B------:R-:W3:Y:S01]  /*e120*/  MUFU.TANH R57, R57 ;  /* 0x0000003900397308 */ /* 0x000ee20000002400 */
[----:B------:R-:W-:Y:S01]  /*e130*/  FSEL R68, R68, -INF , P4 ;  /* 0xff80000044447808 */ /* 0x000fe20002000000 */
[----:B------:R-:W-:Y:S01]  /*e140*/  FMUL.FTZ R48, R48, UR4 ;  /* 0x0000000430307c20 */ /* 0x000fe20008410000 */
[----:B------:R-:W-:-:S05]  /*e150*/  FMNMX.FTZ R33, R65, R32, !PT ;  /* 0x0000002041217209 */ /* 0x000fca0007810000 */
[----:B------:R-:W3:Y:S01]  /*e160*/  MUFU.TANH R70, R70 ;  /* 0x0000004600467308 */ /* 0x000ee20000002400 */
[----:B0-----:R-:W-:Y:S01]  /*e170*/  FSEL R79, R79, -INF , P1 ;  /* 0xff8000004f4f7808 */ /* 0x001fe20000800000 */
[----:B------:R-:W-:Y:S01]  /*e180*/  FMUL.FTZ R59, R59, UR4 ;  /* 0x000000043b3b7c20 */ /* 0x000fe20008410000 */
[----:B------:R-:W-:-:S05]  /*e190*/  ISETP.GT.AND P1, PT, R43, 0x40, PT ;  /* 0x000000402b00780c */ /* 0x000fca0003f24270 */
[----:B------:R-:W0:Y:S01]  /*e1a0*/  MUFU.TANH R60, R60 ;  /* 0x0000003c003c7308 */ /* 0x000e220000002400 */
[----:B----4-:R-:W-:Y:S01]  /*e1b0*/  FSEL R69, R69, -INF , P5 ;  /* 0xff80000045457808 */ /* 0x010fe20002800000 */
[----:B------:R-:W-:Y:S01]  /*e1c0*/  FMUL.FTZ R49, R49, UR4 ;  /* 0x0000000431317c20 */ /* 0x000fe20008410000 */
[----:B------:R-:W-:-:S05]  /*e1d0*/  FMNMX.FTZ R32, R68, R33, !PT ;  /* 0x0000002144207209 */ /* 0x000fca0007810000 */
[----:B------:R-:W4:Y:S01]  /*e1e0*/  MUFU.TANH R71, R71 ;  /* 0x0000004700477308 */ /* 0x000f220000002400 */
[----:B------:R-:W-:Y:S01]  /*e1f0*/  FSEL R66, R66, -INF , P2 ;  /* 0xff80000042427808 */ /* 0x000fe20001000000 */
[----:B------:R-:W-:Y:S01]  /*e200*/  FMUL.FTZ R62, R62, UR4 ;  /* 0x000000043e3e7c20 */ /* 0x000fe20008410000 */
[----:B------:R-:W-:-:S05]  /*e210*/  ISETP.GT.AND P2, PT, R43, 0x41, PT ;  /* 0x000000412b00780c */ /* 0x000fca0003f44270 */
[----:B------:R-:W4:Y:S01]  /*e220*/  MUFU.TANH R61, R61 ;  /* 0x0000003d003d7308 */ /* 0x000f220000002400 */
[----:B-1----:R-:W-:Y:S01]  /*e230*/  FSEL R56, R56, -INF , P1 ;  /* 0xff80000038387808 */ /* 0x002fe20000800000 */
[----:B------:R-:W-:Y:S01]  /*e240*/  FMUL.FTZ R52, R52, UR4 ;  /* 0x0000000434347c20 */ /* 0x000fe20008410000 */
[----:B------:R-:W-:-:S05]  /*e250*/  FMNMX.FTZ R33, R69, R32, !PT ;  /* 0x0000002045217209 */ /* 0x000fca0007810000 */
[----:B------:R-:W1:Y:S01]  /*e260*/  MUFU.TANH R58, R58 ;  /* 0x0000003a003a7308 */ /* 0x000e620000002400 */
[----:B--2---:R-:W-:Y:S01]  /*e270*/  FSEL R67, R67, -INF , P3 ;  /* 0xff80000043437808 */ /* 0x004fe20001800000 */
[----:B------:R-:W-:Y:S01]  /*e280*/  FMUL.FTZ R63, R63, UR4 ;  /* 0x000000043f3f7c20 */ /* 0x000fe20008410000 */
[----:B------:R-:W-:-:S05]  /*e290*/  ISETP.GT.AND P3, PT, R43, 0x48, PT ;  /* 0x000000482b00780c */ /* 0x000fca0003f64270 */
[----:B------:R-:W2:Y:S01]  /*e2a0*/  MUFU.TANH R48, R48 ;  /* 0x0000003000307308 */ /* 0x000ea20000002400 */
[----:B---3--:R-:W-:Y:S02]  /*e2b0*/  FSEL R57, R57, -INF , P2 ;  /* 0xff80000039397808 */ /* 0x008fe40001000000 */
[----:B------:R-:W-:-:S05]  /*e2c0*/  FMNMX.FTZ R32, R56, R33, !PT ;  /* 0x0000002138207209 */ /* 0x000fca0007810000 */
[----:B------:R-:W3:Y:S01]  /*e2d0*/  MUFU.TANH R59, R59 ;  /* 0x0000003b003b7308 */ /* 0x000ee20000002400 */
[----:B------:R-:W-:Y:S01]  /*e2e0*/  FSEL R70, R70, -INF , P4 ;  /* 0xff80000046467808 */ /* 0x000fe20002000000 */
[----:B------:R-:W-:Y:S01]  /*e2f0*/  FMUL.FTZ R50, R50, UR4 ;  /* 0x0000000432327c20 */ /* 0x000fe20008410000 */
[----:B------:R-:W-:-:S05]  /*e300*/  ISETP.GT.AND P4, PT, R43, 0x49, PT ;  /* 0x000000492b00780c */ /* 0x000fca0003f84270 */
[----:B------:R-:W3:Y:S01]  /*e310*/  MUFU.TANH R49, R49 ;  /* 0x0000003100317308 */ /* 0x000ee20000002400 */
[----:B0-----:R-:W-:Y:S02]  /*e320*/  FSEL R60, R60, -INF , P3 ;  /* 0xff8000003c3c7808 */ /* 0x001fe40001800000 */
[----:B------:R-:W-:-:S05]  /*e330*/  FMNMX.FTZ R33, R57, R32, !PT ;  /* 0x0000002039217209 */ /* 0x000fca0007810000 */
[----:B------:R-:W0:Y:S01]  /*e340*/  MUFU.TANH R62, R62 ;  /* 0x0000003e003e7308 */ /* 0x000e220000002400 */
[----:B----4-:R-:W-:Y:S01]  /*e350*/  FSEL R71, R71, -INF , P5 ;  /* 0xff80000047477808 */ /* 0x010fe20002800000 */
[----:B------:R-:W-:Y:S01]  /*e360*/  FMUL.FTZ R51, R51, UR4 ;  /* 0x0000000433337c20 */ /* 0x000fe20008410000 */
[----:B------:R-:W-:-:S05]  /*e370*/  ISETP.GT.AND P5, PT, R43, 0x50, PT ;  /* 0x000000502b00780c */ /* 0x000fca0003fa4270 */
[----:B------:R-:W4:Y:S01]  /*e380*/  MUFU.TANH R52, R52 ;  /* 0x0000003400347308 */ /* 0x000f220000002400 */
[----:B------:R-:W-:Y:S02]  /*e390*/  FSEL R61, R61, -INF , P4 ;  /* 0xff8000003d3d7808 */ /* 0x000fe40002000000 */
[----:B------:R-:W-:-:S05]  /*e3a0*/  FMNMX.FTZ R32, R60, R33, !PT ;  /* 0x000000213c207209 */ /* 0x000fca0007810000 */
[----:B------:R-:W4:Y:S01]  /*e3b0*/  MUFU.TANH R63, R63 ;  /* 0x0000003f003f7308 */ /* 0x000f220000002400 */
[----:B-1----:R-:W-:Y:S01]  /*e3c0*/  FSEL R58, R58, -INF , P1 ;  /* 0xff8000003a3a7808 */ /* 0x002fe20000800000 */
[----:B------:R-:W-:Y:S01]  /*e3d0*/  FMUL.FTZ R44, R44, UR4 ;  /* 0x000000042c2c7c20 */ /* 0x000fe20008410000 */
[----:B------:R-:W-:-:S05]  /*e3e0*/  ISETP.GT.AND P1, PT, R43, 0x51, PT ;  /* 0x000000512b00780c */ /* 0x000fca0003f24270 */
[----:B------:R-:W1:Y:S01]  /*e3f0*/  MUFU.TANH R42, R97 ;  /* 0x00000061002a7308 */ /* 0x000e620000002400 */
[----:B--2---:R-:W-:Y:S02]  /*e400*/  FSEL R48, R48, -INF , P5 ;  /* 0xff80000030307808 */ /* 0x004fe40002800000 */
[----:B------:R-:W-:-:S05]  /*e410*/  FMNMX.FTZ R33, R61, R32, !PT ;  /* 0x000000203d217209 */ /* 0x000fca0007810000 */
[----:B------:R-:W2:Y:S01]  /*e420*/  MUFU.TANH R50, R50 ;  /* 0x0000003200327308 */ /* 0x000ea20000002400 */
[----:B---3--:R-:W-:Y:S01]  /*e430*/  FSEL R59, R59, -INF , P2 ;  /* 0xff8000003b3b7808 */ /* 0x008fe20001000000 */
[----:B------:R-:W-:Y:S01]  /*e440*/  FMUL.FTZ R45, R45, UR4 ;  /* 0x000000042d2d7c20 */ /* 0x000fe20008410000 */
[----:B------:R-:W-:Y:S02]  /*e450*/  ISETP.GT.AND P2, PT, R43, 0x58, PT ;  /* 0x000000582b00780c */ /* 0x000fe40003f44270 */
[----:B------:R-:W-:-:S03]  /*e460*/  FSEL R49, R49, -INF , P1 ;  /* 0xff80000031317808 */ /* 0x000fc60000800000 */
[----:B------:R-:W3:Y:S01]  /*e470*/  MUFU.TANH R51, R51 ;  /* 0x0000003300337308 */ /* 0x000ee20000002400 */
[----:B0-----:R-:W-:Y:S02]  /*e480*/  FSEL R62, R62, -INF , P3 ;  /* 0xff8000003e3e7808 */ /* 0x001fe40001800000 */
[----:B------:R-:W-:-:S05]  /*e490*/  ISETP.GT.AND P3, PT, R43, 0x59, PT ;  /* 0x000000592b00780c */ /* 0x000fca0003f64270 */
[----:B------:R0:W-:Y:S01]  /*e4a0*/  MUFU.TANH R21, R96 ;  /* 0x0000006000157308 */ /* 0x0001e20000002400 */
[----:B----4-:R-:W-:Y:S01]  /*e4b0*/  FSEL R52, R52, -INF , P2 ;  /* 0xff80000034347808 */ /* 0x010fe20001000000 */
[----:B------:R-:W-:Y:S01]  /*e4c0*/  FMUL.FTZ R95, R35, UR4 ;  /* 0x00000004235f7c20 */ /* 0x000fe20008410000 */
[----:B0-----:R-:W-:-:S05]  /*e4d0*/  FMNMX.FTZ R96, R48, R33, !PT ;  /* 0x0000002130607209 */ /* 0x001fca0007810000 */
[----:B------:R-:W0:Y:S01]  /*e4e0*/  MUFU.TANH R44, R44 ;  /* 0x0000002c002c7308 */ /* 0x000e220000002400 */
[----:B------:R-:W-:Y:S01]  /*e4f0*/  FMNMX.FTZ R33, R49, R96, !PT ;  /* 0x0000006031217209 */ /* 0x000fe20007810000 */
[----:B------:R-:W-:Y:S01]  /*e500*/  FMUL.FTZ R46, R46, UR4 ;  /* 0x000000042e2e7c20 */ /* 0x000fe20008410000 */
[----:B------:R-:W-:Y:S02]  /*e510*/  FSEL R63, R63, -INF , P4 ;  /* 0xff8000003f3f7808 */ /* 0x000fe40002000000 */
[----:B------:R-:W-:-:S03]  /*e520*/  ISETP.GT.AND P4, PT, R43, 0x60, PT ;  /* 0x000000602b00780c */ /* 0x000fc60003f84270 */
[----:B------:R-:W4:Y:S01]  /*e530*/  MUFU.TANH R45, R45 ;  /* 0x0000002d002d7308 */ /* 0x000f220000002400 */
[----:B-1----:R-:W-:Y:S02]  /*e540*/  FSEL R42, R42, -INF , P3 ;  /* 0xff8000002a2a7808 */ /* 0x002fe40001800000 */
[----:B------:R-:W-:Y:S01]  /*e550*/  FMNMX.FTZ R35, R52, R33, !PT ;  /* 0x0000002134237209 */ /* 0x000fe20007810000 */
[----:B------:R-:W-:Y:S02]  /*e560*/  WARPGROUP.DEPBAR.LE gsb0, 0x0 ;  /* 0x00008000000079c5 */ /* 0x000fe40000010000 */
[----:B--2---:R-:W-:Y:S01]  /*e570*/  FSEL R50, R50, -INF , P5 ;  /* 0xff80000032327808 */ /* 0x004fe20002800000 */
[----:B------:R-:W-:Y:S01]  /*e580*/  FMUL.FTZ R33, R24, UR4 ;  /* 0x0000000418217c20 */ /* 0x000fe20008410000 */
[----:B------:R-:W1:Y:S01]  /*e590*/  MUFU.TANH R55, R55 ;  /* 0x0000003700377308 */ /* 0x000e620000002400 */
[----:B------:R-:W-:Y:S01]  /*e5a0*/  FMUL.FTZ R47, R47, UR4 ;  /* 0x000000042f2f7c20 */ /* 0x000fe20008410000 */
[----:B------:R-:W-:Y:S01]  /*e5b0*/  ISETP.GT.AND P5, PT, R43, 0x61, PT ;  /* 0x000000612b00780c */ /* 0x000fe20003fa4270 */
[----:B------:R-:W-:Y:S01]  /*e5c0*/  FMUL.FTZ R36, R36, UR4 ;  /* 0x0000000424247c20 */ /* 0x000fe20008410000 */
[----:B------:R-:W-:-:S02]  /*e5d0*/  FSEL R24, R15, -INF , P4 ;  /* 0xff8000000f187808 */ /* 0x000fc40002000000 */
[----:B------:R-:W-:Y:S02]  /*e5e0*/  FMNMX.FTZ R35, R42, R35, !PT ;  /* 0x000000232a237209 */ /* 0x000fe40007810000 */
[----:B------:R-:W2:Y:S01]  /*e5f0*/  MUFU.TANH R54, R54 ;  /* 0x0000003600367308 */ /* 0x000ea20000002400 */
[----:B---3--:R-:W-:Y:S01]  /*e600*/  FSEL R51, R51, -INF , P1 ;  /* 0xff80000033337808 */ /* 0x008fe20000800000 */
[----:B------:R-:W-:Y:S01]  /*e610*/  FMUL.FTZ R37, R37, UR4 ;  /* 0x0000000425257c20 */ /* 0x000fe20008410000 */
[----:B------:R-:W-:Y:S02]  /*e620*/  ISETP.GT.AND P1, PT, R43, 0x68, PT ;  /* 0x000000682b00780c */ /* 0x000fe40003f24270 */
[----:B------:R-:W-:-:S03]  /*e630*/  FSEL R40, R40, -INF , P5 ;  /* 0xff80000028287808 */ /* 0x000fc60002800000 */
[----:B------:R-:W-:Y:S01]  /*e640*/  MUFU.TANH R46, R46 ;  /* 0x0000002e002e7308 */ /* 0x000fe20000002400 */
[----:B------:R-:W-:Y:S01]  /*e650*/  FMNMX.FTZ R35, R24, R35, !PT ;  /* 0x0000002318237209 */ /* 0x000fe20007810000 */
[----:B------:R-:W-:Y:S01]  /*e660*/  FMUL.FTZ R34, R34, UR4 ;  /* 0x0000000422227c20 */ /* 0x000fe20008410000 */
[----:B------:R-:W-:-:S05]  /*e670*/  FSEL R32, R14, -INF , P2 ;  /* 0xff8000000e207808 */ /* 0x000fca0001000000 */
[----:B------:R-:W3:Y:S01]  /*e680*/  MUFU.TANH R74, R74 ;  /* 0x0000004a004a7308 */ /* 0x000ee20000002400 */
[----:B------:R-:W-:Y:S02]  /*e690*/  ISETP.GT.AND P2, PT, R43, 0x69, PT ;  /* 0x000000692b00780c */ /* 0x000fe40003f44270 */
[----:B0-----:R-:W-:Y:S02]  /*e6a0*/  FSEL R44, R44, -INF , P1 ;  /* 0xff8000002c2c7808 */ /* 0x001fe40000800000 */
[----:B------:R-:W-:-:S03]  /*e6b0*/  FMNMX.FTZ R35, R40, R35, !PT ;  /* 0x0000002328237209 */ /* 0x000fc60007810000 */
[----:B------:R-:W0:Y:S01]  /*e6c0*/  MUFU.TANH R47, R47 ;  /* 0x0000002f002f7308 */ /* 0x000e220000002400 */
[----:B------:R-:W-:Y:S01]  /*e6d0*/  FSEL R21, R21, -INF , P3 ;  /* 0xff80000015157808 */ /* 0x000fe20001800000 */
[----:B------:R-:W-:Y:S01]  /*e6e0*/  FMUL.FTZ R14, R38, UR4 ;  /* 0x00000004260e7c20 */ /* 0x000fe20008410000 */
[----:B------:R-:W-:-:S05]  /*e6f0*/  ISETP.GT.AND P3, PT, R43, 0x70, PT ;  /* 0x000000702b00780c */ /* 0x000fca0003f64270 */
[----:B------:R-:W0:Y:S01]  /*e700*/  MUFU.TANH R36, R36 ;  /* 0x0000002400247308 */ /* 0x000e220000002400 */
[----:B----4-:R-:W-:Y:S01]  /*e710*/  FSEL R45, R45, -INF , P2 ;  /* 0xff8000002d2d7808 */ /* 0x010fe20001000000 */
[----:B------:R-:W-:Y:S01]  /*e720*/  FMUL.FTZ R38, R25, UR4 ;  /* 0x0000000419267c20 */ /* 0x000fe20008410000 */
[----:B------:R-:W-:Y:S01]  /*e730*/  FMNMX.FTZ R98, R44, R35, !PT ;  /* 0x000000232c627209 */ /* 0x000fe20007810000 */
[----:B------:R-:W-:-:S04]  /*e740*/  FMUL.FTZ R96, R28, UR4 ;  /* 0x000000041c607c20 */ /* 0x000fc80008410000 */
[----:B------:R-:W4:Y:S01]  /*e750*/  MUFU.TANH R37, R37 ;  /* 0x0000002500257308 */ /* 0x000f220000002400 */
[----:B------:R-:W-:Y:S02]  /*e760*/  FSEL R41, R41, -INF , P4 ;  /* 0xff80000029297808 */ /* 0x000fe40002000000 */
[----:B------:R-:W-:Y:S02]  /*e770*/  ISETP.GT.AND P4, PT, R43, 0x71, PT ;  /* 0x000000712b00780c */ /* 0x000fe40003f84270 */
[----:B-1----:R-:W-:-:S03]  /*e780*/  FSEL R28, R55, -INF , P3 ;  /* 0xff800000371c7808 */ /* 0x002fc60001800000 */
[----:B------:R-:W1:Y:S01]  /*e790*/  MUFU.TANH R34, R34 ;  /* 0x0000002200227308 */ /* 0x000e620000002400 */
[----:B------:R-:W-:Y:S02]  /*e7a0*/  FMNMX.FTZ R35, R45, R98, !PT ;  /* 0x000000622d237209 */ /* 0x000fe40007810000 */
[----:B--2---:R-:W-:-:S05]  /*e7b0*/  FSEL R54, R54, -INF , P5 ;  /* 0xff80000036367808 */ /* 0x004fca0002800000 */
[----:B------:R2:W1:Y:S01]  /*e7c0*/  MUFU.TANH R15, R33 ;  /* 0x00000021000f7308 */ /* 0x0004620000002400 */
[----:B------:R-:W-:Y:S01]  /*e7d0*/  ISETP.GT.AND P5, PT, R43, 0x78, PT ;  /* 0x000000782b00780c */ /* 0x000fe20003fa4270 */
[----:B------:R-:W-:Y:S01]  /*e7e0*/  FMUL.FTZ R29, R29, UR4 ;  /* 0x000000041d1d7c20 */ /* 0x000fe20008410000 */
[----:B---3--:R-:W-:-:S05]  /*e7f0*/  FSEL R25, R74, -INF , P4 ;  /* 0xff8000004a197808 */ /* 0x008fca0002000000 */
[----:B------:R-:W3:Y:S01]  /*e800*/  MUFU.TANH R95, R95 ;  /* 0x0000005f005f7308 */ /* 0x000ee20000002400 */
[----:B--2---:R-:W-:Y:S02]  /*e810*/  FSEL R33, R46, -INF , P1 ;  /* 0xff8000002e217808 */ /* 0x004fe40000800000 */
[----:B------:R-:W-:-:S05]  /*e820*/  FMNMX.FTZ R46, R28, R35, !PT ;  /* 0x000000231c2e7209 */ /* 0x000fca0007810000 */
[----:B------:R-:W2:Y:S01]  /*e830*/  MUFU.TANH R38, R38 ;  /* 0x0000002600267308 */ /* 0x000ea20000002400 */
[----:B0-----:R-:W-:Y:S02]  /*e840*/  FSEL R35, R47, -INF , P2 ;  /* 0xff8000002f237808 */ /* 0x001fe40001000000 */
[----:B------:R-:W-:Y:S02]  /*e850*/  ISETP.GT.AND P1, PT, R43, 0x79, PT ;  /* 0x000000792b00780c */ /* 0x000fe40003f24270 */
[----:B------:R-:W-:-:S03]  /*e860*/  FSEL R74, R36, -INF , P5 ;  /* 0xff800000244a7808 */ /* 0x000fc60002800000 */
[----:B------:R-:W0:Y:S01]  /*e870*/  MUFU.TANH R14, R14 ;  /* 0x0000000e000e7308 */ /* 0x000e220000002400 */
[----:B------:R-:W-:Y:S02]  /*e880*/  FMNMX.FTZ R47, R25, R46, !PT ;  /* 0x0000002e192f7209 */ /* 0x000fe40007810000 */
[----:B------:R-:W-:-:S05]  /*e890*/  ISETP.GT.AND P2, PT, R43, 0x80, PT ;  /* 0x000000802b00780c */ /* 0x000fca0003f44270 */
[----:B------:R-:W0:Y:S01]  /*e8a0*/  MUFU.TANH R96, R96 ;  /* 0x0000006000607308 */ /* 0x000e220000002400 */
[----:B----4-:R-:W-:Y:S02]  /*e8b0*/  FSEL R55, R37, -INF , P1 ;  /* 0xff80000025377808 */ /* 0x010fe40000800000 */
[----:B------:R-:W-:-:S05]  /*e8c0*/  FMNMX.FTZ R36, R74, R47, !PT ;  /* 0x0000002f4a247209 */ /* 0x000fca0007810000 */
[----:B------:R-:W4:Y:S01]  /*e8d0*/  MUFU.TANH R29, R29 ;  /* 0x0000001d001d7308 */ /* 0x000f220000002400 */
[----:B-1----:R-:W-:Y:S02]  /*e8e0*/  FSEL R34, R34, -INF , P3 ;  /* 0xff80000022227808 */ /* 0x002fe40001800000 */
[----:B------:R-:W-:Y:S02]  /*e8f0*/  ISETP.GT.AND P3, PT, R43, 0x81, PT ;  /* 0x000000812b00780c */ /* 0x000fe40003f64270 */
[----:B------:R-:W-:Y:S02]  /*e900*/  FSEL R47, R15, -INF , P2 ;  /* 0xff8000000f2f7808 */ /* 0x000fe40001000000 */
[----:B------:R-:W-:Y:S02]  /*e910*/  FMNMX.FTZ R36, R55, R36, !PT ;  /* 0x0000002437247209 */ /* 0x000fe40007810000 */
[----:B---3--:R-:W-:Y:S02]  /*e920*/  FSEL R37, R95, -INF , P4 ;  /* 0xff8000005f257808 */ /* 0x008fe40002000000 */
[----:B------:R-:W-:-:S02]  /*e930*/  ISETP.GT.AND P4, PT, R43, 0x88, PT ;  /* 0x000000882b00780c */ /* 0x000fc40003f84270 */
[----:B--2---:R-:W-:Y:S02]  /*e940*/  FSEL R46, R38, -INF , P3 ;  /* 0xff800000262e7808 */ /* 0x004fe40001800000 */
[----:B------:R-:W-:Y:S02]  /*e950*/  FMNMX.FTZ R15, R47, R36, !PT ;  /* 0x000000242f0f7209 */ /* 0x000fe40007810000 */
[----:B0-----:R-:W-:Y:S02]  /*e960*/  FSEL R36, R14, -INF , P5 ;  /* 0xff8000000e247808 */ /* 0x001fe40002800000 */
[----:B------:R-:W-:Y:S02]  /*e970*/  ISETP.GT.AND P5, PT, R43, 0x89, PT ;  /* 0x000000892b00780c */ /* 0x000fe40003fa4270 */
[----:B------:R-:W-:Y:S02]  /*e980*/  FSEL R43, R96, -INF , P4 ;  /* 0xff800000602b7808 */ /* 0x000fe40002000000 */
[----:B------:R-:W-:-:S02]  /*e990*/  FMNMX.FTZ R14, R46, R15, !PT ;  /* 0x0000000f2e0e7209 */ /* 0x000fc40007810000 */
[----:B----4-:R-:W-:Y:S02]  /*e9a0*/  FSEL R29, R29, -INF , P5 ;  /* 0xff8000001d1d7808 */ /* 0x010fe40002800000 */
[----:B------:R-:W-:-:S04]  /*e9b0*/  FMNMX.FTZ R14, R43, R14, !PT ;  /* 0x0000000e2b0e7209 */ /* 0x000fc80007810000 */
[----:B------:R-:W-:-:S05]  /*e9c0*/  FMNMX.FTZ R95, R29, R14, !PT ;  /* 0x0000000e1d5f7209 */ /* 0x000fca0007810000 */
[----:B------:R-:W0:Y:S02]  /*e9d0*/  SHFL.BFLY PT, R14, R95, 0x2, 0x1f ;  /* 0x0c401f005f0e7f89 */ /* 0x000e2400000e0000 */
[----:B0-----:R-:W-:-:S05]  /*e9e0*/  FMNMX.FTZ R96, R95, R14, !PT ;  /* 0x0000000e5f607209 */ /* 0x001fca0007810000 */
[----:B------:R-:W0:Y:S01]  /*e9f0*/  SHFL.BFLY PT, R15, R96, 0x1, 0x1f ;  /* 0x0c201f00600f7f89 */ /* 0x000e2200000e0000 */
[----:B------:R-:W-:Y:S01]  /*ea00*/  FMUL.FTZ R99, R26, UR4 ;  /* 0x000000041a637c20 */ /* 0x000fe20008410000 */
[----:B------:R-:W-:Y:S01]  /*ea10*/  FMUL.FTZ R98, R39, UR4 ;  /* 0x0000000427627c20 */ /* 0x000fe20008410000 */
[----:B0-----:R-:W-:Y:S01]  /*ea20*/  FMNMX.FTZ R14, R96, R15, !PT ;  /* 0x0000000f600e7209 */ /* 0x001fe20007810000 */
[----:B------:R-:W-:-:S03]  /*ea30*/  IMAD.U32 R15, RZ, RZ, UR5 ;  /* 0x00000005ff0f7e24 */ /* 0x000fc6000f8e00ff */
        /* <DEDUP_REMOVED lines=10> */
[----:B------:R-:W-:Y:S01]  /*eae0*/  FMNMX.FTZ R20, R87, R20, !PT ;  /* 0x0000001457147209 */ /* 0x000fe20007810000 */
[----:B------:R-:W-:-:S03]  /*eaf0*/  FFMA.FTZ R39, R72, R15, -R38 ;  /* 0x0000000f48277223 */ /* 0x000fc60000010826 */
[----:B------:R-:W-:Y:S01]  /*eb00*/  FMNMX.FTZ R20, R53, R20, !PT ;  /* 0x0000001435147209 */ /* 0x000fe20007810000 */
[----:B------:R-:W-:-:S03]  /*eb10*/  FFMA.FTZ R72, R73, R15, -R38 ;  /* 0x0000000f49487223 */ /* 0x000fc60000010826 */
[----:B------:R-:W-:Y:S01]  /*eb20*/  FMNMX.FTZ R73, R75, R20, !PT ;  /* 0x000000144b497209 */ /* 0x000fe20007810000 */
[----:B------:R-:W-:Y:S01]  /*eb30*/  FMUL.FTZ R101, R30, UR4 ;  /* 0x000000041e657c20 */ /* 0x000fe20008410000 */
[--C-:B------:R-:W-:Y:S02]  /*eb40*/  FFMA.FTZ R30, R91, R15, -R38.reuse ;  /* 0x0000000f5b1e7223 */ /* 0x100fe40000010826 */
[----:B------:R-:W-:Y:S01]  /*eb50*/  FMNMX.FTZ R20, R78, R73, !PT ;  /* 0x000000494e147209 */ /* 0x000fe20007810000 */
[----:B------:R-:W-:-:S03]  /*eb60*/  FFMA.FTZ R91, R81, R15, -R38 ;  /* 0x0000000f515b7223 */ /* 0x000fc60000010826 */
[----:B------:R-:W-:Y:S01]  /*eb70*/  FMNMX.FTZ R81, R79, R20, !PT ;  /* 0x000000144f517209 */ /* 0x000fe20007810000 */
[----:B------:R-:W-:-:S03]  /*eb80*/  FFMA.FTZ R73, R76, R15, -R38 ;  /* 0x0000000f4c497223 */ /* 0x000fc60000010826 */
[----:B------:R-:W-:Y:S01]  /*eb90*/  FMNMX.FTZ R20, R66, R81, !PT ;  /* 0x0000005142147209 */ /* 0x000fe20007810000 */
[----:B------:R-:W-:-:S03]  /*eba0*/  FFMA.FTZ R76, R77, R15, -R38 ;  /* 0x0000000f4d4c7223 */ /* 0x000fc60000010826 */
[----:B------:R-:W-:-:S04]  /*ebb0*/  FMNMX.FTZ R77, R67, R20, !PT ;  /* 0x00000014434d7209 */ /* 0x000fc80007810000 */
[----:B------:R-:W-:-:S04]  /*ebc0*/  FMNMX.FTZ R20, R70, R77, !PT ;  /* 0x0000004d46147209 */ /* 0x000fc80007810000 */
[----:B------:R-:W-:-:S04]  /*ebd0*/  FMNMX.FTZ R81, R71, R20, !PT ;  /* 0x0000001447517209 */ /* 0x000fc80007810000 */
[----:B------:R-:W-:Y:S01]  /*ebe0*/  FMNMX.FTZ R20, R58, R81, !PT ;  /* 0x000000513a147209 */ /* 0x000fe20007810000 */
[----:B------:R-:W-:-:S03]  /*ebf0*/  FFMA.FTZ R81, R65, R15, -R38 ;  /* 0x0000000f41517223 */ /* 0x000fc60000010826 */
        /* <DEDUP_REMOVED lines=8> */
[----:B------:R-:W0:Y:S03]  /*ec80*/  MUFU.TANH R98, R98 ;  /* 0x0000006200627308 */ /* 0x000e260000002400 */
[----:B------:R-:W-:Y:S01]  /*ec90*/  FMNMX.FTZ R20, R54, R65, !PT ;  /* 0x0000004136147209 */ /* 0x000fe20007810000 */
[----:B------:R-:W-:-:S03]  /*eca0*/  FMUL.FTZ R100, R27, UR4 ;  /* 0x000000041b647c20 */ /* 0x000fc60008410000 */
[----:B------:R-:W-:Y:S01]  /*ecb0*/  FMNMX.FTZ R20, R33, R20, !PT ;  /* 0x0000001421147209 */ /* 0x000fe20007810000 */
[----:B------:R-:W1:Y:S03]  /*ecc0*/  MUFU.TANH R99, R99 ;  /* 0x0000006300637308 */ /* 0x000e660000002400 */
[----:B------:R-:W-:Y:S01]  /*ecd0*/  FMNMX.FTZ R65, R35, R20, !PT ;  /* 0x0000001423417209 */ /* 0x000fe20007810000 */
[----:B------:R-:W-:-:S03]  /*ece0*/  FMUL.FTZ R97, R31, UR4 ;  /* 0x000000041f617c20 */ /* 0x000fc60008410000 */
[----:B------:R-:W-:Y:S01]  /*ecf0*/  FMNMX.FTZ R20, R34, R65, !PT ;  /* 0x0000004122147209 */ /* 0x000fe20007810000 */
[----:B------:R-:W2:Y:S03]  /*ed00*/  MUFU.TANH R100, R100 ;  /* 0x0000006400647308 */ /* 0x000ea60000002400 */
[----:B------:R-:W-:-:S05]  /*ed10*/  FMNMX.FTZ R65, R37, R20, !PT ;  /* 0x0000001425417209 */ /* 0x000fca0007810000 */
[----:B------:R-:W3:Y:S01]  /*ed20*/  MUFU.TANH R101, R101 ;  /* 0x0000006500657308 */ /* 0x000ee20000002400 */
[----:B0-----:R-:W-:Y:S02]  /*ed30*/  FSEL R98, R98, -INF , P1 ;  /* 0xff80000062627808 */ /* 0x001fe40000800000 */
[----:B------:R-:W-:-:S05]  /*ed40*/  FMNMX.FTZ R65, R36, R65, !PT ;  /* 0x0000004124417209 */ /* 0x000fca0007810000 */
[----:B------:R-:W0:Y:S01]  /*ed50*/  MUFU.TANH R97, R97 ;  /* 0x0000006100617308 */ /* 0x000e220000002400 */
[----:B-1----:R-:W-:Y:S02]  /*ed60*/  FSEL R99, R99, -INF , P2 ;  /* 0xff80000063637808 */ /* 0x002fe40001000000 */
[----:B------:R-:W-:Y:S02]  /*ed70*/  FMNMX.FTZ R20, R98, R65, !PT ;  /* 0x0000004162147209 */ /* 0x000fe40007810000 */
[----:B--2---:R-:W-:Y:S02]  /*ed80*/  FSEL R100, R100, -INF , P3 ;  /* 0xff80000064647808 */ /* 0x004fe40001800000 */
[----:B------:R-:W-:Y:S01]  /*ed90*/  FMNMX.FTZ R65, R99, R20, !PT ;  /* 0x0000001463417209 */ /* 0x000fe20007810000 */
[--C-:B------:R-:W-:Y:S01]  /*eda0*/  FFMA.FTZ R31, R92, R15, -R38.reuse ;  /* 0x0000000f5c1f7223 */ /* 0x100fe20000010826 */
[----:B---3--:R-:W-:Y:S02]  /*edb0*/  FSEL R101, R101, -INF , P4 ;  /* 0xff80000065657808 */ /* 0x008fe40002000000 */
[----:B------:R-:W-:Y:S01]  /*edc0*/  FMNMX.FTZ R20, R100, R65, !PT ;  /* 0x0000004164147209 */ /* 0x000fe20007810000 */
[-CC-:B------:R-:W-:Y:S01]  /*edd0*/  FFMA.FTZ R92, R84, R15.reuse, -R38.reuse ;  /* 0x0000000f545c7223 */ /* 0x180fe20000010826 */
[----:B------:R-:W-:-:S02]  /*ede0*/  FFMA.FTZ R84, R49, R15, -R38 ;  /* 0x0000000f31547223 */ /* 0x000fc40000010826 */
[----:B------:R-:W-:Y:S02]  /*edf0*/  FMNMX.FTZ R49, R101, R20, !PT ;  /* 0x0000001465317209 */ /* 0x000fe40007810000 */
[----:B0-----:R-:W-:-:S04]  /*ee00*/  FSEL R102, R97, -INF , P5 ;  /* 0xff80000061667808 */ /* 0x001fc80002800000 */
[----:B------:R-:W-:-:S05]  /*ee10*/  FMNMX.FTZ R20, R102, R49, !PT ;  /* 0x0000003166147209 */ /* 0x000fca0007810000 */
[----:B------:R-:W0:Y:S01]  /*ee20*/  SHFL.BFLY PT, R65, R20, 0x2, 0x1f ;  /* 0x0c401f0014417f89 */ /* 0x000e2200000e0000 */
[-CC-:B------:R-:W-:Y:S01]  /*ee30*/  FFMA.FTZ R77, R64, R15.reuse, -R38.reuse ;  /* 0x0000000f404d7223 */ /* 0x180fe20000010826 */
[-CC-:B------:R-:W-:Y:S01]  /*ee40*/  FFMA.FTZ R64, R48, R15.reuse, -R38.reuse ;  /* 0x0000000f30407223 */ /* 0x180fe20000010826 */
[----:B------:R-:W-:Y:S01]  /*ee50*/  FFMA.FTZ R48, R24, R15, -R38 ;  /* 0x0000000f18307223 */ /* 0x000fe20000010826 */
[----:B0-----:R-:W-:-:S05]  /*ee60*/  FMNMX.FTZ R24, R20, R65, !PT ;  /* 0x0000004114187209 */ /* 0x001fca0007810000 */
[----:B------:R-:W0:Y:S01]  /*ee70*/  SHFL.BFLY PT, R103, R24, 0x1, 0x1f ;  /* 0x0c201f0018677f89 */ /* 0x000e2200000e0000 */
        /* <DEDUP_REMOVED lines=15> */
[----:B0-----:R-:W-:Y:S01]  /*ef70*/  FMNMX.FTZ R74, R24, R103, !PT ;  /* 0x00000067184a7209 */ /* 0x001fe20007810000 */
[----:B------:R-:W-:-:S03]  /*ef80*/  FFMA.FTZ R65, R28, R15, -R38 ;  /* 0x0000000f1c417223 */ /* 0x000fc60000010826 */
[C---:B------:R-:W-:Y:S01]  /*ef90*/  FSETP.NEU.FTZ.AND P1, PT, R74.reuse, -INF , PT ;  /* 0xff8000004a00780b */ /* 0x040fe20003f3d000 */
[-C--:B------:R-:W-:Y:S01]  /*efa0*/  FMUL.FTZ R24, R74, R15.reuse ;  /* 0x0000000f4a187220 */ /* 0x080fe20000410000 */
[-CC-:B------:R-:W-:Y:S01]  /*efb0*/  FFMA.FTZ R68, R25, R15.reuse, -R38.reuse ;  /* 0x0000000f19447223 */ /* 0x180fe20000010826 */
[-CC-:B------:R-:W-:Y:S01]  /*efc0*/  FFMA.FTZ R55, R55, R15.reuse, -R38.reuse ;  /* 0x0000000f37377223 */ /* 0x180fe20000010826 */
[-CC-:B------:R-:W-:Y:S01]  /*efd0*/  FFMA.FTZ R44, R47, R15.reuse, -R38.reuse ;  /* 0x0000000f2f2c7223 */ /* 0x180fe20000010826 */
[-CC-:B------:R-:W-:Y:S01]  /*efe0*/  FFMA.FTZ R20, R46, R15.reuse, -R38.reuse ;  /* 0x0000000f2e147223 */ /* 0x180fe20000010826 */
[-CC-:B------:R-:W-:Y:S01]  /*eff0*/  FFMA.FTZ R40, R43, R15.reuse, -R38.reuse ;  /* 0x0000000f2b287223 */ /* 0x180fe20000010826 */
[----:B------:R-:W-:Y:S01]  /*f000*/  FFMA.FTZ R42, R29, R15, -R38 ;  /* 0x0000000f1d2a7223 */ /* 0x000fe20000010826 */
[----:B------:R-:W-:-:S05]  /*f010*/  FSEL R38, R24, RZ, P1 ;  /* 0x000000ff18267208 */ /* 0x000fca0000800000 */
[-CC-:B------:R-:W-:Y:S01]  /*f020*/  FFMA.FTZ R43, R53, R15.reuse, -R38.reuse ;  /* 0x0000000f352b7223 */ /* 0x180fe20000010826 */
[-CC-:B------:R-:W-:Y:S01]  /*f030*/  FFMA.FTZ R53, R75, R15.reuse, -R38.reuse ;  /* 0x0000000f4b357223 */ /* 0x180fe20000010826 */
[-CC-:B------:R-:W-:Y:S01]  /*f040*/  FFMA.FTZ R75, R78, R15.reuse, -R38.reuse ;  /* 0x0000000f4e4b7223 */ /* 0x180fe20000010826 */
[-CC-:B------:R-:W-:Y:S02]  /*f050*/  FFMA.FTZ R78, R79, R15.reuse, -R38.reuse ;  /* 0x0000000f4f4e7223 */ /* 0x180fe40000010826 */
[----:B------:R-:W2:Y:S01]  /*f060*/  LDL R79, [R1+0x78] ;  /* 0x00007800014f7983 */ /* 0x000ea20000100800 */
[----:B------:R-:W0:Y:S01]  /*f070*/  S2R R104, SR_TID.X ;  /* 0x0000000000687919 */ /* 0x000e220000002100 */
[-CC-:B------:R-:W-:Y:S01]  /*f080*/  FFMA.FTZ R25, R89, R15.reuse, -R38.reuse ;  /* 0x0000000f59197223 */ /* 0x180fe20000010826 */
[-CC-:B------:R-:W-:Y:S01]  /*f090*/  FFMA.FTZ R29, R90, R15.reuse, -R38.reuse ;  /* 0x0000000f5a1d7223 */ /* 0x180fe20000010826 */
[----:B------:R-:W-:Y:S01]  /*f0a0*/  MUFU.EX2 R26, R26 ;  /* 0x0000001a001a7308 */ /* 0x000fe20000000800 */
[----:B------:R-:W-:-:S07]  /*f0b0*/  FFMA.FTZ R47, R93, R15, -R38 ;  /* 0x0000000f5d2f7223 */ /* 0x000fce0000010826 */
[----:B------:R-:W1:Y:S01]  /*f0c0*/  MUFU.EX2 R27, R27 ;  /* 0x0000001b001b7308 */ /* 0x000e620000000800 */
[----:B------:R-:W-:-:S07]  /*f0d0*/  FFMA.FTZ R89, R94, R15, -R38 ;  /* 0x0000000f5e597223 */ /* 0x000fce0000010826 */
[----:B------:R-:W3:Y:S01]  /*f0e0*/  MUFU.EX2 R30, R30 ;  /* 0x0000001e001e7308 */ /* 0x000ee20000000800 */
[----:B------:R-:W-:-:S07]  /*f0f0*/  FFMA.FTZ R82, R82, R15, -R38 ;  /* 0x0000000f52527223 */ /* 0x000fce0000010826 */
[----:B------:R-:W-:Y:S01]  /*f100*/  MUFU.EX2 R25, R25 ;  /* 0x0000001900197308 */ /* 0x000fe20000000800 */
[----:B0-----:R-:W-:-:S07]  /*f110*/  LOP3.LUT R104, R104, 0x7f, RZ, 0xc0, !PT ;  /* 0x0000007f68687812 */ /* 0x001fce00078ec0ff */
[----:B------:R-:W0:Y:S01]  /*f120*/  MUFU.EX2 R29, R29 ;  /* 0x0000001d001d7308 */ /* 0x000e220000000800 */
[----:B------:R-:W-:Y:S01]  /*f130*/  ISETP.NE.AND P1, PT, R104, RZ, PT ;  /* 0x000000ff6800720c */ /* 0x000fe20003f25270 */
[----:B------:R-:W-:-:S06]  /*f140*/  FFMA.FTZ R46, R58, R15, -R38 ;  /* 0x0000000f3a2e7223 */ /* 0x000fcc0000010826 */
[----:B------:R-:W4:Y:S01]  /*f150*/  MUFU.EX2 R31, R31 ;  /* 0x0000001f001f7308 */ /* 0x000f220000000800 */
[-CC-:B------:R-:W-:Y:S01]  /*f160*/  FFMA.FTZ R58, R59, R15.reuse, -R38.reuse ;  /* 0x0000000f3b3a7223 */ /* 0x180fe20000010826 */
[----:B------:R-:W-:-:S06]  /*f170*/  FFMA.FTZ R83, R83, R15, -R38 ;  /* 0x0000000f53537223 */ /* 0x000fcc0000010826 */
[----:B------:R-:W4:Y:S01]  /*f180*/  MUFU.EX2 R47, R47 ;  /* 0x0000002f002f7308 */ /* 0x000f220000000800 */
[-CC-:B------:R-:W-:Y:S01]  /*f190*/  FFMA.FTZ R59, R62, R15.reuse, -R38.reuse ;  /* 0x0000000f3e3b7223 */ /* 0x180fe20000010826 */
[----:B------:R-:W-:Y:S01]  /*f1a0*/  FFMA.FTZ R62, R63, R15, -R38 ;  /* 0x0000000f3f3e7223 */ /* 0x000fe20000010826 */
[----:B-1----:R-:W-:-:S05]  /*f1b0*/  FADD.FTZ R63, R26, R27 ;  /* 0x0000001b1a3f7221 */ /* 0x002fca0000010000 */
[----:B------:R-:W1:Y:S01]  /*f1c0*/  MUFU.EX2 R80, R80 ;  /* 0x0000005000507308 */ /* 0x000e620000000800 */
[----:B------:R-:W-:Y:S01]  /*f1d0*/  FFMA.FTZ R86, R86, R15, -R38 ;  /* 0x0000000f56567223 */ /* 0x000fe20000010826 */
[----:B------:R-:W-:-:S06]  /*f1e0*/  @!P1 VIADD R24, R0, 0x31c40 ;  /* 0x00031c4000189836 */ /* 0x000fcc0000000000 */
[----:B------:R-:W1:Y:S01]  /*f1f0*/  MUFU.EX2 R89, R89 ;  /* 0x0000005900597308 */ /* 0x000e620000000800 */
[----:B---3--:R-:W-:Y:S01]  /*f200*/  FADD.FTZ R94, R30, R63 ;  /* 0x0000003f1e5e7221 */ /* 0x008fe20000010000 */
[----:B0-----:R-:W-:-:S06]  /*f210*/  FADD.FTZ R90, R25, R29 ;  /* 0x0000001d195a7221 */ /* 0x001fcc0000010000 */
[----:B------:R-:W0:Y:S01]  /*f220*/  MUFU.EX2 R91, R91 ;  /* 0x0000005b005b7308 */ /* 0x000e220000000800 */
[-CC-:B------:R-:W-:Y:S01]  /*f230*/  FFMA.FTZ R87, R87, R15.reuse, -R38.reuse ;  /* 0x0000000f57577223 */ /* 0x180fe20000010826 */
[----:B------:R-:W-:-:S06]  /*f240*/  FFMA.FTZ R28, R50, R15, -R38 ;  /* 0x0000000f321c7223 */ /* 0x000fcc0000010826 */
[----:B------:R-:W3:Y:S01]  /*f250*/  MUFU.EX2 R82, R82 ;  /* 0x0000005200527308 */ /* 0x000ee20000000800 */
[----:B------:R-:W-:Y:S01]  /*f260*/  @!P1 PRMT R24, RZ, 0x654, R24 ;  /* 0x00000654ff189816 */ /* 0x000fe20000000018 */
[----:B------:R-:W-:Y:S01]  /*f270*/  FFMA.FTZ R50, R51, R15, -R38 ;  /* 0x0000000f33327223 */ /* 0x000fe20000010826 */
[----:B----4-:R-:W-:-:S05]  /*f280*/  FADD.FTZ R51, R31, R94 ;  /* 0x0000005e1f337221 */ /* 0x010fca0000010000 */
[----:B------:R-:W4:Y:S01]  /*f290*/  MUFU.EX2 R92, R92 ;  /* 0x0000005c005c7308 */ /* 0x000f220000000800 */
[----:B------:R-:W-:Y:S01]  /*f2a0*/  FADD.FTZ R90, R47, R90 ;  /* 0x0000005a2f5a7221 */ /* 0x000fe20000010000 */
[----:B------:R0:W-:Y:S06]  /*f2b0*/  @!P1 SYNCS.ARRIVE.TRANS64.RED.A1T0 RZ, [R24+URZ], RZ ;  /* 0x000000ff18ff99a7 */ /* 0x0001ec000810043f */
[----:B------:R-:W4:Y:S01]  /*f2c0*/  MUFU.EX2 R83, R83 ;  /* 0x0000005300537308 */ /* 0x000f220000000800 */
[----:B-1----:R-:W-:Y:S01]  /*f2d0*/  FADD.FTZ R94, R80, R51 ;  /* 0x00000033505e7221 */ /* 0x002fe20000010000 */
[----:B0-----:R-:W-:-:S06]  /*f2e0*/  F2FP.BF16.F32.PACK_AB R24, R27, R26 ;  /* 0x0000001a1b18723e */ /* 0x001fcc00000010ff */
[----:B------:R-:W0:Y:S01]  /*f2f0*/  MUFU.EX2 R95, R95 ;  /* 0x0000005f005f7308 */ /* 0x000e220000000800 */
[----:B------:R-:W-:-:S07]  /*f300*/  FADD.FTZ R27, R89, R90 ;  /* 0x0000005a591b7221 */ /* 0x000fce0000010000 */
[----:B------:R-:W1:Y:S01]  /*f310*/  MUFU.EX2 R86, R86 ;  /* 0x0000005600567308 */ /* 0x000e620000000800 */
[----:B------:R-:W-:Y:S01]  /*f320*/  FADD.FTZ R63, R91, R94 ;  /* 0x0000005e5b3f7221 */ /* 0x000fe20000010000 */
[----:B------:R-:W-:-:S06]  /*f330*/  F2FP.BF16.F32.PACK_AB R26, R31, R30 ;  /* 0x0000001e1f1a723e */ /* 0x000fcc00000010ff */
[----:B------:R-:W1:Y:S01]  /*f340*/  MUFU.EX2 R39, R39 ;  /* 0x0000002700277308 */ /* 0x000e620000000800 */
[----:B---3--:R-:W-:-:S07]  /*f350*/  FADD.FTZ R30, R82, R27 ;  /* 0x0000001b521e7221 */ /* 0x008fce0000010000 */
[----:B------:R-:W3:Y:S01]  /*f360*/  MUFU.EX2 R87, R87 ;  /* 0x0000005700577308 */ /* 0x000ee20000000800 */
[----:B------:R-:W-:Y:S01]  /*f370*/  FFMA.FTZ R51, R32, R15, -R38 ;  /* 0x0000000f20337223 */ /* 0x000fe20000010826 */
[----:B----4-:R-:W-:-:S06]  /*f380*/  FADD.FTZ R32, R92, R63 ;  /* 0x0000003f5c207221 */ /* 0x010fcc0000010000 */
[----:B------:R-:W4:Y:S01]  /*f390*/  MUFU.EX2 R72, R72 ;  /* 0x0000004800487308 */ /* 0x000f220000000800 */
[----:B------:R-:W-:-:S07]  /*f3a0*/  FADD.FTZ R27, R83, R30 ;  /* 0x0000001e531b7221 */ /* 0x000fce0000010000 */
[----:B------:R-:W4:Y:S01]  /*f3b0*/  MUFU.EX2 R43, R43 ;  /* 0x0000002b002b7308 */ /* 0x000f220000000800 */
[----:B------:R-:W-:-:S07]  /*f3c0*/  FFMA.FTZ R66, R66, R15, -R38 ;  /* 0x0000000f42427223 */ /* 0x000fce0000010826 */
[----:B------:R-:W4:Y:S08]  /*f3d0*/  MUFU.EX2 R73, R73 ;  /* 0x0000004900497308 */ /* 0x000f300000000800 */
[----:B------:R-:W4:Y:S08]  /*f3e0*/  MUFU.EX2 R53, R53 ;  /* 0x0000003500357308 */ /* 0x000f300000000800 */
[----:B------:R0:W-:Y:S01]  /*f3f0*/  MUFU.EX2 R0, R28 ;  /* 0x0000001c00007308 */ /* 0x0001e20000000800 */
[----:B------:R-:W-:-:S07]  /*f400*/  FFMA.FTZ R67, R67, R15, -R38 ;  /* 0x0000000f43437223 */ /* 0x000fce0000010826 */
[----:B------:R-:W4:Y:S01]  /*f410*/  MUFU.EX2 R76, R76 ;  /* 0x0000004c004c7308 */ /* 0x000f220000000800 */
[----:B0-----:R-:W-:Y:S01]  /*f420*/  F2FP.BF16.F32.PACK_AB R28, R91, R80 ;  /* 0x000000505b1c723e */ /* 0x001fe200000010ff */
[----:B------:R-:W-:Y:S01]  /*f430*/  FADD.FTZ R80, R95, R32 ;  /* 0x000000205f507221 */ /* 0x000fe20000010000 */
[----:B-1----:R-:W-:-:S05]  /*f440*/  FADD.FTZ R32, R86, R27 ;  /* 0x0000001b56207221 */ /* 0x002fca0000010000 */
[----:B------:R-:W0:Y:S01]  /*f450*/  MUFU.EX2 R75, R75 ;  /* 0x0000004b004b7308 */ /* 0x000e220000000800 */
[----:B------:R-:W-:Y:S01]  /*f460*/  FADD.FTZ R63, R39, R80 ;  /* 0x00000050273f7221 */ /* 0x000fe20000010000 */
[----:B---3--:R-:W-:Y:S01]  /*f470*/  FADD.FTZ R32, R87, R32 ;  /* 0x0000002057207221 */ /* 0x008fe20000010000 */
[----:B------:R-:W-:Y:S02]  /*f480*/  F2FP.BF16.F32.PACK_AB R25, R29, R25 ;  /* 0x000000191d19723e */ /* 0x000fe400000010ff */
[----:B------:R-:W-:-:S03]  /*f490*/  F2FP.BF16.F32.PACK_AB R29, R83, R82 ;  /* 0x00000052531d723e */ /* 0x000fc600000010ff */
[----:B------:R-:W1:Y:S01]  /*f4a0*/  MUFU.EX2 R78, R78 ;  /* 0x0000004e004e7308 */ /* 0x000e620000000800 */
[----:B----4-:R-:W-:Y:S01]  /*f4b0*/  FADD.FTZ R82, R72, R63 ;  /* 0x0000003f48527221 */ /* 0x010fe20000010000 */
[----:B------:R-:W-:Y:S01]  /*f4c0*/  FADD.FTZ R32, R43, R32 ;  /* 0x000000202b207221 */ /* 0x000fe20000010000 */
[----:B------:R-:W-:Y:S01]  /*f4d0*/  FFMA.FTZ R70, R70, R15, -R38 ;  /* 0x0000000f46467223 */ /* 0x000fe20000010826 */
[----:B------:R-:W-:-:S04]  /*f4e0*/  F2FP.BF16.F32.PACK_AB R27, R89, R47 ;  /* 0x0000002f591b723e */ /* 0x000fc800000010ff */
[----:B------:R-:W3:Y:S01]  /*f4f0*/  MUFU.EX2 R77, R77 ;  /* 0x0000004d004d7308 */ /* 0x000ee20000000800 */
[----:B------:R-:W-:Y:S01]  /*f500*/  FFMA.FTZ R47, R33, R15, -R38 ;  /* 0x0000000f212f7223 */ /* 0x000fe20000010826 */
[----:B------:R-:W-:Y:S01]  /*f510*/  FADD.FTZ R33, R73, R82 ;  /* 0x0000005249217221 */ /* 0x000fe20000010000 */
[----:B------:R-:W-:-:S05]  /*f520*/  FADD.FTZ R32, R53, R32 ;  /* 0x0000002035207221 */ /* 0x000fca0000010000 */
[----:B------:R-:W4:Y:S01]  /*f530*/  MUFU.EX2 R66, R66 ;  /* 0x0000004200427308 */ /* 0x000f220000000800 */
[----:B------:R-:W-:Y:S01]  /*f540*/  FFMA.FTZ R71, R71, R15, -R38 ;  /* 0x0000000f47477223 */ /* 0x000fe20000010826 */
[----:B------:R-:W-:-:S06]  /*f550*/  FADD.FTZ R82, R76, R33 ;  /* 0x000000214c527221 */ /* 0x000fcc0000010000 */
[----:B------:R-:W4:Y:S01]  /*f560*/  MUFU.EX2 R81, R81 ;  /* 0x0000005100517308 */ /* 0x000f220000000800 */
[----:B0-----:R-:W-:-:S07]  /*f570*/  FADD.FTZ R33, R75, R32 ;  /* 0x000000204b217221 */ /* 0x001fce0000010000 */
[----:B------:R-:W0:Y:S01]  /*f580*/  MUFU.EX2 R67, R67 ;  /* 0x0000004300437308 */ /* 0x000e220000000800 */
[----:B-1----:R-:W-:-:S07]  /*f590*/  FADD.FTZ R33, R78, R33 ;  /* 0x000000214e217221 */ /* 0x002fce0000010000 */
[----:B------:R-:W1:Y:S08]  /*f5a0*/  MUFU.EX2 R88, R88 ;  /* 0x0000005800587308 */ /* 0x000e700000000800 */
[----:B------:R-:W1:Y:S01]  /*f5b0*/  MUFU.EX2 R70, R70 ;  /* 0x0000004600467308 */ /* 0x000e620000000800 */
[----:B---3--:R-:W-:Y:S01]  /*f5c0*/  FADD.FTZ R82, R77, R82 ;  /* 0x000000524d527221 */ /* 0x008fe20000010000 */
[----:B----4-:R-:W-:-:S06]  /*f5d0*/  FADD.FTZ R32, R66, R33 ;  /* 0x0000002142207221 */ /* 0x010fcc0000010000 */
[----:B------:R-:W3:Y:S01]  /*f5e0*/  MUFU.EX2 R96, R96 ;  /* 0x0000006000607308 */ /* 0x000ee20000000800 */
[----:B------:R-:W-:-:S07]  /*f5f0*/  FFMA.FTZ R80, R35, R15, -R38 ;  /* 0x0000000f23507223 */ /* 0x000fce0000010826 */
[----:B------:R-:W4:Y:S01]  /*f600*/  MUFU.EX2 R71, R71 ;  /* 0x0000004700477308 */ /* 0x000f220000000800 */
[----:B------:R-:W-:Y:S01]  /*f610*/  FADD.FTZ R35, R81, R82 ;  /* 0x0000005251237221 */ /* 0x000fe20000010000 */
[----:B0-----:R-:W-:-:S06]  /*f620*/  FADD.FTZ R33, R67, R32 ;  /* 0x0000002043217221 */ /* 0x001fcc0000010000 */
[----:B------:R-:W0:Y:S08]  /*f630*/  MUFU.EX2 R56, R56 ;  /* 0x0000003800387308 */ /* 0x000e300000000800 */
[----:B------:R-:W0:Y:S01]  /*f640*/  MUFU.EX2 R46, R46 ;  /* 0x0000002e002e7308 */ /* 0x000e220000000800 */
[----:B-1----:R-:W-:Y:S01]  /*f650*/  FADD.FTZ R35, R88, R35 ;  /* 0x0000002358237221 */ /* 0x002fe20000010000 */
[----:B------:R-:W-:-:S06]  /*f660*/  FADD.FTZ R32, R70, R33 ;  /* 0x0000002146207221 */ /* 0x000fcc0000010000 */
[----:B------:R-:W1:Y:S08]  /*f670*/  MUFU.EX2 R57, R57 ;  /* 0x0000003900397308 */ /* 0x000e700000000800 */
[----:B------:R-:W2:Y:S01]  /*f680*/  MUFU.EX2 R58, R58 ;  /* 0x0000003a003a7308 */ /* 0x000ea20000000800 */
[----:B---3--:R-:W-:Y:S01]  /*f690*/  FADD.FTZ R35, R96, R35 ;  /* 0x0000002360237221 */ /* 0x008fe20000010000 */
[----:B----4-:R-:W-:-:S06]  /*f6a0*/  FADD.FTZ R33, R71, R32 ;  /* 0x0000002047217221 */ /* 0x010fcc0000010000 */
[----:B------:R-:W3:Y:S01]  /*f6b0*/  MUFU.EX2 R60, R60 ;  /* 0x0000003c003c7308 */ /* 0x000ee20000000800 */
[----:B------:R-:W-:-:S07]  /*f6c0*/  FFMA.FTZ R21, R21, R15, -R38 ;  /* 0x0000000f15157223 */ /* 0x000fce0000010826 */
[----:B------:R-:W4:Y:S01]  /*f6d0*/  MUFU.EX2 R59, R59 ;  /* 0x0000003b003b7308 */ /* 0x000f220000000800 */
[-CC-:B------:R-:W-:Y:S01]  /*f6e0*/  FFMA.FTZ R41, R41, R15.reuse, -R38.reuse ;  /* 0x0000000f29297223 */ /* 0x180fe20000010826 */
[-CC-:B------:R-:W-:Y:S01]  /*f6f0*/  FFMA.FTZ R54, R54, R15.reuse, -R38.reuse ;  /* 0x0000000f36367223 */ /* 0x180fe20000010826 */
[-CC-:B------:R-:W-:Y:S01]  /*f700*/  FFMA.FTZ R34, R34, R15.reuse, -R38.reuse ;  /* 0x0000000f22227223 */ /* 0x180fe20000010826 */
[----:B------:R-:W-:-:S04]  /*f710*/  FFMA.FTZ R37, R37, R15, -R38 ;  /* 0x0000000f25257223 */ /* 0x000fc80000010826 */
[----:B------:R-:W4:Y:S01]  /*f720*/  MUFU.EX2 R61, R61 ;  /* 0x0000003d003d7308 */ /* 0x000f220000000800 */
[-CC-:B------:R-:W-:Y:S01]  /*f730*/  FFMA.FTZ R36, R36, R15.reuse, -R38.reuse ;  /* 0x0000000f24247223 */ /* 0x180fe20000010826 */
[-CC-:B------:R-:W-:Y:S01]  /*f740*/  FFMA.FTZ R98, R98, R15.reuse, -R38.reuse ;  /* 0x0000000f62627223 */ /* 0x180fe20000010826 */
[-CC-:B------:R-:W-:Y:S01]  /*f750*/  FFMA.FTZ R99, R99, R15.reuse, -R38.reuse ;  /* 0x0000000f63637223 */ /* 0x180fe20000010826 */
[-CC-:B------:R-:W-:Y:S01]  /*f760*/  FFMA.FTZ R100, R100, R15.reuse, -R38.reuse ;  /* 0x0000000f64647223 */ /* 0x180fe20000010826 */
[----:B------:R-:W-:-:S03]  /*f770*/  FFMA.FTZ R101, R101, R15, -R38 ;  /* 0x0000000f65657223 */ /* 0x000fc60000010826 */
[----:B------:R-:W4:Y:S01]  /*f780*/  MUFU.EX2 R62, R62 ;  /* 0x0000003e003e7308 */ /* 0x000f220000000800 */
[----:B------:R-:W-:Y:S01]  /*f790*/  FFMA.FTZ R102, R102, R15, -R38 ;  /* 0x0000000f66667223 */ /* 0x000fe20000010826 */
[----:B0-----:R-:W-:Y:S01]  /*f7a0*/  FADD.FTZ R38, R56, R35 ;  /* 0x0000002338267221 */ /* 0x001fe20000010000 */
[----:B------:R-:W-:Y:S01]  /*f7b0*/  FADD.FTZ R33, R46, R33 ;  /* 0x000000212e217221 */ /* 0x000fe20000010000 */
[----:B------:R-:W-:-:S04]  /*f7c0*/  F2FP.BF16.F32.PACK_AB R30, R95, R92 ;  /* 0x0000005c5f1e723e */ /* 0x000fc800000010ff */
[----:B------:R-:W0:Y:S01]  /*f7d0*/  MUFU.EX2 R64, R64 ;  /* 0x0000004000407308 */ /* 0x000e220000000800 */
[----:B------:R-:W-:Y:S01]  /*f7e0*/  F2FP.BF16.F32.PACK_AB R31, R87, R86 ;  /* 0x00000056571f723e */ /* 0x000fe200000010ff */
[----:B-1----:R-:W-:Y:S01]  /*f7f0*/  FADD.FTZ R35, R57, R38 ;  /* 0x0000002639237221 */ /* 0x002fe20000010000 */
[----:B--2---:R-:W-:Y:S01]  /*f800*/  FADD.FTZ R32, R58, R33 ;  /* 0x000000213a207221 */ /* 0x004fe20000010000 */
[----:B------:R-:W-:Y:S04]  /*f810*/  STSM.16.M88.4 [R18+0x24300], R24 ;  /* 0x0243001812007844 */ /* 0x000fe80000000200 */
[----:B------:R-:W1:Y:S01]  /*f820*/  MUFU.EX2 R84, R84 ;  /* 0x0000005400547308 */ /* 0x000e620000000800 */
[----:B------:R4:W-:Y:S01]  /*f830*/  STSM.16.M88.4 [R18+0x25b00], R28 ;  /* 0x025b001c12007844 */ /* 0x0009e20000000200 */
[----:B---3--:R-:W-:-:S06]  /*f840*/  FADD.FTZ R38, R60, R35 ;  /* 0x000000233c267221 */ /* 0x008fcc0000010000 */
[----:B------:R-:W2:Y:S08]  /*f850*/  MUFU.EX2 R50, R50 ;  /* 0x0000003200327308 */ /* 0x000eb00000000800 */
[----:B------:R-:W-:Y:S01]  /*f860*/  MUFU.EX2 R85, R85 ;  /* 0x0000005500557308 */ /* 0x000fe20000000800 */
[----:B----4-:R-:W-:Y:S01]  /*f870*/  FADD.FTZ R31, R59, R32 ;  /* 0x000000203b1f7221 */ /* 0x010fe20000010000 */
[----:B------:R-:W-:-:S06]  /*f880*/  FADD.FTZ R29, R61, R38 ;  /* 0x000000263d1d7221 */ /* 0x000fcc0000010000 */
[----:B------:R-:W3:Y:S01]  /*f890*/  MUFU.EX2 R51, R51 ;  /* 0x0000003300337308 */ /* 0x000ee20000000800 */
[----:B------:R-:W-:Y:S01]  /*f8a0*/  FADD.FTZ R33, R62, R31 ;  /* 0x0000001f3e217221 */ /* 0x000fe20000010000 */
[----:B0-----:R-:W-:-:S06]  /*f8b0*/  FADD.FTZ R35, R64, R29 ;  /* 0x0000001d40237221 */ /* 0x001fcc0000010000 */
[----:B------:R-:W-:Y:S01]  /*f8c0*/  MUFU.EX2 R97, R97 ;  /* 0x0000006100617308 */ /* 0x000fe20000000800 */
[----:B------:R-:W-:-:S07]  /*f8d0*/  FADD.FTZ R33, R0, R33 ;  /* 0x0000002100217221 */ /* 0x000fce0000010000 */
[----:B------:R-:W0:Y:S01]  /*f8e0*/  MUFU.EX2 R21, R21 ;  /* 0x0000001500157308 */ /* 0x000e220000000800 */
[----:B------:R-:W-:Y:S01]  /*f8f0*/  F2FP.BF16.F32.PACK_AB R25, R53, R43 ;  /* 0x0000002b3519723e */ /* 0x000fe200000010ff */
[----:B-1----:R-:W-:-:S06]  /*f900*/  FADD.FTZ R32, R84, R35 ;  /* 0x0000002354207221 */ /* 0x002fcc0000010000 */
[----:B------:R-:W1:Y:S01]  /*f910*/  MUFU.EX2 R48, R48 ;  /* 0x0000003000307308 */ /* 0x000e620000000800 */
[----:B------:R-:W-:-:S07]  /*f920*/  F2FP.BF16.F32.PACK_AB R24, R72, R39 ;  /* 0x000000274818723e */ /* 0x000fce00000010ff */
[----:B------:R-:W4:Y:S01]  /*f930*/  MUFU.EX2 R41, R41 ;  /* 0x0000002900297308 */ /* 0x000f220000000800 */
[----:B------:R-:W-:Y:S02]  /*f940*/  F2FP.BF16.F32.PACK_AB R26, R76, R73 ;  /* 0x000000494c1a723e */ /* 0x000fe400000010ff */
[----:B------:R-:W-:-:S05]  /*f950*/  F2FP.BF16.F32.PACK_AB R27, R78, R75 ;  /* 0x0000004b4e1b723e */ /* 0x000fca00000010ff */
[----:B------:R-:W4:Y:S08]  /*f960*/  MUFU.EX2 R49, R49 ;  /* 0x0000003100317308 */ /* 0x000f300000000800 */
[----:B------:R-:W4:Y:S08]  /*f970*/  MUFU.EX2 R54, R54 ;  /* 0x0000003600367308 */ /* 0x000f300000000800 */
[----:B------:R2:W-:Y:S01]  /*f980*/  MUFU.EX2 R43, R36 ;  /* 0x00000024002b7308 */ /* 0x0005e20000000800 */
[----:B------:R0:W-:Y:S01]  /*f990*/  STSM.16.M88.4 [R18+0x27300], R24 ;  /* 0x0273001812007844 */ /* 0x0001e20000000200 */
[----:B--2---:R-:W-:-:S06]  /*f9a0*/  FADD.FTZ R36, R50, R33 ;  /* 0x0000002132247221 */ /* 0x004fcc0000010000 */
[----:B------:R-:W2:Y:S01]  /*f9b0*/  MUFU.EX2 R52, R52 ;  /* 0x0000003400347308 */ /* 0x000ea20000000800 */
[----:B---3--:R-:W-:-:S07]  /*f9c0*/  FADD.FTZ R38, R51, R36 ;  /* 0x0000002433267221 */ /* 0x008fce0000010000 */
[----:B------:R3:W-:Y:S01]  /*f9d0*/  MUFU.EX2 R63, R34 ;  /* 0x00000022003f7308 */ /* 0x0007e20000000800 */
[----:B0-----:R-:W-:-:S07]  /*f9e0*/  FADD.FTZ R24, R21, R38 ;  /* 0x0000002615187221 */ /* 0x001fce0000010000 */
[----:B------:R-:W0:Y:S01]  /*f9f0*/  MUFU.EX2 R47, R47 ;  /* 0x0000002f002f7308 */ /* 0x000e220000000800 */
[----:B---3--:R-:W-:-:S04]  /*fa00*/  FADD.FTZ R34, R85, R32 ;  /* 0x0000002055227221 */ /* 0x008fc80000010000 */
[----:B------:R-:W-:-:S03]  /*fa10*/  FADD.FTZ R33, R97, R34 ;  /* 0x0000002261217221 */ /* 0x000fc60000010000 */
[----:B------:R-:W3:Y:S01]  /*fa20*/  MUFU.EX2 R45, R45 ;  /* 0x0000002d002d7308 */ /* 0x000ee20000000800 */
[----:B-1----:R-:W-:Y:S01]  /*fa30*/  FADD.FTZ R26, R48, R33 ;  /* 0x00000021301a7221 */ /* 0x002fe20000010000 */
[----:B----4-:R-:W-:-:S06]  /*fa40*/  FADD.FTZ R25, R41, R24 ;  /* 0x0000001829197221 */ /* 0x010fcc0000010000 */
[----:B------:R-:W1:Y:S01]  /*fa50*/  MUFU.EX2 R80, R80 ;  /* 0x0000005000507308 */ /* 0x000e620000000800 */
[----:B------:R-:W-:Y:S01]  /*fa60*/  FADD.FTZ R27, R49, R26 ;  /* 0x0000001a311b7221 */ /* 0x000fe20000010000 */
[----:B------:R-:W-:-:S06]  /*fa70*/  FADD.FTZ R24, R54, R25 ;  /* 0x0000001936187221 */ /* 0x000fcc0000010000 */
[----:B------:R-:W4:Y:S01]  /*fa80*/  MUFU.EX2 R65, R65 ;  /* 0x0000004100417308 */ /* 0x000f220000000800 */
[----:B--2---:R-:W-:Y:S01]  /*fa90*/  FADD.FTZ R26, R52, R27 ;  /* 0x0000001b341a7221 */ /* 0x004fe20000010000 */
[----:B------:R-:W-:-:S06]  /*faa0*/  F2FP.BF16.F32.PACK_AB R39, R21, R51 ;  /* 0x000000331527723e */ /* 0x000fcc00000010ff */
[----:B------:R-:W2:Y:S01]  /*fab0*/  MUFU.EX2 R68, R68 ;  /* 0x0000004400447308 */ /* 0x000ea20000000800 */
[----:B0-----:R-:W-:-:S07]  /*fac0*/  FADD.FTZ R21, R47, R24 ;  /* 0x000000182f157221 */ /* 0x001fce0000010000 */
[----:B------:R0:W2:Y:S01]  /*fad0*/  MUFU.EX2 R72, R37 ;  /* 0x0000002500487308 */ /* 0x0000a20000000800 */
[----:B---3--:R-:W-:-:S07]  /*fae0*/  FADD.FTZ R26, R45, R26 ;  /* 0x0000001a2d1a7221 */ /* 0x008fce0000010000 */
[----:B------:R-:W3:Y:S01]  /*faf0*/  MUFU.EX2 R69, R69 ;  /* 0x0000004500457308 */ /* 0x000ee20000000800 */
[----:B0-----:R-:W-:Y:S01]  /*fb00*/  F2FP.BF16.F32.PACK_AB R37, R50, R0 ;  /* 0x000000003225723e */ /* 0x001fe200000010ff */
[----:B-1----:R-:W-:Y:S01]  /*fb10*/  FADD.FTZ R0, R80, R21 ;  /* 0x0000001550007221 */ /* 0x002fe20000010000 */
[----:B----4-:R-:W-:-:S05]  /*fb20*/  FADD.FTZ R25, R65, R26 ;  /* 0x0000001a41197221 */ /* 0x010fca0000010000 */
[----:B------:R-:W-:Y:S01]  /*fb30*/  MUFU.EX2 R55, R55 ;  /* 0x0000003700377308 */ /* 0x000fe20000000800 */
[----:B------:R-:W-:Y:S01]  /*fb40*/  FADD.FTZ R21, R63, R0 ;  /* 0x000000003f157221 */ /* 0x000fe20000010000 */
[----:B------:R-:W-:-:S06]  /*fb50*/  F2FP.BF16.F32.PACK_AB R28, R81, R77 ;  /* 0x0000004d511c723e */ /* 0x000fcc00000010ff */
[----:B------:R-:W0:Y:S01]  /*fb60*/  MUFU.EX2 R98, R98 ;  /* 0x0000006200627308 */ /* 0x000e220000000800 */
[----:B------:R-:W-:Y:S02]  /*fb70*/  F2FP.BF16.F32.PACK_AB R30, R96, R88 ;  /* 0x00000058601e723e */ /* 0x000fe400000010ff */
[----:B------:R-:W-:Y:S02]  /*fb80*/  F2FP.BF16.F32.PACK_AB R29, R67, R66 ;  /* 0x00000042431d723e */ /* 0x000fe400000010ff */
[----:B------:R-:W-:-:S03]  /*fb90*/  F2FP.BF16.F32.PACK_AB R31, R71, R70 ;  /* 0x00000046471f723e */ /* 0x000fc600000010ff */
[----:B------:R-:W1:Y:S01]  /*fba0*/  MUFU.EX2 R44, R44 ;  /* 0x0000002c002c7308 */ /* 0x000e620000000800 */
[----:B--2---:R-:W-:Y:S01]  /*fbb0*/  FADD.FTZ R26, R68, R25 ;  /* 0x00000019441a7221 */ /* 0x004fe20000010000 */
[----:B------:R-:W-:-:S06]  /*fbc0*/  FADD.FTZ R0, R72, R21 ;  /* 0x0000001548007221 */ /* 0x000fcc0000010000 */
[----:B------:R-:W2:Y:S01]  /*fbd0*/  MUFU.EX2 R99, R99 ;  /* 0x0000006300637308 */ /* 0x000ea20000000800 */
[----:B------:R-:W-:Y:S01]  /*fbe0*/  F2FP.BF16.F32.PACK_AB R32, R57, R56 ;  /* 0x000000383920723e */ /* 0x000fe200000010ff */
[----:B------:R3:W-:Y:S01]  /*fbf0*/  STSM.16.M88.4 [R18+0x28b00], R28 ;  /* 0x028b001c12007844 */ /* 0x0007e20000000200 */
[----:B------:R-:W-:Y:S02]  /*fc00*/  F2FP.BF16.F32.PACK_AB R34, R61, R60 ;  /* 0x0000003c3d22723e */ /* 0x000fe400000010ff */
[----:B------:R-:W-:-:S03]  /*fc10*/  F2FP.BF16.F32.PACK_AB R33, R58, R46 ;  /* 0x0000002e3a21723e */ /* 0x000fc600000010ff */
[----:B------:R-:W4:Y:S01]  /*fc20*/  MUFU.EX2 R20, R20 ;  /* 0x0000001400147308 */ /* 0x000f220000000800 */
[----:B------:R-:W-:Y:S01]  /*fc30*/  F2FP.BF16.F32.PACK_AB R35, R62, R59 ;  /* 0x0000003b3e23723e */ /* 0x000fe200000010ff */
[----:B------:R-:W-:-:S06]  /*fc40*/  FADD.FTZ R21, R43, R0 ;  /* 0x000000002b157221 */ /* 0x000fcc0000010000 */
[----:B------:R-:W4:Y:S01]  /*fc50*/  MUFU.EX2 R100, R100 ;  /* 0x0000006400647308 */ /* 0x000f220000000800 */
[----:B---3--:R-:W-:-:S07]  /*fc60*/  FADD.FTZ R30, R69, R26 ;  /* 0x0000001a451e7221 */ /* 0x008fce0000010000 */
[----:B------:R-:W-:Y:S01]  /*fc70*/  MUFU.EX2 R40, R40 ;  /* 0x0000002800287308 */ /* 0x000fe20000000800 */
[----:B------:R-:W-:-:S07]  /*fc80*/  F2FP.BF16.F32.PACK_AB R36, R84, R64 ;  /* 0x000000405424723e */ /* 0x000fce00000010ff */
[----:B------:R-:W3:Y:S01]  /*fc90*/  MUFU.EX2 R42, R42 ;  /* 0x0000002a002a7308 */ /* 0x000ee20000000800 */
[----:B------:R-:W-:-:S07]  /*fca0*/  F2FP.BF16.F32.PACK_AB R38, R97, R85 ;  /* 0x000000556126723e */ /* 0x000fce00000010ff */
[----:B------:R-:W-:Y:S01]  /*fcb0*/  MUFU.EX2 R101, R101 ;  /* 0x0000006500657308 */ /* 0x000fe20000000800 */
[----:B------:R1:W-:Y:S07]  /*fcc0*/  STSM.16.M88.4 [R18+0x2a300], R32 ;  /* 0x02a3002012007844 */ /* 0x0003ee0000000200 */
[----:B------:R-:W3:Y:S01]  /*fcd0*/  MUFU.EX2 R102, R102 ;  /* 0x0000006600667308 */ /* 0x000ee20000000800 */
[----:B0-----:R-:W-:Y:S01]  /*fce0*/  FADD.FTZ R0, R98, R21 ;  /* 0x0000001562007221 */ /* 0x001fe20000010000 */
[----:B------:R2:W-:Y:S01]  /*fcf0*/  STSM.16.M88.4 [R18+0x2bb00], R36 ;  /* 0x02bb002412007844 */ /* 0x0005e20000000200 */
[----:B-1----:R-:W-:Y:S01]  /*fd00*/  FADD.FTZ R33, R55, R30 ;  /* 0x0000001e37217221 */ /* 0x002fe20000010000 */
[----:B------:R-:W-:-:S03]  /*fd10*/  F2FP.BF16.F32.PACK_AB R24, R49, R48 ;  /* 0x000000303118723e */ /* 0x000fc600000010ff */
[----:B------:R-:W-:Y:S01]  /*fd20*/  FADD.FTZ R21, R44, R33 ;  /* 0x000000212c157221 */ /* 0x000fe20000010000 */
[----:B------:R-:W-:Y:S02]  /*fd30*/  F2FP.BF16.F32.PACK_AB R26, R45, R52 ;  /* 0x000000342d1a723e */ /* 0x000fe400000010ff */
[----:B------:R-:W-:Y:S01]  /*fd40*/  F2FP.BF16.F32.PACK_AB R25, R54, R41 ;  /* 0x000000293619723e */ /* 0x000fe200000010ff */
[----:B--2---:R-:W-:Y:S01]  /*fd50*/  FADD.FTZ R37, R99, R0 ;  /* 0x0000000063257221 */ /* 0x004fe20000010000 */
[----:B------:R-:W-:Y:S01]  /*fd60*/  F2FP.BF16.F32.PACK_AB R27, R80, R47 ;  /* 0x0000002f501b723e */ /* 0x000fe200000010ff */
[----:B----4-:R-:W-:Y:S01]  /*fd70*/  FADD.FTZ R21, R20, R21 ;  /* 0x0000001514157221 */ /* 0x010fe20000010000 */
[----:B------:R-:W-:Y:S02]  /*fd80*/  F2FP.BF16.F32.PACK_AB R28, R68, R65 ;  /* 0x00000041441c723e */ /* 0x000fe400000010ff */
[----:B------:R-:W-:Y:S02]  /*fd90*/  F2FP.BF16.F32.PACK_AB R30, R55, R69 ;  /* 0x00000045371e723e */ /* 0x000fe400000010ff */
[----:B------:R-:W-:-:S02]  /*fda0*/  F2FP.BF16.F32.PACK_AB R29, R72, R63 ;  /* 0x0000003f481d723e */ /* 0x000fc400000010ff */
[----:B------:R-:W-:Y:S02]  /*fdb0*/  F2FP.BF16.F32.PACK_AB R31, R98, R43 ;  /* 0x0000002b621f723e */ /* 0x000fe400000010ff */
[C---:B------:R-:W-:Y:S01]  /*fdc0*/  F2FP.BF16.F32.PACK_AB R33, R100.reuse, R99 ;  /* 0x000000636421723e */ /* 0x040fe200000010ff */
[----:B------:R-:W-:Y:S01]  /*fdd0*/  FADD.FTZ R100, R100, R37 ;  /* 0x0000002564647221 */ /* 0x000fe20000010000 */
[----:B------:R-:W-:Y:S02]  /*fde0*/  F2FP.BF16.F32.PACK_AB R32, R20, R44 ;  /* 0x0000002c1420723e */ /* 0x000fe400000010ff */
[----:B---3--:R-:W-:Y:S02]  /*fdf0*/  F2FP.BF16.F32.PACK_AB R34, R42, R40 ;  /* 0x000000282a22723e */ /* 0x008fe400000010ff */
[----:B------:R-:W-:Y:S01]  /*fe00*/  F2FP.BF16.F32.PACK_AB R35, R102, R101 ;  /* 0x000000656623723e */ /* 0x000fe200000010ff */
[----:B------:R-:W-:Y:S01]  /*fe10*/  STSM.16.M88.4 [R18+0x2d300], R24 ;  /* 0x02d3001812007844 */ /* 0x000fe20000000200 */
[----:B------:R-:W-:Y:S01]  /*fe20*/  FADD.FTZ R21, R40, R21 ;  /* 0x0000001528157221 */ /* 0x000fe20000010000 */
[----:B------:R-:W-:-:S02]  /*fe30*/  FADD.FTZ R101, R101, R100 ;  /* 0x0000006465657221 */ /* 0x000fc40000010000 */
[----:B------:R-:W-:Y:S01]  /*fe40*/  STSM.16.M88.4 [R18+0x2eb00], R28 ;  /* 0x02eb001c12007844 */ /* 0x000fe20000000200 */
[----:B------:R-:W-:-:S03]  /*fe50*/  FADD.FTZ R20, R42, R21 ;  /* 0x000000152a147221 */ /* 0x000fc60000010000 */
[----:B------:R0:W-:Y:S01]  /*fe60*/  STSM.16.M88.4 [R18+0x30300], R32 ;  /* 0x0303002012007844 */ /* 0x0001e20000000200 */
[----:B------:R-:W-:Y:S01]  /*fe70*/  FADD.FTZ R0, R102, R101 ;  /* 0x0000006566007221 */ /* 0x000fe20000010000 */
[----:B------:R1:W-:Y:S06]  /*fe80*/  MEMBAR.ALL.CTA ;  /* 0x0000000000007992 */ /* 0x0003ec0000008000 */
[----:B-1----:R-:W1:Y:S01]  /*fe90*/  FENCE.VIEW.ASYNC.S ;  /* 0x00000000000073c6 */ /* 0x002e620000000000 */
[----:B------:R-:W-:-:S03]  /*fea0*/  VIADD R111, R111, 0xfffffffe ;  /* 0xfffffffe6f6f7836 */ /* 0x000fc60000000000 */
[----:B------:R2:W-:Y:S04]  /*feb0*/  STL [R1+0x3c], R20 ;  /* 0x00003c1401007387 */ /* 0x0005e80000100800 */
[----:B------:R2:W-:Y:S01]  /*fec0*/  STL [R1+0x44], R0 ;  /* 0x0000440001007387 */ /* 0x0005e20000100800 */
[----:B------:R-:W-:Y:S01]  /*fed0*/  ISETP.GE.AND P2, PT, R111, R79, PT ;  /* 0x0000004f6f00720c */ /* 0x000fe20003f46270 */
[----:B------:R-:W-:-:S04]  /*fee0*/  IMAD.MOV.U32 R71, RZ, RZ, RZ ;  /* 0x000000ffff477224 */ /* 0x000fc800078e00ff */
        /* <DEDUP_REMOVED lines=35> */
[----:B0-----:R-:W-:-:S02]  /*10120*/  IMAD.MOV.U32 R35, RZ, RZ, R71 ;  /* 0x000000ffff237224 */ /* 0x001fc400078e0047 */
        /* <DEDUP_REMOVED lines=10> */
[----:B------:R-:W-:Y:S01]  /*101d0*/  IMAD.MOV.U32 R24, RZ, RZ, R71 ;  /* 0x000000ffff187224 */ /* 0x000fe200078e0047 */
[----:B-1----:R-:W-:Y:S01]  /*101e0*/  NOP ;  /* 0x0000000000007918 */ /* 0x002fe20000000000 */
[----:B--2---:R-:W-:Y:S05]  /*101f0*/  @!P2 BRA `(.L_x_9864) ;  /* 0x000000540064a947 */ /* 0x004fea0003800000 */
[----:B------:R0:W-:Y:S01]  /*10200*/  STL [R1+0x40], R111 ;  /* 0x0000406f01007387 */ /* 0x0001e20000100800 */
[----:B------:R-:W-:-:S03]  /*10210*/  IMAD.MOV.U32 R157, RZ, RZ, R14 ;  /* 0x000000ffff9d7224 */ /* 0x000fc600078e000e */
[----:B------:R0:W-:Y:S04]  /*10220*/  STL [R1+0x38], R74 ;  /* 0x0000384a01007387 */ /* 0x0001e80000100800 */
[----:B------:R-:W2:Y:S01]  /*10230*/  LDL.LU R14, [R1+0x60] ;  /* 0x00006000010e7983 */ /* 0x000ea20000300800 */
        /* <DEDUP_REMOVED lines=25> */
[----:B--2---:R0:W-:Y:S06]  /*103d0*/  STL [R1], R14 ;  /* 0x0000000e01007387 */ /* 0x0041ec0000100800 */
.L_x_9874:
[----:B------:R-:W2:Y:S04]  /*103e0*/  LDL R15, [R1] ;  /* 0x00000000010f7983 */ /* 0x000ea80000100800 */
[----:B-1----:R-:W3:Y:S01]  /*103f0*/  LDL R20, [R1+0x7c] ;  /* 0x00007c0001147983 */ /* 0x002ee20000100800 */
[----:B------:R-:W-:-:S05]  /*10400*/  VIADD R145, R0, 0x1 ;  /* 0x0000000100917836 */ /* 0x000fca0000000000 */
[----:B------:R-:W-:-:S04]  /*10410*/  ISETP.NE.AND P3, PT, R145, 0x2, PT ;  /* 0x000000029100780c */ /* 0x000fc80003f65270 */
[----:B0-----:R-:W-:Y:S01]  /*10420*/  SEL R14, RZ, 0x1, P3 ;  /* 0x00000001ff0e7807 */ /* 0x001fe20001800000 */
[----:B------:R-:W-:Y:S05]  /*10430*/  YIELD ;  /* 0x0000000000007946 */ /* 0x000fea0003800000 */
[----:B------:R-:W-:Y:S02]  /*10440*/  SEL R145, R145, RZ, P3 ;  /* 0x000000ff91917207 */ /* 0x000fe40001800000 */
[----:B--2---:R-:W-:-:S05]  /*10450*/  LOP3.LUT R15, R15, R14, RZ, 0x3c, !PT ;  /* 0x0000000e0f0f7212 */ /* 0x004fca00078e3cff */
[----:B------:R0:W-:Y:S01]  /*10460*/  STL [R1+0x60], R15 ;  /* 0x0000600f01007387 */ /* 0x0001e20000100800 */
[----:B---3--:R-:W-:-:S13]  /*10470*/  ISETP.NE.AND P2, PT, R20, RZ, PT ;  /* 0x000000ff1400720c */ /* 0x008fda0003f45270 */
[----:B0-----:R-:W-:Y:S05]  /*10480*/  @P2 BRA `(.L_x_9865) ;  /* 0x0000000000302947 */ /* 0x001fea0003800000 */
[----:B------:R-:W-:Y:S05]  /*10490*/  @!P0 BRA `(.L_x_9866) ;  /* 0x0000000000048947 */ /* 0x000fea0003800000 */
[----:B------:R-:W-:Y:S01]  /*104a0*/  BPT.TRAP 0x1 ;  /* 0x000000040000795c */ /* 0x000fe20000300000 */
.L_x_9866:
[----:B------:R-:W-:Y:S01]  /*104b0*/  IMAD R14, R145, 0x8, R16 ;  /* 0x00000008910e7824 */ /* 0x000fe200078e0210 */
[----:B------:R-:W-:-:S04]  /*104c0*/  SHF.L.U32 R15, R15, 0x1f, RZ ;  /* 0x0000001f0f0f7819 */ /* 0x000fc800000006ff */
[----:B------:R0:W1:Y:S01]  /*104d0*/  SYNCS.PHASECHK.TRANS64.TRYWAIT P3, [R14+URZ+0x31c30], R15 ;  /* 0x031c300f0e0075a7 */ /* 0x000062000806017f */
[----:B------:R-:W-:Y:S05]  /*104e0*/  @!P0 BRA `(.L_x_9867) ;  /* 0x0000000000048947 */ /* 0x000fea0003800000 */
[----:B------:R-:W-:Y:S01]  /*104f0*/  BPT.TRAP 0x1 ;  /* 0x000000040000795c */ /* 0x000fe20000300000 */
.L_x_9867:
[----:B------:R-:W-:Y:S04]  /*10500*/  BSSY B0, `(.L_x_9865) ;  /* 0x0000004000007945 */ /* 0x000fe80003800000 */
[----:B-1----:R-:W-:Y:S05]  /*10510*/  @P3 BRA `(.L_x_9868) ;  /* 0x0000000000083947 */ /* 0x002fea0003800000 */
[----:B------:R-:W1:Y:S02]  /*10520*/  SYNCS.PHASECHK.TRANS64.TRYWAIT P3, [R14+URZ+0x31c30], R15 ;  /* 0x031c300f0e0075a7 */ /* 0x000e64000806017f */
[----:B-1----:R-:W-:Y:S05]  /*10530*/  @!P3 BRA `(.L_x_9869) ;  /* 0x00000110005cb947 */ /* 0x002fea0003800000 */
.L_x_9868:
[----:B------:R-:W-:Y:S05]  /*10540*/  BSYNC B0 ;  /* 0x0000000000007941 */ /* 0x000fea0003800000 */
.L_x_9865:
[----:B01----:R-:W2:Y:S01]  /*10550*/  LDL R14, [R1+0x80] ;  /* 0x00008000010e7983 */ /* 0x003ea20000100800 */
[----:B------:R-:W-:Y:S05]  /*10560*/  WARPSYNC.ALL ;  /* 0x0000000000007948 */ /* 0x000fea0003800000 */
[----:B------:R-:W0:Y:S01]  /*10570*/  S2R R20, SR_TID.X ;  /* 0x0000000000147919 */ /* 0x000e220000002100 */
[----:B------:R-:W-:Y:S01]  /*10580*/  IMAD.MOV.U32 R21, RZ, RZ, -0x7fffffe0 ;  /* 0x80000020ff157424 */ /* 0x000fe200078e00ff */
[----:B------:R-:W-:Y:S01]  /*10590*/  R2UR UR52, R2 ;  /* 0x00000000023472ca */ /* 0x000fe200000e0000 */
[----:B------:R-:W-:Y:S01]  /*105a0*/  IMAD.MOV.U32 R73, RZ, RZ, -0x7fffffe0 ;  /* 0x80000020ff497424 */ /* 0x000fe200078e00ff */
[----:B------:R-:W-:Y:S01]  /*105b0*/  R2UR UR53, R3 ;  /* 0x00000000033572ca */ /* 0x000fe200000e0000 */
[----:B------:R-:W-:Y:S01]  /*105c0*/  IMAD.MOV.U32 R151, RZ, RZ, -0x7fffffe0 ;  /* 0x80000020ff977424 */ /* 0x000fe200078e00ff */
[C---:B------:R-:W-:Y:S01]  /*105d0*/  R2UR UR7, R21.reuse ;  /* 0x00000000150772ca */ /* 0x040fe200000e0000 */
[----:B------:R-:W-:Y:S01]  /*105e0*/  IMAD.MOV.U32 R15, RZ, RZ, -0x7fffffe0 ;  /* 0x80000020ff0f7424 */ /* 0x000fe200078e00ff */
[----:B------:R-:W-:Y:S01]  /*105f0*/  R2UR UR11, R21 ;  /* 0x00000000150b72ca */ /* 0x000fe200000e0000 */
[----:B------:R-:W-:Y:S01]  /*10600*/  IMAD.MOV.U32 R83, RZ, RZ, -0x7fffffe0 ;  /* 0x80000020ff537424 */ /* 0x000fe200078e00ff */
[----:B------:R-:W-:Y:S01]  /*10610*/  R2UR UR55, R73 ;  /* 0x00000000493772ca */ /* 0x000fe200000e0000 */
[----:B------:R1:W-:Y:S01]  /*10620*/  STL [R1+0x11c], R28 ;  /* 0x00011c1c01007387 */ /* 0x0003e20000100800 */
[----:B------:R-:W-:Y:S01]  /*10630*/  R2UR UR5, R21 ;  /* 0x00000000150572ca */ /* 0x000fe200000e0000 */
[----:B------:R-:W-:Y:S01]  /*10640*/  IMAD.MOV.U32 R153, RZ, RZ, -0x7fffffe0 ;  /* 0x80000020ff997424 */ /* 0x000fe200078e00ff */
[C---:B------:R-:W-:Y:S01]  /*10650*/  R2UR UR59, R15.reuse ;  /* 0x000000000f3b72ca */ /* 0x040fe200000e0000 */
[----:B------:R-:W-:Y:S01]  /*10660*/  STL [R1+0x118], R27 ;  /* 0x0001181b01007387 */ /* 0x000fe20000100800 */
[----:B------:R-:W-:-:S02]  /*10670*/  R2UR UR9, R15 ;  /* 0x000000000f0972ca */ /* 0x000fc400000e0000 */
[----:B------:R-:W-:Y:S01]  /*10680*/  R2UR UR56, R2 ;  /* 0x00000000023872ca */ /* 0x000fe200000e0000 */
[----:B------:R-:W-:Y:S01]  /*10690*/  STL [R1+0x114], R26 ;  /* 0x0001141a01007387 */ /* 0x000fe20000100800 */
[----:B------:R-:W-:Y:S01]  /*106a0*/  MOV R75, UR7 ;  /* 0x00000007004b7c02 */ /* 0x000fe20008000f00 */
[----:B------:R-:W-:Y:S01]  /*106b0*/  UMOV UR7, UR11 ;  /* 0x0000000b00077c82 */ /* 0x000fe20008000000 */
[----:B------:R-:W-:Y:S01]  /*106c0*/  R2UR UR57, R3 ;  /* 0x00000000033972ca */ /* 0x000fe200000e0000 */
[----:B------:R-:W-:Y:S01]  /*106d0*/  STL [R1+0x110], R25 ;  /* 0x0001101901007387 */ /* 0x000fe20000100800 */
[----:B------:R-:W-:Y:S01]  /*106e0*/  MOV R78, UR55 ;  /* 0x00000037004e7c02 */ /* 0x000fe20008000f00 */
[----:B------:R-:W-:Y:S01]  /*106f0*/  UMOV UR55, UR5 ;  /* 0x0000000500377c82 */ /* 0x000fe20008000000 */
[----:B------:R-:W-:Y:S01]  /*10700*/  MOV R21, UR7 ;  /* 0x0000000700157c02 */ /* 0x000fe20008000f00 */
[----:B------:R-:W-:Y:S01]  /*10710*/  STL [R1+0x10c], R24 ;  /* 0x00010c1801007387 */ /* 0x000fe20000100800 */
[----:B------:R-:W-:-:S02]  /*10720*/  R2UR UR7, R151 ;  /* 0x00000000970772ca */ /* 0x000fc400000e0000 */
[----:B------:R-:W-:Y:S01]  /*10730*/  R2UR UR5, R3 ;  /* 0x00000000030572ca */ /* 0x000fe200000e0000 */
[----:B------:R-:W-:Y:S01]  /*10740*/  STL [R1+0x108], R23 ;  /* 0x0001081701007387 */ /* 0x000fe20000100800 */
[----:B0-----:R-:W-:Y:S02]  /*10750*/  SHF.R.U32.HI R20, RZ, 0x7, R20 ;  /* 0x00000007ff147819 */ /* 0x001fe40000011614 */
[----:B------:R-:W-:Y:S01]  /*10760*/  MOV R76, UR59 ;  /* 0x0000003b004c7c02 */ /* 0x000fe20008000f00 */
[----:B------:R-:W-:Y:S01]  /*10770*/  UMOV UR59, UR9 ;  /* 0x00000009003b7c82 */ /* 0x000fe20008000000 */
[----:B------:R-:W-:Y:S01]  /*10780*/  R2UR UR9, R73 ;  /* 0x00000000490972ca */ /* 0x000fe200000e0000 */
[----:B------:R-:W-:Y:S01]  /*10790*/  VIADD R74, R20, 0x8 ;  /* 0x00000008144a7836 */ /* 0x000fe20000000000 */
[C---:B------:R-:W-:Y:S01]  /*107a0*/  R2UR UR11, R15.reuse ;  /* 0x000000000f0b72ca */ /* 0x040fe200000e0000 */
[----:B------:R-:W-:Y:S01]  /*107b0*/  STL [R1+0x104], R22 ;  /* 0x0001041601007387 */ /* 0x000fe20000100800 */
[----:B------:R-:W-:-:S02]  /*107c0*/  R2UR UR23, R15 ;  /* 0x000000000f1772ca */ /* 0x000fc400000e0000 */
[C---:B------:R-:W-:Y:S01]  /*107d0*/  R2UR UR35, R15.reuse ;  /* 0x000000000f2372ca */ /* 0x040fe200000e0000 */
[----:B------:R0:W-:Y:S01]  /*107e0*/  BAR.SYNC.DEFER_BLOCKING R74, 0x100 ;  /* 0x0004004a0000751d */ /* 0x0001e20000010000 */
[C---:B------:R-:W-:Y:S02]  /*107f0*/  R2UR UR47, R15.reuse ;  /* 0x000000000f2f72ca */ /* 0x040fe400000e0000 */
[C---:B------:R-:W-:Y:S02]  /*10800*/  R2UR UR33, R15.reuse ;  /* 0x000000000f2172ca */ /* 0x040fe400000e0000 */
[C---:B------:R-:W-:Y:S01]  /*10810*/  R2UR UR29, R15.reuse ;  /* 0x000000000f1d72ca */ /* 0x040fe200000e0000 */
[----:B------:R-:W-:Y:S01]  /*10820*/  IMAD.U32 R155, RZ, RZ, UR9 ;  /* 0x00000009ff9b7e24 */ /* 0x000fe2000f8e00ff */
[----:B------:R-:W-:Y:S01]  /*10830*/  R2UR UR9, R15 ;  /* 0x000000000f0972ca */ /* 0x000fe200000e0000 */
[----:B------:R-:W-:Y:S01]  /*10840*/  STL [R1+0x100], R19 ;  /* 0x0001001301007387 */ /* 0x000fe20000100800 */
[----:B------:R-:W-:-:S02]  /*10850*/  R2UR UR15, R83 ;  /* 0x00000000530f72ca */ /* 0x000fc400000e0000 */
[C---:B------:R-:W-:Y:S01]  /*10860*/  R2UR UR31, R83.reuse ;  /* 0x00000000531f72ca */ /* 0x040fe200000e0000 */
[----:B------:R-:W-:Y:S01]  /*10870*/  STL [R1+0xfc], R18 ;  /* 0x0000fc1201007387 */ /* 0x000fe20000100800 */
[C---:B------:R-:W-:Y:S02]  /*10880*/  R2UR UR39, R83.reuse ;  /* 0x00000000532772ca */ /* 0x040fe400000e0000 */
[C---:B------:R-:W-:Y:S01]  /*10890*/  R2UR UR51, R83.reuse ;  /* 0x00000000533372ca */ /* 0x040fe200000e0000 */
[----:B------:R-:W-:Y:S01]  /*108a0*/  STL [R1+0xf8], R17 ;  /* 0x0000f81101007387 */ /* 0x000fe20000100800 */
[----:B------:R-:W-:Y:S02]  /*108b0*/  R2UR UR25, R83 ;  /* 0x00000000531972ca */ /* 0x000fe400000e0000 */
[C---:B------:R-:W-:Y:S01]  /*108c0*/  R2UR UR19, R73.reuse ;  /* 0x00000000491372ca */ /* 0x040fe200000e0000 */
[----:B------:R-:W-:Y:S01]  /*108d0*/  IMAD.U32 R15, RZ, RZ, UR9 ;  /* 0x00000009ff0f7e24 */ /* 0x000fe2000f8e00ff */
[C---:B------:R-:W-:Y:S01]  /*108e0*/  R2UR UR27, R73.reuse ;  /* 0x00000000491b72ca */ /* 0x040fe200000e0000 */
[----:B------:R-:W-:Y:S01]  /*108f0*/  STL [R1+0xf4], R16 ;  /* 0x0000f41001007387 */ /* 0x000fe20000100800 */
[C---:B------:R-:W-:Y:S01]  /*10900*/  R2UR UR43, R73.reuse ;  /* 0x00000000492b72ca */ /* 0x040fe200000e0000 */
[----:B------:R-:W-:Y:S01]  /*10910*/  WARPGROUP.ARRIVE ;  /* 0x00000000000079c5 */ /* 0x000fe20000000000 */
[C---:B------:R-:W-:Y:S01]  /*10920*/  R2UR UR21, R73.reuse ;  /* 0x00000000491572ca */ /* 0x040fe200000e0000 */
[----:B------:R3:W-:Y:S01]  /*10930*/  STL [R1+0xf0], R0 ;  /* 0x0000f00001007387 */ /* 0x0007e20000100800 */
[----:B------:R-:W-:Y:S01]  /*10940*/  R2UR UR17, R73 ;  /* 0x00000000491172ca */ /* 0x000fe200000e0000 */
[----:B------:R-:W-:Y:S01]  /*10950*/  IMAD.MOV.U32 R73, RZ, RZ, -0x7fffffe0 ;  /* 0x80000020ff497424 */ /* 0x000fe200078e00ff */
[----:B-1----:R-:W-:-:S02]  /*10960*/  MOV R28, UR60 ;  /* 0x0000003c001c7c02 */ /* 0x002fc40008000f00 */
[C---:B------:R-:W-:Y:S02]  /*10970*/  R2UR UR40, R8.reuse ;  /* 0x00000000082872ca */ /* 0x040fe400000e0000 */
[----:B------:R-:W-:Y:S01]  /*10980*/  R2UR UR13, R73 ;  /* 0x00000000490d72ca */ /* 0x000fe200000e0000 */
[----:B------:R-:W-:Y:S01]  /*10990*/  IMAD.MOV.U32 R73, RZ, RZ, -0x7fffffe0 ;  /* 0x80000020ff497424 */ /* 0x000fe200078e00ff */
[----:B------:R-:W-:Y:S02]  /*109a0*/  R2UR UR41, R9 ;  /* 0x00000000092972ca */ /* 0x000fe400000e0000 */
[----:B---3--:R-:W-:Y:S02]  /*109b0*/  MOV R0, UR61 ;  /* 0x0000003d00007c02 */ /* 0x008fe40008000f00 */
[----:B------:R-:W-:Y:S01]  /*109c0*/  R2UR UR61, R73 ;  /* 0x00000000493d72ca */ /* 0x000fe200000e0000 */
[----:B------:R-:W-:Y:S01]  /*109d0*/  IMAD.MOV.U32 R73, RZ, RZ, -0x7fffffe0 ;  /* 0x80000020ff497424 */ /* 0x000fe200078e00ff */
[----:B------:R-:W-:-:S02]  /*109e0*/  R2UR UR44, R8 ;  /* 0x00000000082c72ca */ /* 0x000fc400000e0000 */
[C---:B------:R-:W-:Y:S02]  /*109f0*/  R2UR UR45, R9.reuse ;  /* 0x00000000092d72ca */ /* 0x040fe400000e0000 */
[----:B------:R-:W-:Y:S02]  /*10a00*/  R2UR UR48, R8 ;  /* 0x00000000083072ca */ /* 0x000fe400000e0000 */
[----:B------:R-:W-:Y:S01]  /*10a10*/  R2UR UR49, R9 ;  /* 0x00000000093172ca */ /* 0x000fe200000e0000 */
[----:B--2---:R-:W-:-:S04]  /*10a20*/  IMAD R150, R145, 0x6c0, R14 ;  /* 0x000006c091967824 */ /* 0x004fc800078e020e */
[C---:B------:R-:W-:Y:S02]  /*10a30*/  VIADD R20, R150.reuse, 0x40 ;  /* 0x0000004096147836 */ /* 0x040fe40000000000 */
[C---:B------:R-:W-:Y:S02]  /*10a40*/  VIADD R72, R150.reuse, 0x100 ;  /* 0x0000010096487836 */ /* 0x040fe40000000000 */
        /* <DEDUP_REMOVED lines=17> */
[----:B------:R-:W-:Y:S01]  /*10b60*/  MOV R79, UR54 ;  /* 0x00000036004f7c02 */ /* 0x000fe20008000f00 */
[----:B------:R-:W-:Y:S01]  /*10b70*/  UMOV UR54, UR4 ;  /* 0x0000000400367c82 */ /* 0x000fe20008000000 */
        /* <DEDUP_REMOVED lines=8> */
[----:B0-----:R-:W-:Y:S01]  /*10c00*/  MOV R74, UR6 ;  /* 0x00000006004a7c02 */ /* 0x001fe20008000f00 */
[----:B------:R-:W-:Y:S01]  /*10c10*/  UMOV UR6, UR10 ;  /* 0x0000000a00067c82 */ /* 0x000fe20008000000 */
[----:B------:R-:W-:Y:S01]  /*10c20*/  R2UR UR10, R14 ;  /* 0x000000000e0a72ca */ /* 0x000fe200000e0000 */
[C---:B------:R-:W-:Y:S01]  /*10c30*/  VIADD R14, R150.reuse, 0x42 ;  /* 0x00000042960e7836 */ /* 0x040fe20000000000 */
[----:B------:R-:W-:Y:S01]  /*10c40*/  MOV R80, UR6 ;  /* 0x0000000600507c02 */ /* 0x000fe20008000f00 */
[C---:B------:R-:W-:Y:S01]  /*10c50*/  VIADD R152, R150.reuse, 0x402 ;  /* 0x0000040296987836 */ /* 0x040fe20000000000 */
[----:B------:R-:W-:-:S02]  /*10c60*/  R2UR UR6, R150 ;  /* 0x00000000960672ca */ /* 0x000fc400000e0000 */
        /* <DEDUP_REMOVED lines=11> */
[----:B------:R-:W-:Y:S01]  /*10d20*/  HGMMA.64x16x16.F32.BF16 R136, gdesc[UR4], RZ, !UPT, gsb0 ;  /* 0x00200000048879f0 */ /* 0x000fe2000c0018ff */
[----:B------:R-:W-:Y:S01]  /*10d30*/  R2UR UR7, R21 ;  /* 0x00000000150772ca */ /* 0x000fe200000e0000 */
[----:B------:R-:W-:Y:S01]  /*10d40*/  IMAD.MOV.U32 R21, RZ, RZ, -0x7fffffe0 ;  /* 0x80000020ff157424 */ /* 0x000fe200078e00ff */
[----:B------:R-:W-:Y:S01]  /*10d50*/  R2UR UR6, R80 ;  /* 0x00000000500672ca */ /* 0x000fe200000e0000 */
[----:B------:R-:W-:Y:S01]  /*10d60*/  VIADD R82, R150, 0x202 ;  /* 0x0000020296527836 */ /* 0x000fe20000000000 */
[----:B------:R-:W-:-:S02]  /*10d70*/  R2UR UR4, R2 ;  /* 0x00000000020472ca */ /* 0x000fc400000e0000 */
[----:B------:R-:W-:Y:S02]  /*10d80*/  R2UR UR5, R3 ;  /* 0x00000000030572ca */ /* 0x000fe400000e0000 */
[----:B------:R-:W-:Y:S01]  /*10d90*/  R2UR UR46, R14 ;  /* 0x000000000e2e72ca */ /* 0x000fe200000e0000 */
[----:B------:R-:W-:Y:S01]  /*10da0*/  VIADD R14, R150, 0x240 ;  /* 0x00000240960e7836 */ /* 0x000fe20000000000 */
[----:B------:R-:W-:Y:S01]  /*10db0*/  R2UR UR9, R21 ;  /* 0x00000000150972ca */ /* 0x000fe200000e0000 */
[----:B------:R-:W-:Y:S01]  /*10dc0*/  IMAD.U32 R154, RZ, RZ, UR8 ;  /* 0x00000008ff9a7e24 */ /* 0x000fe2000f8e00ff */
[----:B------:R-:W-:Y:S01]  /*10dd0*/  R2UR UR50, R82 ;  /* 0x00000000523272ca */ /* 0x000fe200000e0000 */
[----:B------:R-:W-:Y:S01]  /*10de0*/  VIADD R82, R150, 0x280 ;  /* 0x0000028096527836 */ /* 0x000fe20000000000 */
[----:B------:R-:W-:Y:S01]  /*10df0*/  R2UR UR32, R14 ;  /* 0x000000000e2072ca */ /* 0x000fe200000e0000 */
[----:B------:R-:W-:Y:S01]  /*10e00*/  VIADD R14, R150, 0x300 ;  /* 0x00000300960e7836 */ /* 0x000fe20000000000 */
[----:B------:R-:W-:Y:S01]  /*10e10*/  R2UR UR16, R72 ;  /* 0x00000000481072ca */ /* 0x000fe200000e0000 */
[----:B------:R-:W-:Y:S01]  /*10e20*/  IMAD.MOV.U32 R21, RZ, RZ, -0x7fffffe0 ;  /* 0x80000020ff157424 */ /* 0x000fe200078e00ff */
        /* <DEDUP_REMOVED lines=8> */
[----:B------:R-:W-:-:S04]  /*10eb0*/  R2UR UR8, R14 ;  /* 0x000000000e0872ca */ /* 0x000fc800000e0000 */
[----:B------:R-:W-:Y:S01]  /*10ec0*/  R2UR UR60, R72 ;  /* 0x00000000483c72ca */ /* 0x000fe200000e0000 */
[----:B------:R-:W-:-:S04]  /*10ed0*/  VIADD R72, R150, 0x342 ;  /* 0x0000034296487836 */ /* 0x000fc80000000000 */
[----:B------:R-:W-:Y:S01]  /*10ee0*/  IMAD.U32 R147, RZ, RZ, UR37 ;  /* 0x00000025ff937e24 */ /* 0x000fe2000f8e00ff */
[----:B------:R-:W-:Y:S01]  /*10ef0*/  R2UR UR37, R21 ;  /* 0x00000000152572ca */ /* 0x000fe200000e0000 */
[----:B------:R-:W-:Y:S02]  /*10f00*/  IMAD.MOV.U32 R21, RZ, RZ, -0x7fffffe0 ;  /* 0x80000020ff157424 */ /* 0x000fe400078e00ff */
[----:B------:R-:W-:Y:S01]  /*10f10*/  IMAD.U32 R14, RZ, RZ, UR8 ;  /* 0x00000008ff0e7e24 */ /* 0x000fe2000f8e00ff */
[----:B------:R-:W-:Y:S01]  /*10f20*/  R2UR UR8, R20 ;  /* 0x00000000140872ca */ /* 0x000fe200000e0000 */
[----:B------:R-:W-:-:S05]  /*10f30*/  VIADD R20, R150, 0x242 ;  /* 0x0000024296147836 */ /* 0x000fca0000000000 */
[----:B------:R-:W-:Y:S01]  /*10f40*/  R2UR UR36, R20 ;  /* 0x00000000142472ca */ /* 0x000fe200000e0000 */
[----:B------:R-:W-:Y:S02]  /*10f50*/  VIADD R20, R150, 0x282 ;  /* 0x0000028296147836 */ /* 0x000fe40000000000 */
[----:B------:R-:W-:Y:S01]  /*10f60*/  IMAD.U32 R149, RZ, RZ, UR37 ;  /* 0x00000025ff957e24 */ /* 0x000fe2000f8e00ff */
[----:B------:R-:W-:Y:S01]  /*10f70*/  R2UR UR37, R9 ;  /* 0x00000000092572ca */ /* 0x000fe200000e0000 */
[----:B------:R-:W-:Y:S02]  /*10f80*/  WARPGROUP.DEPBAR.LE gsb0, 0x0 ;  /* 0x00008000000079c5 */ /* 0x000fe40000010000 */
[----:B------:R-:W-:-:S06]  /*10f90*/  WARPGROUP.ARRIVE ;  /* 0x00000000000079c5 */ /* 0x000fcc0000000000 */
[----:B------:R-:W-:Y:S01]  /*10fa0*/  HGMMA.64x16x16.F32.BF16 R128, gdesc[UR52], RZ, !UPT, gsb0 ;  /* 0x00200000348079f0 */ /* 0x000fe2000c0018ff */
[----:B------:R-:W-:Y:S01]  /*10fb0*/  R2UR UR55, R78 ;  /* 0x000000004e3772ca */ /* 0x000fe200000e0000 */
[----:B------:R-:W-:Y:S01]  /*10fc0*/  IMAD.U32 R146, RZ, RZ, UR36 ;  /* 0x00000024ff927e24 */ /* 0x000fe2000f8e00ff */
[----:B------:R-:W-:Y:S02]  /*10fd0*/  R2UR UR54, R79 ;  /* 0x000000004f3672ca */ /* 0x000fe400000e0000 */
[----:B------:R-:W-:Y:S02]  /*10fe0*/  R2UR UR52, R2 ;  /* 0x00000000023472ca */ /* 0x000fe400000e0000 */
[----:B------:R-:W-:Y:S02]  /*10ff0*/  R2UR UR53, R3 ;  /* 0x00000000033572ca */ /* 0x000fe400000e0000 */
[----:B------:R-:W-:Y:S01]  /*11000*/  R2UR UR36, R20 ;  /* 0x00000000142472ca */ /* 0x000fe200000e0000 */
[----:B------:R-:W-:-:S12]  /*11010*/  VIADD R20, R150, 0x302 ;  /* 0x0000030296147836 */ /* 0x000fd80000000000 */
[----:B------:R-:W-:Y:S01]  /*11020*/  IMAD.U32 R148, RZ, RZ, UR36 ;  /* 0x00000024ff947e24 */ /* 0x000fe2000f8e00ff */
[----:B------:R-:W-:Y:S01]  /*11030*/  R2UR UR36, R8 ;  /* 0x00000000082472ca */ /* 0x000fe200000e0000 */
[----:B------:R-:W-:Y:S02]  /*11040*/  WARPGROUP.DEPBAR.LE gsb0, 0x0 ;  /* 0x00008000000079c5 */ /* 0x000fe40000010000 */
[----:B------:R-:W-:-:S06]  /*11050*/  WARPGROUP.ARRIVE ;  /* 0x00000000000079c5 */ /* 0x000fcc0000000000 */
[----:B------:R-:W-:Y:S01]  /*11060*/  HGMMA.64x16x16.F32.BF16 R120, gdesc[UR56], RZ, !UPT, gsb0 ;  /* 0x00200000387879f0 */ /* 0x000fe2000c0018ff */
[----:B------:R-:W-:Y:S02]  /*11070*/  R2UR UR59, R76 ;  /* 0x000000004c3b72ca */ /* 0x000fe400000e0000 */
[----:B------:R-:W-:Y:S02]  /*11080*/  R2UR UR58, R77 ;  /* 0x000000004d3a72ca */ /* 0x000fe400000e0000 */
[----:B------:R-:W-:Y:S02]  /*11090*/  R2UR UR56, R2 ;  /* 0x00000000023872ca */ /* 0x000fe400000e0000 */
[----:B------:R-:W-:Y:S01]  /*110a0*/  R2UR UR57, R3 ;  /* 0x00000000033972ca */ /* 0x000fe200000e0000 */
[----:B------:R-:W-:Y:S02]  /*110b0*/  WARPGROUP.DEPBAR.LE gsb0, 0x0 ;  /* 0x00008000000079c5 */ /* 0x000fe40000010000 */
[----:B------:R-:W-:-:S06]  /*110c0*/  WARPGROUP.ARRIVE ;  /* 0x00000000000079c5 */ /* 0x000fcc0000000000 */
[----:B------:R-:W-:Y:S01]  /*110d0*/  HGMMA.64x16x16.F32.BF16 R112, gdesc[UR4], RZ, !UPT, gsb0 ;  /* 0x00200000047079f0 */ /* 0x000fe2000c0018ff */
[----:B------:R-:W-:Y:S01]  /*110e0*/  R2UR UR7, R75 ;  /* 0x000000004b0772ca */ /* 0x000fe200000e0000 */
[----:B------:R-:W-:Y:S01]  /*110f0*/  IMAD.MOV.U32 R75, RZ, RZ, -0x7fffffe0 ;  /* 0x80000020ff4b7424 */ /* 0x000fe200078e00ff */
[----:B------:R-:W-:Y:S01]  /*11100*/  R2UR UR6, R74 ;  /* 0x000000004a0672ca */ /* 0x000fe200000e0000 */
[----:B------:R-:W-:Y:S01]  /*11110*/  VIADD R74, R150, 0x382 ;  /* 0x00000382964a7836 */ /* 0x000fe20000000000 */
[----:B------:R-:W-:Y:S02]  /*11120*/  R2UR UR4, R2 ;  /* 0x00000000020472ca */ /* 0x000fe400000e0000 */
[----:B------:R-:W-:Y:S01]  /*11130*/  R2UR UR5, R3 ;  /* 0x00000000030572ca */ /* 0x000fe200000e0000 */
[----:B------:R-:W-:Y:S02]  /*11140*/  WARPGROUP.DEPBAR.LE gsb0, 0x0 ;  /* 0x00008000000079c5 */ /* 0x000fe40000010000 */
[----:B------:R-:W-:-:S06]  /*11150*/  WARPGROUP.ARRIVE ;  /* 0x00000000000079c5 */ /* 0x000fcc0000000000 */
[----:B------:R-:W-:Y:S01]  /*11160*/  HGMMA.64x16x16.F32.BF16 R104, gdesc[UR52], RZ, !UPT, gsb0 ;  /* 0x00200000346879f0 */ /* 0x000fe2000c0018ff */
[----:B------:R-:W-:Y:S01]  /*11170*/  UMOV UR54, UR12 ;  /* 0x0000000c00367c82 */ /* 0x000fe20008000000 */
[----:B------:R-:W-:Y:S01]  /*11180*/  UMOV UR55, UR13 ;  /* 0x0000000d00377c82 */ /* 0x000fe20008000000 */
[----:B------:R-:W-:Y:S01]  /*11190*/  R2UR UR12, R20 ;  /* 0x00000000140c72ca */ /* 0x000fe200000e0000 */
[----:B------:R-:W-:Y:S01]  /*111a0*/  UMOV UR52, UR16 ;  /* 0x0000001000347c82 */ /* 0x000fe20008000000 */
[----:B------:R-:W-:Y:S01]  /*111b0*/  R2UR UR13, R21 ;  /* 0x00000000150d72ca */ /* 0x000fe200000e0000 */
[----:B------:R-:W-:Y:S01]  /*111c0*/  UMOV UR53, UR17 ;  /* 0x0000001100357c82 */ /* 0x000fe20008000000 */
[C---:B------:R-:W-:Y:S02]  /*111d0*/  R2UR UR16, R8.reuse ;  /* 0x00000000081072ca */ /* 0x040fe400000e0000 */
[----:B------:R-:W-:Y:S02]  /*111e0*/  R2UR UR17, R9 ;  /* 0x00000000091172ca */ /* 0x000fe400000e0000 */
[----:B------:R-:W-:Y:S01]  /*111f0*/  MOV R27, UR55 ;  /* 0x00000037001b7c02 */ /* 0x000fe20008000f00 */
[----:B------:R-:W-:Y:S01]  /*11200*/  UMOV UR55, UR25 ;  /* 0x0000001900377c82 */ /* 0x000fe20008000000 */
[----:B------:R-:W-:Y:S01]  /*11210*/  MOV R26, UR54 ;  /* 0x00000036001a7c02 */ /* 0x000fe20008000f00 */
[----:B------:R-:W-:Y:S01]  /*11220*/  UMOV UR54, UR24 ;  /* 0x0000001800367c82 */ /* 0x000fe20008000000 */
[----:B------:R-:W-:Y:S01]  /*11230*/  R2UR UR24, R8 ;  /* 0x00000000081872ca */ /* 0x000fe200000e0000 */
[----:B------:R-:W-:Y:S01]  /*11240*/  IMAD.U32 R20, RZ, RZ, UR12 ;  /* 0x0000000cff147e24 */ /* 0x000fe2000f8e00ff */
[----:B------:R-:W-:Y:S01]  /*11250*/  R2UR UR12, R2 ;  /* 0x00000000020c72ca */ /* 0x000fe200000e0000 */
[----:B------:R-:W-:Y:S01]  /*11260*/  IMAD.U32 R21, RZ, RZ, UR13 ;  /* 0x0000000dff157e24 */ /* 0x000fe2000f8e00ff */
[----:B------:R-:W-:-:S02]  /*11270*/  R2UR UR13, R3 ;  /* 0x00000000030d72ca */ /* 0x000fc400000e0000 */
[----:B------:R-:W-:Y:S01]  /*11280*/  R2UR UR25, R9 ;  /* 0x00000000091972ca */ /* 0x000fe200000e0000 */
[----:B------:R-:W-:Y:S02]  /*11290*/  WARPGROUP.DEPBAR.LE gsb0, 0x0 ;  /* 0x00008000000079c5 */ /* 0x000fe40000010000 */
[----:B------:R-:W-:-:S06]  /*112a0*/  WARPGROUP.ARRIVE ;  /* 0x00000000000079c5 */ /* 0x000fcc0000000000 */
[----:B------:R-:W-:Y:S01]  /*112b0*/  HGMMA.64x16x16.F32.BF16 R96, gdesc[UR56], RZ, !UPT, gsb0 ;  /* 0x00200000386079f0 */ /* 0x000fe2000c0018ff */
[----:B------:R-:W-:Y:S01]  /*112c0*/  UMOV UR58, UR8 ;  /* 0x00000008003a7c82 */ /* 0x000fe20008000000 */
[----:B------:R-:W-:Y:S01]  /*112d0*/  UMOV UR59, UR9 ;  /* 0x00000009003b7c82 */ /* 0x000fe20008000000 */
[----:B------:R-:W-:Y:S02]  /*112e0*/  R2UR UR8, R2 ;  /* 0x00000000020872ca */ /* 0x000fe400000e0000 */
[----:B------:R-:W-:Y:S02]  /*112f0*/  R2UR UR9, R3 ;  /* 0x00000000030972ca */ /* 0x000fe400000e0000 */
[----:B------:R-:W-:Y:S01]  /*11300*/  R2UR UR56, R72 ;  /* 0x00000000483872ca */ /* 0x000fe200000e0000 */
[----:B------:R-:W-:Y:S01]  /*11310*/  VIADD R72, R150, 0x3c2 ;  /* 0x000003c296487836 */ /* 0x000fe20000000000 */
[----:B------:R-:W-:Y:S01]  /*11320*/  R2UR UR57, R73 ;  /* 0x00000000493972ca */ /* 0x000fe200000e0000 */
[----:B------:R-:W-:Y:S01]  /*11330*/  IMAD.MOV.U32 R73, RZ, RZ, -0x7fffffe0 ;  /* 0x80000020ff497424 */ /* 0x000fe200078e00ff */
[----:B------:R-:W-:-:S02]  /*11340*/  WARPGROUP.DEPBAR.LE gsb0, 0x0 ;  /* 0x00008000000079c5 */ /* 0x000fc40000010000 */
[----:B------:R-:W-:-:S06]  /*11350*/  WARPGROUP.ARRIVE ;  /* 0x00000000000079c5 */ /* 0x000fcc0000000000 */
[----:B------:R-:W-:Y:S01]  /*11360*/  HGMMA.64x16x16.F32.BF16 R88, gdesc[UR4], RZ, !UPT, gsb0 ;  /* 0x00200000045879f0 */ /* 0x000fe2000c0018ff */
[----:B------:R-:W-:Y:S01]  /*11370*/  R2UR UR6, R74 ;  /* 0x000000004a0672ca */ /* 0x000fe200000e0000 */
[----:B------:R-:W-:Y:S01]  /*11380*/  UMOV UR4, UR20 ;  /* 0x0000001400047c82 */ /* 0x000fe20008000000 */
[----:B------:R-:W-:Y:S01]  /*11390*/  R2UR UR7, R75 ;  /* 0x000000004b0772ca */ /* 0x000fe200000e0000 */
[----:B------:R-:W-:Y:S01]  /*113a0*/  UMOV UR5, UR21 ;  /* 0x0000001500057c82 */ /* 0x000fe20008000000 */
[----:B------:R-:W-:Y:S02]  /*113b0*/  R2UR UR20, R8 ;  /* 0x00000000081472ca */ /* 0x000fe400000e0000 */
[----:B------:R-:W-:-:S07]  /*113c0*/  R2UR UR21, R9 ;  /* 0x00000000091572ca */ /* 0x000fce00000e0000 */
[----:B------:R-:W-:Y:S01]  /*113d0*/  MOV R22, UR6 ;  /* 0x0000000600167c02 */ /* 0x000fe20008000f00 */
[----:B------:R-:W-:Y:S01]  /*113e0*/  UMOV UR6, UR32 ;  /* 0x0000002000067c82 */ /* 0x000fe20008000000 */
[----:B------:R-:W-:Y:S01]  /*113f0*/  MOV R23, UR7 ;  /* 0x0000000700177c02 */ /* 0x000fe20008000f00 */
[----:B------:R-:W-:Y:S01]  /*11400*/  UMOV UR7, UR33 ;  /* 0x0000002100077c82 */ /* 0x000fe20008000000 */
[----:B------:R-:W-:Y:S02]  /*11410*/  R2UR UR32, R8 ;  /* 0x00000000082072ca */ /* 0x000fe400000e0000 */
[----:B------:R-:W-:Y:S01]  /*11420*/  R2UR UR33, R9 ;  /* 0x00000000092172ca */ /* 0x000fe200000e0000 */
[----:B------:R-:W-:Y:S02]  /*11430*/  WARPGROUP.DEPBAR.LE gsb0, 0x0 ;  /* 0x00008000000079c5 */ /* 0x000fe40000010000 */
[----:B------:R-:W-:-:S06]  /*11440*/  WARPGROUP.ARRIVE ;  /* 0x00000000000079c5 */ /* 0x000fcc0000000000 */
[----:B------:R-:W-:Y:S01]  /*11450*/  HGMMA.64x16x16.F32.BF16 R80, gdesc[UR8], RZ, !UPT, gsb0 ;  /* 0x00200000085079f0 */ /* 0x000fe2000c0018ff */
[----:B------:R-:W-:Y:S02]  /*11460*/  R2UR UR10, R72 ;  /* 0x00000000480a72ca */ /* 0x000fe400000e0000 */
[----:B------:R-:W-:Y:S02]  /*11470*/  R2UR UR11, R73 ;  /* 0x00000000490b72ca */ /* 0x000fe400000e0000 */
        /* <DEDUP_REMOVED lines=11> */
[----:B------:R-:W-:Y:S01]  /*11530*/  R2UR UR14, R152 ;  /* 0x00000000980e72ca */ /* 0x000fe200000e0000 */
[----:B------:R-:W-:Y:S01]  /*11540*/  VIADD R152, R150, 0x442 ;  /* 0x0000044296987836 */ /* 0x000fe20000000000 */
[----:B------:R-:W-:Y:S01]  /*11550*/  R2UR UR15, R153 ;  /* 0x00000000990f72ca */ /* 0x000fe200000e0000 */
[----:B------:R-:W-:Y:S01]  /*11560*/  IMAD.MOV.U32 R153, RZ, RZ, -0x7fffffe0 ;  /* 0x80000020ff997424 */ /* 0x000fe200078e00ff */
[----:B------:R-:W-:Y:S02]  /*11570*/  WARPGROUP.DEPBAR.LE gsb0, 0x0 ;  /* 0x00008000000079c5 */ /* 0x000fe40000010000 */
[----:B------:R-:W-:-:S06]  /*11580*/  WARPGROUP.ARRIVE ;  /* 0x00000000000079c5 */ /* 0x000fcc0000000000 */
[----:B------:R-:W-:Y:S01]  /*11590*/  HGMMA.64x16x16.F32.BF16 R136, gdesc[UR16], R136, gsb0 ;  /* 0x00200000108879f0 */ /* 0x000fe20008001888 */
        /* <DEDUP_REMOVED lines=8> */
[----:B------:R-:W-:Y:S01]  /*11620*/  IMAD.MOV.U32 R152, RZ, RZ, R0 ;  /* 0x000000ffff987224 */ /* 0x000fe200078e0000 */
        /* <DEDUP_REMOVED lines=31> */
[----:B------:R-:W-:Y:S01]  /*11820*/  UMOV UR46, UR52 ;  /* 0x00000034002e7c82 */ /* 0x000fe20008000000 */
[----:B------:R-:W-:Y:S01]  /*11830*/  UMOV UR47, UR53 ;  /* 0x00000035002f7c82 */ /* 0x000fe20008000000 */
[----:B------:R-:W-:Y:S02]  /*11840*/  R2UR UR52, R12 ;  /* 0x000000000c3472ca */ /* 0x000fe400000e0000 */
[----:B------:R-:W-:Y:S01]  /*11850*/  R2UR UR53, R13 ;  /* 0x000000000d3572ca */ /* 0x000fe200000e0000 */
[----:B------:R-:W-:Y:S02]  /*11860*/  WARPGROUP.DEPBAR.LE gsb0, 0x0 ;  /* 0x00008000000079c5 */ /* 0x000fe40000010000 */
[----:B------:R-:W-:-:S06]  /*11870*/  WARPGROUP.ARRIVE ;  /* 0x00000000000079c5 */ /* 0x000fcc0000000000 */
[----:B------:R-:W-:Y:S01]  /*11880*/  HGMMA.64x16x16.F32.BF16 R72, gdesc[UR48], R72, gsb0 ;  /* 0x00200000304879f0 */ /* 0x000fe20008001848 */
[----:B------:R-:W-:Y:S02]  /*11890*/  R2UR UR4, R12 ;  /* 0x000000000c0472ca */ /* 0x000fe400000e0000 */
[----:B------:R-:W-:Y:S02]  /*118a0*/  R2UR UR5, R13 ;  /* 0x000000000d0572ca */ /* 0x000fe400000e0000 */
[----:B------:R-:W-:Y:S01]  /*118b0*/  R2UR UR50, R14 ;  /* 0x000000000e3272ca */ /* 0x000fe200000e0000 */
[----:B------:R-:W-:Y:S01]  /*118c0*/  VIADD R14, R150, 0x4c0 ;  /* 0x000004c0960e7836 */ /* 0x000fe20000000000 */
[----:B------:R-:W-:Y:S01]  /*118d0*/  R2UR UR51, R15 ;  /* 0x000000000f3372ca */ /* 0x000fe200000e0000 */
[----:B------:R-:W-:Y:S01]  /*118e0*/  IMAD.MOV.U32 R15, RZ, RZ, -0x7fffffe0 ;  /* 0x80000020ff0f7424 */ /* 0x000fe200078e00ff */
[----:B------:R-:W-:Y:S02]  /*118f0*/  R2UR UR48, R12 ;  /* 0x000000000c3072ca */ /* 0x000fe400000e0000 */
[----:B------:R-:W-:-:S02]  /*11900*/  R2UR UR49, R13 ;  /* 0x000000000d3172ca */ /* 0x000fc400000e0000 */
[----:B------:R-:W-:Y:S02]  /*11910*/  R2UR UR44, R12 ;  /* 0x000000000c2c72ca */ /* 0x000fe400000e0000 */
[----:B------:R-:W-:Y:S02]  /*11920*/  R2UR UR45, R13 ;  /* 0x000000000d2d72ca */ /* 0x000fe400000e0000 */
[----:B------:R-:W-:Y:S01]  /*11930*/  R2UR UR26, R14 ;  /* 0x000000000e1a72ca */ /* 0x000fe200000e0000 */
[----:B------:R-:W-:Y:S01]  /*11940*/  VIADD R14, R150, 0x500 ;  /* 0x00000500960e7836 */ /* 0x000fe20000000000 */
[----:B------:R-:W-:Y:S01]  /*11950*/  R2UR UR27, R15 ;  /* 0x000000000f1b72ca */ /* 0x000fe200000e0000 */
[----:B------:R-:W-:-:S03]  /*11960*/  IMAD.MOV.U32 R15, RZ, RZ, -0x7fffffe0 ;  /* 0x80000020ff0f7424 */ /* 0x000fc600078e00ff */
[----:B------:R-:W-:Y:S01]  /*11970*/  R2UR UR30, R14 ;  /* 0x000000000e1e72ca */ /* 0x000fe200000e0000 */
[----:B------:R-:W-:Y:S01]  /*11980*/  VIADD R14, R150, 0x540 ;  /* 0x00000540960e7836 */ /* 0x000fe20000000000 */
[----:B------:R-:W-:Y:S01]  /*11990*/  R2UR UR31, R15 ;  /* 0x000000000f1f72ca */ /* 0x000fe200000e0000 */
[----:B------:R-:W-:-:S03]  /*119a0*/  IMAD.MOV.U32 R15, RZ, RZ, -0x7fffffe0 ;  /* 0x80000020ff0f7424 */ /* 0x000fc600078e00ff */
[----:B------:R-:W-:Y:S01]  /*119b0*/  R2UR UR34, R14 ;  /* 0x000000000e2272ca */ /* 0x000fe200000e0000 */
[----:B------:R-:W-:Y:S01]  /*119c0*/  VIADD R14, R150, 0x580 ;  /* 0x00000580960e7836 */ /* 0x000fe20000000000 */
[----:B------:R-:W-:Y:S01]  /*119d0*/  R2UR UR35, R15 ;  /* 0x000000000f2372ca */ /* 0x000fe200000e0000 */
[----:B------:R-:W-:Y:S01]  /*119e0*/  IMAD.MOV.U32 R15, RZ, RZ, -0x7fffffe0 ;  /* 0x80000020ff0f7424 */ /* 0x000fe200078e00ff */
[----:B------:R-:W-:Y:S02]  /*119f0*/  R2UR UR36, R10 ;  /* 0x000000000a2472ca */ /* 0x000fe400000e0000 */
[----:B------:R-:W-:Y:S01]  /*11a00*/  R2UR UR38, R14 ;  /* 0x000000000e2672ca */ /* 0x000fe200000e0000 */
[----:B------:R-:W-:Y:S01]  /*11a10*/  IMAD.MOV.U32 R14, RZ, RZ, R152 ;  /* 0x000000ffff0e7224 */ /* 0x000fe200078e0098 */
[----:B------:R-:W-:Y:S02]  /*11a20*/  R2UR UR39, R15 ;  /* 0x000000000f2772ca */ /* 0x000fe400000e0000 */
[----:B------:R-:W-:-:S02]  /*11a30*/  R2UR UR37, R11 ;  /* 0x000000000b2572ca */ /* 0x000fc400000e0000 */
[----:B------:R-:W-:Y:S02]  /*11a40*/  R2UR UR32, R10 ;  /* 0x000000000a2072ca */ /* 0x000fe400000e0000 */
[----:B------:R-:W-:Y:S02]  /*11a50*/  MOV R153, UR34 ;  /* 0x0000002200997c02 */ /* 0x000fe40008000f00 */
[----:B------:R-:W-:Y:S02]  /*11a60*/  MOV R154, UR35 ;  /* 0x00000023009a7c02 */ /* 0x000fe40008000f00 */
[----:B------:R-:W-:Y:S02]  /*11a70*/  R2UR UR34, R148 ;  /* 0x00000000942272ca */ /* 0x000fe400000e0000 */
[----:B------:R-:W-:Y:S02]  /*11a80*/  MOV R151, UR38 ;  /* 0x0000002600977c02 */ /* 0x000fe40008000f00 */
[----:B------:R-:W-:Y:S01]  /*11a90*/  MOV R152, UR39 ;  /* 0x0000002700987c02 */ /* 0x000fe20008000f00 */
[----:B------:R-:W-:-:S02]  /*11aa0*/  WARPGROUP.DEPBAR.LE gsb0, 0x0 ;  /* 0x00008000000079c5 */ /* 0x000fc40000010000 */
[----:B------:R-:W-:Y:S01]  /*11ab0*/  WARPGROUP.ARRIVE ;  /* 0x00000000000079c5 */ /* 0x000fe20000000000 */
[----:B------:R-:W-:Y:S02]  /*11ac0*/  R2UR UR38, R146 ;  /* 0x00000000922672ca */ /* 0x000fe400000e0000 */
[----:B------:R-:W-:Y:S02]  /*11ad0*/  R2UR UR39, R147 ;  /* 0x00000000932772ca */ /* 0x000fe400000e0000 */
[----:B------:R-:W-:Y:S01]  /*11ae0*/  R2UR UR35, R149 ;  /* 0x00000000952372ca */ /* 0x000fe200000e0000 */
[----:B------:R-:W-:Y:S01]  /*11af0*/  HGMMA.64x16x16.F32.BF16 R136, gdesc[UR20], R136, gsb0 ;  /* 0x00200000148879f0 */ /* 0x000fe20008001888 */
[----:B------:R-:W-:Y:S01]  /*11b00*/  UMOV UR22, UR56 ;  /* 0x0000003800167c82 */ /* 0x000fe20008000000 */
[----:B------:R-:W-:Y:S01]  /*11b10*/  UMOV UR23, UR57 ;  /* 0x0000003900177c82 */ /* 0x000fe20008000000 */
[----:B------:R-:W-:Y:S02]  /*11b20*/  R2UR UR33, R11 ;  /* 0x000000000b2172ca */ /* 0x000fe400000e0000 */
[----:B------:R-:W-:-:S02]  /*11b30*/  R2UR UR28, R10 ;  /* 0x000000000a1c72ca */ /* 0x000fc400000e0000 */
[----:B------:R-:W-:Y:S02]  /*11b40*/  R2UR UR29, R11 ;  /* 0x000000000b1d72ca */ /* 0x000fe400000e0000 */
[----:B------:R-:W-:Y:S01]  /*11b50*/  MOV R19, UR31 ;  /* 0x0000001f00137c02 */ /* 0x000fe20008000f00 */
[----:B------:R-:W-:Y:S01]  /*11b60*/  UMOV UR31, UR61 ;  /* 0x0000003d001f7c82 */ /* 0x000fe20008000000 */
[----:B------:R-:W-:Y:S01]  /*11b70*/  MOV R155, UR30 ;  /* 0x0000001e009b7c02 */ /* 0x000fe20008000f00 */
[----:B------:R-:W-:Y:S01]  /*11b80*/  UMOV UR30, UR60 ;  /* 0x0000003c001e7c82 */ /* 0x000fe20008000000 */
[----:B------:R-:W-:Y:S02]  /*11b90*/  MOV R18, UR27 ;  /* 0x0000001b00127c02 */ /* 0x000fe40008000f00 */
[----:B------:R-:W-:Y:S01]  /*11ba0*/  MOV R17, UR26 ;  /* 0x0000001a00117c02 */ /* 0x000fe20008000f00 */
[----:B------:R-:W-:Y:S02]  /*11bb0*/  WARPGROUP.DEPBAR.LE gsb0, 0x0 ;  /* 0x00008000000079c5 */ /* 0x000fe40000010000 */
[----:B------:R-:W-:Y:S01]  /*11bc0*/  WARPGROUP.ARRIVE ;  /* 0x00000000000079c5 */ /* 0x000fe20000000000 */
[----:B------:R-:W-:-:S02]  /*11bd0*/  R2UR UR56, R12 ;  /* 0x000000000c3872ca */ /* 0x000fc400000e0000 */
[----:B------:R-:W-:Y:S02]  /*11be0*/  R2UR UR57, R13 ;  /* 0x000000000d3972ca */ /* 0x000fe400000e0000 */
[----:B------:R-:W-:Y:S01]  /*11bf0*/  R2UR UR26, R20 ;  /* 0x00000000141a72ca */ /* 0x000fe200000e0000 */
[----:B------:R-:W-:Y:S01]  /*11c00*/  HGMMA.64x16x16.F32.BF16 R128, gdesc[UR52], R128, gsb0 ;  /* 0x00200000348079f0 */ /* 0x000fe20008001880 */
[----:B------:R-:W-:Y:S02]  /*11c10*/  R2UR UR27, R21 ;  /* 0x00000000151b72ca */ /* 0x000fe400000e0000 */
[C---:B------:R-:W-:Y:S02]  /*11c20*/  R2UR UR24, R10.reuse ;  /* 0x000000000a1872ca */ /* 0x040fe400000e0000 */
[----:B------:R-:W-:Y:S02]  /*11c30*/  R2UR UR25, R11 ;  /* 0x000000000b1972ca */ /* 0x000fe400000e0000 */
[----:B------:R-:W-:-:S02]  /*11c40*/  R2UR UR20, R10 ;  /* 0x000000000a1472ca */ /* 0x000fc400000e0000 */
[C---:B------:R-:W-:Y:S02]  /*11c50*/  R2UR UR21, R11.reuse ;  /* 0x000000000b1572ca */ /* 0x040fe400000e0000 */
[C---:B------:R-:W-:Y:S02]  /*11c60*/  R2UR UR12, R10.reuse ;  /* 0x000000000a0c72ca */ /* 0x040fe400000e0000 */
[C---:B------:R-:W-:Y:S02]  /*11c70*/  R2UR UR13, R11.reuse ;  /* 0x000000000b0d72ca */ /* 0x040fe400000e0000 */
[----:B------:R-:W-:Y:S02]  /*11c80*/  R2UR UR16, R10 ;  /* 0x000000000a1072ca */ /* 0x000fe400000e0000 */
[----:B------:R-:W-:Y:S01]  /*11c90*/  R2UR UR17, R11 ;  /* 0x000000000b1172ca */ /* 0x000fe200000e0000 */
[----:B------:R-:W-:Y:S01]  /*11ca0*/  IMAD.MOV.U32 R15, RZ, RZ, -0x7fffffe0 ;  /* 0x80000020ff0f7424 */ /* 0x000fe200078e00ff */
[----:B------:R-:W-:-:S02]  /*11cb0*/  R2UR UR61, R14 ;  /* 0x000000000e3d72ca */ /* 0x000fc400000e0000 */
[----:B------:R-:W-:Y:S01]  /*11cc0*/  R2UR UR60, R28 ;  /* 0x000000001c3c72ca */ /* 0x000fe200000e0000 */
[----:B------:R-:W-:Y:S02]  /*11cd0*/  WARPGROUP.DEPBAR.LE gsb0, 0x0 ;  /* 0x00008000000079c5 */ /* 0x000fe40000010000 */
[----:B------:R-:W-:Y:S01]  /*11ce0*/  WARPGROUP.ARRIVE ;  /* 0x00000000000079c5 */ /* 0x000fe20000000000 */
[----:B------:R-:W-:Y:S02]  /*11cf0*/  R2UR UR55, R27 ;  /* 0x000000001b3772ca */ /* 0x000fe400000e0000 */
[----:B------:R-:W-:Y:S02]  /*11d00*/  R2UR UR54, R26 ;  /* 0x000000001a3672ca */ /* 0x000fe400000e0000 */
[----:B------:R-:W-:Y:S01]  /*11d10*/  R2UR UR52, R12 ;  /* 0x000000000c3472ca */ /* 0x000fe200000e0000 */
[----:B------:R-:W-:Y:S01]  /*11d20*/  HGMMA.64x16x16.F32.BF16 R120, gdesc[UR40], R120, gsb0 ;  /* 0x00200000287879f0 */ /* 0x000fe20008001878 */
[----:B------:R-:W-:Y:S01]  /*11d30*/  R2UR UR53, R13 ;  /* 0x000000000d3572ca */ /* 0x000fe200000e0000 */
[----:B------:R-:W-:Y:S01]  /*11d40*/  VIADD R14, R150, 0x5c0 ;  /* 0x000005c0960e7836 */ /* 0x000fe20000000000 */
[----:B------:R0:W5:Y:S01]  /*11d50*/  LDL.LU R28, [R1+0x11c] ;  /* 0x00011c00011c7983 */ /* 0x0001620000300800 */
[----:B------:R-:W-:-:S02]  /*11d60*/  WARPGROUP.DEPBAR.LE gsb0, 0x0 ;  /* 0x00008000000079c5 */ /* 0x000fc40000010000 */
[----:B------:R-:W-:Y:S01]  /*11d70*/  WARPGROUP.ARRIVE ;  /* 0x00000000000079c5 */ /* 0x000fe20000000000 */
[----:B------:R-:W-:Y:S01]  /*11d80*/  R2UR UR42, R14 ;  /* 0x000000000e2a72ca */ /* 0x000fe200000e0000 */
[----:B------:R0:W5:Y:S04]  /*11d90*/  LDL.LU R27, [R1+0x118] ;  /* 0x00011800011b7983 */ /* 0x0001680000300800 */
[----:B------:R-:W-:Y:S01]  /*11da0*/  HGMMA.64x16x16.F32.BF16 R112, gdesc[UR8], R112, gsb0 ;  /* 0x00200000087079f0 */ /* 0x000fe20008001870 */
[----:B------:R-:W-:Y:S02]  /*11db0*/  R2UR UR43, R15 ;  /* 0x000000000f2b72ca */ /* 0x000fe400000e0000 */
[----:B------:R-:W-:Y:S02]  /*11dc0*/  R2UR UR40, R6 ;  /* 0x00000000062872ca */ /* 0x000fe400000e0000 */
[----:B------:R-:W-:Y:S01]  /*11dd0*/  R2UR UR41, R7 ;  /* 0x00000000072972ca */ /* 0x000fe200000e0000 */
[----:B------:R-:W-:Y:S01]  /*11de0*/  VIADD R14, R150, 0x600 ;  /* 0x00000600960e7836 */ /* 0x000fe20000000000 */
[----:B------:R0:W5:Y:S01]  /*11df0*/  LDL.LU R26, [R1+0x114] ;  /* 0x00011400011a7983 */ /* 0x0001620000300800 */
[----:B------:R-:W-:Y:S01]  /*11e00*/  R2UR UR11, R25 ;  /* 0x00000000190b72ca */ /* 0x000fe200000e0000 */
[----:B------:R-:W-:-:S02]  /*11e10*/  WARPGROUP.DEPBAR.LE gsb0, 0x0 ;  /* 0x00008000000079c5 */ /* 0x000fc40000010000 */
[----:B------:R-:W-:Y:S01]  /*11e20*/  WARPGROUP.ARRIVE ;  /* 0x00000000000079c5 */ /* 0x000fe20000000000 */
[----:B------:R-:W-:Y:S02]  /*11e30*/  R2UR UR10, R24 ;  /* 0x00000000180a72ca */ /* 0x000fe400000e0000 */
[----:B------:R-:W-:Y:S02]  /*11e40*/  R2UR UR8, R10 ;  /* 0x000000000a0872ca */ /* 0x000fe400000e0000 */
[----:B------:R-:W-:Y:S01]  /*11e50*/  R2UR UR9, R11 ;  /* 0x000000000b0972ca */ /* 0x000fe200000e0000 */
[----:B------:R-:W-:Y:S01]  /*11e60*/  HGMMA.64x16x16.F32.BF16 R104, gdesc[UR4], R104, gsb0 ;  /* 0x00200000046879f0 */ /* 0x000fe20008001868 */
[----:B------:R-:W-:Y:S01]  /*11e70*/  IMAD.MOV.U32 R15, RZ, RZ, -0x7fffffe0 ;  /* 0x80000020ff0f7424 */ /* 0x000fe200078e00ff */
[----:B------:R0:W5:Y:S01]  /*11e80*/  LDL.LU R25, [R1+0x110] ;  /* 0x0001100001197983 */ /* 0x0001620000300800 */
[----:B------:R-:W-:Y:S02]  /*11e90*/  R2UR UR7, R23 ;  /* 0x00000000170772ca */ /* 0x000fe400000e0000 */
[----:B------:R-:W-:Y:S01]  /*11ea0*/  R2UR UR6, R22 ;  /* 0x00000000160672ca */ /* 0x000fe200000e0000 */
[----:B------:R0:W5:Y:S01]  /*11eb0*/  LDL.LU R24, [R1+0x10c] ;  /* 0x00010c0001187983 */ /* 0x0001620000300800 */
[----:B------:R-:W-:-:S02]  /*11ec0*/  R2UR UR4, R10 ;  /* 0x000000000a0472ca */ /* 0x000fc400000e0000 */
[----:B------:R-:W-:Y:S01]  /*11ed0*/  R2UR UR5, R11 ;  /* 0x000000000b0572ca */ /* 0x000fe200000e0000 */
[----:B------:R0:W5:Y:S04]  /*11ee0*/  LDL.LU R23, [R1+0x108] ;  /* 0x0001080001177983 */ /* 0x0001680000300800 */
[----:B------:R0:W5:Y:S01]  /*11ef0*/  LDL.LU R22, [R1+0x104] ;  /* 0x0001040001167983 */ /* 0x0001620000300800 */
        /* <DEDUP_REMOVED lines=40> */
[----:B------:R-:W-:Y:S02]  /*12180*/  R2UR UR22, R0 ;  /* 0x00000000001672ca */ /* 0x000fe400000e0000 */
[----:B------:R-:W-:Y:S02]  /*12190*/  R2UR UR20, R6 ;  /* 0x00000000061472ca */ /* 0x000fe400000e0000 */
[----:B------:R-:W-:Y:S01]  /*121a0*/  R2UR UR21, R7 ;  /* 0x00000000071572ca */ /* 0x000fe200000e0000 */
[----:B------:R-:W-:Y:S02]  /*121b0*/  WARPGROUP.DEPBAR.LE gsb0, 0x0 ;  /* 0x00008000000079c5 */ /* 0x000fe40000010000 */
[----:B------:R-:W-:-:S10]  /*121c0*/  WARPGROUP.ARRIVE ;  /* 0x00000000000079c5 */ /* 0x000fd40000000000 */
        /* <DEDUP_REMOVED lines=9> */
[----:B------:R-:W-:Y:S01]  /*12260*/  R2UR UR30, R155 ;  /* 0x000000009b1e72ca */ /* 0x000fe200000e0000 */
[----:B------:R0:W5:Y:S01]  /*12270*/  LDL.LU R19, [R1+0x100] ;  /* 0x0001000001137983 */ /* 0x0001620000300800 */
[----:B------:R-:W-:Y:S02]  /*12280*/  R2UR UR28, R6 ;  /* 0x00000000061c72ca */ /* 0x000fe400000e0000 */
[----:B------:R-:W-:Y:S01]  /*12290*/  R2UR UR29, R7 ;  /* 0x00000000071d72ca */ /* 0x000fe200000e0000 */
[----:B------:R0:W5:Y:S01]  /*122a0*/  LDL.LU R18, [R1+0xfc] ;  /* 0x0000fc0001127983 */ /* 0x0001620000300800 */
[----:B------:R-:W-:Y:S02]  /*122b0*/  R2UR UR35, R154 ;  /* 0x000000009a2372ca */ /* 0x000fe400000e0000 */
[----:B------:R-:W-:Y:S01]  /*122c0*/  R2UR UR34, R153 ;  /* 0x00000000992272ca */ /* 0x000fe200000e0000 */
[----:B------:R0:W5:Y:S01]  /*122d0*/  LDL.LU R17, [R1+0xf8] ;  /* 0x0000f80001117983 */ /* 0x0001620000300800 */
[----:B------:R-:W-:-:S02]  /*122e0*/  R2UR UR32, R6 ;  /* 0x00000000062072ca */ /* 0x000fc400000e0000 */
[----:B------:R-:W-:Y:S01]  /*122f0*/  R2UR UR33, R7 ;  /* 0x00000000072172ca */ /* 0x000fe200000e0000 */
[----:B------:R0:W5:Y:S01]  /*12300*/  LDL.LU R16, [R1+0xf4] ;  /* 0x0000f40001107983 */ /* 0x0001620000300800 */
[----:B------:R-:W-:Y:S02]  /*12310*/  R2UR UR39, R152 ;  /* 0x00000000982772ca */ /* 0x000fe400000e0000 */
[----:B------:R-:W-:Y:S01]  /*12320*/  R2UR UR38, R151 ;  /* 0x00000000972672ca */ /* 0x000fe200000e0000 */
[----:B------:R0:W5:Y:S01]  /*12330*/  LDL.LU R0, [R1+0xf0] ;  /* 0x0000f00001007983 */ /* 0x0001620000300800 */
        /* <DEDUP_REMOVED lines=8> */
[----:B------:R-:W-:Y:S02]  /*123c0*/  WARPGROUP.DEPBAR.LE gsb0, 0x0 ;  /* 0x00008000000079c5 */ /* 0x000fe40000010000 */
[----:B------:R-:W-:-:S10]  /*123d0*/  WARPGROUP.ARRIVE ;  /* 0x00000000000079c5 */ /* 0x000fd40000000000 */
        /* <DEDUP_REMOVED lines=109> */
[----:B------:R-:W-:Y:S03]  /*12ab0*/  HGMMA.64x16x16.F32.BF16 R72, gdesc[UR32], R72, gsb0 ;  /* 0x00200000204879f0 */ /* 0x000fe60008001848 */
[----:B------:R-:W-:Y:S02]  /*12ac0*/  WARPGROUP.DEPBAR.LE gsb0, 0x0 ;  /* 0x00008000000079c5 */ /* 0x000fe40000010000 */
[----:B0-----:R-:W-:Y:S05]  /*12ad0*/  @P2 BRA `(.L_x_9870) ;  /* 0x00000000002c2947 */ /* 0x001fea0003800000 */
[----:B------:R-:W-:Y:S05]  /*12ae0*/  @!P0 BRA `(.L_x_9871) ;  /* 0x0000000000048947 */ /* 0x000fea0003800000 */
[----:B------:R-:W-:Y:S01]  /*12af0*/  BPT.TRAP 0x1 ;  /* 0x000000040000795c */ /* 0x000fe20000300000 */
.L_x_9871:
[----:B------:R-:W2:Y:S01]  /*12b00*/  LDL.LU R14, [R1] ;  /* 0x00000000010e7983 */ /* 0x000ea20000300800 */
[----:B-----5:R-:W-:Y:S01]  /*12b10*/  IMAD R15, R0, 0x8, R16 ;  /* 0x00000008000f7824 */ /* 0x020fe200078e0210 */
[----:B--2---:R-:W-:-:S04]  /*12b20*/  SHF.L.U32 R14, R14, 0x1f, RZ ;  /* 0x0000001f0e0e7819 */ /* 0x004fc800000006ff */
[----:B------:R0:W1:Y:S01]  /*12b30*/  SYNCS.PHASECHK.TRANS64.TRYWAIT P2, [R15+URZ+0x31c50], R14 ;  /* 0x031c500e0f0075a7 */ /* 0x000062000804017f */
[----:B------:R-:W-:Y:S05]  /*12b40*/  @!P0 BRA `(.L_x_9872) ;  /* 0x0000000000048947 */ /* 0x000fea0003800000 */
[----:B------:R-:W-:Y:S01]  /*12b50*/  BPT.TRAP 0x1 ;  /* 0x000000040000795c */ /* 0x000fe20000300000 */
.L_x_9872:
[----:B-1----:R-:W-:Y:S05]  /*12b60*/  @P2 BRA `(.L_x_9870) ;  /* 0x0000000000082947 */ /* 0x002fea0003800000 */
[----:B------:R-:W1:Y:S02]  /*12b70*/  SYNCS.PHASECHK.TRANS64.TRYWAIT P2, [R15+URZ+0x31c50], R14 ;  /* 0x031c500e0f0075a7 */ /* 0x000e64000804017f */
[----:B-1----:R-:W-:Y:S05]  /*12b80*/  @!P2 BRA `(.L_x_9873) ;  /* 0x000000e800dca947 */ /* 0x002fea0003800000 */
.L_x_9870:
[----:B------:R-:W-:Y:S05]  /*12b90*/  WARPSYNC.ALL ;  /* 0x0000000000007948 */ /* 0x000fea0003800000 */
[----:B------:R-:W-:Y:S01]  /*12ba0*/  ULDC UR4, c[0x0][0x9d8] ;  /* 0x0002760000047ab9 */ /* 0x000fe20000000800 */
[----:B------:R-:W-:Y:S01]  /*12bb0*/  STL [R1+0xf8], R4 ;  /* 0x0000f80401007387 */ /* 0x000fe20000100800 */
[----:B------:R-:W-:Y:S01]  /*12bc0*/  FMUL.FTZ R155, R136, UR4 ;  /* 0x00000004889b7c20 */ /* 0x000fe20008410000 */
[----:B------:R-:W-:Y:S01]  /*12bd0*/  FMUL.FTZ R154, R137, UR4 ;  /* 0x00000004899a7c20 */ /* 0x000fe20008410000 */
[----:B------:R-:W-:Y:S01]  /*12be0*/  FMUL.FTZ R146, R140, UR4 ;  /* 0x000000048c927c20 */ /* 0x000fe20008410000 */
[----:B------:R-:W-:Y:S01]  /*12bf0*/  FMUL.FTZ R138, R138, UR4 ;  /* 0x000000048a8a7c20 */ /* 0x000fe20008410000 */
[----:B------:R-:W-:Y:S01]  /*12c00*/  FMUL.FTZ R141, R141, UR4 ;  /* 0x000000048d8d7c20 */ /* 0x000fe20008410000 */
[----:B------:R-:W-:Y:S01]  /*12c10*/  STL [R1+0xf4], R3 ;  /* 0x0000f40301007387 */ /* 0x000fe20000100800 */
[----:B------:R-:W0:Y:S01]  /*12c20*/  MUFU.TANH R155, R155 ;  /* 0x0000009b009b7308 */ /* 0x000e220000002400 */
[----:B------:R-:W-:Y:S01]  /*12c30*/  FMUL.FTZ R137, R129, UR4 ;  /* 0x0000000481897c20 */ /* 0x000fe20008410000 */
[----:B------:R-:W-:Y:S01]  /*12c40*/  FMUL.FTZ R136, R132, UR4 ;  /* 0x0000000484887c20 */ /* 0x000fe20008410000 */
[----:B------:R2:W-:Y:S01]  /*12c50*/  STL [R1+0xf0], R2 ;  /* 0x0000f00201007387 */ /* 0x0005e20000100800 */
        /* <DEDUP_REMOVED lines=13> */
[----:B01----:R-:W-:Y:S01]  /*12d30*/  FMNMX.FTZ R14, R155, R157, !PT ;  /* 0x0000009d9b0e7209 */ /* 0x003fe20007810000 */
[----:B------:R-:W-:Y:S01]  /*12d40*/  FMUL.FTZ R100, R100, UR4 ;  /* 0x0000000464647c20 */ /* 0x000fe20008410000 */
[----:B------:R-:W-:Y:S01]  /*12d50*/  FMUL.FTZ R101, R101, UR4 ;  /* 0x0000000465657c20 */ /* 0x000fe20008410000 */
[----:B------:R-:W-:Y:S01]  /*12d60*/  FMUL.FTZ R113, R88, UR4 ;  /* 0x0000000458717c20 */ /* 0x000fe20008410000 */
[----:B------:R-:W-:Y:S01]  /*12d70*/  FMUL.FTZ R116, R89, UR4 ;  /* 0x0000000459747c20 */ /* 0x000fe20008410000 */
[----:B------:R-:W-:Y:S01]  /*12d80*/  FMUL.FTZ R92, R92, UR4 ;  /* 0x000000045c5c7c20 */ /* 0x000fe20008410000 */
[----:B------:R-:W-:Y:S01]  /*12d90*/  FMUL.FTZ R140, R80, UR4 ;  /* 0x00000004508c7c20 */ /* 0x000fe20008410000 */
[----:B--2---:R0:W1:Y:S01]  /*12da0*/  MUFU.TANH R2, R138 ;  /* 0x0000008a00027308 */ /* 0x0040620000002400 */
[----:B---3--:R-:W-:Y:S01]  /*12db0*/  FMNMX.FTZ R14, R154, R14, !PT ;  /* 0x0000000e9a0e7209 */ /* 0x008fe20007810000 */
[----:B------:R-:W-:Y:S01]  /*12dc0*/  FMUL.FTZ R150, R81, UR4 ;  /* 0x0000000451967c20 */ /* 0x000fe20008410000 */
[----:B------:R-:W-:Y:S01]  /*12dd0*/  FMUL.FTZ R149, R84, UR4 ;  /* 0x0000000454957c20 */ /* 0x000fe20008410000 */
[----:B------:R-:W-:Y:S01]  /*12de0*/  FMUL.FTZ R147, R85, UR4 ;  /* 0x0000000455937c20 */ /* 0x000fe20008410000 */
[----:B------:R-:W-:Y:S01]  /*12df0*/  FMUL.FTZ R148, R72, UR4 ;  /* 0x0000000448947c20 */ /* 0x000fe20008410000 */
[----:B------:R-:W-:Y:S01]  /*12e00*/  FMUL.FTZ R151, R73, UR4 ;  /* 0x0000000449977c20 */ /* 0x000fe20008410000 */
[----:B------:R-:W-:Y:S01]  /*12e10*/  FMUL.FTZ R152, R76, UR4 ;  /* 0x000000044c987c20 */ /* 0x000fe20008410000 */
[----:B------:R-:W2:Y:S01]  /*12e20*/  MUFU.TANH R141, R141 ;  /* 0x0000008d008d7308 */ /* 0x000ea20000002400 */
[----:B0-----:R-:W-:Y:S01]  /*12e30*/  FMUL.FTZ R138, R128, UR4 ;  /* 0x00000004808a7c20 */ /* 0x001fe20008410000 */
[----:B----4-:R-:W-:Y:S01]  /*12e40*/  FMNMX.FTZ R14, R146, R14, !PT ;  /* 0x0000000e920e7209 */ /* 0x010fe20007810000 */
        /* <DEDUP_REMOVED lines=9> */
[----:B------:R-:W-:Y:S01]  /*12ee0*/  ULDC UR5, c[0x0][0x988] ;  /* 0x0002620000057ab9 */ /* 0x000fe20000000800 */
[----:B------:R-:W-:Y:S01]  /*12ef0*/  FMUL.FTZ R135, R135, UR4 ;  /* 0x0000000487877c20 */ /* 0x000fe20008410000 */
[----:B------:R-:W-:Y:S01]  /*12f00*/  FMUL.FTZ R127, R127, UR4 ;  /* 0x000000047f7f7c20 */ /* 0x000fe20008410000 */
[----:B-1----:R-:W-:Y:S01]  /*12f10*/  STL [R1+0x34], R2 ;  /* 0x0000340201007387 */ /* 0x002fe20000100800 */
        /* <DEDUP_REMOVED lines=13> */
[----:B------:R-:W-:-:S03]  /*12ff0*/  FMUL.FTZ R131, R131, UR4 ;  /* 0x0000000483837c20 */ /* 0x000fc60008410000 */
        /* <DEDUP_REMOVED lines=63> */
[----:B------:R2:W-:Y:S08]  /*133f0*/  MUFU.TANH R84, R135 ;  /* 0x0000008700547308 */ /* 0x0005f00000002400 */
[----:B------:R3:W-:Y:S08]  /*13400*/  MUFU.TANH R72, R127 ;  /* 0x0000007f00487308 */ /* 0x0007f00000002400 */
[----:B------:R-:W4:Y:S01]  /*13410*/  MUFU.TANH R93, R126 ;  /* 0x0000007e005d7308 */ /* 0x000f220000002400 */
[----:B-1----:R-:W-:-:S07]  /*13420*/  FMNMX.FTZ R14, R14, R15, !PT ;  /* 0x0000000f0e0e7209 */ /* 0x002fce0007810000 */
[----:B------:R1:W4:Y:S01]  /*13430*/  MUFU.TANH R81, R123 ;  /* 0x0000007b00517308 */ /* 0x0003220000002400 */
[----:B------:R-:W0:Y:S01]  /*13440*/  SHFL.BFLY PT, R15, R14, 0x1, 0x1f ;  /* 0x0c201f000e0f7f89 */ /* 0x000e2200000e0000 */
[----:B--2---:R-:W-:-:S06]  /*13450*/  IMAD.MOV.U32 R135, RZ, RZ, R80 ;  /* 0x000000ffff877224 */ /* 0x004fcc00078e0050 */
[----:B------:R2:W-:Y:S08]  /*13460*/  MUFU.TANH R89, R115 ;  /* 0x0000007300597308 */ /* 0x0005f00000002400 */
[----:B------:R4:W4:Y:S08]  /*13470*/  MUFU.TANH R85, R122 ;  /* 0x0000007a00557308 */ /* 0x0009300000002400 */
[----:B------:R-:W-:Y:S01]  /*13480*/  MUFU.TANH R4, R139 ;  /* 0x0000008b00047308 */ /* 0x000fe20000002400 */
[----:B0-----:R-:W-:Y:S01]  /*13490*/  FMNMX.FTZ R14, R14, R15, !PT ;  /* 0x0000000f0e0e7209 */ /* 0x001fe20007810000 */
[----:B------:R-:W-:-:S04]  /*134a0*/  IMAD.U32 R15, RZ, RZ, UR5 ;  /* 0x00000005ff0f7e24 */ /* 0x000fc8000f8e00ff */
[CC--:B------:R-:W-:Y:S01]  /*134b0*/  FMUL.FTZ R134, R14.reuse, R15.reuse ;  /* 0x0000000f0e867220 */ /* 0x0c0fe20000410000 */
[----:B------:R-:W-:Y:S01]  /*134c0*/  FADD.FTZ R133, -R14, R157 ;  /* 0x0000009d0e857221 */ /* 0x000fe20000010100 */
[----:B------:R-:W-:Y:S02]  /*134d0*/  MUFU.TANH R3, R142 ;  /* 0x0000008e00037308 */ /* 0x000fe40000002400 */
[-CC-:B------:R-:W-:Y:S01]  /*134e0*/  FFMA.FTZ R114, R155, R15.reuse, -R134.reuse ;  /* 0x0000000f9b727223 */ /* 0x180fe20000010886 */
[-CC-:B------:R-:W-:Y:S01]  /*134f0*/  FFMA.FTZ R80, R105, R15.reuse, -R134.reuse ;  /* 0x0000000f69507223 */ /* 0x180fe20000010886 */
[----:B------:R-:W4:Y:S01]  /*13500*/  LDL.LU R155, [R1+0x38] ;  /* 0x00003800019b7983 */ /* 0x000f220000300800 */
[-C--:B---3--:R-:W-:Y:S01]  /*13510*/  FFMA.FTZ R127, R121, R15.reuse, -R134 ;  /* 0x0000000f797f7223 */ /* 0x088fe20000010886 */
[----:B------:R-:W-:Y:S02]  /*13520*/  IMAD.MOV.U32 R105, RZ, RZ, R88 ;  /* 0x000000ffff697224 */ /* 0x000fe400078e0058 */
[-CC-:B------:R-:W-:Y:S01]  /*13530*/  FFMA.FTZ R88, R108, R15.reuse, -R134.reuse ;  /* 0x0000000f6c587223 */ /* 0x180fe20000010886 */
[----:B------:R-:W3:Y:S01]  /*13540*/  LDL.LU R121, [R1+0x34] ;  /* 0x0000340001797983 */ /* 0x000ee20000300800 */
[-C--:B------:R-:W-:Y:S01]  /*13550*/  FMUL.FTZ R133, R133, R15.reuse ;  /* 0x0000000f85857220 */ /* 0x080fe20000410000 */
[-CC-:B-1----:R-:W-:Y:S01]  /*13560*/  FFMA.FTZ R123, R20, R15.reuse, -R134.reuse ;  /* 0x0000000f147b7223 */ /* 0x182fe20000010886 */
[-CC-:B------:R-:W-:Y:S01]  /*13570*/  FFMA.FTZ R73, R104, R15.reuse, -R134.reuse ;  /* 0x0000000f68497223 */ /* 0x180fe20000010886 */
[----:B------:R-:W3:Y:S01]  /*13580*/  LDL.LU R108, [R1+0x3c] ;  /* 0x00003c00016c7983 */ /* 0x000ee20000300800 */
[-CC-:B--2---:R-:W-:Y:S01]  /*13590*/  FFMA.FTZ R115, R154, R15.reuse, -R134.reuse ;  /* 0x0000000f9a737223 */ /* 0x184fe20000010886 */
[----:B------:R-:W-:Y:S01]  /*135a0*/  MUFU.EX2 R20, R133 ;  /* 0x0000008500147308 */ /* 0x000fe20000000800 */
[----:B------:R-:W-:Y:S01]  /*135b0*/  FFMA.FTZ R126, R120, R15, -R134 ;  /* 0x0000000f787e7223 */ /* 0x000fe20000010886 */
[----:B----4-:R-:W-:-:S02]  /*135c0*/  IMAD.MOV.U32 R120, RZ, RZ, R93 ;  /* 0x000000ffff787224 */ /* 0x010fc400078e005d */
[----:B------:R-:W-:-:S04]  /*135d0*/  FFMA.FTZ R93, R100, R15, -R134 ;  /* 0x0000000f645d7223 */ /* 0x000fc80000010886 */
[----:B------:R-:W-:Y:S01]  /*135e0*/  MUFU.EX2 R104, R114 ;  /* 0x0000007200687308 */ /* 0x000fe20000000800 */
[----:B------:R-:W-:-:S07]  /*135f0*/  FFMA.FTZ R122, R141, R15, -R134 ;  /* 0x0000000f8d7a7223 */ /* 0x000fce0000010886 */
[----:B------:R0:W-:Y:S08]  /*13600*/  MUFU.TANH R157, R118 ;  /* 0x00000076009d7308 */ /* 0x0001f00000002400 */
[----:B------:R1:W-:Y:S01]  /*13610*/  MUFU.EX2 R100, R115 ;  /* 0x0000007300647308 */ /* 0x0003e20000000800 */
[-CC-:B0-----:R-:W-:Y:S01]  /*13620*/  FFMA.FTZ R118, R146, R15.reuse, -R134.reuse ;  /* 0x0000000f92767223 */ /* 0x181fe20000010886 */
[----:B------:R-:W-:-:S06]  /*13630*/  FFMA.FTZ R132, R138, R15, -R134 ;  /* 0x0000000f8a847223 */ /* 0x000fcc0000010886 */
[----:B------:R-:W-:Y:S01]  /*13640*/  MUFU.TANH R2, R143 ;  /* 0x0000008f00027308 */ /* 0x000fe20000002400 */
[----:B-1----:R-:W-:-:S07]  /*13650*/  FMUL.FTZ R115, R106, UR4 ;  /* 0x000000046a737c20 */ /* 0x002fce0008410000 */
[----:B------:R-:W-:Y:S01]  /*13660*/  MUFU.EX2 R106, R118 ;  /* 0x00000076006a7308 */ /* 0x000fe20000000800 */
[----:B------:R-:W-:Y:S02]  /*13670*/  IMAD.MOV.U32 R138, RZ, RZ, R72 ;  /* 0x000000ffff8a7224 */ /* 0x000fe400078e0048 */
[----:B------:R-:W-:-:S05]  /*13680*/  FFMA.FTZ R72, R97, R15, -R134 ;  /* 0x0000000f61487223 */ /* 0x000fca0000010886 */
[----:B------:R-:W-:Y:S01]  /*13690*/  MUFU.EX2 R122, R122 ;  /* 0x0000007a007a7308 */ /* 0x000fe20000000800 */
[----:B------:R-:W-:-:S07]  /*136a0*/  IMAD.MOV.U32 R154, RZ, RZ, R81 ;  /* 0x000000ffff9a7224 */ /* 0x000fce00078e0051 */
[----:B------:R0:W1:Y:S08]  /*136b0*/  MUFU.TANH R139, R130 ;  /* 0x00000082008b7308 */ /* 0x0000700000002400 */
[----:B------:R2:W4:Y:S01]  /*136c0*/  MUFU.TANH R143, R131 ;  /* 0x00000083008f7308 */ /* 0x0005220000002400 */
[-CC-:B------:R-:W-:Y:S01]  /*136d0*/  FFMA.FTZ R77, R109, R15.reuse, -R134.reuse ;  /* 0x0000000f6d4d7223 */ /* 0x180fe20000010886 */
[----:B0-----:R-:W-:Y:S01]  /*136e0*/  FFMA.FTZ R130, R136, R15, -R134 ;  /* 0x0000000f88827223 */ /* 0x001fe20000010886 */
[----:B------:R-:W-:Y:S01]  /*136f0*/  FMUL.FTZ R109, R103, UR4 ;  /* 0x00000004676d7c20 */ /* 0x000fe20008410000 */
[----:B------:R-:W-:-:S02]  /*13700*/  IMAD.MOV.U32 R136, RZ, RZ, R84 ;  /* 0x000000ffff887224 */ /* 0x000fc400078e0054 */
[----:B------:R-:W-:Y:S02]  /*13710*/  IMAD.MOV.U32 R103, RZ, RZ, R135 ;  /* 0x000000ffff677224 */ /* 0x000fe400078e0087 */
[----:B------:R-:W-:Y:S01]  /*13720*/  FMUL.FTZ R114, R119, UR4 ;  /* 0x0000000477727c20 */ /* 0x000fe20008410000 */
[----:B------:R-:W-:Y:S01]  /*13730*/  FMUL.FTZ R119, R98, UR4 ;  /* 0x0000000462777c20 */ /* 0x000fe20008410000 */
[-CC-:B--2---:R-:W-:Y:S01]  /*13740*/  FFMA.FTZ R131, R137, R15.reuse, -R134.reuse ;  /* 0x0000000f89837223 */ /* 0x184fe20000010886 */
[----:B------:R-:W-:Y:S02]  /*13750*/  IMAD.MOV.U32 R137, RZ, RZ, R85 ;  /* 0x000000ffff897224 */ /* 0x000fe400078e0055 */
[-C--:B------:R-:W-:Y:S01]  /*13760*/  FFMA.FTZ R76, R21, R15.reuse, -R134 ;  /* 0x0000000f154c7223 */ /* 0x080fe20000010886 */
[----:B------:R-:W-:Y:S02]  /*13770*/  IMAD.MOV.U32 R98, RZ, RZ, R136 ;  /* 0x000000ffff627224 */ /* 0x000fe400078e0088 */
[----:B------:R-:W-:Y:S01]  /*13780*/  FFMA.FTZ R21, R101, R15, -R134 ;  /* 0x0000000f65157223 */ /* 0x000fe20000010886 */
[----:B------:R-:W-:-:S02]  /*13790*/  IMAD.MOV.U32 R101, RZ, RZ, R120 ;  /* 0x000000ffff657224 */ /* 0x000fc400078e0078 */
[----:B------:R-:W-:Y:S01]  /*137a0*/  FMUL.FTZ R120, R99, UR4 ;  /* 0x0000000463787c20 */ /* 0x000fe20008410000 */
[----:B------:R-:W-:Y:S02]  /*137b0*/  IMAD.MOV.U32 R99, RZ, RZ, R137 ;  /* 0x000000ffff637224 */ /* 0x000fe400078e0089 */
[-CC-:B------:R-:W-:Y:S01]  /*137c0*/  FFMA.FTZ R81, R112, R15.reuse, -R134.reuse ;  /* 0x0000000f70517223 */ /* 0x180fe20000010886 */
[----:B------:R-:W-:Y:S02]  /*137d0*/  IMAD.MOV.U32 R112, RZ, RZ, R89 ;  /* 0x000000ffff707224 */ /* 0x000fe400078e0059 */
[-CC-:B------:R-:W-:Y:S01]  /*137e0*/  FFMA.FTZ R89, R113, R15.reuse, -R134.reuse ;  /* 0x0000000f71597223 */ /* 0x180fe20000010886 */
[----:B------:R-:W0:Y:S01]  /*137f0*/  MUFU.TANH R114, R114 ;  /* 0x0000007200727308 */ /* 0x000e220000002400 */
[----:B------:R-:W-:Y:S02]  /*13800*/  IMAD.MOV.U32 R113, RZ, RZ, R105 ;  /* 0x000000ffff717224 */ /* 0x000fe400078e0069 */
[-CC-:B------:R-:W-:Y:S01]  /*13810*/  FFMA.FTZ R85, R116, R15.reuse, -R134.reuse ;  /* 0x0000000f74557223 */ /* 0x180fe20000010886 */
[----:B------:R-:W-:Y:S01]  /*13820*/  FMUL.FTZ R116, R107, UR4 ;  /* 0x000000046b747c20 */ /* 0x000fe20008410000 */
[----:B------:R-:W-:Y:S01]  /*13830*/  FFMA.FTZ R84, R117, R15, -R134 ;  /* 0x0000000f75547223 */ /* 0x000fe20000010886 */
[----:B------:R-:W-:-:S02]  /*13840*/  FMUL.FTZ R117, R110, UR4 ;  /* 0x000000046e757c20 */ /* 0x000fc40008410000 */
[----:B------:R-:W2:Y:S01]  /*13850*/  MUFU.TANH R115, R115 ;  /* 0x0000007300737308 */ /* 0x000ea20000002400 */
[----:B------:R-:W-:-:S07]  /*13860*/  FMUL.FTZ R118, R111, UR4 ;  /* 0x000000046f767c20 */ /* 0x000fce0008410000 */
[----:B------:R-:W2:Y:S08]  /*13870*/  MUFU.TANH R116, R116 ;  /* 0x0000007400747308 */ /* 0x000eb00000002400 */
[----:B------:R-:W2:Y:S08]  /*13880*/  MUFU.TANH R117, R117 ;  /* 0x0000007500757308 */ /* 0x000eb00000002400 */
[----:B------:R-:W2:Y:S08]  /*13890*/  MUFU.TANH R118, R118 ;  /* 0x0000007600767308 */ /* 0x000eb00000002400 */
[----:B------:R-:W2:Y:S01]  /*138a0*/  MUFU.TANH R119, R119 ;  /* 0x0000007700777308 */ /* 0x000ea20000002400 */
[----:B------:R-:W-:-:S07]  /*138b0*/  FMUL.FTZ R110, R90, UR4 ;  /* 0x000000045a6e7c20 */ /* 0x000fce0008410000 */
[----:B------:R-:W2:Y:S01]  /*138c0*/  MUFU.TANH R120, R120 ;  /* 0x0000007800787308 */ /* 0x000ea20000002400 */
[----:B------:R-:W-:Y:S01]  /*138d0*/  FMUL.FTZ R111, R91, UR4 ;  /* 0x000000045b6f7c20 */ /* 0x000fe20008410000 */
[----:B------:R-:W-:-:S06]  /*138e0*/  FMUL.FTZ R133, R94, UR4 ;  /* 0x000000045e857c20 */ /* 0x000fcc0008410000 */
[----:B------:R-:W-:Y:S01]  /*138f0*/  MUFU.TANH R109, R109 ;  /* 0x0000006d006d7308 */ /* 0x000fe20000002400 */
[-CC-:B------:R-:W-:Y:S01]  /*13900*/  FFMA.FTZ R129, R129, R15.reuse, -R134.reuse ;  /* 0x0000000f81817223 */ /* 0x180fe20000010886 */
[-CC-:B------:R-:W-:Y:S01]  /*13910*/  FFMA.FTZ R128, R128, R15.reuse, -R134.reuse ;  /* 0x0000000f80807223 */ /* 0x180fe20000010886 */
[----:B------:R-:W-:-:S05]  /*13920*/  FFMA.FTZ R125, R125, R15, -R134 ;  /* 0x0000000f7d7d7223 */ /* 0x000fca0000010886 */
[----:B------:R-:W-:Y:S01]  /*13930*/  MUFU.TANH R110, R110 ;  /* 0x0000006e006e7308 */ /* 0x000fe20000002400 */
[-CC-:B------:R-:W-:Y:S01]  /*13940*/  FFMA.FTZ R124, R124, R15.reuse, -R134.reuse ;  /* 0x0000000f7c7c7223 */ /* 0x180fe20000010886 */
[-CC-:B------:R-:W-:Y:S01]  /*13950*/  FFMA.FTZ R96, R96, R15.reuse, -R134.reuse ;  /* 0x0000000f60607223 */ /* 0x180fe20000010886 */
[-CC-:B------:R-:W-:Y:S01]  /*13960*/  FFMA.FTZ R92, R92, R15.reuse, -R134.reuse ;  /* 0x0000000f5c5c7223 */ /* 0x180fe20000010886 */
[-CC-:B------:R-:W-:Y:S01]  /*13970*/  FFMA.FTZ R140, R140, R15.reuse, -R134.reuse ;  /* 0x0000000f8c8c7223 */ /* 0x180fe20000010886 */
[-CC-:B------:R-:W-:Y:S01]  /*13980*/  FFMA.FTZ R141, R150, R15.reuse, -R134.reuse ;  /* 0x0000000f968d7223 */ /* 0x180fe20000010886 */
[-CC-:B------:R-:W-:Y:S01]  /*13990*/  FFMA.FTZ R142, R149, R15.reuse, -R134.reuse ;  /* 0x0000000f958e7223 */ /* 0x180fe20000010886 */
[-CC-:B------:R-:W-:Y:S01]  /*139a0*/  FFMA.FTZ R146, R147, R15.reuse, -R134.reuse ;  /* 0x0000000f93927223 */ /* 0x180fe20000010886 */
[----:B------:R-:W-:Y:S01]  /*139b0*/  MUFU.TANH R111, R111 ;  /* 0x0000006f006f7308 */ /* 0x000fe20000002400 */
[-CC-:B------:R-:W-:Y:S01]  /*139c0*/  FFMA.FTZ R148, R148, R15.reuse, -R134.reuse ;  /* 0x0000000f94947223 */ /* 0x180fe20000010886 */
[-CC-:B------:R-:W-:Y:S01]  /*139d0*/  FFMA.FTZ R151, R151, R15.reuse, -R134.reuse ;  /* 0x0000000f97977223 */ /* 0x180fe20000010886 */
[-CC-:B------:R-:W-:Y:S01]  /*139e0*/  FFMA.FTZ R152, R152, R15.reuse, -R134.reuse ;  /* 0x0000000f98987223 */ /* 0x180fe20000010886 */
[----:B------:R-:W-:Y:S01]  /*139f0*/  FFMA.FTZ R153, R153, R15, -R134 ;  /* 0x0000000f99997223 */ /* 0x000fe20000010886 */
[----:B------:R-:W-:Y:S01]  /*13a00*/  FMUL.FTZ R134, R95, UR4 ;  /* 0x000000045f867c20 */ /* 0x000fe20008410000 */
[----:B------:R-:W-:-:S02]  /*13a10*/  FMUL.FTZ R135, R82, UR4 ;  /* 0x0000000452877c20 */ /* 0x000fc40008410000 */
[----:B------:R-:W-:Y:S01]  /*13a20*/  MUFU.TANH R133, R133 ;  /* 0x0000008500857308 */ /* 0x000fe20000002400 */
[----:B------:R-:W-:Y:S01]  /*13a30*/  FMUL.FTZ R136, R83, UR4 ;  /* 0x0000000453887c20 */ /* 0x000fe20008410000 */
[----:B------:R-:W-:-:S06]  /*13a40*/  FMUL.FTZ R137, R86, UR4 ;  /* 0x0000000456897c20 */ /* 0x000fcc0008410000 */
[----:B------:R-:W-:Y:S01]  /*13a50*/  MUFU.TANH R134, R134 ;  /* 0x0000008600867308 */ /* 0x000fe20000002400 */
[----:B-1----:R-:W-:-:S07]  /*13a60*/  IMAD.MOV.U32 R91, RZ, RZ, R139 ;  /* 0x000000ffff5b7224 */ /* 0x002fce00078e008b */
[----:B------:R-:W-:Y:S01]  /*13a70*/  MUFU.TANH R135, R135 ;  /* 0x0000008700877308 */ /* 0x000fe20000002400 */
[----:B----4-:R-:W-:Y:S02]  /*13a80*/  IMAD.MOV.U32 R90, RZ, RZ, R143 ;  /* 0x000000ffff5a7224 */ /* 0x010fe400078e008f */
[----:B---3--:R-:W-:-:S04]  /*13a90*/  FFMA.FTZ R97, R20, R108, R104 ;  /* 0x0000006c14617223 */ /* 0x008fc80000010068 */
[C---:B------:R-:W-:Y:S01]  /*13aa0*/  FADD.FTZ R97, R100.reuse, R97 ;  /* 0x0000006164617221 */ /* 0x040fe20000010000 */
[----:B------:R-:W-:-:S03]  /*13ab0*/  F2FP.BF16.F32.PACK_AB R104, R100, R104 ;  /* 0x000000686468723e */ /* 0x000fc600000010ff */
[----:B------:R-:W-:Y:S01]  /*13ac0*/  FADD.FTZ R97, R106, R97 ;  /* 0x000000616a617221 */ /* 0x000fe20000010000 */
[----:B------:R-:W-:-:S03]  /*13ad0*/  IMAD.MOV.U32 R100, RZ, RZ, R154 ;  /* 0x000000ffff647224 */ /* 0x000fc600078e009a */
[----:B------:R-:W-:Y:S01]  /*13ae0*/  FADD.FTZ R154, R122, R97 ;  /* 0x000000617a9a7221 */ /* 0x000fe20000010000 */
        /* <DEDUP_REMOVED lines=10> */
[----:B------:R-:W-:Y:S01]  /*13b90*/  FMNMX.FTZ R97, R100, R97, !PT ;  /* 0x0000006164617209 */ /* 0x000fe20007810000 */
[----:B------:R-:W-:-:S03]  /*13ba0*/  IMAD.MOV.U32 R102, RZ, RZ, R138 ;  /* 0x000000ffff667224 */ /* 0x000fc600078e008a */
[----:B------:R-:W-:-:S04]  /*13bb0*/  FMNMX.FTZ R97, R101, R97, !PT ;  /* 0x0000006165617209 */ /* 0x000fc80007810000 */
[----:B------:R-:W-:-:S04]  /*13bc0*/  FMNMX.FTZ R97, R102, R97, !PT ;  /* 0x0000006166617209 */ /* 0x000fc80007810000 */
[----:B------:R-:W-:-:S04]  /*13bd0*/  FMNMX.FTZ R97, R113, R97, !PT ;  /* 0x0000006171617209 */ /* 0x000fc80007810000 */
[----:B------:R-:W-:-:S04]  /*13be0*/  FMNMX.FTZ R97, R112, R97, !PT ;  /* 0x0000006170617209 */ /* 0x000fc80007810000 */
[----:B------:R-:W-:-:S04]  /*13bf0*/  FMNMX.FTZ R97, R157, R97, !PT ;  /* 0x000000619d617209 */ /* 0x000fc80007810000 */
[----:B0-----:R-:W-:-:S04]  /*13c00*/  FMNMX.FTZ R97, R114, R97, !PT ;  /* 0x0000006172617209 */ /* 0x001fc80007810000 */
[----:B--2---:R-:W-:Y:S01]  /*13c10*/  FMNMX.FTZ R97, R115, R97, !PT ;  /* 0x0000006173617209 */ /* 0x004fe20007810000 */
[----:B------:R-:W0:Y:S03]  /*13c20*/  MUFU.TANH R108, R108 ;  /* 0x0000006c006c7308 */ /* 0x000e260000002400 */
[----:B------:R-:W-:-:S04]  /*13c30*/  FMNMX.FTZ R97, R116, R97, !PT ;  /* 0x0000006174617209 */ /* 0x000fc80007810000 */
[----:B------:R-:W-:-:S04]  /*13c40*/  FMNMX.FTZ R97, R117, R97, !PT ;  /* 0x0000006175617209 */ /* 0x000fc80007810000 */
[----:B------:R-:W-:-:S04]  /*13c50*/  FMNMX.FTZ R97, R118, R97, !PT ;  /* 0x0000006176617209 */ /* 0x000fc80007810000 */
[----:B------:R-:W-:-:S04]  /*13c60*/  FMNMX.FTZ R97, R119, R97, !PT ;  /* 0x0000006177617209 */ /* 0x000fc80007810000 */
[----:B------:R-:W-:-:S04]  /*13c70*/  FMNMX.FTZ R97, R120, R97, !PT ;  /* 0x0000006178617209 */ /* 0x000fc80007810000 */
[----:B0-----:R-:W-:-:S04]  /*13c80*/  FMNMX.FTZ R97, R108, R97, !PT ;  /* 0x000000616c617209 */ /* 0x001fc80007810000 */
[----:B------:R-:W-:Y:S01]  /*13c90*/  FMNMX.FTZ R97, R109, R97, !PT ;  /* 0x000000616d617209 */ /* 0x000fe20007810000 */
[----:B------:R-:W0:Y:S03]  /*13ca0*/  MUFU.TANH R136, R136 ;  /* 0x0000008800887308 */ /* 0x000e260000002400 */
[----:B------:R-:W-:Y:S01]  /*13cb0*/  FMNMX.FTZ R97, R110, R97, !PT ;  /* 0x000000616e617209 */ /* 0x000fe20007810000 */
[----:B------:R-:W-:-:S03]  /*13cc0*/  FMUL.FTZ R139, R87, UR4 ;  /* 0x00000004578b7c20 */ /* 0x000fc60008410000 */
[----:B------:R-:W-:Y:S01]  /*13cd0*/  FMNMX.FTZ R97, R111, R97, !PT ;  /* 0x000000616f617209 */ /* 0x000fe20007810000 */
[----:B------:R-:W1:Y:S01]  /*13ce0*/  MUFU.TANH R137, R137 ;  /* 0x0000008900897308 */ /* 0x000e620000002400 */
[----:B------:R-:W-:Y:S02]  /*13cf0*/  FMUL.FTZ R143, R74, UR4 ;  /* 0x000000044a8f7c20 */ /* 0x000fe40008410000 */
[----:B------:R-:W-:Y:S01]  /*13d00*/  FMNMX.FTZ R97, R133, R97, !PT ;  /* 0x0000006185617209 */ /* 0x000fe20007810000 */
[----:B------:R-:W-:-:S03]  /*13d10*/  FMUL.FTZ R147, R75, UR4 ;  /* 0x000000044b937c20 */ /* 0x000fc60008410000 */
[----:B------:R-:W-:Y:S01]  /*13d20*/  FMNMX.FTZ R97, R134, R97, !PT ;  /* 0x0000006186617209 */ /* 0x000fe20007810000 */
[----:B------:R-:W2:Y:S01]  /*13d30*/  MUFU.TANH R139, R139 ;  /* 0x0000008b008b7308 */ /* 0x000ea20000002400 */
[----:B------:R-:W-:Y:S02]  /*13d40*/  FMUL.FTZ R149, R78, UR4 ;  /* 0x000000044e957c20 */ /* 0x000fe40008410000 */
[----:B------:R-:W-:-:S05]  /*13d50*/  FMNMX.FTZ R97, R135, R97, !PT ;  /* 0x0000006187617209 */ /* 0x000fca0007810000 */
[----:B------:R-:W3:Y:S01]  /*13d60*/  MUFU.TANH R143, R143 ;  /* 0x0000008f008f7308 */ /* 0x000ee20000002400 */
[----:B0-----:R-:W-:Y:S01]  /*13d70*/  FMNMX.FTZ R97, R136, R97, !PT ;  /* 0x0000006188617209 */ /* 0x001fe20007810000 */
[----:B------:R-:W-:-:S06]  /*13d80*/  FMUL.FTZ R150, R79, UR4 ;  /* 0x000000044f967c20 */ /* 0x000fcc0008410000 */
[----:B------:R-:W0:Y:S01]  /*13d90*/  MUFU.TANH R147, R147 ;  /* 0x0000009300937308 */ /* 0x000e220000002400 */
[----:B-1----:R-:W-:-:S07]  /*13da0*/  FMNMX.FTZ R97, R137, R97, !PT ;  /* 0x0000006189617209 */ /* 0x002fce0007810000 */
[----:B------:R-:W1:Y:S01]  /*13db0*/  MUFU.TANH R149, R149 ;  /* 0x0000009500957308 */ /* 0x000e620000002400 */
[----:B--2---:R-:W-:-:S07]  /*13dc0*/  FMNMX.FTZ R97, R139, R97, !PT ;  /* 0x000000618b617209 */ /* 0x004fce0007810000 */
[----:B------:R-:W2:Y:S01]  /*13dd0*/  MUFU.TANH R150, R150 ;  /* 0x0000009600967308 */ /* 0x000ea20000002400 */
[----:B---3--:R-:W-:-:S04]  /*13de0*/  FMNMX.FTZ R97, R143, R97, !PT ;  /* 0x000000618f617209 */ /* 0x008fc80007810000 */
[----:B0-----:R-:W-:-:S04]  /*13df0*/  FMNMX.FTZ R97, R147, R97, !PT ;  /* 0x0000006193617209 */ /* 0x001fc80007810000 */
[----:B-1----:R-:W-:-:S04]  /*13e00*/  FMNMX.FTZ R74, R149, R97, !PT ;  /* 0x00000061954a7209 */ /* 0x002fc80007810000 */
[----:B--2---:R-:W-:-:S05]  /*13e10*/  FMNMX.FTZ R74, R150, R74, !PT ;  /* 0x0000004a964a7209 */ /* 0x004fca0007810000 */
[----:B------:R-:W0:Y:S02]  /*13e20*/  SHFL.BFLY PT, R75, R74, 0x2, 0x1f ;  /* 0x0c401f004a4b7f89 */ /* 0x000e2400000e0000 */
[----:B0-----:R-:W-:-:S05]  /*13e30*/  FMNMX.FTZ R74, R74, R75, !PT ;  /* 0x0000004b4a4a7209 */ /* 0x001fca0007810000 */
[----:B------:R-:W0:Y:S01]  /*13e40*/  SHFL.BFLY PT, R75, R74, 0x1, 0x1f ;  /* 0x0c201f004a4b7f89 */ /* 0x000e2200000e0000 */
[----:B------:R-:W-:Y:S02]  /*13e50*/  F2FP.BF16.F32.PACK_AB R106, R122, R106 ;  /* 0x0000006a7a6a723e */ /* 0x000fe400000010ff */
[----:B0-----:R-:W-:-:S05]  /*13e60*/  FMNMX.FTZ R74, R74, R75, !PT ;  /* 0x0000004b4a4a7209 */ /* 0x001fca0007810000 */
[----:B------:R-:W-:-:S04]  /*13e70*/  FMUL.FTZ R138, R74, R15 ;  /* 0x0000000f4a8a7220 */ /* 0x000fc80000410000 */
[-CC-:B------:R-:W-:Y:S01]  /*13e80*/  FFMA.FTZ R105, R121, R15.reuse, -R138.reuse ;  /* 0x0000000f79697223 */ /* 0x180fe2000001088a */
[-CC-:B------:R-:W-:Y:S01]  /*13e90*/  FFMA.FTZ R107, R4, R15.reuse, -R138.reuse ;  /* 0x0000000f046b7223 */ /* 0x180fe2000001088a */
[-CC-:B------:R-:W-:Y:S01]  /*13ea0*/  FFMA.FTZ R121, R3, R15.reuse, -R138.reuse ;  /* 0x0000000f03797223 */ /* 0x180fe2000001088a */
[----:B------:R1:W5:Y:S01]  /*13eb0*/  LDL.LU R4, [R1+0xf8] ;  /* 0x0000f80001047983 */ /* 0x0003620000300800 */
[-CC-:B------:R-:W-:Y:S01]  /*13ec0*/  FFMA.FTZ R122, R2, R15.reuse, -R138.reuse ;  /* 0x0000000f027a7223 */ /* 0x180fe2000001088a */
[-CC-:B------:R-:W-:Y:S02]  /*13ed0*/  FFMA.FTZ R82, R133, R15.reuse, -R138.reuse ;  /* 0x0000000f85527223 */ /* 0x180fe4000001088a */
[----:B------:R1:W5:Y:S04]  /*13ee0*/  LDL.LU R3, [R1+0xf4] ;  /* 0x0000f40001037983 */ /* 0x0003680000300800 */
[----:B------:R1:W5:Y:S04]  /*13ef0*/  LDL.LU R2, [R1+0xf0] ;  /* 0x0000f00001027983 */ /* 0x0003680000300800 */
[----:B------:R-:W2:Y:S01]  /*13f00*/  LDL R133, [R1+0x84] ;  /* 0x0000840001857983 */ /* 0x000ea20000100800 */
[-CC-:B------:R-:W-:Y:S01]  /*13f10*/  FFMA.FTZ R95, R90, R15.reuse, -R138.reuse ;  /* 0x0000000f5a5f7223 */ /* 0x180fe2000001088a */
[----:B------:R-:W-:Y:S01]  /*13f20*/  FFMA.FTZ R90, R108, R15, -R138 ;  /* 0x0000000f6c5a7223 */ /* 0x000fe2000001088a */
[----:B-----5:R-:W-:-:S05]  /*13f30*/  VIADD R108, R16, 0x200 ;  /* 0x00000200106c7836 */ /* 0x020fca0000000000 */
[----:B------:R-:W-:-:S04]  /*13f40*/  SHF.R.U32.HI R108, RZ, 0x4, R108 ;  /* 0x00000004ff6c7819 */ /* 0x000fc8000001166c */
[----:B------:R-:W-:-:S04]  /*13f50*/  LOP3.LUT R108, R108, 0x3fff, RZ, 0xc0, !PT ;  /* 0x00003fff6c6c7812 */ /* 0x000fc800078ec0ff */
[----:B------:R-:W-:Y:S01]  /*13f60*/  LOP3.LUT R108, R108, 0x2400000, RZ, 0xfc, !PT ;  /* 0x024000006c6c7812 */ /* 0x000fe200078efcff */
[----:B------:R-:W-:-:S04]  /*13f70*/  FFMA.FTZ R87, R110, R15, -R138 ;  /* 0x0000000f6e577223 */ /* 0x000fc8000001088a */
[----:B------:R-:W-:-:S04]  /*13f80*/  IMAD R108, R0, 0x6c0, R108 ;  /* 0x000006c0006c7824 */ /* 0x000fc800078e026c */
[----:B------:R-:W-:-:S05]  /*13f90*/  VIADD R110, R108, 0x40 ;  /* 0x000000406c6e7836 */ /* 0x000fca0000000000 */
[----:B------:R-:W-:Y:S01]  /*13fa0*/  R2UR UR10, R110 ;  /* 0x000000006e0a72ca */ /* 0x000fe200000e0000 */
        /* <DEDUP_REMOVED lines=8> */
[C---:B------:R-:W-:Y:S02]  /*14030*/  VIADD R110, R108.reuse, 0x180 ;  /* 0x000001806c6e7836 */ /* 0x040fe40000000000 */
[-CC-:B------:R-:W-:Y:S01]  /*14040*/  FFMA.FTZ R94, R91, R15.reuse, -R138.reuse ;  /* 0x0000000f5b5e7223 */ /* 0x180fe2000001088a */
[----:B------:R-:W-:Y:S01]  /*14050*/  FFMA.FTZ R91, R109, R15, -R138 ;  /* 0x0000000f6d5b7223 */ /* 0x000fe2000001088a */
[----:B------:R-:W-:Y:S01]  /*14060*/  IMAD.MOV.U32 R109, RZ, RZ, -0x7fffffe0 ;  /* 0x80000020ff6d7424 */ /* 0x000fe200078e00ff */
[----:B------:R-:W-:Y:S02]  /*14070*/  R2UR UR6, R108 ;  /* 0x000000006c0672ca */ /* 0x000fe400000e0000 */
[----:B------:R-:W-:Y:S01]  /*14080*/  R2UR UR30, R110 ;  /* 0x000000006e1e72ca */ /* 0x000fe200000e0000 */
[C---:B------:R-:W-:Y:S02]  /*14090*/  VIADD R110, R108.reuse, 0x1c0 ;  /* 0x000001c06c6e7836 */ /* 0x040fe40000000000 */
[----:B------:R-:W-:Y:S01]  /*140a0*/  VIADD R108, R108, 0x200 ;  /* 0x000002006c6c7836 */ /* 0x000fe20000000000 */
[----:B------:R-:W-:-:S02]  /*140b0*/  R2UR UR7, R109 ;  /* 0x000000006d0772ca */ /* 0x000fc400000e0000 */
[----:B------:R-:W-:Y:S01]  /*140c0*/  R2UR UR39, R109 ;  /* 0x000000006d2772ca */ /* 0x000fe200000e0000 */
[----:B------:R-:W-:Y:S01]  /*140d0*/  IMAD.MOV.U32 R109, RZ, RZ, -0x3ffffff0 ;  /* 0xc0000010ff6d7424 */ /* 0x000fe200078e00ff */
[----:B------:R-:W-:-:S04]  /*140e0*/  R2UR UR38, R108 ;  /* 0x000000006c2672ca */ /* 0x000fc800000e0000 */
[----:B------:R-:W-:Y:S01]  /*140f0*/  R2UR UR5, R109 ;  /* 0x000000006d0572ca */ /* 0x000fe200000e0000 */
[----:B------:R-:W-:Y:S01]  /*14100*/  WARPGROUP.ARRIVE ;  /* 0x00000000000079c5 */ /* 0x000fe20000000000 */
[----:B------:R-:W-:Y:S01]  /*14110*/  FFMA.FTZ R79, R111, R15, -R138 ;  /* 0x0000000f6f4f7223 */ /* 0x000fe2000001088a */
[----:B------:R-:W-:Y:S01]  /*14120*/  IMAD.MOV.U32 R111, RZ, RZ, -0x7fffffe0 ;  /* 0x80000020ff6f7424 */ /* 0x000fe200078e00ff */
[----:B------:R-:W-:-:S04]  /*14130*/  R2UR UR34, R110 ;  /* 0x000000006e2272ca */ /* 0x000fc800000e0000 */
[C---:B------:R-:W-:Y:S02]  /*14140*/  R2UR UR11, R111.reuse ;  /* 0x000000006f0b72ca */ /* 0x040fe400000e0000 */
[C---:B------:R-:W-:Y:S02]  /*14150*/  R2UR UR15, R111.reuse ;  /* 0x000000006f0f72ca */ /* 0x040fe400000e0000 */
[C---:B------:R-:W-:Y:S02]  /*14160*/  R2UR UR19, R111.reuse ;  /* 0x000000006f1372ca */ /* 0x040fe400000e0000 */
[C---:B------:R-:W-:Y:S02]  /*14170*/  R2UR UR23, R111.reuse ;  /* 0x000000006f1772ca */ /* 0x040fe400000e0000 */
[C---:B------:R-:W-:Y:S02]  /*14180*/  R2UR UR27, R111.reuse ;  /* 0x000000006f1b72ca */ /* 0x040fe400000e0000 */
[----:B------:R-:W-:-:S02]  /*14190*/  R2UR UR31, R111 ;  /* 0x000000006f1f72ca */ /* 0x000fc400000e0000 */
[----:B------:R-:W-:Y:S01]  /*141a0*/  R2UR UR35, R111 ;  /* 0x000000006f2372ca */ /* 0x000fe200000e0000 */
[----:B------:R-:W-:-:S05]  /*141b0*/  IMAD.MOV.U32 R111, RZ, RZ, -0x3ffffff0 ;  /* 0xc0000010ff6f7424 */ /* 0x000fca00078e00ff */
[----:B------:R-:W-:Y:S01]  /*141c0*/  R2UR UR9, R111 ;  /* 0x000000006f0972ca */ /* 0x000fe200000e0000 */
[----:B------:R-:W-:Y:S01]  /*141d0*/  IMAD.MOV.U32 R111, RZ, RZ, -0x3ffffff0 ;  /* 0xc0000010ff6f7424 */ /* 0x000fe200078e00ff */
[----:B--2---:R-:W-:-:S04]  /*141e0*/  LOP3.LUT R108, R133, 0x10000, RZ, 0xfc, !PT ;  /* 0x00010000856c7812 */ /* 0x004fc800078efcff */
[----:B------:R-:W-:Y:S01]  /*141f0*/  R2UR UR13, R111 ;  /* 0x000000006f0d72ca */ /* 0x000fe200000e0000 */
[----:B------:R-:W2:Y:S01]  /*14200*/  LDL.LU R133, [R1+0x44] ;  /* 0x0000440001857983 */ /* 0x000ea20000300800 */
[----:B------:R-:W-:-:S13]  /*14210*/  R2UR UR4, R108 ;  /* 0x000000006c0472ca */ /* 0x000fda00000e0000 */
[----:B------:R-:W-:Y:S01]  /*14220*/  HGMMA.64x96x16.F32.BF16 R24, gdesc[UR4].tnspB, R24, gsb0 ;  /* 0x41600000041879f0 */ /* 0x000fe20008001818 */
[----:B------:R-:W-:-:S05]  /*14230*/  VIADD R110, R108, 0x180 ;  /* 0x000001806c6e7836 */ /* 0x000fca0000000000 */
[----:B------:R-:W-:Y:S01]  /*14240*/  R2UR UR8, R110 ;  /* 0x000000006e0872ca */ /* 0x000fe200000e0000 */
[----:B------:R-:W-:Y:S01]  /*14250*/  VIADD R110, R108, 0x300 ;  /* 0x000003006c6e7836 */ /* 0x000fe20000000000 */
[----:B------:R-:W-:Y:S02]  /*14260*/  WARPGROUP.DEPBAR.LE gsb0, 0x0 ;  /* 0x00008000000079c5 */ /* 0x000fe40000010000 */
[----:B------:R-:W-:-:S09]  /*14270*/  WARPGROUP.ARRIVE ;  /* 0x00000000000079c5 */ /* 0x000fd20000000000 */
[----:B------:R-:W-:Y:S01]  /*14280*/  HGMMA.64x96x16.F32.BF16 R24, gdesc[UR8].tnspB, R24, gsb0 ;  /* 0x41600000081879f0 */ /* 0x000fe20008001818 */
[----:B------:R-:W-:Y:S01]  /*14290*/  R2UR UR12, R110 ;  /* 0x000000006e0c72ca */ /* 0x000fe200000e0000 */
[----:B------:R-:W-:Y:S02]  /*142a0*/  VIADD R110, R108, 0x480 ;  /* 0x000004806c6e7836 */ /* 0x000fe40000000000 */
[----:B------:R-:W-:-:S03]  /*142b0*/  IMAD.MOV.U32 R111, RZ, RZ, -0x3ffffff0 ;  /* 0xc0000010ff6f7424 */ /* 0x000fc600078e00ff */
[----:B------:R-:W-:Y:S02]  /*142c0*/  R2UR UR16, R110 ;  /* 0x000000006e1072ca */ /* 0x000fe400000e0000 */
[----:B------:R-:W-:Y:S01]  /*142d0*/  R2UR UR17, R111 ;  /* 0x000000006f1172ca */ /* 0x000fe200000e0000 */
[----:B------:R-:W-:Y:S02]  /*142e0*/  WARPGROUP.DEPBAR.LE gsb0, 0x0 ;  /* 0x00008000000079c5 */ /* 0x000fe40000010000 */
[----:B------:R-:W-:-:S06]  /*142f0*/  WARPGROUP.ARRIVE ;  /* 0x00000000000079c5 */ /* 0x000fcc0000000000 */
[----:B------:R-:W-:Y:S01]  /*14300*/  HGMMA.64x96x16.F32.BF16 R24, gdesc[UR12].tnspB, R24, gsb0 ;  /* 0x416000000c1879f0 */ /* 0x000fe20008001818 */
        /* <DEDUP_REMOVED lines=28> */
[----:B------:R-:W-:-:S04]  /*144d0*/  FADD.FTZ R109, -R74, R155 ;  /* 0x0000009b4a6d7221 */ /* 0x000fc80000010100 */
[----:B------:R-:W-:Y:S01]  /*144e0*/  FMUL.FTZ R109, R109, R15 ;  /* 0x0000000f6d6d7220 */ /* 0x000fe20000410000 */
[----:B------:R-:W-:-:S03]  /*144f0*/  VIADD R108, R108, 0xc00 ;  /* 0x00000c006c6c7836 */ /* 0x000fc60000000000 */
[----:B------:R0:W-:Y:S01]  /*14500*/  MUFU.EX2 R110, R109 ;  /* 0x0000006d006e7308 */ /* 0x0001e20000000800 */
[----:B------:R-:W-:Y:S02]  /*14510*/  WARPGROUP.DEPBAR.LE gsb0, 0x0 ;  /* 0x00008000000079c5 */ /* 0x000fe40000010000 */
[----:B------:R-:W-:-:S06]  /*14520*/  WARPGROUP.ARRIVE ;  /* 0x00000000000079c5 */ /* 0x000fcc0000000000 */
[----:B------:R-:W-:Y:S01]  /*14530*/  HGMMA.64x96x16.F32.BF16 R24, gdesc[UR32].tnspB, R24, gsb0 ;  /* 0x41600000201879f0 */ /* 0x000fe20008001818 */
[----:B0-----:R-:W-:Y:S01]  /*14540*/  IMAD.MOV.U32 R109, RZ, RZ, -0x3ffffff0 ;  /* 0xc0000010ff6d7424 */ /* 0x001fe200078e00ff */
[----:B------:R-:W-:-:S04]  /*14550*/  R2UR UR36, R108 ;  /* 0x000000006c2472ca */ /* 0x000fc800000e0000 */
[----:B------:R-:W-:Y:S01]  /*14560*/  R2UR UR37, R109 ;  /* 0x000000006d2572ca */ /* 0x000fe200000e0000 */
[----:B------:R-:W0:Y:S01]  /*14570*/  S2R R155, SR_TID.X ;  /* 0x00000000009b7919 */ /* 0x000e220000002100 */
[----:B------:R-:W2:Y:S01]  /*14580*/  MUFU.EX2 R105, R105 ;  /* 0x0000006900697308 */ /* 0x000ea20000000800 */
[----:B------:R-:W-:-:S07]  /*14590*/  FFMA.FTZ R83, R134, R15, -R138 ;  /* 0x0000000f86537223 */ /* 0x000fce000001088a */
[----:B------:R-:W3:Y:S01]  /*145a0*/  MUFU.EX2 R108, R107 ;  /* 0x0000006b006c7308 */ /* 0x000ee20000000800 */
[----:B------:R-:W-:Y:S02]  /*145b0*/  WARPGROUP.DEPBAR.LE gsb0, 0x0 ;  /* 0x00008000000079c5 */ /* 0x000fe40000010000 */
[----:B------:R-:W-:-:S06]  /*145c0*/  WARPGROUP.ARRIVE ;  /* 0x00000000000079c5 */ /* 0x000fcc0000000000 */
[----:B------:R-:W-:Y:S01]  /*145d0*/  HGMMA.64x96x16.F32.BF16 R24, gdesc[UR36].tnspB, R24, gsb0 ;  /* 0x41600000241879f0 */ /* 0x000fe20008001818 */
[----:B0-----:R-:W-:Y:S02]  /*145e0*/  SHF.R.U32.HI R134, RZ, 0x7, R155 ;  /* 0x00000007ff867819 */ /* 0x001fe4000001169b */
[----:B------:R-:W-:-:S03]  /*145f0*/  ISETP.GE.U32.AND P2, PT, R155, 0x180, PT ;  /* 0x000001809b00780c */ /* 0x000fc60003f46070 */
[----:B------:R-:W-:Y:S01]  /*14600*/  VIADD R109, R134, 0x9 ;  /* 0x00000009866d7836 */ /* 0x000fe20000000000 */
[----:B------:R-:W-:Y:S01]  /*14610*/  MUFU.EX2 R107, R121 ;  /* 0x00000079006b7308 */ /* 0x000fe20000000800 */
[----:B--2---:R-:W-:-:S03]  /*14620*/  FFMA.FTZ R111, R110, R133, R105 ;  /* 0x000000856e6f7223 */ /* 0x004fc60000010069 */
[----:B------:R-:W-:-:S04]  /*14630*/  SEL R109, R109, 0x9, !P2 ;  /* 0x000000096d6d7807 */ /* 0x000fc80005000000 */
[----:B------:R-:W-:Y:S01]  /*14640*/  MUFU.EX2 R122, R122 ;  /* 0x0000007a007a7308 */ /* 0x000fe20000000800 */
[----:B---3--:R-:W-:-:S07]  /*14650*/  F2FP.BF16.F32.PACK_AB R105, R108, R105 ;  /* 0x000000696c69723e */ /* 0x008fce00000010ff */
[----:B------:R-:W0:Y:S01]  /*14660*/  MUFU.EX2 R132, R132 ;  /* 0x0000008400847308 */ /* 0x000e220000000800 */
[----:B------:R-:W-:-:S07]  /*14670*/  FFMA.FTZ R97, R103, R15, -R138 ;  /* 0x0000000f67617223 */ /* 0x000fce000001088a */
[----:B------:R-:W2:Y:S01]  /*14680*/  MUFU.EX2 R131, R131 ;  /* 0x0000008300837308 */ /* 0x000ea20000000800 */
[----:B------:R-:W-:-:S07]  /*14690*/  FFMA.FTZ R98, R98, R15, -R138 ;  /* 0x0000000f62627223 */ /* 0x000fce000001088a */
[----:B------:R-:W3:Y:S08]  /*146a0*/  MUFU.EX2 R130, R130 ;  /* 0x0000008200827308 */ /* 0x000ef00000000800 */
[----:B------:R-:W-:Y:S01]  /*146b0*/  MUFU.EX2 R95, R95 ;  /* 0x0000005f005f7308 */ /* 0x000fe20000000800 */
[----:B------:R-:W-:Y:S01]  /*146c0*/  FFMA.FTZ R99, R99, R15, -R138 ;  /* 0x0000000f63637223 */ /* 0x000fe2000001088a */
[----:B0-----:R-:W-:-:S06]  /*146d0*/  FADD.FTZ R154, R132, R154 ;  /* 0x0000009a849a7221 */ /* 0x001fcc0000010000 */
[----:B------:R-:W-:Y:S01]  /*146e0*/  MUFU.EX2 R129, R129 ;  /* 0x0000008100817308 */ /* 0x000fe20000000800 */
[----:B------:R-:W-:-:S07]  /*146f0*/  FFMA.FTZ R100, R100, R15, -R138 ;  /* 0x0000000f64647223 */ /* 0x000fce000001088a */
[----:B------:R-:W-:Y:S01]  /*14700*/  MUFU.EX2 R97, R97 ;  /* 0x0000006100617308 */ /* 0x000fe20000000800 */
[----:B--2---:R-:W-:-:S07]  /*14710*/  FADD.FTZ R154, R131, R154 ;  /* 0x0000009a839a7221 */ /* 0x004fce0000010000 */
[----:B------:R-:W-:Y:S01]  /*14720*/  MUFU.EX2 R128, R128 ;  /* 0x0000008000807308 */ /* 0x000fe20000000800 */
[----:B------:R-:W-:Y:S02]  /*14730*/  WARPGROUP.DEPBAR.LE gsb0, 0x0 ;  /* 0x00008000000079c5 */ /* 0x000fe40000010000 */
[----:B------:R0:W-:Y:S06]  /*14740*/  BAR.ARV R109, 0x100 ;  /* 0x0004006d0000751d */ /* 0x0001ec0000002000 */
[----:B0-----:R-:W-:Y:S01]  /*14750*/  FADD.FTZ R109, R108, R111 ;  /* 0x0000006f6c6d7221 */ /* 0x001fe20000010000 */
[----:B------:R-:W-:-:S02]  /*14760*/  @!P1 IMAD R111, R145, 0x8, R16 ;  /* 0x00000008916f9824 */ /* 0x000fc400078e0210 */
[----:B------:R-:W-:Y:S02]  /*14770*/  @!P1 IMAD R108, R0, 0x8, R16 ;  /* 0x00000008006c9824 */ /* 0x000fe400078e0210 */
[----:B------:R-:W-:Y:S02]  /*14780*/  @!P1 VIADD R111, R111, 0x31c40 ;  /* 0x00031c406f6f9836 */ /* 0x000fe40000000000 */
[----:B------:R-:W-:Y:S02]  /*14790*/  @!P1 VIADD R108, R108, 0x31c60 ;  /* 0x00031c606c6c9836 */ /* 0x000fe40000000000 */
[----:B------:R-:W-:Y:S01]  /*147a0*/  FADD.FTZ R0, R107, R109 ;  /* 0x0000006d6b007221 */ /* 0x000fe20000010000 */
[----:B------:R-:W-:Y:S02]  /*147b0*/  F2FP.BF16.F32.PACK_AB R107, R122, R107 ;  /* 0x0000006b7a6b723e */ /* 0x000fe400000010ff */
[----:B------:R-:W-:Y:S02]  /*147c0*/  @!P1 PRMT R111, RZ, 0x654, R111 ;  /* 0x00000654ff6f9816 */ /* 0x000fe4000000006f */
[----:B------:R-:W-:-:S02]  /*147d0*/  @!P1 PRMT R108, RZ, 0x654, R108 ;  /* 0x00000654ff6c9816 */ /* 0x000fc4000000006c */
[----:B------:R0:W-:Y:S02]  /*147e0*/  @!P1 SYNCS.ARRIVE.TRANS64.RED.A1T0 RZ, [R111+URZ], RZ ;  /* 0x000000ff6fff99a7 */ /* 0x0001e4000810043f */
[----:B------:R2:W-:Y:S01]  /*147f0*/  @!P1 SYNCS.ARRIVE.TRANS64.RED.A1T0 RZ, [R108+URZ], RZ ;  /* 0x000000ff6cff99a7 */ /* 0x0005e2000810043f */
[----:B------:R4:W-:Y:S01]  /*14800*/  STSM.16.M88.4 [R18+0x24300], R104 ;  /* 0x0243006812007844 */ /* 0x0009e20000000200 */
[----:B------:R-:W-:Y:S01]  /*14810*/  MUFU.EX2 R98, R98 ;  /* 0x0000006200627308 */ /* 0x000fe20000000800 */
[----:B------:R-:W-:-:S07]  /*14820*/  FADD.FTZ R122, R122, R0 ;  /* 0x000000007a7a7221 */ /* 0x000fce0000010000 */
[----:B----4-:R-:W-:Y:S08]  /*14830*/  MUFU.EX2 R105, R89 ;  /* 0x0000005900697308 */ /* 0x010ff00000000800 */
[----:B------:R-:W4:Y:S01]  /*14840*/  MUFU.EX2 R89, R94 ;  /* 0x0000005e00597308 */ /* 0x000f220000000800 */
[----:B------:R-:W-:Y:S01]  /*14850*/  FFMA.FTZ R101, R101, R15, -R138 ;  /* 0x0000000f65657223 */ /* 0x000fe2000001088a */
[----:B---3--:R-:W-:-:S06]  /*14860*/  FADD.FTZ R154, R130, R154 ;  /* 0x0000009a829a7221 */ /* 0x008fcc0000010000 */
[----:B------:R-:W3:Y:S01]  /*14870*/  MUFU.EX2 R127, R127 ;  /* 0x0000007f007f7308 */ /* 0x000ee20000000800 */
[----:B------:R-:W-:-:S07]  /*14880*/  FFMA.FTZ R102, R102, R15, -R138 ;  /* 0x0000000f66667223 */ /* 0x000fce000001088a */
[----:B------:R-:W-:Y:S08]  /*14890*/  MUFU.EX2 R121, R81 ;  /* 0x0000005100797308 */ /* 0x000ff00000000800 */
[----:B------:R4:W-:Y:S08]  /*148a0*/  MUFU.EX2 R133, R80 ;  /* 0x0000005000857308 */ /* 0x0009f00000000800 */
[----:B------:R-:W-:Y:S01]  /*148b0*/  MUFU.EX2 R81, R99 ;  /* 0x0000006300517308 */ /* 0x000fe20000000800 */
[----:B----4-:R-:W-:Y:S01]  /*148c0*/  FADD.FTZ R80, R89, R122 ;  /* 0x0000007a59507221 */ /* 0x010fe20000010000 */
[----:B------:R-:W-:-:S03]  /*148d0*/  FADD.FTZ R154, R129, R154 ;  /* 0x0000009a819a7221 */ /* 0x000fc60000010000 */
[----:B------:R-:W-:-:S03]  /*148e0*/  FADD.FTZ R80, R95, R80 ;  /* 0x000000505f507221 */ /* 0x000fc60000010000 */
[----:B------:R-:W4:Y:S01]  /*148f0*/  MUFU.EX2 R126, R126 ;  /* 0x0000007e007e7308 */ /* 0x000f220000000800 */
[----:B------:R-:W-:Y:S01]  /*14900*/  FADD.FTZ R80, R97, R80 ;  /* 0x0000005061507221 */ /* 0x000fe20000010000 */
[----:B------:R-:W-:-:S06]  /*14910*/  FFMA.FTZ R103, R113, R15, -R138 ;  /* 0x0000000f71677223 */ /* 0x000fcc000001088a */
[----:B------:R-:W1:Y:S01]  /*14920*/  MUFU.EX2 R100, R100 ;  /* 0x0000006400647308 */ /* 0x000e620000000800 */
[-CC-:B------:R-:W-:Y:S01]  /*14930*/  FFMA.FTZ R112, R112, R15.reuse, -R138.reuse ;  /* 0x0000000f70707223 */ /* 0x180fe2000001088a */
[-CC-:B------:R-:W-:Y:S01]  /*14940*/  FFMA.FTZ R113, R157, R15.reuse, -R138.reuse ;  /* 0x0000000f9d717223 */ /* 0x180fe2000001088a */
[-CC-:B------:R-:W-:Y:S01]  /*14950*/  FFMA.FTZ R114, R114, R15.reuse, -R138.reuse ;  /* 0x0000000f72727223 */ /* 0x180fe2000001088a */
[----:B------:R-:W-:-:S04]  /*14960*/  FFMA.FTZ R115, R115, R15, -R138 ;  /* 0x0000000f73737223 */ /* 0x000fc8000001088a */
[----:B------:R-:W0:Y:S01]  /*14970*/  MUFU.EX2 R125, R125 ;  /* 0x0000007d007d7308 */ /* 0x000e220000000800 */
        /* <DEDUP_REMOVED lines=15> */
[----:B------:R-:W-:-:S07]  /*14a70*/  FADD.FTZ R154, R128, R154 ;  /* 0x0000009a809a7221 */ /* 0x000fce0000010000 */
[----:B------:R4:W-:Y:S01]  /*14a80*/  MUFU.EX2 R138, R84 ;  /* 0x00000054008a7308 */ /* 0x0009e20000000800 */
[----:B---3--:R-:W-:-:S07]  /*14a90*/  FADD.FTZ R154, R127, R154 ;  /* 0x0000009a7f9a7221 */ /* 0x008fce0000010000 */
[----:B------:R-:W3:Y:S01]  /*14aa0*/  MUFU.EX2 R102, R102 ;  /* 0x0000006600667308 */ /* 0x000ee20000000800 */
[----:B----4-:R-:W-:Y:S01]  /*14ab0*/  FADD.FTZ R84, R98, R80 ;  /* 0x0000005062547221 */ /* 0x010fe20000010000 */
[----:B------:R-:W-:-:S03]  /*14ac0*/  FADD.FTZ R154, R126, R154 ;  /* 0x0000009a7e9a7221 */ /* 0x000fc60000010000 */
[----:B------:R-:W-:-:S03]  /*14ad0*/  FADD.FTZ R84, R81, R84 ;  /* 0x0000005451547221 */ /* 0x000fc60000010000 */
[----:B------:R-:W4:Y:S01]  /*14ae0*/  MUFU.EX2 R123, R123 ;  /* 0x0000007b007b7308 */ /* 0x000f220000000800 */
[----:B-1----:R-:W-:-:S07]  /*14af0*/  FADD.FTZ R84, R100, R84 ;  /* 0x0000005464547221 */ /* 0x002fce0000010000 */
[----:B------:R-:W-:Y:S08]  /*14b00*/  MUFU.EX2 R137, R85 ;  /* 0x0000005500897308 */ /* 0x000ff00000000800 */
[----:B------:R-:W1:Y:S01]  /*14b10*/  MUFU.EX2 R85, R103 ;  /* 0x0000006700557308 */ /* 0x000e620000000800 */
[----:B0-----:R-:W-:Y:S01]  /*14b20*/  FADD.FTZ R154, R125, R154 ;  /* 0x0000009a7d9a7221 */ /* 0x001fe20000010000 */
[----:B--2---:R-:W-:-:S06]  /*14b30*/  FADD.FTZ R84, R101, R84 ;  /* 0x0000005465547221 */ /* 0x004fcc0000010000 */
[----:B------:R-:W0:Y:S01]  /*14b40*/  MUFU.EX2 R111, R76 ;  /* 0x0000004c006f7308 */ /* 0x000e220000000800 */
[----:B------:R-:W-:-:S07]  /*14b50*/  F2FP.BF16.F32.PACK_AB R89, R95, R89 ;  /* 0x000000595f59723e */ /* 0x000fce00000010ff */
[----:B------:R-:W2:Y:S01]  /*14b60*/  MUFU.EX2 R112, R112 ;  /* 0x0000007000707308 */ /* 0x000ea20000000800 */
[----:B---3--:R-:W-:-:S07]  /*14b70*/  FADD.FTZ R84, R102, R84 ;  /* 0x0000005466547221 */ /* 0x008fce0000010000 */
[----:B------:R-:W3:Y:S08]  /*14b80*/  MUFU.EX2 R113, R113 ;  /* 0x0000007100717308 */ /* 0x000ef00000000800 */
[----:B------:R-:W3:Y:S08]  /*14b90*/  MUFU.EX2 R109, R73 ;  /* 0x00000049006d7308 */ /* 0x000ef00000000800 */
[----:B------:R4:W-:Y:S08]  /*14ba0*/  MUFU.EX2 R95, R87 ;  /* 0x00000057005f7308 */ /* 0x0009f00000000800 */
[----:B------:R-:W3:Y:S01]  /*14bb0*/  MUFU.EX2 R114, R114 ;  /* 0x0000007200727308 */ /* 0x000ee20000000800 */
[----:B----4-:R-:W-:-:S04]  /*14bc0*/  FADD.FTZ R87, R124, R154 ;  /* 0x0000009a7c577221 */ /* 0x010fc80000010000 */
[----:B------:R-:W-:-:S03]  /*14bd0*/  FADD.FTZ R87, R123, R87 ;  /* 0x000000577b577221 */ /* 0x000fc60000010000 */
[----:B------:R4:W-:Y:S02]  /*14be0*/  MUFU.EX2 R94, R91 ;  /* 0x0000005b005e7308 */ /* 0x0009e40000000800 */
[----:B----4-:R-:W-:-:S06]  /*14bf0*/  F2FP.BF16.F32.PACK_AB R91, R98, R97 ;  /* 0x00000061625b723e */ /* 0x010fcc00000010ff */
[----:B------:R-:W4:Y:S08]  /*14c00*/  MUFU.EX2 R115, R115 ;  /* 0x0000007300737308 */ /* 0x000f300000000800 */
[----:B------:R-:W-:Y:S08]  /*14c10*/  MUFU.EX2 R98, R79 ;  /* 0x0000004f00627308 */ /* 0x000ff00000000800 */
[----:B------:R1:W-:Y:S02]  /*14c20*/  MUFU.EX2 R79, R82 ;  /* 0x00000052004f7308 */ /* 0x0003e40000000800 */
[----:B-1----:R-:W-:-:S06]  /*14c30*/  FADD.FTZ R82, R85, R84 ;  /* 0x0000005455527221 */ /* 0x002fcc0000010000 */
[----:B------:R-:W1:Y:S01]  /*14c40*/  MUFU.EX2 R116, R116 ;  /* 0x0000007400747308 */ /* 0x000e620000000800 */
[----:B0-----:R-:W-:Y:S01]  /*14c50*/  FADD.FTZ R84, R111, R87 ;  /* 0x000000576f547221 */ /* 0x001fe20000010000 */
[----:B--2---:R-:W-:-:S03]  /*14c60*/  FADD.FTZ R82, R112, R82 ;  /* 0x0000005270527221 */ /* 0x004fc60000010000 */
[----:B------:R-:W-:-:S03]  /*14c70*/  FADD.FTZ R84, R121, R84 ;  /* 0x0000005479547221 */ /* 0x000fc60000010000 */
[----:B------:R-:W-:Y:S01]  /*14c80*/  MUFU.EX2 R108, R88 ;  /* 0x00000058006c7308 */ /* 0x000fe20000000800 */
[----:B---3--:R-:W-:-:S07]  /*14c90*/  FADD.FTZ R82, R113, R82 ;  /* 0x0000005271527221 */ /* 0x008fce0000010000 */
[----:B------:R-:W0:Y:S08]  /*14ca0*/  MUFU.EX2 R117, R117 ;  /* 0x0000007500757308 */ /* 0x000e300000000800 */
[----:B------:R-:W-:Y:S08]  /*14cb0*/  MUFU.EX2 R134, R77 ;  /* 0x0000004d00867308 */ /* 0x000ff00000000800 */
[----:B------:R2:W-:Y:S08]  /*14cc0*/  MUFU.EX2 R99, R83 ;  /* 0x0000005300637308 */ /* 0x0005f00000000800 */
[----:B------:R-:W3:Y:S01]  /*14cd0*/  MUFU.EX2 R118, R118 ;  /* 0x0000007600767308 */ /* 0x000ee20000000800 */
[----:B--2---:R-:W-:Y:S01]  /*14ce0*/  FADD.FTZ R83, R109, R84 ;  /* 0x000000546d537221 */ /* 0x004fe20000010000 */
[----:B------:R-:W-:-:S04]  /*14cf0*/  FADD.FTZ R84, R114, R82 ;  /* 0x0000005272547221 */ /* 0x000fc80000010000 */
[----:B----4-:R-:W-:Y:S02]  /*14d00*/  FADD.FTZ R84, R115, R84 ;  /* 0x0000005473547221 */ /* 0x010fe40000010000 */
[----:B------:R-:W2:Y:S01]  /*14d10*/  MUFU.EX2 R107, R96 ;  /* 0x00000060006b7308 */ /* 0x000ea20000000800 */
[----:B------:R-:W-:Y:S01]  /*14d20*/  FADD.FTZ R83, R133, R83 ;  /* 0x0000005385537221 */ /* 0x000fe20000010000 */
[----:B-1----:R-:W-:-:S06]  /*14d30*/  FADD.FTZ R84, R116, R84 ;  /* 0x0000005474547221 */ /* 0x002fcc0000010000 */
[----:B------:R-:W1:Y:S01]  /*14d40*/  MUFU.EX2 R119, R119 ;  /* 0x0000007700777308 */ /* 0x000e620000000800 */
[----:B0-----:R-:W-:-:S07]  /*14d50*/  FADD.FTZ R87, R117, R84 ;  /* 0x0000005475577221 */ /* 0x001fce0000010000 */
[----:B------:R-:W0:Y:S01]  /*14d60*/  MUFU.EX2 R135, R72 ;  /* 0x0000004800877308 */ /* 0x000e220000000800 */
[----:B------:R-:W-:-:S07]  /*14d70*/  F2FP.BF16.F32.PACK_AB R88, R131, R132 ;  /* 0x000000848358723e */ /* 0x000fce00000010ff */
[----:B------:R-:W4:Y:S01]  /*14d80*/  MUFU.EX2 R120, R120 ;  /* 0x0000007800787308 */ /* 0x000f220000000800 */
[----:B------:R-:W-:Y:S02]  /*14d90*/  F2FP.BF16.F32.PACK_AB R80, R127, R128 ;  /* 0x000000807f50723e */ /* 0x000fe400000010ff */
[----:B------:R-:W-:-:S05]  /*14da0*/  F2FP.BF16.F32.PACK_AB R81, R100, R81 ;  /* 0x000000516451723e */ /* 0x000fca00000010ff */
[----:B------:R-:W4:Y:S01]  /*14db0*/  MUFU.EX2 R106, R93 ;  /* 0x0000005d006a7308 */ /* 0x000f220000000800 */
[----:B------:R-:W-:Y:S01]  /*14dc0*/  F2FP.BF16.F32.PACK_AB R82, R125, R126 ;  /* 0x0000007e7d52723e */ /* 0x000fe200000010ff */
[----:B---3--:R-:W-:-:S06]  /*14dd0*/  FADD.FTZ R87, R118, R87 ;  /* 0x0000005776577221 */ /* 0x008fcc0000010000 */
[----:B------:R3:W-:Y:S08]  /*14de0*/  MUFU.EX2 R97, R86 ;  /* 0x0000005600617308 */ /* 0x0007f00000000800 */
[----:B------:R2:W4:Y:S01]  /*14df0*/  MUFU.EX2 R0, R90 ;  /* 0x0000005a00007308 */ /* 0x0005220000000800 */
[----:B---3--:R-:W-:Y:S01]  /*14e00*/  FADD.FTZ R86, R108, R83 ;  /* 0x000000536c567221 */ /* 0x008fe20000010000 */
[----:B------:R-:W-:-:S03]  /*14e10*/  F2FP.BF16.F32.PACK_AB R83, R102, R101 ;  /* 0x000000656653723e */ /* 0x000fc600000010ff */
[----:B------:R-:W-:-:S03]  /*14e20*/  FADD.FTZ R86, R134, R86 ;  /* 0x0000005686567221 */ /* 0x000fc60000010000 */
[----:B------:R-:W3:Y:S01]  /*14e30*/  MUFU.EX2 R136, R21 ;  /* 0x0000001500887308 */ /* 0x000ee20000000800 */
[----:B--2---:R-:W-:Y:S01]  /*14e40*/  F2FP.BF16.F32.PACK_AB R90, R129, R130 ;  /* 0x00000082815a723e */ /* 0x004fe200000010ff */
[----:B------:R-:W-:-:S04]  /*14e50*/  FADD.FTZ R86, R107, R86 ;  /* 0x000000566b567221 */ /* 0x000fc80000010000 */
[----:B------:R-:W-:Y:S04]  /*14e60*/  STSM.16.M88.4 [R18+0x25b00], R88 ;  /* 0x025b005812007844 */ /* 0x000fe80000000200 */
[----:B------:R1:W-:Y:S01]  /*14e70*/  STSM.16.M88.4 [R18+0x27300], R80 ;  /* 0x0273005012007844 */ /* 0x0003e20000000200 */
[----:B------:R-:W2:Y:S01]  /*14e80*/  MUFU.EX2 R104, R92 ;  /* 0x0000005c00687308 */ /* 0x000ea20000000800 */
[----:B-1----:R-:W-:Y:S01]  /*14e90*/  FADD.FTZ R81, R119, R87 ;  /* 0x0000005777517221 */ /* 0x002fe20000010000 */
[----:B0-----:R-:W-:-:S03]  /*14ea0*/  FADD.FTZ R80, R135, R86 ;  /* 0x0000005687507221 */ /* 0x001fc60000010000 */
[----:B----4-:R-:W-:Y:S01]  /*14eb0*/  FADD.FTZ R81, R120, R81 ;  /* 0x0000005178517221 */ /* 0x010fe20000010000 */
[----:B------:R-:W-:-:S03]  /*14ec0*/  FADD.FTZ R80, R106, R80 ;  /* 0x000000506a507221 */ /* 0x000fc60000010000 */
[----:B------:R-:W-:Y:S01]  /*14ed0*/  FADD.FTZ R81, R0, R81 ;  /* 0x0000005100517221 */ /* 0x000fe20000010000 */
[----:B---3--:R-:W-:Y:S01]  /*14ee0*/  FADD.FTZ R80, R136, R80 ;  /* 0x0000005088507221 */ /* 0x008fe20000010000 */
[----:B------:R-:W0:Y:S02]  /*14ef0*/  MUFU.EX2 R93, R140 ;  /* 0x0000008c005d7308 */ /* 0x000e240000000800 */
[----:B------:R-:W-:Y:S01]  /*14f00*/  FADD.FTZ R81, R94, R81 ;  /* 0x000000515e517221 */ /* 0x000fe20000010000 */
[----:B------:R-:W-:-:S03]  /*14f10*/  FADD.FTZ R80, R105, R80 ;  /* 0x0000005069507221 */ /* 0x000fc60000010000 */
[----:B------:R-:W-:Y:S01]  /*14f20*/  FADD.FTZ R81, R95, R81 ;  /* 0x000000515f517221 */ /* 0x000fe20000010000 */
[----:B------:R-:W-:Y:S01]  /*14f30*/  FADD.FTZ R80, R137, R80 ;  /* 0x0000005089507221 */ /* 0x000fe20000010000 */
[----:B------:R-:W1:Y:S02]  /*14f40*/  MUFU.EX2 R96, R141 ;  /* 0x0000008d00607308 */ /* 0x000e640000000800 */
[----:B------:R-:W-:Y:S01]  /*14f50*/  FADD.FTZ R100, R98, R81 ;  /* 0x0000005162647221 */ /* 0x000fe20000010000 */
[----:B--2---:R-:W-:-:S05]  /*14f60*/  FADD.FTZ R82, R104, R80 ;  /* 0x0000005068527221 */ /* 0x004fca0000010000 */
[----:B------:R-:W2:Y:S01]  /*14f70*/  MUFU.EX2 R75, R75 ;  /* 0x0000004b004b7308 */ /* 0x000ea20000000800 */
[----:B------:R-:W-:Y:S01]  /*14f80*/  FADD.FTZ R100, R79, R100 ;  /* 0x000000644f647221 */ /* 0x000fe20000010000 */
[----:B------:R-:W-:-:S06]  /*14f90*/  FADD.FTZ R82, R138, R82 ;  /* 0x000000528a527221 */ /* 0x000fcc0000010000 */
[----:B------:R-:W3:Y:S01]  /*14fa0*/  MUFU.EX2 R77, R142 ;  /* 0x0000008e004d7308 */ /* 0x000ee20000000800 */
[----:B------:R-:W-:-:S07]  /*14fb0*/  FADD.FTZ R100, R99, R100 ;  /* 0x0000006463647221 */ /* 0x000fce0000010000 */
[----:B------:R-:W4:Y:S01]  /*14fc0*/  MUFU.EX2 R78, R78 ;  /* 0x0000004e004e7308 */ /* 0x000f220000000800 */
[----:B------:R-:W-:Y:S01]  /*14fd0*/  F2FP.BF16.F32.PACK_AB R84, R123, R124 ;  /* 0x0000007c7b54723e */ /* 0x000fe200000010ff */
[----:B0-----:R-:W-:Y:S01]  /*14fe0*/  FADD.FTZ R101, R93, R82 ;  /* 0x000000525d657221 */ /* 0x001fe20000010000 */
[----:B------:R-:W-:-:S05]  /*14ff0*/  F2FP.BF16.F32.PACK_AB R85, R112, R85 ;  /* 0x000000557055723e */ /* 0x000fca00000010ff */
[----:B------:R-:W0:Y:S01]  /*15000*/  MUFU.EX2 R92, R146 ;  /* 0x00000092005c7308 */ /* 0x000e220000000800 */
[----:B------:R-:W-:Y:S02]  /*15010*/  F2FP.BF16.F32.PACK_AB R86, R121, R111 ;  /* 0x0000006f7956723e */ /* 0x000fe400000010ff */
[----:B------:R-:W-:-:S05]  /*15020*/  F2FP.BF16.F32.PACK_AB R87, R114, R113 ;  /* 0x000000717257723e */ /* 0x000fca00000010ff */
[----:B------:R-:W0:Y:S01]  /*15030*/  MUFU.EX2 R139, R139 ;  /* 0x0000008b008b7308 */ /* 0x000e220000000800 */
[----:B------:R-:W-:Y:S01]  /*15040*/  FADD.FTZ R100, R97, R100 ;  /* 0x0000006461647221 */ /* 0x000fe20000010000 */
[----:B------:R-:W-:Y:S02]  /*15050*/  F2FP.BF16.F32.PACK_AB R88, R133, R109 ;  /* 0x0000006d8558723e */ /* 0x000fe400000010ff */
[----:B------:R-:W-:-:S04]  /*15060*/  F2FP.BF16.F32.PACK_AB R89, R116, R115 ;  /* 0x000000737459723e */ /* 0x000fc800000010ff */
[----:B------:R-:W0:Y:S01]  /*15070*/  MUFU.EX2 R21, R148 ;  /* 0x0000009400157308 */ /* 0x000e220000000800 */
[----:B------:R-:W-:Y:S02]  /*15080*/  F2FP.BF16.F32.PACK_AB R90, R134, R108 ;  /* 0x0000006c865a723e */ /* 0x000fe400000010ff */
[----:B------:R-:W-:Y:S01]  /*15090*/  F2FP.BF16.F32.PACK_AB R91, R118, R117 ;  /* 0x00000075765b723e */ /* 0x000fe200000010ff */
[----:B------:R2:W-:Y:S01]  /*150a0*/  STSM.16.M88.4 [R18+0x28b00], R84 ;  /* 0x028b005412007844 */ /* 0x0005e20000000200 */
[----:B------:R-:W-:-:S03]  /*150b0*/  F2FP.BF16.F32.PACK_AB R83, R94, R0 ;  /* 0x000000005e53723e */ /* 0x000fc600000010ff */
[----:B------:R-:W0:Y:S01]  /*150c0*/  MUFU.EX2 R143, R143 ;  /* 0x0000008f008f7308 */ /* 0x000e220000000800 */
[----:B-1----:R-:W-:Y:S01]  /*150d0*/  FADD.FTZ R0, R96, R101 ;  /* 0x0000006560007221 */ /* 0x002fe20000010000 */
[----:B------:R3:W-:Y:S06]  /*150e0*/  STSM.16.M88.4 [R18+0x2a300], R88 ;  /* 0x02a3005812007844 */ /* 0x0007ec0000000200 */
[----:B------:R-:W1:Y:S01]  /*150f0*/  MUFU.EX2 R72, R151 ;  /* 0x0000009700487308 */ /* 0x000e620000000800 */
[----:B--2---:R-:W-:-:S07]  /*15100*/  FADD.FTZ R87, R75, R100 ;  /* 0x000000644b577221 */ /* 0x004fce0000010000 */
[----:B------:R-:W2:Y:S01]  /*15110*/  MUFU.EX2 R147, R147 ;  /* 0x0000009300937308 */ /* 0x000ea20000000800 */
[----:B---3--:R-:W-:Y:S01]  /*15120*/  FADD.FTZ R89, R77, R0 ;  /* 0x000000004d597221 */ /* 0x008fe20000010000 */
[----:B----4-:R-:W-:-:S06]  /*15130*/  FADD.FTZ R0, R78, R87 ;  /* 0x000000574e007221 */ /* 0x010fcc0000010000 */
[----:B------:R-:W3:Y:S01]  /*15140*/  MUFU.EX2 R73, R152 ;  /* 0x0000009800497308 */ /* 0x000ee20000000800 */
[----:B0-----:R-:W-:Y:S01]  /*15150*/  FADD.FTZ R88, R92, R89 ;  /* 0x000000595c587221 */ /* 0x001fe20000010000 */
[----:B------:R-:W-:-:S06]  /*15160*/  FADD.FTZ R0, R139, R0 ;  /* 0x000000008b007221 */ /* 0x000fcc0000010000 */
[----:B------:R-:W-:Y:S08]  /*15170*/  MUFU.EX2 R149, R149 ;  /* 0x0000009500957308 */ /* 0x000ff00000000800 */
[----:B------:R-:W0:Y:S01]  /*15180*/  MUFU.EX2 R150, R150 ;  /* 0x0000009600967308 */ /* 0x000e220000000800 */
[----:B------:R-:W-:Y:S01]  /*15190*/  F2FP.BF16.F32.PACK_AB R87, R99, R79 ;  /* 0x0000004f6357723e */ /* 0x000fe200000010ff */
[----:B------:R-:W-:-:S06]  /*151a0*/  FADD.FTZ R79, R21, R88 ;  /* 0x00000058154f7221 */ /* 0x000fcc0000010000 */
[----:B------:R-:W4:Y:S01]  /*151b0*/  MUFU.EX2 R76, R153 ;  /* 0x00000099004c7308 */ /* 0x000f220000000800 */
[----:B------:R-:W-:Y:S01]  /*151c0*/  FADD.FTZ R0, R143, R0 ;  /* 0x000000008f007221 */ /* 0x000fe20000010000 */
[----:B-1----:R-:W-:Y:S01]  /*151d0*/  FADD.FTZ R94, R72, R79 ;  /* 0x0000004f485e7221 */ /* 0x002fe20000010000 */
[----:B------:R-:W-:Y:S02]  /*151e0*/  F2FP.BF16.F32.PACK_AB R85, R98, R95 ;  /* 0x0000005f6255723e */ /* 0x000fe400000010ff */
[----:B--2---:R-:W-:Y:S01]  /*151f0*/  FADD.FTZ R0, R147, R0 ;  /* 0x0000000093007221 */ /* 0x004fe20000010000 */
[----:B------:R-:W-:Y:S01]  /*15200*/  F2FP.BF16.F32.PACK_AB R89, R75, R97 ;  /* 0x000000614b59723e */ /* 0x000fe200000010ff */
[----:B---3--:R-:W-:Y:S01]  /*15210*/  FADD.FTZ R75, R73, R94 ;  /* 0x0000005e494b7221 */ /* 0x008fe20000010000 */
[----:B0-----:R-:W-:Y:S01]  /*15220*/  F2FP.BF16.F32.PACK_AB R95, R150, R149 ;  /* 0x00000095965f723e */ /* 0x001fe200000010ff */
[----:B------:R-:W-:Y:S01]  /*15230*/  FADD.FTZ R149, R149, R0 ;  /* 0x0000000095957221 */ /* 0x000fe20000010000 */
[----:B------:R-:W-:-:S02]  /*15240*/  F2FP.BF16.F32.PACK_AB R90, R92, R77 ;  /* 0x0000004d5c5a723e */ /* 0x000fc400000010ff */
[----:B------:R-:W-:Y:S01]  /*15250*/  F2FP.BF16.F32.PACK_AB R92, R72, R21 ;  /* 0x00000015485c723e */ /* 0x000fe200000010ff */
[----:B------:R-:W-:Y:S01]  /*15260*/  FADD.FTZ R0, R150, R149 ;  /* 0x0000009596007221 */ /* 0x000fe20000010000 */
[----:B------:R-:W2:Y:S01]  /*15270*/  LDL R72, [R1+0x78] ;  /* 0x0000780001487983 */ /* 0x000ea20000100800 */
[----:B----4-:R-:W-:-:S03]  /*15280*/  FADD.FTZ R75, R76, R75 ;  /* 0x0000004b4c4b7221 */ /* 0x010fc60000010000 */
[----:B------:R-:W3:Y:S01]  /*15290*/  LDL.LU R21, [R1+0x40] ;  /* 0x0000400001157983 */ /* 0x000ee20000300800 */
[-C--:B------:R-:W-:Y:S01]  /*152a0*/  FMUL.FTZ R24, R24, R20.reuse ;  /* 0x0000001418187220 */ /* 0x080fe20000410000 */
[-C--:B------:R-:W-:Y:S01]  /*152b0*/  FMUL.FTZ R25, R25, R20.reuse ;  /* 0x0000001419197220 */ /* 0x080fe20000410000 */
[-C--:B------:R-:W-:Y:S01]  /*152c0*/  FMUL.FTZ R28, R28, R20.reuse ;  /* 0x000000141c1c7220 */ /* 0x080fe20000410000 */
[----:B------:R-:W-:Y:S01]  /*152d0*/  STL [R1+0x3c], R75 ;  /* 0x00003c4b01007387 */ /* 0x000fe20000100800 */
        /* <DEDUP_REMOVED lines=21> */
[----:B------:R-:W-:-:S02]  /*15430*/  FMUL.FTZ R69, R69, R20 ;  /* 0x0000001445457220 */ /* 0x000fc40000410000 */
[----:B------:R-:W4:Y:S01]  /*15440*/  LDL R20, [R1+0x60] ;  /* 0x0000600001147983 */ /* 0x000f220000100800 */
        /* <DEDUP_REMOVED lines=9> */
[----:B------:R-:W-:Y:S04]  /*154e0*/  STSM.16.M88.4 [R18+0x2bb00], R80 ;  /* 0x02bb005012007844 */ /* 0x000fe80000000200 */
[----:B------:R-:W-:Y:S04]  /*154f0*/  STSM.16.M88.4 [R18+0x2d300], R84 ;  /* 0x02d3005412007844 */ /* 0x000fe80000000200 */
[----:B------:R-:W-:Y:S04]  /*15500*/  STSM.16.M88.4 [R18+0x2eb00], R88 ;  /* 0x02eb005812007844 */ /* 0x000fe80000000200 */
[----:B------:R-:W-:Y:S01]  /*15510*/  STSM.16.M88.4 [R18+0x30300], R92 ;  /* 0x0303005c12007844 */ /* 0x000fe20000000200 */
[----:B------:R-:W-:Y:S01]  /*15520*/  @!PT LDS RZ, [RZ] ;  /* 0x00000000fffff984 */ /* 0x000fe20000000800 */
[----:B------:R-:W-:Y:S01]  /*15530*/  @!PT LDS RZ, [RZ] ;  /* 0x00000000fffff984 */ /* 0x000fe20000000800 */
[----:B------:R-:W-:Y:S01]  /*15540*/  @!PT LDS RZ, [RZ] ;  /* 0x00000000fffff984 */ /* 0x000fe20000000800 */
[----:B------:R-:W-:Y:S01]  /*15550*/  @!PT LDS RZ, [RZ] ;  /* 0x00000000fffff984 */ /* 0x000fe20000000800 */
[----:B------:R0:W-:Y:S06]  /*15560*/  MEMBAR.ALL.CTA ;  /* 0x0000000000007992 */ /* 0x0001ec0000008000 */
[----:B0-----:R-:W0:Y:S01]  /*15570*/  FENCE.VIEW.ASYNC.S ;  /* 0x00000000000073c6 */ /* 0x001e220000000000 */
        /* <DEDUP_REMOVED lines=25> */
[----:B0-----:R-:W-:Y:S01]  /*15710*/  NOP ;  /* 0x0000000000007918 */ /* 0x001fe20000000000 */
[----:B---3--:R-:W-:-:S05]  /*15720*/  VIADD R0, R21, 0xffffffff ;  /* 0xffffffff15007836 */ /* 0x008fca0000000000 */
[----:B------:R0:W-:Y:S01]  /*15730*/  STL [R1+0x40], R0 ;  /* 0x0000400001007387 */ /* 0x0001e20000100800 */
[----:B--2---:R-:W-:-:S03]  /*15740*/  ISETP.GT.AND P2, PT, R21, R72, PT ;  /* 0x000000481500720c */ /* 0x004fc60003f44270 */
[----:B----4-:R1:W-:Y:S04]  /*15750*/  STL [R1], R20 ;  /* 0x0000001401007387 */ /* 0x0103e80000100800 */
[----:B------:R1:W-:Y:S01]  /*15760*/  STL [R1+0x38], R74 ;  /* 0x0000384a01007387 */ /* 0x0003e20000100800 */
[----:B0-----:R-:W-:-:S05]  /*15770*/  IMAD.MOV.U32 R0, RZ, RZ, R145 ;  /* 0x000000ffff007224 */ /* 0x001fca00078e0091 */
[----:B------:R-:W-:Y:S05]  /*15780*/  @P2 BRA `(.L_x_9874) ;  /* 0xffffffac00142947 */ /* 0x000fea000383ffff */
.L_x_9864:
[----:B------:R-:W-:Y:S05]  /*15790*/  WARPSYNC.ALL ;  /* 0x0000000000007948 */ /* 0x000fea0003800000 */
[----:B------:R-:W-:Y:S06]  /*157a0*/  BAR.ARV 0x8, 0x200 ;  /* 0x0208000000007b1d */ /* 0x000fec0000002000 */
[----:B------:R-:W-:Y:S05]  /*157b0*/  @!P0 BRA `(.L_x_9875) ;  /* 0x0000000000048947 */ /* 0x000fea0003800000 */
[----:B------:R-:W-:Y:S01]  /*157c0*/  BPT.TRAP 0x1 ;  /* 0x000000040000795c */ /* 0x000fe20000300000 */
.L_x_9875:
[----:B------:R-:W2:Y:S01]  /*157d0*/  LDL R2, [R1+0x60] ;  /* 0x0000600001027983 */ /* 0x000ea20000100800 */
[----:B------:R-:W-:Y:S01]  /*157e0*/  IMAD R0, R145, 0x8, R16 ;  /* 0x0000000891007824 */ /* 0x000fe200078e0210 */
[----:B--2---:R-:W-:-:S04]  /*157f0*/  SHF.L.U32 R3, R2, 0x1f, RZ ;  /* 0x0000001f02037819 */ /* 0x004fc800000006ff */
[----:B------:R0:W2:Y:S01]  /*15800*/  SYNCS.PHASECHK.TRANS64.TRYWAIT P2, [R0+URZ+0x31c50], R3 ;  /* 0x031c5003000075a7 */ /* 0x0000a2000804017f */
[----:B------:R-:W-:Y:S05]  /*15810*/  @!P0 BRA `(.L_x_9876) ;  /* 0x0000000000048947 */ /* 0x000fea0003800000 */
[----:B------:R-:W-:Y:S01]  /*15820*/  BPT.TRAP 0x1 ;  /* 0x000000040000795c */ /* 0x000fe20000300000 */
.L_x_9876:
[----:B------:R-:W3:Y:S01]  /*15830*/  LDL.LU R2, [R1+0x84] ;  /* 0x0000840001027983 */ /* 0x000ee20000300800 */
[----:B------:R-:W-:Y:S02]  /*15840*/  VIADD R16, R16, 0x200 ;  /* 0x0000020010107836 */ /* 0x000fe40000000000 */
[----:B------:R-:W-:-:S03]  /*15850*/  IMAD.MOV.U32 R5, RZ, RZ, -0x3ffffff0 ;  /* 0xc0000010ff057424 */ /* 0x000fc600078e00ff */
[----:B------:R-:W-:-:S04]  /*15860*/  SHF.R.U32.HI R16, RZ, 0x4, R16 ;  /* 0x00000004ff107819 */ /* 0x000fc80000011610 */
[----:B------:R-:W-:-:S04]  /*15870*/  LOP3.LUT R16, R16, 0x3fff, RZ, 0xc0, !PT ;  /* 0x00003fff10107812 */ /* 0x000fc800078ec0ff */
[----:B------:R-:W-:Y:S02]  /*15880*/  LOP3.LUT R16, R16, 0x2400000, RZ, 0xfc, !PT ;  /* 0x0240000010107812 */ /* 0x000fe400078efcff */
[----:B---3--:R-:W-:Y:S01]  /*15890*/  LOP3.LUT R4, R2, 0x10000, RZ, 0xfc, !PT ;  /* 0x0001000002047812 */ /* 0x008fe200078efcff */
[----:B--2---:R-:W-:Y:S06]  /*158a0*/  @P2 BRA `(.L_x_9877) ;  /* 0x0000000000082947 */ /* 0x004fec0003800000 */
[----:B------:R-:W2:Y:S02]  /*158b0*/  SYNCS.PHASECHK.TRANS64.TRYWAIT P0, [R0+URZ+0x31c50], R3 ;  /* 0x031c5003000075a7 */ /* 0x000ea4000800017f */
[----:B--2---:R-:W-:Y:S05]  /*158c0*/  @!P0 BRA `(.L_x_9878) ;  /* 0x000000bc00a08947 */ /* 0x004fea0003800000 */
.L_x_9877:
[----:B------:R-:W-:Y:S01]  /*158d0*/  IMAD R2, R145, 0x6c0, R16 ;  /* 0x000006c091027824 */ /* 0x000fe200078e0210 */
[----:B------:R-:W3:Y:S01]  /*158e0*/  LDL.LU R11, [R1+0x3c] ;  /* 0x00003c00010b7983 */ /* 0x000ee20000300800 */
[----:B0-2---:R-:W-:Y:S01]  /*158f0*/  IMAD.MOV.U32 R3, RZ, RZ, -0x7fffffe0 ;  /* 0x80000020ff037424 */ /* 0x005fe200078e00ff */
[----:B------:R-:W-:Y:S05]  /*15900*/  WARPSYNC.ALL ;  /* 0x0000000000007948 */ /* 0x000fea0003800000 */
[C---:B------:R-:W-:Y:S01]  /*15910*/  R2UR UR4, R4.reuse ;  /* 0x00000000040472ca */ /* 0x040fe200000e0000 */
[----:B------:R-:W-:Y:S01]  /*15920*/  VIADD R6, R4, 0x180 ;  /* 0x0000018004067836 */ /* 0x000fe20000000000 */
[----:B------:R-:W-:Y:S01]  /*15930*/  R2UR UR5, R5 ;  /* 0x00000000050572ca */ /* 0x000fe200000e0000 */
[C---:B------:R-:W-:Y:S01]  /*15940*/  VIADD R8, R2.reuse, 0x40 ;  /* 0x0000004002087836 */ /* 0x040fe20000000000 */
[----:B------:R-:W-:Y:S01]  /*15950*/  R2UR UR6, R2 ;  /* 0x00000000020672ca */ /* 0x000fe200000e0000 */
[----:B------:R-:W-:Y:S01]  /*15960*/  IMAD.MOV.U32 R7, RZ, RZ, -0x3ffffff0 ;  /* 0xc0000010ff077424 */ /* 0x000fe200078e00ff */
[----:B------:R-:W-:Y:S01]  /*15970*/  R2UR UR7, R3 ;  /* 0x00000000030772ca */ /* 0x000fe200000e0000 */
[----:B------:R-:W-:Y:S01]  /*15980*/  WARPGROUP.ARRIVE ;  /* 0x00000000000079c5 */ /* 0x000fe20000000000 */
[----:B------:R-:W-:Y:S01]  /*15990*/  IMAD.MOV.U32 R9, RZ, RZ, -0x7fffffe0 ;  /* 0x80000020ff097424 */ /* 0x000fe200078e00ff */
[----:B------:R-:W2:Y:S04]  /*159a0*/  LDL.LU R10, [R1+0x44] ;  /* 0x00004400010a7983 */ /* 0x000ea80000300800 */
[----:B------:R-:W4:Y:S01]  /*159b0*/  LDL.LU R12, [R1+0x60] ;  /* 0x00006000010c7983 */ /* 0x000f220000300800 */
[----:B------:R-:W-:-:S02]  /*159c0*/  IMAD.MOV.U32 R5, RZ, RZ, -0x3ffffff0 ;  /* 0xc0000010ff057424 */ /* 0x000fc400078e00ff */
[----:B------:R-:W-:Y:S01]  /*159d0*/  IMAD.MOV.U32 R3, RZ, RZ, -0x7fffffe0 ;  /* 0x80000020ff037424 */ /* 0x000fe200078e00ff */
[----:B------:R-:W5:Y:S01]  /*159e0*/  LDL.LU R13, [R1+0xa4] ;  /* 0x0000a400010d7983 */ /* 0x000f620000300800 */
[----:B------:R-:W-:Y:S01]  /*159f0*/  VIADD R145, R145, 0x1 ;  /* 0x0000000191917836 */ /* 0x000fe20000000000 */
[----:B------:R-:W-:Y:S01]  /*15a00*/  HGMMA.64x96x16.F32.BF16 R24, gdesc[UR4].tnspB, R24, gsb0 ;  /* 0x41600000041879f0 */ /* 0x000fe20008001818 */
[----:B------:R-:W-:Y:S01]  /*15a10*/  R2UR UR4, R6 ;  /* 0x00000000060472ca */ /* 0x000fe200000e0000 */
[----:B------:R-:W-:Y:S01]  /*15a20*/  VIADD R6, R4, 0x300 ;  /* 0x0000030004067836 */ /* 0x000fe20000000000 */
[----:B------:R-:W-:Y:S01]  /*15a30*/  R2UR UR5, R7 ;  /* 0x00000000070572ca */ /* 0x000fe200000e0000 */
[----:B------:R-:W-:Y:S01]  /*15a40*/  IMAD.MOV.U32 R7, RZ, RZ, -0x3ffffff0 ;  /* 0xc0000010ff077424 */ /* 0x000fe200078e00ff */
[----:B------:R-:W-:Y:S01]  /*15a50*/  R2UR UR6, R8 ;  /* 0x00000000080672ca */ /* 0x000fe200000e0000 */
[----:B------:R-:W-:Y:S01]  /*15a60*/  VIADD R8, R2, 0x80 ;  /* 0x0000008002087836 */ /* 0x000fe20000000000 */
[----:B------:R-:W-:Y:S01]  /*15a70*/  R2UR UR7, R9 ;  /* 0x00000000090772ca */ /* 0x000fe200000e0000 */
[----:B------:R-:W-:Y:S01]  /*15a80*/  IMAD.MOV.U32 R9, RZ, RZ, -0x7fffffe0 ;  /* 0x80000020ff097424 */ /* 0x000fe200078e00ff */
[----:B------:R-:W-:Y:S01]  /*15a90*/  ISETP.NE.AND P2, PT, R145, 0x2, PT ;  /* 0x000000029100780c */ /* 0x000fe20003f45270 */
[----:B------:R-:W-:-:S02]  /*15aa0*/  WARPGROUP.DEPBAR.LE gsb0, 0x0 ;  /* 0x00008000000079c5 */ /* 0x000fc40000010000 */
[----:B------:R-:W-:-:S08]  /*15ab0*/  WARPGROUP.ARRIVE ;  /* 0x00000000000079c5 */ /* 0x000fd00000000000 */
        /* <DEDUP_REMOVED lines=9> */
[----:B------:R-:W-:Y:S02]  /*15b50*/  WARPGROUP.DEPBAR.LE gsb0, 0x0 ;  /* 0x00008000000079c5 */ /* 0x000fe40000010000 */
[----:B------:R-:W-:-:S09]  /*15b60*/  WARPGROUP.ARRIVE ;  /* 0x00000000000079c5 */ /* 0x000fd20000000000 */
        /* <DEDUP_REMOVED lines=41> */
[----:B------:R-:W-:Y:S02]  /*15e00*/  IMAD.MOV.U32 R9, RZ, RZ, -0x7fffffe0 ;  /* 0x80000020ff097424 */ /* 0x000fe400078e00ff */
[----:B------:R-:W-:-:S02]  /*15e10*/  VIADD R4, R4, 0xc00 ;  /* 0x00000c0004047836 */ /* 0x000fc40000000000 */
[----:B------:R-:W-:Y:S01]  /*15e20*/  VIADD R2, R2, 0x200 ;  /* 0x0000020002027836 */ /* 0x000fe20000000000 */
[----:B------:R-:W-:Y:S02]  /*15e30*/  WARPGROUP.DEPBAR.LE gsb0, 0x0 ;  /* 0x00008000000079c5 */ /* 0x000fe40000010000 */
[----:B------:R-:W-:-:S06]  /*15e40*/  WARPGROUP.ARRIVE ;  /* 0x00000000000079c5 */ /* 0x000fcc0000000000 */
[----:B------:R-:W-:Y:S01]  /*15e50*/  HGMMA.64x96x16.F32.BF16 R24, gdesc[UR4].tnspB, R24, gsb0 ;  /* 0x41600000041879f0 */ /* 0x000fe20008001818 */
[----:B------:R-:W-:Y:S02]  /*15e60*/  R2UR UR4, R6 ;  /* 0x00000000060472ca */ /* 0x000fe400000e0000 */
[----:B------:R-:W-:Y:S02]  /*15e70*/  R2UR UR5, R7 ;  /* 0x00000000070572ca */ /* 0x000fe400000e0000 */
[----:B------:R-:W-:Y:S02]  /*15e80*/  R2UR UR6, R8 ;  /* 0x00000000080672ca */ /* 0x000fe400000e0000 */
[----:B------:R-:W-:Y:S01]  /*15e90*/  R2UR UR7, R9 ;  /* 0x00000000090772ca */ /* 0x000fe200000e0000 */
[----:B------:R-:W-:Y:S02]  /*15ea0*/  WARPGROUP.DEPBAR.LE gsb0, 0x0 ;  /* 0x00008000000079c5 */ /* 0x000fe40000010000 */
[----:B------:R-:W-:-:S10]  /*15eb0*/  WARPGROUP.ARRIVE ;  /* 0x00000000000079c5 */ /* 0x000fd40000000000 */
[----:B------:R-:W-:Y:S01]  /*15ec0*/  HGMMA.64x96x16.F32.BF16 R24, gdesc[UR4].tnspB, R24, gsb0 ;  /* 0x41600000041879f0 */ /* 0x000fe20008001818 */
[----:B------:R-:W-:Y:S02]  /*15ed0*/  R2UR UR4, R4 ;  /* 0x00000000040472ca */ /* 0x000fe400000e0000 */
[----:B------:R-:W-:Y:S02]  /*15ee0*/  R2UR UR5, R5 ;  /* 0x00000000050572ca */ /* 0x000fe400000e0000 */
[----:B------:R-:W-:Y:S02]  /*15ef0*/  R2UR UR6, R2 ;  /* 0x00000000020672ca */ /* 0x000fe400000e0000 */
[----:B------:R-:W-:Y:S01]  /*15f00*/  R2UR UR7, R3 ;  /* 0x00000000030772ca */ /* 0x000fe200000e0000 */
[----:B---3--:R-:W0:Y:S04]  /*15f10*/  SHFL.BFLY PT, R2, R11, 0x2, 0x1f ;  /* 0x0c401f000b027f89 */ /* 0x008e2800000e0000 */
[----:B--2---:R-:W2:Y:S01]  /*15f20*/  SHFL.BFLY PT, R3, R10, 0x2, 0x1f ;  /* 0x0c401f000a037f89 */ /* 0x004ea200000e0000 */
[----:B0-----:R-:W-:Y:S01]  /*15f30*/  FADD.FTZ R2, R2, R11 ;  /* 0x0000000b02027221 */ /* 0x001fe20000010000 */
[----:B--2---:R-:W-:Y:S01]  /*15f40*/  FADD.FTZ R4, R3, R10 ;  /* 0x0000000a03047221 */ /* 0x004fe20000010000 */
[----:B------:R-:W-:-:S03]  /*15f50*/  IMAD.MOV.U32 R10, RZ, RZ, RZ ;  /* 0x000000ffff0a7224 */ /* 0x000fc600078e00ff */
[----:B------:R-:W0:Y:S04]  /*15f60*/  SHFL.BFLY PT, R3, R2, 0x1, 0x1f ;  /* 0x0c201f0002037f89 */ /* 0x000e2800000e0000 */
[----:B------:R-:W2:Y:S01]  /*15f70*/  SHFL.BFLY PT, R5, R4, 0x1, 0x1f ;  /* 0x0c201f0004057f89 */ /* 0x000ea200000e0000 */
[----:B-----5:R-:W-:Y:S02]  /*15f80*/  VIADD R13, R13, 0x1 ;  /* 0x000000010d0d7836 */ /* 0x020fe40000000000 */
[----:B0-----:R-:W-:Y:S01]  /*15f90*/  FADD.FTZ R8, R2, R3 ;  /* 0x0000000302087221 */ /* 0x001fe20000010000 */
[----:B------:R-:W-:Y:S01]  /*15fa0*/  SEL R2, RZ, 0x1, P2 ;  /* 0x00000001ff027807 */ /* 0x000fe20001000000 */
[----:B--2---:R-:W-:-:S03]  /*15fb0*/  FADD.FTZ R11, R4, R5 ;  /* 0x00000005040b7221 */ /* 0x004fc60000010000 */
[----:B------:R-:W-:Y:S02]  /*15fc0*/  FSETP.NE.FTZ.AND P0, PT, R8, RZ, PT ;  /* 0x000000ff0800720b */ /* 0x000fe40003f15000 */
[----:B----4-:R-:W-:Y:S02]  /*15fd0*/  LOP3.LUT R12, R12, R2, RZ, 0x3c, !PT ;  /* 0x000000020c0c7212 */ /* 0x010fe400078e3cff */
[----:B------:R-:W-:Y:S01]  /*15fe0*/  FSETP.NE.FTZ.AND P3, PT, R11, RZ, PT ;  /* 0x000000ff0b00720b */ /* 0x000fe20003f75000 */
[----:B------:R-:W-:Y:S02]  /*15ff0*/  WARPGROUP.DEPBAR.LE gsb0, 0x0 ;  /* 0x00008000000079c5 */ /* 0x000fe40000010000 */
[----:B------:R-:W-:-:S06]  /*16000*/  WARPGROUP.ARRIVE ;  /* 0x00000000000079c5 */ /* 0x000fcc0000000000 */
[----:B------:R-:W-:Y:S01]  /*16010*/  @P0 MUFU.RCP R10, R8 ;  /* 0x00000008000a0308 */ /* 0x000fe20000001000 */
[----:B------:R-:W-:Y:S01]  /*16020*/  HGMMA.64x96x16.F32.BF16 R24, gdesc[UR4].tnspB, R24, gsb0 ;  /* 0x41600000041879f0 */ /* 0x000fe20008001818 */
[----:B------:R-:W-:Y:S01]  /*16030*/  IMAD.MOV.U32 R3, RZ, RZ, RZ ;  /* 0x000000ffff037224 */ /* 0x000fe200078e00ff */
[----:B------:R0:W-:Y:S05]  /*16040*/  STL [R1+0x60], R12 ;  /* 0x0000600c01007387 */ /* 0x0001ea0000100800 */
[----:B------:R-:W2:Y:S01]  /*16050*/  @P0 MUFU.LG2 R6, R8 ;  /* 0x0000000800060308 */ /* 0x000ea20000000c00 */
[----:B------:R3:W-:Y:S07]  /*16060*/  STL [R1+0xa4], R13 ;  /* 0x0000a40d01007387 */ /* 0x0007ee0000100800 */
[----:B------:R-:W4:Y:S01]  /*16070*/  @P3 MUFU.LG2 R7, R11 ;  /* 0x0000000b00073308 */ /* 0x000f220000000c00 */
[----:B------:R-:W-:-:S07]  /*16080*/  @!P1 VIADD R4, R0, 0x31c60 ;  /* 0x00031c6000049836 */ /* 0x000fce0000000000 */
[----:B------:R-:W5:Y:S01]  /*16090*/  @P3 MUFU.RCP R3, R11 ;  /* 0x0000000b00033308 */ /* 0x000f620000001000 */
[C---:B------:R-:W-:Y:S01]  /*160a0*/  @P0 FMUL.FTZ R5, R15.reuse, 0.69314718246459960938 ;  /* 0x3f3172180f050820 */ /* 0x040fe20000410000 */
[----:B0-----:R-:W-:Y:S01]  /*160b0*/  @P3 FMUL.FTZ R12, R15, 0.69314718246459960938 ;  /* 0x3f3172180f0c3820 */ /* 0x001fe20000410000 */
[----:B--2---:R-:W-:Y:S01]  /*160c0*/  @P0 FMUL.FTZ R6, R6, 0.69314718246459960938 ;  /* 0x3f31721806060820 */ /* 0x004fe20000410000 */
[----:B------:R-:W-:Y:S01]  /*160d0*/  @!P1 PRMT R4, RZ, 0x654, R4 ;  /* 0x00000654ff049816 */ /* 0x000fe20000000004 */
[----:B------:R-:W-:Y:S02]  /*160e0*/  IMAD.MOV.U32 R2, RZ, RZ, -0x800000 ;  /* 0xff800000ff027424 */ /* 0x000fe400078e00ff */
[----:B----4-:R-:W-:Y:S01]  /*160f0*/  @P3 FMUL.FTZ R7, R7, 0.69314718246459960938 ;  /* 0x3f31721807073820 */ /* 0x010fe20000410000 */
[----:B------:R-:W-:Y:S02]  /*16100*/  IMAD.MOV.U32 R0, RZ, RZ, -0x800000 ;  /* 0xff800000ff007424 */ /* 0x000fe400078e00ff */
[----:B------:R-:W-:Y:S01]  /*16110*/  @P0 FFMA.FTZ R2, R5, R14, R6 ;  /* 0x0000000e05020223 */ /* 0x000fe20000010006 */
[----:B------:R-:W-:Y:S01]  /*16120*/  PLOP3.LUT P0, PT, PT, PT, PT, 0x8, 0x0 ;  /* 0x000000000000781c */ /* 0x000fe20003f0e170 */
[----:B------:R-:W-:Y:S01]  /*16130*/  @P3 FFMA.FTZ R0, R12, R74, R7 ;  /* 0x0000004a0c003223 */ /* 0x000fe20000010007 */
[----:B------:R-:W-:Y:S01]  /*16140*/  SEL R145, R145, RZ, P2 ;  /* 0x000000ff91917207 */ /* 0x000fe20001000000 */
[----:B------:R-:W-:-:S02]  /*16150*/  WARPGROUP.DEPBAR.LE gsb0, 0x0 ;  /* 0x00008000000079c5 */ /* 0x000fc40000010000 */
        /* <DEDUP_REMOVED lines=24> */
[----:B0-----:R-:W-:Y:S01]  /*162e0*/  FMUL.FTZ R4, R24, R10 ;  /* 0x0000000a18047220 */ /* 0x001fe20000410000 */
[-C--:B-----5:R-:W-:Y:S01]  /*162f0*/  FMUL.FTZ R68, R26, R3.reuse ;  /* 0x000000031a447220 */ /* 0x0a0fe20000410000 */
        /* <DEDUP_REMOVED lines=22> */
[----:B---3--:R-:W-:-:S07]  /*16460*/  FMUL.FTZ R71, R71, R3 ;  /* 0x0000000347477220 */ /* 0x008fce0000410000 */
.L_x_9823:
        /* <DEDUP_REMOVED lines=12> */
[----:B------:R-:W3:Y:S04]  /*16530*/  LDL.LU R76, [R1+0x94] ;  /* 0x00009400014c7983 */ /* 0x000ee80000300800 */
[----:B------:R-:W4:Y:S04]  /*16540*/  LDL.LU R82, [R1+0x9c] ;  /* 0x00009c0001527983 */ /* 0x000f280000300800 */
[----:B------:R-:W4:Y:S01]  /*16550*/  LDL.LU R81, [R1+0xa0] ;  /* 0x0000a00001517983 */ /* 0x000f220000300800 */
[----:B------:R-:W0:Y:S01]  /*16560*/  S2R R3, SR_SWINHI ;  /* 0x0000000000037919 */ /* 0x000e220000002f00 */
[----:B------:R-:W-:-:S02]  /*16570*/  MOV R10, R16 ;  /* 0x00000010000a7202 */ /* 0x000fc40000000f00 */
[----:B0-----:R-:W-:-:S03]  /*16580*/  MOV R11, R3 ;  /* 0x00000003000b7202 */ /* 0x001fc60000000f00 */
[----:B--2---:R-:W-:-:S03]  /*16590*/  IMAD.WIDE R12, R12, 0x2, R10 ;  /* 0x000000020c0c7825 */ /* 0x004fc600078e020a */
[C---:B------:R-:W-:Y:S02]  /*165a0*/  IADD3 R77, P0, R12.reuse, 0x6020, RZ ;  /* 0x000060200c4d7810 */ /* 0x040fe40007f1e0ff */
[----:B------:R-:W-:-:S03]  /*165b0*/  LOP3.LUT R3, R12, 0x180, RZ, 0xc0, !PT ;  /* 0x000001800c037812 */ /* 0x000fc600078ec0ff */
[----:B------:R-:W-:Y:S01]  /*165c0*/  IMAD.X R27, RZ, RZ, R13, P0 ;  /* 0x000000ffff1b7224 */ /* 0x000fe200000e060d */
[----:B---3--:R-:W-:Y:S02]  /*165d0*/  ISETP.NE.AND P0, PT, R76, RZ, PT ;  /* 0x000000ff4c00720c */ /* 0x008fe40003f05270 */
[----:B------:R-:W-:Y:S02]  /*165e0*/  IADD3 R24, P4, R12, 0x20, RZ ;  /* 0x000000200c187810 */ /* 0x000fe40007f9e0ff */
[----:B------:R-:W-:Y:S01]  /*165f0*/  SEL R80, R76, UR4, P0 ;  /* 0x000000044c507c07 */ /* 0x000fe20008000000 */
[----:B------:R-:W-:Y:S05]  /*16600*/  WARPSYNC.ALL ;  /* 0x0000000000007948 */ /* 0x000fea0003800000 */
[----:B------:R-:W-:-:S02]  /*16610*/  SHF.R.U64 R3, R3, 0x3, RZ ;  /* 0x0000000303037819 */ /* 0x000fc400000012ff */
[----:B------:R-:W-:Y:S01]  /*16620*/  LOP3.LUT R14, R24, 0x180, RZ, 0xc0, !PT ;  /* 0x00000180180e7812 */ /* 0x000fe200078ec0ff */
[----:B------:R-:W-:Y:S01]  /*16630*/  BAR.SYNC.DEFER_BLOCKING 0x1, 0x180 ;  /* 0x0046000000007b1d */ /* 0x000fe20000010000 */
[C---:B------:R-:W-:Y:S02]  /*16640*/  IADD3 R26, P3, R12.reuse, 0x3000, RZ ;  /* 0x000030000c1a7810 */ /* 0x040fe40007f7e0ff */
[C---:B------:R-:W-:Y:S02]  /*16650*/  IADD3 R15, P2, R12.reuse, 0x3020, RZ ;  /* 0x000030200c0f7810 */ /* 0x040fe40007f5e0ff */
[----:B------:R-:W-:Y:S02]  /*16660*/  IADD3 R35, P1, R12, 0x6000, RZ ;  /* 0x000060000c237810 */ /* 0x000fe40007f3e0ff */
[----:B------:R-:W-:Y:S01]  /*16670*/  LOP3.LUT R34, R77, 0x180, RZ, 0xc0, !PT ;  /* 0x000001804d227812 */ /* 0x000fe200078ec0ff */
[----:B------:R-:W-:Y:S01]  /*16680*/  IMAD.X R29, RZ, RZ, R13, P4 ;  /* 0x000000ffff1d7224 */ /* 0x000fe200020e060d */
[----:B------:R-:W-:Y:S01]  /*16690*/  LOP3.LUT R12, R3, R12, RZ, 0x3c, !PT ;  /* 0x0000000c030c7212 */ /* 0x000fe200078e3cff */
[----:B------:R-:W-:Y:S01]  /*166a0*/  ULDC.64 UR6, c[0x0][0xc08] ;  /* 0x0003020000067ab9 */ /* 0x000fe20000000a00 */
[----:B------:R-:W-:Y:S01]  /*166b0*/  SHF.R.U64 R3, R14, 0x3, RZ ;  /* 0x000000030e037819 */ /* 0x000fe200000012ff */
[----:B------:R-:W-:Y:S01]  /*166c0*/  ULDC.64 UR4, c[0x0][0xc00] ;  /* 0x0003000000047ab9 */ /* 0x000fe20000000a00 */
[----:B------:R-:W-:-:S02]  /*166d0*/  LOP3.LUT R14, R15, 0x180, RZ, 0xc0, !PT ;  /* 0x000001800f0e7812 */ /* 0x000fc400078ec0ff */
[----:B------:R-:W-:Y:S02]  /*166e0*/  LOP3.LUT R28, R3, R24, RZ, 0x3c, !PT ;  /* 0x00000018031c7212 */ /* 0x000fe400078e3cff */
[----:B------:R-:W-:Y:S02]  /*166f0*/  LOP3.LUT R3, R26, 0x180, RZ, 0xc0, !PT ;  /* 0x000001801a037812 */ /* 0x000fe400078ec0ff */
[----:B------:R-:W-:Y:S02]  /*16700*/  LOP3.LUT R24, R35, 0x180, RZ, 0xc0, !PT ;  /* 0x0000018023187812 */ /* 0x000fe400078ec0ff */
[----:B------:R-:W-:Y:S02]  /*16710*/  SHF.R.U64 R3, R3, 0x3, RZ ;  /* 0x0000000303037819 */ /* 0x000fe400000012ff */
[----:B------:R-:W-:Y:S02]  /*16720*/  SHF.R.U64 R24, R24, 0x3, RZ ;  /* 0x0000000318187819 */ /* 0x000fe400000012ff */
[----:B------:R-:W-:Y:S01]  /*16730*/  SHF.R.U64 R14, R14, 0x3, RZ ;  /* 0x000000030e0e7819 */ /* 0x000fe200000012ff */
[--C-:B------:R-:W-:Y:S01]  /*16740*/  IMAD.X R31, RZ, RZ, R13.reuse, P3 ;  /* 0x000000ffff1f7224 */ /* 0x100fe200018e060d */
[----:B------:R-:W-:Y:S01]  /*16750*/  LOP3.LUT R30, R3, R26, RZ, 0x3c, !PT ;  /* 0x0000001a031e7212 */ /* 0x000fe200078e3cff */
[--C-:B------:R-:W-:Y:S01]  /*16760*/  IMAD.X R33, RZ, RZ, R13.reuse, P2 ;  /* 0x000000ffff217224 */ /* 0x100fe200010e060d */
[----:B------:R-:W-:Y:S01]  /*16770*/  LOP3.LUT R24, R24, R35, RZ, 0x3c, !PT ;  /* 0x0000002318187212 */ /* 0x000fe200078e3cff */
[----:B------:R-:W-:Y:S01]  /*16780*/  IMAD.X R25, RZ, RZ, R13, P1 ;  /* 0x000000ffff197224 */ /* 0x000fe200008e060d */
[----:B------:R-:W-:-:S02]  /*16790*/  SHF.R.U64 R34, R34, 0x3, RZ ;  /* 0x0000000322227819 */ /* 0x000fc400000012ff */
[----:B------:R-:W-:Y:S02]  /*167a0*/  LOP3.LUT R32, R14, R15, RZ, 0x3c, !PT ;  /* 0x0000000f0e207212 */ /* 0x000fe400078e3cff */
        /* <DEDUP_REMOVED lines=16> */
[----:B------:R-:W-:Y:S01]  /*168b0*/  F2FP.BF16.F32.PACK_AB R34, R41, R40 ;  /* 0x000000282922723e */ /* 0x000fe200000010ff */
[----:B------:R2:W-:Y:S01]  /*168c0*/  STSM.16.M88.4 [R79], R28 ;  /* 0x0000001c4f007844 */ /* 0x0005e20000000200 */
[----:B------:R-:W-:-:S02]  /*168d0*/  MOV R77, R24 ;  /* 0x00000018004d7202 */ /* 0x000fc40000000f00 */
[----:B------:R-:W-:Y:S02]  /*168e0*/  MOV R76, R26 ;  /* 0x0000001a004c7202 */ /* 0x000fe40000000f00 */
[----:B------:R-:W-:Y:S02]  /*168f0*/  F2FP.BF16.F32.PACK_AB R24, R53, R52 ;  /* 0x000000343518723e */ /* 0x000fe400000010ff */
[----:B0-----:R-:W-:Y:S02]  /*16900*/  F2FP.BF16.F32.PACK_AB R35, R47, R46 ;  /* 0x0000002e2f23723e */ /* 0x001fe400000010ff */
[----:B------:R-:W-:Y:S02]  /*16910*/  F2FP.BF16.F32.PACK_AB R12, R45, R44 ;  /* 0x0000002c2d0c723e */ /* 0x000fe400000010ff */
[----:B------:R-:W-:Y:S02]  /*16920*/  F2FP.BF16.F32.PACK_AB R13, R51, R50 ;  /* 0x00000032330d723e */ /* 0x000fe400000010ff */
[----:B------:R-:W-:-:S02]  /*16930*/  F2FP.BF16.F32.PACK_AB R14, R49, R48 ;  /* 0x00000030310e723e */ /* 0x000fc400000010ff */
[----:B------:R-:W-:Y:S02]  /*16940*/  F2FP.BF16.F32.PACK_AB R15, R55, R54 ;  /* 0x00000036370f723e */ /* 0x000fe400000010ff */
[----:B------:R-:W-:Y:S02]  /*16950*/  F2FP.BF16.F32.PACK_AB R25, R59, R58 ;  /* 0x0000003a3b19723e */ /* 0x000fe400000010ff */
[----:B------:R-:W-:Y:S02]  /*16960*/  F2FP.BF16.F32.PACK_AB R26, R57, R56 ;  /* 0x00000038391a723e */ /* 0x000fe400000010ff */
[----:B------:R-:W-:Y:S02]  /*16970*/  F2FP.BF16.F32.PACK_AB R27, R63, R62 ;  /* 0x0000003e3f1b723e */ /* 0x000fe400000010ff */
[----:B--2---:R-:W-:Y:S02]  /*16980*/  F2FP.BF16.F32.PACK_AB R28, R61, R60 ;  /* 0x0000003c3d1c723e */ /* 0x004fe400000010ff */
[----:B------:R-:W-:-:S02]  /*16990*/  F2FP.BF16.F32.PACK_AB R29, R67, R66 ;  /* 0x00000042431d723e */ /* 0x000fc400000010ff */
[----:B------:R-:W-:Y:S02]  /*169a0*/  F2FP.BF16.F32.PACK_AB R30, R65, R64 ;  /* 0x00000040411e723e */ /* 0x000fe400000010ff */
[----:B------:R-:W-:Y:S01]  /*169b0*/  F2FP.BF16.F32.PACK_AB R31, R71, R70 ;  /* 0x00000046471f723e */ /* 0x000fe200000010ff */
[----:B------:R4:W-:Y:S01]  /*169c0*/  STSM.16.M88.4 [R3], R32 ;  /* 0x0000002003007844 */ /* 0x0009e20000000200 */
[----:B------:R-:W-:-:S03]  /*169d0*/  ISETP.NE.U32.AND P3, PT, RZ, UR6, PT ;  /* 0x00000006ff007c0c */ /* 0x000fc6000bf65070 */
[----:B------:R-:W-:Y:S01]  /*169e0*/  STSM.16.M88.4 [R78], R12 ;  /* 0x0000000c4e007844 */ /* 0x000fe20000000200 */
[----:B------:R-:W-:-:S03]  /*169f0*/  ISETP.NE.AND.EX P3, PT, RZ, UR7, PT, P3 ;  /* 0x00000007ff007c0c */ /* 0x000fc6000bf65330 */
[----:B------:R0:W-:Y:S04]  /*16a00*/  STSM.16.M88.4 [R77], R24 ;  /* 0x000000184d007844 */ /* 0x0001e80000000200 */
[----:B------:R2:W-:Y:S01]  /*16a10*/  STSM.16.M88.4 [R76], R28 ;  /* 0x0000001c4c007844 */ /* 0x0005e20000000200 */
[----:B------:R-:W-:Y:S01]  /*16a20*/  BAR.SYNC.DEFER_BLOCKING 0x1, 0x180 ;  /* 0x0046000000007b1d */ /* 0x000fe20000010000 */
[----:B------:R-:W-:Y:S02]  /*16a30*/  ISETP.NE.U32.AND P0, PT, RZ, UR4, PT ;  /* 0x00000004ff007c0c */ /* 0x000fe4000bf05070 */
[----:B----4-:R-:W-:Y:S02]  /*16a40*/  IADD3 R32, P1, R82, UR4, RZ ;  /* 0x0000000452207c10 */ /* 0x010fe4000ff3e0ff */
[----:B------:R-:W-:-:S02]  /*16a50*/  ISETP.NE.AND.EX P0, PT, RZ, UR5, PT, P0 ;  /* 0x00000005ff007c0c */ /* 0x000fc4000bf05300 */
[C---:B------:R-:W-:Y:S02]  /*16a60*/  IADD3.X R33, R81.reuse, UR5, RZ, P1, !PT ;  /* 0x0000000551217c10 */ /* 0x040fe40008ffe4ff */
[----:B------:R-:W-:Y:S01]  /*16a70*/  @P3 IADD3 R34, P1, R82, UR6, RZ ;  /* 0x0000000652223c10 */ /* 0x000fe2000ff3e0ff */
[----:B------:R-:W-:Y:S01]  /*16a80*/  ULDC UR6, c[0x0][0xa88] ;  /* 0x0002a20000067ab9 */ /* 0x000fe20000000800 */
[----:B------:R-:W-:Y:S01]  /*16a90*/  IMAD.MOV.U32 R3, RZ, RZ, RZ ;  /* 0x000000ffff037224 */ /* 0x000fe200078e00ff */
[----:B------:R-:W-:Y:S01]  /*16aa0*/  ISETP.GT.AND P2, PT, R80, 0x1, PT ;  /* 0x000000015000780c */ /* 0x000fe20003f44270 */
[----:B0-----:R-:W-:Y:S01]  /*16ab0*/  IMAD.MOV.U32 R26, RZ, RZ, 0x9b8 ;  /* 0x000009b8ff1a7424 */ /* 0x001fe200078e00ff */
[----:B------:R-:W-:Y:S01]  /*16ac0*/  @P3 IADD3.X R35, R81, UR7, RZ, P1, !PT ;  /* 0x0000000751233c10 */ /* 0x000fe20008ffe4ff */
[----:B------:R-:W-:Y:S01]  /*16ad0*/  IMAD.U32 R81, RZ, RZ, UR6 ;  /* 0x00000006ff517e24 */ /* 0x000fe2000f8e00ff */
[----:B--2---:R-:W0:Y:S02]  /*16ae0*/  LDC R76, c[0x0][0xbe8] ;  /* 0x0002fa00ff4c7b82 */ /* 0x004e240000000800 */
[----:B------:R2:W5:Y:S04]  /*16af0*/  @P0 LDG.E R3, desc[UR60][R32.64] ;  /* 0x0000003c20030981 */ /* 0x000568000c1e1900 */
[----:B------:R2:W5:Y:S01]  /*16b00*/  @P3 LDG.E R81, desc[UR60][R34.64] ;  /* 0x0000003c22513981 */ /* 0x000562000c1e1900 */
[----:B------:R-:W-:-:S04]  /*16b10*/  SEL R26, R26, 0x978, P2 ;  /* 0x000009781a1a7807 */ /* 0x000fc80001000000 */
[----:B------:R2:W3:Y:S08]  /*16b20*/  LDC.64 R12, c[0x0][R26+0x220] ;  /* 0x000088001a0c7b82 */ /* 0x0004f00000000a00 */
[----:B------:R2:W4:Y:S08]  /*16b30*/  LDC.64 R14, c[0x0][R26+0x218] ;  /* 0x000086001a0e7b82 */ /* 0x0005300000000a00 */
[----:B------:R2:W1:Y:S01]  /*16b40*/  LDC.64 R24, c[0x0][R26+0x228] ;  /* 0x00008a001a187b82 */ /* 0x0004620000000a00 */
[----:B0-----:R-:W-:Y:S01]  /*16b50*/  ISETP.NE.AND P1, PT, R76, 0x1, PT ;  /* 0x000000014c00780c */ /* 0x001fe20003f25270 */
[----:B--2---:R-:W-:-:S12]  /*16b60*/  @P3 BRA `(.L_x_9881) ;  /* 0x0000000000103947 */ /* 0x004fd80003800000 */
[----:B------:R-:W-:Y:S05]  /*16b70*/  @!P0 BRA `(.L_x_9881) ;  /* 0x00000000000c8947 */ /* 0x000fea0003800000 */
[----:B------:R-:W2:Y:S04]  /*16b80*/  LDG.E R28, desc[UR60][R32.64] ;  /* 0x0000003c201c7981 */ /* 0x000ea8000c1e1900 */
[----:B-----5:R-:W2:Y:S02]  /*16b90*/  LDG.E R81, desc[UR60][R32.64+0x4] ;  /* 0x0000043c20517981 */ /* 0x020ea4000c1e1900 */
[----:B--2---:R-:W-:-:S07]  /*16ba0*/  IMAD.IADD R81, R81, 0x1, -R28 ;  /* 0x0000000151517824 */ /* 0x004fce00078e0a1c */
.L_x_9881:
[----:B------:R-:W2:Y:S01]  /*16bb0*/  LDL.LU R28, [R1+0x98] ;  /* 0x00009800011c7983 */ /* 0x000ea20000300800 */
[----:B------:R-:W0:Y:S03]  /*16bc0*/  LDC.64 R26, c[0x0][R26+0x210] ;  /* 0x000084001a1a7b82 */ /* 0x000e260000000a00 */
[----:B------:R-:W3:Y:S04]  /*16bd0*/  LDL.LU R31, [R1+0xc4] ;  /* 0x0000c400011f7983 */ /* 0x000ee80000300800 */
[----:B------:R-:W4:Y:S01]  /*16be0*/  LDL R82, [R1+0x90] ;  /* 0x0000900001527983 */ /* 0x000f220000100800 */
[----:B------:R-:W-:Y:S01]  /*16bf0*/  ISETP.NE.U32.AND P0, PT, RZ, UR4, PT ;  /* 0x00000004ff007c0c */ /* 0x000fe2000bf05070 */
[----:B------:R-:W1:Y:S02]  /*16c00*/  @P1 LDC R30, c[0x0][0xbec] ;  /* 0x0002fb00ff1e1b82 */ /* 0x000e640000000800 */
[----:B------:R-:W4:Y:S04]  /*16c10*/  LDL R32, [R1+0xe8] ;  /* 0x0000e80001207983 */ /* 0x000f280000100800 */
[----:B------:R-:W4:Y:S02]  /*16c20*/  LDL R84, [R1+0xa8] ;  /* 0x0000a80001547983 */ /* 0x000f240000100800 */
[----:B------:R-:W0:Y:S02]  /*16c30*/  @P1 LDC R83, c[0x0][0xbf0] ;  /* 0x0002fc00ff531b82 */ /* 0x000e240000000800 */
[----:B------:R-:W4:Y:S04]  /*16c40*/  LDL R80, [R1+0xb0] ;  /* 0x0000b00001507983 */ /* 0x000f280000100800 */
[----:B------:R-:W4:Y:S04]  /*16c50*/  LDL R78, [R1+0xe4] ;  /* 0x0000e400014e7983 */ /* 0x000f280000100800 */
[----:B------:R-:W4:Y:S01]  /*16c60*/  LDL R34, [R1+0xcc] ;  /* 0x0000cc0001227983 */ /* 0x000f220000100800 */
[----:B------:R-:W-:-:S04]  /*16c70*/  ISETP.NE.AND.EX P0, PT, RZ, UR5, PT, P0 ;  /* 0x00000005ff007c0c */ /* 0x000fc8000bf05300 */
[----:B--2---:R-:W-:Y:S02]  /*16c80*/  SEL R77, R28, RZ, !P0 ;  /* 0x000000ff1c4d7207 */ /* 0x004fe40004000000 */
[----:B------:R-:W2:Y:S01]  /*16c90*/  LDC.64 R28, c[0x0][0xba8] ;  /* 0x0002ea00ff1c7b82 */ /* 0x000ea20000000a00 */
[----:B---3--:R-:W-:Y:S02]  /*16ca0*/  SEL R31, R31, RZ, !P0 ;  /* 0x000000ff1f1f7207 */ /* 0x008fe40004000000 */
[----:B------:R-:W-:Y:S02]  /*16cb0*/  IMAD R13, R13, R77, RZ ;  /* 0x0000004d0d0d7224 */ /* 0x000fe400078e02ff */
[-C--:B----4-:R-:W-:Y:S02]  /*16cc0*/  IMAD R35, R15, R82.reuse, RZ ;  /* 0x000000520f237224 */ /* 0x090fe400078e02ff */
[----:B------:R-:W-:Y:S02]  /*16cd0*/  IMAD R79, R12, R31, R13 ;  /* 0x0000001f0c4f7224 */ /* 0x000fe400078e020d */
[----:B------:R-:W-:-:S04]  /*16ce0*/  IMAD.WIDE.U32 R14, R14, R82, RZ ;  /* 0x000000520e0e7225 */ /* 0x000fc800078e00ff */
[----:B------:R-:W-:-:S04]  /*16cf0*/  IMAD.WIDE.U32 R12, R12, R77, RZ ;  /* 0x0000004d0c0c7225 */ /* 0x000fc800078e00ff */
[----:B------:R-:W-:Y:S01]  /*16d00*/  IMAD R31, R84, 0xc0, R32 ;  /* 0x000000c0541f7824 */ /* 0x000fe200078e0220 */
[----:B-----5:R-:W-:Y:S01]  /*16d10*/  IADD3 R14, P0, P3, R12, R14, R3 ;  /* 0x0000000e0c0e7210 */ /* 0x020fe20007b1e003 */
[----:B------:R-:W-:Y:S02]  /*16d20*/  IMAD.IADD R32, R15, 0x1, R35 ;  /* 0x000000010f207824 */ /* 0x000fe400078e0223 */
[----:B-1----:R-:W-:Y:S01]  /*16d30*/  @P1 IMAD.HI.U32 R12, R31, R30, RZ ;  /* 0x0000001e1f0c1227 */ /* 0x002fe200078e00ff */
[----:B------:R-:W-:Y:S01]  /*16d40*/  SEL R33, R80, RZ, P2 ;  /* 0x000000ff50217207 */ /* 0x000fe20001000000 */
[----:B--2---:R-:W1:Y:S02]  /*16d50*/  @!P2 LDC R28, c[0x0][0xb50] ;  /* 0x0002d400ff1cab82 */ /* 0x004e640000000800 */
[----:B------:R-:W-:Y:S02]  /*16d60*/  IMAD.IADD R15, R13, 0x1, R79 ;  /* 0x000000010d0f7824 */ /* 0x000fe400078e024f */
[----:B------:R-:W-:Y:S01]  /*16d70*/  IMAD.MOV.U32 R13, RZ, RZ, R31 ;  /* 0x000000ffff0d7224 */ /* 0x000fe200078e001f */
[----:B0-----:R-:W-:Y:S01]  /*16d80*/  @P1 SHF.R.U32.HI R13, RZ, R83, R12 ;  /* 0x00000053ff0d1219 */ /* 0x001fe2000001160c */
[-C--:B------:R-:W-:Y:S01]  /*16d90*/  IMAD R35, R25, R33.reuse, RZ ;  /* 0x0000002119237224 */ /* 0x080fe200078e02ff */
[----:B------:R-:W-:Y:S01]  /*16da0*/  SHF.R.S32.HI R79, RZ, 0x1f, R3 ;  /* 0x0000001fff4f7819 */ /* 0x000fe20000011403 */
[----:B------:R-:W-:Y:S01]  /*16db0*/  IMAD.WIDE.U32 R24, R24, R33, RZ ;  /* 0x0000002118187225 */ /* 0x000fe200078e00ff */
[----:B------:R-:W0:Y:S03]  /*16dc0*/  @!P2 LDC R29, c[0x0][0xb54] ;  /* 0x0002d500ff1dab82 */ /* 0x000e260000000800 */
[----:B------:R-:W-:Y:S01]  /*16dd0*/  IMAD.MOV R30, RZ, RZ, -R13 ;  /* 0x000000ffff1e7224 */ /* 0x000fe200078e0a0d */
[----:B------:R-:W-:Y:S01]  /*16de0*/  IADD3.X R15, R15, R32, R79, P0, P3 ;  /* 0x000000200f0f7210 */ /* 0x000fe200007e644f */
[----:B------:R-:W-:Y:S01]  /*16df0*/  IMAD.IADD R35, R25, 0x1, R35 ;  /* 0x0000000119237824 */ /* 0x000fe200078e0223 */
[----:B------:R-:W-:-:S02]  /*16e00*/  IADD3 R24, P0, P3, R13, R14, R24 ;  /* 0x0000000e0d187210 */ /* 0x000fc40007b1e018 */
[----:B------:R-:W-:Y:S01]  /*16e10*/  SHF.R.S32.HI R12, RZ, 0x1f, R13 ;  /* 0x0000001fff0c7819 */ /* 0x000fe2000001140d */
[----:B------:R-:W-:-:S03]  /*16e20*/  IMAD R13, R76, R30, R31 ;  /* 0x0000001e4c0d7224 */ /* 0x000fc600078e021f */
[----:B------:R-:W-:Y:S01]  /*16e30*/  IADD3.X R25, R12, R15, R35, P0, P3 ;  /* 0x0000000f0c197210 */ /* 0x000fe200007e6423 */
[-C--:B------:R-:W-:Y:S01]  /*16e40*/  IMAD R12, R27, R13.reuse, RZ ;  /* 0x0000000d1b0c7224 */ /* 0x080fe200078e02ff */
[----:B------:R-:W-:Y:S01]  /*16e50*/  SHF.R.S32.HI R15, RZ, 0x1f, R13 ;  /* 0x0000001fff0f7819 */ /* 0x000fe2000001140d */
[----:B------:R-:W-:-:S04]  /*16e60*/  IMAD.WIDE.U32 R24, R26, R13, R24 ;  /* 0x0000000d1a187225 */ /* 0x000fc800078e0018 */
[----:B------:R-:W-:Y:S01]  /*16e70*/  IMAD R15, R26, R15, R12 ;  /* 0x0000000f1a0f7224 */ /* 0x000fe200078e020c */
[----:B-1----:R-:W-:-:S03]  /*16e80*/  LEA R28, P0, R24, R28, 0x2 ;  /* 0x0000001c181c7211 */ /* 0x002fc600078010ff */
[----:B------:R-:W-:-:S05]  /*16e90*/  IMAD.IADD R12, R25, 0x1, R15 ;  /* 0x00000001190c7824 */ /* 0x000fca00078e020f */
[----:B0-----:R-:W-:Y:S01]  /*16ea0*/  LEA.HI.X R29, R24, R29, R12, 0x2, P0 ;  /* 0x0000001d181d7211 */ /* 0x001fe200000f140c */
[----:B------:R-:W-:Y:S01]  /*16eb0*/  SHFL.IDX PT, R14, R28, 0x1, 0x1c1f ;  /* 0x003c1f001c0e7f89 */ /* 0x000fe200000e0000 */
[----:B------:R-:W-:-:S03]  /*16ec0*/  IMAD R27, R84, 0xc0, R78 ;  /* 0x000000c0541b7824 */ /* 0x000fc600078e024e */
[----:B------:R-:W-:Y:S04]  /*16ed0*/  SHFL.IDX PT, R12, R28, RZ, 0x1c1f ;  /* 0x001c1fff1c0c7589 */ /* 0x000fe800000e0000 */
[----:B------:R-:W0:Y:S04]  /*16ee0*/  SHFL.IDX PT, R13, R29, RZ, 0x1c1f ;  /* 0x001c1fff1d0d7589 */ /* 0x000e2800000e0000 */
        /* <DEDUP_REMOVED lines=9> */
[----:B------:R-:W1:Y:S01]  /*16f80*/  S2R R34, SR_TID.X ;  /* 0x0000000000227919 */ /* 0x000e620000002100 */
[----:B0-----:R-:W0:Y:S01]  /*16f90*/  @P1 LDC R15, c[0x0][0xbec] ;  /* 0x0002fb00ff0f1b82 */ /* 0x001e220000000800 */
[----:B------:R-:W-:-:S07]  /*16fa0*/  ULDC.64 UR4, c[0x0][0xaa0] ;  /* 0x0002a80000047ab9 */ /* 0x000fce0000000a00 */
[----:B------:R-:W2:Y:S01]  /*16fb0*/  @P1 LDC R21, c[0x0][0xbf0] ;  /* 0x0002fc00ff151b82 */ /* 0x000ea20000000800 */
[----:B-1----:R-:W-:-:S05]  /*16fc0*/  VIADD R0, R34, 0xffffff80 ;  /* 0xffffff8022007836 */ /* 0x002fca0000000000 */
        /* <DEDUP_REMOVED lines=9> */
[C---:B------:R-:W-:Y:S02]  /*17060*/  LOP3.LUT R7, R10.reuse, 0x180, RZ, 0xc0, !PT ;  /* 0x000001800a077812 */ /* 0x040fe400078ec0ff */
[----:B------:R-:W-:Y:S01]  /*17070*/  LOP3.LUT R0, R5, 0x180, RZ, 0xc0, !PT ;  /* 0x0000018005007812 */ /* 0x000fe200078ec0ff */
[----:B------:R-:W-:Y:S01]  /*17080*/  IMAD.X R41, RZ, RZ, R11, P5 ;  /* 0x000000ffff297224 */ /* 0x000fe200028e060b */
[----:B------:R-:W-:Y:S02]  /*17090*/  IADD3 R25, P0, R10, 0x1800, RZ ;  /* 0x000018000a197810 */ /* 0x000fe40007f1e0ff */
[----:B------:R-:W-:Y:S02]  /*170a0*/  SHF.R.U64 R0, R0, 0x3, RZ ;  /* 0x0000000300007819 */ /* 0x000fe400000012ff */
[----:B------:R-:W-:-:S02]  /*170b0*/  IADD3 R29, P2, R10, 0x3000, RZ ;  /* 0x000030000a1d7810 */ /* 0x000fc40007f5e0ff */
[----:B------:R-:W-:Y:S01]  /*170c0*/  LOP3.LUT R40, R0, R5, RZ, 0x3c, !PT ;  /* 0x0000000500287212 */ /* 0x000fe200078e3cff */
[----:B------:R-:W-:Y:S01]  /*170d0*/  IMAD R0, R79, UR4, RZ ;  /* 0x000000044f007c24 */ /* 0x000fe2000f8e02ff */
[C---:B------:R-:W-:Y:S02]  /*170e0*/  IADD3 R33, P3, R10.reuse, 0x4800, RZ ;  /* 0x000048000a217810 */ /* 0x040fe40007f7e0ff */
[----:B------:R-:W-:Y:S01]  /*170f0*/  IADD3 R37, P4, R10, 0x6000, RZ ;  /* 0x000060000a257810 */ /* 0x000fe20007f9e0ff */
[----:B------:R-:W-:Y:S01]  /*17100*/  IMAD R13, R3, UR5, R0 ;  /* 0x00000005030d7c24 */ /* 0x000fe2000f8e0200 */
[----:B------:R-:W-:Y:S01]  /*17110*/  SHF.R.U64 R7, R7, 0x3, RZ ;  /* 0x0000000307077819 */ /* 0x000fe200000012ff */
[----:B------:R-:W-:Y:S01]  /*17120*/  IMAD.WIDE.U32 R2, R3, UR4, RZ ;  /* 0x0000000403027c25 */ /* 0x000fe2000f8e00ff */
[----:B------:R-:W-:Y:S01]  /*17130*/  LOP3.LUT R24, R25, 0x180, RZ, 0xc0, !PT ;  /* 0x0000018019187812 */ /* 0x000fe200078ec0ff */
[----:B------:R-:W-:Y:S01]  /*17140*/  ULDC.64 UR4, c[0x0][0xae8] ;  /* 0x0002ba0000047ab9 */ /* 0x000fe20000000a00 */
[----:B------:R-:W-:Y:S01]  /*17150*/  LOP3.LUT R28, R29, 0x180, RZ, 0xc0, !PT ;  /* 0x000001801d1c7812 */ /* 0x000fe200078ec0ff */
[----:B------:R-:W-:Y:S01]  /*17160*/  IMAD R0, R12, 0x60, R9 ;  /* 0x000000600c007824 */ /* 0x000fe200078e0209 */
[----:B------:R-:W-:Y:S01]  /*17170*/  LOP3.LUT R32, R33, 0x180, RZ, 0xc0, !PT ;  /* 0x0000018021207812 */ /* 0x000fe200078ec0ff */
[----:B------:R-:W5:Y:S01]  /*17180*/  LD.E.128 R40, desc[UR60][R40.64] ;  /* 0x0000003c28287980 */ /* 0x000f62000c101d00 */
[----:B------:R-:W-:Y:S01]  /*17190*/  LOP3.LUT R36, R37, 0x180, RZ, 0xc0, !PT ;  /* 0x0000018025247812 */ /* 0x000fe200078ec0ff */
[----:B------:R-:W-:Y:S01]  /*171a0*/  IMAD.IADD R3, R3, 0x1, R13 ;  /* 0x0000000103037824 */ /* 0x000fe200078e020d */
[----:B------:R-:W-:Y:S01]  /*171b0*/  LOP3.LUT R10, R7, R10, RZ, 0x3c, !PT ;  /* 0x0000000a070a7212 */ /* 0x000fe200078e3cff */
[----:B------:R-:W-:Y:S01]  /*171c0*/  IMAD R12, R84, 0xc0, R0 ;  /* 0x000000c0540c7824 */ /* 0x000fe200078e0200 */
[----:B------:R-:W-:-:S02]  /*171d0*/  SHF.R.U64 R24, R24, 0x3, RZ ;  /* 0x0000000318187819 */ /* 0x000fc400000012ff */
[----:B------:R-:W-:Y:S02]  /*171e0*/  SHF.R.U64 R28, R28, 0x3, RZ ;  /* 0x000000031c1c7819 */ /* 0x000fe400000012ff */
[----:B------:R-:W-:Y:S02]  /*171f0*/  SHF.R.U64 R32, R32, 0x3, RZ ;  /* 0x0000000320207819 */ /* 0x000fe400000012ff */
[----:B------:R-:W-:Y:S01]  /*17200*/  SHF.R.U64 R36, R36, 0x3, RZ ;  /* 0x0000000324247819 */ /* 0x000fe200000012ff */
[----:B------:R-:W-:Y:S01]  /*17210*/  IMAD.WIDE.U32 R2, R82, UR4, R2 ;  /* 0x0000000452027c25 */ /* 0x000fe2000f8e0002 */
[----:B------:R1:W5:Y:S01]  /*17220*/  LD.E.128 R4, desc[UR60][R10.64] ;  /* 0x0000003c0a047980 */ /* 0x000362000c101d00 */
[----:B------:R-:W-:Y:S02]  /*17230*/  LOP3.LUT R24, R24, R25, RZ, 0x3c, !PT ;  /* 0x0000001918187212 */ /* 0x000fe400078e3cff */
[----:B------:R-:W-:Y:S01]  /*17240*/  LOP3.LUT R28, R28, R29, RZ, 0x3c, !PT ;  /* 0x0000001d1c1c7212 */ /* 0x000fe200078e3cff */
[----:B0-----:R-:W-:Y:S01]  /*17250*/  @P1 IMAD.HI.U32 R0, R12, R15, RZ ;  /* 0x0000000f0c001227 */ /* 0x001fe200078e00ff */
[----:B------:R-:W-:-:S02]  /*17260*/  LOP3.LUT R32, R32, R33, RZ, 0x3c, !PT ;  /* 0x0000002120207212 */ /* 0x000fc400078e3cff */
[----:B------:R-:W-:Y:S01]  /*17270*/  LOP3.LUT R36, R36, R37, RZ, 0x3c, !PT ;  /* 0x0000002524247212 */ /* 0x000fe200078e3cff */
[----:B------:R-:W-:Y:S01]  /*17280*/  IMAD.X R25, RZ, RZ, R11, P0 ;  /* 0x000000ffff197224 */ /* 0x000fe200000e060b */
[----:B-1----:R-:W-:Y:S01]  /*17290*/  SHF.R.S32.HI R10, RZ, 0x1f, R77 ;  /* 0x0000001fff0a7819 */ /* 0x002fe2000001144d */
[--C-:B------:R-:W-:Y:S02]  /*172a0*/  IMAD.X R29, RZ, RZ, R11.reuse, P2 ;  /* 0x000000ffff1d7224 */ /* 0x100fe400010e060b */
[--C-:B------:R-:W-:Y:S02]  /*172b0*/  IMAD.X R33, RZ, RZ, R11.reuse, P3 ;  /* 0x000000ffff217224 */ /* 0x100fe400018e060b */
[----:B------:R-:W5:Y:S01]  /*172c0*/  LD.E.128 R24, desc[UR60][R24.64] ;  /* 0x0000003c18187980 */ /* 0x000f62000c101d00 */
[----:B------:R-:W-:Y:S02]  /*172d0*/  IMAD.X R37, RZ, RZ, R11, P4 ;  /* 0x000000ffff257224 */ /* 0x000fe400020e060b */
[----:B------:R-:W-:Y:S01]  /*172e0*/  IMAD R3, R82, UR5, R3 ;  /* 0x0000000552037c24 */ /* 0x000fe2000f8e0203 */
[----:B------:R-:W-:Y:S01]  /*172f0*/  ULDC.64 UR4, c[0x0][0xaf0] ;  /* 0x0002bc0000047ab9 */ /* 0x000fe20000000a00 */
[----:B------:R-:W-:Y:S01]  /*17300*/  IMAD.MOV.U32 R11, RZ, RZ, R12 ;  /* 0x000000ffff0b7224 */ /* 0x000fe200078e000c */
[----:B--2---:R-:W-:Y:S01]  /*17310*/  @P1 SHF.R.U32.HI R11, RZ, R21, R0 ;  /* 0x00000015ff0b1219 */ /* 0x004fe20000011600 */
[----:B------:R-:W-:Y:S01]  /*17320*/  IMAD R10, R10, UR4, RZ ;  /* 0x000000040a0a7c24 */ /* 0x000fe2000f8e02ff */
[----:B------:R-:W5:Y:S01]  /*17330*/  LD.E.128 R28, desc[UR60][R28.64] ;  /* 0x0000003c1c1c7980 */ /* 0x000f62000c101d00 */
[----:B------:R-:W-:-:S03]  /*17340*/  IMAD.WIDE.U32 R2, R77, UR4, R2 ;  /* 0x000000044d027c25 */ /* 0x000fc6000f8e0002 */
[----:B------:R-:W5:Y:S01]  /*17350*/  LD.E.128 R32, desc[UR60][R32.64] ;  /* 0x0000003c20207980 */ /* 0x000f62000c101d00 */
[----:B------:R-:W-:-:S03]  /*17360*/  IMAD R13, R77, UR5, R10 ;  /* 0x000000054d0d7c24 */ /* 0x000fc6000f8e020a */
[----:B------:R-:W5:Y:S01]  /*17370*/  LD.E.128 R36, desc[UR60][R36.64] ;  /* 0x0000003c24247980 */ /* 0x000f62000c101d00 */
[--C-:B------:R-:W-:Y:S01]  /*17380*/  IMAD.MOV R15, RZ, RZ, -R11.reuse ;  /* 0x000000ffff0f7224 */ /* 0x100fe200078e0a0b */
[----:B------:R-:W-:Y:S01]  /*17390*/  SHF.R.S32.HI R0, RZ, 0x1f, R11 ;  /* 0x0000001fff007819 */ /* 0x000fe2000001140b */
[----:B------:R-:W-:Y:S01]  /*173a0*/  ULDC.64 UR4, c[0x0][0xae0] ;  /* 0x0002b80000047ab9 */ /* 0x000fe20000000a00 */
[----:B------:R-:W-:Y:S01]  /*173b0*/  @!PT LDS RZ, [RZ] ;  /* 0x00000000fffff984 */ /* 0x000fe20000000800 */
[----:B------:R-:W-:Y:S01]  /*173c0*/  @!PT LDS RZ, [RZ] ;  /* 0x00000000fffff984 */ /* 0x000fe20000000800 */
[----:B------:R-:W-:Y:S01]  /*173d0*/  @!PT LDS RZ, [RZ] ;  /* 0x00000000fffff984 */ /* 0x000fe20000000800 */
[----:B------:R-:W-:Y:S01]  /*173e0*/  @!PT LDS RZ, [RZ] ;  /* 0x00000000fffff984 */ /* 0x000fe20000000800 */
[----:B------:R0:W-:Y:S06]  /*173f0*/  MEMBAR.ALL.CTA ;  /* 0x0000000000007992 */ /* 0x0001ec0000008000 */
[----:B0-----:R-:W0:Y:S01]  /*17400*/  FENCE.VIEW.ASYNC.S ;  /* 0x00000000000073c6 */ /* 0x001e220000000000 */
[----:B------:R-:W-:-:S02]  /*17410*/  IMAD.IADD R3, R3, 0x1, R13 ;  /* 0x0000000103037824 */ /* 0x000fc400078e020d */
        /* <DEDUP_REMOVED lines=9> */
[----:B------:R-:W-:Y:S01]  /*174b0*/  PRMT R0, RZ, 0x654, R0 ;  /* 0x00000654ff007816 */ /* 0x000fe20000000000 */
[----:B------:R-:W-:-:S04]  /*174c0*/  IMAD.WIDE.U32 R2, R13, UR4, R2 ;  /* 0x000000040d027c25 */ /* 0x000fc8000f8e0002 */
[----:B------:R-:W-:Y:S01]  /*174d0*/  IMAD R11, R13, UR5, R10 ;  /* 0x000000050d0b7c24 */ /* 0x000fe2000f8e020a */
[----:B------:R-:W-:Y:S01]  /*174e0*/  ULDC.64 UR4, c[0x0][0xa80] ;  /* 0x0002a00000047ab9 */ /* 0x000fe20000000a00 */
[----:B0-----:R0:W-:Y:S02]  /*174f0*/  SYNCS.ARRIVE.TRANS64.RED.A1T0 RZ, [R0+URZ], RZ ;  /* 0x000000ff00ff79a7 */ /* 0x0011e4000810043f */
[----:B------:R-:W-:Y:S02]  /*17500*/  IMAD.IADD R3, R3, 0x1, R11 ;  /* 0x0000000103037824 */ /* 0x000fe400078e020b */
[C---:B------:R-:W-:Y:S02]  /*17510*/  VIADD R44, R8.reuse, 0x20 ;  /* 0x00000020082c7836 */ /* 0x040fe40000000000 */
[----:B------:R-:W-:Y:S01]  /*17520*/  VIADD R46, R8, 0x40 ;  /* 0x00000040082e7836 */ /* 0x000fe20000000000 */
[----:B0-----:R-:W-:Y:S01]  /*17530*/  LEA R0, P0, R2, UR4, 0x1 ;  /* 0x0000000402007c11 */ /* 0x001fe2000f8008ff */
[----:B------:R-:W-:-:S03]  /*17540*/  UMOV UR4, 0xffffffff ;  /* 0xffffffff00047882 */ /* 0x000fc60000000000 */
[----:B------:R-:W-:Y:S02]  /*17550*/  LEA.HI.X R2, R2, UR5, R3, 0x1, P0 ;  /* 0x0000000502027c11 */ /* 0x000fe400080f0c03 */
[----:B------:R-:W-:Y:S02]  /*17560*/  SHF.R.S32.HI R45, RZ, 0x1f, R44 ;  /* 0x0000001fff2d7819 */ /* 0x000fe4000001142c */
[----:B------:R-:W-:Y:S01]  /*17570*/  SHF.R.S32.HI R47, RZ, 0x1f, R46 ;  /* 0x0000001fff2f7819 */ /* 0x000fe2000001142e */
[----:B------:R-:W-:Y:S06]  /*17580*/  BRA.DIV UR4, `(.L_x_9883) ;  /* 0x000000a204847947 */ /* 0x000fec000b800000 */
[----:B------:R0:W1:Y:S04]  /*17590*/  SHFL.IDX PT, R3, R2, RZ, 0x1c1f ;  /* 0x001c1fff02037589 */ /* 0x00006800000e0000 */
[----:B------:R0:W2:Y:S02]  /*175a0*/  SHFL.IDX PT, R14, R0, RZ, 0x1c1f ;  /* 0x001c1fff000e7589 */ /* 0x0000a400000e0000 */
.L_x_10091:
[----:B------:R-:W-:Y:S01]  /*175b0*/  IMAD R9, R84, 0xc0, R9 ;  /* 0x000000c054097824 */ /* 0x000fe200078e0209 */
[----:B------:R-:W-:Y:S04]  /*175c0*/  BSSY B1, `(.L_x_9884) ;  /* 0x0000010000017945 */ /* 0x000fe80003800000 */
[----:B------:R-:W-:-:S13]  /*175d0*/  ISETP.GE.AND P0, PT, R9, R78, PT ;  /* 0x0000004e0900720c */ /* 0x000fda0003f06270 */
[----:B------:R-:W-:Y:S05]  /*175e0*/  @P0 BRA `(.L_x_9885) ;  /* 0x0000000000340947 */ /* 0x000fea0003800000 */
[----:B------:R-:W-:Y:S02]  /*175f0*/  ULDC UR4, c[0x0][0xac8] ;  /* 0x0002b20000047ab9 */ /* 0x000fe40000000800 */
[----:B------:R-:W-:Y:S02]  /*17600*/  ISETP.GE.AND P0, PT, R8, UR4, PT ;  /* 0x0000000408007c0c */ /* 0x000fe4000bf06270 */
[----:B------:R-:W-:Y:S02]  /*17610*/  ISETP.GE.AND P1, PT, R44, UR4, PT ;  /* 0x000000042c007c0c */ /* 0x000fe4000bf26270 */
[----:B------:R-:W-:-:S09]  /*17620*/  ISETP.GE.AND P2, PT, R46, UR4, PT ;  /* 0x000000042e007c0c */ /* 0x000fd2000bf46270 */
[----:B-1----:R-:W-:Y:S02]  /*17630*/  @!P0 IMAD.MOV.U32 R15, RZ, RZ, R3 ;  /* 0x000000ffff0f8224 */ /* 0x002fe400078e0003 */
[-C--:B--2---:R-:W-:Y:S02]  /*17640*/  @!P1 LEA R12, P3, R44, R14.reuse, 0x1 ;  /* 0x0000000e2c0c9211 */ /* 0x084fe400078608ff */
[----:B------:R-:W-:Y:S01]  /*17650*/  @!P2 LEA R20, P4, R46, R14, 0x1 ;  /* 0x0000000e2e14a211 */ /* 0x000fe200078808ff */
[----:B------:R-:W-:Y:S01]  /*17660*/  @!P0 IMAD.WIDE R10, R8, 0x2, R14 ;  /* 0x00000002080a8825 */ /* 0x000fe200078e020e */
[-C--:B------:R-:W-:Y:S02]  /*17670*/  @!P1 LEA.HI.X R13, R44, R3.reuse, R45, 0x1, P3 ;  /* 0x000000032c0d9211 */ /* 0x080fe400018f0c2d */
[----:B------:R-:W-:Y:S02]  /*17680*/  @!P2 LEA.HI.X R21, R46, R3, R47, 0x1, P4 ;  /* 0x000000032e15a211 */ /* 0x000fe400020f0c2f */
[----:B-----5:R3:W-:Y:S04]  /*17690*/  @!P0 ST.E.128 desc[UR60][R10.64], R4 ;  /* 0x000000040a008985 */ /* 0x0207e8000c101d3c */
[----:B------:R3:W-:Y:S04]  /*176a0*/  @!P1 ST.E.128 desc[UR60][R12.64], R28 ;  /* 0x0000001c0c009985 */ /* 0x0007e8000c101d3c */
[----:B------:R3:W-:Y:S02]  /*176b0*/  @!P2 ST.E.128 desc[UR60][R20.64], R36 ;  /* 0x000000241400a985 */ /* 0x0007e4000c101d3c */
.L_x_9885:
[----:B------:R-:W-:Y:S05]  /*176c0*/  BSYNC B1 ;  /* 0x0000000000017941 */ /* 0x000fea0003800000 */
.L_x_9884:
[----:B------:R-:W-:-:S03]  /*176d0*/  UMOV UR4, 0xffffffff ;  /* 0xffffffff00047882 */ /* 0x000fc60000000000 */
[----:B------:R-:W-:Y:S05]  /*176e0*/  BRA.DIV UR4, `(.L_x_9886) ;  /* 0x000000a204607947 */ /* 0x000fea000b800000 */
[----:B-1----:R1:W4:Y:S04]  /*176f0*/  SHFL.IDX PT, R3, R2, 0x1, 0x1c1f ;  /* 0x003c1f0002037f89 */ /* 0x00232800000e0000 */
[----:B--2---:R1:W2:Y:S02]  /*17700*/  SHFL.IDX PT, R14, R0, 0x1, 0x1c1f ;  /* 0x003c1f00000e7f89 */ /* 0x0042a400000e0000 */
.L_x_10095:
[----:B---3-5:R-:W-:-:S05]  /*17710*/  VIADD R5, R9, 0x60 ;  /* 0x0000006009057836 */ /* 0x028fca0000000000 */
[----:B------:R-:W-:-:S13]  /*17720*/  ISETP.GE.AND P0, PT, R5, R78, PT ;  /* 0x0000004e0500720c */ /* 0x000fda0003f06270 */
[----:B------:R-:W-:Y:S05]  /*17730*/  @P0 BRA `(.L_x_9887) ;  /* 0x0000001800480947 */ /* 0x000fea0003800000 */
[----:B------:R-:W-:Y:S02]  /*17740*/  ULDC UR4, c[0x0][0xac8] ;  /* 0x0002b20000047ab9 */ /* 0x000fe40000000800 */
[----:B------:R-:W-:Y:S02]  /*17750*/  ISETP.GE.AND P1, PT, R8, UR4, PT ;  /* 0x0000000408007c0c */ /* 0x000fe4000bf26270 */
[----:B------:R-:W-:-:S11]  /*17760*/  ISETP.GE.AND P2, PT, R44, UR4, PT ;  /* 0x000000042c007c0c */ /* 0x000fd6000bf46270 */
[----:B012---:R-:W-:Y:S02]  /*17770*/  @!P1 IMAD.MOV.U32 R2, RZ, RZ, R14 ;  /* 0x000000ffff029224 */ /* 0x007fe400078e000e */
[----:B------:R-:W-:Y:S02]  /*17780*/  @!P2 LEA R4, P0, R44, R14, 0x1 ;  /* 0x0000000e2c04a211 */ /* 0x000fe400078008ff */
[----:B----4-:R-:W-:Y:S02]  /*17790*/  @!P1 IMAD.WIDE R8, R8, 0x2, R2 ;  /* 0x0000000208089825 */ /* 0x010fe400078e0202 */
[----:B------:R-:W-:Y:S02]  /*177a0*/  @!P2 LEA.HI.X R5, R44, R3, R45, 0x1, P0 ;  /* 0x000000032c05a211 */ /* 0x000fe400000f0c2d */
[----:B------:R-:W-:Y:S01]  /*177b0*/  ISETP.GE.AND P0, PT, R46, UR4, PT ;  /* 0x000000042e007c0c */ /* 0x000fe2000bf06270 */
[----:B------:R0:W-:Y:S04]  /*177c0*/  @!P1 ST.E.128 desc[UR60][R8.64], R24 ;  /* 0x0000001808009985 */ /* 0x0001e8000c101d3c */
[----:B------:R0:W-:Y:S08]  /*177d0*/  @!P2 ST.E.128 desc[UR60][R4.64], R32 ;  /* 0x000000200400a985 */ /* 0x0001f0000c101d3c */
[----:B------:R-:W-:Y:S05]  /*177e0*/  @P0 BRA `(.L_x_9887) ;  /* 0x00000018001c0947 */ /* 0x000fea0003800000 */
[----:B------:R-:W-:-:S04]  /*177f0*/  LEA R14, P0, R46, R14, 0x1 ;  /* 0x0000000e2e0e7211 */ /* 0x000fc800078008ff */
[----:B------:R-:W-:-:S05]  /*17800*/  LEA.HI.X R15, R46, R3, R47, 0x1, P0 ;  /* 0x000000032e0f7211 */ /* 0x000fca00000f0c2f */
[----:B------:R1:W-:Y:S01]  /*17810*/  ST.E.128 desc[UR60][R14.64], R40 ;  /* 0x000000280e007985 */ /* 0x0003e2000c101d3c */
[----:B------:R-:W-:Y:S05]  /*17820*/  BRA `(.L_x_9887) ;  /* 0x00000018000c7947 */ /* 0x000fea0003800000 */
.L_x_9882:
[----:B------:R-:W-:Y:S01]  /*17830*/  ULDC.64 UR4, c[0x0][0xb08] ;  /* 0x0002c20000047ab9 */ /* 0x000fe20000000a00 */
[----:B0-----:R-:W0:Y:S01]  /*17840*/  @P1 LDC R12, c[0x0][0xbec] ;  /* 0x0002fb00ff0c1b82 */ /* 0x001e220000000800 */
[----:B------:R-:W-:Y:S02]  /*17850*/  IMAD R0, R79, UR4, RZ ;  /* 0x000000044f007c24 */ /* 0x000fe4000f8e02ff */
[----:B------:R-:W-:-:S04]  /*17860*/  IMAD.WIDE.U32 R10, R3, UR4, RZ ;  /* 0x00000004030a7c25 */ /* 0x000fc8000f8e00ff */
[----:B------:R-:W-:Y:S01]  /*17870*/  IMAD R3, R3, UR5, R0 ;  /* 0x0000000503037c24 */ /* 0x000fe2000f8e0200 */
[----:B------:R-:W1:Y:S01]  /*17880*/  @P1 LDC R15, c[0x0][0xbf0] ;  /* 0x0002fc00ff0f1b82 */ /* 0x000e620000000800 */
[----:B------:R-:W-:Y:S01]  /*17890*/  ULDC.64 UR4, c[0x0][0xb38] ;  /* 0x0002ce0000047ab9 */ /* 0x000fe20000000a00 */
[----:B------:R-:W-:Y:S01]  /*178a0*/  SHF.R.S32.HI R0, RZ, 0x1f, R77 ;  /* 0x0000001fff007819 */ /* 0x000fe2000001144d */
[----:B------:R-:W-:Y:S02]  /*178b0*/  IMAD.IADD R11, R11, 0x1, R3 ;  /* 0x000000010b0b7824 */ /* 0x000fe400078e0203 */
[----:B------:R-:W-:-:S04]  /*178c0*/  IMAD.WIDE.U32 R2, R82, UR4, R10 ;  /* 0x0000000452027c25 */ /* 0x000fc8000f8e000a */
[----:B------:R-:W-:Y:S01]  /*178d0*/  IMAD R3, R82, UR5, R3 ;  /* 0x0000000552037c24 */ /* 0x000fe2000f8e0203 */
[----:B------:R-:W-:Y:S01]  /*178e0*/  ULDC.64 UR4, c[0x0][0xb40] ;  /* 0x0002d00000047ab9 */ /* 0x000fe20000000a00 */
[----:B------:R-:W-:Y:S02]  /*178f0*/  IMAD.MOV.U32 R11, RZ, RZ, R31 ;  /* 0x000000ffff0b7224 */ /* 0x000fe400078e001f */
        /* <DEDUP_REMOVED lines=33> */
.L_x_10098:
[----:B------:R-:W-:Y:S01]  /*17b10*/  ISETP.GE.AND P0, PT, R27, R78, PT ;  /* 0x0000004e1b00720c */ /* 0x000fe20003f06270 */
[----:B------:R-:W-:-:S12]  /*17b20*/  BSSY B1, `(.L_x_9889) ;  /* 0x000004a000017945 */ /* 0x000fd80003800000 */
[----:B------:R-:W-:Y:S05]  /*17b30*/  @P0 BRA `(.L_x_9890) ;  /* 0x0000000400200947 */ /* 0x000fea0003800000 */
[----:B------:R-:W3:Y:S01]  /*17b40*/  LDL R35, [R1+0x8c] ;  /* 0x00008c0001237983 */ /* 0x000ee20000100800 */
[----:B------:R-:W-:-:S03]  /*17b50*/  ULDC UR4, c[0x0][0xac8] ;  /* 0x0002b20000047ab9 */ /* 0x000fc60000000800 */
[----:B------:R-:W4:Y:S04]  /*17b60*/  LDL R33, [R1+0xc0] ;  /* 0x0000c00001217983 */ /* 0x000f280000100800 */
[----:B------:R-:W5:Y:S04]  /*17b70*/  LDL R31, [R1+0xbc] ;  /* 0x0000bc00011f7983 */ /* 0x000f680000100800 */
[----:B------:R-:W2:Y:S04]  /*17b80*/  LDL R24, [R1+0xb8] ;  /* 0x0000b80001187983 */ /* 0x000ea80000100800 */
[----:B------:R-:W2:Y:S04]  /*17b90*/  LDL R34, [R1+0xdc] ;  /* 0x0000dc0001227983 */ /* 0x000ea80000100800 */
[----:B------:R-:W2:Y:S04]  /*17ba0*/  LDL R32, [R1+0xd8] ;  /* 0x0000d80001207983 */ /* 0x000ea80000100800 */
[----:B------:R-:W2:Y:S04]  /*17bb0*/  LDL R77, [R1+0xb4] ;  /* 0x0000b400014d7983 */ /* 0x000ea80000100800 */
[----:B------:R-:W2:Y:S04]  /*17bc0*/  LDL R76, [R1+0xac] ;  /* 0x0000ac00014c7983 */ /* 0x000ea80000100800 */
[----:B------:R-:W2:Y:S04]  /*17bd0*/  LDL R30, [R1+0xd4] ;  /* 0x0000d400011e7983 */ /* 0x000ea80000100800 */
[----:B------:R-:W2:Y:S01]  /*17be0*/  LDL R79, [R1+0xd0] ;  /* 0x0000d000014f7983 */ /* 0x000ea20000100800 */
[----:B---3--:R-:W-:-:S02]  /*17bf0*/  ISETP.GE.AND P1, PT, R35, UR4, PT ;  /* 0x0000000423007c0c */ /* 0x008fc4000bf26270 */
[----:B----4-:R-:W-:Y:S02]  /*17c00*/  ISETP.GE.AND P0, PT, R33, UR4, PT ;  /* 0x0000000421007c0c */ /* 0x010fe4000bf06270 */
[----:B-----5:R-:W-:-:S09]  /*17c10*/  ISETP.GE.AND P3, PT, R31, UR4, PT ;  /* 0x000000041f007c0c */ /* 0x020fd2000bf66270 */
[----:B-1----:R-:W-:Y:S01]  /*17c20*/  @!P1 IMAD.MOV.U32 R15, RZ, RZ, R3 ;  /* 0x000000ffff0f9224 */ /* 0x002fe200078e0003 */
[----:B--2---:R-:W-:Y:S01]  /*17c30*/  ISETP.GE.AND P4, PT, R24, UR4, PT ;  /* 0x0000000418007c0c */ /* 0x004fe2000bf86270 */
[----:B------:R-:W-:Y:S01]  /*17c40*/  @!P1 IMAD.WIDE R10, R35, 0x4, R14 ;  /* 0x00000004230a9825 */ /* 0x000fe200078e020e */
[----:B------:R-:W-:-:S04]  /*17c50*/  @!P0 LEA R12, P2, R33, R14, 0x2 ;  /* 0x0000000e210c8211 */ /* 0x000fc800078410ff */
[----:B------:R1:W-:Y:S01]  /*17c60*/  @!P1 ST.E.64 desc[UR60][R10.64], R4 ;  /* 0x000000040a009985 */ /* 0x0003e2000c101b3c */
[-C--:B------:R-:W-:Y:S02]  /*17c70*/  @!P3 LEA R26, P1, R31, R14.reuse, 0x2 ;  /* 0x0000000e1f1ab211 */ /* 0x080fe400078210ff */
[-C--:B------:R-:W-:Y:S02]  /*17c80*/  @!P0 LEA.HI.X R13, R33, R3.reuse, R34, 0x2, P2 ;  /* 0x00000003210d8211 */ /* 0x080fe400010f1422 */
[----:B------:R-:W-:Y:S02]  /*17c90*/  ISETP.GE.AND P2, PT, R77, UR4, PT ;  /* 0x000000044d007c0c */ /* 0x000fe4000bf46270 */
[----:B------:R-:W-:Y:S02]  /*17ca0*/  @!P3 LEA.HI.X R27, R31, R3, R32, 0x2, P1 ;  /* 0x000000031f1bb211 */ /* 0x000fe400008f1420 */
[----:B------:R-:W-:Y:S02]  /*17cb0*/  ISETP.GE.AND P1, PT, R76, UR4, PT ;  /* 0x000000044c007c0c */ /* 0x000fe4000bf26270 */
[----:B------:R-:W-:Y:S01]  /*17cc0*/  @!P4 LEA R28, P5, R24, R14, 0x2 ;  /* 0x0000000e181cc211 */ /* 0x000fe200078a10ff */
[----:B------:R-:W-:-:S02]  /*17cd0*/  VIADD R15, R35, 0x30 ;  /* 0x00000030230f7836 */ /* 0x000fc40000000000 */
[----:B------:R-:W-:Y:S01]  /*17ce0*/  VIADD R33, R35, 0x38 ;  /* 0x0000003823217836 */ /* 0x000fe20000000000 */
[----:B------:R-:W-:Y:S01]  /*17cf0*/  @!P4 LEA.HI.X R29, R24, R3, R30, 0x2, P5 ;  /* 0x00000003181dc211 */ /* 0x000fe200028f141e */
[----:B------:R2:W-:Y:S01]  /*17d00*/  @!P0 ST.E.64 desc[UR60][R12.64], R6 ;  /* 0x000000060c008985 */ /* 0x0005e2000c101b3c */
[----:B------:R-:W-:-:S03]  /*17d10*/  ISETP.GE.AND P0, PT, R15, UR4, PT ;  /* 0x000000040f007c0c */ /* 0x000fc6000bf06270 */
[----:B------:R-:W-:Y:S01]  /*17d20*/  @!P3 ST.E.64 desc[UR60][R26.64], R8 ;  /* 0x000000081a00b985 */ /* 0x000fe2000c101b3c */
[----:B------:R-:W-:Y:S01]  /*17d30*/  ISETP.GE.AND P3, PT, R33, UR4, PT ;  /* 0x0000000421007c0c */ /* 0x000fe2000bf66270 */
[----:B------:R-:W-:Y:S01]  /*17d40*/  VIADD R34, R35, 0x40 ;  /* 0x0000004023227836 */ /* 0x000fe20000000000 */
[CC--:B-1----:R-:W-:Y:S01]  /*17d50*/  @!P2 LEA R10, P5, R77.reuse, R14.reuse, 0x2 ;  /* 0x0000000e4d0aa211 */ /* 0x0c2fe200078a10ff */
[----:B------:R1:W-:Y:S01]  /*17d60*/  @!P4 ST.E.64 desc[UR60][R28.64], R20 ;  /* 0x000000141c00c985 */ /* 0x0003e2000c101b3c */
[----:B------:R-:W-:Y:S02]  /*17d70*/  SHF.R.S32.HI R24, RZ, 0x1f, R76 ;  /* 0x0000001fff187819 */ /* 0x000fe4000001144c */
[C---:B------:R-:W-:Y:S02]  /*17d80*/  @!P1 LEA R30, P4, R76.reuse, R14, 0x2 ;  /* 0x0000000e4c1e9211 */ /* 0x040fe400078810ff */
[-C--:B------:R-:W-:Y:S01]  /*17d90*/  @!P2 LEA.HI.X R11, R77, R3.reuse, R79, 0x2, P5 ;  /* 0x000000034d0ba211 */ /* 0x080fe200028f144f */
[----:B--2---:R-:W-:Y:S01]  /*17da0*/  VIADD R13, R35, 0x48 ;  /* 0x00000048230d7836 */ /* 0x004fe20000000000 */
[----:B------:R-:W-:-:S02]  /*17db0*/  @!P1 LEA.HI.X R31, R76, R3, R24, 0x2, P4 ;  /* 0x000000034c1f9211 */ /* 0x000fc400020f1418 */
[----:B------:R-:W-:Y:S01]  /*17dc0*/  ISETP.GE.AND P4, PT, R34, UR4, PT ;  /* 0x0000000422007c0c */ /* 0x000fe2000bf86270 */
[----:B------:R2:W-:Y:S01]  /*17dd0*/  @!P2 ST.E.64 desc[UR60][R10.64], R36 ;  /* 0x000000240a00a985 */ /* 0x0005e2000c101b3c */
[----:B------:R-:W-:Y:S02]  /*17de0*/  SHF.R.S32.HI R32, RZ, 0x1f, R15 ;  /* 0x0000001fff207819 */ /* 0x000fe4000001140f */
[-C--:B------:R-:W-:Y:S01]  /*17df0*/  @!P0 LEA R4, P5, R15, R14.reuse, 0x2 ;  /* 0x0000000e0f048211 */ /* 0x080fe200078a10ff */
[----:B------:R3:W-:Y:S01]  /*17e00*/  @!P1 ST.E.64 desc[UR60][R30.64], R40 ;  /* 0x000000281e009985 */ /* 0x0007e2000c101b3c */
[----:B------:R-:W-:Y:S01]  /*17e10*/  ISETP.GE.AND P2, PT, R13, UR4, PT ;  /* 0x000000040d007c0c */ /* 0x000fe2000bf46270 */
[----:B-1----:R-:W-:Y:S01]  /*17e20*/  VIADD R20, R35, 0x50 ;  /* 0x0000005023147836 */ /* 0x002fe20000000000 */
[----:B------:R-:W-:Y:S02]  /*17e30*/  SHF.R.S32.HI R12, RZ, 0x1f, R33 ;  /* 0x0000001fff0c7819 */ /* 0x000fe40000011421 */
[----:B------:R-:W-:-:S02]  /*17e40*/  @!P3 LEA R6, P1, R33, R14, 0x2 ;  /* 0x0000000e2106b211 */ /* 0x000fc400078210ff */
[-C--:B------:R-:W-:Y:S01]  /*17e50*/  @!P0 LEA.HI.X R5, R15, R3.reuse, R32, 0x2, P5 ;  /* 0x000000030f058211 */ /* 0x080fe200028f1420 */
[----:B------:R-:W-:Y:S01]  /*17e60*/  VIADD R15, R35, 0x58 ;  /* 0x00000058230f7836 */ /* 0x000fe20000000000 */
[----:B------:R-:W-:Y:S02]  /*17e70*/  @!P3 LEA.HI.X R7, R33, R3, R12, 0x2, P1 ;  /* 0x000000032107b211 */ /* 0x000fe400008f140c */
[----:B------:R-:W-:Y:S01]  /*17e80*/  ISETP.GE.AND P1, PT, R20, UR4, PT ;  /* 0x0000000414007c0c */ /* 0x000fe2000bf26270 */
[----:B------:R3:W-:Y:S01]  /*17e90*/  @!P0 ST.E.64 desc[UR60][R4.64], R44 ;  /* 0x0000002c04008985 */ /* 0x0007e2000c101b3c */
[----:B------:R-:W-:Y:S02]  /*17ea0*/  SHF.R.S32.HI R9, RZ, 0x1f, R34 ;  /* 0x0000001fff097819 */ /* 0x000fe40000011422 */
[----:B------:R-:W-:Y:S02]  /*17eb0*/  @!P4 LEA R8, P5, R34, R14, 0x2 ;  /* 0x0000000e2208c211 */ /* 0x000fe400078a10ff */
[----:B------:R-:W-:-:S02]  /*17ec0*/  ISETP.GE.AND P0, PT, R15, UR4, PT ;  /* 0x000000040f007c0c */ /* 0x000fc4000bf06270 */
[----:B------:R-:W-:Y:S02]  /*17ed0*/  @!P4 LEA.HI.X R9, R34, R3, R9, 0x2, P5 ;  /* 0x000000032209c211 */ /* 0x000fe400028f1409 */
[----:B------:R-:W-:Y:S02]  /*17ee0*/  SHF.R.S32.HI R12, RZ, 0x1f, R13 ;  /* 0x0000001fff0c7819 */ /* 0x000fe4000001140d */
[----:B--2---:R-:W-:-:S04]  /*17ef0*/  @!P2 LEA R10, P5, R13, R14, 0x2 ;  /* 0x0000000e0d0aa211 */ /* 0x004fc800078a10ff */
[----:B------:R-:W-:Y:S02]  /*17f00*/  @!P2 LEA.HI.X R11, R13, R3, R12, 0x2, P5 ;  /* 0x000000030d0ba211 */ /* 0x000fe400028f140c */
[----:B------:R-:W-:Y:S02]  /*17f10*/  SHF.R.S32.HI R13, RZ, 0x1f, R20 ;  /* 0x0000001fff0d7819 */ /* 0x000fe40000011414 */
[----:B------:R-:W-:-:S04]  /*17f20*/  @!P1 LEA R12, P5, R20, R14, 0x2 ;  /* 0x0000000e140c9211 */ /* 0x000fc800078a10ff */
[-C--:B------:R-:W-:Y:S02]  /*17f30*/  @!P1 LEA.HI.X R13, R20, R3.reuse, R13, 0x2, P5 ;  /* 0x00000003140d9211 */ /* 0x080fe400028f140d */
[----:B------:R-:W-:Y:S02]  /*17f40*/  SHF.R.S32.HI R20, RZ, 0x1f, R15 ;  /* 0x0000001fff147819 */ /* 0x000fe4000001140f */
[C---:B------:R-:W-:Y:S01]  /*17f50*/  @!P0 LEA R14, P5, R15.reuse, R14, 0x2 ;  /* 0x0000000e0f0e8211 */ /* 0x040fe200078a10ff */
[----:B------:R3:W-:Y:S03]  /*17f60*/  @!P3 ST.E.64 desc[UR60][R6.64], R48 ;  /* 0x000000300600b985 */ /* 0x0007e6000c101b3c */
[----:B------:R-:W-:Y:S01]  /*17f70*/  @!P0 LEA.HI.X R15, R15, R3, R20, 0x2, P5 ;  /* 0x000000030f0f8211 */ /* 0x000fe200028f1414 */
[----:B------:R3:W-:Y:S04]  /*17f80*/  @!P4 ST.E.64 desc[UR60][R8.64], R52 ;  /* 0x000000340800c985 */ /* 0x0007e8000c101b3c */
[----:B------:R3:W-:Y:S04]  /*17f90*/  @!P2 ST.E.64 desc[UR60][R10.64], R56 ;  /* 0x000000380a00a985 */ /* 0x0007e8000c101b3c */
[----:B------:R3:W-:Y:S04]  /*17fa0*/  @!P1 ST.E.64 desc[UR60][R12.64], R60 ;  /* 0x0000003c0c009985 */ /* 0x0007e8000c101b3c */
[----:B------:R3:W-:Y:S02]  /*17fb0*/  @!P0 ST.E.64 desc[UR60][R14.64], R64 ;  /* 0x000000400e008985 */ /* 0x0007e4000c101b3c */
.L_x_9890:
[----:B------:R-:W-:Y:S05]  /*17fc0*/  BSYNC B1 ;  /* 0x0000000000017941 */ /* 0x000fea0003800000 */
.L_x_9889:
[----:B------:R-:W-:-:S03]  /*17fd0*/  UMOV UR4, 0xffffffff ;  /* 0xffffffff00047882 */ /* 0x000fc60000000000 */
[----:B------:R-:W-:Y:S05]  /*17fe0*/  BRA.DIV UR4, `(.L_x_9891) ;  /* 0x0000009a049c7947 */ /* 0x000fea000b800000 */
[----:B-1----:R1:W4:Y:S04]  /*17ff0*/  SHFL.IDX PT, R3, R2, 0x1, 0x1c1f ;  /* 0x003c1f0002037f89 */ /* 0x00232800000e0000 */
[----:B--23--:R1:W2:Y:S02]  /*18000*/  SHFL.IDX PT, R14, R0, 0x1, 0x1c1f ;  /* 0x003c1f00000e7f89 */ /* 0x00c2a400000e0000 */
.L_x_10102:
[----:B------:R-:W-:-:S13]  /*18010*/  ISETP.GE.AND P0, PT, R25, R78, PT ;  /* 0x0000004e1900720c */ /* 0x000fda0003f06270 */
[----:B------:R-:W-:Y:S05]  /*18020*/  @P0 BRA `(.L_x_9887) ;  /* 0x00000010000c0947 */ /* 0x000fea0003800000 */
[----:B------:R-:W3:Y:S01]  /*18030*/  LDL R8, [R1+0xc0] ;  /* 0x0000c00001087983 */ /* 0x000ee20000100800 */
[----:B------:R-:W-:-:S03]  /*18040*/  ULDC UR4, c[0x0][0xac8] ;  /* 0x0002b20000047ab9 */ /* 0x000fc60000000800 */
[----:B------:R-:W5:Y:S04]  /*18050*/  LDL R27, [R1+0x8c] ;  /* 0x00008c00011b7983 */ /* 0x000f680000100800 */
[----:B01----:R-:W4:Y:S04]  /*18060*/  LDL R0, [R1+0xbc] ;  /* 0x0000bc0001007983 */ /* 0x003f280000100800 */
        /* <DEDUP_REMOVED lines=8> */
[----:B-----5:R-:W-:Y:S02]  /*180f0*/  ISETP.GE.AND P5, PT, R27, UR4, PT ;  /* 0x000000041b007c0c */ /* 0x020fe4000bfa6270 */
[----:B----4-:R-:W-:-:S09]  /*18100*/  ISETP.GE.AND P0, PT, R0, UR4, PT ;  /* 0x0000000400007c0c */ /* 0x010fd2000bf06270 */
[-C--:B--2---:R-:W-:Y:S02]  /*18110*/  @!P1 LEA R6, P2, R8, R14.reuse, 0x2 ;  /* 0x0000000e08069211 */ /* 0x084fe400078410ff */
[----:B------:R-:W-:Y:S01]  /*18120*/  ISETP.GE.AND P3, PT, R24, UR4, PT ;  /* 0x0000000418007c0c */ /* 0x000fe2000bf66270 */
[----:B------:R-:W-:Y:S01]  /*18130*/  @!P5 IMAD.MOV.U32 R2, RZ, RZ, R14 ;  /* 0x000000ffff02d224 */ /* 0x000fe200078e000e */
[----:B------:R-:W-:Y:S02]  /*18140*/  @!P1 LEA.HI.X R7, R8, R3, R9, 0x2, P2 ;  /* 0x0000000308079211 */ /* 0x000fe400010f1409 */
[----:B------:R-:W-:Y:S02]  /*18150*/  ISETP.GE.AND P4, PT, R15, UR4, PT ;  /* 0x000000040f007c0c */ /* 0x000fe4000bf86270 */
[----:B------:R-:W-:Y:S01]  /*18160*/  @!P0 LEA R8, P2, R0, R14, 0x2 ;  /* 0x0000000e00088211 */ /* 0x000fe200078410ff */
[----:B------:R-:W-:-:S03]  /*18170*/  @!P5 IMAD.WIDE R4, R27, 0x4, R2 ;  /* 0x000000041b04d825 */ /* 0x000fc600078e0202 */
[----:B------:R-:W-:Y:S01]  /*18180*/  @!P0 LEA.HI.X R9, R0, R3, R12, 0x2, P2 ;  /* 0x0000000300098211 */ /* 0x000fe200010f140c */
[----:B------:R-:W-:Y:S01]  /*18190*/  VIADD R21, R27, 0x30 ;  /* 0x000000301b157836 */ /* 0x000fe20000000000 */
[----:B------:R0:W-:Y:S04]  /*181a0*/  @!P5 ST.E.64 desc[UR60][R4.64], R68 ;  /* 0x000000440400d985 */ /* 0x0001e8000c101b3c */
[----:B------:R1:W-:Y:S01]  /*181b0*/  @!P1 ST.E.64 desc[UR60][R6.64], R72 ;  /* 0x0000004806009985 */ /* 0x0003e2000c101b3c */
[----:B------:R-:W-:-:S03]  /*181c0*/  ISETP.GE.AND P1, PT, R28, UR4, PT ;  /* 0x000000041c007c0c */ /* 0x000fc6000bf26270 */
[----:B------:R2:W-:Y:S01]  /*181d0*/  @!P0 ST.E.64 desc[UR60][R8.64], R74 ;  /* 0x0000004a08008985 */ /* 0x0005e2000c101b3c */
[----:B------:R-:W-:Y:S01]  /*181e0*/  ISETP.GE.AND P0, PT, R21, UR4, PT ;  /* 0x0000000415007c0c */ /* 0x000fe2000bf06270 */
[----:B------:R-:W-:Y:S01]  /*181f0*/  VIADD R0, R27, 0x38 ;  /* 0x000000381b007836 */ /* 0x000fe20000000000 */
[CC--:B------:R-:W-:Y:S02]  /*18200*/  @!P3 LEA R10, P5, R24.reuse, R14.reuse, 0x2 ;  /* 0x0000000e180ab211 */ /* 0x0c0fe400078a10ff */
[CC--:B------:R-:W-:Y:S02]  /*18210*/  @!P4 LEA R12, P2, R15.reuse, R14.reuse, 0x2 ;  /* 0x0000000e0f0cc211 */ /* 0x0c0fe400078410ff */
[-C--:B------:R-:W-:Y:S02]  /*18220*/  @!P3 LEA.HI.X R11, R24, R3.reuse, R26, 0x2, P5 ;  /* 0x00000003180bb211 */ /* 0x080fe400028f141a */
[----:B------:R-:W-:Y:S01]  /*18230*/  @!P4 LEA.HI.X R13, R15, R3, R20, 0x2, P2 ;  /* 0x000000030f0dc211 */ /* 0x000fe200010f1414 */
[C---:B------:R-:W-:Y:S01]  /*18240*/  VIADD R20, R27.reuse, 0x40 ;  /* 0x000000401b147836 */ /* 0x040fe20000000000 */
[----:B------:R-:W-:Y:S01]  /*18250*/  ISETP.GE.AND P2, PT, R0, UR4, PT ;  /* 0x0000000400007c0c */ /* 0x000fe2000bf46270 */
[----:B------:R3:W-:Y:S01]  /*18260*/  @!P3 ST.E.64 desc[UR60][R10.64], R38 ;  /* 0x000000260a00b985 */ /* 0x0007e2000c101b3c */
[----:B------:R-:W-:Y:S01]  /*18270*/  SHF.R.S32.HI R26, RZ, 0x1f, R28 ;  /* 0x0000001fff1a7819 */ /* 0x000fe2000001141c */
[----:B------:R-:W-:Y:S01]  /*18280*/  VIADD R15, R27, 0x48 ;  /* 0x000000481b0f7836 */ /* 0x000fe20000000000 */
[----:B------:R-:W-:Y:S01]  /*18290*/  ISETP.GE.AND P3, PT, R20, UR4, PT ;  /* 0x0000000414007c0c */ /* 0x000fe2000bf66270 */
[----:B------:R4:W-:Y:S01]  /*182a0*/  @!P4 ST.E.64 desc[UR60][R12.64], R42 ;  /* 0x0000002a0c00c985 */ /* 0x0009e2000c101b3c */
[----:B0-----:R-:W-:-:S02]  /*182b0*/  @!P1 LEA R4, P4, R28, R14, 0x2 ;  /* 0x0000000e1c049211 */ /* 0x001fc400078810ff */
[----:B------:R-:W-:Y:S02]  /*182c0*/  SHF.R.S32.HI R24, RZ, 0x1f, R21 ;  /* 0x0000001fff187819 */ /* 0x000fe40000011415 */
[C---:B-1----:R-:W-:Y:S02]  /*182d0*/  @!P0 LEA R6, P5, R21.reuse, R14, 0x2 ;  /* 0x0000000e15068211 */ /* 0x042fe400078a10ff */
[-C--:B------:R-:W-:Y:S02]  /*182e0*/  @!P1 LEA.HI.X R5, R28, R3.reuse, R26, 0x2, P4 ;  /* 0x000000031c059211 */ /* 0x080fe400020f141a */
[----:B------:R-:W-:Y:S01]  /*182f0*/  @!P0 LEA.HI.X R7, R21, R3, R24, 0x2, P5 ;  /* 0x0000000315078211 */ /* 0x000fe200028f1418 */
[----:B------:R-:W-:Y:S01]  /*18300*/  VIADD R21, R27, 0x50 ;  /* 0x000000501b157836 */ /* 0x000fe20000000000 */
[----:B------:R-:W-:Y:S01]  /*18310*/  ISETP.GE.AND P5, PT, R15, UR4, PT ;  /* 0x000000040f007c0c */ /* 0x000fe2000bfa6270 */
[----:B------:R0:W-:Y:S01]  /*18320*/  @!P1 ST.E.64 desc[UR60][R4.64], R46 ;  /* 0x0000002e04009985 */ /* 0x0001e2000c101b3c */
[----:B------:R-:W-:-:S02]  /*18330*/  SHF.R.S32.HI R2, RZ, 0x1f, R0 ;  /* 0x0000001fff027819 */ /* 0x000fc40000011400 */
[CC--:B--2---:R-:W-:Y:S02]  /*18340*/  @!P2 LEA R8, P4, R0.reuse, R14.reuse, 0x2 ;  /* 0x0000000e0008a211 */ /* 0x0c4fe400078810ff */
[----:B------:R-:W-:Y:S02]  /*18350*/  ISETP.GE.AND P1, PT, R21, UR4, PT ;  /* 0x0000000415007c0c */ /* 0x000fe4000bf26270 */
[----:B------:R-:W-:Y:S02]  /*18360*/  @!P2 LEA.HI.X R9, R0, R3, R2, 0x2, P4 ;  /* 0x000000030009a211 */ /* 0x000fe400020f1402 */
[----:B------:R-:W-:Y:S02]  /*18370*/  SHF.R.S32.HI R0, RZ, 0x1f, R20 ;  /* 0x0000001fff007819 */ /* 0x000fe40000011414 */
[----:B---3--:R-:W-:-:S04]  /*18380*/  @!P3 LEA R10, P4, R20, R14, 0x2 ;  /* 0x0000000e140ab211 */ /* 0x008fc800078810ff */
[----:B------:R-:W-:Y:S02]  /*18390*/  @!P3 LEA.HI.X R11, R20, R3, R0, 0x2, P4 ;  /* 0x00000003140bb211 */ /* 0x000fe400020f1400 */
[----:B------:R-:W-:Y:S02]  /*183a0*/  SHF.R.S32.HI R0, RZ, 0x1f, R15 ;  /* 0x0000001fff007819 */ /* 0x000fe4000001140f */
[----:B----4-:R-:W-:-:S04]  /*183b0*/  @!P5 LEA R12, P4, R15, R14, 0x2 ;  /* 0x0000000e0f0cd211 */ /* 0x010fc800078810ff */
[-C--:B------:R-:W-:Y:S02]  /*183c0*/  @!P5 LEA.HI.X R13, R15, R3.reuse, R0, 0x2, P4 ;  /* 0x000000030f0dd211 */ /* 0x080fe400020f1400 */
[----:B------:R-:W-:Y:S02]  /*183d0*/  SHF.R.S32.HI R0, RZ, 0x1f, R21 ;  /* 0x0000001fff007819 */ /* 0x000fe40000011415 */
[C---:B------:R-:W-:Y:S01]  /*183e0*/  @!P1 LEA R20, P4, R21.reuse, R14, 0x2 ;  /* 0x0000000e15149211 */ /* 0x040fe200078810ff */
[----:B------:R0:W-:Y:S03]  /*183f0*/  @!P0 ST.E.64 desc[UR60][R6.64], R50 ;  /* 0x0000003206008985 */ /* 0x0001e6000c101b3c */
[----:B------:R-:W-:Y:S01]  /*18400*/  @!P1 LEA.HI.X R21, R21, R3, R0, 0x2, P4 ;  /* 0x0000000315159211 */ /* 0x000fe200020f1400 */
[----:B------:R0:W-:Y:S01]  /*18410*/  @!P2 ST.E.64 desc[UR60][R8.64], R54 ;  /* 0x000000360800a985 */ /* 0x0001e2000c101b3c */
[----:B------:R-:W-:-:S03]  /*18420*/  VIADD R0, R27, 0x58 ;  /* 0x000000581b007836 */ /* 0x000fc60000000000 */
[----:B------:R0:W-:Y:S04]  /*18430*/  @!P3 ST.E.64 desc[UR60][R10.64], R58 ;  /* 0x0000003a0a00b985 */ /* 0x0001e8000c101b3c */
[----:B------:R0:W-:Y:S04]  /*18440*/  @!P5 ST.E.64 desc[UR60][R12.64], R62 ;  /* 0x0000003e0c00d985 */ /* 0x0001e8000c101b3c */
[----:B------:R0:W-:Y:S01]  /*18450*/  @!P1 ST.E.64 desc[UR60][R20.64], R66 ;  /* 0x0000004214009985 */ /* 0x0001e2000c101b3c */
[----:B------:R-:W-:-:S13]  /*18460*/  ISETP.GE.AND P0, PT, R0, UR4, PT ;  /* 0x0000000400007c0c */ /* 0x000fda000bf06270 */
[----:B0-----:R-:W-:Y:S05]  /*18470*/  @P0 BRA `(.L_x_9887) ;  /* 0x0000000800f80947 */ /* 0x001fea0003800000 */
[----:B------:R-:W-:Y:S02]  /*18480*/  LEA R14, P0, R0, R14, 0x2 ;  /* 0x0000000e000e7211 */ /* 0x000fe400078010ff */
[----:B------:R-:W-:-:S04]  /*18490*/  SHF.R.S32.HI R2, RZ, 0x1f, R0 ;  /* 0x0000001fff027819 */ /* 0x000fc80000011400 */
[----:B------:R-:W-:-:S05]  /*184a0*/  LEA.HI.X R15, R0, R3, R2, 0x2, P0 ;  /* 0x00000003000f7211 */ /* 0x000fca00000f1402 */
[----:B------:R0:W-:Y:S01]  /*184b0*/  ST.E.64 desc[UR60][R14.64], R70 ;  /* 0x000000460e007985 */ /* 0x0001e2000c101b3c */
[----:B------:R-:W-:Y:S05]  /*184c0*/  BRA `(.L_x_9887) ;  /* 0x0000000800e47947 */ /* 0x000fea0003800000 */
.L_x_9880:
[----:B------:R-:W2:Y:S01]  /*184d0*/  LDL.LU R4, [R1+0x9c] ;  /* 0x00009c0001047983 */ /* 0x000ea20000300800 */
[----:B------:R-:W-:Y:S01]  /*184e0*/  ULDC.64 UR6, c[0x0][0xc08] ;  /* 0x0003020000067ab9 */ /* 0x000fe20000000a00 */
[----:B------:R-:W-:Y:S02]  /*184f0*/  ULDC.64 UR4, c[0x0][0xc00] ;  /* 0x0003000000047ab9 */ /* 0x000fe40000000a00 */
[----:B------:R-:W3:Y:S04]  /*18500*/  LDL.LU R0, [R1+0xa0] ;  /* 0x0000a00001007983 */ /* 0x000ee80000300800 */
[----:B------:R-:W4:Y:S01]  /*18510*/  LDL R8, [R1+0x94] ;  /* 0x0000940001087983 */ /* 0x000f220000100800 */
[----:B------:R-:W-:Y:S01]  /*18520*/  ISETP.NE.U32.AND P1, PT, RZ, UR6, PT ;  /* 0x00000006ff007c0c */ /* 0x000fe2000bf25070 */
[----:B------:R-:W-:Y:S01]  /*18530*/  IMAD.MOV.U32 R7, RZ, RZ, RZ ;  /* 0x000000ffff077224 */ /* 0x000fe200078e00ff */
[----:B------:R-:W-:-:S02]  /*18540*/  ISETP.NE.U32.AND P0, PT, RZ, UR4, PT ;  /* 0x00000004ff007c0c */ /* 0x000fc4000bf05070 */
[----:B------:R-:W-:Y:S02]  /*18550*/  ISETP.NE.AND.EX P1, PT, RZ, UR7, PT, P1 ;  /* 0x00000007ff007c0c */ /* 0x000fe4000bf25310 */
[----:B------:R-:W-:Y:S01]  /*18560*/  ISETP.NE.AND.EX P0, PT, RZ, UR5, PT, P0 ;  /* 0x00000005ff007c0c */ /* 0x000fe2000bf05300 */
[----:B------:R-:W0:Y:S01]  /*18570*/  S2R R9, SR_TID.X ;  /* 0x0000000000097919 */ /* 0x000e220000002100 */
[----:B--2---:R-:W-:Y:S01]  /*18580*/  IADD3 R2, P2, R4, UR4, RZ ;  /* 0x0000000404027c10 */ /* 0x004fe2000ff5e0ff */
[----:B------:R-:W-:-:S03]  /*18590*/  ULDC UR4, c[0x0][0xa88] ;  /* 0x0002a20000047ab9 */ /* 0x000fc60000000800 */
[----:B---3--:R-:W-:-:S05]  /*185a0*/  IADD3.X R3, R0, UR5, RZ, P2, !PT ;  /* 0x0000000500037c10 */ /* 0x008fca00097fe4ff */
[----:B------:R-:W-:Y:S01]  /*185b0*/  @P1 IADD3 R4, P2, R4, UR6, RZ ;  /* 0x0000000604041c10 */ /* 0x000fe2000ff5e0ff */
[----:B------:R-:W-:Y:S01]  /*185c0*/  IMAD.U32 R6, RZ, RZ, UR4 ;  /* 0x00000004ff067e24 */ /* 0x000fe2000f8e00ff */
[----:B------:R2:W5:Y:S02]  /*185d0*/  @P0 LDG.E R7, desc[UR60][R2.64] ;  /* 0x0000003c02070981 */ /* 0x000564000c1e1900 */
[----:B------:R-:W-:-:S05]  /*185e0*/  @P1 IADD3.X R5, R0, UR7, RZ, P2, !PT ;  /* 0x0000000700051c10 */ /* 0x000fca00097fe4ff */
[----:B------:R2:W5:Y:S01]  /*185f0*/  @P1 LDG.E R6, desc[UR60][R4.64] ;  /* 0x0000003c04061981 */ /* 0x000562000c1e1900 */
[----:B----4-:R-:W-:Y:S01]  /*18600*/  ISETP.NE.AND P2, PT, R8, RZ, PT ;  /* 0x000000ff0800720c */ /* 0x010fe20003f45270 */
[----:B0-----:R-:W-:-:S05]  /*18610*/  VIADD R28, R9, 0xffffff80 ;  /* 0xffffff80091c7836 */ /* 0x001fca0000000000 */
[----:B------:R-:W-:-:S07]  /*18620*/  ISETP.GT.AND P3, PT, R28, 0xbf, PT ;  /* 0x000000bf1c00780c */ /* 0x000fce0003f64270 */
[----:B------:R-:W0:Y:S02]  /*18630*/  @!P2 LDC R8, c[0x0][0xad4] ;  /* 0x0002b500ff08ab82 */ /* 0x000e240000000800 */
[----:B0-----:R2:W-:Y:S01]  /*18640*/  @!P2 STL [R1+0x94], R8 ;  /* 0x000094080100a387 */ /* 0x0015e20000100800 */
[----:B------:R-:W-:Y:S01]  /*18650*/  ISETP.GT.AND P2, PT, R8, 0x1, PT ;  /* 0x000000010800780c */ /* 0x000fe20003f44270 */
[----:B------:R-:W-:-:S12]  /*18660*/  @P1 BRA `(.L_x_9892) ;  /* 0x0000000000101947 */ /* 0x000fd80003800000 */
[----:B------:R-:W-:Y:S05]  /*18670*/  @!P0 BRA `(.L_x_9892) ;  /* 0x00000000000c8947 */ /* 0x000fea0003800000 */
[----:B--2---:R-:W2:Y:S04]  /*18680*/  LDG.E R5, desc[UR60][R2.64] ;  /* 0x0000003c02057981 */ /* 0x004ea8000c1e1900 */
[----:B-----5:R-:W2:Y:S02]  /*18690*/  LDG.E R6, desc[UR60][R2.64+0x4] ;  /* 0x0000043c02067981 */ /* 0x020ea4000c1e1900 */
[----:B--2---:R-:W-:-:S07]  /*186a0*/  IMAD.IADD R6, R6, 0x1, -R5 ;  /* 0x0000000106067824 */ /* 0x004fce00078e0a05 */
.L_x_9892:
[----:B------:R-:W3:Y:S04]  /*186b0*/  LDL.LU R0, [R1+0xc4] ;  /* 0x0000c40001007983 */ /* 0x000ee80000300800 */
[----:B--2---:R-:W2:Y:S01]  /*186c0*/  LDL.LU R2, [R1+0x98] ;  /* 0x0000980001027983 */ /* 0x004ea20000300800 */
[----:B------:R-:W-:Y:S01]  /*186d0*/  BSSY B1, `(.L_x_9893) ;  /* 0x0000039000017945 */ /* 0x000fe20003800000 */
[----:B-----5:R-:W-:Y:S02]  /*186e0*/  SHF.R.S32.HI R24, RZ, 0x1f, R7 ;  /* 0x0000001fff187819 */ /* 0x020fe40000011407 */
[----:B---3--:R-:W-:Y:S02]  /*186f0*/  SEL R26, R0, RZ, !P0 ;  /* 0x000000ff001a7207 */ /* 0x008fe40004000000 */
[----:B--2---:R-:W-:Y:S01]  /*18700*/  SEL R29, R2, RZ, !P0 ;  /* 0x000000ff021d7207 */ /* 0x004fe20004000000 */
[----:B------:R-:W-:Y:S06]  /*18710*/  @P3 BRA `(.L_x_9894) ;  /* 0x0000000000d03947 */ /* 0x000fec0003800000 */
[----:B------:R-:W2:Y:S01]  /*18720*/  LDL R0, [R1+0xa8] ;  /* 0x0000a80001007983 */ /* 0x000ea20000100800 */
[----:B------:R-:W0:Y:S02]  /*18730*/  LDC R33, c[0x0][0xbe8] ;  /* 0x0002fa00ff217b82 */ /* 0x000e240000000800 */
[----:B0-----:R-:W-:Y:S02]  /*18740*/  IMAD R2, R6, R33, RZ ;  /* 0x0000002106027224 */ /* 0x001fe400078e02ff */
[----:B--2---:R-:W-:-:S04]  /*18750*/  IMAD R0, R0, 0xc0, R9 ;  /* 0x000000c000007824 */ /* 0x004fc800078e0209 */
        /* <DEDUP_REMOVED lines=10> */
[----:B------:R-:W-:-:S04]  /*18800*/  SEL R20, R20, 0x978, P0 ;  /* 0x0000097814147807 */ /* 0x000fc80000000000 */
        /* <DEDUP_REMOVED lines=33> */
[----:B0-----:R-:W-:Y:S01]  /*18a20*/  LEA R2, P0, R4, R2, 0x2 ;  /* 0x0000000204027211 */ /* 0x001fe200078010ff */
[----:B------:R-:W-:-:S03]  /*18a30*/  IMAD.MOV.U32 R5, RZ, RZ, -0x800000 ;  /* 0xff800000ff057424 */ /* 0x000fc600078e00ff */
[----:B-1----:R-:W-:-:S05]  /*18a40*/  LEA.HI.X R3, R4, R3, R0, 0x2, P0 ;  /* 0x0000000304037211 */ /* 0x002fca00000f1400 */
[----:B------:R0:W-:Y:S04]  /*18a50*/  STG.E desc[UR60][R2.64], R5 ;  /* 0x0000000502007986 */ /* 0x0001e8000c10193c */
.L_x_9894:
[----:B------:R-:W-:Y:S05]  /*18a60*/  BSYNC B1 ;  /* 0x0000000000017941 */ /* 0x000fea0003800000 */
.L_x_9893:
[----:B------:R-:W-:Y:S05]  /*18a70*/  @P2 BRA `(.L_x_9887) ;  /* 0x0000000400782947 */ /* 0x000fea0003800000 */
[----:B------:R-:W2:Y:S01]  /*18a80*/  LDL.LU R10, [R1+0x90] ;  /* 0x00009000010a7983 */ /* 0x000ea20000300800 */
[----:B------:R-:W3:Y:S01]  /*18a90*/  LDC R21, c[0x0][0xbe8] ;  /* 0x0002fa00ff157b82 */ /* 0x000ee20000000800 */
[----:B0-----:R-:W-:Y:S01]  /*18aa0*/  SHF.R.S32.HI R3, RZ, 0x1f, R28 ;  /* 0x0000001fff037819 */ /* 0x001fe2000001141c */
[----:B------:R-:W-:Y:S01]  /*18ab0*/  ULDC.64 UR4, c[0x0][0xaa0] ;  /* 0x0002a80000047ab9 */ /* 0x000fe20000000a00 */
[----:B------:R-:W4:Y:S01]  /*18ac0*/  LDL R20, [R1+0xa8] ;  /* 0x0000a80001147983 */ /* 0x000f220000100800 */
[----:B------:R-:W-:Y:S01]  /*18ad0*/  IMAD R0, R24, UR4, RZ ;  /* 0x0000000418007c24 */ /* 0x000fe2000f8e02ff */
[----:B------:R-:W-:Y:S01]  /*18ae0*/  LEA.HI R4, R3, R28, RZ, 0x2 ;  /* 0x0000001c03047211 */ /* 0x000fe200078f10ff */
[C---:B------:R-:W-:Y:S01]  /*18af0*/  IMAD.WIDE.U32 R2, R7.reuse, UR4, RZ ;  /* 0x0000000407027c25 */ /* 0x040fe2000f8e00ff */
[----:B------:R-:W-:Y:S02]  /*18b00*/  ULDC.64 UR6, c[0x0][0xaf0] ;  /* 0x0002bc0000067ab9 */ /* 0x000fe40000000a00 */
[----:B------:R-:W-:Y:S01]  /*18b10*/  LOP3.LUT R9, R4, 0xfffffffc, RZ, 0xc0, !PT ;  /* 0xfffffffc04097812 */ /* 0x000fe200078ec0ff */
[----:B------:R-:W-:Y:S01]  /*18b20*/  IMAD R5, R7, UR5, R0 ;  /* 0x0000000507057c24 */ /* 0x000fe2000f8e0200 */
[----:B------:R-:W-:Y:S01]  /*18b30*/  SHF.R.S32.HI R25, RZ, 0x2, R4 ;  /* 0x00000002ff197819 */ /* 0x000fe20000011404 */
[----:B------:R-:W-:Y:S01]  /*18b40*/  ULDC.64 UR4, c[0x0][0xae8] ;  /* 0x0002ba0000047ab9 */ /* 0x000fe20000000a00 */
[----:B------:R-:W-:-:S02]  /*18b50*/  IMAD R4, R26, UR6, RZ ;  /* 0x000000061a047c24 */ /* 0x000fc4000f8e02ff */
[----:B------:R-:W-:Y:S02]  /*18b60*/  IMAD.IADD R28, R28, 0x1, -R9 ;  /* 0x000000011c1c7824 */ /* 0x000fe400078e0a09 */
[----:B------:R-:W-:Y:S02]  /*18b70*/  IMAD.IADD R3, R3, 0x1, R5 ;  /* 0x0000000103037824 */ /* 0x000fe400078e0205 */
[----:B------:R-:W-:Y:S02]  /*18b80*/  IMAD R0, R28, 0x60, R25 ;  /* 0x000000601c007824 */ /* 0x000fe400078e0219 */
[----:B------:R-:W-:Y:S01]  /*18b90*/  IMAD R7, R29, UR7, R4 ;  /* 0x000000071d077c24 */ /* 0x000fe2000f8e0204 */
[----:B---3--:R-:W-:-:S13]  /*18ba0*/  ISETP.NE.AND P0, PT, R21, 0x1, PT ;  /* 0x000000011500780c */ /* 0x008fda0003f05270 */
[----:B------:R-:W0:Y:S08]  /*18bb0*/  @P0 LDC R8, c[0x0][0xbec] ;  /* 0x0002fb00ff080b82 */ /* 0x000e300000000800 */
[----:B------:R-:W3:Y:S01]  /*18bc0*/  @P0 LDC R11, c[0x0][0xbf0] ;  /* 0x0002fc00ff0b0b82 */ /* 0x000ee20000000800 */
[----:B--2---:R-:W-:-:S04]  /*18bd0*/  IMAD.WIDE.U32 R2, R10, UR4, R2 ;  /* 0x000000040a027c25 */ /* 0x004fc8000f8e0002 */
[----:B----4-:R-:W-:Y:S02]  /*18be0*/  IMAD R9, R20, 0xc0, R0 ;  /* 0x000000c014097824 */ /* 0x010fe400078e0200 */
[----:B------:R-:W-:Y:S01]  /*18bf0*/  IMAD R3, R10, UR5, R3 ;  /* 0x000000050a037c24 */ /* 0x000fe2000f8e0203 */
[----:B------:R-:W-:Y:S01]  /*18c00*/  ULDC.64 UR4, c[0x0][0xae0] ;  /* 0x0002b80000047ab9 */ /* 0x000fe20000000a00 */
[----:B0-----:R-:W-:-:S04]  /*18c10*/  @P0 IMAD.HI.U32 R0, R9, R8, RZ ;  /* 0x0000000809000227 */ /* 0x001fc800078e00ff */
[----:B------:R-:W-:Y:S01]  /*18c20*/  IMAD.MOV.U32 R5, RZ, RZ, R9 ;  /* 0x000000ffff057224 */ /* 0x000fe200078e0009 */
[----:B---3--:R-:W-:Y:S01]  /*18c30*/  @P0 SHF.R.U32.HI R5, RZ, R11, R0 ;  /* 0x0000000bff050219 */ /* 0x008fe20000011600 */
[----:B------:R-:W-:-:S03]  /*18c40*/  IMAD.WIDE.U32 R2, R29, UR6, R2 ;  /* 0x000000061d027c25 */ /* 0x000fc6000f8e0002 */
[--C-:B------:R-:W-:Y:S01]  /*18c50*/  SHF.R.S32.HI R0, RZ, 0x1f, R5.reuse ;  /* 0x0000001fff007819 */ /* 0x100fe20000011405 */
        /* <DEDUP_REMOVED lines=12> */
[----:B------:R-:W-:Y:S01]  /*18d20*/  ULDC.64 UR4, c[0x0][0xa80] ;  /* 0x0002a00000047ab9 */ /* 0x000fe20000000a00 */
[----:B------:R-:W-:Y:S01]  /*18d30*/  IMAD.SHL.U32 R5, R28, 0x8, RZ ;  /* 0x000000081c057824 */ /* 0x000fe200078e00ff */
[C---:B------:R-:W-:Y:S01]  /*18d40*/  LEA R0, P0, R2.reuse, UR4, 0x1 ;  /* 0x0000000402007c11 */ /* 0x040fe2000f8008ff */
[----:B------:R-:W-:Y:S01]  /*18d50*/  IMAD.IADD R3, R3, 0x1, R7 ;  /* 0x0000000103037824 */ /* 0x000fe200078e0207 */
[----:B------:R-:W-:Y:S01]  /*18d60*/  UMOV UR4, 0xffffffff ;  /* 0xffffffff00047882 */ /* 0x000fe20000000000 */
[C---:B------:R-:W-:Y:S02]  /*18d70*/  VIADD R8, R5.reuse, 0x20 ;  /* 0x0000002005087836 */ /* 0x040fe40000000000 */
[----:B------:R-:W-:Y:S01]  /*18d80*/  VIADD R9, R5, 0x40 ;  /* 0x0000004005097836 */ /* 0x000fe20000000000 */
[----:B------:R-:W-:Y:S02]  /*18d90*/  LEA.HI.X R2, R2, UR5, R3, 0x1, P0 ;  /* 0x0000000502027c11 */ /* 0x000fe400080f0c03 */
[----:B------:R-:W-:-:S02]  /*18da0*/  SHF.R.S32.HI R7, RZ, 0x1f, R8 ;  /* 0x0000001fff077819 */ /* 0x000fc40000011408 */
[----:B------:R-:W-:Y:S01]  /*18db0*/  SHF.R.S32.HI R10, RZ, 0x1f, R9 ;  /* 0x0000001fff0a7819 */ /* 0x000fe20000011409 */
[----:B------:R-:W-:Y:S06]  /*18dc0*/  BRA.DIV UR4, `(.L_x_9895) ;  /* 0x0000008e046c7947 */ /* 0x000fec000b800000 */
[----:B------:R0:W2:Y:S04]  /*18dd0*/  SHFL.IDX PT, R3, R2, RZ, 0x1c1f ;  /* 0x001c1fff02037589 */ /* 0x0000a800000e0000 */
[----:B------:R0:W3:Y:S02]  /*18de0*/  SHFL.IDX PT, R14, R0, RZ, 0x1c1f ;  /* 0x001c1fff000e7589 */ /* 0x0000e400000e0000 */
.L_x_10105:
[----:B------:R-:W-:Y:S01]  /*18df0*/  IMAD R21, R6, R21, RZ ;  /* 0x0000001506157224 */ /* 0x000fe200078e02ff */
[----:B------:R-:W-:Y:S01]  /*18e00*/  BSSY B1, `(.L_x_9896) ;  /* 0x0000011000017945 */ /* 0x000fe20003800000 */
[----:B------:R-:W-:-:S05]  /*18e10*/  IMAD R4, R20, 0xc0, R25 ;  /* 0x000000c014047824 */ /* 0x000fca00078e0219 */
[----:B------:R-:W-:-:S13]  /*18e20*/  ISETP.GE.AND P0, PT, R4, R21, PT ;  /* 0x000000150400720c */ /* 0x000fda0003f06270 */
[----:B------:R-:W-:Y:S05]  /*18e30*/  @P0 BRA `(.L_x_9897) ;  /* 0x0000000000340947 */ /* 0x000fea0003800000 */
[----:B------:R-:W-:Y:S02]  /*18e40*/  ULDC UR4, c[0x0][0xac8] ;  /* 0x0002b20000047ab9 */ /* 0x000fe40000000800 */
[----:B------:R-:W-:Y:S02]  /*18e50*/  ISETP.GE.AND P2, PT, R5, UR4, PT ;  /* 0x0000000405007c0c */ /* 0x000fe4000bf46270 */
[----:B------:R-:W-:Y:S02]  /*18e60*/  ISETP.GE.AND P3, PT, R8, UR4, PT ;  /* 0x0000000408007c0c */ /* 0x000fe4000bf66270 */
[----:B------:R-:W-:-:S09]  /*18e70*/  ISETP.GE.AND P4, PT, R9, UR4, PT ;  /* 0x0000000409007c0c */ /* 0x000fd2000bf86270 */
[----:B--2---:R-:W-:Y:S02]  /*18e80*/  @!P2 IMAD.MOV.U32 R15, RZ, RZ, R3 ;  /* 0x000000ffff0fa224 */ /* 0x004fe400078e0003 */
[CC--:B---3--:R-:W-:Y:S02]  /*18e90*/  @!P3 LEA R24, P0, R8.reuse, R14.reuse, 0x1 ;  /* 0x0000000e0818b211 */ /* 0x0c8fe400078008ff */
[----:B------:R-:W-:Y:S01]  /*18ea0*/  @!P4 LEA R26, P1, R9, R14, 0x1 ;  /* 0x0000000e091ac211 */ /* 0x000fe200078208ff */
[----:B------:R-:W-:Y:S01]  /*18eb0*/  @!P2 IMAD.WIDE R12, R5, 0x2, R14 ;  /* 0x00000002050ca825 */ /* 0x000fe200078e020e */
[-C--:B------:R-:W-:Y:S02]  /*18ec0*/  @!P3 LEA.HI.X R25, R8, R3.reuse, R7, 0x1, P0 ;  /* 0x000000030819b211 */ /* 0x080fe400000f0c07 */
[----:B------:R-:W-:Y:S02]  /*18ed0*/  @!P4 LEA.HI.X R27, R9, R3, R10, 0x1, P1 ;  /* 0x00000003091bc211 */ /* 0x000fe400008f0c0a */
[----:B------:R4:W-:Y:S04]  /*18ee0*/  @!P2 ST.E.128 desc[UR60][R12.64], RZ ;  /* 0x000000ff0c00a985 */ /* 0x0009e8000c101d3c */
[----:B------:R4:W-:Y:S04]  /*18ef0*/  @!P3 ST.E.128 desc[UR60][R24.64], RZ ;  /* 0x000000ff1800b985 */ /* 0x0009e8000c101d3c */
[----:B------:R4:W-:Y:S02]  /*18f00*/  @!P4 ST.E.128 desc[UR60][R26.64], RZ ;  /* 0x000000ff1a00c985 */ /* 0x0009e4000c101d3c */
.L_x_9897:
[----:B------:R-:W-:Y:S05]  /*18f10*/  BSYNC B1 ;  /* 0x0000000000017941 */ /* 0x000fea0003800000 */
.L_x_9896:
[----:B------:R-:W-:-:S03]  /*18f20*/  UMOV UR4, 0xffffffff ;  /* 0xffffffff00047882 */ /* 0x000fc60000000000 */
[----:B------:R-:W-:Y:S05]  /*18f30*/  BRA.DIV UR4, `(.L_x_9898) ;  /* 0x0000008e04447947 */ /* 0x000fea000b800000 */
[----:B--2---:R2:W0:Y:S04]  /*18f40*/  SHFL.IDX PT, R3, R2, 0x1, 0x1c1f ;  /* 0x003c1f0002037f89 */ /* 0x00442800000e0000 */
[----:B---3--:R2:W3:Y:S02]  /*18f50*/  SHFL.IDX PT, R14, R0, 0x1, 0x1c1f ;  /* 0x003c1f00000e7f89 */ /* 0x0084e400000e0000 */
.L_x_10109:
[----:B0-2---:R-:W-:-:S05]  /*18f60*/  VIADD R0, R4, 0x60 ;  /* 0x0000006004007836 */ /* 0x005fca0000000000 */
[----:B------:R-:W-:-:S13]  /*18f70*/  ISETP.GE.AND P0, PT, R0, R21, PT ;  /* 0x000000150000720c */ /* 0x000fda0003f06270 */
[----:B------:R-:W-:Y:S05]  /*18f80*/  @P0 BRA `(.L_x_9887) ;  /* 0x0000000000340947 */ /* 0x000fea0003800000 */
[----:B------:R-:W-:Y:S02]  /*18f90*/  ULDC UR4, c[0x0][0xac8] ;  /* 0x0002b20000047ab9 */ /* 0x000fe40000000800 */
[----:B------:R-:W-:Y:S02]  /*18fa0*/  ISETP.GE.AND P2, PT, R5, UR4, PT ;  /* 0x0000000405007c0c */ /* 0x000fe4000bf46270 */
[----:B------:R-:W-:Y:S02]  /*18fb0*/  ISETP.GE.AND P3, PT, R8, UR4, PT ;  /* 0x0000000408007c0c */ /* 0x000fe4000bf66270 */
[----:B------:R-:W-:-:S09]  /*18fc0*/  ISETP.GE.AND P4, PT, R9, UR4, PT ;  /* 0x0000000409007c0c */ /* 0x000fd2000bf86270 */
[----:B------:R-:W-:Y:S02]  /*18fd0*/  @!P2 IMAD.MOV.U32 R15, RZ, RZ, R3 ;  /* 0x000000ffff0fa224 */ /* 0x000fe400078e0003 */
        /* <DEDUP_REMOVED lines=8> */
.L_x_9887:
[----:B------:R-:W-:Y:S05]  /*19060*/  BSYNC B0 ;  /* 0x0000000000007941 */ /* 0x000fea0003800000 */
.L_x_9879:
[----:B------:R-:W-:Y:S02]  /*19070*/  ULDC UR4, c[0x0][0xc3c] ;  /* 0x00030f0000047ab9 */ /* 0x000fe40000000800 */
[----:B-1----:R-:W-:-:S13]  /*19080*/  ISETP.GE.AND P0, PT, R111, UR4, PT ;  /* 0x000000046f007c0c */ /* 0x002fda000bf06270 */
[----:B------:R-:W-:Y:S05]  /*19090*/  @!P0 BRA `(.L_x_9899) ;  /* 0xfffffe8000d88947 */ /* 0x000fea000383ffff */
[----:B------:R-:W-:Y:S05]  /*190a0*/  BRA `(.L_x_9753) ;  /* 0x0000007c00d87947 */ /* 0x000fea0003800000 */
.L_x_9751:
[----:B------:R-:W-:-:S08]  /*190b0*/  NOP ;  /* 0x0000000000007918 */ /* 0x000fd00000000000 */
[----:B--2---:R-:W0:-:S00]  /*190c0*/  USETMAXREG.DEALLOC.CTAPOOL 0x20 ;  /* 0x00000020000079c8 */ /* 0x004e0000080e0500 */
        /* <DEDUP_REMOVED lines=11> */
[----:B------:R-:W1:Y:S01]  /*19180*/  LDS.128 R24, [UR4+0x31cd0] ;  /* 0x031cd004ff187984 */ /* 0x000e620008000c00 */
[----:B------:R-:W-:Y:S06]  /*19190*/  BAR.ARV 0x4, 0x200 ;  /* 0x0108000000007b1d */ /* 0x000fec0000002000 */
[----:B------:R-:W-:Y:S05]  /*191a0*/  BRA `(.L_x_9901) ;  /* 0x0000000800887947 */ /* 0x000fea0003800000 */
.L_x_9900:
[----:B------:R-:W0:Y:S01]  /*191b0*/  S2R R0, SR_TID.X ;  /* 0x0000000000007919 */ /* 0x000e220000002100 */
[----:B------:R-:W-:Y:S01]  /*191c0*/  ULDC UR4, c[0x0][0xc3c] ;  /* 0x00030f0000047ab9 */ /* 0x000fe20000000800 */
[----:B------:R-:W-:Y:S01]  /*191d0*/  IMAD.MOV.U32 R7, RZ, RZ, RZ ;  /* 0x000000ffff077224 */ /* 0x000fe200078e00ff */
        /* <DEDUP_REMOVED lines=8> */
[----:B------:R-:W3:Y:S01]  /*19260*/  @!P1 LDG.E R6, desc[UR60][R4.64] ;  /* 0x0000003c04069981 */ /* 0x000ee2000c1e1900 */
[----:B--2---:R-:W-:-:S05]  /*19270*/  @!P1 IMAD.WIDE.U32 R2, R0, 0x4, R2 ;  /* 0x0000000400029825 */ /* 0x004fca00078e0002 */
[----:B------:R-:W3:Y:S01]  /*19280*/  @!P1 LDG.E R7, desc[UR60][R2.64] ;  /* 0x0000003c02079981 */ /* 0x000ee2000c1e1900 */
[C---:B------:R-:W-:Y:S02]  /*19290*/  ISETP.NE.AND P1, PT, R0.reuse, RZ, PT ;  /* 0x000000ff0000720c */ /* 0x040fe40003f25270 */
[C---:B------:R-:W-:Y:S02]  /*192a0*/  ISETP.GE.U32.AND P2, PT, R0.reuse, 0x2, PT ;  /* 0x000000020000780c */ /* 0x040fe40003f46070 */
[C---:B------:R-:W-:Y:S02]  /*192b0*/  ISETP.GE.U32.AND P3, PT, R0.reuse, 0x4, PT ;  /* 0x000000040000780c */ /* 0x040fe40003f66070 */
[C---:B------:R-:W-:Y:S02]  /*192c0*/  ISETP.GE.U32.AND P4, PT, R0.reuse, 0x8, PT ;  /* 0x000000080000780c */ /* 0x040fe40003f86070 */
[----:B------:R-:W-:Y:S01]  /*192d0*/  ISETP.GE.U32.AND P5, PT, R0, 0x10, PT ;  /* 0x000000100000780c */ /* 0x000fe20003fa6070 */
[----:B------:R-:W-:Y:S01]  /*192e0*/  UMOV UR4, URZ ;  /* 0x0000003f00047c82 */ /* 0x000fe20008000000 */
        /* <DEDUP_REMOVED lines=17> */
[----:B0-----:R-:W-:-:S05]  /*19400*/  IMAD R8, R8, UR5, RZ ;  /* 0x0000000508087c24 */ /* 0x001fca000f8e02ff */
[----:B-1----:R-:W-:Y:S01]  /*19410*/  ISETP.GT.AND P6, PT, R8, UR6, PT ;  /* 0x0000000608007c0c */ /* 0x002fe2000bfc4270 */
[----:B------:R-:W-:-:S12]  /*19420*/  IMAD.MOV.U32 R3, RZ, RZ, R8 ;  /* 0x000000ffff037224 */ /* 0x000fd800078e0008 */
[----:B------:R-:W-:Y:S05]  /*19430*/  @P6 BRA `(.L_x_9902) ;  /* 0x00000000009c6947 */ /* 0x000fea0003800000 */
[----:B------:R-:W-:Y:S01]  /*19440*/  IMAD.MOV.U32 R8, RZ, RZ, R3 ;  /* 0x000000ffff087224 */ /* 0x000fe200078e0003 */
[----:B------:R-:W-:Y:S01]  /*19450*/  UMOV UR4, URZ ;  /* 0x0000003f00047c82 */ /* 0x000fe20008000000 */
[----:B------:R-:W-:-:S05]  /*19460*/  ULDC UR5, c[0x0][0xc38] ;  /* 0x00030e0000057ab9 */ /* 0x000fca0000000800 */
.L_x_9904:
[----:B------:R-:W0:Y:S01]  /*19470*/  LDC R2, c[0x0][0xc3c] ;  /* 0x00030f00ff027b82 */ /* 0x000e220000000800 */
[----:B------:R-:W-:Y:S01]  /*19480*/  UIADD3 UR4, UR4, 0x1f, URZ ;  /* 0x0000001f04047890 */ /* 0x000fe2000fffe03f */
[----:B------:R-:W-:Y:S02]  /*19490*/  ULDC UR7, c[0x0][0xc3c] ;  /* 0x00030f0000077ab9 */ /* 0x000fe40000000800 */
[----:B------:R-:W-:-:S03]  /*194a0*/  IMAD.U32 R27, RZ, RZ, UR7 ;  /* 0x00000007ff1b7e24 */ /* 0x000fc6000f8e00ff */
[----:B0-----:R-:W-:-:S13]  /*194b0*/  ISETP.LE.AND P6, PT, R2, UR4, PT ;  /* 0x0000000402007c0c */ /* 0x001fda000bfc3270 */
[----:B------:R-:W-:Y:S05]  /*194c0*/  @P6 BRA `(.L_x_9903) ;  /* 0x00000004009c6947 */ /* 0x000fea0003800000 */
[----:B------:R-:W-:-:S05]  /*194d0*/  VIADD R7, R0, UR4 ;  /* 0x0000000400077c36 */ /* 0x000fca0008000000 */
        /* <DEDUP_REMOVED lines=29> */
.L_x_9902:
        /* <DEDUP_REMOVED lines=19> */
.L_x_9905:
[----:B0-----:R-:W-:Y:S02]  /*197e0*/  IMAD.MOV.U32 R5, RZ, RZ, R10 ;  /* 0x000000ffff057224 */ /* 0x001fe400078e000a */
[----:B-1----:R-:W-:Y:S02]  /*197f0*/  IMAD R24, R24, UR5, R9 ;  /* 0x0000000518187c24 */ /* 0x002fe4000f8e0209 */
[----:B------:R-:W0:Y:S01]  /*19800*/  I2F.RP R8, R5 ;  /* 0x0000000500087306 */ /* 0x000e220000209400 */
[----:B------:R-:W-:Y:S02]  /*19810*/  IMAD R9, R11, R4, RZ ;  /* 0x000000040b097224 */ /* 0x000fe400078e02ff */
[----:B------:R-:W-:Y:S01]  /*19820*/  IMAD.MOV.U32 R2, RZ, RZ, RZ ;  /* 0x000000ffff027224 */ /* 0x000fe200078e00ff */
[----:B------:R-:W-:Y:S01]  /*19830*/  IADD3 R25, -R24, UR6, RZ ;  /* 0x0000000618197c10 */ /* 0x000fe2000fffe1ff */
[----:B------:R-:W-:Y:S02]  /*19840*/  VIADD R27, R27, UR4 ;  /* 0x000000041b1b7c36 */ /* 0x000fe40008000000 */
[----:B------:R-:W-:Y:S01]  /*19850*/  IMAD.HI.U32 R2, R3, R9, R2 ;  /* 0x0000000903027227 */ /* 0x000fe200078e0002 */
[----:B------:R-:W-:-:S02]  /*19860*/  IABS R3, R6 ;  /* 0x0000000600037213 */ /* 0x000fc40000000000 */
[----:B------:R-:W-:-:S03]  /*19870*/  IABS R9, R25 ;  /* 0x0000001900097213 */ /* 0x000fc60000000000 */
[----:B------:R-:W-:Y:S02]  /*19880*/  IMAD.MOV R3, RZ, RZ, -R3 ;  /* 0x000000ffff037224 */ /* 0x000fe400078e0a03 */
[----:B------:R-:W-:Y:S01]  /*19890*/  IMAD.HI.U32 R2, R2, R9, RZ ;  /* 0x0000000902027227 */ /* 0x000fe200078e00ff */
[----:B0-----:R-:W0:Y:S03]  /*198a0*/  MUFU.RCP R8, R8 ;  /* 0x0000000800087308 */ /* 0x001e260000001000 */
[----:B------:R-:W-:-:S05]  /*198b0*/  IMAD R9, R2, R3, R9 ;  /* 0x0000000302097224 */ /* 0x000fca00078e0209 */
[----:B------:R-:W-:Y:S01]  /*198c0*/  ISETP.GT.U32.AND P1, PT, R4, R9, PT ;  /* 0x000000090400720c */ /* 0x000fe20003f24070 */
[----:B0-----:R-:W-:-:S12]  /*198d0*/  VIADD R3, R8, 0xffffffe ;  /* 0x0ffffffe08037836 */ /* 0x001fd80000000000 */
[----:B------:R-:W-:Y:S01]  /*198e0*/  @!P1 IMAD.IADD R9, R9, 0x1, -R4 ;  /* 0x0000000109099824 */ /* 0x000fe200078e0a04 */
[----:B------:R-:W0:Y:S01]  /*198f0*/  F2I.FTZ.U32.TRUNC.NTZ R3, R3 ;  /* 0x0000000300037305 */ /* 0x000e22000021f000 */
[----:B------:R-:W-:Y:S01]  /*19900*/  @!P1 VIADD R2, R2, 0x1 ;  /* 0x0000000102029836 */ /* 0x000fe20000000000 */
[----:B------:R-:W-:Y:S02]  /*19910*/  ISETP.NE.AND P1, PT, R6, RZ, PT ;  /* 0x000000ff0600720c */ /* 0x000fe40003f25270 */
[----:B------:R-:W-:Y:S02]  /*19920*/  ISETP.GE.U32.AND P0, PT, R9, R4, PT ;  /* 0x000000040900720c */ /* 0x000fe40003f06070 */
[----:B------:R-:W-:-:S04]  /*19930*/  LOP3.LUT R4, R25, R6, RZ, 0x3c, !PT ;  /* 0x0000000619047212 */ /* 0x000fc800078e3cff */
[----:B------:R-:W-:Y:S01]  /*19940*/  ISETP.GE.AND P2, PT, R4, RZ, PT ;  /* 0x000000ff0400720c */ /* 0x000fe20003f46270 */
[----:B0-----:R-:W-:-:S06]  /*19950*/  IMAD.MOV R8, RZ, RZ, -R3 ;  /* 0x000000ffff087224 */ /* 0x001fcc00078e0a03 */
[----:B------:R-:W-:-:S04]  /*19960*/  @P0 VIADD R2, R2, 0x1 ;  /* 0x0000000102020836 */ /* 0x000fc80000000000 */
[----:B------:R-:W-:Y:S02]  /*19970*/  IMAD.MOV.U32 R4, RZ, RZ, R2 ;  /* 0x000000ffff047224 */ /* 0x000fe400078e0002 */
[----:B------:R-:W-:Y:S01]  /*19980*/  IMAD.MOV.U32 R2, RZ, RZ, R8 ;  /* 0x000000ffff027224 */ /* 0x000fe200078e0008 */
[----:B------:R-:W-:Y:S01]  /*19990*/  IABS R8, R7 ;  /* 0x0000000700087213 */ /* 0x000fe20000000000 */
[----:B------:R-:W-:Y:S01]  /*199a0*/  @!P2 IMAD.MOV R4, RZ, RZ, -R4 ;  /* 0x000000ffff04a224 */ /* 0x000fe200078e0a04 */
[----:B------:R-:W-:Y:S01]  /*199b0*/  @!P1 LOP3.LUT R4, RZ, R6, RZ, 0x33, !PT ;  /* 0x00000006ff049212 */ /* 0x000fe200078e33ff */
[----:B------:R-:W-:Y:S02]  /*199c0*/  IMAD R9, R2, R5, RZ ;  /* 0x0000000502097224 */ /* 0x000fe400078e02ff */
[----:B------:R-:W-:Y:S02]  /*199d0*/  IMAD.MOV.U32 R2, RZ, RZ, RZ ;  /* 0x000000ffff027224 */ /* 0x000fe400078e00ff */
[----:B------:R-:W-:-:S02]  /*199e0*/  IMAD.MOV R8, RZ, RZ, -R8 ;  /* 0x000000ffff087224 */ /* 0x000fc400078e0a08 */
[----:B------:R-:W-:Y:S01]  /*199f0*/  IMAD.HI.U32 R2, R3, R9, R2 ;  /* 0x0000000903027227 */ /* 0x000fe200078e0002 */
[----:B------:R-:W-:-:S03]  /*19a00*/  IABS R3, R4 ;  /* 0x0000000400037213 */ /* 0x000fc60000000000 */
[----:B------:R-:W-:Y:S02]  /*19a10*/  IMAD R6, R6, R4, RZ ;  /* 0x0000000406067224 */ /* 0x000fe400078e02ff */
        /* <DEDUP_REMOVED lines=18> */
.L_x_9903:
[----:B------:R-:W-:Y:S02]  /*19b40*/  IMAD.MOV.U32 R25, RZ, RZ, RZ ;  /* 0x000000ffff197224 */ /* 0x000fe400078e00ff */
[----:B------:R-:W-:Y:S02]  /*19b50*/  IMAD.U32 R24, RZ, RZ, UR6 ;  /* 0x00000006ff187e24 */ /* 0x000fe4000f8e00ff */
[----:B------:R-:W-:-:S07]  /*19b60*/  IMAD.MOV.U32 R26, RZ, RZ, RZ ;  /* 0x000000ffff1a7224 */ /* 0x000fce00078e00ff */
.L_x_9906:
[----:B------:R-:W-:-:S13]  /*19b70*/  ISETP.NE.AND P0, PT, R0, RZ, PT ;  /* 0x000000ff0000720c */ /* 0x000fda0003f05270 */
[----:B------:R-:W0:Y:S01]  /*19b80*/  @!P0 S2R R3, SR_CgaCtaId ;  /* 0x0000000000038919 */ /* 0x000e220000008800 */
[----:B------:R-:W-:-:S04]  /*19b90*/  @!P0 MOV R0, 0x400 ;  /* 0x0000040000008802 */ /* 0x000fc80000000f00 */
[----:B0-----:R-:W-:-:S05]  /*19ba0*/  @!P0 LEA R0, R3, R0, 0x18 ;  /* 0x0000000003008211 */ /* 0x001fca00078ec0ff */
[----:B------:R0:W-:Y:S01]  /*19bb0*/  @!P0 STS.128 [R0+0x31cd0], R24 ;  /* 0x031cd01800008388 */ /* 0x0001e20000000c00 */
[----:B------:R-:W-:Y:S06]  /*19bc0*/  BAR.ARV 0x5, 0x200 ;  /* 0x0148000000007b1d */ /* 0x000fec0000002000 */
.L_x_9901:
[----:B------:R2:W-:Y:S01]  /*19bd0*/  STL [R1+0x40], RZ ;  /* 0x000040ff01007387 */ /* 0x0005e20000100800 */
[----:B------:R-:W-:Y:S01]  /*19be0*/  ULDC UR4, c[0x0][0xc3c] ;  /* 0x00030f0000047ab9 */ /* 0x000fe20000000800 */
[----:B------:R-:W-:Y:S01]  /*19bf0*/  IMAD.MOV.U32 R28, RZ, RZ, 0x1 ;  /* 0x00000001ff1c7424 */ /* 0x000fe200078e00ff */
[----:B-1----:R-:W-:Y:S01]  /*19c00*/  ISETP.GE.AND P0, PT, R27, UR4, PT ;  /* 0x000000041b007c0c */ /* 0x002fe2000bf06270 */
[----:B------:R-:W-:-:S12]  /*19c10*/  IMAD.MOV.U32 R18, RZ, RZ, RZ ;  /* 0x000000ffff127224 */ /* 0x000fd800078e00ff */
[----:B--2---:R-:W-:Y:S05]  /*19c20*/  @P0 BRA `(.L_x_9907) ;  /* 0x00000070001c0947 */ /* 0x004fea0003800000 */
[----:B------:R-:W2:Y:S01]  /*19c30*/  LDL R6, [R1+0x38] ;  /* 0x0000380001067983 */ /* 0x000ea20000100800 */
[----:B------:R-:W1:Y:S01]  /*19c40*/  S2R R7, SR_TID.X ;  /* 0x0000000000077919 */ /* 0x000e620000002100 */
[----:B------:R-:W3:Y:S01]  /*19c50*/  S2UR UR5, SR_CgaCtaId ;  /* 0x00000000000579c3 */ /* 0x000ee20000008800 */
[----:B------:R-:W-:Y:S01]  /*19c60*/  UMOV UR4, 0x400 ;  /* 0x0000040000047882 */ /* 0x000fe20000000000 */
[----:B------:R-:W-:Y:S02]  /*19c70*/  LOP3.LUT R19, R19, 0xfffffffd, RZ, 0xc0, !PT ;  /* 0xfffffffd13137812 */ /* 0x000fe400078ec0ff */
[C---:B-1----:R-:W-:Y:S01]  /*19c80*/  LOP3.LUT R5, R7.reuse, 0x7f, RZ, 0xc0, !PT ;  /* 0x0000007f07057812 */ /* 0x042fe200078ec0ff */
[----:B0-----:R-:W-:-:S04]  /*19c90*/  IMAD.SHL.U32 R0, R7, 0x8, RZ ;  /* 0x0000000807007824 */ /* 0x001fc800078e00ff */
[----:B------:R-:W-:Y:S01]  /*19ca0*/  IMAD.SHL.U32 R4, R5, 0x8, RZ ;  /* 0x0000000805047824 */ /* 0x000fe200078e00ff */
[C---:B------:R-:W-:Y:S02]  /*19cb0*/  LOP3.LUT R3, R0.reuse, 0x20, RZ, 0xc0, !PT ;  /* 0x0000002000037812 */ /* 0x040fe400078ec0ff */
[----:B------:R-:W-:Y:S02]  /*19cc0*/  LOP3.LUT R2, R0, 0xd8, RZ, 0xc0, !PT ;  /* 0x000000d800027812 */ /* 0x000fe400078ec0ff */
[----:B------:R-:W-:Y:S02]  /*19cd0*/  LOP3.LUT R3, R3, 0x300, R4, 0xf8, !PT ;  /* 0x0000030003037812 */ /* 0x000fe400078ef804 */
[----:B------:R-:W-:Y:S01]  /*19ce0*/  LOP3.LUT R2, R2, 0x18, R7, 0x78, !PT ;  /* 0x0000001802027812 */ /* 0x000fe200078e7807 */
[----:B---3--:R-:W-:-:S03]  /*19cf0*/  ULEA UR4, UR5, UR4, 0x18 ;  /* 0x0000000405047291 */ /* 0x008fc6000f8ec03f */
[----:B------:R-:W-:Y:S02]  /*19d00*/  LOP3.LUT R3, R3, R2, RZ, 0xfc, !PT ;  /* 0x0000000203037212 */ /* 0x000fe400078efcff */
[----:B------:R-:W-:Y:S02]  /*19d10*/  LOP3.LUT P0, R2, R7, 0x1f, RZ, 0xc0, !PT ;  /* 0x0000001f07027812 */ /* 0x000fe4000780c0ff */
[----:B------:R-:W-:-:S03]  /*19d20*/  ISETP.NE.AND P1, PT, R5, RZ, PT ;  /* 0x000000ff0500720c */ /* 0x000fc60003f25270 */
[----:B------:R0:W-:Y:S01]  /*19d30*/  STL [R1+0xc], R2 ;  /* 0x00000c0201007387 */ /* 0x0001e20000100800 */
[----:B------:R-:W-:Y:S01]  /*19d40*/  SHF.R.U32.HI R4, RZ, 0x2, R5 ;  /* 0x00000002ff047819 */ /* 0x000fe20000011605 */
[----:B------:R-:W-:Y:S02]  /*19d50*/  IMAD.U32 R16, RZ, RZ, UR4 ;  /* 0x00000004ff107e24 */ /* 0x000fe4000f8e00ff */
[----:B0-----:R-:W-:-:S05]  /*19d60*/  IMAD.SHL.U32 R2, R7, 0x20, RZ ;  /* 0x0000002007027824 */ /* 0x001fca00078e00ff */
[----:B------:R-:W-:Y:S01]  /*19d70*/  LOP3.LUT R4, R4, 0x60, R2, 0xf8, !PT ;  /* 0x0000006004047812 */ /* 0x000fe200078ef802 */
[----:B------:R-:W-:Y:S01]  /*19d80*/  IMAD R2, R3, 0x2, R16 ;  /* 0x0000000203027824 */ /* 0x000fe200078e0210 */
[----:B------:R-:W-:-:S04]  /*19d90*/  @P1 LOP3.LUT R19, R19, 0x2, RZ, 0xfc, !PT ;  /* 0x0000000213131812 */ /* 0x000fc800078efcff */
[----:B------:R-:W-:-:S04]  /*19da0*/  LOP3.LUT R19, R19, 0xfffffffe, RZ, 0xc0, !PT ;  /* 0xfffffffe13137812 */ /* 0x000fc800078ec0ff */
[----:B------:R-:W-:Y:S02]  /*19db0*/  @P0 LOP3.LUT R19, R19, 0x1, RZ, 0xfc, !PT ;  /* 0x0000000113130812 */ /* 0x000fe400078efcff */
[----:B------:R-:W-:Y:S02]  /*19dc0*/  ISETP.NE.OR P0, PT, R5, RZ, !P0 ;  /* 0x000000ff0500720c */ /* 0x000fe40004705670 */
[----:B------:R-:W-:Y:S02]  /*19dd0*/  LOP3.LUT R0, R0, 0x18, RZ, 0xc0, !PT ;  /* 0x0000001800007812 */ /* 0x000fe400078ec0ff */
[----:B------:R-:W-:Y:S01]  /*19de0*/  LOP3.LUT R19, R19, 0xfffffff7, RZ, 0xc0, !PT ;  /* 0xfffffff713137812 */ /* 0x000fe200078ec0ff */
[----:B------:R-:W-:Y:S01]  /*19df0*/  BSSY B8, `(.L_x_9907) ;  /* 0x00006ea000087945 */ /* 0x000fe20003800000 */
[----:B------:R-:W-:Y:S02]  /*19e00*/  IMAD.MOV.U32 R28, RZ, RZ, 0x1 ;  /* 0x00000001ff1c7424 */ /* 0x000fe400078e00ff */
[----:B------:R-:W-:Y:S01]  /*19e10*/  IMAD.MOV.U32 R18, RZ, RZ, RZ ;  /* 0x000000ffff127224 */ /* 0x000fe200078e00ff */
[----:B------:R-:W-:Y:S01]  /*19e20*/  ULDC.64 UR36, c[0x0][0x198] ;  /* 0x0000660000247ab9 */ /* 0x000fe20000000a00 */
[----:B------:R-:W-:-:S03]  /*19e30*/  ULDC UR38, c[0x0][0xc] ;  /* 0x0000030000267ab9 */ /* 0x000fc60000000800 */
[----:B------:R-:W-:Y:S02]  /*19e40*/  @P0 LOP3.LUT R19, R19, 0x8, RZ, 0xfc, !PT ;  /* 0x0000000813130812 */ /* 0x000fe400078efcff */
[----:B--2---:R-:W-:Y:S01]  /*19e50*/  LOP3.LUT R7, R6, 0x2, RZ, 0xfc, !PT ;  /* 0x0000000206077812 */ /* 0x004fe200078efcff */
[----:B------:R-:W-:-:S04]  /*19e60*/  IMAD.MOV.U32 R6, RZ, RZ, 0x1 ;  /* 0x00000001ff067424 */ /* 0x000fc800078e00ff */
[----:B------:R-:W-:Y:S04]  /*19e70*/  STL [R1+0x1c], R7 ;  /* 0x00001c0701007387 */ /* 0x000fe80000100800 */
[----:B------:R-:W-:Y:S04]  /*19e80*/  STL [R1+0x40], RZ ;  /* 0x000040ff01007387 */ /* 0x000fe80000100800 */
[----:B------:R-:W-:Y:S04]  /*19e90*/  STL [R1+0x4], R6 ;  /* 0x0000040601007387 */ /* 0x000fe80000100800 */
[----:B------:R0:W-:Y:S04]  /*19ea0*/  STL [R1+0x14], R2 ;  /* 0x0000140201007387 */ /* 0x0001e80000100800 */
[----:B------:R1:W-:Y:S01]  /*19eb0*/  STL [R1], RZ ;  /* 0x000000ff01007387 */ /* 0x0003e20000100800 */
[----:B0-----:R-:W-:-:S02]  /*19ec0*/  LOP3.LUT R2, R0, 0x20, RZ, 0xfc, !PT ;  /* 0x0000002000027812 */ /* 0x001fc400078efcff */
[----:B-1----:R-:W-:-:S07]  /*19ed0*/  LOP3.LUT R0, R0, 0x40, RZ, 0xfc, !PT ;  /* 0x0000004000007812 */ /* 0x002fce00078efcff */
.L_x_10057:
[----:B------:R-:W0:Y:S02]  /*19ee0*/  LDC.64 R2, c[0x0][0xc88] ;  /* 0x00032200ff027b82 */ /* 0x000e240000000a00 */
[----:B0-----:R-:W-:-:S05]  /*19ef0*/  IMAD.WIDE R2, R27, 0x4, R2 ;  /* 0x000000041b027825 */ /* 0x001fca00078e0202 */
[----:B-12---:R-:W2:Y:S01]  /*19f00*/  LDG.E R12, desc[UR60][R2.64] ;  /* 0x0000003c020c7981 */ /* 0x006ea2000c1e1900 */
[----:B------:R-:W-:Y:S05]  /*19f10*/  YIELD ;  /* 0x0000000000007946 */ /* 0x000fea0003800000 */
[----:B------:R-:W-:Y:S01]  /*19f20*/  ULDC.64 UR4, c[0x0][0xa28] ;  /* 0x00028a0000047ab9 */ /* 0x000fe20000000a00 */
[----:B------:R-:W-:Y:S01]  /*19f30*/  ULDC.64 UR6, c[0x0][0xa18] ;  /* 0x0002860000067ab9 */ /* 0x000fe20000000a00 */
[----:B------:R-:W-:Y:S02]  /*19f40*/  ISETP.NE.U32.AND P0, PT, RZ, UR4, PT ;  /* 0x00000004ff007c0c */ /* 0x000fe4000bf05070 */
[----:B------:R-:W-:-:S02]  /*19f50*/  CS2R R8, SRZ ;  /* 0x0000000000087805 */ /* 0x000fc4000001ff00 */
[----:B------:R-:W-:Y:S01]  /*19f60*/  ISETP.NE.U32.AND P3, PT, RZ, UR6, PT ;  /* 0x00000006ff007c0c */ /* 0x000fe2000bf65070 */
[----:B------:R-:W-:Y:S01]  /*19f70*/  ULDC.64 UR8, c[0x0][0xa10] ;  /* 0x0002840000087ab9 */ /* 0x000fe20000000a00 */
[----:B------:R-:W-:Y:S02]  /*19f80*/  ISETP.NE.AND.EX P0, PT, RZ, UR5, PT, P0 ;  /* 0x00000005ff007c0c */ /* 0x000fe4000bf05300 */
[----:B------:R-:W-:Y:S02]  /*19f90*/  ISETP.NE.AND.EX P3, PT, RZ, UR7, PT, P3 ;  /* 0x00000007ff007c0c */ /* 0x000fe4000bf65330 */
[----:B--2---:R-:W-:Y:S01]  /*19fa0*/  SHF.R.S32.HI R0, RZ, 0x1f, R12 ;  /* 0x0000001fff007819 */ /* 0x004fe2000001140c */
[----:B------:R-:W-:-:S08]  /*19fb0*/  IMAD.SHL.U32 R22, R12, 0x4, RZ ;  /* 0x000000040c167824 */ /* 0x000fd000078e00ff */
[C---:B------:R-:W-:Y:S01]  /*19fc0*/  @P0 LEA R2, P1, R12.reuse, UR4, 0x2 ;  /* 0x000000040c020c11 */ /* 0x040fe2000f8210ff */
[----:B------:R-:W-:Y:S01]  /*19fd0*/  STL [R1+0x18], R12 ;  /* 0x0000180c01007387 */ /* 0x000fe20000100800 */
[C-C-:B------:R-:W-:Y:S02]  /*19fe0*/  SHF.L.U64.HI R23, R12.reuse, 0x2, R0.reuse ;  /* 0x000000020c177819 */ /* 0x140fe40000010200 */
[----:B------:R-:W-:Y:S01]  /*19ff0*/  @P0 LEA.HI.X R3, R12, UR5, R0, 0x2, P1 ;  /* 0x000000050c030c11 */ /* 0x000fe200088f1400 */
[----:B------:R-:W-:Y:S01]  /*1a000*/  ULDC.64 UR4, c[0x0][0xa00] ;  /* 0x0002800000047ab9 */ /* 0x000fe20000000a00 */
[C---:B------:R-:W-:Y:S01]  /*1a010*/  @P3 IADD3 R10, P1, R22.reuse, UR6, RZ ;  /* 0x00000006160a3c10 */ /* 0x040fe2000ff3e0ff */
[----:B------:R0:W-:Y:S03]  /*1a020*/  STL [R1+0x3c], R0 ;  /* 0x00003c0001007387 */ /* 0x0001e60000100800 */
[----:B------:R-:W-:Y:S01]  /*1a030*/  @P3 IADD3.X R11, R23, UR7, RZ, P1, !PT ;  /* 0x00000007170b3c10 */ /* 0x000fe20008ffe4ff */
[----:B------:R-:W-:Y:S01]  /*1a040*/  ULDC.64 UR6, c[0x0][0xa08] ;  /* 0x0002820000067ab9 */ /* 0x000fe20000000a00 */
[----:B------:R1:W5:Y:S01]  /*1a050*/  @P0 LDG.E R9, desc[UR60][R2.64] ;  /* 0x0000003c02090981 */ /* 0x000362000c1e1900 */
[----:B------:R-:W-:Y:S01]  /*1a060*/  IADD3 R6, P1, R22, UR6, RZ ;  /* 0x0000000616067c10 */ /* 0x000fe2000ff3e0ff */
[----:B------:R-:W-:Y:S01]  /*1a070*/  IMAD.MOV.U32 R29, RZ, RZ, RZ ;  /* 0x000000ffff1d7224 */ /* 0x000fe200078e00ff */
[----:B------:R-:W-:-:S02]  /*1a080*/  ISETP.NE.U32.AND P2, PT, RZ, UR6, PT ;  /* 0x00000006ff007c0c */ /* 0x000fc4000bf45070 */
[----:B------:R-:W-:Y:S01]  /*1a090*/  IADD3.X R7, R23, UR7, RZ, P1, !PT ;  /* 0x0000000717077c10 */ /* 0x000fe20008ffe4ff */
[----:B0-----:R-:W-:Y:S01]  /*1a0a0*/  IMAD.MOV.U32 R0, RZ, RZ, RZ ;  /* 0x000000ffff007224 */ /* 0x001fe200078e00ff */
[----:B------:R-:W-:Y:S02]  /*1a0b0*/  ISETP.NE.U32.AND P1, PT, RZ, UR4, PT ;  /* 0x00000004ff007c0c */ /* 0x000fe4000bf25070 */
[----:B------:R-:W-:Y:S02]  /*1a0c0*/  ISETP.NE.AND.EX P2, PT, RZ, UR7, PT, P2 ;  /* 0x00000007ff007c0c */ /* 0x000fe4000bf45320 */
[----:B------:R-:W-:Y:S02]  /*1a0d0*/  ISETP.NE.AND.EX P1, PT, RZ, UR5, PT, P1 ;  /* 0x00000005ff007c0c */ /* 0x000fe4000bf25310 */
[----:B-1----:R-:W-:-:S04]  /*1a0e0*/  IADD3 R2, P0, R22, UR4, RZ ;  /* 0x0000000416027c10 */ /* 0x002fc8000ff1e0ff */
[C---:B------:R-:W-:Y:S02]  /*1a0f0*/  IADD3.X R3, R23.reuse, UR5, RZ, P0, !PT ;  /* 0x0000000517037c10 */ /* 0x040fe400087fe4ff */
[----:B------:R-:W-:Y:S01]  /*1a100*/  IADD3 R4, P0, R22, UR8, RZ ;  /* 0x0000000816047c10 */ /* 0x000fe2000ff1e0ff */
[----:B------:R-:W-:Y:S02]  /*1a110*/  ULDC UR4, c[0x0][0x288] ;  /* 0x0000a20000047ab9 */ /* 0x000fe40000000800 */
[----:B------:R-:W5:Y:S01]  /*1a120*/  @P2 LDG.E R29, desc[UR60][R6.64] ;  /* 0x0000003c061d2981 */ /* 0x000f62000c1e1900 */
[----:B---3--:R-:W-:Y:S02]  /*1a130*/  IADD3.X R5, R23, UR9, RZ, P0, !PT ;  /* 0x0000000917057c10 */ /* 0x008fe400087fe4ff */
        /* <DEDUP_REMOVED lines=14> */
[----:B------:R-:W-:-:S03]  /*1a220*/  ULDC UR5, c[0x0][0x348] ;  /* 0x0000d20000057ab9 */ /* 0x000fc60000000800 */
[----:B0-----:R-:W-:Y:S01]  /*1a230*/  IMAD.U32 R10, RZ, RZ, UR4 ;  /* 0x00000004ff0a7e24 */ /* 0x001fe2000f8e00ff */
[----:B--2---:R0:W-:Y:S02]  /*1a240*/  STL [R1+0x44], R8 ;  /* 0x0000440801007387 */ /* 0x0041e40000100800 */
[----:B0-----:R-:W-:Y:S01]  /*1a250*/  IMAD.U32 R8, RZ, RZ, UR5 ;  /* 0x00000005ff087e24 */ /* 0x001fe2000f8e00ff */
[----:B----4-:R-:W-:Y:S06]  /*1a260*/  @P3 BRA `(.L_x_9908) ;  /* 0x0000000000143947 */ /* 0x010fec0003800000 */
[----:B------:R-:W-:Y:S05]  /*1a270*/  @!P1 BRA `(.L_x_9908) ;  /* 0x0000000000109947 */ /* 0x000fea0003800000 */
[----:B------:R-:W2:Y:S04]  /*1a280*/  LDG.E R11, desc[UR60][R2.64] ;  /* 0x0000003c020b7981 */ /* 0x000ea8000c1e1900 */
[----:B------:R-:W2:Y:S02]  /*1a290*/  LDG.E R2, desc[UR60][R2.64+0x4] ;  /* 0x0000043c02027981 */ /* 0x000ea4000c1e1900 */
[----:B--2---:R-:W-:-:S05]  /*1a2a0*/  IMAD.IADD R2, R2, 0x1, -R11 ;  /* 0x0000000102027824 */ /* 0x004fca00078e0a0b */
[----:B------:R0:W-:Y:S02]  /*1a2b0*/  STL [R1+0x44], R2 ;  /* 0x0000440201007387 */ /* 0x0001e40000100800 */
.L_x_9908:
[----:B------:R-:W-:Y:S01]  /*1a2c0*/  ULDC.64 UR4, c[0x0][0xa20] ;  /* 0x0002880000047ab9 */ /* 0x000fe20000000a00 */
[C---:B0-----:R-:W-:Y:S01]  /*1a2d0*/  LOP3.LUT R2, R26.reuse, 0xff000000, RZ, 0xc0, !PT ;  /* 0xff0000001a027812 */ /* 0x041fe200078ec0ff */
[----:B-----5:R-:W-:Y:S01]  /*1a2e0*/  IMAD.IADD R29, R29, 0x1, R9 ;  /* 0x000000011d1d7824 */ /* 0x020fe200078e0209 */
[----:B------:R-:W-:Y:S02]  /*1a2f0*/  ISETP.NE.U32.AND P1, PT, RZ, UR4, PT ;  /* 0x00000004ff007c0c */ /* 0x000fe4000bf25070 */
[----:B------:R-:W-:Y:S02]  /*1a300*/  SHF.R.U32.HI R2, RZ, 0x8, R2 ;  /* 0x00000008ff027819 */ /* 0x000fe40000011602 */
[----:B------:R-:W-:Y:S02]  /*1a310*/  ISETP.NE.AND.EX P1, PT, RZ, UR5, PT, P1 ;  /* 0x00000005ff007c0c */ /* 0x000fe4000bf25310 */
[C---:B------:R-:W-:Y:S02]  /*1a320*/  LOP3.LUT R3, R26.reuse, 0xff0000, RZ, 0xc0, !PT ;  /* 0x00ff00001a037812 */ /* 0x040fe400078ec0ff */
[----:B------:R-:W-:Y:S01]  /*1a330*/  LOP3.LUT R17, R26, 0xffff, RZ, 0xc0, !PT ;  /* 0x0000ffff1a117812 */ /* 0x000fe200078ec0ff */
[----:B------:R-:W-:Y:S01]  /*1a340*/  IMAD.MOV.U32 R26, RZ, RZ, R12 ;  /* 0x000000ffff1a7224 */ /* 0x000fe200078e000c */
[----:B------:R-:W-:-:S07]  /*1a350*/  LEA.HI R2, R3, R2, RZ, 0x10 ;  /* 0x0000000203027211 */ /* 0x000fce00078f80ff */
[----:B------:R-:W-:Y:S05]  /*1a360*/  @!P1 BRA `(.L_x_9909) ;  /* 0x0000000000109947 */ /* 0x000fea0003800000 */
[----:B------:R-:W-:-:S04]  /*1a370*/  IADD3 R10, P1, R22, UR4, RZ ;  /* 0x00000004160a7c10 */ /* 0x000fc8000ff3e0ff */
[----:B------:R-:W-:-:S05]  /*1a380*/  IADD3.X R11, R23, UR5, RZ, P1, !PT ;  /* 0x00000005170b7c10 */ /* 0x000fca0008ffe4ff */
[----:B------:R0:W5:Y:S01]  /*1a390*/  LDG.E R10, desc[UR60][R10.64] ;  /* 0x0000003c0a0a7981 */ /* 0x000162000c1e1900 */
[----:B------:R-:W-:Y:S05]  /*1a3a0*/  BRA `(.L_x_9910) ;  /* 0x0000000000107947 */ /* 0x000fea0003800000 */
.L_x_9909:
[----:B------:R-:W-:Y:S05]  /*1a3b0*/  @!P2 BRA `(.L_x_9910) ;  /* 0x00000000000ca947 */ /* 0x000fea0003800000 */
[----:B------:R-:W2:Y:S04]  /*1a3c0*/  LDG.E R10, desc[UR60][R6.64] ;  /* 0x0000003c060a7981 */ /* 0x000ea8000c1e1900 */
[----:B------:R-:W2:Y:S02]  /*1a3d0*/  LDG.E R6, desc[UR60][R6.64+0x4] ;  /* 0x0000043c06067981 */ /* 0x000ea4000c1e1900 */
[----:B--2---:R-:W-:-:S07]  /*1a3e0*/  IMAD.IADD R10, R6, 0x1, -R10 ;  /* 0x00000001060a7824 */ /* 0x004fce00078e0a0a */
.L_x_9910:
[----:B------:R-:W2:Y:S01]  /*1a3f0*/  @P0 LDG.E R3, desc[UR60][R4.64] ;  /* 0x0000003c04030981 */ /* 0x000ea2000c1e1900 */
[----:B-----5:R-:W-:-:S03]  /*1a400*/  IMAD.IADD R10, R10, 0x1, -R9 ;  /* 0x000000010a0a7824 */ /* 0x020fc600078e0a09 */
[----:B------:R-:W2:Y:S01]  /*1a410*/  @P0 LDG.E R4, desc[UR60][R4.64+0x4] ;  /* 0x0000043c04040981 */ /* 0x000ea2000c1e1900 */
[----:B------:R-:W-:Y:S01]  /*1a420*/  LOP3.LUT R13, R2, 0xff, RZ, 0xc0, !PT ;  /* 0x000000ff020d7812 */ /* 0x000fe200078ec0ff */
[----:B------:R-:W-:Y:S01]  /*1a430*/  BSSY B0, `(.L_x_9911) ;  /* 0x000002d000007945 */ /* 0x000fe20003800000 */
[----:B------:R-:W-:Y:S01]  /*1a440*/  LOP3.LUT R19, R19, 0xfffffffb, RZ, 0xc0, !PT ;  /* 0xfffffffb13137812 */ /* 0x000fe200078ec0ff */
[----:B--2---:R-:W-:-:S04]  /*1a450*/  @P0 IMAD.IADD R8, R4, 0x1, -R3 ;  /* 0x0000000104080824 */ /* 0x004fc800078e0a03 */
[----:B------:R-:W-:-:S04]  /*1a460*/  IMAD.IADD R3, R10, 0x1, R8 ;  /* 0x000000010a037824 */ /* 0x000fc800078e0208 */
[----:B------:R-:W-:-:S04]  /*1a470*/  VIADD R4, R3, 0x8f ;  /* 0x0000008f03047836 */ /* 0x000fc80000000000 */
[----:B------:R-:W-:Y:S01]  /*1a480*/  IMAD.HI R4, R4, 0x38e38e39, RZ ;  /* 0x38e38e3904047827 */ /* 0x000fe200078e02ff */
[----:B------:R-:W-:-:S04]  /*1a490*/  ISETP.GE.AND P1, PT, R3, 0x1, PT ;  /* 0x000000010300780c */ /* 0x000fc80003f26270 */
[----:B------:R-:W-:-:S04]  /*1a4a0*/  SHF.R.U32.HI R3, RZ, 0x1f, R4 ;  /* 0x0000001fff037819 */ /* 0x000fc80000011604 */
[----:B------:R-:W-:-:S05]  /*1a4b0*/  LEA.HI.SX32 R12, R4, R3, 0x1b ;  /* 0x00000003040c7211 */ /* 0x000fca00078fdaff */
[----:B------:R1:W-:Y:S04]  /*1a4c0*/  STL [R1+0x20], R12 ;  /* 0x0000200c01007387 */ /* 0x0003e80000100800 */
[----:B------:R1:W-:Y:S01]  /*1a4d0*/  STL [R1+0x48], R13 ;  /* 0x0000480d01007387 */ /* 0x0003e20000100800 */
[----:B------:R-:W-:Y:S01]  /*1a4e0*/  @P1 LOP3.LUT R19, R19, 0x4, RZ, 0xfc, !PT ;  /* 0x0000000413131812 */ /* 0x000fe200078efcff */
[----:B------:R-:W-:Y:S01]  /*1a4f0*/  IMAD.MOV.U32 R3, RZ, RZ, RZ ;  /* 0x000000ffff037224 */ /* 0x000fe200078e00ff */
[----:B------:R-:W-:Y:S01]  /*1a500*/  SHF.R.U32.HI R4, RZ, 0x10, R2 ;  /* 0x00000010ff047819 */ /* 0x000fe20000011602 */
[----:B------:R-:W-:Y:S06]  /*1a510*/  @!P1 BRA `(.L_x_9912) ;  /* 0x0000000000789947 */ /* 0x000fec0003800000 */
[----:B------:R-:W-:Y:S01]  /*1a520*/  ISETP.NE.AND P1, PT, R4, RZ, PT ;  /* 0x000000ff0400720c */ /* 0x000fe20003f25270 */
[----:B------:R-:W-:-:S03]  /*1a530*/  ULDC UR4, c[0x0][0x9f0] ;  /* 0x00027c0000047ab9 */ /* 0x000fc60000000800 */
[----:B------:R-:W-:-:S04]  /*1a540*/  SEL R5, R4, UR4, P1 ;  /* 0x0000000404057c07 */ /* 0x000fc80008800000 */
[----:B------:R-:W-:-:S04]  /*1a550*/  IABS R6, R5 ;  /* 0x0000000500067213 */ /* 0x000fc80000000000 */
[----:B------:R-:W2:Y:S08]  /*1a560*/  I2F.RP R2, R6 ;  /* 0x0000000600027306 */ /* 0x000eb00000209400 */
[----:B--2---:R-:W2:Y:S02]  /*1a570*/  MUFU.RCP R2, R2 ;  /* 0x0000000200027308 */ /* 0x004ea40000001000 */
[----:B--2---:R-:W-:-:S06]  /*1a580*/  VIADD R2, R2, 0xffffffe ;  /* 0x0ffffffe02027836 */ /* 0x004fcc0000000000 */
[----:B------:R-:W2:Y:S02]  /*1a590*/  F2I.FTZ.U32.TRUNC.NTZ R3, R2 ;  /* 0x0000000200037305 */ /* 0x000ea4000021f000 */
[----:B--2---:R-:W-:-:S04]  /*1a5a0*/  IMAD.MOV R2, RZ, RZ, -R3 ;  /* 0x000000ffff027224 */ /* 0x004fc800078e0a03 */
        /* <DEDUP_REMOVED lines=19> */
[----:B------:R-:W-:-:S05]  /*1a6e0*/  @!P1 LOP3.LUT R2, RZ, R5, RZ, 0x33, !PT ;  /* 0x00000005ff029212 */ /* 0x000fca00078e33ff */
[----:B------:R-:W-:-:S07]  /*1a6f0*/  IMAD.MOV.U32 R3, RZ, RZ, R2 ;  /* 0x000000ffff037224 */ /* 0x000fce00078e0002 */
.L_x_9912:
[----:B------:R-:W-:Y:S05]  /*1a700*/  BSYNC B0 ;  /* 0x0000000000007941 */ /* 0x000fea0003800000 */
.L_x_9911:
        /* <DEDUP_REMOVED lines=9> */
[----:B------:R-:W-:Y:S02]  /*1a7a0*/  @P1 VIADD R5, R3, 0x8f ;  /* 0x0000008f03051836 */ /* 0x000fe40000000000 */
[----:B------:R-:W-:-:S04]  /*1a7b0*/  IMAD.WIDE.U32 R2, R2, 0x38e38e39, RZ ;  /* 0x38e38e3902027825 */ /* 0x000fc800078e00ff */
[----:B------:R-:W-:Y:S01]  /*1a7c0*/  @P1 IMAD.HI R2, R5, 0x38e38e39, RZ ;  /* 0x38e38e3905021827 */ /* 0x000fe200078e02ff */
[----:B------:R-:W-:-:S04]  /*1a7d0*/  SHF.R.U32.HI R3, RZ, 0x5, R3 ;  /* 0x00000005ff037819 */ /* 0x000fc80000011603 */
[----:B------:R-:W-:Y:S01]  /*1a7e0*/  @P1 SHF.R.U32.HI R6, RZ, 0x1f, R2 ;  /* 0x0000001fff061819 */ /* 0x000fe20000011602 */
[----:B------:R-:W-:-:S03]  /*1a7f0*/  IMAD.MOV.U32 R5, RZ, RZ, R3 ;  /* 0x000000ffff057224 */ /* 0x000fc600078e0003 */
[----:B------:R-:W-:-:S04]  /*1a800*/  @P1 LEA.HI.SX32 R5, R2, R6, 0x1b ;  /* 0x0000000602051211 */ /* 0x000fc800078fdaff */
[----:B------:R-:W-:-:S13]  /*1a810*/  ISETP.GT.AND P1, PT, R5, R3, PT ;  /* 0x000000030500720c */ /* 0x000fda0003f24270 */
[----:B------:R-:W-:Y:S05]  /*1a820*/  @!P1 BRA `(.L_x_9914) ;  /* 0x0000001400189947 */ /* 0x000fea0003800000 */
[----:B------:R-:W-:Y:S01]  /*1a830*/  UMOV UR4, 0xffffffff ;  /* 0xffffffff00047882 */ /* 0x000fe20000000000 */
[----:B------:R-:W-:Y:S02]  /*1a840*/  SEL R2, R26, RZ, !P0 ;  /* 0x000000ff1a027207 */ /* 0x000fe40004000000 */
[----:B------:R-:W-:Y:S05]  /*1a850*/  BRA.DIV UR4, `(.L_x_9915) ;  /* 0x0000007604447947 */ /* 0x000fea000b800000 */
[----:B------:R-:W2:Y:S02]  /*1a860*/  S2R R6, SR_TID.X ;  /* 0x0000000000067919 */ /* 0x000ea40000002100 */
[----:B--2---:R-:W-:-:S04]  /*1a870*/  SHF.R.U32.HI R6, RZ, 0x5, R6 ;  /* 0x00000005ff067819 */ /* 0x004fc80000011606 */
[----:B------:R-:W-:-:S05]  /*1a880*/  LOP3.LUT R6, R6, 0x3, RZ, 0xc0, !PT ;  /* 0x0000000306067812 */ /* 0x000fca00078ec0ff */
[----:B------:R2:W3:Y:S02]  /*1a890*/  SHFL.IDX PT, R14, R6, RZ, 0x1f ;  /* 0x00001fff060e7589 */ /* 0x0004e400000e0000 */
.L_x_10112:
[----:B---3--:R-:W-:Y:S02]  /*1a8a0*/  ISETP.NE.AND P0, PT, R14, RZ, PT ;  /* 0x000000ff0e00720c */ /* 0x008fe40003f05270 */
[----:B------:R-:W-:-:S11]  /*1a8b0*/  PLOP3.LUT P2, PT, PT, PT, PT, 0x8, 0x0 ;  /* 0x000000000000781c */ /* 0x000fd60003f4e170 */
[----:B------:R-:W-:Y:S05]  /*1a8c0*/  @P0 BRA `(.L_x_9916) ;  /* 0x00000000000c0947 */ /* 0x000fea0003800000 */
[----:B------:R-:W-:-:S03]  /*1a8d0*/  UMOV UR4, 0xffffffff ;  /* 0xffffffff00047882 */ /* 0x000fc60000000000 */
[----:B------:R-:W-:Y:S05]  /*1a8e0*/  BRA.DIV UR4, `(.L_x_9917) ;  /* 0x0000007604547947 */ /* 0x000fea000b800000 */
[----:B------:R-:W-:-:S13]  /*1a8f0*/  ELECT P2, URZ, PT ;  /* 0x00000000003f782f */ /* 0x000fda0003840000 */
.L_x_9916:
[----:B--2---:R-:W2:Y:S01]  /*1a900*/  LDL R6, [R1+0x40] ;  /* 0x0000400001067983 */ /* 0x004ea20000100800 */
[----:B------:R-:W-:Y:S01]  /*1a910*/  BSSY B1, `(.L_x_9918) ;  /* 0x0000008000017945 */ /* 0x000fe20003800000 */
[----:B--2---:R-:W-:-:S05]  /*1a920*/  VIADD R6, R6, 0x1 ;  /* 0x0000000106067836 */ /* 0x004fca0000000000 */
[----:B------:R-:W-:-:S04]  /*1a930*/  LEA.HI R7, R6, R6, RZ, 0x1 ;  /* 0x0000000606077211 */ /* 0x000fc800078f08ff */
[----:B------:R-:W-:-:S05]  /*1a940*/  LOP3.LUT R7, R7, 0xfffffffe, RZ, 0xc0, !PT ;  /* 0xfffffffe07077812 */ /* 0x000fca00078ec0ff */
[----:B------:R-:W-:-:S05]  /*1a950*/  IMAD.IADD R6, R6, 0x1, -R7 ;  /* 0x0000000106067824 */ /* 0x000fca00078e0a07 */
[----:B------:R-:W-:-:S04]  /*1a960*/  SHF.L.U32 R6, R6, 0x1f, RZ ;  /* 0x0000001f06067819 */ /* 0x000fc800000006ff */
[----:B------:R-:W2:Y:S02]  /*1a970*/  SYNCS.PHASECHK.TRANS64.TRYWAIT P0, [R16+URZ+0x31c20], R6 ;  /* 0x031c2006100075a7 */ /* 0x000ea4000800017f */
[----:B--2---:R-:W-:Y:S05]  /*1a980*/  @!P0 BRA `(.L_x_9919) ;  /* 0x0000007400508947 */ /* 0x004fea0003800000 */
.L_x_10115:
[----:B------:R-:W-:Y:S05]  /*1a990*/  BSYNC B1 ;  /* 0x0000000000017941 */ /* 0x000fea0003800000 */
.L_x_9918:
[----:B------:R-:W-:Y:S04]  /*1a9a0*/  BSSY B1, `(.L_x_9920) ;  /* 0x000008a000017945 */ /* 0x000fe80003800000 */
[----:B------:R-:W-:Y:S05]  /*1a9b0*/  @!P2 BRA `(.L_x_9921) ;  /* 0x000000080020a947 */ /* 0x000fea0003800000 */
[----:B------:R-:W3:Y:S04]  /*1a9c0*/  LDL R9, [R1] ;  /* 0x0000000001097983 */ /* 0x000ee80000100800 */
[----:B------:R-:W0:Y:S01]  /*1a9d0*/  LDL R8, [R1+0x4] ;  /* 0x0000040001087983 */ /* 0x000e220000100800 */
[----:B------:R-:W4:Y:S01]  /*1a9e0*/  S2R R7, SR_TID.X ;  /* 0x0000000000077919 */ /* 0x000f220000002100 */
[----:B------:R-:W-:Y:S01]  /*1a9f0*/  BSSY B2, `(.L_x_9922) ;  /* 0x0000007000027945 */ /* 0x000fe20003800000 */
[----:B----4-:R-:W-:-:S04]  /*1aa00*/  LOP3.LUT R7, R7, 0x7f, RZ, 0xc0, !PT ;  /* 0x0000007f07077812 */ /* 0x010fc800078ec0ff */
[----:B------:R-:W-:Y:S01]  /*1aa10*/  ISETP.NE.AND P4, PT, R7, RZ, PT ;  /* 0x000000ff0700720c */ /* 0x000fe20003f85270 */
[----:B---3--:R-:W-:Y:S01]  /*1aa20*/  IMAD R9, R9, 0x8, R16 ;  /* 0x0000000809097824 */ /* 0x008fe200078e0210 */
[----:B0-----:R-:W-:-:S04]  /*1aa30*/  SHF.L.U32 R11, R8, 0x1f, RZ ;  /* 0x0000001f080b7819 */ /* 0x001fc800000006ff */
[----:B------:R-:W0:Y:S02]  /*1aa40*/  SYNCS.PHASECHK.TRANS64.TRYWAIT P0, [R9+URZ+0x31ca0], R11 ;  /* 0x031ca00b090075a7 */ /* 0x000e24000800017f */
[----:B0-----:R-:W-:Y:S05]  /*1aa50*/  @!P0 BRA `(.L_x_9923) ;  /* 0x0000007400308947 */ /* 0x001fea0003800000 */
.L_x_10116:
[----:B------:R-:W-:Y:S05]  /*1aa60*/  BSYNC B2 ;  /* 0x0000000000027941 */ /* 0x000fea0003800000 */
.L_x_9922:
[----:B------:R-:W-:Y:S04]  /*1aa70*/  BSSY B2, `(.L_x_9924) ;  /* 0x0000007000027945 */ /* 0x000fe80003800000 */
[----:B------:R-:W-:Y:S05]  /*1aa80*/  @P4 BRA `(.L_x_9925) ;  /* 0x0000000000144947 */ /* 0x000fea0003800000 */
[----:B------:R-:W-:Y:S01]  /*1aa90*/  LOP3.LUT P0, RZ, R19, 0x1, RZ, 0xc0, !PT ;  /* 0x0000000113ff7812 */ /* 0x000fe2000780c0ff */
[----:B--2---:R-:W-:-:S04]  /*1aaa0*/  IMAD.MOV.U32 R6, RZ, RZ, 0x6c00 ;  /* 0x00006c00ff067424 */ /* 0x004fc800078e00ff */
[----:B------:R3:W-:Y:S08]  /*1aab0*/  SYNCS.ARRIVE.TRANS64 RZ, [R9+URZ+0x31c90], R6 ;  /* 0x031c900609ff79a7 */ /* 0x0007f0000800003f */
[----:B------:R-:W-:Y:S05]  /*1aac0*/  @!P0 BRA `(.L_x_9925) ;  /* 0x0000000000048947 */ /* 0x000fea0003800000 */
[----:B------:R-:W-:Y:S01]  /*1aad0*/  BPT.TRAP 0x1 ;  /* 0x000000040000795c */ /* 0x000fe20000300000 */
.L_x_9925:
[----:B------:R-:W-:Y:S05]  /*1aae0*/  BSYNC B2 ;  /* 0x0000000000027941 */ /* 0x000fea0003800000 */
.L_x_9924:
[----:B--23--:R-:W2:Y:S01]  /*1aaf0*/  LDL R6, [R1] ;  /* 0x0000000001067983 */ /* 0x00cea20000100800 */
[----:B-1----:R-:W-:Y:S01]  /*1ab00*/  IMAD.MOV.U32 R12, RZ, RZ, RZ ;  /* 0x000000ffff0c7224 */ /* 0x002fe200078e00ff */
        /* <DEDUP_REMOVED lines=11> */
.L_x_9926:
        /* <DEDUP_REMOVED lines=16> */
.L_x_9927:
        /* <DEDUP_REMOVED lines=16> */
.L_x_9928:
        /* <DEDUP_REMOVED lines=13> */
.L_x_10117:
[----:B------:R-:W-:Y:S05]  /*1ae90*/  BSYNC B2 ;  /* 0x0000000000027941 */ /* 0x000fea0003800000 */
.L_x_9929:
[----:B------:R-:W-:Y:S01]  /*1aea0*/  BSSY B2, `(.L_x_9931) ;  /* 0x0000009000027945 */ /* 0x000fe20003800000 */
[----:B------:R-:W-:Y:S02]  /*1aeb0*/  IMAD.MOV.U32 R10, RZ, RZ, 0x0 ;  /* 0x00000000ff0a7424 */ /* 0x000fe400078e00ff */
[----:B01----:R-:W-:Y:S01]  /*1aec0*/  IMAD.MOV.U32 R11, RZ, RZ, 0x12f00000 ;  /* 0x12f00000ff0b7424 */ /* 0x003fe200078e00ff */
[----:B------:R-:W-:Y:S06]  /*1aed0*/  @P4 BRA `(.L_x_9932) ;  /* 0x0000000000144947 */ /* 0x000fec0003800000 */
[----:B------:R-:W-:Y:S01]  /*1aee0*/  LOP3.LUT P0, RZ, R19, 0x1, RZ, 0xc0, !PT ;  /* 0x0000000113ff7812 */ /* 0x000fe2000780c0ff */
[----:B------:R-:W-:-:S04]  /*1aef0*/  IMAD.MOV.U32 R6, RZ, RZ, 0x6c00 ;  /* 0x00006c00ff067424 */ /* 0x000fc800078e00ff */
[----:B------:R0:W-:Y:S08]  /*1af00*/  SYNCS.ARRIVE.TRANS64 RZ, [R9+URZ+0x31cb0], R6 ;  /* 0x031cb00609ff79a7 */ /* 0x0001f0000800003f */
[----:B------:R-:W-:Y:S05]  /*1af10*/  @!P0 BRA `(.L_x_9932) ;  /* 0x0000000000048947 */ /* 0x000fea0003800000 */
[----:B------:R-:W-:Y:S01]  /*1af20*/  BPT.TRAP 0x1 ;  /* 0x000000040000795c */ /* 0x000fe20000300000 */
.L_x_9932:
[----:B------:R-:W-:Y:S05]  /*1af30*/  BSYNC B2 ;  /* 0x0000000000027941 */ /* 0x000fea0003800000 */
.L_x_9931:
[----:B------:R-:W-:Y:S01]  /*1af40*/  R2UR UR10, R12 ;  /* 0x000000000c0a72ca */ /* 0x000fe200000e0000 */
[----:B------:R-:W-:Y:S01]  /*1af50*/  UIADD3 UR4, UP0, UR36, 0x670, URZ ;  /* 0x0000067024047890 */ /* 0x000fe2000ff1e03f */
[----:B------:R-:W-:Y:S01]  /*1af60*/  R2UR UR6, R10 ;  /* 0x000000000a0672ca */ /* 0x000fe200000e0000 */
[----:B0-----:R-:W-:Y:S01]  /*1af70*/  VIADD R9, R9, 0x31cb0 ;  /* 0x00031cb009097836 */ /* 0x001fe20000000000 */
[----:B------:R-:W-:Y:S01]  /*1af80*/  R2UR UR7, R11 ;  /* 0x000000000b0772ca */ /* 0x000fe200000e0000 */
[----:B------:R-:W-:Y:S01]  /*1af90*/  VIADD R6, R7, 0x200 ;  /* 0x0000020007067836 */ /* 0x000fe20000000000 */
[----:B------:R-:W-:Y:S01]  /*1afa0*/  PLOP3.LUT P0, PT, PT, PT, PT, 0x80, 0x0 ;  /* 0x000000000000781c */ /* 0x000fe20003f0f070 */
[----:B------:R-:W-:-:S12]  /*1afb0*/  UIADD3.X UR5, URZ, UR37, URZ, UP0, !UPT ;  /* 0x000000253f057290 */ /* 0x000fd800087fe43f */
.L_x_9933:
        /* <DEDUP_REMOVED lines=15> */
.L_x_9934:
        /* <DEDUP_REMOVED lines=15> */
.L_x_9935:
        /* <DEDUP_REMOVED lines=10> */
.L_x_9921:
[----:B------:R-:W-:Y:S05]  /*1b240*/  BSYNC B1 ;  /* 0x0000000000017941 */ /* 0x000fea0003800000 */
.L_x_9920:
[----:B--2---:R-:W2:Y:S04]  /*1b250*/  LDL.LU R6, [R1] ;  /* 0x0000000001067983 */ /* 0x004ea80000300800 */
[----:B------:R-:W3:Y:S01]  /*1b260*/  LDL.LU R10, [R1+0x4] ;  /* 0x00000400010a7983 */ /* 0x000ee20000300800 */
[----:B------:R-:W-:Y:S01]  /*1b270*/  PLOP3.LUT P5, PT, PT, PT, PT, 0x8, 0x0 ;  /* 0x000000000000781c */ /* 0x000fe20003fae170 */
[----:B--2---:R-:W-:-:S05]  /*1b280*/  VIADD R6, R6, 0x1 ;  /* 0x0000000106067836 */ /* 0x004fca0000000000 */
[----:B------:R-:W-:-:S04]  /*1b290*/  ISETP.NE.AND P0, PT, R6, 0x2, PT ;  /* 0x000000020600780c */ /* 0x000fc80003f05270 */
[----:B------:R-:W-:-:S04]  /*1b2a0*/  SEL R7, RZ, 0x1, P0 ;  /* 0x00000001ff077807 */ /* 0x000fc80000000000 */
[----:B---3--:R-:W-:-:S05]  /*1b2b0*/  LOP3.LUT R10, R10, R7, RZ, 0x3c, !PT ;  /* 0x000000070a0a7212 */ /* 0x008fca00078e3cff */
[----:B------:R2:W-:Y:S02]  /*1b2c0*/  STL [R1+0x4], R10 ;  /* 0x0000040a01007387 */ /* 0x0005e40000100800 */
[----:B--2---:R-:W-:Y:S01]  /*1b2d0*/  VIADD R10, R5, 0xfffffffe ;  /* 0xfffffffe050a7836 */ /* 0x004fe20000000000 */
[----:B------:R-:W-:-:S04]  /*1b2e0*/  SEL R5, R6, RZ, P0 ;  /* 0x000000ff06057207 */ /* 0x000fc80000000000 */
[----:B------:R-:W-:Y:S01]  /*1b2f0*/  ISETP.GE.AND P0, PT, R10, R3, PT ;  /* 0x000000030a00720c */ /* 0x000fe20003f06270 */
[----:B------:R2:W-:-:S12]  /*1b300*/  STL [R1], R5 ;  /* 0x0000000501007387 */ /* 0x0005d80000100800 */
[----:B--2---:R-:W-:Y:S05]  /*1b310*/  @!P0 BRA `(.L_x_9914) ;  /* 0x00000008005c8947 */ /* 0x004fea0003800000 */
.L_x_9952:
[----:B------:R-:W-:Y:S05]  /*1b320*/  YIELD ;  /* 0x0000000000007946 */ /* 0x000fea0003800000 */
[----:B------:R-:W-:Y:S04]  /*1b330*/  BSSY B1, `(.L_x_9936) ;  /* 0x0000089000017945 */ /* 0x000fe80003800000 */
[----:B--2---:R-:W-:Y:S05]  /*1b340*/  @!P2 BRA `(.L_x_9937) ;  /* 0x00000008001ca947 */ /* 0x004fea0003800000 */
[----:B------:R-:W2:Y:S04]  /*1b350*/  LDL R6, [R1] ;  /* 0x0000000001067983 */ /* 0x000ea80000100800 */
[----:B------:R-:W3:Y:S01]  /*1b360*/  LDL R5, [R1+0x4] ;  /* 0x0000040001057983 */ /* 0x000ee20000100800 */
[----:B------:R-:W-:Y:S01]  /*1b370*/  BSSY B2, `(.L_x_9938) ;  /* 0x0000005000027945 */ /* 0x000fe20003800000 */
[----:B--2---:R-:W-:Y:S01]  /*1b380*/  IMAD R9, R6, 0x8, R16 ;  /* 0x0000000806097824 */ /* 0x004fe200078e0210 */
[----:B---3--:R-:W-:-:S04]  /*1b390*/  SHF.L.U32 R8, R5, 0x1f, RZ ;  /* 0x0000001f05087819 */ /* 0x008fc800000006ff */
[----:B------:R-:W2:Y:S02]  /*1b3a0*/  SYNCS.PHASECHK.TRANS64.TRYWAIT P0, [R9+URZ+0x31ca0], R8 ;  /* 0x031ca008090075a7 */ /* 0x000ea4000800017f */
[----:B--2---:R-:W-:Y:S05]  /*1b3b0*/  @!P0 BRA `(.L_x_9939) ;  /* 0x0000006c00008947 */ /* 0x004fea0003800000 */
.L_x_10118:
[----:B------:R-:W-:Y:S05]  /*1b3c0*/  BSYNC B2 ;  /* 0x0000000000027941 */ /* 0x000fea0003800000 */
.L_x_9938:
[----:B------:R-:W3:Y:S01]  /*1b3d0*/  S2R R5, SR_TID.X ;  /* 0x0000000000057919 */ /* 0x000ee20000002100 */
[----:B------:R-:W-:Y:S01]  /*1b3e0*/  BSSY B2, `(.L_x_9940) ;  /* 0x0000009000027945 */ /* 0x000fe20003800000 */
[----:B---3--:R-:W-:-:S04]  /*1b3f0*/  LOP3.LUT R5, R5, 0x7f, RZ, 0xc0, !PT ;  /* 0x0000007f05057812 */ /* 0x008fc800078ec0ff */
[----:B------:R-:W-:-:S13]  /*1b400*/  ISETP.NE.AND P1, PT, R5, RZ, PT ;  /* 0x000000ff0500720c */ /* 0x000fda0003f25270 */
[----:B------:R-:W-:Y:S05]  /*1b410*/  @P1 BRA `(.L_x_9941) ;  /* 0x0000000000141947 */ /* 0x000fea0003800000 */
[----:B------:R-:W-:Y:S01]  /*1b420*/  LOP3.LUT P0, RZ, R19, 0x1, RZ, 0xc0, !PT ;  /* 0x0000000113ff7812 */ /* 0x000fe2000780c0ff */
[----:B------:R-:W-:-:S04]  /*1b430*/  IMAD.MOV.U32 R5, RZ, RZ, 0x6c00 ;  /* 0x00006c00ff057424 */ /* 0x000fc800078e00ff */
[----:B------:R3:W-:Y:S08]  /*1b440*/  SYNCS.ARRIVE.TRANS64 RZ, [R9+URZ+0x31c90], R5 ;  /* 0x031c900509ff79a7 */ /* 0x0007f0000800003f */
[----:B------:R-:W-:Y:S05]  /*1b450*/  @!P0 BRA `(.L_x_9941) ;  /* 0x0000000000048947 */ /* 0x000fea0003800000 */
[----:B------:R-:W-:Y:S01]  /*1b460*/  BPT.TRAP 0x1 ;  /* 0x000000040000795c */ /* 0x000fe20000300000 */
.L_x_9941:
[----:B------:R-:W-:Y:S05]  /*1b470*/  BSYNC B2 ;  /* 0x0000000000027941 */ /* 0x000fea0003800000 */
.L_x_9940:
[----:B---3--:R-:W3:Y:S01]  /*1b480*/  LDL R5, [R1] ;  /* 0x0000000001057983 */ /* 0x008ee20000100800 */
        /* <DEDUP_REMOVED lines=8> */
[----:B---3--:R-:W-:Y:S02]  /*1b510*/  IMAD R7, R5, 0x6c00, R16 ;  /* 0x00006c0005077824 */ /* 0x008fe400078e0210 */
[----:B------:R-:W-:-:S02]  /*1b520*/  VIADD R5, R9, 0x31c90 ;  /* 0x00031c9009057836 */ /* 0x000fc40000000000 */
[----:B0-----:R-:W-:-:S08]  /*1b530*/  VIADD R11, R7, 0x16a00 ;  /* 0x00016a00070b7836 */ /* 0x001fd00000000000 */
.L_x_9942:
        /* <DEDUP_REMOVED lines=16> */
.L_x_9943:
        /* <DEDUP_REMOVED lines=16> */
.L_x_9944:
        /* <DEDUP_REMOVED lines=13> */
.L_x_10119:
[----:B------:R-:W-:Y:S05]  /*1b810*/  BSYNC B2 ;  /* 0x0000000000027941 */ /* 0x000fea0003800000 */
.L_x_9945:
[----:B------:R-:W-:Y:S01]  /*1b820*/  BSSY B2, `(.L_x_9947) ;  /* 0x0000009000027945 */ /* 0x000fe20003800000 */
[----:B-1----:R-:W-:Y:S02]  /*1b830*/  IMAD.MOV.U32 R12, RZ, RZ, 0x0 ;  /* 0x00000000ff0c7424 */ /* 0x002fe400078e00ff */
[----:B------:R-:W-:Y:S01]  /*1b840*/  IMAD.MOV.U32 R13, RZ, RZ, 0x12f00000 ;  /* 0x12f00000ff0d7424 */ /* 0x000fe200078e00ff */
[----:B------:R-:W-:Y:S06]  /*1b850*/  @P1 BRA `(.L_x_9948) ;  /* 0x0000000000141947 */ /* 0x000fec0003800000 */
[----:B------:R-:W-:Y:S01]  /*1b860*/  LOP3.LUT P0, RZ, R19, 0x1, RZ, 0xc0, !PT ;  /* 0x0000000113ff7812 */ /* 0x000fe2000780c0ff */
[----:B------:R-:W-:-:S04]  /*1b870*/  IMAD.MOV.U32 R5, RZ, RZ, 0x6c00 ;  /* 0x00006c00ff057424 */ /* 0x000fc800078e00ff */
[----:B------:R1:W-:Y:S08]  /*1b880*/  SYNCS.ARRIVE.TRANS64 RZ, [R9+URZ+0x31cb0], R5 ;  /* 0x031cb00509ff79a7 */ /* 0x0003f0000800003f */
[----:B------:R-:W-:Y:S05]  /*1b890*/  @!P0 BRA `(.L_x_9948) ;  /* 0x0000000000048947 */ /* 0x000fea0003800000 */
[----:B------:R-:W-:Y:S01]  /*1b8a0*/  BPT.TRAP 0x1 ;  /* 0x000000040000795c */ /* 0x000fe20000300000 */
.L_x_9948:
[----:B------:R-:W-:Y:S05]  /*1b8b0*/  BSYNC B2 ;  /* 0x0000000000027941 */ /* 0x000fea0003800000 */
.L_x_9947:
        /* <DEDUP_REMOVED lines=8> */
.L_x_9949:
        /* <DEDUP_REMOVED lines=15> */
.L_x_9950:
        /* <DEDUP_REMOVED lines=15> */
.L_x_9951:
        /* <DEDUP_REMOVED lines=10> */
.L_x_9937:
[----:B------:R-:W-:Y:S05]  /*1bbc0*/  BSYNC B1 ;  /* 0x0000000000017941 */ /* 0x000fea0003800000 */
.L_x_9936:
[----:B------:R-:W2:Y:S04]  /*1bbd0*/  LDL.LU R5, [R1] ;  /* 0x0000000001057983 */ /* 0x000ea80000300800 */
        /* <DEDUP_REMOVED lines=9> */
[----:B------:R2:W-:Y:S06]  /*1bc70*/  STL [R1], R5 ;  /* 0x0000000501007387 */ /* 0x0005ec0000100800 */
[----:B------:R-:W-:Y:S05]  /*1bc80*/  @P0 BRA `(.L_x_9952) ;  /* 0xfffffff400a40947 */ /* 0x000fea000383ffff */
.L_x_9914:
[----:B------:R-:W-:Y:S05]  /*1bc90*/  BSYNC B0 ;  /* 0x0000000000007941 */ /* 0x000fea0003800000 */
.L_x_9913:
[----:B------:R3:W5:Y:S01]  /*1bca0*/  LDL R7, [R1+0x20] ;  /* 0x0000200001077983 */ /* 0x0007620000100800 */
[----:B------:R-:W-:Y:S01]  /*1bcb0*/  LOP3.LUT P0, RZ, R19, 0x4, RZ, 0xc0, !PT ;  /* 0x0000000413ff7812 */ /* 0x000fe2000780c0ff */
[----:B------:R-:W-:Y:S05]  /*1bcc0*/  @!P5 WARPSYNC.ALL ;  /* 0x000000000000d948 */ /* 0x000fea0003800000 */
[----:B------:R3:W-:Y:S01]  /*1bcd0*/  STL [R1+0x2c], RZ ;  /* 0x00002cff01007387 */ /* 0x0007e20000100800 */
[----:B------:R-:W-:Y:S01]  /*1bce0*/  BSSY B0, `(.L_x_9953) ;  /* 0x000001f000007945 */ /* 0x000fe20003800000 */
[----:B------:R-:W-:Y:S06]  /*1bcf0*/  @!P5 BAR.SYNC.DEFER_BLOCKING 0xc, 0x200 ;  /* 0x030800000000db1d */ /* 0x000fec0000010000 */
[----:B---3--:R-:W-:Y:S05]  /*1bd00*/  @!P0 BRA `(.L_x_9954) ;  /* 0x0000000000708947 */ /* 0x008fea0003800000 */
[----:B------:R-:W-:-:S13]  /*1bd10*/  ISETP.NE.AND P0, PT, R4, RZ, PT ;  /* 0x000000ff0400720c */ /* 0x000fda0003f05270 */
[----:B------:R-:W3:Y:S02]  /*1bd20*/  @!P0 LDC R4, c[0x0][0x9f0] ;  /* 0x00027c00ff048b82 */ /* 0x000ee40000000800 */
[-C--:B---3--:R-:W-:Y:S02]  /*1bd30*/  IABS R0, R4.reuse ;  /* 0x0000000400007213 */ /* 0x088fe40000000000 */
[----:B------:R-:W-:Y:S02]  /*1bd40*/  IABS R6, R4 ;  /* 0x0000000400067213 */ /* 0x000fe40000000000 */
[----:B------:R-:W3:Y:S03]  /*1bd50*/  I2F.RP R2, R0 ;  /* 0x0000000000027306 */ /* 0x000ee60000209400 */
[----:B------:R-:W-:-:S05]  /*1bd60*/  IMAD.MOV R6, RZ, RZ, -R6 ;  /* 0x000000ffff067224 */ /* 0x000fca00078e0a06 */
[----:B---3--:R-:W3:Y:S02]  /*1bd70*/  MUFU.RCP R2, R2 ;  /* 0x0000000200027308 */ /* 0x008ee40000001000 */
[----:B---3--:R-:W-:-:S06]  /*1bd80*/  VIADD R2, R2, 0xffffffe ;  /* 0x0ffffffe02027836 */ /* 0x008fcc0000000000 */
[----:B------:R-:W3:Y:S02]  /*1bd90*/  F2I.FTZ.U32.TRUNC.NTZ R3, R2 ;  /* 0x0000000200037305 */ /* 0x000ee4000021f000 */
[----:B---3--:R-:W-:-:S04]  /*1bda0*/  IMAD.MOV R2, RZ, RZ, -R3 ;  /* 0x000000ffff027224 */ /* 0x008fc800078e0a03 */
[----:B--2---:R-:W-:Y:S02]  /*1bdb0*/  IMAD R5, R2, R0, RZ ;  /* 0x0000000002057224 */ /* 0x004fe400078e02ff */
[----:B------:R-:W-:-:S04]  /*1bdc0*/  IMAD.MOV.U32 R2, RZ, RZ, RZ ;  /* 0x000000ffff027224 */ /* 0x000fc800078e00ff */
[----:B------:R-:W-:Y:S01]  /*1bdd0*/  IMAD.HI.U32 R5, R3, R5, R2 ;  /* 0x0000000503057227 */ /* 0x000fe200078e0002 */
[----:B-----5:R-:W-:-:S04]  /*1bde0*/  IADD3 R3, R7, -0x1, R4 ;  /* 0xffffffff07037810 */ /* 0x020fc80007ffe004 */
        /* <DEDUP_REMOVED lines=14> */
.L_x_9954:
[----:B------:R-:W-:Y:S05]  /*1bed0*/  BSYNC B0 ;  /* 0x0000000000007941 */ /* 0x000fea0003800000 */
.L_x_9953:
[----:B------:R-:W4:Y:S04]  /*1bee0*/  LDL R0, [R1+0x2c] ;  /* 0x00002c0001007983 */ /* 0x000f280000100800 */
[----:B------:R-:W4:Y:S01]  /*1bef0*/  LDL R2, [R1+0x48] ;  /* 0x0000480001027983 */ /* 0x000f220000100800 */
[----:B------:R-:W-:Y:S01]  /*1bf00*/  BSSY B7, `(.L_x_9955) ;  /* 0x000041a000077945 */ /* 0x000fe20003800000 */
[----:B----4-:R-:W-:-:S05]  /*1bf10*/  IMAD R2, R2, R0, RZ ;  /* 0x0000000002027224 */ /* 0x010fca00078e02ff */
[----:B-----5:R-:W-:Y:S01]  /*1bf20*/  VIADDMNMX R0, R2, R0, R7, PT ;  /* 0x0000000002007246 */ /* 0x020fe20003800107 */
        /* <DEDUP_REMOVED lines=8> */
[----:B--23--:R-:W2:Y:S01]  /*1bfb0*/  S2R R5, SR_LANEID ;  /* 0x0000000000057919 */ /* 0x00cea20000000000 */
[----:B------:R-:W-:Y:S01]  /*1bfc0*/  VOTEU.ANY UR4, UPT, PT ;  /* 0x0000000000047886 */ /* 0x000fe200038e0100 */
[----:B------:R-:W3:Y:S01]  /*1bfd0*/  LDC.64 R2, c[0x0][0xc60] ;  /* 0x00031800ff027b82 */ /* 0x000ee20000000a00 */
[----:B------:R-:W2:Y:S02]  /*1bfe0*/  FLO.U32 R0, UR4 ;  /* 0x0000000400007d00 */ /* 0x000ea400080e0000 */
[----:B--2---:R-:W-:-:S06]  /*1bff0*/  ISETP.EQ.U32.AND P0, PT, R0, R5, PT ;  /* 0x000000050000720c */ /* 0x004fcc0003f02070 */
[----:B------:R-:W3:Y:S07]  /*1c000*/  POPC R5, UR4 ;  /* 0x0000000400057d09 */ /* 0x000eee0008000000 */
[----:B---3--:R-:W2:Y:S01]  /*1c010*/  @P0 ATOMG.E.ADD.STRONG.GPU PT, R3, desc[UR60][R2.64], R5 ;  /* 0x00000005020309a8 */ /* 0x008ea200081ee1fc */
[----:B------:R-:W3:Y:S02]  /*1c020*/  S2R R4, SR_LTMASK ;  /* 0x0000000000047919 */ /* 0x000ee40000003900 */
[----:B---3--:R-:W-:-:S04]  /*1c030*/  LOP3.LUT R4, R4, UR4, RZ, 0xc0, !PT ;  /* 0x0000000404047c12 */ /* 0x008fc8000f8ec0ff */
[----:B------:R-:W3:Y:S01]  /*1c040*/  POPC R7, R4 ;  /* 0x0000000400077309 */ /* 0x000ee20000000000 */
[----:B--2---:R-:W3:Y:S02]  /*1c050*/  SHFL.IDX PT, R0, R3, R0, 0x1f ;  /* 0x00001f0003007589 */ /* 0x004ee400000e0000 */
[----:B---3--:R-:W-:Y:S01]  /*1c060*/  IADD3 R24, R0, UR38, R7 ;  /* 0x0000002600187c10 */ /* 0x008fe2000fffe007 */
[----:B------:R-:W-:Y:S06]  /*1c070*/  BRA `(.L_x_9957) ;  /* 0x0000004000087947 */ /* 0x000fec0003800000 */
.L_x_9956:
        /* <DEDUP_REMOVED lines=9> */
[----:B------:R-:W4:Y:S01]  /*1c110*/  LDC.64 R2, c[0x4][R2] ;  /* 0x0100000002027b82 */ /* 0x000f220000000a00 */
[----:B--23--:R-:W-:Y:S02]  /*1c120*/  IMAD.U32 R5, RZ, RZ, UR7 ;  /* 0x00000007ff057e24 */ /* 0x00cfe4000f8e00ff */
[----:B------:R-:W-:Y:S02]  /*1c130*/  IMAD.U32 R6, RZ, RZ, UR8 ;  /* 0x00000008ff067e24 */ /* 0x000fe4000f8e00ff */
[----:B------:R-:W-:-:S02]  /*1c140*/  IMAD.U32 R7, RZ, RZ, UR9 ;  /* 0x00000009ff077e24 */ /* 0x000fc4000f8e00ff */
[----:B------:R-:W-:Y:S02]  /*1c150*/  IMAD.U32 R10, RZ, RZ, UR4 ;  /* 0x00000004ff0a7e24 */ /* 0x000fe4000f8e00ff */
[----:B0-----:R-:W-:Y:S02]  /*1c160*/  IMAD.U32 R11, RZ, RZ, UR5 ;  /* 0x00000005ff0b7e24 */ /* 0x001fe4000f8e00ff */
[----:B------:R-:W-:Y:S02]  /*1c170*/  IMAD.MOV.U32 R8, RZ, RZ, 0x70 ;  /* 0x00000070ff087424 */ /* 0x000fe400078e00ff */
[----:B-1----:R-:W-:Y:S02]  /*1c180*/  IMAD.MOV.U32 R12, RZ, RZ, 0x1 ;  /* 0x00000001ff0c7424 */ /* 0x002fe400078e00ff */
[----:B------:R-:W-:-:S07]  /*1c190*/  IMAD.MOV.U32 R13, RZ, RZ, RZ ;  /* 0x000000ffff0d7224 */ /* 0x000fce00078e00ff */
[----:B------:R-:W-:-:S07]  /*1c1a0*/  LEPC R20, `(.L_x_9959) ;  /* 0x000000001014794e */ /* 0x000fce0000000000 */
[----:B----4-:R-:W-:Y:S05]  /*1c1b0*/  CALL.ABS.NOINC R2 ;  /* 0x0000000002007343 */ /* 0x010fea0003c00000 */
.L_x_9959:
[----:B------:R-:W-:Y:S05]  /*1c1c0*/  BSYNC B6 ;  /* 0x0000000000067941 */ /* 0x000fea0003800000 */
.L_x_9958:
        /* <DEDUP_REMOVED lines=20> */
.L_x_9962:
        /* <DEDUP_REMOVED lines=16> */
.L_x_9961:
[----:B------:R-:W-:Y:S05]  /*1c410*/  BSYNC B6 ;  /* 0x0000000000067941 */ /* 0x000fea0003800000 */
.L_x_9960:
[----:B------:R-:W-:Y:S01]  /*1c420*/  ULDC.64 UR4, c[0x0][0x9f8] ;  /* 0x00027e0000047ab9 */ /* 0x000fe20000000a00 */
[----:B------:R-:W4:Y:S01]  /*1c430*/  LDL R20, [R1+0x24] ;  /* 0x0000240001147983 */ /* 0x000f220000100800 */
[----:B------:R-:W-:Y:S01]  /*1c440*/  ISETP.NE.U32.AND P0, PT, RZ, UR4, PT ;  /* 0x00000004ff007c0c */ /* 0x000fe2000bf05070 */
[----:B------:R-:W5:Y:S03]  /*1c450*/  LDC.64 R2, c[0x0][0x418] ;  /* 0x00010600ff027b82 */ /* 0x000f660000000a00 */
[----:B------:R-:W-:-:S13]  /*1c460*/  ISETP.NE.AND.EX P0, PT, RZ, UR5, PT, P0 ;  /* 0x00000005ff007c0c */ /* 0x000fda000bf05300 */
[----:B------:R-:W-:-:S04]  /*1c470*/  @P0 IADD3 R22, P1, R22, UR4, RZ ;  /* 0x0000000416160c10 */ /* 0x000fc8000ff3e0ff */
[----:B------:R-:W-:Y:S01]  /*1c480*/  @P0 IADD3.X R23, R23, UR5, RZ, P1, !PT ;  /* 0x0000000517170c10 */ /* 0x000fe20008ffe4ff */
[----:B------:R-:W-:-:S04]  /*1c490*/  ULDC.64 UR4, c[0x0][0xa08] ;  /* 0x0002820000047ab9 */ /* 0x000fc80000000a00 */
[----:B------:R4:W2:Y:S01]  /*1c4a0*/  @P0 LDG.E R26, desc[UR60][R22.64] ;  /* 0x0000003c161a0981 */ /* 0x0008a2000c1e1900 */
[----:B-----5:R-:W-:Y:S01]  /*1c4b0*/  LOP3.LUT P0, RZ, R2, UR4, RZ, 0xfc, !PT ;  /* 0x0000000402ff7c12 */ /* 0x020fe2000f80fcff */
[----:B------:R-:W-:-:S03]  /*1c4c0*/  UMOV UR4, 0xffffffff ;  /* 0xffffffff00047882 */ /* 0x000fc60000000000 */
[----:B------:R-:W-:Y:S01]  /*1c4d0*/  LOP3.LUT P0, RZ, R3, UR5, RZ, 0xfc, P0 ;  /* 0x0000000503ff7c12 */ /* 0x000fe2000800fcff */
[----:B----4-:R-:W-:Y:S01]  /*1c4e0*/  VIADD R23, R20, 0xffffffff ;  /* 0xffffffff14177836 */ /* 0x010fe20000000000 */
[----:B--2---:R-:W-:Y:S02]  /*1c4f0*/  SHF.R.S32.HI R7, RZ, 0x1f, R26 ;  /* 0x0000001fff077819 */ /* 0x004fe4000001141a */
[----:B------:R-:W-:-:S03]  /*1c500*/  SEL R22, R26, RZ, !P0 ;  /* 0x000000ff1a167207 */ /* 0x000fc60004000000 */
[----:B------:R2:W-:Y:S01]  /*1c510*/  STL [R1+0x8], R7 ;  /* 0x0000080701007387 */ /* 0x0005e20000100800 */
[----:B------:R-:W-:Y:S05]  /*1c520*/  BRA.DIV UR4, `(.L_x_9963) ;  /* 0x0000005a04cc7947 */ /* 0x000fea000b800000 */
[----:B------:R-:W4:Y:S02]  /*1c530*/  S2R R0, SR_TID.X ;  /* 0x0000000000007919 */ /* 0x000f240000002100 */
[----:B----4-:R-:W-:-:S04]  /*1c540*/  SHF.R.U32.HI R0, RZ, 0x5, R0 ;  /* 0x00000005ff007819 */ /* 0x010fc80000011600 */
[----:B------:R-:W-:-:S05]  /*1c550*/  LOP3.LUT R0, R0, 0x3, RZ, 0xc0, !PT ;  /* 0x0000000300007812 */ /* 0x000fca00078ec0ff */
[----:B------:R4:W0:Y:S02]  /*1c560*/  SHFL.IDX PT, R14, R0, RZ, 0x1f ;  /* 0x00001fff000e7589 */ /* 0x00082400000e0000 */
.L_x_10122:
[----:B0-----:R-:W-:Y:S02]  /*1c570*/  ISETP.NE.AND P0, PT, R14, RZ, PT ;  /* 0x000000ff0e00720c */ /* 0x001fe40003f05270 */
[----:B------:R-:W-:Y:S02]  /*1c580*/  PLOP3.LUT P1, PT, PT, PT, PT, 0x8, 0x0 ;  /* 0x000000000000781c */ /* 0x000fe40003f2e170 */
[----:B------:R-:W-:-:S11]  /*1c590*/  LOP3.LUT R19, R19, 0xfffffffb, RZ, 0xc0, !PT ;  /* 0xfffffffb13137812 */ /* 0x000fd600078ec0ff */
[----:B------:R-:W-:Y:S01]  /*1c5a0*/  @P1 LOP3.LUT R19, R19, 0x4, RZ, 0xfc, !PT ;  /* 0x0000000413131812 */ /* 0x000fe200078efcff */
[----:B------:R-:W-:Y:S06]  /*1c5b0*/  @P0 BRA `(.L_x_9964) ;  /* 0x0000000400140947 */ /* 0x000fec0003800000 */
[----:B------:R-:W-:-:S03]  /*1c5c0*/  UMOV UR4, 0xffffffff ;  /* 0xffffffff00047882 */ /* 0x000fc60000000000 */
[----:B------:R-:W-:Y:S05]  /*1c5d0*/  BRA.DIV UR4, `(.L_x_9965) ;  /* 0x0000005a04d47947 */ /* 0x000fea000b800000 */
[----:B------:R-:W-:-:S13]  /*1c5e0*/  ELECT P6, URZ, PT ;  /* 0x00000000003f782f */ /* 0x000fda00038c0000 */
.L_x_10125:
[----:B------:R-:W-:Y:S05]  /*1c5f0*/  @!P6 BRA `(.L_x_9964) ;  /* 0x000000040004e947 */ /* 0x000fea0003800000 */
[----:B------:R-:W-:-:S04]  /*1c600*/  ISETP.NE.U32.AND P0, PT, R2, RZ, PT ;  /* 0x000000ff0200720c */ /* 0x000fc80003f05070 */
[----:B------:R-:W-:-:S13]  /*1c610*/  ISETP.NE.AND.EX P0, PT, R3, RZ, PT, P0 ;  /* 0x000000ff0300720c */ /* 0x000fda0003f05300 */
[----:B------:R-:W-:Y:S05]  /*1c620*/  @!P0 BRA `(.L_x_9966) ;  /* 0x0000000000488947 */ /* 0x000fea0003800000 */
[----:B------:R-:W0:Y:S01]  /*1c630*/  LDC R6, c[0x0][0x43c] ;  /* 0x00010f00ff067b82 */ /* 0x000e220000000800 */
[----:B----4-:R-:W-:Y:S01]  /*1c640*/  IMAD.MOV.U32 R0, RZ, RZ, R23 ;  /* 0x000000ffff007224 */ /* 0x010fe200078e0017 */
[----:B------:R-:W-:Y:S01]  /*1c650*/  ULDC.64 UR4, c[0x0][0x428] ;  /* 0x00010a0000047ab9 */ /* 0x000fe20000000a00 */
[----:B0-----:R-:W-:-:S13]  /*1c660*/  ISETP.NE.AND P0, PT, R6, 0x1, PT ;  /* 0x000000010600780c */ /* 0x001fda0003f05270 */
[----:B---3--:R-:W0:Y:S02]  /*1c670*/  @P0 LDC.64 R4, c[0x0][0x440] ;  /* 0x00011000ff040b82 */ /* 0x008e240000000a00 */
[----:B0-----:R-:W-:-:S05]  /*1c680*/  @P0 IMAD.HI.U32 R4, R23, R4, RZ ;  /* 0x0000000417040227 */ /* 0x001fca00078e00ff */
[----:B------:R-:W-:-:S04]  /*1c690*/  @P0 SHF.R.U32.HI R0, RZ, R5, R4 ;  /* 0x00000005ff000219 */ /* 0x000fc80000011604 */
[--C-:B------:R-:W-:Y:S01]  /*1c6a0*/  SHF.R.S32.HI R5, RZ, 0x1f, R0.reuse ;  /* 0x0000001fff057819 */ /* 0x100fe20000011400 */
[----:B------:R-:W-:-:S04]  /*1c6b0*/  IMAD.MOV R4, RZ, RZ, -R0 ;  /* 0x000000ffff047224 */ /* 0x000fc800078e0a00 */
[----:B------:R-:W-:Y:S02]  /*1c6c0*/  IMAD R23, R6, R4, R23 ;  /* 0x0000000406177224 */ /* 0x000fe400078e0217 */
[----:B------:R-:W-:Y:S02]  /*1c6d0*/  IMAD R6, R7, UR4, RZ ;  /* 0x0000000407067c24 */ /* 0x000fe4000f8e02ff */
[----:B------:R-:W-:Y:S02]  /*1c6e0*/  IMAD.MOV.U32 R4, RZ, RZ, R0 ;  /* 0x000000ffff047224 */ /* 0x000fe400078e0000 */
[C---:B------:R-:W-:Y:S02]  /*1c6f0*/  IMAD R0, R26.reuse, UR5, R6 ;  /* 0x000000051a007c24 */ /* 0x040fe4000f8e0206 */
[----:B------:R-:W-:-:S04]  /*1c700*/  IMAD.WIDE.U32 R4, R26, UR4, R4 ;  /* 0x000000041a047c25 */ /* 0x000fc8000f8e0004 */
[----:B------:R-:W-:Y:S01]  /*1c710*/  IMAD.IADD R0, R5, 0x1, R0 ;  /* 0x0000000105007824 */ /* 0x000fe200078e0200 */
[----:B------:R-:W-:-:S04]  /*1c720*/  LEA R2, P0, R4, R2, 0x2 ;  /* 0x0000000204027211 */ /* 0x000fc800078010ff */
[----:B------:R-:W-:-:S05]  /*1c730*/  LEA.HI.X R3, R4, R3, R0, 0x2, P0 ;  /* 0x0000000304037211 */ /* 0x000fca00000f1400 */
[----:B------:R0:W5:Y:S04]  /*1c740*/  LDG.E R22, desc[UR60][R2.64] ;  /* 0x0000003c02167981 */ /* 0x000168000c1e1900 */
.L_x_9966:
[----:B----4-:R-:W-:Y:S01]  /*1c750*/  IMAD R0, R18, 0x8, R16 ;  /* 0x0000000812007824 */ /* 0x010fe200078e0210 */
[----:B0-----:R-:W-:-:S04]  /*1c760*/  SHF.L.U32 R2, R28, 0x1f, RZ ;  /* 0x0000001f1c027819 */ /* 0x001fc800000006ff */
[----:B------:R-:W0:Y:S02]  /*1c770*/  SYNCS.PHASECHK.TRANS64.TRYWAIT P0, [R0+URZ+0x31c40], R2 ;  /* 0x031c4002000075a7 */ /* 0x000e24000800017f */
[----:B0-----:R-:W-:Y:S05]  /*1c780*/  @!P0 BRA `(.L_x_9967) ;  /* 0x0000005800888947 */ /* 0x001fea0003800000 */
.L_x_10126:
[----:B------:R-:W4:Y:S02]  /*1c790*/  S2R R3, SR_TID.X ;  /* 0x0000000000037919 */ /* 0x000f240000002100 */
[----:B----4-:R-:W-:-:S04]  /*1c7a0*/  LOP3.LUT R3, R3, 0x7f, RZ, 0xc0, !PT ;  /* 0x0000007f03037812 */ /* 0x010fc800078ec0ff */
[----:B------:R-:W-:-:S13]  /*1c7b0*/  ISETP.NE.AND P0, PT, R3, RZ, PT ;  /* 0x000000ff0300720c */ /* 0x000fda0003f05270 */
[----:B------:R-:W-:Y:S05]  /*1c7c0*/  @P0 BRA `(.L_x_9968) ;  /* 0x0000000000140947 */ /* 0x000fea0003800000 */
[----:B------:R-:W-:Y:S01]  /*1c7d0*/  LOP3.LUT P1, RZ, R19, 0x1, RZ, 0xc0, !PT ;  /* 0x0000000113ff7812 */ /* 0x000fe2000782c0ff */
[----:B0-----:R-:W-:-:S04]  /*1c7e0*/  IMAD.MOV.U32 R2, RZ, RZ, 0x6c00 ;  /* 0x00006c00ff027424 */ /* 0x001fc800078e00ff */
[----:B------:R4:W-:Y:S08]  /*1c7f0*/  SYNCS.ARRIVE.TRANS64 RZ, [R0+URZ+0x31c30], R2 ;  /* 0x031c300200ff79a7 */ /* 0x0009f0000800003f */
[----:B------:R-:W-:Y:S05]  /*1c800*/  @!P1 BRA `(.L_x_9968) ;  /* 0x0000000000049947 */ /* 0x000fea0003800000 */
[----:B------:R-:W-:Y:S01]  /*1c810*/  BPT.TRAP 0x1 ;  /* 0x000000040000795c */ /* 0x000fe20000300000 */
.L_x_9968:
[----:B------:R-:W-:Y:S01]  /*1c820*/  R2UR UR9, R0 ;  /* 0x00000000000972ca */ /* 0x000fe200000e0000 */
[----:B0---4-:R-:W-:Y:S01]  /*1c830*/  IMAD R0, R18, 0x6c00, R16 ;  /* 0x00006c0012007824 */ /* 0x011fe200078e0210 */
        /* <DEDUP_REMOVED lines=11> */
[----:B------:R-:W-:Y:S01]  /*1c8f0*/  UIADD3 UR9, UR9, 0x31c30, URZ ;  /* 0x00031c3009097890 */ /* 0x000fe2000fffe03f */
[----:B------:R-:W-:-:S03]  /*1c900*/  LOP3.LUT R19, R19, 0xfffffffb, RZ, 0xc0, !PT ;  /* 0xfffffffb13137812 */ /* 0x000fc600078ec0ff */
[----:B------:R-:W-:Y:S02]  /*1c910*/  UIMAD UR11, UR11, 0x90, UR5 ;  /* 0x000000900b0b78a4 */ /* 0x000fe4000f8e0205 */
[----:B------:R-:W-:Y:S02]  /*1c920*/  UIADD3 UR14, UR8, 0x16a00, URZ ;  /* 0x00016a00080e7890 */ /* 0x000fe4000fffe03f */
[----:B------:R-:W-:Y:S02]  /*1c930*/  UIADD3.X UR5, URZ, UR37, URZ, UP0, !UPT ;  /* 0x000000253f057290 */ /* 0x000fe400087fe43f */
[----:B------:R-:W-:Y:S02]  /*1c940*/  UIADD3 UR15, UR8, 0x18e00, URZ ;  /* 0x00018e00080f7890 */ /* 0x000fe4000fffe03f */
[----:B------:R-:W-:Y:S01]  /*1c950*/  UIADD3 UR16, UR8, 0x1b200, URZ ;  /* 0x0001b20008107890 */ /* 0x000fe2000fffe03f */
[----:B------:R-:W-:Y:S02]  /*1c960*/  @P0 LOP3.LUT R19, R19, 0x4, RZ, 0xfc, !PT ;  /* 0x0000000413130812 */ /* 0x000fe400078efcff */
[----:B------:R-:W-:Y:S01]  /*1c970*/  UMOV UR8, UR14 ;  /* 0x0000000e00087c82 */ /* 0x000fe20008000000 */
[----:B------:R-:W-:Y:S01]  /*1c980*/  UMOV UR14, 0x40 ;  /* 0x00000040000e7882 */ /* 0x000fe20000000000 */
[----:B------:R0:W-:Y:S02]  /*1c990*/  UTMALDG.4D [UR8], [UR4], desc[UR6] ;  /* 0x00000608040075b4 */ /* 0x0001e40008019000 */
[----:B0-----:R-:W-:Y:S01]  /*1c9a0*/  UMOV UR8, UR15 ;  /* 0x0000000f00087c82 */ /* 0x001fe20008000000 */
[----:B------:R-:W-:-:S02]  /*1c9b0*/  UMOV UR10, UR17 ;  /* 0x00000011000a7c82 */ /* 0x000fc40008000000 */
[----:B------:R0:W-:Y:S02]  /*1c9c0*/  UTMALDG.4D [UR8], [UR4], desc[UR6] ;  /* 0x00000608040075b4 */ /* 0x0001e40008019000 */
[----:B0-----:R-:W-:Y:S01]  /*1c9d0*/  UMOV UR8, UR16 ;  /* 0x0000001000087c82 */ /* 0x001fe20008000000 */
[----:B------:R-:W-:Y:S02]  /*1c9e0*/  UMOV UR10, UR14 ;  /* 0x0000000e000a7c82 */ /* 0x000fe40008000000 */
[----:B------:R0:W-:Y:S02]  /*1c9f0*/  UTMALDG.4D [UR8], [UR4], desc[UR6] ;  /* 0x00000608040075b4 */ /* 0x0001e40008019000 */
[----:B0-----:R-:W-:Y:S01]  /*1ca00*/  NOP ;  /* 0x0000000000007918 */ /* 0x001fe20000000000 */
.L_x_9964:
[----:B------:R-:W5:Y:S04]  /*1ca10*/  LDL.LU R4, [R1+0x28] ;  /* 0x0000280001047983 */ /* 0x000f680000300800 */
[----:B------:R-:W2:Y:S04]  /*1ca20*/  LDL.LU R6, [R1+0x18] ;  /* 0x0000180001067983 */ /* 0x000ea80000300800 */
[----:B------:R-:W3:Y:S01]  /*1ca30*/  LDL.LU R3, [R1+0x3c] ;  /* 0x00003c0001037983 */ /* 0x000ee20000300800 */
[----:B------:R-:W-:Y:S05]  /*1ca40*/  WARPSYNC.ALL ;  /* 0x0000000000007948 */ /* 0x000fea0003800000 */
[----:B------:R-:W-:Y:S01]  /*1ca50*/  ULDC.64 UR6, c[0x0][0xa00] ;  /* 0x0002800000067ab9 */ /* 0x000fe20000000a00 */
[----:B------:R-:W-:Y:S01]  /*1ca60*/  ULDC.64 UR4, c[0x0][0x298] ;  /* 0x0000a60000047ab9 */ /* 0x000fe20000000a00 */
[----:B----4-:R-:W-:Y:S01]  /*1ca70*/  VIADD R0, R16, 0xda00 ;  /* 0x0000da0010007836 */ /* 0x010fe20000000000 */
[----:B------:R-:W-:Y:S01]  /*1ca80*/  BAR.SYNC.DEFER_BLOCKING 0x8, 0x200 ;  /* 0x0208000000007b1d */ /* 0x000fe20000010000 */
[----:B------:R-:W-:-:S03]  /*1ca90*/  ISETP.NE.U32.AND P0, PT, RZ, UR6, PT ;  /* 0x00000006ff007c0c */ /* 0x000fc6000bf05070 */
[----:B------:R-:W-:Y:S02]  /*1caa0*/  LOP3.LUT P1, RZ, R0, 0x1bf, RZ, 0xc0, !PT ;  /* 0x000001bf00ff7812 */ /* 0x000fe4000782c0ff */
[----:B------:R-:W-:Y:S01]  /*1cab0*/  ISETP.NE.AND.EX P0, PT, RZ, UR7, PT, P0 ;  /* 0x00000007ff007c0c */ /* 0x000fe2000bf05300 */
[----:B------:R-:W-:Y:S01]  /*1cac0*/  BSSY B6, `(.L_x_9969) ;  /* 0x000001d000067945 */ /* 0x000fe20003800000 */
[----:B-----5:R-:W-:Y:S02]  /*1cad0*/  SHF.R.S32.HI R2, RZ, 0x1f, R4 ;  /* 0x0000001fff027819 */ /* 0x020fe40000011404 */
[----:B--2---:R-:W-:-:S03]  /*1cae0*/  SEL R6, R6, RZ, !P0 ;  /* 0x000000ff06067207 */ /* 0x004fc60004000000 */
[----:B------:R-:W-:-:S04]  /*1caf0*/  IMAD R2, R2, UR4, RZ ;  /* 0x0000000402027c24 */ /* 0x000fc8000f8e02ff */
[C---:B------:R-:W-:Y:S01]  /*1cb00*/  IMAD R0, R4.reuse, UR5, R2 ;  /* 0x0000000504007c24 */ /* 0x040fe2000f8e0202 */
[----:B---3--:R-:W-:Y:S01]  /*1cb10*/  SEL R2, R3, RZ, !P0 ;  /* 0x000000ff03027207 */ /* 0x008fe20004000000 */
        /* <DEDUP_REMOVED lines=19> */
[----:B-1----:R-:W-:Y:S02]  /*1cc50*/  IMAD.MOV.U32 R12, RZ, RZ, 0x1 ;  /* 0x00000001ff0c7424 */ /* 0x002fe400078e00ff */
[----:B------:R-:W-:-:S07]  /*1cc60*/  IMAD.MOV.U32 R13, RZ, RZ, RZ ;  /* 0x000000ffff0d7224 */ /* 0x000fce00078e00ff */
[----:B------:R-:W-:-:S07]  /*1cc70*/  LEPC R20, `(.L_x_9970) ;  /* 0x000000001014794e */ /* 0x000fce0000000000 */
[----:B0-----:R-:W-:Y:S05]  /*1cc80*/  CALL.ABS.NOINC R2 ;  /* 0x0000000002007343 */ /* 0x001fea0003c00000 */
.L_x_9970:
[----:B------:R-:W-:Y:S05]  /*1cc90*/  BSYNC B6 ;  /* 0x0000000000067941 */ /* 0x000fea0003800000 */
.L_x_9969:
[----:B------:R-:W2:Y:S01]  /*1cca0*/  LDL.LU R20, [R1+0x28] ;  /* 0x0000280001147983 */ /* 0x000ea20000300800 */
[----:B------:R-:W3:Y:S01]  /*1ccb0*/  LDC R10, c[0x0][0x448] ;  /* 0x00011200ff0a7b82 */ /* 0x000ee20000000800 */
[----:B------:R-:W-:Y:S01]  /*1ccc0*/  ULDC.64 UR4, c[0x0][0x2d8] ;  /* 0x0000b60000047ab9 */ /* 0x000fe20000000a00 */
[----:B------:R-:W-:Y:S01]  /*1ccd0*/  ULDC.64 UR6, c[0x0][0x2e0] ;  /* 0x0000b80000067ab9 */ /* 0x000fe20000000a00 */
[----:B0-----:R-:W2:Y:S01]  /*1cce0*/  LDL.LU.64 R2, [R1+0x30] ;  /* 0x0000300001027983 */ /* 0x001ea20000300a00 */
[----:B------:R-:W-:-:S03]  /*1ccf0*/  ULDC.64 UR8, c[0x0][0x280] ;  /* 0x0000a00000087ab9 */ /* 0x000fc60000000a00 */
[----:B------:R-:W4:Y:S04]  /*1cd00*/  LDL.LU R21, [R1+0x3c] ;  /* 0x00003c0001157983 */ /* 0x000f280000300800 */
[----:B------:R-:W5:Y:S01]  /*1cd10*/  LDL.LU R4, [R1+0x18] ;  /* 0x0000180001047983 */ /* 0x000f620000300800 */
[----:B-1----:R-:W0:Y:S01]  /*1cd20*/  S2R R13, SR_TID.X ;  /* 0x00000000000d7919 */ /* 0x002e220000002100 */
[----:B---3--:R-:W-:-:S13]  /*1cd30*/  ISETP.NE.AND P0, PT, R10, 0x1, PT ;  /* 0x000000010a00780c */ /* 0x008fda0003f05270 */
[----:B------:R-:W1:Y:S01]  /*1cd40*/  @P0 LDC R5, c[0x0][0x450] ;  /* 0x00011400ff050b82 */ /* 0x000e620000000800 */
[----:B0-----:R-:W-:-:S05]  /*1cd50*/  IMAD.SHL.U32 R11, R13, 0x8, RZ ;  /* 0x000000080d0b7824 */ /* 0x001fca00078e00ff */
[----:B------:R-:W-:-:S04]  /*1cd60*/  LOP3.LUT R11, R11, 0x18, RZ, 0xc0, !PT ;  /* 0x000000180b0b7812 */ /* 0x000fc800078ec0ff */
[C---:B------:R-:W-:Y:S02]  /*1cd70*/  LOP3.LUT R12, R11.reuse, 0x20, RZ, 0xfc, !PT ;  /* 0x000000200b0c7812 */ /* 0x040fe400078efcff */
[----:B------:R-:W-:Y:S01]  /*1cd80*/  LOP3.LUT R11, R11, 0x40, RZ, 0xfc, !PT ;  /* 0x000000400b0b7812 */ /* 0x000fe200078efcff */
[----:B--2---:R-:W-:Y:S02]  /*1cd90*/  IMAD.MOV.U32 R3, RZ, RZ, R20 ;  /* 0x000000ffff037224 */ /* 0x004fe400078e0014 */
[----:B------:R-:W0:Y:S01]  /*1cda0*/  S2R R20, SR_TID.X ;  /* 0x0000000000147919 */ /* 0x000e220000002100 */
[----:B------:R-:W-:-:S04]  /*1cdb0*/  IMAD.WIDE.U32 R2, R17, UR4, R2 ;  /* 0x0000000411027c25 */ /* 0x000fc8000f8e0002 */
[----:B------:R-:W-:Y:S01]  /*1cdc0*/  IMAD R3, R17, UR5, R3 ;  /* 0x0000000511037c24 */ /* 0x000fe2000f8e0203 */
[----:B------:R-:W-:Y:S01]  /*1cdd0*/  ULDC.64 UR4, c[0x0][0x2d0] ;  /* 0x0000b40000047ab9 */ /* 0x000fe20000000a00 */
[----:B----4-:R-:W-:Y:S02]  /*1cde0*/  IMAD R0, R21, UR6, RZ ;  /* 0x0000000615007c24 */ /* 0x010fe4000f8e02ff */
[----:B-----5:R-:W-:-:S04]  /*1cdf0*/  IMAD.WIDE.U32 R2, R4, UR6, R2 ;  /* 0x0000000604027c25 */ /* 0x020fc8000f8e0002 */
[----:B------:R-:W-:Y:S01]  /*1ce00*/  IMAD R0, R4, UR7, R0 ;  /* 0x0000000704007c24 */ /* 0x000fe2000f8e0200 */
[----:B------:R-:W-:Y:S01]  /*1ce10*/  ULDC.64 UR6, c[0x0][0x2c8] ;  /* 0x0000b20000067ab9 */ /* 0x000fe20000000a00 */
[----:B------:R-:W2:Y:S02]  /*1ce20*/  @P0 LDC R4, c[0x0][0x44c] ;  /* 0x00011300ff040b82 */ /* 0x000ea40000000800 */
[----:B------:R-:W-:Y:S01]  /*1ce30*/  IMAD.IADD R3, R3, 0x1, R0 ;  /* 0x0000000103037824 */ /* 0x000fe200078e0200 */
[C---:B0-----:R-:W-:Y:S01]  /*1ce40*/  LOP3.LUT R21, R20.reuse, 0x7f, RZ, 0xc0, !PT ;  /* 0x0000007f14157812 */ /* 0x041fe200078ec0ff */
[----:B------:R-:W-:-:S03]  /*1ce50*/  IMAD.SHL.U32 R20, R20, 0x20, RZ ;  /* 0x0000002014147824 */ /* 0x000fc600078e00ff */
[----:B------:R-:W-:-:S04]  /*1ce60*/  SHF.R.U32.HI R21, RZ, 0x2, R21 ;  /* 0x00000002ff157819 */ /* 0x000fc80000011615 */
[----:B------:R-:W-:Y:S02]  /*1ce70*/  LOP3.LUT R20, R21, 0x60, R20, 0xf8, !PT ;  /* 0x0000006015147812 */ /* 0x000fe400078ef814 */
[----:B------:R-:W-:-:S03]  /*1ce80*/  LOP3.LUT R21, R13, 0x7f, RZ, 0xc0, !PT ;  /* 0x0000007f0d157812 */ /* 0x000fc600078ec0ff */
[----:B------:R-:W-:Y:S01]  /*1ce90*/  IMAD R8, R25, 0xc0, R20 ;  /* 0x000000c019087824 */ /* 0x000fe200078e0214 */
[----:B------:R-:W-:Y:S01]  /*1cea0*/  SHF.R.U32.HI R21, RZ, 0x2, R21 ;  /* 0x00000002ff157819 */ /* 0x000fe20000011615 */
[----:B------:R-:W-:Y:S02]  /*1ceb0*/  IMAD.SHL.U32 R20, R13, 0x8, RZ ;  /* 0x000000080d147824 */ /* 0x000fe400078e00ff */
[----:B--2---:R-:W-:-:S03]  /*1cec0*/  @P0 IMAD.HI.U32 R0, R8, R4, RZ ;  /* 0x0000000408000227 */ /* 0x004fc600078e00ff */
[----:B------:R-:W-:Y:S01]  /*1ced0*/  LOP3.LUT R20, R20, 0x18, RZ, 0xc0, !PT ;  /* 0x0000001814147812 */ /* 0x000fe200078ec0ff */
[----:B------:R-:W-:Y:S01]  /*1cee0*/  IMAD.MOV.U32 R4, RZ, RZ, R8 ;  /* 0x000000ffff047224 */ /* 0x000fe200078e0008 */
[----:B-1----:R-:W-:-:S04]  /*1cef0*/  @P0 SHF.R.U32.HI R4, RZ, R5, R0 ;  /* 0x00000005ff040219 */ /* 0x002fc80000011600 */
[--C-:B------:R-:W-:Y:S01]  /*1cf00*/  SHF.R.S32.HI R0, RZ, 0x1f, R4.reuse ;  /* 0x0000001fff007819 */ /* 0x100fe20000011404 */
[----:B------:R-:W-:-:S04]  /*1cf10*/  IMAD.MOV R6, RZ, RZ, -R4 ;  /* 0x000000ffff067224 */ /* 0x000fc800078e0a04 */
[----:B------:R-:W-:-:S04]  /*1cf20*/  IMAD R0, R0, UR4, RZ ;  /* 0x0000000400007c24 */ /* 0x000fc8000f8e02ff */
[C---:B------:R-:W-:Y:S02]  /*1cf30*/  IMAD R0, R4.reuse, UR5, R0 ;  /* 0x0000000504007c24 */ /* 0x040fe4000f8e0200 */
[----:B------:R-:W-:-:S04]  /*1cf40*/  IMAD.WIDE.U32 R4, R4, UR4, R2 ;  /* 0x0000000404047c25 */ /* 0x000fc8000f8e0002 */
[----:B------:R-:W-:Y:S02]  /*1cf50*/  IMAD.IADD R5, R5, 0x1, R0 ;  /* 0x0000000105057824 */ /* 0x000fe400078e0200 */
[----:B------:R-:W-:Y:S02]  /*1cf60*/  IMAD R0, R10, R6, R8 ;  /* 0x000000060a007224 */ /* 0x000fe400078e0208 */
[----:B------:R-:W-:-:S03]  /*1cf70*/  VIADD R8, R8, 0x80 ;  /* 0x0000008008087836 */ /* 0x000fc60000000000 */
[----:B------:R-:W-:-:S05]  /*1cf80*/  SHF.R.S32.HI R6, RZ, 0x1f, R0 ;  /* 0x0000001fff067819 */ /* 0x000fca0000011400 */
[----:B------:R-:W-:Y:S02]  /*1cf90*/  IMAD R9, R6, UR6, RZ ;  /* 0x0000000606097c24 */ /* 0x000fe4000f8e02ff */
[C---:B------:R-:W-:Y:S02]  /*1cfa0*/  IMAD.WIDE.U32 R6, R0.reuse, UR6, R4 ;  /* 0x0000000600067c25 */ /* 0x040fe4000f8e0004 */
[----:B------:R-:W0:Y:S02]  /*1cfb0*/  @P0 LDC R5, c[0x0][0x44c] ;  /* 0x00011300ff050b82 */ /* 0x000e240000000800 */
[----:B------:R-:W-:Y:S01]  /*1cfc0*/  IMAD R0, R0, UR7, R9 ;  /* 0x0000000700007c24 */ /* 0x000fe2000f8e0209 */
[----:B------:R-:W-:-:S03]  /*1cfd0*/  LEA R4, P1, R6, UR8, 0x1 ;  /* 0x0000000806047c11 */ /* 0x000fc6000f8208ff */
[----:B------:R-:W-:Y:S02]  /*1cfe0*/  IMAD.IADD R0, R7, 0x1, R0 ;  /* 0x0000000107007824 */ /* 0x000fe400078e0200 */
[----:B------:R-:W1:Y:S03]  /*1cff0*/  @P0 LDC R7, c[0x0][0x450] ;  /* 0x00011400ff070b82 */ /* 0x000e660000000800 */
[----:B------:R-:W-:Y:S01]  /*1d000*/  LEA.HI.X R0, R6, UR9, R0, 0x1, P1 ;  /* 0x0000000906007c11 */ /* 0x000fe200088f0c00 */
[----:B------:R-:W-:Y:S02]  /*1d010*/  IMAD.MOV.U32 R6, RZ, RZ, R8 ;  /* 0x000000ffff067224 */ /* 0x000fe400078e0008 */
[----:B0-----:R-:W-:-:S05]  /*1d020*/  @P0 IMAD.HI.U32 R5, R8, R5, RZ ;  /* 0x0000000508050227 */ /* 0x001fca00078e00ff */
[----:B-1----:R-:W-:-:S04]  /*1d030*/  @P0 SHF.R.U32.HI R6, RZ, R7, R5 ;  /* 0x00000007ff060219 */ /* 0x002fc80000011605 */
[--C-:B------:R-:W-:Y:S01]  /*1d040*/  SHF.R.S32.HI R7, RZ, 0x1f, R6.reuse ;  /* 0x0000001fff077819 */ /* 0x100fe20000011406 */
[----:B------:R-:W-:Y:S02]  /*1d050*/  IMAD.MOV R5, RZ, RZ, -R6 ;  /* 0x000000ffff057224 */ /* 0x000fe400078e0a06 */
[----:B------:R-:W-:-:S04]  /*1d060*/  IMAD.WIDE.U32 R2, R6, UR4, R2 ;  /* 0x0000000406027c25 */ /* 0x000fc8000f8e0002 */
[----:B------:R-:W-:Y:S02]  /*1d070*/  IMAD R5, R10, R5, R8 ;  /* 0x000000050a057224 */ /* 0x000fe400078e0208 */
[----:B------:R-:W-:Y:S01]  /*1d080*/  IMAD R7, R7, UR4, RZ ;  /* 0x0000000407077c24 */ /* 0x000fe2000f8e02ff */
[----:B------:R-:W-:Y:S02]  /*1d090*/  ULDC UR4, c[0x0][0x2b8] ;  /* 0x0000ae0000047ab9 */ /* 0x000fe40000000800 */
[----:B------:R-:W-:Y:S01]  /*1d0a0*/  ISETP.GE.AND P3, PT, R20, UR4, PT ;  /* 0x0000000414007c0c */ /* 0x000fe2000bf66270 */
[----:B------:R-:W-:Y:S01]  /*1d0b0*/  IMAD R7, R6, UR5, R7 ;  /* 0x0000000506077c24 */ /* 0x000fe2000f8e0207 */
[----:B------:R-:W-:Y:S01]  /*1d0c0*/  SHF.R.S32.HI R6, RZ, 0x1f, R5 ;  /* 0x0000001fff067819 */ /* 0x000fe20000011405 */
[----:B------:R-:W-:Y:S01]  /*1d0d0*/  UMOV UR5, 0xffffffff ;  /* 0xffffffff00057882 */ /* 0x000fe20000000000 */
[----:B------:R-:W-:Y:S01]  /*1d0e0*/  ISETP.GE.AND P1, PT, R11, UR4, PT ;  /* 0x000000040b007c0c */ /* 0x000fe2000bf26270 */
[----:B------:R-:W-:-:S02]  /*1d0f0*/  IMAD.IADD R3, R3, 0x1, R7 ;  /* 0x0000000103037824 */ /* 0x000fc400078e0207 */
[----:B------:R-:W-:Y:S02]  /*1d100*/  IMAD R6, R6, UR6, RZ ;  /* 0x0000000606067c24 */ /* 0x000fe4000f8e02ff */
[----:B------:R-:W-:-:S04]  /*1d110*/  IMAD.WIDE.U32 R2, R5, UR6, R2 ;  /* 0x0000000605027c25 */ /* 0x000fc8000f8e0002 */
[----:B------:R-:W-:Y:S01]  /*1d120*/  IMAD R6, R5, UR7, R6 ;  /* 0x0000000705067c24 */ /* 0x000fe2000f8e0206 */
[----:B------:R-:W-:-:S03]  /*1d130*/  LEA R8, P0, R2, UR8, 0x1 ;  /* 0x0000000802087c11 */ /* 0x000fc6000f8008ff */
[----:B------:R-:W-:-:S05]  /*1d140*/  IMAD.IADD R3, R3, 0x1, R6 ;  /* 0x0000000103037824 */ /* 0x000fca00078e0206 */
[----:B------:R-:W-:Y:S02]  /*1d150*/  LEA.HI.X R3, R2, UR9, R3, 0x1, P0 ;  /* 0x0000000902037c11 */ /* 0x000fe400080f0c03 */
[----:B------:R-:W-:Y:S01]  /*1d160*/  ISETP.GE.AND P0, PT, R12, UR4, PT ;  /* 0x000000040c007c0c */ /* 0x000fe2000bf06270 */
[----:B------:R-:W-:-:S12]  /*1d170*/  BRA.DIV UR5, `(.L_x_9971) ;  /* 0x0000005205207947 */ /* 0x000fd8000b800000 */
[----:B------:R-:W2:Y:S04]  /*1d180*/  LDL.LU R5, [R1+0x44] ;  /* 0x0000440001057983 */ /* 0x000ea80000300800 */
[----:B------:R-:W3:Y:S01]  /*1d190*/  LDL R9, [R1+0x14] ;  /* 0x0000140001097983 */ /* 0x000ee20000100800 */
[----:B------:R-:W-:-:S03]  /*1d1a0*/  IMAD R25, R25, 0xc0, R21 ;  /* 0x000000c019197824 */ /* 0x000fc600078e0215 */
[----:B------:R-:W0:Y:S04]  /*1d1b0*/  SHFL.IDX PT, R7, R4, RZ, 0x1c1f ;  /* 0x001c1fff04077589 */ /* 0x000e2800000e0000 */
[----:B------:R-:W1:Y:S01]  /*1d1c0*/  SHFL.IDX PT, R6, R0, RZ, 0x1c1f ;  /* 0x001c1fff00067589 */ /* 0x000e6200000e0000 */
[----:B--2---:R-:W-:Y:S02]  /*1d1d0*/  IMAD R2, R5, R10, RZ ;  /* 0x0000000a05027224 */ /* 0x004fe400078e02ff */
[----:B------:R-:W-:-:S03]  /*1d1e0*/  VIADD R5, R25, 0x20 ;  /* 0x0000002019057836 */ /* 0x000fc60000000000 */
        /* <DEDUP_REMOVED lines=10> */
[----:B------:R-:W-:Y:S01]  /*1d290*/  ISETP.GE.AND P2, PT, R5, R2, PT ;  /* 0x000000020500720c */ /* 0x000fe20003f46270 */
[----:B------:R-:W-:-:S02]  /*1d2a0*/  VIADD R5, R25, 0x40 ;  /* 0x0000004019057836 */ /* 0x000fc40000000000 */
[----:B0-----:R-:W0:Y:S04]  /*1d2b0*/  SHFL.IDX PT, R7, R4, 0x1, 0x1c1f ;  /* 0x003c1f0004077f89 */ /* 0x001e2800000e0000 */
[----:B------:R-:W1:Y:S06]  /*1d2c0*/  SHFL.IDX PT, R6, R0, 0x1, 0x1c1f ;  /* 0x003c1f0000067f89 */ /* 0x000e6c00000e0000 */
[----:B0-----:R-:W-:-:S05]  /*1d2d0*/  @!P2 LEA R7, P4, R20, R7, 0x1 ;  /* 0x000000071407a211 */ /* 0x001fca00078808ff */
[----:B-1----:R-:W-:-:S05]  /*1d2e0*/  @!P2 IMAD.X R6, RZ, RZ, R6, P4 ;  /* 0x000000ffff06a224 */ /* 0x002fca00020e0606 */
[----:B------:R-:W-:-:S04]  /*1d2f0*/  @!P2 LOP3.LUT R7, R7, R6, RZ, 0x3c, !PT ;  /* 0x000000060707a212 */ /* 0x000fc800078e3cff */
[----:B------:R-:W-:-:S04]  /*1d300*/  @!P2 LOP3.LUT R6, R7, R6, RZ, 0x3c, !PT ;  /* 0x000000060706a212 */ /* 0x000fc800078e3cff */
[----:B------:R-:W-:-:S05]  /*1d310*/  @!P2 LOP3.LUT R7, R7, R6, RZ, 0x3c, !PT ;  /* 0x000000060707a212 */ /* 0x000fca00078e3cff */
[----:B------:R-:W-:Y:S04]  /*1d320*/  @!P2 LDGSTS.E.BYPASS.LTC128B.128 [R9+0xe200], desc[UR60][R6.64], !P3 ;  /* 0x0e2000000609afae */ /* 0x000fe8000d901d7c */
[----:B------:R-:W-:Y:S04]  /*1d330*/  @!P2 LDGSTS.E.BYPASS.LTC128B.128 [R9+0x11200], desc[UR60][R6.64+0x40], !P0 ;  /* 0x112000400609afae */ /* 0x000fe8000c101d7c */
[----:B------:R0:W-:Y:S01]  /*1d340*/  @!P2 LDGSTS.E.BYPASS.LTC128B.128 [R9+0x14200], desc[UR60][R6.64+0x80], !P1 ;  /* 0x142000800609afae */ /* 0x0001e2000c901d7c */
[----:B------:R-:W-:Y:S01]  /*1d350*/  ISETP.GE.AND P2, PT, R5, R2, PT ;  /* 0x000000020500720c */ /* 0x000fe20003f46270 */
[----:B------:R-:W-:-:S02]  /*1d360*/  VIADD R5, R25, 0x60 ;  /* 0x0000006019057836 */ /* 0x000fc40000000000 */
[----:B0-----:R-:W0:Y:S04]  /*1d370*/  SHFL.IDX PT, R7, R4, 0x2, 0x1c1f ;  /* 0x005c1f0004077f89 */ /* 0x001e2800000e0000 */
[----:B------:R-:W1:Y:S04]  /*1d380*/  SHFL.IDX PT, R6, R0, 0x2, 0x1c1f ;  /* 0x005c1f0000067f89 */ /* 0x000e6800000e0000 */
[----:B------:R-:W2:Y:S04]  /*1d390*/  SHFL.IDX PT, R4, R4, 0x3, 0x1c1f ;  /* 0x007c1f0004047f89 */ /* 0x000ea800000e0000 */
[----:B------:R-:W3:Y:S01]  /*1d3a0*/  SHFL.IDX PT, R0, R0, 0x3, 0x1c1f ;  /* 0x007c1f0000007f89 */ /* 0x000ee200000e0000 */
[----:B0-----:R-:W-:-:S05]  /*1d3b0*/  @!P2 LEA R7, P4, R20, R7, 0x1 ;  /* 0x000000071407a211 */ /* 0x001fca00078808ff */
[----:B-1----:R-:W-:-:S05]  /*1d3c0*/  @!P2 IMAD.X R6, RZ, RZ, R6, P4 ;  /* 0x000000ffff06a224 */ /* 0x002fca00020e0606 */
[----:B------:R-:W-:-:S04]  /*1d3d0*/  @!P2 LOP3.LUT R7, R7, R6, RZ, 0x3c, !PT ;  /* 0x000000060707a212 */ /* 0x000fc800078e3cff */
[----:B------:R-:W-:-:S04]  /*1d3e0*/  @!P2 LOP3.LUT R6, R7, R6, RZ, 0x3c, !PT ;  /* 0x000000060706a212 */ /* 0x000fc800078e3cff */
[----:B------:R-:W-:-:S05]  /*1d3f0*/  @!P2 LOP3.LUT R7, R7, R6, RZ, 0x3c, !PT ;  /* 0x000000060707a212 */ /* 0x000fca00078e3cff */
[----:B------:R-:W-:Y:S04]  /*1d400*/  @!P2 LDGSTS.E.BYPASS.LTC128B.128 [R9+0xea00], desc[UR60][R6.64], !P3 ;  /* 0x0ea000000609afae */ /* 0x000fe8000d901d7c */
[----:B------:R-:W-:Y:S04]  /*1d410*/  @!P2 LDGSTS.E.BYPASS.LTC128B.128 [R9+0x11a00], desc[UR60][R6.64+0x40], !P0 ;  /* 0x11a000400609afae */ /* 0x000fe8000c101d7c */
[----:B------:R-:W-:Y:S01]  /*1d420*/  @!P2 LDGSTS.E.BYPASS.LTC128B.128 [R9+0x14a00], desc[UR60][R6.64+0x80], !P1 ;  /* 0x14a000800609afae */ /* 0x000fe2000c901d7c */
[----:B------:R-:W-:-:S13]  /*1d430*/  ISETP.GE.AND P2, PT, R5, R2, PT ;  /* 0x000000020500720c */ /* 0x000fda0003f46270 */
[----:B--2---:R-:W-:-:S05]  /*1d440*/  @!P2 LEA R4, P4, R20, R4, 0x1 ;  /* 0x000000041404a211 */ /* 0x004fca00078808ff */
[----:B---3--:R-:W-:-:S04]  /*1d450*/  @!P2 IMAD.X R0, RZ, RZ, R0, P4 ;  /* 0x000000ffff00a224 */ /* 0x008fc800020e0600 */
[----:B------:R-:W-:Y:S02]  /*1d460*/  @!P2 IMAD.MOV.U32 R5, RZ, RZ, R0 ;  /* 0x000000ffff05a224 */ /* 0x000fe400078e0000 */
[----:B------:R-:W-:Y:S04]  /*1d470*/  SHFL.IDX PT, R0, R3, RZ, 0x1c1f ;  /* 0x001c1fff03007589 */ /* 0x000fe800000e0000 */
[----:B------:R-:W-:Y:S04]  /*1d480*/  @!P2 LDGSTS.E.BYPASS.LTC128B.128 [R9+0xf200], desc[UR60][R4.64], !P3 ;  /* 0x0f2000000409afae */ /* 0x000fe8000d901d7c */
[----:B------:R-:W-:Y:S04]  /*1d490*/  @!P2 LDGSTS.E.BYPASS.LTC128B.128 [R9+0x12200], desc[UR60][R4.64+0x40], !P0 ;  /* 0x122000400409afae */ /* 0x000fe8000c101d7c */
[----:B------:R0:W-:Y:S04]  /*1d4a0*/  @!P2 LDGSTS.E.BYPASS.LTC128B.128 [R9+0x15200], desc[UR60][R4.64+0x80], !P1 ;  /* 0x152000800409afae */ /* 0x0001e8000c901d7c */
[----:B------:R-:W-:Y:S04]  /*1d4b0*/  SHFL.IDX PT, R3, R3, 0x1, 0x1c1f ;  /* 0x003c1f0003037f89 */ /* 0x000fe800000e0000 */
[----:B0-----:R-:W0:Y:S01]  /*1d4c0*/  SHFL.IDX PT, R4, R8, RZ, 0x1c1f ;  /* 0x001c1fff08047589 */ /* 0x001e2200000e0000 */
[----:B------:R-:W-:-:S03]  /*1d4d0*/  VIADD R5, R25, 0x80 ;  /* 0x0000008019057836 */ /* 0x000fc60000000000 */
[----:B------:R-:W1:Y:S02]  /*1d4e0*/  SHFL.IDX PT, R8, R8, 0x1, 0x1c1f ;  /* 0x003c1f0008087f89 */ /* 0x000e6400000e0000 */
[----:B------:R-:W-:-:S13]  /*1d4f0*/  ISETP.GE.AND P2, PT, R5, R2, PT ;  /* 0x000000020500720c */ /* 0x000fda0003f46270 */
[----:B0-----:R-:W-:-:S05]  /*1d500*/  @!P2 LEA R4, P4, R20, R4, 0x1 ;  /* 0x000000041404a211 */ /* 0x001fca00078808ff */
[----:B------:R-:W-:-:S04]  /*1d510*/  @!P2 IMAD.X R0, RZ, RZ, R0, P4 ;  /* 0x000000ffff00a224 */ /* 0x000fc800020e0600 */
[----:B------:R-:W-:-:S05]  /*1d520*/  @!P2 IMAD.MOV.U32 R5, RZ, RZ, R0 ;  /* 0x000000ffff05a224 */ /* 0x000fca00078e0000 */
[----:B------:R0:W-:Y:S04]  /*1d530*/  @!P2 LDGSTS.E.BYPASS.LTC128B.128 [R9+0xfa00], desc[UR60][R4.64], !P3 ;  /* 0x0fa000000409afae */ /* 0x0001e8000d901d7c */
[----:B------:R0:W-:Y:S04]  /*1d540*/  @!P2 LDGSTS.E.BYPASS.LTC128B.128 [R9+0x12a00], desc[UR60][R4.64+0x40], !P0 ;  /* 0x12a000400409afae */ /* 0x0001e8000c101d7c */
[----:B-1----:R0:W-:Y:S02]  /*1d550*/  @!P2 LDGSTS.E.BYPASS.LTC128B.128 [R9+0x15a00], desc[UR60][R4.64+0x80], !P1 ;  /* 0x15a000800409afae */ /* 0x0021e4000c901d7c */
.L_x_10139:
[----:B------:R-:W2:Y:S01]  /*1d560*/  LDL R0, [R1+0x14] ;  /* 0x0000140001007983 */ /* 0x000ea20000100800 */
[----:B------:R-:W-:-:S05]  /*1d570*/  VIADD R25, R25, 0xa0 ;  /* 0x000000a019197836 */ /* 0x000fca0000000000 */
[----:B------:R-:W-:-:S13]  /*1d580*/  ISETP.GE.AND P2, PT, R25, R2, PT ;  /* 0x000000021900720c */ /* 0x000fda0003f46270 */
[----:B------:R-:W-:-:S05]  /*1d590*/  @!P2 LEA R2, P4, R20, R8, 0x1 ;  /* 0x000000081402a211 */ /* 0x000fca00078808ff */
[----:B------:R-:W-:-:S05]  /*1d5a0*/  @!P2 IMAD.X R3, RZ, RZ, R3, P4 ;  /* 0x000000ffff03a224 */ /* 0x000fca00020e0603 */
[----:B------:R-:W-:Y:S01]  /*1d5b0*/  @!PT LDS RZ, [RZ] ;  /* 0x00000000fffff984 */ /* 0x000fe20000000800 */
[----:B------:R-:W-:Y:S01]  /*1d5c0*/  @!PT LDS RZ, [RZ] ;  /* 0x00000000fffff984 */ /* 0x000fe20000000800 */
[----:B------:R-:W-:Y:S01]  /*1d5d0*/  @!PT LDS RZ, [RZ] ;  /* 0x00000000fffff984 */ /* 0x000fe20000000800 */
[----:B--2---:R1:W-:Y:S04]  /*1d5e0*/  @!P2 LDGSTS.E.BYPASS.LTC128B.128 [R0+0x10200], desc[UR60][R2.64], !P3 ;  /* 0x102000000200afae */ /* 0x0043e8000d901d7c */
[----:B------:R1:W-:Y:S01]  /*1d5f0*/  @!P2 LDGSTS.E.BYPASS.LTC128B.128 [R0+0x13200], desc[UR60][R2.64+0x40], !P0 ;  /* 0x132000400200afae */ /* 0x0003e2000c101d7c */
[----:B------:R-:W-:-:S03]  /*1d600*/  PLOP3.LUT P0, PT, PT, PT, PT, 0x80, 0x0 ;  /* 0x000000000000781c */ /* 0x000fc60003f0f070 */
[----:B------:R1:W-:Y:S01]  /*1d610*/  @!P2 LDGSTS.E.BYPASS.LTC128B.128 [R0+0x16200], desc[UR60][R2.64+0x80], !P1 ;  /* 0x162000800200afae */ /* 0x0003e2000c901d7c */
[----:B------:R-:W-:-:S09]  /*1d620*/  NOP ;  /* 0x0000000000007918 */ /* 0x000fd20000000000 */
.L_x_9972:
        /* <DEDUP_REMOVED lines=18> */
.L_x_10140:
[----:B------:R-:W-:Y:S05]  /*1d750*/  BSYNC B0 ;  /* 0x0000000000007941 */ /* 0x000fea0003800000 */
.L_x_9973:
[----:B------:R-:W1:Y:S04]  /*1d760*/  LDL R2, [R1+0x24] ;  /* 0x0000240001027983 */ /* 0x000e680000100800 */
[----:B------:R-:W2:Y:S01]  /*1d770*/  LDL R3, [R1+0x10] ;  /* 0x0000100001037983 */ /* 0x000ea20000100800 */
[----:B------:R-:W-:Y:S01]  /*1d780*/  BSSY B0, `(.L_x_9975) ;  /* 0x000022f000007945 */ /* 0x000fe20003800000 */
[----:B-1----:R-:W-:-:S05]  /*1d790*/  VIADD R0, R2, 0xfffffffe ;  /* 0xfffffffe02007836 */ /* 0x002fca0000000000 */
[----:B--2---:R-:W-:-:S13]  /*1d7a0*/  ISETP.GE.AND P0, PT, R0, R3, PT ;  /* 0x000000030000720c */ /* 0x004fda0003f06270 */
[----:B------:R-:W-:Y:S05]  /*1d7b0*/  @!P0 BRA `(.L_x_9976) ;  /* 0x0000002000ac8947 */ /* 0x000fea0003800000 */
[----:B------:R-:W2:Y:S04]  /*1d7c0*/  LDL.LU R2, [R1+0x48] ;  /* 0x0000480001027983 */ /* 0x000ea80000300800 */
[----:B0-----:R-:W3:Y:S04]  /*1d7d0*/  LDL.LU R5, [R1+0x2c] ;  /* 0x00002c0001057983 */ /* 0x001ee80000300800 */
        /* <DEDUP_REMOVED lines=12> */
[----:B------:R-:W-:Y:S01]  /*1d8a0*/  LOP3.LUT P1, RZ, R19, 0x4, RZ, 0xc0, !PT ;  /* 0x0000000413ff7812 */ /* 0x000fe2000782c0ff */
[----:B------:R-:W-:Y:S01]  /*1d8b0*/  VIADD R5, R18, 0x1 ;  /* 0x0000000112057836 */ /* 0x000fe20000000000 */
[----:B------:R-:W-:Y:S04]  /*1d8c0*/  BSSY B1, `(.L_x_9979) ;  /* 0x00000ac000017945 */ /* 0x000fe80003800000 */
[----:B------:R-:W-:-:S04]  /*1d8d0*/  ISETP.NE.AND P0, PT, R5, 0x2, PT ;  /* 0x000000020500780c */ /* 0x000fc80003f05270 */
[----:B------:R-:W-:Y:S02]  /*1d8e0*/  SEL R9, RZ, 0x1, P0 ;  /* 0x00000001ff097807 */ /* 0x000fe40000000000 */
[----:B------:R-:W-:Y:S02]  /*1d8f0*/  SEL R5, R5, RZ, P0 ;  /* 0x000000ff05057207 */ /* 0x000fe40000000000 */
[----:B------:R-:W-:Y:S01]  /*1d900*/  LOP3.LUT R9, R28, R9, RZ, 0x3c, !PT ;  /* 0x000000091c097212 */ /* 0x000fe200078e3cff */
        /* <DEDUP_REMOVED lines=19> */
[----:B------:R-:W-:-:S04]  /*1da40*/  IMAD R6, R26, UR7, R6 ;  /* 0x000000071a067c24 */ /* 0x000fc8000f8e0206 */
[----:B------:R-:W-:Y:S01]  /*1da50*/  IMAD.IADD R3, R6, 0x1, R3 ;  /* 0x0000000106037824 */ /* 0x000fe200078e0203 */
[----:B------:R-:W-:-:S04]  /*1da60*/  LEA R6, P0, R2, UR4, 0x2 ;  /* 0x0000000402067c11 */ /* 0x000fc8000f8010ff */
[----:B------:R-:W-:-:S06]  /*1da70*/  LEA.HI.X R7, R2, UR5, R3, 0x2, P0 ;  /* 0x0000000502077c11 */ /* 0x000fcc00080f1403 */
[----:B------:R0:W5:Y:S03]  /*1da80*/  LDG.E R7, desc[UR60][R6.64] ;  /* 0x0000003c06077981 */ /* 0x000166000c1e1900 */
.L_x_9981:
[----:B------:R-:W-:Y:S01]  /*1da90*/  IMAD R3, R5, 0x8, R16 ;  /* 0x0000000805037824 */ /* 0x000fe200078e0210 */
[----:B------:R-:W-:Y:S01]  /*1daa0*/  SHF.L.U32 R2, R9, 0x1f, RZ ;  /* 0x0000001f09027819 */ /* 0x000fe200000006ff */
[----:B------:R-:W-:Y:S03]  /*1dab0*/  BSSY B3, `(.L_x_9982) ;  /* 0x0000003000037945 */ /* 0x000fe60003800000 */
[----:B------:R-:W1:Y:S02]  /*1dac0*/  SYNCS.PHASECHK.TRANS64.TRYWAIT P0, [R3+URZ+0x31c40], R2 ;  /* 0x031c4002030075a7 */ /* 0x000e64000800017f */
[----:B-1----:R-:W-:Y:S05]  /*1dad0*/  @!P0 BRA `(.L_x_9983) ;  /* 0x0000004c00f08947 */ /* 0x002fea0003800000 */
.L_x_10141:
[----:B------:R-:W-:Y:S05]  /*1dae0*/  BSYNC B3 ;  /* 0x0000000000037941 */ /* 0x000fea0003800000 */
.L_x_9982:
        /* <DEDUP_REMOVED lines=10> */
.L_x_9985:
[----:B------:R-:W-:Y:S05]  /*1db90*/  BSYNC B3 ;  /* 0x0000000000037941 */ /* 0x000fea0003800000 */
.L_x_9984:
[----:B------:R-:W-:Y:S01]  /*1dba0*/  IMAD.MOV.U32 R11, RZ, RZ, RZ ;  /* 0x000000ffff0b7224 */ /* 0x000fe200078e00ff */
[----:B------:R-:W-:Y:S01]  /*1dbb0*/  UIADD3 UR4, UP0, UR36, 0x370, URZ ;  /* 0x0000037024047890 */ /* 0x000fe2000ff1e03f */
[----:B------:R-:W-:Y:S01]  /*1dbc0*/  IMAD R6, R5, 0x6c00, R16 ;  /* 0x00006c0005067824 */ /* 0x000fe200078e0210 */
[----:B------:R-:W-:Y:S01]  /*1dbd0*/  PLOP3.LUT P0, PT, PT, PT, PT, 0x80, 0x0 ;  /* 0x000000000000781c */ /* 0x000fe20003f0f070 */
[----:B01----:R-:W-:Y:S01]  /*1dbe0*/  VIADD R3, R3, 0x31c30 ;  /* 0x00031c3003037836 */ /* 0x003fe20000000000 */
[----:B------:R-:W-:Y:S01]  /*1dbf0*/  R2UR UR10, R11 ;  /* 0x000000000b0a72ca */ /* 0x000fe200000e0000 */
[----:B------:R-:W-:Y:S01]  /*1dc00*/  IMAD R2, R0, 0x90, R29 ;  /* 0x0000009000027824 */ /* 0x000fe200078e021d */
[----:B------:R-:W-:Y:S01]  /*1dc10*/  UIADD3.X UR5, URZ, UR37, URZ, UP0, !UPT ;  /* 0x000000253f057290 */ /* 0x000fe200087fe43f */
[----:B------:R-:W-:Y:S01]  /*1dc20*/  VIADD R10, R6, 0x16a00 ;  /* 0x00016a00060a7836 */ /* 0x000fe20000000000 */
[----:B------:R-:W-:Y:S01]  /*1dc30*/  UMOV UR6, 0x0 ;  /* 0x0000000000067882 */ /* 0x000fe20000000000 */
[----:B------:R-:W-:-:S10]  /*1dc40*/  UMOV UR7, 0x14f00000 ;  /* 0x14f0000000077882 */ /* 0x000fd40000000000 */
.L_x_9986:
        /* <DEDUP_REMOVED lines=16> */
.L_x_9987:
        /* <DEDUP_REMOVED lines=16> */
.L_x_9988:
        /* <DEDUP_REMOVED lines=15> */
.L_x_10142:
[----:B------:R-:W-:Y:S05]  /*1df40*/  BSYNC B3 ;  /* 0x0000000000037941 */ /* 0x000fea0003800000 */
.L_x_9989:
[----:B------:R-:W1:Y:S02]  /*1df50*/  S2R R6, SR_TID.X ;  /* 0x0000000000067919 */ /* 0x000e640000002100 */
[----:B-1----:R-:W-:Y:S02]  /*1df60*/  LOP3.LUT R10, R6, 0x7f, RZ, 0xc0, !PT ;  /* 0x0000007f060a7812 */ /* 0x002fe400078ec0ff */
[----:B------:R-:W2:Y:S02]  /*1df70*/  LDL R6, [R1+0x1c] ;  /* 0x00001c0001067983 */ /* 0x000ea40000100800 */
[----:B------:R-:W-:-:S13]  /*1df80*/  ISETP.NE.AND P0, PT, R10, RZ, PT ;  /* 0x000000ff0a00720c */ /* 0x000fda0003f05270 */
[----:B0-----:R-:W-:-:S04]  /*1df90*/  @!P0 IMAD.MOV.U32 R3, RZ, RZ, 0x6c00 ;  /* 0x00006c00ff038424 */ /* 0x001fc800078e00ff */
[----:B------:R2:W-:Y:S02]  /*1dfa0*/  @!P0 SYNCS.ARRIVE.TRANS64 RZ, [R2+URZ+0x31c50], R3 ;  /* 0x031c500302ff89a7 */ /* 0x0005e4000800003f */
[----:B--2---:R-:W-:-:S04]  /*1dfb0*/  PRMT R3, R6, 0x9910, RZ ;  /* 0x0000991006037816 */ /* 0x004fc800000000ff */
[----:B------:R-:W-:-:S13]  /*1dfc0*/  ISETP.NE.AND P0, PT, R3, 0x2, PT ;  /* 0x000000020300780c */ /* 0x000fda0003f05270 */
[----:B------:R-:W-:Y:S05]  /*1dfd0*/  @P0 BRA `(.L_x_9991) ;  /* 0x0000000000040947 */ /* 0x000fea0003800000 */
[----:B------:R-:W-:Y:S01]  /*1dfe0*/  BPT.TRAP 0x1 ;  /* 0x000000040000795c */ /* 0x000fe20000300000 */
.L_x_9991:
[----:B------:R-:W-:Y:S01]  /*1dff0*/  LOP3.LUT P0, RZ, R19, 0x8, RZ, 0xc0, !PT ;  /* 0x0000000813ff7812 */ /* 0x000fe2000780c0ff */
[----:B------:R-:W-:-:S12]  /*1e000*/  BSSY B3, `(.L_x_9992) ;  /* 0x0000003000037945 */ /* 0x000fd80003800000 */
[----:B------:R-:W-:Y:S05]  /*1e010*/  @P0 BRA `(.L_x_9993) ;  /* 0x0000000000040947 */ /* 0x000fea0003800000 */
[----:B------:R-:W-:Y:S01]  /*1e020*/  BPT.TRAP 0x1 ;  /* 0x000000040000795c */ /* 0x000fe20000300000 */
.L_x_9993:
[----:B------:R-:W-:Y:S05]  /*1e030*/  BSYNC B3 ;  /* 0x0000000000037941 */ /* 0x000fea0003800000 */
.L_x_9992:
[----:B------:R-:W-:Y:S01]  /*1e040*/  R2UR UR10, R11 ;  /* 0x000000000b0a72ca */ /* 0x000fe200000e0000 */
[----:B------:R-:W-:Y:S01]  /*1e050*/  IMAD R3, R18, 0x6c00, R16 ;  /* 0x00006c0012037824 */ /* 0x000fe200078e0210 */
[----:B------:R-:W-:Y:S01]  /*1e060*/  UIADD3 UR4, UP0, UR36, 0x470, URZ ;  /* 0x0000047024047890 */ /* 0x000fe2000ff1e03f */
[----:B------:R-:W-:Y:S01]  /*1e070*/  PLOP3.LUT P0, PT, PT, PT, PT, 0x80, 0x0 ;  /* 0x000000000000781c */ /* 0x000fe20003f0f070 */
[----:B------:R-:W-:Y:S01]  /*1e080*/  IMAD R6, R23, 0x90, R29 ;  /* 0x0000009017067824 */ /* 0x000fe200078e021d */
[----:B------:R-:W-:Y:S01]  /*1e090*/  UMOV UR6, 0x0 ;  /* 0x0000000000067882 */ /* 0x000fe20000000000 */
[----:B------:R-:W-:Y:S01]  /*1e0a0*/  VIADD R2, R2, 0x31c50 ;  /* 0x00031c5002027836 */ /* 0x000fe20000000000 */
[----:B------:R-:W-:Y:S01]  /*1e0b0*/  UIADD3.X UR5, URZ, UR37, URZ, UP0, !UPT ;  /* 0x000000253f057290 */ /* 0x000fe200087fe43f */
[----:B------:R-:W-:Y:S01]  /*1e0c0*/  VIADD R10, R3, 0x200 ;  /* 0x00000200030a7836 */ /* 0x000fe20000000000 */
[----:B------:R-:W-:-:S10]  /*1e0d0*/  UMOV UR7, 0x14f00000 ;  /* 0x14f0000000077882 */ /* 0x000fd40000000000 */
.L_x_9994:
        /* <DEDUP_REMOVED lines=15> */
.L_x_9995:
        /* <DEDUP_REMOVED lines=15> */
.L_x_9996:
        /* <DEDUP_REMOVED lines=12> */
.L_x_9980:
[----:B------:R-:W-:Y:S05]  /*1e380*/  BSYNC B1 ;  /* 0x0000000000017941 */ /* 0x000fea0003800000 */
.L_x_9979:
[----:B------:R-:W2:Y:S01]  /*1e390*/  LDL.LU R0, [R1+0x24] ;  /* 0x0000240001007983 */ /* 0x000ea20000300800 */
[----:B------:R-:W-:Y:S02]  /*1e3a0*/  IMAD.MOV.U32 R28, RZ, RZ, R9 ;  /* 0x000000ffff1c7224 */ /* 0x000fe400078e0009 */
[----:B------:R-:W-:Y:S02]  /*1e3b0*/  IMAD.MOV.U32 R18, RZ, RZ, R5 ;  /* 0x000000ffff127224 */ /* 0x000fe400078e0005 */
[----:B--2---:R-:W-:-:S07]  /*1e3c0*/  VIADD R0, R0, 0xfffffffd ;  /* 0xfffffffd00007836 */ /* 0x004fce0000000000 */
.L_x_9978:
[----:B------:R-:W-:Y:S05]  /*1e3d0*/  BSYNC B2 ;  /* 0x0000000000027941 */ /* 0x000fea0003800000 */
.L_x_9977:
[----:B------:R-:W-:Y:S01]  /*1e3e0*/  VIADD R8, R8, 0xfffffffe ;  /* 0xfffffffe08087836 */ /* 0x000fe20000000000 */
[----:B------:R-:W-:-:S04]  /*1e3f0*/  LOP3.LUT R4, RZ, R4, RZ, 0x33, !PT ;  /* 0x00000004ff047212 */ /* 0x000fc800078e33ff */
[----:B------:R-:W-:-:S13]  /*1e400*/  ISETP.NE.AND P0, PT, R8, R4, PT ;  /* 0x000000040800720c */ /* 0x000fda0003f05270 */
[----:B------:R-:W-:Y:S05]  /*1e410*/  @!P0 BRA `(.L_x_9976) ;  /* 0x0000001400948947 */ /* 0x000fea0003800000 */
[----:B------:R-:W-:-:S07]  /*1e420*/  IMAD.MOV.U32 R4, RZ, RZ, R22 ;  /* 0x000000ffff047224 */ /* 0x000fce00078e0016 */
.L_x_10033:
[----:B------:R-:W-:Y:S01]  /*1e430*/  LOP3.LUT P1, RZ, R19, 0x4, RZ, 0xc0, !PT ;  /* 0x0000000413ff7812 */ /* 0x000fe2000782c0ff */
[----:B------:R-:W-:Y:S01]  /*1e440*/  VIADD R6, R18, 0x1 ;  /* 0x0000000112067836 */ /* 0x000fe20000000000 */
[----:B------:R-:W-:Y:S05]  /*1e450*/  YIELD ;  /* 0x0000000000007946 */ /* 0x000fea0003800000 */
[----:B------:R-:W-:Y:S01]  /*1e460*/  ISETP.NE.AND P0, PT, R6, 0x2, PT ;  /* 0x000000020600780c */ /* 0x000fe20003f05270 */
[----:B------:R-:W-:Y:S03]  /*1e470*/  BSSY B1, `(.L_x_9997) ;  /* 0x00000ab000017945 */ /* 0x000fe60003800000 */
[----:B------:R-:W-:-:S02]  /*1e480*/  SEL R7, RZ, 0x1, P0 ;  /* 0x00000001ff077807 */ /* 0x000fc40000000000 */
        /* <DEDUP_REMOVED lines=24> */
[----:B------:R-:W-:-:S05]  /*1e610*/  LEA.HI.X R5, R2, UR5, R3, 0x2, P0 ;  /* 0x0000000502057c11 */ /* 0x000fca00080f1403 */
[----:B------:R0:W5:Y:S04]  /*1e620*/  LDG.E R4, desc[UR60][R4.64] ;  /* 0x0000003c04047981 */ /* 0x000168000c1e1900 */
.L_x_9999:
[----:B------:R-:W-:Y:S01]  /*1e630*/  IMAD R3, R6, 0x8, R16 ;  /* 0x0000000806037824 */ /* 0x000fe200078e0210 */
[----:B------:R-:W-:Y:S01]  /*1e640*/  SHF.L.U32 R2, R7, 0x1f, RZ ;  /* 0x0000001f07027819 */ /* 0x000fe200000006ff */
[----:B------:R-:W-:Y:S03]  /*1e650*/  BSSY B2, `(.L_x_10000) ;  /* 0x0000003000027945 */ /* 0x000fe60003800000 */
[----:B------:R-:W1:Y:S02]  /*1e660*/  SYNCS.PHASECHK.TRANS64.TRYWAIT P0, [R3+URZ+0x31c40], R2 ;  /* 0x031c4002030075a7 */ /* 0x000e64000800017f */
[----:B-1----:R-:W-:Y:S05]  /*1e670*/  @!P0 BRA `(.L_x_10001) ;  /* 0x0000004400308947 */ /* 0x002fea0003800000 */
.L_x_10143:
[----:B------:R-:W-:Y:S05]  /*1e680*/  BSYNC B2 ;  /* 0x0000000000027941 */ /* 0x000fea0003800000 */
.L_x_10000:
        /* <DEDUP_REMOVED lines=10> */
.L_x_10003:
[----:B------:R-:W-:Y:S05]  /*1e730*/  BSYNC B2 ;  /* 0x0000000000027941 */ /* 0x000fea0003800000 */
.L_x_10002:
        /* <DEDUP_REMOVED lines=11> */
.L_x_10004:
        /* <DEDUP_REMOVED lines=16> */
.L_x_10005:
        /* <DEDUP_REMOVED lines=16> */
.L_x_10006:
        /* <DEDUP_REMOVED lines=15> */
.L_x_10144:
[----:B------:R-:W-:Y:S05]  /*1eae0*/  BSYNC B2 ;  /* 0x0000000000027941 */ /* 0x000fea0003800000 */
.L_x_10007:
        /* <DEDUP_REMOVED lines=10> */
.L_x_10009:
[----:B------:R-:W-:Y:S01]  /*1eb90*/  LOP3.LUT P0, RZ, R19, 0x8, RZ, 0xc0, !PT ;  /* 0x0000000813ff7812 */ /* 0x000fe2000780c0ff */
[----:B------:R-:W-:-:S12]  /*1eba0*/  BSSY B2, `(.L_x_10010) ;  /* 0x0000003000027945 */ /* 0x000fd80003800000 */
[----:B------:R-:W-:Y:S05]  /*1ebb0*/  @P0 BRA `(.L_x_10011) ;  /* 0x0000000000040947 */ /* 0x000fea0003800000 */
[----:B------:R-:W-:Y:S01]  /*1ebc0*/  BPT.TRAP 0x1 ;  /* 0x000000040000795c */ /* 0x000fe20000300000 */
.L_x_10011:
[----:B------:R-:W-:Y:S05]  /*1ebd0*/  BSYNC B2 ;  /* 0x0000000000027941 */ /* 0x000fea0003800000 */
.L_x_10010:
[----:B------:R-:W-:Y:S01]  /*1ebe0*/  R2UR UR10, R11 ;  /* 0x000000000b0a72ca */ /* 0x000fe200000e0000 */
[----:B------:R-:W-:Y:S01]  /*1ebf0*/  IMAD R18, R18, 0x6c00, R16 ;  /* 0x00006c0012127824 */ /* 0x000fe200078e0210 */
[----:B------:R-:W-:Y:S01]  /*1ec00*/  UIADD3 UR4, UP0, UR36, 0x470, URZ ;  /* 0x0000047024047890 */ /* 0x000fe2000ff1e03f */
[----:B------:R-:W-:Y:S01]  /*1ec10*/  PLOP3.LUT P0, PT, PT, PT, PT, 0x80, 0x0 ;  /* 0x000000000000781c */ /* 0x000fe20003f0f070 */
[----:B------:R-:W-:Y:S01]  /*1ec20*/  IMAD R3, R23, 0x90, R29 ;  /* 0x0000009017037824 */ /* 0x000fe200078e021d */
[----:B------:R-:W-:Y:S01]  /*1ec30*/  UMOV UR6, 0x0 ;  /* 0x0000000000067882 */ /* 0x000fe20000000000 */
[----:B0-----:R-:W-:Y:S01]  /*1ec40*/  VIADD R2, R2, 0x31c50 ;  /* 0x00031c5002027836 */ /* 0x001fe20000000000 */
[----:B------:R-:W-:Y:S01]  /*1ec50*/  UIADD3.X UR5, URZ, UR37, URZ, UP0, !UPT ;  /* 0x000000253f057290 */ /* 0x000fe200087fe43f */
[----:B------:R-:W-:Y:S01]  /*1ec60*/  VIADD R5, R18, 0x200 ;  /* 0x0000020012057836 */ /* 0x000fe20000000000 */
[----:B------:R-:W-:-:S10]  /*1ec70*/  UMOV UR7, 0x14f00000 ;  /* 0x14f0000000077882 */ /* 0x000fd40000000000 */
.L_x_10012:
        /* <DEDUP_REMOVED lines=15> */
.L_x_10013:
        /* <DEDUP_REMOVED lines=15> */
.L_x_10014:
        /* <DEDUP_REMOVED lines=12> */
.L_x_9998:
[----:B------:R-:W-:Y:S05]  /*1ef20*/  BSYNC B1 ;  /* 0x0000000000017941 */ /* 0x000fea0003800000 */
.L_x_9997:
[----:B------:R-:W-:Y:S01]  /*1ef30*/  LOP3.LUT P1, RZ, R19, 0x4, RZ, 0xc0, !PT ;  /* 0x0000000413ff7812 */ /* 0x000fe2000782c0ff */
[----:B------:R-:W-:Y:S01]  /*1ef40*/  VIADD R18, R6, 0x1 ;  /* 0x0000000106127836 */ /* 0x000fe20000000000 */
[----:B------:R-:W-:Y:S01]  /*1ef50*/  BSSY B1, `(.L_x_10015) ;  /* 0x00000ad000017945 */ /* 0x000fe20003800000 */
[----:B------:R-:W-:-:S03]  /*1ef60*/  VIADD R8, R0, 0xffffffff ;  /* 0xffffffff00087836 */ /* 0x000fc60000000000 */
        /* <DEDUP_REMOVED lines=28> */
.L_x_10017:
[----:B------:R-:W-:Y:S01]  /*1f130*/  IMAD R3, R18, 0x8, R16 ;  /* 0x0000000812037824 */ /* 0x000fe200078e0210 */
[----:B------:R-:W-:Y:S01]  /*1f140*/  SHF.L.U32 R2, R28, 0x1f, RZ ;  /* 0x0000001f1c027819 */ /* 0x000fe200000006ff */
[----:B------:R-:W-:Y:S03]  /*1f150*/  BSSY B2, `(.L_x_10018) ;  /* 0x0000003000027945 */ /* 0x000fe60003800000 */
[----:B------:R-:W1:Y:S02]  /*1f160*/  SYNCS.PHASECHK.TRANS64.TRYWAIT P0, [R3+URZ+0x31c40], R2 ;  /* 0x031c4002030075a7 */ /* 0x000e64000800017f */
[----:B-1----:R-:W-:Y:S05]  /*1f170*/  @!P0 BRA `(.L_x_10019) ;  /* 0x0000003800988947 */ /* 0x002fea0003800000 */
.L_x_10145:
[----:B------:R-:W-:Y:S05]  /*1f180*/  BSYNC B2 ;  /* 0x0000000000027941 */ /* 0x000fea0003800000 */
.L_x_10018:
        /* <DEDUP_REMOVED lines=10> */
.L_x_10021:
[----:B------:R-:W-:Y:S05]  /*1f230*/  BSYNC B2 ;  /* 0x0000000000027941 */ /* 0x000fea0003800000 */
.L_x_10020:
        /* <DEDUP_REMOVED lines=11> */
.L_x_10022:
        /* <DEDUP_REMOVED lines=16> */
.L_x_10023:
        /* <DEDUP_REMOVED lines=16> */
.L_x_10024:
        /* <DEDUP_REMOVED lines=15> */
.L_x_10146:
[----:B------:R-:W-:Y:S05]  /*1f5e0*/  BSYNC B2 ;  /* 0x0000000000027941 */ /* 0x000fea0003800000 */
.L_x_10025:
        /* <DEDUP_REMOVED lines=10> */
.L_x_10027:
[----:B------:R-:W-:Y:S01]  /*1f690*/  LOP3.LUT P0, RZ, R19, 0x8, RZ, 0xc0, !PT ;  /* 0x0000000813ff7812 */ /* 0x000fe2000780c0ff */
[----:B------:R-:W-:-:S12]  /*1f6a0*/  BSSY B2, `(.L_x_10028) ;  /* 0x0000003000027945 */ /* 0x000fd80003800000 */
[----:B------:R-:W-:Y:S05]  /*1f6b0*/  @P0 BRA `(.L_x_10029) ;  /* 0x0000000000040947 */ /* 0x000fea0003800000 */
[----:B------:R-:W-:Y:S01]  /*1f6c0*/  BPT.TRAP 0x1 ;  /* 0x000000040000795c */ /* 0x000fe20000300000 */
.L_x_10029:
[----:B------:R-:W-:Y:S05]  /*1f6d0*/  BSYNC B2 ;  /* 0x0000000000027941 */ /* 0x000fea0003800000 */
.L_x_10028:
        /* <DEDUP_REMOVED lines=10> */
.L_x_10030:
        /* <DEDUP_REMOVED lines=15> */
.L_x_10031:
        /* <DEDUP_REMOVED lines=15> */
.L_x_10032:
        /* <DEDUP_REMOVED lines=12> */
.L_x_10016:
[----:B------:R-:W-:Y:S05]  /*1fa20*/  BSYNC B1 ;  /* 0x0000000000017941 */ /* 0x000fea0003800000 */
.L_x_10015:
[----:B------:R-:W2:Y:S01]  /*1fa30*/  LDL R2, [R1+0x10] ;  /* 0x0000100001027983 */ /* 0x000ea20000100800 */
[----:B------:R-:W-:Y:S01]  /*1fa40*/  VIADD R0, R0, 0xfffffffe ;  /* 0xfffffffe00007836 */ /* 0x000fe20000000000 */
[----:B--2---:R-:W-:-:S13]  /*1fa50*/  ISETP.GT.AND P0, PT, R8, R2, PT ;  /* 0x000000020800720c */ /* 0x004fda0003f04270 */
[----:B------:R-:W-:Y:S05]  /*1fa60*/  @P0 BRA `(.L_x_10033) ;  /* 0xffffffe800700947 */ /* 0x000fea000383ffff */
.L_x_9976:
[----:B------:R-:W-:Y:S05]  /*1fa70*/  BSYNC B0 ;  /* 0x0000000000007941 */ /* 0x000fea0003800000 */
.L_x_9975:
[----:B------:R-:W1:Y:S01]  /*1fa80*/  S2R R2, SR_TID.X ;  /* 0x0000000000027919 */ /* 0x000e620000002100 */
[----:B------:R-:W-:Y:S01]  /*1fa90*/  BSSY B0, `(.L_x_10034) ;  /* 0x0000010000007945 */ /* 0x000fe20003800000 */
        /* <DEDUP_REMOVED lines=9> */
[----:B-1----:R-:W2:Y:S01]  /*1fb30*/  @P0 ATOMG.E.ADD.STRONG.GPU PT, R3, desc[UR60][R2.64], R5 ;  /* 0x00000005020309a8 */ /* 0x002ea200081ee1fc */
[----:B------:R-:W0:Y:S02]  /*1fb40*/  S2R R4, SR_LTMASK ;  /* 0x0000000000047919 */ /* 0x000e240000003900 */
[----:B0-----:R-:W-:-:S04]  /*1fb50*/  LOP3.LUT R4, R4, UR4, RZ, 0xc0, !PT ;  /* 0x0000000404047c12 */ /* 0x001fc8000f8ec0ff */
[----:B------:R-:W0:Y:S01]  /*1fb60*/  POPC R7, R4 ;  /* 0x0000000400077309 */ /* 0x000e220000000000 */
[----:B--2---:R-:W0:Y:S02]  /*1fb70*/  SHFL.IDX PT, R0, R3, R0, 0x1f ;  /* 0x00001f0003007589 */ /* 0x004e2400000e0000 */
[----:B0-----:R-:W-:-:S07]  /*1fb80*/  IADD3 R24, R0, UR38, R7 ;  /* 0x0000002600187c10 */ /* 0x001fce000fffe007 */
.L_x_10035:
[----:B------:R-:W-:Y:S05]  /*1fb90*/  BSYNC B0 ;  /* 0x0000000000007941 */ /* 0x000fea0003800000 */
.L_x_10034:
[----:B------:R-:W-:Y:S01]  /*1fba0*/  LOP3.LUT P0, RZ, R19, 0x4, RZ, 0xc0, !PT ;  /* 0x0000000413ff7812 */ /* 0x000fe2000780c0ff */
[----:B------:R-:W-:-:S12]  /*1fbb0*/  BSSY B0, `(.L_x_10036) ;  /* 0x0000049000007945 */ /* 0x000fd80003800000 */
[----:B------:R-:W-:Y:S05]  /*1fbc0*/  @!P0 BRA `(.L_x_10037) ;  /* 0x00000004001c8947 */ /* 0x000fea0003800000 */
[----:B------:R-:W-:Y:S01]  /*1fbd0*/  IMAD R0, R18, 0x8, R16 ;  /* 0x0000000812007824 */ /* 0x000fe200078e0210 */
[----:B------:R-:W-:Y:S01]  /*1fbe0*/  SHF.L.U32 R3, R28, 0x1f, RZ ;  /* 0x0000001f1c037819 */ /* 0x000fe200000006ff */
[----:B------:R-:W-:Y:S03]  /*1fbf0*/  BSSY B1, `(.L_x_10038) ;  /* 0x0000003000017945 */ /* 0x000fe60003800000 */
[----:B------:R-:W1:Y:S02]  /*1fc00*/  SYNCS.PHASECHK.TRANS64.TRYWAIT P0, [R0+URZ+0x31c60], R3 ;  /* 0x031c6003000075a7 */ /* 0x000e64000800017f */
[----:B-1----:R-:W-:Y:S05]  /*1fc10*/  @!P0 BRA `(.L_x_10039) ;  /* 0x0000003000188947 */ /* 0x002fea0003800000 */
.L_x_10147:
[----:B------:R-:W-:Y:S05]  /*1fc20*/  BSYNC B1 ;  /* 0x0000000000017941 */ /* 0x000fea0003800000 */
.L_x_10038:
[----:B------:R-:W0:Y:S02]  /*1fc30*/  S2R R2, SR_TID.X ;  /* 0x0000000000027919 */ /* 0x000e240000002100 */
[----:B0-----:R-:W-:Y:S02]  /*1fc40*/  LOP3.LUT R4, R2, 0x7f, RZ, 0xc0, !PT ;  /* 0x0000007f02047812 */ /* 0x001fe400078ec0ff */
[----:B------:R-:W2:Y:S02]  /*1fc50*/  LDL R2, [R1+0x1c] ;  /* 0x00001c0001027983 */ /* 0x000ea40000100800 */
[----:B------:R-:W-:-:S13]  /*1fc60*/  ISETP.NE.AND P0, PT, R4, RZ, PT ;  /* 0x000000ff0400720c */ /* 0x000fda0003f05270 */
[----:B-1----:R-:W-:-:S04]  /*1fc70*/  @!P0 IMAD.MOV.U32 R3, RZ, RZ, 0x6c00 ;  /* 0x00006c00ff038424 */ /* 0x002fc800078e00ff */
[----:B------:R0:W-:Y:S01]  /*1fc80*/  @!P0 SYNCS.ARRIVE.TRANS64 RZ, [R0+URZ+0x31c50], R3 ;  /* 0x031c500300ff89a7 */ /* 0x0001e2000800003f */
[----:B--2---:R-:W-:-:S04]  /*1fc90*/  PRMT R2, R2, 0x9910, RZ ;  /* 0x0000991002027816 */ /* 0x004fc800000000ff */
[----:B------:R-:W-:-:S13]  /*1fca0*/  ISETP.NE.AND P0, PT, R2, 0x2, PT ;  /* 0x000000020200780c */ /* 0x000fda0003f05270 */
[----:B0-----:R-:W-:Y:S05]  /*1fcb0*/  @P0 BRA `(.L_x_10040) ;  /* 0x0000000000040947 */ /* 0x001fea0003800000 */
[----:B------:R-:W-:Y:S01]  /*1fcc0*/  BPT.TRAP 0x1 ;  /* 0x000000040000795c */ /* 0x000fe20000300000 */
.L_x_10040:
[----:B------:R-:W-:Y:S01]  /*1fcd0*/  LOP3.LUT P0, RZ, R19, 0x8, RZ, 0xc0, !PT ;  /* 0x0000000813ff7812 */ /* 0x000fe2000780c0ff */
[----:B------:R-:W-:-:S12]  /*1fce0*/  BSSY B1, `(.L_x_10041) ;  /* 0x0000003000017945 */ /* 0x000fd80003800000 */
[----:B------:R-:W-:Y:S05]  /*1fcf0*/  @P0 BRA `(.L_x_10042) ;  /* 0x0000000000040947 */ /* 0x000fea0003800000 */
[----:B------:R-:W-:Y:S01]  /*1fd00*/  BPT.TRAP 0x1 ;  /* 0x000000040000795c */ /* 0x000fe20000300000 */
.L_x_10042:
[----:B------:R-:W-:Y:S05]  /*1fd10*/  BSYNC B1 ;  /* 0x0000000000017941 */ /* 0x000fea0003800000 */
.L_x_10041:
[----:B------:R-:W-:Y:S01]  /*1fd20*/  IMAD R2, R18, 0x6c00, R16 ;  /* 0x00006c0012027824 */ /* 0x000fe200078e0210 */
[----:B------:R-:W-:Y:S01]  /*1fd30*/  UIADD3 UR4, UP0, UR36, 0x470, URZ ;  /* 0x0000047024047890 */ /* 0x000fe2000ff1e03f */
[----:B------:R-:W-:Y:S01]  /*1fd40*/  IMAD R23, R23, 0x90, R29 ;  /* 0x0000009017177824 */ /* 0x000fe200078e021d */
[----:B------:R-:W-:Y:S01]  /*1fd50*/  PLOP3.LUT P0, PT, PT, PT, PT, 0x80, 0x0 ;  /* 0x000000000000781c */ /* 0x000fe20003f0f070 */
[----:B------:R-:W-:Y:S01]  /*1fd60*/  VIADD R0, R0, 0x31c50 ;  /* 0x00031c5000007836 */ /* 0x000fe20000000000 */
[----:B------:R-:W-:Y:S01]  /*1fd70*/  UIADD3.X UR5, URZ, UR37, URZ, UP0, !UPT ;  /* 0x000000253f057290 */ /* 0x000fe200087fe43f */
[----:B------:R-:W-:Y:S01]  /*1fd80*/  VIADD R3, R2, 0x200 ;  /* 0x0000020002037836 */ /* 0x000fe20000000000 */
[----:B------:R-:W-:Y:S01]  /*1fd90*/  UMOV UR6, 0x0 ;  /* 0x0000000000067882 */ /* 0x000fe20000000000 */
[----:B------:R-:W-:Y:S01]  /*1fda0*/  UMOV UR7, 0x14f00000 ;  /* 0x14f0000000077882 */ /* 0x000fe20000000000 */
[----:B------:R-:W-:-:S08]  /*1fdb0*/  UMOV UR10, URZ ;  /* 0x0000003f000a7c82 */ /* 0x000fd00008000000 */
.L_x_10043:
        /* <DEDUP_REMOVED lines=10> */
[----:B------:R-:W-:Y:S01]  /*1fe60*/  PLOP3.LUT P0, PT, PT, PT, PT, 0x80, 0x0 ;  /* 0x000000000000781c */ /* 0x000fe20003f0f070 */
[----:B------:R-:W-:Y:S01]  /*1fe70*/  VIADD R3, R2, 0x2600 ;  /* 0x0000260002037836 */ /* 0x000fe20000000000 */
[----:B------:R-:W-:Y:S01]  /*1fe80*/  UMOV UR6, 0x0 ;  /* 0x0000000000067882 */ /* 0x000fe20000000000 */
[----:B------:R-:W-:Y:S01]  /*1fe90*/  UMOV UR7, 0x14f00000 ;  /* 0x14f0000000077882 */ /* 0x000fe20000000000 */
[----:B------:R-:W-:-:S09]  /*1fea0*/  UMOV UR10, 0x20 ;  /* 0x00000020000a7882 */ /* 0x000fd20000000000 */
.L_x_10044:
        /* <DEDUP_REMOVED lines=15> */
.L_x_10045:
        /* <DEDUP_REMOVED lines=10> */
.L_x_10037:
[----:B------:R-:W-:Y:S05]  /*20040*/  BSYNC B0 ;  /* 0x0000000000007941 */ /* 0x000fea0003800000 */
.L_x_10036:
[----:B------:R-:W-:-:S05]  /*20050*/  VIADD R18, R18, 0x1 ;  /* 0x0000000112127836 */ /* 0x000fca0000000000 */
[----:B------:R-:W-:-:S04]  /*20060*/  ISETP.NE.AND P0, PT, R18, 0x2, PT ;  /* 0x000000021200780c */ /* 0x000fc80003f05270 */
[----:B------:R-:W-:Y:S02]  /*20070*/  SEL R3, RZ, 0x1, P0 ;  /* 0x00000001ff037807 */ /* 0x000fe40000000000 */
[----:B------:R-:W-:Y:S02]  /*20080*/  SEL R18, R18, RZ, P0 ;  /* 0x000000ff12127207 */ /* 0x000fe40000000000 */
[----:B------:R-:W-:-:S07]  /*20090*/  LOP3.LUT R28, R28, R3, RZ, 0x3c, !PT ;  /* 0x000000031c1c7212 */ /* 0x000fce00078e3cff */
.L_x_9957:
[----:B------:R-:W-:Y:S05]  /*200a0*/  BSYNC B7 ;  /* 0x0000000000077941 */ /* 0x000fea0003800000 */
.L_x_9955:
        /* <DEDUP_REMOVED lines=8> */
[----:B------:R4:W0:Y:S01]  /*20130*/  LDS.128 R24, [R16+0x31cd0] ;  /* 0x031cd00010187984 */ /* 0x0008220000000c00 */
[----:B------:R-:W-:Y:S06]  /*20140*/  BAR.ARV 0x4, 0x200 ;  /* 0x0108000000007b1d */ /* 0x000fec0000002000 */
[----:B------:R-:W-:Y:S05]  /*20150*/  BRA `(.L_x_10047) ;  /* 0x0000000800c07947 */ /* 0x000fea0003800000 */
.L_x_10046:
[----:B------:R-:W4:Y:S01]  /*20160*/  LDL R10, [R1+0xc] ;  /* 0x00000c00010a7983 */ /* 0x000f220000100800 */
[----:B------:R-:W-:Y:S01]  /*20170*/  UMOV UR4, 0xffffffff ;  /* 0xffffffff00047882 */ /* 0x000fe20000000000 */
[----:B----4-:R-:W-:Y:S02]  /*20180*/  ISETP.NE.AND P5, PT, R10, 0x1f, PT ;  /* 0x0000001f0a00780c */ /* 0x010fe40003fa5270 */
[----:B------:R-:W-:Y:S11]  /*20190*/  BRA.DIV UR4, `(.L_x_10048) ;  /* 0x0000002a04cc7947 */ /* 0x000ff6000b800000 */
[----:B0-----:R-:W-:Y:S01]  /*201a0*/  IMAD.IADD R9, R27, 0x1, R10 ;  /* 0x000000011b097824 */ /* 0x001fe200078e020a */
[----:B------:R-:W-:Y:S01]  /*201b0*/  ULDC UR4, c[0x0][0xc3c] ;  /* 0x00030f0000047ab9 */ /* 0x000fe20000000800 */
[----:B------:R-:W-:-:S03]  /*201c0*/  LOP3.LUT P4, RZ, R19, 0x1, RZ, 0xc0, !PT ;  /* 0x0000000113ff7812 */ /* 0x000fc6000788c0ff */
[----:B------:R-:W-:-:S13]  /*201d0*/  ISETP.GE.OR P0, PT, R9, UR4, !P5 ;  /* 0x0000000409007c0c */ /* 0x000fda000ef06670 */
[----:B------:R-:W0:Y:S08]  /*201e0*/  @!P0 LDC.64 R2, c[0x0][0xc80] ;  /* 0x00032000ff028b82 */ /* 0x000e300000000a00 */
[----:B--23--:R-:W2:Y:S01]  /*201f0*/  @!P0 LDC.64 R4, c[0x0][0xc78] ;  /* 0x00031e00ff048b82 */ /* 0x00cea20000000a00 */
[----:B0-----:R-:W-:-:S05]  /*20200*/  @!P0 IMAD.WIDE R2, R9, 0x4, R2 ;  /* 0x0000000409028825 */ /* 0x001fca00078e0202 */
[----:B------:R2:W3:Y:S02]  /*20210*/  @!P0 LDG.E R7, desc[UR60][R2.64] ;  /* 0x0000003c02078981 */ /* 0x0004e4000c1e1900 */
[----:B--2---:R-:W-:-:S05]  /*20220*/  @!P0 IMAD.WIDE R2, R9, 0x4, R4 ;  /* 0x0000000409028825 */ /* 0x004fca00078e0204 */
[----:B------:R-:W2:Y:S01]  /*20230*/  @!P0 LDG.E R8, desc[UR60][R2.64] ;  /* 0x0000003c02088981 */ /* 0x000ea2000c1e1900 */
[----:B------:R-:W-:Y:S02]  /*20240*/  CS2R R4, SRZ ;  /* 0x0000000000047805 */ /* 0x000fe4000001ff00 */
[C---:B------:R-:W-:Y:S02]  /*20250*/  ISETP.GE.U32.AND P1, PT, R10.reuse, 0x4, PT ;  /* 0x000000040a00780c */ /* 0x040fe40003f26070 */
[C---:B------:R-:W-:Y:S01]  /*20260*/  ISETP.GE.U32.AND P2, PT, R10.reuse, 0x8, PT ;  /* 0x000000080a00780c */ /* 0x040fe20003f46070 */
[----:B------:R-:W-:Y:S01]  /*20270*/  SHFL.IDX PT, R0, R24, RZ, 0x1f ;  /* 0x00001fff18007589 */ /* 0x000fe200000e0000 */
[----:B------:R-:W-:-:S03]  /*20280*/  ISETP.GE.U32.AND P3, PT, R10, 0x10, PT ;  /* 0x000000100a00780c */ /* 0x000fc60003f66070 */
[----:B------:R0:W-:Y:S02]  /*20290*/  SHFL.IDX PT, R6, R24, 0x1, 0x1f ;  /* 0x00201f0018067f89 */ /* 0x0001e400000e0000 */
[----:B0-----:R-:W-:Y:S02]  /*202a0*/  IMAD.MOV.U32 R24, RZ, RZ, RZ ;  /* 0x000000ffff187224 */ /* 0x001fe400078e00ff */
[----:B---3--:R-:W-:Y:S02]  /*202b0*/  @!P0 IMAD.MOV.U32 R4, RZ, RZ, R7 ;  /* 0x000000ffff048224 */ /* 0x008fe400078e0007 */
[----:B--2---:R-:W-:Y:S01]  /*202c0*/  @!P0 IMAD.MOV.U32 R5, RZ, RZ, R8 ;  /* 0x000000ffff058224 */ /* 0x004fe200078e0008 */
[----:B------:R-:W-:-:S03]  /*202d0*/  ISETP.GE.U32.AND P0, PT, R10, 0x2, PT ;  /* 0x000000020a00780c */ /* 0x000fc60003f06070 */
[----:B-1----:R-:W-:-:S05]  /*202e0*/  IMAD R13, R5, R4, RZ ;  /* 0x00000004050d7224 */ /* 0x002fca00078e02ff */
        /* <DEDUP_REMOVED lines=16> */
.L_x_10157:
[----:B------:R-:W-:Y:S02]  /*203f0*/  ULDC UR4, c[0x0][0xc38] ;  /* 0x00030e0000047ab9 */ /* 0x000fe40000000800 */
[----:B------:R-:W-:-:S04]  /*20400*/  IMAD.U32 R7, RZ, RZ, UR4 ;  /* 0x00000004ff077e24 */ /* 0x000fc8000f8e00ff */
[----:B-1----:R-:W-:-:S04]  /*20410*/  IMAD R3, R14, R7, RZ ;  /* 0x000000070e037224 */ /* 0x002fc800078e02ff */
[----:B------:R-:W-:-:S05]  /*20420*/  IMAD.IADD R6, R6, 0x1, R3 ;  /* 0x0000000106067824 */ /* 0x000fca00078e0203 */
[----:B------:R-:W-:-:S13]  /*20430*/  ISETP.GT.AND P4, PT, R6, R0, PT ;  /* 0x000000000600720c */ /* 0x000fda0003f84270 */
[----:B------:R-:W-:Y:S05]  /*20440*/  @P4 BRA `(.L_x_10049) ;  /* 0x0000000000a44947 */ /* 0x000fea0003800000 */
.L_x_10052:
[----:B0-----:R-:W0:Y:S01]  /*20450*/  LDC R2, c[0x0][0xc3c] ;  /* 0x00030f00ff027b82 */ /* 0x001e220000000800 */
[----:B------:R-:W-:-:S05]  /*20460*/  VIADD R27, R27, 0x1f ;  /* 0x0000001f1b1b7836 */ /* 0x000fca0000000000 */
[----:B0-----:R-:W-:-:S13]  /*20470*/  ISETP.GE.AND P4, PT, R27, R2, PT ;  /* 0x000000021b00720c */ /* 0x001fda0003f86270 */
[----:B------:R-:W-:Y:S05]  /*20480*/  @P4 BRA `(.L_x_10050) ;  /* 0x0000000400b44947 */ /* 0x000fea0003800000 */
[----:B------:R-:W2:Y:S01]  /*20490*/  LDL R3, [R1+0xc] ;  /* 0x00000c0001037983 */ /* 0x000ea20000100800 */
[----:B------:R-:W-:Y:S02]  /*204a0*/  IMAD.MOV.U32 R4, RZ, RZ, RZ ;  /* 0x000000ffff047224 */ /* 0x000fe400078e00ff */
[----:B--2---:R-:W-:-:S05]  /*204b0*/  IMAD.IADD R5, R27, 0x1, R3 ;  /* 0x000000011b057824 */ /* 0x004fca00078e0203 */
[----:B------:R-:W-:-:S13]  /*204c0*/  ISETP.GE.OR P4, PT, R5, R2, !P5 ;  /* 0x000000020500720c */ /* 0x000fda0006f86670 */
[----:B------:R-:W0:Y:S02]  /*204d0*/  @!P4 LDC.64 R2, c[0x0][0xc80] ;  /* 0x00032000ff02cb82 */ /* 0x000e240000000a00 */
        /* <DEDUP_REMOVED lines=9> */
[----:B------:R-:W0:Y:S01]  /*20570*/  SHFL.UP PT, R14, R13, 0x1, RZ ;  /* 0x042000000d0e7989 */ /* 0x000e2200000e00ff */
[----:B------:R-:W-:-:S04]  /*20580*/  LOP3.LUT P4, RZ, R19, 0x1, RZ, 0xc0, !PT ;  /* 0x0000000113ff7812 */ /* 0x000fc8000788c0ff */
        /* <DEDUP_REMOVED lines=15> */
.L_x_10165:
[----:B------:R-:W-:Y:S02]  /*20680*/  ULDC UR4, c[0x0][0xc38] ;  /* 0x00030e0000047ab9 */ /* 0x000fe40000000800 */
[----:B------:R-:W-:-:S04]  /*20690*/  IMAD.U32 R7, RZ, RZ, UR4 ;  /* 0x00000004ff077e24 */ /* 0x000fc8000f8e00ff */
[----:B-1----:R-:W-:-:S04]  /*206a0*/  IMAD R3, R14, R7, RZ ;  /* 0x000000070e037224 */ /* 0x002fc800078e02ff */
[----:B------:R-:W-:-:S05]  /*206b0*/  IMAD.IADD R6, R3, 0x1, R6 ;  /* 0x0000000103067824 */ /* 0x000fca00078e0206 */
[----:B------:R-:W-:-:S13]  /*206c0*/  ISETP.GT.AND P4, PT, R6, R0, PT ;  /* 0x000000000600720c */ /* 0x000fda0003f84270 */
[----:B------:R-:W-:Y:S05]  /*206d0*/  @!P4 BRA `(.L_x_10052) ;  /* 0xfffffffc005cc947 */ /* 0x000fea000383ffff */
.L_x_10049:
        /* <DEDUP_REMOVED lines=9> */
.L_x_10170:
[----:B------:R-:W-:-:S13]  /*20770*/  ISETP.NE.AND P0, PT, R3, RZ, PT ;  /* 0x000000ff0300720c */ /* 0x000fda0003f05270 */
[----:B------:R-:W-:Y:S05]  /*20780*/  @!P0 BRA `(.L_x_10054) ;  /* 0x0000000000108947 */ /* 0x000fea0003800000 */
[----:B------:R-:W-:Y:S01]  /*20790*/  UMOV UR4, 0xffffffff ;  /* 0xffffffff00047882 */ /* 0x000fe20000000000 */
[----:B------:R-:W-:Y:S02]  /*207a0*/  VIADD R12, R6, 0xffffffff ;  /* 0xffffffff060c7836 */ /* 0x000fe40000000000 */
[----:B------:R-:W-:Y:S05]  /*207b0*/  BRA.DIV UR4, `(.L_x_10055) ;  /* 0x0000002e04947947 */ /* 0x000fea000b800000 */
[----:B------:R4:W0:Y:S02]  /*207c0*/  SHFL.IDX PT, R24, R2, R12, 0x1f ;  /* 0x00001f0c02187589 */ /* 0x00082400000e0000 */
.L_x_10054:
[-C--:B--2---:R-:W-:Y:S01]  /*207d0*/  IABS R9, R4.reuse ;  /* 0x0000000400097213 */ /* 0x084fe20000000000 */
[----:B0-----:R-:W-:Y:S02]  /*207e0*/  IMAD R24, R24, R7, R8 ;  /* 0x0000000718187224 */ /* 0x001fe400078e0208 */
[----:B------:R-:W-:Y:S01]  /*207f0*/  IMAD.IADD R27, R6, 0x1, R27 ;  /* 0x00000001061b7824 */ /* 0x000fe200078e021b */
[----:B------:R-:W0:Y:S01]  /*20800*/  I2F.RP R11, R9 ;  /* 0x00000009000b7306 */ /* 0x000e220000209400 */
[----:B------:R-:W-:Y:S01]  /*20810*/  IMAD.IADD R25, R0, 0x1, -R24 ;  /* 0x0000000100197824 */ /* 0x000fe200078e0a18 */
[----:B------:R-:W-:-:S05]  /*20820*/  IABS R0, R4 ;  /* 0x0000000400007213 */ /* 0x000fca0000000000 */
[----:B------:R-:W-:Y:S01]  /*20830*/  IMAD.MOV R0, RZ, RZ, -R0 ;  /* 0x000000ffff007224 */ /* 0x000fe200078e0a00 */
[----:B0-----:R-:W0:Y:S02]  /*20840*/  MUFU.RCP R11, R11 ;  /* 0x0000000b000b7308 */ /* 0x001e240000001000 */
[----:B0-----:R-:W-:-:S06]  /*20850*/  VIADD R3, R11, 0xffffffe ;  /* 0x0ffffffe0b037836 */ /* 0x001fcc0000000000 */
[----:B------:R-:W4:Y:S02]  /*20860*/  F2I.FTZ.U32.TRUNC.NTZ R3, R3 ;  /* 0x0000000300037305 */ /* 0x000f24000021f000 */
[----:B----4-:R-:W-:-:S04]  /*20870*/  IMAD.MOV R2, RZ, RZ, -R3 ;  /* 0x000000ffff027224 */ /* 0x010fc800078e0a03 */
        /* <DEDUP_REMOVED lines=16> */
[----:B------:R0:W2:Y:S02]  /*20980*/  F2I.FTZ.U32.TRUNC.NTZ R3, R8 ;  /* 0x0000000800037305 */ /* 0x0000a4000021f000 */
[----:B0-----:R-:W-:-:S05]  /*20990*/  IABS R8, R5 ;  /* 0x0000000500087213 */ /* 0x001fca0000000000 */
[----:B------:R-:W-:Y:S02]  /*209a0*/  IMAD.MOV R8, RZ, RZ, -R8 ;  /* 0x000000ffff087224 */ /* 0x000fe400078e0a08 */
[----:B--2---:R-:W-:-:S04]  /*209b0*/  IMAD.MOV R9, RZ, RZ, -R3 ;  /* 0x000000ffff097224 */ /* 0x004fc800078e0a03 */
[----:B------:R-:W-:-:S04]  /*209c0*/  IMAD R9, R9, R0, RZ ;  /* 0x0000000009097224 */ /* 0x000fc800078e02ff */
[----:B------:R-:W-:Y:S01]  /*209d0*/  IMAD.HI.U32 R2, R3, R9, R2 ;  /* 0x0000000903027227 */ /* 0x000fe200078e0002 */
[----:B------:R-:W-:-:S04]  /*209e0*/  LOP3.LUT R3, R25, R4, RZ, 0x3c, !PT ;  /* 0x0000000419037212 */ /* 0x000fc800078e3cff */
        /* <DEDUP_REMOVED lines=18> */
[----:B------:R-:W-:-:S04]  /*20b10*/  IMAD.MOV R0, RZ, RZ, -R2 ;  /* 0x000000ffff007224 */ /* 0x000fc800078e0a02 */
[C---:B------:R-:W-:Y:S02]  /*20b20*/  IMAD R10, R5.reuse, R0, R10 ;  /* 0x00000000050a7224 */ /* 0x040fe400078e020a */
[----:B------:R-:W-:-:S04]  /*20b30*/  IMAD R5, R5, 0x1000000, R2 ;  /* 0x0100000005057824 */ /* 0x000fc800078e0202 */
[----:B------:R-:W-:Y:S01]  /*20b40*/  IMAD R26, R10, 0x10000, R5 ;  /* 0x000100000a1a7824 */ /* 0x000fe200078e0205 */
[----:B------:R-:W-:Y:S06]  /*20b50*/  BRA `(.L_x_10056) ;  /* 0x00000000001c7947 */ /* 0x000fec0003800000 */
.L_x_10050:
[----:B------:R-:W-:Y:S01]  /*20b60*/  UMOV UR4, URZ ;  /* 0x0000003f00047c82 */ /* 0x000fe20008000000 */
[----:B------:R-:W-:Y:S01]  /*20b70*/  UMOV UR5, URZ ;  /* 0x0000003f00057c82 */ /* 0x000fe20008000000 */
[----:B------:R-:W-:Y:S01]  /*20b80*/  ULDC UR6, c[0x0][0xc3c] ;  /* 0x00030f0000067ab9 */ /* 0x000fe20000000800 */
[----:B------:R-:W-:Y:S02]  /*20b90*/  IMAD.MOV.U32 R24, RZ, RZ, R0 ;  /* 0x000000ffff187224 */ /* 0x000fe400078e0000 */
[----:B------:R-:W-:Y:S02]  /*20ba0*/  IMAD.U32 R25, RZ, RZ, UR4 ;  /* 0x00000004ff197e24 */ /* 0x000fe4000f8e00ff */
[----:B------:R-:W-:Y:S02]  /*20bb0*/  IMAD.U32 R26, RZ, RZ, UR5 ;  /* 0x00000005ff1a7e24 */ /* 0x000fe4000f8e00ff */
[----:B------:R-:W-:-:S07]  /*20bc0*/  IMAD.U32 R27, RZ, RZ, UR6 ;  /* 0x00000006ff1b7e24 */ /* 0x000fce000f8e00ff */
.L_x_10056:
[----:B------:R-:W2:Y:S01]  /*20bd0*/  LDL R0, [R1+0xc] ;  /* 0x00000c0001007983 */ /* 0x000ea20000100800 */
[----:B------:R-:W-:Y:S05]  /*20be0*/  WARPSYNC.ALL ;  /* 0x0000000000007948 */ /* 0x000fea0003800000 */
[----:B------:R-:W-:Y:S01]  /*20bf0*/  BAR.SYNC.DEFER_BLOCKING 0x4, 0x200 ;  /* 0x0108000000007b1d */ /* 0x000fe20000010000 */
[----:B--2---:R-:W-:-:S13]  /*20c00*/  ISETP.NE.AND P0, PT, R0, RZ, PT ;  /* 0x000000ff0000720c */ /* 0x004fda0003f05270 */
[----:B------:R-:W0:Y:S01]  /*20c10*/  @!P0 S2R R3, SR_CgaCtaId ;  /* 0x0000000000038919 */ /* 0x000e220000008800 */
[----:B------:R-:W-:-:S04]  /*20c20*/  @!P0 MOV R0, 0x400 ;  /* 0x0000040000008802 */ /* 0x000fc80000000f00 */
[----:B0-----:R-:W-:-:S05]  /*20c30*/  @!P0 LEA R16, R3, R0, 0x18 ;  /* 0x0000000003108211 */ /* 0x001fca00078ec0ff */
[----:B------:R0:W-:Y:S01]  /*20c40*/  @!P0 STS.128 [R16+0x31cd0], R24 ;  /* 0x031cd01810008388 */ /* 0x0001e20000000c00 */
[----:B------:R-:W-:Y:S06]  /*20c50*/  BAR.ARV 0x5, 0x200 ;  /* 0x0148000000007b1d */ /* 0x000fec0000002000 */
.L_x_10047:
[----:B------:R-:W-:Y:S02]  /*20c60*/  ULDC UR4, c[0x0][0xc3c] ;  /* 0x00030f0000047ab9 */ /* 0x000fe40000000800 */
[----:B0-----:R-:W-:-:S13]  /*20c70*/  ISETP.GE.AND P0, PT, R27, UR4, PT ;  /* 0x000000041b007c0c */ /* 0x001fda000bf06270 */
[----:B------:R-:W-:Y:S05]  /*20c80*/  @!P0 BRA `(.L_x_10057) ;  /* 0xffffff9000948947 */ /* 0x000fea000383ffff */
[----:B------:R-:W-:Y:S05]  /*20c90*/  BSYNC B8 ;  /* 0x0000000000087941 */ /* 0x000fea0003800000 */
.L_x_9907:
[----:B0-----:R-:W5:Y:S01]  /*20ca0*/  LDL.LU R0, [R1+0x40] ;  /* 0x0000400001007983 */ /* 0x001f620000300800 */
[----:B------:R-:W-:Y:S01]  /*20cb0*/  BSSY B0, `(.L_x_10058) ;  /* 0x000000b000007945 */ /* 0x000fe20003800000 */
[----:B--23--:R-:W0:Y:S01]  /*20cc0*/  S2R R5, SR_CgaCtaId ;  /* 0x0000000000057919 */ /* 0x00ce220000008800 */
[----:B-----5:R-:W-:-:S05]  /*20cd0*/  VIADD R0, R0, 0x1 ;  /* 0x0000000100007836 */ /* 0x020fca0000000000 */
        /* <DEDUP_REMOVED lines=8> */
.L_x_10173:
[----:B------:R-:W-:Y:S05]  /*20d60*/  BSYNC B0 ;  /* 0x0000000000007941 */ /* 0x000fea0003800000 */
.L_x_10058:
[----:B------:R-:W-:-:S03]  /*20d70*/  UMOV UR4, 0xffffffff ;  /* 0xffffffff00047882 */ /* 0x000fc60000000000 */
[----:B------:R-:W-:Y:S05]  /*20d80*/  BRA.DIV UR4, `(.L_x_10060) ;  /* 0x0000002a045c7947 */ /* 0x000fea000b800000 */
[----:B0-----:R-:W0:Y:S02]  /*20d90*/  S2R R0, SR_TID.X ;  /* 0x0000000000007919 */ /* 0x001e240000002100 */
[----:B0-----:R-:W-:-:S04]  /*20da0*/  SHF.R.U32.HI R0, RZ, 0x5, R0 ;  /* 0x00000005ff007819 */ /* 0x001fc80000011600 */
[----:B------:R-:W-:-:S05]  /*20db0*/  LOP3.LUT R0, R0, 0x3, RZ, 0xc0, !PT ;  /* 0x0000000300007812 */ /* 0x000fca00078ec0ff */
[----:B------:R0:W2:Y:S02]  /*20dc0*/  SHFL.IDX PT, R14, R0, RZ, 0x1f ;  /* 0x00001fff000e7589 */ /* 0x0000a400000e0000 */
.L_x_10176:
[----:B--2---:R-:W-:-:S13]  /*20dd0*/  ISETP.NE.AND P0, PT, R14, RZ, PT ;  /* 0x000000ff0e00720c */ /* 0x004fda0003f05270 */
[----:B------:R-:W-:Y:S05]  /*20de0*/  @P0 BRA `(.L_x_9753) ;  /* 0x0000000000880947 */ /* 0x000fea0003800000 */
[----:B------:R-:W-:-:S03]  /*20df0*/  UMOV UR4, 0xffffffff ;  /* 0xffffffff00047882 */ /* 0x000fc60000000000 */
[----:B------:R-:W-:Y:S05]  /*20e00*/  BRA.DIV UR4, `(.L_x_10061) ;  /* 0x0000002a04707947 */ /* 0x000fea000b800000 */
[----:B------:R-:W-:-:S13]  /*20e10*/  ELECT P6, URZ, PT ;  /* 0x00000000003f782f */ /* 0x000fda00038c0000 */
.L_x_10179:
[----:B------:R-:W-:Y:S05]  /*20e20*/  @!P6 BRA `(.L_x_9753) ;  /* 0x000000000078e947 */ /* 0x000fea0003800000 */
[----:B0-----:R-:W2:Y:S02]  /*20e30*/  LDL.LU R0, [R1+0x38] ;  /* 0x0000380001007983 */ /* 0x001ea40000300800 */
[----:B--2---:R-:W-:-:S04]  /*20e40*/  LOP3.LUT R0, R0, 0x2, RZ, 0xfc, !PT ;  /* 0x0000000200007812 */ /* 0x004fc800078efcff */
[----:B------:R-:W-:-:S13]  /*20e50*/  ISETP.NE.AND P2, PT, R0, 0x3, PT ;  /* 0x000000030000780c */ /* 0x000fda0003f45270 */
[----:B------:R-:W-:Y:S05]  /*20e60*/  @!P2 BRA `(.L_x_10062) ;  /* 0x000000000004a947 */ /* 0x000fea0003800000 */
[----:B------:R-:W-:Y:S01]  /*20e70*/  BPT.TRAP 0x1 ;  /* 0x000000040000795c */ /* 0x000fe20000300000 */
.L_x_10062:
        /* <DEDUP_REMOVED lines=12> */
.L_x_10180:
[----:B------:R-:W2:Y:S02]  /*20f40*/  SYNCS.PHASECHK.TRANS64.TRYWAIT P0, [R3+URZ], R0 ;  /* 0x00000000030075a7 */ /* 0x000ea4000800017f */
[----:B--2---:R-:W-:Y:S05]  /*20f50*/  @!P0 BRA `(.L_x_10064) ;  /* 0x0000002800508947 */ /* 0x004fea0003800000 */
.L_x_10181:
[----:B------:R-:W-:Y:S05]  /*20f60*/  @!P2 BRA `(.L_x_10065) ;  /* 0x000000000004a947 */ /* 0x000fea0003800000 */
[----:B------:R-:W-:Y:S01]  /*20f70*/  BPT.TRAP 0x1 ;  /* 0x000000040000795c */ /* 0x000fe20000300000 */
.L_x_10065:
[----:B--2---:R-:W-:-:S04]  /*20f80*/  VIADD R3, R9, 0x31c60 ;  /* 0x00031c6009037836 */ /* 0x004fc80000000000 */
[----:B------:R-:W-:-:S04]  /*20f90*/  IMAD R5, R18, 0x8, R3 ;  /* 0x0000000812057824 */ /* 0x000fc800078e0203 */
[----:B------:R-:W2:Y:S02]  /*20fa0*/  SYNCS.PHASECHK.TRANS64.TRYWAIT P0, [R5+URZ], R2 ;  /* 0x00000002050075a7 */ /* 0x000ea4000800017f */
[----:B--2---:R-:W-:Y:S05]  /*20fb0*/  @!P0 BRA `(.L_x_10066) ;  /* 0x00000028004c8947 */ /* 0x004fea0003800000 */
.L_x_10182:
[----:B------:R-:W-:-:S07]  /*20fc0*/  IMAD R3, R4, 0x8, R3 ;  /* 0x0000000804037824 */ /* 0x000fce00078e0203 */
.L_x_10067:
[----:B---3--:R3:W0:Y:S02]  /*20fd0*/  SYNCS.PHASECHK.TRANS64.TRYWAIT P0, [R3+URZ], R0 ;  /* 0x00000000030075a7 */ /* 0x008624000800017f */
[----:B0-----:R-:W-:Y:S05]  /*20fe0*/  @!P0 NANOSLEEP.SYNCS 0x989680 ;  /* 0x009896800000895d */ /* 0x001fea0003900000 */
[----:B------:R-:W0:Y:S02]  /*20ff0*/  @!P0 SYNCS.PHASECHK.TRANS64 P0, [R3+URZ], R0 ;  /* 0x00000000030085a7 */ /* 0x000e24000800007f */
[----:B0-----:R-:W-:Y:S05]  /*21000*/  @!P0 BRA `(.L_x_10067) ;  /* 0xfffffffc00f08947 */ /* 0x001fea000383ffff */
.L_x_9753:
[----:B------:R-:W-:Y:S05]  /*21010*/  BSYNC B9 ;  /* 0x0000000000097941 */ /* 0x000fea0003800000 */
.L_x_9750:
[----:B------:R-:W-:Y:S05]  /*21020*/  EXIT ;  /* 0x000000000000794d */ /* 0x000fea0003800000 */
.L_x_9771:
[----:B0-----:R0:W1:Y:S02]  /*21030*/  SYNCS.PHASECHK.TRANS64.TRYWAIT P5, [R20+URZ+0x31c90], R90 ;  /* 0x031c905a140075a7 */ /* 0x00106400080a017f */
[----:B-1----:R-:W-:Y:S05]  /*21040*/  @!P5 NANOSLEEP.SYNCS 0x989680 ;  /* 0x009896800000d95d */ /* 0x002fea0003900000 */
[----:B------:R-:W1:Y:S02]  /*21050*/  @!P5 SYNCS.PHASECHK.TRANS64 P5, [R20+URZ+0x31c90], R90 ;  /* 0x031c905a1400d5a7 */ /* 0x000e6400080a007f */
[----:B-1----:R-:W-:Y:S05]  /*21060*/  @!P5 BRA `(.L_x_9771) ;  /* 0xfffffffc00f0d947 */ /* 0x002fea000383ffff */
[----:B------:R-:W-:Y:S05]  /*21070*/  BRA `(.L_x_10068) ;  /* 0xfffffe24001c7947 */ /* 0x000fea000383ffff */
.L_x_9799:
[----:B0-----:R0:W1:Y:S02]  /*21080*/  SYNCS.PHASECHK.TRANS64.TRYWAIT P5, [R20+URZ+0x31c90], R90 ;  /* 0x031c905a140075a7 */ /* 0x00106400080a017f */
[----:B-1----:R-:W-:Y:S05]  /*21090*/  @!P5 NANOSLEEP.SYNCS 0x989680 ;  /* 0x009896800000d95d */ /* 0x002fea0003900000 */
[----:B------:R-:W1:Y:S02]  /*210a0*/  @!P5 SYNCS.PHASECHK.TRANS64 P5, [R20+URZ+0x31c90], R90 ;  /* 0x031c905a1400d5a7 */ /* 0x000e6400080a007f */
[----:B-1----:R-:W-:Y:S05]  /*210b0*/  @!P5 BRA `(.L_x_9799) ;  /* 0xfffffffc00f0d947 */ /* 0x002fea000383ffff */
[----:B------:R-:W-:Y:S05]  /*210c0*/  BRA `(.L_x_10069) ;  /* 0xfffffe3c00c47947 */ /* 0x000fea000383ffff */
.L_x_9812:
[----:B0-----:R0:W1:Y:S02]  /*210d0*/  SYNCS.PHASECHK.TRANS64.TRYWAIT P4, [R20+URZ+0x31c90], R90 ;  /* 0x031c905a140075a7 */ /* 0x001064000808017f */
[----:B-1----:R-:W-:Y:S05]  /*210e0*/  @!P4 NANOSLEEP.SYNCS 0x989680 ;  /* 0x009896800000c95d */ /* 0x002fea0003900000 */
[----:B------:R-:W1:Y:S02]  /*210f0*/  @!P4 SYNCS.PHASECHK.TRANS64 P4, [R20+URZ+0x31c90], R90 ;  /* 0x031c905a1400c5a7 */ /* 0x000e64000808007f */
[----:B-1----:R-:W-:Y:S05]  /*21100*/  @!P4 BRA `(.L_x_9812) ;  /* 0xfffffffc00f0c947 */ /* 0x002fea000383ffff */
[----:B------:R-:W-:Y:S05]  /*21110*/  BRA `(.L_x_10070) ;  /* 0xfffffe5800507947 */ /* 0x000fea000383ffff */
.L_x_9816:
[----:B--2---:R2:W3:Y:S02]  /*21120*/  SYNCS.PHASECHK.TRANS64.TRYWAIT P3, [R20+URZ+0x31cb0], R90 ;  /* 0x031cb05a140075a7 */ /* 0x0044e4000806017f */
[----:B---3--:R-:W-:Y:S05]  /*21130*/  @!P3 NANOSLEEP.SYNCS 0x989680 ;  /* 0x009896800000b95d */ /* 0x008fea0003900000 */
[----:B------:R-:W3:Y:S02]  /*21140*/  @!P3 SYNCS.PHASECHK.TRANS64 P3, [R20+URZ+0x31cb0], R90 ;  /* 0x031cb05a1400b5a7 */ /* 0x000ee4000806007f */
[----:B---3--:R-:W-:Y:S05]  /*21150*/  @!P3 BRA `(.L_x_9816) ;  /* 0xfffffffc00f0b947 */ /* 0x008fea000383ffff */
[----:B------:R-:W-:Y:S05]  /*21160*/  BRA `(.L_x_10071) ;  /* 0xfffffe5800e87947 */ /* 0x000fea000383ffff */
.L_x_9824:
[----:B------:R-:W-:Y:S01]  /*21170*/  BSSY B0, `(.L_x_10072) ;  /* 0x0000007000007945 */ /* 0x000fe20003800000 */
[----:B------:R-:W-:Y:S02]  /*21180*/  IMAD.MOV.U32 R12, RZ, RZ, RZ ;  /* 0x000000ffff0c7224 */ /* 0x000fe400078e00ff */
[----:B------:R-:W-:Y:S02]  /*21190*/  IMAD.MOV.U32 R11, RZ, RZ, 0x1f ;  /* 0x0000001fff0b7424 */ /* 0x000fe400078e00ff */
[----:B------:R-:W-:-:S07]  /*211a0*/  IMAD.MOV.U32 R15, RZ, RZ, -0x1 ;  /* 0xffffffffff0f7424 */ /* 0x000fce00078e00ff */
[----:B-----5:R-:W-:Y:S05]  /*211b0*/  WARPSYNC.COLLECTIVE R15, `(.L_x_10073) ;  /* 0x000000000f087348 */ /* 0x020fea0003c00000 */
[----:B------:R0:W1:Y:S02]  /*211c0*/  SHFL.IDX P6, R14, R13, R12, R11 ;  /* 0x0000000c0d0e7389 */ /* 0x00006400000c000b */
[----:B01---5:R-:W-:Y:S01]  /*211d0*/  ENDCOLLECTIVE ;  /* 0x000000000000791b */ /* 0x023fe20003800000 */
.L_x_10073:
[----:B------:R-:W-:Y:S05]  /*211e0*/  BSYNC B0 ;  /* 0x0000000000007941 */ /* 0x000fea0003800000 */
.L_x_10072:
[----:B------:R1:W-:Y:S01]  /*211f0*/  STL [R1+0x7c], R14 ;  /* 0x00007c0e01007387 */ /* 0x0003e20000100800 */
[----:B------:R-:W-:Y:S05]  /*21200*/  BRA `(.L_x_10074) ;  /* 0xfffffe6000e87947 */ /* 0x000fea000383ffff */
.L_x_9835:
[----:B------:R-:W-:Y:S01]  /*21210*/  BSSY B1, `(.L_x_10075) ;  /* 0x0000008000017945 */ /* 0x000fe20003800000 */
[----:B------:R-:W-:Y:S02]  /*21220*/  IMAD.MOV.U32 R13, RZ, RZ, R25 ;  /* 0x000000ffff0d7224 */ /* 0x000fe400078e0019 */
[----:B------:R-:W-:Y:S02]  /*21230*/  IMAD.MOV.U32 R12, RZ, RZ, RZ ;  /* 0x000000ffff0c7224 */ /* 0x000fe400078e00ff */
[----:B------:R-:W-:Y:S02]  /*21240*/  IMAD.MOV.U32 R11, RZ, RZ, 0x1e1f ;  /* 0x00001e1fff0b7424 */ /* 0x000fe400078e00ff */
[----:B------:R-:W-:-:S07]  /*21250*/  IMAD.MOV.U32 R15, RZ, RZ, -0x1 ;  /* 0xffffffffff0f7424 */ /* 0x000fce00078e00ff */
[----:B-1----:R-:W-:Y:S05]  /*21260*/  WARPSYNC.COLLECTIVE R15, `(.L_x_10076) ;  /* 0x000000000f087348 */ /* 0x002fea0003c00000 */
[----:B-1----:R0:W1:Y:S02]  /*21270*/  SHFL.IDX P6, R14, R13, R12, R11 ;  /* 0x0000000c0d0e7389 */ /* 0x00206400000c000b */
[----:B01----:R-:W-:Y:S01]  /*21280*/  ENDCOLLECTIVE ;  /* 0x000000000000791b */ /* 0x003fe20003800000 */
.L_x_10076:
[----:B------:R-:W-:Y:S05]  /*21290*/  BSYNC B1 ;  /* 0x0000000000017941 */ /* 0x000fea0003800000 */
.L_x_10075:
        /* <DEDUP_REMOVED lines=8> */
.L_x_10077:
[----:B------:R-:W-:Y:S02]  /*21320*/  IMAD.MOV.U32 R13, RZ, RZ, R27 ;  /* 0x000000ffff0d7224 */ /* 0x000fe400078e001b */
[----:B------:R-:W-:-:S07]  /*21330*/  IMAD.MOV.U32 R0, RZ, RZ, R14 ;  /* 0x000000ffff007224 */ /* 0x000fce00078e000e */
[----:B------:R-:W-:Y:S05]  /*21340*/  WARPSYNC.COLLECTIVE R15, `(.L_x_10078) ;  /* 0x000000000f087348 */ /* 0x000fea0003c00000 */
[----:B------:R0:W1:Y:S02]  /*21350*/  SHFL.IDX P6, R14, R13, R12, R11 ;  /* 0x0000000c0d0e7389 */ /* 0x00006400000c000b */
[----:B01----:R-:W-:Y:S01]  /*21360*/  ENDCOLLECTIVE ;  /* 0x000000000000791b */ /* 0x003fe20003800000 */
.L_x_10078:
[----:B------:R-:W-:Y:S02]  /*21370*/  IMAD.MOV.U32 R13, RZ, RZ, R26 ;  /* 0x000000ffff0d7224 */ /* 0x000fe400078e001a */
[----:B------:R-:W-:-:S07]  /*21380*/  IMAD.MOV.U32 R5, RZ, RZ, R14 ;  /* 0x000000ffff057224 */ /* 0x000fce00078e000e */
[----:B------:R-:W-:Y:S05]  /*21390*/  WARPSYNC.COLLECTIVE R15, `(.L_x_10079) ;  /* 0x000000000f087348 */ /* 0x000fea0003c00000 */
[----:B------:R0:W1:Y:S02]  /*213a0*/  SHFL.IDX P6, R14, R13, R12, R11 ;  /* 0x0000000c0d0e7389 */ /* 0x00006400000c000b */
[----:B01----:R-:W-:Y:S01]  /*213b0*/  ENDCOLLECTIVE ;  /* 0x000000000000791b */ /* 0x003fe20003800000 */
.L_x_10079:
[----:B------:R-:W-:Y:S01]  /*213c0*/  IMAD.MOV.U32 R4, RZ, RZ, R14 ;  /* 0x000000ffff047224 */ /* 0x000fe200078e000e */
[----:B------:R-:W-:Y:S06]  /*213d0*/  BRA `(.L_x_10080) ;  /* 0xfffffe6400f07947 */ /* 0x000fec000383ffff */
.L_x_9839:
[----:B0-----:R0:W1:Y:S02]  /*213e0*/  SYNCS.PHASECHK.TRANS64.TRYWAIT P1, [R16+URZ+0x31c00], R3 ;  /* 0x031c0003100075a7 */ /* 0x001064000802017f */
[----:B-1----:R-:W-:Y:S05]  /*213f0*/  @!P1 NANOSLEEP.SYNCS 0x989680 ;  /* 0x009896800000995d */ /* 0x002fea0003900000 */
[----:B------:R-:W1:Y:S02]  /*21400*/  @!P1 SYNCS.PHASECHK.TRANS64 P1, [R16+URZ+0x31c00], R3 ;  /* 0x031c0003100095a7 */ /* 0x000e64000802007f */
[----:B-1----:R-:W-:Y:S05]  /*21410*/  @!P1 BRA `(.L_x_9839) ;  /* 0xfffffffc00f09947 */ /* 0x002fea000383ffff */
[----:B------:R-:W-:Y:S05]  /*21420*/  BRA `(.L_x_10081) ;  /* 0xfffffe7000387947 */ /* 0x000fea000383ffff */
.L_x_9851:
        /* <DEDUP_REMOVED lines=8> */
.L_x_10083:
[----:B------:R-:W-:Y:S05]  /*214b0*/  BSYNC B1 ;  /* 0x0000000000017941 */ /* 0x000fea0003800000 */
.L_x_10082:
        /* <DEDUP_REMOVED lines=8> */
.L_x_10084:
[----:B------:R-:W-:Y:S02]  /*21540*/  IMAD.MOV.U32 R21, RZ, RZ, R3 ;  /* 0x000000ffff157224 */ /* 0x000fe400078e0003 */
[----:B------:R-:W-:Y:S02]  /*21550*/  IMAD.MOV.U32 R13, RZ, RZ, R27 ;  /* 0x000000ffff0d7224 */ /* 0x000fe400078e001b */
[----:B------:R-:W-:-:S07]  /*21560*/  IMAD.MOV.U32 R0, RZ, RZ, R14 ;  /* 0x000000ffff007224 */ /* 0x000fce00078e000e */
[----:B------:R-:W-:Y:S05]  /*21570*/  WARPSYNC.COLLECTIVE R15, `(.L_x_10085) ;  /* 0x000000000f087348 */ /* 0x000fea0003c00000 */
[----:B------:R0:W1:Y:S02]  /*21580*/  SHFL.IDX P6, R14, R13, R12, R11 ;  /* 0x0000000c0d0e7389 */ /* 0x00006400000c000b */
[----:B01----:R-:W-:Y:S01]  /*21590*/  ENDCOLLECTIVE ;  /* 0x000000000000791b */ /* 0x003fe20003800000 */
.L_x_10085:
[----:B------:R-:W-:Y:S02]  /*215a0*/  IMAD.MOV.U32 R20, RZ, RZ, R0 ;  /* 0x000000ffff147224 */ /* 0x000fe400078e0000 */
[----:B------:R-:W-:Y:S02]  /*215b0*/  IMAD.MOV.U32 R13, RZ, RZ, R26 ;  /* 0x000000ffff0d7224 */ /* 0x000fe400078e001a */
[----:B------:R-:W-:-:S07]  /*215c0*/  IMAD.MOV.U32 R5, RZ, RZ, R14 ;  /* 0x000000ffff057224 */ /* 0x000fce00078e000e */
[----:B------:R-:W-:Y:S05]  /*215d0*/  WARPSYNC.COLLECTIVE R15, `(.L_x_10086) ;  /* 0x000000000f087348 */ /* 0x000fea0003c00000 */
[----:B------:R0:W1:Y:S02]  /*215e0*/  SHFL.IDX P6, R14, R13, R12, R11 ;  /* 0x0000000c0d0e7389 */ /* 0x00006400000c000b */
[----:B01----:R-:W-:Y:S01]  /*215f0*/  ENDCOLLECTIVE ;  /* 0x000000000000791b */ /* 0x003fe20003800000 */
.L_x_10086:
[----:B------:R-:W-:Y:S05]  /*21600*/  BRA `(.L_x_10087) ;  /* 0xfffffe8000e47947 */ /* 0x000fea000383ffff */
.L_x_9855:
[----:B0-----:R0:W1:Y:S02]  /*21610*/  SYNCS.PHASECHK.TRANS64.TRYWAIT P1, [R16+URZ+0x31c00], R3 ;  /* 0x031c0003100075a7 */ /* 0x001064000802017f */
[----:B-1----:R-:W-:Y:S05]  /*21620*/  @!P1 NANOSLEEP.SYNCS 0x989680 ;  /* 0x009896800000995d */ /* 0x002fea0003900000 */
[----:B------:R-:W1:Y:S02]  /*21630*/  @!P1 SYNCS.PHASECHK.TRANS64 P1, [R16+URZ+0x31c00], R3 ;  /* 0x031c0003100095a7 */ /* 0x000e64000802007f */
[----:B-1----:R-:W-:Y:S05]  /*21640*/  @!P1 BRA `(.L_x_9855) ;  /* 0xfffffffc00f09947 */ /* 0x002fea000383ffff */
[----:B------:R-:W-:Y:S05]  /*21650*/  BRA `(.L_x_10088) ;  /* 0xfffffe8800ac7947 */ /* 0x000fea000383ffff */
.L_x_9863:
[----:B--2---:R2:W4:Y:S02]  /*21660*/  SYNCS.PHASECHK.TRANS64.TRYWAIT P1, [R0+URZ+0x31c30], R5 ;  /* 0x031c3005000075a7 */ /* 0x004524000802017f */
[----:B----4-:R-:W-:Y:S05]  /*21670*/  @!P1 NANOSLEEP.SYNCS 0x989680 ;  /* 0x009896800000995d */ /* 0x010fea0003900000 */
[----:B------:R-:W4:Y:S02]  /*21680*/  @!P1 SYNCS.PHASECHK.TRANS64 P1, [R0+URZ+0x31c30], R5 ;  /* 0x031c3005000095a7 */ /* 0x000f24000802007f */
[----:B----4-:R-:W-:Y:S05]  /*21690*/  @!P1 BRA `(.L_x_9863) ;  /* 0xfffffffc00f09947 */ /* 0x010fea000383ffff */
[----:B------:R-:W-:Y:S05]  /*216a0*/  BRA `(.L_x_9862) ;  /* 0xfffffea000a47947 */ /* 0x000fea000383ffff */
.L_x_9869:
[----:B-1----:R1:W2:Y:S02]  /*216b0*/  SYNCS.PHASECHK.TRANS64.TRYWAIT P3, [R14+URZ+0x31c30], R15 ;  /* 0x031c300f0e0075a7 */ /* 0x0022a4000806017f */
[----:B--2---:R-:W-:Y:S05]  /*216c0*/  @!P3 NANOSLEEP.SYNCS 0x989680 ;  /* 0x009896800000b95d */ /* 0x004fea0003900000 */
[----:B------:R-:W2:Y:S02]  /*216d0*/  @!P3 SYNCS.PHASECHK.TRANS64 P3, [R14+URZ+0x31c30], R15 ;  /* 0x031c300f0e00b5a7 */ /* 0x000ea4000806007f */
[----:B--2---:R-:W-:Y:S05]  /*216e0*/  @!P3 BRA `(.L_x_9869) ;  /* 0xfffffffc00f0b947 */ /* 0x004fea000383ffff */
[----:B------:R-:W-:Y:S05]  /*216f0*/  BRA `(.L_x_9868) ;  /* 0xfffffeec00907947 */ /* 0x000fea000383ffff */
.L_x_9873:
[----:B-1----:R1:W2:Y:S02]  /*21700*/  SYNCS.PHASECHK.TRANS64.TRYWAIT P2, [R15+URZ+0x31c50], R14 ;  /* 0x031c500e0f0075a7 */ /* 0x0022a4000804017f */
[----:B--2---:R-:W-:Y:S05]  /*21710*/  @!P2 NANOSLEEP.SYNCS 0x989680 ;  /* 0x009896800000a95d */ /* 0x004fea0003900000 */
[----:B------:R-:W2:Y:S02]  /*21720*/  @!P2 SYNCS.PHASECHK.TRANS64 P2, [R15+URZ+0x31c50], R14 ;  /* 0x031c500e0f00a5a7 */ /* 0x000ea4000804007f */
[----:B--2---:R-:W-:Y:S05]  /*21730*/  @!P2 BRA `(.L_x_9873) ;  /* 0xfffffffc00f0a947 */ /* 0x004fea000383ffff */
[----:B------:R-:W-:Y:S05]  /*21740*/  BRA `(.L_x_9870) ;  /* 0xffffff1400107947 */ /* 0x000fea000383ffff */
.L_x_9878:
[----:B--2---:R2:W3:Y:S02]  /*21750*/  SYNCS.PHASECHK.TRANS64.TRYWAIT P0, [R0+URZ+0x31c50], R3 ;  /* 0x031c5003000075a7 */ /* 0x0044e4000800017f */
[----:B---3--:R-:W-:Y:S05]  /*21760*/  @!P0 NANOSLEEP.SYNCS 0x989680 ;  /* 0x009896800000895d */ /* 0x008fea0003900000 */
[----:B------:R-:W3:Y:S02]  /*21770*/  @!P0 SYNCS.PHASECHK.TRANS64 P0, [R0+URZ+0x31c50], R3 ;  /* 0x031c5003000085a7 */ /* 0x000ee4000800007f */
[----:B---3--:R-:W-:Y:S05]  /*21780*/  @!P0 BRA `(.L_x_9878) ;  /* 0xfffffffc00f08947 */ /* 0x008fea000383ffff */
[----:B------:R-:W-:Y:S05]  /*21790*/  BRA `(.L_x_9877) ;  /* 0xffffff40004c7947 */ /* 0x000fea000383ffff */
.L_x_9883:
[----:B------:R-:W-:Y:S02]  /*217a0*/  IMAD.MOV.U32 R13, RZ, RZ, R2 ;  /* 0x000000ffff0d7224 */ /* 0x000fe400078e0002 */
[----:B------:R-:W-:Y:S02]  /*217b0*/  IMAD.MOV.U32 R12, RZ, RZ, RZ ;  /* 0x000000ffff0c7224 */ /* 0x000fe400078e00ff */
[----:B------:R-:W-:Y:S02]  /*217c0*/  IMAD.MOV.U32 R11, RZ, RZ, 0x1c1f ;  /* 0x00001c1fff0b7424 */ /* 0x000fe400078e00ff */
[----:B------:R-:W-:-:S07]  /*217d0*/  IMAD.MOV.U32 R15, RZ, RZ, -0x1 ;  /* 0xffffffffff0f7424 */ /* 0x000fce00078e00ff */
[----:B-----5:R-:W-:Y:S05]  /*217e0*/  WARPSYNC.COLLECTIVE R15, `(.L_x_10089) ;  /* 0x000000000f087348 */ /* 0x020fea0003c00000 */
[----:B------:R0:W1:Y:S02]  /*217f0*/  SHFL.IDX P6, R14, R13, R12, R11 ;  /* 0x0000000c0d0e7389 */ /* 0x00006400000c000b */
[----:B01---5:R-:W-:Y:S01]  /*21800*/  ENDCOLLECTIVE ;  /* 0x000000000000791b */ /* 0x023fe20003800000 */
.L_x_10089:
[----:B------:R-:W-:Y:S02]  /*21810*/  IMAD.MOV.U32 R13, RZ, RZ, R0 ;  /* 0x000000ffff0d7224 */ /* 0x000fe400078e0000 */
[----:B------:R-:W-:-:S07]  /*21820*/  IMAD.MOV.U32 R3, RZ, RZ, R14 ;  /* 0x000000ffff037224 */ /* 0x000fce00078e000e */
[----:B------:R-:W-:Y:S05]  /*21830*/  WARPSYNC.COLLECTIVE R15, `(.L_x_10090) ;  /* 0x000000000f087348 */ /* 0x000fea0003c00000 */
[----:B------:R0:W1:Y:S02]  /*21840*/  SHFL.IDX P6, R14, R13, R12, R11 ;  /* 0x0000000c0d0e7389 */ /* 0x00006400000c000b */
[----:B01----:R-:W-:Y:S01]  /*21850*/  ENDCOLLECTIVE ;  /* 0x000000000000791b */ /* 0x003fe20003800000 */
.L_x_10090:
[----:B------:R-:W-:Y:S05]  /*21860*/  BRA `(.L_x_10091) ;  /* 0xffffff5c00507947 */ /* 0x000fea000383ffff */
.L_x_9886:
[----:B------:R-:W-:Y:S01]  /*21870*/  BSSY B1, `(.L_x_10092) ;  /* 0x0000008000017945 */ /* 0x000fe20003800000 */
[----:B---3--:R-:W-:Y:S02]  /*21880*/  IMAD.MOV.U32 R13, RZ, RZ, R2 ;  /* 0x000000ffff0d7224 */ /* 0x008fe400078e0002 */
[----:B------:R-:W-:Y:S02]  /*21890*/  IMAD.MOV.U32 R12, RZ, RZ, 0x1 ;  /* 0x00000001ff0c7424 */ /* 0x000fe400078e00ff */
[----:B------:R-:W-:Y:S02]  /*218a0*/  IMAD.MOV.U32 R11, RZ, RZ, 0x1c1f ;  /* 0x00001c1fff0b7424 */ /* 0x000fe400078e00ff */
[----:B------:R-:W-:-:S07]  /*218b0*/  IMAD.MOV.U32 R15, RZ, RZ, -0x1 ;  /* 0xffffffffff0f7424 */ /* 0x000fce00078e00ff */
[----:B012--5:R-:W-:Y:S05]  /*218c0*/  WARPSYNC.COLLECTIVE R15, `(.L_x_10093) ;  /* 0x000000000f087348 */ /* 0x027fea0003c00000 */
[----:B--2---:R2:W3:Y:S02]  /*218d0*/  SHFL.IDX P6, R14, R13, R12, R11 ;  /* 0x0000000c0d0e7389 */ /* 0x0044e400000c000b */
[----:B0123-5:R-:W-:Y:S01]  /*218e0*/  ENDCOLLECTIVE ;  /* 0x000000000000791b */ /* 0x02ffe20003800000 */
.L_x_10093:
[----:B------:R-:W-:Y:S05]  /*218f0*/  BSYNC B1 ;  /* 0x0000000000017941 */ /* 0x000fea0003800000 */
.L_x_10092:
        /* <DEDUP_REMOVED lines=8> */
.L_x_10094:
[----:B------:R-:W-:Y:S05]  /*21980*/  BRA `(.L_x_10095) ;  /* 0xffffff5c00607947 */ /* 0x000fea000383ffff */
.L_x_9888:
[----:B------:R-:W-:Y:S02]  /*21990*/  IMAD.MOV.U32 R13, RZ, RZ, R2 ;  /* 0x000000ffff0d7224 */ /* 0x000fe400078e0002 */
[----:B------:R-:W-:Y:S02]  /*219a0*/  IMAD.MOV.U32 R12, RZ, RZ, RZ ;  /* 0x000000ffff0c7224 */ /* 0x000fe400078e00ff */
[----:B------:R-:W-:Y:S02]  /*219b0*/  IMAD.MOV.U32 R11, RZ, RZ, 0x1c1f ;  /* 0x00001c1fff0b7424 */ /* 0x000fe400078e00ff */
[----:B------:R-:W-:-:S07]  /*219c0*/  IMAD.MOV.U32 R15, RZ, RZ, -0x1 ;  /* 0xffffffffff0f7424 */ /* 0x000fce00078e00ff */
[----:B------:R-:W-:Y:S05]  /*219d0*/  WARPSYNC.COLLECTIVE R15, `(.L_x_10096) ;  /* 0x000000000f087348 */ /* 0x000fea0003c00000 */
[----:B------:R0:W1:Y:S02]  /*219e0*/  SHFL.IDX P6, R14, R13, R12, R11 ;  /* 0x0000000c0d0e7389 */ /* 0x00006400000c000b */
[----:B01----:R-:W-:Y:S01]  /*219f0*/  ENDCOLLECTIVE ;  /* 0x000000000000791b */ /* 0x003fe20003800000 */
.L_x_10096:
[----:B------:R-:W-:Y:S02]  /*21a00*/  IMAD.MOV.U32 R13, RZ, RZ, R0 ;  /* 0x000000ffff0d7224 */ /* 0x000fe400078e0000 */
[----:B------:R-:W-:-:S07]  /*21a10*/  IMAD.MOV.U32 R3, RZ, RZ, R14 ;  /* 0x000000ffff037224 */ /* 0x000fce00078e000e */
[----:B------:R-:W-:Y:S05]  /*21a20*/  WARPSYNC.COLLECTIVE R15, `(.L_x_10097) ;  /* 0x000000000f087348 */ /* 0x000fea0003c00000 */
[----:B------:R0:W1:Y:S02]  /*21a30*/  SHFL.IDX P6, R14, R13, R12, R11 ;  /* 0x0000000c0d0e7389 */ /* 0x00006400000c000b */
[----:B01----:R-:W-:Y:S01]  /*21a40*/  ENDCOLLECTIVE ;  /* 0x000000000000791b */ /* 0x003fe20003800000 */
.L_x_10097:
[----:B------:R-:W-:Y:S05]  /*21a50*/  BRA `(.L_x_10098) ;  /* 0xffffff60002c7947 */ /* 0x000fea000383ffff */
.L_x_9891:
[----:B------:R-:W-:Y:S01]  /*21a60*/  BSSY B1, `(.L_x_10099) ;  /* 0x0000008000017945 */ /* 0x000fe20003800000 */
[----:B---3--:R-:W-:Y:S02]  /*21a70*/  IMAD.MOV.U32 R13, RZ, RZ, R2 ;  /* 0x000000ffff0d7224 */ /* 0x008fe400078e0002 */
[----:B------:R-:W-:Y:S02]  /*21a80*/  IMAD.MOV.U32 R12, RZ, RZ, 0x1 ;  /* 0x00000001ff0c7424 */ /* 0x000fe400078e00ff */
[----:B------:R-:W-:Y:S02]  /*21a90*/  IMAD.MOV.U32 R11, RZ, RZ, 0x1c1f ;  /* 0x00001c1fff0b7424 */ /* 0x000fe400078e00ff */
[----:B------:R-:W-:-:S07]  /*21aa0*/  IMAD.MOV.U32 R15, RZ, RZ, -0x1 ;  /* 0xffffffffff0f7424 */ /* 0x000fce00078e00ff */
[----:B012---:R-:W-:Y:S05]  /*21ab0*/  WARPSYNC.COLLECTIVE R15, `(.L_x_10100) ;  /* 0x000000000f087348 */ /* 0x007fea0003c00000 */
[----:B--2---:R2:W3:Y:S02]  /*21ac0*/  SHFL.IDX P6, R14, R13, R12, R11 ;  /* 0x0000000c0d0e7389 */ /* 0x0044e400000c000b */
[----:B0123--:R-:W-:Y:S01]  /*21ad0*/  ENDCOLLECTIVE ;  /* 0x000000000000791b */ /* 0x00ffe20003800000 */
.L_x_10100:
[----:B------:R-:W-:Y:S05]  /*21ae0*/  BSYNC B1 ;  /* 0x0000000000017941 */ /* 0x000fea0003800000 */
.L_x_10099:
        /* <DEDUP_REMOVED lines=8> */
.L_x_10101:
[----:B------:R-:W-:Y:S05]  /*21b70*/  BRA `(.L_x_10102) ;  /* 0xffffff6400247947 */ /* 0x000fea000383ffff */
.L_x_9895:
[----:B------:R-:W-:Y:S02]  /*21b80*/  IMAD.MOV.U32 R13, RZ, RZ, R2 ;  /* 0x000000ffff0d7224 */ /* 0x000fe400078e0002 */
[----:B------:R-:W-:Y:S02]  /*21b90*/  IMAD.MOV.U32 R12, RZ, RZ, RZ ;  /* 0x000000ffff0c7224 */ /* 0x000fe400078e00ff */
[----:B------:R-:W-:Y:S02]  /*21ba0*/  IMAD.MOV.U32 R11, RZ, RZ, 0x1c1f ;  /* 0x00001c1fff0b7424 */ /* 0x000fe400078e00ff */
[----:B------:R-:W-:-:S07]  /*21bb0*/  IMAD.MOV.U32 R15, RZ, RZ, -0x1 ;  /* 0xffffffffff0f7424 */ /* 0x000fce00078e00ff */
[----:B-1----:R-:W-:Y:S05]  /*21bc0*/  WARPSYNC.COLLECTIVE R15, `(.L_x_10103) ;  /* 0x000000000f087348 */ /* 0x002fea0003c00000 */
[----:B------:R0:W2:Y:S02]  /*21bd0*/  SHFL.IDX P6, R14, R13, R12, R11 ;  /* 0x0000000c0d0e7389 */ /* 0x0000a400000c000b */
[----:B012---:R-:W-:Y:S01]  /*21be0*/  ENDCOLLECTIVE ;  /* 0x000000000000791b */ /* 0x007fe20003800000 */
.L_x_10103:
[----:B------:R-:W-:Y:S02]  /*21bf0*/  IMAD.MOV.U32 R13, RZ, RZ, R0 ;  /* 0x000000ffff0d7224 */ /* 0x000fe400078e0000 */
[----:B------:R-:W-:-:S07]  /*21c00*/  IMAD.MOV.U32 R3, RZ, RZ, R14 ;  /* 0x000000ffff037224 */ /* 0x000fce00078e000e */
[----:B------:R-:W-:Y:S05]  /*21c10*/  WARPSYNC.COLLECTIVE R15, `(.L_x_10104) ;  /* 0x000000000f087348 */ /* 0x000fea0003c00000 */
[----:B------:R0:W1:Y:S02]  /*21c20*/  SHFL.IDX P6, R14, R13, R12, R11 ;  /* 0x0000000c0d0e7389 */ /* 0x00006400000c000b */
[----:B01----:R-:W-:Y:S01]  /*21c30*/  ENDCOLLECTIVE ;  /* 0x000000000000791b */ /* 0x003fe20003800000 */
.L_x_10104:
[----:B------:R-:W-:Y:S05]  /*21c40*/  BRA `(.L_x_10105) ;  /* 0xffffff7000687947 */ /* 0x000fea000383ffff */
.L_x_9898:
[----:B------:R-:W-:Y:S01]  /*21c50*/  BSSY B1, `(.L_x_10106) ;  /* 0x0000008000017945 */ /* 0x000fe20003800000 */
[----:B----4-:R-:W-:Y:S02]  /*21c60*/  IMAD.MOV.U32 R13, RZ, RZ, R2 ;  /* 0x000000ffff0d7224 */ /* 0x010fe400078e0002 */
[----:B------:R-:W-:Y:S02]  /*21c70*/  IMAD.MOV.U32 R12, RZ, RZ, 0x1 ;  /* 0x00000001ff0c7424 */ /* 0x000fe400078e00ff */
[----:B------:R-:W-:Y:S02]  /*21c80*/  IMAD.MOV.U32 R11, RZ, RZ, 0x1c1f ;  /* 0x00001c1fff0b7424 */ /* 0x000fe400078e00ff */
[----:B------:R-:W-:-:S07]  /*21c90*/  IMAD.MOV.U32 R15, RZ, RZ, -0x1 ;  /* 0xffffffffff0f7424 */ /* 0x000fce00078e00ff */
[----:B0123--:R-:W-:Y:S05]  /*21ca0*/  WARPSYNC.COLLECTIVE R15, `(.L_x_10107) ;  /* 0x000000000f087348 */ /* 0x00ffea0003c00000 */
[----:B---3--:R3:W4:Y:S02]  /*21cb0*/  SHFL.IDX P6, R14, R13, R12, R11 ;  /* 0x0000000c0d0e7389 */ /* 0x00872400000c000b */
[----:B01234-:R-:W-:Y:S01]  /*21cc0*/  ENDCOLLECTIVE ;  /* 0x000000000000791b */ /* 0x01ffe20003800000 */
.L_x_10107:
[----:B------:R-:W-:Y:S05]  /*21cd0*/  BSYNC B1 ;  /* 0x0000000000017941 */ /* 0x000fea0003800000 */
.L_x_10106:
        /* <DEDUP_REMOVED lines=8> */
.L_x_10108:
[----:B------:R-:W-:Y:S05]  /*21d60*/  BRA `(.L_x_10109) ;  /* 0xffffff70007c7947 */ /* 0x000fea000383ffff */
.L_x_9915:
[----:B------:R-:W2:Y:S01]  /*21d70*/  S2R R7, SR_TID.X ;  /* 0x0000000000077919 */ /* 0x000ea20000002100 */
[----:B------:R-:W-:Y:S01]  /*21d80*/  BSSY B1, `(.L_x_10110) ;  /* 0x000000a000017945 */ /* 0x000fe20003800000 */
[----:B-1----:R-:W-:Y:S02]  /*21d90*/  IMAD.MOV.U32 R12, RZ, RZ, RZ ;  /* 0x000000ffff0c7224 */ /* 0x002fe400078e00ff */
[----:B0-----:R-:W-:Y:S02]  /*21da0*/  IMAD.MOV.U32 R11, RZ, RZ, 0x1f ;  /* 0x0000001fff0b7424 */ /* 0x001fe400078e00ff */
[----:B------:R-:W-:Y:S01]  /*21db0*/  IMAD.MOV.U32 R15, RZ, RZ, -0x1 ;  /* 0xffffffffff0f7424 */ /* 0x000fe200078e00ff */
[----:B--2---:R-:W-:-:S04]  /*21dc0*/  SHF.R.U32.HI R7, RZ, 0x5, R7 ;  /* 0x00000005ff077819 */ /* 0x004fc80000011607 */
[----:B------:R-:W-:-:S05]  /*21dd0*/  LOP3.LUT R7, R7, 0x3, RZ, 0xc0, !PT ;  /* 0x0000000307077812 */ /* 0x000fca00078ec0ff */
[----:B------:R-:W-:-:S07]  /*21de0*/  IMAD.MOV.U32 R13, RZ, RZ, R7 ;  /* 0x000000ffff0d7224 */ /* 0x000fce00078e0007 */
[----:B------:R-:W-:Y:S05]  /*21df0*/  WARPSYNC.COLLECTIVE R15, `(.L_x_10111) ;  /* 0x000000000f087348 */ /* 0x000fea0003c00000 */
[----:B------:R0:W1:Y:S02]  /*21e00*/  SHFL.IDX P6, R14, R13, R12, R11 ;  /* 0x0000000c0d0e7389 */ /* 0x00006400000c000b */
[----:B01----:R-:W-:Y:S01]  /*21e10*/  ENDCOLLECTIVE ;  /* 0x000000000000791b */ /* 0x003fe20003800000 */
.L_x_10111:
[----:B------:R-:W-:Y:S05]  /*21e20*/  BSYNC B1 ;  /* 0x0000000000017941 */ /* 0x000fea0003800000 */
.L_x_10110:
[----:B------:R-:W-:Y:S05]  /*21e30*/  BRA `(.L_x_10112) ;  /* 0xffffff8800987947 */ /* 0x000fea000383ffff */
.L_x_9917:
[----:B------:R-:W-:Y:S01]  /*21e40*/  BSSY B1, `(.L_x_10113) ;  /* 0x0000006000017945 */ /* 0x000fe20003800000 */
[----:B------:R-:W-:-:S07]  /*21e50*/  IMAD.MOV.U32 R15, RZ, RZ, -0x1 ;  /* 0xffffffffff0f7424 */ /* 0x000fce00078e00ff */
[----:B012---:R-:W-:Y:S05]  /*21e60*/  WARPSYNC.COLLECTIVE R15, `(.L_x_10114) ;  /* 0x000000000f0c7348 */ /* 0x007fea0003c00000 */
[----:B------:R-:W-:Y:S02]  /*21e70*/  ELECT P6, UR62, PT ;  /* 0x00000000003e782f */ /* 0x000fe400038c0000 */
[----:B------:R-:W-:Y:S01]  /*21e80*/  MOV R14, UR62 ;  /* 0x0000003e000e7c02 */ /* 0x000fe20008000f00 */
[----:B012---:R-:W-:Y:S10]  /*21e90*/  ENDCOLLECTIVE ;  /* 0x000000000000791b */ /* 0x007ff40003800000 */
.L_x_10114:
[----:B------:R-:W-:Y:S05]  /*21ea0*/  BSYNC B1 ;  /* 0x0000000000017941 */ /* 0x000fea0003800000 */
.L_x_10113:
[----:B------:R-:W-:Y:S01]  /*21eb0*/  PLOP3.LUT P2, PT, P6, PT, PT, 0x80, 0x0 ;  /* 0x000000000000781c */ /* 0x000fe2000374f070 */
[----:B------:R-:W-:-:S12]  /*21ec0*/  BRA `(.L_x_9916) ;  /* 0xffffff88008c7947 */ /* 0x000fd8000383ffff */
.L_x_9919:
[----:B--2---:R2:W3:Y:S02]  /*21ed0*/  SYNCS.PHASECHK.TRANS64.TRYWAIT P0, [R16+URZ+0x31c20], R6 ;  /* 0x031c2006100075a7 */ /* 0x0044e4000800017f */
[----:B---3--:R-:W-:Y:S05]  /*21ee0*/  @!P0 NANOSLEEP.SYNCS 0x989680 ;  /* 0x009896800000895d */ /* 0x008fea0003900000 */
[----:B------:R-:W3:Y:S02]  /*21ef0*/  @!P0 SYNCS.PHASECHK.TRANS64 P0, [R16+URZ+0x31c20], R6 ;  /* 0x031c2006100085a7 */ /* 0x000ee4000800007f */
[----:B---3--:R-:W-:Y:S05]  /*21f00*/  @!P0 BRA `(.L_x_9919) ;  /* 0xfffffffc00f08947 */ /* 0x008fea000383ffff */
[----:B------:R-:W-:Y:S05]  /*21f10*/  BRA `(.L_x_10115) ;  /* 0xffffff88009c7947 */ /* 0x000fea000383ffff */
.L_x_9923:
[----:B0-----:R0:W3:Y:S02]  /*21f20*/  SYNCS.PHASECHK.TRANS64.TRYWAIT P0, [R9+URZ+0x31ca0], R11 ;  /* 0x031ca00b090075a7 */ /* 0x0010e4000800017f */
[----:B---3--:R-:W-:Y:S05]  /*21f30*/  @!P0 NANOSLEEP.SYNCS 0x989680 ;  /* 0x009896800000895d */ /* 0x008fea0003900000 */
[----:B------:R-:W3:Y:S02]  /*21f40*/  @!P0 SYNCS.PHASECHK.TRANS64 P0, [R9+URZ+0x31ca0], R11 ;  /* 0x031ca00b090085a7 */ /* 0x000ee4000800007f */
[----:B---3--:R-:W-:Y:S05]  /*21f50*/  @!P0 BRA `(.L_x_9923) ;  /* 0xfffffffc00f08947 */ /* 0x008fea000383ffff */
[----:B------:R-:W-:Y:S05]  /*21f60*/  BRA `(.L_x_10116) ;  /* 0xffffff8800bc7947 */ /* 0x000fea000383ffff */
.L_x_9930:
[----:B-1----:R1:W2:Y:S02]  /*21f70*/  SYNCS.PHASECHK.TRANS64.TRYWAIT P0, [R9+URZ+0x31cc0], R11 ;  /* 0x031cc00b090075a7 */ /* 0x0022a4000800017f */
[----:B--2---:R-:W-:Y:S05]  /*21f80*/  @!P0 NANOSLEEP.SYNCS 0x989680 ;  /* 0x009896800000895d */ /* 0x004fea0003900000 */
[----:B------:R-:W2:Y:S02]  /*21f90*/  @!P0 SYNCS.PHASECHK.TRANS64 P0, [R9+URZ+0x31cc0], R11 ;  /* 0x031cc00b090085a7 */ /* 0x000ea4000800007f */
[----:B--2---:R-:W-:Y:S05]  /*21fa0*/  @!P0 BRA `(.L_x_9930) ;  /* 0xfffffffc00f08947 */ /* 0x004fea000383ffff */
[----:B------:R-:W-:Y:S05]  /*21fb0*/  BRA `(.L_x_10117) ;  /* 0xffffff8c00b47947 */ /* 0x000fea000383ffff */
.L_x_9939:
[----:B--2---:R2:W3:Y:S02]  /*21fc0*/  SYNCS.PHASECHK.TRANS64.TRYWAIT P0, [R9+URZ+0x31ca0], R8 ;  /* 0x031ca008090075a7 */ /* 0x0044e4000800017f */
[----:B---3--:R-:W-:Y:S05]  /*21fd0*/  @!P0 NANOSLEEP.SYNCS 0x989680 ;  /* 0x009896800000895d */ /* 0x008fea0003900000 */
[----:B------:R-:W3:Y:S02]  /*21fe0*/  @!P0 SYNCS.PHASECHK.TRANS64 P0, [R9+URZ+0x31ca0], R8 ;  /* 0x031ca008090085a7 */ /* 0x000ee4000800007f */
[----:B---3--:R-:W-:Y:S05]  /*21ff0*/  @!P0 BRA `(.L_x_9939) ;  /* 0xfffffffc00f08947 */ /* 0x008fea000383ffff */
[----:B------:R-:W-:Y:S05]  /*22000*/  BRA `(.L_x_10118) ;  /* 0xffffff9000ec7947 */ /* 0x000fea000383ffff */
.L_x_9946:
[----:B0-----:R0:W3:Y:S02]  /*22010*/  SYNCS.PHASECHK.TRANS64.TRYWAIT P0, [R9+URZ+0x31cc0], R8 ;  /* 0x031cc008090075a7 */ /* 0x0010e4000800017f */
[----:B---3--:R-:W-:Y:S05]  /*22020*/  @!P0 NANOSLEEP.SYNCS 0x989680 ;  /* 0x009896800000895d */ /* 0x008fea0003900000 */
[----:B------:R-:W3:Y:S02]  /*22030*/  @!P0 SYNCS.PHASECHK.TRANS64 P0, [R9+URZ+0x31cc0], R8 ;  /* 0x031cc008090085a7 */ /* 0x000ee4000800007f */
[----:B---3--:R-:W-:Y:S05]  /*22040*/  @!P0 BRA `(.L_x_9946) ;  /* 0xfffffffc00f08947 */ /* 0x008fea000383ffff */
[----:B------:R-:W-:Y:S05]  /*22050*/  BRA `(.L_x_10119) ;  /* 0xffffff9400ec7947 */ /* 0x000fea000383ffff */
.L_x_9963:
[----:B------:R-:W4:Y:S01]  /*22060*/  S2R R20, SR_TID.X ;  /* 0x0000000000147919 */ /* 0x000f220000002100 */
[----:B------:R-:W-:Y:S01]  /*22070*/  BSSY B0, `(.L_x_10120) ;  /* 0x000000a000007945 */ /* 0x000fe20003800000 */
[----:B-1----:R-:W-:Y:S02]  /*22080*/  IMAD.MOV.U32 R12, RZ, RZ, RZ ;  /* 0x000000ffff0c7224 */ /* 0x002fe400078e00ff */
[----:B0-----:R-:W-:Y:S02]  /*22090*/  IMAD.MOV.U32 R11, RZ, RZ, 0x1f ;  /* 0x0000001fff0b7424 */ /* 0x001fe400078e00ff */
[----:B------:R-:W-:Y:S01]  /*220a0*/  IMAD.MOV.U32 R15, RZ, RZ, -0x1 ;  /* 0xffffffffff0f7424 */ /* 0x000fe200078e00ff */
[----:B----4-:R-:W-:-:S04]  /*220b0*/  SHF.R.U32.HI R20, RZ, 0x5, R20 ;  /* 0x00000005ff147819 */ /* 0x010fc80000011614 */
[----:B------:R-:W-:-:S05]  /*220c0*/  LOP3.LUT R20, R20, 0x3, RZ, 0xc0, !PT ;  /* 0x0000000314147812 */ /* 0x000fca00078ec0ff */
[----:B------:R-:W-:-:S07]  /*220d0*/  IMAD.MOV.U32 R13, RZ, RZ, R20 ;  /* 0x000000ffff0d7224 */ /* 0x000fce00078e0014 */
[----:B--23--:R-:W-:Y:S05]  /*220e0*/  WARPSYNC.COLLECTIVE R15, `(.L_x_10121) ;  /* 0x000000000f087348 */ /* 0x00cfea0003c00000 */
[----:B------:R0:W1:Y:S02]  /*220f0*/  SHFL.IDX P6, R14, R13, R12, R11 ;  /* 0x0000000c0d0e7389 */ /* 0x00006400000c000b */
[----:B0123--:R-:W-:Y:S01]  /*22100*/  ENDCOLLECTIVE ;  /* 0x000000000000791b */ /* 0x00ffe20003800000 */
.L_x_10121:
[----:B------:R-:W-:Y:S05]  /*22110*/  BSYNC B0 ;  /* 0x0000000000007941 */ /* 0x000fea0003800000 */
.L_x_10120:
[----:B------:R-:W-:Y:S05]  /*22120*/  BRA `(.L_x_10122) ;  /* 0xffffffa400107947 */ /* 0x000fea000383ffff */
.L_x_9965:
[----:B------:R-:W-:Y:S01]  /*22130*/  BSSY B0, `(.L_x_10123) ;  /* 0x0000006000007945 */ /* 0x000fe20003800000 */
[----:B------:R-:W-:-:S07]  /*22140*/  IMAD.MOV.U32 R15, RZ, RZ, -0x1 ;  /* 0xffffffffff0f7424 */ /* 0x000fce00078e00ff */
[----:B-1234-:R-:W-:Y:S05]  /*22150*/  WARPSYNC.COLLECTIVE R15, `(.L_x_10124) ;  /* 0x000000000f0c7348 */ /* 0x01efea0003c00000 */
[----:B------:R-:W-:Y:S02]  /*22160*/  ELECT P6, UR62, PT ;  /* 0x00000000003e782f */ /* 0x000fe400038c0000 */
[----:B------:R-:W-:Y:S01]  /*22170*/  MOV R14, UR62 ;  /* 0x0000003e000e7c02 */ /* 0x000fe20008000f00 */
[----:B-1234-:R-:W-:Y:S10]  /*22180*/  ENDCOLLECTIVE ;  /* 0x000000000000791b */ /* 0x01eff40003800000 */
.L_x_10124:
[----:B------:R-:W-:Y:S05]  /*22190*/  BSYNC B0 ;  /* 0x0000000000007941 */ /* 0x000fea0003800000 */
.L_x_10123:
[----:B------:R-:W-:Y:S05]  /*221a0*/  BRA `(.L_x_10125) ;  /* 0xffffffa400107947 */ /* 0x000fea000383ffff */
.L_x_9967:
[----:B0-----:R0:W4:Y:S02]  /*221b0*/  SYNCS.PHASECHK.TRANS64.TRYWAIT P0, [R0+URZ+0x31c40], R2 ;  /* 0x031c4002000075a7 */ /* 0x001124000800017f */
[----:B----4-:R-:W-:Y:S05]  /*221c0*/  @!P0 NANOSLEEP.SYNCS 0x989680 ;  /* 0x009896800000895d */ /* 0x010fea0003900000 */
[----:B------:R-:W4:Y:S02]  /*221d0*/  @!P0 SYNCS.PHASECHK.TRANS64 P0, [R0+URZ+0x31c40], R2 ;  /* 0x031c4002000085a7 */ /* 0x000f24000800007f */
[----:B----4-:R-:W-:Y:S05]  /*221e0*/  @!P0 BRA `(.L_x_9967) ;  /* 0xfffffffc00f08947 */ /* 0x010fea000383ffff */
[----:B------:R-:W-:Y:S05]  /*221f0*/  BRA `(.L_x_10126) ;  /* 0xffffffa400647947 */ /* 0x000fea000383ffff */
.L_x_9971:
[----:B------:R-:W2:Y:S04]  /*22200*/  LDL.LU R11, [R1+0x44] ;  /* 0x00004400010b7983 */ /* 0x000ea80000300800 */
[----:B------:R0:W5:Y:S01]  /*22210*/  LDL R9, [R1+0x14] ;  /* 0x0000140001097983 */ /* 0x0001620000100800 */
[----:B------:R-:W-:Y:S02]  /*22220*/  IMAD.MOV.U32 R13, RZ, RZ, R0 ;  /* 0x000000ffff0d7224 */ /* 0x000fe400078e0000 */
[----:B------:R-:W-:Y:S02]  /*22230*/  IMAD.MOV.U32 R12, RZ, RZ, RZ ;  /* 0x000000ffff0c7224 */ /* 0x000fe400078e00ff */
[----:B------:R-:W-:Y:S02]  /*22240*/  IMAD.MOV.U32 R15, RZ, RZ, -0x1 ;  /* 0xffffffffff0f7424 */ /* 0x000fe400078e00ff */
[----:B------:R-:W-:-:S04]  /*22250*/  IMAD R25, R25, 0xc0, R21 ;  /* 0x000000c019197824 */ /* 0x000fc800078e0215 */
[----:B------:R-:W-:Y:S02]  /*22260*/  VIADD R5, R25, 0x20 ;  /* 0x0000002019057836 */ /* 0x000fe40000000000 */
[----:B--2---:R-:W-:Y:S02]  /*22270*/  IMAD R2, R11, R10, RZ ;  /* 0x0000000a0b027224 */ /* 0x004fe400078e02ff */
[----:B0-----:R-:W-:-:S07]  /*22280*/  IMAD.MOV.U32 R11, RZ, RZ, 0x1c1f ;  /* 0x00001c1fff0b7424 */ /* 0x001fce00078e00ff */
[----:B-----5:R-:W-:Y:S05]  /*22290*/  WARPSYNC.COLLECTIVE R15, `(.L_x_10127) ;  /* 0x000000000f087348 */ /* 0x020fea0003c00000 */
[----:B------:R0:W1:Y:S02]  /*222a0*/  SHFL.IDX P6, R14, R13, R12, R11 ;  /* 0x0000000c0d0e7389 */ /* 0x00006400000c000b */
[----:B01---5:R-:W-:Y:S01]  /*222b0*/  ENDCOLLECTIVE ;  /* 0x000000000000791b */ /* 0x023fe20003800000 */
.L_x_10127:
[----:B------:R-:W-:Y:S02]  /*222c0*/  IMAD.MOV.U32 R13, RZ, RZ, R4 ;  /* 0x000000ffff0d7224 */ /* 0x000fe400078e0004 */
[----:B------:R-:W-:-:S07]  /*222d0*/  IMAD.MOV.U32 R6, RZ, RZ, R14 ;  /* 0x000000ffff067224 */ /* 0x000fce00078e000e */
[----:B------:R-:W-:Y:S05]  /*222e0*/  WARPSYNC.COLLECTIVE R15, `(.L_x_10128) ;  /* 0x000000000f087348 */ /* 0x000fea0003c00000 */
[----:B------:R0:W1:Y:S02]  /*222f0*/  SHFL.IDX P6, R14, R13, R12, R11 ;  /* 0x0000000c0d0e7389 */ /* 0x00006400000c000b */
[----:B01----:R-:W-:Y:S01]  /*22300*/  ENDCOLLECTIVE ;  /* 0x000000000000791b */ /* 0x003fe20003800000 */
.L_x_10128:
[----:B------:R-:W-:Y:S01]  /*22310*/  ISETP.GE.AND P2, PT, R25, R2, PT ;  /* 0x000000021900720c */ /* 0x000fe20003f46270 */
[----:B------:R-:W-:Y:S02]  /*22320*/  IMAD.MOV.U32 R13, RZ, RZ, R0 ;  /* 0x000000ffff0d7224 */ /* 0x000fe400078e0000 */
[----:B------:R-:W-:Y:S02]  /*22330*/  IMAD.MOV.U32 R12, RZ, RZ, 0x1 ;  /* 0x00000001ff0c7424 */ /* 0x000fe400078e00ff */
[----:B------:R-:W-:-:S08]  /*22340*/  IMAD.MOV.U32 R7, RZ, RZ, R14 ;  /* 0x000000ffff077224 */ /* 0x000fd000078e000e */
[----:B------:R-:W-:Y:S05]  /*22350*/  WARPSYNC.COLLECTIVE R15, `(.L_x_10129) ;  /* 0x000000000f087348 */ /* 0x000fea0003c00000 */
[----:B------:R0:W1:Y:S02]  /*22360*/  SHFL.IDX P6, R14, R13, R12, R11 ;  /* 0x0000000c0d0e7389 */ /* 0x00006400000c000b */
[----:B01----:R-:W-:Y:S01]  /*22370*/  ENDCOLLECTIVE ;  /* 0x000000000000791b */ /* 0x003fe20003800000 */
.L_x_10129:
[----:B------:R-:W-:-:S05]  /*22380*/  @!P2 LEA R7, P4, R20, R7, 0x1 ;  /* 0x000000071407a211 */ /* 0x000fca00078808ff */
[----:B------:R-:W-:-:S05]  /*22390*/  @!P2 IMAD.X R6, RZ, RZ, R6, P4 ;  /* 0x000000ffff06a224 */ /* 0x000fca00020e0606 */
[----:B------:R-:W-:-:S04]  /*223a0*/  @!P2 LOP3.LUT R7, R7, R6, RZ, 0x3c, !PT ;  /* 0x000000060707a212 */ /* 0x000fc800078e3cff */
[----:B------:R-:W-:-:S04]  /*223b0*/  @!P2 LOP3.LUT R6, R7, R6, RZ, 0x3c, !PT ;  /* 0x000000060706a212 */ /* 0x000fc800078e3cff */
[----:B------:R-:W-:Y:S01]  /*223c0*/  @!P2 LOP3.LUT R7, R7, R6, RZ, 0x3c, !PT ;  /* 0x000000060707a212 */ /* 0x000fe200078e3cff */
[----:B------:R-:W-:-:S04]  /*223d0*/  IMAD.MOV.U32 R13, RZ, RZ, R4 ;  /* 0x000000ffff0d7224 */ /* 0x000fc800078e0004 */
[----:B------:R-:W-:Y:S01]  /*223e0*/  @!PT LDS RZ, [RZ] ;  /* 0x00000000fffff984 */ /* 0x000fe20000000800 */
[----:B------:R-:W-:Y:S01]  /*223f0*/  @!PT LDS RZ, [RZ] ;  /* 0x00000000fffff984 */ /* 0x000fe20000000800 */
[----:B------:R-:W-:Y:S01]  /*22400*/  @!PT LDS RZ, [RZ] ;  /* 0x00000000fffff984 */ /* 0x000fe20000000800 */
[----:B------:R-:W-:Y:S04]  /*22410*/  @!P2 LDGSTS.E.BYPASS.LTC128B.128 [R9+0xda00], desc[UR60][R6.64], !P3 ;  /* 0x0da000000609afae */ /* 0x000fe8000d901d7c */
[----:B------:R-:W-:Y:S04]  /*22420*/  @!P2 LDGSTS.E.BYPASS.LTC128B.128 [R9+0x10a00], desc[UR60][R6.64+0x40], !P0 ;  /* 0x10a000400609afae */ /* 0x000fe8000c101d7c */
[----:B------:R0:W-:Y:S02]  /*22430*/  @!P2 LDGSTS.E.BYPASS.LTC128B.128 [R9+0x13a00], desc[UR60][R6.64+0x80], !P1 ;  /* 0x13a000800609afae */ /* 0x0001e4000c901d7c */
[----:B0-----:R-:W-:-:S07]  /*22440*/  IMAD.MOV.U32 R6, RZ, RZ, R14 ;  /* 0x000000ffff067224 */ /* 0x001fce00078e000e */
[----:B------:R-:W-:Y:S05]  /*22450*/  WARPSYNC.COLLECTIVE R15, `(.L_x_10130) ;  /* 0x000000000f087348 */ /* 0x000fea0003c00000 */
[----:B------:R0:W1:Y:S02]  /*22460*/  SHFL.IDX P6, R14, R13, R12, R11 ;  /* 0x0000000c0d0e7389 */ /* 0x00006400000c000b */
[----:B01----:R-:W-:Y:S01]  /*22470*/  ENDCOLLECTIVE ;  /* 0x000000000000791b */ /* 0x003fe20003800000 */
.L_x_10130:
[----:B------:R-:W-:Y:S01]  /*22480*/  ISETP.GE.AND P2, PT, R5, R2, PT ;  /* 0x000000020500720c */ /* 0x000fe20003f46270 */
[----:B------:R-:W-:Y:S02]  /*22490*/  IMAD.MOV.U32 R13, RZ, RZ, R0 ;  /* 0x000000ffff0d7224 */ /* 0x000fe400078e0000 */
[----:B------:R-:W-:Y:S02]  /*224a0*/  IMAD.MOV.U32 R12, RZ, RZ, 0x2 ;  /* 0x00000002ff0c7424 */ /* 0x000fe400078e00ff */
[----:B------:R-:W-:-:S08]  /*224b0*/  IMAD.MOV.U32 R7, RZ, RZ, R14 ;  /* 0x000000ffff077224 */ /* 0x000fd000078e000e */
[----:B------:R-:W-:Y:S05]  /*224c0*/  WARPSYNC.COLLECTIVE R15, `(.L_x_10131) ;  /* 0x000000000f087348 */ /* 0x000fea0003c00000 */
[----:B------:R0:W1:Y:S02]  /*224d0*/  SHFL.IDX P6, R14, R13, R12, R11 ;  /* 0x0000000c0d0e7389 */ /* 0x00006400000c000b */
[----:B01----:R-:W-:Y:S01]  /*224e0*/  ENDCOLLECTIVE ;  /* 0x000000000000791b */ /* 0x003fe20003800000 */
.L_x_10131:
        /* <DEDUP_REMOVED lines=16> */
.L_x_10132:
[----:B------:R-:W-:Y:S02]  /*225f0*/  VIADD R5, R25, 0x40 ;  /* 0x0000004019057836 */ /* 0x000fe40000000000 */
[----:B------:R-:W-:Y:S02]  /*22600*/  IMAD.MOV.U32 R13, RZ, RZ, R0 ;  /* 0x000000ffff0d7224 */ /* 0x000fe400078e0000 */
[----:B------:R-:W-:Y:S01]  /*22610*/  IMAD.MOV.U32 R12, RZ, RZ, 0x3 ;  /* 0x00000003ff0c7424 */ /* 0x000fe200078e00ff */
[----:B------:R-:W-:Y:S01]  /*22620*/  ISETP.GE.AND P2, PT, R5, R2, PT ;  /* 0x000000020500720c */ /* 0x000fe20003f46270 */
[----:B------:R-:W-:-:S12]  /*22630*/  IMAD.MOV.U32 R7, RZ, RZ, R14 ;  /* 0x000000ffff077224 */ /* 0x000fd800078e000e */
[----:B------:R-:W-:Y:S05]  /*22640*/  WARPSYNC.COLLECTIVE R15, `(.L_x_10133) ;  /* 0x000000000f087348 */ /* 0x000fea0003c00000 */
[----:B------:R0:W1:Y:S02]  /*22650*/  SHFL.IDX P6, R14, R13, R12, R11 ;  /* 0x0000000c0d0e7389 */ /* 0x00006400000c000b */
[----:B01----:R-:W-:Y:S01]  /*22660*/  ENDCOLLECTIVE ;  /* 0x000000000000791b */ /* 0x003fe20003800000 */
.L_x_10133:
[----:B------:R-:W-:-:S05]  /*22670*/  @!P2 LEA R7, P4, R20, R7, 0x1 ;  /* 0x000000071407a211 */ /* 0x000fca00078808ff */
[----:B------:R-:W-:Y:S02]  /*22680*/  @!P2 IMAD.X R6, RZ, RZ, R6, P4 ;  /* 0x000000ffff06a224 */ /* 0x000fe400020e0606 */
[----:B------:R-:W-:-:S03]  /*22690*/  IMAD.MOV.U32 R13, RZ, RZ, R4 ;  /* 0x000000ffff0d7224 */ /* 0x000fc600078e0004 */
[----:B------:R-:W-:Y:S01]  /*226a0*/  @!P2 LOP3.LUT R7, R7, R6, RZ, 0x3c, !PT ;  /* 0x000000060707a212 */ /* 0x000fe200078e3cff */
[----:B------:R-:W-:-:S07]  /*226b0*/  IMAD.MOV.U32 R0, RZ, RZ, R14 ;  /* 0x000000ffff007224 */ /* 0x000fce00078e000e */
[----:B------:R-:W-:Y:S05]  /*226c0*/  WARPSYNC.COLLECTIVE R15, `(.L_x_10134) ;  /* 0x000000000f087348 */ /* 0x000fea0003c00000 */
[----:B------:R0:W1:Y:S02]  /*226d0*/  SHFL.IDX P6, R14, R13, R12, R11 ;  /* 0x0000000c0d0e7389 */ /* 0x00006400000c000b */
[----:B01----:R-:W-:Y:S01]  /*226e0*/  ENDCOLLECTIVE ;  /* 0x000000000000791b */ /* 0x003fe20003800000 */
.L_x_10134:
[----:B------:R-:W-:Y:S01]  /*226f0*/  @!P2 LOP3.LUT R6, R7, R6, RZ, 0x3c, !PT ;  /* 0x000000060706a212 */ /* 0x000fe200078e3cff */
[----:B------:R-:W-:-:S03]  /*22700*/  VIADD R5, R25, 0x60 ;  /* 0x0000006019057836 */ /* 0x000fc60000000000 */
[----:B------:R-:W-:-:S05]  /*22710*/  @!P2 LOP3.LUT R7, R7, R6, RZ, 0x3c, !PT ;  /* 0x000000060707a212 */ /* 0x000fca00078e3cff */
        /* <DEDUP_REMOVED lines=8> */
[----:B------:R-:W-:Y:S02]  /*227a0*/  IMAD.MOV.U32 R12, RZ, RZ, RZ ;  /* 0x000000ffff0c7224 */ /* 0x000fe400078e00ff */
[----:B------:R-:W-:-:S10]  /*227b0*/  IMAD.MOV.U32 R4, RZ, RZ, R14 ;  /* 0x000000ffff047224 */ /* 0x000fd400078e000e */
[----:B0-----:R-:W-:Y:S05]  /*227c0*/  WARPSYNC.COLLECTIVE R15, `(.L_x_10135) ;  /* 0x000000000f087348 */ /* 0x001fea0003c00000 */
[----:B------:R1:W2:Y:S02]  /*227d0*/  SHFL.IDX P6, R14, R13, R12, R11 ;  /* 0x0000000c0d0e7389 */ /* 0x0002a400000c000b */
[----:B012---:R-:W-:Y:S01]  /*227e0*/  ENDCOLLECTIVE ;  /* 0x000000000000791b */ /* 0x007fe20003800000 */
.L_x_10135:
[----:B------:R-:W-:-:S05]  /*227f0*/  @!P2 LEA R4, P4, R20, R4, 0x1 ;  /* 0x000000041404a211 */ /* 0x000fca00078808ff */
[----:B------:R-:W-:-:S04]  /*22800*/  @!P2 IMAD.X R0, RZ, RZ, R0, P4 ;  /* 0x000000ffff00a224 */ /* 0x000fc800020e0600 */
[----:B------:R-:W-:Y:S02]  /*22810*/  @!P2 IMAD.MOV.U32 R5, RZ, RZ, R0 ;  /* 0x000000ffff05a224 */ /* 0x000fe400078e0000 */
[----:B------:R-:W-:Y:S02]  /*22820*/  VIADD R0, R25, 0x80 ;  /* 0x0000008019007836 */ /* 0x000fe40000000000 */
[----:B------:R-:W-:Y:S01]  /*22830*/  IMAD.MOV.U32 R13, RZ, RZ, R8 ;  /* 0x000000ffff0d7224 */ /* 0x000fe200078e0008 */
[----:B------:R-:W-:Y:S01]  /*22840*/  @!PT LDS RZ, [RZ] ;  /* 0x00000000fffff984 */ /* 0x000fe20000000800 */
[----:B------:R-:W-:Y:S01]  /*22850*/  @!PT LDS RZ, [RZ] ;  /* 0x00000000fffff984 */ /* 0x000fe20000000800 */
[----:B------:R-:W-:Y:S01]  /*22860*/  @!PT LDS RZ, [RZ] ;  /* 0x00000000fffff984 */ /* 0x000fe20000000800 */
[----:B------:R0:W-:Y:S04]  /*22870*/  @!P2 LDGSTS.E.BYPASS.LTC128B.128 [R9+0xf200], desc[UR60][R4.64], !P3 ;  /* 0x0f2000000409afae */ /* 0x0001e8000d901d7c */
[----:B------:R0:W-:Y:S04]  /*22880*/  @!P2 LDGSTS.E.BYPASS.LTC128B.128 [R9+0x12200], desc[UR60][R4.64+0x40], !P0 ;  /* 0x122000400409afae */ /* 0x0001e8000c101d7c */
[----:B------:R0:W-:Y:S01]  /*22890*/  @!P2 LDGSTS.E.BYPASS.LTC128B.128 [R9+0x15200], desc[UR60][R4.64+0x80], !P1 ;  /* 0x152000800409afae */ /* 0x0001e2000c901d7c */
[----:B------:R-:W-:Y:S01]  /*228a0*/  ISETP.GE.AND P2, PT, R0, R2, PT ;  /* 0x000000020000720c */ /* 0x000fe20003f46270 */
[----:B------:R-:W-:-:S12]  /*228b0*/  IMAD.MOV.U32 R0, RZ, RZ, R14 ;  /* 0x000000ffff007224 */ /* 0x000fd800078e000e */
[----:B0-----:R-:W-:Y:S05]  /*228c0*/  WARPSYNC.COLLECTIVE R15, `(.L_x_10136) ;  /* 0x000000000f087348 */ /* 0x001fea0003c00000 */
[----:B------:R1:W2:Y:S02]  /*228d0*/  SHFL.IDX P6, R14, R13, R12, R11 ;  /* 0x0000000c0d0e7389 */ /* 0x0002a400000c000b */
[----:B012---:R-:W-:Y:S01]  /*228e0*/  ENDCOLLECTIVE ;  /* 0x000000000000791b */ /* 0x007fe20003800000 */
.L_x_10136:
[----:B------:R-:W-:Y:S02]  /*228f0*/  IMAD.MOV.U32 R13, RZ, RZ, R3 ;  /* 0x000000ffff0d7224 */ /* 0x000fe400078e0003 */
[----:B------:R-:W-:Y:S02]  /*22900*/  IMAD.MOV.U32 R12, RZ, RZ, 0x1 ;  /* 0x00000001ff0c7424 */ /* 0x000fe400078e00ff */
[----:B------:R-:W-:-:S07]  /*22910*/  IMAD.MOV.U32 R4, RZ, RZ, R14 ;  /* 0x000000ffff047224 */ /* 0x000fce00078e000e */
[----:B------:R-:W-:Y:S05]  /*22920*/  WARPSYNC.COLLECTIVE R15, `(.L_x_10137) ;  /* 0x000000000f087348 */ /* 0x000fea0003c00000 */
[----:B------:R0:W1:Y:S02]  /*22930*/  SHFL.IDX P6, R14, R13, R12, R11 ;  /* 0x0000000c0d0e7389 */ /* 0x00006400000c000b */
[----:B01----:R-:W-:Y:S01]  /*22940*/  ENDCOLLECTIVE ;  /* 0x000000000000791b */ /* 0x003fe20003800000 */
.L_x_10137:
[----:B------:R-:W-:-:S05]  /*22950*/  @!P2 LEA R4, P4, R20, R4, 0x1 ;  /* 0x000000041404a211 */ /* 0x000fca00078808ff */
[----:B------:R-:W-:-:S04]  /*22960*/  @!P2 IMAD.X R0, RZ, RZ, R0, P4 ;  /* 0x000000ffff00a224 */ /* 0x000fc800020e0600 */
[----:B------:R-:W-:Y:S02]  /*22970*/  @!P2 IMAD.MOV.U32 R5, RZ, RZ, R0 ;  /* 0x000000ffff05a224 */ /* 0x000fe400078e0000 */
[----:B------:R-:W-:-:S03]  /*22980*/  IMAD.MOV.U32 R13, RZ, RZ, R8 ;  /* 0x000000ffff0d7224 */ /* 0x000fc600078e0008 */
[----:B------:R-:W-:Y:S01]  /*22990*/  @!PT LDS RZ, [RZ] ;  /* 0x00000000fffff984 */ /* 0x000fe20000000800 */
[----:B------:R-:W-:Y:S01]  /*229a0*/  @!PT LDS RZ, [RZ] ;  /* 0x00000000fffff984 */ /* 0x000fe20000000800 */
[----:B------:R-:W-:Y:S01]  /*229b0*/  @!PT LDS RZ, [RZ] ;  /* 0x00000000fffff984 */ /* 0x000fe20000000800 */
[----:B------:R0:W-:Y:S04]  /*229c0*/  @!P2 LDGSTS.E.BYPASS.LTC128B.128 [R9+0xfa00], desc[UR60][R4.64], !P3 ;  /* 0x0fa000000409afae */ /* 0x0001e8000d901d7c */
[----:B------:R0:W-:Y:S01]  /*229d0*/  @!P2 LDGSTS.E.BYPASS.LTC128B.128 [R9+0x12a00], desc[UR60][R4.64+0x40], !P0 ;  /* 0x12a000400409afae */ /* 0x0001e2000c101d7c */
[----:B------:R-:W-:-:S03]  /*229e0*/  IMAD.MOV.U32 R3, RZ, RZ, R14 ;  /* 0x000000ffff037224 */ /* 0x000fc600078e000e */
[----:B------:R0:W-:Y:S04]  /*229f0*/  @!P2 LDGSTS.E.BYPASS.LTC128B.128 [R9+0x15a00], desc[UR60][R4.64+0x80], !P1 ;  /* 0x15a000800409afae */ /* 0x0001e8000c901d7c */
[----:B0-----:R-:W-:Y:S05]  /*22a00*/  WARPSYNC.COLLECTIVE R15, `(.L_x_10138) ;  /* 0x000000000f087348 */ /* 0x001fea0003c00000 */
[----:B------:R1:W2:Y:S02]  /*22a10*/  SHFL.IDX P6, R14, R13, R12, R11 ;  /* 0x0000000c0d0e7389 */ /* 0x0002a400000c000b */
[----:B012---:R-:W-:Y:S01]  /*22a20*/  ENDCOLLECTIVE ;  /* 0x000000000000791b */ /* 0x007fe20003800000 */
.L_x_10138:
[----:B------:R-:W-:Y:S01]  /*22a30*/  IMAD.MOV.U32 R8, RZ, RZ, R14 ;  /* 0x000000ffff087224 */ /* 0x000fe200078e000e */
[----:B------:R-:W-:Y:S06]  /*22a40*/  BRA `(.L_x_10139) ;  /* 0xffffffa800c47947 */ /* 0x000fec000383ffff */
.L_x_9974:
[----:B-1----:R1:W2:Y:S02]  /*22a50*/  SYNCS.PHASECHK.TRANS64.TRYWAIT P0, [R16+URZ+0x31c20], R0 ;  /* 0x031c2000100075a7 */ /* 0x0022a4000800017f */
[----:B--2---:R-:W-:Y:S05]  /*22a60*/  @!P0 NANOSLEEP.SYNCS 0x989680 ;  /* 0x009896800000895d */ /* 0x004fea0003900000 */
[----:B------:R-:W2:Y:S02]  /*22a70*/  @!P0 SYNCS.PHASECHK.TRANS64 P0, [R16+URZ+0x31c20], R0 ;  /* 0x031c2000100085a7 */ /* 0x000ea4000800007f */
[----:B--2---:R-:W-:Y:S05]  /*22a80*/  @!P0 BRA `(.L_x_9974) ;  /* 0xfffffffc00f08947 */ /* 0x004fea000383ffff */
[----:B------:R-:W-:Y:S05]  /*22a90*/  BRA `(.L_x_10140) ;  /* 0xffffffac002c7947 */ /* 0x000fea000383ffff */
.L_x_9983:
[----:B-1----:R1:W2:Y:S02]  /*22aa0*/  SYNCS.PHASECHK.TRANS64.TRYWAIT P0, [R3+URZ+0x31c40], R2 ;  /* 0x031c4002030075a7 */ /* 0x0022a4000800017f */
[----:B--2---:R-:W-:Y:S05]  /*22ab0*/  @!P0 NANOSLEEP.SYNCS 0x989680 ;  /* 0x009896800000895d */ /* 0x004fea0003900000 */
[----:B------:R-:W2:Y:S02]  /*22ac0*/  @!P0 SYNCS.PHASECHK.TRANS64 P0, [R3+URZ+0x31c40], R2 ;  /* 0x031c4002030085a7 */ /* 0x000ea4000800007f */
[----:B--2---:R-:W-:Y:S05]  /*22ad0*/  @!P0 BRA `(.L_x_9983) ;  /* 0xfffffffc00f08947 */ /* 0x004fea000383ffff */
[----:B------:R-:W-:Y:S05]  /*22ae0*/  BRA `(.L_x_10141) ;  /* 0xffffffac00fc7947 */ /* 0x000fea000383ffff */
.L_x_9990:
[----:B0-----:R0:W1:Y:S02]  /*22af0*/  SYNCS.PHASECHK.TRANS64.TRYWAIT P0, [R2+URZ+0x31c60], R3 ;  /* 0x031c6003020075a7 */ /* 0x001064000800017f */
[----:B-1----:R-:W-:Y:S05]  /*22b00*/  @!P0 NANOSLEEP.SYNCS 0x989680 ;  /* 0x009896800000895d */ /* 0x002fea0003900000 */
[----:B------:R-:W1:Y:S02]  /*22b10*/  @!P0 SYNCS.PHASECHK.TRANS64 P0, [R2+URZ+0x31c60], R3 ;  /* 0x031c6003020085a7 */ /* 0x000e64000800007f */
[----:B-1----:R-:W-:Y:S05]  /*22b20*/  @!P0 BRA `(.L_x_9990) ;  /* 0xfffffffc00f08947 */ /* 0x002fea000383ffff */
[----:B------:R-:W-:Y:S05]  /*22b30*/  BRA `(.L_x_10142) ;  /* 0xffffffb400007947 */ /* 0x000fea000383ffff */
.L_x_10001:
[----:B-1----:R1:W2:Y:S02]  /*22b40*/  SYNCS.PHASECHK.TRANS64.TRYWAIT P0, [R3+URZ+0x31c40], R2 ;  /* 0x031c4002030075a7 */ /* 0x0022a4000800017f */
[----:B--2---:R-:W-:Y:S05]  /*22b50*/  @!P0 NANOSLEEP.SYNCS 0x989680 ;  /* 0x009896800000895d */ /* 0x004fea0003900000 */
[----:B------:R-:W2:Y:S02]  /*22b60*/  @!P0 SYNCS.PHASECHK.TRANS64 P0, [R3+URZ+0x31c40], R2 ;  /* 0x031c4002030085a7 */ /* 0x000ea4000800007f */
[----:B--2---:R-:W-:Y:S05]  /*22b70*/  @!P0 BRA `(.L_x_10001) ;  /* 0xfffffffc00f08947 */ /* 0x004fea000383ffff */
[----:B------:R-:W-:Y:S05]  /*22b80*/  BRA `(.L_x_10143) ;  /* 0xffffffb800bc7947 */ /* 0x000fea000383ffff */
.L_x_10008:
[----:B0-----:R0:W1:Y:S02]  /*22b90*/  SYNCS.PHASECHK.TRANS64.TRYWAIT P0, [R2+URZ+0x31c60], R28 ;  /* 0x031c601c020075a7 */ /* 0x001064000800017f */
[----:B-1----:R-:W-:Y:S05]  /*22ba0*/  @!P0 NANOSLEEP.SYNCS 0x989680 ;  /* 0x009896800000895d */ /* 0x002fea0003900000 */
[----:B------:R-:W1:Y:S02]  /*22bb0*/  @!P0 SYNCS.PHASECHK.TRANS64 P0, [R2+URZ+0x31c60], R28 ;  /* 0x031c601c020085a7 */ /* 0x000e64000800007f */
[----:B-1----:R-:W-:Y:S05]  /*22bc0*/  @!P0 BRA `(.L_x_10008) ;  /* 0xfffffffc00f08947 */ /* 0x002fea000383ffff */
[----:B------:R-:W-:Y:S05]  /*22bd0*/  BRA `(.L_x_10144) ;  /* 0xffffffbc00c07947 */ /* 0x000fea000383ffff */
.L_x_10019:
[----:B-1----:R1:W2:Y:S02]  /*22be0*/  SYNCS.PHASECHK.TRANS64.TRYWAIT P0, [R3+URZ+0x31c40], R2 ;  /* 0x031c4002030075a7 */ /* 0x0022a4000800017f */
[----:B--2---:R-:W-:Y:S05]  /*22bf0*/  @!P0 NANOSLEEP.SYNCS 0x989680 ;  /* 0x009896800000895d */ /* 0x004fea0003900000 */
[----:B------:R-:W2:Y:S02]  /*22c00*/  @!P0 SYNCS.PHASECHK.TRANS64 P0, [R3+URZ+0x31c40], R2 ;  /* 0x031c4002030085a7 */ /* 0x000ea4000800007f */
[----:B--2---:R-:W-:Y:S05]  /*22c10*/  @!P0 BRA `(.L_x_10019) ;  /* 0xfffffffc00f08947 */ /* 0x004fea000383ffff */
[----:B------:R-:W-:Y:S05]  /*22c20*/  BRA `(.L_x_10145) ;  /* 0xffffffc400547947 */ /* 0x000fea000383ffff */
.L_x_10026:
[----:B0-----:R0:W1:Y:S02]  /*22c30*/  SYNCS.PHASECHK.TRANS64.TRYWAIT P0, [R2+URZ+0x31c60], R7 ;  /* 0x031c6007020075a7 */ /* 0x001064000800017f */
[----:B-1----:R-:W-:Y:S05]  /*22c40*/  @!P0 NANOSLEEP.SYNCS 0x989680 ;  /* 0x009896800000895d */ /* 0x002fea0003900000 */
[----:B------:R-:W1:Y:S02]  /*22c50*/  @!P0 SYNCS.PHASECHK.TRANS64 P0, [R2+URZ+0x31c60], R7 ;  /* 0x031c6007020085a7 */ /* 0x000e64000800007f */
[----:B-1----:R-:W-:Y:S05]  /*22c60*/  @!P0 BRA `(.L_x_10026) ;  /* 0xfffffffc00f08947 */ /* 0x002fea000383ffff */
[----:B------:R-:W-:Y:S05]  /*22c70*/  BRA `(.L_x_10146) ;  /* 0xffffffc800587947 */ /* 0x000fea000383ffff */
.L_x_10039:
[----:B-1----:R1:W2:Y:S02]  /*22c80*/  SYNCS.PHASECHK.TRANS64.TRYWAIT P0, [R0+URZ+0x31c60], R3 ;  /* 0x031c6003000075a7 */ /* 0x0022a4000800017f */
[----:B--2---:R-:W-:Y:S05]  /*22c90*/  @!P0 NANOSLEEP.SYNCS 0x989680 ;  /* 0x009896800000895d */ /* 0x004fea0003900000 */
[----:B------:R-:W2:Y:S02]  /*22ca0*/  @!P0 SYNCS.PHASECHK.TRANS64 P0, [R0+URZ+0x31c60], R3 ;  /* 0x031c6003000085a7 */ /* 0x000ea4000800007f */
[----:B--2---:R-:W-:Y:S05]  /*22cb0*/  @!P0 BRA `(.L_x_10039) ;  /* 0xfffffffc00f08947 */ /* 0x004fea000383ffff */
[----:B------:R-:W-:Y:S05]  /*22cc0*/  BRA `(.L_x_10147) ;  /* 0xffffffcc00d47947 */ /* 0x000fea000383ffff */
.L_x_10048:
[----:B------:R-:W-:Y:S01]  /*22cd0*/  BSSY B0, `(.L_x_10148) ;  /* 0x0000008000007945 */ /* 0x000fe20003800000 */
[----:B-1----:R-:W-:Y:S02]  /*22ce0*/  IMAD.MOV.U32 R13, RZ, RZ, R24 ;  /* 0x000000ffff0d7224 */ /* 0x002fe400078e0018 */
[----:B------:R-:W-:Y:S02]  /*22cf0*/  IMAD.MOV.U32 R12, RZ, RZ, RZ ;  /* 0x000000ffff0c7224 */ /* 0x000fe400078e00ff */
[----:B0-----:R-:W-:Y:S02]  /*22d00*/  IMAD.MOV.U32 R11, RZ, RZ, 0x1f ;  /* 0x0000001fff0b7424 */ /* 0x001fe400078e00ff */
[----:B------:R-:W-:-:S07]  /*22d10*/  IMAD.MOV.U32 R15, RZ, RZ, -0x1 ;  /* 0xffffffffff0f7424 */ /* 0x000fce00078e00ff */
[----:B--23--:R-:W-:Y:S05]  /*22d20*/  WARPSYNC.COLLECTIVE R15, `(.L_x_10149) ;  /* 0x000000000f087348 */ /* 0x00cfea0003c00000 */
[----:B------:R0:W1:Y:S02]  /*22d30*/  SHFL.IDX P6, R14, R13, R12, R11 ;  /* 0x0000000c0d0e7389 */ /* 0x00006400000c000b */
[----:B0123--:R-:W-:Y:S01]  /*22d40*/  ENDCOLLECTIVE ;  /* 0x000000000000791b */ /* 0x00ffe20003800000 */
.L_x_10149:
[----:B------:R-:W-:Y:S05]  /*22d50*/  BSYNC B0 ;  /* 0x0000000000007941 */ /* 0x000fea0003800000 */
.L_x_10148:
[----:B------:R-:W-:Y:S01]  /*22d60*/  IMAD.MOV.U32 R13, RZ, RZ, R24 ;  /* 0x000000ffff0d7224 */ /* 0x000fe200078e0018 */
[----:B------:R-:W-:Y:S01]  /*22d70*/  LOP3.LUT P1, RZ, R19, 0x1, RZ, 0xc0, !PT ;  /* 0x0000000113ff7812 */ /* 0x000fe2000782c0ff */
        /* <DEDUP_REMOVED lines=8> */
.L_x_10150:
[----:B------:R-:W-:Y:S02]  /*22e00*/  ULDC UR4, c[0x0][0xc3c] ;  /* 0x00030f0000047ab9 */ /* 0x000fe40000000800 */
        /* <DEDUP_REMOVED lines=9> */
[----:B------:R-:W-:Y:S02]  /*22ea0*/  CS2R R4, SRZ ;  /* 0x0000000000047805 */ /* 0x000fe4000001ff00 */
[C---:B------:R-:W-:Y:S01]  /*22eb0*/  ISETP.GE.U32.AND P2, PT, R10.reuse, 0x8, PT ;  /* 0x000000080a00780c */ /* 0x040fe20003f46070 */
[----:B------:R-:W-:Y:S01]  /*22ec0*/  IMAD.MOV.U32 R24, RZ, RZ, RZ ;  /* 0x000000ffff187224 */ /* 0x000fe200078e00ff */
[C---:B------:R-:W-:Y:S01]  /*22ed0*/  ISETP.GE.U32.AND P3, PT, R10.reuse, 0x10, PT ;  /* 0x000000100a00780c */ /* 0x040fe20003f66070 */
[----:B--2---:R-:W-:Y:S02]  /*22ee0*/  @!P0 IMAD.MOV.U32 R4, RZ, RZ, R7 ;  /* 0x000000ffff048224 */ /* 0x004fe400078e0007 */
[----:B---3--:R-:W-:Y:S01]  /*22ef0*/  @!P0 IMAD.MOV.U32 R5, RZ, RZ, R8 ;  /* 0x000000ffff058224 */ /* 0x008fe200078e0008 */
[----:B------:R-:W-:-:S03]  /*22f00*/  ISETP.GE.U32.AND P0, PT, R10, 0x2, PT ;  /* 0x000000020a00780c */ /* 0x000fc60003f06070 */
[----:B------:R-:W-:-:S10]  /*22f10*/  IMAD R13, R5, R4, RZ ;  /* 0x00000004050d7224 */ /* 0x000fd400078e02ff */
[----:B------:R-:W-:Y:S05]  /*22f20*/  WARPSYNC.COLLECTIVE R15, `(.L_x_10151) ;  /* 0x000000000f087348 */ /* 0x000fea0003c00000 */
[----:B------:R0:W1:Y:S02]  /*22f30*/  SHFL.UP P6, R14, R13, R12, R11 ;  /* 0x0400000c0d0e7389 */ /* 0x00006400000c000b */
[----:B01----:R-:W-:Y:S01]  /*22f40*/  ENDCOLLECTIVE ;  /* 0x000000000000791b */ /* 0x003fe20003800000 */
.L_x_10151:
[----:B------:R-:W-:Y:S01]  /*22f50*/  IMAD.MOV.U32 R12, RZ, RZ, 0x2 ;  /* 0x00000002ff0c7424 */ /* 0x000fe200078e00ff */
[----:B------:R-:W-:Y:S02]  /*22f60*/  SEL R14, R14, RZ, P1 ;  /* 0x000000ff0e0e7207 */ /* 0x000fe40000800000 */
[----:B------:R-:W-:-:S03]  /*22f70*/  ISETP.GE.U32.AND P1, PT, R10, 0x4, PT ;  /* 0x000000040a00780c */ /* 0x000fc60003f26070 */
[----:B------:R-:W-:-:S04]  /*22f80*/  IMAD.IADD R7, R13, 0x1, R14 ;  /* 0x000000010d077824 */ /* 0x000fc800078e020e */
[----:B------:R-:W-:-:S07]  /*22f90*/  IMAD.MOV.U32 R13, RZ, RZ, R7 ;  /* 0x000000ffff0d7224 */ /* 0x000fce00078e0007 */
[----:B------:R-:W-:Y:S05]  /*22fa0*/  WARPSYNC.COLLECTIVE R15, `(.L_x_10152) ;  /* 0x000000000f087348 */ /* 0x000fea0003c00000 */
[----:B------:R0:W1:Y:S02]  /*22fb0*/  SHFL.UP P6, R14, R13, R12, R11 ;  /* 0x0400000c0d0e7389 */ /* 0x00006400000c000b */
[----:B01----:R-:W-:Y:S01]  /*22fc0*/  ENDCOLLECTIVE ;  /* 0x000000000000791b */ /* 0x003fe20003800000 */
.L_x_10152:
[----:B------:R-:W-:Y:S01]  /*22fd0*/  IMAD.MOV.U32 R12, RZ, RZ, 0x4 ;  /* 0x00000004ff0c7424 */ /* 0x000fe200078e00ff */
[----:B------:R-:W-:-:S05]  /*22fe0*/  SEL R2, R14, RZ, P0 ;  /* 0x000000ff0e027207 */ /* 0x000fca0000000000 */
[----:B------:R-:W-:-:S04]  /*22ff0*/  IMAD.IADD R2, R7, 0x1, R2 ;  /* 0x0000000107027824 */ /* 0x000fc800078e0202 */
[----:B------:R-:W-:-:S07]  /*23000*/  IMAD.MOV.U32 R13, RZ, RZ, R2 ;  /* 0x000000ffff0d7224 */ /* 0x000fce00078e0002 */
[----:B------:R-:W-:Y:S05]  /*23010*/  WARPSYNC.COLLECTIVE R15, `(.L_x_10153) ;  /* 0x000000000f087348 */ /* 0x000fea0003c00000 */
[----:B------:R0:W1:Y:S02]  /*23020*/  SHFL.UP P6, R14, R13, R12, R11 ;  /* 0x0400000c0d0e7389 */ /* 0x00006400000c000b */
[----:B01----:R-:W-:Y:S01]  /*23030*/  ENDCOLLECTIVE ;  /* 0x000000000000791b */ /* 0x003fe20003800000 */
.L_x_10153:
[----:B------:R-:W-:Y:S01]  /*23040*/  IMAD.MOV.U32 R12, RZ, RZ, 0x8 ;  /* 0x00000008ff0c7424 */ /* 0x000fe200078e00ff */
[----:B------:R-:W-:-:S05]  /*23050*/  SEL R3, R14, RZ, P1 ;  /* 0x000000ff0e037207 */ /* 0x000fca0000800000 */
[----:B------:R-:W-:-:S04]  /*23060*/  IMAD.IADD R3, R2, 0x1, R3 ;  /* 0x0000000102037824 */ /* 0x000fc800078e0203 */
[----:B------:R-:W-:-:S07]  /*23070*/  IMAD.MOV.U32 R13, RZ, RZ, R3 ;  /* 0x000000ffff0d7224 */ /* 0x000fce00078e0003 */
[----:B------:R-:W-:Y:S05]  /*23080*/  WARPSYNC.COLLECTIVE R15, `(.L_x_10154) ;  /* 0x000000000f087348 */ /* 0x000fea0003c00000 */
[----:B------:R0:W1:Y:S02]  /*23090*/  SHFL.UP P6, R14, R13, R12, R11 ;  /* 0x0400000c0d0e7389 */ /* 0x00006400000c000b */
[----:B01----:R-:W-:Y:S01]  /*230a0*/  ENDCOLLECTIVE ;  /* 0x000000000000791b */ /* 0x003fe20003800000 */
.L_x_10154:
[----:B------:R-:W-:Y:S01]  /*230b0*/  IMAD.MOV.U32 R12, RZ, RZ, 0x10 ;  /* 0x00000010ff0c7424 */ /* 0x000fe200078e00ff */
[----:B------:R-:W-:-:S05]  /*230c0*/  SEL R14, R14, RZ, P2 ;  /* 0x000000ff0e0e7207 */ /* 0x000fca0001000000 */
[----:B------:R-:W-:-:S04]  /*230d0*/  IMAD.IADD R7, R3, 0x1, R14 ;  /* 0x0000000103077824 */ /* 0x000fc800078e020e */
[----:B------:R-:W-:-:S07]  /*230e0*/  IMAD.MOV.U32 R13, RZ, RZ, R7 ;  /* 0x000000ffff0d7224 */ /* 0x000fce00078e0007 */
[----:B------:R-:W-:Y:S05]  /*230f0*/  WARPSYNC.COLLECTIVE R15, `(.L_x_10155) ;  /* 0x000000000f087348 */ /* 0x000fea0003c00000 */
[----:B------:R0:W1:Y:S02]  /*23100*/  SHFL.UP P6, R14, R13, R12, R11 ;  /* 0x0400000c0d0e7389 */ /* 0x00006400000c000b */
[----:B01----:R-:W-:Y:S01]  /*23110*/  ENDCOLLECTIVE ;  /* 0x000000000000791b */ /* 0x003fe20003800000 */
.L_x_10155:
        /* <DEDUP_REMOVED lines=8> */
.L_x_10156:
[----:B------:R-:W-:Y:S05]  /*231a0*/  BRA `(.L_x_10157) ;  /* 0xffffffd000907947 */ /* 0x000fea000383ffff */
.L_x_10051:
[----:B------:R-:W-:Y:S01]  /*231b0*/  BSSY B0, `(.L_x_10158) ;  /* 0x0000007000007945 */ /* 0x000fe20003800000 */
[----:B------:R-:W-:Y:S02]  /*231c0*/  IMAD.MOV.U32 R12, RZ, RZ, 0x1 ;  /* 0x00000001ff0c7424 */ /* 0x000fe400078e00ff */
[----:B------:R-:W-:Y:S02]  /*231d0*/  IMAD.MOV.U32 R11, RZ, RZ, RZ ;  /* 0x000000ffff0b7224 */ /* 0x000fe400078e00ff */
[----:B------:R-:W-:-:S07]  /*231e0*/  IMAD.MOV.U32 R15, RZ, RZ, -0x1 ;  /* 0xffffffffff0f7424 */ /* 0x000fce00078e00ff */
[----:B------:R-:W-:Y:S05]  /*231f0*/  WARPSYNC.COLLECTIVE R15, `(.L_x_10159) ;  /* 0x000000000f087348 */ /* 0x000fea0003c00000 */
[----:B------:R0:W1:Y:S02]  /*23200*/  SHFL.UP P6, R14, R13, R12, R11 ;  /* 0x0400000c0d0e7389 */ /* 0x00006400000c000b */
[----:B01----:R-:W-:Y:S01]  /*23210*/  ENDCOLLECTIVE ;  /* 0x000000000000791b */ /* 0x003fe20003800000 */
.L_x_10159:
[----:B------:R-:W-:Y:S05]  /*23220*/  BSYNC B0 ;  /* 0x0000000000007941 */ /* 0x000fea0003800000 */
.L_x_10158:
[----:B------:R-:W-:Y:S01]  /*23230*/  LOP3.LUT P4, RZ, R19, 0x1, RZ, 0xc0, !PT ;  /* 0x0000000113ff7812 */ /* 0x000fe2000788c0ff */
[----:B------:R-:W-:Y:S02]  /*23240*/  IMAD.MOV.U32 R12, RZ, RZ, 0x2 ;  /* 0x00000002ff0c7424 */ /* 0x000fe400078e00ff */
[----:B------:R-:W-:Y:S01]  /*23250*/  IMAD.MOV.U32 R11, RZ, RZ, RZ ;  /* 0x000000ffff0b7224 */ /* 0x000fe200078e00ff */
[----:B------:R-:W-:Y:S01]  /*23260*/  SEL R14, R14, RZ, P4 ;  /* 0x000000ff0e0e7207 */ /* 0x000fe20002000000 */
[----:B------:R-:W-:-:S04]  /*23270*/  IMAD.MOV.U32 R15, RZ, RZ, -0x1 ;  /* 0xffffffffff0f7424 */ /* 0x000fc800078e00ff */
[----:B------:R-:W-:-:S07]  /*23280*/  IMAD.IADD R13, R13, 0x1, R14 ;  /* 0x000000010d0d7824 */ /* 0x000fce00078e020e */
[----:B------:R-:W-:Y:S05]  /*23290*/  WARPSYNC.COLLECTIVE R15, `(.L_x_10160) ;  /* 0x000000000f087348 */ /* 0x000fea0003c00000 */
[----:B------:R0:W1:Y:S02]  /*232a0*/  SHFL.UP P6, R14, R13, R12, R11 ;  /* 0x0400000c0d0e7389 */ /* 0x00006400000c000b */
[----:B01----:R-:W-:Y:S01]  /*232b0*/  ENDCOLLECTIVE ;  /* 0x000000000000791b */ /* 0x003fe20003800000 */
.L_x_10160:
[----:B------:R-:W-:Y:S01]  /*232c0*/  IMAD.MOV.U32 R12, RZ, RZ, 0x4 ;  /* 0x00000004ff0c7424 */ /* 0x000fe200078e00ff */
[----:B------:R-:W-:-:S05]  /*232d0*/  SEL R14, R14, RZ, P0 ;  /* 0x000000ff0e0e7207 */ /* 0x000fca0000000000 */
[----:B------:R-:W-:-:S04]  /*232e0*/  IMAD.IADD R3, R13, 0x1, R14 ;  /* 0x000000010d037824 */ /* 0x000fc800078e020e */
[----:B------:R-:W-:-:S07]  /*232f0*/  IMAD.MOV.U32 R13, RZ, RZ, R3 ;  /* 0x000000ffff0d7224 */ /* 0x000fce00078e0003 */
[----:B------:R-:W-:Y:S05]  /*23300*/  WARPSYNC.COLLECTIVE R15, `(.L_x_10161) ;  /* 0x000000000f087348 */ /* 0x000fea0003c00000 */
[----:B------:R0:W1:Y:S02]  /*23310*/  SHFL.UP P6, R14, R13, R12, R11 ;  /* 0x0400000c0d0e7389 */ /* 0x00006400000c000b */
[----:B01----:R-:W-:Y:S01]  /*23320*/  ENDCOLLECTIVE ;  /* 0x000000000000791b */ /* 0x003fe20003800000 */
.L_x_10161:
[----:B------:R-:W-:Y:S01]  /*23330*/  IMAD.MOV.U32 R12, RZ, RZ, 0x8 ;  /* 0x00000008ff0c7424 */ /* 0x000fe200078e00ff */
[----:B------:R-:W-:-:S05]  /*23340*/  SEL R14, R14, RZ, P1 ;  /* 0x000000ff0e0e7207 */ /* 0x000fca0000800000 */
[----:B------:R-:W-:-:S04]  /*23350*/  IMAD.IADD R7, R3, 0x1, R14 ;  /* 0x0000000103077824 */ /* 0x000fc800078e020e */
[----:B------:R-:W-:-:S07]  /*23360*/  IMAD.MOV.U32 R13, RZ, RZ, R7 ;  /* 0x000000ffff0d7224 */ /* 0x000fce00078e0007 */
[----:B------:R-:W-:Y:S05]  /*23370*/  WARPSYNC.COLLECTIVE R15, `(.L_x_10162) ;  /* 0x000000000f087348 */ /* 0x000fea0003c00000 */
[----:B------:R0:W1:Y:S02]  /*23380*/  SHFL.UP P6, R14, R13, R12, R11 ;  /* 0x0400000c0d0e7389 */ /* 0x00006400000c000b */
[----:B01----:R-:W-:Y:S01]  /*23390*/  ENDCOLLECTIVE ;  /* 0x000000000000791b */ /* 0x003fe20003800000 */
.L_x_10162:
[----:B------:R-:W-:Y:S01]  /*233a0*/  IMAD.MOV.U32 R12, RZ, RZ, 0x10 ;  /* 0x00000010ff0c7424 */ /* 0x000fe200078e00ff */
[----:B------:R-:W-:-:S05]  /*233b0*/  SEL R8, R14, RZ, P2 ;  /* 0x000000ff0e087207 */ /* 0x000fca0001000000 */
[----:B------:R-:W-:-:S04]  /*233c0*/  IMAD.IADD R8, R7, 0x1, R8 ;  /* 0x0000000107087824 */ /* 0x000fc800078e0208 */
[----:B------:R-:W-:-:S07]  /*233d0*/  IMAD.MOV.U32 R13, RZ, RZ, R8 ;  /* 0x000000ffff0d7224 */ /* 0x000fce00078e0008 */
[----:B------:R-:W-:Y:S05]  /*233e0*/  WARPSYNC.COLLECTIVE R15, `(.L_x_10163) ;  /* 0x000000000f087348 */ /* 0x000fea0003c00000 */
[----:B------:R0:W1:Y:S02]  /*233f0*/  SHFL.UP P6, R14, R13, R12, R11 ;  /* 0x0400000c0d0e7389 */ /* 0x00006400000c000b */
[----:B01----:R-:W-:Y:S01]  /*23400*/  ENDCOLLECTIVE ;  /* 0x000000000000791b */ /* 0x003fe20003800000 */
.L_x_10163:
        /* <DEDUP_REMOVED lines=8> */
.L_x_10164:
[----:B------:R-:W-:Y:S05]  /*23490*/  BRA `(.L_x_10165) ;  /* 0xffffffd000787947 */ /* 0x000fea000383ffff */
.L_x_10053:
[----:B------:R-:W-:Y:S01]  /*234a0*/  BSSY B0, `(.L_x_10166) ;  /* 0x0000006000007945 */ /* 0x000fe20003800000 */
[----:B------:R-:W-:Y:S01]  /*234b0*/  PLOP3.LUT P6, PT, P6, PT, PT, 0x8, 0x0 ;  /* 0x000000000000781c */ /* 0x000fe200037ce170 */
[----:B------:R-:W-:-:S12]  /*234c0*/  IMAD.MOV.U32 R15, RZ, RZ, -0x1 ;  /* 0xffffffffff0f7424 */ /* 0x000fd800078e00ff */
[----:B0-----:R-:W-:Y:S05]  /*234d0*/  WARPSYNC.COLLECTIVE R15, `(.L_x_10167) ;  /* 0x000000000f087348 */ /* 0x001fea0003c00000 */
[----:B------:R-:W-:Y:S01]  /*234e0*/  VOTE.ANY R14, PT, P6 ;  /* 0x00000000000e7806 */ /* 0x000fe200030e0100 */
[----:B0-----:R-:W-:Y:S06]  /*234f0*/  ENDCOLLECTIVE ;  /* 0x000000000000791b */ /* 0x001fec0003800000 */
.L_x_10167:
[----:B------:R-:W-:Y:S05]  /*23500*/  BSYNC B0 ;  /* 0x0000000000007941 */ /* 0x000fea0003800000 */
.L_x_10166:
        /* <DEDUP_REMOVED lines=9> */
.L_x_10168:
[----:B------:R-:W-:Y:S02]  /*235a0*/  IMAD.MOV.U32 R13, RZ, RZ, R5 ;  /* 0x000000ffff0d7224 */ /* 0x000fe400078e0005 */
[----:B------:R-:W-:-:S07]  /*235b0*/  IMAD.MOV.U32 R4, RZ, RZ, R14 ;  /* 0x000000ffff047224 */ /* 0x000fce00078e000e */
[----:B------:R-:W-:Y:S05]  /*235c0*/  WARPSYNC.COLLECTIVE R15, `(.L_x_10169) ;  /* 0x000000000f087348 */ /* 0x000fea0003c00000 */
[----:B------:R0:W1:Y:S02]  /*235d0*/  SHFL.IDX P6, R14, R13, R12, R11 ;  /* 0x0000000c0d0e7389 */ /* 0x00006400000c000b */
[----:B01----:R-:W-:Y:S01]  /*235e0*/  ENDCOLLECTIVE ;  /* 0x000000000000791b */ /* 0x003fe20003800000 */
.L_x_10169:
[----:B------:R-:W-:Y:S01]  /*235f0*/  IMAD.MOV.U32 R5, RZ, RZ, R14 ;  /* 0x000000ffff057224 */ /* 0x000fe200078e000e */
[----:B------:R-:W-:Y:S06]  /*23600*/  BRA `(.L_x_10170) ;  /* 0xffffffd000587947 */ /* 0x000fec000383ffff */
.L_x_10055:
[----:B------:R-:W-:Y:S01]  /*23610*/  BSSY B0, `(.L_x_10171) ;  /* 0x0000007000007945 */ /* 0x000fe20003800000 */
[----:B------:R-:W-:Y:S02]  /*23620*/  IMAD.MOV.U32 R13, RZ, RZ, R2 ;  /* 0x000000ffff0d7224 */ /* 0x000fe400078e0002 */
[----:B------:R-:W-:Y:S02]  /*23630*/  IMAD.MOV.U32 R11, RZ, RZ, 0x1f ;  /* 0x0000001fff0b7424 */ /* 0x000fe400078e00ff */
[----:B------:R-:W-:-:S07]  /*23640*/  IMAD.MOV.U32 R15, RZ, RZ, -0x1 ;  /* 0xffffffffff0f7424 */ /* 0x000fce00078e00ff */
[----:B0123--:R-:W-:Y:S05]  /*23650*/  WARPSYNC.COLLECTIVE R15, `(.L_x_10172) ;  /* 0x000000000f087348 */ /* 0x00ffea0003c00000 */
[----:B------:R4:W0:Y:S02]  /*23660*/  SHFL.IDX P6, R14, R13, R12, R11 ;  /* 0x0000000c0d0e7389 */ /* 0x00082400000c000b */
[----:B01234-:R-:W-:Y:S01]  /*23670*/  ENDCOLLECTIVE ;  /* 0x000000000000791b */ /* 0x01ffe20003800000 */
.L_x_10172:
[----:B------:R-:W-:Y:S05]  /*23680*/  BSYNC B0 ;  /* 0x0000000000007941 */ /* 0x000fea0003800000 */
.L_x_10171:
[----:B------:R-:W-:Y:S01]  /*23690*/  IMAD.MOV.U32 R24, RZ, RZ, R14 ;  /* 0x000000ffff187224 */ /* 0x000fe200078e000e */
[----:B------:R-:W-:Y:S06]  /*236a0*/  BRA `(.L_x_10054) ;  /* 0xffffffd000487947 */ /* 0x000fec000383ffff */
.L_x_10059:
[----:B0-----:R0:W2:Y:S02]  /*236b0*/  SYNCS.PHASECHK.TRANS64.TRYWAIT P0, [R9+URZ+0x31c20], R0 ;  /* 0x031c2000090075a7 */ /* 0x0010a4000800017f */
[----:B--2---:R-:W-:Y:S05]  /*236c0*/  @!P0 NANOSLEEP.SYNCS 0x989680 ;  /* 0x009896800000895d */ /* 0x004fea0003900000 */
[----:B------:R-:W2:Y:S02]  /*236d0*/  @!P0 SYNCS.PHASECHK.TRANS64 P0, [R9+URZ+0x31c20], R0 ;  /* 0x031c2000090085a7 */ /* 0x000ea4000800007f */
[----:B--2---:R-:W-:Y:S05]  /*236e0*/  @!P0 BRA `(.L_x_10059) ;  /* 0xfffffffc00f08947 */ /* 0x004fea000383ffff */
[----:B------:R-:W-:Y:S05]  /*236f0*/  BRA `(.L_x_10173) ;  /* 0xffffffd400987947 */ /* 0x000fea000383ffff */
.L_x_10060:
[----:B------:R-:W2:Y:S01]  /*23700*/  S2R R2, SR_TID.X ;  /* 0x0000000000027919 */ /* 0x000ea20000002100 */
[----:B------:R-:W-:Y:S01]  /*23710*/  BSSY B0, `(.L_x_10174) ;  /* 0x000000a000007945 */ /* 0x000fe20003800000 */
[----:B-1----:R-:W-:Y:S02]  /*23720*/  IMAD.MOV.U32 R12, RZ, RZ, RZ ;  /* 0x000000ffff0c7224 */ /* 0x002fe400078e00ff */
[----:B------:R-:W-:Y:S02]  /*23730*/  IMAD.MOV.U32 R11, RZ, RZ, 0x1f ;  /* 0x0000001fff0b7424 */ /* 0x000fe400078e00ff */
[----:B------:R-:W-:Y:S01]  /*23740*/  IMAD.MOV.U32 R15, RZ, RZ, -0x1 ;  /* 0xffffffffff0f7424 */ /* 0x000fe200078e00ff */
[----:B--2---:R-:W-:-:S04]  /*23750*/  SHF.R.U32.HI R2, RZ, 0x5, R2 ;  /* 0x00000005ff027819 */ /* 0x004fc80000011602 */
[----:B------:R-:W-:-:S05]  /*23760*/  LOP3.LUT R2, R2, 0x3, RZ, 0xc0, !PT ;  /* 0x0000000302027812 */ /* 0x000fca00078ec0ff */
[----:B------:R-:W-:-:S07]  /*23770*/  IMAD.MOV.U32 R13, RZ, RZ, R2 ;  /* 0x000000ffff0d7224 */ /* 0x000fce00078e0002 */
[----:B0---4-:R-:W-:Y:S05]  /*23780*/  WARPSYNC.COLLECTIVE R15, `(.L_x_10175) ;  /* 0x000000000f087348 */ /* 0x011fea0003c00000 */
[----:B------:R1:W2:Y:S02]  /*23790*/  SHFL.IDX P6, R14, R13, R12, R11 ;  /* 0x0000000c0d0e7389 */ /* 0x0002a400000c000b */
[----:B012-4-:R-:W-:Y:S01]  /*237a0*/  ENDCOLLECTIVE ;  /* 0x000000000000791b */ /* 0x017fe20003800000 */
.L_x_10175:
[----:B------:R-:W-:Y:S05]  /*237b0*/  BSYNC B0 ;  /* 0x0000000000007941 */ /* 0x000fea0003800000 */
.L_x_10174:
[----:B------:R-:W-:Y:S05]  /*237c0*/  BRA `(.L_x_10176) ;  /* 0xffffffd400807947 */ /* 0x000fea000383ffff */
.L_x_10061:
[----:B------:R-:W-:Y:S01]  /*237d0*/  BSSY B0, `(.L_x_10177) ;  /* 0x0000006000007945 */ /* 0x000fe20003800000 */
[----:B------:R-:W-:-:S07]  /*237e0*/  IMAD.MOV.U32 R15, RZ, RZ, -0x1 ;  /* 0xffffffffff0f7424 */ /* 0x000fce00078e00ff */
[----:B01--4-:R-:W-:Y:S05]  /*237f0*/  WARPSYNC.COLLECTIVE R15, `(.L_x_10178) ;  /* 0x000000000f0c7348 */ /* 0x013fea0003c00000 */
[----:B------:R-:W-:Y:S02]  /*23800*/  ELECT P6, UR62, PT ;  /* 0x00000000003e782f */ /* 0x000fe400038c0000 */
[----:B------:R-:W-:Y:S01]  /*23810*/  MOV R14, UR62 ;  /* 0x0000003e000e7c02 */ /* 0x000fe20008000f00 */
[----:B01--4-:R-:W-:Y:S10]  /*23820*/  ENDCOLLECTIVE ;  /* 0x000000000000791b */ /* 0x013ff40003800000 */
.L_x_10178:
[----:B------:R-:W-:Y:S05]  /*23830*/  BSYNC B0 ;  /* 0x0000000000007941 */ /* 0x000fea0003800000 */
.L_x_10177:
[----:B------:R-:W-:Y:S05]  /*23840*/  BRA `(.L_x_10179) ;  /* 0xffffffd400747947 */ /* 0x000fea000383ffff */
.L_x_10063:
[----:B0-----:R0:W2:Y:S02]  /*23850*/  SYNCS.PHASECHK.TRANS64.TRYWAIT P0, [R7+URZ], R2 ;  /* 0x00000002070075a7 */ /* 0x0010a4000800017f */
[----:B--2---:R-:W-:Y:S05]  /*23860*/  @!P0 NANOSLEEP.SYNCS 0x989680 ;  /* 0x009896800000895d */ /* 0x004fea0003900000 */
[----:B------:R-:W2:Y:S02]  /*23870*/  @!P0 SYNCS.PHASECHK.TRANS64 P0, [R7+URZ], R2 ;  /* 0x00000002070085a7 */ /* 0x000ea4000800007f */
[----:B--2---:R-:W-:Y:S05]  /*23880*/  @!P0 BRA `(.L_x_10063) ;  /* 0xfffffffc00f08947 */ /* 0x004fea000383ffff */
[----:B------:R-:W-:Y:S05]  /*23890*/  BRA `(.L_x_10180) ;  /* 0xffffffd400a87947 */ /* 0x000fea000383ffff */
.L_x_10064:
[----:B--2---:R2:W3:Y:S02]  /*238a0*/  SYNCS.PHASECHK.TRANS64.TRYWAIT P0, [R3+URZ], R0 ;  /* 0x00000000030075a7 */ /* 0x0044e4000800017f */
[----:B---3--:R-:W-:Y:S05]  /*238b0*/  @!P0 NANOSLEEP.SYNCS 0x989680 ;  /* 0x009896800000895d */ /* 0x008fea0003900000 */
[----:B------:R-:W3:Y:S02]  /*238c0*/  @!P0 SYNCS.PHASECHK.TRANS64 P0, [R3+URZ], R0 ;  /* 0x00000000030085a7 */ /* 0x000ee4000800007f */
[----:B---3--:R-:W-:Y:S05]  /*238d0*/  @!P0 BRA `(.L_x_10064) ;  /* 0xfffffffc00f08947 */ /* 0x008fea000383ffff */
[----:B------:R-:W-:Y:S05]  /*238e0*/  BRA `(.L_x_10181) ;  /* 0xffffffd4009c7947 */ /* 0x000fea000383ffff */
.L_x_10066:
[----:B--2---:R2:W3:Y:S02]  /*238f0*/  SYNCS.PHASECHK.TRANS64.TRYWAIT P0, [R5+URZ], R2 ;  /* 0x00000002050075a7 */ /* 0x0044e4000800017f */
[----:B---3--:R-:W-:Y:S05]  /*23900*/  @!P0 NANOSLEEP.SYNCS 0x989680 ;  /* 0x009896800000895d */ /* 0x008fea0003900000 */
[----:B------:R-:W3:Y:S02]  /*23910*/  @!P0 SYNCS.PHASECHK.TRANS64 P0, [R5+URZ], R2 ;  /* 0x00000002050085a7 */ /* 0x000ee4000800007f */
[----:B---3--:R-:W-:Y:S05]  /*23920*/  @!P0 BRA `(.L_x_10066) ;  /* 0xfffffffc00f08947 */ /* 0x008fea000383ffff */
[----:B------:R-:W-:Y:S05]  /*23930*/  BRA `(.L_x_10182) ;  /* 0xffffffd400a07947 */ /* 0x000fea000383ffff */
.L_x_10183:
        /* <DEDUP_REMOVED lines=12> */
.L_x_14862:


//--------------------- .text._ZN7cutlass13device_kernelIN5flash11enable_sm90INS1_16FlashAttnFwdSm90INS1_25CollectiveMainloopFwdSm90ILi2EN4cute5tupleIJNS5_1CILi1EEES8_S8_EEENS6_IJNS7_ILi192EEENS7_ILi128EEENS7_ILi96EEEEEELi96ENS_10bfloat16_tEfNS_4arch4Sm90ELb0ELb1ELb1ELb0ELb0ELb0ELb0ELb0ELb1ELb1ELb1ELb0EEENS1_21CollectiveEpilogueFwdINS6_IJSA_SC_SB_EEES9_SE_SG_Li384ELb0ELb1ELb1ELb0EEENS1_19SingleTileSchedulerILb0ELb1ELb1ELi192EEEEEEEEEvNT_6ParamsE --------------------------
	.section	.text._ZN7cutlass13device_kernelIN5flash11enable_sm90INS1_16FlashAttnFwdSm90INS1_25CollectiveMainloopFwdSm90ILi2EN4cute5tupleIJNS5_1CILi1EEES8_S8_EEENS6_IJNS7_ILi192EEENS7_ILi128EEENS7_ILi96EEEEEELi96ENS_10bfloat16_tEfNS_4arch4Sm90ELb0ELb1ELb1ELb0ELb0ELb0ELb0ELb0ELb1ELb1ELb1ELb0EEENS1_21CollectiveEpilogueFwdINS6_IJSA_SC_SB_EEES9_SE_SG_Li384ELb0ELb1ELb1ELb0EEENS1_19SingleTileSchedulerILb0ELb1ELb1ELi192EEEEEEEEEvNT_6ParamsE,"ax",@progbits
	.align	128
.text._ZN7cutlass13device_kernelIN5flash11enable_sm90INS1_16FlashAttnFwdSm90INS1_25CollectiveMainloopFwdSm90ILi2EN4cute5tupleIJNS5_1CILi1EEES8_S8_EEENS6_IJNS7_ILi192EEENS7_ILi128EEENS7_ILi96EEEEEELi96ENS_10bfloat16_tEfNS_4arch4Sm90ELb0ELb1ELb1ELb0ELb0ELb0ELb0ELb0ELb1ELb1ELb1ELb0EEENS1_21CollectiveEpilogueFwdINS6_IJSA_SC_SB_EEES9_SE_SG_Li384ELb0ELb1ELb1ELb0EEENS1_19SingleTileSchedulerILb0ELb1ELb1ELi192EEEEEEEEEvNT_6ParamsE:
        .type           _ZN7cutlass13device_kernelIN5flash11enable_sm90INS1_16FlashAttnFwdSm90INS1_25CollectiveMainloopFwdSm90ILi2EN4cute5tupleIJNS5_1CILi1EEES8_S8_EEENS6_IJNS7_ILi192EEENS7_ILi128EEENS7_ILi96EEEEEELi96ENS_10bfloat16_tEfNS_4arch4Sm90ELb0ELb1ELb1ELb0ELb0ELb0ELb0ELb0ELb1ELb1ELb1ELb0EEENS1_21CollectiveEpilogueFwdINS6_IJSA_SC_SB_EEES9_SE_SG_Li384ELb0ELb1ELb1ELb0EEENS1_19SingleTileSchedulerILb0ELb1ELb1ELi192EEEEEEEEEvNT_6ParamsE,@function
        .size           _ZN7cutlass13device_kernelIN5flash11enable_sm90INS1_16FlashAttnFwdSm90INS1_25CollectiveMainloopFwdSm90ILi2EN4cute5tupleIJNS5_1CILi1EEES8_S8_EEENS6_IJNS7_ILi192EEENS7_ILi128EEENS7_ILi96EEEEEELi96ENS_10bfloat16_tEfNS_4arch4Sm90ELb0ELb1ELb1ELb0ELb0ELb0ELb0ELb0ELb1ELb1ELb1ELb0EEENS1_21CollectiveEpilogueFwdINS6_IJSA_SC_SB_EEES9_SE_SG_Li384ELb0ELb1ELb1ELb0EEENS1_19SingleTileSchedulerILb0ELb1ELb1ELi192EEEEEEEEEvNT_6ParamsE,(.L_x_14863 - _ZN7cutlass13device_kernelIN5flash11enable_sm90INS1_16FlashAttnFwdSm90INS1_25CollectiveMainloopFwdSm90ILi2EN4cute5tupleIJNS5_1CILi1EEES8_S8_EEENS6_IJNS7_ILi192EEENS7_ILi128EEENS7_ILi96EEEEEELi96ENS_10bfloat16_tEfNS_4arch4Sm90ELb0ELb1ELb1ELb0ELb0ELb0ELb0ELb0ELb1ELb1ELb1ELb0EEENS1_21CollectiveEpilogueFwdINS6_IJSA_SC_SB_EEES9_SE_SG_Li384ELb0ELb1ELb1ELb0EEENS1_19SingleTileSchedulerILb0ELb1ELb1ELi192EEEEEEEEEvNT_6ParamsE)
        .other          _ZN7cutlass13device_kernelIN5flash11enable_sm90INS1_16FlashAttnFwdSm90INS1_25CollectiveMainloopFwdSm90ILi2EN4cute5tupleIJNS5_1CILi1EEES8_S8_EEENS6_IJNS7_ILi192EEENS7_ILi128EEENS7_ILi96EEEEEELi96ENS_10bfloat16_tEfNS_4arch4Sm90ELb0ELb1ELb1ELb0ELb0ELb0ELb0ELb0ELb1ELb1ELb1ELb0EEENS1_21CollectiveEpilogueFwdINS6_IJSA_SC_SB_EEES9_SE_SG_Li384ELb0ELb1ELb1ELb0EEENS1_19SingleTileSchedulerILb0ELb1ELb1ELi192EEEEEEEEEvNT_6ParamsE,@"STO_CUDA_ENTRY STV_DEFAULT"
_ZN7cutlass13device_kernelIN5flash11enable_sm90INS1_16FlashAttnFwdSm90INS1_25CollectiveMainloopFwdSm90ILi2EN4cute5tupleIJNS5_1CILi1EEES8_S8_EEENS6_IJNS7_ILi192EEENS7_ILi128EEENS7_ILi96EEEEEELi96ENS_10bfloat16_tEfNS_4arch4Sm90ELb0ELb1ELb1ELb0ELb0ELb0ELb0ELb0ELb1ELb1ELb1ELb0EEENS1_21CollectiveEpilogueFwdINS6_IJSA_SC_SB_EEES9_SE_SG_Li384ELb0ELb1ELb1ELb0EEENS1_19SingleTileSchedulerILb0ELb1ELb1ELi192EEEEEEEEEvNT_6ParamsE:
[----:B------:R-:W0:Y:S01]  /*0000*/  LDC R1, c[0x0][0x28] ;  /* 0x00000a00ff017b82 */ /* 0x000e220000000800 */
[----:B------:R-:W1:Y:S01]  /*0010*/  S2R R2, SR_TID.X ;  /* 0x0000000000027919 */ /* 0x000e620000002100 */
[----:B------:R-:W-:Y:S01]  /*0020*/  ELECT P0, URZ, PT ;  /* 0x00000000003f782f */ /* 0x000fe20003800000 */
[----:B------:R-:W-:Y:S01]  /*0030*/  BSSY B0, `(.L_x_10184) ;  /* 0x000000e000007945 */ /* 0x000fe20003800000 */
[--C-:B-1----:R-:W-:Y:S02]  /*0040*/  SHF.R.U32.HI R17, RZ, 0x5, R2.reuse ;  /* 0x00000005ff117819 */ /* 0x102fe40000011602 */
[----:B------:R-:W-:-:S03]  /*0050*/  SHF.R.U32.HI R22, RZ, 0x7, R2 ;  /* 0x00000007ff167819 */ /* 0x000fc60000011602 */
        /* <DEDUP_REMOVED lines=11> */
.L_x_10185:
[----:B------:R-:W-:Y:S05]  /*0110*/  BSYNC B0 ;  /* 0x0000000000007941 */ /* 0x000fea0003800000 */
.L_x_10184:
        /* <DEDUP_REMOVED lines=41> */
.L_x_10186:
        /* <DEDUP_REMOVED lines=22> */
.L_x_10187:
        /* <DEDUP_REMOVED lines=18> */
.L_x_10188:
        /* <DEDUP_REMOVED lines=22> */
.L_x_10189:
        /* <DEDUP_REMOVED lines=22> */
.L_x_10190:
[----:B------:R-:W-:Y:S01]  /*08f0*/  PLOP3.LUT P0, PT, PT, PT, UP0, 0x80, 0x0 ;  /* 0x000000000000781c */ /* 0x000fe20003f0f008 */
[----:B0-----:R-:W-:Y:S01]  /*0900*/  UMOV UR4, 0x1 ;  /* 0x0000000100047882 */ /* 0x001fe20000000000 */
[----:B------:R-:W-:Y:S01]  /*0910*/  NOP ;  /* 0x0000000000007918 */ /* 0x000fe20000000000 */
[----:B------:R-:W-:Y:S01]  /*0920*/  USEL UR4, UR4, 0x2, !UP0 ;  /* 0x0000000204047887 */ /* 0x000fe2000c000000 */
[----:B------:R-:W-:Y:S01]  /*0930*/  BSSY B6, `(.L_x_10191) ;  /* 0x00014dd000067945 */ /* 0x000fe20003800000 */
[----:B------:R-:W-:-:S04]  /*0940*/  LOP3.LUT R23, R2, 0x7f, RZ, 0xc0, !PT ;  /* 0x0000007f02177812 */ /* 0x000fc800078ec0ff */
[----:B------:R-:W-:Y:S01]  /*0950*/  IMAD.U32 R16, RZ, RZ, UR4 ;  /* 0x00000004ff107e24 */ /* 0x000fe2000f8e00ff */
[----:B-12-4-:R-:W-:Y:S06]  /*0960*/  BAR.SYNC.DEFER_BLOCKING 0x0 ;  /* 0x0000000000007b1d */ /* 0x016fec0000010000 */
[----:B------:R-:W-:Y:S05]  /*0970*/  @!P0 BRA `(.L_x_10192) ;  /* 0x00000108002c8947 */ /* 0x000fea0003800000 */
.L_x_10193:
[----:B------:R-:W-:-:S08]  /*0980*/  NOP ;  /* 0x0000000000007918 */ /* 0x000fd00000000000 */
[----:B------:R-:W0:Y:S02]  /*0990*/  USETMAXREG.TRY_ALLOC.CTAPOOL UP0, 0xa0 ;  /* 0x000000a0000079c8 */ /* 0x000e240008000600 */
[----:B0-----:R-:W-:-:S13]  /*09a0*/  PLOP3.LUT P0, PT, PT, PT, UP0, 0x80, 0x0 ;  /* 0x000000000000781c */ /* 0x001fda0003f0f008 */
[----:B------:R-:W-:Y:S05]  /*09b0*/  @!P0 BRA `(.L_x_10193) ;  /* 0xfffffffc00f08947 */ /* 0x000fea000383ffff */
[----:B------:R-:W0:Y:S01]  /*09c0*/  S2UR UR6, SR_CTAID.Y ;  /* 0x00000000000679c3 */ /* 0x000e220000002600 */
[----:B------:R-:W-:Y:S01]  /*09d0*/  LOP3.LUT R0, R2, 0xffffff80, RZ, 0xc0, !PT ;  /* 0xffffff8002007812 */ /* 0x000fe200078ec0ff */
[----:B------:R-:W-:Y:S02]  /*09e0*/  ULDC UR7, c[0x0][0xc50] ;  /* 0x0003140000077ab9 */ /* 0x000fe40000000800 */
[----:B------:R-:W-:-:S04]  /*09f0*/  UISETP.NE.AND UP0, UPT, UR7, 0x1, UPT ;  /* 0x000000010700788c */ /* 0x000fc8000bf05270 */
[----:B------:R-:W-:Y:S08]  /*0a00*/  BAR.ARV 0x8, 0x200 ;  /* 0x0208000000007b1d */ /* 0x000ff00000002000 */
[----:B------:R-:W1:Y:S01]  /*0a10*/  S2UR UR8, SR_CTAID.Z ;  /* 0x00000000000879c3 */ /* 0x000e620000002700 */
[----:B------:R-:W-:Y:S01]  /*0a20*/  ISETP.NE.AND P0, PT, R0, 0x80, PT ;  /* 0x000000800000780c */ /* 0x000fe20003f05270 */
[----:B------:R-:W-:Y:S01]  /*0a30*/  @UP0 ULDC UR4, c[0x0][0xc54] ;  /* 0x0003150000040ab9 */ /* 0x000fe20000000800 */
[----:B------:R-:W-:Y:S01]  /*0a40*/  @UP0 ULDC UR9, c[0x0][0xc58] ;  /* 0x0003160000090ab9 */ /* 0x000fe20000000800 */
[----:B0-----:R-:W-:-:S10]  /*0a50*/  UIMAD.WIDE.U32 UR4, UR6, UR4, URZ ;  /* 0x00000004060472a5 */ /* 0x001fd4000f8e003f */
[----:B------:R-:W-:Y:S06]  /*0a60*/  @!P0 BAR.ARV 0x9, 0x100 ;  /* 0x0244000000008b1d */ /* 0x000fec0000002000 */
[----:B------:R-:W-:Y:S01]  /*0a70*/  UMOV UR10, UR6 ;  /* 0x00000006000a7c82 */ /* 0x000fe20008000000 */
[----:B------:R-:W-:Y:S01]  /*0a80*/  @UP0 USHF.R.U32.HI UR10, URZ, UR9, UR5 ;  /* 0x000000093f0a0299 */ /* 0x000fe20008011605 */
[----:B-1----:R-:W-:-:S03]  /*0a90*/  ISETP.LE.AND P0, PT, RZ, UR8, PT ;  /* 0x00000008ff007c0c */ /* 0x002fc6000bf03270 */
[----:B------:R-:W-:Y:S02]  /*0aa0*/  UIADD3 UR4, -UR10, URZ, URZ ;  /* 0x0000003f0a047290 */ /* 0x000fe4000fffe13f */
[----:B------:R-:W-:Y:S02]  /*0ab0*/  IMAD.U32 R17, RZ, RZ, UR10 ;  /* 0x0000000aff117e24 */ /* 0x000fe4000f8e00ff */
[----:B------:R-:W-:-:S06]  /*0ac0*/  UIMAD UR6, UR7, UR4, UR6 ;  /* 0x00000004070672a4 */ /* 0x000fcc000f8e0206 */
[----:B------:R-:W-:Y:S06]  /*0ad0*/  @!P0 BRA `(.L_x_10194) ;  /* 0x0000014c00088947 */ /* 0x000fec0003800000 */
[----:B------:R-:W0:Y:S01]  /*0ae0*/  LDC.64 R6, c[0x0][0x418] ;  /* 0x00010600ff067b82 */ /* 0x000e220000000a00 */
[----:B------:R-:W-:Y:S01]  /*0af0*/  ULDC UR4, c[0x0][0x448] ;  /* 0x0001120000047ab9 */ /* 0x000fe20000000800 */
[----:B------:R-:W-:Y:S01]  /*0b00*/  VIADD R90, R2, 0xffffff80 ;  /* 0xffffff80025a7836 */ /* 0x000fe20000000000 */
[----:B------:R-:W-:-:S03]  /*0b10*/  UISETP.NE.AND UP0, UPT, UR4, 0x1, UPT ;  /* 0x000000010400788c */ /* 0x000fc6000bf05270 */
[----:B------:R-:W-:Y:S02]  /*0b20*/  ULDC.64 UR4, c[0x0][0x9e0] ;  /* 0x0002780000047ab9 */ /* 0x000fe40000000a00 */
[----:B------:R-:W1:Y:S01]  /*0b30*/  LDC R89, c[0x0][0x288] ;  /* 0x0000a200ff597b82 */ /* 0x000e620000000800 */
[----:B------:R-:W-:-:S05]  /*0b40*/  UISETP.GE.AND UP1, UPT, UR5, 0x1, UPT ;  /* 0x000000010500788c */ /* 0x000fca000bf26270 */
[----:B------:R-:W-:Y:S01]  /*0b50*/  @UP0 ULDC UR9, c[0x0][0x44c] ;  /* 0x0001130000090ab9 */ /* 0x000fe20000000800 */
[----:B------:R-:W-:Y:S01]  /*0b60*/  @UP0 ULDC UR11, c[0x0][0x450] ;  /* 0x00011400000b0ab9 */ /* 0x000fe20000000800 */
[----:B------:R-:W2:Y:S01]  /*0b70*/  LDC R18, c[0x0][0x424] ;  /* 0x00010900ff127b82 */ /* 0x000ea20000000800 */
[----:B------:R-:W-:-:S07]  /*0b80*/  PLOP3.LUT P1, PT, PT, PT, UP1, 0x80, 0x0 ;  /* 0x000000000000781c */ /* 0x000fce0003f2f018 */
[----:B------:R-:W3:Y:S01]  /*0b90*/  LDC R5, c[0x0][0x2f0] ;  /* 0x0000bc00ff057b82 */ /* 0x000ee20000000800 */
[----:B0-----:R-:W-:-:S04]  /*0ba0*/  ISETP.NE.U32.AND P0, PT, R6, RZ, PT ;  /* 0x000000ff0600720c */ /* 0x001fc80003f05070 */
[----:B------:R-:W-:-:S03]  /*0bb0*/  ISETP.NE.AND.EX P0, PT, R7, RZ, PT, P0 ;  /* 0x000000ff0700720c */ /* 0x000fc60003f05300 */
[----:B------:R-:W0:Y:S01]  /*0bc0*/  S2UR UR39, SR_CTAID.X ;  /* 0x00000000002779c3 */ /* 0x000e220000002500 */
[----:B-1----:R-:W-:Y:S02]  /*0bd0*/  IADD3 R3, -R89, 0x1, RZ ;  /* 0x0000000159037810 */ /* 0x002fe40007ffe1ff */
[----:B--2---:R-:W-:-:S05]  /*0be0*/  SEL R18, R18, 0x1, P0 ;  /* 0x0000000112127807 */ /* 0x004fca0000000000 */
[----:B---3--:R-:W-:-:S05]  /*0bf0*/  IMAD R3, R18, R5, R3 ;  /* 0x0000000512037224 */ /* 0x008fca00078e0203 */
[----:B------:R-:W-:Y:S01]  /*0c00*/  R2UR UR10, R3 ;  /* 0x00000000030a72ca */ /* 0x000fe200000e0000 */
[----:B0-----:R-:W-:-:S04]  /*0c10*/  UIMAD UR39, UR39, 0xc0, URZ ;  /* 0x000000c0272778a4 */ /* 0x001fc8000f8e023f */
        /* <DEDUP_REMOVED lines=18> */
.L_x_10196:
[----:B------:R-:W-:-:S11]  /*0d40*/  UISETP.NE.AND UP1, UPT, UR5, 0x1, UPT ;  /* 0x000000010500788c */ /* 0x000fd6000bf25270 */
[----:B------:R-:W-:Y:S02]  /*0d50*/  @UP1 ULDC.64 UR10, c[0x0][0x9e8] ;  /* 0x00027a00000a1ab9 */ /* 0x000fe40000000a00 */
[----:B------:R-:W-:-:S04]  /*0d60*/  UIMAD.WIDE.U32 UR8, UR4, UR10, URZ ;  /* 0x0000000a040872a5 */ /* 0x000fc8000f8e003f */
[----:B------:R-:W-:-:S12]  /*0d70*/  @UP1 USHF.R.U32.HI UR4, URZ, UR11, UR9 ;  /* 0x0000000b3f041299 */ /* 0x000fd80008011609 */
.L_x_10197:
[----:B------:R-:W-:-:S06]  /*0d80*/  UIMAD UR4, UR4, UR5, UR5 ;  /* 0x00000005040472a4 */ /* 0x000fcc000f8e0205 */
[----:B------:R-:W-:-:S07]  /*0d90*/  VIMNMX R0, R0, UR4, PT ;  /* 0x0000000400007c48 */ /* 0x000fce000bfe0100 */
.L_x_10195:
[-C--:B------:R-:W-:Y:S01]  /*0da0*/  IMAD R89, R18, R5.reuse, -R89 ;  /* 0x0000000512597224 */ /* 0x080fe200078e0a59 */
[----:B------:R-:W-:Y:S01]  /*0db0*/  @UP0 ULDC UR8, c[0x0][0x44c] ;  /* 0x0001130000080ab9 */ /* 0x000fe20000000800 */
[----:B------:R-:W-:Y:S01]  /*0dc0*/  VIADD R4, R0, 0x7f ;  /* 0x0000007f00047836 */ /* 0x000fe20000000000 */
[----:B------:R-:W-:Y:S01]  /*0dd0*/  UIMAD.WIDE.U32 UR8, UR39, UR8, URZ ;  /* 0x00000008270872a5 */ /* 0x000fe2000f8e003f */
[----:B------:R-:W-:Y:S01]  /*0de0*/  IMAD R0, R18, R5, 0x7f ;  /* 0x0000007f12007424 */ /* 0x000fe200078e0205 */
[----:B------:R-:W-:Y:S01]  /*0df0*/  R2UR UR7, R89 ;  /* 0x00000000590772ca */ /* 0x000fe200000e0000 */
[----:B------:R-:W-:Y:S01]  /*0e00*/  @UP0 ULDC UR10, c[0x0][0x450] ;  /* 0x00011400000a0ab9 */ /* 0x000fe20000000800 */
[----:B------:R-:W-:Y:S01]  /*0e10*/  UMOV UR4, UR39 ;  /* 0x0000002700047c82 */ /* 0x000fe20008000000 */
[----:B------:R-:W-:Y:S01]  /*0e20*/  SHF.R.S32.HI R5, RZ, 0x1f, R4 ;  /* 0x0000001fff057819 */ /* 0x000fe20000011404 */
[----:B------:R-:W-:Y:S01]  /*0e30*/  @UP0 USHF.R.U32.HI UR4, URZ, UR10, UR9 ;  /* 0x0000000a3f040299 */ /* 0x000fe20008011609 */
[----:B------:R-:W-:-:S02]  /*0e40*/  SHF.R.S32.HI R3, RZ, 0x1f, R0 ;  /* 0x0000001fff037819 */ /* 0x000fc40000011400 */
[----:B------:R-:W-:Y:S02]  /*0e50*/  LEA.HI R5, R5, R4, RZ, 0x7 ;  /* 0x0000000405057211 */ /* 0x000fe400078f38ff */
[----:B------:R-:W-:Y:S02]  /*0e60*/  LEA.HI R3, R3, R0, RZ, 0x7 ;  /* 0x0000000003037211 */ /* 0x000fe400078f38ff */
[----:B------:R-:W-:Y:S02]  /*0e70*/  SHF.R.S32.HI R0, RZ, 0x7, R5 ;  /* 0x00000007ff007819 */ /* 0x000fe40000011405 */
[----:B------:R-:W-:Y:S01]  /*0e80*/  UIADD3 UR4, UR7, UR4, URZ ;  /* 0x0000000407047290 */ /* 0x000fe2000fffe03f */
[----:B------:R-:W-:Y:S02]  /*0e90*/  SHF.R.S32.HI R3, RZ, 0x7, R3 ;  /* 0x00000007ff037819 */ /* 0x000fe40000011403 */
[----:B------:R-:W-:Y:S02]  /*0ea0*/  ULDC UR7, c[0x0][0x9dc] ;  /* 0x0002770000077ab9 */ /* 0x000fe40000000800 */
[----:B------:R-:W-:Y:S01]  /*0eb0*/  UIADD3 UR7, UR4, -UR7, URZ ;  /* 0x8000000704077290 */ /* 0x000fe2000fffe03f */
[----:B------:R-:W-:Y:S01]  /*0ec0*/  VIMNMX R88, R3, R0, PT ;  /* 0x0000000003587248 */ /* 0x000fe20003fe0100 */
[----:B------:R-:W-:Y:S10]  /*0ed0*/  @!P1 BRA `(.L_x_10198) ;  /* 0x0000000000449947 */ /* 0x000ff40003800000 */
        /* <DEDUP_REMOVED lines=10> */
.L_x_10199:
[----:B------:R-:W-:-:S11]  /*0f80*/  UISETP.NE.AND UP0, UPT, UR5, 0x1, UPT ;  /* 0x000000010500788c */ /* 0x000fd6000bf05270 */
[----:B------:R-:W-:Y:S02]  /*0f90*/  @UP0 ULDC.64 UR10, c[0x0][0x9e8] ;  /* 0x00027a00000a0ab9 */ /* 0x000fe40000000a00 */
[----:B------:R-:W-:-:S04]  /*0fa0*/  UIMAD.WIDE.U32 UR8, UR4, UR10, URZ ;  /* 0x0000000a040872a5 */ /* 0x000fc8000f8e003f */
[----:B------:R-:W-:-:S12]  /*0fb0*/  @UP0 USHF.R.U32.HI UR4, URZ, UR11, UR9 ;  /* 0x0000000b3f040299 */ /* 0x000fd80008011609 */
.L_x_10200:
[----:B------:R-:W-:-:S04]  /*0fc0*/  UIMAD UR4, UR4, UR5, URZ ;  /* 0x00000005040472a4 */ /* 0x000fc8000f8e023f */
[----:B------:R-:W-:-:S04]  /*0fd0*/  UISETP.LT.AND UP0, UPT, UR7, UR4, UPT ;  /* 0x000000040700728c */ /* 0x000fc8000bf01270 */
[----:B------:R-:W-:-:S12]  /*0fe0*/  USEL UR7, UR7, UR4, !UP0 ;  /* 0x0000000407077287 */ /* 0x000fd8000c000000 */
.L_x_10198:
[----:B------:R-:W-:Y:S02]  /*0ff0*/  USHF.R.S32.HI UR4, URZ, 0x1f, UR7 ;  /* 0x0000001f3f047899 */ /* 0x000fe40008011407 */
[----:B------:R-:W-:Y:S02]  /*1000*/  USHF.R.U32.HI UR11, URZ, 0x10, UR6 ;  /* 0x000000103f0b7899 */ /* 0x000fe40008011606 */
[----:B------:R-:W-:Y:S02]  /*1010*/  ULEA.HI UR4, UR4, UR7, URZ, 0x7 ;  /* 0x0000000704047291 */ /* 0x000fe4000f8f383f */
[----:B------:R-:W-:Y:S02]  /*1020*/  ULOP3.LUT UR7, UR6, 0xffff, URZ, 0xc0, !UPT ;  /* 0x0000ffff06077892 */ /* 0x000fe4000f8ec03f */
[----:B------:R-:W-:-:S04]  /*1030*/  USHF.R.S32.HI UR4, URZ, 0x7, UR4 ;  /* 0x000000073f047899 */ /* 0x000fc80008011404 */
        /* <DEDUP_REMOVED lines=42> */
.L_x_10201:
[----:B------:R-:W-:Y:S02]  /*12e0*/  UIMAD UR5, UR7, UR4, UR10 ;  /* 0x00000004070572a4 */ /* 0x000fe4000f8e020a */
[----:B------:R-:W-:Y:S01]  /*12f0*/  IMAD.U32 R5, RZ, RZ, UR4 ;  /* 0x00000004ff057e24 */ /* 0x000fe2000f8e00ff */
[----:B------:R-:W-:Y:S01]  /*1300*/  PLOP3.LUT P0, PT, PT, PT, PT, 0x80, 0x0 ;  /* 0x000000000000781c */ /* 0x000fe20003f0f070 */
[----:B------:R-:W-:Y:S01]  /*1310*/  IMAD.MOV.U32 R3, RZ, RZ, RZ ;  /* 0x000000ffff037224 */ /* 0x000fe200078e00ff */
[----:B------:R-:W-:Y:S01]  /*1320*/  CS2R R134, SRZ ;  /* 0x0000000000867805 */ /* 0x000fe2000001ff00 */
[----:B------:R-:W-:Y:S01]  /*1330*/  IMAD.MOV.U32 R0, RZ, RZ, RZ ;  /* 0x000000ffff007224 */ /* 0x000fe200078e00ff */
        /* <DEDUP_REMOVED lines=41> */
[----:B------:R-:W-:Y:S02]  /*15d0*/  ULEA UR4, UR5, UR36, 0xc ;  /* 0x0000002405047291 */ /* 0x000fe4000f8e603f */
[----:B------:R-:W-:Y:S02]  /*15e0*/  ULEA UR5, UR5, UR6, 0xd ;  /* 0x0000000605057291 */ /* 0x000fe4000f8e683f */
[----:B------:R-:W-:Y:S02]  /*15f0*/  UIADD3 UR4, UR4, 0xc400, URZ ;  /* 0x0000c40004047890 */ /* 0x000fe4000fffe03f */
[----:B------:R-:W-:Y:S02]  /*1600*/  USHF.R.U32.HI UR5, URZ, 0x4, UR5 ;  /* 0x000000043f057899 */ /* 0x000fe40008011605 */
[----:B------:R-:W-:Y:S02]  /*1610*/  USHF.R.U32.HI UR4, URZ, 0x4, UR4 ;  /* 0x000000043f047899 */ /* 0x000fe40008011604 */
[----:B------:R-:W-:-:S02]  /*1620*/  ULOP3.LUT UR60, UR5, 0x3fff, URZ, 0xc0, !UPT ;  /* 0x00003fff053c7892 */ /* 0x000fc4000f8ec03f */
        /* <DEDUP_REMOVED lines=18> */
.L_x_10203:
[----:B------:R-:W-:-:S04]  /*1750*/  SHF.L.U32 R0, RZ, 0x1f, RZ ;  /* 0x0000001fff007819 */ /* 0x000fc800000006ff */
[----:B------:R-:W0:Y:S02]  /*1760*/  SYNCS.PHASECHK.TRANS64.TRYWAIT P0, [UR36+0x2d800], R0 ;  /* 0x02d80000ff0075a7 */ /* 0x000e240008000164 */
[----:B0-----:R-:W-:Y:S05]  /*1770*/  @!P0 BRA `(.L_x_10204) ;  /* 0x0000013c00e88947 */ /* 0x001fea0003800000 */
.L_x_10371:
[----:B------:R-:W-:-:S13]  /*1780*/  R2UR UR4, R16 ;  /* 0x00000000100472ca */ /* 0x000fda00000e0000 */
[----:B------:R-:W-:-:S06]  /*1790*/  ULOP3.LUT UR4, UR4, 0x1, URZ, 0xfc, !UPT ;  /* 0x0000000104047892 */ /* 0x000fcc000f8efc3f */
[----:B0-----:R-:W-:-:S05]  /*17a0*/  IMAD.U32 R3, RZ, RZ, UR4 ;  /* 0x00000004ff037e24 */ /* 0x001fca000f8e00ff */
[----:B------:R-:W-:-:S13]  /*17b0*/  ISETP.NE.AND P0, PT, R3, 0x3, PT ;  /* 0x000000030300780c */ /* 0x000fda0003f05270 */
[----:B------:R-:W-:Y:S05]  /*17c0*/  @!P0 BRA `(.L_x_10205) ;  /* 0x0000000000048947 */ /* 0x000fea0003800000 */
[----:B------:R-:W-:Y:S01]  /*17d0*/  BPT.TRAP 0x1 ;  /* 0x000000040000795c */ /* 0x000fe20000300000 */
.L_x_10205:
[----:B------:R0:W1:Y:S01]  /*17e0*/  SYNCS.PHASECHK.TRANS64.TRYWAIT P2, [UR36+0x2d830], R0 ;  /* 0x02d83000ff0075a7 */ /* 0x0000620008040164 */
[----:B------:R-:W-:Y:S05]  /*17f0*/  @!P0 BRA `(.L_x_10206) ;  /* 0x0000000000048947 */ /* 0x000fea0003800000 */
[----:B------:R-:W-:Y:S01]  /*1800*/  BPT.TRAP 0x1 ;  /* 0x000000040000795c */ /* 0x000fe20000300000 */
.L_x_10206:
[----:B------:R-:W-:Y:S01]  /*1810*/  IMAD.U32 R14, RZ, RZ, UR37 ;  /* 0x00000025ff0e7e24 */ /* 0x000fe2000f8e00ff */
[----:B------:R-:W-:-:S04]  /*1820*/  ISETP.NE.AND P1, PT, R23, RZ, PT ;  /* 0x000000ff1700720c */ /* 0x000fc80003f25270 */
[----:B------:R-:W-:Y:S01]  /*1830*/  LOP3.LUT R14, R14, 0x10000, RZ, 0xfc, !PT ;  /* 0x000100000e0e7812 */ /* 0x000fe200078efcff */
[----:B-1----:R-:W-:Y:S08]  /*1840*/  @P2 BRA `(.L_x_10207) ;  /* 0x0000000000082947 */ /* 0x002ff00003800000 */
[----:B------:R-:W1:Y:S02]  /*1850*/  SYNCS.PHASECHK.TRANS64.TRYWAIT P2, [UR36+0x2d830], R0 ;  /* 0x02d83000ff0075a7 */ /* 0x000e640008040164 */
[----:B-1----:R-:W-:Y:S05]  /*1860*/  @!P2 BRA `(.L_x_10208) ;  /* 0x0000013c00c4a947 */ /* 0x002fea0003800000 */
.L_x_10207:
[----:B------:R-:W-:Y:S05]  /*1870*/  WARPSYNC.ALL ;  /* 0x0000000000007948 */ /* 0x000fea0003800000 */
[----:B------:R-:W-:Y:S01]  /*1880*/  IMAD.MOV.U32 R15, RZ, RZ, -0x7fffffe0 ;  /* 0x80000020ff0f7424 */ /* 0x000fe200078e00ff */
        /* <DEDUP_REMOVED lines=13> */
[----:B-1----:R-:W-:Y:S01]  /*1960*/  IMAD.HI R3, R92, 0x55555556, RZ ;  /* 0x555555565c037827 */ /* 0x002fe200078e02ff */
[----:B------:R-:W-:Y:S01]  /*1970*/  UMOV UR19, 0x80000020 ;  /* 0x8000002000137882 */ /* 0x000fe20000000000 */
[----:B------:R-:W-:Y:S01]  /*1980*/  UMOV UR21, 0x80000020 ;  /* 0x8000002000157882 */ /* 0x000fe20000000000 */
[----:B------:R-:W-:Y:S01]  /*1990*/  UIADD3 UR14, UR37, 0x200, URZ ;  /* 0x00000200250e7890 */ /* 0x000fe2000fffe03f */
[----:B------:R-:W-:Y:S01]  /*19a0*/  IMAD.IADD R97, R90, 0x1, -R97 ;  /* 0x000000015a617824 */ /* 0x000fe200078e0a61 */
[----:B------:R-:W-:Y:S01]  /*19b0*/  UIADD3 UR12, UR24, 0x300, URZ ;  /* 0x00000300180c7890 */ /* 0x000fe2000fffe03f */
[----:B------:R-:W-:Y:S01]  /*19c0*/  UMOV UR10, UR37 ;  /* 0x00000025000a7c82 */ /* 0x000fe20008000000 */
[----:B------:R-:W-:Y:S01]  /*19d0*/  UIADD3 UR16, UR24, 0x302, URZ ;  /* 0x0000030218107890 */ /* 0x000fe2000fffe03f */
[----:B------:R-:W-:Y:S01]  /*19e0*/  HGMMA.64x128x16.F32.BF16 R24, gdesc[UR8], RZ, !UPT, gsb0 ;  /* 0x01e00000081879f0 */ /* 0x000fe2000c0018ff */
[----:B------:R-:W-:Y:S01]  /*19f0*/  UIADD3 UR8, UR24, 0x2, URZ ;  /* 0x0000000218087890 */ /* 0x000fe2000fffe03f */
[----:B0-----:R-:W-:Y:S01]  /*1a00*/  SHF.R.S32.HI R0, RZ, 0x1f, R97 ;  /* 0x0000001fff007819 */ /* 0x001fe20000011461 */
[----:B------:R-:W-:Y:S01]  /*1a10*/  UIADD3 UR10, UR37, 0x2, URZ ;  /* 0x00000002250a7890 */ /* 0x000fe2000fffe03f */
[----:B------:R-:W-:Y:S01]  /*1a20*/  UMOV UR9, 0x80000020 ;  /* 0x8000002000097882 */ /* 0x000fe20000000000 */
[----:B------:R-:W-:Y:S01]  /*1a30*/  UMOV UR11, 0x80000020 ;  /* 0x80000020000b7882 */ /* 0x000fe20000000000 */
[----:B------:R-:W-:Y:S01]  /*1a40*/  UIADD3 UR18, UR37, 0x202, URZ ;  /* 0x0000020225127890 */ /* 0x000fe2000fffe03f */
[----:B------:R-:W-:Y:S01]  /*1a50*/  LEA.HI R11, R0, R97, RZ, 0x2 ;  /* 0x00000061000b7211 */ /* 0x000fe200078f10ff */
[----:B------:R-:W-:-:S02]  /*1a60*/  UIADD3 UR20, UR24, 0x600, URZ ;  /* 0x0000060018147890 */ /* 0x000fc4000fffe03f */
[----:B------:R-:W-:Y:S01]  /*1a70*/  UIADD3 UR22, UR37, 0x400, URZ ;  /* 0x0000040025167890 */ /* 0x000fe2000fffe03f */
[----:B------:R-:W-:Y:S01]  /*1a80*/  SHF.R.S32.HI R21, RZ, 0x1f, R11 ;  /* 0x0000001fff157819 */ /* 0x000fe2000001140b */
[----:B------:R-:W-:Y:S01]  /*1a90*/  UMOV UR23, 0x80000020 ;  /* 0x8000002000177882 */ /* 0x000fe20000000000 */
[----:B------:R-:W-:Y:S02]  /*1aa0*/  UIADD3 UR24, UR24, 0x602, URZ ;  /* 0x0000060218187890 */ /* 0x000fe4000fffe03f */
[----:B------:R-:W-:Y:S01]  /*1ab0*/  UIADD3 UR26, UR37, 0x402, URZ ;  /* 0x00000402251a7890 */ /* 0x000fe2000fffe03f */
[----:B------:R-:W-:Y:S01]  /*1ac0*/  UMOV UR25, 0x80000020 ;  /* 0x8000002000197882 */ /* 0x000fe20000000000 */
[----:B------:R-:W-:Y:S01]  /*1ad0*/  UMOV UR27, 0x80000020 ;  /* 0x80000020001b7882 */ /* 0x000fe20000000000 */
[----:B------:R-:W-:Y:S01]  /*1ae0*/  ULDC UR7, c[0x0][0x9d8] ;  /* 0x0002760000077ab9 */ /* 0x000fe20000000800 */
[----:B------:R-:W-:Y:S01]  /*1af0*/  ULDC UR4, c[0x0][0x448] ;  /* 0x0001120000047ab9 */ /* 0x000fe20000000800 */
[----:B------:R-:W-:Y:S01]  /*1b00*/  ULDC UR31, c[0x0][0x2f0] ;  /* 0x0000bc00001f7ab9 */ /* 0x000fe20000000800 */
[----:B------:R-:W-:Y:S01]  /*1b10*/  UISETP.NE.AND UP0, UPT, UR4, 0x1, UPT ;  /* 0x000000010400788c */ /* 0x000fe2000bf05270 */
[----:B------:R-:W-:-:S02]  /*1b20*/  ULDC UR6, c[0x0][0x9dc] ;  /* 0x0002770000067ab9 */ /* 0x000fc40000000800 */
[----:B------:R-:W-:-:S03]  /*1b30*/  ULOP3.LUT UR28, URZ, UR6, URZ, 0x33, !UPT ;  /* 0x000000063f1c7292 */ /* 0x000fc6000f8e333f */
[----:B------:R-:W-:Y:S02]  /*1b40*/  PLOP3.LUT P2, PT, PT, PT, UP0, 0x80, 0x0 ;  /* 0x000000000000781c */ /* 0x000fe40003f4f008 */
[----:B------:R-:W-:-:S03]  /*1b50*/  PLOP3.LUT P3, PT, PT, PT, UP0, 0x80, 0x0 ;  /* 0x000000000000781c */ /* 0x000fc60003f6f008 */
[----:B------:R-:W-:Y:S01]  /*1b60*/  @UP0 ULDC UR4, c[0x0][0x44c] ;  /* 0x0001130000040ab9 */ /* 0x000fe20000000800 */
[----:B------:R-:W-:Y:S02]  /*1b70*/  WARPGROUP.DEPBAR.LE gsb0, 0x0 ;  /* 0x00008000000079c5 */ /* 0x000fe40000010000 */
[----:B------:R-:W-:-:S06]  /*1b80*/  WARPGROUP.ARRIVE ;  /* 0x00000000000079c5 */ /* 0x000fcc0000000000 */
        /* <DEDUP_REMOVED lines=16> */
[----:B------:R-:W-:Y:S01]  /*1c90*/  LEA.HI R25, R91, R90, RZ, 0x2 ;  /* 0x0000005a5b197211 */ /* 0x000fe200078f10ff */
[----:B------:R-:W-:Y:S01]  /*1ca0*/  FMUL.FTZ R5, R27, UR7 ;  /* 0x000000071b057c20 */ /* 0x000fe20008410000 */
[----:B------:R-:W-:Y:S01]  /*1cb0*/  FMUL.FTZ R101, R29, UR7 ;  /* 0x000000071d657c20 */ /* 0x000fe20008410000 */
[----:B------:R-:W-:Y:S01]  /*1cc0*/  LEA.HI R27, R3, R3, RZ, 0x1 ;  /* 0x00000003031b7211 */ /* 0x000fe200078f08ff */
[----:B------:R-:W-:Y:S01]  /*1cd0*/  FMUL.FTZ R4, R26, UR7 ;  /* 0x000000071a047c20 */ /* 0x000fe20008410000 */
[----:B------:R-:W-:Y:S01]  /*1ce0*/  LEA.HI R3, R0, R97, RZ, 0x5 ;  /* 0x0000006100037211 */ /* 0x000fe200078f28ff */
[----:B------:R-:W-:Y:S01]  /*1cf0*/  FMUL.FTZ R98, R24, UR7 ;  /* 0x0000000718627c20 */ /* 0x000fe20008410000 */
[----:B------:R-:W-:Y:S01]  /*1d00*/  LOP3.LUT R29, R25, 0xfffffffc, RZ, 0xc0, !PT ;  /* 0xfffffffc191d7812 */ /* 0x000fe200078ec0ff */
[----:B------:R-:W-:Y:S01]  /*1d10*/  IMAD R27, R27, -0x3, R92 ;  /* 0xfffffffd1b1b7824 */ /* 0x000fe200078e025c */
[----:B------:R-:W-:Y:S01]  /*1d20*/  SHF.R.S32.HI R0, RZ, 0x2, R11 ;  /* 0x00000002ff007819 */ /* 0x000fe2000001140b */
[----:B------:R-:W-:Y:S01]  /*1d30*/  FMUL.FTZ R24, R43, UR7 ;  /* 0x000000072b187c20 */ /* 0x000fe20008410000 */
[----:B------:R-:W-:Y:S01]  /*1d40*/  SHF.R.S32.HI R3, RZ, 0x5, R3 ;  /* 0x00000005ff037819 */ /* 0x000fe20000011403 */
[----:B------:R-:W-:Y:S01]  /*1d50*/  IMAD.IADD R29, R90, 0x1, -R29 ;  /* 0x000000015a1d7824 */ /* 0x000fe200078e0a1d */
[-C--:B------:R-:W-:Y:S01]  /*1d60*/  LEA.HI R25, R21, R0.reuse, RZ, 0x3 ;  /* 0x0000000015197211 */ /* 0x080fe200078f18ff */
[----:B------:R-:W-:Y:S01]  /*1d70*/  FMUL.FTZ R43, R65, UR7 ;  /* 0x00000007412b7c20 */ /* 0x000fe20008410000 */
[----:B------:R-:W-:Y:S01]  /*1d80*/  LEA R26, R3, UR39, 0x4 ;  /* 0x00000027031a7c11 */ /* 0x000fe2000f8e20ff */
[----:B------:R-:W-:Y:S01]  /*1d90*/  FMUL.FTZ R93, R46, UR7 ;  /* 0x000000072e5d7c20 */ /* 0x000fe20008410000 */
[----:B------:R-:W-:Y:S01]  /*1da0*/  LOP3.LUT R25, R25, 0xfffffff8, RZ, 0xc0, !PT ;  /* 0xfffffff819197812 */ /* 0x000fe200078ec0ff */
[----:B------:R-:W-:Y:S01]  /*1db0*/  IMAD.MOV.U32 R65, RZ, RZ, -0x80 ;  /* 0xffffff80ff417424 */ /* 0x000fe200078e00ff */
[----:B------:R-:W-:Y:S01]  /*1dc0*/  LEA.HI R3, R29, R29, RZ, 0x1 ;  /* 0x0000001d1d037211 */ /* 0x000fe200078f08ff */
[----:B------:R-:W-:Y:S01]  /*1dd0*/  FMUL.FTZ R100, R28, UR7 ;  /* 0x000000071c647c20 */ /* 0x000fe20008410000 */
[----:B------:R-:W-:Y:S01]  /*1de0*/  IADD3 R26, R26, R0, -R25 ;  /* 0x000000001a1a7210 */ /* 0x000fe20007ffe819 */
[----:B------:R-:W-:Y:S01]  /*1df0*/  FMUL.FTZ R46, R52, UR7 ;  /* 0x00000007342e7c20 */ /* 0x000fe20008410000 */
[----:B------:R-:W-:Y:S01]  /*1e00*/  LOP3.LUT R0, R3, 0x1ffffffe, RZ, 0xc0, !PT ;  /* 0x1ffffffe03007812 */ /* 0x000fe200078ec0ff */
[----:B------:R-:W-:-:S02]  /*1e10*/  IMAD.U32 R3, RZ, RZ, UR36 ;  /* 0x00000024ff037e24 */ /* 0x000fc4000f8e00ff */
[----:B------:R-:W-:Y:S01]  /*1e20*/  FMUL.FTZ R52, R61, UR7 ;  /* 0x000000073d347c20 */ /* 0x000fe20008410000 */
[----:B------:R-:W-:Y:S01]  /*1e30*/  IMAD R27, R27, 0x40, R26 ;  /* 0x000000401b1b7824 */ /* 0x000fe200078e021a */
[----:B------:R-:W-:Y:S01]  /*1e40*/  LOP3.LUT R28, R11, 0x7ffffffc, RZ, 0xc0, !PT ;  /* 0x7ffffffc0b1c7812 */ /* 0x000fe200078ec0ff */
[----:B------:R-:W-:Y:S02]  /*1e50*/  IMAD.IADD R0, R29, 0x1, -R0 ;  /* 0x000000011d007824 */ /* 0x000fe400078e0a00 */
[----:B------:R-:W-:Y:S01]  /*1e60*/  FMUL.FTZ R61, R67, UR7 ;  /* 0x00000007433d7c20 */ /* 0x000fe20008410000 */
[----:B------:R-:W-:Y:S02]  /*1e70*/  @!P1 VIADD R3, R3, 0x2d840 ;  /* 0x0002d84003039836 */ /* 0x000fe40000000000 */
[----:B------:R-:W-:Y:S01]  /*1e80*/  FMUL.FTZ R7, R31, UR7 ;  /* 0x000000071f077c20 */ /* 0x000fe20008410000 */
[----:B------:R-:W-:Y:S02]  /*1e90*/  IMAD R0, R0, 0x8, R27 ;  /* 0x0000000800007824 */ /* 0x000fe400078e021b */
[----:B------:R-:W-:Y:S01]  /*1ea0*/  FMUL.FTZ R67, R75, UR7 ;  /* 0x000000074b437c20 */ /* 0x000fe20008410000 */
[----:B------:R-:W-:-:S02]  /*1eb0*/  IMAD R65, R88, R65, 0x80 ;  /* 0x0000008058417424 */ /* 0x000fc400078e0241 */
[----:B------:R-:W-:Y:S01]  /*1ec0*/  FMUL.FTZ R31, R32, UR7 ;  /* 0x00000007201f7c20 */ /* 0x000fe20008410000 */
[----:B------:R-:W-:Y:S01]  /*1ed0*/  @P2 IMAD.HI.U32 R26, R0, UR4, RZ ;  /* 0x00000004001a2c27 */ /* 0x000fe2000f8e00ff */
[----:B------:R-:W-:-:S03]  /*1ee0*/  @UP0 ULDC UR4, c[0x0][0x450] ;  /* 0x0001140000040ab9 */ /* 0x000fc60000000800 */
[----:B------:R-:W-:Y:S01]  /*1ef0*/  FMUL.FTZ R32, R33, UR7 ;  /* 0x0000000721207c20 */ /* 0x000fe20008410000 */
[----:B------:R-:W-:Y:S01]  /*1f00*/  FMUL.FTZ R95, R50, UR7 ;  /* 0x00000007325f7c20 */ /* 0x000fe20008410000 */
[----:B------:R-:W-:Y:S01]  /*1f10*/  IMAD.MOV.U32 R27, RZ, RZ, R0 ;  /* 0x000000ffff1b7224 */ /* 0x000fe200078e0000 */
[----:B------:R-:W-:Y:S01]  /*1f20*/  @P3 SHF.R.U32.HI R27, RZ, UR4, R26 ;  /* 0x00000004ff1b3c19 */ /* 0x000fe2000801161a */
[----:B------:R-:W-:Y:S01]  /*1f30*/  ULDC.64 UR4, c[0x0][0x9e0] ;  /* 0x0002780000047ab9 */ /* 0x000fe20000000a00 */
[----:B------:R-:W-:Y:S01]  /*1f40*/  @!P1 PRMT R11, RZ, 0x654, R3 ;  /* 0x00000654ff0b9816 */ /* 0x000fe20000000003 */
[----:B------:R-:W-:Y:S01]  /*1f50*/  FMUL.FTZ R9, R35, UR7 ;  /* 0x0000000723097c20 */ /* 0x000fe20008410000 */
[----:B------:R-:W-:Y:S01]  /*1f60*/  FMUL.FTZ R33, R36, UR7 ;  /* 0x0000000724217c20 */ /* 0x000fe20008410000 */
[----:B------:R-:W0:Y:S01]  /*1f70*/  SHFL.IDX PT, R75, R27, RZ, 0x1c1f ;  /* 0x001c1fff1b4b7589 */ /* 0x000e2200000e0000 */
[----:B------:R-:W-:Y:S01]  /*1f80*/  FMUL.FTZ R94, R47, UR7 ;  /* 0x000000072f5e7c20 */ /* 0x000fe20008410000 */
[----:B------:R-:W-:Y:S01]  /*1f90*/  FMUL.FTZ R96, R51, UR7 ;  /* 0x0000000733607c20 */ /* 0x000fe20008410000 */
[----:B------:R-:W-:Y:S01]  /*1fa0*/  FMUL.FTZ R50, R56, UR7 ;  /* 0x0000000738327c20 */ /* 0x000fe20008410000 */
[----:B------:R-:W-:-:S02]  /*1fb0*/  IMAD.IADD R3, R97, 0x1, -R28 ;  /* 0x0000000161037824 */ /* 0x000fc400078e0a1c */
        /* <DEDUP_REMOVED lines=9> */
[----:B------:R-:W-:Y:S01]  /*2050*/  UISETP.GE.AND UP1, UPT, UR5, 0x1, UPT ;  /* 0x000000010500788c */ /* 0x000fe2000bf26270 */
        /* <DEDUP_REMOVED lines=35> */
[----:B------:R-:W-:Y:S01]  /*2290*/  PLOP3.LUT P2, PT, PT, PT, UP1, 0x40, 0x0 ;  /* 0x000000000000781c */ /* 0x000fe20003f4e818 */
[----:B------:R-:W-:Y:S01]  /*22a0*/  IMAD.U32 R85, RZ, RZ, UR10 ;  /* 0x0000000aff557e24 */ /* 0x000fe2000f8e00ff */
[----:B------:R-:W2:Y:S01]  /*22b0*/  MUFU.TANH R98, R98 ;  /* 0x0000006200627308 */ /* 0x000ea20000002400 */
[----:B------:R-:W-:Y:S01]  /*22c0*/  LEA R29, R88, 0xffffff80, 0x7 ;  /* 0xffffff80581d7811 */ /* 0x000fe200078e38ff */
[----:B-1----:R-:W-:-:S02]  /*22d0*/  IMAD R11, R3, -0x2, R28 ;  /* 0xfffffffe030b7824 */ /* 0x002fc400078e021c */
[C---:B------:R-:W-:Y:S02]  /*22e0*/  IMAD R28, R18.reuse, UR31, R65 ;  /* 0x0000001f121c7c24 */ /* 0x040fe4000f8e0241 */
[----:B------:R-:W-:Y:S02]  /*22f0*/  IMAD R30, R18, UR31, R11 ;  /* 0x0000001f121e7c24 */ /* 0x000fe4000f8e020b */
[----:B------:R-:W1:Y:S01]  /*2300*/  MUFU.TANH R99, R99 ;  /* 0x0000006300637308 */ /* 0x000e620000002400 */
[----:B------:R-:W-:Y:S02]  /*2310*/  IMAD R79, R3, -0x2, R28 ;  /* 0xfffffffe034f7824 */ /* 0x000fe400078e021c */
[----:B------:R-:W-:Y:S02]  /*2320*/  IMAD.IADD R30, R30, 0x1, -R85 ;  /* 0x000000011e1e7824 */ /* 0x000fe400078e0a55 */
[----:B------:R-:W-:Y:S02]  /*2330*/  IMAD.U32 R11, RZ, RZ, UR28 ;  /* 0x0000001cff0b7e24 */ /* 0x000fe4000f8e00ff */
[C---:B------:R-:W-:Y:S01]  /*2340*/  VIADD R74, R30.reuse, UR4 ;  /* 0x000000041e4a7c36 */ /* 0x040fe20008000000 */
[----:B------:R-:W3:Y:S01]  /*2350*/  MUFU.TANH R4, R4 ;  /* 0x0000000400047308 */ /* 0x000ee20000002400 */
[----:B------:R-:W-:-:S03]  /*2360*/  VIADD R30, R30, UR28 ;  /* 0x0000001c1e1e7c36 */ /* 0x000fc60008000000 */
[----:B0-----:R-:W-:Y:S01]  /*2370*/  VIADDMNMX R34, R75, R74, R79, PT ;  /* 0x0000004a4b227246 */ /* 0x001fe2000380014f */
[----:B------:R-:W-:-:S03]  /*2380*/  IMAD.IADD R71, R30, 0x1, R75 ;  /* 0x000000011e477824 */ /* 0x000fc600078e024b */
[----:B------:R-:W0:Y:S08]  /*2390*/  MUFU.TANH R5, R5 ;  /* 0x0000000500057308 */ /* 0x000e300000002400 */
        /* <DEDUP_REMOVED lines=61> */
[----:B------:R-:W-:Y:S01]  /*2770*/  IMAD R28, R18, UR31, R75 ;  /* 0x0000001f121c7c24 */ /* 0x000fe2000f8e024b */
[----:B------:R-:W-:Y:S03]  /*2780*/  BSSY B0, `(.L_x_10210) ;  /* 0x0000011000007945 */ /* 0x000fe60003800000 */
[----:B------:R-:W-:-:S05]  /*2790*/  IMAD.IADD R28, R28, 0x1, -R85 ;  /* 0x000000011c1c7824 */ /* 0x000fca00078e0a55 */
        /* <DEDUP_REMOVED lines=10> */
.L_x_10211:
[----:B------:R-:W-:-:S06]  /*2840*/  UISETP.NE.AND UP2, UPT, UR5, 0x1, UPT ;  /* 0x000000010500788c */ /* 0x000fcc000bf45270 */
[----:B------:R-:W-:-:S05]  /*2850*/  PLOP3.LUT P2, PT, PT, PT, UP2, 0x80, 0x0 ;  /* 0x000000000000781c */ /* 0x000fca0003f4f028 */
[----:B------:R-:W-:-:S08]  /*2860*/  @UP2 ULDC.64 UR6, c[0x0][0x9e8] ;  /* 0x00027a0000062ab9 */ /* 0x000fd00000000a00 */
[----:B------:R-:W-:-:S05]  /*2870*/  @P2 IMAD.HI.U32 R75, R28, UR6, RZ ;  /* 0x000000061c4b2c27 */ /* 0x000fca000f8e00ff */
[----:B------:R-:W-:-:S07]  /*2880*/  @P2 SHF.R.U32.HI R28, RZ, UR7, R75 ;  /* 0x00000007ff1c2c19 */ /* 0x000fce000801164b */
.L_x_10212:
[----:B------:R-:W-:Y:S05]  /*2890*/  BSYNC B0 ;  /* 0x0000000000007941 */ /* 0x000fea0003800000 */
.L_x_10210:
[----:B------:R-:W-:-:S04]  /*28a0*/  IMAD R28, R28, UR5, -R29 ;  /* 0x000000051c1c7c24 */ /* 0x000fc8000f8e0a1d */
[----:B------:R-:W-:-:S05]  /*28b0*/  IMAD R28, R3, -0x2, R28 ;  /* 0xfffffffe031c7824 */ /* 0x000fca00078e021c */
[----:B------:R-:W-:Y:S02]  /*28c0*/  VIMNMX R71, R71, R28, !PT ;  /* 0x0000001c47477248 */ /* 0x000fe40007fe0100 */
[----:B------:R-:W-:-:S07]  /*28d0*/  VIADDMNMX R34, R28, UR5, R34, PT ;  /* 0x000000051c227c46 */ /* 0x000fce000b800122 */
.L_x_10209:
[----:B------:R-:W1:Y:S01]  /*28e0*/  SHFL.IDX PT, R27, R27, 0x1, 0x1c1f ;  /* 0x003c1f001b1b7f89 */ /* 0x000e6200000e0000 */
[----:B------:R-:W-:Y:S02]  /*28f0*/  PLOP3.LUT P2, PT, PT, PT, UP1, 0x40, 0x0 ;  /* 0x000000000000781c */ /* 0x000fe40003f4e818 */
[----:B-1----:R-:W-:Y:S01]  /*2900*/  VIADDMNMX R79, R27, R74, R79, PT ;  /* 0x0000004a1b4f7246 */ /* 0x002fe2000380014f */
[----:B------:R-:W-:-:S10]  /*2910*/  IMAD.IADD R81, R30, 0x1, R27 ;  /* 0x000000011e517824 */ /* 0x000fd400078e021b */
[----:B------:R-:W-:Y:S05]  /*2920*/  @P2 BRA `(.L_x_10213) ;  /* 0x00000000005c2947 */ /* 0x000fea0003800000 */
        /* <DEDUP_REMOVED lines=13> */
.L_x_10215:
[----:B------:R-:W-:-:S06]  /*2a00*/  UISETP.NE.AND UP2, UPT, UR5, 0x1, UPT ;  /* 0x000000010500788c */ /* 0x000fcc000bf45270 */
[----:B------:R-:W-:-:S05]  /*2a10*/  PLOP3.LUT P2, PT, PT, PT, UP2, 0x80, 0x0 ;  /* 0x000000000000781c */ /* 0x000fca0003f4f028 */
[----:B------:R-:W-:-:S08]  /*2a20*/  @UP2 ULDC.64 UR6, c[0x0][0x9e8] ;  /* 0x00027a0000062ab9 */ /* 0x000fd00000000a00 */
[----:B------:R-:W-:-:S05]  /*2a30*/  @P2 IMAD.HI.U32 R27, R28, UR6, RZ ;  /* 0x000000061c1b2c27 */ /* 0x000fca000f8e00ff */
[----:B------:R-:W-:-:S07]  /*2a40*/  @P2 SHF.R.U32.HI R28, RZ, UR7, R27 ;  /* 0x00000007ff1c2c19 */ /* 0x000fce000801161b */
.L_x_10216:
[----:B------:R-:W-:Y:S05]  /*2a50*/  BSYNC B0 ;  /* 0x0000000000007941 */ /* 0x000fea0003800000 */
.L_x_10214:
[----:B------:R-:W-:-:S04]  /*2a60*/  IMAD R28, R28, UR5, -R29 ;  /* 0x000000051c1c7c24 */ /* 0x000fc8000f8e0a1d */
[----:B------:R-:W-:-:S05]  /*2a70*/  IMAD R28, R3, -0x2, R28 ;  /* 0xfffffffe031c7824 */ /* 0x000fca00078e021c */
[----:B------:R-:W-:Y:S02]  /*2a80*/  VIMNMX R81, R81, R28, !PT ;  /* 0x0000001c51517248 */ /* 0x000fe40007fe0100 */
[----:B------:R-:W-:-:S07]  /*2a90*/  VIADDMNMX R79, R28, UR5, R79, PT ;  /* 0x000000051c4f7c46 */ /* 0x000fce000b80014f */
.L_x_10213:
[C---:B------:R-:W-:Y:S01]  /*2aa0*/  ISETP.GE.AND P4, PT, R65.reuse, 0x1, PT ;  /* 0x000000014100780c */ /* 0x040fe20003f86270 */
[----:B------:R-:W-:Y:S01]  /*2ab0*/  ULDC UR10, c[0x0][0x988] ;  /* 0x00026200000a7ab9 */ /* 0x000fe20000000800 */
[----:B------:R-:W-:Y:S01]  /*2ac0*/  ISETP.GE.AND P5, PT, R65, 0x9, PT ;  /* 0x000000094100780c */ /* 0x000fe20003fa6270 */
[----:B------:R-:W-:Y:S01]  /*2ad0*/  @UP0 ULDC UR6, c[0x0][0x44c] ;  /* 0x0001130000060ab9 */ /* 0x000fe20000000800 */
[----:B------:R-:W-:Y:S01]  /*2ae0*/  ISETP.GT.AND P2, PT, R71, RZ, !P4 ;  /* 0x000000ff4700720c */ /* 0x000fe20006744270 */
[----:B------:R-:W-:Y:S01]  /*2af0*/  UIMAD.WIDE.U32 UR6, UR39, UR6, URZ ;  /* 0x00000006270672a5 */ /* 0x000fe2000f8e003f */
[----:B------:R-:W-:Y:S01]  /*2b00*/  P2R R83, PR, RZ, 0x1 ;  /* 0x00000001ff537803 */ /* 0x000fe20000000000 */
[----:B------:R-:W-:Y:S01]  /*2b10*/  @UP0 ULDC UR14, c[0x0][0x450] ;  /* 0x00011400000e0ab9 */ /* 0x000fe20000000800 */
[----:B------:R-:W-:Y:S01]  /*2b20*/  ISETP.LT.OR P2, PT, R34, 0x1, P2 ;  /* 0x000000012200780c */ /* 0x000fe20001741670 */
[----:B------:R-:W-:Y:S01]  /*2b30*/  @UP0 USHF.R.U32.HI UR39, URZ, UR14, UR7 ;  /* 0x0000000e3f270299 */ /* 0x000fe20008011607 */
[----:B------:R-:W-:-:S02]  /*2b40*/  ISETP.GE.AND P0, PT, R65, 0xa, PT ;  /* 0x0000000a4100780c */ /* 0x000fc40003f06270 */
[----:B------:R-:W-:Y:S02]  /*2b50*/  FSEL R27, R98, -INF , !P2 ;  /* 0xff800000621b7808 */ /* 0x000fe40005000000 */
[----:B------:R-:W-:Y:S02]  /*2b60*/  ISETP.GT.AND P2, PT, R71, 0x8, !P5 ;  /* 0x000000084700780c */ /* 0x000fe40006f44270 */
[----:B------:R-:W-:Y:S02]  /*2b70*/  ISETP.GE.AND P3, PT, R65, 0x2, PT ;  /* 0x000000024100780c */ /* 0x000fe40003f66270 */
[----:B------:R-:W-:Y:S02]  /*2b80*/  ISETP.LT.OR P2, PT, R34, 0x9, P2 ;  /* 0x000000092200780c */ /* 0x000fe40001741670 */
[----:B------:R-:W-:Y:S02]  /*2b90*/  ISETP.GT.AND P3, PT, R71, 0x1, !P3 ;  /* 0x000000014700780c */ /* 0x000fe40005f64270 */
[----:B------:R-:W-:-:S02]  /*2ba0*/  FSEL R29, R100, -INF , !P2 ;  /* 0xff800000641d7808 */ /* 0x000fc40005000000 */
[----:B------:R-:W-:Y:S02]  /*2bb0*/  ISETP.GT.AND P2, PT, R71, 0x9, !P0 ;  /* 0x000000094700780c */ /* 0x000fe40004744270 */
[C---:B------:R-:W-:Y:S02]  /*2bc0*/  ISETP.GE.AND P0, PT, R65.reuse, 0x11, PT ;  /* 0x000000114100780c */ /* 0x040fe40003f06270 */
[----:B------:R-:W-:Y:S02]  /*2bd0*/  ISETP.LT.OR P2, PT, R34, 0xa, P2 ;  /* 0x0000000a2200780c */ /* 0x000fe40001741670 */
[----:B------:R-:W-:Y:S02]  /*2be0*/  ISETP.GE.AND P5, PT, R65, 0x52, PT ;  /* 0x000000524100780c */ /* 0x000fe40003fa6270 */
[----:B0-----:R-:W-:Y:S02]  /*2bf0*/  FSEL R30, R101, -INF , !P2 ;  /* 0xff800000651e7808 */ /* 0x001fe40005000000 */
[----:B------:R-:W-:-:S02]  /*2c00*/  ISETP.GT.AND P2, PT, R71, 0x10, !P0 ;  /* 0x000000104700780c */ /* 0x000fc40004744270 */
[----:B------:R-:W-:Y:S02]  /*2c10*/  ISETP.GE.AND P0, PT, R65, 0x12, PT ;  /* 0x000000124100780c */ /* 0x000fe40003f06270 */
[C---:B------:R-:W-:Y:S02]  /*2c20*/  ISETP.LT.OR P2, PT, R34.reuse, 0x11, P2 ;  /* 0x000000112200780c */ /* 0x040fe40001741670 */
[----:B------:R-:W-:Y:S02]  /*2c30*/  ISETP.LT.OR P3, PT, R34, 0x2, P3 ;  /* 0x000000022200780c */ /* 0x000fe40001f61670 */
[----:B------:R-:W-:Y:S02]  /*2c40*/  FSEL R31, R31, -INF , !P2 ;  /* 0xff8000001f1f7808 */ /* 0x000fe40005000000 */
[----:B------:R-:W-:Y:S02]  /*2c50*/  ISETP.GT.AND P2, PT, R71, 0x11, !P0 ;  /* 0x000000114700780c */ /* 0x000fe40004744270 */
[----:B------:R-:W-:-:S02]  /*2c60*/  ISETP.GE.AND P0, PT, R65, 0x19, PT ;  /* 0x000000194100780c */ /* 0x000fc40003f06270 */
[----:B------:R-:W-:Y:S02]  /*2c70*/  ISETP.LT.OR P2, PT, R34, 0x12, P2 ;  /* 0x000000122200780c */ /* 0x000fe40001741670 */
[----:B------:R-:W-:Y:S02]  /*2c80*/  FSEL R28, R99, -INF , !P3 ;  /* 0xff800000631c7808 */ /* 0x000fe40005800000 */
[----:B------:R-:W-:Y:S02]  /*2c90*/  FSEL R32, R32, -INF , !P2 ;  /* 0xff80000020207808 */ /* 0x000fe40005000000 */
[----:B------:R-:W-:Y:S02]  /*2ca0*/  ISETP.GT.AND P2, PT, R71, 0x18, !P0 ;  /* 0x000000184700780c */ /* 0x000fe40004744270 */
[----:B------:R-:W-:Y:S02]  /*2cb0*/  ISETP.GE.AND P0, PT, R65, 0x1a, PT ;  /* 0x0000001a4100780c */ /* 0x000fe40003f06270 */
[----:B------:R-:W-:-:S02]  /*2cc0*/  ISETP.LT.OR P2, PT, R34, 0x19, P2 ;  /* 0x000000192200780c */ /* 0x000fc40001741670 */
[----:B------:R-:W-:Y:S02]  /*2cd0*/  ISETP.GE.AND P3, PT, R65, 0x59, PT ;  /* 0x000000594100780c */ /* 0x000fe40003f66270 */
[----:B------:R-:W-:Y:S02]  /*2ce0*/  FSEL R33, R33, -INF , !P2 ;  /* 0xff80000021217808 */ /* 0x000fe40005000000 */
[----:B------:R-:W-:Y:S02]  /*2cf0*/  ISETP.GT.AND P2, PT, R71, 0x19, !P0 ;  /* 0x000000194700780c */ /* 0x000fe40004744270 */
[----:B------:R-:W-:Y:S02]  /*2d00*/  ISETP.GE.AND P0, PT, R65, 0x21, PT ;  /* 0x000000214100780c */ /* 0x000fe40003f06270 */
[----:B------:R-:W-:Y:S02]  /*2d10*/  ISETP.LT.OR P2, PT, R34, 0x1a, P2 ;  /* 0x0000001a2200780c */ /* 0x000fe40001741670 */
[----:B------:R-:W-:-:S02]  /*2d20*/  ISETP.GT.AND P4, PT, R81, RZ, !P4 ;  /* 0x000000ff5100720c */ /* 0x000fc40006784270 */
[----:B------:R-:W-:Y:S02]  /*2d30*/  FSEL R35, R35, -INF , !P2 ;  /* 0xff80000023237808 */ /* 0x000fe40005000000 */
[----:B------:R-:W-:Y:S02]  /*2d40*/  ISETP.GT.AND P2, PT, R71, 0x20, !P0 ;  /* 0x000000204700780c */ /* 0x000fe40004744270 */
[----:B------:R-:W-:Y:S02]  /*2d50*/  ISETP.GE.AND P0, PT, R65, 0x22, PT ;  /* 0x000000224100780c */ /* 0x000fe40003f06270 */
[----:B------:R-:W-:Y:S02]  /*2d60*/  ISETP.LT.OR P2, PT, R34, 0x21, P2 ;  /* 0x000000212200780c */ /* 0x000fe40001741670 */
[----:B------:R-:W-:Y:S02]  /*2d70*/  ISETP.LT.OR P4, PT, R79, 0x1, P4 ;  /* 0x000000014f00780c */ /* 0x000fe40002781670 */
[----:B------:R-:W-:-:S02]  /*2d80*/  FSEL R36, R36, -INF , !P2 ;  /* 0xff80000024247808 */ /* 0x000fc40005000000 */
[----:B------:R-:W-:Y:S02]  /*2d90*/  ISETP.GT.AND P2, PT, R71, 0x21, !P0 ;  /* 0x000000214700780c */ /* 0x000fe40004744270 */
[----:B------:R-:W-:Y:S02]  /*2da0*/  ISETP.GE.AND P0, PT, R65, 0x29, PT ;  /* 0x000000294100780c */ /* 0x000fe40003f06270 */
[----:B------:R-:W-:Y:S02]  /*2db0*/  ISETP.LT.OR P2, PT, R34, 0x22, P2 ;  /* 0x000000222200780c */ /* 0x000fe40001741670 */
[----:B------:R-:W-:Y:S02]  /*2dc0*/  FSEL R82, R4, -INF , !P4 ;  /* 0xff80000004527808 */ /* 0x000fe40006000000 */
[----:B------:R-:W-:Y:S02]  /*2dd0*/  FSEL R37, R37, -INF , !P2 ;  /* 0xff80000025257808 */ /* 0x000fe40005000000 */
[----:B------:R-:W-:-:S02]  /*2de0*/  ISETP.GT.AND P2, PT, R71, 0x28, !P0 ;  /* 0x000000284700780c */ /* 0x000fc40004744270 */
[C---:B------:R-:W-:Y:S02]  /*2df0*/  ISETP.GE.AND P0, PT, R65.reuse, 0x2a, PT ;  /* 0x0000002a4100780c */ /* 0x040fe40003f06270 */
[----:B------:R-:W-:Y:S02]  /*2e00*/  ISETP.LT.OR P2, PT, R34, 0x29, P2 ;  /* 0x000000292200780c */ /* 0x000fe40001741670 */
[----:B------:R-:W-:Y:S02]  /*2e10*/  ISETP.GE.AND P4, PT, R65, 0x2, PT ;  /* 0x000000024100780c */ /* 0x000fe40003f86270 */
[----:B------:R-:W-:Y:S02]  /*2e20*/  FSEL R38, R38, -INF , !P2 ;  /* 0xff80000026267808 */ /* 0x000fe40005000000 */
[----:B------:R-:W-:Y:S02]  /*2e30*/  ISETP.GT.AND P2, PT, R71, 0x29, !P0 ;  /* 0x000000294700780c */ /* 0x000fe40004744270 */
[----:B------:R-:W-:-:S02]  /*2e40*/  ISETP.GE.AND P0, PT, R65, 0x31, PT ;  /* 0x000000314100780c */ /* 0x000fc40003f06270 */
[C---:B------:R-:W-:Y:S02]  /*2e50*/  ISETP.LT.OR P2, PT, R34.reuse, 0x2a, P2 ;  /* 0x0000002a2200780c */ /* 0x040fe40001741670 */
[----:B------:R-:W-:Y:S02]  /*2e60*/  ISETP.GT.AND P4, PT, R81, 0x1, !P4 ;  /* 0x000000015100780c */ /* 0x000fe40006784270 */
[----:B------:R-:W-:Y:S02]  /*2e70*/  FSEL R39, R39, -INF , !P2 ;  /* 0xff80000027277808 */ /* 0x000fe40005000000 */
[----:B------:R-:W-:Y:S02]  /*2e80*/  ISETP.GT.AND P2, PT, R71, 0x30, !P0 ;  /* 0x000000304700780c */ /* 0x000fe40004744270 */
[----:B------:R-:W-:Y:S02]  /*2e90*/  ISETP.GE.AND P0, PT, R65, 0x32, PT ;  /* 0x000000324100780c */ /* 0x000fe40003f06270 */
[----:B------:R-:W-:-:S02]  /*2ea0*/  ISETP.LT.OR P2, PT, R34, 0x31, P2 ;  /* 0x000000312200780c */ /* 0x000fc40001741670 */
[----:B------:R-:W-:Y:S02]  /*2eb0*/  ISETP.LT.OR P4, PT, R79, 0x2, P4 ;  /* 0x000000024f00780c */ /* 0x000fe40002781670 */
[----:B------:R-:W-:Y:S02]  /*2ec0*/  FSEL R40, R40, -INF , !P2 ;  /* 0xff80000028287808 */ /* 0x000fe40005000000 */
[----:B------:R-:W-:Y:S02]  /*2ed0*/  ISETP.GT.AND P2, PT, R71, 0x31, !P0 ;  /* 0x000000314700780c */ /* 0x000fe40004744270 */
[----:B------:R-:W-:Y:S02]  /*2ee0*/  ISETP.GE.AND P0, PT, R65, 0x39, PT ;  /* 0x000000394100780c */ /* 0x000fe40003f06270 */
[----:B------:R-:W-:Y:S02]  /*2ef0*/  ISETP.LT.OR P2, PT, R34, 0x32, P2 ;  /* 0x000000322200780c */ /* 0x000fe40001741670 */
[----:B------:R-:W-:-:S02]  /*2f00*/  FSEL R84, R5, -INF , !P4 ;  /* 0xff80000005547808 */ /* 0x000fc40006000000 */
[----:B------:R-:W-:Y:S02]  /*2f10*/  FSEL R42, R42, -INF , !P2 ;  /* 0xff8000002a2a7808 */ /* 0x000fe40005000000 */
[----:B------:R-:W-:Y:S02]  /*2f20*/  ISETP.GT.AND P2, PT, R71, 0x38, !P0 ;  /* 0x000000384700780c */ /* 0x000fe40004744270 */
[----:B------:R-:W-:Y:S02]  /*2f30*/  ISETP.GE.AND P0, PT, R65, 0x3a, PT ;  /* 0x0000003a4100780c */ /* 0x000fe40003f06270 */
[----:B------:R-:W-:Y:S02]  /*2f40*/  ISETP.LT.OR P2, PT, R34, 0x39, P2 ;  /* 0x000000392200780c */ /* 0x000fe40001741670 */
[----:B------:R-:W-:Y:S02]  /*2f50*/  FMNMX.FTZ R5, R82, R84, !PT ;  /* 0x0000005452057209 */ /* 0x000fe40007810000 */
[----:B------:R-:W-:-:S02]  /*2f60*/  FSEL R46, R46, -INF , !P2 ;  /* 0xff8000002e2e7808 */ /* 0x000fc40005000000 */
[----:B------:R-:W-:Y:S02]  /*2f70*/  ISETP.GT.AND P2, PT, R71, 0x39, !P0 ;  /* 0x000000394700780c */ /* 0x000fe40004744270 */
[----:B------:R-:W-:Y:S02]  /*2f80*/  ISETP.GE.AND P0, PT, R65, 0x41, PT ;  /* 0x000000414100780c */ /* 0x000fe40003f06270 */
[----:B------:R-:W-:Y:S02]  /*2f90*/  ISETP.LT.OR P2, PT, R34, 0x3a, P2 ;  /* 0x0000003a2200780c */ /* 0x000fe40001741670 */
[----:B------:R-:W-:Y:S02]  /*2fa0*/  R2UR UR11, R89 ;  /* 0x00000000590b72ca */ /* 0x000fe400000e0000 */
[----:B------:R-:W-:Y:S02]  /*2fb0*/  FSEL R47, R47, -INF , !P2 ;  /* 0xff8000002f2f7808 */ /* 0x000fe40005000000 */
[----:B------:R-:W-:-:S02]  /*2fc0*/  ISETP.GT.AND P2, PT, R71, 0x40, !P0 ;  /* 0x000000404700780c */ /* 0x000fc40004744270 */
[----:B------:R-:W-:Y:S02]  /*2fd0*/  ISETP.GE.AND P0, PT, R65, 0x42, PT ;  /* 0x000000424100780c */ /* 0x000fe40003f06270 */
[----:B------:R-:W-:-:S04]  /*2fe0*/  ISETP.LT.OR P2, PT, R34, 0x41, P2 ;  /* 0x000000412200780c */ /* 0x000fc80001741670 */
[----:B------:R-:W-:Y:S01]  /*2ff0*/  FSEL R50, R50, -INF , !P2 ;  /* 0xff80000032327808 */ /* 0x000fe20005000000 */
[----:B------:R-:W-:Y:S01]  /*3000*/  UIADD3 UR39, UR11, UR39, URZ ;  /* 0x000000270b277290 */ /* 0x000fe2000fffe03f */
[----:B------:R-:W-:Y:S02]  /*3010*/  ISETP.GT.AND P2, PT, R71, 0x41, !P0 ;  /* 0x000000414700780c */ /* 0x000fe40004744270 */
[----:B------:R-:W-:Y:S01]  /*3020*/  ISETP.GE.AND P0, PT, R65, 0x49, PT ;  /* 0x000000494100780c */ /* 0x000fe20003f06270 */
[----:B------:R-:W-:Y:S01]  /*3030*/  UIADD3 UR4, UR39, UR4, URZ ;  /* 0x0000000427047290 */ /* 0x000fe2000fffe03f */
[----:B------:R-:W-:-:S04]  /*3040*/  ISETP.LT.OR P2, PT, R34, 0x42, P2 ;  /* 0x000000422200780c */ /* 0x000fc80001741670 */
[----:B------:R-:W-:Y:S02]  /*3050*/  FSEL R51, R51, -INF , !P2 ;  /* 0xff80000033337808 */ /* 0x000fe40005000000 */
[----:B------:R-:W-:Y:S02]  /*3060*/  ISETP.GT.AND P2, PT, R71, 0x48, !P0 ;  /* 0x000000484700780c */ /* 0x000fe40004744270 */
[----:B------:R-:W-:Y:S02]  /*3070*/  ISETP.GE.AND P0, PT, R65, 0x4a, PT ;  /* 0x0000004a4100780c */ /* 0x000fe40003f06270 */
        /* <DEDUP_REMOVED lines=10> */
[----:B------:R-:W-:-:S04]  /*3120*/  ISETP.GT.AND P2, PT, R71, 0x51, !P5 ;  /* 0x000000514700780c */ /* 0x000fc80006f44270 */
[----:B------:R-:W-:-:S04]  /*3130*/  ISETP.LT.OR P2, PT, R34, 0x52, P2 ;  /* 0x000000522200780c */ /* 0x000fc80001741670 */
[----:B------:R-:W-:Y:S02]  /*3140*/  FSEL R43, R43, -INF , !P2 ;  /* 0xff8000002b2b7808 */ /* 0x000fe40005000000 */
[----:B------:R-:W-:-:S04]  /*3150*/  ISETP.GT.AND P2, PT, R71, 0x58, !P3 ;  /* 0x000000584700780c */ /* 0x000fc80005f44270 */
[----:B------:R-:W-:-:S04]  /*3160*/  ISETP.LT.OR P2, PT, R34, 0x59, P2 ;  /* 0x000000592200780c */ /* 0x000fc80001741670 */
[----:B------:R-:W-:Y:S02]  /*3170*/  FSEL R41, R41, -INF , !P2 ;  /* 0xff80000029297808 */ /* 0x000fe40005000000 */
[----:B------:R-:W-:-:S04]  /*3180*/  ISETP.GE.AND P2, PT, R65, 0x5a, PT ;  /* 0x0000005a4100780c */ /* 0x000fc80003f46270 */
        /* <DEDUP_REMOVED lines=11> */
[----:B------:R-:W-:Y:S02]  /*3240*/  ISETP.GT.AND P4, PT, R81, 0x8, !P6 ;  /* 0x000000085100780c */ /* 0x000fe40007784270 */
[----:B------:R-:W-:Y:S02]  /*3250*/  ISETP.GE.AND P6, PT, R65, 0x11, PT ;  /* 0x000000114100780c */ /* 0x000fe40003fc6270 */
[----:B------:R-:W-:-:S04]  /*3260*/  ISETP.LT.OR P4, PT, R79, 0x9, P4 ;  /* 0x000000094f00780c */ /* 0x000fc80002781670 */
[----:B------:R-:W-:Y:S02]  /*3270*/  FSEL R86, R6, -INF , !P4 ;  /* 0xff80000006567808 */ /* 0x000fe40006000000 */
[----:B------:R-:W-:Y:S02]  /*3280*/  ISETP.GE.AND P4, PT, R65, 0xa, PT ;  /* 0x0000000a4100780c */ /* 0x000fe40003f86270 */
[----:B------:R-:W-:Y:S02]  /*3290*/  FMNMX.FTZ R5, R86, R5, !PT ;  /* 0x0000000556057209 */ /* 0x000fe40007810000 */
[----:B------:R-:W-:-:S04]  /*32a0*/  ISETP.GT.AND P4, PT, R81, 0x9, !P4 ;  /* 0x000000095100780c */ /* 0x000fc80006784270 */
[----:B------:R-:W-:-:S04]  /*32b0*/  ISETP.LT.OR P4, PT, R79, 0xa, P4 ;  /* 0x0000000a4f00780c */ /* 0x000fc80002781670 */
[----:B------:R-:W-:Y:S02]  /*32c0*/  FSEL R4, R7, -INF , !P4 ;  /* 0xff80000007047808 */ /* 0x000fe40006000000 */
[----:B------:R-:W-:Y:S02]  /*32d0*/  ISETP.GT.AND P4, PT, R81, 0x10, !P6 ;  /* 0x000000105100780c */ /* 0x000fe40007784270 */
[----:B------:R-:W-:Y:S02]  /*32e0*/  ISETP.GE.AND P6, PT, R65, 0x19, PT ;  /* 0x000000194100780c */ /* 0x000fe40003fc6270 */
[----:B------:R-:W-:Y:S02]  /*32f0*/  ISETP.LT.OR P4, PT, R79, 0x11, P4 ;  /* 0x000000114f00780c */ /* 0x000fe40002781670 */
[----:B------:R-:W-:Y:S02]  /*3300*/  FMNMX.FTZ R5, R4, R5, !PT ;  /* 0x0000000504057209 */ /* 0x000fe40007810000 */
[----:B------:R-:W-:-:S02]  /*3310*/  FSEL R80, R8, -INF , !P4 ;  /* 0xff80000008507808 */ /* 0x000fc40006000000 */
        /* <DEDUP_REMOVED lines=12> */
[----:B------:R-:W-:Y:S02]  /*33e0*/  ISETP.GT.AND P4, PT, R81, 0x19, !P4 ;  /* 0x000000195100780c */ /* 0x000fe40006784270 */
[----:B------:R-:W-:Y:S02]  /*33f0*/  FMNMX.FTZ R10, R27, R28, !PT ;  /* 0x0000001c1b0a7209 */ /* 0x000fe40007810000 */
[----:B------:R-:W-:Y:S02]  /*3400*/  ISETP.LT.OR P4, PT, R79, 0x1a, P4 ;  /* 0x0000001a4f00780c */ /* 0x000fe40002781670 */
[----:B------:R-:W-:-:S02]  /*3410*/  FMNMX.FTZ R9, R29, R10, !PT ;  /* 0x0000000a1d097209 */ /* 0x000fc40007810000 */
        /* <DEDUP_REMOVED lines=70> */
[C---:B------:R-:W-:Y:S02]  /*3880*/  ISETP.GT.AND P4, PT, R81.reuse, 0x51, !P5 ;  /* 0x000000515100780c */ /* 0x040fe40006f84270 */
[----:B------:R-:W-:Y:S02]  /*3890*/  ISETP.GT.AND P5, PT, R81, 0x58, !P3 ;  /* 0x000000585100780c */ /* 0x000fe40005fa4270 */
[----:B------:R-:W-:Y:S02]  /*38a0*/  ISETP.LT.OR P3, PT, R79, 0x52, P4 ;  /* 0x000000524f00780c */ /* 0x000fe40002761670 */
[----:B------:R-:W-:Y:S02]  /*38b0*/  ISETP.GT.AND P4, PT, R81, 0x59, !P2 ;  /* 0x000000595100780c */ /* 0x000fe40005784270 */
[----:B------:R-:W-:Y:S02]  /*38c0*/  ISETP.LT.OR P2, PT, R79, 0x59, P5 ;  /* 0x000000594f00780c */ /* 0x000fe40002f41670 */
[----:B------:R-:W-:-:S02]  /*38d0*/  ISETP.GE.AND P5, PT, R65, 0x62, PT ;  /* 0x000000624100780c */ /* 0x000fc40003fa6270 */
[----:B------:R-:W-:Y:S02]  /*38e0*/  FSEL R61, R61, -INF , !P3 ;  /* 0xff8000003d3d7808 */ /* 0x000fe40005800000 */
[----:B------:R-:W-:Y:S02]  /*38f0*/  ISETP.LT.OR P4, PT, R79, 0x5a, P4 ;  /* 0x0000005a4f00780c */ /* 0x000fe40002781670 */
[----:B------:R-:W-:Y:S02]  /*3900*/  FSEL R62, R62, -INF , !P2 ;  /* 0xff8000003e3e7808 */ /* 0x000fe40005000000 */
[C---:B------:R-:W-:Y:S02]  /*3910*/  ISETP.GT.AND P3, PT, R81.reuse, 0x60, !P0 ;  /* 0x000000605100780c */ /* 0x040fe40004764270 */
[----:B------:R-:W-:Y:S02]  /*3920*/  ISETP.GT.AND P2, PT, R81, 0x61, !P5 ;  /* 0x000000615100780c */ /* 0x000fe40006f44270 */
[----:B------:R-:W-:-:S02]  /*3930*/  FSEL R64, R64, -INF , !P4 ;  /* 0xff80000040407808 */ /* 0x000fc40006000000 */
[----:B------:R-:W-:Y:S02]  /*3940*/  ISETP.LT.OR P3, PT, R79, 0x61, P3 ;  /* 0x000000614f00780c */ /* 0x000fe40001f61670 */
[----:B------:R-:W-:Y:S02]  /*3950*/  ISETP.GT.AND P4, PT, R81, 0x68, !P6 ;  /* 0x000000685100780c */ /* 0x000fe40007784270 */
[----:B------:R-:W-:Y:S02]  /*3960*/  ISETP.LT.OR P2, PT, R79, 0x62, P2 ;  /* 0x000000624f00780c */ /* 0x000fe40001741670 */
[----:B------:R-:W-:Y:S02]  /*3970*/  ISETP.GE.AND P0, PT, R65, 0x6a, PT ;  /* 0x0000006a4100780c */ /* 0x000fe40003f06270 */
[----:B------:R-:W-:Y:S02]  /*3980*/  FSEL R66, R66, -INF , !P3 ;  /* 0xff80000042427808 */ /* 0x000fe40005800000 */
[----:B------:R-:W-:-:S02]  /*3990*/  ISETP.LT.OR P4, PT, R79, 0x69, P4 ;  /* 0x000000694f00780c */ /* 0x000fc40002781670 */
[----:B------:R-:W-:Y:S02]  /*39a0*/  FSEL R67, R67, -INF , !P2 ;  /* 0xff80000043437808 */ /* 0x000fe40005000000 */
[----:B------:R-:W-:Y:S02]  /*39b0*/  ISETP.GE.AND P3, PT, R65, 0x71, PT ;  /* 0x000000714100780c */ /* 0x000fe40003f66270 */
[C---:B------:R-:W-:Y:S02]  /*39c0*/  ISETP.GT.AND P2, PT, R81.reuse, 0x69, !P0 ;  /* 0x000000695100780c */ /* 0x040fe40004744270 */
[----:B------:R-:W-:Y:S02]  /*39d0*/  FSEL R68, R68, -INF , !P4 ;  /* 0xff80000044447808 */ /* 0x000fe40006000000 */
[----:B------:R-:W-:Y:S02]  /*39e0*/  FMNMX.FTZ R6, R60, R5, !PT ;  /* 0x000000053c067209 */ /* 0x000fe40007810000 */
[----:B------:R-:W-:-:S02]  /*39f0*/  ISETP.GT.AND P4, PT, R81, 0x70, !P3 ;  /* 0x000000705100780c */ /* 0x000fc40005f84270 */
[----:B------:R-:W-:Y:S02]  /*3a00*/  ISETP.LT.OR P2, PT, R79, 0x6a, P2 ;  /* 0x0000006a4f00780c */ /* 0x000fe40001741670 */
[----:B------:R-:W-:Y:S02]  /*3a10*/  FMNMX.FTZ R5, R61, R6, !PT ;  /* 0x000000063d057209 */ /* 0x000fe40007810000 */
[----:B------:R-:W-:Y:S02]  /*3a20*/  ISETP.LT.OR P4, PT, R79, 0x71, P4 ;  /* 0x000000714f00780c */ /* 0x000fe40002781670 */
[----:B------:R-:W-:Y:S02]  /*3a30*/  FSEL R69, R69, -INF , !P2 ;  /* 0xff80000045457808 */ /* 0x000fe40005000000 */
[----:B------:R-:W-:Y:S02]  /*3a40*/  ISETP.GE.AND P2, PT, R65, 0x72, PT ;  /* 0x000000724100780c */ /* 0x000fe40003f46270 */
[----:B------:R-:W-:-:S02]  /*3a50*/  FMNMX.FTZ R5, R62, R5, !PT ;  /* 0x000000053e057209 */ /* 0x000fc40007810000 */
[----:B------:R-:W-:Y:S02]  /*3a60*/  FSEL R70, R70, -INF , !P4 ;  /* 0xff80000046467808 */ /* 0x000fe40006000000 */
[----:B------:R-:W-:Y:S02]  /*3a70*/  ISETP.GT.AND P4, PT, R81, 0x71, !P2 ;  /* 0x000000715100780c */ /* 0x000fe40005784270 */
[----:B------:R-:W-:Y:S02]  /*3a80*/  FMNMX.FTZ R5, R64, R5, !PT ;  /* 0x0000000540057209 */ /* 0x000fe40007810000 */
[----:B------:R-:W-:Y:S02]  /*3a90*/  ISETP.LT.OR P4, PT, R79, 0x72, P4 ;  /* 0x000000724f00780c */ /* 0x000fe40002781670 */
[----:B------:R-:W-:Y:S02]  /*3aa0*/  ISETP.GE.AND P5, PT, R65, 0x79, PT ;  /* 0x000000794100780c */ /* 0x000fe40003fa6270 */
[----:B------:R-:W-:-:S02]  /*3ab0*/  FMNMX.FTZ R6, R66, R5, !PT ;  /* 0x0000000542067209 */ /* 0x000fc40007810000 */
[----:B------:R-:W-:Y:S02]  /*3ac0*/  FSEL R72, R72, -INF , !P4 ;  /* 0xff80000048487808 */ /* 0x000fe40006000000 */
[----:B------:R-:W-:Y:S02]  /*3ad0*/  ISETP.GT.AND P4, PT, R81, 0x78, !P5 ;  /* 0x000000785100780c */ /* 0x000fe40006f84270 */
[----:B------:R-:W-:Y:S02]  /*3ae0*/  FMNMX.FTZ R5, R67, R6, !PT ;  /* 0x0000000643057209 */ /* 0x000fe40007810000 */
        /* <DEDUP_REMOVED lines=10> */
[----:B------:R-:W-:Y:S02]  /*3b90*/  FMNMX.FTZ R5, R73, R6, !PT ;  /* 0x0000000649057209 */ /* 0x000fe40007810000 */
[----:B------:R-:W-:Y:S02]  /*3ba0*/  FMNMX.FTZ R77, R35, R24, !PT ;  /* 0x00000018234d7209 */ /* 0x000fe40007810000 */
[----:B------:R-:W-:Y:S02]  /*3bb0*/  FMNMX.FTZ R5, R8, R5, !PT ;  /* 0x0000000508057209 */ /* 0x000fe40007810000 */
[----:B------:R-:W-:Y:S02]  /*3bc0*/  FMNMX.FTZ R24, R36, R77, !PT ;  /* 0x0000004d24187209 */ /* 0x000fe40007810000 */
[C---:B------:R-:W-:Y:S01]  /*3bd0*/  ISETP.GT.AND P6, PT, R71.reuse, 0x68, !P6 ;  /* 0x000000684700780c */ /* 0x040fe200077c4270 */
[----:B------:R-:W0:Y:S01]  /*3be0*/  SHFL.BFLY PT, R6, R5, 0x2, 0x1f ;  /* 0x0c401f0005067f89 */ /* 0x000e2200000e0000 */
[----:B------:R-:W-:-:S02]  /*3bf0*/  ISETP.GT.AND P3, PT, R71, 0x70, !P3 ;  /* 0x000000704700780c */ /* 0x000fc40005f64270 */
[----:B------:R-:W-:Y:S02]  /*3c00*/  ISETP.LT.OR P6, PT, R34, 0x69, P6 ;  /* 0x000000692200780c */ /* 0x000fe400037c1670 */
[----:B------:R-:W-:Y:S02]  /*3c10*/  ISETP.GT.AND P2, PT, R71, 0x71, !P2 ;  /* 0x000000714700780c */ /* 0x000fe40005744270 */
[----:B------:R-:W-:Y:S02]  /*3c20*/  FSEL R63, R63, -INF , !P6 ;  /* 0xff8000003f3f7808 */ /* 0x000fe40007000000 */
[----:B------:R-:W-:Y:S02]  /*3c30*/  ISETP.GE.AND P6, PT, R65, 0x6a, PT ;  /* 0x0000006a4100780c */ /* 0x000fe40003fc6270 */
[C---:B------:R-:W-:Y:S02]  /*3c40*/  ISETP.GT.AND P5, PT, R71.reuse, 0x78, !P5 ;  /* 0x000000784700780c */ /* 0x040fe40006fa4270 */
[----:B------:R-:W-:-:S02]  /*3c50*/  ISETP.GT.AND P6, PT, R71, 0x69, !P6 ;  /* 0x000000694700780c */ /* 0x000fc400077c4270 */
[----:B------:R-:W-:Y:S02]  /*3c60*/  ISETP.GT.AND P4, PT, R71, 0x79, !P4 ;  /* 0x000000794700780c */ /* 0x000fe40006784270 */
[C---:B------:R-:W-:Y:S02]  /*3c70*/  ISETP.LT.OR P6, PT, R34.reuse, 0x6a, P6 ;  /* 0x0000006a2200780c */ /* 0x040fe400037c1670 */
[C---:B------:R-:W-:Y:S02]  /*3c80*/  ISETP.LT.OR P3, PT, R34.reuse, 0x71, P3 ;  /* 0x000000712200780c */ /* 0x040fe40001f61670 */
[----:B------:R-:W-:Y:S02]  /*3c90*/  FSEL R71, R13, -INF , !P6 ;  /* 0xff8000000d477808 */ /* 0x000fe40007000000 */
[----:B------:R-:W-:Y:S02]  /*3ca0*/  ISETP.LT.OR P2, PT, R34, 0x72, P2 ;  /* 0x000000722200780c */ /* 0x000fe40001741670 */
[----:B0-----:R-:W-:-:S02]  /*3cb0*/  FMNMX.FTZ R6, R5, R6, !PT ;  /* 0x0000000605067209 */ /* 0x001fc40007810000 */
[C---:B------:R-:W-:Y:S02]  /*3cc0*/  ISETP.LT.OR P5, PT, R34.reuse, 0x79, P5 ;  /* 0x000000792200780c */ /* 0x040fe40002fa1670 */
[----:B------:R-:W-:Y:S01]  /*3cd0*/  ISETP.LT.OR P4, PT, R34, 0x7a, P4 ;  /* 0x0000007a2200780c */ /* 0x000fe20002781670 */
[----:B------:R-:W0:Y:S01]  /*3ce0*/  SHFL.BFLY PT, R7, R6, 0x1, 0x1f ;  /* 0x0c201f0006077f89 */ /* 0x000e2200000e0000 */
[----:B------:R-:W-:Y:S02]  /*3cf0*/  FSEL R34, R25, -INF , !P5 ;  /* 0xff80000019227808 */ /* 0x000fe40006800000 */
[----:B0-----:R-:W-:-:S04]  /*3d00*/  FMNMX.FTZ R136, R6, R7, !PT ;  /* 0x0000000706887209 */ /* 0x001fc80007810000 */
[C---:B------:R-:W-:Y:S01]  /*3d10*/  FSETP.NEU.FTZ.AND P0, PT, R136.reuse, -INF , PT ;  /* 0xff8000008800780b */ /* 0x040fe20003f1d000 */
[----:B------:R-:W-:-:S05]  /*3d20*/  FMUL.FTZ R79, R136, UR10 ;  /* 0x0000000a884f7c20 */ /* 0x000fca0008410000 */
[----:B------:R-:W-:Y:S02]  /*3d30*/  FSEL R79, R79, RZ, P0 ;  /* 0x000000ff4f4f7208 */ /* 0x000fe40000000000 */
[----:B------:R-:W-:-:S03]  /*3d40*/  ISETP.NE.AND P0, PT, R83, RZ, PT ;  /* 0x000000ff5300720c */ /* 0x000fc60003f05270 */
        /* <DEDUP_REMOVED lines=8> */
[----:B------:R-:W-:Y:S01]  /*3dd0*/  FSEL R84, R26, -INF , !P4 ;  /* 0xff8000001a547808 */ /* 0x000fe20006000000 */
[--C-:B------:R-:W-:Y:S01]  /*3de0*/  FFMA.FTZ R5, R82, UR10, -R79.reuse ;  /* 0x0000000a52057c23 */ /* 0x100fe2000801084f */
[----:B------:R-:W-:Y:S01]  /*3df0*/  FMNMX.FTZ R75, R39, R76, !PT ;  /* 0x0000004c274b7209 */ /* 0x000fe20007810000 */
[--C-:B------:R-:W-:Y:S01]  /*3e00*/  FFMA.FTZ R7, R86, UR10, -R79.reuse ;  /* 0x0000000a56077c23 */ /* 0x100fe2000801084f */
[--C-:B------:R-:W-:Y:S01]  /*3e10*/  FFMA.FTZ R4, R4, UR10, -R79.reuse ;  /* 0x0000000a04047c23 */ /* 0x100fe2000801084f */
        /* <DEDUP_REMOVED lines=9> */
[--C-:B0-----:R-:W-:Y:S01]  /*3eb0*/  FFMA.FTZ R80, R74, UR10, -R79.reuse ;  /* 0x0000000a4a507c23 */ /* 0x101fe2000801084f */
[----:B------:R-:W-:Y:S01]  /*3ec0*/  FMNMX.FTZ R74, R46, R77, !PT ;  /* 0x0000004d2e4a7209 */ /* 0x000fe20007810000 */
[--C-:B------:R-:W-:Y:S01]  /*3ed0*/  FFMA.FTZ R54, R54, UR10, -R79.reuse ;  /* 0x0000000a36367c23 */ /* 0x100fe2000801084f */
[--C-:B------:R-:W-:Y:S01]  /*3ee0*/  FFMA.FTZ R82, R66, UR10, -R79.reuse ;  /* 0x0000000a42527c23 */ /* 0x100fe2000801084f */
[--C-:B------:R-:W-:Y:S01]  /*3ef0*/  FFMA.FTZ R66, R73, UR10, -R79.reuse ;  /* 0x0000000a49427c23 */ /* 0x100fe2000801084f */
[----:B------:R-:W-:Y:S01]  /*3f00*/  FMNMX.FTZ R77, R47, R74, !PT ;  /* 0x0000004a2f4d7209 */ /* 0x000fe20007810000 */
[--C-:B------:R-:W-:Y:S01]  /*3f10*/  FFMA.FTZ R55, R55, UR10, -R79.reuse ;  /* 0x0000000a37377c23 */ /* 0x100fe2000801084f */
[----:B------:R0:W-:Y:S01]  /*3f20*/  MUFU.EX2 R75, R80 ;  /* 0x00000050004b7308 */ /* 0x0001e20000000800 */
[--C-:B------:R-:W-:Y:S01]  /*3f30*/  FFMA.FTZ R60, R60, UR10, -R79.reuse ;  /* 0x0000000a3c3c7c23 */ /* 0x100fe2000801084f */
[----:B------:R-:W-:Y:S01]  /*3f40*/  FMNMX.FTZ R76, R50, R77, !PT ;  /* 0x0000004d324c7209 */ /* 0x000fe20007810000 */
[--C-:B------:R-:W-:Y:S01]  /*3f50*/  FFMA.FTZ R77, R94, UR10, -R79.reuse ;  /* 0x0000000a5e4d7c23 */ /* 0x100fe2000801084f */
[--C-:B------:R-:W-:Y:S01]  /*3f60*/  FFMA.FTZ R62, R62, UR10, -R79.reuse ;  /* 0x0000000a3e3e7c23 */ /* 0x100fe2000801084f */
[----:B------:R-:W-:Y:S01]  /*3f70*/  FFMA.FTZ R67, R67, UR10, -R79 ;  /* 0x0000000a43437c23 */ /* 0x000fe2000801084f */
[----:B------:R-:W-:-:S02]  /*3f80*/  FMNMX.FTZ R76, R51, R76, !PT ;  /* 0x0000004c334c7209 */ /* 0x000fc40007810000 */
[----:B------:R-:W1:Y:S02]  /*3f90*/  MUFU.EX2 R6, R6 ;  /* 0x0000000600067308 */ /* 0x000e640000000800 */
[----:B------:R-:W-:Y:S01]  /*3fa0*/  FMNMX.FTZ R81, R53, R76, !PT ;  /* 0x0000004c35517209 */ /* 0x000fe20007810000 */
[----:B------:R-:W-:-:S03]  /*3fb0*/  FFMA.FTZ R76, R95, UR10, -R79 ;  /* 0x0000000a5f4c7c23 */ /* 0x000fc6000801084f */
        /* <DEDUP_REMOVED lines=9> */
[----:B------:R-:W-:Y:S01]  /*4050*/  FMNMX.FTZ R78, R48, R81, !PT ;  /* 0x00000051304e7209 */ /* 0x000fe20007810000 */
[--C-:B------:R-:W-:Y:S01]  /*4060*/  FFMA.FTZ R81, R61, UR10, -R79.reuse ;  /* 0x0000000a3d517c23 */ /* 0x100fe2000801084f */
[--C-:B------:R-:W-:Y:S01]  /*4070*/  FFMA.FTZ R61, R68, UR10, -R79.reuse ;  /* 0x0000000a443d7c23 */ /* 0x100fe2000801084f */
[----:B------:R-:W-:Y:S01]  /*4080*/  MUFU.EX2 R23, R23 ;  /* 0x0000001700177308 */ /* 0x000fe20000000800 */
[----:B0-----:R-:W-:Y:S02]  /*4090*/  FMNMX.FTZ R80, R63, R78, !PT ;  /* 0x0000004e3f507209 */ /* 0x001fe40007810000 */
        /* <DEDUP_REMOVED lines=11> */
[----:B------:R-:W-:Y:S01]  /*4150*/  FFMA.FTZ R59, R70, UR10, -R79 ;  /* 0x0000000a463b7c23 */ /* 0x000fe2000801084f */
        /* <DEDUP_REMOVED lines=16> */
[----:B------:R-:W-:-:S06]  /*4260*/  FMUL.FTZ R25, R13, UR10 ;  /* 0x0000000a0d197c20 */ /* 0x000fcc0008410000 */
[----:B------:R-:W-:Y:S01]  /*4270*/  MUFU.EX2 R57, R57 ;  /* 0x0000003900397308 */ /* 0x000fe20000000800 */
[----:B------:R-:W-:Y:S02]  /*4280*/  FSEL R8, R25, RZ, P2 ;  /* 0x000000ff19087208 */ /* 0x000fe40001000000 */
[----:B------:R-:W-:-:S03]  /*4290*/  LEA.HI R25, R91, R90, RZ, 0x4 ;  /* 0x0000005a5b197211 */ /* 0x000fc600078f20ff */
        /* <DEDUP_REMOVED lines=11> */
[--C-:B------:R-:W-:Y:S01]  /*4350*/  FFMA.FTZ R73, R42, UR10, -R8.reuse ;  /* 0x0000000a2a497c23 */ /* 0x100fe20008010808 */
[----:B------:R2:W3:Y:S01]  /*4360*/  MUFU.EX2 R87, R28 ;  /* 0x0000001c00577308 */ /* 0x0004e20000000800 */
[----:B0-----:R-:W-:Y:S01]  /*4370*/  LOP3.LUT R27, R25, 0xfffffff0, RZ, 0xc0, !PT ;  /* 0xfffffff0191b7812 */ /* 0x001fe200078ec0ff */
[--C-:B------:R-:W-:Y:S01]  /*4380*/  FFMA.FTZ R43, R43, UR10, -R8.reuse ;  /* 0x0000000a2b2b7c23 */ /* 0x100fe20008010808 */
[--C-:B------:R-:W-:Y:S01]  /*4390*/  FFMA.FTZ R79, R47, UR10, -R8.reuse ;  /* 0x0000000a2f4f7c23 */ /* 0x100fe20008010808 */
[--C-:B------:R-:W-:Y:S01]  /*43a0*/  FFMA.FTZ R47, R51, UR10, -R8.reuse ;  /* 0x0000000a332f7c23 */ /* 0x100fe20008010808 */
[--C-:B------:R-:W-:Y:S01]  /*43b0*/  FFMA.FTZ R51, R52, UR10, -R8.reuse ;  /* 0x0000000a34337c23 */ /* 0x100fe20008010808 */
[----:B------:R-:W-:Y:S01]  /*43c0*/  IMAD.IADD R27, R90, 0x1, -R27 ;  /* 0x000000015a1b7824 */ /* 0x000fe200078e0a1b */
[----:B------:R-:W-:Y:S01]  /*43d0*/  LEA.HI R90, R91, R90, RZ, 0x5 ;  /* 0x0000005a5b5a7211 */ /* 0x000fe200078f28ff */
[----:B------:R0:W-:Y:S01]  /*43e0*/  MUFU.EX2 R86, R35 ;  /* 0x0000002300567308 */ /* 0x0001e20000000800 */
[--C-:B--2---:R-:W-:Y:S01]  /*43f0*/  FFMA.FTZ R28, R36, UR10, -R8.reuse ;  /* 0x0000000a241c7c23 */ /* 0x104fe20008010808 */
[----:B------:R-:W-:Y:S01]  /*4400*/  FFMA.FTZ R41, R41, UR10, -R8 ;  /* 0x0000000a29297c23 */ /* 0x000fe20008010808 */
[----:B------:R-:W-:Y:S01]  /*4410*/  SHF.R.S32.HI R26, RZ, 0x1f, R27 ;  /* 0x0000001fff1a7819 */ /* 0x000fe2000001141b */
[----:B------:R-:W-:-:S02]  /*4420*/  IMAD.SHL.U32 R90, R90, 0x20, RZ ;  /* 0x000000205a5a7824 */ /* 0x000fc400078e00ff */
[--C-:B------:R-:W-:Y:S01]  /*4430*/  FFMA.FTZ R44, R44, UR10, -R8.reuse ;  /* 0x0000000a2c2c7c23 */ /* 0x100fe20008010808 */
[--C-:B------:R-:W-:Y:S01]  /*4440*/  FFMA.FTZ R45, R45, UR10, -R8.reuse ;  /* 0x0000000a2d2d7c23 */ /* 0x100fe20008010808 */
[----:B------:R-:W-:Y:S01]  /*4450*/  LEA.HI R26, R26, R27, RZ, 0x3 ;  /* 0x0000001b1a1a7211 */ /* 0x000fe200078f18ff */
[----:B------:R2:W-:Y:S01]  /*4460*/  MUFU.EX2 R72, R32 ;  /* 0x0000002000487308 */ /* 0x0005e20000000800 */
[----:B0-----:R-:W-:Y:S01]  /*4470*/  SHF.R.S32.HI R35, RZ, 0x4, R25 ;  /* 0x00000004ff237819 */ /* 0x001fe20000011419 */
[--C-:B------:R-:W-:Y:S01]  /*4480*/  FFMA.FTZ R48, R48, UR10, -R8.reuse ;  /* 0x0000000a30307c23 */ /* 0x100fe20008010808 */
[C---:B------:R-:W-:Y:S01]  /*4490*/  LOP3.LUT R36, R26.reuse, 0xfffffff8, RZ, 0xc0, !PT ;  /* 0xfffffff81a247812 */ /* 0x040fe200078ec0ff */
[----:B------:R-:W-:Y:S01]  /*44a0*/  IMAD.SHL.U32 R26, R26, 0x40, RZ ;  /* 0x000000401a1a7824 */ /* 0x000fe200078e00ff */
[----:B------:R-:W-:Y:S01]  /*44b0*/  LOP3.LUT R90, R90, 0x7ffffc00, RZ, 0xc0, !PT ;  /* 0x7ffffc005a5a7812 */ /* 0x000fe200078ec0ff */
[--C-:B------:R-:W-:Y:S01]  /*44c0*/  FFMA.FTZ R63, R63, UR10, -R8.reuse ;  /* 0x0000000a3f3f7c23 */ /* 0x100fe20008010808 */
[----:B------:R-:W-:Y:S01]  /*44d0*/  FFMA.FTZ R71, R71, UR10, -R8 ;  /* 0x0000000a47477c23 */ /* 0x000fe20008010808 */
[----:B------:R-:W-:-:S02]  /*44e0*/  IMAD.IADD R27, R27, 0x1, -R36 ;  /* 0x000000011b1b7824 */ /* 0x000fc400078e0a24 */
[--C-:B--2---:R-:W-:Y:S01]  /*44f0*/  FFMA.FTZ R32, R40, UR10, -R8.reuse ;  /* 0x0000000a28207c23 */ /* 0x104fe20008010808 */
[----:B------:R-:W-:Y:S01]  /*4500*/  IMAD.SHL.U32 R36, R35, 0x8, RZ ;  /* 0x0000000823247824 */ /* 0x000fe200078e00ff */
[----:B------:R-:W0:Y:S01]  /*4510*/  MUFU.EX2 R29, R29 ;  /* 0x0000001d001d7308 */ /* 0x000e220000000800 */
[C---:B------:R-:W-:Y:S01]  /*4520*/  IMAD.SHL.U32 R25, R27.reuse, 0x40, RZ ;  /* 0x000000401b197824 */ /* 0x040fe200078e00ff */
[C---:B------:R-:W-:Y:S01]  /*4530*/  LOP3.LUT P2, RZ, R27.reuse, 0x4, RZ, 0xc0, !PT ;  /* 0x000000041bff7812 */ /* 0x040fe2000784c0ff */
[--C-:B------:R-:W-:Y:S01]  /*4540*/  FFMA.FTZ R78, R78, UR10, -R8.reuse ;  /* 0x0000000a4e4e7c23 */ /* 0x100fe20008010808 */
[----:B------:R-:W-:Y:S01]  /*4550*/  LOP3.LUT P3, RZ, R27, 0x2, RZ, 0xc0, !PT ;  /* 0x000000021bff7812 */ /* 0x000fe2000786c0ff */
[--C-:B------:R-:W-:Y:S01]  /*4560*/  FFMA.FTZ R80, R80, UR10, -R8.reuse ;  /* 0x0000000a50507c23 */ /* 0x100fe20008010808 */
[----:B------:R-:W-:Y:S01]  /*4570*/  LOP3.LUT R25, R25, 0x1c0, RZ, 0xc0, !PT ;  /* 0x000001c019197812 */ /* 0x000fe200078ec0ff */
[----:B------:R-:W-:Y:S01]  /*4580*/  FFMA.FTZ R84, R84, UR10, -R8 ;  /* 0x0000000a54547c23 */ /* 0x000fe20008010808 */
[----:B------:R2:W4:Y:S02]  /*4590*/  MUFU.EX2 R70, R30 ;  /* 0x0000001e00467308 */ /* 0x0005240000000800 */
[----:B------:R-:W-:Y:S01]  /*45a0*/  LOP3.LUT R40, R25, 0x8, R36, 0xf8, !PT ;  /* 0x0000000819287812 */ /* 0x000fe200078ef824 */
[----:B------:R-:W-:Y:S01]  /*45b0*/  FFMA.FTZ R36, R50, UR10, -R8 ;  /* 0x0000000a32247c23 */ /* 0x000fe20008010808 */
[----:B------:R-:W-:-:S04]  /*45c0*/  SHF.R.U32.HI R25, RZ, 0x3, R25 ;  /* 0x00000003ff197819 */ /* 0x000fc80000011619 */
[----:B------:R-:W-:Y:S01]  /*45d0*/  LOP3.LUT R35, R40, R25, RZ, 0x3c, !PT ;  /* 0x0000001928237212 */ /* 0x000fe200078e3cff */
[----:B-1----:R-:W-:Y:S01]  /*45e0*/  FADD.FTZ R40, R5, R6 ;  /* 0x0000000605287221 */ /* 0x002fe20000010000 */
[----:B------:R-:W1:Y:S01]  /*45f0*/  MUFU.EX2 R31, R31 ;  /* 0x0000001f001f7308 */ /* 0x000e620000000800 */
[----:B------:R-:W-:Y:S01]  /*4600*/  F2FP.BF16.F32.PACK_AB R5, R6, R5 ;  /* 0x000000050605723e */ /* 0x000fe200000010ff */
[----:B---3--:R-:W-:Y:S01]  /*4610*/  FADD.FTZ R6, R68, R87 ;  /* 0x0000005744067221 */ /* 0x008fe20000010000 */
[----:B------:R-:W-:Y:S01]  /*4620*/  FADD.FTZ R25, R7, R40 ;  /* 0x0000002807197221 */ /* 0x000fe20000010000 */
[----:B------:R-:W-:Y:S01]  /*4630*/  LOP3.LUT R40, R26, 0x7ffffe00, RZ, 0xc0, !PT ;  /* 0x7ffffe001a287812 */ /* 0x000fe200078ec0ff */
[----:B--2---:R-:W-:Y:S01]  /*4640*/  FFMA.FTZ R30, R38, UR10, -R8 ;  /* 0x0000000a261e7c23 */ /* 0x004fe20008010808 */
[----:B0-----:R-:W-:Y:S01]  /*4650*/  FADD.FTZ R27, R29, R6 ;  /* 0x000000061d1b7221 */ /* 0x001fe20000010000 */
[C---:B------:R-:W-:Y:S01]  /*4660*/  FADD.FTZ R26, R4.reuse, R25 ;  /* 0x00000019041a7221 */ /* 0x040fe20000010000 */
[----:B------:R-:W0:Y:S01]  /*4670*/  MUFU.EX2 R33, R33 ;  /* 0x0000002100217308 */ /* 0x000e220000000800 */
[----:B------:R-:W-:Y:S01]  /*4680*/  F2FP.BF16.F32.PACK_AB R7, R4, R7 ;  /* 0x000000070407723e */ /* 0x000fe200000010ff */
[----:B----4-:R-:W-:Y:S01]  /*4690*/  FADD.FTZ R4, R70, R27 ;  /* 0x0000001b46047221 */ /* 0x010fe20000010000 */
[----:B------:R-:W-:Y:S01]  /*46a0*/  FADD.FTZ R25, R9, R26 ;  /* 0x0000001a09197221 */ /* 0x000fe20000010000 */
[----:B------:R-:W-:Y:S01]  /*46b0*/  IADD3 R90, R35, R40, R90 ;  /* 0x00000028235a7210 */ /* 0x000fe20007ffe05a */
[----:B------:R-:W-:Y:S01]  /*46c0*/  FFMA.FTZ R38, R46, UR10, -R8 ;  /* 0x0000000a2e267c23 */ /* 0x000fe20008010808 */
[----:B------:R-:W-:Y:S01]  /*46d0*/  F2FP.BF16.F32.PACK_AB R6, R70, R29 ;  /* 0x0000001d4606723e */ /* 0x000fe200000010ff */
[C---:B------:R-:W-:Y:S01]  /*46e0*/  FADD.FTZ R26, R10.reuse, R25 ;  /* 0x000000190a1a7221 */ /* 0x040fe20000010000 */
[----:B------:R-:W2:Y:S01]  /*46f0*/  MUFU.EX2 R28, R28 ;  /* 0x0000001c001c7308 */ /* 0x000ea20000000800 */
[----:B------:R-:W-:Y:S01]  /*4700*/  F2FP.BF16.F32.PACK_AB R25, R10, R9 ;  /* 0x000000090a19723e */ /* 0x000fe200000010ff */
[----:B-1----:R-:W-:Y:S01]  /*4710*/  FADD.FTZ R9, R31, R4 ;  /* 0x000000041f097221 */ /* 0x002fe20000010000 */
[----:B------:R-:W-:Y:S01]  /*4720*/  FADD.FTZ R35, R23, R26 ;  /* 0x0000001a17237221 */ /* 0x000fe20000010000 */
[----:B------:R-:W-:Y:S01]  /*4730*/  F2FP.BF16.F32.PACK_AB R27, R24, R23 ;  /* 0x00000017181b723e */ /* 0x000fe200000010ff */
[----:B------:R-:W-:Y:S01]  /*4740*/  FFMA.FTZ R40, R53, UR10, -R8 ;  /* 0x0000000a35287c23 */ /* 0x000fe20008010808 */
[----:B------:R-:W-:Y:S01]  /*4750*/  FADD.FTZ R26, R72, R9 ;  /* 0x00000009481a7221 */ /* 0x000fe20000010000 */
[----:B------:R-:W-:Y:S01]  /*4760*/  FADD.FTZ R35, R24, R35 ;  /* 0x0000002318237221 */ /* 0x000fe20000010000 */
[----:B------:R-:W1:Y:S01]  /*4770*/  MUFU.EX2 R37, R37 ;  /* 0x0000002500257308 */ /* 0x000e620000000800 */
[----:B------:R-:W-:Y:S01]  /*4780*/  F2FP.BF16.F32.PACK_AB R24, R72, R31 ;  /* 0x0000001f4818723e */ /* 0x000fe200000010ff */
[----:B0-----:R-:W-:Y:S01]  /*4790*/  FADD.FTZ R29, R33, R26 ;  /* 0x0000001a211d7221 */ /* 0x001fe20000010000 */
[----:B------:R-:W-:Y:S01]  /*47a0*/  FADD.FTZ R46, R12, R35 ;  /* 0x000000230c2e7221 */ /* 0x000fe20000010000 */
[----:B------:R-:W-:Y:S01]  /*47b0*/  FFMA.FTZ R23, R49, UR10, -R8 ;  /* 0x0000000a31177c23 */ /* 0x000fe20008010808 */
[C---:B------:R-:W-:Y:S01]  /*47c0*/  F2FP.BF16.F32.PACK_AB R26, R86.reuse, R33 ;  /* 0x00000021561a723e */ /* 0x040fe200000010ff */
[----:B------:R-:W-:Y:S01]  /*47d0*/  FADD.FTZ R29, R86, R29 ;  /* 0x0000001d561d7221 */ /* 0x000fe20000010000 */
[----:B------:R-:W-:Y:S01]  /*47e0*/  FADD.FTZ R31, R75, R46 ;  /* 0x0000002e4b1f7221 */ /* 0x000fe20000010000 */
[----:B------:R-:W0:Y:S01]  /*47f0*/  MUFU.EX2 R30, R30 ;  /* 0x0000001e001e7308 */ /* 0x000e220000000800 */
[----:B------:R-:W-:Y:S01]  /*4800*/  F2FP.BF16.F32.PACK_AB R4, R87, R68 ;  /* 0x000000445704723e */ /* 0x000fe200000010ff */
[----:B--2---:R-:W-:Y:S01]  /*4810*/  FADD.FTZ R46, R28, R29 ;  /* 0x0000001d1c2e7221 */ /* 0x004fe20000010000 */
[----:B------:R-:W-:Y:S01]  /*4820*/  FADD.FTZ R50, R74, R31 ;  /* 0x0000001f4a327221 */ /* 0x000fe20000010000 */
[----:B------:R-:W-:-:S03]  /*4830*/  LEA R10, R90, UR36, 0x1 ;  /* 0x000000245a0a7c11 */ /* 0x000fc6000f8e08ff */
[----:B------:R-:W-:Y:S01]  /*4840*/  FADD.FTZ R31, R77, R50 ;  /* 0x000000324d1f7221 */ /* 0x000fe20000010000 */
[----:B------:R-:W2:Y:S01]  /*4850*/  MUFU.EX2 R39, R39 ;  /* 0x0000002700277308 */ /* 0x000ea20000000800 */
[C---:B-1----:R-:W-:Y:S01]  /*4860*/  FADD.FTZ R29, R37.reuse, R46 ;  /* 0x0000002e251d7221 */ /* 0x042fe20000010000 */
[----:B------:R-:W-:Y:S01]  /*4870*/  STSM.16.M88.4 [R10+0x21800], R4 ;  /* 0x021800040a007844 */ /* 0x000fe20000000200 */
[C---:B------:R-:W-:Y:S01]  /*4880*/  VIADD R49, R10.reuse, 0x21800 ;  /* 0x000218000a317836 */ /* 0x040fe20000000000 */
[----:B------:R-:W-:Y:S01]  /*4890*/  F2FP.BF16.F32.PACK_AB R28, R37, R28 ;  /* 0x0000001c251c723e */ /* 0x000fe200000010ff */
[----:B------:R-:W-:Y:S02]  /*48a0*/  VIADD R9, R10, 0x21820 ;  /* 0x000218200a097836 */ /* 0x000fe40000000000 */
[----:B------:R-:W-:Y:S01]  /*48b0*/  @P3 VIADD R9, R49, 0xffffffe0 ;  /* 0xffffffe031093836 */ /* 0x000fe20000000000 */
[----:B------:R-:W1:Y:S04]  /*48c0*/  MUFU.EX2 R32, R32 ;  /* 0x0000002000207308 */ /* 0x000e680000000800 */
[----:B------:R3:W-:Y:S04]  /*48d0*/  STSM.16.M88.4 [R9], R24 ;  /* 0x0000001809007844 */ /* 0x0007e80000000200 */
[----:B------:R-:W4:Y:S08]  /*48e0*/  MUFU.EX2 R73, R73 ;  /* 0x0000004900497308 */ /* 0x000f300000000800 */
[----:B------:R5:W-:Y:S01]  /*48f0*/  MUFU.EX2 R42, R43 ;  /* 0x0000002b002a7308 */ /* 0x000be20000000800 */
[----:B---3--:R-:W-:Y:S01]  /*4900*/  IMAD.MOV.U32 R24, RZ, RZ, 0x40 ;  /* 0x00000040ff187424 */ /* 0x008fe200078e00ff */
[----:B------:R-:W-:-:S06]  /*4910*/  F2FP.BF16.F32.PACK_AB R25, R21, R20 ;  /* 0x000000141519723e */ /* 0x000fcc00000010ff */
[----:B------:R-:W3:Y:S01]  /*4920*/  MUFU.EX2 R38, R38 ;  /* 0x0000002600267308 */ /* 0x000ee20000000800 */
[----:B-----5:R-:W-:Y:S01]  /*4930*/  FFMA.FTZ R43, R34, UR10, -R8 ;  /* 0x0000000a222b7c23 */ /* 0x020fe20008010808 */
[----:B0-----:R-:W-:Y:S01]  /*4940*/  FADD.FTZ R8, R30, R29 ;  /* 0x0000001d1e087221 */ /* 0x001fe20000010000 */
[----:B------:R-:W-:Y:S01]  /*4950*/  FADD.FTZ R34, R76, R31 ;  /* 0x0000001f4c227221 */ /* 0x000fe20000010000 */
[----:B------:R-:W-:Y:S02]  /*4960*/  F2FP.BF16.F32.PACK_AB R29, R75, R12 ;  /* 0x0000000c4b1d723e */ /* 0x000fe400000010ff */
[----:B--2---:R-:W-:Y:S01]  /*4970*/  FADD.FTZ R33, R39, R8 ;  /* 0x0000000827217221 */ /* 0x004fe20000010000 */
[----:B------:R-:W-:Y:S01]  /*4980*/  FADD.FTZ R35, R65, R34 ;  /* 0x0000002241237221 */ /* 0x000fe20000010000 */
[----:B------:R-:W0:Y:S01]  /*4990*/  MUFU.EX2 R79, R79 ;  /* 0x0000004f004f7308 */ /* 0x000e220000000800 */
[----:B------:R-:W-:Y:S01]  /*49a0*/  SEL R24, R24, 0xffffffc0, !P2 ;  /* 0xffffffc018187807 */ /* 0x000fe20005000000 */
[----:B-1----:R-:W-:Y:S01]  /*49b0*/  FADD.FTZ R8, R32, R33 ;  /* 0x0000002120087221 */ /* 0x002fe20000010000 */
[----:B------:R-:W-:Y:S01]  /*49c0*/  FADD.FTZ R12, R54, R35 ;  /* 0x00000023360c7221 */ /* 0x000fe20000010000 */
[----:B------:R-:W-:-:S02]  /*49d0*/  F2FP.BF16.F32.PACK_AB R31, R77, R74 ;  /* 0x0000004a4d1f723e */ /* 0x000fc400000010ff */
[----:B----4-:R-:W-:Y:S01]  /*49e0*/  FADD.FTZ R5, R73, R8 ;  /* 0x0000000849057221 */ /* 0x010fe20000010000 */
[----:B------:R-:W-:Y:S01]  /*49f0*/  FADD.FTZ R7, R55, R12 ;  /* 0x0000000c37077221 */ /* 0x000fe20000010000 */
[----:B------:R-:W1:Y:S01]  /*4a00*/  MUFU.EX2 R58, R58 ;  /* 0x0000003a003a7308 */ /* 0x000e620000000800 */
[----:B------:R-:W-:Y:S01]  /*4a10*/  F2FP.BF16.F32.PACK_AB R30, R39, R30 ;  /* 0x0000001e271e723e */ /* 0x000fe200000010ff */
[----:B---3--:R-:W-:Y:S01]  /*4a20*/  FADD.FTZ R4, R38, R5 ;  /* 0x0000000526047221 */ /* 0x008fe20000010000 */
[----:B------:R-:W-:Y:S01]  /*4a30*/  FADD.FTZ R6, R20, R7 ;  /* 0x0000000714067221 */ /* 0x000fe20000010000 */
[----:B------:R-:W-:Y:S01]  /*4a40*/  IMAD.IADD R8, R49, 0x1, R24 ;  /* 0x0000000131087824 */ /* 0x000fe200078e0218 */
[----:B------:R-:W-:Y:S02]  /*4a50*/  F2FP.BF16.F32.PACK_AB R33, R65, R76 ;  /* 0x0000004c4121723e */ /* 0x000fe400000010ff */
[----:B------:R-:W-:Y:S01]  /*4a60*/  F2FP.BF16.F32.PACK_AB R35, R55, R54 ;  /* 0x000000363723723e */ /* 0x000fe200000010ff */
[----:B------:R-:W2:Y:S01]  /*4a70*/  MUFU.EX2 R60, R60 ;  /* 0x0000003c003c7308 */ /* 0x000ea20000000800 */
[----:B0-----:R-:W-:Y:S01]  /*4a80*/  FADD.FTZ R5, R79, R4 ;  /* 0x000000044f057221 */ /* 0x001fe20000010000 */
[----:B------:R-:W-:Y:S01]  /*4a90*/  FADD.FTZ R4, R21, R6 ;  /* 0x0000000615047221 */ /* 0x000fe20000010000 */
[----:B------:R-:W-:Y:S01]  /*4aa0*/  F2FP.BF16.F32.PACK_AB R32, R73, R32 ;  /* 0x000000204920723e */ /* 0x000fe200000010ff */
[----:B------:R0:W-:Y:S01]  /*4ab0*/  STSM.16.M88.4 [R8], R28 ;  /* 0x0000001c08007844 */ /* 0x0001e20000000200 */
[----:B------:R-:W-:Y:S01]  /*4ac0*/  F2FP.BF16.F32.PACK_AB R34, R79, R38 ;  /* 0x000000264f22723e */ /* 0x000fe200000010ff */
[----:B------:R-:W-:Y:S01]  /*4ad0*/  FADD.FTZ R7, R57, R4 ;  /* 0x0000000439077221 */ /* 0x000fe20000010000 */
[----:B------:R-:W-:Y:S01]  /*4ae0*/  PLOP3.LUT P2, PT, PT, PT, UP1, 0x40, 0x0 ;  /* 0x000000000000781c */ /* 0x000fe20003f4e818 */
[----:B------:R-:W3:Y:S02]  /*4af0*/  MUFU.EX2 R36, R36 ;  /* 0x0000002400247308 */ /* 0x000ee40000000800 */
[----:B-1----:R-:W-:-:S06]  /*4b00*/  FADD.FTZ R7, R58, R7 ;  /* 0x000000073a077221 */ /* 0x002fcc0000010000 */
        /* <DEDUP_REMOVED lines=10> */
[----:B---3--:R-:W-:Y:S01]  /*4bb0*/  FADD.FTZ R6, R40, R5 ;  /* 0x0000000528067221 */ /* 0x008fe20000010000 */
[----:B------:R-:W-:Y:S01]  /*4bc0*/  IMAD.IADD R5, R24, 0x1, R9 ;  /* 0x0000000118057824 */ /* 0x000fe200078e0209 */
[----:B------:R-:W-:-:S04]  /*4bd0*/  F2FP.BF16.F32.PACK_AB R24, R47, R36 ;  /* 0x000000242f18723e */ /* 0x000fc800000010ff */
[----:B------:R3:W-:Y:S01]  /*4be0*/  STSM.16.M88.4 [R5], R32 ;  /* 0x0000002005007844 */ /* 0x0007e20000000200 */
[----:B------:R-:W4:Y:S01]  /*4bf0*/  MUFU.EX2 R23, R23 ;  /* 0x0000001700177308 */ /* 0x000f220000000800 */
[----:B-1----:R-:W-:-:S07]  /*4c00*/  FADD.FTZ R12, R62, R7 ;  /* 0x000000073e0c7221 */ /* 0x002fce0000010000 */
[----:B------:R-:W1:Y:S01]  /*4c10*/  MUFU.EX2 R83, R83 ;  /* 0x0000005300537308 */ /* 0x000e620000000800 */
[C---:B--2---:R-:W-:Y:S01]  /*4c20*/  FADD.FTZ R6, R51.reuse, R6 ;  /* 0x0000000633067221 */ /* 0x044fe20000010000 */
[----:B------:R-:W-:-:S06]  /*4c30*/  F2FP.BF16.F32.PACK_AB R26, R51, R40 ;  /* 0x00000028331a723e */ /* 0x000fcc00000010ff */
[----:B------:R-:W2:Y:S01]  /*4c40*/  MUFU.EX2 R82, R82 ;  /* 0x0000005200527308 */ /* 0x000ea20000000800 */
[----:B----4-:R-:W-:-:S04]  /*4c50*/  FADD.FTZ R27, R23, R6 ;  /* 0x00000006171b7221 */ /* 0x010fc80000010000 */
[----:B------:R-:W-:Y:S01]  /*4c60*/  FADD.FTZ R6, R42, R27 ;  /* 0x0000001b2a067221 */ /* 0x000fe20000010000 */
[----:B------:R-:W-:Y:S02]  /*4c70*/  F2FP.BF16.F32.PACK_AB R27, R58, R57 ;  /* 0x000000393a1b723e */ /* 0x000fe400000010ff */
[----:B------:R-:W0:Y:S01]  /*4c80*/  MUFU.EX2 R67, R67 ;  /* 0x0000004300437308 */ /* 0x000e220000000800 */
[C---:B-1----:R-:W-:Y:S01]  /*4c90*/  FADD.FTZ R37, R83.reuse, R12 ;  /* 0x0000000c53257221 */ /* 0x042fe20000010000 */
[----:B------:R-:W-:Y:S01]  /*4ca0*/  F2FP.BF16.F32.PACK_AB R83, R83, R62 ;  /* 0x0000003e5353723e */ /* 0x000fe200000010ff */
[----:B------:R1:W-:Y:S05]  /*4cb0*/  STSM.16.M88.4 [R10+0x27800], R24 ;  /* 0x027800180a007844 */ /* 0x0003ea0000000200 */
[----:B------:R-:W4:Y:S01]  /*4cc0*/  MUFU.EX2 R41, R41 ;  /* 0x0000002900297308 */ /* 0x000f220000000800 */
[----:B--2---:R-:W-:-:S07]  /*4cd0*/  FADD.FTZ R12, R82, R37 ;  /* 0x00000025520c7221 */ /* 0x004fce0000010000 */
[----:B------:R-:W2:Y:S01]  /*4ce0*/  MUFU.EX2 R44, R44 ;  /* 0x0000002c002c7308 */ /* 0x000ea20000000800 */
[C---:B0-----:R-:W-:Y:S01]  /*4cf0*/  F2FP.BF16.F32.PACK_AB R29, R67.reuse, R82 ;  /* 0x00000052431d723e */ /* 0x041fe200000010ff */
[----:B------:R-:W-:-:S06]  /*4d00*/  FADD.FTZ R12, R67, R12 ;  /* 0x0000000c430c7221 */ /* 0x000fcc0000010000 */
[----:B------:R-:W-:Y:S01]  /*4d10*/  MUFU.EX2 R61, R61 ;  /* 0x0000003d003d7308 */ /* 0x000fe20000000800 */
[----:B----4-:R-:W-:-:S07]  /*4d20*/  FADD.FTZ R21, R41, R6 ;  /* 0x0000000629157221 */ /* 0x010fce0000010000 */
[----:B------:R-:W0:Y:S01]  /*4d30*/  MUFU.EX2 R56, R56 ;  /* 0x0000003800387308 */ /* 0x000e220000000800 */
[C---:B--2---:R-:W-:Y:S01]  /*4d40*/  F2FP.BF16.F32.PACK_AB R82, R44.reuse, R41 ;  /* 0x000000292c52723e */ /* 0x044fe200000010ff */
[----:B------:R-:W-:-:S06]  /*4d50*/  FADD.FTZ R6, R44, R21 ;  /* 0x000000152c067221 */ /* 0x000fcc0000010000 */
[----:B------:R-:W2:Y:S08]  /*4d60*/  MUFU.EX2 R45, R45 ;  /* 0x0000002d002d7308 */ /* 0x000eb00000000800 */
[----:B------:R-:W4:Y:S01]  /*4d70*/  MUFU.EX2 R48, R48 ;  /* 0x0000003000307308 */ /* 0x000f220000000800 */
[----:B0-----:R-:W-:-:S07]  /*4d80*/  F2FP.BF16.F32.PACK_AB R31, R56, R61 ;  /* 0x0000003d381f723e */ /* 0x001fce00000010ff */
[----:B------:R-:W-:Y:S01]  /*4d90*/  MUFU.EX2 R63, R63 ;  /* 0x0000003f003f7308 */ /* 0x000fe20000000800 */
[----:B--2---:R-:W-:-:S07]  /*4da0*/  FADD.FTZ R21, R45, R6 ;  /* 0x000000062d157221 */ /* 0x004fce0000010000 */
[----:B------:R-:W0:Y:S01]  /*4db0*/  MUFU.EX2 R4, R71 ;  /* 0x0000004700047308 */ /* 0x000e220000000800 */
[C---:B----4-:R-:W-:Y:S01]  /*4dc0*/  F2FP.BF16.F32.PACK_AB R28, R48.reuse, R45 ;  /* 0x0000002d301c723e */ /* 0x050fe200000010ff */
[----:B------:R-:W-:Y:S01]  /*4dd0*/  FADD.FTZ R6, R48, R21 ;  /* 0x0000001530067221 */ /* 0x000fe20000010000 */
[----:B------:R-:W-:Y:S01]  /*4de0*/  FADD.FTZ R21, R61, R12 ;  /* 0x0000000c3d157221 */ /* 0x000fe20000010000 */
[----:B------:R-:W-:-:S03]  /*4df0*/  VIADD R12, R88, 0xfffffffe ;  /* 0xfffffffe580c7836 */ /* 0x000fc60000000000 */
[----:B------:R-:W-:Y:S01]  /*4e00*/  FADD.FTZ R56, R56, R21 ;  /* 0x0000001538387221 */ /* 0x000fe20000010000 */
[----:B------:R-:W2:Y:S08]  /*4e10*/  MUFU.EX2 R59, R59 ;  /* 0x0000003b003b7308 */ /* 0x000eb00000000800 */
[----:B------:R-:W3:Y:S01]  /*4e20*/  MUFU.EX2 R64, R64 ;  /* 0x0000004000407308 */ /* 0x000ee20000000800 */
[----:B0-----:R-:W-:Y:S01]  /*4e30*/  F2FP.BF16.F32.PACK_AB R30, R4, R63 ;  /* 0x0000003f041e723e */ /* 0x001fe200000010ff */
[----:B------:R-:W-:-:S04]  /*4e40*/  FADD.FTZ R63, R63, R6 ;  /* 0x000000063f3f7221 */ /* 0x000fc80000010000 */
[----:B------:R-:W-:Y:S01]  /*4e50*/  FADD.FTZ R63, R4, R63 ;  /* 0x0000003f043f7221 */ /* 0x000fe20000010000 */
[----:B------:R-:W-:Y:S01]  /*4e60*/  VIADD R4, R9, 0x6000 ;  /* 0x0000600009047836 */ /* 0x000fe20000000000 */
[----:B------:R-:W0:Y:S01]  /*4e70*/  MUFU.EX2 R66, R66 ;  /* 0x0000004200427308 */ /* 0x000e220000000800 */
[----:B--2---:R-:W-:-:S07]  /*4e80*/  FADD.FTZ R21, R59, R56 ;  /* 0x000000383b157221 */ /* 0x004fce0000010000 */
[----:B------:R-:W2:Y:S01]  /*4e90*/  MUFU.EX2 R69, R69 ;  /* 0x0000004500457308 */ /* 0x000ea20000000800 */
[C---:B---3--:R-:W-:Y:S01]  /*4ea0*/  F2FP.BF16.F32.PACK_AB R33, R64.reuse, R59 ;  /* 0x0000003b4021723e */ /* 0x048fe200000010ff */
[----:B------:R-:W-:-:S06]  /*4eb0*/  FADD.FTZ R21, R64, R21 ;  /* 0x0000001540157221 */ /* 0x000fcc0000010000 */
[----:B------:R-:W-:Y:S01]  /*4ec0*/  MUFU.EX2 R78, R78 ;  /* 0x0000004e004e7308 */ /* 0x000fe20000000800 */
[----:B0-----:R-:W-:-:S07]  /*4ed0*/  FADD.FTZ R6, R66, R21 ;  /* 0x0000001542067221 */ /* 0x001fce0000010000 */
[----:B------:R0:W3:Y:S01]  /*4ee0*/  MUFU.EX2 R7, R80 ;  /* 0x0000005000077308 */ /* 0x0000e20000000800 */
[C---:B--2---:R-:W-:Y:S01]  /*4ef0*/  F2FP.BF16.F32.PACK_AB R35, R69.reuse, R66 ;  /* 0x000000424523723e */ /* 0x044fe200000010ff */
[----:B------:R-:W-:-:S06]  /*4f00*/  FADD.FTZ R6, R69, R6 ;  /* 0x0000000645067221 */ /* 0x000fcc0000010000 */
[----:B------:R-:W2:Y:S01]  /*4f10*/  MUFU.EX2 R43, R43 ;  /* 0x0000002b002b7308 */ /* 0x000ea20000000800 */
[----:B0-----:R-:W-:-:S05]  /*4f20*/  F2FP.BF16.F32.PACK_AB R80, R42, R23 ;  /* 0x000000172a50723e */ /* 0x001fca00000010ff */
[----:B------:R1:W-:Y:S02]  /*4f30*/  STSM.16.M88.4 [R9+0x6000], R80 ;  /* 0x0060005009007844 */ /* 0x0003e40000000200 */
[----:B------:R-:W0:Y:S01]  /*4f40*/  MUFU.EX2 R84, R84 ;  /* 0x0000005400547308 */ /* 0x000e220000000800 */
[----:B---3--:R-:W-:Y:S01]  /*4f50*/  F2FP.BF16.F32.PACK_AB R32, R7, R78 ;  /* 0x0000004e0720723e */ /* 0x008fe200000010ff */
[----:B------:R1:W-:Y:S01]  /*4f60*/  STSM.16.M88.4 [R8+0x6000], R28 ;  /* 0x0060001c08007844 */ /* 0x0003e20000000200 */
[----:B------:R-:W-:-:S04]  /*4f70*/  FADD.FTZ R78, R78, R63 ;  /* 0x0000003f4e4e7221 */ /* 0x000fc80000010000 */
[----:B------:R-:W-:-:S04]  /*4f80*/  FADD.FTZ R78, R7, R78 ;  /* 0x0000004e074e7221 */ /* 0x000fc80000010000 */
[----:B--2---:R-:W-:Y:S01]  /*4f90*/  FADD.FTZ R7, R43, R78 ;  /* 0x0000004e2b077221 */ /* 0x004fe20000010000 */
[----:B0-----:R-:W-:-:S03]  /*4fa0*/  F2FP.BF16.F32.PACK_AB R34, R84, R43 ;  /* 0x0000002b5422723e */ /* 0x001fc600000010ff */
[----:B------:R-:W-:Y:S02]  /*4fb0*/  FADD.FTZ R7, R84, R7 ;  /* 0x0000000754077221 */ /* 0x000fe40000010000 */
[----:B------:R1:W-:Y:S01]  /*4fc0*/  STSM.16.M88.4 [R5+0x6000], R32 ;  /* 0x0060002005007844 */ /* 0x0003e20000000200 */
[----:B------:R0:W-:Y:S06]  /*4fd0*/  MEMBAR.ALL.CTA ;  /* 0x0000000000007992 */ /* 0x0001ec0000008000 */
[----:B0-----:R-:W0:Y:S02]  /*4fe0*/  FENCE.VIEW.ASYNC.S ;  /* 0x00000000000073c6 */ /* 0x001e240000000000 */
[----:B0-----:R-:W-:Y:S01]  /*4ff0*/  NOP ;  /* 0x0000000000007918 */ /* 0x001fe20000000000 */
[----:B------:R-:W-:Y:S05]  /*5000*/  @P2 BRA `(.L_x_10217) ;  /* 0x0000000000442947 */ /* 0x000fea0003800000 */
        /* <DEDUP_REMOVED lines=10> */
.L_x_10218:
[----:B------:R-:W-:-:S11]  /*50b0*/  UISETP.NE.AND UP2, UPT, UR5, 0x1, UPT ;  /* 0x000000010500788c */ /* 0x000fd6000bf45270 */
[----:B------:R-:W-:Y:S02]  /*50c0*/  @UP2 ULDC.64 UR14, c[0x0][0x9e8] ;  /* 0x00027a00000e2ab9 */ /* 0x000fe40000000a00 */
[----:B------:R-:W-:-:S04]  /*50d0*/  UIMAD.WIDE.U32 UR6, UR11, UR14, URZ ;  /* 0x0000000e0b0672a5 */ /* 0x000fc8000f8e003f */
[----:B------:R-:W-:-:S12]  /*50e0*/  @UP2 USHF.R.U32.HI UR11, URZ, UR15, UR7 ;  /* 0x0000000f3f0b2299 */ /* 0x000fd80008011607 */
.L_x_10219:
[----:B------:R-:W-:-:S04]  /*50f0*/  UIMAD UR5, UR11, UR5, UR5 ;  /* 0x000000050b0572a4 */ /* 0x000fc8000f8e0205 */
[----:B------:R-:W-:-:S04]  /*5100*/  UISETP.LT.AND UP2, UPT, UR4, UR5, UPT ;  /* 0x000000050400728c */ /* 0x000fc8000bf41270 */
[----:B------:R-:W-:-:S12]  /*5110*/  USEL UR4, UR4, UR5, UP2 ;  /* 0x0000000504047287 */ /* 0x000fd80009000000 */
.L_x_10217:
[----:B------:R-:W-:Y:S01]  /*5120*/  R2UR UR6, R19 ;  /* 0x00000000130672ca */ /* 0x000fe200000e0000 */
[----:B------:R-:W-:Y:S01]  /*5130*/  USHF.R.S32.HI UR5, URZ, 0x1f, UR4 ;  /* 0x0000001f3f057899 */ /* 0x000fe20008011404 */
[----:B------:R-:W-:Y:S02]  /*5140*/  CS2R R134, SRZ ;  /* 0x0000000000867805 */ /* 0x000fe4000001ff00 */
[----:B------:R-:W-:Y:S02]  /*5150*/  CS2R R132, SRZ ;  /* 0x0000000000847805 */ /* 0x000fe4000001ff00 */
[----:B------:R-:W-:Y:S01]  /*5160*/  CS2R R130, SRZ ;  /* 0x0000000000827805 */ /* 0x000fe2000001ff00 */
[----:B------:R-:W-:Y:S01]  /*5170*/  ULEA.HI UR5, UR5, UR4, URZ, 0x7 ;  /* 0x0000000405057291 */ /* 0x000fe2000f8f383f */
[----:B------:R-:W-:Y:S02]  /*5180*/  CS2R R128, SRZ ;  /* 0x0000000000807805 */ /* 0x000fe4000001ff00 */
[----:B------:R-:W-:Y:S01]  /*5190*/  CS2R R126, SRZ ;  /* 0x00000000007e7805 */ /* 0x000fe2000001ff00 */
[----:B------:R-:W-:Y:S01]  /*51a0*/  UMOV UR4, URZ ;  /* 0x0000003f00047c82 */ /* 0x000fe20008000000 */
        /* <DEDUP_REMOVED lines=27> */
[----:B------:R-:W-:Y:S01]  /*5360*/  UMOV UR6, URZ ;  /* 0x0000003f00067c82 */ /* 0x000fe20008000000 */
[----:B------:R-:W-:Y:S01]  /*5370*/  ULDC UR29, c[0x0][0x9e4] ;  /* 0x00027900001d7ab9 */ /* 0x000fe20000000800 */
[----:B------:R-:W-:Y:S01]  /*5380*/  ULDC UR31, c[0x0][0x2f0] ;  /* 0x0000bc00001f7ab9 */ /* 0x000fe20000000800 */
[----:B------:R-:W-:Y:S01]  /*5390*/  ULDC UR28, c[0x0][0x9d8] ;  /* 0x00027600001c7ab9 */ /* 0x000fe20000000800 */
[----:B------:R-:W-:Y:S01]  /*53a0*/  ULDC UR30, c[0x0][0x988] ;  /* 0x00026200001e7ab9 */ /* 0x000fe20000000800 */
[----:B------:R-:W-:-:S05]  /*53b0*/  ULDC UR39, c[0x0][0x9e0] ;  /* 0x0002780000277ab9 */ /* 0x000fca0000000800 */
.L_x_10237:
[----:B------:R-:W-:Y:S01]  /*53c0*/  UIADD3 UR4, UR6, 0x1, URZ ;  /* 0x0000000106047890 */ /* 0x000fe2000fffe03f */
[----:B------:R-:W-:-:S03]  /*53d0*/  ISETP.NE.AND P3, PT, RZ, UR38, PT ;  /* 0x00000026ff007c0c */ /* 0x000fc6000bf65270 */
[----:B------:R-:W-:-:S04]  /*53e0*/  UISETP.NE.AND UP2, UPT, UR4, 0x2, UPT ;  /* 0x000000020400788c */ /* 0x000fc8000bf45270 */
[----:B------:R-:W-:Y:S02]  /*53f0*/  USEL UR5, URZ, 0x1, UP2 ;  /* 0x000000013f057887 */ /* 0x000fe40009000000 */
[----:B------:R-:W-:Y:S02]  /*5400*/  USEL UR4, UR4, URZ, UP2 ;  /* 0x0000003f04047287 */ /* 0x000fe40009000000 */
[----:B------:R-:W-:Y:S02]  /*5410*/  ULOP3.LUT UR5, UR40, UR5, URZ, 0x3c, !UPT ;  /* 0x0000000528057292 */ /* 0x000fe4000f8e3c3f */
[----:B0-----:R-:W-:Y:S10]  /*5420*/  @P3 BRA `(.L_x_10221) ;  /* 0x00000000002c3947 */ /* 0x001ff40003800000 */
[----:B------:R-:W-:Y:S05]  /*5430*/  @!P0 BRA `(.L_x_10222) ;  /* 0x0000000000048947 */ /* 0x000fea0003800000 */
[----:B------:R-:W-:Y:S01]  /*5440*/  BPT.TRAP 0x1 ;  /* 0x000000040000795c */ /* 0x000fe20000300000 */
.L_x_10222:
[----:B------:R-:W-:Y:S01]  /*5450*/  ULEA UR10, UR4, UR36, 0x3 ;  /* 0x00000024040a7291 */ /* 0x000fe2000f8e183f */
[----:B------:R-:W-:-:S05]  /*5460*/  IMAD.U32 R20, RZ, RZ, UR5 ;  /* 0x00000005ff147e24 */ /* 0x000fca000f8e00ff */
[----:B------:R-:W-:-:S04]  /*5470*/  SHF.L.U32 R20, R20, 0x1f, RZ ;  /* 0x0000001f14147819 */ /* 0x000fc800000006ff */
[----:B------:R0:W2:Y:S01]  /*5480*/  SYNCS.PHASECHK.TRANS64.TRYWAIT P2, [UR10+0x2d830], R20 ;  /* 0x02d83014ff0075a7 */ /* 0x0000a2000804014a */
[----:B------:R-:W-:Y:S05]  /*5490*/  @!P0 BRA `(.L_x_10223) ;  /* 0x0000000000048947 */ /* 0x000fea0003800000 */
[----:B------:R-:W-:Y:S01]  /*54a0*/  BPT.TRAP 0x1 ;  /* 0x000000040000795c */ /* 0x000fe20000300000 */
.L_x_10223:
[----:B--2---:R-:W-:Y:S05]  /*54b0*/  @P2 BRA `(.L_x_10221) ;  /* 0x0000000000082947 */ /* 0x004fea0003800000 */
[----:B------:R-:W2:Y:S02]  /*54c0*/  SYNCS.PHASECHK.TRANS64.TRYWAIT P2, [UR10+0x2d830], R20 ;  /* 0x02d83014ff0075a7 */ /* 0x000ea4000804014a */
[----:B--2---:R-:W-:Y:S05]  /*54d0*/  @!P2 BRA `(.L_x_10224) ;  /* 0x0000010000c0a947 */ /* 0x004fea0003800000 */
.L_x_10221:
[----:B0-2---:R-:W-:Y:S01]  /*54e0*/  VIADD R20, R22, 0x8 ;  /* 0x0000000816147836 */ /* 0x005fe20000000000 */
[----:B------:R-:W-:Y:S01]  /*54f0*/  R2UR UR32, R14 ;  /* 0x000000000e2072ca */ /* 0x000fe200000e0000 */
[----:B------:R-:W-:Y:S01]  /*5500*/  UIMAD UR34, UR4, 0x600, UR37 ;  /* 0x00000600042278a4 */ /* 0x000fe2000f8e0225 */
        /* <DEDUP_REMOVED lines=13> */
[----:B-1----:R-:W-:-:S06]  /*55e0*/  WARPGROUP.ARRIVE ;  /* 0x00000000000079c5 */ /* 0x002fcc0000000000 */
        /* <DEDUP_REMOVED lines=20> */
.L_x_10226:
[----:B------:R-:W-:Y:S01]  /*5730*/  ULEA UR10, UR6, UR36, 0x3 ;  /* 0x00000024060a7291 */ /* 0x000fe2000f8e183f */
[----:B------:R-:W-:-:S05]  /*5740*/  IMAD.U32 R20, RZ, RZ, UR40 ;  /* 0x00000028ff147e24 */ /* 0x000fca000f8e00ff */
[----:B------:R-:W-:-:S04]  /*5750*/  SHF.L.U32 R20, R20, 0x1f, RZ ;  /* 0x0000001f14147819 */ /* 0x000fc800000006ff */
[----:B------:R0:W1:Y:S01]  /*5760*/  SYNCS.PHASECHK.TRANS64.TRYWAIT P2, [UR10+0x2d850], R20 ;  /* 0x02d85014ff0075a7 */ /* 0x000062000804014a */
[----:B------:R-:W-:Y:S05]  /*5770*/  @!P0 BRA `(.L_x_10227) ;  /* 0x0000000000048947 */ /* 0x000fea0003800000 */
[----:B------:R-:W-:Y:S01]  /*5780*/  BPT.TRAP 0x1 ;  /* 0x000000040000795c */ /* 0x000fe20000300000 */
.L_x_10227:
[----:B-1----:R-:W-:Y:S05]  /*5790*/  @P2 BRA `(.L_x_10225) ;  /* 0x0000000000082947 */ /* 0x002fea0003800000 */
[----:B------:R-:W1:Y:S02]  /*57a0*/  SYNCS.PHASECHK.TRANS64.TRYWAIT P2, [UR10+0x2d850], R20 ;  /* 0x02d85014ff0075a7 */ /* 0x000e64000804014a */
[----:B-1----:R-:W-:Y:S05]  /*57b0*/  @!P2 BRA `(.L_x_10228) ;  /* 0x000001000020a947 */ /* 0x002fea0003800000 */
.L_x_10225:
        /* <DEDUP_REMOVED lines=14> */
[----:B------:R-:W-:Y:S01]  /*58a0*/  ULOP3.LUT UR10, UR60, 0x10000, URZ, 0xfc, !UPT ;  /* 0x000100003c0a7892 */ /* 0x000fe2000f8efc3f */
[----:B------:R-:W-:Y:S01]  /*58b0*/  FMUL.FTZ R44, R47, UR28 ;  /* 0x0000001c2f2c7c20 */ /* 0x000fe20008410000 */
[----:B------:R-:W-:Y:S01]  /*58c0*/  UIMAD UR11, UR6, 0x600, UR11 ;  /* 0x00000600060b78a4 */ /* 0x000fe2000f8e020b */
[----:B------:R-:W-:Y:S01]  /*58d0*/  FMUL.FTZ R47, R50, UR28 ;  /* 0x0000001c322f7c20 */ /* 0x000fe20008410000 */
[----:B------:R-:W-:Y:S01]  /*58e0*/  FMUL.FTZ R50, R53, UR28 ;  /* 0x0000001c35327c20 */ /* 0x000fe20008410000 */
[----:B------:R-:W-:Y:S01]  /*58f0*/  FMUL.FTZ R53, R56, UR28 ;  /* 0x0000001c38357c20 */ /* 0x000fe20008410000 */
[----:B------:R-:W-:Y:S01]  /*5900*/  FMUL.FTZ R56, R57, UR28 ;  /* 0x0000001c39387c20 */ /* 0x000fe20008410000 */
[----:B------:R-:W-:Y:S01]  /*5910*/  UMOV UR32, UR10 ;  /* 0x0000000a00207c82 */ /* 0x000fe20008000000 */
[----:B------:R-:W-:Y:S01]  /*5920*/  FMUL.FTZ R57, R58, UR28 ;  /* 0x0000001c3a397c20 */ /* 0x000fe20008410000 */
[----:B------:R-:W-:Y:S01]  /*5930*/  UMOV UR34, UR11 ;  /* 0x0000000b00227c82 */ /* 0x000fe20008000000 */
[----:B------:R-:W-:Y:S01]  /*5940*/  FMUL.FTZ R58, R59, UR28 ;  /* 0x0000001c3b3a7c20 */ /* 0x000fe20008410000 */
[----:B------:R-:W-:Y:S01]  /*5950*/  HGMMA.64x96x16.F32.BF16 R88, gdesc[UR32].tnspB, R88, gsb0 ;  /* 0x41600000205879f0 */ /* 0x000fe20008001858 */
[----:B------:R-:W-:Y:S01]  /*5960*/  UIADD3 UR32, UR10, 0x2, URZ ;  /* 0x000000020a207890 */ /* 0x000fe2000fffe03f */
[----:B------:R-:W-:Y:S01]  /*5970*/  FMUL.FTZ R59, R60, UR28 ;  /* 0x0000001c3c3b7c20 */ /* 0x000fe20008410000 */
[----:B------:R-:W-:Y:S01]  /*5980*/  UIADD3 UR34, UR11, 0x40, URZ ;  /* 0x000000400b227890 */ /* 0x000fe2000fffe03f */
[----:B------:R-:W-:Y:S01]  /*5990*/  FMUL.FTZ R60, R61, UR28 ;  /* 0x0000001c3d3c7c20 */ /* 0x000fe20008410000 */
[----:B------:R-:W-:Y:S01]  /*59a0*/  UMOV UR33, 0x40000040 ;  /* 0x4000004000217882 */ /* 0x000fe20000000000 */
[----:B------:R-:W-:Y:S01]  /*59b0*/  UMOV UR35, 0x80000020 ;  /* 0x8000002000237882 */ /* 0x000fe20000000000 */
[----:B------:R-:W-:Y:S01]  /*59c0*/  FMUL.FTZ R61, R62, UR28 ;  /* 0x0000001c3e3d7c20 */ /* 0x000fe20008410000 */
[----:B------:R-:W-:Y:S01]  /*59d0*/  PLOP3.LUT P2, PT, PT, PT, UP0, 0x80, 0x0 ;  /* 0x000000000000781c */ /* 0x000fe20003f4f008 */
[----:B------:R-:W-:Y:S01]  /*59e0*/  FMUL.FTZ R62, R63, UR28 ;  /* 0x0000001c3f3e7c20 */ /* 0x000fe20008410000 */
        /* <DEDUP_REMOVED lines=8> */
[----:B------:R-:W-:Y:S01]  /*5a70*/  PLOP3.LUT P3, PT, PT, PT, UP0, 0x80, 0x0 ;  /* 0x000000000000781c */ /* 0x000fe20003f6f008 */
        /* <DEDUP_REMOVED lines=18> */
[----:B------:R-:W0:Y:S01]  /*5ba0*/  LDC R85, c[0x0][0x288] ;  /* 0x0000a200ff557b82 */ /* 0x000e220000000800 */
[----:B------:R-:W-:Y:S01]  /*5bb0*/  FMUL.FTZ R25, R28, UR28 ;  /* 0x0000001c1c197c20 */ /* 0x000fe20008410000 */
[----:B------:R-:W-:Y:S01]  /*5bc0*/  FMUL.FTZ R76, R77, UR28 ;  /* 0x0000001c4d4c7c20 */ /* 0x000fe20008410000 */
[----:B------:R-:W-:Y:S01]  /*5bd0*/  FMUL.FTZ R28, R31, UR28 ;  /* 0x0000001c1f1c7c20 */ /* 0x000fe20008410000 */
[----:B------:R-:W-:Y:S01]  /*5be0*/  FMUL.FTZ R77, R78, UR28 ;  /* 0x0000001c4e4d7c20 */ /* 0x000fe20008410000 */
[----:B------:R-:W-:Y:S01]  /*5bf0*/  FMUL.FTZ R31, R34, UR28 ;  /* 0x0000001c221f7c20 */ /* 0x000fe20008410000 */
[----:B------:R-:W-:Y:S01]  /*5c00*/  FMUL.FTZ R78, R79, UR28 ;  /* 0x0000001c4f4e7c20 */ /* 0x000fe20008410000 */
[----:B------:R-:W-:-:S02]  /*5c10*/  IMAD.MOV.U32 R142, RZ, RZ, R0 ;  /* 0x000000ffff8e7224 */ /* 0x000fc400078e0000 */
[----:B------:R-:W-:Y:S01]  /*5c20*/  FMUL.FTZ R137, R84, UR28 ;  /* 0x0000001c54897c20 */ /* 0x000fe20008410000 */
[----:B------:R-:W-:Y:S01]  /*5c30*/  FMUL.FTZ R34, R37, UR28 ;  /* 0x0000001c25227c20 */ /* 0x000fe20008410000 */
[----:B------:R-:W-:Y:S01]  /*5c40*/  FMUL.FTZ R79, R80, UR28 ;  /* 0x0000001c504f7c20 */ /* 0x000fe20008410000 */
[----:B------:R-:W-:Y:S02]  /*5c50*/  IMAD.SHL.U32 R84, R12, 0x80, RZ ;  /* 0x000000800c547824 */ /* 0x000fe400078e00ff */
        /* <DEDUP_REMOVED lines=9> */
[----:B------:R-:W-:Y:S01]  /*5cf0*/  IADD3 R86, -R84, 0x1, RZ ;  /* 0x0000000154567810 */ /* 0x000fe20007ffe1ff */
[----:B------:R-:W-:Y:S01]  /*5d00*/  FMUL.FTZ R52, R55, UR28 ;  /* 0x0000001c37347c20 */ /* 0x000fe20008410000 */
[----:B------:R-:W-:Y:S01]  /*5d10*/  IMAD.U32 R55, RZ, RZ, UR4 ;  /* 0x00000004ff377e24 */ /* 0x000fe2000f8e00ff */
[----:B------:R-:W-:Y:S01]  /*5d20*/  R2UR UR14, R11 ;  /* 0x000000000b0e72ca */ /* 0x000fe200000e0000 */
[----:B------:R-:W1:Y:S01]  /*5d30*/  MUFU.TANH R20, R20 ;  /* 0x0000001400147308 */ /* 0x000e620000002400 */
[----:B------:R-:W-:-:S02]  /*5d40*/  IMAD R139, R3, -0x2, R86 ;  /* 0xfffffffe038b7824 */ /* 0x000fc400078e0256 */
[----:B------:R-:W-:Y:S01]  /*5d50*/  FMUL.FTZ R86, R87, UR28 ;  /* 0x0000001c57567c20 */ /* 0x000fe20008410000 */
[----:B------:R-:W-:Y:S01]  /*5d60*/  @!P1 LEA R55, R55, UR36, 0x3 ;  /* 0x0000002437379c11 */ /* 0x000fe2000f8e18ff */
[----:B------:R-:W-:-:S03]  /*5d70*/  IMAD R140, R18, UR31, R139 ;  /* 0x0000001f128c7c24 */ /* 0x000fc6000f8e028b */
[----:B------:R-:W2:Y:S01]  /*5d80*/  MUFU.TANH R21, R21 ;  /* 0x0000001500157308 */ /* 0x000ea20000002400 */
[----:B------:R-:W-:Y:S02]  /*5d90*/  @!P1 VIADD R55, R55, 0x2d840 ;  /* 0x0002d84037379836 */ /* 0x000fe40000000000 */
[----:B0-----:R-:W-:-:S03]  /*5da0*/  IMAD.IADD R140, R140, 0x1, -R85 ;  /* 0x000000018c8c7824 */ /* 0x001fc600078e0a55 */
[----:B------:R-:W-:Y:S01]  /*5db0*/  @!P1 PRMT R55, RZ, 0x654, R55 ;  /* 0x00000654ff379816 */ /* 0x000fe20000000037 */
[C---:B------:R-:W-:Y:S01]  /*5dc0*/  VIADD R141, R140.reuse, UR39 ;  /* 0x000000278c8d7c36 */ /* 0x040fe20008000000 */
[----:B------:R-:W0:Y:S01]  /*5dd0*/  MUFU.TANH R23, R23 ;  /* 0x0000001700177308 */ /* 0x000e220000002400 */
[----:B------:R-:W-:-:S07]  /*5de0*/  VIADD R140, R140, UR14 ;  /* 0x0000000e8c8c7c36 */ /* 0x000fce0008000000 */
[----:B------:R-:W3:Y:S08]  /*5df0*/  MUFU.TANH R24, R24 ;  /* 0x0000001800187308 */ /* 0x000ef00000002400 */
[----:B------:R-:W4:Y:S01]  /*5e00*/  MUFU.TANH R25, R25 ;  /* 0x0000001900197308 */ /* 0x000f220000002400 */
[----:B------:R-:W-:Y:S02]  /*5e10*/  WARPGROUP.DEPBAR.LE gsb0, 0x0 ;  /* 0x00008000000079c5 */ /* 0x000fe40000010000 */
[----:B------:R-:W-:-:S05]  /*5e20*/  WARPGROUP.ARRIVE ;  /* 0x00000000000079c5 */ /* 0x000fca0000000000 */
[----:B------:R-:W0:Y:S01]  /*5e30*/  MUFU.TANH R26, R26 ;  /* 0x0000001a001a7308 */ /* 0x000e220000002400 */
[----:B------:R-:W-:Y:S01]  /*5e40*/  HGMMA.64x96x16.F32.BF16 R88, gdesc[UR32].tnspB, R88, gsb0 ;  /* 0x41600000205879f0 */ /* 0x000fe20008001858 */
[----:B------:R-:W-:Y:S02]  /*5e50*/  UIADD3 UR32, UR10, 0x4, URZ ;  /* 0x000000040a207890 */ /* 0x000fe4000fffe03f */
[----:B------:R-:W-:-:S04]  /*5e60*/  UIADD3 UR34, UR11, 0x80, URZ ;  /* 0x000000800b227890 */ /* 0x000fc8000fffe03f */
[----:B------:R-:W0:Y:S01]  /*5e70*/  MUFU.TANH R27, R27 ;  /* 0x0000001b001b7308 */ /* 0x000e220000002400 */
[----:B------:R-:W-:Y:S01]  /*5e80*/  UMOV UR33, 0x40000040 ;  /* 0x4000004000217882 */ /* 0x000fe20000000000 */
[----:B------:R-:W-:-:S06]  /*5e90*/  UMOV UR35, 0x80000020 ;  /* 0x8000002000237882 */ /* 0x000fcc0000000000 */
        /* <DEDUP_REMOVED lines=15> */
[----:B------:R-:W-:Y:S01]  /*5f90*/  HGMMA.64x96x16.F32.BF16 R88, gdesc[UR32].tnspB, R88, gsb0 ;  /* 0x41600000205879f0 */ /* 0x000fe20008001858 */
[----:B------:R-:W-:Y:S02]  /*5fa0*/  UIADD3 UR32, UR10, 0x6, URZ ;  /* 0x000000060a207890 */ /* 0x000fe4000fffe03f */
[----:B------:R-:W-:Y:S01]  /*5fb0*/  UIADD3 UR34, UR11, 0xc0, URZ ;  /* 0x000000c00b227890 */ /* 0x000fe2000fffe03f */
[----:B------:R-:W-:Y:S01]  /*5fc0*/  UMOV UR33, 0x40000040 ;  /* 0x4000004000217882 */ /* 0x000fe20000000000 */
[----:B------:R-:W-:Y:S02]  /*5fd0*/  UMOV UR35, 0x80000020 ;  /* 0x8000002000237882 */ /* 0x000fe40000000000 */
        /* <DEDUP_REMOVED lines=64> */
[----:B------:R-:W0:Y:S01]  /*63e0*/  MUFU.TANH R86, R86 ;  /* 0x0000005600567308 */ /* 0x000e220000002400 */
[----:B------:R-:W-:-:S02]  /*63f0*/  WARPGROUP.DEPBAR.LE gsb0, 0x0 ;  /* 0x00008000000079c5 */ /* 0x000fc40000010000 */
[----:B------:R-:W-:-:S06]  /*6400*/  WARPGROUP.ARRIVE ;  /* 0x00000000000079c5 */ /* 0x000fcc0000000000 */
[----:B------:R-:W-:Y:S01]  /*6410*/  HGMMA.64x96x16.F32.BF16 R88, gdesc[UR32].tnspB, R88, gsb0 ;  /* 0x41600000205879f0 */ /* 0x000fe20008001858 */
[----:B------:R-:W-:Y:S02]  /*6420*/  UIADD3 UR32, UR10, 0x606, URZ ;  /* 0x000006060a207890 */ /* 0x000fe4000fffe03f */
[----:B------:R-:W-:Y:S01]  /*6430*/  UIADD3 UR34, UR11, 0x1c0, URZ ;  /* 0x000001c00b227890 */ /* 0x000fe2000fffe03f */
[----:B------:R-:W-:Y:S01]  /*6440*/  UMOV UR33, 0x40000040 ;  /* 0x4000004000217882 */ /* 0x000fe20000000000 */
[----:B------:R-:W-:Y:S01]  /*6450*/  UMOV UR35, 0x80000020 ;  /* 0x8000002000237882 */ /* 0x000fe20000000000 */
[----:B------:R-:W-:Y:S02]  /*6460*/  @UP0 ULDC UR10, c[0x0][0x44c] ;  /* 0x00011300000a0ab9 */ /* 0x000fe40000000800 */
[----:B------:R-:W-:Y:S01]  /*6470*/  @P2 IMAD.HI.U32 R54, R0, UR10, RZ ;  /* 0x0000000a00362c27 */ /* 0x000fe2000f8e00ff */
[----:B------:R-:W-:Y:S01]  /*6480*/  @UP0 ULDC UR10, c[0x0][0x450] ;  /* 0x00011400000a0ab9 */ /* 0x000fe20000000800 */
[----:B------:R-:W-:-:S03]  /*6490*/  ISETP.GE.U32.AND P2, PT, R2, 0x180, PT ;  /* 0x000001800200780c */ /* 0x000fc60003f46070 */
[----:B------:R-:W-:Y:S01]  /*64a0*/  @P3 SHF.R.U32.HI R142, RZ, UR10, R54 ;  /* 0x0000000aff8e3c19 */ /* 0x000fe20008011636 */
[----:B------:R-:W-:-:S04]  /*64b0*/  VIADD R54, R22, 0x9 ;  /* 0x0000000916367836 */ /* 0x000fc80000000000 */
[----:B------:R-:W5:Y:S01]  /*64c0*/  SHFL.IDX PT, R143, R142, RZ, 0x1c1f ;  /* 0x001c1fff8e8f7589 */ /* 0x000f6200000e0000 */
[----:B------:R-:W-:Y:S02]  /*64d0*/  SEL R54, R54, 0x9, !P2 ;  /* 0x0000000936367807 */ /* 0x000fe40005000000 */
[----:B------:R-:W-:Y:S01]  /*64e0*/  PLOP3.LUT P2, PT, PT, PT, UP1, 0x40, 0x0 ;  /* 0x000000000000781c */ /* 0x000fe20003f4e818 */
[C---:B-----5:R-:W-:Y:S02]  /*64f0*/  IMAD.IADD R139, R143.reuse, 0x1, R141 ;  /* 0x000000018f8b7824 */ /* 0x060fe400078e028d */
[----:B------:R-:W-:Y:S01]  /*6500*/  IMAD.IADD R87, R143, 0x1, R140 ;  /* 0x000000018f577824 */ /* 0x000fe200078e028c */
[----:B------:R-:W-:Y:S02]  /*6510*/  WARPGROUP.DEPBAR.LE gsb0, 0x0 ;  /* 0x00008000000079c5 */ /* 0x000fe40000010000 */
[----:B------:R-:W-:-:S06]  /*6520*/  WARPGROUP.ARRIVE ;  /* 0x00000000000079c5 */ /* 0x000fcc0000000000 */
[----:B------:R-:W-:Y:S03]  /*6530*/  HGMMA.64x96x16.F32.BF16 R88, gdesc[UR32].tnspB, R88, gsb0 ;  /* 0x41600000205879f0 */ /* 0x000fe60008001858 */
[----:B------:R-:W-:Y:S02]  /*6540*/  WARPGROUP.DEPBAR.LE gsb0, 0x0 ;  /* 0x00008000000079c5 */ /* 0x000fe40000010000 */
[----:B------:R0:W-:Y:S06]  /*6550*/  BAR.ARV R54, 0x100 ;  /* 0x000400360000751d */ /* 0x0001ec0000002000 */
[----:B------:R0:W-:Y:S01]  /*6560*/  @!P1 SYNCS.ARRIVE.TRANS64.RED.A1T0 RZ, [R55+URZ], RZ ;  /* 0x000000ff37ff99a7 */ /* 0x0001e2000810043f */
[----:B-1234-:R-:W-:Y:S05]  /*6570*/  @P2 BRA `(.L_x_10229) ;  /* 0x00000000005c2947 */ /* 0x01efea0003800000 */
[----:B0-----:R-:W-:Y:S01]  /*6580*/  IMAD R54, R18, UR31, R143 ;  /* 0x0000001f12367c24 */ /* 0x001fe2000f8e028f */
[----:B------:R-:W-:Y:S03]  /*6590*/  BSSY B0, `(.L_x_10230) ;  /* 0x0000011000007945 */ /* 0x000fe60003800000 */
[----:B------:R-:W-:-:S05]  /*65a0*/  IMAD.IADD R143, R54, 0x1, -R85 ;  /* 0x00000001368f7824 */ /* 0x000fca00078e0a55 */
        /* <DEDUP_REMOVED lines=10> */
.L_x_10231:
[----:B------:R-:W-:-:S05]  /*6650*/  IMAD.U32 R144, RZ, RZ, UR29 ;  /* 0x0000001dff907e24 */ /* 0x000fca000f8e00ff */
[----:B------:R-:W-:-:S13]  /*6660*/  ISETP.NE.AND P2, PT, R144, 0x1, PT ;  /* 0x000000019000780c */ /* 0x000fda0003f45270 */
[----:B------:R-:W0:Y:S02]  /*6670*/  @P2 LDC.64 R54, c[0x0][0x9e8] ;  /* 0x00027a00ff362b82 */ /* 0x000e240000000a00 */
[----:B0-----:R-:W-:-:S05]  /*6680*/  @P2 IMAD.HI.U32 R54, R143, R54, RZ ;  /* 0x000000368f362227 */ /* 0x001fca00078e00ff */
[----:B------:R-:W-:-:S07]  /*6690*/  @P2 SHF.R.U32.HI R143, RZ, R55, R54 ;  /* 0x00000037ff8f2219 */ /* 0x000fce0000011636 */
.L_x_10232:
[----:B------:R-:W-:Y:S05]  /*66a0*/  BSYNC B0 ;  /* 0x0000000000007941 */ /* 0x000fea0003800000 */
.L_x_10230:
[----:B------:R-:W-:-:S04]  /*66b0*/  IMAD R54, R143, R144, -R84 ;  /* 0x000000908f367224 */ /* 0x000fc800078e0a54 */
[----:B------:R-:W-:-:S05]  /*66c0*/  IMAD R54, R3, -0x2, R54 ;  /* 0xfffffffe03367824 */ /* 0x000fca00078e0236 */
[----:B------:R-:W-:Y:S02]  /*66d0*/  VIADDMNMX R139, R54, R144, R139, PT ;  /* 0x00000090368b7246 */ /* 0x000fe4000380018b */
[----:B------:R-:W-:-:S07]  /*66e0*/  VIMNMX R87, R87, R54, !PT ;  /* 0x0000003657577248 */ /* 0x000fce0007fe0100 */
.L_x_10229:
[----:B------:R-:W-:Y:S01]  /*66f0*/  ISETP.GT.AND P2, PT, R12, -0x1, PT ;  /* 0xffffffff0c00780c */ /* 0x000fe20003f44270 */
[----:B------:R-:W1:Y:S03]  /*6700*/  SHFL.IDX PT, R143, R142, 0x1, 0x1c1f ;  /* 0x003c1f008e8f7f89 */ /* 0x000e6600000e0000 */
[C---:B------:R-:W-:Y:S02]  /*6710*/  ISETP.GT.AND P5, PT, R87.reuse, RZ, P2 ;  /* 0x000000ff5700720c */ /* 0x040fe400017a4270 */
[----:B------:R-:W-:Y:S02]  /*6720*/  ISETP.GT.AND P4, PT, R87, 0x1, P2 ;  /* 0x000000015700780c */ /* 0x000fe40001784270 */
[----:B------:R-:W-:Y:S02]  /*6730*/  ISETP.LT.OR P5, PT, R139, 0x1, P5 ;  /* 0x000000018b00780c */ /* 0x000fe40002fa1670 */
[----:B------:R-:W-:-:S02]  /*6740*/  ISETP.GT.AND P6, PT, R87, 0x8, P2 ;  /* 0x000000085700780c */ /* 0x000fc400017c4270 */
[----:B0-----:R-:W-:Y:S02]  /*6750*/  FSEL R54, R20, -INF , !P5 ;  /* 0xff80000014367808 */ /* 0x001fe40006800000 */
[C---:B------:R-:W-:Y:S02]  /*6760*/  ISETP.GT.AND P5, PT, R87.reuse, 0x10, P2 ;  /* 0x000000105700780c */ /* 0x040fe400017a4270 */
[----:B------:R-:W-:Y:S02]  /*6770*/  ISETP.GT.AND P3, PT, R87, 0x9, P2 ;  /* 0x000000095700780c */ /* 0x000fe40001764270 */
[C---:B------:R-:W-:Y:S02]  /*6780*/  ISETP.LT.OR P5, PT, R139.reuse, 0x11, P5 ;  /* 0x000000118b00780c */ /* 0x040fe40002fa1670 */
[----:B------:R-:W-:Y:S02]  /*6790*/  ISETP.LT.OR P4, PT, R139, 0x2, P4 ;  /* 0x000000028b00780c */ /* 0x000fe40002781670 */
[----:B------:R-:W-:-:S02]  /*67a0*/  FSEL R29, R29, -INF , !P5 ;  /* 0xff8000001d1d7808 */ /* 0x000fc40006800000 */
[----:B------:R-:W-:Y:S01]  /*67b0*/  ISETP.GT.AND P5, PT, R87, 0x20, P2 ;  /* 0x000000205700780c */ /* 0x000fe200017a4270 */
[--C-:B-1----:R-:W-:Y:S01]  /*67c0*/  IMAD.IADD R141, R141, 0x1, R143.reuse ;  /* 0x000000018d8d7824 */ /* 0x102fe200078e028f */
        /* <DEDUP_REMOVED lines=101> */
.L_x_10235:
[----:B------:R-:W-:-:S05]  /*6e20*/  IMAD.U32 R139, RZ, RZ, UR29 ;  /* 0x0000001dff8b7e24 */ /* 0x000fca000f8e00ff */
[----:B------:R-:W-:-:S13]  /*6e30*/  ISETP.NE.AND P3, PT, R139, 0x1, PT ;  /* 0x000000018b00780c */ /* 0x000fda0003f65270 */
[----:B------:R-:W0:Y:S02]  /*6e40*/  @P3 LDC.64 R20, c[0x0][0x9e8] ;  /* 0x00027a00ff143b82 */ /* 0x000e240000000a00 */
[----:B0-----:R-:W-:-:S05]  /*6e50*/  @P3 IMAD.HI.U32 R20, R87, R20, RZ ;  /* 0x0000001457143227 */ /* 0x001fca00078e00ff */
[----:B------:R-:W-:-:S07]  /*6e60*/  @P3 SHF.R.U32.HI R87, RZ, R21, R20 ;  /* 0x00000015ff573219 */ /* 0x000fce0000011614 */
.L_x_10236:
[----:B------:R-:W-:Y:S05]  /*6e70*/  BSYNC B0 ;  /* 0x0000000000007941 */ /* 0x000fea0003800000 */
.L_x_10234:
[----:B------:R-:W-:-:S04]  /*6e80*/  IMAD R84, R87, R139, -R84 ;  /* 0x0000008b57547224 */ /* 0x000fc800078e0a54 */
[----:B------:R-:W-:-:S05]  /*6e90*/  IMAD R84, R3, -0x2, R84 ;  /* 0xfffffffe03547824 */ /* 0x000fca00078e0254 */
[----:B------:R-:W-:Y:S02]  /*6ea0*/  VIADDMNMX R141, R84, R139, R141, PT ;  /* 0x0000008b548d7246 */ /* 0x000fe4000380018d */
[----:B------:R-:W-:-:S07]  /*6eb0*/  VIMNMX R140, R140, R84, !PT ;  /* 0x000000548c8c7248 */ /* 0x000fce0007fe0100 */
.L_x_10233:
        /* <DEDUP_REMOVED lines=35> */
[----:B------:R-:W-:Y:S02]  /*70f0*/  ISETP.GT.AND P4, PT, R140, 0x10, P2 ;  /* 0x000000108c00780c */ /* 0x000fe40001784270 */
        /* <DEDUP_REMOVED lines=29> */
[----:B------:R-:W-:-:S03]  /*72d0*/  ISETP.GT.AND P4, PT, R140, 0x48, P2 ;  /* 0x000000488c00780c */ /* 0x000fc60001784270 */
[----:B------:R-:W0:Y:S01]  /*72e0*/  SHFL.BFLY PT, R20, R21, 0x2, 0x1f ;  /* 0x0c401f0015147f89 */ /* 0x000e2200000e0000 */
        /* <DEDUP_REMOVED lines=11> */
[----:B------:R-:W-:-:S02]  /*73a0*/  ISETP.LT.OR P4, PT, R141, 0x6a, P4 ;  /* 0x0000006a8d00780c */ /* 0x000fc40002781670 */
[----:B0-----:R-:W-:-:S04]  /*73b0*/  FMNMX.FTZ R20, R84, R87, !PT ;  /* 0x0000005754147209 */ /* 0x001fc80007810000 */
[C---:B------:R-:W-:Y:S01]  /*73c0*/  FSETP.NEU.FTZ.AND P6, PT, R20.reuse, -INF , PT ;  /* 0xff8000001400780b */ /* 0x040fe20003fdd000 */
[----:B------:R-:W-:-:S05]  /*73d0*/  FMUL.FTZ R87, R20, UR10 ;  /* 0x0000000a14577c20 */ /* 0x000fca0008410000 */
[----:B------:R-:W-:-:S05]  /*73e0*/  FSEL R21, R87, RZ, P6 ;  /* 0x000000ff57157208 */ /* 0x000fca0003000000 */
[--C-:B------:R-:W-:Y:S01]  /*73f0*/  FFMA.FTZ R139, R29, UR10, -R21.reuse ;  /* 0x0000000a1d8b7c23 */ /* 0x100fe20008010815 */
[----:B------:R-:W-:Y:S01]  /*7400*/  FSEL R29, R23, -INF , !P5 ;  /* 0xff800000171d7808 */ /* 0x000fe20006800000 */
[--C-:B------:R-:W-:Y:S01]  /*7410*/  FFMA.FTZ R84, R54, UR10, -R21.reuse ;  /* 0x0000000a36547c23 */ /* 0x100fe20008010815 */
[----:B------:R-:W-:Y:S01]  /*7420*/  FSEL R54, R28, -INF , !P3 ;  /* 0xff8000001c367808 */ /* 0x000fe20005800000 */
[----:B------:R-:W-:Y:S01]  /*7430*/  MUFU.EX2 R23, R139 ;  /* 0x0000008b00177308 */ /* 0x000fe20000000800 */
[----:B------:R-:W-:Y:S01]  /*7440*/  FMNMX.FTZ R87, R29, R136, !PT ;  /* 0x000000881d577209 */ /* 0x000fe20007810000 */
[--C-:B------:R-:W-:Y:S01]  /*7450*/  FFMA.FTZ R55, R55, UR10, -R21.reuse ;  /* 0x0000000a37377c23 */ /* 0x100fe20008010815 */
[----:B------:R-:W-:Y:S01]  /*7460*/  ISETP.GT.AND P3, PT, R140, 0x18, P2 ;  /* 0x000000188c00780c */ /* 0x000fe20001764270 */
[--C-:B------:R-:W-:Y:S01]  /*7470*/  FFMA.FTZ R25, R25, UR10, -R21.reuse ;  /* 0x0000000a19197c23 */ /* 0x100fe20008010815 */
[--C-:B------:R-:W-:Y:S01]  /*7480*/  FFMA.FTZ R26, R26, UR10, -R21.reuse ;  /* 0x0000000a1a1a7c23 */ /* 0x100fe20008010815 */
[--C-:B------:R-:W-:Y:S01]  /*7490*/  FFMA.FTZ R30, R30, UR10, -R21.reuse ;  /* 0x0000000a1e1e7c23 */ /* 0x100fe20008010815 */
[----:B------:R-:W-:Y:S01]  /*74a0*/  ISETP.LT.OR P3, PT, R141, 0x19, P3 ;  /* 0x000000198d00780c */ /* 0x000fe20001f61670 */
[----:B------:R0:W-:Y:S01]  /*74b0*/  MUFU.EX2 R28, R84 ;  /* 0x00000054001c7308 */ /* 0x0001e20000000800 */
[--C-:B------:R-:W-:Y:S01]  /*74c0*/  FFMA.FTZ R33, R33, UR10, -R21.reuse ;  /* 0x0000000a21217c23 */ /* 0x100fe20008010815 */
[--C-:B------:R-:W-:Y:S01]  /*74d0*/  FFMA.FTZ R34, R34, UR10, -R21.reuse ;  /* 0x0000000a22227c23 */ /* 0x100fe20008010815 */
[----:B------:R-:W-:Y:S01]  /*74e0*/  FSEL R35, R35, -INF , !P3 ;  /* 0xff80000023237808 */ /* 0x000fe20005800000 */
[--C-:B------:R-:W-:Y:S01]  /*74f0*/  FFMA.FTZ R37, R37, UR10, -R21.reuse ;  /* 0x0000000a25257c23 */ /* 0x100fe20008010815 */
[----:B------:R-:W-:Y:S01]  /*7500*/  ISETP.GT.AND P3, PT, R140, 0x21, P2 ;  /* 0x000000218c00780c */ /* 0x000fe20001764270 */
[--C-:B------:R-:W-:Y:S01]  /*7510*/  FFMA.FTZ R38, R38, UR10, -R21.reuse ;  /* 0x0000000a26267c23 */ /* 0x100fe20008010815 */
[--C-:B------:R-:W-:Y:S01]  /*7520*/  FFMA.FTZ R41, R41, UR10, -R21.reuse ;  /* 0x0000000a29297c23 */ /* 0x100fe20008010815 */
[--C-:B------:R-:W-:Y:S01]  /*7530*/  FFMA.FTZ R42, R42, UR10, -R21.reuse ;  /* 0x0000000a2a2a7c23 */ /* 0x100fe20008010815 */
[----:B0-----:R-:W-:Y:S01]  /*7540*/  FMNMX.FTZ R84, R24, R87, !PT ;  /* 0x0000005718547209 */ /* 0x001fe20007810000 */
        /* <DEDUP_REMOVED lines=16> */
[----:B------:R-:W-:Y:S01]  /*7650*/  FFMA.FTZ R138, R138, UR10, -R21 ;  /* 0x0000000a8a8a7c23 */ /* 0x000fe20008010815 */
[----:B------:R-:W-:Y:S01]  /*7660*/  ISETP.GT.AND P3, PT, R140, 0x31, P2 ;  /* 0x000000318c00780c */ /* 0x000fe20001764270 */
[----:B------:R-:W-:Y:S01]  /*7670*/  MUFU.EX2 R55, R55 ;  /* 0x0000003700377308 */ /* 0x000fe20000000800 */
[----:B------:R-:W-:-:S02]  /*7680*/  FMNMX.FTZ R87, R35, R84, !PT ;  /* 0x0000005423577209 */ /* 0x000fc40007810000 */
[----:B------:R-:W-:Y:S02]  /*7690*/  FSEL R44, R44, -INF , !P5 ;  /* 0xff8000002c2c7808 */ /* 0x000fe40006800000 */
[----:B------:R-:W-:Y:S02]  /*76a0*/  FMNMX.FTZ R84, R36, R87, !PT ;  /* 0x0000005724547209 */ /* 0x000fe40007810000 */
        /* <DEDUP_REMOVED lines=8> */
[----:B------:R-:W-:Y:S02]  /*7730*/  ISETP.LT.OR P5, PT, R141, 0x39, P5 ;  /* 0x000000398d00780c */ /* 0x000fe40002fa1670 */
[----:B------:R-:W-:Y:S02]  /*7740*/  FMNMX.FTZ R84, R44, R87, !PT ;  /* 0x000000572c547209 */ /* 0x000fe40007810000 */
[----:B------:R-:W-:Y:S01]  /*7750*/  ISETP.GT.AND P3, PT, R140, 0x40, P2 ;  /* 0x000000408c00780c */ /* 0x000fe20001764270 */
[----:B------:R-:W-:Y:S01]  /*7760*/  MUFU.EX2 R30, R30 ;  /* 0x0000001e001e7308 */ /* 0x000fe20000000800 */
[----:B------:R-:W-:-:S02]  /*7770*/  FMNMX.FTZ R87, R47, R84, !PT ;  /* 0x000000542f577209 */ /* 0x000fc40007810000 */
[----:B------:R-:W-:Y:S02]  /*7780*/  FSEL R51, R51, -INF , !P5 ;  /* 0xff80000033337808 */ /* 0x000fe40006800000 */
[----:B------:R-:W-:Y:S02]  /*7790*/  FMNMX.FTZ R84, R48, R87, !PT ;  /* 0x0000005730547209 */ /* 0x000fe40007810000 */
[----:B------:R-:W-:Y:S01]  /*77a0*/  ISETP.GT.AND P5, PT, R140, 0x41, P2 ;  /* 0x000000418c00780c */ /* 0x000fe200017a4270 */
[----:B------:R-:W-:Y:S01]  /*77b0*/  MUFU.EX2 R33, R33 ;  /* 0x0000002100217308 */ /* 0x000fe20000000800 */
[----:B------:R-:W-:Y:S02]  /*77c0*/  ISETP.LT.OR P3, PT, R141, 0x41, P3 ;  /* 0x000000418d00780c */ /* 0x000fe40001f61670 */
[----:B------:R-:W-:Y:S02]  /*77d0*/  FMNMX.FTZ R87, R51, R84, !PT ;  /* 0x0000005433577209 */ /* 0x000fe40007810000 */
[----:B------:R-:W-:-:S02]  /*77e0*/  ISETP.LT.OR P5, PT, R141, 0x42, P5 ;  /* 0x000000428d00780c */ /* 0x000fc40002fa1670 */
[----:B------:R-:W-:Y:S01]  /*77f0*/  FSEL R57, R57, -INF , !P3 ;  /* 0xff80000039397808 */ /* 0x000fe20005800000 */
[----:B------:R-:W-:Y:S01]  /*7800*/  MUFU.EX2 R34, R34 ;  /* 0x0000002200227308 */ /* 0x000fe20000000800 */
[----:B------:R-:W-:Y:S02]  /*7810*/  FMNMX.FTZ R84, R52, R87, !PT ;  /* 0x0000005734547209 */ /* 0x000fe40007810000 */
[----:B------:R-:W-:Y:S02]  /*7820*/  ISETP.GT.AND P3, PT, R140, 0x49, P2 ;  /* 0x000000498c00780c */ /* 0x000fe40001764270 */
[----:B------:R-:W-:Y:S02]  /*7830*/  FSEL R58, R58, -INF , !P5 ;  /* 0xff8000003a3a7808 */ /* 0x000fe40006800000 */
[----:B------:R-:W-:Y:S01]  /*7840*/  FMNMX.FTZ R87, R57, R84, !PT ;  /* 0x0000005439577209 */ /* 0x000fe20007810000 */
[----:B------:R-:W-:Y:S01]  /*7850*/  MUFU.EX2 R37, R37 ;  /* 0x0000002500257308 */ /* 0x000fe20000000800 */
[----:B------:R-:W-:-:S02]  /*7860*/  ISETP.GT.AND P5, PT, R140, 0x50, P2 ;  /* 0x000000508c00780c */ /* 0x000fc400017a4270 */
[C---:B------:R-:W-:Y:S02]  /*7870*/  ISETP.LT.OR P3, PT, R141.reuse, 0x4a, P3 ;  /* 0x0000004a8d00780c */ /* 0x040fe40001f61670 */
[----:B------:R-:W-:Y:S02]  /*7880*/  FMNMX.FTZ R84, R58, R87, !PT ;  /* 0x000000573a547209 */ /* 0x000fe40007810000 */
[----:B------:R-:W-:Y:S01]  /*7890*/  FSEL R62, R62, -INF , !P3 ;  /* 0xff8000003e3e7808 */ /* 0x000fe20005800000 */
[----:B------:R-:W-:Y:S01]  /*78a0*/  MUFU.EX2 R38, R38 ;  /* 0x0000002600267308 */ /* 0x000fe20000000800 */
[----:B------:R-:W-:Y:S02]  /*78b0*/  ISETP.LT.OR P5, PT, R141, 0x51, P5 ;  /* 0x000000518d00780c */ /* 0x000fe40002fa1670 */
[----:B------:R-:W-:Y:S02]  /*78c0*/  FMNMX.FTZ R87, R61, R84, !PT ;  /* 0x000000543d577209 */ /* 0x000fe40007810000 */
[----:B------:R-:W-:-:S02]  /*78d0*/  ISETP.GT.AND P3, PT, R140, 0x58, P2 ;  /* 0x000000588c00780c */ /* 0x000fc40001764270 */
[----:B------:R-:W-:Y:S01]  /*78e0*/  FSEL R65, R65, -INF , !P5 ;  /* 0xff80000041417808 */ /* 0x000fe20006800000 */
[----:B------:R-:W-:Y:S01]  /*78f0*/  MUFU.EX2 R41, R41 ;  /* 0x0000002900297308 */ /* 0x000fe20000000800 */
[----:B------:R-:W-:Y:S02]  /*7900*/  FMNMX.FTZ R84, R62, R87, !PT ;  /* 0x000000573e547209 */ /* 0x000fe40007810000 */
[----:B------:R-:W-:Y:S02]  /*7910*/  ISETP.GT.AND P5, PT, R140, 0x59, P2 ;  /* 0x000000598c00780c */ /* 0x000fe400017a4270 */
[----:B------:R-:W-:Y:S02]  /*7920*/  ISETP.LT.OR P3, PT, R141, 0x59, P3 ;  /* 0x000000598d00780c */ /* 0x000fe40001f61670 */
[----:B------:R-:W-:Y:S01]  /*7930*/  FMNMX.FTZ R87, R65, R84, !PT ;  /* 0x0000005441577209 */ /* 0x000fe20007810000 */
[----:B------:R-:W-:Y:S01]  /*7940*/  MUFU.EX2 R42, R42 ;  /* 0x0000002a002a7308 */ /* 0x000fe20000000800 */
[----:B------:R-:W-:-:S02]  /*7950*/  ISETP.LT.OR P5, PT, R141, 0x5a, P5 ;  /* 0x0000005a8d00780c */ /* 0x000fc40002fa1670 */
[----:B------:R-:W-:Y:S02]  /*7960*/  FSEL R69, R69, -INF , !P3 ;  /* 0xff80000045457808 */ /* 0x000fe40005800000 */
[----:B------:R-:W-:Y:S02]  /*7970*/  FMNMX.FTZ R84, R66, R87, !PT ;  /* 0x0000005742547209 */ /* 0x000fe40007810000 */
[----:B------:R-:W-:Y:S01]  /*7980*/  FSEL R70, R70, -INF , !P5 ;  /* 0xff80000046467808 */ /* 0x000fe20006800000 */
[----:B------:R-:W-:Y:S01]  /*7990*/  MUFU.EX2 R45, R45 ;  /* 0x0000002d002d7308 */ /* 0x000fe20000000800 */
[C---:B------:R-:W-:Y:S02]  /*79a0*/  ISETP.GT.AND P5, PT, R140.reuse, 0x68, P2 ;  /* 0x000000688c00780c */ /* 0x040fe400017a4270 */
[----:B------:R-:W-:Y:S02]  /*79b0*/  ISETP.GT.AND P3, PT, R140, 0x61, P2 ;  /* 0x000000618c00780c */ /* 0x000fe40001764270 */
[----:B------:R-:W-:-:S02]  /*79c0*/  FMNMX.FTZ R87, R69, R84, !PT ;  /* 0x0000005445577209 */ /* 0x000fc40007810000 */
[C---:B------:R-:W-:Y:S01]  /*79d0*/  ISETP.LT.OR P5, PT, R141.reuse, 0x69, P5 ;  /* 0x000000698d00780c */ /* 0x040fe20002fa1670 */
[----:B------:R-:W-:Y:S01]  /*79e0*/  MUFU.EX2 R46, R46 ;  /* 0x0000002e002e7308 */ /* 0x000fe20000000800 */
[----:B------:R-:W-:Y:S02]  /*79f0*/  ISETP.LT.OR P3, PT, R141, 0x62, P3 ;  /* 0x000000628d00780c */ /* 0x000fe40001f61670 */
[----:B------:R-:W-:Y:S02]  /*7a00*/  FMNMX.FTZ R142, R70, R87, !PT ;  /* 0x00000057468e7209 */ /* 0x000fe40007810000 */
[----:B------:R-:W-:Y:S02]  /*7a10*/  FSEL R84, R77, -INF , !P5 ;  /* 0xff8000004d547808 */ /* 0x000fe40006800000 */
[----:B------:R-:W-:Y:S01]  /*7a20*/  FSEL R74, R74, -INF , !P3 ;  /* 0xff8000004a4a7808 */ /* 0x000fe20005800000 */
[----:B------:R-:W-:Y:S01]  /*7a30*/  MUFU.EX2 R49, R49 ;  /* 0x0000003100317308 */ /* 0x000fe20000000800 */
[----:B------:R-:W-:-:S02]  /*7a40*/  FMNMX.FTZ R77, R73, R142, !PT ;  /* 0x0000008e494d7209 */ /* 0x000fc40007810000 */
[----:B------:R-:W-:Y:S02]  /*7a50*/  ISETP.GT.AND P3, PT, R140, 0x70, P2 ;  /* 0x000000708c00780c */ /* 0x000fe40001764270 */
[----:B------:R-:W-:Y:S02]  /*7a60*/  FMNMX.FTZ R77, R74, R77, !PT ;  /* 0x0000004d4a4d7209 */ /* 0x000fe40007810000 */
[----:B------:R-:W-:Y:S01]  /*7a70*/  FSEL R87, R78, -INF , !P4 ;  /* 0xff8000004e577808 */ /* 0x000fe20006000000 */
[----:B------:R-:W-:Y:S01]  /*7a80*/  MUFU.EX2 R50, R50 ;  /* 0x0000003200327308 */ /* 0x000fe20000000800 */
[----:B------:R-:W-:Y:S02]  /*7a90*/  ISETP.GT.AND P5, PT, R140, 0x71, P2 ;  /* 0x000000718c00780c */ /* 0x000fe400017a4270 */
[----:B------:R-:W-:Y:S02]  /*7aa0*/  ISETP.LT.OR P3, PT, R141, 0x71, P3 ;  /* 0x000000718d00780c */ /* 0x000fe40001f61670 */
[----:B------:R-:W-:-:S02]  /*7ab0*/  FMNMX.FTZ R78, R84, R77, !PT ;  /* 0x0000004d544e7209 */ /* 0x000fc40007810000 */
[C---:B------:R-:W-:Y:S01]  /*7ac0*/  ISETP.GT.AND P4, PT, R140.reuse, 0x78, P2 ;  /* 0x000000788c00780c */ /* 0x040fe20001784270 */
[----:B------:R-:W-:Y:S01]  /*7ad0*/  MUFU.EX2 R53, R53 ;  /* 0x0000003500357308 */ /* 0x000fe20000000800 */
[----:B------:R-:W-:Y:S02]  /*7ae0*/  ISETP.LT.OR P5, PT, R141, 0x72, P5 ;  /* 0x000000728d00780c */ /* 0x000fe40002fa1670 */
[----:B------:R-:W-:Y:S02]  /*7af0*/  FSEL R81, R81, -INF , !P3 ;  /* 0xff80000051517808 */ /* 0x000fe40005800000 */
[----:B------:R-:W-:Y:S02]  /*7b00*/  FMNMX.FTZ R78, R87, R78, !PT ;  /* 0x0000004e574e7209 */ /* 0x000fe40007810000 */
[----:B------:R-:W-:Y:S01]  /*7b10*/  ISETP.GT.AND P2, PT, R140, 0x79, P2 ;  /* 0x000000798c00780c */ /* 0x000fe20001744270 */
[----:B------:R-:W-:Y:S01]  /*7b20*/  MUFU.EX2 R56, R56 ;  /* 0x0000003800387308 */ /* 0x000fe20000000800 */
[----:B------:R-:W-:-:S02]  /*7b30*/  ISETP.LT.OR P4, PT, R141, 0x79, P4 ;  /* 0x000000798d00780c */ /* 0x000fc40002781670 */
[----:B------:R-:W-:Y:S02]  /*7b40*/  FSEL R82, R82, -INF , !P5 ;  /* 0xff80000052527808 */ /* 0x000fe40006800000 */
[----:B------:R-:W-:Y:S01]  /*7b50*/  FMNMX.FTZ R77, R81, R78, !PT ;  /* 0x0000004e514d7209 */ /* 0x000fe20007810000 */
[----:B------:R-:W-:Y:S01]  /*7b60*/  FFMA.FTZ R78, R60, UR10, -R21 ;  /* 0x0000000a3c4e7c23 */ /* 0x000fe20008010815 */
[----:B------:R-:W-:Y:S01]  /*7b70*/  ISETP.LT.OR P2, PT, R141, 0x7a, P2 ;  /* 0x0000007a8d00780c */ /* 0x000fe20001741670 */
[----:B------:R-:W-:Y:S01]  /*7b80*/  MUFU.EX2 R59, R59 ;  /* 0x0000003b003b7308 */ /* 0x000fe20000000800 */
[----:B------:R-:W-:Y:S02]  /*7b90*/  FSEL R83, R83, -INF , !P4 ;  /* 0xff80000053537808 */ /* 0x000fe40006000000 */
[----:B------:R-:W-:Y:S02]  /*7ba0*/  FMNMX.FTZ R60, R82, R77, !PT ;  /* 0x0000004d523c7209 */ /* 0x000fe40007810000 */
[----:B------:R-:W-:-:S02]  /*7bb0*/  FSEL R86, R86, -INF , !P2 ;  /* 0xff80000056567808 */ /* 0x000fc40005000000 */
        /* <DEDUP_REMOVED lines=11> */
[----:B------:R-:W-:Y:S01]  /*7c70*/  FFMA.FTZ R76, R137, UR10, -R21 ;  /* 0x0000000a894c7c23 */ /* 0x000fe20008010815 */
[----:B------:R-:W-:Y:S01]  /*7c80*/  FSEL R142, R20, RZ, P6 ;  /* 0x000000ff148e7208 */ /* 0x000fe20003000000 */
[----:B------:R-:W-:Y:S04]  /*7c90*/  MUFU.EX2 R78, R78 ;  /* 0x0000004e004e7308 */ /* 0x000fe80000000800 */
[----:B------:R-:W-:-:S04]  /*7ca0*/  FADD.FTZ R142, -R142, R13 ;  /* 0x0000000d8e8e7221 */ /* 0x000fc80000010100 */
[----:B------:R-:W-:Y:S08]  /*7cb0*/  MUFU.EX2 R13, R138 ;  /* 0x0000008a000d7308 */ /* 0x000ff00000000800 */
[----:B------:R-:W-:Y:S01]  /*7cc0*/  MUFU.EX2 R60, R60 ;  /* 0x0000003c003c7308 */ /* 0x000fe20000000800 */
[----:B0-----:R-:W-:Y:S01]  /*7cd0*/  FMNMX.FTZ R140, R77, R140, !PT ;  /* 0x0000008c4d8c7209 */ /* 0x001fe20007810000 */
[----:B------:R-:W-:Y:S01]  /*7ce0*/  FFMA.FTZ R77, R79, UR10, -R21 ;  /* 0x0000000a4f4d7c23 */ /* 0x000fe20008010815 */
[----:B------:R-:W-:-:S05]  /*7cf0*/  FMUL.FTZ R79, R142, UR10 ;  /* 0x0000000a8e4f7c20 */ /* 0x000fca0008410000 */
[----:B------:R-:W-:Y:S01]  /*7d00*/  MUFU.EX2 R63, R63 ;  /* 0x0000003f003f7308 */ /* 0x000fe20000000800 */
[----:B------:R-:W0:Y:S07]  /*7d10*/  SHFL.BFLY PT, R139, R140, 0x1, 0x1f ;  /* 0x0c201f008c8b7f89 */ /* 0x000e2e00000e0000 */
[----:B------:R-:W1:Y:S08]  /*7d20*/  MUFU.EX2 R79, R79 ;  /* 0x0000004f004f7308 */ /* 0x000e700000000800 */
[----:B------:R-:W-:Y:S08]  /*7d30*/  MUFU.EX2 R64, R64 ;  /* 0x0000004000407308 */ /* 0x000ff00000000800 */
[----:B------:R-:W-:Y:S01]  /*7d40*/  MUFU.EX2 R67, R67 ;  /* 0x0000004300437308 */ /* 0x000fe20000000800 */
[----:B0-----:R-:W-:Y:S01]  /*7d50*/  FMNMX.FTZ R21, R140, R139, !PT ;  /* 0x0000008b8c157209 */ /* 0x001fe20007810000 */
[-C--:B-1----:R-:W-:Y:S01]  /*7d60*/  FMUL.FTZ R88, R88, R79.reuse ;  /* 0x0000004f58587220 */ /* 0x082fe20000410000 */
[-C--:B------:R-:W-:Y:S01]  /*7d70*/  FMUL.FTZ R89, R89, R79.reuse ;  /* 0x0000004f59597220 */ /* 0x080fe20000410000 */
[-C--:B------:R-:W-:Y:S01]  /*7d80*/  FMUL.FTZ R92, R92, R79.reuse ;  /* 0x0000004f5c5c7220 */ /* 0x080fe20000410000 */
[C---:B------:R-:W-:Y:S01]  /*7d90*/  FSETP.NEU.FTZ.AND P2, PT, R21.reuse, -INF , PT ;  /* 0xff8000001500780b */ /* 0x040fe20003f5d000 */
[----:B------:R-:W-:Y:S01]  /*7da0*/  FMUL.FTZ R137, R21, UR10 ;  /* 0x0000000a15897c20 */ /* 0x000fe20008410000 */
[-C--:B------:R-:W-:Y:S01]  /*7db0*/  FMUL.FTZ R93, R93, R79.reuse ;  /* 0x0000004f5d5d7220 */ /* 0x080fe20000410000 */
[----:B------:R-:W-:Y:S01]  /*7dc0*/  MUFU.EX2 R68, R68 ;  /* 0x0000004400447308 */ /* 0x000fe20000000800 */
[-C--:B------:R-:W-:Y:S01]  /*7dd0*/  FMUL.FTZ R96, R96, R79.reuse ;  /* 0x0000004f60607220 */ /* 0x080fe20000410000 */
[-C--:B------:R-:W-:Y:S01]  /*7de0*/  FMUL.FTZ R97, R97, R79.reuse ;  /* 0x0000004f61617220 */ /* 0x080fe20000410000 */
[----:B------:R-:W-:Y:S01]  /*7df0*/  FSEL R137, R137, RZ, P2 ;  /* 0x000000ff89897208 */ /* 0x000fe20001000000 */
[-C--:B------:R-:W-:Y:S01]  /*7e00*/  FMUL.FTZ R100, R100, R79.reuse ;  /* 0x0000004f64647220 */ /* 0x080fe20000410000 */
[-C--:B------:R-:W-:Y:S01]  /*7e10*/  FMUL.FTZ R101, R101, R79.reuse ;  /* 0x0000004f65657220 */ /* 0x080fe20000410000 */
[-C--:B------:R-:W-:Y:S01]  /*7e20*/  FMUL.FTZ R104, R104, R79.reuse ;  /* 0x0000004f68687220 */ /* 0x080fe20000410000 */
[----:B------:R-:W-:Y:S01]  /*7e30*/  FMUL.FTZ R105, R105, R79 ;  /* 0x0000004f69697220 */ /* 0x000fe20000410000 */
[--C-:B------:R-:W-:Y:S01]  /*7e40*/  FFMA.FTZ R142, R29, UR10, -R137.reuse ;  /* 0x0000000a1d8e7c23 */ /* 0x100fe20008010889 */
[----:B------:R-:W-:Y:S01]  /*7e50*/  FSEL R29, R21, RZ, P2 ;  /* 0x000000ff151d7208 */ /* 0x000fe20001000000 */
[--C-:B------:R-:W-:Y:S01]  /*7e60*/  FFMA.FTZ R146, R54, UR10, -R137.reuse ;  /* 0x0000000a36927c23 */ /* 0x100fe20008010889 */
[----:B------:R-:W-:Y:S01]  /*7e70*/  FFMA.FTZ R54, R32, UR10, -R137 ;  /* 0x0000000a20367c23 */ /* 0x000fe20008010889 */
[----:B------:R-:W-:-:S02]  /*7e80*/  IMAD.U32 R32, RZ, RZ, UR6 ;  /* 0x00000006ff207e24 */ /* 0x000fc4000f8e00ff */
[--C-:B------:R-:W-:Y:S01]  /*7e90*/  FFMA.FTZ R141, R24, UR10, -R137.reuse ;  /* 0x0000000a188d7c23 */ /* 0x100fe20008010889 */
[----:B------:R-:W-:Y:S01]  /*7ea0*/  FADD.FTZ R29, -R29, R136 ;  /* 0x000000881d1d7221 */ /* 0x000fe20000010100 */
[----:B------:R-:W-:Y:S01]  /*7eb0*/  MUFU.EX2 R142, R142 ;  /* 0x0000008e008e7308 */ /* 0x000fe20000000800 */
[--C-:B------:R-:W-:Y:S01]  /*7ec0*/  FFMA.FTZ R27, R27, UR10, -R137.reuse ;  /* 0x0000000a1b1b7c23 */ /* 0x100fe20008010889 */
[----:B------:R-:W-:Y:S01]  /*7ed0*/  @!P1 LEA R32, R32, UR36, 0x3 ;  /* 0x0000002420209c11 */ /* 0x000fe2000f8e18ff */
[----:B------:R-:W-:Y:S01]  /*7ee0*/  FMUL.FTZ R29, R29, UR10 ;  /* 0x0000000a1d1d7c20 */ /* 0x000fe20008410000 */
[--C-:B------:R-:W-:Y:S01]  /*7ef0*/  FFMA.FTZ R31, R31, UR10, -R137.reuse ;  /* 0x0000000a1f1f7c23 */ /* 0x100fe20008010889 */
[----:B------:R-:W-:Y:S01]  /*7f00*/  FFMA.FTZ R24, R79, R7, R28 ;  /* 0x000000074f187223 */ /* 0x000fe2000001001c */
[--C-:B------:R-:W-:Y:S01]  /*7f10*/  FFMA.FTZ R35, R35, UR10, -R137.reuse ;  /* 0x0000000a23237c23 */ /* 0x100fe20008010889 */
[----:B------:R-:W-:Y:S01]  /*7f20*/  @!P1 VIADD R32, R32, 0x2d860 ;  /* 0x0002d86020209836 */ /* 0x000fe20000000000 */
[----:B------:R-:W-:Y:S01]  /*7f30*/  MUFU.EX2 R141, R141 ;  /* 0x0000008d008d7308 */ /* 0x000fe20000000800 */
[----:B------:R-:W-:Y:S01]  /*7f40*/  FADD.FTZ R24, R55, R24 ;  /* 0x0000001837187221 */ /* 0x000fe20000010000 */
[--C-:B------:R-:W-:Y:S01]  /*7f50*/  FFMA.FTZ R138, R36, UR10, -R137.reuse ;  /* 0x0000000a248a7c23 */ /* 0x100fe20008010889 */
[--C-:B------:R-:W-:Y:S01]  /*7f60*/  FFMA.FTZ R36, R47, UR10, -R137.reuse ;  /* 0x0000000a2f247c23 */ /* 0x100fe20008010889 */
[----:B------:R-:W-:Y:S01]  /*7f70*/  @!P1 PRMT R32, RZ, 0x654, R32 ;  /* 0x00000654ff209816 */ /* 0x000fe20000000020 */
[----:B------:R-:W-:Y:S01]  /*7f80*/  FADD.FTZ R47, R25, R24 ;  /* 0x00000018192f7221 */ /* 0x000fe20000010000 */
[----:B------:R-:W-:Y:S01]  /*7f90*/  F2FP.BF16.F32.PACK_AB R24, R55, R28 ;  /* 0x0000001c3718723e */ /* 0x000fe200000010ff */
[----:B------:R-:W-:Y:S01]  /*7fa0*/  FFMA.FTZ R139, R39, UR10, -R137 ;  /* 0x0000000a278b7c23 */ /* 0x000fe20008010889 */
[----:B------:R-:W0:Y:S01]  /*7fb0*/  MUFU.EX2 R29, R29 ;  /* 0x0000001d001d7308 */ /* 0x000e220000000800 */
[----:B------:R0:W-:Y:S01]  /*7fc0*/  @!P1 SYNCS.ARRIVE.TRANS64.RED.A1T0 RZ, [R32+URZ], RZ ;  /* 0x000000ff20ff99a7 */ /* 0x0001e2000810043f */
[----:B------:R-:W-:Y:S01]  /*7fd0*/  FADD.FTZ R28, R26, R47 ;  /* 0x0000002f1a1c7221 */ /* 0x000fe20000010000 */
[--C-:B------:R-:W-:Y:S01]  /*7fe0*/  FFMA.FTZ R140, R40, UR10, -R137.reuse ;  /* 0x0000000a288c7c23 */ /* 0x100fe20008010889 */
[--C-:B------:R-:W-:Y:S01]  /*7ff0*/  FFMA.FTZ R43, R43, UR10, -R137.reuse ;  /* 0x0000000a2b2b7c23 */ /* 0x100fe20008010889 */
[--C-:B------:R-:W-:Y:S01]  /*8000*/  FFMA.FTZ R7, R61, UR10, -R137.reuse ;  /* 0x0000000a3d077c23 */ /* 0x100fe20008010889 */
[----:B------:R-:W-:Y:S01]  /*8010*/  FADD.FTZ R55, R23, R28 ;  /* 0x0000001c17377221 */ /* 0x000fe20000010000 */
[--C-:B------:R-:W-:Y:S01]  /*8020*/  FFMA.FTZ R61, R65, UR10, -R137.reuse ;  /* 0x0000000a413d7c23 */ /* 0x100fe20008010889 */
[----:B------:R-:W1:Y:S01]  /*8030*/  MUFU.EX2 R27, R27 ;  /* 0x0000001b001b7308 */ /* 0x000e620000000800 */
[----:B------:R-:W-:Y:S01]  /*8040*/  FFMA.FTZ R144, R44, UR10, -R137 ;  /* 0x0000000a2c907c23 */ /* 0x000fe20008010889 */
[----:B------:R-:W-:Y:S01]  /*8050*/  FADD.FTZ R40, R30, R55 ;  /* 0x000000371e287221 */ /* 0x000fe20000010000 */
[--C-:B------:R-:W-:Y:S01]  /*8060*/  FFMA.FTZ R39, R48, UR10, -R137.reuse ;  /* 0x0000000a30277c23 */ /* 0x100fe20008010889 */
[--C-:B------:R-:W-:Y:S01]  /*8070*/  FFMA.FTZ R51, R51, UR10, -R137.reuse ;  /* 0x0000000a33337c23 */ /* 0x100fe20008010889 */
[--C-:B------:R-:W-:Y:S01]  /*8080*/  FFMA.FTZ R44, R52, UR10, -R137.reuse ;  /* 0x0000000a342c7c23 */ /* 0x100fe20008010889 */
[----:B------:R-:W-:Y:S01]  /*8090*/  FADD.FTZ R65, R33, R40 ;  /* 0x0000002821417221 */ /* 0x000fe20000010000 */
[----:B------:R-:W-:Y:S01]  /*80a0*/  FFMA.FTZ R57, R57, UR10, -R137 ;  /* 0x0000000a39397c23 */ /* 0x000fe20008010889 */
[----:B------:R-:W2:Y:S01]  /*80b0*/  MUFU.EX2 R146, R146 ;  /* 0x0000009200927308 */ /* 0x000ea20000000800 */
[----:B0-----:R-:W-:Y:S01]  /*80c0*/  FFMA.FTZ R32, R29, R6, R142 ;  /* 0x000000061d207223 */ /* 0x001fe2000001008e */
[----:B------:R-:W-:Y:S01]  /*80d0*/  FADD.FTZ R40, R34, R65 ;  /* 0x0000004122287221 */ /* 0x000fe20000010000 */
[--C-:B------:R-:W-:Y:S01]  /*80e0*/  FFMA.FTZ R52, R58, UR10, -R137.reuse ;  /* 0x0000000a3a347c23 */ /* 0x100fe20008010889 */
[----:B------:R-:W-:Y:S01]  /*80f0*/  FFMA.FTZ R6, R62, UR10, -R137 ;  /* 0x0000000a3e067c23 */ /* 0x000fe20008010889 */
[----:B------:R-:W-:Y:S01]  /*8100*/  FADD.FTZ R32, R141, R32 ;  /* 0x000000208d207221 */ /* 0x000fe20000010000 */
[----:B------:R-:W-:Y:S01]  /*8110*/  FADD.FTZ R65, R37, R40 ;  /* 0x0000002825417221 */ /* 0x000fe20000010000 */
[----:B------:R-:W-:Y:S01]  /*8120*/  F2FP.BF16.F32.PACK_AB R26, R26, R25 ;  /* 0x000000191a1a723e */ /* 0x000fe200000010ff */
[----:B------:R-:W0:Y:S01]  /*8130*/  MUFU.EX2 R31, R31 ;  /* 0x0000001f001f7308 */ /* 0x000e220000000800 */
[----:B-1----:R-:W-:Y:S01]  /*8140*/  FADD.FTZ R47, R27, R32 ;  /* 0x000000201b2f7221 */ /* 0x002fe20000010000 */
[----:B------:R-:W-:Y:S01]  /*8150*/  FADD.FTZ R40, R38, R65 ;  /* 0x0000004126287221 */ /* 0x000fe20000010000 */
[----:B------:R-:W-:Y:S01]  /*8160*/  F2FP.BF16.F32.PACK_AB R25, R141, R142 ;  /* 0x0000008e8d19723e */ /* 0x000fe200000010ff */
[--C-:B------:R-:W-:Y:S01]  /*8170*/  FFMA.FTZ R28, R66, UR10, -R137.reuse ;  /* 0x0000000a421c7c23 */ /* 0x100fe20008010889 */
[--C-:B------:R-:W-:Y:S01]  /*8180*/  FFMA.FTZ R66, R70, UR10, -R137.reuse ;  /* 0x0000000a46427c23 */ /* 0x100fe20008010889 */
[----:B------:R-:W-:Y:S01]  /*8190*/  FADD.FTZ R65, R41, R40 ;  /* 0x0000002829417221 */ /* 0x000fe20000010000 */
[----:B------:R-:W-:Y:S01]  /*81a0*/  FFMA.FTZ R74, R74, UR10, -R137 ;  /* 0x0000000a4a4a7c23 */ /* 0x000fe20008010889 */
[----:B------:R-:W1:Y:S01]  /*81b0*/  MUFU.EX2 R54, R54 ;  /* 0x0000003600367308 */ /* 0x000e620000000800 */
[----:B--2---:R-:W-:Y:S01]  /*81c0*/  FADD.FTZ R32, R146, R47 ;  /* 0x0000002f92207221 */ /* 0x004fe20000010000 */
[----:B------:R-:W-:Y:S01]  /*81d0*/  FADD.FTZ R40, R42, R65 ;  /* 0x000000412a287221 */ /* 0x000fe20000010000 */
[----:B------:R-:W-:Y:S01]  /*81e0*/  F2FP.BF16.F32.PACK_AB R27, R146, R27 ;  /* 0x0000001b921b723e */ /* 0x000fe200000010ff */
[--C-:B------:R-:W-:Y:S01]  /*81f0*/  FFMA.FTZ R47, R69, UR10, -R137.reuse ;  /* 0x0000000a452f7c23 */ /* 0x100fe20008010889 */
[--C-:B------:R-:W-:Y:S01]  /*8200*/  FFMA.FTZ R69, R73, UR10, -R137.reuse ;  /* 0x0000000a49457c23 */ /* 0x100fe20008010889 */
[----:B------:R-:W-:Y:S01]  /*8210*/  FADD.FTZ R65, R45, R40 ;  /* 0x000000282d417221 */ /* 0x000fe20000010000 */
[----:B------:R-:W-:Y:S01]  /*8220*/  FFMA.FTZ R84, R84, UR10, -R137 ;  /* 0x0000000a54547c23 */ /* 0x000fe20008010889 */
[----:B------:R-:W2:Y:S01]  /*8230*/  MUFU.EX2 R35, R35 ;  /* 0x0000002300237308 */ /* 0x000ea20000000800 */
[----:B0-----:R-:W-:Y:S01]  /*8240*/  FADD.FTZ R55, R31, R32 ;  /* 0x000000201f377221 */ /* 0x001fe20000010000 */
[----:B------:R-:W-:Y:S01]  /*8250*/  FADD.FTZ R40, R46, R65 ;  /* 0x000000412e287221 */ /* 0x000fe20000010000 */
[----:B------:R0:W-:Y:S01]  /*8260*/  STSM.16.M88.4 [R10+0x21800], R24 ;  /* 0x021800180a007844 */ /* 0x0001e20000000200 */
[--C-:B------:R-:W-:Y:S01]  /*8270*/  FFMA.FTZ R87, R87, UR10, -R137.reuse ;  /* 0x0000000a57577c23 */ /* 0x100fe20008010889 */
[----:B------:R-:W-:Y:S01]  /*8280*/  F2FP.BF16.F32.PACK_AB R58, R78, R59 ;  /* 0x0000003b4e3a723e */ /* 0x000fe200000010ff */
[--C-:B------:R-:W-:Y:S01]  /*8290*/  FFMA.FTZ R81, R81, UR10, -R137.reuse ;  /* 0x0000000a51517c23 */ /* 0x100fe20008010889 */
[----:B------:R-:W-:Y:S01]  /*82a0*/  FFMA.FTZ R82, R82, UR10, -R137 ;  /* 0x0000000a52527c23 */ /* 0x000fe20008010889 */
[----:B------:R-:W3:Y:S01]  /*82b0*/  MUFU.EX2 R138, R138 ;  /* 0x0000008a008a7308 */ /* 0x000ee20000000800 */
[----:B-1----:R-:W-:Y:S01]  /*82c0*/  FADD.FTZ R32, R54, R55 ;  /* 0x0000003736207221 */ /* 0x002fe20000010000 */
[--C-:B------:R-:W-:Y:S01]  /*82d0*/  FFMA.FTZ R83, R83, UR10, -R137.reuse ;  /* 0x0000000a53537c23 */ /* 0x100fe20008010889 */
[----:B------:R-:W-:Y:S01]  /*82e0*/  FFMA.FTZ R86, R86, UR10, -R137 ;  /* 0x0000000a56567c23 */ /* 0x000fe20008010889 */
[----:B------:R-:W-:Y:S01]  /*82f0*/  F2FP.BF16.F32.PACK_AB R34, R34, R33 ;  /* 0x000000212222723e */ /* 0x000fe200000010ff */
[----:B------:R-:W-:Y:S01]  /*8300*/  UMOV UR6, UR4 ;  /* 0x0000000400067c82 */ /* 0x000fe20008000000 */
[----:B------:R-:W-:Y:S01]  /*8310*/  F2FP.BF16.F32.PACK_AB R42, R42, R41 ;  /* 0x000000292a2a723e */ /* 0x000fe200000010ff */
[----:B------:R-:W-:Y:S01]  /*8320*/  FMUL.FTZ R108, R108, R79 ;  /* 0x0000004f6c6c7220 */ /* 0x000fe20000410000 */
[----:B------:R-:W1:Y:S01]  /*8330*/  MUFU.EX2 R139, R139 ;  /* 0x0000008b008b7308 */ /* 0x000e620000000800 */
[----:B--2---:R-:W-:Y:S01]  /*8340*/  FADD.FTZ R55, R35, R32 ;  /* 0x0000002023377221 */ /* 0x004fe20000010000 */
[----:B------:R-:W-:Y:S01]  /*8350*/  F2FP.BF16.F32.PACK_AB R33, R54, R31 ;  /* 0x0000001f3621723e */ /* 0x000fe200000010ff */
[----:B------:R-:W-:Y:S01]  /*8360*/  FMUL.FTZ R109, R109, R79 ;  /* 0x0000004f6d6d7220 */ /* 0x000fe20000410000 */
[----:B------:R-:W-:Y:S01]  /*8370*/  F2FP.BF16.F32.PACK_AB R48, R46, R45 ;  /* 0x0000002d2e30723e */ /* 0x000fe200000010ff */
[-C--:B------:R-:W-:Y:S01]  /*8380*/  FMUL.FTZ R112, R112, R79.reuse ;  /* 0x0000004f70707220 */ /* 0x080fe20000410000 */
[----:B------:R-:W-:Y:S01]  /*8390*/  F2FP.BF16.F32.PACK_AB R62, R67, R64 ;  /* 0x00000040433e723e */ /* 0x000fe200000010ff */
[----:B------:R-:W-:Y:S01]  /*83a0*/  FMUL.FTZ R113, R113, R79 ;  /* 0x0000004f71717220 */ /* 0x000fe20000410000 */
[----:B------:R-:W2:Y:S01]  /*83b0*/  MUFU.EX2 R140, R140 ;  /* 0x0000008c008c7308 */ /* 0x000ea20000000800 */
[C---:B---3--:R-:W-:Y:S01]  /*83c0*/  FADD.FTZ R32, R138.reuse, R55 ;  /* 0x000000378a207221 */ /* 0x048fe20000010000 */
[----:B------:R-:W-:Y:S01]  /*83d0*/  F2FP.BF16.F32.PACK_AB R35, R138, R35 ;  /* 0x000000238a23723e */ /* 0x000fe200000010ff */
[-C--:B------:R-:W-:Y:S01]  /*83e0*/  FMUL.FTZ R116, R116, R79.reuse ;  /* 0x0000004f74747220 */ /* 0x080fe20000410000 */
[----:B------:R-:W-:Y:S01]  /*83f0*/  ISETP.GT.AND P2, PT, R12, UR7, PT ;  /* 0x000000070c007c0c */ /* 0x000fe2000bf44270 */
        /* <DEDUP_REMOVED lines=14> */
[----:B------:R-:W-:-:S02]  /*84e0*/  VIADD R12, R12, 0xffffffff ;  /* 0xffffffff0c0c7836 */ /* 0x000fc40000000000 */
[-C--:B------:R-:W-:Y:S01]  /*84f0*/  FMUL.FTZ R90, R90, R29.reuse ;  /* 0x0000001d5a5a7220 */ /* 0x080fe20000410000 */
[-C--:B------:R-:W-:Y:S01]  /*8500*/  FMUL.FTZ R91, R91, R29.reuse ;  /* 0x0000001d5b5b7220 */ /* 0x080fe20000410000 */
[-C--:B------:R-:W-:Y:S01]  /*8510*/  FMUL.FTZ R94, R94, R29.reuse ;  /* 0x0000001d5e5e7220 */ /* 0x080fe20000410000 */
[----:B------:R-:W-:Y:S01]  /*8520*/  FMUL.FTZ R95, R95, R29 ;  /* 0x0000001d5f5f7220 */ /* 0x000fe20000410000 */
[----:B------:R-:W2:Y:S01]  /*8530*/  MUFU.EX2 R36, R36 ;  /* 0x0000002400247308 */ /* 0x000ea20000000800 */
[----:B---3--:R-:W-:Y:S01]  /*8540*/  FADD.FTZ R55, R43, R32 ;  /* 0x000000202b377221 */ /* 0x008fe20000010000 */
[----:B------:R-:W-:Y:S01]  /*8550*/  F2FP.BF16.F32.PACK_AB R32, R30, R23 ;  /* 0x000000171e20723e */ /* 0x000fe200000010ff */
[----:B------:R-:W-:Y:S01]  /*8560*/  FADD.FTZ R23, R49, R40 ;  /* 0x0000002831177221 */ /* 0x000fe20000010000 */
[----:B------:R-:W-:Y:S01]  /*8570*/  F2FP.BF16.F32.PACK_AB R40, R38, R37 ;  /* 0x000000252628723e */ /* 0x000fe200000010ff */
[-C--:B------:R-:W-:Y:S01]  /*8580*/  FMUL.FTZ R98, R98, R29.reuse ;  /* 0x0000001d62627220 */ /* 0x080fe20000410000 */
[----:B------:R-:W-:Y:S01]  /*8590*/  FMUL.FTZ R99, R99, R29 ;  /* 0x0000001d63637220 */ /* 0x000fe20000410000 */
[----:B------:R-:W-:Y:S01]  /*85a0*/  FADD.FTZ R38, R50, R23 ;  /* 0x0000001732267221 */ /* 0x000fe20000010000 */
[----:B------:R-:W3:Y:S01]  /*85b0*/  MUFU.EX2 R39, R39 ;  /* 0x0000002700277308 */ /* 0x000ee20000000800 */
[C---:B-1----:R-:W-:Y:S01]  /*85c0*/  FADD.FTZ R55, R144.reuse, R55 ;  /* 0x0000003790377221 */ /* 0x042fe20000010000 */
[----:B------:R-:W-:Y:S01]  /*85d0*/  F2FP.BF16.F32.PACK_AB R43, R144, R43 ;  /* 0x0000002b902b723e */ /* 0x000fe200000010ff */
[----:B0-----:R-:W-:Y:S01]  /*85e0*/  FADD.FTZ R25, R53, R38 ;  /* 0x0000002635197221 */ /* 0x001fe20000010000 */
[----:B------:R-:W-:Y:S01]  /*85f0*/  F2FP.BF16.F32.PACK_AB R50, R50, R49 ;  /* 0x000000313232723e */ /* 0x000fe200000010ff */
[----:B------:R0:W-:Y:S01]  /*8600*/  STSM.16.M88.4 [R9], R32 ;  /* 0x0000002009007844 */ /* 0x0001e20000000200 */
[----:B------:R-:W-:Y:S01]  /*8610*/  FMUL.FTZ R102, R102, R29 ;  /* 0x0000001d66667220 */ /* 0x000fe20000410000 */
[----:B------:R-:W-:Y:S01]  /*8620*/  FADD.FTZ R26, R56, R25 ;  /* 0x00000019381a7221 */ /* 0x000fe20000010000 */
[----:B------:R-:W1:Y:S01]  /*8630*/  MUFU.EX2 R51, R51 ;  /* 0x0000003300337308 */ /* 0x000e620000000800 */
[----:B--2---:R-:W-:Y:S01]  /*8640*/  FADD.FTZ R30, R36, R55 ;  /* 0x00000037241e7221 */ /* 0x004fe20000010000 */
[----:B------:R-:W-:Y:S01]  /*8650*/  F2FP.BF16.F32.PACK_AB R56, R56, R53 ;  /* 0x000000353838723e */ /* 0x000fe200000010ff */
[----:B------:R-:W-:Y:S01]  /*8660*/  FADD.FTZ R25, R59, R26 ;  /* 0x0000001a3b197221 */ /* 0x000fe20000010000 */
[----:B------:R0:W-:Y:S01]  /*8670*/  STSM.16.M88.4 [R8], R40 ;  /* 0x0000002808007844 */ /* 0x0001e20000000200 */
[-C--:B------:R-:W-:Y:S01]  /*8680*/  FMUL.FTZ R103, R103, R29.reuse ;  /* 0x0000001d67677220 */ /* 0x080fe20000410000 */
[-C--:B------:R-:W-:Y:S01]  /*8690*/  FMUL.FTZ R106, R106, R29.reuse ;  /* 0x0000001d6a6a7220 */ /* 0x080fe20000410000 */
[----:B------:R-:W-:Y:S01]  /*86a0*/  FADD.FTZ R25, R78, R25 ;  /* 0x000000194e197221 */ /* 0x000fe20000010000 */
[----:B------:R-:W2:Y:S01]  /*86b0*/  MUFU.EX2 R44, R44 ;  /* 0x0000002c002c7308 */ /* 0x000ea20000000800 */
[C---:B---3--:R-:W-:Y:S01]  /*86c0*/  FADD.FTZ R30, R39.reuse, R30 ;  /* 0x0000001e271e7221 */ /* 0x048fe20000010000 */
[----:B------:R-:W-:Y:S01]  /*86d0*/  F2FP.BF16.F32.PACK_AB R49, R39, R36 ;  /* 0x000000242731723e */ /* 0x000fe200000010ff */
[----:B------:R-:W-:Y:S01]  /*86e0*/  FADD.FTZ R26, R60, R25 ;  /* 0x000000193c1a7221 */ /* 0x000fe20000010000 */
[----:B------:R-:W-:Y:S01]  /*86f0*/  F2FP.BF16.F32.PACK_AB R60, R63, R60 ;  /* 0x0000003c3f3c723e */ /* 0x000fe200000010ff */
[-C--:B------:R-:W-:Y:S01]  /*8700*/  FMUL.FTZ R107, R107, R29.reuse ;  /* 0x0000001d6b6b7220 */ /* 0x080fe20000410000 */
[-C--:B------:R-:W-:Y:S01]  /*8710*/  FMUL.FTZ R110, R110, R29.reuse ;  /* 0x0000001d6e6e7220 */ /* 0x080fe20000410000 */
[----:B------:R-:W-:Y:S01]  /*8720*/  FADD.FTZ R25, R63, R26 ;  /* 0x0000001a3f197221 */ /* 0x000fe20000010000 */
[----:B------:R-:W3:Y:S01]  /*8730*/  MUFU.EX2 R57, R57 ;  /* 0x0000003900397308 */ /* 0x000ee20000000800 */
[----:B-1----:R-:W-:Y:S01]  /*8740*/  FADD.FTZ R23, R51, R30 ;  /* 0x0000001e33177221 */ /* 0x002fe20000010000 */
[-C--:B------:R-:W-:Y:S01]  /*8750*/  FMUL.FTZ R111, R111, R29.reuse ;  /* 0x0000001d6f6f7220 */ /* 0x080fe20000410000 */
[----:B------:R-:W-:Y:S01]  /*8760*/  FADD.FTZ R26, R64, R25 ;  /* 0x00000019401a7221 */ /* 0x000fe20000010000 */
[-C--:B------:R-:W-:Y:S01]  /*8770*/  FMUL.FTZ R114, R114, R29.reuse ;  /* 0x0000001d72727220 */ /* 0x080fe20000410000 */
[-C--:B------:R-:W-:Y:S01]  /*8780*/  FMUL.FTZ R115, R115, R29.reuse ;  /* 0x0000001d73737220 */ /* 0x080fe20000410000 */
[----:B------:R-:W-:Y:S01]  /*8790*/  FMUL.FTZ R118, R118, R29 ;  /* 0x0000001d76767220 */ /* 0x000fe20000410000 */
[----:B------:R-:W-:Y:S01]  /*87a0*/  FADD.FTZ R25, R67, R26 ;  /* 0x0000001a43197221 */ /* 0x000fe20000010000 */
[----:B------:R-:W1:Y:S01]  /*87b0*/  MUFU.EX2 R52, R52 ;  /* 0x0000003400347308 */ /* 0x000e620000000800 */
[C---:B--2---:R-:W-:Y:S01]  /*87c0*/  FADD.FTZ R24, R44.reuse, R23 ;  /* 0x000000172c187221 */ /* 0x044fe20000010000 */
[----:B------:R-:W-:Y:S01]  /*87d0*/  F2FP.BF16.F32.PACK_AB R51, R44, R51 ;  /* 0x000000332c33723e */ /* 0x000fe200000010ff */
[-C--:B------:R-:W-:Y:S01]  /*87e0*/  FMUL.FTZ R119, R119, R29.reuse ;  /* 0x0000001d77777220 */ /* 0x080fe20000410000 */
[-C--:B------:R-:W-:Y:S01]  /*87f0*/  FMUL.FTZ R122, R122, R29.reuse ;  /* 0x0000001d7a7a7220 */ /* 0x080fe20000410000 */
[-C--:B------:R-:W-:Y:S01]  /*8800*/  FMUL.FTZ R123, R123, R29.reuse ;  /* 0x0000001d7b7b7220 */ /* 0x080fe20000410000 */
[-C--:B------:R-:W-:Y:S01]  /*8810*/  FMUL.FTZ R126, R126, R29.reuse ;  /* 0x0000001d7e7e7220 */ /* 0x080fe20000410000 */
[----:B------:R0:W-:Y:S01]  /*8820*/  STSM.16.M88.4 [R5], R48 ;  /* 0x0000003005007844 */ /* 0x0001e20000000200 */
[----:B------:R-:W2:Y:S01]  /*8830*/  MUFU.EX2 R7, R7 ;  /* 0x0000000700077308 */ /* 0x000ea20000000800 */
[----:B---3--:R-:W-:Y:S01]  /*8840*/  FADD.FTZ R23, R57, R24 ;  /* 0x0000001839177221 */ /* 0x008fe20000010000 */
[-C--:B------:R-:W-:Y:S01]  /*8850*/  FMUL.FTZ R127, R127, R29.reuse ;  /* 0x0000001d7f7f7220 */ /* 0x080fe20000410000 */
[-C--:B------:R-:W-:Y:S01]  /*8860*/  FMUL.FTZ R130, R130, R29.reuse ;  /* 0x0000001d82827220 */ /* 0x080fe20000410000 */
[-C--:B------:R-:W-:Y:S01]  /*8870*/  FMUL.FTZ R131, R131, R29.reuse ;  /* 0x0000001d83837220 */ /* 0x080fe20000410000 */
[-C--:B------:R-:W-:Y:S01]  /*8880*/  FMUL.FTZ R134, R134, R29.reuse ;  /* 0x0000001d86867220 */ /* 0x080fe20000410000 */
[----:B------:R-:W-:Y:S01]  /*8890*/  FMUL.FTZ R135, R135, R29 ;  /* 0x0000001d87877220 */ /* 0x000fe20000410000 */
[----:B------:R-:W-:Y:S01]  /*88a0*/  IMAD.MOV.U32 R136, RZ, RZ, R21 ;  /* 0x000000ffff887224 */ /* 0x000fe200078e0015 */
[----:B------:R-:W3:Y:S01]  /*88b0*/  MUFU.EX2 R6, R6 ;  /* 0x0000000600067308 */ /* 0x000ee20000000800 */
[C---:B-1----:R-:W-:Y:S01]  /*88c0*/  FADD.FTZ R24, R52.reuse, R23 ;  /* 0x0000001734187221 */ /* 0x042fe20000010000 */
[----:B------:R-:W-:-:S06]  /*88d0*/  F2FP.BF16.F32.PACK_AB R57, R52, R57 ;  /* 0x000000393439723e */ /* 0x000fcc00000010ff */
[----:B------:R-:W1:Y:S01]  /*88e0*/  MUFU.EX2 R61, R61 ;  /* 0x0000003d003d7308 */ /* 0x000e620000000800 */
[----:B--2---:R-:W-:-:S07]  /*88f0*/  FADD.FTZ R23, R7, R24 ;  /* 0x0000001807177221 */ /* 0x004fce0000010000 */
[----:B------:R-:W2:Y:S01]  /*8900*/  MUFU.EX2 R28, R28 ;  /* 0x0000001c001c7308 */ /* 0x000ea20000000800 */
[C---:B---3--:R-:W-:Y:S01]  /*8910*/  FADD.FTZ R24, R6.reuse, R23 ;  /* 0x0000001706187221 */ /* 0x048fe20000010000 */
[----:B------:R-:W-:-:S05]  /*8920*/  F2FP.BF16.F32.PACK_AB R59, R6, R7 ;  /* 0x00000007063b723e */ /* 0x000fca00000010ff */
[----:B------:R0:W-:Y:S01]  /*8930*/  STSM.16.M88.4 [R10+0x27800], R56 ;  /* 0x027800380a007844 */ /* 0x0001e20000000200 */
[----:B------:R-:W3:Y:S01]  /*8940*/  MUFU.EX2 R47, R47 ;  /* 0x0000002f002f7308 */ /* 0x000ee20000000800 */
[----:B-1----:R-:W-:-:S07]  /*8950*/  FADD.FTZ R23, R61, R24 ;  /* 0x000000183d177221 */ /* 0x002fce0000010000 */
[----:B------:R-:W1:Y:S01]  /*8960*/  MUFU.EX2 R66, R66 ;  /* 0x0000004200427308 */ /* 0x000e620000000800 */
[C---:B--2---:R-:W-:Y:S01]  /*8970*/  FADD.FTZ R24, R28.reuse, R23 ;  /* 0x000000171c187221 */ /* 0x044fe20000010000 */
[----:B------:R-:W-:-:S06]  /*8980*/  F2FP.BF16.F32.PACK_AB R61, R28, R61 ;  /* 0x0000003d1c3d723e */ /* 0x000fcc00000010ff */
[----:B------:R-:W2:Y:S01]  /*8990*/  MUFU.EX2 R69, R69 ;  /* 0x0000004500457308 */ /* 0x000ea20000000800 */
[----:B---3--:R-:W-:Y:S01]  /*89a0*/  FADD.FTZ R23, R47, R24 ;  /* 0x000000182f177221 */ /* 0x008fe20000010000 */
[----:B------:R-:W-:-:S06]  /*89b0*/  FADD.FTZ R24, R68, R25 ;  /* 0x0000001944187221 */ /* 0x000fcc0000010000 */
[----:B------:R-:W3:Y:S01]  /*89c0*/  MUFU.EX2 R71, R71 ;  /* 0x0000004700477308 */ /* 0x000ee20000000800 */
[C---:B-1----:R-:W-:Y:S01]  /*89d0*/  FADD.FTZ R6, R66.reuse, R23 ;  /* 0x0000001742067221 */ /* 0x042fe20000010000 */
[----:B------:R-:W-:-:S05]  /*89e0*/  F2FP.BF16.F32.PACK_AB R63, R66, R47 ;  /* 0x0000002f423f723e */ /* 0x000fca00000010ff */
[----:B------:R0:W-:Y:S01]  /*89f0*/  STSM.16.M88.4 [R4], R60 ;  /* 0x0000003c04007844 */ /* 0x0001e20000000200 */
[----:B------:R-:W1:Y:S01]  /*8a00*/  MUFU.EX2 R74, R74 ;  /* 0x0000004a004a7308 */ /* 0x000e620000000800 */
[----:B--2---:R-:W-:-:S07]  /*8a10*/  FADD.FTZ R7, R69, R6 ;  /* 0x0000000645077221 */ /* 0x004fce0000010000 */
        /* <DEDUP_REMOVED lines=15> */
[----:B------:R-:W-:-:S05]  /*8b10*/  F2FP.BF16.F32.PACK_AB R71, R87, R84 ;  /* 0x000000545747723e */ /* 0x000fca00000010ff */
[----:B------:R0:W-:Y:S01]  /*8b20*/  STSM.16.M88.4 [R8+0x6000], R68 ;  /* 0x0060004408007844 */ /* 0x0001e20000000200 */
        /* <DEDUP_REMOVED lines=11> */
[----:B-1----:R-:W-:Y:S01]  /*8be0*/  F2FP.BF16.F32.PACK_AB R82, R13, R76 ;  /* 0x0000004c0d52723e */ /* 0x002fe200000010ff */
[----:B------:R-:W-:Y:S01]  /*8bf0*/  FADD.FTZ R76, R76, R23 ;  /* 0x000000174c4c7221 */ /* 0x000fe20000010000 */
[----:B--2---:R-:W-:-:S03]  /*8c00*/  FADD.FTZ R6, R24, R7 ;  /* 0x0000000718067221 */ /* 0x004fc60000010000 */
[----:B------:R-:W-:Y:S01]  /*8c10*/  FADD.FTZ R7, R13, R76 ;  /* 0x0000004c0d077221 */ /* 0x000fe20000010000 */
[----:B------:R-:W-:Y:S01]  /*8c20*/  IMAD.MOV.U32 R13, RZ, RZ, R20 ;  /* 0x000000ffff0d7224 */ /* 0x000fe200078e0014 */
[C---:B---3--:R-:W-:Y:S01]  /*8c30*/  F2FP.BF16.F32.PACK_AB R83, R25.reuse, R24 ;  /* 0x000000181953723e */ /* 0x048fe200000010ff */
[----:B------:R-:W-:-:S04]  /*8c40*/  FADD.FTZ R6, R25, R6 ;  /* 0x0000000619067221 */ /* 0x000fc80000010000 */
[----:B------:R0:W-:Y:S01]  /*8c50*/  STSM.16.M88.4 [R5+0x6000], R80 ;  /* 0x0060005005007844 */ /* 0x0001e20000000200 */
[----:B------:R1:W-:Y:S06]  /*8c60*/  MEMBAR.ALL.CTA ;  /* 0x0000000000007992 */ /* 0x0003ec0000008000 */
[----:B-1----:R-:W1:Y:S02]  /*8c70*/  FENCE.VIEW.ASYNC.S ;  /* 0x00000000000073c6 */ /* 0x002e640000000000 */
[----:B-1----:R-:W-:Y:S01]  /*8c80*/  NOP ;  /* 0x0000000000007918 */ /* 0x002fe20000000000 */
[----:B------:R-:W-:Y:S05]  /*8c90*/  @P2 BRA `(.L_x_10237) ;  /* 0xffffffc400c82947 */ /* 0x000fea000383ffff */
[----:B------:R-:W-:Y:S02]  /*8ca0*/  IMAD.MOV.U32 R136, RZ, RZ, R21 ;  /* 0x000000ffff887224 */ /* 0x000fe400078e0015 */
[----:B------:R-:W-:-:S07]  /*8cb0*/  IMAD.MOV.U32 R13, RZ, RZ, R20 ;  /* 0x000000ffff0d7224 */ /* 0x000fce00078e0014 */
.L_x_10220:
[----:B------:R-:W2:Y:S01]  /*8cc0*/  S2UR UR6, SR_CTAID.X ;  /* 0x00000000000679c3 */ /* 0x000ea20000002500 */
[----:B------:R-:W-:Y:S01]  /*8cd0*/  ULDC UR7, c[0x0][0x448] ;  /* 0x0001120000077ab9 */ /* 0x000fe20000000800 */
[----:B------:R-:W-:Y:S01]  /*8ce0*/  IADD3 R85, -R85, 0x1, RZ ;  /* 0x0000000155557810 */ /* 0x000fe20007ffe1ff */
[----:B------:R-:W-:Y:S01]  /*8cf0*/  UISETP.NE.AND UP0, UPT, UR7, 0x1, UPT ;  /* 0x000000010700788c */ /* 0x000fe2000bf05270 */
[----:B------:R-:W-:Y:S01]  /*8d00*/  ULDC UR15, c[0x0][0x9e4] ;  /* 0x00027900000f7ab9 */ /* 0x000fe20000000800 */
[----:B------:R-:W-:Y:S02]  /*8d10*/  UMOV UR11, 0xc0 ;  /* 0x000000c0000b7882 */ /* 0x000fe40000000000 */
[----:B------:R-:W-:Y:S01]  /*8d20*/  IMAD R85, R18, UR31, R85 ;  /* 0x0000001f12557c24 */ /* 0x000fe2000f8e0255 */
[----:B------:R-:W-:-:S04]  /*8d30*/  UISETP.GE.AND UP1, UPT, UR15, 0x1, UPT ;  /* 0x000000010f00788c */ /* 0x000fc8000bf26270 */
[----:B------:R-:W-:Y:S02]  /*8d40*/  R2UR UR14, R85 ;  /* 0x00000000550e72ca */ /* 0x000fe400000e0000 */
[----:B------:R-:W-:Y:S01]  /*8d50*/  PLOP3.LUT P5, PT, PT, PT, UP1, 0x80, 0x0 ;  /* 0x000000000000781c */ /* 0x000fe20003faf018 */
[----:B------:R-:W-:Y:S01]  /*8d60*/  @UP0 ULDC UR18, c[0x0][0x450] ;  /* 0x0001140000120ab9 */ /* 0x000fe20000000800 */
[----:B--2---:R-:W-:-:S03]  /*8d70*/  UIMAD UR11, UR6, UR11, 0xbf ;  /* 0x000000bf060b74a4 */ /* 0x004fc6000f8e020b */
[----:B------:R-:W-:Y:S02]  /*8d80*/  @UP0 ULDC UR6, c[0x0][0x44c] ;  /* 0x0001130000060ab9 */ /* 0x000fe40000000800 */
[----:B------:R-:W-:-:S04]  /*8d90*/  UIMAD.WIDE.U32 UR6, UR11, UR6, URZ ;  /* 0x000000060b0672a5 */ /* 0x000fc8000f8e003f */
[----:B------:R-:W-:-:S04]  /*8da0*/  @UP0 USHF.R.U32.HI UR11, URZ, UR18, UR7 ;  /* 0x000000123f0b0299 */ /* 0x000fc80008011607 */
[----:B------:R-:W-:-:S03]  /*8db0*/  UIADD3 UR11, UR14, UR11, URZ ;  /* 0x0000000b0e0b7290 */ /* 0x000fc6000fffe03f */
[----:B------:R-:W-:Y:S02]  /*8dc0*/  ULDC UR14, c[0x0][0x9dc] ;  /* 0x00027700000e7ab9 */ /* 0x000fe40000000800 */
        /* <DEDUP_REMOVED lines=12> */
.L_x_10239:
[----:B------:R-:W-:-:S11]  /*8e90*/  UISETP.NE.AND UP1, UPT, UR15, 0x1, UPT ;  /* 0x000000010f00788c */ /* 0x000fd6000bf25270 */
[----:B------:R-:W-:Y:S02]  /*8ea0*/  @UP1 ULDC.64 UR18, c[0x0][0x9e8] ;  /* 0x00027a0000121ab9 */ /* 0x000fe40000000a00 */
[----:B------:R-:W-:-:S04]  /*8eb0*/  UIMAD.WIDE.U32 UR6, UR11, UR18, URZ ;  /* 0x000000120b0672a5 */ /* 0x000fc8000f8e003f */
[----:B------:R-:W-:-:S12]  /*8ec0*/  @UP1 USHF.R.U32.HI UR11, URZ, UR19, UR7 ;  /* 0x000000133f0b1299 */ /* 0x000fd80008011607 */
.L_x_10240:
[----:B------:R-:W-:-:S04]  /*8ed0*/  UIMAD UR11, UR11, UR15, URZ ;  /* 0x0000000f0b0b72a4 */ /* 0x000fc8000f8e023f */
[----:B------:R-:W-:-:S04]  /*8ee0*/  UISETP.LT.AND UP1, UPT, UR14, UR11, UPT ;  /* 0x0000000b0e00728c */ /* 0x000fc8000bf21270 */
[----:B------:R-:W-:-:S12]  /*8ef0*/  USEL UR14, UR14, UR11, !UP1 ;  /* 0x0000000b0e0e7287 */ /* 0x000fd8000c800000 */
.L_x_10238:
        /* <DEDUP_REMOVED lines=15> */
.L_x_10250:
[----:B------:R-:W-:Y:S01]  /*8ff0*/  UIADD3 UR4, UR11, 0x1, URZ ;  /* 0x000000010b047890 */ /* 0x000fe2000fffe03f */
[----:B------:R-:W-:-:S03]  /*9000*/  ISETP.NE.AND P3, PT, RZ, UR38, PT ;  /* 0x00000026ff007c0c */ /* 0x000fc6000bf65270 */
[----:B------:R-:W-:-:S04]  /*9010*/  UISETP.NE.AND UP1, UPT, UR4, 0x2, UPT ;  /* 0x000000020400788c */ /* 0x000fc8000bf25270 */
[----:B------:R-:W-:Y:S02]  /*9020*/  USEL UR5, URZ, 0x1, UP1 ;  /* 0x000000013f057887 */ /* 0x000fe40008800000 */
[----:B------:R-:W-:Y:S02]  /*9030*/  USEL UR4, UR4, URZ, UP1 ;  /* 0x0000003f04047287 */ /* 0x000fe40008800000 */
[----:B------:R-:W-:Y:S02]  /*9040*/  ULOP3.LUT UR5, UR32, UR5, URZ, 0x3c, !UPT ;  /* 0x0000000520057292 */ /* 0x000fe4000f8e3c3f */
[----:B--2---:R-:W-:Y:S10]  /*9050*/  @P3 BRA `(.L_x_10242) ;  /* 0x00000000002c3947 */ /* 0x004ff40003800000 */
[----:B------:R-:W-:Y:S05]  /*9060*/  @!P0 BRA `(.L_x_10243) ;  /* 0x0000000000048947 */ /* 0x000fea0003800000 */
[----:B------:R-:W-:Y:S01]  /*9070*/  BPT.TRAP 0x1 ;  /* 0x000000040000795c */ /* 0x000fe20000300000 */
.L_x_10243:
[----:B------:R-:W-:Y:S01]  /*9080*/  ULEA UR14, UR4, UR36, 0x3 ;  /* 0x00000024040e7291 */ /* 0x000fe2000f8e183f */
[----:B------:R-:W-:-:S05]  /*9090*/  IMAD.U32 R13, RZ, RZ, UR5 ;  /* 0x00000005ff0d7e24 */ /* 0x000fca000f8e00ff */
[----:B------:R-:W-:-:S04]  /*90a0*/  SHF.L.U32 R13, R13, 0x1f, RZ ;  /* 0x0000001f0d0d7819 */ /* 0x000fc800000006ff */
[----:B------:R2:W3:Y:S01]  /*90b0*/  SYNCS.PHASECHK.TRANS64.TRYWAIT P2, [UR14+0x2d830], R13 ;  /* 0x02d8300dff0075a7 */ /* 0x0004e2000804014e */
[----:B------:R-:W-:Y:S05]  /*90c0*/  @!P0 BRA `(.L_x_10244) ;  /* 0x0000000000048947 */ /* 0x000fea0003800000 */
[----:B------:R-:W-:Y:S01]  /*90d0*/  BPT.TRAP 0x1 ;  /* 0x000000040000795c */ /* 0x000fe20000300000 */
.L_x_10244:
[----:B---3--:R-:W-:Y:S05]  /*90e0*/  @P2 BRA `(.L_x_10242) ;  /* 0x0000000000082947 */ /* 0x008fea0003800000 */
[----:B------:R-:W3:Y:S02]  /*90f0*/  SYNCS.PHASECHK.TRANS64.TRYWAIT P2, [UR14+0x2d830], R13 ;  /* 0x02d8300dff0075a7 */ /* 0x000ee4000804014e */
[----:B---3--:R-:W-:Y:S05]  /*9100*/  @!P2 BRA `(.L_x_10245) ;  /* 0x000000c400e4a947 */ /* 0x008fea0003800000 */
.L_x_10242:
[----:B-12---:R-:W-:Y:S01]  /*9110*/  VIADD R13, R22, 0x8 ;  /* 0x00000008160d7836 */ /* 0x006fe20000000000 */
[----:B------:R-:W-:Y:S01]  /*9120*/  R2UR UR28, R14 ;  /* 0x000000000e1c72ca */ /* 0x000fe200000e0000 */
[----:B------:R-:W-:Y:S01]  /*9130*/  UIMAD UR26, UR4, 0x600, UR37 ;  /* 0x00000600041a78a4 */ /* 0x000fe2000f8e0225 */
[----:B------:R-:W-:Y:S01]  /*9140*/  R2UR UR29, R15 ;  /* 0x000000000f1d72ca */ /* 0x000fe200000e0000 */
[----:B------:R-:W-:Y:S01]  /*9150*/  UMOV UR31, 0x80000020 ;  /* 0x80000020001f7882 */ /* 0x000fe20000000000 */
[----:B------:R1:W-:Y:S01]  /*9160*/  BAR.SYNC.DEFER_BLOCKING R13, 0x100 ;  /* 0x0004000d0000751d */ /* 0x0003e20000010000 */
[----:B------:R-:W-:Y:S02]  /*9170*/  UIADD3 UR14, UR26, 0x200, URZ ;  /* 0x000002001a0e7890 */ /* 0x000fe4000fffe03f */
[----:B------:R-:W-:Y:S02]  /*9180*/  UIADD3 UR18, UR26, 0x202, URZ ;  /* 0x000002021a127890 */ /* 0x000fe4000fffe03f */
[----:B------:R-:W-:-:S02]  /*9190*/  UIADD3 UR22, UR26, 0x400, URZ ;  /* 0x000004001a167890 */ /* 0x000fc4000fffe03f */
[----:B------:R-:W-:Y:S01]  /*91a0*/  UMOV UR30, UR26 ;  /* 0x0000001a001e7c82 */ /* 0x000fe20008000000 */
[----:B------:R-:W-:Y:S01]  /*91b0*/  UMOV UR15, 0x80000020 ;  /* 0x80000020000f7882 */ /* 0x000fe20000000000 */
[----:B------:R-:W-:Y:S01]  /*91c0*/  UMOV UR19, 0x80000020 ;  /* 0x8000002000137882 */ /* 0x000fe20000000000 */
[----:B------:R-:W-:Y:S01]  /*91d0*/  UMOV UR23, 0x80000020 ;  /* 0x8000002000177882 */ /* 0x000fe20000000000 */
[----:B------:R-:W-:Y:S01]  /*91e0*/  UMOV UR27, 0x80000020 ;  /* 0x80000020001b7882 */ /* 0x000fe20000000000 */
[----:B0-----:R-:W-:-:S06]  /*91f0*/  WARPGROUP.ARRIVE ;  /* 0x00000000000079c5 */ /* 0x001fcc0000000000 */
[----:B------:R-:W-:Y:S01]  /*9200*/  HGMMA.64x128x16.F32.BF16 R24, gdesc[UR28], RZ, !UPT, gsb0 ;  /* 0x01e000001c1879f0 */ /* 0x000fe2000c0018ff */
[----:B------:R-:W-:Y:S01]  /*9210*/  UIADD3 UR30, UR26, 0x2, URZ ;  /* 0x000000021a1e7890 */ /* 0x000fe2000fffe03f */
[----:B------:R-:W-:Y:S01]  /*9220*/  UMOV UR28, UR8 ;  /* 0x00000008001c7c82 */ /* 0x000fe20008000000 */
[----:B------:R-:W-:Y:S01]  /*9230*/  UMOV UR29, UR9 ;  /* 0x00000009001d7c82 */ /* 0x000fe20008000000 */
[----:B------:R-:W-:Y:S01]  /*9240*/  UMOV UR31, 0x80000020 ;  /* 0x80000020001f7882 */ /* 0x000fe20000000000 */
[----:B------:R-:W-:Y:S01]  /*9250*/  UIADD3 UR26, UR26, 0x402, URZ ;  /* 0x000004021a1a7890 */ /* 0x000fe2000fffe03f */
        /* <DEDUP_REMOVED lines=16> */
[----:B-1----:R-:W-:Y:S05]  /*9360*/  @P3 BRA `(.L_x_10246) ;  /* 0x00000000002c3947 */ /* 0x002fea0003800000 */
[----:B------:R-:W-:Y:S05]  /*9370*/  @!P0 BRA `(.L_x_10247) ;  /* 0x0000000000048947 */ /* 0x000fea0003800000 */
[----:B------:R-:W-:Y:S01]  /*9380*/  BPT.TRAP 0x1 ;  /* 0x000000040000795c */ /* 0x000fe20000300000 */
.L_x_10247:
[----:B------:R-:W-:Y:S01]  /*9390*/  ULEA UR14, UR11, UR36, 0x3 ;  /* 0x000000240b0e7291 */ /* 0x000fe2000f8e183f */
[----:B------:R-:W-:-:S05]  /*93a0*/  IMAD.U32 R13, RZ, RZ, UR32 ;  /* 0x00000020ff0d7e24 */ /* 0x000fca000f8e00ff */
[----:B------:R-:W-:-:S04]  /*93b0*/  SHF.L.U32 R13, R13, 0x1f, RZ ;  /* 0x0000001f0d0d7819 */ /* 0x000fc800000006ff */
[----:B------:R0:W1:Y:S01]  /*93c0*/  SYNCS.PHASECHK.TRANS64.TRYWAIT P2, [UR14+0x2d850], R13 ;  /* 0x02d8500dff0075a7 */ /* 0x000062000804014e */
[----:B------:R-:W-:Y:S05]  /*93d0*/  @!P0 BRA `(.L_x_10248) ;  /* 0x0000000000048947 */ /* 0x000fea0003800000 */
[----:B------:R-:W-:Y:S01]  /*93e0*/  BPT.TRAP 0x1 ;  /* 0x000000040000795c */ /* 0x000fe20000300000 */
.L_x_10248:
[----:B-1----:R-:W-:Y:S05]  /*93f0*/  @P2 BRA `(.L_x_10246) ;  /* 0x0000000000082947 */ /* 0x002fea0003800000 */
[----:B------:R-:W1:Y:S02]  /*9400*/  SYNCS.PHASECHK.TRANS64.TRYWAIT P2, [UR14+0x2d850], R13 ;  /* 0x02d8500dff0075a7 */ /* 0x000e64000804014e */
[----:B-1----:R-:W-:Y:S05]  /*9410*/  @!P2 BRA `(.L_x_10249) ;  /* 0x000000c40038a947 */ /* 0x002fea0003800000 */
.L_x_10246:
[----:B------:R-:W-:Y:S01]  /*9420*/  UIADD3 UR14, UR36, 0x400, URZ ;  /* 0x00000400240e7890 */ /* 0x000fe2000fffe03f */
[----:B------:R-:W-:Y:S01]  /*9430*/  WARPGROUP.ARRIVE ;  /* 0x00000000000079c5 */ /* 0x000fe20000000000 */
[----:B------:R-:W-:Y:S01]  /*9440*/  ULOP3.LUT UR15, UR60, 0x10000, URZ, 0xfc, !UPT ;  /* 0x000100003c0f7892 */ /* 0x000fe2000f8efc3f */
[----:B------:R-:W-:Y:S01]  /*9450*/  FMUL.FTZ R23, R24, UR7 ;  /* 0x0000000718177c20 */ /* 0x000fe20008410000 */
[----:B------:R-:W-:Y:S01]  /*9460*/  USHF.R.U32.HI UR14, URZ, 0x4, UR14 ;  /* 0x000000043f0e7899 */ /* 0x000fe2000801160e */
[----:B------:R-:W-:Y:S01]  /*9470*/  FMUL.FTZ R25, R25, UR7 ;  /* 0x0000000719197c20 */ /* 0x000fe20008410000 */
[----:B------:R-:W-:Y:S01]  /*9480*/  UMOV UR29, 0x40000040 ;  /* 0x40000040001d7882 */ /* 0x000fe20000000000 */
[----:B------:R-:W-:Y:S01]  /*9490*/  UMOV UR31, 0x80000020 ;  /* 0x80000020001f7882 */ /* 0x000fe20000000000 */
[----:B------:R-:W-:Y:S01]  /*94a0*/  ULOP3.LUT UR14, UR14, 0x3fff, URZ, 0xc0, !UPT ;  /* 0x00003fff0e0e7892 */ /* 0x000fe2000f8ec03f */
[----:B------:R-:W1:Y:S01]  /*94b0*/  MUFU.TANH R23, R23 ;  /* 0x0000001700177308 */ /* 0x000e620000002400 */
[----:B------:R-:W-:Y:S01]  /*94c0*/  UMOV UR28, UR15 ;  /* 0x0000000f001c7c82 */ /* 0x000fe20008000000 */
        /* <DEDUP_REMOVED lines=16> */
[----:B------:R-:W0:Y:S01]  /*95d0*/  MUFU.TANH R27, R27 ;  /* 0x0000001b001b7308 */ /* 0x000e220000002400 */
[----:B------:R-:W-:Y:S01]  /*95e0*/  UIADD3 UR30, UR14, 0x40, URZ ;  /* 0x000000400e1e7890 */ /* 0x000fe2000fffe03f */
[----:B-1----:R-:W-:Y:S01]  /*95f0*/  FMNMX.FTZ R136, R23, R20, !PT ;  /* 0x0000001417887209 */ /* 0x002fe20007810000 */
[----:B------:R-:W-:Y:S01]  /*9600*/  UMOV UR29, 0x40000040 ;  /* 0x40000040001d7882 */ /* 0x000fe20000000000 */
[----:B------:R-:W-:Y:S01]  /*9610*/  UMOV UR31, 0x80000020 ;  /* 0x80000020001f7882 */ /* 0x000fe20000000000 */
        /* <DEDUP_REMOVED lines=64> */
[----:B------:R-:W-:Y:S01]  /*9a20*/  ISETP.GE.U32.AND P2, PT, R2, 0x180, PT ;  /* 0x000001800200780c */ /* 0x000fe20003f46070 */
[----:B------:R-:W-:-:S02]  /*9a30*/  UMOV UR32, UR5 ;  /* 0x0000000500207c82 */ /* 0x000fc40008000000 */
        /* <DEDUP_REMOVED lines=12> */
[----:B------:R-:W-:Y:S01]  /*9b00*/  HGMMA.64x96x16.F32.BF16 R88, gdesc[UR28].tnspB, R88, gsb0 ;  /* 0x416000001c5879f0 */ /* 0x000fe20008001858 */
[----:B------:R-:W-:Y:S02]  /*9b10*/  UIADD3 UR28, UR15, 0x4, URZ ;  /* 0x000000040f1c7890 */ /* 0x000fe4000fffe03f */
[----:B------:R-:W-:-:S03]  /*9b20*/  UIADD3 UR30, UR14, 0x80, URZ ;  /* 0x000000800e1e7890 */ /* 0x000fc6000fffe03f */
[----:B------:R-:W2:Y:S01]  /*9b30*/  MUFU.TANH R55, R55 ;  /* 0x0000003700377308 */ /* 0x000ea20000002400 */
[----:B------:R-:W-:Y:S01]  /*9b40*/  UMOV UR29, 0x40000040 ;  /* 0x40000040001d7882 */ /* 0x000fe20000000000 */
[----:B------:R-:W-:Y:S01]  /*9b50*/  UMOV UR31, 0x80000020 ;  /* 0x80000020001f7882 */ /* 0x000fe20000000000 */
        /* <DEDUP_REMOVED lines=48> */
[----:B------:R-:W4:Y:S08]  /*9e60*/  MUFU.TANH R30, R30 ;  /* 0x0000001e001e7308 */ /* 0x000f300000002400 */
[----:B------:R-:W5:Y:S01]  /*9e70*/  MUFU.TANH R32, R32 ;  /* 0x0000002000207308 */ /* 0x000f620000002400 */
[----:B--2---:R-:W-:-:S07]  /*9e80*/  FMNMX.FTZ R136, R136, R13, !PT ;  /* 0x0000000d88887209 */ /* 0x004fce0007810000 */
[----:B------:R-:W2:Y:S01]  /*9e90*/  MUFU.TANH R34, R34 ;  /* 0x0000002200227308 */ /* 0x000ea20000002400 */
[----:B------:R-:W0:Y:S07]  /*9ea0*/  SHFL.BFLY PT, R13, R136, 0x1, 0x1f ;  /* 0x0c201f00880d7f89 */ /* 0x000e2e00000e0000 */
[----:B------:R-:W2:Y:S08]  /*9eb0*/  MUFU.TANH R36, R36 ;  /* 0x0000002400247308 */ /* 0x000eb00000002400 */
[----:B------:R-:W2:Y:S08]  /*9ec0*/  MUFU.TANH R38, R38 ;  /* 0x0000002600267308 */ /* 0x000eb00000002400 */
[----:B------:R-:W2:Y:S01]  /*9ed0*/  MUFU.TANH R40, R40 ;  /* 0x0000002800287308 */ /* 0x000ea20000002400 */
[----:B0-----:R-:W-:-:S05]  /*9ee0*/  FMNMX.FTZ R13, R136, R13, !PT ;  /* 0x0000000d880d7209 */ /* 0x001fca0007810000 */
[C---:B------:R-:W-:Y:S02]  /*9ef0*/  FMUL.FTZ R138, R13.reuse, UR10 ;  /* 0x0000000a0d8a7c20 */ /* 0x040fe40008410000 */
[----:B------:R-:W0:Y:S01]  /*9f00*/  MUFU.TANH R42, R42 ;  /* 0x0000002a002a7308 */ /* 0x000e220000002400 */
[----:B------:R-:W-:Y:S01]  /*9f10*/  FADD.FTZ R20, -R13, R20 ;  /* 0x000000140d147221 */ /* 0x000fe20000010100 */
[--C-:B------:R-:W-:Y:S01]  /*9f20*/  FFMA.FTZ R140, R25, UR10, -R138.reuse ;  /* 0x0000000a198c7c23 */ /* 0x100fe2000801088a */
[--C-:B------:R-:W-:Y:S01]  /*9f30*/  FFMA.FTZ R25, R27, UR10, -R138.reuse ;  /* 0x0000000a1b197c23 */ /* 0x100fe2000801088a */
[----:B------:R-:W-:Y:S01]  /*9f40*/  FMNMX.FTZ R27, R24, R21, !PT ;  /* 0x00000015181b7209 */ /* 0x000fe20007810000 */
[----:B------:R-:W-:Y:S02]  /*9f50*/  WARPGROUP.DEPBAR.LE gsb0, 0x0 ;  /* 0x00008000000079c5 */ /* 0x000fe40000010000 */
[----:B------:R-:W-:Y:S01]  /*9f60*/  WARPGROUP.ARRIVE ;  /* 0x00000000000079c5 */ /* 0x000fe20000000000 */
[--C-:B------:R-:W-:Y:S01]  /*9f70*/  FFMA.FTZ R148, R28, UR10, -R138.reuse ;  /* 0x0000000a1c947c23 */ /* 0x100fe2000801088a */
[----:B-1----:R-:W-:Y:S01]  /*9f80*/  FMNMX.FTZ R28, R26, R27, !PT ;  /* 0x0000001b1a1c7209 */ /* 0x002fe20007810000 */
[--C-:B------:R-:W-:Y:S01]  /*9f90*/  FFMA.FTZ R87, R31, UR10, -R138.reuse ;  /* 0x0000000a1f577c23 */ /* 0x100fe2000801088a */
[----:B------:R-:W1:Y:S01]  /*9fa0*/  MUFU.TANH R44, R44 ;  /* 0x0000002c002c7308 */ /* 0x000e620000002400 */
[--C-:B------:R-:W-:Y:S01]  /*9fb0*/  FFMA.FTZ R136, R35, UR10, -R138.reuse ;  /* 0x0000000a23887c23 */ /* 0x100fe2000801088a */
[----:B------:R-:W-:Y:S01]  /*9fc0*/  HGMMA.64x96x16.F32.BF16 R88, gdesc[UR28].tnspB, R88, gsb0 ;  /* 0x416000001c5879f0 */ /* 0x000fe20008001858 */
[----:B------:R-:W-:Y:S01]  /*9fd0*/  UIADD3 UR28, UR15, 0x600, URZ ;  /* 0x000006000f1c7890 */ /* 0x000fe2000fffe03f */
[----:B---3--:R-:W-:Y:S01]  /*9fe0*/  FMNMX.FTZ R31, R29, R28, !PT ;  /* 0x0000001c1d1f7209 */ /* 0x008fe20007810000 */
[----:B------:R-:W-:Y:S01]  /*9ff0*/  UIADD3 UR30, UR14, 0x100, URZ ;  /* 0x000001000e1e7890 */ /* 0x000fe2000fffe03f */
[--C-:B------:R-:W-:Y:S01]  /*a000*/  FFMA.FTZ R28, R33, UR10, -R138.reuse ;  /* 0x0000000a211c7c23 */ /* 0x100fe2000801088a */
[----:B------:R-:W-:Y:S01]  /*a010*/  UMOV UR29, 0x40000040 ;  /* 0x40000040001d7882 */ /* 0x000fe20000000000 */
[----:B------:R-:W-:Y:S01]  /*a020*/  UMOV UR31, 0x80000020 ;  /* 0x80000020001f7882 */ /* 0x000fe20000000000 */
[----:B----4-:R-:W-:Y:S01]  /*a030*/  FMNMX.FTZ R31, R30, R31, !PT ;  /* 0x0000001f1e1f7209 */ /* 0x010fe20007810000 */
[----:B------:R-:W3:Y:S01]  /*a040*/  MUFU.TANH R46, R46 ;  /* 0x0000002e002e7308 */ /* 0x000ee20000002400 */
[--C-:B------:R-:W-:Y:S01]  /*a050*/  FFMA.FTZ R142, R37, UR10, -R138.reuse ;  /* 0x0000000a258e7c23 */ /* 0x100fe2000801088a */
[--C-:B------:R-:W-:Y:S01]  /*a060*/  FFMA.FTZ R39, R39, UR10, -R138.reuse ;  /* 0x0000000a27277c23 */ /* 0x100fe2000801088a */
[----:B-----5:R-:W-:Y:S01]  /*a070*/  FMNMX.FTZ R31, R32, R31, !PT ;  /* 0x0000001f201f7209 */ /* 0x020fe20007810000 */
[----:B------:R-:W-:Y:S01]  /*a080*/  FMUL.FTZ R20, R20, UR10 ;  /* 0x0000000a14147c20 */ /* 0x000fe20008410000 */
[--C-:B------:R-:W-:Y:S01]  /*a090*/  FFMA.FTZ R23, R23, UR10, -R138.reuse ;  /* 0x0000000a17177c23 */ /* 0x100fe2000801088a */
[--C-:B------:R-:W-:Y:S01]  /*a0a0*/  FFMA.FTZ R144, R41, UR10, -R138.reuse ;  /* 0x0000000a29907c23 */ /* 0x100fe2000801088a */
[----:B--2---:R-:W-:Y:S01]  /*a0b0*/  FMNMX.FTZ R33, R34, R31, !PT ;  /* 0x0000001f22217209 */ /* 0x004fe20007810000 */
[----:B------:R-:W2:Y:S01]  /*a0c0*/  MUFU.TANH R49, R49 ;  /* 0x0000003100317308 */ /* 0x000ea20000002400 */
[--C-:B------:R-:W-:Y:S01]  /*a0d0*/  FFMA.FTZ R41, R47, UR10, -R138.reuse ;  /* 0x0000000a2f297c23 */ /* 0x100fe2000801088a */
[--C-:B------:R-:W-:Y:S01]  /*a0e0*/  FFMA.FTZ R47, R59, UR10, -R138.reuse ;  /* 0x0000000a3b2f7c23 */ /* 0x100fe2000801088a */
[----:B------:R-:W-:Y:S01]  /*a0f0*/  FMNMX.FTZ R33, R36, R33, !PT ;  /* 0x0000002124217209 */ /* 0x000fe20007810000 */
[--C-:B------:R-:W-:Y:S01]  /*a100*/  FFMA.FTZ R150, R53, UR10, -R138.reuse ;  /* 0x0000000a35967c23 */ /* 0x100fe2000801088a */
[--C-:B------:R-:W-:Y:S01]  /*a110*/  FFMA.FTZ R53, R63, UR10, -R138.reuse ;  /* 0x0000000a3f357c23 */ /* 0x100fe2000801088a */
[--C-:B------:R-:W-:Y:S01]  /*a120*/  FFMA.FTZ R63, R69, UR10, -R138.reuse ;  /* 0x0000000a453f7c23 */ /* 0x100fe2000801088a */
[----:B------:R-:W-:Y:S01]  /*a130*/  FMNMX.FTZ R33, R38, R33, !PT ;  /* 0x0000002126217209 */ /* 0x000fe20007810000 */
[----:B------:R-:W4:Y:S01]  /*a140*/  MUFU.TANH R50, R50 ;  /* 0x0000003200327308 */ /* 0x000f220000002400 */
[--C-:B------:R-:W-:Y:S01]  /*a150*/  FFMA.FTZ R69, R77, UR10, -R138.reuse ;  /* 0x0000000a4d457c23 */ /* 0x100fe2000801088a */
        /* <DEDUP_REMOVED lines=9> */
[----:B-1----:R-:W-:Y:S01]  /*a1f0*/  FMNMX.FTZ R35, R44, R35, !PT ;  /* 0x000000232c237209 */ /* 0x002fe20007810000 */
        /* <DEDUP_REMOVED lines=9> */
[----:B------:R-:W-:-:S03]  /*a290*/  FFMA.FTZ R80, R80, UR10, -R138 ;  /* 0x0000000a50507c23 */ /* 0x000fc6000801088a */
[----:B------:R3:W-:Y:S08]  /*a2a0*/  MUFU.EX2 R31, R136 ;  /* 0x00000088001f7308 */ /* 0x0007f00000000800 */
[----:B------:R-:W5:Y:S01]  /*a2b0*/  MUFU.TANH R57, R57 ;  /* 0x0000003900397308 */ /* 0x000f620000002400 */
[----:B---3--:R-:W-:-:S04]  /*a2c0*/  FMNMX.FTZ R136, R46, R35, !PT ;  /* 0x000000232e887209 */ /* 0x008fc80007810000 */
[----:B--2---:R-:W-:-:S03]  /*a2d0*/  FMNMX.FTZ R35, R49, R136, !PT ;  /* 0x0000008831237209 */ /* 0x004fc60007810000 */
[----:B------:R-:W2:Y:S01]  /*a2e0*/  MUFU.TANH R58, R58 ;  /* 0x0000003a003a7308 */ /* 0x000ea20000002400 */
[----:B----4-:R-:W-:-:S04]  /*a2f0*/  FMNMX.FTZ R37, R50, R35, !PT ;  /* 0x0000002332257209 */ /* 0x010fc80007810000 */
[----:B0-----:R-:W-:-:S03]  /*a300*/  FMNMX.FTZ R37, R52, R37, !PT ;  /* 0x0000002534257209 */ /* 0x001fc60007810000 */
[----:B------:R-:W0:Y:S01]  /*a310*/  MUFU.TANH R61, R61 ;  /* 0x0000003d003d7308 */ /* 0x000e220000002400 */
[----:B-1----:R-:W-:-:S04]  /*a320*/  FMNMX.FTZ R136, R54, R37, !PT ;  /* 0x0000002536887209 */ /* 0x002fc80007810000 */
[----:B-----5:R-:W-:-:S03]  /*a330*/  FMNMX.FTZ R37, R57, R136, !PT ;  /* 0x0000008839257209 */ /* 0x020fc60007810000 */
        /* <DEDUP_REMOVED lines=33> */
[----:B------:R-:W-:Y:S01]  /*a550*/  MUFU.EX2 R33, R39 ;  /* 0x0000002700217308 */ /* 0x000fe20000000800 */
[----:B0-----:R-:W-:-:S07]  /*a560*/  FMNMX.FTZ R37, R85, R136, !PT ;  /* 0x0000008855257209 */ /* 0x001fce0007810000 */
[----:B------:R-:W-:Y:S01]  /*a570*/  MUFU.EX2 R20, R20 ;  /* 0x0000001400147308 */ /* 0x000fe20000000800 */
[----:B-1----:R-:W-:-:S05]  /*a580*/  FMNMX.FTZ R37, R86, R37, !PT ;  /* 0x0000002556257209 */ /* 0x002fca0007810000 */
[----:B------:R-:W0:Y:S02]  /*a590*/  SHFL.BFLY PT, R136, R37, 0x2, 0x1f ;  /* 0x0c401f0025887f89 */ /* 0x000e2400000e0000 */
[----:B------:R-:W1:Y:S08]  /*a5a0*/  MUFU.EX2 R23, R23 ;  /* 0x0000001700177308 */ /* 0x000e700000000800 */
[----:B------:R-:W-:Y:S01]  /*a5b0*/  MUFU.EX2 R140, R140 ;  /* 0x0000008c008c7308 */ /* 0x000fe20000000800 */
[----:B------:R-:W-:-:S02]  /*a5c0*/  WARPGROUP.DEPBAR.LE gsb0, 0x0 ;  /* 0x00008000000079c5 */ /* 0x000fc40000010000 */
[----:B------:R-:W-:-:S05]  /*a5d0*/  WARPGROUP.ARRIVE ;  /* 0x00000000000079c5 */ /* 0x000fca0000000000 */
[----:B------:R-:W-:Y:S01]  /*a5e0*/  MUFU.EX2 R25, R25 ;  /* 0x0000001900197308 */ /* 0x000fe20000000800 */
[----:B-1----:R-:W-:Y:S01]  /*a5f0*/  FFMA.FTZ R7, R20, R7, R23 ;  /* 0x0000000714077223 */ /* 0x002fe20000010017 */
[----:B------:R-:W-:Y:S01]  /*a600*/  HGMMA.64x96x16.F32.BF16 R88, gdesc[UR28].tnspB, R88, gsb0 ;  /* 0x416000001c5879f0 */ /* 0x000fe20008001858 */
[----:B------:R-:W-:Y:S02]  /*a610*/  UIADD3 UR28, UR15, 0x604, URZ ;  /* 0x000006040f1c7890 */ /* 0x000fe4000fffe03f */
[----:B------:R-:W-:Y:S01]  /*a620*/  UIADD3 UR30, UR14, 0x180, URZ ;  /* 0x000001800e1e7890 */ /* 0x000fe2000fffe03f */
[----:B0-----:R-:W-:Y:S01]  /*a630*/  FMNMX.FTZ R39, R37, R136, !PT ;  /* 0x0000008825277209 */ /* 0x001fe20007810000 */
[----:B------:R-:W-:Y:S01]  /*a640*/  UMOV UR29, 0x40000040 ;  /* 0x40000040001d7882 */ /* 0x000fe20000000000 */
[----:B------:R-:W-:Y:S01]  /*a650*/  UMOV UR31, 0x80000020 ;  /* 0x80000020001f7882 */ /* 0x000fe20000000000 */
[----:B------:R-:W-:Y:S02]  /*a660*/  MUFU.EX2 R148, R148 ;  /* 0x0000009400947308 */ /* 0x000fe40000000800 */
[----:B------:R-:W0:Y:S06]  /*a670*/  SHFL.BFLY PT, R136, R39, 0x1, 0x1f ;  /* 0x0c201f0027887f89 */ /* 0x000e2c00000e0000 */
[----:B------:R-:W-:Y:S08]  /*a680*/  MUFU.EX2 R27, R87 ;  /* 0x00000057001b7308 */ /* 0x000ff00000000800 */
[----:B------:R-:W-:Y:S08]  /*a690*/  MUFU.EX2 R28, R28 ;  /* 0x0000001c001c7308 */ /* 0x000ff00000000800 */
[----:B------:R-:W-:Y:S01]  /*a6a0*/  MUFU.EX2 R142, R142 ;  /* 0x0000008e008e7308 */ /* 0x000fe20000000800 */
[----:B0-----:R-:W-:-:S05]  /*a6b0*/  FMNMX.FTZ R136, R39, R136, !PT ;  /* 0x0000008827887209 */ /* 0x001fca0007810000 */
[C---:B------:R-:W-:Y:S01]  /*a6c0*/  FADD.FTZ R21, -R136.reuse, R21 ;  /* 0x0000001588157221 */ /* 0x040fe20000010100 */
[----:B------:R-:W-:Y:S01]  /*a6d0*/  FMUL.FTZ R39, R136, UR10 ;  /* 0x0000000a88277c20 */ /* 0x000fe20008410000 */
[----:B------:R0:W-:Y:S02]  /*a6e0*/  MUFU.EX2 R35, R43 ;  /* 0x0000002b00237308 */ /* 0x0001e40000000800 */
[----:B------:R-:W-:Y:S01]  /*a6f0*/  FMUL.FTZ R21, R21, UR10 ;  /* 0x0000000a15157c20 */ /* 0x000fe20008410000 */
[--C-:B------:R-:W-:Y:S01]  /*a700*/  FFMA.FTZ R24, R24, UR10, -R39.reuse ;  /* 0x0000000a18187c23 */ /* 0x100fe20008010827 */
[--C-:B------:R-:W-:Y:S01]  /*a710*/  FFMA.FTZ R37, R26, UR10, -R39.reuse ;  /* 0x0000000a1a257c23 */ /* 0x100fe20008010827 */
[--C-:B------:R-:W-:Y:S01]  /*a720*/  FFMA.FTZ R26, R36, UR10, -R39.reuse ;  /* 0x0000000a241a7c23 */ /* 0x100fe20008010827 */
[----:B------:R-:W-:Y:S01]  /*a730*/  FFMA.FTZ R147, R44, UR10, -R39 ;  /* 0x0000000a2c937c23 */ /* 0x000fe20008010827 */
[----:B------:R-:W-:Y:S01]  /*a740*/  IMAD.U32 R36, RZ, RZ, UR4 ;  /* 0x00000004ff247e24 */ /* 0x000fe2000f8e00ff */
[----:B------:R-:W-:Y:S01]  /*a750*/  MUFU.EX2 R21, R21 ;  /* 0x0000001500157308 */ /* 0x000fe20000000800 */
[----:B------:R-:W-:-:S02]  /*a760*/  IMAD.U32 R44, RZ, RZ, UR11 ;  /* 0x0000000bff2c7e24 */ /* 0x000fc4000f8e00ff */
[--C-:B------:R-:W-:Y:S01]  /*a770*/  FFMA.FTZ R59, R29, UR10, -R39.reuse ;  /* 0x0000000a1d3b7c23 */ /* 0x100fe20008010827 */
[--C-:B------:R-:W-:Y:S01]  /*a780*/  FFMA.FTZ R29, R32, UR10, -R39.reuse ;  /* 0x0000000a201d7c23 */ /* 0x100fe20008010827 */
[----:B------:R-:W-:Y:S01]  /*a790*/  VIADD R32, R22, 0x9 ;  /* 0x0000000916207836 */ /* 0x000fe20000000000 */
[----:B------:R-:W-:Y:S01]  /*a7a0*/  @!P1 LEA R36, R36, UR36, 0x3 ;  /* 0x0000002424249c11 */ /* 0x000fe2000f8e18ff */
[--C-:B------:R-:W-:Y:S01]  /*a7b0*/  FFMA.FTZ R152, R30, UR10, -R39.reuse ;  /* 0x0000000a1e987c23 */ /* 0x100fe20008010827 */
[----:B------:R-:W-:Y:S01]  /*a7c0*/  @!P1 LEA R44, R44, UR36, 0x3 ;  /* 0x000000242c2c9c11 */ /* 0x000fe2000f8e18ff */
[----:B------:R-:W1:Y:S01]  /*a7d0*/  MUFU.EX2 R24, R24 ;  /* 0x0000001800187308 */ /* 0x000e620000000800 */
[--C-:B------:R-:W-:Y:S01]  /*a7e0*/  FFMA.FTZ R77, R38, UR10, -R39.reuse ;  /* 0x0000000a264d7c23 */ /* 0x100fe20008010827 */
[----:B------:R-:W-:Y:S01]  /*a7f0*/  SEL R38, R32, 0x9, !P2 ;  /* 0x0000000920267807 */ /* 0x000fe20005000000 */
[----:B------:R-:W-:Y:S02]  /*a800*/  @!P1 VIADD R32, R36, 0x2d840 ;  /* 0x0002d84024209836 */ /* 0x000fe40000000000 */
[----:B------:R-:W-:Y:S01]  /*a810*/  FFMA.FTZ R30, R34, UR10, -R39 ;  /* 0x0000000a221e7c23 */ /* 0x000fe20008010827 */
[----:B------:R-:W-:-:S02]  /*a820*/  @!P1 VIADD R36, R44, 0x2d860 ;  /* 0x0002d8602c249836 */ /* 0x000fc40000000000 */
[--C-:B------:R-:W-:Y:S01]  /*a830*/  FFMA.FTZ R34, R46, UR10, -R39.reuse ;  /* 0x0000000a2e227c23 */ /* 0x100fe20008010827 */
[--C-:B------:R-:W-:Y:S01]  /*a840*/  FFMA.FTZ R44, R61, UR10, -R39.reuse ;  /* 0x0000000a3d2c7c23 */ /* 0x100fe20008010827 */
[----:B------:R-:W2:Y:S01]  /*a850*/  MUFU.EX2 R37, R37 ;  /* 0x0000002500257308 */ /* 0x000ea20000000800 */
[----:B------:R-:W-:Y:S01]  /*a860*/  @!P1 PRMT R46, RZ, 0x654, R32 ;  /* 0x00000654ff2e9816 */ /* 0x000fe20000000020 */
[--C-:B------:R-:W-:Y:S01]  /*a870*/  FFMA.FTZ R61, R67, UR10, -R39.reuse ;  /* 0x0000000a433d7c23 */ /* 0x100fe20008010827 */
[----:B------:R-:W-:Y:S01]  /*a880*/  @!P1 PRMT R36, RZ, 0x654, R36 ;  /* 0x00000654ff249816 */ /* 0x000fe20000000024 */
[--C-:B------:R-:W-:Y:S01]  /*a890*/  FFMA.FTZ R145, R40, UR10, -R39.reuse ;  /* 0x0000000a28917c23 */ /* 0x100fe20008010827 */
[----:B0-----:R-:W-:Y:S01]  /*a8a0*/  FFMA.FTZ R43, R51, UR10, -R138 ;  /* 0x0000000a332b7c23 */ /* 0x001fe2000801088a */
[--C-:B------:R-:W-:Y:S01]  /*a8b0*/  FFMA.FTZ R138, R42, UR10, -R39.reuse ;  /* 0x0000000a2a8a7c23 */ /* 0x100fe20008010827 */
[--C-:B------:R-:W-:Y:S01]  /*a8c0*/  FFMA.FTZ R49, R49, UR10, -R39.reuse ;  /* 0x0000000a31317c23 */ /* 0x100fe20008010827 */
[----:B------:R-:W0:Y:S01]  /*a8d0*/  MUFU.EX2 R59, R59 ;  /* 0x0000003b003b7308 */ /* 0x000e220000000800 */
[----:B-1----:R-:W-:Y:S01]  /*a8e0*/  FFMA.FTZ R6, R21, R6, R24 ;  /* 0x0000000615067223 */ /* 0x002fe20000010018 */
[--C-:B------:R-:W-:Y:S01]  /*a8f0*/  FFMA.FTZ R42, R50, UR10, -R39.reuse ;  /* 0x0000000a322a7c23 */ /* 0x100fe20008010827 */
[--C-:B------:R-:W-:Y:S01]  /*a900*/  FFMA.FTZ R51, R52, UR10, -R39.reuse ;  /* 0x0000000a34337c23 */ /* 0x100fe20008010827 */
[--C-:B------:R-:W-:Y:S01]  /*a910*/  FFMA.FTZ R40, R54, UR10, -R39.reuse ;  /* 0x0000000a36287c23 */ /* 0x100fe20008010827 */
[--C-:B------:R-:W-:Y:S01]  /*a920*/  FFMA.FTZ R57, R57, UR10, -R39.reuse ;  /* 0x0000000a39397c23 */ /* 0x100fe20008010827 */
[--C-:B------:R-:W-:Y:S01]  /*a930*/  FFMA.FTZ R32, R58, UR10, -R39.reuse ;  /* 0x0000000a3a207c23 */ /* 0x100fe20008010827 */
[--C-:B------:R-:W-:Y:S01]  /*a940*/  FFMA.FTZ R62, R62, UR10, -R39.reuse ;  /* 0x0000000a3e3e7c23 */ /* 0x100fe20008010827 */
[----:B------:R-:W-:Y:S01]  /*a950*/  MUFU.EX2 R152, R152 ;  /* 0x0000009800987308 */ /* 0x000fe20000000800 */
[----:B--2---:R-:W-:Y:S01]  /*a960*/  FADD.FTZ R6, R37, R6 ;  /* 0x0000000625067221 */ /* 0x004fe20000010000 */
[--C-:B------:R-:W-:Y:S01]  /*a970*/  FFMA.FTZ R66, R66, UR10, -R39.reuse ;  /* 0x0000000a42427c23 */ /* 0x100fe20008010827 */
[--C-:B------:R-:W-:Y:S01]  /*a980*/  FFMA.FTZ R71, R71, UR10, -R39.reuse ;  /* 0x0000000a47477c23 */ /* 0x100fe20008010827 */
[--C-:B------:R-:W-:Y:S01]  /*a990*/  FFMA.FTZ R74, R74, UR10, -R39.reuse ;  /* 0x0000000a4a4a7c23 */ /* 0x100fe20008010827 */
[--C-:B------:R-:W-:Y:S01]  /*a9a0*/  FFMA.FTZ R75, R75, UR10, -R39.reuse ;  /* 0x0000000a4b4b7c23 */ /* 0x100fe20008010827 */
[--C-:B------:R-:W-:Y:S01]  /*a9b0*/  FFMA.FTZ R78, R78, UR10, -R39.reuse ;  /* 0x0000000a4e4e7c23 */ /* 0x100fe20008010827 */
[--C-:B------:R-:W-:Y:S01]  /*a9c0*/  FFMA.FTZ R79, R79, UR10, -R39.reuse ;  /* 0x0000000a4f4f7c23 */ /* 0x100fe20008010827 */
[----:B------:R-:W-:Y:S01]  /*a9d0*/  MUFU.EX2 R29, R29 ;  /* 0x0000001d001d7308 */ /* 0x000fe20000000800 */
[----:B0-----:R-:W-:Y:S01]  /*a9e0*/  FADD.FTZ R81, R59, R6 ;  /* 0x000000063b517221 */ /* 0x001fe20000010000 */
[--C-:B------:R-:W-:Y:S01]  /*a9f0*/  FFMA.FTZ R82, R82, UR10, -R39.reuse ;  /* 0x0000000a52527c23 */ /* 0x100fe20008010827 */
[--C-:B------:R-:W-:Y:S01]  /*aa00*/  FFMA.FTZ R83, R83, UR10, -R39.reuse ;  /* 0x0000000a53537c23 */ /* 0x100fe20008010827 */
[--C-:B------:R-:W-:Y:S01]  /*aa10*/  FFMA.FTZ R85, R85, UR10, -R39.reuse ;  /* 0x0000000a55557c23 */ /* 0x100fe20008010827 */
[----:B------:R-:W-:Y:S01]  /*aa20*/  FFMA.FTZ R86, R86, UR10, -R39 ;  /* 0x0000000a56567c23 */ /* 0x000fe20008010827 */
[----:B------:R-:W-:Y:S01]  /*aa30*/  F2FP.BF16.F32.PACK_AB R37, R37, R24 ;  /* 0x000000182525723e */ /* 0x000fe200000010ff */
[----:B------:R-:W-:Y:S01]  /*aa40*/  UMOV UR11, UR4 ;  /* 0x00000004000b7c82 */ /* 0x000fe20008000000 */
[----:B------:R-:W-:Y:S01]  /*aa50*/  MUFU.EX2 R30, R30 ;  /* 0x0000001e001e7308 */ /* 0x000fe20000000800 */
[C---:B------:R-:W-:Y:S01]  /*aa60*/  ISETP.GT.AND P2, PT, R12.reuse, UR6, PT ;  /* 0x000000060c007c0c */ /* 0x040fe2000bf44270 */
[----:B------:R-:W-:Y:S01]  /*aa70*/  VIADD R12, R12, 0xffffffff ;  /* 0xffffffff0c0c7836 */ /* 0x000fe20000000000 */
[----:B------:R-:W-:-:S02]  /*aa80*/  WARPGROUP.DEPBAR.LE gsb0, 0x0 ;  /* 0x00008000000079c5 */ /* 0x000fc40000010000 */
[----:B------:R-:W-:-:S03]  /*aa90*/  WARPGROUP.ARRIVE ;  /* 0x00000000000079c5 */ /* 0x000fc60000000000 */
[----:B------:R-:W-:Y:S03]  /*aaa0*/  MUFU.EX2 R26, R26 ;  /* 0x0000001a001a7308 */ /* 0x000fe60000000800 */
[----:B------:R-:W-:Y:S01]  /*aab0*/  HGMMA.64x96x16.F32.BF16 R88, gdesc[UR28].tnspB, R88, gsb0 ;  /* 0x416000001c5879f0 */ /* 0x000fe20008001858 */
[----:B------:R-:W-:Y:S02]  /*aac0*/  UIADD3 UR28, UR15, 0x606, URZ ;  /* 0x000006060f1c7890 */ /* 0x000fe4000fffe03f */
[----:B------:R-:W-:Y:S02]  /*aad0*/  UIADD3 UR30, UR14, 0x1c0, URZ ;  /* 0x000001c00e1e7890 */ /* 0x000fe4000fffe03f */
[----:B------:R-:W-:Y:S01]  /*aae0*/  MUFU.EX2 R77, R77 ;  /* 0x0000004d004d7308 */ /* 0x000fe20000000800 */
[----:B------:R-:W-:Y:S01]  /*aaf0*/  UMOV UR29, 0x40000040 ;  /* 0x40000040001d7882 */ /* 0x000fe20000000000 */
[----:B------:R-:W-:-:S06]  /*ab00*/  UMOV UR31, 0x80000020 ;  /* 0x80000020001f7882 */ /* 0x000fcc0000000000 */
        /* <DEDUP_REMOVED lines=28> */
[----:B------:R-:W-:Y:S01]  /*acd0*/  MUFU.EX2 R61, R61 ;  /* 0x0000003d003d7308 */ /* 0x000fe20000000800 */
[----:B------:R-:W-:Y:S02]  /*ace0*/  WARPGROUP.DEPBAR.LE gsb0, 0x0 ;  /* 0x00008000000079c5 */ /* 0x000fe40000010000 */
[----:B------:R0:W-:Y:S06]  /*acf0*/  BAR.ARV R38, 0x100 ;  /* 0x000400260000751d */ /* 0x0001ec0000002000 */
[----:B------:R1:W-:Y:S01]  /*ad00*/  @!P1 SYNCS.ARRIVE.TRANS64.RED.A1T0 RZ, [R46+URZ], RZ ;  /* 0x000000ff2eff99a7 */ /* 0x0003e2000810043f */
[----:B------:R-:W-:Y:S01]  /*ad10*/  MUFU.EX2 R55, R55 ;  /* 0x0000003700377308 */ /* 0x000fe20000000800 */
[----:B0-----:R-:W-:Y:S01]  /*ad20*/  FADD.FTZ R38, R152, R81 ;  /* 0x0000005198267221 */ /* 0x001fe20000010000 */
[-C--:B------:R-:W-:Y:S01]  /*ad30*/  FMUL.FTZ R88, R88, R20.reuse ;  /* 0x0000001458587220 */ /* 0x080fe20000410000 */
[-C--:B------:R-:W-:Y:S01]  /*ad40*/  FMUL.FTZ R89, R89, R20.reuse ;  /* 0x0000001459597220 */ /* 0x080fe20000410000 */
[-C--:B------:R-:W-:Y:S01]  /*ad50*/  FMUL.FTZ R92, R92, R20.reuse ;  /* 0x000000145c5c7220 */ /* 0x080fe20000410000 */
[----:B------:R-:W-:Y:S01]  /*ad60*/  FADD.FTZ R81, R29, R38 ;  /* 0x000000261d517221 */ /* 0x000fe20000010000 */
[----:B------:R-:W-:Y:S01]  /*ad70*/  F2FP.BF16.F32.PACK_AB R29, R30, R29 ;  /* 0x0000001d1e1d723e */ /* 0x000fe200000010ff */
[----:B------:R0:W-:Y:S01]  /*ad80*/  @!P1 SYNCS.ARRIVE.TRANS64.RED.A1T0 RZ, [R36+URZ], RZ ;  /* 0x000000ff24ff99a7 */ /* 0x0001e2000810043f */
[----:B-1----:R-:W-:Y:S01]  /*ad90*/  FFMA.FTZ R46, R70, UR10, -R39 ;  /* 0x0000000a462e7c23 */ /* 0x002fe20008010827 */
[----:B------:R-:W-:Y:S01]  /*ada0*/  FADD.FTZ R81, R30, R81 ;  /* 0x000000511e517221 */ /* 0x000fe20000010000 */
[----:B------:R-:W-:Y:S01]  /*adb0*/  F2FP.BF16.F32.PACK_AB R30, R142, R31 ;  /* 0x0000001f8e1e723e */ /* 0x000fe200000010ff */
[----:B------:R-:W-:Y:S01]  /*adc0*/  MUFU.EX2 R68, R68 ;  /* 0x0000004400447308 */ /* 0x000fe20000000800 */
[-C--:B------:R-:W-:Y:S01]  /*add0*/  FMUL.FTZ R93, R93, R20.reuse ;  /* 0x000000145d5d7220 */ /* 0x080fe20000410000 */
[-C--:B------:R-:W-:Y:S01]  /*ade0*/  FMUL.FTZ R96, R96, R20.reuse ;  /* 0x0000001460607220 */ /* 0x080fe20000410000 */
[-C--:B------:R-:W-:Y:S01]  /*adf0*/  FMUL.FTZ R97, R97, R20.reuse ;  /* 0x0000001461617220 */ /* 0x080fe20000410000 */
[----:B0-----:R-:W-:Y:S01]  /*ae00*/  FADD.FTZ R36, R140, R7 ;  /* 0x000000078c247221 */ /* 0x001fe20000010000 */
[-C--:B------:R-:W-:Y:S01]  /*ae10*/  FMUL.FTZ R100, R100, R20.reuse ;  /* 0x0000001464647220 */ /* 0x080fe20000410000 */
[-C--:B------:R-:W-:Y:S01]  /*ae20*/  FMUL.FTZ R101, R101, R20.reuse ;  /* 0x0000001465657220 */ /* 0x080fe20000410000 */
[-C--:B------:R-:W-:Y:S01]  /*ae30*/  FMUL.FTZ R104, R104, R20.reuse ;  /* 0x0000001468687220 */ /* 0x080fe20000410000 */
[----:B------:R-:W-:Y:S01]  /*ae40*/  FADD.FTZ R67, R25, R36 ;  /* 0x0000002419437221 */ /* 0x000fe20000010000 */
[----:B------:R-:W0:Y:S01]  /*ae50*/  MUFU.EX2 R7, R62 ;  /* 0x0000003e00077308 */ /* 0x000e220000000800 */
[-C--:B------:R-:W-:Y:S01]  /*ae60*/  FMUL.FTZ R105, R105, R20.reuse ;  /* 0x0000001469697220 */ /* 0x080fe20000410000 */
[-C--:B------:R-:W-:Y:S01]  /*ae70*/  FMUL.FTZ R108, R108, R20.reuse ;  /* 0x000000146c6c7220 */ /* 0x080fe20000410000 */
[----:B------:R-:W-:Y:S01]  /*ae80*/  FADD.FTZ R36, R148, R67 ;  /* 0x0000004394247221 */ /* 0x000fe20000010000 */
[-C--:B------:R-:W-:Y:S01]  /*ae90*/  FMUL.FTZ R109, R109, R20.reuse ;  /* 0x000000146d6d7220 */ /* 0x080fe20000410000 */
[-C--:B------:R-:W-:Y:S01]  /*aea0*/  FMUL.FTZ R112, R112, R20.reuse ;  /* 0x0000001470707220 */ /* 0x080fe20000410000 */
[-C--:B------:R-:W-:Y:S01]  /*aeb0*/  FMUL.FTZ R113, R113, R20.reuse ;  /* 0x0000001471717220 */ /* 0x080fe20000410000 */
[----:B------:R-:W-:Y:S01]  /*aec0*/  FADD.FTZ R67, R27, R36 ;  /* 0x000000241b437221 */ /* 0x000fe20000010000 */
[----:B------:R-:W1:Y:S01]  /*aed0*/  MUFU.EX2 R46, R46 ;  /* 0x0000002e002e7308 */ /* 0x000e620000000800 */
[-C--:B------:R-:W-:Y:S01]  /*aee0*/  FMUL.FTZ R116, R116, R20.reuse ;  /* 0x0000001474747220 */ /* 0x080fe20000410000 */
[-C--:B------:R-:W-:Y:S01]  /*aef0*/  FMUL.FTZ R117, R117, R20.reuse ;  /* 0x0000001475757220 */ /* 0x080fe20000410000 */
[C---:B------:R-:W-:Y:S01]  /*af00*/  FADD.FTZ R36, R28.reuse, R67 ;  /* 0x000000431c247221 */ /* 0x040fe20000010000 */
[----:B------:R-:W-:Y:S01]  /*af10*/  F2FP.BF16.F32.PACK_AB R28, R28, R27 ;  /* 0x0000001b1c1c723e */ /* 0x000fe200000010ff */
[-C--:B------:R-:W-:Y:S01]  /*af20*/  FMUL.FTZ R120, R120, R20.reuse ;  /* 0x0000001478787220 */ /* 0x080fe20000410000 */
[----:B------:R-:W-:Y:S01]  /*af30*/  FMUL.FTZ R121, R121, R20 ;  /* 0x0000001479797220 */ /* 0x000fe20000410000 */
[----:B------:R-:W-:Y:S01]  /*af40*/  FADD.FTZ R67, R31, R36 ;  /* 0x000000241f437221 */ /* 0x000fe20000010000 */
[----:B------:R-:W-:Y:S01]  /*af50*/  FADD.FTZ R36, R26, R81 ;  /* 0x000000511a247221 */ /* 0x000fe20000010000 */
[C---:B------:R-:W-:Y:S01]  /*af60*/  F2FP.BF16.F32.PACK_AB R31, R77.reuse, R26 ;  /* 0x0000001a4d1f723e */ /* 0x040fe200000010ff */
[----:B------:R-:W2:Y:S01]  /*af70*/  MUFU.EX2 R71, R71 ;  /* 0x0000004700477308 */ /* 0x000ea20000000800 */
[----:B------:R-:W-:Y:S01]  /*af80*/  FADD.FTZ R38, R142, R67 ;  /* 0x000000438e267221 */ /* 0x000fe20000010000 */
[----:B------:R-:W-:Y:S01]  /*af90*/  FADD.FTZ R50, R77, R36 ;  /* 0x000000244d327221 */ /* 0x000fe20000010000 */
[----:B------:R-:W-:Y:S01]  /*afa0*/  F2FP.BF16.F32.PACK_AB R36, R140, R23 ;  /* 0x000000178c24723e */ /* 0x000fe200000010ff */
[-C--:B------:R-:W-:Y:S01]  /*afb0*/  FMUL.FTZ R124, R124, R20.reuse ;  /* 0x000000147c7c7220 */ /* 0x080fe20000410000 */
[----:B------:R-:W-:Y:S01]  /*afc0*/  FADD.FTZ R39, R33, R38 ;  /* 0x0000002621277221 */ /* 0x000fe20000010000 */
[----:B------:R-:W-:Y:S01]  /*afd0*/  FADD.FTZ R23, R145, R50 ;  /* 0x0000003291177221 */ /* 0x000fe20000010000 */
[----:B------:R-:W-:Y:S01]  /*afe0*/  F2FP.BF16.F32.PACK_AB R38, R148, R25 ;  /* 0x000000199426723e */ /* 0x000fe200000010ff */
[----:B------:R-:W3:Y:S01]  /*aff0*/  MUFU.EX2 R63, R63 ;  /* 0x0000003f003f7308 */ /* 0x000ee20000000800 */
[----:B------:R-:W-:Y:S01]  /*b000*/  FADD.FTZ R50, R144, R39 ;  /* 0x0000002790327221 */ /* 0x000fe20000010000 */
[----:B------:R-:W-:Y:S01]  /*b010*/  FADD.FTZ R24, R138, R23 ;  /* 0x000000178a187221 */ /* 0x000fe20000010000 */
[----:B------:R-:W-:Y:S01]  /*b020*/  F2FP.BF16.F32.PACK_AB R39, R152, R59 ;  /* 0x0000003b9827723e */ /* 0x000fe200000010ff */
[----:B------:R-:W-:Y:S01]  /*b030*/  FMUL.FTZ R125, R125, R20 ;  /* 0x000000147d7d7220 */ /* 0x000fe20000410000 */
[----:B------:R-:W-:Y:S01]  /*b040*/  FADD.FTZ R23, R35, R50 ;  /* 0x0000003223177221 */ /* 0x000fe20000010000 */
[----:B------:R-:W-:Y:S01]  /*b050*/  FADD.FTZ R25, R147, R24 ;  /* 0x0000001893197221 */ /* 0x000fe20000010000 */
[----:B0-----:R-:W-:Y:S01]  /*b060*/  F2FP.BF16.F32.PACK_AB R59, R7, R44 ;  /* 0x0000002c073b723e */ /* 0x001fe200000010ff */
[----:B------:R-:W0:Y:S01]  /*b070*/  MUFU.EX2 R74, R74 ;  /* 0x0000004a004a7308 */ /* 0x000e220000000800 */
[----:B------:R-:W-:Y:S01]  /*b080*/  FADD.FTZ R24, R146, R23 ;  /* 0x0000001792187221 */ /* 0x000fe20000010000 */
[----:B------:R-:W-:Y:S01]  /*b090*/  FADD.FTZ R50, R34, R25 ;  /* 0x0000001922327221 */ /* 0x000fe20000010000 */
[----:B------:R-:W-:Y:S01]  /*b0a0*/  STSM.16.M88.4 [R10+0x21800], R36 ;  /* 0x021800240a007844 */ /* 0x000fe20000000200 */
[----:B------:R-:W-:Y:S01]  /*b0b0*/  F2FP.BF16.F32.PACK_AB R144, R144, R33 ;  /* 0x000000219090723e */ /* 0x000fe200000010ff */
[----:B------:R-:W-:Y:S01]  /*b0c0*/  FADD.FTZ R23, R41, R24 ;  /* 0x0000001829177221 */ /* 0x000fe20000010000 */
[----:B------:R-:W-:Y:S01]  /*b0d0*/  FADD.FTZ R25, R49, R50 ;  /* 0x0000003231197221 */ /* 0x000fe20000010000 */
[----:B------:R4:W-:Y:S01]  /*b0e0*/  STSM.16.M88.4 [R9], R28 ;  /* 0x0000001c09007844 */ /* 0x0009e20000000200 */
[----:B------:R-:W-:Y:S01]  /*b0f0*/  MUFU.EX2 R75, R75 ;  /* 0x0000004b004b7308 */ /* 0x000fe20000000800 */
[----:B------:R-:W-:Y:S01]  /*b100*/  FADD.FTZ R24, R48, R23 ;  /* 0x0000001730187221 */ /* 0x000fe20000010000 */
[----:B------:R-:W-:Y:S01]  /*b110*/  FADD.FTZ R26, R42, R25 ;  /* 0x000000192a1a7221 */ /* 0x000fe20000010000 */
[----:B------:R-:W-:Y:S01]  /*b120*/  F2FP.BF16.F32.PACK_AB R145, R138, R145 ;  /* 0x000000918a91723e */ /* 0x000fe200000010ff */
[-C--:B------:R-:W-:Y:S01]  /*b130*/  FMUL.FTZ R128, R128, R20.reuse ;  /* 0x0000001480807220 */ /* 0x080fe20000410000 */
[----:B------:R-:W-:Y:S01]  /*b140*/  FADD.FTZ R23, R43, R24 ;  /* 0x000000182b177221 */ /* 0x000fe20000010000 */
[----:B------:R-:W-:Y:S01]  /*b150*/  FADD.FTZ R25, R51, R26 ;  /* 0x0000001a33197221 */ /* 0x000fe20000010000 */
[----:B------:R-:W-:Y:S01]  /*b160*/  F2FP.BF16.F32.PACK_AB R146, R146, R35 ;  /* 0x000000239292723e */ /* 0x000fe200000010ff */
[----:B------:R-:W4:Y:S01]  /*b170*/  MUFU.EX2 R72, R72 ;  /* 0x0000004800487308 */ /* 0x000f220000000800 */
[----:B------:R-:W-:Y:S01]  /*b180*/  FADD.FTZ R24, R150, R23 ;  /* 0x0000001796187221 */ /* 0x000fe20000010000 */
[----:B------:R-:W-:Y:S01]  /*b190*/  FADD.FTZ R26, R40, R25 ;  /* 0x00000019281a7221 */ /* 0x000fe20000010000 */
[----:B------:R-:W-:Y:S01]  /*b1a0*/  F2FP.BF16.F32.PACK_AB R147, R34, R147 ;  /* 0x000000932293723e */ /* 0x000fe200000010ff */
[-C--:B------:R-:W-:Y:S01]  /*b1b0*/  FMUL.FTZ R129, R129, R20.reuse ;  /* 0x0000001481817220 */ /* 0x080fe20000410000 */
[----:B------:R-:W-:Y:S01]  /*b1c0*/  FADD.FTZ R23, R45, R24 ;  /* 0x000000182d177221 */ /* 0x000fe20000010000 */
[----:B------:R-:W-:Y:S01]  /*b1d0*/  FADD.FTZ R25, R57, R26 ;  /* 0x0000001a39197221 */ /* 0x000fe20000010000 */
[----:B------:R-:W-:Y:S01]  /*b1e0*/  F2FP.BF16.F32.PACK_AB R57, R32, R57 ;  /* 0x000000392039723e */ /* 0x000fe200000010ff */
[----:B------:R-:W-:Y:S01]  /*b1f0*/  MUFU.EX2 R78, R78 ;  /* 0x0000004e004e7308 */ /* 0x000fe20000000800 */
[----:B------:R-:W-:Y:S01]  /*b200*/  FADD.FTZ R24, R56, R23 ;  /* 0x0000001738187221 */ /* 0x000fe20000010000 */
[----:B------:R-:W-:Y:S01]  /*b210*/  FADD.FTZ R25, R32, R25 ;  /* 0x0000001920197221 */ /* 0x000fe20000010000 */
[----:B------:R-:W-:Y:S01]  /*b220*/  F2FP.BF16.F32.PACK_AB R48, R48, R41 ;  /* 0x000000293030723e */ /* 0x000fe200000010ff */
[----:B------:R0:W-:Y:S01]  /*b230*/  STSM.16.M88.4 [R8], R144 ;  /* 0x0000009008007844 */ /* 0x0001e20000000200 */
[----:B------:R-:W-:Y:S01]  /*b240*/  FADD.FTZ R23, R47, R24 ;  /* 0x000000182f177221 */ /* 0x000fe20000010000 */
[----:B------:R-:W-:Y:S01]  /*b250*/  FADD.FTZ R24, R44, R25 ;  /* 0x000000192c187221 */ /* 0x000fe20000010000 */
[----:B------:R-:W-:Y:S01]  /*b260*/  F2FP.BF16.F32.PACK_AB R49, R42, R49 ;  /* 0x000000312a31723e */ /* 0x000fe200000010ff */
[----:B------:R-:W5:Y:S01]  /*b270*/  MUFU.EX2 R65, R65 ;  /* 0x0000004100417308 */ /* 0x000f620000000800 */
        /* <DEDUP_REMOVED lines=13> */
[----:B-1----:R-:W-:Y:S01]  /*b350*/  FADD.FTZ R24, R46, R23 ;  /* 0x000000172e187221 */ /* 0x002fe20000010000 */
[C---:B--2---:R-:W-:Y:S01]  /*b360*/  F2FP.BF16.F32.PACK_AB R27, R71.reuse, R46 ;  /* 0x0000002e471b723e */ /* 0x044fe200000010ff */
[----:B------:R-:W1:Y:S01]  /*b370*/  MUFU.EX2 R76, R76 ;  /* 0x0000004c004c7308 */ /* 0x000e620000000800 */
[----:B------:R-:W-:Y:S01]  /*b380*/  FADD.FTZ R26, R68, R25 ;  /* 0x00000019441a7221 */ /* 0x000fe20000010000 */
[----:B------:R-:W-:Y:S01]  /*b390*/  FADD.FTZ R7, R71, R24 ;  /* 0x0000001847077221 */ /* 0x000fe20000010000 */
[----:B------:R-:W-:Y:S01]  /*b3a0*/  F2FP.BF16.F32.PACK_AB R25, R61, R6 ;  /* 0x000000063d19723e */ /* 0x000fe200000010ff */
[----:B------:R2:W-:Y:S01]  /*b3b0*/  STSM.16.M88.4 [R10+0x27800], R56 ;  /* 0x027800380a007844 */ /* 0x0005e20000000200 */
[----:B---3--:R-:W-:Y:S01]  /*b3c0*/  FADD.FTZ R23, R63, R26 ;  /* 0x0000001a3f177221 */ /* 0x008fe20000010000 */
[----:B0-----:R-:W-:Y:S01]  /*b3d0*/  FADD.FTZ R26, R74, R7 ;  /* 0x000000074a1a7221 */ /* 0x001fe20000010000 */
[----:B------:R-:W-:Y:S01]  /*b3e0*/  F2FP.BF16.F32.PACK_AB R24, R64, R53 ;  /* 0x000000354018723e */ /* 0x000fe200000010ff */
[----:B------:R-:W0:Y:S01]  /*b3f0*/  MUFU.EX2 R82, R82 ;  /* 0x0000005200527308 */ /* 0x000e220000000800 */
[----:B----4-:R-:W-:Y:S01]  /*b400*/  FADD.FTZ R28, R72, R23 ;  /* 0x00000017481c7221 */ /* 0x010fe20000010000 */
[----:B------:R-:W-:Y:S01]  /*b410*/  FADD.FTZ R7, R75, R26 ;  /* 0x0000001a4b077221 */ /* 0x000fe20000010000 */
[----:B------:R-:W-:Y:S01]  /*b420*/  F2FP.BF16.F32.PACK_AB R26, R68, R55 ;  /* 0x00000037441a723e */ /* 0x000fe200000010ff */
[----:B------:R-:W-:Y:S01]  /*b430*/  FMUL.FTZ R133, R133, R20 ;  /* 0x0000001485857220 */ /* 0x000fe20000410000 */
[----:B-----5:R-:W-:Y:S01]  /*b440*/  FADD.FTZ R23, R65, R28 ;  /* 0x0000001c41177221 */ /* 0x020fe20000010000 */
[----:B------:R-:W-:Y:S01]  /*b450*/  FADD.FTZ R7, R78, R7 ;  /* 0x000000074e077221 */ /* 0x000fe20000010000 */
[----:B------:R-:W-:Y:S01]  /*b460*/  F2FP.BF16.F32.PACK_AB R28, R72, R63 ;  /* 0x0000003f481c723e */ /* 0x000fe200000010ff */
[----:B------:R-:W3:Y:S01]  /*b470*/  MUFU.EX2 R69, R69 ;  /* 0x0000004500457308 */ /* 0x000ee20000000800 */
[C---:B-1----:R-:W-:Y:S01]  /*b480*/  FADD.FTZ R6, R76.reuse, R23 ;  /* 0x000000174c067221 */ /* 0x042fe20000010000 */
[----:B------:R-:W-:Y:S01]  /*b490*/  FADD.FTZ R7, R79, R7 ;  /* 0x000000074f077221 */ /* 0x000fe20000010000 */
[----:B------:R-:W-:Y:S01]  /*b4a0*/  F2FP.BF16.F32.PACK_AB R29, R75, R74 ;  /* 0x0000004a4b1d723e */ /* 0x000fe200000010ff */
[----:B------:R2:W-:Y:S01]  /*b4b0*/  STSM.16.M88.4 [R4], R24 ;  /* 0x0000001804007844 */ /* 0x0005e20000000200 */
[----:B------:R-:W-:Y:S01]  /*b4c0*/  F2FP.BF16.F32.PACK_AB R30, R76, R65 ;  /* 0x000000414c1e723e */ /* 0x000fe200000010ff */
[-C--:B------:R-:W-:Y:S01]  /*b4d0*/  FMUL.FTZ R90, R90, R21.reuse ;  /* 0x000000155a5a7220 */ /* 0x080fe20000410000 */
[----:B------:R-:W-:Y:S01]  /*b4e0*/  F2FP.BF16.F32.PACK_AB R31, R79, R78 ;  /* 0x0000004e4f1f723e */ /* 0x000fe200000010ff */
[----:B------:R-:W1:Y:S01]  /*b4f0*/  MUFU.EX2 R81, R83 ;  /* 0x0000005300517308 */ /* 0x000e620000000800 */
[----:B0-----:R-:W-:Y:S01]  /*b500*/  FADD.FTZ R7, R82, R7 ;  /* 0x0000000752077221 */ /* 0x001fe20000010000 */
[-C--:B------:R-:W-:Y:S01]  /*b510*/  FMUL.FTZ R91, R91, R21.reuse ;  /* 0x000000155b5b7220 */ /* 0x080fe20000410000 */
[-C--:B------:R-:W-:Y:S01]  /*b520*/  FMUL.FTZ R94, R94, R21.reuse ;  /* 0x000000155e5e7220 */ /* 0x080fe20000410000 */
[----:B------:R2:W-:Y:S01]  /*b530*/  STSM.16.M88.4 [R8+0x6000], R28 ;  /* 0x0060001c08007844 */ /* 0x0005e20000000200 */
[-C--:B------:R-:W-:Y:S01]  /*b540*/  FMUL.FTZ R95, R95, R21.reuse ;  /* 0x000000155f5f7220 */ /* 0x080fe20000410000 */
[-C--:B------:R-:W-:Y:S01]  /*b550*/  FMUL.FTZ R98, R98, R21.reuse ;  /* 0x0000001562627220 */ /* 0x080fe20000410000 */
[-C--:B------:R-:W-:Y:S01]  /*b560*/  FMUL.FTZ R99, R99, R21.reuse ;  /* 0x0000001563637220 */ /* 0x080fe20000410000 */
[----:B------:R-:W0:Y:S01]  /*b570*/  MUFU.EX2 R80, R80 ;  /* 0x0000005000507308 */ /* 0x000e220000000800 */
[----:B---3--:R-:W-:Y:S01]  /*b580*/  FADD.FTZ R23, R69, R6 ;  /* 0x0000000645177221 */ /* 0x008fe20000010000 */
[-C--:B------:R-:W-:Y:S01]  /*b590*/  FMUL.FTZ R102, R102, R21.reuse ;  /* 0x0000001566667220 */ /* 0x080fe20000410000 */
[-C--:B------:R-:W-:Y:S01]  /*b5a0*/  FMUL.FTZ R103, R103, R21.reuse ;  /* 0x0000001567677220 */ /* 0x080fe20000410000 */
[-C--:B------:R-:W-:Y:S01]  /*b5b0*/  FMUL.FTZ R106, R106, R21.reuse ;  /* 0x000000156a6a7220 */ /* 0x080fe20000410000 */
[-C--:B------:R-:W-:Y:S01]  /*b5c0*/  FMUL.FTZ R107, R107, R21.reuse ;  /* 0x000000156b6b7220 */ /* 0x080fe20000410000 */
[-C--:B------:R-:W-:Y:S01]  /*b5d0*/  FMUL.FTZ R110, R110, R21.reuse ;  /* 0x000000156e6e7220 */ /* 0x080fe20000410000 */
[-C--:B------:R-:W-:Y:S01]  /*b5e0*/  FMUL.FTZ R111, R111, R21.reuse ;  /* 0x000000156f6f7220 */ /* 0x080fe20000410000 */
[----:B------:R-:W-:Y:S01]  /*b5f0*/  MUFU.EX2 R73, R73 ;  /* 0x0000004900497308 */ /* 0x000fe20000000800 */
[C---:B-1----:R-:W-:Y:S01]  /*b600*/  FADD.FTZ R7, R81.reuse, R7 ;  /* 0x0000000751077221 */ /* 0x042fe20000010000 */
[----:B------:R-:W-:Y:S01]  /*b610*/  F2FP.BF16.F32.PACK_AB R81, R81, R82 ;  /* 0x000000525151723e */ /* 0x000fe200000010ff */
[-C--:B------:R-:W-:Y:S01]  /*b620*/  FMUL.FTZ R114, R114, R21.reuse ;  /* 0x0000001572727220 */ /* 0x080fe20000410000 */
[-C--:B------:R-:W-:Y:S01]  /*b630*/  FMUL.FTZ R115, R115, R21.reuse ;  /* 0x0000001573737220 */ /* 0x080fe20000410000 */
[-C--:B------:R-:W-:Y:S01]  /*b640*/  FMUL.FTZ R118, R118, R21.reuse ;  /* 0x0000001576767220 */ /* 0x080fe20000410000 */
[-C--:B------:R-:W-:Y:S01]  /*b650*/  FMUL.FTZ R119, R119, R21.reuse ;  /* 0x0000001577777220 */ /* 0x080fe20000410000 */
[----:B------:R-:W-:Y:S01]  /*b660*/  FMUL.FTZ R122, R122, R21 ;  /* 0x000000157a7a7220 */ /* 0x000fe20000410000 */
        /* <DEDUP_REMOVED lines=9> */
[-C--:B------:R-:W-:Y:S01]  /*b700*/  FMUL.FTZ R134, R134, R21.reuse ;  /* 0x0000001586867220 */ /* 0x080fe20000410000 */
[----:B------:R-:W-:Y:S01]  /*b710*/  FMUL.FTZ R135, R135, R21 ;  /* 0x0000001587877220 */ /* 0x000fe20000410000 */
[----:B------:R-:W-:-:S02]  /*b720*/  IMAD.MOV.U32 R21, RZ, RZ, R136 ;  /* 0x000000ffff157224 */ /* 0x000fc400078e0088 */
[----:B------:R-:W-:-:S03]  /*b730*/  IMAD.MOV.U32 R20, RZ, RZ, R13 ;  /* 0x000000ffff147224 */ /* 0x000fc600078e000d */
[----:B------:R-:W3:Y:S01]  /*b740*/  MUFU.EX2 R33, R86 ;  /* 0x0000005600217308 */ /* 0x000ee20000000800 */
[----:B-1----:R-:W-:Y:S01]  /*b750*/  F2FP.BF16.F32.PACK_AB R82, R84, R73 ;  /* 0x000000495452723e */ /* 0x002fe200000010ff */
[----:B------:R-:W-:Y:S01]  /*b760*/  FADD.FTZ R73, R73, R6 ;  /* 0x0000000649497221 */ /* 0x000fe20000010000 */
[----:B0-----:R-:W-:-:S03]  /*b770*/  FADD.FTZ R6, R32, R7 ;  /* 0x0000000720067221 */ /* 0x001fc60000010000 */
[----:B------:R-:W-:Y:S01]  /*b780*/  FADD.FTZ R7, R84, R73 ;  /* 0x0000004954077221 */ /* 0x000fe20000010000 */
[C---:B---3--:R-:W-:Y:S01]  /*b790*/  F2FP.BF16.F32.PACK_AB R83, R33.reuse, R32 ;  /* 0x000000202153723e */ /* 0x048fe200000010ff */
[----:B------:R-:W-:-:S04]  /*b7a0*/  FADD.FTZ R6, R33, R6 ;  /* 0x0000000621067221 */ /* 0x000fc80000010000 */
        /* <DEDUP_REMOVED lines=9> */
.L_x_10241:
[----:B------:R-:W-:-:S13]  /*b840*/  R2UR UR6, R19 ;  /* 0x00000000130672ca */ /* 0x000fda00000e0000 */
[----:B------:R-:W-:-:S13]  /*b850*/  ISETP.GE.AND P2, PT, R12, UR6, PT ;  /* 0x000000060c007c0c */ /* 0x000fda000bf46270 */
[----:B------:R-:W-:Y:S05]  /*b860*/  @!P2 BRA `(.L_x_10251) ;  /* 0x000000380078a947 */ /* 0x000fea0003800000 */
[----:B------:R-:W-:Y:S01]  /*b870*/  ULOP3.LUT UR39, UR60, 0x10000, URZ, 0xfc, !UPT ;  /* 0x000100003c277892 */ /* 0x000fe2000f8efc3f */
[----:B------:R-:W-:Y:S01]  /*b880*/  VIADD R137, R22, 0x9 ;  /* 0x0000000916897836 */ /* 0x000fe20000000000 */
[----:B------:R-:W-:Y:S01]  /*b890*/  UMOV UR7, UR4 ;  /* 0x0000000400077c82 */ /* 0x000fe20008000000 */
[----:B------:R-:W-:Y:S01]  /*b8a0*/  ISETP.GE.U32.AND P2, PT, R2, 0x180, PT ;  /* 0x000001800200780c */ /* 0x000fe20003f46070 */
[----:B------:R-:W-:Y:S01]  /*b8b0*/  UIADD3 UR4, UR39, 0x2, URZ ;  /* 0x0000000227047890 */ /* 0x000fe2000fffe03f */
[----:B------:R-:W-:Y:S01]  /*b8c0*/  VIADD R138, R22, 0x8 ;  /* 0x00000008168a7836 */ /* 0x000fe20000000000 */
[----:B------:R-:W-:Y:S01]  /*b8d0*/  UMOV UR30, UR5 ;  /* 0x00000005001e7c82 */ /* 0x000fe20008000000 */
[----:B------:R-:W-:Y:S01]  /*b8e0*/  UMOV UR5, 0x40000040 ;  /* 0x4000004000057882 */ /* 0x000fe20000000000 */
[----:B------:R-:W-:Y:S01]  /*b8f0*/  IMAD.MOV.U32 R21, RZ, RZ, R136 ;  /* 0x000000ffff157224 */ /* 0x000fe200078e0088 */
[----:B------:R-:W-:Y:S01]  /*b900*/  SEL R137, R137, 0x9, !P2 ;  /* 0x0000000989897807 */ /* 0x000fe20005000000 */
[----:B------:R-:W-:Y:S01]  /*b910*/  IMAD.MOV.U32 R20, RZ, RZ, R13 ;  /* 0x000000ffff147224 */ /* 0x000fe200078e000d */
[----:B------:R-:W-:Y:S01]  /*b920*/  ULDC UR61, c[0x0][0x9e4] ;  /* 0x00027900003d7ab9 */ /* 0x000fe20000000800 */
[----:B------:R-:W-:Y:S01]  /*b930*/  IMAD.U32 R22, RZ, RZ, UR4 ;  /* 0x00000004ff167e24 */ /* 0x000fe2000f8e00ff */
[----:B------:R-:W-:Y:S01]  /*b940*/  ULDC UR6, c[0x0][0x9d8] ;  /* 0x0002760000067ab9 */ /* 0x000fe20000000800 */
[----:B------:R-:W-:Y:S01]  /*b950*/  IMAD.U32 R23, RZ, RZ, UR5 ;  /* 0x00000005ff177e24 */ /* 0x000fe2000f8e00ff */
[----:B------:R-:W-:-:S02]  /*b960*/  UIADD3 UR56, UR39, 0x4, URZ ;  /* 0x0000000427387890 */ /* 0x000fc4000fffe03f */
[----:B------:R-:W-:Y:S02]  /*b970*/  UIADD3 UR28, UR39, 0x6, URZ ;  /* 0x00000006271c7890 */ /* 0x000fe4000fffe03f */
[----:B------:R-:W-:Y:S02]  /*b980*/  UIADD3 UR32, UR39, 0x600, URZ ;  /* 0x0000060027207890 */ /* 0x000fe4000fffe03f */
[----:B------:R-:W-:Y:S02]  /*b990*/  UIADD3 UR40, UR39, 0x602, URZ ;  /* 0x0000060227287890 */ /* 0x000fe4000fffe03f */
[----:B------:R-:W-:Y:S02]  /*b9a0*/  UIADD3 UR44, UR39, 0x604, URZ ;  /* 0x00000604272c7890 */ /* 0x000fe4000fffe03f */
[----:B------:R-:W-:Y:S01]  /*b9b0*/  UIADD3 UR48, UR39, 0x606, URZ ;  /* 0x0000060627307890 */ /* 0x000fe2000fffe03f */
[----:B------:R-:W-:Y:S01]  /*b9c0*/  UMOV UR57, 0x40000040 ;  /* 0x4000004000397882 */ /* 0x000fe20000000000 */
[----:B------:R-:W-:Y:S01]  /*b9d0*/  UMOV UR29, 0x40000040 ;  /* 0x40000040001d7882 */ /* 0x000fe20000000000 */
[----:B------:R-:W-:Y:S01]  /*b9e0*/  UMOV UR33, 0x40000040 ;  /* 0x4000004000217882 */ /* 0x000fe20000000000 */
[----:B------:R-:W-:Y:S01]  /*b9f0*/  UMOV UR41, 0x40000040 ;  /* 0x4000004000297882 */ /* 0x000fe20000000000 */
[----:B------:R-:W-:Y:S01]  /*ba00*/  UMOV UR45, 0x40000040 ;  /* 0x40000040002d7882 */ /* 0x000fe20000000000 */
[----:B------:R-:W-:-:S06]  /*ba10*/  UMOV UR49, 0x40000040 ;  /* 0x4000004000317882 */ /* 0x000fcc0000000000 */
.L_x_10268:
[----:B------:R-:W-:Y:S01]  /*ba20*/  UIADD3 UR4, UR7, 0x1, URZ ;  /* 0x0000000107047890 */ /* 0x000fe2000fffe03f */
[----:B------:R-:W-:-:S03]  /*ba30*/  ISETP.NE.AND P3, PT, RZ, UR38, PT ;  /* 0x00000026ff007c0c */ /* 0x000fc6000bf65270 */
[----:B------:R-:W-:-:S04]  /*ba40*/  UISETP.NE.AND UP1, UPT, UR4, 0x2, UPT ;  /* 0x000000020400788c */ /* 0x000fc8000bf25270 */
[----:B------:R-:W-:Y:S02]  /*ba50*/  USEL UR5, URZ, 0x1, UP1 ;  /* 0x000000013f057887 */ /* 0x000fe40008800000 */
[----:B------:R-:W-:Y:S02]  /*ba60*/  USEL UR4, UR4, URZ, UP1 ;  /* 0x0000003f04047287 */ /* 0x000fe40008800000 */
[----:B------:R-:W-:Y:S02]  /*ba70*/  ULOP3.LUT UR5, UR30, UR5, URZ, 0x3c, !UPT ;  /* 0x000000051e057292 */ /* 0x000fe4000f8e3c3f */
[----:B----4-:R-:W-:Y:S10]  /*ba80*/  @P3 BRA `(.L_x_10252) ;  /* 0x00000000002c3947 */ /* 0x010ff40003800000 */
[----:B------:R-:W-:Y:S05]  /*ba90*/  @!P0 BRA `(.L_x_10253) ;  /* 0x0000000000048947 */ /* 0x000fea0003800000 */
[----:B------:R-:W-:Y:S01]  /*baa0*/  BPT.TRAP 0x1 ;  /* 0x000000040000795c */ /* 0x000fe20000300000 */
.L_x_10253:
[----:B------:R-:W-:Y:S01]  /*bab0*/  ULEA UR10, UR4, UR36, 0x3 ;  /* 0x00000024040a7291 */ /* 0x000fe2000f8e183f */
[----:B------:R-:W-:-:S05]  /*bac0*/  IMAD.U32 R13, RZ, RZ, UR5 ;  /* 0x00000005ff0d7e24 */ /* 0x000fca000f8e00ff */
[----:B------:R-:W-:-:S04]  /*bad0*/  SHF.L.U32 R13, R13, 0x1f, RZ ;  /* 0x0000001f0d0d7819 */ /* 0x000fc800000006ff */
[----:B------:R3:W4:Y:S01]  /*bae0*/  SYNCS.PHASECHK.TRANS64.TRYWAIT P2, [UR10+0x2d830], R13 ;  /* 0x02d8300dff0075a7 */ /* 0x000722000804014a */
[----:B------:R-:W-:Y:S05]  /*baf0*/  @!P0 BRA `(.L_x_10254) ;  /* 0x0000000000048947 */ /* 0x000fea0003800000 */
[----:B------:R-:W-:Y:S01]  /*bb00*/  BPT.TRAP 0x1 ;  /* 0x000000040000795c */ /* 0x000fe20000300000 */
.L_x_10254:
[----:B----4-:R-:W-:Y:S05]  /*bb10*/  @P2 BRA `(.L_x_10252) ;  /* 0x0000000000082947 */ /* 0x010fea0003800000 */
[----:B------:R-:W4:Y:S02]  /*bb20*/  SYNCS.PHASECHK.TRANS64.TRYWAIT P2, [UR10+0x2d830], R13 ;  /* 0x02d8300dff0075a7 */ /* 0x000f24000804014a */
[----:B----4-:R-:W-:Y:S05]  /*bb30*/  @!P2 BRA `(.L_x_10255) ;  /* 0x0000009c0088a947 */ /* 0x010fea0003800000 */
.L_x_10252:
[----:B------:R4:W-:Y:S01]  /*bb40*/  BAR.SYNC.DEFER_BLOCKING R138, 0x100 ;  /* 0x0004008a0000751d */ /* 0x0009e20000010000 */
[----:B------:R-:W-:Y:S01]  /*bb50*/  R2UR UR52, R14 ;  /* 0x000000000e3472ca */ /* 0x000fe200000e0000 */
[----:B------:R-:W-:Y:S01]  /*bb60*/  UIMAD UR26, UR4, 0x600, UR37 ;  /* 0x00000600041a78a4 */ /* 0x000fe2000f8e0225 */
[----:B------:R-:W-:-:S03]  /*bb70*/  R2UR UR53, R15 ;  /* 0x000000000f3572ca */ /* 0x000fc600000e0000 */
[----:B------:R-:W-:Y:S01]  /*bb80*/  UMOV UR55, 0x80000020 ;  /* 0x8000002000377882 */ /* 0x000fe20000000000 */
[----:B------:R-:W-:Y:S02]  /*bb90*/  UIADD3 UR10, UR26, 0x2, URZ ;  /* 0x000000021a0a7890 */ /* 0x000fe4000fffe03f */
[----:B------:R-:W-:Y:S01]  /*bba0*/  UMOV UR54, UR26 ;  /* 0x0000001a00367c82 */ /* 0x000fe20008000000 */
        /* <DEDUP_REMOVED lines=9> */
[----:B012---:R-:W-:-:S06]  /*bc40*/  WARPGROUP.ARRIVE ;  /* 0x00000000000079c5 */ /* 0x007fcc0000000000 */
        /* <DEDUP_REMOVED lines=17> */
[----:B----4-:R-:W-:Y:S05]  /*bd60*/  @P3 BRA `(.L_x_10256) ;  /* 0x00000000002c3947 */ /* 0x010fea0003800000 */
[----:B------:R-:W-:Y:S05]  /*bd70*/  @!P0 BRA `(.L_x_10257) ;  /* 0x0000000000048947 */ /* 0x000fea0003800000 */
[----:B------:R-:W-:Y:S01]  /*bd80*/  BPT.TRAP 0x1 ;  /* 0x000000040000795c */ /* 0x000fe20000300000 */
.L_x_10257:
[----:B------:R-:W-:Y:S01]  /*bd90*/  ULEA UR10, UR7, UR36, 0x3 ;  /* 0x00000024070a7291 */ /* 0x000fe2000f8e183f */
[----:B---3--:R-:W-:-:S05]  /*bda0*/  IMAD.U32 R13, RZ, RZ, UR30 ;  /* 0x0000001eff0d7e24 */ /* 0x008fca000f8e00ff */
[----:B------:R-:W-:-:S04]  /*bdb0*/  SHF.L.U32 R13, R13, 0x1f, RZ ;  /* 0x0000001f0d0d7819 */ /* 0x000fc800000006ff */
[----:B------:R0:W1:Y:S01]  /*bdc0*/  SYNCS.PHASECHK.TRANS64.TRYWAIT P2, [UR10+0x2d850], R13 ;  /* 0x02d8500dff0075a7 */ /* 0x000062000804014a */
[----:B------:R-:W-:Y:S05]  /*bdd0*/  @!P0 BRA `(.L_x_10258) ;  /* 0x0000000000048947 */ /* 0x000fea0003800000 */
[----:B------:R-:W-:Y:S01]  /*bde0*/  BPT.TRAP 0x1 ;  /* 0x000000040000795c */ /* 0x000fe20000300000 */
.L_x_10258:
[----:B-1----:R-:W-:Y:S05]  /*bdf0*/  @P2 BRA `(.L_x_10256) ;  /* 0x0000000000082947 */ /* 0x002fea0003800000 */
[----:B------:R-:W1:Y:S02]  /*be00*/  SYNCS.PHASECHK.TRANS64.TRYWAIT P2, [UR10+0x2d850], R13 ;  /* 0x02d8500dff0075a7 */ /* 0x000e64000804014a */
[----:B-1----:R-:W-:Y:S05]  /*be10*/  @!P2 BRA `(.L_x_10259) ;  /* 0x0000009800e8a947 */ /* 0x002fea0003800000 */
.L_x_10256:
[----:B------:R-:W-:Y:S01]  /*be20*/  UIADD3 UR10, UR36, 0x400, URZ ;  /* 0x00000400240a7890 */ /* 0x000fe2000fffe03f */
[----:B------:R-:W-:Y:S01]  /*be30*/  WARPGROUP.ARRIVE ;  /* 0x00000000000079c5 */ /* 0x000fe20000000000 */
[----:B------:R-:W-:Y:S01]  /*be40*/  UMOV UR52, UR39 ;  /* 0x0000002700347c82 */ /* 0x000fe20008000000 */
[----:B------:R-:W-:Y:S01]  /*be50*/  UMOV UR53, 0x40000040 ;  /* 0x4000004000357882 */ /* 0x000fe20000000000 */
[----:B------:R-:W-:Y:S01]  /*be60*/  USHF.R.U32.HI UR10, URZ, 0x4, UR10 ;  /* 0x000000043f0a7899 */ /* 0x000fe2000801160a */
[----:B------:R-:W-:Y:S01]  /*be70*/  FMUL.FTZ R139, R57, UR6 ;  /* 0x00000006398b7c20 */ /* 0x000fe20008410000 */
[----:B------:R-:W-:Y:S01]  /*be80*/  UMOV UR55, 0x80000020 ;  /* 0x8000002000377882 */ /* 0x000fe20000000000 */
[----:B------:R-:W-:Y:S01]  /*be90*/  UMOV UR59, 0x80000020 ;  /* 0x80000020003b7882 */ /* 0x000fe20000000000 */
[----:B------:R-:W-:Y:S01]  /*bea0*/  ULOP3.LUT UR10, UR10, 0x3fff, URZ, 0xc0, !UPT ;  /* 0x00003fff0a0a7892 */ /* 0x000fe2000f8ec03f */
[----:B------:R-:W-:Y:S01]  /*beb0*/  FMUL.FTZ R57, R58, UR6 ;  /* 0x000000063a397c20 */ /* 0x000fe20008410000 */
[----:B------:R-:W-:Y:S01]  /*bec0*/  UMOV UR31, 0x80000020 ;  /* 0x80000020001f7882 */ /* 0x000fe20000000000 */
[----:B------:R-:W-:Y:S01]  /*bed0*/  UMOV UR35, 0x80000020 ;  /* 0x8000002000237882 */ /* 0x000fe20000000000 */
[----:B------:R-:W-:Y:S01]  /*bee0*/  ULOP3.LUT UR10, UR10, 0x2000000, URZ, 0xfc, !UPT ;  /* 0x020000000a0a7892 */ /* 0x000fe2000f8efc3f */
[----:B------:R-:W-:Y:S01]  /*bef0*/  FMUL.FTZ R58, R59, UR6 ;  /* 0x000000063b3a7c20 */ /* 0x000fe20008410000 */
[----:B------:R-:W-:Y:S01]  /*bf00*/  UMOV UR43, 0x80000020 ;  /* 0x80000020002b7882 */ /* 0x000fe20000000000 */
[----:B------:R-:W-:Y:S01]  /*bf10*/  UMOV UR47, 0x80000020 ;  /* 0x80000020002f7882 */ /* 0x000fe20000000000 */
[----:B------:R-:W-:Y:S01]  /*bf20*/  UIMAD UR10, UR7, 0x600, UR10 ;  /* 0x00000600070a78a4 */ /* 0x000fe2000f8e020a */
[----:B------:R-:W-:Y:S01]  /*bf30*/  FMUL.FTZ R59, R60, UR6 ;  /* 0x000000063c3b7c20 */ /* 0x000fe20008410000 */
[----:B------:R-:W-:Y:S01]  /*bf40*/  UMOV UR51, 0x80000020 ;  /* 0x8000002000337882 */ /* 0x000fe20000000000 */
[----:B------:R-:W-:Y:S01]  /*bf50*/  FMUL.FTZ R60, R62, UR6 ;  /* 0x000000063e3c7c20 */ /* 0x000fe20008410000 */
[----:B------:R-:W-:Y:S01]  /*bf60*/  UIADD3 UR11, UR10, 0x40, URZ ;  /* 0x000000400a0b7890 */ /* 0x000fe2000fffe03f */
[----:B------:R-:W-:Y:S01]  /*bf70*/  FMUL.FTZ R62, R63, UR6 ;  /* 0x000000063f3e7c20 */ /* 0x000fe20008410000 */
[----:B------:R-:W-:Y:S01]  /*bf80*/  UIADD3 UR58, UR10, 0x80, URZ ;  /* 0x000000800a3a7890 */ /* 0x000fe2000fffe03f */
[----:B------:R-:W-:Y:S01]  /*bf90*/  PLOP3.LUT P2, PT, PT, PT, UP0, 0x80, 0x0 ;  /* 0x000000000000781c */ /* 0x000fe20003f4f008 */
[----:B------:R-:W-:Y:S01]  /*bfa0*/  UMOV UR54, UR10 ;  /* 0x0000000a00367c82 */ /* 0x000fe20008000000 */
[----:B------:R-:W-:Y:S01]  /*bfb0*/  UIADD3 UR30, UR10, 0xc0, URZ ;  /* 0x000000c00a1e7890 */ /* 0x000fe2000fffe03f */
[----:B------:R-:W-:Y:S01]  /*bfc0*/  HGMMA.64x96x16.F32.BF16 R88, gdesc[UR52].tnspB, R88, gsb0 ;  /* 0x41600000345879f0 */ /* 0x000fe20008001858 */
[----:B------:R-:W-:Y:S01]  /*bfd0*/  R2UR UR52, R22 ;  /* 0x00000000163472ca */ /* 0x000fe200000e0000 */
[----:B------:R-:W-:Y:S01]  /*bfe0*/  UMOV UR54, UR11 ;  /* 0x0000000b00367c82 */ /* 0x000fe20008000000 */
[----:B------:R-:W-:Y:S01]  /*bff0*/  R2UR UR53, R23 ;  /* 0x00000000173572ca */ /* 0x000fe200000e0000 */
[----:B------:R-:W-:Y:S01]  /*c000*/  UMOV UR55, 0x80000020 ;  /* 0x8000002000377882 */ /* 0x000fe20000000000 */
[----:B------:R-:W-:Y:S01]  /*c010*/  UIADD3 UR34, UR10, 0x100, URZ ;  /* 0x000001000a227890 */ /* 0x000fe2000fffe03f */
[----:B------:R-:W-:Y:S01]  /*c020*/  FMUL.FTZ R63, R64, UR6 ;  /* 0x00000006403f7c20 */ /* 0x000fe20008410000 */
[----:B------:R-:W-:Y:S01]  /*c030*/  UIADD3 UR42, UR10, 0x140, URZ ;  /* 0x000001400a2a7890 */ /* 0x000fe2000fffe03f */
[----:B01-3--:R-:W-:Y:S01]  /*c040*/  FMUL.FTZ R13, R24, UR6 ;  /* 0x00000006180d7c20 */ /* 0x00bfe20008410000 */
[----:B------:R-:W-:Y:S01]  /*c050*/  UIADD3 UR46, UR10, 0x180, URZ ;  /* 0x000001800a2e7890 */ /* 0x000fe2000fffe03f */
[----:B------:R-:W-:Y:S01]  /*c060*/  FMUL.FTZ R64, R66, UR6 ;  /* 0x0000000642407c20 */ /* 0x000fe20008410000 */
        /* <DEDUP_REMOVED lines=16> */
[----:B------:R-:W-:-:S02]  /*c170*/  IMAD.U32 R55, RZ, RZ, UR4 ;  /* 0x00000004ff377e24 */ /* 0x000fc4000f8e00ff */
[----:B------:R-:W-:Y:S01]  /*c180*/  FMUL.FTZ R33, R34, UR6 ;  /* 0x0000000622217c20 */ /* 0x000fe20008410000 */
[----:B------:R-:W-:Y:S01]  /*c190*/  FMUL.FTZ R75, R76, UR6 ;  /* 0x000000064c4b7c20 */ /* 0x000fe20008410000 */
[----:B------:R-:W-:Y:S01]  /*c1a0*/  FMUL.FTZ R34, R35, UR6 ;  /* 0x0000000623227c20 */ /* 0x000fe20008410000 */
[----:B------:R-:W-:Y:S01]  /*c1b0*/  FMUL.FTZ R76, R78, UR6 ;  /* 0x000000064e4c7c20 */ /* 0x000fe20008410000 */
[----:B------:R-:W-:Y:S01]  /*c1c0*/  @UP0 ULDC UR10, c[0x0][0x44c] ;  /* 0x00011300000a0ab9 */ /* 0x000fe20000000800 */
[----:B------:R-:W-:Y:S01]  /*c1d0*/  FMUL.FTZ R35, R36, UR6 ;  /* 0x0000000624237c20 */ /* 0x000fe20008410000 */
[----:B------:R-:W-:Y:S01]  /*c1e0*/  FMUL.FTZ R78, R79, UR6 ;  /* 0x000000064f4e7c20 */ /* 0x000fe20008410000 */
[----:B------:R-:W-:Y:S01]  /*c1f0*/  FMUL.FTZ R140, R84, UR6 ;  /* 0x00000006548c7c20 */ /* 0x000fe20008410000 */
[----:B------:R-:W-:Y:S01]  /*c200*/  FMUL.FTZ R36, R38, UR6 ;  /* 0x0000000626247c20 */ /* 0x000fe20008410000 */
[----:B------:R-:W-:Y:S01]  /*c210*/  FMUL.FTZ R79, R80, UR6 ;  /* 0x00000006504f7c20 */ /* 0x000fe20008410000 */
[----:B------:R-:W-:-:S04]  /*c220*/  @P2 IMAD.HI.U32 R84, R0, UR10, RZ ;  /* 0x0000000a00542c27 */ /* 0x000fc8000f8e00ff */
[----:B------:R-:W-:Y:S01]  /*c230*/  FMUL.FTZ R38, R39, UR6 ;  /* 0x0000000627267c20 */ /* 0x000fe20008410000 */
[----:B------:R-:W-:Y:S01]  /*c240*/  FMUL.FTZ R80, R82, UR6 ;  /* 0x0000000652507c20 */ /* 0x000fe20008410000 */
[----:B------:R-:W-:Y:S01]  /*c250*/  @!P1 LEA R55, R55, UR36, 0x3 ;  /* 0x0000002437379c11 */ /* 0x000fe2000f8e18ff */
[----:B------:R-:W-:Y:S01]  /*c260*/  FMUL.FTZ R39, R40, UR6 ;  /* 0x0000000628277c20 */ /* 0x000fe20008410000 */
[----:B------:R-:W-:Y:S01]  /*c270*/  FMUL.FTZ R82, R83, UR6 ;  /* 0x0000000653527c20 */ /* 0x000fe20008410000 */
[----:B------:R-:W-:Y:S01]  /*c280*/  FMUL.FTZ R40, R42, UR6 ;  /* 0x000000062a287c20 */ /* 0x000fe20008410000 */
[----:B------:R-:W-:Y:S01]  /*c290*/  FMUL.FTZ R83, R86, UR6 ;  /* 0x0000000656537c20 */ /* 0x000fe20008410000 */
[----:B------:R-:W-:Y:S01]  /*c2a0*/  @UP0 ULDC UR10, c[0x0][0x450] ;  /* 0x00011400000a0ab9 */ /* 0x000fe20000000800 */
[----:B------:R-:W-:Y:S01]  /*c2b0*/  FMUL.FTZ R42, R43, UR6 ;  /* 0x000000062b2a7c20 */ /* 0x000fe20008410000 */
[----:B------:R-:W-:Y:S02]  /*c2c0*/  IMAD.MOV.U32 R86, RZ, RZ, R0 ;  /* 0x000000ffff567224 */ /* 0x000fe400078e0000 */
[----:B------:R-:W-:Y:S01]  /*c2d0*/  FMUL.FTZ R43, R44, UR6 ;  /* 0x000000062c2b7c20 */ /* 0x000fe20008410000 */
[----:B------:R-:W-:Y:S01]  /*c2e0*/  @P2 SHF.R.U32.HI R86, RZ, UR10, R84 ;  /* 0x0000000aff562c19 */ /* 0x000fe20008011654 */
[----:B------:R-:W-:Y:S01]  /*c2f0*/  FMUL.FTZ R44, R46, UR6 ;  /* 0x000000062e2c7c20 */ /* 0x000fe20008410000 */
[----:B------:R-:W-:-:S02]  /*c300*/  @!P1 VIADD R84, R55, 0x2d840 ;  /* 0x0002d84037549836 */ /* 0x000fc40000000000 */
[----:B------:R-:W-:Y:S01]  /*c310*/  FMUL.FTZ R46, R47, UR6 ;  /* 0x000000062f2e7c20 */ /* 0x000fe20008410000 */
[----:B------:R-:W-:Y:S01]  /*c320*/  FMUL.FTZ R141, R85, UR6 ;  /* 0x00000006558d7c20 */ /* 0x000fe20008410000 */
[----:B------:R-:W-:Y:S01]  /*c330*/  FMUL.FTZ R47, R48, UR6 ;  /* 0x00000006302f7c20 */ /* 0x000fe20008410000 */
[----:B------:R-:W-:Y:S02]  /*c340*/  IMAD.SHL.U32 R85, R12, 0x80, RZ ;  /* 0x000000800c557824 */ /* 0x000fe400078e00ff */
[----:B------:R-:W-:Y:S01]  /*c350*/  FMUL.FTZ R48, R50, UR6 ;  /* 0x0000000632307c20 */ /* 0x000fe20008410000 */
[----:B------:R-:W-:Y:S01]  /*c360*/  FMUL.FTZ R50, R51, UR6 ;  /* 0x0000000633327c20 */ /* 0x000fe20008410000 */
[----:B------:R-:W0:Y:S01]  /*c370*/  SHFL.IDX PT, R147, R86, RZ, 0x1c1f ;  /* 0x001c1fff56937589 */ /* 0x000e2200000e0000 */
[----:B------:R-:W-:Y:S01]  /*c380*/  FMUL.FTZ R51, R52, UR6 ;  /* 0x0000000634337c20 */ /* 0x000fe20008410000 */
[----:B------:R-:W-:Y:S01]  /*c390*/  @!P1 PRMT R84, RZ, 0x654, R84 ;  /* 0x00000654ff549816 */ /* 0x000fe20000000054 */
[----:B------:R-:W-:Y:S01]  /*c3a0*/  FMUL.FTZ R52, R54, UR6 ;  /* 0x0000000636347c20 */ /* 0x000fe20008410000 */
[----:B------:R-:W-:Y:S01]  /*c3b0*/  IADD3 R54, -R85, 0x1, RZ ;  /* 0x0000000155367810 */ /* 0x000fe20007ffe1ff */
        /* <DEDUP_REMOVED lines=15> */
[----:B------:R-:W-:Y:S01]  /*c4b0*/  IMAD R55, R3, -0x2, R54 ;  /* 0xfffffffe03377824 */ /* 0x000fe200078e0236 */
[----:B------:R-:W-:Y:S01]  /*c4c0*/  ULDC UR18, c[0x0][0x2f0] ;  /* 0x0000bc0000127ab9 */ /* 0x000fe20000000800 */
[----:B------:R-:W1:Y:S01]  /*c4d0*/  MUFU.TANH R13, R13 ;  /* 0x0000000d000d7308 */ /* 0x000e620000002400 */
[----:B------:R-:W-:Y:S01]  /*c4e0*/  ULDC UR15, c[0x0][0x288] ;  /* 0x0000a200000f7ab9 */ /* 0x000fe20000000800 */
[----:B------:R-:W-:Y:S01]  /*c4f0*/  IMAD R55, R18, UR18, R55 ;  /* 0x0000001212377c24 */ /* 0x000fe2000f8e0237 */
[----:B------:R-:W-:-:S03]  /*c500*/  ULDC UR14, c[0x0][0x9e0] ;  /* 0x00027800000e7ab9 */ /* 0x000fc60000000800 */
[----:B------:R-:W-:Y:S02]  /*c510*/  VIADD R55, R55, -UR15 ;  /* 0x8000000f37377c36 */ /* 0x000fe40008000000 */
[----:B------:R-:W2:Y:S02]  /*c520*/  MUFU.TANH R25, R25 ;  /* 0x0000001900197308 */ /* 0x000ea40000002400 */
[C---:B------:R-:W-:Y:S02]  /*c530*/  VIADD R145, R55.reuse, UR14 ;  /* 0x0000000e37917c36 */ /* 0x040fe40008000000 */
[----:B------:R-:W-:Y:S02]  /*c540*/  VIADD R144, R55, UR11 ;  /* 0x0000000b37907c36 */ /* 0x000fe40008000000 */
[--C-:B0-----:R-:W-:Y:S02]  /*c550*/  IMAD.IADD R143, R145, 0x1, R147.reuse ;  /* 0x00000001918f7824 */ /* 0x101fe400078e0293 */
[----:B------:R-:W0:Y:S01]  /*c560*/  MUFU.TANH R24, R24 ;  /* 0x0000001800187308 */ /* 0x000e220000002400 */
[----:B------:R-:W-:Y:S01]  /*c570*/  IMAD.IADD R142, R144, 0x1, R147 ;  /* 0x00000001908e7824 */ /* 0x000fe200078e0293 */
[----:B------:R-:W-:-:S02]  /*c580*/  WARPGROUP.DEPBAR.LE gsb0, 0x0 ;  /* 0x00008000000079c5 */ /* 0x000fc40000010000 */
[----:B------:R-:W-:-:S04]  /*c590*/  WARPGROUP.ARRIVE ;  /* 0x00000000000079c5 */ /* 0x000fc80000000000 */
[----:B------:R-:W3:Y:S02]  /*c5a0*/  MUFU.TANH R26, R26 ;  /* 0x0000001a001a7308 */ /* 0x000ee40000002400 */
[----:B------:R-:W-:Y:S06]  /*c5b0*/  HGMMA.64x96x16.F32.BF16 R88, gdesc[UR52].tnspB, R88, gsb0 ;  /* 0x41600000345879f0 */ /* 0x000fec0008001858 */
        /* <DEDUP_REMOVED lines=16> */
[----:B------:R-:W-:Y:S07]  /*c6c0*/  HGMMA.64x96x16.F32.BF16 R88, gdesc[UR56].tnspB, R88, gsb0 ;  /* 0x41600000385879f0 */ /* 0x000fee0008001858 */
        /* <DEDUP_REMOVED lines=53> */
[----:B------:R-:W0:Y:S01]  /*ca20*/  MUFU.TANH R83, R83 ;  /* 0x0000005300537308 */ /* 0x000e220000002400 */
[----:B------:R-:W-:-:S02]  /*ca30*/  WARPGROUP.DEPBAR.LE gsb0, 0x0 ;  /* 0x00008000000079c5 */ /* 0x000fc40000010000 */
[----:B------:R-:W-:-:S06]  /*ca40*/  WARPGROUP.ARRIVE ;  /* 0x00000000000079c5 */ /* 0x000fcc0000000000 */
[----:B------:R-:W-:Y:S03]  /*ca50*/  HGMMA.64x96x16.F32.BF16 R88, gdesc[UR44].tnspB, R88, gsb0 ;  /* 0x416000002c5879f0 */ /* 0x000fe60008001858 */
[----:B------:R-:W-:Y:S02]  /*ca60*/  WARPGROUP.DEPBAR.LE gsb0, 0x0 ;  /* 0x00008000000079c5 */ /* 0x000fe40000010000 */
[----:B------:R-:W-:-:S06]  /*ca70*/  WARPGROUP.ARRIVE ;  /* 0x00000000000079c5 */ /* 0x000fcc0000000000 */
[----:B------:R-:W-:Y:S03]  /*ca80*/  HGMMA.64x96x16.F32.BF16 R88, gdesc[UR48].tnspB, R88, gsb0 ;  /* 0x41600000305879f0 */ /* 0x000fe60008001858 */
[----:B------:R-:W-:Y:S02]  /*ca90*/  WARPGROUP.DEPBAR.LE gsb0, 0x0 ;  /* 0x00008000000079c5 */ /* 0x000fe40000010000 */
[----:B------:R0:W-:Y:S06]  /*caa0*/  BAR.ARV R137, 0x100 ;  /* 0x000400890000751d */ /* 0x0001ec0000002000 */
[----:B------:R5:W-:Y:S02]  /*cab0*/  @!P1 SYNCS.ARRIVE.TRANS64.RED.A1T0 RZ, [R84+URZ], RZ ;  /* 0x000000ff54ff99a7 */ /* 0x000be4000810043f */
[----:B-----5:R-:W-:-:S06]  /*cac0*/  FMUL.FTZ R84, R87, UR6 ;  /* 0x0000000657547c20 */ /* 0x020fcc0008410000 */
[----:B------:R-:W0:Y:S01]  /*cad0*/  MUFU.TANH R84, R84 ;  /* 0x0000005400547308 */ /* 0x000e220000002400 */
[----:B-1234-:R-:W-:Y:S05]  /*cae0*/  @!P5 BRA `(.L_x_10260) ;  /* 0x000000000064d947 */ /* 0x01efea0003800000 */
        /* <DEDUP_REMOVED lines=15> */
.L_x_10262:
[----:B------:R-:W-:-:S05]  /*cbe0*/  IMAD.U32 R146, RZ, RZ, UR61 ;  /* 0x0000003dff927e24 */ /* 0x000fca000f8e00ff */
[----:B------:R-:W-:-:S13]  /*cbf0*/  ISETP.NE.AND P2, PT, R146, 0x1, PT ;  /* 0x000000019200780c */ /* 0x000fda0003f45270 */
[----:B------:R-:W1:Y:S02]  /*cc00*/  @P2 LDC.64 R54, c[0x0][0x9e8] ;  /* 0x00027a00ff362b82 */ /* 0x000e640000000a00 */
[----:B-1----:R-:W-:-:S05]  /*cc10*/  @P2 IMAD.HI.U32 R54, R87, R54, RZ ;  /* 0x0000003657362227 */ /* 0x002fca00078e00ff */
[----:B------:R-:W-:-:S07]  /*cc20*/  @P2 SHF.R.U32.HI R87, RZ, R55, R54 ;  /* 0x00000037ff572219 */ /* 0x000fce0000011636 */
.L_x_10263:
[----:B------:R-:W-:Y:S05]  /*cc30*/  BSYNC B0 ;  /* 0x0000000000007941 */ /* 0x000fea0003800000 */
.L_x_10261:
[----:B------:R-:W-:-:S04]  /*cc40*/  IMAD R54, R87, R146, -R85 ;  /* 0x0000009257367224 */ /* 0x000fc800078e0a55 */
[----:B------:R-:W-:-:S05]  /*cc50*/  IMAD R54, R3, -0x2, R54 ;  /* 0xfffffffe03367824 */ /* 0x000fca00078e0236 */
[----:B------:R-:W-:Y:S02]  /*cc60*/  VIADDMNMX R143, R54, R146, R143, PT ;  /* 0x00000092368f7246 */ /* 0x000fe4000380018f */
[----:B------:R-:W-:-:S07]  /*cc70*/  VIMNMX R142, R142, R54, !PT ;  /* 0x000000368e8e7248 */ /* 0x000fce0007fe0100 */
.L_x_10260:
[----:B------:R-:W-:-:S04]  /*cc80*/  ISETP.GT.AND P2, PT, R12, -0x1, PT ;  /* 0xffffffff0c00780c */ /* 0x000fc80003f44270 */
[C---:B------:R-:W-:Y:S02]  /*cc90*/  ISETP.GT.AND P4, PT, R142.reuse, RZ, P2 ;  /* 0x000000ff8e00720c */ /* 0x040fe40001784270 */
[C---:B------:R-:W-:Y:S02]  /*cca0*/  ISETP.GT.AND P6, PT, R142.reuse, 0x1, P2 ;  /* 0x000000018e00780c */ /* 0x040fe400017c4270 */
[C---:B------:R-:W-:Y:S02]  /*ccb0*/  ISETP.LT.OR P4, PT, R143.reuse, 0x1, P4 ;  /* 0x000000018f00780c */ /* 0x040fe40002781670 */
[----:B------:R-:W-:Y:S02]  /*ccc0*/  ISETP.LT.OR P6, PT, R143, 0x2, P6 ;  /* 0x000000028f00780c */ /* 0x000fe400037c1670 */
[----:B------:R-:W-:Y:S02]  /*ccd0*/  FSEL R87, R13, -INF , !P4 ;  /* 0xff8000000d577808 */ /* 0x000fe40006000000 */
[----:B------:R-:W-:Y:S01]  /*cce0*/  FSEL R25, R25, -INF , !P6 ;  /* 0xff80000019197808 */ /* 0x000fe20007000000 */
[----:B------:R-:W1:Y:S01]  /*ccf0*/  SHFL.IDX PT, R13, R86, 0x1, 0x1c1f ;  /* 0x003c1f00560d7f89 */ /* 0x000e6200000e0000 */
[----:B------:R-:W-:-:S02]  /*cd00*/  ISETP.GT.AND P3, PT, R142, 0x8, P2 ;  /* 0x000000088e00780c */ /* 0x000fc40001764270 */
[C---:B------:R-:W-:Y:S02]  /*cd10*/  ISETP.GT.AND P4, PT, R142.reuse, 0x9, P2 ;  /* 0x000000098e00780c */ /* 0x040fe40001784270 */
[----:B------:R-:W-:Y:S02]  /*cd20*/  ISETP.GT.AND P6, PT, R142, 0x10, P2 ;  /* 0x000000108e00780c */ /* 0x000fe400017c4270 */
[C---:B------:R-:W-:Y:S02]  /*cd30*/  ISETP.LT.OR P3, PT, R143.reuse, 0x9, P3 ;  /* 0x000000098f00780c */ /* 0x040fe40001f61670 */
[C---:B------:R-:W-:Y:S02]  /*cd40*/  ISETP.LT.OR P4, PT, R143.reuse, 0xa, P4 ;  /* 0x0000000a8f00780c */ /* 0x040fe40002781670 */
[----:B------:R-:W-:Y:S02]  /*cd50*/  ISETP.LT.OR P6, PT, R143, 0x11, P6 ;  /* 0x000000118f00780c */ /* 0x000fe400037c1670 */
[----:B------:R-:W-:-:S02]  /*cd60*/  FSEL R27, R27, -INF , !P3 ;  /* 0xff8000001b1b7808 */ /* 0x000fc40005800000 */
[----:B0-----:R-:W-:Y:S02]  /*cd70*/  FSEL R29, R29, -INF , !P4 ;  /* 0xff8000001d1d7808 */ /* 0x001fe40006000000 */
[----:B------:R-:W-:Y:S02]  /*cd80*/  FSEL R31, R31, -INF , !P6 ;  /* 0xff8000001f1f7808 */ /* 0x000fe40007000000 */
[C---:B------:R-:W-:Y:S02]  /*cd90*/  ISETP.GT.AND P3, PT, R142.reuse, 0x11, P2 ;  /* 0x000000118e00780c */ /* 0x040fe40001764270 */
[C---:B------:R-:W-:Y:S02]  /*cda0*/  ISETP.GT.AND P4, PT, R142.reuse, 0x18, P2 ;  /* 0x000000188e00780c */ /* 0x040fe40001784270 */
[----:B------:R-:W-:Y:S01]  /*cdb0*/  ISETP.GT.AND P6, PT, R142, 0x19, P2 ;  /* 0x000000198e00780c */ /* 0x000fe200017c4270 */
[--C-:B-1----:R-:W-:Y:S01]  /*cdc0*/  IMAD.IADD R145, R145, 0x1, R13.reuse ;  /* 0x0000000191917824 */ /* 0x102fe200078e020d */
[C---:B------:R-:W-:Y:S01]  /*cdd0*/  ISETP.LT.OR P3, PT, R143.reuse, 0x12, P3 ;  /* 0x000000128f00780c */ /* 0x040fe20001f61670 */
[----:B------:R-:W-:Y:S01]  /*cde0*/  IMAD.IADD R144, R144, 0x1, R13 ;  /* 0x0000000190907824 */ /* 0x000fe200078e020d */
[----:B------:R-:W-:-:S02]  /*cdf0*/  ISETP.LT.OR P4, PT, R143, 0x19, P4 ;  /* 0x000000198f00780c */ /* 0x000fc40002781670 */
[----:B------:R-:W-:Y:S02]  /*ce00*/  ISETP.LT.OR P6, PT, R143, 0x1a, P6 ;  /* 0x0000001a8f00780c */ /* 0x000fe400037c1670 */
[----:B------:R-:W-:Y:S02]  /*ce10*/  FSEL R32, R32, -INF , !P3 ;  /* 0xff80000020207808 */ /* 0x000fe40005800000 */
[----:B------:R-:W-:Y:S02]  /*ce20*/  FSEL R35, R35, -INF , !P4 ;  /* 0xff80000023237808 */ /* 0x000fe40006000000 */
[----:B------:R-:W-:Y:S02]  /*ce30*/  FSEL R37, R37, -INF , !P6 ;  /* 0xff80000025257808 */ /* 0x000fe40007000000 */
[C---:B------:R-:W-:Y:S02]  /*ce40*/  ISETP.GT.AND P3, PT, R142.reuse, 0x20, P2 ;  /* 0x000000208e00780c */ /* 0x040fe40001764270 */
[----:B------:R-:W-:-:S02]  /*ce50*/  ISETP.GT.AND P4, PT, R142, 0x21, P2 ;  /* 0x000000218e00780c */ /* 0x000fc40001784270 */
[----:B------:R-:W-:Y:S02]  /*ce60*/  ISETP.GT.AND P6, PT, R142, 0x28, P2 ;  /* 0x000000288e00780c */ /* 0x000fe400017c4270 */
        /* <DEDUP_REMOVED lines=9> */
[C---:B------:R-:W-:Y:S02]  /*cf00*/  ISETP.LT.OR P3, PT, R143.reuse, 0x2a, P3 ;  /* 0x0000002a8f00780c */ /* 0x040fe40001f61670 */
        /* <DEDUP_REMOVED lines=58> */
[----:B------:R-:W-:Y:S01]  /*d2b0*/  FSEL R141, R141, -INF , !P6 ;  /* 0xff8000008d8d7808 */ /* 0x000fe20007000000 */
[----:B------:R-:W-:Y:S06]  /*d2c0*/  @!P5 BRA `(.L_x_10264) ;  /* 0x000000000064d947 */ /* 0x000fec0003800000 */
        /* <DEDUP_REMOVED lines=15> */
.L_x_10266:
[----:B------:R-:W-:-:S05]  /*d3c0*/  IMAD.U32 R86, RZ, RZ, UR61 ;  /* 0x0000003dff567e24 */ /* 0x000fca000f8e00ff */
[----:B------:R-:W-:-:S13]  /*d3d0*/  ISETP.NE.AND P3, PT, R86, 0x1, PT ;  /* 0x000000015600780c */ /* 0x000fda0003f65270 */
[----:B------:R-:W0:Y:S02]  /*d3e0*/  @P3 LDC.64 R54, c[0x0][0x9e8] ;  /* 0x00027a00ff363b82 */ /* 0x000e240000000a00 */
[----:B0-----:R-:W-:-:S05]  /*d3f0*/  @P3 IMAD.HI.U32 R54, R13, R54, RZ ;  /* 0x000000360d363227 */ /* 0x001fca00078e00ff */
[----:B------:R-:W-:-:S07]  /*d400*/  @P3 SHF.R.U32.HI R13, RZ, R55, R54 ;  /* 0x00000037ff0d3219 */ /* 0x000fce0000011636 */
.L_x_10267:
[----:B------:R-:W-:Y:S05]  /*d410*/  BSYNC B0 ;  /* 0x0000000000007941 */ /* 0x000fea0003800000 */
.L_x_10265:
[----:B------:R-:W-:-:S04]  /*d420*/  IMAD R54, R13, R86, -R85 ;  /* 0x000000560d367224 */ /* 0x000fc800078e0a55 */
[----:B------:R-:W-:-:S05]  /*d430*/  IMAD R54, R3, -0x2, R54 ;  /* 0xfffffffe03367824 */ /* 0x000fca00078e0236 */
[----:B------:R-:W-:Y:S02]  /*d440*/  VIADDMNMX R145, R54, R86, R145, PT ;  /* 0x0000005636917246 */ /* 0x000fe40003800191 */
[----:B------:R-:W-:-:S07]  /*d450*/  VIMNMX R144, R144, R54, !PT ;  /* 0x0000003690907248 */ /* 0x000fce0007fe0100 */
.L_x_10264:
        /* <DEDUP_REMOVED lines=23> */
[----:B------:R-:W-:Y:S02]  /*d5d0*/  ISETP.GT.AND P6, PT, R144, 0x8, P2 ;  /* 0x000000089000780c */ /* 0x000fe400017c4270 */
[----:B------:R-:W-:Y:S02]  /*d5e0*/  FMNMX.FTZ R54, R45, R54, !PT ;  /* 0x000000362d367209 */ /* 0x000fe40007810000 */
[----:B------:R-:W-:-:S02]  /*d5f0*/  FSEL R33, R33, -INF , !P4 ;  /* 0xff80000021217808 */ /* 0x000fc40006000000 */
        /* <DEDUP_REMOVED lines=21> */
[----:B------:R-:W-:Y:S02]  /*d750*/  R2UR UR11, R19 ;  /* 0x00000000130b72ca */ /* 0x000fe400000e0000 */
        /* <DEDUP_REMOVED lines=13> */
[----:B------:R-:W-:Y:S02]  /*d830*/  FSEL R55, R34, -INF , !P3 ;  /* 0xff80000022377808 */ /* 0x000fe40005800000 */
[----:B------:R-:W-:Y:S01]  /*d840*/  ISETP.GT.AND P3, PT, R144, 0x19, P2 ;  /* 0x000000199000780c */ /* 0x000fe20001764270 */
[C---:B------:R-:W-:Y:S01]  /*d850*/  FMUL.FTZ R54, R13.reuse, UR10 ;  /* 0x0000000a0d367c20 */ /* 0x040fe20008410000 */
[----:B------:R-:W-:Y:S02]  /*d860*/  FSETP.NEU.FTZ.AND P6, PT, R13, -INF , PT ;  /* 0xff8000000d00780b */ /* 0x000fe40003fdd000 */
[----:B------:R-:W-:-:S02]  /*d870*/  ISETP.LT.OR P3, PT, R145, 0x1a, P3 ;  /* 0x0000001a9100780c */ /* 0x000fc40001f61670 */
[----:B------:R-:W-:Y:S02]  /*d880*/  FSEL R54, R54, RZ, P6 ;  /* 0x000000ff36367208 */ /* 0x000fe40003000000 */
[----:B------:R-:W-:Y:S02]  /*d890*/  FSEL R38, R38, -INF , !P3 ;  /* 0xff80000026267808 */ /* 0x000fe40005800000 */
[----:B------:R-:W-:Y:S01]  /*d8a0*/  ISETP.GT.AND P3, PT, R144, 0x21, P2 ;  /* 0x000000219000780c */ /* 0x000fe20001764270 */
[--C-:B------:R-:W-:Y:S01]  /*d8b0*/  FFMA.FTZ R87, R87, UR10, -R54.reuse ;  /* 0x0000000a57577c23 */ /* 0x100fe20008010836 */
[--C-:B------:R-:W-:Y:S01]  /*d8c0*/  FFMA.FTZ R86, R29, UR10, -R54.reuse ;  /* 0x0000000a1d567c23 */ /* 0x100fe20008010836 */
[----:B------:R-:W-:Y:S01]  /*d8d0*/  FSEL R29, R44, -INF , !P4 ;  /* 0xff8000002c1d7808 */ /* 0x000fe20006000000 */
[--C-:B------:R-:W-:Y:S01]  /*d8e0*/  FFMA.FTZ R143, R39, UR10, -R54.reuse ;  /* 0x0000000a278f7c23 */ /* 0x100fe20008010836 */
[----:B------:R-:W-:Y:S01]  /*d8f0*/  ISETP.LT.OR P3, PT, R145, 0x22, P3 ;  /* 0x000000229100780c */ /* 0x000fe20001f61670 */
[----:B------:R0:W-:Y:S01]  /*d900*/  MUFU.EX2 R34, R87 ;  /* 0x0000005700227308 */ /* 0x0001e20000000800 */
[----:B------:R-:W-:Y:S01]  /*d910*/  ISETP.GT.AND P4, PT, R144, 0x29, P2 ;  /* 0x000000299000780c */ /* 0x000fe20001784270 */
[--C-:B------:R-:W-:Y:S01]  /*d920*/  FFMA.FTZ R146, R41, UR10, -R54.reuse ;  /* 0x0000000a29927c23 */ /* 0x100fe20008010836 */
[----:B------:R-:W-:Y:S01]  /*d930*/  FSEL R42, R42, -INF , !P3 ;  /* 0xff8000002a2a7808 */ /* 0x000fe20005800000 */
[--C-:B------:R-:W-:Y:S01]  /*d940*/  FFMA.FTZ R43, R43, UR10, -R54.reuse ;  /* 0x0000000a2b2b7c23 */ /* 0x100fe20008010836 */
[----:B------:R-:W-:Y:S01]  /*d950*/  ISETP.GT.AND P3, PT, R144, RZ, P2 ;  /* 0x000000ff9000720c */ /* 0x000fe20001764270 */
[--C-:B------:R-:W-:Y:S01]  /*d960*/  FFMA.FTZ R47, R47, UR10, -R54.reuse ;  /* 0x0000000a2f2f7c23 */ /* 0x100fe20008010836 */
[C---:B------:R-:W-:Y:S01]  /*d970*/  ISETP.LT.OR P4, PT, R145.reuse, 0x2a, P4 ;  /* 0x0000002a9100780c */ /* 0x040fe20002781670 */
[----:B------:R1:W-:Y:S01]  /*d980*/  MUFU.EX2 R44, R86 ;  /* 0x00000056002c7308 */ /* 0x0003e20000000800 */
[----:B------:R-:W-:Y:S01]  /*d990*/  ISETP.LT.OR P3, PT, R145, 0x1, P3 ;  /* 0x000000019100780c */ /* 0x000fe20001f61670 */
[--C-:B------:R-:W-:Y:S01]  /*d9a0*/  FFMA.FTZ R49, R49, UR10, -R54.reuse ;  /* 0x0000000a31317c23 */ /* 0x100fe20008010836 */
[----:B------:R-:W-:Y:S01]  /*d9b0*/  FSEL R46, R46, -INF , !P4 ;  /* 0xff8000002e2e7808 */ /* 0x000fe20006000000 */
        /* <DEDUP_REMOVED lines=8> */
[----:B------:R-:W-:Y:S01]  /*da40*/  MUFU.EX2 R25, R25 ;  /* 0x0000001900197308 */ /* 0x000fe20000000800 */
[----:B0-----:R-:W-:Y:S01]  /*da50*/  FMNMX.FTZ R87, R26, R85, !PT ;  /* 0x000000551a577209 */ /* 0x001fe20007810000 */
[--C-:B------:R-:W-:Y:S01]  /*da60*/  FFMA.FTZ R32, R32, UR10, -R54.reuse ;  /* 0x0000000a20207c23 */ /* 0x100fe20008010836 */
[----:B------:R-:W-:Y:S01]  /*da70*/  FSEL R85, R48, -INF , !P3 ;  /* 0xff80000030557808 */ /* 0x000fe20005800000 */
[----:B------:R-:W-:Y:S01]  /*da80*/  FFMA.FTZ R35, R35, UR10, -R54 ;  /* 0x0000000a23237c23 */ /* 0x000fe20008010836 */
[----:B------:R-:W-:-:S02]  /*da90*/  FMNMX.FTZ R87, R28, R87, !PT ;  /* 0x000000571c577209 */ /* 0x000fc40007810000 */
[----:B------:R-:W-:Y:S01]  /*daa0*/  ISETP.GT.AND P3, PT, R144, 0x38, P2 ;  /* 0x000000389000780c */ /* 0x000fe20001764270 */
[----:B------:R-:W-:Y:S01]  /*dab0*/  MUFU.EX2 R27, R27 ;  /* 0x0000001b001b7308 */ /* 0x000fe20000000800 */
[----:B------:R-:W-:Y:S01]  /*dac0*/  FMNMX.FTZ R48, R30, R87, !PT ;  /* 0x000000571e307209 */ /* 0x000fe20007810000 */
[----:B------:R-:W-:Y:S01]  /*dad0*/  FFMA.FTZ R87, R37, UR10, -R54 ;  /* 0x0000000a25577c23 */ /* 0x000fe20008010836 */
[----:B------:R-:W-:Y:S02]  /*dae0*/  ISETP.GT.AND P4, PT, R144, 0x31, P2 ;  /* 0x000000319000780c */ /* 0x000fe40001784270 */
[----:B------:R-:W-:Y:S02]  /*daf0*/  FMNMX.FTZ R48, R33, R48, !PT ;  /* 0x0000003021307209 */ /* 0x000fe40007810000 */
[----:B------:R-:W-:Y:S01]  /*db00*/  ISETP.LT.OR P3, PT, R145, 0x39, P3 ;  /* 0x000000399100780c */ /* 0x000fe20001f61670 */
[----:B------:R-:W-:Y:S01]  /*db10*/  MUFU.EX2 R31, R31 ;  /* 0x0000001f001f7308 */ /* 0x000fe20000000800 */
[----:B------:R-:W-:-:S02]  /*db20*/  FMNMX.FTZ R37, R55, R48, !PT ;  /* 0x0000003037257209 */ /* 0x000fc40007810000 */
[----:B------:R-:W-:Y:S02]  /*db30*/  ISETP.LT.OR P4, PT, R145, 0x32, P4 ;  /* 0x000000329100780c */ /* 0x000fe40002781670 */
[----:B------:R-:W-:Y:S02]  /*db40*/  FMNMX.FTZ R37, R36, R37, !PT ;  /* 0x0000002524257209 */ /* 0x000fe40007810000 */
[----:B------:R-:W-:Y:S01]  /*db50*/  FSEL R52, R52, -INF , !P3 ;  /* 0xff80000034347808 */ /* 0x000fe20005800000 */
[----:B------:R0:W-:Y:S01]  /*db60*/  MUFU.EX2 R48, R87 ;  /* 0x0000005700307308 */ /* 0x0001e20000000800 */
[----:B------:R-:W-:Y:S02]  /*db70*/  FSEL R50, R50, -INF , !P4 ;  /* 0xff80000032327808 */ /* 0x000fe40006000000 */
[C---:B------:R-:W-:Y:S02]  /*db80*/  ISETP.GT.AND P3, PT, R144.reuse, 0x40, P2 ;  /* 0x000000409000780c */ /* 0x040fe40001764270 */
[----:B------:R-:W-:-:S02]  /*db90*/  ISETP.GT.AND P4, PT, R144, 0x39, P2 ;  /* 0x000000399000780c */ /* 0x000fc40001784270 */
[----:B------:R-:W-:Y:S01]  /*dba0*/  FMNMX.FTZ R39, R38, R37, !PT ;  /* 0x0000002526277209 */ /* 0x000fe20007810000 */
[----:B------:R-:W-:Y:S01]  /*dbb0*/  MUFU.EX2 R32, R32 ;  /* 0x0000002000207308 */ /* 0x000fe20000000800 */
[C---:B------:R-:W-:Y:S02]  /*dbc0*/  ISETP.LT.OR P3, PT, R145.reuse, 0x41, P3 ;  /* 0x000000419100780c */ /* 0x040fe40001f61670 */
[----:B------:R-:W-:Y:S02]  /*dbd0*/  ISETP.LT.OR P4, PT, R145, 0x3a, P4 ;  /* 0x0000003a9100780c */ /* 0x000fe40002781670 */
[----:B------:R-:W-:Y:S02]  /*dbe0*/  FMNMX.FTZ R39, R40, R39, !PT ;  /* 0x0000002728277209 */ /* 0x000fe40007810000 */
[----:B------:R-:W-:Y:S01]  /*dbf0*/  FSEL R57, R57, -INF , !P3 ;  /* 0xff80000039397808 */ /* 0x000fe20005800000 */
[----:B------:R2:W-:Y:S01]  /*dc00*/  MUFU.EX2 R37, R143 ;  /* 0x0000008f00257308 */ /* 0x0005e20000000800 */
[----:B-1----:R-:W-:-:S02]  /*dc10*/  FSEL R86, R136, -INF , !P4 ;  /* 0xff80000088567808 */ /* 0x002fc40006000000 */
[----:B------:R-:W-:Y:S02]  /*dc20*/  ISETP.GT.AND P3, PT, R144, 0x48, P2 ;  /* 0x000000489000780c */ /* 0x000fe40001764270 */
[----:B------:R-:W-:Y:S02]  /*dc30*/  FMNMX.FTZ R136, R42, R39, !PT ;  /* 0x000000272a887209 */ /* 0x000fe40007810000 */
[----:B------:R-:W-:Y:S01]  /*dc40*/  ISETP.LT.OR P3, PT, R145, 0x49, P3 ;  /* 0x000000499100780c */ /* 0x000fe20001f61670 */
[----:B------:R-:W-:Y:S01]  /*dc50*/  MUFU.EX2 R35, R35 ;  /* 0x0000002300237308 */ /* 0x000fe20000000800 */
[----:B------:R-:W-:Y:S02]  /*dc60*/  FMNMX.FTZ R39, R29, R136, !PT ;  /* 0x000000881d277209 */ /* 0x000fe40007810000 */
[----:B------:R-:W-:Y:S02]  /*dc70*/  ISETP.GT.AND P4, PT, R144, 0x41, P2 ;  /* 0x000000419000780c */ /* 0x000fe40001784270 */
[----:B------:R-:W-:-:S02]  /*dc80*/  FSEL R142, R60, -INF , !P3 ;  /* 0xff8000003c8e7808 */ /* 0x000fc40005800000 */
[----:B------:R-:W-:Y:S02]  /*dc90*/  FMNMX.FTZ R60, R46, R39, !PT ;  /* 0x000000272e3c7209 */ /* 0x000fe40007810000 */
[----:B------:R-:W-:Y:S01]  /*dca0*/  ISETP.LT.OR P4, PT, R145, 0x42, P4 ;  /* 0x000000429100780c */ /* 0x000fe20002781670 */
[----:B------:R1:W-:Y:S01]  /*dcb0*/  MUFU.EX2 R39, R43 ;  /* 0x0000002b00277308 */ /* 0x0003e20000000800 */
[----:B------:R-:W-:Y:S01]  /*dcc0*/  FMNMX.FTZ R41, R85, R60, !PT ;  /* 0x0000003c55297209 */ /* 0x000fe20007810000 */
[----:B------:R-:W-:Y:S01]  /*dcd0*/  FFMA.FTZ R60, R45, UR10, -R54 ;  /* 0x0000000a2d3c7c23 */ /* 0x000fe20008010836 */
[----:B0-----:R-:W-:Y:S02]  /*dce0*/  FSEL R87, R58, -INF , !P4 ;  /* 0xff8000003a577808 */ /* 0x001fe40006000000 */
[----:B------:R-:W-:Y:S02]  /*dcf0*/  ISETP.GT.AND P4, PT, R144, 0x49, P2 ;  /* 0x000000499000780c */ /* 0x000fe40001784270 */
[----:B------:R-:W-:Y:S01]  /*dd00*/  FMNMX.FTZ R41, R50, R41, !PT ;  /* 0x0000002932297209 */ /* 0x000fe20007810000 */
[----:B------:R-:W-:Y:S01]  /*dd10*/  MUFU.EX2 R58, R146 ;  /* 0x00000092003a7308 */ /* 0x000fe20000000800 */
[----:B------:R-:W-:-:S02]  /*dd20*/  ISETP.LT.OR P4, PT, R145, 0x4a, P4 ;  /* 0x0000004a9100780c */ /* 0x000fc40002781670 */
[----:B------:R-:W-:Y:S02]  /*dd30*/  FMNMX.FTZ R41, R52, R41, !PT ;  /* 0x0000002934297209 */ /* 0x000fe40007810000 */
[----:B--2---:R-:W-:Y:S02]  /*dd40*/  FSEL R143, R62, -INF , !P4 ;  /* 0xff8000003e8f7808 */ /* 0x004fe40006000000 */
[----:B------:R-:W-:Y:S01]  /*dd50*/  FMNMX.FTZ R62, R86, R41, !PT ;  /* 0x00000029563e7209 */ /* 0x000fe20007810000 */
[----:B------:R-:W-:Y:S01]  /*dd60*/  MUFU.EX2 R60, R60 ;  /* 0x0000003c003c7308 */ /* 0x000fe20000000800 */
[----:B------:R-:W-:Y:S02]  /*dd70*/  ISETP.GT.AND P3, PT, R144, 0x50, P2 ;  /* 0x000000509000780c */ /* 0x000fe40001764270 */
[----:B------:R-:W-:Y:S02]  /*dd80*/  FMNMX.FTZ R62, R57, R62, !PT ;  /* 0x0000003e393e7209 */ /* 0x000fe40007810000 */
[----:B------:R-:W-:-:S02]  /*dd90*/  ISETP.LT.OR P3, PT, R145, 0x51, P3 ;  /* 0x000000519100780c */ /* 0x000fc40001f61670 */
[----:B------:R-:W-:Y:S01]  /*dda0*/  ISETP.GT.AND P4, PT, R144, 0x51, P2 ;  /* 0x000000519000780c */ /* 0x000fe20001784270 */
[----:B------:R0:W-:Y:S01]  /*ddb0*/  MUFU.EX2 R41, R47 ;  /* 0x0000002f00297308 */ /* 0x0001e20000000800 */
[----:B-1----:R-:W-:Y:S02]  /*ddc0*/  FMNMX.FTZ R43, R87, R62, !PT ;  /* 0x0000003e572b7209 */ /* 0x002fe40007810000 */
[----:B------:R-:W-:Y:S02]  /*ddd0*/  FSEL R45, R64, -INF , !P3 ;  /* 0xff800000402d7808 */ /* 0x000fe40005800000 */
[----:B------:R-:W-:Y:S02]  /*dde0*/  ISETP.GT.AND P3, PT, R144, 0x58, P2 ;  /* 0x000000589000780c */ /* 0x000fe40001764270 */
[----:B------:R-:W-:Y:S01]  /*ddf0*/  ISETP.LT.OR P4, PT, R145, 0x52, P4 ;  /* 0x000000529100780c */ /* 0x000fe20002781670 */
[----:B------:R1:W-:Y:S01]  /*de00*/  MUFU.EX2 R62, R49 ;  /* 0x00000031003e7308 */ /* 0x0003e20000000800 */
[----:B------:R-:W-:Y:S01]  /*de10*/  FMNMX.FTZ R64, R142, R43, !PT ;  /* 0x0000002b8e407209 */ /* 0x000fe20007810000 */
[--C-:B------:R-:W-:Y:S01]  /*de20*/  FFMA.FTZ R43, R51, UR10, -R54.reuse ;  /* 0x0000000a332b7c23 */ /* 0x100fe20008010836 */
[----:B------:R-:W-:Y:S01]  /*de30*/  ISETP.LT.OR P3, PT, R145, 0x59, P3 ;  /* 0x000000599100780c */ /* 0x000fe20001f61670 */
[--C-:B------:R-:W-:Y:S01]  /*de40*/  FFMA.FTZ R51, R56, UR10, -R54.reuse ;  /* 0x0000000a38337c23 */ /* 0x100fe20008010836 */
[----:B------:R-:W-:Y:S01]  /*de50*/  FSEL R66, R66, -INF , !P4 ;  /* 0xff80000042427808 */ /* 0x000fe20006000000 */
[----:B------:R-:W-:Y:S01]  /*de60*/  FFMA.FTZ R56, R139, UR10, -R54 ;  /* 0x0000000a8b387c23 */ /* 0x000fe20008010836 */
[----:B------:R-:W-:Y:S01]  /*de70*/  FMNMX.FTZ R64, R143, R64, !PT ;  /* 0x000000408f407209 */ /* 0x000fe20007810000 */
[----:B------:R-:W-:Y:S01]  /*de80*/  MUFU.EX2 R43, R43 ;  /* 0x0000002b002b7308 */ /* 0x000fe20000000800 */
[----:B------:R-:W-:-:S02]  /*de90*/  ISETP.GT.AND P4, PT, R144, 0x59, P2 ;  /* 0x000000599000780c */ /* 0x000fc40001784270 */
[----:B------:R-:W-:Y:S02]  /*dea0*/  FSEL R68, R68, -INF , !P3 ;  /* 0xff80000044447808 */ /* 0x000fe40005800000 */
[----:B0-----:R-:W-:Y:S01]  /*deb0*/  FMNMX.FTZ R47, R45, R64, !PT ;  /* 0x000000402d2f7209 */ /* 0x001fe20007810000 */
[--C-:B------:R-:W-:Y:S01]  /*dec0*/  FFMA.FTZ R64, R53, UR10, -R54.reuse ;  /* 0x0000000a35407c23 */ /* 0x100fe20008010836 */
[----:B------:R-:W-:Y:S01]  /*ded0*/  ISETP.GT.AND P3, PT, R144, 0x60, P2 ;  /* 0x000000609000780c */ /* 0x000fe20001764270 */
[----:B------:R-:W-:Y:S01]  /*dee0*/  FFMA.FTZ R53, R59, UR10, -R54 ;  /* 0x0000000a3b357c23 */ /* 0x000fe20008010836 */
[C---:B------:R-:W-:Y:S01]  /*def0*/  ISETP.LT.OR P4, PT, R145.reuse, 0x5a, P4 ;  /* 0x0000005a9100780c */ /* 0x040fe20002781670 */
[----:B------:R-:W-:Y:S01]  /*df00*/  MUFU.EX2 R56, R56 ;  /* 0x0000003800387308 */ /* 0x000fe20000000800 */
[----:B------:R-:W-:Y:S02]  /*df10*/  FMNMX.FTZ R47, R66, R47, !PT ;  /* 0x0000002f422f7209 */ /* 0x000fe40007810000 */
[----:B------:R-:W-:-:S02]  /*df20*/  ISETP.LT.OR P3, PT, R145, 0x61, P3 ;  /* 0x000000619100780c */ /* 0x000fc40001f61670 */
[----:B------:R-:W-:Y:S02]  /*df30*/  FSEL R70, R70, -INF , !P4 ;  /* 0xff80000046467808 */ /* 0x000fe40006000000 */
[----:B------:R-:W-:Y:S01]  /*df40*/  ISETP.GT.AND P4, PT, R144, 0x61, P2 ;  /* 0x000000619000780c */ /* 0x000fe20001784270 */
[----:B------:R-:W-:Y:S01]  /*df50*/  MUFU.EX2 R64, R64 ;  /* 0x0000004000407308 */ /* 0x000fe20000000800 */
[----:B------:R-:W-:Y:S02]  /*df60*/  FMNMX.FTZ R47, R68, R47, !PT ;  /* 0x0000002f442f7209 */ /* 0x000fe40007810000 */
[----:B------:R-:W-:Y:S02]  /*df70*/  FSEL R72, R72, -INF , !P3 ;  /* 0xff80000048487808 */ /* 0x000fe40005800000 */
[----:B------:R-:W-:Y:S02]  /*df80*/  ISETP.GT.AND P3, PT, R144, 0x68, P2 ;  /* 0x000000689000780c */ /* 0x000fe40001764270 */
[----:B------:R-:W-:-:S02]  /*df90*/  ISETP.LT.OR P4, PT, R145, 0x62, P4 ;  /* 0x000000629100780c */ /* 0x000fc40002781670 */
[----:B-1----:R-:W-:Y:S02]  /*dfa0*/  FMNMX.FTZ R49, R70, R47, !PT ;  /* 0x0000002f46317209 */ /* 0x002fe40007810000 */
[----:B------:R-:W-:Y:S01]  /*dfb0*/  ISETP.LT.OR P3, PT, R145, 0x69, P3 ;  /* 0x000000699100780c */ /* 0x000fe20001f61670 */
[----:B------:R-:W-:Y:S01]  /*dfc0*/  MUFU.EX2 R47, R51 ;  /* 0x00000033002f7308 */ /* 0x000fe20000000800 */
[----:B------:R-:W-:Y:S02]  /*dfd0*/  FSEL R146, R74, -INF , !P4 ;  /* 0xff8000004a927808 */ /* 0x000fe40006000000 */
[----:B------:R-:W-:Y:S02]  /*dfe0*/  ISETP.GT.AND P4, PT, R144, 0x69, P2 ;  /* 0x000000699000780c */ /* 0x000fe40001784270 */
[----:B------:R-:W-:Y:S02]  /*dff0*/  FMNMX.FTZ R49, R72, R49, !PT ;  /* 0x0000003148317209 */ /* 0x000fe40007810000 */
[----:B------:R-:W-:Y:S01]  /*e000*/  FSEL R147, R76, -INF , !P3 ;  /* 0xff8000004c937808 */ /* 0x000fe20005800000 */
[----:B------:R-:W-:Y:S01]  /*e010*/  FFMA.FTZ R76, R69, UR10, -R54 ;  /* 0x0000000a454c7c23 */ /* 0x000fe20008010836 */
[----:B------:R-:W-:-:S02]  /*e020*/  ISETP.GT.AND P3, PT, R144, 0x70, P2 ;  /* 0x000000709000780c */ /* 0x000fc40001764270 */
[C---:B------:R-:W-:Y:S02]  /*e030*/  ISETP.LT.OR P4, PT, R145.reuse, 0x6a, P4 ;  /* 0x0000006a9100780c */ /* 0x040fe40002781670 */
[----:B------:R-:W-:Y:S01]  /*e040*/  FMNMX.FTZ R74, R146, R49, !PT ;  /* 0x00000031924a7209 */ /* 0x000fe20007810000 */
[----:B------:R-:W-:Y:S01]  /*e050*/  MUFU.EX2 R76, R76 ;  /* 0x0000004c004c7308 */ /* 0x000fe20000000800 */
[----:B------:R-:W-:Y:S02]  /*e060*/  ISETP.LT.OR P3, PT, R145, 0x71, P3 ;  /* 0x000000719100780c */ /* 0x000fe40001f61670 */
[----:B------:R-:W-:Y:S01]  /*e070*/  FSEL R148, R78, -INF , !P4 ;  /* 0xff8000004e947808 */ /* 0x000fe20006000000 */
[--C-:B------:R-:W-:Y:S01]  /*e080*/  FFMA.FTZ R78, R61, UR10, -R54.reuse ;  /* 0x0000000a3d4e7c23 */ /* 0x100fe20008010836 */
[----:B------:R-:W-:Y:S01]  /*e090*/  ISETP.GT.AND P4, PT, R144, 0x71, P2 ;  /* 0x000000719000780c */ /* 0x000fe20001784270 */
[----:B------:R-:W-:Y:S01]  /*e0a0*/  FFMA.FTZ R61, R71, UR10, -R54 ;  /* 0x0000000a473d7c23 */ /* 0x000fe20008010836 */
[----:B------:R-:W-:-:S02]  /*e0b0*/  FMNMX.FTZ R49, R147, R74, !PT ;  /* 0x0000004a93317209 */ /* 0x000fc40007810000 */
[----:B------:R-:W-:Y:S01]  /*e0c0*/  FSEL R139, R80, -INF , !P3 ;  /* 0xff800000508b7808 */ /* 0x000fe20005800000 */
[----:B------:R-:W-:Y:S01]  /*e0d0*/  FFMA.FTZ R80, R63, UR10, -R54 ;  /* 0x0000000a3f507c23 */ /* 0x000fe20008010836 */
[----:B------:R-:W-:Y:S01]  /*e0e0*/  ISETP.GT.AND P3, PT, R144, 0x78, P2 ;  /* 0x000000789000780c */ /* 0x000fe20001764270 */
[----:B------:R-:W-:Y:S01]  /*e0f0*/  MUFU.EX2 R78, R78 ;  /* 0x0000004e004e7308 */ /* 0x000fe20000000800 */
[C---:B------:R-:W-:Y:S02]  /*e100*/  ISETP.LT.OR P4, PT, R145.reuse, 0x72, P4 ;  /* 0x000000729100780c */ /* 0x040fe40002781670 */
[----:B------:R-:W-:Y:S02]  /*e110*/  FMNMX.FTZ R74, R148, R49, !PT ;  /* 0x00000031944a7209 */ /* 0x000fe40007810000 */
[----:B------:R-:W-:Y:S02]  /*e120*/  ISETP.GT.AND P2, PT, R144, 0x79, P2 ;  /* 0x000000799000780c */ /* 0x000fe40001744270 */
[----:B------:R-:W-:Y:S01]  /*e130*/  ISETP.LT.OR P3, PT, R145, 0x79, P3 ;  /* 0x000000799100780c */ /* 0x000fe20001f61670 */
[----:B------:R0:W-:Y:S01]  /*e140*/  MUFU.EX2 R49, R53 ;  /* 0x0000003500317308 */ /* 0x0001e20000000800 */
[----:B------:R-:W-:-:S02]  /*e150*/  FSEL R59, R82, -INF , !P4 ;  /* 0xff800000523b7808 */ /* 0x000fc40006000000 */
[----:B------:R-:W-:Y:S02]  /*e160*/  FMNMX.FTZ R74, R139, R74, !PT ;  /* 0x0000004a8b4a7209 */ /* 0x000fe40007810000 */
[----:B------:R-:W-:Y:S02]  /*e170*/  ISETP.LT.OR P2, PT, R145, 0x7a, P2 ;  /* 0x0000007a9100780c */ /* 0x000fe40001741670 */
[----:B------:R-:W-:Y:S01]  /*e180*/  FSEL R83, R83, -INF , !P3 ;  /* 0xff80000053537808 */ /* 0x000fe20005800000 */
[----:B------:R-:W-:Y:S01]  /*e190*/  MUFU.EX2 R61, R61 ;  /* 0x0000003d003d7308 */ /* 0x000fe20000000800 */
[----:B------:R-:W-:Y:S01]  /*e1a0*/  FMNMX.FTZ R74, R59, R74, !PT ;  /* 0x0000004a3b4a7209 */ /* 0x000fe20007810000 */
[--C-:B0-----:R-:W-:Y:S01]  /*e1b0*/  FFMA.FTZ R53, R67, UR10, -R54.reuse ;  /* 0x0000000a43357c23 */ /* 0x101fe20008010836 */
[----:B------:R-:W-:Y:S01]  /*e1c0*/  FSEL R144, R84, -INF , !P2 ;  /* 0xff80000054907808 */ /* 0x000fe20005000000 */
[--C-:B------:R-:W-:Y:S01]  /*e1d0*/  FFMA.FTZ R67, R79, UR10, -R54.reuse ;  /* 0x0000000a4f437c23 */ /* 0x100fe20008010836 */
[----:B------:R-:W-:Y:S01]  /*e1e0*/  FMNMX.FTZ R51, R83, R74, !PT ;  /* 0x0000004a53337209 */ /* 0x000fe20007810000 */
[--C-:B------:R-:W-:Y:S01]  /*e1f0*/  FFMA.FTZ R74, R65, UR10, -R54.reuse ;  /* 0x0000000a414a7c23 */ /* 0x100fe20008010836 */
[----:B------:R-:W-:Y:S01]  /*e200*/  FSEL R71, R13, RZ, P6 ;  /* 0x000000ff0d477208 */ /* 0x000fe20003000000 */
[--C-:B------:R-:W-:Y:S01]  /*e210*/  FFMA.FTZ R84, R81, UR10, -R54.reuse ;  /* 0x0000000a51547c23 */ /* 0x100fe20008010836 */
[----:B------:R-:W-:Y:S01]  /*e220*/  FMNMX.FTZ R63, R144, R51, !PT ;  /* 0x00000033903f7209 */ /* 0x000fe20007810000 */
[----:B------:R-:W-:Y:S01]  /*e230*/  FFMA.FTZ R65, R140, UR10, -R54 ;  /* 0x0000000a8c417c23 */ /* 0x000fe20008010836 */
[----:B------:R-:W-:Y:S01]  /*e240*/  MUFU.EX2 R51, R80 ;  /* 0x0000005000337308 */ /* 0x000fe20000000800 */
[----:B------:R-:W-:-:S02]  /*e250*/  FADD.FTZ R71, -R71, R20 ;  /* 0x0000001447477221 */ /* 0x000fc40000010100 */
[----:B------:R-:W0:Y:S05]  /*e260*/  SHFL.BFLY PT, R82, R63, 0x2, 0x1f ;  /* 0x0c401f003f527f89 */ /* 0x000e2a00000e0000 */
[----:B------:R1:W-:Y:S08]  /*e270*/  MUFU.EX2 R80, R73 ;  /* 0x0000004900507308 */ /* 0x0003f00000000800 */
[----:B------:R-:W-:Y:S08]  /*e280*/  MUFU.EX2 R74, R74 ;  /* 0x0000004a004a7308 */ /* 0x000ff00000000800 */
[----:B------:R-:W-:Y:S01]  /*e290*/  MUFU.EX2 R53, R53 ;  /* 0x0000003500357308 */ /* 0x000fe20000000800 */
[----:B0-----:R-:W-:Y:S01]  /*e2a0*/  FMNMX.FTZ R136, R63, R82, !PT ;  /* 0x000000523f887209 */ /* 0x001fe20007810000 */
[--C-:B------:R-:W-:Y:S01]  /*e2b0*/  FFMA.FTZ R63, R75, UR10, -R54.reuse ;  /* 0x0000000a4b3f7c23 */ /* 0x100fe20008010836 */
[--C-:B------:R-:W-:Y:S01]  /*e2c0*/  FFMA.FTZ R82, R77, UR10, -R54.reuse ;  /* 0x0000000a4d527c23 */ /* 0x100fe20008010836 */
[----:B------:R-:W-:-:S02]  /*e2d0*/  FFMA.FTZ R54, R141, UR10, -R54 ;  /* 0x0000000a8d367c23 */ /* 0x000fc40008010836 */
[----:B------:R-:W0:Y:S02]  /*e2e0*/  SHFL.BFLY PT, R69, R136, 0x1, 0x1f ;  /* 0x0c201f0088457f89 */ /* 0x000e2400000e0000 */
[----:B------:R-:W-:Y:S08]  /*e2f0*/  MUFU.EX2 R67, R67 ;  /* 0x0000004300437308 */ /* 0x000ff00000000800 */
[----:B------:R2:W-:Y:S08]  /*e300*/  MUFU.EX2 R20, R54 ;  /* 0x0000003600147308 */ /* 0x0005f00000000800 */
[----:B------:R-:W-:Y:S01]  /*e310*/  MUFU.EX2 R63, R63 ;  /* 0x0000003f003f7308 */ /* 0x000fe20000000800 */
[----:B0-----:R-:W-:Y:S01]  /*e320*/  FMNMX.FTZ R136, R136, R69, !PT ;  /* 0x0000004588887209 */ /* 0x001fe20007810000 */
[----:B------:R-:W-:-:S06]  /*e330*/  FMUL.FTZ R69, R71, UR10 ;  /* 0x0000000a47457c20 */ /* 0x000fcc0008410000 */
[----:B------:R-:W-:Y:S01]  /*e340*/  MUFU.EX2 R82, R82 ;  /* 0x0000005200527308 */ /* 0x000fe20000000800 */
[C---:B------:R-:W-:Y:S01]  /*e350*/  FSETP.NEU.FTZ.AND P2, PT, R136.reuse, -INF , PT ;  /* 0xff8000008800780b */ /* 0x040fe20003f5d000 */
[----:B-1----:R-:W-:-:S05]  /*e360*/  FMUL.FTZ R73, R136, UR10 ;  /* 0x0000000a88497c20 */ /* 0x002fca0008410000 */
[----:B------:R-:W-:Y:S01]  /*e370*/  FSEL R71, R73, RZ, P2 ;  /* 0x000000ff49477208 */ /* 0x000fe20001000000 */
[----:B------:R-:W0:Y:S04]  /*e380*/  MUFU.EX2 R69, R69 ;  /* 0x0000004500457308 */ /* 0x000e280000000800 */
[--C-:B------:R-:W-:Y:S01]  /*e390*/  FFMA.FTZ R150, R24, UR10, -R71.reuse ;  /* 0x0000000a18967c23 */ /* 0x100fe20008010847 */
[----:B------:R-:W-:Y:S01]  /*e3a0*/  FSEL R24, R136, RZ, P2 ;  /* 0x000000ff88187208 */ /* 0x000fe20001000000 */
[--C-:B------:R-:W-:Y:S01]  /*e3b0*/  FFMA.FTZ R75, R26, UR10, -R71.reuse ;  /* 0x0000000a1a4b7c23 */ /* 0x100fe20008010847 */
[--C-:B------:R-:W-:Y:S01]  /*e3c0*/  FFMA.FTZ R28, R28, UR10, -R71.reuse ;  /* 0x0000000a1c1c7c23 */ /* 0x100fe20008010847 */
[----:B------:R-:W-:Y:S01]  /*e3d0*/  FFMA.FTZ R141, R30, UR10, -R71 ;  /* 0x0000000a1e8d7c23 */ /* 0x000fe20008010847 */
[----:B------:R-:W-:-:S02]  /*e3e0*/  IMAD.U32 R26, RZ, RZ, UR7 ;  /* 0x00000007ff1a7e24 */ /* 0x000fc4000f8e00ff */
[----:B------:R-:W-:Y:S01]  /*e3f0*/  FADD.FTZ R24, -R24, R21 ;  /* 0x0000001518187221 */ /* 0x000fe20000010100 */
[----:B------:R-:W-:Y:S01]  /*e400*/  MUFU.EX2 R150, R150 ;  /* 0x0000009600967308 */ /* 0x000fe20000000800 */
[--C-:B------:R-:W-:Y:S01]  /*e410*/  FFMA.FTZ R33, R33, UR10, -R71.reuse ;  /* 0x0000000a21217c23 */ /* 0x100fe20008010847 */
[--C-:B--2---:R-:W-:Y:S01]  /*e420*/  FFMA.FTZ R54, R55, UR10, -R71.reuse ;  /* 0x0000000a37367c23 */ /* 0x104fe20008010847 */
[----:B------:R-:W-:Y:S01]  /*e430*/  FMUL.FTZ R21, R24, UR10 ;  /* 0x0000000a18157c20 */ /* 0x000fe20008410000 */
[----:B------:R-:W-:Y:S01]  /*e440*/  @!P1 LEA R26, R26, UR36, 0x3 ;  /* 0x000000241a1a9c11 */ /* 0x000fe2000f8e18ff */
[--C-:B------:R-:W-:Y:S01]  /*e450*/  FFMA.FTZ R77, R42, UR10, -R71.reuse ;  /* 0x0000000a2a4d7c23 */ /* 0x100fe20008010847 */
[----:B0-----:R-:W-:Y:S01]  /*e460*/  FFMA.FTZ R24, R69, R7, R34 ;  /* 0x0000000745187223 */ /* 0x001fe20000010022 */
[--C-:B------:R-:W-:Y:S01]  /*e470*/  FFMA.FTZ R42, R29, UR10, -R71.reuse ;  /* 0x0000000a1d2a7c23 */ /* 0x100fe20008010847 */
[----:B------:R-:W-:Y:S01]  /*e480*/  MUFU.EX2 R75, R75 ;  /* 0x0000004b004b7308 */ /* 0x000fe20000000800 */
[----:B------:R-:W-:Y:S01]  /*e490*/  FFMA.FTZ R73, R36, UR10, -R71 ;  /* 0x0000000a24497c23 */ /* 0x000fe20008010847 */
[----:B------:R-:W-:Y:S01]  /*e4a0*/  FADD.FTZ R24, R25, R24 ;  /* 0x0000001819187221 */ /* 0x000fe20000010000 */
[----:B------:R-:W-:-:S02]  /*e4b0*/  @!P1 VIADD R26, R26, 0x2d860 ;  /* 0x0002d8601a1a9836 */ /* 0x000fc40000000000 */
[--C-:B------:R-:W-:Y:S01]  /*e4c0*/  FFMA.FTZ R140, R38, UR10, -R71.reuse ;  /* 0x0000000a268c7c23 */ /* 0x100fe20008010847 */
[--C-:B------:R-:W-:Y:S01]  /*e4d0*/  FFMA.FTZ R40, R40, UR10, -R71.reuse ;  /* 0x0000000a28287c23 */ /* 0x100fe20008010847 */
[----:B------:R-:W-:Y:S01]  /*e4e0*/  FADD.FTZ R29, R27, R24 ;  /* 0x000000181b1d7221 */ /* 0x000fe20000010000 */
[----:B------:R-:W-:Y:S01]  /*e4f0*/  F2FP.BF16.F32.PACK_AB R24, R25, R34 ;  /* 0x000000221918723e */ /* 0x000fe200000010ff */
[----:B------:R-:W0:Y:S01]  /*e500*/  MUFU.EX2 R21, R21 ;  /* 0x0000001500157308 */ /* 0x000e220000000800 */
[----:B------:R-:W-:Y:S01]  /*e510*/  @!P1 PRMT R26, RZ, 0x654, R26 ;  /* 0x00000654ff1a9816 */ /* 0x000fe2000000001a */
[--C-:B------:R-:W-:Y:S01]  /*e520*/  FFMA.FTZ R36, R85, UR10, -R71.reuse ;  /* 0x0000000a55247c23 */ /* 0x100fe20008010847 */
[--C-:B------:R-:W-:Y:S01]  /*e530*/  FFMA.FTZ R81, R46, UR10, -R71.reuse ;  /* 0x0000000a2e517c23 */ /* 0x100fe20008010847 */
[--C-:B------:R-:W-:Y:S01]  /*e540*/  FFMA.FTZ R55, R50, UR10, -R71.reuse ;  /* 0x0000000a32377c23 */ /* 0x100fe20008010847 */
[----:B------:R1:W-:Y:S01]  /*e550*/  @!P1 SYNCS.ARRIVE.TRANS64.RED.A1T0 RZ, [R26+URZ], RZ ;  /* 0x000000ff1aff99a7 */ /* 0x0003e2000810043f */
[--C-:B------:R-:W-:Y:S01]  /*e560*/  FFMA.FTZ R38, R52, UR10, -R71.reuse ;  /* 0x0000000a34267c23 */ /* 0x100fe20008010847 */
[--C-:B------:R-:W-:Y:S01]  /*e570*/  FFMA.FTZ R79, R86, UR10, -R71.reuse ;  /* 0x0000000a564f7c23 */ /* 0x100fe20008010847 */
[----:B------:R-:W2:Y:S01]  /*e580*/  MUFU.EX2 R28, R28 ;  /* 0x0000001c001c7308 */ /* 0x000ea20000000800 */
[--C-:B------:R-:W-:Y:S01]  /*e590*/  FFMA.FTZ R52, R59, UR10, -R71.reuse ;  /* 0x0000000a3b347c23 */ /* 0x100fe20008010847 */
[--C-:B------:R-:W-:Y:S01]  /*e5a0*/  FFMA.FTZ R57, R57, UR10, -R71.reuse ;  /* 0x0000000a39397c23 */ /* 0x100fe20008010847 */
[--C-:B------:R-:W-:Y:S01]  /*e5b0*/  FFMA.FTZ R46, R87, UR10, -R71.reuse ;  /* 0x0000000a572e7c23 */ /* 0x100fe20008010847 */
[--C-:B------:R-:W-:Y:S01]  /*e5c0*/  FFMA.FTZ R7, R142, UR10, -R71.reuse ;  /* 0x0000000a8e077c23 */ /* 0x100fe20008010847 */
[----:B-1----:R-:W-:Y:S01]  /*e5d0*/  F2FP.BF16.F32.PACK_AB R26, R44, R27 ;  /* 0x0000001b2c1a723e */ /* 0x002fe200000010ff */
[--C-:B------:R-:W-:Y:S01]  /*e5e0*/  FFMA.FTZ R143, R143, UR10, -R71.reuse ;  /* 0x0000000a8f8f7c23 */ /* 0x100fe20008010847 */
[----:B------:R-:W-:Y:S01]  /*e5f0*/  F2FP.BF16.F32.PACK_AB R34, R48, R35 ;  /* 0x000000233022723e */ /* 0x000fe200000010ff */
[----:B------:R-:W1:Y:S01]  /*e600*/  MUFU.EX2 R141, R141 ;  /* 0x0000008d008d7308 */ /* 0x000e620000000800 */
[----:B0-----:R-:W-:Y:S01]  /*e610*/  FFMA.FTZ R6, R21, R6, R150 ;  /* 0x0000000615067223 */ /* 0x001fe20000010096 */
[--C-:B------:R-:W-:Y:S01]  /*e620*/  FFMA.FTZ R50, R68, UR10, -R71.reuse ;  /* 0x0000000a44327c23 */ /* 0x100fe20008010847 */
[--C-:B------:R-:W-:Y:S01]  /*e630*/  FFMA.FTZ R146, R146, UR10, -R71.reuse ;  /* 0x0000000a92927c23 */ /* 0x100fe20008010847 */
[----:B------:R-:W-:Y:S01]  /*e640*/  FFMA.FTZ R147, R147, UR10, -R71 ;  /* 0x0000000a93937c23 */ /* 0x000fe20008010847 */
[----:B------:R-:W-:Y:S01]  /*e650*/  FADD.FTZ R25, R75, R6 ;  /* 0x000000064b197221 */ /* 0x000fe20000010000 */
[----:B------:R-:W-:Y:S01]  /*e660*/  FADD.FTZ R6, R44, R29 ;  /* 0x0000001d2c067221 */ /* 0x000fe20000010000 */
[----:B------:R-:W-:Y:S01]  /*e670*/  FFMA.FTZ R148, R148, UR10, -R71 ;  /* 0x0000000a94947c23 */ /* 0x000fe20008010847 */
[----:B------:R-:W0:Y:S01]  /*e680*/  MUFU.EX2 R33, R33 ;  /* 0x0000002100217308 */ /* 0x000e220000000800 */
[----:B--2---:R-:W-:Y:S01]  /*e690*/  FADD.FTZ R30, R28, R25 ;  /* 0x000000191c1e7221 */ /* 0x004fe20000010000 */
[----:B------:R-:W-:Y:S01]  /*e6a0*/  FADD.FTZ R29, R31, R6 ;  /* 0x000000061f1d7221 */ /* 0x000fe20000010000 */
[----:B------:R-:W-:Y:S01]  /*e6b0*/  F2FP.BF16.F32.PACK_AB R25, R75, R150 ;  /* 0x000000964b19723e */ /* 0x000fe200000010ff */
[--C-:B------:R-:W-:Y:S01]  /*e6c0*/  FFMA.FTZ R6, R45, UR10, -R71.reuse ;  /* 0x0000000a2d067c23 */ /* 0x100fe20008010847 */
[--C-:B------:R-:W-:Y:S01]  /*e6d0*/  FFMA.FTZ R45, R66, UR10, -R71.reuse ;  /* 0x0000000a422d7c23 */ /* 0x100fe20008010847 */
[--C-:B------:R-:W-:Y:S01]  /*e6e0*/  FFMA.FTZ R75, R70, UR10, -R71.reuse ;  /* 0x0000000a464b7c23 */ /* 0x100fe20008010847 */
[----:B------:R-:W-:Y:S01]  /*e6f0*/  FFMA.FTZ R66, R72, UR10, -R71 ;  /* 0x0000000a48427c23 */ /* 0x000fe20008010847 */
[----:B------:R-:W2:Y:S01]  /*e700*/  MUFU.EX2 R54, R54 ;  /* 0x0000003600367308 */ /* 0x000ea20000000800 */
[C---:B-1----:R-:W-:Y:S01]  /*e710*/  FADD.FTZ R30, R141.reuse, R30 ;  /* 0x0000001e8d1e7221 */ /* 0x042fe20000010000 */
[----:B------:R-:W-:Y:S01]  /*e720*/  F2FP.BF16.F32.PACK_AB R27, R141, R28 ;  /* 0x0000001c8d1b723e */ /* 0x000fe200000010ff */
[C---:B------:R-:W-:Y:S01]  /*e730*/  FADD.FTZ R28, R32.reuse, R29 ;  /* 0x0000001d201c7221 */ /* 0x040fe20000010000 */
[----:B------:R-:W-:Y:S01]  /*e740*/  F2FP.BF16.F32.PACK_AB R32, R32, R31 ;  /* 0x0000001f2020723e */ /* 0x000fe200000010ff */
[--C-:B------:R-:W-:Y:S01]  /*e750*/  FFMA.FTZ R139, R139, UR10, -R71.reuse ;  /* 0x0000000a8b8b7c23 */ /* 0x100fe20008010847 */
[----:B------:R-:W-:Y:S01]  /*e760*/  FFMA.FTZ R83, R83, UR10, -R71 ;  /* 0x0000000a53537c23 */ /* 0x000fe20008010847 */
[----:B------:R-:W-:Y:S01]  /*e770*/  FADD.FTZ R85, R35, R28 ;  /* 0x0000001c23557221 */ /* 0x000fe20000010000 */
[----:B------:R-:W1:Y:S01]  /*e780*/  MUFU.EX2 R73, R73 ;  /* 0x0000004900497308 */ /* 0x000e620000000800 */
[----:B0-----:R-:W-:Y:S01]  /*e790*/  FADD.FTZ R29, R33, R30 ;  /* 0x0000001e211d7221 */ /* 0x001fe20000010000 */
[----:B------:R0:W-:Y:S01]  /*e7a0*/  STSM.16.M88.4 [R10+0x21800], R24 ;  /* 0x021800180a007844 */ /* 0x0001e20000000200 */
[----:B------:R-:W-:Y:S01]  /*e7b0*/  FADD.FTZ R30, R48, R85 ;  /* 0x00000055301e7221 */ /* 0x000fe20000010000 */
[----:B------:R-:W-:Y:S01]  /*e7c0*/  FFMA.FTZ R71, R144, UR10, -R71 ;  /* 0x0000000a90477c23 */ /* 0x000fe20008010847 */
[----:B------:R-:W-:Y:S01]  /*e7d0*/  ISETP.GT.AND P2, PT, R12, UR11, PT ;  /* 0x0000000b0c007c0c */ /* 0x000fe2000bf44270 */
[----:B------:R-:W-:Y:S01]  /*e7e0*/  UMOV UR7, UR4 ;  /* 0x0000000400077c82 */ /* 0x000fe20008000000 */
[----:B------:R-:W-:Y:S01]  /*e7f0*/  FADD.FTZ R85, R37, R30 ;  /* 0x0000001e25557221 */ /* 0x000fe20000010000 */
[----:B------:R-:W3:Y:S01]  /*e800*/  MUFU.EX2 R140, R140 ;  /* 0x0000008c008c7308 */ /* 0x000ee20000000800 */
[C---:B--2---:R-:W-:Y:S01]  /*e810*/  FADD.FTZ R28, R54.reuse, R29 ;  /* 0x0000001d361c7221 */ /* 0x044fe20000010000 */
[----:B------:R-:W-:Y:S01]  /*e820*/  F2FP.BF16.F32.PACK_AB R33, R54, R33 ;  /* 0x000000213621723e */ /* 0x000fe200000010ff */
[----:B------:R-:W-:Y:S01]  /*e830*/  FADD.FTZ R30, R58, R85 ;  /* 0x000000553a1e7221 */ /* 0x000fe20000010000 */
[-C--:B------:R-:W-:Y:S01]  /*e840*/  FMUL.FTZ R90, R90, R21.reuse ;  /* 0x000000155a5a7220 */ /* 0x080fe20000410000 */
[-C--:B------:R-:W-:Y:S01]  /*e850*/  FMUL.FTZ R91, R91, R21.reuse ;  /* 0x000000155b5b7220 */ /* 0x080fe20000410000 */
[-C--:B------:R-:W-:Y:S01]  /*e860*/  FMUL.FTZ R94, R94, R21.reuse ;  /* 0x000000155e5e7220 */ /* 0x080fe20000410000 */
[----:B------:R-:W-:Y:S01]  /*e870*/  FADD.FTZ R85, R39, R30 ;  /* 0x0000001e27557221 */ /* 0x000fe20000010000 */
[----:B------:R-:W2:Y:S01]  /*e880*/  MUFU.EX2 R40, R40 ;  /* 0x0000002800287308 */ /* 0x000ea20000000800 */
        /* <DEDUP_REMOVED lines=8> */
[C---:B---3--:R-:W-:Y:S01]  /*e910*/  FADD.FTZ R29, R140.reuse, R29 ;  /* 0x0000001d8c1d7221 */ /* 0x048fe20000010000 */
[----:B------:R-:W-:Y:S01]  /*e920*/  F2FP.BF16.F32.PACK_AB R35, R140, R73 ;  /* 0x000000498c23723e */ /* 0x000fe200000010ff */
[-C--:B------:R-:W-:Y:S01]  /*e930*/  FMUL.FTZ R103, R103, R21.reuse ;  /* 0x0000001567677220 */ /* 0x080fe20000410000 */
[-C--:B------:R-:W-:Y:S01]  /*e940*/  FMUL.FTZ R106, R106, R21.reuse ;  /* 0x000000156a6a7220 */ /* 0x080fe20000410000 */
[-C--:B------:R-:W-:Y:S01]  /*e950*/  FMUL.FTZ R107, R107, R21.reuse ;  /* 0x000000156b6b7220 */ /* 0x080fe20000410000 */
[-C--:B------:R-:W-:Y:S01]  /*e960*/  FMUL.FTZ R110, R110, R21.reuse ;  /* 0x000000156e6e7220 */ /* 0x080fe20000410000 */
[----:B------:R-:W-:Y:S01]  /*e970*/  STSM.16.M88.4 [R9], R32 ;  /* 0x0000002009007844 */ /* 0x000fe20000000200 */
        /* <DEDUP_REMOVED lines=17> */
[----:B---3--:R-:W-:Y:S01]  /*ea90*/  FADD.FTZ R28, R42, R29 ;  /* 0x0000001d2a1c7221 */ /* 0x008fe20000010000 */
[----:B------:R-:W-:Y:S01]  /*eaa0*/  FMUL.FTZ R135, R135, R21 ;  /* 0x0000001587877220 */ /* 0x000fe20000410000 */
[-C--:B------:R-:W-:Y:S01]  /*eab0*/  FMUL.FTZ R88, R88, R69.reuse ;  /* 0x0000004558587220 */ /* 0x080fe20000410000 */
[-C--:B------:R-:W-:Y:S01]  /*eac0*/  FMUL.FTZ R89, R89, R69.reuse ;  /* 0x0000004559597220 */ /* 0x080fe20000410000 */
[-C--:B------:R-:W-:Y:S01]  /*ead0*/  FMUL.FTZ R92, R92, R69.reuse ;  /* 0x000000455c5c7220 */ /* 0x080fe20000410000 */
[-C--:B------:R-:W-:Y:S01]  /*eae0*/  FMUL.FTZ R93, R93, R69.reuse ;  /* 0x000000455d5d7220 */ /* 0x080fe20000410000 */
[-C--:B------:R-:W-:Y:S01]  /*eaf0*/  FMUL.FTZ R96, R96, R69.reuse ;  /* 0x0000004560607220 */ /* 0x080fe20000410000 */
[----:B------:R-:W3:Y:S01]  /*eb00*/  MUFU.EX2 R55, R55 ;  /* 0x0000003700377308 */ /* 0x000ee20000000800 */
[----:B--2---:R-:W-:Y:S01]  /*eb10*/  FADD.FTZ R29, R81, R28 ;  /* 0x0000001c511d7221 */ /* 0x004fe20000010000 */
[----:B------:R-:W-:Y:S01]  /*eb20*/  FADD.FTZ R28, R62, R59 ;  /* 0x0000003b3e1c7221 */ /* 0x000fe20000010000 */
[-C--:B------:R-:W-:Y:S01]  /*eb30*/  FMUL.FTZ R97, R97, R69.reuse ;  /* 0x0000004561617220 */ /* 0x080fe20000410000 */
[-C--:B------:R-:W-:Y:S01]  /*eb40*/  FMUL.FTZ R100, R100, R69.reuse ;  /* 0x0000004564647220 */ /* 0x080fe20000410000 */
[----:B------:R-:W-:Y:S01]  /*eb50*/  FMUL.FTZ R101, R101, R69 ;  /* 0x0000004565657220 */ /* 0x000fe20000410000 */
[----:B------:R-:W-:Y:S01]  /*eb60*/  FADD.FTZ R31, R43, R28 ;  /* 0x0000001c2b1f7221 */ /* 0x000fe20000010000 */
[----:B------:R-:W-:Y:S01]  /*eb70*/  F2FP.BF16.F32.PACK_AB R28, R58, R37 ;  /* 0x000000253a1c723e */ /* 0x000fe200000010ff */
[----:B------:R-:W2:Y:S01]  /*eb80*/  MUFU.EX2 R38, R38 ;  /* 0x0000002600267308 */ /* 0x000ea20000000800 */
[----:B-1----:R-:W-:Y:S01]  /*eb90*/  FADD.FTZ R30, R36, R29 ;  /* 0x0000001d241e7221 */ /* 0x002fe20000010000 */
[----:B------:R-:W-:Y:S01]  /*eba0*/  FADD.FTZ R48, R64, R31 ;  /* 0x0000001f40307221 */ /* 0x000fe20000010000 */
[----:B------:R-:W-:Y:S01]  /*ebb0*/  F2FP.BF16.F32.PACK_AB R31, R81, R42 ;  /* 0x0000002a511f723e */ /* 0x000fe200000010ff */
[----:B------:R-:W-:Y:S01]  /*ebc0*/  FMUL.FTZ R104, R104, R69 ;  /* 0x0000004568687220 */ /* 0x000fe20000410000 */
[----:B------:R-:W-:Y:S01]  /*ebd0*/  F2FP.BF16.F32.PACK_AB R58, R78, R49 ;  /* 0x000000314e3a723e */ /* 0x000fe200000010ff */
[----:B0-----:R-:W-:Y:S01]  /*ebe0*/  FADD.FTZ R25, R47, R48 ;  /* 0x000000302f197221 */ /* 0x001fe20000010000 */
[----:B------:R-:W-:Y:S01]  /*ebf0*/  FMUL.FTZ R105, R105, R69 ;  /* 0x0000004569697220 */ /* 0x000fe20000410000 */
[----:B------:R-:W0:Y:S01]  /*ec00*/  MUFU.EX2 R79, R79 ;  /* 0x0000004f004f7308 */ /* 0x000e220000000800 */
[----:B---3--:R-:W-:Y:S01]  /*ec10*/  FADD.FTZ R29, R55, R30 ;  /* 0x0000001e371d7221 */ /* 0x008fe20000010000 */
[----:B------:R-:W-:Y:S01]  /*ec20*/  FADD.FTZ R26, R56, R25 ;  /* 0x00000019381a7221 */ /* 0x000fe20000010000 */
[----:B------:R-:W-:Y:S01]  /*ec30*/  F2FP.BF16.F32.PACK_AB R30, R60, R39 ;  /* 0x000000273c1e723e */ /* 0x000fe200000010ff */
[----:B------:R-:W-:Y:S01]  /*ec40*/  FMUL.FTZ R108, R108, R69 ;  /* 0x000000456c6c7220 */ /* 0x000fe20000410000 */
[----:B------:R-:W-:Y:S01]  /*ec50*/  F2FP.BF16.F32.PACK_AB R56, R56, R47 ;  /* 0x0000002f3838723e */ /* 0x000fe200000010ff */
[----:B------:R-:W-:Y:S01]  /*ec60*/  FADD.FTZ R27, R49, R26 ;  /* 0x0000001a311b7221 */ /* 0x000fe20000010000 */
[-C--:B------:R-:W-:Y:S01]  /*ec70*/  FMUL.FTZ R109, R109, R69.reuse ;  /* 0x000000456d6d7220 */ /* 0x080fe20000410000 */
[----:B------:R-:W1:Y:S01]  /*ec80*/  MUFU.EX2 R57, R57 ;  /* 0x0000003900397308 */ /* 0x000e620000000800 */
[----:B--2---:R-:W-:Y:S01]  /*ec90*/  FADD.FTZ R24, R38, R29 ;  /* 0x0000001d26187221 */ /* 0x004fe20000010000 */
[----:B------:R-:W-:Y:S01]  /*eca0*/  FADD.FTZ R26, R78, R27 ;  /* 0x0000001b4e1a7221 */ /* 0x000fe20000010000 */
[----:B------:R-:W-:Y:S01]  /*ecb0*/  F2FP.BF16.F32.PACK_AB R29, R77, R40 ;  /* 0x000000284d1d723e */ /* 0x000fe200000010ff */
[-C--:B------:R-:W-:Y:S01]  /*ecc0*/  FMUL.FTZ R112, R112, R69.reuse ;  /* 0x0000004570707220 */ /* 0x080fe20000410000 */
[----:B------:R-:W-:Y:S01]  /*ecd0*/  FMUL.FTZ R113, R113, R69 ;  /* 0x0000004571717220 */ /* 0x000fe20000410000 */
[----:B------:R-:W-:Y:S01]  /*ece0*/  FADD.FTZ R27, R51, R26 ;  /* 0x0000001a331b7221 */ /* 0x000fe20000010000 */
[----:B------:R-:W-:Y:S01]  /*ecf0*/  F2FP.BF16.F32.PACK_AB R26, R64, R43 ;  /* 0x0000002b401a723e */ /* 0x000fe200000010ff */
[----:B------:R-:W2:Y:S01]  /*ed00*/  MUFU.EX2 R46, R46 ;  /* 0x0000002e002e7308 */ /* 0x000ea20000000800 */
[----:B0-----:R-:W-:Y:S01]  /*ed10*/  FADD.FTZ R24, R79, R24 ;  /* 0x000000184f187221 */ /* 0x001fe20000010000 */
[----:B------:R-:W-:Y:S01]  /*ed20*/  FADD.FTZ R40, R74, R27 ;  /* 0x0000001b4a287221 */ /* 0x000fe20000010000 */
[----:B------:R0:W-:Y:S01]  /*ed30*/  STSM.16.M88.4 [R8], R28 ;  /* 0x0000001c08007844 */ /* 0x0001e20000000200 */
[-C--:B------:R-:W-:Y:S01]  /*ed40*/  FMUL.FTZ R116, R116, R69.reuse ;  /* 0x0000004574747220 */ /* 0x080fe20000410000 */
[-C--:B------:R-:W-:Y:S01]  /*ed50*/  FMUL.FTZ R117, R117, R69.reuse ;  /* 0x0000004575757220 */ /* 0x080fe20000410000 */
[----:B------:R-:W-:Y:S01]  /*ed60*/  FADD.FTZ R27, R53, R40 ;  /* 0x00000028351b7221 */ /* 0x000fe20000010000 */
        /* <DEDUP_REMOVED lines=12> */
[----:B0-----:R-:W-:Y:S01]  /*ee30*/  FADD.FTZ R30, R76, R27 ;  /* 0x0000001b4c1e7221 */ /* 0x001fe20000010000 */
[----:B------:R-:W-:Y:S01]  /*ee40*/  F2FP.BF16.F32.PACK_AB R27, R79, R38 ;  /* 0x000000264f1b723e */ /* 0x000fe200000010ff */
[----:B------:R-:W-:Y:S01]  /*ee50*/  FMUL.FTZ R133, R133, R69 ;  /* 0x0000004585857220 */ /* 0x000fe20000410000 */
[----:B------:R-:W-:-:S02]  /*ee60*/  VIADD R12, R12, 0xffffffff ;  /* 0xffffffff0c0c7836 */ /* 0x000fc40000000000 */
[----:B------:R-:W0:Y:S01]  /*ee70*/  MUFU.EX2 R6, R6 ;  /* 0x0000000600067308 */ /* 0x000e220000000800 */
[----:B---3--:R-:W-:Y:S01]  /*ee80*/  FADD.FTZ R25, R7, R24 ;  /* 0x0000001807197221 */ /* 0x008fe20000010000 */
[----:B------:R-:W-:Y:S01]  /*ee90*/  F2FP.BF16.F32.PACK_AB R24, R62, R41 ;  /* 0x000000293e18723e */ /* 0x000fe200000010ff */
[----:B------:R-:W-:-:S05]  /*eea0*/  IMAD.MOV.U32 R21, RZ, RZ, R136 ;  /* 0x000000ffff157224 */ /* 0x000fca00078e0088 */
[----:B------:R-:W2:Y:S01]  /*eeb0*/  MUFU.EX2 R45, R45 ;  /* 0x0000002d002d7308 */ /* 0x000ea20000000800 */
[C---:B-1----:R-:W-:Y:S01]  /*eec0*/  FADD.FTZ R25, R44.reuse, R25 ;  /* 0x000000192c197221 */ /* 0x042fe20000010000 */
[----:B------:R-:W-:-:S06]  /*eed0*/  F2FP.BF16.F32.PACK_AB R59, R44, R7 ;  /* 0x000000072c3b723e */ /* 0x000fcc00000010ff */
[----:B------:R-:W1:Y:S01]  /*eee0*/  MUFU.EX2 R50, R50 ;  /* 0x0000003200327308 */ /* 0x000e620000000800 */
[----:B0-----:R-:W-:Y:S01]  /*eef0*/  FADD.FTZ R32, R6, R25 ;  /* 0x0000001906207221 */ /* 0x001fe20000010000 */
[----:B------:R-:W-:-:S05]  /*ef00*/  F2FP.BF16.F32.PACK_AB R25, R55, R36 ;  /* 0x000000243719723e */ /* 0x000fca00000010ff */
[----:B------:R0:W-:Y:S01]  /*ef10*/  STSM.16.M88.4 [R5], R24 ;  /* 0x0000001805007844 */ /* 0x0001e20000000200 */
[----:B------:R-:W3:Y:S01]  /*ef20*/  MUFU.EX2 R75, R75 ;  /* 0x0000004b004b7308 */ /* 0x000ee20000000800 */
[----:B--2---:R-:W-:Y:S02]  /*ef30*/  FADD.FTZ R29, R45, R32 ;  /* 0x000000202d1d7221 */ /* 0x004fe40000010000 */
[----:B------:R4:W-:Y:S05]  /*ef40*/  STSM.16.M88.4 [R10+0x27800], R56 ;  /* 0x027800380a007844 */ /* 0x0009ea0000000200 */
[----:B------:R-:W2:Y:S01]  /*ef50*/  MUFU.EX2 R66, R66 ;  /* 0x0000004200427308 */ /* 0x000ea20000000800 */
[----:B-1----:R-:W-:Y:S01]  /*ef60*/  FADD.FTZ R28, R50, R29 ;  /* 0x0000001d321c7221 */ /* 0x002fe20000010000 */
[----:B------:R-:W-:-:S06]  /*ef70*/  FADD.FTZ R29, R61, R30 ;  /* 0x0000001e3d1d7221 */ /* 0x000fcc0000010000 */
[----:B------:R-:W0:Y:S01]  /*ef80*/  MUFU.EX2 R84, R84 ;  /* 0x0000005400547308 */ /* 0x000e220000000800 */
[C---:B---3--:R-:W-:Y:S01]  /*ef90*/  FADD.FTZ R7, R75.reuse, R28 ;  /* 0x0000001c4b077221 */ /* 0x048fe20000010000 */
[C---:B------:R-:W-:Y:S01]  /*efa0*/  FADD.FTZ R28, R80.reuse, R29 ;  /* 0x0000001d501c7221 */ /* 0x040fe20000010000 */
[----:B------:R-:W-:Y:S02]  /*efb0*/  F2FP.BF16.F32.PACK_AB R31, R75, R50 ;  /* 0x000000324b1f723e */ /* 0x000fe400000010ff */
[----:B------:R-:W-:-:S03]  /*efc0*/  F2FP.BF16.F32.PACK_AB R80, R80, R61 ;  /* 0x0000003d5050723e */ /* 0x000fc600000010ff */
[----:B------:R-:W1:Y:S01]  /*efd0*/  MUFU.EX2 R37, R146 ;  /* 0x0000009200257308 */ /* 0x000e620000000800 */
[----:B--2---:R-:W-:Y:S01]  /*efe0*/  FADD.FTZ R30, R66, R7 ;  /* 0x00000007421e7221 */ /* 0x004fe20000010000 */
[----:B------:R-:W-:Y:S01]  /*eff0*/  FADD.FTZ R7, R63, R28 ;  /* 0x0000001c3f077221 */ /* 0x000fe20000010000 */
[----:B------:R-:W-:-:S03]  /*f000*/  F2FP.BF16.F32.PACK_AB R28, R74, R51 ;  /* 0x000000334a1c723e */ /* 0x000fc600000010ff */
[C---:B------:R-:W-:Y:S01]  /*f010*/  FADD.FTZ R34, R82.reuse, R7 ;  /* 0x0000000752227221 */ /* 0x040fe20000010000 */
[----:B------:R-:W-:Y:S01]  /*f020*/  F2FP.BF16.F32.PACK_AB R82, R82, R63 ;  /* 0x0000003f5252723e */ /* 0x000fe200000010ff */
[----:B------:R-:W2:Y:S02]  /*f030*/  MUFU.EX2 R147, R147 ;  /* 0x0000009300937308 */ /* 0x000ea40000000800 */
[----:B------:R-:W-:-:S04]  /*f040*/  FADD.FTZ R29, R67, R34 ;  /* 0x00000022431d7221 */ /* 0x000fc80000010000 */
[----:B0-----:R-:W-:Y:S01]  /*f050*/  FADD.FTZ R24, R84, R29 ;  /* 0x0000001d54187221 */ /* 0x001fe20000010000 */
[----:B------:R-:W-:Y:S01]  /*f060*/  F2FP.BF16.F32.PACK_AB R29, R45, R6 ;  /* 0x000000062d1d723e */ /* 0x000fe200000010ff */
[----:B------:R-:W0:Y:S01]  /*f070*/  MUFU.EX2 R148, R148 ;  /* 0x0000009400947308 */ /* 0x000e220000000800 */
[C---:B-1----:R-:W-:Y:S01]  /*f080*/  FADD.FTZ R32, R37.reuse, R30 ;  /* 0x0000001e25207221 */ /* 0x042fe20000010000 */
[----:B------:R-:W-:Y:S02]  /*f090*/  F2FP.BF16.F32.PACK_AB R30, R76, R53 ;  /* 0x000000354c1e723e */ /* 0x000fe400000010ff */
[----:B------:R-:W-:Y:S02]  /*f0a0*/  F2FP.BF16.F32.PACK_AB R81, R37, R66 ;  /* 0x000000422551723e */ /* 0x000fe400000010ff */
[----:B------:R-:W-:Y:S01]  /*f0b0*/  F2FP.BF16.F32.PACK_AB R84, R84, R67 ;  /* 0x000000435454723e */ /* 0x000fe200000010ff */
[----:B------:R4:W-:Y:S01]  /*f0c0*/  STSM.16.M88.4 [R4], R28 ;  /* 0x0000001c04007844 */ /* 0x0009e20000000200 */
[----:B------:R-:W1:Y:S01]  /*f0d0*/  MUFU.EX2 R65, R65 ;  /* 0x0000004100417308 */ /* 0x000e620000000800 */
[----:B--2---:R-:W-:-:S07]  /*f0e0*/  FADD.FTZ R7, R147, R32 ;  /* 0x0000002093077221 */ /* 0x004fce0000010000 */
[----:B------:R-:W2:Y:S01]  /*f0f0*/  MUFU.EX2 R42, R139 ;  /* 0x0000008b002a7308 */ /* 0x000ea20000000800 */
[----:B0-----:R-:W-:-:S07]  /*f100*/  FADD.FTZ R7, R148, R7 ;  /* 0x0000000794077221 */ /* 0x001fce0000010000 */
[----:B------:R-:W0:Y:S01]  /*f110*/  MUFU.EX2 R52, R52 ;  /* 0x0000003400347308 */ /* 0x000e220000000800 */
[----:B-1----:R-:W-:Y:S01]  /*f120*/  F2FP.BF16.F32.PACK_AB R86, R20, R65 ;  /* 0x000000411456723e */ /* 0x002fe200000010ff */
[----:B------:R-:W-:-:S06]  /*f130*/  FADD.FTZ R65, R65, R24 ;  /* 0x0000001841417221 */ /* 0x000fcc0000010000 */
[----:B------:R1:W3:Y:S01]  /*f140*/  MUFU.EX2 R36, R83 ;  /* 0x0000005300247308 */ /* 0x0002e20000000800 */
[----:B--2---:R-:W-:-:S07]  /*f150*/  FADD.FTZ R7, R42, R7 ;  /* 0x000000072a077221 */ /* 0x004fce0000010000 */
[----:B------:R-:W2:Y:S01]  /*f160*/  MUFU.EX2 R71, R71 ;  /* 0x0000004700477308 */ /* 0x000ea20000000800 */
[----:B-1----:R-:W-:Y:S01]  /*f170*/  F2FP.BF16.F32.PACK_AB R83, R148, R147 ;  /* 0x000000939453723e */ /* 0x002fe200000010ff */
[C---:B0-----:R-:W-:Y:S01]  /*f180*/  FADD.FTZ R7, R52.reuse, R7 ;  /* 0x0000000734077221 */ /* 0x041fe20000010000 */
[----:B------:R-:W-:-:S03]  /*f190*/  F2FP.BF16.F32.PACK_AB R85, R52, R42 ;  /* 0x0000002a3455723e */ /* 0x000fc600000010ff */
[----:B------:R4:W-:Y:S01]  /*f1a0*/  STSM.16.M88.4 [R8+0x6000], R80 ;  /* 0x0060005008007844 */ /* 0x0009e20000000200 */
[----:B---3--:R-:W-:Y:S01]  /*f1b0*/  FADD.FTZ R6, R36, R7 ;  /* 0x0000000724067221 */ /* 0x008fe20000010000 */
[----:B------:R-:W-:Y:S01]  /*f1c0*/  FADD.FTZ R7, R20, R65 ;  /* 0x0000004114077221 */ /* 0x000fe20000010000 */
[----:B------:R-:W-:Y:S01]  /*f1d0*/  IMAD.MOV.U32 R20, RZ, RZ, R13 ;  /* 0x000000ffff147224 */ /* 0x000fe200078e000d */
[C---:B--2---:R-:W-:Y:S01]  /*f1e0*/  F2FP.BF16.F32.PACK_AB R87, R71.reuse, R36 ;  /* 0x000000244757723e */ /* 0x044fe200000010ff */
[----:B------:R-:W-:-:S04]  /*f1f0*/  FADD.FTZ R6, R71, R6 ;  /* 0x0000000647067221 */ /* 0x000fc80000010000 */
[----:B------:R4:W-:Y:S01]  /*f200*/  STSM.16.M88.4 [R5+0x6000], R84 ;  /* 0x0060005405007844 */ /* 0x0009e20000000200 */
[----:B------:R0:W-:Y:S06]  /*f210*/  MEMBAR.ALL.CTA ;  /* 0x0000000000007992 */ /* 0x0001ec0000008000 */
[----:B0-----:R-:W0:Y:S02]  /*f220*/  FENCE.VIEW.ASYNC.S ;  /* 0x00000000000073c6 */ /* 0x001e240000000000 */
[----:B0-----:R-:W-:Y:S01]  /*f230*/  NOP ;  /* 0x0000000000007918 */ /* 0x001fe20000000000 */
[----:B------:R-:W-:Y:S05]  /*f240*/  @P2 BRA `(.L_x_10268) ;  /* 0xffffffc400f42947 */ /* 0x000fea000383ffff */
.L_x_10251:
[----:B------:R-:W-:Y:S06]  /*f250*/  BAR.ARV 0x8, 0x200 ;  /* 0x0208000000007b1d */ /* 0x000fec0000002000 */
[----:B------:R-:W-:Y:S05]  /*f260*/  @!P0 BRA `(.L_x_10269) ;  /* 0x0000000000048947 */ /* 0x000fea0003800000 */
[----:B------:R-:W-:Y:S01]  /*f270*/  BPT.TRAP 0x1 ;  /* 0x000000040000795c */ /* 0x000fe20000300000 */
.L_x_10269:
[----:B------:R-:W-:Y:S01]  /*f280*/  ULEA UR9, UR4, UR36, 0x3 ;  /* 0x0000002404097291 */ /* 0x000fe2000f8e183f */
[----:B------:R-:W-:-:S05]  /*f290*/  IMAD.U32 R0, RZ, RZ, UR5 ;  /* 0x00000005ff007e24 */ /* 0x000fca000f8e00ff */
[----:B------:R-:W-:-:S04]  /*f2a0*/  SHF.L.U32 R0, R0, 0x1f, RZ ;  /* 0x0000001f00007819 */ /* 0x000fc800000006ff */
[----:B------:R3:W0:Y:S01]  /*f2b0*/  SYNCS.PHASECHK.TRANS64.TRYWAIT P2, [UR9+0x2d850], R0 ;  /* 0x02d85000ff0075a7 */ /* 0x0006220008040149 */
[----:B------:R-:W-:Y:S05]  /*f2c0*/  @!P0 BRA `(.L_x_10270) ;  /* 0x0000000000048947 */ /* 0x000fea0003800000 */
[----:B------:R-:W-:Y:S01]  /*f2d0*/  BPT.TRAP 0x1 ;  /* 0x000000040000795c */ /* 0x000fe20000300000 */
.L_x_10270:
[----:B0-----:R-:W-:Y:S05]  /*f2e0*/  @P2 BRA `(.L_x_10271) ;  /* 0x0000000000082947 */ /* 0x001fea0003800000 */
[----:B------:R-:W0:Y:S02]  /*f2f0*/  SYNCS.PHASECHK.TRANS64.TRYWAIT P0, [UR9+0x2d850], R0 ;  /* 0x02d85000ff0075a7 */ /* 0x000e240008000149 */
[----:B0-----:R-:W-:Y:S05]  /*f300*/  @!P0 BRA `(.L_x_10272) ;  /* 0x0000006400c48947 */ /* 0x001fea0003800000 */
.L_x_10271:
[----:B------:R-:W-:Y:S01]  /*f310*/  UIADD3 UR36, UR36, 0x400, URZ ;  /* 0x0000040024247890 */ /* 0x000fe2000fffe03f */
[----:B------:R-:W-:Y:S01]  /*f320*/  WARPGROUP.ARRIVE ;  /* 0x00000000000079c5 */ /* 0x000fe20000000000 */
[----:B------:R-:W-:Y:S01]  /*f330*/  ULOP3.LUT UR60, UR60, 0x10000, URZ, 0xfc, !UPT ;  /* 0x000100003c3c7892 */ /* 0x000fe2000f8efc3f */
[----:B---3--:R-:W0:Y:S01]  /*f340*/  SHFL.BFLY PT, R0, R7, 0x2, 0x1f ;  /* 0x0c401f0007007f89 */ /* 0x008e2200000e0000 */
[----:B------:R-:W-:Y:S01]  /*f350*/  USHF.R.U32.HI UR36, URZ, 0x4, UR36 ;  /* 0x000000043f247899 */ /* 0x000fe20008011624 */
[----:B-12-4-:R-:W-:Y:S01]  /*f360*/  IMAD.U32 R10, RZ, RZ, UR9 ;  /* 0x00000009ff0a7e24 */ /* 0x016fe2000f8e00ff */
[----:B------:R-:W-:Y:S01]  /*f370*/  UMOV UR5, 0x40000040 ;  /* 0x4000004000057882 */ /* 0x000fe20000000000 */
[----:B------:R-:W-:Y:S01]  /*f380*/  UMOV UR7, 0x80000020 ;  /* 0x8000002000077882 */ /* 0x000fe20000000000 */
[----:B------:R-:W-:Y:S01]  /*f390*/  ULOP3.LUT UR36, UR36, 0x3fff, URZ, 0xc0, !UPT ;  /* 0x00003fff24247892 */ /* 0x000fe2000f8ec03f */
[----:B------:R-:W1:Y:S01]  /*f3a0*/  SHFL.BFLY PT, R3, R6, 0x2, 0x1f ;  /* 0x0c401f0006037f89 */ /* 0x000e6200000e0000 */
[----:B------:R-:W-:-:S02]  /*f3b0*/  @!P1 VIADD R10, R10, 0x2d860 ;  /* 0x0002d8600a0a9836 */ /* 0x000fc40000000000 */
[----:B------:R-:W-:Y:S01]  /*f3c0*/  ULOP3.LUT UR8, UR36, 0x2000000, URZ, 0xfc, !UPT ;  /* 0x0200000024087892 */ /* 0x000fe2000f8efc3f */
[----:B------:R-:W-:Y:S02]  /*f3d0*/  IMAD.MOV.U32 R8, RZ, RZ, RZ ;  /* 0x000000ffff087224 */ /* 0x000fe400078e00ff */
[----:B------:R-:W-:Y:S01]  /*f3e0*/  @!P1 PRMT R10, RZ, 0x654, R10 ;  /* 0x00000654ff0a9816 */ /* 0x000fe2000000000a */
[----:B------:R-:W-:Y:S01]  /*f3f0*/  UIMAD UR8, UR4, 0x600, UR8 ;  /* 0x00000600040878a4 */ /* 0x000fe2000f8e0208 */
[----:B------:R-:W-:Y:S02]  /*f400*/  IMAD.U32 R14, RZ, RZ, UR10 ;  /* 0x0000000aff0e7e24 */ /* 0x000fe4000f8e00ff */
[----:B------:R-:W-:-:S04]  /*f410*/  UMOV UR4, UR60 ;  /* 0x0000003c00047c82 */ /* 0x000fc80008000000 */
[----:B------:R-:W-:Y:S02]  /*f420*/  UMOV UR6, UR8 ;  /* 0x0000000800067c82 */ /* 0x000fe40008000000 */
[----:B------:R-:W-:Y:S01]  /*f430*/  HGMMA.64x96x16.F32.BF16 R88, gdesc[UR4].tnspB, R88, gsb0 ;  /* 0x41600000045879f0 */ /* 0x000fe20008001858 */
[----:B------:R-:W-:Y:S01]  /*f440*/  UIADD3 UR4, UR60, 0x2, URZ ;  /* 0x000000023c047890 */ /* 0x000fe2000fffe03f */
[----:B0-----:R-:W-:Y:S01]  /*f450*/  FADD.FTZ R0, R0, R7 ;  /* 0x0000000700007221 */ /* 0x001fe20000010000 */
[----:B------:R-:W-:Y:S01]  /*f460*/  UIADD3 UR6, UR8, 0x40, URZ ;  /* 0x0000004008067890 */ /* 0x000fe2000fffe03f */
[----:B------:R-:W-:Y:S01]  /*f470*/  IMAD.U32 R7, RZ, RZ, UR10 ;  /* 0x0000000aff077e24 */ /* 0x000fe2000f8e00ff */
[----:B------:R-:W-:Y:S01]  /*f480*/  UMOV UR5, 0x40000040 ;  /* 0x4000004000057882 */ /* 0x000fe20000000000 */
[----:B------:R-:W-:Y:S01]  /*f490*/  UMOV UR7, 0x80000020 ;  /* 0x8000002000077882 */ /* 0x000fe20000000000 */
[----:B-1----:R-:W-:Y:S02]  /*f4a0*/  FADD.FTZ R4, R3, R6 ;  /* 0x0000000603047221 */ /* 0x002fe40000010000 */
[----:B------:R-:W0:Y:S04]  /*f4b0*/  SHFL.BFLY PT, R3, R0, 0x1, 0x1f ;  /* 0x0c201f0000037f89 */ /* 0x000e2800000e0000 */
[----:B------:R-:W1:Y:S01]  /*f4c0*/  SHFL.BFLY PT, R5, R4, 0x1, 0x1f ;  /* 0x0c201f0004057f89 */ /* 0x000e6200000e0000 */
[----:B0-----:R-:W-:Y:S01]  /*f4d0*/  FADD.FTZ R11, R0, R3 ;  /* 0x00000003000b7221 */ /* 0x001fe20000010000 */
[----:B------:R-:W-:-:S02]  /*f4e0*/  IMAD.MOV.U32 R0, RZ, RZ, -0x800000 ;  /* 0xff800000ff007424 */ /* 0x000fc400078e00ff */
[----:B------:R-:W-:Y:S02]  /*f4f0*/  IMAD.MOV.U32 R3, RZ, RZ, -0x800000 ;  /* 0xff800000ff037424 */ /* 0x000fe400078e00ff */
[----:B-1----:R-:W-:Y:S01]  /*f500*/  FADD.FTZ R12, R4, R5 ;  /* 0x00000005040c7221 */ /* 0x002fe20000010000 */
[----:B------:R-:W-:Y:S01]  /*f510*/  FSETP.NE.FTZ.AND P0, PT, R11, RZ, PT ;  /* 0x000000ff0b00720b */ /* 0x000fe20003f15000 */
[----:B------:R-:W-:-:S03]  /*f520*/  IMAD.MOV.U32 R5, RZ, RZ, RZ ;  /* 0x000000ffff057224 */ /* 0x000fc600078e00ff */
        /* <DEDUP_REMOVED lines=107> */
.L_x_10202:
[----:B------:R-:W-:Y:S05]  /*fbe0*/  @P0 BRA `(.L_x_10273) ;  /* 0x00000010009c0947 */ /* 0x000fea0003800000 */
[----:B------:R-:W-:Y:S01]  /*fbf0*/  VIADD R8, R2, 0xffffff80 ;  /* 0xffffff8002087836 */ /* 0x000fe20000000000 */
[----:B------:R-:W-:Y:S01]  /*fc00*/  R2UR UR13, R17 ;  /* 0x00000000110d72ca */ /* 0x000fe200000e0000 */
[----:B------:R-:W0:Y:S01]  /*fc10*/  S2UR UR12, SR_CTAID.Z ;  /* 0x00000000000c79c3 */ /* 0x000e220000002700 */
[----:B------:R-:W1:Y:S01]  /*fc20*/  S2R R27, SR_CTAID.X ;  /* 0x00000000001b7919 */ /* 0x000e620000002500 */
[----:B------:R-:W-:Y:S01]  /*fc30*/  ULDC.64 UR8, c[0x0][0xbd0] ;  /* 0x0002f40000087ab9 */ /* 0x000fe20000000a00 */
[----:B------:R-:W-:Y:S01]  /*fc40*/  SHF.R.S32.HI R9, RZ, 0x1f, R8 ;  /* 0x0000001fff097819 */ /* 0x000fe20000011408 */
[----:B------:R-:W-:Y:S01]  /*fc50*/  ULDC.64 UR14, c[0x0][0x208] ;  /* 0x00008200000e7ab9 */ /* 0x000fe20000000a00 */
[----:B------:R-:W-:Y:S02]  /*fc60*/  BSSY B0, `(.L_x_10274) ;  /* 0x00000d1000007945 */ /* 0x000fe40003800000 */
[CC--:B------:R-:W-:Y:S01]  /*fc70*/  LEA.HI R12, R9.reuse, R8.reuse, RZ, 0x7 ;  /* 0x00000008090c7211 */ /* 0x0c0fe200078f38ff */
[----:B------:R-:W2:Y:S01]  /*fc80*/  S2UR UR11, SR_CTAID.Y ;  /* 0x00000000000b79c3 */ /* 0x000ea20000002600 */
[----:B------:R-:W-:-:S02]  /*fc90*/  LEA.HI R18, R9, R8, RZ, 0x2 ;  /* 0x0000000809127211 */ /* 0x000fc400078f10ff */
[----:B------:R-:W-:Y:S01]  /*fca0*/  LOP3.LUT R11, R12, 0xffffff80, RZ, 0xc0, !PT ;  /* 0xffffff800c0b7812 */ /* 0x000fe200078ec0ff */
[----:B------:R-:W-:Y:S01]  /*fcb0*/  USHF.R.S32.HI UR7, URZ, 0x1f, UR13 ;  /* 0x0000001f3f077899 */ /* 0x000fe2000801140d */
[----:B------:R-:W-:Y:S01]  /*fcc0*/  LOP3.LUT R21, R18, 0xfffffffc, RZ, 0xc0, !PT ;  /* 0xfffffffc12157812 */ /* 0x000fe200078ec0ff */
[----:B------:R-:W-:Y:S01]  /*fcd0*/  UIMAD.WIDE.U32 UR4, UR13, UR8, URZ ;  /* 0x000000080d0472a5 */ /* 0x000fe2000f8e003f */
[----:B------:R-:W-:Y:S01]  /*fce0*/  SHF.R.S32.HI R12, RZ, 0x7, R12 ;  /* 0x00000007ff0c7819 */ /* 0x000fe2000001140c */
[C---:B------:R-:W-:Y:S01]  /*fcf0*/  IMAD.IADD R2, R8.reuse, 0x1, -R11 ;  /* 0x0000000108027824 */ /* 0x040fe200078e0a0b */
[----:B------:R-:W-:Y:S01]  /*fd00*/  UIMAD UR6, UR7, UR8, URZ ;  /* 0x00000008070672a4 */ /* 0x000fe2000f8e023f */
[----:B------:R-:W3:Y:S01]  /*fd10*/  LDC R11, c[0x0][0xbe8] ;  /* 0x0002fa00ff0b7b82 */ /* 0x000ee20000000800 */
[----:B------:R-:W-:Y:S02]  /*fd20*/  IMAD.IADD R18, R8, 0x1, -R21 ;  /* 0x0000000108127824 */ /* 0x000fe400078e0a15 */
[----:B------:R-:W-:Y:S01]  /*fd30*/  SHF.R.S32.HI R15, RZ, 0x1f, R2 ;  /* 0x0000001fff0f7819 */ /* 0x000fe20000011402 */
[----:B------:R-:W-:Y:S01]  /*fd40*/  IMAD.HI R9, R12, 0x55555556, RZ ;  /* 0x555555560c097827 */ /* 0x000fe200078e02ff */
[----:B------:R-:W-:-:S02]  /*fd50*/  UIMAD UR6, UR13, UR9, UR6 ;  /* 0x000000090d0672a4 */ /* 0x000fc4000f8e0206 */
[-C--:B------:R-:W-:Y:S01]  /*fd60*/  LEA.HI R10, R15, R2.reuse, RZ, 0x2 ;  /* 0x000000020f0a7211 */ /* 0x080fe200078f10ff */
[----:B------:R-:W4:Y:S01]  /*fd70*/  LDC.64 R20, c[0x0][0xbd8] ;  /* 0x0002f600ff147b82 */ /* 0x000f220000000a00 */
[----:B------:R-:W-:Y:S01]  /*fd80*/  LEA.HI R9, R9, R9, RZ, 0x1 ;  /* 0x0000000909097211 */ /* 0x000fe200078f08ff */
[----:B------:R-:W-:Y:S01]  /*fd90*/  UIADD3 UR6, UR5, UR6, URZ ;  /* 0x0000000605067290 */ /* 0x000fe2000fffe03f */
[--C-:B------:R-:W-:Y:S01]  /*fda0*/  SHF.R.S32.HI R14, RZ, 0x2, R10.reuse ;  /* 0x00000002ff0e7819 */ /* 0x100fe2000001140a */
[----:B0-----:R-:W-:Y:S01]  /*fdb0*/  USHF.R.S32.HI UR10, URZ, 0x1f, UR12 ;  /* 0x0000001f3f0a7899 */ /* 0x001fe2000801140c */
[----:B------:R-:W-:Y:S01]  /*fdc0*/  SHF.R.S32.HI R13, RZ, 0x1f, R10 ;  /* 0x0000001fff0d7819 */ /* 0x000fe2000001140a */
[----:B------:R-:W-:Y:S01]  /*fdd0*/  ULDC.64 UR8, c[0x0][0xb38] ;  /* 0x0002ce0000087ab9 */ /* 0x000fe20000000a00 */
[----:B------:R-:W-:Y:S01]  /*fde0*/  LEA.HI R15, R15, R2, RZ, 0x5 ;  /* 0x000000020f0f7211 */ /* 0x000fe200078f28ff */
[----:B------:R-:W2:Y:S01]  /*fdf0*/  LDC R26, c[0x0][0xc50] ;  /* 0x00031400ff1a7b82 */ /* 0x000ea20000000800 */
[----:B------:R-:W-:Y:S01]  /*fe00*/  LEA.HI R13, R13, R14, RZ, 0x3 ;  /* 0x0000000e0d0d7211 */ /* 0x000fe200078f18ff */
[----:B------:R-:W-:Y:S01]  /*fe10*/  UIMAD UR7, UR7, UR8, URZ ;  /* 0x00000008070772a4 */ /* 0x000fe2000f8e023f */
[----:B------:R-:W-:-:S02]  /*fe20*/  SHF.R.S32.HI R15, RZ, 0x5, R15 ;  /* 0x00000005ff0f7819 */ /* 0x000fc4000001140f */
[----:B------:R-:W-:Y:S01]  /*fe30*/  LOP3.LUT R19, R13, 0xfffffff8, RZ, 0xc0, !PT ;  /* 0xfffffff80d137812 */ /* 0x000fe200078ec0ff */
[----:B------:R-:W-:Y:S01]  /*fe40*/  IMAD R13, R9, -0x3, R12 ;  /* 0xfffffffd090d7824 */ /* 0x000fe200078e020c */
[----:B------:R-:W-:Y:S01]  /*fe50*/  LEA.HI R9, R18, R18, RZ, 0x1 ;  /* 0x0000001212097211 */ /* 0x000fe200078f08ff */
[----:B------:R-:W0:Y:S08]  /*fe60*/  LDC.64 R24, c[0x0][0xb40] ;  /* 0x0002d000ff187b82 */ /* 0x000e300000000a00 */
[----:B------:R-:W-:Y:S01]  /*fe70*/  BAR.SYNC.DEFER_BLOCKING 0x1, 0x180 ;  /* 0x0046000000007b1d */ /* 0x000fe20000010000 */
[----:B---3--:R-:W-:Y:S01]  /*fe80*/  ISETP.NE.AND P0, PT, R11, 0x1, PT ;  /* 0x000000010b00780c */ /* 0x008fe20003f05270 */
[----:B------:R-:W-:Y:S01]  /*fe90*/  IMAD.IADD R8, R14, 0x1, -R19 ;  /* 0x000000010e087824 */ /* 0x000fe200078e0a13 */
[----:B------:R-:W-:-:S03]  /*fea0*/  LOP3.LUT R9, R9, 0x1ffffffe, RZ, 0xc0, !PT ;  /* 0x1ffffffe09097812 */ /* 0x000fc600078ec0ff */
[----:B------:R-:W-:Y:S02]  /*feb0*/  IMAD R12, R15, 0x10, R8 ;  /* 0x000000100f0c7824 */ /* 0x000fe400078e0208 */
[----:B------:R-:W-:Y:S02]  /*fec0*/  IMAD.IADD R23, R18, 0x1, -R9 ;  /* 0x0000000112177824 */ /* 0x000fe400078e0a09 */
[----:B------:R-:W-:Y:S02]  /*fed0*/  IMAD R14, R13, 0x40, R12 ;  /* 0x000000400d0e7824 */ /* 0x000fe400078e020c */
[----:B------:R-:W-:Y:S02]  /*fee0*/  IMAD.U32 R9, RZ, RZ, UR5 ;  /* 0x00000005ff097e24 */ /* 0x000fe4000f8e00ff */
[----:B------:R-:W3:Y:S01]  /*fef0*/  @P0 LDC R19, c[0x0][0xbec] ;  /* 0x0002fb00ff130b82 */ /* 0x000ee20000000800 */
[----:B------:R-:W-:Y:S01]  /*ff00*/  IMAD.U32 R8, RZ, RZ, UR4 ;  /* 0x00000004ff087e24 */ /* 0x000fe2000f8e00ff */
[----:B------:R-:W-:Y:S01]  /*ff10*/  UIMAD.WIDE.U32 UR4, UR13, UR8, URZ ;  /* 0x000000080d0472a5 */ /* 0x000fe2000f8e003f */
[----:B------:R-:W-:Y:S01]  /*ff20*/  IMAD.U32 R9, RZ, RZ, UR6 ;  /* 0x00000006ff097e24 */ /* 0x000fe2000f8e00ff */
[----:B------:R-:W-:Y:S01]  /*ff30*/  UIMAD UR6, UR13, UR9, UR7 ;  /* 0x000000090d0672a4 */ /* 0x000fe2000f8e0207 */
[----:B----4-:R-:W-:-:S02]  /*ff40*/  IMAD R18, R20, UR10, RZ ;  /* 0x0000000a14127c24 */ /* 0x010fc4000f8e02ff */
[----:B------:R-:W-:Y:S01]  /*ff50*/  IMAD R12, R23, 0x8, R14 ;  /* 0x00000008170c7824 */ /* 0x000fe200078e020e */
[----:B------:R-:W4:Y:S01]  /*ff60*/  @P0 LDC R22, c[0x0][0xbf0] ;  /* 0x0002fc00ff160b82 */ /* 0x000f220000000800 */
[----:B------:R-:W-:Y:S01]  /*ff70*/  IMAD R21, R21, UR12, R18 ;  /* 0x0000000c15157c24 */ /* 0x000fe2000f8e0212 */
[----:B------:R-:W-:Y:S01]  /*ff80*/  UIADD3 UR6, UR5, UR6, URZ ;  /* 0x0000000605067290 */ /* 0x000fe2000fffe03f */
[----:B-1----:R-:W-:Y:S01]  /*ff90*/  IMAD R18, R27, 0xc0, R12 ;  /* 0x000000c01b127824 */ /* 0x002fe200078e020c */
[----:B------:R-:W-:Y:S01]  /*ffa0*/  ULDC.64 UR8, c[0x0][0xb28] ;  /* 0x0002ca0000087ab9 */ /* 0x000fe20000000a00 */
[----:B------:R-:W-:Y:S02]  /*ffb0*/  IMAD R23, RZ, RZ, -UR13 ;  /* 0x8000000dff177e24 */ /* 0x000fe4000f8e02ff */
[----:B------:R-:W-:Y:S01]  /*ffc0*/  IMAD.WIDE.U32 R8, R20, UR12, R8 ;  /* 0x0000000c14087c25 */ /* 0x000fe2000f8e0008 */
[----:B------:R-:W1:Y:S03]  /*ffd0*/  @P0 LDC R31, c[0x0][0xbec] ;  /* 0x0002fb00ff1f0b82 */ /* 0x000e660000000800 */
[----:B------:R-:W-:-:S02]  /*ffe0*/  IMAD.U32 R13, RZ, RZ, UR5 ;  /* 0x00000005ff0d7e24 */ /* 0x000fc4000f8e00ff */
[----:B--2---:R-:W-:Y:S02]  /*fff0*/  IMAD R29, R26, R23, UR11 ;  /* 0x0000000b1a1d7e24 */ /* 0x004fe4000f8e0217 */
[----:B------:R-:W-:Y:S01]  /*10000*/  IMAD.U32 R12, RZ, RZ, UR4 ;  /* 0x00000004ff0c7e24 */ /* 0x000fe2000f8e00ff */
[----:B------:R-:W2:Y:S01]  /*10010*/  @P0 LDC R28, c[0x0][0xbf0] ;  /* 0x0002fc00ff1c0b82 */ /* 0x000ea20000000800 */
[----:B---3--:R-:W-:Y:S01]  /*10020*/  @P0 IMAD.HI.U32 R19, R18, R19, RZ ;  /* 0x0000001312130227 */ /* 0x008fe200078e00ff */
[----:B------:R-:W-:-:S03]  /*10030*/  ULDC.64 UR4, c[0x0][0xbe0] ;  /* 0x0002f80000047ab9 */ /* 0x000fc60000000a00 */
[----:B------:R-:W-:Y:S01]  /*10040*/  IMAD.U32 R13, RZ, RZ, UR6 ;  /* 0x00000006ff0d7e24 */ /* 0x000fe2000f8e00ff */
[----:B------:R-:W-:Y:S01]  /*10050*/  ULDC.64 UR6, c[0x0][0xb48] ;  /* 0x0002d20000067ab9 */ /* 0x000fe20000000a00 */
[C---:B0-----:R-:W-:Y:S02]  /*10060*/  IMAD R20, R24.reuse, UR10, RZ ;  /* 0x0000000a18147c24 */ /* 0x041fe4000f8e02ff */
[----:B------:R-:W-:Y:S01]  /*10070*/  IMAD.MOV.U32 R15, RZ, RZ, R18 ;  /* 0x000000ffff0f7224 */ /* 0x000fe200078e0012 */
[----:B----4-:R-:W-:Y:S01]  /*10080*/  @P0 SHF.R.U32.HI R15, RZ, R22, R19 ;  /* 0x00000016ff0f0219 */ /* 0x010fe20000011613 */
[----:B------:R-:W-:Y:S01]  /*10090*/  IMAD.IADD R9, R9, 0x1, R21 ;  /* 0x0000000109097824 */ /* 0x000fe200078e0215 */
[----:B------:R-:W-:Y:S01]  /*100a0*/  SHF.R.S32.HI R22, RZ, 0x1f, R29 ;  /* 0x0000001fff167819 */ /* 0x000fe2000001141d */
[----:B------:R-:W-:Y:S02]  /*100b0*/  IMAD R21, R25, UR12, R20 ;  /* 0x0000000c19157c24 */ /* 0x000fe4000f8e0214 */
[----:B------:R-:W-:-:S04]  /*100c0*/  IMAD.WIDE.U32 R12, R24, UR12, R12 ;  /* 0x0000000c180c7c25 */ /* 0x000fc8000f8e000c */
[----:B-1----:R-:W-:-:S04]  /*100d0*/  @P0 IMAD.HI.U32 R31, R18, R31, RZ ;  /* 0x0000001f121f0227 */ /* 0x002fc800078e00ff */
[----:B------:R-:W-:Y:S02]  /*100e0*/  IMAD.IADD R13, R13, 0x1, R21 ;  /* 0x000000010d0d7824 */ /* 0x000fe400078e0215 */
[----:B------:R-:W-:Y:S02]  /*100f0*/  IMAD R21, R22, UR6, RZ ;  /* 0x0000000616157c24 */ /* 0x000fe4000f8e02ff */
[----:B------:R-:W-:-:S04]  /*10100*/  IMAD.WIDE.U32 R8, R29, UR4, R8 ;  /* 0x000000041d087c25 */ /* 0x000fc8000f8e0008 */
[----:B------:R-:W-:Y:S01]  /*10110*/  IMAD.MOV.U32 R19, RZ, RZ, R18 ;  /* 0x000000ffff137224 */ /* 0x000fe200078e0012 */
[----:B--2---:R-:W-:Y:S01]  /*10120*/  @P0 SHF.R.U32.HI R19, RZ, R28, R31 ;  /* 0x0000001cff130219 */ /* 0x004fe2000001161f */
[----:B------:R-:W-:Y:S01]  /*10130*/  IMAD R20, R22, UR4, RZ ;  /* 0x0000000416147c24 */ /* 0x000fe2000f8e02ff */
[----:B------:R-:W-:Y:S01]  /*10140*/  IADD3 R8, P0, R15, R8, RZ ;  /* 0x000000080f087210 */ /* 0x000fe20007f1e0ff */
[C---:B------:R-:W-:Y:S01]  /*10150*/  IMAD R23, R29.reuse, UR7, R21 ;  /* 0x000000071d177c24 */ /* 0x040fe2000f8e0215 */
[--C-:B------:R-:W-:Y:S01]  /*10160*/  SHF.R.S32.HI R21, RZ, 0x1f, R15.reuse ;  /* 0x0000001fff157819 */ /* 0x100fe2000001140f */
[----:B------:R-:W-:Y:S02]  /*10170*/  IMAD.MOV R15, RZ, RZ, -R15 ;  /* 0x000000ffff0f7224 */ /* 0x000fe400078e0a0f */
[C---:B------:R-:W-:Y:S01]  /*10180*/  IMAD R22, R29.reuse, UR5, R20 ;  /* 0x000000051d167c24 */ /* 0x040fe2000f8e0214 */
[----:B------:R-:W-:Y:S01]  /*10190*/  SHF.R.S32.HI R20, RZ, 0x1f, R19 ;  /* 0x0000001fff147819 */ /* 0x000fe20000011413 */
[----:B------:R-:W-:Y:S01]  /*101a0*/  IMAD.WIDE.U32 R12, R29, UR6, R12 ;  /* 0x000000061d0c7c25 */ /* 0x000fe2000f8e000c */
[----:B------:R-:W-:Y:S01]  /*101b0*/  ULDC.64 UR4, c[0x0][0xb30] ;  /* 0x0002cc0000047ab9 */ /* 0x000fe20000000a00 */
[----:B------:R-:W-:Y:S01]  /*101c0*/  ULDC.64 UR6, c[0x0][0xbc8] ;  /* 0x0002f20000067ab9 */ /* 0x000fe20000000a00 */
[----:B------:R-:W-:Y:S01]  /*101d0*/  IADD3.X R9, R21, R9, R22, P0, !PT ;  /* 0x0000000915097210 */ /* 0x000fe200007fe416 */
[----:B------:R-:W-:-:S02]  /*101e0*/  IMAD.MOV R24, RZ, RZ, -R19 ;  /* 0x000000ffff187224 */ /* 0x000fc400078e0a13 */
        /* <DEDUP_REMOVED lines=10> */
[----:B------:R-:W-:Y:S02]  /*10290*/  IMAD R18, R18, UR6, RZ ;  /* 0x0000000612127c24 */ /* 0x000fe4000f8e02ff */
[----:B------:R-:W-:Y:S02]  /*102a0*/  IMAD R20, R19, UR8, RZ ;  /* 0x0000000813147c24 */ /* 0x000fe4000f8e02ff */
[----:B------:R-:W-:Y:S02]  /*102b0*/  IMAD.IADD R13, R13, 0x1, R23 ;  /* 0x000000010d0d7824 */ /* 0x000fe400078e0217 */
        /* <DEDUP_REMOVED lines=42> */
[----:B------:R-:W-:Y:S01]  /*10560*/  VIADD R12, R11, 0x20 ;  /* 0x000000200b0c7836 */ /* 0x000fe20000000000 */
[----:B------:R-:W-:Y:S01]  /*10570*/  ISETP.GE.AND P2, PT, R2, UR4, PT ;  /* 0x0000000402007c0c */ /* 0x000fe2000bf46270 */
[----:B------:R-:W-:Y:S01]  /*10580*/  ULDC.64 UR6, c[0x0][0x208] ;  /* 0x0000820000067ab9 */ /* 0x000fe20000000a00 */
[----:B------:R-:W-:Y:S01]  /*10590*/  ISETP.GE.AND P3, PT, R3, UR4, PT ;  /* 0x0000000403007c0c */ /* 0x000fe2000bf66270 */
[C---:B------:R-:W-:Y:S01]  /*105a0*/  VIADD R24, R11.reuse, 0x38 ;  /* 0x000000380b187836 */ /* 0x040fe20000000000 */
[----:B------:R-:W-:Y:S01]  /*105b0*/  ISETP.GE.AND P4, PT, R12, UR4, PT ;  /* 0x000000040c007c0c */ /* 0x000fe2000bf86270 */
[----:B------:R-:W-:-:S06]  /*105c0*/  VIADD R25, R11, 0x40 ;  /* 0x000000400b197836 */ /* 0x000fcc0000000000 */
        /* <DEDUP_REMOVED lines=19> */
[----:B------:R-:W-:Y:S01]  /*10700*/  ISETP.GE.AND P1, PT, R10, UR4, PT ;  /* 0x000000040a007c0c */ /* 0x000fe2000bf26270 */
[----:B------:R-:W-:Y:S01]  /*10710*/  @!P4 IMAD.WIDE R20, R21, 0x4, R8 ;  /* 0x000000041514c825 */ /* 0x000fe200078e0208 */
[----:B------:R3:W-:Y:S01]  /*10720*/  @!P3 ST.E.64 desc[UR6][R18.64], R100 ;  /* 0x000000641200b985 */ /* 0x0007e2000c101b06 */
[----:B------:R-:W-:Y:S02]  /*10730*/  ISETP.GE.AND P3, PT, R25, UR4, PT ;  /* 0x0000000419007c0c */ /* 0x000fe4000bf66270 */
[C---:B0-----:R-:W-:Y:S01]  /*10740*/  VIADD R3, R11.reuse, 0x50 ;  /* 0x000000500b037836 */ /* 0x041fe20000000000 */
[----:B------:R0:W-:Y:S01]  /*10750*/  @!P4 ST.E.64 desc[UR6][R20.64], R104 ;  /* 0x000000681400c985 */ /* 0x0001e2000c101b06 */
[C---:B------:R-:W-:Y:S01]  /*10760*/  VIADD R2, R11.reuse, 0x48 ;  /* 0x000000480b027836 */ /* 0x040fe20000000000 */
        /* <DEDUP_REMOVED lines=15> */
[----:B---3--:R-:W-:Y:S01]  /*10860*/  @!P4 LOP3.LUT R19, R2, 0xfffffffe, RZ, 0xc0, !PT ;  /* 0xfffffffe0213c812 */ /* 0x008fe200078ec0ff */
[--C-:B------:R-:W-:Y:S01]  /*10870*/  @!P0 IMAD.WIDE R2, R3, 0x4, R8.reuse ;  /* 0x0000000403028825 */ /* 0x100fe200078e0208 */
[----:B0-----:R-:W-:Y:S02]  /*10880*/  @!P5 LOP3.LUT R21, R6, 0xfffffffe, RZ, 0xc0, !PT ;  /* 0xfffffffe0615d812 */ /* 0x001fe400078ec0ff */
        /* <DEDUP_REMOVED lines=14> */
.L_x_10275:
[----:B------:R-:W-:Y:S05]  /*10970*/  BSYNC B0 ;  /* 0x0000000000007941 */ /* 0x000fea0003800000 */
.L_x_10274:
[----:B------:R-:W-:Y:S01]  /*10980*/  ISETP.GE.AND P0, PT, R22, R23, PT ;  /* 0x000000171600720c */ /* 0x000fe20003f06270 */
[----:B0-2---:R0:W1:Y:S04]  /*10990*/  SHFL.IDX PT, R15, R27, 0x1, 0x1c1f ;  /* 0x003c1f001b0f7f89 */ /* 0x00506800000e0000 */
[----:B------:R0:W2:Y:S08]  /*109a0*/  SHFL.IDX PT, R14, R26, 0x1, 0x1c1f ;  /* 0x003c1f001a0e7f89 */ /* 0x0000b000000e0000 */
[----:B0-----:R-:W-:Y:S05]  /*109b0*/  @P0 BRA `(.L_x_10194) ;  /* 0x0000004c00500947 */ /* 0x001fea0003800000 */
[C---:B------:R-:W-:Y:S01]  /*109c0*/  VIADD R0, R11.reuse, 0x8 ;  /* 0x000000080b007836 */ /* 0x040fe20000000000 */
        /* <DEDUP_REMOVED lines=11> */
[----:B------:R-:W-:Y:S01]  /*10a80*/  ULDC.64 UR6, c[0x0][0x208] ;  /* 0x0000820000067ab9 */ /* 0x000fe20000000a00 */
[----:B------:R-:W-:Y:S01]  /*10a90*/  ISETP.GE.AND P1, PT, R18, UR4, PT ;  /* 0x0000000412007c0c */ /* 0x000fe2000bf26270 */
[----:B------:R-:W-:-:S02]  /*10aa0*/  VIADD R20, R11, 0x40 ;  /* 0x000000400b147836 */ /* 0x000fc40000000000 */
[C---:B------:R-:W-:Y:S02]  /*10ab0*/  VIADD R21, R11.reuse, 0x48 ;  /* 0x000000480b157836 */ /* 0x040fe40000000000 */
[----:B------:R-:W-:Y:S01]  /*10ac0*/  @!P3 LEA.HI R0, R0, R0, RZ, 0x1 ;  /* 0x000000000000b211 */ /* 0x000fe200078f08ff */
[----:B------:R-:W-:Y:S01]  /*10ad0*/  VIADD R22, R11, 0x50 ;  /* 0x000000500b167836 */ /* 0x000fe20000000000 */
[----:B------:R-:W-:Y:S02]  /*10ae0*/  @!P4 LEA.HI R2, R2, R2, RZ, 0x1 ;  /* 0x000000020202c211 */ /* 0x000fe400078f08ff */
[----:B------:R-:W-:Y:S02]  /*10af0*/  @!P5 LEA.HI R3, R3, R3, RZ, 0x1 ;  /* 0x000000030303d211 */ /* 0x000fe400078f08ff */
[----:B------:R-:W-:Y:S01]  /*10b00*/  @!P3 LOP3.LUT R7, R0, 0xfffffffe, RZ, 0xc0, !PT ;  /* 0xfffffffe0007b812 */ /* 0x000fe200078ec0ff */
[----:B------:R-:W-:Y:S01]  /*10b10*/  VIADD R0, R11, 0x30 ;  /* 0x000000300b007836 */ /* 0x000fe20000000000 */
[----:B----4-:R-:W-:-:S02]  /*10b20*/  @!P4 LOP3.LUT R9, R2, 0xfffffffe, RZ, 0xc0, !PT ;  /* 0xfffffffe0209c812 */ /* 0x010fc400078ec0ff */
[----:B------:R-:W-:Y:S01]  /*10b30*/  @!P5 LOP3.LUT R13, R3, 0xfffffffe, RZ, 0xc0, !PT ;  /* 0xfffffffe030dd812 */ /* 0x000fe200078ec0ff */
[--C-:B-12---:R-:W-:Y:S01]  /*10b40*/  @!P2 IMAD.WIDE R2, R11, 0x4, R14.reuse ;  /* 0x000000040b02a825 */ /* 0x106fe200078e020e */
[----:B------:R-:W-:Y:S02]  /*10b50*/  @!P0 LEA.HI R10, R10, R10, RZ, 0x1 ;  /* 0x0000000a0a0a8211 */ /* 0x000fe400078f08ff */
[----:B------:R-:W-:Y:S01]  /*10b60*/  ISETP.GE.AND P6, PT, R22, UR4, PT ;  /* 0x0000000416007c0c */ /* 0x000fe2000bfc6270 */
[--C-:B------:R-:W-:Y:S01]  /*10b70*/  @!P3 IMAD.WIDE R6, R7, 0x4, R14.reuse ;  /* 0x000000040706b825 */ /* 0x100fe200078e020e */
[----:B------:R0:W-:Y:S01]  /*10b80*/  @!P2 ST.E.64 desc[UR6][R2.64], R4 ;  /* 0x000000040200a985 */ /* 0x0001e2000c101b06 */
[----:B------:R-:W-:Y:S02]  /*10b90*/  ISETP.GE.AND P2, PT, R0, UR4, PT ;  /* 0x0000000400007c0c */ /* 0x000fe4000bf46270 */
[----:B---3--:R-:W-:Y:S01]  /*10ba0*/  @!P4 IMAD.WIDE R8, R9, 0x4, R14 ;  /* 0x000000040908c825 */ /* 0x008fe200078e020e */
[----:B------:R1:W-:Y:S01]  /*10bb0*/  @!P3 ST.E.64 desc[UR6][R6.64], R94 ;  /* 0x0000005e0600b985 */ /* 0x0003e2000c101b06 */
[----:B------:R-:W-:-:S02]  /*10bc0*/  ISETP.GE.AND P3, PT, R19, UR4, PT ;  /* 0x0000000413007c0c */ /* 0x000fc4000bf66270 */
[----:B------:R-:W-:Y:S01]  /*10bd0*/  @!P5 IMAD.WIDE R12, R13, 0x4, R14 ;  /* 0x000000040d0cd825 */ /* 0x000fe200078e020e */
[----:B------:R2:W-:Y:S01]  /*10be0*/  @!P4 ST.E.64 desc[UR6][R8.64], R98 ;  /* 0x000000620800c985 */ /* 0x0005e2000c101b06 */
[----:B------:R-:W-:Y:S02]  /*10bf0*/  ISETP.GE.AND P4, PT, R20, UR4, PT ;  /* 0x0000000414007c0c */ /* 0x000fe4000bf86270 */
[----:B------:R-:W-:Y:S01]  /*10c00*/  @!P1 LEA.HI R18, R18, R18, RZ, 0x1 ;  /* 0x0000001212129211 */ /* 0x000fe200078f08ff */
[----:B------:R3:W-:Y:S01]  /*10c10*/  @!P5 ST.E.64 desc[UR6][R12.64], R102 ;  /* 0x000000660c00d985 */ /* 0x0007e2000c101b06 */
[----:B------:R-:W-:Y:S01]  /*10c20*/  ISETP.GE.AND P5, PT, R21, UR4, PT ;  /* 0x0000000415007c0c */ /* 0x000fe2000bfa6270 */
[----:B------:R-:W-:Y:S01]  /*10c30*/  VIADD R11, R11, 0x58 ;  /* 0x000000580b0b7836 */ /* 0x000fe20000000000 */
[----:B0-----:R-:W-:Y:S02]  /*10c40*/  @!P0 LOP3.LUT R3, R10, 0xfffffffe, RZ, 0xc0, !PT ;  /* 0xfffffffe0a038812 */ /* 0x001fe400078ec0ff */
[----:B------:R-:W-:-:S02]  /*10c50*/  @!P1 LOP3.LUT R5, R18, 0xfffffffe, RZ, 0xc0, !PT ;  /* 0xfffffffe12059812 */ /* 0x000fc400078ec0ff */
        /* <DEDUP_REMOVED lines=8> */
[----:B-1----:R-:W-:Y:S01]  /*10ce0*/  @!P2 LOP3.LUT R7, R0, 0xfffffffe, RZ, 0xc0, !PT ;  /* 0xfffffffe0007a812 */ /* 0x002fe200078ec0ff */
[----:B------:R1:W-:Y:S01]  /*10cf0*/  @!P1 ST.E.64 desc[UR6][R4.64], R110 ;  /* 0x0000006e04009985 */ /* 0x0003e2000c101b06 */
[----:B------:R-:W-:-:S02]  /*10d00*/  @!P3 LOP3.LUT R19, R19, 0xfffffffe, RZ, 0xc0, !PT ;  /* 0xfffffffe1313b812 */ /* 0x000fc400078ec0ff */
[----:B--2---:R-:W-:Y:S02]  /*10d10*/  @!P4 LOP3.LUT R9, R20, 0xfffffffe, RZ, 0xc0, !PT ;  /* 0xfffffffe1409c812 */ /* 0x004fe400078ec0ff */
[----:B------:R-:W-:Y:S02]  /*10d20*/  ISETP.GE.AND P0, PT, R11, UR4, PT ;  /* 0x000000040b007c0c */ /* 0x000fe4000bf06270 */
[----:B------:R-:W-:Y:S02]  /*10d30*/  @!P5 LOP3.LUT R21, R21, 0xfffffffe, RZ, 0xc0, !PT ;  /* 0xfffffffe1515d812 */ /* 0x000fe400078ec0ff */
[----:B---3--:R-:W-:Y:S01]  /*10d40*/  @!P6 LOP3.LUT R13, R22, 0xfffffffe, RZ, 0xc0, !PT ;  /* 0xfffffffe160de812 */ /* 0x008fe200078ec0ff */
        /* <DEDUP_REMOVED lines=17> */
.L_x_10273:
[----:B------:R-:W-:-:S05]  /*10e60*/  VIADD R0, R2, 0xffffff80 ;  /* 0xffffff8002007836 */ /* 0x000fca0000000000 */
        /* <DEDUP_REMOVED lines=60> */
.L_x_10192:
        /* <DEDUP_REMOVED lines=18> */
.L_x_10276:
[----:B------:R-:W-:Y:S01]  /*11350*/  ULDC UR7, c[0x0][0xc50] ;  /* 0x0003140000077ab9 */ /* 0x000fe20000000800 */
[----:B------:R-:W-:Y:S01]  /*11360*/  UMOV UR36, UR6 ;  /* 0x0000000600247c82 */ /* 0x000fe20008000000 */
[----:B------:R-:W-:-:S11]  /*11370*/  UISETP.NE.AND UP0, UPT, UR7, 0x1, UPT ;  /* 0x000000010700788c */ /* 0x000fd6000bf05270 */
[----:B------:R-:W-:Y:S01]  /*11380*/  @UP0 ULDC UR4, c[0x0][0xc54] ;  /* 0x0003150000040ab9 */ /* 0x000fe20000000800 */
[----:B------:R-:W-:Y:S01]  /*11390*/  @UP0 ULDC UR8, c[0x0][0xc58] ;  /* 0x0003160000080ab9 */ /* 0x000fe20000000800 */
[----:B------:R-:W-:-:S04]  /*113a0*/  UIMAD.WIDE.U32 UR4, UR6, UR4, URZ ;  /* 0x00000004060472a5 */ /* 0x000fc8000f8e003f */
[----:B------:R-:W-:-:S12]  /*113b0*/  @UP0 USHF.R.U32.HI UR36, URZ, UR8, UR5 ;  /* 0x000000083f240299 */ /* 0x000fd80008011605 */
.L_x_10277:
        /* <DEDUP_REMOVED lines=25> */
[----:B0-----:R-:W-:-:S04]  /*11550*/  UIMAD UR48, UR48, 0xc0, URZ ;  /* 0x000000c0303078a4 */ /* 0x001fc8000f8e023f */
        /* <DEDUP_REMOVED lines=19> */
.L_x_10280:
[----:B------:R-:W-:-:S11]  /*11690*/  UISETP.NE.AND UP0, UPT, UR5, 0x1, UPT ;  /* 0x000000010500788c */ /* 0x000fd6000bf05270 */
[----:B------:R-:W-:Y:S02]  /*116a0*/  @UP0 ULDC.64 UR14, c[0x0][0x9e8] ;  /* 0x00027a00000e0ab9 */ /* 0x000fe40000000a00 */
[----:B------:R-:W-:-:S04]  /*116b0*/  UIMAD.WIDE.U32 UR6, UR8, UR14, URZ ;  /* 0x0000000e080672a5 */ /* 0x000fc8000f8e003f */
[----:B------:R-:W-:-:S12]  /*116c0*/  @UP0 USHF.R.U32.HI UR8, URZ, UR15, UR7 ;  /* 0x0000000f3f080299 */ /* 0x000fd80008011607 */
.L_x_10281:
[----:B------:R-:W-:-:S04]  /*116d0*/  UIMAD UR8, UR8, UR5, UR5 ;  /* 0x00000005080872a4 */ /* 0x000fc8000f8e0205 */
[----:B------:R-:W-:-:S04]  /*116e0*/  UISETP.LT.AND UP0, UPT, UR4, UR8, UPT ;  /* 0x000000080400728c */ /* 0x000fc8000bf01270 */
[----:B------:R-:W-:-:S12]  /*116f0*/  USEL UR4, UR4, UR8, UP0 ;  /* 0x0000000804047287 */ /* 0x000fd80008000000 */
.L_x_10279:
        /* <DEDUP_REMOVED lines=26> */
.L_x_10283:
[----:B------:R-:W-:-:S11]  /*118a0*/  UISETP.NE.AND UP0, UPT, UR5, 0x1, UPT ;  /* 0x000000010500788c */ /* 0x000fd6000bf05270 */
[----:B------:R-:W-:Y:S02]  /*118b0*/  @UP0 ULDC.64 UR10, c[0x0][0x9e8] ;  /* 0x00027a00000a0ab9 */ /* 0x000fe40000000a00 */
[----:B------:R-:W-:-:S04]  /*118c0*/  UIMAD.WIDE.U32 UR6, UR4, UR10, URZ ;  /* 0x0000000a040672a5 */ /* 0x000fc8000f8e003f */
[----:B------:R-:W-:-:S12]  /*118d0*/  @UP0 USHF.R.U32.HI UR4, URZ, UR11, UR7 ;  /* 0x0000000b3f040299 */ /* 0x000fd80008011607 */
.L_x_10284:
[----:B------:R-:W-:-:S04]  /*118e0*/  UIMAD UR4, UR4, UR5, URZ ;  /* 0x00000005040472a4 */ /* 0x000fc8000f8e023f */
[----:B------:R-:W-:-:S04]  /*118f0*/  UISETP.LT.AND UP0, UPT, UR8, UR4, UPT ;  /* 0x000000040800728c */ /* 0x000fc8000bf01270 */
[----:B------:R-:W-:-:S12]  /*11900*/  USEL UR8, UR8, UR4, !UP0 ;  /* 0x0000000408087287 */ /* 0x000fd8000c000000 */
.L_x_10282:
        /* <DEDUP_REMOVED lines=20> */
[----:B------:R-:W-:Y:S01]  /*11a50*/  IABS R5, UR6 ;  /* 0x0000000600057c13 */ /* 0x000fe20008000000 */
[----:B------:R-:W-:-:S04]  /*11a60*/  ULOP3.LUT UR6, UR6, UR9, URZ, 0x3c, !UPT ;  /* 0x0000000906067292 */ /* 0x000fc8000f8e3c3f */
[----:B------:R-:W-:-:S05]  /*11a70*/  IMAD.MOV.U32 R4, RZ, RZ, R5 ;  /* 0x000000ffff047224 */ /* 0x000fca00078e0005 */
        /* <DEDUP_REMOVED lines=23> */
.L_x_10285:
[----:B------:R-:W-:Y:S01]  /*11bf0*/  UIMAD UR39, UR47, UR43, UR42 ;  /* 0x0000002b2f2772a4 */ /* 0x000fe2000f8e022a */
[----:B------:R-:W-:Y:S02]  /*11c00*/  IMAD.U32 R19, RZ, RZ, UR12 ;  /* 0x0000000cff137e24 */ /* 0x000fe4000f8e00ff */
[----:B------:R-:W-:Y:S02]  /*11c10*/  IMAD.MOV.U32 R20, RZ, RZ, 0x1 ;  /* 0x00000001ff147424 */ /* 0x000fe400078e00ff */
[----:B------:R-:W-:Y:S02]  /*11c20*/  IMAD.MOV.U32 R3, RZ, RZ, 0x1 ;  /* 0x00000001ff037424 */ /* 0x000fe400078e00ff */
[----:B------:R-:W-:-:S05]  /*11c30*/  IMAD.U32 R0, RZ, RZ, UR39 ;  /* 0x00000027ff007e24 */ /* 0x000fca000f8e00ff */
[----:B------:R-:W-:Y:S01]  /*11c40*/  VIADDMNMX R19, R0, UR43, R19, PT ;  /* 0x0000002b00137c46 */ /* 0x000fe2000b800113 */
[----:B------:R-:W-:-:S03]  /*11c50*/  IMAD.MOV.U32 R0, RZ, RZ, RZ ;  /* 0x000000ffff007224 */ /* 0x000fc600078e00ff */
[----:B------:R-:W-:-:S13]  /*11c60*/  ISETP.GT.AND P0, PT, R19, UR39, PT ;  /* 0x0000002713007c0c */ /* 0x000fda000bf04270 */
        /* <DEDUP_REMOVED lines=24> */
.L_x_10286:
        /* <DEDUP_REMOVED lines=20> */
.L_x_10288:
[----:B------:R0:W1:Y:S01]  /*11f30*/  LDC.64 R14, c[0x4][R18] ;  /* 0x01000000120e7b82 */ /* 0x0000620000000a00 */
[----:B------:R-:W-:Y:S01]  /*11f40*/  ULDC.64 UR4, c[0x4][0x1b8] ;  /* 0x01006e0000047ab9 */ /* 0x000fe20000000a00 */
[----:B------:R-:W-:Y:S01]  /*11f50*/  ULDC.64 UR6, c[0x4][0x1c0] ;  /* 0x0100700000067ab9 */ /* 0x000fe20000000a00 */
[----:B------:R-:W-:Y:S02]  /*11f60*/  IMAD.U32 R4, RZ, RZ, UR4 ;  /* 0x00000004ff047e24 */ /* 0x000fe4000f8e00ff */
        /* <DEDUP_REMOVED lines=11> */
.L_x_10287:
[----:B------:R-:W0:Y:S01]  /*12020*/  LDC.64 R4, c[0x0][0x9f8] ;  /* 0x00027e00ff047b82 */ /* 0x000e220000000a00 */
[----:B------:R-:W-:Y:S01]  /*12030*/  IMAD.MOV.U32 R18, RZ, RZ, R22 ;  /* 0x000000ffff127224 */ /* 0x000fe200078e0016 */
[----:B------:R-:W-:Y:S01]  /*12040*/  ULDC.64 UR4, c[0x0][0x208] ;  /* 0x0000820000047ab9 */ /* 0x000fe20000000a00 */
[----:B0-----:R-:W-:-:S04]  /*12050*/  ISETP.NE.U32.AND P0, PT, R4, RZ, PT ;  /* 0x000000ff0400720c */ /* 0x001fc80003f05070 */
[----:B------:R-:W-:-:S13]  /*12060*/  ISETP.NE.AND.EX P0, PT, R5, RZ, PT, P0 ;  /* 0x000000ff0500720c */ /* 0x000fda0003f05300 */
[----:B------:R-:W0:Y:S02]  /*12070*/  @P0 LDC.64 R4, c[0x0][0x9f8] ;  /* 0x00027e00ff040b82 */ /* 0x000e240000000a00 */
[----:B0-----:R-:W-:-:S06]  /*12080*/  @P0 IMAD.WIDE R6, R22, 0x4, R4 ;  /* 0x0000000416060825 */ /* 0x001fcc00078e0204 */
[----:B------:R-:W0:Y:S01]  /*12090*/  LDC.64 R4, c[0x0][0x418] ;  /* 0x00010600ff047b82 */ /* 0x000e220000000a00 */
[----:B------:R-:W2:Y:S01]  /*120a0*/  @P0 LDG.E R18, desc[UR4][R6.64] ;  /* 0x0000000406120981 */ /* 0x000ea2000c1e1900 */
[----:B------:R-:W-:Y:S01]  /*120b0*/  UMOV UR4, 0xffffffff ;  /* 0xffffffff00047882 */ /* 0x000fe20000000000 */
[----:B------:R-:W-:Y:S01]  /*120c0*/  LOP3.LUT R26, R26, 0xfffffffe, RZ, 0xc0, !PT ;  /* 0xfffffffe1a1a7812 */ /* 0x000fe200078ec0ff */
[----:B------:R-:W-:Y:S01]  /*120d0*/  VIADD R27, R19, 0xffffffff ;  /* 0xffffffff131b7836 */ /* 0x000fe20000000000 */
[----:B0-----:R-:W-:-:S04]  /*120e0*/  ISETP.NE.U32.AND P0, PT, R4, RZ, PT ;  /* 0x000000ff0400720c */ /* 0x001fc80003f05070 */
[----:B------:R-:W-:-:S13]  /*120f0*/  ISETP.NE.AND.EX P1, PT, R5, RZ, PT, P0 ;  /* 0x000000ff0500720c */ /* 0x000fda0003f25300 */
[----:B------:R-:W-:Y:S02]  /*12100*/  @P1 LOP3.LUT R26, R26, 0x1, RZ, 0xfc, !PT ;  /* 0x000000011a1a1812 */ /* 0x000fe400078efcff */
[----:B--2---:R-:W-:Y:S02]  /*12110*/  SHF.R.S32.HI R24, RZ, 0x1f, R18 ;  /* 0x0000001fff187819 */ /* 0x004fe40000011412 */
[----:B------:R-:W-:Y:S01]  /*12120*/  SEL R25, R18, RZ, !P1 ;  /* 0x000000ff12197207 */ /* 0x000fe20004800000 */
[----:B------:R-:W-:Y:S06]  /*12130*/  BRA.DIV UR4, `(.L_x_10289) ;  /* 0x0000003a04507947 */ /* 0x000fec000b800000 */
[----:B------:R0:W1:Y:S02]  /*12140*/  SHFL.IDX PT, R14, R17, RZ, 0x1f ;  /* 0x00001fff110e7589 */ /* 0x00006400000e0000 */
.L_x_10373:
[----:B-1----:R-:W-:Y:S02]  /*12150*/  ISETP.NE.AND P0, PT, R14, RZ, PT ;  /* 0x000000ff0e00720c */ /* 0x002fe40003f05270 */
[----:B------:R-:W-:Y:S02]  /*12160*/  PLOP3.LUT P2, PT, PT, PT, PT, 0x8, 0x0 ;  /* 0x000000000000781c */ /* 0x000fe40003f4e170 */
[----:B------:R-:W-:-:S11]  /*12170*/  LOP3.LUT R26, R26, 0xfffffffd, RZ, 0xc0, !PT ;  /* 0xfffffffd1a1a7812 */ /* 0x000fd600078ec0ff */
[----:B------:R-:W-:Y:S01]  /*12180*/  @P2 LOP3.LUT R26, R26, 0x2, RZ, 0xfc, !PT ;  /* 0x000000021a1a2812 */ /* 0x000fe200078efcff */
[----:B------:R-:W-:Y:S06]  /*12190*/  @P0 BRA `(.L_x_10290) ;  /* 0x00000004000c0947 */ /* 0x000fec0003800000 */
[----:B------:R-:W-:-:S03]  /*121a0*/  UMOV UR4, 0xffffffff ;  /* 0xffffffff00047882 */ /* 0x000fc60000000000 */
[----:B------:R-:W-:Y:S05]  /*121b0*/  BRA.DIV UR4, `(.L_x_10291) ;  /* 0x0000003a04507947 */ /* 0x000fea000b800000 */
[----:B------:R-:W-:-:S13]  /*121c0*/  ELECT P6, URZ, PT ;  /* 0x00000000003f782f */ /* 0x000fda00038c0000 */
.L_x_10376:
[----:B------:R-:W-:Y:S05]  /*121d0*/  @!P6 BRA `(.L_x_10290) ;  /* 0x0000000000fce947 */ /* 0x000fea0003800000 */
[----:B------:R-:W-:Y:S02]  /*121e0*/  IMAD.MOV.U32 R0, RZ, RZ, 0x1 ;  /* 0x00000001ff007424 */ /* 0x000fe400078e00ff */
[----:B------:R-:W-:-:S03]  /*121f0*/  IMAD.MOV.U32 R25, RZ, RZ, R18 ;  /* 0x000000ffff197224 */ /* 0x000fc600078e0012 */
[----:B------:R-:W-:Y:S01]  /*12200*/  SHF.L.U32 R0, R0, 0x1f, RZ ;  /* 0x0000001f00007819 */ /* 0x000fe200000006ff */
[----:B------:R-:W-:Y:S06]  /*12210*/  @!P1 BRA `(.L_x_10292) ;  /* 0x00000000004c9947 */ /* 0x000fec0003800000 */
        /* <DEDUP_REMOVED lines=19> */
.L_x_10292:
[----:B------:R-:W2:Y:S01]  /*12350*/  SYNCS.PHASECHK.TRANS64.TRYWAIT P0, [UR38+0x2d840], R0 ;  /* 0x02d84000ff0075a7 */ /* 0x000ea20008000166 */
[----:B------:R-:W-:Y:S01]  /*12360*/  ISETP.NE.AND P1, PT, R23, RZ, PT ;  /* 0x000000ff1700720c */ /* 0x000fe20003f25270 */
[----:B--2---:R-:W-:-:S12]  /*12370*/  @!P0 BRA `(.L_x_10293) ;  /* 0x0000003800008947 */ /* 0x004fd80003800000 */
.L_x_10377:
[----:B------:R-:W-:Y:S05]  /*12380*/  @P1 BRA `(.L_x_10294) ;  /* 0x0000000000141947 */ /* 0x000fea0003800000 */
[----:B------:R-:W-:Y:S01]  /*12390*/  LOP3.LUT P0, RZ, R2, 0x1f, RZ, 0xc0, !PT ;  /* 0x0000001f02ff7812 */ /* 0x000fe2000780c0ff */
[----:B--2---:R-:W-:-:S04]  /*123a0*/  IMAD.MOV.U32 R0, RZ, RZ, 0x6000 ;  /* 0x00006000ff007424 */ /* 0x004fc800078e00ff */
[----:B------:R3:W-:Y:S08]  /*123b0*/  SYNCS.ARRIVE.TRANS64 RZ, [UR38+0x2d830], R0 ;  /* 0x02d83000ffff79a7 */ /* 0x0007f00008000026 */
[----:B---3--:R-:W-:Y:S05]  /*123c0*/  @!P0 BRA `(.L_x_10294) ;  /* 0x0000000000048947 */ /* 0x008fea0003800000 */
[----:B------:R-:W-:Y:S01]  /*123d0*/  BPT.TRAP 0x1 ;  /* 0x000000040000795c */ /* 0x000fe20000300000 */
.L_x_10294:
        /* <DEDUP_REMOVED lines=10> */
[----:B------:R-:W-:Y:S02]  /*12480*/  USHF.L.U32 UR11, UR11, 0x7, URZ ;  /* 0x000000070b0b7899 */ /* 0x000fe4000800063f */
        /* <DEDUP_REMOVED lines=20> */
.L_x_10290:
[----:B------:R-:W-:Y:S05]  /*125d0*/  WARPSYNC.ALL ;  /* 0x0000000000007948 */ /* 0x000fea0003800000 */
[----:B------:R-:W-:Y:S01]  /*125e0*/  UIADD3 UR5, UR38, 0xc400, URZ ;  /* 0x0000c40026057890 */ /* 0x000fe2000fffe03f */
[----:B------:R-:W-:Y:S01]  /*125f0*/  BAR.SYNC.DEFER_BLOCKING 0x8, 0x200 ;  /* 0x0208000000007b1d */ /* 0x000fe20000010000 */
[----:B------:R-:W-:Y:S01]  /*12600*/  USHF.R.S32.HI UR4, URZ, 0x1f, UR36 ;  /* 0x0000001f3f047899 */ /* 0x000fe20008011424 */
[----:B------:R-:W-:Y:S01]  /*12610*/  SHF.R.S32.HI R29, RZ, 0x1f, R22 ;  /* 0x0000001fff1d7819 */ /* 0x000fe20000011416 */
[----:B------:R-:W-:-:S03]  /*12620*/  ULOP3.LUT UP0, URZ, UR5, 0x1bf, URZ, 0xc0, !UPT ;  /* 0x000001bf053f7892 */ /* 0x000fc6000f80c03f */
[----:B------:R-:W-:Y:S02]  /*12630*/  ULDC.64 UR6, c[0x0][0x2d8] ;  /* 0x0000b60000067ab9 */ /* 0x000fe40000000a00 */
[----:B------:R-:W-:Y:S01]  /*12640*/  UIMAD UR4, UR4, UR6, URZ ;  /* 0x00000006040472a4 */ /* 0x000fe2000f8e023f */
[----:B------:R-:W-:Y:S01]  /*12650*/  PLOP3.LUT P0, PT, PT, PT, UP0, 0x80, 0x0 ;  /* 0x000000000000781c */ /* 0x000fe20003f0f008 */
[----:B------:R-:W-:Y:S02]  /*12660*/  UIMAD.WIDE.U32 UR40, UR36, UR6, URZ ;  /* 0x00000006242872a5 */ /* 0x000fe4000f8e003f */
[----:B------:R-:W-:-:S04]  /*12670*/  UIMAD UR4, UR36, UR7, UR4 ;  /* 0x00000007240472a4 */ /* 0x000fc8000f8e0204 */
[----:B------:R-:W-:-:S06]  /*12680*/  UIADD3 UR45, UR41, UR4, URZ ;  /* 0x00000004292d7290 */ /* 0x000fcc000fffe03f */
[----:B------:R-:W-:Y:S06]  /*12690*/  @!P0 BRA `(.L_x_10295) ;  /* 0x0000000000408947 */ /* 0x000fec0003800000 */
[----:B------:R-:W-:Y:S01]  /*126a0*/  MOV R14, 0x0 ;  /* 0x00000000000e7802 */ /* 0x000fe20000000f00 */
[----:B------:R-:W-:Y:S01]  /*126b0*/  ULDC.64 UR4, c[0x4][0x1b8] ;  /* 0x01006e0000047ab9 */ /* 0x000fe20000000a00 */
[----:B------:R-:W-:Y:S01]  /*126c0*/  ULDC.64 UR6, c[0x4][0x1c0] ;  /* 0x0100700000067ab9 */ /* 0x000fe20000000a00 */
[----:B-1----:R-:W-:Y:S02]  /*126d0*/  IMAD.U32 R4, RZ, RZ, UR4 ;  /* 0x00000004ff047e24 */ /* 0x002fe4000f8e00ff */
[----:B------:R-:W-:Y:S01]  /*126e0*/  IMAD.U32 R5, RZ, RZ, UR5 ;  /* 0x00000005ff057e24 */ /* 0x000fe2000f8e00ff */
[----:B------:R-:W1:Y:S01]  /*126f0*/  LDC.64 R14, c[0x4][R14] ;  /* 0x010000000e0e7b82 */ /* 0x000e620000000a00 */
        /* <DEDUP_REMOVED lines=10> */
.L_x_10295:
[----:B--2---:R-:W2:Y:S01]  /*127a0*/  LDC R0, c[0x0][0x448] ;  /* 0x00011200ff007b82 */ /* 0x004ea20000000800 */
[C---:B------:R-:W-:Y:S01]  /*127b0*/  IMAD.SHL.U32 R3, R2.reuse, 0x8, RZ ;  /* 0x0000000802037824 */ /* 0x040fe200078e00ff */
[----:B-1----:R-:W-:Y:S01]  /*127c0*/  SHF.R.U32.HI R4, RZ, 0x3, R2 ;  /* 0x00000003ff047819 */ /* 0x002fe20000011602 */
[----:B------:R-:W-:Y:S01]  /*127d0*/  IMAD.SHL.U32 R6, R23, 0x8, RZ ;  /* 0x0000000817067824 */ /* 0x000fe200078e00ff */
[----:B------:R-:W-:Y:S01]  /*127e0*/  UMOV UR4, UR40 ;  /* 0x0000002800047c82 */ /* 0x000fe20008000000 */
[----:B------:R-:W-:Y:S01]  /*127f0*/  IMAD.SHL.U32 R8, R2, 0x20, RZ ;  /* 0x0000002002087824 */ /* 0x000fe200078e00ff */
[C---:B------:R-:W-:Y:S01]  /*12800*/  LOP3.LUT R7, R3.reuse, 0x18, RZ, 0xc0, !PT ;  /* 0x0000001803077812 */ /* 0x040fe200078ec0ff */
[----:B------:R-:W-:Y:S01]  /*12810*/  UMOV UR5, UR45 ;  /* 0x0000002d00057c82 */ /* 0x000fe20008000000 */
[----:B------:R-:W-:Y:S01]  /*12820*/  LOP3.LUT R3, R3, 0x20, RZ, 0xc0, !PT ;  /* 0x0000002003037812 */ /* 0x000fe200078ec0ff */
[----:B------:R-:W-:Y:S01]  /*12830*/  ULDC.64 UR6, c[0x0][0x2c8] ;  /* 0x0000b20000067ab9 */ /* 0x000fe20000000a00 */
[----:B------:R-:W-:Y:S01]  /*12840*/  LOP3.LUT R4, R4, 0x3, RZ, 0xc0, !PT ;  /* 0x0000000304047812 */ /* 0x000fe200078ec0ff */
[----:B------:R-:W-:Y:S01]  /*12850*/  ULDC.64 UR8, c[0x0][0x280] ;  /* 0x0000a00000087ab9 */ /* 0x000fe20000000a00 */
[----:B------:R-:W-:-:S03]  /*12860*/  LOP3.LUT R6, R3, 0x300, R6, 0xf8, !PT ;  /* 0x0000030003067812 */ /* 0x000fc600078ef806 */
[C---:B------:R-:W-:Y:S02]  /*12870*/  IMAD R3, R4.reuse, 0x40, R7 ;  /* 0x0000004004037824 */ /* 0x040fe400078e0207 */
[----:B------:R-:W-:-:S05]  /*12880*/  IMAD.SHL.U32 R4, R4, 0x8, RZ ;  /* 0x0000000804047824 */ /* 0x000fca00078e00ff */
[----:B------:R-:W-:Y:S02]  /*12890*/  LOP3.LUT R6, R6, R3, R4, 0xf6, !PT ;  /* 0x0000000306067212 */ /* 0x000fe400078ef604 */
[----:B--2---:R-:W-:Y:S01]  /*128a0*/  ISETP.NE.AND P0, PT, R0, 0x1, PT ;  /* 0x000000010000780c */ /* 0x004fe20003f05270 */
[----:B------:R-:W1:Y:S01]  /*128b0*/  LDC.64 R4, c[0x0][0x2e0] ;  /* 0x0000b800ff047b82 */ /* 0x000e620000000a00 */
[----:B------:R-:W-:-:S04]  /*128c0*/  SHF.R.U32.HI R3, RZ, 0x2, R23 ;  /* 0x00000002ff037819 */ /* 0x000fc80000011617 */
[----:B------:R-:W-:-:S05]  /*128d0*/  LOP3.LUT R8, R3, 0x60, R8, 0xf8, !PT ;  /* 0x0000006003087812 */ /* 0x000fca00078ef808 */
[----:B------:R-:W-:Y:S02]  /*128e0*/  VIADD R9, R8, UR48 ;  /* 0x0000003008097c36 */ /* 0x000fe40008000000 */
[----:B------:R-:W2:Y:S02]  /*128f0*/  @P0 LDC R10, c[0x0][0x44c] ;  /* 0x00011300ff0a0b82 */ /* 0x000ea40000000800 */
[----:B------:R-:W-:-:S06]  /*12900*/  IMAD.MOV.U32 R11, RZ, RZ, R9 ;  /* 0x000000ffff0b7224 */ /* 0x000fcc00078e0009 */
[----:B------:R-:W3:Y:S01]  /*12910*/  @P0 LDC R13, c[0x0][0x450] ;  /* 0x00011400ff0d0b82 */ /* 0x000ee20000000800 */
[----:B-1----:R-:W-:-:S04]  /*12920*/  IMAD R29, R29, R4, RZ ;  /* 0x000000041d1d7224 */ /* 0x002fc800078e02ff */
[C---:B------:R-:W-:Y:S02]  /*12930*/  IMAD R29, R22.reuse, R5, R29 ;  /* 0x00000005161d7224 */ /* 0x040fe400078e021d */
[----:B------:R-:W-:Y:S01]  /*12940*/  IMAD.WIDE.U32 R4, R22, R4, UR4 ;  /* 0x0000000416047e25 */ /* 0x000fe2000f8e0004 */
[----:B------:R-:W-:-:S03]  /*12950*/  ULDC.64 UR4, c[0x0][0x2d0] ;  /* 0x0000b40000047ab9 */ /* 0x000fc60000000a00 */
[----:B------:R-:W-:Y:S02]  /*12960*/  IMAD.IADD R5, R5, 0x1, R29 ;  /* 0x0000000105057824 */ /* 0x000fe400078e021d */
[----:B--2---:R-:W-:Y:S02]  /*12970*/  @P0 IMAD.HI.U32 R8, R9, R10, RZ ;  /* 0x0000000a09080227 */ /* 0x004fe400078e00ff */
[----:B------:R-:W1:Y:S03]  /*12980*/  @P0 LDC R10, c[0x0][0x44c] ;  /* 0x00011300ff0a0b82 */ /* 0x000e660000000800 */
[----:B---3--:R-:W-:-:S04]  /*12990*/  @P0 SHF.R.U32.HI R11, RZ, R13, R8 ;  /* 0x0000000dff0b0219 */ /* 0x008fc80000011608 */
[--C-:B------:R-:W-:Y:S01]  /*129a0*/  SHF.R.S32.HI R8, RZ, 0x1f, R11.reuse ;  /* 0x0000001fff087819 */ /* 0x100fe2000001140b */
[----:B------:R-:W-:Y:S02]  /*129b0*/  IMAD.MOV R12, RZ, RZ, -R11 ;  /* 0x000000ffff0c7224 */ /* 0x000fe400078e0a0b */
[----:B------:R-:W-:-:S04]  /*129c0*/  IMAD.WIDE.U32 R20, R11, UR4, R4 ;  /* 0x000000040b147c25 */ /* 0x000fc8000f8e0004 */
[----:B------:R-:W-:-:S04]  /*129d0*/  IMAD R8, R8, UR4, RZ ;  /* 0x0000000408087c24 */ /* 0x000fc8000f8e02ff */
[----:B------:R-:W-:Y:S02]  /*129e0*/  IMAD R13, R11, UR5, R8 ;  /* 0x000000050b0d7c24 */ /* 0x000fe4000f8e0208 */
[----:B------:R-:W2:Y:S01]  /*129f0*/  @P0 LDC R8, c[0x0][0x450] ;  /* 0x00011400ff080b82 */ /* 0x000ea20000000800 */
[----:B------:R-:W-:Y:S02]  /*12a00*/  IMAD R11, R0, R12, R9 ;  /* 0x0000000c000b7224 */ /* 0x000fe400078e0209 */
[----:B------:R-:W-:Y:S02]  /*12a10*/  VIADD R9, R9, 0x80 ;  /* 0x0000008009097836 */ /* 0x000fe40000000000 */
[----:B------:R-:W-:Y:S01]  /*12a20*/  IMAD.IADD R21, R21, 0x1, R13 ;  /* 0x0000000115157824 */ /* 0x000fe200078e020d */
[----:B------:R-:W-:Y:S01]  /*12a30*/  SHF.R.S32.HI R12, RZ, 0x1f, R11 ;  /* 0x0000001fff0c7819 */ /* 0x000fe2000001140b */
[----:B-1----:R-:W-:-:S04]  /*12a40*/  @P0 IMAD.HI.U32 R13, R9, R10, RZ ;  /* 0x0000000a090d0227 */ /* 0x002fc800078e00ff */
[----:B------:R-:W-:Y:S02]  /*12a50*/  IMAD R12, R12, UR6, RZ ;  /* 0x000000060c0c7c24 */ /* 0x000fe4000f8e02ff */
[----:B------:R-:W-:-:S04]  /*12a60*/  IMAD.WIDE.U32 R20, R11, UR6, R20 ;  /* 0x000000060b147c25 */ /* 0x000fc8000f8e0014 */
[----:B------:R-:W-:Y:S02]  /*12a70*/  IMAD R15, R11, UR7, R12 ;  /* 0x000000070b0f7c24 */ /* 0x000fe4000f8e020c */
[----:B------:R-:W-:Y:S01]  /*12a80*/  IMAD.MOV.U32 R11, RZ, RZ, R9 ;  /* 0x000000ffff0b7224 */ /* 0x000fe200078e0009 */
[----:B--2---:R-:W-:Y:S01]  /*12a90*/  @P0 SHF.R.U32.HI R11, RZ, R8, R13 ;  /* 0x00000008ff0b0219 */ /* 0x004fe2000001160d */
[----:B------:R-:W-:Y:S01]  /*12aa0*/  IMAD.IADD R13, R21, 0x1, R15 ;  /* 0x00000001150d7824 */ /* 0x000fe200078e020f */
[C---:B------:R-:W-:Y:S02]  /*12ab0*/  LEA R10, P0, R20.reuse, UR8, 0x1 ;  /* 0x00000008140a7c11 */ /* 0x040fe4000f8008ff */
[--C-:B------:R-:W-:Y:S01]  /*12ac0*/  SHF.R.S32.HI R8, RZ, 0x1f, R11.reuse ;  /* 0x0000001fff087819 */ /* 0x100fe2000001140b */
[----:B------:R-:W-:Y:S01]  /*12ad0*/  IMAD.MOV R12, RZ, RZ, -R11 ;  /* 0x000000ffff0c7224 */ /* 0x000fe200078e0a0b */
[----:B------:R-:W-:Y:S01]  /*12ae0*/  LEA.HI.X R20, R20, UR9, R13, 0x1, P0 ;  /* 0x0000000914147c11 */ /* 0x000fe200080f0c0d */
[----:B------:R-:W-:-:S04]  /*12af0*/  IMAD.WIDE.U32 R4, R11, UR4, R4 ;  /* 0x000000040b047c25 */ /* 0x000fc8000f8e0004 */
[----:B------:R-:W-:Y:S02]  /*12b00*/  IMAD R9, R0, R12, R9 ;  /* 0x0000000c00097224 */ /* 0x000fe400078e0209 */
[----:B------:R-:W-:Y:S01]  /*12b10*/  IMAD R8, R8, UR4, RZ ;  /* 0x0000000408087c24 */ /* 0x000fe2000f8e02ff */
[----:B------:R-:W-:Y:S02]  /*12b20*/  ULDC UR4, c[0x0][0x2b8] ;  /* 0x0000ae0000047ab9 */ /* 0x000fe40000000800 */
[----:B------:R-:W-:Y:S01]  /*12b30*/  ISETP.GE.AND P2, PT, R7, UR4, PT ;  /* 0x0000000407007c0c */ /* 0x000fe2000bf46270 */
[----:B------:R-:W-:Y:S01]  /*12b40*/  IMAD R11, R11, UR5, R8 ;  /* 0x000000050b0b7c24 */ /* 0x000fe2000f8e0208 */
[----:B------:R-:W-:-:S03]  /*12b50*/  SHF.R.S32.HI R8, RZ, 0x1f, R9 ;  /* 0x0000001fff087819 */ /* 0x000fc60000011409 */
[----:B------:R-:W-:Y:S02]  /*12b60*/  IMAD.IADD R5, R5, 0x1, R11 ;  /* 0x0000000105057824 */ /* 0x000fe400078e020b */
[----:B------:R-:W-:Y:S02]  /*12b70*/  IMAD R8, R8, UR6, RZ ;  /* 0x0000000608087c24 */ /* 0x000fe4000f8e02ff */
[----:B------:R-:W-:-:S04]  /*12b80*/  IMAD.WIDE.U32 R4, R9, UR6, R4 ;  /* 0x0000000609047c25 */ /* 0x000fc8000f8e0004 */
[----:B------:R-:W-:Y:S01]  /*12b90*/  IMAD R11, R9, UR7, R8 ;  /* 0x00000007090b7c24 */ /* 0x000fe2000f8e0208 */
[----:B------:R-:W-:-:S03]  /*12ba0*/  LOP3.LUT R8, R7, 0x20, RZ, 0xfc, !PT ;  /* 0x0000002007087812 */ /* 0x000fc600078efcff */
[----:B------:R-:W-:Y:S01]  /*12bb0*/  IMAD.IADD R9, R5, 0x1, R11 ;  /* 0x0000000105097824 */ /* 0x000fe200078e020b */
[----:B------:R-:W-:Y:S02]  /*12bc0*/  ISETP.GE.AND P0, PT, R8, UR4, PT ;  /* 0x0000000408007c0c */ /* 0x000fe4000bf06270 */
[----:B------:R-:W-:-:S04]  /*12bd0*/  LOP3.LUT R8, R7, 0x40, RZ, 0xfc, !PT ;  /* 0x0000004007087812 */ /* 0x000fc800078efcff */
[----:B------:R-:W-:Y:S01]  /*12be0*/  ISETP.GE.AND P1, PT, R8, UR4, PT ;  /* 0x0000000408007c0c */ /* 0x000fe2000bf26270 */
[----:B------:R-:W-:Y:S01]  /*12bf0*/  UMOV UR4, 0xffffffff ;  /* 0xffffffff00047882 */ /* 0x000fe20000000000 */
[----:B------:R-:W-:-:S04]  /*12c00*/  LEA R8, P3, R4, UR8, 0x1 ;  /* 0x0000000804087c11 */ /* 0x000fc8000f8608ff */
[----:B------:R-:W-:Y:S01]  /*12c10*/  LEA.HI.X R9, R4, UR9, R9, 0x1, P3 ;  /* 0x0000000904097c11 */ /* 0x000fe200098f0c09 */
[----:B------:R-:W-:Y:S08]  /*12c20*/  BRA.DIV UR4, `(.L_x_10296) ;  /* 0x0000002e04ec7947 */ /* 0x000ff0000b800000 */
[----:B------:R-:W-:Y:S01]  /*12c30*/  SHFL.IDX PT, R5, R20, RZ, 0x1c1f ;  /* 0x001c1fff14057589 */ /* 0x000fe200000e0000 */
        /* <DEDUP_REMOVED lines=8> */
[----:B------:R-:W2:Y:S04]  /*12cc0*/  SHFL.IDX PT, R14, R10, 0x1, 0x1c1f ;  /* 0x003c1f000a0e7f89 */ /* 0x000ea800000e0000 */
[----:B------:R-:W-:Y:S04]  /*12cd0*/  SHFL.IDX PT, R21, R20, 0x2, 0x1c1f ;  /* 0x005c1f0014157f89 */ /* 0x000fe800000e0000 */
[----:B------:R-:W3:Y:S03]  /*12ce0*/  SHFL.IDX PT, R12, R10, 0x2, 0x1c1f ;  /* 0x005c1f000a0c7f89 */ /* 0x000ee600000e0000 */
[----:B------:R-:W-:Y:S01]  /*12cf0*/  @!P3 LEA R22, R6, UR38, 0x1 ;  /* 0x000000260616bc11 */ /* 0x000fe2000f8e08ff */
[----:B------:R-:W-:Y:S01]  /*12d00*/  SHFL.IDX PT, R20, R20, 0x3, 0x1c1f ;  /* 0x007c1f0014147f89 */ /* 0x000fe200000e0000 */
[----:B-1----:R-:W-:-:S05]  /*12d10*/  @!P3 IMAD.WIDE.U32 R4, R7, 0x2, R4 ;  /* 0x000000020704b825 */ /* 0x002fca00078e0004 */
[----:B------:R-:W-:Y:S04]  /*12d20*/  @!P3 LDGSTS.E.BYPASS.LTC128B.128 [R22+0xc400], desc[UR6][R4.64], !P2 ;  /* 0x0c4000000416bfae */ /* 0x000fe8000d101d46 */
[----:B------:R-:W-:Y:S04]  /*12d30*/  @!P3 LDGSTS.E.BYPASS.LTC128B.128 [R22+0xf400], desc[UR6][R4.64+0x40], !P0 ;  /* 0x0f4000400416bfae */ /* 0x000fe8000c101d46 */
[----:B------:R2:W-:Y:S01]  /*12d40*/  @!P3 LDGSTS.E.BYPASS.LTC128B.128 [R22+0x12400], desc[UR6][R4.64+0x80], !P1 ;  /* 0x124000800416bfae */ /* 0x0005e2000c901d46 */
[----:B------:R-:W-:Y:S01]  /*12d50*/  ISETP.GE.AND P3, PT, R11, R0, PT ;  /* 0x000000000b00720c */ /* 0x000fe20003f66270 */
[----:B------:R-:W-:-:S05]  /*12d60*/  VIADD R11, R3, 0x40 ;  /* 0x00000040030b7836 */ /* 0x000fca0000000000 */
[----:B------:R-:W-:Y:S01]  /*12d70*/  ISETP.GE.AND P4, PT, R11, R0, PT ;  /* 0x000000000b00720c */ /* 0x000fe20003f86270 */
[----:B------:R-:W-:Y:S02]  /*12d80*/  VIADD R11, R3, 0x60 ;  /* 0x00000060030b7836 */ /* 0x000fe40000000000 */
[----:B--2---:R-:W-:Y:S02]  /*12d90*/  IMAD.MOV.U32 R4, RZ, RZ, R14 ;  /* 0x000000ffff047224 */ /* 0x004fe400078e000e */
[----:B------:R-:W-:Y:S02]  /*12da0*/  IMAD.MOV.U32 R5, RZ, RZ, R28 ;  /* 0x000000ffff057224 */ /* 0x000fe400078e001c */
[----:B------:R-:W-:Y:S01]  /*12db0*/  @!P3 LEA R22, R6, UR38, 0x1 ;  /* 0x000000260616bc11 */ /* 0x000fe2000f8e08ff */
[----:B------:R1:W2:Y:S01]  /*12dc0*/  SHFL.IDX PT, R14, R10, 0x3, 0x1c1f ;  /* 0x007c1f000a0e7f89 */ /* 0x0002a200000e0000 */
[----:B------:R-:W-:-:S04]  /*12dd0*/  @!P3 IMAD.WIDE.U32 R28, R7, 0x2, R4 ;  /* 0x00000002071cb825 */ /* 0x000fc800078e0004 */
[----:B---3--:R-:W-:Y:S01]  /*12de0*/  IMAD.MOV.U32 R4, RZ, RZ, R12 ;  /* 0x000000ffff047224 */ /* 0x008fe200078e000c */
[----:B------:R-:W-:Y:S01]  /*12df0*/  @!P3 LDGSTS.E.BYPASS.LTC128B.128 [R22+0xcc00], desc[UR6][R28.64], !P2 ;  /* 0x0cc000001c16bfae */ /* 0x000fe2000d101d46 */
[----:B------:R-:W-:Y:S01]  /*12e00*/  IMAD.MOV.U32 R5, RZ, RZ, R21 ;  /* 0x000000ffff057224 */ /* 0x000fe200078e0015 */
[----:B------:R-:W-:Y:S02]  /*12e10*/  @!P4 LEA R21, R6, UR38, 0x1 ;  /* 0x000000260615cc11 */ /* 0x000fe4000f8e08ff */
[----:B------:R-:W-:Y:S01]  /*12e20*/  @!P3 LDGSTS.E.BYPASS.LTC128B.128 [R22+0xfc00], desc[UR6][R28.64+0x40], !P0 ;  /* 0x0fc000401c16bfae */ /* 0x000fe2000c101d46 */
[----:B------:R-:W-:-:S03]  /*12e30*/  @!P4 IMAD.WIDE.U32 R4, R7, 0x2, R4 ;  /* 0x000000020704c825 */ /* 0x000fc600078e0004 */
[----:B------:R3:W-:Y:S01]  /*12e40*/  @!P3 LDGSTS.E.BYPASS.LTC128B.128 [R22+0x12c00], desc[UR6][R28.64+0x80], !P1 ;  /* 0x12c000801c16bfae */ /* 0x0007e2000c901d46 */
[-C--:B------:R-:W-:Y:S01]  /*12e50*/  ISETP.GE.AND P3, PT, R11, R0.reuse, PT ;  /* 0x000000000b00720c */ /* 0x080fe20003f66270 */
[----:B------:R-:W-:Y:S02]  /*12e60*/  VIADD R11, R3, 0x80 ;  /* 0x00000080030b7836 */ /* 0x000fe40000000000 */
[----:B------:R-:W-:Y:S04]  /*12e70*/  @!P4 LDGSTS.E.BYPASS.LTC128B.128 [R21+0xd400], desc[UR6][R4.64], !P2 ;  /* 0x0d4000000415cfae */ /* 0x000fe8000d101d46 */
[----:B------:R-:W-:Y:S04]  /*12e80*/  @!P4 LDGSTS.E.BYPASS.LTC128B.128 [R21+0x10400], desc[UR6][R4.64+0x40], !P0 ;  /* 0x104000400415cfae */ /* 0x000fe8000c101d46 */
[----:B------:R4:W-:Y:S01]  /*12e90*/  @!P4 LDGSTS.E.BYPASS.LTC128B.128 [R21+0x13400], desc[UR6][R4.64+0x80], !P1 ;  /* 0x134000800415cfae */ /* 0x0009e2000c901d46 */
[----:B------:R-:W-:-:S02]  /*12ea0*/  ISETP.GE.AND P4, PT, R11, R0, PT ;  /* 0x000000000b00720c */ /* 0x000fc40003f86270 */
[----:B-1----:R-:W-:Y:S01]  /*12eb0*/  @!P3 LEA R10, R6, UR38, 0x1 ;  /* 0x00000026060abc11 */ /* 0x002fe2000f8e08ff */
[----:B---3--:R-:W1:Y:S04]  /*12ec0*/  SHFL.IDX PT, R22, R8, RZ, 0x1c1f ;  /* 0x001c1fff08167589 */ /* 0x008e6800000e0000 */
[----:B----4-:R-:W3:Y:S01]  /*12ed0*/  SHFL.IDX PT, R21, R9, RZ, 0x1c1f ;  /* 0x001c1fff09157589 */ /* 0x010ee200000e0000 */
[----:B--2---:R-:W-:Y:S02]  /*12ee0*/  IMAD.MOV.U32 R4, RZ, RZ, R14 ;  /* 0x000000ffff047224 */ /* 0x004fe400078e000e */
[----:B------:R-:W-:Y:S01]  /*12ef0*/  IMAD.MOV.U32 R5, RZ, RZ, R20 ;  /* 0x000000ffff057224 */ /* 0x000fe200078e0014 */
[----:B------:R-:W2:Y:S01]  /*12f00*/  SHFL.IDX PT, R9, R9, 0x1, 0x1c1f ;  /* 0x003c1f0009097f89 */ /* 0x000ea200000e0000 */
[----:B------:R-:W-:-:S02]  /*12f10*/  IMAD.MOV.U32 R20, RZ, RZ, 0x1 ;  /* 0x00000001ff147424 */ /* 0x000fc400078e00ff */
[----:B------:R-:W-:Y:S01]  /*12f20*/  @!P3 IMAD.WIDE.U32 R28, R7, 0x2, R4 ;  /* 0x00000002071cb825 */ /* 0x000fe200078e0004 */
[----:B------:R4:W0:Y:S04]  /*12f30*/  SHFL.IDX PT, R14, R8, 0x1, 0x1c1f ;  /* 0x003c1f00080e7f89 */ /* 0x00082800000e0000 */
[----:B------:R4:W-:Y:S01]  /*12f40*/  @!P3 LDGSTS.E.BYPASS.LTC128B.128 [R10+0xdc00], desc[UR6][R28.64], !P2 ;  /* 0x0dc000001c0abfae */ /* 0x0009e2000d101d46 */
[----:B-1----:R-:W-:-:S03]  /*12f50*/  IMAD.MOV.U32 R4, RZ, RZ, R22 ;  /* 0x000000ffff047224 */ /* 0x002fc600078e0016 */
[----:B------:R4:W-:Y:S04]  /*12f60*/  @!P3 LDGSTS.E.BYPASS.LTC128B.128 [R10+0x10c00], desc[UR6][R28.64+0x40], !P0 ;  /* 0x10c000401c0abfae */ /* 0x0009e8000c101d46 */
[----:B------:R4:W-:Y:S01]  /*12f70*/  @!P3 LDGSTS.E.BYPASS.LTC128B.128 [R10+0x13c00], desc[UR6][R28.64+0x80], !P1 ;  /* 0x13c000801c0abfae */ /* 0x0009e2000c901d46 */
[----:B---3--:R-:W-:Y:S01]  /*12f80*/  IMAD.MOV.U32 R5, RZ, RZ, R21 ;  /* 0x000000ffff057224 */ /* 0x008fe200078e0015 */
[----:B------:R-:W-:Y:S01]  /*12f90*/  @!P4 LEA R21, R6, UR38, 0x1 ;  /* 0x000000260615cc11 */ /* 0x000fe2000f8e08ff */
[----:B------:R-:W-:-:S05]  /*12fa0*/  @!P4 IMAD.WIDE.U32 R4, R7, 0x2, R4 ;  /* 0x000000020704c825 */ /* 0x000fca00078e0004 */
[----:B------:R4:W-:Y:S04]  /*12fb0*/  @!P4 LDGSTS.E.BYPASS.LTC128B.128 [R21+0xe400], desc[UR6][R4.64], !P2 ;  /* 0x0e4000000415cfae */ /* 0x0009e8000d101d46 */
[----:B------:R4:W-:Y:S04]  /*12fc0*/  @!P4 LDGSTS.E.BYPASS.LTC128B.128 [R21+0x11400], desc[UR6][R4.64+0x40], !P0 ;  /* 0x114000400415cfae */ /* 0x0009e8000c101d46 */
[----:B0-2---:R4:W-:Y:S02]  /*12fd0*/  @!P4 LDGSTS.E.BYPASS.LTC128B.128 [R21+0x14400], desc[UR6][R4.64+0x80], !P1 ;  /* 0x144000800415cfae */ /* 0x0059e4000c901d46 */
.L_x_10390:
[----:B------:R-:W-:Y:S01]  /*12fe0*/  VIADD R3, R3, 0xa0 ;  /* 0x000000a003037836 */ /* 0x000fe20000000000 */
[----:B------:R-:W-:Y:S01]  /*12ff0*/  BSSY B0, `(.L_x_10297) ;  /* 0x0000010000007945 */ /* 0x000fe20003800000 */
[----:B----4-:R-:W-:Y:S02]  /*13000*/  IMAD.MOV.U32 R4, RZ, RZ, R14 ;  /* 0x000000ffff047224 */ /* 0x010fe400078e000e */
[----:B------:R-:W-:Y:S01]  /*13010*/  IMAD.MOV.U32 R5, RZ, RZ, R9 ;  /* 0x000000ffff057224 */ /* 0x000fe200078e0009 */
[----:B------:R-:W-:Y:S01]  /*13020*/  ISETP.GE.AND P3, PT, R3, R0, PT ;  /* 0x000000000300720c */ /* 0x000fe20003f66270 */
[----:B------:R-:W-:-:S05]  /*13030*/  IMAD.MOV.U32 R0, RZ, RZ, 0x1 ;  /* 0x00000001ff007424 */ /* 0x000fca00078e00ff */
[----:B------:R-:W-:-:S07]  /*13040*/  SHF.L.U32 R0, R0, 0x1f, RZ ;  /* 0x0000001f00007819 */ /* 0x000fce00000006ff */
        /* <DEDUP_REMOVED lines=10> */
.L_x_10298:
[----:B------:R-:W-:Y:S05]  /*130f0*/  BSYNC B0 ;  /* 0x0000000000007941 */ /* 0x000fea0003800000 */
.L_x_10297:
[----:B------:R-:W-:Y:S01]  /*13100*/  NOP ;  /* 0x0000000000007918 */ /* 0x000fe20000000000 */
[----:B------:R-:W-:Y:S01]  /*13110*/  SYNCS.ARRIVE.TRANS64.RED.A0T1 RZ, [UR38+0x2d800], RZ ;  /* 0x02d800ffffff79a7 */ /* 0x000fe20008200426 */
[----:B------:R-:W-:Y:S01]  /*13120*/  ARRIVES.LDGSTSBAR.64.TRANSCNT [UR38+0x2d800] ;  /* 0x02d80000ff0079b0 */ /* 0x000fe20008000aa6 */
[----:B------:R-:W-:Y:S01]  /*13130*/  NOP ;  /* 0x0000000000007918 */ /* 0x000fe20000000000 */
[----:B------:R-:W-:Y:S01]  /*13140*/  SYNCS.ARRIVE.TRANS64.A1T0 RZ, [UR38+0x2d800], RZ ;  /* 0x02d800ffffff79a7 */ /* 0x000fe20008100026 */
[----:B0-----:R-:W-:-:S05]  /*13150*/  VIADD R3, R19, 0xfffffffe ;  /* 0xfffffffe13037836 */ /* 0x001fca0000000000 */
[----:B------:R-:W-:Y:S01]  /*13160*/  ISETP.GE.AND P1, PT, R3, UR39, PT ;  /* 0x0000002703007c0c */ /* 0x000fe2000bf26270 */
[----:B------:R-:W0:Y:S02]  /*13170*/  SYNCS.PHASECHK.TRANS64.TRYWAIT P0, [UR38+0x2d820], R0 ;  /* 0x02d82000ff0075a7 */ /* 0x000e240008000166 */
[----:B0-----:R-:W-:Y:S10]  /*13180*/  @!P0 BRA `(.L_x_10299) ;  /* 0x0000003000a88947 */ /* 0x001ff40003800000 */
.L_x_10391:
[----:B0-----:R-:W-:Y:S01]  /*13190*/  IMAD.MOV.U32 R0, RZ, RZ, RZ ;  /* 0x000000ffff007224 */ /* 0x001fe200078e00ff */
[----:B------:R-:W-:Y:S06]  /*131a0*/  @!P1 BRA `(.L_x_10300) ;  /* 0x0000001c007c9947 */ /* 0x000fec0003800000 */
[----:B------:R-:W-:Y:S01]  /*131b0*/  UIADD3 UR4, UR47, 0x1, URZ ;  /* 0x000000012f047890 */ /* 0x000fe2000fffe03f */
[----:B------:R-:W-:Y:S01]  /*131c0*/  LOP3.LUT R8, R2, 0x1f, RZ, 0xc0, !PT ;  /* 0x0000001f02087812 */ /* 0x000fe200078ec0ff */
        /* <DEDUP_REMOVED lines=10> */
[----:B------:R-:W-:Y:S02]  /*13270*/  VIADDMNMX R5, R4, R5, UR5, !PT ;  /* 0x0000000504057e46 */ /* 0x000fe4000f800105 */
[----:B------:R-:W-:-:S03]  /*13280*/  LOP3.LUT R6, RZ, R4, RZ, 0x33, !PT ;  /* 0x00000004ff067212 */ /* 0x000fc600078e33ff */
[C---:B------:R-:W-:Y:S02]  /*13290*/  VIADD R7, R5.reuse, 0xfffffffe ;  /* 0xfffffffe05077836 */ /* 0x040fe40000000000 */
[----:B------:R-:W-:Y:S02]  /*132a0*/  IMAD.IADD R10, R5, 0x1, R6 ;  /* 0x00000001050a7824 */ /* 0x000fe400078e0206 */
[----:B------:R-:W-:Y:S01]  /*132b0*/  IMAD.MOV.U32 R6, RZ, RZ, R25 ;  /* 0x000000ffff067224 */ /* 0x000fe200078e0019 */
[----:B------:R-:W-:Y:S02]  /*132c0*/  ISETP.NE.AND P0, PT, R7, R4, PT ;  /* 0x000000040700720c */ /* 0x000fe40003f05270 */
[----:B------:R-:W-:-:S11]  /*132d0*/  LOP3.LUT R9, R10, 0x1, RZ, 0xc0, !PT ;  /* 0x000000010a097812 */ /* 0x000fd600078ec0ff */
[----:B------:R-:W-:Y:S05]  /*132e0*/  @!P0 BRA `(.L_x_10301) ;  /* 0x0000001000d48947 */ /* 0x000fea0003800000 */
[----:B------:R-:W-:Y:S01]  /*132f0*/  BSSY B0, `(.L_x_10301) ;  /* 0x0000134000007945 */ /* 0x000fe20003800000 */
[----:B------:R-:W-:Y:S02]  /*13300*/  IMAD.IADD R10, R10, 0x1, -R9 ;  /* 0x000000010a0a7824 */ /* 0x000fe400078e0a09 */
[----:B------:R-:W-:Y:S02]  /*13310*/  IMAD.MOV.U32 R11, RZ, RZ, 0x1 ;  /* 0x00000001ff0b7424 */ /* 0x000fe400078e00ff */
[----:B------:R-:W-:-:S07]  /*13320*/  IMAD.MOV.U32 R6, RZ, RZ, R25 ;  /* 0x000000ffff067224 */ /* 0x000fce00078e0019 */
.L_x_10336:
[----:B------:R-:W-:Y:S01]  /*13330*/  LOP3.LUT P0, RZ, R26, 0x2, RZ, 0xc0, !PT ;  /* 0x000000021aff7812 */ /* 0x000fe2000780c0ff */
[----:B------:R-:W-:Y:S01]  /*13340*/  VIADD R10, R10, 0xfffffffe ;  /* 0xfffffffe0a0a7836 */ /* 0x000fe20000000000 */
[----:B------:R-:W-:Y:S04]  /*13350*/  BSSY B1, `(.L_x_10302) ;  /* 0x0000094000017945 */ /* 0x000fe80003800000 */
[----:B------:R-:W-:-:S07]  /*13360*/  ISETP.NE.AND P1, PT, R10, RZ, PT ;  /* 0x000000ff0a00720c */ /* 0x000fce0003f25270 */
[----:B------:R-:W-:Y:S06]  /*13370*/  @!P0 BRA `(.L_x_10303) ;  /* 0x0000000800448947 */ /* 0x000fec0003800000 */
[----:B------:R-:W-:Y:S01]  /*13380*/  LOP3.LUT P0, RZ, R26, 0x1, RZ, 0xc0, !PT ;  /* 0x000000011aff7812 */ /* 0x000fe2000780c0ff */
[----:B------:R-:W-:Y:S01]  /*13390*/  IMAD.MOV.U32 R14, RZ, RZ, R3 ;  /* 0x000000ffff0e7224 */ /* 0x000fe200078e0003 */
[----:B------:R-:W-:-:S11]  /*133a0*/  SHF.L.U32 R12, R11, 0x1f, RZ ;  /* 0x0000001f0b0c7819 */ /* 0x000fd600000006ff */
        /* <DEDUP_REMOVED lines=21> */
.L_x_10304:
[----:B------:R-:W1:Y:S01]  /*13500*/  SYNCS.PHASECHK.TRANS64.TRYWAIT P0, [UR38+0x2d848], R12 ;  /* 0x02d8480cff0075a7 */ /* 0x000e620008000166 */
[----:B------:R-:W-:Y:S01]  /*13510*/  BSSY B2, `(.L_x_10305) ;  /* 0x0000003000027945 */ /* 0x000fe20003800000 */
[----:B------:R-:W-:-:S03]  /*13520*/  ISETP.NE.AND P2, PT, R23, RZ, PT ;  /* 0x000000ff1700720c */ /* 0x000fc60003f45270 */
[----:B-1----:R-:W-:Y:S10]  /*13530*/  @!P0 BRA `(.L_x_10306) ;  /* 0x0000002c00d48947 */ /* 0x002ff40003800000 */
.L_x_10392:
[----:B------:R-:W-:Y:S05]  /*13540*/  BSYNC B2 ;  /* 0x0000000000027941 */ /* 0x000fea0003800000 */
.L_x_10305:
[----:B------:R-:W-:Y:S04]  /*13550*/  BSSY B2, `(.L_x_10307) ;  /* 0x0000007000027945 */ /* 0x000fe80003800000 */
[----:B------:R-:W-:Y:S05]  /*13560*/  @P2 BRA `(.L_x_10308) ;  /* 0x0000000000142947 */ /* 0x000fea0003800000 */
[----:B------:R-:W-:Y:S01]  /*13570*/  ISETP.NE.AND P0, PT, R8, RZ, PT ;  /* 0x000000ff0800720c */ /* 0x000fe20003f05270 */
[----:B0-----:R-:W-:-:S04]  /*13580*/  IMAD.MOV.U32 R4, RZ, RZ, 0x6000 ;  /* 0x00006000ff047424 */ /* 0x001fc800078e00ff */
[----:B------:R1:W-:Y:S08]  /*13590*/  SYNCS.ARRIVE.TRANS64 RZ, [UR38+0x2d838], R4 ;  /* 0x02d83804ffff79a7 */ /* 0x0003f00008000026 */
[----:B-1----:R-:W-:Y:S05]  /*135a0*/  @!P0 BRA `(.L_x_10308) ;  /* 0x0000000000048947 */ /* 0x002fea0003800000 */
[----:B------:R-:W-:Y:S01]  /*135b0*/  BPT.TRAP 0x1 ;  /* 0x000000040000795c */ /* 0x000fe20000300000 */
.L_x_10308:
[----:B------:R-:W-:Y:S05]  /*135c0*/  BSYNC B2 ;  /* 0x0000000000027941 */ /* 0x000fea0003800000 */
.L_x_10307:
[----:B------:R-:W-:Y:S01]  /*135d0*/  IMAD.MOV.U32 R7, RZ, RZ, RZ ;  /* 0x000000ffff077224 */ /* 0x000fe200078e00ff */
[----:B------:R-:W-:Y:S01]  /*135e0*/  ULDC.64 UR4, c[0x0][0x198] ;  /* 0x0000660000047ab9 */ /* 0x000fe20000000a00 */
[----:B------:R-:W-:Y:S01]  /*135f0*/  PLOP3.LUT P0, PT, PT, PT, PT, 0x80, 0x0 ;  /* 0x000000000000781c */ /* 0x000fe20003f0f070 */
[----:B------:R-:W-:Y:S01]  /*13600*/  UIADD3 UR4, UP0, UR4, 0x370, URZ ;  /* 0x0000037004047890 */ /* 0x000fe2000ff1e03f */
[----:B0-----:R-:W-:Y:S01]  /*13610*/  IMAD.SHL.U32 R4, R14, 0x80, RZ ;  /* 0x000000800e047824 */ /* 0x001fe200078e00ff */
[----:B------:R-:W-:Y:S01]  /*13620*/  R2UR UR34, R7 ;  /* 0x00000000072272ca */ /* 0x000fe200000e0000 */
[----:B------:R-:W-:Y:S02]  /*13630*/  UIADD3 UR32, UR38, 0x1b400, URZ ;  /* 0x0001b40026207890 */ /* 0x000fe4000fffe03f */
[----:B------:R-:W-:Y:S02]  /*13640*/  UIADD3 UR33, UR38, 0x2d838, URZ ;  /* 0x0002d83826217890 */ /* 0x000fe4000fffe03f */
[----:B------:R-:W-:Y:S01]  /*13650*/  UIADD3.X UR5, URZ, UR5, URZ, UP0, !UPT ;  /* 0x000000053f057290 */ /* 0x000fe200087fe43f */
[----:B------:R-:W-:Y:S01]  /*13660*/  UMOV UR6, 0x0 ;  /* 0x0000000000067882 */ /* 0x000fe20000000000 */
[----:B------:R-:W-:-:S10]  /*13670*/  UMOV UR7, 0x14f00000 ;  /* 0x14f0000000077882 */ /* 0x000fd40000000000 */
.L_x_10309:
        /* <DEDUP_REMOVED lines=13> */
.L_x_10310:
        /* <DEDUP_REMOVED lines=15> */
.L_x_10311:
        /* <DEDUP_REMOVED lines=12> */
.L_x_10393:
[----:B------:R-:W-:Y:S05]  /*13900*/  BSYNC B2 ;  /* 0x0000000000027941 */ /* 0x000fea0003800000 */
.L_x_10312:
[----:B------:R-:W-:Y:S01]  /*13910*/  BSSY B2, `(.L_x_10314) ;  /* 0x0000009000027945 */ /* 0x000fe20003800000 */
[----:B------:R-:W-:Y:S02]  /*13920*/  IMAD.MOV.U32 R4, RZ, RZ, 0x0 ;  /* 0x00000000ff047424 */ /* 0x000fe400078e00ff */
[----:B0-----:R-:W-:Y:S01]  /*13930*/  IMAD.MOV.U32 R5, RZ, RZ, 0x14f00000 ;  /* 0x14f00000ff057424 */ /* 0x001fe200078e00ff */
[----:B------:R-:W-:Y:S06]  /*13940*/  @P2 BRA `(.L_x_10315) ;  /* 0x0000000000142947 */ /* 0x000fec0003800000 */
[----:B------:R-:W-:Y:S01]  /*13950*/  ISETP.NE.AND P0, PT, R8, RZ, PT ;  /* 0x000000ff0800720c */ /* 0x000fe20003f05270 */
[----:B------:R-:W-:-:S04]  /*13960*/  IMAD.MOV.U32 R12, RZ, RZ, 0x6000 ;  /* 0x00006000ff0c7424 */ /* 0x000fc800078e00ff */
[----:B------:R0:W-:Y:S08]  /*13970*/  SYNCS.ARRIVE.TRANS64 RZ, [UR38+0x2d850], R12 ;  /* 0x02d8500cffff79a7 */ /* 0x0001f00008000026 */
[----:B0-----:R-:W-:Y:S05]  /*13980*/  @!P0 BRA `(.L_x_10315) ;  /* 0x0000000000048947 */ /* 0x001fea0003800000 */
[----:B------:R-:W-:Y:S01]  /*13990*/  BPT.TRAP 0x1 ;  /* 0x000000040000795c */ /* 0x000fe20000300000 */
.L_x_10315:
[----:B------:R-:W-:Y:S05]  /*139a0*/  BSYNC B2 ;  /* 0x0000000000027941 */ /* 0x000fea0003800000 */
.L_x_10314:
        /* <DEDUP_REMOVED lines=10> */
.L_x_10316:
        /* <DEDUP_REMOVED lines=13> */
.L_x_10317:
        /* <DEDUP_REMOVED lines=13> */
.L_x_10318:
        /* <DEDUP_REMOVED lines=10> */
.L_x_10303:
[----:B------:R-:W-:Y:S05]  /*13c90*/  BSYNC B1 ;  /* 0x0000000000017941 */ /* 0x000fea0003800000 */
.L_x_10302:
[----:B------:R-:W-:Y:S01]  /*13ca0*/  LOP3.LUT P0, RZ, R26, 0x2, RZ, 0xc0, !PT ;  /* 0x000000021aff7812 */ /* 0x000fe2000780c0ff */
[----:B------:R-:W-:Y:S01]  /*13cb0*/  BSSY B1, `(.L_x_10319) ;  /* 0x0000094000017945 */ /* 0x000fe20003800000 */
[----:B------:R-:W-:-:S11]  /*13cc0*/  LOP3.LUT R20, R11, 0x1, RZ, 0x3c, !PT ;  /* 0x000000010b147812 */ /* 0x000fd600078e3cff */
[----:B------:R-:W-:Y:S05]  /*13cd0*/  @!P0 BRA `(.L_x_10320) ;  /* 0x0000000800448947 */ /* 0x000fea0003800000 */
[----:B------:R-:W-:Y:S01]  /*13ce0*/  LOP3.LUT P0, RZ, R26, 0x1, RZ, 0xc0, !PT ;  /* 0x000000011aff7812 */ /* 0x000fe2000780c0ff */
[----:B------:R-:W-:Y:S01]  /*13cf0*/  VIADD R13, R3, 0xffffffff ;  /* 0xffffffff030d7836 */ /* 0x000fe20000000000 */
        /* <DEDUP_REMOVED lines=22> */
.L_x_10321:
[----:B------:R-:W1:Y:S01]  /*13e60*/  SYNCS.PHASECHK.TRANS64.TRYWAIT P0, [UR38+0x2d840], R12 ;  /* 0x02d8400cff0075a7 */ /* 0x000e620008000166 */
[----:B------:R-:W-:Y:S01]  /*13e70*/  BSSY B2, `(.L_x_10322) ;  /* 0x0000003000027945 */ /* 0x000fe20003800000 */
[----:B------:R-:W-:-:S03]  /*13e80*/  ISETP.NE.AND P2, PT, R23, RZ, PT ;  /* 0x000000ff1700720c */ /* 0x000fc60003f45270 */
[----:B-1----:R-:W-:Y:S10]  /*13e90*/  @!P0 BRA `(.L_x_10323) ;  /* 0x0000002400ac8947 */ /* 0x002ff40003800000 */
.L_x_10394:
[----:B------:R-:W-:Y:S05]  /*13ea0*/  BSYNC B2 ;  /* 0x0000000000027941 */ /* 0x000fea0003800000 */
.L_x_10322:
[----:B------:R-:W-:Y:S04]  /*13eb0*/  BSSY B2, `(.L_x_10324) ;  /* 0x0000007000027945 */ /* 0x000fe80003800000 */
[----:B------:R-:W-:Y:S05]  /*13ec0*/  @P2 BRA `(.L_x_10325) ;  /* 0x0000000000142947 */ /* 0x000fea0003800000 */
[----:B------:R-:W-:Y:S01]  /*13ed0*/  ISETP.NE.AND P0, PT, R8, RZ, PT ;  /* 0x000000ff0800720c */ /* 0x000fe20003f05270 */
[----:B0-----:R-:W-:-:S04]  /*13ee0*/  IMAD.MOV.U32 R4, RZ, RZ, 0x6000 ;  /* 0x00006000ff047424 */ /* 0x001fc800078e00ff */
[----:B------:R1:W-:Y:S08]  /*13ef0*/  SYNCS.ARRIVE.TRANS64 RZ, [UR38+0x2d830], R4 ;  /* 0x02d83004ffff79a7 */ /* 0x0003f00008000026 */
[----:B-1----:R-:W-:Y:S05]  /*13f00*/  @!P0 BRA `(.L_x_10325) ;  /* 0x0000000000048947 */ /* 0x002fea0003800000 */
[----:B------:R-:W-:Y:S01]  /*13f10*/  BPT.TRAP 0x1 ;  /* 0x000000040000795c */ /* 0x000fe20000300000 */
.L_x_10325:
[----:B------:R-:W-:Y:S05]  /*13f20*/  BSYNC B2 ;  /* 0x0000000000027941 */ /* 0x000fea0003800000 */
.L_x_10324:
        /* <DEDUP_REMOVED lines=11> */
.L_x_10326:
        /* <DEDUP_REMOVED lines=14> */
.L_x_10327:
        /* <DEDUP_REMOVED lines=14> */
.L_x_10328:
        /* <DEDUP_REMOVED lines=12> */
.L_x_10395:
[----:B------:R-:W-:Y:S05]  /*14260*/  BSYNC B2 ;  /* 0x0000000000027941 */ /* 0x000fea0003800000 */
.L_x_10329:
        /* <DEDUP_REMOVED lines=9> */
.L_x_10332:
[----:B------:R-:W-:Y:S05]  /*14300*/  BSYNC B2 ;  /* 0x0000000000027941 */ /* 0x000fea0003800000 */
.L_x_10331:
        /* <DEDUP_REMOVED lines=10> */
.L_x_10333:
        /* <DEDUP_REMOVED lines=13> */
.L_x_10334:
        /* <DEDUP_REMOVED lines=13> */
.L_x_10335:
        /* <DEDUP_REMOVED lines=10> */
.L_x_10320:
[----:B------:R-:W-:Y:S05]  /*145f0*/  BSYNC B1 ;  /* 0x0000000000017941 */ /* 0x000fea0003800000 */
.L_x_10319:
[----:B------:R-:W-:Y:S02]  /*14600*/  VIADD R3, R3, 0xfffffffe ;  /* 0xfffffffe03037836 */ /* 0x000fe40000000000 */
[----:B------:R-:W-:Y:S01]  /*14610*/  IMAD.MOV.U32 R11, RZ, RZ, R20 ;  /* 0x000000ffff0b7224 */ /* 0x000fe200078e0014 */
[----:B------:R-:W-:Y:S06]  /*14620*/  @P1 BRA `(.L_x_10336) ;  /* 0xffffffec00401947 */ /* 0x000fec000383ffff */
[----:B------:R-:W-:Y:S05]  /*14630*/  BSYNC B0 ;  /* 0x0000000000007941 */ /* 0x000fea0003800000 */
.L_x_10301:
[----:B------:R-:W-:Y:S01]  /*14640*/  ISETP.NE.AND P0, PT, R9, RZ, PT ;  /* 0x000000ff0900720c */ /* 0x000fe20003f05270 */
[----:B------:R-:W-:-:S12]  /*14650*/  BSSY B0, `(.L_x_10300) ;  /* 0x0000094000007945 */ /* 0x000fd80003800000 */
[----:B------:R-:W-:Y:S05]  /*14660*/  @!P0 BRA `(.L_x_10337) ;  /* 0x0000000800488947 */ /* 0x000fea0003800000 */
[----:B------:R-:W-:Y:S01]  /*14670*/  LOP3.LUT P1, RZ, R26, 0x2, RZ, 0xc0, !PT ;  /* 0x000000021aff7812 */ /* 0x000fe2000782c0ff */
[----:B------:R-:W-:-:S12]  /*14680*/  IMAD.MOV.U32 R0, RZ, RZ, 0x1 ;  /* 0x00000001ff007424 */ /* 0x000fd800078e00ff */
[----:B------:R-:W-:Y:S05]  /*14690*/  @!P1 BRA `(.L_x_10337) ;  /* 0x00000008003c9947 */ /* 0x000fea0003800000 */
[----:B------:R-:W-:Y:S02]  /*146a0*/  LOP3.LUT P1, RZ, R26, 0x1, RZ, 0xc0, !PT ;  /* 0x000000011aff7812 */ /* 0x000fe4000782c0ff */
        /* <DEDUP_REMOVED lines=22> */
.L_x_10338:
[----:B------:R-:W1:Y:S01]  /*14810*/  SYNCS.PHASECHK.TRANS64.TRYWAIT P0, [UR38+0x2d848], R9 ;  /* 0x02d84809ff0075a7 */ /* 0x000e620008000166 */
[----:B------:R-:W-:Y:S01]  /*14820*/  BSSY B1, `(.L_x_10339) ;  /* 0x0000003000017945 */ /* 0x000fe20003800000 */
[----:B------:R-:W-:-:S03]  /*14830*/  ISETP.NE.AND P1, PT, R23, RZ, PT ;  /* 0x000000ff1700720c */ /* 0x000fc60003f25270 */
[----:B-1----:R-:W-:Y:S10]  /*14840*/  @!P0 BRA `(.L_x_10340) ;  /* 0x0000001c00708947 */ /* 0x002ff40003800000 */
.L_x_10396:
[----:B------:R-:W-:Y:S05]  /*14850*/  BSYNC B1 ;  /* 0x0000000000017941 */ /* 0x000fea0003800000 */
.L_x_10339:
[----:B------:R-:W-:Y:S04]  /*14860*/  BSSY B1, `(.L_x_10341) ;  /* 0x0000007000017945 */ /* 0x000fe80003800000 */
[----:B------:R-:W-:Y:S05]  /*14870*/  @P1 BRA `(.L_x_10342) ;  /* 0x0000000000141947 */ /* 0x000fea0003800000 */
[----:B------:R-:W-:Y:S01]  /*14880*/  ISETP.NE.AND P0, PT, R8, RZ, PT ;  /* 0x000000ff0800720c */ /* 0x000fe20003f05270 */
[----:B0-----:R-:W-:-:S04]  /*14890*/  IMAD.MOV.U32 R4, RZ, RZ, 0x6000 ;  /* 0x00006000ff047424 */ /* 0x001fc800078e00ff */
[----:B------:R1:W-:Y:S08]  /*148a0*/  SYNCS.ARRIVE.TRANS64 RZ, [UR38+0x2d838], R4 ;  /* 0x02d83804ffff79a7 */ /* 0x0003f00008000026 */
[----:B-1----:R-:W-:Y:S05]  /*148b0*/  @!P0 BRA `(.L_x_10342) ;  /* 0x0000000000048947 */ /* 0x002fea0003800000 */
[----:B------:R-:W-:Y:S01]  /*148c0*/  BPT.TRAP 0x1 ;  /* 0x000000040000795c */ /* 0x000fe20000300000 */
.L_x_10342:
[----:B------:R-:W-:Y:S05]  /*148d0*/  BSYNC B1 ;  /* 0x0000000000017941 */ /* 0x000fea0003800000 */
.L_x_10341:
        /* <DEDUP_REMOVED lines=11> */
.L_x_10343:
        /* <DEDUP_REMOVED lines=14> */
.L_x_10344:
        /* <DEDUP_REMOVED lines=14> */
.L_x_10345:
        /* <DEDUP_REMOVED lines=11> */
.L_x_10397:
[----:B------:R-:W-:Y:S05]  /*14c00*/  BSYNC B1 ;  /* 0x0000000000017941 */ /* 0x000fea0003800000 */
.L_x_10346:
        /* <DEDUP_REMOVED lines=9> */
.L_x_10349:
[----:B------:R-:W-:Y:S05]  /*14ca0*/  BSYNC B1 ;  /* 0x0000000000017941 */ /* 0x000fea0003800000 */
.L_x_10348:
        /* <DEDUP_REMOVED lines=10> */
.L_x_10350:
        /* <DEDUP_REMOVED lines=13> */
.L_x_10351:
        /* <DEDUP_REMOVED lines=13> */
.L_x_10352:
        /* <DEDUP_REMOVED lines=10> */
.L_x_10337:
[----:B------:R-:W-:Y:S05]  /*14f90*/  BSYNC B0 ;  /* 0x0000000000007941 */ /* 0x000fea0003800000 */
.L_x_10300:
[----:B------:R-:W-:Y:S01]  /*14fa0*/  LOP3.LUT P0, RZ, R26, 0x2, RZ, 0xc0, !PT ;  /* 0x000000021aff7812 */ /* 0x000fe2000780c0ff */
        /* <DEDUP_REMOVED lines=8> */
.L_x_10398:
[----:B------:R-:W-:Y:S05]  /*15030*/  BSYNC B1 ;  /* 0x0000000000017941 */ /* 0x000fea0003800000 */
.L_x_10355:
[----:B------:R-:W-:Y:S04]  /*15040*/  BSSY B1, `(.L_x_10357) ;  /* 0x0000007000017945 */ /* 0x000fe80003800000 */
[----:B------:R-:W-:Y:S05]  /*15050*/  @P1 BRA `(.L_x_10358) ;  /* 0x0000000000141947 */ /* 0x000fea0003800000 */
[----:B------:R-:W-:Y:S01]  /*15060*/  LOP3.LUT P0, RZ, R2, 0x1f, RZ, 0xc0, !PT ;  /* 0x0000001f02ff7812 */ /* 0x000fe2000780c0ff */
[----:B0-----:R-:W-:-:S04]  /*15070*/  IMAD.MOV.U32 R3, RZ, RZ, 0x6000 ;  /* 0x00006000ff037424 */ /* 0x001fc800078e00ff */
[----:B------:R1:W-:Y:S08]  /*15080*/  SYNCS.ARRIVE.TRANS64 RZ, [R4+URZ+0x2d850], R3 ;  /* 0x02d8500304ff79a7 */ /* 0x0003f0000800003f */
[----:B------:R-:W-:Y:S05]  /*15090*/  @!P0 BRA `(.L_x_10358) ;  /* 0x0000000000048947 */ /* 0x000fea0003800000 */
[----:B------:R-:W-:Y:S01]  /*150a0*/  BPT.TRAP 0x1 ;  /* 0x000000040000795c */ /* 0x000fe20000300000 */
.L_x_10358:
[----:B------:R-:W-:Y:S05]  /*150b0*/  BSYNC B1 ;  /* 0x0000000000017941 */ /* 0x000fea0003800000 */
.L_x_10357:
        /* <DEDUP_REMOVED lines=10> */
[----:B------:R-:W-:Y:S02]  /*15160*/  UIMAD UR4, UR4, 0x6000, UR38 ;  /* 0x00006000040478a4 */ /* 0x000fe4000f8e0226 */
[----:B------:R-:W-:Y:S02]  /*15170*/  UIADD3 UR9, UR9, 0x2d850, URZ ;  /* 0x0002d85009097890 */ /* 0x000fe4000fffe03f */
[----:B------:R-:W-:-:S12]  /*15180*/  UIADD3 UR8, UR4, 0x400, URZ ;  /* 0x0000040004087890 */ /* 0x000fd8000fffe03f */
.L_x_10359:
        /* <DEDUP_REMOVED lines=13> */
.L_x_10360:
        /* <DEDUP_REMOVED lines=13> */
.L_x_10361:
        /* <DEDUP_REMOVED lines=8> */
.L_x_10354:
[----:B------:R-:W-:Y:S05]  /*153b0*/  BSYNC B0 ;  /* 0x0000000000007941 */ /* 0x000fea0003800000 */
.L_x_10353:
[----:B------:R-:W-:Y:S02]  /*153c0*/  VIADD R0, R0, 0x1 ;  /* 0x0000000100007836 */ /* 0x000fe40000000000 */
[----:B01----:R-:W-:-:S03]  /*153d0*/  IMAD.MOV.U32 R3, RZ, RZ, RZ ;  /* 0x000000ffff037224 */ /* 0x003fc600078e00ff */
[----:B------:R-:W-:-:S04]  /*153e0*/  ISETP.NE.AND P0, PT, R0, 0x2, PT ;  /* 0x000000020000780c */ /* 0x000fc80003f05270 */
[----:B------:R-:W-:Y:S02]  /*153f0*/  SEL R5, RZ, 0x1, P0 ;  /* 0x00000001ff057807 */ /* 0x000fe40000000000 */
[----:B------:R-:W-:Y:S02]  /*15400*/  SEL R0, R0, RZ, P0 ;  /* 0x000000ff00007207 */ /* 0x000fe40000000000 */
[----:B------:R-:W-:-:S07]  /*15410*/  LOP3.LUT R20, R20, R5, RZ, 0x3c, !PT ;  /* 0x0000000514147212 */ /* 0x000fce00078e3cff */
.L_x_10278:
[----:B------:R-:W0:Y:S01]  /*15420*/  S2R R5, SR_CgaCtaId ;  /* 0x0000000000057919 */ /* 0x000e220000008800 */
[----:B------:R-:W-:Y:S02]  /*15430*/  MOV R2, 0x400 ;  /* 0x0000040000027802 */ /* 0x000fe40000000f00 */
[----:B------:R-:W-:Y:S02]  /*15440*/  SHF.L.U32 R3, R3, 0x1f, RZ ;  /* 0x0000001f03037819 */ /* 0x000fe400000006ff */
[----:B0-----:R-:W-:-:S04]  /*15450*/  LEA R8, R5, R2, 0x18 ;  /* 0x0000000205087211 */ /* 0x001fc800078ec0ff */
[----:B------:R-:W0:Y:S02]  /*15460*/  SYNCS.PHASECHK.TRANS64.TRYWAIT P0, [R8+URZ+0x2d820], R3 ;  /* 0x02d82003080075a7 */ /* 0x000e24000800017f */
[----:B0-----:R-:W-:Y:S05]  /*15470*/  @!P0 BRA `(.L_x_10362) ;  /* 0x0000001000a88947 */ /* 0x001fea0003800000 */
.L_x_10399:
[----:B------:R-:W-:-:S03]  /*15480*/  UMOV UR4, 0xffffffff ;  /* 0xffffffff00047882 */ /* 0x000fc60000000000 */
[----:B------:R-:W-:Y:S05]  /*15490*/  BRA.DIV UR4, `(.L_x_10363) ;  /* 0x0000001204b47947 */ /* 0x000fea000b800000 */
[----:B------:R1:W2:Y:S02]  /*154a0*/  SHFL.IDX PT, R14, R17, RZ, 0x1f ;  /* 0x00001fff110e7589 */ /* 0x0002a400000e0000 */
.L_x_10402:
[----:B--2---:R-:W-:-:S13]  /*154b0*/  ISETP.NE.AND P0, PT, R14, RZ, PT ;  /* 0x000000ff0e00720c */ /* 0x004fda0003f05270 */
[----:B------:R-:W-:Y:S05]  /*154c0*/  @P0 BRA `(.L_x_10194) ;  /* 0x00000000008c0947 */ /* 0x000fea0003800000 */
[----:B------:R-:W-:-:S03]  /*154d0*/  UMOV UR4, 0xffffffff ;  /* 0xffffffff00047882 */ /* 0x000fc60000000000 */
[----:B------:R-:W-:Y:S05]  /*154e0*/  BRA.DIV UR4, `(.L_x_10364) ;  /* 0x0000001204c87947 */ /* 0x000fea000b800000 */
[----:B------:R-:W-:-:S13]  /*154f0*/  ELECT P6, URZ, PT ;  /* 0x00000000003f782f */ /* 0x000fda00038c0000 */
.L_x_10405:
[----:B------:R-:W-:Y:S05]  /*15500*/  @!P6 BRA `(.L_x_10194) ;  /* 0x00000000007ce947 */ /* 0x000fea0003800000 */
[----:B------:R-:W-:-:S13]  /*15510*/  R2UR UR4, R16 ;  /* 0x00000000100472ca */ /* 0x000fda00000e0000 */
[----:B------:R-:W-:-:S06]  /*15520*/  ULOP3.LUT UR4, UR4, 0x2, URZ, 0xfc, !UPT ;  /* 0x0000000204047892 */ /* 0x000fcc000f8efc3f */
[----:B------:R-:W-:-:S05]  /*15530*/  IMAD.U32 R2, RZ, RZ, UR4 ;  /* 0x00000004ff027e24 */ /* 0x000fca000f8e00ff */
[----:B------:R-:W-:-:S13]  /*15540*/  ISETP.NE.AND P2, PT, R2, 0x3, PT ;  /* 0x000000030200780c */ /* 0x000fda0003f45270 */
[----:B------:R-:W-:Y:S05]  /*15550*/  @!P2 BRA `(.L_x_10365) ;  /* 0x000000000004a947 */ /* 0x000fea0003800000 */
[----:B------:R-:W-:Y:S01]  /*15560*/  BPT.TRAP 0x1 ;  /* 0x000000040000795c */ /* 0x000fe20000300000 */
.L_x_10365:
[----:B------:R-:W-:Y:S01]  /*15570*/  VIADD R7, R8, 0x2d840 ;  /* 0x0002d84008077836 */ /* 0x000fe20000000000 */
[----:B------:R-:W-:Y:S01]  /*15580*/  SHF.L.U32 R4, R20, 0x1f, RZ ;  /* 0x0000001f14047819 */ /* 0x000fe200000006ff */
[C---:B------:R-:W-:Y:S02]  /*15590*/  VIADD R2, R0.reuse, 0x1 ;  /* 0x0000000100027836 */ /* 0x040fe40000000000 */
[----:B------:R-:W-:-:S03]  /*155a0*/  IMAD R5, R0, 0x8, R7 ;  /* 0x0000000800057824 */ /* 0x000fc600078e0207 */
[C---:B------:R-:W-:Y:S01]  /*155b0*/  ISETP.NE.AND P1, PT, R2.reuse, 0x2, PT ;  /* 0x000000020200780c */ /* 0x040fe20003f25270 */
[----:B------:R-:W2:Y:S03]  /*155c0*/  SYNCS.PHASECHK.TRANS64.TRYWAIT P0, [R5+URZ], R4 ;  /* 0x00000004050075a7 */ /* 0x000ea6000800017f */
[----:B0-----:R-:W-:Y:S02]  /*155d0*/  SEL R3, RZ, 0x1, P1 ;  /* 0x00000001ff037807 */ /* 0x001fe40000800000 */
[----:B------:R-:W-:Y:S02]  /*155e0*/  SEL R6, R2, RZ, P1 ;  /* 0x000000ff02067207 */ /* 0x000fe40000800000 */
[----:B------:R-:W-:-:S03]  /*155f0*/  LOP3.LUT R2, R20, R3, RZ, 0x3c, !PT ;  /* 0x0000000314027212 */ /* 0x000fc600078e3cff */
[----:B------:R-:W-:Y:S01]  /*15600*/  IMAD R3, R6, 0x8, R7 ;  /* 0x0000000806037824 */ /* 0x000fe200078e0207 */
[----:B------:R-:W-:Y:S01]  /*15610*/  SHF.L.U32 R2, R2, 0x1f, RZ ;  /* 0x0000001f02027819 */ /* 0x000fe200000006ff */
[----:B--2---:R-:W-:Y:S06]  /*15620*/  @!P0 BRA `(.L_x_10366) ;  /* 0x0000001000988947 */ /* 0x004fec0003800000 */
.L_x_10406:
[----:B------:R-:W2:Y:S02]  /*15630*/  SYNCS.PHASECHK.TRANS64.TRYWAIT P0, [R3+URZ], R2 ;  /* 0x00000002030075a7 */ /* 0x000ea4000800017f */
[----:B--2---:R-:W-:Y:S05]  /*15640*/  @!P0 BRA `(.L_x_10367) ;  /* 0x0000001000a48947 */ /* 0x004fea0003800000 */
.L_x_10407:
[----:B------:R-:W-:Y:S05]  /*15650*/  @!P2 BRA `(.L_x_10368) ;  /* 0x000000000004a947 */ /* 0x000fea0003800000 */
[----:B------:R-:W-:Y:S01]  /*15660*/  BPT.TRAP 0x1 ;  /* 0x000000040000795c */ /* 0x000fe20000300000 */
.L_x_10368:
[----:B--2---:R-:W-:-:S04]  /*15670*/  VIADD R3, R8, 0x2d860 ;  /* 0x0002d86008037836 */ /* 0x004fc80000000000 */
[----:B0-----:R-:W-:-:S04]  /*15680*/  IMAD R5, R0, 0x8, R3 ;  /* 0x0000000800057824 */ /* 0x001fc800078e0203 */
[----:B------:R-:W0:Y:S02]  /*15690*/  SYNCS.PHASECHK.TRANS64.TRYWAIT P0, [R5+URZ], R4 ;  /* 0x00000004050075a7 */ /* 0x000e24000800017f */
[----:B0-----:R-:W-:Y:S05]  /*156a0*/  @!P0 BRA `(.L_x_10369) ;  /* 0x0000001000a08947 */ /* 0x001fea0003800000 */
.L_x_10408:
[----:B------:R-:W-:-:S07]  /*156b0*/  IMAD R3, R6, 0x8, R3 ;  /* 0x0000000806037824 */ /* 0x000fce00078e0203 */
.L_x_10370:
[----:B--2---:R2:W3:Y:S02]  /*156c0*/  SYNCS.PHASECHK.TRANS64.TRYWAIT P0, [R3+URZ], R2 ;  /* 0x00000002030075a7 */ /* 0x0044e4000800017f */
[----:B---3--:R-:W-:Y:S05]  /*156d0*/  @!P0 NANOSLEEP.SYNCS 0x989680 ;  /* 0x009896800000895d */ /* 0x008fea0003900000 */
[----:B------:R-:W3:Y:S02]  /*156e0*/  @!P0 SYNCS.PHASECHK.TRANS64 P0, [R3+URZ], R2 ;  /* 0x00000002030085a7 */ /* 0x000ee4000800007f */
[----:B---3--:R-:W-:Y:S05]  /*156f0*/  @!P0 BRA `(.L_x_10370) ;  /* 0xfffffffc00f08947 */ /* 0x008fea000383ffff */
.L_x_10194:
[----:B------:R-:W-:Y:S05]  /*15700*/  BSYNC B6 ;  /* 0x0000000000067941 */ /* 0x000fea0003800000 */
.L_x_10191:
[----:B------:R-:W-:Y:S05]  /*15710*/  EXIT ;  /* 0x000000000000794d */ /* 0x000fea0003800000 */
.L_x_10204:
[----:B0-----:R-:W-:-:S04]  /*15720*/  IMAD.U32 R3, RZ, RZ, UR36 ;  /* 0x00000024ff037e24 */ /* 0x001fc8000f8e00ff */
[----:B------:R0:W1:Y:S03]  /*15730*/  SYNCS.PHASECHK.TRANS64.TRYWAIT P0, [R3+URZ+0x2d800], R0 ;  /* 0x02d80000030075a7 */ /* 0x000066000800017f */
[----:B-1----:R-:W-:Y:S05]  /*15740*/  @!P0 NANOSLEEP.SYNCS 0x989680 ;  /* 0x009896800000895d */ /* 0x002fea0003900000 */
[----:B------:R-:W1:Y:S02]  /*15750*/  @!P0 SYNCS.PHASECHK.TRANS64 P0, [R3+URZ+0x2d800], R0 ;  /* 0x02d80000030085a7 */ /* 0x000e64000800007f */
[----:B-1----:R-:W-:Y:S05]  /*15760*/  @!P0 BRA `(.L_x_10204) ;  /* 0xfffffffc00ec8947 */ /* 0x002fea000383ffff */
[----:B------:R-:W-:Y:S05]  /*15770*/  BRA `(.L_x_10371) ;  /* 0xfffffec000007947 */ /* 0x000fea000383ffff */
.L_x_10208:
[----:B-1----:R-:W-:-:S04]  /*15780*/  IMAD.U32 R3, RZ, RZ, UR36 ;  /* 0x00000024ff037e24 */ /* 0x002fc8000f8e00ff */
[----:B------:R1:W2:Y:S03]  /*15790*/  SYNCS.PHASECHK.TRANS64.TRYWAIT P2, [R3+URZ+0x2d830], R0 ;  /* 0x02d83000030075a7 */ /* 0x0002a6000804017f */
[----:B--2---:R-:W-:Y:S05]  /*157a0*/  @!P2 NANOSLEEP.SYNCS 0x989680 ;  /* 0x009896800000a95d */ /* 0x004fea0003900000 */
[----:B------:R-:W2:Y:S02]  /*157b0*/  @!P2 SYNCS.PHASECHK.TRANS64 P2, [R3+URZ+0x2d830], R0 ;  /* 0x02d830000300a5a7 */ /* 0x000ea4000804007f */
[----:B--2---:R-:W-:Y:S05]  /*157c0*/  @!P2 BRA `(.L_x_10208) ;  /* 0xfffffffc00eca947 */ /* 0x004fea000383ffff */
[----:B------:R-:W-:Y:S05]  /*157d0*/  BRA `(.L_x_10207) ;  /* 0xfffffec000247947 */ /* 0x000fea000383ffff */
.L_x_10224:
[----:B--2---:R-:W-:-:S04]  /*157e0*/  IMAD.U32 R21, RZ, RZ, UR10 ;  /* 0x0000000aff157e24 */ /* 0x004fc8000f8e00ff */
[----:B------:R2:W3:Y:S03]  /*157f0*/  SYNCS.PHASECHK.TRANS64.TRYWAIT P2, [R21+URZ+0x2d830], R20 ;  /* 0x02d83014150075a7 */ /* 0x0004e6000804017f */
[----:B---3--:R-:W-:Y:S05]  /*15800*/  @!P2 NANOSLEEP.SYNCS 0x989680 ;  /* 0x009896800000a95d */ /* 0x008fea0003900000 */
[----:B------:R-:W3:Y:S02]  /*15810*/  @!P2 SYNCS.PHASECHK.TRANS64 P2, [R21+URZ+0x2d830], R20 ;  /* 0x02d830141500a5a7 */ /* 0x000ee4000804007f */
[----:B---3--:R-:W-:Y:S05]  /*15820*/  @!P2 BRA `(.L_x_10224) ;  /* 0xfffffffc00eca947 */ /* 0x008fea000383ffff */
[----:B------:R-:W-:Y:S05]  /*15830*/  BRA `(.L_x_10221) ;  /* 0xfffffefc00287947 */ /* 0x000fea000383ffff */
.L_x_10228:
[----:B-1----:R-:W-:-:S04]  /*15840*/  IMAD.U32 R21, RZ, RZ, UR10 ;  /* 0x0000000aff157e24 */ /* 0x002fc8000f8e00ff */
[----:B------:R1:W2:Y:S03]  /*15850*/  SYNCS.PHASECHK.TRANS64.TRYWAIT P2, [R21+URZ+0x2d850], R20 ;  /* 0x02d85014150075a7 */ /* 0x0002a6000804017f */
[----:B--2---:R-:W-:Y:S05]  /*15860*/  @!P2 NANOSLEEP.SYNCS 0x989680 ;  /* 0x009896800000a95d */ /* 0x004fea0003900000 */
[----:B------:R-:W2:Y:S02]  /*15870*/  @!P2 SYNCS.PHASECHK.TRANS64 P2, [R21+URZ+0x2d850], R20 ;  /* 0x02d850141500a5a7 */ /* 0x000ea4000804007f */
[----:B--2---:R-:W-:Y:S05]  /*15880*/  @!P2 BRA `(.L_x_10228) ;  /* 0xfffffffc00eca947 */ /* 0x004fea000383ffff */
[----:B------:R-:W-:Y:S05]  /*15890*/  BRA `(.L_x_10225) ;  /* 0xfffffefc00c87947 */ /* 0x000fea000383ffff */
.L_x_10245:
[----:B-1----:R-:W-:-:S04]  /*158a0*/  IMAD.U32 R24, RZ, RZ, UR14 ;  /* 0x0000000eff187e24 */ /* 0x002fc8000f8e00ff */
[----:B------:R1:W3:Y:S03]  /*158b0*/  SYNCS.PHASECHK.TRANS64.TRYWAIT P2, [R24+URZ+0x2d830], R13 ;  /* 0x02d8300d180075a7 */ /* 0x0002e6000804017f */
[----:B---3--:R-:W-:Y:S05]  /*158c0*/  @!P2 NANOSLEEP.SYNCS 0x989680 ;  /* 0x009896800000a95d */ /* 0x008fea0003900000 */
[----:B------:R-:W3:Y:S02]  /*158d0*/  @!P2 SYNCS.PHASECHK.TRANS64 P2, [R24+URZ+0x2d830], R13 ;  /* 0x02d8300d1800a5a7 */ /* 0x000ee4000804007f */
[----:B---3--:R-:W-:Y:S05]  /*158e0*/  @!P2 BRA `(.L_x_10245) ;  /* 0xfffffffc00eca947 */ /* 0x008fea000383ffff */
[----:B------:R-:W-:Y:S05]  /*158f0*/  BRA `(.L_x_10242) ;  /* 0xffffff3800047947 */ /* 0x000fea000383ffff */
.L_x_10249:
[----:B-1----:R-:W-:-:S04]  /*15900*/  IMAD.U32 R136, RZ, RZ, UR14 ;  /* 0x0000000eff887e24 */ /* 0x002fc8000f8e00ff */
[----:B------:R1:W2:Y:S03]  /*15910*/  SYNCS.PHASECHK.TRANS64.TRYWAIT P2, [R136+URZ+0x2d850], R13 ;  /* 0x02d8500d880075a7 */ /* 0x0002a6000804017f */
[----:B--2---:R-:W-:Y:S05]  /*15920*/  @!P2 NANOSLEEP.SYNCS 0x989680 ;  /* 0x009896800000a95d */ /* 0x004fea0003900000 */
[----:B------:R-:W2:Y:S02]  /*15930*/  @!P2 SYNCS.PHASECHK.TRANS64 P2, [R136+URZ+0x2d850], R13 ;  /* 0x02d8500d8800a5a7 */ /* 0x000ea4000804007f */
[----:B--2---:R-:W-:Y:S05]  /*15940*/  @!P2 BRA `(.L_x_10249) ;  /* 0xfffffffc00eca947 */ /* 0x004fea000383ffff */
[----:B------:R-:W-:Y:S05]  /*15950*/  BRA `(.L_x_10246) ;  /* 0xffffff3800b07947 */ /* 0x000fea000383ffff */
.L_x_10255:
[----:B-12---:R-:W-:-:S04]  /*15960*/  IMAD.U32 R24, RZ, RZ, UR10 ;  /* 0x0000000aff187e24 */ /* 0x006fc8000f8e00ff */
[----:B------:R1:W2:Y:S03]  /*15970*/  SYNCS.PHASECHK.TRANS64.TRYWAIT P2, [R24+URZ+0x2d830], R13 ;  /* 0x02d8300d180075a7 */ /* 0x0002a6000804017f */
[----:B--2---:R-:W-:Y:S05]  /*15980*/  @!P2 NANOSLEEP.SYNCS 0x989680 ;  /* 0x009896800000a95d */ /* 0x004fea0003900000 */
[----:B------:R-:W2:Y:S02]  /*15990*/  @!P2 SYNCS.PHASECHK.TRANS64 P2, [R24+URZ+0x2d830], R13 ;  /* 0x02d8300d1800a5a7 */ /* 0x000ea4000804007f */
[----:B--2---:R-:W-:Y:S05]  /*159a0*/  @!P2 BRA `(.L_x_10255) ;  /* 0xfffffffc00eca947 */ /* 0x004fea000383ffff */
[----:B------:R-:W-:Y:S05]  /*159b0*/  BRA `(.L_x_10252) ;  /* 0xffffff6000607947 */ /* 0x000fea000383ffff */
.L_x_10259:
[----:B-1----:R-:W-:-:S04]  /*159c0*/  IMAD.U32 R136, RZ, RZ, UR10 ;  /* 0x0000000aff887e24 */ /* 0x002fc8000f8e00ff */
[----:B------:R1:W2:Y:S03]  /*159d0*/  SYNCS.PHASECHK.TRANS64.TRYWAIT P2, [R136+URZ+0x2d850], R13 ;  /* 0x02d8500d880075a7 */ /* 0x0002a6000804017f */
[----:B--2---:R-:W-:Y:S05]  /*159e0*/  @!P2 NANOSLEEP.SYNCS 0x989680 ;  /* 0x009896800000a95d */ /* 0x004fea0003900000 */
[----:B------:R-:W2:Y:S02]  /*159f0*/  @!P2 SYNCS.PHASECHK.TRANS64 P2, [R136+URZ+0x2d850], R13 ;  /* 0x02d8500d8800a5a7 */ /* 0x000ea4000804007f */
[----:B--2---:R-:W-:Y:S05]  /*15a00*/  @!P2 BRA `(.L_x_10259) ;  /* 0xfffffffc00eca947 */ /* 0x004fea000383ffff */
[----:B------:R-:W-:Y:S05]  /*15a10*/  BRA `(.L_x_10256) ;  /* 0xffffff6400007947 */ /* 0x000fea000383ffff */
.L_x_10272:
[----:B------:R-:W-:-:S04]  /*15a20*/  IMAD.U32 R3, RZ, RZ, UR9 ;  /* 0x00000009ff037e24 */ /* 0x000fc8000f8e00ff */
[----:B------:R0:W0:Y:S03]  /*15a30*/  SYNCS.PHASECHK.TRANS64.TRYWAIT P0, [R3+URZ+0x2d850], R0 ;  /* 0x02d85000030075a7 */ /* 0x000026000800017f */
[----:B0-----:R-:W-:Y:S05]  /*15a40*/  @!P0 NANOSLEEP.SYNCS 0x989680 ;  /* 0x009896800000895d */ /* 0x001fea0003900000 */
[----:B------:R-:W0:Y:S02]  /*15a50*/  @!P0 SYNCS.PHASECHK.TRANS64 P0, [R3+URZ+0x2d850], R0 ;  /* 0x02d85000030085a7 */ /* 0x000e24000800007f */
[----:B0-----:R-:W-:Y:S05]  /*15a60*/  @!P0 BRA `(.L_x_10272) ;  /* 0xfffffffc00ec8947 */ /* 0x001fea000383ffff */
[----:B------:R-:W-:Y:S05]  /*15a70*/  BRA `(.L_x_10271) ;  /* 0xffffff9800247947 */ /* 0x000fea000383ffff */
.L_x_10289:
[----:B------:R-:W-:Y:S02]  /*15a80*/  IMAD.MOV.U32 R13, RZ, RZ, R17 ;  /* 0x000000ffff0d7224 */ /* 0x000fe400078e0011 */
[----:B------:R-:W-:Y:S02]  /*15a90*/  IMAD.MOV.U32 R12, RZ, RZ, RZ ;  /* 0x000000ffff0c7224 */ /* 0x000fe400078e00ff */
[----:B------:R-:W-:Y:S02]  /*15aa0*/  IMAD.MOV.U32 R11, RZ, RZ, 0x1f ;  /* 0x0000001fff0b7424 */ /* 0x000fe400078e00ff */
[----:B------:R-:W-:-:S07]  /*15ab0*/  IMAD.MOV.U32 R15, RZ, RZ, -0x1 ;  /* 0xffffffffff0f7424 */ /* 0x000fce00078e00ff */
[----:B------:R-:W-:Y:S05]  /*15ac0*/  WARPSYNC.COLLECTIVE R15, `(.L_x_10372) ;  /* 0x000000000f087348 */ /* 0x000fea0003c00000 */
[----:B------:R0:W1:Y:S02]  /*15ad0*/  SHFL.IDX P6, R14, R13, R12, R11 ;  /* 0x0000000c0d0e7389 */ /* 0x00006400000c000b */
[----:B01----:R-:W-:Y:S01]  /*15ae0*/  ENDCOLLECTIVE ;  /* 0x000000000000791b */ /* 0x003fe20003800000 */
.L_x_10372:
[----:B------:R-:W-:Y:S05]  /*15af0*/  BRA `(.L_x_10373) ;  /* 0xffffffc400947947 */ /* 0x000fea000383ffff */
.L_x_10291:
[----:B------:R-:W-:Y:S01]  /*15b00*/  BSSY B0, `(.L_x_10374) ;  /* 0x0000006000007945 */ /* 0x000fe20003800000 */
[----:B------:R-:W-:-:S07]  /*15b10*/  IMAD.MOV.U32 R15, RZ, RZ, -0x1 ;  /* 0xffffffffff0f7424 */ /* 0x000fce00078e00ff */
[----:B0-----:R-:W-:Y:S05]  /*15b20*/  WARPSYNC.COLLECTIVE R15, `(.L_x_10375) ;  /* 0x000000000f0c7348 */ /* 0x001fea0003c00000 */
[----:B------:R-:W-:Y:S02]  /*15b30*/  ELECT P6, UR62, PT ;  /* 0x00000000003e782f */ /* 0x000fe400038c0000 */
[----:B------:R-:W-:Y:S01]  /*15b40*/  MOV R14, UR62 ;  /* 0x0000003e000e7c02 */ /* 0x000fe20008000f00 */
[----:B0-----:R-:W-:Y:S10]  /*15b50*/  ENDCOLLECTIVE ;  /* 0x000000000000791b */ /* 0x001ff40003800000 */
.L_x_10375:
[----:B------:R-:W-:Y:S05]  /*15b60*/  BSYNC B0 ;  /* 0x0000000000007941 */ /* 0x000fea0003800000 */
.L_x_10374:
[----:B------:R-:W-:Y:S05]  /*15b70*/  BRA `(.L_x_10376) ;  /* 0xffffffc400947947 */ /* 0x000fea000383ffff */
.L_x_10293:
[----:B--2---:R-:W-:-:S04]  /*15b80*/  IMAD.U32 R3, RZ, RZ, UR38 ;  /* 0x00000026ff037e24 */ /* 0x004fc8000f8e00ff */
[----:B------:R2:W3:Y:S03]  /*15b90*/  SYNCS.PHASECHK.TRANS64.TRYWAIT P0, [R3+URZ+0x2d840], R0 ;  /* 0x02d84000030075a7 */ /* 0x0004e6000800017f */
[----:B---3--:R-:W-:Y:S05]  /*15ba0*/  @!P0 NANOSLEEP.SYNCS 0x989680 ;  /* 0x009896800000895d */ /* 0x008fea0003900000 */
[----:B------:R-:W3:Y:S02]  /*15bb0*/  @!P0 SYNCS.PHASECHK.TRANS64 P0, [R3+URZ+0x2d840], R0 ;  /* 0x02d84000030085a7 */ /* 0x000ee4000800007f */
[----:B---3--:R-:W-:Y:S05]  /*15bc0*/  @!P0 BRA `(.L_x_10293) ;  /* 0xfffffffc00ec8947 */ /* 0x008fea000383ffff */
[----:B------:R-:W-:Y:S05]  /*15bd0*/  BRA `(.L_x_10377) ;  /* 0xffffffc400e87947 */ /* 0x000fea000383ffff */
.L_x_10296:
[----:B------:R-:W-:Y:S02]  /*15be0*/  IMAD.MOV.U32 R13, RZ, RZ, R20 ;  /* 0x000000ffff0d7224 */ /* 0x000fe400078e0014 */
[----:B------:R-:W-:Y:S02]  /*15bf0*/  IMAD.MOV.U32 R12, RZ, RZ, RZ ;  /* 0x000000ffff0c7224 */ /* 0x000fe400078e00ff */
[----:B------:R-:W-:Y:S02]  /*15c00*/  IMAD.MOV.U32 R11, RZ, RZ, 0x1c1f ;  /* 0x00001c1fff0b7424 */ /* 0x000fe400078e00ff */
[----:B------:R-:W-:Y:S02]  /*15c10*/  IMAD.MOV.U32 R15, RZ, RZ, -0x1 ;  /* 0xffffffffff0f7424 */ /* 0x000fe400078e00ff */
[----:B------:R-:W-:-:S07]  /*15c20*/  VIADD R3, R3, UR48 ;  /* 0x0000003003037c36 */ /* 0x000fce0008000000 */
[----:B0-----:R-:W-:Y:S05]  /*15c30*/  WARPSYNC.COLLECTIVE R15, `(.L_x_10378) ;  /* 0x000000000f087348 */ /* 0x001fea0003c00000 */
[----:B------:R1:W2:Y:S02]  /*15c40*/  SHFL.IDX P6, R14, R13, R12, R11 ;  /* 0x0000000c0d0e7389 */ /* 0x0002a400000c000b */
[----:B012---:R-:W-:Y:S01]  /*15c50*/  ENDCOLLECTIVE ;  /* 0x000000000000791b */ /* 0x007fe20003800000 */
.L_x_10378:
[----:B------:R-:W-:Y:S02]  /*15c60*/  IMAD.MOV.U32 R13, RZ, RZ, R10 ;  /* 0x000000ffff0d7224 */ /* 0x000fe400078e000a */
[----:B------:R-:W-:-:S07]  /*15c70*/  IMAD.MOV.U32 R5, RZ, RZ, R14 ;  /* 0x000000ffff057224 */ /* 0x000fce00078e000e */
[----:B------:R-:W-:Y:S05]  /*15c80*/  WARPSYNC.COLLECTIVE R15, `(.L_x_10379) ;  /* 0x000000000f087348 */ /* 0x000fea0003c00000 */
[----:B------:R0:W1:Y:S02]  /*15c90*/  SHFL.IDX P6, R14, R13, R12, R11 ;  /* 0x0000000c0d0e7389 */ /* 0x00006400000c000b */
[----:B01----:R-:W-:Y:S01]  /*15ca0*/  ENDCOLLECTIVE ;  /* 0x000000000000791b */ /* 0x003fe20003800000 */
.L_x_10379:
[----:B------:R-:W-:Y:S01]  /*15cb0*/  ULDC UR4, c[0x0][0x288] ;  /* 0x0000a20000047ab9 */ /* 0x000fe20000000800 */
[----:B------:R-:W-:Y:S01]  /*15cc0*/  ULDC.64 UR6, c[0x0][0x208] ;  /* 0x0000820000067ab9 */ /* 0x000fe20000000a00 */
[----:B------:R-:W-:-:S05]  /*15cd0*/  IMAD R0, R0, UR4, RZ ;  /* 0x0000000400007c24 */ /* 0x000fca000f8e02ff */
[C---:B------:R-:W-:Y:S01]  /*15ce0*/  ISETP.GE.AND P3, PT, R3.reuse, R0, PT ;  /* 0x000000000300720c */ /* 0x040fe20003f66270 */
[----:B------:R-:W-:Y:S02]  /*15cf0*/  VIADD R11, R3, 0x20 ;  /* 0x00000020030b7836 */ /* 0x000fe40000000000 */
[----:B------:R-:W-:Y:S02]  /*15d00*/  IMAD.MOV.U32 R13, RZ, RZ, R20 ;  /* 0x000000ffff0d7224 */ /* 0x000fe400078e0014 */
[----:B------:R-:W-:-:S08]  /*15d10*/  IMAD.MOV.U32 R12, RZ, RZ, 0x1 ;  /* 0x00000001ff0c7424 */ /* 0x000fd000078e00ff */
        /* <DEDUP_REMOVED lines=9> */
[----:B------:R-:W-:Y:S01]  /*15db0*/  ISETP.GE.AND P3, PT, R11, R0, PT ;  /* 0x000000000b00720c */ /* 0x000fe20003f66270 */
[----:B------:R-:W-:-:S12]  /*15dc0*/  IMAD.MOV.U32 R11, RZ, RZ, 0x1c1f ;  /* 0x00001c1fff0b7424 */ /* 0x000fd800078e00ff */
[----:B0-----:R-:W-:Y:S05]  /*15dd0*/  WARPSYNC.COLLECTIVE R15, `(.L_x_10380) ;  /* 0x000000000f087348 */ /* 0x001fea0003c00000 */
[----:B------:R1:W2:Y:S02]  /*15de0*/  SHFL.IDX P6, R14, R13, R12, R11 ;  /* 0x0000000c0d0e7389 */ /* 0x0002a400000c000b */
[----:B012---:R-:W-:Y:S01]  /*15df0*/  ENDCOLLECTIVE ;  /* 0x000000000000791b */ /* 0x007fe20003800000 */
.L_x_10380:
[----:B------:R-:W-:Y:S01]  /*15e00*/  @!P3 LEA R22, R6, UR38, 0x1 ;  /* 0x000000260616bc11 */ /* 0x000fe2000f8e08ff */
[----:B------:R-:W-:Y:S02]  /*15e10*/  IMAD.MOV.U32 R13, RZ, RZ, R10 ;  /* 0x000000ffff0d7224 */ /* 0x000fe400078e000a */
[----:B------:R-:W-:-:S07]  /*15e20*/  IMAD.MOV.U32 R28, RZ, RZ, R14 ;  /* 0x000000ffff1c7224 */ /* 0x000fce00078e000e */
[----:B------:R-:W-:Y:S05]  /*15e30*/  WARPSYNC.COLLECTIVE R15, `(.L_x_10381) ;  /* 0x000000000f087348 */ /* 0x000fea0003c00000 */
[----:B------:R0:W1:Y:S02]  /*15e40*/  SHFL.IDX P6, R14, R13, R12, R11 ;  /* 0x0000000c0d0e7389 */ /* 0x00006400000c000b */
[----:B01----:R-:W-:Y:S01]  /*15e50*/  ENDCOLLECTIVE ;  /* 0x000000000000791b */ /* 0x003fe20003800000 */
.L_x_10381:
[----:B------:R-:W-:Y:S01]  /*15e60*/  ULDC.64 UR4, c[0x0][0x208] ;  /* 0x0000820000047ab9 */ /* 0x000fe20000000a00 */
[----:B------:R-:W-:Y:S02]  /*15e70*/  IMAD.MOV.U32 R5, RZ, RZ, R28 ;  /* 0x000000ffff057224 */ /* 0x000fe400078e001c */
[----:B------:R-:W-:Y:S02]  /*15e80*/  IMAD.MOV.U32 R13, RZ, RZ, R20 ;  /* 0x000000ffff0d7224 */ /* 0x000fe400078e0014 */
[----:B------:R-:W-:Y:S02]  /*15e90*/  IMAD.MOV.U32 R12, RZ, RZ, 0x2 ;  /* 0x00000002ff0c7424 */ /* 0x000fe400078e00ff */
[----:B------:R-:W-:-:S04]  /*15ea0*/  IMAD.MOV.U32 R4, RZ, RZ, R14 ;  /* 0x000000ffff047224 */ /* 0x000fc800078e000e */
[----:B------:R-:W-:-:S04]  /*15eb0*/  @!P3 IMAD.WIDE.U32 R28, R7, 0x2, R4 ;  /* 0x00000002071cb825 */ /* 0x000fc800078e0004 */
[----:B------:R-:W-:Y:S01]  /*15ec0*/  VIADD R5, R3, 0x40 ;  /* 0x0000004003057836 */ /* 0x000fe20000000000 */
        /* <DEDUP_REMOVED lines=10> */
.L_x_10382:
[----:B------:R-:W-:Y:S02]  /*15f70*/  IMAD.MOV.U32 R13, RZ, RZ, R10 ;  /* 0x000000ffff0d7224 */ /* 0x000fe400078e000a */
[----:B------:R-:W-:-:S07]  /*15f80*/  IMAD.MOV.U32 R21, RZ, RZ, R14 ;  /* 0x000000ffff157224 */ /* 0x000fce00078e000e */
[----:B------:R-:W-:Y:S05]  /*15f90*/  WARPSYNC.COLLECTIVE R15, `(.L_x_10383) ;  /* 0x000000000f087348 */ /* 0x000fea0003c00000 */
[----:B------:R0:W1:Y:S02]  /*15fa0*/  SHFL.IDX P6, R14, R13, R12, R11 ;  /* 0x0000000c0d0e7389 */ /* 0x00006400000c000b */
[----:B01----:R-:W-:Y:S01]  /*15fb0*/  ENDCOLLECTIVE ;  /* 0x000000000000791b */ /* 0x003fe20003800000 */
.L_x_10383:
[----:B------:R-:W-:Y:S01]  /*15fc0*/  ULDC.64 UR4, c[0x0][0x208] ;  /* 0x0000820000047ab9 */ /* 0x000fe20000000a00 */
[----:B------:R-:W-:Y:S01]  /*15fd0*/  IMAD.MOV.U32 R5, RZ, RZ, R21 ;  /* 0x000000ffff057224 */ /* 0x000fe200078e0015 */
[----:B------:R-:W-:Y:S01]  /*15fe0*/  @!P3 LEA R21, R6, UR38, 0x1 ;  /* 0x000000260615bc11 */ /* 0x000fe2000f8e08ff */
[----:B------:R-:W-:Y:S02]  /*15ff0*/  IMAD.MOV.U32 R13, RZ, RZ, R20 ;  /* 0x000000ffff0d7224 */ /* 0x000fe400078e0014 */
[----:B------:R-:W-:-:S04]  /*16000*/  IMAD.MOV.U32 R12, RZ, RZ, R14 ;  /* 0x000000ffff0c7224 */ /* 0x000fc800078e000e */
[----:B------:R-:W-:Y:S02]  /*16010*/  IMAD.MOV.U32 R4, RZ, RZ, R12 ;  /* 0x000000ffff047224 */ /* 0x000fe400078e000c */
[----:B------:R-:W-:Y:S02]  /*16020*/  IMAD.MOV.U32 R12, RZ, RZ, 0x3 ;  /* 0x00000003ff0c7424 */ /* 0x000fe400078e00ff */
        /* <DEDUP_REMOVED lines=10> */
.L_x_10384:
[----:B------:R-:W-:-:S05]  /*160d0*/  VIADD R5, R3, 0x60 ;  /* 0x0000006003057836 */ /* 0x000fca0000000000 */
[----:B------:R-:W-:Y:S01]  /*160e0*/  ISETP.GE.AND P3, PT, R5, R0, PT ;  /* 0x000000000500720c */ /* 0x000fe20003f66270 */
[----:B------:R-:W-:Y:S02]  /*160f0*/  IMAD.MOV.U32 R13, RZ, RZ, R10 ;  /* 0x000000ffff0d7224 */ /* 0x000fe400078e000a */
[----:B------:R-:W-:-:S10]  /*16100*/  IMAD.MOV.U32 R20, RZ, RZ, R14 ;  /* 0x000000ffff147224 */ /* 0x000fd400078e000e */
[----:B------:R-:W-:Y:S05]  /*16110*/  WARPSYNC.COLLECTIVE R15, `(.L_x_10385) ;  /* 0x000000000f087348 */ /* 0x000fea0003c00000 */
[----:B------:R0:W1:Y:S02]  /*16120*/  SHFL.IDX P6, R14, R13, R12, R11 ;  /* 0x0000000c0d0e7389 */ /* 0x00006400000c000b */
[----:B01----:R-:W-:Y:S01]  /*16130*/  ENDCOLLECTIVE ;  /* 0x000000000000791b */ /* 0x003fe20003800000 */
.L_x_10385:
[----:B------:R-:W-:Y:S01]  /*16140*/  @!P3 LEA R10, R6, UR38, 0x1 ;  /* 0x00000026060abc11 */ /* 0x000fe2000f8e08ff */
[----:B------:R-:W-:Y:S01]  /*16150*/  IMAD.MOV.U32 R5, RZ, RZ, R20 ;  /* 0x000000ffff057224 */ /* 0x000fe200078e0014 */
[----:B------:R-:W-:Y:S01]  /*16160*/  ULDC.64 UR4, c[0x0][0x208] ;  /* 0x0000820000047ab9 */ /* 0x000fe20000000a00 */
[----:B------:R-:W-:Y:S02]  /*16170*/  IMAD.MOV.U32 R20, RZ, RZ, 0x1 ;  /* 0x00000001ff147424 */ /* 0x000fe400078e00ff */
[----:B------:R-:W-:Y:S02]  /*16180*/  IMAD.MOV.U32 R13, RZ, RZ, R9 ;  /* 0x000000ffff0d7224 */ /* 0x000fe400078e0009 */
[----:B------:R-:W-:Y:S02]  /*16190*/  IMAD.MOV.U32 R12, RZ, RZ, RZ ;  /* 0x000000ffff0c7224 */ /* 0x000fe400078e00ff */
        /* <DEDUP_REMOVED lines=13> */
.L_x_10386:
[----:B------:R-:W-:Y:S02]  /*16270*/  IMAD.MOV.U32 R13, RZ, RZ, R8 ;  /* 0x000000ffff0d7224 */ /* 0x000fe400078e0008 */
[----:B------:R-:W-:-:S07]  /*16280*/  IMAD.MOV.U32 R21, RZ, RZ, R14 ;  /* 0x000000ffff157224 */ /* 0x000fce00078e000e */
[----:B------:R-:W-:Y:S05]  /*16290*/  WARPSYNC.COLLECTIVE R15, `(.L_x_10387) ;  /* 0x000000000f087348 */ /* 0x000fea0003c00000 */
[----:B------:R0:W1:Y:S02]  /*162a0*/  SHFL.IDX P6, R14, R13, R12, R11 ;  /* 0x0000000c0d0e7389 */ /* 0x00006400000c000b */
[----:B01----:R-:W-:Y:S01]  /*162b0*/  ENDCOLLECTIVE ;  /* 0x000000000000791b */ /* 0x003fe20003800000 */
.L_x_10387:
[----:B------:R-:W-:Y:S01]  /*162c0*/  ULDC.64 UR4, c[0x0][0x208] ;  /* 0x0000820000047ab9 */ /* 0x000fe20000000a00 */
[----:B------:R-:W-:Y:S01]  /*162d0*/  IMAD.MOV.U32 R5, RZ, RZ, R21 ;  /* 0x000000ffff057224 */ /* 0x000fe200078e0015 */
[----:B------:R-:W-:Y:S01]  /*162e0*/  @!P3 LEA R21, R6, UR38, 0x1 ;  /* 0x000000260615bc11 */ /* 0x000fe2000f8e08ff */
[----:B------:R-:W-:Y:S02]  /*162f0*/  IMAD.MOV.U32 R13, RZ, RZ, R9 ;  /* 0x000000ffff0d7224 */ /* 0x000fe400078e0009 */
[----:B------:R-:W-:Y:S02]  /*16300*/  IMAD.MOV.U32 R12, RZ, RZ, 0x1 ;  /* 0x00000001ff0c7424 */ /* 0x000fe400078e00ff */
[----:B------:R-:W-:-:S04]  /*16310*/  IMAD.MOV.U32 R22, RZ, RZ, R14 ;  /* 0x000000ffff167224 */ /* 0x000fc800078e000e */
        /* <DEDUP_REMOVED lines=11> */
.L_x_10388:
[----:B------:R-:W-:Y:S02]  /*163d0*/  IMAD.MOV.U32 R13, RZ, RZ, R8 ;  /* 0x000000ffff0d7224 */ /* 0x000fe400078e0008 */
[----:B------:R-:W-:-:S07]  /*163e0*/  IMAD.MOV.U32 R9, RZ, RZ, R14 ;  /* 0x000000ffff097224 */ /* 0x000fce00078e000e */
[----:B------:R-:W-:Y:S05]  /*163f0*/  WARPSYNC.COLLECTIVE R15, `(.L_x_10389) ;  /* 0x000000000f087348 */ /* 0x000fea0003c00000 */
[----:B------:R0:W1:Y:S02]  /*16400*/  SHFL.IDX P6, R14, R13, R12, R11 ;  /* 0x0000000c0d0e7389 */ /* 0x00006400000c000b */
[----:B01----:R-:W-:Y:S01]  /*16410*/  ENDCOLLECTIVE ;  /* 0x000000000000791b */ /* 0x003fe20003800000 */
.L_x_10389:
[----:B------:R-:W-:Y:S05]  /*16420*/  BRA `(.L_x_10390) ;  /* 0xffffffc800ec7947 */ /* 0x000fea000383ffff */
.L_x_10299:
[----:B0-----:R-:W-:-:S04]  /*16430*/  IMAD.U32 R5, RZ, RZ, UR38 ;  /* 0x00000026ff057e24 */ /* 0x001fc8000f8e00ff */
[----:B------:R0:W1:Y:S03]  /*16440*/  SYNCS.PHASECHK.TRANS64.TRYWAIT P0, [R5+URZ+0x2d820], R0 ;  /* 0x02d82000050075a7 */ /* 0x000066000800017f */
[----:B-1----:R-:W-:Y:S05]  /*16450*/  @!P0 NANOSLEEP.SYNCS 0x989680 ;  /* 0x009896800000895d */ /* 0x002fea0003900000 */
[----:B------:R-:W1:Y:S02]  /*16460*/  @!P0 SYNCS.PHASECHK.TRANS64 P0, [R5+URZ+0x2d820], R0 ;  /* 0x02d82000050085a7 */ /* 0x000e64000800007f */
[----:B-1----:R-:W-:Y:S05]  /*16470*/  @!P0 BRA `(.L_x_10299) ;  /* 0xfffffffc00ec8947 */ /* 0x002fea000383ffff */
[----:B------:R-:W-:Y:S05]  /*16480*/  BRA `(.L_x_10391) ;  /* 0xffffffcc00407947 */ /* 0x000fea000383ffff */
.L_x_10306:
[----:B0-----:R-:W-:-:S04]  /*16490*/  IMAD.U32 R5, RZ, RZ, UR38 ;  /* 0x00000026ff057e24 */ /* 0x001fc8000f8e00ff */
[----:B------:R0:W1:Y:S03]  /*164a0*/  SYNCS.PHASECHK.TRANS64.TRYWAIT P0, [R5+URZ+0x2d848], R12 ;  /* 0x02d8480c050075a7 */ /* 0x000066000800017f */
[----:B-1----:R-:W-:Y:S05]  /*164b0*/  @!P0 NANOSLEEP.SYNCS 0x989680 ;  /* 0x009896800000895d */ /* 0x002fea0003900000 */
[----:B------:R-:W1:Y:S02]  /*164c0*/  @!P0 SYNCS.PHASECHK.TRANS64 P0, [R5+URZ+0x2d848], R12 ;  /* 0x02d8480c050085a7 */ /* 0x000e64000800007f */
[----:B-1----:R-:W-:Y:S05]  /*164d0*/  @!P0 BRA `(.L_x_10306) ;  /* 0xfffffffc00ec8947 */ /* 0x002fea000383ffff */
[----:B------:R-:W-:Y:S05]  /*164e0*/  BRA `(.L_x_10392) ;  /* 0xffffffd000147947 */ /* 0x000fea000383ffff */
.L_x_10313:
[----:B0-----:R-:W-:-:S04]  /*164f0*/  IMAD.U32 R5, RZ, RZ, UR38 ;  /* 0x00000026ff057e24 */ /* 0x001fc8000f8e00ff */
[----:B------:R0:W1:Y:S03]  /*16500*/  SYNCS.PHASECHK.TRANS64.TRYWAIT P0, [R5+URZ+0x2d860], R12 ;  /* 0x02d8600c050075a7 */ /* 0x000066000800017f */
[----:B-1----:R-:W-:Y:S05]  /*16510*/  @!P0 NANOSLEEP.SYNCS 0x989680 ;  /* 0x009896800000895d */ /* 0x002fea0003900000 */
[----:B------:R-:W1:Y:S02]  /*16520*/  @!P0 SYNCS.PHASECHK.TRANS64 P0, [R5+URZ+0x2d860], R12 ;  /* 0x02d8600c050085a7 */ /* 0x000e64000800007f */
[----:B-1----:R-:W-:Y:S05]  /*16530*/  @!P0 BRA `(.L_x_10313) ;  /* 0xfffffffc00ec8947 */ /* 0x002fea000383ffff */
[----:B------:R-:W-:Y:S05]  /*16540*/  BRA `(.L_x_10393) ;  /* 0xffffffd000ec7947 */ /* 0x000fea000383ffff */
.L_x_10323:
[----:B0-----:R-:W-:-:S04]  /*16550*/  IMAD.U32 R5, RZ, RZ, UR38 ;  /* 0x00000026ff057e24 */ /* 0x001fc8000f8e00ff */
[----:B------:R0:W1:Y:S03]  /*16560*/  SYNCS.PHASECHK.TRANS64.TRYWAIT P0, [R5+URZ+0x2d840], R12 ;  /* 0x02d8400c050075a7 */ /* 0x000066000800017f */
[----:B-1----:R-:W-:Y:S05]  /*16570*/  @!P0 NANOSLEEP.SYNCS 0x989680 ;  /* 0x009896800000895d */ /* 0x002fea0003900000 */
[----:B------:R-:W1:Y:S02]  /*16580*/  @!P0 SYNCS.PHASECHK.TRANS64 P0, [R5+URZ+0x2d840], R12 ;  /* 0x02d8400c050085a7 */ /* 0x000e64000800007f */
[----:B-1----:R-:W-:Y:S05]  /*16590*/  @!P0 BRA `(.L_x_10323) ;  /* 0xfffffffc00ec8947 */ /* 0x002fea000383ffff */
[----:B------:R-:W-:Y:S05]  /*165a0*/  BRA `(.L_x_10394) ;  /* 0xffffffd8003c7947 */ /* 0x000fea000383ffff */
.L_x_10330:
[----:B0-----:R-:W-:-:S04]  /*165b0*/  IMAD.U32 R5, RZ, RZ, UR38 ;  /* 0x00000026ff057e24 */ /* 0x001fc8000f8e00ff */
[----:B------:R0:W1:Y:S03]  /*165c0*/  SYNCS.PHASECHK.TRANS64.TRYWAIT P0, [R5+URZ+0x2d868], R4 ;  /* 0x02d86804050075a7 */ /* 0x000066000800017f */
[----:B-1----:R-:W-:Y:S05]  /*165d0*/  @!P0 NANOSLEEP.SYNCS 0x989680 ;  /* 0x009896800000895d */ /* 0x002fea0003900000 */
[----:B------:R-:W1:Y:S02]  /*165e0*/  @!P0 SYNCS.PHASECHK.TRANS64 P0, [R5+URZ+0x2d868], R4 ;  /* 0x02d86804050085a7 */ /* 0x000e64000800007f */
[----:B-1----:R-:W-:Y:S05]  /*165f0*/  @!P0 BRA `(.L_x_10330) ;  /* 0xfffffffc00ec8947 */ /* 0x002fea000383ffff */
[----:B------:R-:W-:Y:S05]  /*16600*/  BRA `(.L_x_10395) ;  /* 0xffffffdc00147947 */ /* 0x000fea000383ffff */
.L_x_10340:
[----:B0-----:R-:W-:-:S04]  /*16610*/  IMAD.U32 R4, RZ, RZ, UR38 ;  /* 0x00000026ff047e24 */ /* 0x001fc8000f8e00ff */
[----:B------:R0:W1:Y:S03]  /*16620*/  SYNCS.PHASECHK.TRANS64.TRYWAIT P0, [R4+URZ+0x2d848], R9 ;  /* 0x02d84809040075a7 */ /* 0x000066000800017f */
[----:B-1----:R-:W-:Y:S05]  /*16630*/  @!P0 NANOSLEEP.SYNCS 0x989680 ;  /* 0x009896800000895d */ /* 0x002fea0003900000 */
[----:B------:R-:W1:Y:S02]  /*16640*/  @!P0 SYNCS.PHASECHK.TRANS64 P0, [R4+URZ+0x2d848], R9 ;  /* 0x02d84809040085a7 */ /* 0x000e64000800007f */
[----:B-1----:R-:W-:Y:S05]  /*16650*/  @!P0 BRA `(.L_x_10340) ;  /* 0xfffffffc00ec8947 */ /* 0x002fea000383ffff */
[----:B------:R-:W-:Y:S05]  /*16660*/  BRA `(.L_x_10396) ;  /* 0xffffffe000787947 */ /* 0x000fea000383ffff */
.L_x_10347:
[----:B0-----:R-:W-:-:S04]  /*16670*/  IMAD.U32 R4, RZ, RZ, UR38 ;  /* 0x00000026ff047e24 */ /* 0x001fc8000f8e00ff */
[----:B------:R0:W1:Y:S03]  /*16680*/  SYNCS.PHASECHK.TRANS64.TRYWAIT P0, [R4+URZ+0x2d860], R9 ;  /* 0x02d86009040075a7 */ /* 0x000066000800017f */
[----:B-1----:R-:W-:Y:S05]  /*16690*/  @!P0 NANOSLEEP.SYNCS 0x989680 ;  /* 0x009896800000895d */ /* 0x002fea0003900000 */
[----:B------:R-:W1:Y:S02]  /*166a0*/  @!P0 SYNCS.PHASECHK.TRANS64 P0, [R4+URZ+0x2d860], R9 ;  /* 0x02d86009040085a7 */ /* 0x000e64000800007f */
[----:B-1----:R-:W-:Y:S05]  /*166b0*/  @!P0 BRA `(.L_x_10347) ;  /* 0xfffffffc00ec8947 */ /* 0x002fea000383ffff */
[----:B------:R-:W-:Y:S05]  /*166c0*/  BRA `(.L_x_10397) ;  /* 0xffffffe4004c7947 */ /* 0x000fea000383ffff */
.L_x_10356:
[----:B0-----:R0:W1:Y:S02]  /*166d0*/  SYNCS.PHASECHK.TRANS64.TRYWAIT P0, [R4+URZ+0x2d860], R3 ;  /* 0x02d86003040075a7 */ /* 0x001064000800017f */
[----:B-1----:R-:W-:Y:S05]  /*166e0*/  @!P0 NANOSLEEP.SYNCS 0x989680 ;  /* 0x009896800000895d */ /* 0x002fea0003900000 */
[----:B------:R-:W1:Y:S02]  /*166f0*/  @!P0 SYNCS.PHASECHK.TRANS64 P0, [R4+URZ+0x2d860], R3 ;  /* 0x02d86003040085a7 */ /* 0x000e64000800007f */
[----:B-1----:R-:W-:Y:S05]  /*16700*/  @!P0 BRA `(.L_x_10356) ;  /* 0xfffffffc00f08947 */ /* 0x002fea000383ffff */
[----:B------:R-:W-:Y:S05]  /*16710*/  BRA `(.L_x_10398) ;  /* 0xffffffe800447947 */ /* 0x000fea000383ffff */
.L_x_10362:
[----:B0-----:R0:W1:Y:S02]  /*16720*/  SYNCS.PHASECHK.TRANS64.TRYWAIT P0, [R8+URZ+0x2d820], R3 ;  /* 0x02d82003080075a7 */ /* 0x001064000800017f */
[----:B-1----:R-:W-:Y:S05]  /*16730*/  @!P0 NANOSLEEP.SYNCS 0x989680 ;  /* 0x009896800000895d */ /* 0x002fea0003900000 */
[----:B------:R-:W1:Y:S02]  /*16740*/  @!P0 SYNCS.PHASECHK.TRANS64 P0, [R8+URZ+0x2d820], R3 ;  /* 0x02d82003080085a7 */ /* 0x000e64000800007f */
[----:B-1----:R-:W-:Y:S05]  /*16750*/  @!P0 BRA `(.L_x_10362) ;  /* 0xfffffffc00f08947 */ /* 0x002fea000383ffff */
[----:B------:R-:W-:Y:S05]  /*16760*/  BRA `(.L_x_10399) ;  /* 0xffffffec00447947 */ /* 0x000fea000383ffff */
.L_x_10363:
        /* <DEDUP_REMOVED lines=8> */
.L_x_10401:
[----:B------:R-:W-:Y:S05]  /*167f0*/  BSYNC B0 ;  /* 0x0000000000007941 */ /* 0x000fea0003800000 */
.L_x_10400:
[----:B------:R-:W-:Y:S05]  /*16800*/  BRA `(.L_x_10402) ;  /* 0xffffffec00287947 */ /* 0x000fea000383ffff */
.L_x_10364:
[----:B------:R-:W-:Y:S01]  /*16810*/  BSSY B0, `(.L_x_10403) ;  /* 0x0000006000007945 */ /* 0x000fe20003800000 */
[----:B------:R-:W-:-:S07]  /*16820*/  IMAD.MOV.U32 R15, RZ, RZ, -0x1 ;  /* 0xffffffffff0f7424 */ /* 0x000fce00078e00ff */
[----:B01----:R-:W-:Y:S05]  /*16830*/  WARPSYNC.COLLECTIVE R15, `(.L_x_10404) ;  /* 0x000000000f0c7348 */ /* 0x003fea0003c00000 */
[----:B------:R-:W-:Y:S02]  /*16840*/  ELECT P6, UR62, PT ;  /* 0x00000000003e782f */ /* 0x000fe400038c0000 */
[----:B------:R-:W-:Y:S01]  /*16850*/  MOV R14, UR62 ;  /* 0x0000003e000e7c02 */ /* 0x000fe20008000f00 */
[----:B01----:R-:W-:Y:S10]  /*16860*/  ENDCOLLECTIVE ;  /* 0x000000000000791b */ /* 0x003ff40003800000 */
.L_x_10404:
[----:B------:R-:W-:Y:S05]  /*16870*/  BSYNC B0 ;  /* 0x0000000000007941 */ /* 0x000fea0003800000 */
.L_x_10403:
[----:B------:R-:W-:Y:S05]  /*16880*/  BRA `(.L_x_10405) ;  /* 0xffffffec001c7947 */ /* 0x000fea000383ffff */
.L_x_10366:
[----:B0-----:R0:W2:Y:S02]  /*16890*/  SYNCS.PHASECHK.TRANS64.TRYWAIT P0, [R5+URZ], R4 ;  /* 0x00000004050075a7 */ /* 0x0010a4000800017f */
[----:B--2---:R-:W-:Y:S05]  /*168a0*/  @!P0 NANOSLEEP.SYNCS 0x989680 ;  /* 0x009896800000895d */ /* 0x004fea0003900000 */
[----:B------:R-:W2:Y:S02]  /*168b0*/  @!P0 SYNCS.PHASECHK.TRANS64 P0, [R5+URZ], R4 ;  /* 0x00000004050085a7 */ /* 0x000ea4000800007f */
[----:B--2---:R-:W-:Y:S05]  /*168c0*/  @!P0 BRA `(.L_x_10366) ;  /* 0xfffffffc00f08947 */ /* 0x004fea000383ffff */
[----:B------:R-:W-:Y:S05]  /*168d0*/  BRA `(.L_x_10406) ;  /* 0xffffffec00547947 */ /* 0x000fea000383ffff */
.L_x_10367:
[----:B--2---:R2:W3:Y:S02]  /*168e0*/  SYNCS.PHASECHK.TRANS64.TRYWAIT P0, [R3+URZ], R2 ;  /* 0x00000002030075a7 */ /* 0x0044e4000800017f */
[----:B---3--:R-:W-:Y:S05]  /*168f0*/  @!P0 NANOSLEEP.SYNCS 0x989680 ;  /* 0x009896800000895d */ /* 0x008fea0003900000 */
[----:B------:R-:W3:Y:S02]  /*16900*/  @!P0 SYNCS.PHASECHK.TRANS64 P0, [R3+URZ], R2 ;  /* 0x00000002030085a7 */ /* 0x000ee4000800007f */
[----:B---3--:R-:W-:Y:S05]  /*16910*/  @!P0 BRA `(.L_x_10367) ;  /* 0xfffffffc00f08947 */ /* 0x008fea000383ffff */
[----:B------:R-:W-:Y:S05]  /*16920*/  BRA `(.L_x_10407) ;  /* 0xffffffec00487947 */ /* 0x000fea000383ffff */
.L_x_10369:
[----:B0-----:R0:W2:Y:S02]  /*16930*/  SYNCS.PHASECHK.TRANS64.TRYWAIT P0, [R5+URZ], R4 ;  /* 0x00000004050075a7 */ /* 0x0010a4000800017f */
[----:B--2---:R-:W-:Y:S05]  /*16940*/  @!P0 NANOSLEEP.SYNCS 0x989680 ;  /* 0x009896800000895d */ /* 0x004fea0003900000 */
[----:B------:R-:W2:Y:S02]  /*16950*/  @!P0 SYNCS.PHASECHK.TRANS64 P0, [R5+URZ], R4 ;  /* 0x00000004050085a7 */ /* 0x000ea4000800007f */
[----:B--2---:R-:W-:Y:S05]  /*16960*/  @!P0 BRA `(.L_x_10369) ;  /* 0xfffffffc00f08947 */ /* 0x004fea000383ffff */
[----:B------:R-:W-:Y:S05]  /*16970*/  BRA `(.L_x_10408) ;  /* 0xffffffec004c7947 */ /* 0x000fea000383ffff */
.L_x_10409:
        /* <DEDUP_REMOVED lines=16> */
.L_x_14863:


//--------------------- .text._ZN7cutlass13device_kernelIN5flash11enable_sm90INS1_16FlashAttnFwdSm90INS1_25CollectiveMainloopFwdSm90ILi2EN4cute5tupleIJNS5_1CILi1EEES8_S8_EEENS6_IJNS7_ILi192EEENS7_ILi128EEENS7_ILi96EEEEEELi96ENS_10bfloat16_tEfNS_4arch4Sm90ELb0ELb1ELb1ELb1ELb0ELb0ELb0ELb0ELb1ELb1ELb1ELb0EEENS1_21CollectiveEpilogueFwdINS6_IJSA_SC_SB_EEES9_SE_SG_Li384ELb1ELb1ELb1ELb0EEENS1_36VarlenDynamicPersistentTileSchedulerILi192ELi128ELi384ELi128ELb1ELb1ELb1ELb1ELb0ELb1EEEEEEEEEvNT_6ParamsE --------------------------
	.section	.text._ZN7cutlass13device_kernelIN5flash11enable_sm90INS1_16FlashAttnFwdSm90INS1_25CollectiveMainloopFwdSm90ILi2EN4cute5tupleIJNS5_1CILi1EEES8_S8_EEENS6_IJNS7_ILi192EEENS7_ILi128EEENS7_ILi96EEEEEELi96ENS_10bfloat16_tEfNS_4arch4Sm90ELb0ELb1ELb1ELb1ELb0ELb0ELb0ELb0ELb1ELb1ELb1ELb0EEENS1_21CollectiveEpilogueFwdINS6_IJSA_SC_SB_EEES9_SE_SG_Li384ELb1ELb1ELb1ELb0EEENS1_36VarlenDynamicPersistentTileSchedulerILi192ELi128ELi384ELi128ELb1ELb1ELb1ELb1ELb0ELb1EEEEEEEEEvNT_6ParamsE,"ax",@progbits
	.align	128
.text._ZN7cutlass13device_kernelIN5flash11enable_sm90INS1_16FlashAttnFwdSm90INS1_25CollectiveMainloopFwdSm90ILi2EN4cute5tupleIJNS5_1CILi1EEES8_S8_EEENS6_IJNS7_ILi192EEENS7_ILi128EEENS7_ILi96EEEEEELi96ENS_10bfloat16_tEfNS_4arch4Sm90ELb0ELb1ELb1ELb1ELb0ELb0ELb0ELb0ELb1ELb1ELb1ELb0EEENS1_21CollectiveEpilogueFwdINS6_IJSA_SC_SB_EEES9_SE_SG_Li384ELb1ELb1ELb1ELb0EEENS1_36VarlenDynamicPersistentTileSchedulerILi192ELi128ELi384ELi128ELb1ELb1ELb1ELb1ELb0ELb1EEEEEEEEEvNT_6ParamsE:
        .type           _ZN7cutlass13device_kernelIN5flash11enable_sm90INS1_16FlashAttnFwdSm90INS1_25CollectiveMainloopFwdSm90ILi2EN4cute5tupleIJNS5_1CILi1EEES8_S8_EEENS6_IJNS7_ILi192EEENS7_ILi128EEENS7_ILi96EEEEEELi96ENS_10bfloat16_tEfNS_4arch4Sm90ELb0ELb1ELb1ELb1ELb0ELb0ELb0ELb0ELb1ELb1ELb1ELb0EEENS1_21CollectiveEpilogueFwdINS6_IJSA_SC_SB_EEES9_SE_SG_Li384ELb1ELb1ELb1ELb0EEENS1_36VarlenDynamicPersistentTileSchedulerILi192ELi128ELi384ELi128ELb1ELb1ELb1ELb1ELb0ELb1EEEEEEEEEvNT_6ParamsE,@function
        .size           _ZN7cutlass13device_kernelIN5flash11enable_sm90INS1_16FlashAttnFwdSm90INS1_25CollectiveMainloopFwdSm90ILi2EN4cute5tupleIJNS5_1CILi1EEES8_S8_EEENS6_IJNS7_ILi192EEENS7_ILi128EEENS7_ILi96EEEEEELi96ENS_10bfloat16_tEfNS_4arch4Sm90ELb0ELb1ELb1ELb1ELb0ELb0ELb0ELb0ELb1ELb1ELb1ELb0EEENS1_21CollectiveEpilogueFwdINS6_IJSA_SC_SB_EEES9_SE_SG_Li384ELb1ELb1ELb1ELb0EEENS1_36VarlenDynamicPersistentTileSchedulerILi192ELi128ELi384ELi128ELb1ELb1ELb1ELb1ELb0ELb1EEEEEEEEEvNT_6ParamsE,(.L_x_14864 - _ZN7cutlass13device_kernelIN5flash11enable_sm90INS1_16FlashAttnFwdSm90INS1_25CollectiveMainloopFwdSm90ILi2EN4cute5tupleIJNS5_1CILi1EEES8_S8_EEENS6_IJNS7_ILi192EEENS7_ILi128EEENS7_ILi96EEEEEELi96ENS_10bfloat16_tEfNS_4arch4Sm90ELb0ELb1ELb1ELb1ELb0ELb0ELb0ELb0ELb1ELb1ELb1ELb0EEENS1_21CollectiveEpilogueFwdINS6_IJSA_SC_SB_EEES9_SE_SG_Li384ELb1ELb1ELb1ELb0EEENS1_36VarlenDynamicPersistentTileSchedulerILi192ELi128ELi384ELi128ELb1ELb1ELb1ELb1ELb0ELb1EEEEEEEEEvNT_6ParamsE)
        .other          _ZN7cutlass13device_kernelIN5flash11enable_sm90INS1_16FlashAttnFwdSm90INS1_25CollectiveMainloopFwdSm90ILi2EN4cute5tupleIJNS5_1CILi1EEES8_S8_EEENS6_IJNS7_ILi192EEENS7_ILi128EEENS7_ILi96EEEEEELi96ENS_10bfloat16_tEfNS_4arch4Sm90ELb0ELb1ELb1ELb1ELb0ELb0ELb0ELb0ELb1ELb1ELb1ELb0EEENS1_21CollectiveEpilogueFwdINS6_IJSA_SC_SB_EEES9_SE_SG_Li384ELb1ELb1ELb1ELb0EEENS1_36VarlenDynamicPersistentTileSchedulerILi192ELi128ELi384ELi128ELb1ELb1ELb1ELb1ELb0ELb1EEEEEEEEEvNT_6ParamsE,@"STO_CUDA_ENTRY STV_DEFAULT"
_ZN7cutlass13device_kernelIN5flash11enable_sm90INS1_16FlashAttnFwdSm90INS1_25CollectiveMainloopFwdSm90ILi2EN4cute5tupleIJNS5_1CILi1EEES8_S8_EEENS6_IJNS7_ILi192EEENS7_ILi128EEENS7_ILi96EEEEEELi96ENS_10bfloat16_tEfNS_4arch4Sm90ELb0ELb1ELb1ELb1ELb0ELb0ELb0ELb0ELb1ELb1ELb1ELb0EEENS1_21CollectiveEpilogueFwdINS6_IJSA_SC_SB_EEES9_SE_SG_Li384ELb1ELb1ELb1ELb0EEENS1_36VarlenDynamicPersistentTileSchedulerILi192ELi128ELi384ELi128ELb1ELb1ELb1ELb1ELb0ELb1EEEEEEEEEvNT_6ParamsE:
        /* <DEDUP_REMOVED lines=18> */
.L_x_10411:
[----:B------:R-:W-:Y:S05]  /*0120*/  BSYNC B0 ;  /* 0x0000000000007941 */ /* 0x000fea0003800000 */
.L_x_10410:
        /* <DEDUP_REMOVED lines=41> */
.L_x_10412:
        /* <DEDUP_REMOVED lines=22> */
.L_x_10413:
        /* <DEDUP_REMOVED lines=18> */
.L_x_10414:
        /* <DEDUP_REMOVED lines=22> */
.L_x_10415:
        /* <DEDUP_REMOVED lines=22> */
.L_x_10416:
[----:B------:R-:W-:Y:S01]  /*0900*/  PLOP3.LUT P0, PT, PT, PT, UP0, 0x80, 0x0 ;  /* 0x000000000000781c */ /* 0x000fe20003f0f008 */
[----:B------:R-:W-:Y:S01]  /*0910*/  UMOV UR36, 0x1 ;  /* 0x0000000100247882 */ /* 0x000fe20000000000 */
[----:B------:R-:W-:Y:S01]  /*0920*/  NOP ;  /* 0x0000000000007918 */ /* 0x000fe20000000000 */
[----:B------:R-:W-:Y:S01]  /*0930*/  USEL UR36, UR36, 0x2, !UP0 ;  /* 0x0000000224247887 */ /* 0x000fe2000c000000 */
[----:B------:R-:W-:Y:S01]  /*0940*/  ULDC.64 UR52, c[0x0][0x208] ;  /* 0x0000820000347ab9 */ /* 0x000fe20000000a00 */
[----:B012-4-:R-:W-:Y:S08]  /*0950*/  BAR.SYNC.DEFER_BLOCKING 0x0 ;  /* 0x0000000000007b1d */ /* 0x017ff00000010000 */
[----:B------:R-:W-:Y:S05]  /*0960*/  @!P0 BRA `(.L_x_10417) ;  /* 0x00000124000c8947 */ /* 0x000fea0003800000 */
.L_x_10418:
        /* <DEDUP_REMOVED lines=18> */
[----:B------:R-:W-:Y:S01]  /*0a90*/  VIADD R13, R2, 0xffffff80 ;  /* 0xffffff80020d7836 */ /* 0x000fe20000000000 */
[----:B------:R-:W-:Y:S01]  /*0aa0*/  R2UR UR5, R9 ;  /* 0x00000000090572ca */ /* 0x000fe200000e0000 */
[----:B------:R-:W-:Y:S01]  /*0ab0*/  IMAD.MOV.U32 R18, RZ, RZ, 0x40 ;  /* 0x00000040ff127424 */ /* 0x000fe200078e00ff */
[----:B------:R-:W-:Y:S01]  /*0ac0*/  R2UR UR7, R10 ;  /* 0x000000000a0772ca */ /* 0x000fe200000e0000 */
[----:B------:R-:W-:Y:S01]  /*0ad0*/  ULOP3.LUT UR50, UR36, 0x1, URZ, 0xfc, !UPT ;  /* 0x0000000124327892 */ /* 0x000fe2000f8efc3f */
[----:B------:R-:W-:Y:S01]  /*0ae0*/  SHF.R.S32.HI R0, RZ, 0x1f, R13 ;  /* 0x0000001fff007819 */ /* 0x000fe2000001140d */
[----:B------:R-:W-:Y:S01]  /*0af0*/  UMOV UR49, URZ ;  /* 0x0000003f00317c82 */ /* 0x000fe20008000000 */
[----:B------:R-:W-:Y:S01]  /*0b00*/  R2UR UR6, R11 ;  /* 0x000000000b0672ca */ /* 0x000fe200000e0000 */
[----:B------:R-:W-:Y:S01]  /*0b10*/  UMOV UR51, URZ ;  /* 0x0000003f00337c82 */ /* 0x000fe20008000000 */
[CC--:B------:R-:W-:Y:S01]  /*0b20*/  LEA.HI R3, R0.reuse, R13.reuse, RZ, 0x4 ;  /* 0x0000000d00037211 */ /* 0x0c0fe200078f20ff */
[----:B------:R-:W-:Y:S01]  /*0b30*/  UMOV UR48, URZ ;  /* 0x0000003f00307c82 */ /* 0x000fe20008000000 */
[----:B------:R-:W-:-:S02]  /*0b40*/  LEA.HI R2, R0, R13, RZ, 0x7 ;  /* 0x0000000d00027211 */ /* 0x000fc400078f38ff */
[----:B------:R-:W-:Y:S02]  /*0b50*/  LOP3.LUT R4, R3, 0xfffffff0, RZ, 0xc0, !PT ;  /* 0xfffffff003047812 */ /* 0x000fe400078ec0ff */
[----:B------:R-:W-:Y:S02]  /*0b60*/  SHF.R.S32.HI R6, RZ, 0x4, R3 ;  /* 0x00000004ff067819 */ /* 0x000fe40000011403 */
[----:B------:R-:W-:Y:S01]  /*0b70*/  LOP3.LUT R152, R2, 0xffffff80, RZ, 0xc0, !PT ;  /* 0xffffff8002987812 */ /* 0x000fe200078ec0ff */
[----:B------:R-:W-:Y:S01]  /*0b80*/  IMAD.IADD R4, R13, 0x1, -R4 ;  /* 0x000000010d047824 */ /* 0x000fe200078e0a04 */
[----:B------:R-:W-:Y:S02]  /*0b90*/  LEA.HI R3, R3, R6, RZ, 0x1 ;  /* 0x0000000603037211 */ /* 0x000fe400078f08ff */
[----:B------:R-:W-:Y:S01]  /*0ba0*/  LEA.HI R7, R0, R13, RZ, 0x5 ;  /* 0x0000000d00077211 */ /* 0x000fe200078f28ff */
[----:B------:R-:W-:Y:S01]  /*0bb0*/  IMAD.IADD R152, R13, 0x1, -R152 ;  /* 0x000000010d987824 */ /* 0x000fe200078e0a98 */
[----:B------:R-:W-:-:S02]  /*0bc0*/  LOP3.LUT R5, R3, 0x1ffffffe, RZ, 0xc0, !PT ;  /* 0x1ffffffe03057812 */ /* 0x000fc400078ec0ff */
[----:B------:R-:W-:Y:S02]  /*0bd0*/  SHF.R.S32.HI R3, RZ, 0x1f, R4 ;  /* 0x0000001fff037819 */ /* 0x000fe40000011404 */
[----:B------:R-:W-:Y:S01]  /*0be0*/  SHF.R.S32.HI R9, RZ, 0x1f, R152 ;  /* 0x0000001fff097819 */ /* 0x000fe20000011498 */
[----:B------:R-:W-:Y:S01]  /*0bf0*/  IMAD.IADD R5, R6, 0x1, -R5 ;  /* 0x0000000106057824 */ /* 0x000fe200078e0a05 */
[----:B------:R-:W-:Y:S02]  /*0c00*/  LEA.HI R3, R3, R4, RZ, 0x3 ;  /* 0x0000000403037211 */ /* 0x000fe400078f18ff */
[----:B------:R-:W-:Y:S01]  /*0c10*/  LEA.HI R8, R9, R152, RZ, 0x2 ;  /* 0x0000009809087211 */ /* 0x000fe200078f10ff */
[----:B------:R-:W-:Y:S01]  /*0c20*/  IMAD.SHL.U32 R5, R5, 0x8, RZ ;  /* 0x0000000805057824 */ /* 0x000fe200078e00ff */
[----:B------:R-:W-:Y:S01]  /*0c30*/  SHF.R.S32.HI R7, RZ, 0x5, R7 ;  /* 0x00000005ff077819 */ /* 0x000fe20000011407 */
[----:B------:R-:W-:Y:S01]  /*0c40*/  IMAD.SHL.U32 R6, R3, 0x40, RZ ;  /* 0x0000004003067824 */ /* 0x000fe200078e00ff */
[----:B------:R-:W-:-:S02]  /*0c50*/  SHF.R.S32.HI R10, RZ, 0x2, R8 ;  /* 0x00000002ff0a7819 */ /* 0x000fc40000011408 */
[----:B------:R-:W-:Y:S01]  /*0c60*/  SHF.R.S32.HI R11, RZ, 0x1f, R8 ;  /* 0x0000001fff0b7819 */ /* 0x000fe20000011408 */
[----:B------:R-:W-:Y:S01]  /*0c70*/  IMAD R12, R7, 0x10, R4 ;  /* 0x00000010070c7824 */ /* 0x000fe200078e0204 */
[----:B------:R-:W-:Y:S02]  /*0c80*/  LOP3.LUT R3, R3, 0xfffffff8, RZ, 0xc0, !PT ;  /* 0xfffffff803037812 */ /* 0x000fe400078ec0ff */
[----:B------:R-:W-:Y:S02]  /*0c90*/  SHF.R.S32.HI R14, RZ, 0x7, R2 ;  /* 0x00000007ff0e7819 */ /* 0x000fe40000011402 */
[----:B------:R-:W-:Y:S01]  /*0ca0*/  LEA.HI R11, R11, R10, RZ, 0x3 ;  /* 0x0000000a0b0b7211 */ /* 0x000fe200078f18ff */
[----:B------:R-:W-:Y:S01]  /*0cb0*/  IMAD.IADD R3, R4, 0x1, -R3 ;  /* 0x0000000104037824 */ /* 0x000fe200078e0a03 */
[----:B------:R-:W-:Y:S01]  /*0cc0*/  LEA.HI R9, R9, R152, RZ, 0x5 ;  /* 0x0000009809097211 */ /* 0x000fe200078f28ff */
[----:B------:R-:W-:Y:S01]  /*0cd0*/  IMAD.HI R4, R14, 0x55555556, RZ ;  /* 0x555555560e047827 */ /* 0x000fe200078e02ff */
[----:B------:R-:W-:-:S02]  /*0ce0*/  LOP3.LUT R11, R11, 0xfffffff8, RZ, 0xc0, !PT ;  /* 0xfffffff80b0b7812 */ /* 0x000fc400078ec0ff */
[----:B------:R-:W-:Y:S01]  /*0cf0*/  LOP3.LUT R6, R6, 0x7ffffe00, RZ, 0xc0, !PT ;  /* 0x7ffffe0006067812 */ /* 0x000fe200078ec0ff */
[----:B------:R-:W-:Y:S01]  /*0d00*/  IMAD.SHL.U32 R2, R3, 0x40, RZ ;  /* 0x0000004003027824 */ /* 0x000fe200078e00ff */
[----:B------:R-:W-:Y:S01]  /*0d10*/  LEA.HI R4, R4, R4, RZ, 0x1 ;  /* 0x0000000404047211 */ /* 0x000fe200078f08ff */
[----:B------:R-:W-:Y:S01]  /*0d20*/  IMAD.IADD R10, R10, 0x1, -R11 ;  /* 0x000000010a0a7824 */ /* 0x000fe200078e0a0b */
[----:B------:R-:W-:Y:S01]  /*0d30*/  SHF.R.S32.HI R9, RZ, 0x5, R9 ;  /* 0x00000005ff097819 */ /* 0x000fe20000011409 */
[----:B------:R-:W-:Y:S01]  /*0d40*/  IMAD R6, R7, 0x400, R6 ;  /* 0x0000040007067824 */ /* 0x000fe200078e0206 */
[----:B------:R-:W-:Y:S01]  /*0d50*/  LOP3.LUT R2, R2, 0x1c0, RZ, 0xc0, !PT ;  /* 0x000001c002027812 */ /* 0x000fe200078ec0ff */
[--C-:B------:R-:W-:Y:S01]  /*0d60*/  IMAD.U32 R7, R12, 0x20, R5.reuse ;  /* 0x000000200c077824 */ /* 0x100fe200078e0005 */
[----:B------:R-:W-:Y:S01]  /*0d70*/  LEA.HI R0, R0, R13, RZ, 0x2 ;  /* 0x0000000d00007211 */ /* 0x000fe200078f10ff */
[----:B------:R-:W-:Y:S01]  /*0d80*/  IMAD R4, R4, -0x3, R14 ;  /* 0xfffffffd04047824 */ /* 0x000fe200078e020e */
[----:B------:R-:W-:Y:S01]  /*0d90*/  LOP3.LUT R5, R2, 0x8, R5, 0xf8, !PT ;  /* 0x0000000802057812 */ /* 0x000fe200078ef805 */
[----:B------:R-:W-:Y:S01]  /*0da0*/  IMAD R9, R9, 0x10, R10 ;  /* 0x0000001009097824 */ /* 0x000fe200078e020a */
[----:B------:R-:W-:Y:S01]  /*0db0*/  SHF.R.U32.HI R2, RZ, 0x3, R2 ;  /* 0x00000003ff027819 */ /* 0x000fe20000011602 */
[----:B------:R0:W-:Y:S01]  /*0dc0*/  STL [R1+0x20], R7 ;  /* 0x0000200701007387 */ /* 0x0001e20000100800 */
[----:B------:R-:W-:Y:S01]  /*0dd0*/  LOP3.LUT R150, R0, 0xfffffffc, RZ, 0xc0, !PT ;  /* 0xfffffffc00967812 */ /* 0x000fe200078ec0ff */
[----:B------:R-:W-:Y:S01]  /*0de0*/  IMAD R11, R4, 0x40, R9 ;  /* 0x00000040040b7824 */ /* 0x000fe200078e0209 */
[----:B------:R-:W-:-:S02]  /*0df0*/  LOP3.LUT R5, R5, R2, RZ, 0x3c, !PT ;  /* 0x0000000205057212 */ /* 0x000fc400078e3cff */
[----:B------:R-:W-:Y:S01]  /*0e00*/  R2P PR, R3, 0x6 ;  /* 0x0000000603007804 */ /* 0x000fe20000000000 */
[----:B------:R-:W-:Y:S01]  /*0e10*/  IMAD.IADD R150, R13, 0x1, -R150 ;  /* 0x000000010d967824 */ /* 0x000fe200078e0a96 */
[----:B------:R1:W-:Y:S01]  /*0e20*/  STL [R1+0x1c], R11 ;  /* 0x00001c0b01007387 */ /* 0x0003e20000100800 */
[----:B------:R-:W-:Y:S01]  /*0e30*/  IMAD.IADD R5, R6, 0x1, R5 ;  /* 0x0000000106057824 */ /* 0x000fe200078e0205 */
[----:B------:R-:W-:Y:S01]  /*0e40*/  SHF.R.S32.HI R151, RZ, 0x2, R0 ;  /* 0x00000002ff977819 */ /* 0x000fe20000011400 */
[----:B------:R-:W-:Y:S01]  /*0e50*/  IMAD.SHL.U32 R137, R150, 0x8, RZ ;  /* 0x0000000896897824 */ /* 0x000fe200078e00ff */
[----:B0-----:R-:W-:Y:S02]  /*0e60*/  LOP3.LUT R7, R8, 0x7ffffffc, RZ, 0xc0, !PT ;  /* 0x7ffffffc08077812 */ /* 0x001fe400078ec0ff */
[----:B------:R-:W-:Y:S01]  /*0e70*/  LEA.HI R2, R150, R150, RZ, 0x1 ;  /* 0x0000009696027211 */ /* 0x000fe200078f08ff */
[----:B------:R-:W-:Y:S01]  /*0e80*/  VIADD R140, R137, 0x40 ;  /* 0x00000040898c7836 */ /* 0x000fe20000000000 */
[----:B------:R-:W-:Y:S01]  /*0e90*/  LEA R17, R5, UR42, 0x1 ;  /* 0x0000002a05117c11 */ /* 0x000fe2000f8e08ff */
[----:B------:R-:W-:Y:S01]  /*0ea0*/  IMAD.IADD R7, R152, 0x1, -R7 ;  /* 0x0000000198077824 */ /* 0x000fe200078e0a07 */
[----:B------:R-:W-:Y:S01]  /*0eb0*/  LOP3.LUT R3, R2, 0x1ffffffe, RZ, 0xc0, !PT ;  /* 0x1ffffffe02037812 */ /* 0x000fe200078ec0ff */
[----:B------:R-:W-:Y:S01]  /*0ec0*/  VIADD R138, R137, 0x20 ;  /* 0x00000020898a7836 */ /* 0x000fe20000000000 */
[----:B------:R-:W-:Y:S01]  /*0ed0*/  SEL R18, R18, 0xffffffc0, !P2 ;  /* 0xffffffc012127807 */ /* 0x000fe20005000000 */
[----:B------:R-:W-:Y:S01]  /*0ee0*/  IMAD.SHL.U32 R16, R7, 0x2, RZ ;  /* 0x0000000207107824 */ /* 0x000fe200078e00ff */
[----:B------:R-:W-:Y:S01]  /*0ef0*/  SHF.R.S32.HI R0, RZ, 0x1f, R140 ;  /* 0x0000001fff007819 */ /* 0x000fe2000001148c */
[----:B------:R-:W-:Y:S01]  /*0f00*/  VIADD R19, R17, 0x21800 ;  /* 0x0002180011137836 */ /* 0x000fe20000000000 */
        /* <DEDUP_REMOVED lines=15> */
[----:B------:R-:W-:Y:S01]  /*1000*/  VIADD R22, R17, 0x21820 ;  /* 0x0002182011167836 */ /* 0x000fe20000000000 */
[----:B------:R-:W-:Y:S01]  /*1010*/  SHF.R.S32.HI R154, RZ, 0x1f, R142 ;  /* 0x0000001fff9a7819 */ /* 0x000fe2000001148e */
[----:B------:R-:W-:Y:S01]  /*1020*/  IMAD.IADD R3, R150, 0x1, -R3 ;  /* 0x0000000196037824 */ /* 0x000fe200078e0a03 */
[----:B------:R-:W-:Y:S01]  /*1030*/  SHF.R.S32.HI R153, RZ, 0x1f, R141 ;  /* 0x0000001fff997819 */ /* 0x000fe2000001148d */
[----:B------:R-:W-:-:S02]  /*1040*/  @P1 VIADD R22, R19, 0xffffffe0 ;  /* 0xffffffe013161836 */ /* 0x000fc40000000000 */
[----:B------:R-:W-:Y:S02]  /*1050*/  IMAD.IADD R19, R19, 0x1, R18 ;  /* 0x0000000113137824 */ /* 0x000fe400078e0212 */
[----:B------:R-:W-:Y:S02]  /*1060*/  VIADD R139, R16, 0x18 ;  /* 0x00000018108b7836 */ /* 0x000fe40000000000 */
[----:B------:R-:W-:Y:S02]  /*1070*/  IMAD R136, R3, 0x8, R11 ;  /* 0x0000000803887824 */ /* 0x000fe400078e020b */
[----:B------:R-:W-:Y:S02]  /*1080*/  IMAD.IADD R18, R18, 0x1, R22 ;  /* 0x0000000112127824 */ /* 0x000fe400078e0216 */
[----:B-1----:R-:W-:-:S07]  /*1090*/  VIADD R23, R22, 0x6000 ;  /* 0x0000600016177836 */ /* 0x002fce0000000000 */
.L_x_10514:
        /* <DEDUP_REMOVED lines=11> */
[----:B012---:R-:W-:Y:S02]  /*1150*/  IMAD.U32 R2, RZ, RZ, UR8 ;  /* 0x00000008ff027e24 */ /* 0x007fe4000f8e00ff */
[----:B----4-:R-:W-:Y:S01]  /*1160*/  IMAD.U32 R3, RZ, RZ, UR9 ;  /* 0x00000009ff037e24 */ /* 0x010fe2000f8e00ff */
[----:B------:R-:W-:Y:S02]  /*1170*/  @UP1 UIMAD.WIDE UR8, UR6, 0x4, UR10 ;  /* 0x00000004060818a5 */ /* 0x000fe4000f8e020a */
[----:B------:R-:W-:Y:S02]  /*1180*/  ULOP3.LUT UR4, UR7, 0xff000000, URZ, 0xc0, !UPT ;  /* 0xff00000007047892 */ /* 0x000fe4000f8ec03f */
[----:B------:R-:W2:Y:S01]  /*1190*/  @P0 LDG.E R2, desc[UR52][R2.64] ;  /* 0x0000003402020981 */ /* 0x000ea2000c1e1900 */
[----:B------:R-:W-:Y:S01]  /*11a0*/  ULDC.64 UR10, c[0x0][0xa20] ;  /* 0x00028800000a7ab9 */ /* 0x000fe20000000a00 */
[----:B------:R-:W-:-:S02]  /*11b0*/  IMAD.U32 R4, RZ, RZ, UR8 ;  /* 0x00000008ff047e24 */ /* 0x000fc4000f8e00ff */
        /* <DEDUP_REMOVED lines=33> */
.L_x_10419:
        /* <DEDUP_REMOVED lines=9> */
.L_x_10420:
        /* <DEDUP_REMOVED lines=13> */
.L_x_10421:
[----:B------:R-:W-:Y:S01]  /*1530*/  ULDC UR6, c[0x0][0x448] ;  /* 0x0001120000067ab9 */ /* 0x000fe20000000800 */
[----:B------:R-:W-:Y:S02]  /*1540*/  UIMAD UR40, UR5, 0xc0, URZ ;  /* 0x000000c0052878a4 */ /* 0x000fe4000f8e023f */
        /* <DEDUP_REMOVED lines=24> */
.L_x_10423:
[----:B------:R-:W-:-:S11]  /*16d0*/  UISETP.NE.AND UP1, UPT, UR5, 0x1, UPT ;  /* 0x000000010500788c */ /* 0x000fd6000bf25270 */
[----:B------:R-:W-:Y:S02]  /*16e0*/  @UP1 ULDC.64 UR10, c[0x0][0x9e8] ;  /* 0x00027a00000a1ab9 */ /* 0x000fe40000000a00 */
[----:B------:R-:W-:-:S04]  /*16f0*/  UIMAD.WIDE.U32 UR6, UR8, UR10, URZ ;  /* 0x0000000a080672a5 */ /* 0x000fc8000f8e003f */
[----:B------:R-:W-:-:S12]  /*1700*/  @UP1 USHF.R.U32.HI UR8, URZ, UR11, UR7 ;  /* 0x0000000b3f081299 */ /* 0x000fd80008011607 */
.L_x_10424:
[----:B------:R-:W-:-:S04]  /*1710*/  UIMAD UR8, UR8, UR5, UR5 ;  /* 0x00000005080872a4 */ /* 0x000fc8000f8e0205 */
[----:B------:R-:W-:-:S04]  /*1720*/  UISETP.LT.AND UP1, UPT, UR4, UR8, UPT ;  /* 0x000000080400728c */ /* 0x000fc8000bf21270 */
[----:B------:R-:W-:-:S12]  /*1730*/  USEL UR4, UR4, UR8, UP1 ;  /* 0x0000000804047287 */ /* 0x000fd80008800000 */
.L_x_10422:
        /* <DEDUP_REMOVED lines=30> */
.L_x_10426:
[----:B------:R-:W-:-:S11]  /*1920*/  UISETP.NE.AND UP0, UPT, UR5, 0x1, UPT ;  /* 0x000000010500788c */ /* 0x000fd6000bf05270 */
[----:B------:R-:W-:Y:S02]  /*1930*/  @UP0 ULDC.64 UR10, c[0x0][0x9e8] ;  /* 0x00027a00000a0ab9 */ /* 0x000fe40000000a00 */
[----:B------:R-:W-:-:S04]  /*1940*/  UIMAD.WIDE.U32 UR8, UR7, UR10, URZ ;  /* 0x0000000a070872a5 */ /* 0x000fc8000f8e003f */
[----:B------:R-:W-:-:S12]  /*1950*/  @UP0 USHF.R.U32.HI UR7, URZ, UR11, UR9 ;  /* 0x0000000b3f070299 */ /* 0x000fd80008011609 */
.L_x_10427:
[----:B------:R-:W-:-:S04]  /*1960*/  UIMAD UR5, UR7, UR5, URZ ;  /* 0x00000005070572a4 */ /* 0x000fc8000f8e023f */
[----:B------:R-:W-:-:S04]  /*1970*/  UISETP.LT.AND UP0, UPT, UR4, UR5, UPT ;  /* 0x000000050400728c */ /* 0x000fc8000bf01270 */
[----:B------:R-:W-:-:S12]  /*1980*/  USEL UR4, UR4, UR5, !UP0 ;  /* 0x0000000504047287 */ /* 0x000fd8000c000000 */
.L_x_10425:
        /* <DEDUP_REMOVED lines=48> */
.L_x_10428:
        /* <DEDUP_REMOVED lines=33> */
[----:B------:R-:W0:Y:S02]  /*1ea0*/  S2R R4, SR_TID.X ;  /* 0x0000000000047919 */ /* 0x000e240000002100 */
[----:B0-----:R-:W-:-:S05]  /*1eb0*/  VIADD R5, R4, 0xffffff80 ;  /* 0xffffff8004057836 */ /* 0x001fca0000000000 */
[----:B------:R-:W-:-:S04]  /*1ec0*/  SHF.R.S32.HI R4, RZ, 0x1f, R5 ;  /* 0x0000001fff047819 */ /* 0x000fc80000011405 */
[----:B------:R-:W-:-:S04]  /*1ed0*/  LEA.HI R4, R4, R5, RZ, 0x7 ;  /* 0x0000000504047211 */ /* 0x000fc800078f38ff */
[----:B------:R-:W-:-:S05]  /*1ee0*/  SHF.R.S32.HI R4, RZ, 0x7, R4 ;  /* 0x00000007ff047819 */ /* 0x000fca0000011404 */
[----:B------:R-:W0:Y:S02]  /*1ef0*/  SHFL.IDX PT, R0, R4, RZ, 0x1f ;  /* 0x00001fff04007589 */ /* 0x000e2400000e0000 */
[----:B0-----:R-:W-:-:S13]  /*1f00*/  R2UR UR45, R0 ;  /* 0x00000000002d72ca */ /* 0x001fda00000e0000 */
[----:B------:R-:W-:-:S04]  /*1f10*/  UIMAD.WIDE UR4, UR45, 0x55555556, URZ ;  /* 0x555555562d0478a5 */ /* 0x000fc8000f8e023f */
[----:B------:R-:W-:Y:S02]  /*1f20*/  ULEA.HI UR54, UR5, UR5, URZ, 0x1 ;  /* 0x0000000505367291 */ /* 0x000fe4000f8f083f */
[----:B------:R-:W-:Y:S02]  /*1f30*/  UIADD3 UR5, UR42, 0x21800, URZ ;  /* 0x000218002a057890 */ /* 0x000fe4000fffe03f */
[----:B------:R-:W-:Y:S02]  /*1f40*/  UIMAD UR54, UR54, -0x3, UR45 ;  /* 0xfffffffd363678a4 */ /* 0x000fe4000f8e022d */
[----:B------:R-:W-:Y:S02]  /*1f50*/  ULOP3.LUT UP0, URZ, UR5, 0x3ff, URZ, 0xc0, !UPT ;  /* 0x000003ff053f7892 */ /* 0x000fe4000f80c03f */
[----:B------:R-:W-:Y:S02]  /*1f60*/  ULEA UR4, UR54, UR42, 0xc ;  /* 0x0000002a36047291 */ /* 0x000fe4000f8e603f */
[----:B------:R-:W-:-:S02]  /*1f70*/  ULEA UR5, UR54, UR5, 0xd ;  /* 0x0000000536057291 */ /* 0x000fc4000f8e683f */
[----:B------:R-:W-:Y:S01]  /*1f80*/  PLOP3.LUT P0, PT, PT, PT, UP0, 0x80, 0x0 ;  /* 0x000000000000781c */ /* 0x000fe20003f0f008 */
[----:B------:R-:W-:Y:S02]  /*1f90*/  UIADD3 UR4, UR4, 0xc400, URZ ;  /* 0x0000c40004047890 */ /* 0x000fe4000fffe03f */
[----:B------:R-:W-:Y:S02]  /*1fa0*/  USHF.R.U32.HI UR5, URZ, 0x4, UR5 ;  /* 0x000000043f057899 */ /* 0x000fe40008011605 */
[----:B------:R-:W-:Y:S02]  /*1fb0*/  USHF.R.U32.HI UR4, URZ, 0x4, UR4 ;  /* 0x000000043f047899 */ /* 0x000fe40008011604 */
[----:B------:R-:W-:Y:S02]  /*1fc0*/  ULOP3.LUT UR44, UR5, 0x3fff, URZ, 0xc0, !UPT ;  /* 0x00003fff052c7892 */ /* 0x000fe4000f8ec03f */
[----:B------:R-:W-:-:S04]  /*1fd0*/  ULOP3.LUT UR56, UR4, 0x3fff, URZ, 0xc0, !UPT ;  /* 0x00003fff04387892 */ /* 0x000fc8000f8ec03f */
[----:B------:R-:W-:Y:S08]  /*1fe0*/  @!P0 BRA `(.L_x_10430) ;  /* 0x0000000000408947 */ /* 0x000ff00003800000 */
        /* <DEDUP_REMOVED lines=16> */
.L_x_10430:
        /* <DEDUP_REMOVED lines=9> */
.L_x_10651:
[----:B------:R-:W-:Y:S05]  /*2180*/  @!P0 BRA `(.L_x_10432) ;  /* 0x0000000000048947 */ /* 0x000fea0003800000 */
[----:B------:R-:W-:Y:S01]  /*2190*/  BPT.TRAP 0x1 ;  /* 0x000000040000795c */ /* 0x000fe20000300000 */
.L_x_10432:
[----:B------:R-:W-:Y:S02]  /*21a0*/  IMAD.U32 R90, RZ, RZ, UR48 ;  /* 0x00000030ff5a7e24 */ /* 0x000fe4000f8e00ff */
[----:B0-----:R-:W-:-:S03]  /*21b0*/  IMAD.U32 R3, RZ, RZ, UR51 ;  /* 0x00000033ff037e24 */ /* 0x001fc6000f8e00ff */
[----:B------:R-:W-:Y:S02]  /*21c0*/  LEA R90, R90, UR42, 0x3 ;  /* 0x0000002a5a5a7c11 */ /* 0x000fe4000f8e18ff */
[----:B------:R-:W-:-:S04]  /*21d0*/  SHF.L.U32 R3, R3, 0x1f, RZ ;  /* 0x0000001f03037819 */ /* 0x000fc800000006ff */
[----:B------:R0:W1:Y:S01]  /*21e0*/  SYNCS.PHASECHK.TRANS64.TRYWAIT P2, [R90+URZ+0x2d830], R3 ;  /* 0x02d830035a0075a7 */ /* 0x000062000804017f */
[----:B------:R-:W-:Y:S05]  /*21f0*/  @!P0 BRA `(.L_x_10433) ;  /* 0x0000000000048947 */ /* 0x000fea0003800000 */
[----:B------:R-:W-:Y:S01]  /*2200*/  BPT.TRAP 0x1 ;  /* 0x000000040000795c */ /* 0x000fe20000300000 */
.L_x_10433:
[----:B------:R-:W2:Y:S02]  /*2210*/  S2R R0, SR_TID.X ;  /* 0x0000000000007919 */ /* 0x000ea40000002100 */
[----:B--2---:R-:W-:Y:S01]  /*2220*/  LOP3.LUT P1, RZ, R0, 0x7f, RZ, 0xc0, !PT ;  /* 0x0000007f00ff7812 */ /* 0x004fe2000782c0ff */
[----:B-1----:R-:W-:-:S12]  /*2230*/  @P2 BRA `(.L_x_10434) ;  /* 0x0000000000082947 */ /* 0x002fd80003800000 */
[----:B------:R-:W1:Y:S02]  /*2240*/  SYNCS.PHASECHK.TRANS64.TRYWAIT P2, [R90+URZ+0x2d830], R3 ;  /* 0x02d830035a0075a7 */ /* 0x000e64000804017f */
[----:B-1----:R-:W-:Y:S05]  /*2250*/  @!P2 BRA `(.L_x_10435) ;  /* 0x0000017c00a0a947 */ /* 0x002fea0003800000 */
.L_x_10434:
[----:B------:R-:W-:Y:S05]  /*2260*/  WARPSYNC.ALL ;  /* 0x0000000000007948 */ /* 0x000fea0003800000 */
[----:B------:R-:W-:Y:S01]  /*2270*/  UIADD3 UR4, UR42, 0x15400, URZ ;  /* 0x000154002a047890 */ /* 0x000fe2000fffe03f */
[----:B------:R-:W-:Y:S01]  /*2280*/  WARPGROUP.ARRIVE ;  /* 0x00000000000079c5 */ /* 0x000fe20000000000 */
[----:B------:R-:W-:Y:S01]  /*2290*/  UMOV UR5, 0x80000020 ;  /* 0x8000002000057882 */ /* 0x000fe20000000000 */
[----:B------:R-:W-:Y:S01]  /*22a0*/  UMOV UR7, 0x80000020 ;  /* 0x8000002000077882 */ /* 0x000fe20000000000 */
        /* <DEDUP_REMOVED lines=9> */
[----:B------:R-:W-:Y:S02]  /*2340*/  ULOP3.LUT UR4, UR56, 0x10000, URZ, 0xfc, !UPT ;  /* 0x0001000038047892 */ /* 0x000fe4000f8efc3f */
[----:B------:R-:W-:Y:S02]  /*2350*/  UIMAD UR6, UR48, 0x600, UR32 ;  /* 0x00000600300678a4 */ /* 0x000fe4000f8e0220 */
[----:B------:R-:W-:Y:S02]  /*2360*/  UIADD3 UR8, UR4, 0x2, URZ ;  /* 0x0000000204087890 */ /* 0x000fe4000fffe03f */
[----:B------:R-:W-:Y:S02]  /*2370*/  UIADD3 UR10, UR6, 0x2, URZ ;  /* 0x00000002060a7890 */ /* 0x000fe4000fffe03f */
[----:B------:R-:W-:-:S02]  /*2380*/  UIADD3 UR12, UR4, 0x300, URZ ;  /* 0x00000300040c7890 */ /* 0x000fc4000fffe03f */
[----:B------:R-:W-:Y:S02]  /*2390*/  UIADD3 UR14, UR6, 0x200, URZ ;  /* 0x00000200060e7890 */ /* 0x000fe4000fffe03f */
[----:B------:R-:W-:Y:S01]  /*23a0*/  HGMMA.64x128x16.F32.BF16 R24, gdesc[UR4], RZ, !UPT, gsb0 ;  /* 0x01e00000041879f0 */ /* 0x000fe2000c0018ff */
        /* <DEDUP_REMOVED lines=38> */
[----:B------:R-:W-:Y:S02]  /*2610*/  VIADD R65, R136, UR40 ;  /* 0x0000002888417c36 */ /* 0x000fe40008000000 */
[----:B------:R-:W-:Y:S01]  /*2620*/  FMUL.FTZ R91, R29, UR6 ;  /* 0x000000061d5b7c20 */ /* 0x000fe20008410000 */
[----:B------:R-:W-:Y:S01]  /*2630*/  FMUL.FTZ R12, R46, UR6 ;  /* 0x000000062e0c7c20 */ /* 0x000fe20008410000 */
[----:B------:R-:W-:Y:S01]  /*2640*/  FMUL.FTZ R13, R47, UR6 ;  /* 0x000000062f0d7c20 */ /* 0x000fe20008410000 */
[----:B------:R-:W-:Y:S01]  /*2650*/  @P2 IMAD.HI.U32 R29, R65, UR7, RZ ;  /* 0x00000007411d2c27 */ /* 0x000fe2000f8e00ff */
[----:B------:R-:W-:-:S03]  /*2660*/  @UP0 ULDC UR7, c[0x0][0x450] ;  /* 0x0001140000070ab9 */ /* 0x000fc60000000800 */
        /* <DEDUP_REMOVED lines=58> */
[----:B------:R-:W0:Y:S01]  /*2a10*/  SHFL.IDX PT, R43, R65, RZ, 0x1c1f ;  /* 0x001c1fff412b7589 */ /* 0x000e2200000e0000 */
[----:B------:R-:W-:Y:S01]  /*2a20*/  FMUL.FTZ R30, R86, UR6 ;  /* 0x00000006561e7c20 */ /* 0x000fe20008410000 */
[----:B------:R-:W-:Y:S01]  /*2a30*/  FMUL.FTZ R29, R87, UR6 ;  /* 0x00000006571d7c20 */ /* 0x000fe20008410000 */
[----:B------:R-:W-:Y:S01]  /*2a40*/  IMAD.MOV.U32 R41, RZ, RZ, -0x80 ;  /* 0xffffff80ff297424 */ /* 0x000fe200078e00ff */
[----:B------:R-:W-:Y:S01]  /*2a50*/  ULDC.64 UR6, c[0x0][0x9e0] ;  /* 0x0002780000067ab9 */ /* 0x000fe20000000a00 */
[----:B------:R-:W1:Y:S01]  /*2a60*/  MUFU.TANH R0, R0 ;  /* 0x0000000000007308 */ /* 0x000e620000002400 */
[----:B------:R-:W-:Y:S01]  /*2a70*/  UISETP.GE.AND UP1, UPT, UR7, 0x1, UPT ;  /* 0x000000010700788c */ /* 0x000fe2000bf26270 */
[C---:B------:R-:W-:Y:S01]  /*2a80*/  IMAD R71, R88.reuse, R41, 0x80 ;  /* 0x0000008058477424 */ /* 0x040fe200078e0229 */
[----:B------:R2:W-:Y:S01]  /*2a90*/  @!P1 SYNCS.ARRIVE.TRANS64.RED.A1T0 RZ, [R90+URZ], RZ ;  /* 0x000000ff5aff99a7 */ /* 0x0005e2000810043f */
[----:B------:R-:W-:Y:S01]  /*2aa0*/  IMAD.U32 R41, RZ, RZ, UR47 ;  /* 0x0000002fff297e24 */ /* 0x000fe2000f8e00ff */
[----:B------:R-:W-:-:S02]  /*2ab0*/  LEA R67, R88, 0xffffff80, 0x7 ;  /* 0xffffff8058437811 */ /* 0x000fc400078e38ff */
[----:B------:R-:W-:Y:S01]  /*2ac0*/  PLOP3.LUT P2, PT, PT, PT, UP1, 0x40, 0x0 ;  /* 0x000000000000781c */ /* 0x000fe20003f4e818 */
[----:B------:R-:W3:Y:S01]  /*2ad0*/  MUFU.TANH R89, R89 ;  /* 0x0000005900597308 */ /* 0x000ee20000002400 */
[C-C-:B------:R-:W-:Y:S02]  /*2ae0*/  IADD3 R40, -R16.reuse, 0x1, R71.reuse ;  /* 0x0000000110287810 */ /* 0x140fe40007ffe147 */
[----:B------:R-:W-:Y:S02]  /*2af0*/  IADD3 R76, -R16, UR39, R71 ;  /* 0x00000027104c7c10 */ /* 0x000fe4000fffe147 */
[----:B------:R-:W-:-:S03]  /*2b00*/  IADD3 R40, -R41, UR39, R40 ;  /* 0x0000002729287c10 */ /* 0x000fc6000fffe128 */
[----:B------:R-:W4:Y:S02]  /*2b10*/  MUFU.TANH R2, R2 ;  /* 0x0000000200027308 */ /* 0x000f240000002400 */
[C---:B------:R-:W-:Y:S02]  /*2b20*/  VIADD R73, R40.reuse, UR6 ;  /* 0x0000000628497c36 */ /* 0x040fe40008000000 */
[----:B------:R-:W-:-:S03]  /*2b30*/  VIADD R78, R40, UR33 ;  /* 0x00000021284e7c36 */ /* 0x000fc60008000000 */
[----:B0-----:R-:W-:Y:S01]  /*2b40*/  VIADDMNMX R69, R43, R73, R76, PT ;  /* 0x000000492b457246 */ /* 0x001fe2000380014c */
        /* <DEDUP_REMOVED lines=76> */
.L_x_10438:
[----:B------:R-:W-:-:S06]  /*3010*/  UISETP.NE.AND UP2, UPT, UR7, 0x1, UPT ;  /* 0x000000010700788c */ /* 0x000fcc000bf45270 */
[----:B------:R-:W-:-:S05]  /*3020*/  PLOP3.LUT P2, PT, PT, PT, UP2, 0x80, 0x0 ;  /* 0x000000000000781c */ /* 0x000fca0003f4f028 */
[----:B------:R-:W-:-:S08]  /*3030*/  @UP2 ULDC.64 UR10, c[0x0][0x9e8] ;  /* 0x00027a00000a2ab9 */ /* 0x000fd00000000a00 */
[----:B------:R-:W-:-:S05]  /*3040*/  @P2 IMAD.HI.U32 R41, R40, UR10, RZ ;  /* 0x0000000a28292c27 */ /* 0x000fca000f8e00ff */
[----:B------:R-:W-:-:S07]  /*3050*/  @P2 SHF.R.U32.HI R40, RZ, UR11, R41 ;  /* 0x0000000bff282c19 */ /* 0x000fce0008011629 */
.L_x_10439:
[----:B------:R-:W-:Y:S05]  /*3060*/  BSYNC B0 ;  /* 0x0000000000007941 */ /* 0x000fea0003800000 */
.L_x_10437:
[----:B------:R-:W-:-:S04]  /*3070*/  IMAD R41, R40, UR7, -R67 ;  /* 0x0000000728297c24 */ /* 0x000fc8000f8e0a43 */
[----:B------:R-:W-:-:S05]  /*3080*/  IMAD.IADD R41, R41, 0x1, -R16 ;  /* 0x0000000129297824 */ /* 0x000fca00078e0a10 */
[----:B------:R-:W-:Y:S02]  /*3090*/  VIMNMX R70, R70, R41, !PT ;  /* 0x0000002946467248 */ /* 0x000fe40007fe0100 */
[----:B------:R-:W-:-:S07]  /*30a0*/  VIADDMNMX R69, R41, UR7, R69, PT ;  /* 0x0000000729457c46 */ /* 0x000fce000b800145 */
.L_x_10436:
[----:B------:R-:W2:Y:S01]  /*30b0*/  LDL.LU R72, [R1] ;  /* 0x0000000001487983 */ /* 0x000ea20000300800 */
[C---:B------:R-:W-:Y:S02]  /*30c0*/  ISETP.GE.AND P4, PT, R71.reuse, 0x9, PT ;  /* 0x000000094700780c */ /* 0x040fe40003f86270 */
[C---:B------:R-:W-:Y:S01]  /*30d0*/  ISETP.GE.AND P2, PT, R71.reuse, 0x2, PT ;  /* 0x000000024700780c */ /* 0x040fe20003f46270 */
[----:B------:R-:W1:Y:S01]  /*30e0*/  SHFL.IDX PT, R65, R65, 0x1, 0x1c1f ;  /* 0x003c1f0041417f89 */ /* 0x000e6200000e0000 */
[----:B------:R-:W-:Y:S02]  /*30f0*/  ISETP.GE.AND P5, PT, R71, 0xa, PT ;  /* 0x0000000a4700780c */ /* 0x000fe40003fa6270 */
[----:B------:R-:W-:-:S04]  /*3100*/  ISETP.GT.AND P3, PT, R70, 0x1, !P2 ;  /* 0x000000014600780c */ /* 0x000fc80005764270 */
[----:B------:R-:W-:-:S04]  /*3110*/  ISETP.LT.OR P3, PT, R69, 0x2, P3 ;  /* 0x000000024500780c */ /* 0x000fc80001f61670 */
[----:B------:R-:W-:Y:S02]  /*3120*/  FSEL R89, R89, -INF , !P3 ;  /* 0xff80000059597808 */ /* 0x000fe40005800000 */
[----:B------:R-:W-:-:S04]  /*3130*/  ISETP.GT.AND P3, PT, R70, 0x9, !P5 ;  /* 0x000000094600780c */ /* 0x000fc80006f64270 */
[----:B------:R-:W-:-:S04]  /*3140*/  ISETP.LT.OR P3, PT, R69, 0xa, P3 ;  /* 0x0000000a4500780c */ /* 0x000fc80001f61670 */
[----:B0-----:R-:W-:Y:S02]  /*3150*/  FSEL R91, R91, -INF , !P3 ;  /* 0xff8000005b5b7808 */ /* 0x001fe40005800000 */
[----:B-1----:R-:W-:Y:S01]  /*3160*/  VIADDMNMX R76, R65, R73, R76, PT ;  /* 0x00000049414c7246 */ /* 0x002fe2000380014c */
[----:B------:R-:W-:Y:S01]  /*3170*/  IMAD.IADD R78, R78, 0x1, R65 ;  /* 0x000000014e4e7824 */ /* 0x000fe200078e0241 */
[----:B--2---:R-:W-:-:S04]  /*3180*/  LOP3.LUT R72, R72, 0xfffffffd, RZ, 0xc0, !PT ;  /* 0xfffffffd48487812 */ /* 0x004fc800078ec0ff */
[----:B------:R-:W-:Y:S02]  /*3190*/  @P4 LOP3.LUT R72, R72, 0x2, RZ, 0xfc, !PT ;  /* 0x0000000248484812 */ /* 0x000fe400078efcff */
[----:B------:R-:W-:Y:S02]  /*31a0*/  ISETP.GT.AND P4, PT, R70, 0x8, !P4 ;  /* 0x000000084600780c */ /* 0x000fe40006784270 */
[----:B------:R-:W-:Y:S02]  /*31b0*/  LOP3.LUT R72, R72, 0xfffffffb, RZ, 0xc0, !PT ;  /* 0xfffffffb48487812 */ /* 0x000fe400078ec0ff */
[----:B------:R-:W-:Y:S02]  /*31c0*/  ISETP.LT.OR P4, PT, R69, 0x9, P4 ;  /* 0x000000094500780c */ /* 0x000fe40002781670 */
[----:B------:R-:W-:Y:S02]  /*31d0*/  @P5 LOP3.LUT R72, R72, 0x4, RZ, 0xfc, !PT ;  /* 0x0000000448485812 */ /* 0x000fe400078efcff */
[----:B------:R-:W-:-:S02]  /*31e0*/  ISETP.GE.AND P5, PT, R71, 0x11, PT ;  /* 0x000000114700780c */ /* 0x000fc40003fa6270 */
[----:B------:R-:W-:Y:S02]  /*31f0*/  FSEL R92, R92, -INF , !P4 ;  /* 0xff8000005c5c7808 */ /* 0x000fe40006000000 */
[----:B------:R-:W-:Y:S02]  /*3200*/  ISETP.GE.AND P4, PT, R71, 0x12, PT ;  /* 0x000000124700780c */ /* 0x000fe40003f86270 */
[----:B------:R-:W-:Y:S02]  /*3210*/  LOP3.LUT R72, R72, 0xfffffff7, RZ, 0xc0, !PT ;  /* 0xfffffff748487812 */ /* 0x000fe400078ec0ff */
[----:B------:R-:W-:-:S04]  /*3220*/  ISETP.GT.AND P3, PT, R70, 0x10, !P5 ;  /* 0x000000104600780c */ /* 0x000fc80006f64270 */
[----:B------:R-:W-:Y:S02]  /*3230*/  ISETP.LT.OR P3, PT, R69, 0x11, P3 ;  /* 0x000000114500780c */ /* 0x000fe40001f61670 */
[----:B------:R-:W-:Y:S02]  /*3240*/  @P5 LOP3.LUT R72, R72, 0x8, RZ, 0xfc, !PT ;  /* 0x0000000848485812 */ /* 0x000fe400078efcff */
[----:B------:R-:W-:Y:S02]  /*3250*/  FSEL R94, R94, -INF , !P3 ;  /* 0xff8000005e5e7808 */ /* 0x000fe40005800000 */
[----:B------:R-:W-:Y:S02]  /*3260*/  LOP3.LUT R72, R72, 0xfdffffff, RZ, 0xc0, !PT ;  /* 0xfdffffff48487812 */ /* 0x000fe400078ec0ff */
[----:B------:R-:W-:Y:S02]  /*3270*/  ISETP.GT.AND P3, PT, R70, 0x11, !P4 ;  /* 0x000000114600780c */ /* 0x000fe40006764270 */
[----:B------:R-:W-:-:S02]  /*3280*/  @P4 LOP3.LUT R72, R72, 0x2000000, RZ, 0xfc, !PT ;  /* 0x0200000048484812 */ /* 0x000fc400078efcff */
        /* <DEDUP_REMOVED lines=155> */
[----:B------:R-:W-:-:S03]  /*3c40*/  ISETP.GT.AND P6, PT, R70, 0x79, !P6 ;  /* 0x000000794600780c */ /* 0x000fc600077c4270 */
[----:B------:R0:W-:Y:S01]  /*3c50*/  STL [R1], R72 ;  /* 0x0000004801007387 */ /* 0x0001e20000100800 */
[----:B------:R-:W-:-:S04]  /*3c60*/  ISETP.LT.OR P6, PT, R69, 0x7a, P6 ;  /* 0x0000007a4500780c */ /* 0x000fc800037c1670 */
[----:B------:R-:W-:Y:S02]  /*3c70*/  FSEL R0, R66, -INF , !P6 ;  /* 0xff80000042007808 */ /* 0x000fe40007000000 */
[----:B------:R-:W-:-:S13]  /*3c80*/  PLOP3.LUT P6, PT, PT, PT, UP1, 0x40, 0x0 ;  /* 0x000000000000781c */ /* 0x000fda0003fce818 */
[----:B0-----:R-:W-:Y:S05]  /*3c90*/  @P6 BRA `(.L_x_10440) ;  /* 0x0000000000646947 */ /* 0x001fea0003800000 */
        /* <DEDUP_REMOVED lines=14> */
.L_x_10442:
[----:B------:R-:W-:-:S06]  /*3d80*/  UISETP.NE.AND UP2, UPT, UR7, 0x1, UPT ;  /* 0x000000010700788c */ /* 0x000fcc000bf45270 */
[----:B------:R-:W-:-:S05]  /*3d90*/  PLOP3.LUT P6, PT, PT, PT, UP2, 0x80, 0x0 ;  /* 0x000000000000781c */ /* 0x000fca0003fcf028 */
[----:B------:R-:W-:-:S08]  /*3da0*/  @UP2 ULDC.64 UR10, c[0x0][0x9e8] ;  /* 0x00027a00000a2ab9 */ /* 0x000fd00000000a00 */
[----:B------:R-:W-:Y:S01]  /*3db0*/  @P6 IMAD.HI.U32 R65, R66, UR10, RZ ;  /* 0x0000000a42416c27 */ /* 0x000fe2000f8e00ff */
[----:B------:R-:W-:-:S13]  /*3dc0*/  PLOP3.LUT P6, PT, PT, PT, UP2, 0x80, 0x0 ;  /* 0x000000000000781c */ /* 0x000fda0003fcf028 */
[----:B------:R-:W-:-:S07]  /*3dd0*/  @P6 SHF.R.U32.HI R66, RZ, UR11, R65 ;  /* 0x0000000bff426c19 */ /* 0x000fce0008011641 */
.L_x_10443:
[----:B------:R-:W-:Y:S05]  /*3de0*/  BSYNC B0 ;  /* 0x0000000000007941 */ /* 0x000fea0003800000 */
.L_x_10441:
[----:B------:R-:W-:-:S04]  /*3df0*/  IMAD R67, R66, UR7, -R67 ;  /* 0x0000000742437c24 */ /* 0x000fc8000f8e0a43 */
[----:B------:R-:W-:-:S05]  /*3e00*/  IMAD.IADD R67, R67, 0x1, -R16 ;  /* 0x0000000143437824 */ /* 0x000fca00078e0a10 */
[----:B------:R-:W-:Y:S02]  /*3e10*/  VIMNMX R78, R78, R67, !PT ;  /* 0x000000434e4e7248 */ /* 0x000fe40007fe0100 */
[----:B------:R-:W-:-:S07]  /*3e20*/  VIADDMNMX R76, R67, UR7, R76, PT ;  /* 0x00000007434c7c46 */ /* 0x000fce000b80014c */
.L_x_10440:
[----:B------:R-:W-:Y:S01]  /*3e30*/  ISETP.GT.AND P2, PT, R78, 0x1, !P2 ;  /* 0x000000014e00780c */ /* 0x000fe20005744270 */
[----:B------:R-:W-:Y:S01]  /*3e40*/  ULDC UR34, c[0x0][0x988] ;  /* 0x0002620000227ab9 */ /* 0x000fe20000000800 */
[----:B------:R-:W-:Y:S01]  /*3e50*/  LOP3.LUT P6, RZ, R72, 0x8, RZ, 0xc0, !PT ;  /* 0x0000000848ff7812 */ /* 0x000fe200078cc0ff */
[----:B------:R-:W-:Y:S01]  /*3e60*/  @UP0 ULDC UR10, c[0x0][0x44c] ;  /* 0x00011300000a0ab9 */ /* 0x000fe20000000800 */
[----:B------:R-:W-:Y:S01]  /*3e70*/  ISETP.LT.OR P2, PT, R76, 0x2, P2 ;  /* 0x000000024c00780c */ /* 0x000fe20001741670 */
[----:B------:R-:W-:Y:S01]  /*3e80*/  UIMAD.WIDE.U32 UR10, UR40, UR10, URZ ;  /* 0x0000000a280a72a5 */ /* 0x000fe2000f8e003f */
[----:B------:R-:W-:Y:S01]  /*3e90*/  ISETP.GT.AND P3, PT, R78, 0x70, !P3 ;  /* 0x000000704e00780c */ /* 0x000fe20005f64270 */
[----:B------:R-:W-:Y:S01]  /*3ea0*/  @UP0 ULDC UR15, c[0x0][0x450] ;  /* 0x00011400000f0ab9 */ /* 0x000fe20000000800 */
[----:B------:R-:W-:Y:S01]  /*3eb0*/  FSEL R3, R3, -INF , !P2 ;  /* 0xff80000003037808 */ /* 0x000fe20005000000 */
[----:B------:R-:W-:Y:S01]  /*3ec0*/  UMOV UR14, UR40 ;  /* 0x00000028000e7c82 */ /* 0x000fe20008000000 */
[----:B------:R-:W-:Y:S01]  /*3ed0*/  LOP3.LUT P2, RZ, R72, 0x2, RZ, 0xc0, !PT ;  /* 0x0000000248ff7812 */ /* 0x000fe2000784c0ff */
[----:B------:R-:W-:Y:S01]  /*3ee0*/  @UP0 USHF.R.U32.HI UR14, URZ, UR15, UR11 ;  /* 0x0000000f3f0e0299 */ /* 0x000fe2000801160b */
[----:B------:R-:W-:-:S02]  /*3ef0*/  ISETP.GT.AND P4, PT, R78, 0x71, !P4 ;  /* 0x000000714e00780c */ /* 0x000fc40006784270 */
[C---:B------:R-:W-:Y:S01]  /*3f00*/  ISETP.GT.AND P2, PT, R78.reuse, 0x8, !P2 ;  /* 0x000000084e00780c */ /* 0x040fe20005744270 */
[----:B------:R-:W-:Y:S01]  /*3f10*/  UIADD3 UR55, UR55, UR14, URZ ;  /* 0x0000000e37377290 */ /* 0x000fe2000fffe03f */
[----:B------:R-:W-:Y:S02]  /*3f20*/  ISETP.GT.AND P5, PT, R78, 0x78, !P5 ;  /* 0x000000784e00780c */ /* 0x000fe40006fa4270 */
[C---:B------:R-:W-:Y:S01]  /*3f30*/  ISETP.LT.OR P2, PT, R76.reuse, 0x9, P2 ;  /* 0x000000094c00780c */ /* 0x040fe20001741670 */
[----:B------:R-:W-:Y:S01]  /*3f40*/  UIADD3 UR6, UR55, UR6, URZ ;  /* 0x0000000637067290 */ /* 0x000fe2000fffe03f */
[----:B------:R-:W-:Y:S02]  /*3f50*/  ISETP.LT.OR P3, PT, R76, 0x71, P3 ;  /* 0x000000714c00780c */ /* 0x000fe40001f61670 */
[----:B------:R-:W-:Y:S02]  /*3f60*/  FSEL R4, R4, -INF , !P2 ;  /* 0xff80000004047808 */ /* 0x000fe40005000000 */
[----:B------:R-:W-:-:S02]  /*3f70*/  LOP3.LUT P2, RZ, R72, 0x4, RZ, 0xc0, !PT ;  /* 0x0000000448ff7812 */ /* 0x000fc4000784c0ff */
[----:B------:R-:W-:Y:S02]  /*3f80*/  ISETP.LT.OR P4, PT, R76, 0x72, P4 ;  /* 0x000000724c00780c */ /* 0x000fe40002781670 */
[----:B------:R-:W-:Y:S02]  /*3f90*/  ISETP.GT.AND P2, PT, R78, 0x9, !P2 ;  /* 0x000000094e00780c */ /* 0x000fe40005744270 */
[----:B------:R-:W-:Y:S02]  /*3fa0*/  FSEL R81, R25, -INF , !P3 ;  /* 0xff80000019517808 */ /* 0x000fe40005800000 */
[C---:B------:R-:W-:Y:S02]  /*3fb0*/  ISETP.LT.OR P2, PT, R76.reuse, 0xa, P2 ;  /* 0x0000000a4c00780c */ /* 0x040fe40001741670 */
[----:B------:R-:W-:Y:S02]  /*3fc0*/  ISETP.LT.OR P5, PT, R76, 0x79, P5 ;  /* 0x000000794c00780c */ /* 0x000fe40002fa1670 */
[----:B------:R-:W-:-:S02]  /*3fd0*/  FSEL R5, R5, -INF , !P2 ;  /* 0xff80000005057808 */ /* 0x000fc40005000000 */
[----:B------:R-:W-:Y:S02]  /*3fe0*/  ISETP.GT.AND P2, PT, R78, 0x10, !P6 ;  /* 0x000000104e00780c */ /* 0x000fe40007744270 */
[----:B------:R-:W-:Y:S02]  /*3ff0*/  LOP3.LUT P6, RZ, R72, 0x8000, RZ, 0xc0, !PT ;  /* 0x0000800048ff7812 */ /* 0x000fe400078cc0ff */
[----:B------:R-:W-:Y:S02]  /*4000*/  ISETP.LT.OR P2, PT, R76, 0x11, P2 ;  /* 0x000000114c00780c */ /* 0x000fe40001741670 */
[----:B------:R-:W-:Y:S02]  /*4010*/  FSEL R82, R26, -INF , !P4 ;  /* 0xff8000001a527808 */ /* 0x000fe40006000000 */
[----:B------:R-:W-:Y:S02]  /*4020*/  FSEL R6, R6, -INF , !P2 ;  /* 0xff80000006067808 */ /* 0x000fe40005000000 */
[----:B------:R-:W-:-:S04]  /*4030*/  LOP3.LUT P2, RZ, R72, 0x2000000, RZ, 0xc0, !PT ;  /* 0x0200000048ff7812 */ /* 0x000fc8000784c0ff */
[----:B------:R-:W-:-:S04]  /*4040*/  ISETP.GT.AND P2, PT, R78, 0x11, !P2 ;  /* 0x000000114e00780c */ /* 0x000fc80005744270 */
[----:B------:R-:W-:-:S04]  /*4050*/  ISETP.LT.OR P2, PT, R76, 0x12, P2 ;  /* 0x000000124c00780c */ /* 0x000fc80001741670 */
        /* <DEDUP_REMOVED lines=35> */
[----:B------:R-:W-:Y:S02]  /*4290*/  FMNMX.FTZ R8, R46, R9, !PT ;  /* 0x000000092e087209 */ /* 0x000fe40007810000 */
[----:B------:R-:W-:Y:S02]  /*42a0*/  FSEL R13, R13, -INF , !P2 ;  /* 0xff8000000d0d7808 */ /* 0x000fe40005000000 */
[----:B------:R-:W-:-:S02]  /*42b0*/  LOP3.LUT P2, RZ, R72, 0x40000, RZ, 0xc0, !PT ;  /* 0x0004000048ff7812 */ /* 0x000fc4000784c0ff */
[----:B------:R-:W-:Y:S02]  /*42c0*/  FMNMX.FTZ R9, R47, R8, !PT ;  /* 0x000000082f097209 */ /* 0x000fe40007810000 */
[----:B------:R-:W-:Y:S02]  /*42d0*/  ISETP.GT.AND P2, PT, R78, 0x30, !P2 ;  /* 0x000000304e00780c */ /* 0x000fe40005744270 */
[----:B------:R-:W-:Y:S02]  /*42e0*/  FMNMX.FTZ R8, R48, R9, !PT ;  /* 0x0000000930087209 */ /* 0x000fe40007810000 */
[----:B------:R-:W-:Y:S02]  /*42f0*/  ISETP.LT.OR P2, PT, R76, 0x31, P2 ;  /* 0x000000314c00780c */ /* 0x000fe40001741670 */
[----:B------:R-:W-:Y:S02]  /*4300*/  FMNMX.FTZ R9, R49, R8, !PT ;  /* 0x0000000831097209 */ /* 0x000fe40007810000 */
        /* <DEDUP_REMOVED lines=39> */
[C---:B------:R-:W-:Y:S01]  /*4580*/  LOP3.LUT P6, RZ, R72.reuse, 0x10, RZ, 0xc0, !PT ;  /* 0x0000001048ff7812 */ /* 0x040fe200078cc0ff */
[----:B------:R-:W0:Y:S01]  /*4590*/  SHFL.BFLY PT, R8, R9, 0x2, 0x1f ;  /* 0x0c401f0009087f89 */ /* 0x000e2200000e0000 */
[----:B------:R-:W-:Y:S02]  /*45a0*/  FSEL R31, R31, -INF , !P2 ;  /* 0xff8000001f1f7808 */ /* 0x000fe40005000000 */
[----:B------:R-:W-:-:S04]  /*45b0*/  LOP3.LUT P2, RZ, R72, 0x800, RZ, 0xc0, !PT ;  /* 0x0000080048ff7812 */ /* 0x000fc8000784c0ff */
[----:B------:R-:W-:-:S04]  /*45c0*/  ISETP.GT.AND P2, PT, R78, 0x49, !P2 ;  /* 0x000000494e00780c */ /* 0x000fc80005744270 */
[----:B------:R-:W-:-:S04]  /*45d0*/  ISETP.LT.OR P2, PT, R76, 0x4a, P2 ;  /* 0x0000004a4c00780c */ /* 0x000fc80001741670 */
[----:B------:R-:W-:Y:S02]  /*45e0*/  FSEL R32, R32, -INF , !P2 ;  /* 0xff80000020207808 */ /* 0x000fe40005000000 */
[----:B------:R-:W-:-:S04]  /*45f0*/  LOP3.LUT P2, RZ, R72, 0x400, RZ, 0xc0, !PT ;  /* 0x0000040048ff7812 */ /* 0x000fc8000784c0ff */
[----:B------:R-:W-:Y:S02]  /*4600*/  ISETP.GT.AND P2, PT, R78, 0x50, !P2 ;  /* 0x000000504e00780c */ /* 0x000fe40005744270 */
[----:B0-----:R-:W-:Y:S02]  /*4610*/  FMNMX.FTZ R67, R9, R8, !PT ;  /* 0x0000000809437209 */ /* 0x001fe40007810000 */
[----:B------:R-:W-:-:S03]  /*4620*/  ISETP.LT.OR P2, PT, R76, 0x51, P2 ;  /* 0x000000514c00780c */ /* 0x000fc60001741670 */
        /* <DEDUP_REMOVED lines=10> */
[----:B------:R-:W-:Y:S01]  /*46d0*/  FMUL.FTZ R79, R8, UR34 ;  /* 0x00000022084f7c20 */ /* 0x000fe20008410000 */
        /* <DEDUP_REMOVED lines=13> */
[----:B------:R-:W-:Y:S02]  /*47b0*/  ISETP.GT.AND P2, PT, R78, 0x68, !P6 ;  /* 0x000000684e00780c */ /* 0x000fe40007744270 */
[----:B------:R-:W-:Y:S02]  /*47c0*/  LOP3.LUT P6, RZ, R72, 0x1, RZ, 0xc0, !PT ;  /* 0x0000000148ff7812 */ /* 0x000fe400078cc0ff */
[----:B------:R-:W-:-:S04]  /*47d0*/  ISETP.LT.OR P2, PT, R76, 0x69, P2 ;  /* 0x000000694c00780c */ /* 0x000fc80001741670 */
[----:B------:R-:W-:Y:S02]  /*47e0*/  FSEL R39, R39, -INF , !P2 ;  /* 0xff80000027277808 */ /* 0x000fe40005000000 */
[----:B------:R-:W-:-:S04]  /*47f0*/  FSETP.NEU.FTZ.AND P2, PT, R8, -INF , PT ;  /* 0xff8000000800780b */ /* 0x000fc80003f5d000 */
[----:B------:R-:W-:Y:S02]  /*4800*/  FSEL R79, R79, RZ, P2 ;  /* 0x000000ff4f4f7208 */ /* 0x000fe40001000000 */
[----:B------:R-:W-:Y:S02]  /*4810*/  ISETP.GT.AND P2, PT, R78, RZ, !P6 ;  /* 0x000000ff4e00720c */ /* 0x000fe40007744270 */
[----:B------:R-:W-:Y:S01]  /*4820*/  LOP3.LUT P6, RZ, R72, 0x8000000, RZ, 0xc0, !PT ;  /* 0x0800000048ff7812 */ /* 0x000fe200078cc0ff */
[--C-:B------:R-:W-:Y:S01]  /*4830*/  FFMA.FTZ R69, R40, UR34, -R79.reuse ;  /* 0x0000002228457c23 */ /* 0x100fe2000801084f */
[----:B------:R-:W-:Y:S01]  /*4840*/  ISETP.LT.OR P2, PT, R76, 0x1, P2 ;  /* 0x000000014c00780c */ /* 0x000fe20001741670 */
[--C-:B------:R-:W-:Y:S01]  /*4850*/  FFMA.FTZ R74, R42, UR34, -R79.reuse ;  /* 0x000000222a4a7c23 */ /* 0x100fe2000801084f */
[--C-:B------:R-:W-:Y:S01]  /*4860*/  FFMA.FTZ R46, R46, UR34, -R79.reuse ;  /* 0x000000222e2e7c23 */ /* 0x100fe2000801084f */
[----:B------:R-:W-:Y:S01]  /*4870*/  ISETP.GT.AND P6, PT, R78, 0x79, !P6 ;  /* 0x000000794e00780c */ /* 0x000fe200077c4270 */
[--C-:B------:R-:W-:Y:S01]  /*4880*/  FFMA.FTZ R71, R89, UR34, -R79.reuse ;  /* 0x0000002259477c23 */ /* 0x100fe2000801084f */
[----:B------:R-:W-:Y:S01]  /*4890*/  FSEL R80, R2, -INF , !P2 ;  /* 0xff80000002507808 */ /* 0x000fe20005000000 */
[--C-:B------:R-:W-:Y:S01]  /*48a0*/  FFMA.FTZ R2, R68, UR34, -R79.reuse ;  /* 0x0000002244027c23 */ /* 0x100fe2000801084f */
[----:B------:R-:W-:Y:S01]  /*48b0*/  LOP3.LUT P2, RZ, R72, 0x4000000, RZ, 0xc0, !PT ;  /* 0x0400000048ff7812 */ /* 0x000fe2000784c0ff */
        /* <DEDUP_REMOVED lines=15> */
[----:B------:R-:W-:Y:S01]  /*49b0*/  ISETP.LT.OR P6, PT, R76, 0x7a, P6 ;  /* 0x0000007a4c00780c */ /* 0x000fe200037c1670 */
[--C-:B------:R-:W-:Y:S01]  /*49c0*/  FFMA.FTZ R48, R48, UR34, -R79.reuse ;  /* 0x0000002230307c23 */ /* 0x100fe2000801084f */
[----:B------:R-:W-:Y:S01]  /*49d0*/  FMNMX.FTZ R72, R7, R72, !PT ;  /* 0x0000004807487209 */ /* 0x000fe20007810000 */
[----:B------:R-:W1:Y:S01]  /*49e0*/  MUFU.EX2 R68, R68 ;  /* 0x0000004400447308 */ /* 0x000e620000000800 */
        /* <DEDUP_REMOVED lines=43> */
[----:B--2---:R-:W-:-:S04]  /*4ca0*/  FMNMX.FTZ R46, R36, R9, !PT ;  /* 0x00000009242e7209 */ /* 0x004fc80007810000 */
[----:B------:R-:W-:Y:S01]  /*4cb0*/  FMNMX.FTZ R9, R37, R46, !PT ;  /* 0x0000002e25097209 */ /* 0x000fe20007810000 */
[----:B------:R2:W-:Y:S03]  /*4cc0*/  MUFU.EX2 R42, R48 ;  /* 0x00000030002a7308 */ /* 0x0005e60000000800 */
[----:B------:R-:W-:-:S04]  /*4cd0*/  FMNMX.FTZ R46, R38, R9, !PT ;  /* 0x00000009262e7209 */ /* 0x000fc80007810000 */
[----:B------:R-:W-:Y:S01]  /*4ce0*/  FMNMX.FTZ R9, R39, R46, !PT ;  /* 0x0000002e27097209 */ /* 0x000fe20007810000 */
[----:B------:R-:W-:Y:S01]  /*4cf0*/  MUFU.EX2 R44, R44 ;  /* 0x0000002c002c7308 */ /* 0x000fe20000000800 */
[----:B--2---:R-:W-:Y:S02]  /*4d00*/  FFMA.FTZ R48, R63, UR34, -R79 ;  /* 0x000000223f307c23 */ /* 0x004fe4000801084f */
[----:B------:R-:W-:-:S04]  /*4d10*/  FMNMX.FTZ R46, R78, R9, !PT ;  /* 0x000000094e2e7209 */ /* 0x000fc80007810000 */
[----:B------:R-:W-:Y:S01]  /*4d20*/  FMNMX.FTZ R9, R81, R46, !PT ;  /* 0x0000002e51097209 */ /* 0x000fe20007810000 */
[----:B------:R-:W-:Y:S01]  /*4d30*/  FFMA.FTZ R46, R61, UR34, -R79 ;  /* 0x000000223d2e7c23 */ /* 0x000fe2000801084f */
[----:B------:R-:W-:Y:S02]  /*4d40*/  MUFU.EX2 R77, R77 ;  /* 0x0000004d004d7308 */ /* 0x000fe40000000800 */
[----:B------:R-:W-:-:S04]  /*4d50*/  FMNMX.FTZ R9, R82, R9, !PT ;  /* 0x0000000952097209 */ /* 0x000fc80007810000 */
[----:B------:R-:W-:Y:S02]  /*4d60*/  FMNMX.FTZ R30, R76, R9, !PT ;  /* 0x000000094c1e7209 */ /* 0x000fe40007810000 */
[----:B------:R-:W-:Y:S02]  /*4d70*/  MUFU.EX2 R41, R41 ;  /* 0x0000002900297308 */ /* 0x000fe40000000800 */
[----:B------:R-:W-:-:S05]  /*4d80*/  FMNMX.FTZ R30, R83, R30, !PT ;  /* 0x0000001e531e7209 */ /* 0x000fca0007810000 */
[----:B------:R-:W2:Y:S01]  /*4d90*/  SHFL.BFLY PT, R9, R30, 0x2, 0x1f ;  /* 0x0c401f001e097f89 */ /* 0x000ea200000e0000 */
[----:B------:R-:W-:Y:S08]  /*4da0*/  MUFU.EX2 R45, R45 ;  /* 0x0000002d002d7308 */ /* 0x000ff00000000800 */
[----:B------:R-:W-:Y:S08]  /*4db0*/  MUFU.EX2 R24, R24 ;  /* 0x0000001800187308 */ /* 0x000ff00000000800 */
[----:B------:R-:W-:Y:S01]  /*4dc0*/  MUFU.EX2 R25, R25 ;  /* 0x0000001900197308 */ /* 0x000fe20000000800 */
[----:B--2---:R-:W-:Y:S01]  /*4dd0*/  FMNMX.FTZ R47, R30, R9, !PT ;  /* 0x000000091e2f7209 */ /* 0x004fe20007810000 */
[----:B------:R-:W-:-:S06]  /*4de0*/  FFMA.FTZ R30, R64, UR34, -R79 ;  /* 0x00000022401e7c23 */ /* 0x000fcc000801084f */
[----:B------:R-:W-:Y:S01]  /*4df0*/  MUFU.EX2 R26, R26 ;  /* 0x0000001a001a7308 */ /* 0x000fe20000000800 */
[----:B------:R-:W2:Y:S07]  /*4e00*/  SHFL.BFLY PT, R54, R47, 0x1, 0x1f ;  /* 0x0c201f002f367f89 */ /* 0x000eae00000e0000 */
[----:B------:R-:W-:Y:S08]  /*4e10*/  MUFU.EX2 R51, R51 ;  /* 0x0000003300337308 */ /* 0x000ff00000000800 */
[----:B------:R-:W-:Y:S08]  /*4e20*/  MUFU.EX2 R50, R50 ;  /* 0x0000003200327308 */ /* 0x000ff00000000800 */
[----:B------:R-:W-:Y:S01]  /*4e30*/  MUFU.EX2 R53, R53 ;  /* 0x0000003500357308 */ /* 0x000fe20000000800 */
[----:B--2---:R-:W-:Y:S01]  /*4e40*/  FMNMX.FTZ R9, R47, R54, !PT ;  /* 0x000000362f097209 */ /* 0x004fe20007810000 */
        /* <DEDUP_REMOVED lines=23> */
[--C-:B------:R-:W-:Y:S01]  /*4fc0*/  FFMA.FTZ R21, R21, UR34, -R54.reuse ;  /* 0x0000002215157c23 */ /* 0x100fe20008010836 */
[--C-:B------:R-:W-:Y:S01]  /*4fd0*/  FFMA.FTZ R27, R27, UR34, -R54.reuse ;  /* 0x000000221b1b7c23 */ /* 0x100fe20008010836 */
[--C-:B------:R-:W-:Y:S01]  /*4fe0*/  FFMA.FTZ R28, R28, UR34, -R54.reuse ;  /* 0x000000221c1c7c23 */ /* 0x100fe20008010836 */
[--C-:B------:R-:W-:Y:S01]  /*4ff0*/  FFMA.FTZ R31, R31, UR34, -R54.reuse ;  /* 0x000000221f1f7c23 */ /* 0x100fe20008010836 */
[--C-:B------:R-:W-:Y:S01]  /*5000*/  FFMA.FTZ R32, R32, UR34, -R54.reuse ;  /* 0x0000002220207c23 */ /* 0x100fe20008010836 */
[--C-:B------:R-:W-:Y:S01]  /*5010*/  FFMA.FTZ R38, R38, UR34, -R54.reuse ;  /* 0x0000002226267c23 */ /* 0x100fe20008010836 */
[--C-:B------:R-:W-:Y:S01]  /*5020*/  FFMA.FTZ R39, R39, UR34, -R54.reuse ;  /* 0x0000002227277c23 */ /* 0x100fe20008010836 */
[----:B------:R0:W4:Y:S01]  /*5030*/  MUFU.EX2 R64, R4 ;  /* 0x0000000400407308 */ /* 0x0001220000000800 */
[--C-:B--2---:R-:W-:Y:S01]  /*5040*/  FFMA.FTZ R58, R66, UR34, -R54.reuse ;  /* 0x00000022423a7c23 */ /* 0x104fe20008010836 */
[--C-:B------:R-:W-:Y:S01]  /*5050*/  FFMA.FTZ R78, R78, UR34, -R54.reuse ;  /* 0x000000224e4e7c23 */ /* 0x100fe20008010836 */
[--C-:B------:R-:W-:Y:S01]  /*5060*/  FFMA.FTZ R81, R81, UR34, -R54.reuse ;  /* 0x0000002251517c23 */ /* 0x100fe20008010836 */
[--C-:B------:R-:W-:Y:S01]  /*5070*/  FFMA.FTZ R82, R82, UR34, -R54.reuse ;  /* 0x0000002252527c23 */ /* 0x100fe20008010836 */
[----:B------:R-:W-:-:S03]  /*5080*/  FFMA.FTZ R76, R76, UR34, -R54 ;  /* 0x000000224c4c7c23 */ /* 0x000fc60008010836 */
[----:B------:R2:W5:Y:S01]  /*5090*/  MUFU.EX2 R79, R5 ;  /* 0x00000005004f7308 */ /* 0x0005620000000800 */
[----:B0-----:R-:W-:-:S07]  /*50a0*/  F2FP.BF16.F32.PACK_AB R4, R71, R2 ;  /* 0x000000024704723e */ /* 0x001fce00000010ff */
[----:B------:R-:W0:Y:S01]  /*50b0*/  MUFU.EX2 R3, R3 ;  /* 0x0000000300037308 */ /* 0x000e220000000800 */
[----:B--2---:R-:W-:Y:S01]  /*50c0*/  FADD.FTZ R5, R2, R71 ;  /* 0x0000004702057221 */ /* 0x004fe20000010000 */
[--C-:B------:R-:W-:Y:S01]  /*50d0*/  FFMA.FTZ R2, R33, UR34, -R54.reuse ;  /* 0x0000002221027c23 */ /* 0x100fe20008010836 */
[--C-:B------:R-:W-:Y:S01]  /*50e0*/  FFMA.FTZ R33, R34, UR34, -R54.reuse ;  /* 0x0000002222217c23 */ /* 0x100fe20008010836 */
[--C-:B------:R-:W-:Y:S01]  /*50f0*/  FFMA.FTZ R34, R35, UR34, -R54.reuse ;  /* 0x0000002223227c23 */ /* 0x100fe20008010836 */
[----:B-1----:R-:W-:Y:S01]  /*5100*/  FADD.FTZ R6, R68, R5 ;  /* 0x0000000544067221 */ /* 0x002fe20000010000 */
[----:B---3--:R-:W-:Y:S01]  /*5110*/  FADD.FTZ R5, R80, R63 ;  /* 0x0000003f50057221 */ /* 0x008fe20000010000 */
[----:B------:R-:W-:Y:S01]  /*5120*/  FFMA.FTZ R35, R36, UR34, -R54 ;  /* 0x0000002224237c23 */ /* 0x000fe20008010836 */
[----:B------:R-:W1:Y:S01]  /*5130*/  MUFU.EX2 R56, R56 ;  /* 0x0000003800387308 */ /* 0x000e620000000800 */
[C---:B------:R-:W-:Y:S01]  /*5140*/  FADD.FTZ R12, R73.reuse, R6 ;  /* 0x00000006490c7221 */ /* 0x040fe20000010000 */
[----:B------:R-:W-:Y:S01]  /*5150*/  F2FP.BF16.F32.PACK_AB R6, R73, R68 ;  /* 0x000000444906723e */ /* 0x000fe200000010ff */
[--C-:B------:R-:W-:Y:S01]  /*5160*/  FFMA.FTZ R36, R37, UR34, -R54.reuse ;  /* 0x0000002225247c23 */ /* 0x100fe20008010836 */
[----:B------:R-:W-:Y:S01]  /*5170*/  FFMA.FTZ R54, R83, UR34, -R54 ;  /* 0x0000002253367c23 */ /* 0x000fe20008010836 */
[----:B------:R-:W-:Y:S01]  /*5180*/  FADD.FTZ R7, R67, R12 ;  /* 0x0000000c43077221 */ /* 0x000fe20000010000 */
[----:B----4-:R-:W-:Y:S01]  /*5190*/  FADD.FTZ R12, R64, R5 ;  /* 0x00000005400c7221 */ /* 0x010fe20000010000 */
[----:B------:R-:W-:Y:S01]  /*51a0*/  F2FP.BF16.F32.PACK_AB R5, R63, R80 ;  /* 0x000000503f05723e */ /* 0x000fe200000010ff */
[----:B------:R-:W2:Y:S01]  /*51b0*/  MUFU.EX2 R57, R57 ;  /* 0x0000003900397308 */ /* 0x000ea20000000800 */
[----:B------:R-:W-:Y:S01]  /*51c0*/  FADD.FTZ R14, R70, R7 ;  /* 0x00000007460e7221 */ /* 0x000fe20000010000 */
[C---:B-----5:R-:W-:Y:S01]  /*51d0*/  FADD.FTZ R12, R79.reuse, R12 ;  /* 0x0000000c4f0c7221 */ /* 0x060fe20000010000 */
[----:B------:R-:W-:-:S02]  /*51e0*/  F2FP.BF16.F32.PACK_AB R7, R79, R64 ;  /* 0x000000404f07723e */ /* 0x000fc400000010ff */
[----:B------:R-:W-:Y:S01]  /*51f0*/  FADD.FTZ R15, R69, R14 ;  /* 0x0000000e450f7221 */ /* 0x000fe20000010000 */
[----:B0-----:R-:W-:Y:S02]  /*5200*/  FADD.FTZ R13, R3, R12 ;  /* 0x0000000c030d7221 */ /* 0x001fe40000010000 */
[----:B------:R-:W0:Y:S01]  /*5210*/  MUFU.EX2 R58, R58 ;  /* 0x0000003a003a7308 */ /* 0x000e220000000800 */
[----:B------:R-:W-:Y:S01]  /*5220*/  FADD.FTZ R15, R72, R15 ;  /* 0x0000000f480f7221 */ /* 0x000fe20000010000 */
[----:B-1----:R-:W-:Y:S01]  /*5230*/  FADD.FTZ R12, R56, R13 ;  /* 0x0000000d380c7221 */ /* 0x002fe20000010000 */
[----:B------:R1:W-:Y:S02]  /*5240*/  STSM.16.M88.4 [R17+0x21800], R4 ;  /* 0x0218000411007844 */ /* 0x0003e40000000200 */
[----:B------:R-:W-:-:S03]  /*5250*/  FADD.FTZ R14, R74, R15 ;  /* 0x0000000f4a0e7221 */ /* 0x000fc60000010000 */
[----:B------:R-:W3:Y:S01]  /*5260*/  MUFU.EX2 R59, R59 ;  /* 0x0000003b003b7308 */ /* 0x000ee20000000800 */
[----:B--2---:R-:W-:Y:S01]  /*5270*/  FADD.FTZ R13, R57, R12 ;  /* 0x0000000c390d7221 */ /* 0x004fe20000010000 */
[----:B------:R-:W-:-:S04]  /*5280*/  FADD.FTZ R15, R75, R14 ;  /* 0x0000000e4b0f7221 */ /* 0x000fc80000010000 */
[----:B------:R-:W-:Y:S02]  /*5290*/  FADD.FTZ R14, R44, R15 ;  /* 0x0000000f2c0e7221 */ /* 0x000fe40000010000 */
[----:B------:R-:W2:Y:S01]  /*52a0*/  MUFU.EX2 R60, R60 ;  /* 0x0000003c003c7308 */ /* 0x000ea20000000800 */
[----:B0-----:R-:W-:Y:S01]  /*52b0*/  FADD.FTZ R12, R58, R13 ;  /* 0x0000000d3a0c7221 */ /* 0x001fe20000010000 */
[----:B------:R-:W-:Y:S01]  /*52c0*/  FADD.FTZ R15, R77, R14 ;  /* 0x0000000e4d0f7221 */ /* 0x000fe20000010000 */
[----:B-1----:R-:W-:Y:S02]  /*52d0*/  F2FP.BF16.F32.PACK_AB R5, R56, R3 ;  /* 0x000000033805723e */ /* 0x002fe400000010ff */
[----:B------:R-:W-:Y:S01]  /*52e0*/  F2FP.BF16.F32.PACK_AB R4, R70, R67 ;  /* 0x000000434604723e */ /* 0x000fe200000010ff */
[----:B------:R-:W-:Y:S01]  /*52f0*/  FADD.FTZ R14, R40, R15 ;  /* 0x0000000f280e7221 */ /* 0x000fe20000010000 */
[----:B------:R-:W-:Y:S01]  /*5300*/  F2FP.BF16.F32.PACK_AB R6, R72, R69 ;  /* 0x000000454806723e */ /* 0x000fe200000010ff */
[----:B------:R-:W0:Y:S01]  /*5310*/  MUFU.EX2 R61, R61 ;  /* 0x0000003d003d7308 */ /* 0x000e220000000800 */
[----:B---3--:R-:W-:Y:S01]  /*5320*/  FADD.FTZ R13, R59, R12 ;  /* 0x0000000c3b0d7221 */ /* 0x008fe20000010000 */
[----:B------:R-:W-:-:S04]  /*5330*/  FADD.FTZ R15, R41, R14 ;  /* 0x0000000e290f7221 */ /* 0x000fc80000010000 */
[----:B------:R-:W-:Y:S02]  /*5340*/  FADD.FTZ R14, R42, R15 ;  /* 0x0000000f2a0e7221 */ /* 0x000fe40000010000 */
[----:B------:R-:W1:Y:S01]  /*5350*/  MUFU.EX2 R62, R62 ;  /* 0x0000003e003e7308 */ /* 0x000e620000000800 */
[----:B--2---:R-:W-:-:S07]  /*5360*/  FADD.FTZ R12, R60, R13 ;  /* 0x0000000d3c0c7221 */ /* 0x004fce0000010000 */
[----:B------:R-:W2:Y:S01]  /*5370*/  MUFU.EX2 R10, R10 ;  /* 0x0000000a000a7308 */ /* 0x000ea20000000800 */
[----:B0-----:R-:W-:Y:S01]  /*5380*/  FADD.FTZ R13, R61, R12 ;  /* 0x0000000c3d0d7221 */ /* 0x001fe20000010000 */
[----:B------:R-:W-:-:S06]  /*5390*/  F2FP.BF16.F32.PACK_AB R12, R75, R74 ;  /* 0x0000004a4b0c723e */ /* 0x000fcc00000010ff */
[----:B------:R-:W0:Y:S01]  /*53a0*/  MUFU.EX2 R11, R11 ;  /* 0x0000000b000b7308 */ /* 0x000e220000000800 */
[C---:B-1----:R-:W-:Y:S01]  /*53b0*/  FADD.FTZ R13, R62.reuse, R13 ;  /* 0x0000000d3e0d7221 */ /* 0x042fe20000010000 */
[----:B------:R-:W-:-:S06]  /*53c0*/  F2FP.BF16.F32.PACK_AB R15, R62, R61 ;  /* 0x0000003d3e0f723e */ /* 0x000fcc00000010ff */
[----:B------:R-:W1:Y:S01]  /*53d0*/  MUFU.EX2 R20, R20 ;  /* 0x0000001400147308 */ /* 0x000e620000000800 */
[----:B--2---:R-:W-:Y:S01]  /*53e0*/  FADD.FTZ R64, R10, R13 ;  /* 0x0000000d0a407221 */ /* 0x004fe20000010000 */
[----:B------:R-:W-:Y:S01]  /*53f0*/  FADD.FTZ R13, R45, R14 ;  /* 0x0000000e2d0d7221 */ /* 0x000fe20000010000 */
[----:B------:R-:W-:-:S03]  /*5400*/  F2FP.BF16.F32.PACK_AB R14, R77, R44 ;  /* 0x0000002c4d0e723e */ /* 0x000fc600000010ff */
[----:B------:R-:W-:Y:S01]  /*5410*/  FADD.FTZ R56, R24, R13 ;  /* 0x0000000d18387221 */ /* 0x000fe20000010000 */
[----:B------:R-:W-:Y:S01]  /*5420*/  F2FP.BF16.F32.PACK_AB R13, R60, R59 ;  /* 0x0000003b3c0d723e */ /* 0x000fe200000010ff */
[----:B------:R-:W2:Y:S01]  /*5430*/  MUFU.EX2 R21, R21 ;  /* 0x0000001500157308 */ /* 0x000ea20000000800 */
[----:B0-----:R-:W-:Y:S01]  /*5440*/  FADD.FTZ R7, R11, R64 ;  /* 0x000000400b077221 */ /* 0x001fe20000010000 */
[----:B------:R-:W-:-:S06]  /*5450*/  FADD.FTZ R3, R25, R56 ;  /* 0x0000003819037221 */ /* 0x000fcc0000010000 */
[----:B------:R-:W-:Y:S01]  /*5460*/  MUFU.EX2 R27, R27 ;  /* 0x0000001b001b7308 */ /* 0x000fe20000000800 */
[----:B-1----:R-:W-:Y:S01]  /*5470*/  FADD.FTZ R44, R20, R7 ;  /* 0x00000007142c7221 */ /* 0x002fe20000010000 */
[----:B------:R-:W-:-:S05]  /*5480*/  F2FP.BF16.F32.PACK_AB R7, R58, R57 ;  /* 0x000000393a07723e */ /* 0x000fca00000010ff */
[----:B------:R0:W-:Y:S01]  /*5490*/  STSM.16.M88.4 [R22], R4 ;  /* 0x0000000416007844 */ /* 0x0001e20000000200 */
[----:B------:R-:W1:Y:S01]  /*54a0*/  MUFU.EX2 R28, R28 ;  /* 0x0000001c001c7308 */ /* 0x000e620000000800 */
[----:B--2---:R-:W-:Y:S02]  /*54b0*/  FADD.FTZ R44, R21, R44 ;  /* 0x0000002c152c7221 */ /* 0x004fe40000010000 */
[----:B------:R2:W-:Y:S05]  /*54c0*/  STSM.16.M88.4 [R19], R12 ;  /* 0x0000000c13007844 */ /* 0x0005ea0000000200 */
[----:B------:R-:W-:Y:S01]  /*54d0*/  MUFU.EX2 R31, R31 ;  /* 0x0000001f001f7308 */ /* 0x000fe20000000800 */
[----:B0-----:R-:W-:-:S07]  /*54e0*/  F2FP.BF16.F32.PACK_AB R4, R41, R40 ;  /* 0x000000282904723e */ /* 0x001fce00000010ff */
[----:B------:R-:W0:Y:S01]  /*54f0*/  MUFU.EX2 R32, R32 ;  /* 0x0000002000207308 */ /* 0x000e220000000800 */
[----:B------:R-:W-:Y:S02]  /*5500*/  F2FP.BF16.F32.PACK_AB R5, R11, R10 ;  /* 0x0000000a0b05723e */ /* 0x000fe400000010ff */
[----:B--2---:R-:W-:Y:S02]  /*5510*/  F2FP.BF16.F32.PACK_AB R14, R51, R26 ;  /* 0x0000001a330e723e */ /* 0x004fe400000010ff */
[----:B------:R-:W-:Y:S02]  /*5520*/  F2FP.BF16.F32.PACK_AB R7, R21, R20 ;  /* 0x000000141507723e */ /* 0x000fe400000010ff */
[----:B------:R-:W-:Y:S01]  /*5530*/  F2FP.BF16.F32.PACK_AB R6, R45, R42 ;  /* 0x0000002a2d06723e */ /* 0x000fe200000010ff */
[----:B------:R2:W-:Y:S01]  /*5540*/  MUFU.EX2 R37, R38 ;  /* 0x0000002600257308 */ /* 0x0005e20000000800 */
[----:B------:R-:W-:Y:S02]  /*5550*/  F2FP.BF16.F32.PACK_AB R12, R25, R24 ;  /* 0x00000018190c723e */ /* 0x000fe400000010ff */
[----:B-1----:R-:W-:Y:S01]  /*5560*/  F2FP.BF16.F32.PACK_AB R13, R28, R27 ;  /* 0x0000001b1c0d723e */ /* 0x002fe200000010ff */
[----:B------:R1:W-:Y:S01]  /*5570*/  STSM.16.M88.4 [R18], R4 ;  /* 0x0000000412007844 */ /* 0x0003e20000000200 */
[----:B------:R-:W-:-:S03]  /*5580*/  F2FP.BF16.F32.PACK_AB R24, R53, R50 ;  /* 0x000000323518723e */ /* 0x000fc600000010ff */
[----:B------:R-:W3:Y:S01]  /*5590*/  MUFU.EX2 R2, R2 ;  /* 0x0000000200027308 */ /* 0x000ee20000000800 */
[----:B--2---:R-:W-:Y:S01]  /*55a0*/  FADD.FTZ R38, R26, R3 ;  /* 0x000000031a267221 */ /* 0x004fe20000010000 */
[----:B------:R-:W-:Y:S01]  /*55b0*/  FADD.FTZ R3, R27, R44 ;  /* 0x0000002c1b037221 */ /* 0x000fe20000010000 */
[----:B0-----:R-:W-:Y:S02]  /*55c0*/  F2FP.BF16.F32.PACK_AB R15, R32, R31 ;  /* 0x0000001f200f723e */ /* 0x001fe400000010ff */
[----:B------:R-:W-:Y:S01]  /*55d0*/  FADD.FTZ R57, R51, R38 ;  /* 0x0000002633397221 */ /* 0x000fe20000010000 */
[----:B------:R-:W-:Y:S02]  /*55e0*/  FADD.FTZ R38, R28, R3 ;  /* 0x000000031c267221 */ /* 0x000fe40000010000 */
[----:B------:R-:W0:Y:S01]  /*55f0*/  MUFU.EX2 R33, R33 ;  /* 0x0000002100217308 */ /* 0x000e220000000800 */
[----:B------:R-:W-:Y:S01]  /*5600*/  FADD.FTZ R40, R50, R57 ;  /* 0x0000003932287221 */ /* 0x000fe20000010000 */
[----:B------:R-:W-:Y:S01]  /*5610*/  FADD.FTZ R3, R31, R38 ;  /* 0x000000261f037221 */ /* 0x000fe20000010000 */
[----:B------:R2:W-:Y:S02]  /*5620*/  STSM.16.M88.4 [R17+0x27800], R12 ;  /* 0x0278000c11007844 */ /* 0x0005e40000000200 */
[----:B------:R-:W-:Y:S01]  /*5630*/  FADD.FTZ R41, R53, R40 ;  /* 0x0000002835297221 */ /* 0x000fe20000010000 */
[----:B------:R-:W-:-:S02]  /*5640*/  FADD.FTZ R3, R32, R3 ;  /* 0x0000000320037221 */ /* 0x000fc40000010000 */
[----:B------:R-:W4:Y:S01]  /*5650*/  MUFU.EX2 R29, R29 ;  /* 0x0000001d001d7308 */ /* 0x000f220000000800 */
[----:B------:R-:W-:Y:S01]  /*5660*/  FADD.FTZ R26, R52, R41 ;  /* 0x00000029341a7221 */ /* 0x000fe20000010000 */
[----:B---3--:R-:W-:-:S03]  /*5670*/  FADD.FTZ R38, R2, R3 ;  /* 0x0000000302267221 */ /* 0x008fc60000010000 */
[C---:B------:R-:W-:Y:S01]  /*5680*/  FADD.FTZ R40, R55.reuse, R26 ;  /* 0x0000001a37287221 */ /* 0x040fe20000010000 */
[----:B------:R-:W-:Y:S02]  /*5690*/  F2FP.BF16.F32.PACK_AB R26, R55, R52 ;  /* 0x00000034371a723e */ /* 0x000fe400000010ff */
[----:B------:R-:W3:Y:S01]  /*56a0*/  MUFU.EX2 R34, R34 ;  /* 0x0000002200227308 */ /* 0x000ee20000000800 */
[C---:B0-----:R-:W-:Y:S01]  /*56b0*/  FADD.FTZ R3, R33.reuse, R38 ;  /* 0x0000002621037221 */ /* 0x041fe20000010000 */
[----:B------:R-:W-:-:S06]  /*56c0*/  F2FP.BF16.F32.PACK_AB R25, R33, R2 ;  /* 0x000000022119723e */ /* 0x000fcc00000010ff */
[----:B------:R-:W0:Y:S01]  /*56d0*/  MUFU.EX2 R48, R48 ;  /* 0x0000003000307308 */ /* 0x000e220000000800 */
[----:B----4-:R-:W-:-:S07]  /*56e0*/  FADD.FTZ R21, R29, R40 ;  /* 0x000000281d157221 */ /* 0x010fce0000010000 */
[----:B------:R-:W4:Y:S01]  /*56f0*/  MUFU.EX2 R35, R35 ;  /* 0x0000002300237308 */ /* 0x000f220000000800 */
[----:B---3--:R-:W-:-:S07]  /*5700*/  FADD.FTZ R10, R34, R3 ;  /* 0x00000003220a7221 */ /* 0x008fce0000010000 */
[----:B------:R-:W3:Y:S01]  /*5710*/  MUFU.EX2 R30, R30 ;  /* 0x0000001e001e7308 */ /* 0x000ee20000000800 */
[C---:B0-----:R-:W-:Y:S01]  /*5720*/  FADD.FTZ R21, R48.reuse, R21 ;  /* 0x0000001530157221 */ /* 0x041fe20000010000 */
[----:B------:R-:W-:-:S06]  /*5730*/  F2FP.BF16.F32.PACK_AB R28, R48, R29 ;  /* 0x0000001d301c723e */ /* 0x000fcc00000010ff */
[----:B------:R-:W0:Y:S01]  /*5740*/  MUFU.EX2 R49, R49 ;  /* 0x0000003100317308 */ /* 0x000e220000000800 */
[C---:B----4-:R-:W-:Y:S01]  /*5750*/  FADD.FTZ R3, R35.reuse, R10 ;  /* 0x0000000a23037221 */ /* 0x050fe20000010000 */
[----:B------:R-:W-:-:S05]  /*5760*/  F2FP.BF16.F32.PACK_AB R27, R35, R34 ;  /* 0x00000022231b723e */ /* 0x000fca00000010ff */
[----:B------:R2:W-:Y:S01]  /*5770*/  STSM.16.M88.4 [R23], R24 ;  /* 0x0000001817007844 */ /* 0x0005e20000000200 */
[----:B------:R-:W4:Y:S01]  /*5780*/  MUFU.EX2 R36, R36 ;  /* 0x0000002400247308 */ /* 0x000f220000000800 */
[----:B---3--:R-:W-:-:S07]  /*5790*/  FADD.FTZ R10, R30, R21 ;  /* 0x000000151e0a7221 */ /* 0x008fce0000010000 */
[----:B------:R-:W3:Y:S01]  /*57a0*/  MUFU.EX2 R39, R39 ;  /* 0x0000002700277308 */ /* 0x000ee20000000800 */
[C---:B0-----:R-:W-:Y:S01]  /*57b0*/  F2FP.BF16.F32.PACK_AB R30, R49.reuse, R30 ;  /* 0x0000001e311e723e */ /* 0x041fe200000010ff */
[----:B------:R-:W-:-:S06]  /*57c0*/  FADD.FTZ R10, R49, R10 ;  /* 0x0000000a310a7221 */ /* 0x000fcc0000010000 */
[----:B------:R-:W0:Y:S01]  /*57d0*/  MUFU.EX2 R78, R78 ;  /* 0x0000004e004e7308 */ /* 0x000e220000000800 */
[----:B----4-:R-:W-:Y:S01]  /*57e0*/  F2FP.BF16.F32.PACK_AB R29, R37, R36 ;  /* 0x00000024251d723e */ /* 0x010fe200000010ff */
[----:B------:R-:W-:-:S04]  /*57f0*/  FADD.FTZ R2, R36, R3 ;  /* 0x0000000324027221 */ /* 0x000fc80000010000 */
[----:B------:R-:W-:Y:S02]  /*5800*/  FADD.FTZ R2, R37, R2 ;  /* 0x0000000225027221 */ /* 0x000fe40000010000 */
[----:B------:R-:W-:Y:S02]  /*5810*/  MUFU.EX2 R43, R43 ;  /* 0x0000002b002b7308 */ /* 0x000fe40000000800 */
[----:B---3--:R-:W-:-:S06]  /*5820*/  FADD.FTZ R3, R39, R2 ;  /* 0x0000000227037221 */ /* 0x008fcc0000010000 */
[----:B------:R-:W1:Y:S01]  /*5830*/  MUFU.EX2 R46, R46 ;  /* 0x0000002e002e7308 */ /* 0x000e620000000800 */
[C---:B0-----:R-:W-:Y:S01]  /*5840*/  F2FP.BF16.F32.PACK_AB R31, R78.reuse, R39 ;  /* 0x000000274e1f723e */ /* 0x041fe200000010ff */
[----:B------:R-:W-:-:S04]  /*5850*/  FADD.FTZ R2, R78, R3 ;  /* 0x000000034e027221 */ /* 0x000fc80000010000 */
[----:B------:R2:W-:Y:S02]  /*5860*/  STSM.16.M88.4 [R19+0x6000], R28 ;  /* 0x0060001c13007844 */ /* 0x0005e40000000200 */
[----:B------:R-:W0:Y:S08]  /*5870*/  MUFU.EX2 R47, R47 ;  /* 0x0000002f002f7308 */ /* 0x000e300000000800 */
[----:B------:R-:W3:Y:S01]  /*5880*/  MUFU.EX2 R0, R0 ;  /* 0x0000000000007308 */ /* 0x000ee20000000800 */
[----:B-1----:R-:W-:Y:S01]  /*5890*/  F2FP.BF16.F32.PACK_AB R4, R46, R43 ;  /* 0x0000002b2e04723e */ /* 0x002fe200000010ff */
[----:B------:R-:W-:-:S04]  /*58a0*/  FADD.FTZ R43, R43, R10 ;  /* 0x0000000a2b2b7221 */ /* 0x000fc80000010000 */
[----:B------:R-:W-:Y:S02]  /*58b0*/  FADD.FTZ R46, R46, R43 ;  /* 0x0000002b2e2e7221 */ /* 0x000fe40000010000 */
[----:B------:R-:W-:Y:S02]  /*58c0*/  MUFU.EX2 R81, R81 ;  /* 0x0000005100517308 */ /* 0x000fe40000000800 */
[----:B0-----:R-:W-:-:S06]  /*58d0*/  FADD.FTZ R3, R47, R46 ;  /* 0x0000002e2f037221 */ /* 0x001fcc0000010000 */
[----:B------:R-:W0:Y:S01]  /*58e0*/  MUFU.EX2 R82, R82 ;  /* 0x0000005200527308 */ /* 0x000e220000000800 */
[C---:B---3--:R-:W-:Y:S01]  /*58f0*/  F2FP.BF16.F32.PACK_AB R6, R0.reuse, R47 ;  /* 0x0000002f0006723e */ /* 0x048fe200000010ff */
[----:B------:R-:W-:Y:S01]  /*5900*/  FADD.FTZ R3, R0, R3 ;  /* 0x0000000300037221 */ /* 0x000fe20000010000 */
[----:B------:R-:W-:-:S05]  /*5910*/  VIADD R0, R88, 0xfffffffe ;  /* 0xfffffffe58007836 */ /* 0x000fca0000000000 */
[----:B------:R-:W1:Y:S08]  /*5920*/  MUFU.EX2 R76, R76 ;  /* 0x0000004c004c7308 */ /* 0x000e700000000800 */
[----:B------:R-:W3:Y:S01]  /*5930*/  MUFU.EX2 R11, R54 ;  /* 0x00000036000b7308 */ /* 0x000ee20000000800 */
[----:B0-----:R-:W-:Y:S01]  /*5940*/  F2FP.BF16.F32.PACK_AB R5, R82, R81 ;  /* 0x000000515205723e */ /* 0x001fe200000010ff */
[----:B------:R-:W-:-:S04]  /*5950*/  FADD.FTZ R81, R81, R2 ;  /* 0x0000000251517221 */ /* 0x000fc80000010000 */
[----:B------:R-:W-:-:S04]  /*5960*/  FADD.FTZ R81, R82, R81 ;  /* 0x0000005152517221 */ /* 0x000fc80000010000 */
[----:B-1----:R-:W-:Y:S01]  /*5970*/  FADD.FTZ R2, R76, R81 ;  /* 0x000000514c027221 */ /* 0x002fe20000010000 */
[----:B---3--:R-:W-:-:S03]  /*5980*/  F2FP.BF16.F32.PACK_AB R7, R11, R76 ;  /* 0x0000004c0b07723e */ /* 0x008fc600000010ff */
        /* <DEDUP_REMOVED lines=16> */
.L_x_10445:
[----:B------:R-:W-:-:S11]  /*5a90*/  UISETP.NE.AND UP2, UPT, UR7, 0x1, UPT ;  /* 0x000000010700788c */ /* 0x000fd6000bf45270 */
[----:B------:R-:W-:Y:S02]  /*5aa0*/  @UP2 ULDC.64 UR10, c[0x0][0x9e8] ;  /* 0x00027a00000a2ab9 */ /* 0x000fe40000000a00 */
[----:B------:R-:W-:-:S04]  /*5ab0*/  UIMAD.WIDE.U32 UR14, UR18, UR10, URZ ;  /* 0x0000000a120e72a5 */ /* 0x000fc8000f8e003f */
[----:B------:R-:W-:-:S12]  /*5ac0*/  @UP2 USHF.R.U32.HI UR18, URZ, UR11, UR15 ;  /* 0x0000000b3f122299 */ /* 0x000fd8000801160f */
.L_x_10446:
[----:B------:R-:W-:-:S04]  /*5ad0*/  UIMAD UR7, UR18, UR7, UR7 ;  /* 0x00000007120772a4 */ /* 0x000fc8000f8e0207 */
[----:B------:R-:W-:-:S04]  /*5ae0*/  UISETP.LT.AND UP2, UPT, UR6, UR7, UPT ;  /* 0x000000070600728c */ /* 0x000fc8000bf41270 */
[----:B------:R-:W-:-:S12]  /*5af0*/  USEL UR6, UR6, UR7, UP2 ;  /* 0x0000000706067287 */ /* 0x000fd80009000000 */
.L_x_10444:
        /* <DEDUP_REMOVED lines=36> */
.L_x_10464:
[----:B------:R-:W-:Y:S01]  /*5d40*/  UIADD3 UR58, UR48, 0x1, URZ ;  /* 0x00000001303a7890 */ /* 0x000fe2000fffe03f */
[----:B------:R-:W-:-:S03]  /*5d50*/  ISETP.NE.AND P3, PT, RZ, UR45, PT ;  /* 0x0000002dff007c0c */ /* 0x000fc6000bf65270 */
[----:B------:R-:W-:-:S04]  /*5d60*/  UISETP.NE.AND UP2, UPT, UR58, 0x2, UPT ;  /* 0x000000023a00788c */ /* 0x000fc8000bf45270 */
[----:B------:R-:W-:Y:S02]  /*5d70*/  USEL UR57, URZ, 0x1, UP2 ;  /* 0x000000013f397887 */ /* 0x000fe40009000000 */
[----:B------:R-:W-:Y:S02]  /*5d80*/  USEL UR58, UR58, URZ, UP2 ;  /* 0x0000003f3a3a7287 */ /* 0x000fe40009000000 */
[----:B------:R-:W-:Y:S02]  /*5d90*/  ULOP3.LUT UR57, UR51, UR57, URZ, 0x3c, !UPT ;  /* 0x0000003933397292 */ /* 0x000fe4000f8e3c3f */
[----:B---3--:R-:W-:Y:S10]  /*5da0*/  @P3 BRA `(.L_x_10448) ;  /* 0x00000000002c3947 */ /* 0x008ff40003800000 */
[----:B------:R-:W-:Y:S05]  /*5db0*/  @!P0 BRA `(.L_x_10449) ;  /* 0x0000000000048947 */ /* 0x000fea0003800000 */
[----:B------:R-:W-:Y:S01]  /*5dc0*/  BPT.TRAP 0x1 ;  /* 0x000000040000795c */ /* 0x000fe20000300000 */
.L_x_10449:
[----:B------:R-:W-:Y:S01]  /*5dd0*/  ULEA UR6, UR58, UR42, 0x3 ;  /* 0x0000002a3a067291 */ /* 0x000fe2000f8e183f */
[----:B--2---:R-:W-:-:S05]  /*5de0*/  IMAD.U32 R4, RZ, RZ, UR57 ;  /* 0x00000039ff047e24 */ /* 0x004fca000f8e00ff */
[----:B------:R-:W-:-:S04]  /*5df0*/  SHF.L.U32 R4, R4, 0x1f, RZ ;  /* 0x0000001f04047819 */ /* 0x000fc800000006ff */
[----:B------:R0:W1:Y:S01]  /*5e00*/  SYNCS.PHASECHK.TRANS64.TRYWAIT P2, [UR6+0x2d830], R4 ;  /* 0x02d83004ff0075a7 */ /* 0x0000620008040146 */
[----:B------:R-:W-:Y:S05]  /*5e10*/  @!P0 BRA `(.L_x_10450) ;  /* 0x0000000000048947 */ /* 0x000fea0003800000 */
[----:B------:R-:W-:Y:S01]  /*5e20*/  BPT.TRAP 0x1 ;  /* 0x000000040000795c */ /* 0x000fe20000300000 */
.L_x_10450:
[----:B-1----:R-:W-:Y:S05]  /*5e30*/  @P2 BRA `(.L_x_10448) ;  /* 0x0000000000082947 */ /* 0x002fea0003800000 */
[----:B------:R-:W1:Y:S02]  /*5e40*/  SYNCS.PHASECHK.TRANS64.TRYWAIT P2, [UR6+0x2d830], R4 ;  /* 0x02d83004ff0075a7 */ /* 0x000e640008040146 */
[----:B-1----:R-:W-:Y:S05]  /*5e50*/  @!P2 BRA `(.L_x_10451) ;  /* 0x0000014000b4a947 */ /* 0x002fea0003800000 */
.L_x_10448:
[----:B-12---:R-:W1:Y:S01]  /*5e60*/  S2R R5, SR_TID.X ;  /* 0x0000000000057919 */ /* 0x006e620000002100 */
[----:B------:R-:W-:Y:S01]  /*5e70*/  UIMAD UR6, UR58, 0x600, UR32 ;  /* 0x000006003a0678a4 */ /* 0x000fe2000f8e0220 */
        /* <DEDUP_REMOVED lines=35> */
.L_x_10453:
[----:B------:R-:W-:Y:S01]  /*60b0*/  ULEA UR6, UR48, UR42, 0x3 ;  /* 0x0000002a30067291 */ /* 0x000fe2000f8e183f */
[----:B------:R-:W-:-:S05]  /*60c0*/  IMAD.U32 R4, RZ, RZ, UR51 ;  /* 0x00000033ff047e24 */ /* 0x000fca000f8e00ff */
[----:B------:R-:W-:-:S04]  /*60d0*/  SHF.L.U32 R4, R4, 0x1f, RZ ;  /* 0x0000001f04047819 */ /* 0x000fc800000006ff */
[----:B------:R0:W1:Y:S01]  /*60e0*/  SYNCS.PHASECHK.TRANS64.TRYWAIT P2, [UR6+0x2d850], R4 ;  /* 0x02d85004ff0075a7 */ /* 0x0000620008040146 */
[----:B------:R-:W-:Y:S05]  /*60f0*/  @!P0 BRA `(.L_x_10454) ;  /* 0x0000000000048947 */ /* 0x000fea0003800000 */
[----:B------:R-:W-:Y:S01]  /*6100*/  BPT.TRAP 0x1 ;  /* 0x000000040000795c */ /* 0x000fe20000300000 */
.L_x_10454:
[----:B-1----:R-:W-:Y:S05]  /*6110*/  @P2 BRA `(.L_x_10452) ;  /* 0x0000000000082947 */ /* 0x002fea0003800000 */
[----:B------:R-:W1:Y:S02]  /*6120*/  SYNCS.PHASECHK.TRANS64.TRYWAIT P2, [UR6+0x2d850], R4 ;  /* 0x02d85004ff0075a7 */ /* 0x000e640008040146 */
[----:B-1----:R-:W-:Y:S05]  /*6130*/  @!P2 BRA `(.L_x_10455) ;  /* 0x000001400014a947 */ /* 0x002fea0003800000 */
.L_x_10452:
[----:B------:R-:W-:Y:S01]  /*6140*/  UIADD3 UR6, UR42, 0x400, URZ ;  /* 0x000004002a067890 */ /* 0x000fe2000fffe03f */
[----:B------:R-:W-:Y:S01]  /*6150*/  WARPGROUP.ARRIVE ;  /* 0x00000000000079c5 */ /* 0x000fe20000000000 */
[----:B------:R-:W-:Y:S01]  /*6160*/  ULEA UR7, UR54, UR42, 0xd ;  /* 0x0000002a36077291 */ /* 0x000fe2000f8e683f */
[----:B------:R-:W-:Y:S01]  /*6170*/  FMUL.FTZ R6, R26, UR56 ;  /* 0x000000381a067c20 */ /* 0x000fe20008410000 */
[----:B------:R-:W-:Y:S01]  /*6180*/  USHF.R.U32.HI UR6, URZ, 0x4, UR6 ;  /* 0x000000043f067899 */ /* 0x000fe20008011606 */
[----:B------:R-:W-:Y:S01]  /*6190*/  FMUL.FTZ R26, R38, UR56 ;  /* 0x00000038261a7c20 */ /* 0x000fe20008410000 */
[----:B------:R-:W-:Y:S01]  /*61a0*/  UIADD3 UR7, UR7, 0x21800, URZ ;  /* 0x0002180007077890 */ /* 0x000fe2000fffe03f */
[----:B------:R-:W-:Y:S01]  /*61b0*/  FMUL.FTZ R38, R50, UR56 ;  /* 0x0000003832267c20 */ /* 0x000fe20008410000 */
[----:B------:R-:W-:Y:S01]  /*61c0*/  ULOP3.LUT UR6, UR6, 0x3fff, URZ, 0xc0, !UPT ;  /* 0x00003fff06067892 */ /* 0x000fe2000f8ec03f */
[----:B------:R-:W-:Y:S01]  /*61d0*/  FMUL.FTZ R50, R60, UR56 ;  /* 0x000000383c327c20 */ /* 0x000fe20008410000 */
[----:B------:R-:W-:Y:S01]  /*61e0*/  USHF.R.U32.HI UR7, URZ, 0x4, UR7 ;  /* 0x000000043f077899 */ /* 0x000fe20008011607 */
[----:B------:R-:W-:Y:S01]  /*61f0*/  FMUL.FTZ R60, R70, UR56 ;  /* 0x00000038463c7c20 */ /* 0x000fe20008410000 */
[----:B------:R-:W-:Y:S01]  /*6200*/  ULOP3.LUT UR10, UR6, 0x2000000, URZ, 0xfc, !UPT ;  /* 0x02000000060a7892 */ /* 0x000fe2000f8efc3f */
[----:B------:R-:W2:Y:S01]  /*6210*/  S2R R70, SR_TID.X ;  /* 0x0000000000467919 */ /* 0x000ea20000002100 */
[----:B------:R-:W-:Y:S01]  /*6220*/  ULOP3.LUT UR6, UR7, 0x3fff, URZ, 0xc0, !UPT ;  /* 0x00003fff07067892 */ /* 0x000fe2000f8ec03f */
[----:B------:R-:W-:Y:S01]  /*6230*/  PLOP3.LUT P2, PT, PT, PT, UP0, 0x80, 0x0 ;  /* 0x000000000000781c */ /* 0x000fe20003f4f008 */
[----:B------:R-:W-:Y:S01]  /*6240*/  UIMAD UR7, UR48, 0x600, UR10 ;  /* 0x00000600300778a4 */ /* 0x000fe2000f8e020a */
[----:B------:R-:W-:Y:S01]  /*6250*/  PLOP3.LUT P3, PT, PT, PT, UP0, 0x80, 0x0 ;  /* 0x000000000000781c */ /* 0x000fe20003f6f008 */
[----:B------:R-:W-:Y:S01]  /*6260*/  ULOP3.LUT UR6, UR6, 0x10000, URZ, 0xfc, !UPT ;  /* 0x0001000006067892 */ /* 0x000fe2000f8efc3f */
[----:B------:R-:W-:Y:S01]  /*6270*/  VIADD R149, R136, UR40 ;  /* 0x0000002888957c36 */ /* 0x000fe20008000000 */
[----:B------:R-:W-:Y:S01]  /*6280*/  UMOV UR31, 0x80000020 ;  /* 0x80000020001f7882 */ /* 0x000fe20000000000 */
[----:B------:R-:W-:Y:S01]  /*6290*/  UMOV UR29, 0x40000040 ;  /* 0x40000040001d7882 */ /* 0x000fe20000000000 */
        /* <DEDUP_REMOVED lines=69> */
[----:B------:R-:W1:Y:S08]  /*66f0*/  MUFU.TANH R5, R5 ;  /* 0x0000000500057308 */ /* 0x000e700000002400 */
[----:B------:R-:W2:Y:S08]  /*6700*/  MUFU.TANH R6, R6 ;  /* 0x0000000600067308 */ /* 0x000eb00000002400 */
[----:B------:R-:W3:Y:S08]  /*6710*/  MUFU.TANH R7, R7 ;  /* 0x0000000700077308 */ /* 0x000ef00000002400 */
[----:B------:R-:W4:Y:S01]  /*6720*/  MUFU.TANH R10, R10 ;  /* 0x0000000a000a7308 */ /* 0x000f220000002400 */
        /* <DEDUP_REMOVED lines=92> */
[----:B------:R-:W0:Y:S01]  /*6cf0*/  MUFU.TANH R76, R76 ;  /* 0x0000004c004c7308 */ /* 0x000e220000002400 */
[----:B------:R-:W-:Y:S02]  /*6d00*/  WARPGROUP.DEPBAR.LE gsb0, 0x0 ;  /* 0x00008000000079c5 */ /* 0x000fe40000010000 */
        /* <DEDUP_REMOVED lines=9> */
[----:B------:R-:W-:-:S02]  /*6da0*/  ISETP.GE.U32.AND P2, PT, R70, 0x180, PT ;  /* 0x000001804600780c */ /* 0x000fc40003f46070 */
[----:B------:R-:W-:Y:S01]  /*6db0*/  FMUL.FTZ R70, R82, UR56 ;  /* 0x0000003852467c20 */ /* 0x000fe20008410000 */
[----:B------:R-:W-:Y:S01]  /*6dc0*/  @P3 SHF.R.U32.HI R149, RZ, UR6, R42 ;  /* 0x00000006ff953c19 */ /* 0x000fe2000801162a */
[----:B------:R-:W-:-:S04]  /*6dd0*/  VIADD R42, R43, 0x9 ;  /* 0x000000092b2a7836 */ /* 0x000fc80000000000 */
[----:B------:R-:W0:Y:S01]  /*6de0*/  MUFU.TANH R70, R70 ;  /* 0x0000004600467308 */ /* 0x000e220000002400 */
[----:B------:R-:W5:Y:S01]  /*6df0*/  SHFL.IDX PT, R83, R149, RZ, 0x1c1f ;  /* 0x001c1fff95537589 */ /* 0x000f6200000e0000 */
[----:B------:R-:W-:Y:S02]  /*6e00*/  SEL R42, R42, 0x9, !P2 ;  /* 0x000000092a2a7807 */ /* 0x000fe40005000000 */
[----:B------:R-:W-:Y:S01]  /*6e10*/  PLOP3.LUT P2, PT, PT, PT, UP1, 0x40, 0x0 ;  /* 0x000000000000781c */ /* 0x000fe20003f4e818 */
[----:B------:R-:W-:Y:S02]  /*6e20*/  WARPGROUP.DEPBAR.LE gsb0, 0x0 ;  /* 0x00008000000079c5 */ /* 0x000fe40000010000 */
[----:B------:R-:W-:-:S06]  /*6e30*/  WARPGROUP.ARRIVE ;  /* 0x00000000000079c5 */ /* 0x000fcc0000000000 */
[----:B------:R-:W-:Y:S03]  /*6e40*/  HGMMA.64x96x16.F32.BF16 R88, gdesc[UR28].tnspB, R88, gsb0 ;  /* 0x416000001c5879f0 */ /* 0x000fe60008001858 */
[----:B------:R-:W-:Y:S02]  /*6e50*/  WARPGROUP.DEPBAR.LE gsb0, 0x0 ;  /* 0x00008000000079c5 */ /* 0x000fe40000010000 */
[----:B------:R1:W-:Y:S06]  /*6e60*/  BAR.ARV R42, 0x100 ;  /* 0x0004002a0000751d */ /* 0x0003ec0000002000 */
[----:B-1----:R-:W-:-:S05]  /*6e70*/  IMAD.U32 R42, RZ, RZ, UR58 ;  /* 0x0000003aff2a7e24 */ /* 0x002fca000f8e00ff */
[----:B------:R-:W-:-:S05]  /*6e80*/  @!P1 LEA R42, R42, UR42, 0x3 ;  /* 0x0000002a2a2a9c11 */ /* 0x000fca000f8e18ff */
[----:B------:R-:W-:-:S05]  /*6e90*/  @!P1 VIADD R42, R42, 0x2d840 ;  /* 0x0002d8402a2a9836 */ /* 0x000fca0000000000 */
[----:B------:R-:W-:-:S04]  /*6ea0*/  @!P1 PRMT R42, RZ, 0x654, R42 ;  /* 0x00000654ff2a9816 */ /* 0x000fc8000000002a */
[----:B------:R1:W-:Y:S02]  /*6eb0*/  @!P1 SYNCS.ARRIVE.TRANS64.RED.A1T0 RZ, [R42+URZ], RZ ;  /* 0x000000ff2aff99a7 */ /* 0x0003e4000810043f */
[----:B-1----:R-:W-:-:S04]  /*6ec0*/  IADD3 R42, -R16, 0x1, -R72 ;  /* 0x00000001102a7810 */ /* 0x002fc80007ffe948 */
[----:B------:R-:W-:-:S05]  /*6ed0*/  IADD3 R81, -R81, UR39, R42 ;  /* 0x0000002751517c10 */ /* 0x000fca000fffe12a */
[C---:B------:R-:W-:Y:S02]  /*6ee0*/  VIADD R82, R81.reuse, UR55 ;  /* 0x0000003751527c36 */ /* 0x040fe40008000000 */
[----:B------:R-:W-:Y:S02]  /*6ef0*/  VIADD R81, R81, UR33 ;  /* 0x0000002151517c36 */ /* 0x000fe40008000000 */
[C---:B-----5:R-:W-:Y:S02]  /*6f00*/  IMAD.IADD R80, R83.reuse, 0x1, R82 ;  /* 0x0000000153507824 */ /* 0x060fe400078e0252 */
        /* <DEDUP_REMOVED lines=15> */
.L_x_10458:
[----:B------:R-:W-:-:S05]  /*7000*/  IMAD.U32 R84, RZ, RZ, UR35 ;  /* 0x00000023ff547e24 */ /* 0x000fca000f8e00ff */
[----:B------:R-:W-:-:S13]  /*7010*/  ISETP.NE.AND P2, PT, R84, 0x1, PT ;  /* 0x000000015400780c */ /* 0x000fda0003f45270 */
[----:B------:R-:W0:Y:S02]  /*7020*/  @P2 LDC.64 R42, c[0x0][0x9e8] ;  /* 0x00027a00ff2a2b82 */ /* 0x000e240000000a00 */
[----:B0-----:R-:W-:-:S05]  /*7030*/  @P2 IMAD.HI.U32 R42, R83, R42, RZ ;  /* 0x0000002a532a2227 */ /* 0x001fca00078e00ff */
[----:B------:R-:W-:-:S07]  /*7040*/  @P2 SHF.R.U32.HI R83, RZ, R43, R42 ;  /* 0x0000002bff532219 */ /* 0x000fce000001162a */
.L_x_10459:
[----:B------:R-:W-:Y:S05]  /*7050*/  BSYNC B0 ;  /* 0x0000000000007941 */ /* 0x000fea0003800000 */
.L_x_10457:
[----:B------:R-:W-:-:S04]  /*7060*/  IMAD R83, R83, R84, -R72 ;  /* 0x0000005453537224 */ /* 0x000fc800078e0a48 */
[----:B------:R-:W-:-:S05]  /*7070*/  IMAD.IADD R83, R83, 0x1, -R16 ;  /* 0x0000000153537824 */ /* 0x000fca00078e0a10 */
[----:B------:R-:W-:Y:S02]  /*7080*/  VIMNMX R79, R79, R83, !PT ;  /* 0x000000534f4f7248 */ /* 0x000fe40007fe0100 */
[----:B------:R-:W-:-:S07]  /*7090*/  VIADDMNMX R80, R83, R84, R80, PT ;  /* 0x0000005453507246 */ /* 0x000fce0003800150 */
.L_x_10456:
        /* <DEDUP_REMOVED lines=23> */
[C---:B------:R-:W-:Y:S02]  /*7210*/  ISETP.GT.AND P3, PT, R79.reuse, 0x19, P2 ;  /* 0x000000194f00780c */ /* 0x040fe40001764270 */
        /* <DEDUP_REMOVED lines=91> */
.L_x_10462:
[----:B------:R-:W-:-:S05]  /*77d0*/  IMAD.U32 R79, RZ, RZ, UR35 ;  /* 0x00000023ff4f7e24 */ /* 0x000fca000f8e00ff */
[----:B------:R-:W-:-:S13]  /*77e0*/  ISETP.NE.AND P3, PT, R79, 0x1, PT ;  /* 0x000000014f00780c */ /* 0x000fda0003f65270 */
[----:B------:R-:W0:Y:S02]  /*77f0*/  @P3 LDC.64 R4, c[0x0][0x9e8] ;  /* 0x00027a00ff043b82 */ /* 0x000e240000000a00 */
[----:B0-----:R-:W-:-:S05]  /*7800*/  @P3 IMAD.HI.U32 R4, R83, R4, RZ ;  /* 0x0000000453043227 */ /* 0x001fca00078e00ff */
[----:B------:R-:W-:-:S07]  /*7810*/  @P3 SHF.R.U32.HI R83, RZ, R5, R4 ;  /* 0x00000005ff533219 */ /* 0x000fce0000011604 */
.L_x_10463:
[----:B------:R-:W-:Y:S05]  /*7820*/  BSYNC B0 ;  /* 0x0000000000007941 */ /* 0x000fea0003800000 */
.L_x_10461:
[----:B------:R-:W-:-:S04]  /*7830*/  IMAD R72, R83, R79, -R72 ;  /* 0x0000004f53487224 */ /* 0x000fc800078e0a48 */
[----:B------:R-:W-:-:S05]  /*7840*/  IMAD.IADD R72, R72, 0x1, -R16 ;  /* 0x0000000148487824 */ /* 0x000fca00078e0a10 */
[----:B------:R-:W-:Y:S02]  /*7850*/  VIMNMX R81, R81, R72, !PT ;  /* 0x0000004851517248 */ /* 0x000fe40007fe0100 */
[----:B------:R-:W-:-:S07]  /*7860*/  VIADDMNMX R82, R72, R79, R82, PT ;  /* 0x0000004f48527246 */ /* 0x000fce0003800152 */
.L_x_10460:
[----:B------:R-:W-:Y:S01]  /*7870*/  FMNMX.FTZ R4, R42, R8, !PT ;  /* 0x000000082a047209 */ /* 0x000fe20007810000 */
[----:B------:R-:W-:Y:S01]  /*7880*/  UMOV UR51, UR57 ;  /* 0x0000003900337c82 */ /* 0x000fe20008000000 */
        /* <DEDUP_REMOVED lines=63> */
[----:B------:R-:W-:Y:S01]  /*7c80*/  FSEL R30, R30, -INF , !P6 ;  /* 0xff8000001e1e7808 */ /* 0x000fe20007000000 */
[----:B------:R-:W0:Y:S01]  /*7c90*/  SHFL.BFLY PT, R5, R4, 0x2, 0x1f ;  /* 0x0c401f0004057f89 */ /* 0x000e2200000e0000 */
[----:B------:R-:W-:-:S02]  /*7ca0*/  ISETP.LT.OR P5, PT, R82, 0x29, P5 ;  /* 0x000000295200780c */ /* 0x000fc40002fa1670 */
[C---:B------:R-:W-:Y:S02]  /*7cb0*/  ISETP.GT.AND P6, PT, R81.reuse, 0x30, P2 ;  /* 0x000000305100780c */ /* 0x040fe400017c4270 */
[----:B------:R-:W-:Y:S02]  /*7cc0*/  FSEL R34, R34, -INF , !P5 ;  /* 0xff80000022227808 */ /* 0x000fe40006800000 */
[----:B------:R-:W-:Y:S02]  /*7cd0*/  ISETP.LT.OR P6, PT, R82, 0x31, P6 ;  /* 0x000000315200780c */ /* 0x000fe400037c1670 */
[----:B------:R-:W-:Y:S02]  /*7ce0*/  ISETP.GT.AND P5, PT, R81, 0x38, P2 ;  /* 0x000000385100780c */ /* 0x000fe400017a4270 */
[----:B------:R-:W-:Y:S02]  /*7cf0*/  FSEL R38, R38, -INF , !P6 ;  /* 0xff80000026267808 */ /* 0x000fe40007000000 */
[----:B------:R-:W-:-:S02]  /*7d00*/  ISETP.LT.OR P5, PT, R82, 0x39, P5 ;  /* 0x000000395200780c */ /* 0x000fc40002fa1670 */
[C---:B------:R-:W-:Y:S02]  /*7d10*/  ISETP.GT.AND P6, PT, R81.reuse, 0x40, P2 ;  /* 0x000000405100780c */ /* 0x040fe400017c4270 */
[----:B------:R-:W-:Y:S02]  /*7d20*/  FSEL R44, R44, -INF , !P5 ;  /* 0xff8000002c2c7808 */ /* 0x000fe40006800000 */
[----:B------:R-:W-:Y:S02]  /*7d30*/  ISETP.LT.OR P6, PT, R82, 0x41, P6 ;  /* 0x000000415200780c */ /* 0x000fe400037c1670 */
[----:B------:R-:W-:Y:S02]  /*7d40*/  ISETP.GT.AND P5, PT, R81, 0x48, P2 ;  /* 0x000000485100780c */ /* 0x000fe400017a4270 */
[----:B------:R-:W-:Y:S02]  /*7d50*/  FSEL R48, R48, -INF , !P6 ;  /* 0xff80000030307808 */ /* 0x000fe40007000000 */
[----:B0-----:R-:W-:-:S02]  /*7d60*/  FMNMX.FTZ R5, R4, R5, !PT ;  /* 0x0000000504057209 */ /* 0x001fc40007810000 */
[----:B------:R-:W-:Y:S02]  /*7d70*/  ISETP.LT.OR P5, PT, R82, 0x49, P5 ;  /* 0x000000495200780c */ /* 0x000fe40002fa1670 */
[C---:B------:R-:W-:Y:S01]  /*7d80*/  ISETP.GT.AND P6, PT, R81.reuse, 0x50, P2 ;  /* 0x000000505100780c */ /* 0x040fe200017c4270 */
[----:B------:R-:W0:Y:S01]  /*7d90*/  SHFL.BFLY PT, R72, R5, 0x1, 0x1f ;  /* 0x0c201f0005487f89 */ /* 0x000e2200000e0000 */
[----:B------:R-:W-:Y:S02]  /*7da0*/  FSEL R52, R52, -INF , !P5 ;  /* 0xff80000034347808 */ /* 0x000fe40006800000 */
[----:B------:R-:W-:Y:S02]  /*7db0*/  ISETP.LT.OR P6, PT, R82, 0x51, P6 ;  /* 0x000000515200780c */ /* 0x000fe400037c1670 */
[----:B------:R-:W-:Y:S02]  /*7dc0*/  ISETP.GT.AND P5, PT, R81, 0x58, P2 ;  /* 0x000000585100780c */ /* 0x000fe400017a4270 */
[----:B------:R-:W-:-:S02]  /*7dd0*/  FSEL R56, R56, -INF , !P6 ;  /* 0xff80000038387808 */ /* 0x000fc40007000000 */
[----:B------:R-:W-:Y:S02]  /*7de0*/  ISETP.LT.OR P5, PT, R82, 0x59, P5 ;  /* 0x000000595200780c */ /* 0x000fe40002fa1670 */
[C---:B------:R-:W-:Y:S02]  /*7df0*/  ISETP.GT.AND P6, PT, R81.reuse, 0x60, P2 ;  /* 0x000000605100780c */ /* 0x040fe400017c4270 */
[----:B------:R-:W-:Y:S02]  /*7e00*/  FSEL R60, R60, -INF , !P5 ;  /* 0xff8000003c3c7808 */ /* 0x000fe40006800000 */
[----:B------:R-:W-:Y:S02]  /*7e10*/  ISETP.LT.OR P6, PT, R82, 0x61, P6 ;  /* 0x000000615200780c */ /* 0x000fe400037c1670 */
[----:B------:R-:W-:Y:S02]  /*7e20*/  ISETP.GT.AND P5, PT, R81, 0x68, P2 ;  /* 0x000000685100780c */ /* 0x000fe400017a4270 */
[----:B------:R-:W-:-:S02]  /*7e30*/  FSEL R64, R64, -INF , !P6 ;  /* 0xff80000040407808 */ /* 0x000fc40007000000 */
[----:B------:R-:W-:Y:S02]  /*7e40*/  ISETP.GT.AND P6, PT, R81, 0x69, P2 ;  /* 0x000000695100780c */ /* 0x000fe400017c4270 */
[----:B------:R-:W-:Y:S02]  /*7e50*/  ISETP.LT.OR P5, PT, R82, 0x69, P5 ;  /* 0x000000695200780c */ /* 0x000fe40002fa1670 */
[----:B0-----:R-:W-:Y:S02]  /*7e60*/  FMNMX.FTZ R72, R5, R72, !PT ;  /* 0x0000004805487209 */ /* 0x001fe40007810000 */
[----:B------:R-:W-:Y:S02]  /*7e70*/  FSEL R68, R68, -INF , !P5 ;  /* 0xff80000044447808 */ /* 0x000fe40006800000 */
[C---:B------:R-:W-:Y:S01]  /*7e80*/  FSETP.NEU.FTZ.AND P3, PT, R72.reuse, -INF , PT ;  /* 0xff8000004800780b */ /* 0x040fe20003f7d000 */
[----:B------:R-:W-:Y:S01]  /*7e90*/  FMUL.FTZ R4, R72, UR34 ;  /* 0x0000002248047c20 */ /* 0x000fe20008410000 */
[----:B------:R-:W-:-:S02]  /*7ea0*/  ISETP.LT.OR P6, PT, R82, 0x6a, P6 ;  /* 0x0000006a5200780c */ /* 0x000fc400037c1670 */
[----:B------:R-:W-:Y:S02]  /*7eb0*/  FSEL R5, R72, RZ, P3 ;  /* 0x000000ff48057208 */ /* 0x000fe40001800000 */
[----:B------:R-:W-:Y:S02]  /*7ec0*/  FSEL R4, R4, RZ, P3 ;  /* 0x000000ff04047208 */ /* 0x000fe40001800000 */
[----:B------:R-:W-:Y:S01]  /*7ed0*/  ISETP.GT.AND P3, PT, R81, 0x1, P2 ;  /* 0x000000015100780c */ /* 0x000fe20001764270 */
[----:B------:R-:W-:Y:S01]  /*7ee0*/  FADD.FTZ R5, -R5, R8 ;  /* 0x0000000805057221 */ /* 0x000fe20000010100 */
[----:B------:R-:W-:Y:S01]  /*7ef0*/  ISETP.GT.AND P5, PT, R81, 0x71, P2 ;  /* 0x000000715100780c */ /* 0x000fe200017a4270 */
[--C-:B------:R-:W-:Y:S01]  /*7f00*/  FFMA.FTZ R42, R42, UR34, -R4.reuse ;  /* 0x000000222a2a7c23 */ /* 0x100fe20008010804 */
[--C-:B------:R-:W-:Y:S01]  /*7f10*/  FFMA.FTZ R43, R43, UR34, -R4.reuse ;  /* 0x000000222b2b7c23 */ /* 0x100fe20008010804 */
[----:B------:R-:W-:Y:S01]  /*7f20*/  FMUL.FTZ R5, R5, UR34 ;  /* 0x0000002205057c20 */ /* 0x000fe20008410000 */
        /* <DEDUP_REMOVED lines=30> */
[----:B------:R0:W1:Y:S01]  /*8110*/  MUFU.EX2 R8, R5 ;  /* 0x0000000500087308 */ /* 0x0000620000000800 */
[----:B------:R-:W-:-:S02]  /*8120*/  ISETP.LT.OR P3, PT, R82, 0x2, P3 ;  /* 0x000000025200780c */ /* 0x000fc40001f61670 */
[----:B------:R-:W-:Y:S02]  /*8130*/  FSEL R69, R69, -INF , !P6 ;  /* 0xff80000045457808 */ /* 0x000fe40007000000 */
[----:B------:R-:W-:Y:S02]  /*8140*/  FSEL R7, R7, -INF , !P3 ;  /* 0xff80000007077808 */ /* 0x000fe40005800000 */
[----:B------:R-:W-:Y:S01]  /*8150*/  ISETP.GT.AND P3, PT, R81, 0x11, P2 ;  /* 0x000000115100780c */ /* 0x000fe20001764270 */
[----:B------:R-:W2:Y:S01]  /*8160*/  MUFU.EX2 R4, R42 ;  /* 0x0000002a00047308 */ /* 0x000ea20000000800 */
[----:B0-----:R-:W-:Y:S02]  /*8170*/  FSEL R5, R6, -INF , !P4 ;  /* 0xff80000006057808 */ /* 0x001fe40006000000 */
[----:B------:R-:W-:Y:S02]  /*8180*/  ISETP.LT.OR P3, PT, R82, 0x12, P3 ;  /* 0x000000125200780c */ /* 0x000fe40001f61670 */
[----:B------:R-:W-:-:S02]  /*8190*/  FMNMX.FTZ R6, R5, R9, !PT ;  /* 0x0000000905067209 */ /* 0x000fc40007810000 */
[----:B------:R-:W-:Y:S01]  /*81a0*/  FSEL R21, R21, -INF , !P3 ;  /* 0xff80000015157808 */ /* 0x000fe20005800000 */
[----:B------:R-:W0:Y:S01]  /*81b0*/  MUFU.EX2 R43, R43 ;  /* 0x0000002b002b7308 */ /* 0x000e220000000800 */
[C---:B------:R-:W-:Y:S01]  /*81c0*/  ISETP.GT.AND P3, PT, R81.reuse, 0x21, P2 ;  /* 0x000000215100780c */ /* 0x040fe20001764270 */
[-C--:B-1----:R-:W-:Y:S01]  /*81d0*/  FMUL.FTZ R88, R88, R8.reuse ;  /* 0x0000000858587220 */ /* 0x082fe20000410000 */
[----:B------:R-:W-:Y:S01]  /*81e0*/  ISETP.GT.AND P4, PT, R81, 0x78, P2 ;  /* 0x000000785100780c */ /* 0x000fe20001784270 */
[-C--:B------:R-:W-:Y:S01]  /*81f0*/  FMUL.FTZ R89, R89, R8.reuse ;  /* 0x0000000859597220 */ /* 0x080fe20000410000 */
[----:B------:R-:W-:Y:S01]  /*8200*/  ISETP.LT.OR P3, PT, R82, 0x22, P3 ;  /* 0x000000225200780c */ /* 0x000fe20001f61670 */
[-C--:B------:R-:W-:Y:S01]  /*8210*/  FMUL.FTZ R92, R92, R8.reuse ;  /* 0x000000085c5c7220 */ /* 0x080fe20000410000 */
[----:B------:R-:W-:Y:S01]  /*8220*/  ISETP.LT.OR P5, PT, R82, 0x72, P5 ;  /* 0x000000725200780c */ /* 0x000fe20002fa1670 */
[----:B------:R-:W-:Y:S01]  /*8230*/  MUFU.EX2 R15, R15 ;  /* 0x0000000f000f7308 */ /* 0x000fe20000000800 */
[----:B--2---:R-:W-:Y:S01]  /*8240*/  FFMA.FTZ R3, R8, R3, R4 ;  /* 0x0000000308037223 */ /* 0x004fe20000010004 */
[----:B------:R-:W-:Y:S01]  /*8250*/  FSEL R31, R31, -INF , !P3 ;  /* 0xff8000001f1f7808 */ /* 0x000fe20005800000 */
[-C--:B------:R-:W-:Y:S01]  /*8260*/  FMUL.FTZ R93, R93, R8.reuse ;  /* 0x000000085d5d7220 */ /* 0x080fe20000410000 */
[----:B------:R-:W-:Y:S01]  /*8270*/  ISETP.GT.AND P3, PT, R81, 0x31, P2 ;  /* 0x000000315100780c */ /* 0x000fe20001764270 */
[-C--:B------:R-:W-:Y:S01]  /*8280*/  FMUL.FTZ R96, R96, R8.reuse ;  /* 0x0000000860607220 */ /* 0x080fe20000410000 */
[C---:B------:R-:W-:Y:S01]  /*8290*/  ISETP.LT.OR P4, PT, R82.reuse, 0x79, P4 ;  /* 0x000000795200780c */ /* 0x040fe20002781670 */
[----:B------:R-:W-:Y:S01]  /*82a0*/  FMUL.FTZ R97, R97, R8 ;  /* 0x0000000861617220 */ /* 0x000fe20000410000 */
[----:B------:R-:W-:Y:S01]  /*82b0*/  ISETP.LT.OR P3, PT, R82, 0x32, P3 ;  /* 0x000000325200780c */ /* 0x000fe20001f61670 */
[C---:B0-----:R-:W-:Y:S01]  /*82c0*/  FADD.FTZ R3, R43.reuse, R3 ;  /* 0x000000032b037221 */ /* 0x041fe20000010000 */
[----:B------:R-:W-:Y:S01]  /*82d0*/  F2FP.BF16.F32.PACK_AB R4, R43, R4 ;  /* 0x000000042b04723e */ /* 0x000fe200000010ff */
[----:B------:R-:W-:Y:S01]  /*82e0*/  MUFU.EX2 R25, R25 ;  /* 0x0000001900197308 */ /* 0x000fe20000000800 */
[----:B------:R-:W-:Y:S01]  /*82f0*/  FMNMX.FTZ R43, R7, R6, !PT ;  /* 0x00000006072b7209 */ /* 0x000fe20007810000 */
[-C--:B------:R-:W-:Y:S01]  /*8300*/  FMUL.FTZ R100, R100, R8.reuse ;  /* 0x0000000864647220 */ /* 0x080fe20000410000 */
[----:B------:R-:W-:Y:S01]  /*8310*/  FSEL R39, R39, -INF , !P3 ;  /* 0xff80000027277808 */ /* 0x000fe20005800000 */
[-C--:B------:R-:W-:Y:S01]  /*8320*/  FMUL.FTZ R101, R101, R8.reuse ;  /* 0x0000000865657220 */ /* 0x080fe20000410000 */
[----:B------:R-:W-:Y:S01]  /*8330*/  FMNMX.FTZ R6, R12, R43, !PT ;  /* 0x0000002b0c067209 */ /* 0x000fe20007810000 */
[----:B------:R-:W-:Y:S01]  /*8340*/  FMUL.FTZ R104, R104, R8 ;  /* 0x0000000868687220 */ /* 0x000fe20000410000 */
[----:B------:R-:W-:Y:S01]  /*8350*/  ISETP.GT.AND P3, PT, R81, 0x41, P2 ;  /* 0x000000415100780c */ /* 0x000fe20001764270 */
[----:B------:R-:W-:Y:S01]  /*8360*/  MUFU.EX2 R28, R28 ;  /* 0x0000001c001c7308 */ /* 0x000fe20000000800 */
[----:B------:R-:W-:Y:S01]  /*8370*/  FMNMX.FTZ R43, R13, R6, !PT ;  /* 0x000000060d2b7209 */ /* 0x000fe20007810000 */
[-C--:B------:R-:W-:Y:S01]  /*8380*/  FMUL.FTZ R105, R105, R8.reuse ;  /* 0x0000000869697220 */ /* 0x080fe20000410000 */
[----:B------:R-:W-:Y:S01]  /*8390*/  ISETP.LT.OR P3, PT, R82, 0x42, P3 ;  /* 0x000000425200780c */ /* 0x000fe20001f61670 */
[-C--:B------:R-:W-:Y:S01]  /*83a0*/  FMUL.FTZ R108, R108, R8.reuse ;  /* 0x000000086c6c7220 */ /* 0x080fe20000410000 */
[----:B------:R-:W-:Y:S01]  /*83b0*/  FMNMX.FTZ R6, R20, R43, !PT ;  /* 0x0000002b14067209 */ /* 0x000fe20007810000 */
[----:B------:R-:W-:Y:S01]  /*83c0*/  FMUL.FTZ R109, R109, R8 ;  /* 0x000000086d6d7220 */ /* 0x000fe20000410000 */
[----:B------:R-:W-:Y:S01]  /*83d0*/  FSEL R49, R49, -INF , !P3 ;  /* 0xff80000031317808 */ /* 0x000fe20005800000 */
[----:B------:R-:W-:Y:S01]  /*83e0*/  MUFU.EX2 R29, R29 ;  /* 0x0000001d001d7308 */ /* 0x000fe20000000800 */
[----:B------:R-:W-:Y:S01]  /*83f0*/  FMNMX.FTZ R43, R21, R6, !PT ;  /* 0x00000006152b7209 */ /* 0x000fe20007810000 */
[-C--:B------:R-:W-:Y:S01]  /*8400*/  FMUL.FTZ R112, R112, R8.reuse ;  /* 0x0000000870707220 */ /* 0x080fe20000410000 */
[----:B------:R-:W-:Y:S01]  /*8410*/  ISETP.GT.AND P3, PT, R81, 0x51, P2 ;  /* 0x000000515100780c */ /* 0x000fe20001764270 */
[-C--:B------:R-:W-:Y:S01]  /*8420*/  FMUL.FTZ R113, R113, R8.reuse ;  /* 0x0000000871717220 */ /* 0x080fe20000410000 */
[----:B------:R-:W-:Y:S01]  /*8430*/  FMNMX.FTZ R6, R26, R43, !PT ;  /* 0x0000002b1a067209 */ /* 0x000fe20007810000 */
[----:B------:R-:W-:Y:S01]  /*8440*/  FMUL.FTZ R116, R116, R8 ;  /* 0x0000000874747220 */ /* 0x000fe20000410000 */
[----:B------:R-:W-:Y:S01]  /*8450*/  ISETP.LT.OR P3, PT, R82, 0x52, P3 ;  /* 0x000000525200780c */ /* 0x000fe20001f61670 */
        /* <DEDUP_REMOVED lines=26> */
[----:B------:R-:W-:Y:S01]  /*8600*/  IMAD.MOV.U32 R8, RZ, RZ, R72 ;  /* 0x000000ffff087224 */ /* 0x000fe200078e0048 */
[----:B------:R-:W-:-:S02]  /*8610*/  FSEL R70, R70, -INF , !P3 ;  /* 0xff80000046467808 */ /* 0x000fc40005800000 */
[----:B------:R-:W-:Y:S02]  /*8620*/  FMNMX.FTZ R6, R44, R43, !PT ;  /* 0x0000002b2c067209 */ /* 0x000fe40007810000 */
[----:B------:R-:W-:Y:S01]  /*8630*/  ISETP.GT.AND P2, PT, R81, 0x79, P2 ;  /* 0x000000795100780c */ /* 0x000fe20001744270 */
[----:B------:R-:W-:Y:S01]  /*8640*/  MUFU.EX2 R46, R46 ;  /* 0x0000002e002e7308 */ /* 0x000fe20000000800 */
[----:B------:R-:W-:Y:S02]  /*8650*/  FMNMX.FTZ R43, R45, R6, !PT ;  /* 0x000000062d2b7209 */ /* 0x000fe40007810000 */
[----:B------:R-:W-:Y:S02]  /*8660*/  FSEL R71, R71, -INF , !P5 ;  /* 0xff80000047477808 */ /* 0x000fe40006800000 */
[----:B------:R-:W-:Y:S02]  /*8670*/  FMNMX.FTZ R6, R48, R43, !PT ;  /* 0x0000002b30067209 */ /* 0x000fe40007810000 */
[----:B------:R-:W-:Y:S01]  /*8680*/  ISETP.LT.OR P2, PT, R82, 0x7a, P2 ;  /* 0x0000007a5200780c */ /* 0x000fe20001741670 */
[----:B------:R-:W-:Y:S01]  /*8690*/  MUFU.EX2 R47, R47 ;  /* 0x0000002f002f7308 */ /* 0x000fe20000000800 */
[----:B------:R-:W-:-:S02]  /*86a0*/  FMNMX.FTZ R43, R49, R6, !PT ;  /* 0x00000006312b7209 */ /* 0x000fc40007810000 */
[----:B------:R-:W-:Y:S02]  /*86b0*/  FSEL R74, R74, -INF , !P4 ;  /* 0xff8000004a4a7808 */ /* 0x000fe40006000000 */
[----:B------:R-:W-:Y:S02]  /*86c0*/  FMNMX.FTZ R6, R52, R43, !PT ;  /* 0x0000002b34067209 */ /* 0x000fe40007810000 */
[----:B------:R-:W-:Y:S01]  /*86d0*/  FSEL R76, R76, -INF , !P2 ;  /* 0xff8000004c4c7808 */ /* 0x000fe20005000000 */
        /* <DEDUP_REMOVED lines=25> */
[----:B------:R0:W1:Y:S08]  /*8870*/  MUFU.EX2 R6, R10 ;  /* 0x0000000a00067308 */ /* 0x0000700000000800 */
[----:B------:R-:W-:Y:S01]  /*8880*/  MUFU.EX2 R67, R67 ;  /* 0x0000004300437308 */ /* 0x000fe20000000800 */
[----:B0-----:R-:W0:Y:S07]  /*8890*/  SHFL.BFLY PT, R10, R42, 0x1, 0x1f ;  /* 0x0c201f002a0a7f89 */ /* 0x001e2e00000e0000 */
[----:B------:R-:W-:Y:S01]  /*88a0*/  MUFU.EX2 R73, R73 ;  /* 0x0000004900497308 */ /* 0x000fe20000000800 */
[----:B-1----:R-:W-:Y:S01]  /*88b0*/  FADD.FTZ R3, R6, R3 ;  /* 0x0000000306037221 */ /* 0x002fe20000010000 */
[----:B------:R-:W-:-:S03]  /*88c0*/  F2FP.BF16.F32.PACK_AB R6, R43, R6 ;  /* 0x000000062b06723e */ /* 0x000fc600000010ff */
[----:B------:R-:W-:-:S03]  /*88d0*/  FADD.FTZ R11, R43, R3 ;  /* 0x000000032b0b7221 */ /* 0x000fc60000010000 */
        /* <DEDUP_REMOVED lines=11> */
[----:B------:R-:W-:Y:S02]  /*8990*/  IMAD.U32 R5, RZ, RZ, UR48 ;  /* 0x00000030ff057e24 */ /* 0x000fe4000f8e00ff */
[--C-:B------:R-:W-:Y:S01]  /*89a0*/  FFMA.FTZ R34, R34, UR34, -R3.reuse ;  /* 0x0000002222227c23 */ /* 0x100fe20008010803 */
[----:B------:R-:W-:Y:S01]  /*89b0*/  MUFU.EX2 R43, R43 ;  /* 0x0000002b002b7308 */ /* 0x000fe20000000800 */
[--C-:B------:R-:W-:Y:S01]  /*89c0*/  FFMA.FTZ R35, R35, UR34, -R3.reuse ;  /* 0x0000002223237c23 */ /* 0x100fe20008010803 */
[--C-:B------:R-:W-:Y:S01]  /*89d0*/  FFMA.FTZ R56, R56, UR34, -R3.reuse ;  /* 0x0000002238387c23 */ /* 0x100fe20008010803 */
[----:B------:R-:W-:Y:S01]  /*89e0*/  @!P1 LEA R5, R5, UR42, 0x3 ;  /* 0x0000002a05059c11 */ /* 0x000fe2000f8e18ff */
[--C-:B------:R-:W-:Y:S01]  /*89f0*/  FFMA.FTZ R65, R65, UR34, -R3.reuse ;  /* 0x0000002241417c23 */ /* 0x100fe20008010803 */
[--C-:B------:R-:W-:Y:S01]  /*8a00*/  FFMA.FTZ R68, R68, UR34, -R3.reuse ;  /* 0x0000002244447c23 */ /* 0x100fe20008010803 */
[--C-:B------:R-:W-:Y:S01]  /*8a10*/  FFMA.FTZ R69, R69, UR34, -R3.reuse ;  /* 0x0000002245457c23 */ /* 0x100fe20008010803 */
[----:B------:R-:W-:Y:S01]  /*8a20*/  FFMA.FTZ R70, R70, UR34, -R3 ;  /* 0x0000002246467c23 */ /* 0x000fe20008010803 */
[----:B------:R-:W0:Y:S01]  /*8a30*/  MUFU.EX2 R42, R79 ;  /* 0x0000004f002a7308 */ /* 0x000e220000000800 */
[----:B------:R-:W-:-:S02]  /*8a40*/  @!P1 VIADD R5, R5, 0x2d860 ;  /* 0x0002d86005059836 */ /* 0x000fc40000000000 */
[--C-:B------:R-:W-:Y:S01]  /*8a50*/  FFMA.FTZ R71, R71, UR34, -R3.reuse ;  /* 0x0000002247477c23 */ /* 0x100fe20008010803 */
[----:B------:R-:W-:Y:S01]  /*8a60*/  FFMA.FTZ R74, R74, UR34, -R3 ;  /* 0x000000224a4a7c23 */ /* 0x000fe20008010803 */
[----:B------:R-:W-:Y:S01]  /*8a70*/  UMOV UR48, UR58 ;  /* 0x0000003a00307c82 */ /* 0x000fe20008000000 */
[----:B------:R-:W-:Y:S02]  /*8a80*/  @!P1 PRMT R5, RZ, 0x654, R5 ;  /* 0x00000654ff059816 */ /* 0x000fe40000000005 */
[----:B------:R-:W-:Y:S02]  /*8a90*/  MUFU.EX2 R12, R12 ;  /* 0x0000000c000c7308 */ /* 0x000fe40000000800 */
[----:B------:R0:W-:Y:S06]  /*8aa0*/  @!P1 SYNCS.ARRIVE.TRANS64.RED.A1T0 RZ, [R5+URZ], RZ ;  /* 0x000000ff05ff99a7 */ /* 0x0001ec000810043f */
[----:B------:R-:W1:Y:S01]  /*8ab0*/  MUFU.EX2 R13, R13 ;  /* 0x0000000d000d7308 */ /* 0x000e620000000800 */
[----:B0-----:R-:W-:-:S07]  /*8ac0*/  F2FP.BF16.F32.PACK_AB R5, R43, R42 ;  /* 0x0000002a2b05723e */ /* 0x001fce00000010ff */
[----:B------:R-:W-:Y:S08]  /*8ad0*/  MUFU.EX2 R34, R34 ;  /* 0x0000002200227308 */ /* 0x000ff00000000800 */
[----:B------:R-:W-:Y:S01]  /*8ae0*/  MUFU.EX2 R35, R35 ;  /* 0x0000002300237308 */ /* 0x000fe20000000800 */
[----:B-1----:R-:W-:-:S05]  /*8af0*/  F2FP.BF16.F32.PACK_AB R7, R13, R12 ;  /* 0x0000000c0d07723e */ /* 0x002fca00000010ff */
[----:B------:R0:W-:Y:S02]  /*8b00*/  STSM.16.M88.4 [R17+0x21800], R4 ;  /* 0x0218000411007844 */ /* 0x0001e40000000200 */
[----:B------:R-:W-:Y:S08]  /*8b10*/  MUFU.EX2 R68, R68 ;  /* 0x0000004400447308 */ /* 0x000ff00000000800 */
[----:B------:R-:W-:Y:S01]  /*8b20*/  MUFU.EX2 R69, R69 ;  /* 0x0000004500457308 */ /* 0x000fe20000000800 */
[--C-:B0-----:R-:W-:Y:S01]  /*8b30*/  FFMA.FTZ R5, R20, UR34, -R3.reuse ;  /* 0x0000002214057c23 */ /* 0x101fe20008010803 */
[--C-:B------:R-:W-:Y:S01]  /*8b40*/  FFMA.FTZ R20, R26, UR34, -R3.reuse ;  /* 0x000000221a147c23 */ /* 0x100fe20008010803 */
[--C-:B------:R-:W-:Y:S01]  /*8b50*/  FFMA.FTZ R26, R27, UR34, -R3.reuse ;  /* 0x000000221b1a7c23 */ /* 0x100fe20008010803 */
[----:B------:R-:W-:Y:S01]  /*8b60*/  FFMA.FTZ R27, R30, UR34, -R3 ;  /* 0x000000221e1b7c23 */ /* 0x000fe20008010803 */
[----:B------:R-:W-:-:S03]  /*8b70*/  FSEL R30, R10, RZ, P2 ;  /* 0x000000ff0a1e7208 */ /* 0x000fc60001000000 */
[----:B------:R-:W0:Y:S01]  /*8b80*/  MUFU.EX2 R4, R14 ;  /* 0x0000000e00047308 */ /* 0x000e220000000800 */
[--C-:B------:R-:W-:Y:S01]  /*8b90*/  FFMA.FTZ R7, R21, UR34, -R3.reuse ;  /* 0x0000002215077c23 */ /* 0x100fe20008010803 */
[--C-:B------:R-:W-:Y:S01]  /*8ba0*/  FFMA.FTZ R21, R38, UR34, -R3.reuse ;  /* 0x0000002226157c23 */ /* 0x100fe20008010803 */
[----:B------:R-:W-:Y:S01]  /*8bb0*/  FFMA.FTZ R38, R49, UR34, -R3 ;  /* 0x0000002231267c23 */ /* 0x000fe20008010803 */
[----:B------:R-:W-:Y:S01]  /*8bc0*/  FADD.FTZ R30, -R30, R9 ;  /* 0x000000091e1e7221 */ /* 0x000fe20000010100 */
[C---:B------:R-:W-:Y:S01]  /*8bd0*/  ISETP.GT.AND P2, PT, R0.reuse, UR59, PT ;  /* 0x0000003b00007c0c */ /* 0x040fe2000bf44270 */
[----:B------:R-:W-:Y:S02]  /*8be0*/  VIADD R0, R0, 0xffffffff ;  /* 0xffffffff00007836 */ /* 0x000fe40000000000 */
[----:B------:R-:W-:Y:S01]  /*8bf0*/  FMUL.FTZ R9, R30, UR34 ;  /* 0x000000221e097c20 */ /* 0x000fe20008410000 */
[----:B------:R-:W-:Y:S01]  /*8c00*/  MUFU.EX2 R5, R5 ;  /* 0x0000000500057308 */ /* 0x000fe20000000800 */
[--C-:B------:R-:W-:Y:S01]  /*8c10*/  FFMA.FTZ R30, R39, UR34, -R3.reuse ;  /* 0x00000022271e7c23 */ /* 0x100fe20008010803 */
[----:B------:R-:W-:-:S06]  /*8c20*/  FFMA.FTZ R39, R52, UR34, -R3 ;  /* 0x0000002234277c23 */ /* 0x000fcc0008010803 */
[----:B------:R-:W1:Y:S01]  /*8c30*/  MUFU.EX2 R9, R9 ;  /* 0x0000000900097308 */ /* 0x000e620000000800 */
[----:B0-----:R-:W-:Y:S01]  /*8c40*/  FADD.FTZ R52, R4, R11 ;  /* 0x0000000b04347221 */ /* 0x001fe20000010000 */
[----:B------:R-:W-:-:S03]  /*8c50*/  F2FP.BF16.F32.PACK_AB R4, R15, R4 ;  /* 0x000000040f04723e */ /* 0x000fc600000010ff */
[----:B------:R-:W-:-:S03]  /*8c60*/  FADD.FTZ R11, R15, R52 ;  /* 0x000000340f0b7221 */ /* 0x000fc60000010000 */
[----:B------:R-:W0:Y:S08]  /*8c70*/  MUFU.EX2 R6, R24 ;  /* 0x0000001800067308 */ /* 0x000e300000000800 */
[----:B------:R-:W2:Y:S01]  /*8c80*/  MUFU.EX2 R7, R7 ;  /* 0x0000000700077308 */ /* 0x000ea20000000800 */
[----:B-1----:R-:W-:Y:S01]  /*8c90*/  FFMA.FTZ R42, R9, R2, R42 ;  /* 0x00000002092a7223 */ /* 0x002fe2000001002a */
[--C-:B------:R-:W-:Y:S01]  /*8ca0*/  FFMA.FTZ R2, R45, UR34, -R3.reuse ;  /* 0x000000222d027c23 */ /* 0x100fe20008010803 */
[--C-:B------:R-:W-:Y:S01]  /*8cb0*/  FFMA.FTZ R45, R57, UR34, -R3.reuse ;  /* 0x00000022392d7c23 */ /* 0x100fe20008010803 */
[-C--:B------:R-:W-:Y:S01]  /*8cc0*/  FMUL.FTZ R90, R90, R9.reuse ;  /* 0x000000095a5a7220 */ /* 0x080fe20000410000 */
[----:B------:R-:W-:Y:S01]  /*8cd0*/  FADD.FTZ R43, R43, R42 ;  /* 0x0000002a2b2b7221 */ /* 0x000fe20000010000 */
[----:B------:R-:W-:Y:S01]  /*8ce0*/  FFMA.FTZ R42, R64, UR34, -R3 ;  /* 0x00000022402a7c23 */ /* 0x000fe20008010803 */
[-C--:B------:R-:W-:Y:S01]  /*8cf0*/  FMUL.FTZ R91, R91, R9.reuse ;  /* 0x000000095b5b7220 */ /* 0x080fe20000410000 */
[----:B------:R-:W1:Y:S01]  /*8d00*/  MUFU.EX2 R20, R20 ;  /* 0x0000001400147308 */ /* 0x000e620000000800 */
[----:B------:R-:W-:Y:S01]  /*8d10*/  FADD.FTZ R12, R12, R43 ;  /* 0x0000002b0c0c7221 */ /* 0x000fe20000010000 */
[----:B0-----:R-:W-:Y:S01]  /*8d20*/  FADD.FTZ R52, R6, R11 ;  /* 0x0000000b06347221 */ /* 0x001fe20000010000 */
[----:B------:R-:W-:Y:S01]  /*8d30*/  F2FP.BF16.F32.PACK_AB R6, R25, R6 ;  /* 0x000000061906723e */ /* 0x000fe200000010ff */
[----:B------:R-:W-:Y:S01]  /*8d40*/  FFMA.FTZ R43, R60, UR34, -R3 ;  /* 0x000000223c2b7c23 */ /* 0x000fe20008010803 */
[----:B------:R-:W-:Y:S01]  /*8d50*/  FADD.FTZ R12, R13, R12 ;  /* 0x0000000c0d0c7221 */ /* 0x000fe20000010000 */
[----:B------:R-:W-:Y:S01]  /*8d60*/  FADD.FTZ R15, R25, R52 ;  /* 0x00000034190f7221 */ /* 0x000fe20000010000 */
[----:B------:R-:W-:Y:S01]  /*8d70*/  FMUL.FTZ R94, R94, R9 ;  /* 0x000000095e5e7220 */ /* 0x000fe20000410000 */
[----:B------:R-:W0:Y:S01]  /*8d80*/  MUFU.EX2 R26, R26 ;  /* 0x0000001a001a7308 */ /* 0x000e220000000800 */
[----:B------:R-:W-:Y:S01]  /*8d90*/  FADD.FTZ R12, R5, R12 ;  /* 0x0000000c050c7221 */ /* 0x000fe20000010000 */
[----:B------:R-:W-:Y:S01]  /*8da0*/  FADD.FTZ R52, R28, R15 ;  /* 0x0000000f1c347221 */ /* 0x000fe20000010000 */
[----:B--2---:R-:W-:Y:S01]  /*8db0*/  F2FP.BF16.F32.PACK_AB R5, R7, R5 ;  /* 0x000000050705723e */ /* 0x004fe200000010ff */
[-C--:B------:R-:W-:Y:S01]  /*8dc0*/  FMUL.FTZ R95, R95, R9.reuse ;  /* 0x000000095f5f7220 */ /* 0x080fe20000410000 */
[----:B------:R-:W-:Y:S01]  /*8dd0*/  FADD.FTZ R13, R7, R12 ;  /* 0x0000000c070d7221 */ /* 0x000fe20000010000 */
[----:B------:R-:W-:Y:S01]  /*8de0*/  FADD.FTZ R15, R29, R52 ;  /* 0x000000341d0f7221 */ /* 0x000fe20000010000 */
[-C--:B------:R-:W-:Y:S01]  /*8df0*/  FMUL.FTZ R98, R98, R9.reuse ;  /* 0x0000000962627220 */ /* 0x080fe20000410000 */
[----:B------:R2:W-:Y:S01]  /*8e00*/  MUFU.EX2 R14, R32 ;  /* 0x00000020000e7308 */ /* 0x0005e20000000800 */
        /* <DEDUP_REMOVED lines=8> */
[----:B--2---:R-:W-:Y:S01]  /*8e90*/  FFMA.FTZ R32, R31, UR34, -R3 ;  /* 0x000000221f207c23 */ /* 0x004fe20008010803 */
[----:B0-----:R-:W-:Y:S01]  /*8ea0*/  FADD.FTZ R12, R26, R13 ;  /* 0x0000000d1a0c7221 */ /* 0x001fe20000010000 */
[--C-:B------:R-:W-:Y:S01]  /*8eb0*/  FFMA.FTZ R31, R44, UR34, -R3.reuse ;  /* 0x000000222c1f7c23 */ /* 0x100fe20008010803 */
[----:B------:R-:W-:Y:S01]  /*8ec0*/  F2FP.BF16.F32.PACK_AB R7, R26, R20 ;  /* 0x000000141a07723e */ /* 0x000fe200000010ff */
[----:B------:R-:W-:Y:S01]  /*8ed0*/  FFMA.FTZ R44, R61, UR34, -R3 ;  /* 0x000000223d2c7c23 */ /* 0x000fe20008010803 */
[-C--:B------:R-:W-:Y:S01]  /*8ee0*/  FMUL.FTZ R111, R111, R9.reuse ;  /* 0x000000096f6f7220 */ /* 0x080fe20000410000 */
[-C--:B------:R-:W-:Y:S01]  /*8ef0*/  FMUL.FTZ R114, R114, R9.reuse ;  /* 0x0000000972727220 */ /* 0x080fe20000410000 */
[----:B------:R-:W0:Y:S01]  /*8f00*/  MUFU.EX2 R32, R32 ;  /* 0x0000002000207308 */ /* 0x000e220000000800 */
[----:B------:R2:W-:Y:S01]  /*8f10*/  STSM.16.M88.4 [R22], R4 ;  /* 0x0000000416007844 */ /* 0x0005e20000000200 */
[-C--:B------:R-:W-:Y:S01]  /*8f20*/  FMUL.FTZ R115, R115, R9.reuse ;  /* 0x0000000973737220 */ /* 0x080fe20000410000 */
[-C--:B------:R-:W-:Y:S01]  /*8f30*/  FMUL.FTZ R118, R118, R9.reuse ;  /* 0x0000000976767220 */ /* 0x080fe20000410000 */
[-C--:B------:R-:W-:Y:S01]  /*8f40*/  FMUL.FTZ R119, R119, R9.reuse ;  /* 0x0000000977777220 */ /* 0x080fe20000410000 */
[-C--:B------:R-:W-:Y:S01]  /*8f50*/  FMUL.FTZ R122, R122, R9.reuse ;  /* 0x000000097a7a7220 */ /* 0x080fe20000410000 */
[-C--:B------:R-:W-:Y:S01]  /*8f60*/  FMUL.FTZ R123, R123, R9.reuse ;  /* 0x000000097b7b7220 */ /* 0x080fe20000410000 */
[-C--:B------:R-:W-:Y:S01]  /*8f70*/  FMUL.FTZ R126, R126, R9.reuse ;  /* 0x000000097e7e7220 */ /* 0x080fe20000410000 */
[----:B------:R3:W4:Y:S01]  /*8f80*/  MUFU.EX2 R24, R36 ;  /* 0x0000002400187308 */ /* 0x0007220000000800 */
[----:B-1----:R-:W-:Y:S01]  /*8f90*/  FADD.FTZ R13, R27, R12 ;  /* 0x0000000c1b0d7221 */ /* 0x002fe20000010000 */
[----:B------:R-:W-:Y:S01]  /*8fa0*/  FADD.FTZ R12, R14, R15 ;  /* 0x0000000f0e0c7221 */ /* 0x000fe20000010000 */
[----:B------:R-:W-:Y:S01]  /*8fb0*/  F2FP.BF16.F32.PACK_AB R14, R33, R14 ;  /* 0x0000000e210e723e */ /* 0x000fe200000010ff */
[-C--:B------:R-:W-:Y:S01]  /*8fc0*/  FMUL.FTZ R127, R127, R9.reuse ;  /* 0x000000097f7f7220 */ /* 0x080fe20000410000 */
[-C--:B------:R-:W-:Y:S01]  /*8fd0*/  FMUL.FTZ R130, R130, R9.reuse ;  /* 0x0000000982827220 */ /* 0x080fe20000410000 */
[----:B------:R-:W-:Y:S01]  /*8fe0*/  FADD.FTZ R15, R33, R12 ;  /* 0x0000000c210f7221 */ /* 0x000fe20000010000 */
[-C--:B------:R-:W-:Y:S01]  /*8ff0*/  FMUL.FTZ R131, R131, R9.reuse ;  /* 0x0000000983837220 */ /* 0x080fe20000410000 */
[----:B------:R-:W1:Y:S01]  /*9000*/  MUFU.EX2 R21, R21 ;  /* 0x0000001500157308 */ /* 0x000e620000000800 */
[----:B0-----:R-:W-:Y:S01]  /*9010*/  FADD.FTZ R13, R32, R13 ;  /* 0x0000000d200d7221 */ /* 0x001fe20000010000 */
[--C-:B---3--:R-:W-:Y:S01]  /*9020*/  FFMA.FTZ R36, R48, UR34, -R3.reuse ;  /* 0x0000002230247c23 */ /* 0x108fe20008010803 */
[--C-:B------:R-:W-:Y:S01]  /*9030*/  FFMA.FTZ R48, R53, UR34, -R3.reuse ;  /* 0x0000002235307c23 */ /* 0x100fe20008010803 */
[----:B------:R-:W-:Y:S01]  /*9040*/  FFMA.FTZ R3, R76, UR34, -R3 ;  /* 0x000000224c037c23 */ /* 0x000fe20008010803 */
[----:B------:R-:W-:Y:S01]  /*9050*/  FADD.FTZ R12, R34, R13 ;  /* 0x0000000d220c7221 */ /* 0x000fe20000010000 */
[----:B--2---:R-:W-:Y:S01]  /*9060*/  F2FP.BF16.F32.PACK_AB R4, R47, R46 ;  /* 0x0000002e2f04723e */ /* 0x004fe200000010ff */
[-C--:B------:R-:W-:Y:S01]  /*9070*/  FMUL.FTZ R134, R134, R9.reuse ;  /* 0x0000000986867220 */ /* 0x080fe20000410000 */
[----:B------:R-:W0:Y:S01]  /*9080*/  MUFU.EX2 R30, R30 ;  /* 0x0000001e001e7308 */ /* 0x000e220000000800 */
[----:B----4-:R-:W-:Y:S01]  /*9090*/  FADD.FTZ R52, R24, R15 ;  /* 0x0000000f18347221 */ /* 0x010fe20000010000 */
[----:B------:R-:W-:Y:S01]  /*90a0*/  FADD.FTZ R12, R35, R12 ;  /* 0x0000000c230c7221 */ /* 0x000fe20000010000 */
[----:B------:R-:W-:Y:S01]  /*90b0*/  F2FP.BF16.F32.PACK_AB R24, R37, R24 ;  /* 0x000000182518723e */ /* 0x000fe200000010ff */
[----:B------:R-:W-:Y:S01]  /*90c0*/  FMUL.FTZ R135, R135, R9 ;  /* 0x0000000987877220 */ /* 0x000fe20000410000 */
[----:B------:R-:W-:Y:S01]  /*90d0*/  FADD.FTZ R15, R37, R52 ;  /* 0x00000034250f7221 */ /* 0x000fe20000010000 */
[----:B------:R-:W-:Y:S01]  /*90e0*/  F2FP.BF16.F32.PACK_AB R6, R51, R50 ;  /* 0x000000323306723e */ /* 0x000fe200000010ff */
[----:B------:R-:W-:Y:S01]  /*90f0*/  IMAD.MOV.U32 R9, RZ, RZ, R10 ;  /* 0x000000ffff097224 */ /* 0x000fe200078e000a */
[----:B------:R-:W2:Y:S01]  /*9100*/  MUFU.EX2 R31, R31 ;  /* 0x0000001f001f7308 */ /* 0x000ea20000000800 */
[----:B-1----:R-:W-:Y:S01]  /*9110*/  FADD.FTZ R13, R21, R12 ;  /* 0x0000000c150d7221 */ /* 0x002fe20000010000 */
[----:B------:R-:W-:-:S06]  /*9120*/  F2FP.BF16.F32.PACK_AB R12, R29, R28 ;  /* 0x0000001c1d0c723e */ /* 0x000fcc00000010ff */
[----:B------:R-:W1:Y:S01]  /*9130*/  MUFU.EX2 R2, R2 ;  /* 0x0000000200027308 */ /* 0x000e620000000800 */
[----:B0-----:R-:W-:-:S07]  /*9140*/  FADD.FTZ R52, R30, R13 ;  /* 0x0000000d1e347221 */ /* 0x001fce0000010000 */
[----:B------:R-:W0:Y:S01]  /*9150*/  MUFU.EX2 R36, R36 ;  /* 0x0000002400247308 */ /* 0x000e220000000800 */
[----:B--2---:R-:W-:-:S07]  /*9160*/  FADD.FTZ R13, R31, R52 ;  /* 0x000000341f0d7221 */ /* 0x004fce0000010000 */
[----:B------:R2:W-:Y:S08]  /*9170*/  MUFU.EX2 R11, R56 ;  /* 0x00000038000b7308 */ /* 0x0005f00000000800 */
[----:B------:R-:W3:Y:S01]  /*9180*/  MUFU.EX2 R38, R38 ;  /* 0x0000002600267308 */ /* 0x000ee20000000800 */
[----:B--2---:R-:W-:-:S04]  /*9190*/  FADD.FTZ R56, R40, R15 ;  /* 0x0000000f28387221 */ /* 0x004fc80000010000 */
[----:B------:R-:W-:-:S03]  /*91a0*/  FADD.FTZ R15, R41, R56 ;  /* 0x00000038290f7221 */ /* 0x000fc60000010000 */
[----:B------:R-:W2:Y:S01]  /*91b0*/  MUFU.EX2 R39, R39 ;  /* 0x0000002700277308 */ /* 0x000ea20000000800 */
[----:B------:R-:W-:Y:S01]  /*91c0*/  FADD.FTZ R52, R46, R15 ;  /* 0x0000000f2e347221 */ /* 0x000fe20000010000 */
[----:B-1----:R-:W-:Y:S01]  /*91d0*/  FADD.FTZ R15, R2, R13 ;  /* 0x0000000d020f7221 */ /* 0x002fe20000010000 */
[----:B------:R-:W-:Y:S02]  /*91e0*/  F2FP.BF16.F32.PACK_AB R13, R32, R27 ;  /* 0x0000001b200d723e */ /* 0x000fe400000010ff */
[----:B------:R-:W-:Y:S01]  /*91f0*/  FADD.FTZ R29, R47, R52 ;  /* 0x000000342f1d7221 */ /* 0x000fe20000010000 */
[----:B0-----:R-:W-:Y:S01]  /*9200*/  FADD.FTZ R25, R36, R15 ;  /* 0x0000000f24197221 */ /* 0x001fe20000010000 */
[----:B------:R-:W-:Y:S01]  /*9210*/  F2FP.BF16.F32.PACK_AB R15, R35, R34 ;  /* 0x00000022230f723e */ /* 0x000fe200000010ff */
[----:B------:R-:W0:Y:S01]  /*9220*/  MUFU.EX2 R48, R48 ;  /* 0x0000003000307308 */ /* 0x000e220000000800 */
[----:B------:R-:W-:Y:S01]  /*9230*/  FADD.FTZ R26, R50, R29 ;  /* 0x0000001d321a7221 */ /* 0x000fe20000010000 */
[----:B---3--:R-:W-:-:S02]  /*9240*/  FADD.FTZ R20, R38, R25 ;  /* 0x0000001926147221 */ /* 0x008fc40000010000 */
[----:B------:R1:W-:Y:S01]  /*9250*/  STSM.16.M88.4 [R19], R12 ;  /* 0x0000000c13007844 */ /* 0x0003e20000000200 */
[----:B------:R-:W-:Y:S01]  /*9260*/  FADD.FTZ R27, R51, R26 ;  /* 0x0000001a331b7221 */ /* 0x000fe20000010000 */
[----:B------:R-:W-:Y:S02]  /*9270*/  F2FP.BF16.F32.PACK_AB R26, R41, R40 ;  /* 0x00000028291a723e */ /* 0x000fe400000010ff */
[----:B------:R-:W3:Y:S01]  /*9280*/  MUFU.EX2 R45, R45 ;  /* 0x0000002d002d7308 */ /* 0x000ee20000000800 */
[----:B--2---:R-:W-:Y:S01]  /*9290*/  FADD.FTZ R25, R39, R20 ;  /* 0x0000001427197221 */ /* 0x004fe20000010000 */
[----:B------:R-:W-:Y:S01]  /*92a0*/  FADD.FTZ R32, R54, R27 ;  /* 0x0000001b36207221 */ /* 0x000fe20000010000 */
[----:B------:R-:W-:-:S05]  /*92b0*/  F2FP.BF16.F32.PACK_AB R27, R2, R31 ;  /* 0x0000001f021b723e */ /* 0x000fca00000010ff */
[----:B------:R-:W2:Y:S01]  /*92c0*/  MUFU.EX2 R43, R43 ;  /* 0x0000002b002b7308 */ /* 0x000ea20000000800 */
[C---:B0-----:R-:W-:Y:S01]  /*92d0*/  FADD.FTZ R20, R48.reuse, R25 ;  /* 0x0000001930147221 */ /* 0x041fe20000010000 */
[----:B------:R-:W-:Y:S01]  /*92e0*/  FADD.FTZ R25, R55, R32 ;  /* 0x0000002037197221 */ /* 0x000fe20000010000 */
[----:B------:R-:W-:Y:S02]  /*92f0*/  F2FP.BF16.F32.PACK_AB R7, R48, R39 ;  /* 0x000000273007723e */ /* 0x000fe400000010ff */
[----:B------:R-:W-:Y:S01]  /*9300*/  FADD.FTZ R20, R11, R20 ;  /* 0x000000140b147221 */ /* 0x000fe20000010000 */
[----:B------:R-:W-:Y:S01]  /*9310*/  FADD.FTZ R32, R58, R25 ;  /* 0x000000193a207221 */ /* 0x000fe20000010000 */
[----:B------:R-:W-:Y:S01]  /*9320*/  F2FP.BF16.F32.PACK_AB R25, R30, R21 ;  /* 0x000000151e19723e */ /* 0x000fe200000010ff */
[----:B------:R-:W0:Y:S01]  /*9330*/  MUFU.EX2 R44, R44 ;  /* 0x0000002c002c7308 */ /* 0x000e220000000800 */
[----:B---3--:R-:W-:Y:S01]  /*9340*/  FADD.FTZ R20, R45, R20 ;  /* 0x000000142d147221 */ /* 0x008fe20000010000 */
[----:B------:R-:W-:Y:S01]  /*9350*/  FADD.FTZ R5, R59, R32 ;  /* 0x000000203b057221 */ /* 0x000fe20000010000 */
[----:B-1----:R-:W-:Y:S01]  /*9360*/  F2FP.BF16.F32.PACK_AB R14, R67, R66 ;  /* 0x00000042430e723e */ /* 0x002fe200000010ff */
[----:B------:R1:W-:Y:S02]  /*9370*/  STSM.16.M88.4 [R18], R24 ;  /* 0x0000001812007844 */ /* 0x0003e40000000200 */
[----:B------:R-:W-:Y:S01]  /*9380*/  FADD.FTZ R2, R62, R5 ;  /* 0x000000053e027221 */ /* 0x000fe20000010000 */
[----:B------:R-:W-:Y:S01]  /*9390*/  F2FP.BF16.F32.PACK_AB R5, R38, R36 ;  /* 0x000000242605723e */ /* 0x000fe200000010ff */
[----:B------:R-:W3:Y:S01]  /*93a0*/  MUFU.EX2 R42, R42 ;  /* 0x0000002a002a7308 */ /* 0x000ee20000000800 */
[----:B--2---:R-:W-:Y:S01]  /*93b0*/  FADD.FTZ R13, R43, R20 ;  /* 0x000000142b0d7221 */ /* 0x004fe20000010000 */
[----:B------:R-:W-:-:S02]  /*93c0*/  FADD.FTZ R15, R63, R2 ;  /* 0x000000023f0f7221 */ /* 0x000fc40000010000 */
[----:B------:R2:W-:Y:S02]  /*93d0*/  STSM.16.M88.4 [R17+0x27800], R4 ;  /* 0x0278000411007844 */ /* 0x0005e40000000200 */
[----:B------:R-:W-:Y:S01]  /*93e0*/  FADD.FTZ R2, R66, R15 ;  /* 0x0000000f42027221 */ /* 0x000fe20000010000 */
[----:B------:R-:W-:Y:S01]  /*93f0*/  F2FP.BF16.F32.PACK_AB R15, R69, R68 ;  /* 0x00000044450f723e */ /* 0x000fe200000010ff */
[----:B------:R-:W4:Y:S01]  /*9400*/  MUFU.EX2 R28, R65 ;  /* 0x00000041001c7308 */ /* 0x000f220000000800 */
[----:B0-----:R-:W-:Y:S01]  /*9410*/  FADD.FTZ R13, R44, R13 ;  /* 0x0000000d2c0d7221 */ /* 0x001fe20000010000 */
[----:B------:R-:W-:Y:S01]  /*9420*/  FADD.FTZ R12, R67, R2 ;  /* 0x00000002430c7221 */ /* 0x000fe20000010000 */
[----:B-1----:R-:W-:-:S03]  /*9430*/  F2FP.BF16.F32.PACK_AB R24, R75, R73 ;  /* 0x000000494b18723e */ /* 0x002fc600000010ff */
[----:B------:R-:W-:Y:S01]  /*9440*/  FADD.FTZ R20, R73, R12 ;  /* 0x0000000c49147221 */ /* 0x000fe20000010000 */
[----:B------:R-:W-:Y:S01]  /*9450*/  F2FP.BF16.F32.PACK_AB R12, R63, R62 ;  /* 0x0000003e3f0c723e */ /* 0x000fe200000010ff */
[----:B------:R-:W0:Y:S01]  /*9460*/  MUFU.EX2 R70, R70 ;  /* 0x0000004600467308 */ /* 0x000e220000000800 */
[----:B---3--:R-:W-:Y:S01]  /*9470*/  FADD.FTZ R13, R42, R13 ;  /* 0x0000000d2a0d7221 */ /* 0x008fe20000010000 */
[----:B------:R-:W-:Y:S01]  /*9480*/  F2FP.BF16.F32.PACK_AB R26, R78, R77 ;  /* 0x0000004d4e1a723e */ /* 0x000fe200000010ff */
[----:B------:R-:W-:Y:S01]  /*9490*/  FADD.FTZ R20, R75, R20 ;  /* 0x000000144b147221 */ /* 0x000fe20000010000 */
[----:B--2---:R-:W-:Y:S02]  /*94a0*/  F2FP.BF16.F32.PACK_AB R4, R55, R54 ;  /* 0x000000363704723e */ /* 0x004fe400000010ff */
[----:B------:R-:W-:Y:S02]  /*94b0*/  F2FP.BF16.F32.PACK_AB R6, R59, R58 ;  /* 0x0000003a3b06723e */ /* 0x000fe400000010ff */
[----:B------:R-:W1:Y:S01]  /*94c0*/  MUFU.EX2 R71, R71 ;  /* 0x0000004700477308 */ /* 0x000e620000000800 */
[----:B----4-:R-:W-:Y:S01]  /*94d0*/  FADD.FTZ R13, R28, R13 ;  /* 0x0000000d1c0d7221 */ /* 0x010fe20000010000 */
[----:B------:R-:W-:-:S02]  /*94e0*/  F2FP.BF16.F32.PACK_AB R5, R45, R11 ;  /* 0x0000000b2d05723e */ /* 0x000fc400000010ff */
[----:B------:R-:W-:Y:S01]  /*94f0*/  F2FP.BF16.F32.PACK_AB R7, R44, R43 ;  /* 0x0000002b2c07723e */ /* 0x000fe200000010ff */
[----:B------:R-:W-:-:S03]  /*9500*/  FADD.FTZ R2, R68, R13 ;  /* 0x0000000d44027221 */ /* 0x000fc60000010000 */
[----:B------:R-:W2:Y:S01]  /*9510*/  MUFU.EX2 R21, R74 ;  /* 0x0000004a00157308 */ /* 0x000ea20000000800 */
[----:B------:R-:W-:Y:S01]  /*9520*/  FADD.FTZ R13, R69, R2 ;  /* 0x00000002450d7221 */ /* 0x000fe20000010000 */
[----:B------:R3:W-:Y:S03]  /*9530*/  STSM.16.M88.4 [R23], R4 ;  /* 0x0000000417007844 */ /* 0x0007e60000000200 */
[----:B0-----:R-:W-:Y:S01]  /*9540*/  FADD.FTZ R2, R70, R13 ;  /* 0x0000000d46027221 */ /* 0x001fe20000010000 */
[----:B------:R-:W-:Y:S02]  /*9550*/  F2FP.BF16.F32.PACK_AB R13, R28, R42 ;  /* 0x0000002a1c0d723e */ /* 0x000fe400000010ff */
[----:B------:R0:W4:Y:S01]  /*9560*/  MUFU.EX2 R29, R3 ;  /* 0x00000003001d7308 */ /* 0x0001220000000800 */
[C---:B-1----:R-:W-:Y:S01]  /*9570*/  F2FP.BF16.F32.PACK_AB R25, R71.reuse, R70 ;  /* 0x000000464719723e */ /* 0x042fe200000010ff */
[----:B------:R-:W-:Y:S01]  /*9580*/  FADD.FTZ R2, R71, R2 ;  /* 0x0000000247027221 */ /* 0x000fe20000010000 */
[----:B------:R3:W-:Y:S01]  /*9590*/  STSM.16.M88.4 [R19+0x6000], R12 ;  /* 0x0060000c13007844 */ /* 0x0007e20000000200 */
[----:B0-----:R-:W-:-:S02]  /*95a0*/  FADD.FTZ R3, R77, R20 ;  /* 0x000000144d037221 */ /* 0x001fc40000010000 */
[----:B--2---:R-:W-:Y:S02]  /*95b0*/  FADD.FTZ R2, R21, R2 ;  /* 0x0000000215027221 */ /* 0x004fe40000010000 */
[----:B------:R-:W-:Y:S01]  /*95c0*/  FADD.FTZ R3, R78, R3 ;  /* 0x000000034e037221 */ /* 0x000fe20000010000 */
[C---:B----4-:R-:W-:Y:S01]  /*95d0*/  F2FP.BF16.F32.PACK_AB R27, R29.reuse, R21 ;  /* 0x000000151d1b723e */ /* 0x050fe200000010ff */
[----:B------:R-:W-:-:S04]  /*95e0*/  FADD.FTZ R2, R29, R2 ;  /* 0x000000021d027221 */ /* 0x000fc80000010000 */
[----:B------:R3:W-:Y:S01]  /*95f0*/  STSM.16.M88.4 [R18+0x6000], R24 ;  /* 0x0060001812007844 */ /* 0x0007e20000000200 */
[----:B------:R0:W-:Y:S06]  /*9600*/  MEMBAR.ALL.CTA ;  /* 0x0000000000007992 */ /* 0x0001ec0000008000 */
[----:B0-----:R-:W0:Y:S02]  /*9610*/  FENCE.VIEW.ASYNC.S ;  /* 0x00000000000073c6 */ /* 0x001e240000000000 */
[----:B0-----:R-:W-:Y:S01]  /*9620*/  NOP ;  /* 0x0000000000007918 */ /* 0x001fe20000000000 */
[----:B------:R-:W-:Y:S05]  /*9630*/  @P2 BRA `(.L_x_10464) ;  /* 0xffffffc400c02947 */ /* 0x000fea000383ffff */
[----:B------:R-:W-:Y:S01]  /*9640*/  IMAD.MOV.U32 R9, RZ, RZ, R10 ;  /* 0x000000ffff097224 */ /* 0x000fe200078e000a */
[----:B------:R-:W-:Y:S01]  /*9650*/  UMOV UR48, UR58 ;  /* 0x0000003a00307c82 */ /* 0x000fe20008000000 */
[----:B------:R-:W-:Y:S01]  /*9660*/  IMAD.MOV.U32 R8, RZ, RZ, R72 ;  /* 0x000000ffff087224 */ /* 0x000fe200078e0048 */
[----:B------:R-:W-:-:S06]  /*9670*/  UMOV UR51, UR57 ;  /* 0x0000003900337c82 */ /* 0x000fcc0008000000 */
.L_x_10447:
        /* <DEDUP_REMOVED lines=26> */
.L_x_10466:
[----:B------:R-:W-:-:S11]  /*9820*/  UISETP.NE.AND UP1, UPT, UR18, 0x1, UPT ;  /* 0x000000011200788c */ /* 0x000fd6000bf25270 */
[----:B------:R-:W-:Y:S02]  /*9830*/  @UP1 ULDC.64 UR6, c[0x0][0x9e8] ;  /* 0x00027a0000061ab9 */ /* 0x000fe40000000a00 */
[----:B------:R-:W-:-:S04]  /*9840*/  UIMAD.WIDE.U32 UR10, UR14, UR6, URZ ;  /* 0x000000060e0a72a5 */ /* 0x000fc8000f8e003f */
[----:B------:R-:W-:-:S12]  /*9850*/  @UP1 USHF.R.U32.HI UR14, URZ, UR7, UR11 ;  /* 0x000000073f0e1299 */ /* 0x000fd8000801160b */
.L_x_10467:
[----:B------:R-:W-:-:S04]  /*9860*/  UIMAD UR14, UR14, UR18, URZ ;  /* 0x000000120e0e72a4 */ /* 0x000fc8000f8e023f */
[----:B------:R-:W-:-:S04]  /*9870*/  UISETP.LT.AND UP1, UPT, UR15, UR14, UPT ;  /* 0x0000000e0f00728c */ /* 0x000fc8000bf21270 */
[----:B------:R-:W-:-:S12]  /*9880*/  USEL UR15, UR15, UR14, !UP1 ;  /* 0x0000000e0f0f7287 */ /* 0x000fd8000c800000 */
.L_x_10465:
        /* <DEDUP_REMOVED lines=8> */
[----:B--23--:R-:W-:Y:S01]  /*9910*/  IMAD.MOV.U32 R5, RZ, RZ, R9 ;  /* 0x000000ffff057224 */ /* 0x00cfe200078e0009 */
[----:B------:R-:W-:Y:S01]  /*9920*/  UMOV UR28, UR51 ;  /* 0x00000033001c7c82 */ /* 0x000fe20008000000 */
[----:B------:R-:W-:Y:S01]  /*9930*/  IMAD.MOV.U32 R4, RZ, RZ, R8 ;  /* 0x000000ffff047224 */ /* 0x000fe200078e0008 */
[----:B------:R-:W-:Y:S01]  /*9940*/  UMOV UR55, UR48 ;  /* 0x0000003000377c82 */ /* 0x000fe20008000000 */
[----:B------:R-:W-:Y:S01]  /*9950*/  ULDC UR35, c[0x0][0x9d8] ;  /* 0x0002760000237ab9 */ /* 0x000fe20000000800 */
[----:B------:R-:W-:-:S05]  /*9960*/  ULDC UR34, c[0x0][0x988] ;  /* 0x0002620000227ab9 */ /* 0x000fca0000000800 */
.L_x_10477:
        /* <DEDUP_REMOVED lines=9> */
.L_x_10470:
[----:B------:R-:W-:Y:S01]  /*9a00*/  ULEA UR6, UR48, UR42, 0x3 ;  /* 0x0000002a30067291 */ /* 0x000fe2000f8e183f */
[----:B------:R-:W-:-:S05]  /*9a10*/  IMAD.U32 R6, RZ, RZ, UR51 ;  /* 0x00000033ff067e24 */ /* 0x000fca000f8e00ff */
[----:B------:R-:W-:-:S04]  /*9a20*/  SHF.L.U32 R6, R6, 0x1f, RZ ;  /* 0x0000001f06067819 */ /* 0x000fc800000006ff */
[----:B------:R0:W1:Y:S01]  /*9a30*/  SYNCS.PHASECHK.TRANS64.TRYWAIT P2, [UR6+0x2d830], R6 ;  /* 0x02d83006ff0075a7 */ /* 0x0000620008040146 */
[----:B------:R-:W-:Y:S05]  /*9a40*/  @!P0 BRA `(.L_x_10471) ;  /* 0x0000000000048947 */ /* 0x000fea0003800000 */
[----:B------:R-:W-:Y:S01]  /*9a50*/  BPT.TRAP 0x1 ;  /* 0x000000040000795c */ /* 0x000fe20000300000 */
.L_x_10471:
[----:B-1----:R-:W-:Y:S05]  /*9a60*/  @P2 BRA `(.L_x_10469) ;  /* 0x0000000000082947 */ /* 0x002fea0003800000 */
[----:B------:R-:W1:Y:S02]  /*9a70*/  SYNCS.PHASECHK.TRANS64.TRYWAIT P2, [UR6+0x2d830], R6 ;  /* 0x02d83006ff0075a7 */ /* 0x000e640008040146 */
[----:B-1----:R-:W-:Y:S05]  /*9a80*/  @!P2 BRA `(.L_x_10472) ;  /* 0x0000010400d8a947 */ /* 0x002fea0003800000 */
.L_x_10469:
[----:B-1----:R-:W1:Y:S01]  /*9a90*/  S2R R7, SR_TID.X ;  /* 0x0000000000077919 */ /* 0x002e620000002100 */
        /* <DEDUP_REMOVED lines=36> */
.L_x_10474:
[----:B------:R-:W-:Y:S01]  /*9ce0*/  ULEA UR6, UR55, UR42, 0x3 ;  /* 0x0000002a37067291 */ /* 0x000fe2000f8e183f */
[----:B------:R-:W-:-:S05]  /*9cf0*/  IMAD.U32 R6, RZ, RZ, UR28 ;  /* 0x0000001cff067e24 */ /* 0x000fca000f8e00ff */
[----:B------:R-:W-:-:S04]  /*9d00*/  SHF.L.U32 R6, R6, 0x1f, RZ ;  /* 0x0000001f06067819 */ /* 0x000fc800000006ff */
[----:B------:R0:W1:Y:S01]  /*9d10*/  SYNCS.PHASECHK.TRANS64.TRYWAIT P2, [UR6+0x2d850], R6 ;  /* 0x02d85006ff0075a7 */ /* 0x0000620008040146 */
[----:B------:R-:W-:Y:S05]  /*9d20*/  @!P0 BRA `(.L_x_10475) ;  /* 0x0000000000048947 */ /* 0x000fea0003800000 */
[----:B------:R-:W-:Y:S01]  /*9d30*/  BPT.TRAP 0x1 ;  /* 0x000000040000795c */ /* 0x000fe20000300000 */
.L_x_10475:
[----:B-1----:R-:W-:Y:S05]  /*9d40*/  @P2 BRA `(.L_x_10473) ;  /* 0x0000000000082947 */ /* 0x002fea0003800000 */
[----:B------:R-:W1:Y:S02]  /*9d50*/  SYNCS.PHASECHK.TRANS64.TRYWAIT P2, [UR6+0x2d850], R6 ;  /* 0x02d85006ff0075a7 */ /* 0x000e640008040146 */
[----:B-1----:R-:W-:Y:S05]  /*9d60*/  @!P2 BRA `(.L_x_10476) ;  /* 0x000001040038a947 */ /* 0x002fea0003800000 */
.L_x_10473:
[----:B------:R-:W-:Y:S01]  /*9d70*/  UIADD3 UR6, UR42, 0x400, URZ ;  /* 0x000004002a067890 */ /* 0x000fe2000fffe03f */
[----:B------:R-:W-:Y:S01]  /*9d80*/  WARPGROUP.ARRIVE ;  /* 0x00000000000079c5 */ /* 0x000fe20000000000 */
[----:B------:R-:W-:Y:S01]  /*9d90*/  UMOV UR29, 0x40000040 ;  /* 0x40000040001d7882 */ /* 0x000fe20000000000 */
[----:B------:R-:W-:Y:S01]  /*9da0*/  UMOV UR31, 0x80000020 ;  /* 0x80000020001f7882 */ /* 0x000fe20000000000 */
[----:B------:R-:W-:Y:S01]  /*9db0*/  USHF.R.U32.HI UR6, URZ, 0x4, UR6 ;  /* 0x000000043f067899 */ /* 0x000fe20008011606 */
[----:B01----:R-:W-:Y:S01]  /*9dc0*/  FMUL.FTZ R6, R24, UR35 ;  /* 0x0000002318067c20 */ /* 0x003fe20008410000 */
[----:B------:R-:W-:Y:S01]  /*9dd0*/  FMUL.FTZ R7, R25, UR35 ;  /* 0x0000002319077c20 */ /* 0x000fe20008410000 */
[----:B------:R-:W-:Y:S01]  /*9de0*/  FMUL.FTZ R9, R28, UR35 ;  /* 0x000000231c097c20 */ /* 0x000fe20008410000 */
        /* <DEDUP_REMOVED lines=82> */
[----:B0-----:R-:W-:-:S07]  /*a310*/  FMNMX.FTZ R8, R20, R8, !PT ;  /* 0x0000000814087209 */ /* 0x001fce0007810000 */
[----:B------:R-:W0:Y:S01]  /*a320*/  MUFU.TANH R25, R25 ;  /* 0x0000001900197308 */ /* 0x000e220000002400 */
[----:B---3--:R-:W-:-:S07]  /*a330*/  FMNMX.FTZ R8, R21, R8, !PT ;  /* 0x0000000815087209 */ /* 0x008fce0007810000 */
[----:B------:R-:W3:Y:S01]  /*a340*/  MUFU.TANH R28, R28 ;  /* 0x0000001c001c7308 */ /* 0x000ee20000002400 */
[----:B--2---:R-:W-:Y:S02]  /*a350*/  FMNMX.FTZ R8, R24, R8, !PT ;  /* 0x0000000818087209 */ /* 0x004fe40007810000 */
[----:B-1----:R-:W-:Y:S02]  /*a360*/  SHF.R.U32.HI R149, RZ, 0x7, R80 ;  /* 0x00000007ff957819 */ /* 0x002fe40000011650 */
[----:B------:R-:W-:-:S03]  /*a370*/  ISETP.GE.U32.AND P2, PT, R80, 0x180, PT ;  /* 0x000001805000780c */ /* 0x000fc60003f46070 */
[----:B------:R-:W1:Y:S01]  /*a380*/  MUFU.TANH R29, R29 ;  /* 0x0000001d001d7308 */ /* 0x000e620000002400 */
        /* <DEDUP_REMOVED lines=8> */
[----:B------:R-:W2:Y:S01]  /*a410*/  MUFU.TANH R33, R33 ;  /* 0x0000002100217308 */ /* 0x000ea20000002400 */
[----:B------:R-:W-:Y:S01]  /*a420*/  UMOV UR29, 0x40000040 ;  /* 0x40000040001d7882 */ /* 0x000fe20000000000 */
[----:B------:R-:W-:Y:S01]  /*a430*/  UMOV UR31, 0x80000020 ;  /* 0x80000020001f7882 */ /* 0x000fe20000000000 */
[----:B-1----:R-:W-:-:S05]  /*a440*/  FMNMX.FTZ R8, R29, R8, !PT ;  /* 0x000000081d087209 */ /* 0x002fca0007810000 */
        /* <DEDUP_REMOVED lines=39> */
[----:B------:R-:W-:Y:S01]  /*a6c0*/  MUFU.TANH R27, R27 ;  /* 0x0000001b001b7308 */ /* 0x000fe20000002400 */
[----:B--2---:R-:W-:-:S05]  /*a6d0*/  FMNMX.FTZ R8, R64, R8, !PT ;  /* 0x0000000840087209 */ /* 0x004fca0007810000 */
[----:B------:R-:W0:Y:S02]  /*a6e0*/  SHFL.BFLY PT, R65, R8, 0x2, 0x1f ;  /* 0x0c401f0008417f89 */ /* 0x000e2400000e0000 */
[----:B------:R-:W-:Y:S01]  /*a6f0*/  MUFU.TANH R30, R30 ;  /* 0x0000001e001e7308 */ /* 0x000fe20000002400 */
[----:B-1----:R-:W-:-:S07]  /*a700*/  FMNMX.FTZ R62, R26, R5, !PT ;  /* 0x000000051a3e7209 */ /* 0x002fce0007810000 */
[----:B------:R-:W-:Y:S08]  /*a710*/  MUFU.TANH R31, R31 ;  /* 0x0000001f001f7308 */ /* 0x000ff00000002400 */
[----:B------:R-:W-:Y:S01]  /*a720*/  MUFU.TANH R34, R34 ;  /* 0x0000002200227308 */ /* 0x000fe20000002400 */
[----:B0-----:R-:W-:-:S07]  /*a730*/  FMNMX.FTZ R8, R8, R65, !PT ;  /* 0x0000004108087209 */ /* 0x001fce0007810000 */
[----:B------:R-:W-:Y:S01]  /*a740*/  MUFU.TANH R35, R35 ;  /* 0x0000002300237308 */ /* 0x000fe20000002400 */
[----:B------:R-:W0:Y:S07]  /*a750*/  SHFL.BFLY PT, R65, R8, 0x1, 0x1f ;  /* 0x0c201f0008417f89 */ /* 0x000e2e00000e0000 */
[----:B------:R-:W-:Y:S08]  /*a760*/  MUFU.TANH R38, R38 ;  /* 0x0000002600267308 */ /* 0x000ff00000002400 */
[----:B------:R-:W-:Y:S08]  /*a770*/  MUFU.TANH R39, R39 ;  /* 0x0000002700277308 */ /* 0x000ff00000002400 */
[----:B------:R-:W-:Y:S01]  /*a780*/  MUFU.TANH R42, R42 ;  /* 0x0000002a002a7308 */ /* 0x000fe20000002400 */
[----:B0-----:R-:W-:-:S05]  /*a790*/  FMNMX.FTZ R8, R8, R65, !PT ;  /* 0x0000004108087209 */ /* 0x001fca0007810000 */
[C---:B------:R-:W-:Y:S01]  /*a7a0*/  FADD.FTZ R65, -R8.reuse, R4 ;  /* 0x0000000408417221 */ /* 0x040fe20000010100 */
[----:B------:R-:W-:Y:S01]  /*a7b0*/  FMUL.FTZ R4, R8, UR34 ;  /* 0x0000002208047c20 */ /* 0x000fe20008410000 */
[----:B------:R-:W-:Y:S02]  /*a7c0*/  MUFU.TANH R43, R43 ;  /* 0x0000002b002b7308 */ /* 0x000fe40000002400 */
[----:B------:R-:W-:Y:S01]  /*a7d0*/  FMUL.FTZ R65, R65, UR34 ;  /* 0x0000002241417c20 */ /* 0x000fe20008410000 */
[--C-:B------:R-:W-:Y:S01]  /*a7e0*/  FFMA.FTZ R6, R6, UR34, -R4.reuse ;  /* 0x0000002206067c23 */ /* 0x100fe20008010804 */
[--C-:B------:R-:W-:Y:S01]  /*a7f0*/  FFMA.FTZ R7, R7, UR34, -R4.reuse ;  /* 0x0000002207077c23 */ /* 0x100fe20008010804 */
[----:B------:R-:W-:Y:S02]  /*a800*/  WARPGROUP.DEPBAR.LE gsb0, 0x0 ;  /* 0x00008000000079c5 */ /* 0x000fe40000010000 */
[----:B------:R-:W-:Y:S01]  /*a810*/  WARPGROUP.ARRIVE ;  /* 0x00000000000079c5 */ /* 0x000fe20000000000 */
[--C-:B------:R-:W-:Y:S01]  /*a820*/  FFMA.FTZ R9, R9, UR34, -R4.reuse ;  /* 0x0000002209097c23 */ /* 0x100fe20008010804 */
[--C-:B------:R-:W-:Y:S01]  /*a830*/  FFMA.FTZ R68, R10, UR34, -R4.reuse ;  /* 0x000000220a447c23 */ /* 0x100fe20008010804 */
[--C-:B------:R-:W-:Y:S01]  /*a840*/  FFMA.FTZ R11, R11, UR34, -R4.reuse ;  /* 0x000000220b0b7c23 */ /* 0x100fe20008010804 */
[--C-:B------:R-:W-:Y:S01]  /*a850*/  FFMA.FTZ R12, R12, UR34, -R4.reuse ;  /* 0x000000220c0c7c23 */ /* 0x100fe20008010804 */
[--C-:B------:R-:W-:Y:S01]  /*a860*/  FFMA.FTZ R13, R13, UR34, -R4.reuse ;  /* 0x000000220d0d7c23 */ /* 0x100fe20008010804 */
[----:B------:R-:W-:Y:S01]  /*a870*/  HGMMA.64x96x16.F32.BF16 R88, gdesc[UR28].tnspB, R88, gsb0 ;  /* 0x416000001c5879f0 */ /* 0x000fe20008001858 */
[----:B------:R-:W-:Y:S01]  /*a880*/  UIADD3 UR28, UR6, 0x600, URZ ;  /* 0x00000600061c7890 */ /* 0x000fe2000fffe03f */
[--C-:B------:R-:W-:Y:S01]  /*a890*/  FFMA.FTZ R14, R14, UR34, -R4.reuse ;  /* 0x000000220e0e7c23 */ /* 0x100fe20008010804 */
[----:B------:R-:W-:Y:S01]  /*a8a0*/  UIADD3 UR30, UR7, 0x100, URZ ;  /* 0x00000100071e7890 */ /* 0x000fe2000fffe03f */
[--C-:B------:R-:W-:Y:S01]  /*a8b0*/  FFMA.FTZ R15, R15, UR34, -R4.reuse ;  /* 0x000000220f0f7c23 */ /* 0x100fe20008010804 */
[----:B------:R-:W-:Y:S01]  /*a8c0*/  UMOV UR29, 0x40000040 ;  /* 0x40000040001d7882 */ /* 0x000fe20000000000 */
[----:B------:R-:W-:Y:S01]  /*a8d0*/  UMOV UR31, 0x80000020 ;  /* 0x80000020001f7882 */ /* 0x000fe20000000000 */
        /* <DEDUP_REMOVED lines=23> */
[----:B------:R0:W-:Y:S08]  /*aa50*/  MUFU.EX2 R10, R65 ;  /* 0x00000041000a7308 */ /* 0x0001f00000000800 */
[----:B------:R-:W1:Y:S01]  /*aa60*/  MUFU.EX2 R4, R6 ;  /* 0x0000000600047308 */ /* 0x000e620000000800 */
[----:B0-----:R-:W-:Y:S01]  /*aa70*/  FMUL.FTZ R65, R67, UR35 ;  /* 0x0000002343417c20 */ /* 0x001fe20008410000 */
[----:B------:R-:W-:Y:S01]  /*aa80*/  FMUL.FTZ R67, R71, UR35 ;  /* 0x0000002347437c20 */ /* 0x000fe20008410000 */
[----:B------:R-:W-:-:S05]  /*aa90*/  FMUL.FTZ R71, R79, UR35 ;  /* 0x000000234f477c20 */ /* 0x000fca0008410000 */
[----:B------:R-:W0:Y:S08]  /*aaa0*/  MUFU.EX2 R6, R7 ;  /* 0x0000000700067308 */ /* 0x000e300000000800 */
[----:B------:R-:W-:Y:S01]  /*aab0*/  MUFU.EX2 R68, R68 ;  /* 0x0000004400447308 */ /* 0x000fe20000000800 */
[----:B-1----:R-:W-:-:S07]  /*aac0*/  FFMA.FTZ R3, R10, R3, R4 ;  /* 0x000000030a037223 */ /* 0x002fce0000010004 */
[----:B------:R-:W-:Y:S01]  /*aad0*/  MUFU.TANH R46, R46 ;  /* 0x0000002e002e7308 */ /* 0x000fe20000002400 */
[C---:B0-----:R-:W-:Y:S01]  /*aae0*/  FADD.FTZ R3, R6.reuse, R3 ;  /* 0x0000000306037221 */ /* 0x041fe20000010000 */
[----:B------:R-:W-:-:S06]  /*aaf0*/  F2FP.BF16.F32.PACK_AB R4, R6, R4 ;  /* 0x000000040604723e */ /* 0x000fcc00000010ff */
[----:B------:R0:W1:Y:S08]  /*ab00*/  MUFU.EX2 R6, R9 ;  /* 0x0000000900067308 */ /* 0x0000700000000800 */
[----:B------:R-:W2:Y:S01]  /*ab10*/  MUFU.TANH R47, R47 ;  /* 0x0000002f002f7308 */ /* 0x000ea20000002400 */
[----:B0-----:R-:W-:Y:S01]  /*ab20*/  FMNMX.FTZ R9, R27, R62, !PT ;  /* 0x0000003e1b097209 */ /* 0x001fe20007810000 */
[----:B------:R-:W-:Y:S01]  /*ab30*/  FMUL.FTZ R62, R63, UR35 ;  /* 0x000000233f3e7c20 */ /* 0x000fe20008410000 */
[----:B------:R-:W-:-:S05]  /*ab40*/  FMUL.FTZ R63, R66, UR35 ;  /* 0x00000023423f7c20 */ /* 0x000fca0008410000 */
[----:B------:R-:W0:Y:S01]  /*ab50*/  MUFU.TANH R50, R50 ;  /* 0x0000003200327308 */ /* 0x000e220000002400 */
[----:B-1----:R-:W-:Y:S01]  /*ab60*/  FADD.FTZ R3, R6, R3 ;  /* 0x0000000306037221 */ /* 0x002fe20000010000 */
[----:B------:R-:W-:-:S03]  /*ab70*/  F2FP.BF16.F32.PACK_AB R6, R68, R6 ;  /* 0x000000064406723e */ /* 0x000fc600000010ff */
[----:B------:R-:W-:Y:S01]  /*ab80*/  FADD.FTZ R3, R68, R3 ;  /* 0x0000000344037221 */ /* 0x000fe20000010000 */
[----:B------:R-:W-:Y:S02]  /*ab90*/  FMNMX.FTZ R68, R30, R9, !PT ;  /* 0x000000091e447209 */ /* 0x000fe40007810000 */
[----:B------:R1:W3:Y:S02]  /*aba0*/  MUFU.TANH R7, R69 ;  /* 0x0000004500077308 */ /* 0x0002e40000002400 */
[----:B------:R-:W-:-:S04]  /*abb0*/  FMNMX.FTZ R9, R31, R68, !PT ;  /* 0x000000441f097209 */ /* 0x000fc80007810000 */
[----:B------:R-:W-:Y:S01]  /*abc0*/  FMNMX.FTZ R66, R34, R9, !PT ;  /* 0x0000000922427209 */ /* 0x000fe20007810000 */
[----:B------:R-:W-:Y:S02]  /*abd0*/  WARPGROUP.DEPBAR.LE gsb0, 0x0 ;  /* 0x00008000000079c5 */ /* 0x000fe40000010000 */
[----:B------:R-:W-:Y:S01]  /*abe0*/  WARPGROUP.ARRIVE ;  /* 0x00000000000079c5 */ /* 0x000fe20000000000 */
[----:B------:R-:W-:Y:S01]  /*abf0*/  FMNMX.FTZ R9, R35, R66, !PT ;  /* 0x0000004223097209 */ /* 0x000fe20007810000 */
[----:B------:R-:W4:Y:S01]  /*ac00*/  MUFU.TANH R51, R51 ;  /* 0x0000003300337308 */ /* 0x000f220000002400 */
[----:B-1----:R-:W-:Y:S01]  /*ac10*/  FMUL.FTZ R69, R75, UR35 ;  /* 0x000000234b457c20 */ /* 0x002fe20008410000 */
[----:B------:R-:W-:Y:S01]  /*ac20*/  FMUL.FTZ R75, R87, UR35 ;  /* 0x00000023574b7c20 */ /* 0x000fe20008410000 */
[----:B------:R-:W-:Y:S01]  /*ac30*/  FMNMX.FTZ R66, R38, R9, !PT ;  /* 0x0000000926427209 */ /* 0x000fe20007810000 */
[----:B------:R-:W-:Y:S01]  /*ac40*/  HGMMA.64x96x16.F32.BF16 R88, gdesc[UR28].tnspB, R88, gsb0 ;  /* 0x416000001c5879f0 */ /* 0x000fe20008001858 */
[----:B------:R-:W-:-:S02]  /*ac50*/  UIADD3 UR28, UR6, 0x602, URZ ;  /* 0x00000602061c7890 */ /* 0x000fc4000fffe03f */
[----:B------:R-:W-:Y:S01]  /*ac60*/  UIADD3 UR30, UR7, 0x140, URZ ;  /* 0x00000140071e7890 */ /* 0x000fe2000fffe03f */
[----:B------:R-:W-:Y:S01]  /*ac70*/  FMNMX.FTZ R9, R39, R66, !PT ;  /* 0x0000004227097209 */ /* 0x000fe20007810000 */
[----:B------:R-:W-:Y:S01]  /*ac80*/  UMOV UR29, 0x40000040 ;  /* 0x40000040001d7882 */ /* 0x000fe20000000000 */
[----:B------:R-:W-:Y:S01]  /*ac90*/  UMOV UR31, 0x80000020 ;  /* 0x80000020001f7882 */ /* 0x000fe20000000000 */
[----:B------:R-:W1:Y:S01]  /*aca0*/  MUFU.TANH R54, R54 ;  /* 0x0000003600367308 */ /* 0x000e620000002400 */
[----:B------:R-:W-:Y:S01]  /*acb0*/  FMNMX.FTZ R68, R42, R9, !PT ;  /* 0x000000092a447209 */ /* 0x000fe20007810000 */
[----:B------:R-:W-:-:S03]  /*acc0*/  FMUL.FTZ R66, R70, UR35 ;  /* 0x0000002346427c20 */ /* 0x000fc60008410000 */
[----:B------:R-:W-:-:S03]  /*acd0*/  FMNMX.FTZ R9, R43, R68, !PT ;  /* 0x000000442b097209 */ /* 0x000fc60007810000 */
[----:B------:R-:W5:Y:S01]  /*ace0*/  MUFU.TANH R55, R55 ;  /* 0x0000003700377308 */ /* 0x000f620000002400 */
[----:B------:R-:W-:-:S04]  /*acf0*/  FMNMX.FTZ R68, R46, R9, !PT ;  /* 0x000000092e447209 */ /* 0x000fc80007810000 */
[----:B--2---:R-:W-:Y:S01]  /*ad00*/  FMNMX.FTZ R9, R47, R68, !PT ;  /* 0x000000442f097209 */ /* 0x004fe20007810000 */
[----:B------:R-:W-:Y:S02]  /*ad10*/  FMUL.FTZ R68, R74, UR35 ;  /* 0x000000234a447c20 */ /* 0x000fe40008410000 */
[----:B------:R-:W2:Y:S01]  /*ad20*/  MUFU.TANH R58, R58 ;  /* 0x0000003a003a7308 */ /* 0x000ea20000002400 */
[----:B0-----:R-:W-:-:S04]  /*ad30*/  FMNMX.FTZ R70, R50, R9, !PT ;  /* 0x0000000932467209 */ /* 0x001fc80007810000 */
[----:B---3--:R-:W-:-:S03]  /*ad40*/  FMNMX.FTZ R70, R7, R70, !PT ;  /* 0x0000004607467209 */ /* 0x008fc60007810000 */
[----:B------:R-:W0:Y:S01]  /*ad50*/  MUFU.TANH R59, R59 ;  /* 0x0000003b003b7308 */ /* 0x000e220000002400 */
[----:B----4-:R-:W-:Y:S01]  /*ad60*/  FMNMX.FTZ R9, R51, R70, !PT ;  /* 0x0000004633097209 */ /* 0x010fe20007810000 */
[----:B------:R-:W-:-:S03]  /*ad70*/  FMUL.FTZ R70, R78, UR35 ;  /* 0x000000234e467c20 */ /* 0x000fc60008410000 */
[----:B-1----:R-:W-:-:S03]  /*ad80*/  FMNMX.FTZ R72, R54, R9, !PT ;  /* 0x0000000936487209 */ /* 0x002fc60007810000 */
[----:B------:R-:W1:Y:S01]  /*ad90*/  MUFU.TANH R62, R62 ;  /* 0x0000003e003e7308 */ /* 0x000e620000002400 */
[----:B-----5:R-:W-:-:S04]  /*ada0*/  FMNMX.FTZ R9, R55, R72, !PT ;  /* 0x0000004837097209 */ /* 0x020fc80007810000 */
[----:B--2---:R-:W-:-:S03]  /*adb0*/  FMNMX.FTZ R72, R58, R9, !PT ;  /* 0x000000093a487209 */ /* 0x004fc60007810000 */
[----:B------:R-:W2:Y:S01]  /*adc0*/  MUFU.TANH R63, R63 ;  /* 0x0000003f003f7308 */ /* 0x000ea20000002400 */
[----:B0-----:R-:W-:Y:S01]  /*add0*/  FMNMX.FTZ R9, R59, R72, !PT ;  /* 0x000000483b097209 */ /* 0x001fe20007810000 */
[----:B------:R-:W-:-:S06]  /*ade0*/  FMUL.FTZ R72, R82, UR35 ;  /* 0x0000002352487c20 */ /* 0x000fcc0008410000 */
        /* <DEDUP_REMOVED lines=19> */
[----:B--2---:R-:W-:Y:S01]  /*af20*/  FMNMX.FTZ R76, R70, R9, !PT ;  /* 0x00000009464c7209 */ /* 0x004fe20007810000 */
[----:B------:R-:W-:Y:S02]  /*af30*/  UIADD3 UR30, UR7, 0x180, URZ ;  /* 0x00000180071e7890 */ /* 0x000fe4000fffe03f */
[----:B------:R-:W1:Y:S01]  /*af40*/  MUFU.TANH R72, R72 ;  /* 0x0000004800487308 */ /* 0x000e620000002400 */
[----:B------:R-:W-:Y:S01]  /*af50*/  UMOV UR29, 0x40000040 ;  /* 0x40000040001d7882 */ /* 0x000fe20000000000 */
[----:B------:R-:W-:-:S06]  /*af60*/  UMOV UR31, 0x80000020 ;  /* 0x80000020001f7882 */ /* 0x000fcc0000000000 */
        /* <DEDUP_REMOVED lines=20> */
[----:B------:R-:W-:-:S02]  /*b0b0*/  WARPGROUP.DEPBAR.LE gsb0, 0x0 ;  /* 0x00008000000079c5 */ /* 0x000fc40000010000 */
[----:B------:R-:W-:Y:S01]  /*b0c0*/  WARPGROUP.ARRIVE ;  /* 0x00000000000079c5 */ /* 0x000fe20000000000 */
[----:B0-----:R-:W-:-:S04]  /*b0d0*/  FMNMX.FTZ R9, R78, R9, !PT ;  /* 0x000000094e097209 */ /* 0x001fc80007810000 */
[----:B------:R-:W-:Y:S01]  /*b0e0*/  MUFU.EX2 R44, R44 ;  /* 0x0000002c002c7308 */ /* 0x000fe20000000800 */
[----:B------:R-:W-:Y:S01]  /*b0f0*/  HGMMA.64x96x16.F32.BF16 R88, gdesc[UR28].tnspB, R88, gsb0 ;  /* 0x416000001c5879f0 */ /* 0x000fe20008001858 */
[----:B------:R-:W-:Y:S01]  /*b100*/  UIADD3 UR28, UR6, 0x606, URZ ;  /* 0x00000606061c7890 */ /* 0x000fe2000fffe03f */
[C---:B------:R-:W-:Y:S01]  /*b110*/  FADD.FTZ R5, -R9.reuse, R5 ;  /* 0x0000000509057221 */ /* 0x040fe20000010100 */
[----:B------:R-:W-:Y:S01]  /*b120*/  UIADD3 UR30, UR7, 0x1c0, URZ ;  /* 0x000001c0071e7890 */ /* 0x000fe2000fffe03f */
[----:B------:R-:W-:Y:S01]  /*b130*/  FMUL.FTZ R76, R9, UR34 ;  /* 0x00000022094c7c20 */ /* 0x000fe20008410000 */
[----:B------:R-:W-:Y:S01]  /*b140*/  UMOV UR29, 0x40000040 ;  /* 0x40000040001d7882 */ /* 0x000fe20000000000 */
[----:B------:R-:W-:Y:S01]  /*b150*/  UMOV UR31, 0x80000020 ;  /* 0x80000020001f7882 */ /* 0x000fe20000000000 */
        /* <DEDUP_REMOVED lines=33> */
[----:B------:R-:W-:Y:S08]  /*b370*/  MUFU.EX2 R34, R5 ;  /* 0x0000000500227308 */ /* 0x000ff00000000800 */
[----:B------:R0:W1:Y:S08]  /*b380*/  MUFU.EX2 R7, R26 ;  /* 0x0000001a00077308 */ /* 0x0000700000000800 */
[----:B------:R-:W2:Y:S01]  /*b390*/  MUFU.EX2 R76, R27 ;  /* 0x0000001b004c7308 */ /* 0x000ea20000000800 */
[----:B0-----:R-:W-:-:S05]  /*b3a0*/  IMAD.U32 R26, RZ, RZ, UR48 ;  /* 0x00000030ff1a7e24 */ /* 0x001fca000f8e00ff */
[----:B------:R-:W-:Y:S02]  /*b3b0*/  @!P1 LEA R26, R26, UR42, 0x3 ;  /* 0x0000002a1a1a9c11 */ /* 0x000fe4000f8e18ff */
[----:B------:R-:W-:Y:S01]  /*b3c0*/  MUFU.EX2 R77, R77 ;  /* 0x0000004d004d7308 */ /* 0x000fe20000000800 */
[----:B-1----:R-:W-:Y:S02]  /*b3d0*/  FFMA.FTZ R79, R34, R2, R7 ;  /* 0x00000002224f7223 */ /* 0x002fe40000010007 */
[----:B------:R-:W-:-:S05]  /*b3e0*/  @!P1 VIADD R26, R26, 0x2d840 ;  /* 0x0002d8401a1a9836 */ /* 0x000fca0000000000 */
[----:B------:R-:W-:Y:S01]  /*b3f0*/  @!P1 PRMT R26, RZ, 0x654, R26 ;  /* 0x00000654ff1a9816 */ /* 0x000fe2000000001a */
[C---:B--2---:R-:W-:Y:S01]  /*b400*/  FADD.FTZ R2, R76.reuse, R79 ;  /* 0x0000004f4c027221 */ /* 0x044fe20000010000 */
[----:B------:R-:W-:Y:S01]  /*b410*/  F2FP.BF16.F32.PACK_AB R5, R76, R7 ;  /* 0x000000074c05723e */ /* 0x000fe200000010ff */
[----:B------:R-:W-:Y:S01]  /*b420*/  VIADD R7, R149, 0x9 ;  /* 0x0000000995077836 */ /* 0x000fe20000000000 */
[----:B------:R-:W-:Y:S04]  /*b430*/  MUFU.EX2 R27, R12 ;  /* 0x0000000c001b7308 */ /* 0x000fe80000000800 */
[----:B------:R-:W-:Y:S02]  /*b440*/  SEL R76, R7, 0x9, !P2 ;  /* 0x00000009074c7807 */ /* 0x000fe40005000000 */
[C---:B------:R-:W-:Y:S01]  /*b450*/  ISETP.GT.AND P2, PT, R0.reuse, UR54, PT ;  /* 0x0000003600007c0c */ /* 0x040fe2000bf44270 */
[----:B------:R-:W-:Y:S01]  /*b460*/  VIADD R0, R0, 0xffffffff ;  /* 0xffffffff00007836 */ /* 0x000fe20000000000 */
[----:B------:R-:W0:Y:S08]  /*b470*/  MUFU.EX2 R7, R30 ;  /* 0x0000001e00077308 */ /* 0x000e300000000800 */
[----:B------:R-:W1:Y:S08]  /*b480*/  MUFU.EX2 R31, R31 ;  /* 0x0000001f001f7308 */ /* 0x000e700000000800 */
[----:B------:R-:W2:Y:S01]  /*b490*/  MUFU.EX2 R35, R35 ;  /* 0x0000002300237308 */ /* 0x000ea20000000800 */
[----:B0-----:R-:W-:Y:S01]  /*b4a0*/  FADD.FTZ R2, R7, R2 ;  /* 0x0000000207027221 */ /* 0x001fe20000010000 */
[----:B------:R-:W-:-:S02]  /*b4b0*/  WARPGROUP.DEPBAR.LE gsb0, 0x0 ;  /* 0x00008000000079c5 */ /* 0x000fc40000010000 */
[----:B------:R-:W-:Y:S01]  /*b4c0*/  WARPGROUP.ARRIVE ;  /* 0x00000000000079c5 */ /* 0x000fe20000000000 */
[C---:B------:R-:W-:Y:S01]  /*b4d0*/  F2FP.BF16.F32.PACK_AB R7, R77.reuse, R7 ;  /* 0x000000074d07723e */ /* 0x040fe200000010ff */
[----:B------:R-:W-:Y:S02]  /*b4e0*/  FADD.FTZ R2, R77, R2 ;  /* 0x000000024d027221 */ /* 0x000fe40000010000 */
[----:B------:R-:W-:Y:S02]  /*b4f0*/  MUFU.EX2 R38, R38 ;  /* 0x0000002600267308 */ /* 0x000fe40000000800 */
[----:B------:R-:W-:Y:S01]  /*b500*/  HGMMA.64x96x16.F32.BF16 R88, gdesc[UR28].tnspB, R88, gsb0 ;  /* 0x416000001c5879f0 */ /* 0x000fe20008001858 */
[----:B-1----:R-:W-:Y:S01]  /*b510*/  FADD.FTZ R2, R31, R2 ;  /* 0x000000021f027221 */ /* 0x002fe20000010000 */
[----:B------:R-:W-:-:S04]  /*b520*/  UMOV UR28, UR51 ;  /* 0x00000033001c7c82 */ /* 0x000fc80008000000 */
[----:B------:R-:W0:Y:S08]  /*b530*/  MUFU.EX2 R39, R39 ;  /* 0x0000002700277308 */ /* 0x000e300000000800 */
        /* <DEDUP_REMOVED lines=21> */
[----:B---3--:R-:W-:Y:S01]  /*b690*/  IMAD.U32 R26, RZ, RZ, UR55 ;  /* 0x00000037ff1a7e24 */ /* 0x008fe2000f8e00ff */
[----:B-1----:R-:W-:Y:S01]  /*b6a0*/  MUFU.EX2 R76, R43 ;  /* 0x0000002b004c7308 */ /* 0x002fe20000000800 */
[----:B------:R-:W-:Y:S01]  /*b6b0*/  UMOV UR55, UR48 ;  /* 0x0000003000377c82 */ /* 0x000fe20008000000 */
[-C--:B------:R-:W-:Y:S01]  /*b6c0*/  FMUL.FTZ R100, R100, R10.reuse ;  /* 0x0000000a64647220 */ /* 0x080fe20000410000 */
[-C--:B------:R-:W-:Y:S01]  /*b6d0*/  FMUL.FTZ R101, R101, R10.reuse ;  /* 0x0000000a65657220 */ /* 0x080fe20000410000 */
[----:B------:R-:W-:Y:S01]  /*b6e0*/  @!P1 LEA R26, R26, UR42, 0x3 ;  /* 0x0000002a1a1a9c11 */ /* 0x000fe2000f8e18ff */
[-C--:B------:R-:W-:Y:S01]  /*b6f0*/  FMUL.FTZ R104, R104, R10.reuse ;  /* 0x0000000a68687220 */ /* 0x080fe20000410000 */
[-C--:B------:R-:W-:Y:S01]  /*b700*/  FMUL.FTZ R105, R105, R10.reuse ;  /* 0x0000000a69697220 */ /* 0x080fe20000410000 */
[----:B------:R-:W-:Y:S01]  /*b710*/  FMUL.FTZ R108, R108, R10 ;  /* 0x0000000a6c6c7220 */ /* 0x000fe20000410000 */
[----:B------:R-:W-:Y:S01]  /*b720*/  MUFU.EX2 R66, R66 ;  /* 0x0000004200427308 */ /* 0x000fe20000000800 */
[----:B------:R-:W-:-:S02]  /*b730*/  @!P1 VIADD R26, R26, 0x2d860 ;  /* 0x0002d8601a1a9836 */ /* 0x000fc40000000000 */
[-C--:B------:R-:W-:Y:S01]  /*b740*/  FMUL.FTZ R109, R109, R10.reuse ;  /* 0x0000000a6d6d7220 */ /* 0x080fe20000410000 */
[-C--:B------:R-:W-:Y:S01]  /*b750*/  FMUL.FTZ R112, R112, R10.reuse ;  /* 0x0000000a70707220 */ /* 0x080fe20000410000 */
[-C--:B------:R-:W-:Y:S01]  /*b760*/  FMUL.FTZ R113, R113, R10.reuse ;  /* 0x0000000a71717220 */ /* 0x080fe20000410000 */
[-C--:B------:R-:W-:Y:S01]  /*b770*/  FMUL.FTZ R116, R116, R10.reuse ;  /* 0x0000000a74747220 */ /* 0x080fe20000410000 */
[----:B------:R-:W-:Y:S01]  /*b780*/  @!P1 PRMT R26, RZ, 0x654, R26 ;  /* 0x00000654ff1a9816 */ /* 0x000fe2000000001a */
[-C--:B------:R-:W-:Y:S01]  /*b790*/  FMUL.FTZ R117, R117, R10.reuse ;  /* 0x0000000a75757220 */ /* 0x080fe20000410000 */
[----:B------:R-:W-:Y:S01]  /*b7a0*/  MUFU.EX2 R52, R52 ;  /* 0x0000003400347308 */ /* 0x000fe20000000800 */
[-C--:B------:R-:W-:Y:S01]  /*b7b0*/  FMUL.FTZ R120, R120, R10.reuse ;  /* 0x0000000a78787220 */ /* 0x080fe20000410000 */
[----:B------:R1:W-:Y:S01]  /*b7c0*/  @!P1 SYNCS.ARRIVE.TRANS64.RED.A1T0 RZ, [R26+URZ], RZ ;  /* 0x000000ff1aff99a7 */ /* 0x0003e2000810043f */
[----:B------:R3:W-:Y:S01]  /*b7d0*/  STSM.16.M88.4 [R17+0x21800], R4 ;  /* 0x0218000411007844 */ /* 0x0007e20000000200 */
[-C--:B------:R-:W-:Y:S01]  /*b7e0*/  FMUL.FTZ R121, R121, R10.reuse ;  /* 0x0000000a79797220 */ /* 0x080fe20000410000 */
[-C--:B------:R-:W-:Y:S01]  /*b7f0*/  FMUL.FTZ R124, R124, R10.reuse ;  /* 0x0000000a7c7c7220 */ /* 0x080fe20000410000 */
[-C--:B------:R-:W-:Y:S01]  /*b800*/  FMUL.FTZ R125, R125, R10.reuse ;  /* 0x0000000a7d7d7220 */ /* 0x080fe20000410000 */
[-C--:B------:R-:W-:Y:S01]  /*b810*/  FMUL.FTZ R128, R128, R10.reuse ;  /* 0x0000000a80807220 */ /* 0x080fe20000410000 */
[----:B------:R-:W-:Y:S01]  /*b820*/  MUFU.EX2 R67, R67 ;  /* 0x0000004300437308 */ /* 0x000fe20000000800 */
[-C--:B------:R-:W-:Y:S01]  /*b830*/  FMUL.FTZ R129, R129, R10.reuse ;  /* 0x0000000a81817220 */ /* 0x080fe20000410000 */
[-C--:B------:R-:W-:Y:S01]  /*b840*/  FMUL.FTZ R132, R132, R10.reuse ;  /* 0x0000000a84847220 */ /* 0x080fe20000410000 */
[----:B------:R-:W-:Y:S01]  /*b850*/  FMUL.FTZ R133, R133, R10 ;  /* 0x0000000a85857220 */ /* 0x000fe20000410000 */
[-C--:B------:R-:W-:Y:S01]  /*b860*/  FMUL.FTZ R90, R90, R34.reuse ;  /* 0x000000225a5a7220 */ /* 0x080fe20000410000 */
[-C--:B------:R-:W-:Y:S01]  /*b870*/  FMUL.FTZ R91, R91, R34.reuse ;  /* 0x000000225b5b7220 */ /* 0x080fe20000410000 */
[-C--:B------:R-:W-:Y:S01]  /*b880*/  FMUL.FTZ R94, R94, R34.reuse ;  /* 0x000000225e5e7220 */ /* 0x080fe20000410000 */
[-C--:B------:R-:W-:Y:S01]  /*b890*/  FMUL.FTZ R95, R95, R34.reuse ;  /* 0x000000225f5f7220 */ /* 0x080fe20000410000 */
[----:B-1----:R-:W1:Y:S01]  /*b8a0*/  MUFU.EX2 R26, R11 ;  /* 0x0000000b001a7308 */ /* 0x002e620000000800 */
[-C--:B------:R-:W-:Y:S01]  /*b8b0*/  FMUL.FTZ R98, R98, R34.reuse ;  /* 0x0000002262627220 */ /* 0x080fe20000410000 */
[-C--:B------:R-:W-:Y:S01]  /*b8c0*/  FMUL.FTZ R99, R99, R34.reuse ;  /* 0x0000002263637220 */ /* 0x080fe20000410000 */
[----:B---3--:R-:W-:Y:S01]  /*b8d0*/  F2FP.BF16.F32.PACK_AB R6, R14, R13 ;  /* 0x0000000d0e06723e */ /* 0x008fe200000010ff */
[----:B------:R-:W-:Y:S01]  /*b8e0*/  FMUL.FTZ R102, R102, R34 ;  /* 0x0000002266667220 */ /* 0x000fe20000410000 */
[C---:B--2---:R-:W-:Y:S01]  /*b8f0*/  F2FP.BF16.F32.PACK_AB R5, R35.reuse, R31 ;  /* 0x0000001f2305723e */ /* 0x044fe200000010ff */
[----:B------:R-:W-:Y:S01]  /*b900*/  FADD.FTZ R35, R35, R2 ;  /* 0x0000000223237221 */ /* 0x000fe20000010000 */
[----:B0-----:R-:W-:Y:S01]  /*b910*/  F2FP.BF16.F32.PACK_AB R7, R39, R38 ;  /* 0x000000262707723e */ /* 0x001fe200000010ff */
[----:B------:R-:W-:Y:S01]  /*b920*/  MUFU.EX2 R11, R28 ;  /* 0x0000001c000b7308 */ /* 0x000fe20000000800 */
[-C--:B------:R-:W-:Y:S01]  /*b930*/  FMUL.FTZ R103, R103, R34.reuse ;  /* 0x0000002267677220 */ /* 0x080fe20000410000 */
[----:B------:R-:W-:Y:S01]  /*b940*/  FADD.FTZ R38, R38, R35 ;  /* 0x0000002326267221 */ /* 0x000fe20000010000 */
[-C--:B------:R-:W-:Y:S01]  /*b950*/  FMUL.FTZ R106, R106, R34.reuse ;  /* 0x000000226a6a7220 */ /* 0x080fe20000410000 */
[-C--:B------:R-:W-:Y:S01]  /*b960*/  FMUL.FTZ R107, R107, R34.reuse ;  /* 0x000000226b6b7220 */ /* 0x080fe20000410000 */
[-C--:B------:R-:W-:Y:S01]  /*b970*/  FMUL.FTZ R110, R110, R34.reuse ;  /* 0x000000226e6e7220 */ /* 0x080fe20000410000 */
[----:B------:R-:W-:Y:S01]  /*b980*/  FADD.FTZ R38, R39, R38 ;  /* 0x0000002627267221 */ /* 0x000fe20000010000 */
[----:B------:R-:W-:Y:S01]  /*b990*/  FMUL.FTZ R111, R111, R34 ;  /* 0x000000226f6f7220 */ /* 0x000fe20000410000 */
[----:B------:R-:W-:Y:S01]  /*b9a0*/  MUFU.EX2 R2, R65 ;  /* 0x0000004100027308 */ /* 0x000fe20000000800 */
[----:B-1----:R-:W-:Y:S01]  /*b9b0*/  F2FP.BF16.F32.PACK_AB R4, R27, R26 ;  /* 0x0000001a1b04723e */ /* 0x002fe200000010ff */
[----:B------:R-:W-:Y:S01]  /*b9c0*/  FADD.FTZ R30, R26, R3 ;  /* 0x000000031a1e7221 */ /* 0x000fe20000010000 */
[-C--:B------:R-:W-:Y:S01]  /*b9d0*/  FMUL.FTZ R114, R114, R34.reuse ;  /* 0x0000002272727220 */ /* 0x080fe20000410000 */
[-C--:B------:R-:W-:Y:S01]  /*b9e0*/  FMUL.FTZ R115, R115, R34.reuse ;  /* 0x0000002273737220 */ /* 0x080fe20000410000 */
[-C--:B------:R-:W-:Y:S01]  /*b9f0*/  FMUL.FTZ R118, R118, R34.reuse ;  /* 0x0000002276767220 */ /* 0x080fe20000410000 */
[----:B------:R0:W-:Y:S01]  /*ba00*/  STSM.16.M88.4 [R22], R4 ;  /* 0x0000000416007844 */ /* 0x0001e20000000200 */
[----:B------:R-:W-:Y:S01]  /*ba10*/  FADD.FTZ R30, R27, R30 ;  /* 0x0000001e1b1e7221 */ /* 0x000fe20000010000 */
[----:B------:R-:W-:Y:S01]  /*ba20*/  MUFU.EX2 R26, R53 ;  /* 0x00000035001a7308 */ /* 0x000fe20000000800 */
[-C--:B------:R-:W-:Y:S01]  /*ba30*/  FMUL.FTZ R119, R119, R34.reuse ;  /* 0x0000002277777220 */ /* 0x080fe20000410000 */
[-C--:B------:R-:W-:Y:S01]  /*ba40*/  FMUL.FTZ R122, R122, R34.reuse ;  /* 0x000000227a7a7220 */ /* 0x080fe20000410000 */
[----:B------:R-:W-:Y:S01]  /*ba50*/  FADD.FTZ R3, R13, R30 ;  /* 0x0000001e0d037221 */ /* 0x000fe20000010000 */
[-C--:B------:R-:W-:Y:S01]  /*ba60*/  FMUL.FTZ R123, R123, R34.reuse ;  /* 0x000000227b7b7220 */ /* 0x080fe20000410000 */
[-C--:B------:R-:W-:Y:S01]  /*ba70*/  FMUL.FTZ R126, R126, R34.reuse ;  /* 0x000000227e7e7220 */ /* 0x080fe20000410000 */
[-C--:B------:R-:W-:Y:S01]  /*ba80*/  FMUL.FTZ R127, R127, R34.reuse ;  /* 0x000000227f7f7220 */ /* 0x080fe20000410000 */
[----:B------:R-:W-:Y:S01]  /*ba90*/  FADD.FTZ R3, R14, R3 ;  /* 0x000000030e037221 */ /* 0x000fe20000010000 */
[----:B------:R-:W-:Y:S01]  /*baa0*/  MUFU.EX2 R13, R50 ;  /* 0x00000032000d7308 */ /* 0x000fe20000000800 */
[-C--:B------:R-:W-:Y:S01]  /*bab0*/  FMUL.FTZ R130, R130, R34.reuse ;  /* 0x0000002282827220 */ /* 0x080fe20000410000 */
[-C--:B------:R-:W-:Y:S01]  /*bac0*/  FMUL.FTZ R131, R131, R34.reuse ;  /* 0x0000002283837220 */ /* 0x080fe20000410000 */
[-C--:B------:R-:W-:Y:S01]  /*bad0*/  FMUL.FTZ R134, R134, R34.reuse ;  /* 0x0000002286867220 */ /* 0x080fe20000410000 */
[----:B------:R-:W-:-:S04]  /*bae0*/  FMUL.FTZ R135, R135, R34 ;  /* 0x0000002287877220 */ /* 0x000fc80000410000 */
[----:B0-----:R-:W0:Y:S08]  /*baf0*/  MUFU.EX2 R4, R15 ;  /* 0x0000000f00047308 */ /* 0x001e300000000800 */
[----:B------:R-:W1:Y:S08]  /*bb00*/  MUFU.EX2 R5, R42 ;  /* 0x0000002a00057308 */ /* 0x000e700000000800 */
[----:B------:R2:W3:Y:S01]  /*bb10*/  MUFU.EX2 R6, R21 ;  /* 0x0000001500067308 */ /* 0x0004e20000000800 */
[----:B0-----:R-:W-:Y:S01]  /*bb20*/  FADD.FTZ R3, R4, R3 ;  /* 0x0000000304037221 */ /* 0x001fe20000010000 */
[----:B------:R-:W-:-:S06]  /*bb30*/  F2FP.BF16.F32.PACK_AB R4, R20, R4 ;  /* 0x000000041404723e */ /* 0x000fcc00000010ff */
[----:B------:R-:W0:Y:S01]  /*bb40*/  MUFU.EX2 R7, R24 ;  /* 0x0000001800077308 */ /* 0x000e220000000800 */
[----:B--2---:R-:W-:Y:S01]  /*bb50*/  FADD.FTZ R21, R20, R3 ;  /* 0x0000000314157221 */ /* 0x004fe20000010000 */
[----:B-1----:R-:W-:Y:S01]  /*bb60*/  FADD.FTZ R3, R5, R38 ;  /* 0x0000002605037221 */ /* 0x002fe20000010000 */
[----:B------:R-:W-:-:S03]  /*bb70*/  F2FP.BF16.F32.PACK_AB R5, R76, R5 ;  /* 0x000000054c05723e */ /* 0x000fc600000010ff */
[----:B------:R-:W-:Y:S02]  /*bb80*/  FADD.FTZ R3, R76, R3 ;  /* 0x000000034c037221 */ /* 0x000fe40000010000 */
[----:B------:R-:W1:Y:S01]  /*bb90*/  MUFU.EX2 R14, R29 ;  /* 0x0000001d000e7308 */ /* 0x000e620000000800 */
[----:B---3--:R-:W-:-:S07]  /*bba0*/  FADD.FTZ R38, R6, R21 ;  /* 0x0000001506267221 */ /* 0x008fce0000010000 */
[----:B------:R-:W2:Y:S01]  /*bbb0*/  MUFU.EX2 R15, R51 ;  /* 0x00000033000f7308 */ /* 0x000ea20000000800 */
[C---:B0-----:R-:W-:Y:S01]  /*bbc0*/  FADD.FTZ R21, R7.reuse, R38 ;  /* 0x0000002607157221 */ /* 0x041fe20000010000 */
[----:B------:R-:W-:Y:S01]  /*bbd0*/  FADD.FTZ R38, R46, R3 ;  /* 0x000000032e267221 */ /* 0x000fe20000010000 */
[----:B------:R-:W-:Y:S02]  /*bbe0*/  F2FP.BF16.F32.PACK_AB R6, R7, R6 ;  /* 0x000000060706723e */ /* 0x000fe400000010ff */
[----:B------:R-:W-:Y:S01]  /*bbf0*/  FADD.FTZ R42, R12, R21 ;  /* 0x000000150c2a7221 */ /* 0x000fe20000010000 */
[C---:B------:R-:W-:Y:S01]  /*bc00*/  FADD.FTZ R38, R47.reuse, R38 ;  /* 0x000000262f267221 */ /* 0x040fe20000010000 */
[----:B------:R-:W-:Y:S01]  /*bc10*/  F2FP.BF16.F32.PACK_AB R7, R47, R46 ;  /* 0x0000002e2f07723e */ /* 0x000fe200000010ff */
[----:B------:R-:W0:Y:S01]  /*bc20*/  MUFU.EX2 R24, R49 ;  /* 0x0000003100187308 */ /* 0x000e220000000800 */
[----:B------:R-:W-:Y:S01]  /*bc30*/  FADD.FTZ R21, R11, R42 ;  /* 0x0000002a0b157221 */ /* 0x000fe20000010000 */
[----:B------:R-:W-:Y:S01]  /*bc40*/  FADD.FTZ R3, R13, R38 ;  /* 0x000000260d037221 */ /* 0x000fe20000010000 */
[----:B------:R-:W-:Y:S01]  /*bc50*/  F2FP.BF16.F32.PACK_AB R12, R11, R12 ;  /* 0x0000000c0b0c723e */ /* 0x000fe200000010ff */
[----:B------:R3:W-:Y:S01]  /*bc60*/  STSM.16.M88.4 [R19], R4 ;  /* 0x0000000413007844 */ /* 0x0007e20000000200 */
[----:B-1----:R-:W-:Y:S01]  /*bc70*/  FADD.FTZ R21, R14, R21 ;  /* 0x000000150e157221 */ /* 0x002fe20000010000 */
[----:B------:R-:W-:Y:S01]  /*bc80*/  FADD.FTZ R42, R78, R3 ;  /* 0x000000034e2a7221 */ /* 0x000fe20000010000 */
[C---:B------:R-:W-:Y:S01]  /*bc90*/  F2FP.BF16.F32.PACK_AB R14, R32.reuse, R14 ;  /* 0x0000000e200e723e */ /* 0x040fe200000010ff */
[----:B------:R-:W1:Y:S01]  /*bca0*/  MUFU.EX2 R25, R68 ;  /* 0x0000004400197308 */ /* 0x000e620000000800 */
[----:B------:R-:W-:Y:S01]  /*bcb0*/  FADD.FTZ R50, R32, R21 ;  /* 0x0000001520327221 */ /* 0x000fe20000010000 */
[----:B--2---:R-:W-:Y:S01]  /*bcc0*/  FADD.FTZ R3, R15, R42 ;  /* 0x0000002a0f037221 */ /* 0x004fe20000010000 */
[----:B------:R-:W-:-:S02]  /*bcd0*/  F2FP.BF16.F32.PACK_AB R13, R78, R13 ;  /* 0x0000000d4e0d723e */ /* 0x000fc400000010ff */
[----:B------:R-:W-:Y:S01]  /*bce0*/  FADD.FTZ R21, R33, R50 ;  /* 0x0000003221157221 */ /* 0x000fe20000010000 */
[C---:B------:R-:W-:Y:S01]  /*bcf0*/  FADD.FTZ R20, R54.reuse, R3 ;  /* 0x0000000336147221 */ /* 0x040fe20000010000 */
[----:B------:R-:W-:Y:S01]  /*bd00*/  F2FP.BF16.F32.PACK_AB R15, R54, R15 ;  /* 0x0000000f360f723e */ /* 0x000fe200000010ff */
[----:B------:R-:W-:Y:S01]  /*bd10*/  MUFU.EX2 R56, R56 ;  /* 0x0000003800387308 */ /* 0x000fe20000000800 */
[----:B------:R-:W-:Y:S01]  /*bd20*/  FADD.FTZ R42, R36, R21 ;  /* 0x00000015242a7221 */ /* 0x000fe20000010000 */
[----:B------:R-:W-:Y:S02]  /*bd30*/  FADD.FTZ R3, R55, R20 ;  /* 0x0000001437037221 */ /* 0x000fe40000010000 */
[----:B------:R2:W-:Y:S01]  /*bd40*/  STSM.16.M88.4 [R18], R12 ;  /* 0x0000000c12007844 */ /* 0x0005e20000000200 */
[----:B------:R-:W-:Y:S01]  /*bd50*/  FADD.FTZ R21, R37, R42 ;  /* 0x0000002a25157221 */ /* 0x000fe20000010000 */
[----:B------:R-:W-:Y:S01]  /*bd60*/  FADD.FTZ R42, R58, R3 ;  /* 0x000000033a2a7221 */ /* 0x000fe20000010000 */
[----:B---3--:R-:W-:Y:S01]  /*bd70*/  F2FP.BF16.F32.PACK_AB R4, R36, R33 ;  /* 0x000000212404723e */ /* 0x008fe200000010ff */
[----:B------:R-:W3:Y:S01]  /*bd80*/  MUFU.EX2 R38, R69 ;  /* 0x0000004500267308 */ /* 0x000ee20000000800 */
[----:B------:R-:W-:Y:S01]  /*bd90*/  FADD.FTZ R46, R40, R21 ;  /* 0x00000015282e7221 */ /* 0x000fe20000010000 */
[----:B------:R-:W-:Y:S01]  /*bda0*/  FADD.FTZ R3, R59, R42 ;  /* 0x0000002a3b037221 */ /* 0x000fe20000010000 */
[----:B------:R-:W-:-:S02]  /*bdb0*/  F2FP.BF16.F32.PACK_AB R5, R58, R55 ;  /* 0x000000373a05723e */ /* 0x000fc400000010ff */
[----:B------:R-:W-:Y:S01]  /*bdc0*/  FADD.FTZ R11, R41, R46 ;  /* 0x0000002e290b7221 */ /* 0x000fe20000010000 */
[----:B------:R-:W-:Y:S01]  /*bdd0*/  FADD.FTZ R32, R62, R3 ;  /* 0x000000033e207221 */ /* 0x000fe20000010000 */
[----:B------:R-:W-:Y:S01]  /*bde0*/  F2FP.BF16.F32.PACK_AB R6, R40, R37 ;  /* 0x000000252806723e */ /* 0x000fe200000010ff */
[----:B------:R-:W-:Y:S01]  /*bdf0*/  MUFU.EX2 R28, R57 ;  /* 0x00000039001c7308 */ /* 0x000fe20000000800 */
[----:B------:R-:W-:Y:S01]  /*be00*/  FADD.FTZ R42, R44, R11 ;  /* 0x0000000b2c2a7221 */ /* 0x000fe20000010000 */
[----:B------:R-:W-:Y:S01]  /*be10*/  FADD.FTZ R3, R63, R32 ;  /* 0x000000203f037221 */ /* 0x000fe20000010000 */
[----:B------:R-:W-:Y:S02]  /*be20*/  F2FP.BF16.F32.PACK_AB R7, R62, R59 ;  /* 0x0000003b3e07723e */ /* 0x000fe400000010ff */
[----:B------:R-:W-:Y:S01]  /*be30*/  FADD.FTZ R11, R45, R42 ;  /* 0x0000002a2d0b7221 */ /* 0x000fe20000010000 */
[C---:B------:R-:W-:Y:S01]  /*be40*/  FADD.FTZ R3, R2.reuse, R3 ;  /* 0x0000000302037221 */ /* 0x040fe20000010000 */
[----:B--2---:R-:W-:Y:S01]  /*be50*/  F2FP.BF16.F32.PACK_AB R13, R2, R63 ;  /* 0x0000003f020d723e */ /* 0x004fe200000010ff */
[----:B------:R-:W2:Y:S01]  /*be60*/  MUFU.EX2 R27, R70 ;  /* 0x00000046001b7308 */ /* 0x000ea20000000800 */
[----:B------:R-:W-:Y:S01]  /*be70*/  FADD.FTZ R11, R48, R11 ;  /* 0x0000000b300b7221 */ /* 0x000fe20000010000 */
[----:B------:R-:W-:Y:S01]  /*be80*/  FADD.FTZ R32, R66, R3 ;  /* 0x0000000342207221 */ /* 0x000fe20000010000 */
[----:B------:R-:W-:Y:S01]  /*be90*/  F2FP.BF16.F32.PACK_AB R12, R44, R41 ;  /* 0x000000292c0c723e */ /* 0x000fe200000010ff */
[----:B------:R4:W-:Y:S01]  /*bea0*/  STSM.16.M88.4 [R17+0x27800], R4 ;  /* 0x0278000411007844 */ /* 0x0009e20000000200 */
[----:B0-----:R-:W-:Y:S01]  /*beb0*/  FADD.FTZ R11, R24, R11 ;  /* 0x0000000b180b7221 */ /* 0x001fe20000010000 */
[----:B------:R-:W-:Y:S01]  /*bec0*/  FADD.FTZ R32, R67, R32 ;  /* 0x0000002043207221 */ /* 0x000fe20000010000 */
[----:B------:R-:W-:Y:S01]  /*bed0*/  F2FP.BF16.F32.PACK_AB R14, R48, R45 ;  /* 0x0000002d300e723e */ /* 0x000fe200000010ff */
[----:B------:R-:W0:Y:S01]  /*bee0*/  MUFU.EX2 R60, R60 ;  /* 0x0000003c003c7308 */ /* 0x000e220000000800 */
[----:B------:R-:W-:Y:S01]  /*bef0*/  FADD.FTZ R11, R52, R11 ;  /* 0x0000000b340b7221 */ /* 0x000fe20000010000 */
[----:B-1----:R-:W-:Y:S01]  /*bf00*/  FADD.FTZ R3, R25, R32 ;  /* 0x0000002019037221 */ /* 0x002fe20000010000 */
[----:B------:R-:W-:-:S02]  /*bf10*/  F2FP.BF16.F32.PACK_AB R15, R67, R66 ;  /* 0x00000042430f723e */ /* 0x000fc400000010ff */
[----:B------:R-:W-:Y:S01]  /*bf20*/  FADD.FTZ R11, R26, R11 ;  /* 0x0000000b1a0b7221 */ /* 0x000fe20000010000 */
[----:B---3--:R-:W-:Y:S01]  /*bf30*/  FADD.FTZ R2, R38, R3 ;  /* 0x0000000326027221 */ /* 0x008fe20000010000 */
[----:B------:R-:W-:Y:S01]  /*bf40*/  F2FP.BF16.F32.PACK_AB R24, R52, R24 ;  /* 0x000000183418723e */ /* 0x000fe200000010ff */
[----:B------:R-:W1:Y:S01]  /*bf50*/  MUFU.EX2 R20, R71 ;  /* 0x0000004700147308 */ /* 0x000e620000000800 */
[----:B------:R-:W-:Y:S01]  /*bf60*/  FADD.FTZ R11, R56, R11 ;  /* 0x0000000b380b7221 */ /* 0x000fe20000010000 */
[----:B--2---:R-:W-:Y:S01]  /*bf70*/  FADD.FTZ R3, R27, R2 ;  /* 0x000000021b037221 */ /* 0x004fe20000010000 */
[----:B------:R-:W-:Y:S01]  /*bf80*/  F2FP.BF16.F32.PACK_AB R25, R38, R25 ;  /* 0x000000192619723e */ /* 0x000fe200000010ff */
[----:B------:R2:W-:Y:S01]  /*bf90*/  STSM.16.M88.4 [R23], R12 ;  /* 0x0000000c17007844 */ /* 0x0005e20000000200 */
[----:B------:R-:W-:Y:S01]  /*bfa0*/  FADD.FTZ R11, R28, R11 ;  /* 0x0000000b1c0b7221 */ /* 0x000fe20000010000 */
[----:B------:R-:W-:Y:S01]  /*bfb0*/  F2FP.BF16.F32.PACK_AB R26, R56, R26 ;  /* 0x0000001a381a723e */ /* 0x000fe200000010ff */
[----:B----4-:R-:W-:Y:S01]  /*bfc0*/  IMAD.MOV.U32 R5, RZ, RZ, R9 ;  /* 0x000000ffff057224 */ /* 0x010fe200078e0009 */
[----:B------:R-:W3:Y:S01]  /*bfd0*/  MUFU.EX2 R30, R61 ;  /* 0x0000003d001e7308 */ /* 0x000ee20000000800 */
[C---:B0-----:R-:W-:Y:S01]  /*bfe0*/  FADD.FTZ R11, R60.reuse, R11 ;  /* 0x0000000b3c0b7221 */ /* 0x041fe20000010000 */
[----:B------:R-:W-:Y:S01]  /*bff0*/  F2FP.BF16.F32.PACK_AB R28, R60, R28 ;  /* 0x0000001c3c1c723e */ /* 0x000fe200000010ff */
[----:B------:R-:W-:-:S05]  /*c000*/  IMAD.MOV.U32 R4, RZ, RZ, R8 ;  /* 0x000000ffff047224 */ /* 0x000fca00078e0008 */
[----:B------:R-:W0:Y:S01]  /*c010*/  MUFU.EX2 R29, R72 ;  /* 0x00000048001d7308 */ /* 0x000e220000000800 */
[C---:B-1----:R-:W-:Y:S01]  /*c020*/  FADD.FTZ R2, R20.reuse, R3 ;  /* 0x0000000314027221 */ /* 0x042fe20000010000 */
[----:B------:R-:W-:-:S05]  /*c030*/  F2FP.BF16.F32.PACK_AB R27, R20, R27 ;  /* 0x0000001b141b723e */ /* 0x000fca00000010ff */
[----:B------:R2:W-:Y:S01]  /*c040*/  STSM.16.M88.4 [R19+0x6000], R24 ;  /* 0x0060001813007844 */ /* 0x0005e20000000200 */
[----:B------:R-:W1:Y:S01]  /*c050*/  MUFU.EX2 R64, R64 ;  /* 0x0000004000407308 */ /* 0x000e620000000800 */
[----:B---3--:R-:W-:-:S07]  /*c060*/  FADD.FTZ R11, R30, R11 ;  /* 0x0000000b1e0b7221 */ /* 0x008fce0000010000 */
[----:B------:R-:W3:Y:S01]  /*c070*/  MUFU.EX2 R73, R73 ;  /* 0x0000004900497308 */ /* 0x000ee20000000800 */
[----:B0-----:R-:W-:-:S07]  /*c080*/  FADD.FTZ R2, R29, R2 ;  /* 0x000000021d027221 */ /* 0x001fce0000010000 */
[----:B------:R-:W0:Y:S01]  /*c090*/  MUFU.EX2 R21, R74 ;  /* 0x0000004a00157308 */ /* 0x000e220000000800 */
[C---:B-1----:R-:W-:Y:S01]  /*c0a0*/  F2FP.BF16.F32.PACK_AB R30, R64.reuse, R30 ;  /* 0x0000001e401e723e */ /* 0x042fe200000010ff */
[----:B------:R-:W-:-:S06]  /*c0b0*/  FADD.FTZ R3, R64, R11 ;  /* 0x0000000b40037221 */ /* 0x000fcc0000010000 */
[----:B------:R-:W1:Y:S01]  /*c0c0*/  MUFU.EX2 R75, R75 ;  /* 0x0000004b004b7308 */ /* 0x000e620000000800 */
[C---:B---3--:R-:W-:Y:S01]  /*c0d0*/  F2FP.BF16.F32.PACK_AB R29, R73.reuse, R29 ;  /* 0x0000001d491d723e */ /* 0x048fe200000010ff */
[----:B------:R-:W-:-:S04]  /*c0e0*/  FADD.FTZ R2, R73, R2 ;  /* 0x0000000249027221 */ /* 0x000fc80000010000 */
[----:B0-----:R-:W-:Y:S01]  /*c0f0*/  FADD.FTZ R2, R21, R2 ;  /* 0x0000000215027221 */ /* 0x001fe20000010000 */
[----:B-1----:R-:W-:-:S03]  /*c100*/  F2FP.BF16.F32.PACK_AB R31, R75, R21 ;  /* 0x000000154b1f723e */ /* 0x002fc600000010ff */
[----:B------:R-:W-:Y:S02]  /*c110*/  FADD.FTZ R2, R75, R2 ;  /* 0x000000024b027221 */ /* 0x000fe40000010000 */
        /* <DEDUP_REMOVED lines=9> */
.L_x_10468:
[----:B------:R-:W-:-:S13]  /*c1b0*/  ISETP.GE.AND P2, PT, R0, UR37, PT ;  /* 0x0000002500007c0c */ /* 0x000fda000bf46270 */
[----:B------:R-:W-:Y:S05]  /*c1c0*/  @!P2 BRA `(.L_x_10478) ;  /* 0x000000380044a947 */ /* 0x000fea0003800000 */
[----:B--23--:R-:W-:Y:S01]  /*c1d0*/  IMAD.MOV.U32 R5, RZ, RZ, R9 ;  /* 0x000000ffff057224 */ /* 0x00cfe200078e0009 */
[----:B------:R-:W-:Y:S01]  /*c1e0*/  UMOV UR28, UR51 ;  /* 0x00000033001c7c82 */ /* 0x000fe20008000000 */
[----:B------:R-:W-:Y:S01]  /*c1f0*/  IMAD.MOV.U32 R4, RZ, RZ, R8 ;  /* 0x000000ffff047224 */ /* 0x000fe200078e0008 */
[----:B------:R-:W-:Y:S01]  /*c200*/  UMOV UR56, UR48 ;  /* 0x0000003000387c82 */ /* 0x000fe20008000000 */
[----:B------:R-:W-:Y:S01]  /*c210*/  ULDC UR35, c[0x0][0x9e4] ;  /* 0x0002790000237ab9 */ /* 0x000fe20000000800 */
[----:B------:R-:W-:Y:S01]  /*c220*/  ULDC UR55, c[0x0][0x9d8] ;  /* 0x0002760000377ab9 */ /* 0x000fe20000000800 */
[----:B------:R-:W-:Y:S01]  /*c230*/  ULDC UR34, c[0x0][0x988] ;  /* 0x0002620000227ab9 */ /* 0x000fe20000000800 */
[----:B------:R-:W-:-:S05]  /*c240*/  ULDC UR54, c[0x0][0x9e0] ;  /* 0x0002780000367ab9 */ /* 0x000fca0000000800 */
.L_x_10495:
        /* <DEDUP_REMOVED lines=9> */
.L_x_10480:
[----:B------:R-:W-:Y:S01]  /*c2e0*/  ULEA UR6, UR48, UR42, 0x3 ;  /* 0x0000002a30067291 */ /* 0x000fe2000f8e183f */
[----:B------:R-:W-:-:S05]  /*c2f0*/  IMAD.U32 R6, RZ, RZ, UR51 ;  /* 0x00000033ff067e24 */ /* 0x000fca000f8e00ff */
[----:B------:R-:W-:-:S04]  /*c300*/  SHF.L.U32 R6, R6, 0x1f, RZ ;  /* 0x0000001f06067819 */ /* 0x000fc800000006ff */
[----:B------:R0:W1:Y:S01]  /*c310*/  SYNCS.PHASECHK.TRANS64.TRYWAIT P2, [UR6+0x2d830], R6 ;  /* 0x02d83006ff0075a7 */ /* 0x0000620008040146 */
[----:B------:R-:W-:Y:S05]  /*c320*/  @!P0 BRA `(.L_x_10481) ;  /* 0x0000000000048947 */ /* 0x000fea0003800000 */
[----:B------:R-:W-:Y:S01]  /*c330*/  BPT.TRAP 0x1 ;  /* 0x000000040000795c */ /* 0x000fe20000300000 */
.L_x_10481:
[----:B-1----:R-:W-:Y:S05]  /*c340*/  @P2 BRA `(.L_x_10479) ;  /* 0x0000000000082947 */ /* 0x002fea0003800000 */
[----:B------:R-:W1:Y:S02]  /*c350*/  SYNCS.PHASECHK.TRANS64.TRYWAIT P2, [UR6+0x2d830], R6 ;  /* 0x02d83006ff0075a7 */ /* 0x000e640008040146 */
[----:B-1----:R-:W-:Y:S05]  /*c360*/  @!P2 BRA `(.L_x_10482) ;  /* 0x000000dc00d0a947 */ /* 0x002fea0003800000 */
.L_x_10479:
        /* <DEDUP_REMOVED lines=37> */
.L_x_10484:
[----:B------:R-:W-:Y:S01]  /*c5c0*/  ULEA UR6, UR56, UR42, 0x3 ;  /* 0x0000002a38067291 */ /* 0x000fe2000f8e183f */
[----:B------:R-:W-:-:S05]  /*c5d0*/  IMAD.U32 R6, RZ, RZ, UR28 ;  /* 0x0000001cff067e24 */ /* 0x000fca000f8e00ff */
[----:B------:R-:W-:-:S04]  /*c5e0*/  SHF.L.U32 R6, R6, 0x1f, RZ ;  /* 0x0000001f06067819 */ /* 0x000fc800000006ff */
[----:B------:R0:W1:Y:S01]  /*c5f0*/  SYNCS.PHASECHK.TRANS64.TRYWAIT P2, [UR6+0x2d850], R6 ;  /* 0x02d85006ff0075a7 */ /* 0x0000620008040146 */
[----:B------:R-:W-:Y:S05]  /*c600*/  @!P0 BRA `(.L_x_10485) ;  /* 0x0000000000048947 */ /* 0x000fea0003800000 */
[----:B------:R-:W-:Y:S01]  /*c610*/  BPT.TRAP 0x1 ;  /* 0x000000040000795c */ /* 0x000fe20000300000 */
.L_x_10485:
[----:B-1----:R-:W-:Y:S05]  /*c620*/  @P2 BRA `(.L_x_10483) ;  /* 0x0000000000082947 */ /* 0x002fea0003800000 */
[----:B------:R-:W1:Y:S02]  /*c630*/  SYNCS.PHASECHK.TRANS64.TRYWAIT P2, [UR6+0x2d850], R6 ;  /* 0x02d85006ff0075a7 */ /* 0x000e640008040146 */
[----:B-1----:R-:W-:Y:S05]  /*c640*/  @!P2 BRA `(.L_x_10486) ;  /* 0x000000dc0030a947 */ /* 0x002fea0003800000 */
.L_x_10483:
[----:B------:R-:W-:Y:S01]  /*c650*/  UIADD3 UR6, UR42, 0x400, URZ ;  /* 0x000004002a067890 */ /* 0x000fe2000fffe03f */
[----:B------:R-:W-:Y:S01]  /*c660*/  WARPGROUP.ARRIVE ;  /* 0x00000000000079c5 */ /* 0x000fe20000000000 */
[----:B------:R-:W-:Y:S01]  /*c670*/  UMOV UR29, 0x40000040 ;  /* 0x40000040001d7882 */ /* 0x000fe20000000000 */
[----:B------:R-:W-:Y:S01]  /*c680*/  UMOV UR31, 0x80000020 ;  /* 0x80000020001f7882 */ /* 0x000fe20000000000 */
[----:B------:R-:W-:Y:S01]  /*c690*/  USHF.R.U32.HI UR6, URZ, 0x4, UR6 ;  /* 0x000000043f067899 */ /* 0x000fe20008011606 */
[----:B------:R-:W-:Y:S01]  /*c6a0*/  FMUL.FTZ R13, R31, UR55 ;  /* 0x000000371f0d7c20 */ /* 0x000fe20008410000 */
[----:B------:R-:W-:Y:S01]  /*c6b0*/  FMUL.FTZ R31, R43, UR55 ;  /* 0x000000372b1f7c20 */ /* 0x000fe20008410000 */
[----:B------:R-:W-:Y:S01]  /*c6c0*/  PLOP3.LUT P2, PT, PT, PT, UP0, 0x80, 0x0 ;  /* 0x000000000000781c */ /* 0x000fe20003f4f008 */
[----:B------:R-:W-:Y:S01]  /*c6d0*/  ULOP3.LUT UR6, UR6, 0x3fff, URZ, 0xc0, !UPT ;  /* 0x00003fff06067892 */ /* 0x000fe2000f8ec03f */
[----:B------:R-:W2:Y:S01]  /*c6e0*/  S2R R43, SR_TID.X ;  /* 0x00000000002b7919 */ /* 0x000ea20000002100 */
        /* <DEDUP_REMOVED lines=8> */
[----:B------:R-:W-:-:S02]  /*c770*/  VIADD R72, R136, UR40 ;  /* 0x0000002888487c36 */ /* 0x000fc40008000000 */
[----:B------:R-:W-:Y:S01]  /*c780*/  FMUL.FTZ R12, R29, UR55 ;  /* 0x000000371d0c7c20 */ /* 0x000fe20008410000 */
[----:B------:R-:W-:Y:S01]  /*c790*/  FMUL.FTZ R29, R42, UR55 ;  /* 0x000000372a1d7c20 */ /* 0x000fe20008410000 */
[----:B------:R-:W-:Y:S01]  /*c7a0*/  UMOV UR28, UR6 ;  /* 0x00000006001c7c82 */ /* 0x000fe20008000000 */
[----:B01----:R-:W-:Y:S01]  /*c7b0*/  FMUL.FTZ R6, R24, UR55 ;  /* 0x0000003718067c20 */ /* 0x003fe20008410000 */
        /* <DEDUP_REMOVED lines=67> */
[----:B------:R-:W4:Y:S08]  /*cbf0*/  MUFU.TANH R10, R10 ;  /* 0x0000000a000a7308 */ /* 0x000f300000002400 */
        /* <DEDUP_REMOVED lines=103> */
[----:B------:R-:W-:-:S04]  /*d270*/  @UP0 ULDC UR6, c[0x0][0x450] ;  /* 0x0001140000060ab9 */ /* 0x000fc80000000800 */
[----:B------:R-:W-:Y:S01]  /*d280*/  @P2 SHF.R.U32.HI R72, RZ, UR6, R42 ;  /* 0x00000006ff482c19 */ /* 0x000fe2000801162a */
[----:B------:R-:W-:Y:S01]  /*d290*/  VIADD R42, R149, 0x9 ;  /* 0x00000009952a7836 */ /* 0x000fe20000000000 */
[----:B------:R-:W-:-:S03]  /*d2a0*/  ISETP.GE.U32.AND P2, PT, R43, 0x180, PT ;  /* 0x000001802b00780c */ /* 0x000fc60003f46070 */
[----:B------:R-:W5:Y:S01]  /*d2b0*/  SHFL.IDX PT, R84, R72, RZ, 0x1c1f ;  /* 0x001c1fff48547589 */ /* 0x000f6200000e0000 */
[----:B------:R-:W-:Y:S01]  /*d2c0*/  SEL R42, R42, 0x9, !P2 ;  /* 0x000000092a2a7807 */ /* 0x000fe20005000000 */
        /* <DEDUP_REMOVED lines=30> */
.L_x_10489:
[----:B------:R-:W-:-:S05]  /*d4b0*/  IMAD.U32 R85, RZ, RZ, UR35 ;  /* 0x00000023ff557e24 */ /* 0x000fca000f8e00ff */
[----:B------:R-:W-:-:S13]  /*d4c0*/  ISETP.NE.AND P2, PT, R85, 0x1, PT ;  /* 0x000000015500780c */ /* 0x000fda0003f45270 */
[----:B------:R-:W0:Y:S02]  /*d4d0*/  @P2 LDC.64 R42, c[0x0][0x9e8] ;  /* 0x00027a00ff2a2b82 */ /* 0x000e240000000a00 */
[----:B0-----:R-:W-:-:S05]  /*d4e0*/  @P2 IMAD.HI.U32 R42, R84, R42, RZ ;  /* 0x0000002a542a2227 */ /* 0x001fca00078e00ff */
[----:B------:R-:W-:-:S07]  /*d4f0*/  @P2 SHF.R.U32.HI R84, RZ, R43, R42 ;  /* 0x0000002bff542219 */ /* 0x000fce000001162a */
.L_x_10490:
[----:B------:R-:W-:Y:S05]  /*d500*/  BSYNC B0 ;  /* 0x0000000000007941 */ /* 0x000fea0003800000 */
.L_x_10488:
[----:B------:R-:W-:-:S04]  /*d510*/  IMAD R84, R84, R85, -R73 ;  /* 0x0000005554547224 */ /* 0x000fc800078e0a49 */
[----:B------:R-:W-:-:S05]  /*d520*/  IMAD.IADD R84, R84, 0x1, -R16 ;  /* 0x0000000154547824 */ /* 0x000fca00078e0a10 */
[----:B------:R-:W-:Y:S02]  /*d530*/  VIMNMX R80, R80, R84, !PT ;  /* 0x0000005450507248 */ /* 0x000fe40007fe0100 */
[----:B------:R-:W-:-:S07]  /*d540*/  VIADDMNMX R81, R84, R85, R81, PT ;  /* 0x0000005554517246 */ /* 0x000fce0003800151 */
.L_x_10487:
[----:B------:R-:W-:Y:S01]  /*d550*/  ISETP.GT.AND P2, PT, R0, -0x1, PT ;  /* 0xffffffff0000780c */ /* 0x000fe20003f44270 */
[----:B------:R-:W0:Y:S03]  /*d560*/  SHFL.IDX PT, R72, R72, 0x1, 0x1c1f ;  /* 0x003c1f0048487f89 */ /* 0x000e2600000e0000 */
[C---:B------:R-:W-:Y:S02]  /*d570*/  ISETP.GT.AND P4, PT, R80.reuse, RZ, P2 ;  /* 0x000000ff5000720c */ /* 0x040fe40001784270 */
[----:B------:R-:W-:Y:S02]  /*d580*/  ISETP.GT.AND P6, PT, R80, 0x1, P2 ;  /* 0x000000015000780c */ /* 0x000fe400017c4270 */
[C---:B------:R-:W-:Y:S02]  /*d590*/  ISETP.LT.OR P4, PT, R81.reuse, 0x1, P4 ;  /* 0x000000015100780c */ /* 0x040fe40002781670 */
[----:B------:R-:W-:-:S02]  /*d5a0*/  ISETP.LT.OR P6, PT, R81, 0x2, P6 ;  /* 0x000000025100780c */ /* 0x000fc400037c1670 */
[----:B------:R-:W-:Y:S02]  /*d5b0*/  FSEL R6, R6, -INF , !P4 ;  /* 0xff80000006067808 */ /* 0x000fe40006000000 */
[----:B------:R-:W-:Y:S02]  /*d5c0*/  FSEL R42, R8, -INF , !P6 ;  /* 0xff800000082a7808 */ /* 0x000fe40007000000 */
[C---:B------:R-:W-:Y:S02]  /*d5d0*/  ISETP.GT.AND P3, PT, R80.reuse, 0x8, P2 ;  /* 0x000000085000780c */ /* 0x040fe40001764270 */
[C---:B------:R-:W-:Y:S02]  /*d5e0*/  ISETP.GT.AND P4, PT, R80.reuse, 0x9, P2 ;  /* 0x000000095000780c */ /* 0x040fe40001784270 */
[----:B------:R-:W-:Y:S02]  /*d5f0*/  ISETP.GT.AND P6, PT, R80, 0x10, P2 ;  /* 0x000000105000780c */ /* 0x000fe400017c4270 */
[----:B------:R-:W-:-:S02]  /*d600*/  ISETP.LT.OR P3, PT, R81, 0x9, P3 ;  /* 0x000000095100780c */ /* 0x000fc40001f61670 */
[----:B------:R-:W-:Y:S01]  /*d610*/  ISETP.LT.OR P4, PT, R81, 0xa, P4 ;  /* 0x0000000a5100780c */ /* 0x000fe20002781670 */
[--C-:B0-----:R-:W-:Y:S01]  /*d620*/  IMAD.IADD R83, R83, 0x1, R72.reuse ;  /* 0x0000000153537824 */ /* 0x101fe200078e0248 */
[----:B------:R-:W-:Y:S01]  /*d630*/  ISETP.LT.OR P6, PT, R81, 0x11, P6 ;  /* 0x000000115100780c */ /* 0x000fe200037c1670 */
[----:B------:R-:W-:Y:S01]  /*d640*/  IMAD.IADD R82, R82, 0x1, R72 ;  /* 0x0000000152527824 */ /* 0x000fe200078e0248 */
        /* <DEDUP_REMOVED lines=98> */
.L_x_10493:
[----:B------:R-:W-:-:S05]  /*dc70*/  IMAD.U32 R8, RZ, RZ, UR35 ;  /* 0x00000023ff087e24 */ /* 0x000fca000f8e00ff */
[----:B------:R-:W-:-:S13]  /*dc80*/  ISETP.NE.AND P3, PT, R8, 0x1, PT ;  /* 0x000000010800780c */ /* 0x000fda0003f65270 */
[----:B------:R-:W0:Y:S02]  /*dc90*/  @P3 LDC.64 R14, c[0x0][0x9e8] ;  /* 0x00027a00ff0e3b82 */ /* 0x000e240000000a00 */
[----:B0-----:R-:W-:-:S05]  /*dca0*/  @P3 IMAD.HI.U32 R14, R72, R14, RZ ;  /* 0x0000000e480e3227 */ /* 0x001fca00078e00ff */
[----:B------:R-:W-:-:S07]  /*dcb0*/  @P3 SHF.R.U32.HI R72, RZ, R15, R14 ;  /* 0x0000000fff483219 */ /* 0x000fce000001160e */
.L_x_10494:
[----:B------:R-:W-:Y:S05]  /*dcc0*/  BSYNC B0 ;  /* 0x0000000000007941 */ /* 0x000fea0003800000 */
.L_x_10492:
[----:B------:R-:W-:-:S04]  /*dcd0*/  IMAD R72, R72, R8, -R73 ;  /* 0x0000000848487224 */ /* 0x000fc800078e0a49 */
[----:B------:R-:W-:-:S05]  /*dce0*/  IMAD.IADD R72, R72, 0x1, -R16 ;  /* 0x0000000148487824 */ /* 0x000fca00078e0a10 */
[----:B------:R-:W-:Y:S02]  /*dcf0*/  VIMNMX R82, R82, R72, !PT ;  /* 0x0000004852527248 */ /* 0x000fe40007fe0100 */
[----:B------:R-:W-:-:S07]  /*dd00*/  VIADDMNMX R83, R72, R8, R83, PT ;  /* 0x0000000848537246 */ /* 0x000fce0003800153 */
.L_x_10491:
[----:B------:R-:W-:Y:S01]  /*dd10*/  FMNMX.FTZ R8, R6, R4, !PT ;  /* 0x0000000406087209 */ /* 0x000fe20007810000 */
[----:B------:R-:W-:Y:S01]  /*dd20*/  UMOV UR28, UR51 ;  /* 0x00000033001c7c82 */ /* 0x000fe20008000000 */
[----:B------:R-:W-:Y:S02]  /*dd30*/  ISETP.GT.AND P4, PT, R82, 0x8, P2 ;  /* 0x000000085200780c */ /* 0x000fe40001784270 */
        /* <DEDUP_REMOVED lines=63> */
[----:B------:R-:W0:Y:S01]  /*e130*/  SHFL.BFLY PT, R14, R8, 0x2, 0x1f ;  /* 0x0c401f00080e7f89 */ /* 0x000e2200000e0000 */
[----:B------:R-:W-:-:S02]  /*e140*/  ISETP.LT.OR P6, PT, R83, 0x49, P6 ;  /* 0x000000495300780c */ /* 0x000fc400037c1670 */
[----:B------:R-:W-:Y:S02]  /*e150*/  FSEL R49, R49, -INF , !P4 ;  /* 0xff80000031317808 */ /* 0x000fe40006000000 */
[C---:B------:R-:W-:Y:S02]  /*e160*/  ISETP.GT.AND P4, PT, R82.reuse, 0x50, P2 ;  /* 0x000000505200780c */ /* 0x040fe40001784270 */
[----:B------:R-:W-:Y:S02]  /*e170*/  FSEL R51, R51, -INF , !P6 ;  /* 0xff80000033337808 */ /* 0x000fe40007000000 */
[----:B------:R-:W-:Y:S02]  /*e180*/  ISETP.GT.AND P6, PT, R82, 0x51, P2 ;  /* 0x000000515200780c */ /* 0x000fe400017c4270 */
[C---:B------:R-:W-:Y:S02]  /*e190*/  ISETP.LT.OR P4, PT, R83.reuse, 0x51, P4 ;  /* 0x000000515300780c */ /* 0x040fe40002781670 */
[----:B------:R-:W-:-:S02]  /*e1a0*/  ISETP.LT.OR P6, PT, R83, 0x52, P6 ;  /* 0x000000525300780c */ /* 0x000fc400037c1670 */
[----:B------:R-:W-:Y:S02]  /*e1b0*/  FSEL R55, R55, -INF , !P4 ;  /* 0xff80000037377808 */ /* 0x000fe40006000000 */
[C---:B------:R-:W-:Y:S02]  /*e1c0*/  ISETP.GT.AND P4, PT, R82.reuse, 0x59, P2 ;  /* 0x000000595200780c */ /* 0x040fe40001784270 */
[----:B------:R-:W-:Y:S02]  /*e1d0*/  FSEL R57, R57, -INF , !P6 ;  /* 0xff80000039397808 */ /* 0x000fe40007000000 */
[----:B------:R-:W-:Y:S02]  /*e1e0*/  ISETP.GT.AND P6, PT, R82, 0x60, P2 ;  /* 0x000000605200780c */ /* 0x000fe400017c4270 */
[----:B------:R-:W-:Y:S02]  /*e1f0*/  ISETP.LT.OR P4, PT, R83, 0x5a, P4 ;  /* 0x0000005a5300780c */ /* 0x000fe40002781670 */
[----:B0-----:R-:W-:-:S02]  /*e200*/  FMNMX.FTZ R8, R8, R14, !PT ;  /* 0x0000000e08087209 */ /* 0x001fc40007810000 */
[----:B------:R-:W-:Y:S02]  /*e210*/  ISETP.LT.OR P6, PT, R83, 0x61, P6 ;  /* 0x000000615300780c */ /* 0x000fe400037c1670 */
[----:B------:R-:W-:Y:S01]  /*e220*/  FSEL R61, R61, -INF , !P4 ;  /* 0xff8000003d3d7808 */ /* 0x000fe20006000000 */
[----:B------:R-:W0:Y:S01]  /*e230*/  SHFL.BFLY PT, R14, R8, 0x1, 0x1f ;  /* 0x0c201f00080e7f89 */ /* 0x000e2200000e0000 */
[C---:B------:R-:W-:Y:S02]  /*e240*/  ISETP.GT.AND P4, PT, R82.reuse, 0x68, P2 ;  /* 0x000000685200780c */ /* 0x040fe40001784270 */
[----:B------:R-:W-:Y:S02]  /*e250*/  FSEL R63, R63, -INF , !P6 ;  /* 0xff8000003f3f7808 */ /* 0x000fe40007000000 */
[----:B------:R-:W-:Y:S02]  /*e260*/  ISETP.GT.AND P6, PT, R82, 0x69, P2 ;  /* 0x000000695200780c */ /* 0x000fe400017c4270 */
[----:B------:R-:W-:-:S02]  /*e270*/  ISETP.LT.OR P4, PT, R83, 0x69, P4 ;  /* 0x000000695300780c */ /* 0x000fc40002781670 */
[----:B------:R-:W-:Y:S02]  /*e280*/  ISETP.LT.OR P6, PT, R83, 0x6a, P6 ;  /* 0x0000006a5300780c */ /* 0x000fe400037c1670 */
[----:B------:R-:W-:Y:S02]  /*e290*/  FSEL R67, R67, -INF , !P4 ;  /* 0xff80000043437808 */ /* 0x000fe40006000000 */
[----:B------:R-:W-:Y:S02]  /*e2a0*/  ISETP.GT.AND P4, PT, R82, 0x70, P2 ;  /* 0x000000705200780c */ /* 0x000fe40001784270 */
[----:B------:R-:W-:Y:S02]  /*e2b0*/  FSEL R68, R68, -INF , !P6 ;  /* 0xff80000044447808 */ /* 0x000fe40007000000 */
[----:B------:R-:W-:Y:S02]  /*e2c0*/  ISETP.GT.AND P6, PT, R82, 0x71, P2 ;  /* 0x000000715200780c */ /* 0x000fe400017c4270 */
[----:B------:R-:W-:-:S02]  /*e2d0*/  ISETP.LT.OR P4, PT, R83, 0x71, P4 ;  /* 0x000000715300780c */ /* 0x000fc40002781670 */
[----:B------:R-:W-:Y:S02]  /*e2e0*/  ISETP.LT.OR P6, PT, R83, 0x72, P6 ;  /* 0x000000725300780c */ /* 0x000fe400037c1670 */
[----:B------:R-:W-:Y:S02]  /*e2f0*/  FSEL R69, R69, -INF , !P4 ;  /* 0xff80000045457808 */ /* 0x000fe40006000000 */
[----:B0-----:R-:W-:Y:S02]  /*e300*/  FMNMX.FTZ R8, R8, R14, !PT ;  /* 0x0000000e08087209 */ /* 0x001fe40007810000 */
[----:B------:R-:W-:Y:S02]  /*e310*/  FSEL R70, R70, -INF , !P6 ;  /* 0xff80000046467808 */ /* 0x000fe40007000000 */
[C---:B------:R-:W-:Y:S01]  /*e320*/  FSETP.NEU.FTZ.AND P3, PT, R8.reuse, -INF , PT ;  /* 0xff8000000800780b */ /* 0x040fe20003f7d000 */
[----:B------:R-:W-:-:S03]  /*e330*/  FMUL.FTZ R15, R8, UR34 ;  /* 0x00000022080f7c20 */ /* 0x000fc60008410000 */
[----:B------:R-:W-:Y:S02]  /*e340*/  FSEL R14, R8, RZ, P3 ;  /* 0x000000ff080e7208 */ /* 0x000fe40001800000 */
[----:B------:R-:W-:Y:S02]  /*e350*/  FSEL R15, R15, RZ, P3 ;  /* 0x000000ff0f0f7208 */ /* 0x000fe40001800000 */
[----:B------:R-:W-:Y:S01]  /*e360*/  ISETP.GT.AND P3, PT, R82, 0x1, P2 ;  /* 0x000000015200780c */ /* 0x000fe20001764270 */
[----:B------:R-:W-:Y:S02]  /*e370*/  FADD.FTZ R4, -R14, R4 ;  /* 0x000000040e047221 */ /* 0x000fe40000010100 */
[--C-:B------:R-:W-:Y:S01]  /*e380*/  FFMA.FTZ R6, R6, UR34, -R15.reuse ;  /* 0x0000002206067c23 */ /* 0x100fe2000801080f */
[----:B------:R-:W-:Y:S01]  /*e390*/  ISETP.LT.OR P3, PT, R83, 0x2, P3 ;  /* 0x000000025300780c */ /* 0x000fe20001f61670 */
        /* <DEDUP_REMOVED lines=31> */
[----:B------:R-:W-:Y:S01]  /*e590*/  FSEL R15, R9, -INF , !P3 ;  /* 0xff800000090f7808 */ /* 0x000fe20005800000 */
[----:B------:R-:W-:Y:S01]  /*e5a0*/  FMUL.FTZ R4, R4, UR34 ;  /* 0x0000002204047c20 */ /* 0x000fe20008410000 */
[----:B------:R-:W-:Y:S01]  /*e5b0*/  ISETP.GT.AND P3, PT, R82, 0x10, P2 ;  /* 0x000000105200780c */ /* 0x000fe20001764270 */
[----:B------:R-:W-:Y:S03]  /*e5c0*/  MUFU.EX2 R6, R6 ;  /* 0x0000000600067308 */ /* 0x000fe60000000800 */
[----:B------:R-:W-:-:S04]  /*e5d0*/  ISETP.LT.OR P3, PT, R83, 0x11, P3 ;  /* 0x000000115300780c */ /* 0x000fc80001f61670 */
[----:B------:R-:W-:Y:S01]  /*e5e0*/  FSEL R20, R20, -INF , !P3 ;  /* 0xff80000014147808 */ /* 0x000fe20005800000 */
[----:B------:R-:W0:Y:S01]  /*e5f0*/  MUFU.EX2 R4, R4 ;  /* 0x0000000400047308 */ /* 0x000e220000000800 */
[----:B------:R-:W-:-:S04]  /*e600*/  ISETP.GT.AND P3, PT, R82, 0x19, P2 ;  /* 0x000000195200780c */ /* 0x000fc80001764270 */
[----:B------:R-:W-:-:S03]  /*e610*/  ISETP.LT.OR P3, PT, R83, 0x1a, P3 ;  /* 0x0000001a5300780c */ /* 0x000fc60001f61670 */
[----:B------:R-:W1:Y:S01]  /*e620*/  MUFU.EX2 R12, R42 ;  /* 0x0000002a000c7308 */ /* 0x000e620000000800 */
[----:B------:R-:W-:Y:S02]  /*e630*/  FSEL R27, R27, -INF , !P3 ;  /* 0xff8000001b1b7808 */ /* 0x000fe40005800000 */
[----:B------:R-:W-:-:S04]  /*e640*/  ISETP.GT.AND P3, PT, R82, 0x28, P2 ;  /* 0x000000285200780c */ /* 0x000fc80001764270 */
[----:B------:R-:W-:Y:S01]  /*e650*/  ISETP.LT.OR P3, PT, R83, 0x29, P3 ;  /* 0x000000295300780c */ /* 0x000fe20001f61670 */
[----:B------:R-:W2:Y:S01]  /*e660*/  MUFU.EX2 R10, R10 ;  /* 0x0000000a000a7308 */ /* 0x000ea20000000800 */
[----:B0-----:R-:W-:Y:S01]  /*e670*/  FFMA.FTZ R3, R4, R3, R6 ;  /* 0x0000000304037223 */ /* 0x001fe20000010006 */
[-C--:B------:R-:W-:Y:S01]  /*e680*/  FMUL.FTZ R88, R88, R4.reuse ;  /* 0x0000000458587220 */ /* 0x080fe20000410000 */
[----:B------:R-:W-:Y:S01]  /*e690*/  FSEL R33, R33, -INF , !P3 ;  /* 0xff80000021217808 */ /* 0x000fe20005800000 */
[-C--:B------:R-:W-:Y:S01]  /*e6a0*/  FMUL.FTZ R89, R89, R4.reuse ;  /* 0x0000000459597220 */ /* 0x080fe20000410000 */
[----:B------:R-:W-:Y:S01]  /*e6b0*/  ISETP.GT.AND P3, PT, R82, 0x31, P2 ;  /* 0x000000315200780c */ /* 0x000fe20001764270 */
[-C--:B------:R-:W-:Y:S01]  /*e6c0*/  FMUL.FTZ R92, R92, R4.reuse ;  /* 0x000000045c5c7220 */ /* 0x080fe20000410000 */
[----:B------:R-:W-:Y:S01]  /*e6d0*/  FMUL.FTZ R93, R93, R4 ;  /* 0x000000045d5d7220 */ /* 0x000fe20000410000 */
[----:B------:R-:W0:Y:S01]  /*e6e0*/  MUFU.EX2 R14, R14 ;  /* 0x0000000e000e7308 */ /* 0x000e220000000800 */
[----:B------:R-:W-:Y:S01]  /*e6f0*/  ISETP.LT.OR P3, PT, R83, 0x32, P3 ;  /* 0x000000325300780c */ /* 0x000fe20001f61670 */
[C---:B-1----:R-:W-:Y:S01]  /*e700*/  FADD.FTZ R3, R12.reuse, R3 ;  /* 0x000000030c037221 */ /* 0x042fe20000010000 */
[----:B------:R-:W-:Y:S01]  /*e710*/  F2FP.BF16.F32.PACK_AB R12, R12, R6 ;  /* 0x000000060c0c723e */ /* 0x000fe200000010ff */
[-C--:B------:R-:W-:Y:S01]  /*e720*/  FMUL.FTZ R96, R96, R4.reuse ;  /* 0x0000000460607220 */ /* 0x080fe20000410000 */
[----:B------:R-:W-:Y:S01]  /*e730*/  FSEL R39, R39, -INF , !P3 ;  /* 0xff80000027277808 */ /* 0x000fe20005800000 */
[-C--:B------:R-:W-:Y:S01]  /*e740*/  FMUL.FTZ R97, R97, R4.reuse ;  /* 0x0000000461617220 */ /* 0x080fe20000410000 */
[----:B------:R-:W-:Y:S01]  /*e750*/  ISETP.GT.AND P3, PT, R82, 0x40, P2 ;  /* 0x000000405200780c */ /* 0x000fe20001764270 */
[----:B------:R-:W-:Y:S01]  /*e760*/  MUFU.EX2 R84, R84 ;  /* 0x0000005400547308 */ /* 0x000fe20000000800 */
[----:B--2---:R-:W-:Y:S01]  /*e770*/  FADD.FTZ R3, R10, R3 ;  /* 0x000000030a037221 */ /* 0x004fe20000010000 */
[-C--:B------:R-:W-:Y:S01]  /*e780*/  FMUL.FTZ R100, R100, R4.reuse ;  /* 0x0000000464647220 */ /* 0x080fe20000410000 */
[----:B------:R-:W-:Y:S01]  /*e790*/  ISETP.LT.OR P3, PT, R83, 0x41, P3 ;  /* 0x000000415300780c */ /* 0x000fe20001f61670 */
[-C--:B------:R-:W-:Y:S01]  /*e7a0*/  FMUL.FTZ R101, R101, R4.reuse ;  /* 0x0000000465657220 */ /* 0x080fe20000410000 */
[-C--:B------:R-:W-:Y:S01]  /*e7b0*/  FMUL.FTZ R104, R104, R4.reuse ;  /* 0x0000000468687220 */ /* 0x080fe20000410000 */
[----:B------:R-:W-:Y:S01]  /*e7c0*/  FMUL.FTZ R105, R105, R4 ;  /* 0x0000000469697220 */ /* 0x000fe20000410000 */
[----:B------:R-:W-:Y:S01]  /*e7d0*/  FSEL R47, R47, -INF , !P3 ;  /* 0xff8000002f2f7808 */ /* 0x000fe20005800000 */
[----:B------:R-:W-:Y:S01]  /*e7e0*/  MUFU.EX2 R26, R26 ;  /* 0x0000001a001a7308 */ /* 0x000fe20000000800 */
[----:B------:R-:W-:Y:S01]  /*e7f0*/  ISETP.GT.AND P3, PT, R82, 0x49, P2 ;  /* 0x000000495200780c */ /* 0x000fe20001764270 */
[C---:B0-----:R-:W-:Y:S01]  /*e800*/  FADD.FTZ R3, R14.reuse, R3 ;  /* 0x000000030e037221 */ /* 0x041fe20000010000 */
[----:B------:R-:W-:Y:S01]  /*e810*/  F2FP.BF16.F32.PACK_AB R14, R14, R10 ;  /* 0x0000000a0e0e723e */ /* 0x000fe200000010ff */
[-C--:B------:R-:W-:Y:S01]  /*e820*/  FMUL.FTZ R108, R108, R4.reuse ;  /* 0x000000046c6c7220 */ /* 0x080fe20000410000 */
[----:B------:R-:W-:Y:S01]  /*e830*/  ISETP.LT.OR P3, PT, R83, 0x4a, P3 ;  /* 0x0000004a5300780c */ /* 0x000fe20001f61670 */
[-C--:B------:R-:W-:Y:S01]  /*e840*/  FMUL.FTZ R109, R109, R4.reuse ;  /* 0x000000046d6d7220 */ /* 0x080fe20000410000 */
[-C--:B------:R-:W-:Y:S01]  /*e850*/  FMUL.FTZ R112, R112, R4.reuse ;  /* 0x0000000470707220 */ /* 0x080fe20000410000 */
[----:B------:R-:W-:Y:S01]  /*e860*/  MUFU.EX2 R32, R32 ;  /* 0x0000002000207308 */ /* 0x000fe20000000800 */
[----:B------:R-:W-:Y:S01]  /*e870*/  FSEL R53, R53, -INF , !P3 ;  /* 0xff80000035357808 */ /* 0x000fe20005800000 */
[-C--:B------:R-:W-:Y:S01]  /*e880*/  FMUL.FTZ R113, R113, R4.reuse ;  /* 0x0000000471717220 */ /* 0x080fe20000410000 */
[----:B------:R-:W-:Y:S01]  /*e890*/  ISETP.GT.AND P3, PT, R82, 0x58, P2 ;  /* 0x000000585200780c */ /* 0x000fe20001764270 */
[-C--:B------:R-:W-:Y:S01]  /*e8a0*/  FMUL.FTZ R116, R116, R4.reuse ;  /* 0x0000000474747220 */ /* 0x080fe20000410000 */
[-C--:B------:R-:W-:Y:S01]  /*e8b0*/  FMUL.FTZ R117, R117, R4.reuse ;  /* 0x0000000475757220 */ /* 0x080fe20000410000 */
[-C--:B------:R-:W-:Y:S01]  /*e8c0*/  FMUL.FTZ R120, R120, R4.reuse ;  /* 0x0000000478787220 */ /* 0x080fe20000410000 */
[----:B------:R-:W-:Y:S01]  /*e8d0*/  ISETP.LT.OR P3, PT, R83, 0x59, P3 ;  /* 0x000000595300780c */ /* 0x000fe20001f61670 */
[----:B------:R-:W-:Y:S01]  /*e8e0*/  MUFU.EX2 R34, R34 ;  /* 0x0000002200227308 */ /* 0x000fe20000000800 */
[-C--:B------:R-:W-:Y:S01]  /*e8f0*/  FMUL.FTZ R121, R121, R4.reuse ;  /* 0x0000000479797220 */ /* 0x080fe20000410000 */
[-C--:B------:R-:W-:Y:S01]  /*e900*/  FMUL.FTZ R124, R124, R4.reuse ;  /* 0x000000047c7c7220 */ /* 0x080fe20000410000 */
[----:B------:R-:W-:Y:S01]  /*e910*/  FSEL R59, R59, -INF , !P3 ;  /* 0xff8000003b3b7808 */ /* 0x000fe20005800000 */
[-C--:B------:R-:W-:Y:S01]  /*e920*/  FMUL.FTZ R125, R125, R4.reuse ;  /* 0x000000047d7d7220 */ /* 0x080fe20000410000 */
[----:B------:R-:W-:Y:S01]  /*e930*/  ISETP.GT.AND P3, PT, R82, 0x61, P2 ;  /* 0x000000615200780c */ /* 0x000fe20001764270 */
[-C--:B------:R-:W-:Y:S01]  /*e940*/  FMUL.FTZ R128, R128, R4.reuse ;  /* 0x0000000480807220 */ /* 0x080fe20000410000 */
[-C--:B------:R-:W-:Y:S01]  /*e950*/  FMUL.FTZ R129, R129, R4.reuse ;  /* 0x0000000481817220 */ /* 0x080fe20000410000 */
[----:B------:R-:W-:Y:S01]  /*e960*/  MUFU.EX2 R38, R38 ;  /* 0x0000002600267308 */ /* 0x000fe20000000800 */
[----:B------:R-:W-:Y:S01]  /*e970*/  ISETP.LT.OR P3, PT, R83, 0x62, P3 ;  /* 0x000000625300780c */ /* 0x000fe20001f61670 */
[-C--:B------:R-:W-:Y:S01]  /*e980*/  FMUL.FTZ R132, R132, R4.reuse ;  /* 0x0000000484847220 */ /* 0x080fe20000410000 */
[----:B------:R-:W-:Y:S01]  /*e990*/  FMUL.FTZ R133, R133, R4 ;  /* 0x0000000485857220 */ /* 0x000fe20000410000 */
[----:B------:R-:W-:Y:S01]  /*e9a0*/  IMAD.MOV.U32 R4, RZ, RZ, R8 ;  /* 0x000000ffff047224 */ /* 0x000fe200078e0008 */
[----:B------:R-:W-:-:S02]  /*e9b0*/  FSEL R65, R65, -INF , !P3 ;  /* 0xff80000041417808 */ /* 0x000fc40005800000 */
[----:B------:R-:W-:Y:S01]  /*e9c0*/  ISETP.GT.AND P3, PT, R82, RZ, P2 ;  /* 0x000000ff5200720c */ /* 0x000fe20001764270 */
[----:B------:R-:W-:Y:S03]  /*e9d0*/  MUFU.EX2 R44, R44 ;  /* 0x0000002c002c7308 */ /* 0x000fe60000000800 */
[----:B------:R-:W-:-:S04]  /*e9e0*/  ISETP.LT.OR P3, PT, R83, 0x1, P3 ;  /* 0x000000015300780c */ /* 0x000fc80001f61670 */
[----:B------:R-:W-:Y:S01]  /*e9f0*/  FSEL R7, R7, -INF , !P3 ;  /* 0xff80000007077808 */ /* 0x000fe20005800000 */
[----:B------:R-:W-:Y:S01]  /*ea00*/  MUFU.EX2 R46, R46 ;  /* 0x0000002e002e7308 */ /* 0x000fe20000000800 */
[C---:B------:R-:W-:Y:S02]  /*ea10*/  ISETP.GT.AND P3, PT, R82.reuse, 0x78, P2 ;  /* 0x000000785200780c */ /* 0x040fe40001764270 */
[----:B------:R-:W-:Y:S02]  /*ea20*/  FMNMX.FTZ R6, R7, R5, !PT ;  /* 0x0000000507067209 */ /* 0x000fe40007810000 */
[----:B------:R-:W-:Y:S02]  /*ea30*/  ISETP.GT.AND P2, PT, R82, 0x79, P2 ;  /* 0x000000795200780c */ /* 0x000fe40001744270 */
[----:B------:R-:W-:Y:S01]  /*ea40*/  FMNMX.FTZ R6, R15, R6, !PT ;  /* 0x000000060f067209 */ /* 0x000fe20007810000 */
[----:B------:R-:W-:Y:S01]  /*ea50*/  MUFU.EX2 R48, R48 ;  /* 0x0000003000307308 */ /* 0x000fe20000000800 */
[----:B------:R-:W-:-:S02]  /*ea60*/  ISETP.LT.OR P3, PT, R83, 0x79, P3 ;  /* 0x000000795300780c */ /* 0x000fc40001f61670 */
[----:B------:R-:W-:Y:S02]  /*ea70*/  FMNMX.FTZ R6, R11, R6, !PT ;  /* 0x000000060b067209 */ /* 0x000fe40007810000 */
[----:B------:R-:W-:Y:S02]  /*ea80*/  ISETP.LT.OR P2, PT, R83, 0x7a, P2 ;  /* 0x0000007a5300780c */ /* 0x000fe40001741670 */
[----:B------:R-:W-:Y:S01]  /*ea90*/  FMNMX.FTZ R9, R13, R6, !PT ;  /* 0x000000060d097209 */ /* 0x000fe20007810000 */
[----:B------:R-:W-:Y:S01]  /*eaa0*/  MUFU.EX2 R50, R50 ;  /* 0x0000003200327308 */ /* 0x000fe20000000800 */
[----:B------:R-:W-:Y:S02]  /*eab0*/  FSEL R74, R74, -INF , !P3 ;  /* 0xff8000004a4a7808 */ /* 0x000fe40005800000 */
[----:B------:R-:W-:Y:S02]  /*eac0*/  FMNMX.FTZ R6, R20, R9, !PT ;  /* 0x0000000914067209 */ /* 0x000fe40007810000 */
[----:B------:R-:W-:-:S02]  /*ead0*/  FSEL R76, R76, -INF , !P2 ;  /* 0xff8000004c4c7808 */ /* 0x000fc40005000000 */
        /* <DEDUP_REMOVED lines=39> */
[----:B------:R-:W-:-:S05]  /*ed50*/  FMNMX.FTZ R9, R76, R9, !PT ;  /* 0x000000094c097209 */ /* 0x000fca0007810000 */
[----:B------:R-:W0:Y:S02]  /*ed60*/  SHFL.BFLY PT, R6, R9, 0x2, 0x1f ;  /* 0x0c401f0009067f89 */ /* 0x000e2400000e0000 */
[----:B0-----:R-:W-:-:S05]  /*ed70*/  FMNMX.FTZ R9, R9, R6, !PT ;  /* 0x0000000609097209 */ /* 0x001fca0007810000 */
[----:B------:R-:W0:Y:S02]  /*ed80*/  SHFL.BFLY PT, R6, R9, 0x1, 0x1f ;  /* 0x0c201f0009067f89 */ /* 0x000e2400000e0000 */
[----:B0-----:R-:W-:-:S04]  /*ed90*/  FMNMX.FTZ R9, R9, R6, !PT ;  /* 0x0000000609097209 */ /* 0x001fc80007810000 */
[C---:B------:R-:W-:Y:S01]  /*eda0*/  FSETP.NEU.FTZ.AND P2, PT, R9.reuse, -INF , PT ;  /* 0xff8000000900780b */ /* 0x040fe20003f5d000 */
[----:B------:R-:W-:-:S03]  /*edb0*/  FMUL.FTZ R6, R9, UR34 ;  /* 0x0000002209067c20 */ /* 0x000fc60008410000 */
[----:B------:R-:W-:Y:S02]  /*edc0*/  FSEL R72, R9, RZ, P2 ;  /* 0x000000ff09487208 */ /* 0x000fe40001000000 */
[----:B------:R-:W-:Y:S02]  /*edd0*/  FSEL R6, R6, RZ, P2 ;  /* 0x000000ff06067208 */ /* 0x000fe40001000000 */
[----:B------:R-:W-:Y:S01]  /*ede0*/  ISETP.GT.AND P2, PT, R0, UR37, PT ;  /* 0x0000002500007c0c */ /* 0x000fe2000bf44270 */
[----:B------:R-:W-:Y:S01]  /*edf0*/  FADD.FTZ R72, -R72, R5 ;  /* 0x0000000548487221 */ /* 0x000fe20000010100 */
[----:B------:R-:W-:Y:S02]  /*ee00*/  VIADD R0, R0, 0xffffffff ;  /* 0xffffffff00007836 */ /* 0x000fe40000000000 */
[--C-:B------:R-:W-:Y:S01]  /*ee10*/  FFMA.FTZ R7, R7, UR34, -R6.reuse ;  /* 0x0000002207077c23 */ /* 0x100fe20008010806 */
[--C-:B------:R-:W-:Y:S01]  /*ee20*/  FFMA.FTZ R10, R15, UR34, -R6.reuse ;  /* 0x000000220f0a7c23 */ /* 0x100fe20008010806 */
[--C-:B------:R-:W-:Y:S01]  /*ee30*/  FFMA.FTZ R11, R11, UR34, -R6.reuse ;  /* 0x000000220b0b7c23 */ /* 0x100fe20008010806 */
[----:B------:R-:W-:Y:S01]  /*ee40*/  FFMA.FTZ R42, R13, UR34, -R6 ;  /* 0x000000220d2a7c23 */ /* 0x000fe20008010806 */
[----:B------:R-:W-:-:S02]  /*ee50*/  IMAD.U32 R13, RZ, RZ, UR56 ;  /* 0x00000038ff0d7e24 */ /* 0x000fc4000f8e00ff */
[----:B------:R-:W-:Y:S01]  /*ee60*/  FMUL.FTZ R5, R72, UR34 ;  /* 0x0000002248057c20 */ /* 0x000fe20008410000 */
        /* <DEDUP_REMOVED lines=11> */
[--C-:B------:R-:W-:Y:S01]  /*ef20*/  FFMA.FTZ R70, R70, UR34, -R6.reuse ;  /* 0x0000002246467c23 */ /* 0x100fe20008010806 */
[----:B------:R-:W-:Y:S01]  /*ef30*/  FFMA.FTZ R74, R74, UR34, -R6 ;  /* 0x000000224a4a7c23 */ /* 0x000fe20008010806 */
[----:B------:R-:W-:Y:S01]  /*ef40*/  UMOV UR56, UR48 ;  /* 0x0000003000387c82 */ /* 0x000fe20008000000 */
[----:B------:R-:W-:Y:S01]  /*ef50*/  @!P1 PRMT R13, RZ, 0x654, R13 ;  /* 0x00000654ff0d9816 */ /* 0x000fe2000000000d */
[----:B------:R-:W-:Y:S03]  /*ef60*/  MUFU.EX2 R11, R11 ;  /* 0x0000000b000b7308 */ /* 0x000fe60000000800 */
[----:B------:R0:W-:Y:S05]  /*ef70*/  @!P1 SYNCS.ARRIVE.TRANS64.RED.A1T0 RZ, [R13+URZ], RZ ;  /* 0x000000ff0dff99a7 */ /* 0x0001ea000810043f */
[----:B------:R-:W1:Y:S01]  /*ef80*/  MUFU.EX2 R42, R42 ;  /* 0x0000002a002a7308 */ /* 0x000e620000000800 */
[----:B0-----:R-:W-:-:S07]  /*ef90*/  F2FP.BF16.F32.PACK_AB R13, R10, R7 ;  /* 0x000000070a0d723e */ /* 0x001fce00000010ff */
[----:B------:R-:W0:Y:S08]  /*efa0*/  MUFU.EX2 R5, R5 ;  /* 0x0000000500057308 */ /* 0x000e300000000800 */
[----:B------:R-:W-:Y:S01]  /*efb0*/  MUFU.EX2 R35, R35 ;  /* 0x0000002300237308 */ /* 0x000fe20000000800 */
[----:B-1----:R-:W-:-:S05]  /*efc0*/  F2FP.BF16.F32.PACK_AB R15, R42, R11 ;  /* 0x0000000b2a0f723e */ /* 0x002fca00000010ff */
[----:B------:R1:W-:Y:S02]  /*efd0*/  STSM.16.M88.4 [R17+0x21800], R12 ;  /* 0x0218000c11007844 */ /* 0x0003e40000000200 */
[----:B------:R-:W-:Y:S01]  /*efe0*/  MUFU.EX2 R67, R67 ;  /* 0x0000004300437308 */ /* 0x000fe20000000800 */
[----:B0-----:R-:W-:Y:S01]  /*eff0*/  FFMA.FTZ R7, R5, R2, R7 ;  /* 0x0000000205077223 */ /* 0x001fe20000010007 */
[--C-:B------:R-:W-:Y:S01]  /*f000*/  FFMA.FTZ R2, R45, UR34, -R6.reuse ;  /* 0x000000222d027c23 */ /* 0x100fe20008010806 */
[--C-:B------:R-:W-:Y:S01]  /*f010*/  FFMA.FTZ R45, R53, UR34, -R6.reuse ;  /* 0x00000022352d7c23 */ /* 0x100fe20008010806 */
[-C--:B------:R-:W-:Y:S01]  /*f020*/  FMUL.FTZ R90, R90, R5.reuse ;  /* 0x000000055a5a7220 */ /* 0x080fe20000410000 */
[----:B------:R-:W-:Y:S01]  /*f030*/  FADD.FTZ R10, R10, R7 ;  /* 0x000000070a0a7221 */ /* 0x000fe20000010000 */
[--C-:B------:R-:W-:Y:S01]  /*f040*/  FFMA.FTZ R7, R47, UR34, -R6.reuse ;  /* 0x000000222f077c23 */ /* 0x100fe20008010806 */
[-C--:B------:R-:W-:Y:S01]  /*f050*/  FMUL.FTZ R91, R91, R5.reuse ;  /* 0x000000055b5b7220 */ /* 0x080fe20000410000 */
[----:B------:R-:W-:Y:S01]  /*f060*/  MUFU.EX2 R2, R2 ;  /* 0x0000000200027308 */ /* 0x000fe20000000800 */
[-C--:B------:R-:W-:Y:S01]  /*f070*/  FMUL.FTZ R94, R94, R5.reuse ;  /* 0x000000055e5e7220 */ /* 0x080fe20000410000 */
[-C--:B------:R-:W-:Y:S01]  /*f080*/  FMUL.FTZ R95, R95, R5.reuse ;  /* 0x000000055f5f7220 */ /* 0x080fe20000410000 */
[-C--:B------:R-:W-:Y:S01]  /*f090*/  FMUL.FTZ R98, R98, R5.reuse ;  /* 0x0000000562627220 */ /* 0x080fe20000410000 */
[-C--:B------:R-:W-:Y:S01]  /*f0a0*/  FMUL.FTZ R99, R99, R5.reuse ;  /* 0x0000000563637220 */ /* 0x080fe20000410000 */
[-C--:B------:R-:W-:Y:S01]  /*f0b0*/  FMUL.FTZ R102, R102, R5.reuse ;  /* 0x0000000566667220 */ /* 0x080fe20000410000 */
[--C-:B-1----:R-:W-:Y:S01]  /*f0c0*/  FFMA.FTZ R15, R20, UR34, -R6.reuse ;  /* 0x00000022140f7c23 */ /* 0x102fe20008010806 */
[--C-:B------:R-:W-:Y:S01]  /*f0d0*/  FFMA.FTZ R20, R21, UR34, -R6.reuse ;  /* 0x0000002215147c23 */ /* 0x100fe20008010806 */
[----:B------:R0:W1:Y:S01]  /*f0e0*/  MUFU.EX2 R12, R43 ;  /* 0x0000002b000c7308 */ /* 0x0000620000000800 */
[--C-:B------:R-:W-:Y:S01]  /*f0f0*/  FFMA.FTZ R21, R25, UR34, -R6.reuse ;  /* 0x0000002219157c23 */ /* 0x100fe20008010806 */
[--C-:B------:R-:W-:Y:S01]  /*f100*/  FFMA.FTZ R25, R27, UR34, -R6.reuse ;  /* 0x000000221b197c23 */ /* 0x100fe20008010806 */
[--C-:B------:R-:W-:Y:S01]  /*f110*/  FFMA.FTZ R27, R29, UR34, -R6.reuse ;  /* 0x000000221d1b7c23 */ /* 0x100fe20008010806 */
[----:B------:R-:W-:Y:S01]  /*f120*/  FFMA.FTZ R29, R37, UR34, -R6 ;  /* 0x00000022251d7c23 */ /* 0x000fe20008010806 */
[----:B------:R-:W-:Y:S01]  /*f130*/  FADD.FTZ R37, R11, R10 ;  /* 0x0000000a0b257221 */ /* 0x000fe20000010000 */
[--C-:B------:R-:W-:Y:S01]  /*f140*/  FFMA.FTZ R10, R49, UR34, -R6.reuse ;  /* 0x00000022310a7c23 */ /* 0x100fe20008010806 */
[--C-:B------:R-:W-:Y:S01]  /*f150*/  FFMA.FTZ R11, R51, UR34, -R6.reuse ;  /* 0x00000022330b7c23 */ /* 0x100fe20008010806 */
[----:B------:R-:W2:Y:S01]  /*f160*/  MUFU.EX2 R14, R24 ;  /* 0x00000018000e7308 */ /* 0x000ea20000000800 */
[----:B------:R-:W-:Y:S01]  /*f170*/  FADD.FTZ R42, R42, R37 ;  /* 0x000000252a2a7221 */ /* 0x000fe20000010000 */
[----:B0-----:R-:W-:Y:S01]  /*f180*/  FFMA.FTZ R43, R65, UR34, -R6 ;  /* 0x00000022412b7c23 */ /* 0x001fe20008010806 */
[-C--:B------:R-:W-:Y:S01]  /*f190*/  FMUL.FTZ R103, R103, R5.reuse ;  /* 0x0000000567677220 */ /* 0x080fe20000410000 */
[-C--:B------:R-:W-:Y:S01]  /*f1a0*/  FMUL.FTZ R106, R106, R5.reuse ;  /* 0x000000056a6a7220 */ /* 0x080fe20000410000 */
[-C--:B------:R-:W-:Y:S01]  /*f1b0*/  FMUL.FTZ R107, R107, R5.reuse ;  /* 0x000000056b6b7220 */ /* 0x080fe20000410000 */
[-C--:B------:R-:W-:Y:S01]  /*f1c0*/  FMUL.FTZ R110, R110, R5.reuse ;  /* 0x000000056e6e7220 */ /* 0x080fe20000410000 */
[-C--:B------:R-:W-:Y:S01]  /*f1d0*/  FMUL.FTZ R111, R111, R5.reuse ;  /* 0x000000056f6f7220 */ /* 0x080fe20000410000 */
[----:B------:R-:W0:Y:S01]  /*f1e0*/  MUFU.EX2 R15, R15 ;  /* 0x0000000f000f7308 */ /* 0x000e220000000800 */
[----:B-1----:R-:W-:Y:S01]  /*f1f0*/  FADD.FTZ R3, R12, R3 ;  /* 0x000000030c037221 */ /* 0x002fe20000010000 */
[----:B------:R-:W-:Y:S01]  /*f200*/  F2FP.BF16.F32.PACK_AB R12, R84, R12 ;  /* 0x0000000c540c723e */ /* 0x000fe200000010ff */
[-C--:B------:R-:W-:Y:S01]  /*f210*/  FMUL.FTZ R114, R114, R5.reuse ;  /* 0x0000000572727220 */ /* 0x080fe20000410000 */
[-C--:B------:R-:W-:Y:S01]  /*f220*/  FMUL.FTZ R115, R115, R5.reuse ;  /* 0x0000000573737220 */ /* 0x080fe20000410000 */
[----:B------:R-:W-:Y:S01]  /*f230*/  FADD.FTZ R3, R84, R3 ;  /* 0x0000000354037221 */ /* 0x000fe20000010000 */
[-C--:B------:R-:W-:Y:S01]  /*f240*/  FMUL.FTZ R118, R118, R5.reuse ;  /* 0x0000000576767220 */ /* 0x080fe20000410000 */
[-C--:B------:R-:W-:Y:S01]  /*f250*/  FMUL.FTZ R119, R119, R5.reuse ;  /* 0x0000000577777220 */ /* 0x080fe20000410000 */
[----:B------:R-:W1:Y:S01]  /*f260*/  MUFU.EX2 R20, R20 ;  /* 0x0000001400147308 */ /* 0x000e620000000800 */
[----:B--2---:R-:W-:Y:S01]  /*f270*/  FADD.FTZ R47, R14, R3 ;  /* 0x000000030e2f7221 */ /* 0x004fe20000010000 */
[----:B------:R-:W-:Y:S01]  /*f280*/  F2FP.BF16.F32.PACK_AB R14, R26, R14 ;  /* 0x0000000e1a0e723e */ /* 0x000fe200000010ff */
[-C--:B------:R-:W-:Y:S01]  /*f290*/  FMUL.FTZ R122, R122, R5.reuse ;  /* 0x000000057a7a7220 */ /* 0x080fe20000410000 */
[-C--:B------:R-:W-:Y:S01]  /*f2a0*/  FMUL.FTZ R123, R123, R5.reuse ;  /* 0x000000057b7b7220 */ /* 0x080fe20000410000 */
[----:B------:R-:W-:Y:S01]  /*f2b0*/  FADD.FTZ R47, R26, R47 ;  /* 0x0000002f1a2f7221 */ /* 0x000fe20000010000 */
[-C--:B------:R-:W-:Y:S01]  /*f2c0*/  FMUL.FTZ R126, R126, R5.reuse ;  /* 0x000000057e7e7220 */ /* 0x080fe20000410000 */
[-C--:B------:R-:W-:Y:S01]  /*f2d0*/  FMUL.FTZ R127, R127, R5.reuse ;  /* 0x000000057f7f7220 */ /* 0x080fe20000410000 */
[----:B------:R-:W2:Y:S01]  /*f2e0*/  MUFU.EX2 R21, R21 ;  /* 0x0000001500157308 */ /* 0x000ea20000000800 */
[----:B0-----:R-:W-:Y:S01]  /*f2f0*/  FADD.FTZ R37, R15, R42 ;  /* 0x0000002a0f257221 */ /* 0x001fe20000010000 */
[-C--:B------:R-:W-:Y:S01]  /*f300*/  FMUL.FTZ R130, R130, R5.reuse ;  /* 0x0000000582827220 */ /* 0x080fe20000410000 */
[-C--:B------:R-:W-:Y:S01]  /*f310*/  FMUL.FTZ R131, R131, R5.reuse ;  /* 0x0000000583837220 */ /* 0x080fe20000410000 */
[-C--:B------:R-:W-:Y:S01]  /*f320*/  FMUL.FTZ R134, R134, R5.reuse ;  /* 0x0000000586867220 */ /* 0x080fe20000410000 */
[----:B------:R-:W-:Y:S01]  /*f330*/  FMUL.FTZ R135, R135, R5 ;  /* 0x0000000587877220 */ /* 0x000fe20000410000 */
[----:B------:R-:W-:-:S02]  /*f340*/  IMAD.MOV.U32 R5, RZ, RZ, R9 ;  /* 0x000000ffff057224 */ /* 0x000fc400078e0009 */
[----:B------:R-:W0:Y:S01]  /*f350*/  MUFU.EX2 R24, R28 ;  /* 0x0000001c00187308 */ /* 0x000e220000000800 */
[----:B-1----:R-:W-:-:S07]  /*f360*/  FADD.FTZ R26, R20, R37 ;  /* 0x00000025141a7221 */ /* 0x002fce0000010000 */
[----:B------:R-:W1:Y:S01]  /*f370*/  MUFU.EX2 R25, R25 ;  /* 0x0000001900197308 */ /* 0x000e620000000800 */
[----:B--2---:R-:W-:-:S07]  /*f380*/  FADD.FTZ R26, R21, R26 ;  /* 0x0000001a151a7221 */ /* 0x004fce0000010000 */
[----:B------:R2:W-:Y:S01]  /*f390*/  MUFU.EX2 R28, R36 ;  /* 0x00000024001c7308 */ /* 0x0005e20000000800 */
[----:B0-----:R-:W-:-:S07]  /*f3a0*/  FADD.FTZ R72, R24, R47 ;  /* 0x0000002f18487221 */ /* 0x001fce0000010000 */
[----:B------:R-:W0:Y:S01]  /*f3b0*/  MUFU.EX2 R13, R30 ;  /* 0x0000001e000d7308 */ /* 0x000e220000000800 */
[----:B--2---:R-:W-:Y:S01]  /*f3c0*/  FFMA.FTZ R36, R31, UR34, -R6 ;  /* 0x000000221f247c23 */ /* 0x004fe20008010806 */
[----:B-1----:R-:W-:Y:S01]  /*f3d0*/  FADD.FTZ R26, R25, R26 ;  /* 0x0000001a191a7221 */ /* 0x002fe20000010000 */
[--C-:B------:R-:W-:Y:S01]  /*f3e0*/  FFMA.FTZ R31, R39, UR34, -R6.reuse ;  /* 0x00000022271f7c23 */ /* 0x100fe20008010806 */
[----:B------:R-:W-:-:S04]  /*f3f0*/  FFMA.FTZ R39, R59, UR34, -R6 ;  /* 0x000000223b277c23 */ /* 0x000fc80008010806 */
[----:B------:R-:W1:Y:S08]  /*f400*/  MUFU.EX2 R27, R27 ;  /* 0x0000001b001b7308 */ /* 0x000e700000000800 */
[----:B------:R2:W-:Y:S01]  /*f410*/  MUFU.EX2 R30, R40 ;  /* 0x00000028001e7308 */ /* 0x0005e20000000800 */
[C---:B0-----:R-:W-:Y:S01]  /*f420*/  FADD.FTZ R47, R13.reuse, R72 ;  /* 0x000000480d2f7221 */ /* 0x041fe20000010000 */
[----:B------:R-:W-:-:S03]  /*f430*/  F2FP.BF16.F32.PACK_AB R24, R13, R24 ;  /* 0x000000180d18723e */ /* 0x000fc600000010ff */
[----:B------:R-:W-:-:S03]  /*f440*/  FADD.FTZ R47, R32, R47 ;  /* 0x0000002f202f7221 */ /* 0x000fc60000010000 */
[----:B------:R-:W0:Y:S01]  /*f450*/  MUFU.EX2 R36, R36 ;  /* 0x0000002400247308 */ /* 0x000e220000000800 */
[----:B--2---:R-:W-:Y:S01]  /*f460*/  FFMA.FTZ R40, R33, UR34, -R6 ;  /* 0x0000002221287c23 */ /* 0x004fe20008010806 */
[----:B-1----:R-:W-:Y:S01]  /*f470*/  FADD.FTZ R37, R27, R26 ;  /* 0x0000001a1b257221 */ /* 0x002fe20000010000 */
[--C-:B------:R-:W-:Y:S01]  /*f480*/  FFMA.FTZ R33, R41, UR34, -R6.reuse ;  /* 0x0000002229217c23 */ /* 0x100fe20008010806 */
[----:B------:R-:W-:Y:S01]  /*f490*/  FADD.FTZ R47, R34, R47 ;  /* 0x0000002f222f7221 */ /* 0x000fe20000010000 */
[--C-:B------:R-:W-:Y:S01]  /*f4a0*/  FFMA.FTZ R41, R61, UR34, -R6.reuse ;  /* 0x000000223d297c23 */ /* 0x100fe20008010806 */
[----:B------:R-:W-:Y:S02]  /*f4b0*/  FFMA.FTZ R6, R76, UR34, -R6 ;  /* 0x000000224c067c23 */ /* 0x000fe40008010806 */
[----:B------:R-:W1:Y:S01]  /*f4c0*/  MUFU.EX2 R40, R40 ;  /* 0x0000002800287308 */ /* 0x000e620000000800 */
[----:B------:R-:W-:Y:S01]  /*f4d0*/  FADD.FTZ R47, R28, R47 ;  /* 0x0000002f1c2f7221 */ /* 0x000fe20000010000 */
[----:B------:R-:W-:-:S03]  /*f4e0*/  F2FP.BF16.F32.PACK_AB R28, R38, R28 ;  /* 0x0000001c261c723e */ /* 0x000fc600000010ff */
[----:B------:R-:W-:-:S03]  /*f4f0*/  FADD.FTZ R47, R38, R47 ;  /* 0x0000002f262f7221 */ /* 0x000fc60000010000 */
        /* <DEDUP_REMOVED lines=9> */
[----:B------:R-:W-:Y:S01]  /*f590*/  FADD.FTZ R26, R35, R26 ;  /* 0x0000001a231a7221 */ /* 0x000fe20000010000 */
[----:B------:R-:W-:Y:S01]  /*f5a0*/  F2FP.BF16.F32.PACK_AB R15, R25, R21 ;  /* 0x00000015190f723e */ /* 0x000fe200000010ff */
[----:B------:R-:W-:Y:S01]  /*f5b0*/  FADD.FTZ R49, R48, R49 ;  /* 0x0000003130317221 */ /* 0x000fe20000010000 */
[----:B------:R-:W1:Y:S01]  /*f5c0*/  MUFU.EX2 R33, R33 ;  /* 0x0000002100217308 */ /* 0x000e620000000800 */
[----:B--2---:R-:W-:Y:S01]  /*f5d0*/  FADD.FTZ R26, R29, R26 ;  /* 0x0000001a1d1a7221 */ /* 0x004fe20000010000 */
[----:B------:R-:W-:Y:S01]  /*f5e0*/  F2FP.BF16.F32.PACK_AB R25, R36, R27 ;  /* 0x0000001b2419723e */ /* 0x000fe200000010ff */
[----:B------:R-:W-:Y:S01]  /*f5f0*/  FADD.FTZ R49, R50, R49 ;  /* 0x0000003132317221 */ /* 0x000fe20000010000 */
[----:B------:R2:W-:Y:S01]  /*f600*/  STSM.16.M88.4 [R22], R12 ;  /* 0x0000000c16007844 */ /* 0x0005e20000000200 */
[----:B------:R-:W-:-:S02]  /*f610*/  F2FP.BF16.F32.PACK_AB R27, R35, R40 ;  /* 0x00000028231b723e */ /* 0x000fc400000010ff */
[----:B------:R-:W-:Y:S01]  /*f620*/  FADD.FTZ R49, R52, R49 ;  /* 0x0000003134317221 */ /* 0x000fe20000010000 */
[----:B------:R-:W3:Y:S01]  /*f630*/  MUFU.EX2 R7, R7 ;  /* 0x0000000700077308 */ /* 0x000ee20000000800 */
[C---:B0-----:R-:W-:Y:S01]  /*f640*/  FADD.FTZ R72, R31.reuse, R26 ;  /* 0x0000001a1f487221 */ /* 0x041fe20000010000 */
[----:B------:R-:W-:Y:S01]  /*f650*/  F2FP.BF16.F32.PACK_AB R26, R34, R32 ;  /* 0x00000020221a723e */ /* 0x000fe200000010ff */
[----:B------:R-:W-:Y:S01]  /*f660*/  FADD.FTZ R49, R54, R49 ;  /* 0x0000003136317221 */ /* 0x000fe20000010000 */
[----:B------:R-:W-:-:S03]  /*f670*/  F2FP.BF16.F32.PACK_AB R29, R31, R29 ;  /* 0x0000001d1f1d723e */ /* 0x000fc600000010ff */
[----:B------:R-:W-:Y:S01]  /*f680*/  FADD.FTZ R49, R56, R49 ;  /* 0x0000003138317221 */ /* 0x000fe20000010000 */
[----:B------:R-:W0:Y:S01]  /*f690*/  MUFU.EX2 R10, R10 ;  /* 0x0000000a000a7308 */ /* 0x000e220000000800 */
[----:B-1----:R-:W-:Y:S01]  /*f6a0*/  FADD.FTZ R47, R33, R72 ;  /* 0x00000048212f7221 */ /* 0x002fe20000010000 */
[----:B------:R-:W-:Y:S01]  /*f6b0*/  F2FP.BF16.F32.PACK_AB R31, R2, R33 ;  /* 0x00000021021f723e */ /* 0x000fe200000010ff */
[----:B------:R-:W-:Y:S01]  /*f6c0*/  FADD.FTZ R49, R58, R49 ;  /* 0x000000313a317221 */ /* 0x000fe20000010000 */
[----:B--2---:R-:W-:Y:S01]  /*f6d0*/  F2FP.BF16.F32.PACK_AB R12, R48, R46 ;  /* 0x0000002e300c723e */ /* 0x004fe200000010ff */
[----:B------:R-:W-:Y:S01]  /*f6e0*/  FADD.FTZ R20, R2, R47 ;  /* 0x0000002f02147221 */ /* 0x000fe20000010000 */
[----:B------:R-:W-:Y:S01]  /*f6f0*/  F2FP.BF16.F32.PACK_AB R14, R52, R50 ;  /* 0x00000032340e723e */ /* 0x000fe200000010ff */
[----:B------:R1:W-:Y:S01]  /*f700*/  STSM.16.M88.4 [R19], R24 ;  /* 0x0000001813007844 */ /* 0x0003e20000000200 */
[----:B------:R-:W2:Y:S01]  /*f710*/  MUFU.EX2 R11, R11 ;  /* 0x0000000b000b7308 */ /* 0x000ea20000000800 */
[----:B---3--:R-:W-:Y:S01]  /*f720*/  FADD.FTZ R21, R7, R20 ;  /* 0x0000001407157221 */ /* 0x008fe20000010000 */
[----:B------:R-:W-:Y:S01]  /*f730*/  FADD.FTZ R49, R60, R49 ;  /* 0x000000313c317221 */ /* 0x000fe20000010000 */
[----:B------:R3:W-:Y:S03]  /*f740*/  STSM.16.M88.4 [R18], R28 ;  /* 0x0000001c12007844 */ /* 0x0007e60000000200 */
[----:B------:R-:W-:-:S02]  /*f750*/  FADD.FTZ R49, R62, R49 ;  /* 0x000000313e317221 */ /* 0x000fc40000010000 */
[----:B------:R-:W4:Y:S01]  /*f760*/  MUFU.EX2 R45, R45 ;  /* 0x0000002d002d7308 */ /* 0x000f220000000800 */
[----:B0-----:R-:W-:Y:S01]  /*f770*/  FADD.FTZ R20, R10, R21 ;  /* 0x000000150a147221 */ /* 0x001fe20000010000 */
[----:B------:R-:W-:-:S04]  /*f780*/  FADD.FTZ R49, R64, R49 ;  /* 0x0000003140317221 */ /* 0x000fc80000010000 */
[----:B------:R-:W-:Y:S01]  /*f790*/  FADD.FTZ R2, R66, R49 ;  /* 0x0000003142027221 */ /* 0x000fe20000010000 */
[----:B-1----:R-:W-:Y:S01]  /*f7a0*/  F2FP.BF16.F32.PACK_AB R24, R64, R62 ;  /* 0x0000003e4018723e */ /* 0x002fe200000010ff */
[----:B------:R-:W0:Y:S01]  /*f7b0*/  MUFU.EX2 R3, R55 ;  /* 0x0000003700037308 */ /* 0x000e220000000800 */
[----:B--2---:R-:W-:Y:S01]  /*f7c0*/  FADD.FTZ R20, R11, R20 ;  /* 0x000000140b147221 */ /* 0x004fe20000010000 */
[C---:B------:R-:W-:Y:S01]  /*f7d0*/  F2FP.BF16.F32.PACK_AB R26, R71.reuse, R66 ;  /* 0x00000042471a723e */ /* 0x040fe200000010ff */
[----:B------:R-:W-:Y:S01]  /*f7e0*/  FADD.FTZ R2, R71, R2 ;  /* 0x0000000247027221 */ /* 0x000fe20000010000 */
[----:B---3--:R-:W-:Y:S02]  /*f7f0*/  F2FP.BF16.F32.PACK_AB R28, R77, R75 ;  /* 0x0000004b4d1c723e */ /* 0x008fe400000010ff */
[----:B------:R-:W-:Y:S02]  /*f800*/  F2FP.BF16.F32.PACK_AB R30, R79, R78 ;  /* 0x0000004e4f1e723e */ /* 0x000fe400000010ff */
[----:B------:R-:W1:Y:S01]  /*f810*/  MUFU.EX2 R42, R57 ;  /* 0x00000039002a7308 */ /* 0x000e620000000800 */
[C---:B----4-:R-:W-:Y:S01]  /*f820*/  F2FP.BF16.F32.PACK_AB R15, R45.reuse, R11 ;  /* 0x0000000b2d0f723e */ /* 0x050fe200000010ff */
[----:B------:R-:W-:-:S06]  /*f830*/  FADD.FTZ R20, R45, R20 ;  /* 0x000000142d147221 */ /* 0x000fcc0000010000 */
[----:B------:R-:W2:Y:S01]  /*f840*/  MUFU.EX2 R39, R39 ;  /* 0x0000002700277308 */ /* 0x000ea20000000800 */
[----:B0-----:R-:W-:-:S07]  /*f850*/  FADD.FTZ R13, R3, R20 ;  /* 0x00000014030d7221 */ /* 0x001fce0000010000 */
[----:B------:R-:W0:Y:S01]  /*f860*/  MUFU.EX2 R41, R41 ;  /* 0x0000002900297308 */ /* 0x000e220000000800 */
[----:B-1----:R-:W-:Y:S01]  /*f870*/  FADD.FTZ R20, R42, R13 ;  /* 0x0000000d2a147221 */ /* 0x002fe20000010000 */
[----:B------:R-:W-:Y:S01]  /*f880*/  F2FP.BF16.F32.PACK_AB R13, R10, R7 ;  /* 0x000000070a0d723e */ /* 0x000fe200000010ff */
[----:B------:R-:W-:-:S04]  /*f890*/  FADD.FTZ R10, R75, R2 ;  /* 0x000000024b0a7221 */ /* 0x000fc80000010000 */
[----:B------:R1:W-:Y:S01]  /*f8a0*/  STSM.16.M88.4 [R17+0x27800], R12 ;  /* 0x0278000c11007844 */ /* 0x0003e20000000200 */
[----:B------:R-:W3:Y:S01]  /*f8b0*/  MUFU.EX2 R37, R63 ;  /* 0x0000003f00257308 */ /* 0x000ee20000000800 */
[----:B--2---:R-:W-:-:S07]  /*f8c0*/  FADD.FTZ R20, R39, R20 ;  /* 0x0000001427147221 */ /* 0x004fce0000010000 */
[----:B------:R-:W2:Y:S01]  /*f8d0*/  MUFU.EX2 R43, R43 ;  /* 0x0000002b002b7308 */ /* 0x000ea20000000800 */
[----:B0-----:R-:W-:Y:S01]  /*f8e0*/  FADD.FTZ R20, R41, R20 ;  /* 0x0000001429147221 */ /* 0x001fe20000010000 */
[----:B-1----:R-:W-:-:S06]  /*f8f0*/  F2FP.BF16.F32.PACK_AB R12, R56, R54 ;  /* 0x00000036380c723e */ /* 0x002fcc00000010ff */
[----:B------:R-:W0:Y:S01]  /*f900*/  MUFU.EX2 R68, R68 ;  /* 0x0000004400447308 */ /* 0x000e220000000800 */
[----:B------:R-:W-:Y:S01]  /*f910*/  F2FP.BF16.F32.PACK_AB R14, R60, R58 ;  /* 0x0000003a3c0e723e */ /* 0x000fe200000010ff */
[----:B---3--:R-:W-:Y:S01]  /*f920*/  FADD.FTZ R20, R37, R20 ;  /* 0x0000001425147221 */ /* 0x008fe20000010000 */
[----:B------:R-:W-:Y:S02]  /*f930*/  F2FP.BF16.F32.PACK_AB R13, R42, R3 ;  /* 0x000000032a0d723e */ /* 0x000fe400000010ff */
[----:B------:R-:W-:-:S03]  /*f940*/  F2FP.BF16.F32.PACK_AB R15, R41, R39 ;  /* 0x00000027290f723e */ /* 0x000fc600000010ff */
[----:B------:R-:W1:Y:S01]  /*f950*/  MUFU.EX2 R69, R69 ;  /* 0x0000004500457308 */ /* 0x000e620000000800 */
[C---:B--2---:R-:W-:Y:S01]  /*f960*/  F2FP.BF16.F32.PACK_AB R25, R43.reuse, R37 ;  /* 0x000000252b19723e */ /* 0x044fe200000010ff */
[----:B------:R4:W-:Y:S01]  /*f970*/  STSM.16.M88.4 [R23], R12 ;  /* 0x0000000c17007844 */ /* 0x0009e20000000200 */
[----:B------:R-:W-:-:S04]  /*f980*/  FADD.FTZ R20, R43, R20 ;  /* 0x000000142b147221 */ /* 0x000fc80000010000 */
[----:B------:R-:W-:Y:S01]  /*f990*/  FADD.FTZ R7, R67, R20 ;  /* 0x0000001443077221 */ /* 0x000fe20000010000 */
[----:B------:R-:W2:Y:S01]  /*f9a0*/  MUFU.EX2 R70, R70 ;  /* 0x0000004600467308 */ /* 0x000ea20000000800 */
[C---:B0-----:R-:W-:Y:S02]  /*f9b0*/  F2FP.BF16.F32.PACK_AB R27, R68.reuse, R67 ;  /* 0x00000043441b723e */ /* 0x041fe400000010ff */
[----:B------:R-:W-:Y:S01]  /*f9c0*/  FADD.FTZ R2, R68, R7 ;  /* 0x0000000744027221 */ /* 0x000fe20000010000 */
[----:B------:R-:W-:Y:S02]  /*f9d0*/  FADD.FTZ R7, R77, R10 ;  /* 0x0000000a4d077221 */ /* 0x000fe40000010000 */
[----:B------:R4:W-:Y:S02]  /*f9e0*/  STSM.16.M88.4 [R19+0x6000], R24 ;  /* 0x0060001813007844 */ /* 0x0009e40000000200 */
[----:B------:R-:W0:Y:S01]  /*f9f0*/  MUFU.EX2 R11, R74 ;  /* 0x0000004a000b7308 */ /* 0x000e220000000800 */
[----:B-1----:R-:W-:Y:S01]  /*fa00*/  FADD.FTZ R2, R69, R2 ;  /* 0x0000000245027221 */ /* 0x002fe20000010000 */
[----:B------:R-:W-:-:S04]  /*fa10*/  FADD.FTZ R78, R78, R7 ;  /* 0x000000074e4e7221 */ /* 0x000fc80000010000 */
[----:B------:R-:W-:Y:S02]  /*fa20*/  FADD.FTZ R3, R79, R78 ;  /* 0x0000004e4f037221 */ /* 0x000fe40000010000 */
[----:B------:R-:W1:Y:S01]  /*fa30*/  MUFU.EX2 R6, R6 ;  /* 0x0000000600067308 */ /* 0x000e620000000800 */
[C---:B--2---:R-:W-:Y:S01]  /*fa40*/  F2FP.BF16.F32.PACK_AB R29, R70.reuse, R69 ;  /* 0x00000045461d723e */ /* 0x044fe200000010ff */
[----:B------:R-:W-:-:S04]  /*fa50*/  FADD.FTZ R2, R70, R2 ;  /* 0x0000000246027221 */ /* 0x000fc80000010000 */
[----:B0-----:R-:W-:Y:S01]  /*fa60*/  FADD.FTZ R2, R11, R2 ;  /* 0x000000020b027221 */ /* 0x001fe20000010000 */
[----:B-1----:R-:W-:-:S03]  /*fa70*/  F2FP.BF16.F32.PACK_AB R31, R6, R11 ;  /* 0x0000000b061f723e */ /* 0x002fc600000010ff */
[----:B------:R-:W-:Y:S02]  /*fa80*/  FADD.FTZ R2, R6, R2 ;  /* 0x0000000206027221 */ /* 0x000fe40000010000 */
[----:B------:R4:W-:Y:S01]  /*fa90*/  STSM.16.M88.4 [R18+0x6000], R28 ;  /* 0x0060001c12007844 */ /* 0x0009e20000000200 */
[----:B------:R0:W-:Y:S06]  /*faa0*/  MEMBAR.ALL.CTA ;  /* 0x0000000000007992 */ /* 0x0001ec0000008000 */
[----:B0-----:R-:W0:Y:S02]  /*fab0*/  FENCE.VIEW.ASYNC.S ;  /* 0x00000000000073c6 */ /* 0x001e240000000000 */
[----:B0-----:R-:W-:Y:S01]  /*fac0*/  NOP ;  /* 0x0000000000007918 */ /* 0x001fe20000000000 */
[----:B------:R-:W-:Y:S05]  /*fad0*/  @P2 BRA `(.L_x_10495) ;  /* 0xffffffc400dc2947 */ /* 0x000fea000383ffff */
.L_x_10478:
[----:B------:R-:W-:Y:S06]  /*fae0*/  BAR.ARV 0x8, 0x200 ;  /* 0x0208000000007b1d */ /* 0x000fec0000002000 */
[----:B------:R-:W-:Y:S05]  /*faf0*/  @!P0 BRA `(.L_x_10496) ;  /* 0x0000000000048947 */ /* 0x000fea0003800000 */
[----:B------:R-:W-:Y:S01]  /*fb00*/  BPT.TRAP 0x1 ;  /* 0x000000040000795c */ /* 0x000fe20000300000 */
.L_x_10496:
[----:B------:R-:W-:Y:S01]  /*fb10*/  ULEA UR9, UR48, UR42, 0x3 ;  /* 0x0000002a30097291 */ /* 0x000fe2000f8e183f */
[----:B------:R-:W-:-:S05]  /*fb20*/  IMAD.U32 R0, RZ, RZ, UR51 ;  /* 0x00000033ff007e24 */ /* 0x000fca000f8e00ff */
[----:B------:R-:W-:-:S04]  /*fb30*/  SHF.L.U32 R0, R0, 0x1f, RZ ;  /* 0x0000001f00007819 */ /* 0x000fc800000006ff */
[----:B------:R0:W1:Y:S01]  /*fb40*/  SYNCS.PHASECHK.TRANS64.TRYWAIT P2, [UR9+0x2d850], R0 ;  /* 0x02d85000ff0075a7 */ /* 0x0000620008040149 */
[----:B------:R-:W-:Y:S05]  /*fb50*/  @!P0 BRA `(.L_x_10497) ;  /* 0x0000000000048947 */ /* 0x000fea0003800000 */
[----:B------:R-:W-:Y:S01]  /*fb60*/  BPT.TRAP 0x1 ;  /* 0x000000040000795c */ /* 0x000fe20000300000 */
.L_x_10497:
[----:B-1----:R-:W-:Y:S05]  /*fb70*/  @P2 BRA `(.L_x_10498) ;  /* 0x0000000000082947 */ /* 0x002fea0003800000 */
[----:B------:R-:W1:Y:S02]  /*fb80*/  SYNCS.PHASECHK.TRANS64.TRYWAIT P0, [UR9+0x2d850], R0 ;  /* 0x02d85000ff0075a7 */ /* 0x000e640008000149 */
[----:B-1----:R-:W-:Y:S05]  /*fb90*/  @!P0 BRA `(.L_x_10499) ;  /* 0x000000a400f48947 */ /* 0x002fea0003800000 */
.L_x_10498:
[----:B------:R-:W-:Y:S01]  /*fba0*/  UIADD3 UR42, UR42, 0x400, URZ ;  /* 0x000004002a2a7890 */ /* 0x000fe2000fffe03f */
[----:B------:R-:W-:Y:S01]  /*fbb0*/  WARPGROUP.ARRIVE ;  /* 0x00000000000079c5 */ /* 0x000fe20000000000 */
[----:B------:R-:W-:Y:S01]  /*fbc0*/  ULOP3.LUT UR44, UR44, 0x10000, URZ, 0xfc, !UPT ;  /* 0x000100002c2c7892 */ /* 0x000fe2000f8efc3f */
[----:B01----:R-:W0:Y:S01]  /*fbd0*/  SHFL.BFLY PT, R0, R3, 0x2, 0x1f ;  /* 0x0c401f0003007f89 */ /* 0x003e2200000e0000 */
[----:B------:R-:W-:Y:S01]  /*fbe0*/  USHF.R.U32.HI UR42, URZ, 0x4, UR42 ;  /* 0x000000043f2a7899 */ /* 0x000fe2000801162a */
[----:B--234-:R-:W-:Y:S01]  /*fbf0*/  IMAD.U32 R13, RZ, RZ, UR34 ;  /* 0x00000022ff0d7e24 */ /* 0x01cfe2000f8e00ff */
[----:B------:R-:W-:Y:S01]  /*fc00*/  UMOV UR5, 0x40000040 ;  /* 0x4000004000057882 */ /* 0x000fe20000000000 */
[----:B------:R-:W-:Y:S01]  /*fc10*/  UMOV UR7, 0x80000020 ;  /* 0x8000002000077882 */ /* 0x000fe20000000000 */
[----:B------:R-:W-:Y:S01]  /*fc20*/  ULOP3.LUT UR42, UR42, 0x3fff, URZ, 0xc0, !UPT ;  /* 0x00003fff2a2a7892 */ /* 0x000fe2000f8ec03f */
[----:B------:R-:W1:Y:S01]  /*fc30*/  SHFL.BFLY PT, R5, R2, 0x2, 0x1f ;  /* 0x0c401f0002057f89 */ /* 0x000e6200000e0000 */
[----:B------:R-:W-:Y:S01]  /*fc40*/  UMOV UR4, UR44 ;  /* 0x0000002c00047c82 */ /* 0x000fe20008000000 */
[----:B------:R-:W-:-:S02]  /*fc50*/  UIADD3 UR49, UR49, 0x1, URZ ;  /* 0x0000000131317890 */ /* 0x000fc4000fffe03f */
[----:B------:R-:W-:-:S04]  /*fc60*/  ULOP3.LUT UR8, UR42, 0x2000000, URZ, 0xfc, !UPT ;  /* 0x020000002a087892 */ /* 0x000fc8000f8efc3f */
[----:B------:R-:W-:Y:S02]  /*fc70*/  UIMAD UR8, UR48, 0x600, UR8 ;  /* 0x00000600300878a4 */ /* 0x000fe4000f8e0208 */
[----:B------:R-:W-:-:S04]  /*fc80*/  UIADD3 UR48, UR48, 0x1, URZ ;  /* 0x0000000130307890 */ /* 0x000fc8000fffe03f */
[----:B------:R-:W-:Y:S01]  /*fc90*/  UISETP.NE.AND UP0, UPT, UR48, 0x2, UPT ;  /* 0x000000023000788c */ /* 0x000fe2000bf05270 */
[----:B------:R-:W-:Y:S02]  /*fca0*/  UMOV UR6, UR8 ;  /* 0x0000000800067c82 */ /* 0x000fe40008000000 */
[----:B------:R-:W-:Y:S01]  /*fcb0*/  HGMMA.64x96x16.F32.BF16 R88, gdesc[UR4].tnspB, R88, gsb0 ;  /* 0x41600000045879f0 */ /* 0x000fe20008001858 */
[----:B------:R-:W-:Y:S01]  /*fcc0*/  UIADD3 UR4, UR44, 0x2, URZ ;  /* 0x000000022c047890 */ /* 0x000fe2000fffe03f */
[----:B0-----:R-:W-:Y:S01]  /*fcd0*/  FADD.FTZ R0, R0, R3 ;  /* 0x0000000300007221 */ /* 0x001fe20000010000 */
[----:B------:R-:W-:Y:S01]  /*fce0*/  UIADD3 UR6, UR8, 0x40, URZ ;  /* 0x0000004008067890 */ /* 0x000fe2000fffe03f */
[----:B------:R-:W-:Y:S01]  /*fcf0*/  IMAD.MOV.U32 R3, RZ, RZ, RZ ;  /* 0x000000ffff037224 */ /* 0x000fe200078e00ff */
[----:B------:R-:W-:Y:S01]  /*fd00*/  UMOV UR5, 0x40000040 ;  /* 0x4000004000057882 */ /* 0x000fe20000000000 */
[----:B------:R-:W-:Y:S01]  /*fd10*/  UMOV UR7, 0x80000020 ;  /* 0x8000002000077882 */ /* 0x000fe20000000000 */
[----:B-1----:R-:W-:Y:S01]  /*fd20*/  FADD.FTZ R4, R5, R2 ;  /* 0x0000000205047221 */ /* 0x002fe20000010000 */
[----:B------:R-:W-:Y:S01]  /*fd30*/  IMAD.MOV.U32 R2, RZ, RZ, -0x800000 ;  /* 0xff800000ff027424 */ /* 0x000fe200078e00ff */
[----:B------:R-:W0:Y:S01]  /*fd40*/  SHFL.BFLY PT, R5, R0, 0x1, 0x1f ;  /* 0x0c201f0000057f89 */ /* 0x000e2200000e0000 */
[----:B------:R-:W-:-:S03]  /*fd50*/  USEL UR48, UR48, URZ, UP0 ;  /* 0x0000003f30307287 */ /* 0x000fc60008000000 */
[----:B------:R-:W1:Y:S01]  /*fd60*/  SHFL.BFLY PT, R7, R4, 0x1, 0x1f ;  /* 0x0c201f0004077f89 */ /* 0x000e6200000e0000 */
[----:B0-----:R-:W-:Y:S01]  /*fd70*/  FADD.FTZ R11, R0, R5 ;  /* 0x00000005000b7221 */ /* 0x001fe20000010000 */
[----:B------:R-:W-:Y:S02]  /*fd80*/  IMAD.U32 R5, RZ, RZ, UR34 ;  /* 0x00000022ff057e24 */ /* 0x000fe4000f8e00ff */
[----:B------:R-:W-:Y:S02]  /*fd90*/  IMAD.MOV.U32 R0, RZ, RZ, -0x800000 ;  /* 0xff800000ff007424 */ /* 0x000fe400078e00ff */
[----:B-1----:R-:W-:Y:S01]  /*fda0*/  FADD.FTZ R12, R4, R7 ;  /* 0x00000007040c7221 */ /* 0x002fe20000010000 */
[----:B------:R-:W-:Y:S01]  /*fdb0*/  FSETP.NE.FTZ.AND P0, PT, R11, RZ, PT ;  /* 0x000000ff0b00720b */ /* 0x000fe20003f15000 */
[----:B------:R-:W-:Y:S02]  /*fdc0*/  IMAD.U32 R4, RZ, RZ, UR9 ;  /* 0x00000009ff047e24 */ /* 0x000fe4000f8e00ff */
[----:B------:R-:W-:Y:S01]  /*fdd0*/  IMAD.MOV.U32 R7, RZ, RZ, RZ ;  /* 0x000000ffff077224 */ /* 0x000fe200078e00ff */
        /* <DEDUP_REMOVED lines=111> */
.L_x_10429:
        /* <DEDUP_REMOVED lines=13> */
[----:B------:R-:W-:-:S07]  /*105a0*/  ULDC.64 UR10, c[0x0][0xc00] ;  /* 0x00030000000a7ab9 */ /* 0x000fce0000000a00 */
[----:B------:R-:W1:Y:S01]  /*105b0*/  LDC R36, c[0x0][0xbe8] ;  /* 0x0002fa00ff247b82 */ /* 0x000e620000000800 */
[----:B------:R-:W-:Y:S01]  /*105c0*/  UMOV UR8, UR42 ;  /* 0x0000002a00087c82 */ /* 0x000fe20008000000 */
[----:B0-----:R-:W-:Y:S01]  /*105d0*/  UMOV UR9, UR4 ;  /* 0x0000000400097c82 */ /* 0x001fe20008000000 */
[----:B------:R-:W-:Y:S02]  /*105e0*/  IMAD.U32 R28, RZ, RZ, UR8 ;  /* 0x00000008ff1c7e24 */ /* 0x000fe4000f8e00ff */
[----:B------:R-:W-:Y:S01]  /*105f0*/  IMAD.U32 R29, RZ, RZ, UR9 ;  /* 0x00000009ff1d7e24 */ /* 0x000fe2000f8e00ff */
[----:B------:R-:W-:Y:S02]  /*10600*/  ULDC.64 UR8, c[0x0][0xc00] ;  /* 0x0003000000087ab9 */ /* 0x000fe40000000a00 */
[----:B------:R-:W-:Y:S01]  /*10610*/  UIMAD.WIDE UR8, UR43, 0x4, UR8 ;  /* 0x000000042b0878a5 */ /* 0x000fe2000f8e0208 */
[----:B------:R-:W-:Y:S01]  /*10620*/  BAR.SYNC.DEFER_BLOCKING 0x1, 0x180 ;  /* 0x0046000000007b1d */ /* 0x000fe20000010000 */
[----:B--2---:R-:W-:-:S03]  /*10630*/  IMAD.WIDE R4, R3, 0x2, R28 ;  /* 0x0000000203047825 */ /* 0x004fc600078e021c */
[C---:B------:R-:W-:Y:S02]  /*10640*/  LOP3.LUT R3, R4.reuse, 0x180, RZ, 0xc0, !PT ;  /* 0x0000018004037812 */ /* 0x040fe400078ec0ff */
[----:B------:R-:W-:Y:S02]  /*10650*/  IADD3 R8, P4, R4, 0x20, RZ ;  /* 0x0000002004087810 */ /* 0x000fe40007f9e0ff */
[----:B------:R-:W-:Y:S02]  /*10660*/  SHF.R.U64 R3, R3, 0x3, RZ ;  /* 0x0000000303037819 */ /* 0x000fe400000012ff */
[----:B------:R-:W-:Y:S01]  /*10670*/  LOP3.LUT R6, R8, 0x180, RZ, 0xc0, !PT ;  /* 0x0000018008067812 */ /* 0x000fe200078ec0ff */
[----:B------:R-:W-:Y:S01]  /*10680*/  IMAD.X R25, RZ, RZ, R5, P4 ;  /* 0x000000ffff197224 */ /* 0x000fe200020e0605 */
[C---:B------:R-:W-:Y:S02]  /*10690*/  IADD3 R27, P3, R4.reuse, 0x3000, RZ ;  /* 0x00003000041b7810 */ /* 0x040fe40007f7e0ff */
[----:B------:R-:W-:-:S02]  /*106a0*/  IADD3 R10, P2, R4, 0x3020, RZ ;  /* 0x00003020040a7810 */ /* 0x000fc40007f5e0ff */
        /* <DEDUP_REMOVED lines=8> */
[----:B------:R-:W-:Y:S02]  /*10730*/  LOP3.LUT R7, R27, 0x180, RZ, 0xc0, !PT ;  /* 0x000001801b077812 */ /* 0x000fe400078ec0ff */
[----:B------:R-:W-:-:S02]  /*10740*/  LOP3.LUT R24, R3, R8, RZ, 0x3c, !PT ;  /* 0x0000000803187212 */ /* 0x000fc400078e3cff */
[----:B------:R-:W-:Y:S02]  /*10750*/  SHF.R.U64 R6, R7, 0x3, RZ ;  /* 0x0000000307067819 */ /* 0x000fe400000012ff */
[----:B------:R-:W-:Y:S02]  /*10760*/  LOP3.LUT R3, R10, 0x180, RZ, 0xc0, !PT ;  /* 0x000001800a037812 */ /* 0x000fe400078ec0ff */
[----:B------:R-:W-:Y:S02]  /*10770*/  LOP3.LUT R14, R6, R27, RZ, 0x3c, !PT ;  /* 0x0000001b060e7212 */ /* 0x000fe400078e3cff */
[----:B------:R-:W-:Y:S02]  /*10780*/  LOP3.LUT R8, R31, 0x180, RZ, 0xc0, !PT ;  /* 0x000001801f087812 */ /* 0x000fe400078ec0ff */
[----:B------:R-:W-:Y:S02]  /*10790*/  SHF.R.U64 R3, R3, 0x3, RZ ;  /* 0x0000000303037819 */ /* 0x000fe400000012ff */
[----:B------:R-:W-:-:S02]  /*107a0*/  LOP3.LUT R27, R30, 0x180, RZ, 0xc0, !PT ;  /* 0x000001801e1b7812 */ /* 0x000fc400078ec0ff */
[----:B------:R-:W-:Y:S02]  /*107b0*/  SHF.R.U64 R8, R8, 0x3, RZ ;  /* 0x0000000308087819 */ /* 0x000fe400000012ff */
[----:B------:R-:W-:Y:S02]  /*107c0*/  LOP3.LUT R12, R3, R10, RZ, 0x3c, !PT ;  /* 0x0000000a030c7212 */ /* 0x000fe400078e3cff */
[----:B------:R-:W-:Y:S02]  /*107d0*/  SHF.R.U64 R27, R27, 0x3, RZ ;  /* 0x000000031b1b7819 */ /* 0x000fe400000012ff */
[----:B------:R-:W-:Y:S02]  /*107e0*/  MOV R26, R4 ;  /* 0x00000004001a7202 */ /* 0x000fe40000000f00 */
[----:B------:R-:W-:Y:S02]  /*107f0*/  F2FP.BF16.F32.PACK_AB R4, R21, R20 ;  /* 0x000000141504723e */ /* 0x000fe400000010ff */
[----:B------:R-:W-:-:S02]  /*10800*/  F2FP.BF16.F32.PACK_AB R5, R91, R90 ;  /* 0x0000005a5b05723e */ /* 0x000fc400000010ff */
[----:B------:R-:W-:Y:S02]  /*10810*/  F2FP.BF16.F32.PACK_AB R6, R93, R92 ;  /* 0x0000005c5d06723e */ /* 0x000fe400000010ff */
[----:B------:R-:W-:Y:S02]  /*10820*/  F2FP.BF16.F32.PACK_AB R7, R95, R94 ;  /* 0x0000005e5f07723e */ /* 0x000fe400000010ff */
[----:B------:R-:W-:Y:S01]  /*10830*/  LOP3.LUT R10, R8, R31, RZ, 0x3c, !PT ;  /* 0x0000001f080a7212 */ /* 0x000fe200078e3cff */
[----:B------:R-:W-:Y:S01]  /*10840*/  IMAD.U32 R31, RZ, RZ, UR9 ;  /* 0x00000009ff1f7e24 */ /* 0x000fe2000f8e00ff */
[----:B------:R-:W-:Y:S01]  /*10850*/  MOV R35, R14 ;  /* 0x0000000e00237202 */ /* 0x000fe20000000f00 */
[----:B------:R0:W-:Y:S01]  /*10860*/  STSM.16.M88.4 [R26], R4 ;  /* 0x000000041a007844 */ /* 0x0001e20000000200 */
[----:B------:R-:W-:Y:S02]  /*10870*/  MOV R34, R12 ;  /* 0x0000000c00227202 */ /* 0x000fe40000000f00 */
[----:B------:R-:W-:Y:S01]  /*10880*/  LOP3.LUT R8, R27, R30, RZ, 0x3c, !PT ;  /* 0x0000001e1b087212 */ /* 0x000fe200078e3cff */
[----:B------:R-:W-:Y:S01]  /*10890*/  IMAD.U32 R30, RZ, RZ, UR8 ;  /* 0x00000008ff1e7e24 */ /* 0x000fe2000f8e00ff */
[----:B------:R-:W-:Y:S01]  /*108a0*/  MOV R24, R24 ;  /* 0x0000001800187202 */ /* 0x000fe20000000f00 */
[----:B------:R-:W-:Y:S01]  /*108b0*/  ULDC.64 UR8, c[0x0][0xc08] ;  /* 0x0003020000087ab9 */ /* 0x000fe20000000a00 */
[----:B------:R-:W-:-:S02]  /*108c0*/  F2FP.BF16.F32.PACK_AB R12, R97, R96 ;  /* 0x00000060610c723e */ /* 0x000fc400000010ff */
[----:B------:R-:W-:Y:S02]  /*108d0*/  F2FP.BF16.F32.PACK_AB R13, R99, R98 ;  /* 0x00000062630d723e */ /* 0x000fe400000010ff */
[----:B------:R-:W-:Y:S02]  /*108e0*/  F2FP.BF16.F32.PACK_AB R14, R101, R100 ;  /* 0x00000064650e723e */ /* 0x000fe400000010ff */
[----:B------:R-:W-:Y:S02]  /*108f0*/  F2FP.BF16.F32.PACK_AB R15, R103, R102 ;  /* 0x00000066670f723e */ /* 0x000fe400000010ff */
[----:B------:R-:W-:Y:S02]  /*10900*/  MOV R3, R10 ;  /* 0x0000000a00037202 */ /* 0x000fe40000000f00 */
[----:B------:R-:W-:Y:S01]  /*10910*/  MOV R33, R8 ;  /* 0x0000000800217202 */ /* 0x000fe20000000f00 */
[----:B------:R2:W-:Y:S01]  /*10920*/  STSM.16.M88.4 [R24], R12 ;  /* 0x0000000c18007844 */ /* 0x0005e20000000200 */
[----:B0-----:R-:W-:-:S02]  /*10930*/  F2FP.BF16.F32.PACK_AB R4, R105, R104 ;  /* 0x000000686904723e */ /* 0x001fc400000010ff */
        /* <DEDUP_REMOVED lines=8> */
[----:B--2---:R-:W-:Y:S02]  /*109c0*/  F2FP.BF16.F32.PACK_AB R12, R121, R120 ;  /* 0x00000078790c723e */ /* 0x004fe400000010ff */
[----:B------:R-:W-:Y:S01]  /*109d0*/  F2FP.BF16.F32.PACK_AB R13, R123, R122 ;  /* 0x0000007a7b0d723e */ /* 0x000fe200000010ff */
[----:B------:R-:W-:Y:S01]  /*109e0*/  STSM.16.M88.4 [R34], R8 ;  /* 0x0000000822007844 */ /* 0x000fe20000000200 */
[----:B------:R-:W-:Y:S02]  /*109f0*/  F2FP.BF16.F32.PACK_AB R14, R125, R124 ;  /* 0x0000007c7d0e723e */ /* 0x000fe400000010ff */
[----:B------:R-:W-:Y:S02]  /*10a00*/  F2FP.BF16.F32.PACK_AB R15, R127, R126 ;  /* 0x0000007e7f0f723e */ /* 0x000fe400000010ff */
[----:B------:R-:W-:-:S02]  /*10a10*/  F2FP.BF16.F32.PACK_AB R24, R129, R128 ;  /* 0x000000808118723e */ /* 0x000fc400000010ff */
[----:B------:R-:W-:Y:S01]  /*10a20*/  F2FP.BF16.F32.PACK_AB R25, R131, R130 ;  /* 0x000000828319723e */ /* 0x000fe200000010ff */
[----:B------:R0:W-:Y:S01]  /*10a30*/  STSM.16.M88.4 [R3], R12 ;  /* 0x0000000c03007844 */ /* 0x0001e20000000200 */
[----:B------:R-:W-:Y:S02]  /*10a40*/  F2FP.BF16.F32.PACK_AB R26, R133, R132 ;  /* 0x00000084851a723e */ /* 0x000fe400000010ff */
[----:B------:R-:W-:Y:S02]  /*10a50*/  F2FP.BF16.F32.PACK_AB R27, R135, R134 ;  /* 0x00000086871b723e */ /* 0x000fe400000010ff */
[----:B------:R-:W-:-:S03]  /*10a60*/  ISETP.NE.U32.AND P0, PT, RZ, UR10, PT ;  /* 0x0000000aff007c0c */ /* 0x000fc6000bf05070 */
[----:B------:R2:W-:Y:S01]  /*10a70*/  STSM.16.M88.4 [R33], R24 ;  /* 0x0000001821007844 */ /* 0x0005e20000000200 */
[----:B------:R-:W-:Y:S01]  /*10a80*/  BAR.SYNC.DEFER_BLOCKING 0x1, 0x180 ;  /* 0x0046000000007b1d */ /* 0x000fe20000010000 */
[----:B------:R-:W-:-:S13]  /*10a90*/  ISETP.NE.AND.EX P0, PT, RZ, UR11, PT, P0 ;  /* 0x0000000bff007c0c */ /* 0x000fda000bf05300 */
[----:B------:R-:W3:Y:S01]  /*10aa0*/  @P0 LDG.E R32, desc[UR52][R30.64] ;  /* 0x000000341e200981 */ /* 0x000ee2000c1e1900 */
[----:B------:R-:W-:Y:S01]  /*10ab0*/  UISETP.NE.U32.AND UP0, UPT, UR8, URZ, UPT ;  /* 0x0000003f0800728c */ /* 0x000fe2000bf05070 */
[----:B-1----:R-:W-:Y:S01]  /*10ac0*/  ISETP.NE.AND P1, PT, R36, 0x1, PT ;  /* 0x000000012400780c */ /* 0x002fe20003f25270 */
[----:B------:R-:W-:Y:S02]  /*10ad0*/  ULDC UR4, c[0x0][0xa88] ;  /* 0x0002a20000047ab9 */ /* 0x000fe40000000800 */
[----:B------:R-:W-:Y:S01]  /*10ae0*/  UISETP.NE.AND.EX UP0, UPT, UR9, URZ, UPT, UP0 ;  /* 0x0000003f0900728c */ /* 0x000fe2000bf05300 */
[----:B0-----:R-:W-:Y:S01]  /*10af0*/  IMAD.U32 R3, RZ, RZ, UR4 ;  /* 0x00000004ff037e24 */ /* 0x001fe2000f8e00ff */
[----:B------:R-:W-:-:S04]  /*10b00*/  ULDC UR4, c[0x0][0xad4] ;  /* 0x0002b50000047ab9 */ /* 0x000fc80000000800 */
[----:B------:R-:W-:-:S04]  /*10b10*/  PLOP3.LUT P4, PT, PT, PT, UP0, 0x80, 0x0 ;  /* 0x000000000000781c */ /* 0x000fc80003f8f008 */
[----:B------:R-:W0:Y:S01]  /*10b20*/  @P1 LDC R6, c[0x0][0xbec] ;  /* 0x0002fb00ff061b82 */ /* 0x000e220000000800 */
[----:B------:R-:W-:Y:S02]  /*10b30*/  @UP0 ULDC.64 UR8, c[0x0][0xc08] ;  /* 0x0003020000080ab9 */ /* 0x000fe40000000a00 */
[----:B------:R-:W-:Y:S02]  /*10b40*/  @UP0 UIMAD.WIDE UR8, UR43, 0x4, UR8 ;  /* 0x000000042b0808a5 */ /* 0x000fe4000f8e0208 */
[----:B------:R-:W-:-:S03]  /*10b50*/  UISETP.NE.AND UP0, UPT, UR46, URZ, UPT ;  /* 0x0000003f2e00728c */ /* 0x000fc6000bf05270 */
[----:B------:R-:W1:Y:S01]  /*10b60*/  @P1 LDC R9, c[0x0][0xbf0] ;  /* 0x0002fc00ff091b82 */ /* 0x000e620000000800 */
[----:B------:R-:W-:Y:S01]  /*10b70*/  USEL UR4, UR46, UR4, UP0 ;  /* 0x000000042e047287 */ /* 0x000fe20008000000 */
[----:B------:R-:W-:Y:S01]  /*10b80*/  IMAD.U32 R4, RZ, RZ, UR8 ;  /* 0x00000008ff047e24 */ /* 0x000fe2000f8e00ff */
[----:B------:R-:W-:Y:S01]  /*10b90*/  UMOV UR19, 0x9b8 ;  /* 0x000009b800137882 */ /* 0x000fe20000000000 */
[----:B------:R-:W-:Y:S01]  /*10ba0*/  IMAD.U32 R5, RZ, RZ, UR9 ;  /* 0x00000009ff057e24 */ /* 0x000fe2000f8e00ff */
[----:B------:R-:W-:Y:S02]  /*10bb0*/  UISETP.GT.AND UP1, UPT, UR4, 0x1, UPT ;  /* 0x000000010400788c */ /* 0x000fe4000bf24270 */
[----:B------:R-:W-:Y:S02]  /*10bc0*/  UISETP.NE.U32.AND UP0, UPT, UR10, URZ, UPT ;  /* 0x0000003f0a00728c */ /* 0x000fe4000bf05070 */
[----:B------:R-:W-:Y:S01]  /*10bd0*/  USEL UR19, UR19, 0x978, UP1 ;  /* 0x0000097813137887 */ /* 0x000fe20008800000 */
[----:B------:R-:W-:Y:S01]  /*10be0*/  VIADD R11, R136, UR40 ;  /* 0x00000028880b7c36 */ /* 0x000fe20008000000 */
        /* <DEDUP_REMOVED lines=10> */
[----:B0-----:R-:W-:Y:S01]  /*10c90*/  @P1 IMAD.HI.U32 R4, R11, R6, RZ ;  /* 0x000000060b041227 */ /* 0x001fe200078e00ff */
[----:B------:R-:W-:Y:S01]  /*10ca0*/  ULDC.64 UR14, c[0x0][UR19+0x228] ;  /* 0x00008a00130e7abb */ /* 0x000fe20008000a00 */
[----:B------:R-:W-:Y:S02]  /*10cb0*/  UIMAD UR13, UR13, UR8, URZ ;  /* 0x000000080d0d72a4 */ /* 0x000fe4000f8e023f */
[----:B------:R-:W-:Y:S01]  /*10cc0*/  UIMAD.WIDE.U32 UR16, UR10, UR41, URZ ;  /* 0x000000290a1072a5 */ /* 0x000fe2000f8e003f */
[----:B-1----:R-:W-:Y:S01]  /*10cd0*/  @P1 SHF.R.U32.HI R7, RZ, R9, R4 ;  /* 0x00000009ff071219 */ /* 0x002fe20000011604 */
        /* <DEDUP_REMOVED lines=12> */
[----:B---3--:R-:W-:-:S13]  /*10da0*/  @P0 R2UR UR4, R32 ;  /* 0x00000000200402ca */ /* 0x008fda00000e0000 */
        /* <DEDUP_REMOVED lines=18> */
[----:B--2---:R-:W-:Y:S08]  /*10ed0*/  @P4 BRA `(.L_x_10502) ;  /* 0x0000000000104947 */ /* 0x004ff00003800000 */
[----:B------:R-:W-:Y:S05]  /*10ee0*/  @!P0 BRA `(.L_x_10502) ;  /* 0x00000000000c8947 */ /* 0x000fea0003800000 */
[----:B------:R-:W2:Y:S04]  /*10ef0*/  LDG.E R4, desc[UR52][R30.64] ;  /* 0x000000341e047981 */ /* 0x000ea8000c1e1900 */
[----:B-----5:R-:W2:Y:S02]  /*10f00*/  LDG.E R3, desc[UR52][R30.64+0x4] ;  /* 0x000004341e037981 */ /* 0x020ea4000c1e1900 */
[----:B--2---:R-:W-:-:S07]  /*10f10*/  IMAD.IADD R3, R3, 0x1, -R4 ;  /* 0x0000000103037824 */ /* 0x004fce00078e0a04 */
.L_x_10502:
[----:B------:R-:W2:Y:S01]  /*10f20*/  LDL R4, [R1+0x1c] ;  /* 0x00001c0001047983 */ /* 0x000ea20000100800 */
[----:B-----5:R-:W-:Y:S01]  /*10f30*/  IMAD R3, R3, R36, RZ ;  /* 0x0000002403037224 */ /* 0x020fe200078e02ff */
[----:B------:R-:W-:Y:S02]  /*10f40*/  LOP3.LUT P0, RZ, R152, 0x3, RZ, 0xc0, !PT ;  /* 0x0000000398ff7812 */ /* 0x000fe4000780c0ff */
        /* <DEDUP_REMOVED lines=13> */
[----:B------:R-:W0:Y:S01]  /*11020*/  @P1 LDC R21, c[0x0][0xbec] ;  /* 0x0002fb00ff151b82 */ /* 0x000e220000000800 */
[----:B------:R-:W-:Y:S02]  /*11030*/  ULDC.64 UR12, c[0x0][0xaa0] ;  /* 0x0002a800000c7ab9 */ /* 0x000fe40000000a00 */
[----:B------:R-:W-:-:S03]  /*11040*/  IMAD.WIDE R28, R5, 0x2, R28 ;  /* 0x00000002051c7825 */ /* 0x000fc600078e021c */
[C---:B------:R-:W-:Y:S02]  /*11050*/  IADD3 R7, P5, R28.reuse, 0x7800, RZ ;  /* 0x000078001c077810 */ /* 0x040fe40007fbe0ff */
[----:B------:R-:W1:Y:S01]  /*11060*/  @P1 LDC R39, c[0x0][0xbf0] ;  /* 0x0002fc00ff271b82 */ /* 0x000e620000000800 */
[----:B------:R-:W-:Y:S01]  /*11070*/  UIMAD UR9, UR14, UR12, URZ ;  /* 0x0000000c0e0972a4 */ /* 0x000fe2000f8e023f */
[C---:B------:R-:W-:Y:S02]  /*11080*/  IADD3 R9, P0, R28.reuse, 0x1800, RZ ;  /* 0x000018001c097810 */ /* 0x040fe40007f1e0ff */
[----:B------:R-:W-:Y:S01]  /*11090*/  LOP3.LUT R0, R7, 0x180, RZ, 0xc0, !PT ;  /* 0x0000018007007812 */ /* 0x000fe200078ec0ff */
[----:B------:R-:W-:Y:S01]  /*110a0*/  UIMAD.WIDE.U32 UR10, UR4, UR12, URZ ;  /* 0x0000000c040a72a5 */ /* 0x000fe2000f8e003f */
[----:B------:R-:W-:Y:S01]  /*110b0*/  IADD3 R13, P2, R28, 0x3000, RZ ;  /* 0x000030001c0d7810 */ /* 0x000fe20007f5e0ff */
[----:B------:R-:W-:Y:S01]  /*110c0*/  IMAD.X R33, RZ, RZ, R29, P5 ;  /* 0x000000ffff217224 */ /* 0x000fe200028e061d */
[----:B------:R-:W-:Y:S01]  /*110d0*/  SHF.R.U64 R0, R0, 0x3, RZ ;  /* 0x0000000300007819 */ /* 0x000fe200000012ff */
[----:B------:R-:W-:Y:S01]  /*110e0*/  UIMAD UR9, UR4, UR13, UR9 ;  /* 0x0000000d040972a4 */ /* 0x000fe2000f8e0209 */
[----:B------:R-:W-:-:S02]  /*110f0*/  IADD3 R25, P3, R28, 0x4800, RZ ;  /* 0x000048001c197810 */ /* 0x000fc40007f7e0ff */
[----:B------:R-:W-:Y:S01]  /*11100*/  LOP3.LUT R32, R0, R7, RZ, 0x3c, !PT ;  /* 0x0000000700207212 */ /* 0x000fe200078e3cff */
[----:B------:R-:W-:Y:S01]  /*11110*/  IMAD R0, R150, 0x60, R151 ;  /* 0x0000006096007824 */ /* 0x000fe200078e0297 */
[----:B------:R-:W-:Y:S01]  /*11120*/  UIADD3 UR11, UR11, UR9, URZ ;  /* 0x000000090b0b7290 */ /* 0x000fe2000fffe03f */
[----:B------:R-:W-:Y:S01]  /*11130*/  IADD3 R31, P4, R28, 0x6000, RZ ;  /* 0x000060001c1f7810 */ /* 0x000fe20007f9e0ff */
[----:B------:R-:W-:Y:S01]  /*11140*/  ULDC.64 UR12, c[0x0][0xae8] ;  /* 0x0002ba00000c7ab9 */ /* 0x000fe20000000a00 */
[----:B------:R-:W-:Y:S01]  /*11150*/  VIADD R2, R0, UR40 ;  /* 0x0000002800027c36 */ /* 0x000fe20008000000 */
[----:B------:R-:W-:Y:S01]  /*11160*/  UIMAD.WIDE.U32 UR10, UR41, UR12, UR10 ;  /* 0x0000000c290a72a5 */ /* 0x000fe2000f8e000a */
[----:B------:R-:W-:Y:S01]  /*11170*/  LOP3.LUT R8, R9, 0x180, RZ, 0xc0, !PT ;  /* 0x0000018009087812 */ /* 0x000fe200078ec0ff */
[----:B------:R-:W-:Y:S01]  /*11180*/  USHF.R.S32.HI UR4, URZ, 0x1f, UR8 ;  /* 0x0000001f3f047899 */ /* 0x000fe20008011408 */
[----:B0-----:R-:W-:Y:S01]  /*11190*/  @P1 IMAD.HI.U32 R0, R2, R21, RZ ;  /* 0x0000001502001227 */ /* 0x001fe200078e00ff */
[----:B------:R-:W-:Y:S01]  /*111a0*/  UIMAD UR11, UR41, UR13, UR11 ;  /* 0x0000000d290b72a4 */ /* 0x000fe2000f8e020b */
[----:B------:R-:W-:Y:S01]  /*111b0*/  LOP3.LUT R12, R13, 0x180, RZ, 0xc0, !PT ;  /* 0x000001800d0c7812 */ /* 0x000fe200078ec0ff */
[----:B------:R-:W5:Y:S01]  /*111c0*/  LD.E.128 R32, desc[UR52][R32.64] ;  /* 0x0000003420207980 */ /* 0x000f62000c101d00 */
[----:B------:R-:W-:Y:S01]  /*111d0*/  ULDC.64 UR12, c[0x0][0xaf0] ;  /* 0x0002bc00000c7ab9 */ /* 0x000fe20000000a00 */
[----:B------:R-:W-:Y:S01]  /*111e0*/  IMAD.MOV.U32 R37, RZ, RZ, R2 ;  /* 0x000000ffff257224 */ /* 0x000fe200078e0002 */
[----:B------:R-:W-:Y:S01]  /*111f0*/  UIMAD UR4, UR4, UR12, URZ ;  /* 0x0000000c040472a4 */ /* 0x000fe2000f8e023f */
[----:B-1----:R-:W-:-:S02]  /*11200*/  @P1 SHF.R.U32.HI R37, RZ, R39, R0 ;  /* 0x00000027ff251219 */ /* 0x002fc40000011600 */
[----:B------:R-:W-:Y:S02]  /*11210*/  LOP3.LUT R24, R25, 0x180, RZ, 0xc0, !PT ;  /* 0x0000018019187812 */ /* 0x000fe400078ec0ff */
[----:B------:R-:W-:Y:S02]  /*11220*/  LOP3.LUT R30, R31, 0x180, RZ, 0xc0, !PT ;  /* 0x000001801f1e7812 */ /* 0x000fe400078ec0ff */
[----:B------:R-:W-:Y:S01]  /*11230*/  LOP3.LUT R5, R28, 0x180, RZ, 0xc0, !PT ;  /* 0x000001801c057812 */ /* 0x000fe200078ec0ff */
[----:B------:R-:W-:Y:S01]  /*11240*/  UIMAD UR4, UR8, UR13, UR4 ;  /* 0x0000000d080472a4 */ /* 0x000fe2000f8e0204 */
[--C-:B------:R-:W-:Y:S01]  /*11250*/  SHF.R.S32.HI R0, RZ, 0x1f, R37.reuse ;  /* 0x0000001fff007819 */ /* 0x100fe20000011425 */
[----:B------:R-:W-:Y:S01]  /*11260*/  UIMAD.WIDE.U32 UR8, UR8, UR12, UR10 ;  /* 0x0000000c080872a5 */ /* 0x000fe2000f8e000a */
[----:B------:R-:W-:Y:S01]  /*11270*/  SHF.R.U64 R8, R8, 0x3, RZ ;  /* 0x0000000308087819 */ /* 0x000fe200000012ff */
[----:B------:R-:W-:Y:S01]  /*11280*/  IMAD.MOV R39, RZ, RZ, -R37 ;  /* 0x000000ffff277224 */ /* 0x000fe200078e0a25 */
[----:B------:R-:W-:Y:S01]  /*11290*/  SHF.R.U64 R12, R12, 0x3, RZ ;  /* 0x000000030c0c7819 */ /* 0x000fe200000012ff */
[----:B------:R-:W-:Y:S01]  /*112a0*/  ULDC.64 UR10, c[0x0][0xae0] ;  /* 0x0002b800000a7ab9 */ /* 0x000fe20000000a00 */
[----:B------:R-:W-:-:S02]  /*112b0*/  SHF.R.U64 R24, R24, 0x3, RZ ;  /* 0x0000000318187819 */ /* 0x000fc400000012ff */
[----:B------:R-:W-:Y:S02]  /*112c0*/  SHF.R.U64 R30, R30, 0x3, RZ ;  /* 0x000000031e1e7819 */ /* 0x000fe400000012ff */
[----:B------:R-:W-:Y:S01]  /*112d0*/  SHF.R.U64 R5, R5, 0x3, RZ ;  /* 0x0000000305057819 */ /* 0x000fe200000012ff */
[----:B------:R-:W-:Y:S01]  /*112e0*/  UIADD3 UR4, UR9, UR4, URZ ;  /* 0x0000000409047290 */ /* 0x000fe2000fffe03f */
[----:B------:R-:W-:Y:S01]  /*112f0*/  LOP3.LUT R8, R8, R9, RZ, 0x3c, !PT ;  /* 0x0000000908087212 */ /* 0x000fe200078e3cff */
[----:B------:R-:W-:Y:S01]  /*11300*/  IMAD R0, R0, UR10, RZ ;  /* 0x0000000a00007c24 */ /* 0x000fe2000f8e02ff */
[----:B------:R-:W-:Y:S01]  /*11310*/  LOP3.LUT R12, R12, R13, RZ, 0x3c, !PT ;  /* 0x0000000d0c0c7212 */ /* 0x000fe200078e3cff */
[----:B------:R-:W-:Y:S01]  /*11320*/  IMAD R39, R36, R39, R2 ;  /* 0x0000002724277224 */ /* 0x000fe200078e0202 */
[----:B------:R-:W-:Y:S01]  /*11330*/  LOP3.LUT R24, R24, R25, RZ, 0x3c, !PT ;  /* 0x0000001918187212 */ /* 0x000fe200078e3cff */
[--C-:B------:R-:W-:Y:S01]  /*11340*/  IMAD.X R9, RZ, RZ, R29.reuse, P0 ;  /* 0x000000ffff097224 */ /* 0x100fe200000e061d */
[----:B------:R-:W-:Y:S01]  /*11350*/  LOP3.LUT R30, R30, R31, RZ, 0x3c, !PT ;  /* 0x0000001f1e1e7212 */ /* 0x000fe200078e3cff */
[--C-:B------:R-:W-:Y:S01]  /*11360*/  IMAD.X R13, RZ, RZ, R29.reuse, P2 ;  /* 0x000000ffff0d7224 */ /* 0x100fe200010e061d */
[----:B------:R-:W-:Y:S01]  /*11370*/  LOP3.LUT R4, R5, R28, RZ, 0x3c, !PT ;  /* 0x0000001c05047212 */ /* 0x000fe200078e3cff */
[----:B------:R-:W-:-:S02]  /*11380*/  IMAD.X R25, RZ, RZ, R29, P3 ;  /* 0x000000ffff197224 */ /* 0x000fc400018e061d */
[--C-:B------:R-:W-:Y:S01]  /*11390*/  IMAD.X R31, RZ, RZ, R29.reuse, P4 ;  /* 0x000000ffff1f7224 */ /* 0x100fe200020e061d */
[----:B------:R-:W5:Y:S01]  /*113a0*/  LD.E.128 R8, desc[UR52][R8.64] ;  /* 0x0000003408087980 */ /* 0x000f62000c101d00 */
[----:B------:R-:W-:Y:S02]  /*113b0*/  IMAD.MOV.U32 R5, RZ, RZ, R29 ;  /* 0x000000ffff057224 */ /* 0x000fe400078e001d */
[----:B------:R-:W-:Y:S01]  /*113c0*/  IMAD R41, R37, UR11, R0 ;  /* 0x0000000b25297c24 */ /* 0x000fe2000f8e0200 */
[----:B------:R-:W-:Y:S01]  /*113d0*/  SHF.R.S32.HI R0, RZ, 0x1f, R39 ;  /* 0x0000001fff007819 */ /* 0x000fe20000011427 */
[----:B------:R-:W-:Y:S01]  /*113e0*/  IMAD.U32 R21, RZ, RZ, UR9 ;  /* 0x00000009ff157e24 */ /* 0x000fe2000f8e00ff */
[----:B------:R-:W5:Y:S01]  /*113f0*/  LD.E.128 R12, desc[UR52][R12.64] ;  /* 0x000000340c0c7980 */ /* 0x000f62000c101d00 */
[----:B------:R-:W-:Y:S01]  /*11400*/  IMAD.U32 R20, RZ, RZ, UR8 ;  /* 0x00000008ff147e24 */ /* 0x000fe2000f8e00ff */
[----:B------:R-:W-:Y:S01]  /*11410*/  ULDC.64 UR8, c[0x0][0xad8] ;  /* 0x0002b60000087ab9 */ /* 0x000fe20000000a00 */
[----:B------:R-:W-:Y:S01]  /*11420*/  IMAD.U32 R21, RZ, RZ, UR4 ;  /* 0x00000004ff157e24 */ /* 0x000fe2000f8e00ff */
[----:B------:R-:W5:Y:S01]  /*11430*/  LD.E.128 R4, desc[UR52][R4.64] ;  /* 0x0000003404047980 */ /* 0x000f62000c101d00 */
[----:B------:R-:W-:-:S03]  /*11440*/  IMAD R0, R0, UR8, RZ ;  /* 0x0000000800007c24 */ /* 0x000fc6000f8e02ff */
[----:B------:R-:W5:Y:S01]  /*11450*/  LD.E.128 R24, desc[UR52][R24.64] ;  /* 0x0000003418187980 */ /* 0x000f62000c101d00 */
[----:B------:R-:W-:-:S03]  /*11460*/  IMAD.WIDE.U32 R20, R37, UR10, R20 ;  /* 0x0000000a25147c25 */ /* 0x000fc6000f8e0014 */
[----:B------:R-:W5:Y:S01]  /*11470*/  LD.E.128 R28, desc[UR52][R30.64] ;  /* 0x000000341e1c7980 */ /* 0x000f62000c101d00 */
[----:B------:R-:W-:Y:S01]  /*11480*/  @!PT LDS RZ, [RZ] ;  /* 0x00000000fffff984 */ /* 0x000fe20000000800 */
[----:B------:R-:W-:Y:S01]  /*11490*/  @!PT LDS RZ, [RZ] ;  /* 0x00000000fffff984 */ /* 0x000fe20000000800 */
[----:B------:R-:W-:Y:S01]  /*114a0*/  @!PT LDS RZ, [RZ] ;  /* 0x00000000fffff984 */ /* 0x000fe20000000800 */
[----:B------:R-:W-:Y:S01]  /*114b0*/  @!PT LDS RZ, [RZ] ;  /* 0x00000000fffff984 */ /* 0x000fe20000000800 */
[----:B------:R0:W-:Y:S06]  /*114c0*/  MEMBAR.ALL.CTA ;  /* 0x0000000000007992 */ /* 0x0001ec0000008000 */
[----:B0-----:R-:W0:Y:S01]  /*114d0*/  FENCE.VIEW.ASYNC.S ;  /* 0x00000000000073c6 */ /* 0x001e220000000000 */
[----:B------:R-:W-:Y:S02]  /*114e0*/  IMAD.IADD R21, R21, 0x1, R41 ;  /* 0x0000000115157824 */ /* 0x000fe400078e0229 */
[----:B------:R-:W-:-:S02]  /*114f0*/  IMAD R37, R39, UR9, R0 ;  /* 0x0000000927257c24 */ /* 0x000fc4000f8e0200 */
[----:B------:R-:W-:Y:S01]  /*11500*/  VIADD R0, R151, UR40 ;  /* 0x0000002897007c36 */ /* 0x000fe20008000000 */
        /* <DEDUP_REMOVED lines=8> */
[----:B0-----:R0:W1:Y:S01]  /*11590*/  SHFL.IDX PT, R36, R2, RZ, 0x1c1f ;  /* 0x001c1fff02247589 */ /* 0x00106200000e0000 */
[----:B------:R-:W-:Y:S03]  /*115a0*/  BSSY B1, `(.L_x_10504) ;  /* 0x0000012000017945 */ /* 0x000fe60003800000 */
[----:B------:R0:W2:Y:S01]  /*115b0*/  SHFL.IDX PT, R37, R42, RZ, 0x1c1f ;  /* 0x001c1fff2a257589 */ /* 0x0000a200000e0000 */
[----:B------:R-:W-:Y:S01]  /*115c0*/  SYNCS.ARRIVE.TRANS64.RED.A1T0 RZ, [UR4], RZ ;  /* 0x000000ffffff79a7 */ /* 0x000fe20008100404 */
        /* <DEDUP_REMOVED lines=15> */
.L_x_10505:
[----:B------:R-:W-:Y:S05]  /*116c0*/  BSYNC B1 ;  /* 0x0000000000017941 */ /* 0x000fea0003800000 */
.L_x_10504:
[----:B------:R-:W-:Y:S01]  /*116d0*/  VIADD R0, R0, 0x60 ;  /* 0x0000006000007836 */ /* 0x000fe20000000000 */
[----:B---3-5:R3:W4:Y:S04]  /*116e0*/  SHFL.IDX PT, R5, R42, 0x1, 0x1c1f ;  /* 0x003c1f002a057f89 */ /* 0x02872800000e0000 */
[----:B------:R-:W-:Y:S01]  /*116f0*/  ISETP.GE.AND P0, PT, R0, R3, PT ;  /* 0x000000030000720c */ /* 0x000fe20003f06270 */
[----:B------:R3:W0:-:S12]  /*11700*/  SHFL.IDX PT, R4, R2, 0x1, 0x1c1f ;  /* 0x003c1f0002047f89 */ /* 0x00061800000e0000 */
[----:B---3--:R-:W-:Y:S05]  /*11710*/  @P0 BRA `(.L_x_10506) ;  /* 0x0000001400880947 */ /* 0x008fea0003800000 */
[----:B------:R-:W-:Y:S02]  /*11720*/  ULDC UR4, c[0x0][0xac8] ;  /* 0x0002b20000047ab9 */ /* 0x000fe40000000800 */
[----:B------:R-:W-:Y:S02]  /*11730*/  ISETP.GE.AND P2, PT, R138, UR4, PT ;  /* 0x000000048a007c0c */ /* 0x000fe4000bf46270 */
[----:B------:R-:W-:-:S11]  /*11740*/  ISETP.GE.AND P1, PT, R137, UR4, PT ;  /* 0x0000000489007c0c */ /* 0x000fd6000bf26270 */
[C---:B0-----:R-:W-:Y:S02]  /*11750*/  @!P2 LEA R6, P0, R138.reuse, R4, 0x1 ;  /* 0x000000048a06a211 */ /* 0x041fe400078008ff */
[----:B----4-:R-:W-:Y:S02]  /*11760*/  @!P1 IMAD.WIDE R2, R137, 0x2, R4 ;  /* 0x0000000289029825 */ /* 0x010fe400078e0204 */
        /* <DEDUP_REMOVED lines=9> */
.L_x_10503:
[----:B------:R-:W-:Y:S01]  /*11800*/  ULDC.64 UR12, c[0x0][0xb08] ;  /* 0x0002c200000c7ab9 */ /* 0x000fe20000000a00 */
[----:B------:R-:W0:Y:S01]  /*11810*/  @P1 LDC R0, c[0x0][0xbec] ;  /* 0x0002fb00ff001b82 */ /* 0x000e220000000800 */
[----:B------:R-:W-:Y:S01]  /*11820*/  UIMAD UR9, UR14, UR12, URZ ;  /* 0x0000000c0e0972a4 */ /* 0x000fe2000f8e023f */
[----:B------:R-:W-:Y:S01]  /*11830*/  IMAD.MOV.U32 R5, RZ, RZ, R11 ;  /* 0x000000ffff057224 */ /* 0x000fe200078e000b */
[----:B------:R-:W-:Y:S01]  /*11840*/  UIMAD.WIDE.U32 UR10, UR4, UR12, URZ ;  /* 0x0000000c040a72a5 */ /* 0x000fe2000f8e003f */
[----:B------:R-:W-:Y:S01]  /*11850*/  ISETP.GE.AND P0, PT, R12, R3, PT ;  /* 0x000000030c00720c */ /* 0x000fe20003f06270 */
[----:B------:R-:W-:Y:S01]  /*11860*/  UIMAD UR9, UR4, UR13, UR9 ;  /* 0x0000000d040972a4 */ /* 0x000fe2000f8e0209 */
[C---:B------:R-:W-:Y:S01]  /*11870*/  VIADD R29, R16.reuse, 0x8 ;  /* 0x00000008101d7836 */ /* 0x040fe20000000000 */
[----:B------:R-:W-:Y:S01]  /*11880*/  USHF.R.S32.HI UR4, URZ, 0x1f, UR8 ;  /* 0x0000001f3f047899 */ /* 0x000fe20008011408 */
[----:B------:R-:W1:Y:S01]  /*11890*/  @P1 LDC R7, c[0x0][0xbf0] ;  /* 0x0002fc00ff071b82 */ /* 0x000e620000000800 */
[----:B------:R-:W-:Y:S01]  /*118a0*/  UIADD3 UR11, UR11, UR9, URZ ;  /* 0x000000090b0b7290 */ /* 0x000fe2000fffe03f */
[----:B------:R-:W-:Y:S01]  /*118b0*/  VIADD R31, R16, 0x10 ;  /* 0x00000010101f7836 */ /* 0x000fe20000000000 */
        /* <DEDUP_REMOVED lines=10> */
[----:B------:R-:W-:Y:S01]  /*11960*/  SHF.R.S32.HI R33, RZ, 0x1f, R146 ;  /* 0x0000001fff217819 */ /* 0x000fe20000011492 */
[----:B0-----:R-:W-:Y:S01]  /*11970*/  @P1 IMAD.HI.U32 R0, R11, R0, RZ ;  /* 0x000000000b001227 */ /* 0x001fe200078e00ff */
[----:B------:R-:W-:Y:S01]  /*11980*/  SHF.R.S32.HI R34, RZ, 0x1f, R147 ;  /* 0x0000001fff227819 */ /* 0x000fe20000011493 */
[----:B------:R-:W-:Y:S01]  /*11990*/  UIMAD UR4, UR8, UR13, UR4 ;  /* 0x0000000d080472a4 */ /* 0x000fe2000f8e0204 */
[----:B------:R-:W-:Y:S01]  /*119a0*/  SHF.R.S32.HI R35, RZ, 0x1f, R148 ;  /* 0x0000001fff237819 */ /* 0x000fe20000011494 */
[----:B------:R-:W-:-:S03]  /*119b0*/  UIMAD.WIDE.U32 UR8, UR8, UR12, UR10 ;  /* 0x0000000c080872a5 */ /* 0x000fc6000f8e000a */
[----:B------:R-:W-:Y:S01]  /*119c0*/  ULDC.64 UR10, c[0x0][0xb48] ;  /* 0x0002d200000a7ab9 */ /* 0x000fe20000000a00 */
[----:B------:R-:W-:Y:S01]  /*119d0*/  UIADD3 UR9, UR9, UR4, URZ ;  /* 0x0000000409097290 */ /* 0x000fe2000fffe03f */
[----:B-1----:R-:W-:Y:S01]  /*119e0*/  @P1 SHF.R.U32.HI R5, RZ, R7, R0 ;  /* 0x00000007ff051219 */ /* 0x002fe20000011600 */
[----:B------:R-:W-:Y:S02]  /*119f0*/  UIADD3 UR4, UR42, 0x2d820, URZ ;  /* 0x0002d8202a047890 */ /* 0x000fe4000fffe03f */
[----:B------:R-:W-:Y:S01]  /*11a00*/  UIMAD.WIDE.U32 UR8, UR38, UR10, UR8 ;  /* 0x0000000a260872a5 */ /* 0x000fe2000f8e0008 */
[--C-:B------:R-:W-:Y:S01]  /*11a10*/  SHF.R.S32.HI R0, RZ, 0x1f, R5.reuse ;  /* 0x0000001fff007819 */ /* 0x100fe20000011405 */
[----:B------:R-:W-:Y:S01]  /*11a20*/  IMAD.MOV R9, RZ, RZ, -R5 ;  /* 0x000000ffff097224 */ /* 0x000fe200078e0a05 */
[----:B------:R-:W-:Y:S02]  /*11a30*/  UPRMT UR4, URZ, 0x654, UR4 ;  /* 0x000006543f047896 */ /* 0x000fe40008000004 */
[----:B------:R-:W-:Y:S01]  /*11a40*/  UIMAD UR38, UR38, UR11, UR9 ;  /* 0x0000000b262672a4 */ /* 0x000fe2000f8e0209 */
[----:B------:R-:W-:-:S02]  /*11a50*/  IMAD R9, R36, R9, R11 ;  /* 0x0000000924097224 */ /* 0x000fc400078e020b */
[----:B------:R-:W-:Y:S01]  /*11a60*/  ULDC.64 UR10, c[0x0][0xb30] ;  /* 0x0002cc00000a7ab9 */ /* 0x000fe20000000a00 */
[----:B------:R-:W-:Y:S02]  /*11a70*/  IMAD.U32 R7, RZ, RZ, UR9 ;  /* 0x00000009ff077e24 */ /* 0x000fe4000f8e00ff */
[----:B------:R-:W-:Y:S01]  /*11a80*/  IMAD R0, R0, UR10, RZ ;  /* 0x0000000a00007c24 */ /* 0x000fe2000f8e02ff */
[----:B------:R-:W-:Y:S01]  /*11a90*/  SYNCS.ARRIVE.TRANS64.RED.A1T0 RZ, [UR4], RZ ;  /* 0x000000ffffff79a7 */ /* 0x000fe20008100404 */
        /* <DEDUP_REMOVED lines=17> */
[----:B------:R-:W-:Y:S02]  /*11bb0*/  ULDC UR4, c[0x0][0xac8] ;  /* 0x0002b20000047ab9 */ /* 0x000fe40000000800 */
[----:B------:R-:W-:Y:S02]  /*11bc0*/  ISETP.GE.AND P5, PT, R16, UR4, PT ;  /* 0x0000000410007c0c */ /* 0x000fe4000bfa6270 */
[----:B------:R-:W-:Y:S02]  /*11bd0*/  ISETP.GE.AND P4, PT, R29, UR4, PT ;  /* 0x000000041d007c0c */ /* 0x000fe4000bf86270 */
[----:B------:R-:W-:Y:S02]  /*11be0*/  ISETP.GE.AND P3, PT, R31, UR4, PT ;  /* 0x000000041f007c0c */ /* 0x000fe4000bf66270 */
[----:B------:R-:W-:Y:S02]  /*11bf0*/  ISETP.GE.AND P0, PT, R139, UR4, PT ;  /* 0x000000048b007c0c */ /* 0x000fe4000bf06270 */
[----:B------:R-:W-:-:S05]  /*11c00*/  ISETP.GE.AND P1, PT, R148, UR4, PT ;  /* 0x0000000494007c0c */ /* 0x000fca000bf26270 */
[CC--:B-1----:R-:W-:Y:S02]  /*11c10*/  @!P5 LEA R6, P6, R16.reuse, R26.reuse, 0x2 ;  /* 0x0000001a1006d211 */ /* 0x0c2fe400078c10ff */
[C---:B------:R-:W-:Y:S02]  /*11c20*/  @!P4 LEA R8, P2, R29.reuse, R26, 0x2 ;  /* 0x0000001a1d08c211 */ /* 0x040fe400078410ff */
[-C--:B--2---:R-:W-:Y:S02]  /*11c30*/  @!P5 LEA.HI.X R7, R16, R2.reuse, R27, 0x2, P6 ;  /* 0x000000021007d211 */ /* 0x084fe400030f141b */
[----:B------:R-:W-:Y:S02]  /*11c40*/  @!P4 LEA.HI.X R9, R29, R2, R28, 0x2, P2 ;  /* 0x000000021d09c211 */ /* 0x000fe400010f141c */
[----:B------:R-:W-:Y:S01]  /*11c50*/  @!P3 LEA R10, P6, R31, R26, 0x2 ;  /* 0x0000001a1f0ab211 */ /* 0x000fe200078c10ff */
[----:B------:R1:W-:Y:S01]  /*11c60*/  @!P5 ST.E.64 desc[UR52][R6.64], R20 ;  /* 0x000000140600d985 */ /* 0x0003e2000c101b34 */
[----:B------:R-:W-:-:S02]  /*11c70*/  ISETP.GE.AND P2, PT, R147, UR4, PT ;  /* 0x0000000493007c0c */ /* 0x000fc4000bf46270 */
[----:B------:R-:W-:Y:S01]  /*11c80*/  @!P3 LEA.HI.X R11, R31, R2, R30, 0x2, P6 ;  /* 0x000000021f0bb211 */ /* 0x000fe200030f141e */
[----:B------:R2:W-:Y:S01]  /*11c90*/  @!P4 ST.E.64 desc[UR52][R8.64], R92 ;  /* 0x0000005c0800c985 */ /* 0x0005e2000c101b34 */
[CC--:B------:R-:W-:Y:S02]  /*11ca0*/  @!P0 LEA R12, P4, R139.reuse, R26.reuse, 0x2 ;  /* 0x0000001a8b0c8211 */ /* 0x0c0fe400078810ff */
[----:B------:R-:W-:Y:S01]  /*11cb0*/  @!P1 LEA R14, P5, R148, R26, 0x2 ;  /* 0x0000001a940e9211 */ /* 0x000fe200078a10ff */
[----:B------:R3:W-:Y:S01]  /*11cc0*/  @!P3 ST.E.64 desc[UR52][R10.64], R96 ;  /* 0x000000600a00b985 */ /* 0x0007e2000c101b34 */
[----:B------:R-:W-:Y:S02]  /*11cd0*/  ISETP.GE.AND P3, PT, R146, UR4, PT ;  /* 0x0000000492007c0c */ /* 0x000fe4000bf66270 */
[-C--:B------:R-:W-:Y:S02]  /*11ce0*/  @!P0 LEA.HI.X R13, R139, R2.reuse, R32, 0x2, P4 ;  /* 0x000000028b0d8211 */ /* 0x080fe400020f1420 */
[----:B------:R-:W-:-:S02]  /*11cf0*/  @!P1 LEA.HI.X R15, R148, R2, R35, 0x2, P5 ;  /* 0x00000002940f9211 */ /* 0x000fc400028f1423 */
[----:B------:R-:W-:Y:S01]  /*11d00*/  @!P2 LEA R24, P6, R147, R26, 0x2 ;  /* 0x0000001a9318a211 */ /* 0x000fe200078c10ff */
[----:B------:R4:W-:Y:S01]  /*11d10*/  @!P0 ST.E.64 desc[UR52][R12.64], R100 ;  /* 0x000000640c008985 */ /* 0x0009e2000c101b34 */
[----:B------:R-:W-:Y:S02]  /*11d20*/  ISETP.GE.AND P4, PT, R145, UR4, PT ;  /* 0x0000000491007c0c */ /* 0x000fe4000bf86270 */
[----:B------:R-:W-:Y:S01]  /*11d30*/  @!P2 LEA.HI.X R25, R147, R2, R34, 0x2, P6 ;  /* 0x000000029319a211 */ /* 0x000fe200030f1422 */
[----:B------:R5:W-:Y:S01]  /*11d40*/  @!P1 ST.E.64 desc[UR52][R14.64], R104 ;  /* 0x000000680e009985 */ /* 0x000be2000c101b34 */
[----:B------:R-:W-:Y:S02]  /*11d50*/  ISETP.GE.AND P1, PT, R143, UR4, PT ;  /* 0x000000048f007c0c */ /* 0x000fe4000bf26270 */
[----:B-1----:R-:W-:Y:S01]  /*11d60*/  @!P3 LEA R6, P5, R146, R26, 0x2 ;  /* 0x0000001a9206b211 */ /* 0x002fe200078a10ff */
[----:B------:R1:W-:Y:S01]  /*11d70*/  @!P2 ST.E.64 desc[UR52][R24.64], R108 ;  /* 0x0000006c1800a985 */ /* 0x0003e2000c101b34 */
[----:B------:R-:W-:-:S02]  /*11d80*/  ISETP.GE.AND P2, PT, R144, UR4, PT ;  /* 0x0000000490007c0c */ /* 0x000fc4000bf46270 */
[----:B------:R-:W-:Y:S02]  /*11d90*/  ISETP.GE.AND P0, PT, R142, UR4, PT ;  /* 0x000000048e007c0c */ /* 0x000fe4000bf06270 */
[----:B------:R-:W-:Y:S02]  /*11da0*/  @!P3 LEA.HI.X R7, R146, R2, R33, 0x2, P5 ;  /* 0x000000029207b211 */ /* 0x000fe400028f1421 */
[----:B------:R-:W-:Y:S02]  /*11db0*/  ISETP.GE.AND P5, PT, R141, UR4, PT ;  /* 0x000000048d007c0c */ /* 0x000fe4000bfa6270 */
[C---:B--2---:R-:W-:Y:S01]  /*11dc0*/  @!P4 LEA R8, P6, R145.reuse, R26, 0x2 ;  /* 0x0000001a9108c211 */ /* 0x044fe200078c10ff */
[----:B------:R1:W-:Y:S03]  /*11dd0*/  @!P3 ST.E.64 desc[UR52][R6.64], R112 ;  /* 0x000000700600b985 */ /* 0x0003e6000c101b34 */
[----:B------:R-:W-:-:S02]  /*11de0*/  @!P4 LEA.HI.X R9, R145, R2, R157, 0x2, P6 ;  /* 0x000000029109c211 */ /* 0x000fc400030f149d */
[-C--:B---3--:R-:W-:Y:S02]  /*11df0*/  @!P2 LEA R10, P3, R144, R26.reuse, 0x2 ;  /* 0x0000001a900aa211 */ /* 0x088fe400078610ff */
[-C--:B----4-:R-:W-:Y:S01]  /*11e00*/  @!P1 LEA R12, P6, R143, R26.reuse, 0x2 ;  /* 0x0000001a8f0c9211 */ /* 0x090fe200078c10ff */
[----:B------:R1:W-:Y:S01]  /*11e10*/  @!P4 ST.E.64 desc[UR52][R8.64], R116 ;  /* 0x000000740800c985 */ /* 0x0003e2000c101b34 */
[----:B-----5:R-:W-:Y:S02]  /*11e20*/  @!P0 LEA R14, P4, R142, R26, 0x2 ;  /* 0x0000001a8e0e8211 */ /* 0x020fe400078810ff */
[----:B------:R-:W-:Y:S02]  /*11e30*/  @!P2 LEA.HI.X R11, R144, R2, R156, 0x2, P3 ;  /* 0x00000002900ba211 */ /* 0x000fe400018f149c */
        /* <DEDUP_REMOVED lines=8> */
.L_x_10508:
[----:B------:R-:W-:Y:S05]  /*11ec0*/  BSYNC B1 ;  /* 0x0000000000017941 */ /* 0x000fea0003800000 */
.L_x_10507:
[----:B------:R-:W-:Y:S01]  /*11ed0*/  ISETP.GE.AND P0, PT, R4, R3, PT ;  /* 0x000000030400720c */ /* 0x000fe20003f06270 */
[----:B-1----:R1:W3:Y:S04]  /*11ee0*/  SHFL.IDX PT, R14, R5, 0x1, 0x1c1f ;  /* 0x003c1f00050e7f89 */ /* 0x0022e800000e0000 */
[----:B0-----:R-:W0:Y:S08]  /*11ef0*/  SHFL.IDX PT, R0, R0, 0x1, 0x1c1f ;  /* 0x003c1f0000007f89 */ /* 0x001e3000000e0000 */
[----:B-1----:R-:W-:Y:S05]  /*11f00*/  @P0 BRA `(.L_x_10506) ;  /* 0x0000000c008c0947 */ /* 0x002fea0003800000 */
[----:B------:R-:W-:Y:S02]  /*11f10*/  ULDC UR4, c[0x0][0xac8] ;  /* 0x0002b20000047ab9 */ /* 0x000fe40000000800 */
[----:B------:R-:W-:Y:S02]  /*11f20*/  ISETP.GE.AND P1, PT, R16, UR4, PT ;  /* 0x0000000410007c0c */ /* 0x000fe4000bf26270 */
[----:B------:R-:W-:Y:S02]  /*11f30*/  ISETP.GE.AND P0, PT, R29, UR4, PT ;  /* 0x000000041d007c0c */ /* 0x000fe4000bf06270 */
[----:B------:R-:W-:Y:S02]  /*11f40*/  ISETP.GE.AND P3, PT, R31, UR4, PT ;  /* 0x000000041f007c0c */ /* 0x000fe4000bf66270 */
[----:B------:R-:W-:Y:S02]  /*11f50*/  ISETP.GE.AND P2, PT, R139, UR4, PT ;  /* 0x000000048b007c0c */ /* 0x000fe4000bf46270 */
[----:B------:R-:W-:-:S05]  /*11f60*/  ISETP.GE.AND P4, PT, R148, UR4, PT ;  /* 0x0000000494007c0c */ /* 0x000fca000bf86270 */
[CC--:B0-2---:R-:W-:Y:S02]  /*11f70*/  @!P1 LEA R2, P6, R16.reuse, R0.reuse, 0x2 ;  /* 0x0000000010029211 */ /* 0x0c5fe400078c10ff */
[C---:B------:R-:W-:Y:S02]  /*11f80*/  @!P0 LEA R4, P5, R29.reuse, R0, 0x2 ;  /* 0x000000001d048211 */ /* 0x040fe400078a10ff */
[-C--:B---3--:R-:W-:Y:S02]  /*11f90*/  @!P1 LEA.HI.X R3, R16, R14.reuse, R27, 0x2, P6 ;  /* 0x0000000e10039211 */ /* 0x088fe400030f141b */
[----:B------:R-:W-:Y:S02]  /*11fa0*/  @!P0 LEA.HI.X R5, R29, R14, R28, 0x2, P5 ;  /* 0x0000000e1d058211 */ /* 0x000fe400028f141c */
[-C--:B------:R-:W-:Y:S01]  /*11fb0*/  @!P3 LEA R6, P6, R31, R0.reuse, 0x2 ;  /* 0x000000001f06b211 */ /* 0x080fe200078c10ff */
[----:B------:R0:W-:Y:S01]  /*11fc0*/  @!P1 ST.E.64 desc[UR52][R2.64], R90 ;  /* 0x0000005a02009985 */ /* 0x0001e2000c101b34 */
[----:B------:R-:W-:-:S02]  /*11fd0*/  @!P2 LEA R8, P5, R139, R0, 0x2 ;  /* 0x000000008b08a211 */ /* 0x000fc400078a10ff */
[----:B------:R-:W-:Y:S01]  /*11fe0*/  @!P3 LEA.HI.X R7, R31, R14, R30, 0x2, P6 ;  /* 0x0000000e1f07b211 */ /* 0x000fe200030f141e */
[----:B------:R1:W-:Y:S01]  /*11ff0*/  @!P0 ST.E.64 desc[UR52][R4.64], R94 ;  /* 0x0000005e04008985 */ /* 0x0003e2000c101b34 */
[----:B------:R-:W-:Y:S02]  /*12000*/  ISETP.GE.AND P0, PT, R147, UR4, PT ;  /* 0x0000000493007c0c */ /* 0x000fe4000bf06270 */
[----:B------:R-:W-:Y:S01]  /*12010*/  @!P4 LEA R10, P6, R148, R0, 0x2 ;  /* 0x00000000940ac211 */ /* 0x000fe200078c10ff */
[----:B------:R2:W-:Y:S01]  /*12020*/  @!P3 ST.E.64 desc[UR52][R6.64], R98 ;  /* 0x000000620600b985 */ /* 0x0005e2000c101b34 */
[-C--:B------:R-:W-:Y:S02]  /*12030*/  @!P2 LEA.HI.X R9, R139, R14.reuse, R32, 0x2, P5 ;  /* 0x0000000e8b09a211 */ /* 0x080fe400028f1420 */
[----:B------:R-:W-:Y:S02]  /*12040*/  ISETP.GE.AND P1, PT, R146, UR4, PT ;  /* 0x0000000492007c0c */ /* 0x000fe4000bf26270 */
[----:B------:R-:W-:Y:S01]  /*12050*/  @!P4 LEA.HI.X R11, R148, R14, R35, 0x2, P6 ;  /* 0x0000000e940bc211 */ /* 0x000fe200030f1423 */
[----:B------:R3:W-:Y:S01]  /*12060*/  @!P2 ST.E.64 desc[UR52][R8.64], R102 ;  /* 0x000000660800a985 */ /* 0x0007e2000c101b34 */
[----:B------:R-:W-:-:S02]  /*12070*/  ISETP.GE.AND P3, PT, R144, UR4, PT ;  /* 0x0000000490007c0c */ /* 0x000fc4000bf66270 */
[----:B------:R-:W-:Y:S01]  /*12080*/  ISETP.GE.AND P2, PT, R143, UR4, PT ;  /* 0x000000048f007c0c */ /* 0x000fe2000bf46270 */
[----:B------:R4:W-:Y:S01]  /*12090*/  @!P4 ST.E.64 desc[UR52][R10.64], R106 ;  /* 0x0000006a0a00c985 */ /* 0x0009e2000c101b34 */
[----:B------:R-:W-:Y:S02]  /*120a0*/  ISETP.GE.AND P4, PT, R145, UR4, PT ;  /* 0x0000000491007c0c */ /* 0x000fe4000bf86270 */
[----:B0-----:R-:W-:-:S03]  /*120b0*/  @!P0 LEA R2, P5, R147, R0, 0x2 ;  /* 0x0000000093028211 */ /* 0x001fc600078a10ff */
[----:B-1----:R-:W-:Y:S02]  /*120c0*/  @!P1 LEA R4, P6, R146, R0, 0x2 ;  /* 0x0000000092049211 */ /* 0x002fe400078c10ff */
[-C--:B------:R-:W-:Y:S02]  /*120d0*/  @!P0 LEA.HI.X R3, R147, R14.reuse, R34, 0x2, P5 ;  /* 0x0000000e93038211 */ /* 0x080fe400028f1422 */
[----:B------:R-:W-:Y:S02]  /*120e0*/  ISETP.GE.AND P5, PT, R142, UR4, PT ;  /* 0x000000048e007c0c */ /* 0x000fe4000bfa6270 */
[----:B------:R-:W-:Y:S01]  /*120f0*/  @!P1 LEA.HI.X R5, R146, R14, R33, 0x2, P6 ;  /* 0x0000000e92059211 */ /* 0x000fe200030f1421 */
[----:B------:R0:W-:Y:S01]  /*12100*/  @!P0 ST.E.64 desc[UR52][R2.64], R110 ;  /* 0x0000006e02008985 */ /* 0x0001e2000c101b34 */
[-C--:B--2---:R-:W-:Y:S02]  /*12110*/  @!P4 LEA R6, P0, R145, R0.reuse, 0x2 ;  /* 0x000000009106c211 */ /* 0x084fe400078010ff */
[-C--:B---3--:R-:W-:Y:S01]  /*12120*/  @!P3 LEA R8, P6, R144, R0.reuse, 0x2 ;  /* 0x000000009008b211 */ /* 0x088fe200078c10ff */
[----:B------:R0:W-:Y:S01]  /*12130*/  @!P1 ST.E.64 desc[UR52][R4.64], R114 ;  /* 0x0000007204009985 */ /* 0x0001e2000c101b34 */
[----:B----4-:R-:W-:-:S02]  /*12140*/  @!P2 LEA R10, P1, R143, R0, 0x2 ;  /* 0x000000008f0aa211 */ /* 0x010fc400078210ff */
[-C--:B------:R-:W-:Y:S02]  /*12150*/  @!P4 LEA.HI.X R7, R145, R14.reuse, R157, 0x2, P0 ;  /* 0x0000000e9107c211 */ /* 0x080fe400000f149d */
[----:B------:R-:W-:Y:S02]  /*12160*/  @!P3 LEA.HI.X R9, R144, R14, R156, 0x2, P6 ;  /* 0x0000000e9009b211 */ /* 0x000fe400030f149c */
[C---:B------:R-:W-:Y:S01]  /*12170*/  @!P5 LEA R12, P0, R142.reuse, R0, 0x2 ;  /* 0x000000008e0cd211 */ /* 0x040fe200078010ff */
[----:B------:R0:W-:Y:S01]  /*12180*/  @!P4 ST.E.64 desc[UR52][R6.64], R118 ;  /* 0x000000760600c985 */ /* 0x0001e2000c101b34 */
[-C--:B------:R-:W-:Y:S02]  /*12190*/  @!P2 LEA.HI.X R11, R143, R14.reuse, R155, 0x2, P1 ;  /* 0x0000000e8f0ba211 */ /* 0x080fe400008f149b */
[----:B------:R-:W-:Y:S01]  /*121a0*/  @!P5 LEA.HI.X R13, R142, R14, R154, 0x2, P0 ;  /* 0x0000000e8e0dd211 */ /* 0x000fe200000f149a */
[----:B------:R0:W-:Y:S01]  /*121b0*/  @!P3 ST.E.64 desc[UR52][R8.64], R122 ;  /* 0x0000007a0800b985 */ /* 0x0001e2000c101b34 */
[----:B------:R-:W-:-:S03]  /*121c0*/  ISETP.GE.AND P0, PT, R141, UR4, PT ;  /* 0x000000048d007c0c */ /* 0x000fc6000bf06270 */
[----:B------:R0:W-:Y:S04]  /*121d0*/  @!P2 ST.E.64 desc[UR52][R10.64], R126 ;  /* 0x0000007e0a00a985 */ /* 0x0001e8000c101b34 */
[----:B------:R0:W-:Y:S06]  /*121e0*/  @!P5 ST.E.64 desc[UR52][R12.64], R130 ;  /* 0x000000820c00d985 */ /* 0x0001ec000c101b34 */
[----:B------:R-:W-:Y:S05]  /*121f0*/  @P0 BRA `(.L_x_10506) ;  /* 0x0000000800d00947 */ /* 0x000fea0003800000 */
[----:B0-----:R-:W-:-:S04]  /*12200*/  LEA R2, P0, R141, R0, 0x2 ;  /* 0x000000008d027211 */ /* 0x001fc800078010ff */
[----:B------:R-:W-:-:S05]  /*12210*/  LEA.HI.X R3, R141, R14, R153, 0x2, P0 ;  /* 0x0000000e8d037211 */ /* 0x000fca00000f1499 */
[----:B------:R0:W-:Y:S01]  /*12220*/  ST.E.64 desc[UR52][R2.64], R134 ;  /* 0x0000008602007985 */ /* 0x0001e2000c101b34 */
[----:B------:R-:W-:Y:S05]  /*12230*/  BRA `(.L_x_10506) ;  /* 0x0000000800c07947 */ /* 0x000fea0003800000 */
.L_x_10501:
        /* <DEDUP_REMOVED lines=13> */
[----:B------:R-:W-:Y:S01]  /*12310*/  IMAD.U32 R0, RZ, RZ, UR4 ;  /* 0x00000004ff007e24 */ /* 0x000fe2000f8e00ff */
[----:B------:R-:W0:Y:S04]  /*12320*/  S2R R7, SR_TID.X ;  /* 0x0000000000077919 */ /* 0x000e280000002100 */
[----:B------:R-:W-:-:S05]  /*12330*/  PLOP3.LUT P2, PT, PT, PT, UP1, 0x80, 0x0 ;  /* 0x000000000000781c */ /* 0x000fca0003f4f018 */
[----:B------:R-:W-:Y:S02]  /*12340*/  @UP1 ULDC.64 UR8, c[0x0][0xc08] ;  /* 0x0003020000081ab9 */ /* 0x000fe40000000a00 */
[----:B------:R-:W-:-:S06]  /*12350*/  @UP1 UIMAD.WIDE UR8, UR43, 0x4, UR8 ;  /* 0x000000042b0818a5 */ /* 0x000fcc000f8e0208 */
[----:B------:R-:W-:Y:S02]  /*12360*/  IMAD.U32 R4, RZ, RZ, UR8 ;  /* 0x00000008ff047e24 */ /* 0x000fe4000f8e00ff */
[----:B------:R-:W-:-:S05]  /*12370*/  IMAD.U32 R5, RZ, RZ, UR9 ;  /* 0x00000009ff057e24 */ /* 0x000fca000f8e00ff */
[----:B------:R1:W5:Y:S01]  /*12380*/  @P2 LDG.E R0, desc[UR52][R4.64] ;  /* 0x0000003404002981 */ /* 0x000362000c1e1900 */
[----:B------:R-:W-:Y:S01]  /*12390*/  UISETP.NE.AND UP1, UPT, UR46, URZ, UPT ;  /* 0x0000003f2e00728c */ /* 0x000fe2000bf25270 */
[----:B------:R-:W-:Y:S01]  /*123a0*/  UMOV UR4, URZ ;  /* 0x0000003f00047c82 */ /* 0x000fe20008000000 */
[----:B0-----:R-:W-:-:S09]  /*123b0*/  VIADD R7, R7, 0xffffff80 ;  /* 0xffffff8007077836 */ /* 0x001fd20000000000 */
[----:B------:R-:W-:Y:S01]  /*123c0*/  @!UP1 ULDC UR46, c[0x0][0xad4] ;  /* 0x0002b500002e9ab9 */ /* 0x000fe20000000800 */
[----:B------:R-:W-:Y:S02]  /*123d0*/  ISETP.GT.AND P0, PT, R7, 0xbf, PT ;  /* 0x000000bf0700780c */ /* 0x000fe40003f04270 */
[----:B--2---:R-:W-:Y:S01]  /*123e0*/  @P1 R2UR UR4, R6 ;  /* 0x00000000060412ca */ /* 0x004fe200000e0000 */
[----:B-1----:R-:W-:-:S14]  /*123f0*/  @P2 BRA `(.L_x_10509) ;  /* 0x0000000000102947 */ /* 0x002fdc0003800000 */
[----:B------:R-:W-:Y:S05]  /*12400*/  @!P1 BRA `(.L_x_10509) ;  /* 0x00000000000c9947 */ /* 0x000fea0003800000 */
[----:B------:R-:W2:Y:S04]  /*12410*/  LDG.E R5, desc[UR52][R2.64] ;  /* 0x0000003402057981 */ /* 0x000ea8000c1e1900 */
[----:B-----5:R-:W2:Y:S02]  /*12420*/  LDG.E R0, desc[UR52][R2.64+0x4] ;  /* 0x0000043402007981 */ /* 0x020ea4000c1e1900 */
[----:B--2---:R-:W-:-:S07]  /*12430*/  IMAD.IADD R0, R0, 0x1, -R5 ;  /* 0x0000000100007824 */ /* 0x004fce00078e0a05 */
.L_x_10509:
        /* <DEDUP_REMOVED lines=38> */
[----:B------:R-:W-:Y:S01]  /*126a0*/  UIADD3.X UR10, UR10, UR20, UR21, UP1, UP2 ;  /* 0x000000140a0a7290 */ /* 0x000fe20008fe4415 */
[----:B-1----:R-:W-:Y:S01]  /*126b0*/  @P0 SHF.R.U32.HI R5, RZ, R7, R2 ;  /* 0x00000007ff050219 */ /* 0x002fe20000011602 */
[----:B------:R-:W-:-:S04]  /*126c0*/  IMAD.U32 R2, RZ, RZ, UR22 ;  /* 0x00000016ff027e24 */ /* 0x000fc8000f8e00ff */
[--C-:B------:R-:W-:Y:S01]  /*126d0*/  IMAD.MOV R7, RZ, RZ, -R5.reuse ;  /* 0x000000ffff077224 */ /* 0x100fe200078e0a05 */
[----:B------:R-:W-:Y:S01]  /*126e0*/  IADD3 R2, P0, P1, R5, UR8, R2 ;  /* 0x0000000805027c10 */ /* 0x000fe2000f91e002 */
[----:B------:R-:W-:Y:S01]  /*126f0*/  ULDC.64 UR8, c[0x0][UR19+0x210] ;  /* 0x0000840013087abb */ /* 0x000fe20008000a00 */
[----:B------:R-:W-:Y:S01]  /*12700*/  SHF.R.S32.HI R5, RZ, 0x1f, R5 ;  /* 0x0000001fff057819 */ /* 0x000fe20000011405 */
[----:B------:R-:W-:-:S03]  /*12710*/  IMAD R7, R9, R7, R4 ;  /* 0x0000000709077224 */ /* 0x000fc600078e0204 */
        /* <DEDUP_REMOVED lines=13> */
.L_x_10511:
[----:B------:R-:W-:Y:S05]  /*127f0*/  BSYNC B1 ;  /* 0x0000000000017941 */ /* 0x000fea0003800000 */
.L_x_10510:
        /* <DEDUP_REMOVED lines=9> */
[----:B0-----:R-:W-:Y:S01]  /*12890*/  VIADD R4, R2, UR40 ;  /* 0x0000002802047c36 */ /* 0x001fe20008000000 */
[----:B------:R-:W-:Y:S01]  /*128a0*/  UIMAD UR10, UR4, UR13, UR10 ;  /* 0x0000000d040a72a4 */ /* 0x000fe2000f8e020a */
[----:B------:R-:W-:Y:S02]  /*128b0*/  SHF.R.S32.HI R10, RZ, 0x1f, R140 ;  /* 0x0000001fff0a7819 */ /* 0x000fe4000001148c */
[----:B------:R-:W-:Y:S01]  /*128c0*/  IMAD.MOV.U32 R5, RZ, RZ, R4 ;  /* 0x000000ffff057224 */ /* 0x000fe200078e0004 */
[----:B------:R-:W-:Y:S01]  /*128d0*/  UIADD3 UR9, UR9, UR10, URZ ;  /* 0x0000000a09097290 */ /* 0x000fe2000fffe03f */
[----:B------:R-:W-:-:S02]  /*128e0*/  SHF.R.S32.HI R14, RZ, 0x1f, R138 ;  /* 0x0000001fff0e7819 */ /* 0x000fc4000001148a */
        /* <DEDUP_REMOVED lines=28> */
[----:B------:R-:W-:Y:S02]  /*12ab0*/  VIADD R0, R151, UR40 ;  /* 0x0000002897007c36 */ /* 0x000fe40008000000 */
        /* <DEDUP_REMOVED lines=22> */
.L_x_10513:
[----:B------:R-:W-:Y:S05]  /*12c20*/  BSYNC B1 ;  /* 0x0000000000017941 */ /* 0x000fea0003800000 */
.L_x_10512:
[----:B------:R-:W-:Y:S01]  /*12c30*/  VIADD R0, R0, 0x60 ;  /* 0x0000006000007836 */ /* 0x000fe20000000000 */
[----:B--2---:R2:W4:Y:S04]  /*12c40*/  SHFL.IDX PT, R3, R5, 0x1, 0x1c1f ;  /* 0x003c1f0005037f89 */ /* 0x00452800000e0000 */
[----:B------:R-:W-:Y:S01]  /*12c50*/  ISETP.GE.AND P0, PT, R0, R11, PT ;  /* 0x0000000b0000720c */ /* 0x000fe20003f06270 */
[----:B-1----:R2:W1:-:S12]  /*12c60*/  SHFL.IDX PT, R2, R4, 0x1, 0x1c1f ;  /* 0x003c1f0004027f89 */ /* 0x00245800000e0000 */
[----:B--2---:R-:W-:Y:S05]  /*12c70*/  @P0 BRA `(.L_x_10506) ;  /* 0x0000000000300947 */ /* 0x004fea0003800000 */
[----:B------:R-:W-:Y:S02]  /*12c80*/  ULDC UR4, c[0x0][0xac8] ;  /* 0x0002b20000047ab9 */ /* 0x000fe40000000800 */
        /* <DEDUP_REMOVED lines=11> */
.L_x_10506:
[----:B------:R-:W-:Y:S05]  /*12d40*/  BSYNC B0 ;  /* 0x0000000000007941 */ /* 0x000fea0003800000 */
.L_x_10500:
[----:B------:R-:W-:Y:S02]  /*12d50*/  ULDC UR4, c[0x0][0xc3c] ;  /* 0x00030f0000047ab9 */ /* 0x000fe40000000800 */
[----:B------:R-:W-:-:S06]  /*12d60*/  UISETP.GE.AND UP0, UPT, UR6, UR4, UPT ;  /* 0x000000040600728c */ /* 0x000fcc000bf06270 */
[----:B------:R-:W-:-:S13]  /*12d70*/  PLOP3.LUT P0, PT, PT, PT, UP0, 0x80, 0x0 ;  /* 0x000000000000781c */ /* 0x000fda0003f0f008 */
[----:B------:R-:W-:Y:S05]  /*12d80*/  @!P0 BRA `(.L_x_10514) ;  /* 0xfffffee000c48947 */ /* 0x000fea000383ffff */
[----:B------:R-:W-:Y:S05]  /*12d90*/  EXIT ;  /* 0x000000000000794d */ /* 0x000fea0003800000 */
.L_x_10417:
        /* <DEDUP_REMOVED lines=18> */
.L_x_10515:
[----:B------:R-:W1:Y:S01]  /*12ec0*/  S2R R0, SR_TID.X ;  /* 0x0000000000007919 */ /* 0x000e620000002100 */
[----:B------:R-:W-:Y:S01]  /*12ed0*/  ULDC UR4, c[0x0][0xc3c] ;  /* 0x00030f0000047ab9 */ /* 0x000fe20000000800 */
[----:B------:R-:W-:Y:S01]  /*12ee0*/  IMAD.MOV.U32 R6, RZ, RZ, RZ ;  /* 0x000000ffff067224 */ /* 0x000fe200078e00ff */
[----:B------:R-:W2:Y:S01]  /*12ef0*/  S2UR UR6, SR_CTAID.X ;  /* 0x00000000000679c3 */ /* 0x000ea20000002500 */
[----:B------:R-:W-:Y:S01]  /*12f00*/  ULDC UR5, c[0x0][0xc38] ;  /* 0x00030e0000057ab9 */ /* 0x000fe20000000800 */
[----:B-1----:R-:W-:-:S04]  /*12f10*/  LOP3.LUT R0, R0, 0x1f, RZ, 0xc0, !PT ;  /* 0x0000001f00007812 */ /* 0x002fc800078ec0ff */
[----:B------:R-:W-:-:S04]  /*12f20*/  ISETP.NE.AND P0, PT, R0, 0x1f, PT ;  /* 0x0000001f0000780c */ /* 0x000fc80003f05270 */
[----:B------:R-:W-:-:S13]  /*12f30*/  ISETP.GE.OR P1, PT, R0, UR4, !P0 ;  /* 0x0000000400007c0c */ /* 0x000fda000c726670 */
[----:B------:R-:W1:Y:S08]  /*12f40*/  @!P1 LDC.64 R4, c[0x0][0xc80] ;  /* 0x00032000ff049b82 */ /* 0x000e700000000a00 */
[----:B0-----:R-:W0:Y:S01]  /*12f50*/  @!P1 LDC.64 R2, c[0x0][0xc78] ;  /* 0x00031e00ff029b82 */ /* 0x001e220000000a00 */
[----:B-1----:R-:W-:-:S05]  /*12f60*/  @!P1 IMAD.WIDE.U32 R4, R0, 0x4, R4 ;  /* 0x0000000400049825 */ /* 0x002fca00078e0004 */
[----:B------:R-:W3:Y:S01]  /*12f70*/  @!P1 LDG.E R25, desc[UR52][R4.64] ;  /* 0x0000003404199981 */ /* 0x000ee2000c1e1900 */
[----:B0-----:R-:W-:-:S05]  /*12f80*/  @!P1 IMAD.WIDE.U32 R2, R0, 0x4, R2 ;  /* 0x0000000400029825 */ /* 0x001fca00078e0002 */
        /* <DEDUP_REMOVED lines=25> */
[----:B--2---:R-:W-:Y:S01]  /*13120*/  ISETP.GT.AND P6, PT, R7, UR6, PT ;  /* 0x0000000607007c0c */ /* 0x004fe2000bfc4270 */
[----:B------:R-:W-:-:S12]  /*13130*/  IMAD.MOV.U32 R4, RZ, RZ, R7 ;  /* 0x000000ffff047224 */ /* 0x000fd800078e0007 */
[----:B------:R-:W-:Y:S05]  /*13140*/  @P6 BRA `(.L_x_10517) ;  /* 0x0000000000a06947 */ /* 0x000fea0003800000 */
[----:B------:R-:W-:Y:S01]  /*13150*/  IMAD.MOV.U32 R7, RZ, RZ, R4 ;  /* 0x000000ffff077224 */ /* 0x000fe200078e0004 */
[----:B------:R-:W-:Y:S01]  /*13160*/  UMOV UR4, URZ ;  /* 0x0000003f00047c82 */ /* 0x000fe20008000000 */
[----:B------:R-:W-:-:S05]  /*13170*/  ULDC UR5, c[0x0][0xc38] ;  /* 0x00030e0000057ab9 */ /* 0x000fca0000000800 */
.L_x_10519:
[----:B------:R-:W0:Y:S01]  /*13180*/  LDC R2, c[0x0][0xc3c] ;  /* 0x00030f00ff027b82 */ /* 0x000e220000000800 */
[----:B------:R-:W-:Y:S01]  /*13190*/  UIADD3 UR4, UR4, 0x1f, URZ ;  /* 0x0000001f04047890 */ /* 0x000fe2000fffe03f */
[----:B------:R-:W-:Y:S02]  /*131a0*/  ULDC UR7, c[0x0][0xc3c] ;  /* 0x00030f0000077ab9 */ /* 0x000fe40000000800 */
[----:B------:R-:W-:-:S03]  /*131b0*/  IMAD.U32 R27, RZ, RZ, UR7 ;  /* 0x00000007ff1b7e24 */ /* 0x000fc6000f8e00ff */
[----:B0-----:R-:W-:-:S13]  /*131c0*/  ISETP.LE.AND P6, PT, R2, UR4, PT ;  /* 0x0000000402007c0c */ /* 0x001fda000bfc3270 */
[----:B------:R-:W-:Y:S05]  /*131d0*/  @P6 BRA `(.L_x_10518) ;  /* 0x0000000800ac6947 */ /* 0x000fea0003800000 */
[----:B------:R-:W-:Y:S02]  /*131e0*/  VIADD R9, R0, UR4 ;  /* 0x0000000400097c36 */ /* 0x000fe40008000000 */
[----:B------:R-:W-:Y:S02]  /*131f0*/  IMAD.MOV.U32 R25, RZ, RZ, RZ ;  /* 0x000000ffff197224 */ /* 0x000fe400078e00ff */
[----:B------:R-:W-:Y:S01]  /*13200*/  IMAD.MOV.U32 R6, RZ, RZ, RZ ;  /* 0x000000ffff067224 */ /* 0x000fe200078e00ff */
[----:B------:R-:W-:-:S13]  /*13210*/  ISETP.GE.OR P6, PT, R9, R2, !P0 ;  /* 0x000000020900720c */ /* 0x000fda00047c6670 */
[----:B------:R-:W0:Y:S08]  /*13220*/  @!P6 LDC.64 R4, c[0x0][0xc80] ;  /* 0x00032000ff04eb82 */ /* 0x000e300000000a00 */
[----:B------:R-:W1:Y:S01]  /*13230*/  @!P6 LDC.64 R2, c[0x0][0xc78] ;  /* 0x00031e00ff02eb82 */ /* 0x000e620000000a00 */
[----:B0-----:R-:W-:-:S05]  /*13240*/  @!P6 IMAD.WIDE R4, R9, 0x4, R4 ;  /* 0x000000040904e825 */ /* 0x001fca00078e0204 */
[----:B------:R-:W2:Y:S01]  /*13250*/  @!P6 LDG.E R25, desc[UR52][R4.64] ;  /* 0x000000340419e981 */ /* 0x000ea2000c1e1900 */
        /* <DEDUP_REMOVED lines=23> */
.L_x_10517:
        /* <DEDUP_REMOVED lines=8> */
[----:B------:R1:W2:Y:S01]  /*13450*/  SHFL.IDX PT, R25, R25, R27, 0x1f ;  /* 0x00001f1b19197589 */ /* 0x0002a200000e0000 */
[----:B0-----:R-:W-:-:S07]  /*13460*/  ISETP.NE.AND P1, PT, R6, 0x1, PT ;  /* 0x000000010600780c */ /* 0x001fce0003f25270 */
[----:B-1----:R-:W-:Y:S06]  /*13470*/  @!P0 BRA `(.L_x_10520) ;  /* 0x0000000000088947 */ /* 0x002fec0003800000 */
[----:B------:R-:W-:-:S05]  /*13480*/  VIADD R3, R27, 0xffffffff ;  /* 0xffffffff1b037836 */ /* 0x000fca0000000000 */
[----:B------:R0:W1:Y:S02]  /*13490*/  SHFL.IDX PT, R24, R2, R3, 0x1f ;  /* 0x00001f0302187589 */ /* 0x00006400000e0000 */
.L_x_10520:
[----:B-1----:R-:W-:Y:S02]  /*134a0*/  IMAD R24, R24, UR5, R5 ;  /* 0x0000000518187c24 */ /* 0x002fe4000f8e0205 */
[----:B------:R-:W-:-:S03]  /*134b0*/  VIADD R27, R27, UR4 ;  /* 0x000000041b1b7c36 */ /* 0x000fc60008000000 */
[----:B------:R-:W-:Y:S01]  /*134c0*/  IADD3 R4, -R24, UR6, RZ ;  /* 0x0000000618047c10 */ /* 0x000fe2000fffe1ff */
[----:B------:R-:W-:Y:S06]  /*134d0*/  @!P1 BRA `(.L_x_10521) ;  /* 0x0000000000e89947 */ /* 0x000fec0003800000 */
[----:B--2---:R-:W-:Y:S02]  /*134e0*/  IABS R7, R25 ;  /* 0x0000001900077213 */ /* 0x004fe40000000000 */
[----:B------:R-:W-:Y:S02]  /*134f0*/  IABS R5, R6 ;  /* 0x0000000600057213 */ /* 0x000fe40000000000 */
[----:B------:R-:W1:Y:S08]  /*13500*/  I2F.RP R8, R7 ;  /* 0x0000000700087306 */ /* 0x000e700000209400 */
[----:B-1----:R-:W0:Y:S02]  /*13510*/  MUFU.RCP R8, R8 ;  /* 0x0000000800087308 */ /* 0x002e240000001000 */
[----:B0-----:R-:W-:Y:S01]  /*13520*/  VIADD R2, R8, 0xffffffe ;  /* 0x0ffffffe08027836 */ /* 0x001fe20000000000 */
[----:B------:R-:W-:-:S05]  /*13530*/  IABS R8, R4 ;  /* 0x0000000400087213 */ /* 0x000fca0000000000 */
[----:B------:R0:W1:Y:S02]  /*13540*/  F2I.FTZ.U32.TRUNC.NTZ R3, R2 ;  /* 0x0000000200037305 */ /* 0x000064000021f000 */
[----:B0-----:R-:W-:Y:S02]  /*13550*/  IMAD.MOV.U32 R2, RZ, RZ, RZ ;  /* 0x000000ffff027224 */ /* 0x001fe400078e00ff */
[----:B-1----:R-:W-:-:S04]  /*13560*/  IMAD.MOV R10, RZ, RZ, -R3 ;  /* 0x000000ffff0a7224 */ /* 0x002fc800078e0a03 */
[----:B------:R-:W-:Y:S01]  /*13570*/  IMAD R9, R10, R7, RZ ;  /* 0x000000070a097224 */ /* 0x000fe200078e02ff */
[----:B------:R-:W-:-:S03]  /*13580*/  IABS R10, R25 ;  /* 0x00000019000a7213 */ /* 0x000fc60000000000 */
[----:B------:R-:W-:Y:S02]  /*13590*/  IMAD.HI.U32 R3, R3, R9, R2 ;  /* 0x0000000903037227 */ /* 0x000fe400078e0002 */
[----:B------:R-:W0:Y:S02]  /*135a0*/  I2F.RP R9, R5 ;  /* 0x0000000500097306 */ /* 0x000e240000209400 */
[----:B------:R-:W-:Y:S01]  /*135b0*/  IMAD.MOV R11, RZ, RZ, -R10 ;  /* 0x000000ffff0b7224 */ /* 0x000fe200078e0a0a */
[----:B------:R-:W-:Y:S01]  /*135c0*/  IABS R10, R6 ;  /* 0x00000006000a7213 */ /* 0x000fe20000000000 */
[----:B------:R-:W-:-:S04]  /*135d0*/  IMAD.HI.U32 R2, R3, R8, RZ ;  /* 0x0000000803027227 */ /* 0x000fc800078e00ff */
[----:B------:R-:W-:Y:S02]  /*135e0*/  IMAD R8, R2, R11, R8 ;  /* 0x0000000b02087224 */ /* 0x000fe400078e0208 */
[----:B------:R-:W-:-:S03]  /*135f0*/  IMAD.MOV R10, RZ, RZ, -R10 ;  /* 0x000000ffff0a7224 */ /* 0x000fc600078e0a0a */
[----:B------:R-:W-:Y:S01]  /*13600*/  ISETP.GT.U32.AND P1, PT, R7, R8, PT ;  /* 0x000000080700720c */ /* 0x000fe20003f24070 */
[----:B0-----:R-:W0:-:S12]  /*13610*/  MUFU.RCP R9, R9 ;  /* 0x0000000900097308 */ /* 0x001e180000001000 */
[----:B------:R-:W-:Y:S02]  /*13620*/  @!P1 IMAD.IADD R8, R8, 0x1, -R7 ;  /* 0x0000000108089824 */ /* 0x000fe400078e0a07 */
[----:B------:R-:W-:Y:S01]  /*13630*/  @!P1 VIADD R2, R2, 0x1 ;  /* 0x0000000102029836 */ /* 0x000fe20000000000 */
[----:B------:R-:W-:Y:S02]  /*13640*/  ISETP.NE.AND P1, PT, R25, RZ, PT ;  /* 0x000000ff1900720c */ /* 0x000fe40003f25270 */
[----:B------:R-:W-:Y:S01]  /*13650*/  ISETP.GE.U32.AND P0, PT, R8, R7, PT ;  /* 0x000000070800720c */ /* 0x000fe20003f06070 */
[----:B0-----:R-:W-:Y:S01]  /*13660*/  VIADD R3, R9, 0xffffffe ;  /* 0x0ffffffe09037836 */ /* 0x001fe20000000000 */
[----:B------:R-:W-:-:S04]  /*13670*/  LOP3.LUT R7, R4, R25, RZ, 0x3c, !PT ;  /* 0x0000001904077212 */ /* 0x000fc800078e3cff */
[----:B------:R-:W-:Y:S01]  /*13680*/  ISETP.GE.AND P2, PT, R7, RZ, PT ;  /* 0x000000ff0700720c */ /* 0x000fe20003f46270 */
[----:B------:R-:W0:Y:S06]  /*13690*/  F2I.FTZ.U32.TRUNC.NTZ R3, R3 ;  /* 0x0000000300037305 */ /* 0x000e2c000021f000 */
[----:B------:R-:W-:-:S04]  /*136a0*/  @P0 VIADD R2, R2, 0x1 ;  /* 0x0000000102020836 */ /* 0x000fc80000000000 */
[----:B------:R-:W-:-:S04]  /*136b0*/  IMAD.MOV.U32 R9, RZ, RZ, R2 ;  /* 0x000000ffff097224 */ /* 0x000fc800078e0002 */
[----:B------:R-:W-:Y:S01]  /*136c0*/  @!P2 IMAD.MOV R9, RZ, RZ, -R9 ;  /* 0x000000ffff09a224 */ /* 0x000fe200078e0a09 */
[----:B------:R-:W-:Y:S01]  /*136d0*/  @!P1 LOP3.LUT R9, RZ, R25, RZ, 0x33, !PT ;  /* 0x00000019ff099212 */ /* 0x000fe200078e33ff */
[----:B0-----:R-:W-:-:S03]  /*136e0*/  IMAD.MOV R2, RZ, RZ, -R3 ;  /* 0x000000ffff027224 */ /* 0x001fc600078e0a03 */
[----:B------:R-:W-:Y:S01]  /*136f0*/  IABS R8, R9 ;  /* 0x0000000900087213 */ /* 0x000fe20000000000 */
[----:B------:R-:W-:Y:S02]  /*13700*/  IMAD R7, R2, R5, RZ ;  /* 0x0000000502077224 */ /* 0x000fe400078e02ff */
[----:B------:R-:W-:-:S04]  /*13710*/  IMAD.MOV.U32 R2, RZ, RZ, RZ ;  /* 0x000000ffff027224 */ /* 0x000fc800078e00ff */
[----:B------:R-:W-:-:S04]  /*13720*/  IMAD.HI.U32 R2, R3, R7, R2 ;  /* 0x0000000703027227 */ /* 0x000fc800078e0002 */
[----:B------:R-:W-:Y:S02]  /*13730*/  IMAD.MOV.U32 R3, RZ, RZ, R8 ;  /* 0x000000ffff037224 */ /* 0x000fe400078e0008 */
[----:B------:R-:W-:Y:S02]  /*13740*/  IMAD.MOV.U32 R8, RZ, RZ, R10 ;  /* 0x000000ffff087224 */ /* 0x000fe400078e000a */
        /* <DEDUP_REMOVED lines=8> */
[----:B------:R-:W-:Y:S01]  /*137d0*/  ISETP.GE.U32.AND P0, PT, R8, R5, PT ;  /* 0x000000050800720c */ /* 0x000fe20003f06070 */
[----:B------:R-:W-:-:S12]  /*137e0*/  IMAD.MOV R5, RZ, RZ, -R9 ;  /* 0x000000ffff057224 */ /* 0x000fd800078e0a09 */
[----:B------:R-:W-:-:S04]  /*137f0*/  @P0 VIADD R2, R2, 0x1 ;  /* 0x0000000102020836 */ /* 0x000fc80000000000 */
[----:B------:R-:W-:Y:S01]  /*13800*/  @!P2 IMAD.MOV R2, RZ, RZ, -R2 ;  /* 0x000000ffff02a224 */ /* 0x000fe200078e0a02 */
[----:B------:R-:W-:-:S05]  /*13810*/  @!P1 LOP3.LUT R2, RZ, R6, RZ, 0x33, !PT ;  /* 0x00000006ff029212 */ /* 0x000fca00078e33ff */
[----:B------:R-:W-:-:S04]  /*13820*/  IMAD.MOV R3, RZ, RZ, -R2 ;  /* 0x000000ffff037224 */ /* 0x000fc800078e0a02 */
[C---:B------:R-:W-:Y:S02]  /*13830*/  IMAD R26, R6.reuse, R3, R9 ;  /* 0x00000003061a7224 */ /* 0x040fe400078e0209 */
[----:B------:R-:W-:Y:S02]  /*13840*/  IMAD R3, R6, 0x1000000, R2 ;  /* 0x0100000006037824 */ /* 0x000fe400078e0202 */
[----:B------:R-:W-:Y:S02]  /*13850*/  IMAD R2, R25, R5, R4 ;  /* 0x0000000519027224 */ /* 0x000fe400078e0204 */
[----:B------:R-:W-:Y:S01]  /*13860*/  IMAD R26, R26, 0x10000, R3 ;  /* 0x000100001a1a7824 */ /* 0x000fe200078e0203 */
[----:B------:R-:W-:Y:S06]  /*13870*/  BRA `(.L_x_10522) ;  /* 0x0000000000f87947 */ /* 0x000fec0003800000 */
.L_x_10521:
[----:B0-----:R-:W0:Y:S02]  /*13880*/  LDC.64 R2, c[0x0][0xc90] ;  /* 0x00032400ff027b82 */ /* 0x001e240000000a00 */
[----:B0-----:R-:W-:-:S05]  /*13890*/  IMAD.WIDE R2, R27, 0x4, R2 ;  /* 0x000000041b027825 */ /* 0x001fca00078e0202 */
[----:B------:R0:W2:Y:S01]  /*138a0*/  LDG.E R6, desc[UR52][R2.64] ;  /* 0x0000003402067981 */ /* 0x0000a2000c1e1900 */
[----:B------:R-:W-:Y:S01]  /*138b0*/  IABS R11, R4 ;  /* 0x00000004000b7213 */ /* 0x000fe20000000000 */
[----:B0-----:R-:W-:Y:S02]  /*138c0*/  IMAD.MOV.U32 R2, RZ, RZ, RZ ;  /* 0x000000ffff027224 */ /* 0x001fe400078e00ff */
[----:B--2---:R-:W-:-:S05]  /*138d0*/  IMAD R5, R25, R6, RZ ;  /* 0x0000000619057224 */ /* 0x004fca00078e02ff */
        /* <DEDUP_REMOVED lines=8> */
[----:B------:R-:W-:-:S04]  /*13960*/  IMAD.HI.U32 R2, R3, R9, R2 ;  /* 0x0000000903027227 */ /* 0x000fc800078e0002 */
[----:B------:R-:W-:Y:S02]  /*13970*/  IMAD.MOV.U32 R9, RZ, RZ, R11 ;  /* 0x000000ffff097224 */ /* 0x000fe400078e000b */
        /* <DEDUP_REMOVED lines=19> */
[----:B------:R-:W-:-:S02]  /*13ab0*/  IABS R10, R4 ;  /* 0x00000004000a7213 */ /* 0x000fc40000000000 */
[----:B------:R-:W-:Y:S01]  /*13ac0*/  IABS R8, R6 ;  /* 0x0000000600087213 */ /* 0x000fe20000000000 */
[----:B------:R-:W-:Y:S01]  /*13ad0*/  IMAD.MOV R26, RZ, RZ, -R6 ;  /* 0x000000ffff1a7224 */ /* 0x000fe200078e0a06 */
[----:B------:R-:W-:Y:S02]  /*13ae0*/  IADD3 R7, R7, 0x1000000, R4 ;  /* 0x0100000007077810 */ /* 0x000fe40007ffe004 */
[----:B------:R-:W0:Y:S08]  /*13af0*/  I2F.RP R9, R8 ;  /* 0x0000000800097306 */ /* 0x000e300000209400 */
[----:B0-----:R-:W0:Y:S02]  /*13b00*/  MUFU.RCP R9, R9 ;  /* 0x0000000900097308 */ /* 0x001e240000001000 */
[----:B0-----:R-:W-:-:S06]  /*13b10*/  VIADD R3, R9, 0xffffffe ;  /* 0x0ffffffe09037836 */ /* 0x001fcc0000000000 */
[----:B------:R-:W0:Y:S02]  /*13b20*/  F2I.FTZ.U32.TRUNC.NTZ R3, R3 ;  /* 0x0000000300037305 */ /* 0x000e24000021f000 */
[----:B0-----:R-:W-:-:S04]  /*13b30*/  IMAD.MOV R11, RZ, RZ, -R3 ;  /* 0x000000ffff0b7224 */ /* 0x001fc800078e0a03 */
[----:B------:R-:W-:Y:S01]  /*13b40*/  IMAD R5, R11, R8, RZ ;  /* 0x000000080b057224 */ /* 0x000fe200078e02ff */
[----:B------:R-:W-:-:S03]  /*13b50*/  IABS R11, R6 ;  /* 0x00000006000b7213 */ /* 0x000fc60000000000 */
        /* <DEDUP_REMOVED lines=15> */
[----:B------:R-:W-:-:S07]  /*13c50*/  IMAD R26, R2, R26, R7 ;  /* 0x0000001a021a7224 */ /* 0x000fce00078e0207 */
.L_x_10522:
[----:B------:R-:W-:-:S05]  /*13c60*/  LOP3.LUT R2, RZ, R2, RZ, 0x33, !PT ;  /* 0x00000002ff027212 */ /* 0x000fca00078e33ff */
[----:B------:R-:W-:Y:S01]  /*13c70*/  IMAD.IADD R25, R25, 0x1, R2 ;  /* 0x0000000119197824 */ /* 0x000fe200078e0202 */
[----:B------:R-:W-:Y:S06]  /*13c80*/  BRA `(.L_x_10523) ;  /* 0x00000000000c7947 */ /* 0x000fec0003800000 */
.L_x_10518:
[----:B------:R-:W-:Y:S02]  /*13c90*/  IMAD.MOV.U32 R25, RZ, RZ, RZ ;  /* 0x000000ffff197224 */ /* 0x000fe400078e00ff */
[----:B------:R-:W-:Y:S02]  /*13ca0*/  IMAD.U32 R24, RZ, RZ, UR6 ;  /* 0x00000006ff187e24 */ /* 0x000fe4000f8e00ff */
[----:B------:R-:W-:-:S07]  /*13cb0*/  IMAD.MOV.U32 R26, RZ, RZ, RZ ;  /* 0x000000ffff1a7224 */ /* 0x000fce00078e00ff */
.L_x_10523:
[----:B------:R-:W-:-:S13]  /*13cc0*/  ISETP.NE.AND P0, PT, R0, RZ, PT ;  /* 0x000000ff0000720c */ /* 0x000fda0003f05270 */
[----:B------:R-:W0:Y:S01]  /*13cd0*/  @!P0 S2R R3, SR_CgaCtaId ;  /* 0x0000000000038919 */ /* 0x000e220000008800 */
[----:B------:R-:W-:-:S04]  /*13ce0*/  @!P0 MOV R0, 0x400 ;  /* 0x0000040000008802 */ /* 0x000fc80000000f00 */
[----:B0-----:R-:W-:-:S05]  /*13cf0*/  @!P0 LEA R0, R3, R0, 0x18 ;  /* 0x0000000003008211 */ /* 0x001fca00078ec0ff */
[----:B------:R2:W-:Y:S01]  /*13d00*/  @!P0 STS.128 [R0+0x2d8d0], R24 ;  /* 0x02d8d01800008388 */ /* 0x0005e20000000c00 */
[----:B------:R-:W-:Y:S06]  /*13d10*/  BAR.ARV 0x5, 0x200 ;  /* 0x0148000000007b1d */ /* 0x000fec0000002000 */
.L_x_10516:
        /* <DEDUP_REMOVED lines=18> */
[----:B--2---:R-:W-:-:S04]  /*13e40*/  IMAD.SHL.U32 R0, R6, 0x8, RZ ;  /* 0x0000000806007824 */ /* 0x004fc800078e00ff */
[----:B------:R-:W-:Y:S01]  /*13e50*/  IMAD.SHL.U32 R4, R5, 0x8, RZ ;  /* 0x0000000805047824 */ /* 0x000fe200078e00ff */
[C---:B------:R-:W-:Y:S02]  /*13e60*/  LOP3.LUT R3, R0.reuse, 0x20, RZ, 0xc0, !PT ;  /* 0x0000002000037812 */ /* 0x040fe400078ec0ff */
[----:B0-----:R-:W-:Y:S02]  /*13e70*/  LOP3.LUT R2, R0, 0xd8, RZ, 0xc0, !PT ;  /* 0x000000d800027812 */ /* 0x001fe400078ec0ff */
        /* <DEDUP_REMOVED lines=11> */
.L_x_10638:
[----:B------:R-:W-:Y:S05]  /*13f30*/  YIELD ;  /* 0x0000000000007946 */ /* 0x000fea0003800000 */
[----:B------:R-:W-:Y:S01]  /*13f40*/  ULDC.64 UR4, c[0x0][0xa28] ;  /* 0x00028a0000047ab9 */ /* 0x000fe20000000a00 */
[----:B------:R-:W-:Y:S02]  /*13f50*/  CS2R R8, SRZ ;  /* 0x0000000000087805 */ /* 0x000fe4000001ff00 */
[----:B------:R-:W-:Y:S01]  /*13f60*/  ISETP.NE.U32.AND P0, PT, RZ, UR4, PT ;  /* 0x00000004ff007c0c */ /* 0x000fe2000bf05070 */
[----:B01----:R-:W0:Y:S01]  /*13f70*/  LDC.64 R4, c[0x0][0xa00] ;  /* 0x00028000ff047b82 */ /* 0x003e220000000a00 */
[----:B------:R-:W-:Y:S01]  /*13f80*/  IMAD.MOV.U32 R0, RZ, RZ, RZ ;  /* 0x000000ffff007224 */ /* 0x000fe200078e00ff */
[----:B------:R-:W-:Y:S01]  /*13f90*/  ULDC.64 UR6, c[0x0][0xa08] ;  /* 0x0002820000067ab9 */ /* 0x000fe20000000a00 */
[----:B------:R-:W-:Y:S01]  /*13fa0*/  ISETP.NE.AND.EX P0, PT, RZ, UR5, PT, P0 ;  /* 0x00000005ff007c0c */ /* 0x000fe2000bf05300 */
[----:B------:R-:W-:-:S12]  /*13fb0*/  ULDC.64 UR4, c[0x0][0xa18] ;  /* 0x0002860000047ab9 */ /* 0x000fd80000000a00 */
[----:B----4-:R-:W1:Y:S02]  /*13fc0*/  @P0 LDC.64 R2, c[0x0][0xa28] ;  /* 0x00028a00ff020b82 */ /* 0x010e640000000a00 */
[----:B-1----:R-:W-:-:S05]  /*13fd0*/  @P0 IMAD.WIDE R2, R27, 0x4, R2 ;  /* 0x000000041b020825 */ /* 0x002fca00078e0202 */
[----:B------:R1:W5:Y:S01]  /*13fe0*/  @P0 LDG.E R8, desc[UR52][R2.64] ;  /* 0x0000003402080981 */ /* 0x000362000c1e1900 */
[----:B------:R-:W-:Y:S01]  /*13ff0*/  ISETP.NE.U32.AND P0, PT, RZ, UR4, PT ;  /* 0x00000004ff007c0c */ /* 0x000fe2000bf05070 */
[----:B0-----:R-:W-:Y:S01]  /*14000*/  IMAD.WIDE R4, R27, 0x4, R4 ;  /* 0x000000041b047825 */ /* 0x001fe200078e0204 */
[----:B------:R-:W-:Y:S02]  /*14010*/  ISETP.NE.U32.AND P1, PT, RZ, UR6, PT ;  /* 0x00000006ff007c0c */ /* 0x000fe4000bf25070 */
[----:B------:R-:W-:Y:S01]  /*14020*/  ISETP.NE.AND.EX P2, PT, RZ, UR5, PT, P0 ;  /* 0x00000005ff007c0c */ /* 0x000fe2000bf45300 */
[----:B------:R-:W-:Y:S01]  /*14030*/  ULDC.64 UR4, c[0x0][0xa00] ;  /* 0x0002800000047ab9 */ /* 0x000fe20000000a00 */
[----:B------:R-:W-:Y:S02]  /*14040*/  ISETP.NE.AND.EX P1, PT, RZ, UR7, PT, P1 ;  /* 0x00000007ff007c0c */ /* 0x000fe4000bf25310 */
[----:B------:R-:W-:Y:S01]  /*14050*/  ISETP.NE.U32.AND P0, PT, RZ, UR4, PT ;  /* 0x00000004ff007c0c */ /* 0x000fe2000bf05070 */
[----:B-1----:R-:W0:Y:S03]  /*14060*/  LDC.64 R2, c[0x0][0xa08] ;  /* 0x00028200ff027b82 */ /* 0x002e260000000a00 */
[----:B------:R-:W-:-:S05]  /*14070*/  ISETP.NE.AND.EX P0, PT, RZ, UR5, PT, P0 ;  /* 0x00000005ff007c0c */ /* 0x000fca000bf05300 */
[----:B------:R-:W1:Y:S08]  /*14080*/  @P2 LDC.64 R6, c[0x0][0xa18] ;  /* 0x00028600ff062b82 */ /* 0x000e700000000a00 */
[----:B--2---:R-:W2:Y:S01]  /*14090*/  @P0 LDG.E R0, desc[UR52][R4.64] ;  /* 0x0000003404000981 */ /* 0x004ea2000c1e1900 */
        /* <DEDUP_REMOVED lines=17> */
[----:B---3--:R-:W-:Y:S06]  /*141b0*/  @P2 BRA `(.L_x_10525) ;  /* 0x0000000000142947 */ /* 0x008fec0003800000 */
[----:B------:R-:W-:Y:S05]  /*141c0*/  @!P0 BRA `(.L_x_10525) ;  /* 0x0000000000108947 */ /* 0x000fea0003800000 */
[----:B------:R-:W2:Y:S04]  /*141d0*/  LDG.E R7, desc[UR52][R4.64] ;  /* 0x0000003404077981 */ /* 0x000ea8000c1e1900 */
[----:B0-----:R-:W2:Y:S02]  /*141e0*/  LDG.E R0, desc[UR52][R4.64+0x4] ;  /* 0x0000043404007981 */ /* 0x001ea4000c1e1900 */
[----:B--2---:R-:W-:-:S05]  /*141f0*/  IMAD.IADD R10, R0, 0x1, -R7 ;  /* 0x00000001000a7824 */ /* 0x004fca00078e0a07 */
[----:B------:R1:W-:Y:S02]  /*14200*/  STL [R1+0xc], R10 ;  /* 0x00000c0a01007387 */ /* 0x0003e40000100800 */
.L_x_10525:
[----:B------:R-:W-:Y:S01]  /*14210*/  ULDC.64 UR4, c[0x0][0xa20] ;  /* 0x0002880000047ab9 */ /* 0x000fe20000000a00 */
[C---:B0-----:R-:W-:Y:S02]  /*14220*/  LOP3.LUT R0, R26.reuse, 0xff000000, RZ, 0xc0, !PT ;  /* 0xff0000001a007812 */ /* 0x041fe400078ec0ff */
[----:B------:R-:W-:Y:S02]  /*14230*/  ISETP.NE.U32.AND P0, PT, RZ, UR4, PT ;  /* 0x00000004ff007c0c */ /* 0x000fe4000bf05070 */
[----:B------:R-:W-:Y:S02]  /*14240*/  SHF.R.U32.HI R5, RZ, 0x8, R0 ;  /* 0x00000008ff057819 */ /* 0x000fe40000011600 */
[----:B------:R-:W-:Y:S02]  /*14250*/  ISETP.NE.AND.EX P0, PT, RZ, UR5, PT, P0 ;  /* 0x00000005ff007c0c */ /* 0x000fe4000bf05300 */
[C---:B------:R-:W-:Y:S02]  /*14260*/  LOP3.LUT R0, R26.reuse, 0xff0000, RZ, 0xc0, !PT ;  /* 0x00ff00001a007812 */ /* 0x040fe400078ec0ff */
[----:B------:R-:W-:Y:S01]  /*14270*/  LOP3.LUT R16, R26, 0xffff, RZ, 0xc0, !PT ;  /* 0x0000ffff1a107812 */ /* 0x000fe200078ec0ff */
[----:B-----5:R-:W-:Y:S01]  /*14280*/  IMAD.IADD R26, R9, 0x1, R8 ;  /* 0x00000001091a7824 */ /* 0x020fe200078e0208 */
[----:B------:R-:W-:-:S07]  /*14290*/  LEA.HI R0, R0, R5, RZ, 0x10 ;  /* 0x0000000500007211 */ /* 0x000fce00078f80ff */
[----:B------:R-:W-:Y:S05]  /*142a0*/  @!P0 BRA `(.L_x_10526) ;  /* 0x0000000000108947 */ /* 0x000fea0003800000 */
[----:B------:R-:W0:Y:S02]  /*142b0*/  LDC.64 R2, c[0x0][0xa20] ;  /* 0x00028800ff027b82 */ /* 0x000e240000000a00 */
[----:B0-----:R-:W-:-:S05]  /*142c0*/  IMAD.WIDE R2, R27, 0x4, R2 ;  /* 0x000000041b027825 */ /* 0x001fca00078e0202 */
[----:B------:R0:W5:Y:S01]  /*142d0*/  LDG.E R6, desc[UR52][R2.64] ;  /* 0x0000003402067981 */ /* 0x000162000c1e1900 */
[----:B------:R-:W-:Y:S05]  /*142e0*/  BRA `(.L_x_10527) ;  /* 0x0000000000107947 */ /* 0x000fea0003800000 */
.L_x_10526:
[----:B------:R-:W-:Y:S05]  /*142f0*/  @!P1 BRA `(.L_x_10527) ;  /* 0x00000000000c9947 */ /* 0x000fea0003800000 */
[----:B------:R-:W2:Y:S04]  /*14300*/  LDG.E R5, desc[UR52][R2.64] ;  /* 0x0000003402057981 */ /* 0x000ea8000c1e1900 */
[----:B------:R-:W2:Y:S02]  /*14310*/  LDG.E R6, desc[UR52][R2.64+0x4] ;  /* 0x0000043402067981 */ /* 0x000ea4000c1e1900 */
[----:B--2---:R-:W-:-:S07]  /*14320*/  IMAD.IADD R6, R6, 0x1, -R5 ;  /* 0x0000000106067824 */ /* 0x004fce00078e0a05 */
.L_x_10527:
[----:B0-----:R-:W0:Y:S01]  /*14330*/  LDC R2, c[0x0][0x448] ;  /* 0x00011200ff027b82 */ /* 0x001e220000000800 */
[----:B------:R-:W-:Y:S02]  /*14340*/  IMAD R11, R25, 0xc0, RZ ;  /* 0x000000c0190b7824 */ /* 0x000fe400078e02ff */
[----:B-----5:R-:W-:Y:S02]  /*14350*/  IMAD.IADD R6, R6, 0x1, -R8 ;  /* 0x0000000106067824 */ /* 0x020fe400078e0a08 */
[----:B------:R-:W-:Y:S01]  /*14360*/  VIADD R7, R11, 0xbf ;  /* 0x000000bf0b077836 */ /* 0x000fe20000000000 */
[----:B------:R2:W-:Y:S01]  /*14370*/  STL [R1+0x8], R11 ;  /* 0x0000080b01007387 */ /* 0x0005e20000100800 */
[----:B0-----:R-:W-:-:S13]  /*14380*/  ISETP.NE.AND P1, PT, R2, 0x1, PT ;  /* 0x000000010200780c */ /* 0x001fda0003f25270 */
[----:B------:R-:W0:Y:S08]  /*14390*/  @P1 LDC R4, c[0x0][0x44c] ;  /* 0x00011300ff041b82 */ /* 0x000e300000000800 */
[----:B------:R-:W3:Y:S01]  /*143a0*/  @P1 LDC R2, c[0x0][0x450] ;  /* 0x00011400ff021b82 */ /* 0x000ee20000000800 */
[----:B0-----:R-:W-:-:S05]  /*143b0*/  @P1 IMAD.HI.U32 R3, R7, R4, RZ ;  /* 0x0000000407031227 */ /* 0x001fca00078e00ff */
[----:B---3--:R-:W-:Y:S01]  /*143c0*/  @P1 SHF.R.U32.HI R7, RZ, R2, R3 ;  /* 0x00000002ff071219 */ /* 0x008fe20000011603 */
[----:B------:R-:W-:-:S05]  /*143d0*/  VIADD R2, R6, 0x7f ;  /* 0x0000007f06027836 */ /* 0x000fca0000000000 */
[----:B------:R-:W-:-:S04]  /*143e0*/  SHF.R.S32.HI R3, RZ, 0x1f, R2 ;  /* 0x0000001fff037819 */ /* 0x000fc80000011402 */
[----:B------:R-:W-:Y:S02]  /*143f0*/  LEA.HI R4, R3, R2, RZ, 0x7 ;  /* 0x0000000203047211 */ /* 0x000fe400078f38ff */
[----:B------:R-:W-:Y:S02]  /*14400*/  IADD3 R2, R6, 0x1, -R10 ;  /* 0x0000000106027810 */ /* 0x000fe40007ffe80a */
[----:B------:R-:W-:-:S03]  /*14410*/  SHF.R.S32.HI R9, RZ, 0x7, R4 ;  /* 0x00000007ff097819 */ /* 0x000fc60000011404 */
[----:B------:R-:W-:Y:S02]  /*14420*/  IMAD.IADD R7, R2, 0x1, R7 ;  /* 0x0000000102077824 */ /* 0x000fe400078e0207 */
[----:B------:R-:W0:Y:S01]  /*14430*/  LDC.64 R2, c[0x0][0x9e0] ;  /* 0x00027800ff027b82 */ /* 0x000e220000000a00 */
[----:B------:R2:W-:Y:S01]  /*14440*/  STL [R1+0x40], R9 ;  /* 0x0000400901007387 */ /* 0x0005e20000100800 */
[----:B0-----:R-:W-:Y:S01]  /*14450*/  ISETP.GE.AND P2, PT, R3, 0x1, PT ;  /* 0x000000010300780c */ /* 0x001fe20003f46270 */
        /* <DEDUP_REMOVED lines=13> */
.L_x_10530:
[----:B------:R-:W-:-:S13]  /*14530*/  ISETP.NE.AND P0, PT, R3, 0x1, PT ;  /* 0x000000010300780c */ /* 0x000fda0003f05270 */
[----:B------:R-:W0:Y:S02]  /*14540*/  @P0 LDC.64 R4, c[0x0][0x9e8] ;  /* 0x00027a00ff040b82 */ /* 0x000e240000000a00 */
[----:B0-----:R-:W-:-:S05]  /*14550*/  @P0 IMAD.HI.U32 R4, R8, R4, RZ ;  /* 0x0000000408040227 */ /* 0x001fca00078e00ff */
[----:B------:R-:W-:-:S07]  /*14560*/  @P0 SHF.R.U32.HI R8, RZ, R5, R4 ;  /* 0x00000005ff080219 */ /* 0x000fce0000011604 */
.L_x_10531:
[----:B------:R-:W-:Y:S05]  /*14570*/  BSYNC B0 ;  /* 0x0000000000007941 */ /* 0x000fea0003800000 */
.L_x_10529:
[----:B------:R-:W-:-:S05]  /*14580*/  IMAD R5, R8, R3, R3 ;  /* 0x0000000308057224 */ /* 0x000fca00078e0203 */
[----:B------:R-:W-:-:S07]  /*14590*/  VIMNMX R2, R2, R5, PT ;  /* 0x0000000502027248 */ /* 0x000fce0003fe0100 */
.L_x_10528:
[----:B------:R-:W0:Y:S01]  /*145a0*/  @P1 LDC R7, c[0x0][0x44c] ;  /* 0x00011300ff071b82 */ /* 0x000e220000000800 */
[----:B------:R-:W-:Y:S01]  /*145b0*/  IMAD.MOV.U32 R5, RZ, RZ, R11 ;  /* 0x000000ffff057224 */ /* 0x000fe200078e000b */
[----:B------:R-:W-:Y:S01]  /*145c0*/  ULDC UR4, c[0x0][0x9dc] ;  /* 0x0002770000047ab9 */ /* 0x000fe20000000800 */
[----:B------:R-:W-:-:S05]  /*145d0*/  VIADD R2, R2, 0x7f ;  /* 0x0000007f02027836 */ /* 0x000fca0000000000 */
[----:B------:R-:W2:Y:S01]  /*145e0*/  @P1 LDC R4, c[0x0][0x450] ;  /* 0x00011400ff041b82 */ /* 0x000ea20000000800 */
[----:B0-----:R-:W-:-:S05]  /*145f0*/  @P1 IMAD.HI.U32 R7, R11, R7, RZ ;  /* 0x000000070b071227 */ /* 0x001fca00078e00ff */
[----:B--2---:R-:W-:-:S04]  /*14600*/  @P1 SHF.R.U32.HI R5, RZ, R4, R7 ;  /* 0x00000004ff051219 */ /* 0x004fc80000011607 */
        /* <DEDUP_REMOVED lines=18> */
.L_x_10534:
[----:B------:R-:W-:-:S13]  /*14730*/  ISETP.NE.AND P0, PT, R3, 0x1, PT ;  /* 0x000000010300780c */ /* 0x000fda0003f05270 */
[----:B0-----:R-:W0:Y:S02]  /*14740*/  @P0 LDC.64 R4, c[0x0][0x9e8] ;  /* 0x00027a00ff040b82 */ /* 0x001e240000000a00 */
[----:B0-----:R-:W-:-:S05]  /*14750*/  @P0 IMAD.HI.U32 R4, R7, R4, RZ ;  /* 0x0000000407040227 */ /* 0x001fca00078e00ff */
[----:B------:R-:W-:-:S07]  /*14760*/  @P0 SHF.R.U32.HI R7, RZ, R5, R4 ;  /* 0x00000005ff070219 */ /* 0x000fce0000011604 */
.L_x_10535:
[----:B------:R-:W-:Y:S05]  /*14770*/  BSYNC B0 ;  /* 0x0000000000007941 */ /* 0x000fea0003800000 */
.L_x_10533:
[----:B------:R-:W-:-:S05]  /*14780*/  IMAD R3, R7, R3, RZ ;  /* 0x0000000307037224 */ /* 0x000fca00078e02ff */
[----:B------:R-:W-:-:S07]  /*14790*/  VIMNMX R2, R2, R3, !PT ;  /* 0x0000000302027248 */ /* 0x000fce0007fe0100 */
.L_x_10532:
[----:B------:R-:W-:Y:S01]  /*147a0*/  SHF.R.S32.HI R3, RZ, 0x1f, R2 ;  /* 0x0000001fff037819 */ /* 0x000fe20000011402 */
[----:B------:R-:W-:Y:S01]  /*147b0*/  IMAD.MOV.U32 R5, RZ, RZ, RZ ;  /* 0x000000ffff057224 */ /* 0x000fe200078e00ff */
[----:B0-----:R-:W-:Y:S01]  /*147c0*/  SHF.R.U32.HI R4, RZ, 0x10, R0 ;  /* 0x00000010ff047819 */ /* 0x001fe20000011600 */
[----:B------:R-:W-:Y:S01]  /*147d0*/  BSSY B0, `(.L_x_10536) ;  /* 0x0000029000007945 */ /* 0x000fe20003800000 */
[----:B------:R-:W-:Y:S01]  /*147e0*/  LEA.HI R3, R3, R2, RZ, 0x7 ;  /* 0x0000000203037211 */ /* 0x000fe200078f38ff */
[----:B------:R-:W-:Y:S01]  /*147f0*/  IMAD.MOV.U32 R12, RZ, RZ, R5 ;  /* 0x000000ffff0c7224 */ /* 0x000fe200078e0005 */
[----:B------:R-:W-:Y:S02]  /*14800*/  ISETP.NE.AND P0, PT, R4, RZ, PT ;  /* 0x000000ff0400720c */ /* 0x000fe40003f05270 */
[----:B------:R-:W-:Y:S02]  /*14810*/  SHF.R.S32.HI R3, RZ, 0x7, R3 ;  /* 0x00000007ff037819 */ /* 0x000fe40000011403 */
[----:B-1----:R-:W-:-:S02]  /*14820*/  LOP3.LUT R10, R0, 0xff, RZ, 0xc0, !PT ;  /* 0x000000ff000a7812 */ /* 0x002fc400078ec0ff */
[----:B------:R-:W-:-:S04]  /*14830*/  VIMNMX R11, RZ, R3, !PT ;  /* 0x00000003ff0b7248 */ /* 0x000fc80007fe0100 */
[----:B------:R-:W-:Y:S01]  /*14840*/  ISETP.GT.AND P1, PT, R6, R11, PT ;  /* 0x0000000b0600720c */ /* 0x000fe20003f24270 */
[----:B------:R0:W-:Y:S02]  /*14850*/  STL [R1+0x14], R11 ;  /* 0x0000140b01007387 */ /* 0x0001e40000100800 */
[----:B------:R-:W1:Y:S02]  /*14860*/  @!P0 LDC R4, c[0x0][0x9f0] ;  /* 0x00027c00ff048b82 */ /* 0x000e640000000800 */
[----:B------:R0:W-:Y:S04]  /*14870*/  STL [R1+0x18], R5 ;  /* 0x0000180501007387 */ /* 0x0001e80000100800 */
[----:B------:R0:W-:Y:S04]  /*14880*/  STL [R1+0x30], R10 ;  /* 0x0000300a01007387 */ /* 0x0001e80000100800 */
[----:B------:R-:W-:Y:S05]  /*14890*/  @!P1 BRA `(.L_x_10537) ;  /* 0x0000000000709947 */ /* 0x000fea0003800000 */
[-C--:B-1----:R-:W-:Y:S02]  /*148a0*/  IABS R0, R4.reuse ;  /* 0x0000000400007213 */ /* 0x082fe40000000000 */
[----:B------:R-:W-:Y:S02]  /*148b0*/  IABS R7, R4 ;  /* 0x0000000400077213 */ /* 0x000fe40000000000 */
[----:B------:R-:W1:Y:S03]  /*148c0*/  I2F.RP R8, R0 ;  /* 0x0000000000087306 */ /* 0x000e660000209400 */
[----:B------:R-:W-:-:S05]  /*148d0*/  IMAD.MOV R7, RZ, RZ, -R7 ;  /* 0x000000ffff077224 */ /* 0x000fca00078e0a07 */
[----:B-1----:R-:W1:Y:S02]  /*148e0*/  MUFU.RCP R8, R8 ;  /* 0x0000000800087308 */ /* 0x002e640000001000 */
[----:B-1----:R-:W-:-:S06]  /*148f0*/  VIADD R9, R8, 0xffffffe ;  /* 0x0ffffffe08097836 */ /* 0x002fcc0000000000 */
[----:B------:R-:W1:Y:S02]  /*14900*/  F2I.FTZ.U32.TRUNC.NTZ R3, R9 ;  /* 0x0000000900037305 */ /* 0x000e64000021f000 */
[----:B-1----:R-:W-:-:S04]  /*14910*/  IMAD.MOV R2, RZ, RZ, -R3 ;  /* 0x000000ffff027224 */ /* 0x002fc800078e0a03 */
[----:B0-----:R-:W-:Y:S02]  /*14920*/  IMAD R5, R2, R0, RZ ;  /* 0x0000000002057224 */ /* 0x001fe400078e02ff */
        /* <DEDUP_REMOVED lines=19> */
.L_x_10537:
[----:B------:R-:W-:Y:S05]  /*14a60*/  BSYNC B0 ;  /* 0x0000000000007941 */ /* 0x000fea0003800000 */
.L_x_10536:
[----:B------:R-:W-:Y:S01]  /*14a70*/  IMAD.MOV.U32 R0, RZ, RZ, R12 ;  /* 0x000000ffff007224 */ /* 0x000fe200078e000c */
[----:B------:R-:W-:Y:S03]  /*14a80*/  BSSY B7, `(.L_x_10538) ;  /* 0x0000420000077945 */ /* 0x000fe60003800000 */
[----:B------:R-:W-:-:S05]  /*14a90*/  IMAD R29, R10, R0, R11 ;  /* 0x000000000a1d7224 */ /* 0x000fca00078e020b */
[----:B------:R-:W-:-:S04]  /*14aa0*/  VIADDMNMX R22, R29, R0, R6, PT ;  /* 0x000000001d167246 */ /* 0x000fc80003800106 */
        /* <DEDUP_REMOVED lines=18> */
[----:B0-----:R-:W-:Y:S01]  /*14bd0*/  IADD3 R24, R0, UR37, R7 ;  /* 0x0000002500187c10 */ /* 0x001fe2000fffe007 */
[----:B------:R-:W-:Y:S06]  /*14be0*/  BRA `(.L_x_10540) ;  /* 0x0000004000247947 */ /* 0x000fec0003800000 */
.L_x_10539:
        /* <DEDUP_REMOVED lines=13> */
[----:B------:R-:W-:Y:S02]  /*14cc0*/  IMAD.U32 R10, RZ, RZ, UR4 ;  /* 0x00000004ff0a7e24 */ /* 0x000fe4000f8e00ff */
[----:B------:R-:W-:Y:S02]  /*14cd0*/  IMAD.U32 R11, RZ, RZ, UR5 ;  /* 0x00000005ff0b7e24 */ /* 0x000fe4000f8e00ff */
[----:B------:R-:W-:Y:S02]  /*14ce0*/  IMAD.MOV.U32 R8, RZ, RZ, 0x70 ;  /* 0x00000070ff087424 */ /* 0x000fe400078e00ff */
[----:B--2---:R-:W-:Y:S02]  /*14cf0*/  IMAD.MOV.U32 R12, RZ, RZ, 0x1 ;  /* 0x00000001ff0c7424 */ /* 0x004fe400078e00ff */
[----:B------:R-:W-:-:S07]  /*14d00*/  IMAD.MOV.U32 R13, RZ, RZ, RZ ;  /* 0x000000ffff0d7224 */ /* 0x000fce00078e00ff */
[----:B------:R-:W-:-:S07]  /*14d10*/  LEPC R20, `(.L_x_10542) ;  /* 0x000000001014794e */ /* 0x000fce0000000000 */
[----:B-1----:R-:W-:Y:S05]  /*14d20*/  CALL.ABS.NOINC R2 ;  /* 0x0000000002007343 */ /* 0x002fea0003c00000 */
.L_x_10542:
[----:B------:R-:W-:Y:S05]  /*14d30*/  BSYNC B6 ;  /* 0x0000000000067941 */ /* 0x000fea0003800000 */
.L_x_10541:
        /* <DEDUP_REMOVED lines=13> */
[----:B------:R-:W-:Y:S02]  /*14e10*/  IMAD.U32 R10, RZ, RZ, UR4 ;  /* 0x00000004ff0a7e24 */ /* 0x000fe4000f8e00ff */
[----:B------:R-:W-:Y:S02]  /*14e20*/  IMAD.U32 R11, RZ, RZ, UR5 ;  /* 0x00000005ff0b7e24 */ /* 0x000fe4000f8e00ff */
[----:B------:R-:W-:Y:S02]  /*14e30*/  IMAD.MOV.U32 R8, RZ, RZ, 0x70 ;  /* 0x00000070ff087424 */ /* 0x000fe400078e00ff */
[----:B--2---:R-:W-:Y:S02]  /*14e40*/  IMAD.MOV.U32 R12, RZ, RZ, 0x1 ;  /* 0x00000001ff0c7424 */ /* 0x004fe400078e00ff */
[----:B---3--:R-:W-:-:S07]  /*14e50*/  IMAD.MOV.U32 R13, RZ, RZ, RZ ;  /* 0x000000ffff0d7224 */ /* 0x008fce00078e00ff */
[----:B------:R-:W-:-:S07]  /*14e60*/  LEPC R20, `(.L_x_10545) ;  /* 0x000000001014794e */ /* 0x000fce0000000000 */
[----:B----4-:R-:W-:Y:S05]  /*14e70*/  CALL.ABS.NOINC R2 ;  /* 0x0000000002007343 */ /* 0x010fea0003c00000 */
.L_x_10545:
        /* <DEDUP_REMOVED lines=15> */
.L_x_10544:
[----:B------:R-:W-:Y:S05]  /*14f70*/  BSYNC B6 ;  /* 0x0000000000067941 */ /* 0x000fea0003800000 */
.L_x_10543:
[----:B------:R-:W-:Y:S01]  /*14f80*/  ULDC.64 UR4, c[0x0][0x9f8] ;  /* 0x00027e0000047ab9 */ /* 0x000fe20000000a00 */
[----:B------:R-:W-:Y:S01]  /*14f90*/  IMAD.MOV.U32 R23, RZ, RZ, R27 ;  /* 0x000000ffff177224 */ /* 0x000fe200078e001b */
[----:B------:R-:W-:-:S04]  /*14fa0*/  ISETP.NE.U32.AND P0, PT, RZ, UR4, PT ;  /* 0x00000004ff007c0c */ /* 0x000fc8000bf05070 */
[----:B------:R-:W-:Y:S01]  /*14fb0*/  ISETP.NE.AND.EX P0, PT, RZ, UR5, PT, P0 ;  /* 0x00000005ff007c0c */ /* 0x000fe2000bf05300 */
[----:B------:R-:W-:-:S12]  /*14fc0*/  ULDC.64 UR4, c[0x0][0xa08] ;  /* 0x0002820000047ab9 */ /* 0x000fd80000000a00 */
[----:B------:R-:W3:Y:S02]  /*14fd0*/  @P0 LDC.64 R2, c[0x0][0x9f8] ;  /* 0x00027e00ff020b82 */ /* 0x000ee40000000a00 */
[----:B---3--:R-:W-:-:S05]  /*14fe0*/  @P0 IMAD.WIDE R2, R27, 0x4, R2 ;  /* 0x000000041b020825 */ /* 0x008fca00078e0202 */
[----:B------:R3:W4:Y:S01]  /*14ff0*/  @P0 LDG.E R23, desc[UR52][R2.64] ;  /* 0x0000003402170981 */ /* 0x000722000c1e1900 */
[----:B------:R-:W-:Y:S01]  /*15000*/  VIADD R22, R22, 0xffffffff ;  /* 0xffffffff16167836 */ /* 0x000fe20000000000 */
[----:B---3--:R-:W3:Y:S02]  /*15010*/  LDC.64 R2, c[0x0][0x418] ;  /* 0x00010600ff027b82 */ /* 0x008ee40000000a00 */
[----:B---3--:R-:W-:Y:S01]  /*15020*/  LOP3.LUT P0, RZ, R2, UR4, RZ, 0xfc, !PT ;  /* 0x0000000402ff7c12 */ /* 0x008fe2000f80fcff */
[----:B------:R-:W-:-:S03]  /*15030*/  UMOV UR4, 0xffffffff ;  /* 0xffffffff00047882 */ /* 0x000fc60000000000 */
[----:B------:R-:W-:Y:S02]  /*15040*/  LOP3.LUT P0, RZ, R3, UR5, RZ, 0xfc, P0 ;  /* 0x0000000503ff7c12 */ /* 0x000fe4000800fcff */
[----:B----4-:R-:W-:Y:S02]  /*15050*/  SHF.R.S32.HI R25, RZ, 0x1f, R23 ;  /* 0x0000001fff197819 */ /* 0x010fe40000011417 */
[----:B------:R-:W-:Y:S01]  /*15060*/  SEL R19, R23, RZ, !P0 ;  /* 0x000000ff17137207 */ /* 0x000fe20004000000 */
[----:B------:R-:W-:Y:S08]  /*15070*/  BRA.DIV UR4, `(.L_x_10546) ;  /* 0x0000005204d47947 */ /* 0x000ff0000b800000 */
[----:B------:R-:W3:Y:S02]  /*15080*/  S2R R0, SR_TID.X ;  /* 0x0000000000007919 */ /* 0x000ee40000002100 */
[----:B---3--:R-:W-:-:S04]  /*15090*/  SHF.R.U32.HI R0, RZ, 0x5, R0 ;  /* 0x00000005ff007819 */ /* 0x008fc80000011600 */
[----:B------:R-:W-:-:S05]  /*150a0*/  LOP3.LUT R0, R0, 0x3, RZ, 0xc0, !PT ;  /* 0x0000000300007812 */ /* 0x000fca00078ec0ff */
[----:B------:R3:W4:Y:S02]  /*150b0*/  SHFL.IDX PT, R14, R0, RZ, 0x1f ;  /* 0x00001fff000e7589 */ /* 0x00072400000e0000 */
.L_x_10654:
[----:B---3--:R-:W3:Y:S01]  /*150c0*/  LDL.LU R0, [R1] ;  /* 0x0000000001007983 */ /* 0x008ee20000300800 */
[----:B------:R-:W-:Y:S02]  /*150d0*/  PLOP3.LUT P1, PT, PT, PT, PT, 0x8, 0x0 ;  /* 0x000000000000781c */ /* 0x000fe40003f2e170 */
[----:B----4-:R-:W-:Y:S02]  /*150e0*/  ISETP.NE.AND P0, PT, R14, RZ, PT ;  /* 0x000000ff0e00720c */ /* 0x010fe40003f05270 */
[----:B---3--:R-:W-:-:S09]  /*150f0*/  LOP3.LUT R0, R0, 0xfffffffe, RZ, 0xc0, !PT ;  /* 0xfffffffe00007812 */ /* 0x008fd200078ec0ff */
[----:B------:R-:W-:-:S05]  /*15100*/  @P1 LOP3.LUT R0, R0, 0x1, RZ, 0xfc, !PT ;  /* 0x0000000100001812 */ /* 0x000fca00078efcff */
[----:B------:R3:W-:Y:S01]  /*15110*/  STL [R1], R0 ;  /* 0x0000000001007387 */ /* 0x0007e20000100800 */
[----:B------:R-:W-:Y:S05]  /*15120*/  @P0 BRA `(.L_x_10547) ;  /* 0x0000000400200947 */ /* 0x000fea0003800000 */
[----:B------:R-:W-:-:S03]  /*15130*/  UMOV UR4, 0xffffffff ;  /* 0xffffffff00047882 */ /* 0x000fc60000000000 */
[----:B------:R-:W-:Y:S05]  /*15140*/  BRA.DIV UR4, `(.L_x_10548) ;  /* 0x0000005204d47947 */ /* 0x000fea000b800000 */
[----:B------:R-:W-:-:S13]  /*15150*/  ELECT P6, URZ, PT ;  /* 0x00000000003f782f */ /* 0x000fda00038c0000 */
.L_x_10657:
[----:B------:R-:W-:Y:S05]  /*15160*/  @!P6 BRA `(.L_x_10547) ;  /* 0x000000040010e947 */ /* 0x000fea0003800000 */
[----:B------:R-:W-:-:S04]  /*15170*/  ISETP.NE.U32.AND P0, PT, R2, RZ, PT ;  /* 0x000000ff0200720c */ /* 0x000fc80003f05070 */
[----:B------:R-:W-:-:S13]  /*15180*/  ISETP.NE.AND.EX P0, PT, R3, RZ, PT, P0 ;  /* 0x000000ff0300720c */ /* 0x000fda0003f05300 */
[----:B------:R-:W-:Y:S05]  /*15190*/  @!P0 BRA `(.L_x_10549) ;  /* 0x0000000000448947 */ /* 0x000fea0003800000 */
[----:B------:R-:W4:Y:S01]  /*151a0*/  LDC R6, c[0x0][0x43c] ;  /* 0x00010f00ff067b82 */ /* 0x000f220000000800 */
[----:B------:R-:W-:Y:S01]  /*151b0*/  ULDC.64 UR4, c[0x0][0x428] ;  /* 0x00010a0000047ab9 */ /* 0x000fe20000000a00 */
[----:B----4-:R-:W-:-:S13]  /*151c0*/  ISETP.NE.AND P0, PT, R6, 0x1, PT ;  /* 0x000000010600780c */ /* 0x010fda0003f05270 */
[----:B01----:R-:W3:Y:S02]  /*151d0*/  @P0 LDC.64 R4, c[0x0][0x440] ;  /* 0x00011000ff040b82 */ /* 0x003ee40000000a00 */
[----:B---3--:R-:W-:-:S04]  /*151e0*/  @P0 IMAD.HI.U32 R0, R22, R4, RZ ;  /* 0x0000000416000227 */ /* 0x008fc800078e00ff */
        /* <DEDUP_REMOVED lines=12> */
.L_x_10549:
[----:B---3--:R-:W-:Y:S01]  /*152b0*/  IMAD R0, R18, 0x8, R17 ;  /* 0x0000000812007824 */ /* 0x008fe200078e0211 */
[----:B----4-:R-:W-:-:S04]  /*152c0*/  SHF.L.U32 R2, R28, 0x1f, RZ ;  /* 0x0000001f1c027819 */ /* 0x010fc800000006ff */
[----:B------:R-:W3:Y:S02]  /*152d0*/  SYNCS.PHASECHK.TRANS64.TRYWAIT P0, [R0+URZ+0x2d840], R2 ;  /* 0x02d84002000075a7 */ /* 0x000ee4000800017f */
[----:B---3--:R-:W-:Y:S05]  /*152e0*/  @!P0 BRA `(.L_x_10550) ;  /* 0x00000050008c8947 */ /* 0x008fea0003800000 */
.L_x_10658:
        /* <DEDUP_REMOVED lines=11> */
.L_x_10551:
[----:B---3--:R-:W3:Y:S01]  /*153a0*/  LDL.LU R2, [R1] ;  /* 0x0000000001027983 */ /* 0x008ee20000300800 */
[----:B------:R-:W-:Y:S01]  /*153b0*/  R2UR UR9, R0 ;  /* 0x00000000000972ca */ /* 0x000fe200000e0000 */
[----:B------:R-:W-:Y:S01]  /*153c0*/  IMAD R0, R18, 0x6000, R17 ;  /* 0x0000600012007824 */ /* 0x000fe200078e0211 */
        /* <DEDUP_REMOVED lines=11> */
[----:B------:R-:W-:-:S04]  /*15480*/  UIADD3 UR9, UR9, 0x2d830, URZ ;  /* 0x0002d83009097890 */ /* 0x000fc8000fffe03f */
[----:B------:R-:W-:Y:S02]  /*15490*/  ULEA UR11, UR11, UR5, 0x7 ;  /* 0x000000050b0b7291 */ /* 0x000fe4000f8e383f */
[----:B------:R-:W-:Y:S02]  /*154a0*/  UIADD3 UR14, UR8, 0x15400, URZ ;  /* 0x00015400080e7890 */ /* 0x000fe4000fffe03f */
[----:B------:R-:W-:Y:S02]  /*154b0*/  UIADD3.X UR5, URZ, UR39, URZ, UP0, !UPT ;  /* 0x000000273f057290 */ /* 0x000fe400087fe43f */
[----:B------:R-:W-:Y:S02]  /*154c0*/  UIADD3 UR15, UR8, 0x17400, URZ ;  /* 0x00017400080f7890 */ /* 0x000fe4000fffe03f */
[----:B------:R-:W-:-:S03]  /*154d0*/  UIADD3 UR17, UR8, 0x19400, URZ ;  /* 0x0001940008117890 */ /* 0x000fc6000fffe03f */
[----:B------:R-:W-:Y:S01]  /*154e0*/  UMOV UR8, UR14 ;  /* 0x0000000e00087c82 */ /* 0x000fe20008000000 */
[----:B------:R-:W-:Y:S01]  /*154f0*/  UMOV UR14, 0x40 ;  /* 0x00000040000e7882 */ /* 0x000fe20000000000 */
[----:B------:R4:W-:Y:S02]  /*15500*/  UTMALDG.4D [UR8], [UR4], desc[UR6] ;  /* 0x00000608040075b4 */ /* 0x0009e40008019000 */
[----:B----4-:R-:W-:Y:S01]  /*15510*/  UMOV UR8, UR15 ;  /* 0x0000000f00087c82 */ /* 0x010fe20008000000 */
[----:B------:R-:W-:Y:S02]  /*15520*/  UMOV UR10, UR16 ;  /* 0x00000010000a7c82 */ /* 0x000fe40008000000 */
[----:B------:R4:W-:Y:S02]  /*15530*/  UTMALDG.4D [UR8], [UR4], desc[UR6] ;  /* 0x00000608040075b4 */ /* 0x0009e40008019000 */
[----:B----4-:R-:W-:Y:S01]  /*15540*/  UMOV UR8, UR17 ;  /* 0x0000001100087c82 */ /* 0x010fe20008000000 */
[----:B------:R-:W-:-:S02]  /*15550*/  UMOV UR10, UR14 ;  /* 0x0000000e000a7c82 */ /* 0x000fc40008000000 */
[----:B------:R4:W-:Y:S01]  /*15560*/  UTMALDG.4D [UR8], [UR4], desc[UR6] ;  /* 0x00000608040075b4 */ /* 0x0009e20008019000 */
[----:B---3--:R-:W-:-:S04]  /*15570*/  LOP3.LUT R2, R2, 0xfffffffe, RZ, 0xc0, !PT ;  /* 0xfffffffe02027812 */ /* 0x008fc800078ec0ff */
[----:B------:R-:W-:-:S05]  /*15580*/  @P0 LOP3.LUT R2, R2, 0x1, RZ, 0xfc, !PT ;  /* 0x0000000102020812 */ /* 0x000fca00078efcff */
[----:B------:R4:W-:Y:S01]  /*15590*/  STL [R1], R2 ;  /* 0x0000000201007387 */ /* 0x0009e20000100800 */
[----:B------:R-:W-:Y:S01]  /*155a0*/  NOP ;  /* 0x0000000000007918 */ /* 0x000fe20000000000 */
.L_x_10547:
[----:B------:R-:W5:Y:S01]  /*155b0*/  LDL.LU R3, [R1+0x10] ;  /* 0x0000100001037983 */ /* 0x000f620000300800 */
[----:B------:R-:W-:Y:S05]  /*155c0*/  WARPSYNC.ALL ;  /* 0x0000000000007948 */ /* 0x000fea0003800000 */
[----:B----4-:R-:W-:Y:S01]  /*155d0*/  ULDC.64 UR4, c[0x0][0x298] ;  /* 0x0000a60000047ab9 */ /* 0x010fe20000000a00 */
[----:B---3--:R-:W-:Y:S01]  /*155e0*/  VIADD R0, R17, 0xc400 ;  /* 0x0000c40011007836 */ /* 0x008fe20000000000 */
[----:B------:R-:W-:Y:S01]  /*155f0*/  ULDC.64 UR6, c[0x0][0xa00] ;  /* 0x0002800000067ab9 */ /* 0x000fe20000000a00 */
[----:B------:R-:W-:Y:S01]  /*15600*/  BSSY B6, `(.L_x_10552) ;  /* 0x0000022000067945 */ /* 0x000fe20003800000 */
[----:B------:R-:W-:Y:S01]  /*15610*/  BAR.SYNC.DEFER_BLOCKING 0x8, 0x200 ;  /* 0x0208000000007b1d */ /* 0x000fe20000010000 */
[----:B------:R-:W-:-:S02]  /*15620*/  ISETP.NE.U32.AND P0, PT, RZ, UR6, PT ;  /* 0x00000006ff007c0c */ /* 0x000fc4000bf05070 */
[----:B------:R-:W-:Y:S02]  /*15630*/  LOP3.LUT P1, RZ, R0, 0x1bf, RZ, 0xc0, !PT ;  /* 0x000001bf00ff7812 */ /* 0x000fe4000782c0ff */
[----:B------:R-:W-:Y:S02]  /*15640*/  ISETP.NE.AND.EX P0, PT, RZ, UR7, PT, P0 ;  /* 0x00000007ff007c0c */ /* 0x000fe4000bf05300 */
[----:B-----5:R-:W-:Y:S01]  /*15650*/  SHF.R.S32.HI R2, RZ, 0x1f, R3 ;  /* 0x0000001fff027819 */ /* 0x020fe20000011403 */
[----:B01----:R-:W-:-:S04]  /*15660*/  IMAD.WIDE.U32 R4, R3, UR4, RZ ;  /* 0x0000000403047c25 */ /* 0x003fc8000f8e00ff */
[----:B------:R-:W-:Y:S01]  /*15670*/  IMAD R2, R2, UR4, RZ ;  /* 0x0000000402027c24 */ /* 0x000fe2000f8e02ff */
[----:B------:R0:W-:Y:S03]  /*15680*/  STL.64 [R1+0x28], R4 ;  /* 0x0000280401007387 */ /* 0x0001e60000100a00 */
[----:B------:R-:W-:Y:S01]  /*15690*/  IMAD R0, R3, UR5, R2 ;  /* 0x0000000503007c24 */ /* 0x000fe2000f8e0202 */
[----:B------:R-:W-:-:S03]  /*156a0*/  SHF.R.S32.HI R2, RZ, 0x1f, R27 ;  /* 0x0000001fff027819 */ /* 0x000fc6000001141b */
[----:B------:R-:W-:Y:S01]  /*156b0*/  IMAD.IADD R3, R5, 0x1, R0 ;  /* 0x0000000105037824 */ /* 0x000fe200078e0200 */
[----:B------:R-:W-:Y:S02]  /*156c0*/  SEL R0, R27, RZ, !P0 ;  /* 0x000000ff1b007207 */ /* 0x000fe40004000000 */
[----:B------:R-:W-:Y:S02]  /*156d0*/  SEL R2, R2, RZ, !P0 ;  /* 0x000000ff02027207 */ /* 0x000fe40004000000 */
        /* <DEDUP_REMOVED lines=19> */
[----:B0-----:R-:W-:Y:S05]  /*15810*/  CALL.ABS.NOINC R2 ;  /* 0x0000000002007343 */ /* 0x001fea0003c00000 */
.L_x_10553:
[----:B------:R-:W-:Y:S05]  /*15820*/  BSYNC B6 ;  /* 0x0000000000067941 */ /* 0x000fea0003800000 */
.L_x_10552:
[----:B------:R-:W3:Y:S01]  /*15830*/  LDL.LU R20, [R1+0x34] ;  /* 0x0000340001147983 */ /* 0x000ee20000300800 */
[----:B------:R-:W-:Y:S01]  /*15840*/  ULDC.64 UR6, c[0x0][0x2e0] ;  /* 0x0000b80000067ab9 */ /* 0x000fe20000000a00 */
[----:B------:R-:W-:Y:S01]  /*15850*/  ULDC.64 UR4, c[0x0][0x2d8] ;  /* 0x0000b60000047ab9 */ /* 0x000fe20000000a00 */
[----:B------:R-:W1:Y:S01]  /*15860*/  LDC R9, c[0x0][0x448] ;  /* 0x00011200ff097b82 */ /* 0x000e620000000800 */
[----:B0-----:R-:W3:Y:S01]  /*15870*/  LDL.LU.64 R2, [R1+0x28] ;  /* 0x0000280001027983 */ /* 0x001ee20000300a00 */
[----:B------:R-:W-:-:S03]  /*15880*/  ULDC.64 UR8, c[0x0][0x280] ;  /* 0x0000a00000087ab9 */ /* 0x000fc60000000a00 */
[----:B------:R-:W4:Y:S04]  /*15890*/  LDL.LU R21, [R1+0x38] ;  /* 0x0000380001157983 */ /* 0x000f280000300800 */
[----:B------:R-:W2:Y:S04]  /*158a0*/  LDL.LU R4, [R1+0x10] ;  /* 0x0000100001047983 */ /* 0x000ea80000300800 */
[----:B------:R-:W2:Y:S01]  /*158b0*/  LDL R10, [R1+0x8] ;  /* 0x00000800010a7983 */ /* 0x000ea20000100800 */
[----:B------:R-:W0:Y:S01]  /*158c0*/  S2R R11, SR_TID.X ;  /* 0x00000000000b7919 */ /* 0x000e220000002100 */
[----:B-1----:R-:W-:-:S13]  /*158d0*/  ISETP.NE.AND P1, PT, R9, 0x1, PT ;  /* 0x000000010900780c */ /* 0x002fda0003f25270 */
[----:B------:R-:W1:Y:S08]  /*158e0*/  @P1 LDC R6, c[0x0][0x450] ;  /* 0x00011400ff061b82 */ /* 0x000e700000000800 */
[----:B------:R-:W1:Y:S01]  /*158f0*/  @P1 LDC R8, c[0x0][0x450] ;  /* 0x00011400ff081b82 */ /* 0x000e620000000800 */
[----:B---3--:R-:W-:Y:S02]  /*15900*/  IMAD.MOV.U32 R3, RZ, RZ, R20 ;  /* 0x000000ffff037224 */ /* 0x008fe400078e0014 */
[----:B------:R-:W3:Y:S01]  /*15910*/  S2R R20, SR_TID.X ;  /* 0x0000000000147919 */ /* 0x000ee20000002100 */
[----:B----4-:R-:W-:-:S02]  /*15920*/  IMAD R0, R21, UR6, RZ ;  /* 0x0000000615007c24 */ /* 0x010fc4000f8e02ff */
[----:B------:R-:W-:-:S04]  /*15930*/  IMAD.WIDE.U32 R2, R16, UR4, R2 ;  /* 0x0000000410027c25 */ /* 0x000fc8000f8e0002 */
[----:B------:R-:W-:Y:S01]  /*15940*/  IMAD R3, R16, UR5, R3 ;  /* 0x0000000510037c24 */ /* 0x000fe2000f8e0203 */
[----:B------:R-:W-:Y:S01]  /*15950*/  ULDC.64 UR4, c[0x0][0x2d0] ;  /* 0x0000b40000047ab9 */ /* 0x000fe20000000a00 */
[C---:B--2---:R-:W-:Y:S02]  /*15960*/  IMAD R0, R4.reuse, UR7, R0 ;  /* 0x0000000704007c24 */ /* 0x044fe4000f8e0200 */
[----:B------:R-:W-:Y:S01]  /*15970*/  IMAD.WIDE.U32 R2, R4, UR6, R2 ;  /* 0x0000000604027c25 */ /* 0x000fe2000f8e0002 */
        /* <DEDUP_REMOVED lines=8> */
[----:B------:R-:W-:Y:S01]  /*15a00*/  IMAD.IADD R0, R20, 0x1, R10 ;  /* 0x0000000114007824 */ /* 0x000fe200078e020a */
[----:B------:R-:W-:Y:S01]  /*15a10*/  LOP3.LUT R21, R21, 0x18, RZ, 0xc0, !PT ;  /* 0x0000001815157812 */ /* 0x000fe200078ec0ff */
[----:B------:R-:W-:Y:S02]  /*15a20*/  IMAD.SHL.U32 R20, R11, 0x8, RZ ;  /* 0x000000080b147824 */ /* 0x000fe400078e00ff */
[----:B--2---:R-:W-:-:S03]  /*15a30*/  @P1 IMAD.HI.U32 R5, R0, R4, RZ ;  /* 0x0000000400051227 */ /* 0x004fc600078e00ff */
[----:B------:R-:W-:Y:S01]  /*15a40*/  LOP3.LUT R20, R20, 0x18, RZ, 0xc0, !PT ;  /* 0x0000001814147812 */ /* 0x000fe200078ec0ff */
[----:B------:R-:W-:Y:S01]  /*15a50*/  IMAD.MOV.U32 R4, RZ, RZ, R0 ;  /* 0x000000ffff047224 */ /* 0x000fe200078e0000 */
[----:B-1----:R-:W-:Y:S02]  /*15a60*/  @P1 SHF.R.U32.HI R4, RZ, R6, R5 ;  /* 0x00000006ff041219 */ /* 0x002fe40000011605 */
[C---:B------:R-:W-:Y:S02]  /*15a70*/  LOP3.LUT R12, R20.reuse, 0x20, RZ, 0xfc, !PT ;  /* 0x00000020140c7812 */ /* 0x040fe400078efcff */
[----:B------:R-:W-:Y:S01]  /*15a80*/  LOP3.LUT R11, R20, 0x40, RZ, 0xfc, !PT ;  /* 0x00000040140b7812 */ /* 0x000fe200078efcff */
[--C-:B------:R-:W-:Y:S01]  /*15a90*/  IMAD.MOV R6, RZ, RZ, -R4.reuse ;  /* 0x000000ffff067224 */ /* 0x100fe200078e0a04 */
[----:B------:R0:W5:Y:S01]  /*15aa0*/  LDL R20, [R1+0x4] ;  /* 0x0000040001147983 */ /* 0x0001620000100800 */
[----:B------:R-:W-:Y:S02]  /*15ab0*/  SHF.R.S32.HI R5, RZ, 0x1f, R4 ;  /* 0x0000001fff057819 */ /* 0x000fe40000011404 */
[----:B------:R-:W-:-:S02]  /*15ac0*/  IMAD R6, R9, R6, R0 ;  /* 0x0000000609067224 */ /* 0x000fc400078e0200 */
[----:B------:R-:W-:Y:S02]  /*15ad0*/  VIADD R0, R0, 0x80 ;  /* 0x0000008000007836 */ /* 0x000fe40000000000 */
[----:B------:R-:W-:-:S04]  /*15ae0*/  IMAD R5, R5, UR4, RZ ;  /* 0x0000000405057c24 */ /* 0x000fc8000f8e02ff */
[C---:B------:R-:W-:Y:S02]  /*15af0*/  IMAD R7, R4.reuse, UR5, R5 ;  /* 0x0000000504077c24 */ /* 0x040fe4000f8e0205 */
[----:B------:R-:W-:-:S04]  /*15b00*/  IMAD.WIDE.U32 R4, R4, UR4, R2 ;  /* 0x0000000404047c25 */ /* 0x000fc8000f8e0002 */
[----:B------:R-:W-:Y:S01]  /*15b10*/  IMAD.IADD R5, R5, 0x1, R7 ;  /* 0x0000000105057824 */ /* 0x000fe200078e0207 */
[----:B------:R-:W-:Y:S01]  /*15b20*/  SHF.R.S32.HI R7, RZ, 0x1f, R6 ;  /* 0x0000001fff077819 */ /* 0x000fe20000011406 */
[----:B------:R-:W-:-:S04]  /*15b30*/  IMAD.WIDE.U32 R4, R6, UR6, R4 ;  /* 0x0000000606047c25 */ /* 0x000fc8000f8e0004 */
[----:B------:R-:W-:-:S04]  /*15b40*/  IMAD R7, R7, UR6, RZ ;  /* 0x0000000607077c24 */ /* 0x000fc8000f8e02ff */
[----:B------:R-:W-:Y:S01]  /*15b50*/  IMAD R7, R6, UR7, R7 ;  /* 0x0000000706077c24 */ /* 0x000fe2000f8e0207 */
[----:B------:R-:W-:-:S03]  /*15b60*/  LEA R6, P0, R4, UR8, 0x1 ;  /* 0x0000000804067c11 */ /* 0x000fc6000f8008ff */
[----:B------:R-:W-:Y:S02]  /*15b70*/  IMAD.IADD R5, R5, 0x1, R7 ;  /* 0x0000000105057824 */ /* 0x000fe400078e0207 */
[----:B------:R-:W1:Y:S03]  /*15b80*/  @P1 LDC R7, c[0x0][0x44c] ;  /* 0x00011300ff071b82 */ /* 0x000e660000000800 */
[----:B------:R-:W-:Y:S01]  /*15b90*/  LEA.HI.X R4, R4, UR9, R5, 0x1, P0 ;  /* 0x0000000904047c11 */ /* 0x000fe200080f0c05 */
[----:B------:R-:W-:Y:S02]  /*15ba0*/  IMAD.MOV.U32 R5, RZ, RZ, R0 ;  /* 0x000000ffff057224 */ /* 0x000fe400078e0000 */
[----:B-1----:R-:W-:-:S05]  /*15bb0*/  @P1 IMAD.HI.U32 R7, R0, R7, RZ ;  /* 0x0000000700071227 */ /* 0x002fca00078e00ff */
        /* <DEDUP_REMOVED lines=9> */
[----:B------:R-:W-:Y:S02]  /*15c50*/  SHF.R.S32.HI R5, RZ, 0x1f, R0 ;  /* 0x0000001fff057819 */ /* 0x000fe40000011400 */
[----:B------:R-:W-:Y:S01]  /*15c60*/  ISETP.GE.AND P1, PT, R12, UR4, PT ;  /* 0x000000040c007c0c */ /* 0x000fe2000bf26270 */
[----:B------:R-:W-:Y:S01]  /*15c70*/  IMAD.IADD R3, R3, 0x1, R7 ;  /* 0x0000000103037824 */ /* 0x000fe200078e0207 */
[----:B------:R-:W-:Y:S01]  /*15c80*/  ISETP.GE.AND P0, PT, R11, UR4, PT ;  /* 0x000000040b007c0c */ /* 0x000fe2000bf06270 */
[----:B------:R-:W-:-:S02]  /*15c90*/  IMAD R5, R5, UR6, RZ ;  /* 0x0000000605057c24 */ /* 0x000fc4000f8e02ff */
[----:B------:R-:W-:-:S04]  /*15ca0*/  IMAD.WIDE.U32 R2, R0, UR6, R2 ;  /* 0x0000000600027c25 */ /* 0x000fc8000f8e0002 */
[----:B------:R-:W-:Y:S01]  /*15cb0*/  IMAD R5, R0, UR7, R5 ;  /* 0x0000000700057c24 */ /* 0x000fe2000f8e0205 */
[----:B------:R-:W-:-:S03]  /*15cc0*/  LEA R8, P3, R2, UR8, 0x1 ;  /* 0x0000000802087c11 */ /* 0x000fc6000f8608ff */
[----:B------:R-:W-:Y:S01]  /*15cd0*/  IMAD.IADD R5, R3, 0x1, R5 ;  /* 0x0000000103057824 */ /* 0x000fe200078e0205 */
[----:B------:R-:W-:-:S04]  /*15ce0*/  UMOV UR4, 0xffffffff ;  /* 0xffffffff00047882 */ /* 0x000fc80000000000 */
[----:B------:R-:W-:Y:S01]  /*15cf0*/  LEA.HI.X R7, R2, UR9, R5, 0x1, P3 ;  /* 0x0000000902077c11 */ /* 0x000fe200098f0c05 */
[----:B0-----:R-:W-:Y:S06]  /*15d00*/  BRA.DIV UR4, `(.L_x_10554) ;  /* 0x0000004a04187947 */ /* 0x001fec000b800000 */
[----:B------:R-:W0:Y:S02]  /*15d10*/  S2R R3, SR_TID.X ;  /* 0x0000000000037919 */ /* 0x000e240000002100 */
[----:B0-----:R-:W-:Y:S02]  /*15d20*/  LOP3.LUT R10, R3, 0x7f, RZ, 0xc0, !PT ;  /* 0x0000007f030a7812 */ /* 0x001fe400078ec0ff */
[----:B------:R-:W2:Y:S04]  /*15d30*/  LDL.LU R3, [R1+0xc] ;  /* 0x00000c0001037983 */ /* 0x000ea80000300800 */
[----:B------:R-:W3:Y:S01]  /*15d40*/  LDL.LU R11, [R1+0x8] ;  /* 0x00000800010b7983 */ /* 0x000ee20000300800 */
[----:B------:R-:W-:-:S03]  /*15d50*/  SHF.R.U32.HI R10, RZ, 0x2, R10 ;  /* 0x00000002ff0a7819 */ /* 0x000fc6000001160a */
[----:B------:R-:W-:Y:S01]  /*15d60*/  SHFL.IDX PT, R2, R4, RZ, 0x1c1f ;  /* 0x001c1fff04027589 */ /* 0x000fe200000e0000 */
[----:B--2---:R-:W-:-:S03]  /*15d70*/  IMAD R5, R3, R9, RZ ;  /* 0x0000000903057224 */ /* 0x004fc600078e02ff */
[----:B------:R-:W0:Y:S01]  /*15d80*/  SHFL.IDX PT, R3, R6, RZ, 0x1c1f ;  /* 0x001c1fff06037589 */ /* 0x000e2200000e0000 */
[----:B---3--:R-:W-:-:S05]  /*15d90*/  IMAD.IADD R0, R10, 0x1, R11 ;  /* 0x000000010a007824 */ /* 0x008fca00078e020b */
        /* <DEDUP_REMOVED lines=35> */
[----:B0-----:R-:W0:Y:S01]  /*15fd0*/  SHFL.IDX PT, R3, R6, 0x3, 0x1c1f ;  /* 0x007c1f0006037f89 */ /* 0x001e2200000e0000 */
[----:B------:R-:W-:-:S05]  /*15fe0*/  VIADD R2, R0, 0x80 ;  /* 0x0000008000027836 */ /* 0x000fca0000000000 */
[----:B------:R-:W-:Y:S01]  /*15ff0*/  ISETP.GE.AND P3, PT, R2, R5, PT ;  /* 0x000000050200720c */ /* 0x000fe20003f66270 */
[----:B------:R-:W-:-:S05]  /*16000*/  VIADD R2, R0, 0x60 ;  /* 0x0000006000027836 */ /* 0x000fca0000000000 */
[----:B------:R-:W-:Y:S02]  /*16010*/  ISETP.GE.AND P4, PT, R2, R5, PT ;  /* 0x000000050200720c */ /* 0x000fe40003f86270 */
[----:B------:R-:W-:Y:S04]  /*16020*/  SHFL.IDX PT, R2, R7, RZ, 0x1c1f ;  /* 0x001c1fff07027589 */ /* 0x000fe800000e0000 */
[----:B------:R-:W-:Y:S07]  /*16030*/  SHFL.IDX PT, R7, R7, 0x1, 0x1c1f ;  /* 0x003c1f0007077f89 */ /* 0x000fee00000e0000 */
[----:B0-----:R-:W-:-:S05]  /*16040*/  @!P4 LEA R3, P5, R21, R3, 0x1 ;  /* 0x000000031503c211 */ /* 0x001fca00078a08ff */
[----:B------:R-:W-:Y:S02]  /*16050*/  @!P4 IMAD.X R9, RZ, RZ, R4, P5 ;  /* 0x000000ffff09c224 */ /* 0x000fe400028e0604 */
[----:B------:R-:W0:Y:S02]  /*16060*/  SHFL.IDX PT, R4, R8, RZ, 0x1c1f ;  /* 0x001c1fff08047589 */ /* 0x000e2400000e0000 */
[----:B0-----:R-:W-:-:S05]  /*16070*/  @!P3 LEA R4, P5, R21, R4, 0x1 ;  /* 0x000000041504b211 */ /* 0x001fca00078a08ff */
[----:B------:R-:W-:Y:S02]  /*16080*/  @!P3 IMAD.X R6, RZ, RZ, R2, P5 ;  /* 0x000000ffff06b224 */ /* 0x000fe400028e0602 */
[----:B------:R-:W-:Y:S02]  /*16090*/  @!P4 IMAD.MOV.U32 R2, RZ, RZ, R3 ;  /* 0x000000ffff02c224 */ /* 0x000fe400078e0003 */
[----:B------:R-:W-:-:S05]  /*160a0*/  @!P4 IMAD.MOV.U32 R3, RZ, RZ, R9 ;  /* 0x000000ffff03c224 */ /* 0x000fca00078e0009 */
[----:B------:R-:W-:Y:S04]  /*160b0*/  @!P4 LDGSTS.E.BYPASS.LTC128B.128 [R20+0xdc00], desc[UR52][R2.64], !P2 ;  /* 0x0dc000000214cfae */ /* 0x000fe8000d101d74 */
[----:B------:R-:W-:Y:S04]  /*160c0*/  @!P4 LDGSTS.E.BYPASS.LTC128B.128 [R20+0x10c00], desc[UR52][R2.64+0x40], !P1 ;  /* 0x10c000400214cfae */ /* 0x000fe8000c901d74 */
[----:B------:R0:W-:Y:S02]  /*160d0*/  @!P4 LDGSTS.E.BYPASS.LTC128B.128 [R20+0x13c00], desc[UR52][R2.64+0x80], !P0 ;  /* 0x13c000800214cfae */ /* 0x0001e4000c101d74 */
[----:B0-----:R-:W-:-:S02]  /*160e0*/  @!P3 IMAD.MOV.U32 R2, RZ, RZ, R4 ;  /* 0x000000ffff02b224 */ /* 0x001fc400078e0004 */
[----:B------:R-:W-:-:S05]  /*160f0*/  @!P3 IMAD.MOV.U32 R3, RZ, RZ, R6 ;  /* 0x000000ffff03b224 */ /* 0x000fca00078e0006 */
[----:B------:R-:W-:Y:S04]  /*16100*/  @!P3 LDGSTS.E.BYPASS.LTC128B.128 [R20+0xe400], desc[UR52][R2.64], !P2 ;  /* 0x0e4000000214bfae */ /* 0x000fe8000d101d74 */
[----:B------:R-:W-:Y:S04]  /*16110*/  @!P3 LDGSTS.E.BYPASS.LTC128B.128 [R20+0x11400], desc[UR52][R2.64+0x40], !P1 ;  /* 0x114000400214bfae */ /* 0x000fe8000c901d74 */
[----:B------:R0:W-:Y:S04]  /*16120*/  @!P3 LDGSTS.E.BYPASS.LTC128B.128 [R20+0x14400], desc[UR52][R2.64+0x80], !P0 ;  /* 0x144000800214bfae */ /* 0x0001e8000c101d74 */
[----:B0-----:R0:W1:Y:S02]  /*16130*/  SHFL.IDX PT, R2, R8, 0x1, 0x1c1f ;  /* 0x003c1f0008027f89 */ /* 0x00106400000e0000 */
.L_x_10671:
[----:B------:R-:W-:Y:S02]  /*16140*/  VIADD R0, R0, 0xa0 ;  /* 0x000000a000007836 */ /* 0x000fe40000000000 */
[----:B0-----:R-:W-:-:S03]  /*16150*/  VIADD R8, R17, 0x2d800 ;  /* 0x0002d80011087836 */ /* 0x001fc60000000000 */
        /* <DEDUP_REMOVED lines=11> */
.L_x_10555:
[----:B------:R-:W-:Y:S02]  /*16210*/  PLOP3.LUT P1, PT, P1, P0, PT, 0xa2, 0x0 ;  /* 0x000000000000781c */ /* 0x000fe40000f21472 */
[----:B------:R-:W-:-:S08]  /*16220*/  @P0 R2UR P1, UR4, R17 ;  /* 0x00000000110402ca */ /* 0x000fd00000020000 */
[----:B------:R-:W-:-:S05]  /*16230*/  @P0 PLOP3.LUT P0, PT, P1, PT, PT, 0x80, 0x0 ;  /* 0x000000000000081c */ /* 0x000fca0000f0f070 */
[----:B------:R-:W-:Y:S01]  /*16240*/  @!P1 SYNCS.ARRIVE.TRANS64.RED.A0T1 RZ, [UR4+0x2d800], RZ ;  /* 0x02d800ffffff99a7 */ /* 0x000fe20008200404 */
[----:B------:R-:W-:Y:S07]  /*16250*/  @!P1 ARRIVES.LDGSTSBAR.64.TRANSCNT [UR4+0x2d800] ;  /* 0x02d80000ff0099b0 */ /* 0x000fee0008000a84 */
[----:B------:R-:W-:Y:S05]  /*16260*/  @P0 BRA.U.ANY `(.L_x_10555) ;  /* 0xfffffffd00e80947 */ /* 0x000fea000393ffff */
[----:B0-----:R-:W2:Y:S02]  /*16270*/  LDL.LU R2, [R1+0x24] ;  /* 0x0000240001027983 */ /* 0x001ea40000300800 */
        /* <DEDUP_REMOVED lines=9> */
[----:B------:R-:W1:Y:S03]  /*16310*/  SYNCS.PHASECHK.TRANS64.TRYWAIT P0, [R17+URZ+0x2d820], R0 ;  /* 0x02d82000110075a7 */ /* 0x000e66000800017f */
[----:B01----:R-:W-:Y:S05]  /*16320*/  @!P0 BRA `(.L_x_10557) ;  /* 0x0000004800b48947 */ /* 0x003fea0003800000 */
.L_x_10672:
[----:B------:R-:W-:Y:S05]  /*16330*/  BSYNC B0 ;  /* 0x0000000000007941 */ /* 0x000fea0003800000 */
.L_x_10556:
[----:B------:R-:W0:Y:S01]  /*16340*/  LDL R2, [R1+0x1c] ;  /* 0x00001c0001027983 */ /* 0x000e220000100800 */
[----:B------:R-:W-:Y:S01]  /*16350*/  BSSY B0, `(.L_x_10558) ;  /* 0x0000233000007945 */ /* 0x000fe20003800000 */
[----:B0-----:R-:W-:-:S05]  /*16360*/  VIADD R0, R2, 0xfffffffe ;  /* 0xfffffffe02007836 */ /* 0x001fca0000000000 */
[----:B------:R-:W-:-:S13]  /*16370*/  ISETP.GE.AND P0, PT, R0, R29, PT ;  /* 0x0000001d0000720c */ /* 0x000fda0003f06270 */
[----:B------:R-:W-:Y:S05]  /*16380*/  @!P0 BRA `(.L_x_10559) ;  /* 0x0000002000bc8947 */ /* 0x000fea0003800000 */
[----:B------:R-:W2:Y:S04]  /*16390*/  LDL.LU R2, [R1+0x30] ;  /* 0x0000300001027983 */ /* 0x000ea80000300800 */
[----:B------:R-:W3:Y:S04]  /*163a0*/  LDL.LU R6, [R1+0x18] ;  /* 0x0000180001067983 */ /* 0x000ee80000300800 */
[----:B------:R-:W4:Y:S04]  /*163b0*/  LDL.LU R3, [R1+0x3c] ;  /* 0x00003c0001037983 */ /* 0x000f280000300800 */
[----:B------:R-:W5:Y:S04]  /*163c0*/  LDL.LU R5, [R1+0x14] ;  /* 0x0000140001057983 */ /* 0x000f680000300800 */
[----:B------:R-:W5:Y:S01]  /*163d0*/  LDL.LU R4, [R1+0x40] ;  /* 0x0000400001047983 */ /* 0x000f620000300800 */
[----:B------:R-:W-:Y:S01]  /*163e0*/  BSSY B2, `(.L_x_10560) ;  /* 0x00000c3000027945 */ /* 0x000fe20003800000 */
[----:B--2---:R-:W-:-:S04]  /*163f0*/  VIADD R2, R2, 0x1 ;  /* 0x0000000102027836 */ /* 0x004fc80000000000 */
[----:B---3--:R-:W-:Y:S01]  /*16400*/  IMAD R2, R2, R6, RZ ;  /* 0x0000000602027224 */ /* 0x008fe200078e02ff */
[----:B----4-:R-:W-:-:S04]  /*16410*/  LOP3.LUT R3, RZ, R3, RZ, 0x33, !PT ;  /* 0x00000003ff037212 */ /* 0x010fc800078e33ff */
[----:B------:R-:W-:-:S04]  /*16420*/  LOP3.LUT R2, RZ, R2, RZ, 0x33, !PT ;  /* 0x00000002ff027212 */ /* 0x000fc800078e33ff */
[----:B-----5:R-:W-:Y:S02]  /*16430*/  VIADDMNMX R2, R2, -R5, R3, !PT ;  /* 0x8000000502027246 */ /* 0x020fe40007800103 */
[----:B------:R-:W-:-:S04]  /*16440*/  LOP3.LUT R3, RZ, R4, RZ, 0x33, !PT ;  /* 0x00000004ff037212 */ /* 0x000fc800078e33ff */
[----:B------:R-:W-:Y:S02]  /*16450*/  VIMNMX R6, R2, R3, !PT ;  /* 0x0000000302067248 */ /* 0x000fe40007fe0100 */
[----:B------:R-:W-:-:S04]  /*16460*/  LOP3.LUT R3, RZ, R29, RZ, 0x33, !PT ;  /* 0x0000001dff037212 */ /* 0x000fc800078e33ff */
[----:B------:R-:W-:Y:S02]  /*16470*/  VIADDMNMX R10, R6, 0x2, R3, !PT ;  /* 0x00000002060a7846 */ /* 0x000fe40007800103 */
[----:B------:R-:W-:-:S05]  /*16480*/  LOP3.LUT R3, RZ, R6, RZ, 0x33, !PT ;  /* 0x00000006ff037212 */ /* 0x000fca00078e33ff */
        /* <DEDUP_REMOVED lines=11> */
[----:B--2---:R-:W-:-:S13]  /*16540*/  LOP3.LUT P1, RZ, R4, 0x1, RZ, 0xc0, !PT ;  /* 0x0000000104ff7812 */ /* 0x004fda000782c0ff */
        /* <DEDUP_REMOVED lines=23> */
.L_x_10564:
[----:B------:R-:W-:Y:S01]  /*166c0*/  IMAD R3, R7, 0x8, R17 ;  /* 0x0000000807037824 */ /* 0x000fe200078e0211 */
[----:B------:R-:W-:Y:S01]  /*166d0*/  SHF.L.U32 R2, R9, 0x1f, RZ ;  /* 0x0000001f09027819 */ /* 0x000fe200000006ff */
[----:B------:R-:W-:Y:S03]  /*166e0*/  BSSY B3, `(.L_x_10565) ;  /* 0x0000003000037945 */ /* 0x000fe60003800000 */
[----:B------:R-:W1:Y:S02]  /*166f0*/  SYNCS.PHASECHK.TRANS64.TRYWAIT P0, [R3+URZ+0x2d840], R2 ;  /* 0x02d84002030075a7 */ /* 0x000e64000800017f */
[----:B-1----:R-:W-:Y:S05]  /*16700*/  @!P0 BRA `(.L_x_10566) ;  /* 0x0000004400d08947 */ /* 0x002fea0003800000 */
.L_x_10673:
[----:B------:R-:W-:Y:S05]  /*16710*/  BSYNC B3 ;  /* 0x0000000000037941 */ /* 0x000fea0003800000 */
.L_x_10565:
        /* <DEDUP_REMOVED lines=12> */
.L_x_10568:
[----:B------:R-:W-:Y:S05]  /*167e0*/  BSYNC B3 ;  /* 0x0000000000037941 */ /* 0x000fea0003800000 */
.L_x_10567:
        /* <DEDUP_REMOVED lines=11> */
.L_x_10569:
        /* <DEDUP_REMOVED lines=16> */
.L_x_10570:
        /* <DEDUP_REMOVED lines=16> */
.L_x_10571:
        /* <DEDUP_REMOVED lines=15> */
.L_x_10674:
[----:B------:R-:W-:Y:S05]  /*16b90*/  BSYNC B3 ;  /* 0x0000000000037941 */ /* 0x000fea0003800000 */
.L_x_10572:
        /* <DEDUP_REMOVED lines=12> */
.L_x_10575:
[----:B------:R-:W-:Y:S05]  /*16c60*/  BSYNC B3 ;  /* 0x0000000000037941 */ /* 0x000fea0003800000 */
.L_x_10574:
        /* <DEDUP_REMOVED lines=11> */
.L_x_10576:
        /* <DEDUP_REMOVED lines=15> */
.L_x_10577:
        /* <DEDUP_REMOVED lines=15> */
.L_x_10578:
        /* <DEDUP_REMOVED lines=12> */
.L_x_10563:
[----:B------:R-:W-:Y:S05]  /*16fc0*/  BSYNC B1 ;  /* 0x0000000000017941 */ /* 0x000fea0003800000 */
.L_x_10562:
[----:B------:R-:W2:Y:S01]  /*16fd0*/  LDL.LU R0, [R1+0x1c] ;  /* 0x00001c0001007983 */ /* 0x000ea20000300800 */
[----:B------:R-:W-:Y:S02]  /*16fe0*/  IMAD.MOV.U32 R18, RZ, RZ, R7 ;  /* 0x000000ffff127224 */ /* 0x000fe400078e0007 */
[----:B------:R-:W-:Y:S02]  /*16ff0*/  IMAD.MOV.U32 R28, RZ, RZ, R9 ;  /* 0x000000ffff1c7224 */ /* 0x000fe400078e0009 */
[----:B--2---:R-:W-:-:S07]  /*17000*/  VIADD R0, R0, 0xfffffffd ;  /* 0xfffffffd00007836 */ /* 0x004fce0000000000 */
.L_x_10561:
[----:B------:R-:W-:Y:S05]  /*17010*/  BSYNC B2 ;  /* 0x0000000000027941 */ /* 0x000fea0003800000 */
.L_x_10560:
[----:B------:R-:W-:-:S05]  /*17020*/  VIADD R3, R10, 0xfffffffe ;  /* 0xfffffffe0a037836 */ /* 0x000fca0000000000 */
[----:B------:R-:W-:-:S13]  /*17030*/  ISETP.NE.AND P0, PT, R3, R6, PT ;  /* 0x000000060300720c */ /* 0x000fda0003f05270 */
[----:B------:R-:W-:Y:S05]  /*17040*/  @!P0 BRA `(.L_x_10559) ;  /* 0x00000014008c8947 */ /* 0x000fea0003800000 */
[----:B------:R-:W-:-:S07]  /*17050*/  IMAD.MOV.U32 R4, RZ, RZ, R19 ;  /* 0x000000ffff047224 */ /* 0x000fce00078e0013 */
.L_x_10613:
        /* <DEDUP_REMOVED lines=32> */
.L_x_10581:
[----:B------:R-:W-:Y:S01]  /*17260*/  IMAD R3, R6, 0x8, R17 ;  /* 0x0000000806037824 */ /* 0x000fe200078e0211 */
[----:B------:R-:W-:Y:S01]  /*17270*/  SHF.L.U32 R2, R7, 0x1f, RZ ;  /* 0x0000001f07027819 */ /* 0x000fe200000006ff */
[----:B------:R-:W-:Y:S03]  /*17280*/  BSSY B2, `(.L_x_10582) ;  /* 0x0000003000027945 */ /* 0x000fe60003800000 */
[----:B------:R-:W1:Y:S02]  /*17290*/  SYNCS.PHASECHK.TRANS64.TRYWAIT P0, [R3+URZ+0x2d840], R2 ;  /* 0x02d84002030075a7 */ /* 0x000e64000800017f */
[----:B-1----:R-:W-:Y:S05]  /*172a0*/  @!P0 BRA `(.L_x_10583) ;  /* 0x0000003c00108947 */ /* 0x002fea0003800000 */
.L_x_10675:
[----:B------:R-:W-:Y:S05]  /*172b0*/  BSYNC B2 ;  /* 0x0000000000027941 */ /* 0x000fea0003800000 */
.L_x_10582:
        /* <DEDUP_REMOVED lines=12> */
.L_x_10585:
[----:B------:R-:W-:Y:S05]  /*17380*/  BSYNC B2 ;  /* 0x0000000000027941 */ /* 0x000fea0003800000 */
.L_x_10584:
        /* <DEDUP_REMOVED lines=11> */
.L_x_10586:
        /* <DEDUP_REMOVED lines=16> */
.L_x_10587:
        /* <DEDUP_REMOVED lines=16> */
.L_x_10588:
        /* <DEDUP_REMOVED lines=15> */
.L_x_10676:
[----:B------:R-:W-:Y:S05]  /*17730*/  BSYNC B2 ;  /* 0x0000000000027941 */ /* 0x000fea0003800000 */
.L_x_10589:
        /* <DEDUP_REMOVED lines=11> */
.L_x_10592:
[----:B------:R-:W-:Y:S05]  /*177f0*/  BSYNC B2 ;  /* 0x0000000000027941 */ /* 0x000fea0003800000 */
.L_x_10591:
        /* <DEDUP_REMOVED lines=10> */
.L_x_10593:
        /* <DEDUP_REMOVED lines=15> */
.L_x_10594:
        /* <DEDUP_REMOVED lines=15> */
.L_x_10595:
        /* <DEDUP_REMOVED lines=12> */
.L_x_10580:
[----:B------:R-:W-:Y:S05]  /*17b40*/  BSYNC B1 ;  /* 0x0000000000017941 */ /* 0x000fea0003800000 */
.L_x_10579:
        /* <DEDUP_REMOVED lines=32> */
.L_x_10598:
[----:B------:R-:W-:Y:S01]  /*17d50*/  IMAD R2, R18, 0x8, R17 ;  /* 0x0000000812027824 */ /* 0x000fe200078e0211 */
[----:B------:R-:W-:Y:S01]  /*17d60*/  SHF.L.U32 R3, R28, 0x1f, RZ ;  /* 0x0000001f1c037819 */ /* 0x000fe200000006ff */
[----:B------:R-:W-:Y:S03]  /*17d70*/  BSSY B2, `(.L_x_10599) ;  /* 0x0000003000027945 */ /* 0x000fe60003800000 */
[----:B------:R-:W1:Y:S02]  /*17d80*/  SYNCS.PHASECHK.TRANS64.TRYWAIT P0, [R2+URZ+0x2d840], R3 ;  /* 0x02d84003020075a7 */ /* 0x000e64000800017f */
[----:B-1----:R-:W-:Y:S05]  /*17d90*/  @!P0 BRA `(.L_x_10600) ;  /* 0x00000030007c8947 */ /* 0x002fea0003800000 */
.L_x_10677:
[----:B------:R-:W-:Y:S05]  /*17da0*/  BSYNC B2 ;  /* 0x0000000000027941 */ /* 0x000fea0003800000 */
.L_x_10599:
        /* <DEDUP_REMOVED lines=12> */
.L_x_10602:
[----:B------:R-:W-:Y:S05]  /*17e70*/  BSYNC B2 ;  /* 0x0000000000027941 */ /* 0x000fea0003800000 */
.L_x_10601:
        /* <DEDUP_REMOVED lines=12> */
.L_x_10603:
        /* <DEDUP_REMOVED lines=16> */
.L_x_10604:
        /* <DEDUP_REMOVED lines=16> */
.L_x_10605:
        /* <DEDUP_REMOVED lines=15> */
.L_x_10678:
[----:B------:R-:W-:Y:S05]  /*18230*/  BSYNC B2 ;  /* 0x0000000000027941 */ /* 0x000fea0003800000 */
.L_x_10606:
        /* <DEDUP_REMOVED lines=11> */
.L_x_10609:
[----:B------:R-:W-:Y:S05]  /*182f0*/  BSYNC B2 ;  /* 0x0000000000027941 */ /* 0x000fea0003800000 */
.L_x_10608:
        /* <DEDUP_REMOVED lines=10> */
.L_x_10610:
        /* <DEDUP_REMOVED lines=15> */
.L_x_10611:
        /* <DEDUP_REMOVED lines=15> */
.L_x_10612:
        /* <DEDUP_REMOVED lines=12> */
.L_x_10597:
[----:B------:R-:W-:Y:S05]  /*18640*/  BSYNC B1 ;  /* 0x0000000000017941 */ /* 0x000fea0003800000 */
.L_x_10596:
[----:B------:R-:W-:Y:S01]  /*18650*/  ISETP.GT.AND P0, PT, R9, R29, PT ;  /* 0x0000001d0900720c */ /* 0x000fe20003f04270 */
[----:B------:R-:W-:-:S12]  /*18660*/  VIADD R0, R0, 0xfffffffe ;  /* 0xfffffffe00007836 */ /* 0x000fd80000000000 */
[----:B------:R-:W-:Y:S05]  /*18670*/  @P0 BRA `(.L_x_10613) ;  /* 0xffffffe800780947 */ /* 0x000fea000383ffff */
.L_x_10559:
[----:B------:R-:W-:Y:S05]  /*18680*/  BSYNC B0 ;  /* 0x0000000000007941 */ /* 0x000fea0003800000 */
.L_x_10558:
[----:B------:R-:W0:Y:S01]  /*18690*/  S2R R2, SR_TID.X ;  /* 0x0000000000027919 */ /* 0x000e220000002100 */
[----:B------:R-:W-:Y:S01]  /*186a0*/  BSSY B0, `(.L_x_10614) ;  /* 0x0000010000007945 */ /* 0x000fe20003800000 */
[----:B0-----:R-:W-:-:S04]  /*186b0*/  LOP3.LUT R6, R2, 0x7f, RZ, 0xc0, !PT ;  /* 0x0000007f02067812 */ /* 0x001fc800078ec0ff */
[----:B------:R-:W-:-:S13]  /*186c0*/  ISETP.NE.AND P0, PT, R6, RZ, PT ;  /* 0x000000ff0600720c */ /* 0x000fda0003f05270 */
[----:B------:R-:W-:Y:S05]  /*186d0*/  @P0 BRA `(.L_x_10615) ;  /* 0x0000000000300947 */ /* 0x000fea0003800000 */
[----:B------:R-:W0:Y:S01]  /*186e0*/  S2R R5, SR_LANEID ;  /* 0x0000000000057919 */ /* 0x000e220000000000 */
        /* <DEDUP_REMOVED lines=11> */
.L_x_10615:
[----:B------:R-:W-:Y:S05]  /*187a0*/  BSYNC B0 ;  /* 0x0000000000007941 */ /* 0x000fea0003800000 */
.L_x_10614:
[----:B------:R-:W2:Y:S01]  /*187b0*/  LDL R0, [R1] ;  /* 0x0000000001007983 */ /* 0x000ea20000100800 */
[----:B------:R-:W-:Y:S01]  /*187c0*/  BSSY B0, `(.L_x_10616) ;  /* 0x0000046000007945 */ /* 0x000fe20003800000 */
[----:B--2---:R-:W-:-:S13]  /*187d0*/  LOP3.LUT P0, RZ, R0, 0x1, RZ, 0xc0, !PT ;  /* 0x0000000100ff7812 */ /* 0x004fda000780c0ff */
[----:B------:R-:W-:Y:S05]  /*187e0*/  @!P0 BRA `(.L_x_10617) ;  /* 0x00000004000c8947 */ /* 0x000fea0003800000 */
[----:B------:R-:W-:Y:S01]  /*187f0*/  IMAD R3, R18, 0x8, R17 ;  /* 0x0000000812037824 */ /* 0x000fe200078e0211 */
[----:B------:R-:W-:Y:S01]  /*18800*/  SHF.L.U32 R0, R28, 0x1f, RZ ;  /* 0x0000001f1c007819 */ /* 0x000fe200000006ff */
[----:B------:R-:W-:Y:S01]  /*18810*/  BSSY B1, `(.L_x_10618) ;  /* 0x0000004000017945 */ /* 0x000fe20003800000 */
[----:B------:R-:W-:Y:S02]  /*18820*/  ISETP.NE.AND P1, PT, R6, RZ, PT ;  /* 0x000000ff0600720c */ /* 0x000fe40003f25270 */
[----:B------:R-:W0:Y:S02]  /*18830*/  SYNCS.PHASECHK.TRANS64.TRYWAIT P0, [R3+URZ+0x2d860], R0 ;  /* 0x02d86000030075a7 */ /* 0x000e24000800017f */
[----:B0-----:R-:W-:Y:S09]  /*18840*/  @!P0 BRA `(.L_x_10619) ;  /* 0x0000002400f88947 */ /* 0x001ff20003800000 */
.L_x_10679:
[----:B------:R-:W-:Y:S05]  /*18850*/  BSYNC B1 ;  /* 0x0000000000017941 */ /* 0x000fea0003800000 */
.L_x_10618:
[----:B------:R-:W-:Y:S04]  /*18860*/  BSSY B1, `(.L_x_10620) ;  /* 0x0000009000017945 */ /* 0x000fe80003800000 */
[----:B------:R-:W-:Y:S05]  /*18870*/  @P1 BRA `(.L_x_10621) ;  /* 0x00000000001c1947 */ /* 0x000fea0003800000 */
[----:B------:R-:W1:Y:S01]  /*18880*/  S2R R2, SR_TID.X ;  /* 0x0000000000027919 */ /* 0x000e620000002100 */
[----:B0-----:R-:W-:-:S04]  /*18890*/  IMAD.MOV.U32 R0, RZ, RZ, 0x6000 ;  /* 0x00006000ff007424 */ /* 0x001fc800078e00ff */
[----:B------:R2:W-:Y:S01]  /*188a0*/  SYNCS.ARRIVE.TRANS64 RZ, [R3+URZ+0x2d850], R0 ;  /* 0x02d8500003ff79a7 */ /* 0x0005e2000800003f */
[----:B-1----:R-:W-:-:S04]  /*188b0*/  LOP3.LUT R2, R2, 0x1f, RZ, 0xc0, !PT ;  /* 0x0000001f02027812 */ /* 0x002fc800078ec0ff */
[----:B------:R-:W-:-:S13]  /*188c0*/  ISETP.NE.AND P0, PT, R2, RZ, PT ;  /* 0x000000ff0200720c */ /* 0x000fda0003f05270 */
[----:B--2---:R-:W-:Y:S05]  /*188d0*/  @!P0 BRA `(.L_x_10621) ;  /* 0x0000000000048947 */ /* 0x004fea0003800000 */
[----:B------:R-:W-:Y:S01]  /*188e0*/  BPT.TRAP 0x1 ;  /* 0x000000040000795c */ /* 0x000fe20000300000 */
.L_x_10621:
[----:B------:R-:W-:Y:S05]  /*188f0*/  BSYNC B1 ;  /* 0x0000000000017941 */ /* 0x000fea0003800000 */
.L_x_10620:
[----:B0-----:R-:W-:Y:S01]  /*18900*/  IMAD R0, R18, 0x6000, R17 ;  /* 0x0000600012007824 */ /* 0x001fe200078e0211 */
        /* <DEDUP_REMOVED lines=9> */
.L_x_10622:
        /* <DEDUP_REMOVED lines=15> */
.L_x_10623:
        /* <DEDUP_REMOVED lines=15> */
.L_x_10624:
        /* <DEDUP_REMOVED lines=10> */
.L_x_10617:
[----:B------:R-:W-:Y:S05]  /*18c20*/  BSYNC B0 ;  /* 0x0000000000007941 */ /* 0x000fea0003800000 */
.L_x_10616:
[----:B------:R-:W-:-:S05]  /*18c30*/  VIADD R18, R18, 0x1 ;  /* 0x0000000112127836 */ /* 0x000fca0000000000 */
[----:B------:R-:W-:-:S04]  /*18c40*/  ISETP.NE.AND P0, PT, R18, 0x2, PT ;  /* 0x000000021200780c */ /* 0x000fc80003f05270 */
[----:B------:R-:W-:Y:S02]  /*18c50*/  SEL R3, RZ, 0x1, P0 ;  /* 0x00000001ff037807 */ /* 0x000fe40000000000 */
[----:B------:R-:W-:Y:S02]  /*18c60*/  SEL R18, R18, RZ, P0 ;  /* 0x000000ff12127207 */ /* 0x000fe40000000000 */
[----:B------:R-:W-:-:S07]  /*18c70*/  LOP3.LUT R28, R28, R3, RZ, 0x3c, !PT ;  /* 0x000000031c1c7212 */ /* 0x000fce00078e3cff */
.L_x_10540:
[----:B------:R-:W-:Y:S05]  /*18c80*/  BSYNC B7 ;  /* 0x0000000000077941 */ /* 0x000fea0003800000 */
.L_x_10538:
[----:B------:R-:W3:Y:S02]  /*18c90*/  LDL R0, [R1] ;  /* 0x0000000001007983 */ /* 0x000ee40000100800 */
        /* <DEDUP_REMOVED lines=11> */
.L_x_10625:
[----:B------:R-:W3:Y:S01]  /*18d50*/  S2R R0, SR_TID.X ;  /* 0x0000000000007919 */ /* 0x000ee20000002100 */
[----:B------:R-:W-:Y:S01]  /*18d60*/  UMOV UR4, 0xffffffff ;  /* 0xffffffff00047882 */ /* 0x000fe20000000000 */
[----:B---3--:R-:W-:-:S04]  /*18d70*/  LOP3.LUT R8, R0, 0x1f, RZ, 0xc0, !PT ;  /* 0x0000001f00087812 */ /* 0x008fc800078ec0ff */
[----:B------:R-:W-:Y:S01]  /*18d80*/  ISETP.NE.AND P0, PT, R8, 0x1f, PT ;  /* 0x0000001f0800780c */ /* 0x000fe20003f05270 */
[----:B------:R-:W-:-:S12]  /*18d90*/  BRA.DIV UR4, `(.L_x_10627) ;  /* 0x0000002204b87947 */ /* 0x000fd8000b800000 */
[----:B------:R-:W-:Y:S01]  /*18da0*/  IMAD.IADD R9, R27, 0x1, R8 ;  /* 0x000000011b097824 */ /* 0x000fe200078e0208 */
[----:B------:R-:W-:-:S04]  /*18db0*/  ULDC UR4, c[0x0][0xc3c] ;  /* 0x00030f0000047ab9 */ /* 0x000fc80000000800 */
[----:B------:R-:W-:-:S13]  /*18dc0*/  ISETP.GE.OR P1, PT, R9, UR4, !P0 ;  /* 0x0000000409007c0c */ /* 0x000fda000c726670 */
[----:B------:R-:W3:Y:S08]  /*18dd0*/  @!P1 LDC.64 R2, c[0x0][0xc80] ;  /* 0x00032000ff029b82 */ /* 0x000ef00000000a00 */
[----:B01----:R-:W0:Y:S01]  /*18de0*/  @!P1 LDC.64 R4, c[0x0][0xc78] ;  /* 0x00031e00ff049b82 */ /* 0x003e220000000a00 */
[----:B---3--:R-:W-:-:S05]  /*18df0*/  @!P1 IMAD.WIDE R2, R9, 0x4, R2 ;  /* 0x0000000409029825 */ /* 0x008fca00078e0202 */
[----:B------:R0:W3:Y:S02]  /*18e00*/  @!P1 LDG.E R7, desc[UR52][R2.64] ;  /* 0x0000003402079981 */ /* 0x0000e4000c1e1900 */
[----:B0-----:R-:W-:-:S05]  /*18e10*/  @!P1 IMAD.WIDE R2, R9, 0x4, R4 ;  /* 0x0000000409029825 */ /* 0x001fca00078e0204 */
[----:B------:R-:W4:Y:S01]  /*18e20*/  @!P1 LDG.E R4, desc[UR52][R2.64] ;  /* 0x0000003402049981 */ /* 0x000f22000c1e1900 */
        /* <DEDUP_REMOVED lines=9> */
[----:B---3--:R-:W-:Y:S02]  /*18ec0*/  @!P1 IMAD.MOV.U32 R25, RZ, RZ, R7 ;  /* 0x000000ffff199224 */ /* 0x008fe400078e0007 */
[----:B----4-:R-:W-:Y:S01]  /*18ed0*/  @!P1 IMAD.MOV.U32 R5, RZ, RZ, R4 ;  /* 0x000000ffff059224 */ /* 0x010fe200078e0004 */
        /* <DEDUP_REMOVED lines=18> */
.L_x_10689:
[----:B------:R-:W-:Y:S02]  /*19000*/  ULDC UR4, c[0x0][0xc38] ;  /* 0x00030e0000047ab9 */ /* 0x000fe40000000800 */
[----:B------:R-:W-:-:S04]  /*19010*/  IMAD.U32 R4, RZ, RZ, UR4 ;  /* 0x00000004ff047e24 */ /* 0x000fc8000f8e00ff */
[----:B-1----:R-:W-:-:S04]  /*19020*/  IMAD R3, R14, R4, RZ ;  /* 0x000000040e037224 */ /* 0x002fc800078e02ff */
[----:B------:R-:W-:-:S05]  /*19030*/  IMAD.IADD R6, R6, 0x1, R3 ;  /* 0x0000000106067824 */ /* 0x000fca00078e0203 */
[----:B------:R-:W-:-:S13]  /*19040*/  ISETP.GT.AND P6, PT, R6, R0, PT ;  /* 0x000000000600720c */ /* 0x000fda0003fc4270 */
[----:B------:R-:W-:Y:S05]  /*19050*/  @P6 BRA `(.L_x_10628) ;  /* 0x0000000000a46947 */ /* 0x000fea0003800000 */
.L_x_10631:
[----:B0-----:R-:W0:Y:S01]  /*19060*/  LDC R2, c[0x0][0xc3c] ;  /* 0x00030f00ff027b82 */ /* 0x001e220000000800 */
[----:B------:R-:W-:-:S05]  /*19070*/  VIADD R27, R27, 0x1f ;  /* 0x0000001f1b1b7836 */ /* 0x000fca0000000000 */
[----:B0-----:R-:W-:-:S13]  /*19080*/  ISETP.GE.AND P6, PT, R27, R2, PT ;  /* 0x000000021b00720c */ /* 0x001fda0003fc6270 */
[----:B------:R-:W-:Y:S05]  /*19090*/  @P6 BRA `(.L_x_10629) ;  /* 0x0000000800bc6947 */ /* 0x000fea0003800000 */
[----:B------:R-:W0:Y:S01]  /*190a0*/  S2R R3, SR_TID.X ;  /* 0x0000000000037919 */ /* 0x000e220000002100 */
[----:B------:R-:W-:Y:S01]  /*190b0*/  IMAD.MOV.U32 R25, RZ, RZ, RZ ;  /* 0x000000ffff197224 */ /* 0x000fe200078e00ff */
[----:B0-----:R-:W-:-:S05]  /*190c0*/  LOP3.LUT R3, R3, 0x1f, RZ, 0xc0, !PT ;  /* 0x0000001f03037812 */ /* 0x001fca00078ec0ff */
[----:B------:R-:W-:-:S05]  /*190d0*/  IMAD.IADD R7, R27, 0x1, R3 ;  /* 0x000000011b077824 */ /* 0x000fca00078e0203 */
[----:B------:R-:W-:-:S13]  /*190e0*/  ISETP.GE.OR P6, PT, R7, R2, !P0 ;  /* 0x000000020700720c */ /* 0x000fda00047c6670 */
[----:B------:R-:W0:Y:S08]  /*190f0*/  @!P6 LDC.64 R2, c[0x0][0xc80] ;  /* 0x00032000ff02eb82 */ /* 0x000e300000000a00 */
[----:B------:R-:W1:Y:S01]  /*19100*/  @!P6 LDC.64 R4, c[0x0][0xc78] ;  /* 0x00031e00ff04eb82 */ /* 0x000e620000000a00 */
[----:B0-----:R-:W-:-:S05]  /*19110*/  @!P6 IMAD.WIDE R2, R7, 0x4, R2 ;  /* 0x000000040702e825 */ /* 0x001fca00078e0202 */
[----:B------:R1:W3:Y:S02]  /*19120*/  @!P6 LDG.E R25, desc[UR52][R2.64] ;  /* 0x000000340219e981 */ /* 0x0002e4000c1e1900 */
[----:B-1----:R-:W-:-:S04]  /*19130*/  @!P6 IMAD.WIDE R2, R7, 0x4, R4 ;  /* 0x000000040702e825 */ /* 0x002fc800078e0204 */
[----:B------:R-:W-:-:S06]  /*19140*/  IMAD.MOV.U32 R5, RZ, RZ, RZ ;  /* 0x000000ffff057224 */ /* 0x000fcc00078e00ff */
[----:B------:R-:W3:Y:S01]  /*19150*/  @!P6 LDG.E R5, desc[UR52][R2.64] ;  /* 0x000000340205e981 */ /* 0x000ee2000c1e1900 */
[----:B------:R-:W-:Y:S01]  /*19160*/  UMOV UR4, 0xffffffff ;  /* 0xffffffff00047882 */ /* 0x000fe20000000000 */
[----:B---3--:R-:W-:Y:S02]  /*19170*/  IMAD R13, R5, R25, RZ ;  /* 0x00000019050d7224 */ /* 0x008fe400078e02ff */
        /* <DEDUP_REMOVED lines=17> */
.L_x_10697:
[----:B------:R-:W-:Y:S02]  /*19290*/  ULDC UR4, c[0x0][0xc38] ;  /* 0x00030e0000047ab9 */ /* 0x000fe40000000800 */
[----:B------:R-:W-:-:S04]  /*192a0*/  IMAD.U32 R4, RZ, RZ, UR4 ;  /* 0x00000004ff047e24 */ /* 0x000fc8000f8e00ff */
[----:B-1----:R-:W-:-:S04]  /*192b0*/  IMAD R3, R14, R4, RZ ;  /* 0x000000040e037224 */ /* 0x002fc800078e02ff */
[----:B------:R-:W-:-:S05]  /*192c0*/  IMAD.IADD R6, R3, 0x1, R6 ;  /* 0x0000000103067824 */ /* 0x000fca00078e0206 */
[----:B------:R-:W-:-:S13]  /*192d0*/  ISETP.GT.AND P6, PT, R6, R0, PT ;  /* 0x000000000600720c */ /* 0x000fda0003fc4270 */
[----:B------:R-:W-:Y:S05]  /*192e0*/  @!P6 BRA `(.L_x_10631) ;  /* 0xfffffffc005ce947 */ /* 0x000fea000383ffff */
.L_x_10628:
[----:B------:R-:W-:Y:S01]  /*192f0*/  IMAD.IADD R6, R6, 0x1, -R3 ;  /* 0x0000000106067824 */ /* 0x000fe200078e0a03 */
[----:B------:R-:W-:-:S03]  /*19300*/  UMOV UR4, 0xffffffff ;  /* 0xffffffff00047882 */ /* 0x000fc60000000000 */
[----:B------:R-:W-:-:S05]  /*19310*/  IMAD R3, R2, R4, R6 ;  /* 0x0000000402037224 */ /* 0x000fca00078e0206 */
[----:B------:R-:W-:Y:S01]  /*19320*/  ISETP.GT.AND P6, PT, R3, R0, PT ;  /* 0x000000000300720c */ /* 0x000fe20003fc4270 */
[----:B------:R-:W-:-:S12]  /*19330*/  BRA.DIV UR4, `(.L_x_10632) ;  /* 0x0000002604407947 */ /* 0x000fd8000b800000 */
[----:B------:R-:W-:-:S04]  /*19340*/  VOTE.ANY R3, PT, !P6 ;  /* 0x0000000000037806 */ /* 0x000fc800070e0100 */
[----:B------:R-:W1:Y:S02]  /*19350*/  POPC R7, R3 ;  /* 0x0000000300077309 */ /* 0x000e640000000000 */
[----:B-1----:R1:W3:Y:S01]  /*19360*/  SHFL.IDX PT, R25, R25, R7, 0x1f ;  /* 0x00001f0719197589 */ /* 0x0022e200000e0000 */
[----:B------:R-:W-:-:S03]  /*19370*/  IMAD.IADD R27, R7, 0x1, R27 ;  /* 0x00000001071b7824 */ /* 0x000fc600078e021b */
[----:B------:R1:W4:Y:S04]  /*19380*/  SHFL.IDX PT, R5, R5, R7, 0x1f ;  /* 0x00001f0705057589 */ /* 0x00032800000e0000 */
.L_x_10702:
[----:B------:R-:W-:-:S13]  /*19390*/  ISETP.NE.AND P0, PT, R3, RZ, PT ;  /* 0x000000ff0300720c */ /* 0x000fda0003f05270 */
[----:B------:R-:W-:Y:S05]  /*193a0*/  @!P0 BRA `(.L_x_10633) ;  /* 0x0000000000108947 */ /* 0x000fea0003800000 */
[----:B------:R-:W-:Y:S01]  /*193b0*/  UMOV UR4, 0xffffffff ;  /* 0xffffffff00047882 */ /* 0x000fe20000000000 */
[----:B--2---:R-:W-:Y:S02]  /*193c0*/  VIADD R12, R7, 0xffffffff ;  /* 0xffffffff070c7836 */ /* 0x004fe40000000000 */
[----:B------:R-:W-:Y:S05]  /*193d0*/  BRA.DIV UR4, `(.L_x_10634) ;  /* 0x0000002604787947 */ /* 0x000fea000b800000 */
[----:B------:R2:W0:Y:S02]  /*193e0*/  SHFL.IDX PT, R24, R2, R12, 0x1f ;  /* 0x00001f0c02187589 */ /* 0x00042400000e0000 */
.L_x_10633:
[----:B----4-:R-:W-:Y:S01]  /*193f0*/  ISETP.NE.AND P0, PT, R5, 0x1, PT ;  /* 0x000000010500780c */ /* 0x010fe20003f05270 */
[----:B0-----:R-:W-:-:S04]  /*19400*/  IMAD R24, R24, R4, R6 ;  /* 0x0000000418187224 */ /* 0x001fc800078e0206 */
[----:B------:R-:W-:-:S08]  /*19410*/  IMAD.IADD R0, R0, 0x1, -R24 ;  /* 0x0000000100007824 */ /* 0x000fd000078e0a18 */
[----:B------:R-:W-:Y:S05]  /*19420*/  @!P0 BRA `(.L_x_10635) ;  /* 0x0000000000dc8947 */ /* 0x000fea0003800000 */
[----:B---3--:R-:W-:Y:S01]  /*19430*/  IABS R4, R25 ;  /* 0x0000001900047213 */ /* 0x008fe20000000000 */
[----:B--2---:R-:W-:Y:S01]  /*19440*/  IMAD.MOV.U32 R2, RZ, RZ, RZ ;  /* 0x000000ffff027224 */ /* 0x004fe200078e00ff */
[----:B------:R-:W-:Y:S02]  /*19450*/  IABS R6, R5 ;  /* 0x0000000500067213 */ /* 0x000fe40000000000 */
[----:B-1----:R-:W0:Y:S08]  /*19460*/  I2F.RP R7, R4 ;  /* 0x0000000400077306 */ /* 0x002e300000209400 */
[----:B------:R-:W-:Y:S08]  /*19470*/  I2F.RP R10, R6 ;  /* 0x00000006000a7306 */ /* 0x000ff00000209400 */
[----:B0-----:R-:W0:Y:S02]  /*19480*/  MUFU.RCP R7, R7 ;  /* 0x0000000700077308 */ /* 0x001e240000001000 */
[----:B0-----:R-:W-:-:S06]  /*19490*/  VIADD R3, R7, 0xffffffe ;  /* 0x0ffffffe07037836 */ /* 0x001fcc0000000000 */
        /* <DEDUP_REMOVED lines=38> */
[----:B------:R-:W-:-:S04]  /*19700*/  IMAD.MOV R3, RZ, RZ, -R7 ;  /* 0x000000ffff037224 */ /* 0x000fc800078e0a07 */
[----:B------:R-:W-:-:S08]  /*19710*/  IMAD R3, R25, R3, R0 ;  /* 0x0000000319037224 */ /* 0x000fd000078e0200 */
[----:B------:R-:W-:-:S04]  /*19720*/  @P0 VIADD R4, R4, 0x1 ;  /* 0x0000000104040836 */ /* 0x000fc80000000000 */
[----:B------:R-:W-:Y:S01]  /*19730*/  @!P2 IMAD.MOV R4, RZ, RZ, -R4 ;  /* 0x000000ffff04a224 */ /* 0x000fe200078e0a04 */
[----:B------:R-:W-:-:S05]  /*19740*/  @!P1 LOP3.LUT R4, RZ, R5, RZ, 0x33, !PT ;  /* 0x00000005ff049212 */ /* 0x000fca00078e33ff */
[--C-:B------:R-:W-:Y:S02]  /*19750*/  IMAD.MOV R2, RZ, RZ, -R4.reuse ;  /* 0x000000ffff027224 */ /* 0x100fe400078e0a04 */
[C---:B------:R-:W-:Y:S02]  /*19760*/  IMAD R4, R5.reuse, 0x1000000, R4 ;  /* 0x0100000005047824 */ /* 0x040fe400078e0204 */
[----:B------:R-:W-:-:S04]  /*19770*/  IMAD R5, R5, R2, R7 ;  /* 0x0000000205057224 */ /* 0x000fc800078e0207 */
[----:B------:R-:W-:Y:S01]  /*19780*/  IMAD R26, R5, 0x10000, R4 ;  /* 0x00010000051a7824 */ /* 0x000fe200078e0204 */
[----:B------:R-:W-:Y:S06]  /*19790*/  BRA `(.L_x_10636) ;  /* 0x0000000000f07947 */ /* 0x000fec0003800000 */
.L_x_10635:
[----:B--2---:R-:W0:Y:S02]  /*197a0*/  LDC.64 R2, c[0x0][0xc90] ;  /* 0x00032400ff027b82 */ /* 0x004e240000000a00 */
[----:B0-----:R-:W-:-:S05]  /*197b0*/  IMAD.WIDE R2, R27, 0x4, R2 ;  /* 0x000000041b027825 */ /* 0x001fca00078e0202 */
[----:B------:R0:W3:Y:S02]  /*197c0*/  LDG.E R6, desc[UR52][R2.64] ;  /* 0x0000003402067981 */ /* 0x0000e4000c1e1900 */
[----:B0-----:R-:W-:Y:S02]  /*197d0*/  IMAD.MOV.U32 R2, RZ, RZ, RZ ;  /* 0x000000ffff027224 */ /* 0x001fe400078e00ff */
[----:B---3--:R-:W-:-:S05]  /*197e0*/  IMAD R5, R25, R6, RZ ;  /* 0x0000000619057224 */ /* 0x008fca00078e02ff */
[----:B-1----:R-:W-:-:S04]  /*197f0*/  IABS R7, R5 ;  /* 0x0000000500077213 */ /* 0x002fc80000000000 */
[----:B------:R-:W0:Y:S08]  /*19800*/  I2F.RP R8, R7 ;  /* 0x0000000700087306 */ /* 0x000e300000209400 */
[----:B0-----:R-:W0:Y:S02]  /*19810*/  MUFU.RCP R8, R8 ;  /* 0x0000000800087308 */ /* 0x001e240000001000 */
[----:B0-----:R-:W-:-:S06]  /*19820*/  VIADD R9, R8, 0xffffffe ;  /* 0x0ffffffe08097836 */ /* 0x001fcc0000000000 */
[----:B------:R-:W0:Y:S02]  /*19830*/  F2I.FTZ.U32.TRUNC.NTZ R3, R9 ;  /* 0x0000000900037305 */ /* 0x000e24000021f000 */
[----:B0-----:R-:W-:-:S04]  /*19840*/  IMAD.MOV R10, RZ, RZ, -R3 ;  /* 0x000000ffff0a7224 */ /* 0x001fc800078e0a03 */
[----:B------:R-:W-:Y:S01]  /*19850*/  IMAD R11, R10, R7, RZ ;  /* 0x000000070a0b7224 */ /* 0x000fe200078e02ff */
[----:B------:R-:W-:-:S03]  /*19860*/  IABS R10, R5 ;  /* 0x00000005000a7213 */ /* 0x000fc60000000000 */
        /* <DEDUP_REMOVED lines=23> */
[----:B0-----:R-:W-:Y:S01]  /*199e0*/  VIADD R2, R8, 0xffffffe ;  /* 0x0ffffffe08027836 */ /* 0x001fe20000000000 */
[----:B------:R-:W-:-:S05]  /*199f0*/  IABS R8, R0 ;  /* 0x0000000000087213 */ /* 0x000fca0000000000 */
[----:B------:R0:W1:Y:S02]  /*19a00*/  F2I.FTZ.U32.TRUNC.NTZ R3, R2 ;  /* 0x0000000200037305 */ /* 0x000064000021f000 */
[----:B0-----:R-:W-:Y:S02]  /*19a10*/  IMAD.MOV.U32 R2, RZ, RZ, RZ ;  /* 0x000000ffff027224 */ /* 0x001fe400078e00ff */
[----:B-1----:R-:W-:-:S04]  /*19a20*/  IMAD.MOV R5, RZ, RZ, -R3 ;  /* 0x000000ffff057224 */ /* 0x002fc800078e0a03 */
[----:B------:R-:W-:-:S04]  /*19a30*/  IMAD R5, R5, R6, RZ ;  /* 0x0000000605057224 */ /* 0x000fc800078e02ff */
[----:B------:R-:W-:Y:S01]  /*19a40*/  IMAD.HI.U32 R3, R3, R5, R2 ;  /* 0x0000000503037227 */ /* 0x000fe200078e0002 */
[-C--:B------:R-:W-:Y:S02]  /*19a50*/  IABS R5, R4.reuse ;  /* 0x0000000400057213 */ /* 0x080fe40000000000 */
[----:B------:R-:W-:Y:S02]  /*19a60*/  LOP3.LUT R2, R0, R4, RZ, 0x3c, !PT ;  /* 0x0000000400027212 */ /* 0x000fe400078e3cff */
[----:B------:R-:W-:Y:S01]  /*19a70*/  IADD3 R0, R7, 0x1000000, R0 ;  /* 0x0100000007007810 */ /* 0x000fe20007ffe000 */
[----:B------:R-:W-:Y:S01]  /*19a80*/  IMAD.MOV R5, RZ, RZ, -R5 ;  /* 0x000000ffff057224 */ /* 0x000fe200078e0a05 */
[----:B------:R-:W-:Y:S01]  /*19a90*/  ISETP.GE.AND P2, PT, R2, RZ, PT ;  /* 0x000000ff0200720c */ /* 0x000fe20003f46270 */
        /* <DEDUP_REMOVED lines=11> */
[----:B------:R-:W-:-:S07]  /*19b50*/  IMAD R26, R3, R4, R0 ;  /* 0x00000004031a7224 */ /* 0x000fce00078e0200 */
.L_x_10636:
[----:B------:R-:W-:-:S05]  /*19b60*/  LOP3.LUT R0, RZ, R3, RZ, 0x33, !PT ;  /* 0x00000003ff007212 */ /* 0x000fca00078e33ff */
[----:B------:R-:W-:Y:S01]  /*19b70*/  IMAD.IADD R25, R25, 0x1, R0 ;  /* 0x0000000119197824 */ /* 0x000fe200078e0200 */
[----:B------:R-:W-:Y:S06]  /*19b80*/  BRA `(.L_x_10637) ;  /* 0x00000000001c7947 */ /* 0x000fec0003800000 */
.L_x_10629:
[----:B------:R-:W-:Y:S01]  /*19b90*/  UMOV UR4, URZ ;  /* 0x0000003f00047c82 */ /* 0x000fe20008000000 */
[----:B------:R-:W-:Y:S01]  /*19ba0*/  UMOV UR5, URZ ;  /* 0x0000003f00057c82 */ /* 0x000fe20008000000 */
[----:B------:R-:W-:Y:S01]  /*19bb0*/  ULDC UR6, c[0x0][0xc3c] ;  /* 0x00030f0000067ab9 */ /* 0x000fe20000000800 */
[----:B------:R-:W-:Y:S02]  /*19bc0*/  IMAD.MOV.U32 R24, RZ, RZ, R0 ;  /* 0x000000ffff187224 */ /* 0x000fe400078e0000 */
[----:B------:R-:W-:Y:S02]  /*19bd0*/  IMAD.U32 R25, RZ, RZ, UR4 ;  /* 0x00000004ff197e24 */ /* 0x000fe4000f8e00ff */
[----:B------:R-:W-:Y:S02]  /*19be0*/  IMAD.U32 R26, RZ, RZ, UR5 ;  /* 0x00000005ff1a7e24 */ /* 0x000fe4000f8e00ff */
[----:B------:R-:W-:-:S07]  /*19bf0*/  IMAD.U32 R27, RZ, RZ, UR6 ;  /* 0x00000006ff1b7e24 */ /* 0x000fce000f8e00ff */
.L_x_10637:
[----:B------:R-:W0:Y:S01]  /*19c00*/  S2R R0, SR_TID.X ;  /* 0x0000000000007919 */ /* 0x000e220000002100 */
[----:B------:R-:W-:Y:S05]  /*19c10*/  WARPSYNC.ALL ;  /* 0x0000000000007948 */ /* 0x000fea0003800000 */
[----:B------:R-:W-:Y:S01]  /*19c20*/  BAR.SYNC.DEFER_BLOCKING 0x4, 0x200 ;  /* 0x0108000000007b1d */ /* 0x000fe20000010000 */
[----:B0-----:R-:W-:-:S04]  /*19c30*/  LOP3.LUT R0, R0, 0x1f, RZ, 0xc0, !PT ;  /* 0x0000001f00007812 */ /* 0x001fc800078ec0ff */
[----:B------:R-:W-:-:S13]  /*19c40*/  ISETP.NE.AND P0, PT, R0, RZ, PT ;  /* 0x000000ff0000720c */ /* 0x000fda0003f05270 */
[----:B------:R-:W0:Y:S01]  /*19c50*/  @!P0 S2R R3, SR_CgaCtaId ;  /* 0x0000000000038919 */ /* 0x000e220000008800 */
[----:B------:R-:W-:-:S04]  /*19c60*/  @!P0 MOV R0, 0x400 ;  /* 0x0000040000008802 */ /* 0x000fc80000000f00 */
[----:B0-----:R-:W-:-:S05]  /*19c70*/  @!P0 LEA R17, R3, R0, 0x18 ;  /* 0x0000000003118211 */ /* 0x001fca00078ec0ff */
[----:B------:R0:W-:Y:S01]  /*19c80*/  @!P0 STS.128 [R17+0x2d8d0], R24 ;  /* 0x02d8d01811008388 */ /* 0x0001e20000000c00 */
[----:B------:R-:W-:Y:S06]  /*19c90*/  BAR.ARV 0x5, 0x200 ;  /* 0x0148000000007b1d */ /* 0x000fec0000002000 */
.L_x_10626:
[----:B------:R-:W-:Y:S02]  /*19ca0*/  ULDC UR4, c[0x0][0xc3c] ;  /* 0x00030f0000047ab9 */ /* 0x000fe40000000800 */
[----:B----4-:R-:W-:-:S13]  /*19cb0*/  ISETP.GE.AND P0, PT, R27, UR4, PT ;  /* 0x000000041b007c0c */ /* 0x010fda000bf06270 */
[----:B------:R-:W-:Y:S05]  /*19cc0*/  @!P0 BRA `(.L_x_10638) ;  /* 0xffffffa000988947 */ /* 0x000fea000383ffff */
[----:B------:R-:W-:Y:S05]  /*19cd0*/  BSYNC B8 ;  /* 0x0000000000087941 */ /* 0x000fea0003800000 */
.L_x_10524:
[----:B--2---:R-:W2:Y:S01]  /*19ce0*/  LDL.LU R0, [R1+0x24] ;  /* 0x0000240001007983 */ /* 0x004ea20000300800 */
[----:B------:R-:W-:Y:S01]  /*19cf0*/  BSSY B0, `(.L_x_10639) ;  /* 0x000000b000007945 */ /* 0x000fe20003800000 */
[----:B0-----:R-:W0:Y:S01]  /*19d00*/  S2R R5, SR_CgaCtaId ;  /* 0x0000000000057919 */ /* 0x001e220000008800 */
        /* <DEDUP_REMOVED lines=9> */
.L_x_10705:
[----:B------:R-:W-:Y:S05]  /*19da0*/  BSYNC B0 ;  /* 0x0000000000007941 */ /* 0x000fea0003800000 */
.L_x_10639:
[----:B------:R-:W-:-:S03]  /*19db0*/  UMOV UR4, 0xffffffff ;  /* 0xffffffff00047882 */ /* 0x000fc60000000000 */
[----:B------:R-:W-:Y:S05]  /*19dc0*/  BRA.DIV UR4, `(.L_x_10641) ;  /* 0x0000001e04387947 */ /* 0x000fea000b800000 */
[----:B0-----:R-:W0:Y:S02]  /*19dd0*/  S2R R0, SR_TID.X ;  /* 0x0000000000007919 */ /* 0x001e240000002100 */
[----:B0-----:R-:W-:-:S04]  /*19de0*/  SHF.R.U32.HI R0, RZ, 0x5, R0 ;  /* 0x00000005ff007819 */ /* 0x001fc80000011600 */
[----:B------:R-:W-:-:S05]  /*19df0*/  LOP3.LUT R0, R0, 0x3, RZ, 0xc0, !PT ;  /* 0x0000000300007812 */ /* 0x000fca00078ec0ff */
[----:B------:R0:W2:Y:S02]  /*19e00*/  SHFL.IDX PT, R14, R0, RZ, 0x1f ;  /* 0x00001fff000e7589 */ /* 0x0000a400000e0000 */
.L_x_10708:
[----:B--2---:R-:W-:Y:S01]  /*19e10*/  ISETP.NE.AND P0, PT, R14, RZ, PT ;  /* 0x000000ff0e00720c */ /* 0x004fe20003f05270 */
[----:B------:R-:W-:-:S12]  /*19e20*/  BSSY B0, `(.L_x_10642) ;  /* 0x0000024000007945 */ /* 0x000fd80003800000 */
[----:B------:R-:W-:Y:S05]  /*19e30*/  @P0 BRA `(.L_x_10643) ;  /* 0x0000000000880947 */ /* 0x000fea0003800000 */
[----:B------:R-:W-:-:S03]  /*19e40*/  UMOV UR4, 0xffffffff ;  /* 0xffffffff00047882 */ /* 0x000fc60000000000 */
[----:B------:R-:W-:Y:S05]  /*19e50*/  BRA.DIV UR4, `(.L_x_10644) ;  /* 0x0000001e04487947 */ /* 0x000fea000b800000 */
[----:B------:R-:W-:-:S13]  /*19e60*/  ELECT P6, URZ, PT ;  /* 0x00000000003f782f */ /* 0x000fda00038c0000 */
.L_x_10711:
[----:B------:R-:W-:Y:S05]  /*19e70*/  @!P6 BRA `(.L_x_10643) ;  /* 0x000000000078e947 */ /* 0x000fea0003800000 */
[----:B------:R-:W-:-:S06]  /*19e80*/  ULOP3.LUT UR4, UR36, 0x2, URZ, 0xfc, !UPT ;  /* 0x0000000224047892 */ /* 0x000fcc000f8efc3f */
[----:B0-----:R-:W-:-:S05]  /*19e90*/  IMAD.U32 R0, RZ, RZ, UR4 ;  /* 0x00000004ff007e24 */ /* 0x001fca000f8e00ff */
[----:B------:R-:W-:-:S13]  /*19ea0*/  ISETP.NE.AND P2, PT, R0, 0x3, PT ;  /* 0x000000030000780c */ /* 0x000fda0003f45270 */
[----:B------:R-:W-:Y:S05]  /*19eb0*/  @!P2 BRA `(.L_x_10645) ;  /* 0x000000000004a947 */ /* 0x000fea0003800000 */
[----:B------:R-:W-:Y:S01]  /*19ec0*/  BPT.TRAP 0x1 ;  /* 0x000000040000795c */ /* 0x000fe20000300000 */
.L_x_10645:
[----:B------:R-:W-:Y:S01]  /*19ed0*/  VIADD R3, R9, 0x2d840 ;  /* 0x0002d84009037836 */ /* 0x000fe20000000000 */
[----:B------:R-:W-:Y:S01]  /*19ee0*/  SHF.L.U32 R2, R28, 0x1f, RZ ;  /* 0x0000001f1c027819 */ /* 0x000fe200000006ff */
[C---:B------:R-:W-:Y:S02]  /*19ef0*/  VIADD R0, R18.reuse, 0x1 ;  /* 0x0000000112007836 */ /* 0x040fe40000000000 */
[----:B------:R-:W-:-:S03]  /*19f00*/  IMAD R7, R18, 0x8, R3 ;  /* 0x0000000812077824 */ /* 0x000fc600078e0203 */
[C---:B------:R-:W-:Y:S01]  /*19f10*/  ISETP.NE.AND P1, PT, R0.reuse, 0x2, PT ;  /* 0x000000020000780c */ /* 0x040fe20003f25270 */
[----:B------:R-:W0:Y:S03]  /*19f20*/  SYNCS.PHASECHK.TRANS64.TRYWAIT P0, [R7+URZ], R2 ;  /* 0x00000002070075a7 */ /* 0x000e26000800017f */
[----:B------:R-:W-:Y:S02]  /*19f30*/  SEL R5, RZ, 0x1, P1 ;  /* 0x00000001ff057807 */ /* 0x000fe40000800000 */
[----:B-1----:R-:W-:Y:S02]  /*19f40*/  SEL R4, R0, RZ, P1 ;  /* 0x000000ff00047207 */ /* 0x002fe40000800000 */
[----:B------:R-:W-:-:S03]  /*19f50*/  LOP3.LUT R0, R28, R5, RZ, 0x3c, !PT ;  /* 0x000000051c007212 */ /* 0x000fc600078e3cff */
[----:B------:R-:W-:Y:S01]  /*19f60*/  IMAD R3, R4, 0x8, R3 ;  /* 0x0000000804037824 */ /* 0x000fe200078e0203 */
[----:B------:R-:W-:Y:S01]  /*19f70*/  SHF.L.U32 R0, R0, 0x1f, RZ ;  /* 0x0000001f00007819 */ /* 0x000fe200000006ff */
[----:B0-----:R-:W-:Y:S06]  /*19f80*/  @!P0 BRA `(.L_x_10646) ;  /* 0x0000001c001c8947 */ /* 0x001fec0003800000 */
.L_x_10712:
[----:B------:R-:W1:Y:S02]  /*19f90*/  SYNCS.PHASECHK.TRANS64.TRYWAIT P0, [R3+URZ], R0 ;  /* 0x00000000030075a7 */ /* 0x000e64000800017f */
[----:B-1----:R-:W-:Y:S05]  /*19fa0*/  @!P0 BRA `(.L_x_10647) ;  /* 0x0000001c00288947 */ /* 0x002fea0003800000 */
.L_x_10713:
[----:B------:R-:W-:Y:S05]  /*19fb0*/  @!P2 BRA `(.L_x_10648) ;  /* 0x000000000004a947 */ /* 0x000fea0003800000 */
[----:B------:R-:W-:Y:S01]  /*19fc0*/  BPT.TRAP 0x1 ;  /* 0x000000040000795c */ /* 0x000fe20000300000 */
.L_x_10648:
[----:B-1----:R-:W-:-:S04]  /*19fd0*/  VIADD R3, R9, 0x2d860 ;  /* 0x0002d86009037836 */ /* 0x002fc80000000000 */
[----:B------:R-:W-:-:S04]  /*19fe0*/  IMAD R5, R18, 0x8, R3 ;  /* 0x0000000812057824 */ /* 0x000fc800078e0203 */
[----:B------:R-:W1:Y:S02]  /*19ff0*/  SYNCS.PHASECHK.TRANS64.TRYWAIT P0, [R5+URZ], R2 ;  /* 0x00000002050075a7 */ /* 0x000e64000800017f */
[----:B-1----:R-:W-:Y:S05]  /*1a000*/  @!P0 BRA `(.L_x_10649) ;  /* 0x0000001c00248947 */ /* 0x002fea0003800000 */
.L_x_10714:
[----:B------:R-:W-:-:S07]  /*1a010*/  IMAD R3, R4, 0x8, R3 ;  /* 0x0000000804037824 */ /* 0x000fce00078e0203 */
.L_x_10650:
[----:B--2---:R2:W4:Y:S02]  /*1a020*/  SYNCS.PHASECHK.TRANS64.TRYWAIT P0, [R3+URZ], R0 ;  /* 0x00000000030075a7 */ /* 0x004524000800017f */
[----:B----4-:R-:W-:Y:S05]  /*1a030*/  @!P0 NANOSLEEP.SYNCS 0x989680 ;  /* 0x009896800000895d */ /* 0x010fea0003900000 */
[----:B------:R-:W4:Y:S02]  /*1a040*/  @!P0 SYNCS.PHASECHK.TRANS64 P0, [R3+URZ], R0 ;  /* 0x00000000030085a7 */ /* 0x000f24000800007f */
[----:B----4-:R-:W-:Y:S05]  /*1a050*/  @!P0 BRA `(.L_x_10650) ;  /* 0xfffffffc00f08947 */ /* 0x010fea000383ffff */
.L_x_10643:
[----:B------:R-:W-:Y:S05]  /*1a060*/  BSYNC B0 ;  /* 0x0000000000007941 */ /* 0x000fea0003800000 */
.L_x_10642:
[----:B------:R-:W-:Y:S05]  /*1a070*/  EXIT ;  /* 0x000000000000794d */ /* 0x000fea0003800000 */
.L_x_10431:
[----:B0-----:R-:W-:-:S04]  /*1a080*/  IMAD.U32 R3, RZ, RZ, UR42 ;  /* 0x0000002aff037e24 */ /* 0x001fc8000f8e00ff */
[----:B------:R0:W1:Y:S03]  /*1a090*/  SYNCS.PHASECHK.TRANS64.TRYWAIT P1, [R3+URZ+0x2d800], R0 ;  /* 0x02d80000030075a7 */ /* 0x000066000802017f */
[----:B-1----:R-:W-:Y:S05]  /*1a0a0*/  @!P1 NANOSLEEP.SYNCS 0x989680 ;  /* 0x009896800000995d */ /* 0x002fea0003900000 */
[----:B------:R-:W1:Y:S02]  /*1a0b0*/  @!P1 SYNCS.PHASECHK.TRANS64 P1, [R3+URZ+0x2d800], R0 ;  /* 0x02d80000030095a7 */ /* 0x000e64000802007f */
[----:B-1----:R-:W-:Y:S05]  /*1a0c0*/  @!P1 BRA `(.L_x_10431) ;  /* 0xfffffffc00ec9947 */ /* 0x002fea000383ffff */
[----:B------:R-:W-:Y:S05]  /*1a0d0*/  BRA `(.L_x_10651) ;  /* 0xfffffe8000287947 */ /* 0x000fea000383ffff */
.L_x_10435:
[----:B-1----:R1:W2:Y:S02]  /*1a0e0*/  SYNCS.PHASECHK.TRANS64.TRYWAIT P2, [R90+URZ+0x2d830], R3 ;  /* 0x02d830035a0075a7 */ /* 0x0022a4000804017f */
[----:B--2---:R-:W-:Y:S05]  /*1a0f0*/  @!P2 NANOSLEEP.SYNCS 0x989680 ;  /* 0x009896800000a95d */ /* 0x004fea0003900000 */
[----:B------:R-:W2:Y:S02]  /*1a100*/  @!P2 SYNCS.PHASECHK.TRANS64 P2, [R90+URZ+0x2d830], R3 ;  /* 0x02d830035a00a5a7 */ /* 0x000ea4000804007f */
[----:B--2---:R-:W-:Y:S05]  /*1a110*/  @!P2 BRA `(.L_x_10435) ;  /* 0xfffffffc00f0a947 */ /* 0x004fea000383ffff */
[----:B------:R-:W-:Y:S05]  /*1a120*/  BRA `(.L_x_10434) ;  /* 0xfffffe80004c7947 */ /* 0x000fea000383ffff */
.L_x_10451:
[----:B-1----:R-:W-:-:S04]  /*1a130*/  IMAD.U32 R5, RZ, RZ, UR6 ;  /* 0x00000006ff057e24 */ /* 0x002fc8000f8e00ff */
[----:B------:R1:W2:Y:S03]  /*1a140*/  SYNCS.PHASECHK.TRANS64.TRYWAIT P2, [R5+URZ+0x2d830], R4 ;  /* 0x02d83004050075a7 */ /* 0x0002a6000804017f */
[----:B--2---:R-:W-:Y:S05]  /*1a150*/  @!P2 NANOSLEEP.SYNCS 0x989680 ;  /* 0x009896800000a95d */ /* 0x004fea0003900000 */
[----:B------:R-:W2:Y:S02]  /*1a160*/  @!P2 SYNCS.PHASECHK.TRANS64 P2, [R5+URZ+0x2d830], R4 ;  /* 0x02d830040500a5a7 */ /* 0x000ea4000804007f */
[----:B--2---:R-:W-:Y:S05]  /*1a170*/  @!P2 BRA `(.L_x_10451) ;  /* 0xfffffffc00eca947 */ /* 0x004fea000383ffff */
[----:B------:R-:W-:Y:S05]  /*1a180*/  BRA `(.L_x_10448) ;  /* 0xfffffebc00347947 */ /* 0x000fea000383ffff */
.L_x_10455:
[----:B-1----:R-:W-:-:S04]  /*1a190*/  IMAD.U32 R5, RZ, RZ, UR6 ;  /* 0x00000006ff057e24 */ /* 0x002fc8000f8e00ff */
[----:B------:R1:W2:Y:S03]  /*1a1a0*/  SYNCS.PHASECHK.TRANS64.TRYWAIT P2, [R5+URZ+0x2d850], R4 ;  /* 0x02d85004050075a7 */ /* 0x0002a6000804017f */
[----:B--2---:R-:W-:Y:S05]  /*1a1b0*/  @!P2 NANOSLEEP.SYNCS 0x989680 ;  /* 0x009896800000a95d */ /* 0x004fea0003900000 */
[----:B------:R-:W2:Y:S02]  /*1a1c0*/  @!P2 SYNCS.PHASECHK.TRANS64 P2, [R5+URZ+0x2d850], R4 ;  /* 0x02d850040500a5a7 */ /* 0x000ea4000804007f */
[----:B--2---:R-:W-:Y:S05]  /*1a1d0*/  @!P2 BRA `(.L_x_10455) ;  /* 0xfffffffc00eca947 */ /* 0x004fea000383ffff */
[----:B------:R-:W-:Y:S05]  /*1a1e0*/  BRA `(.L_x_10452) ;  /* 0xfffffebc00d47947 */ /* 0x000fea000383ffff */
.L_x_10472:
[----:B-1----:R-:W-:-:S04]  /*1a1f0*/  IMAD.U32 R7, RZ, RZ, UR6 ;  /* 0x00000006ff077e24 */ /* 0x002fc8000f8e00ff */
[----:B------:R1:W2:Y:S03]  /*1a200*/  SYNCS.PHASECHK.TRANS64.TRYWAIT P2, [R7+URZ+0x2d830], R6 ;  /* 0x02d83006070075a7 */ /* 0x0002a6000804017f */
[----:B--2---:R-:W-:Y:S05]  /*1a210*/  @!P2 NANOSLEEP.SYNCS 0x989680 ;  /* 0x009896800000a95d */ /* 0x004fea0003900000 */
[----:B------:R-:W2:Y:S02]  /*1a220*/  @!P2 SYNCS.PHASECHK.TRANS64 P2, [R7+URZ+0x2d830], R6 ;  /* 0x02d830060700a5a7 */ /* 0x000ea4000804007f */
[----:B--2---:R-:W-:Y:S05]  /*1a230*/  @!P2 BRA `(.L_x_10472) ;  /* 0xfffffffc00eca947 */ /* 0x004fea000383ffff */
[----:B------:R-:W-:Y:S05]  /*1a240*/  BRA `(.L_x_10469) ;  /* 0xfffffef800107947 */ /* 0x000fea000383ffff */
.L_x_10476:
[----:B-1----:R-:W-:-:S04]  /*1a250*/  IMAD.U32 R7, RZ, RZ, UR6 ;  /* 0x00000006ff077e24 */ /* 0x002fc8000f8e00ff */
[----:B------:R1:W2:Y:S03]  /*1a260*/  SYNCS.PHASECHK.TRANS64.TRYWAIT P2, [R7+URZ+0x2d850], R6 ;  /* 0x02d85006070075a7 */ /* 0x0002a6000804017f */
[----:B--2---:R-:W-:Y:S05]  /*1a270*/  @!P2 NANOSLEEP.SYNCS 0x989680 ;  /* 0x009896800000a95d */ /* 0x004fea0003900000 */
[----:B------:R-:W2:Y:S02]  /*1a280*/  @!P2 SYNCS.PHASECHK.TRANS64 P2, [R7+URZ+0x2d850], R6 ;  /* 0x02d850060700a5a7 */ /* 0x000ea4000804007f */
[----:B--2---:R-:W-:Y:S05]  /*1a290*/  @!P2 BRA `(.L_x_10476) ;  /* 0xfffffffc00eca947 */ /* 0x004fea000383ffff */
[----:B------:R-:W-:Y:S05]  /*1a2a0*/  BRA `(.L_x_10473) ;  /* 0xfffffef800b07947 */ /* 0x000fea000383ffff */
.L_x_10482:
[----:B-1----:R-:W-:-:S04]  /*1a2b0*/  IMAD.U32 R7, RZ, RZ, UR6 ;  /* 0x00000006ff077e24 */ /* 0x002fc8000f8e00ff */
[----:B------:R1:W2:Y:S03]  /*1a2c0*/  SYNCS.PHASECHK.TRANS64.TRYWAIT P2, [R7+URZ+0x2d830], R6 ;  /* 0x02d83006070075a7 */ /* 0x0002a6000804017f */
[----:B--2---:R-:W-:Y:S05]  /*1a2d0*/  @!P2 NANOSLEEP.SYNCS 0x989680 ;  /* 0x009896800000a95d */ /* 0x004fea0003900000 */
[----:B------:R-:W2:Y:S02]  /*1a2e0*/  @!P2 SYNCS.PHASECHK.TRANS64 P2, [R7+URZ+0x2d830], R6 ;  /* 0x02d830060700a5a7 */ /* 0x000ea4000804007f */
[----:B--2---:R-:W-:Y:S05]  /*1a2f0*/  @!P2 BRA `(.L_x_10482) ;  /* 0xfffffffc00eca947 */ /* 0x004fea000383ffff */
[----:B------:R-:W-:Y:S05]  /*1a300*/  BRA `(.L_x_10479) ;  /* 0xffffff2000187947 */ /* 0x000fea000383ffff */
.L_x_10486:
[----:B-1----:R-:W-:-:S04]  /*1a310*/  IMAD.U32 R7, RZ, RZ, UR6 ;  /* 0x00000006ff077e24 */ /* 0x002fc8000f8e00ff */
[----:B------:R1:W2:Y:S03]  /*1a320*/  SYNCS.PHASECHK.TRANS64.TRYWAIT P2, [R7+URZ+0x2d850], R6 ;  /* 0x02d85006070075a7 */ /* 0x0002a6000804017f */
[----:B--2---:R-:W-:Y:S05]  /*1a330*/  @!P2 NANOSLEEP.SYNCS 0x989680 ;  /* 0x009896800000a95d */ /* 0x004fea0003900000 */
[----:B------:R-:W2:Y:S02]  /*1a340*/  @!P2 SYNCS.PHASECHK.TRANS64 P2, [R7+URZ+0x2d850], R6 ;  /* 0x02d850060700a5a7 */ /* 0x000ea4000804007f */
[----:B--2---:R-:W-:Y:S05]  /*1a350*/  @!P2 BRA `(.L_x_10486) ;  /* 0xfffffffc00eca947 */ /* 0x004fea000383ffff */
[----:B------:R-:W-:Y:S05]  /*1a360*/  BRA `(.L_x_10483) ;  /* 0xffffff2000b87947 */ /* 0x000fea000383ffff */
.L_x_10499:
[----:B-123--:R-:W-:-:S04]  /*1a370*/  IMAD.U32 R5, RZ, RZ, UR9 ;  /* 0x00000009ff057e24 */ /* 0x00efc8000f8e00ff */
[----:B------:R1:W2:Y:S03]  /*1a380*/  SYNCS.PHASECHK.TRANS64.TRYWAIT P0, [R5+URZ+0x2d850], R0 ;  /* 0x02d85000050075a7 */ /* 0x0002a6000800017f */
[----:B--2---:R-:W-:Y:S05]  /*1a390*/  @!P0 NANOSLEEP.SYNCS 0x989680 ;  /* 0x009896800000895d */ /* 0x004fea0003900000 */
[----:B------:R-:W2:Y:S02]  /*1a3a0*/  @!P0 SYNCS.PHASECHK.TRANS64 P0, [R5+URZ+0x2d850], R0 ;  /* 0x02d85000050085a7 */ /* 0x000ea4000800007f */
[----:B--2---:R-:W-:Y:S05]  /*1a3b0*/  @!P0 BRA `(.L_x_10499) ;  /* 0xfffffffc00ec8947 */ /* 0x004fea000383ffff */
[----:B------:R-:W-:Y:S05]  /*1a3c0*/  BRA `(.L_x_10498) ;  /* 0xffffff5400f47947 */ /* 0x000fea000383ffff */
.L_x_10546:
[----:B------:R-:W3:Y:S01]  /*1a3d0*/  S2R R20, SR_TID.X ;  /* 0x0000000000147919 */ /* 0x000ee20000002100 */
[----:B------:R-:W-:Y:S01]  /*1a3e0*/  BSSY B0, `(.L_x_10652) ;  /* 0x000000a000007945 */ /* 0x000fe20003800000 */
[----:B--2---:R-:W-:Y:S02]  /*1a3f0*/  IMAD.MOV.U32 R12, RZ, RZ, RZ ;  /* 0x000000ffff0c7224 */ /* 0x004fe400078e00ff */
[----:B0-----:R-:W-:Y:S02]  /*1a400*/  IMAD.MOV.U32 R11, RZ, RZ, 0x1f ;  /* 0x0000001fff0b7424 */ /* 0x001fe400078e00ff */
[----:B------:R-:W-:Y:S01]  /*1a410*/  IMAD.MOV.U32 R15, RZ, RZ, -0x1 ;  /* 0xffffffffff0f7424 */ /* 0x000fe200078e00ff */
[----:B---3--:R-:W-:-:S04]  /*1a420*/  SHF.R.U32.HI R20, RZ, 0x5, R20 ;  /* 0x00000005ff147819 */ /* 0x008fc80000011614 */
[----:B------:R-:W-:-:S05]  /*1a430*/  LOP3.LUT R20, R20, 0x3, RZ, 0xc0, !PT ;  /* 0x0000000314147812 */ /* 0x000fca00078ec0ff */
[----:B------:R-:W-:-:S07]  /*1a440*/  IMAD.MOV.U32 R13, RZ, RZ, R20 ;  /* 0x000000ffff0d7224 */ /* 0x000fce00078e0014 */
[----:B-1----:R-:W-:Y:S05]  /*1a450*/  WARPSYNC.COLLECTIVE R15, `(.L_x_10653) ;  /* 0x000000000f087348 */ /* 0x002fea0003c00000 */
[----:B------:R0:W2:Y:S02]  /*1a460*/  SHFL.IDX P6, R14, R13, R12, R11 ;  /* 0x0000000c0d0e7389 */ /* 0x0000a400000c000b */
[----:B012---:R-:W-:Y:S01]  /*1a470*/  ENDCOLLECTIVE ;  /* 0x000000000000791b */ /* 0x007fe20003800000 */
.L_x_10653:
[----:B------:R-:W-:Y:S05]  /*1a480*/  BSYNC B0 ;  /* 0x0000000000007941 */ /* 0x000fea0003800000 */
.L_x_10652:
[----:B------:R-:W-:Y:S05]  /*1a490*/  BRA `(.L_x_10654) ;  /* 0xffffffac00087947 */ /* 0x000fea000383ffff */
.L_x_10548:
[----:B------:R-:W-:Y:S01]  /*1a4a0*/  BSSY B0, `(.L_x_10655) ;  /* 0x0000006000007945 */ /* 0x000fe20003800000 */
[----:B------:R-:W-:-:S07]  /*1a4b0*/  IMAD.MOV.U32 R15, RZ, RZ, -0x1 ;  /* 0xffffffffff0f7424 */ /* 0x000fce00078e00ff */
[----:B0123--:R-:W-:Y:S05]  /*1a4c0*/  WARPSYNC.COLLECTIVE R15, `(.L_x_10656) ;  /* 0x000000000f0c7348 */ /* 0x00ffea0003c00000 */
[----:B------:R-:W-:Y:S02]  /*1a4d0*/  ELECT P6, UR62, PT ;  /* 0x00000000003e782f */ /* 0x000fe400038c0000 */
[----:B------:R-:W-:Y:S01]  /*1a4e0*/  MOV R14, UR62 ;  /* 0x0000003e000e7c02 */ /* 0x000fe20008000f00 */
[----:B0123--:R-:W-:Y:S10]  /*1a4f0*/  ENDCOLLECTIVE ;  /* 0x000000000000791b */ /* 0x00fff40003800000 */
.L_x_10656:
[----:B------:R-:W-:Y:S05]  /*1a500*/  BSYNC B0 ;  /* 0x0000000000007941 */ /* 0x000fea0003800000 */
.L_x_10655:
[----:B------:R-:W-:Y:S05]  /*1a510*/  BRA `(.L_x_10657) ;  /* 0xffffffac00107947 */ /* 0x000fea000383ffff */
.L_x_10550:
[----:B---3--:R3:W4:Y:S02]  /*1a520*/  SYNCS.PHASECHK.TRANS64.TRYWAIT P0, [R0+URZ+0x2d840], R2 ;  /* 0x02d84002000075a7 */ /* 0x008724000800017f */
[----:B----4-:R-:W-:Y:S05]  /*1a530*/  @!P0 NANOSLEEP.SYNCS 0x989680 ;  /* 0x009896800000895d */ /* 0x010fea0003900000 */
[----:B------:R-:W4:Y:S02]  /*1a540*/  @!P0 SYNCS.PHASECHK.TRANS64 P0, [R0+URZ+0x2d840], R2 ;  /* 0x02d84002000085a7 */ /* 0x000f24000800007f */
[----:B----4-:R-:W-:Y:S05]  /*1a550*/  @!P0 BRA `(.L_x_10550) ;  /* 0xfffffffc00f08947 */ /* 0x010fea000383ffff */
[----:B------:R-:W-:Y:S05]  /*1a560*/  BRA `(.L_x_10658) ;  /* 0xffffffac00607947 */ /* 0x000fea000383ffff */
.L_x_10554:
        /* <DEDUP_REMOVED lines=15> */
.L_x_10659:
[----:B------:R-:W-:Y:S02]  /*1a660*/  IMAD.MOV.U32 R13, RZ, RZ, R6 ;  /* 0x000000ffff0d7224 */ /* 0x000fe400078e0006 */
[----:B------:R-:W-:-:S07]  /*1a670*/  IMAD.MOV.U32 R2, RZ, RZ, R14 ;  /* 0x000000ffff027224 */ /* 0x000fce00078e000e */
[----:B------:R-:W-:Y:S05]  /*1a680*/  WARPSYNC.COLLECTIVE R15, `(.L_x_10660) ;  /* 0x000000000f087348 */ /* 0x000fea0003c00000 */
[----:B------:R0:W1:Y:S02]  /*1a690*/  SHFL.IDX P6, R14, R13, R12, R11 ;  /* 0x0000000c0d0e7389 */ /* 0x00006400000c000b */
[----:B01----:R-:W-:Y:S01]  /*1a6a0*/  ENDCOLLECTIVE ;  /* 0x000000000000791b */ /* 0x003fe20003800000 */
.L_x_10660:
[----:B------:R-:W-:Y:S02]  /*1a6b0*/  IMAD.MOV.U32 R13, RZ, RZ, R4 ;  /* 0x000000ffff0d7224 */ /* 0x000fe400078e0004 */
[----:B------:R-:W-:Y:S02]  /*1a6c0*/  IMAD.MOV.U32 R12, RZ, RZ, 0x1 ;  /* 0x00000001ff0c7424 */ /* 0x000fe400078e00ff */
[----:B------:R-:W-:-:S07]  /*1a6d0*/  IMAD.MOV.U32 R3, RZ, RZ, R14 ;  /* 0x000000ffff037224 */ /* 0x000fce00078e000e */
[----:B------:R-:W-:Y:S05]  /*1a6e0*/  WARPSYNC.COLLECTIVE R15, `(.L_x_10661) ;  /* 0x000000000f087348 */ /* 0x000fea0003c00000 */
[----:B------:R0:W1:Y:S02]  /*1a6f0*/  SHFL.IDX P6, R14, R13, R12, R11 ;  /* 0x0000000c0d0e7389 */ /* 0x00006400000c000b */
[----:B01----:R-:W-:Y:S01]  /*1a700*/  ENDCOLLECTIVE ;  /* 0x000000000000791b */ /* 0x003fe20003800000 */
.L_x_10661:
[----:B------:R-:W-:-:S05]  /*1a710*/  @!P4 LEA R3, P3, R21, R3, 0x1 ;  /* 0x000000031503c211 */ /* 0x000fca00078608ff */
[----:B------:R-:W-:Y:S01]  /*1a720*/  @!P4 IMAD.X R2, RZ, RZ, R2, P3 ;  /* 0x000000ffff02c224 */ /* 0x000fe200018e0602 */
[----:B------:R-:W-:-:S04]  /*1a730*/  ISETP.GE.AND P3, PT, R10, R5, PT ;  /* 0x000000050a00720c */ /* 0x000fc80003f66270 */
        /* <DEDUP_REMOVED lines=14> */
.L_x_10662:
[----:B------:R-:W-:Y:S02]  /*1a820*/  IMAD.MOV.U32 R13, RZ, RZ, R4 ;  /* 0x000000ffff0d7224 */ /* 0x000fe400078e0004 */
[----:B------:R-:W-:Y:S02]  /*1a830*/  IMAD.MOV.U32 R12, RZ, RZ, 0x2 ;  /* 0x00000002ff0c7424 */ /* 0x000fe400078e00ff */
[----:B------:R-:W-:-:S07]  /*1a840*/  IMAD.MOV.U32 R3, RZ, RZ, R14 ;  /* 0x000000ffff037224 */ /* 0x000fce00078e000e */
[----:B------:R-:W-:Y:S05]  /*1a850*/  WARPSYNC.COLLECTIVE R15, `(.L_x_10663) ;  /* 0x000000000f087348 */ /* 0x000fea0003c00000 */
[----:B------:R0:W1:Y:S02]  /*1a860*/  SHFL.IDX P6, R14, R13, R12, R11 ;  /* 0x0000000c0d0e7389 */ /* 0x00006400000c000b */
[----:B01----:R-:W-:Y:S01]  /*1a870*/  ENDCOLLECTIVE ;  /* 0x000000000000791b */ /* 0x003fe20003800000 */
.L_x_10663:
        /* <DEDUP_REMOVED lines=12> */
[----:B0-----:R-:W-:-:S05]  /*1a940*/  VIADD R2, R0, 0x40 ;  /* 0x0000004000027836 */ /* 0x001fca0000000000 */
[----:B------:R-:W-:Y:S01]  /*1a950*/  ISETP.GE.AND P3, PT, R2, R5, PT ;  /* 0x000000050200720c */ /* 0x000fe20003f66270 */
[----:B------:R-:W-:-:S12]  /*1a960*/  IMAD.MOV.U32 R2, RZ, RZ, R14 ;  /* 0x000000ffff027224 */ /* 0x000fd800078e000e */
[----:B------:R-:W-:Y:S05]  /*1a970*/  WARPSYNC.COLLECTIVE R15, `(.L_x_10664) ;  /* 0x000000000f087348 */ /* 0x000fea0003c00000 */
[----:B------:R0:W1:Y:S02]  /*1a980*/  SHFL.IDX P6, R14, R13, R12, R11 ;  /* 0x0000000c0d0e7389 */ /* 0x00006400000c000b */
[----:B01----:R-:W-:Y:S01]  /*1a990*/  ENDCOLLECTIVE ;  /* 0x000000000000791b */ /* 0x003fe20003800000 */
.L_x_10664:
[----:B------:R-:W-:Y:S02]  /*1a9a0*/  IMAD.MOV.U32 R13, RZ, RZ, R4 ;  /* 0x000000ffff0d7224 */ /* 0x000fe400078e0004 */
[----:B------:R-:W-:Y:S02]  /*1a9b0*/  IMAD.MOV.U32 R12, RZ, RZ, 0x3 ;  /* 0x00000003ff0c7424 */ /* 0x000fe400078e00ff */
[----:B------:R-:W-:-:S07]  /*1a9c0*/  IMAD.MOV.U32 R3, RZ, RZ, R14 ;  /* 0x000000ffff037224 */ /* 0x000fce00078e000e */
[----:B------:R-:W-:Y:S05]  /*1a9d0*/  WARPSYNC.COLLECTIVE R15, `(.L_x_10665) ;  /* 0x000000000f087348 */ /* 0x000fea0003c00000 */
[----:B------:R0:W1:Y:S02]  /*1a9e0*/  SHFL.IDX P6, R14, R13, R12, R11 ;  /* 0x0000000c0d0e7389 */ /* 0x00006400000c000b */
[----:B01----:R-:W-:Y:S01]  /*1a9f0*/  ENDCOLLECTIVE ;  /* 0x000000000000791b */ /* 0x003fe20003800000 */
.L_x_10665:
        /* <DEDUP_REMOVED lines=10> */
.L_x_10666:
[----:B------:R-:W-:Y:S01]  /*1aaa0*/  @!PT LDS RZ, [RZ] ;  /* 0x00000000fffff984 */ /* 0x000fe20000000800 */
[----:B------:R-:W-:Y:S01]  /*1aab0*/  @!PT LDS RZ, [RZ] ;  /* 0x00000000fffff984 */ /* 0x000fe20000000800 */
[----:B------:R-:W-:Y:S01]  /*1aac0*/  @!PT LDS RZ, [RZ] ;  /* 0x00000000fffff984 */ /* 0x000fe20000000800 */
[----:B------:R-:W-:Y:S04]  /*1aad0*/  @!P3 LDGSTS.E.BYPASS.LTC128B.128 [R20+0xd400], desc[UR52][R2.64], !P2 ;  /* 0x0d4000000214bfae */ /* 0x000fe8000d101d74 */
[----:B------:R-:W-:Y:S04]  /*1aae0*/  @!P3 LDGSTS.E.BYPASS.LTC128B.128 [R20+0x10400], desc[UR52][R2.64+0x40], !P1 ;  /* 0x104000400214bfae */ /* 0x000fe8000c901d74 */
[----:B------:R0:W-:Y:S01]  /*1aaf0*/  @!P3 LDGSTS.E.BYPASS.LTC128B.128 [R20+0x13400], desc[UR52][R2.64+0x80], !P0 ;  /* 0x134000800214bfae */ /* 0x0001e2000c101d74 */
[----:B------:R-:W-:Y:S02]  /*1ab00*/  IMAD.MOV.U32 R13, RZ, RZ, R7 ;  /* 0x000000ffff0d7224 */ /* 0x000fe400078e0007 */
[----:B------:R-:W-:-:S02]  /*1ab10*/  IMAD.MOV.U32 R12, RZ, RZ, RZ ;  /* 0x000000ffff0c7224 */ /* 0x000fc400078e00ff */
[----:B0-----:R-:W-:Y:S02]  /*1ab20*/  VIADD R2, R0, 0x60 ;  /* 0x0000006000027836 */ /* 0x001fe40000000000 */
[----:B------:R-:W-:-:S07]  /*1ab30*/  IMAD.MOV.U32 R3, RZ, RZ, R14 ;  /* 0x000000ffff037224 */ /* 0x000fce00078e000e */
[----:B------:R-:W-:Y:S05]  /*1ab40*/  WARPSYNC.COLLECTIVE R15, `(.L_x_10667) ;  /* 0x000000000f087348 */ /* 0x000fea0003c00000 */
[----:B------:R0:W1:Y:S02]  /*1ab50*/  SHFL.IDX P6, R14, R13, R12, R11 ;  /* 0x0000000c0d0e7389 */ /* 0x00006400000c000b */
[----:B01----:R-:W-:Y:S01]  /*1ab60*/  ENDCOLLECTIVE ;  /* 0x000000000000791b */ /* 0x003fe20003800000 */
.L_x_10667:
[----:B------:R-:W-:-:S13]  /*1ab70*/  ISETP.GE.AND P3, PT, R2, R5, PT ;  /* 0x000000050200720c */ /* 0x000fda0003f66270 */
[----:B------:R-:W-:Y:S01]  /*1ab80*/  @!P3 LEA R3, P5, R21, R3, 0x1 ;  /* 0x000000031503b211 */ /* 0x000fe200078a08ff */
[----:B------:R-:W-:-:S04]  /*1ab90*/  IMAD.MOV.U32 R13, RZ, RZ, R8 ;  /* 0x000000ffff0d7224 */ /* 0x000fc800078e0008 */
[----:B------:R-:W-:Y:S02]  /*1aba0*/  @!P3 IMAD.X R9, RZ, RZ, R4, P5 ;  /* 0x000000ffff09b224 */ /* 0x000fe400028e0604 */
[----:B------:R-:W-:Y:S02]  /*1abb0*/  @!P3 IMAD.MOV.U32 R2, RZ, RZ, R3 ;  /* 0x000000ffff02b224 */ /* 0x000fe400078e0003 */
[----:B------:R-:W-:-:S05]  /*1abc0*/  @!P3 IMAD.MOV.U32 R3, RZ, RZ, R9 ;  /* 0x000000ffff03b224 */ /* 0x000fca00078e0009 */
        /* <DEDUP_REMOVED lines=10> */
.L_x_10668:
        /* <DEDUP_REMOVED lines=8> */
.L_x_10669:
[----:B------:R-:W-:-:S05]  /*1acf0*/  @!P3 LEA R4, P5, R21, R4, 0x1 ;  /* 0x000000041504b211 */ /* 0x000fca00078a08ff */
[----:B------:R-:W-:Y:S02]  /*1ad00*/  @!P3 IMAD.X R6, RZ, RZ, R2, P5 ;  /* 0x000000ffff06b224 */ /* 0x000fe400028e0602 */
[----:B------:R-:W-:Y:S02]  /*1ad10*/  @!P3 IMAD.MOV.U32 R2, RZ, RZ, R4 ;  /* 0x000000ffff02b224 */ /* 0x000fe400078e0004 */
        /* <DEDUP_REMOVED lines=12> */
.L_x_10670:
[----:B------:R-:W-:Y:S01]  /*1ade0*/  IMAD.MOV.U32 R2, RZ, RZ, R14 ;  /* 0x000000ffff027224 */ /* 0x000fe200078e000e */
[----:B------:R-:W-:Y:S06]  /*1adf0*/  BRA `(.L_x_10671) ;  /* 0xffffffb000d07947 */ /* 0x000fec000383ffff */
.L_x_10557:
[----:B0-----:R0:W1:Y:S02]  /*1ae00*/  SYNCS.PHASECHK.TRANS64.TRYWAIT P0, [R17+URZ+0x2d820], R0 ;  /* 0x02d82000110075a7 */ /* 0x001064000800017f */
[----:B-1----:R-:W-:Y:S05]  /*1ae10*/  @!P0 NANOSLEEP.SYNCS 0x989680 ;  /* 0x009896800000895d */ /* 0x002fea0003900000 */
[----:B------:R-:W1:Y:S02]  /*1ae20*/  @!P0 SYNCS.PHASECHK.TRANS64 P0, [R17+URZ+0x2d820], R0 ;  /* 0x02d82000110085a7 */ /* 0x000e64000800007f */
[----:B-1----:R-:W-:Y:S05]  /*1ae30*/  @!P0 BRA `(.L_x_10557) ;  /* 0xfffffffc00f08947 */ /* 0x002fea000383ffff */
[----:B------:R-:W-:Y:S05]  /*1ae40*/  BRA `(.L_x_10672) ;  /* 0xffffffb400387947 */ /* 0x000fea000383ffff */
.L_x_10566:
[----:B-1----:R1:W2:Y:S02]  /*1ae50*/  SYNCS.PHASECHK.TRANS64.TRYWAIT P0, [R3+URZ+0x2d840], R2 ;  /* 0x02d84002030075a7 */ /* 0x0022a4000800017f */
[----:B--2---:R-:W-:Y:S05]  /*1ae60*/  @!P0 NANOSLEEP.SYNCS 0x989680 ;  /* 0x009896800000895d */ /* 0x004fea0003900000 */
[----:B------:R-:W2:Y:S02]  /*1ae70*/  @!P0 SYNCS.PHASECHK.TRANS64 P0, [R3+URZ+0x2d840], R2 ;  /* 0x02d84002030085a7 */ /* 0x000ea4000800007f */
[----:B--2---:R-:W-:Y:S05]  /*1ae80*/  @!P0 BRA `(.L_x_10566) ;  /* 0xfffffffc00f08947 */ /* 0x004fea000383ffff */
[----:B------:R-:W-:Y:S05]  /*1ae90*/  BRA `(.L_x_10673) ;  /* 0xffffffb8001c7947 */ /* 0x000fea000383ffff */
.L_x_10573:
[----:B0-----:R0:W1:Y:S02]  /*1aea0*/  SYNCS.PHASECHK.TRANS64.TRYWAIT P0, [R3+URZ+0x60], R2 ;  /* 0x00006002030075a7 */ /* 0x001064000800017f */
[----:B-1----:R-:W-:Y:S05]  /*1aeb0*/  @!P0 NANOSLEEP.SYNCS 0x989680 ;  /* 0x009896800000895d */ /* 0x002fea0003900000 */
[----:B------:R-:W1:Y:S02]  /*1aec0*/  @!P0 SYNCS.PHASECHK.TRANS64 P0, [R3+URZ+0x60], R2 ;  /* 0x00006002030085a7 */ /* 0x000e64000800007f */
[----:B-1----:R-:W-:Y:S05]  /*1aed0*/  @!P0 BRA `(.L_x_10573) ;  /* 0xfffffffc00f08947 */ /* 0x002fea000383ffff */
[----:B------:R-:W-:Y:S05]  /*1aee0*/  BRA `(.L_x_10674) ;  /* 0xffffffbc00287947 */ /* 0x000fea000383ffff */
.L_x_10583:
[----:B-1----:R1:W2:Y:S02]  /*1aef0*/  SYNCS.PHASECHK.TRANS64.TRYWAIT P0, [R3+URZ+0x2d840], R2 ;  /* 0x02d84002030075a7 */ /* 0x0022a4000800017f */
[----:B--2---:R-:W-:Y:S05]  /*1af00*/  @!P0 NANOSLEEP.SYNCS 0x989680 ;  /* 0x009896800000895d */ /* 0x004fea0003900000 */
[----:B------:R-:W2:Y:S02]  /*1af10*/  @!P0 SYNCS.PHASECHK.TRANS64 P0, [R3+URZ+0x2d840], R2 ;  /* 0x02d84002030085a7 */ /* 0x000ea4000800007f */
[----:B--2---:R-:W-:Y:S05]  /*1af20*/  @!P0 BRA `(.L_x_10583) ;  /* 0xfffffffc00f08947 */ /* 0x004fea000383ffff */
[----:B------:R-:W-:Y:S05]  /*1af30*/  BRA `(.L_x_10675) ;  /* 0xffffffc000dc7947 */ /* 0x000fea000383ffff */
.L_x_10590:
[----:B0-----:R0:W1:Y:S02]  /*1af40*/  SYNCS.PHASECHK.TRANS64.TRYWAIT P0, [R12+URZ+0x60], R28 ;  /* 0x0000601c0c0075a7 */ /* 0x001064000800017f */
[----:B-1----:R-:W-:Y:S05]  /*1af50*/  @!P0 NANOSLEEP.SYNCS 0x989680 ;  /* 0x009896800000895d */ /* 0x002fea0003900000 */
[----:B------:R-:W1:Y:S02]  /*1af60*/  @!P0 SYNCS.PHASECHK.TRANS64 P0, [R12+URZ+0x60], R28 ;  /* 0x0000601c0c0085a7 */ /* 0x000e64000800007f */
[----:B-1----:R-:W-:Y:S05]  /*1af70*/  @!P0 BRA `(.L_x_10590) ;  /* 0xfffffffc00f08947 */ /* 0x002fea000383ffff */
[----:B------:R-:W-:Y:S05]  /*1af80*/  BRA `(.L_x_10676) ;  /* 0xffffffc400e87947 */ /* 0x000fea000383ffff */
.L_x_10600:
[----:B-1----:R1:W2:Y:S02]  /*1af90*/  SYNCS.PHASECHK.TRANS64.TRYWAIT P0, [R2+URZ+0x2d840], R3 ;  /* 0x02d84003020075a7 */ /* 0x0022a4000800017f */
[----:B--2---:R-:W-:Y:S05]  /*1afa0*/  @!P0 NANOSLEEP.SYNCS 0x989680 ;  /* 0x009896800000895d */ /* 0x004fea0003900000 */
[----:B------:R-:W2:Y:S02]  /*1afb0*/  @!P0 SYNCS.PHASECHK.TRANS64 P0, [R2+URZ+0x2d840], R3 ;  /* 0x02d84003020085a7 */ /* 0x000ea4000800007f */
[----:B--2---:R-:W-:Y:S05]  /*1afc0*/  @!P0 BRA `(.L_x_10600) ;  /* 0xfffffffc00f08947 */ /* 0x004fea000383ffff */
[----:B------:R-:W-:Y:S05]  /*1afd0*/  BRA `(.L_x_10677) ;  /* 0xffffffcc00707947 */ /* 0x000fea000383ffff */
.L_x_10607:
[----:B0-----:R0:W1:Y:S02]  /*1afe0*/  SYNCS.PHASECHK.TRANS64.TRYWAIT P0, [R7+URZ+0x60], R2 ;  /* 0x00006002070075a7 */ /* 0x001064000800017f */
[----:B-1----:R-:W-:Y:S05]  /*1aff0*/  @!P0 NANOSLEEP.SYNCS 0x989680 ;  /* 0x009896800000895d */ /* 0x002fea0003900000 */
[----:B------:R-:W1:Y:S02]  /*1b000*/  @!P0 SYNCS.PHASECHK.TRANS64 P0, [R7+URZ+0x60], R2 ;  /* 0x00006002070085a7 */ /* 0x000e64000800007f */
[----:B-1----:R-:W-:Y:S05]  /*1b010*/  @!P0 BRA `(.L_x_10607) ;  /* 0xfffffffc00f08947 */ /* 0x002fea000383ffff */
[----:B------:R-:W-:Y:S05]  /*1b020*/  BRA `(.L_x_10678) ;  /* 0xffffffd000807947 */ /* 0x000fea000383ffff */
.L_x_10619:
[----:B0-----:R0:W1:Y:S02]  /*1b030*/  SYNCS.PHASECHK.TRANS64.TRYWAIT P0, [R3+URZ+0x2d860], R0 ;  /* 0x02d86000030075a7 */ /* 0x001064000800017f */
[----:B-1----:R-:W-:Y:S05]  /*1b040*/  @!P0 NANOSLEEP.SYNCS 0x989680 ;  /* 0x009896800000895d */ /* 0x002fea0003900000 */
[----:B------:R-:W1:Y:S02]  /*1b050*/  @!P0 SYNCS.PHASECHK.TRANS64 P0, [R3+URZ+0x2d860], R0 ;  /* 0x02d86000030085a7 */ /* 0x000e64000800007f */
[----:B-1----:R-:W-:Y:S05]  /*1b060*/  @!P0 BRA `(.L_x_10619) ;  /* 0xfffffffc00f08947 */ /* 0x002fea000383ffff */
[----:B------:R-:W-:Y:S05]  /*1b070*/  BRA `(.L_x_10679) ;  /* 0xffffffd400f47947 */ /* 0x000fea000383ffff */
.L_x_10627:
[----:B------:R-:W-:Y:S01]  /*1b080*/  BSSY B0, `(.L_x_10680) ;  /* 0x0000008000007945 */ /* 0x000fe20003800000 */
[----:B------:R-:W-:Y:S02]  /*1b090*/  IMAD.MOV.U32 R13, RZ, RZ, R24 ;  /* 0x000000ffff0d7224 */ /* 0x000fe400078e0018 */
[----:B--2---:R-:W-:Y:S02]  /*1b0a0*/  IMAD.MOV.U32 R12, RZ, RZ, RZ ;  /* 0x000000ffff0c7224 */ /* 0x004fe400078e00ff */
[----:B0-----:R-:W-:Y:S02]  /*1b0b0*/  IMAD.MOV.U32 R11, RZ, RZ, 0x1f ;  /* 0x0000001fff0b7424 */ /* 0x001fe400078e00ff */
[----:B------:R-:W-:-:S07]  /*1b0c0*/  IMAD.MOV.U32 R15, RZ, RZ, -0x1 ;  /* 0xffffffffff0f7424 */ /* 0x000fce00078e00ff */
[----:B-1----:R-:W-:Y:S05]  /*1b0d0*/  WARPSYNC.COLLECTIVE R15, `(.L_x_10681) ;  /* 0x000000000f087348 */ /* 0x002fea0003c00000 */
[----:B------:R0:W2:Y:S02]  /*1b0e0*/  SHFL.IDX P6, R14, R13, R12, R11 ;  /* 0x0000000c0d0e7389 */ /* 0x0000a400000c000b */
[----:B012---:R-:W-:Y:S01]  /*1b0f0*/  ENDCOLLECTIVE ;  /* 0x000000000000791b */ /* 0x007fe20003800000 */
.L_x_10681:
[----:B------:R-:W-:Y:S05]  /*1b100*/  BSYNC B0 ;  /* 0x0000000000007941 */ /* 0x000fea0003800000 */
.L_x_10680:
        /* <DEDUP_REMOVED lines=9> */
.L_x_10682:
[----:B------:R-:W-:Y:S02]  /*1b1a0*/  ULDC UR4, c[0x0][0xc3c] ;  /* 0x00030f0000047ab9 */ /* 0x000fe40000000800 */
[----:B------:R-:W-:-:S13]  /*1b1b0*/  ISETP.GE.OR P1, PT, R9, UR4, !P0 ;  /* 0x0000000409007c0c */ /* 0x000fda000c726670 */
[----:B------:R-:W0:Y:S08]  /*1b1c0*/  @!P1 LDC.64 R2, c[0x0][0xc80] ;  /* 0x00032000ff029b82 */ /* 0x000e300000000a00 */
[----:B------:R-:W1:Y:S01]  /*1b1d0*/  @!P1 LDC.64 R4, c[0x0][0xc78] ;  /* 0x00031e00ff049b82 */ /* 0x000e620000000a00 */
[----:B------:R-:W-:Y:S01]  /*1b1e0*/  CS2R R24, SRZ ;  /* 0x0000000000187805 */ /* 0x000fe2000001ff00 */
[----:B------:R-:W-:-:S02]  /*1b1f0*/  IMAD.MOV.U32 R11, RZ, RZ, RZ ;  /* 0x000000ffff0b7224 */ /* 0x000fc400078e00ff */
[----:B------:R-:W-:Y:S02]  /*1b200*/  IMAD.MOV.U32 R6, RZ, RZ, R14 ;  /* 0x000000ffff067224 */ /* 0x000fe400078e000e */
        /* <DEDUP_REMOVED lines=16> */
.L_x_10683:
[----:B------:R-:W-:Y:S01]  /*1b310*/  IMAD.MOV.U32 R12, RZ, RZ, 0x2 ;  /* 0x00000002ff0c7424 */ /* 0x000fe200078e00ff */
[----:B------:R-:W-:-:S05]  /*1b320*/  SEL R4, R14, RZ, P1 ;  /* 0x000000ff0e047207 */ /* 0x000fca0000800000 */
[----:B------:R-:W-:-:S04]  /*1b330*/  IMAD.IADD R4, R13, 0x1, R4 ;  /* 0x000000010d047824 */ /* 0x000fc800078e0204 */
[----:B------:R-:W-:-:S07]  /*1b340*/  IMAD.MOV.U32 R13, RZ, RZ, R4 ;  /* 0x000000ffff0d7224 */ /* 0x000fce00078e0004 */
[----:B------:R-:W-:Y:S05]  /*1b350*/  WARPSYNC.COLLECTIVE R15, `(.L_x_10684) ;  /* 0x000000000f087348 */ /* 0x000fea0003c00000 */
[----:B------:R0:W1:Y:S02]  /*1b360*/  SHFL.UP P6, R14, R13, R12, R11 ;  /* 0x0400000c0d0e7389 */ /* 0x00006400000c000b */
[----:B01----:R-:W-:Y:S01]  /*1b370*/  ENDCOLLECTIVE ;  /* 0x000000000000791b */ /* 0x003fe20003800000 */
.L_x_10684:
[----:B------:R-:W-:Y:S01]  /*1b380*/  IMAD.MOV.U32 R12, RZ, RZ, 0x4 ;  /* 0x00000004ff0c7424 */ /* 0x000fe200078e00ff */
[----:B------:R-:W-:-:S05]  /*1b390*/  SEL R3, R14, RZ, P2 ;  /* 0x000000ff0e037207 */ /* 0x000fca0001000000 */
[----:B------:R-:W-:-:S04]  /*1b3a0*/  IMAD.IADD R2, R4, 0x1, R3 ;  /* 0x0000000104027824 */ /* 0x000fc800078e0203 */
[----:B------:R-:W-:-:S07]  /*1b3b0*/  IMAD.MOV.U32 R13, RZ, RZ, R2 ;  /* 0x000000ffff0d7224 */ /* 0x000fce00078e0002 */
[----:B------:R-:W-:Y:S05]  /*1b3c0*/  WARPSYNC.COLLECTIVE R15, `(.L_x_10685) ;  /* 0x000000000f087348 */ /* 0x000fea0003c00000 */
[----:B------:R0:W1:Y:S02]  /*1b3d0*/  SHFL.UP P6, R14, R13, R12, R11 ;  /* 0x0400000c0d0e7389 */ /* 0x00006400000c000b */
[----:B01----:R-:W-:Y:S01]  /*1b3e0*/  ENDCOLLECTIVE ;  /* 0x000000000000791b */ /* 0x003fe20003800000 */
.L_x_10685:
[----:B------:R-:W-:Y:S01]  /*1b3f0*/  IMAD.MOV.U32 R12, RZ, RZ, 0x8 ;  /* 0x00000008ff0c7424 */ /* 0x000fe200078e00ff */
[----:B------:R-:W-:-:S05]  /*1b400*/  SEL R3, R14, RZ, P3 ;  /* 0x000000ff0e037207 */ /* 0x000fca0001800000 */
[----:B------:R-:W-:-:S04]  /*1b410*/  IMAD.IADD R3, R2, 0x1, R3 ;  /* 0x0000000102037824 */ /* 0x000fc800078e0203 */
[----:B------:R-:W-:-:S07]  /*1b420*/  IMAD.MOV.U32 R13, RZ, RZ, R3 ;  /* 0x000000ffff0d7224 */ /* 0x000fce00078e0003 */
[----:B------:R-:W-:Y:S05]  /*1b430*/  WARPSYNC.COLLECTIVE R15, `(.L_x_10686) ;  /* 0x000000000f087348 */ /* 0x000fea0003c00000 */
[----:B------:R0:W1:Y:S02]  /*1b440*/  SHFL.UP P6, R14, R13, R12, R11 ;  /* 0x0400000c0d0e7389 */ /* 0x00006400000c000b */
[----:B01----:R-:W-:Y:S01]  /*1b450*/  ENDCOLLECTIVE ;  /* 0x000000000000791b */ /* 0x003fe20003800000 */
.L_x_10686:
[----:B------:R-:W-:Y:S01]  /*1b460*/  IMAD.MOV.U32 R12, RZ, RZ, 0x10 ;  /* 0x00000010ff0c7424 */ /* 0x000fe200078e00ff */
[----:B------:R-:W-:-:S05]  /*1b470*/  SEL R4, R14, RZ, P4 ;  /* 0x000000ff0e047207 */ /* 0x000fca0002000000 */
[----:B------:R-:W-:-:S04]  /*1b480*/  IMAD.IADD R4, R3, 0x1, R4 ;  /* 0x0000000103047824 */ /* 0x000fc800078e0204 */
[----:B------:R-:W-:-:S07]  /*1b490*/  IMAD.MOV.U32 R13, RZ, RZ, R4 ;  /* 0x000000ffff0d7224 */ /* 0x000fce00078e0004 */
[----:B------:R-:W-:Y:S05]  /*1b4a0*/  WARPSYNC.COLLECTIVE R15, `(.L_x_10687) ;  /* 0x000000000f087348 */ /* 0x000fea0003c00000 */
[----:B------:R0:W1:Y:S02]  /*1b4b0*/  SHFL.UP P6, R14, R13, R12, R11 ;  /* 0x0400000c0d0e7389 */ /* 0x00006400000c000b */
[----:B01----:R-:W-:Y:S01]  /*1b4c0*/  ENDCOLLECTIVE ;  /* 0x000000000000791b */ /* 0x003fe20003800000 */
.L_x_10687:
        /* <DEDUP_REMOVED lines=8> */
.L_x_10688:
[----:B------:R-:W-:Y:S05]  /*1b550*/  BRA `(.L_x_10689) ;  /* 0xffffffd800a87947 */ /* 0x000fea000383ffff */
.L_x_10630:
[----:B------:R-:W-:Y:S01]  /*1b560*/  BSSY B0, `(.L_x_10690) ;  /* 0x0000007000007945 */ /* 0x000fe20003800000 */
[----:B--2---:R-:W-:Y:S02]  /*1b570*/  IMAD.MOV.U32 R12, RZ, RZ, 0x1 ;  /* 0x00000001ff0c7424 */ /* 0x004fe400078e00ff */
[----:B------:R-:W-:Y:S02]  /*1b580*/  IMAD.MOV.U32 R11, RZ, RZ, RZ ;  /* 0x000000ffff0b7224 */ /* 0x000fe400078e00ff */
[----:B------:R-:W-:-:S07]  /*1b590*/  IMAD.MOV.U32 R15, RZ, RZ, -0x1 ;  /* 0xffffffffff0f7424 */ /* 0x000fce00078e00ff */
[----:B------:R-:W-:Y:S05]  /*1b5a0*/  WARPSYNC.COLLECTIVE R15, `(.L_x_10691) ;  /* 0x000000000f087348 */ /* 0x000fea0003c00000 */
[----:B------:R0:W1:Y:S02]  /*1b5b0*/  SHFL.UP P6, R14, R13, R12, R11 ;  /* 0x0400000c0d0e7389 */ /* 0x00006400000c000b */
[----:B01----:R-:W-:Y:S01]  /*1b5c0*/  ENDCOLLECTIVE ;  /* 0x000000000000791b */ /* 0x003fe20003800000 */
.L_x_10691:
[----:B------:R-:W-:Y:S05]  /*1b5d0*/  BSYNC B0 ;  /* 0x0000000000007941 */ /* 0x000fea0003800000 */
.L_x_10690:
        /* <DEDUP_REMOVED lines=8> */
.L_x_10692:
[----:B------:R-:W-:Y:S01]  /*1b660*/  IMAD.MOV.U32 R12, RZ, RZ, 0x4 ;  /* 0x00000004ff0c7424 */ /* 0x000fe200078e00ff */
[----:B------:R-:W-:-:S05]  /*1b670*/  SEL R2, R14, RZ, P2 ;  /* 0x000000ff0e027207 */ /* 0x000fca0001000000 */
[----:B------:R-:W-:-:S04]  /*1b680*/  IMAD.IADD R2, R13, 0x1, R2 ;  /* 0x000000010d027824 */ /* 0x000fc800078e0202 */
[----:B------:R-:W-:-:S07]  /*1b690*/  IMAD.MOV.U32 R13, RZ, RZ, R2 ;  /* 0x000000ffff0d7224 */ /* 0x000fce00078e0002 */
[----:B------:R-:W-:Y:S05]  /*1b6a0*/  WARPSYNC.COLLECTIVE R15, `(.L_x_10693) ;  /* 0x000000000f087348 */ /* 0x000fea0003c00000 */
[----:B------:R0:W1:Y:S02]  /*1b6b0*/  SHFL.UP P6, R14, R13, R12, R11 ;  /* 0x0400000c0d0e7389 */ /* 0x00006400000c000b */
[----:B01----:R-:W-:Y:S01]  /*1b6c0*/  ENDCOLLECTIVE ;  /* 0x000000000000791b */ /* 0x003fe20003800000 */
.L_x_10693:
[----:B------:R-:W-:Y:S01]  /*1b6d0*/  IMAD.MOV.U32 R12, RZ, RZ, 0x8 ;  /* 0x00000008ff0c7424 */ /* 0x000fe200078e00ff */
[----:B------:R-:W-:-:S05]  /*1b6e0*/  SEL R3, R14, RZ, P3 ;  /* 0x000000ff0e037207 */ /* 0x000fca0001800000 */
[----:B------:R-:W-:-:S04]  /*1b6f0*/  IMAD.IADD R3, R2, 0x1, R3 ;  /* 0x0000000102037824 */ /* 0x000fc800078e0203 */
[----:B------:R-:W-:-:S07]  /*1b700*/  IMAD.MOV.U32 R13, RZ, RZ, R3 ;  /* 0x000000ffff0d7224 */ /* 0x000fce00078e0003 */
[----:B------:R-:W-:Y:S05]  /*1b710*/  WARPSYNC.COLLECTIVE R15, `(.L_x_10694) ;  /* 0x000000000f087348 */ /* 0x000fea0003c00000 */
[----:B------:R0:W1:Y:S02]  /*1b720*/  SHFL.UP P6, R14, R13, R12, R11 ;  /* 0x0400000c0d0e7389 */ /* 0x00006400000c000b */
[----:B01----:R-:W-:Y:S01]  /*1b730*/  ENDCOLLECTIVE ;  /* 0x000000000000791b */ /* 0x003fe20003800000 */
.L_x_10694:
[----:B------:R-:W-:Y:S01]  /*1b740*/  IMAD.MOV.U32 R12, RZ, RZ, 0x10 ;  /* 0x00000010ff0c7424 */ /* 0x000fe200078e00ff */
[----:B------:R-:W-:-:S05]  /*1b750*/  SEL R4, R14, RZ, P4 ;  /* 0x000000ff0e047207 */ /* 0x000fca0002000000 */
[----:B------:R-:W-:-:S04]  /*1b760*/  IMAD.IADD R4, R3, 0x1, R4 ;  /* 0x0000000103047824 */ /* 0x000fc800078e0204 */
[----:B------:R-:W-:-:S07]  /*1b770*/  IMAD.MOV.U32 R13, RZ, RZ, R4 ;  /* 0x000000ffff0d7224 */ /* 0x000fce00078e0004 */
[----:B------:R-:W-:Y:S05]  /*1b780*/  WARPSYNC.COLLECTIVE R15, `(.L_x_10695) ;  /* 0x000000000f087348 */ /* 0x000fea0003c00000 */
[----:B------:R0:W1:Y:S02]  /*1b790*/  SHFL.UP P6, R14, R13, R12, R11 ;  /* 0x0400000c0d0e7389 */ /* 0x00006400000c000b */
[----:B01----:R-:W-:Y:S01]  /*1b7a0*/  ENDCOLLECTIVE ;  /* 0x000000000000791b */ /* 0x003fe20003800000 */
.L_x_10695:
        /* <DEDUP_REMOVED lines=8> */
.L_x_10696:
[----:B------:R-:W-:Y:S05]  /*1b830*/  BRA `(.L_x_10697) ;  /* 0xffffffd800947947 */ /* 0x000fea000383ffff */
.L_x_10632:
[----:B------:R-:W-:Y:S01]  /*1b840*/  BSSY B0, `(.L_x_10698) ;  /* 0x0000006000007945 */ /* 0x000fe20003800000 */
[----:B------:R-:W-:Y:S01]  /*1b850*/  PLOP3.LUT P6, PT, P6, PT, PT, 0x8, 0x0 ;  /* 0x000000000000781c */ /* 0x000fe200037ce170 */
[----:B------:R-:W-:-:S12]  /*1b860*/  IMAD.MOV.U32 R15, RZ, RZ, -0x1 ;  /* 0xffffffffff0f7424 */ /* 0x000fd800078e00ff */
[----:B0-2---:R-:W-:Y:S05]  /*1b870*/  WARPSYNC.COLLECTIVE R15, `(.L_x_10699) ;  /* 0x000000000f087348 */ /* 0x005fea0003c00000 */
[----:B------:R-:W-:Y:S01]  /*1b880*/  VOTE.ANY R14, PT, P6 ;  /* 0x00000000000e7806 */ /* 0x000fe200030e0100 */
[----:B0-2---:R-:W-:Y:S06]  /*1b890*/  ENDCOLLECTIVE ;  /* 0x000000000000791b */ /* 0x005fec0003800000 */
.L_x_10699:
[----:B------:R-:W-:Y:S05]  /*1b8a0*/  BSYNC B0 ;  /* 0x0000000000007941 */ /* 0x000fea0003800000 */
.L_x_10698:
[----:B------:R-:W-:Y:S02]  /*1b8b0*/  IMAD.MOV.U32 R3, RZ, RZ, R14 ;  /* 0x000000ffff037224 */ /* 0x000fe400078e000e */
[----:B------:R-:W-:Y:S02]  /*1b8c0*/  IMAD.MOV.U32 R13, RZ, RZ, R25 ;  /* 0x000000ffff0d7224 */ /* 0x000fe400078e0019 */
[----:B------:R-:W0:Y:S01]  /*1b8d0*/  POPC R7, R3 ;  /* 0x0000000300077309 */ /* 0x000e220000000000 */
[----:B------:R-:W-:Y:S02]  /*1b8e0*/  IMAD.MOV.U32 R11, RZ, RZ, 0x1f ;  /* 0x0000001fff0b7424 */ /* 0x000fe400078e00ff */
[----:B------:R-:W-:Y:S02]  /*1b8f0*/  IMAD.MOV.U32 R15, RZ, RZ, -0x1 ;  /* 0xffffffffff0f7424 */ /* 0x000fe400078e00ff */
[----:B0-----:R-:W-:Y:S02]  /*1b900*/  IMAD.MOV.U32 R12, RZ, RZ, R7 ;  /* 0x000000ffff0c7224 */ /* 0x001fe400078e0007 */
[----:B------:R-:W-:-:S07]  /*1b910*/  IMAD.IADD R27, R7, 0x1, R27 ;  /* 0x00000001071b7824 */ /* 0x000fce00078e021b */
[----:B------:R-:W-:Y:S05]  /*1b920*/  WARPSYNC.COLLECTIVE R15, `(.L_x_10700) ;  /* 0x000000000f087348 */ /* 0x000fea0003c00000 */
[----:B------:R0:W1:Y:S02]  /*1b930*/  SHFL.IDX P6, R14, R13, R12, R11 ;  /* 0x0000000c0d0e7389 */ /* 0x00006400000c000b */
[----:B01----:R-:W-:Y:S01]  /*1b940*/  ENDCOLLECTIVE ;  /* 0x000000000000791b */ /* 0x003fe20003800000 */
.L_x_10700:
[----:B------:R-:W-:Y:S02]  /*1b950*/  IMAD.MOV.U32 R13, RZ, RZ, R5 ;  /* 0x000000ffff0d7224 */ /* 0x000fe400078e0005 */
[----:B------:R-:W-:-:S07]  /*1b960*/  IMAD.MOV.U32 R25, RZ, RZ, R14 ;  /* 0x000000ffff197224 */ /* 0x000fce00078e000e */
[----:B------:R-:W-:Y:S05]  /*1b970*/  WARPSYNC.COLLECTIVE R15, `(.L_x_10701) ;  /* 0x000000000f087348 */ /* 0x000fea0003c00000 */
[----:B------:R0:W1:Y:S02]  /*1b980*/  SHFL.IDX P6, R14, R13, R12, R11 ;  /* 0x0000000c0d0e7389 */ /* 0x00006400000c000b */
[----:B01----:R-:W-:Y:S01]  /*1b990*/  ENDCOLLECTIVE ;  /* 0x000000000000791b */ /* 0x003fe20003800000 */
.L_x_10701:
[----:B------:R-:W-:Y:S01]  /*1b9a0*/  IMAD.MOV.U32 R5, RZ, RZ, R14 ;  /* 0x000000ffff057224 */ /* 0x000fe200078e000e */
[----:B------:R-:W-:Y:S06]  /*1b9b0*/  BRA `(.L_x_10702) ;  /* 0xffffffd800747947 */ /* 0x000fec000383ffff */
.L_x_10634:
[----:B------:R-:W-:Y:S01]  /*1b9c0*/  BSSY B0, `(.L_x_10703) ;  /* 0x0000007000007945 */ /* 0x000fe20003800000 */
[----:B------:R-:W-:Y:S02]  /*1b9d0*/  IMAD.MOV.U32 R13, RZ, RZ, R2 ;  /* 0x000000ffff0d7224 */ /* 0x000fe400078e0002 */
[----:B------:R-:W-:Y:S02]  /*1b9e0*/  IMAD.MOV.U32 R11, RZ, RZ, 0x1f ;  /* 0x0000001fff0b7424 */ /* 0x000fe400078e00ff */
[----:B------:R-:W-:-:S07]  /*1b9f0*/  IMAD.MOV.U32 R15, RZ, RZ, -0x1 ;  /* 0xffffffffff0f7424 */ /* 0x000fce00078e00ff */
[----:B01-34-:R-:W-:Y:S05]  /*1ba00*/  WARPSYNC.COLLECTIVE R15, `(.L_x_10704) ;  /* 0x000000000f087348 */ /* 0x01bfea0003c00000 */
[----:B------:R2:W0:Y:S02]  /*1ba10*/  SHFL.IDX P6, R14, R13, R12, R11 ;  /* 0x0000000c0d0e7389 */ /* 0x00042400000c000b */
[----:B01234-:R-:W-:Y:S01]  /*1ba20*/  ENDCOLLECTIVE ;  /* 0x000000000000791b */ /* 0x01ffe20003800000 */
.L_x_10704:
[----:B------:R-:W-:Y:S05]  /*1ba30*/  BSYNC B0 ;  /* 0x0000000000007941 */ /* 0x000fea0003800000 */
.L_x_10703:
[----:B------:R-:W-:Y:S01]  /*1ba40*/  IMAD.MOV.U32 R24, RZ, RZ, R14 ;  /* 0x000000ffff187224 */ /* 0x000fe200078e000e */
[----:B------:R-:W-:Y:S06]  /*1ba50*/  BRA `(.L_x_10633) ;  /* 0xffffffd800647947 */ /* 0x000fec000383ffff */
.L_x_10640:
[----:B0-----:R0:W2:Y:S02]  /*1ba60*/  SYNCS.PHASECHK.TRANS64.TRYWAIT P0, [R9+URZ+0x2d820], R0 ;  /* 0x02d82000090075a7 */ /* 0x0010a4000800017f */
[----:B--2---:R-:W-:Y:S05]  /*1ba70*/  @!P0 NANOSLEEP.SYNCS 0x989680 ;  /* 0x009896800000895d */ /* 0x004fea0003900000 */
[----:B------:R-:W2:Y:S02]  /*1ba80*/  @!P0 SYNCS.PHASECHK.TRANS64 P0, [R9+URZ+0x2d820], R0 ;  /* 0x02d82000090085a7 */ /* 0x000ea4000800007f */
[----:B--2---:R-:W-:Y:S05]  /*1ba90*/  @!P0 BRA `(.L_x_10640) ;  /* 0xfffffffc00f08947 */ /* 0x004fea000383ffff */
[----:B------:R-:W-:Y:S05]  /*1baa0*/  BRA `(.L_x_10705) ;  /* 0xffffffe000bc7947 */ /* 0x000fea000383ffff */
.L_x_10641:
[----:B------:R-:W2:Y:S01]  /*1bab0*/  S2R R2, SR_TID.X ;  /* 0x0000000000027919 */ /* 0x000ea20000002100 */
[----:B------:R-:W-:Y:S01]  /*1bac0*/  BSSY B0, `(.L_x_10706) ;  /* 0x000000a000007945 */ /* 0x000fe20003800000 */
[----:B------:R-:W-:Y:S02]  /*1bad0*/  IMAD.MOV.U32 R12, RZ, RZ, RZ ;  /* 0x000000ffff0c7224 */ /* 0x000fe400078e00ff */
[----:B------:R-:W-:Y:S02]  /*1bae0*/  IMAD.MOV.U32 R11, RZ, RZ, 0x1f ;  /* 0x0000001fff0b7424 */ /* 0x000fe400078e00ff */
[----:B------:R-:W-:Y:S01]  /*1baf0*/  IMAD.MOV.U32 R15, RZ, RZ, -0x1 ;  /* 0xffffffffff0f7424 */ /* 0x000fe200078e00ff */
[----:B--2---:R-:W-:-:S04]  /*1bb00*/  SHF.R.U32.HI R2, RZ, 0x5, R2 ;  /* 0x00000005ff027819 */ /* 0x004fc80000011602 */
[----:B------:R-:W-:-:S05]  /*1bb10*/  LOP3.LUT R2, R2, 0x3, RZ, 0xc0, !PT ;  /* 0x0000000302027812 */ /* 0x000fca00078ec0ff */
[----:B------:R-:W-:-:S07]  /*1bb20*/  IMAD.MOV.U32 R13, RZ, RZ, R2 ;  /* 0x000000ffff0d7224 */ /* 0x000fce00078e0002 */
[----:B01-3--:R-:W-:Y:S05]  /*1bb30*/  WARPSYNC.COLLECTIVE R15, `(.L_x_10707) ;  /* 0x000000000f087348 */ /* 0x00bfea0003c00000 */
[----:B------:R2:W4:Y:S02]  /*1bb40*/  SHFL.IDX P6, R14, R13, R12, R11 ;  /* 0x0000000c0d0e7389 */ /* 0x00052400000c000b */
[----:B01234-:R-:W-:Y:S01]  /*1bb50*/  ENDCOLLECTIVE ;  /* 0x000000000000791b */ /* 0x01ffe20003800000 */
.L_x_10707:
[----:B------:R-:W-:Y:S05]  /*1bb60*/  BSYNC B0 ;  /* 0x0000000000007941 */ /* 0x000fea0003800000 */
.L_x_10706:
[----:B------:R-:W-:Y:S05]  /*1bb70*/  BRA `(.L_x_10708) ;  /* 0xffffffe000a47947 */ /* 0x000fea000383ffff */
.L_x_10644:
[----:B------:R-:W-:Y:S01]  /*1bb80*/  BSSY B1, `(.L_x_10709) ;  /* 0x0000006000017945 */ /* 0x000fe20003800000 */
[----:B------:R-:W-:-:S07]  /*1bb90*/  IMAD.MOV.U32 R15, RZ, RZ, -0x1 ;  /* 0xffffffffff0f7424 */ /* 0x000fce00078e00ff */
[----:B01-3--:R-:W-:Y:S05]  /*1bba0*/  WARPSYNC.COLLECTIVE R15, `(.L_x_10710) ;  /* 0x000000000f0c7348 */ /* 0x00bfea0003c00000 */
[----:B------:R-:W-:Y:S02]  /*1bbb0*/  ELECT P6, UR62, PT ;  /* 0x00000000003e782f */ /* 0x000fe400038c0000 */
[----:B------:R-:W-:Y:S01]  /*1bbc0*/  MOV R14, UR62 ;  /* 0x0000003e000e7c02 */ /* 0x000fe20008000f00 */
[----:B01-3--:R-:W-:Y:S10]  /*1bbd0*/  ENDCOLLECTIVE ;  /* 0x000000000000791b */ /* 0x00bff40003800000 */
.L_x_10710:
[----:B------:R-:W-:Y:S05]  /*1bbe0*/  BSYNC B1 ;  /* 0x0000000000017941 */ /* 0x000fea0003800000 */
.L_x_10709:
[----:B------:R-:W-:Y:S05]  /*1bbf0*/  BRA `(.L_x_10711) ;  /* 0xffffffe0009c7947 */ /* 0x000fea000383ffff */
.L_x_10646:
[----:B0-----:R0:W1:Y:S02]  /*1bc00*/  SYNCS.PHASECHK.TRANS64.TRYWAIT P0, [R7+URZ], R2 ;  /* 0x00000002070075a7 */ /* 0x001064000800017f */
[----:B-1----:R-:W-:Y:S05]  /*1bc10*/  @!P0 NANOSLEEP.SYNCS 0x989680 ;  /* 0x009896800000895d */ /* 0x002fea0003900000 */
[----:B------:R-:W1:Y:S02]  /*1bc20*/  @!P0 SYNCS.PHASECHK.TRANS64 P0, [R7+URZ], R2 ;  /* 0x00000002070085a7 */ /* 0x000e64000800007f */
[----:B-1----:R-:W-:Y:S05]  /*1bc30*/  @!P0 BRA `(.L_x_10646) ;  /* 0xfffffffc00f08947 */ /* 0x002fea000383ffff */
[----:B------:R-:W-:Y:S05]  /*1bc40*/  BRA `(.L_x_10712) ;  /* 0xffffffe000d07947 */ /* 0x000fea000383ffff */
.L_x_10647:
[----:B-1----:R1:W2:Y:S02]  /*1bc50*/  SYNCS.PHASECHK.TRANS64.TRYWAIT P0, [R3+URZ], R0 ;  /* 0x00000000030075a7 */ /* 0x0022a4000800017f */
[----:B--2---:R-:W-:Y:S05]  /*1bc60*/  @!P0 NANOSLEEP.SYNCS 0x989680 ;  /* 0x009896800000895d */ /* 0x004fea0003900000 */
[----:B------:R-:W2:Y:S02]  /*1bc70*/  @!P0 SYNCS.PHASECHK.TRANS64 P0, [R3+URZ], R0 ;  /* 0x00000000030085a7 */ /* 0x000ea4000800007f */
[----:B--2---:R-:W-:Y:S05]  /*1bc80*/  @!P0 BRA `(.L_x_10647) ;  /* 0xfffffffc00f08947 */ /* 0x004fea000383ffff */
[----:B------:R-:W-:Y:S05]  /*1bc90*/  BRA `(.L_x_10713) ;  /* 0xffffffe000c47947 */ /* 0x000fea000383ffff */
.L_x_10649:
[----:B-1----:R1:W2:Y:S02]  /*1bca0*/  SYNCS.PHASECHK.TRANS64.TRYWAIT P0, [R5+URZ], R2 ;  /* 0x00000002050075a7 */ /* 0x0022a4000800017f */
[----:B--2---:R-:W-:Y:S05]  /*1bcb0*/  @!P0 NANOSLEEP.SYNCS 0x989680 ;  /* 0x009896800000895d */ /* 0x004fea0003900000 */
[----:B------:R-:W2:Y:S02]  /*1bcc0*/  @!P0 SYNCS.PHASECHK.TRANS64 P0, [R5+URZ], R2 ;  /* 0x00000002050085a7 */ /* 0x000ea4000800007f */
[----:B--2---:R-:W-:Y:S05]  /*1bcd0*/  @!P0 BRA `(.L_x_10649) ;  /* 0xfffffffc00f08947 */ /* 0x004fea000383ffff */
[----:B------:R-:W-:Y:S05]  /*1bce0*/  BRA `(.L_x_10714) ;  /* 0xffffffe000c87947 */ /* 0x000fea000383ffff */
.L_x_10715:
        /* <DEDUP_REMOVED lines=9> */
.L_x_14864:


//--------------------- .text._ZN7cutlass13device_kernelIN5flash11enable_sm90INS1_16FlashAttnFwdSm90INS1_25CollectiveMainloopFwdSm90ILi2EN4cute5tupleIJNS5_1CILi1EEES8_S8_EEENS6_IJNS7_ILi192EEENS7_ILi128EEENS7_ILi96EEEEEELi96ENS_10bfloat16_tEfNS_4arch4Sm90ELb0ELb1ELb1ELb1ELb0ELb1ELb0ELb0ELb1ELb1ELb1ELb0EEENS1_21CollectiveEpilogueFwdINS6_IJSA_SC_SB_EEES9_SE_SG_Li384ELb1ELb1ELb1ELb0EEENS1_36VarlenDynamicPersistentTileSchedulerILi192ELi128ELi384ELi128ELb1ELb1ELb1ELb1ELb0ELb1EEEEEEEEEvNT_6ParamsE --------------------------
	.section	.text._ZN7cutlass13device_kernelIN5flash11enable_sm90INS1_16FlashAttnFwdSm90INS1_25CollectiveMainloopFwdSm90ILi2EN4cute5tupleIJNS5_1CILi1EEES8_S8_EEENS6_IJNS7_ILi192EEENS7_ILi128EEENS7_ILi96EEEEEELi96ENS_10bfloat16_tEfNS_4arch4Sm90ELb0ELb1ELb1ELb1ELb0ELb1ELb0ELb0ELb1ELb1ELb1ELb0EEENS1_21CollectiveEpilogueFwdINS6_IJSA_SC_SB_EEES9_SE_SG_Li384ELb1ELb1ELb1ELb0EEENS1_36VarlenDynamicPersistentTileSchedulerILi192ELi128ELi384ELi128ELb1ELb1ELb1ELb1ELb0ELb1EEEEEEEEEvNT_6ParamsE,"ax",@progbits
	.align	128
.text._ZN7cutlass13device_kernelIN5flash11enable_sm90INS1_16FlashAttnFwdSm90INS1_25CollectiveMainloopFwdSm90ILi2EN4cute5tupleIJNS5_1CILi1EEES8_S8_EEENS6_IJNS7_ILi192EEENS7_ILi128EEENS7_ILi96EEEEEELi96ENS_10bfloat16_tEfNS_4arch4Sm90ELb0ELb1ELb1ELb1ELb0ELb1ELb0ELb0ELb1ELb1ELb1ELb0EEENS1_21CollectiveEpilogueFwdINS6_IJSA_SC_SB_EEES9_SE_SG_Li384ELb1ELb1ELb1ELb0EEENS1_36VarlenDynamicPersistentTileSchedulerILi192ELi128ELi384ELi128ELb1ELb1ELb1ELb1ELb0ELb1EEEEEEEEEvNT_6ParamsE:
        .type           _ZN7cutlass13device_kernelIN5flash11enable_sm90INS1_16FlashAttnFwdSm90INS1_25CollectiveMainloopFwdSm90ILi2EN4cute5tupleIJNS5_1CILi1EEES8_S8_EEENS6_IJNS7_ILi192EEENS7_ILi128EEENS7_ILi96EEEEEELi96ENS_10bfloat16_tEfNS_4arch4Sm90ELb0ELb1ELb1ELb1ELb0ELb1ELb0ELb0ELb1ELb1ELb1ELb0EEENS1_21CollectiveEpilogueFwdINS6_IJSA_SC_SB_EEES9_SE_SG_Li384ELb1ELb1ELb1ELb0EEENS1_36VarlenDynamicPersistentTileSchedulerILi192ELi128ELi384ELi128ELb1ELb1ELb1ELb1ELb0ELb1EEEEEEEEEvNT_6ParamsE,@function
        .size           _ZN7cutlass13device_kernelIN5flash11enable_sm90INS1_16FlashAttnFwdSm90INS1_25CollectiveMainloopFwdSm90ILi2EN4cute5tupleIJNS5_1CILi1EEES8_S8_EEENS6_IJNS7_ILi192EEENS7_ILi128EEENS7_ILi96EEEEEELi96ENS_10bfloat16_tEfNS_4arch4Sm90ELb0ELb1ELb1ELb1ELb0ELb1ELb0ELb0ELb1ELb1ELb1ELb0EEENS1_21CollectiveEpilogueFwdINS6_IJSA_SC_SB_EEES9_SE_SG_Li384ELb1ELb1ELb1ELb0EEENS1_36VarlenDynamicPersistentTileSchedulerILi192ELi128ELi384ELi128ELb1ELb1ELb1ELb1ELb0ELb1EEEEEEEEEvNT_6ParamsE,(.L_x_14865 - _ZN7cutlass13device_kernelIN5flash11enable_sm90INS1_16FlashAttnFwdSm90INS1_25CollectiveMainloopFwdSm90ILi2EN4cute5tupleIJNS5_1CILi1EEES8_S8_EEENS6_IJNS7_ILi192EEENS7_ILi128EEENS7_ILi96EEEEEELi96ENS_10bfloat16_tEfNS_4arch4Sm90ELb0ELb1ELb1ELb1ELb0ELb1ELb0ELb0ELb1ELb1ELb1ELb0EEENS1_21CollectiveEpilogueFwdINS6_IJSA_SC_SB_EEES9_SE_SG_Li384ELb1ELb1ELb1ELb0EEENS1_36VarlenDynamicPersistentTileSchedulerILi192ELi128ELi384ELi128ELb1ELb1ELb1ELb1ELb0ELb1EEEEEEEEEvNT_6ParamsE)
        .other          _ZN7cutlass13device_kernelIN5flash11enable_sm90INS1_16FlashAttnFwdSm90INS1_25CollectiveMainloopFwdSm90ILi2EN4cute5tupleIJNS5_1CILi1EEES8_S8_EEENS6_IJNS7_ILi192EEENS7_ILi128EEENS7_ILi96EEEEEELi96ENS_10bfloat16_tEfNS_4arch4Sm90ELb0ELb1ELb1ELb1ELb0ELb1ELb0ELb0ELb1ELb1ELb1ELb0EEENS1_21CollectiveEpilogueFwdINS6_IJSA_SC_SB_EEES9_SE_SG_Li384ELb1ELb1ELb1ELb0EEENS1_36VarlenDynamicPersistentTileSchedulerILi192ELi128ELi384ELi128ELb1ELb1ELb1ELb1ELb0ELb1EEEEEEEEEvNT_6ParamsE,@"STO_CUDA_ENTRY STV_DEFAULT"
_ZN7cutlass13device_kernelIN5flash11enable_sm90INS1_16FlashAttnFwdSm90INS1_25CollectiveMainloopFwdSm90ILi2EN4cute5tupleIJNS5_1CILi1EEES8_S8_EEENS6_IJNS7_ILi192EEENS7_ILi128EEENS7_ILi96EEEEEELi96ENS_10bfloat16_tEfNS_4arch4Sm90ELb0ELb1ELb1ELb1ELb0ELb1ELb0ELb0ELb1ELb1ELb1ELb0EEENS1_21CollectiveEpilogueFwdINS6_IJSA_SC_SB_EEES9_SE_SG_Li384ELb1ELb1ELb1ELb0EEENS1_36VarlenDynamicPersistentTileSchedulerILi192ELi128ELi384ELi128ELb1ELb1ELb1ELb1ELb0ELb1EEEEEEEEEvNT_6ParamsE:
        /* <DEDUP_REMOVED lines=24> */
.L_x_10717:
[----:B------:R-:W-:Y:S05]  /*0180*/  BSYNC B0 ;  /* 0x0000000000007941 */ /* 0x000fea0003800000 */
.L_x_10716:
        /* <DEDUP_REMOVED lines=41> */
.L_x_10718:
        /* <DEDUP_REMOVED lines=22> */
.L_x_10719:
        /* <DEDUP_REMOVED lines=18> */
.L_x_10720:
        /* <DEDUP_REMOVED lines=22> */
.L_x_10721:
        /* <DEDUP_REMOVED lines=22> */
.L_x_10722:
        /* <DEDUP_REMOVED lines=8> */
.L_x_10725:
        /* <DEDUP_REMOVED lines=21> */
[----:B------:R-:W0:Y:S01]  /*0b30*/  S2R R0, SR_TID.X ;  /* 0x0000000000007919 */ /* 0x000e220000002100 */
[----:B------:R-:W-:Y:S01]  /*0b40*/  IMAD.MOV.U32 R141, RZ, RZ, 0x40 ;  /* 0x00000040ff8d7424 */ /* 0x000fe200078e00ff */
[----:B------:R-:W-:Y:S01]  /*0b50*/  R2UR UR38, R2 ;  /* 0x00000000022672ca */ /* 0x000fe200000e0000 */
[----:B------:R-:W-:Y:S01]  /*0b60*/  IMAD.MOV.U32 R154, RZ, RZ, RZ ;  /* 0x000000ffff9a7224 */ /* 0x000fe200078e00ff */
[----:B------:R-:W-:Y:S01]  /*0b70*/  ULOP3.LUT UR37, UR36, 0x1, URZ, 0xfc, !UPT ;  /* 0x0000000124257892 */ /* 0x000fe2000f8efc3f */
[----:B------:R-:W-:-:S10]  /*0b80*/  IMAD.MOV.U32 R19, RZ, RZ, RZ ;  /* 0x000000ffff137224 */ /* 0x000fd400078e00ff */
[----:B------:R-:W-:Y:S01]  /*0b90*/  UIADD3 UR38, UR38, 0xc400, URZ ;  /* 0x0000c40026267890 */ /* 0x000fe2000fffe03f */
[----:B0-----:R-:W-:-:S05]  /*0ba0*/  VIADD R0, R0, 0xffffff80 ;  /* 0xffffff8000007836 */ /* 0x001fca0000000000 */
[----:B------:R-:W-:Y:S02]  /*0bb0*/  SHF.R.S32.HI R3, RZ, 0x1f, R0 ;  /* 0x0000001fff037819 */ /* 0x000fe40000011400 */
[-C--:B------:R-:W-:Y:S02]  /*0bc0*/  LEA.HI R9, R0, R0.reuse, RZ, 0x1 ;  /* 0x0000000000097211 */ /* 0x080fe400078f08ff */
[CC--:B------:R-:W-:Y:S02]  /*0bd0*/  LEA.HI R4, R3.reuse, R0.reuse, RZ, 0x2 ;  /* 0x0000000003047211 */ /* 0x0c0fe400078f10ff */
[CC--:B------:R-:W-:Y:S02]  /*0be0*/  LEA.HI R5, R3.reuse, R0.reuse, RZ, 0x4 ;  /* 0x0000000003057211 */ /* 0x0c0fe400078f20ff */
[CC--:B------:R-:W-:Y:S02]  /*0bf0*/  LEA.HI R8, R3.reuse, R0.reuse, RZ, 0x5 ;  /* 0x0000000003087211 */ /* 0x0c0fe400078f28ff */
[----:B------:R-:W-:-:S02]  /*0c00*/  LEA.HI R3, R3, R0, RZ, 0x7 ;  /* 0x0000000003037211 */ /* 0x000fc400078f38ff */
[--C-:B------:R-:W-:Y:S02]  /*0c10*/  SHF.R.S32.HI R10, RZ, 0x2, R4.reuse ;  /* 0x00000002ff0a7819 */ /* 0x100fe40000011404 */
[----:B------:R-:W-:Y:S02]  /*0c20*/  SHF.R.S32.HI R13, RZ, 0x1f, R4 ;  /* 0x0000001fff0d7819 */ /* 0x000fe40000011404 */
[----:B------:R-:W-:Y:S02]  /*0c30*/  LOP3.LUT R15, R4, 0xfffffffc, RZ, 0xc0, !PT ;  /* 0xfffffffc040f7812 */ /* 0x000fe400078ec0ff */
[----:B------:R-:W-:Y:S02]  /*0c40*/  SHF.R.S32.HI R4, RZ, 0x7, R3 ;  /* 0x00000007ff047819 */ /* 0x000fe40000011403 */
[----:B------:R-:W-:Y:S01]  /*0c50*/  LOP3.LUT R3, R3, 0xffffff80, RZ, 0xc0, !PT ;  /* 0xffffff8003037812 */ /* 0x000fe200078ec0ff */
[----:B------:R-:W-:Y:S01]  /*0c60*/  IMAD.IADD R15, R0, 0x1, -R15 ;  /* 0x00000001000f7824 */ /* 0x000fe200078e0a0f */
[----:B------:R-:W-:Y:S01]  /*0c70*/  LEA.HI R13, R13, R10, RZ, 0x2 ;  /* 0x0000000a0d0d7211 */ /* 0x000fe200078f10ff */
[----:B------:R-:W-:Y:S01]  /*0c80*/  IMAD.HI R12, R4, 0x55555556, RZ ;  /* 0x55555556040c7827 */ /* 0x000fe200078e02ff */
[----:B------:R-:W-:-:S02]  /*0c90*/  LOP3.LUT R7, R5, 0xfffffff0, RZ, 0xc0, !PT ;  /* 0xfffffff005077812 */ /* 0x000fc400078ec0ff */
[----:B------:R-:W-:Y:S01]  /*0ca0*/  LOP3.LUT R13, R13, 0xfffffffc, RZ, 0xc0, !PT ;  /* 0xfffffffc0d0d7812 */ /* 0x000fe200078ec0ff */
[C---:B------:R-:W-:Y:S01]  /*0cb0*/  IMAD.IADD R24, R0.reuse, 0x1, -R3 ;  /* 0x0000000100187824 */ /* 0x040fe200078e0a03 */
[----:B------:R-:W-:Y:S01]  /*0cc0*/  LOP3.LUT R11, R9, 0xfffffffe, RZ, 0xc0, !PT ;  /* 0xfffffffe090b7812 */ /* 0x000fe200078ec0ff */
[----:B------:R-:W-:Y:S01]  /*0cd0*/  IMAD.IADD R7, R0, 0x1, -R7 ;  /* 0x0000000100077824 */ /* 0x000fe200078e0a07 */
[----:B------:R-:W-:Y:S01]  /*0ce0*/  LEA.HI R3, R12, R12, RZ, 0x1 ;  /* 0x0000000c0c037211 */ /* 0x000fe200078f08ff */
[----:B------:R-:W-:Y:S01]  /*0cf0*/  IMAD.IADD R13, R10, 0x1, -R13 ;  /* 0x000000010a0d7824 */ /* 0x000fe200078e0a0d */
[----:B------:R-:W-:Y:S01]  /*0d00*/  SHF.R.S32.HI R10, RZ, 0x1f, R24 ;  /* 0x0000001fff0a7819 */ /* 0x000fe20000011418 */
[----:B------:R-:W-:Y:S01]  /*0d10*/  IMAD.IADD R11, R0, 0x1, -R11 ;  /* 0x00000001000b7824 */ /* 0x000fe200078e0a0b */
[----:B------:R-:W-:Y:S01]  /*0d20*/  SHF.R.S32.HI R0, RZ, 0x1f, R7 ;  /* 0x0000001fff007819 */ /* 0x000fe20000011407 */
[----:B------:R-:W-:Y:S01]  /*0d30*/  IMAD R12, R3, -0x3, R4 ;  /* 0xfffffffd030c7824 */ /* 0x000fe200078e0204 */
[----:B------:R-:W-:Y:S01]  /*0d40*/  LEA.HI R14, R10, R24, RZ, 0x2 ;  /* 0x000000180a0e7211 */ /* 0x000fe200078f10ff */
[----:B------:R-:W-:Y:S01]  /*0d50*/  IMAD.SHL.U32 R156, R11, 0x4, RZ ;  /* 0x000000040b9c7824 */ /* 0x000fe200078e00ff */
[----:B------:R-:W-:Y:S01]  /*0d60*/  SHF.R.S32.HI R136, RZ, 0x1, R9 ;  /* 0x00000001ff887819 */ /* 0x000fe20000011409 */
[----:B------:R-:W-:Y:S01]  /*0d70*/  STL [R1+0x60], R24 ;  /* 0x0000601801007387 */ /* 0x000fe20000100800 */
[--C-:B------:R-:W-:Y:S01]  /*0d80*/  SHF.R.S32.HI R3, RZ, 0x2, R14.reuse ;  /* 0x00000002ff037819 */ /* 0x100fe2000001140e */
[----:B------:R-:W-:Y:S01]  /*0d90*/  IMAD.SHL.U32 R13, R13, 0x40, RZ ;  /* 0x000000400d0d7824 */ /* 0x000fe200078e00ff */
[----:B------:R-:W-:Y:S01]  /*0da0*/  SHF.R.S32.HI R4, RZ, 0x1f, R14 ;  /* 0x0000001fff047819 */ /* 0x000fe2000001140e */
[----:B------:R-:W-:Y:S01]  /*0db0*/  IMAD.SHL.U32 R22, R11, 0x8, RZ ;  /* 0x000000080b167824 */ /* 0x000fe200078e00ff */
[----:B------:R-:W-:-:S02]  /*0dc0*/  SHF.R.S32.HI R6, RZ, 0x4, R5 ;  /* 0x00000004ff067819 */ /* 0x000fc40000011405 */
[----:B------:R-:W-:Y:S02]  /*0dd0*/  LEA.HI R0, R0, R7, RZ, 0x3 ;  /* 0x0000000700007211 */ /* 0x000fe400078f18ff */
[----:B------:R-:W-:Y:S02]  /*0de0*/  LEA.HI R9, R9, R136, RZ, 0x1 ;  /* 0x0000008809097211 */ /* 0x000fe400078f08ff */
[----:B------:R-:W-:Y:S02]  /*0df0*/  LEA.HI R16, R4, R3, RZ, 0x3 ;  /* 0x0000000304107211 */ /* 0x000fe400078f18ff */
[----:B------:R-:W-:Y:S02]  /*0e00*/  LEA.HI R5, R5, R6, RZ, 0x1 ;  /* 0x0000000605057211 */ /* 0x000fe400078f08ff */
[----:B------:R-:W-:Y:S02]  /*0e10*/  LOP3.LUT R4, R0, 0xfffffff8, RZ, 0xc0, !PT ;  /* 0xfffffff800047812 */ /* 0x000fe400078ec0ff */
[----:B------:R-:W-:-:S02]  /*0e20*/  LOP3.LUT R9, R9, 0x7fffffe, RZ, 0xc0, !PT ;  /* 0x07fffffe09097812 */ /* 0x000fc400078ec0ff */
[----:B------:R-:W-:Y:S01]  /*0e30*/  LOP3.LUT R16, R16, 0xfffffff8, RZ, 0xc0, !PT ;  /* 0xfffffff810107812 */ /* 0x000fe200078ec0ff */
[----:B------:R-:W-:Y:S01]  /*0e40*/  IMAD.IADD R4, R7, 0x1, -R4 ;  /* 0x0000000107047824 */ /* 0x000fe200078e0a04 */
[----:B------:R-:W-:Y:S01]  /*0e50*/  LOP3.LUT R5, R5, 0x1ffffffe, RZ, 0xc0, !PT ;  /* 0x1ffffffe05057812 */ /* 0x000fe200078ec0ff */
[----:B------:R-:W-:Y:S01]  /*0e60*/  IMAD.IADD R9, R136, 0x1, -R9 ;  /* 0x0000000188097824 */ /* 0x000fe200078e0a09 */
[----:B------:R-:W-:Y:S01]  /*0e70*/  SHF.R.S32.HI R8, RZ, 0x5, R8 ;  /* 0x00000005ff087819 */ /* 0x000fe20000011408 */
[----:B------:R-:W-:Y:S01]  /*0e80*/  IMAD.IADD R16, R3, 0x1, -R16 ;  /* 0x0000000103107824 */ /* 0x000fe200078e0a10 */
[----:B------:R-:W-:Y:S01]  /*0e90*/  LEA.HI R10, R10, R24, RZ, 0x5 ;  /* 0x000000180a0a7211 */ /* 0x000fe200078f28ff */
[----:B------:R-:W-:Y:S01]  /*0ea0*/  IMAD.IADD R5, R6, 0x1, -R5 ;  /* 0x0000000106057824 */ /* 0x000fe200078e0a05 */
[C---:B------:R-:W-:Y:S01]  /*0eb0*/  R2P PR, R4.reuse, 0x6 ;  /* 0x0000000604007804 */ /* 0x040fe20000000000 */
[----:B------:R-:W-:Y:S01]  /*0ec0*/  IMAD.SHL.U32 R3, R4, 0x40, RZ ;  /* 0x0000004004037824 */ /* 0x000fe200078e00ff */
[----:B------:R-:W-:Y:S01]  /*0ed0*/  LOP3.LUT R14, R14, 0x7ffffffc, RZ, 0xc0, !PT ;  /* 0x7ffffffc0e0e7812 */ /* 0x000fe200078ec0ff */
[----:B------:R-:W-:Y:S01]  /*0ee0*/  IMAD R21, R6, 0x8, R9 ;  /* 0x0000000806157824 */ /* 0x000fe200078e0209 */
[----:B------:R-:W-:Y:S01]  /*0ef0*/  LEA.HI R17, R15, R15, RZ, 0x1 ;  /* 0x0000000f0f117211 */ /* 0x000fe200078f08ff */
[----:B------:R-:W-:Y:S01]  /*0f00*/  IMAD.SHL.U32 R6, R0, 0x40, RZ ;  /* 0x0000004000067824 */ /* 0x000fe200078e00ff */
[----:B------:R-:W-:Y:S01]  /*0f10*/  LOP3.LUT R3, R3, 0x1c0, RZ, 0xc0, !PT ;  /* 0x000001c003037812 */ /* 0x000fe200078ec0ff */
[----:B------:R-:W-:Y:S01]  /*0f20*/  IMAD.SHL.U32 R0, R5, 0x8, RZ ;  /* 0x0000000805007824 */ /* 0x000fe200078e00ff */
[----:B------:R-:W-:Y:S01]  /*0f30*/  LOP3.LUT R20, R17, 0x1ffffffe, RZ, 0xc0, !PT ;  /* 0x1ffffffe11147812 */ /* 0x000fe200078ec0ff */
[----:B------:R-:W-:Y:S01]  /*0f40*/  IMAD R9, R8, 0x10, R7 ;  /* 0x0000001008097824 */ /* 0x000fe200078e0207 */
[----:B------:R-:W-:Y:S01]  /*0f50*/  SHF.R.S32.HI R7, RZ, 0x5, R10 ;  /* 0x00000005ff077819 */ /* 0x000fe2000001140a */
[----:B------:R-:W-:Y:S01]  /*0f60*/  VIADD R4, R156, 0x10 ;  /* 0x000000109c047836 */ /* 0x000fe20000000000 */
[--C-:B------:R-:W-:Y:S01]  /*0f70*/  LOP3.LUT R5, R3, 0x8, R0.reuse, 0xf8, !PT ;  /* 0x0000000803057812 */ /* 0x100fe200078ef800 */
[----:B------:R-:W-:Y:S01]  /*0f80*/  IMAD.U32 R0, R9, 0x20, R0 ;  /* 0x0000002009007824 */ /* 0x000fe200078e0000 */
[----:B------:R-:W-:Y:S01]  /*0f90*/  LOP3.LUT R6, R6, 0x7ffffe00, RZ, 0xc0, !PT ;  /* 0x7ffffe0006067812 */ /* 0x000fe200078ec0ff */
[----:B------:R-:W-:Y:S01]  /*0fa0*/  IMAD R7, R7, 0x10, R16 ;  /* 0x0000001007077824 */ /* 0x000fe200078e0210 */
[----:B------:R-:W-:Y:S01]  /*0fb0*/  SHF.R.U32.HI R10, RZ, 0x3, R3 ;  /* 0x00000003ff0a7819 */ /* 0x000fe20000011603 */
[----:B------:R-:W-:Y:S01]  /*0fc0*/  IMAD.IADD R14, R24, 0x1, -R14 ;  /* 0x00000001180e7824 */ /* 0x000fe200078e0a0e */
[----:B------:R0:W-:Y:S01]  /*0fd0*/  STL [R1+0x68], R0 ;  /* 0x0000680001007387 */ /* 0x0001e20000100800 */
[----:B------:R-:W-:Y:S01]  /*0fe0*/  IMAD R3, R12, 0x40, R7 ;  /* 0x000000400c037824 */ /* 0x000fe200078e0207 */
[----:B------:R-:W-:Y:S01]  /*0ff0*/  LOP3.LUT R5, R5, R10, RZ, 0x3c, !PT ;  /* 0x0000000a05057212 */ /* 0x000fe200078e3cff */
[----:B------:R-:W-:Y:S01]  /*1000*/  IMAD R6, R8, 0x400, R6 ;  /* 0x0000040008067824 */ /* 0x000fe200078e0206 */
[----:B------:R-:W-:Y:S01]  /*1010*/  SEL R141, R141, 0xffffffc0, !P2 ;  /* 0xffffffc08d8d7807 */ /* 0x000fe20005000000 */
[----:B------:R-:W-:Y:S01]  /*1020*/  IMAD.SHL.U32 R12, R21, 0x20, RZ ;  /* 0x00000020150c7824 */ /* 0x000fe200078e00ff */
[----:B------:R1:W-:Y:S01]  /*1030*/  STL [R1+0x64], R3 ;  /* 0x0000640301007387 */ /* 0x0003e20000100800 */
[----:B------:R-:W-:Y:S01]  /*1040*/  IMAD.IADD R5, R6, 0x1, R5 ;  /* 0x0000000106057824 */ /* 0x000fe200078e0205 */
[----:B------:R-:W-:Y:S01]  /*1050*/  CS2R R16, SRZ ;  /* 0x0000000000107805 */ /* 0x000fe2000001ff00 */
[C---:B------:R-:W-:Y:S01]  /*1060*/  VIADD R6, R156.reuse, 0x8 ;  /* 0x000000089c067836 */ /* 0x040fe20000000000 */
[----:B0-----:R-:W-:Y:S01]  /*1070*/  SHF.R.S32.HI R0, RZ, 0x1f, R136 ;  /* 0x0000001fff007819 */ /* 0x001fe20000011488 */
[----:B------:R-:W-:Y:S01]  /*1080*/  VIADD R0, R156, 0x20 ;  /* 0x000000209c007836 */ /* 0x000fe20000000000 */
[----:B------:R-:W-:Y:S01]  /*1090*/  STL [R1+0x58], RZ ;  /* 0x000058ff01007387 */ /* 0x000fe20000100800 */
[----:B------:R-:W-:-:S02]  /*10a0*/  IMAD.SHL.U32 R137, R14, 0x2, RZ ;  /* 0x000000020e897824 */ /* 0x000fc400078e00ff */
[----:B------:R-:W-:Y:S01]  /*10b0*/  IMAD R140, R5, 0x2, R2 ;  /* 0x00000002058c7824 */ /* 0x000fe200078e0202 */
[----:B------:R0:W-:Y:S01]  /*10c0*/  STL [R1+0x2c], R4 ;  /* 0x00002c0401007387 */ /* 0x0001e20000100800 */
[----:B------:R-:W-:Y:S02]  /*10d0*/  VIADD R10, R137, 0x10 ;  /* 0x00000010890a7836 */ /* 0x000fe40000000000 */
[----:B------:R-:W-:Y:S01]  /*10e0*/  VIADD R142, R140, 0x21800 ;  /* 0x000218008c8e7836 */ /* 0x000fe20000000000 */
[----:B------:R2:W-:Y:S01]  /*10f0*/  STL [R1+0x28], R0 ;  /* 0x0000280001007387 */ /* 0x0005e20000100800 */
[----:B------:R-:W-:Y:S02]  /*1100*/  IMAD.IADD R20, R15, 0x1, -R20 ;  /* 0x000000010f147824 */ /* 0x000fe400078e0a14 */
[----:B------:R-:W-:Y:S01]  /*1110*/  VIADD R9, R137, 0x18 ;  /* 0x0000001889097836 */ /* 0x000fe20000000000 */
[----:B------:R3:W-:Y:S01]  /*1120*/  STL [R1+0x30], R6 ;  /* 0x0000300601007387 */ /* 0x0007e20000100800 */
[----:B-1----:R-:W-:Y:S01]  /*1130*/  IMAD R3, R20, 0x8, R3 ;  /* 0x0000000814037824 */ /* 0x002fe200078e0203 */
[----:B0-----:R-:W-:Y:S01]  /*1140*/  LOP3.LUT R4, R13, 0xc0, RZ, 0xc0, !PT ;  /* 0x000000c00d047812 */ /* 0x001fe200078ec0ff */
[C---:B------:R-:W-:Y:S01]  /*1150*/  VIADD R11, R137.reuse, 0x8 ;  /* 0x00000008890b7836 */ /* 0x040fe20000000000 */
[----:B------:R-:W-:Y:S01]  /*1160*/  SHF.R.S32.HI R5, RZ, 0x1f, R9 ;  /* 0x0000001fff057819 */ /* 0x000fe20000011409 */
[----:B------:R-:W-:-:S02]  /*1170*/  VIADD R8, R137, 0x20 ;  /* 0x0000002089087836 */ /* 0x000fc40000000000 */
[C---:B--2---:R-:W-:Y:S01]  /*1180*/  VIADD R0, R156.reuse, 0x18 ;  /* 0x000000189c007836 */ /* 0x044fe20000000000 */
[----:B------:R-:W-:Y:S01]  /*1190*/  STL [R1+0x8], R4 ;  /* 0x0000080401007387 */ /* 0x000fe20000100800 */
[C---:B------:R-:W-:Y:S01]  /*11a0*/  VIADD R7, R137.reuse, 0x28 ;  /* 0x0000002889077836 */ /* 0x040fe20000000000 */
[----:B------:R-:W-:Y:S01]  /*11b0*/  SHF.R.S32.HI R11, RZ, 0x1f, R11 ;  /* 0x0000001fff0b7819 */ /* 0x000fe2000001140b */
[----:B---3--:R-:W-:Y:S01]  /*11c0*/  VIADD R6, R156, 0x28 ;  /* 0x000000289c067836 */ /* 0x008fe20000000000 */
[----:B------:R0:W-:Y:S01]  /*11d0*/  STL [R1+0x34], R0 ;  /* 0x0000340001007387 */ /* 0x0001e20000100800 */
[----:B------:R-:W-:Y:S01]  /*11e0*/  VIADD R13, R137, 0x40 ;  /* 0x00000040890d7836 */ /* 0x000fe20000000000 */
[----:B------:R-:W-:Y:S02]  /*11f0*/  SHF.R.S32.HI R8, RZ, 0x1f, R8 ;  /* 0x0000001fff087819 */ /* 0x000fe40000011408 */
[----:B------:R1:W-:Y:S01]  /*1200*/  STL [R1+0x38], R6 ;  /* 0x0000380601007387 */ /* 0x0003e20000100800 */
[----:B------:R-:W-:-:S02]  /*1210*/  SHF.R.S32.HI R7, RZ, 0x1f, R7 ;  /* 0x0000001fff077819 */ /* 0x000fc40000011407 */
[----:B0-----:R-:W-:Y:S02]  /*1220*/  LOP3.LUT R0, R4, 0x8, R22, 0xf8, !PT ;  /* 0x0000000804007812 */ /* 0x001fe400078ef816 */
[----:B------:R-:W-:Y:S01]  /*1230*/  SHF.R.U32.HI R4, RZ, 0x3, R4 ;  /* 0x00000003ff047819 */ /* 0x000fe20000011604 */
[----:B-1----:R-:W-:-:S03]  /*1240*/  VIADD R6, R137, 0x30 ;  /* 0x0000003089067836 */ /* 0x002fc60000000000 */
[----:B------:R-:W-:Y:S01]  /*1250*/  LOP3.LUT R0, R0, R4, RZ, 0x3c, !PT ;  /* 0x0000000400007212 */ /* 0x000fe200078e3cff */
[----:B------:R0:W-:Y:S01]  /*1260*/  STL [R1+0x10], R4 ;  /* 0x0000100401007387 */ /* 0x0001e20000100800 */
[----:B------:R-:W-:-:S03]  /*1270*/  SHF.R.S32.HI R5, RZ, 0x1f, R6 ;  /* 0x0000001fff057819 */ /* 0x000fc60000011406 */
[----:B------:R-:W-:Y:S01]  /*1280*/  IMAD.IADD R0, R12, 0x1, R0 ;  /* 0x000000010c007824 */ /* 0x000fe200078e0200 */
[----:B------:R-:W-:Y:S04]  /*1290*/  STL [R1+0x14], R12 ;  /* 0x0000140c01007387 */ /* 0x000fe80000100800 */
[----:B------:R1:W-:Y:S01]  /*12a0*/  STL [R1+0x48], R0 ;  /* 0x0000480001007387 */ /* 0x0003e20000100800 */
[----:B0-----:R-:W-:Y:S01]  /*12b0*/  SHF.R.S32.HI R4, RZ, 0x1f, R137 ;  /* 0x0000001fff047819 */ /* 0x001fe20000011489 */
[----:B------:R-:W-:-:S05]  /*12c0*/  VIADD R4, R137, 0x38 ;  /* 0x0000003889047836 */ /* 0x000fca0000000000 */
[----:B------:R-:W-:Y:S02]  /*12d0*/  SHF.R.S32.HI R4, RZ, 0x1f, R4 ;  /* 0x0000001fff047819 */ /* 0x000fe40000011404 */
[----:B-1----:R-:W-:Y:S01]  /*12e0*/  SHF.R.S32.HI R0, RZ, 0x1f, R10 ;  /* 0x0000001fff007819 */ /* 0x002fe2000001140a */
[----:B------:R-:W-:Y:S02]  /*12f0*/  VIADD R0, R140, 0x21820 ;  /* 0x000218208c007836 */ /* 0x000fe40000000000 */
[C---:B------:R-:W-:Y:S02]  /*1300*/  @P1 VIADD R0, R142.reuse, 0xffffffe0 ;  /* 0xffffffe08e001836 */ /* 0x040fe40000000000 */
[----:B------:R-:W-:Y:S02]  /*1310*/  IMAD.IADD R142, R142, 0x1, R141 ;  /* 0x000000018e8e7824 */ /* 0x000fe400078e028d */
[----:B------:R-:W-:Y:S01]  /*1320*/  IMAD.IADD R141, R141, 0x1, R0 ;  /* 0x000000018d8d7824 */ /* 0x000fe200078e0200 */
[----:B------:R0:W-:Y:S04]  /*1330*/  STL [R1+0x20], R0 ;  /* 0x0000200001007387 */ /* 0x0001e80000100800 */
[----:B------:R1:W-:Y:S01]  /*1340*/  STL [R1+0x40], R3 ;  /* 0x0000400301007387 */ /* 0x0003e20000100800 */
[----:B0-----:R-:W-:-:S05]  /*1350*/  VIADD R0, R0, 0x6000 ;  /* 0x0000600000007836 */ /* 0x001fca0000000000 */
[----:B------:R1:W-:Y:S02]  /*1360*/  STL [R1+0x24], R0 ;  /* 0x0000240001007387 */ /* 0x0003e40000100800 */
.L_x_10942:
[----:B------:R-:W-:Y:S05]  /*1370*/  YIELD ;  /* 0x0000000000007946 */ /* 0x000fea0003800000 */
[----:B------:R-:W-:Y:S01]  /*1380*/  ULDC.64 UR4, c[0x0][0xa28] ;  /* 0x00028a0000047ab9 */ /* 0x000fe20000000a00 */
[----:B0-23-5:R-:W0:Y:S01]  /*1390*/  LDC.64 R6, c[0x0][0xa08] ;  /* 0x00028200ff067b82 */ /* 0x02de220000000a00 */
[----:B------:R-:W-:Y:S01]  /*13a0*/  ISETP.NE.U32.AND P1, PT, RZ, UR4, PT ;  /* 0x00000004ff007c0c */ /* 0x000fe2000bf25070 */
[----:B----4-:R-:W-:Y:S02]  /*13b0*/  IMAD.MOV.U32 R13, RZ, RZ, RZ ;  /* 0x000000ffff0d7224 */ /* 0x010fe400078e00ff */
[----:B------:R-:W-:Y:S01]  /*13c0*/  IMAD.MOV.U32 R27, RZ, RZ, RZ ;  /* 0x000000ffff1b7224 */ /* 0x000fe200078e00ff */
[----:B------:R-:W-:Y:S01]  /*13d0*/  ISETP.NE.AND.EX P1, PT, RZ, UR5, PT, P1 ;  /* 0x00000005ff007c0c */ /* 0x000fe2000bf25310 */
[----:B------:R-:W-:-:S02]  /*13e0*/  ULDC.64 UR4, c[0x0][0xa18] ;  /* 0x0002860000047ab9 */ /* 0x000fc40000000a00 */
[----:B------:R-:W-:-:S04]  /*13f0*/  ISETP.NE.U32.AND P2, PT, RZ, UR4, PT ;  /* 0x00000004ff007c0c */ /* 0x000fc8000bf45070 */
[----:B------:R-:W-:Y:S01]  /*1400*/  ISETP.NE.AND.EX P2, PT, RZ, UR5, PT, P2 ;  /* 0x00000005ff007c0c */ /* 0x000fe2000bf45320 */
[----:B------:R-:W-:Y:S02]  /*1410*/  ULDC.64 UR4, c[0x0][0xa08] ;  /* 0x0002820000047ab9 */ /* 0x000fe40000000a00 */
[----:B------:R-:W-:-:S03]  /*1420*/  ISETP.NE.U32.AND P0, PT, RZ, UR4, PT ;  /* 0x00000004ff007c0c */ /* 0x000fc6000bf05070 */
[----:B------:R-:W2:Y:S01]  /*1430*/  @P1 LDC.64 R4, c[0x0][0xa28] ;  /* 0x00028a00ff041b82 */ /* 0x000ea20000000a00 */
[----:B------:R-:W-:Y:S01]  /*1440*/  ISETP.NE.AND.EX P0, PT, RZ, UR5, PT, P0 ;  /* 0x00000005ff007c0c */ /* 0x000fe2000bf05300 */
[----:B0-----:R-:W-:-:S06]  /*1450*/  IMAD.WIDE R10, R75, 0x4, R6 ;  /* 0x000000044b0a7825 */ /* 0x001fcc00078e0206 */
[----:B------:R-:W0:Y:S01]  /*1460*/  @P2 LDC.64 R8, c[0x0][0xa18] ;  /* 0x00028600ff082b82 */ /* 0x000e220000000a00 */
[----:B------:R-:W-:Y:S02]  /*1470*/  ULDC UR4, c[0x0][0x288] ;  /* 0x0000a20000047ab9 */ /* 0x000fe40000000800 */
[----:B------:R-:W-:Y:S01]  /*1480*/  IMAD.U32 R138, RZ, RZ, UR4 ;  /* 0x00000004ff8a7e24 */ /* 0x000fe2000f8e00ff */
[----:B------:R-:W-:Y:S02]  /*1490*/  ULDC.64 UR4, c[0x0][0x418] ;  /* 0x0001060000047ab9 */ /* 0x000fe40000000a00 */
[----:B------:R3:W5:Y:S01]  /*14a0*/  @P0 LDG.E R27, desc[UR40][R10.64] ;  /* 0x000000280a1b0981 */ /* 0x000762000c1e1900 */
[----:B--2---:R-:W-:-:S05]  /*14b0*/  @P1 IMAD.WIDE R4, R75, 0x4, R4 ;  /* 0x000000044b041825 */ /* 0x004fca00078e0204 */
        /* <DEDUP_REMOVED lines=12> */
[----:B---3--:R-:W-:Y:S06]  /*1580*/  @P2 BRA `(.L_x_10727) ;  /* 0x0000000000242947 */ /* 0x008fec0003800000 */
[----:B------:R-:W-:Y:S02]  /*1590*/  ULDC.64 UR4, c[0x0][0xa00] ;  /* 0x0002800000047ab9 */ /* 0x000fe40000000a00 */
[----:B------:R-:W-:-:S04]  /*15a0*/  ISETP.NE.U32.AND P1, PT, RZ, UR4, PT ;  /* 0x00000004ff007c0c */ /* 0x000fc8000bf25070 */
[----:B------:R-:W-:-:S13]  /*15b0*/  ISETP.NE.AND.EX P1, PT, RZ, UR5, PT, P1 ;  /* 0x00000005ff007c0c */ /* 0x000fda000bf25310 */
[----:B------:R-:W-:Y:S05]  /*15c0*/  @!P1 BRA `(.L_x_10727) ;  /* 0x0000000000149947 */ /* 0x000fea0003800000 */
[----:B------:R-:W0:Y:S02]  /*15d0*/  LDC.64 R4, c[0x0][0xa00] ;  /* 0x00028000ff047b82 */ /* 0x000e240000000a00 */
[----:B0-----:R-:W-:-:S05]  /*15e0*/  IMAD.WIDE R4, R75, 0x4, R4 ;  /* 0x000000044b047825 */ /* 0x001fca00078e0204 */
[----:B-----5:R-:W2:Y:S04]  /*15f0*/  LDG.E R138, desc[UR40][R4.64] ;  /* 0x00000028048a7981 */ /* 0x020ea8000c1e1900 */
[----:B-1----:R-:W2:Y:S02]  /*1600*/  LDG.E R3, desc[UR40][R4.64+0x4] ;  /* 0x0000042804037981 */ /* 0x002ea4000c1e1900 */
[----:B--2---:R-:W-:-:S07]  /*1610*/  IMAD.IADD R138, R3, 0x1, -R138 ;  /* 0x00000001038a7824 */ /* 0x004fce00078e0a8a */
.L_x_10727:
[C---:B------:R-:W-:Y:S01]  /*1620*/  LOP3.LUT R30, R74.reuse, 0xffff, RZ, 0xc0, !PT ;  /* 0x0000ffff4a1e7812 */ /* 0x040fe200078ec0ff */
[----:B------:R-:W-:Y:S01]  /*1630*/  ULDC.64 UR4, c[0x0][0xa20] ;  /* 0x0002880000047ab9 */ /* 0x000fe20000000a00 */
[----:B------:R0:W-:Y:S01]  /*1640*/  STL [R1+0x54], R75 ;  /* 0x0000544b01007387 */ /* 0x0001e20000100800 */
[----:B------:R-:W-:Y:S02]  /*1650*/  ISETP.NE.U32.AND P1, PT, RZ, UR4, PT ;  /* 0x00000004ff007c0c */ /* 0x000fe4000bf25070 */
[C---:B-1----:R-:W-:Y:S01]  /*1660*/  LOP3.LUT R3, R74.reuse, 0xff000000, RZ, 0xc0, !PT ;  /* 0xff0000004a037812 */ /* 0x042fe200078ec0ff */
[----:B------:R0:W-:Y:S01]  /*1670*/  STL [R1+0x4c], R30 ;  /* 0x00004c1e01007387 */ /* 0x0001e20000100800 */
[----:B------:R-:W-:Y:S02]  /*1680*/  ISETP.NE.AND.EX P1, PT, RZ, UR5, PT, P1 ;  /* 0x00000005ff007c0c */ /* 0x000fe4000bf25310 */
[----:B------:R-:W-:Y:S02]  /*1690*/  LOP3.LUT R0, R74, 0xff0000, RZ, 0xc0, !PT ;  /* 0x00ff00004a007812 */ /* 0x000fe400078ec0ff */
[----:B------:R-:W-:-:S04]  /*16a0*/  SHF.R.U32.HI R3, RZ, 0x8, R3 ;  /* 0x00000008ff037819 */ /* 0x000fc80000011603 */
[----:B------:R-:W-:-:S05]  /*16b0*/  LEA.HI R12, R0, R3, RZ, 0x10 ;  /* 0x00000003000c7211 */ /* 0x000fca00078f80ff */
[----:B0-----:R-:W-:Y:S05]  /*16c0*/  @!P1 BRA `(.L_x_10728) ;  /* 0x0000000000109947 */ /* 0x001fea0003800000 */
[----:B------:R-:W0:Y:S02]  /*16d0*/  LDC.64 R28, c[0x0][0xa20] ;  /* 0x00028800ff1c7b82 */ /* 0x000e240000000a00 */
[----:B0-----:R-:W-:-:S06]  /*16e0*/  IMAD.WIDE R28, R75, 0x4, R28 ;  /* 0x000000044b1c7825 */ /* 0x001fcc00078e021c */
[----:B------:R0:W5:Y:S01]  /*16f0*/  LDG.E R28, desc[UR40][R28.64] ;  /* 0x000000281c1c7981 */ /* 0x000162000c1e1900 */
[----:B------:R-:W-:Y:S05]  /*1700*/  BRA `(.L_x_10729) ;  /* 0x0000000000107947 */ /* 0x000fea0003800000 */
.L_x_10728:
[----:B------:R-:W-:Y:S05]  /*1710*/  @!P0 BRA `(.L_x_10729) ;  /* 0x00000000000c8947 */ /* 0x000fea0003800000 */
[----:B------:R-:W2:Y:S04]  /*1720*/  LDG.E R3, desc[UR40][R10.64] ;  /* 0x000000280a037981 */ /* 0x000ea8000c1e1900 */
[----:B------:R-:W2:Y:S02]  /*1730*/  LDG.E R28, desc[UR40][R10.64+0x4] ;  /* 0x000004280a1c7981 */ /* 0x000ea4000c1e1900 */
[----:B--2---:R-:W-:-:S07]  /*1740*/  IMAD.IADD R28, R28, 0x1, -R3 ;  /* 0x000000011c1c7824 */ /* 0x004fce00078e0a03 */
.L_x_10729:
[----:B------:R-:W-:Y:S01]  /*1750*/  ULDC.64 UR4, c[0x0][0xa10] ;  /* 0x0002840000047ab9 */ /* 0x000fe20000000a00 */
[----:B------:R-:W1:Y:S01]  /*1760*/  LDC R4, c[0x0][0x448] ;  /* 0x00011200ff047b82 */ /* 0x000e620000000800 */
[----:B------:R-:W-:-:S04]  /*1770*/  ISETP.NE.U32.AND P0, PT, RZ, UR4, PT ;  /* 0x00000004ff007c0c */ /* 0x000fc8000bf05070 */
[----:B------:R-:W-:Y:S01]  /*1780*/  ISETP.NE.AND.EX P0, PT, RZ, UR5, PT, P0 ;  /* 0x00000005ff007c0c */ /* 0x000fe2000bf05300 */
[----:B------:R-:W-:Y:S02]  /*1790*/  ULDC.64 UR4, c[0x0][0xa30] ;  /* 0x00028c0000047ab9 */ /* 0x000fe40000000a00 */
[----:B------:R-:W-:-:S04]  /*17a0*/  ISETP.NE.U32.AND P1, PT, RZ, UR4, PT ;  /* 0x00000004ff007c0c */ /* 0x000fc8000bf25070 */
[----:B------:R-:W-:-:S06]  /*17b0*/  ISETP.NE.AND.EX P1, PT, RZ, UR5, PT, P1 ;  /* 0x00000005ff007c0c */ /* 0x000fcc000bf25310 */
[----:B------:R-:W2:Y:S08]  /*17c0*/  @P0 LDC.64 R6, c[0x0][0xa10] ;  /* 0x00028400ff060b82 */ /* 0x000eb00000000a00 */
[----:B------:R-:W3:Y:S01]  /*17d0*/  @P1 LDC.64 R8, c[0x0][0xa30] ;  /* 0x00028c00ff081b82 */ /* 0x000ee20000000a00 */
[----:B--2---:R-:W-:-:S05]  /*17e0*/  @P0 IMAD.WIDE R6, R75, 0x4, R6 ;  /* 0x000000044b060825 */ /* 0x004fca00078e0206 */
[----:B------:R-:W2:Y:S04]  /*17f0*/  @P0 LDG.E R0, desc[UR40][R6.64] ;  /* 0x0000002806000981 */ /* 0x000ea8000c1e1900 */
[----:B------:R-:W2:Y:S01]  /*1800*/  @P0 LDG.E R3, desc[UR40][R6.64+0x4] ;  /* 0x0000042806030981 */ /* 0x000ea2000c1e1900 */
[----:B-----5:R-:W-:Y:S02]  /*1810*/  IMAD.MOV.U32 R106, RZ, RZ, R28 ;  /* 0x000000ffff6a7224 */ /* 0x020fe400078e001c */
[----:B---3--:R-:W-:-:S05]  /*1820*/  @P1 IMAD.WIDE R8, R75, 0x4, R8 ;  /* 0x000000044b081825 */ /* 0x008fca00078e0208 */
[----:B------:R3:W5:Y:S01]  /*1830*/  @P1 LDG.E R106, desc[UR40][R8.64] ;  /* 0x00000028086a1981 */ /* 0x000762000c1e1900 */
[----:B-1----:R-:W-:Y:S01]  /*1840*/  ISETP.NE.AND P1, PT, R4, 0x1, PT ;  /* 0x000000010400780c */ /* 0x002fe20003f25270 */
[----:B------:R-:W-:Y:S01]  /*1850*/  IMAD R14, R73, 0xc0, RZ ;  /* 0x000000c0490e7824 */ /* 0x000fe200078e02ff */
[----:B------:R-:W1:Y:S01]  /*1860*/  LDC.64 R4, c[0x0][0x9e0] ;  /* 0x00027800ff047b82 */ /* 0x000e620000000a00 */
[----:B------:R-:W-:-:S03]  /*1870*/  IMAD.IADD R13, R28, 0x1, -R13 ;  /* 0x000000011c0d7824 */ /* 0x000fc600078e0a0d */
[----:B------:R4:W-:Y:S07]  /*1880*/  STL [R1+0x18], R14 ;  /* 0x0000180e01007387 */ /* 0x0009ee0000100800 */
[----:B------:R-:W0:Y:S08]  /*1890*/  @P1 LDC R11, c[0x0][0x44c] ;  /* 0x00011300ff0b1b82 */ /* 0x000e300000000800 */
[----:B------:R-:W3:Y:S01]  /*18a0*/  @P1 LDC R10, c[0x0][0x450] ;  /* 0x00011400ff0a1b82 */ /* 0x000ee20000000800 */
[----:B-1----:R-:W-:Y:S01]  /*18b0*/  ISETP.GE.AND P2, PT, R5, 0x1, PT ;  /* 0x000000010500780c */ /* 0x002fe20003f46270 */
[----:B--2---:R-:W-:-:S02]  /*18c0*/  @P0 IMAD.IADD R24, R3, 0x1, -R0 ;  /* 0x0000000103180824 */ /* 0x004fc400078e0a00 */
[----:B------:R-:W-:Y:S02]  /*18d0*/  VIADD R0, R14, 0xbf ;  /* 0x000000bf0e007836 */ /* 0x000fe40000000000 */
[----:B------:R-:W-:Y:S02]  /*18e0*/  IMAD.IADD R139, R13, 0x1, R24 ;  /* 0x000000010d8b7824 */ /* 0x000fe400078e0218 */
[----:B0-----:R-:W-:-:S03]  /*18f0*/  @P1 IMAD.HI.U32 R3, R0, R11, RZ ;  /* 0x0000000b00031227 */ /* 0x001fc600078e00ff */
[C---:B------:R-:W-:Y:S01]  /*1900*/  IADD3 R7, R139.reuse, 0x1, -R138 ;  /* 0x000000018b077810 */ /* 0x040fe20007ffe88a */
[----:B------:R-:W-:Y:S01]  /*1910*/  IMAD.MOV.U32 R6, RZ, RZ, R0 ;  /* 0x000000ffff067224 */ /* 0x000fe200078e0000 */
[----:B---3--:R-:W-:Y:S01]  /*1920*/  @P1 SHF.R.U32.HI R6, RZ, R10, R3 ;  /* 0x0000000aff061219 */ /* 0x008fe20000011603 */
[----:B------:R-:W-:-:S04]  /*1930*/  VIADD R0, R139, 0x7f ;  /* 0x0000007f8b007836 */ /* 0x000fc80000000000 */
[----:B------:R-:W-:Y:S01]  /*1940*/  IMAD.IADD R9, R7, 0x1, R6 ;  /* 0x0000000107097824 */ /* 0x000fe200078e0206 */
[----:B------:R-:W-:-:S03]  /*1950*/  SHF.R.S32.HI R3, RZ, 0x1f, R0 ;  /* 0x0000001fff037819 */ /* 0x000fc60000011400 */
[----:B------:R-:W-:Y:S01]  /*1960*/  IMAD.IADD R4, R9, 0x1, R4 ;  /* 0x0000000109047824 */ /* 0x000fe200078e0204 */
[----:B------:R-:W-:-:S04]  /*1970*/  LEA.HI R3, R3, R0, RZ, 0x7 ;  /* 0x0000000003037211 */ /* 0x000fc800078f38ff */
[----:B------:R-:W-:Y:S01]  /*1980*/  SHF.R.S32.HI R112, RZ, 0x7, R3 ;  /* 0x00000007ff707819 */ /* 0x000fe20000011403 */
[----:B----4-:R-:W-:Y:S06]  /*1990*/  @!P2 BRA `(.L_x_10730) ;  /* 0x000000000048a947 */ /* 0x010fec0003800000 */
        /* <DEDUP_REMOVED lines=11> */
.L_x_10732:
[----:B------:R-:W-:-:S13]  /*1a50*/  ISETP.NE.AND P0, PT, R5, 0x1, PT ;  /* 0x000000010500780c */ /* 0x000fda0003f05270 */
[----:B------:R-:W0:Y:S02]  /*1a60*/  @P0 LDC.64 R6, c[0x0][0x9e8] ;  /* 0x00027a00ff060b82 */ /* 0x000e240000000a00 */
[----:B0-----:R-:W-:-:S05]  /*1a70*/  @P0 IMAD.HI.U32 R6, R0, R6, RZ ;  /* 0x0000000600060227 */ /* 0x001fca00078e00ff */
[----:B------:R-:W-:-:S07]  /*1a80*/  @P0 SHF.R.U32.HI R0, RZ, R7, R6 ;  /* 0x00000007ff000219 */ /* 0x000fce0000011606 */
.L_x_10733:
[----:B------:R-:W-:Y:S05]  /*1a90*/  BSYNC B0 ;  /* 0x0000000000007941 */ /* 0x000fea0003800000 */
.L_x_10731:
[----:B------:R-:W-:-:S05]  /*1aa0*/  IMAD R3, R0, R5, R5 ;  /* 0x0000000500037224 */ /* 0x000fca00078e0205 */
[----:B------:R-:W-:-:S07]  /*1ab0*/  VIMNMX R4, R4, R3, PT ;  /* 0x0000000304047248 */ /* 0x000fce0003fe0100 */
.L_x_10730:
        /* <DEDUP_REMOVED lines=25> */
.L_x_10736:
[----:B------:R-:W-:-:S13]  /*1c50*/  ISETP.NE.AND P0, PT, R5, 0x1, PT ;  /* 0x000000010500780c */ /* 0x000fda0003f05270 */
[----:B------:R-:W0:Y:S02]  /*1c60*/  @P0 LDC.64 R6, c[0x0][0x9e8] ;  /* 0x00027a00ff060b82 */ /* 0x000e240000000a00 */
[----:B0-----:R-:W-:-:S05]  /*1c70*/  @P0 IMAD.HI.U32 R4, R0, R6, RZ ;  /* 0x0000000600040227 */ /* 0x001fca00078e00ff */
[----:B------:R-:W-:-:S07]  /*1c80*/  @P0 SHF.R.U32.HI R0, RZ, R7, R4 ;  /* 0x00000007ff000219 */ /* 0x000fce0000011604 */
.L_x_10737:
[----:B------:R-:W-:Y:S05]  /*1c90*/  BSYNC B0 ;  /* 0x0000000000007941 */ /* 0x000fea0003800000 */
.L_x_10735:
[----:B------:R-:W-:-:S05]  /*1ca0*/  IMAD R0, R0, R5, RZ ;  /* 0x0000000500007224 */ /* 0x000fca00078e02ff */
[----:B------:R-:W-:-:S07]  /*1cb0*/  VIMNMX R3, R3, R0, !PT ;  /* 0x0000000003037248 */ /* 0x000fce0007fe0100 */
.L_x_10734:
        /* <DEDUP_REMOVED lines=43> */
.L_x_10739:
[----:B------:R-:W-:Y:S05]  /*1f70*/  BSYNC B0 ;  /* 0x0000000000007941 */ /* 0x000fea0003800000 */
.L_x_10738:
        /* <DEDUP_REMOVED lines=36> */
.L_x_10742:
[----:B------:R-:W-:Y:S05]  /*21c0*/  BSYNC B6 ;  /* 0x0000000000067941 */ /* 0x000fea0003800000 */
.L_x_10741:
        /* <DEDUP_REMOVED lines=20> */
.L_x_10744:
[----:B------:R-:W-:Y:S05]  /*2310*/  BSYNC B6 ;  /* 0x0000000000067941 */ /* 0x000fea0003800000 */
.L_x_10743:
[----:B------:R-:W-:Y:S01]  /*2320*/  ULDC.64 UR4, c[0x0][0x9f8] ;  /* 0x00027e0000047ab9 */ /* 0x000fe20000000a00 */
[----:B------:R-:W2:Y:S01]  /*2330*/  LDL R32, [R1+0x8] ;  /* 0x0000080001207983 */ /* 0x000ea20000100800 */
[----:B------:R-:W-:Y:S01]  /*2340*/  ISETP.NE.U32.AND P0, PT, RZ, UR4, PT ;  /* 0x00000004ff007c0c */ /* 0x000fe2000bf05070 */
[----:B------:R-:W0:Y:S02]  /*2350*/  LDC.64 R10, c[0x0][0x300] ;  /* 0x0000c000ff0a7b82 */ /* 0x000e240000000a00 */
[----:B------:R-:W3:Y:S01]  /*2360*/  LDL R38, [R1+0x10] ;  /* 0x0000100001267983 */ /* 0x000ee20000100800 */
[----:B------:R-:W-:Y:S01]  /*2370*/  ISETP.NE.AND.EX P0, PT, RZ, UR5, PT, P0 ;  /* 0x00000005ff007c0c */ /* 0x000fe2000bf05300 */
[----:B------:R-:W1:Y:S01]  /*2380*/  S2R R20, SR_TID.X ;  /* 0x0000000000147919 */ /* 0x000e620000002100 */
[----:B------:R-:W-:Y:S01]  /*2390*/  IMAD.IADD R71, R27, 0x1, R28 ;  /* 0x000000011b477824 */ /* 0x000fe200078e021c */
[----:B------:R-:W-:Y:S01]  /*23a0*/  ULDC.64 UR4, c[0x0][0xa08] ;  /* 0x0002820000047ab9 */ /* 0x000fe20000000a00 */
[----:B------:R-:W-:Y:S01]  /*23b0*/  SHF.R.S32.HI R23, RZ, 0x1f, R22 ;  /* 0x0000001fff177819 */ /* 0x000fe20000011416 */
[----:B------:R-:W4:Y:S01]  /*23c0*/  LDL R37, [R1+0x14] ;  /* 0x0000140001257983 */ /* 0x000f220000100800 */
[----:B------:R-:W-:Y:S01]  /*23d0*/  SHF.R.S32.HI R34, RZ, 0x1f, R136 ;  /* 0x0000001fff227819 */ /* 0x000fe20000011488 */
[----:B------:R-:W0:Y:S08]  /*23e0*/  LDC R29, c[0x0][0x3f4] ;  /* 0x0000fd00ff1d7b82 */ /* 0x000e300000000800 */
[----:B------:R-:W1:Y:S02]  /*23f0*/  @P0 LDC.64 R4, c[0x0][0x9f8] ;  /* 0x00027e00ff040b82 */ /* 0x000e640000000a00 */
[----:B-1----:R-:W-:-:S05]  /*2400*/  @P0 IMAD.WIDE R4, R75, 0x4, R4 ;  /* 0x000000044b040825 */ /* 0x002fca00078e0204 */
[----:B------:R1:W2:Y:S01]  /*2410*/  @P0 LDG.E R75, desc[UR40][R4.64] ;  /* 0x00000028044b0981 */ /* 0x0002a2000c1e1900 */
[----:B------:R-:W-:Y:S01]  /*2420*/  SHF.R.S32.HI R13, RZ, 0x1f, R71 ;  /* 0x0000001fff0d7819 */ /* 0x000fe20000011447 */
[----:B------:R-:W-:Y:S01]  /*2430*/  VIADD R8, R20, 0xffffff80 ;  /* 0xffffff8014087836 */ /* 0x000fe20000000000 */
[----:B------:R-:W-:Y:S01]  /*2440*/  ISETP.NE.U32.AND P0, PT, RZ, UR4, PT ;  /* 0x00000004ff007c0c */ /* 0x000fe2000bf05070 */
[-C--:B0-----:R-:W-:Y:S01]  /*2450*/  IMAD.WIDE.U32 R6, R71, R10.reuse, RZ ;  /* 0x0000000a47067225 */ /* 0x081fe200078e00ff */
[----:B------:R-:W-:Y:S02]  /*2460*/  SHF.R.U32.HI R36, RZ, 0x7, R20 ;  /* 0x00000007ff247819 */ /* 0x000fe40000011614 */
[----:B------:R-:W-:Y:S01]  /*2470*/  SHF.R.S32.HI R9, RZ, 0x1f, R8 ;  /* 0x0000001fff097819 */ /* 0x000fe20000011408 */
[----:B------:R-:W-:Y:S01]  /*2480*/  IMAD R0, R13, R10, RZ ;  /* 0x0000000a0d007224 */ /* 0x000fe200078e02ff */
[----:B------:R-:W-:Y:S01]  /*2490*/  ISETP.NE.AND.EX P0, PT, RZ, UR5, PT, P0 ;  /* 0x00000005ff007c0c */ /* 0x000fe2000bf05300 */
[----:B------:R-:W-:Y:S01]  /*24a0*/  ULDC.64 UR4, c[0x0][0x308] ;  /* 0x0000c20000047ab9 */ /* 0x000fe20000000a00 */
[----:B------:R-:W-:Y:S01]  /*24b0*/  LEA.HI R9, R9, R8, RZ, 0x2 ;  /* 0x0000000809097211 */ /* 0x000fe200078f10ff */
[----:B------:R-:W-:Y:S01]  /*24c0*/  IMAD R3, R71, R11, R0 ;  /* 0x0000000b47037224 */ /* 0x000fe200078e0200 */
[----:B------:R-:W-:-:S02]  /*24d0*/  ISETP.NE.AND P6, PT, R36, 0x1, PT ;  /* 0x000000012400780c */ /* 0x000fc40003fc5270 */
[----:B------:R-:W-:Y:S01]  /*24e0*/  SHF.R.S32.HI R77, RZ, 0x2, R9 ;  /* 0x00000002ff4d7819 */ /* 0x000fe20000011409 */
[----:B------:R-:W-:Y:S01]  /*24f0*/  IMAD.IADD R7, R7, 0x1, R3 ;  /* 0x0000000107077824 */ /* 0x000fe200078e0203 */
[----:B------:R-:W-:Y:S01]  /*2500*/  SHF.R.S32.HI R8, RZ, 0x1f, R9 ;  /* 0x0000001fff087819 */ /* 0x000fe20000011409 */
[----:B-1----:R-:W-:-:S03]  /*2510*/  IMAD.WIDE.U32 R4, R30, UR4, R6 ;  /* 0x000000041e047c25 */ /* 0x002fc6000f8e0006 */
[----:B------:R-:W-:Y:S01]  /*2520*/  LEA.HI R8, R8, R77, RZ, 0x2 ;  /* 0x0000004d08087211 */ /* 0x000fe200078f10ff */
[----:B------:R-:W0:Y:S01]  /*2530*/  LDC.64 R6, c[0x0][0x408] ;  /* 0x00010200ff067b82 */ /* 0x000e220000000a00 */
[----:B------:R-:W-:Y:S01]  /*2540*/  IMAD R5, R30, UR5, R5 ;  /* 0x000000051e057c24 */ /* 0x000fe2000f8e0205 */
[----:B------:R-:W-:Y:S01]  /*2550*/  ULDC.64 UR4, c[0x0][0x310] ;  /* 0x0000c40000047ab9 */ /* 0x000fe20000000a00 */
[----:B------:R-:W-:-:S05]  /*2560*/  LOP3.LUT R8, R8, 0xfffffffc, RZ, 0xc0, !PT ;  /* 0xfffffffc08087812 */ /* 0x000fca00078ec0ff */
[----:B------:R-:W-:Y:S02]  /*2570*/  IMAD.IADD R77, R77, 0x1, -R8 ;  /* 0x000000014d4d7824 */ /* 0x000fe400078e0a08 */
[----:B------:R-:W-:-:S04]  /*2580*/  IMAD R8, R34, R10, RZ ;  /* 0x0000000a22087224 */ /* 0x000fc800078e02ff */
[----:B------:R-:W-:Y:S01]  /*2590*/  IMAD R95, R136, R11, R8 ;  /* 0x0000000b885f7224 */ /* 0x000fe200078e0208 */
[----:B------:R-:W-:Y:S01]  /*25a0*/  LOP3.LUT R18, R18, 0xfffffffd, RZ, 0xc0, !PT ;  /* 0xfffffffd12127812 */ /* 0x000fe200078ec0ff */
[C---:B------:R-:W-:Y:S02]  /*25b0*/  VIADD R72, R22.reuse, 0x30 ;  /* 0x0000003016487836 */ /* 0x040fe40000000000 */
[----:B------:R-:W-:Y:S02]  /*25c0*/  VIADD R27, R22, 0x40 ;  /* 0x00000040161b7836 */ /* 0x000fe40000000000 */
[----:B0-----:R-:W-:-:S04]  /*25d0*/  IMAD R12, R34, R6, RZ ;  /* 0x00000006220c7224 */ /* 0x001fc800078e02ff */
[C---:B------:R-:W-:Y:S01]  /*25e0*/  IMAD R31, R136.reuse, R7, R12 ;  /* 0x00000007881f7224 */ /* 0x040fe200078e020c */
[----:B------:R-:W-:Y:S01]  /*25f0*/  SHF.R.S32.HI R157, RZ, 0x1f, R156 ;  /* 0x0000001fff9d7819 */ /* 0x000fe2000001149c */
[----:B------:R-:W-:-:S04]  /*2600*/  IMAD.WIDE.U32 R62, R136, R6, R22 ;  /* 0x00000006883e7225 */ /* 0x000fc800078e0016 */
[----:B------:R-:W-:-:S04]  /*2610*/  IMAD.WIDE.U32 R64, R136, R6, R156 ;  /* 0x0000000688407225 */ /* 0x000fc800078e009c */
[----:B------:R-:W-:Y:S02]  /*2620*/  IMAD.IADD R63, R63, 0x1, R31 ;  /* 0x000000013f3f7824 */ /* 0x000fe400078e021f */
[----:B------:R-:W-:Y:S02]  /*2630*/  IMAD.IADD R65, R31, 0x1, R65 ;  /* 0x000000011f417824 */ /* 0x000fe400078e0241 */
[----:B------:R-:W-:Y:S01]  /*2640*/  VIADD R82, R22, 0x50 ;  /* 0x0000005016527836 */ /* 0x000fe20000000000 */
[----:B------:R-:W-:Y:S01]  /*2650*/  SHF.L.U64.HI R98, R6, 0x7, R7 ;  /* 0x0000000706627819 */ /* 0x000fe20000010207 */
[----:B-----5:R-:W-:Y:S01]  /*2660*/  IMAD.WIDE.U32 R62, R106, R6, R62 ;  /* 0x000000066a3e7225 */ /* 0x020fe200078e003e */
[----:B------:R-:W-:-:S03]  /*2670*/  SHF.L.U64.HI R97, R10, 0x7, R11 ;  /* 0x000000070a617819 */ /* 0x000fc6000001020b */
[----:B------:R-:W-:-:S04]  /*2680*/  IMAD.WIDE.U32 R64, R106, R6, R64 ;  /* 0x000000066a407225 */ /* 0x000fc800078e0040 */
[----:B------:R-:W-:Y:S02]  /*2690*/  VIADD R111, R36, 0x8 ;  /* 0x00000008246f7836 */ /* 0x000fe40000000000 */
[----:B------:R-:W-:Y:S01]  /*26a0*/  IMAD.SHL.U32 R108, R29, 0x2, RZ ;  /* 0x000000021d6c7824 */ /* 0x000fe200078e00ff */
        /* <DEDUP_REMOVED lines=8> */
[----:B------:R-:W-:Y:S01]  /*2730*/  VIADD R0, R22, 0x10 ;  /* 0x0000001016007836 */ /* 0x000fe20000000000 */
[----:B------:R-:W-:Y:S01]  /*2740*/  ULDC.64 UR6, c[0x0][0x338] ;  /* 0x0000ce0000067ab9 */ /* 0x000fe20000000a00 */
[--C-:B------:R-:W-:Y:S01]  /*2750*/  IMAD.WIDE.U32 R60, R30, UR4, R22.reuse ;  /* 0x000000041e3c7c25 */ /* 0x100fe2000f8e0016 */
[----:B------:R-:W-:Y:S01]  /*2760*/  ULDC UR4, c[0x0][0x2f4] ;  /* 0x0000bd0000047ab9 */ /* 0x000fe20000000800 */
[----:B------:R-:W-:Y:S01]  /*2770*/  @!P6 BAR.SYNC.DEFER_BLOCKING 0x9, 0x100 ;  /* 0x024400000000eb1d */ /* 0x000fe20000010000 */
[----:B------:R-:W-:Y:S01]  /*2780*/  ISETP.GE.AND P1, PT, R0, UR4, PT ;  /* 0x0000000400007c0c */ /* 0x000fe2000bf26270 */
[----:B------:R-:W-:Y:S01]  /*2790*/  IMAD.WIDE.U32 R4, R136, R10, R22 ;  /* 0x0000000a88047225 */ /* 0x000fe200078e0016 */
[----:B------:R-:W-:-:S02]  /*27a0*/  ISETP.GE.AND P0, PT, R22, UR4, PT ;  /* 0x0000000416007c0c */ /* 0x000fc4000bf06270 */
[----:B------:R-:W-:Y:S01]  /*27b0*/  SEL R8, RZ, 0xffffffff, P1 ;  /* 0xffffffffff087807 */ /* 0x000fe20000800000 */
[----:B------:R-:W-:Y:S01]  /*27c0*/  IMAD.IADD R3, R21, 0x1, R3 ;  /* 0x0000000115037824 */ /* 0x000fe200078e0203 */
[----:B------:R-:W-:Y:S01]  /*27d0*/  IADD3 R96, P1, R20, R4, RZ ;  /* 0x0000000414607210 */ /* 0x000fe20007f3e0ff */
[----:B------:R-:W-:Y:S01]  /*27e0*/  IMAD R61, R30, UR5, R61 ;  /* 0x000000051e3d7c24 */ /* 0x000fe2000f8e023d */
[----:B------:R-:W-:Y:S01]  /*27f0*/  SEL R4, RZ, 0x1, P0 ;  /* 0x00000001ff047807 */ /* 0x000fe20000000000 */
[----:B------:R-:W-:Y:S01]  /*2800*/  IMAD.SHL.U32 R9, R8, 0x2, RZ ;  /* 0x0000000208097824 */ /* 0x000fe200078e00ff */
[----:B------:R-:W-:Y:S02]  /*2810*/  LOP3.LUT P0, RZ, R77, 0x2, RZ, 0xc0, !PT ;  /* 0x000000024dff7812 */ /* 0x000fe4000780c0ff */
[----:B------:R-:W-:Y:S02]  /*2820*/  IADD3.X R95, R3, R5, R95, P1, !PT ;  /* 0x00000005035f7210 */ /* 0x000fe40000ffe45f */
[----:B------:R-:W-:-:S02]  /*2830*/  LOP3.LUT R5, R9, 0x2, R4, 0xe2, !PT ;  /* 0x0000000209057812 */ /* 0x000fc400078ee204 */
[----:B------:R-:W0:Y:S01]  /*2840*/  LDC.64 R8, c[0x0][0x3f8] ;  /* 0x0000fe00ff087b82 */ /* 0x000e220000000a00 */
[----:B------:R-:W-:Y:S01]  /*2850*/  VIADD R4, R22, 0x20 ;  /* 0x0000002016047836 */ /* 0x000fe20000000000 */
[----:B------:R-:W-:-:S05]  /*2860*/  ISETP.GE.AND P1, PT, R72, UR4, PT ;  /* 0x0000000448007c0c */ /* 0x000fca000bf26270 */
[----:B------:R-:W-:Y:S02]  /*2870*/  @P0 LOP3.LUT R18, R18, 0x2, RZ, 0xfc, !PT ;  /* 0x0000000212120812 */ /* 0x000fe400078efcff */
[----:B------:R-:W-:Y:S02]  /*2880*/  ISETP.GE.AND P0, PT, R4, UR4, PT ;  /* 0x0000000404007c0c */ /* 0x000fe4000bf06270 */
[----:B------:R-:W-:Y:S02]  /*2890*/  SEL R14, RZ, 0x8, P1 ;  /* 0x00000008ff0e7807 */ /* 0x000fe40000800000 */
[----:B------:R-:W-:Y:S02]  /*28a0*/  SEL R12, RZ, 0x4, P0 ;  /* 0x00000004ff0c7807 */ /* 0x000fe40000000000 */
[----:B------:R-:W-:Y:S02]  /*28b0*/  ISETP.GE.AND P0, PT, R27, UR4, PT ;  /* 0x000000041b007c0c */ /* 0x000fe4000bf06270 */
[----:B------:R-:W-:-:S02]  /*28c0*/  LOP3.LUT R12, R14, R5, R12, 0xfe, !PT ;  /* 0x000000050e0c7212 */ /* 0x000fc400078efe0c */
[----:B------:R-:W-:Y:S02]  /*28d0*/  SEL R5, RZ, 0x10, P0 ;  /* 0x00000010ff057807 */ /* 0x000fe40000000000 */
[----:B------:R-:W-:Y:S02]  /*28e0*/  ISETP.GE.AND P0, PT, R22, R29, PT ;  /* 0x0000001d1600720c */ /* 0x000fe40003f06270 */
[----:B------:R-:W-:Y:S01]  /*28f0*/  LOP3.LUT R12, R12, R5, RZ, 0xfc, !PT ;  /* 0x000000050c0c7212 */ /* 0x000fe200078efcff */
[----:B0-----:R-:W-:-:S04]  /*2900*/  IMAD R5, R34, R8, RZ ;  /* 0x0000000822057224 */ /* 0x001fc800078e02ff */
[----:B------:R-:W-:Y:S01]  /*2910*/  IMAD R35, R136, R9, R5 ;  /* 0x0000000988237224 */ /* 0x000fe200078e0205 */
[----:B------:R-:W-:-:S05]  /*2920*/  SEL R5, R29, RZ, P0 ;  /* 0x000000ff1d057207 */ /* 0x000fca0000000000 */
[----:B------:R-:W-:Y:S01]  /*2930*/  IMAD.IADD R5, R22, 0x1, R5 ;  /* 0x0000000116057824 */ /* 0x000fe200078e0205 */
[-C--:B------:R-:W-:Y:S02]  /*2940*/  ISETP.GE.AND P1, PT, R0, R29.reuse, PT ;  /* 0x0000001d0000720c */ /* 0x080fe40003f26270 */
[----:B------:R-:W-:Y:S02]  /*2950*/  ISETP.GE.AND P2, PT, R4, R29, PT ;  /* 0x0000001d0400720c */ /* 0x000fe40003f46270 */
[----:B------:R-:W-:Y:S02]  /*2960*/  SHF.R.S32.HI R14, RZ, 0x1f, R5 ;  /* 0x0000001fff0e7819 */ /* 0x000fe40000011405 */
[----:B------:R-:W-:Y:S02]  /*2970*/  SEL R31, R29, RZ, P1 ;  /* 0x000000ff1d1f7207 */ /* 0x000fe40000800000 */
[CC--:B------:R-:W-:Y:S02]  /*2980*/  LEA.HI R76, R14.reuse, R5.reuse, RZ, 0x3 ;  /* 0x000000050e4c7211 */ /* 0x0c0fe400078f18ff */
[----:B------:R-:W-:-:S02]  /*2990*/  LEA.HI R5, R14, R5, RZ, 0x5 ;  /* 0x000000050e057211 */ /* 0x000fc400078f28ff */
[----:B------:R-:W-:Y:S01]  /*29a0*/  SEL R33, R29, RZ, P2 ;  /* 0x000000ff1d217207 */ /* 0x000fe20001000000 */
[----:B------:R-:W-:Y:S01]  /*29b0*/  IMAD.WIDE.U32 R66, R136, R8, R22 ;  /* 0x0000000888427225 */ /* 0x000fe200078e0016 */
[----:B------:R-:W-:-:S03]  /*29c0*/  LOP3.LUT R18, R18, 0xfffffffe, RZ, 0xc0, !PT ;  /* 0xfffffffe12127812 */ /* 0x000fc600078ec0ff */
[----:B------:R-:W-:-:S04]  /*29d0*/  IMAD.WIDE.U32 R68, R136, R8, R156 ;  /* 0x0000000888447225 */ /* 0x000fc800078e009c */
[----:B------:R-:W-:Y:S02]  /*29e0*/  IMAD.IADD R31, R0, 0x1, R31 ;  /* 0x00000001001f7824 */ /* 0x000fe400078e021f */
[----:B------:R-:W-:Y:S01]  /*29f0*/  IMAD.SHL.U32 R14, R5, 0x80, RZ ;  /* 0x00000080050e7824 */ /* 0x000fe200078e00ff */
[----:B------:R-:W-:Y:S01]  /*2a00*/  LOP3.LUT R5, R32, 0x18, R76, 0xf8, !PT ;  /* 0x0000001820057812 */ /* 0x000fe200078ef84c */
[----:B------:R-:W-:Y:S01]  /*2a10*/  IMAD.IADD R33, R4, 0x1, R33 ;  /* 0x0000000104217824 */ /* 0x000fe200078e0221 */
[----:B------:R-:W-:Y:S01]  /*2a20*/  @P2 LOP3.LUT R18, R18, 0x1, RZ, 0xfc, !PT ;  /* 0x0000000112122812 */ /* 0x000fe200078efcff */
[----:B------:R-:W-:Y:S01]  /*2a30*/  IMAD R15, R15, UR6, RZ ;  /* 0x000000060f0f7c24 */ /* 0x000fe2000f8e02ff */
[----:B------:R-:W-:Y:S01]  /*2a40*/  SHF.R.S32.HI R28, RZ, 0x1f, R31 ;  /* 0x0000001fff1c7819 */ /* 0x000fe2000001141f */
[----:B------:R-:W-:Y:S01]  /*2a50*/  IMAD.IADD R67, R67, 0x1, R35 ;  /* 0x0000000143437824 */ /* 0x000fe200078e0223 */
[----:B------:R-:W-:Y:S01]  /*2a60*/  LOP3.LUT R14, R14, 0xfffff000, RZ, 0xc0, !PT ;  /* 0xfffff0000e0e7812 */ /* 0x000fe200078ec0ff */
[----:B------:R-:W-:Y:S01]  /*2a70*/  IMAD.IADD R69, R35, 0x1, R69 ;  /* 0x0000000123457824 */ /* 0x000fe200078e0245 */
[----:B------:R-:W-:-:S02]  /*2a80*/  SHF.R.S32.HI R35, RZ, 0x1f, R106 ;  /* 0x0000001fff237819 */ /* 0x000fc4000001146a */
[----:B---3--:R-:W-:Y:S02]  /*2a90*/  LOP3.LUT R5, R5, R38, RZ, 0x3c, !PT ;  /* 0x0000002605057212 */ /* 0x008fe400078e3cff */
[----:B------:R-:W-:Y:S02]  /*2aa0*/  SHF.R.S32.HI R30, RZ, 0x1f, R33 ;  /* 0x0000001fff1e7819 */ /* 0x000fe40000011421 */
[----:B------:R-:W-:Y:S01]  /*2ab0*/  IADD3 R70, P2, R136, R71, RZ ;  /* 0x0000004788467210 */ /* 0x000fe20007f5e0ff */
[----:B------:R-:W-:Y:S01]  /*2ac0*/  IMAD R15, R75, UR7, R15 ;  /* 0x000000074b0f7c24 */ /* 0x000fe2000f8e020f */
[----:B----4-:R-:W-:Y:S01]  /*2ad0*/  IADD3 R105, R5, R14, R37 ;  /* 0x0000000e05697210 */ /* 0x010fe20007ffe025 */
[----:B------:R-:W-:Y:S01]  /*2ae0*/  IMAD.WIDE.U32 R60, R75, UR6, R60 ;  /* 0x000000064b3c7c25 */ /* 0x000fe2000f8e003c */
[CC--:B------:R-:W-:Y:S02]  /*2af0*/  LEA.HI R75, R28.reuse, R31.reuse, RZ, 0x3 ;  /* 0x0000001f1c4b7211 */ /* 0x0c0fe400078f18ff */
[----:B------:R-:W-:Y:S01]  /*2b00*/  LEA.HI R28, R28, R31, RZ, 0x5 ;  /* 0x0000001f1c1c7211 */ /* 0x000fe200078f28ff */
[C---:B------:R-:W-:Y:S01]  /*2b10*/  IMAD R14, R35.reuse, R6, RZ ;  /* 0x00000006230e7224 */ /* 0x040fe200078e02ff */
[CC--:B------:R-:W-:Y:S01]  /*2b20*/  LEA.HI R74, R30.reuse, R33.reuse, RZ, 0x3 ;  /* 0x000000211e4a7211 */ /* 0x0c0fe200078f18ff */
[----:B------:R-:W-:Y:S01]  /*2b30*/  IMAD R35, R35, R8, RZ ;  /* 0x0000000823237224 */ /* 0x000fe200078e02ff */
[----:B------:R-:W-:Y:S01]  /*2b40*/  LEA.HI R33, R30, R33, RZ, 0x5 ;  /* 0x000000211e217211 */ /* 0x000fe200078f28ff */
[----:B------:R-:W-:Y:S01]  /*2b50*/  IMAD.X R71, R34, 0x1, R13, P2 ;  /* 0x0000000122477824 */ /* 0x000fe200010e060d */
[----:B------:R-:W-:Y:S01]  /*2b60*/  ISETP.GE.AND P2, PT, R82, UR4, PT ;  /* 0x0000000452007c0c */ /* 0x000fe2000bf46270 */
[----:B------:R-:W-:Y:S01]  /*2b70*/  IMAD.SHL.U32 R30, R28, 0x80, RZ ;  /* 0x000000801c1e7824 */ /* 0x000fe200078e00ff */
[----:B------:R-:W-:Y:S01]  /*2b80*/  SHF.L.U64.HI R99, R8, 0x7, R9 ;  /* 0x0000000708637819 */ /* 0x000fe20000010209 */
[----:B------:R-:W-:Y:S01]  /*2b90*/  IMAD R35, R106, R9, R35 ;  /* 0x000000096a237224 */ /* 0x000fe200078e0223 */
[----:B------:R-:W-:Y:S01]  /*2ba0*/  LOP3.LUT R28, R32, 0x18, R75, 0xf8, !PT ;  /* 0x00000018201c7812 */ /* 0x000fe200078ef84b */
[----:B------:R-:W-:Y:S01]  /*2bb0*/  IMAD.SHL.U32 R33, R33, 0x80, RZ ;  /* 0x0000008021217824 */ /* 0x000fe200078e00ff */
[----:B------:R-:W-:-:S02]  /*2bc0*/  SEL R9, RZ, 0x20, P2 ;  /* 0x00000020ff097807 */ /* 0x000fc40001000000 */
[----:B------:R-:W-:Y:S01]  /*2bd0*/  LOP3.LUT R32, R32, 0x18, R74, 0xf8, !PT ;  /* 0x0000001820207812 */ /* 0x000fe200078ef84a */
[----:B------:R-:W-:Y:S01]  /*2be0*/  IMAD R91, R106, R7, R14 ;  /* 0x000000076a5b7224 */ /* 0x000fe200078e020e */
[----:B------:R-:W-:Y:S01]  /*2bf0*/  LOP3.LUT R13, R12, R9, RZ, 0xfc, !PT ;  /* 0x000000090c0d7212 */ /* 0x000fe200078efcff */
[----:B------:R-:W-:Y:S01]  /*2c00*/  IMAD.WIDE.U32 R66, R106, R8, R66 ;  /* 0x000000086a427225 */ /* 0x000fe200078e0042 */
[----:B------:R-:W-:Y:S02]  /*2c10*/  LOP3.LUT R30, R30, 0xfffff000, RZ, 0xc0, !PT ;  /* 0xfffff0001e1e7812 */ /* 0x000fe400078ec0ff */
[----:B------:R-:W-:Y:S01]  /*2c20*/  LOP3.LUT R31, R28, R38, RZ, 0x3c, !PT ;  /* 0x000000261c1f7212 */ /* 0x000fe200078e3cff */
[----:B------:R-:W-:Y:S01]  /*2c30*/  IMAD.WIDE.U32 R68, R106, R8, R68 ;  /* 0x000000086a447225 */ /* 0x000fe200078e0044 */
[----:B------:R-:W-:Y:S02]  /*2c40*/  LOP3.LUT R33, R33, 0xfffff000, RZ, 0xc0, !PT ;  /* 0xfffff00021217812 */ /* 0x000fe400078ec0ff */
[----:B------:R-:W-:Y:S01]  /*2c50*/  LOP3.LUT R32, R32, R38, RZ, 0x3c, !PT ;  /* 0x0000002620207212 */ /* 0x000fe200078e3cff */
[----:B------:R-:W-:Y:S01]  /*2c60*/  IMAD.SHL.U32 R7, R8, 0x80, RZ ;  /* 0x0000008008077824 */ /* 0x000fe200078e00ff */
[----:B------:R-:W-:-:S02]  /*2c70*/  LOP3.LUT R81, R76, 0xfffffff8, RZ, 0xc0, !PT ;  /* 0xfffffff84c517812 */ /* 0x000fc400078ec0ff */
[----:B------:R-:W-:Y:S02]  /*2c80*/  LOP3.LUT R80, R75, 0xfffffff8, RZ, 0xc0, !PT ;  /* 0xfffffff84b507812 */ /* 0x000fe400078ec0ff */
[----:B------:R-:W-:Y:S01]  /*2c90*/  LOP3.LUT R79, R74, 0xfffffff8, RZ, 0xc0, !PT ;  /* 0xfffffff84a4f7812 */ /* 0x000fe200078ec0ff */
[----:B------:R-:W-:Y:S01]  /*2ca0*/  IMAD.SHL.U32 R5, R10, 0x80, RZ ;  /* 0x000000800a057824 */ /* 0x000fe200078e00ff */
[----:B------:R-:W-:Y:S01]  /*2cb0*/  LOP3.LUT R8, R12, 0x1, RZ, 0xc0, !PT ;  /* 0x000000010c087812 */ /* 0x000fe200078ec0ff */
[----:B------:R-:W-:Y:S01]  /*2cc0*/  IMAD.IADD R93, R63, 0x1, R91 ;  /* 0x000000013f5d7824 */ /* 0x000fe200078e025b */
[C---:B------:R-:W-:Y:S01]  /*2cd0*/  LOP3.LUT R9, R13.reuse, 0x2, RZ, 0xc0, !PT ;  /* 0x000000020d097812 */ /* 0x040fe200078ec0ff */
[----:B------:R-:W-:Y:S01]  /*2ce0*/  IMAD.SHL.U32 R6, R6, 0x80, RZ ;  /* 0x0000008006067824 */ /* 0x000fe200078e00ff */
[----:B------:R-:W-:Y:S01]  /*2cf0*/  LOP3.LUT R10, R13, 0x4, RZ, 0xc0, !PT ;  /* 0x000000040d0a7812 */ /* 0x000fe200078ec0ff */
[----:B------:R-:W-:Y:S01]  /*2d00*/  IMAD.IADD R91, R91, 0x1, R65 ;  /* 0x000000015b5b7824 */ /* 0x000fe200078e0241 */
[----:B------:R-:W-:Y:S01]  /*2d10*/  LOP3.LUT R11, R13, 0x8, RZ, 0xc0, !PT ;  /* 0x000000080d0b7812 */ /* 0x000fe200078ec0ff */
[----:B------:R-:W-:Y:S01]  /*2d20*/  IMAD.IADD R92, R67, 0x1, R35 ;  /* 0x00000001435c7824 */ /* 0x000fe200078e0223 */
[----:B------:R-:W-:Y:S01]  /*2d30*/  LOP3.LUT R12, R13, 0x10, RZ, 0xc0, !PT ;  /* 0x000000100d0c7812 */ /* 0x000fe200078ec0ff */
[----:B------:R-:W-:Y:S01]  /*2d40*/  IMAD.IADD R90, R35, 0x1, R69 ;  /* 0x00000001235a7824 */ /* 0x000fe200078e0245 */
[----:B------:R-:W-:Y:S01]  /*2d50*/  IADD3 R104, R31, R30, R37 ;  /* 0x0000001e1f687210 */ /* 0x000fe20007ffe025 */
[----:B------:R-:W-:Y:S01]  /*2d60*/  IMAD.IADD R94, R61, 0x1, R15 ;  /* 0x000000013d5e7824 */ /* 0x000fe200078e020f */
[----:B------:R-:W-:-:S02]  /*2d70*/  IADD3 R103, R32, R33, R37 ;  /* 0x0000002120677210 */ /* 0x000fc40007ffe025 */
[----:B------:R-:W-:Y:S02]  /*2d80*/  SHF.R.S32.HI R102, RZ, 0x1f, R81 ;  /* 0x0000001fff667819 */ /* 0x000fe40000011451 */
[----:B------:R-:W-:Y:S02]  /*2d90*/  SHF.R.S32.HI R101, RZ, 0x1f, R80 ;  /* 0x0000001fff657819 */ /* 0x000fe40000011450 */
[----:B------:R-:W-:Y:S02]  /*2da0*/  SHF.R.S32.HI R100, RZ, 0x1f, R79 ;  /* 0x0000001fff647819 */ /* 0x000fe4000001144f */
[----:B------:R-:W-:-:S07]  /*2db0*/  LOP3.LUT R13, R13, 0x20, RZ, 0xc0, !PT ;  /* 0x000000200d0d7812 */ /* 0x000fce00078ec0ff */
.L_x_10800:
[----:B---3--:R-:W2:Y:S01]  /*2dc0*/  LDL R29, [R1+0x48] ;  /* 0x00004800011d7983 */ /* 0x008ea20000100800 */
[----:B0-----:R-:W0:Y:S01]  /*2dd0*/  LDC.64 R86, c[0x0][0x2e8] ;  /* 0x0000ba00ff567b82 */ /* 0x001e220000000a00 */
[----:B-1----:R-:W-:Y:S01]  /*2de0*/  VIADD R28, R25, 0xffffffff ;  /* 0xffffffff191c7836 */ /* 0x002fe20000000000 */
[----:B------:R-:W-:Y:S01]  /*2df0*/  LOP3.LUT P4, RZ, R77, 0x2, RZ, 0xc0, !PT ;  /* 0x000000024dff7812 */ /* 0x000fe2000788c0ff */
[----:B------:R-:W-:Y:S05]  /*2e00*/  YIELD ;  /* 0x0000000000007946 */ /* 0x000fea0003800000 */
[----:B------:R-:W1:Y:S01]  /*2e10*/  LDC R107, c[0x0][0x3f4] ;  /* 0x0000fd00ff6b7b82 */ /* 0x000e620000000800 */
[----:B------:R-:W-:Y:S01]  /*2e20*/  SHF.R.S32.HI R30, RZ, 0x1f, R28 ;  /* 0x0000001fff1e7819 */ /* 0x000fe2000001141c */
[-C--:B------:R-:W-:Y:S01]  /*2e30*/  IMAD R14, R97, R28.reuse, RZ ;  /* 0x0000001c610e7224 */ /* 0x080fe200078e02ff */
[----:B------:R-:W-:Y:S01]  /*2e40*/  BSSY B0, `(.L_x_10745) ;  /* 0x0000404000007945 */ /* 0x000fe20003800000 */
[----:B------:R-:W-:-:S04]  /*2e50*/  IMAD.WIDE.U32 R56, R5, R28, RZ ;  /* 0x0000001c05387225 */ /* 0x000fc800078e00ff */
[----:B------:R-:W-:Y:S01]  /*2e60*/  IMAD R15, R30, R5, R14 ;  /* 0x000000051e0f7224 */ /* 0x000fe200078e020e */
[----:B------:R-:W-:-:S03]  /*2e70*/  IADD3 R14, P2, R96, R56, RZ ;  /* 0x00000038600e7210 */ /* 0x000fc60007f5e0ff */
[----:B------:R-:W-:-:S04]  /*2e80*/  IMAD.IADD R88, R57, 0x1, R15 ;  /* 0x0000000139587824 */ /* 0x000fc800078e020f */
[----:B------:R-:W-:Y:S01]  /*2e90*/  IMAD.X R25, R88, 0x1, R95, P2 ;  /* 0x0000000158197824 */ /* 0x000fe200010e065f */
[----:B0-----:R-:W-:Y:S02]  /*2ea0*/  LEA R32, P3, R14, R86, 0x1 ;  /* 0x000000560e207211 */ /* 0x001fe400078608ff */
[----:B------:R-:W-:Y:S02]  /*2eb0*/  ISETP.GT.AND P2, PT, R28, R83, PT ;  /* 0x000000531c00720c */ /* 0x000fe40003f44270 */
[----:B------:R-:W-:Y:S01]  /*2ec0*/  LEA.HI.X R33, R14, R87, R25, 0x1, P3 ;  /* 0x000000570e217211 */ /* 0x000fe200018f0c19 */
[----:B------:R-:W-:Y:S01]  /*2ed0*/  IMAD.MOV.U32 R25, RZ, RZ, R28 ;  /* 0x000000ffff197224 */ /* 0x000fe200078e001c */
[----:B-1----:R-:W-:Y:S01]  /*2ee0*/  ISETP.GE.AND P3, PT, R107, 0x1, PT ;  /* 0x000000016b00780c */ /* 0x002fe20003f66270 */
[----:B--2---:R-:W-:-:S04]  /*2ef0*/  IMAD R15, R17, 0x3000, R29 ;  /* 0x00003000110f7824 */ /* 0x004fc800078e021d */
[C---:B------:R-:W-:Y:S02]  /*2f00*/  VIADD R29, R15.reuse, 0x10 ;  /* 0x000000100f1d7836 */ /* 0x040fe40000000000 */
[C---:B------:R-:W-:Y:S02]  /*2f10*/  @P4 VIADD R29, R15.reuse, 0xfffffff0 ;  /* 0xfffffff00f1d4836 */ /* 0x040fe40000000000 */
[--C-:B------:R-:W-:Y:S02]  /*2f20*/  IMAD R78, R15, 0x2, R26.reuse ;  /* 0x000000020f4e7824 */ /* 0x100fe400078e021a */
[----:B------:R-:W-:Y:S02]  /*2f30*/  IMAD R15, R29, 0x2, R26 ;  /* 0x000000021d0f7824 */ /* 0x000fe400078e021a */
[----:B------:R-:W-:Y:S05]  /*2f40*/  @!P3 BRA `(.L_x_10746) ;  /* 0x0000003c004cb947 */ /* 0x000fea0003800000 */
[----:B------:R-:W-:Y:S01]  /*2f50*/  ULDC.U8 UR4, c[0x0][0x410] ;  /* 0x0001040000047ab9 */ /* 0x000fe20000000000 */
[-C--:B------:R-:W-:Y:S01]  /*2f60*/  IMAD R14, R99, R28.reuse, RZ ;  /* 0x0000001c630e7224 */ /* 0x080fe200078e02ff */
[----:B------:R-:W-:Y:S01]  /*2f70*/  ISETP.NE.AND P3, PT, RZ, UR4, PT ;  /* 0x00000004ff007c0c */ /* 0x000fe2000bf65270 */
[----:B------:R-:W-:Y:S02]  /*2f80*/  IMAD R31, R98, R28, RZ ;  /* 0x0000001c621f7224 */ /* 0x000fe400078e02ff */
        /* <DEDUP_REMOVED lines=24> */
[----:B------:R-:W2:Y:S04]  /*3110*/  LDL R115, [R1+0x30] ;  /* 0x0000300001737983 */ /* 0x000ea80000100800 */
[----:B------:R-:W3:Y:S04]  /*3120*/  LDL R114, [R1+0x2c] ;  /* 0x00002c0001727983 */ /* 0x000ee80000100800 */
        /* <DEDUP_REMOVED lines=43> */
.L_x_10749:
[----:B------:R-:W-:Y:S05]  /*33e0*/  BSYNC B1 ;  /* 0x0000000000017941 */ /* 0x000fea0003800000 */
.L_x_10748:
[----:B-----5:R-:W-:Y:S01]  /*33f0*/  IMAD.MOV.U32 R14, RZ, RZ, R34 ;  /* 0x000000ffff0e7224 */ /* 0x020fe200078e0022 */
[----:B------:R-:W-:Y:S01]  /*3400*/  UISETP.NE.AND UP0, UPT, UR37, 0x3, UPT ;  /* 0x000000032500788c */ /* 0x000fe2000bf05270 */
[----:B0-----:R-:W-:-:S05]  /*3410*/  IMAD.MOV.U32 R28, RZ, RZ, R35 ;  /* 0x000000ffff1c7224 */ /* 0x001fca00078e0023 */
[----:B------:R-:W-:Y:S01]  /*3420*/  PRMT R89, R14, 0x5410, R28 ;  /* 0x000054100e597816 */ /* 0x000fe2000000001c */
[----:B------:R-:W-:Y:S01]  /*3430*/  IMAD.MOV.U32 R14, RZ, RZ, R38 ;  /* 0x000000ffff0e7224 */ /* 0x000fe200078e0026 */
[----:B------:R-:W-:Y:S01]  /*3440*/  PLOP3.LUT P3, PT, PT, PT, UP0, 0x80, 0x0 ;  /* 0x000000000000781c */ /* 0x000fe20003f6f008 */
        /* <DEDUP_REMOVED lines=40> */
.L_x_10750:
[----:B------:R-:W-:Y:S01]  /*36d0*/  IMAD R14, R17, 0x8, R2 ;  /* 0x00000008110e7824 */ /* 0x000fe200078e0202 */
[----:B------:R-:W-:Y:S01]  /*36e0*/  SHF.L.U32 R85, R154, 0x1f, RZ ;  /* 0x0000001f9a557819 */ /* 0x000fe200000006ff */
[----:B------:R-:W-:Y:S03]  /*36f0*/  BSSY B1, `(.L_x_10751) ;  /* 0x0000003000017945 */ /* 0x000fe60003800000 */
[----:B------:R-:W0:Y:S02]  /*3700*/  SYNCS.PHASECHK.TRANS64.TRYWAIT P5, [R14+URZ+0x2d890], R85 ;  /* 0x02d890550e0075a7 */ /* 0x000e2400080a017f */
[----:B0-----:R-:W-:Y:S05]  /*3710*/  @!P5 BRA `(.L_x_10752) ;  /* 0x0000023400d4d947 */ /* 0x001fea0003800000 */
.L_x_11131:
[----:B------:R-:W-:Y:S05]  /*3720*/  BSYNC B1 ;  /* 0x0000000000017941 */ /* 0x000fea0003800000 */
.L_x_10751:
        /* <DEDUP_REMOVED lines=55> */
.L_x_10757:
[----:B------:R-:W-:Y:S05]  /*3aa0*/  BSYNC B2 ;  /* 0x0000000000027941 */ /* 0x000fea0003800000 */
.L_x_10756:
[----:B--2---:R1:W-:Y:S02]  /*3ab0*/  STG.E.128 desc[UR40][R32.64], R28 ;  /* 0x0000001c20007986 */ /* 0x0043e4000c101d28 */
.L_x_10755:
[----:B------:R-:W-:Y:S05]  /*3ac0*/  BSYNC B1 ;  /* 0x0000000000017941 */ /* 0x000fea0003800000 */
.L_x_10754:
        /* <DEDUP_REMOVED lines=9> */
[----:B------:R-:W-:Y:S01]  /*3b60*/  IMAD.U32 R55, R29, 0x10000, RZ ;  /* 0x000100001d377824 */ /* 0x000fe200078e00ff */
        /* <DEDUP_REMOVED lines=45> */
.L_x_10761:
[----:B------:R-:W-:Y:S05]  /*3e40*/  BSYNC B2 ;  /* 0x0000000000027941 */ /* 0x000fea0003800000 */
.L_x_10760:
[----:B------:R2:W-:Y:S02]  /*3e50*/  STG.E.128 desc[UR40][R32.64+0x20], R28 ;  /* 0x0000201c20007986 */ /* 0x0005e4000c101d28 */
.L_x_10759:
[----:B------:R-:W-:Y:S05]  /*3e60*/  BSYNC B1 ;  /* 0x0000000000017941 */ /* 0x000fea0003800000 */
.L_x_10758:
        /* <DEDUP_REMOVED lines=8> */
[--C-:B------:R-:W-:Y:S01]  /*3ef0*/  SHF.R.U64 R46, R46, 0x10, R47.reuse ;  /* 0x000000102e2e7819 */ /* 0x100fe2000000122f */
[----:B------:R-:W-:Y:S01]  /*3f00*/  IMAD.U32 R51, R29, 0x10000, RZ ;  /* 0x000100001d337824 */ /* 0x000fe200078e00ff */
[----:B------:R-:W-:Y:S02]  /*3f10*/  SHF.R.U32.HI R50, RZ, 0x10, R47 ;  /* 0x00000010ff327819 */ /* 0x000fe4000001162f */
[--C-:B------:R-:W-:Y:S02]  /*3f20*/  SHF.R.U64 R47, R48, 0x10, R49.reuse ;  /* 0x00000010302f7819 */ /* 0x100fe40000001231 */
[----:B------:R-:W-:Y:S02]  /*3f30*/  SHF.R.U32.HI R48, RZ, 0x10, R49 ;  /* 0x00000010ff307819 */ /* 0x000fe40000011631 */
[C---:B------:R-:W-:Y:S02]  /*3f40*/  PRMT R49, R117.reuse, 0x5410, R47 ;  /* 0x0000541075317816 */ /* 0x040fe4000000002f */
        /* <DEDUP_REMOVED lines=41> */
.L_x_10765:
[----:B------:R-:W-:Y:S05]  /*41e0*/  BSYNC B2 ;  /* 0x0000000000027941 */ /* 0x000fea0003800000 */
.L_x_10764:
[----:B------:R3:W-:Y:S02]  /*41f0*/  STG.E.128 desc[UR40][R32.64+0x40], R28 ;  /* 0x0000401c20007986 */ /* 0x0007e4000c101d28 */
.L_x_10763:
[----:B------:R-:W-:Y:S05]  /*4200*/  BSYNC B1 ;  /* 0x0000000000017941 */ /* 0x000fea0003800000 */
.L_x_10762:
        /* <DEDUP_REMOVED lines=10> */
[----:B------:R-:W-:Y:S02]  /*42b0*/  SHF.R.U32.HI R44, RZ, 0x10, R45 ;  /* 0x00000010ff2c7819 */ /* 0x000fe4000001162d */
[----:B------:R-:W-:Y:S02]  /*42c0*/  PRMT R45, R116, 0x5410, R46 ;  /* 0x00005410742d7816 */ /* 0x000fe4000000002e */
[----:B------:R-:W-:Y:S02]  /*42d0*/  PRMT R42, R115, 0x5432, R42 ;  /* 0x00005432732a7816 */ /* 0x000fe4000000002a */
[C---:B------:R-:W-:Y:S01]  /*42e0*/  LOP3.LUT R49, R29.reuse, 0xffff0000, RZ, 0xc0, !PT ;  /* 0xffff00001d317812 */ /* 0x040fe200078ec0ff */
[----:B------:R-:W-:Y:S01]  /*42f0*/  IMAD.U32 R29, R29, 0x10000, RZ ;  /* 0x000100001d1d7824 */ /* 0x000fe200078e00ff */
[C---:B------:R-:W-:Y:S01]  /*4300*/  LOP3.LUT R46, R45.reuse, 0xffff0000, RZ, 0xc0, !PT ;  /* 0xffff00002d2e7812 */ /* 0x040fe200078ec0ff */
[----:B------:R-:W-:Y:S01]  /*4310*/  IMAD.U32 R45, R45, 0x10000, RZ ;  /* 0x000100002d2d7824 */ /* 0x000fe200078e00ff */
[C---:B------:R-:W-:Y:S01]  /*4320*/  LOP3.LUT R47, R42.reuse, 0xffff0000, RZ, 0xc0, !PT ;  /* 0xffff00002a2f7812 */ /* 0x040fe200078ec0ff */
[----:B------:R-:W-:Y:S01]  /*4330*/  IMAD.U32 R42, R42, 0x10000, RZ ;  /* 0x000100002a2a7824 */ /* 0x000fe200078e00ff */
[----:B------:R-:W-:Y:S01]  /*4340*/  SHF.R.U32.HI R43, RZ, 0x10, R43 ;  /* 0x00000010ff2b7819 */ /* 0x000fe2000001162b */
[CC--:B------:R-:W-:Y:S01]  /*4350*/  FMUL.FTZ R48, R49.reuse, R46.reuse ;  /* 0x0000002e31307220 */ /* 0x0c0fe20000410000 */
[----:B------:R-:W-:Y:S01]  /*4360*/  PRMT R44, R116, 0x5432, R44 ;  /* 0x00005432742c7816 */ /* 0x000fe2000000002c */
[-C--:B------:R-:W-:Y:S01]  /*4370*/  FMUL.FTZ R49, R49, R47.reuse ;  /* 0x0000002f31317220 */ /* 0x080fe20000410000 */
[----:B------:R-:W-:Y:S01]  /*4380*/  PRMT R43, R115, 0x5410, R43 ;  /* 0x00005410732b7816 */ /* 0x000fe2000000002b */
[C---:B------:R-:W-:Y:S01]  /*4390*/  FFMA.FTZ R48, R29.reuse, R47, -R48 ;  /* 0x0000002f1d307223 */ /* 0x040fe20000010830 */
[----:B------:R-:W-:Y:S01]  /*43a0*/  LOP3.LUT R50, R30, 0xffff0000, RZ, 0xc0, !PT ;  /* 0xffff00001e327812 */ /* 0x000fe200078ec0ff */
[----:B------:R-:W-:Y:S01]  /*43b0*/  FFMA.FTZ R49, R29, R46, R49 ;  /* 0x0000002e1d317223 */ /* 0x000fe20000010031 */
[----:B------:R-:W-:-:S02]  /*43c0*/  IMAD.U32 R46, R44, 0x10000, RZ ;  /* 0x000100002c2e7824 */ /* 0x000fc400078e00ff */
[----:B------:R-:W-:Y:S02]  /*43d0*/  IMAD.U32 R29, R30, 0x10000, RZ ;  /* 0x000100001e1d7824 */ /* 0x000fe400078e00ff */
[C---:B------:R-:W-:Y:S02]  /*43e0*/  IMAD.U32 R47, R43.reuse, 0x10000, RZ ;  /* 0x000100002b2f7824 */ /* 0x040fe400078e00ff */
[CC--:B------:R-:W-:Y:S01]  /*43f0*/  FMUL.FTZ R30, R50.reuse, R46.reuse ;  /* 0x0000002e321e7220 */ /* 0x0c0fe20000410000 */
[----:B------:R-:W-:Y:S01]  /*4400*/  LOP3.LUT R43, R43, 0xffff0000, RZ, 0xc0, !PT ;  /* 0xffff00002b2b7812 */ /* 0x000fe200078ec0ff */
[-C--:B------:R-:W-:Y:S02]  /*4410*/  FMUL.FTZ R50, R50, R47.reuse ;  /* 0x0000002f32327220 */ /* 0x080fe40000410000 */
[----:B------:R-:W-:Y:S01]  /*4420*/  FFMA.FTZ R30, R29, R47, -R30 ;  /* 0x0000002f1d1e7223 */ /* 0x000fe2000001081e */
[----:B------:R-:W-:Y:S02]  /*4430*/  LOP3.LUT R47, R44, 0xffff0000, RZ, 0xc0, !PT ;  /* 0xffff00002c2f7812 */ /* 0x000fe400078ec0ff */
[----:B------:R-:W-:Y:S01]  /*4440*/  LOP3.LUT R44, R31, 0xffff0000, RZ, 0xc0, !PT ;  /* 0xffff00001f2c7812 */ /* 0x000fe200078ec0ff */
[----:B------:R-:W-:Y:S01]  /*4450*/  FFMA.FTZ R29, R29, R46, R50 ;  /* 0x0000002e1d1d7223 */ /* 0x000fe20000010032 */
[----:B------:R-:W-:Y:S01]  /*4460*/  IMAD.U32 R46, R31, 0x10000, RZ ;  /* 0x000100001f2e7824 */ /* 0x000fe200078e00ff */
[----:B------:R-:W-:-:S02]  /*4470*/  F2FP.BF16.F32.PACK_AB R48, R49, R48 ;  /* 0x000000303130723e */ /* 0x000fc400000010ff */
[C---:B------:R-:W-:Y:S01]  /*4480*/  FMUL.FTZ R31, R44.reuse, R47 ;  /* 0x0000002f2c1f7220 */ /* 0x040fe20000410000 */
[-C--:B------:R-:W-:Y:S01]  /*4490*/  FMUL.FTZ R44, R44, R43.reuse ;  /* 0x0000002b2c2c7220 */ /* 0x080fe20000410000 */
[----:B------:R-:W-:Y:S01]  /*44a0*/  F2FP.BF16.F32.PACK_AB R30, R29, R30 ;  /* 0x0000001e1d1e723e */ /* 0x000fe200000010ff */
[----:B------:R-:W-:Y:S02]  /*44b0*/  IMAD.MOV.U32 R29, RZ, RZ, R48 ;  /* 0x000000ffff1d7224 */ /* 0x000fe400078e0030 */
        /* <DEDUP_REMOVED lines=8> */
[----:B------:R-:W-:-:S05]  /*4540*/  FFMA.FTZ R45, R28, R45, R46 ;  /* 0x0000002d1c2d7223 */ /* 0x000fca000001002e */
[----:B------:R-:W-:-:S07]  /*4550*/  F2FP.BF16.F32.PACK_AB R28, R45, R42 ;  /* 0x0000002a2d1c723e */ /* 0x000fce00000010ff */
.L_x_10769:
[----:B------:R-:W-:Y:S05]  /*4560*/  BSYNC B2 ;  /* 0x0000000000027941 */ /* 0x000fea0003800000 */
.L_x_10768:
[----:B------:R4:W-:Y:S02]  /*4570*/  STG.E.128 desc[UR40][R32.64+0x60], R28 ;  /* 0x0000601c20007986 */ /* 0x0009e4000c101d28 */
.L_x_10767:
[----:B------:R-:W-:Y:S05]  /*4580*/  BSYNC B1 ;  /* 0x0000000000017941 */ /* 0x000fea0003800000 */
.L_x_10766:
        /* <DEDUP_REMOVED lines=8> */
[----:B------:R-:W-:Y:S02]  /*4610*/  SHF.R.U64 R43, R40, 0x10, R41 ;  /* 0x00000010282b7819 */ /* 0x000fe40000001229 */
[----:B------:R-:W-:Y:S02]  /*4620*/  SHF.R.U64 R45, R38, 0x10, R39 ;  /* 0x00000010262d7819 */ /* 0x000fe40000001227 */
[----:B------:R-:W-:Y:S02]  /*4630*/  PRMT R40, R114, 0x5410, R43 ;  /* 0x0000541072287816 */ /* 0x000fe4000000002b */
[----:B------:R-:W-:Y:S02]  /*4640*/  PRMT R38, R110, 0x5410, R45 ;  /* 0x000054106e267816 */ /* 0x000fe4000000002d */
[C---:B------:R-:W-:Y:S01]  /*4650*/  LOP3.LUT R42, R29.reuse, 0xffff0000, RZ, 0xc0, !PT ;  /* 0xffff00001d2a7812 */ /* 0x040fe200078ec0ff */
[----:B------:R-:W-:Y:S01]  /*4660*/  IMAD.U32 R29, R29, 0x10000, RZ ;  /* 0x000100001d1d7824 */ /* 0x000fe200078e00ff */
[C---:B------:R-:W-:Y:S01]  /*4670*/  LOP3.LUT R46, R40.reuse, 0xffff0000, RZ, 0xc0, !PT ;  /* 0xffff0000282e7812 */ /* 0x040fe200078ec0ff */
[----:B------:R-:W-:Y:S01]  /*4680*/  IMAD.U32 R40, R40, 0x10000, RZ ;  /* 0x0001000028287824 */ /* 0x000fe200078e00ff */
[----:B------:R-:W-:Y:S01]  /*4690*/  SHF.R.U32.HI R45, RZ, 0x10, R41 ;  /* 0x00000010ff2d7819 */ /* 0x000fe20000011629 */
[----:B------:R-:W-:Y:S01]  /*46a0*/  IMAD.U32 R41, R31, 0x10000, RZ ;  /* 0x000100001f297824 */ /* 0x000fe200078e00ff */
[----:B------:R-:W-:Y:S01]  /*46b0*/  LOP3.LUT R44, R38, 0xffff0000, RZ, 0xc0, !PT ;  /* 0xffff0000262c7812 */ /* 0x000fe200078ec0ff */
[----:B------:R-:W-:Y:S01]  /*46c0*/  FMUL.FTZ R48, R42, R46 ;  /* 0x0000002e2a307220 */ /* 0x000fe20000410000 */
[----:B------:R-:W-:-:S02]  /*46d0*/  SHF.R.U32.HI R43, RZ, 0x10, R39 ;  /* 0x00000010ff2b7819 */ /* 0x000fc40000011627 */
[----:B------:R-:W-:Y:S01]  /*46e0*/  PRMT R114, R114, 0x5432, R45 ;  /* 0x0000543272727816 */ /* 0x000fe2000000002d */
[-C--:B------:R-:W-:Y:S01]  /*46f0*/  FMUL.FTZ R39, R42, R44.reuse ;  /* 0x0000002c2a277220 */ /* 0x080fe20000410000 */
[----:B------:R-:W-:Y:S01]  /*4700*/  PRMT R110, R110, 0x5432, R43 ;  /* 0x000054326e6e7816 */ /* 0x000fe2000000002b */
[C---:B------:R-:W-:Y:S01]  /*4710*/  FFMA.FTZ R42, R29.reuse, R44, -R48 ;  /* 0x0000002c1d2a7223 */ /* 0x040fe20000010830 */
[----:B------:R-:W-:Y:S01]  /*4720*/  LOP3.LUT R44, R30, 0xffff0000, RZ, 0xc0, !PT ;  /* 0xffff00001e2c7812 */ /* 0x000fe200078ec0ff */
[----:B------:R-:W-:Y:S02]  /*4730*/  IMAD.U32 R45, R114, 0x10000, RZ ;  /* 0x00010000722d7824 */ /* 0x000fe400078e00ff */
[----:B------:R-:W-:Y:S01]  /*4740*/  FFMA.FTZ R29, R29, R46, R39 ;  /* 0x0000002e1d1d7223 */ /* 0x000fe20000010027 */
[C---:B------:R-:W-:Y:S01]  /*4750*/  IMAD.U32 R43, R110.reuse, 0x10000, RZ ;  /* 0x000100006e2b7824 */ /* 0x040fe200078e00ff */
[----:B------:R-:W-:Y:S01]  /*4760*/  LOP3.LUT R110, R110, 0xffff0000, RZ, 0xc0, !PT ;  /* 0xffff00006e6e7812 */ /* 0x000fe200078ec0ff */
[----:B------:R-:W-:-:S02]  /*4770*/  IMAD.U32 R39, R30, 0x10000, RZ ;  /* 0x000100001e277824 */ /* 0x000fc400078e00ff */
[C---:B------:R-:W-:Y:S01]  /*4780*/  FMUL.FTZ R46, R44.reuse, R45 ;  /* 0x0000002d2c2e7220 */ /* 0x040fe20000410000 */
[----:B------:R-:W-:Y:S01]  /*4790*/  LOP3.LUT R30, R31, 0xffff0000, RZ, 0xc0, !PT ;  /* 0xffff00001f1e7812 */ /* 0x000fe200078ec0ff */
[-C--:B------:R-:W-:Y:S01]  /*47a0*/  FMUL.FTZ R48, R44, R43.reuse ;  /* 0x0000002b2c307220 */ /* 0x080fe20000410000 */
[----:B------:R-:W-:Y:S01]  /*47b0*/  IMAD.U32 R31, R28, 0x10000, RZ ;  /* 0x000100001c1f7824 */ /* 0x000fe200078e00ff */
[----:B------:R-:W-:Y:S01]  /*47c0*/  LOP3.LUT R44, R114, 0xffff0000, RZ, 0xc0, !PT ;  /* 0xffff0000722c7812 */ /* 0x000fe200078ec0ff */
[C---:B------:R-:W-:Y:S01]  /*47d0*/  FFMA.FTZ R43, R39.reuse, R43, -R46 ;  /* 0x0000002b272b7223 */ /* 0x040fe2000001082e */
[----:B------:R-:W-:Y:S01]  /*47e0*/  LOP3.LUT R28, R28, 0xffff0000, RZ, 0xc0, !PT ;  /* 0xffff00001c1c7812 */ /* 0x000fe200078ec0ff */
[----:B------:R-:W-:Y:S02]  /*47f0*/  IMAD.U32 R46, R38, 0x10000, RZ ;  /* 0x00010000262e7824 */ /* 0x000fe400078e00ff */
        /* <DEDUP_REMOVED lines=14> */
.L_x_10773:
[----:B------:R-:W-:Y:S05]  /*48e0*/  BSYNC B2 ;  /* 0x0000000000027941 */ /* 0x000fea0003800000 */
.L_x_10772:
[----:B------:R1:W-:Y:S02]  /*48f0*/  STG.E.128 desc[UR40][R32.64+0x80], R28 ;  /* 0x0000801c20007986 */ /* 0x0003e4000c101d28 */
.L_x_10771:
[----:B------:R-:W-:Y:S05]  /*4900*/  BSYNC B1 ;  /* 0x0000000000017941 */ /* 0x000fea0003800000 */
.L_x_10770:
[----:B------:R-:W-:-:S13]  /*4910*/  ISETP.NE.AND P4, PT, R13, RZ, PT ;  /* 0x000000ff0d00720c */ /* 0x000fda0003f85270 */
[----:B------:R-:W-:Y:S05]  /*4920*/  @!P4 BRA `(.L_x_10753) ;  /* 0x000000240054c947 */ /* 0x000fea0003800000 */
[----:B------:R-:W5:Y:S01]  /*4930*/  LDL R38, [R1+0x38] ;  /* 0x0000380001267983 */ /* 0x000f620000100800 */
[----:B------:R-:W-:Y:S03]  /*4940*/  BSSY B1, `(.L_x_10774) ;  /* 0x0000031000017945 */ /* 0x000fe60003800000 */
[----:B-1234-:R1:W2:Y:S01]  /*4950*/  LDS.128 R28, [R15+0x19000] ;  /* 0x019000000f1c7984 */ /* 0x01e2a20000000c00 */
[----:B-----5:R-:W-:-:S13]  /*4960*/  ISETP.GE.AND P4, PT, R38, R107, PT ;  /* 0x0000006b2600720c */ /* 0x020fda0003f86270 */
[----:B-12---:R-:W-:Y:S05]  /*4970*/  @P4 BRA `(.L_x_10775) ;  /* 0x0000000000b44947 */ /* 0x006fea0003800000 */
[----:B------:R-:W-:Y:S02]  /*4980*/  SHF.R.U64 R40, R36, 0x10, R37 ;  /* 0x0000001024287819 */ /* 0x000fe40000001225 */
[--C-:B------:R-:W-:Y:S01]  /*4990*/  SHF.R.U64 R44, R34, 0x10, R35.reuse ;  /* 0x00000010222c7819 */ /* 0x100fe20000001223 */
[----:B------:R-:W-:Y:S01]  /*49a0*/  IMAD.U32 R34, R30, 0x10000, RZ ;  /* 0x000100001e227824 */ /* 0x000fe200078e00ff */
[----:B------:R-:W-:Y:S02]  /*49b0*/  SHF.R.U32.HI R42, RZ, 0x10, R35 ;  /* 0x00000010ff2a7819 */ /* 0x000fe40000011623 */
[----:B------:R-:W-:Y:S02]  /*49c0*/  PRMT R40, R109, 0x5410, R40 ;  /* 0x000054106d287816 */ /* 0x000fe40000000028 */
[----:B------:R-:W-:Y:S02]  /*49d0*/  SHF.R.U32.HI R38, RZ, 0x10, R37 ;  /* 0x00000010ff267819 */ /* 0x000fe40000011625 */
[----:B------:R-:W-:-:S02]  /*49e0*/  PRMT R35, R89, 0x5410, R44 ;  /* 0x0000541059237816 */ /* 0x000fc4000000002c */
[----:B------:R-:W-:Y:S02]  /*49f0*/  PRMT R89, R89, 0x5432, R42 ;  /* 0x0000543259597816 */ /* 0x000fe4000000002a */
[----:B------:R-:W-:Y:S02]  /*4a00*/  LOP3.LUT R37, R29, 0xffff0000, RZ, 0xc0, !PT ;  /* 0xffff00001d257812 */ /* 0x000fe400078ec0ff */
[----:B------:R-:W-:Y:S01]  /*4a10*/  LOP3.LUT R42, R40, 0xffff0000, RZ, 0xc0, !PT ;  /* 0xffff0000282a7812 */ /* 0x000fe200078ec0ff */
        /* <DEDUP_REMOVED lines=9> */
[C---:B------:R-:W-:Y:S01]  /*4ab0*/  IMAD.U32 R29, R28.reuse, 0x10000, RZ ;  /* 0x000100001c1d7824 */ /* 0x040fe200078e00ff */
[----:B------:R-:W-:Y:S01]  /*4ac0*/  LOP3.LUT R37, R28, 0xffff0000, RZ, 0xc0, !PT ;  /* 0xffff00001c257812 */ /* 0x000fe200078ec0ff */
[----:B------:R-:W-:Y:S01]  /*4ad0*/  FFMA.FTZ R28, R38, R39, -R45 ;  /* 0x00000027261c7223 */ /* 0x000fe2000001082d */
[----:B------:R-:W-:Y:S01]  /*4ae0*/  LOP3.LUT R109, R109, 0xffff0000, RZ, 0xc0, !PT ;  /* 0xffff00006d6d7812 */ /* 0x000fe200078ec0ff */
[C---:B------:R-:W-:Y:S01]  /*4af0*/  FMUL.FTZ R49, R36.reuse, R43 ;  /* 0x0000002b24317220 */ /* 0x040fe20000410000 */
[----:B------:R-:W-:Y:S01]  /*4b00*/  LOP3.LUT R89, R89, 0xffff0000, RZ, 0xc0, !PT ;  /* 0xffff000059597812 */ /* 0x000fe200078ec0ff */
[----:B------:R-:W-:Y:S01]  /*4b10*/  FMUL.FTZ R39, R36, R41 ;  /* 0x0000002924277220 */ /* 0x000fe20000410000 */
[----:B------:R-:W-:-:S02]  /*4b20*/  IMAD.U32 R40, R40, 0x10000, RZ ;  /* 0x0001000028287824 */ /* 0x000fc400078e00ff */
[----:B------:R-:W-:Y:S01]  /*4b30*/  FFMA.FTZ R47, R38, R42, R47 ;  /* 0x0000002a262f7223 */ /* 0x000fe2000001002f */
[----:B------:R-:W-:Y:S02]  /*4b40*/  IMAD.U32 R36, R35, 0x10000, RZ ;  /* 0x0001000023247824 */ /* 0x000fe400078e00ff */
[C---:B------:R-:W-:Y:S01]  /*4b50*/  FMUL.FTZ R38, R30.reuse, R109 ;  /* 0x0000006d1e267220 */ /* 0x040fe20000410000 */
[----:B------:R-:W-:Y:S01]  /*4b60*/  FMUL.FTZ R42, R30, R89 ;  /* 0x000000591e2a7220 */ /* 0x000fe20000410000 */
[C---:B------:R-:W-:Y:S01]  /*4b70*/  FFMA.FTZ R49, R34.reuse, R41, -R49 ;  /* 0x0000002922317223 */ /* 0x040fe20000010831 */
        /* <DEDUP_REMOVED lines=13> */
.L_x_10775:
[----:B------:R-:W-:Y:S05]  /*4c50*/  BSYNC B1 ;  /* 0x0000000000017941 */ /* 0x000fea0003800000 */
.L_x_10774:
[----:B------:R1:W-:Y:S01]  /*4c60*/  STG.E.128 desc[UR40][R32.64+0xa0], R28 ;  /* 0x0000a01c20007986 */ /* 0x0003e2000c101d28 */
[----:B------:R-:W-:Y:S05]  /*4c70*/  BRA `(.L_x_10753) ;  /* 0x0000002000807947 */ /* 0x000fea0003800000 */
.L_x_10747:
        /* <DEDUP_REMOVED lines=46> */
.L_x_10777:
[----:B------:R-:W-:Y:S05]  /*4f60*/  BSYNC B1 ;  /* 0x0000000000017941 */ /* 0x000fea0003800000 */
.L_x_10776:
        /* <DEDUP_REMOVED lines=44> */
.L_x_10778:
[----:B------:R-:W-:Y:S01]  /*5230*/  IMAD R14, R17, 0x8, R2 ;  /* 0x00000008110e7824 */ /* 0x000fe200078e0202 */
[----:B------:R-:W-:Y:S01]  /*5240*/  SHF.L.U32 R85, R154, 0x1f, RZ ;  /* 0x0000001f9a557819 */ /* 0x000fe200000006ff */
[----:B------:R-:W-:Y:S03]  /*5250*/  BSSY B1, `(.L_x_10779) ;  /* 0x0000003000017945 */ /* 0x000fe60003800000 */
[----:B------:R-:W0:Y:S02]  /*5260*/  SYNCS.PHASECHK.TRANS64.TRYWAIT P5, [R14+URZ+0x2d890], R85 ;  /* 0x02d890550e0075a7 */ /* 0x000e2400080a017f */
[----:B0-----:R-:W-:Y:S05]  /*5270*/  @!P5 BRA `(.L_x_10780) ;  /* 0x0000021c0010d947 */ /* 0x001fea0003800000 */
.L_x_11132:
[----:B------:R-:W-:Y:S05]  /*5280*/  BSYNC B1 ;  /* 0x0000000000017941 */ /* 0x000fea0003800000 */
.L_x_10779:
        /* <DEDUP_REMOVED lines=17> */
[----:B------:R-:W-:Y:S01]  /*53a0*/  SEL R52, R108, R114, !P0 ;  /* 0x000000726c347207 */ /* 0x000fe20004000000 */
[----:B------:R-:W-:Y:S01]  /*53b0*/  BSSY B2, `(.L_x_10783) ;  /* 0x0000071000027945 */ /* 0x000fe20003800000 */
[----:B------:R-:W-:-:S02]  /*53c0*/  ISETP.GE.AND P4, PT, R22, R107, PT ;  /* 0x0000006b1600720c */ /* 0x000fc40003f86270 */
[----:B------:R-:W-:-:S04]  /*53d0*/  SHF.R.S32.HI R53, RZ, 0x1f, R52 ;  /* 0x0000001fff357819 */ /* 0x000fc80000011434 */
[----:B------:R-:W-:-:S04]  /*53e0*/  LEA.HI R53, R53, R52, RZ, 0x4 ;  /* 0x0000003435357211 */ /* 0x000fc800078f20ff */
[----:B------:R-:W-:-:S04]  /*53f0*/  SHF.R.S32.HI R53, RZ, 0x4, R53 ;  /* 0x00000004ff357819 */ /* 0x000fc80000011435 */
[----:B------:R-:W-:-:S04]  /*5400*/  LEA.HI.SX32 R115, R76, R53, 0x1d ;  /* 0x000000354c737211 */ /* 0x000fc800078feaff */
[----:B------:R-:W-:-:S04]  /*5410*/  SHF.R.S32.HI R52, RZ, 0x1f, R115 ;  /* 0x0000001fff347819 */ /* 0x000fc80000011473 */
[----:B------:R-:W-:Y:S01]  /*5420*/  LEA.HI R52, R52, R115, RZ, 0x2 ;  /* 0x0000007334347211 */ /* 0x000fe200078f10ff */
[----:B------:R-:W-:-:S04]  /*5430*/  IMAD.SHL.U32 R115, R115, 0x8, RZ ;  /* 0x0000000873737824 */ /* 0x000fc800078e00ff */
[----:B------:R-:W-:-:S05]  /*5440*/  IMAD.SHL.U32 R52, R52, 0x400, RZ ;  /* 0x0000040034347824 */ /* 0x000fca00078e00ff */
[----:B------:R-:W-:Y:S02]  /*5450*/  LOP3.LUT R52, R52, 0x7ffff000, RZ, 0xc0, !PT ;  /* 0x7ffff00034347812 */ /* 0x000fe400078ec0ff */
[----:B--2---:R-:W-:-:S04]  /*5460*/  LOP3.LUT R53, R58, 0x18, R115, 0xf8, !PT ;  /* 0x000000183a357812 */ /* 0x004fc800078ef873 */
[----:B---3--:R-:W-:-:S04]  /*5470*/  LOP3.LUT R53, R53, R55, RZ, 0x3c, !PT ;  /* 0x0000003735357212 */ /* 0x008fc800078e3cff */
[----:B----4-:R-:W-:-:S05]  /*5480*/  IADD3 R52, R53, R52, R54 ;  /* 0x0000003435347210 */ /* 0x010fca0007ffe036 */
        /* <DEDUP_REMOVED lines=9> */
[----:B------:R-:W-:Y:S02]  /*5520*/  PRMT R36, R117, 0x5432, R36 ;  /* 0x0000543275247816 */ /* 0x000fe40000000024 */
[----:B------:R-:W-:Y:S02]  /*5530*/  SHF.R.U32.HI R117, RZ, 0x10, R49 ;  /* 0x00000010ff757819 */ /* 0x000fe40000011631 */
[--C-:B------:R-:W-:Y:S02]  /*5540*/  SHF.R.U64 R37, R38, 0x10, R39.reuse ;  /* 0x0000001026257819 */ /* 0x100fe40000001227 */
[----:B------:R-:W-:-:S02]  /*5550*/  SHF.R.U32.HI R38, RZ, 0x10, R39 ;  /* 0x00000010ff267819 */ /* 0x000fc40000011627 */
[----:B------:R-:W-:Y:S02]  /*5560*/  SHF.R.U64 R39, R48, 0x10, R49 ;  /* 0x0000001030277819 */ /* 0x000fe40000001231 */
[--C-:B------:R-:W-:Y:S02]  /*5570*/  SHF.R.U64 R48, R50, 0x10, R51.reuse ;  /* 0x0000001032307819 */ /* 0x100fe40000001233 */
[----:B------:R-:W-:Y:S02]  /*5580*/  SHF.R.U32.HI R49, RZ, 0x10, R51 ;  /* 0x00000010ff317819 */ /* 0x000fe40000011633 */
[----:B------:R-:W-:Y:S02]  /*5590*/  PRMT R117, R129, 0x5410, R117 ;  /* 0x0000541081757816 */ /* 0x000fe40000000075 */
[----:B------:R-:W-:Y:S02]  /*55a0*/  PRMT R116, R119, 0x5432, R116 ;  /* 0x0000543277747816 */ /* 0x000fe40000000074 */
[----:B------:R-:W-:-:S02]  /*55b0*/  PRMT R39, R120, 0x5410, R39 ;  /* 0x0000541078277816 */ /* 0x000fc40000000027 */
[----:B------:R-:W-:Y:S01]  /*55c0*/  PRMT R48, R120, 0x5432, R48 ;  /* 0x0000543278307816 */ /* 0x000fe20000000030 */
[----:B-1----:R-:W-:Y:S01]  /*55d0*/  IMAD.U32 R120, R57, 0x10000, RZ ;  /* 0x0001000039787824 */ /* 0x002fe200078e00ff */
[----:B------:R-:W-:Y:S01]  /*55e0*/  PRMT R49, R119, 0x5410, R49 ;  /* 0x0000541077317816 */ /* 0x000fe20000000031 */
[----:B------:R-:W-:Y:S01]  /*55f0*/  IMAD.U32 R119, R117, 0x10000, RZ ;  /* 0x0001000075777824 */ /* 0x000fe200078e00ff */
[----:B------:R-:W-:Y:S01]  /*5600*/  PRMT R37, R118, 0x5410, R37 ;  /* 0x0000541076257816 */ /* 0x000fe20000000025 */
[----:B------:R-:W-:Y:S01]  /*5610*/  IMAD.U32 R51, R116, 0x10000, RZ ;  /* 0x0001000074337824 */ /* 0x000fe200078e00ff */
[----:B------:R-:W-:Y:S01]  /*5620*/  PRMT R38, R118, 0x5432, R38 ;  /* 0x0000543276267816 */ /* 0x000fe20000000026 */
[----:B--2---:R-:W-:Y:S02]  /*5630*/  IMAD.U32 R118, R53, 0x10000, RZ ;  /* 0x0001000035767824 */ /* 0x004fe400078e00ff */
[----:B------:R-:W-:Y:S01]  /*5640*/  FMUL.FTZ R50, R120, R119 ;  /* 0x0000007778327220 */ /* 0x000fe20000410000 */
[----:B------:R-:W-:-:S02]  /*5650*/  LOP3.LUT R117, R117, 0xffff0000, RZ, 0xc0, !PT ;  /* 0xffff000075757812 */ /* 0x000fc400078ec0ff */
        /* <DEDUP_REMOVED lines=27> */
[CC--:B------:R-:W-:Y:S02]  /*5810*/  FMUL.FTZ R55, R59.reuse, R49.reuse ;  /* 0x000000313b377220 */ /* 0x0c0fe40000410000 */
        /* <DEDUP_REMOVED lines=42> */
.L_x_10784:
[----:B------:R-:W-:Y:S05]  /*5ac0*/  BSYNC B2 ;  /* 0x0000000000027941 */ /* 0x000fea0003800000 */
.L_x_10783:
        /* <DEDUP_REMOVED lines=12> */
.L_x_10782:
[----:B------:R-:W-:Y:S05]  /*5b90*/  BSYNC B1 ;  /* 0x0000000000017941 */ /* 0x000fea0003800000 */
.L_x_10781:
[----:B------:R-:W-:Y:S01]  /*5ba0*/  ISETP.NE.AND P4, PT, R9, RZ, PT ;  /* 0x000000ff0900720c */ /* 0x000fe20003f85270 */
[----:B------:R-:W-:-:S12]  /*5bb0*/  BSSY B1, `(.L_x_10785) ;  /* 0x0000084000017945 */ /* 0x000fd80003800000 */
[----:B------:R-:W-:Y:S05]  /*5bc0*/  @!P4 BRA `(.L_x_10786) ;  /* 0x000000080008c947 */ /* 0x000fea0003800000 */
[----:B------:R-:W3:Y:S04]  /*5bd0*/  LDL R48, [R1+0x8] ;  /* 0x0000080001307983 */ /* 0x000ee80000100800 */
[----:B--2---:R-:W2:Y:S04]  /*5be0*/  LDL R39, [R1+0x10] ;  /* 0x0000100001277983 */ /* 0x004ea80000100800 */
        /* <DEDUP_REMOVED lines=13> */
[----:B---3--:R-:W-:-:S04]  /*5cc0*/  LOP3.LUT R37, R48, 0x18, R52, 0xf8, !PT ;  /* 0x0000001830257812 */ /* 0x008fc800078ef834 */
[----:B--2---:R-:W-:-:S04]  /*5cd0*/  LOP3.LUT R37, R37, R39, RZ, 0x3c, !PT ;  /* 0x0000002725257212 */ /* 0x004fc800078e3cff */
        /* <DEDUP_REMOVED lines=100> */
.L_x_10788:
[----:B------:R-:W-:Y:S05]  /*6320*/  BSYNC B2 ;  /* 0x0000000000027941 */ /* 0x000fea0003800000 */
.L_x_10787:
        /* <DEDUP_REMOVED lines=12> */
.L_x_10786:
[----:B------:R-:W-:Y:S05]  /*63f0*/  BSYNC B1 ;  /* 0x0000000000017941 */ /* 0x000fea0003800000 */
.L_x_10785:
[----:B------:R-:W-:-:S13]  /*6400*/  ISETP.NE.AND P4, PT, R10, RZ, PT ;  /* 0x000000ff0a00720c */ /* 0x000fda0003f85270 */
[----:B------:R-:W-:Y:S05]  /*6410*/  @!P4 BRA `(.L_x_10753) ;  /* 0x000000080098c947 */ /* 0x000fea0003800000 */
[----:B--23--:R-:W2:Y:S04]  /*6420*/  LDL R36, [R1+0x8] ;  /* 0x0000080001247983 */ /* 0x00cea80000100800 */
[----:B------:R-:W3:Y:S04]  /*6430*/  LDL R35, [R1+0x10] ;  /* 0x0000100001237983 */ /* 0x000ee80000100800 */
[----:B------:R-:W4:Y:S01]  /*6440*/  LDL R34, [R1+0x14] ;  /* 0x0000140001227983 */ /* 0x000f220000100800 */
[----:B------:R-:W-:Y:S01]  /*6450*/  IADD3 R32, P4, P5, R20, R88, R79 ;  /* 0x0000005814207210 */ /* 0x000fe20007d9e04f */
[----:B------:R-:W-:Y:S01]  /*6460*/  BSSY B1, `(.L_x_10789) ;  /* 0x0000077000017945 */ /* 0x000fe20003800000 */
[----:B------:R-:W-:-:S02]  /*6470*/  LOP3.LUT P6, RZ, R18, 0x1, RZ, 0xc0, !PT ;  /* 0x0000000112ff7812 */ /* 0x000fc400078cc0ff */
[----:B------:R-:W-:Y:S02]  /*6480*/  IADD3.X R33, R3, R110, R100, P4, P5 ;  /* 0x0000006e03217210 */ /* 0x000fe400027ea464 */
[----:B------:R-:W-:Y:S02]  /*6490*/  LEA R44, P4, R32, R86, 0x1 ;  /* 0x00000056202c7211 */ /* 0x000fe400078808ff */
[----:B------:R-:W-:Y:S02]  /*64a0*/  SEL R114, R108, R114, !P6 ;  /* 0x000000726c727207 */ /* 0x000fe40007000000 */
[----:B------:R-:W-:Y:S02]  /*64b0*/  LEA.HI.X R45, R32, R87, R33, 0x1, P4 ;  /* 0x00000057202d7211 */ /* 0x000fe400020f0c21 */
[----:B------:R-:W-:Y:S02]  /*64c0*/  SHF.R.S32.HI R33, RZ, 0x1f, R114 ;  /* 0x0000001fff217819 */ /* 0x000fe40000011472 */
[----:B------:R-:W-:-:S02]  /*64d0*/  ISETP.GE.AND P4, PT, R4, R107, PT ;  /* 0x0000006b0400720c */ /* 0x000fc40003f86270 */
[----:B------:R-:W-:-:S04]  /*64e0*/  LEA.HI R33, R33, R114, RZ, 0x4 ;  /* 0x0000007221217211 */ /* 0x000fc800078f20ff */
[----:B------:R-:W-:-:S04]  /*64f0*/  SHF.R.S32.HI R33, RZ, 0x4, R33 ;  /* 0x00000004ff217819 */ /* 0x000fc80000011421 */
[----:B------:R-:W-:-:S04]  /*6500*/  LEA.HI.SX32 R33, R74, R33, 0x1d ;  /* 0x000000214a217211 */ /* 0x000fc800078feaff */
[----:B------:R-:W-:Y:S01]  /*6510*/  SHF.R.S32.HI R32, RZ, 0x1f, R33 ;  /* 0x0000001fff207819 */ /* 0x000fe20000011421 */
[----:B------:R-:W-:-:S03]  /*6520*/  IMAD.SHL.U32 R46, R33, 0x8, RZ ;  /* 0x00000008212e7824 */ /* 0x000fc600078e00ff */
[----:B------:R-:W-:-:S05]  /*6530*/  LEA.HI R33, R32, R33, RZ, 0x2 ;  /* 0x0000002120217211 */ /* 0x000fca00078f10ff */
[----:B------:R-:W-:-:S05]  /*6540*/  IMAD.SHL.U32 R33, R33, 0x400, RZ ;  /* 0x0000040021217824 */ /* 0x000fca00078e00ff */
[----:B------:R-:W-:Y:S02]  /*6550*/  LOP3.LUT R33, R33, 0x7ffff000, RZ, 0xc0, !PT ;  /* 0x7ffff00021217812 */ /* 0x000fe400078ec0ff */
[----:B--2---:R-:W-:-:S04]  /*6560*/  LOP3.LUT R32, R36, 0x18, R46, 0xf8, !PT ;  /* 0x0000001824207812 */ /* 0x004fc800078ef82e */
[----:B---3--:R-:W-:-:S04]  /*6570*/  LOP3.LUT R32, R32, R35, RZ, 0x3c, !PT ;  /* 0x0000002320207212 */ /* 0x008fc800078e3cff */
[----:B----4-:R-:W-:Y:S01]  /*6580*/  IADD3 R32, R32, R33, R34 ;  /* 0x0000002120207210 */ /* 0x010fe20007ffe022 */
[----:B------:R-:W-:-:S04]  /*6590*/  IMAD R33, R17, 0x3000, R103 ;  /* 0x0000300011217824 */ /* 0x000fc800078e0267 */
[----:B------:R-:W-:Y:S02]  /*65a0*/  IMAD R35, R17, 0x3000, R32 ;  /* 0x0000300011237824 */ /* 0x000fe400078e0220 */
[--C-:B------:R-:W-:Y:S02]  /*65b0*/  IMAD R33, R33, 0x2, R2.reuse ;  /* 0x0000000221217824 */ /* 0x100fe400078e0202 */
[----:B------:R-:W-:-:S04]  /*65c0*/  IMAD R36, R35, 0x2, R2 ;  /* 0x0000000223247824 */ /* 0x000fc800078e0202 */
[----:B------:R-:W1:Y:S04]  /*65d0*/  LDS.128 R32, [R33+0x15400] ;  /* 0x0154000021207984 */ /* 0x000e680000000c00 */
[----:B------:R-:W2:Y:S01]  /*65e0*/  LDS.128 R36, [R36+0x15400] ;  /* 0x0154000024247984 */ /* 0x000ea20000000c00 */
[----:B------:R-:W-:Y:S05]  /*65f0*/  @P4 BRA `(.L_x_10790) ;  /* 0x0000000400744947 */ /* 0x000fea0003800000 */
[----:B------:R-:W-:Y:S01]  /*6600*/  SHF.R.U64 R28, R28, 0x10, R29 ;  /* 0x000000101c1c7819 */ /* 0x000fe2000000121d */
[----:B--2---:R-:W-:Y:S01]  /*6610*/  IMAD.U32 R49, R37, 0x10000, RZ ;  /* 0x0001000025317824 */ /* 0x004fe200078e00ff */
[----:B------:R-:W-:Y:S02]  /*6620*/  SHF.R.U32.HI R47, RZ, 0x10, R41 ;  /* 0x00000010ff2f7819 */ /* 0x000fe40000011629 */
[----:B------:R-:W-:Y:S02]  /*6630*/  SHF.R.U32.HI R29, RZ, 0x10, R29 ;  /* 0x00000010ff1d7819 */ /* 0x000fe4000001161d */
[----:B------:R-:W-:Y:S02]  /*6640*/  PRMT R47, R124, 0x5432, R47 ;  /* 0x000054327c2f7816 */ /* 0x000fe4000000002f */
[----:B------:R-:W-:Y:S02]  /*6650*/  PRMT R29, R122, 0x5432, R29 ;  /* 0x000054327a1d7816 */ /* 0x000fe4000000001d */
[----:B------:R-:W-:Y:S01]  /*6660*/  SHF.R.U64 R41, R40, 0x10, R41 ;  /* 0x0000001028297819 */ /* 0x000fe20000001229 */
[----:B------:R-:W-:Y:S01]  /*6670*/  IMAD.U32 R48, R47, 0x10000, RZ ;  /* 0x000100002f307824 */ /* 0x000fe200078e00ff */
[--C-:B------:R-:W-:Y:S01]  /*6680*/  SHF.R.U64 R40, R42, 0x10, R43.reuse ;  /* 0x000000102a287819 */ /* 0x100fe2000000122b */
[----:B------:R-:W-:Y:S01]  /*6690*/  IMAD.U32 R50, R29, 0x10000, RZ ;  /* 0x000100001d327824 */ /* 0x000fe200078e00ff */
[----:B------:R-:W-:Y:S01]  /*66a0*/  SHF.R.U32.HI R42, RZ, 0x10, R43 ;  /* 0x00000010ff2a7819 */ /* 0x000fe2000001162b */
[----:B------:R-:W-:Y:S01]  /*66b0*/  FMUL.FTZ R51, R49, R48 ;  /* 0x0000003031337220 */ /* 0x000fe20000410000 */
[----:B-1----:R-:W-:-:S02]  /*66c0*/  IMAD.U32 R43, R33, 0x10000, RZ ;  /* 0x00010000212b7824 */ /* 0x002fc400078e00ff */
[-C--:B------:R-:W-:Y:S01]  /*66d0*/  FMUL.FTZ R49, R49, R50.reuse ;  /* 0x0000003231317220 */ /* 0x080fe20000410000 */
[----:B------:R-:W-:Y:S01]  /*66e0*/  LOP3.LUT R47, R47, 0xffff0000, RZ, 0xc0, !PT ;  /* 0xffff00002f2f7812 */ /* 0x000fe200078ec0ff */
[C---:B------:R-:W-:Y:S02]  /*66f0*/  FFMA.FTZ R51, R43.reuse, R50, -R51 ;  /* 0x000000322b337223 */ /* 0x040fe40000010833 */
[----:B------:R-:W-:Y:S01]  /*6700*/  FFMA.FTZ R49, R43, R48, R49 ;  /* 0x000000302b317223 */ /* 0x000fe20000010031 */
[----:B------:R-:W-:Y:S01]  /*6710*/  LOP3.LUT R43, R37, 0xffff0000, RZ, 0xc0, !PT ;  /* 0xffff0000252b7812 */ /* 0x000fe200078ec0ff */
[----:B------:R-:W-:Y:S01]  /*6720*/  IMAD.U32 R48, R39, 0x10000, RZ ;  /* 0x0001000027307824 */ /* 0x000fe200078e00ff */
[----:B------:R-:W-:Y:S02]  /*6730*/  LOP3.LUT R29, R29, 0xffff0000, RZ, 0xc0, !PT ;  /* 0xffff00001d1d7812 */ /* 0x000fe400078ec0ff */
[----:B------:R-:W-:Y:S01]  /*6740*/  LOP3.LUT R33, R33, 0xffff0000, RZ, 0xc0, !PT ;  /* 0xffff000021217812 */ /* 0x000fe200078ec0ff */
[C---:B------:R-:W-:Y:S01]  /*6750*/  FMUL.FTZ R37, R43.reuse, R47 ;  /* 0x0000002f2b257220 */ /* 0x040fe20000410000 */
[--C-:B------:R-:W-:Y:S01]  /*6760*/  SHF.R.U64 R30, R30, 0x10, R31.reuse ;  /* 0x000000101e1e7819 */ /* 0x100fe2000000121f */
[-C--:B------:R-:W-:Y:S01]  /*6770*/  FMUL.FTZ R43, R43, R29.reuse ;  /* 0x0000001d2b2b7220 */ /* 0x080fe20000410000 */
[----:B------:R-:W-:Y:S01]  /*6780*/  SHF.R.U32.HI R31, RZ, 0x10, R31 ;  /* 0x00000010ff1f7819 */ /* 0x000fe2000001161f */
[C---:B------:R-:W-:Y:S01]  /*6790*/  FFMA.FTZ R37, R33.reuse, R29, -R37 ;  /* 0x0000001d21257223 */ /* 0x040fe20000010825 */
[----:B------:R-:W-:Y:S01]  /*67a0*/  PRMT R41, R124, 0x5410, R41 ;  /* 0x000054107c297816 */ /* 0x000fe20000000029 */
[----:B------:R-:W-:Y:S01]  /*67b0*/  FFMA.FTZ R43, R33, R47, R43 ;  /* 0x0000002f212b7223 */ /* 0x000fe2000001002b */
[----:B------:R-:W-:Y:S01]  /*67c0*/  PRMT R47, R123, 0x5432, R42 ;  /* 0x000054327b2f7816 */ /* 0x000fe2000000002a */
[----:B------:R-:W-:Y:S01]  /*67d0*/  IMAD.U32 R33, R35, 0x10000, RZ ;  /* 0x0001000023217824 */ /* 0x000fe200078e00ff */
[----:B------:R-:W-:-:S02]  /*67e0*/  PRMT R31, R121, 0x5432, R31 ;  /* 0x00005432791f7816 */ /* 0x000fc4000000001f */
[----:B------:R-:W-:Y:S01]  /*67f0*/  PRMT R28, R122, 0x5410, R28 ;  /* 0x000054107a1c7816 */ /* 0x000fe2000000001c */
        /* <DEDUP_REMOVED lines=15> */
[----:B------:R-:W-:Y:S01]  /*68f0*/  FMUL.FTZ R35, R48, R31 ;  /* 0x0000001f30237220 */ /* 0x000fe20000410000 */
[----:B------:R-:W-:Y:S01]  /*6900*/  IMAD.U32 R48, R28, 0x10000, RZ ;  /* 0x000100001c307824 */ /* 0x000fe200078e00ff */
[----:B------:R-:W-:Y:S01]  /*6910*/  F2FP.BF16.F32.PACK_AB R37, R37, R51 ;  /* 0x000000332525723e */ /* 0x000fe200000010ff */
        /* <DEDUP_REMOVED lines=14> */
[----:B------:R-:W-:Y:S01]  /*6a00*/  FMUL.FTZ R39, R36, R41 ;  /* 0x0000002924277220 */ /* 0x000fe20000410000 */
[C---:B------:R-:W-:Y:S01]  /*6a10*/  IMAD.U32 R28, R34.reuse, 0x10000, RZ ;  /* 0x00010000221c7824 */ /* 0x040fe200078e00ff */
[----:B------:R-:W-:Y:S02]  /*6a20*/  LOP3.LUT R34, R34, 0xffff0000, RZ, 0xc0, !PT ;  /* 0xffff000022227812 */ /* 0x000fe400078ec0ff */
[-C--:B------:R-:W-:Y:S01]  /*6a30*/  FMUL.FTZ R36, R36, R35.reuse ;  /* 0x0000002324247220 */ /* 0x080fe20000410000 */
[C---:B------:R-:W-:Y:S01]  /*6a40*/  FFMA.FTZ R39, R32.reuse, R35, -R39 ;  /* 0x0000002320277223 */ /* 0x040fe20000010827 */
[C---:B------:R-:W-:Y:S01]  /*6a50*/  IMAD.U32 R35, R123.reuse, 0x10000, RZ ;  /* 0x000100007b237824 */ /* 0x040fe200078e00ff */
[----:B------:R-:W-:Y:S01]  /*6a60*/  LOP3.LUT R123, R123, 0xffff0000, RZ, 0xc0, !PT ;  /* 0xffff00007b7b7812 */ /* 0x000fe200078ec0ff */
[----:B------:R-:W-:Y:S01]  /*6a70*/  FFMA.FTZ R36, R32, R41, R36 ;  /* 0x0000002920247223 */ /* 0x000fe20000010024 */
[----:B------:R-:W-:-:S02]  /*6a80*/  IMAD.U32 R41, R121, 0x10000, RZ ;  /* 0x0001000079297824 */ /* 0x000fc400078e00ff */
[C---:B------:R-:W-:Y:S01]  /*6a90*/  FMUL.FTZ R53, R30.reuse, R35 ;  /* 0x000000231e357220 */ /* 0x040fe20000410000 */
[----:B------:R-:W-:Y:S01]  /*6aa0*/  F2FP.BF16.F32.PACK_AB R43, R43, R49 ;  /* 0x000000312b2b723e */ /* 0x000fe200000010ff */
[-C--:B------:R-:W-:Y:S02]  /*6ab0*/  FMUL.FTZ R30, R30, R41.reuse ;  /* 0x000000291e1e7220 */ /* 0x080fe40000410000 */
[----:B------:R-:W-:Y:S01]  /*6ac0*/  FFMA.FTZ R32, R28, R41, -R53 ;  /* 0x000000291c207223 */ /* 0x000fe20000010835 */
[----:B------:R-:W-:Y:S01]  /*6ad0*/  FMUL.FTZ R41, R38, R123 ;  /* 0x0000007b26297220 */ /* 0x000fe20000410000 */
[----:B------:R-:W-:Y:S01]  /*6ae0*/  F2FP.BF16.F32.PACK_AB R29, R29, R33 ;  /* 0x000000211d1d723e */ /* 0x000fe200000010ff */
[----:B------:R-:W-:Y:S01]  /*6af0*/  FFMA.FTZ R30, R28, R35, R30 ;  /* 0x000000231c1e7223 */ /* 0x000fe2000001001e */
[----:B------:R-:W-:Y:S01]  /*6b00*/  LOP3.LUT R35, R121, 0xffff0000, RZ, 0xc0, !PT ;  /* 0xffff000079237812 */ /* 0x000fe200078ec0ff */
[----:B------:R-:W-:Y:S01]  /*6b10*/  IMAD.MOV.U32 R33, RZ, RZ, R37 ;  /* 0x000000ffff217224 */ /* 0x000fe200078e0025 */
[----:B------:R-:W-:Y:S01]  /*6b20*/  F2FP.BF16.F32.PACK_AB R50, R39, R50 ;  /* 0x000000322732723e */ /* 0x000fe200000010ff */
[----:B------:R-:W-:Y:S01]  /*6b30*/  IMAD.MOV.U32 R37, RZ, RZ, R43 ;  /* 0x000000ffff257224 */ /* 0x000fe200078e002b */
[----:B------:R-:W-:Y:S01]  /*6b40*/  F2FP.BF16.F32.PACK_AB R36, R36, R47 ;  /* 0x0000002f2424723e */ /* 0x000fe200000010ff */
[-C--:B------:R-:W-:Y:S01]  /*6b50*/  FMUL.FTZ R38, R38, R35.reuse ;  /* 0x0000002326267220 */ /* 0x080fe20000410000 */
[----:B------:R-:W-:Y:S01]  /*6b60*/  FFMA.FTZ R35, R34, R35, -R41 ;  /* 0x0000002322237223 */ /* 0x000fe20000010829 */
[----:B------:R-:W-:-:S02]  /*6b70*/  IMAD.MOV.U32 R39, RZ, RZ, R29 ;  /* 0x000000ffff277224 */ /* 0x000fc400078e001d */
[----:B------:R-:W-:Y:S02]  /*6b80*/  FFMA.FTZ R123, R34, R123, R38 ;  /* 0x0000007b227b7223 */ /* 0x000fe40000010026 */
[----:B------:R-:W-:Y:S01]  /*6b90*/  F2FP.BF16.F32.PACK_AB R34, R35, R32 ;  /* 0x000000202322723e */ /* 0x000fe200000010ff */
[----:B------:R-:W-:Y:S02]  /*6ba0*/  IMAD.MOV.U32 R32, RZ, RZ, R50 ;  /* 0x000000ffff207224 */ /* 0x000fe400078e0032 */
[----:B------:R-:W-:Y:S01]  /*6bb0*/  F2FP.BF16.F32.PACK_AB R38, R123, R30 ;  /* 0x0000001e7b26723e */ /* 0x000fe200000010ff */
[----:B------:R-:W-:-:S07]  /*6bc0*/  IMAD.MOV.U32 R35, RZ, RZ, R31 ;  /* 0x000000ffff237224 */ /* 0x000fce00078e001f */
.L_x_10790:
[----:B------:R-:W-:Y:S05]  /*6bd0*/  BSYNC B1 ;  /* 0x0000000000017941 */ /* 0x000fea0003800000 */
.L_x_10789:
        /* <DEDUP_REMOVED lines=10> */
.L_x_10746:
[----:B------:R-:W-:-:S06]  /*6c80*/  UISETP.NE.AND UP0, UPT, UR37, 0x3, UPT ;  /* 0x000000032500788c */ /* 0x000fcc000bf05270 */
[----:B------:R-:W-:-:S13]  /*6c90*/  PLOP3.LUT P3, PT, PT, PT, UP0, 0x80, 0x0 ;  /* 0x000000000000781c */ /* 0x000fda0003f6f008 */
[----:B------:R-:W-:Y:S05]  /*6ca0*/  @!P3 BRA `(.L_x_10791) ;  /* 0x000000000004b947 */ /* 0x000fea0003800000 */
[----:B------:R-:W-:Y:S01]  /*6cb0*/  BPT.TRAP 0x1 ;  /* 0x000000040000795c */ /* 0x000fe20000300000 */
.L_x_10791:
[----:B------:R-:W-:Y:S01]  /*6cc0*/  IMAD R14, R17, 0x8, R2 ;  /* 0x00000008110e7824 */ /* 0x000fe200078e0202 */
[----:B------:R-:W-:Y:S01]  /*6cd0*/  SHF.L.U32 R85, R154, 0x1f, RZ ;  /* 0x0000001f9a557819 */ /* 0x000fe200000006ff */
[----:B------:R-:W-:Y:S01]  /*6ce0*/  IMAD R84, R25, -0x80, R24 ;  /* 0xffffff8019547824 */ /* 0x000fe200078e0218 */
[----:B------:R-:W-:Y:S02]  /*6cf0*/  BSSY B1, `(.L_x_10792) ;  /* 0x0000004000017945 */ /* 0x000fe40003800000 */
[----:B------:R-:W0:Y:S02]  /*6d00*/  SYNCS.PHASECHK.TRANS64.TRYWAIT P4, [R14+URZ+0x2d890], R85 ;  /* 0x02d890550e0075a7 */ /* 0x000e24000808017f */
[----:B------:R-:W-:Y:S01]  /*6d10*/  VIMNMX R84, R84, 0x80, PT ;  /* 0x0000008054547848 */ /* 0x000fe20003fe0100 */
[----:B0-----:R-:W-:Y:S06]  /*6d20*/  @!P4 BRA `(.L_x_10793) ;  /* 0x000002000078c947 */ /* 0x001fec0003800000 */
.L_x_11133:
[----:B------:R-:W-:Y:S05]  /*6d30*/  BSYNC B1 ;  /* 0x0000000000017941 */ /* 0x000fea0003800000 */
.L_x_10792:
        /* <DEDUP_REMOVED lines=20> */
.L_x_10753:
[----:B------:R-:W-:Y:S05]  /*6e80*/  BSYNC B0 ;  /* 0x0000000000007941 */ /* 0x000fea0003800000 */
.L_x_10745:
        /* <DEDUP_REMOVED lines=17> */
.L_x_10795:
[----:B------:R-:W-:Y:S05]  /*6fa0*/  BSYNC B0 ;  /* 0x0000000000007941 */ /* 0x000fea0003800000 */
.L_x_10794:
[----:B------:R-:W2:Y:S01]  /*6fb0*/  SYNCS.PHASECHK.TRANS64.TRYWAIT P3, [R14+URZ+0x2d8b0], R85 ;  /* 0x02d8b0550e0075a7 */ /* 0x000ea2000806017f */
[----:B------:R-:W-:Y:S04]  /*6fc0*/  BSSY B0, `(.L_x_10796) ;  /* 0x0000002000007945 */ /* 0x000fe80003800000 */
[----:B--2---:R-:W-:Y:S05]  /*6fd0*/  @!P3 BRA `(.L_x_10797) ;  /* 0x000001fc00e0b947 */ /* 0x004fea0003800000 */
.L_x_11134:
[----:B------:R-:W-:Y:S05]  /*6fe0*/  BSYNC B0 ;  /* 0x0000000000007941 */ /* 0x000fea0003800000 */
.L_x_10796:
        /* <DEDUP_REMOVED lines=33> */
.L_x_10799:
[----:B------:R-:W-:Y:S05]  /*7200*/  BSYNC B0 ;  /* 0x0000000000007941 */ /* 0x000fea0003800000 */
.L_x_10798:
        /* <DEDUP_REMOVED lines=21> */
.L_x_10740:
[----:B------:R-:W2:Y:S01]  /*7360*/  LDL R8, [R1+0x18] ;  /* 0x0000180001087983 */ /* 0x000ea20000100800 */
[----:B------:R-:W1:Y:S01]  /*7370*/  LDC R0, c[0x0][0x448] ;  /* 0x00011200ff007b82 */ /* 0x000e620000000800 */
[----:B------:R-:W-:-:S07]  /*7380*/  IADD3 R7, R139, 0x1, -R138 ;  /* 0x000000018b077810 */ /* 0x000fce0007ffe88a */
[----:B------:R-:W3:Y:S01]  /*7390*/  LDC.64 R4, c[0x0][0x9e0] ;  /* 0x00027800ff047b82 */ /* 0x000ee20000000a00 */
[----:B-1----:R-:W-:Y:S02]  /*73a0*/  ISETP.NE.AND P1, PT, R0, 0x1, PT ;  /* 0x000000010000780c */ /* 0x002fe40003f25270 */
[----:B---3--:R-:W-:-:S11]  /*73b0*/  ISETP.GE.AND P2, PT, R5, 0x1, PT ;  /* 0x000000010500780c */ /* 0x008fd60003f46270 */
[----:B------:R-:W1:Y:S08]  /*73c0*/  @P1 LDC R3, c[0x0][0x44c] ;  /* 0x00011300ff031b82 */ /* 0x000e700000000800 */
[----:B------:R-:W3:Y:S01]  /*73d0*/  @P1 LDC R6, c[0x0][0x450] ;  /* 0x00011400ff061b82 */ /* 0x000ee20000000800 */
[----:B--2---:R-:W-:-:S04]  /*73e0*/  VIADD R0, R8, 0xbf ;  /* 0x000000bf08007836 */ /* 0x004fc80000000000 */
[----:B-1----:R-:W-:-:S05]  /*73f0*/  @P1 IMAD.HI.U32 R3, R0, R3, RZ ;  /* 0x0000000300031227 */ /* 0x002fca00078e00ff */
[----:B---3--:R-:W-:-:S05]  /*7400*/  @P1 SHF.R.U32.HI R0, RZ, R6, R3 ;  /* 0x00000006ff001219 */ /* 0x008fca0000011603 */
[----:B------:R-:W-:Y:S01]  /*7410*/  IMAD.IADD R3, R7, 0x1, R0 ;  /* 0x0000000107037824 */ /* 0x000fe200078e0200 */
[----:B------:R-:W-:Y:S06]  /*7420*/  @P0 BRA `(.L_x_10801) ;  /* 0x00000000000c0947 */ /* 0x000fec0003800000 */
[----:B------:R-:W1:Y:S01]  /*7430*/  FENCE.VIEW.ASYNC.G ;  /* 0x00000000000073c6 */ /* 0x000e620000000100 */
[----:B------:R-:W-:Y:S05]  /*7440*/  WARPSYNC.ALL ;  /* 0x0000000000007948 */ /* 0x000fea0003800000 */
[----:B-1----:R-:W-:Y:S06]  /*7450*/  BAR.ARV 0xc, 0x200 ;  /* 0x0308000000007b1d */ /* 0x002fec0000002000 */
.L_x_10801:
        /* <DEDUP_REMOVED lines=13> */
.L_x_10804:
[----:B------:R-:W-:-:S13]  /*7530*/  ISETP.NE.AND P0, PT, R5, 0x1, PT ;  /* 0x000000010500780c */ /* 0x000fda0003f05270 */
[----:B------:R-:W1:Y:S02]  /*7540*/  @P0 LDC.64 R6, c[0x0][0x9e8] ;  /* 0x00027a00ff060b82 */ /* 0x000e640000000a00 */
[----:B-1----:R-:W-:-:S05]  /*7550*/  @P0 IMAD.HI.U32 R6, R0, R6, RZ ;  /* 0x0000000600060227 */ /* 0x002fca00078e00ff */
[----:B------:R-:W-:-:S07]  /*7560*/  @P0 SHF.R.U32.HI R0, RZ, R7, R6 ;  /* 0x00000007ff000219 */ /* 0x000fce0000011606 */
.L_x_10805:
[----:B------:R-:W-:Y:S05]  /*7570*/  BSYNC B0 ;  /* 0x0000000000007941 */ /* 0x000fea0003800000 */
.L_x_10803:
[----:B------:R-:W-:-:S05]  /*7580*/  IMAD R3, R0, R5, R5 ;  /* 0x0000000500037224 */ /* 0x000fca00078e0205 */
[----:B------:R-:W-:-:S07]  /*7590*/  VIMNMX R4, R4, R3, PT ;  /* 0x0000000304047248 */ /* 0x000fce0003fe0100 */
.L_x_10802:
[----:B------:R-:W1:Y:S01]  /*75a0*/  @P1 LDC R0, c[0x0][0x44c] ;  /* 0x00011300ff001b82 */ /* 0x000e620000000800 */
[----:B------:R-:W-:Y:S01]  /*75b0*/  VIADD R4, R4, 0x7f ;  /* 0x0000007f04047836 */ /* 0x000fe20000000000 */
[----:B------:R-:W-:-:S04]  /*75c0*/  ULDC UR4, c[0x0][0x9dc] ;  /* 0x0002770000047ab9 */ /* 0x000fc80000000800 */
[----:B------:R-:W-:Y:S02]  /*75d0*/  SHF.R.S32.HI R3, RZ, 0x1f, R4 ;  /* 0x0000001fff037819 */ /* 0x000fe40000011404 */
[----:B------:R-:W2:Y:S02]  /*75e0*/  @P1 LDC R7, c[0x0][0x450] ;  /* 0x00011400ff071b82 */ /* 0x000ea40000000800 */
[----:B------:R-:W-:-:S04]  /*75f0*/  LEA.HI R3, R3, R4, RZ, 0x7 ;  /* 0x0000000403037211 */ /* 0x000fc800078f38ff */
[----:B------:R-:W-:-:S04]  /*7600*/  SHF.R.S32.HI R3, RZ, 0x7, R3 ;  /* 0x00000007ff037819 */ /* 0x000fc80000011403 */
[----:B------:R-:W-:Y:S01]  /*7610*/  VIMNMX R9, R112, R3, PT ;  /* 0x0000000370097248 */ /* 0x000fe20003fe0100 */
[----:B-1----:R-:W-:-:S04]  /*7620*/  @P1 IMAD.HI.U32 R6, R8, R0, RZ ;  /* 0x0000000008061227 */ /* 0x002fc800078e00ff */
[----:B------:R-:W-:Y:S01]  /*7630*/  IMAD.MOV.U32 R0, RZ, RZ, R8 ;  /* 0x000000ffff007224 */ /* 0x000fe200078e0008 */
        /* <DEDUP_REMOVED lines=14> */
.L_x_10808:
[----:B------:R-:W-:-:S13]  /*7720*/  ISETP.NE.AND P0, PT, R5, 0x1, PT ;  /* 0x000000010500780c */ /* 0x000fda0003f05270 */
[----:B------:R-:W1:Y:S02]  /*7730*/  @P0 LDC.64 R6, c[0x0][0x9e8] ;  /* 0x00027a00ff060b82 */ /* 0x000e640000000a00 */
[----:B-1----:R-:W-:-:S05]  /*7740*/  @P0 IMAD.HI.U32 R4, R0, R6, RZ ;  /* 0x0000000600040227 */ /* 0x002fca00078e00ff */
[----:B------:R-:W-:-:S07]  /*7750*/  @P0 SHF.R.U32.HI R0, RZ, R7, R4 ;  /* 0x00000007ff000219 */ /* 0x000fce0000011604 */
.L_x_10809:
[----:B------:R-:W-:Y:S05]  /*7760*/  BSYNC B0 ;  /* 0x0000000000007941 */ /* 0x000fea0003800000 */
.L_x_10807:
[----:B------:R-:W-:-:S05]  /*7770*/  IMAD R0, R0, R5, RZ ;  /* 0x0000000500007224 */ /* 0x000fca00078e02ff */
[----:B------:R-:W-:-:S07]  /*7780*/  VIMNMX R3, R3, R0, !PT ;  /* 0x0000000003037248 */ /* 0x000fce0007fe0100 */
.L_x_10806:
        /* <DEDUP_REMOVED lines=15> */
[----:B------:R-:W-:Y:S02]  /*7880*/  IABS R12, R8 ;  /* 0x00000008000c7213 */ /* 0x000fe40000000000 */
[----:B------:R-:W-:-:S05]  /*7890*/  IMAD.IADD R0, R0, 0x1, -R11 ;  /* 0x0000000100007824 */ /* 0x000fca00078e0a0b */
[----:B------:R-:W-:Y:S02]  /*78a0*/  IABS R10, R0 ;  /* 0x00000000000a7213 */ /* 0x000fe40000000000 */
[----:B------:R-:W-:-:S04]  /*78b0*/  LOP3.LUT R0, R0, R8, RZ, 0x3c, !PT ;  /* 0x0000000800007212 */ /* 0x000fc800078e3cff */
[----:B------:R-:W-:Y:S01]  /*78c0*/  ISETP.GE.AND P2, PT, R0, RZ, PT ;  /* 0x000000ff0000720c */ /* 0x000fe20003f46270 */
[----:B-1----:R-:W1:Y:S02]  /*78d0*/  MUFU.RCP R3, R3 ;  /* 0x0000000300037308 */ /* 0x002e640000001000 */
[----:B-1----:R-:W-:Y:S02]  /*78e0*/  VIADD R4, R3, 0xffffffe ;  /* 0x0ffffffe03047836 */ /* 0x002fe40000000000 */
[----:B------:R-:W-:-:S04]  /*78f0*/  IMAD.MOV R3, RZ, RZ, -R12 ;  /* 0x000000ffff037224 */ /* 0x000fc800078e0a0c */
[----:B------:R1:W2:Y:S02]  /*7900*/  F2I.FTZ.U32.TRUNC.NTZ R5, R4 ;  /* 0x0000000400057305 */ /* 0x0002a4000021f000 */
[----:B-1----:R-:W-:Y:S02]  /*7910*/  IMAD.MOV.U32 R4, RZ, RZ, RZ ;  /* 0x000000ffff047224 */ /* 0x002fe400078e00ff */
[----:B--2---:R-:W-:-:S04]  /*7920*/  IMAD.MOV R7, RZ, RZ, -R5 ;  /* 0x000000ffff077224 */ /* 0x004fc800078e0a05 */
        /* <DEDUP_REMOVED lines=14> */
.L_x_10811:
[----:B------:R-:W-:Y:S05]  /*7a10*/  BSYNC B0 ;  /* 0x0000000000007941 */ /* 0x000fea0003800000 */
.L_x_10810:
[----:B------:R-:W2:Y:S01]  /*7a20*/  LDL R0, [R1+0x5c] ;  /* 0x00005c0001007983 */ /* 0x000ea20000100800 */
        /* <DEDUP_REMOVED lines=25> */
[----:B--2---:R-:W-:-:S02]  /*7bc0*/  IMAD R4, R0, R88, R11 ;  /* 0x0000005800047224 */ /* 0x004fc400078e020b */
[----:B------:R-:W-:-:S03]  /*7bd0*/  IMAD.MOV.U32 R0, RZ, RZ, RZ ;  /* 0x000000ffff007224 */ /* 0x000fc600078e00ff */
[----:B------:R-:W-:Y:S01]  /*7be0*/  VIADDMNMX R88, R4, R88, R9, PT ;  /* 0x0000005804587246 */ /* 0x000fe20003800109 */
[----:B------:R0:W-:Y:S03]  /*7bf0*/  STL [R1+0x44], R4 ;  /* 0x0000440401007387 */ /* 0x0001e60000100800 */
[----:B------:R-:W-:Y:S02]  /*7c00*/  ISETP.GT.AND P1, PT, R88, R4, PT ;  /* 0x000000045800720c */ /* 0x000fe40003f24270 */
[----:B0-----:R-:W-:-:S11]  /*7c10*/  CS2R R4, SRZ ;  /* 0x0000000000047805 */ /* 0x001fd6000001ff00 */
[----:B------:R-:W-:Y:S05]  /*7c20*/  @!P1 BRA `(.L_x_10812) ;  /* 0x00000134007c9947 */ /* 0x000fea0003800000 */
        /* <DEDUP_REMOVED lines=8> */
[----:B0-----:R1:W-:Y:S02]  /*7cb0*/  STL [R1], R0 ;  /* 0x0000000001007387 */ /* 0x0013e40000100800 */
.L_x_11137:
[----:B------:R-:W1:Y:S01]  /*7cc0*/  LDL R3, [R1] ;  /* 0x0000000001037983 */ /* 0x000e620000100800 */
[----:B------:R-:W-:Y:S01]  /*7cd0*/  BSSY B6, `(.L_x_10814) ;  /* 0x0000020000067945 */ /* 0x000fe20003800000 */
[----:B-1----:R-:W-:-:S05]  /*7ce0*/  IMAD.HI R0, R3, 0x55555556, RZ ;  /* 0x5555555603007827 */ /* 0x002fca00078e02ff */
[----:B------:R-:W-:-:S05]  /*7cf0*/  LEA.HI R0, R0, R0, RZ, 0x1 ;  /* 0x0000000000007211 */ /* 0x000fca00078f08ff */
[----:B------:R-:W-:Y:S02]  /*7d00*/  IMAD R4, R0, -0x3, R3 ;  /* 0xfffffffd00047824 */ /* 0x000fe400078e0203 */
[----:B------:R-:W-:Y:S02]  /*7d10*/  VIADD R3, R2, 0x21800 ;  /* 0x0002180002037836 */ /* 0x000fe40000000000 */
[----:B------:R-:W-:Y:S01]  /*7d20*/  IMAD R0, R4, 0x1000, R2 ;  /* 0x0000100004007824 */ /* 0x000fe200078e0202 */
[----:B------:R1:W-:Y:S02]  /*7d30*/  STL [R1+0x1c], R4 ;  /* 0x00001c0401007387 */ /* 0x0003e40000100800 */
[----:B------:R-:W-:Y:S01]  /*7d40*/  LOP3.LUT P0, RZ, R3, 0x3ff, RZ, 0xc0, !PT ;  /* 0x000003ff03ff7812 */ /* 0x000fe2000780c0ff */
[----:B------:R-:W-:-:S05]  /*7d50*/  VIADD R0, R0, 0xc400 ;  /* 0x0000c40000007836 */ /* 0x000fca0000000000 */
[----:B------:R-:W-:Y:S01]  /*7d60*/  SHF.R.U32.HI R0, RZ, 0x4, R0 ;  /* 0x00000004ff007819 */ /* 0x000fe20000011600 */
[----:B-1----:R-:W-:-:S03]  /*7d70*/  IMAD R4, R4, 0x2000, R3 ;  /* 0x0000200004047824 */ /* 0x002fc600078e0203 */
[----:B------:R-:W-:Y:S02]  /*7d80*/  LOP3.LUT R44, R0, 0x3fff, RZ, 0xc0, !PT ;  /* 0x00003fff002c7812 */ /* 0x000fe400078ec0ff */
[----:B------:R-:W-:-:S04]  /*7d90*/  SHF.R.U32.HI R4, RZ, 0x4, R4 ;  /* 0x00000004ff047819 */ /* 0x000fc80000011604 */
[----:B------:R-:W-:-:S05]  /*7da0*/  LOP3.LUT R3, R4, 0x3fff, RZ, 0xc0, !PT ;  /* 0x00003fff04037812 */ /* 0x000fca00078ec0ff */
[----:B------:R1:W-:Y:S01]  /*7db0*/  STL [R1+0x3c], R3 ;  /* 0x00003c0301007387 */ /* 0x0003e20000100800 */
[----:B------:R-:W-:Y:S05]  /*7dc0*/  @!P0 BRA `(.L_x_10815) ;  /* 0x0000000000408947 */ /* 0x000fea0003800000 */
[----:B0-----:R-:W-:Y:S01]  /*7dd0*/  MOV R14, 0x0 ;  /* 0x00000000000e7802 */ /* 0x001fe20000000f00 */
        /* <DEDUP_REMOVED lines=14> */
[----:B01---5:R-:W-:Y:S05]  /*7ec0*/  CALL.ABS.NOINC R14 ;  /* 0x000000000e007343 */ /* 0x023fea0003c00000 */
.L_x_10815:
[----:B------:R-:W-:Y:S05]  /*7ed0*/  BSYNC B6 ;  /* 0x0000000000067941 */ /* 0x000fea0003800000 */
.L_x_10814:
[----:B------:R-:W-:Y:S02]  /*7ee0*/  ULDC UR4, c[0x0][0x3f4] ;  /* 0x0000fd0000047ab9 */ /* 0x000fe40000000800 */
[----:B------:R-:W-:-:S13]  /*7ef0*/  ISETP.LT.AND P0, PT, RZ, UR4, PT ;  /* 0x00000004ff007c0c */ /* 0x000fda000bf01270 */
[----:B------:R-:W-:Y:S05]  /*7f00*/  @P0 BRA `(.L_x_10816) ;  /* 0x0000000000400947 */ /* 0x000fea0003800000 */
[----:B------:R-:W2:Y:S02]  /*7f10*/  LDL R20, [R1+0x58] ;  /* 0x0000580001147983 */ /* 0x000ea40000100800 */
[----:B--2---:R-:W-:-:S04]  /*7f20*/  LEA.HI R0, R20, R20, RZ, 0x1 ;  /* 0x0000001414007211 */ /* 0x004fc800078f08ff */
[----:B------:R-:W-:-:S05]  /*7f30*/  LOP3.LUT R0, R0, 0xfffffffe, RZ, 0xc0, !PT ;  /* 0xfffffffe00007812 */ /* 0x000fca00078ec0ff */
[----:B------:R-:W-:-:S05]  /*7f40*/  IMAD.IADD R0, R20, 0x1, -R0 ;  /* 0x0000000114007824 */ /* 0x000fca00078e0a00 */
[----:B-1----:R-:W-:-:S04]  /*7f50*/  SHF.L.U32 R3, R0, 0x1f, RZ ;  /* 0x0000001f00037819 */ /* 0x002fc800000006ff */
[----:B------:R1:W2:Y:S03]  /*7f60*/  SYNCS.PHASECHK.TRANS64.TRYWAIT P0, [R2+URZ+0x2d800], R3 ;  /* 0x02d80003020075a7 */ /* 0x0002a6000800017f */
[----:B--2---:R-:W-:Y:S05]  /*7f70*/  @!P0 NANOSLEEP.SYNCS 0x989680 ;  /* 0x009896800000895d */ /* 0x004fea0003900000 */
[----:B------:R-:W2:Y:S01]  /*7f80*/  @!P0 SYNCS.PHASECHK.TRANS64 P0, [R2+URZ+0x2d800], R3 ;  /* 0x02d80003020085a7 */ /* 0x000ea2000800007f */
[----:B------:R-:W-:Y:S04]  /*7f90*/  BSSY B0, `(.L_x_10817) ;  /* 0x0000006000007945 */ /* 0x000fe80003800000 */
[----:B--2---:R-:W-:Y:S05]  /*7fa0*/  @P0 BRA `(.L_x_10818) ;  /* 0x0000000000100947 */ /* 0x004fea0003800000 */
.L_x_10819:
[----:B--2---:R2:W3:Y:S02]  /*7fb0*/  SYNCS.PHASECHK.TRANS64.TRYWAIT P0, [R2+URZ+0x2d800], R3 ;  /* 0x02d80003020075a7 */ /* 0x0044e4000800017f */
[----:B---3--:R-:W-:Y:S05]  /*7fc0*/  @!P0 NANOSLEEP.SYNCS 0x989680 ;  /* 0x009896800000895d */ /* 0x008fea0003900000 */
[----:B------:R-:W3:Y:S02]  /*7fd0*/  @!P0 SYNCS.PHASECHK.TRANS64 P0, [R2+URZ+0x2d800], R3 ;  /* 0x02d80003020085a7 */ /* 0x000ee4000800007f */
[----:B---3--:R-:W-:Y:S05]  /*7fe0*/  @!P0 BRA `(.L_x_10819) ;  /* 0xfffffffc00f08947 */ /* 0x008fea000383ffff */
.L_x_10818:
[----:B------:R-:W-:Y:S05]  /*7ff0*/  BSYNC B0 ;  /* 0x0000000000007941 */ /* 0x000fea0003800000 */
.L_x_10817:
[----:B------:R-:W-:Y:S05]  /*8000*/  BRA `(.L_x_10820) ;  /* 0x0000004000787947 */ /* 0x000fea0003800000 */
.L_x_10816:
[----:B------:R-:W-:Y:S01]  /*8010*/  ULOP3.LUT UP0, URZ, UR38, 0x1bf, URZ, 0xc0, !UPT ;  /* 0x000001bf263f7892 */ /* 0x000fe2000f80c03f */
[----:B-----5:R-:W-:Y:S01]  /*8020*/  SHF.R.S32.HI R0, RZ, 0x1f, R106 ;  /* 0x0000001fff007819 */ /* 0x020fe2000001146a */
[----:B------:R-:W-:Y:S01]  /*8030*/  ULDC.64 UR4, c[0x0][0x3f8] ;  /* 0x0000fe0000047ab9 */ /* 0x000fe20000000a00 */
[----:B------:R-:W-:Y:S01]  /*8040*/  ULDC.64 UR6, c[0x0][0x408] ;  /* 0x0001020000067ab9 */ /* 0x000fe20000000a00 */
[----:B------:R-:W-:Y:S02]  /*8050*/  IMAD.WIDE.U32 R24, R106, UR4, RZ ;  /* 0x000000046a187c25 */ /* 0x000fe4000f8e00ff */
[----:B------:R-:W-:Y:S02]  /*8060*/  PLOP3.LUT P0, PT, PT, PT, UP0, 0x80, 0x0 ;  /* 0x000000000000781c */ /* 0x000fe40003f0f008 */
[C---:B-1----:R-:W-:Y:S02]  /*8070*/  IMAD R3, R0.reuse, UR4, RZ ;  /* 0x0000000400037c24 */ /* 0x042fe4000f8e02ff */
[----:B------:R-:W-:-:S02]  /*8080*/  IMAD R5, R0, UR6, RZ ;  /* 0x0000000600057c24 */ /* 0x000fc4000f8e02ff */
[C---:B------:R-:W-:Y:S02]  /*8090*/  IMAD R3, R106.reuse, UR5, R3 ;  /* 0x000000056a037c24 */ /* 0x040fe4000f8e0203 */
[C---:B------:R-:W-:Y:S02]  /*80a0*/  IMAD R5, R106.reuse, UR7, R5 ;  /* 0x000000076a057c24 */ /* 0x040fe4000f8e0205 */
[----:B------:R-:W-:-:S04]  /*80b0*/  IMAD.WIDE.U32 R106, R106, UR6, RZ ;  /* 0x000000066a6a7c25 */ /* 0x000fc8000f8e00ff */
[----:B------:R-:W-:Y:S02]  /*80c0*/  IMAD.IADD R27, R3, 0x1, R25 ;  /* 0x00000001031b7824 */ /* 0x000fe400078e0219 */
[----:B------:R-:W-:Y:S01]  /*80d0*/  IMAD.IADD R29, R5, 0x1, R107 ;  /* 0x00000001051d7824 */ /* 0x000fe200078e026b */
[----:B------:R-:W-:Y:S06]  /*80e0*/  @!P0 BRA `(.L_x_10821) ;  /* 0x0000000000408947 */ /* 0x000fec0003800000 */
        /* <DEDUP_REMOVED lines=16> */
.L_x_10821:
[----:B------:R-:W2:Y:S01]  /*81f0*/  LDL R20, [R1+0x18] ;  /* 0x0000180001147983 */ /* 0x000ea20000100800 */
[----:B------:R-:W-:Y:S01]  /*8200*/  ULDC.U8 UR4, c[0x0][0x410] ;  /* 0x0001040000047ab9 */ /* 0x000fe20000000000 */
[----:B------:R-:W-:Y:S01]  /*8210*/  BSSY B0, `(.L_x_10822) ;  /* 0x00003f5000007945 */ /* 0x000fe20003800000 */
[----:B------:R-:W-:Y:S01]  /*8220*/  ISETP.NE.AND P0, PT, RZ, UR4, PT ;  /* 0x00000004ff007c0c */ /* 0x000fe2000bf05270 */
[----:B--2---:R-:W-:-:S12]  /*8230*/  IMAD.IADD R10, R136, 0x1, R20 ;  /* 0x00000001880a7824 */ /* 0x004fd800078e0214 */
[----:B------:R-:W-:Y:S05]  /*8240*/  @!P0 BRA `(.L_x_10823) ;  /* 0x0000001c00dc8947 */ /* 0x000fea0003800000 */
[----:B------:R-:W1:Y:S01]  /*8250*/  LDC R7, c[0x0][0x448] ;  /* 0x00011200ff077b82 */ /* 0x000e620000000800 */
[----:B------:R-:W-:Y:S01]  /*8260*/  ULDC.64 UR4, c[0x0][0x3f8] ;  /* 0x0000fe0000047ab9 */ /* 0x000fe20000000a00 */
[----:B------:R-:W-:Y:S01]  /*8270*/  ULDC.64 UR6, c[0x0][0x408] ;  /* 0x0001020000067ab9 */ /* 0x000fe20000000a00 */
[----:B------:R-:W-:Y:S02]  /*8280*/  IMAD.MOV.U32 R4, RZ, RZ, R24 ;  /* 0x000000ffff047224 */ /* 0x000fe400078e0018 */
[----:B------:R-:W-:Y:S02]  /*8290*/  IMAD.MOV.U32 R8, RZ, RZ, R106 ;  /* 0x000000ffff087224 */ /* 0x000fe400078e006a */
[----:B------:R-:W-:Y:S01]  /*82a0*/  IMAD.MOV.U32 R9, RZ, RZ, R29 ;  /* 0x000000ffff097224 */ /* 0x000fe200078e001d */
[----:B-1----:R-:W-:-:S13]  /*82b0*/  ISETP.NE.AND P0, PT, R7, 0x1, PT ;  /* 0x000000010700780c */ /* 0x002fda0003f05270 */
[----:B------:R-:W1:Y:S08]  /*82c0*/  @P0 LDC R3, c[0x0][0x44c] ;  /* 0x00011300ff030b82 */ /* 0x000e700000000800 */
[----:B------:R-:W2:Y:S01]  /*82d0*/  @P0 LDC R5, c[0x0][0x450] ;  /* 0x00011400ff050b82 */ /* 0x000ea20000000800 */
[----:B-1----:R-:W-:-:S04]  /*82e0*/  @P0 IMAD.HI.U32 R0, R10, R3, RZ ;  /* 0x000000030a000227 */ /* 0x002fc800078e00ff */
[----:B------:R-:W-:Y:S01]  /*82f0*/  IMAD.MOV.U32 R3, RZ, RZ, R10 ;  /* 0x000000ffff037224 */ /* 0x000fe200078e000a */
[----:B--2---:R-:W-:Y:S01]  /*8300*/  @P0 SHF.R.U32.HI R3, RZ, R5, R0 ;  /* 0x00000005ff030219 */ /* 0x004fe20000011600 */
        /* <DEDUP_REMOVED lines=18> */
[----:B------:R1:W2:Y:S04]  /*8430*/  SHFL.IDX PT, R3, R13, RZ, 0x1e1f ;  /* 0x001e1fff0d037589 */ /* 0x0002a800000e0000 */
[----:B------:R-:W3:Y:S04]  /*8440*/  SHFL.IDX PT, R6, R6, RZ, 0x1e1f ;  /* 0x001e1fff06067589 */ /* 0x000ee800000e0000 */
[----:B------:R-:W4:Y:S04]  /*8450*/  SHFL.IDX PT, R0, R0, RZ, 0x1e1f ;  /* 0x001e1fff00007589 */ /* 0x000f2800000e0000 */
[----:B-1----:R-:W0:Y:S02]  /*8460*/  SHFL.IDX PT, R39, R39, RZ, 0x1e1f ;  /* 0x001e1fff27277589 */ /* 0x002e2400000e0000 */
.L_x_11143:
[----:B------:R-:W5:Y:S01]  /*8470*/  LDL R59, [R1+0x58] ;  /* 0x00005800013b7983 */ /* 0x000f620000100800 */
[----:B------:R-:W-:Y:S01]  /*8480*/  IMAD R4, R138, R7, RZ ;  /* 0x000000078a047224 */ /* 0x000fe200078e02ff */
[----:B------:R-:W-:Y:S01]  /*8490*/  BSSY B1, `(.L_x_10825) ;  /* 0x000005f000017945 */ /* 0x000fe20003800000 */
[----:B------:R-:W-:Y:S02]  /*84a0*/  CS2R R34, SRZ ;  /* 0x0000000000227805 */ /* 0x000fe4000001ff00 */
[----:B------:R-:W-:Y:S01]  /*84b0*/  CS2R R30, SRZ ;  /* 0x00000000001e7805 */ /* 0x000fe2000001ff00 */
[----:B------:R-:W-:Y:S01]  /*84c0*/  IMAD R73, R73, -0xc0, R4 ;  /* 0xffffff4049497824 */ /* 0x000fe200078e0204 */
[----:B------:R-:W-:Y:S02]  /*84d0*/  ISETP.GE.AND P1, PT, R10, R4, PT ;  /* 0x000000040a00720c */ /* 0x000fe40003f26270 */
[----:B------:R-:W-:Y:S02]  /*84e0*/  CS2R R26, SRZ ;  /* 0x00000000001a7805 */ /* 0x000fe4000001ff00 */
        /* <DEDUP_REMOVED lines=9> */
[----:B0-----:R-:W-:Y:S02]  /*8580*/  CS2R R14, SRZ ;  /* 0x00000000000e7805 */ /* 0x001fe4000001ff00 */
        /* <DEDUP_REMOVED lines=18> */
[C---:B--2---:R-:W-:Y:S01]  /*86b0*/  ISETP.GE.AND P4, PT, R5.reuse, UR4, PT ;  /* 0x0000000405007c0c */ /* 0x044fe2000bf86270 */
[----:B------:R-:W-:Y:S01]  /*86c0*/  IMAD.SHL.U32 R8, R5, 0x2, RZ ;  /* 0x0000000205087824 */ /* 0x000fe200078e00ff */
[----:B------:R-:W-:Y:S02]  /*86d0*/  SHF.R.S32.HI R4, RZ, 0x1f, R5 ;  /* 0x0000001fff047819 */ /* 0x000fe40000011405 */
[----:B---3--:R-:W-:Y:S02]  /*86e0*/  ISETP.GE.AND P3, PT, R41, UR4, PT ;  /* 0x0000000429007c0c */ /* 0x008fe4000bf66270 */
[----:B------:R-:W-:-:S07]  /*86f0*/  SHF.L.U64.HI R7, R5, 0x1, R4 ;  /* 0x0000000105077819 */ /* 0x000fce0000010204 */
[-C--:B------:R-:W-:Y:S02]  /*8700*/  @!P4 IADD3 R4, P1, R6, R8.reuse, RZ ;  /* 0x000000080604c210 */ /* 0x080fe40007f3e0ff */
[----:B------:R-:W-:Y:S01]  /*8710*/  @!P4 IADD3 R8, P2, R39, R8, RZ ;  /* 0x000000082708c210 */ /* 0x000fe20007f5e0ff */
[----:B------:R-:W-:-:S04]  /*8720*/  IMAD.SHL.U32 R48, R41, 0x2, RZ ;  /* 0x0000000229307824 */ /* 0x000fc800078e00ff */
[--C-:B----4-:R-:W-:Y:S01]  /*8730*/  @!P4 IMAD.X R9, R0, 0x1, R7.reuse, P2 ;  /* 0x000000010009c824 */ /* 0x110fe200010e0607 */
[C---:B------:R-:W-:Y:S01]  /*8740*/  ISETP.GE.AND P2, PT, R40.reuse, UR4, PT ;  /* 0x0000000428007c0c */ /* 0x040fe2000bf46270 */
[----:B------:R-:W-:Y:S01]  /*8750*/  @!P4 IMAD.X R5, R3, 0x1, R7, P1 ;  /* 0x000000010305c824 */ /* 0x000fe200008e0607 */
[----:B------:R-:W-:Y:S01]  /*8760*/  SHF.R.S32.HI R7, RZ, 0x1f, R41 ;  /* 0x0000001fff077819 */ /* 0x000fe20000011429 */
[----:B------:R-:W-:Y:S01]  /*8770*/  IMAD.SHL.U32 R42, R40, 0x2, RZ ;  /* 0x00000002282a7824 */ /* 0x000fe200078e00ff */
[----:B------:R-:W5:Y:S01]  /*8780*/  @!P4 LD.E.64 R30, desc[UR40][R8.64] ;  /* 0x00000028081ec980 */ /* 0x000f62000c101b00 */
[----:B------:R-:W-:Y:S02]  /*8790*/  ISETP.GE.AND P1, PT, R38, UR4, PT ;  /* 0x0000000426007c0c */ /* 0x000fe4000bf26270 */
[----:B------:R-:W-:Y:S01]  /*87a0*/  SHF.L.U64.HI R7, R41, 0x1, R7 ;  /* 0x0000000129077819 */ /* 0x000fe20000010207 */
[----:B------:R0:W5:Y:S01]  /*87b0*/  @!P4 LD.E.64 R32, desc[UR40][R4.64] ;  /* 0x000000280420c980 */ /* 0x000162000c101b00 */
[----:B------:R-:W-:-:S02]  /*87c0*/  @!P3 IADD3 R50, P5, R6, R48, RZ ;  /* 0x000000300632b210 */ /* 0x000fc40007fbe0ff */
[----:B------:R-:W-:Y:S02]  /*87d0*/  @!P3 IADD3 R48, P4, R39, R48, RZ ;  /* 0x000000302730b210 */ /* 0x000fe40007f9e0ff */
[----:B------:R-:W-:Y:S01]  /*87e0*/  SHF.R.S32.HI R11, RZ, 0x1f, R40 ;  /* 0x0000001fff0b7819 */ /* 0x000fe20000011428 */
[--C-:B------:R-:W-:Y:S01]  /*87f0*/  @!P3 IMAD.X R51, R3, 0x1, R7.reuse, P5 ;  /* 0x000000010333b824 */ /* 0x100fe200028e0607 */
[-C--:B------:R-:W-:Y:S01]  /*8800*/  @!P2 IADD3 R46, P5, R6, R42.reuse, RZ ;  /* 0x0000002a062ea210 */ /* 0x080fe20007fbe0ff */
[----:B------:R-:W-:Y:S01]  /*8810*/  @!P3 IMAD.X R49, R0, 0x1, R7, P4 ;  /* 0x000000010031b824 */ /* 0x000fe200020e0607 */
[----:B------:R-:W-:Y:S01]  /*8820*/  SHF.L.U64.HI R11, R40, 0x1, R11 ;  /* 0x00000001280b7819 */ /* 0x000fe2000001020b */
[----:B0-----:R-:W-:Y:S01]  /*8830*/  IMAD.SHL.U32 R4, R38, 0x2, RZ ;  /* 0x0000000226047824 */ /* 0x001fe200078e00ff */
[----:B------:R-:W-:Y:S01]  /*8840*/  @!P2 IADD3 R42, P4, R39, R42, RZ ;  /* 0x0000002a272aa210 */ /* 0x000fe20007f9e0ff */
[----:B------:R-:W5:Y:S01]  /*8850*/  @!P3 LD.E.64 R28, desc[UR40][R50.64] ;  /* 0x00000028321cb980 */ /* 0x000f62000c101b00 */
[----:B------:R-:W-:Y:S01]  /*8860*/  SHF.R.S32.HI R10, RZ, 0x1f, R38 ;  /* 0x0000001fff0a7819 */ /* 0x000fe20000011426 */
[----:B------:R-:W-:-:S02]  /*8870*/  @!P2 IMAD.X R47, R3, 0x1, R11, P5 ;  /* 0x00000001032fa824 */ /* 0x000fc400028e060b */
[----:B------:R-:W-:Y:S01]  /*8880*/  @!P2 IMAD.X R43, R0, 0x1, R11, P4 ;  /* 0x00000001002ba824 */ /* 0x000fe200020e060b */
[----:B------:R-:W-:Y:S01]  /*8890*/  SHF.L.U64.HI R10, R38, 0x1, R10 ;  /* 0x00000001260a7819 */ /* 0x000fe2000001020a */
[----:B------:R-:W5:Y:S01]  /*88a0*/  @!P3 LD.E.64 R26, desc[UR40][R48.64] ;  /* 0x00000028301ab980 */ /* 0x000f62000c101b00 */
[-C--:B------:R-:W-:Y:S02]  /*88b0*/  @!P1 IADD3 R40, P4, R6, R4.reuse, RZ ;  /* 0x0000000406289210 */ /* 0x080fe40007f9e0ff */
[----:B------:R-:W-:Y:S01]  /*88c0*/  ISETP.GE.AND P5, PT, R156, UR4, PT ;  /* 0x000000049c007c0c */ /* 0x000fe2000bfa6270 */
[----:B------:R-:W5:Y:S02]  /*88d0*/  @!P2 LD.E.64 R24, desc[UR40][R46.64] ;  /* 0x000000282e18a980 */ /* 0x000f64000c101b00 */
[--C-:B------:R-:W-:Y:S01]  /*88e0*/  @!P1 IMAD.X R41, R3, 0x1, R10.reuse, P4 ;  /* 0x0000000103299824 */ /* 0x100fe200020e060a */
[----:B------:R-:W-:Y:S01]  /*88f0*/  @!P1 IADD3 R4, P4, R39, R4, RZ ;  /* 0x0000000427049210 */ /* 0x000fe20007f9e0ff */
[----:B------:R-:W-:Y:S01]  /*8900*/  IMAD.SHL.U32 R38, R12, 0x2, RZ ;  /* 0x000000020c267824 */ /* 0x000fe200078e00ff */
[----:B------:R-:W5:Y:S03]  /*8910*/  @!P2 LD.E.64 R20, desc[UR40][R42.64] ;  /* 0x000000282a14a980 */ /* 0x000f66000c101b00 */
[----:B------:R-:W-:Y:S01]  /*8920*/  @!P1 IMAD.X R5, R0, 0x1, R10, P4 ;  /* 0x0000000100059824 */ /* 0x000fe200020e060a */
[----:B------:R-:W-:Y:S01]  /*8930*/  ISETP.GE.AND P4, PT, R12, UR4, PT ;  /* 0x000000040c007c0c */ /* 0x000fe2000bf86270 */
[----:B------:R-:W5:Y:S02]  /*8940*/  @!P1 LD.E.64 R14, desc[UR40][R40.64] ;  /* 0x00000028280e9980 */ /* 0x000f64000c101b00 */
[----:B------:R-:W-:-:S02]  /*8950*/  @!P5 IMAD.MOV.U32 R7, RZ, RZ, R3 ;  /* 0x000000ffff07d224 */ /* 0x000fc400078e0003 */
[----:B------:R-:W-:Y:S02]  /*8960*/  @!P5 IMAD.MOV.U32 R8, RZ, RZ, R39 ;  /* 0x000000ffff08d224 */ /* 0x000fe400078e0027 */
[----:B------:R-:W-:Y:S02]  /*8970*/  @!P5 IMAD.MOV.U32 R9, RZ, RZ, R0 ;  /* 0x000000ffff09d224 */ /* 0x000fe400078e0000 */
        /* <DEDUP_REMOVED lines=9> */
[----:B0-----:R-:W-:Y:S02]  /*8a10*/  CS2R R10, SRZ ;  /* 0x00000000000a7805 */ /* 0x001fe4000001ff00 */
[----:B-1----:R-:W-:Y:S01]  /*8a20*/  CS2R R8, SRZ ;  /* 0x0000000000087805 */ /* 0x002fe2000001ff00 */
[----:B------:R-:W-:Y:S01]  /*8a30*/  @!P4 IMAD.X R39, R0, 0x1, R12, P5 ;  /* 0x000000010027c824 */ /* 0x000fe200028e060c */
[----:B------:R-:W-:Y:S02]  /*8a40*/  CS2R R12, SRZ ;  /* 0x00000000000c7805 */ /* 0x000fe4000001ff00 */
[----:B------:R0:W5:Y:S04]  /*8a50*/  @!P4 LD.E.64 R10, desc[UR40][R6.64] ;  /* 0x00000028060ac980 */ /* 0x000168000c101b00 */
[----:B------:R0:W5:Y:S04]  /*8a60*/  @!P4 LD.E.64 R8, desc[UR40][R38.64] ;  /* 0x000000282608c980 */ /* 0x000168000c101b00 */
[----:B------:R0:W5:Y:S02]  /*8a70*/  @!P1 LD.E.64 R12, desc[UR40][R4.64] ;  /* 0x00000028040c9980 */ /* 0x000164000c101b00 */
.L_x_10826:
[----:B------:R-:W-:Y:S05]  /*8a80*/  BSYNC B1 ;  /* 0x0000000000017941 */ /* 0x000fea0003800000 */
.L_x_10825:
[----:B--2--5:R-:W-:Y:S01]  /*8a90*/  IMAD.MOV.U32 R3, RZ, RZ, R35 ;  /* 0x000000ffff037224 */ /* 0x024fe200078e0023 */
[----:B------:R-:W-:Y:S01]  /*8aa0*/  LOP3.LUT R53, R53, 0xfffffffe, RZ, 0xc0, !PT ;  /* 0xfffffffe35357812 */ /* 0x000fe200078ec0ff */
[----:B----4-:R-:W-:Y:S01]  /*8ab0*/  IMAD.MOV.U32 R0, RZ, RZ, R34 ;  /* 0x000000ffff007224 */ /* 0x010fe200078e0022 */
        /* <DEDUP_REMOVED lines=48> */
.L_x_11144:
[----:B------:R-:W-:Y:S05]  /*8dc0*/  BSYNC B1 ;  /* 0x0000000000017941 */ /* 0x000fea0003800000 */
.L_x_10827:
[----:B------:R-:W-:Y:S02]  /*8dd0*/  PRMT R40, R0, 0x7610, R40 ;  /* 0x0000761000287816 */ /* 0x000fe40000000028 */
[----:B------:R-:W-:Y:S01]  /*8de0*/  PRMT R41, R4, 0x7610, R41 ;  /* 0x0000761004297816 */ /* 0x000fe20000000029 */
[----:B------:R-:W-:Y:S06]  /*8df0*/  @P0 BRA `(.L_x_10829) ;  /* 0x0000003000d80947 */ /* 0x000fec0003800000 */
[----:B------:R-:W0:Y:S01]  /*8e00*/  LDL R63, [R1+0x48] ;  /* 0x00004800013f7983 */ /* 0x000e220000100800 */
[----:B------:R-:W1:Y:S03]  /*8e10*/  LDC R5, c[0x0][0x3f4] ;  /* 0x0000fd00ff057b82 */ /* 0x000e660000000800 */
[----:B------:R-:W2:Y:S04]  /*8e20*/  LDL R62, [R1+0x30] ;  /* 0x00003000013e7983 */ /* 0x000ea80000100800 */
[----:B------:R-:W3:Y:S04]  /*8e30*/  LDL R60, [R1+0x2c] ;  /* 0x00002c00013c7983 */ /* 0x000ee80000100800 */
[----:B------:R-:W4:Y:S04]  /*8e40*/  LDL R59, [R1+0x34] ;  /* 0x00003400013b7983 */ /* 0x000f280000100800 */
[----:B------:R-:W5:Y:S04]  /*8e50*/  LDL R7, [R1+0x28] ;  /* 0x0000280001077983 */ /* 0x000f680000100800 */
[----:B------:R-:W5:Y:S01]  /*8e60*/  LDL R6, [R1+0x38] ;  /* 0x0000380001067983 */ /* 0x000f620000100800 */
[----:B------:R-:W-:Y:S01]  /*8e70*/  LEA.HI R45, R52, R45, RZ, 0x2 ;  /* 0x0000002d342d7211 */ /* 0x000fe200078f10ff */
[----:B------:R-:W-:Y:S03]  /*8e80*/  BSSY B1, `(.L_x_10830) ;  /* 0x000003e000017945 */ /* 0x000fe60003800000 */
[----:B------:R-:W-:-:S02]  /*8e90*/  SHF.R.S32.HI R0, RZ, 0x2, R45 ;  /* 0x00000002ff007819 */ /* 0x000fc4000001142d */
[----:B------:R-:W-:Y:S02]  /*8ea0*/  SHF.R.S32.HI R45, RZ, 0x1f, R45 ;  /* 0x0000001fff2d7819 */ /* 0x000fe4000001142d */
[----:B-1----:R-:W-:Y:S02]  /*8eb0*/  ISETP.GE.AND P6, PT, R156, R5, PT ;  /* 0x000000059c00720c */ /* 0x002fe40003fc6270 */
[----:B------:R-:W-:-:S04]  /*8ec0*/  LEA.HI R45, R45, R0, RZ, 0x2 ;  /* 0x000000002d2d7211 */ /* 0x000fc800078f10ff */
[----:B------:R-:W-:-:S05]  /*8ed0*/  LOP3.LUT R45, R45, 0xfffffffc, RZ, 0xc0, !PT ;  /* 0xfffffffc2d2d7812 */ /* 0x000fca00078ec0ff */
[----:B------:R-:W-:-:S05]  /*8ee0*/  IMAD.IADD R45, R0, 0x1, -R45 ;  /* 0x00000001002d7824 */ /* 0x000fca00078e0a2d */
[----:B------:R-:W-:Y:S01]  /*8ef0*/  LOP3.LUT P0, RZ, R45, 0x2, RZ, 0xc0, !PT ;  /* 0x000000022dff7812 */ /* 0x000fe2000780c0ff */
[----:B0-----:R-:W-:-:S04]  /*8f00*/  IMAD R3, R63, 0x2, R2 ;  /* 0x000000023f037824 */ /* 0x001fc800078e0202 */
[----:B------:R-:W-:Y:S01]  /*8f10*/  VIADD R0, R3, 0x20 ;  /* 0x0000002003007836 */ /* 0x000fe20000000000 */
[-C--:B--2---:R-:W-:Y:S02]  /*8f20*/  ISETP.GE.AND P1, PT, R62, R5.reuse, PT ;  /* 0x000000053e00720c */ /* 0x084fe40003f26270 */
[-C--:B---3--:R-:W-:Y:S02]  /*8f30*/  ISETP.GE.AND P2, PT, R60, R5.reuse, PT ;  /* 0x000000053c00720c */ /* 0x088fe40003f46270 */
[-C--:B----4-:R-:W-:Y:S02]  /*8f40*/  ISETP.GE.AND P3, PT, R59, R5.reuse, PT ;  /* 0x000000053b00720c */ /* 0x090fe40003f66270 */
[-C--:B-----5:R-:W-:Y:S02]  /*8f50*/  ISETP.GE.AND P4, PT, R7, R5.reuse, PT ;  /* 0x000000050700720c */ /* 0x0a0fe40003f86270 */
[----:B------:R-:W-:Y:S01]  /*8f60*/  ISETP.GE.AND P5, PT, R6, R5, PT ;  /* 0x000000050600720c */ /* 0x000fe20003fa6270 */
[----:B------:R-:W-:-:S12]  /*8f70*/  @P6 BRA `(.L_x_10831) ;  /* 0x0000000000b86947 */ /* 0x000fd80003800000 */
[----:B------:R-:W0:Y:S01]  /*8f80*/  LDS.128 R4, [R3+0xc400] ;  /* 0x00c4000003047984 */ /* 0x000e220000000c00 */
[----:B------:R-:W-:Y:S02]  /*8f90*/  SHF.R.U32.HI R60, RZ, 0x10, R35 ;  /* 0x00000010ff3c7819 */ /* 0x000fe40000011623 */
[--C-:B------:R-:W-:Y:S02]  /*8fa0*/  SHF.R.U32.HI R52, RZ, 0x10, R37.reuse ;  /* 0x00000010ff347819 */ /* 0x100fe40000011625 */
[----:B------:R-:W-:Y:S02]  /*8fb0*/  SHF.R.U64 R45, R36, 0x10, R37 ;  /* 0x00000010242d7819 */ /* 0x000fe40000001225 */
[----:B------:R-:W-:Y:S02]  /*8fc0*/  PRMT R60, R38, 0x5432, R60 ;  /* 0x00005432263c7816 */ /* 0x000fe4000000003c */
[----:B------:R-:W-:Y:S02]  /*8fd0*/  SHF.R.U64 R59, R34, 0x10, R35 ;  /* 0x00000010223b7819 */ /* 0x000fe40000001223 */
[----:B------:R-:W-:-:S02]  /*8fe0*/  PRMT R52, R39, 0x5432, R52 ;  /* 0x0000543227347816 */ /* 0x000fc40000000034 */
[----:B------:R-:W-:Y:S01]  /*8ff0*/  PRMT R45, R61, 0x5410, R45 ;  /* 0x000054103d2d7816 */ /* 0x000fe2000000002d */
[----:B------:R-:W-:Y:S01]  /*9000*/  IMAD.U32 R61, R60, 0x10000, RZ ;  /* 0x000100003c3d7824 */ /* 0x000fe200078e00ff */
[----:B------:R-:W-:Y:S01]  /*9010*/  PRMT R59, R58, 0x5410, R59 ;  /* 0x000054103a3b7816 */ /* 0x000fe2000000003b */
[----:B------:R-:W-:Y:S01]  /*9020*/  IMAD.U32 R58, R52, 0x10000, RZ ;  /* 0x00010000343a7824 */ /* 0x000fe200078e00ff */
        /* <DEDUP_REMOVED lines=12> */
[----:B------:R-:W-:Y:S02]  /*90f0*/  IMAD.U32 R7, R5, 0x10000, RZ ;  /* 0x0001000005077824 */ /* 0x000fe400078e00ff */
        /* <DEDUP_REMOVED lines=22> */
.L_x_10831:
[----:B------:R-:W-:Y:S05]  /*9260*/  BSYNC B1 ;  /* 0x0000000000017941 */ /* 0x000fea0003800000 */
.L_x_10830:
        /* <DEDUP_REMOVED lines=13> */
[----:B------:R-:W-:Y:S02]  /*9340*/  PRMT R57, R57, 0x5410, R30 ;  /* 0x0000541039397816 */ /* 0x000fe4000000001e */
[----:B------:R-:W-:Y:S02]  /*9350*/  LOP3.LUT R35, R35, 0xffff0000, RZ, 0xc0, !PT ;  /* 0xffff000023237812 */ /* 0x000fe400078ec0ff */
        /* <DEDUP_REMOVED lines=34> */
.L_x_10833:
[----:B------:R-:W-:Y:S05]  /*9580*/  BSYNC B1 ;  /* 0x0000000000017941 */ /* 0x000fea0003800000 */
.L_x_10832:
        /* <DEDUP_REMOVED lines=48> */
.L_x_10835:
[----:B------:R-:W-:Y:S05]  /*9890*/  BSYNC B1 ;  /* 0x0000000000017941 */ /* 0x000fea0003800000 */
.L_x_10834:
        /* <DEDUP_REMOVED lines=48> */
.L_x_10837:
[----:B------:R-:W-:Y:S05]  /*9ba0*/  BSYNC B1 ;  /* 0x0000000000017941 */ /* 0x000fea0003800000 */
.L_x_10836:
        /* <DEDUP_REMOVED lines=48> */
.L_x_10839:
[----:B------:R-:W-:Y:S05]  /*9eb0*/  BSYNC B1 ;  /* 0x0000000000017941 */ /* 0x000fea0003800000 */
.L_x_10838:
        /* <DEDUP_REMOVED lines=48> */
.L_x_10823:
        /* <DEDUP_REMOVED lines=34> */
.L_x_11150:
        /* <DEDUP_REMOVED lines=11> */
[----:B0-----:R-:W-:Y:S02]  /*a490*/  CS2R R14, SRZ ;  /* 0x00000000000e7805 */ /* 0x001fe4000001ff00 */
[----:B------:R-:W-:Y:S02]  /*a4a0*/  CS2R R24, SRZ ;  /* 0x0000000000187805 */ /* 0x000fe4000001ff00 */
[----:B------:R-:W-:Y:S02]  /*a4b0*/  CS2R R26, SRZ ;  /* 0x00000000001a7805 */ /* 0x000fe4000001ff00 */
[----:B------:R-:W-:-:S02]  /*a4c0*/  ISETP.GE.AND P0, PT, R136, R73, PT ;  /* 0x000000498800720c */ /* 0x000fc40003f06270 */
[----:B------:R-:W-:Y:S02]  /*a4d0*/  CS2R R28, SRZ ;  /* 0x00000000001c7805 */ /* 0x000fe4000001ff00 */
[----:B------:R-:W-:Y:S02]  /*a4e0*/  CS2R R30, SRZ ;  /* 0x00000000001e7805 */ /* 0x000fe4000001ff00 */
[----:B------:R-:W-:Y:S02]  /*a4f0*/  CS2R R32, SRZ ;  /* 0x0000000000207805 */ /* 0x000fe4000001ff00 */
[----:B------:R-:W-:Y:S02]  /*a500*/  CS2R R34, SRZ ;  /* 0x0000000000227805 */ /* 0x000fe4000001ff00 */
[----:B-----5:R-:W-:Y:S01]  /*a510*/  LEA.HI R0, R51, R51, RZ, 0x1 ;  /* 0x0000003333007211 */ /* 0x020fe200078f08ff */
[----:B------:R-:W-:Y:S06]  /*a520*/  @P1 BRA `(.L_x_10842) ;  /* 0x0000000000a81947 */ /* 0x000fec0003800000 */
[----:B------:R-:W4:Y:S04]  /*a530*/  LDL R21, [R1+0x2c] ;  /* 0x00002c0001157983 */ /* 0x000f280000100800 */
[----:B------:R-:W4:Y:S01]  /*a540*/  LDL R20, [R1+0x28] ;  /* 0x0000280001147983 */ /* 0x000f220000100800 */
[C---:B------:R-:W-:Y:S01]  /*a550*/  VIADD R3, R22.reuse, 0x10 ;  /* 0x0000001016037836 */ /* 0x040fe20000000000 */
[----:B------:R-:W-:Y:S01]  /*a560*/  ULDC UR4, c[0x0][0x3f4] ;  /* 0x0000fd0000047ab9 */ /* 0x000fe20000000800 */
[C---:B------:R-:W-:Y:S01]  /*a570*/  VIADD R4, R22.reuse, 0x20 ;  /* 0x0000002016047836 */ /* 0x040fe20000000000 */
[----:B------:R-:W-:Y:S02]  /*a580*/  ISETP.GE.AND P1, PT, R22, UR4, PT ;  /* 0x0000000416007c0c */ /* 0x000fe4000bf26270 */
[----:B------:R-:W-:-:S02]  /*a590*/  CS2R R24, SRZ ;  /* 0x0000000000187805 */ /* 0x000fc4000001ff00 */
[----:B------:R-:W-:Y:S02]  /*a5a0*/  ISETP.GE.AND P2, PT, R3, UR4, PT ;  /* 0x0000000403007c0c */ /* 0x000fe4000bf46270 */
[----:B------:R-:W-:Y:S02]  /*a5b0*/  CS2R R26, SRZ ;  /* 0x00000000001a7805 */ /* 0x000fe4000001ff00 */
[----:B------:R-:W-:Y:S02]  /*a5c0*/  ISETP.GE.AND P3, PT, R4, UR4, PT ;  /* 0x0000000404007c0c */ /* 0x000fe4000bf66270 */
[----:B------:R-:W-:Y:S02]  /*a5d0*/  CS2R R28, SRZ ;  /* 0x00000000001c7805 */ /* 0x000fe4000001ff00 */
[----:B------:R-:W-:Y:S02]  /*a5e0*/  CS2R R30, SRZ ;  /* 0x00000000001e7805 */ /* 0x000fe4000001ff00 */
[----:B------:R-:W-:Y:S01]  /*a5f0*/  CS2R R8, SRZ ;  /* 0x0000000000087805 */ /* 0x000fe2000001ff00 */
[----:B--23--:R-:W-:Y:S01]  /*a600*/  @!P1 IMAD.WIDE R12, R22, 0x2, R36 ;  /* 0x00000002160c9825 */ /* 0x00cfe200078e0224 */
[----:B------:R-:W-:-:S02]  /*a610*/  CS2R R10, SRZ ;  /* 0x00000000000a7805 */ /* 0x000fc4000001ff00 */
[----:B------:R-:W-:Y:S02]  /*a620*/  CS2R R32, SRZ ;  /* 0x0000000000207805 */ /* 0x000fe4000001ff00 */
[----:B------:R-:W-:Y:S02]  /*a630*/  CS2R R34, SRZ ;  /* 0x0000000000227805 */ /* 0x000fe4000001ff00 */
[----:B------:R-:W-:Y:S01]  /*a640*/  CS2R R14, SRZ ;  /* 0x00000000000e7805 */ /* 0x000fe2000001ff00 */
[----:B------:R0:W5:Y:S02]  /*a650*/  @!P1 LD.E.128 R24, desc[UR40][R12.64] ;  /* 0x000000280c189980 */ /* 0x000164000c101d00 */
[----:B0-----:R-:W-:Y:S01]  /*a660*/  CS2R R12, SRZ ;  /* 0x00000000000c7805 */ /* 0x001fe2000001ff00 */
[C---:B----4-:R-:W-:Y:S02]  /*a670*/  IMAD.IADD R3, R156.reuse, 0x1, R21 ;  /* 0x000000019c037824 */ /* 0x050fe400078e0215 */
[----:B------:R-:W-:-:S03]  /*a680*/  IMAD.IADD R5, R156, 0x1, R20 ;  /* 0x000000019c057824 */ /* 0x000fc600078e0214 */
[----:B------:R-:W-:Y:S02]  /*a690*/  SHF.R.S32.HI R4, RZ, 0x1f, R3 ;  /* 0x0000001fff047819 */ /* 0x000fe40000011403 */
[----:B------:R-:W-:Y:S02]  /*a6a0*/  SHF.R.S32.HI R6, RZ, 0x1f, R5 ;  /* 0x0000001fff067819 */ /* 0x000fe40000011405 */
[----:B------:R-:W-:Y:S02]  /*a6b0*/  LEA.HI R3, R4, R3, RZ, 0x3 ;  /* 0x0000000304037211 */ /* 0x000fe400078f18ff */
[----:B------:R-:W-:Y:S02]  /*a6c0*/  LEA.HI R6, R6, R5, RZ, 0x3 ;  /* 0x0000000506067211 */ /* 0x000fe400078f18ff */
[----:B------:R-:W-:Y:S02]  /*a6d0*/  SHF.R.S32.HI R3, RZ, 0x3, R3 ;  /* 0x00000003ff037819 */ /* 0x000fe40000011403 */
[----:B------:R-:W-:-:S03]  /*a6e0*/  SHF.R.S32.HI R41, RZ, 0x3, R6 ;  /* 0x00000003ff297819 */ /* 0x000fc60000011406 */
[----:B------:R-:W-:Y:S02]  /*a6f0*/  @!P2 IMAD.SHL.U32 R39, R3, 0x8, RZ ;  /* 0x000000080327a824 */ /* 0x000fe400078e00ff */
[----:B------:R-:W-:Y:S02]  /*a700*/  @!P3 IMAD.SHL.U32 R41, R41, 0x8, RZ ;  /* 0x000000082929b824 */ /* 0x000fe400078e00ff */
        /* <DEDUP_REMOVED lines=12> */
.L_x_10842:
[----:B------:R-:W-:Y:S05]  /*a7d0*/  BSYNC B1 ;  /* 0x0000000000017941 */ /* 0x000fea0003800000 */
.L_x_10841:
        /* <DEDUP_REMOVED lines=10> */
[----:B---3--:R-:W-:Y:S01]  /*a880*/  IMAD.MOV.U32 R36, RZ, RZ, R9 ;  /* 0x000000ffff247224 */ /* 0x008fe200078e0009 */
        /* <DEDUP_REMOVED lines=18> */
[----:B--2---:R-:W-:-:S02]  /*a9b0*/  IMAD.MOV.U32 R37, RZ, RZ, R25 ;  /* 0x000000ffff257224 */ /* 0x004fc400078e0019 */
        /* <DEDUP_REMOVED lines=21> */
.L_x_11151:
[----:B------:R-:W-:Y:S05]  /*ab10*/  BSYNC B1 ;  /* 0x0000000000017941 */ /* 0x000fea0003800000 */
.L_x_10843:
        /* <DEDUP_REMOVED lines=22> */
[----:B------:R-:W-:-:S02]  /*ac80*/  SHF.R.U64 R24, R26, 0x10, R27 ;  /* 0x000000101a187819 */ /* 0x000fc4000000121b */
[----:B------:R-:W-:Y:S02]  /*ac90*/  LEA.HI R0, R3, R0, RZ, 0x1d ;  /* 0x0000000003007211 */ /* 0x000fe400078fe8ff */
[----:B------:R-:W-:Y:S02]  /*aca0*/  SHF.R.U32.HI R26, RZ, 0x10, R27 ;  /* 0x00000010ff1a7819 */ /* 0x000fe4000001161b */
[----:B------:R-:W-:Y:S02]  /*acb0*/  SHF.R.S32.HI R37, RZ, 0x1f, R0 ;  /* 0x0000001fff257819 */ /* 0x000fe40000011400 */
[----:B------:R-:W-:Y:S02]  /*acc0*/  SHF.R.U32.HI R62, RZ, 0x10, R25 ;  /* 0x00000010ff3e7819 */ /* 0x000fe40000011619 */
[----:B------:R-:W-:Y:S01]  /*acd0*/  LEA.HI R37, R37, R0, RZ, 0x2 ;  /* 0x0000000025257211 */ /* 0x000fe200078f10ff */
[----:B------:R-:W-:Y:S01]  /*ace0*/  IMAD.SHL.U32 R0, R0, 0x8, RZ ;  /* 0x0000000800007824 */ /* 0x000fe200078e00ff */
[----:B------:R-:W-:-:S02]  /*acf0*/  SHF.R.U64 R25, R6, 0x10, R7 ;  /* 0x0000001006197819 */ /* 0x000fc40000001207 */
[----:B------:R-:W-:Y:S02]  /*ad00*/  SHF.R.S32.HI R37, RZ, 0x2, R37 ;  /* 0x00000002ff257819 */ /* 0x000fe40000011425 */
[----:B------:R-:W-:Y:S02]  /*ad10*/  LOP3.LUT R20, R77, 0x18, R0, 0xf8, !PT ;  /* 0x000000184d147812 */ /* 0x000fe400078ef800 */
[----:B------:R-:W-:Y:S01]  /*ad20*/  LEA R0, R36, UR38, 0x1 ;  /* 0x0000002624007c11 */ /* 0x000fe2000f8e08ff */
[----:B------:R-:W-:Y:S01]  /*ad30*/  IMAD R37, R37, 0x1800, R76 ;  /* 0x0000180025257824 */ /* 0x000fe200078e024c */
[----:B------:R-:W-:Y:S02]  /*ad40*/  LOP3.LUT R20, R20, R75, RZ, 0x3c, !PT ;  /* 0x0000004b14147212 */ /* 0x000fe400078e3cff */
[----:B------:R-:W-:Y:S02]  /*ad50*/  PRMT R71, R64, 0x5410, R71 ;  /* 0x0000541040477816 */ /* 0x000fe40000000047 */
[----:B------:R-:W-:Y:S01]  /*ad60*/  PRMT R61, R68, 0x5410, R61 ;  /* 0x00005410443d7816 */ /* 0x000fe2000000003d */
[----:B------:R-:W-:Y:S01]  /*ad70*/  IMAD.IADD R41, R37, 0x1, R20 ;  /* 0x0000000125297824 */ /* 0x000fe200078e0214 */
[----:B------:R-:W-:Y:S01]  /*ad80*/  PRMT R4, R47, 0x5432, R26 ;  /* 0x000054322f047816 */ /* 0x000fe2000000001a */
[----:B------:R-:W0:Y:S01]  /*ad90*/  LDS.128 R36, [R0] ;  /* 0x0000000000247984 */ /* 0x000e220000000c00 */
[----:B------:R-:W-:Y:S01]  /*ada0*/  SHF.R.U32.HI R63, RZ, 0x10, R5 ;  /* 0x00000010ff3f7819 */ /* 0x000fe20000011605 */
[----:B------:R-:W-:Y:S01]  /*adb0*/  IMAD R20, R41, 0x2, R2 ;  /* 0x0000000229147824 */ /* 0x000fe200078e0202 */
[----:B------:R-:W-:Y:S01]  /*adc0*/  PRMT R25, R66, 0x5410, R25 ;  /* 0x0000541042197816 */ /* 0x000fe20000000019 */
[----:B------:R-:W-:Y:S01]  /*add0*/  IMAD.U32 R70, R71, 0x10000, RZ ;  /* 0x0001000047467824 */ /* 0x000fe200078e00ff */
[----:B------:R-:W-:-:S02]  /*ade0*/  SHF.R.U32.HI R5, RZ, 0x10, R7 ;  /* 0x00000010ff057819 */ /* 0x000fc40000011607 */
[----:B----4-:R-:W1:Y:S01]  /*adf0*/  LDS.128 R40, [R20+0xc400] ;  /* 0x00c4000014287984 */ /* 0x010e620000000c00 */
[----:B------:R-:W-:Y:S02]  /*ae00*/  PRMT R62, R21, 0x5432, R62 ;  /* 0x00005432153e7816 */ /* 0x000fe4000000003e */
[----:B------:R-:W-:Y:S02]  /*ae10*/  PRMT R5, R67, 0x5410, R5 ;  /* 0x0000541043057816 */ /* 0x000fe40000000005 */
[----:B------:R-:W-:Y:S02]  /*ae20*/  PRMT R63, R65, 0x5410, R63 ;  /* 0x00005410413f7816 */ /* 0x000fe4000000003f */
        /* <DEDUP_REMOVED lines=9> */
[C---:B-1----:R-:W-:Y:S01]  /*aec0*/  LOP3.LUT R66, R40.reuse, 0xffff0000, RZ, 0xc0, !PT ;  /* 0xffff000028427812 */ /* 0x042fe200078ec0ff */
[----:B------:R-:W-:Y:S01]  /*aed0*/  IMAD.U32 R37, R40, 0x10000, RZ ;  /* 0x0001000028257824 */ /* 0x000fe200078e00ff */
[----:B------:R-:W-:Y:S01]  /*aee0*/  LOP3.LUT R38, R39, 0xffff0000, RZ, 0xc0, !PT ;  /* 0xffff000027267812 */ /* 0x000fe200078ec0ff */
        /* <DEDUP_REMOVED lines=9> */
[C---:B------:R-:W-:Y:S01]  /*af80*/  IMAD.U32 R41, R42.reuse, 0x10000, RZ ;  /* 0x000100002a297824 */ /* 0x040fe200078e00ff */
[----:B------:R-:W-:Y:S01]  /*af90*/  LOP3.LUT R27, R42, 0xffff0000, RZ, 0xc0, !PT ;  /* 0xffff00002a1b7812 */ /* 0x000fe200078ec0ff */
[----:B------:R-:W-:Y:S01]  /*afa0*/  IMAD.U32 R40, R62, 0x10000, RZ ;  /* 0x000100003e287824 */ /* 0x000fe200078e00ff */
[----:B------:R-:W-:Y:S01]  /*afb0*/  LOP3.LUT R42, R43, 0xffff0000, RZ, 0xc0, !PT ;  /* 0xffff00002b2a7812 */ /* 0x000fe200078ec0ff */
[----:B------:R-:W-:-:S02]  /*afc0*/  IMAD.U32 R70, R4, 0x10000, RZ ;  /* 0x0001000004467824 */ /* 0x000fc400078e00ff */
[----:B------:R-:W-:Y:S01]  /*afd0*/  FMUL.FTZ R74, R69, R72 ;  /* 0x00000048454a7220 */ /* 0x000fe20000410000 */
[----:B------:R-:W-:Y:S02]  /*afe0*/  IMAD.U32 R43, R63, 0x10000, RZ ;  /* 0x000100003f2b7824 */ /* 0x000fe400078e00ff */
[----:B------:R-:W-:Y:S01]  /*aff0*/  FMUL.FTZ R45, R67, R40 ;  /* 0x00000028432d7220 */ /* 0x000fe20000410000 */
[----:B------:R-:W-:Y:S01]  /*b000*/  FMUL.FTZ R69, R69, R70 ;  /* 0x0000004645457220 */ /* 0x000fe20000410000 */
[----:B------:R-:W-:Y:S01]  /*b010*/  LOP3.LUT R63, R63, 0xffff0000, RZ, 0xc0, !PT ;  /* 0xffff00003f3f7812 */ /* 0x000fe200078ec0ff */
[-C--:B------:R-:W-:Y:S01]  /*b020*/  FMUL.FTZ R73, R67, R43.reuse ;  /* 0x0000002b43497220 */ /* 0x080fe20000410000 */
[----:B------:R-:W-:Y:S01]  /*b030*/  LOP3.LUT R67, R61, 0xffff0000, RZ, 0xc0, !PT ;  /* 0xffff00003d437812 */ /* 0x000fe200078ec0ff */
[----:B------:R-:W-:Y:S01]  /*b040*/  FFMA.FTZ R45, R64, R43, R45 ;  /* 0x0000002b402d7223 */ /* 0x000fe2000001002d */
[C---:B------:R-:W-:Y:S01]  /*b050*/  FFMA.FTZ R61, R65.reuse, R72, R69 ;  /* 0x00000048413d7223 */ /* 0x040fe20000010045 */
[----:B------:R-:W-:Y:S01]  /*b060*/  FFMA.FTZ R43, R65, R70, -R74 ;  /* 0x00000046412b7223 */ /* 0x000fe2000001084a */
[----:B------:R-:W-:Y:S01]  /*b070*/  FMUL.FTZ R69, R66, R71 ;  /* 0x0000004742457220 */ /* 0x000fe20000410000 */
[----:B------:R-:W-:Y:S01]  /*b080*/  LOP3.LUT R65, R62, 0xffff0000, RZ, 0xc0, !PT ;  /* 0xffff00003e417812 */ /* 0x000fe200078ec0ff */
[----:B------:R-:W-:Y:S01]  /*b090*/  FFMA.FTZ R40, R64, R40, -R73 ;  /* 0x0000002840287223 */ /* 0x000fe20000010849 */
[-C--:B------:R-:W-:Y:S01]  /*b0a0*/  FMUL.FTZ R73, R66, R67.reuse ;  /* 0x0000004342497220 */ /* 0x080fe20000410000 */
[----:B------:R-:W-:Y:S01]  /*b0b0*/  FFMA.FTZ R66, R26, R67, -R69 ;  /* 0x000000431a427223 */ /* 0x000fe20000010845 */
[C---:B------:R-:W-:Y:S01]  /*b0c0*/  FMUL.FTZ R67, R68.reuse, R63 ;  /* 0x0000003f44437220 */ /* 0x040fe20000410000 */
[----:B------:R-:W-:Y:S01]  /*b0d0*/  FMUL.FTZ R68, R68, R65 ;  /* 0x0000004144447220 */ /* 0x000fe20000410000 */
[C---:B------:R-:W-:Y:S01]  /*b0e0*/  IMAD.U32 R64, R25.reuse, 0x10000, RZ ;  /* 0x0001000019407824 */ /* 0x040fe200078e00ff */
[----:B------:R-:W-:Y:S01]  /*b0f0*/  LOP3.LUT R25, R25, 0xffff0000, RZ, 0xc0, !PT ;  /* 0xffff000019197812 */ /* 0x000fe200078ec0ff */
[----:B------:R-:W-:-:S02]  /*b100*/  IMAD.U32 R62, R24, 0x10000, RZ ;  /* 0x00010000183e7824 */ /* 0x000fc400078e00ff */
[C---:B------:R-:W-:Y:S01]  /*b110*/  FFMA.FTZ R67, R36.reuse, R65, -R67 ;  /* 0x0000004124437223 */ /* 0x040fe20000010843 */
[----:B------:R-:W-:Y:S01]  /*b120*/  FFMA.FTZ R68, R36, R63, R68 ;  /* 0x0000003f24447223 */ /* 0x000fe20000010044 */
[C---:B------:R-:W-:Y:S01]  /*b130*/  FMUL.FTZ R70, R41.reuse, R64 ;  /* 0x0000004029467220 */ /* 0x040fe20000410000 */
[-C--:B------:R-:W-:Y:S01]  /*b140*/  FMUL.FTZ R36, R41, R62.reuse ;  /* 0x0000003e29247220 */ /* 0x080fe20000410000 */
[----:B------:R-:W-:Y:S01]  /*b150*/  LOP3.LUT R24, R24, 0xffff0000, RZ, 0xc0, !PT ;  /* 0xffff000018187812 */ /* 0x000fe200078ec0ff */
[----:B------:R-:W-:Y:S01]  /*b160*/  FFMA.FTZ R26, R26, R71, R73 ;  /* 0x000000471a1a7223 */ /* 0x000fe20000010049 */
[----:B------:R-:W-:Y:S01]  /*b170*/  LOP3.LUT R41, R5, 0xffff0000, RZ, 0xc0, !PT ;  /* 0xffff000005297812 */ /* 0x000fe200078ec0ff */
[C---:B------:R-:W-:Y:S01]  /*b180*/  FFMA.FTZ R70, R7.reuse, R62, -R70 ;  /* 0x0000003e07467223 */ /* 0x040fe20000010846 */
        /* <DEDUP_REMOVED lines=20> */
.L_x_10846:
[----:B------:R-:W-:Y:S05]  /*b2d0*/  BSYNC B1 ;  /* 0x0000000000017941 */ /* 0x000fea0003800000 */
.L_x_10845:
[----:B------:R-:W-:Y:S04]  /*b2e0*/  BSSY B1, `(.L_x_10847) ;  /* 0x0000074000017945 */ /* 0x000fe80003800000 */
[----:B------:R-:W-:Y:S05]  /*b2f0*/  @P1 BRA `(.L_x_10848) ;  /* 0x0000000400c81947 */ /* 0x000fea0003800000 */
[----:B0-----:R-:W2:Y:S01]  /*b300*/  LDL R0, [R1+0x2c] ;  /* 0x00002c0001007983 */ /* 0x001ea20000100800 */
[----:B------:R-:W-:Y:S02]  /*b310*/  SHF.R.U64 R37, R28, 0x10, R29 ;  /* 0x000000101c257819 */ /* 0x000fe4000000121d */
[--C-:B------:R-:W-:Y:S02]  /*b320*/  SHF.R.U64 R28, R8, 0x10, R9.reuse ;  /* 0x00000010081c7819 */ /* 0x100fe40000001209 */
[----:B------:R-:W-:Y:S02]  /*b330*/  SHF.R.U32.HI R9, RZ, 0x10, R9 ;  /* 0x00000010ff097819 */ /* 0x000fe40000011609 */
[--C-:B------:R-:W-:Y:S02]  /*b340*/  SHF.R.U64 R8, R10, 0x10, R11.reuse ;  /* 0x000000100a087819 */ /* 0x100fe4000000120b */
[----:B------:R-:W-:Y:S02]  /*b350*/  SHF.R.U32.HI R11, RZ, 0x10, R11 ;  /* 0x00000010ff0b7819 */ /* 0x000fe4000001160b */
[----:B------:R-:W-:-:S02]  /*b360*/  PRMT R53, R53, 0x5410, R28 ;  /* 0x0000541035357816 */ /* 0x000fc4000000001c */
[----:B------:R-:W-:Y:S02]  /*b370*/  SHF.R.U32.HI R36, RZ, 0x10, R29 ;  /* 0x00000010ff247819 */ /* 0x000fe4000001161d */
[----:B------:R-:W-:Y:S01]  /*b380*/  PRMT R58, R58, 0x5410, R37 ;  /* 0x000054103a3a7816 */ /* 0x000fe20000000025 */
[----:B------:R-:W-:Y:S01]  /*b390*/  IMAD.U32 R37, R53, 0x10000, RZ ;  /* 0x0001000035257824 */ /* 0x000fe200078e00ff */
[----:B------:R-:W-:Y:S02]  /*b3a0*/  PRMT R54, R54, 0x5410, R9 ;  /* 0x0000541036367816 */ /* 0x000fe40000000009 */
[----:B------:R-:W-:Y:S02]  /*b3b0*/  PRMT R55, R55, 0x5410, R8 ;  /* 0x0000541037377816 */ /* 0x000fe40000000008 */
[----:B------:R-:W-:Y:S02]  /*b3c0*/  PRMT R56, R56, 0x5410, R11 ;  /* 0x0000541038387816 */ /* 0x000fe4000000000b */
[----:B------:R-:W-:Y:S01]  /*b3d0*/  PRMT R59, R59, 0x5410, R36 ;  /* 0x000054103b3b7816 */ /* 0x000fe20000000024 */
[----:B------:R-:W-:Y:S01]  /*b3e0*/  IMAD.U32 R36, R58, 0x10000, RZ ;  /* 0x000100003a247824 */ /* 0x000fe200078e00ff */
[----:B------:R-:W-:-:S02]  /*b3f0*/  SHF.R.U64 R29, R30, 0x10, R31 ;  /* 0x000000101e1d7819 */ /* 0x000fc4000000121f */
[----:B------:R-:W-:Y:S02]  /*b400*/  LOP3.LUT R53, R53, 0xffff0000, RZ, 0xc0, !PT ;  /* 0xffff000035357812 */ /* 0x000fe400078ec0ff */
[----:B------:R-:W-:Y:S02]  /*b410*/  PRMT R60, R60, 0x5410, R29 ;  /* 0x000054103c3c7816 */ /* 0x000fe4000000001d */
[----:B------:R-:W-:Y:S02]  /*b420*/  LOP3.LUT R58, R58, 0xffff0000, RZ, 0xc0, !PT ;  /* 0xffff00003a3a7812 */ /* 0x000fe400078ec0ff */
[----:B------:R-:W-:-:S04]  /*b430*/  SHF.R.U32.HI R30, RZ, 0x10, R31 ;  /* 0x00000010ff1e7819 */ /* 0x000fc8000001161f */
[----:B------:R-:W-:Y:S01]  /*b440*/  PRMT R57, R57, 0x5410, R30 ;  /* 0x0000541039397816 */ /* 0x000fe2000000001e */
[----:B--2---:R-:W-:-:S05]  /*b450*/  IMAD.IADD R0, R156, 0x1, R0 ;  /* 0x000000019c007824 */ /* 0x004fca00078e0200 */
[----:B------:R-:W-:-:S04]  /*b460*/  SHF.R.S32.HI R5, RZ, 0x1f, R0 ;  /* 0x0000001fff057819 */ /* 0x000fc80000011400 */
[CC--:B------:R-:W-:Y:S02]  /*b470*/  LEA.HI R4, R5.reuse, R0.reuse, RZ, 0x3 ;  /* 0x0000000005047211 */ /* 0x0c0fe400078f18ff */
[----:B------:R-:W-:Y:S02]  /*b480*/  LEA.HI R5, R5, R0, RZ, 0x5 ;  /* 0x0000000005057211 */ /* 0x000fe400078f28ff */
[--C-:B------:R-:W-:Y:S02]  /*b490*/  SHF.R.S32.HI R6, RZ, 0x3, R4.reuse ;  /* 0x00000003ff067819 */ /* 0x100fe40000011404 */
[----:B-----5:R-:W-:Y:S02]  /*b4a0*/  LOP3.LUT R4, R77, 0x18, R4, 0xf8, !PT ;  /* 0x000000184d047812 */ /* 0x020fe400078ef804 */
[----:B------:R-:W-:Y:S02]  /*b4b0*/  LEA.HI R0, R3, R6, RZ, 0x1d ;  /* 0x0000000603007211 */ /* 0x000fe400078fe8ff */
[----:B------:R-:W-:-:S02]  /*b4c0*/  SHF.R.S32.HI R6, RZ, 0x5, R5 ;  /* 0x00000005ff067819 */ /* 0x000fc40000011405 */
[----:B------:R-:W-:Y:S02]  /*b4d0*/  SHF.R.S32.HI R5, RZ, 0x1f, R0 ;  /* 0x0000001fff057819 */ /* 0x000fe40000011400 */
[----:B------:R-:W-:Y:S01]  /*b4e0*/  LOP3.LUT R7, R4, R75, RZ, 0x3c, !PT ;  /* 0x0000004b04077212 */ /* 0x000fe200078e3cff */
[----:B------:R-:W-:Y:S01]  /*b4f0*/  IMAD R6, R6, 0x1800, R76 ;  /* 0x0000180006067824 */ /* 0x000fe200078e024c */
[----:B------:R-:W-:Y:S01]  /*b500*/  LEA.HI R5, R5, R0, RZ, 0x2 ;  /* 0x0000000005057211 */ /* 0x000fe200078f10ff */
[----:B------:R-:W-:Y:S02]  /*b510*/  IMAD.SHL.U32 R0, R0, 0x8, RZ ;  /* 0x0000000800007824 */ /* 0x000fe400078e00ff */
[----:B------:R-:W-:Y:S01]  /*b520*/  IMAD.IADD R6, R6, 0x1, R7 ;  /* 0x0000000106067824 */ /* 0x000fe200078e0207 */
[----:B------:R-:W-:Y:S02]  /*b530*/  SHF.R.S32.HI R5, RZ, 0x2, R5 ;  /* 0x00000002ff057819 */ /* 0x000fe40000011405 */
[----:B------:R-:W-:-:S02]  /*b540*/  LOP3.LUT R4, R77, 0x18, R0, 0xf8, !PT ;  /* 0x000000184d047812 */ /* 0x000fc400078ef800 */
[----:B------:R-:W-:Y:S01]  /*b550*/  LEA R0, R6, UR38, 0x1 ;  /* 0x0000002606007c11 */ /* 0x000fe2000f8e08ff */
[----:B------:R-:W-:Y:S01]  /*b560*/  IMAD R5, R5, 0x1800, R76 ;  /* 0x0000180005057824 */ /* 0x000fe200078e024c */
[----:B------:R-:W-:-:S05]  /*b570*/  LOP3.LUT R4, R4, R75, RZ, 0x3c, !PT ;  /* 0x0000004b04047212 */ /* 0x000fca00078e3cff */
[----:B------:R-:W-:Y:S02]  /*b580*/  IMAD.IADD R25, R5, 0x1, R4 ;  /* 0x0000000105197824 */ /* 0x000fe400078e0204 */
        /* <DEDUP_REMOVED lines=19> */
[----:B------:R-:W-:Y:S01]  /*b6c0*/  FFMA.FTZ R39, R8, R36, -R39 ;  /* 0x0000002408277223 */ /* 0x000fe20000010827 */
[----:B------:R-:W-:-:S02]  /*b6d0*/  IMAD.U32 R36, R54, 0x10000, RZ ;  /* 0x0001000036247824 */ /* 0x000fc400078e00ff */
[----:B------:R-:W-:Y:S01]  /*b6e0*/  FFMA.FTZ R37, R8, R37, R7 ;  /* 0x0000002508257223 */ /* 0x000fe20000010007 */
[----:B------:R-:W-:Y:S01]  /*b6f0*/  IMAD.U32 R7, R59, 0x10000, RZ ;  /* 0x000100003b077824 */ /* 0x000fe200078e00ff */
[----:B------:R-:W-:Y:S01]  /*b700*/  LOP3.LUT R54, R54, 0xffff0000, RZ, 0xc0, !PT ;  /* 0xffff000036367812 */ /* 0x000fe200078ec0ff */
[----:B------:R-:W-:Y:S01]  /*b710*/  FMUL.FTZ R41, R29, R36 ;  /* 0x000000241d297220 */ /* 0x000fe20000410000 */
[----:B------:R-:W-:Y:S01]  /*b720*/  LOP3.LUT R8, R59, 0xffff0000, RZ, 0xc0, !PT ;  /* 0xffff00003b087812 */ /* 0x000fe200078ec0ff */
[-C--:B------:R-:W-:Y:S01]  /*b730*/  FMUL.FTZ R29, R29, R7.reuse ;  /* 0x000000071d1d7220 */ /* 0x080fe20000410000 */
[C---:B------:R-:W-:Y:S01]  /*b740*/  FFMA.FTZ R38, R9.reuse, R58, -R38 ;  /* 0x0000003a09267223 */ /* 0x040fe20000010826 */
[C---:B------:R-:W-:Y:S01]  /*b750*/  FFMA.FTZ R41, R10.reuse, R7, -R41 ;  /* 0x000000070a297223 */ /* 0x040fe20000010829 */
[----:B------:R-:W-:Y:S01]  /*b760*/  FFMA.FTZ R24, R9, R53, R24 ;  /* 0x0000003509187223 */ /* 0x000fe20000010018 */
[----:B------:R-:W-:Y:S01]  /*b770*/  FFMA.FTZ R29, R10, R36, R29 ;  /* 0x000000240a1d7223 */ /* 0x000fe2000001001d */
[----:B------:R-:W-:Y:S01]  /*b780*/  FMUL.FTZ R10, R25, R54 ;  /* 0x00000036190a7220 */ /* 0x000fe20000410000 */
[----:B------:R-:W-:-:S02]  /*b790*/  IMAD.U32 R30, R26, 0x10000, RZ ;  /* 0x000100001a1e7824 */ /* 0x000fc400078e00ff */
[-C--:B------:R-:W-:Y:S01]  /*b7a0*/  FMUL.FTZ R40, R25, R8.reuse ;  /* 0x0000000819287220 */ /* 0x080fe20000410000 */
[----:B------:R-:W-:Y:S02]  /*b7b0*/  IMAD.U32 R9, R55, 0x10000, RZ ;  /* 0x0001000037097824 */ /* 0x000fe400078e00ff */
[C---:B------:R-:W-:Y:S01]  /*b7c0*/  FFMA.FTZ R36, R5.reuse, R8, -R10 ;  /* 0x0000000805247223 */ /* 0x040fe2000001080a */
[----:B------:R-:W-:Y:S02]  /*b7d0*/  IMAD.U32 R7, R60, 0x10000, RZ ;  /* 0x000100003c077824 */ /* 0x000fe400078e00ff */
[----:B------:R-:W-:Y:S01]  /*b7e0*/  FFMA.FTZ R40, R5, R54, R40 ;  /* 0x0000003605287223 */ /* 0x000fe20000010028 */
[----:B------:R-:W-:Y:S02]  /*b7f0*/  IMAD.U32 R31, R27, 0x10000, RZ ;  /* 0x000100001b1f7824 */ /* 0x000fe400078e00ff */
[----:B------:R-:W-:Y:S01]  /*b800*/  FMUL.FTZ R42, R30, R9 ;  /* 0x000000091e2a7220 */ /* 0x000fe20000410000 */
[----:B------:R-:W-:-:S02]  /*b810*/  IMAD.U32 R10, R56, 0x10000, RZ ;  /* 0x00010000380a7824 */ /* 0x000fc400078e00ff */
[-C--:B------:R-:W-:Y:S01]  /*b820*/  FMUL.FTZ R30, R30, R7.reuse ;  /* 0x000000071e1e7220 */ /* 0x080fe20000410000 */
[----:B------:R-:W-:Y:S02]  /*b830*/  IMAD.U32 R8, R57, 0x10000, RZ ;  /* 0x0001000039087824 */ /* 0x000fe400078e00ff */
[----:B------:R-:W-:Y:S01]  /*b840*/  FFMA.FTZ R42, R11, R7, -R42 ;  /* 0x000000070b2a7223 */ /* 0x000fe2000001082a */
[----:B------:R-:W-:Y:S01]  /*b850*/  FMUL.FTZ R5, R31, R10 ;  /* 0x0000000a1f057220 */ /* 0x000fe20000410000 */
[----:B------:R-:W-:Y:S01]  /*b860*/  FFMA.FTZ R30, R11, R9, R30 ;  /* 0x000000090b1e7223 */ /* 0x000fe2000001001e */
[----:B------:R-:W-:Y:S01]  /*b870*/  LOP3.LUT R26, R26, 0xffff0000, RZ, 0xc0, !PT ;  /* 0xffff00001a1a7812 */ /* 0x000fe200078ec0ff */
[-C--:B------:R-:W-:Y:S01]  /*b880*/  FMUL.FTZ R31, R31, R8.reuse ;  /* 0x000000081f1f7220 */ /* 0x080fe20000410000 */
[----:B------:R-:W-:Y:S01]  /*b890*/  FFMA.FTZ R11, R28, R8, -R5 ;  /* 0x000000081c0b7223 */ /* 0x000fe20000010805 */
[----:B------:R-:W-:Y:S02]  /*b8a0*/  LOP3.LUT R55, R55, 0xffff0000, RZ, 0xc0, !PT ;  /* 0xffff000037377812 */ /* 0x000fe400078ec0ff */
[----:B------:R-:W-:Y:S01]  /*b8b0*/  LOP3.LUT R5, R60, 0xffff0000, RZ, 0xc0, !PT ;  /* 0xffff00003c057812 */ /* 0x000fe200078ec0ff */
[----:B------:R-:W-:Y:S01]  /*b8c0*/  FFMA.FTZ R31, R28, R10, R31 ;  /* 0x0000000a1c1f7223 */ /* 0x000fe2000001001f */
[----:B------:R-:W-:Y:S01]  /*b8d0*/  LOP3.LUT R27, R27, 0xffff0000, RZ, 0xc0, !PT ;  /* 0xffff00001b1b7812 */ /* 0x000fe200078ec0ff */
[----:B------:R-:W-:Y:S01]  /*b8e0*/  FMUL.FTZ R7, R26, R55 ;  /* 0x000000371a077220 */ /* 0x000fe20000410000 */
[----:B------:R-:W-:Y:S01]  /*b8f0*/  LOP3.LUT R56, R56, 0xffff0000, RZ, 0xc0, !PT ;  /* 0xffff000038387812 */ /* 0x000fe200078ec0ff */
[-C--:B------:R-:W-:Y:S01]  /*b900*/  FMUL.FTZ R26, R26, R5.reuse ;  /* 0x000000051a1a7220 */ /* 0x080fe20000410000 */
[----:B------:R-:W-:Y:S01]  /*b910*/  LOP3.LUT R57, R57, 0xffff0000, RZ, 0xc0, !PT ;  /* 0xffff000039397812 */ /* 0x000fe200078ec0ff */
[----:B------:R-:W-:Y:S01]  /*b920*/  FFMA.FTZ R7, R4, R5, -R7 ;  /* 0x0000000504077223 */ /* 0x000fe20000010807 */
[----:B------:R-:W-:Y:S01]  /*b930*/  F2FP.BF16.F32.PACK_AB R5, R36, R41 ;  /* 0x000000292405723e */ /* 0x000fe200000010ff */
[CC--:B------:R-:W-:Y:S01]  /*b940*/  FMUL.FTZ R9, R27.reuse, R56.reuse ;  /* 0x000000381b097220 */ /* 0x0c0fe20000410000 */
[----:B------:R-:W-:Y:S01]  /*b950*/  FFMA.FTZ R55, R4, R55, R26 ;  /* 0x0000003704377223 */ /* 0x000fe2000001001a */
[----:B------:R-:W-:Y:S01]  /*b960*/  FMUL.FTZ R27, R27, R57 ;  /* 0x000000391b1b7220 */ /* 0x000fe20000410000 */
[----:B------:R-:W-:Y:S01]  /*b970*/  F2FP.BF16.F32.PACK_AB R4, R38, R39 ;  /* 0x000000272604723e */ /* 0x000fe200000010ff */
[----:B------:R-:W-:Y:S01]  /*b980*/  FFMA.FTZ R26, R6, R57, -R9 ;  /* 0x00000039061a7223 */ /* 0x000fe20000010809 */
[----:B------:R-:W-:Y:S01]  /*b990*/  F2FP.BF16.F32.PACK_AB R8, R24, R37 ;  /* 0x000000251808723e */ /* 0x000fe200000010ff */
[----:B------:R-:W-:Y:S01]  /*b9a0*/  FFMA.FTZ R56, R6, R56, R27 ;  /* 0x0000003806387223 */ /* 0x000fe2000001001b */
[----:B------:R-:W-:-:S02]  /*b9b0*/  F2FP.BF16.F32.PACK_AB R6, R7, R42 ;  /* 0x0000002a0706723e */ /* 0x000fc400000010ff */
[----:B------:R-:W-:Y:S02]  /*b9c0*/  F2FP.BF16.F32.PACK_AB R7, R26, R11 ;  /* 0x0000000b1a07723e */ /* 0x000fe400000010ff */
[----:B------:R-:W-:Y:S02]  /*b9d0*/  F2FP.BF16.F32.PACK_AB R9, R40, R29 ;  /* 0x0000001d2809723e */ /* 0x000fe400000010ff */
[----:B------:R-:W-:Y:S01]  /*b9e0*/  F2FP.BF16.F32.PACK_AB R10, R55, R30 ;  /* 0x0000001e370a723e */ /* 0x000fe200000010ff */
[----:B------:R1:W-:Y:S01]  /*b9f0*/  STS.128 [R0], R4 ;  /* 0x0000000400007388 */ /* 0x0003e20000000c00 */
[----:B------:R-:W-:-:S05]  /*ba00*/  F2FP.BF16.F32.PACK_AB R11, R56, R31 ;  /* 0x0000001f380b723e */ /* 0x000fca00000010ff */
[----:B------:R1:W-:Y:S02]  /*ba10*/  STS.128 [R20+0xc400], R8 ;  /* 0x00c4000814007388 */ /* 0x0003e40000000c00 */
.L_x_10848:
[----:B------:R-:W-:Y:S05]  /*ba20*/  BSYNC B1 ;  /* 0x0000000000017941 */ /* 0x000fea0003800000 */
.L_x_10847:
[----:B------:R-:W-:Y:S05]  /*ba30*/  @P2 BRA `(.L_x_10829) ;  /* 0x0000000400c82947 */ /* 0x000fea0003800000 */
[----:B01----:R-:W2:Y:S01]  /*ba40*/  LDL R0, [R1+0x28] ;  /* 0x0000280001007983 */ /* 0x003ea20000100800 */
[----:B------:R-:W-:Y:S02]  /*ba50*/  SHF.R.U64 R24, R32, 0x10, R33 ;  /* 0x0000001020187819 */ /* 0x000fe40000001221 */
[----:B------:R-:W-:Y:S02]  /*ba60*/  SHF.R.U64 R26, R12, 0x10, R13 ;  /* 0x000000100c1a7819 */ /* 0x000fe4000000120d */
[----:B------:R-:W-:Y:S02]  /*ba70*/  SHF.R.U64 R20, R34, 0x10, R35 ;  /* 0x0000001022147819 */ /* 0x000fe40000001223 */
[----:B------:R-:W-:Y:S02]  /*ba80*/  PRMT R49, R49, 0x5410, R24 ;  /* 0x0000541031317816 */ /* 0x000fe40000000018 */
[----:B------:R-:W-:Y:S02]  /*ba90*/  PRMT R26, R21, 0x5410, R26 ;  /* 0x00005410151a7816 */ /* 0x000fe4000000001a */
[----:B------:R-:W-:Y:S01]  /*baa0*/  SHF.R.U32.HI R33, RZ, 0x10, R33 ;  /* 0x00000010ff217819 */ /* 0x000fe20000011621 */
[----:B------:R-:W-:Y:S01]  /*bab0*/  IMAD.U32 R27, R49, 0x10000, RZ ;  /* 0x00010000311b7824 */ /* 0x000fe200078e00ff */
[----:B------:R-:W-:Y:S01]  /*bac0*/  SHF.R.U32.HI R35, RZ, 0x10, R35 ;  /* 0x00000010ff237819 */ /* 0x000fe20000011623 */
[----:B------:R-:W-:Y:S01]  /*bad0*/  IMAD.U32 R29, R26, 0x10000, RZ ;  /* 0x000100001a1d7824 */ /* 0x000fe200078e00ff */
[----:B------:R-:W-:-:S02]  /*bae0*/  SHF.R.U32.HI R13, RZ, 0x10, R13 ;  /* 0x00000010ff0d7819 */ /* 0x000fc4000001160d */
[----:B------:R-:W-:Y:S02]  /*baf0*/  SHF.R.U64 R12, R14, 0x10, R15 ;  /* 0x000000100e0c7819 */ /* 0x000fe4000000120f */
[----:B------:R-:W-:Y:S02]  /*bb00*/  PRMT R51, R51, 0x5410, R20 ;  /* 0x0000541033337816 */ /* 0x000fe40000000014 */
[----:B------:R-:W-:Y:S02]  /*bb10*/  PRMT R50, R50, 0x5410, R33 ;  /* 0x0000541032327816 */ /* 0x000fe40000000021 */
[----:B------:R-:W-:Y:S02]  /*bb20*/  PRMT R52, R52, 0x5410, R35 ;  /* 0x0000541034347816 */ /* 0x000fe40000000023 */
[----:B------:R-:W-:Y:S02]  /*bb30*/  PRMT R46, R46, 0x5410, R13 ;  /* 0x000054102e2e7816 */ /* 0x000fe4000000000d */
[----:B------:R-:W-:-:S02]  /*bb40*/  PRMT R47, R47, 0x5410, R12 ;  /* 0x000054102f2f7816 */ /* 0x000fc4000000000c */
[----:B------:R-:W-:Y:S02]  /*bb50*/  LOP3.LUT R31, R26, 0xffff0000, RZ, 0xc0, !PT ;  /* 0xffff00001a1f7812 */ /* 0x000fe400078ec0ff */
[----:B------:R-:W-:Y:S02]  /*bb60*/  LOP3.LUT R49, R49, 0xffff0000, RZ, 0xc0, !PT ;  /* 0xffff000031317812 */ /* 0x000fe400078ec0ff */
[----:B------:R-:W-:-:S04]  /*bb70*/  SHF.R.U32.HI R15, RZ, 0x10, R15 ;  /* 0x00000010ff0f7819 */ /* 0x000fc8000001160f */
[----:B------:R-:W-:Y:S01]  /*bb80*/  PRMT R48, R48, 0x5410, R15 ;  /* 0x0000541030307816 */ /* 0x000fe2000000000f */
[----:B--2---:R-:W-:-:S05]  /*bb90*/  IMAD.IADD R0, R156, 0x1, R0 ;  /* 0x000000019c007824 */ /* 0x004fca00078e0200 */
[----:B------:R-:W-:-:S04]  /*bba0*/  SHF.R.S32.HI R5, RZ, 0x1f, R0 ;  /* 0x0000001fff057819 */ /* 0x000fc80000011400 */
[CC--:B------:R-:W-:Y:S02]  /*bbb0*/  LEA.HI R4, R5.reuse, R0.reuse, RZ, 0x3 ;  /* 0x0000000005047211 */ /* 0x0c0fe400078f18ff */
[----:B------:R-:W-:Y:S02]  /*bbc0*/  LEA.HI R0, R5, R0, RZ, 0x5 ;  /* 0x0000000005007211 */ /* 0x000fe400078f28ff */
[----:B------:R-:W-:Y:S02]  /*bbd0*/  SHF.R.S32.HI R6, RZ, 0x3, R4 ;  /* 0x00000003ff067819 */ /* 0x000fe40000011404 */
[----:B------:R-:W-:Y:S02]  /*bbe0*/  SHF.R.S32.HI R5, RZ, 0x5, R0 ;  /* 0x00000005ff057819 */ /* 0x000fe40000011400 */
[----:B------:R-:W-:Y:S02]  /*bbf0*/  LEA.HI R3, R3, R6, RZ, 0x1d ;  /* 0x0000000603037211 */ /* 0x000fe400078fe8ff */
[----:B-----5:R-:W-:Y:S01]  /*bc00*/  LOP3.LUT R4, R77, 0x18, R4, 0xf8, !PT ;  /* 0x000000184d047812 */ /* 0x020fe200078ef804 */
[----:B------:R-:W-:Y:S01]  /*bc10*/  IMAD R5, R5, 0x1800, R76 ;  /* 0x0000180005057824 */ /* 0x000fe200078e024c */
[----:B------:R-:W-:-:S02]  /*bc20*/  SHF.R.S32.HI R0, RZ, 0x1f, R3 ;  /* 0x0000001fff007819 */ /* 0x000fc40000011403 */
[----:B------:R-:W-:Y:S02]  /*bc30*/  LOP3.LUT R4, R4, R75, RZ, 0x3c, !PT ;  /* 0x0000004b04047212 */ /* 0x000fe400078e3cff */
[----:B------:R-:W-:Y:S01]  /*bc40*/  LEA.HI R0, R0, R3, RZ, 0x2 ;  /* 0x0000000300007211 */ /* 0x000fe200078f10ff */
[----:B------:R-:W-:Y:S02]  /*bc50*/  IMAD.SHL.U32 R3, R3, 0x8, RZ ;  /* 0x0000000803037824 */ /* 0x000fe400078e00ff */
[----:B------:R-:W-:Y:S01]  /*bc60*/  IMAD.IADD R5, R5, 0x1, R4 ;  /* 0x0000000105057824 */ /* 0x000fe200078e0204 */
[----:B------:R-:W-:Y:S02]  /*bc70*/  SHF.R.S32.HI R4, RZ, 0x2, R0 ;  /* 0x00000002ff047819 */ /* 0x000fe40000011400 */
[----:B------:R-:W-:Y:S02]  /*bc80*/  LOP3.LUT R3, R77, 0x18, R3, 0xf8, !PT ;  /* 0x000000184d037812 */ /* 0x000fe400078ef803 */
        /* <DEDUP_REMOVED lines=26> */
[C---:B------:R-:W-:Y:S01]  /*be30*/  FMUL.FTZ R27, R8.reuse, R31 ;  /* 0x0000001f081b7220 */ /* 0x040fe20000410000 */
[-C--:B------:R-:W-:Y:S01]  /*be40*/  FMUL.FTZ R29, R8, R49.reuse ;  /* 0x00000031081d7220 */ /* 0x080fe20000410000 */
[C---:B------:R-:W-:Y:S01]  /*be50*/  FMUL.FTZ R8, R21.reuse, R20 ;  /* 0x0000001415087220 */ /* 0x040fe20000410000 */
[----:B------:R-:W-:Y:S01]  /*be60*/  FMUL.FTZ R21, R21, R12 ;  /* 0x0000000c15157220 */ /* 0x000fe20000410000 */
[----:B------:R-:W-:Y:S01]  /*be70*/  LOP3.LUT R50, R50, 0xffff0000, RZ, 0xc0, !PT ;  /* 0xffff000032327812 */ /* 0x000fe200078ec0ff */
[----:B------:R-:W-:Y:S02]  /*be80*/  IMAD.U32 R24, R10, 0x10000, RZ ;  /* 0x000100000a187824 */ /* 0x000fe400078e00ff */
[C---:B------:R-:W-:Y:S01]  /*be90*/  FFMA.FTZ R26, R4.reuse, R49, -R27 ;  /* 0x00000031041a7223 */ /* 0x040fe2000001081b */
[C---:B------:R-:W-:Y:S01]  /*bea0*/  FFMA.FTZ R20, R13.reuse, R20, R21 ;  /* 0x000000140d147223 */ /* 0x040fe20000010015 */
[----:B------:R-:W-:Y:S01]  /*beb0*/  FFMA.FTZ R28, R4, R31, R29 ;  /* 0x0000001f041c7223 */ /* 0x000fe2000001001d */
[----:B------:R-:W-:Y:S01]  /*bec0*/  FFMA.FTZ R12, R13, R12, -R8 ;  /* 0x0000000c0d0c7223 */ /* 0x000fe20000010808 */
[----:B------:R-:W-:-:S02]  /*bed0*/  IMAD.U32 R21, R47, 0x10000, RZ ;  /* 0x000100002f157824 */ /* 0x000fc400078e00ff */
[----:B------:R-:W-:Y:S01]  /*bee0*/  FMUL.FTZ R4, R9, R46 ;  /* 0x0000002e09047220 */ /* 0x000fe20000410000 */
[----:B------:R-:W-:Y:S02]  /*bef0*/  IMAD.U32 R13, R51, 0x10000, RZ ;  /* 0x00010000330d7824 */ /* 0x000fe400078e00ff */
[-C--:B------:R-:W-:Y:S01]  /*bf00*/  FMUL.FTZ R30, R9, R50.reuse ;  /* 0x00000032091e7220 */ /* 0x080fe20000410000 */
[C---:B------:R-:W-:Y:S01]  /*bf10*/  FMUL.FTZ R29, R24.reuse, R21 ;  /* 0x00000015181d7220 */ /* 0x040fe20000410000 */
[----:B------:R-:W-:Y:S01]  /*bf20*/  FFMA.FTZ R9, R5, R50, -R4 ;  /* 0x0000003205097223 */ /* 0x000fe20000010804 */
[-C--:B------:R-:W-:Y:S01]  /*bf30*/  FMUL.FTZ R24, R24, R13.reuse ;  /* 0x0000000d18187220 */ /* 0x080fe20000410000 */
[----:B------:R-:W-:Y:S02]  /*bf40*/  IMAD.U32 R25, R11, 0x10000, RZ ;  /* 0x000100000b197824 */ /* 0x000fe400078e00ff */
[----:B------:R-:W-:Y:S01]  /*bf50*/  FFMA.FTZ R29, R14, R13, -R29 ;  /* 0x0000000d0e1d7223 */ /* 0x000fe2000001081d */
[----:B------:R-:W-:-:S02]  /*bf60*/  IMAD.U32 R4, R52, 0x10000, RZ ;  /* 0x0001000034047824 */ /* 0x000fc400078e00ff */
[----:B------:R-:W-:Y:S01]  /*bf70*/  FFMA.FTZ R24, R14, R21, R24 ;  /* 0x000000150e187223 */ /* 0x000fe20000010018 */
[----:B------:R-:W-:Y:S01]  /*bf80*/  IMAD.U32 R8, R48, 0x10000, RZ ;  /* 0x0001000030087824 */ /* 0x000fe200078e00ff */
[----:B------:R-:W-:Y:S01]  /*bf90*/  LOP3.LUT R10, R10, 0xffff0000, RZ, 0xc0, !PT ;  /* 0xffff00000a0a7812 */ /* 0x000fe200078ec0ff */
[----:B------:R-:W-:Y:S01]  /*bfa0*/  FFMA.FTZ R27, R5, R46, R30 ;  /* 0x0000002e051b7223 */ /* 0x000fe2000001001e */
[----:B------:R-:W-:Y:S01]  /*bfb0*/  LOP3.LUT R11, R11, 0xffff0000, RZ, 0xc0, !PT ;  /* 0xffff00000b0b7812 */ /* 0x000fe200078ec0ff */
[----:B------:R-:W-:Y:S01]  /*bfc0*/  FMUL.FTZ R14, R25, R4 ;  /* 0x00000004190e7220 */ /* 0x000fe20000410000 */
[----:B------:R-:W-:Y:S01]  /*bfd0*/  LOP3.LUT R47, R47, 0xffff0000, RZ, 0xc0, !PT ;  /* 0xffff00002f2f7812 */ /* 0x000fe200078ec0ff */
[-C--:B------:R-:W-:Y:S01]  /*bfe0*/  FMUL.FTZ R30, R25, R8.reuse ;  /* 0x00000008191e7220 */ /* 0x080fe20000410000 */
[----:B------:R-:W-:Y:S01]  /*bff0*/  LOP3.LUT R48, R48, 0xffff0000, RZ, 0xc0, !PT ;  /* 0xffff000030307812 */ /* 0x000fe200078ec0ff */
[----:B------:R-:W-:Y:S01]  /*c000*/  FFMA.FTZ R14, R15, R8, R14 ;  /* 0x000000080f0e7223 */ /* 0x000fe2000001000e */
[----:B------:R-:W-:Y:S01]  /*c010*/  LOP3.LUT R51, R51, 0xffff0000, RZ, 0xc0, !PT ;  /* 0xffff000033337812 */ /* 0x000fe200078ec0ff */
[----:B------:R-:W-:Y:S01]  /*c020*/  FFMA.FTZ R30, R15, R4, -R30 ;  /* 0x000000040f1e7223 */ /* 0x000fe2000001081e */
[----:B------:R-:W-:Y:S01]  /*c030*/  LOP3.LUT R52, R52, 0xffff0000, RZ, 0xc0, !PT ;  /* 0xffff000034347812 */ /* 0x000fe200078ec0ff */
[C---:B------:R-:W-:Y:S01]  /*c040*/  FMUL.FTZ R5, R10.reuse, R47 ;  /* 0x0000002f0a057220 */ /* 0x040fe20000410000 */
[----:B------:R-:W-:Y:S01]  /*c050*/  FMUL.FTZ R8, R11, R48 ;  /* 0x000000300b087220 */ /* 0x000fe20000410000 */
        /* <DEDUP_REMOVED lines=16> */
.L_x_10829:
[----:B------:R-:W-:Y:S05]  /*c160*/  BSYNC B0 ;  /* 0x0000000000007941 */ /* 0x000fea0003800000 */
.L_x_10822:
        /* <DEDUP_REMOVED lines=8> */
.L_x_10820:
[----:B0--3--:R-:W-:-:S05]  /*c1f0*/  IMAD.U32 R0, RZ, RZ, UR37 ;  /* 0x00000025ff007e24 */ /* 0x009fca000f8e00ff */
[----:B------:R-:W-:-:S13]  /*c200*/  ISETP.NE.AND P0, PT, R0, 0x3, PT ;  /* 0x000000030000780c */ /* 0x000fda0003f05270 */
[----:B------:R-:W-:Y:S05]  /*c210*/  @!P0 BRA `(.L_x_10849) ;  /* 0x0000000000048947 */ /* 0x000fea0003800000 */
[----:B------:R-:W-:Y:S01]  /*c220*/  BPT.TRAP 0x1 ;  /* 0x000000040000795c */ /* 0x000fe20000300000 */
.L_x_10849:
[----:B------:R-:W-:Y:S01]  /*c230*/  IMAD R0, R16, 0x8, R2 ;  /* 0x0000000810007824 */ /* 0x000fe200078e0202 */
[----:B-12-4-:R-:W-:-:S04]  /*c240*/  SHF.L.U32 R3, R19, 0x1f, RZ ;  /* 0x0000001f13037819 */ /* 0x016fc800000006ff */
[----:B------:R0:W1:Y:S01]  /*c250*/  SYNCS.PHASECHK.TRANS64.TRYWAIT P2, [R0+URZ+0x2d830], R3 ;  /* 0x02d83003000075a7 */ /* 0x000062000804017f */
[----:B------:R-:W-:Y:S05]  /*c260*/  @!P0 BRA `(.L_x_10850) ;  /* 0x0000000000048947 */ /* 0x000fea0003800000 */
[----:B------:R-:W-:Y:S01]  /*c270*/  BPT.TRAP 0x1 ;  /* 0x000000040000795c */ /* 0x000fe20000300000 */
.L_x_10850:
[----:B------:R-:W2:Y:S02]  /*c280*/  S2R R4, SR_TID.X ;  /* 0x0000000000047919 */ /* 0x000ea40000002100 */
[----:B--2---:R-:W-:-:S04]  /*c290*/  LOP3.LUT R4, R4, 0x7f, RZ, 0xc0, !PT ;  /* 0x0000007f04047812 */ /* 0x004fc800078ec0ff */
[----:B------:R-:W-:Y:S01]  /*c2a0*/  ISETP.NE.AND P1, PT, R4, RZ, PT ;  /* 0x000000ff0400720c */ /* 0x000fe20003f25270 */
[----:B-1----:R-:W-:-:S12]  /*c2b0*/  @P2 BRA `(.L_x_10851) ;  /* 0x0000000000082947 */ /* 0x002fd80003800000 */
[----:B------:R-:W1:Y:S02]  /*c2c0*/  SYNCS.PHASECHK.TRANS64.TRYWAIT P2, [R0+URZ+0x2d830], R3 ;  /* 0x02d83003000075a7 */ /* 0x000e64000804017f */
[----:B-1----:R-:W-:Y:S05]  /*c2d0*/  @!P2 BRA `(.L_x_10852) ;  /* 0x000001b00064a947 */ /* 0x002fea0003800000 */
.L_x_10851:
[----:B------:R-:W-:Y:S05]  /*c2e0*/  WARPSYNC.ALL ;  /* 0x0000000000007948 */ /* 0x000fea0003800000 */
[----:B01----:R-:W-:Y:S01]  /*c2f0*/  VIADD R3, R2, 0x15400 ;  /* 0x0001540002037836 */ /* 0x003fe20000000000 */
[----:B------:R-:W-:Y:S01]  /*c300*/  LOP3.LUT R6, R44, 0x10000, RZ, 0xfc, !PT ;  /* 0x000100002c067812 */ /* 0x000fe200078efcff */
[----:B------:R-:W-:Y:S01]  /*c310*/  IMAD.MOV.U32 R7, RZ, RZ, -0x7fffffe0 ;  /* 0x80000020ff077424 */ /* 0x000fe200078e00ff */
[----:B------:R-:W-:Y:S02]  /*c320*/  ULDC UR52, c[0x0][0x9dc] ;  /* 0x0002770000347ab9 */ /* 0x000fe40000000800 */
[----:B------:R-:W-:-:S04]  /*c330*/  SHF.R.U32.HI R3, RZ, 0x4, R3 ;  /* 0x00000004ff037819 */ /* 0x000fc80000011603 */
[----:B------:R-:W-:-:S04]  /*c340*/  LOP3.LUT R3, R3, 0x3fff, RZ, 0xc0, !PT ;  /* 0x00003fff03037812 */ /* 0x000fc800078ec0ff */
[----:B------:R-:W-:Y:S01]  /*c350*/  LOP3.LUT R4, R3, 0x10000, RZ, 0xfc, !PT ;  /* 0x0001000003047812 */ /* 0x000fe200078efcff */
[----:B------:R-:W-:-:S04]  /*c360*/  IMAD.MOV.U32 R5, RZ, RZ, -0x7fffffe0 ;  /* 0x80000020ff057424 */ /* 0x000fc800078e00ff */
[----:B------:R0:W-:Y:S01]  /*c370*/  STL [R1+0x4], R4 ;  /* 0x0000040401007387 */ /* 0x0001e20000100800 */
[C---:B------:R-:W-:Y:S02]  /*c380*/  R2UR UR4, R6.reuse ;  /* 0x00000000060472ca */ /* 0x040fe400000e0000 */
[----:B------:R-:W-:Y:S01]  /*c390*/  R2UR UR5, R7 ;  /* 0x00000000070572ca */ /* 0x000fe200000e0000 */
[----:B-----5:R-:W-:Y:S01]  /*c3a0*/  WARPGROUP.ARRIVE ;  /* 0x00000000000079c5 */ /* 0x020fe20000000000 */
[----:B------:R-:W-:Y:S01]  /*c3b0*/  R2UR UR7, R5 ;  /* 0x00000000050772ca */ /* 0x000fe200000e0000 */
[----:B------:R-:W-:Y:S01]  /*c3c0*/  VIADD R152, R6, 0x2 ;  /* 0x0000000206987836 */ /* 0x000fe20000000000 */
[----:B------:R-:W2:Y:S01]  /*c3d0*/  LDL R90, [R1+0x40] ;  /* 0x00004000015a7983 */ /* 0x000ea20000100800 */
[----:B0-----:R-:W-:-:S03]  /*c3e0*/  IMAD R4, R16, 0x600, R4 ;  /* 0x0000060010047824 */ /* 0x001fc600078e0204 */
[----:B------:R-:W2:Y:S02]  /*c3f0*/  LDL R89, [R1+0x18] ;  /* 0x0000180001597983 */ /* 0x000ea40000100800 */
[----:B------:R-:W-:-:S13]  /*c400*/  R2UR UR6, R4 ;  /* 0x00000000040672ca */ /* 0x000fda00000e0000 */
[----:B------:R-:W-:Y:S01]  /*c410*/  HGMMA.64x128x16.F32.BF16 R24, gdesc[UR4], RZ, !UPT, gsb0 ;  /* 0x01e00000041879f0 */ /* 0x000fe2000c0018ff */
[----:B------:R-:W-:Y:S02]  /*c420*/  VIADD R8, R4, 0x2 ;  /* 0x0000000204087836 */ /* 0x000fe40000000000 */
[----:B------:R-:W-:Y:S02]  /*c430*/  IMAD.MOV.U32 R153, RZ, RZ, -0x7fffffe0 ;  /* 0x80000020ff997424 */ /* 0x000fe400078e00ff */
[----:B------:R-:W-:Y:S01]  /*c440*/  IMAD.MOV.U32 R9, RZ, RZ, -0x7fffffe0 ;  /* 0x80000020ff097424 */ /* 0x000fe200078e00ff */
[----:B------:R-:W-:Y:S02]  /*c450*/  R2UR UR4, R152 ;  /* 0x00000000980472ca */ /* 0x000fe400000e0000 */
[----:B------:R-:W-:Y:S02]  /*c460*/  R2UR UR5, R153 ;  /* 0x00000000990572ca */ /* 0x000fe400000e0000 */
[----:B------:R-:W-:-:S02]  /*c470*/  R2UR UR6, R8 ;  /* 0x00000000080672ca */ /* 0x000fc400000e0000 */
[----:B------:R-:W-:Y:S01]  /*c480*/  R2UR UR7, R9 ;  /* 0x00000000090772ca */ /* 0x000fe200000e0000 */
[----:B------:R-:W-:Y:S02]  /*c490*/  VIADD R150, R6, 0x300 ;  /* 0x0000030006967836 */ /* 0x000fe40000000000 */
[----:B------:R-:W-:Y:S02]  /*c4a0*/  VIADD R8, R4, 0x200 ;  /* 0x0000020004087836 */ /* 0x000fe40000000000 */
[----:B------:R-:W-:Y:S02]  /*c4b0*/  IMAD.MOV.U32 R151, RZ, RZ, -0x7fffffe0 ;  /* 0x80000020ff977424 */ /* 0x000fe400078e00ff */
[----:B------:R-:W-:Y:S01]  /*c4c0*/  IMAD.MOV.U32 R9, RZ, RZ, -0x7fffffe0 ;  /* 0x80000020ff097424 */ /* 0x000fe200078e00ff */
[----:B------:R-:W-:Y:S02]  /*c4d0*/  WARPGROUP.DEPBAR.LE gsb0, 0x0 ;  /* 0x00008000000079c5 */ /* 0x000fe40000010000 */
[----:B------:R-:W-:-:S06]  /*c4e0*/  WARPGROUP.ARRIVE ;  /* 0x00000000000079c5 */ /* 0x000fcc0000000000 */
[----:B------:R-:W-:Y:S01]  /*c4f0*/  HGMMA.64x128x16.F32.BF16 R24, gdesc[UR4], R24, gsb0 ;  /* 0x01e00000041879f0 */ /* 0x000fe20008001818 */
[----:B------:R-:W-:Y:S02]  /*c500*/  R2UR UR4, R150 ;  /* 0x00000000960472ca */ /* 0x000fe400000e0000 */
[----:B------:R-:W-:Y:S02]  /*c510*/  R2UR UR5, R151 ;  /* 0x00000000970572ca */ /* 0x000fe400000e0000 */
[----:B------:R-:W-:Y:S02]  /*c520*/  R2UR UR6, R8 ;  /* 0x00000000080672ca */ /* 0x000fe400000e0000 */
[----:B------:R-:W-:Y:S01]  /*c530*/  R2UR UR7, R9 ;  /* 0x00000000090772ca */ /* 0x000fe200000e0000 */
[----:B------:R-:W-:Y:S02]  /*c540*/  VIADD R148, R6, 0x302 ;  /* 0x0000030206947836 */ /* 0x000fe40000000000 */
[----:B------:R-:W-:-:S02]  /*c550*/  VIADD R8, R4, 0x202 ;  /* 0x0000020204087836 */ /* 0x000fc40000000000 */
        /* <DEDUP_REMOVED lines=31> */
[----:B------:R-:W-:Y:S02]  /*c750*/  WARPGROUP.DEPBAR.LE gsb0, 0x0 ;  /* 0x00008000000079c5 */ /* 0x000fe40000010000 */
[----:B------:R-:W-:-:S10]  /*c760*/  WARPGROUP.ARRIVE ;  /* 0x00000000000079c5 */ /* 0x000fd40000000000 */
[----:B------:R-:W-:Y:S01]  /*c770*/  HGMMA.64x128x16.F32.BF16 R24, gdesc[UR4], R24, gsb0 ;  /* 0x01e00000041879f0 */ /* 0x000fe20008001818 */
[----:B------:R-:W-:Y:S01]  /*c780*/  ULDC UR4, c[0x0][0x9d8] ;  /* 0x0002760000047ab9 */ /* 0x000fe20000000800 */
[----:B------:R-:W-:Y:S01]  /*c790*/  @!P1 VIADD R0, R0, 0x2d840 ;  /* 0x0002d84000009836 */ /* 0x000fe20000000000 */
[----:B------:R-:W-:Y:S02]  /*c7a0*/  ULDC.64 UR6, c[0x0][0x9e0] ;  /* 0x0002780000067ab9 */ /* 0x000fe40000000a00 */
[----:B------:R-:W-:Y:S02]  /*c7b0*/  UISETP.GE.AND UP0, UPT, UR7, 0x1, UPT ;  /* 0x000000010700788c */ /* 0x000fe4000bf06270 */
[----:B------:R-:W-:-:S04]  /*c7c0*/  @!P1 PRMT R0, RZ, 0x654, R0 ;  /* 0x00000654ff009816 */ /* 0x000fc80000000000 */
[----:B------:R-:W-:Y:S01]  /*c7d0*/  PLOP3.LUT P3, PT, PT, PT, UP0, 0x40, 0x0 ;  /* 0x000000000000781c */ /* 0x000fe20003f6e808 */
[----:B------:R-:W-:Y:S01]  /*c7e0*/  ULOP3.LUT UR52, URZ, UR52, URZ, 0x33, !UPT ;  /* 0x000000343f347292 */ /* 0x000fe2000f8e333f */
[----:B------:R-:W-:Y:S02]  /*c7f0*/  WARPGROUP.DEPBAR.LE gsb0, 0x0 ;  /* 0x00008000000079c5 */ /* 0x000fe40000010000 */
[----:B------:R-:W-:Y:S01]  /*c800*/  FMUL.FTZ R21, R34, UR4 ;  /* 0x0000000422157c20 */ /* 0x000fe20008410000 */
[----:B------:R-:W-:Y:S01]  /*c810*/  FMUL.FTZ R34, R45, UR4 ;  /* 0x000000042d227c20 */ /* 0x000fe20008410000 */
[----:B------:R-:W-:Y:S01]  /*c820*/  FMUL.FTZ R45, R56, UR4 ;  /* 0x00000004382d7c20 */ /* 0x000fe20008410000 */
[----:B------:R-:W-:Y:S01]  /*c830*/  FMUL.FTZ R56, R67, UR4 ;  /* 0x0000000443387c20 */ /* 0x000fe20008410000 */
[----:B------:R0:W-:Y:S01]  /*c840*/  @!P1 SYNCS.ARRIVE.TRANS64.RED.A1T0 RZ, [R0+URZ], RZ ;  /* 0x000000ff00ff99a7 */ /* 0x0001e2000810043f */
[----:B------:R-:W1:Y:S01]  /*c850*/  LDC R67, c[0x0][0x448] ;  /* 0x00011200ff437b82 */ /* 0x000e620000000800 */
        /* <DEDUP_REMOVED lines=8> */
[----:B-1----:R-:W-:Y:S01]  /*c8e0*/  ISETP.NE.AND P2, PT, R67, 0x1, PT ;  /* 0x000000014300780c */ /* 0x002fe20003f45270 */
[----:B------:R-:W-:Y:S01]  /*c8f0*/  FMUL.FTZ R54, R65, UR4 ;  /* 0x0000000441367c20 */ /* 0x000fe20008410000 */
[----:B------:R-:W-:-:S11]  /*c900*/  FMUL.FTZ R65, R76, UR4 ;  /* 0x000000044c417c20 */ /* 0x000fd60008410000 */
[----:B------:R-:W1:Y:S08]  /*c910*/  @P2 LDC R75, c[0x0][0x44c] ;  /* 0x00011300ff4b2b82 */ /* 0x000e700000000800 */
[----:B------:R-:W3:Y:S01]  /*c920*/  @P2 LDC R76, c[0x0][0x450] ;  /* 0x00011400ff4c2b82 */ /* 0x000ee20000000800 */
[----:B------:R-:W-:Y:S01]  /*c930*/  FMUL.FTZ R11, R28, UR4 ;  /* 0x000000041c0b7c20 */ /* 0x000fe20008410000 */
[----:B------:R-:W-:Y:S01]  /*c940*/  FMUL.FTZ R28, R39, UR4 ;  /* 0x00000004271c7c20 */ /* 0x000fe20008410000 */
[----:B------:R-:W-:Y:S01]  /*c950*/  FMUL.FTZ R39, R50, UR4 ;  /* 0x0000000432277c20 */ /* 0x000fe20008410000 */
[----:B------:R-:W-:Y:S01]  /*c960*/  FMUL.FTZ R50, R61, UR4 ;  /* 0x000000043d327c20 */ /* 0x000fe20008410000 */
[----:B------:R-:W-:Y:S01]  /*c970*/  FMUL.FTZ R61, R72, UR4 ;  /* 0x00000004483d7c20 */ /* 0x000fe20008410000 */
[----:B--2---:R-:W-:-:S02]  /*c980*/  IMAD.IADD R72, R90, 0x1, R89 ;  /* 0x000000015a487824 */ /* 0x004fc400078e0259 */
        /* <DEDUP_REMOVED lines=9> */
[----:B---3--:R-:W-:Y:S01]  /*ca20*/  @P2 SHF.R.U32.HI R72, RZ, R76, R75 ;  /* 0x0000004cff482219 */ /* 0x008fe2000001164b */
[----:B------:R-:W-:Y:S01]  /*ca30*/  FMUL.FTZ R55, R66, UR4 ;  /* 0x0000000442377c20 */ /* 0x000fe20008410000 */
[----:B------:R-:W-:Y:S01]  /*ca40*/  FMUL.FTZ R74, R84, UR4 ;  /* 0x00000004544a7c20 */ /* 0x000fe20008410000 */
[----:B------:R-:W-:Y:S01]  /*ca50*/  FMUL.FTZ R66, R77, UR4 ;  /* 0x000000044d427c20 */ /* 0x000fe20008410000 */
[----:B------:R-:W-:Y:S01]  /*ca60*/  FMUL.FTZ R3, R24, UR4 ;  /* 0x0000000418037c20 */ /* 0x000fe20008410000 */
[----:B------:R-:W1:Y:S01]  /*ca70*/  SHFL.IDX PT, R84, R72, RZ, 0x1c1f ;  /* 0x001c1fff48547589 */ /* 0x000e6200000e0000 */
[----:B------:R-:W-:Y:S01]  /*ca80*/  FMUL.FTZ R5, R25, UR4 ;  /* 0x0000000419057c20 */ /* 0x000fe20008410000 */
[----:B------:R-:W-:Y:S01]  /*ca90*/  FMUL.FTZ R4, R26, UR4 ;  /* 0x000000041a047c20 */ /* 0x000fe20008410000 */
[----:B------:R-:W-:Y:S01]  /*caa0*/  FMUL.FTZ R10, R27, UR4 ;  /* 0x000000041b0a7c20 */ /* 0x000fe20008410000 */
[----:B------:R-:W-:Y:S01]  /*cab0*/  FMUL.FTZ R12, R29, UR4 ;  /* 0x000000041d0c7c20 */ /* 0x000fe20008410000 */
[----:B------:R-:W-:-:S02]  /*cac0*/  IMAD.MOV.U32 R77, RZ, RZ, -0x80 ;  /* 0xffffff80ff4d7424 */ /* 0x000fc400078e00ff */
        /* <DEDUP_REMOVED lines=31> */
[----:B------:R-:W2:Y:S03]  /*ccc0*/  MUFU.TANH R3, R3 ;  /* 0x0000000300037308 */ /* 0x000ea60000002400 */
[----:B------:R-:W-:-:S05]  /*ccd0*/  IADD3 R78, -R138, R78, R139 ;  /* 0x0000004e8a4e7210 */ /* 0x000fca0007ffe18b */
[----:B------:R-:W3:Y:S01]  /*cce0*/  MUFU.TANH R5, R5 ;  /* 0x0000000500057308 */ /* 0x000ee20000002400 */
[----:B------:R-:W-:-:S07]  /*ccf0*/  VIADD R82, R78, UR6 ;  /* 0x000000064e527c36 */ /* 0x000fce0008000000 */
        /* <DEDUP_REMOVED lines=59> */
[----:B------:R-:W1:Y:S08]  /*d0b0*/  MUFU.TANH R75, R75 ;  /* 0x0000004b004b7308 */ /* 0x000e700000002400 */
[----:B0-----:R0:W0:Y:S08]  /*d0c0*/  MUFU.TANH R0, R86 ;  /* 0x0000005600007308 */ /* 0x0010300000002400 */
[----:B------:R-:W0:Y:S01]  /*d0d0*/  MUFU.TANH R76, R76 ;  /* 0x0000004c004c7308 */ /* 0x000e220000002400 */
[----:B------:R-:W-:Y:S01]  /*d0e0*/  IADD3 R83, -R137, R139, R77 ;  /* 0x0000008b89537210 */ /* 0x000fe20007ffe14d */
[----:B------:R-:W-:Y:S01]  /*d0f0*/  VIADD R81, R78, UR52 ;  /* 0x000000344e517c36 */ /* 0x000fe20008000000 */
[----:B------:R-:W-:-:S02]  /*d100*/  LEA R80, R88, 0xffffff80, 0x7 ;  /* 0xffffff8058507811 */ /* 0x000fc400078e38ff */
[----:B-1----:R-:W-:Y:S01]  /*d110*/  VIADDMNMX R79, R84, R82, R83, PT ;  /* 0x00000052544f7246 */ /* 0x002fe20003800153 */
[----:B------:R-:W-:Y:S01]  /*d120*/  IMAD.IADD R78, R81, 0x1, R84 ;  /* 0x00000001514e7824 */ /* 0x000fe200078e0254 */
[----:B--234-:R-:W-:Y:S06]  /*d130*/  @P3 BRA `(.L_x_10853) ;  /* 0x0000000000583947 */ /* 0x01cfec0003800000 */
        /* <DEDUP_REMOVED lines=12> */
.L_x_10855:
[----:B------:R-:W-:-:S06]  /*d200*/  UISETP.NE.AND UP1, UPT, UR7, 0x1, UPT ;  /* 0x000000010700788c */ /* 0x000fcc000bf25270 */
[----:B------:R-:W-:-:S05]  /*d210*/  PLOP3.LUT P3, PT, PT, PT, UP1, 0x80, 0x0 ;  /* 0x000000000000781c */ /* 0x000fca0003f6f018 */
[----:B------:R-:W-:-:S08]  /*d220*/  @UP1 ULDC.64 UR4, c[0x0][0x9e8] ;  /* 0x00027a0000041ab9 */ /* 0x000fd00000000a00 */
[----:B------:R-:W-:-:S05]  /*d230*/  @P3 IMAD.HI.U32 R84, R85, UR4, RZ ;  /* 0x0000000455543c27 */ /* 0x000fca000f8e00ff */
[----:B------:R-:W-:-:S07]  /*d240*/  @P3 SHF.R.U32.HI R85, RZ, UR5, R84 ;  /* 0x00000005ff553c19 */ /* 0x000fce0008011654 */
.L_x_10856:
[----:B------:R-:W-:Y:S05]  /*d250*/  BSYNC B0 ;  /* 0x0000000000007941 */ /* 0x000fea0003800000 */
.L_x_10854:
[----:B------:R-:W-:-:S04]  /*d260*/  IMAD R84, R85, UR7, -R80 ;  /* 0x0000000755547c24 */ /* 0x000fc8000f8e0a50 */
[----:B------:R-:W-:-:S05]  /*d270*/  IMAD.IADD R84, R84, 0x1, -R137 ;  /* 0x0000000154547824 */ /* 0x000fca00078e0a89 */
[----:B------:R-:W-:Y:S02]  /*d280*/  VIMNMX R78, R78, R84, !PT ;  /* 0x000000544e4e7248 */ /* 0x000fe40007fe0100 */
[----:B------:R-:W-:-:S07]  /*d290*/  VIADDMNMX R79, R84, UR7, R79, PT ;  /* 0x00000007544f7c46 */ /* 0x000fce000b80014f */
.L_x_10853:
[C---:B------:R-:W-:Y:S01]  /*d2a0*/  ISETP.GE.AND P3, PT, R77.reuse, 0x2, PT ;  /* 0x000000024d00780c */ /* 0x040fe20003f66270 */
[----:B------:R-:W1:Y:S01]  /*d2b0*/  SHFL.IDX PT, R72, R72, 0x1, 0x1c1f ;  /* 0x003c1f0048487f89 */ /* 0x000e6200000e0000 */
[----:B------:R-:W-:Y:S02]  /*d2c0*/  ISETP.GE.AND P5, PT, R77, 0x9, PT ;  /* 0x000000094d00780c */ /* 0x000fe40003fa6270 */
[----:B------:R-:W-:Y:S02]  /*d2d0*/  ISETP.GT.AND P4, PT, R78, 0x1, !P3 ;  /* 0x000000014e00780c */ /* 0x000fe40005f84270 */
[----:B------:R-:W-:Y:S02]  /*d2e0*/  LOP3.LUT R18, R18, 0xfffffffd, RZ, 0xc0, !PT ;  /* 0xfffffffd12127812 */ /* 0x000fe400078ec0ff */
[----:B------:R-:W-:-:S04]  /*d2f0*/  ISETP.LT.OR P4, PT, R79, 0x2, P4 ;  /* 0x000000024f00780c */ /* 0x000fc80002781670 */
[----:B------:R-:W-:Y:S02]  /*d300*/  FSEL R5, R5, -INF , !P4 ;  /* 0xff80000005057808 */ /* 0x000fe40006000000 */
[----:B------:R-:W-:Y:S02]  /*d310*/  ISETP.GT.AND P4, PT, R78, 0x8, !P5 ;  /* 0x000000084e00780c */ /* 0x000fe40006f84270 */
[----:B------:R-:W-:Y:S02]  /*d320*/  @P5 LOP3.LUT R18, R18, 0x2, RZ, 0xfc, !PT ;  /* 0x0000000212125812 */ /* 0x000fe400078efcff */
[----:B------:R-:W-:Y:S02]  /*d330*/  ISETP.GE.AND P5, PT, R77, 0xa, PT ;  /* 0x0000000a4d00780c */ /* 0x000fe40003fa6270 */
[----:B------:R-:W-:Y:S02]  /*d340*/  ISETP.LT.OR P4, PT, R79, 0x9, P4 ;  /* 0x000000094f00780c */ /* 0x000fe40002781670 */
[----:B------:R-:W-:-:S02]  /*d350*/  LOP3.LUT R18, R18, 0xfffffffb, RZ, 0xc0, !PT ;  /* 0xfffffffb12127812 */ /* 0x000fc400078ec0ff */
[----:B------:R-:W-:Y:S01]  /*d360*/  FSEL R11, R11, -INF , !P4 ;  /* 0xff8000000b0b7808 */ /* 0x000fe20006000000 */
[----:B-1----:R-:W-:Y:S01]  /*d370*/  IMAD.IADD R81, R81, 0x1, R72 ;  /* 0x0000000151517824 */ /* 0x002fe200078e0248 */
[----:B------:R-:W-:Y:S02]  /*d380*/  ISETP.GT.AND P4, PT, R78, 0x9, !P5 ;  /* 0x000000094e00780c */ /* 0x000fe40006f84270 */
[----:B------:R-:W-:Y:S02]  /*d390*/  VIADDMNMX R82, R72, R82, R83, PT ;  /* 0x0000005248527246 */ /* 0x000fe40003800153 */
[----:B------:R-:W-:Y:S02]  /*d3a0*/  ISETP.LT.OR P4, PT, R79, 0xa, P4 ;  /* 0x0000000a4f00780c */ /* 0x000fe40002781670 */
[----:B------:R-:W-:Y:S02]  /*d3b0*/  @P5 LOP3.LUT R18, R18, 0x4, RZ, 0xfc, !PT ;  /* 0x0000000412125812 */ /* 0x000fe400078efcff */
[----:B------:R-:W-:-:S02]  /*d3c0*/  ISETP.GE.AND P5, PT, R77, 0x11, PT ;  /* 0x000000114d00780c */ /* 0x000fc40003fa6270 */
        /* <DEDUP_REMOVED lines=185> */
.L_x_10859:
[----:B------:R-:W-:-:S06]  /*df60*/  UISETP.NE.AND UP1, UPT, UR7, 0x1, UPT ;  /* 0x000000010700788c */ /* 0x000fcc000bf25270 */
[----:B------:R-:W-:-:S05]  /*df70*/  PLOP3.LUT P6, PT, PT, PT, UP1, 0x80, 0x0 ;  /* 0x000000000000781c */ /* 0x000fca0003fcf018 */
[----:B------:R-:W-:-:S08]  /*df80*/  @UP1 ULDC.64 UR4, c[0x0][0x9e8] ;  /* 0x00027a0000041ab9 */ /* 0x000fd00000000a00 */
[----:B------:R-:W-:Y:S01]  /*df90*/  @P6 IMAD.HI.U32 R12, R77, UR4, RZ ;  /* 0x000000044d0c6c27 */ /* 0x000fe2000f8e00ff */
[----:B------:R-:W-:-:S13]  /*dfa0*/  PLOP3.LUT P6, PT, PT, PT, UP1, 0x80, 0x0 ;  /* 0x000000000000781c */ /* 0x000fda0003fcf018 */
[----:B------:R-:W-:-:S07]  /*dfb0*/  @P6 SHF.R.U32.HI R77, RZ, UR5, R12 ;  /* 0x00000005ff4d6c19 */ /* 0x000fce000801160c */
.L_x_10860:
[----:B------:R-:W-:Y:S05]  /*dfc0*/  BSYNC B0 ;  /* 0x0000000000007941 */ /* 0x000fea0003800000 */
.L_x_10858:
[----:B------:R-:W-:-:S04]  /*dfd0*/  IMAD R80, R77, UR7, -R80 ;  /* 0x000000074d507c24 */ /* 0x000fc8000f8e0a50 */
[----:B------:R-:W-:-:S05]  /*dfe0*/  IMAD.IADD R80, R80, 0x1, -R137 ;  /* 0x0000000150507824 */ /* 0x000fca00078e0a89 */
[----:B------:R-:W-:Y:S02]  /*dff0*/  VIMNMX R81, R81, R80, !PT ;  /* 0x0000005051517248 */ /* 0x000fe40007fe0100 */
[----:B------:R-:W-:-:S07]  /*e000*/  VIADDMNMX R82, R80, UR7, R82, PT ;  /* 0x0000000750527c46 */ /* 0x000fce000b800152 */
.L_x_10857:
[----:B------:R-:W-:Y:S01]  /*e010*/  ISETP.GT.AND P3, PT, R81, 0x1, !P3 ;  /* 0x000000015100780c */ /* 0x000fe20005f64270 */
[----:B------:R-:W-:Y:S01]  /*e020*/  ULDC UR39, c[0x0][0x988] ;  /* 0x0002620000277ab9 */ /* 0x000fe20000000800 */
[----:B------:R-:W2:Y:S01]  /*e030*/  LDL R87, [R1+0x20] ;  /* 0x0000200001577983 */ /* 0x000ea20000100800 */
[----:B------:R-:W-:Y:S02]  /*e040*/  LOP3.LUT P6, RZ, R18, 0x2000000, RZ, 0xc0, !PT ;  /* 0x0200000012ff7812 */ /* 0x000fe400078cc0ff */
[----:B------:R-:W-:Y:S02]  /*e050*/  ISETP.LT.OR P3, PT, R82, 0x2, P3 ;  /* 0x000000025200780c */ /* 0x000fe40001f61670 */
[----:B------:R-:W-:Y:S02]  /*e060*/  FMNMX.FTZ R12, R3, R5, !PT ;  /* 0x00000005030c7209 */ /* 0x000fe40007810000 */
[----:B------:R-:W-:Y:S02]  /*e070*/  FSEL R10, R10, -INF , !P3 ;  /* 0xff8000000a0a7808 */ /* 0x000fe40005800000 */
[----:B------:R-:W-:-:S02]  /*e080*/  LOP3.LUT P3, RZ, R18, 0x2, RZ, 0xc0, !PT ;  /* 0x0000000212ff7812 */ /* 0x000fc4000786c0ff */
[C---:B------:R-:W-:Y:S02]  /*e090*/  ISETP.GT.AND P4, PT, R81.reuse, 0x71, !P4 ;  /* 0x000000715100780c */ /* 0x040fe40006784270 */
[C---:B------:R-:W-:Y:S02]  /*e0a0*/  ISETP.GT.AND P3, PT, R81.reuse, 0x8, !P3 ;  /* 0x000000085100780c */ /* 0x040fe40005f64270 */
[----:B------:R-:W-:Y:S02]  /*e0b0*/  ISETP.GT.AND P5, PT, R81, 0x78, !P5 ;  /* 0x000000785100780c */ /* 0x000fe40006fa4270 */
[C---:B------:R-:W-:Y:S02]  /*e0c0*/  ISETP.LT.OR P3, PT, R82.reuse, 0x9, P3 ;  /* 0x000000095200780c */ /* 0x040fe40001f61670 */
[----:B------:R-:W-:Y:S02]  /*e0d0*/  ISETP.LT.OR P4, PT, R82, 0x72, P4 ;  /* 0x000000725200780c */ /* 0x000fe40002781670 */
        /* <DEDUP_REMOVED lines=23> */
[----:B------:R-:W-:Y:S02]  /*e250*/  LOP3.LUT P6, RZ, R18, 0x4000, RZ, 0xc0, !PT ;  /* 0x0000400012ff7812 */ /* 0x000fe400078cc0ff */
        /* <DEDUP_REMOVED lines=49> */
[C---:B------:R-:W-:Y:S02]  /*e570*/  ISETP.LT.OR P3, PT, R82.reuse, 0x32, P3 ;  /* 0x000000325200780c */ /* 0x040fe40001f61670 */
[----:B------:R-:W-:Y:S01]  /*e580*/  ISETP.LT.OR P5, PT, R82, 0x79, P5 ;  /* 0x000000795200780c */ /* 0x000fe20002fa1670 */
[----:B------:R-:W1:Y:S01]  /*e590*/  SHFL.BFLY PT, R12, R13, 0x2, 0x1f ;  /* 0x0c401f000d0c7f89 */ /* 0x000e6200000e0000 */
[----:B------:R-:W-:Y:S02]  /*e5a0*/  FSEL R40, R40, -INF , !P3 ;  /* 0xff80000028287808 */ /* 0x000fe40005800000 */
[----:B------:R-:W-:-:S04]  /*e5b0*/  LOP3.LUT P3, RZ, R18, 0x20000, RZ, 0xc0, !PT ;  /* 0x0002000012ff7812 */ /* 0x000fc8000786c0ff */
[----:B------:R-:W-:-:S04]  /*e5c0*/  ISETP.GT.AND P3, PT, R81, 0x38, !P3 ;  /* 0x000000385100780c */ /* 0x000fc80005f64270 */
[----:B------:R-:W-:-:S04]  /*e5d0*/  ISETP.LT.OR P3, PT, R82, 0x39, P3 ;  /* 0x000000395200780c */ /* 0x000fc80001f61670 */
[----:B------:R-:W-:Y:S02]  /*e5e0*/  FSEL R43, R43, -INF , !P3 ;  /* 0xff8000002b2b7808 */ /* 0x000fe40005800000 */
[----:B------:R-:W-:-:S04]  /*e5f0*/  LOP3.LUT P3, RZ, R18, 0x10000, RZ, 0xc0, !PT ;  /* 0x0001000012ff7812 */ /* 0x000fc8000786c0ff */
[----:B------:R-:W-:Y:S02]  /*e600*/  ISETP.GT.AND P3, PT, R81, 0x39, !P3 ;  /* 0x000000395100780c */ /* 0x000fe40005f64270 */
[----:B-1----:R-:W-:Y:S02]  /*e610*/  FMNMX.FTZ R77, R13, R12, !PT ;  /* 0x0000000c0d4d7209 */ /* 0x002fe40007810000 */
[----:B------:R-:W-:-:S03]  /*e620*/  ISETP.LT.OR P3, PT, R82, 0x3a, P3 ;  /* 0x0000003a5200780c */ /* 0x000fc60001f61670 */
[----:B------:R-:W1:Y:S01]  /*e630*/  SHFL.BFLY PT, R12, R77, 0x1, 0x1f ;  /* 0x0c201f004d0c7f89 */ /* 0x000e6200000e0000 */
[----:B------:R-:W-:Y:S02]  /*e640*/  FSEL R44, R44, -INF , !P3 ;  /* 0xff8000002c2c7808 */ /* 0x000fe40005800000 */
[----:B------:R-:W-:-:S04]  /*e650*/  LOP3.LUT P3, RZ, R18, 0x8000, RZ, 0xc0, !PT ;  /* 0x0000800012ff7812 */ /* 0x000fc8000786c0ff */
[----:B------:R-:W-:-:S04]  /*e660*/  ISETP.GT.AND P3, PT, R81, 0x40, !P3 ;  /* 0x000000405100780c */ /* 0x000fc80005f64270 */
[----:B------:R-:W-:-:S04]  /*e670*/  ISETP.LT.OR P3, PT, R82, 0x41, P3 ;  /* 0x000000415200780c */ /* 0x000fc80001f61670 */
[----:B------:R-:W-:Y:S02]  /*e680*/  FSEL R47, R47, -INF , !P3 ;  /* 0xff8000002f2f7808 */ /* 0x000fe40005800000 */
[----:B------:R-:W-:Y:S02]  /*e690*/  ISETP.GT.AND P3, PT, R81, 0x41, !P6 ;  /* 0x000000415100780c */ /* 0x000fe40007764270 */
[----:B------:R-:W-:Y:S02]  /*e6a0*/  LOP3.LUT P6, RZ, R18, 0x8, RZ, 0xc0, !PT ;  /* 0x0000000812ff7812 */ /* 0x000fe400078cc0ff */
[----:B------:R-:W-:Y:S02]  /*e6b0*/  ISETP.LT.OR P3, PT, R82, 0x42, P3 ;  /* 0x000000425200780c */ /* 0x000fe40001f61670 */
[----:B-1----:R-:W-:Y:S02]  /*e6c0*/  FMNMX.FTZ R12, R77, R12, !PT ;  /* 0x0000000c4d0c7209 */ /* 0x002fe40007810000 */
[----:B------:R-:W-:-:S02]  /*e6d0*/  FSEL R48, R48, -INF , !P3 ;  /* 0xff80000030307808 */ /* 0x000fc40005800000 */
[----:B------:R-:W-:Y:S01]  /*e6e0*/  LOP3.LUT P3, RZ, R18, 0x2000, RZ, 0xc0, !PT ;  /* 0x0000200012ff7812 */ /* 0x000fe2000786c0ff */
[----:B------:R-:W-:-:S03]  /*e6f0*/  FMUL.FTZ R78, R12, UR39 ;  /* 0x000000270c4e7c20 */ /* 0x000fc60008410000 */
        /* <DEDUP_REMOVED lines=55> */
[--C-:B0-----:R-:W-:Y:S01]  /*ea70*/  FFMA.FTZ R86, R30, UR39, -R78.reuse ;  /* 0x000000271e567c23 */ /* 0x101fe2000801084e */
[----:B------:R-:W-:Y:S01]  /*ea80*/  FMNMX.FTZ R5, R4, R10, !PT ;  /* 0x0000000a04057209 */ /* 0x000fe20007810000 */
[--C-:B------:R-:W-:Y:S01]  /*ea90*/  FFMA.FTZ R83, R15, UR39, -R78.reuse ;  /* 0x000000270f537c23 */ /* 0x100fe2000801084e */
[----:B------:R-:W-:Y:S01]  /*eaa0*/  FSEL R26, R71, -INF , !P4 ;  /* 0xff800000471a7808 */ /* 0x000fe20006000000 */
        /* <DEDUP_REMOVED lines=11> */
[----:B------:R0:W-:Y:S01]  /*eb60*/  MUFU.EX2 R84, R11 ;  /* 0x0000000b00547308 */ /* 0x0001e20000000800 */
[----:B------:R-:W-:Y:S01]  /*eb70*/  FSEL R82, R76, -INF , !P3 ;  /* 0xff8000004c527808 */ /* 0x000fe20005800000 */
        /* <DEDUP_REMOVED lines=16> */
[----:B------:R-:W-:Y:S01]  /*ec80*/  FFMA.FTZ R34, R34, UR39, -R78 ;  /* 0x0000002722227c23 */ /* 0x000fe2000801084e */
[----:B------:R-:W-:-:S04]  /*ec90*/  FMNMX.FTZ R20, R32, R5, !PT ;  /* 0x0000000520147209 */ /* 0x000fc80007810000 */
[----:B------:R-:W-:Y:S01]  /*eca0*/  FMNMX.FTZ R5, R35, R20, !PT ;  /* 0x0000001423057209 */ /* 0x000fe20007810000 */
[----:B------:R-:W3:Y:S03]  /*ecb0*/  MUFU.EX2 R79, R79 ;  /* 0x0000004f004f7308 */ /* 0x000ee60000000800 */
[----:B------:R-:W-:-:S04]  /*ecc0*/  FMNMX.FTZ R20, R36, R5, !PT ;  /* 0x0000000524147209 */ /* 0x000fc80007810000 */
[----:B------:R-:W-:Y:S01]  /*ecd0*/  FMNMX.FTZ R5, R39, R20, !PT ;  /* 0x0000001427057209 */ /* 0x000fe20007810000 */
[----:B------:R-:W4:Y:S03]  /*ece0*/  MUFU.EX2 R80, R80 ;  /* 0x0000005000507308 */ /* 0x000f260000000800 */
[----:B------:R-:W-:-:S04]  /*ecf0*/  FMNMX.FTZ R20, R40, R5, !PT ;  /* 0x0000000528147209 */ /* 0x000fc80007810000 */
[----:B------:R-:W-:Y:S01]  /*ed00*/  FMNMX.FTZ R5, R43, R20, !PT ;  /* 0x000000142b057209 */ /* 0x000fe20007810000 */
[----:B------:R-:W5:Y:S03]  /*ed10*/  MUFU.EX2 R83, R83 ;  /* 0x0000005300537308 */ /* 0x000f660000000800 */
[----:B------:R-:W-:-:S04]  /*ed20*/  FMNMX.FTZ R20, R44, R5, !PT ;  /* 0x000000052c147209 */ /* 0x000fc80007810000 */
[----:B------:R-:W-:Y:S01]  /*ed30*/  FMNMX.FTZ R5, R47, R20, !PT ;  /* 0x000000142f057209 */ /* 0x000fe20007810000 */
[----:B------:R-:W2:Y:S03]  /*ed40*/  MUFU.EX2 R25, R25 ;  /* 0x0000001900197308 */ /* 0x000ea60000000800 */
[----:B------:R-:W-:Y:S01]  /*ed50*/  FMNMX.FTZ R20, R48, R5, !PT ;  /* 0x0000000530147209 */ /* 0x000fe20007810000 */
[--C-:B------:R-:W-:Y:S01]  /*ed60*/  FFMA.FTZ R5, R37, UR39, -R78.reuse ;  /* 0x0000002725057c23 */ /* 0x100fe2000801084e */
[--C-:B------:R-:W-:Y:S01]  /*ed70*/  FFMA.FTZ R37, R45, UR39, -R78.reuse ;  /* 0x000000272d257c23 */ /* 0x100fe2000801084e */
[--C-:B------:R-:W-:Y:S01]  /*ed80*/  FFMA.FTZ R45, R75, UR39, -R78.reuse ;  /* 0x000000274b2d7c23 */ /* 0x100fe2000801084e */
[----:B0-----:R-:W-:Y:S01]  /*ed90*/  FMNMX.FTZ R11, R51, R20, !PT ;  /* 0x00000014330b7209 */ /* 0x001fe20007810000 */
[----:B------:R-:W0:Y:S03]  /*eda0*/  MUFU.EX2 R85, R85 ;  /* 0x0000005500557308 */ /* 0x000e260000000800 */
[----:B------:R-:W-:Y:S01]  /*edb0*/  FMNMX.FTZ R20, R52, R11, !PT ;  /* 0x0000000b34147209 */ /* 0x000fe20007810000 */
[--C-:B------:R-:W-:Y:S01]  /*edc0*/  FFMA.FTZ R11, R38, UR39, -R78.reuse ;  /* 0x00000027260b7c23 */ /* 0x100fe2000801084e */
[----:B------:R-:W-:-:S02]  /*edd0*/  FFMA.FTZ R38, R41, UR39, -R78 ;  /* 0x0000002729267c23 */ /* 0x000fc4000801084e */
        /* <DEDUP_REMOVED lines=19> */
[----:B------:R-:W1:Y:S01]  /*ef10*/  SHFL.BFLY PT, R0, R13, 0x2, 0x1f ;  /* 0x0c401f000d007f89 */ /* 0x000e6200000e0000 */
[----:B------:R-:W-:Y:S08]  /*ef20*/  MUFU.EX2 R38, R38 ;  /* 0x0000002600267308 */ /* 0x000ff00000000800 */
[----:B------:R-:W-:Y:S08]  /*ef30*/  MUFU.EX2 R15, R15 ;  /* 0x0000000f000f7308 */ /* 0x000ff00000000800 */
[----:B------:R-:W-:Y:S01]  /*ef40*/  MUFU.EX2 R37, R37 ;  /* 0x0000002500257308 */ /* 0x000fe20000000800 */
[----:B-1----:R-:W-:Y:S01]  /*ef50*/  FMNMX.FTZ R41, R13, R0, !PT ;  /* 0x000000000d297209 */ /* 0x002fe20007810000 */
[----:B------:R-:W-:-:S06]  /*ef60*/  FFMA.FTZ R0, R69, UR39, -R78 ;  /* 0x0000002745007c23 */ /* 0x000fcc000801084e */
[----:B------:R-:W-:Y:S01]  /*ef70*/  MUFU.EX2 R71, R71 ;  /* 0x0000004700477308 */ /* 0x000fe20000000800 */
[----:B------:R-:W1:Y:S07]  /*ef80*/  SHFL.BFLY PT, R62, R41, 0x1, 0x1f ;  /* 0x0c201f00293e7f89 */ /* 0x000e6e00000e0000 */
[----:B------:R-:W-:Y:S08]  /*ef90*/  MUFU.EX2 R76, R76 ;  /* 0x0000004c004c7308 */ /* 0x000ff00000000800 */
[----:B------:R-:W-:Y:S08]  /*efa0*/  MUFU.EX2 R81, R81 ;  /* 0x0000005100517308 */ /* 0x000ff00000000800 */
[----:B------:R-:W-:Y:S01]  /*efb0*/  MUFU.EX2 R42, R42 ;  /* 0x0000002a002a7308 */ /* 0x000fe20000000800 */
[----:B-1----:R-:W-:Y:S01]  /*efc0*/  FMNMX.FTZ R13, R41, R62, !PT ;  /* 0x0000003e290d7209 */ /* 0x002fe20007810000 */
[----:B------:R-:W-:-:S03]  /*efd0*/  FFMA.FTZ R41, R74, UR39, -R78 ;  /* 0x000000274a297c23 */ /* 0x000fc6000801084e */
[C---:B------:R-:W-:Y:S01]  /*efe0*/  FSETP.NEU.FTZ.AND P3, PT, R13.reuse, -INF , PT ;  /* 0xff8000000d00780b */ /* 0x040fe20003f7d000 */
[----:B------:R-:W-:Y:S02]  /*eff0*/  FMUL.FTZ R61, R13, UR39 ;  /* 0x000000270d3d7c20 */ /* 0x000fe40008410000 */
[----:B------:R-:W-:Y:S03]  /*f000*/  MUFU.EX2 R46, R46 ;  /* 0x0000002e002e7308 */ /* 0x000fe60000000800 */
[----:B------:R-:W-:-:S05]  /*f010*/  FSEL R75, R61, RZ, P3 ;  /* 0x000000ff3d4b7208 */ /* 0x000fca0001800000 */
[----:B------:R-:W-:Y:S01]  /*f020*/  MUFU.EX2 R49, R49 ;  /* 0x0000003100317308 */ /* 0x000fe20000000800 */
[--C-:B------:R-:W-:Y:S01]  /*f030*/  FFMA.FTZ R4, R4, UR39, -R75.reuse ;  /* 0x0000002704047c23 */ /* 0x100fe2000801084b */
[--C-:B------:R-:W-:Y:S01]  /*f040*/  FFMA.FTZ R10, R10, UR39, -R75.reuse ;  /* 0x000000270a0a7c23 */ /* 0x100fe2000801084b */
[--C-:B------:R-:W-:Y:S01]  /*f050*/  FFMA.FTZ R61, R72, UR39, -R75.reuse ;  /* 0x00000027483d7c23 */ /* 0x100fe2000801084b */
[--C-:B------:R-:W-:Y:S01]  /*f060*/  FFMA.FTZ R62, R14, UR39, -R75.reuse ;  /* 0x000000270e3e7c23 */ /* 0x100fe2000801084b */
[----:B------:R-:W-:Y:S01]  /*f070*/  FFMA.FTZ R65, R24, UR39, -R75 ;  /* 0x0000002718417c23 */ /* 0x000fe2000801084b */
[----:B------:R-:W-:Y:S01]  /*f080*/  FADD.FTZ R24, R3, R77 ;  /* 0x0000004d03187221 */ /* 0x000fe20000010000 */
[--C-:B------:R-:W-:Y:S01]  /*f090*/  FFMA.FTZ R21, R21, UR39, -R75.reuse ;  /* 0x0000002715157c23 */ /* 0x100fe2000801084b */
[----:B------:R-:W-:Y:S01]  /*f0a0*/  MUFU.EX2 R4, R4 ;  /* 0x0000000400047308 */ /* 0x000fe20000000800 */
[--C-:B------:R-:W-:Y:S01]  /*f0b0*/  FFMA.FTZ R70, R31, UR39, -R75.reuse ;  /* 0x000000271f467c23 */ /* 0x100fe2000801084b */
[----:B---3--:R-:W-:Y:S01]  /*f0c0*/  FADD.FTZ R31, R79, R24 ;  /* 0x000000184f1f7221 */ /* 0x008fe20000010000 */
[--C-:B------:R-:W-:Y:S01]  /*f0d0*/  FFMA.FTZ R66, R27, UR39, -R75.reuse ;  /* 0x000000271b427c23 */ /* 0x100fe2000801084b */
[--C-:B------:R-:W-:Y:S01]  /*f0e0*/  FFMA.FTZ R69, R28, UR39, -R75.reuse ;  /* 0x000000271c457c23 */ /* 0x100fe2000801084b */
[----:B------:R-:W-:Y:S01]  /*f0f0*/  FFMA.FTZ R27, R60, UR39, -R75 ;  /* 0x000000273c1b7c23 */ /* 0x000fe2000801084b */
[----:B----4-:R-:W-:Y:S01]  /*f100*/  FADD.FTZ R24, R80, R31 ;  /* 0x0000001f50187221 */ /* 0x010fe20000010000 */
[--C-:B------:R-:W-:Y:S01]  /*f110*/  FFMA.FTZ R60, R26, UR39, -R75.reuse ;  /* 0x000000271a3c7c23 */ /* 0x100fe2000801084b */
[----:B------:R-:W1:Y:S01]  /*f120*/  MUFU.EX2 R10, R10 ;  /* 0x0000000a000a7308 */ /* 0x000e620000000800 */
[--C-:B------:R-:W-:Y:S01]  /*f130*/  FFMA.FTZ R72, R32, UR39, -R75.reuse ;  /* 0x0000002720487c23 */ /* 0x100fe2000801084b */
[----:B-----5:R-:W-:Y:S01]  /*f140*/  FADD.FTZ R31, R83, R24 ;  /* 0x00000018531f7221 */ /* 0x020fe20000010000 */
[--C-:B------:R-:W-:Y:S01]  /*f150*/  FFMA.FTZ R14, R39, UR39, -R75.reuse ;  /* 0x00000027270e7c23 */ /* 0x100fe2000801084b */
[--C-:B------:R-:W-:Y:S01]  /*f160*/  FFMA.FTZ R39, R40, UR39, -R75.reuse ;  /* 0x0000002728277c23 */ /* 0x100fe2000801084b */
[----:B------:R-:W-:Y:S01]  /*f170*/  FFMA.FTZ R40, R43, UR39, -R75 ;  /* 0x000000272b287c23 */ /* 0x000fe2000801084b */
[----:B------:R-:W-:Y:S01]  /*f180*/  FADD.FTZ R28, R84, R31 ;  /* 0x0000001f541c7221 */ /* 0x000fe20000010000 */
[--C-:B------:R-:W-:Y:S01]  /*f190*/  FFMA.FTZ R43, R44, UR39, -R75.reuse ;  /* 0x000000272c2b7c23 */ /* 0x100fe2000801084b */
[----:B------:R-:W3:Y:S01]  /*f1a0*/  MUFU.EX2 R61, R61 ;  /* 0x0000003d003d7308 */ /* 0x000ee20000000800 */
[--C-:B------:R-:W-:Y:S01]  /*f1b0*/  FFMA.FTZ R44, R47, UR39, -R75.reuse ;  /* 0x000000272f2c7c23 */ /* 0x100fe2000801084b */
[----:B--2---:R-:W-:Y:S01]  /*f1c0*/  FADD.FTZ R28, R25, R28 ;  /* 0x0000001c191c7221 */ /* 0x004fe20000010000 */
[--C-:B------:R-:W-:Y:S01]  /*f1d0*/  FFMA.FTZ R47, R48, UR39, -R75.reuse ;  /* 0x00000027302f7c23 */ /* 0x100fe2000801084b */
[--C-:B------:R-:W-:Y:S01]  /*f1e0*/  FFMA.FTZ R48, R51, UR39, -R75.reuse ;  /* 0x0000002733307c23 */ /* 0x100fe2000801084b */
[--C-:B------:R-:W-:Y:S01]  /*f1f0*/  FFMA.FTZ R51, R52, UR39, -R75.reuse ;  /* 0x0000002734337c23 */ /* 0x100fe2000801084b */
[----:B0-----:R-:W-:Y:S01]  /*f200*/  FADD.FTZ R28, R85, R28 ;  /* 0x0000001c551c7221 */ /* 0x001fe20000010000 */
        /* <DEDUP_REMOVED lines=8> */
[--C-:B------:R-:W-:Y:S01]  /*f290*/  FFMA.FTZ R63, R63, UR39, -R75.reuse ;  /* 0x000000273f3f7c23 */ /* 0x100fe2000801084b */
[----:B------:R-:W1:Y:S01]  /*f2a0*/  MUFU.EX2 R21, R21 ;  /* 0x0000001500157308 */ /* 0x000e620000000800 */
[----:B---3--:R-:W-:Y:S01]  /*f2b0*/  FADD.FTZ R31, R61, R24 ;  /* 0x000000183d1f7221 */ /* 0x008fe20000010000 */
[--C-:B------:R-:W-:Y:S01]  /*f2c0*/  FFMA.FTZ R64, R64, UR39, -R75.reuse ;  /* 0x0000002740407c23 */ /* 0x100fe2000801084b */
[--C-:B------:R-:W-:Y:S01]  /*f2d0*/  FFMA.FTZ R67, R67, UR39, -R75.reuse ;  /* 0x0000002743437c23 */ /* 0x100fe2000801084b */
[--C-:B------:R-:W-:Y:S01]  /*f2e0*/  FFMA.FTZ R68, R68, UR39, -R75.reuse ;  /* 0x0000002744447c23 */ /* 0x100fe2000801084b */
[--C-:B------:R-:W-:Y:S01]  /*f2f0*/  FFMA.FTZ R73, R73, UR39, -R75.reuse ;  /* 0x0000002749497c23 */ /* 0x100fe2000801084b */
[----:B------:R-:W-:-:S02]  /*f300*/  FFMA.FTZ R75, R82, UR39, -R75 ;  /* 0x00000027524b7c23 */ /* 0x000fc4000801084b */
[----:B------:R-:W2:Y:S01]  /*f310*/  MUFU.EX2 R65, R65 ;  /* 0x0000004100417308 */ /* 0x000ea20000000800 */
[----:B0-----:R-:W-:Y:S01]  /*f320*/  FADD.FTZ R24, R62, R31 ;  /* 0x0000001f3e187221 */ /* 0x001fe20000010000 */
[----:B------:R-:W-:Y:S01]  /*f330*/  FADD.FTZ R31, R29, R28 ;  /* 0x0000001c1d1f7221 */ /* 0x000fe20000010000 */
[----:B------:R-:W-:-:S03]  /*f340*/  F2FP.BF16.F32.PACK_AB R28, R84, R83 ;  /* 0x00000053541c723e */ /* 0x000fc600000010ff */
[----:B------:R-:W-:Y:S02]  /*f350*/  FADD.FTZ R30, R86, R31 ;  /* 0x0000001f561e7221 */ /* 0x000fe40000010000 */
[----:B------:R-:W0:Y:S01]  /*f360*/  MUFU.EX2 R66, R66 ;  /* 0x0000004200427308 */ /* 0x000e220000000800 */
[----:B-1----:R-:W-:Y:S01]  /*f370*/  FADD.FTZ R26, R21, R24 ;  /* 0x00000018151a7221 */ /* 0x002fe20000010000 */
[----:B------:R-:W-:Y:S01]  /*f380*/  F2FP.BF16.F32.PACK_AB R24, R77, R3 ;  /* 0x000000034d18723e */ /* 0x000fe200000010ff */
[----:B------:R-:W-:Y:S01]  /*f390*/  FADD.FTZ R31, R33, R30 ;  /* 0x0000001e211f7221 */ /* 0x000fe20000010000 */
[----:B------:R-:W-:-:S03]  /*f3a0*/  F2FP.BF16.F32.PACK_AB R30, R85, R25 ;  /* 0x00000019551e723e */ /* 0x000fc600000010ff */
[----:B------:R-:W-:Y:S01]  /*f3b0*/  FADD.FTZ R74, R34, R31 ;  /* 0x0000001f224a7221 */ /* 0x000fe20000010000 */
[----:B------:R-:W1:Y:S01]  /*f3c0*/  MUFU.EX2 R69, R69 ;  /* 0x0000004500457308 */ /* 0x000e620000000800 */
[----:B--2---:R-:W-:Y:S01]  /*f3d0*/  FADD.FTZ R3, R65, R26 ;  /* 0x0000001a41037221 */ /* 0x004fe20000010000 */
[----:B------:R-:W-:Y:S01]  /*f3e0*/  F2FP.BF16.F32.PACK_AB R26, R80, R79 ;  /* 0x0000004f501a723e */ /* 0x000fe200000010ff */
[----:B------:R-:W-:Y:S01]  /*f3f0*/  FADD.FTZ R74, R5, R74 ;  /* 0x0000004a054a7221 */ /* 0x000fe20000010000 */
[----:B------:R-:W-:-:S03]  /*f400*/  F2FP.BF16.F32.PACK_AB R34, R34, R33 ;  /* 0x000000212222723e */ /* 0x000fc600000010ff */
[----:B------:R-:W-:Y:S01]  /*f410*/  FADD.FTZ R31, R11, R74 ;  /* 0x0000004a0b1f7221 */ /* 0x000fe20000010000 */
[----:B------:R-:W2:Y:S01]  /*f420*/  MUFU.EX2 R70, R70 ;  /* 0x0000004600467308 */ /* 0x000ea20000000800 */
[----:B0-----:R-:W-:-:S07]  /*f430*/  FADD.FTZ R32, R66, R3 ;  /* 0x0000000342207221 */ /* 0x001fce0000010000 */
[----:B------:R0:W-:Y:S01]  /*f440*/  MUFU.EX2 R3, R27 ;  /* 0x0000001b00037308 */ /* 0x0001e20000000800 */
[----:B-1----:R-:W-:Y:S01]  /*f450*/  FADD.FTZ R25, R69, R32 ;  /* 0x0000002045197221 */ /* 0x002fe20000010000 */
[----:B------:R-:W-:-:S06]  /*f460*/  F2FP.BF16.F32.PACK_AB R32, R86, R29 ;  /* 0x0000001d5620723e */ /* 0x000fcc00000010ff */
[----:B------:R-:W1:Y:S01]  /*f470*/  MUFU.EX2 R72, R72 ;  /* 0x0000004800487308 */ /* 0x000e620000000800 */
[----:B0-----:R-:W-:Y:S01]  /*f480*/  F2FP.BF16.F32.PACK_AB R27, R62, R61 ;  /* 0x0000003d3e1b723e */ /* 0x001fe200000010ff */
[----:B--2---:R-:W-:Y:S01]  /*f490*/  FADD.FTZ R29, R70, R25 ;  /* 0x00000019461d7221 */ /* 0x004fe20000010000 */
[----:B------:R-:W2:Y:S01]  /*f4a0*/  LDL R62, [R1+0x24] ;  /* 0x00002400013e7983 */ /* 0x000ea20000100800 */
[----:B------:R-:W-:-:S04]  /*f4b0*/  F2FP.BF16.F32.PACK_AB R25, R10, R4 ;  /* 0x000000040a19723e */ /* 0x000fc800000010ff */
[----:B------:R-:W0:Y:S01]  /*f4c0*/  MUFU.EX2 R35, R35 ;  /* 0x0000002300237308 */ /* 0x000e220000000800 */
[----:B------:R3:W-:Y:S07]  /*f4d0*/  STSM.16.M88.4 [R140+0x21800], R24 ;  /* 0x021800188c007844 */ /* 0x0007ee0000000200 */
[----:B------:R-:W4:Y:S01]  /*f4e0*/  MUFU.EX2 R36, R36 ;  /* 0x0000002400247308 */ /* 0x000f220000000800 */
[----:B-1----:R-:W-:Y:S01]  /*f4f0*/  FADD.FTZ R4, R72, R29 ;  /* 0x0000001d48047221 */ /* 0x002fe20000010000 */
[----:B------:R-:W-:-:S02]  /*f500*/  F2FP.BF16.F32.PACK_AB R29, R65, R21 ;  /* 0x00000015411d723e */ /* 0x000fc400000010ff */
[----:B------:R-:W-:-:S04]  /*f510*/  F2FP.BF16.F32.PACK_AB R33, R72, R70 ;  /* 0x000000464821723e */ /* 0x000fc800000010ff */
[----:B------:R-:W1:Y:S01]  /*f520*/  MUFU.EX2 R14, R14 ;  /* 0x0000000e000e7308 */ /* 0x000e620000000800 */
[----:B0-----:R-:W-:Y:S01]  /*f530*/  FADD.FTZ R21, R35, R4 ;  /* 0x0000000423157221 */ /* 0x001fe20000010000 */
[----:B------:R-:W-:-:S06]  /*f540*/  FADD.FTZ R4, R38, R31 ;  /* 0x0000001f26047221 */ /* 0x000fcc0000010000 */
[----:B------:R-:W0:Y:S01]  /*f550*/  MUFU.EX2 R39, R39 ;  /* 0x0000002700277308 */ /* 0x000e220000000800 */
[----:B------:R-:W-:Y:S01]  /*f560*/  FADD.FTZ R10, R15, R4 ;  /* 0x000000040f0a7221 */ /* 0x000fe20000010000 */
[C---:B----4-:R-:W-:Y:S01]  /*f570*/  FADD.FTZ R21, R36.reuse, R21 ;  /* 0x0000001524157221 */ /* 0x050fe20000010000 */
[----:B------:R-:W-:Y:S02]  /*f580*/  F2FP.BF16.F32.PACK_AB R35, R36, R35 ;  /* 0x000000232423723e */ /* 0x000fe400000010ff */
[----:B------:R-:W-:-:S03]  /*f590*/  FADD.FTZ R10, R37, R10 ;  /* 0x0000000a250a7221 */ /* 0x000fc60000010000 */
[----:B------:R-:W4:Y:S01]  /*f5a0*/  MUFU.EX2 R40, R40 ;  /* 0x0000002800287308 */ /* 0x000f220000000800 */
[----:B-1----:R-:W-:Y:S01]  /*f5b0*/  FADD.FTZ R4, R14, R21 ;  /* 0x000000150e047221 */ /* 0x002fe20000010000 */
[----:B------:R-:W-:-:S06]  /*f5c0*/  FADD.FTZ R61, R71, R10 ;  /* 0x0000000a473d7221 */ /* 0x000fcc0000010000 */
[----:B------:R-:W1:Y:S01]  /*f5d0*/  MUFU.EX2 R43, R43 ;  /* 0x0000002b002b7308 */ /* 0x000e620000000800 */
[----:B0-----:R-:W-:Y:S01]  /*f5e0*/  FADD.FTZ R21, R39, R4 ;  /* 0x0000000427157221 */ /* 0x001fe20000010000 */
[----:B------:R-:W-:-:S06]  /*f5f0*/  FADD.FTZ R10, R76, R61 ;  /* 0x0000003d4c0a7221 */ /* 0x000fcc0000010000 */
[----:B------:R-:W0:Y:S01]  /*f600*/  MUFU.EX2 R44, R44 ;  /* 0x0000002c002c7308 */ /* 0x000e220000000800 */
[----:B------:R-:W-:Y:S01]  /*f610*/  F2FP.BF16.F32.PACK_AB R36, R11, R5 ;  /* 0x000000050b24723e */ /* 0x000fe200000010ff */
[----:B----4-:R-:W-:Y:S01]  /*f620*/  FADD.FTZ R4, R40, R21 ;  /* 0x0000001528047221 */ /* 0x010fe20000010000 */
[----:B------:R-:W-:-:S05]  /*f630*/  FADD.FTZ R11, R81, R10 ;  /* 0x0000000a510b7221 */ /* 0x000fca0000010000 */
[----:B------:R-:W4:Y:S01]  /*f640*/  MUFU.EX2 R47, R47 ;  /* 0x0000002f002f7308 */ /* 0x000f220000000800 */
[----:B-1----:R-:W-:Y:S01]  /*f650*/  FADD.FTZ R5, R43, R4 ;  /* 0x000000042b057221 */ /* 0x002fe20000010000 */
[----:B------:R-:W-:-:S06]  /*f660*/  FADD.FTZ R11, R42, R11 ;  /* 0x0000000b2a0b7221 */ /* 0x000fcc0000010000 */
[----:B------:R-:W-:Y:S08]  /*f670*/  MUFU.EX2 R50, R50 ;  /* 0x0000003200327308 */ /* 0x000ff00000000800 */
[----:B------:R-:W1:Y:S01]  /*f680*/  MUFU.EX2 R48, R48 ;  /* 0x0000003000307308 */ /* 0x000e620000000800 */
[----:B0-----:R-:W-:Y:S01]  /*f690*/  FADD.FTZ R4, R44, R5 ;  /* 0x000000052c047221 */ /* 0x001fe20000010000 */
[----:B------:R-:W-:-:S06]  /*f6a0*/  FADD.FTZ R10, R46, R11 ;  /* 0x0000000b2e0a7221 */ /* 0x000fcc0000010000 */
[----:B------:R-:W0:Y:S08]  /*f6b0*/  MUFU.EX2 R51, R51 ;  /* 0x0000003300337308 */ /* 0x000e300000000800 */
[----:B------:R-:W5:Y:S01]  /*f6c0*/  MUFU.EX2 R53, R53 ;  /* 0x0000003500357308 */ /* 0x000f620000000800 */
[----:B----4-:R-:W-:Y:S01]  /*f6d0*/  FADD.FTZ R5, R47, R4 ;  /* 0x000000042f057221 */ /* 0x010fe20000010000 */
[----:B------:R-:W-:-:S06]  /*f6e0*/  FADD.FTZ R11, R49, R10 ;  /* 0x0000000a310b7221 */ /* 0x000fcc0000010000 */
[----:B------:R-:W4:Y:S01]  /*f6f0*/  MUFU.EX2 R52, R52 ;  /* 0x0000003400347308 */ /* 0x000f220000000800 */
[----:B-1----:R-:W-:Y:S01]  /*f700*/  FADD.FTZ R4, R48, R5 ;  /* 0x0000000530047221 */ /* 0x002fe20000010000 */
[----:B------:R-:W-:-:S06]  /*f710*/  FADD.FTZ R10, R50, R11 ;  /* 0x0000000b320a7221 */ /* 0x000fcc0000010000 */
[----:B------:R-:W-:Y:S08]  /*f720*/  MUFU.EX2 R54, R54 ;  /* 0x0000003600367308 */ /* 0x000ff00000000800 */
[----:B------:R-:W1:Y:S01]  /*f730*/  MUFU.EX2 R55, R55 ;  /* 0x0000003700377308 */ /* 0x000e620000000800 */
[----:B0-----:R-:W-:Y:S01]  /*f740*/  FADD.FTZ R5, R51, R4 ;  /* 0x0000000433057221 */ /* 0x001fe20000010000 */
[----:B-----5:R-:W-:-:S06]  /*f750*/  FADD.FTZ R11, R53, R10 ;  /* 0x0000000a350b7221 */ /* 0x020fcc0000010000 */
[----:B------:R-:W0:Y:S08]  /*f760*/  MUFU.EX2 R56, R56 ;  /* 0x0000003800387308 */ /* 0x000e300000000800 */
[----:B------:R-:W5:Y:S01]  /*f770*/  MUFU.EX2 R57, R57 ;  /* 0x0000003900397308 */ /* 0x000f620000000800 */
[----:B----4-:R-:W-:Y:S01]  /*f780*/  FADD.FTZ R4, R52, R5 ;  /* 0x0000000534047221 */ /* 0x010fe20000010000 */
[----:B---3--:R-:W-:-:S02]  /*f790*/  F2FP.BF16.F32.PACK_AB R24, R71, R37 ;  /* 0x000000254718723e */ /* 0x008fc400000010ff */
[----:B------:R-:W-:-:S04]  /*f7a0*/  F2FP.BF16.F32.PACK_AB R31, R69, R66 ;  /* 0x00000042451f723e */ /* 0x000fc800000010ff */
[----:B------:R-:W3:Y:S01]  /*f7b0*/  MUFU.EX2 R58, R58 ;  /* 0x0000003a003a7308 */ /* 0x000ee20000000800 */
[----:B------:R-:W-:-:S07]  /*f7c0*/  F2FP.BF16.F32.PACK_AB R37, R39, R14 ;  /* 0x0000000e2725723e */ /* 0x000fce00000010ff */
[----:B------:R-:W-:Y:S01]  /*f7d0*/  MUFU.EX2 R63, R63 ;  /* 0x0000003f003f7308 */ /* 0x000fe20000000800 */
[----:B-1----:R-:W-:-:S07]  /*f7e0*/  FADD.FTZ R5, R55, R4 ;  /* 0x0000000437057221 */ /* 0x002fce0000010000 */
[----:B------:R-:W1:Y:S01]  /*f7f0*/  MUFU.EX2 R64, R64 ;  /* 0x0000004000407308 */ /* 0x000e620000000800 */
[----:B------:R-:W-:-:S07]  /*f800*/  FADD.FTZ R14, R54, R11 ;  /* 0x0000000b360e7221 */ /* 0x000fce0000010000 */
[----:B------:R-:W-:Y:S08]  /*f810*/  MUFU.EX2 R67, R67 ;  /* 0x0000004300437308 */ /* 0x000ff00000000800 */
[----:B------:R-:W4:Y:S08]  /*f820*/  MUFU.EX2 R68, R68 ;  /* 0x0000004400447308 */ /* 0x000f300000000800 */
[----:B------:R-:W-:Y:S08]  /*f830*/  MUFU.EX2 R0, R0 ;  /* 0x0000000000007308 */ /* 0x000ff00000000800 */
[----:B------:R-:W4:Y:S08]  /*f840*/  MUFU.EX2 R20, R20 ;  /* 0x0000001400147308 */ /* 0x000f300000000800 */
[----:B------:R-:W-:Y:S08]  /*f850*/  MUFU.EX2 R41, R41 ;  /* 0x0000002900297308 */ /* 0x000ff00000000800 */
[----:B------:R-:W4:Y:S08]  /*f860*/  MUFU.EX2 R45, R45 ;  /* 0x0000002d002d7308 */ /* 0x000f300000000800 */
[----:B------:R-:W-:Y:S08]  /*f870*/  MUFU.EX2 R73, R73 ;  /* 0x0000004900497308 */ /* 0x000ff00000000800 */
[----:B------:R-:W4:Y:S08]  /*f880*/  MUFU.EX2 R60, R60 ;  /* 0x0000003c003c7308 */ /* 0x000f300000000800 */
[----:B------:R-:W-:Y:S08]  /*f890*/  MUFU.EX2 R59, R59 ;  /* 0x0000003b003b7308 */ /* 0x000ff00000000800 */
[----:B------:R-:W4:Y:S01]  /*f8a0*/  MUFU.EX2 R10, R75 ;  /* 0x0000004b000a7308 */ /* 0x000f220000000800 */
[----:B------:R-:W-:Y:S01]  /*f8b0*/  F2FP.BF16.F32.PACK_AB R38, R15, R38 ;  /* 0x000000260f26723e */ /* 0x000fe200000010ff */
[----:B------:R3:W-:Y:S01]  /*f8c0*/  STSM.16.M88.4 [R87], R28 ;  /* 0x0000001c57007844 */ /* 0x0007e20000000200 */
[----:B------:R-:W-:Y:S01]  /*f8d0*/  F2FP.BF16.F32.PACK_AB R39, R43, R40 ;  /* 0x000000282b27723e */ /* 0x000fe200000010ff */
[----:B0-----:R-:W-:Y:S01]  /*f8e0*/  FADD.FTZ R4, R56, R5 ;  /* 0x0000000538047221 */ /* 0x001fe20000010000 */
[----:B------:R-:W-:-:S02]  /*f8f0*/  F2FP.BF16.F32.PACK_AB R26, R81, R76 ;  /* 0x0000004c511a723e */ /* 0x000fc400000010ff */
[----:B------:R-:W-:Y:S02]  /*f900*/  F2FP.BF16.F32.PACK_AB R25, R47, R44 ;  /* 0x0000002c2f19723e */ /* 0x000fe400000010ff */
[----:B------:R-:W-:Y:S01]  /*f910*/  F2FP.BF16.F32.PACK_AB R27, R51, R48 ;  /* 0x00000030331b723e */ /* 0x000fe200000010ff */
[----:B-----5:R-:W-:Y:S01]  /*f920*/  FADD.FTZ R5, R57, R14 ;  /* 0x0000000e39057221 */ /* 0x020fe20000010000 */
[----:B------:R0:W-:Y:S01]  /*f930*/  STSM.16.M88.4 [R142], R32 ;  /* 0x000000208e007844 */ /* 0x0001e20000000200 */
[----:B------:R-:W5:Y:S03]  /*f940*/  @P2 LDC R14, c[0x0][0x44c] ;  /* 0x00011300ff0e2b82 */ /* 0x000f660000000800 */
[----:B------:R-:W-:Y:S04]  /*f950*/  STSM.16.M88.4 [R141], R36 ;  /* 0x000000248d007844 */ /* 0x000fe80000000200 */
[----:B------:R0:W-:Y:S01]  /*f960*/  STSM.16.M88.4 [R140+0x27800], R24 ;  /* 0x027800188c007844 */ /* 0x0001e20000000200 */
[----:B---3--:R-:W-:Y:S01]  /*f970*/  F2FP.BF16.F32.PACK_AB R28, R54, R53 ;  /* 0x00000035361c723e */ /* 0x008fe200000010ff */
[----:B------:R-:W3:Y:S01]  /*f980*/  @P2 LDC R15, c[0x0][0x450] ;  /* 0x00011400ff0f2b82 */ /* 0x000ee20000000800 */
[----:B------:R-:W-:-:S02]  /*f990*/  F2FP.BF16.F32.PACK_AB R30, R58, R57 ;  /* 0x000000393a1e723e */ /* 0x000fc400000010ff */
[----:B-1----:R-:W-:Y:S02]  /*f9a0*/  F2FP.BF16.F32.PACK_AB R29, R64, R63 ;  /* 0x0000003f401d723e */ /* 0x002fe400000010ff */
[----:B----4-:R-:W-:Y:S01]  /*f9b0*/  F2FP.BF16.F32.PACK_AB R31, R68, R67 ;  /* 0x00000043441f723e */ /* 0x010fe200000010ff */
[----:B------:R-:W-:Y:S01]  /*f9c0*/  FADD.FTZ R4, R3, R4 ;  /* 0x0000000403047221 */ /* 0x000fe20000010000 */
[----:B0-----:R-:W-:Y:S02]  /*f9d0*/  F2FP.BF16.F32.PACK_AB R32, R20, R0 ;  /* 0x000000001420723e */ /* 0x001fe400000010ff */
[----:B------:R-:W-:Y:S02]  /*f9e0*/  F2FP.BF16.F32.PACK_AB R34, R45, R41 ;  /* 0x000000292d22723e */ /* 0x000fe400000010ff */
[----:B------:R-:W-:Y:S02]  /*f9f0*/  F2FP.BF16.F32.PACK_AB R33, R60, R73 ;  /* 0x000000493c21723e */ /* 0x000fe400000010ff */
[----:B------:R-:W-:-:S02]  /*fa00*/  F2FP.BF16.F32.PACK_AB R24, R46, R42 ;  /* 0x0000002a2e18723e */ /* 0x000fc400000010ff */
[----:B------:R-:W-:Y:S02]  /*fa10*/  F2FP.BF16.F32.PACK_AB R26, R50, R49 ;  /* 0x00000031321a723e */ /* 0x000fe400000010ff */
[----:B------:R-:W-:Y:S02]  /*fa20*/  F2FP.BF16.F32.PACK_AB R25, R55, R52 ;  /* 0x000000343719723e */ /* 0x000fe400000010ff */
[----:B------:R-:W-:Y:S02]  /*fa30*/  F2FP.BF16.F32.PACK_AB R27, R3, R56 ;  /* 0x00000038031b723e */ /* 0x000fe400000010ff */
[----:B------:R-:W-:Y:S01]  /*fa40*/  F2FP.BF16.F32.PACK_AB R35, R10, R59 ;  /* 0x0000003b0a23723e */ /* 0x000fe200000010ff */
[----:B------:R-:W-:Y:S01]  /*fa50*/  FADD.FTZ R11, R58, R5 ;  /* 0x000000053a0b7221 */ /* 0x000fe20000010000 */
[----:B------:R-:W-:-:S04]  /*fa60*/  FADD.FTZ R5, R63, R4 ;  /* 0x000000043f057221 */ /* 0x000fc80000010000 */
[----:B------:R-:W-:-:S04]  /*fa70*/  FADD.FTZ R4, R64, R5 ;  /* 0x0000000540047221 */ /* 0x000fc80000010000 */
[----:B------:R-:W-:Y:S01]  /*fa80*/  FADD.FTZ R3, R67, R4 ;  /* 0x0000000443037221 */ /* 0x000fe20000010000 */
[----:B--2---:R0:W-:Y:S04]  /*fa90*/  STSM.16.M88.4 [R62], R24 ;  /* 0x000000183e007844 */ /* 0x0041e80000000200 */
[----:B------:R0:W-:Y:S04]  /*faa0*/  STSM.16.M88.4 [R142+0x6000], R28 ;  /* 0x0060001c8e007844 */ /* 0x0001e80000000200 */
[----:B------:R0:W-:Y:S01]  /*fab0*/  STSM.16.M88.4 [R141+0x6000], R32 ;  /* 0x006000208d007844 */ /* 0x0001e20000000200 */
[----:B------:R1:W-:Y:S06]  /*fac0*/  MEMBAR.ALL.CTA ;  /* 0x0000000000007992 */ /* 0x0003ec0000008000 */
[----:B-1----:R-:W1:Y:S01]  /*fad0*/  FENCE.VIEW.ASYNC.S ;  /* 0x00000000000073c6 */ /* 0x002e620000000000 */
[----:B------:R-:W-:Y:S01]  /*fae0*/  FADD.FTZ R68, R68, R3 ;  /* 0x0000000344447221 */ /* 0x000fe20000010000 */
[----:B------:R-:W-:Y:S01]  /*faf0*/  PLOP3.LUT P3, PT, PT, PT, UP0, 0x40, 0x0 ;  /* 0x000000000000781c */ /* 0x000fe20003f6e808 */
[----:B-----5:R-:W-:-:S04]  /*fb00*/  @P2 IMAD.HI.U32 R14, R89, R14, RZ ;  /* 0x0000000e590e2227 */ /* 0x020fc800078e00ff */
[----:B------:R-:W-:Y:S01]  /*fb10*/  FADD.FTZ R11, R0, R11 ;  /* 0x0000000b000b7221 */ /* 0x000fe20000010000 */
[----:B------:R-:W-:Y:S01]  /*fb20*/  FADD.FTZ R73, R73, R68 ;  /* 0x0000004449497221 */ /* 0x000fe20000010000 */
[----:B------:R-:W-:Y:S01]  /*fb30*/  IMAD.MOV.U32 R0, RZ, RZ, R89 ;  /* 0x000000ffff007224 */ /* 0x000fe200078e0059 */
[----:B---3--:R-:W-:Y:S01]  /*fb40*/  @P2 SHF.R.U32.HI R0, RZ, R15, R14 ;  /* 0x0000000fff002219 */ /* 0x008fe2000001160e */
[----:B------:R-:W-:Y:S01]  /*fb50*/  FADD.FTZ R20, R20, R11 ;  /* 0x0000000b14147221 */ /* 0x000fe20000010000 */
[----:B------:R-:W-:-:S03]  /*fb60*/  FADD.FTZ R60, R60, R73 ;  /* 0x000000493c3c7221 */ /* 0x000fc60000010000 */
[----:B------:R-:W-:Y:S01]  /*fb70*/  FADD.FTZ R20, R41, R20 ;  /* 0x0000001429147221 */ /* 0x000fe20000010000 */
[----:B------:R-:W-:Y:S01]  /*fb80*/  FADD.FTZ R3, R59, R60 ;  /* 0x0000003c3b037221 */ /* 0x000fe20000010000 */
[----:B------:R-:W-:Y:S02]  /*fb90*/  IMAD.IADD R113, R113, 0x1, R0 ;  /* 0x0000000171717824 */ /* 0x000fe400078e0200 */
[----:B------:R-:W-:Y:S01]  /*fba0*/  FADD.FTZ R4, R45, R20 ;  /* 0x000000142d047221 */ /* 0x000fe20000010000 */
[----:B------:R-:W-:Y:S01]  /*fbb0*/  FADD.FTZ R3, R10, R3 ;  /* 0x000000030a037221 */ /* 0x000fe20000010000 */
[----:B------:R-:W-:Y:S02]  /*fbc0*/  VIADD R0, R88, 0xfffffffe ;  /* 0xfffffffe58007836 */ /* 0x000fe40000000000 */
[----:B------:R-:W-:Y:S01]  /*fbd0*/  VIADD R5, R113, UR6 ;  /* 0x0000000671057c36 */ /* 0x000fe20008000000 */
[----:B-1----:R-:W-:Y:S01]  /*fbe0*/  NOP ;  /* 0x0000000000007918 */ /* 0x002fe20000000000 */
[----:B0-----:R-:W-:Y:S05]  /*fbf0*/  @P3 BRA `(.L_x_10861) ;  /* 0x0000000000543947 */ /* 0x001fea0003800000 */
[C---:B------:R-:W-:Y:S01]  /*fc00*/  ISETP.GT.AND P3, PT, R113.reuse, RZ, PT ;  /* 0x000000ff7100720c */ /* 0x040fe20003f64270 */
[----:B------:R-:W-:Y:S01]  /*fc10*/  BSSY B0, `(.L_x_10862) ;  /* 0x0000010000007945 */ /* 0x000fe20003800000 */
[----:B------:R-:W-:-:S11]  /*fc20*/  VIADD R10, R113, 0xffffffff ;  /* 0xffffffff710a7836 */ /* 0x000fd60000000000 */
[----:B------:R-:W-:Y:S05]  /*fc30*/  @P3 BRA `(.L_x_10863) ;  /* 0x0000000000203947 */ /* 0x000fea0003800000 */
[----:B------:R-:W-:Y:S01]  /*fc40*/  UISETP.NE.AND UP1, UPT, UR7, 0x1, UPT ;  /* 0x000000010700788c */ /* 0x000fe2000bf25270 */
[----:B------:R-:W-:-:S05]  /*fc50*/  IMAD.MOV R10, RZ, RZ, -R113 ;  /* 0x000000ffff0a7224 */ /* 0x000fca00078e0a71 */
[----:B------:R-:W-:-:S05]  /*fc60*/  PLOP3.LUT P3, PT, PT, PT, UP1, 0x80, 0x0 ;  /* 0x000000000000781c */ /* 0x000fca0003f6f018 */
[----:B------:R-:W-:-:S08]  /*fc70*/  @UP1 ULDC.64 UR4, c[0x0][0x9e8] ;  /* 0x00027a0000041ab9 */ /* 0x000fd00000000a00 */
[----:B------:R-:W-:-:S05]  /*fc80*/  @P3 IMAD.HI.U32 R11, R10, UR4, RZ ;  /* 0x000000040a0b3c27 */ /* 0x000fca000f8e00ff */
[----:B------:R-:W-:-:S04]  /*fc90*/  @P3 SHF.R.U32.HI R10, RZ, UR5, R11 ;  /* 0x00000005ff0a3c19 */ /* 0x000fc8000801160b */
[----:B------:R-:W-:Y:S01]  /*fca0*/  LOP3.LUT R10, RZ, R10, RZ, 0x33, !PT ;  /* 0x0000000aff0a7212 */ /* 0x000fe200078e33ff */
[----:B------:R-:W-:Y:S06]  /*fcb0*/  BRA `(.L_x_10864) ;  /* 0x0000000000147947 */ /* 0x000fec0003800000 */
.L_x_10863:
[----:B------:R-:W-:-:S06]  /*fcc0*/  UISETP.NE.AND UP1, UPT, UR7, 0x1, UPT ;  /* 0x000000010700788c */ /* 0x000fcc000bf25270 */
[----:B------:R-:W-:-:S05]  /*fcd0*/  PLOP3.LUT P3, PT, PT, PT, UP1, 0x80, 0x0 ;  /* 0x000000000000781c */ /* 0x000fca0003f6f018 */
[----:B------:R-:W-:-:S08]  /*fce0*/  @UP1 ULDC.64 UR4, c[0x0][0x9e8] ;  /* 0x00027a0000041ab9 */ /* 0x000fd00000000a00 */
[----:B------:R-:W-:-:S05]  /*fcf0*/  @P3 IMAD.HI.U32 R11, R10, UR4, RZ ;  /* 0x000000040a0b3c27 */ /* 0x000fca000f8e00ff */
[----:B------:R-:W-:-:S07]  /*fd00*/  @P3 SHF.R.U32.HI R10, RZ, UR5, R11 ;  /* 0x00000005ff0a3c19 */ /* 0x000fce000801160b */
.L_x_10864:
[----:B------:R-:W-:Y:S05]  /*fd10*/  BSYNC B0 ;  /* 0x0000000000007941 */ /* 0x000fea0003800000 */
.L_x_10862:
[----:B------:R-:W-:-:S04]  /*fd20*/  IMAD.U32 R11, RZ, RZ, UR7 ;  /* 0x00000007ff0b7e24 */ /* 0x000fc8000f8e00ff */
[----:B------:R-:W-:-:S05]  /*fd30*/  IMAD R10, R10, R11, UR7 ;  /* 0x000000070a0a7e24 */ /* 0x000fca000f8e020b */
[----:B------:R-:W-:-:S07]  /*fd40*/  VIMNMX R5, R5, R10, PT ;  /* 0x0000000a05057248 */ /* 0x000fce0003fe0100 */
.L_x_10861:
[----:B------:R-:W2:Y:S01]  /*fd50*/  LDL R11, [R1+0x44] ;  /* 0x00004400010b7983 */ /* 0x000ea20000100800 */
        /* <DEDUP_REMOVED lines=37> */
[----:B--2---:R-:W-:-:S04]  /*ffb0*/  VIMNMX R11, R11, R10, !PT ;  /* 0x0000000a0b0b7248 */ /* 0x004fc80007fe0100 */
[----:B------:R-:W-:Y:S01]  /*ffc0*/  ISETP.GE.AND P3, PT, R0, R11, PT ;  /* 0x0000000b0000720c */ /* 0x000fe20003f66270 */
[----:B------:R0:W-:-:S12]  /*ffd0*/  STL [R1+0xc], R11 ;  /* 0x00000c0b01007387 */ /* 0x0001d80000100800 */
[----:B0-----:R-:W-:Y:S05]  /*ffe0*/  @!P3 BRA `(.L_x_10865) ;  /* 0x0000003800e8b947 */ /* 0x001fea0003800000 */
[----:B------:R-:W-:-:S07]  /*fff0*/  IMAD.MOV.U32 R135, RZ, RZ, RZ ;  /* 0x000000ffff877224 */ /* 0x000fce00078e00ff */
.L_x_10883:
[----:B------:R-:W2:Y:S01]  /*10000*/  LDL R5, [R1] ;  /* 0x0000000001057983 */ /* 0x000ea20000100800 */
[----:B------:R-:W-:Y:S01]  /*10010*/  VIADD R20, R16, 0x1 ;  /* 0x0000000110147836 */ /* 0x000fe20000000000 */
[----:B------:R-:W-:Y:S05]  /*10020*/  YIELD ;  /* 0x0000000000007946 */ /* 0x000fea0003800000 */
[----:B------:R-:W-:-:S04]  /*10030*/  ISETP.NE.AND P4, PT, R20, 0x2, PT ;  /* 0x000000021400780c */ /* 0x000fc80003f85270 */
[----:B------:R-:W-:Y:S02]  /*10040*/  SEL R10, RZ, 0x1, P4 ;  /* 0x00000001ff0a7807 */ /* 0x000fe40002000000 */
[----:B------:R-:W-:Y:S02]  /*10050*/  SEL R20, R20, RZ, P4 ;  /* 0x000000ff14147207 */ /* 0x000fe40002000000 */
[----:B--2---:R-:W-:Y:S02]  /*10060*/  ISETP.NE.AND P3, PT, R5, RZ, PT ;  /* 0x000000ff0500720c */ /* 0x004fe40003f65270 */
[----:B------:R-:W-:-:S11]  /*10070*/  LOP3.LUT R5, R19, R10, RZ, 0x3c, !PT ;  /* 0x0000000a13057212 */ /* 0x000fd600078e3cff */
[----:B------:R-:W-:Y:S05]  /*10080*/  @P3 BRA `(.L_x_10866) ;  /* 0x0000000000303947 */ /* 0x000fea0003800000 */
[----:B------:R-:W-:Y:S05]  /*10090*/  @!P0 BRA `(.L_x_10867) ;  /* 0x0000000000048947 */ /* 0x000fea0003800000 */
[----:B------:R-:W-:Y:S01]  /*100a0*/  BPT.TRAP 0x1 ;  /* 0x000000040000795c */ /* 0x000fe20000300000 */
.L_x_10867:
[----:B------:R-:W-:Y:S01]  /*100b0*/  IMAD R11, R20, 0x8, R2 ;  /* 0x00000008140b7824 */ /* 0x000fe200078e0202 */
[----:B------:R-:W-:-:S04]  /*100c0*/  SHF.L.U32 R10, R5, 0x1f, RZ ;  /* 0x0000001f050a7819 */ /* 0x000fc800000006ff */
[----:B------:R0:W1:Y:S01]  /*100d0*/  SYNCS.PHASECHK.TRANS64.TRYWAIT P4, [R11+URZ+0x2d830], R10 ;  /* 0x02d8300a0b0075a7 */ /* 0x000062000808017f */
[----:B------:R-:W-:Y:S05]  /*100e0*/  @!P0 BRA `(.L_x_10868) ;  /* 0x0000000000048947 */ /* 0x000fea0003800000 */
[----:B------:R-:W-:Y:S01]  /*100f0*/  BPT.TRAP 0x1 ;  /* 0x000000040000795c */ /* 0x000fe20000300000 */
.L_x_10868:
[----:B------:R-:W-:Y:S04]  /*10100*/  BSSY B0, `(.L_x_10866) ;  /* 0x0000004000007945 */ /* 0x000fe80003800000 */
[----:B-1----:R-:W-:Y:S05]  /*10110*/  @P4 BRA `(.L_x_10869) ;  /* 0x0000000000084947 */ /* 0x002fea0003800000 */
[----:B------:R-:W1:Y:S02]  /*10120*/  SYNCS.PHASECHK.TRANS64.TRYWAIT P4, [R11+URZ+0x2d830], R10 ;  /* 0x02d8300a0b0075a7 */ /* 0x000e64000808017f */
[----:B-1----:R-:W-:Y:S05]  /*10130*/  @!P4 BRA `(.L_x_10870) ;  /* 0x0000017000e0c947 */ /* 0x002fea0003800000 */
.L_x_10869:
[----:B------:R-:W-:Y:S05]  /*10140*/  BSYNC B0 ;  /* 0x0000000000007941 */ /* 0x000fea0003800000 */
.L_x_10866:
[----:B01----:R-:W2:Y:S01]  /*10150*/  LDL R10, [R1+0x4] ;  /* 0x00000400010a7983 */ /* 0x003ea20000100800 */
[----:B------:R-:W0:Y:S01]  /*10160*/  S2R R14, SR_TID.X ;  /* 0x00000000000e7919 */ /* 0x000e220000002100 */
[----:B------:R-:W-:Y:S05]  /*10170*/  WARPSYNC.ALL ;  /* 0x0000000000007948 */ /* 0x000fea0003800000 */
[----:B------:R-:W-:Y:S01]  /*10180*/  IMAD.MOV.U32 R11, RZ, RZ, -0x7fffffe0 ;  /* 0x80000020ff0b7424 */ /* 0x000fe200078e00ff */
[----:B0-----:R-:W-:-:S05]  /*10190*/  SHF.R.U32.HI R14, RZ, 0x7, R14 ;  /* 0x00000007ff0e7819 */ /* 0x001fca000001160e */
[----:B------:R-:W-:Y:S01]  /*101a0*/  VIADD R21, R14, 0x8 ;  /* 0x000000080e157836 */ /* 0x000fe20000000000 */
[----:B------:R-:W-:Y:S01]  /*101b0*/  R2UR UR11, R11 ;  /* 0x000000000b0b72ca */ /* 0x000fe200000e0000 */
[----:B------:R-:W-:Y:S01]  /*101c0*/  IMAD.MOV.U32 R25, RZ, RZ, -0x7fffffe0 ;  /* 0x80000020ff197424 */ /* 0x000fe200078e00ff */
[----:B------:R-:W-:Y:S01]  /*101d0*/  R2UR UR8, R6 ;  /* 0x00000000060872ca */ /* 0x000fe200000e0000 */
[----:B------:R-:W-:Y:S01]  /*101e0*/  IMAD.MOV.U32 R27, RZ, RZ, -0x7fffffe0 ;  /* 0x80000020ff1b7424 */ /* 0x000fe200078e00ff */
[----:B------:R-:W-:Y:S02]  /*101f0*/  R2UR UR9, R7 ;  /* 0x00000000070972ca */ /* 0x000fe400000e0000 */
[C---:B------:R-:W-:Y:S02]  /*10200*/  R2UR UR15, R25.reuse ;  /* 0x00000000190f72ca */ /* 0x040fe400000e0000 */
[----:B------:R-:W-:Y:S02]  /*10210*/  R2UR UR23, R25 ;  /* 0x00000000191772ca */ /* 0x000fe400000e0000 */
[----:B------:R-:W-:-:S02]  /*10220*/  R2UR UR27, R27 ;  /* 0x000000001b1b72ca */ /* 0x000fc400000e0000 */
[----:B------:R-:W-:Y:S02]  /*10230*/  R2UR UR12, R152 ;  /* 0x00000000980c72ca */ /* 0x000fe400000e0000 */
[----:B------:R-:W-:Y:S01]  /*10240*/  R2UR UR13, R153 ;  /* 0x00000000990d72ca */ /* 0x000fe200000e0000 */
[----:B------:R0:W-:Y:S01]  /*10250*/  BAR.SYNC.DEFER_BLOCKING R21, 0x100 ;  /* 0x000400150000751d */ /* 0x0001e20000010000 */
[----:B------:R-:W-:Y:S01]  /*10260*/  IMAD.MOV.U32 R15, RZ, RZ, -0x7fffffe0 ;  /* 0x80000020ff0f7424 */ /* 0x000fe200078e00ff */
[----:B------:R-:W-:Y:S02]  /*10270*/  R2UR UR16, R150 ;  /* 0x00000000961072ca */ /* 0x000fe400000e0000 */
[----:B------:R-:W-:Y:S01]  /*10280*/  R2UR UR17, R151 ;  /* 0x00000000971172ca */ /* 0x000fe200000e0000 */
[----:B--2---:R-:W-:-:S04]  /*10290*/  IMAD R10, R20, 0x600, R10 ;  /* 0x00000600140a7824 */ /* 0x004fc800078e020a */
[C---:B------:R-:W-:Y:S01]  /*102a0*/  VIADD R24, R10.reuse, 0x2 ;  /* 0x000000020a187836 */ /* 0x040fe20000000000 */
[C---:B------:R-:W-:Y:S01]  /*102b0*/  R2UR UR10, R10.reuse ;  /* 0x000000000a0a72ca */ /* 0x040fe200000e0000 */
[----:B------:R-:W-:-:S03]  /*102c0*/  VIADD R26, R10, 0x400 ;  /* 0x000004000a1a7836 */ /* 0x000fc60000000000 */
[----:B------:R-:W-:Y:S01]  /*102d0*/  R2UR UR14, R24 ;  /* 0x00000000180e72ca */ /* 0x000fe200000e0000 */
[----:B------:R-:W-:Y:S01]  /*102e0*/  VIADD R24, R10, 0x202 ;  /* 0x000002020a187836 */ /* 0x000fe20000000000 */
[----:B------:R-:W-:-:S04]  /*102f0*/  R2UR UR26, R26 ;  /* 0x000000001a1a72ca */ /* 0x000fc800000e0000 */
[----:B------:R-:W-:Y:S02]  /*10300*/  R2UR UR22, R24 ;  /* 0x00000000181672ca */ /* 0x000fe400000e0000 */
[----:B------:R-:W-:-:S06]  /*10310*/  WARPGROUP.ARRIVE ;  /* 0x00000000000079c5 */ /* 0x000fcc0000000000 */
[----:B------:R-:W-:Y:S01]  /*10320*/  HGMMA.64x128x16.F32.BF16 R24, gdesc[UR8], RZ, !UPT, gsb0 ;  /* 0x01e00000081879f0 */ /* 0x000fe2000c0018ff */
[----:B------:R-:W-:Y:S01]  /*10330*/  VIADD R14, R10, 0x200 ;  /* 0x000002000a0e7836 */ /* 0x000fe20000000000 */
[----:B------:R-:W-:-:S04]  /*10340*/  R2UR UR19, R15 ;  /* 0x000000000f1372ca */ /* 0x000fc800000e0000 */
[----:B------:R-:W-:Y:S01]  /*10350*/  R2UR UR18, R14 ;  /* 0x000000000e1272ca */ /* 0x000fe200000e0000 */
[----:B------:R-:W-:Y:S02]  /*10360*/  WARPGROUP.DEPBAR.LE gsb0, 0x0 ;  /* 0x00008000000079c5 */ /* 0x000fe40000010000 */
[----:B------:R-:W-:-:S06]  /*10370*/  WARPGROUP.ARRIVE ;  /* 0x00000000000079c5 */ /* 0x000fcc0000000000 */
[----:B------:R-:W-:Y:S01]  /*10380*/  HGMMA.64x128x16.F32.BF16 R24, gdesc[UR12], R24, gsb0 ;  /* 0x01e000000c1879f0 */ /* 0x000fe20008001818 */
[----:B------:R-:W-:Y:S02]  /*10390*/  R2UR UR20, R148 ;  /* 0x00000000941472ca */ /* 0x000fe400000e0000 */
        /* <DEDUP_REMOVED lines=9> */
[----:B------:R-:W-:Y:S01]  /*10430*/  VIADD R10, R10, 0x402 ;  /* 0x000004020a0a7836 */ /* 0x000fe20000000000 */
[----:B------:R-:W-:Y:S02]  /*10440*/  R2UR UR31, R11 ;  /* 0x000000000b1f72ca */ /* 0x000fe400000e0000 */
[----:B------:R-:W-:Y:S02]  /*10450*/  R2UR UR28, R8 ;  /* 0x00000000081c72ca */ /* 0x000fe400000e0000 */
[----:B------:R-:W-:Y:S02]  /*10460*/  R2UR UR30, R10 ;  /* 0x000000000a1e72ca */ /* 0x000fe400000e0000 */
[----:B------:R-:W-:Y:S01]  /*10470*/  R2UR UR29, R9 ;  /* 0x00000000091d72ca */ /* 0x000fe200000e0000 */
[----:B------:R-:W-:Y:S02]  /*10480*/  WARPGROUP.DEPBAR.LE gsb0, 0x0 ;  /* 0x00008000000079c5 */ /* 0x000fe40000010000 */
[----:B------:R-:W-:-:S06]  /*10490*/  WARPGROUP.ARRIVE ;  /* 0x00000000000079c5 */ /* 0x000fcc0000000000 */
        /* <DEDUP_REMOVED lines=8> */
.L_x_10872:
[----:B------:R-:W-:Y:S01]  /*10520*/  SHF.L.U32 R10, R19, 0x1f, RZ ;  /* 0x0000001f130a7819 */ /* 0x000fe200000006ff */
[----:B------:R-:W-:-:S04]  /*10530*/  IMAD R11, R16, 0x8, R2 ;  /* 0x00000008100b7824 */ /* 0x000fc800078e0202 */
[----:B------:R0:W1:Y:S01]  /*10540*/  SYNCS.PHASECHK.TRANS64.TRYWAIT P3, [R11+URZ+0x2d850], R10 ;  /* 0x02d8500a0b0075a7 */ /* 0x000062000806017f */
[----:B------:R-:W-:Y:S05]  /*10550*/  @!P0 BRA `(.L_x_10873) ;  /* 0x0000000000048947 */ /* 0x000fea0003800000 */
[----:B------:R-:W-:Y:S01]  /*10560*/  BPT.TRAP 0x1 ;  /* 0x000000040000795c */ /* 0x000fe20000300000 */
.L_x_10873:
[----:B-1----:R-:W-:Y:S05]  /*10570*/  @P3 BRA `(.L_x_10871) ;  /* 0x0000000000083947 */ /* 0x002fea0003800000 */
[----:B------:R-:W1:Y:S02]  /*10580*/  SYNCS.PHASECHK.TRANS64.TRYWAIT P3, [R11+URZ+0x2d850], R10 ;  /* 0x02d8500a0b0075a7 */ /* 0x000e64000806017f */
[----:B-1----:R-:W-:Y:S05]  /*10590*/  @!P3 BRA `(.L_x_10874) ;  /* 0x0000016c00dcb947 */ /* 0x002fea0003800000 */
.L_x_10871:
[----:B------:R-:W2:Y:S01]  /*105a0*/  LDL R19, [R1+0x18] ;  /* 0x0000180001137983 */ /* 0x000ea20000100800 */
[----:B01----:R-:W0:Y:S03]  /*105b0*/  @P2 LDC R11, c[0x0][0x44c] ;  /* 0x00011300ff0b2b82 */ /* 0x003e260000000800 */
[----:B------:R-:W2:Y:S04]  /*105c0*/  LDL R14, [R1+0x40] ;  /* 0x00004000010e7983 */ /* 0x000ea80000100800 */
[----:B------:R-:W3:Y:S01]  /*105d0*/  LDL R21, [R1+0x1c] ;  /* 0x00001c0001157983 */ /* 0x000ee20000100800 */
[----:B------:R-:W1:Y:S01]  /*105e0*/  @P2 LDC R10, c[0x0][0x450] ;  /* 0x00011400ff0a2b82 */ /* 0x000e620000000800 */
[----:B------:R-:W-:Y:S05]  /*105f0*/  WARPSYNC.ALL ;  /* 0x0000000000007948 */ /* 0x000fea0003800000 */
[----:B------:R-:W-:Y:S01]  /*10600*/  WARPGROUP.ARRIVE ;  /* 0x00000000000079c5 */ /* 0x000fe20000000000 */
[----:B------:R-:W-:Y:S01]  /*10610*/  UMOV UR9, 0x40000040 ;  /* 0x4000004000097882 */ /* 0x000fe20000000000 */
[----:B------:R-:W-:Y:S01]  /*10620*/  IMAD.MOV.U32 R15, RZ, RZ, -0x7fffffe0 ;  /* 0x80000020ff0f7424 */ /* 0x000fe200078e00ff */
[----:B------:R-:W-:Y:S01]  /*10630*/  UMOV UR13, 0x40000040 ;  /* 0x40000040000d7882 */ /* 0x000fe20000000000 */
[----:B------:R-:W-:Y:S01]  /*10640*/  UMOV UR17, 0x40000040 ;  /* 0x4000004000117882 */ /* 0x000fe20000000000 */
[----:B------:R-:W-:Y:S01]  /*10650*/  UMOV UR21, 0x40000040 ;  /* 0x4000004000157882 */ /* 0x000fe20000000000 */
[----:B------:R-:W-:Y:S01]  /*10660*/  UMOV UR25, 0x40000040 ;  /* 0x4000004000197882 */ /* 0x000fe20000000000 */
[C---:B------:R-:W-:Y:S01]  /*10670*/  R2UR UR15, R15.reuse ;  /* 0x000000000f0f72ca */ /* 0x040fe200000e0000 */
[----:B------:R-:W-:Y:S01]  /*10680*/  UMOV UR29, 0x40000040 ;  /* 0x40000040001d7882 */ /* 0x000fe20000000000 */
[C---:B------:R-:W-:Y:S01]  /*10690*/  R2UR UR19, R15.reuse ;  /* 0x000000000f1372ca */ /* 0x040fe200000e0000 */
[----:B------:R-:W-:Y:S01]  /*106a0*/  UMOV UR33, 0x40000040 ;  /* 0x4000004000217882 */ /* 0x000fe20000000000 */
[C---:B------:R-:W-:Y:S01]  /*106b0*/  R2UR UR23, R15.reuse ;  /* 0x000000000f1772ca */ /* 0x040fe200000e0000 */
[----:B------:R-:W4:Y:S01]  /*106c0*/  S2R R144, SR_TID.X ;  /* 0x0000000000907919 */ /* 0x000f220000002100 */
[C---:B------:R-:W-:Y:S01]  /*106d0*/  R2UR UR27, R15.reuse ;  /* 0x000000000f1b72ca */ /* 0x040fe200000e0000 */
[----:B------:R-:W-:Y:S01]  /*106e0*/  FMUL.FTZ R84, R84, UR51 ;  /* 0x0000003354547c20 */ /* 0x000fe20008410000 */
        /* <DEDUP_REMOVED lines=21> */
[----:B------:R-:W0:Y:S01]  /*10840*/  MUFU.TANH R27, R27 ;  /* 0x0000001b001b7308 */ /* 0x000e220000002400 */
[----:B----4-:R-:W-:-:S02]  /*10850*/  SHF.R.U32.HI R143, RZ, 0x7, R144 ;  /* 0x00000007ff8f7819 */ /* 0x010fc40000011690 */
[----:B------:R-:W-:-:S05]  /*10860*/  ISETP.GE.U32.AND P3, PT, R144, 0x180, PT ;  /* 0x000001809000780c */ /* 0x000fca0003f66070 */
        /* <DEDUP_REMOVED lines=17> */
[----:B--2---:R-:W-:-:S04]  /*10980*/  IMAD.IADD R19, R14, 0x1, R19 ;  /* 0x000000010e137824 */ /* 0x004fc800078e0213 */
[----:B0-----:R-:W-:-:S05]  /*10990*/  @P2 IMAD.HI.U32 R11, R19, R11, RZ ;  /* 0x0000000b130b2227 */ /* 0x001fca00078e00ff */
[----:B-1----:R-:W-:Y:S01]  /*109a0*/  @P2 SHF.R.U32.HI R19, RZ, R10, R11 ;  /* 0x0000000aff132219 */ /* 0x002fe2000001160b */
[----:B------:R-:W-:Y:S02]  /*109b0*/  IMAD.MOV.U32 R11, RZ, RZ, -0x7fffffe0 ;  /* 0x80000020ff0b7424 */ /* 0x000fe400078e00ff */
[----:B------:R-:W-:Y:S02]  /*109c0*/  VIADD R10, R2, 0x400 ;  /* 0x00000400020a7836 */ /* 0x000fe40000000000 */
[----:B------:R-:W0:Y:S01]  /*109d0*/  SHFL.IDX PT, R145, R19, RZ, 0x1c1f ;  /* 0x001c1fff13917589 */ /* 0x000e2200000e0000 */
[----:B------:R-:W-:Y:S01]  /*109e0*/  R2UR UR11, R11 ;  /* 0x000000000b0b72ca */ /* 0x000fe200000e0000 */
[----:B---3--:R-:W-:Y:S01]  /*109f0*/  IMAD R11, R21, 0x2000, R2 ;  /* 0x00002000150b7824 */ /* 0x008fe200078e0202 */
[----:B------:R-:W-:Y:S01]  /*10a00*/  SHF.R.U32.HI R10, RZ, 0x4, R10 ;  /* 0x00000004ff0a7819 */ /* 0x000fe2000001160a */
[----:B------:R-:W-:Y:S01]  /*10a10*/  FMUL.FTZ R21, R28, UR51 ;  /* 0x000000331c157c20 */ /* 0x000fe20008410000 */
[----:B------:R-:W-:Y:S01]  /*10a20*/  FMUL.FTZ R28, R33, UR51 ;  /* 0x00000033211c7c20 */ /* 0x000fe20008410000 */
[----:B------:R-:W-:Y:S01]  /*10a30*/  FMUL.FTZ R33, R38, UR51 ;  /* 0x0000003326217c20 */ /* 0x000fe20008410000 */
[----:B------:R-:W-:Y:S01]  /*10a40*/  R2UR UR8, R11 ;  /* 0x000000000b0872ca */ /* 0x000fe200000e0000 */
[----:B------:R-:W-:Y:S01]  /*10a50*/  IMAD.MOV.U32 R11, RZ, RZ, -0x7fffffe0 ;  /* 0x80000020ff0b7424 */ /* 0x000fe200078e00ff */
[----:B------:R-:W-:Y:S01]  /*10a60*/  LOP3.LUT R10, R10, 0x3fff, RZ, 0xc0, !PT ;  /* 0x00003fff0a0a7812 */ /* 0x000fe200078ec0ff */
[----:B------:R-:W-:Y:S01]  /*10a70*/  FMUL.FTZ R38, R43, UR51 ;  /* 0x000000332b267c20 */ /* 0x000fe20008410000 */
        /* <DEDUP_REMOVED lines=9> */
[----:B------:R-:W-:Y:S01]  /*10b10*/  UIADD3 UR8, UR8, 0x21800, URZ ;  /* 0x0002180008087890 */ /* 0x000fe2000fffe03f */
[----:B------:R-:W-:Y:S01]  /*10b20*/  FMUL.FTZ R68, R71, UR51 ;  /* 0x0000003347447c20 */ /* 0x000fe20008410000 */
[C---:B------:R-:W-:Y:S01]  /*10b30*/  VIADD R14, R10.reuse, 0x40 ;  /* 0x000000400a0e7836 */ /* 0x040fe20000000000 */
[----:B------:R-:W-:Y:S01]  /*10b40*/  R2UR UR10, R10 ;  /* 0x000000000a0a72ca */ /* 0x000fe200000e0000 */
[----:B------:R-:W-:Y:S01]  /*10b50*/  USHF.R.U32.HI UR8, URZ, 0x4, UR8 ;  /* 0x000000043f087899 */ /* 0x000fe20008011608 */
[----:B------:R-:W-:Y:S01]  /*10b60*/  FMUL.FTZ R71, R74, UR51 ;  /* 0x000000334a477c20 */ /* 0x000fe20008410000 */
[----:B------:R-:W-:Y:S01]  /*10b70*/  FMUL.FTZ R74, R77, UR51 ;  /* 0x000000334d4a7c20 */ /* 0x000fe20008410000 */
[----:B------:R-:W-:Y:S01]  /*10b80*/  R2UR UR14, R14 ;  /* 0x000000000e0e72ca */ /* 0x000fe200000e0000 */
[----:B------:R-:W-:Y:S01]  /*10b90*/  ULOP3.LUT UR8, UR8, 0x3fff, URZ, 0xc0, !UPT ;  /* 0x00003fff08087892 */ /* 0x000fe2000f8ec03f */
[----:B------:R-:W-:-:S02]  /*10ba0*/  VIADD R14, R10, 0x80 ;  /* 0x000000800a0e7836 */ /* 0x000fc40000000000 */
[----:B------:R-:W-:Y:S01]  /*10bb0*/  FMUL.FTZ R77, R80, UR51 ;  /* 0x00000033504d7c20 */ /* 0x000fe20008410000 */
[----:B------:R-:W-:Y:S01]  /*10bc0*/  FMUL.FTZ R80, R83, UR51 ;  /* 0x0000003353507c20 */ /* 0x000fe20008410000 */
[----:B------:R-:W-:Y:S01]  /*10bd0*/  ULOP3.LUT UR8, UR8, 0x10000, URZ, 0xfc, !UPT ;  /* 0x0001000008087892 */ /* 0x000fe2000f8efc3f */
[----:B------:R-:W-:Y:S01]  /*10be0*/  FMUL.FTZ R83, R87, UR51 ;  /* 0x0000003357537c20 */ /* 0x000fe20008410000 */
[----:B------:R-:W-:Y:S01]  /*10bf0*/  R2UR UR18, R14 ;  /* 0x000000000e1272ca */ /* 0x000fe200000e0000 */
[----:B------:R-:W-:Y:S01]  /*10c00*/  VIADD R14, R10, 0xc0 ;  /* 0x000000c00a0e7836 */ /* 0x000fe20000000000 */
[----:B------:R-:W-:Y:S01]  /*10c10*/  UIADD3 UR12, UR8, 0x2, URZ ;  /* 0x00000002080c7890 */ /* 0x000fe2000fffe03f */
[----:B------:R-:W1:Y:S01]  /*10c20*/  MUFU.TANH R21, R21 ;  /* 0x0000001500157308 */ /* 0x000e620000002400 */
[----:B------:R-:W-:Y:S02]  /*10c30*/  UIADD3 UR16, UR8, 0x4, URZ ;  /* 0x0000000408107890 */ /* 0x000fe4000fffe03f */
[----:B------:R-:W-:Y:S01]  /*10c40*/  R2UR UR22, R14 ;  /* 0x000000000e1672ca */ /* 0x000fe200000e0000 */
[----:B------:R-:W-:Y:S01]  /*10c50*/  HGMMA.64x96x16.F32.BF16 R88, gdesc[UR8].tnspB, R88, gsb0 ;  /* 0x41600000085879f0 */ /* 0x000fe20008001858 */
[----:B------:R-:W-:Y:S01]  /*10c60*/  UIADD3 UR20, UR8, 0x6, URZ ;  /* 0x0000000608147890 */ /* 0x000fe2000fffe03f */
[----:B------:R-:W-:Y:S01]  /*10c70*/  VIADD R14, R10, 0x100 ;  /* 0x000001000a0e7836 */ /* 0x000fe20000000000 */
[----:B------:R-:W-:Y:S01]  /*10c80*/  UIADD3 UR24, UR8, 0x600, URZ ;  /* 0x0000060008187890 */ /* 0x000fe2000fffe03f */
[----:B------:R-:W-:Y:S01]  /*10c90*/  R2UR UR11, R11 ;  /* 0x000000000b0b72ca */ /* 0x000fe200000e0000 */
[----:B------:R-:W-:Y:S01]  /*10ca0*/  UIADD3 UR28, UR8, 0x602, URZ ;  /* 0x00000602081c7890 */ /* 0x000fe2000fffe03f */
[----:B------:R-:W-:Y:S01]  /*10cb0*/  FMUL.FTZ R11, R25, UR51 ;  /* 0x00000033190b7c20 */ /* 0x000fe20008410000 */
[----:B------:R-:W-:Y:S01]  /*10cc0*/  R2UR UR26, R14 ;  /* 0x000000000e1a72ca */ /* 0x000fe200000e0000 */
[----:B------:R-:W-:Y:S01]  /*10cd0*/  VIADD R14, R10, 0x140 ;  /* 0x000001400a0e7836 */ /* 0x000fe20000000000 */
[----:B------:R-:W-:Y:S01]  /*10ce0*/  UIADD3 UR32, UR8, 0x604, URZ ;  /* 0x0000060408207890 */ /* 0x000fe2000fffe03f */
[----:B------:R-:W-:Y:S01]  /*10cf0*/  FMUL.FTZ R25, R30, UR51 ;  /* 0x000000331e197c20 */ /* 0x000fe20008410000 */
[----:B------:R-:W-:Y:S01]  /*10d00*/  UIADD3 UR8, UR8, 0x606, URZ ;  /* 0x0000060608087890 */ /* 0x000fe2000fffe03f */
[----:B------:R-:W-:Y:S01]  /*10d10*/  FMUL.FTZ R30, R35, UR51 ;  /* 0x00000033231e7c20 */ /* 0x000fe20008410000 */
[----:B------:R-:W-:Y:S01]  /*10d20*/  R2UR UR30, R14 ;  /* 0x000000000e1e72ca */ /* 0x000fe200000e0000 */
[C---:B------:R-:W-:Y:S01]  /*10d30*/  VIADD R14, R10.reuse, 0x180 ;  /* 0x000001800a0e7836 */ /* 0x040fe20000000000 */
[----:B------:R-:W-:Y:S01]  /*10d40*/  UMOV UR9, 0x40000040 ;  /* 0x4000004000097882 */ /* 0x000fe20000000000 */
[----:B------:R-:W-:-:S02]  /*10d50*/  VIADD R10, R10, 0x1c0 ;  /* 0x000001c00a0a7836 */ /* 0x000fc40000000000 */
[----:B------:R-:W-:Y:S01]  /*10d60*/  FMUL.FTZ R35, R40, UR51 ;  /* 0x0000003328237c20 */ /* 0x000fe20008410000 */
        /* <DEDUP_REMOVED lines=13> */
[----:B------:R-:W-:-:S02]  /*10e40*/  VIADD R50, R143, 0x9 ;  /* 0x000000098f327836 */ /* 0x000fc40000000000 */
[----:B------:R-:W-:Y:S01]  /*10e50*/  FMUL.FTZ R60, R63, UR51 ;  /* 0x000000333f3c7c20 */ /* 0x000fe20008410000 */
[----:B------:R-:W-:Y:S01]  /*10e60*/  FMUL.FTZ R63, R66, UR51 ;  /* 0x00000033423f7c20 */ /* 0x000fe20008410000 */
[----:B------:R-:W-:Y:S01]  /*10e70*/  FMUL.FTZ R66, R69, UR51 ;  /* 0x0000003345427c20 */ /* 0x000fe20008410000 */
[----:B------:R-:W-:Y:S01]  /*10e80*/  FMUL.FTZ R14, R26, UR51 ;  /* 0x000000331a0e7c20 */ /* 0x000fe20008410000 */
[----:B------:R-:W-:Y:S01]  /*10e90*/  FMUL.FTZ R69, R72, UR51 ;  /* 0x0000003348457c20 */ /* 0x000fe20008410000 */
[----:B------:R-:W-:Y:S01]  /*10ea0*/  FMUL.FTZ R26, R31, UR51 ;  /* 0x000000331f1a7c20 */ /* 0x000fe20008410000 */
[----:B------:R-:W-:Y:S01]  /*10eb0*/  FMUL.FTZ R72, R75, UR51 ;  /* 0x000000334b487c20 */ /* 0x000fe20008410000 */
[----:B------:R-:W-:Y:S01]  /*10ec0*/  SEL R50, R50, 0x9, !P3 ;  /* 0x0000000932327807 */ /* 0x000fe20005800000 */
[----:B------:R-:W-:Y:S01]  /*10ed0*/  FMUL.FTZ R31, R36, UR51 ;  /* 0x00000033241f7c20 */ /* 0x000fe20008410000 */
[----:B------:R-:W-:Y:S01]  /*10ee0*/  FMUL.FTZ R75, R78, UR51 ;  /* 0x000000334e4b7c20 */ /* 0x000fe20008410000 */
[----:B------:R-:W-:Y:S01]  /*10ef0*/  FMUL.FTZ R36, R41, UR51 ;  /* 0x0000003329247c20 */ /* 0x000fe20008410000 */
[----:B------:R-:W-:Y:S01]  /*10f00*/  FMUL.FTZ R78, R81, UR51 ;  /* 0x00000033514e7c20 */ /* 0x000fe20008410000 */
[----:B------:R-:W-:Y:S01]  /*10f10*/  FMUL.FTZ R41, R46, UR51 ;  /* 0x000000332e297c20 */ /* 0x000fe20008410000 */
[----:B------:R-:W-:-:S02]  /*10f20*/  IMAD.SHL.U32 R81, R0, 0x80, RZ ;  /* 0x0000008000517824 */ /* 0x000fc400078e00ff */
[----:B------:R-:W-:Y:S01]  /*10f30*/  FMUL.FTZ R46, R51, UR51 ;  /* 0x00000033332e7c20 */ /* 0x000fe20008410000 */
[----:B------:R-:W-:Y:S01]  /*10f40*/  PLOP3.LUT P3, PT, PT, PT, UP0, 0x40, 0x0 ;  /* 0x000000000000781c */ /* 0x000fe20003f6e808 */
[----:B------:R-:W2:Y:S01]  /*10f50*/  MUFU.TANH R10, R10 ;  /* 0x0000000a000a7308 */ /* 0x000ea20000002400 */
[----:B------:R-:W-:-:S04]  /*10f60*/  IADD3 R143, -R137, 0x1, -R81 ;  /* 0x00000001898f7810 */ /* 0x000fc80007ffe951 */
[----:B------:R-:W-:-:S03]  /*10f70*/  IADD3 R143, -R138, R143, R139 ;  /* 0x0000008f8a8f7210 */ /* 0x000fc60007ffe18b */
[----:B------:R-:W3:Y:S02]  /*10f80*/  MUFU.TANH R11, R11 ;  /* 0x0000000b000b7308 */ /* 0x000ee40000002400 */
[C---:B------:R-:W-:Y:S02]  /*10f90*/  VIADD R144, R143.reuse, UR50 ;  /* 0x000000328f907c36 */ /* 0x040fe40008000000 */
[----:B------:R-:W-:Y:S02]  /*10fa0*/  VIADD R143, R143, UR52 ;  /* 0x000000348f8f7c36 */ /* 0x000fe40008000000 */
[C---:B0-----:R-:W-:Y:S02]  /*10fb0*/  IMAD.IADD R87, R145.reuse, 0x1, R144 ;  /* 0x0000000191577824 */ /* 0x041fe400078e0290 */
[----:B------:R-:W0:Y:S01]  /*10fc0*/  MUFU.TANH R14, R14 ;  /* 0x0000000e000e7308 */ /* 0x000e220000002400 */
[----:B------:R-:W-:-:S07]  /*10fd0*/  IMAD.IADD R86, R145, 0x1, R143 ;  /* 0x0000000191567824 */ /* 0x000fce00078e028f */
        /* <DEDUP_REMOVED lines=63> */
[----:B------:R5:W-:Y:S06]  /*113d0*/  BAR.ARV R50, 0x100 ;  /* 0x000400320000751d */ /* 0x000bec0000002000 */
[----:B-----5:R-:W-:-:S04]  /*113e0*/  @!P1 IMAD R50, R20, 0x8, R2 ;  /* 0x0000000814329824 */ /* 0x020fc800078e0202 */
[----:B------:R-:W-:-:S05]  /*113f0*/  @!P1 VIADD R50, R50, 0x2d840 ;  /* 0x0002d84032329836 */ /* 0x000fca0000000000 */
[----:B------:R-:W-:-:S04]  /*11400*/  @!P1 PRMT R50, RZ, 0x654, R50 ;  /* 0x00000654ff329816 */ /* 0x000fc80000000032 */
[----:B------:R0:W-:Y:S01]  /*11410*/  @!P1 SYNCS.ARRIVE.TRANS64.RED.A1T0 RZ, [R50+URZ], RZ ;  /* 0x000000ff32ff99a7 */ /* 0x0001e2000810043f */
[----:B-1234-:R-:W-:Y:S05]  /*11420*/  @P3 BRA `(.L_x_10875) ;  /* 0x0000000000583947 */ /* 0x01efea0003800000 */
[----:B------:R-:W-:Y:S01]  /*11430*/  IADD3 R145, -R138, R139, R145 ;  /* 0x0000008b8a917210 */ /* 0x000fe20007ffe191 */
[----:B------:R-:W-:Y:S03]  /*11440*/  BSSY B0, `(.L_x_10876) ;  /* 0x0000010000007945 */ /* 0x000fe60003800000 */
[----:B------:R-:W-:-:S13]  /*11450*/  ISETP.GT.AND P3, PT, R145, -0x1, PT ;  /* 0xffffffff9100780c */ /* 0x000fda0003f64270 */
[----:B------:R-:W-:Y:S05]  /*11460*/  @P3 BRA `(.L_x_10877) ;  /* 0x0000000000203947 */ /* 0x000fea0003800000 */
[----:B------:R-:W-:Y:S01]  /*11470*/  IMAD.U32 R155, RZ, RZ, UR42 ;  /* 0x0000002aff9b7e24 */ /* 0x000fe2000f8e00ff */
[----:B------:R-:W-:-:S04]  /*11480*/  LOP3.LUT R145, RZ, R145, RZ, 0x33, !PT ;  /* 0x00000091ff917212 */ /* 0x000fc800078e33ff */
[----:B------:R-:W-:-:S13]  /*11490*/  ISETP.NE.AND P3, PT, R155, 0x1, PT ;  /* 0x000000019b00780c */ /* 0x000fda0003f65270 */
[----:B0-----:R-:W0:Y:S02]  /*114a0*/  @P3 LDC.64 R50, c[0x0][0x9e8] ;  /* 0x00027a00ff323b82 */ /* 0x001e240000000a00 */
[----:B0-----:R-:W-:-:S05]  /*114b0*/  @P3 IMAD.HI.U32 R50, R145, R50, RZ ;  /* 0x0000003291323227 */ /* 0x001fca00078e00ff */
[----:B------:R-:W-:-:S04]  /*114c0*/  @P3 SHF.R.U32.HI R145, RZ, R51, R50 ;  /* 0x00000033ff913219 */ /* 0x000fc80000011632 */
[----:B------:R-:W-:Y:S01]  /*114d0*/  LOP3.LUT R145, RZ, R145, RZ, 0x33, !PT ;  /* 0x00000091ff917212 */ /* 0x000fe200078e33ff */
[----:B------:R-:W-:Y:S06]  /*114e0*/  BRA `(.L_x_10878) ;  /* 0x0000000000147947 */ /* 0x000fec0003800000 */
.L_x_10877:
[----:B------:R-:W-:-:S05]  /*114f0*/  IMAD.U32 R155, RZ, RZ, UR42 ;  /* 0x0000002aff9b7e24 */ /* 0x000fca000f8e00ff */
[----:B------:R-:W-:-:S13]  /*11500*/  ISETP.NE.AND P3, PT, R155, 0x1, PT ;  /* 0x000000019b00780c */ /* 0x000fda0003f65270 */
[----:B0-----:R-:W0:Y:S02]  /*11510*/  @P3 LDC.64 R50, c[0x0][0x9e8] ;  /* 0x00027a00ff323b82 */ /* 0x001e240000000a00 */
[----:B0-----:R-:W-:-:S05]  /*11520*/  @P3 IMAD.HI.U32 R50, R145, R50, RZ ;  /* 0x0000003291323227 */ /* 0x001fca00078e00ff */
[----:B------:R-:W-:-:S07]  /*11530*/  @P3 SHF.R.U32.HI R145, RZ, R51, R50 ;  /* 0x00000033ff913219 */ /* 0x000fce0000011632 */
.L_x_10878:
[----:B------:R-:W-:Y:S05]  /*11540*/  BSYNC B0 ;  /* 0x0000000000007941 */ /* 0x000fea0003800000 */
.L_x_10876:
[----:B------:R-:W-:-:S04]  /*11550*/  IMAD R145, R145, R155, -R81 ;  /* 0x0000009b91917224 */ /* 0x000fc800078e0a51 */
[----:B------:R-:W-:-:S05]  /*11560*/  IMAD.IADD R145, R145, 0x1, -R137 ;  /* 0x0000000191917824 */ /* 0x000fca00078e0a89 */
[----:B------:R-:W-:Y:S02]  /*11570*/  VIMNMX R86, R86, R145, !PT ;  /* 0x0000009156567248 */ /* 0x000fe40007fe0100 */
[----:B------:R-:W-:-:S07]  /*11580*/  VIADDMNMX R87, R145, R155, R87, PT ;  /* 0x0000009b91577246 */ /* 0x000fce0003800157 */
.L_x_10875:
[----:B------:R-:W-:Y:S01]  /*11590*/  ISETP.GT.AND P3, PT, R0, -0x1, PT ;  /* 0xffffffff0000780c */ /* 0x000fe20003f64270 */
[----:B------:R-:W1:Y:S03]  /*115a0*/  SHFL.IDX PT, R19, R19, 0x1, 0x1c1f ;  /* 0x003c1f0013137f89 */ /* 0x000e6600000e0000 */
[C---:B------:R-:W-:Y:S02]  /*115b0*/  ISETP.GT.AND P4, PT, R86.reuse, RZ, P3 ;  /* 0x000000ff5600720c */ /* 0x040fe40001f84270 */
[----:B------:R-:W-:Y:S02]  /*115c0*/  ISETP.GT.AND P5, PT, R86, 0x1, P3 ;  /* 0x000000015600780c */ /* 0x000fe40001fa4270 */
[C---:B------:R-:W-:Y:S02]  /*115d0*/  ISETP.LT.OR P4, PT, R87.reuse, 0x1, P4 ;  /* 0x000000015700780c */ /* 0x040fe40002781670 */
[----:B------:R-:W-:-:S02]  /*115e0*/  ISETP.LT.OR P5, PT, R87, 0x2, P5 ;  /* 0x000000025700780c */ /* 0x000fc40002fa1670 */
[----:B0-----:R-:W-:Y:S02]  /*115f0*/  FSEL R50, R10, -INF , !P4 ;  /* 0xff8000000a327808 */ /* 0x001fe40006000000 */
[C---:B------:R-:W-:Y:S02]  /*11600*/  ISETP.GT.AND P4, PT, R86.reuse, 0x8, P3 ;  /* 0x000000085600780c */ /* 0x040fe40001f84270 */
[----:B------:R-:W-:Y:S02]  /*11610*/  FSEL R51, R11, -INF , !P5 ;  /* 0xff8000000b337808 */ /* 0x000fe40006800000 */
[----:B------:R-:W-:Y:S02]  /*11620*/  ISETP.LT.OR P4, PT, R87, 0x9, P4 ;  /* 0x000000095700780c */ /* 0x000fe40002781670 */
[----:B------:R-:W-:Y:S02]  /*11630*/  ISETP.GT.AND P5, PT, R86, 0x9, P3 ;  /* 0x000000095600780c */ /* 0x000fe40001fa4270 */
[----:B------:R-:W-:-:S02]  /*11640*/  FSEL R21, R21, -INF , !P4 ;  /* 0xff80000015157808 */ /* 0x000fc40006000000 */
[----:B------:R-:W-:Y:S01]  /*11650*/  ISETP.GT.AND P4, PT, R86, 0x10, P3 ;  /* 0x000000105600780c */ /* 0x000fe20001f84270 */
[--C-:B-1----:R-:W-:Y:S01]  /*11660*/  IMAD.IADD R144, R144, 0x1, R19.reuse ;  /* 0x0000000190907824 */ /* 0x102fe200078e0213 */
[----:B------:R-:W-:Y:S01]  /*11670*/  ISETP.LT.OR P5, PT, R87, 0xa, P5 ;  /* 0x0000000a5700780c */ /* 0x000fe20002fa1670 */
[----:B------:R-:W-:Y:S01]  /*11680*/  IMAD.IADD R143, R143, 0x1, R19 ;  /* 0x000000018f8f7824 */ /* 0x000fe200078e0213 */
[----:B------:R-:W-:Y:S02]  /*11690*/  ISETP.LT.OR P4, PT, R87, 0x11, P4 ;  /* 0x000000115700780c */ /* 0x000fe40002781670 */
[----:B------:R-:W-:Y:S02]  /*116a0*/  FSEL R24, R24, -INF , !P5 ;  /* 0xff80000018187808 */ /* 0x000fe40006800000 */
[----:B------:R-:W-:Y:S02]  /*116b0*/  FSEL R27, R27, -INF , !P4 ;  /* 0xff8000001b1b7808 */ /* 0x000fe40006000000 */
[----:B------:R-:W-:-:S02]  /*116c0*/  ISETP.GT.AND P4, PT, R86, 0x18, P3 ;  /* 0x000000185600780c */ /* 0x000fc40001f84270 */
[C---:B------:R-:W-:Y:S02]  /*116d0*/  ISETP.GT.AND P5, PT, R86.reuse, 0x11, P3 ;  /* 0x000000115600780c */ /* 0x040fe40001fa4270 */
[C---:B------:R-:W-:Y:S02]  /*116e0*/  ISETP.LT.OR P4, PT, R87.reuse, 0x19, P4 ;  /* 0x000000195700780c */ /* 0x040fe40002781670 */
[----:B------:R-:W-:Y:S02]  /*116f0*/  ISETP.LT.OR P5, PT, R87, 0x12, P5 ;  /* 0x000000125700780c */ /* 0x000fe40002fa1670 */
[----:B------:R-:W-:Y:S02]  /*11700*/  FSEL R31, R31, -INF , !P4 ;  /* 0xff8000001f1f7808 */ /* 0x000fe40006000000 */
[----:B------:R-:W-:Y:S02]  /*11710*/  ISETP.GT.AND P4, PT, R86, 0x20, P3 ;  /* 0x000000205600780c */ /* 0x000fe40001f84270 */
[----:B------:R-:W-:-:S02]  /*11720*/  FSEL R28, R28, -INF , !P5 ;  /* 0xff8000001c1c7808 */ /* 0x000fc40006800000 */
[----:B------:R-:W-:Y:S02]  /*11730*/  ISETP.LT.OR P4, PT, R87, 0x21, P4 ;  /* 0x000000215700780c */ /* 0x000fe40002781670 */
        /* <DEDUP_REMOVED lines=66> */
[----:B------:R-:W-:Y:S02]  /*11b60*/  ISETP.GT.AND P5, PT, R86, 0x71, P3 ;  /* 0x000000715600780c */ /* 0x000fe40001fa4270 */
[----:B------:R-:W-:Y:S02]  /*11b70*/  FSEL R84, R84, -INF , !P4 ;  /* 0xff80000054547808 */ /* 0x000fe40006000000 */
[----:B------:R-:W-:Y:S02]  /*11b80*/  PLOP3.LUT P4, PT, PT, PT, UP0, 0x40, 0x0 ;  /* 0x000000000000781c */ /* 0x000fe40003f8e808 */
[----:B------:R-:W-:-:S04]  /*11b90*/  ISETP.LT.OR P5, PT, R87, 0x72, P5 ;  /* 0x000000725700780c */ /* 0x000fc80002fa1670 */
[----:B------:R-:W-:Y:S02]  /*11ba0*/  FSEL R78, R78, -INF , !P5 ;  /* 0xff8000004e4e7808 */ /* 0x000fe40006800000 */
[----:B------:R-:W-:-:S04]  /*11bb0*/  ISETP.GT.AND P5, PT, R86, 0x79, P3 ;  /* 0x000000795600780c */ /* 0x000fc80001fa4270 */
[----:B------:R-:W-:-:S04]  /*11bc0*/  ISETP.LT.OR P5, PT, R87, 0x7a, P5 ;  /* 0x0000007a5700780c */ /* 0x000fc80002fa1670 */
[----:B------:R-:W-:Y:S01]  /*11bd0*/  FSEL R85, R85, -INF , !P5 ;  /* 0xff80000055557808 */ /* 0x000fe20006800000 */
[----:B------:R-:W-:Y:S08]  /*11be0*/  @P4 BRA `(.L_x_10879) ;  /* 0x0000000000584947 */ /* 0x000ff00003800000 */
        /* <DEDUP_REMOVED lines=12> */
.L_x_10881:
[----:B------:R-:W-:-:S05]  /*11cb0*/  IMAD.U32 R86, RZ, RZ, UR42 ;  /* 0x0000002aff567e24 */ /* 0x000fca000f8e00ff */
[----:B------:R-:W-:-:S13]  /*11cc0*/  ISETP.NE.AND P4, PT, R86, 0x1, PT ;  /* 0x000000015600780c */ /* 0x000fda0003f85270 */
[----:B------:R-:W0:Y:S02]  /*11cd0*/  @P4 LDC.64 R10, c[0x0][0x9e8] ;  /* 0x00027a00ff0a4b82 */ /* 0x000e240000000a00 */
[----:B0-----:R-:W-:-:S05]  /*11ce0*/  @P4 IMAD.HI.U32 R10, R19, R10, RZ ;  /* 0x0000000a130a4227 */ /* 0x001fca00078e00ff */
[----:B------:R-:W-:-:S07]  /*11cf0*/  @P4 SHF.R.U32.HI R19, RZ, R11, R10 ;  /* 0x0000000bff134219 */ /* 0x000fce000001160a */
.L_x_10882:
[----:B------:R-:W-:Y:S05]  /*11d00*/  BSYNC B0 ;  /* 0x0000000000007941 */ /* 0x000fea0003800000 */
.L_x_10880:
[----:B------:R-:W-:-:S04]  /*11d10*/  IMAD R19, R19, R86, -R81 ;  /* 0x0000005613137224 */ /* 0x000fc800078e0a51 */
[----:B------:R-:W-:-:S05]  /*11d20*/  IMAD.IADD R19, R19, 0x1, -R137 ;  /* 0x0000000113137824 */ /* 0x000fca00078e0a89 */
[----:B------:R-:W-:Y:S02]  /*11d30*/  VIMNMX R143, R143, R19, !PT ;  /* 0x000000138f8f7248 */ /* 0x000fe40007fe0100 */
[----:B------:R-:W-:-:S07]  /*11d40*/  VIADDMNMX R144, R19, R86, R144, PT ;  /* 0x0000005613907246 */ /* 0x000fce0003800190 */
.L_x_10879:
[----:B------:R-:W-:Y:S01]  /*11d50*/  @!P1 IMAD R10, R16, 0x8, R2 ;  /* 0x00000008100a9824 */ /* 0x000fe200078e0202 */
[----:B------:R-:W2:Y:S01]  /*11d60*/  LDL R86, [R1+0x20] ;  /* 0x0000200001567983 */ /* 0x000ea20000100800 */
[----:B------:R-:W-:Y:S02]  /*11d70*/  UMOV UR39, UR7 ;  /* 0x0000000700277c82 */ /* 0x000fe40008000000 */
[----:B------:R-:W-:-:S05]  /*11d80*/  @!P1 VIADD R10, R10, 0x2d860 ;  /* 0x0002d8600a0a9836 */ /* 0x000fca0000000000 */
[----:B------:R-:W-:-:S04]  /*11d90*/  @!P1 PRMT R10, RZ, 0x654, R10 ;  /* 0x00000654ff0a9816 */ /* 0x000fc8000000000a */
[----:B------:R0:W-:Y:S02]  /*11da0*/  @!P1 SYNCS.ARRIVE.TRANS64.RED.A1T0 RZ, [R10+URZ], RZ ;  /* 0x000000ff0aff99a7 */ /* 0x0001e4000810043f */
[----:B0-----:R-:W-:-:S04]  /*11db0*/  FMNMX.FTZ R10, R50, R12, !PT ;  /* 0x0000000c320a7209 */ /* 0x001fc80007810000 */
        /* <DEDUP_REMOVED lines=34> */
[----:B0-----:R-:W-:-:S04]  /*11fe0*/  FMNMX.FTZ R10, R10, R11, !PT ;  /* 0x0000000b0a0a7209 */ /* 0x001fc80007810000 */
[----:B------:R-:W-:-:S04]  /*11ff0*/  FSETP.NEU.FTZ.AND P4, PT, R10, -INF , PT ;  /* 0xff8000000a00780b */ /* 0x000fc80003f9d000 */
[----:B------:R-:W-:-:S05]  /*12000*/  FSEL R11, R10, RZ, P4 ;  /* 0x000000ff0a0b7208 */ /* 0x000fca0002000000 */
[----:B------:R-:W-:Y:S01]  /*12010*/  FADD.FTZ R12, -R11, R12 ;  /* 0x0000000c0b0c7221 */ /* 0x000fe20000010100 */
[----:B------:R-:W-:-:S03]  /*12020*/  FMUL.FTZ R11, R10, UR39 ;  /* 0x000000270a0b7c20 */ /* 0x000fc60008410000 */
[----:B------:R-:W-:Y:S02]  /*12030*/  FMUL.FTZ R12, R12, UR39 ;  /* 0x000000270c0c7c20 */ /* 0x000fe40008410000 */
[----:B------:R-:W-:Y:S02]  /*12040*/  FSEL R11, R11, RZ, P4 ;  /* 0x000000ff0b0b7208 */ /* 0x000fe40002000000 */
[----:B------:R-:W-:Y:S02]  /*12050*/  ISETP.GT.AND P4, PT, R143, 0x1, P3 ;  /* 0x000000018f00780c */ /* 0x000fe40001f84270 */
[----:B------:R-:W-:Y:S01]  /*12060*/  MUFU.EX2 R12, R12 ;  /* 0x0000000c000c7308 */ /* 0x000fe20000000800 */
[--C-:B------:R-:W-:Y:S01]  /*12070*/  FFMA.FTZ R50, R50, UR39, -R11.reuse ;  /* 0x0000002732327c23 */ /* 0x100fe2000801080b */
[----:B------:R-:W-:Y:S01]  /*12080*/  ISETP.LT.OR P5, PT, R144, 0x2, P4 ;  /* 0x000000029000780c */ /* 0x000fe200027a1670 */
[--C-:B------:R-:W-:Y:S01]  /*12090*/  FFMA.FTZ R51, R51, UR39, -R11.reuse ;  /* 0x0000002733337c23 */ /* 0x100fe2000801080b */
        /* <DEDUP_REMOVED lines=40> */
[----:B------:R-:W0:Y:S01]  /*12320*/  MUFU.EX2 R32, R50 ;  /* 0x0000003200207308 */ /* 0x000e220000000800 */
[----:B------:R-:W-:-:S02]  /*12330*/  ISETP.GT.AND P5, PT, R143, 0x21, P3 ;  /* 0x000000218f00780c */ /* 0x000fc40001fa4270 */
[C---:B------:R-:W-:Y:S02]  /*12340*/  ISETP.GT.AND P4, PT, R143.reuse, 0x8, P3 ;  /* 0x000000088f00780c */ /* 0x040fe40001f84270 */
[C---:B------:R-:W-:Y:S02]  /*12350*/  ISETP.LT.OR P5, PT, R144.reuse, 0x22, P5 ;  /* 0x000000229000780c */ /* 0x040fe40002fa1670 */
[----:B------:R-:W-:Y:S01]  /*12360*/  ISETP.LT.OR P4, PT, R144, 0x9, P4 ;  /* 0x000000099000780c */ /* 0x000fe20002781670 */
[----:B------:R-:W1:Y:S01]  /*12370*/  MUFU.EX2 R51, R51 ;  /* 0x0000003300337308 */ /* 0x000e620000000800 */
[----:B------:R-:W-:Y:S02]  /*12380*/  FSEL R38, R38, -INF , !P5 ;  /* 0xff80000026267808 */ /* 0x000fe40006800000 */
[----:B------:R-:W-:Y:S02]  /*12390*/  ISETP.GT.AND P5, PT, R143, 0x29, P3 ;  /* 0x000000298f00780c */ /* 0x000fe40001fa4270 */
[----:B------:R-:W-:-:S02]  /*123a0*/  FSEL R25, R25, -INF , !P4 ;  /* 0xff80000019197808 */ /* 0x000fc40006000000 */
[----:B------:R-:W-:Y:S01]  /*123b0*/  ISETP.LT.OR P5, PT, R144, 0x2a, P5 ;  /* 0x0000002a9000780c */ /* 0x000fe20002fa1670 */
[----:B------:R-:W-:Y:S01]  /*123c0*/  MUFU.EX2 R24, R24 ;  /* 0x0000001800187308 */ /* 0x000fe20000000800 */
[C---:B------:R-:W-:Y:S01]  /*123d0*/  ISETP.GT.AND P4, PT, R143.reuse, 0x10, P3 ;  /* 0x000000108f00780c */ /* 0x040fe20001f84270 */
[----:B0-----:R-:W-:Y:S01]  /*123e0*/  FFMA.FTZ R4, R12, R4, R32 ;  /* 0x000000040c047223 */ /* 0x001fe20000010020 */
[----:B------:R-:W-:Y:S02]  /*123f0*/  FSEL R42, R42, -INF , !P5 ;  /* 0xff8000002a2a7808 */ /* 0x000fe40006800000 */
[----:B------:R-:W-:Y:S02]  /*12400*/  ISETP.GT.AND P5, PT, R143, 0x31, P3 ;  /* 0x000000318f00780c */ /* 0x000fe40001fa4270 */
[C---:B------:R-:W-:Y:S01]  /*12410*/  ISETP.LT.OR P4, PT, R144.reuse, 0x11, P4 ;  /* 0x000000119000780c */ /* 0x040fe20002781670 */
[----:B------:R-:W-:Y:S01]  /*12420*/  MUFU.EX2 R27, R27 ;  /* 0x0000001b001b7308 */ /* 0x000fe20000000800 */
[----:B------:R-:W-:Y:S01]  /*12430*/  ISETP.LT.OR P5, PT, R144, 0x32, P5 ;  /* 0x000000329000780c */ /* 0x000fe20002fa1670 */
[----:B-1----:R-:W-:Y:S01]  /*12440*/  FADD.FTZ R4, R51, R4 ;  /* 0x0000000433047221 */ /* 0x002fe20000010000 */
[----:B------:R-:W-:-:S02]  /*12450*/  FSEL R29, R29, -INF , !P4 ;  /* 0xff8000001d1d7808 */ /* 0x000fc40006000000 */
[----:B------:R-:W-:Y:S02]  /*12460*/  FSEL R46, R46, -INF , !P5 ;  /* 0xff8000002e2e7808 */ /* 0x000fe40006800000 */
[C---:B------:R-:W-:Y:S01]  /*12470*/  ISETP.GT.AND P5, PT, R143.reuse, 0x39, P3 ;  /* 0x000000398f00780c */ /* 0x040fe20001fa4270 */
[----:B------:R-:W-:Y:S01]  /*12480*/  MUFU.EX2 R28, R28 ;  /* 0x0000001c001c7308 */ /* 0x000fe20000000800 */
[C---:B------:R-:W-:Y:S02]  /*12490*/  ISETP.GT.AND P4, PT, R143.reuse, 0x18, P3 ;  /* 0x000000188f00780c */ /* 0x040fe40001f84270 */
[C---:B------:R-:W-:Y:S02]  /*124a0*/  ISETP.LT.OR P5, PT, R144.reuse, 0x3a, P5 ;  /* 0x0000003a9000780c */ /* 0x040fe40002fa1670 */
[----:B------:R-:W-:Y:S02]  /*124b0*/  ISETP.LT.OR P4, PT, R144, 0x19, P4 ;  /* 0x000000199000780c */ /* 0x000fe40002781670 */
[----:B------:R-:W-:Y:S01]  /*124c0*/  FSEL R52, R52, -INF , !P5 ;  /* 0xff80000034347808 */ /* 0x000fe20006800000 */
[----:B------:R-:W-:Y:S01]  /*124d0*/  MUFU.EX2 R31, R31 ;  /* 0x0000001f001f7308 */ /* 0x000fe20000000800 */
[----:B------:R-:W-:-:S02]  /*124e0*/  ISETP.GT.AND P5, PT, R143, 0x41, P3 ;  /* 0x000000418f00780c */ /* 0x000fc40001fa4270 */
[----:B------:R-:W-:Y:S02]  /*124f0*/  FSEL R81, R33, -INF , !P4 ;  /* 0xff80000021517808 */ /* 0x000fe40006000000 */
[----:B------:R-:W-:Y:S02]  /*12500*/  ISETP.LT.OR P5, PT, R144, 0x42, P5 ;  /* 0x000000429000780c */ /* 0x000fe40002fa1670 */
[C---:B------:R-:W-:Y:S01]  /*12510*/  ISETP.GT.AND P4, PT, R143.reuse, 0x20, P3 ;  /* 0x000000208f00780c */ /* 0x040fe20001f84270 */
[----:B------:R-:W-:Y:S01]  /*12520*/  MUFU.EX2 R16, R16 ;  /* 0x0000001000107308 */ /* 0x000fe20000000800 */
[----:B------:R-:W-:Y:S02]  /*12530*/  FSEL R56, R56, -INF , !P5 ;  /* 0xff80000038387808 */ /* 0x000fe40006800000 */
[----:B------:R-:W-:Y:S02]  /*12540*/  ISETP.GT.AND P5, PT, R143, 0x49, P3 ;  /* 0x000000498f00780c */ /* 0x000fe40001fa4270 */
[----:B------:R-:W-:-:S02]  /*12550*/  ISETP.LT.OR P4, PT, R144, 0x21, P4 ;  /* 0x000000219000780c */ /* 0x000fc40002781670 */
[----:B------:R-:W-:Y:S01]  /*12560*/  ISETP.LT.OR P5, PT, R144, 0x4a, P5 ;  /* 0x0000004a9000780c */ /* 0x000fe20002fa1670 */
[----:B------:R-:W-:Y:S01]  /*12570*/  MUFU.EX2 R19, R19 ;  /* 0x0000001300137308 */ /* 0x000fe20000000800 */
[----:B------:R-:W-:Y:S02]  /*12580*/  FSEL R37, R37, -INF , !P4 ;  /* 0xff80000025257808 */ /* 0x000fe40006000000 */
[----:B------:R-:W-:Y:S02]  /*12590*/  FSEL R60, R60, -INF , !P5 ;  /* 0xff8000003c3c7808 */ /* 0x000fe40006800000 */
[C---:B------:R-:W-:Y:S02]  /*125a0*/  ISETP.GT.AND P5, PT, R143.reuse, 0x51, P3 ;  /* 0x000000518f00780c */ /* 0x040fe40001fa4270 */
[----:B------:R-:W-:Y:S01]  /*125b0*/  ISETP.GT.AND P4, PT, R143, 0x28, P3 ;  /* 0x000000288f00780c */ /* 0x000fe20001f84270 */
[----:B------:R-:W-:Y:S01]  /*125c0*/  MUFU.EX2 R36, R36 ;  /* 0x0000002400247308 */ /* 0x000fe20000000800 */
[----:B------:R-:W-:-:S02]  /*125d0*/  ISETP.LT.OR P5, PT, R144, 0x52, P5 ;  /* 0x000000529000780c */ /* 0x000fc40002fa1670 */
[----:B------:R-:W-:Y:S02]  /*125e0*/  ISETP.LT.OR P4, PT, R144, 0x29, P4 ;  /* 0x000000299000780c */ /* 0x000fe40002781670 */
[----:B------:R-:W-:Y:S02]  /*125f0*/  FSEL R64, R64, -INF , !P5 ;  /* 0xff80000040407808 */ /* 0x000fe40006800000 */
[----:B------:R-:W-:Y:S01]  /*12600*/  ISETP.GT.AND P5, PT, R143, 0x59, P3 ;  /* 0x000000598f00780c */ /* 0x000fe20001fa4270 */
[----:B------:R-:W-:Y:S01]  /*12610*/  MUFU.EX2 R39, R39 ;  /* 0x0000002700277308 */ /* 0x000fe20000000800 */
[----:B------:R-:W-:Y:S02]  /*12620*/  FSEL R41, R41, -INF , !P4 ;  /* 0xff80000029297808 */ /* 0x000fe40006000000 */
[----:B------:R-:W-:Y:S02]  /*12630*/  ISETP.LT.OR P5, PT, R144, 0x5a, P5 ;  /* 0x0000005a9000780c */ /* 0x000fe40002fa1670 */
[----:B------:R-:W-:-:S02]  /*12640*/  ISETP.GT.AND P4, PT, R143, 0x30, P3 ;  /* 0x000000308f00780c */ /* 0x000fc40001f84270 */
[----:B------:R-:W-:Y:S01]  /*12650*/  FSEL R68, R68, -INF , !P5 ;  /* 0xff80000044447808 */ /* 0x000fe20006800000 */
[----:B------:R-:W-:Y:S01]  /*12660*/  MUFU.EX2 R40, R40 ;  /* 0x0000002800287308 */ /* 0x000fe20000000800 */
[----:B------:R-:W-:Y:S02]  /*12670*/  ISETP.GT.AND P5, PT, R143, 0x61, P3 ;  /* 0x000000618f00780c */ /* 0x000fe40001fa4270 */
[C---:B------:R-:W-:Y:S02]  /*12680*/  ISETP.LT.OR P4, PT, R144.reuse, 0x31, P4 ;  /* 0x000000319000780c */ /* 0x040fe40002781670 */
[----:B------:R-:W-:Y:S02]  /*12690*/  ISETP.LT.OR P5, PT, R144, 0x62, P5 ;  /* 0x000000629000780c */ /* 0x000fe40002fa1670 */
[----:B------:R-:W-:Y:S01]  /*126a0*/  FSEL R45, R45, -INF , !P4 ;  /* 0xff8000002d2d7808 */ /* 0x000fe20006000000 */
[----:B------:R-:W-:Y:S01]  /*126b0*/  MUFU.EX2 R43, R43 ;  /* 0x0000002b002b7308 */ /* 0x000fe20000000800 */
[----:B------:R-:W-:-:S02]  /*126c0*/  FSEL R72, R72, -INF , !P5 ;  /* 0xff80000048487808 */ /* 0x000fc40006800000 */
[C---:B------:R-:W-:Y:S02]  /*126d0*/  ISETP.GT.AND P5, PT, R143.reuse, 0x69, P3 ;  /* 0x000000698f00780c */ /* 0x040fe40001fa4270 */
[C---:B------:R-:W-:Y:S02]  /*126e0*/  ISETP.GT.AND P4, PT, R143.reuse, 0x38, P3 ;  /* 0x000000388f00780c */ /* 0x040fe40001f84270 */
[C---:B------:R-:W-:Y:S01]  /*126f0*/  ISETP.LT.OR P5, PT, R144.reuse, 0x6a, P5 ;  /* 0x0000006a9000780c */ /* 0x040fe20002fa1670 */
[----:B------:R-:W-:Y:S01]  /*12700*/  MUFU.EX2 R44, R44 ;  /* 0x0000002c002c7308 */ /* 0x000fe20000000800 */
[----:B------:R-:W-:Y:S02]  /*12710*/  ISETP.LT.OR P4, PT, R144, 0x39, P4 ;  /* 0x000000399000780c */ /* 0x000fe40002781670 */
[----:B------:R-:W-:Y:S02]  /*12720*/  FSEL R76, R76, -INF , !P5 ;  /* 0xff8000004c4c7808 */ /* 0x000fe40006800000 */
[----:B------:R-:W-:-:S02]  /*12730*/  ISETP.GT.AND P5, PT, R143, RZ, P3 ;  /* 0x000000ff8f00720c */ /* 0x000fc40001fa4270 */
[----:B------:R-:W-:Y:S01]  /*12740*/  FSEL R49, R49, -INF , !P4 ;  /* 0xff80000031317808 */ /* 0x000fe20006000000 */
[----:B------:R-:W-:Y:S01]  /*12750*/  MUFU.EX2 R47, R47 ;  /* 0x0000002f002f7308 */ /* 0x000fe20000000800 */
[----:B------:R-:W-:Y:S02]  /*12760*/  ISETP.LT.OR P5, PT, R144, 0x1, P5 ;  /* 0x000000019000780c */ /* 0x000fe40002fa1670 */
[----:B------:R-:W-:Y:S02]  /*12770*/  ISETP.GT.AND P4, PT, R143, 0x40, P3 ;  /* 0x000000408f00780c */ /* 0x000fe40001f84270 */
[----:B------:R-:W-:Y:S02]  /*12780*/  FSEL R33, R14, -INF , !P5 ;  /* 0xff8000000e217808 */ /* 0x000fe40006800000 */
[----:B------:R-:W-:Y:S01]  /*12790*/  ISETP.LT.OR P4, PT, R144, 0x41, P4 ;  /* 0x000000419000780c */ /* 0x000fe20002781670 */
        /* <DEDUP_REMOVED lines=52> */
[----:B------:R-:W-:Y:S02]  /*12ae0*/  ISETP.GT.AND P5, PT, R143, 0x78, P3 ;  /* 0x000000788f00780c */ /* 0x000fe40001fa4270 */
[----:B------:R-:W-:-:S02]  /*12af0*/  FMNMX.FTZ R14, R64, R14, !PT ;  /* 0x0000000e400e7209 */ /* 0x000fc40007810000 */
[----:B------:R-:W-:Y:S01]  /*12b00*/  ISETP.LT.OR P4, PT, R144, 0x72, P4 ;  /* 0x000000729000780c */ /* 0x000fe20002781670 */
        /* <DEDUP_REMOVED lines=9> */
[----:B------:R-:W-:Y:S01]  /*12ba0*/  ISETP.LT.OR P3, PT, R144, 0x7a, P3 ;  /* 0x0000007a9000780c */ /* 0x000fe20001f61670 */
[----:B------:R-:W-:Y:S01]  /*12bb0*/  MUFU.EX2 R77, R77 ;  /* 0x0000004d004d7308 */ /* 0x000fe20000000800 */
[----:B------:R-:W-:Y:S02]  /*12bc0*/  FMNMX.FTZ R14, R75, R14, !PT ;  /* 0x0000000e4b0e7209 */ /* 0x000fe40007810000 */
[----:B------:R-:W-:Y:S02]  /*12bd0*/  FSEL R82, R82, -INF , !P5 ;  /* 0xff80000052527808 */ /* 0x000fe40006800000 */
[----:B------:R-:W-:-:S02]  /*12be0*/  FMNMX.FTZ R14, R76, R14, !PT ;  /* 0x0000000e4c0e7209 */ /* 0x000fc40007810000 */
[----:B------:R-:W-:Y:S01]  /*12bf0*/  FSEL R83, R83, -INF , !P3 ;  /* 0xff80000053537808 */ /* 0x000fe20005800000 */
[----:B------:R-:W-:Y:S01]  /*12c00*/  MUFU.EX2 R78, R78 ;  /* 0x0000004e004e7308 */ /* 0x000fe20000000800 */
[----:B------:R-:W-:Y:S02]  /*12c10*/  FMNMX.FTZ R14, R79, R14, !PT ;  /* 0x0000000e4f0e7209 */ /* 0x000fe40007810000 */
[----:B------:R-:W-:Y:S02]  /*12c20*/  F2FP.BF16.F32.PACK_AB R32, R51, R32 ;  /* 0x000000203320723e */ /* 0x000fe400000010ff */
[----:B------:R-:W-:-:S03]  /*12c30*/  FMNMX.FTZ R14, R80, R14, !PT ;  /* 0x0000000e500e7209 */ /* 0x000fc60007810000 */
[----:B------:R-:W-:Y:S01]  /*12c40*/  MUFU.EX2 R84, R84 ;  /* 0x0000005400547308 */ /* 0x000fe20000000800 */
[----:B------:R-:W-:-:S04]  /*12c50*/  FMNMX.FTZ R14, R82, R14, !PT ;  /* 0x0000000e520e7209 */ /* 0x000fc80007810000 */
[----:B------:R-:W-:-:S03]  /*12c60*/  FMNMX.FTZ R14, R83, R14, !PT ;  /* 0x0000000e530e7209 */ /* 0x000fc60007810000 */
[----:B------:R-:W-:Y:S02]  /*12c70*/  MUFU.EX2 R11, R11 ;  /* 0x0000000b000b7308 */ /* 0x000fe40000000800 */
[----:B------:R-:W0:Y:S02]  /*12c80*/  SHFL.BFLY PT, R34, R14, 0x2, 0x1f ;  /* 0x0c401f000e227f89 */ /* 0x000e2400000e0000 */
[----:B0-----:R-:W-:-:S04]  /*12c90*/  FMNMX.FTZ R14, R14, R34, !PT ;  /* 0x000000220e0e7209 */ /* 0x001fc80007810000 */
[----:B------:R0:W1:Y:S02]  /*12ca0*/  MUFU.EX2 R34, R21 ;  /* 0x0000001500227308 */ /* 0x0000640000000800 */
[----:B0-----:R-:W0:Y:S01]  /*12cb0*/  SHFL.BFLY PT, R21, R14, 0x1, 0x1f ;  /* 0x0c201f000e157f89 */ /* 0x001e2200000e0000 */
[----:B-1----:R-:W-:Y:S01]  /*12cc0*/  FADD.FTZ R4, R34, R4 ;  /* 0x0000000422047221 */ /* 0x002fe20000010000 */
[----:B------:R-:W-:Y:S02]  /*12cd0*/  F2FP.BF16.F32.PACK_AB R34, R24, R34 ;  /* 0x000000221822723e */ /* 0x000fe400000010ff */
[----:B0-----:R-:W-:Y:S01]  /*12ce0*/  FMNMX.FTZ R14, R14, R21, !PT ;  /* 0x000000150e0e7209 */ /* 0x001fe20007810000 */
[----:B------:R-:W-:-:S03]  /*12cf0*/  FADD.FTZ R21, R24, R4 ;  /* 0x0000000418157221 */ /* 0x000fc60000010000 */
[C---:B------:R-:W-:Y:S01]  /*12d00*/  FSETP.NEU.FTZ.AND P3, PT, R14.reuse, -INF , PT ;  /* 0xff8000000e00780b */ /* 0x040fe20003f7d000 */
[----:B------:R-:W-:Y:S01]  /*12d10*/  FMUL.FTZ R4, R14, UR39 ;  /* 0x000000270e047c20 */ /* 0x000fe20008410000 */
[----:B------:R-:W-:-:S04]  /*12d20*/  FADD.FTZ R21, R27, R21 ;  /* 0x000000151b157221 */ /* 0x000fc80000010000 */
[----:B------:R-:W-:Y:S01]  /*12d30*/  FSEL R4, R4, RZ, P3 ;  /* 0x000000ff04047208 */ /* 0x000fe20001800000 */
[C---:B------:R-:W-:Y:S01]  /*12d40*/  FADD.FTZ R21, R28.reuse, R21 ;  /* 0x000000151c157221 */ /* 0x040fe20000010000 */
[----:B------:R-:W-:-:S03]  /*12d50*/  F2FP.BF16.F32.PACK_AB R28, R28, R27 ;  /* 0x0000001b1c1c723e */ /* 0x000fc600000010ff */
        /* <DEDUP_REMOVED lines=8> */
[----:B------:R-:W-:Y:S01]  /*12de0*/  FADD.FTZ R21, R31, R21 ;  /* 0x000000151f157221 */ /* 0x000fe20000010000 */
[--C-:B------:R-:W-:Y:S01]  /*12df0*/  FFMA.FTZ R41, R41, UR39, -R4.reuse ;  /* 0x0000002729297c23 */ /* 0x100fe20008010804 */
[--C-:B------:R-:W-:Y:S01]  /*12e00*/  FFMA.FTZ R42, R42, UR39, -R4.reuse ;  /* 0x000000272a2a7c23 */ /* 0x100fe20008010804 */
[--C-:B------:R-:W-:Y:S01]  /*12e10*/  FFMA.FTZ R45, R45, UR39, -R4.reuse ;  /* 0x000000272d2d7c23 */ /* 0x100fe20008010804 */
[----:B------:R-:W-:Y:S01]  /*12e20*/  FADD.FTZ R21, R16, R21 ;  /* 0x0000001510157221 */ /* 0x000fe20000010000 */
[--C-:B------:R-:W-:Y:S01]  /*12e30*/  FFMA.FTZ R59, R59, UR39, -R4.reuse ;  /* 0x000000273b3b7c23 */ /* 0x100fe20008010804 */
[----:B------:R-:W0:Y:S01]  /*12e40*/  MUFU.EX2 R15, R15 ;  /* 0x0000000f000f7308 */ /* 0x000e220000000800 */
[--C-:B------:R-:W-:Y:S01]  /*12e50*/  FFMA.FTZ R60, R60, UR39, -R4.reuse ;  /* 0x000000273c3c7c23 */ /* 0x100fe20008010804 */
[----:B------:R-:W-:Y:S01]  /*12e60*/  FADD.FTZ R21, R19, R21 ;  /* 0x0000001513157221 */ /* 0x000fe20000010000 */
[--C-:B------:R-:W-:Y:S01]  /*12e70*/  FFMA.FTZ R63, R63, UR39, -R4.reuse ;  /* 0x000000273f3f7c23 */ /* 0x100fe20008010804 */
[--C-:B------:R-:W-:Y:S01]  /*12e80*/  FFMA.FTZ R64, R64, UR39, -R4.reuse ;  /* 0x0000002740407c23 */ /* 0x100fe20008010804 */
[--C-:B------:R-:W-:Y:S01]  /*12e90*/  FFMA.FTZ R67, R67, UR39, -R4.reuse ;  /* 0x0000002743437c23 */ /* 0x100fe20008010804 */
[C---:B------:R-:W-:Y:S01]  /*12ea0*/  FADD.FTZ R21, R36.reuse, R21 ;  /* 0x0000001524157221 */ /* 0x040fe20000010000 */
[----:B------:R-:W-:Y:S01]  /*12eb0*/  F2FP.BF16.F32.PACK_AB R36, R36, R19 ;  /* 0x000000132424723e */ /* 0x000fe200000010ff */
        /* <DEDUP_REMOVED lines=8> */
[----:B------:R-:W1:Y:S01]  /*12f40*/  MUFU.EX2 R26, R26 ;  /* 0x0000001a001a7308 */ /* 0x000e620000000800 */
[----:B0-----:R-:W-:Y:S01]  /*12f50*/  F2FP.BF16.F32.PACK_AB R33, R15, R24 ;  /* 0x000000180f21723e */ /* 0x001fe200000010ff */
[----:B------:R-:W-:Y:S01]  /*12f60*/  FADD.FTZ R21, R43, R19 ;  /* 0x000000132b157221 */ /* 0x000fe20000010000 */
[--C-:B------:R-:W-:Y:S01]  /*12f70*/  FFMA.FTZ R79, R79, UR39, -R4.reuse ;  /* 0x000000274f4f7c23 */ /* 0x100fe20008010804 */
[--C-:B------:R-:W-:Y:S01]  /*12f80*/  FFMA.FTZ R80, R80, UR39, -R4.reuse ;  /* 0x0000002750507c23 */ /* 0x100fe20008010804 */
[----:B------:R-:W-:Y:S01]  /*12f90*/  FFMA.FTZ R82, R82, UR39, -R4 ;  /* 0x0000002752527c23 */ /* 0x000fe20008010804 */
[----:B------:R-:W-:Y:S01]  /*12fa0*/  FADD.FTZ R21, R44, R21 ;  /* 0x000000152c157221 */ /* 0x000fe20000010000 */
[----:B------:R-:W-:Y:S01]  /*12fb0*/  F2FP.BF16.F32.PACK_AB R38, R40, R39 ;  /* 0x000000272826723e */ /* 0x000fe200000010ff */
[----:B------:R-:W-:Y:S08]  /*12fc0*/  MUFU.EX2 R29, R29 ;  /* 0x0000001d001d7308 */ /* 0x000ff00000000800 */
[----:B------:R-:W-:Y:S01]  /*12fd0*/  MUFU.EX2 R37, R37 ;  /* 0x0000002500257308 */ /* 0x000fe20000000800 */
[----:B-1----:R-:W-:-:S05]  /*12fe0*/  F2FP.BF16.F32.PACK_AB R35, R26, R25 ;  /* 0x000000191a23723e */ /* 0x002fca00000010ff */
[----:B------:R0:W-:Y:S02]  /*12ff0*/  STSM.16.M88.4 [R140+0x21800], R32 ;  /* 0x021800208c007844 */ /* 0x0001e40000000200 */
[----:B------:R-:W-:Y:S08]  /*13000*/  MUFU.EX2 R50, R50 ;  /* 0x0000003200327308 */ /* 0x000ff00000000800 */
[----:B------:R-:W-:Y:S01]  /*13010*/  MUFU.EX2 R41, R41 ;  /* 0x0000002900297308 */ /* 0x000fe20000000800 */
[--C-:B0-----:R-:W-:Y:S01]  /*13020*/  FFMA.FTZ R32, R30, UR39, -R4.reuse ;  /* 0x000000271e207c23 */ /* 0x101fe20008010804 */
[----:B------:R-:W-:Y:S01]  /*13030*/  FSEL R30, R14, RZ, P3 ;  /* 0x000000ff0e1e7208 */ /* 0x000fe20001800000 */
[--C-:B------:R-:W-:Y:S01]  /*13040*/  FFMA.FTZ R33, R81, UR39, -R4.reuse ;  /* 0x0000002751217c23 */ /* 0x100fe20008010804 */
[----:B------:R-:W-:-:S04]  /*13050*/  FFMA.FTZ R34, R85, UR39, -R4 ;  /* 0x0000002755227c23 */ /* 0x000fc80008010804 */
[----:B------:R-:W0:Y:S01]  /*13060*/  MUFU.EX2 R42, R42 ;  /* 0x0000002a002a7308 */ /* 0x000e220000000800 */
[----:B------:R-:W-:Y:S01]  /*13070*/  FFMA.FTZ R35, R46, UR39, -R4 ;  /* 0x000000272e237c23 */ /* 0x000fe20008010804 */
[----:B------:R-:W-:-:S04]  /*13080*/  FADD.FTZ R30, -R30, R13 ;  /* 0x0000000d1e1e7221 */ /* 0x000fc80000010100 */
[----:B------:R-:W-:Y:S01]  /*13090*/  FMUL.FTZ R13, R30, UR39 ;  /* 0x000000271e0d7c20 */ /* 0x000fe20008410000 */
[----:B------:R-:W-:Y:S01]  /*130a0*/  F2FP.BF16.F32.PACK_AB R30, R16, R31 ;  /* 0x0000001f101e723e */ /* 0x000fe200000010ff */
[----:B------:R-:W-:Y:S08]  /*130b0*/  MUFU.EX2 R32, R32 ;  /* 0x0000002000207308 */ /* 0x000ff00000000800 */
[----:B------:R-:W1:Y:S01]  /*130c0*/  MUFU.EX2 R13, R13 ;  /* 0x0000000d000d7308 */ /* 0x000e620000000800 */
[----:B0-----:R-:W-:-:S07]  /*130d0*/  F2FP.BF16.F32.PACK_AB R39, R42, R41 ;  /* 0x000000292a27723e */ /* 0x001fce00000010ff */
[----:B------:R-:W-:Y:S08]  /*130e0*/  MUFU.EX2 R33, R33 ;  /* 0x0000002100217308 */ /* 0x000ff00000000800 */
[----:B------:R-:W0:Y:S01]  /*130f0*/  MUFU.EX2 R34, R34 ;  /* 0x0000002200227308 */ /* 0x000e220000000800 */
[----:B-1----:R-:W-:Y:S01]  /*13100*/  FFMA.FTZ R24, R13, R3, R24 ;  /* 0x000000030d187223 */ /* 0x002fe20000010018 */
[--C-:B------:R-:W-:Y:S01]  /*13110*/  FFMA.FTZ R3, R49, UR39, -R4.reuse ;  /* 0x0000002731037c23 */ /* 0x100fe20008010804 */
[----:B------:R-:W-:-:S02]  /*13120*/  FFMA.FTZ R49, R56, UR39, -R4 ;  /* 0x0000002738317c23 */ /* 0x000fc40008010804 */
[----:B------:R-:W-:Y:S01]  /*13130*/  FADD.FTZ R24, R15, R24 ;  /* 0x000000180f187221 */ /* 0x000fe20000010000 */
[----:B------:R-:W-:Y:S02]  /*13140*/  FFMA.FTZ R15, R52, UR39, -R4 ;  /* 0x00000027340f7c23 */ /* 0x000fe40008010804 */
[----:B------:R-:W1:Y:S01]  /*13150*/  MUFU.EX2 R45, R45 ;  /* 0x0000002d002d7308 */ /* 0x000e620000000800 */
[----:B------:R-:W-:Y:S01]  /*13160*/  FADD.FTZ R24, R25, R24 ;  /* 0x0000001819187221 */ /* 0x000fe20000010000 */
[--C-:B------:R-:W-:Y:S01]  /*13170*/  FFMA.FTZ R25, R55, UR39, -R4.reuse ;  /* 0x0000002737197c23 */ /* 0x100fe20008010804 */
[----:B------:R-:W-:Y:S02]  /*13180*/  FFMA.FTZ R4, R83, UR39, -R4 ;  /* 0x0000002753047c23 */ /* 0x000fe40008010804 */
[----:B------:R-:W-:-:S03]  /*13190*/  FADD.FTZ R24, R26, R24 ;  /* 0x000000181a187221 */ /* 0x000fc60000010000 */
[----:B------:R-:W3:Y:S01]  /*131a0*/  MUFU.EX2 R35, R35 ;  /* 0x0000002300237308 */ /* 0x000ee20000000800 */
[----:B------:R-:W-:Y:S01]  /*131b0*/  FADD.FTZ R24, R29, R24 ;  /* 0x000000181d187221 */ /* 0x000fe20000010000 */
[----:B------:R-:W-:Y:S02]  /*131c0*/  F2FP.BF16.F32.PACK_AB R29, R32, R29 ;  /* 0x0000001d201d723e */ /* 0x000fe400000010ff */
[----:B0-----:R-:W-:Y:S01]  /*131d0*/  F2FP.BF16.F32.PACK_AB R31, R34, R33 ;  /* 0x00000021221f723e */ /* 0x001fe200000010ff */
[----:B------:R-:W-:Y:S02]  /*131e0*/  FADD.FTZ R24, R32, R24 ;  /* 0x0000001820187221 */ /* 0x000fe40000010000 */
[----:B------:R-:W4:Y:S01]  /*131f0*/  LDL R32, [R1+0x24] ;  /* 0x0000240001207983 */ /* 0x000f220000100800 */
[----:B------:R-:W0:Y:S01]  /*13200*/  MUFU.EX2 R3, R3 ;  /* 0x0000000300037308 */ /* 0x000e220000000800 */
[----:B------:R-:W-:Y:S02]  /*13210*/  FADD.FTZ R24, R33, R24 ;  /* 0x0000001821187221 */ /* 0x000fe40000010000 */
[----:B--2---:R2:W-:Y:S02]  /*13220*/  STSM.16.M88.4 [R86], R28 ;  /* 0x0000001c56007844 */ /* 0x0045e40000000200 */
[----:B------:R-:W-:-:S03]  /*13230*/  FADD.FTZ R24, R34, R24 ;  /* 0x0000001822187221 */ /* 0x000fc60000010000 */
[----:B------:R-:W5:Y:S01]  /*13240*/  MUFU.EX2 R15, R15 ;  /* 0x0000000f000f7308 */ /* 0x000f620000000800 */
[----:B------:R-:W-:-:S07]  /*13250*/  FADD.FTZ R24, R37, R24 ;  /* 0x0000001825187221 */ /* 0x000fce0000010000 */
[----:B------:R-:W-:Y:S01]  /*13260*/  MUFU.EX2 R59, R59 ;  /* 0x0000003b003b7308 */ /* 0x000fe20000000800 */
[----:B------:R-:W-:-:S07]  /*13270*/  FADD.FTZ R24, R50, R24 ;  /* 0x0000001832187221 */ /* 0x000fce0000010000 */
[----:B------:R-:W-:Y:S01]  /*13280*/  MUFU.EX2 R27, R60 ;  /* 0x0000003c001b7308 */ /* 0x000fe20000000800 */
[----:B------:R-:W-:-:S07]  /*13290*/  FADD.FTZ R24, R41, R24 ;  /* 0x0000001829187221 */ /* 0x000fce0000010000 */
[----:B------:R-:W-:Y:S01]  /*132a0*/  MUFU.EX2 R63, R63 ;  /* 0x0000003f003f7308 */ /* 0x000fe20000000800 */
[----:B------:R-:W-:Y:S01]  /*132b0*/  FADD.FTZ R19, R42, R24 ;  /* 0x000000182a137221 */ /* 0x000fe20000010000 */
[----:B------:R-:W-:-:S06]  /*132c0*/  FADD.FTZ R24, R47, R21 ;  /* 0x000000152f187221 */ /* 0x000fcc0000010000 */
[----:B------:R-:W-:Y:S01]  /*132d0*/  MUFU.EX2 R67, R67 ;  /* 0x0000004300437308 */ /* 0x000fe20000000800 */
[----:B-1----:R-:W-:Y:S01]  /*132e0*/  FADD.FTZ R19, R45, R19 ;  /* 0x000000132d137221 */ /* 0x002fe20000010000 */
[----:B------:R-:W-:-:S06]  /*132f0*/  FADD.FTZ R24, R48, R24 ;  /* 0x0000001830187221 */ /* 0x000fcc0000010000 */
[----:B------:R-:W-:Y:S01]  /*13300*/  MUFU.EX2 R68, R68 ;  /* 0x0000004400447308 */ /* 0x000fe20000000800 */
[----:B---3--:R-:W-:Y:S01]  /*13310*/  FADD.FTZ R21, R35, R19 ;  /* 0x0000001323157221 */ /* 0x008fe20000010000 */
[----:B------:R-:W-:-:S06]  /*13320*/  FADD.FTZ R24, R53, R24 ;  /* 0x0000001835187221 */ /* 0x000fcc0000010000 */
[----:B------:R-:W-:Y:S01]  /*13330*/  MUFU.EX2 R71, R71 ;  /* 0x0000004700477308 */ /* 0x000fe20000000800 */
[----:B0-----:R-:W-:Y:S01]  /*13340*/  FADD.FTZ R21, R3, R21 ;  /* 0x0000001503157221 */ /* 0x001fe20000010000 */
[----:B------:R-:W-:Y:S01]  /*13350*/  FADD.FTZ R24, R54, R24 ;  /* 0x0000001836187221 */ /* 0x000fe20000010000 */
[----:B------:R-:W-:Y:S02]  /*13360*/  F2FP.BF16.F32.PACK_AB R46, R48, R47 ;  /* 0x0000002f302e723e */ /* 0x000fe400000010ff */
[----:B-----5:R-:W-:Y:S01]  /*13370*/  FADD.FTZ R21, R15, R21 ;  /* 0x000000150f157221 */ /* 0x020fe20000010000 */
[----:B------:R-:W-:Y:S01]  /*13380*/  FADD.FTZ R24, R57, R24 ;  /* 0x0000001839187221 */ /* 0x000fe20000010000 */
[----:B------:R-:W-:Y:S01]  /*13390*/  F2FP.BF16.F32.PACK_AB R37, R50, R37 ;  /* 0x000000253225723e */ /* 0x000fe200000010ff */
[----:B------:R-:W0:Y:S08]  /*133a0*/  MUFU.EX2 R25, R25 ;  /* 0x0000001900197308 */ /* 0x000e300000000800 */
[----:B------:R-:W1:Y:S01]  /*133b0*/  MUFU.EX2 R49, R49 ;  /* 0x0000003100317308 */ /* 0x000e620000000800 */
[----:B------:R-:W-:-:S07]  /*133c0*/  FADD.FTZ R24, R58, R24 ;  /* 0x000000183a187221 */ /* 0x000fce0000010000 */
[----:B------:R-:W3:Y:S01]  /*133d0*/  MUFU.EX2 R16, R64 ;  /* 0x0000004000107308 */ /* 0x000ee20000000800 */
[----:B0-----:R-:W-:Y:S01]  /*133e0*/  FADD.FTZ R21, R25, R21 ;  /* 0x0000001519157221 */ /* 0x001fe20000010000 */
[----:B------:R-:W-:-:S06]  /*133f0*/  FADD.FTZ R24, R61, R24 ;  /* 0x000000183d187221 */ /* 0x000fcc0000010000 */
[----:B------:R-:W0:Y:S01]  /*13400*/  MUFU.EX2 R19, R72 ;  /* 0x0000004800137308 */ /* 0x000e220000000800 */
[----:B-1----:R-:W-:Y:S01]  /*13410*/  FADD.FTZ R21, R49, R21 ;  /* 0x0000001531157221 */ /* 0x002fe20000010000 */
[----:B------:R-:W-:-:S03]  /*13420*/  FADD.FTZ R26, R62, R24 ;  /* 0x000000183e1a7221 */ /* 0x000fc60000010000 */
[----:B------:R-:W-:Y:S01]  /*13430*/  FADD.FTZ R21, R59, R21 ;  /* 0x000000153b157221 */ /* 0x000fe20000010000 */
[----:B--2---:R-:W-:Y:S02]  /*13440*/  FADD.FTZ R28, R65, R26 ;  /* 0x0000001a411c7221 */ /* 0x004fe40000010000 */
[----:B------:R-:W1:Y:S01]  /*13450*/  MUFU.EX2 R75, R75 ;  /* 0x0000004b004b7308 */ /* 0x000e620000000800 */
[----:B------:R-:W-:Y:S01]  /*13460*/  FADD.FTZ R21, R27, R21 ;  /* 0x000000151b157221 */ /* 0x000fe20000010000 */
[----:B------:R-:W-:-:S03]  /*13470*/  FADD.FTZ R28, R66, R28 ;  /* 0x0000001c421c7221 */ /* 0x000fc60000010000 */
[----:B------:R-:W-:Y:S01]  /*13480*/  FADD.FTZ R21, R63, R21 ;  /* 0x000000153f157221 */ /* 0x000fe20000010000 */
[----:B------:R-:W-:Y:S02]  /*13490*/  F2FP.BF16.F32.PACK_AB R66, R66, R65 ;  /* 0x000000414242723e */ /* 0x000fe400000010ff */
[C---:B---3--:R-:W-:Y:S01]  /*134a0*/  F2FP.BF16.F32.PACK_AB R65, R16.reuse, R63 ;  /* 0x0000003f1041723e */ /* 0x048fe200000010ff */
[----:B------:R-:W-:Y:S02]  /*134b0*/  FADD.FTZ R21, R16, R21 ;  /* 0x0000001510157221 */ /* 0x000fe40000010000 */
[----:B------:R-:W2:Y:S01]  /*134c0*/  LDL R16, [R1+0xc] ;  /* 0x00000c0001107983 */ /* 0x000ea20000100800 */
[----:B------:R-:W3:Y:S01]  /*134d0*/  MUFU.EX2 R76, R76 ;  /* 0x0000004c004c7308 */ /* 0x000ee20000000800 */
[----:B------:R-:W-:Y:S01]  /*134e0*/  F2FP.BF16.F32.PACK_AB R47, R15, R3 ;  /* 0x000000030f2f723e */ /* 0x000fe200000010ff */
[----:B------:R-:W-:Y:S01]  /*134f0*/  FADD.FTZ R21, R67, R21 ;  /* 0x0000001543157221 */ /* 0x000fe20000010000 */
[----:B------:R-:W-:-:S05]  /*13500*/  FADD.FTZ R28, R69, R28 ;  /* 0x0000001c451c7221 */ /* 0x000fca0000010000 */
[----:B------:R-:W-:Y:S01]  /*13510*/  MUFU.EX2 R79, R79 ;  /* 0x0000004f004f7308 */ /* 0x000fe20000000800 */
[----:B------:R-:W-:Y:S01]  /*13520*/  FADD.FTZ R21, R68, R21 ;  /* 0x0000001544157221 */ /* 0x000fe20000010000 */
[----:B------:R-:W-:-:S06]  /*13530*/  FADD.FTZ R28, R70, R28 ;  /* 0x0000001c461c7221 */ /* 0x000fcc0000010000 */
[----:B------:R-:W5:Y:S01]  /*13540*/  MUFU.EX2 R80, R80 ;  /* 0x0000005000507308 */ /* 0x000f620000000800 */
[----:B------:R-:W-:-:S07]  /*13550*/  FADD.FTZ R21, R71, R21 ;  /* 0x0000001547157221 */ /* 0x000fce0000010000 */
[----:B------:R-:W-:Y:S08]  /*13560*/  MUFU.EX2 R82, R82 ;  /* 0x0000005200527308 */ /* 0x000ff00000000800 */
[----:B------:R-:W5:Y:S01]  /*13570*/  MUFU.EX2 R3, R4 ;  /* 0x0000000400037308 */ /* 0x000f620000000800 */
[----:B------:R-:W-:Y:S01]  /*13580*/  F2FP.BF16.F32.PACK_AB R44, R44, R43 ;  /* 0x0000002b2c2c723e */ /* 0x000fe200000010ff */
[----:B------:R-:W-:Y:S01]  /*13590*/  FADD.FTZ R28, R73, R28 ;  /* 0x0000001c491c7221 */ /* 0x000fe20000010000 */
[----:B------:R-:W-:Y:S01]  /*135a0*/  F2FP.BF16.F32.PACK_AB R45, R35, R45 ;  /* 0x0000002d232d723e */ /* 0x000fe200000010ff */
[----:B0-----:R-:W-:Y:S01]  /*135b0*/  FADD.FTZ R30, R19, R21 ;  /* 0x00000015131e7221 */ /* 0x001fe20000010000 */
[----:B------:R-:W-:-:S02]  /*135c0*/  F2FP.BF16.F32.PACK_AB R24, R54, R53 ;  /* 0x000000353618723e */ /* 0x000fc400000010ff */
[----:B------:R-:W-:Y:S02]  /*135d0*/  F2FP.BF16.F32.PACK_AB R26, R58, R57 ;  /* 0x000000393a1a723e */ /* 0x000fe400000010ff */
[----:B------:R-:W-:Y:S02]  /*135e0*/  F2FP.BF16.F32.PACK_AB R25, R49, R25 ;  /* 0x000000193119723e */ /* 0x000fe400000010ff */
[----:B------:R-:W-:Y:S01]  /*135f0*/  F2FP.BF16.F32.PACK_AB R27, R27, R59 ;  /* 0x0000003b1b1b723e */ /* 0x000fe200000010ff */
[----:B------:R-:W-:Y:S01]  /*13600*/  STSM.16.M88.4 [R142], R36 ;  /* 0x000000248e007844 */ /* 0x000fe20000000200 */
[----:B------:R-:W-:Y:S01]  /*13610*/  FADD.FTZ R28, R74, R28 ;  /* 0x0000001c4a1c7221 */ /* 0x000fe20000010000 */
[----:B------:R-:W-:Y:S01]  /*13620*/  F2FP.BF16.F32.PACK_AB R64, R62, R61 ;  /* 0x0000003d3e40723e */ /* 0x000fe200000010ff */
[----:B-1----:R-:W-:Y:S01]  /*13630*/  FADD.FTZ R15, R75, R30 ;  /* 0x0000001e4b0f7221 */ /* 0x002fe20000010000 */
[----:B------:R-:W-:Y:S01]  /*13640*/  STSM.16.M88.4 [R141], R44 ;  /* 0x0000002c8d007844 */ /* 0x000fe20000000200 */
[----:B------:R-:W-:-:S02]  /*13650*/  F2FP.BF16.F32.PACK_AB R74, R74, R73 ;  /* 0x000000494a4a723e */ /* 0x000fc400000010ff */
[----:B------:R-:W-:Y:S01]  /*13660*/  F2FP.BF16.F32.PACK_AB R67, R68, R67 ;  /* 0x000000434443723e */ /* 0x000fe200000010ff */
[----:B------:R0:W-:Y:S01]  /*13670*/  STSM.16.M88.4 [R140+0x27800], R24 ;  /* 0x027800188c007844 */ /* 0x0001e20000000200 */
[----:B------:R-:W-:Y:S02]  /*13680*/  F2FP.BF16.F32.PACK_AB R72, R70, R69 ;  /* 0x000000454648723e */ /* 0x000fe400000010ff */
[----:B------:R-:W-:Y:S02]  /*13690*/  F2FP.BF16.F32.PACK_AB R73, R19, R71 ;  /* 0x000000471349723e */ /* 0x000fe400000010ff */
[----:B---3--:R-:W-:Y:S02]  /*136a0*/  F2FP.BF16.F32.PACK_AB R75, R76, R75 ;  /* 0x0000004b4c4b723e */ /* 0x008fe400000010ff */
[----:B0-----:R-:W-:Y:S02]  /*136b0*/  F2FP.BF16.F32.PACK_AB R24, R78, R77 ;  /* 0x0000004d4e18723e */ /* 0x001fe400000010ff */
[----:B-----5:R-:W-:-:S02]  /*136c0*/  F2FP.BF16.F32.PACK_AB R25, R80, R79 ;  /* 0x0000004f5019723e */ /* 0x020fc400000010ff */
[----:B------:R-:W-:Y:S02]  /*136d0*/  F2FP.BF16.F32.PACK_AB R26, R11, R84 ;  /* 0x000000540b1a723e */ /* 0x000fe400000010ff */
[----:B------:R-:W-:Y:S01]  /*136e0*/  F2FP.BF16.F32.PACK_AB R27, R3, R82 ;  /* 0x00000052031b723e */ /* 0x000fe200000010ff */
[----:B------:R-:W-:Y:S01]  /*136f0*/  FADD.FTZ R21, R77, R28 ;  /* 0x0000001c4d157221 */ /* 0x000fe20000010000 */
[----:B------:R-:W-:-:S04]  /*13700*/  FADD.FTZ R28, R76, R15 ;  /* 0x0000000f4c1c7221 */ /* 0x000fc80000010000 */
[----:B------:R-:W-:Y:S01]  /*13710*/  FADD.FTZ R15, R79, R28 ;  /* 0x0000001c4f0f7221 */ /* 0x000fe20000010000 */
[----:B------:R-:W-:-:S03]  /*13720*/  FADD.FTZ R4, R78, R21 ;  /* 0x000000154e047221 */ /* 0x000fc60000010000 */
[----:B------:R-:W-:Y:S01]  /*13730*/  FADD.FTZ R15, R80, R15 ;  /* 0x0000000f500f7221 */ /* 0x000fe20000010000 */
[----:B------:R-:W-:-:S03]  /*13740*/  FADD.FTZ R4, R84, R4 ;  /* 0x0000000454047221 */ /* 0x000fc60000010000 */
        /* <DEDUP_REMOVED lines=49> */
[----:B------:R-:W-:Y:S01]  /*13a60*/  FADD.FTZ R4, R11, R4 ;  /* 0x000000040b047221 */ /* 0x000fe20000010000 */
[----:B------:R-:W-:Y:S01]  /*13a70*/  FADD.FTZ R3, R3, R82 ;  /* 0x0000005203037221 */ /* 0x000fe20000010000 */
[----:B------:R-:W-:-:S02]  /*13a80*/  IMAD.MOV.U32 R19, RZ, RZ, R5 ;  /* 0x000000ffff137224 */ /* 0x000fc400078e0005 */
[----:B------:R-:W-:Y:S02]  /*13a90*/  IMAD.MOV.U32 R12, RZ, RZ, R10 ;  /* 0x000000ffff0c7224 */ /* 0x000fe400078e000a */
[----:B------:R-:W-:Y:S01]  /*13aa0*/  IMAD.MOV.U32 R13, RZ, RZ, R14 ;  /* 0x000000ffff0d7224 */ /* 0x000fe200078e000e */
[----:B----4-:R0:W-:Y:S04]  /*13ab0*/  STSM.16.M88.4 [R32], R64 ;  /* 0x0000004020007844 */ /* 0x0101e80000000200 */
[----:B------:R0:W-:Y:S04]  /*13ac0*/  STSM.16.M88.4 [R142+0x6000], R72 ;  /* 0x006000488e007844 */ /* 0x0001e80000000200 */
[----:B------:R0:W-:Y:S01]  /*13ad0*/  STSM.16.M88.4 [R141+0x6000], R24 ;  /* 0x006000188d007844 */ /* 0x0001e20000000200 */
[----:B------:R1:W-:Y:S06]  /*13ae0*/  MEMBAR.ALL.CTA ;  /* 0x0000000000007992 */ /* 0x0003ec0000008000 */
[----:B-1----:R-:W1:Y:S01]  /*13af0*/  FENCE.VIEW.ASYNC.S ;  /* 0x00000000000073c6 */ /* 0x002e620000000000 */
[C---:B--2---:R-:W-:Y:S01]  /*13b00*/  ISETP.GT.AND P3, PT, R0.reuse, R16, PT ;  /* 0x000000100000720c */ /* 0x044fe20003f64270 */
[----:B------:R-:W-:-:S02]  /*13b10*/  VIADD R0, R0, 0xffffffff ;  /* 0xffffffff00007836 */ /* 0x000fc40000000000 */
[----:B------:R-:W-:Y:S01]  /*13b20*/  IMAD.MOV.U32 R16, RZ, RZ, R20 ;  /* 0x000000ffff107224 */ /* 0x000fe200078e0014 */
[----:B-1----:R-:W-:-:S09]  /*13b30*/  NOP ;  /* 0x0000000000007918 */ /* 0x002fd20000000000 */
[----:B0-----:R-:W-:Y:S05]  /*13b40*/  @P3 BRA `(.L_x_10883) ;  /* 0xffffffc4002c3947 */ /* 0x001fea000383ffff */
[----:B------:R-:W-:Y:S02]  /*13b50*/  IMAD.MOV.U32 R13, RZ, RZ, R14 ;  /* 0x000000ffff0d7224 */ /* 0x000fe400078e000e */
[----:B------:R-:W-:Y:S02]  /*13b60*/  IMAD.MOV.U32 R12, RZ, RZ, R10 ;  /* 0x000000ffff0c7224 */ /* 0x000fe400078e000a */
[----:B------:R-:W-:Y:S02]  /*13b70*/  IMAD.MOV.U32 R16, RZ, RZ, R20 ;  /* 0x000000ffff107224 */ /* 0x000fe400078e0014 */
[----:B------:R-:W-:-:S07]  /*13b80*/  IMAD.MOV.U32 R19, RZ, RZ, R5 ;  /* 0x000000ffff137224 */ /* 0x000fce00078e0005 */
.L_x_10865:
        /* <DEDUP_REMOVED lines=8> */
[----:B--2---:R-:W-:Y:S01]  /*13c10*/  VIADD R5, R14, 0xbf ;  /* 0x000000bf0e057836 */ /* 0x004fe20000000000 */
[----:B------:R-:W-:-:S03]  /*13c20*/  IADD3 R14, R139, 0x1, -R138 ;  /* 0x000000018b0e7810 */ /* 0x000fc60007ffe88a */
        /* <DEDUP_REMOVED lines=15> */
.L_x_10886:
[----:B------:R-:W-:-:S13]  /*13d20*/  ISETP.NE.AND P2, PT, R20, 0x1, PT ;  /* 0x000000011400780c */ /* 0x000fda0003f45270 */
[----:B------:R-:W0:Y:S02]  /*13d30*/  @P2 LDC.64 R10, c[0x0][0x9e8] ;  /* 0x00027a00ff0a2b82 */ /* 0x000e240000000a00 */
[----:B0-----:R-:W-:-:S05]  /*13d40*/  @P2 IMAD.HI.U32 R10, R5, R10, RZ ;  /* 0x0000000a050a2227 */ /* 0x001fca00078e00ff */
[----:B------:R-:W-:-:S07]  /*13d50*/  @P2 SHF.R.U32.HI R5, RZ, R11, R10 ;  /* 0x0000000bff052219 */ /* 0x000fce000001160a */
.L_x_10887:
[----:B------:R-:W-:Y:S05]  /*13d60*/  BSYNC B0 ;  /* 0x0000000000007941 */ /* 0x000fea0003800000 */
.L_x_10885:
[----:B------:R-:W-:-:S05]  /*13d70*/  IMAD R5, R5, R20, RZ ;  /* 0x0000001405057224 */ /* 0x000fca00078e02ff */
[----:B------:R-:W-:-:S07]  /*13d80*/  VIMNMX R14, R14, R5, !PT ;  /* 0x000000050e0e7248 */ /* 0x000fce0007fe0100 */
.L_x_10884:
[----:B------:R-:W2:Y:S01]  /*13d90*/  LDL R10, [R1+0x44] ;  /* 0x00004400010a7983 */ /* 0x000ea20000100800 */
[----:B------:R-:W-:-:S05]  /*13da0*/  VIADD R14, R14, 0x7f ;  /* 0x0000007f0e0e7836 */ /* 0x000fca0000000000 */
[----:B------:R-:W-:-:S04]  /*13db0*/  SHF.R.S32.HI R5, RZ, 0x1f, R14 ;  /* 0x0000001fff057819 */ /* 0x000fc8000001140e */
[----:B------:R-:W-:-:S04]  /*13dc0*/  LEA.HI R5, R5, R14, RZ, 0x7 ;  /* 0x0000000e05057211 */ /* 0x000fc800078f38ff */
[----:B------:R-:W-:-:S04]  /*13dd0*/  SHF.R.S32.HI R5, RZ, 0x7, R5 ;  /* 0x00000007ff057819 */ /* 0x000fc80000011405 */
[----:B--2---:R-:W-:-:S04]  /*13de0*/  VIMNMX R155, R10, R5, !PT ;  /* 0x000000050a9b7248 */ /* 0x004fc80007fe0100 */
[----:B------:R-:W-:-:S13]  /*13df0*/  ISETP.GE.AND P2, PT, R0, R155, PT ;  /* 0x0000009b0000720c */ /* 0x000fda0003f46270 */
[----:B------:R-:W-:Y:S05]  /*13e00*/  @!P2 BRA `(.L_x_10888) ;  /* 0x0000002800f4a947 */ /* 0x000fea0003800000 */
[----:B------:R-:W-:Y:S02]  /*13e10*/  IMAD.MOV.U32 R5, RZ, RZ, R13 ;  /* 0x000000ffff057224 */ /* 0x000fe400078e000d */
[----:B------:R-:W-:Y:S02]  /*13e20*/  IMAD.MOV.U32 R11, RZ, RZ, R12 ;  /* 0x000000ffff0b7224 */ /* 0x000fe400078e000c */
[----:B------:R-:W-:Y:S02]  /*13e30*/  IMAD.MOV.U32 R14, RZ, RZ, R19 ;  /* 0x000000ffff0e7224 */ /* 0x000fe400078e0013 */
[----:B------:R-:W-:-:S07]  /*13e40*/  IMAD.MOV.U32 R10, RZ, RZ, R16 ;  /* 0x000000ffff0a7224 */ /* 0x000fce00078e0010 */
.L_x_10898:
[----:B------:R-:W2:Y:S01]  /*13e50*/  LDL R12, [R1] ;  /* 0x00000000010c7983 */ /* 0x000ea20000100800 */
        /* <DEDUP_REMOVED lines=10> */
.L_x_10890:
[----:B------:R-:W-:Y:S01]  /*13f00*/  IMAD R12, R16, 0x8, R2 ;  /* 0x00000008100c7824 */ /* 0x000fe200078e0202 */
[----:B------:R-:W-:-:S04]  /*13f10*/  SHF.L.U32 R13, R19, 0x1f, RZ ;  /* 0x0000001f130d7819 */ /* 0x000fc800000006ff */
[----:B------:R0:W1:Y:S01]  /*13f20*/  SYNCS.PHASECHK.TRANS64.TRYWAIT P3, [R12+URZ+0x2d830], R13 ;  /* 0x02d8300d0c0075a7 */ /* 0x000062000806017f */
[----:B------:R-:W-:Y:S05]  /*13f30*/  @!P0 BRA `(.L_x_10891) ;  /* 0x0000000000048947 */ /* 0x000fea0003800000 */
[----:B------:R-:W-:Y:S01]  /*13f40*/  BPT.TRAP 0x1 ;  /* 0x000000040000795c */ /* 0x000fe20000300000 */
.L_x_10891:
[----:B------:R-:W-:Y:S04]  /*13f50*/  BSSY B0, `(.L_x_10889) ;  /* 0x0000004000007945 */ /* 0x000fe80003800000 */
[----:B-1----:R-:W-:Y:S05]  /*13f60*/  @P3 BRA `(.L_x_10892) ;  /* 0x0000000000083947 */ /* 0x002fea0003800000 */
[----:B------:R-:W1:Y:S02]  /*13f70*/  SYNCS.PHASECHK.TRANS64.TRYWAIT P3, [R12+URZ+0x2d830], R13 ;  /* 0x02d8300d0c0075a7 */ /* 0x000e64000806017f */
[----:B-1----:R-:W-:Y:S05]  /*13f80*/  @!P3 BRA `(.L_x_10893) ;  /* 0x000001340074b947 */ /* 0x002fea0003800000 */
.L_x_10892:
[----:B------:R-:W-:Y:S05]  /*13f90*/  BSYNC B0 ;  /* 0x0000000000007941 */ /* 0x000fea0003800000 */
.L_x_10889:
        /* <DEDUP_REMOVED lines=61> */
.L_x_10895:
[----:B------:R-:W-:Y:S01]  /*14370*/  SHF.L.U32 R12, R14, 0x1f, RZ ;  /* 0x0000001f0e0c7819 */ /* 0x000fe200000006ff */
[----:B------:R-:W-:-:S04]  /*14380*/  IMAD R13, R10, 0x8, R2 ;  /* 0x000000080a0d7824 */ /* 0x000fc800078e0202 */
[----:B------:R0:W1:Y:S01]  /*14390*/  SYNCS.PHASECHK.TRANS64.TRYWAIT P2, [R13+URZ+0x2d850], R12 ;  /* 0x02d8500c0d0075a7 */ /* 0x000062000804017f */
[----:B------:R-:W-:Y:S05]  /*143a0*/  @!P0 BRA `(.L_x_10896) ;  /* 0x0000000000048947 */ /* 0x000fea0003800000 */
[----:B------:R-:W-:Y:S01]  /*143b0*/  BPT.TRAP 0x1 ;  /* 0x000000040000795c */ /* 0x000fe20000300000 */
.L_x_10896:
[----:B-1----:R-:W-:Y:S05]  /*143c0*/  @P2 BRA `(.L_x_10894) ;  /* 0x0000000000082947 */ /* 0x002fea0003800000 */
[----:B------:R-:W1:Y:S02]  /*143d0*/  SYNCS.PHASECHK.TRANS64.TRYWAIT P2, [R13+URZ+0x2d850], R12 ;  /* 0x02d8500c0d0075a7 */ /* 0x000e64000804017f */
[----:B-1----:R-:W-:Y:S05]  /*143e0*/  @!P2 BRA `(.L_x_10897) ;  /* 0x000001300070a947 */ /* 0x002fea0003800000 */
.L_x_10894:
[----:B01----:R-:W-:Y:S01]  /*143f0*/  VIADD R12, R2, 0x400 ;  /* 0x00000400020c7836 */ /* 0x003fe20000000000 */
[----:B------:R-:W-:Y:S05]  /*14400*/  WARPSYNC.ALL ;  /* 0x0000000000007948 */ /* 0x000fea0003800000 */
[----:B------:R-:W-:-:S04]  /*14410*/  SHF.R.U32.HI R12, RZ, 0x4, R12 ;  /* 0x00000004ff0c7819 */ /* 0x000fc8000001160c */
[----:B------:R-:W-:-:S04]  /*14420*/  LOP3.LUT R12, R12, 0x3fff, RZ, 0xc0, !PT ;  /* 0x00003fff0c0c7812 */ /* 0x000fc800078ec0ff */
[----:B------:R-:W-:-:S05]  /*14430*/  LOP3.LUT R12, R12, 0x2000000, RZ, 0xfc, !PT ;  /* 0x020000000c0c7812 */ /* 0x000fca00078efcff */
[----:B------:R-:W-:Y:S02]  /*14440*/  IMAD R12, R10, 0x600, R12 ;  /* 0x000006000a0c7824 */ /* 0x000fe400078e020c */
[----:B------:R-:W-:Y:S01]  /*14450*/  FMUL.FTZ R20, R29, UR49 ;  /* 0x000000311d147c20 */ /* 0x000fe20008410000 */
[----:B------:R-:W-:Y:S02]  /*14460*/  IMAD.MOV.U32 R13, RZ, RZ, -0x7fffffe0 ;  /* 0x80000020ff0d7424 */ /* 0x000fe400078e00ff */
[----:B------:R-:W-:Y:S01]  /*14470*/  FMUL.FTZ R21, R32, UR49 ;  /* 0x0000003120157c20 */ /* 0x000fe20008410000 */
[C---:B------:R-:W-:Y:S01]  /*14480*/  VIADD R14, R12.reuse, 0x40 ;  /* 0x000000400c0e7836 */ /* 0x040fe20000000000 */
[----:B------:R-:W-:Y:S01]  /*14490*/  R2UR UR10, R12 ;  /* 0x000000000c0a72ca */ /* 0x000fe200000e0000 */
[----:B------:R-:W-:Y:S01]  /*144a0*/  IMAD.MOV.U32 R15, RZ, RZ, -0x7fffffe0 ;  /* 0x80000020ff0f7424 */ /* 0x000fe200078e00ff */
[C---:B------:R-:W-:Y:S01]  /*144b0*/  R2UR UR11, R13.reuse ;  /* 0x000000000d0b72ca */ /* 0x040fe200000e0000 */
[----:B------:R-:W-:Y:S01]  /*144c0*/  MUFU.TANH R20, R20 ;  /* 0x0000001400147308 */ /* 0x000fe20000002400 */
[----:B------:R-:W-:Y:S01]  /*144d0*/  R2UR UR14, R14 ;  /* 0x000000000e0e72ca */ /* 0x000fe200000e0000 */
[----:B------:R-:W-:Y:S01]  /*144e0*/  VIADD R14, R12, 0x80 ;  /* 0x000000800c0e7836 */ /* 0x000fe20000000000 */
[----:B------:R-:W-:Y:S01]  /*144f0*/  R2UR UR47, R13 ;  /* 0x000000000d2f72ca */ /* 0x000fe200000e0000 */
[----:B------:R-:W-:Y:S01]  /*14500*/  FMUL.FTZ R13, R24, UR49 ;  /* 0x00000031180d7c20 */ /* 0x000fe20008410000 */
[----:B------:R-:W-:Y:S01]  /*14510*/  R2UR UR15, R15 ;  /* 0x000000000f0f72ca */ /* 0x000fe200000e0000 */
[----:B------:R-:W-:Y:S01]  /*14520*/  FMUL.FTZ R24, R33, UR49 ;  /* 0x0000003121187c20 */ /* 0x000fe20008410000 */
[----:B------:R-:W-:Y:S01]  /*14530*/  R2UR UR18, R14 ;  /* 0x000000000e1272ca */ /* 0x000fe200000e0000 */
[----:B------:R-:W-:Y:S01]  /*14540*/  VIADD R14, R12, 0xc0 ;  /* 0x000000c00c0e7836 */ /* 0x000fe20000000000 */
[C---:B------:R-:W-:Y:S01]  /*14550*/  R2UR UR19, R15.reuse ;  /* 0x000000000f1372ca */ /* 0x040fe200000e0000 */
[----:B------:R-:W0:Y:S01]  /*14560*/  MUFU.TANH R13, R13 ;  /* 0x0000000d000d7308 */ /* 0x000e220000002400 */
[C---:B------:R-:W-:Y:S01]  /*14570*/  R2UR UR23, R15.reuse ;  /* 0x000000000f1772ca */ /* 0x040fe200000e0000 */
[----:B------:R-:W-:Y:S01]  /*14580*/  FMUL.FTZ R29, R40, UR49 ;  /* 0x00000031281d7c20 */ /* 0x000fe20008410000 */
[----:B------:R-:W-:Y:S01]  /*14590*/  R2UR UR22, R14 ;  /* 0x000000000e1672ca */ /* 0x000fe200000e0000 */
[----:B------:R-:W-:Y:S01]  /*145a0*/  VIADD R14, R12, 0x100 ;  /* 0x000001000c0e7836 */ /* 0x000fe20000000000 */
[----:B------:R-:W-:Y:S01]  /*145b0*/  R2UR UR27, R15 ;  /* 0x000000000f1b72ca */ /* 0x000fe200000e0000 */
[----:B------:R-:W-:Y:S01]  /*145c0*/  FMUL.FTZ R32, R41, UR49 ;  /* 0x0000003129207c20 */ /* 0x000fe20008410000 */
[C---:B------:R-:W-:Y:S01]  /*145d0*/  R2UR UR31, R15.reuse ;  /* 0x000000000f1f72ca */ /* 0x040fe200000e0000 */
[----:B------:R-:W-:Y:S01]  /*145e0*/  MUFU.TANH R21, R21 ;  /* 0x0000001500157308 */ /* 0x000fe20000002400 */
[----:B------:R-:W-:Y:S01]  /*145f0*/  R2UR UR26, R14 ;  /* 0x000000000e1a72ca */ /* 0x000fe200000e0000 */
[----:B------:R-:W-:Y:S01]  /*14600*/  VIADD R14, R12, 0x140 ;  /* 0x000001400c0e7836 */ /* 0x000fe20000000000 */
[----:B------:R-:W-:Y:S01]  /*14610*/  R2UR UR35, R15 ;  /* 0x000000000f2372ca */ /* 0x000fe200000e0000 */
[----:B------:R-:W-:Y:S01]  /*14620*/  FMUL.FTZ R15, R28, UR49 ;  /* 0x000000311c0f7c20 */ /* 0x000fe20008410000 */
[----:B------:R-:W-:Y:S01]  /*14630*/  FMUL.FTZ R28, R37, UR49 ;  /* 0x00000031251c7c20 */ /* 0x000fe20008410000 */
[----:B------:R-:W-:Y:S01]  /*14640*/  FMUL.FTZ R33, R44, UR49 ;  /* 0x000000312c217c20 */ /* 0x000fe20008410000 */
[----:B------:R-:W-:Y:S01]  /*14650*/  R2UR UR30, R14 ;  /* 0x000000000e1e72ca */ /* 0x000fe200000e0000 */
[C---:B------:R-:W-:Y:S01]  /*14660*/  VIADD R14, R12.reuse, 0x180 ;  /* 0x000001800c0e7836 */ /* 0x040fe20000000000 */
[----:B------:R-:W-:Y:S01]  /*14670*/  MUFU.TANH R24, R24 ;  /* 0x0000001800187308 */ /* 0x000fe20000002400 */
[----:B------:R-:W-:-:S02]  /*14680*/  VIADD R12, R12, 0x1c0 ;  /* 0x000001c00c0c7836 */ /* 0x000fc40000000000 */
[----:B------:R-:W-:Y:S01]  /*14690*/  FMUL.FTZ R37, R48, UR49 ;  /* 0x0000003130257c20 */ /* 0x000fe20008410000 */
[----:B------:R-:W-:Y:S01]  /*146a0*/  FMUL.FTZ R40, R49, UR49 ;  /* 0x0000003131287c20 */ /* 0x000fe20008410000 */
[----:B------:R-:W-:Y:S01]  /*146b0*/  R2UR UR34, R14 ;  /* 0x000000000e2272ca */ /* 0x000fe200000e0000 */
[----:B------:R-:W-:Y:S01]  /*146c0*/  FMUL.FTZ R14, R25, UR49 ;  /* 0x00000031190e7c20 */ /* 0x000fe20008410000 */
[----:B------:R-:W-:Y:S01]  /*146d0*/  R2UR UR46, R12 ;  /* 0x000000000c2e72ca */ /* 0x000fe200000e0000 */
        /* <DEDUP_REMOVED lines=29> */
[----:B------:R-:W-:Y:S01]  /*148b0*/  UMOV UR39, UR6 ;  /* 0x0000000600277c82 */ /* 0x000fe20008000000 */
        /* <DEDUP_REMOVED lines=8> */
[----:B------:R-:W-:Y:S01]  /*14940*/  FMNMX.FTZ R12, R21, R12, !PT ;  /* 0x0000000c150c7209 */ /* 0x000fe20007810000 */
[----:B------:R-:W-:Y:S01]  /*14950*/  FMUL.FTZ R39, R39, UR49 ;  /* 0x0000003127277c20 */ /* 0x000fe20008410000 */
[----:B------:R-:W-:Y:S01]  /*14960*/  FMUL.FTZ R38, R42, UR49 ;  /* 0x000000312a267c20 */ /* 0x000fe20008410000 */
[----:B------:R-:W3:Y:S01]  /*14970*/  MUFU.TANH R32, R32 ;  /* 0x0000002000207308 */ /* 0x000ee20000002400 */
        /* <DEDUP_REMOVED lines=12> */
[----:B0-----:R-:W-:Y:S01]  /*14a40*/  FMNMX.FTZ R12, R29, R12, !PT ;  /* 0x0000000c1d0c7209 */ /* 0x001fe20007810000 */
[----:B------:R-:W-:Y:S01]  /*14a50*/  FMUL.FTZ R59, R66, UR49 ;  /* 0x00000031423b7c20 */ /* 0x000fe20008410000 */
[----:B------:R-:W-:Y:S01]  /*14a60*/  FMUL.FTZ R63, R70, UR49 ;  /* 0x00000031463f7c20 */ /* 0x000fe20008410000 */
[----:B------:R-:W0:Y:S01]  /*14a70*/  MUFU.TANH R36, R36 ;  /* 0x0000002400247308 */ /* 0x000e220000002400 */
        /* <DEDUP_REMOVED lines=47> */
[----:B------:R-:W-:Y:S01]  /*14d70*/  MUFU.TANH R145, R145 ;  /* 0x0000009100917308 */ /* 0x000fe20000002400 */
[----:B--2---:R-:W-:-:S07]  /*14d80*/  FMNMX.FTZ R12, R73, R12, !PT ;  /* 0x0000000c490c7209 */ /* 0x004fce0007810000 */
[----:B------:R-:W-:Y:S01]  /*14d90*/  MUFU.TANH R84, R84 ;  /* 0x0000005400547308 */ /* 0x000fe20000002400 */
[----:B-1----:R-:W-:-:S05]  /*14da0*/  FMNMX.FTZ R12, R76, R12, !PT ;  /* 0x0000000c4c0c7209 */ /* 0x002fca0007810000 */
[----:B------:R-:W0:Y:S02]  /*14db0*/  SHFL.BFLY PT, R26, R12, 0x2, 0x1f ;  /* 0x0c401f000c1a7f89 */ /* 0x000e2400000e0000 */
[----:B------:R-:W-:Y:S08]  /*14dc0*/  MUFU.TANH R85, R85 ;  /* 0x0000005500557308 */ /* 0x000ff00000002400 */
        /* <DEDUP_REMOVED lines=11> */
[----:B------:R0:W-:Y:S02]  /*14e80*/  MUFU.TANH R11, R50 ;  /* 0x00000032000b7308 */ /* 0x0001e40000002400 */
[----:B------:R-:W-:Y:S01]  /*14e90*/  FMUL.FTZ R34, R34, UR39 ;  /* 0x0000002722227c20 */ /* 0x000fe20008410000 */
[--C-:B------:R-:W-:Y:S01]  /*14ea0*/  FFMA.FTZ R13, R13, UR39, -R26.reuse ;  /* 0x000000270d0d7c23 */ /* 0x100fe2000801081a */
[--C-:B------:R-:W-:Y:S01]  /*14eb0*/  FFMA.FTZ R31, R14, UR39, -R26.reuse ;  /* 0x000000270e1f7c23 */ /* 0x100fe2000801081a */
[--C-:B------:R-:W-:Y:S01]  /*14ec0*/  FFMA.FTZ R14, R24, UR39, -R26.reuse ;  /* 0x00000027180e7c23 */ /* 0x100fe2000801081a */
[--C-:B------:R-:W-:Y:S01]  /*14ed0*/  FFMA.FTZ R30, R15, UR39, -R26.reuse ;  /* 0x000000270f1e7c23 */ /* 0x100fe2000801081a */
[--C-:B------:R-:W-:Y:S01]  /*14ee0*/  FFMA.FTZ R20, R20, UR39, -R26.reuse ;  /* 0x0000002714147c23 */ /* 0x100fe2000801081a */
[----:B------:R-:W-:Y:S01]  /*14ef0*/  MUFU.EX2 R34, R34 ;  /* 0x0000002200227308 */ /* 0x000fe20000000800 */
[----:B0-----:R-:W-:Y:S01]  /*14f00*/  FMUL.FTZ R50, R55, UR49 ;  /* 0x0000003137327c20 */ /* 0x001fe20008410000 */
[----:B------:R-:W-:Y:S01]  /*14f10*/  FMUL.FTZ R55, R62, UR49 ;  /* 0x000000313e377c20 */ /* 0x000fe20008410000 */
[----:B------:R-:W-:Y:S01]  /*14f20*/  FMUL.FTZ R62, R67, UR49 ;  /* 0x00000031433e7c20 */ /* 0x000fe20008410000 */
[----:B------:R-:W-:Y:S01]  /*14f30*/  FMUL.FTZ R67, R74, UR49 ;  /* 0x000000314a437c20 */ /* 0x000fe20008410000 */
[----:B------:R-:W-:Y:S01]  /*14f40*/  FMUL.FTZ R74, R79, UR49 ;  /* 0x000000314f4a7c20 */ /* 0x000fe20008410000 */
[----:B------:R-:W-:Y:S01]  /*14f50*/  FMUL.FTZ R79, R87, UR49 ;  /* 0x00000031574f7c20 */ /* 0x000fe20008410000 */
[--C-:B------:R-:W-:Y:S01]  /*14f60*/  FFMA.FTZ R21, R21, UR39, -R26.reuse ;  /* 0x0000002715157c23 */ /* 0x100fe2000801081a */
[----:B------:R-:W2:Y:S01]  /*14f70*/  LDL R87, [R1+0x3c] ;  /* 0x00003c0001577983 */ /* 0x000ea20000100800 */
        /* <DEDUP_REMOVED lines=16> */
[----:B------:R-:W3:Y:S01]  /*15080*/  MUFU.TANH R35, R35 ;  /* 0x0000002300237308 */ /* 0x000ee20000002400 */
[----:B0-----:R-:W-:Y:S01]  /*15090*/  FFMA.FTZ R4, R34, R4, R13 ;  /* 0x0000000422047223 */ /* 0x001fe2000001000d */
[--C-:B------:R-:W-:Y:S01]  /*150a0*/  FFMA.FTZ R53, R53, UR39, -R26.reuse ;  /* 0x0000002735357c23 */ /* 0x100fe2000801081a */
[--C-:B------:R-:W-:Y:S01]  /*150b0*/  FFMA.FTZ R56, R56, UR39, -R26.reuse ;  /* 0x0000002738387c23 */ /* 0x100fe2000801081a */
[--C-:B------:R-:W-:Y:S01]  /*150c0*/  FFMA.FTZ R57, R57, UR39, -R26.reuse ;  /* 0x0000002739397c23 */ /* 0x100fe2000801081a */
[--C-:B------:R-:W-:Y:S01]  /*150d0*/  FFMA.FTZ R60, R60, UR39, -R26.reuse ;  /* 0x000000273c3c7c23 */ /* 0x100fe2000801081a */
[--C-:B------:R-:W-:Y:S01]  /*150e0*/  FFMA.FTZ R61, R61, UR39, -R26.reuse ;  /* 0x000000273d3d7c23 */ /* 0x100fe2000801081a */
[----:B------:R-:W-:Y:S01]  /*150f0*/  FFMA.FTZ R64, R64, UR39, -R26 ;  /* 0x0000002740407c23 */ /* 0x000fe2000801081a */
[----:B------:R-:W0:Y:S01]  /*15100*/  MUFU.TANH R42, R42 ;  /* 0x0000002a002a7308 */ /* 0x000e220000002400 */
[C---:B-1----:R-:W-:Y:S01]  /*15110*/  FADD.FTZ R4, R24.reuse, R4 ;  /* 0x0000000418047221 */ /* 0x042fe20000010000 */
[----:B------:R-:W-:Y:S01]  /*15120*/  F2FP.BF16.F32.PACK_AB R24, R24, R13 ;  /* 0x0000000d1818723e */ /* 0x000fe200000010ff */
[--C-:B------:R-:W-:Y:S01]  /*15130*/  FFMA.FTZ R65, R65, UR39, -R26.reuse ;  /* 0x0000002741417c23 */ /* 0x100fe2000801081a */
[----:B------:R-:W-:Y:S01]  /*15140*/  FMNMX.FTZ R13, R145, R5, !PT ;  /* 0x00000005910d7209 */ /* 0x000fe20007810000 */
[--C-:B------:R-:W-:Y:S01]  /*15150*/  FFMA.FTZ R68, R68, UR39, -R26.reuse ;  /* 0x0000002744447c23 */ /* 0x100fe2000801081a */
[--C-:B------:R-:W-:Y:S01]  /*15160*/  FFMA.FTZ R69, R69, UR39, -R26.reuse ;  /* 0x0000002745457c23 */ /* 0x100fe2000801081a */
[--C-:B------:R-:W-:Y:S01]  /*15170*/  FFMA.FTZ R72, R72, UR39, -R26.reuse ;  /* 0x0000002748487c23 */ /* 0x100fe2000801081a */
[----:B------:R-:W-:Y:S01]  /*15180*/  FMNMX.FTZ R13, R84, R13, !PT ;  /* 0x0000000d540d7209 */ /* 0x000fe20007810000 */
[----:B------:R-:W1:Y:S01]  /*15190*/  MUFU.TANH R27, R27 ;  /* 0x0000001b001b7308 */ /* 0x000e620000002400 */
[--C-:B------:R-:W-:Y:S01]  /*151a0*/  FFMA.FTZ R73, R73, UR39, -R26.reuse ;  /* 0x0000002749497c23 */ /* 0x100fe2000801081a */
[----:B------:R-:W-:Y:S01]  /*151b0*/  FFMA.FTZ R76, R76, UR39, -R26 ;  /* 0x000000274c4c7c23 */ /* 0x000fe2000801081a */
[----:B------:R-:W-:-:S04]  /*151c0*/  FMNMX.FTZ R13, R85, R13, !PT ;  /* 0x0000000d550d7209 */ /* 0x000fc80007810000 */
[----:B------:R-:W-:Y:S01]  /*151d0*/  FMNMX.FTZ R13, R144, R13, !PT ;  /* 0x0000000d900d7209 */ /* 0x000fe20007810000 */
[----:B------:R-:W4:Y:S03]  /*151e0*/  MUFU.TANH R46, R46 ;  /* 0x0000002e002e7308 */ /* 0x000f260000002400 */
[----:B------:R-:W-:-:S04]  /*151f0*/  FMNMX.FTZ R13, R80, R13, !PT ;  /* 0x0000000d500d7209 */ /* 0x000fc80007810000 */
[----:B------:R-:W-:Y:S01]  /*15200*/  FMNMX.FTZ R13, R81, R13, !PT ;  /* 0x0000000d510d7209 */ /* 0x000fe20007810000 */
[----:B------:R-:W5:Y:S03]  /*15210*/  MUFU.TANH R47, R47 ;  /* 0x0000002f002f7308 */ /* 0x000f660000002400 */
[----:B------:R-:W-:-:S04]  /*15220*/  FMNMX.FTZ R13, R143, R13, !PT ;  /* 0x0000000d8f0d7209 */ /* 0x000fc80007810000 */
[----:B------:R-:W-:Y:S01]  /*15230*/  FMNMX.FTZ R13, R39, R13, !PT ;  /* 0x0000000d270d7209 */ /* 0x000fe20007810000 */
[----:B------:R-:W5:Y:S03]  /*15240*/  MUFU.TANH R50, R50 ;  /* 0x0000003200327308 */ /* 0x000f660000002400 */
[----:B------:R-:W-:-:S04]  /*15250*/  FMNMX.FTZ R13, R38, R13, !PT ;  /* 0x0000000d260d7209 */ /* 0x000fc80007810000 */
[----:B---3--:R-:W-:Y:S01]  /*15260*/  FMNMX.FTZ R13, R35, R13, !PT ;  /* 0x0000000d230d7209 */ /* 0x008fe20007810000 */
[----:B------:R-:W3:Y:S03]  /*15270*/  MUFU.TANH R51, R51 ;  /* 0x0000003300337308 */ /* 0x000ee60000002400 */
[----:B0-----:R-:W-:-:S04]  /*15280*/  FMNMX.FTZ R13, R42, R13, !PT ;  /* 0x0000000d2a0d7209 */ /* 0x001fc80007810000 */
[----:B-1----:R-:W-:Y:S01]  /*15290*/  FMNMX.FTZ R13, R27, R13, !PT ;  /* 0x0000000d1b0d7209 */ /* 0x002fe20007810000 */
[----:B------:R-:W0:Y:S03]  /*152a0*/  MUFU.TANH R54, R54 ;  /* 0x0000003600367308 */ /* 0x000e260000002400 */
[----:B------:R-:W-:-:S04]  /*152b0*/  FMNMX.FTZ R13, R11, R13, !PT ;  /* 0x0000000d0b0d7209 */ /* 0x000fc80007810000 */
[----:B----4-:R-:W-:Y:S01]  /*152c0*/  FMNMX.FTZ R13, R46, R13, !PT ;  /* 0x0000000d2e0d7209 */ /* 0x010fe20007810000 */
[----:B------:R-:W1:Y:S03]  /*152d0*/  MUFU.TANH R55, R55 ;  /* 0x0000003700377308 */ /* 0x000e660000002400 */
[----:B-----5:R-:W-:-:S04]  /*152e0*/  FMNMX.FTZ R13, R47, R13, !PT ;  /* 0x0000000d2f0d7209 */ /* 0x020fc80007810000 */
[----:B------:R-:W-:Y:S01]  /*152f0*/  FMNMX.FTZ R13, R50, R13, !PT ;  /* 0x0000000d320d7209 */ /* 0x000fe20007810000 */
[----:B------:R-:W4:Y:S03]  /*15300*/  MUFU.TANH R58, R58 ;  /* 0x0000003a003a7308 */ /* 0x000f260000002400 */
[----:B---3--:R-:W-:-:S04]  /*15310*/  FMNMX.FTZ R13, R51, R13, !PT ;  /* 0x0000000d330d7209 */ /* 0x008fc80007810000 */
[----:B0-----:R-:W-:Y:S01]  /*15320*/  FMNMX.FTZ R13, R54, R13, !PT ;  /* 0x0000000d360d7209 */ /* 0x001fe20007810000 */
[----:B------:R-:W0:Y:S03]  /*15330*/  MUFU.TANH R59, R59 ;  /* 0x0000003b003b7308 */ /* 0x000e260000002400 */
[----:B-1----:R-:W-:-:S05]  /*15340*/  FMNMX.FTZ R13, R55, R13, !PT ;  /* 0x0000000d370d7209 */ /* 0x002fca0007810000 */
[----:B------:R-:W1:Y:S01]  /*15350*/  MUFU.TANH R62, R62 ;  /* 0x0000003e003e7308 */ /* 0x000e620000002400 */
[----:B----4-:R-:W-:-:S07]  /*15360*/  FMNMX.FTZ R13, R58, R13, !PT ;  /* 0x0000000d3a0d7209 */ /* 0x010fce0007810000 */
[----:B------:R-:W3:Y:S01]  /*15370*/  MUFU.TANH R63, R63 ;  /* 0x0000003f003f7308 */ /* 0x000ee20000002400 */
[----:B0-----:R-:W-:-:S07]  /*15380*/  FMNMX.FTZ R13, R59, R13, !PT ;  /* 0x0000000d3b0d7209 */ /* 0x001fce0007810000 */
[----:B------:R-:W0:Y:S01]  /*15390*/  MUFU.TANH R66, R66 ;  /* 0x0000004200427308 */ /* 0x000e220000002400 */
[----:B-1----:R-:W-:-:S07]  /*153a0*/  FMNMX.FTZ R13, R62, R13, !PT ;  /* 0x0000000d3e0d7209 */ /* 0x002fce0007810000 */
[----:B------:R-:W1:Y:S01]  /*153b0*/  MUFU.TANH R67, R67 ;  /* 0x0000004300437308 */ /* 0x000e620000002400 */
[----:B---3--:R-:W-:-:S07]  /*153c0*/  FMNMX.FTZ R13, R63, R13, !PT ;  /* 0x0000000d3f0d7209 */ /* 0x008fce0007810000 */
        /* <DEDUP_REMOVED lines=12> */
[----:B------:R-:W3:Y:S08]  /*15490*/  MUFU.EX2 R26, R30 ;  /* 0x0000001e001a7308 */ /* 0x000ef00000000800 */
[----:B------:R-:W4:Y:S01]  /*154a0*/  MUFU.TANH R79, R79 ;  /* 0x0000004f004f7308 */ /* 0x000f220000002400 */
[----:B0-----:R-:W-:-:S07]  /*154b0*/  FMNMX.FTZ R13, R77, R13, !PT ;  /* 0x0000000d4d0d7209 */ /* 0x001fce0007810000 */
[----:B------:R-:W0:Y:S01]  /*154c0*/  MUFU.EX2 R20, R20 ;  /* 0x0000001400147308 */ /* 0x000e220000000800 */
[----:B-1----:R-:W-:Y:S01]  /*154d0*/  FMNMX.FTZ R13, R78, R13, !PT ;  /* 0x0000000d4e0d7209 */ /* 0x002fe20007810000 */
[----:B---3--:R-:W-:-:S03]  /*154e0*/  FADD.FTZ R4, R26, R4 ;  /* 0x000000041a047221 */ /* 0x008fc60000010000 */
[----:B----4-:R-:W-:Y:S01]  /*154f0*/  FMNMX.FTZ R13, R79, R13, !PT ;  /* 0x0000000d4f0d7209 */ /* 0x010fe20007810000 */
[C---:B0-----:R-:W-:Y:S01]  /*15500*/  FADD.FTZ R4, R20.reuse, R4 ;  /* 0x0000000414047221 */ /* 0x041fe20000010000 */
[----:B------:R-:W-:-:S03]  /*15510*/  F2FP.BF16.F32.PACK_AB R26, R20, R26 ;  /* 0x0000001a141a723e */ /* 0x000fc600000010ff */
[----:B------:R-:W0:Y:S02]  /*15520*/  SHFL.BFLY PT, R20, R13, 0x2, 0x1f ;  /* 0x0c401f000d147f89 */ /* 0x000e2400000e0000 */
[----:B0-----:R-:W-:-:S05]  /*15530*/  FMNMX.FTZ R13, R13, R20, !PT ;  /* 0x000000140d0d7209 */ /* 0x001fca0007810000 */
[----:B------:R-:W0:Y:S01]  /*15540*/  SHFL.BFLY PT, R20, R13, 0x1, 0x1f ;  /* 0x0c201f000d147f89 */ /* 0x000e2200000e0000 */
[----:B------:R-:W-:-:S05]  /*15550*/  IMAD.MOV.U32 R31, RZ, RZ, 0x40000040 ;  /* 0x40000040ff1f7424 */ /* 0x000fca00078e00ff */
[----:B------:R-:W-:Y:S02]  /*15560*/  R2UR UR9, R31 ;  /* 0x000000001f0972ca */ /* 0x000fe400000e0000 */
[----:B0-----:R-:W-:-:S05]  /*15570*/  FMNMX.FTZ R13, R13, R20, !PT ;  /* 0x000000140d0d7209 */ /* 0x001fca0007810000 */
[----:B------:R-:W-:-:S04]  /*15580*/  FMUL.FTZ R30, R13, UR39 ;  /* 0x000000270d1e7c20 */ /* 0x000fc80008410000 */
        /* <DEDUP_REMOVED lines=32> */
[----:B--2---:R-:W-:-:S04]  /*15790*/  LOP3.LUT R30, R87, 0x10000, RZ, 0xfc, !PT ;  /* 0x00010000571e7812 */ /* 0x004fc800078efcff */
[----:B------:R-:W-:Y:S01]  /*157a0*/  R2UR UR8, R30 ;  /* 0x000000001e0872ca */ /* 0x000fe200000e0000 */
[----:B------:R-:W-:-:S12]  /*157b0*/  WARPGROUP.ARRIVE ;  /* 0x00000000000079c5 */ /* 0x000fd80000000000 */
[----:B------:R-:W-:Y:S01]  /*157c0*/  HGMMA.64x96x16.F32.BF16 R88, gdesc[UR8].tnspB, R88, gsb0 ;  /* 0x41600000085879f0 */ /* 0x000fe20008001858 */
[----:B------:R-:W-:Y:S02]  /*157d0*/  VIADD R38, R30, 0x2 ;  /* 0x000000021e267836 */ /* 0x000fe40000000000 */
[----:B------:R-:W-:-:S03]  /*157e0*/  IMAD.MOV.U32 R39, RZ, RZ, 0x40000040 ;  /* 0x40000040ff277424 */ /* 0x000fc600078e00ff */
[----:B------:R-:W-:Y:S02]  /*157f0*/  R2UR UR12, R38 ;  /* 0x00000000260c72ca */ /* 0x000fe400000e0000 */
[----:B------:R-:W-:Y:S01]  /*15800*/  R2UR UR13, R39 ;  /* 0x00000000270d72ca */ /* 0x000fe200000e0000 */
[----:B------:R-:W-:Y:S02]  /*15810*/  VIADD R38, R30, 0x4 ;  /* 0x000000041e267836 */ /* 0x000fe40000000000 */
[----:B------:R-:W-:Y:S01]  /*15820*/  IMAD.MOV.U32 R39, RZ, RZ, 0x40000040 ;  /* 0x40000040ff277424 */ /* 0x000fe200078e00ff */
[----:B------:R-:W-:Y:S02]  /*15830*/  WARPGROUP.DEPBAR.LE gsb0, 0x0 ;  /* 0x00008000000079c5 */ /* 0x000fe40000010000 */
[----:B------:R-:W-:-:S07]  /*15840*/  WARPGROUP.ARRIVE ;  /* 0x00000000000079c5 */ /* 0x000fce0000000000 */
[----:B------:R-:W-:Y:S01]  /*15850*/  HGMMA.64x96x16.F32.BF16 R88, gdesc[UR12].tnspB, R88, gsb0 ;  /* 0x416000000c5879f0 */ /* 0x000fe20008001858 */
[----:B------:R-:W-:Y:S02]  /*15860*/  R2UR UR16, R38 ;  /* 0x00000000261072ca */ /* 0x000fe400000e0000 */
[----:B------:R-:W-:Y:S01]  /*15870*/  R2UR UR17, R39 ;  /* 0x00000000271172ca */ /* 0x000fe200000e0000 */
[----:B------:R-:W-:Y:S02]  /*15880*/  VIADD R38, R30, 0x6 ;  /* 0x000000061e267836 */ /* 0x000fe40000000000 */
[----:B------:R-:W-:-:S03]  /*15890*/  IMAD.MOV.U32 R39, RZ, RZ, 0x40000040 ;  /* 0x40000040ff277424 */ /* 0x000fc600078e00ff */
[----:B------:R-:W-:Y:S01]  /*158a0*/  R2UR UR20, R38 ;  /* 0x00000000261472ca */ /* 0x000fe200000e0000 */
[----:B------:R-:W-:Y:S02]  /*158b0*/  WARPGROUP.DEPBAR.LE gsb0, 0x0 ;  /* 0x00008000000079c5 */ /* 0x000fe40000010000 */
[----:B------:R-:W-:-:S06]  /*158c0*/  WARPGROUP.ARRIVE ;  /* 0x00000000000079c5 */ /* 0x000fcc0000000000 */
[----:B------:R-:W-:Y:S01]  /*158d0*/  HGMMA.64x96x16.F32.BF16 R88, gdesc[UR16].tnspB, R88, gsb0 ;  /* 0x41600000105879f0 */ /* 0x000fe20008001858 */
[----:B------:R-:W-:Y:S01]  /*158e0*/  R2UR UR21, R39 ;  /* 0x00000000271572ca */ /* 0x000fe200000e0000 */
[----:B------:R-:W-:Y:S02]  /*158f0*/  VIADD R38, R30, 0x600 ;  /* 0x000006001e267836 */ /* 0x000fe40000000000 */
[----:B------:R-:W-:-:S03]  /*15900*/  IMAD.MOV.U32 R39, RZ, RZ, 0x40000040 ;  /* 0x40000040ff277424 */ /* 0x000fc600078e00ff */
[----:B------:R-:W-:Y:S02]  /*15910*/  R2UR UR24, R38 ;  /* 0x00000000261872ca */ /* 0x000fe400000e0000 */
[----:B------:R-:W-:Y:S01]  /*15920*/  R2UR UR25, R39 ;  /* 0x00000000271972ca */ /* 0x000fe200000e0000 */
[----:B------:R-:W-:Y:S02]  /*15930*/  WARPGROUP.DEPBAR.LE gsb0, 0x0 ;  /* 0x00008000000079c5 */ /* 0x000fe40000010000 */
[----:B------:R-:W-:-:S06]  /*15940*/  WARPGROUP.ARRIVE ;  /* 0x00000000000079c5 */ /* 0x000fcc0000000000 */
[----:B------:R-:W-:Y:S01]  /*15950*/  HGMMA.64x96x16.F32.BF16 R88, gdesc[UR20].tnspB, R88, gsb0 ;  /* 0x41600000145879f0 */ /* 0x000fe20008001858 */
        /* <DEDUP_REMOVED lines=18> */
[----:B------:R-:W2:Y:S01]  /*15a80*/  LDL R30, [R1+0x20] ;  /* 0x00002000011e7983 */ /* 0x000ea20000100800 */
[----:B------:R-:W-:Y:S02]  /*15a90*/  WARPGROUP.DEPBAR.LE gsb0, 0x0 ;  /* 0x00008000000079c5 */ /* 0x000fe40000010000 */
[----:B------:R-:W-:-:S06]  /*15aa0*/  WARPGROUP.ARRIVE ;  /* 0x00000000000079c5 */ /* 0x000fcc0000000000 */
[----:B------:R-:W-:Y:S03]  /*15ab0*/  HGMMA.64x96x16.F32.BF16 R88, gdesc[UR32].tnspB, R88, gsb0 ;  /* 0x41600000205879f0 */ /* 0x000fe60008001858 */
[----:B------:R-:W0:Y:S01]  /*15ac0*/  S2R R87, SR_TID.X ;  /* 0x0000000000577919 */ /* 0x000e220000002100 */
[----:B------:R-:W-:-:S04]  /*15ad0*/  FADD.FTZ R5, -R13, R5 ;  /* 0x000000050d057221 */ /* 0x000fc80000010100 */
[----:B------:R-:W-:Y:S01]  /*15ae0*/  FMUL.FTZ R5, R5, UR39 ;  /* 0x0000002705057c20 */ /* 0x000fe20008410000 */
[----:B------:R-:W-:Y:S02]  /*15af0*/  WARPGROUP.DEPBAR.LE gsb0, 0x0 ;  /* 0x00008000000079c5 */ /* 0x000fe40000010000 */
[----:B------:R-:W-:-:S06]  /*15b00*/  WARPGROUP.ARRIVE ;  /* 0x00000000000079c5 */ /* 0x000fcc0000000000 */
[----:B------:R-:W-:Y:S01]  /*15b10*/  HGMMA.64x96x16.F32.BF16 R88, gdesc[UR44].tnspB, R88, gsb0 ;  /* 0x416000002c5879f0 */ /* 0x000fe20008001858 */
[----:B0-----:R-:W-:Y:S02]  /*15b20*/  SHF.R.U32.HI R27, RZ, 0x7, R87 ;  /* 0x00000007ff1b7819 */ /* 0x001fe40000011657 */
[----:B------:R-:W-:-:S03]  /*15b30*/  ISETP.GE.U32.AND P2, PT, R87, 0x180, PT ;  /* 0x000001805700780c */ /* 0x000fc60003f46070 */
[----:B------:R-:W-:Y:S01]  /*15b40*/  VIADD R27, R27, 0x9 ;  /* 0x000000091b1b7836 */ /* 0x000fe20000000000 */
[----:B------:R-:W-:Y:S04]  /*15b50*/  MUFU.EX2 R5, R5 ;  /* 0x0000000500057308 */ /* 0x000fe80000000800 */
[----:B------:R-:W-:-:S04]  /*15b60*/  SEL R27, R27, 0x9, !P2 ;  /* 0x000000091b1b7807 */ /* 0x000fc80005000000 */
[----:B------:R-:W0:Y:S08]  /*15b70*/  MUFU.EX2 R25, R25 ;  /* 0x0000001900197308 */ /* 0x000e300000000800 */
[----:B------:R-:W1:Y:S08]  /*15b80*/  MUFU.EX2 R84, R84 ;  /* 0x0000005400547308 */ /* 0x000e700000000800 */
[----:B------:R-:W-:Y:S08]  /*15b90*/  MUFU.EX2 R85, R85 ;  /* 0x0000005500557308 */ /* 0x000ff00000000800 */
[----:B------:R-:W-:Y:S01]  /*15ba0*/  MUFU.EX2 R86, R86 ;  /* 0x0000005600567308 */ /* 0x000fe20000000800 */
[----:B------:R-:W-:-:S07]  /*15bb0*/  @!P1 IMAD R10, R10, 0x8, R2 ;  /* 0x000000080a0a9824 */ /* 0x000fce00078e0202 */
[----:B------:R-:W3:Y:S01]  /*15bc0*/  MUFU.EX2 R21, R21 ;  /* 0x0000001500157308 */ /* 0x000ee20000000800 */
[----:B------:R-:W-:-:S07]  /*15bd0*/  @!P1 VIADD R10, R10, 0x2d860 ;  /* 0x0002d8600a0a9836 */ /* 0x000fce0000000000 */
[----:B------:R-:W4:Y:S01]  /*15be0*/  MUFU.EX2 R14, R14 ;  /* 0x0000000e000e7308 */ /* 0x000f220000000800 */
[----:B0-----:R-:W-:Y:S01]  /*15bf0*/  FFMA.FTZ R3, R5, R3, R25 ;  /* 0x0000000305037223 */ /* 0x001fe20000010019 */
[----:B------:R-:W-:Y:S02]  /*15c00*/  @!P1 PRMT R10, RZ, 0x654, R10 ;  /* 0x00000654ff0a9816 */ /* 0x000fe4000000000a */
[----:B-1----:R-:W-:Y:S01]  /*15c10*/  F2FP.BF16.F32.PACK_AB R25, R84, R25 ;  /* 0x000000195419723e */ /* 0x002fe200000010ff */
[----:B---3--:R-:W-:Y:S01]  /*15c20*/  FADD.FTZ R4, R21, R4 ;  /* 0x0000000415047221 */ /* 0x008fe20000010000 */
[----:B------:R-:W-:Y:S02]  /*15c30*/  WARPGROUP.DEPBAR.LE gsb0, 0x0 ;  /* 0x00008000000079c5 */ /* 0x000fe40000010000 */
[----:B------:R0:W-:Y:S06]  /*15c40*/  BAR.ARV R27, 0x100 ;  /* 0x0004001b0000751d */ /* 0x0001ec0000002000 */
[----:B0-----:R-:W-:-:S04]  /*15c50*/  @!P1 IMAD R27, R16, 0x8, R2 ;  /* 0x00000008101b9824 */ /* 0x001fc800078e0202 */
[----:B------:R-:W-:-:S05]  /*15c60*/  @!P1 VIADD R27, R27, 0x2d840 ;  /* 0x0002d8401b1b9836 */ /* 0x000fca0000000000 */
[----:B------:R-:W-:-:S04]  /*15c70*/  @!P1 PRMT R27, RZ, 0x654, R27 ;  /* 0x00000654ff1b9816 */ /* 0x000fc8000000001b */
[----:B------:R0:W-:Y:S02]  /*15c80*/  @!P1 SYNCS.ARRIVE.TRANS64.RED.A1T0 RZ, [R27+URZ], RZ ;  /* 0x000000ff1bff99a7 */ /* 0x0001e4000810043f */
[----:B0-----:R-:W-:Y:S01]  /*15c90*/  F2FP.BF16.F32.PACK_AB R27, R86, R85 ;  /* 0x00000055561b723e */ /* 0x001fe200000010ff */
[----:B------:R0:W-:Y:S04]  /*15ca0*/  @!P1 SYNCS.ARRIVE.TRANS64.RED.A1T0 RZ, [R10+URZ], RZ ;  /* 0x000000ff0aff99a7 */ /* 0x0001e8000810043f */
[----:B------:R4:W-:Y:S02]  /*15cb0*/  STSM.16.M88.4 [R140+0x21800], R24 ;  /* 0x021800188c007844 */ /* 0x0009e40000000200 */
[C---:B----4-:R-:W-:Y:S02]  /*15cc0*/  F2FP.BF16.F32.PACK_AB R24, R14.reuse, R21 ;  /* 0x000000150e18723e */ /* 0x050fe400000010ff */
[----:B------:R-:W3:Y:S01]  /*15cd0*/  LDL R21, [R1+0x24] ;  /* 0x0000240001157983 */ /* 0x000ee20000100800 */
[----:B------:R-:W1:Y:S08]  /*15ce0*/  MUFU.EX2 R15, R15 ;  /* 0x0000000f000f7308 */ /* 0x000e700000000800 */
[----:B------:R-:W-:Y:S08]  /*15cf0*/  MUFU.EX2 R26, R28 ;  /* 0x0000001c001a7308 */ /* 0x000ff00000000800 */
[----:B------:R-:W-:Y:S08]  /*15d00*/  MUFU.EX2 R80, R80 ;  /* 0x0000005000507308 */ /* 0x000ff00000000800 */
[----:B------:R-:W4:Y:S08]  /*15d10*/  MUFU.EX2 R81, R81 ;  /* 0x0000005100517308 */ /* 0x000f300000000800 */
[----:B------:R-:W-:Y:S08]  /*15d20*/  MUFU.EX2 R82, R82 ;  /* 0x0000005200527308 */ /* 0x000ff00000000800 */
[----:B------:R-:W5:Y:S01]  /*15d30*/  MUFU.EX2 R83, R83 ;  /* 0x0000005300537308 */ /* 0x000f620000000800 */
[----:B------:R-:W-:-:S04]  /*15d40*/  FADD.FTZ R4, R14, R4 ;  /* 0x000000040e047221 */ /* 0x000fc80000010000 */
[----:B-1----:R-:W-:Y:S01]  /*15d50*/  FADD.FTZ R4, R15, R4 ;  /* 0x000000040f047221 */ /* 0x002fe20000010000 */
[----:B------:R-:W-:Y:S01]  /*15d60*/  FADD.FTZ R3, R84, R3 ;  /* 0x0000000354037221 */ /* 0x000fe20000010000 */
[----:B----4-:R-:W-:Y:S02]  /*15d70*/  F2FP.BF16.F32.PACK_AB R25, R81, R80 ;  /* 0x000000505119723e */ /* 0x010fe400000010ff */
[C---:B------:R-:W-:Y:S01]  /*15d80*/  FADD.FTZ R4, R26.reuse, R4 ;  /* 0x000000041a047221 */ /* 0x040fe20000010000 */
[----:B------:R-:W-:Y:S01]  /*15d90*/  F2FP.BF16.F32.PACK_AB R26, R26, R15 ;  /* 0x0000000f1a1a723e */ /* 0x000fe200000010ff */
[----:B------:R-:W-:Y:S01]  /*15da0*/  FADD.FTZ R3, R85, R3 ;  /* 0x0000000355037221 */ /* 0x000fe20000010000 */
[----:B-----5:R-:W-:-:S03]  /*15db0*/  F2FP.BF16.F32.PACK_AB R27, R83, R82 ;  /* 0x00000052531b723e */ /* 0x020fc600000010ff */
[----:B------:R-:W-:Y:S02]  /*15dc0*/  FADD.FTZ R3, R86, R3 ;  /* 0x0000000356037221 */ /* 0x000fe40000010000 */
[----:B--2---:R1:W-:Y:S01]  /*15dd0*/  STSM.16.M88.4 [R30], R24 ;  /* 0x000000181e007844 */ /* 0x0043e20000000200 */
[----:B------:R-:W-:Y:S01]  /*15de0*/  MUFU.EX2 R32, R32 ;  /* 0x0000002000207308 */ /* 0x000fe20000000800 */
[----:B------:R-:W-:-:S07]  /*15df0*/  FADD.FTZ R3, R80, R3 ;  /* 0x0000000350037221 */ /* 0x000fce0000010000 */
[----:B------:R-:W-:Y:S08]  /*15e00*/  MUFU.EX2 R20, R20 ;  /* 0x0000001400147308 */ /* 0x000ff00000000800 */
[----:B-1----:R-:W1:Y:S01]  /*15e10*/  MUFU.EX2 R24, R29 ;  /* 0x0000001d00187308 */ /* 0x002e620000000800 */
[----:B------:R-:W-:-:S07]  /*15e20*/  FADD.FTZ R3, R81, R3 ;  /* 0x0000000351037221 */ /* 0x000fce0000010000 */
[----:B------:R-:W2:Y:S01]  /*15e30*/  MUFU.EX2 R26, R33 ;  /* 0x00000021001a7308 */ /* 0x000ea20000000800 */
[----:B------:R-:W-:-:S07]  /*15e40*/  FADD.FTZ R3, R82, R3 ;  /* 0x0000000352037221 */ /* 0x000fce0000010000 */
[----:B------:R-:W4:Y:S01]  /*15e50*/  MUFU.EX2 R25, R35 ;  /* 0x0000002300197308 */ /* 0x000f220000000800 */
[----:B-1----:R-:W-:Y:S01]  /*15e60*/  FADD.FTZ R4, R24, R4 ;  /* 0x0000000418047221 */ /* 0x002fe20000010000 */
[----:B------:R-:W-:-:S06]  /*15e70*/  FADD.FTZ R3, R83, R3 ;  /* 0x0000000353037221 */ /* 0x000fcc0000010000 */
[----:B0-----:R-:W0:Y:S08]  /*15e80*/  MUFU.EX2 R10, R36 ;  /* 0x00000024000a7308 */ /* 0x001e300000000800 */
[----:B------:R-:W1:Y:S01]  /*15e90*/  MUFU.EX2 R27, R42 ;  /* 0x0000002a001b7308 */ /* 0x000e620000000800 */
[----:B------:R-:W-:Y:S01]  /*15ea0*/  FADD.FTZ R4, R32, R4 ;  /* 0x0000000420047221 */ /* 0x000fe20000010000 */
[----:B------:R-:W-:-:S06]  /*15eb0*/  FADD.FTZ R3, R20, R3 ;  /* 0x0000000314037221 */ /* 0x000fcc0000010000 */
[----:B------:R-:W5:Y:S08]  /*15ec0*/  MUFU.EX2 R28, R37 ;  /* 0x00000025001c7308 */ /* 0x000f700000000800 */
[----:B------:R-:W5:Y:S01]  /*15ed0*/  MUFU.EX2 R43, R43 ;  /* 0x0000002b002b7308 */ /* 0x000f620000000800 */
[----:B--2---:R-:W-:Y:S01]  /*15ee0*/  FADD.FTZ R4, R26, R4 ;  /* 0x000000041a047221 */ /* 0x004fe20000010000 */
[----:B----4-:R-:W-:-:S06]  /*15ef0*/  FADD.FTZ R3, R25, R3 ;  /* 0x0000000319037221 */ /* 0x010fcc0000010000 */
[----:B------:R-:W2:Y:S08]  /*15f00*/  MUFU.EX2 R14, R40 ;  /* 0x00000028000e7308 */ /* 0x000eb00000000800 */
[----:B------:R-:W4:Y:S01]  /*15f10*/  MUFU.EX2 R11, R11 ;  /* 0x0000000b000b7308 */ /* 0x000f220000000800 */
[----:B0-----:R-:W-:Y:S01]  /*15f20*/  FADD.FTZ R4, R10, R4 ;  /* 0x000000040a047221 */ /* 0x001fe20000010000 */
[----:B-1----:R-:W-:-:S06]  /*15f30*/  FADD.FTZ R3, R27, R3 ;  /* 0x000000031b037221 */ /* 0x002fcc0000010000 */
[----:B------:R-:W0:Y:S08]  /*15f40*/  MUFU.EX2 R30, R41 ;  /* 0x00000029001e7308 */ /* 0x000e300000000800 */
[----:B------:R-:W1:Y:S01]  /*15f50*/  MUFU.EX2 R29, R46 ;  /* 0x0000002e001d7308 */ /* 0x000e620000000800 */
[----:B-----5:R-:W-:Y:S01]  /*15f60*/  FADD.FTZ R4, R28, R4 ;  /* 0x000000041c047221 */ /* 0x020fe20000010000 */
[----:B------:R-:W-:-:S06]  /*15f70*/  FADD.FTZ R3, R43, R3 ;  /* 0x000000032b037221 */ /* 0x000fcc0000010000 */
        /* <DEDUP_REMOVED lines=9> */
[----:B-----5:R-:W-:-:S07]  /*16010*/  FADD.FTZ R4, R31, R4 ;  /* 0x000000041f047221 */ /* 0x020fce0000010000 */
[----:B------:R-:W5:Y:S08]  /*16020*/  MUFU.EX2 R48, R48 ;  /* 0x0000003000307308 */ /* 0x000f700000000800 */
[----:B------:R-:W3:Y:S01]  /*16030*/  MUFU.EX2 R54, R54 ;  /* 0x0000003600367308 */ /* 0x000ee20000000800 */
        /* <DEDUP_REMOVED lines=9> */
[----:B---3--:R-:W-:-:S06]  /*160d0*/  FADD.FTZ R4, R54, R4 ;  /* 0x0000000436047221 */ /* 0x008fcc0000010000 */
[----:B------:R-:W3:Y:S08]  /*160e0*/  MUFU.EX2 R53, R53 ;  /* 0x0000003500357308 */ /* 0x000ef00000000800 */
        /* <DEDUP_REMOVED lines=9> */
[----:B---3--:R-:W-:Y:S01]  /*16180*/  FADD.FTZ R3, R53, R3 ;  /* 0x0000000335037221 */ /* 0x008fe20000010000 */
[----:B-----5:R-:W-:-:S06]  /*16190*/  FADD.FTZ R4, R59, R4 ;  /* 0x000000043b047221 */ /* 0x020fcc0000010000 */
        /* <DEDUP_REMOVED lines=22> */
[----:B------:R-:W-:-:S07]  /*16300*/  F2FP.BF16.F32.PACK_AB R29, R29, R11 ;  /* 0x0000000b1d1d723e */ /* 0x000fce00000010ff */
[----:B------:R-:W1:Y:S08]  /*16310*/  MUFU.EX2 R72, R72 ;  /* 0x0000004800487308 */ /* 0x000e700000000800 */
[----:B------:R-:W-:Y:S08]  /*16320*/  MUFU.EX2 R73, R73 ;  /* 0x0000004900497308 */ /* 0x000ff00000000800 */
[----:B------:R-:W-:Y:S08]  /*16330*/  MUFU.EX2 R76, R76 ;  /* 0x0000004c004c7308 */ /* 0x000ff00000000800 */
[----:B------:R-:W1:Y:S08]  /*16340*/  MUFU.EX2 R77, R77 ;  /* 0x0000004d004d7308 */ /* 0x000e700000000800 */
[----:B------:R-:W-:Y:S08]  /*16350*/  MUFU.EX2 R78, R78 ;  /* 0x0000004e004e7308 */ /* 0x000ff00000000800 */
[----:B------:R-:W1:Y:S01]  /*16360*/  MUFU.EX2 R79, R79 ;  /* 0x0000004f004f7308 */ /* 0x000e620000000800 */
[----:B---3--:R-:W-:Y:S01]  /*16370*/  FADD.FTZ R3, R65, R3 ;  /* 0x0000000341037221 */ /* 0x008fe20000010000 */
[----:B-----5:R-:W-:Y:S01]  /*16380*/  FADD.FTZ R11, R71, R4 ;  /* 0x00000004470b7221 */ /* 0x020fe20000010000 */
[----:B------:R-:W-:-:S02]  /*16390*/  F2FP.BF16.F32.PACK_AB R24, R32, R24 ;  /* 0x000000182018723e */ /* 0x000fc400000010ff */
[----:B------:R-:W-:Y:S02]  /*163a0*/  F2FP.BF16.F32.PACK_AB R25, R25, R20 ;  /* 0x000000141919723e */ /* 0x000fe400000010ff */
[----:B------:R-:W-:Y:S02]  /*163b0*/  F2FP.BF16.F32.PACK_AB R26, R10, R26 ;  /* 0x0000001a0a1a723e */ /* 0x000fe400000010ff */
[----:B------:R-:W-:Y:S02]  /*163c0*/  F2FP.BF16.F32.PACK_AB R27, R43, R27 ;  /* 0x0000001b2b1b723e */ /* 0x000fe400000010ff */
[----:B------:R-:W-:Y:S02]  /*163d0*/  F2FP.BF16.F32.PACK_AB R28, R14, R28 ;  /* 0x0000001c0e1c723e */ /* 0x000fe400000010ff */
[----:B------:R-:W-:Y:S02]  /*163e0*/  F2FP.BF16.F32.PACK_AB R30, R44, R30 ;  /* 0x0000001e2c1e723e */ /* 0x000fe400000010ff */
[----:B------:R-:W-:Y:S01]  /*163f0*/  F2FP.BF16.F32.PACK_AB R31, R50, R31 ;  /* 0x0000001f321f723e */ /* 0x000fe200000010ff */
[----:B--2---:R-:W-:Y:S01]  /*16400*/  FADD.FTZ R3, R68, R3 ;  /* 0x0000000344037221 */ /* 0x004fe20000010000 */
[----:B----4-:R-:W-:Y:S01]  /*16410*/  FADD.FTZ R4, R74, R11 ;  /* 0x0000000b4a047221 */ /* 0x010fe20000010000 */
[----:B------:R2:W-:Y:S01]  /*16420*/  STSM.16.M88.4 [R142], R24 ;  /* 0x000000188e007844 */ /* 0x0005e20000000200 */
[----:B------:R-:W-:-:S02]  /*16430*/  F2FP.BF16.F32.PACK_AB R36, R48, R36 ;  /* 0x000000243024723e */ /* 0x000fc400000010ff */
[----:B------:R-:W-:Y:S01]  /*16440*/  F2FP.BF16.F32.PACK_AB R37, R54, R37 ;  /* 0x000000253625723e */ /* 0x000fe200000010ff */
[----:B------:R3:W-:Y:S01]  /*16450*/  STSM.16.M88.4 [R141], R28 ;  /* 0x0000001c8d007844 */ /* 0x0007e20000000200 */
[----:B------:R-:W-:Y:S02]  /*16460*/  F2FP.BF16.F32.PACK_AB R38, R52, R38 ;  /* 0x000000263426723e */ /* 0x000fe400000010ff */
[----:B------:R-:W-:Y:S01]  /*16470*/  F2FP.BF16.F32.PACK_AB R39, R58, R39 ;  /* 0x000000273a27723e */ /* 0x000fe200000010ff */
[----:B0-----:R-:W-:Y:S01]  /*16480*/  FADD.FTZ R3, R40, R3 ;  /* 0x0000000328037221 */ /* 0x001fe20000010000 */
[----:B-1----:R-:W-:Y:S01]  /*16490*/  FADD.FTZ R4, R41, R4 ;  /* 0x0000000429047221 */ /* 0x002fe20000010000 */
[----:B------:R-:W-:Y:S02]  /*164a0*/  F2FP.BF16.F32.PACK_AB R40, R72, R40 ;  /* 0x000000284828723e */ /* 0x000fe400000010ff */
[----:B------:R-:W-:Y:S02]  /*164b0*/  F2FP.BF16.F32.PACK_AB R41, R77, R41 ;  /* 0x000000294d29723e */ /* 0x000fe400000010ff */
[----:B------:R-:W-:-:S02]  /*164c0*/  F2FP.BF16.F32.PACK_AB R42, R76, R73 ;  /* 0x000000494c2a723e */ /* 0x000fc400000010ff */
[----:B--2---:R-:W-:Y:S02]  /*164d0*/  F2FP.BF16.F32.PACK_AB R24, R56, R53 ;  /* 0x000000353818723e */ /* 0x004fe400000010ff */
[----:B------:R-:W-:Y:S02]  /*164e0*/  F2FP.BF16.F32.PACK_AB R25, R62, R59 ;  /* 0x0000003b3e19723e */ /* 0x000fe400000010ff */
[----:B------:R-:W-:Y:S02]  /*164f0*/  F2FP.BF16.F32.PACK_AB R26, R60, R57 ;  /* 0x000000393c1a723e */ /* 0x000fe400000010ff */
[----:B------:R-:W-:Y:S02]  /*16500*/  F2FP.BF16.F32.PACK_AB R27, R66, R63 ;  /* 0x0000003f421b723e */ /* 0x000fe400000010ff */
[----:B---3--:R-:W-:Y:S02]  /*16510*/  F2FP.BF16.F32.PACK_AB R28, R64, R61 ;  /* 0x0000003d401c723e */ /* 0x008fe400000010ff */
[----:B------:R-:W-:-:S02]  /*16520*/  F2FP.BF16.F32.PACK_AB R29, R70, R67 ;  /* 0x00000043461d723e */ /* 0x000fc400000010ff */
[----:B------:R-:W-:Y:S02]  /*16530*/  F2FP.BF16.F32.PACK_AB R30, R68, R65 ;  /* 0x00000041441e723e */ /* 0x000fe400000010ff */
[----:B------:R-:W-:Y:S02]  /*16540*/  F2FP.BF16.F32.PACK_AB R31, R74, R71 ;  /* 0x000000474a1f723e */ /* 0x000fe400000010ff */
[----:B------:R-:W-:Y:S01]  /*16550*/  F2FP.BF16.F32.PACK_AB R43, R79, R78 ;  /* 0x0000004e4f2b723e */ /* 0x000fe200000010ff */
[----:B------:R0:W-:Y:S04]  /*16560*/  STSM.16.M88.4 [R140+0x27800], R36 ;  /* 0x027800248c007844 */ /* 0x0001e80000000200 */
[----:B------:R0:W-:Y:S04]  /*16570*/  STSM.16.M88.4 [R21], R24 ;  /* 0x0000001815007844 */ /* 0x0001e80000000200 */
[----:B------:R0:W-:Y:S04]  /*16580*/  STSM.16.M88.4 [R142+0x6000], R28 ;  /* 0x0060001c8e007844 */ /* 0x0001e80000000200 */
[----:B------:R0:W-:Y:S01]  /*16590*/  STSM.16.M88.4 [R141+0x6000], R40 ;  /* 0x006000288d007844 */ /* 0x0001e20000000200 */
[----:B------:R-:W-:Y:S01]  /*165a0*/  @!PT LDS RZ, [RZ] ;  /* 0x00000000fffff984 */ /* 0x000fe20000000800 */
[----:B------:R-:W-:Y:S01]  /*165b0*/  @!PT LDS RZ, [RZ] ;  /* 0x00000000fffff984 */ /* 0x000fe20000000800 */
[----:B------:R-:W-:Y:S01]  /*165c0*/  @!PT LDS RZ, [RZ] ;  /* 0x00000000fffff984 */ /* 0x000fe20000000800 */
[----:B------:R-:W-:Y:S01]  /*165d0*/  @!PT LDS RZ, [RZ] ;  /* 0x00000000fffff984 */ /* 0x000fe20000000800 */
[----:B------:R1:W-:Y:S06]  /*165e0*/  MEMBAR.ALL.CTA ;  /* 0x0000000000007992 */ /* 0x0003ec0000008000 */
[----:B-1----:R-:W1:Y:S01]  /*165f0*/  FENCE.VIEW.ASYNC.S ;  /* 0x00000000000073c6 */ /* 0x002e620000000000 */
[----:B------:R-:W-:Y:S01]  /*16600*/  ISETP.GT.AND P2, PT, R0, R155, PT ;  /* 0x0000009b0000720c */ /* 0x000fe20003f44270 */
[----:B------:R-:W-:Y:S01]  /*16610*/  FADD.FTZ R10, R72, R3 ;  /* 0x00000003480a7221 */ /* 0x000fe20000010000 */
[----:B------:R-:W-:-:S03]  /*16620*/  FADD.FTZ R3, R77, R4 ;  /* 0x000000044d037221 */ /* 0x000fc60000010000 */
[----:B------:R-:W-:Y:S01]  /*16630*/  FADD.FTZ R11, R73, R10 ;  /* 0x0000000a490b7221 */ /* 0x000fe20000010000 */
[----:B------:R-:W-:Y:S01]  /*16640*/  FADD.FTZ R78, R78, R3 ;  /* 0x000000034e4e7221 */ /* 0x000fe20000010000 */
[-C--:B------:R-:W-:Y:S01]  /*16650*/  FMUL.FTZ R90, R90, R5.reuse ;  /* 0x000000055a5a7220 */ /* 0x080fe20000410000 */
        /* <DEDUP_REMOVED lines=49> */
[----:B------:R-:W-:-:S02]  /*16970*/  VIADD R0, R0, 0xffffffff ;  /* 0xffffffff00007836 */ /* 0x000fc40000000000 */
[----:B------:R-:W-:Y:S02]  /*16980*/  IMAD.MOV.U32 R14, RZ, RZ, R19 ;  /* 0x000000ffff0e7224 */ /* 0x000fe400078e0013 */
[----:B------:R-:W-:Y:S02]  /*16990*/  IMAD.MOV.U32 R10, RZ, RZ, R16 ;  /* 0x000000ffff0a7224 */ /* 0x000fe400078e0010 */
[----:B------:R-:W-:Y:S02]  /*169a0*/  IMAD.MOV.U32 R5, RZ, RZ, R13 ;  /* 0x000000ffff057224 */ /* 0x000fe400078e000d */
[----:B------:R-:W-:Y:S01]  /*169b0*/  IMAD.MOV.U32 R11, RZ, RZ, R12 ;  /* 0x000000ffff0b7224 */ /* 0x000fe200078e000c */
[----:B-1----:R-:W-:Y:S01]  /*169c0*/  NOP ;  /* 0x0000000000007918 */ /* 0x002fe20000000000 */
[----:B0-----:R-:W-:Y:S05]  /*169d0*/  @P2 BRA `(.L_x_10898) ;  /* 0xffffffd4001c2947 */ /* 0x001fea000383ffff */
.L_x_10888:
[----:B------:R-:W2:Y:S02]  /*169e0*/  LDL R5, [R1+0x44] ;  /* 0x0000440001057983 */ /* 0x000ea40000100800 */
[----:B--2---:R-:W-:-:S13]  /*169f0*/  ISETP.GE.AND P2, PT, R0, R5, PT ;  /* 0x000000050000720c */ /* 0x004fda0003f46270 */
[----:B------:R-:W-:Y:S05]  /*16a00*/  @!P2 BRA `(.L_x_10899) ;  /* 0x0000003c0004a947 */ /* 0x000fea0003800000 */
[----:B------:R-:W-:Y:S02]  /*16a10*/  IMAD.MOV.U32 R5, RZ, RZ, R13 ;  /* 0x000000ffff057224 */ /* 0x000fe400078e000d */
[----:B------:R-:W-:Y:S02]  /*16a20*/  IMAD.MOV.U32 R10, RZ, RZ, R12 ;  /* 0x000000ffff0a7224 */ /* 0x000fe400078e000c */
[----:B------:R-:W-:Y:S02]  /*16a30*/  IMAD.MOV.U32 R14, RZ, RZ, R19 ;  /* 0x000000ffff0e7224 */ /* 0x000fe400078e0013 */
[----:B------:R-:W-:-:S07]  /*16a40*/  IMAD.MOV.U32 R11, RZ, RZ, R16 ;  /* 0x000000ffff0b7224 */ /* 0x000fce00078e0010 */
.L_x_10917:
        /* <DEDUP_REMOVED lines=11> */
.L_x_10901:
[----:B------:R-:W-:Y:S01]  /*16b00*/  IMAD R12, R16, 0x8, R2 ;  /* 0x00000008100c7824 */ /* 0x000fe200078e0202 */
[----:B------:R-:W-:-:S04]  /*16b10*/  SHF.L.U32 R13, R19, 0x1f, RZ ;  /* 0x0000001f130d7819 */ /* 0x000fc800000006ff */
[----:B------:R0:W1:Y:S01]  /*16b20*/  SYNCS.PHASECHK.TRANS64.TRYWAIT P3, [R12+URZ+0x2d830], R13 ;  /* 0x02d8300d0c0075a7 */ /* 0x000062000806017f */
[----:B------:R-:W-:Y:S05]  /*16b30*/  @!P0 BRA `(.L_x_10902) ;  /* 0x0000000000048947 */ /* 0x000fea0003800000 */
[----:B------:R-:W-:Y:S01]  /*16b40*/  BPT.TRAP 0x1 ;  /* 0x000000040000795c */ /* 0x000fe20000300000 */
.L_x_10902:
[----:B------:R-:W-:Y:S04]  /*16b50*/  BSSY B0, `(.L_x_10900) ;  /* 0x0000004000007945 */ /* 0x000fe80003800000 */
[----:B-1----:R-:W-:Y:S05]  /*16b60*/  @P3 BRA `(.L_x_10903) ;  /* 0x0000000000083947 */ /* 0x002fea0003800000 */
[----:B------:R-:W1:Y:S02]  /*16b70*/  SYNCS.PHASECHK.TRANS64.TRYWAIT P3, [R12+URZ+0x2d830], R13 ;  /* 0x02d8300d0c0075a7 */ /* 0x000e64000806017f */
[----:B-1----:R-:W-:Y:S05]  /*16b80*/  @!P3 BRA `(.L_x_10904) ;  /* 0x00000108009cb947 */ /* 0x002fea0003800000 */
.L_x_10903:
[----:B------:R-:W-:Y:S05]  /*16b90*/  BSYNC B0 ;  /* 0x0000000000007941 */ /* 0x000fea0003800000 */
.L_x_10900:
        /* <DEDUP_REMOVED lines=61> */
.L_x_10906:
[----:B------:R-:W-:Y:S01]  /*16f70*/  SHF.L.U32 R12, R14, 0x1f, RZ ;  /* 0x0000001f0e0c7819 */ /* 0x000fe200000006ff */
[----:B------:R-:W-:-:S04]  /*16f80*/  IMAD R13, R11, 0x8, R2 ;  /* 0x000000080b0d7824 */ /* 0x000fc800078e0202 */
[----:B------:R0:W1:Y:S01]  /*16f90*/  SYNCS.PHASECHK.TRANS64.TRYWAIT P2, [R13+URZ+0x2d850], R12 ;  /* 0x02d8500c0d0075a7 */ /* 0x000062000804017f */
[----:B------:R-:W-:Y:S05]  /*16fa0*/  @!P0 BRA `(.L_x_10907) ;  /* 0x0000000000048947 */ /* 0x000fea0003800000 */
[----:B------:R-:W-:Y:S01]  /*16fb0*/  BPT.TRAP 0x1 ;  /* 0x000000040000795c */ /* 0x000fe20000300000 */
.L_x_10907:
[----:B-1----:R-:W-:Y:S05]  /*16fc0*/  @P2 BRA `(.L_x_10905) ;  /* 0x0000000000082947 */ /* 0x002fea0003800000 */
[----:B------:R-:W1:Y:S02]  /*16fd0*/  SYNCS.PHASECHK.TRANS64.TRYWAIT P2, [R13+URZ+0x2d850], R12 ;  /* 0x02d8500c0d0075a7 */ /* 0x000e64000804017f */
[----:B-1----:R-:W-:Y:S05]  /*16fe0*/  @!P2 BRA `(.L_x_10908) ;  /* 0x000001040098a947 */ /* 0x002fea0003800000 */
.L_x_10905:
[----:B------:R-:W2:Y:S01]  /*16ff0*/  LDL R143, [R1+0x18] ;  /* 0x00001800018f7983 */ /* 0x000ea20000100800 */
[----:B------:R-:W3:Y:S03]  /*17000*/  @P5 LDC R14, c[0x0][0x44c] ;  /* 0x00011300ff0e5b82 */ /* 0x000ee60000000800 */
[----:B------:R-:W2:Y:S05]  /*17010*/  LDL R20, [R1+0x40] ;  /* 0x0000400001147983 */ /* 0x000eaa0000100800 */
[----:B01----:R-:W0:Y:S01]  /*17020*/  @P5 LDC R13, c[0x0][0x450] ;  /* 0x00011400ff0d5b82 */ /* 0x003e220000000800 */
[----:B------:R-:W-:Y:S05]  /*17030*/  WARPSYNC.ALL ;  /* 0x0000000000007948 */ /* 0x000fea0003800000 */
[----:B--2---:R-:W-:-:S02]  /*17040*/  IMAD.IADD R12, R20, 0x1, R143 ;  /* 0x00000001140c7824 */ /* 0x004fc400078e028f */
[----:B------:R-:W2:Y:S01]  /*17050*/  LDL R143, [R1+0x3c] ;  /* 0x00003c00018f7983 */ /* 0x000ea20000100800 */
[----:B------:R-:W-:Y:S01]  /*17060*/  IMAD.MOV.U32 R15, RZ, RZ, -0x7fffffe0 ;  /* 0x80000020ff0f7424 */ /* 0x000fe200078e00ff */
[----:B------:R-:W-:Y:S01]  /*17070*/  WARPGROUP.ARRIVE ;  /* 0x00000000000079c5 */ /* 0x000fe20000000000 */
[----:B---3--:R-:W-:-:S05]  /*17080*/  @P5 IMAD.HI.U32 R14, R12, R14, RZ ;  /* 0x0000000e0c0e5227 */ /* 0x008fca00078e00ff */
[----:B------:R-:W1:Y:S01]  /*17090*/  S2R R144, SR_TID.X ;  /* 0x0000000000907919 */ /* 0x000e620000002100 */
[----:B------:R-:W-:Y:S01]  /*170a0*/  FMUL.FTZ R84, R84, UR48 ;  /* 0x0000003054547c20 */ /* 0x000fe20008410000 */
[C---:B------:R-:W-:Y:S01]  /*170b0*/  R2UR UR11, R15.reuse ;  /* 0x000000000f0b72ca */ /* 0x040fe200000e0000 */
[----:B------:R-:W-:Y:S01]  /*170c0*/  IMAD.MOV.U32 R21, RZ, RZ, -0x7fffffe0 ;  /* 0x80000020ff157424 */ /* 0x000fe200078e00ff */
[----:B0-----:R-:W-:Y:S01]  /*170d0*/  @P5 SHF.R.U32.HI R12, RZ, R13, R14 ;  /* 0x0000000dff0c5219 */ /* 0x001fe2000001160e */
[----:B------:R-:W-:Y:S01]  /*170e0*/  VIADD R13, R2, 0x400 ;  /* 0x00000400020d7836 */ /* 0x000fe20000000000 */
[----:B------:R-:W-:Y:S01]  /*170f0*/  R2UR UR47, R15 ;  /* 0x000000000f2f72ca */ /* 0x000fe200000e0000 */
[----:B------:R-:W-:Y:S01]  /*17100*/  IMAD.MOV.U32 R15, RZ, RZ, 0x40000040 ;  /* 0x40000040ff0f7424 */ /* 0x000fe200078e00ff */
[----:B------:R-:W-:Y:S01]  /*17110*/  R2UR UR15, R21 ;  /* 0x00000000150f72ca */ /* 0x000fe200000e0000 */
[----:B------:R-:W0:Y:S01]  /*17120*/  SHFL.IDX PT, R145, R12, RZ, 0x1c1f ;  /* 0x001c1fff0c917589 */ /* 0x000e2200000e0000 */
[----:B------:R-:W-:Y:S01]  /*17130*/  SHF.R.U32.HI R13, RZ, 0x4, R13 ;  /* 0x00000004ff0d7819 */ /* 0x000fe2000001160d */
[----:B------:R-:W-:Y:S01]  /*17140*/  FMUL.FTZ R85, R85, UR48 ;  /* 0x0000003055557c20 */ /* 0x000fe20008410000 */
[----:B------:R-:W-:Y:S01]  /*17150*/  R2UR UR9, R15 ;  /* 0x000000000f0972ca */ /* 0x000fe200000e0000 */
[----:B------:R-:W-:Y:S01]  /*17160*/  IMAD.MOV.U32 R15, RZ, RZ, 0x40000040 ;  /* 0x40000040ff0f7424 */ /* 0x000fe200078e00ff */
[----:B------:R-:W-:Y:S01]  /*17170*/  LOP3.LUT R13, R13, 0x3fff, RZ, 0xc0, !PT ;  /* 0x00003fff0d0d7812 */ /* 0x000fe200078ec0ff */
[----:B------:R-:W3:Y:S01]  /*17180*/  MUFU.TANH R84, R84 ;  /* 0x0000005400547308 */ /* 0x000ee20000002400 */
[----:B------:R-:W-:-:S02]  /*17190*/  R2UR UR19, R21 ;  /* 0x00000000151372ca */ /* 0x000fc400000e0000 */
[----:B------:R-:W-:Y:S02]  /*171a0*/  LOP3.LUT R13, R13, 0x2000000, RZ, 0xfc, !PT ;  /* 0x020000000d0d7812 */ /* 0x000fe400078efcff */
[C---:B------:R-:W-:Y:S02]  /*171b0*/  R2UR UR23, R21.reuse ;  /* 0x00000000151772ca */ /* 0x040fe400000e0000 */
[----:B------:R-:W-:Y:S01]  /*171c0*/  R2UR UR27, R21 ;  /* 0x00000000151b72ca */ /* 0x000fe200000e0000 */
[----:B------:R-:W-:Y:S01]  /*171d0*/  IMAD R14, R11, 0x600, R13 ;  /* 0x000006000b0e7824 */ /* 0x000fe200078e020d */
[C---:B------:R-:W-:Y:S01]  /*171e0*/  R2UR UR31, R21.reuse ;  /* 0x00000000151f72ca */ /* 0x040fe200000e0000 */
[----:B------:R-:W-:Y:S01]  /*171f0*/  FMUL.FTZ R13, R24, UR48 ;  /* 0x00000030180d7c20 */ /* 0x000fe20008410000 */
[----:B------:R-:W-:Y:S01]  /*17200*/  R2UR UR35, R21 ;  /* 0x00000000152372ca */ /* 0x000fe200000e0000 */
[C---:B------:R-:W-:Y:S01]  /*17210*/  VIADD R20, R14.reuse, 0x40 ;  /* 0x000000400e147836 */ /* 0x040fe20000000000 */
[----:B------:R-:W-:Y:S01]  /*17220*/  R2UR UR10, R14 ;  /* 0x000000000e0a72ca */ /* 0x000fe200000e0000 */
[----:B------:R-:W-:Y:S01]  /*17230*/  IMAD.MOV.U32 R21, RZ, RZ, 0x40000040 ;  /* 0x40000040ff157424 */ /* 0x000fe200078e00ff */
[----:B------:R-:W-:Y:S01]  /*17240*/  R2UR UR45, R15 ;  /* 0x000000000f2d72ca */ /* 0x000fe200000e0000 */
[----:B------:R-:W-:Y:S01]  /*17250*/  FMUL.FTZ R15, R25, UR48 ;  /* 0x00000030190f7c20 */ /* 0x000fe20008410000 */
[----:B------:R-:W-:Y:S01]  /*17260*/  R2UR UR14, R20 ;  /* 0x00000000140e72ca */ /* 0x000fe200000e0000 */
[----:B------:R-:W-:Y:S01]  /*17270*/  VIADD R20, R14, 0x80 ;  /* 0x000000800e147836 */ /* 0x000fe20000000000 */
[----:B------:R-:W-:Y:S01]  /*17280*/  R2UR UR13, R21 ;  /* 0x00000000150d72ca */ /* 0x000fe200000e0000 */
[----:B------:R-:W-:-:S02]  /*17290*/  IMAD.MOV.U32 R21, RZ, RZ, 0x40000040 ;  /* 0x40000040ff157424 */ /* 0x000fc400078e00ff */
[----:B------:R-:W-:Y:S01]  /*172a0*/  FMUL.FTZ R25, R29, UR48 ;  /* 0x000000301d197c20 */ /* 0x000fe20008410000 */
[----:B------:R-:W-:Y:S01]  /*172b0*/  FMUL.FTZ R29, R33, UR48 ;  /* 0x00000030211d7c20 */ /* 0x000fe20008410000 */
[----:B------:R-:W-:Y:S01]  /*172c0*/  R2UR UR18, R20 ;  /* 0x00000000141272ca */ /* 0x000fe200000e0000 */
[----:B------:R-:W-:Y:S01]  /*172d0*/  VIADD R20, R14, 0xc0 ;  /* 0x000000c00e147836 */ /* 0x000fe20000000000 */
[----:B------:R-:W-:Y:S01]  /*172e0*/  R2UR UR17, R21 ;  /* 0x00000000151172ca */ /* 0x000fe200000e0000 */
[----:B------:R-:W-:Y:S02]  /*172f0*/  IMAD.MOV.U32 R21, RZ, RZ, 0x40000040 ;  /* 0x40000040ff157424 */ /* 0x000fe400078e00ff */
[----:B------:R-:W-:Y:S01]  /*17300*/  FMUL.FTZ R33, R38, UR48 ;  /* 0x0000003026217c20 */ /* 0x000fe20008410000 */
        /* <DEDUP_REMOVED lines=10> */
[----:B------:R-:W-:Y:S01]  /*173b0*/  IMAD.MOV.U32 R21, RZ, RZ, 0x40000040 ;  /* 0x40000040ff157424 */ /* 0x000fe200078e00ff */
[----:B-1----:R-:W-:Y:S01]  /*173c0*/  ISETP.GE.U32.AND P2, PT, R144, 0x180, PT ;  /* 0x000001809000780c */ /* 0x002fe20003f46070 */
[----:B------:R-:W-:Y:S01]  /*173d0*/  FMUL.FTZ R54, R58, UR48 ;  /* 0x000000303a367c20 */ /* 0x000fe20008410000 */
[----:B------:R-:W-:Y:S01]  /*173e0*/  R2UR UR30, R20 ;  /* 0x00000000141e72ca */ /* 0x000fe200000e0000 */
[C---:B------:R-:W-:Y:S01]  /*173f0*/  VIADD R20, R14.reuse, 0x180 ;  /* 0x000001800e147836 */ /* 0x040fe20000000000 */
[----:B------:R-:W-:Y:S01]  /*17400*/  R2UR UR29, R21 ;  /* 0x00000000151d72ca */ /* 0x000fe200000e0000 */
[----:B------:R-:W-:-:S02]  /*17410*/  VIADD R14, R14, 0x1c0 ;  /* 0x000001c00e0e7836 */ /* 0x000fc40000000000 */
[----:B------:R-:W-:Y:S01]  /*17420*/  FMUL.FTZ R58, R62, UR48 ;  /* 0x000000303e3a7c20 */ /* 0x000fe20008410000 */
[----:B------:R-:W-:Y:S01]  /*17430*/  IMAD.MOV.U32 R21, RZ, RZ, 0x40000040 ;  /* 0x40000040ff157424 */ /* 0x000fe200078e00ff */
[----:B------:R-:W-:Y:S01]  /*17440*/  R2UR UR34, R20 ;  /* 0x00000000142272ca */ /* 0x000fe200000e0000 */
        /* <DEDUP_REMOVED lines=18> */
[----:B------:R-:W1:Y:S08]  /*17570*/  MUFU.TANH R13, R13 ;  /* 0x0000000d000d7308 */ /* 0x000e700000002400 */
        /* <DEDUP_REMOVED lines=26> */
[----:B--2---:R-:W-:-:S02]  /*17720*/  LOP3.LUT R14, R143, 0x10000, RZ, 0xfc, !PT ;  /* 0x000100008f0e7812 */ /* 0x004fc400078efcff */
[----:B------:R-:W-:Y:S02]  /*17730*/  SHF.R.U32.HI R143, RZ, 0x7, R144 ;  /* 0x00000007ff8f7819 */ /* 0x000fe40000011690 */
[C---:B------:R-:W-:Y:S01]  /*17740*/  R2UR UR8, R14.reuse ;  /* 0x000000000e0872ca */ /* 0x040fe200000e0000 */
[----:B------:R-:W-:Y:S02]  /*17750*/  VIADD R20, R14, 0x2 ;  /* 0x000000020e147836 */ /* 0x000fe40000000000 */
[----:B------:R-:W-:-:S03]  /*17760*/  VIADD R50, R143, 0x9 ;  /* 0x000000098f327836 */ /* 0x000fc60000000000 */
[----:B------:R-:W-:Y:S01]  /*17770*/  R2UR UR12, R20 ;  /* 0x00000000140c72ca */ /* 0x000fe200000e0000 */
[----:B------:R-:W-:Y:S01]  /*17780*/  VIADD R20, R14, 0x4 ;  /* 0x000000040e147836 */ /* 0x000fe20000000000 */
[----:B------:R-:W-:-:S04]  /*17790*/  SEL R50, R50, 0x9, !P2 ;  /* 0x0000000932327807 */ /* 0x000fc80005000000 */
[----:B------:R-:W-:Y:S01]  /*177a0*/  R2UR UR16, R20 ;  /* 0x00000000141072ca */ /* 0x000fe200000e0000 */
[----:B------:R-:W-:Y:S01]  /*177b0*/  HGMMA.64x96x16.F32.BF16 R88, gdesc[UR8].tnspB, R88, gsb0 ;  /* 0x41600000085879f0 */ /* 0x000fe20008001858 */
[----:B------:R-:W-:-:S05]  /*177c0*/  VIADD R20, R14, 0x6 ;  /* 0x000000060e147836 */ /* 0x000fca0000000000 */
[----:B------:R-:W-:Y:S01]  /*177d0*/  R2UR UR20, R20 ;  /* 0x00000000141472ca */ /* 0x000fe200000e0000 */
[----:B------:R-:W-:-:S05]  /*177e0*/  VIADD R20, R14, 0x600 ;  /* 0x000006000e147836 */ /* 0x000fca0000000000 */
[----:B------:R-:W-:Y:S01]  /*177f0*/  R2UR UR24, R20 ;  /* 0x00000000141872ca */ /* 0x000fe200000e0000 */
[----:B------:R-:W-:-:S05]  /*17800*/  VIADD R20, R14, 0x602 ;  /* 0x000006020e147836 */ /* 0x000fca0000000000 */
[----:B------:R-:W-:Y:S01]  /*17810*/  R2UR UR28, R20 ;  /* 0x00000000141c72ca */ /* 0x000fe200000e0000 */
[C---:B------:R-:W-:Y:S02]  /*17820*/  VIADD R20, R14.reuse, 0x604 ;  /* 0x000006040e147836 */ /* 0x040fe40000000000 */
[----:B------:R-:W-:-:S03]  /*17830*/  VIADD R14, R14, 0x606 ;  /* 0x000006060e0e7836 */ /* 0x000fc60000000000 */
        /* <DEDUP_REMOVED lines=39> */
[----:B------:R-:W2:Y:S02]  /*17ab0*/  MUFU.TANH R14, R14 ;  /* 0x0000000e000e7308 */ /* 0x000ea40000002400 */
[----:B------:R-:W-:-:S04]  /*17ac0*/  IADD3 R143, -R137, 0x1, -R82 ;  /* 0x00000001898f7810 */ /* 0x000fc80007ffe952 */
[----:B------:R-:W-:Y:S02]  /*17ad0*/  IADD3 R143, -R138, R143, R139 ;  /* 0x0000008f8a8f7210 */ /* 0x000fe40007ffe18b */
[----:B------:R-:W1:Y:S03]  /*17ae0*/  MUFU.TANH R20, R20 ;  /* 0x0000001400147308 */ /* 0x000e660000002400 */
[C---:B------:R-:W-:Y:S02]  /*17af0*/  VIADD R144, R143.reuse, UR43 ;  /* 0x0000002b8f907c36 */ /* 0x040fe40008000000 */
[----:B------:R-:W-:-:S03]  /*17b00*/  VIADD R143, R143, UR52 ;  /* 0x000000348f8f7c36 */ /* 0x000fc60008000000 */
[----:B------:R-:W1:Y:S01]  /*17b10*/  MUFU.TANH R26, R26 ;  /* 0x0000001a001a7308 */ /* 0x000e620000002400 */
[C---:B0-----:R-:W-:Y:S02]  /*17b20*/  IMAD.IADD R87, R145.reuse, 0x1, R144 ;  /* 0x0000000191577824 */ /* 0x041fe400078e0290 */
[----:B------:R-:W-:-:S05]  /*17b30*/  IMAD.IADD R86, R145, 0x1, R143 ;  /* 0x0000000191567824 */ /* 0x000fca00078e028f */
[----:B------:R-:W0:Y:S08]  /*17b40*/  MUFU.TANH R27, R27 ;  /* 0x0000001b001b7308 */ /* 0x000e300000002400 */
[----:B------:R-:W0:Y:S01]  /*17b50*/  MUFU.TANH R31, R31 ;  /* 0x0000001f001f7308 */ /* 0x000e220000002400 */
[----:B------:R-:W-:Y:S02]  /*17b60*/  WARPGROUP.DEPBAR.LE gsb0, 0x0 ;  /* 0x00008000000079c5 */ /* 0x000fe40000010000 */
        /* <DEDUP_REMOVED lines=57> */
[----:B-1234-:R-:W-:Y:S05]  /*17f00*/  @!P4 BRA `(.L_x_10909) ;  /* 0x000000000058c947 */ /* 0x01efea0003800000 */
        /* <DEDUP_REMOVED lines=12> */
.L_x_10911:
[----:B------:R-:W-:-:S05]  /*17fd0*/  IMAD.U32 R155, RZ, RZ, UR5 ;  /* 0x00000005ff9b7e24 */ /* 0x000fca000f8e00ff */
[----:B------:R-:W-:-:S13]  /*17fe0*/  ISETP.NE.AND P2, PT, R155, 0x1, PT ;  /* 0x000000019b00780c */ /* 0x000fda0003f45270 */
[----:B0-----:R-:W0:Y:S02]  /*17ff0*/  @P2 LDC.64 R50, c[0x0][0x9e8] ;  /* 0x00027a00ff322b82 */ /* 0x001e240000000a00 */
[----:B0-----:R-:W-:-:S05]  /*18000*/  @P2 IMAD.HI.U32 R50, R145, R50, RZ ;  /* 0x0000003291322227 */ /* 0x001fca00078e00ff */
[----:B------:R-:W-:-:S07]  /*18010*/  @P2 SHF.R.U32.HI R145, RZ, R51, R50 ;  /* 0x00000033ff912219 */ /* 0x000fce0000011632 */
.L_x_10912:
[----:B------:R-:W-:Y:S05]  /*18020*/  BSYNC B0 ;  /* 0x0000000000007941 */ /* 0x000fea0003800000 */
.L_x_10910:
[----:B------:R-:W-:-:S04]  /*18030*/  IMAD R145, R145, R155, -R82 ;  /* 0x0000009b91917224 */ /* 0x000fc800078e0a52 */
[----:B------:R-:W-:-:S05]  /*18040*/  IMAD.IADD R145, R145, 0x1, -R137 ;  /* 0x0000000191917824 */ /* 0x000fca00078e0a89 */
[----:B------:R-:W-:Y:S02]  /*18050*/  VIMNMX R86, R86, R145, !PT ;  /* 0x0000009156567248 */ /* 0x000fe40007fe0100 */
[----:B------:R-:W-:-:S07]  /*18060*/  VIADDMNMX R87, R145, R155, R87, PT ;  /* 0x0000009b91577246 */ /* 0x000fce0003800157 */
.L_x_10909:
[----:B------:R-:W-:Y:S01]  /*18070*/  ISETP.GT.AND P3, PT, R0, -0x1, PT ;  /* 0xffffffff0000780c */ /* 0x000fe20003f64270 */
[----:B------:R-:W1:Y:S03]  /*18080*/  SHFL.IDX PT, R12, R12, 0x1, 0x1c1f ;  /* 0x003c1f000c0c7f89 */ /* 0x000e6600000e0000 */
[----:B------:R-:W-:-:S04]  /*18090*/  ISETP.GT.AND P2, PT, R86, RZ, P3 ;  /* 0x000000ff5600720c */ /* 0x000fc80001f44270 */
[----:B------:R-:W-:-:S04]  /*180a0*/  ISETP.LT.OR P2, PT, R87, 0x1, P2 ;  /* 0x000000015700780c */ /* 0x000fc80001741670 */
[----:B0-----:R-:W-:Y:S02]  /*180b0*/  FSEL R50, R13, -INF , !P2 ;  /* 0xff8000000d327808 */ /* 0x001fe40005000000 */
[----:B------:R-:W-:-:S04]  /*180c0*/  ISETP.GT.AND P2, PT, R86, 0x1, P3 ;  /* 0x000000015600780c */ /* 0x000fc80001f44270 */
[----:B------:R-:W-:-:S04]  /*180d0*/  ISETP.LT.OR P2, PT, R87, 0x2, P2 ;  /* 0x000000025700780c */ /* 0x000fc80001741670 */
[----:B------:R-:W-:Y:S02]  /*180e0*/  FSEL R15, R15, -INF , !P2 ;  /* 0xff8000000f0f7808 */ /* 0x000fe40005000000 */
[----:B------:R-:W-:Y:S01]  /*180f0*/  ISETP.GT.AND P2, PT, R86, 0x8, P3 ;  /* 0x000000085600780c */ /* 0x000fe20001f44270 */
[--C-:B-1----:R-:W-:Y:S02]  /*18100*/  IMAD.IADD R144, R144, 0x1, R12.reuse ;  /* 0x0000000190907824 */ /* 0x102fe400078e020c */
        /* <DEDUP_REMOVED lines=103> */
.L_x_10915:
[----:B------:R-:W-:-:S05]  /*18780*/  IMAD.U32 R86, RZ, RZ, UR5 ;  /* 0x00000005ff567e24 */ /* 0x000fca000f8e00ff */
[----:B------:R-:W-:-:S13]  /*18790*/  ISETP.NE.AND P2, PT, R86, 0x1, PT ;  /* 0x000000015600780c */ /* 0x000fda0003f45270 */
[----:B------:R-:W0:Y:S02]  /*187a0*/  @P2 LDC.64 R12, c[0x0][0x9e8] ;  /* 0x00027a00ff0c2b82 */ /* 0x000e240000000a00 */
[----:B0-----:R-:W-:-:S05]  /*187b0*/  @P2 IMAD.HI.U32 R12, R51, R12, RZ ;  /* 0x0000000c330c2227 */ /* 0x001fca00078e00ff */
[----:B------:R-:W-:-:S07]  /*187c0*/  @P2 SHF.R.U32.HI R51, RZ, R13, R12 ;  /* 0x0000000dff332219 */ /* 0x000fce000001160c */
.L_x_10916:
[----:B------:R-:W-:Y:S05]  /*187d0*/  BSYNC B0 ;  /* 0x0000000000007941 */ /* 0x000fea0003800000 */
.L_x_10914:
[----:B------:R-:W-:-:S04]  /*187e0*/  IMAD R51, R51, R86, -R82 ;  /* 0x0000005633337224 */ /* 0x000fc800078e0a52 */
[----:B------:R-:W-:-:S05]  /*187f0*/  IMAD.IADD R51, R51, 0x1, -R137 ;  /* 0x0000000133337824 */ /* 0x000fca00078e0a89 */
[----:B------:R-:W-:Y:S02]  /*18800*/  VIMNMX R143, R143, R51, !PT ;  /* 0x000000338f8f7248 */ /* 0x000fe40007fe0100 */
[----:B------:R-:W-:-:S07]  /*18810*/  VIADDMNMX R144, R51, R86, R144, PT ;  /* 0x0000005633907246 */ /* 0x000fce0003800190 */
.L_x_10913:
        /* <DEDUP_REMOVED lines=94> */
[----:B------:R-:W-:Y:S01]  /*18e00*/  FFMA.FTZ R10, R85, UR39, -R10 ;  /* 0x00000027550a7c23 */ /* 0x000fe2000801080a */
        /* <DEDUP_REMOVED lines=8> */
[----:B------:R-:W3:Y:S01]  /*18e90*/  MUFU.EX2 R21, R21 ;  /* 0x0000001500157308 */ /* 0x000ee20000000800 */
[----:B0-----:R-:W-:Y:S02]  /*18ea0*/  FFMA.FTZ R4, R11, R4, R32 ;  /* 0x000000040b047223 */ /* 0x001fe40000010020 */
[----:B------:R-:W-:Y:S02]  /*18eb0*/  FSEL R86, R34, -INF , !P2 ;  /* 0xff80000022567808 */ /* 0x000fe40005000000 */
[----:B------:R-:W-:-:S03]  /*18ec0*/  ISETP.GT.AND P2, PT, R143, 0x20, P3 ;  /* 0x000000208f00780c */ /* 0x000fc60001f44270 */
[----:B------:R-:W0:Y:S01]  /*18ed0*/  MUFU.EX2 R25, R25 ;  /* 0x0000001900197308 */ /* 0x000e220000000800 */
[----:B------:R-:W-:Y:S01]  /*18ee0*/  ISETP.LT.OR P2, PT, R144, 0x21, P2 ;  /* 0x000000219000780c */ /* 0x000fe20001741670 */
[C---:B-1----:R-:W-:Y:S01]  /*18ef0*/  FADD.FTZ R4, R15.reuse, R4 ;  /* 0x000000040f047221 */ /* 0x042fe20000010000 */
[----:B------:R-:W-:Y:S02]  /*18f00*/  F2FP.BF16.F32.PACK_AB R32, R15, R32 ;  /* 0x000000200f20723e */ /* 0x000fe400000010ff */
[----:B------:R-:W-:Y:S02]  /*18f10*/  FSEL R36, R36, -INF , !P2 ;  /* 0xff80000024247808 */ /* 0x000fe40005000000 */
[----:B------:R-:W-:Y:S01]  /*18f20*/  ISETP.GT.AND P2, PT, R143, 0x21, P3 ;  /* 0x000000218f00780c */ /* 0x000fe20001f44270 */
[----:B------:R-:W1:Y:S01]  /*18f30*/  MUFU.EX2 R27, R27 ;  /* 0x0000001b001b7308 */ /* 0x000e620000000800 */
[----:B---3--:R-:W-:Y:S02]  /*18f40*/  FADD.FTZ R4, R21, R4 ;  /* 0x0000000415047221 */ /* 0x008fe40000010000 */
[----:B------:R-:W-:-:S04]  /*18f50*/  ISETP.LT.OR P2, PT, R144, 0x22, P2 ;  /* 0x000000229000780c */ /* 0x000fc80001741670 */
[----:B------:R-:W-:Y:S01]  /*18f60*/  FSEL R38, R38, -INF , !P2 ;  /* 0xff80000026267808 */ /* 0x000fe20005000000 */
[----:B------:R-:W3:Y:S01]  /*18f70*/  MUFU.EX2 R29, R29 ;  /* 0x0000001d001d7308 */ /* 0x000ee20000000800 */
[----:B------:R-:W-:Y:S01]  /*18f80*/  ISETP.GT.AND P2, PT, R143, 0x28, P3 ;  /* 0x000000288f00780c */ /* 0x000fe20001f44270 */
[C---:B0-----:R-:W-:Y:S01]  /*18f90*/  FADD.FTZ R4, R25.reuse, R4 ;  /* 0x0000000419047221 */ /* 0x041fe20000010000 */
[----:B------:R-:W-:Y:S02]  /*18fa0*/  F2FP.BF16.F32.PACK_AB R34, R25, R21 ;  /* 0x000000151922723e */ /* 0x000fe400000010ff */
[----:B------:R-:W-:-:S03]  /*18fb0*/  ISETP.LT.OR P2, PT, R144, 0x29, P2 ;  /* 0x000000299000780c */ /* 0x000fc60001741670 */
[----:B------:R-:W0:Y:S01]  /*18fc0*/  MUFU.EX2 R31, R31 ;  /* 0x0000001f001f7308 */ /* 0x000e220000000800 */
[----:B------:R-:W-:Y:S01]  /*18fd0*/  FSEL R40, R40, -INF , !P2 ;  /* 0xff80000028287808 */ /* 0x000fe20005000000 */
[----:B-1----:R-:W-:Y:S01]  /*18fe0*/  FADD.FTZ R4, R27, R4 ;  /* 0x000000041b047221 */ /* 0x002fe20000010000 */
[----:B------:R-:W-:-:S04]  /*18ff0*/  ISETP.GT.AND P2, PT, R143, 0x29, P3 ;  /* 0x000000298f00780c */ /* 0x000fc80001f44270 */
[----:B------:R-:W-:Y:S01]  /*19000*/  ISETP.LT.OR P2, PT, R144, 0x2a, P2 ;  /* 0x0000002a9000780c */ /* 0x000fe20001741670 */
[----:B------:R-:W1:Y:S01]  /*19010*/  MUFU.EX2 R51, R51 ;  /* 0x0000003300337308 */ /* 0x000e620000000800 */
[----:B---3--:R-:W-:Y:S02]  /*19020*/  FADD.FTZ R4, R29, R4 ;  /* 0x000000041d047221 */ /* 0x008fe40000010000 */
[----:B------:R-:W-:Y:S02]  /*19030*/  FSEL R42, R42, -INF , !P2 ;  /* 0xff8000002a2a7808 */ /* 0x000fe40005000000 */
[----:B------:R-:W-:-:S03]  /*19040*/  ISETP.GT.AND P2, PT, R143, 0x30, P3 ;  /* 0x000000308f00780c */ /* 0x000fc60001f44270 */
[----:B------:R-:W3:Y:S01]  /*19050*/  MUFU.EX2 R82, R82 ;  /* 0x0000005200527308 */ /* 0x000ee20000000800 */
[----:B------:R-:W-:Y:S01]  /*19060*/  ISETP.LT.OR P2, PT, R144, 0x31, P2 ;  /* 0x000000319000780c */ /* 0x000fe20001741670 */
[----:B0-----:R-:W-:-:S03]  /*19070*/  FADD.FTZ R4, R31, R4 ;  /* 0x000000041f047221 */ /* 0x001fc60000010000 */
[----:B------:R-:W-:Y:S02]  /*19080*/  FSEL R44, R44, -INF , !P2 ;  /* 0xff8000002c2c7808 */ /* 0x000fe40005000000 */
[----:B------:R-:W-:Y:S01]  /*19090*/  ISETP.GT.AND P2, PT, R143, 0x31, P3 ;  /* 0x000000318f00780c */ /* 0x000fe20001f44270 */
[----:B------:R-:W0:Y:S01]  /*190a0*/  MUFU.EX2 R37, R37 ;  /* 0x0000002500257308 */ /* 0x000e220000000800 */
[----:B-1----:R-:W-:Y:S02]  /*190b0*/  FADD.FTZ R4, R51, R4 ;  /* 0x0000000433047221 */ /* 0x002fe40000010000 */
[----:B------:R-:W-:-:S04]  /*190c0*/  ISETP.LT.OR P2, PT, R144, 0x32, P2 ;  /* 0x000000329000780c */ /* 0x000fc80001741670 */
[----:B------:R-:W-:Y:S01]  /*190d0*/  FSEL R46, R46, -INF , !P2 ;  /* 0xff8000002e2e7808 */ /* 0x000fe20005000000 */
[----:B------:R-:W1:Y:S01]  /*190e0*/  MUFU.EX2 R39, R39 ;  /* 0x0000002700277308 */ /* 0x000e620000000800 */
[----:B------:R-:W-:Y:S01]  /*190f0*/  ISETP.GT.AND P2, PT, R143, 0x38, P3 ;  /* 0x000000388f00780c */ /* 0x000fe20001f44270 */
[----:B---3--:R-:W-:-:S03]  /*19100*/  FADD.FTZ R4, R82, R4 ;  /* 0x0000000452047221 */ /* 0x008fc60000010000 */
[----:B------:R-:W-:-:S03]  /*19110*/  ISETP.LT.OR P2, PT, R144, 0x39, P2 ;  /* 0x000000399000780c */ /* 0x000fc60001741670 */
[----:B------:R-:W3:Y:S01]  /*19120*/  MUFU.EX2 R41, R41 ;  /* 0x0000002900297308 */ /* 0x000ee20000000800 */
[----:B------:R-:W-:Y:S01]  /*19130*/  FSEL R48, R48, -INF , !P2 ;  /* 0xff80000030307808 */ /* 0x000fe20005000000 */
[----:B0-----:R-:W-:Y:S01]  /*19140*/  FADD.FTZ R4, R37, R4 ;  /* 0x0000000425047221 */ /* 0x001fe20000010000 */
[----:B------:R-:W-:-:S04]  /*19150*/  ISETP.GT.AND P2, PT, R143, 0x39, P3 ;  /* 0x000000398f00780c */ /* 0x000fc80001f44270 */
[----:B------:R-:W-:Y:S01]  /*19160*/  ISETP.LT.OR P2, PT, R144, 0x3a, P2 ;  /* 0x0000003a9000780c */ /* 0x000fe20001741670 */
[----:B------:R-:W-:Y:S01]  /*19170*/  MUFU.EX2 R43, R43 ;  /* 0x0000002b002b7308 */ /* 0x000fe20000000800 */
[----:B-1----:R-:W-:Y:S02]  /*19180*/  FADD.FTZ R4, R39, R4 ;  /* 0x0000000427047221 */ /* 0x002fe40000010000 */
[----:B------:R-:W-:Y:S02]  /*19190*/  FSEL R52, R52, -INF , !P2 ;  /* 0xff80000034347808 */ /* 0x000fe40005000000 */
[----:B------:R-:W-:-:S03]  /*191a0*/  ISETP.GT.AND P2, PT, R143, 0x40, P3 ;  /* 0x000000408f00780c */ /* 0x000fc60001f44270 */
[----:B------:R-:W-:Y:S01]  /*191b0*/  MUFU.EX2 R45, R45 ;  /* 0x0000002d002d7308 */ /* 0x000fe20000000800 */
[----:B------:R-:W-:Y:S01]  /*191c0*/  ISETP.LT.OR P2, PT, R144, 0x41, P2 ;  /* 0x000000419000780c */ /* 0x000fe20001741670 */
[----:B---3--:R-:W-:-:S03]  /*191d0*/  FADD.FTZ R4, R41, R4 ;  /* 0x0000000429047221 */ /* 0x008fc60000010000 */
[----:B------:R-:W-:Y:S02]  /*191e0*/  FSEL R54, R54, -INF , !P2 ;  /* 0xff80000036367808 */ /* 0x000fe40005000000 */
[----:B------:R-:W-:Y:S01]  /*191f0*/  ISETP.GT.AND P2, PT, R143, 0x41, P3 ;  /* 0x000000418f00780c */ /* 0x000fe20001f44270 */
[----:B------:R-:W-:Y:S03]  /*19200*/  MUFU.EX2 R47, R47 ;  /* 0x0000002f002f7308 */ /* 0x000fe60000000800 */
[----:B------:R-:W-:-:S04]  /*19210*/  ISETP.LT.OR P2, PT, R144, 0x42, P2 ;  /* 0x000000429000780c */ /* 0x000fc80001741670 */
[----:B------:R-:W-:Y:S01]  /*19220*/  FSEL R56, R56, -INF , !P2 ;  /* 0xff80000038387808 */ /* 0x000fe20005000000 */
[----:B------:R-:W-:Y:S01]  /*19230*/  MUFU.EX2 R49, R49 ;  /* 0x0000003100317308 */ /* 0x000fe20000000800 */
[----:B------:R-:W-:-:S04]  /*19240*/  ISETP.GT.AND P2, PT, R143, 0x48, P3 ;  /* 0x000000488f00780c */ /* 0x000fc80001f44270 */
[----:B------:R-:W-:-:S03]  /*19250*/  ISETP.LT.OR P2, PT, R144, 0x49, P2 ;  /* 0x000000499000780c */ /* 0x000fc60001741670 */
[----:B------:R-:W-:Y:S01]  /*19260*/  MUFU.EX2 R53, R53 ;  /* 0x0000003500357308 */ /* 0x000fe20000000800 */
[----:B------:R-:W-:Y:S02]  /*19270*/  FSEL R58, R58, -INF , !P2 ;  /* 0xff8000003a3a7808 */ /* 0x000fe40005000000 */
[----:B------:R-:W-:-:S04]  /*19280*/  ISETP.GT.AND P2, PT, R143, 0x49, P3 ;  /* 0x000000498f00780c */ /* 0x000fc80001f44270 */
[----:B------:R-:W-:Y:S01]  /*19290*/  ISETP.LT.OR P2, PT, R144, 0x4a, P2 ;  /* 0x0000004a9000780c */ /* 0x000fe20001741670 */
[----:B------:R-:W-:Y:S03]  /*192a0*/  MUFU.EX2 R55, R55 ;  /* 0x0000003700377308 */ /* 0x000fe60000000800 */
[----:B------:R-:W-:Y:S02]  /*192b0*/  FSEL R60, R60, -INF , !P2 ;  /* 0xff8000003c3c7808 */ /* 0x000fe40005000000 */
[----:B------:R-:W-:-:S03]  /*192c0*/  ISETP.GT.AND P2, PT, R143, 0x50, P3 ;  /* 0x000000508f00780c */ /* 0x000fc60001f44270 */
[----:B------:R-:W-:Y:S01]  /*192d0*/  MUFU.EX2 R57, R57 ;  /* 0x0000003900397308 */ /* 0x000fe20000000800 */
[----:B------:R-:W-:-:S04]  /*192e0*/  ISETP.LT.OR P2, PT, R144, 0x51, P2 ;  /* 0x000000519000780c */ /* 0x000fc80001741670 */
        /* <DEDUP_REMOVED lines=40> */
[----:B------:R-:W-:-:S04]  /*19570*/  ISETP.GT.AND P2, PT, R143, RZ, P3 ;  /* 0x000000ff8f00720c */ /* 0x000fc80001f44270 */
[----:B------:R-:W-:-:S03]  /*19580*/  ISETP.LT.OR P2, PT, R144, 0x1, P2 ;  /* 0x000000019000780c */ /* 0x000fc60001741670 */
[----:B------:R-:W-:Y:S01]  /*19590*/  MUFU.EX2 R10, R10 ;  /* 0x0000000a000a7308 */ /* 0x000fe20000000800 */
[----:B------:R-:W-:Y:S02]  /*195a0*/  FSEL R14, R14, -INF , !P2 ;  /* 0xff8000000e0e7808 */ /* 0x000fe40005000000 */
        /* <DEDUP_REMOVED lines=42> */
[C---:B------:R-:W-:Y:S01]  /*19850*/  FSETP.NEU.FTZ.AND P2, PT, R13.reuse, -INF , PT ;  /* 0xff8000000d00780b */ /* 0x040fe20003f5d000 */
[----:B------:R-:W-:-:S05]  /*19860*/  FMUL.FTZ R15, R13, UR39 ;  /* 0x000000270d0f7c20 */ /* 0x000fca0008410000 */
[----:B------:R-:W-:-:S05]  /*19870*/  FSEL R15, R15, RZ, P2 ;  /* 0x000000ff0f0f7208 */ /* 0x000fca0001000000 */
[--C-:B------:R-:W-:Y:S01]  /*19880*/  FFMA.FTZ R21, R24, UR39, -R15.reuse ;  /* 0x0000002718157c23 */ /* 0x100fe2000801080f */
[--C-:B------:R-:W-:Y:S01]  /*19890*/  FFMA.FTZ R24, R26, UR39, -R15.reuse ;  /* 0x000000271a187c23 */ /* 0x100fe2000801080f */
[--C-:B------:R-:W-:Y:S01]  /*198a0*/  FFMA.FTZ R14, R14, UR39, -R15.reuse ;  /* 0x000000270e0e7c23 */ /* 0x100fe2000801080f */
[--C-:B------:R-:W-:Y:S01]  /*198b0*/  FFMA.FTZ R20, R20, UR39, -R15.reuse ;  /* 0x0000002714147c23 */ /* 0x100fe2000801080f */
[----:B------:R-:W-:Y:S01]  /*198c0*/  FSEL R26, R13, RZ, P2 ;  /* 0x000000ff0d1a7208 */ /* 0x000fe20001000000 */
[--C-:B------:R-:W-:Y:S01]  /*198d0*/  FFMA.FTZ R25, R28, UR39, -R15.reuse ;  /* 0x000000271c197c23 */ /* 0x100fe2000801080f */
[----:B------:R-:W-:Y:S01]  /*198e0*/  MUFU.EX2 R21, R21 ;  /* 0x0000001500157308 */ /* 0x000fe20000000800 */
[--C-:B------:R-:W-:Y:S01]  /*198f0*/  FFMA.FTZ R36, R36, UR39, -R15.reuse ;  /* 0x0000002724247c23 */ /* 0x100fe2000801080f */
[----:B------:R-:W-:Y:S01]  /*19900*/  FFMA.FTZ R50, R38, UR39, -R15 ;  /* 0x0000002726327c23 */ /* 0x000fe2000801080f */
[----:B------:R-:W-:Y:S01]  /*19910*/  FADD.FTZ R26, -R26, R5 ;  /* 0x000000051a1a7221 */ /* 0x000fe20000010100 */
[--C-:B------:R-:W-:Y:S01]  /*19920*/  FFMA.FTZ R40, R40, UR39, -R15.reuse ;  /* 0x0000002728287c23 */ /* 0x100fe2000801080f */
[--C-:B------:R-:W-:Y:S01]  /*19930*/  FFMA.FTZ R42, R42, UR39, -R15.reuse ;  /* 0x000000272a2a7c23 */ /* 0x100fe2000801080f */
[--C-:B------:R-:W-:Y:S01]  /*19940*/  FFMA.FTZ R38, R46, UR39, -R15.reuse ;  /* 0x000000272e267c23 */ /* 0x100fe2000801080f */
[----:B------:R-:W-:Y:S01]  /*19950*/  FMUL.FTZ R5, R26, UR39 ;  /* 0x000000271a057c20 */ /* 0x000fe20008410000 */
        /* <DEDUP_REMOVED lines=15> */
[----:B------:R-:W-:Y:S01]  /*19a50*/  FFMA.FTZ R81, R81, UR39, -R15 ;  /* 0x0000002751517c23 */ /* 0x000fe2000801080f */
[----:B------:R-:W1:Y:S08]  /*19a60*/  MUFU.EX2 R24, R24 ;  /* 0x0000001800187308 */ /* 0x000e700000000800 */
[----:B------:R-:W3:Y:S01]  /*19a70*/  MUFU.EX2 R5, R5 ;  /* 0x0000000500057308 */ /* 0x000ee20000000800 */
[----:B0-----:R-:W-:-:S07]  /*19a80*/  F2FP.BF16.F32.PACK_AB R33, R20, R14 ;  /* 0x0000000e1421723e */ /* 0x001fce00000010ff */
[----:B------:R-:W0:Y:S01]  /*19a90*/  MUFU.EX2 R25, R25 ;  /* 0x0000001900197308 */ /* 0x000e220000000800 */
[----:B-1----:R-:W-:-:S05]  /*19aa0*/  F2FP.BF16.F32.PACK_AB R35, R24, R21 ;  /* 0x000000151823723e */ /* 0x002fca00000010ff */
[----:B------:R1:W-:Y:S02]  /*19ab0*/  STSM.16.M88.4 [R140+0x21800], R32 ;  /* 0x021800208c007844 */ /* 0x0003e40000000200 */
[----:B------:R-:W-:Y:S01]  /*19ac0*/  MUFU.EX2 R36, R36 ;  /* 0x0000002400247308 */ /* 0x000fe20000000800 */
[----:B---3--:R-:W-:Y:S01]  /*19ad0*/  FFMA.FTZ R14, R5, R3, R14 ;  /* 0x00000003050e7223 */ /* 0x008fe2000001000e */
[----:B------:R-:W-:-:S03]  /*19ae0*/  FFMA.FTZ R3, R48, UR39, -R15 ;  /* 0x0000002730037c23 */ /* 0x000fc6000801080f */
[----:B------:R-:W-:Y:S01]  /*19af0*/  FADD.FTZ R14, R20, R14 ;  /* 0x0000000e140e7221 */ /* 0x000fe20000010000 */
[--C-:B------:R-:W-:Y:S02]  /*19b00*/  FFMA.FTZ R20, R54, UR39, -R15.reuse ;  /* 0x0000002736147c23 */ /* 0x100fe4000801080f */
[----:B------:R-:W-:Y:S01]  /*19b10*/  MUFU.EX2 R50, R50 ;  /* 0x0000003200327308 */ /* 0x000fe20000000800 */
[----:B------:R-:W-:Y:S01]  /*19b20*/  FADD.FTZ R26, R21, R14 ;  /* 0x0000000e151a7221 */ /* 0x000fe20000010000 */
[----:B------:R-:W-:-:S03]  /*19b30*/  FFMA.FTZ R21, R56, UR39, -R15 ;  /* 0x0000002738157c23 */ /* 0x000fc6000801080f */
[----:B------:R-:W-:Y:S01]  /*19b40*/  FADD.FTZ R28, R24, R26 ;  /* 0x0000001a181c7221 */ /* 0x000fe20000010000 */
[--C-:B-1----:R-:W-:Y:S01]  /*19b50*/  FFMA.FTZ R32, R30, UR39, -R15.reuse ;  /* 0x000000271e207c23 */ /* 0x102fe2000801080f */
[--C-:B------:R-:W-:Y:S01]  /*19b60*/  FFMA.FTZ R33, R85, UR39, -R15.reuse ;  /* 0x0000002755217c23 */ /* 0x100fe2000801080f */
[--C-:B------:R-:W-:Y:S01]  /*19b70*/  FFMA.FTZ R35, R86, UR39, -R15.reuse ;  /* 0x0000002756237c23 */ /* 0x100fe2000801080f */
[----:B------:R-:W-:Y:S01]  /*19b80*/  F2FP.BF16.F32.PACK_AB R24, R29, R27 ;  /* 0x0000001b1d18723e */ /* 0x000fe200000010ff */
[----:B0-----:R-:W-:Y:S01]  /*19b90*/  FADD.FTZ R27, R25, R28 ;  /* 0x0000001c191b7221 */ /* 0x001fe20000010000 */
[----:B------:R-:W-:Y:S01]  /*19ba0*/  MUFU.EX2 R40, R40 ;  /* 0x0000002800287308 */ /* 0x000fe20000000800 */
[--C-:B------:R-:W-:Y:S01]  /*19bb0*/  FFMA.FTZ R34, R44, UR39, -R15.reuse ;  /* 0x000000272c227c23 */ /* 0x100fe2000801080f */
[----:B------:R-:W-:Y:S01]  /*19bc0*/  FADD.FTZ R29, R43, R4 ;  /* 0x000000042b1d7221 */ /* 0x000fe20000010000 */
[----:B------:R-:W-:Y:S01]  /*19bd0*/  F2FP.BF16.F32.PACK_AB R26, R51, R31 ;  /* 0x0000001f331a723e */ /* 0x000fe200000010ff */
[----:B------:R-:W-:Y:S01]  /*19be0*/  FFMA.FTZ R15, R83, UR39, -R15 ;  /* 0x00000027530f7c23 */ /* 0x000fe2000801080f */
[----:B------:R-:W-:-:S02]  /*19bf0*/  F2FP.BF16.F32.PACK_AB R28, R37, R82 ;  /* 0x00000052251c723e */ /* 0x000fc400000010ff */
[----:B------:R-:W-:Y:S01]  /*19c00*/  F2FP.BF16.F32.PACK_AB R30, R41, R39 ;  /* 0x00000027291e723e */ /* 0x000fe200000010ff */
[----:B------:R-:W0:Y:S08]  /*19c10*/  MUFU.EX2 R32, R32 ;  /* 0x0000002000207308 */ /* 0x000e300000000800 */
[----:B------:R-:W1:Y:S08]  /*19c20*/  MUFU.EX2 R33, R33 ;  /* 0x0000002100217308 */ /* 0x000e700000000800 */
[----:B------:R-:W3:Y:S01]  /*19c30*/  MUFU.EX2 R35, R35 ;  /* 0x0000002300237308 */ /* 0x000ee20000000800 */
[C---:B0-----:R-:W-:Y:S01]  /*19c40*/  FADD.FTZ R27, R32.reuse, R27 ;  /* 0x0000001b201b7221 */ /* 0x041fe20000010000 */
[----:B------:R-:W-:-:S06]  /*19c50*/  F2FP.BF16.F32.PACK_AB R25, R32, R25 ;  /* 0x000000192019723e */ /* 0x000fcc00000010ff */
[----:B------:R-:W0:Y:S01]  /*19c60*/  MUFU.EX2 R42, R42 ;  /* 0x0000002a002a7308 */ /* 0x000e220000000800 */
[----:B-1----:R-:W-:-:S07]  /*19c70*/  FADD.FTZ R27, R33, R27 ;  /* 0x0000001b211b7221 */ /* 0x002fce0000010000 */
[----:B------:R-:W1:Y:S01]  /*19c80*/  MUFU.EX2 R34, R34 ;  /* 0x0000002200227308 */ /* 0x000e620000000800 */
[----:B---3--:R-:W-:-:S04]  /*19c90*/  FADD.FTZ R27, R35, R27 ;  /* 0x0000001b231b7221 */ /* 0x008fc80000010000 */
[----:B------:R-:W-:-:S03]  /*19ca0*/  FADD.FTZ R27, R36, R27 ;  /* 0x0000001b241b7221 */ /* 0x000fc60000010000 */
[----:B------:R-:W3:Y:S01]  /*19cb0*/  MUFU.EX2 R38, R38 ;  /* 0x0000002600267308 */ /* 0x000ee20000000800 */
[----:B------:R-:W-:-:S04]  /*19cc0*/  FADD.FTZ R27, R50, R27 ;  /* 0x0000001b321b7221 */ /* 0x000fc80000010000 */
[----:B------:R-:W-:-:S03]  /*19cd0*/  FADD.FTZ R27, R40, R27 ;  /* 0x0000001b281b7221 */ /* 0x000fc60000010000 */
[----:B------:R-:W4:Y:S01]  /*19ce0*/  MUFU.EX2 R3, R3 ;  /* 0x0000000300037308 */ /* 0x000f220000000800 */
[----:B0-----:R-:W-:Y:S01]  /*19cf0*/  FADD.FTZ R4, R42, R27 ;  /* 0x0000001b2a047221 */ /* 0x001fe20000010000 */
[----:B------:R-:W-:-:S03]  /*19d00*/  FADD.FTZ R27, R45, R29 ;  /* 0x0000001d2d1b7221 */ /* 0x000fc60000010000 */
[----:B-1----:R-:W-:Y:S01]  /*19d10*/  FADD.FTZ R4, R34, R4 ;  /* 0x0000000422047221 */ /* 0x002fe20000010000 */
[----:B------:R-:W-:Y:S02]  /*19d20*/  FADD.FTZ R27, R47, R27 ;  /* 0x0000001b2f1b7221 */ /* 0x000fe40000010000 */
[----:B------:R-:W0:Y:S01]  /*19d30*/  MUFU.EX2 R14, R52 ;  /* 0x00000034000e7308 */ /* 0x000e220000000800 */
[----:B---3--:R-:W-:Y:S01]  /*19d40*/  FADD.FTZ R4, R38, R4 ;  /* 0x0000000426047221 */ /* 0x008fe20000010000 */
[----:B------:R-:W-:-:S04]  /*19d50*/  FADD.FTZ R27, R49, R27 ;  /* 0x0000001b311b7221 */ /* 0x000fc80000010000 */
[----:B------:R-:W-:Y:S01]  /*19d60*/  FADD.FTZ R29, R53, R27 ;  /* 0x0000001b351d7221 */ /* 0x000fe20000010000 */
[----:B------:R-:W-:Y:S01]  /*19d70*/  F2FP.BF16.F32.PACK_AB R27, R35, R33 ;  /* 0x00000021231b723e */ /* 0x000fe200000010ff */
[----:B------:R-:W1:Y:S01]  /*19d80*/  MUFU.EX2 R20, R20 ;  /* 0x0000001400147308 */ /* 0x000e620000000800 */
[----:B----4-:R-:W-:Y:S01]  /*19d90*/  FADD.FTZ R4, R3, R4 ;  /* 0x0000000403047221 */ /* 0x010fe20000010000 */
[----:B------:R-:W-:Y:S01]  /*19da0*/  FADD.FTZ R31, R55, R29 ;  /* 0x0000001d371f7221 */ /* 0x000fe20000010000 */
[----:B------:R-:W-:Y:S01]  /*19db0*/  F2FP.BF16.F32.PACK_AB R29, R50, R36 ;  /* 0x00000024321d723e */ /* 0x000fe200000010ff */
[----:B--2---:R-:W-:Y:S02]  /*19dc0*/  STSM.16.M88.4 [R87], R24 ;  /* 0x0000001857007844 */ /* 0x004fe40000000200 */
[----:B------:R-:W-:Y:S01]  /*19dd0*/  FADD.FTZ R32, R57, R31 ;  /* 0x0000001f39207221 */ /* 0x000fe20000010000 */
[----:B------:R-:W-:Y:S01]  /*19de0*/  F2FP.BF16.F32.PACK_AB R31, R42, R40 ;  /* 0x000000282a1f723e */ /* 0x000fe200000010ff */
[----:B------:R-:W2:Y:S01]  /*19df0*/  MUFU.EX2 R21, R21 ;  /* 0x0000001500157308 */ /* 0x000ea20000000800 */
[----:B------:R-:W3:Y:S01]  /*19e00*/  LDL R36, [R1+0x24] ;  /* 0x0000240001247983 */ /* 0x000ee20000100800 */
[----:B0-----:R-:W-:-:S03]  /*19e10*/  FADD.FTZ R4, R14, R4 ;  /* 0x000000040e047221 */ /* 0x001fc60000010000 */
[----:B------:R2:W-:Y:S03]  /*19e20*/  STSM.16.M88.4 [R142], R28 ;  /* 0x0000001c8e007844 */ /* 0x0005e60000000200 */
[----:B------:R-:W0:Y:S01]  /*19e30*/  MUFU.EX2 R58, R58 ;  /* 0x0000003a003a7308 */ /* 0x000e220000000800 */
[----:B-1----:R-:W-:-:S07]  /*19e40*/  FADD.FTZ R4, R20, R4 ;  /* 0x0000000414047221 */ /* 0x002fce0000010000 */
[----:B------:R-:W1:Y:S01]  /*19e50*/  MUFU.EX2 R60, R60 ;  /* 0x0000003c003c7308 */ /* 0x000e620000000800 */
[C---:B--2---:R-:W-:Y:S02]  /*19e60*/  F2FP.BF16.F32.PACK_AB R29, R21.reuse, R20 ;  /* 0x00000014151d723e */ /* 0x044fe400000010ff */
[----:B------:R-:W2:Y:S05]  /*19e70*/  LDL R20, [R1+0x44] ;  /* 0x0000440001147983 */ /* 0x000eaa0000100800 */
[----:B------:R-:W4:Y:S01]  /*19e80*/  MUFU.EX2 R62, R62 ;  /* 0x0000003e003e7308 */ /* 0x000f220000000800 */
[----:B------:R-:W-:-:S07]  /*19e90*/  FADD.FTZ R4, R21, R4 ;  /* 0x0000000415047221 */ /* 0x000fce0000010000 */
[----:B------:R-:W5:Y:S01]  /*19ea0*/  MUFU.EX2 R64, R64 ;  /* 0x0000004000407308 */ /* 0x000f620000000800 */
[----:B0-----:R-:W-:Y:S01]  /*19eb0*/  FADD.FTZ R4, R58, R4 ;  /* 0x000000043a047221 */ /* 0x001fe20000010000 */
[----:B------:R-:W-:-:S06]  /*19ec0*/  FADD.FTZ R32, R59, R32 ;  /* 0x000000203b207221 */ /* 0x000fcc0000010000 */
[----:B------:R-:W0:Y:S01]  /*19ed0*/  MUFU.EX2 R66, R66 ;  /* 0x0000004200427308 */ /* 0x000e220000000800 */
[----:B-1----:R-:W-:Y:S01]  /*19ee0*/  FADD.FTZ R4, R60, R4 ;  /* 0x000000043c047221 */ /* 0x002fe20000010000 */
[----:B------:R-:W-:-:S06]  /*19ef0*/  FADD.FTZ R32, R61, R32 ;  /* 0x000000203d207221 */ /* 0x000fcc0000010000 */
[----:B------:R-:W1:Y:S01]  /*19f00*/  MUFU.EX2 R68, R68 ;  /* 0x0000004400447308 */ /* 0x000e620000000800 */
[----:B----4-:R-:W-:Y:S01]  /*19f10*/  FADD.FTZ R4, R62, R4 ;  /* 0x000000043e047221 */ /* 0x010fe20000010000 */
[----:B------:R-:W-:-:S06]  /*19f20*/  FADD.FTZ R32, R63, R32 ;  /* 0x000000203f207221 */ /* 0x000fcc0000010000 */
[----:B------:R-:W4:Y:S01]  /*19f30*/  MUFU.EX2 R70, R70 ;  /* 0x0000004600467308 */ /* 0x000f220000000800 */
[----:B-----5:R-:W-:Y:S01]  /*19f40*/  FADD.FTZ R4, R64, R4 ;  /* 0x0000000440047221 */ /* 0x020fe20000010000 */
[----:B------:R-:W-:-:S06]  /*19f50*/  FADD.FTZ R32, R65, R32 ;  /* 0x0000002041207221 */ /* 0x000fcc0000010000 */
        /* <DEDUP_REMOVED lines=8> */
[----:B------:R-:W-:Y:S01]  /*19fe0*/  F2FP.BF16.F32.PACK_AB R27, R14, R3 ;  /* 0x000000030e1b723e */ /* 0x000fe200000010ff */
[----:B------:R-:W-:-:S05]  /*19ff0*/  FADD.FTZ R32, R71, R32 ;  /* 0x0000002047207221 */ /* 0x000fca0000010000 */
[----:B------:R-:W4:Y:S01]  /*1a000*/  MUFU.EX2 R33, R80 ;  /* 0x0000005000217308 */ /* 0x000f220000000800 */
[----:B-----5:R-:W-:-:S07]  /*1a010*/  FADD.FTZ R3, R72, R4 ;  /* 0x0000000448037221 */ /* 0x020fce0000010000 */
[----:B------:R-:W5:Y:S08]  /*1a020*/  MUFU.EX2 R79, R79 ;  /* 0x0000004f004f7308 */ /* 0x000f700000000800 */
[----:B------:R-:W-:Y:S08]  /*1a030*/  MUFU.EX2 R81, R81 ;  /* 0x0000005100517308 */ /* 0x000ff00000000800 */
[----:B------:R-:W5:Y:S01]  /*1a040*/  MUFU.EX2 R15, R15 ;  /* 0x0000000f000f7308 */ /* 0x000f620000000800 */
[----:B------:R-:W-:Y:S01]  /*1a050*/  FADD.FTZ R32, R73, R32 ;  /* 0x0000002049207221 */ /* 0x000fe20000010000 */
[----:B0-----:R-:W-:Y:S01]  /*1a060*/  FADD.FTZ R3, R74, R3 ;  /* 0x000000034a037221 */ /* 0x001fe20000010000 */
[----:B------:R-:W-:-:S02]  /*1a070*/  F2FP.BF16.F32.PACK_AB R24, R45, R43 ;  /* 0x0000002b2d18723e */ /* 0x000fc400000010ff */
[----:B------:R-:W-:Y:S02]  /*1a080*/  F2FP.BF16.F32.PACK_AB R26, R49, R47 ;  /* 0x0000002f311a723e */ /* 0x000fe400000010ff */
[----:B------:R-:W-:Y:S02]  /*1a090*/  F2FP.BF16.F32.PACK_AB R25, R38, R34 ;  /* 0x000000222619723e */ /* 0x000fe400000010ff */
[----:B------:R-:W-:Y:S02]  /*1a0a0*/  F2FP.BF16.F32.PACK_AB R28, R55, R53 ;  /* 0x00000035371c723e */ /* 0x000fe400000010ff */
[----:B------:R-:W-:Y:S02]  /*1a0b0*/  F2FP.BF16.F32.PACK_AB R30, R59, R57 ;  /* 0x000000393b1e723e */ /* 0x000fe400000010ff */
[----:B------:R-:W-:Y:S01]  /*1a0c0*/  F2FP.BF16.F32.PACK_AB R31, R60, R58 ;  /* 0x0000003a3c1f723e */ /* 0x000fe200000010ff */
[----:B------:R-:W-:Y:S01]  /*1a0d0*/  FADD.FTZ R32, R75, R32 ;  /* 0x000000204b207221 */ /* 0x000fe20000010000 */
[----:B-1----:R-:W-:Y:S01]  /*1a0e0*/  FADD.FTZ R4, R76, R3 ;  /* 0x000000034c047221 */ /* 0x002fe20000010000 */
[----:B------:R0:W-:Y:S01]  /*1a0f0*/  STSM.16.M88.4 [R141], R24 ;  /* 0x000000188d007844 */ /* 0x0001e20000000200 */
[----:B------:R-:W-:Y:S01]  /*1a100*/  F2FP.BF16.F32.PACK_AB R34, R10, R84 ;  /* 0x000000540a22723e */ /* 0x000fe200000010ff */
[----:B------:R-:W-:Y:S01]  /*1a110*/  FADD.FTZ R21, R77, R32 ;  /* 0x000000204d157221 */ /* 0x000fe20000010000 */
[----:B----4-:R-:W-:Y:S01]  /*1a120*/  FADD.FTZ R4, R33, R4 ;  /* 0x0000000421047221 */ /* 0x010fe20000010000 */
[----:B------:R1:W-:Y:S01]  /*1a130*/  STSM.16.M88.4 [R140+0x27800], R28 ;  /* 0x0278001c8c007844 */ /* 0x0003e20000000200 */
[----:B------:R-:W-:-:S02]  /*1a140*/  F2FP.BF16.F32.PACK_AB R32, R78, R77 ;  /* 0x0000004d4e20723e */ /* 0x000fc400000010ff */
[----:B-----5:R-:W-:Y:S02]  /*1a150*/  F2FP.BF16.F32.PACK_AB R33, R79, R33 ;  /* 0x000000214f21723e */ /* 0x020fe400000010ff */
[----:B------:R-:W-:Y:S02]  /*1a160*/  F2FP.BF16.F32.PACK_AB R35, R15, R81 ;  /* 0x000000510f23723e */ /* 0x000fe400000010ff */
[----:B0-----:R-:W-:Y:S02]  /*1a170*/  F2FP.BF16.F32.PACK_AB R24, R63, R61 ;  /* 0x0000003d3f18723e */ /* 0x001fe400000010ff */
[----:B------:R-:W-:Y:S02]  /*1a180*/  F2FP.BF16.F32.PACK_AB R26, R67, R65 ;  /* 0x00000041431a723e */ /* 0x000fe400000010ff */
[----:B------:R-:W-:Y:S02]  /*1a190*/  F2FP.BF16.F32.PACK_AB R25, R64, R62 ;  /* 0x0000003e4019723e */ /* 0x000fe400000010ff */
[----:B------:R-:W-:-:S02]  /*1a1a0*/  F2FP.BF16.F32.PACK_AB R27, R68, R66 ;  /* 0x00000042441b723e */ /* 0x000fc400000010ff */
[----:B-1----:R-:W-:Y:S02]  /*1a1b0*/  F2FP.BF16.F32.PACK_AB R28, R71, R69 ;  /* 0x00000045471c723e */ /* 0x002fe400000010ff */
[----:B------:R-:W-:Y:S02]  /*1a1c0*/  F2FP.BF16.F32.PACK_AB R30, R75, R73 ;  /* 0x000000494b1e723e */ /* 0x000fe400000010ff */
[----:B------:R-:W-:Y:S02]  /*1a1d0*/  F2FP.BF16.F32.PACK_AB R29, R72, R70 ;  /* 0x00000046481d723e */ /* 0x000fe400000010ff */
[----:B------:R-:W-:Y:S01]  /*1a1e0*/  F2FP.BF16.F32.PACK_AB R31, R76, R74 ;  /* 0x0000004a4c1f723e */ /* 0x000fe200000010ff */
[----:B------:R-:W-:Y:S01]  /*1a1f0*/  FADD.FTZ R3, R78, R21 ;  /* 0x000000154e037221 */ /* 0x000fe20000010000 */
[----:B------:R-:W-:-:S03]  /*1a200*/  FADD.FTZ R4, R79, R4 ;  /* 0x000000044f047221 */ /* 0x000fc60000010000 */
        /* <DEDUP_REMOVED lines=56> */
[----:B---3--:R0:W-:Y:S04]  /*1a590*/  STSM.16.M88.4 [R36], R24 ;  /* 0x0000001824007844 */ /* 0x0081e80000000200 */
[----:B------:R0:W-:Y:S04]  /*1a5a0*/  STSM.16.M88.4 [R142+0x6000], R28 ;  /* 0x0060001c8e007844 */ /* 0x0001e80000000200 */
[----:B------:R0:W-:Y:S01]  /*1a5b0*/  STSM.16.M88.4 [R141+0x6000], R32 ;  /* 0x006000208d007844 */ /* 0x0001e20000000200 */
[----:B------:R1:W-:Y:S06]  /*1a5c0*/  MEMBAR.ALL.CTA ;  /* 0x0000000000007992 */ /* 0x0003ec0000008000 */
[----:B-1----:R-:W1:Y:S01]  /*1a5d0*/  FENCE.VIEW.ASYNC.S ;  /* 0x00000000000073c6 */ /* 0x002e620000000000 */
[C---:B--2---:R-:W-:Y:S01]  /*1a5e0*/  ISETP.GT.AND P2, PT, R0.reuse, R20, PT ;  /* 0x000000140000720c */ /* 0x044fe20003f44270 */
[----:B------:R-:W-:Y:S01]  /*1a5f0*/  VIADD R0, R0, 0xffffffff ;  /* 0xffffffff00007836 */ /* 0x000fe20000000000 */
[----:B-1----:R-:W-:-:S11]  /*1a600*/  NOP ;  /* 0x0000000000007918 */ /* 0x002fd60000000000 */
[----:B0-----:R-:W-:Y:S05]  /*1a610*/  @P2 BRA `(.L_x_10917) ;  /* 0xffffffc4000c2947 */ /* 0x001fea000383ffff */
.L_x_10899:
[----:B------:R-:W-:Y:S05]  /*1a620*/  WARPSYNC.ALL ;  /* 0x0000000000007948 */ /* 0x000fea0003800000 */
[----:B------:R-:W-:Y:S06]  /*1a630*/  BAR.ARV 0x8, 0x200 ;  /* 0x0208000000007b1d */ /* 0x000fec0000002000 */
[----:B------:R-:W-:Y:S05]  /*1a640*/  @!P0 BRA `(.L_x_10918) ;  /* 0x0000000000048947 */ /* 0x000fea0003800000 */
[----:B------:R-:W-:Y:S01]  /*1a650*/  BPT.TRAP 0x1 ;  /* 0x000000040000795c */ /* 0x000fe20000300000 */
.L_x_10918:
[----:B------:R-:W-:Y:S01]  /*1a660*/  IMAD R0, R16, 0x8, R2 ;  /* 0x0000000810007824 */ /* 0x000fe200078e0202 */
[----:B------:R-:W-:-:S04]  /*1a670*/  SHF.L.U32 R5, R19, 0x1f, RZ ;  /* 0x0000001f13057819 */ /* 0x000fc800000006ff */
[----:B------:R0:W1:Y:S01]  /*1a680*/  SYNCS.PHASECHK.TRANS64.TRYWAIT P2, [R0+URZ+0x2d850], R5 ;  /* 0x02d85005000075a7 */ /* 0x000062000804017f */
[----:B------:R-:W-:Y:S05]  /*1a690*/  @!P0 BRA `(.L_x_10919) ;  /* 0x0000000000048947 */ /* 0x000fea0003800000 */
[----:B------:R-:W-:Y:S01]  /*1a6a0*/  BPT.TRAP 0x1 ;  /* 0x000000040000795c */ /* 0x000fe20000300000 */
.L_x_10919:
[----:B------:R-:W2:Y:S01]  /*1a6b0*/  LDL.LU R6, [R1+0x3c] ;  /* 0x00003c0001067983 */ /* 0x000ea20000300800 */
[----:B------:R-:W-:Y:S02]  /*1a6c0*/  VIADD R2, R2, 0x400 ;  /* 0x0000040002027836 */ /* 0x000fe40000000000 */
[----:B------:R-:W-:-:S03]  /*1a6d0*/  IMAD.MOV.U32 R9, RZ, RZ, 0x40000040 ;  /* 0x40000040ff097424 */ /* 0x000fc600078e00ff */
[----:B------:R-:W-:-:S04]  /*1a6e0*/  SHF.R.U32.HI R2, RZ, 0x4, R2 ;  /* 0x00000004ff027819 */ /* 0x000fc80000011602 */
[----:B------:R-:W-:-:S04]  /*1a6f0*/  LOP3.LUT R2, R2, 0x3fff, RZ, 0xc0, !PT ;  /* 0x00003fff02027812 */ /* 0x000fc800078ec0ff */
[----:B------:R-:W-:Y:S02]  /*1a700*/  LOP3.LUT R7, R2, 0x2000000, RZ, 0xfc, !PT ;  /* 0x0200000002077812 */ /* 0x000fe400078efcff */
[----:B--2---:R-:W-:Y:S01]  /*1a710*/  LOP3.LUT R8, R6, 0x10000, RZ, 0xfc, !PT ;  /* 0x0001000006087812 */ /* 0x004fe200078efcff */
[----:B-1----:R-:W-:Y:S06]  /*1a720*/  @P2 BRA `(.L_x_10920) ;  /* 0x0000000000082947 */ /* 0x002fec0003800000 */
[----:B------:R-:W1:Y:S02]  /*1a730*/  SYNCS.PHASECHK.TRANS64.TRYWAIT P0, [R0+URZ+0x2d850], R5 ;  /* 0x02d85005000075a7 */ /* 0x000e64000800017f */
[----:B-1----:R-:W-:Y:S05]  /*1a740*/  @!P0 BRA `(.L_x_10921) ;  /* 0x000000cc00d48947 */ /* 0x002fea0003800000 */
.L_x_10920:
[----:B------:R-:W-:Y:S01]  /*1a750*/  IMAD R6, R16, 0x600, R7 ;  /* 0x0000060010067824 */ /* 0x000fe200078e0207 */
[----:B------:R-:W2:Y:S01]  /*1a760*/  LDL.LU R24, [R1+0x58] ;  /* 0x0000580001187983 */ /* 0x000ea20000300800 */
[----:B------:R-:W-:Y:S01]  /*1a770*/  IMAD.MOV.U32 R7, RZ, RZ, -0x7fffffe0 ;  /* 0x80000020ff077424 */ /* 0x000fe200078e00ff */
[----:B------:R-:W-:Y:S05]  /*1a780*/  WARPSYNC.ALL ;  /* 0x0000000000007948 */ /* 0x000fea0003800000 */
[C---:B------:R-:W-:Y:S01]  /*1a790*/  R2UR UR4, R8.reuse ;  /* 0x00000000080472ca */ /* 0x040fe200000e0000 */
[----:B------:R-:W-:Y:S01]  /*1a7a0*/  WARPGROUP.ARRIVE ;  /* 0x00000000000079c5 */ /* 0x000fe20000000000 */
[----:B------:R-:W-:Y:S01]  /*1a7b0*/  R2UR UR5, R9 ;  /* 0x00000000090572ca */ /* 0x000fe200000e0000 */
[----:B------:R-:W-:Y:S01]  /*1a7c0*/  VIADD R10, R8, 0x2 ;  /* 0x00000002080a7836 */ /* 0x000fe20000000000 */
[C---:B------:R-:W-:Y:S01]  /*1a7d0*/  R2UR UR6, R6.reuse ;  /* 0x00000000060672ca */ /* 0x040fe200000e0000 */
[----:B------:R-:W-:Y:S01]  /*1a7e0*/  VIADD R14, R6, 0x40 ;  /* 0x00000040060e7836 */ /* 0x000fe20000000000 */
[----:B------:R-:W-:Y:S01]  /*1a7f0*/  R2UR UR7, R7 ;  /* 0x00000000070772ca */ /* 0x000fe200000e0000 */
[----:B------:R-:W-:Y:S01]  /*1a800*/  IMAD.MOV.U32 R11, RZ, RZ, 0x40000040 ;  /* 0x40000040ff0b7424 */ /* 0x000fe200078e00ff */
[----:B01----:R-:W0:Y:S01]  /*1a810*/  SHFL.BFLY PT, R5, R4, 0x2, 0x1f ;  /* 0x0c401f0004057f89 */ /* 0x003e2200000e0000 */
[----:B------:R-:W-:-:S02]  /*1a820*/  IMAD.MOV.U32 R15, RZ, RZ, -0x7fffffe0 ;  /* 0x80000020ff0f7424 */ /* 0x000fc400078e00ff */
[----:B------:R-:W-:Y:S01]  /*1a830*/  IMAD.MOV.U32 R9, RZ, RZ, 0x40000040 ;  /* 0x40000040ff097424 */ /* 0x000fe200078e00ff */
[----:B------:R-:W1:Y:S01]  /*1a840*/  SHFL.BFLY PT, R2, R3, 0x2, 0x1f ;  /* 0x0c401f0003027f89 */ /* 0x000e6200000e0000 */
[----:B------:R-:W-:Y:S02]  /*1a850*/  IMAD.MOV.U32 R7, RZ, RZ, -0x7fffffe0 ;  /* 0x80000020ff077424 */ /* 0x000fe400078e00ff */
[----:B------:R-:W-:-:S04]  /*1a860*/  VIADD R16, R16, 0x1 ;  /* 0x0000000110107836 */ /* 0x000fc80000000000 */
[----:B------:R-:W-:Y:S01]  /*1a870*/  HGMMA.64x96x16.F32.BF16 R88, gdesc[UR4].tnspB, R88, gsb0 ;  /* 0x41600000045879f0 */ /* 0x000fe20008001858 */
[----:B------:R-:W-:Y:S01]  /*1a880*/  R2UR UR4, R10 ;  /* 0x000000000a0472ca */ /* 0x000fe200000e0000 */
[----:B------:R-:W-:Y:S01]  /*1a890*/  VIADD R10, R8, 0x4 ;  /* 0x00000004080a7836 */ /* 0x000fe20000000000 */
[----:B------:R-:W-:Y:S01]  /*1a8a0*/  R2UR UR5, R11 ;  /* 0x000000000b0572ca */ /* 0x000fe200000e0000 */
[----:B------:R-:W-:Y:S01]  /*1a8b0*/  IMAD.MOV.U32 R11, RZ, RZ, 0x40000040 ;  /* 0x40000040ff0b7424 */ /* 0x000fe200078e00ff */
[----:B------:R-:W-:Y:S01]  /*1a8c0*/  R2UR UR6, R14 ;  /* 0x000000000e0672ca */ /* 0x000fe200000e0000 */
[----:B------:R-:W-:Y:S01]  /*1a8d0*/  VIADD R14, R6, 0x80 ;  /* 0x00000080060e7836 */ /* 0x000fe20000000000 */
[----:B------:R-:W-:Y:S01]  /*1a8e0*/  R2UR UR7, R15 ;  /* 0x000000000f0772ca */ /* 0x000fe200000e0000 */
[----:B------:R-:W-:Y:S01]  /*1a8f0*/  IMAD.MOV.U32 R15, RZ, RZ, -0x7fffffe0 ;  /* 0x80000020ff0f7424 */ /* 0x000fe200078e00ff */
[----:B------:R-:W-:Y:S01]  /*1a900*/  ISETP.NE.AND P2, PT, R16, 0x2, PT ;  /* 0x000000021000780c */ /* 0x000fe20003f45270 */
[----:B0-----:R-:W-:-:S03]  /*1a910*/  FADD.FTZ R5, R5, R4 ;  /* 0x0000000405057221 */ /* 0x001fc60000010000 */
[----:B------:R-:W-:Y:S01]  /*1a920*/  SEL R16, R16, RZ, P2 ;  /* 0x000000ff10107207 */ /* 0x000fe20001000000 */
[----:B------:R-:W-:Y:S02]  /*1a930*/  WARPGROUP.DEPBAR.LE gsb0, 0x0 ;  /* 0x00008000000079c5 */ /* 0x000fe40000010000 */
[----:B------:R-:W-:-:S06]  /*1a940*/  WARPGROUP.ARRIVE ;  /* 0x00000000000079c5 */ /* 0x000fcc0000000000 */
        /* <DEDUP_REMOVED lines=19> */
[----:B------:R-:W-:Y:S02]  /*1aa80*/  IMAD.MOV.U32 R15, RZ, RZ, -0x7fffffe0 ;  /* 0x80000020ff0f7424 */ /* 0x000fe400078e00ff */
[----:B--2---:R-:W-:-:S05]  /*1aa90*/  VIADD R24, R24, 0x1 ;  /* 0x0000000118187836 */ /* 0x004fca0000000000 */
[----:B------:R-:W-:Y:S01]  /*1aaa0*/  STL [R1+0x58], R24 ;  /* 0x0000581801007387 */ /* 0x000fe20000100800 */
        /* <DEDUP_REMOVED lines=31> */
[----:B------:R-:W-:Y:S01]  /*1aca0*/  IMAD.U32 R15, RZ, RZ, UR39 ;  /* 0x00000027ff0f7e24 */ /* 0x000fe2000f8e00ff */
[----:B------:R-:W-:Y:S02]  /*1acb0*/  WARPGROUP.DEPBAR.LE gsb0, 0x0 ;  /* 0x00008000000079c5 */ /* 0x000fe40000010000 */
[----:B------:R-:W-:-:S09]  /*1acc0*/  WARPGROUP.ARRIVE ;  /* 0x00000000000079c5 */ /* 0x000fd20000000000 */
[----:B------:R-:W-:Y:S01]  /*1acd0*/  HGMMA.64x96x16.F32.BF16 R88, gdesc[UR4].tnspB, R88, gsb0 ;  /* 0x41600000045879f0 */ /* 0x000fe20008001858 */
[----:B------:R-:W-:Y:S01]  /*1ace0*/  R2UR UR4, R8 ;  /* 0x00000000080472ca */ /* 0x000fe200000e0000 */
[----:B------:R-:W-:Y:S01]  /*1acf0*/  IMAD.MOV.U32 R8, RZ, RZ, RZ ;  /* 0x000000ffff087224 */ /* 0x000fe200078e00ff */
[----:B------:R-:W-:Y:S01]  /*1ad00*/  R2UR UR5, R9 ;  /* 0x00000000090572ca */ /* 0x000fe200000e0000 */
[----:B------:R-:W-:Y:S01]  /*1ad10*/  @!P1 VIADD R9, R0, 0x2d860 ;  /* 0x0002d86000099836 */ /* 0x000fe20000000000 */
[----:B------:R-:W-:Y:S01]  /*1ad20*/  R2UR UR6, R6 ;  /* 0x00000000060672ca */ /* 0x000fe200000e0000 */
[----:B-1----:R-:W-:Y:S01]  /*1ad30*/  FADD.FTZ R6, R2, R3 ;  /* 0x0000000302067221 */ /* 0x002fe20000010000 */
[----:B------:R-:W-:Y:S01]  /*1ad40*/  R2UR UR7, R7 ;  /* 0x00000000070772ca */ /* 0x000fe200000e0000 */
[----:B------:R-:W0:Y:S01]  /*1ad50*/  SHFL.BFLY PT, R2, R5, 0x1, 0x1f ;  /* 0x0c201f0005027f89 */ /* 0x000e2200000e0000 */
[----:B------:R-:W-:Y:S01]  /*1ad60*/  @!P1 PRMT R9, RZ, 0x654, R9 ;  /* 0x00000654ff099816 */ /* 0x000fe20000000009 */
[----:B------:R-:W-:-:S02]  /*1ad70*/  IMAD.MOV.U32 R0, RZ, RZ, -0x800000 ;  /* 0xff800000ff007424 */ /* 0x000fc400078e00ff */
[----:B------:R-:W1:Y:S01]  /*1ad80*/  SHFL.BFLY PT, R7, R6, 0x1, 0x1f ;  /* 0x0c201f0006077f89 */ /* 0x000e6200000e0000 */
[----:B------:R-:W-:Y:S02]  /*1ad90*/  IMAD.MOV.U32 R3, RZ, RZ, -0x800000 ;  /* 0xff800000ff037424 */ /* 0x000fe400078e00ff */
[----:B0-----:R-:W-:Y:S01]  /*1ada0*/  FADD.FTZ R10, R5, R2 ;  /* 0x00000002050a7221 */ /* 0x001fe20000010000 */
[----:B------:R-:W-:Y:S01]  /*1adb0*/  SEL R2, RZ, 0x1, P2 ;  /* 0x00000001ff027807 */ /* 0x000fe20001000000 */
[----:B------:R-:W-:Y:S02]  /*1adc0*/  IMAD.U32 R5, RZ, RZ, UR39 ;  /* 0x00000027ff057e24 */ /* 0x000fe4000f8e00ff */
[----:B-1----:R-:W-:Y:S01]  /*1add0*/  FADD.FTZ R11, R6, R7 ;  /* 0x00000007060b7221 */ /* 0x002fe20000010000 */
[----:B------:R-:W-:Y:S02]  /*1ade0*/  FSETP.NE.FTZ.AND P0, PT, R10, RZ, PT ;  /* 0x000000ff0a00720b */ /* 0x000fe40003f15000 */
[----:B------:R-:W-:Y:S01]  /*1adf0*/  LOP3.LUT R19, R19, R2, RZ, 0x3c, !PT ;  /* 0x0000000213137212 */ /* 0x000fe200078e3cff */
[----:B------:R-:W-:Y:S01]  /*1ae00*/  IMAD.MOV.U32 R2, RZ, RZ, RZ ;  /* 0x000000ffff027224 */ /* 0x000fe200078e00ff */
        /* <DEDUP_REMOVED lines=65> */
.L_x_10812:
        /* <DEDUP_REMOVED lines=12> */
[----:B------:R-:W3:Y:S01]  /*1b2e0*/  S2R R9, SR_SWINHI ;  /* 0x0000000000097919 */ /* 0x000ee20000002f00 */
[----:B------:R-:W-:Y:S01]  /*1b2f0*/  IMAD.MOV.U32 R44, RZ, RZ, RZ ;  /* 0x000000ffff2c7224 */ /* 0x000fe200078e00ff */
[----:B------:R-:W4:Y:S01]  /*1b300*/  LDC R45, c[0x0][0xbe8] ;  /* 0x0002fa00ff2d7b82 */ /* 0x000f220000000800 */
[----:B------:R-:W4:Y:S04]  /*1b310*/  LDL.LU R34, [R1+0x50] ;  /* 0x0000500001227983 */ /* 0x000f280000300800 */
[----:B------:R-:W4:Y:S01]  /*1b320*/  LDL R42, [R1+0x54] ;  /* 0x00005400012a7983 */ /* 0x000f220000100800 */
[----:B------:R-:W-:-:S02]  /*1b330*/  MOV R32, R2 ;  /* 0x0000000200207202 */ /* 0x000fc40000000f00 */
[----:B---3--:R-:W-:-:S03]  /*1b340*/  MOV R33, R9 ;  /* 0x0000000900217202 */ /* 0x008fc60000000f00 */
[----:B--2---:R-:W-:-:S03]  /*1b350*/  IMAD.WIDE R8, R8, 0x2, R32 ;  /* 0x0000000208087825 */ /* 0x004fc600078e0220 */
[C---:B------:R-:W-:Y:S02]  /*1b360*/  IADD3 R39, P0, R8.reuse, 0x6020, RZ ;  /* 0x0000602008277810 */ /* 0x040fe40007f1e0ff */
[----:B------:R-:W-:-:S03]  /*1b370*/  IADD3 R31, P4, R8, 0x20, RZ ;  /* 0x00000020081f7810 */ /* 0x000fc60007f9e0ff */
[----:B------:R-:W-:Y:S01]  /*1b380*/  IMAD.X R15, RZ, RZ, R9, P0 ;  /* 0x000000ffff0f7224 */ /* 0x000fe200000e0609 */
[----:B----4-:R-:W-:Y:S02]  /*1b390*/  ISETP.NE.AND P0, PT, R34, RZ, PT ;  /* 0x000000ff2200720c */ /* 0x010fe40003f05270 */
[----:B------:R-:W-:Y:S02]  /*1b3a0*/  LOP3.LUT R11, R8, 0x180, RZ, 0xc0, !PT ;  /* 0x00000180080b7812 */ /* 0x000fe400078ec0ff */
[----:B------:R-:W-:Y:S01]  /*1b3b0*/  SEL R36, R34, UR4, P0 ;  /* 0x0000000422247c07 */ /* 0x000fe20008000000 */
[----:B------:R-:W-:Y:S05]  /*1b3c0*/  WARPSYNC.ALL ;  /* 0x0000000000007948 */ /* 0x000fea0003800000 */
[----:B------:R-:W-:-:S02]  /*1b3d0*/  LOP3.LUT R10, R31, 0x180, RZ, 0xc0, !PT ;  /* 0x000001801f0a7812 */ /* 0x000fc400078ec0ff */
[C---:B------:R-:W-:Y:S02]  /*1b3e0*/  IADD3 R12, P2, R8.reuse, 0x3020, RZ ;  /* 0x00003020080c7810 */ /* 0x040fe40007f5e0ff */
[C---:B------:R-:W-:Y:S02]  /*1b3f0*/  IADD3 R37, P1, R8.reuse, 0x6000, RZ ;  /* 0x0000600008257810 */ /* 0x040fe40007f3e0ff */
[----:B------:R-:W-:Y:S02]  /*1b400*/  IADD3 R35, P3, R8, 0x3000, RZ ;  /* 0x0000300008237810 */ /* 0x000fe40007f7e0ff */
[----:B------:R-:W-:Y:S01]  /*1b410*/  LOP3.LUT R30, R39, 0x180, RZ, 0xc0, !PT ;  /* 0x00000180271e7812 */ /* 0x000fe200078ec0ff */
[----:B------:R-:W-:Y:S01]  /*1b420*/  IMAD.X R25, RZ, RZ, R9, P4 ;  /* 0x000000ffff197224 */ /* 0x000fe200020e0609 */
[----:B------:R-:W-:Y:S01]  /*1b430*/  SHF.R.U64 R11, R11, 0x3, RZ ;  /* 0x000000030b0b7819 */ /* 0x000fe200000012ff */
[----:B------:R-:W-:Y:S01]  /*1b440*/  ULDC.64 UR4, c[0x0][0xc00] ;  /* 0x0003000000047ab9 */ /* 0x000fe20000000a00 */
[----:B------:R-:W-:Y:S01]  /*1b450*/  SHF.R.U64 R10, R10, 0x3, RZ ;  /* 0x000000030a0a7819 */ /* 0x000fe200000012ff */
[----:B------:R-:W-:Y:S01]  /*1b460*/  ULDC.64 UR6, c[0x0][0xc08] ;  /* 0x0003020000067ab9 */ /* 0x000fe20000000a00 */
[----:B------:R-:W-:-:S02]  /*1b470*/  LOP3.LUT R8, R11, R8, RZ, 0x3c, !PT ;  /* 0x000000080b087212 */ /* 0x000fc400078e3cff */
[----:B------:R-:W-:Y:S02]  /*1b480*/  LOP3.LUT R11, R12, 0x180, RZ, 0xc0, !PT ;  /* 0x000001800c0b7812 */ /* 0x000fe400078ec0ff */
[----:B------:R-:W-:Y:S02]  /*1b490*/  LOP3.LUT R24, R10, R31, RZ, 0x3c, !PT ;  /* 0x0000001f0a187212 */ /* 0x000fe400078e3cff */
[----:B------:R-:W-:Y:S02]  /*1b4a0*/  LOP3.LUT R14, R37, 0x180, RZ, 0xc0, !PT ;  /* 0x00000180250e7812 */ /* 0x000fe400078ec0ff */
[----:B------:R-:W-:Y:S02]  /*1b4b0*/  LOP3.LUT R10, R35, 0x180, RZ, 0xc0, !PT ;  /* 0x00000180230a7812 */ /* 0x000fe400078ec0ff */
[----:B------:R-:W-:Y:S02]  /*1b4c0*/  SHF.R.U64 R11, R11, 0x3, RZ ;  /* 0x000000030b0b7819 */ /* 0x000fe400000012ff */
[----:B------:R-:W-:-:S02]  /*1b4d0*/  SHF.R.U64 R14, R14, 0x3, RZ ;  /* 0x000000030e0e7819 */ /* 0x000fc400000012ff */
[----:B------:R-:W-:Y:S02]  /*1b4e0*/  SHF.R.U64 R10, R10, 0x3, RZ ;  /* 0x000000030a0a7819 */ /* 0x000fe400000012ff */
[----:B------:R-:W-:Y:S01]  /*1b4f0*/  SHF.R.U64 R30, R30, 0x3, RZ ;  /* 0x000000031e1e7819 */ /* 0x000fe200000012ff */
[--C-:B------:R-:W-:Y:S01]  /*1b500*/  IMAD.X R27, RZ, RZ, R9.reuse, P3 ;  /* 0x000000ffff1b7224 */ /* 0x100fe200018e0609 */
[----:B------:R-:W-:Y:S02]  /*1b510*/  LOP3.LUT R28, R11, R12, RZ, 0x3c, !PT ;  /* 0x0000000c0b1c7212 */ /* 0x000fe400078e3cff */
[----:B------:R-:W-:Y:S01]  /*1b520*/  LOP3.LUT R12, R14, R37, RZ, 0x3c, !PT ;  /* 0x000000250e0c7212 */ /* 0x000fe200078e3cff */
[--C-:B------:R-:W-:Y:S01]  /*1b530*/  IMAD.X R29, RZ, RZ, R9.reuse, P2 ;  /* 0x000000ffff1d7224 */ /* 0x100fe200010e0609 */
[----:B------:R-:W-:Y:S01]  /*1b540*/  LOP3.LUT R26, R10, R35, RZ, 0x3c, !PT ;  /* 0x000000230a1a7212 */ /* 0x000fe200078e3cff */
[----:B------:R-:W-:Y:S01]  /*1b550*/  IMAD.X R13, RZ, RZ, R9, P1 ;  /* 0x000000ffff0d7224 */ /* 0x000fe200008e0609 */
[----:B------:R-:W-:Y:S01]  /*1b560*/  LOP3.LUT R14, R30, R39, RZ, 0x3c, !PT ;  /* 0x000000271e0e7212 */ /* 0x000fe200078e3cff */
[----:B------:R-:W2:Y:S01]  /*1b570*/  LDC.64 R34, c[0x0][0xc00] ;  /* 0x00030000ff227b82 */ /* 0x000ea20000000a00 */
[----:B------:R-:W-:-:S02]  /*1b580*/  MOV R30, R8 ;  /* 0x00000008001e7202 */ /* 0x000fc40000000f00 */
[----:B------:R-:W-:Y:S02]  /*1b590*/  F2FP.BF16.F32.PACK_AB R8, R5, R4 ;  /* 0x000000040508723e */ /* 0x000fe400000010ff */
[----:B------:R-:W-:Y:S02]  /*1b5a0*/  F2FP.BF16.F32.PACK_AB R9, R91, R90 ;  /* 0x0000005a5b09723e */ /* 0x000fe400000010ff */
[----:B------:R-:W-:Y:S02]  /*1b5b0*/  F2FP.BF16.F32.PACK_AB R10, R93, R92 ;  /* 0x0000005c5d0a723e */ /* 0x000fe400000010ff */
[----:B------:R-:W-:Y:S01]  /*1b5c0*/  F2FP.BF16.F32.PACK_AB R11, R95, R94 ;  /* 0x0000005e5f0b723e */ /* 0x000fe200000010ff */
[----:B------:R-:W-:Y:S01]  /*1b5d0*/  BAR.SYNC.DEFER_BLOCKING 0x1, 0x180 ;  /* 0x0046000000007b1d */ /* 0x000fe20000010000 */
[----:B------:R-:W-:Y:S02]  /*1b5e0*/  MOV R41, R24 ;  /* 0x0000001800297202 */ /* 0x000fe40000000f00 */
[----:B------:R-:W-:-:S02]  /*1b5f0*/  MOV R40, R26 ;  /* 0x0000001a00287202 */ /* 0x000fc40000000f00 */
[----:B------:R-:W-:Y:S02]  /*1b600*/  F2FP.BF16.F32.PACK_AB R24, R97, R96 ;  /* 0x000000606118723e */ /* 0x000fe400000010ff */
[----:B------:R-:W-:Y:S02]  /*1b610*/  F2FP.BF16.F32.PACK_AB R25, R99, R98 ;  /* 0x000000626319723e */ /* 0x000fe400000010ff */
[----:B------:R-:W-:Y:S02]  /*1b620*/  F2FP.BF16.F32.PACK_AB R26, R101, R100 ;  /* 0x00000064651a723e */ /* 0x000fe400000010ff */
[----:B------:R-:W-:Y:S02]  /*1b630*/  F2FP.BF16.F32.PACK_AB R27, R103, R102 ;  /* 0x00000066671b723e */ /* 0x000fe400000010ff */
[----:B------:R-:W-:Y:S02]  /*1b640*/  MOV R39, R28 ;  /* 0x0000001c00277202 */ /* 0x000fe40000000f00 */
[----:B------:R-:W-:-:S02]  /*1b650*/  F2FP.BF16.F32.PACK_AB R28, R105, R104 ;  /* 0x00000068691c723e */ /* 0x000fc400000010ff */
[----:B------:R-:W-:Y:S02]  /*1b660*/  F2FP.BF16.F32.PACK_AB R29, R21, R20 ;  /* 0x00000014151d723e */ /* 0x000fe400000010ff */
[----:B------:R-:W-:Y:S02]  /*1b670*/  F2FP.BF16.F32.PACK_AB R31, R111, R110 ;  /* 0x0000006e6f1f723e */ /* 0x000fe400000010ff */
[----:B------:R-:W-:Y:S01]  /*1b680*/  MOV R38, R12 ;  /* 0x0000000c00267202 */ /* 0x000fe20000000f00 */
[----:B------:R3:W-:Y:S01]  /*1b690*/  STSM.16.M88.4 [R30], R8 ;  /* 0x000000081e007844 */ /* 0x0007e20000000200 */
[----:B------:R-:W-:Y:S02]  /*1b6a0*/  MOV R37, R14 ;  /* 0x0000000e00257202 */ /* 0x000fe40000000f00 */
[----:B------:R-:W-:Y:S01]  /*1b6b0*/  F2FP.BF16.F32.PACK_AB R12, R121, R120 ;  /* 0x00000078790c723e */ /* 0x000fe200000010ff */
[----:B------:R4:W-:Y:S01]  /*1b6c0*/  STSM.16.M88.4 [R41], R24 ;  /* 0x0000001829007844 */ /* 0x0009e20000000200 */
[----:B------:R-:W-:-:S02]  /*1b6d0*/  F2FP.BF16.F32.PACK_AB R13, R123, R122 ;  /* 0x0000007a7b0d723e */ /* 0x000fc400000010ff */
[----:B------:R-:W-:Y:S02]  /*1b6e0*/  F2FP.BF16.F32.PACK_AB R14, R125, R124 ;  /* 0x0000007c7d0e723e */ /* 0x000fe400000010ff */
[----:B------:R-:W-:Y:S02]  /*1b6f0*/  F2FP.BF16.F32.PACK_AB R15, R127, R126 ;  /* 0x0000007e7f0f723e */ /* 0x000fe400000010ff */
[----:B---3--:R-:W-:Y:S02]  /*1b700*/  F2FP.BF16.F32.PACK_AB R30, R109, R108 ;  /* 0x0000006c6d1e723e */ /* 0x008fe400000010ff */
[----:B------:R-:W-:Y:S02]  /*1b710*/  F2FP.BF16.F32.PACK_AB R8, R7, R6 ;  /* 0x000000060708723e */ /* 0x000fe400000010ff */
[----:B------:R-:W-:Y:S02]  /*1b720*/  F2FP.BF16.F32.PACK_AB R9, R115, R114 ;  /* 0x000000727309723e */ /* 0x000fe400000010ff */
[----:B------:R-:W-:-:S02]  /*1b730*/  F2FP.BF16.F32.PACK_AB R10, R117, R116 ;  /* 0x00000074750a723e */ /* 0x000fc400000010ff */
[----:B------:R-:W-:Y:S02]  /*1b740*/  F2FP.BF16.F32.PACK_AB R11, R119, R118 ;  /* 0x00000076770b723e */ /* 0x000fe400000010ff */
[----:B----4-:R-:W-:Y:S02]  /*1b750*/  F2FP.BF16.F32.PACK_AB R24, R129, R128 ;  /* 0x000000808118723e */ /* 0x010fe400000010ff */
[----:B------:R-:W-:Y:S02]  /*1b760*/  F2FP.BF16.F32.PACK_AB R25, R131, R130 ;  /* 0x000000828319723e */ /* 0x000fe400000010ff */
[----:B------:R-:W-:Y:S02]  /*1b770*/  F2FP.BF16.F32.PACK_AB R26, R133, R132 ;  /* 0x00000084851a723e */ /* 0x000fe400000010ff */
[----:B------:R-:W-:Y:S01]  /*1b780*/  F2FP.BF16.F32.PACK_AB R27, R135, R134 ;  /* 0x00000086871b723e */ /* 0x000fe200000010ff */
[----:B------:R2:W-:Y:S04]  /*1b790*/  STSM.16.M88.4 [R40], R28 ;  /* 0x0000001c28007844 */ /* 0x0005e80000000200 */
[----:B------:R3:W-:Y:S04]  /*1b7a0*/  STSM.16.M88.4 [R39], R8 ;  /* 0x0000000827007844 */ /* 0x0007e80000000200 */
[----:B------:R4:W-:Y:S04]  /*1b7b0*/  STSM.16.M88.4 [R38], R12 ;  /* 0x0000000c26007844 */ /* 0x0009e80000000200 */
[----:B------:R0:W-:Y:S01]  /*1b7c0*/  STSM.16.M88.4 [R37], R24 ;  /* 0x0000001825007844 */ /* 0x0001e20000000200 */
[----:B------:R-:W-:Y:S01]  /*1b7d0*/  BAR.SYNC.DEFER_BLOCKING 0x1, 0x180 ;  /* 0x0046000000007b1d */ /* 0x000fe20000010000 */
[----:B------:R-:W-:-:S04]  /*1b7e0*/  ISETP.NE.U32.AND P3, PT, RZ, UR4, PT ;  /* 0x00000004ff007c0c */ /* 0x000fc8000bf65070 */
[----:B------:R-:W-:Y:S01]  /*1b7f0*/  ISETP.NE.AND.EX P3, PT, RZ, UR5, PT, P3 ;  /* 0x00000005ff007c0c */ /* 0x000fe2000bf65330 */
[----:B--2---:R-:W-:-:S12]  /*1b800*/  IMAD.WIDE R28, R42, 0x4, R34 ;  /* 0x000000042a1c7825 */ /* 0x004fd800078e0222 */
[----:B------:R-:W5:Y:S01]  /*1b810*/  @P3 LDG.E R44, desc[UR40][R28.64] ;  /* 0x000000281c2c3981 */ /* 0x000f62000c1e1900 */
[----:B------:R-:W-:-:S04]  /*1b820*/  ISETP.NE.U32.AND P0, PT, RZ, UR6, PT ;  /* 0x00000006ff007c0c */ /* 0x000fc8000bf05070 */
[----:B------:R-:W-:-:S13]  /*1b830*/  ISETP.NE.AND.EX P0, PT, RZ, UR7, PT, P0 ;  /* 0x00000007ff007c0c */ /* 0x000fda000bf05300 */
[----:B---3--:R-:W2:Y:S01]  /*1b840*/  @P0 LDC.64 R8, c[0x0][0xc08] ;  /* 0x00030200ff080b82 */ /* 0x008ea20000000a00 */
[----:B------:R-:W-:Y:S01]  /*1b850*/  ULDC UR6, c[0x0][0xa88] ;  /* 0x0002a20000067ab9 */ /* 0x000fe20000000800 */
[----:B----4-:R-:W-:Y:S01]  /*1b860*/  IMAD.MOV.U32 R14, RZ, RZ, 0x9b8 ;  /* 0x000009b8ff0e7424 */ /* 0x010fe200078e00ff */
[----:B------:R-:W-:Y:S01]  /*1b870*/  ISETP.GT.AND P1, PT, R36, 0x1, PT ;  /* 0x000000012400780c */ /* 0x000fe20003f24270 */
[----:B------:R-:W-:-:S03]  /*1b880*/  IMAD.U32 R30, RZ, RZ, UR6 ;  /* 0x00000006ff1e7e24 */ /* 0x000fc6000f8e00ff */
[----:B------:R-:W-:-:S04]  /*1b890*/  SEL R14, R14, 0x978, P1 ;  /* 0x000009780e0e7807 */ /* 0x000fc80000800000 */
[----:B------:R0:W3:Y:S01]  /*1b8a0*/  LDC.64 R10, c[0x0][R14+0x218] ;  /* 0x000086000e0a7b82 */ /* 0x0000e20000000a00 */
[----:B--2---:R-:W-:-:S07]  /*1b8b0*/  @P0 IMAD.WIDE R8, R42, 0x4, R8 ;  /* 0x000000042a080825 */ /* 0x004fce00078e0208 */
[----:B------:R0:W2:Y:S01]  /*1b8c0*/  LDC.64 R12, c[0x0][R14+0x228] ;  /* 0x00008a000e0c7b82 */ /* 0x0000a20000000a00 */
[----:B------:R4:W5:Y:S07]  /*1b8d0*/  @P0 LDG.E R30, desc[UR40][R8.64] ;  /* 0x00000028081e0981 */ /* 0x00096e000c1e1900 */
[----:B----4-:R0:W4:Y:S01]  /*1b8e0*/  LDC.64 R8, c[0x0][R14+0x220] ;  /* 0x000088000e087b82 */ /* 0x0101220000000a00 */
[----:B------:R-:W-:Y:S01]  /*1b8f0*/  ISETP.NE.AND P2, PT, R45, 0x1, PT ;  /* 0x000000012d00780c */ /* 0x000fe20003f45270 */
[----:B---3--:R-:W-:-:S12]  /*1b900*/  @P0 BRA `(.L_x_10924) ;  /* 0x0000000000100947 */ /* 0x008fd80003800000 */
[----:B------:R-:W-:Y:S05]  /*1b910*/  @!P3 BRA `(.L_x_10924) ;  /* 0x00000000000cb947 */ /* 0x000fea0003800000 */
[----:B------:R-:W3:Y:S04]  /*1b920*/  LDG.E R15, desc[UR40][R28.64] ;  /* 0x000000281c0f7981 */ /* 0x000ee8000c1e1900 */
[----:B-----5:R-:W3:Y:S02]  /*1b930*/  LDG.E R30, desc[UR40][R28.64+0x4] ;  /* 0x000004281c1e7981 */ /* 0x020ee4000c1e1900 */
[----:B---3--:R-:W-:-:S07]  /*1b940*/  IMAD.IADD R30, R30, 0x1, -R15 ;  /* 0x000000011e1e7824 */ /* 0x008fce00078e0a0f */
.L_x_10924:
[----:B------:R-:W3:Y:S04]  /*1b950*/  LDL R28, [R1+0x40] ;  /* 0x00004000011c7983 */ /* 0x000ee80000100800 */
[----:B------:R-:W3:Y:S04]  /*1b960*/  LDL R52, [R1+0x18] ;  /* 0x0000180001347983 */ /* 0x000ee80000100800 */
[----:B------:R-:W2:Y:S04]  /*1b970*/  LDL R51, [R1+0x4c] ;  /* 0x00004c0001337983 */ /* 0x000ea80000100800 */
[----:B------:R-:W2:Y:S01]  /*1b980*/  LDL R49, [R1+0x5c] ;  /* 0x00005c0001317983 */ /* 0x000ea20000100800 */
[----:B------:R-:W-:Y:S01]  /*1b990*/  ISETP.NE.U32.AND P0, PT, RZ, UR4, PT ;  /* 0x00000004ff007c0c */ /* 0x000fe2000bf05070 */
[----:B0-----:R-:W0:Y:S01]  /*1b9a0*/  LDC.64 R14, c[0x0][R14+0x210] ;  /* 0x000084000e0e7b82 */ /* 0x001e220000000a00 */
[----:B------:R-:W-:Y:S01]  /*1b9b0*/  SHF.R.S32.HI R26, RZ, 0x1f, R42 ;  /* 0x0000001fff1a7819 */ /* 0x000fe2000001142a */
[----:B------:R-:W2:Y:S01]  /*1b9c0*/  LDL R34, [R1+0x64] ;  /* 0x0000640001227983 */ /* 0x000ea20000100800 */
[----:B------:R-:W-:-:S04]  /*1b9d0*/  ISETP.NE.AND.EX P0, PT, RZ, UR5, PT, P0 ;  /* 0x00000005ff007c0c */ /* 0x000fc8000bf05300 */
[----:B------:R-:W-:Y:S01]  /*1b9e0*/  SEL R27, R26, RZ, !P0 ;  /* 0x000000ff1a1b7207 */ /* 0x000fe20004000000 */
[----:B------:R-:W1:Y:S01]  /*1b9f0*/  @P2 LDC R35, c[0x0][0xbec] ;  /* 0x0002fb00ff232b82 */ /* 0x000e620000000800 */
[----:B------:R-:W-:-:S05]  /*1ba00*/  SEL R46, R42, RZ, !P0 ;  /* 0x000000ff2a2e7207 */ /* 0x000fca0004000000 */
[-C--:B----4-:R-:W-:Y:S02]  /*1ba10*/  IMAD R9, R9, R46.reuse, RZ ;  /* 0x0000002e09097224 */ /* 0x090fe400078e02ff */
[----:B------:R-:W4:Y:S02]  /*1ba20*/  @P2 LDC R37, c[0x0][0xbf0] ;  /* 0x0002fc00ff252b82 */ /* 0x000f240000000800 */
[C---:B------:R-:W-:Y:S02]  /*1ba30*/  IMAD R31, R8.reuse, R27, R9 ;  /* 0x0000001b081f7224 */ /* 0x040fe400078e0209 */
[----:B------:R-:W-:-:S04]  /*1ba40*/  IMAD.WIDE.U32 R8, R8, R46, RZ ;  /* 0x0000002e08087225 */ /* 0x000fc800078e00ff */
[----:B------:R-:W0:Y:S01]  /*1ba50*/  LDC.64 R24, c[0x0][0xba8] ;  /* 0x0002ea00ff187b82 */ /* 0x000e220000000a00 */
[----:B------:R-:W-:Y:S01]  /*1ba60*/  IMAD.IADD R31, R9, 0x1, R31 ;  /* 0x00000001091f7824 */ /* 0x000fe200078e021f */
[----:B-----5:R-:W-:-:S06]  /*1ba70*/  SHF.R.S32.HI R48, RZ, 0x1f, R44 ;  /* 0x0000001fff307819 */ /* 0x020fcc000001142c */
[----:B0-----:R-:W0:Y:S08]  /*1ba80*/  @!P1 LDC R24, c[0x0][0xb50] ;  /* 0x0002d400ff189b82 */ /* 0x001e300000000800 */
[----:B------:R-:W0:Y:S01]  /*1ba90*/  @!P1 LDC R25, c[0x0][0xb54] ;  /* 0x0002d500ff199b82 */ /* 0x000e220000000800 */
[----:B---3--:R-:W-:Y:S02]  /*1baa0*/  IMAD.IADD R26, R28, 0x1, R52 ;  /* 0x000000011c1a7824 */ /* 0x008fe400078e0234 */
[----:B------:R-:W3:Y:S01]  /*1bab0*/  LDL R28, [R1+0x60] ;  /* 0x00006000011c7983 */ /* 0x000ee20000100800 */
[----:B--2---:R-:W-:-:S02]  /*1bac0*/  IMAD R29, R11, R51, RZ ;  /* 0x000000330b1d7224 */ /* 0x004fc400078e02ff */
[----:B------:R-:W-:Y:S01]  /*1bad0*/  IMAD.WIDE.U32 R10, R10, R51, RZ ;  /* 0x000000330a0a7225 */ /* 0x000fe200078e00ff */
[----:B------:R-:W-:Y:S02]  /*1bae0*/  SEL R27, R49, RZ, P1 ;  /* 0x000000ff311b7207 */ /* 0x000fe40000800000 */
[----:B------:R-:W-:Y:S01]  /*1baf0*/  IADD3 R10, P0, P3, R8, R10, R44 ;  /* 0x0000000a080a7210 */ /* 0x000fe20007b1e02c */
[----:B-1----:R-:W-:-:S04]  /*1bb00*/  @P2 IMAD.HI.U32 R8, R26, R35, RZ ;  /* 0x000000231a082227 */ /* 0x002fc800078e00ff */
[----:B------:R-:W-:Y:S01]  /*1bb10*/  IMAD.MOV.U32 R9, RZ, RZ, R26 ;  /* 0x000000ffff097224 */ /* 0x000fe200078e001a */
[----:B----4-:R-:W-:Y:S01]  /*1bb20*/  @P2 SHF.R.U32.HI R9, RZ, R37, R8 ;  /* 0x00000025ff092219 */ /* 0x010fe20000011608 */
[----:B------:R-:W-:Y:S02]  /*1bb30*/  IMAD.IADD R11, R11, 0x1, R29 ;  /* 0x000000010b0b7824 */ /* 0x000fe400078e021d */
[-C--:B------:R-:W-:Y:S02]  /*1bb40*/  IMAD R29, R13, R27.reuse, RZ ;  /* 0x0000001b0d1d7224 */ /* 0x080fe400078e02ff */
[----:B------:R-:W-:Y:S01]  /*1bb50*/  IMAD.WIDE.U32 R12, R12, R27, RZ ;  /* 0x0000001b0c0c7225 */ /* 0x000fe200078e00ff */
[----:B------:R-:W-:-:S03]  /*1bb60*/  IADD3.X R11, R31, R11, R48, P0, P3 ;  /* 0x0000000b1f0b7210 */ /* 0x000fc600007e6430 */
[----:B------:R-:W-:Y:S01]  /*1bb70*/  IMAD.MOV R27, RZ, RZ, -R9 ;  /* 0x000000ffff1b7224 */ /* 0x000fe200078e0a09 */
[----:B------:R-:W-:Y:S01]  /*1bb80*/  IADD3 R12, P0, P3, R9, R10, R12 ;  /* 0x0000000a090c7210 */ /* 0x000fe20007b1e00c */
[----:B------:R-:W-:Y:S01]  /*1bb90*/  IMAD.IADD R29, R13, 0x1, R29 ;  /* 0x000000010d1d7824 */ /* 0x000fe200078e021d */
[----:B------:R-:W-:Y:S01]  /*1bba0*/  SHF.R.S32.HI R8, RZ, 0x1f, R9 ;  /* 0x0000001fff087819 */ /* 0x000fe20000011409 */
[----:B------:R-:W-:-:S03]  /*1bbb0*/  IMAD R9, R45, R27, R26 ;  /* 0x0000001b2d097224 */ /* 0x000fc600078e021a */
[----:B------:R-:W-:Y:S01]  /*1bbc0*/  IADD3.X R13, R8, R11, R29, P0, P3 ;  /* 0x0000000b080d7210 */ /* 0x000fe200007e641d */
[-C--:B------:R-:W-:Y:S01]  /*1bbd0*/  IMAD R8, R15, R9.reuse, RZ ;  /* 0x000000090f087224 */ /* 0x080fe200078e02ff */
[----:B------:R-:W-:Y:S01]  /*1bbe0*/  SHF.R.S32.HI R11, RZ, 0x1f, R9 ;  /* 0x0000001fff0b7819 */ /* 0x000fe20000011409 */
[----:B------:R-:W-:-:S04]  /*1bbf0*/  IMAD.WIDE.U32 R12, R14, R9, R12 ;  /* 0x000000090e0c7225 */ /* 0x000fc800078e000c */
[----:B------:R-:W-:-:S04]  /*1bc00*/  IMAD R11, R14, R11, R8 ;  /* 0x0000000b0e0b7224 */ /* 0x000fc800078e0208 */
[----:B------:R-:W-:Y:S01]  /*1bc10*/  IMAD.IADD R8, R13, 0x1, R11 ;  /* 0x000000010d087824 */ /* 0x000fe200078e020b */
[----:B0-----:R-:W-:-:S04]  /*1bc20*/  LEA R13, P0, R12, R24, 0x2 ;  /* 0x000000180c0d7211 */ /* 0x001fc800078010ff */
[----:B------:R-:W-:Y:S01]  /*1bc30*/  LEA.HI.X R25, R12, R25, R8, 0x2, P0 ;  /* 0x000000190c197211 */ /* 0x000fe200000f1408 */
[----:B------:R-:W-:Y:S01]  /*1bc40*/  SHFL.IDX PT, R10, R13, 0x1, 0x1c1f ;  /* 0x003c1f000d0a7f89 */ /* 0x000fe200000e0000 */
[----:B------:R-:W-:-:S03]  /*1bc50*/  IMAD.IADD R24, R34, 0x1, R52 ;  /* 0x0000000122187824 */ /* 0x000fc600078e0234 */
[----:B------:R-:W-:Y:S04]  /*1bc60*/  SHFL.IDX PT, R8, R13, RZ, 0x1c1f ;  /* 0x001c1fff0d087589 */ /* 0x000fe800000e0000 */
[----:B------:R-:W0:Y:S04]  /*1bc70*/  SHFL.IDX PT, R9, R25, RZ, 0x1c1f ;  /* 0x001c1fff19097589 */ /* 0x000e2800000e0000 */
[----:B------:R-:W1:Y:S01]  /*1bc80*/  SHFL.IDX PT, R11, R25, 0x1, 0x1c1f ;  /* 0x003c1f00190b7f89 */ /* 0x000e6200000e0000 */
[----:B------:R-:W-:Y:S01]  /*1bc90*/  IMAD R47, R30, R45, RZ ;  /* 0x0000002d1e2f7224 */ /* 0x000fe200078e02ff */
[----:B---3--:R-:W-:Y:S01]  /*1bca0*/  LOP3.LUT P0, RZ, R28, 0x3, RZ, 0xc0, !PT ;  /* 0x000000031cff7812 */ /* 0x008fe2000780c0ff */
[----:B------:R-:W-:-:S03]  /*1bcb0*/  VIADD R28, R24, 0x8 ;  /* 0x00000008181c7836 */ /* 0x000fc60000000000 */
[-C--:B------:R-:W-:Y:S02]  /*1bcc0*/  ISETP.GE.OR P3, PT, R24, R47.reuse, P0 ;  /* 0x0000002f1800720c */ /* 0x080fe40000766670 */
[----:B------:R-:W-:-:S11]  /*1bcd0*/  ISETP.GE.OR P0, PT, R28, R47, P0 ;  /* 0x0000002f1c00720c */ /* 0x000fd60000706670 */
[----:B0-----:R0:W-:Y:S04]  /*1bce0*/  @!P3 ST.E desc[UR40][R8.64], R0 ;  /* 0x000000000800b985 */ /* 0x0011e8000c101928 */
[----:B-1----:R0:W-:Y:S01]  /*1bcf0*/  @!P0 ST.E desc[UR40][R10.64], R3 ;  /* 0x000000030a008985 */ /* 0x0021e2000c101928 */
[----:B------:R-:W-:Y:S05]  /*1bd00*/  @P1 BRA `(.L_x_10925) ;  /* 0x0000000800301947 */ /* 0x000fea0003800000 */
[----:B------:R-:W0:Y:S01]  /*1bd10*/  S2R R34, SR_TID.X ;  /* 0x0000000000227919 */ /* 0x000e220000002100 */
        /* <DEDUP_REMOVED lines=13> */
[----:B------:R-:W-:Y:S02]  /*1bdf0*/  IADD3 R25, P0, R32, 0x1800, RZ ;  /* 0x0000180020197810 */ /* 0x000fe40007f1e0ff */
[----:B------:R-:W-:Y:S01]  /*1be00*/  LOP3.LUT R0, R3, 0x180, RZ, 0xc0, !PT ;  /* 0x0000018003007812 */ /* 0x000fe200078ec0ff */
[----:B------:R-:W-:Y:S01]  /*1be10*/  IMAD.WIDE.U32 R12, R44, UR4, RZ ;  /* 0x000000042c0c7c25 */ /* 0x000fe2000f8e00ff */
[----:B------:R-:W-:Y:S02]  /*1be20*/  IADD3 R29, P1, R32, 0x3000, RZ ;  /* 0x00003000201d7810 */ /* 0x000fe40007f3e0ff */
[----:B------:R-:W-:Y:S01]  /*1be30*/  SHF.R.U64 R0, R0, 0x3, RZ ;  /* 0x0000000300007819 */ /* 0x000fe200000012ff */
[----:B------:R-:W-:Y:S01]  /*1be40*/  IMAD.X R41, RZ, RZ, R33, P5 ;  /* 0x000000ffff297224 */ /* 0x000fe200028e0621 */
[----:B------:R-:W-:-:S02]  /*1be50*/  IADD3 R35, P3, R32, 0x4800, RZ ;  /* 0x0000480020237810 */ /* 0x000fc40007f7e0ff */
[----:B------:R-:W-:Y:S01]  /*1be60*/  LOP3.LUT R40, R0, R3, RZ, 0x3c, !PT ;  /* 0x0000000300287212 */ /* 0x000fe200078e3cff */
[----:B------:R-:W-:Y:S01]  /*1be70*/  IMAD R3, R48, UR4, RZ ;  /* 0x0000000430037c24 */ /* 0x000fe2000f8e02ff */
[----:B------:R-:W-:Y:S01]  /*1be80*/  IADD3 R37, P4, R32, 0x6000, RZ ;  /* 0x0000600020257810 */ /* 0x000fe20007f9e0ff */
[----:B------:R-:W-:Y:S01]  /*1be90*/  IMAD R0, R11, 0x60, R10 ;  /* 0x000000600b007824 */ /* 0x000fe200078e020a */
[----:B------:R-:W-:Y:S01]  /*1bea0*/  LOP3.LUT R24, R25, 0x180, RZ, 0xc0, !PT ;  /* 0x0000018019187812 */ /* 0x000fe200078ec0ff */
[----:B------:R-:W-:Y:S01]  /*1beb0*/  IMAD R3, R44, UR5, R3 ;  /* 0x000000052c037c24 */ /* 0x000fe2000f8e0203 */
[----:B------:R-:W-:Y:S01]  /*1bec0*/  LOP3.LUT R28, R29, 0x180, RZ, 0xc0, !PT ;  /* 0x000001801d1c7812 */ /* 0x000fe200078ec0ff */
[----:B------:R-:W5:Y:S01]  /*1bed0*/  LD.E.128 R40, desc[UR40][R40.64] ;  /* 0x0000002828287980 */ /* 0x000f62000c101d00 */
[----:B------:R-:W-:Y:S02]  /*1bee0*/  LOP3.LUT R34, R35, 0x180, RZ, 0xc0, !PT ;  /* 0x0000018023227812 */ /* 0x000fe400078ec0ff */
[----:B------:R-:W-:-:S02]  /*1bef0*/  LOP3.LUT R36, R37, 0x180, RZ, 0xc0, !PT ;  /* 0x0000018025247812 */ /* 0x000fc400078ec0ff */
[----:B------:R-:W-:Y:S01]  /*1bf00*/  LOP3.LUT R5, R32, 0x180, RZ, 0xc0, !PT ;  /* 0x0000018020057812 */ /* 0x000fe200078ec0ff */
[----:B------:R-:W-:Y:S01]  /*1bf10*/  IMAD.IADD R13, R13, 0x1, R3 ;  /* 0x000000010d0d7824 */ /* 0x000fe200078e0203 */
[----:B------:R-:W-:Y:S01]  /*1bf20*/  SHF.R.U64 R24, R24, 0x3, RZ ;  /* 0x0000000318187819 */ /* 0x000fe200000012ff */
[----:B------:R-:W-:Y:S01]  /*1bf30*/  IMAD.IADD R14, R52, 0x1, R0 ;  /* 0x00000001340e7824 */ /* 0x000fe200078e0200 */
[----:B------:R-:W-:Y:S01]  /*1bf40*/  SHF.R.U64 R28, R28, 0x3, RZ ;  /* 0x000000031c1c7819 */ /* 0x000fe200000012ff */
[----:B------:R-:W-:Y:S01]  /*1bf50*/  ULDC.64 UR4, c[0x0][0xae8] ;  /* 0x0002ba0000047ab9 */ /* 0x000fe20000000a00 */
[----:B------:R-:W-:Y:S02]  /*1bf60*/  SHF.R.U64 R34, R34, 0x3, RZ ;  /* 0x0000000322227819 */ /* 0x000fe400000012ff */
[----:B------:R-:W-:Y:S02]  /*1bf70*/  SHF.R.U64 R36, R36, 0x3, RZ ;  /* 0x0000000324247819 */ /* 0x000fe400000012ff */
[----:B------:R-:W-:Y:S01]  /*1bf80*/  SHF.R.U64 R5, R5, 0x3, RZ ;  /* 0x0000000305057819 */ /* 0x000fe200000012ff */
[----:B------:R-:W-:Y:S01]  /*1bf90*/  IMAD.WIDE.U32 R12, R51, UR4, R12 ;  /* 0x00000004330c7c25 */ /* 0x000fe2000f8e000c */
[----:B------:R-:W-:-:S02]  /*1bfa0*/  LOP3.LUT R24, R24, R25, RZ, 0x3c, !PT ;  /* 0x0000001918187212 */ /* 0x000fc400078e3cff */
[----:B------:R-:W-:Y:S01]  /*1bfb0*/  LOP3.LUT R28, R28, R29, RZ, 0x3c, !PT ;  /* 0x0000001d1c1c7212 */ /* 0x000fe200078e3cff */
[----:B-1----:R-:W-:Y:S01]  /*1bfc0*/  @P2 IMAD.HI.U32 R0, R14, R15, RZ ;  /* 0x0000000f0e002227 */ /* 0x002fe200078e00ff */
[----:B------:R-:W-:Y:S02]  /*1bfd0*/  LOP3.LUT R34, R34, R35, RZ, 0x3c, !PT ;  /* 0x0000002322227212 */ /* 0x000fe400078e3cff */
[----:B------:R-:W-:Y:S01]  /*1bfe0*/  LOP3.LUT R36, R36, R37, RZ, 0x3c, !PT ;  /* 0x0000002524247212 */ /* 0x000fe200078e3cff */
[--C-:B------:R-:W-:Y:S01]  /*1bff0*/  IMAD.X R25, RZ, RZ, R33.reuse, P0 ;  /* 0x000000ffff197224 */ /* 0x100fe200000e0621 */
[----:B------:R-:W-:Y:S01]  /*1c000*/  LOP3.LUT R4, R5, R32, RZ, 0x3c, !PT ;  /* 0x0000002005047212 */ /* 0x000fe200078e3cff */
[--C-:B------:R-:W-:Y:S01]  /*1c010*/  IMAD.X R29, RZ, RZ, R33.reuse, P1 ;  /* 0x000000ffff1d7224 */ /* 0x100fe200008e0621 */
[----:B------:R-:W-:Y:S01]  /*1c020*/  SHF.R.S32.HI R11, RZ, 0x1f, R46 ;  /* 0x0000001fff0b7819 */ /* 0x000fe2000001142e */
[--C-:B------:R-:W-:Y:S02]  /*1c030*/  IMAD.X R35, RZ, RZ, R33.reuse, P3 ;  /* 0x000000ffff237224 */ /* 0x100fe400018e0621 */
[--C-:B------:R-:W-:Y:S01]  /*1c040*/  IMAD.X R37, RZ, RZ, R33.reuse, P4 ;  /* 0x000000ffff257224 */ /* 0x100fe200020e0621 */
[----:B------:R-:W5:Y:S01]  /*1c050*/  LD.E.128 R24, desc[UR40][R24.64] ;  /* 0x0000002818187980 */ /* 0x000f62000c101d00 */
[----:B------:R-:W-:-:S02]  /*1c060*/  IMAD.MOV.U32 R5, RZ, RZ, R33 ;  /* 0x000000ffff057224 */ /* 0x000fc400078e0021 */
[----:B------:R-:W-:Y:S01]  /*1c070*/  IMAD R13, R51, UR5, R13 ;  /* 0x00000005330d7c24 */ /* 0x000fe2000f8e020d */
[----:B------:R-:W-:Y:S01]  /*1c080*/  ULDC.64 UR4, c[0x0][0xaf0] ;  /* 0x0002bc0000047ab9 */ /* 0x000fe20000000a00 */
[----:B------:R-:W-:Y:S01]  /*1c090*/  IMAD.MOV.U32 R3, RZ, RZ, R14 ;  /* 0x000000ffff037224 */ /* 0x000fe200078e000e */
[----:B--2---:R-:W-:Y:S01]  /*1c0a0*/  @P2 SHF.R.U32.HI R3, RZ, R21, R0 ;  /* 0x00000015ff032219 */ /* 0x004fe20000011600 */
[----:B------:R-:W-:Y:S01]  /*1c0b0*/  IMAD R11, R11, UR4, RZ ;  /* 0x000000040b0b7c24 */ /* 0x000fe2000f8e02ff */
[----:B------:R-:W5:Y:S01]  /*1c0c0*/  LD.E.128 R4, desc[UR40][R4.64] ;  /* 0x0000002804047980 */ /* 0x000f62000c101d00 */
[C---:B------:R-:W-:Y:S01]  /*1c0d0*/  IMAD.WIDE.U32 R12, R46.reuse, UR4, R12 ;  /* 0x000000042e0c7c25 */ /* 0x040fe2000f8e000c */
[----:B------:R-:W-:Y:S02]  /*1c0e0*/  SHF.R.S32.HI R0, RZ, 0x1f, R3 ;  /* 0x0000001fff007819 */ /* 0x000fe40000011403 */
[----:B------:R-:W5:Y:S01]  /*1c0f0*/  LD.E.128 R28, desc[UR40][R28.64] ;  /* 0x000000281c1c7980 */ /* 0x000f62000c101d00 */
[----:B------:R-:W-:Y:S01]  /*1c100*/  IMAD R11, R46, UR5, R11 ;  /* 0x000000052e0b7c24 */ /* 0x000fe2000f8e020b */
[----:B------:R-:W-:-:S02]  /*1c110*/  ULDC.64 UR4, c[0x0][0xae0] ;  /* 0x0002b80000047ab9 */ /* 0x000fc40000000a00 */
[----:B------:R-:W5:Y:S01]  /*1c120*/  LD.E.128 R32, desc[UR40][R34.64] ;  /* 0x0000002822207980 */ /* 0x000f62000c101d00 */
[----:B------:R-:W-:-:S03]  /*1c130*/  IMAD.MOV R8, RZ, RZ, -R3 ;  /* 0x000000ffff087224 */ /* 0x000fc600078e0a03 */
        /* <DEDUP_REMOVED lines=9> */
[----:B------:R-:W-:Y:S02]  /*1c1d0*/  IMAD R45, R45, R8, R14 ;  /* 0x000000082d2d7224 */ /* 0x000fe400078e020e */
[----:B------:R-:W-:-:S04]  /*1c1e0*/  IMAD.WIDE.U32 R12, R3, UR4, R12 ;  /* 0x00000004030c7c25 */ /* 0x000fc8000f8e000c */
[----:B------:R-:W-:Y:S01]  /*1c1f0*/  IMAD R11, R3, UR5, R0 ;  /* 0x00000005030b7c24 */ /* 0x000fe2000f8e0200 */
[----:B------:R-:W-:Y:S01]  /*1c200*/  SHF.R.S32.HI R3, RZ, 0x1f, R45 ;  /* 0x0000001fff037819 */ /* 0x000fe2000001142d */
        /* <DEDUP_REMOVED lines=20> */
.L_x_11154:
[----:B------:R-:W-:Y:S01]  /*1c350*/  IMAD.IADD R44, R10, 0x1, R52 ;  /* 0x000000010a2c7824 */ /* 0x000fe200078e0234 */
        /* <DEDUP_REMOVED lines=8> */
[CC--:B--2---:R-:W-:Y:S02]  /*1c3e0*/  @!P1 LEA R12, P3, R46.reuse, R14.reuse, 0x1 ;  /* 0x0000000e2e0c9211 */ /* 0x0c4fe400078608ff */
[----:B------:R-:W-:Y:S01]  /*1c3f0*/  @!P2 LEA R20, P4, R45, R14, 0x1 ;  /* 0x0000000e2d14a211 */ /* 0x000fe200078808ff */
[----:B------:R-:W-:Y:S01]  /*1c400*/  @!P0 IMAD.WIDE R10, R9, 0x2, R14 ;  /* 0x00000002090a8825 */ /* 0x000fe200078e020e */
[-C--:B------:R-:W-:Y:S02]  /*1c410*/  @!P1 LEA.HI.X R13, R46, R3.reuse, R48, 0x1, P3 ;  /* 0x000000032e0d9211 */ /* 0x080fe400018f0c30 */
[----:B------:R-:W-:Y:S02]  /*1c420*/  @!P2 LEA.HI.X R21, R45, R3, R50, 0x1, P4 ;  /* 0x000000032d15a211 */ /* 0x000fe400020f0c32 */
[----:B-----5:R3:W-:Y:S04]  /*1c430*/  @!P0 ST.E.128 desc[UR40][R10.64], R4 ;  /* 0x000000040a008985 */ /* 0x0207e8000c101d28 */
[----:B------:R3:W-:Y:S04]  /*1c440*/  @!P1 ST.E.128 desc[UR40][R12.64], R28 ;  /* 0x0000001c0c009985 */ /* 0x0007e8000c101d28 */
[----:B------:R3:W-:Y:S02]  /*1c450*/  @!P2 ST.E.128 desc[UR40][R20.64], R36 ;  /* 0x000000241400a985 */ /* 0x0007e4000c101d28 */
.L_x_10928:
[----:B------:R-:W-:Y:S05]  /*1c460*/  BSYNC B1 ;  /* 0x0000000000017941 */ /* 0x000fea0003800000 */
.L_x_10927:
[----:B------:R-:W-:-:S03]  /*1c470*/  UMOV UR4, 0xffffffff ;  /* 0xffffffff00047882 */ /* 0x000fc60000000000 */
[----:B------:R-:W-:Y:S05]  /*1c480*/  BRA.DIV UR4, `(.L_x_10929) ;  /* 0x000000b204cc7947 */ /* 0x000fea000b800000 */
[----:B-1----:R1:W4:Y:S04]  /*1c490*/  SHFL.IDX PT, R3, R8, 0x1, 0x1c1f ;  /* 0x003c1f0008037f89 */ /* 0x00232800000e0000 */
[----:B--2---:R1:W2:Y:S02]  /*1c4a0*/  SHFL.IDX PT, R14, R0, 0x1, 0x1c1f ;  /* 0x003c1f00000e7f89 */ /* 0x0042a400000e0000 */
.L_x_11158:
[----:B01----:R-:W-:-:S05]  /*1c4b0*/  VIADD R0, R44, 0x60 ;  /* 0x000000602c007836 */ /* 0x003fca0000000000 */
[----:B------:R-:W-:-:S13]  /*1c4c0*/  ISETP.GE.AND P0, PT, R0, R47, PT ;  /* 0x0000002f0000720c */ /* 0x000fda0003f06270 */
[----:B------:R-:W-:Y:S05]  /*1c4d0*/  @P0 BRA `(.L_x_10930) ;  /* 0x0000001800780947 */ /* 0x000fea0003800000 */
[----:B------:R-:W-:Y:S02]  /*1c4e0*/  ULDC UR4, c[0x0][0xac8] ;  /* 0x0002b20000047ab9 */ /* 0x000fe40000000800 */
[----:B------:R-:W-:Y:S02]  /*1c4f0*/  ISETP.GE.AND P1, PT, R9, UR4, PT ;  /* 0x0000000409007c0c */ /* 0x000fe4000bf26270 */
[----:B------:R-:W-:-:S11]  /*1c500*/  ISETP.GE.AND P2, PT, R46, UR4, PT ;  /* 0x000000042e007c0c */ /* 0x000fd6000bf46270 */
[----:B----4-:R-:W-:Y:S02]  /*1c510*/  @!P1 IMAD.MOV.U32 R15, RZ, RZ, R3 ;  /* 0x000000ffff0f9224 */ /* 0x010fe400078e0003 */
[----:B--23-5:R-:W-:Y:S01]  /*1c520*/  @!P2 LEA R6, P0, R46, R14, 0x1 ;  /* 0x0000000e2e06a211 */ /* 0x02cfe200078008ff */
[----:B------:R-:W-:-:S03]  /*1c530*/  @!P1 IMAD.WIDE R4, R9, 0x2, R14 ;  /* 0x0000000209049825 */ /* 0x000fc600078e020e */
        /* <DEDUP_REMOVED lines=9> */
.L_x_10925:
[----:B------:R-:W-:Y:S01]  /*1c5d0*/  ULDC.64 UR4, c[0x0][0xb08] ;  /* 0x0002c20000047ab9 */ /* 0x000fe20000000a00 */
[----:B------:R-:W1:Y:S01]  /*1c5e0*/  @P2 LDC R13, c[0x0][0xbec] ;  /* 0x0002fb00ff0d2b82 */ /* 0x000e620000000800 */
[----:B0-----:R-:W-:Y:S02]  /*1c5f0*/  IMAD R3, R48, UR4, RZ ;  /* 0x0000000430037c24 */ /* 0x001fe4000f8e02ff */
[----:B------:R-:W-:-:S04]  /*1c600*/  IMAD.WIDE.U32 R8, R44, UR4, RZ ;  /* 0x000000042c087c25 */ /* 0x000fc8000f8e00ff */
[----:B------:R-:W-:Y:S01]  /*1c610*/  IMAD R3, R44, UR5, R3 ;  /* 0x000000052c037c24 */ /* 0x000fe2000f8e0203 */
[----:B------:R-:W0:Y:S01]  /*1c620*/  @P2 LDC R0, c[0x0][0xbf0] ;  /* 0x0002fc00ff002b82 */ /* 0x000e220000000800 */
[----:B------:R-:W-:Y:S02]  /*1c630*/  ULDC.64 UR4, c[0x0][0xb38] ;  /* 0x0002ce0000047ab9 */ /* 0x000fe40000000a00 */
[----:B------:R-:W-:Y:S01]  /*1c640*/  IMAD.IADD R9, R9, 0x1, R3 ;  /* 0x0000000109097824 */ /* 0x000fe200078e0203 */
[----:B------:R-:W-:Y:S01]  /*1c650*/  SHF.R.S32.HI R3, RZ, 0x1f, R46 ;  /* 0x0000001fff037819 */ /* 0x000fe2000001142e */
[----:B------:R-:W-:-:S04]  /*1c660*/  IMAD.WIDE.U32 R8, R51, UR4, R8 ;  /* 0x0000000433087c25 */ /* 0x000fc8000f8e0008 */
[----:B------:R-:W-:Y:S01]  /*1c670*/  IMAD R9, R51, UR5, R9 ;  /* 0x0000000533097c24 */ /* 0x000fe2000f8e0209 */
[----:B------:R-:W-:Y:S02]  /*1c680*/  ULDC.64 UR4, c[0x0][0xb40] ;  /* 0x0002d00000047ab9 */ /* 0x000fe40000000a00 */
[----:B------:R-:W-:Y:S02]  /*1c690*/  IMAD R3, R3, UR4, RZ ;  /* 0x0000000403037c24 */ /* 0x000fe4000f8e02ff */
[----:B------:R-:W-:-:S04]  /*1c6a0*/  IMAD.WIDE.U32 R8, R46, UR4, R8 ;  /* 0x000000042e087c25 */ /* 0x000fc8000f8e0008 */
[----:B------:R-:W-:Y:S01]  /*1c6b0*/  IMAD R11, R46, UR5, R3 ;  /* 0x000000052e0b7c24 */ /* 0x000fe2000f8e0203 */
[----:B------:R-:W-:Y:S01]  /*1c6c0*/  ULDC.64 UR4, c[0x0][0xb48] ;  /* 0x0002d20000047ab9 */ /* 0x000fe20000000a00 */
[----:B-1----:R-:W-:-:S04]  /*1c6d0*/  @P2 IMAD.HI.U32 R13, R26, R13, RZ ;  /* 0x0000000d1a0d2227 */ /* 0x002fc800078e00ff */
[----:B------:R-:W-:Y:S02]  /*1c6e0*/  IMAD.IADD R9, R9, 0x1, R11 ;  /* 0x0000000109097824 */ /* 0x000fe400078e020b */
[----:B------:R-:W-:Y:S01]  /*1c6f0*/  IMAD.MOV.U32 R3, RZ, RZ, R26 ;  /* 0x000000ffff037224 */ /* 0x000fe200078e001a */
[----:B0-----:R-:W-:Y:S01]  /*1c700*/  @P2 SHF.R.U32.HI R3, RZ, R0, R13 ;  /* 0x00000000ff032219 */ /* 0x001fe2000001160d */
[----:B------:R-:W-:-:S03]  /*1c710*/  IMAD.WIDE.U32 R8, R49, UR4, R8 ;  /* 0x0000000431087c25 */ /* 0x000fc6000f8e0008 */
[--C-:B------:R-:W-:Y:S01]  /*1c720*/  SHF.R.S32.HI R0, RZ, 0x1f, R3.reuse ;  /* 0x0000001fff007819 */ /* 0x100fe20000011403 */
[----:B------:R-:W-:Y:S02]  /*1c730*/  IMAD.MOV R10, RZ, RZ, -R3 ;  /* 0x000000ffff0a7224 */ /* 0x000fe400078e0a03 */
[----:B------:R-:W-:Y:S01]  /*1c740*/  IMAD R9, R49, UR5, R9 ;  /* 0x0000000531097c24 */ /* 0x000fe2000f8e0209 */
[----:B------:R-:W-:Y:S01]  /*1c750*/  ULDC.64 UR4, c[0x0][0xb30] ;  /* 0x0002cc0000047ab9 */ /* 0x000fe20000000a00 */
[----:B------:R-:W-:Y:S02]  /*1c760*/  VIADD R11, R2, 0x2d820 ;  /* 0x0002d820020b7836 */ /* 0x000fe40000000000 */
[----:B------:R-:W-:Y:S02]  /*1c770*/  IMAD R0, R0, UR4, RZ ;  /* 0x0000000400007c24 */ /* 0x000fe4000f8e02ff */
[----:B------:R-:W-:Y:S01]  /*1c780*/  IMAD R45, R45, R10, R26 ;  /* 0x0000000a2d2d7224 */ /* 0x000fe200078e021a */
[----:B------:R-:W-:Y:S01]  /*1c790*/  PRMT R10, RZ, 0x654, R11 ;  /* 0x00000654ff0a7816 */ /* 0x000fe2000000000b */
[----:B------:R-:W-:-:S02]  /*1c7a0*/  IMAD R11, R3, UR5, R0 ;  /* 0x00000005030b7c24 */ /* 0x000fc4000f8e0200 */
[----:B------:R-:W-:Y:S01]  /*1c7b0*/  IMAD.WIDE.U32 R8, R3, UR4, R8 ;  /* 0x0000000403087c25 */ /* 0x000fe2000f8e0008 */
[----:B------:R-:W-:Y:S01]  /*1c7c0*/  SHF.R.S32.HI R0, RZ, 0x1f, R45 ;  /* 0x0000001fff007819 */ /* 0x000fe2000001142d */
[----:B------:R-:W-:Y:S01]  /*1c7d0*/  ULDC.64 UR4, c[0x0][0xb28] ;  /* 0x0002ca0000047ab9 */ /* 0x000fe20000000a00 */
[----:B------:R0:W-:Y:S01]  /*1c7e0*/  SYNCS.ARRIVE.TRANS64.RED.A1T0 RZ, [R10+URZ], RZ ;  /* 0x000000ff0aff79a7 */ /* 0x0001e2000810043f */
        /* <DEDUP_REMOVED lines=12> */
.L_x_11161:
[----:B------:R-:W-:Y:S01]  /*1c8b0*/  ISETP.GE.AND P0, PT, R24, R47, PT ;  /* 0x0000002f1800720c */ /* 0x000fe20003f06270 */
[----:B------:R-:W-:-:S12]  /*1c8c0*/  BSSY B1, `(.L_x_10932) ;  /* 0x0000051000017945 */ /* 0x000fd80003800000 */
[----:B------:R-:W-:Y:S05]  /*1c8d0*/  @P0 BRA `(.L_x_10933) ;  /* 0x00000004003c0947 */ /* 0x000fea0003800000 */
[----:B------:R-:W-:Y:S01]  /*1c8e0*/  ULDC UR4, c[0x0][0xac8] ;  /* 0x0002b20000047ab9 */ /* 0x000fe20000000800 */
[C---:B------:R-:W-:Y:S01]  /*1c8f0*/  VIADD R15, R137.reuse, 0x8 ;  /* 0x00000008890f7836 */ /* 0x040fe20000000000 */
[C---:B------:R-:W-:Y:S01]  /*1c900*/  ISETP.GE.AND P0, PT, R137.reuse, UR4, PT ;  /* 0x0000000489007c0c */ /* 0x040fe2000bf06270 */
[C---:B------:R-:W-:Y:S01]  /*1c910*/  VIADD R25, R137.reuse, 0x10 ;  /* 0x0000001089197836 */ /* 0x040fe20000000000 */
[----:B------:R-:W-:Y:S01]  /*1c920*/  SHF.R.S32.HI R10, RZ, 0x1f, R137 ;  /* 0x0000001fff0a7819 */ /* 0x000fe20000011489 */
[----:B------:R-:W-:Y:S01]  /*1c930*/  VIADD R30, R137, 0x20 ;  /* 0x00000020891e7836 */ /* 0x000fe20000000000 */
[----:B------:R-:W-:Y:S01]  /*1c940*/  ISETP.GE.AND P1, PT, R15, UR4, PT ;  /* 0x000000040f007c0c */ /* 0x000fe2000bf26270 */
[----:B------:R-:W-:Y:S01]  /*1c950*/  VIADD R27, R137, 0x8 ;  /* 0x00000008891b7836 */ /* 0x000fe20000000000 */
[----:B------:R-:W-:Y:S01]  /*1c960*/  ISETP.GE.AND P4, PT, R25, UR4, PT ;  /* 0x0000000419007c0c */ /* 0x000fe2000bf86270 */
[C---:B------:R-:W-:Y:S02]  /*1c970*/  VIADD R26, R137.reuse, 0x10 ;  /* 0x00000010891a7836 */ /* 0x040fe40000000000 */
[C---:B------:R-:W-:Y:S01]  /*1c980*/  VIADD R32, R137.reuse, 0x18 ;  /* 0x0000001889207836 */ /* 0x040fe20000000000 */
[----:B------:R-:W-:Y:S01]  /*1c990*/  SHF.R.S32.HI R27, RZ, 0x1f, R27 ;  /* 0x0000001fff1b7819 */ /* 0x000fe2000001141b */
[C---:B------:R-:W-:Y:S01]  /*1c9a0*/  VIADD R31, R137.reuse, 0x28 ;  /* 0x00000028891f7836 */ /* 0x040fe20000000000 */
[----:B------:R-:W-:Y:S01]  /*1c9b0*/  SHF.R.S32.HI R26, RZ, 0x1f, R26 ;  /* 0x0000001fff1a7819 */ /* 0x000fe2000001141a */
[C---:B------:R-:W-:Y:S01]  /*1c9c0*/  VIADD R33, R137.reuse, 0x20 ;  /* 0x0000002089217836 */ /* 0x040fe20000000000 */
[C---:B--2---:R-:W-:Y:S01]  /*1c9d0*/  @!P0 LEA R8, P2, R137.reuse, R14, 0x2 ;  /* 0x0000000e89088211 */ /* 0x044fe200078410ff */
[----:B------:R-:W-:Y:S01]  /*1c9e0*/  VIADD R34, R137, 0x18 ;  /* 0x0000001889227836 */ /* 0x000fe20000000000 */
[----:B------:R-:W-:-:S02]  /*1c9f0*/  ISETP.GE.AND P3, PT, R32, UR4, PT ;  /* 0x0000000420007c0c */ /* 0x000fc4000bf66270 */
[----:B-1----:R-:W-:Y:S02]  /*1ca00*/  @!P0 LEA.HI.X R9, R137, R0, R10, 0x2, P2 ;  /* 0x0000000089098211 */ /* 0x002fe400010f140a */
[-C--:B------:R-:W-:Y:S02]  /*1ca10*/  @!P1 LEA R10, P2, R15, R14.reuse, 0x2 ;  /* 0x0000000e0f0a9211 */ /* 0x080fe400078410ff */
[----:B------:R-:W-:Y:S01]  /*1ca20*/  @!P4 LEA R12, P5, R25, R14, 0x2 ;  /* 0x0000000e190cc211 */ /* 0x000fe200078a10ff */
[----:B------:R1:W-:Y:S01]  /*1ca30*/  @!P0 ST.E.64 desc[UR40][R8.64], R4 ;  /* 0x0000000408008985 */ /* 0x0003e2000c101b28 */
[----:B------:R-:W-:Y:S02]  /*1ca40*/  ISETP.GE.AND P0, PT, R30, UR4, PT ;  /* 0x000000041e007c0c */ /* 0x000fe4000bf06270 */
[-C--:B------:R-:W-:Y:S01]  /*1ca50*/  @!P1 LEA.HI.X R11, R15, R0.reuse, R27, 0x2, P2 ;  /* 0x000000000f0b9211 */ /* 0x080fe200010f141b */
[----:B------:R-:W-:Y:S01]  /*1ca60*/  VIADD R15, R137, 0x30 ;  /* 0x00000030890f7836 */ /* 0x000fe20000000000 */
[----:B------:R-:W-:-:S02]  /*1ca70*/  @!P4 LEA.HI.X R13, R25, R0, R26, 0x2, P5 ;  /* 0x00000000190dc211 */ /* 0x000fc400028f141a */
[----:B------:R-:W-:Y:S01]  /*1ca80*/  ISETP.GE.AND P2, PT, R31, UR4, PT ;  /* 0x000000041f007c0c */ /* 0x000fe2000bf46270 */
[----:B------:R2:W-:Y:S01]  /*1ca90*/  @!P1 ST.E.64 desc[UR40][R10.64], R92 ;  /* 0x0000005c0a009985 */ /* 0x0005e2000c101b28 */
[----:B------:R-:W-:Y:S02]  /*1caa0*/  SHF.R.S32.HI R33, RZ, 0x1f, R33 ;  /* 0x0000001fff217819 */ /* 0x000fe40000011421 */
[-C--:B------:R-:W-:Y:S01]  /*1cab0*/  @!P3 LEA R24, P5, R32, R14.reuse, 0x2 ;  /* 0x0000000e2018b211 */ /* 0x080fe200078a10ff */
[----:B------:R-:W-:Y:S01]  /*1cac0*/  @!P4 ST.E.64 desc[UR40][R12.64], R96 ;  /* 0x000000600c00c985 */ /* 0x000fe2000c101b28 */
[----:B------:R-:W-:Y:S02]  /*1cad0*/  SHF.R.S32.HI R34, RZ, 0x1f, R34 ;  /* 0x0000001fff227819 */ /* 0x000fe40000011422 */
[----:B------:R-:W-:Y:S02]  /*1cae0*/  @!P0 LEA R26, P4, R30, R14, 0x2 ;  /* 0x0000000e1e1a8211 */ /* 0x000fe400078810ff */
[----:B------:R-:W-:-:S02]  /*1caf0*/  ISETP.GE.AND P1, PT, R15, UR4, PT ;  /* 0x000000040f007c0c */ /* 0x000fc4000bf26270 */
[-C--:B------:R-:W-:Y:S01]  /*1cb00*/  @!P0 LEA.HI.X R27, R30, R0.reuse, R33, 0x2, P4 ;  /* 0x000000001e1b8211 */ /* 0x080fe200020f1421 */
[C---:B------:R-:W-:Y:S01]  /*1cb10*/  VIADD R33, R137.reuse, 0x28 ;  /* 0x0000002889217836 */ /* 0x040fe20000000000 */
[----:B------:R-:W-:Y:S01]  /*1cb20*/  @!P3 LEA.HI.X R25, R32, R0, R34, 0x2, P5 ;  /* 0x000000002019b211 */ /* 0x000fe200028f1422 */
[----:B------:R-:W-:Y:S01]  /*1cb30*/  VIADD R32, R137, 0x38 ;  /* 0x0000003889207836 */ /* 0x000fe20000000000 */
[----:B-1----:R-:W-:Y:S01]  /*1cb40*/  @!P2 LEA R4, P5, R31, R14, 0x2 ;  /* 0x0000000e1f04a211 */ /* 0x002fe200078a10ff */
[C---:B------:R-:W-:Y:S01]  /*1cb50*/  VIADD R30, R137.reuse, 0x40 ;  /* 0x00000040891e7836 */ /* 0x040fe20000000000 */
[----:B------:R-:W-:Y:S01]  /*1cb60*/  SHF.R.S32.HI R33, RZ, 0x1f, R33 ;  /* 0x0000001fff217819 */ /* 0x000fe20000011421 */
[----:B------:R1:W-:Y:S01]  /*1cb70*/  @!P3 ST.E.64 desc[UR40][R24.64], R100 ;  /* 0x000000641800b985 */ /* 0x0003e2000c101b28 */
[----:B------:R-:W-:Y:S01]  /*1cb80*/  ISETP.GE.AND P3, PT, R32, UR4, PT ;  /* 0x0000000420007c0c */ /* 0x000fe2000bf66270 */
[----:B--2---:R-:W-:Y:S01]  /*1cb90*/  VIADD R11, R137, 0x48 ;  /* 0x00000048890b7836 */ /* 0x004fe20000000000 */
[----:B------:R-:W-:Y:S01]  /*1cba0*/  @!P2 LEA.HI.X R5, R31, R0, R33, 0x2, P5 ;  /* 0x000000001f05a211 */ /* 0x000fe200028f1421 */
[----:B------:R-:W-:Y:S01]  /*1cbb0*/  VIADD R31, R137, 0x30 ;  /* 0x00000030891f7836 */ /* 0x000fe20000000000 */
[----:B------:R-:W-:Y:S01]  /*1cbc0*/  @!P0 ST.E.64 desc[UR40][R26.64], R104 ;  /* 0x000000681a008985 */ /* 0x000fe2000c101b28 */
[----:B------:R-:W-:Y:S01]  /*1cbd0*/  @!P1 LEA R8, P4, R15, R14, 0x2 ;  /* 0x0000000e0f089211 */ /* 0x000fe200078810ff */
[----:B------:R-:W-:Y:S01]  /*1cbe0*/  VIADD R33, R137, 0x38 ;  /* 0x0000003889217836 */ /* 0x000fe20000000000 */
[----:B------:R-:W-:Y:S01]  /*1cbf0*/  ISETP.GE.AND P0, PT, R30, UR4, PT ;  /* 0x000000041e007c0c */ /* 0x000fe2000bf06270 */
[----:B------:R2:W-:Y:S01]  /*1cc00*/  @!P2 ST.E.64 desc[UR40][R4.64], R108 ;  /* 0x0000006c0400a985 */ /* 0x0005e2000c101b28 */
[----:B------:R-:W-:-:S02]  /*1cc10*/  SHF.R.S32.HI R31, RZ, 0x1f, R31 ;  /* 0x0000001fff1f7819 */ /* 0x000fc4000001141f */
[----:B------:R-:W-:Y:S02]  /*1cc20*/  ISETP.GE.AND P2, PT, R11, UR4, PT ;  /* 0x000000040b007c0c */ /* 0x000fe4000bf46270 */
[----:B------:R-:W-:Y:S01]  /*1cc30*/  @!P1 LEA.HI.X R9, R15, R0, R31, 0x2, P4 ;  /* 0x000000000f099211 */ /* 0x000fe200020f141f */
[C---:B------:R-:W-:Y:S01]  /*1cc40*/  VIADD R15, R137.reuse, 0x50 ;  /* 0x00000050890f7836 */ /* 0x040fe20000000000 */
[----:B-1----:R-:W-:Y:S01]  /*1cc50*/  @!P3 LEA R24, P5, R32, R14, 0x2 ;  /* 0x0000000e2018b211 */ /* 0x002fe200078a10ff */
[----:B------:R-:W-:Y:S01]  /*1cc60*/  VIADD R31, R137, 0x58 ;  /* 0x00000058891f7836 */ /* 0x000fe20000000000 */
[----:B------:R-:W-:Y:S01]  /*1cc70*/  SHF.R.S32.HI R33, RZ, 0x1f, R33 ;  /* 0x0000001fff217819 */ /* 0x000fe20000011421 */
[----:B------:R1:W-:Y:S01]  /*1cc80*/  @!P1 ST.E.64 desc[UR40][R8.64], R6 ;  /* 0x0000000608009985 */ /* 0x0003e2000c101b28 */
[----:B------:R-:W-:Y:S02]  /*1cc90*/  ISETP.GE.AND P1, PT, R15, UR4, PT ;  /* 0x000000040f007c0c */ /* 0x000fe4000bf26270 */
[----:B------:R-:W-:-:S02]  /*1cca0*/  SHF.R.S32.HI R13, RZ, 0x1f, R30 ;  /* 0x0000001fff0d7819 */ /* 0x000fc4000001141e */
[----:B------:R-:W-:Y:S02]  /*1ccb0*/  @!P0 LEA R12, P4, R30, R14, 0x2 ;  /* 0x0000000e1e0c8211 */ /* 0x000fe400078810ff */
[-C--:B------:R-:W-:Y:S02]  /*1ccc0*/  @!P3 LEA.HI.X R25, R32, R0.reuse, R33, 0x2, P5 ;  /* 0x000000002019b211 */ /* 0x080fe400028f1421 */
[----:B------:R-:W-:Y:S02]  /*1ccd0*/  ISETP.GE.AND P5, PT, R31, UR4, PT ;  /* 0x000000041f007c0c */ /* 0x000fe4000bfa6270 */
[----:B------:R-:W-:Y:S01]  /*1cce0*/  @!P0 LEA.HI.X R13, R30, R0, R13, 0x2, P4 ;  /* 0x000000001e0d8211 */ /* 0x000fe200020f140d */
[----:B------:R3:W-:Y:S01]  /*1ccf0*/  @!P3 ST.E.64 desc[UR40][R24.64], R116 ;  /* 0x000000741800b985 */ /* 0x0007e2000c101b28 */
[----:B--2---:R-:W-:Y:S02]  /*1cd00*/  SHF.R.S32.HI R4, RZ, 0x1f, R11 ;  /* 0x0000001fff047819 */ /* 0x004fe4000001140b */
[----:B------:R-:W-:Y:S01]  /*1cd10*/  @!P2 LEA R10, P4, R11, R14, 0x2 ;  /* 0x0000000e0b0aa211 */ /* 0x000fe200078810ff */
[----:B------:R3:W-:Y:S01]  /*1cd20*/  @!P0 ST.E.64 desc[UR40][R12.64], R120 ;  /* 0x000000780c008985 */ /* 0x0007e2000c101b28 */
[----:B------:R-:W-:-:S02]  /*1cd30*/  SHF.R.S32.HI R5, RZ, 0x1f, R15 ;  /* 0x0000001fff057819 */ /* 0x000fc4000001140f */
[----:B------:R-:W-:Y:S02]  /*1cd40*/  @!P2 LEA.HI.X R11, R11, R0, R4, 0x2, P4 ;  /* 0x000000000b0ba211 */ /* 0x000fe400020f1404 */
[C---:B------:R-:W-:Y:S02]  /*1cd50*/  @!P1 LEA R4, P4, R15.reuse, R14, 0x2 ;  /* 0x0000000e0f049211 */ /* 0x040fe400078810ff */
[----:B-1----:R-:W-:Y:S01]  /*1cd60*/  SHF.R.S32.HI R6, RZ, 0x1f, R31 ;  /* 0x0000001fff067819 */ /* 0x002fe2000001141f */
[----:B------:R3:W-:Y:S01]  /*1cd70*/  @!P2 ST.E.64 desc[UR40][R10.64], R124 ;  /* 0x0000007c0a00a985 */ /* 0x0007e2000c101b28 */
[----:B------:R-:W-:Y:S02]  /*1cd80*/  @!P1 LEA.HI.X R5, R15, R0, R5, 0x2, P4 ;  /* 0x000000000f059211 */ /* 0x000fe400020f1405 */
[----:B------:R-:W-:-:S03]  /*1cd90*/  @!P5 LEA R14, P4, R31, R14, 0x2 ;  /* 0x0000000e1f0ed211 */ /* 0x000fc600078810ff */
[----:B------:R3:W-:Y:S01]  /*1cda0*/  @!P1 ST.E.64 desc[UR40][R4.64], R128 ;  /* 0x0000008004009985 */ /* 0x0007e2000c101b28 */
[----:B------:R-:W-:-:S05]  /*1cdb0*/  @!P5 LEA.HI.X R15, R31, R0, R6, 0x2, P4 ;  /* 0x000000001f0fd211 */ /* 0x000fca00020f1406 */
[----:B------:R3:W-:Y:S04]  /*1cdc0*/  @!P5 ST.E.64 desc[UR40][R14.64], R132 ;  /* 0x000000840e00d985 */ /* 0x0007e8000c101b28 */
.L_x_10933:
[----:B------:R-:W-:Y:S05]  /*1cdd0*/  BSYNC B1 ;  /* 0x0000000000017941 */ /* 0x000fea0003800000 */
.L_x_10932:
[----:B------:R-:W-:-:S03]  /*1cde0*/  UMOV UR4, 0xffffffff ;  /* 0xffffffff00047882 */ /* 0x000fc60000000000 */
[----:B------:R-:W-:Y:S05]  /*1cdf0*/  BRA.DIV UR4, `(.L_x_10934) ;  /* 0x000000aa04ec7947 */ /* 0x000fea000b800000 */
[----:B-1----:R1:W4:Y:S04]  /*1ce00*/  SHFL.IDX PT, R0, R29, 0x1, 0x1c1f ;  /* 0x003c1f001d007f89 */ /* 0x00232800000e0000 */
[----:B--23--:R1:W2:Y:S02]  /*1ce10*/  SHFL.IDX PT, R14, R3, 0x1, 0x1c1f ;  /* 0x003c1f00030e7f89 */ /* 0x00c2a400000e0000 */
.L_x_11165:
[----:B------:R-:W-:-:S13]  /*1ce20*/  ISETP.GE.AND P0, PT, R28, R47, PT ;  /* 0x0000002f1c00720c */ /* 0x000fda0003f06270 */
[----:B------:R-:W-:Y:S05]  /*1ce30*/  @P0 BRA `(.L_x_10930) ;  /* 0x0000001000200947 */ /* 0x000fea0003800000 */
[C---:B------:R-:W-:Y:S01]  /*1ce40*/  VIADD R11, R137.reuse, 0x8 ;  /* 0x00000008890b7836 */ /* 0x040fe20000000000 */
[----:B------:R-:W-:Y:S01]  /*1ce50*/  ULDC UR4, c[0x0][0xac8] ;  /* 0x0002b20000047ab9 */ /* 0x000fe20000000800 */
[C---:B------:R-:W-:Y:S01]  /*1ce60*/  VIADD R10, R137.reuse, 0x10 ;  /* 0x00000010890a7836 */ /* 0x040fe20000000000 */
[C---:B------:R-:W-:Y:S01]  /*1ce70*/  ISETP.GE.AND P5, PT, R137.reuse, UR4, PT ;  /* 0x0000000489007c0c */ /* 0x040fe2000bfa6270 */
[----:B------:R-:W-:Y:S01]  /*1ce80*/  VIADD R13, R137, 0x8 ;  /* 0x00000008890d7836 */ /* 0x000fe20000000000 */
[----:B------:R-:W-:Y:S01]  /*1ce90*/  ISETP.GE.AND P3, PT, R11, UR4, PT ;  /* 0x000000040b007c0c */ /* 0x000fe2000bf66270 */
[C---:B------:R-:W-:Y:S01]  /*1cea0*/  VIADD R12, R137.reuse, 0x18 ;  /* 0x00000018890c7836 */ /* 0x040fe20000000000 */
[----:B------:R-:W-:Y:S01]  /*1ceb0*/  ISETP.GE.AND P4, PT, R10, UR4, PT ;  /* 0x000000040a007c0c */ /* 0x000fe2000bf86270 */
[C---:B------:R-:W-:Y:S01]  /*1cec0*/  VIADD R26, R137.reuse, 0x20 ;  /* 0x00000020891a7836 */ /* 0x040fe20000000000 */
[----:B01----:R-:W-:Y:S01]  /*1ced0*/  SHF.R.S32.HI R3, RZ, 0x1f, R137 ;  /* 0x0000001fff037819 */ /* 0x003fe20000011489 */
[C---:B------:R-:W-:Y:S01]  /*1cee0*/  VIADD R27, R137.reuse, 0x30 ;  /* 0x00000030891b7836 */ /* 0x040fe20000000000 */
[----:B------:R-:W-:Y:S01]  /*1cef0*/  SHF.R.S32.HI R13, RZ, 0x1f, R13 ;  /* 0x0000001fff0d7819 */ /* 0x000fe2000001140d */
[C---:B------:R-:W-:Y:S01]  /*1cf00*/  VIADD R25, R137.reuse, 0x38 ;  /* 0x0000003889197836 */ /* 0x040fe20000000000 */
[----:B------:R-:W-:Y:S01]  /*1cf10*/  ISETP.GE.AND P2, PT, R12, UR4, PT ;  /* 0x000000040c007c0c */ /* 0x000fe2000bf46270 */
[----:B------:R-:W-:-:S02]  /*1cf20*/  VIADD R15, R137, 0x28 ;  /* 0x00000028890f7836 */ /* 0x000fc40000000000 */
[CC--:B--2---:R-:W-:Y:S01]  /*1cf30*/  @!P5 LEA R4, P0, R137.reuse, R14.reuse, 0x2 ;  /* 0x0000000e8904d211 */ /* 0x0c4fe200078010ff */
[----:B------:R-:W-:Y:S01]  /*1cf40*/  VIADD R29, R137, 0x20 ;  /* 0x00000020891d7836 */ /* 0x000fe20000000000 */
[----:B------:R-:W-:Y:S01]  /*1cf50*/  @!P3 LEA R6, P1, R11, R14, 0x2 ;  /* 0x0000000e0b06b211 */ /* 0x000fe200078210ff */
[C---:B------:R-:W-:Y:S01]  /*1cf60*/  VIADD R24, R137.reuse, 0x40 ;  /* 0x0000004089187836 */ /* 0x040fe20000000000 */
[CC--:B----4-:R-:W-:Y:S01]  /*1cf70*/  @!P5 LEA.HI.X R5, R137.reuse, R0.reuse, R3, 0x2, P0 ;  /* 0x000000008905d211 */ /* 0x0d0fe200000f1403 */
[----:B------:R-:W-:Y:S01]  /*1cf80*/  VIADD R3, R137, 0x28 ;  /* 0x0000002889037836 */ /* 0x000fe20000000000 */
[----:B------:R-:W-:Y:S01]  /*1cf90*/  @!P3 LEA.HI.X R7, R11, R0, R13, 0x2, P1 ;  /* 0x000000000b07b211 */ /* 0x000fe200008f140d */
[C---:B------:R-:W-:Y:S01]  /*1cfa0*/  VIADD R11, R137.reuse, 0x10 ;  /* 0x00000010890b7836 */ /* 0x040fe20000000000 */
[----:B------:R-:W-:Y:S01]  /*1cfb0*/  ISETP.GE.AND P0, PT, R26, UR4, PT ;  /* 0x000000041a007c0c */ /* 0x000fe2000bf06270 */
[----:B------:R0:W-:Y:S01]  /*1cfc0*/  @!P5 ST.E.64 desc[UR40][R4.64], R90 ;  /* 0x0000005a0400d985 */ /* 0x0001e2000c101b28 */
[----:B------:R-:W-:Y:S01]  /*1cfd0*/  @!P4 LEA R8, P5, R10, R14, 0x2 ;  /* 0x0000000e0a08c211 */ /* 0x000fe200078a10ff */
[----:B------:R-:W-:Y:S01]  /*1cfe0*/  VIADD R13, R137, 0x18 ;  /* 0x00000018890d7836 */ /* 0x000fe20000000000 */
[----:B------:R-:W-:Y:S01]  /*1cff0*/  SHF.R.S32.HI R11, RZ, 0x1f, R11 ;  /* 0x0000001fff0b7819 */ /* 0x000fe2000001140b */
[----:B------:R1:W-:Y:S01]  /*1d000*/  @!P3 ST.E.64 desc[UR40][R6.64], R94 ;  /* 0x0000005e0600b985 */ /* 0x0003e2000c101b28 */
[----:B------:R-:W-:-:S02]  /*1d010*/  ISETP.GE.AND P1, PT, R3, UR4, PT ;  /* 0x0000000403007c0c */ /* 0x000fc4000bf26270 */
[----:B------:R-:W-:Y:S02]  /*1d020*/  @!P4 LEA.HI.X R9, R10, R0, R11, 0x2, P5 ;  /* 0x000000000a09c211 */ /* 0x000fe400028f140b */
[----:B------:R-:W-:Y:S02]  /*1d030*/  SHF.R.S32.HI R13, RZ, 0x1f, R13 ;  /* 0x0000001fff0d7819 */ /* 0x000fe4000001140d */
[C---:B------:R-:W-:Y:S01]  /*1d040*/  @!P2 LEA R10, P5, R12.reuse, R14, 0x2 ;  /* 0x0000000e0c0aa211 */ /* 0x040fe200078a10ff */
[----:B------:R2:W-:Y:S01]  /*1d050*/  @!P4 ST.E.64 desc[UR40][R8.64], R98 ;  /* 0x000000620800c985 */ /* 0x0005e2000c101b28 */
[----:B------:R-:W-:Y:S02]  /*1d060*/  SHF.R.S32.HI R29, RZ, 0x1f, R29 ;  /* 0x0000001fff1d7819 */ /* 0x000fe4000001141d */
[----:B------:R-:W-:Y:S02]  /*1d070*/  @!P2 LEA.HI.X R11, R12, R0, R13, 0x2, P5 ;  /* 0x000000000c0ba211 */ /* 0x000fe400028f140d */
[----:B------:R-:W-:-:S02]  /*1d080*/  @!P0 LEA R12, P4, R26, R14, 0x2 ;  /* 0x0000000e1a0c8211 */ /* 0x000fc400078810ff */
[----:B0-----:R-:W-:Y:S01]  /*1d090*/  @!P1 LEA R4, P5, R3, R14, 0x2 ;  /* 0x0000000e03049211 */ /* 0x001fe200078a10ff */
[----:B------:R0:W-:Y:S01]  /*1d0a0*/  @!P2 ST.E.64 desc[UR40][R10.64], R102 ;  /* 0x000000660a00a985 */ /* 0x0001e2000c101b28 */
[----:B------:R-:W-:Y:S02]  /*1d0b0*/  ISETP.GE.AND P2, PT, R27, UR4, PT ;  /* 0x000000041b007c0c */ /* 0x000fe4000bf46270 */
[----:B------:R-:W-:Y:S02]  /*1d0c0*/  SHF.R.S32.HI R15, RZ, 0x1f, R15 ;  /* 0x0000001fff0f7819 */ /* 0x000fe4000001140f */
[----:B------:R-:W-:Y:S02]  /*1d0d0*/  ISETP.GE.AND P3, PT, R25, UR4, PT ;  /* 0x0000000419007c0c */ /* 0x000fe4000bf66270 */
[-C--:B------:R-:W-:Y:S01]  /*1d0e0*/  @!P0 LEA.HI.X R13, R26, R0.reuse, R29, 0x2, P4 ;  /* 0x000000001a0d8211 */ /* 0x080fe200020f141d */
[----:B------:R-:W-:Y:S01]  /*1d0f0*/  VIADD R29, R137, 0x30 ;  /* 0x00000030891d7836 */ /* 0x000fe20000000000 */
[----:B------:R-:W-:Y:S01]  /*1d100*/  @!P1 LEA.HI.X R5, R3, R0, R15, 0x2, P5 ;  /* 0x0000000003059211 */ /* 0x000fe200028f140f */
[C---:B------:R-:W-:Y:S01]  /*1d110*/  VIADD R15, R137.reuse, 0x48 ;  /* 0x00000048890f7836 */ /* 0x040fe20000000000 */
[----:B------:R-:W-:Y:S01]  /*1d120*/  ISETP.GE.AND P4, PT, R24, UR4, PT ;  /* 0x0000000418007c0c */ /* 0x000fe2000bf86270 */
[----:B------:R-:W-:Y:S01]  /*1d130*/  VIADD R26, R137, 0x38 ;  /* 0x00000038891a7836 */ /* 0x000fe20000000000 */
[----:B------:R3:W-:Y:S01]  /*1d140*/  @!P0 ST.E.64 desc[UR40][R12.64], R20 ;  /* 0x000000140c008985 */ /* 0x0007e2000c101b28 */
[----:B-1----:R-:W-:Y:S01]  /*1d150*/  @!P2 LEA R6, P5, R27, R14, 0x2 ;  /* 0x0000000e1b06a211 */ /* 0x002fe200078a10ff */
[----:B------:R-:W-:Y:S01]  /*1d160*/  VIADD R3, R137, 0x50 ;  /* 0x0000005089037836 */ /* 0x000fe20000000000 */
[----:B------:R-:W-:Y:S01]  /*1d170*/  ISETP.GE.AND P0, PT, R15, UR4, PT ;  /* 0x000000040f007c0c */ /* 0x000fe2000bf06270 */
[----:B------:R1:W-:Y:S01]  /*1d180*/  @!P1 ST.E.64 desc[UR40][R4.64], R110 ;  /* 0x0000006e04009985 */ /* 0x0003e2000c101b28 */
[----:B------:R-:W-:-:S02]  /*1d190*/  SHF.R.S32.HI R29, RZ, 0x1f, R29 ;  /* 0x0000001fff1d7819 */ /* 0x000fc4000001141d */
[----:B--2---:R-:W-:Y:S02]  /*1d1a0*/  @!P3 LEA R8, P1, R25, R14, 0x2 ;  /* 0x0000000e1908b211 */ /* 0x004fe400078210ff */
[----:B------:R-:W-:Y:S02]  /*1d1b0*/  SHF.R.S32.HI R26, RZ, 0x1f, R26 ;  /* 0x0000001fff1a7819 */ /* 0x000fe4000001141a */
[-C--:B------:R-:W-:Y:S02]  /*1d1c0*/  @!P2 LEA.HI.X R7, R27, R0.reuse, R29, 0x2, P5 ;  /* 0x000000001b07a211 */ /* 0x080fe400028f141d */
[----:B------:R-:W-:Y:S02]  /*1d1d0*/  ISETP.GE.AND P5, PT, R3, UR4, PT ;  /* 0x0000000403007c0c */ /* 0x000fe4000bfa6270 */
[----:B------:R-:W-:Y:S01]  /*1d1e0*/  @!P3 LEA.HI.X R9, R25, R0, R26, 0x2, P1 ;  /* 0x000000001909b211 */ /* 0x000fe200008f141a */
[----:B------:R2:W-:Y:S01]  /*1d1f0*/  @!P2 ST.E.64 desc[UR40][R6.64], R114 ;  /* 0x000000720600a985 */ /* 0x0005e2000c101b28 */
[----:B0-----:R-:W-:-:S02]  /*1d200*/  SHF.R.S32.HI R11, RZ, 0x1f, R24 ;  /* 0x0000001fff0b7819 */ /* 0x001fc40000011418 */
[C---:B------:R-:W-:Y:S01]  /*1d210*/  @!P4 LEA R10, P1, R24.reuse, R14, 0x2 ;  /* 0x0000000e180ac211 */ /* 0x040fe200078210ff */
[----:B------:R2:W-:Y:S01]  /*1d220*/  @!P3 ST.E.64 desc[UR40][R8.64], R118 ;  /* 0x000000760800b985 */ /* 0x0005e2000c101b28 */
[----:B---3--:R-:W-:Y:S02]  /*1d230*/  SHF.R.S32.HI R12, RZ, 0x1f, R15 ;  /* 0x0000001fff0c7819 */ /* 0x008fe4000001140f */
[----:B------:R-:W-:Y:S02]  /*1d240*/  @!P4 LEA.HI.X R11, R24, R0, R11, 0x2, P1 ;  /* 0x00000000180bc211 */ /* 0x000fe400008f140b */
[C---:B-1----:R-:W-:Y:S02]  /*1d250*/  @!P0 LEA R4, P1, R15.reuse, R14, 0x2 ;  /* 0x0000000e0f048211 */ /* 0x042fe400078210ff */
[----:B------:R-:W-:Y:S01]  /*1d260*/  SHF.R.S32.HI R13, RZ, 0x1f, R3 ;  /* 0x0000001fff0d7819 */ /* 0x000fe20000011403 */
[----:B------:R2:W-:Y:S01]  /*1d270*/  @!P4 ST.E.64 desc[UR40][R10.64], R122 ;  /* 0x0000007a0a00c985 */ /* 0x0005e2000c101b28 */
[----:B------:R-:W-:-:S02]  /*1d280*/  @!P0 LEA.HI.X R5, R15, R0, R12, 0x2, P1 ;  /* 0x000000000f058211 */ /* 0x000fc400008f140c */
[----:B------:R-:W-:-:S03]  /*1d290*/  @!P5 LEA R12, P1, R3, R14, 0x2 ;  /* 0x0000000e030cd211 */ /* 0x000fc600078210ff */
[----:B------:R2:W-:Y:S01]  /*1d2a0*/  @!P0 ST.E.64 desc[UR40][R4.64], R126 ;  /* 0x0000007e04008985 */ /* 0x0005e2000c101b28 */
[----:B------:R-:W-:Y:S01]  /*1d2b0*/  @!P5 LEA.HI.X R13, R3, R0, R13, 0x2, P1 ;  /* 0x00000000030dd211 */ /* 0x000fe200008f140d */
[----:B------:R-:W-:-:S04]  /*1d2c0*/  VIADD R3, R137, 0x58 ;  /* 0x0000005889037836 */ /* 0x000fc80000000000 */
[----:B------:R2:W-:Y:S01]  /*1d2d0*/  @!P5 ST.E.64 desc[UR40][R12.64], R130 ;  /* 0x000000820c00d985 */ /* 0x0005e2000c101b28 */
[----:B------:R-:W-:-:S13]  /*1d2e0*/  ISETP.GE.AND P0, PT, R3, UR4, PT ;  /* 0x0000000403007c0c */ /* 0x000fda000bf06270 */
[----:B--2---:R-:W-:Y:S05]  /*1d2f0*/  @P0 BRA `(.L_x_10930) ;  /* 0x0000000800f00947 */ /* 0x004fea0003800000 */
[----:B------:R-:W-:Y:S02]  /*1d300*/  LEA R14, P0, R3, R14, 0x2 ;  /* 0x0000000e030e7211 */ /* 0x000fe400078010ff */
[----:B------:R-:W-:-:S04]  /*1d310*/  SHF.R.S32.HI R4, RZ, 0x1f, R3 ;  /* 0x0000001fff047819 */ /* 0x000fc80000011403 */
[----:B------:R-:W-:-:S05]  /*1d320*/  LEA.HI.X R15, R3, R0, R4, 0x2, P0 ;  /* 0x00000000030f7211 */ /* 0x000fca00000f1404 */
[----:B------:R0:W-:Y:S01]  /*1d330*/  ST.E.64 desc[UR40][R14.64], R134 ;  /* 0x000000860e007985 */ /* 0x0001e2000c101b28 */
[----:B------:R-:W-:Y:S05]  /*1d340*/  BRA `(.L_x_10930) ;  /* 0x0000000800dc7947 */ /* 0x000fea0003800000 */
.L_x_10923:
[----:B------:R-:W2:Y:S01]  /*1d350*/  LDL R3, [R1+0x50] ;  /* 0x0000500001037983 */ /* 0x000ea20000100800 */
[----:B------:R-:W-:Y:S01]  /*1d360*/  ULDC.64 UR4, c[0x0][0xc08] ;  /* 0x0003020000047ab9 */ /* 0x000fe20000000a00 */
[----:B------:R-:W3:Y:S02]  /*1d370*/  LDC.64 R4, c[0x0][0xc00] ;  /* 0x00030000ff047b82 */ /* 0x000ee40000000a00 */
[----:B------:R-:W3:Y:S01]  /*1d380*/  LDL R0, [R1+0x54] ;  /* 0x0000540001007983 */ /* 0x000ee20000100800 */
[----:B------:R-:W-:-:S04]  /*1d390*/  ISETP.NE.U32.AND P0, PT, RZ, UR4, PT ;  /* 0x00000004ff007c0c */ /* 0x000fc8000bf05070 */
[----:B------:R-:W-:Y:S01]  /*1d3a0*/  ISETP.NE.AND.EX P1, PT, RZ, UR5, PT, P0 ;  /* 0x00000005ff007c0c */ /* 0x000fe2000bf25300 */
[----:B------:R-:W-:Y:S02]  /*1d3b0*/  ULDC.64 UR4, c[0x0][0xc00] ;  /* 0x0003000000047ab9 */ /* 0x000fe40000000a00 */
[----:B------:R-:W-:-:S04]  /*1d3c0*/  ISETP.NE.U32.AND P0, PT, RZ, UR4, PT ;  /* 0x00000004ff007c0c */ /* 0x000fc8000bf05070 */
[----:B------:R-:W-:-:S06]  /*1d3d0*/  ISETP.NE.AND.EX P0, PT, RZ, UR5, PT, P0 ;  /* 0x00000005ff007c0c */ /* 0x000fcc000bf05300 */
[----:B------:R-:W4:Y:S01]  /*1d3e0*/  @P1 LDC.64 R6, c[0x0][0xc08] ;  /* 0x00030200ff061b82 */ /* 0x000f220000000a00 */
[----:B------:R-:W-:Y:S02]  /*1d3f0*/  ULDC UR4, c[0x0][0xa88] ;  /* 0x0002a20000047ab9 */ /* 0x000fe40000000800 */
[----:B------:R-:W-:Y:S01]  /*1d400*/  IMAD.U32 R10, RZ, RZ, UR4 ;  /* 0x00000004ff0a7e24 */ /* 0x000fe2000f8e00ff */
[----:B------:R-:W0:Y:S01]  /*1d410*/  S2R R9, SR_TID.X ;  /* 0x0000000000097919 */ /* 0x000e220000002100 */
[----:B--2---:R-:W-:Y:S02]  /*1d420*/  IMAD.MOV.U32 R8, RZ, RZ, R3 ;  /* 0x000000ffff087224 */ /* 0x004fe400078e0003 */
[----:B------:R-:W-:Y:S02]  /*1d430*/  IMAD.MOV.U32 R3, RZ, RZ, RZ ;  /* 0x000000ffff037224 */ /* 0x000fe400078e00ff */
[----:B---3--:R-:W-:-:S04]  /*1d440*/  IMAD.WIDE R4, R0, 0x4, R4 ;  /* 0x0000000400047825 */ /* 0x008fc800078e0204 */
[----:B----4-:R-:W-:Y:S01]  /*1d450*/  @P1 IMAD.WIDE R6, R0, 0x4, R6 ;  /* 0x0000000400061825 */ /* 0x010fe200078e0206 */
[----:B------:R2:W5:Y:S04]  /*1d460*/  @P0 LDG.E R3, desc[UR40][R4.64] ;  /* 0x0000002804030981 */ /* 0x000568000c1e1900 */
[----:B------:R2:W5:Y:S01]  /*1d470*/  @P1 LDG.E R10, desc[UR40][R6.64] ;  /* 0x00000028060a1981 */ /* 0x000562000c1e1900 */
[----:B------:R-:W-:Y:S01]  /*1d480*/  ISETP.NE.AND P2, PT, R8, RZ, PT ;  /* 0x000000ff0800720c */ /* 0x000fe20003f45270 */
[----:B0-----:R-:W-:Y:S01]  /*1d490*/  VIADD R30, R9, 0xffffff80 ;  /* 0xffffff80091e7836 */ /* 0x001fe20000000000 */
[----:B------:R-:W-:-:S04]  /*1d4a0*/  SHF.R.S32.HI R28, RZ, 0x1f, R0 ;  /* 0x0000001fff1c7819 */ /* 0x000fc80000011400 */
        /* <DEDUP_REMOVED lines=9> */
.L_x_10935:
[----:B------:R-:W-:Y:S01]  /*1d540*/  BSSY B1, `(.L_x_10936) ;  /* 0x0000038000017945 */ /* 0x000fe20003800000 */
[----:B------:R-:W-:Y:S02]  /*1d550*/  SEL R29, R0, RZ, !P0 ;  /* 0x000000ff001d7207 */ /* 0x000fe40004000000 */
[----:B------:R-:W-:Y:S02]  /*1d560*/  SEL R28, R28, RZ, !P0 ;  /* 0x000000ff1c1c7207 */ /* 0x000fe40004000000 */
[----:B-----5:R-:W-:Y:S01]  /*1d570*/  SHF.R.S32.HI R26, RZ, 0x1f, R3 ;  /* 0x0000001fff1a7819 */ /* 0x020fe20000011403 */
[----:B------:R-:W-:Y:S06]  /*1d580*/  @P3 BRA `(.L_x_10937) ;  /* 0x0000000000cc3947 */ /* 0x000fec0003800000 */
[----:B--2---:R-:W2:Y:S01]  /*1d590*/  LDL R4, [R1+0x18] ;  /* 0x0000180001047983 */ /* 0x004ea20000100800 */
        /* <DEDUP_REMOVED lines=16> */
[----:B------:R-:W1:Y:S08]  /*1d6a0*/  LDC.64 R6, c[0x0][R24+0x210] ;  /* 0x0000840018067b82 */ /* 0x000e700000000a00 */
[----:B------:R-:W5:Y:S08]  /*1d6b0*/  @P1 LDC R0, c[0x0][0xbec] ;  /* 0x0002fb00ff001b82 */ /* 0x000f700000000800 */
[----:B------:R-:W1:Y:S01]  /*1d6c0*/  @P1 LDC R35, c[0x0][0xbf0] ;  /* 0x0002fc00ff231b82 */ /* 0x000e620000000800 */
[----:B----4-:R-:W-:-:S07]  /*1d6d0*/  IMAD R11, R15, R29, RZ ;  /* 0x0000001d0f0b7224 */ /* 0x010fce00078e02ff */
[----:B0-----:R-:W0:Y:S01]  /*1d6e0*/  @!P0 LDC R4, c[0x0][0xb50] ;  /* 0x0002d400ff048b82 */ /* 0x001e220000000800 */
[----:B------:R-:W-:Y:S02]  /*1d6f0*/  IMAD R15, R14, R28, R11 ;  /* 0x0000001c0e0f7224 */ /* 0x000fe400078e020b */
[----:B-----5:R-:W-:-:S05]  /*1d700*/  @P1 IMAD.HI.U32 R0, R31, R0, RZ ;  /* 0x000000001f001227 */ /* 0x020fca00078e00ff */
[----:B------:R-:W4:Y:S01]  /*1d710*/  @!P0 LDC R5, c[0x0][0xb54] ;  /* 0x0002d500ff058b82 */ /* 0x000f220000000800 */
[----:B-1----:R-:W-:-:S05]  /*1d720*/  @P1 SHF.R.U32.HI R25, RZ, R35, R0 ;  /* 0x00000023ff191219 */ /* 0x002fca0000011600 */
[----:B------:R-:W-:Y:S02]  /*1d730*/  IMAD.MOV R0, RZ, RZ, -R25 ;  /* 0x000000ffff007224 */ /* 0x000fe400078e0a19 */
[-C--:B--2---:R-:W-:Y:S02]  /*1d740*/  IMAD R27, R13, R20.reuse, RZ ;  /* 0x000000140d1b7224 */ /* 0x084fe400078e02ff */
[----:B------:R-:W-:Y:S01]  /*1d750*/  IMAD.WIDE.U32 R12, R12, R20, RZ ;  /* 0x000000140c0c7225 */ /* 0x000fe200078e00ff */
[----:B---3--:R-:W-:-:S03]  /*1d760*/  SEL R11, R32, RZ, P0 ;  /* 0x000000ff200b7207 */ /* 0x008fc60000000000 */
[----:B------:R-:W-:-:S04]  /*1d770*/  IMAD.WIDE.U32 R20, R14, R29, RZ ;  /* 0x0000001d0e147225 */ /* 0x000fc800078e00ff */
[----:B------:R-:W-:Y:S01]  /*1d780*/  IMAD.IADD R27, R13, 0x1, R27 ;  /* 0x000000010d1b7824 */ /* 0x000fe200078e021b */
[----:B------:R-:W-:Y:S01]  /*1d790*/  IADD3 R12, P1, P3, R20, R12, R3 ;  /* 0x0000000c140c7210 */ /* 0x000fe20007b3e003 */
        /* <DEDUP_REMOVED lines=9> */
[----:B------:R-:W-:Y:S01]  /*1d830*/  IMAD R0, R7, R11, RZ ;  /* 0x0000000b07007224 */ /* 0x000fe200078e02ff */
[----:B------:R-:W-:-:S05]  /*1d840*/  SHF.R.S32.HI R13, RZ, 0x1f, R11 ;  /* 0x0000001fff0d7819 */ /* 0x000fca000001140b */
[C---:B------:R-:W-:Y:S02]  /*1d850*/  IMAD R13, R6.reuse, R13, R0 ;  /* 0x0000000d060d7224 */ /* 0x040fe400078e0200 */
[----:B------:R-:W-:-:S04]  /*1d860*/  IMAD.WIDE.U32 R6, R6, R11, R8 ;  /* 0x0000000b06067225 */ /* 0x000fc800078e0008 */
[----:B------:R-:W-:Y:S01]  /*1d870*/  IMAD.IADD R0, R7, 0x1, R13 ;  /* 0x0000000107007824 */ /* 0x000fe200078e020d */
[----:B0-----:R-:W-:Y:S01]  /*1d880*/  LEA R4, P0, R6, R4, 0x2 ;  /* 0x0000000406047211 */ /* 0x001fe200078010ff */
[----:B------:R-:W-:-:S03]  /*1d890*/  IMAD.MOV.U32 R7, RZ, RZ, -0x800000 ;  /* 0xff800000ff077424 */ /* 0x000fc600078e00ff */
[----:B----4-:R-:W-:-:S05]  /*1d8a0*/  LEA.HI.X R5, R6, R5, R0, 0x2, P0 ;  /* 0x0000000506057211 */ /* 0x010fca00000f1400 */
[----:B------:R0:W-:Y:S04]  /*1d8b0*/  STG.E desc[UR40][R4.64], R7 ;  /* 0x0000000704007986 */ /* 0x0001e8000c101928 */
.L_x_10937:
[----:B------:R-:W-:Y:S05]  /*1d8c0*/  BSYNC B1 ;  /* 0x0000000000017941 */ /* 0x000fea0003800000 */
.L_x_10936:
[----:B------:R-:W-:Y:S05]  /*1d8d0*/  @P2 BRA `(.L_x_10930) ;  /* 0x0000000400782947 */ /* 0x000fea0003800000 */
[----:B------:R-:W3:Y:S01]  /*1d8e0*/  LDL.LU R12, [R1+0x4c] ;  /* 0x00004c00010c7983 */ /* 0x000ee20000300800 */
[----:B------:R-:W4:Y:S01]  /*1d8f0*/  LDC R21, c[0x0][0xbe8] ;  /* 0x0002fa00ff157b82 */ /* 0x000f220000000800 */
[----:B0-2---:R-:W-:Y:S01]  /*1d900*/  SHF.R.S32.HI R5, RZ, 0x1f, R30 ;  /* 0x0000001fff057819 */ /* 0x005fe2000001141e */
[----:B------:R-:W-:Y:S01]  /*1d910*/  ULDC.64 UR4, c[0x0][0xaa0] ;  /* 0x0002a80000047ab9 */ /* 0x000fe20000000a00 */
[----:B------:R-:W2:Y:S01]  /*1d920*/  LDL R27, [R1+0x18] ;  /* 0x00001800011b7983 */ /* 0x000ea20000100800 */
        /* <DEDUP_REMOVED lines=13> */
[----:B----4-:R-:W-:-:S13]  /*1da00*/  ISETP.NE.AND P0, PT, R21, 0x1, PT ;  /* 0x000000011500780c */ /* 0x010fda0003f05270 */
[----:B------:R-:W0:Y:S08]  /*1da10*/  @P0 LDC R8, c[0x0][0xbec] ;  /* 0x0002fb00ff080b82 */ /* 0x000e300000000800 */
[----:B------:R-:W4:Y:S01]  /*1da20*/  @P0 LDC R11, c[0x0][0xbf0] ;  /* 0x0002fc00ff0b0b82 */ /* 0x000f220000000800 */
[----:B---3--:R-:W-:-:S04]  /*1da30*/  IMAD.WIDE.U32 R4, R12, UR4, R4 ;  /* 0x000000040c047c25 */ /* 0x008fc8000f8e0004 */
[----:B--2---:R-:W-:Y:S02]  /*1da40*/  IMAD.IADD R9, R27, 0x1, R0 ;  /* 0x000000011b097824 */ /* 0x004fe400078e0200 */
[----:B------:R-:W-:Y:S01]  /*1da50*/  IMAD R5, R12, UR5, R5 ;  /* 0x000000050c057c24 */ /* 0x000fe2000f8e0205 */
[----:B------:R-:W-:Y:S01]  /*1da60*/  ULDC.64 UR4, c[0x0][0xae0] ;  /* 0x0002b80000047ab9 */ /* 0x000fe20000000a00 */
[----:B0-----:R-:W-:-:S04]  /*1da70*/  @P0 IMAD.HI.U32 R0, R9, R8, RZ ;  /* 0x0000000809000227 */ /* 0x001fc800078e00ff */
[----:B------:R-:W-:Y:S01]  /*1da80*/  IMAD.MOV.U32 R3, RZ, RZ, R9 ;  /* 0x000000ffff037224 */ /* 0x000fe200078e0009 */
[----:B----4-:R-:W-:Y:S01]  /*1da90*/  @P0 SHF.R.U32.HI R3, RZ, R11, R0 ;  /* 0x0000000bff030219 */ /* 0x010fe20000011600 */
        /* <DEDUP_REMOVED lines=27> */
.L_x_11168:
[----:B------:R-:W-:Y:S01]  /*1dc50*/  IMAD R21, R10, R21, RZ ;  /* 0x000000150a157224 */ /* 0x000fe200078e02ff */
[----:B------:R-:W-:Y:S01]  /*1dc60*/  BSSY B1, `(.L_x_10939) ;  /* 0x0000011000017945 */ /* 0x000fe20003800000 */
[----:B------:R-:W-:-:S05]  /*1dc70*/  IMAD.IADD R6, R25, 0x1, R27 ;  /* 0x0000000119067824 */ /* 0x000fca00078e021b */
[----:B------:R-:W-:-:S13]  /*1dc80*/  ISETP.GE.AND P0, PT, R6, R21, PT ;  /* 0x000000150600720c */ /* 0x000fda0003f06270 */
[----:B------:R-:W-:Y:S05]  /*1dc90*/  @P0 BRA `(.L_x_10940) ;  /* 0x0000000000340947 */ /* 0x000fea0003800000 */
[----:B------:R-:W-:Y:S02]  /*1dca0*/  ULDC UR4, c[0x0][0xac8] ;  /* 0x0002b20000047ab9 */ /* 0x000fe40000000800 */
[----:B------:R-:W-:Y:S02]  /*1dcb0*/  ISETP.GE.AND P2, PT, R9, UR4, PT ;  /* 0x0000000409007c0c */ /* 0x000fe4000bf46270 */
[----:B------:R-:W-:Y:S02]  /*1dcc0*/  ISETP.GE.AND P3, PT, R7, UR4, PT ;  /* 0x0000000407007c0c */ /* 0x000fe4000bf66270 */
[----:B------:R-:W-:-:S09]  /*1dcd0*/  ISETP.GE.AND P4, PT, R20, UR4, PT ;  /* 0x0000000414007c0c */ /* 0x000fd2000bf86270 */
[----:B--2---:R-:W-:Y:S02]  /*1dce0*/  @!P2 IMAD.MOV.U32 R15, RZ, RZ, R3 ;  /* 0x000000ffff0fa224 */ /* 0x004fe400078e0003 */
[-C--:B---3--:R-:W-:Y:S02]  /*1dcf0*/  @!P3 LEA R12, P0, R7, R14.reuse, 0x1 ;  /* 0x0000000e070cb211 */ /* 0x088fe400078008ff */
[C---:B------:R-:W-:Y:S01]  /*1dd00*/  @!P4 LEA R26, P1, R20.reuse, R14, 0x1 ;  /* 0x0000000e141ac211 */ /* 0x040fe200078208ff */
[----:B------:R-:W-:Y:S01]  /*1dd10*/  @!P2 IMAD.WIDE R10, R9, 0x2, R14 ;  /* 0x00000002090aa825 */ /* 0x000fe200078e020e */
[-C--:B------:R-:W-:Y:S02]  /*1dd20*/  @!P3 LEA.HI.X R13, R7, R3.reuse, R8, 0x1, P0 ;  /* 0x00000003070db211 */ /* 0x080fe400000f0c08 */
[----:B------:R-:W-:Y:S02]  /*1dd30*/  @!P4 LEA.HI.X R27, R20, R3, R24, 0x1, P1 ;  /* 0x00000003141bc211 */ /* 0x000fe400008f0c18 */
[----:B------:R4:W-:Y:S04]  /*1dd40*/  @!P2 ST.E.128 desc[UR40][R10.64], RZ ;  /* 0x000000ff0a00a985 */ /* 0x0009e8000c101d28 */
[----:B------:R4:W-:Y:S04]  /*1dd50*/  @!P3 ST.E.128 desc[UR40][R12.64], RZ ;  /* 0x000000ff0c00b985 */ /* 0x0009e8000c101d28 */
[----:B------:R4:W-:Y:S02]  /*1dd60*/  @!P4 ST.E.128 desc[UR40][R26.64], RZ ;  /* 0x000000ff1a00c985 */ /* 0x0009e4000c101d28 */
.L_x_10940:
[----:B------:R-:W-:Y:S05]  /*1dd70*/  BSYNC B1 ;  /* 0x0000000000017941 */ /* 0x000fea0003800000 */
.L_x_10939:
[----:B------:R-:W-:-:S03]  /*1dd80*/  UMOV UR4, 0xffffffff ;  /* 0xffffffff00047882 */ /* 0x000fc60000000000 */
[----:B------:R-:W-:Y:S05]  /*1dd90*/  BRA.DIV UR4, `(.L_x_10941) ;  /* 0x0000009e04807947 */ /* 0x000fea000b800000 */
[----:B--2---:R2:W0:Y:S04]  /*1dda0*/  SHFL.IDX PT, R3, R4, 0x1, 0x1c1f ;  /* 0x003c1f0004037f89 */ /* 0x00442800000e0000 */
[----:B---3--:R2:W3:Y:S02]  /*1ddb0*/  SHFL.IDX PT, R14, R0, 0x1, 0x1c1f ;  /* 0x003c1f00000e7f89 */ /* 0x0084e400000e0000 */
.L_x_11172:
        /* <DEDUP_REMOVED lines=8> */
[-C--:B---3--:R-:W-:Y:S02]  /*1de40*/  @!P3 LEA R6, P0, R7, R14.reuse, 0x1 ;  /* 0x0000000e0706b211 */ /* 0x088fe400078008ff */
[C---:B----4-:R-:W-:Y:S01]  /*1de50*/  @!P4 LEA R10, P1, R20.reuse, R14, 0x1 ;  /* 0x0000000e140ac211 */ /* 0x050fe200078208ff */
[----:B------:R-:W-:Y:S01]  /*1de60*/  @!P2 IMAD.WIDE R4, R9, 0x2, R14 ;  /* 0x000000020904a825 */ /* 0x000fe200078e020e */
[-C--:B------:R-:W-:Y:S02]  /*1de70*/  @!P3 LEA.HI.X R7, R7, R3.reuse, R8, 0x1, P0 ;  /* 0x000000030707b211 */ /* 0x080fe400000f0c08 */
[----:B------:R-:W-:Y:S02]  /*1de80*/  @!P4 LEA.HI.X R11, R20, R3, R24, 0x1, P1 ;  /* 0x00000003140bc211 */ /* 0x000fe400008f0c18 */
[----:B------:R0:W-:Y:S04]  /*1de90*/  @!P2 ST.E.128 desc[UR40][R4.64], RZ ;  /* 0x000000ff0400a985 */ /* 0x0001e8000c101d28 */
[----:B------:R0:W-:Y:S04]  /*1dea0*/  @!P3 ST.E.128 desc[UR40][R6.64], RZ ;  /* 0x000000ff0600b985 */ /* 0x0001e8000c101d28 */
[----:B------:R0:W-:Y:S02]  /*1deb0*/  @!P4 ST.E.128 desc[UR40][R10.64], RZ ;  /* 0x000000ff0a00c985 */ /* 0x0001e4000c101d28 */
.L_x_10930:
[----:B------:R-:W-:Y:S05]  /*1dec0*/  BSYNC B0 ;  /* 0x0000000000007941 */ /* 0x000fea0003800000 */
.L_x_10922:
[----:B------:R-:W-:Y:S02]  /*1ded0*/  ULDC UR4, c[0x0][0xc3c] ;  /* 0x00030f0000047ab9 */ /* 0x000fe40000000800 */
[----:B-1----:R-:W-:-:S13]  /*1dee0*/  ISETP.GE.AND P0, PT, R75, UR4, PT ;  /* 0x000000044b007c0c */ /* 0x002fda000bf06270 */
[----:B------:R-:W-:Y:S05]  /*1def0*/  @!P0 BRA `(.L_x_10942) ;  /* 0xfffffe34001c8947 */ /* 0x000fea000383ffff */
[----:B------:R-:W-:Y:S05]  /*1df00*/  BRA `(.L_x_10726) ;  /* 0x0000008c00d07947 */ /* 0x000fea0003800000 */
.L_x_10724:
[----:B------:R-:W-:-:S08]  /*1df10*/  NOP ;  /* 0x0000000000007918 */ /* 0x000fd00000000000 */
[----:B------:R-:W0:-:S00]  /*1df20*/  USETMAXREG.DEALLOC.CTAPOOL 0x20 ;  /* 0x00000020000079c8 */ /* 0x000e0000080e0500 */
        /* <DEDUP_REMOVED lines=11> */
[----:B------:R-:W0:Y:S01]  /*1dfe0*/  LDS.128 R24, [UR4+0x2d8d0] ;  /* 0x02d8d004ff187984 */ /* 0x000e220008000c00 */
[----:B------:R-:W-:Y:S06]  /*1dff0*/  BAR.ARV 0x4, 0x200 ;  /* 0x0108000000007b1d */ /* 0x000fec0000002000 */
[----:B------:R-:W-:Y:S05]  /*1e000*/  BRA `(.L_x_10944) ;  /* 0x0000000c00987947 */ /* 0x000fea0003800000 */
.L_x_10943:
        /* <DEDUP_REMOVED lines=44> */
.L_x_10947:
        /* <DEDUP_REMOVED lines=37> */
.L_x_10945:
        /* <DEDUP_REMOVED lines=13> */
.L_x_10948:
        /* <DEDUP_REMOVED lines=62> */
.L_x_10949:
        /* <DEDUP_REMOVED lines=62> */
.L_x_10950:
[----:B------:R-:W-:-:S05]  /*1edb0*/  LOP3.LUT R2, RZ, R2, RZ, 0x33, !PT ;  /* 0x00000002ff027212 */ /* 0x000fca00078e33ff */
[----:B------:R-:W-:Y:S01]  /*1edc0*/  IMAD.IADD R25, R25, 0x1, R2 ;  /* 0x0000000119197824 */ /* 0x000fe200078e0202 */
[----:B------:R-:W-:Y:S06]  /*1edd0*/  BRA `(.L_x_10951) ;  /* 0x00000000000c7947 */ /* 0x000fec0003800000 */
.L_x_10946:
[----:B------:R-:W-:Y:S02]  /*1ede0*/  IMAD.MOV.U32 R25, RZ, RZ, RZ ;  /* 0x000000ffff197224 */ /* 0x000fe400078e00ff */
[----:B------:R-:W-:Y:S02]  /*1edf0*/  IMAD.U32 R24, RZ, RZ, UR6 ;  /* 0x00000006ff187e24 */ /* 0x000fe4000f8e00ff */
[----:B------:R-:W-:-:S07]  /*1ee00*/  IMAD.MOV.U32 R26, RZ, RZ, RZ ;  /* 0x000000ffff1a7224 */ /* 0x000fce00078e00ff */
.L_x_10951:
[----:B------:R-:W-:-:S13]  /*1ee10*/  ISETP.NE.AND P0, PT, R0, RZ, PT ;  /* 0x000000ff0000720c */ /* 0x000fda0003f05270 */
[----:B------:R-:W0:Y:S01]  /*1ee20*/  @!P0 S2R R3, SR_CgaCtaId ;  /* 0x0000000000038919 */ /* 0x000e220000008800 */
[----:B------:R-:W-:-:S04]  /*1ee30*/  @!P0 MOV R0, 0x400 ;  /* 0x0000040000008802 */ /* 0x000fc80000000f00 */
[----:B0-----:R-:W-:-:S05]  /*1ee40*/  @!P0 LEA R0, R3, R0, 0x18 ;  /* 0x0000000003008211 */ /* 0x001fca00078ec0ff */
[----:B------:R1:W-:Y:S01]  /*1ee50*/  @!P0 STS.128 [R0+0x2d8d0], R24 ;  /* 0x02d8d01800008388 */ /* 0x0003e20000000c00 */
[----:B------:R-:W-:Y:S06]  /*1ee60*/  BAR.ARV 0x5, 0x200 ;  /* 0x0148000000007b1d */ /* 0x000fec0000002000 */
.L_x_10944:
[----:B------:R2:W-:Y:S01]  /*1ee70*/  STL [R1+0x2c], RZ ;  /* 0x00002cff01007387 */ /* 0x0005e20000100800 */
[----:B------:R-:W-:Y:S01]  /*1ee80*/  ULDC UR4, c[0x0][0xc3c] ;  /* 0x00030f0000047ab9 */ /* 0x000fe20000000800 */
[----:B------:R-:W-:Y:S01]  /*1ee90*/  IMAD.MOV.U32 R28, RZ, RZ, 0x1 ;  /* 0x00000001ff1c7424 */ /* 0x000fe200078e00ff */
[----:B0-----:R-:W-:Y:S01]  /*1eea0*/  ISETP.GE.AND P0, PT, R27, UR4, PT ;  /* 0x000000041b007c0c */ /* 0x001fe2000bf06270 */
[----:B------:R-:W-:-:S12]  /*1eeb0*/  IMAD.MOV.U32 R19, RZ, RZ, RZ ;  /* 0x000000ffff137224 */ /* 0x000fd800078e00ff */
[----:B--2---:R-:W-:Y:S05]  /*1eec0*/  @P0 BRA `(.L_x_10952) ;  /* 0x0000007c00040947 */ /* 0x004fea0003800000 */
[----:B------:R-:W0:Y:S01]  /*1eed0*/  S2R R6, SR_TID.X ;  /* 0x0000000000067919 */ /* 0x000e220000002100 */
[----:B------:R-:W2:Y:S01]  /*1eee0*/  S2UR UR5, SR_CgaCtaId ;  /* 0x00000000000579c3 */ /* 0x000ea20000008800 */
[----:B------:R-:W-:Y:S01]  /*1eef0*/  UMOV UR4, 0x400 ;  /* 0x0000040000047882 */ /* 0x000fe20000000000 */
[----:B------:R-:W-:Y:S01]  /*1ef00*/  LOP3.LUT R18, R18, 0xfffffffd, RZ, 0xc0, !PT ;  /* 0xfffffffd12127812 */ /* 0x000fe200078ec0ff */
[----:B------:R-:W-:Y:S01]  /*1ef10*/  BSSY B8, `(.L_x_10952) ;  /* 0x00007bc000087945 */ /* 0x000fe20003800000 */
[----:B------:R-:W-:Y:S01]  /*1ef20*/  IMAD.MOV.U32 R29, RZ, RZ, RZ ;  /* 0x000000ffff1d7224 */ /* 0x000fe200078e00ff */
[----:B------:R-:W-:Y:S01]  /*1ef30*/  ULDC.64 UR42, c[0x0][0x198] ;  /* 0x00006600002a7ab9 */ /* 0x000fe20000000a00 */
[----:B------:R-:W-:Y:S01]  /*1ef40*/  IMAD.MOV.U32 R19, RZ, RZ, RZ ;  /* 0x000000ffff137224 */ /* 0x000fe200078e00ff */
[----:B------:R-:W-:Y:S01]  /*1ef50*/  ULOP3.LUT UR38, UR36, 0x2, URZ, 0xfc, !UPT ;  /* 0x0000000224267892 */ /* 0x000fe2000f8efc3f */
[----:B------:R-:W-:Y:S01]  /*1ef60*/  IMAD.MOV.U32 R28, RZ, RZ, 0x1 ;  /* 0x00000001ff1c7424 */ /* 0x000fe200078e00ff */
[----:B------:R-:W-:Y:S01]  /*1ef70*/  ULDC UR37, c[0x0][0xc] ;  /* 0x0000030000257ab9 */ /* 0x000fe20000000800 */
[----:B--2---:R-:W-:-:S06]  /*1ef80*/  ULEA UR4, UR5, UR4, 0x18 ;  /* 0x0000000405047291 */ /* 0x004fcc000f8ec03f */
[----:B------:R-:W-:Y:S01]  /*1ef90*/  IMAD.U32 R16, RZ, RZ, UR4 ;  /* 0x00000004ff107e24 */ /* 0x000fe2000f8e00ff */
[C---:B0-----:R-:W-:Y:S01]  /*1efa0*/  LOP3.LUT R5, R6.reuse, 0x7f, RZ, 0xc0, !PT ;  /* 0x0000007f06057812 */ /* 0x041fe200078ec0ff */
[----:B-1----:R-:W-:-:S03]  /*1efb0*/  IMAD.SHL.U32 R0, R6, 0x8, RZ ;  /* 0x0000000806007824 */ /* 0x002fc600078e00ff */
[C---:B------:R-:W-:Y:S01]  /*1efc0*/  ISETP.NE.AND P1, PT, R5.reuse, RZ, PT ;  /* 0x000000ff0500720c */ /* 0x040fe20003f25270 */
[----:B------:R-:W-:Y:S01]  /*1efd0*/  IMAD.SHL.U32 R4, R5, 0x8, RZ ;  /* 0x0000000805047824 */ /* 0x000fe200078e00ff */
[C---:B------:R-:W-:Y:S02]  /*1efe0*/  LOP3.LUT R3, R0.reuse, 0x20, RZ, 0xc0, !PT ;  /* 0x0000002000037812 */ /* 0x040fe400078ec0ff */
[----:B------:R-:W-:Y:S02]  /*1eff0*/  LOP3.LUT R2, R0, 0xd8, RZ, 0xc0, !PT ;  /* 0x000000d800027812 */ /* 0x000fe400078ec0ff */
[----:B------:R-:W-:Y:S02]  /*1f000*/  LOP3.LUT R3, R3, 0x300, R4, 0xf8, !PT ;  /* 0x0000030003037812 */ /* 0x000fe400078ef804 */
[----:B------:R-:W-:Y:S02]  /*1f010*/  LOP3.LUT R2, R2, 0x18, R6, 0x78, !PT ;  /* 0x0000001802027812 */ /* 0x000fe400078e7806 */
[----:B------:R-:W-:-:S02]  /*1f020*/  SHF.R.U32.HI R4, RZ, 0x2, R5 ;  /* 0x00000002ff047819 */ /* 0x000fc40000011605 */
[----:B------:R-:W-:Y:S02]  /*1f030*/  LOP3.LUT R3, R3, R2, RZ, 0xfc, !PT ;  /* 0x0000000203037212 */ /* 0x000fe400078efcff */
[----:B------:R-:W-:Y:S02]  /*1f040*/  LOP3.LUT P0, R2, R6, 0x1f, RZ, 0xc0, !PT ;  /* 0x0000001f06027812 */ /* 0x000fe4000780c0ff */
[----:B------:R-:W-:Y:S01]  /*1f050*/  @P1 LOP3.LUT R18, R18, 0x2, RZ, 0xfc, !PT ;  /* 0x0000000212121812 */ /* 0x000fe200078efcff */
[----:B------:R-:W-:Y:S01]  /*1f060*/  IMAD R3, R3, 0x2, R16 ;  /* 0x0000000203037824 */ /* 0x000fe200078e0210 */
[----:B------:R-:W-:Y:S01]  /*1f070*/  LOP3.LUT R0, R0, 0x18, RZ, 0xc0, !PT ;  /* 0x0000001800007812 */ /* 0x000fe200078ec0ff */
[----:B------:R0:W-:Y:S01]  /*1f080*/  STL [R1+0x8], R2 ;  /* 0x0000080201007387 */ /* 0x0001e20000100800 */
[----:B------:R-:W-:-:S03]  /*1f090*/  LOP3.LUT R18, R18, 0xfffffffe, RZ, 0xc0, !PT ;  /* 0xfffffffe12127812 */ /* 0x000fc600078ec0ff */
[----:B------:R1:W-:Y:S04]  /*1f0a0*/  STL [R1+0x2c], RZ ;  /* 0x00002cff01007387 */ /* 0x0003e80000100800 */
[----:B------:R-:W-:Y:S01]  /*1f0b0*/  @P0 LOP3.LUT R18, R18, 0x1, RZ, 0xfc, !PT ;  /* 0x0000000112120812 */ /* 0x000fe200078efcff */
[----:B0-----:R-:W-:Y:S01]  /*1f0c0*/  IMAD.SHL.U32 R2, R6, 0x20, RZ ;  /* 0x0000002006027824 */ /* 0x001fe200078e00ff */
[----:B------:R-:W-:Y:S01]  /*1f0d0*/  ISETP.NE.OR P0, PT, R5, RZ, !P0 ;  /* 0x000000ff0500720c */ /* 0x000fe20004705670 */
[----:B------:R-:W-:Y:S01]  /*1f0e0*/  IMAD.MOV.U32 R6, RZ, RZ, 0x1 ;  /* 0x00000001ff067424 */ /* 0x000fe200078e00ff */
[----:B------:R-:W-:Y:S02]  /*1f0f0*/  LOP3.LUT R18, R18, 0xfffffff7, RZ, 0xc0, !PT ;  /* 0xfffffff712127812 */ /* 0x000fe400078ec0ff */
[----:B------:R-:W-:-:S02]  /*1f100*/  LOP3.LUT R2, R4, 0x60, R2, 0xf8, !PT ;  /* 0x0000006004027812 */ /* 0x000fc400078ef802 */
[----:B------:R1:W-:Y:S01]  /*1f110*/  STL [R1], R6 ;  /* 0x0000000601007387 */ /* 0x0003e20000100800 */
[C---:B------:R-:W-:Y:S02]  /*1f120*/  LOP3.LUT R2, R0.reuse, 0x20, RZ, 0xfc, !PT ;  /* 0x0000002000027812 */ /* 0x040fe400078efcff */
[----:B------:R-:W-:Y:S01]  /*1f130*/  LOP3.LUT R0, R0, 0x40, RZ, 0xfc, !PT ;  /* 0x0000004000007812 */ /* 0x000fe200078efcff */
[----:B------:R1:W-:Y:S03]  /*1f140*/  STL [R1+0x10], R3 ;  /* 0x0000100301007387 */ /* 0x0003e60000100800 */
[----:B------:R-:W-:-:S07]  /*1f150*/  @P0 LOP3.LUT R18, R18, 0x8, RZ, 0xfc, !PT ;  /* 0x0000000812120812 */ /* 0x000fce00078efcff */
.L_x_11120:
[----:B0-----:R-:W0:Y:S01]  /*1f160*/  LDC.64 R10, c[0x0][0xa00] ;  /* 0x00028000ff0a7b82 */ /* 0x001e220000000a00 */
[----:B------:R-:W-:Y:S05]  /*1f170*/  YIELD ;  /* 0x0000000000007946 */ /* 0x000fea0003800000 */
[----:B------:R-:W-:Y:S01]  /*1f180*/  ULDC.64 UR4, c[0x0][0xa28] ;  /* 0x00028a0000047ab9 */ /* 0x000fe20000000a00 */
[----:B------:R-:W-:Y:S01]  /*1f190*/  IMAD.MOV.U32 R0, RZ, RZ, RZ ;  /* 0x000000ffff007224 */ /* 0x000fe200078e00ff */
[----:B------:R-:W-:Y:S01]  /*1f1a0*/  ISETP.NE.U32.AND P0, PT, RZ, UR4, PT ;  /* 0x00000004ff007c0c */ /* 0x000fe2000bf05070 */
[----:B------:R-:W-:Y:S01]  /*1f1b0*/  ULDC.64 UR8, c[0x0][0xa18] ;  /* 0x0002860000087ab9 */ /* 0x000fe20000000a00 */
[----:B-1----:R-:W-:Y:S01]  /*1f1c0*/  CS2R R6, SRZ ;  /* 0x0000000000067805 */ /* 0x002fe2000001ff00 */
[----:B--2---:R-:W1:Y:S01]  /*1f1d0*/  LDC.64 R4, c[0x0][0xa08] ;  /* 0x00028200ff047b82 */ /* 0x004e620000000a00 */
[----:B------:R-:W-:Y:S01]  /*1f1e0*/  ISETP.NE.AND.EX P0, PT, RZ, UR5, PT, P0 ;  /* 0x00000005ff007c0c */ /* 0x000fe2000bf05300 */
[----:B------:R-:W-:Y:S01]  /*1f1f0*/  ULDC.64 UR4, c[0x0][0xa00] ;  /* 0x0002800000047ab9 */ /* 0x000fe20000000a00 */
[----:B------:R-:W-:Y:S01]  /*1f200*/  ULDC.64 UR6, c[0x0][0xa08] ;  /* 0x0002820000067ab9 */ /* 0x000fe20000000a00 */
[----:B------:R-:W-:-:S04]  /*1f210*/  ISETP.NE.U32.AND P1, PT, RZ, UR4, PT ;  /* 0x00000004ff007c0c */ /* 0x000fc8000bf25070 */
[----:B------:R-:W-:Y:S01]  /*1f220*/  ISETP.NE.AND.EX P1, PT, RZ, UR5, PT, P1 ;  /* 0x00000005ff007c0c */ /* 0x000fe2000bf25310 */
[----:B------:R-:W-:Y:S01]  /*1f230*/  ULDC.64 UR4, c[0x0][0xa10] ;  /* 0x0002840000047ab9 */ /* 0x000fe20000000a00 */
[----:B0-----:R-:W-:Y:S01]  /*1f240*/  IMAD.WIDE R10, R27, 0x4, R10 ;  /* 0x000000041b0a7825 */ /* 0x001fe200078e020a */
[----:B------:R-:W-:-:S03]  /*1f250*/  ISETP.NE.U32.AND P3, PT, RZ, UR8, PT ;  /* 0x00000008ff007c0c */ /* 0x000fc6000bf65070 */
[----:B------:R-:W0:Y:S07]  /*1f260*/  @P0 LDC.64 R2, c[0x0][0xa28] ;  /* 0x00028a00ff020b82 */ /* 0x000e2e0000000a00 */
[----:B------:R-:W2:Y:S01]  /*1f270*/  @P1 LDG.E R0, desc[UR40][R10.64] ;  /* 0x000000280a001981 */ /* 0x000ea2000c1e1900 */
[----:B------:R-:W-:-:S13]  /*1f280*/  ISETP.NE.AND.EX P3, PT, RZ, UR9, PT, P3 ;  /* 0x00000009ff007c0c */ /* 0x000fda000bf65330 */
[----:B------:R-:W3:Y:S01]  /*1f290*/  @P3 LDC.64 R8, c[0x0][0xa18] ;  /* 0x00028600ff083b82 */ /* 0x000ee20000000a00 */
[----:B0-----:R-:W-:-:S05]  /*1f2a0*/  @P0 IMAD.WIDE R2, R27, 0x4, R2 ;  /* 0x000000041b020825 */ /* 0x001fca00078e0202 */
[----:B------:R0:W5:Y:S01]  /*1f2b0*/  @P0 LDG.E R7, desc[UR40][R2.64] ;  /* 0x0000002802070981 */ /* 0x000162000c1e1900 */
[----:B------:R-:W-:Y:S01]  /*1f2c0*/  ISETP.NE.U32.AND P0, PT, RZ, UR4, PT ;  /* 0x00000004ff007c0c */ /* 0x000fe2000bf05070 */
[----:B------:R-:W-:Y:S01]  /*1f2d0*/  ULDC UR4, c[0x0][0x288] ;  /* 0x0000a20000047ab9 */ /* 0x000fe20000000800 */
[----:B------:R-:W-:Y:S01]  /*1f2e0*/  ISETP.NE.U32.AND P2, PT, RZ, UR6, PT ;  /* 0x00000006ff007c0c */ /* 0x000fe2000bf45070 */
[----:B------:R-:W-:Y:S01]  /*1f2f0*/  IMAD.MOV.U32 R12, RZ, RZ, RZ ;  /* 0x000000ffff0c7224 */ /* 0x000fe200078e00ff */
[----:B------:R-:W-:Y:S01]  /*1f300*/  ISETP.NE.AND.EX P0, PT, RZ, UR5, PT, P0 ;  /* 0x00000005ff007c0c */ /* 0x000fe2000bf05300 */
[C---:B-1----:R-:W-:Y:S01]  /*1f310*/  IMAD.WIDE R4, R27.reuse, 0x4, R4 ;  /* 0x000000041b047825 */ /* 0x042fe200078e0204 */
[----:B------:R-:W-:Y:S01]  /*1f320*/  ISETP.NE.AND.EX P2, PT, RZ, UR7, PT, P2 ;  /* 0x00000007ff007c0c */ /* 0x000fe2000bf45320 */
[----:B0-----:R-:W0:Y:S02]  /*1f330*/  LDC.64 R2, c[0x0][0xa10] ;  /* 0x00028400ff027b82 */ /* 0x001e240000000a00 */
[----:B---3--:R-:W-:-:S10]  /*1f340*/  @P3 IMAD.WIDE R8, R27, 0x4, R8 ;  /* 0x000000041b083825 */ /* 0x008fd400078e0208 */
[----:B------:R-:W5:Y:S01]  /*1f350*/  @P2 LDG.E R12, desc[UR40][R4.64] ;  /* 0x00000028040c2981 */ /* 0x000f62000c1e1900 */
[----:B0-----:R-:W-:-:S05]  /*1f360*/  IMAD.WIDE R2, R27, 0x4, R2 ;  /* 0x000000041b027825 */ /* 0x001fca00078e0202 */
        /* <DEDUP_REMOVED lines=15> */
[----:B------:R-:W-:Y:S01]  /*1f460*/  IMAD.MOV.U32 R13, RZ, RZ, R0 ;  /* 0x000000ffff0d7224 */ /* 0x000fe200078e0000 */
[----:B------:R-:W-:Y:S06]  /*1f470*/  @P3 BRA `(.L_x_10953) ;  /* 0x0000000000143947 */ /* 0x000fec0003800000 */
[----:B------:R-:W-:Y:S05]  /*1f480*/  @!P1 BRA `(.L_x_10953) ;  /* 0x0000000000109947 */ /* 0x000fea0003800000 */
[----:B0-----:R-:W2:Y:S04]  /*1f490*/  LDG.E R0, desc[UR40][R10.64] ;  /* 0x000000280a007981 */ /* 0x001ea8000c1e1900 */
[----:B------:R-:W2:Y:S02]  /*1f4a0*/  LDG.E R10, desc[UR40][R10.64+0x4] ;  /* 0x000004280a0a7981 */ /* 0x000ea4000c1e1900 */
[----:B--2---:R-:W-:-:S05]  /*1f4b0*/  IMAD.IADD R13, R10, 0x1, -R0 ;  /* 0x000000010a0d7824 */ /* 0x004fca00078e0a00 */
[----:B------:R1:W-:Y:S02]  /*1f4c0*/  STL [R1+0x18], R13 ;  /* 0x0000180d01007387 */ /* 0x0003e40000100800 */
.L_x_10953:
        /* <DEDUP_REMOVED lines=14> */
.L_x_10954:
[----:B------:R-:W-:Y:S05]  /*1f5b0*/  @!P2 BRA `(.L_x_10955) ;  /* 0x00000000000ca947 */ /* 0x000fea0003800000 */
[----:B------:R-:W2:Y:S04]  /*1f5c0*/  LDG.E R9, desc[UR40][R4.64] ;  /* 0x0000002804097981 */ /* 0x000ea8000c1e1900 */
[----:B------:R-:W2:Y:S02]  /*1f5d0*/  LDG.E R4, desc[UR40][R4.64+0x4] ;  /* 0x0000042804047981 */ /* 0x000ea4000c1e1900 */
[----:B--2---:R-:W-:-:S07]  /*1f5e0*/  IMAD.IADD R9, R4, 0x1, -R9 ;  /* 0x0000000104097824 */ /* 0x004fce00078e0a09 */
.L_x_10955:
[----:B0-----:R-:W2:Y:S04]  /*1f5f0*/  @P0 LDG.E R4, desc[UR40][R2.64] ;  /* 0x0000002802040981 */ /* 0x001ea8000c1e1900 */
[----:B------:R0:W2:Y:S01]  /*1f600*/  @P0 LDG.E R5, desc[UR40][R2.64+0x4] ;  /* 0x0000042802050981 */ /* 0x0000a2000c1e1900 */
[----:B------:R-:W-:Y:S02]  /*1f610*/  IMAD R14, R25, 0xc0, RZ ;  /* 0x000000c0190e7824 */ /* 0x000fe400078e02ff */
[----:B-----5:R-:W-:Y:S02]  /*1f620*/  IMAD.IADD R7, R9, 0x1, -R7 ;  /* 0x0000000109077824 */ /* 0x020fe400078e0a07 */
[----:B------:R-:W-:Y:S01]  /*1f630*/  VIADD R10, R14, 0xbf ;  /* 0x000000bf0e0a7836 */ /* 0x000fe20000000000 */
[----:B------:R3:W-:Y:S01]  /*1f640*/  STL [R1+0x14], R14 ;  /* 0x0000140e01007387 */ /* 0x0007e20000100800 */
[----:B0-----:R-:W0:Y:S02]  /*1f650*/  LDC R2, c[0x0][0x448] ;  /* 0x00011200ff027b82 */ /* 0x001e240000000800 */
[----:B0-----:R-:W-:-:S13]  /*1f660*/  ISETP.NE.AND P1, PT, R2, 0x1, PT ;  /* 0x000000010200780c */ /* 0x001fda0003f25270 */
[----:B------:R-:W0:Y:S08]  /*1f670*/  @P1 LDC R3, c[0x0][0x44c] ;  /* 0x00011300ff031b82 */ /* 0x000e300000000800 */
[----:B------:R-:W4:Y:S01]  /*1f680*/  @P1 LDC R2, c[0x0][0x450] ;  /* 0x00011400ff021b82 */ /* 0x000f220000000800 */
[----:B0-----:R-:W-:-:S05]  /*1f690*/  @P1 IMAD.HI.U32 R3, R10, R3, RZ ;  /* 0x000000030a031227 */ /* 0x001fca00078e00ff */
[----:B----4-:R-:W-:Y:S01]  /*1f6a0*/  @P1 SHF.R.U32.HI R10, RZ, R2, R3 ;  /* 0x00000002ff0a1219 */ /* 0x010fe20000011603 */
[----:B--2---:R-:W-:-:S04]  /*1f6b0*/  @P0 IMAD.IADD R8, R5, 0x1, -R4 ;  /* 0x0000000105080824 */ /* 0x004fc800078e0a04 */
[----:B------:R-:W-:-:S04]  /*1f6c0*/  IMAD.IADD R20, R7, 0x1, R8 ;  /* 0x0000000107147824 */ /* 0x000fc800078e0208 */
[C---:B------:R-:W-:Y:S01]  /*1f6d0*/  VIADD R4, R20.reuse, 0x7f ;  /* 0x0000007f14047836 */ /* 0x040fe20000000000 */
[----:B------:R-:W-:-:S04]  /*1f6e0*/  IADD3 R9, R20, 0x1, -R13 ;  /* 0x0000000114097810 */ /* 0x000fc80007ffe80d */
[----:B------:R-:W-:Y:S01]  /*1f6f0*/  SHF.R.S32.HI R2, RZ, 0x1f, R4 ;  /* 0x0000001fff027819 */ /* 0x000fe20000011404 */
[----:B------:R-:W-:-:S03]  /*1f700*/  IMAD.IADD R10, R9, 0x1, R10 ;  /* 0x00000001090a7824 */ /* 0x000fc600078e020a */
[----:B------:R-:W-:Y:S02]  /*1f710*/  LEA.HI R4, R2, R4, RZ, 0x7 ;  /* 0x0000000402047211 */ /* 0x000fe400078f38ff */
[----:B------:R-:W0:Y:S02]  /*1f720*/  LDC.64 R2, c[0x0][0x9e0] ;  /* 0x00027800ff027b82 */ /* 0x000e240000000a00 */
[----:B------:R-:W-:-:S05]  /*1f730*/  SHF.R.S32.HI R12, RZ, 0x7, R4 ;  /* 0x00000007ff0c7819 */ /* 0x000fca0000011404 */
[----:B------:R3:W-:Y:S01]  /*1f740*/  STL [R1+0x40], R12 ;  /* 0x0000400c01007387 */ /* 0x0007e20000100800 */
[----:B0-----:R-:W-:Y:S01]  /*1f750*/  ISETP.GE.AND P2, PT, R3, 0x1, PT ;  /* 0x000000010300780c */ /* 0x001fe20003f46270 */
[----:B------:R-:W-:-:S12]  /*1f760*/  IMAD.IADD R2, R10, 0x1, R2 ;  /* 0x000000010a027824 */ /* 0x000fd800078e0202 */
[----:B---3--:R-:W-:Y:S05]  /*1f770*/  @!P2 BRA `(.L_x_10956) ;  /* 0x000000000048a947 */ /* 0x008fea0003800000 */
        /* <DEDUP_REMOVED lines=11> */
.L_x_10958:
[----:B------:R-:W-:-:S13]  /*1f830*/  ISETP.NE.AND P3, PT, R3, 0x1, PT ;  /* 0x000000010300780c */ /* 0x000fda0003f65270 */
[----:B------:R-:W0:Y:S02]  /*1f840*/  @P3 LDC.64 R4, c[0x0][0x9e8] ;  /* 0x00027a00ff043b82 */ /* 0x000e240000000a00 */
[----:B0-----:R-:W-:-:S05]  /*1f850*/  @P3 IMAD.HI.U32 R4, R11, R4, RZ ;  /* 0x000000040b043227 */ /* 0x001fca00078e00ff */
[----:B------:R-:W-:-:S07]  /*1f860*/  @P3 SHF.R.U32.HI R11, RZ, R5, R4 ;  /* 0x00000005ff0b3219 */ /* 0x000fce0000011604 */
.L_x_10959:
[----:B------:R-:W-:Y:S05]  /*1f870*/  BSYNC B0 ;  /* 0x0000000000007941 */ /* 0x000fea0003800000 */
.L_x_10957:
[----:B------:R-:W-:-:S05]  /*1f880*/  IMAD R11, R11, R3, R3 ;  /* 0x000000030b0b7224 */ /* 0x000fca00078e0203 */
[----:B------:R-:W-:-:S07]  /*1f890*/  VIMNMX R2, R2, R11, PT ;  /* 0x0000000b02027248 */ /* 0x000fce0003fe0100 */
.L_x_10956:
[----:B------:R-:W0:Y:S01]  /*1f8a0*/  @P1 LDC R10, c[0x0][0x44c] ;  /* 0x00011300ff0a1b82 */ /* 0x000e220000000800 */
[----:B------:R-:W-:Y:S01]  /*1f8b0*/  VIADD R2, R2, 0x7f ;  /* 0x0000007f02027836 */ /* 0x000fe20000000000 */
[----:B------:R-:W-:Y:S01]  /*1f8c0*/  ULDC UR4, c[0x0][0x9dc] ;  /* 0x0002770000047ab9 */ /* 0x000fe20000000800 */
[----:B------:R-:W-:Y:S02]  /*1f8d0*/  IMAD.MOV.U32 R4, RZ, RZ, R14 ;  /* 0x000000ffff047224 */ /* 0x000fe400078e000e */
[----:B------:R-:W-:-:S03]  /*1f8e0*/  IMAD.IADD R20, R20, 0x1, -R13 ;  /* 0x0000000114147824 */ /* 0x000fc600078e0a0d */
[----:B------:R-:W2:Y:S01]  /*1f8f0*/  @P1 LDC R5, c[0x0][0x450] ;  /* 0x00011400ff051b82 */ /* 0x000ea20000000800 */
[----:B0-----:R-:W-:-:S05]  /*1f900*/  @P1 IMAD.HI.U32 R10, R14, R10, RZ ;  /* 0x0000000a0e0a1227 */ /* 0x001fca00078e00ff */
[----:B--2---:R-:W-:Y:S02]  /*1f910*/  @P1 SHF.R.U32.HI R4, RZ, R5, R10 ;  /* 0x00000005ff041219 */ /* 0x004fe4000001160a */
[----:B------:R-:W-:-:S03]  /*1f920*/  SHF.R.S32.HI R5, RZ, 0x1f, R2 ;  /* 0x0000001fff057819 */ /* 0x000fc60000011402 */
[----:B------:R-:W-:Y:S01]  /*1f930*/  IMAD.IADD R11, R20, 0x1, R4 ;  /* 0x00000001140b7824 */ /* 0x000fe200078e0204 */
[----:B------:R-:W-:-:S03]  /*1f940*/  LEA.HI R5, R5, R2, RZ, 0x7 ;  /* 0x0000000205057211 */ /* 0x000fc600078f38ff */
[----:B------:R-:W-:Y:S01]  /*1f950*/  VIADD R2, R11, -UR4 ;  /* 0x800000040b027c36 */ /* 0x000fe20008000000 */
[----:B------:R-:W-:-:S04]  /*1f960*/  SHF.R.S32.HI R5, RZ, 0x7, R5 ;  /* 0x00000007ff057819 */ /* 0x000fc80000011405 */
[----:B------:R-:W-:Y:S01]  /*1f970*/  VIMNMX R10, R12, R5, PT ;  /* 0x000000050c0a7248 */ /* 0x000fe20003fe0100 */
        /* <DEDUP_REMOVED lines=11> */
.L_x_10962:
[----:B------:R-:W-:-:S13]  /*1fa30*/  ISETP.NE.AND P1, PT, R3, 0x1, PT ;  /* 0x000000010300780c */ /* 0x000fda0003f25270 */
[----:B------:R-:W0:Y:S02]  /*1fa40*/  @P1 LDC.64 R4, c[0x0][0x9e8] ;  /* 0x00027a00ff041b82 */ /* 0x000e240000000a00 */
[----:B0-----:R-:W-:-:S05]  /*1fa50*/  @P1 IMAD.HI.U32 R4, R11, R4, RZ ;  /* 0x000000040b041227 */ /* 0x001fca00078e00ff */
[----:B------:R-:W-:-:S07]  /*1fa60*/  @P1 SHF.R.U32.HI R11, RZ, R5, R4 ;  /* 0x00000005ff0b1219 */ /* 0x000fce0000011604 */
.L_x_10963:
[----:B------:R-:W-:Y:S05]  /*1fa70*/  BSYNC B0 ;  /* 0x0000000000007941 */ /* 0x000fea0003800000 */
.L_x_10961:
[----:B------:R-:W-:-:S05]  /*1fa80*/  IMAD R3, R11, R3, RZ ;  /* 0x000000030b037224 */ /* 0x000fca00078e02ff */
[----:B------:R-:W-:-:S07]  /*1fa90*/  VIMNMX R2, R2, R3, !PT ;  /* 0x0000000302027248 */ /* 0x000fce0007fe0100 */
.L_x_10960:
[----:B------:R-:W-:Y:S01]  /*1faa0*/  SHF.R.S32.HI R3, RZ, 0x1f, R2 ;  /* 0x0000001fff037819 */ /* 0x000fe20000011402 */
[----:B------:R-:W-:Y:S01]  /*1fab0*/  BSSY B0, `(.L_x_10964) ;  /* 0x0000027000007945 */ /* 0x000fe20003800000 */
[----:B------:R-:W-:Y:S01]  /*1fac0*/  LOP3.LUT R14, R0, 0xff, RZ, 0xc0, !PT ;  /* 0x000000ff000e7812 */ /* 0x000fe200078ec0ff */
[----:B-1----:R-:W-:Y:S01]  /*1fad0*/  IMAD.MOV.U32 R13, RZ, RZ, RZ ;  /* 0x000000ffff0d7224 */ /* 0x002fe200078e00ff */
[----:B------:R-:W-:Y:S02]  /*1fae0*/  LEA.HI R3, R3, R2, RZ, 0x7 ;  /* 0x0000000203037211 */ /* 0x000fe400078f38ff */
[----:B------:R-:W-:Y:S01]  /*1faf0*/  SHF.R.U32.HI R0, RZ, 0x10, R0 ;  /* 0x00000010ff007819 */ /* 0x000fe20000011600 */
[----:B------:R0:W-:Y:S01]  /*1fb00*/  STL [R1+0x38], R14 ;  /* 0x0000380e01007387 */ /* 0x0001e20000100800 */
[----:B------:R-:W-:-:S04]  /*1fb10*/  SHF.R.S32.HI R3, RZ, 0x7, R3 ;  /* 0x00000007ff037819 */ /* 0x000fc80000011403 */
[----:B------:R-:W-:-:S04]  /*1fb20*/  VIMNMX R4, RZ, R3, !PT ;  /* 0x00000003ff047248 */ /* 0x000fc80007fe0100 */
[----:B------:R-:W-:-:S13]  /*1fb30*/  ISETP.GT.AND P1, PT, R10, R4, PT ;  /* 0x000000040a00720c */ /* 0x000fda0003f24270 */
[----:B0-----:R-:W-:Y:S05]  /*1fb40*/  @!P1 BRA `(.L_x_10965) ;  /* 0x0000000000749947 */ /* 0x001fea0003800000 */
[----:B------:R-:W-:Y:S01]  /*1fb50*/  ISETP.NE.AND P1, PT, R0, RZ, PT ;  /* 0x000000ff0000720c */ /* 0x000fe20003f25270 */
[----:B------:R-:W-:-:S03]  /*1fb60*/  ULDC UR4, c[0x0][0x9f0] ;  /* 0x00027c0000047ab9 */ /* 0x000fc60000000800 */
[----:B------:R-:W-:-:S04]  /*1fb70*/  SEL R5, R0, UR4, P1 ;  /* 0x0000000400057c07 */ /* 0x000fc80008800000 */
[----:B------:R-:W-:Y:S02]  /*1fb80*/  IABS R12, R5 ;  /* 0x00000005000c7213 */ /* 0x000fe40000000000 */
[----:B------:R-:W-:Y:S02]  /*1fb90*/  IADD3 R11, R5, -0x1, R10 ;  /* 0xffffffff050b7810 */ /* 0x000fe40007ffe00a */
[----:B------:R-:W0:Y:S03]  /*1fba0*/  I2F.RP R2, R12 ;  /* 0x0000000c00027306 */ /* 0x000e260000209400 */
[----:B------:R-:W-:-:S05]  /*1fbb0*/  IMAD.IADD R11, R11, 0x1, -R4 ;  /* 0x000000010b0b7824 */ /* 0x000fca00078e0a04 */
        /* <DEDUP_REMOVED lines=22> */
.L_x_10965:
[----:B------:R-:W-:Y:S05]  /*1fd20*/  BSYNC B0 ;  /* 0x0000000000007941 */ /* 0x000fea0003800000 */
.L_x_10964:
[----:B------:R-:W-:Y:S01]  /*1fd30*/  IMAD R4, R14, R13, R4 ;  /* 0x0000000d0e047224 */ /* 0x000fe200078e0204 */
[----:B------:R-:W-:Y:S01]  /*1fd40*/  BSSY B0, `(.L_x_10966) ;  /* 0x000014e000007945 */ /* 0x000fe20003800000 */
[----:B------:R-:W-:-:S03]  /*1fd50*/  PLOP3.LUT P5, PT, PT, PT, PT, 0x80, 0x0 ;  /* 0x000000000000781c */ /* 0x000fc60003faf070 */
[C---:B------:R-:W-:Y:S01]  /*1fd60*/  VIADDMNMX R10, R4.reuse, R13, R10, PT ;  /* 0x0000000d040a7246 */ /* 0x040fe2000380010a */
[----:B------:R-:W-:-:S04]  /*1fd70*/  IMAD R4, R4, 0x80, -R7 ;  /* 0x0000008004047824 */ /* 0x000fc800078e0a07 */
[----:B------:R-:W-:Y:S01]  /*1fd80*/  IMAD R10, R10, 0x80, -R7 ;  /* 0x000000800a0a7824 */ /* 0x000fe200078e0a07 */
[----:B------:R-:W-:-:S04]  /*1fd90*/  VIMNMX R4, RZ, R4, !PT ;  /* 0x00000004ff047248 */ /* 0x000fc80007fe0100 */
[----:B------:R-:W-:-:S04]  /*1fda0*/  VIMNMX R10, R10, R8, PT ;  /* 0x000000080a0a7248 */ /* 0x000fc80003fe0100 */
[----:B------:R-:W-:Y:S02]  /*1fdb0*/  ISETP.GT.AND P1, PT, R10, R4, PT ;  /* 0x000000040a00720c */ /* 0x000fe40003f24270 */
[----:B------:R-:W-:-:S11]  /*1fdc0*/  SHF.R.U32.HI R4, RZ, 0x7, R4 ;  /* 0x00000007ff047819 */ /* 0x000fd60000011604 */
[----:B------:R-:W-:-:S05]  /*1fdd0*/  @P1 VIADD R2, R10, 0x7f ;  /* 0x0000007f0a021836 */ /* 0x000fca0000000000 */
[----:B------:R-:W-:-:S04]  /*1fde0*/  @P1 SHF.R.S32.HI R3, RZ, 0x1f, R2 ;  /* 0x0000001fff031819 */ /* 0x000fc80000011402 */
[----:B------:R-:W-:Y:S01]  /*1fdf0*/  @P1 LEA.HI R2, R3, R2, RZ, 0x7 ;  /* 0x0000000203021211 */ /* 0x000fe200078f38ff */
[----:B------:R-:W-:-:S03]  /*1fe00*/  IMAD.MOV.U32 R3, RZ, RZ, R4 ;  /* 0x000000ffff037224 */ /* 0x000fc600078e0004 */
        /* <DEDUP_REMOVED lines=10> */
.L_x_11175:
[----:B-1----:R-:W-:Y:S02]  /*1feb0*/  ISETP.NE.AND P0, PT, R14, RZ, PT ;  /* 0x000000ff0e00720c */ /* 0x002fe40003f05270 */
[----:B------:R-:W-:-:S11]  /*1fec0*/  PLOP3.LUT P2, PT, PT, PT, PT, 0x8, 0x0 ;  /* 0x000000000000781c */ /* 0x000fd60003f4e170 */
[----:B------:R-:W-:Y:S05]  /*1fed0*/  @P0 BRA `(.L_x_10969) ;  /* 0x00000000000c0947 */ /* 0x000fea0003800000 */
[----:B------:R-:W-:-:S03]  /*1fee0*/  UMOV UR4, 0xffffffff ;  /* 0xffffffff00047882 */ /* 0x000fc60000000000 */
[----:B------:R-:W-:Y:S05]  /*1fef0*/  BRA.DIV UR4, `(.L_x_10970) ;  /* 0x0000007e04a47947 */ /* 0x000fea000b800000 */
[----:B------:R-:W-:-:S13]  /*1ff00*/  ELECT P2, URZ, PT ;  /* 0x00000000003f782f */ /* 0x000fda0003840000 */
.L_x_10969:
        /* <DEDUP_REMOVED lines=9> */
.L_x_11178:
[----:B------:R-:W-:Y:S05]  /*1ffa0*/  BSYNC B1 ;  /* 0x0000000000017941 */ /* 0x000fea0003800000 */
.L_x_10971:
[----:B------:R-:W-:Y:S04]  /*1ffb0*/  BSSY B1, `(.L_x_10973) ;  /* 0x0000088000017945 */ /* 0x000fe80003800000 */
[----:B------:R-:W-:Y:S05]  /*1ffc0*/  @!P2 BRA `(.L_x_10974) ;  /* 0x000000080018a947 */ /* 0x000fea0003800000 */
[----:B------:R-:W2:Y:S01]  /*1ffd0*/  LDL R8, [R1] ;  /* 0x0000000001087983 */ /* 0x000ea20000100800 */
[----:B------:R-:W-:Y:S01]  /*1ffe0*/  IMAD R11, R29, 0x8, R16 ;  /* 0x000000081d0b7824 */ /* 0x000fe200078e0210 */
[----:B------:R-:W1:Y:S01]  /*1fff0*/  S2R R7, SR_TID.X ;  /* 0x0000000000077919 */ /* 0x000e620000002100 */
[----:B------:R-:W-:Y:S01]  /*20000*/  BSSY B2, `(.L_x_10975) ;  /* 0x0000006000027945 */ /* 0x000fe20003800000 */
[----:B-1----:R-:W-:-:S04]  /*20010*/  LOP3.LUT R7, R7, 0x7f, RZ, 0xc0, !PT ;  /* 0x0000007f07077812 */ /* 0x002fc800078ec0ff */
[----:B------:R-:W-:Y:S02]  /*20020*/  ISETP.NE.AND P4, PT, R7, RZ, PT ;  /* 0x000000ff0700720c */ /* 0x000fe40003f85270 */
[----:B--2---:R-:W-:-:S04]  /*20030*/  SHF.L.U32 R10, R8, 0x1f, RZ ;  /* 0x0000001f080a7819 */ /* 0x004fc800000006ff */
[----:B------:R-:W1:Y:S02]  /*20040*/  SYNCS.PHASECHK.TRANS64.TRYWAIT P0, [R11+URZ+0x2d8a0], R10 ;  /* 0x02d8a00a0b0075a7 */ /* 0x000e64000800017f */
[----:B-1----:R-:W-:Y:S05]  /*20050*/  @!P0 BRA `(.L_x_10976) ;  /* 0x0000007c00848947 */ /* 0x002fea0003800000 */
.L_x_11179:
[----:B------:R-:W-:Y:S05]  /*20060*/  BSYNC B2 ;  /* 0x0000000000027941 */ /* 0x000fea0003800000 */
.L_x_10975:
[----:B------:R-:W-:Y:S04]  /*20070*/  BSSY B2, `(.L_x_10977) ;  /* 0x0000007000027945 */ /* 0x000fe80003800000 */
[----:B------:R-:W-:Y:S05]  /*20080*/  @P4 BRA `(.L_x_10978) ;  /* 0x0000000000144947 */ /* 0x000fea0003800000 */
[----:B------:R-:W-:Y:S01]  /*20090*/  LOP3.LUT P0, RZ, R18, 0x1, RZ, 0xc0, !PT ;  /* 0x0000000112ff7812 */ /* 0x000fe2000780c0ff */
[----:B0-----:R-:W-:-:S04]  /*200a0*/  IMAD.MOV.U32 R5, RZ, RZ, 0x6000 ;  /* 0x00006000ff057424 */ /* 0x001fc800078e00ff */
[----:B------:R2:W-:Y:S08]  /*200b0*/  SYNCS.ARRIVE.TRANS64 RZ, [R11+URZ+0x2d890], R5 ;  /* 0x02d890050bff79a7 */ /* 0x0005f0000800003f */
[----:B------:R-:W-:Y:S05]  /*200c0*/  @!P0 BRA `(.L_x_10978) ;  /* 0x0000000000048947 */ /* 0x000fea0003800000 */
[----:B------:R-:W-:Y:S01]  /*200d0*/  BPT.TRAP 0x1 ;  /* 0x000000040000795c */ /* 0x000fe20000300000 */
.L_x_10978:
[----:B------:R-:W-:Y:S05]  /*200e0*/  BSYNC B2 ;  /* 0x0000000000027941 */ /* 0x000fea0003800000 */
.L_x_10977:
[----:B------:R-:W-:Y:S01]  /*200f0*/  IMAD.MOV.U32 R21, RZ, RZ, RZ ;  /* 0x000000ffff157224 */ /* 0x000fe200078e00ff */
[----:B------:R-:W-:Y:S01]  /*20100*/  UIADD3 UR4, UP0, UR42, 0x570, URZ ;  /* 0x000005702a047890 */ /* 0x000fe2000ff1e03f */
[----:B------:R-:W-:Y:S01]  /*20110*/  IMAD R7, R3, 0x80, R6 ;  /* 0x0000008003077824 */ /* 0x000fe200078e0206 */
[----:B------:R-:W-:Y:S01]  /*20120*/  PLOP3.LUT P0, PT, PT, PT, PT, 0x80, 0x0 ;  /* 0x000000000000781c */ /* 0x000fe20003f0f070 */
[----:B------:R-:W-:Y:S01]  /*20130*/  IMAD R8, R29, 0x6000, R16 ;  /* 0x000060001d087824 */ /* 0x000fe200078e0210 */
[----:B------:R-:W-:Y:S01]  /*20140*/  R2UR UR10, R21 ;  /* 0x00000000150a72ca */ /* 0x000fe200000e0000 */
[----:B------:R-:W-:Y:S01]  /*20150*/  VIADD R7, R7, 0xffffff80 ;  /* 0xffffff8007077836 */ /* 0x000fe20000000000 */
[----:B------:R-:W-:Y:S01]  /*20160*/  UIADD3.X UR5, URZ, UR43, URZ, UP0, !UPT ;  /* 0x0000002b3f057290 */ /* 0x000fe200087fe43f */
[----:B0-2---:R-:W-:Y:S01]  /*20170*/  VIADD R5, R11, 0x2d890 ;  /* 0x0002d8900b057836 */ /* 0x005fe20000000000 */
[----:B------:R-:W-:Y:S01]  /*20180*/  UMOV UR6, 0x0 ;  /* 0x0000000000067882 */ /* 0x000fe20000000000 */
[----:B------:R-:W-:Y:S01]  /*20190*/  VIADD R12, R8, 0x15400 ;  /* 0x00015400080c7836 */ /* 0x000fe20000000000 */
[----:B------:R-:W-:-:S09]  /*201a0*/  UMOV UR7, 0x12f00000 ;  /* 0x12f0000000077882 */ /* 0x000fd20000000000 */
.L_x_10979:
        /* <DEDUP_REMOVED lines=16> */
.L_x_10980:
        /* <DEDUP_REMOVED lines=16> */
.L_x_10981:
        /* <DEDUP_REMOVED lines=13> */
.L_x_11180:
[----:B------:R-:W-:Y:S05]  /*20480*/  BSYNC B2 ;  /* 0x0000000000027941 */ /* 0x000fea0003800000 */
.L_x_10982:
        /* <DEDUP_REMOVED lines=9> */
.L_x_10985:
[----:B------:R-:W-:Y:S05]  /*20520*/  BSYNC B2 ;  /* 0x0000000000027941 */ /* 0x000fea0003800000 */
.L_x_10984:
        /* <DEDUP_REMOVED lines=8> */
.L_x_10986:
        /* <DEDUP_REMOVED lines=15> */
.L_x_10987:
        /* <DEDUP_REMOVED lines=15> */
.L_x_10988:
        /* <DEDUP_REMOVED lines=10> */
.L_x_10974:
[----:B------:R-:W-:Y:S05]  /*20830*/  BSYNC B1 ;  /* 0x0000000000017941 */ /* 0x000fea0003800000 */
.L_x_10973:
[----:B------:R-:W2:Y:S01]  /*20840*/  LDL.LU R10, [R1] ;  /* 0x00000000010a7983 */ /* 0x000ea20000300800 */
[----:B------:R-:W-:Y:S01]  /*20850*/  VIADD R29, R29, 0x1 ;  /* 0x000000011d1d7836 */ /* 0x000fe20000000000 */
[----:B------:R-:W-:Y:S01]  /*20860*/  PLOP3.LUT P5, PT, PT, PT, PT, 0x8, 0x0 ;  /* 0x000000000000781c */ /* 0x000fe20003fae170 */
[----:B------:R-:W-:-:S03]  /*20870*/  VIADD R11, R3, 0xfffffffe ;  /* 0xfffffffe030b7836 */ /* 0x000fc60000000000 */
[----:B------:R-:W-:-:S04]  /*20880*/  ISETP.NE.AND P0, PT, R29, 0x2, PT ;  /* 0x000000021d00780c */ /* 0x000fc80003f05270 */
[----:B0-----:R-:W-:Y:S02]  /*20890*/  SEL R5, RZ, 0x1, P0 ;  /* 0x00000001ff057807 */ /* 0x001fe40000000000 */
[----:B------:R-:W-:Y:S02]  /*208a0*/  SEL R29, R29, RZ, P0 ;  /* 0x000000ff1d1d7207 */ /* 0x000fe40000000000 */
[----:B------:R-:W-:Y:S02]  /*208b0*/  ISETP.GE.AND P0, PT, R11, R4, PT ;  /* 0x000000040b00720c */ /* 0x000fe40003f06270 */
[----:B--2---:R-:W-:-:S05]  /*208c0*/  LOP3.LUT R10, R10, R5, RZ, 0x3c, !PT ;  /* 0x000000050a0a7212 */ /* 0x004fca00078e3cff */
[----:B------:R0:W-:Y:S06]  /*208d0*/  STL [R1], R10 ;  /* 0x0000000a01007387 */ /* 0x0001ec0000100800 */
[----:B------:R-:W-:Y:S05]  /*208e0*/  @!P0 BRA `(.L_x_10967) ;  /* 0x00000008004c8947 */ /* 0x000fea0003800000 */
.L_x_11005:
[----:B------:R-:W-:Y:S05]  /*208f0*/  YIELD ;  /* 0x0000000000007946 */ /* 0x000fea0003800000 */
[----:B------:R-:W-:Y:S04]  /*20900*/  BSSY B1, `(.L_x_10989) ;  /* 0x0000087000017945 */ /* 0x000fe80003800000 */
[----:B-1----:R-:W-:Y:S05]  /*20910*/  @!P2 BRA `(.L_x_10990) ;  /* 0x000000080014a947 */ /* 0x002fea0003800000 */
[----:B------:R-:W2:Y:S01]  /*20920*/  LDL R5, [R1] ;  /* 0x0000000001057983 */ /* 0x000ea20000100800 */
[----:B0-----:R-:W-:Y:S01]  /*20930*/  IMAD R10, R29, 0x8, R16 ;  /* 0x000000081d0a7824 */ /* 0x001fe200078e0210 */
[----:B------:R-:W0:Y:S01]  /*20940*/  S2R R3, SR_TID.X ;  /* 0x0000000000037919 */ /* 0x000e220000002100 */
[----:B------:R-:W-:Y:S01]  /*20950*/  BSSY B2, `(.L_x_10991) ;  /* 0x0000006000027945 */ /* 0x000fe20003800000 */
[----:B0-----:R-:W-:-:S04]  /*20960*/  LOP3.LUT R3, R3, 0x7f, RZ, 0xc0, !PT ;  /* 0x0000007f03037812 */ /* 0x001fc800078ec0ff */
[----:B------:R-:W-:Y:S02]  /*20970*/  ISETP.NE.AND P1, PT, R3, RZ, PT ;  /* 0x000000ff0300720c */ /* 0x000fe40003f25270 */
[----:B--2---:R-:W-:-:S04]  /*20980*/  SHF.L.U32 R8, R5, 0x1f, RZ ;  /* 0x0000001f05087819 */ /* 0x004fc800000006ff */
[----:B------:R-:W0:Y:S02]  /*20990*/  SYNCS.PHASECHK.TRANS64.TRYWAIT P0, [R10+URZ+0x2d8a0], R8 ;  /* 0x02d8a0080a0075a7 */ /* 0x000e24000800017f */
[----:B0-----:R-:W-:Y:S05]  /*209a0*/  @!P0 BRA `(.L_x_10992) ;  /* 0x0000007400588947 */ /* 0x001fea0003800000 */
.L_x_11181:
[----:B------:R-:W-:Y:S05]  /*209b0*/  BSYNC B2 ;  /* 0x0000000000027941 */ /* 0x000fea0003800000 */
.L_x_10991:
[----:B------:R-:W-:Y:S04]  /*209c0*/  BSSY B2, `(.L_x_10993) ;  /* 0x0000007000027945 */ /* 0x000fe80003800000 */
[----:B------:R-:W-:Y:S05]  /*209d0*/  @P1 BRA `(.L_x_10994) ;  /* 0x0000000000141947 */ /* 0x000fea0003800000 */
[----:B------:R-:W-:Y:S01]  /*209e0*/  LOP3.LUT P0, RZ, R18, 0x1, RZ, 0xc0, !PT ;  /* 0x0000000112ff7812 */ /* 0x000fe2000780c0ff */
[----:B------:R-:W-:-:S04]  /*209f0*/  IMAD.MOV.U32 R3, RZ, RZ, 0x6000 ;  /* 0x00006000ff037424 */ /* 0x000fc800078e00ff */
[----:B------:R1:W-:Y:S08]  /*20a00*/  SYNCS.ARRIVE.TRANS64 RZ, [R10+URZ+0x2d890], R3 ;  /* 0x02d890030aff79a7 */ /* 0x0003f0000800003f */
[----:B------:R-:W-:Y:S05]  /*20a10*/  @!P0 BRA `(.L_x_10994) ;  /* 0x0000000000048947 */ /* 0x000fea0003800000 */
[----:B------:R-:W-:Y:S01]  /*20a20*/  BPT.TRAP 0x1 ;  /* 0x000000040000795c */ /* 0x000fe20000300000 */
.L_x_10994:
[----:B------:R-:W-:Y:S05]  /*20a30*/  BSYNC B2 ;  /* 0x0000000000027941 */ /* 0x000fea0003800000 */
.L_x_10993:
[----:B------:R-:W-:Y:S01]  /*20a40*/  IMAD.MOV.U32 R14, RZ, RZ, RZ ;  /* 0x000000ffff0e7224 */ /* 0x000fe200078e00ff */
[----:B------:R-:W-:Y:S01]  /*20a50*/  UIADD3 UR4, UP0, UR42, 0x570, URZ ;  /* 0x000005702a047890 */ /* 0x000fe2000ff1e03f */
[----:B------:R-:W-:Y:S01]  /*20a60*/  IMAD R7, R29, 0x6000, R16 ;  /* 0x000060001d077824 */ /* 0x000fe200078e0210 */
[----:B------:R-:W-:Y:S01]  /*20a70*/  PLOP3.LUT P0, PT, PT, PT, PT, 0x80, 0x0 ;  /* 0x000000000000781c */ /* 0x000fe20003f0f070 */
[----:B------:R-:W-:Y:S01]  /*20a80*/  IMAD R5, R11, 0x80, R6 ;  /* 0x000000800b057824 */ /* 0x000fe200078e0206 */
[----:B------:R-:W-:Y:S01]  /*20a90*/  R2UR UR10, R14 ;  /* 0x000000000e0a72ca */ /* 0x000fe200000e0000 */
[----:B-1----:R-:W-:Y:S01]  /*20aa0*/  VIADD R3, R10, 0x2d890 ;  /* 0x0002d8900a037836 */ /* 0x002fe20000000000 */
[----:B------:R-:W-:Y:S01]  /*20ab0*/  UIADD3.X UR5, URZ, UR43, URZ, UP0, !UPT ;  /* 0x0000002b3f057290 */ /* 0x000fe200087fe43f */
[----:B------:R-:W-:Y:S01]  /*20ac0*/  VIADD R12, R7, 0x15400 ;  /* 0x00015400070c7836 */ /* 0x000fe20000000000 */
[----:B------:R-:W-:Y:S01]  /*20ad0*/  UMOV UR6, 0x0 ;  /* 0x0000000000067882 */ /* 0x000fe20000000000 */
[----:B------:R-:W-:-:S10]  /*20ae0*/  UMOV UR7, 0x12f00000 ;  /* 0x12f0000000077882 */ /* 0x000fd40000000000 */
.L_x_10995:
        /* <DEDUP_REMOVED lines=16> */
.L_x_10996:
        /* <DEDUP_REMOVED lines=16> */
.L_x_10997:
        /* <DEDUP_REMOVED lines=13> */
.L_x_11182:
[----:B------:R-:W-:Y:S05]  /*20dc0*/  BSYNC B2 ;  /* 0x0000000000027941 */ /* 0x000fea0003800000 */
.L_x_10998:
        /* <DEDUP_REMOVED lines=9> */
.L_x_11001:
[----:B------:R-:W-:Y:S05]  /*20e60*/  BSYNC B2 ;  /* 0x0000000000027941 */ /* 0x000fea0003800000 */
.L_x_11000:
        /* <DEDUP_REMOVED lines=8> */
.L_x_11002:
        /* <DEDUP_REMOVED lines=15> */
.L_x_11003:
        /* <DEDUP_REMOVED lines=15> */
.L_x_11004:
        /* <DEDUP_REMOVED lines=10> */
.L_x_10990:
[----:B------:R-:W-:Y:S05]  /*21170*/  BSYNC B1 ;  /* 0x0000000000017941 */ /* 0x000fea0003800000 */
.L_x_10989:
[----:B------:R-:W2:Y:S01]  /*21180*/  LDL.LU R8, [R1] ;  /* 0x0000000001087983 */ /* 0x000ea20000300800 */
[----:B------:R-:W-:-:S05]  /*21190*/  VIADD R29, R29, 0x1 ;  /* 0x000000011d1d7836 */ /* 0x000fca0000000000 */
[----:B------:R-:W-:-:S04]  /*211a0*/  ISETP.NE.AND P0, PT, R29, 0x2, PT ;  /* 0x000000021d00780c */ /* 0x000fc80003f05270 */
[----:B------:R-:W-:Y:S02]  /*211b0*/  SEL R3, RZ, 0x1, P0 ;  /* 0x00000001ff037807 */ /* 0x000fe40000000000 */
[----:B------:R-:W-:Y:S02]  /*211c0*/  SEL R29, R29, RZ, P0 ;  /* 0x000000ff1d1d7207 */ /* 0x000fe40000000000 */
[C---:B------:R-:W-:Y:S01]  /*211d0*/  ISETP.GT.AND P0, PT, R11.reuse, R4, PT ;  /* 0x000000040b00720c */ /* 0x040fe20003f04270 */
[----:B------:R-:W-:Y:S01]  /*211e0*/  VIADD R11, R11, 0xffffffff ;  /* 0xffffffff0b0b7836 */ /* 0x000fe20000000000 */
[----:B--2---:R-:W-:-:S05]  /*211f0*/  LOP3.LUT R8, R8, R3, RZ, 0x3c, !PT ;  /* 0x0000000308087212 */ /* 0x004fca00078e3cff */
[----:B------:R1:W-:Y:S06]  /*21200*/  STL [R1], R8 ;  /* 0x0000000801007387 */ /* 0x0003ec0000100800 */
[----:B------:R-:W-:Y:S05]  /*21210*/  @P0 BRA `(.L_x_11005) ;  /* 0xfffffff400b40947 */ /* 0x000fea000383ffff */
.L_x_10967:
[----:B------:R-:W-:Y:S05]  /*21220*/  BSYNC B0 ;  /* 0x0000000000007941 */ /* 0x000fea0003800000 */
.L_x_10966:
[----:B------:R-:W2:Y:S01]  /*21230*/  LDL R7, [R1+0x14] ;  /* 0x0000140001077983 */ /* 0x000ea20000100800 */
[----:B------:R-:W3:Y:S01]  /*21240*/  LDC R2, c[0x0][0x448] ;  /* 0x00011200ff027b82 */ /* 0x000ee20000000800 */
[----:B------:R-:W-:Y:S07]  /*21250*/  @!P5 WARPSYNC.ALL ;  /* 0x000000000000d948 */ /* 0x000fee0003800000 */
[----:B------:R-:W-:Y:S01]  /*21260*/  @!P5 BAR.SYNC.DEFER_BLOCKING 0xc, 0x200 ;  /* 0x030800000000db1d */ /* 0x000fe20000010000 */
[----:B---3--:R-:W-:-:S13]  /*21270*/  ISETP.NE.AND P0, PT, R2, 0x1, PT ;  /* 0x000000010200780c */ /* 0x008fda0003f05270 */
[----:B------:R-:W3:Y:S08]  /*21280*/  @P0 LDC R4, c[0x0][0x44c] ;  /* 0x00011300ff040b82 */ /* 0x000ef00000000800 */
[----:B------:R-:W4:Y:S01]  /*21290*/  @P0 LDC R2, c[0x0][0x450] ;  /* 0x00011400ff020b82 */ /* 0x000f220000000800 */
[----:B--2---:R-:W-:-:S04]  /*212a0*/  VIADD R3, R7, 0xbf ;  /* 0x000000bf07037836 */ /* 0x004fc80000000000 */
[----:B---3--:R-:W-:-:S05]  /*212b0*/  @P0 IMAD.HI.U32 R4, R3, R4, RZ ;  /* 0x0000000403040227 */ /* 0x008fca00078e00ff */
[----:B----4-:R-:W-:-:S05]  /*212c0*/  @P0 SHF.R.U32.HI R3, RZ, R2, R4 ;  /* 0x00000002ff030219 */ /* 0x010fca0000011604 */
[----:B------:R-:W-:Y:S02]  /*212d0*/  IMAD.IADD R9, R9, 0x1, R3 ;  /* 0x0000000109097824 */ /* 0x000fe400078e0203 */
[----:B------:R-:W2:Y:S02]  /*212e0*/  LDC.64 R2, c[0x0][0x9e0] ;  /* 0x00027800ff027b82 */ /* 0x000ea40000000a00 */
[----:B--2---:R-:W-:Y:S01]  /*212f0*/  ISETP.GE.AND P1, PT, R3, 0x1, PT ;  /* 0x000000010300780c */ /* 0x004fe20003f26270 */
        /* <DEDUP_REMOVED lines=13> */
.L_x_11008:
[----:B------:R-:W-:-:S13]  /*213d0*/  ISETP.NE.AND P2, PT, R3, 0x1, PT ;  /* 0x000000010300780c */ /* 0x000fda0003f45270 */
[----:B------:R-:W2:Y:S02]  /*213e0*/  @P2 LDC.64 R4, c[0x0][0x9e8] ;  /* 0x00027a00ff042b82 */ /* 0x000ea40000000a00 */
[----:B--2---:R-:W-:-:S05]  /*213f0*/  @P2 IMAD.HI.U32 R4, R6, R4, RZ ;  /* 0x0000000406042227 */ /* 0x004fca00078e00ff */
[----:B------:R-:W-:-:S07]  /*21400*/  @P2 SHF.R.U32.HI R6, RZ, R5, R4 ;  /* 0x00000005ff062219 */ /* 0x000fce0000011604 */
.L_x_11009:
[----:B------:R-:W-:Y:S05]  /*21410*/  BSYNC B0 ;  /* 0x0000000000007941 */ /* 0x000fea0003800000 */
.L_x_11007:
[----:B------:R-:W-:-:S05]  /*21420*/  IMAD R6, R6, R3, R3 ;  /* 0x0000000306067224 */ /* 0x000fca00078e0203 */
[----:B------:R-:W-:-:S07]  /*21430*/  VIMNMX R2, R2, R6, PT ;  /* 0x0000000602027248 */ /* 0x000fce0003fe0100 */
.L_x_11006:
[----:B-1----:R-:W2:Y:S01]  /*21440*/  LDL R8, [R1+0x40] ;  /* 0x0000400001087983 */ /* 0x002ea20000100800 */
[----:B------:R-:W1:Y:S01]  /*21450*/  @P0 LDC R5, c[0x0][0x44c] ;  /* 0x00011300ff050b82 */ /* 0x000e620000000800 */
[----:B------:R-:W-:Y:S01]  /*21460*/  VIADD R2, R2, 0x7f ;  /* 0x0000007f02027836 */ /* 0x000fe20000000000 */
[----:B------:R-:W-:Y:S01]  /*21470*/  ULDC UR4, c[0x0][0x9dc] ;  /* 0x0002770000047ab9 */ /* 0x000fe20000000800 */
[----:B------:R-:W-:-:S05]  /*21480*/  IMAD.MOV.U32 R6, RZ, RZ, R7 ;  /* 0x000000ffff067224 */ /* 0x000fca00078e0007 */
[----:B------:R-:W3:Y:S01]  /*21490*/  @P0 LDC R4, c[0x0][0x450] ;  /* 0x00011400ff040b82 */ /* 0x000ee20000000800 */
[----:B-1----:R-:W-:-:S05]  /*214a0*/  @P0 IMAD.HI.U32 R5, R7, R5, RZ ;  /* 0x0000000507050227 */ /* 0x002fca00078e00ff */
[----:B---3--:R-:W-:Y:S02]  /*214b0*/  @P0 SHF.R.U32.HI R6, RZ, R4, R5 ;  /* 0x00000004ff060219 */ /* 0x008fe40000011605 */
[----:B------:R-:W-:-:S03]  /*214c0*/  SHF.R.S32.HI R4, RZ, 0x1f, R2 ;  /* 0x0000001fff047819 */ /* 0x000fc60000011402 */
[----:B------:R-:W-:Y:S01]  /*214d0*/  IMAD.IADD R7, R20, 0x1, R6 ;  /* 0x0000000114077824 */ /* 0x000fe200078e0206 */
[----:B------:R-:W-:-:S03]  /*214e0*/  LEA.HI R4, R4, R2, RZ, 0x7 ;  /* 0x0000000204047211 */ /* 0x000fc600078f38ff */
[----:B------:R-:W-:Y:S01]  /*214f0*/  VIADD R2, R7, -UR4 ;  /* 0x8000000407027c36 */ /* 0x000fe20008000000 */
[----:B------:R-:W-:-:S05]  /*21500*/  SHF.R.S32.HI R9, RZ, 0x7, R4 ;  /* 0x00000007ff097819 */ /* 0x000fca0000011404 */
        /* <DEDUP_REMOVED lines=13> */
.L_x_11012:
[----:B------:R-:W-:-:S13]  /*215e0*/  ISETP.NE.AND P0, PT, R3, 0x1, PT ;  /* 0x000000010300780c */ /* 0x000fda0003f05270 */
[----:B------:R-:W1:Y:S02]  /*215f0*/  @P0 LDC.64 R4, c[0x0][0x9e8] ;  /* 0x00027a00ff040b82 */ /* 0x000e640000000a00 */
[----:B-1----:R-:W-:-:S05]  /*21600*/  @P0 IMAD.HI.U32 R4, R7, R4, RZ ;  /* 0x0000000407040227 */ /* 0x002fca00078e00ff */
[----:B------:R-:W-:-:S07]  /*21610*/  @P0 SHF.R.U32.HI R7, RZ, R5, R4 ;  /* 0x00000005ff070219 */ /* 0x000fce0000011604 */
.L_x_11013:
[----:B------:R-:W-:Y:S05]  /*21620*/  BSYNC B0 ;  /* 0x0000000000007941 */ /* 0x000fea0003800000 */
.L_x_11011:
[----:B------:R-:W-:-:S05]  /*21630*/  IMAD R3, R7, R3, RZ ;  /* 0x0000000307037224 */ /* 0x000fca00078e02ff */
[----:B------:R-:W-:-:S07]  /*21640*/  VIMNMX R2, R2, R3, !PT ;  /* 0x0000000302027248 */ /* 0x000fce0007fe0100 */
.L_x_11010:
        /* <DEDUP_REMOVED lines=38> */
.L_x_11015:
[----:B------:R-:W-:Y:S05]  /*218b0*/  BSYNC B0 ;  /* 0x0000000000007941 */ /* 0x000fea0003800000 */
.L_x_11014:
        /* <DEDUP_REMOVED lines=13> */
[----:B--2---:R-:W1:Y:S01]  /*21990*/  S2R R5, SR_LANEID ;  /* 0x0000000000057919 */ /* 0x004e620000000000 */
[----:B------:R-:W-:Y:S01]  /*219a0*/  VOTEU.ANY UR4, UPT, PT ;  /* 0x0000000000047886 */ /* 0x000fe200038e0100 */
[----:B------:R-:W2:Y:S01]  /*219b0*/  LDC.64 R2, c[0x0][0xc60] ;  /* 0x00031800ff027b82 */ /* 0x000ea20000000a00 */
[----:B------:R-:W1:Y:S02]  /*219c0*/  FLO.U32 R0, UR4 ;  /* 0x0000000400007d00 */ /* 0x000e6400080e0000 */
[----:B-1----:R-:W-:-:S06]  /*219d0*/  ISETP.EQ.U32.AND P0, PT, R0, R5, PT ;  /* 0x000000050000720c */ /* 0x002fcc0003f02070 */
[----:B------:R-:W2:Y:S07]  /*219e0*/  POPC R5, UR4 ;  /* 0x0000000400057d09 */ /* 0x000eae0008000000 */
[----:B--2---:R-:W2:Y:S01]  /*219f0*/  @P0 ATOMG.E.ADD.STRONG.GPU PT, R3, desc[UR40][R2.64], R5 ;  /* 0x00000005020309a8 */ /* 0x004ea200081ee1e8 */
[----:B------:R-:W1:Y:S02]  /*21a00*/  S2R R4, SR_LTMASK ;  /* 0x0000000000047919 */ /* 0x000e640000003900 */
[----:B-1----:R-:W-:-:S04]  /*21a10*/  LOP3.LUT R4, R4, UR4, RZ, 0xc0, !PT ;  /* 0x0000000404047c12 */ /* 0x002fc8000f8ec0ff */
[----:B------:R-:W1:Y:S01]  /*21a20*/  POPC R7, R4 ;  /* 0x0000000400077309 */ /* 0x000e620000000000 */
[----:B--2---:R-:W1:Y:S02]  /*21a30*/  SHFL.IDX PT, R0, R3, R0, 0x1f ;  /* 0x00001f0003007589 */ /* 0x004e6400000e0000 */
[----:B-1----:R-:W-:Y:S01]  /*21a40*/  IADD3 R24, R0, UR37, R7 ;  /* 0x0000002500187c10 */ /* 0x002fe2000fffe007 */
[----:B------:R-:W-:Y:S06]  /*21a50*/  BRA `(.L_x_11018) ;  /* 0x0000004000107947 */ /* 0x000fec0003800000 */
.L_x_11017:
        /* <DEDUP_REMOVED lines=10> */
[----:B--2---:R-:W-:Y:S02]  /*21b00*/  IMAD.U32 R5, RZ, RZ, UR7 ;  /* 0x00000007ff057e24 */ /* 0x004fe4000f8e00ff */
[----:B------:R-:W-:Y:S02]  /*21b10*/  IMAD.U32 R6, RZ, RZ, UR8 ;  /* 0x00000008ff067e24 */ /* 0x000fe4000f8e00ff */
[----:B------:R-:W-:-:S02]  /*21b20*/  IMAD.U32 R7, RZ, RZ, UR9 ;  /* 0x00000009ff077e24 */ /* 0x000fc4000f8e00ff */
[----:B0-----:R-:W-:Y:S02]  /*21b30*/  IMAD.U32 R10, RZ, RZ, UR4 ;  /* 0x00000004ff0a7e24 */ /* 0x001fe4000f8e00ff */
[----:B------:R-:W-:Y:S02]  /*21b40*/  IMAD.U32 R11, RZ, RZ, UR5 ;  /* 0x00000005ff0b7e24 */ /* 0x000fe4000f8e00ff */
[----:B------:R-:W-:Y:S02]  /*21b50*/  IMAD.MOV.U32 R8, RZ, RZ, 0x70 ;  /* 0x00000070ff087424 */ /* 0x000fe400078e00ff */
[----:B------:R-:W-:Y:S02]  /*21b60*/  IMAD.MOV.U32 R12, RZ, RZ, 0x1 ;  /* 0x00000001ff0c7424 */ /* 0x000fe400078e00ff */
[----:B------:R-:W-:-:S07]  /*21b70*/  IMAD.MOV.U32 R13, RZ, RZ, RZ ;  /* 0x000000ffff0d7224 */ /* 0x000fce00078e00ff */
[----:B------:R-:W-:-:S07]  /*21b80*/  LEPC R20, `(.L_x_11020) ;  /* 0x000000001014794e */ /* 0x000fce0000000000 */
[----:B-1----:R-:W-:Y:S05]  /*21b90*/  CALL.ABS.NOINC R2 ;  /* 0x0000000002007343 */ /* 0x002fea0003c00000 */
.L_x_11020:
[----:B------:R-:W-:Y:S05]  /*21ba0*/  BSYNC B6 ;  /* 0x0000000000067941 */ /* 0x000fea0003800000 */
.L_x_11019:
        /* <DEDUP_REMOVED lines=10> */
[----:B--2---:R-:W-:Y:S02]  /*21c50*/  IMAD.U32 R5, RZ, RZ, UR7 ;  /* 0x00000007ff057e24 */ /* 0x004fe4000f8e00ff */
[----:B------:R-:W-:Y:S02]  /*21c60*/  IMAD.U32 R6, RZ, RZ, UR8 ;  /* 0x00000008ff067e24 */ /* 0x000fe4000f8e00ff */
[----:B------:R-:W-:-:S02]  /*21c70*/  IMAD.U32 R7, RZ, RZ, UR9 ;  /* 0x00000009ff077e24 */ /* 0x000fc4000f8e00ff */
[----:B0-----:R-:W-:Y:S02]  /*21c80*/  IMAD.U32 R10, RZ, RZ, UR4 ;  /* 0x00000004ff0a7e24 */ /* 0x001fe4000f8e00ff */
[----:B------:R-:W-:Y:S02]  /*21c90*/  IMAD.U32 R11, RZ, RZ, UR5 ;  /* 0x00000005ff0b7e24 */ /* 0x000fe4000f8e00ff */
[----:B------:R-:W-:Y:S02]  /*21ca0*/  IMAD.MOV.U32 R8, RZ, RZ, 0x70 ;  /* 0x00000070ff087424 */ /* 0x000fe400078e00ff */
[----:B------:R-:W-:Y:S02]  /*21cb0*/  IMAD.MOV.U32 R12, RZ, RZ, 0x1 ;  /* 0x00000001ff0c7424 */ /* 0x000fe400078e00ff */
[----:B-1----:R-:W-:-:S07]  /*21cc0*/  IMAD.MOV.U32 R13, RZ, RZ, RZ ;  /* 0x000000ffff0d7224 */ /* 0x002fce00078e00ff */
[----:B------:R-:W-:-:S07]  /*21cd0*/  LEPC R20, `(.L_x_11023) ;  /* 0x000000001014794e */ /* 0x000fce0000000000 */
[----:B---3--:R-:W-:Y:S05]  /*21ce0*/  CALL.ABS.NOINC R2 ;  /* 0x0000000002007343 */ /* 0x008fea0003c00000 */
.L_x_11023:
        /* <DEDUP_REMOVED lines=15> */
.L_x_11022:
[----:B------:R-:W-:Y:S05]  /*21de0*/  BSYNC B6 ;  /* 0x0000000000067941 */ /* 0x000fea0003800000 */
.L_x_11021:
[----:B------:R-:W-:Y:S01]  /*21df0*/  ULDC.64 UR4, c[0x0][0x9f8] ;  /* 0x00027e0000047ab9 */ /* 0x000fe20000000a00 */
[----:B------:R-:W-:Y:S01]  /*21e00*/  IMAD.MOV.U32 R25, RZ, RZ, R27 ;  /* 0x000000ffff197224 */ /* 0x000fe200078e001b */
[----:B------:R-:W-:-:S04]  /*21e10*/  ISETP.NE.U32.AND P0, PT, RZ, UR4, PT ;  /* 0x00000004ff007c0c */ /* 0x000fc8000bf05070 */
[----:B------:R-:W-:Y:S01]  /*21e20*/  ISETP.NE.AND.EX P0, PT, RZ, UR5, PT, P0 ;  /* 0x00000005ff007c0c */ /* 0x000fe2000bf05300 */
[----:B------:R-:W-:-:S12]  /*21e30*/  ULDC.64 UR4, c[0x0][0xa08] ;  /* 0x0002820000047ab9 */ /* 0x000fd80000000a00 */
[----:B------:R-:W1:Y:S02]  /*21e40*/  @P0 LDC.64 R2, c[0x0][0x9f8] ;  /* 0x00027e00ff020b82 */ /* 0x000e640000000a00 */
[----:B-1----:R-:W-:-:S05]  /*21e50*/  @P0 IMAD.WIDE R2, R27, 0x4, R2 ;  /* 0x000000041b020825 */ /* 0x002fca00078e0202 */
[----:B------:R1:W3:Y:S01]  /*21e60*/  @P0 LDG.E R25, desc[UR40][R2.64] ;  /* 0x0000002802190981 */ /* 0x0002e2000c1e1900 */
[----:B------:R-:W-:Y:S01]  /*21e70*/  VIADD R23, R23, 0xffffffff ;  /* 0xffffffff17177836 */ /* 0x000fe20000000000 */
[----:B-1----:R-:W1:Y:S02]  /*21e80*/  LDC.64 R2, c[0x0][0x418] ;  /* 0x00010600ff027b82 */ /* 0x002e640000000a00 */
[----:B-1----:R-:W-:Y:S01]  /*21e90*/  LOP3.LUT P0, RZ, R2, UR4, RZ, 0xfc, !PT ;  /* 0x0000000402ff7c12 */ /* 0x002fe2000f80fcff */
[----:B------:R-:W-:-:S03]  /*21ea0*/  UMOV UR4, 0xffffffff ;  /* 0xffffffff00047882 */ /* 0x000fc60000000000 */
[----:B------:R-:W-:Y:S02]  /*21eb0*/  LOP3.LUT P0, RZ, R3, UR5, RZ, 0xfc, P0 ;  /* 0x0000000503ff7c12 */ /* 0x000fe4000800fcff */
[----:B---3--:R-:W-:Y:S02]  /*21ec0*/  SHF.R.S32.HI R7, RZ, 0x1f, R25 ;  /* 0x0000001fff077819 */ /* 0x008fe40000011419 */
[----:B------:R-:W-:-:S03]  /*21ed0*/  SEL R22, R25, RZ, !P0 ;  /* 0x000000ff19167207 */ /* 0x000fc60004000000 */
[----:B------:R1:W-:Y:S01]  /*21ee0*/  STL [R1+0x4], R7 ;  /* 0x0000040701007387 */ /* 0x0003e20000100800 */
[----:B------:R-:W-:Y:S05]  /*21ef0*/  BRA.DIV UR4, `(.L_x_11024) ;  /* 0x00000062042c7947 */ /* 0x000fea000b800000 */
[----:B------:R-:W3:Y:S02]  /*21f00*/  S2R R0, SR_TID.X ;  /* 0x0000000000007919 */ /* 0x000ee40000002100 */
[----:B---3--:R-:W-:-:S04]  /*21f10*/  SHF.R.U32.HI R0, RZ, 0x5, R0 ;  /* 0x00000005ff007819 */ /* 0x008fc80000011600 */
[----:B------:R-:W-:-:S05]  /*21f20*/  LOP3.LUT R0, R0, 0x3, RZ, 0xc0, !PT ;  /* 0x0000000300007812 */ /* 0x000fca00078ec0ff */
[----:B------:R3:W4:Y:S02]  /*21f30*/  SHFL.IDX PT, R14, R0, RZ, 0x1f ;  /* 0x00001fff000e7589 */ /* 0x00072400000e0000 */
.L_x_11185:
[----:B----4-:R-:W-:Y:S02]  /*21f40*/  ISETP.NE.AND P0, PT, R14, RZ, PT ;  /* 0x000000ff0e00720c */ /* 0x010fe40003f05270 */
[----:B------:R-:W-:Y:S02]  /*21f50*/  PLOP3.LUT P1, PT, PT, PT, PT, 0x8, 0x0 ;  /* 0x000000000000781c */ /* 0x000fe40003f2e170 */
[----:B------:R-:W-:-:S11]  /*21f60*/  LOP3.LUT R18, R18, 0xfffffffb, RZ, 0xc0, !PT ;  /* 0xfffffffb12127812 */ /* 0x000fd600078ec0ff */
[----:B------:R-:W-:Y:S01]  /*21f70*/  @P1 LOP3.LUT R18, R18, 0x4, RZ, 0xfc, !PT ;  /* 0x0000000412121812 */ /* 0x000fe200078efcff */
[----:B------:R-:W-:Y:S06]  /*21f80*/  @P0 BRA `(.L_x_11025) ;  /* 0x0000000400140947 */ /* 0x000fec0003800000 */
[----:B------:R-:W-:-:S03]  /*21f90*/  UMOV UR4, 0xffffffff ;  /* 0xffffffff00047882 */ /* 0x000fc60000000000 */
[----:B------:R-:W-:Y:S05]  /*21fa0*/  BRA.DIV UR4, `(.L_x_11026) ;  /* 0x0000006204347947 */ /* 0x000fea000b800000 */
[----:B------:R-:W-:-:S13]  /*21fb0*/  ELECT P6, URZ, PT ;  /* 0x00000000003f782f */ /* 0x000fda00038c0000 */
.L_x_11188:
[----:B------:R-:W-:Y:S05]  /*21fc0*/  @!P6 BRA `(.L_x_11025) ;  /* 0x000000040004e947 */ /* 0x000fea0003800000 */
[----:B------:R-:W-:-:S04]  /*21fd0*/  ISETP.NE.U32.AND P0, PT, R2, RZ, PT ;  /* 0x000000ff0200720c */ /* 0x000fc80003f05070 */
[----:B------:R-:W-:-:S13]  /*21fe0*/  ISETP.NE.AND.EX P0, PT, R3, RZ, PT, P0 ;  /* 0x000000ff0300720c */ /* 0x000fda0003f05300 */
[----:B------:R-:W-:Y:S05]  /*21ff0*/  @!P0 BRA `(.L_x_11027) ;  /* 0x0000000000488947 */ /* 0x000fea0003800000 */
[----:B------:R-:W4:Y:S01]  /*22000*/  LDC R6, c[0x0][0x43c] ;  /* 0x00010f00ff067b82 */ /* 0x000f220000000800 */
[----:B---3--:R-:W-:Y:S01]  /*22010*/  IMAD.MOV.U32 R0, RZ, RZ, R23 ;  /* 0x000000ffff007224 */ /* 0x008fe200078e0017 */
[----:B------:R-:W-:Y:S01]  /*22020*/  ULDC.64 UR4, c[0x0][0x428] ;  /* 0x00010a0000047ab9 */ /* 0x000fe20000000a00 */
[----:B----4-:R-:W-:-:S13]  /*22030*/  ISETP.NE.AND P0, PT, R6, 0x1, PT ;  /* 0x000000010600780c */ /* 0x010fda0003f05270 */
[----:B--2---:R-:W2:Y:S02]  /*22040*/  @P0 LDC.64 R4, c[0x0][0x440] ;  /* 0x00011000ff040b82 */ /* 0x004ea40000000a00 */
[----:B--2---:R-:W-:-:S05]  /*22050*/  @P0 IMAD.HI.U32 R4, R23, R4, RZ ;  /* 0x0000000417040227 */ /* 0x004fca00078e00ff */
        /* <DEDUP_REMOVED lines=12> */
.L_x_11027:
[----:B---3--:R-:W-:Y:S01]  /*22120*/  IMAD R0, R19, 0x8, R16 ;  /* 0x0000000813007824 */ /* 0x008fe200078e0210 */
[----:B----4-:R-:W-:-:S04]  /*22130*/  SHF.L.U32 R2, R28, 0x1f, RZ ;  /* 0x0000001f1c027819 */ /* 0x010fc800000006ff */
[----:B------:R-:W3:Y:S02]  /*22140*/  SYNCS.PHASECHK.TRANS64.TRYWAIT P0, [R0+URZ+0x2d840], R2 ;  /* 0x02d84002000075a7 */ /* 0x000ee4000800017f */
[----:B---3--:R-:W-:Y:S05]  /*22150*/  @!P0 BRA `(.L_x_11028) ;  /* 0x0000005c00e88947 */ /* 0x008fea0003800000 */
.L_x_11189:
        /* <DEDUP_REMOVED lines=9> */
.L_x_11029:
[----:B------:R-:W-:Y:S01]  /*221f0*/  R2UR UR9, R0 ;  /* 0x00000000000972ca */ /* 0x000fe200000e0000 */
[----:B---34-:R-:W-:Y:S01]  /*22200*/  IMAD R0, R19, 0x6000, R16 ;  /* 0x0000600013007824 */ /* 0x018fe200078e0210 */
        /* <DEDUP_REMOVED lines=13> */
[----:B------:R-:W-:Y:S02]  /*222e0*/  ULEA UR11, UR11, UR5, 0x7 ;  /* 0x000000050b0b7291 */ /* 0x000fe4000f8e383f */
        /* <DEDUP_REMOVED lines=8> */
[----:B---3--:R-:W-:Y:S01]  /*22370*/  UMOV UR8, UR15 ;  /* 0x0000000f00087c82 */ /* 0x008fe20008000000 */
[----:B------:R-:W-:-:S02]  /*22380*/  UMOV UR10, UR17 ;  /* 0x00000011000a7c82 */ /* 0x000fc40008000000 */
[----:B------:R3:W-:Y:S02]  /*22390*/  UTMALDG.4D [UR8], [UR4], desc[UR6] ;  /* 0x00000608040075b4 */ /* 0x0007e40008019000 */
[----:B---3--:R-:W-:Y:S01]  /*223a0*/  UMOV UR8, UR16 ;  /* 0x0000001000087c82 */ /* 0x008fe20008000000 */
[----:B------:R-:W-:Y:S02]  /*223b0*/  UMOV UR10, UR14 ;  /* 0x0000000e000a7c82 */ /* 0x000fe40008000000 */
[----:B------:R4:W-:Y:S02]  /*223c0*/  UTMALDG.4D [UR8], [UR4], desc[UR6] ;  /* 0x00000608040075b4 */ /* 0x0009e40008019000 */
[----:B----4-:R-:W-:Y:S01]  /*223d0*/  NOP ;  /* 0x0000000000007918 */ /* 0x010fe20000000000 */
.L_x_11025:
[----:B------:R-:W4:Y:S01]  /*223e0*/  LDL.LU R3, [R1+0x20] ;  /* 0x0000200001037983 */ /* 0x000f220000300800 */
[----:B------:R-:W-:Y:S05]  /*223f0*/  WARPSYNC.ALL ;  /* 0x0000000000007948 */ /* 0x000fea0003800000 */
[----:B------:R-:W-:Y:S01]  /*22400*/  ULDC.64 UR4, c[0x0][0x298] ;  /* 0x0000a60000047ab9 */ /* 0x000fe20000000a00 */
[----:B---3--:R-:W-:Y:S01]  /*22410*/  VIADD R0, R16, 0xc400 ;  /* 0x0000c40010007836 */ /* 0x008fe20000000000 */
[----:B------:R-:W-:Y:S01]  /*22420*/  ULDC.64 UR6, c[0x0][0xa00] ;  /* 0x0002800000067ab9 */ /* 0x000fe20000000a00 */
[----:B------:R-:W-:Y:S01]  /*22430*/  BSSY B6, `(.L_x_11030) ;  /* 0x0000022000067945 */ /* 0x000fe20003800000 */
[----:B------:R-:W-:Y:S01]  /*22440*/  BAR.SYNC.DEFER_BLOCKING 0x8, 0x200 ;  /* 0x0208000000007b1d */ /* 0x000fe20000010000 */
[----:B------:R-:W-:-:S02]  /*22450*/  ISETP.NE.U32.AND P0, PT, RZ, UR6, PT ;  /* 0x00000006ff007c0c */ /* 0x000fc4000bf05070 */
[----:B------:R-:W-:Y:S02]  /*22460*/  LOP3.LUT P1, RZ, R0, 0x1bf, RZ, 0xc0, !PT ;  /* 0x000001bf00ff7812 */ /* 0x000fe4000782c0ff */
[----:B------:R-:W-:Y:S02]  /*22470*/  ISETP.NE.AND.EX P0, PT, RZ, UR7, PT, P0 ;  /* 0x00000007ff007c0c */ /* 0x000fe4000bf05300 */
[----:B----4-:R-:W-:Y:S01]  /*22480*/  SHF.R.S32.HI R2, RZ, 0x1f, R3 ;  /* 0x0000001fff027819 */ /* 0x010fe20000011403 */
[----:B--2---:R-:W-:-:S04]  /*22490*/  IMAD.WIDE.U32 R4, R3, UR4, RZ ;  /* 0x0000000403047c25 */ /* 0x004fc8000f8e00ff */
        /* <DEDUP_REMOVED lines=19> */
[----:B-1----:R-:W-:-:S02]  /*225d0*/  IMAD.U32 R7, RZ, RZ, UR7 ;  /* 0x00000007ff077e24 */ /* 0x002fc4000f8e00ff */
[----:B0-----:R-:W-:Y:S02]  /*225e0*/  IMAD.U32 R10, RZ, RZ, UR8 ;  /* 0x00000008ff0a7e24 */ /* 0x001fe4000f8e00ff */
[----:B------:R-:W-:Y:S02]  /*225f0*/  IMAD.U32 R11, RZ, RZ, UR9 ;  /* 0x00000009ff0b7e24 */ /* 0x000fe4000f8e00ff */
[----:B------:R-:W-:Y:S02]  /*22600*/  IMAD.MOV.U32 R8, RZ, RZ, 0x70 ;  /* 0x00000070ff087424 */ /* 0x000fe400078e00ff */
[----:B------:R-:W-:Y:S02]  /*22610*/  IMAD.MOV.U32 R12, RZ, RZ, 0x1 ;  /* 0x00000001ff0c7424 */ /* 0x000fe400078e00ff */
[----:B------:R-:W-:-:S07]  /*22620*/  IMAD.MOV.U32 R13, RZ, RZ, RZ ;  /* 0x000000ffff0d7224 */ /* 0x000fce00078e00ff */
[----:B------:R-:W-:-:S07]  /*22630*/  LEPC R20, `(.L_x_11031) ;  /* 0x000000001014794e */ /* 0x000fce0000000000 */
[----:B--2---:R-:W-:Y:S05]  /*22640*/  CALL.ABS.NOINC R2 ;  /* 0x0000000002007343 */ /* 0x004fea0003c00000 */
.L_x_11031:
[----:B------:R-:W-:Y:S05]  /*22650*/  BSYNC B6 ;  /* 0x0000000000067941 */ /* 0x000fea0003800000 */
.L_x_11030:
[----:B------:R-:W3:Y:S01]  /*22660*/  LDL.LU R20, [R1+0x3c] ;  /* 0x00003c0001147983 */ /* 0x000ee20000300800 */
[----:B------:R-:W4:Y:S01]  /*22670*/  LDC R9, c[0x0][0x448] ;  /* 0x00011200ff097b82 */ /* 0x000f220000000800 */
[----:B------:R-:W-:Y:S01]  /*22680*/  ULDC.64 UR4, c[0x0][0x2d8] ;  /* 0x0000b60000047ab9 */ /* 0x000fe20000000a00 */
[----:B------:R-:W-:Y:S01]  /*22690*/  ULDC.64 UR6, c[0x0][0x2e0] ;  /* 0x0000b80000067ab9 */ /* 0x000fe20000000a00 */
[----:B--2---:R-:W3:Y:S01]  /*226a0*/  LDL.LU.64 R2, [R1+0x30] ;  /* 0x0000300001027983 */ /* 0x004ee20000300a00 */
[----:B------:R-:W-:-:S03]  /*226b0*/  ULDC.64 UR8, c[0x0][0x280] ;  /* 0x0000a00000087ab9 */ /* 0x000fc60000000a00 */
[----:B------:R-:W2:Y:S04]  /*226c0*/  LDL.LU R0, [R1+0x44] ;  /* 0x0000440001007983 */ /* 0x000ea80000300800 */
[----:B------:R-:W5:Y:S04]  /*226d0*/  LDL.LU R5, [R1+0x20] ;  /* 0x0000200001057983 */ /* 0x000f680000300800 */
[----:B------:R-:W5:Y:S01]  /*226e0*/  LDL R21, [R1+0x14] ;  /* 0x0000140001157983 */ /* 0x000f620000100800 */
[----:B------:R-:W0:Y:S01]  /*226f0*/  S2R R13, SR_TID.X ;  /* 0x00000000000d7919 */ /* 0x000e220000002100 */
[----:B----4-:R-:W-:-:S13]  /*22700*/  ISETP.NE.AND P1, PT, R9, 0x1, PT ;  /* 0x000000010900780c */ /* 0x010fda0003f25270 */
[----:B------:R-:W4:Y:S08]  /*22710*/  @P1 LDC R6, c[0x0][0x450] ;  /* 0x00011400ff061b82 */ /* 0x000f300000000800 */
[----:B------:R-:W1:Y:S01]  /*22720*/  @P1 LDC R8, c[0x0][0x450] ;  /* 0x00011400ff081b82 */ /* 0x000e620000000800 */
[C---:B0-----:R-:W-:Y:S02]  /*22730*/  IMAD.SHL.U32 R11, R13.reuse, 0x8, RZ ;  /* 0x000000080d0b7824 */ /* 0x041fe400078e00ff */
[----:B------:R-:W-:-:S03]  /*22740*/  IMAD.SHL.U32 R10, R13, 0x8, RZ ;  /* 0x000000080d0a7824 */ /* 0x000fc600078e00ff */
[----:B------:R-:W-:Y:S02]  /*22750*/  LOP3.LUT R11, R11, 0x18, RZ, 0xc0, !PT ;  /* 0x000000180b0b7812 */ /* 0x000fe400078ec0ff */
[----:B------:R-:W-:Y:S02]  /*22760*/  LOP3.LUT R10, R10, 0x18, RZ, 0xc0, !PT ;  /* 0x000000180a0a7812 */ /* 0x000fe400078ec0ff */
[C---:B------:R-:W-:Y:S02]  /*22770*/  LOP3.LUT R12, R11.reuse, 0x20, RZ, 0xfc, !PT ;  /* 0x000000200b0c7812 */ /* 0x040fe400078efcff */
[----:B------:R-:W-:Y:S01]  /*22780*/  LOP3.LUT R11, R11, 0x40, RZ, 0xfc, !PT ;  /* 0x000000400b0b7812 */ /* 0x000fe200078efcff */
[----:B---3--:R-:W-:Y:S02]  /*22790*/  IMAD.MOV.U32 R3, RZ, RZ, R20 ;  /* 0x000000ffff037224 */ /* 0x008fe400078e0014 */
[----:B------:R-:W0:Y:S01]  /*227a0*/  S2R R20, SR_TID.X ;  /* 0x0000000000147919 */ /* 0x000e220000002100 */
[----:B------:R-:W-:-:S04]  /*227b0*/  IMAD.WIDE.U32 R2, R17, UR4, R2 ;  /* 0x0000000411027c25 */ /* 0x000fc8000f8e0002 */
[----:B------:R-:W-:Y:S01]  /*227c0*/  IMAD R3, R17, UR5, R3 ;  /* 0x0000000511037c24 */ /* 0x000fe2000f8e0203 */
[----:B------:R-:W-:Y:S01]  /*227d0*/  ULDC.64 UR4, c[0x0][0x2d0] ;  /* 0x0000b40000047ab9 */ /* 0x000fe20000000a00 */
[----:B--2---:R-:W-:Y:S02]  /*227e0*/  IMAD R0, R0, UR6, RZ ;  /* 0x0000000600007c24 */ /* 0x004fe4000f8e02ff */
        /* <DEDUP_REMOVED lines=8> */
[----:B------:R-:W-:-:S05]  /*22870*/  LOP3.LUT R20, R4, 0x60, R20, 0xf8, !PT ;  /* 0x0000006004147812 */ /* 0x000fca00078ef814 */
[----:B------:R-:W-:Y:S01]  /*22880*/  IMAD.IADD R0, R20, 0x1, R21 ;  /* 0x0000000114007824 */ /* 0x000fe200078e0215 */
[----:B------:R-:W-:-:S03]  /*22890*/  LOP3.LUT R20, R13, 0x7f, RZ, 0xc0, !PT ;  /* 0x0000007f0d147812 */ /* 0x000fc600078ec0ff */
[----:B--2---:R-:W-:Y:S01]  /*228a0*/  @P1 IMAD.HI.U32 R5, R0, R5, RZ ;  /* 0x0000000500051227 */ /* 0x004fe200078e00ff */
[----:B------:R-:W-:-:S03]  /*228b0*/  SHF.R.U32.HI R20, RZ, 0x2, R20 ;  /* 0x00000002ff147819 */ /* 0x000fc60000011614 */
[----:B------:R-:W-:Y:S01]  /*228c0*/  IMAD.MOV.U32 R4, RZ, RZ, R0 ;  /* 0x000000ffff047224 */ /* 0x000fe200078e0000 */
[----:B----4-:R-:W-:-:S04]  /*228d0*/  @P1 SHF.R.U32.HI R4, RZ, R6, R5 ;  /* 0x00000006ff041219 */ /* 0x010fc80000011605 */
[--C-:B------:R-:W-:Y:S01]  /*228e0*/  SHF.R.S32.HI R5, RZ, 0x1f, R4.reuse ;  /* 0x0000001fff057819 */ /* 0x100fe20000011404 */
[----:B-1----:R-:W-:-:S04]  /*228f0*/  IMAD.MOV R7, RZ, RZ, -R4 ;  /* 0x000000ffff077224 */ /* 0x002fc800078e0a04 */
[----:B------:R-:W-:-:S04]  /*22900*/  IMAD R5, R5, UR4, RZ ;  /* 0x0000000405057c24 */ /* 0x000fc8000f8e02ff */
[C---:B------:R-:W-:Y:S02]  /*22910*/  IMAD R6, R4.reuse, UR5, R5 ;  /* 0x0000000504067c24 */ /* 0x040fe4000f8e0205 */
[----:B------:R-:W-:-:S04]  /*22920*/  IMAD.WIDE.U32 R4, R4, UR4, R2 ;  /* 0x0000000404047c25 */ /* 0x000fc8000f8e0002 */
[----:B------:R-:W-:Y:S02]  /*22930*/  IMAD.IADD R5, R5, 0x1, R6 ;  /* 0x0000000105057824 */ /* 0x000fe400078e0206 */
[----:B------:R-:W-:Y:S02]  /*22940*/  IMAD R6, R9, R7, R0 ;  /* 0x0000000709067224 */ /* 0x000fe400078e0200 */
[----:B------:R-:W-:Y:S02]  /*22950*/  VIADD R0, R0, 0x80 ;  /* 0x0000008000007836 */ /* 0x000fe40000000000 */
[----:B------:R-:W-:Y:S01]  /*22960*/  IMAD.WIDE.U32 R4, R6, UR6, R4 ;  /* 0x0000000606047c25 */ /* 0x000fe2000f8e0004 */
[----:B------:R-:W-:-:S05]  /*22970*/  SHF.R.S32.HI R7, RZ, 0x1f, R6 ;  /* 0x0000001fff077819 */ /* 0x000fca0000011406 */
[----:B------:R-:W-:-:S04]  /*22980*/  IMAD R7, R7, UR6, RZ ;  /* 0x0000000607077c24 */ /* 0x000fc8000f8e02ff */
[----:B------:R-:W-:Y:S02]  /*22990*/  IMAD R6, R6, UR7, R7 ;  /* 0x0000000706067c24 */ /* 0x000fe4000f8e0207 */
[----:B------:R-:W0:Y:S02]  /*229a0*/  @P1 LDC R7, c[0x0][0x44c] ;  /* 0x00011300ff071b82 */ /* 0x000e240000000800 */
[----:B------:R-:W-:Y:S01]  /*229b0*/  IMAD.IADD R6, R5, 0x1, R6 ;  /* 0x0000000105067824 */ /* 0x000fe200078e0206 */
[----:B------:R-:W-:-:S04]  /*229c0*/  LEA R5, P0, R4, UR8, 0x1 ;  /* 0x0000000804057c11 */ /* 0x000fc8000f8008ff */
[----:B------:R-:W-:Y:S01]  /*229d0*/  LEA.HI.X R6, R4, UR9, R6, 0x1, P0 ;  /* 0x0000000904067c11 */ /* 0x000fe200080f0c06 */
        /* <DEDUP_REMOVED lines=11> */
[----:B------:R-:W-:Y:S01]  /*22a90*/  SHF.R.S32.HI R4, RZ, 0x1f, R0 ;  /* 0x0000001fff047819 */ /* 0x000fe20000011400 */
[----:B------:R-:W-:Y:S01]  /*22aa0*/  UMOV UR5, 0xffffffff ;  /* 0xffffffff00057882 */ /* 0x000fe20000000000 */
[----:B------:R-:W-:Y:S01]  /*22ab0*/  ISETP.GE.AND P1, PT, R11, UR4, PT ;  /* 0x000000040b007c0c */ /* 0x000fe2000bf26270 */
[----:B------:R-:W-:Y:S02]  /*22ac0*/  IMAD.IADD R3, R3, 0x1, R7 ;  /* 0x0000000103037824 */ /* 0x000fe400078e0207 */
[----:B------:R-:W-:-:S02]  /*22ad0*/  IMAD R4, R4, UR6, RZ ;  /* 0x0000000604047c24 */ /* 0x000fc4000f8e02ff */
        /* <DEDUP_REMOVED lines=9> */
[----:B------:R-:W-:-:S03]  /*22b70*/  IMAD.IADD R0, R20, 0x1, R21 ;  /* 0x0000000114007824 */ /* 0x000fc600078e0215 */
[----:B------:R-:W0:Y:S01]  /*22b80*/  SHFL.IDX PT, R2, R5, RZ, 0x1c1f ;  /* 0x001c1fff05027589 */ /* 0x000e2200000e0000 */
[----:B--2---:R-:W-:-:S03]  /*22b90*/  IMAD R4, R3, R9, RZ ;  /* 0x0000000903047224 */ /* 0x004fc600078e02ff */
[----:B------:R-:W1:Y:S02]  /*22ba0*/  SHFL.IDX PT, R3, R6, RZ, 0x1c1f ;  /* 0x001c1fff06037589 */ /* 0x000e6400000e0000 */
[----:B------:R-:W-:-:S13]  /*22bb0*/  ISETP.GE.AND P2, PT, R0, R4, PT ;  /* 0x000000040000720c */ /* 0x000fda0003f46270 */
[----:B0-----:R-:W-:-:S05]  /*22bc0*/  @!P2 LEA R2, P4, R10, R2, 0x1 ;  /* 0x000000020a02a211 */ /* 0x001fca00078808ff */
[----:B-1----:R-:W-:-:S05]  /*22bd0*/  @!P2 IMAD.X R3, RZ, RZ, R3, P4 ;  /* 0x000000ffff03a224 */ /* 0x002fca00020e0603 */
[----:B------:R-:W-:Y:S01]  /*22be0*/  @!PT LDS RZ, [RZ] ;  /* 0x00000000fffff984 */ /* 0x000fe20000000800 */
[----:B---3--:R-:W-:Y:S04]  /*22bf0*/  @!P2 LDGSTS.E.BYPASS.LTC128B.128 [R11+0xc400], desc[UR40][R2.64], !P3 ;  /* 0x0c400000020bafae */ /* 0x008fe8000d901d68 */
        /* <DEDUP_REMOVED lines=16> */
[----:B------:R-:W-:Y:S01]  /*22d00*/  ISETP.GE.AND P2, PT, R2, R4, PT ;  /* 0x000000040200720c */ /* 0x000fe20003f46270 */
[----:B------:R-:W-:Y:S04]  /*22d10*/  SHFL.IDX PT, R5, R5, 0x3, 0x1c1f ;  /* 0x007c1f0005057f89 */ /* 0x000fe800000e0000 */
[----:B------:R-:W1:Y:S04]  /*22d20*/  SHFL.IDX PT, R2, R6, 0x2, 0x1c1f ;  /* 0x005c1f0006027f89 */ /* 0x000e6800000e0000 */
[----:B------:R-:W2:Y:S04]  /*22d30*/  SHFL.IDX PT, R6, R6, 0x3, 0x1c1f ;  /* 0x007c1f0006067f89 */ /* 0x000ea800000e0000 */
        /* <DEDUP_REMOVED lines=8> */
[----:B0-----:R-:W-:-:S05]  /*22dc0*/  VIADD R2, R0, 0x60 ;  /* 0x0000006000027836 */ /* 0x001fca0000000000 */
[----:B------:R-:W-:-:S13]  /*22dd0*/  ISETP.GE.AND P2, PT, R2, R4, PT ;  /* 0x000000040200720c */ /* 0x000fda0003f46270 */
[----:B------:R-:W-:Y:S01]  /*22de0*/  @!P2 LEA R2, P4, R10, R5, 0x1 ;  /* 0x000000050a02a211 */ /* 0x000fe200078808ff */
[----:B------:R-:W-:-:S04]  /*22df0*/  VIADD R5, R0, 0x80 ;  /* 0x0000008000057836 */ /* 0x000fc80000000000 */
[----:B--2---:R-:W-:-:S05]  /*22e00*/  @!P2 IMAD.X R3, RZ, RZ, R6, P4 ;  /* 0x000000ffff03a224 */ /* 0x004fca00020e0606 */
[----:B------:R-:W-:Y:S04]  /*22e10*/  @!P2 LDGSTS.E.BYPASS.LTC128B.128 [R11+0xdc00], desc[UR40][R2.64], !P3 ;  /* 0x0dc00000020bafae */ /* 0x000fe8000d901d68 */
[----:B------:R-:W-:Y:S04]  /*22e20*/  @!P2 LDGSTS.E.BYPASS.LTC128B.128 [R11+0x10c00], desc[UR40][R2.64+0x40], !P0 ;  /* 0x10c00040020bafae */ /* 0x000fe8000c101d68 */
[----:B------:R0:W-:Y:S01]  /*22e30*/  @!P2 LDGSTS.E.BYPASS.LTC128B.128 [R11+0x13c00], desc[UR40][R2.64+0x80], !P1 ;  /* 0x13c00080020bafae */ /* 0x0001e2000c901d68 */
[----:B------:R-:W-:-:S03]  /*22e40*/  ISETP.GE.AND P2, PT, R5, R4, PT ;  /* 0x000000040500720c */ /* 0x000fc60003f46270 */
[----:B0-----:R-:W0:Y:S04]  /*22e50*/  SHFL.IDX PT, R3, R8, RZ, 0x1c1f ;  /* 0x001c1fff08037589 */ /* 0x001e2800000e0000 */
[----:B------:R-:W1:Y:S04]  /*22e60*/  SHFL.IDX PT, R2, R7, RZ, 0x1c1f ;  /* 0x001c1fff07027589 */ /* 0x000e6800000e0000 */
[----:B------:R-:W2:Y:S02]  /*22e70*/  SHFL.IDX PT, R7, R7, 0x1, 0x1c1f ;  /* 0x003c1f0007077f89 */ /* 0x000ea400000e0000 */
        /* <DEDUP_REMOVED lines=8> */
[----:B0-2---:R0:W1:Y:S02]  /*22f00*/  SHFL.IDX PT, R2, R8, 0x1, 0x1c1f ;  /* 0x003c1f0008027f89 */ /* 0x00506400000e0000 */
.L_x_11202:
[----:B------:R-:W2:Y:S01]  /*22f10*/  LDL R5, [R1+0x10] ;  /* 0x0000100001057983 */ /* 0x000ea20000100800 */
[----:B------:R-:W-:-:S05]  /*22f20*/  VIADD R0, R0, 0xa0 ;  /* 0x000000a000007836 */ /* 0x000fca0000000000 */
[----:B------:R-:W-:-:S13]  /*22f30*/  ISETP.GE.AND P2, PT, R0, R4, PT ;  /* 0x000000040000720c */ /* 0x000fda0003f46270 */
[----:B-1----:R-:W-:-:S05]  /*22f40*/  @!P2 LEA R2, P4, R10, R2, 0x1 ;  /* 0x000000020a02a211 */ /* 0x002fca00078808ff */
        /* <DEDUP_REMOVED lines=9> */
.L_x_11033:
        /* <DEDUP_REMOVED lines=18> */
.L_x_11203:
[----:B------:R-:W-:Y:S05]  /*23100*/  BSYNC B0 ;  /* 0x0000000000007941 */ /* 0x000fea0003800000 */
.L_x_11034:
        /* <DEDUP_REMOVED lines=30> */
[----:B0-----:R-:W-:Y:S02]  /*232f0*/  SEL R8, RZ, 0x1, P0 ;  /* 0x00000001ff087807 */ /* 0x001fe40000000000 */
        /* <DEDUP_REMOVED lines=26> */
.L_x_11042:
[----:B------:R-:W-:Y:S01]  /*234a0*/  IMAD R3, R6, 0x8, R16 ;  /* 0x0000000806037824 */ /* 0x000fe200078e0210 */
[----:B------:R-:W-:Y:S01]  /*234b0*/  SHF.L.U32 R2, R8, 0x1f, RZ ;  /* 0x0000001f08027819 */ /* 0x000fe200000006ff */
[----:B------:R-:W-:Y:S03]  /*234c0*/  BSSY B3, `(.L_x_11043) ;  /* 0x0000003000037945 */ /* 0x000fe60003800000 */
[----:B------:R-:W1:Y:S02]  /*234d0*/  SYNCS.PHASECHK.TRANS64.TRYWAIT P0, [R3+URZ+0x2d840], R2 ;  /* 0x02d84002030075a7 */ /* 0x000e64000800017f */
[----:B-1----:R-:W-:Y:S05]  /*234e0*/  @!P0 BRA `(.L_x_11044) ;  /* 0x0000005400388947 */ /* 0x002fea0003800000 */
.L_x_11204:
[----:B------:R-:W-:Y:S05]  /*234f0*/  BSYNC B3 ;  /* 0x0000000000037941 */ /* 0x000fea0003800000 */
.L_x_11043:
        /* <DEDUP_REMOVED lines=10> */
.L_x_11046:
[----:B------:R-:W-:Y:S05]  /*235a0*/  BSYNC B3 ;  /* 0x0000000000037941 */ /* 0x000fea0003800000 */
.L_x_11045:
        /* <DEDUP_REMOVED lines=11> */
.L_x_11047:
        /* <DEDUP_REMOVED lines=16> */
.L_x_11048:
        /* <DEDUP_REMOVED lines=16> */
.L_x_11049:
        /* <DEDUP_REMOVED lines=15> */
.L_x_11205:
[----:B------:R-:W-:Y:S05]  /*23950*/  BSYNC B3 ;  /* 0x0000000000037941 */ /* 0x000fea0003800000 */
.L_x_11050:
        /* <DEDUP_REMOVED lines=10> */
.L_x_11052:
[----:B------:R-:W-:Y:S01]  /*23a00*/  LOP3.LUT P0, RZ, R18, 0x8, RZ, 0xc0, !PT ;  /* 0x0000000812ff7812 */ /* 0x000fe2000780c0ff */
[----:B------:R-:W-:-:S12]  /*23a10*/  BSSY B3, `(.L_x_11053) ;  /* 0x0000003000037945 */ /* 0x000fd80003800000 */
[----:B------:R-:W-:Y:S05]  /*23a20*/  @P0 BRA `(.L_x_11054) ;  /* 0x0000000000040947 */ /* 0x000fea0003800000 */
[----:B------:R-:W-:Y:S01]  /*23a30*/  BPT.TRAP 0x1 ;  /* 0x000000040000795c */ /* 0x000fe20000300000 */
.L_x_11054:
[----:B------:R-:W-:Y:S05]  /*23a40*/  BSYNC B3 ;  /* 0x0000000000037941 */ /* 0x000fea0003800000 */
.L_x_11053:
        /* <DEDUP_REMOVED lines=10> */
.L_x_11055:
        /* <DEDUP_REMOVED lines=15> */
.L_x_11056:
        /* <DEDUP_REMOVED lines=15> */
.L_x_11057:
        /* <DEDUP_REMOVED lines=12> */
.L_x_11041:
[----:B------:R-:W-:Y:S05]  /*23d90*/  BSYNC B1 ;  /* 0x0000000000017941 */ /* 0x000fea0003800000 */
.L_x_11040:
[----:B------:R-:W2:Y:S01]  /*23da0*/  LDL.LU R0, [R1+0x1c] ;  /* 0x00001c0001007983 */ /* 0x000ea20000300800 */
[----:B------:R-:W-:Y:S02]  /*23db0*/  IMAD.MOV.U32 R19, RZ, RZ, R6 ;  /* 0x000000ffff137224 */ /* 0x000fe400078e0006 */
[----:B------:R-:W-:Y:S02]  /*23dc0*/  IMAD.MOV.U32 R28, RZ, RZ, R8 ;  /* 0x000000ffff1c7224 */ /* 0x000fe400078e0008 */
[----:B--2---:R-:W-:-:S07]  /*23dd0*/  VIADD R0, R0, 0xfffffffd ;  /* 0xfffffffd00007836 */ /* 0x004fce0000000000 */
.L_x_11039:
[----:B------:R-:W-:Y:S05]  /*23de0*/  BSYNC B2 ;  /* 0x0000000000027941 */ /* 0x000fea0003800000 */
.L_x_11038:
[----:B------:R-:W-:-:S05]  /*23df0*/  VIADD R2, R9, 0xfffffffe ;  /* 0xfffffffe09027836 */ /* 0x000fca0000000000 */
[----:B------:R-:W-:-:S13]  /*23e00*/  ISETP.NE.AND P0, PT, R2, R7, PT ;  /* 0x000000070200720c */ /* 0x000fda0003f05270 */
[----:B------:R-:W-:Y:S05]  /*23e10*/  @!P0 BRA `(.L_x_11037) ;  /* 0x0000001400948947 */ /* 0x000fea0003800000 */
[----:B------:R-:W-:-:S07]  /*23e20*/  IMAD.MOV.U32 R10, RZ, RZ, R22 ;  /* 0x000000ffff0a7224 */ /* 0x000fce00078e0016 */
.L_x_11094:
        /* <DEDUP_REMOVED lines=10> */
[----:B0-----:R-:W-:Y:S01]  /*23ed0*/  IMAD.MOV.U32 R8, RZ, RZ, R0 ;  /* 0x000000ffff087224 */ /* 0x001fe200078e0000 */
        /* <DEDUP_REMOVED lines=21> */
.L_x_11060:
[----:B0-----:R-:W-:Y:S01]  /*24030*/  IMAD R4, R6, 0x8, R16 ;  /* 0x0000000806047824 */ /* 0x001fe200078e0210 */
[----:B------:R-:W-:Y:S01]  /*24040*/  SHF.L.U32 R2, R7, 0x1f, RZ ;  /* 0x0000001f07027819 */ /* 0x000fe200000006ff */
[----:B------:R-:W-:Y:S03]  /*24050*/  BSSY B2, `(.L_x_11061) ;  /* 0x0000003000027945 */ /* 0x000fe60003800000 */
[----:B------:R-:W0:Y:S02]  /*24060*/  SYNCS.PHASECHK.TRANS64.TRYWAIT P0, [R4+URZ+0x2d840], R2 ;  /* 0x02d84002040075a7 */ /* 0x000e24000800017f */
[----:B0-----:R-:W-:Y:S05]  /*24070*/  @!P0 BRA `(.L_x_11062) ;  /* 0x00000048007c8947 */ /* 0x001fea0003800000 */
.L_x_11206:
[----:B------:R-:W-:Y:S05]  /*24080*/  BSYNC B2 ;  /* 0x0000000000027941 */ /* 0x000fea0003800000 */
.L_x_11061:
[----:B------:R-:W1:Y:S01]  /*24090*/  S2R R3, SR_TID.X ;  /* 0x0000000000037919 */ /* 0x000e620000002100 */
[----:B------:R-:W-:Y:S01]  /*240a0*/  BSSY B2, `(.L_x_11063) ;  /* 0x0000009000027945 */ /* 0x000fe20003800000 */
[----:B-1----:R-:W-:-:S04]  /*240b0*/  LOP3.LUT R3, R3, 0x7f, RZ, 0xc0, !PT ;  /* 0x0000007f03037812 */ /* 0x002fc800078ec0ff */
[----:B------:R-:W-:-:S13]  /*240c0*/  ISETP.NE.AND P0, PT, R3, RZ, PT ;  /* 0x000000ff0300720c */ /* 0x000fda0003f05270 */
[----:B------:R-:W-:Y:S05]  /*240d0*/  @P0 BRA `(.L_x_11064) ;  /* 0x0000000000140947 */ /* 0x000fea0003800000 */
[----:B------:R-:W-:Y:S01]  /*240e0*/  LOP3.LUT P1, RZ, R18, 0x1, RZ, 0xc0, !PT ;  /* 0x0000000112ff7812 */ /* 0x000fe2000782c0ff */
[----:B0-----:R-:W-:-:S04]  /*240f0*/  IMAD.MOV.U32 R2, RZ, RZ, 0x6000 ;  /* 0x00006000ff027424 */ /* 0x001fc800078e00ff */
[----:B------:R1:W-:Y:S08]  /*24100*/  SYNCS.ARRIVE.TRANS64 RZ, [R4+URZ+0x2d830], R2 ;  /* 0x02d8300204ff79a7 */ /* 0x0003f0000800003f */
[----:B------:R-:W-:Y:S05]  /*24110*/  @!P1 BRA `(.L_x_11064) ;  /* 0x0000000000049947 */ /* 0x000fea0003800000 */
[----:B------:R-:W-:Y:S01]  /*24120*/  BPT.TRAP 0x1 ;  /* 0x000000040000795c */ /* 0x000fe20000300000 */
.L_x_11064:
[----:B------:R-:W-:Y:S05]  /*24130*/  BSYNC B2 ;  /* 0x0000000000027941 */ /* 0x000fea0003800000 */
.L_x_11063:
        /* <DEDUP_REMOVED lines=11> */
.L_x_11065:
        /* <DEDUP_REMOVED lines=16> */
.L_x_11066:
        /* <DEDUP_REMOVED lines=16> */
.L_x_11067:
        /* <DEDUP_REMOVED lines=15> */
.L_x_11207:
[----:B------:R-:W-:Y:S05]  /*244e0*/  BSYNC B2 ;  /* 0x0000000000027941 */ /* 0x000fea0003800000 */
.L_x_11068:
        /* <DEDUP_REMOVED lines=10> */
.L_x_11070:
[----:B------:R-:W-:Y:S01]  /*24590*/  LOP3.LUT P0, RZ, R18, 0x8, RZ, 0xc0, !PT ;  /* 0x0000000812ff7812 */ /* 0x000fe2000780c0ff */
[----:B------:R-:W-:-:S12]  /*245a0*/  BSSY B2, `(.L_x_11071) ;  /* 0x0000003000027945 */ /* 0x000fd80003800000 */
[----:B------:R-:W-:Y:S05]  /*245b0*/  @P0 BRA `(.L_x_11072) ;  /* 0x0000000000040947 */ /* 0x000fea0003800000 */
[----:B------:R-:W-:Y:S01]  /*245c0*/  BPT.TRAP 0x1 ;  /* 0x000000040000795c */ /* 0x000fe20000300000 */
.L_x_11072:
[----:B------:R-:W-:Y:S05]  /*245d0*/  BSYNC B2 ;  /* 0x0000000000027941 */ /* 0x000fea0003800000 */
.L_x_11071:
        /* <DEDUP_REMOVED lines=10> */
.L_x_11073:
        /* <DEDUP_REMOVED lines=15> */
.L_x_11074:
        /* <DEDUP_REMOVED lines=15> */
.L_x_11075:
        /* <DEDUP_REMOVED lines=12> */
.L_x_11059:
[----:B------:R-:W-:Y:S05]  /*24920*/  BSYNC B1 ;  /* 0x0000000000017941 */ /* 0x000fea0003800000 */
.L_x_11058:
[----:B------:R-:W-:Y:S01]  /*24930*/  LOP3.LUT P1, RZ, R18, 0x4, RZ, 0xc0, !PT ;  /* 0x0000000412ff7812 */ /* 0x000fe2000782c0ff */
[----:B------:R-:W-:Y:S01]  /*24940*/  VIADD R19, R6, 0x1 ;  /* 0x0000000106137836 */ /* 0x000fe20000000000 */
[----:B------:R-:W-:Y:S01]  /*24950*/  BSSY B1, `(.L_x_11076) ;  /* 0x00000ad000017945 */ /* 0x000fe20003800000 */
[----:B0-----:R-:W-:-:S03]  /*24960*/  VIADD R8, R0, 0xffffffff ;  /* 0xffffffff00087836 */ /* 0x001fc60000000000 */
        /* <DEDUP_REMOVED lines=28> */
.L_x_11078:
[----:B0-----:R-:W-:Y:S01]  /*24b30*/  IMAD R4, R19, 0x8, R16 ;  /* 0x0000000813047824 */ /* 0x001fe200078e0210 */
[----:B------:R-:W-:Y:S01]  /*24b40*/  SHF.L.U32 R2, R28, 0x1f, RZ ;  /* 0x0000001f1c027819 */ /* 0x000fe200000006ff */
[----:B------:R-:W-:Y:S03]  /*24b50*/  BSSY B2, `(.L_x_11079) ;  /* 0x0000003000027945 */ /* 0x000fe60003800000 */
[----:B------:R-:W0:Y:S02]  /*24b60*/  SYNCS.PHASECHK.TRANS64.TRYWAIT P0, [R4+URZ+0x2d840], R2 ;  /* 0x02d84002040075a7 */ /* 0x000e24000800017f */
[----:B0-----:R-:W-:Y:S05]  /*24b70*/  @!P0 BRA `(.L_x_11080) ;  /* 0x0000003c00e48947 */ /* 0x001fea0003800000 */
.L_x_11208:
[----:B------:R-:W-:Y:S05]  /*24b80*/  BSYNC B2 ;  /* 0x0000000000027941 */ /* 0x000fea0003800000 */
.L_x_11079:
        /* <DEDUP_REMOVED lines=10> */
.L_x_11082:
[----:B------:R-:W-:Y:S05]  /*24c30*/  BSYNC B2 ;  /* 0x0000000000027941 */ /* 0x000fea0003800000 */
.L_x_11081:
        /* <DEDUP_REMOVED lines=11> */
.L_x_11083:
        /* <DEDUP_REMOVED lines=16> */
.L_x_11084:
        /* <DEDUP_REMOVED lines=16> */
.L_x_11085:
        /* <DEDUP_REMOVED lines=15> */
.L_x_11209:
[----:B------:R-:W-:Y:S05]  /*24fe0*/  BSYNC B2 ;  /* 0x0000000000027941 */ /* 0x000fea0003800000 */
.L_x_11086:
        /* <DEDUP_REMOVED lines=10> */
.L_x_11088:
[----:B------:R-:W-:Y:S01]  /*25090*/  LOP3.LUT P0, RZ, R18, 0x8, RZ, 0xc0, !PT ;  /* 0x0000000812ff7812 */ /* 0x000fe2000780c0ff */
[----:B------:R-:W-:-:S12]  /*250a0*/  BSSY B2, `(.L_x_11089) ;  /* 0x0000003000027945 */ /* 0x000fd80003800000 */
[----:B------:R-:W-:Y:S05]  /*250b0*/  @P0 BRA `(.L_x_11090) ;  /* 0x0000000000040947 */ /* 0x000fea0003800000 */
[----:B------:R-:W-:Y:S01]  /*250c0*/  BPT.TRAP 0x1 ;  /* 0x000000040000795c */ /* 0x000fe20000300000 */
.L_x_11090:
[----:B------:R-:W-:Y:S05]  /*250d0*/  BSYNC B2 ;  /* 0x0000000000027941 */ /* 0x000fea0003800000 */
.L_x_11089:
        /* <DEDUP_REMOVED lines=10> */
.L_x_11091:
        /* <DEDUP_REMOVED lines=15> */
.L_x_11092:
        /* <DEDUP_REMOVED lines=15> */
.L_x_11093:
        /* <DEDUP_REMOVED lines=12> */
.L_x_11077:
[----:B------:R-:W-:Y:S05]  /*25420*/  BSYNC B1 ;  /* 0x0000000000017941 */ /* 0x000fea0003800000 */
.L_x_11076:
[----:B------:R-:W2:Y:S01]  /*25430*/  LDL R2, [R1+0xc] ;  /* 0x00000c0001027983 */ /* 0x000ea20000100800 */
[----:B------:R-:W-:Y:S01]  /*25440*/  VIADD R0, R0, 0xfffffffe ;  /* 0xfffffffe00007836 */ /* 0x000fe20000000000 */
[----:B--2---:R-:W-:-:S13]  /*25450*/  ISETP.GT.AND P0, PT, R8, R2, PT ;  /* 0x000000020800720c */ /* 0x004fda0003f04270 */
[----:B------:R-:W-:Y:S05]  /*25460*/  @P0 BRA `(.L_x_11094) ;  /* 0xffffffe800700947 */ /* 0x000fea000383ffff */
.L_x_11037:
[----:B------:R-:W-:Y:S05]  /*25470*/  BSYNC B0 ;  /* 0x0000000000007941 */ /* 0x000fea0003800000 */
.L_x_11036:
        /* <DEDUP_REMOVED lines=16> */
[----:B-1----:R-:W-:-:S07]  /*25580*/  IADD3 R24, R0, UR37, R7 ;  /* 0x0000002500187c10 */ /* 0x002fce000fffe007 */
.L_x_11096:
[----:B------:R-:W-:Y:S05]  /*25590*/  BSYNC B0 ;  /* 0x0000000000007941 */ /* 0x000fea0003800000 */
.L_x_11095:
        /* <DEDUP_REMOVED lines=8> */
.L_x_11210:
[----:B------:R-:W-:Y:S05]  /*25620*/  BSYNC B1 ;  /* 0x0000000000017941 */ /* 0x000fea0003800000 */
.L_x_11099:
        /* <DEDUP_REMOVED lines=10> */
.L_x_11101:
[----:B------:R-:W-:Y:S01]  /*256d0*/  LOP3.LUT P0, RZ, R18, 0x8, RZ, 0xc0, !PT ;  /* 0x0000000812ff7812 */ /* 0x000fe2000780c0ff */
[----:B------:R-:W-:-:S12]  /*256e0*/  BSSY B1, `(.L_x_11102) ;  /* 0x0000003000017945 */ /* 0x000fd80003800000 */
[----:B------:R-:W-:Y:S05]  /*256f0*/  @P0 BRA `(.L_x_11103) ;  /* 0x0000000000040947 */ /* 0x000fea0003800000 */
[----:B------:R-:W-:Y:S01]  /*25700*/  BPT.TRAP 0x1 ;  /* 0x000000040000795c */ /* 0x000fe20000300000 */
.L_x_11103:
[----:B------:R-:W-:Y:S05]  /*25710*/  BSYNC B1 ;  /* 0x0000000000017941 */ /* 0x000fea0003800000 */
.L_x_11102:
[----:B------:R-:W-:Y:S01]  /*25720*/  IMAD R0, R19, 0x6000, R16 ;  /* 0x0000600013007824 */ /* 0x000fe200078e0210 */
        /* <DEDUP_REMOVED lines=9> */
.L_x_11104:
        /* <DEDUP_REMOVED lines=15> */
.L_x_11105:
        /* <DEDUP_REMOVED lines=15> */
.L_x_11106:
        /* <DEDUP_REMOVED lines=10> */
.L_x_11098:
[----:B------:R-:W-:Y:S05]  /*25a40*/  BSYNC B0 ;  /* 0x0000000000007941 */ /* 0x000fea0003800000 */
.L_x_11097:
[----:B------:R-:W-:-:S05]  /*25a50*/  VIADD R19, R19, 0x1 ;  /* 0x0000000113137836 */ /* 0x000fca0000000000 */
[----:B------:R-:W-:-:S04]  /*25a60*/  ISETP.NE.AND P0, PT, R19, 0x2, PT ;  /* 0x000000021300780c */ /* 0x000fc80003f05270 */
[----:B------:R-:W-:Y:S02]  /*25a70*/  SEL R3, RZ, 0x1, P0 ;  /* 0x00000001ff037807 */ /* 0x000fe40000000000 */
[----:B------:R-:W-:Y:S02]  /*25a80*/  SEL R19, R19, RZ, P0 ;  /* 0x000000ff13137207 */ /* 0x000fe40000000000 */
[----:B------:R-:W-:-:S07]  /*25a90*/  LOP3.LUT R28, R28, R3, RZ, 0x3c, !PT ;  /* 0x000000031c1c7212 */ /* 0x000fce00078e3cff */
.L_x_11018:
[----:B------:R-:W-:Y:S05]  /*25aa0*/  BSYNC B7 ;  /* 0x0000000000077941 */ /* 0x000fea0003800000 */
.L_x_11016:
[----:B------:R-:W-:-:S13]  /*25ab0*/  LOP3.LUT P0, RZ, R18, 0x10, RZ, 0xc0, !PT ;  /* 0x0000001012ff7812 */ /* 0x000fda000780c0ff */
[----:B------:R-:W-:Y:S05]  /*25ac0*/  @!P0 BRA `(.L_x_11107) ;  /* 0x0000000000248947 */ /* 0x000fea0003800000 */
[----:B------:R-:W-:Y:S05]  /*25ad0*/  WARPSYNC.ALL ;  /* 0x0000000000007948 */ /* 0x000fea0003800000 */
[----:B------:R-:W1:Y:S08]  /*25ae0*/  S2UR UR5, SR_CgaCtaId ;  /* 0x00000000000579c3 */ /* 0x000e700000008800 */
[----:B------:R-:W-:Y:S06]  /*25af0*/  BAR.SYNC.DEFER_BLOCKING 0x5, 0x200 ;  /* 0x0148000000007b1d */ /* 0x000fec0000010000 */
[----:B------:R-:W-:-:S02]  /*25b00*/  UMOV UR4, 0x400 ;  /* 0x0000040000047882 */ /* 0x000fc40000000000 */
[----:B-1----:R-:W-:-:S06]  /*25b10*/  ULEA UR4, UR5, UR4, 0x18 ;  /* 0x0000000405047291 */ /* 0x002fcc000f8ec03f */
[----:B------:R-:W-:-:S05]  /*25b20*/  IMAD.U32 R16, RZ, RZ, UR4 ;  /* 0x00000004ff107e24 */ /* 0x000fca000f8e00ff */
[----:B------:R1:W3:Y:S01]  /*25b30*/  LDS.128 R24, [R16+0x2d8d0] ;  /* 0x02d8d00010187984 */ /* 0x0002e20000000c00 */
[----:B------:R-:W-:Y:S06]  /*25b40*/  BAR.ARV 0x4, 0x200 ;  /* 0x0108000000007b1d */ /* 0x000fec0000002000 */
[----:B------:R-:W-:Y:S05]  /*25b50*/  BRA `(.L_x_11108) ;  /* 0x0000000c00d07947 */ /* 0x000fea0003800000 */
.L_x_11107:
[----:B0-----:R-:W3:Y:S01]  /*25b60*/  LDL R8, [R1+0x8] ;  /* 0x0000080001087983 */ /* 0x001ee20000100800 */
[----:B------:R-:W-:Y:S01]  /*25b70*/  UMOV UR4, 0xffffffff ;  /* 0xffffffff00047882 */ /* 0x000fe20000000000 */
[----:B---3--:R-:W-:Y:S02]  /*25b80*/  ISETP.NE.AND P5, PT, R8, 0x1f, PT ;  /* 0x0000001f0800780c */ /* 0x008fe40003fa5270 */
[----:B------:R-:W-:Y:S11]  /*25b90*/  BRA.DIV UR4, `(.L_x_11109) ;  /* 0x0000003204187947 */ /* 0x000ff6000b800000 */
[----:B------:R-:W-:Y:S01]  /*25ba0*/  IMAD.IADD R9, R27, 0x1, R8 ;  /* 0x000000011b097824 */ /* 0x000fe200078e0208 */
[----:B------:R-:W-:Y:S01]  /*25bb0*/  ULDC UR4, c[0x0][0xc3c] ;  /* 0x00030f0000047ab9 */ /* 0x000fe20000000800 */
[----:B------:R-:W-:-:S03]  /*25bc0*/  LOP3.LUT P4, RZ, R18, 0x1, RZ, 0xc0, !PT ;  /* 0x0000000112ff7812 */ /* 0x000fc6000788c0ff */
[----:B------:R-:W-:-:S13]  /*25bd0*/  ISETP.GE.OR P0, PT, R9, UR4, !P5 ;  /* 0x0000000409007c0c */ /* 0x000fda000ef06670 */
[----:B------:R-:W0:Y:S08]  /*25be0*/  @!P0 LDC.64 R2, c[0x0][0xc80] ;  /* 0x00032000ff028b82 */ /* 0x000e300000000a00 */
[----:B--2---:R-:W1:Y:S01]  /*25bf0*/  @!P0 LDC.64 R4, c[0x0][0xc78] ;  /* 0x00031e00ff048b82 */ /* 0x004e620000000a00 */
        /* <DEDUP_REMOVED lines=9> */
[----:B------:R-:W-:-:S03]  /*25c90*/  ISETP.GE.U32.AND P3, PT, R8, 0x10, PT ;  /* 0x000000100800780c */ /* 0x000fc60003f66070 */
[----:B------:R0:W-:Y:S02]  /*25ca0*/  SHFL.IDX PT, R6, R24, 0x1, 0x1f ;  /* 0x00201f0018067f89 */ /* 0x0001e400000e0000 */
[----:B0-----:R-:W-:Y:S02]  /*25cb0*/  IMAD.MOV.U32 R24, RZ, RZ, RZ ;  /* 0x000000ffff187224 */ /* 0x001fe400078e00ff */
[----:B--2---:R-:W-:Y:S02]  /*25cc0*/  @!P0 IMAD.MOV.U32 R25, RZ, RZ, R7 ;  /* 0x000000ffff198224 */ /* 0x004fe400078e0007 */
        /* <DEDUP_REMOVED lines=19> */
.L_x_11220:
[----:B------:R-:W-:Y:S02]  /*25e00*/  ULDC UR4, c[0x0][0xc38] ;  /* 0x00030e0000047ab9 */ /* 0x000fe40000000800 */
[----:B------:R-:W-:-:S04]  /*25e10*/  IMAD.U32 R4, RZ, RZ, UR4 ;  /* 0x00000004ff047e24 */ /* 0x000fc8000f8e00ff */
[----:B-1----:R-:W-:-:S04]  /*25e20*/  IMAD R3, R14, R4, RZ ;  /* 0x000000040e037224 */ /* 0x002fc800078e02ff */
[----:B------:R-:W-:-:S05]  /*25e30*/  IMAD.IADD R6, R6, 0x1, R3 ;  /* 0x0000000106067824 */ /* 0x000fca00078e0203 */
[----:B------:R-:W-:-:S13]  /*25e40*/  ISETP.GT.AND P4, PT, R6, R0, PT ;  /* 0x000000000600720c */ /* 0x000fda0003f84270 */
[----:B------:R-:W-:Y:S05]  /*25e50*/  @P4 BRA `(.L_x_11110) ;  /* 0x0000000000a44947 */ /* 0x000fea0003800000 */
.L_x_11113:
        /* <DEDUP_REMOVED lines=35> */
.L_x_11228:
[----:B------:R-:W-:Y:S02]  /*26090*/  ULDC UR4, c[0x0][0xc38] ;  /* 0x00030e0000047ab9 */ /* 0x000fe40000000800 */
[----:B------:R-:W-:-:S04]  /*260a0*/  IMAD.U32 R4, RZ, RZ, UR4 ;  /* 0x00000004ff047e24 */ /* 0x000fc8000f8e00ff */
[----:B-1----:R-:W-:-:S04]  /*260b0*/  IMAD R3, R14, R4, RZ ;  /* 0x000000040e037224 */ /* 0x002fc800078e02ff */
[----:B------:R-:W-:-:S05]  /*260c0*/  IMAD.IADD R6, R3, 0x1, R6 ;  /* 0x0000000103067824 */ /* 0x000fca00078e0206 */
[----:B------:R-:W-:-:S13]  /*260d0*/  ISETP.GT.AND P4, PT, R6, R0, PT ;  /* 0x000000000600720c */ /* 0x000fda0003f84270 */
[----:B------:R-:W-:Y:S05]  /*260e0*/  @!P4 BRA `(.L_x_11113) ;  /* 0xfffffffc005cc947 */ /* 0x000fea000383ffff */
.L_x_11110:
[----:B------:R-:W-:Y:S01]  /*260f0*/  IMAD.IADD R6, R6, 0x1, -R3 ;  /* 0x0000000106067824 */ /* 0x000fe200078e0a03 */
[----:B------:R-:W-:-:S03]  /*26100*/  UMOV UR4, 0xffffffff ;  /* 0xffffffff00047882 */ /* 0x000fc60000000000 */
[----:B------:R-:W-:-:S05]  /*26110*/  IMAD R3, R2, R4, R6 ;  /* 0x0000000402037224 */ /* 0x000fca00078e0206 */
[----:B------:R-:W-:Y:S01]  /*26120*/  ISETP.GT.AND P6, PT, R3, R0, PT ;  /* 0x000000000300720c */ /* 0x000fe20003fc4270 */
[----:B------:R-:W-:-:S12]  /*26130*/  BRA.DIV UR4, `(.L_x_11114) ;  /* 0x0000003204a47947 */ /* 0x000fd8000b800000 */
[----:B------:R-:W-:-:S04]  /*26140*/  VOTE.ANY R3, PT, !P6 ;  /* 0x0000000000037806 */ /* 0x000fc800070e0100 */
[----:B------:R-:W1:Y:S02]  /*26150*/  POPC R7, R3 ;  /* 0x0000000300077309 */ /* 0x000e640000000000 */
[----:B-1----:R1:W2:Y:S01]  /*26160*/  SHFL.IDX PT, R25, R25, R7, 0x1f ;  /* 0x00001f0719197589 */ /* 0x0022a200000e0000 */
[----:B------:R-:W-:-:S03]  /*26170*/  IMAD.IADD R27, R7, 0x1, R27 ;  /* 0x00000001071b7824 */ /* 0x000fc600078e021b */
[----:B------:R1:W3:Y:S04]  /*26180*/  SHFL.IDX PT, R5, R5, R7, 0x1f ;  /* 0x00001f0705057589 */ /* 0x0002e800000e0000 */
.L_x_11233:
[----:B------:R-:W-:-:S13]  /*26190*/  ISETP.NE.AND P0, PT, R3, RZ, PT ;  /* 0x000000ff0300720c */ /* 0x000fda0003f05270 */
[----:B------:R-:W-:Y:S05]  /*261a0*/  @!P0 BRA `(.L_x_11115) ;  /* 0x0000000000108947 */ /* 0x000fea0003800000 */
[----:B------:R-:W-:Y:S01]  /*261b0*/  UMOV UR4, 0xffffffff ;  /* 0xffffffff00047882 */ /* 0x000fe20000000000 */
[----:B------:R-:W-:Y:S02]  /*261c0*/  VIADD R12, R7, 0xffffffff ;  /* 0xffffffff070c7836 */ /* 0x000fe40000000000 */
[----:B------:R-:W-:Y:S05]  /*261d0*/  BRA.DIV UR4, `(.L_x_11116) ;  /* 0x0000003204dc7947 */ /* 0x000fea000b800000 */
[----:B------:R4:W0:Y:S02]  /*261e0*/  SHFL.IDX PT, R24, R2, R12, 0x1f ;  /* 0x00001f0c02187589 */ /* 0x00082400000e0000 */
.L_x_11115:
[----:B---3--:R-:W-:Y:S01]  /*261f0*/  ISETP.NE.AND P0, PT, R5, 0x1, PT ;  /* 0x000000010500780c */ /* 0x008fe20003f05270 */
[----:B0-----:R-:W-:-:S04]  /*26200*/  IMAD R24, R24, R4, R6 ;  /* 0x0000000418187224 */ /* 0x001fc800078e0206 */
[----:B------:R-:W-:-:S08]  /*26210*/  IMAD.IADD R0, R0, 0x1, -R24 ;  /* 0x0000000100007824 */ /* 0x000fd000078e0a18 */
[----:B------:R-:W-:Y:S05]  /*26220*/  @!P0 BRA `(.L_x_11117) ;  /* 0x0000000000dc8947 */ /* 0x000fea0003800000 */
[----:B--2---:R-:W-:Y:S01]  /*26230*/  IABS R4, R25 ;  /* 0x0000001900047213 */ /* 0x004fe20000000000 */
[----:B----4-:R-:W-:Y:S01]  /*26240*/  IMAD.MOV.U32 R2, RZ, RZ, RZ ;  /* 0x000000ffff027224 */ /* 0x010fe200078e00ff */
[----:B------:R-:W-:Y:S02]  /*26250*/  IABS R6, R5 ;  /* 0x0000000500067213 */ /* 0x000fe40000000000 */
[----:B-1----:R-:W0:Y:S08]  /*26260*/  I2F.RP R7, R4 ;  /* 0x0000000400077306 */ /* 0x002e300000209400 */
[----:B------:R-:W-:Y:S08]  /*26270*/  I2F.RP R10, R6 ;  /* 0x00000006000a7306 */ /* 0x000ff00000209400 */
[----:B0-----:R-:W0:Y:S02]  /*26280*/  MUFU.RCP R7, R7 ;  /* 0x0000000700077308 */ /* 0x001e240000001000 */
[----:B0-----:R-:W-:Y:S01]  /*26290*/  VIADD R8, R7, 0xffffffe ;  /* 0x0ffffffe07087836 */ /* 0x001fe20000000000 */
[----:B------:R-:W-:-:S05]  /*262a0*/  IABS R7, R25 ;  /* 0x0000001900077213 */ /* 0x000fca0000000000 */
[----:B------:R0:W1:Y:S02]  /*262b0*/  F2I.FTZ.U32.TRUNC.NTZ R3, R8 ;  /* 0x0000000800037305 */ /* 0x000064000021f000 */
[----:B0-----:R-:W-:Y:S01]  /*262c0*/  IABS R8, R0 ;  /* 0x0000000000087213 */ /* 0x001fe20000000000 */
[----:B-1----:R-:W-:-:S04]  /*262d0*/  IMAD.MOV R9, RZ, RZ, -R3 ;  /* 0x000000ffff097224 */ /* 0x002fc800078e0a03 */
[----:B------:R-:W-:-:S04]  /*262e0*/  IMAD R9, R9, R4, RZ ;  /* 0x0000000409097224 */ /* 0x000fc800078e02ff */
[----:B------:R-:W-:Y:S02]  /*262f0*/  IMAD.HI.U32 R3, R3, R9, R2 ;  /* 0x0000000903037227 */ /* 0x000fe400078e0002 */
[----:B------:R-:W0:Y:S02]  /*26300*/  MUFU.RCP R2, R10 ;  /* 0x0000000a00027308 */ /* 0x000e240000001000 */
[----:B------:R-:W-:Y:S02]  /*26310*/  IMAD.MOV R9, RZ, RZ, -R7 ;  /* 0x000000ffff097224 */ /* 0x000fe400078e0a07 */
[----:B------:R-:W-:-:S04]  /*26320*/  IMAD.HI.U32 R7, R3, R8, RZ ;  /* 0x0000000803077227 */ /* 0x000fc800078e00ff */
[----:B------:R-:W-:-:S05]  /*26330*/  IMAD R9, R7, R9, R8 ;  /* 0x0000000907097224 */ /* 0x000fca00078e0208 */
[----:B------:R-:W-:Y:S01]  /*26340*/  ISETP.GT.U32.AND P2, PT, R4, R9, PT ;  /* 0x000000090400720c */ /* 0x000fe20003f44070 */
[----:B0-----:R-:W-:Y:S02]  /*26350*/  VIADD R8, R2, 0xffffffe ;  /* 0x0ffffffe02087836 */ /* 0x001fe40000000000 */
[----:B------:R-:W-:Y:S02]  /*26360*/  IMAD.MOV.U32 R2, RZ, RZ, RZ ;  /* 0x000000ffff027224 */ /* 0x000fe400078e00ff */
[----:B------:R-:W0:Y:S08]  /*26370*/  F2I.FTZ.U32.TRUNC.NTZ R3, R8 ;  /* 0x0000000800037305 */ /* 0x000e30000021f000 */
[----:B------:R-:W-:-:S02]  /*26380*/  @!P2 IMAD.IADD R9, R9, 0x1, -R4 ;  /* 0x000000010909a824 */ /* 0x000fc400078e0a04 */
[----:B------:R-:W-:Y:S01]  /*26390*/  @!P2 VIADD R7, R7, 0x1 ;  /* 0x000000010707a836 */ /* 0x000fe20000000000 */
[----:B------:R-:W-:Y:S02]  /*263a0*/  ISETP.NE.AND P2, PT, R25, RZ, PT ;  /* 0x000000ff1900720c */ /* 0x000fe40003f45270 */
[----:B------:R-:W-:Y:S02]  /*263b0*/  ISETP.GE.U32.AND P0, PT, R9, R4, PT ;  /* 0x000000040900720c */ /* 0x000fe40003f06070 */
[----:B------:R-:W-:Y:S01]  /*263c0*/  IABS R4, R5 ;  /* 0x0000000500047213 */ /* 0x000fe20000000000 */
[----:B0-----:R-:W-:-:S04]  /*263d0*/  IMAD.MOV R9, RZ, RZ, -R3 ;  /* 0x000000ffff097224 */ /* 0x001fc800078e0a03 */
[----:B------:R-:W-:Y:S02]  /*263e0*/  IMAD.MOV R4, RZ, RZ, -R4 ;  /* 0x000000ffff047224 */ /* 0x000fe400078e0a04 */
[----:B------:R-:W-:-:S04]  /*263f0*/  IMAD R9, R9, R6, RZ ;  /* 0x0000000609097224 */ /* 0x000fc800078e02ff */
[----:B------:R-:W-:Y:S01]  /*26400*/  IMAD.HI.U32 R2, R3, R9, R2 ;  /* 0x0000000903027227 */ /* 0x000fe200078e0002 */
[----:B------:R-:W-:-:S03]  /*26410*/  LOP3.LUT R3, R0, R25, RZ, 0x3c, !PT ;  /* 0x0000001900037212 */ /* 0x000fc600078e3cff */
[----:B------:R-:W-:Y:S01]  /*26420*/  @P0 VIADD R7, R7, 0x1 ;  /* 0x0000000107070836 */ /* 0x000fe20000000000 */
[----:B------:R-:W-:-:S13]  /*26430*/  ISETP.GE.AND P1, PT, R3, RZ, PT ;  /* 0x000000ff0300720c */ /* 0x000fda0003f26270 */
        /* <DEDUP_REMOVED lines=17> */
[--C-:B------:R-:W-:Y:S02]  /*26550*/  IMAD R5, R5, R4, R7.reuse ;  /* 0x0000000405057224 */ /* 0x100fe400078e0207 */
[----:B------:R-:W-:Y:S02]  /*26560*/  IMAD.MOV R2, RZ, RZ, -R7 ;  /* 0x000000ffff027224 */ /* 0x000fe400078e0a07 */
[----:B------:R-:W-:Y:S02]  /*26570*/  IMAD R26, R5, 0x10000, R26 ;  /* 0x00010000051a7824 */ /* 0x000fe400078e021a */
[----:B------:R-:W-:Y:S01]  /*26580*/  IMAD R2, R25, R2, R0 ;  /* 0x0000000219027224 */ /* 0x000fe200078e0200 */
[----:B------:R-:W-:Y:S06]  /*26590*/  BRA `(.L_x_11118) ;  /* 0x0000000000f47947 */ /* 0x000fec0003800000 */
.L_x_11117:
[----:B----4-:R-:W0:Y:S02]  /*265a0*/  LDC.64 R2, c[0x0][0xc90] ;  /* 0x00032400ff027b82 */ /* 0x010e240000000a00 */
[----:B0-----:R-:W-:-:S05]  /*265b0*/  IMAD.WIDE R2, R27, 0x4, R2 ;  /* 0x000000041b027825 */ /* 0x001fca00078e0202 */
[----:B-1----:R0:W2:Y:S02]  /*265c0*/  LDG.E R7, desc[UR40][R2.64] ;  /* 0x0000002802077981 */ /* 0x0020a4000c1e1900 */
[----:B0-----:R-:W-:Y:S02]  /*265d0*/  IMAD.MOV.U32 R2, RZ, RZ, RZ ;  /* 0x000000ffff027224 */ /* 0x001fe400078e00ff */
[----:B--2---:R-:W-:-:S05]  /*265e0*/  IMAD R5, R25, R7, RZ ;  /* 0x0000000719057224 */ /* 0x004fca00078e02ff */
[-C--:B------:R-:W-:Y:S02]  /*265f0*/  IABS R6, R5.reuse ;  /* 0x0000000500067213 */ /* 0x080fe40000000000 */
[----:B------:R-:W-:Y:S02]  /*26600*/  IABS R10, R5 ;  /* 0x00000005000a7213 */ /* 0x000fe40000000000 */
[----:B------:R-:W0:Y:S08]  /*26610*/  I2F.RP R8, R6 ;  /* 0x0000000600087306 */ /* 0x000e300000209400 */
[----:B0-----:R-:W0:Y:S02]  /*26620*/  MUFU.RCP R8, R8 ;  /* 0x0000000800087308 */ /* 0x001e240000001000 */
[----:B0-----:R-:W-:-:S02]  /*26630*/  VIADD R9, R8, 0xffffffe ;  /* 0x0ffffffe08097836 */ /* 0x001fc40000000000 */
[----:B------:R-:W-:-:S04]  /*26640*/  IMAD.MOV R8, RZ, RZ, -R10 ;  /* 0x000000ffff087224 */ /* 0x000fc800078e0a0a */
[----:B------:R-:W0:Y:S02]  /*26650*/  F2I.FTZ.U32.TRUNC.NTZ R3, R9 ;  /* 0x0000000900037305 */ /* 0x000e24000021f000 */
[----:B0-----:R-:W-:-:S04]  /*26660*/  IMAD.MOV R11, RZ, RZ, -R3 ;  /* 0x000000ffff0b7224 */ /* 0x001fc800078e0a03 */
[----:B------:R-:W-:-:S04]  /*26670*/  IMAD R11, R11, R6, RZ ;  /* 0x000000060b0b7224 */ /* 0x000fc800078e02ff */
[----:B------:R-:W-:Y:S01]  /*26680*/  IMAD.HI.U32 R3, R3, R11, R2 ;  /* 0x0000000b03037227 */ /* 0x000fe200078e0002 */
        /* <DEDUP_REMOVED lines=11> */
[----:B------:R-:W-:-:S04]  /*26740*/  IMAD.MOV.U32 R2, RZ, RZ, R3 ;  /* 0x000000ffff027224 */ /* 0x000fc800078e0003 */
[----:B------:R-:W-:Y:S01]  /*26750*/  @!P1 IMAD.MOV R2, RZ, RZ, -R2 ;  /* 0x000000ffff029224 */ /* 0x000fe200078e0a02 */
[----:B------:R-:W-:-:S05]  /*26760*/  @!P2 LOP3.LUT R2, RZ, R5, RZ, 0x33, !PT ;  /* 0x00000005ff02a212 */ /* 0x000fca00078e33ff */
[----:B------:R-:W-:Y:S02]  /*26770*/  IMAD R6, R7, R2, RZ ;  /* 0x0000000207067224 */ /* 0x000fe400078e02ff */
[----:B------:R-:W-:Y:S02]  /*26780*/  IMAD.MOV R2, RZ, RZ, -R2 ;  /* 0x000000ffff027224 */ /* 0x000fe400078e0a02 */
[----:B------:R-:W-:Y:S02]  /*26790*/  IMAD.MOV R3, RZ, RZ, -R6 ;  /* 0x000000ffff037224 */ /* 0x000fe400078e0a06 */
[----:B------:R-:W-:Y:S02]  /*267a0*/  IMAD R5, R5, R2, R0 ;  /* 0x0000000205057224 */ /* 0x000fe400078e0200 */
[----:B------:R-:W-:Y:S01]  /*267b0*/  IMAD.MOV.U32 R2, RZ, RZ, RZ ;  /* 0x000000ffff027224 */ /* 0x000fe200078e00ff */
[----:B------:R-:W-:-:S04]  /*267c0*/  VIADDMNMX R4, R3, R4, R7, PT ;  /* 0x0000000403047246 */ /* 0x000fc80003800107 */
[----:B------:R-:W-:-:S04]  /*267d0*/  IABS R7, R4 ;  /* 0x0000000400077213 */ /* 0x000fc80000000000 */
        /* <DEDUP_REMOVED lines=24> */
[----:B------:R-:W-:-:S07]  /*26960*/  IMAD R26, R2, R4, R5 ;  /* 0x00000004021a7224 */ /* 0x000fce00078e0205 */
.L_x_11118:
[----:B------:R-:W-:-:S05]  /*26970*/  LOP3.LUT R2, RZ, R2, RZ, 0x33, !PT ;  /* 0x00000002ff027212 */ /* 0x000fca00078e33ff */
[----:B------:R-:W-:Y:S01]  /*26980*/  IMAD.IADD R25, R25, 0x1, R2 ;  /* 0x0000000119197824 */ /* 0x000fe200078e0202 */
[----:B------:R-:W-:Y:S06]  /*26990*/  BRA `(.L_x_11119) ;  /* 0x00000000001c7947 */ /* 0x000fec0003800000 */
.L_x_11111:
[----:B------:R-:W-:Y:S01]  /*269a0*/  UMOV UR4, URZ ;  /* 0x0000003f00047c82 */ /* 0x000fe20008000000 */
[----:B------:R-:W-:Y:S01]  /*269b0*/  UMOV UR5, URZ ;  /* 0x0000003f00057c82 */ /* 0x000fe20008000000 */
[----:B------:R-:W-:Y:S01]  /*269c0*/  ULDC UR6, c[0x0][0xc3c] ;  /* 0x00030f0000067ab9 */ /* 0x000fe20000000800 */
[----:B------:R-:W-:Y:S02]  /*269d0*/  IMAD.MOV.U32 R24, RZ, RZ, R0 ;  /* 0x000000ffff187224 */ /* 0x000fe400078e0000 */
[----:B------:R-:W-:Y:S02]  /*269e0*/  IMAD.U32 R25, RZ, RZ, UR4 ;  /* 0x00000004ff197e24 */ /* 0x000fe4000f8e00ff */
[----:B------:R-:W-:Y:S02]  /*269f0*/  IMAD.U32 R26, RZ, RZ, UR5 ;  /* 0x00000005ff1a7e24 */ /* 0x000fe4000f8e00ff */
[----:B------:R-:W-:-:S07]  /*26a00*/  IMAD.U32 R27, RZ, RZ, UR6 ;  /* 0x00000006ff1b7e24 */ /* 0x000fce000f8e00ff */
.L_x_11119:
        /* <DEDUP_REMOVED lines=9> */
.L_x_11108:
[----:B------:R-:W-:Y:S02]  /*26aa0*/  ULDC UR4, c[0x0][0xc3c] ;  /* 0x00030f0000047ab9 */ /* 0x000fe40000000800 */
[----:B---3--:R-:W-:-:S13]  /*26ab0*/  ISETP.GE.AND P0, PT, R27, UR4, PT ;  /* 0x000000041b007c0c */ /* 0x008fda000bf06270 */
[----:B------:R-:W-:Y:S05]  /*26ac0*/  @!P0 BRA `(.L_x_11120) ;  /* 0xffffff8400a48947 */ /* 0x000fea000383ffff */
[----:B------:R-:W-:Y:S05]  /*26ad0*/  BSYNC B8 ;  /* 0x0000000000087941 */ /* 0x000fea0003800000 */
.L_x_10952:
[----:B-1----:R-:W3:Y:S01]  /*26ae0*/  LDL.LU R0, [R1+0x2c] ;  /* 0x00002c0001007983 */ /* 0x002ee20000300800 */
[----:B------:R-:W-:Y:S01]  /*26af0*/  BSSY B0, `(.L_x_11121) ;  /* 0x000000b000007945 */ /* 0x000fe20003800000 */
[----:B--2---:R-:W1:Y:S01]  /*26b00*/  S2R R5, SR_CgaCtaId ;  /* 0x0000000000057919 */ /* 0x004e620000008800 */
[----:B---3--:R-:W-:-:S05]  /*26b10*/  VIADD R0, R0, 0x1 ;  /* 0x0000000100007836 */ /* 0x008fca0000000000 */
[----:B------:R-:W-:-:S04]  /*26b20*/  LEA.HI R2, R0, R0, RZ, 0x1 ;  /* 0x0000000000027211 */ /* 0x000fc800078f08ff */
[----:B------:R-:W-:Y:S02]  /*26b30*/  LOP3.LUT R3, R2, 0xfffffffe, RZ, 0xc0, !PT ;  /* 0xfffffffe02037812 */ /* 0x000fe400078ec0ff */
[----:B------:R-:W-:-:S03]  /*26b40*/  MOV R2, 0x400 ;  /* 0x0000040000027802 */ /* 0x000fc60000000f00 */
[----:B------:R-:W-:Y:S01]  /*26b50*/  IMAD.IADD R0, R0, 0x1, -R3 ;  /* 0x0000000100007824 */ /* 0x000fe200078e0a03 */
[----:B-1----:R-:W-:-:S04]  /*26b60*/  LEA R9, R5, R2, 0x18 ;  /* 0x0000000205097211 */ /* 0x002fc800078ec0ff */
[----:B------:R-:W-:-:S04]  /*26b70*/  SHF.L.U32 R0, R0, 0x1f, RZ ;  /* 0x0000001f00007819 */ /* 0x000fc800000006ff */
[----:B------:R-:W1:Y:S02]  /*26b80*/  SYNCS.PHASECHK.TRANS64.TRYWAIT P0, [R9+URZ+0x2d820], R0 ;  /* 0x02d82000090075a7 */ /* 0x000e64000800017f */
[----:B-1----:R-:W-:Y:S05]  /*26b90*/  @!P0 BRA `(.L_x_11122) ;  /* 0x0000002800948947 */ /* 0x002fea0003800000 */
.L_x_11236:
[----:B------:R-:W-:Y:S05]  /*26ba0*/  BSYNC B0 ;  /* 0x0000000000007941 */ /* 0x000fea0003800000 */
.L_x_11121:
[----:B------:R-:W-:-:S03]  /*26bb0*/  UMOV UR4, 0xffffffff ;  /* 0xffffffff00047882 */ /* 0x000fc60000000000 */
[----:B------:R-:W-:Y:S05]  /*26bc0*/  BRA.DIV UR4, `(.L_x_11123) ;  /* 0x0000002a049c7947 */ /* 0x000fea000b800000 */
[----:B-1----:R-:W1:Y:S02]  /*26bd0*/  S2R R0, SR_TID.X ;  /* 0x0000000000007919 */ /* 0x002e640000002100 */
[----:B-1----:R-:W-:-:S04]  /*26be0*/  SHF.R.U32.HI R0, RZ, 0x5, R0 ;  /* 0x00000005ff007819 */ /* 0x002fc80000011600 */
[----:B------:R-:W-:-:S05]  /*26bf0*/  LOP3.LUT R0, R0, 0x3, RZ, 0xc0, !PT ;  /* 0x0000000300007812 */ /* 0x000fca00078ec0ff */
[----:B------:R1:W2:Y:S02]  /*26c00*/  SHFL.IDX PT, R14, R0, RZ, 0x1f ;  /* 0x00001fff000e7589 */ /* 0x0002a400000e0000 */
.L_x_11239:
[----:B--2---:R-:W-:-:S13]  /*26c10*/  ISETP.NE.AND P0, PT, R14, RZ, PT ;  /* 0x000000ff0e00720c */ /* 0x004fda0003f05270 */
[----:B------:R-:W-:Y:S05]  /*26c20*/  @P0 BRA `(.L_x_10726) ;  /* 0x0000000000880947 */ /* 0x000fea0003800000 */
[----:B------:R-:W-:-:S03]  /*26c30*/  UMOV UR4, 0xffffffff ;  /* 0xffffffff00047882 */ /* 0x000fc60000000000 */
[----:B------:R-:W-:Y:S05]  /*26c40*/  BRA.DIV UR4, `(.L_x_11124) ;  /* 0x0000002a04b07947 */ /* 0x000fea000b800000 */
[----:B------:R-:W-:-:S13]  /*26c50*/  ELECT P6, URZ, PT ;  /* 0x00000000003f782f */ /* 0x000fda00038c0000 */
.L_x_11242:
[----:B------:R-:W-:Y:S05]  /*26c60*/  @!P6 BRA `(.L_x_10726) ;  /* 0x000000000078e947 */ /* 0x000fea0003800000 */
[----:B------:R-:W-:-:S06]  /*26c70*/  ULOP3.LUT UR4, UR36, 0x2, URZ, 0xfc, !UPT ;  /* 0x0000000224047892 */ /* 0x000fcc000f8efc3f */
[----:B-1----:R-:W-:-:S05]  /*26c80*/  IMAD.U32 R0, RZ, RZ, UR4 ;  /* 0x00000004ff007e24 */ /* 0x002fca000f8e00ff */
[----:B------:R-:W-:-:S13]  /*26c90*/  ISETP.NE.AND P2, PT, R0, 0x3, PT ;  /* 0x000000030000780c */ /* 0x000fda0003f45270 */
[----:B------:R-:W-:Y:S05]  /*26ca0*/  @!P2 BRA `(.L_x_11125) ;  /* 0x000000000004a947 */ /* 0x000fea0003800000 */
[----:B------:R-:W-:Y:S01]  /*26cb0*/  BPT.TRAP 0x1 ;  /* 0x000000040000795c */ /* 0x000fe20000300000 */
.L_x_11125:
[----:B------:R-:W-:Y:S01]  /*26cc0*/  VIADD R0, R9, 0x2d840 ;  /* 0x0002d84009007836 */ /* 0x000fe20000000000 */
[----:B------:R-:W-:Y:S01]  /*26cd0*/  SHF.L.U32 R4, R28, 0x1f, RZ ;  /* 0x0000001f1c047819 */ /* 0x000fe200000006ff */
[C---:B------:R-:W-:Y:S02]  /*26ce0*/  VIADD R2, R19.reuse, 0x1 ;  /* 0x0000000113027836 */ /* 0x040fe40000000000 */
        /* <DEDUP_REMOVED lines=9> */
.L_x_11243:
[----:B------:R-:W2:Y:S02]  /*26d80*/  SYNCS.PHASECHK.TRANS64.TRYWAIT P0, [R3+URZ], R2 ;  /* 0x00000002030075a7 */ /* 0x000ea4000800017f */
[----:B--2---:R-:W-:Y:S05]  /*26d90*/  @!P0 BRA `(.L_x_11127) ;  /* 0x0000002800908947 */ /* 0x004fea0003800000 */
.L_x_11244:
[----:B------:R-:W-:Y:S05]  /*26da0*/  @!P2 BRA `(.L_x_11128) ;  /* 0x000000000004a947 */ /* 0x000fea0003800000 */
[----:B------:R-:W-:Y:S01]  /*26db0*/  BPT.TRAP 0x1 ;  /* 0x000000040000795c */ /* 0x000fe20000300000 */
.L_x_11128:
[----:B------:R-:W-:-:S04]  /*26dc0*/  VIADD R0, R9, 0x2d860 ;  /* 0x0002d86009007836 */ /* 0x000fc80000000000 */
[----:B------:R-:W-:-:S04]  /*26dd0*/  IMAD R19, R19, 0x8, R0 ;  /* 0x0000000813137824 */ /* 0x000fc800078e0200 */
[----:B------:R-:W3:Y:S02]  /*26de0*/  SYNCS.PHASECHK.TRANS64.TRYWAIT P0, [R19+URZ], R4 ;  /* 0x00000004130075a7 */ /* 0x000ee4000800017f */
[----:B---3--:R-:W-:Y:S05]  /*26df0*/  @!P0 BRA `(.L_x_11129) ;  /* 0x00000028008c8947 */ /* 0x008fea0003800000 */
.L_x_11245:
[----:B------:R-:W-:-:S07]  /*26e00*/  IMAD R7, R7, 0x8, R0 ;  /* 0x0000000807077824 */ /* 0x000fce00078e0200 */
.L_x_11130:
[----:B----4-:R4:W0:Y:S02]  /*26e10*/  SYNCS.PHASECHK.TRANS64.TRYWAIT P0, [R7+URZ], R2 ;  /* 0x00000002070075a7 */ /* 0x010824000800017f */
[----:B0-----:R-:W-:Y:S05]  /*26e20*/  @!P0 NANOSLEEP.SYNCS 0x989680 ;  /* 0x009896800000895d */ /* 0x001fea0003900000 */
[----:B------:R-:W0:Y:S02]  /*26e30*/  @!P0 SYNCS.PHASECHK.TRANS64 P0, [R7+URZ], R2 ;  /* 0x00000002070085a7 */ /* 0x000e24000800007f */
[----:B0-----:R-:W-:Y:S05]  /*26e40*/  @!P0 BRA `(.L_x_11130) ;  /* 0xfffffffc00f08947 */ /* 0x001fea000383ffff */
.L_x_10726:
[----:B------:R-:W-:Y:S05]  /*26e50*/  BSYNC B9 ;  /* 0x0000000000097941 */ /* 0x000fea0003800000 */
.L_x_10723:
[----:B------:R-:W-:Y:S05]  /*26e60*/  EXIT ;  /* 0x000000000000794d */ /* 0x000fea0003800000 */
.L_x_10752:
[----:B0-----:R0:W1:Y:S02]  /*26e70*/  SYNCS.PHASECHK.TRANS64.TRYWAIT P5, [R14+URZ+0x2d890], R85 ;  /* 0x02d890550e0075a7 */ /* 0x00106400080a017f */
[----:B-1----:R-:W-:Y:S05]  /*26e80*/  @!P5 NANOSLEEP.SYNCS 0x989680 ;  /* 0x009896800000d95d */ /* 0x002fea0003900000 */
[----:B------:R-:W1:Y:S02]  /*26e90*/  @!P5 SYNCS.PHASECHK.TRANS64 P5, [R14+URZ+0x2d890], R85 ;  /* 0x02d890550e00d5a7 */ /* 0x000e6400080a007f */
[----:B-1----:R-:W-:Y:S05]  /*26ea0*/  @!P5 BRA `(.L_x_10752) ;  /* 0xfffffffc00f0d947 */ /* 0x002fea000383ffff */
[----:B------:R-:W-:Y:S05]  /*26eb0*/  BRA `(.L_x_11131) ;  /* 0xfffffdc800187947 */ /* 0x000fea000383ffff */
.L_x_10780:
[----:B0-----:R0:W1:Y:S02]  /*26ec0*/  SYNCS.PHASECHK.TRANS64.TRYWAIT P5, [R14+URZ+0x2d890], R85 ;  /* 0x02d890550e0075a7 */ /* 0x00106400080a017f */
[----:B-1----:R-:W-:Y:S05]  /*26ed0*/  @!P5 NANOSLEEP.SYNCS 0x989680 ;  /* 0x009896800000d95d */ /* 0x002fea0003900000 */
[----:B------:R-:W1:Y:S02]  /*26ee0*/  @!P5 SYNCS.PHASECHK.TRANS64 P5, [R14+URZ+0x2d890], R85 ;  /* 0x02d890550e00d5a7 */ /* 0x000e6400080a007f */
[----:B-1----:R-:W-:Y:S05]  /*26ef0*/  @!P5 BRA `(.L_x_10780) ;  /* 0xfffffffc00f0d947 */ /* 0x002fea000383ffff */
[----:B------:R-:W-:Y:S05]  /*26f00*/  BRA `(.L_x_11132) ;  /* 0xfffffde000dc7947 */ /* 0x000fea000383ffff */
.L_x_10793:
[----:B0-----:R0:W1:Y:S02]  /*26f10*/  SYNCS.PHASECHK.TRANS64.TRYWAIT P4, [R14+URZ+0x2d890], R85 ;  /* 0x02d890550e0075a7 */ /* 0x001064000808017f */
[----:B-1----:R-:W-:Y:S05]  /*26f20*/  @!P4 NANOSLEEP.SYNCS 0x989680 ;  /* 0x009896800000c95d */ /* 0x002fea0003900000 */
[----:B------:R-:W1:Y:S02]  /*26f30*/  @!P4 SYNCS.PHASECHK.TRANS64 P4, [R14+URZ+0x2d890], R85 ;  /* 0x02d890550e00c5a7 */ /* 0x000e64000808007f */
[----:B-1----:R-:W-:Y:S05]  /*26f40*/  @!P4 BRA `(.L_x_10793) ;  /* 0xfffffffc00f0c947 */ /* 0x002fea000383ffff */
[----:B------:R-:W-:Y:S05]  /*26f50*/  BRA `(.L_x_11133) ;  /* 0xfffffdfc00747947 */ /* 0x000fea000383ffff */
.L_x_10797:
[----:B--2---:R2:W3:Y:S02]  /*26f60*/  SYNCS.PHASECHK.TRANS64.TRYWAIT P3, [R14+URZ+0x2d8b0], R85 ;  /* 0x02d8b0550e0075a7 */ /* 0x0044e4000806017f */
[----:B---3--:R-:W-:Y:S05]  /*26f70*/  @!P3 NANOSLEEP.SYNCS 0x989680 ;  /* 0x009896800000b95d */ /* 0x008fea0003900000 */
[----:B------:R-:W3:Y:S02]  /*26f80*/  @!P3 SYNCS.PHASECHK.TRANS64 P3, [R14+URZ+0x2d8b0], R85 ;  /* 0x02d8b0550e00b5a7 */ /* 0x000ee4000806007f */
[----:B---3--:R-:W-:Y:S05]  /*26f90*/  @!P3 BRA `(.L_x_10797) ;  /* 0xfffffffc00f0b947 */ /* 0x008fea000383ffff */
[----:B------:R-:W-:Y:S05]  /*26fa0*/  BRA `(.L_x_11134) ;  /* 0xfffffe00000c7947 */ /* 0x000fea000383ffff */
.L_x_10813:
[----:B------:R-:W-:Y:S01]  /*26fb0*/  BSSY B0, `(.L_x_11135) ;  /* 0x0000007000007945 */ /* 0x000fe20003800000 */
[----:B------:R-:W-:Y:S02]  /*26fc0*/  IMAD.MOV.U32 R12, RZ, RZ, RZ ;  /* 0x000000ffff0c7224 */ /* 0x000fe400078e00ff */
[----:B------:R-:W-:Y:S02]  /*26fd0*/  IMAD.MOV.U32 R11, RZ, RZ, 0x1f ;  /* 0x0000001fff0b7424 */ /* 0x000fe400078e00ff */
[----:B------:R-:W-:-:S07]  /*26fe0*/  IMAD.MOV.U32 R15, RZ, RZ, -0x1 ;  /* 0xffffffffff0f7424 */ /* 0x000fce00078e00ff */
[----:B-----5:R-:W-:Y:S05]  /*26ff0*/  WARPSYNC.COLLECTIVE R15, `(.L_x_11136) ;  /* 0x000000000f087348 */ /* 0x020fea0003c00000 */
[----:B------:R0:W1:Y:S02]  /*27000*/  SHFL.IDX P6, R14, R13, R12, R11 ;  /* 0x0000000c0d0e7389 */ /* 0x00006400000c000b */
[----:B01---5:R-:W-:Y:S01]  /*27010*/  ENDCOLLECTIVE ;  /* 0x000000000000791b */ /* 0x023fe20003800000 */
.L_x_11136:
[----:B------:R-:W-:Y:S05]  /*27020*/  BSYNC B0 ;  /* 0x0000000000007941 */ /* 0x000fea0003800000 */
.L_x_11135:
[----:B------:R0:W-:Y:S01]  /*27030*/  STL [R1], R14 ;  /* 0x0000000e01007387 */ /* 0x0001e20000100800 */
[----:B------:R-:W-:Y:S05]  /*27040*/  BRA `(.L_x_11137) ;  /* 0xfffffe0c001c7947 */ /* 0x000fea000383ffff */
.L_x_10824:
[----:B------:R-:W-:Y:S01]  /*27050*/  BSSY B1, `(.L_x_11138) ;  /* 0x0000007000017945 */ /* 0x000fe20003800000 */
[----:B------:R-:W-:Y:S02]  /*27060*/  IMAD.MOV.U32 R12, RZ, RZ, RZ ;  /* 0x000000ffff0c7224 */ /* 0x000fe400078e00ff */
[----:B------:R-:W-:Y:S02]  /*27070*/  IMAD.MOV.U32 R11, RZ, RZ, 0x1e1f ;  /* 0x00001e1fff0b7424 */ /* 0x000fe400078e00ff */
[----:B------:R-:W-:-:S07]  /*27080*/  IMAD.MOV.U32 R15, RZ, RZ, -0x1 ;  /* 0xffffffffff0f7424 */ /* 0x000fce00078e00ff */
[----:B0-----:R-:W-:Y:S05]  /*27090*/  WARPSYNC.COLLECTIVE R15, `(.L_x_11139) ;  /* 0x000000000f087348 */ /* 0x001fea0003c00000 */
[----:B0-----:R0:W1:Y:S02]  /*270a0*/  SHFL.IDX P6, R14, R13, R12, R11 ;  /* 0x0000000c0d0e7389 */ /* 0x00106400000c000b */
[----:B01----:R-:W-:Y:S01]  /*270b0*/  ENDCOLLECTIVE ;  /* 0x000000000000791b */ /* 0x003fe20003800000 */
.L_x_11139:
[----:B------:R-:W-:Y:S05]  /*270c0*/  BSYNC B1 ;  /* 0x0000000000017941 */ /* 0x000fea0003800000 */
.L_x_11138:
        /* <DEDUP_REMOVED lines=8> */
.L_x_11140:
[----:B------:R-:W-:Y:S02]  /*27150*/  IMAD.MOV.U32 R13, RZ, RZ, R0 ;  /* 0x000000ffff0d7224 */ /* 0x000fe400078e0000 */
[----:B------:R-:W-:-:S07]  /*27160*/  IMAD.MOV.U32 R6, RZ, RZ, R14 ;  /* 0x000000ffff067224 */ /* 0x000fce00078e000e */
[----:B------:R-:W-:Y:S05]  /*27170*/  WARPSYNC.COLLECTIVE R15, `(.L_x_11141) ;  /* 0x000000000f087348 */ /* 0x000fea0003c00000 */
[----:B------:R0:W1:Y:S02]  /*27180*/  SHFL.IDX P6, R14, R13, R12, R11 ;  /* 0x0000000c0d0e7389 */ /* 0x00006400000c000b */
[----:B01----:R-:W-:Y:S01]  /*27190*/  ENDCOLLECTIVE ;  /* 0x000000000000791b */ /* 0x003fe20003800000 */
.L_x_11141:
[----:B------:R-:W-:Y:S02]  /*271a0*/  IMAD.MOV.U32 R13, RZ, RZ, R39 ;  /* 0x000000ffff0d7224 */ /* 0x000fe400078e0027 */
[----:B------:R-:W-:-:S07]  /*271b0*/  IMAD.MOV.U32 R0, RZ, RZ, R14 ;  /* 0x000000ffff007224 */ /* 0x000fce00078e000e */
[----:B------:R-:W-:Y:S05]  /*271c0*/  WARPSYNC.COLLECTIVE R15, `(.L_x_11142) ;  /* 0x000000000f087348 */ /* 0x000fea0003c00000 */
[----:B------:R0:W1:Y:S02]  /*271d0*/  SHFL.IDX P6, R14, R13, R12, R11 ;  /* 0x0000000c0d0e7389 */ /* 0x00006400000c000b */
[----:B01----:R-:W-:Y:S01]  /*271e0*/  ENDCOLLECTIVE ;  /* 0x000000000000791b */ /* 0x003fe20003800000 */
.L_x_11142:
[----:B------:R-:W-:Y:S01]  /*271f0*/  IMAD.MOV.U32 R39, RZ, RZ, R14 ;  /* 0x000000ffff277224 */ /* 0x000fe200078e000e */
[----:B------:R-:W-:Y:S06]  /*27200*/  BRA `(.L_x_11143) ;  /* 0xfffffe1000987947 */ /* 0x000fec000383ffff */
.L_x_10828:
[----:B0-----:R0:W1:Y:S02]  /*27210*/  SYNCS.PHASECHK.TRANS64.TRYWAIT P1, [R2+URZ+0x2d800], R3 ;  /* 0x02d80003020075a7 */ /* 0x001064000802017f */
[----:B-1----:R-:W-:Y:S05]  /*27220*/  @!P1 NANOSLEEP.SYNCS 0x989680 ;  /* 0x009896800000995d */ /* 0x002fea0003900000 */
[----:B------:R-:W1:Y:S02]  /*27230*/  @!P1 SYNCS.PHASECHK.TRANS64 P1, [R2+URZ+0x2d800], R3 ;  /* 0x02d80003020095a7 */ /* 0x000e64000802007f */
[----:B-1----:R-:W-:Y:S05]  /*27240*/  @!P1 BRA `(.L_x_10828) ;  /* 0xfffffffc00f09947 */ /* 0x002fea000383ffff */
[----:B------:R-:W-:Y:S05]  /*27250*/  BRA `(.L_x_11144) ;  /* 0xfffffe1800d87947 */ /* 0x000fea000383ffff */
.L_x_10840:
[----:B------:R-:W-:Y:S01]  /*27260*/  BSSY B1, `(.L_x_11145) ;  /* 0x0000007000017945 */ /* 0x000fe20003800000 */
[----:B------:R-:W-:Y:S02]  /*27270*/  IMAD.MOV.U32 R12, RZ, RZ, RZ ;  /* 0x000000ffff0c7224 */ /* 0x000fe400078e00ff */
[----:B------:R-:W-:Y:S02]  /*27280*/  IMAD.MOV.U32 R11, RZ, RZ, 0x1e1f ;  /* 0x00001e1fff0b7424 */ /* 0x000fe400078e00ff */
[----:B------:R-:W-:-:S07]  /*27290*/  IMAD.MOV.U32 R15, RZ, RZ, -0x1 ;  /* 0xffffffffff0f7424 */ /* 0x000fce00078e00ff */
[----:B0-----:R-:W-:Y:S05]  /*272a0*/  WARPSYNC.COLLECTIVE R15, `(.L_x_11146) ;  /* 0x000000000f087348 */ /* 0x001fea0003c00000 */
[----:B0-----:R0:W1:Y:S02]  /*272b0*/  SHFL.IDX P6, R14, R13, R12, R11 ;  /* 0x0000000c0d0e7389 */ /* 0x00106400000c000b */
[----:B01----:R-:W-:Y:S01]  /*272c0*/  ENDCOLLECTIVE ;  /* 0x000000000000791b */ /* 0x003fe20003800000 */
.L_x_11146:
[----:B------:R-:W-:Y:S05]  /*272d0*/  BSYNC B1 ;  /* 0x0000000000017941 */ /* 0x000fea0003800000 */
.L_x_11145:
        /* <DEDUP_REMOVED lines=8> */
.L_x_11147:
[----:B------:R-:W-:Y:S02]  /*27360*/  IMAD.MOV.U32 R13, RZ, RZ, R43 ;  /* 0x000000ffff0d7224 */ /* 0x000fe400078e002b */
[----:B------:R-:W-:-:S07]  /*27370*/  IMAD.MOV.U32 R36, RZ, RZ, R14 ;  /* 0x000000ffff247224 */ /* 0x000fce00078e000e */
[----:B------:R-:W-:Y:S05]  /*27380*/  WARPSYNC.COLLECTIVE R15, `(.L_x_11148) ;  /* 0x000000000f087348 */ /* 0x000fea0003c00000 */
[----:B------:R0:W1:Y:S02]  /*27390*/  SHFL.IDX P6, R14, R13, R12, R11 ;  /* 0x0000000c0d0e7389 */ /* 0x00006400000c000b */
[----:B01----:R-:W-:Y:S01]  /*273a0*/  ENDCOLLECTIVE ;  /* 0x000000000000791b */ /* 0x003fe20003800000 */
.L_x_11148:
[----:B------:R-:W-:Y:S02]  /*273b0*/  IMAD.MOV.U32 R13, RZ, RZ, R42 ;  /* 0x000000ffff0d7224 */ /* 0x000fe400078e002a */
[----:B------:R-:W-:-:S07]  /*273c0*/  IMAD.MOV.U32 R43, RZ, RZ, R14 ;  /* 0x000000ffff2b7224 */ /* 0x000fce00078e000e */
[----:B------:R-:W-:Y:S05]  /*273d0*/  WARPSYNC.COLLECTIVE R15, `(.L_x_11149) ;  /* 0x000000000f087348 */ /* 0x000fea0003c00000 */
[----:B------:R0:W1:Y:S02]  /*273e0*/  SHFL.IDX P6, R14, R13, R12, R11 ;  /* 0x0000000c0d0e7389 */ /* 0x00006400000c000b */
[----:B01----:R-:W-:Y:S01]  /*273f0*/  ENDCOLLECTIVE ;  /* 0x000000000000791b */ /* 0x003fe20003800000 */
.L_x_11149:
[----:B------:R-:W-:Y:S01]  /*27400*/  IMAD.MOV.U32 R42, RZ, RZ, R14 ;  /* 0x000000ffff2a7224 */ /* 0x000fe200078e000e */
[----:B------:R-:W-:Y:S06]  /*27410*/  BRA `(.L_x_11150) ;  /* 0xfffffe2c00f07947 */ /* 0x000fec000383ffff */
.L_x_10844:
[----:B0-----:R0:W1:Y:S02]  /*27420*/  SYNCS.PHASECHK.TRANS64.TRYWAIT P1, [R2+URZ+0x2d800], R3 ;  /* 0x02d80003020075a7 */ /* 0x001064000802017f */
[----:B-1----:R-:W-:Y:S05]  /*27430*/  @!P1 NANOSLEEP.SYNCS 0x989680 ;  /* 0x009896800000995d */ /* 0x002fea0003900000 */
[----:B------:R-:W1:Y:S02]  /*27440*/  @!P1 SYNCS.PHASECHK.TRANS64 P1, [R2+URZ+0x2d800], R3 ;  /* 0x02d80003020095a7 */ /* 0x000e64000802007f */
[----:B-1----:R-:W-:Y:S05]  /*27450*/  @!P1 BRA `(.L_x_10844) ;  /* 0xfffffffc00f09947 */ /* 0x002fea000383ffff */
[----:B------:R-:W-:Y:S05]  /*27460*/  BRA `(.L_x_11151) ;  /* 0xfffffe3400a87947 */ /* 0x000fea000383ffff */
.L_x_10852:
[----:B-1----:R1:W2:Y:S02]  /*27470*/  SYNCS.PHASECHK.TRANS64.TRYWAIT P2, [R0+URZ+0x2d830], R3 ;  /* 0x02d83003000075a7 */ /* 0x0022a4000804017f */
[----:B--2---:R-:W-:Y:S05]  /*27480*/  @!P2 NANOSLEEP.SYNCS 0x989680 ;  /* 0x009896800000a95d */ /* 0x004fea0003900000 */
[----:B------:R-:W2:Y:S02]  /*27490*/  @!P2 SYNCS.PHASECHK.TRANS64 P2, [R0+URZ+0x2d830], R3 ;  /* 0x02d830030000a5a7 */ /* 0x000ea4000804007f */
[----:B--2---:R-:W-:Y:S05]  /*274a0*/  @!P2 BRA `(.L_x_10852) ;  /* 0xfffffffc00f0a947 */ /* 0x004fea000383ffff */
[----:B------:R-:W-:Y:S05]  /*274b0*/  BRA `(.L_x_10851) ;  /* 0xfffffe4c00887947 */ /* 0x000fea000383ffff */
.L_x_10870:
[----:B-1----:R1:W2:Y:S02]  /*274c0*/  SYNCS.PHASECHK.TRANS64.TRYWAIT P4, [R11+URZ+0x2d830], R10 ;  /* 0x02d8300a0b0075a7 */ /* 0x0022a4000808017f */
[----:B--2---:R-:W-:Y:S05]  /*274d0*/  @!P4 NANOSLEEP.SYNCS 0x989680 ;  /* 0x009896800000c95d */ /* 0x004fea0003900000 */
[----:B------:R-:W2:Y:S02]  /*274e0*/  @!P4 SYNCS.PHASECHK.TRANS64 P4, [R11+URZ+0x2d830], R10 ;  /* 0x02d8300a0b00c5a7 */ /* 0x000ea4000808007f */
[----:B--2---:R-:W-:Y:S05]  /*274f0*/  @!P4 BRA `(.L_x_10870) ;  /* 0xfffffffc00f0c947 */ /* 0x004fea000383ffff */
[----:B------:R-:W-:Y:S05]  /*27500*/  BRA `(.L_x_10869) ;  /* 0xfffffe8c000c7947 */ /* 0x000fea000383ffff */
.L_x_10874:
[----:B-1----:R1:W2:Y:S02]  /*27510*/  SYNCS.PHASECHK.TRANS64.TRYWAIT P3, [R11+URZ+0x2d850], R10 ;  /* 0x02d8500a0b0075a7 */ /* 0x0022a4000806017f */
[----:B--2---:R-:W-:Y:S05]  /*27520*/  @!P3 NANOSLEEP.SYNCS 0x989680 ;  /* 0x009896800000b95d */ /* 0x004fea0003900000 */
[----:B------:R-:W2:Y:S02]  /*27530*/  @!P3 SYNCS.PHASECHK.TRANS64 P3, [R11+URZ+0x2d850], R10 ;  /* 0x02d8500a0b00b5a7 */ /* 0x000ea4000806007f */
[----:B--2---:R-:W-:Y:S05]  /*27540*/  @!P3 BRA `(.L_x_10874) ;  /* 0xfffffffc00f0b947 */ /* 0x004fea000383ffff */
[----:B------:R-:W-:Y:S05]  /*27550*/  BRA `(.L_x_10871) ;  /* 0xfffffe9000107947 */ /* 0x000fea000383ffff */
.L_x_10893:
[----:B-1----:R1:W2:Y:S02]  /*27560*/  SYNCS.PHASECHK.TRANS64.TRYWAIT P3, [R12+URZ+0x2d830], R13 ;  /* 0x02d8300d0c0075a7 */ /* 0x0022a4000806017f */
[----:B--2---:R-:W-:Y:S05]  /*27570*/  @!P3 NANOSLEEP.SYNCS 0x989680 ;  /* 0x009896800000b95d */ /* 0x004fea0003900000 */
[----:B------:R-:W2:Y:S02]  /*27580*/  @!P3 SYNCS.PHASECHK.TRANS64 P3, [R12+URZ+0x2d830], R13 ;  /* 0x02d8300d0c00b5a7 */ /* 0x000ea4000806007f */
[----:B--2---:R-:W-:Y:S05]  /*27590*/  @!P3 BRA `(.L_x_10893) ;  /* 0xfffffffc00f0b947 */ /* 0x004fea000383ffff */
[----:B------:R-:W-:Y:S05]  /*275a0*/  BRA `(.L_x_10892) ;  /* 0xfffffec800787947 */ /* 0x000fea000383ffff */
.L_x_10897:
[----:B-1----:R1:W2:Y:S02]  /*275b0*/  SYNCS.PHASECHK.TRANS64.TRYWAIT P2, [R13+URZ+0x2d850], R12 ;  /* 0x02d8500c0d0075a7 */ /* 0x0022a4000804017f */
[----:B--2---:R-:W-:Y:S05]  /*275c0*/  @!P2 NANOSLEEP.SYNCS 0x989680 ;  /* 0x009896800000a95d */ /* 0x004fea0003900000 */
[----:B------:R-:W2:Y:S02]  /*275d0*/  @!P2 SYNCS.PHASECHK.TRANS64 P2, [R13+URZ+0x2d850], R12 ;  /* 0x02d8500c0d00a5a7 */ /* 0x000ea4000804007f */
[----:B--2---:R-:W-:Y:S05]  /*275e0*/  @!P2 BRA `(.L_x_10897) ;  /* 0xfffffffc00f0a947 */ /* 0x004fea000383ffff */
[----:B------:R-:W-:Y:S05]  /*275f0*/  BRA `(.L_x_10894) ;  /* 0xfffffecc007c7947 */ /* 0x000fea000383ffff */
.L_x_10904:
[----:B-1----:R1:W2:Y:S02]  /*27600*/  SYNCS.PHASECHK.TRANS64.TRYWAIT P3, [R12+URZ+0x2d830], R13 ;  /* 0x02d8300d0c0075a7 */ /* 0x0022a4000806017f */
[----:B--2---:R-:W-:Y:S05]  /*27610*/  @!P3 NANOSLEEP.SYNCS 0x989680 ;  /* 0x009896800000b95d */ /* 0x004fea0003900000 */
[----:B------:R-:W2:Y:S02]  /*27620*/  @!P3 SYNCS.PHASECHK.TRANS64 P3, [R12+URZ+0x2d830], R13 ;  /* 0x02d8300d0c00b5a7 */ /* 0x000ea4000806007f */
[----:B--2---:R-:W-:Y:S05]  /*27630*/  @!P3 BRA `(.L_x_10904) ;  /* 0xfffffffc00f0b947 */ /* 0x004fea000383ffff */
[----:B------:R-:W-:Y:S05]  /*27640*/  BRA `(.L_x_10903) ;  /* 0xfffffef400507947 */ /* 0x000fea000383ffff */
.L_x_10908:
[----:B-1----:R1:W2:Y:S02]  /*27650*/  SYNCS.PHASECHK.TRANS64.TRYWAIT P2, [R13+URZ+0x2d850], R12 ;  /* 0x02d8500c0d0075a7 */ /* 0x0022a4000804017f */
[----:B--2---:R-:W-:Y:S05]  /*27660*/  @!P2 NANOSLEEP.SYNCS 0x989680 ;  /* 0x009896800000a95d */ /* 0x004fea0003900000 */
[----:B------:R-:W2:Y:S02]  /*27670*/  @!P2 SYNCS.PHASECHK.TRANS64 P2, [R13+URZ+0x2d850], R12 ;  /* 0x02d8500c0d00a5a7 */ /* 0x000ea4000804007f */
[----:B--2---:R-:W-:Y:S05]  /*27680*/  @!P2 BRA `(.L_x_10908) ;  /* 0xfffffffc00f0a947 */ /* 0x004fea000383ffff */
[----:B------:R-:W-:Y:S05]  /*27690*/  BRA `(.L_x_10905) ;  /* 0xfffffef800547947 */ /* 0x000fea000383ffff */
.L_x_10921:
[----:B-1----:R1:W2:Y:S02]  /*276a0*/  SYNCS.PHASECHK.TRANS64.TRYWAIT P0, [R0+URZ+0x2d850], R5 ;  /* 0x02d85005000075a7 */ /* 0x0022a4000800017f */
[----:B--2---:R-:W-:Y:S05]  /*276b0*/  @!P0 NANOSLEEP.SYNCS 0x989680 ;  /* 0x009896800000895d */ /* 0x004fea0003900000 */
[----:B------:R-:W2:Y:S02]  /*276c0*/  @!P0 SYNCS.PHASECHK.TRANS64 P0, [R0+URZ+0x2d850], R5 ;  /* 0x02d85005000085a7 */ /* 0x000ea4000800007f */
[----:B--2---:R-:W-:Y:S05]  /*276d0*/  @!P0 BRA `(.L_x_10921) ;  /* 0xfffffffc00f08947 */ /* 0x004fea000383ffff */
[----:B------:R-:W-:Y:S05]  /*276e0*/  BRA `(.L_x_10920) ;  /* 0xffffff3000187947 */ /* 0x000fea000383ffff */
.L_x_10926:
[----:B------:R-:W-:Y:S02]  /*276f0*/  IMAD.MOV.U32 R13, RZ, RZ, R8 ;  /* 0x000000ffff0d7224 */ /* 0x000fe400078e0008 */
[----:B------:R-:W-:Y:S02]  /*27700*/  IMAD.MOV.U32 R12, RZ, RZ, RZ ;  /* 0x000000ffff0c7224 */ /* 0x000fe400078e00ff */
[----:B------:R-:W-:Y:S02]  /*27710*/  IMAD.MOV.U32 R11, RZ, RZ, 0x1c1f ;  /* 0x00001c1fff0b7424 */ /* 0x000fe400078e00ff */
[----:B------:R-:W-:-:S07]  /*27720*/  IMAD.MOV.U32 R15, RZ, RZ, -0x1 ;  /* 0xffffffffff0f7424 */ /* 0x000fce00078e00ff */
[----:B-----5:R-:W-:Y:S05]  /*27730*/  WARPSYNC.COLLECTIVE R15, `(.L_x_11152) ;  /* 0x000000000f087348 */ /* 0x020fea0003c00000 */
[----:B------:R0:W1:Y:S02]  /*27740*/  SHFL.IDX P6, R14, R13, R12, R11 ;  /* 0x0000000c0d0e7389 */ /* 0x00006400000c000b */
[----:B01---5:R-:W-:Y:S01]  /*27750*/  ENDCOLLECTIVE ;  /* 0x000000000000791b */ /* 0x023fe20003800000 */
.L_x_11152:
[----:B------:R-:W-:Y:S02]  /*27760*/  IMAD.MOV.U32 R13, RZ, RZ, R0 ;  /* 0x000000ffff0d7224 */ /* 0x000fe400078e0000 */
[----:B------:R-:W-:-:S07]  /*27770*/  IMAD.MOV.U32 R3, RZ, RZ, R14 ;  /* 0x000000ffff037224 */ /* 0x000fce00078e000e */
[----:B------:R-:W-:Y:S05]  /*27780*/  WARPSYNC.COLLECTIVE R15, `(.L_x_11153) ;  /* 0x000000000f087348 */ /* 0x000fea0003c00000 */
[----:B------:R0:W1:Y:S02]  /*27790*/  SHFL.IDX P6, R14, R13, R12, R11 ;  /* 0x0000000c0d0e7389 */ /* 0x00006400000c000b */
[----:B01----:R-:W-:Y:S01]  /*277a0*/  ENDCOLLECTIVE ;  /* 0x000000000000791b */ /* 0x003fe20003800000 */
.L_x_11153:
[----:B------:R-:W-:Y:S05]  /*277b0*/  BRA `(.L_x_11154) ;  /* 0xffffff4800e47947 */ /* 0x000fea000383ffff */
.L_x_10929:
        /* <DEDUP_REMOVED lines=8> */
.L_x_11156:
[----:B------:R-:W-:Y:S05]  /*27840*/  BSYNC B1 ;  /* 0x0000000000017941 */ /* 0x000fea0003800000 */
.L_x_11155:
        /* <DEDUP_REMOVED lines=8> */
.L_x_11157:
[----:B------:R-:W-:Y:S05]  /*278d0*/  BRA `(.L_x_11158) ;  /* 0xffffff4800f47947 */ /* 0x000fea000383ffff */
.L_x_10931:
[----:B------:R-:W-:Y:S02]  /*278e0*/  IMAD.MOV.U32 R13, RZ, RZ, R29 ;  /* 0x000000ffff0d7224 */ /* 0x000fe400078e001d */
[----:B------:R-:W-:Y:S02]  /*278f0*/  IMAD.MOV.U32 R12, RZ, RZ, RZ ;  /* 0x000000ffff0c7224 */ /* 0x000fe400078e00ff */
[----:B------:R-:W-:Y:S02]  /*27900*/  IMAD.MOV.U32 R11, RZ, RZ, 0x1c1f ;  /* 0x00001c1fff0b7424 */ /* 0x000fe400078e00ff */
[----:B------:R-:W-:-:S07]  /*27910*/  IMAD.MOV.U32 R15, RZ, RZ, -0x1 ;  /* 0xffffffffff0f7424 */ /* 0x000fce00078e00ff */
[----:B------:R-:W-:Y:S05]  /*27920*/  WARPSYNC.COLLECTIVE R15, `(.L_x_11159) ;  /* 0x000000000f087348 */ /* 0x000fea0003c00000 */
[----:B------:R0:W1:Y:S02]  /*27930*/  SHFL.IDX P6, R14, R13, R12, R11 ;  /* 0x0000000c0d0e7389 */ /* 0x00006400000c000b */
[----:B01----:R-:W-:Y:S01]  /*27940*/  ENDCOLLECTIVE ;  /* 0x000000000000791b */ /* 0x003fe20003800000 */
.L_x_11159:
[----:B------:R-:W-:Y:S02]  /*27950*/  IMAD.MOV.U32 R13, RZ, RZ, R3 ;  /* 0x000000ffff0d7224 */ /* 0x000fe400078e0003 */
[----:B------:R-:W-:-:S07]  /*27960*/  IMAD.MOV.U32 R0, RZ, RZ, R14 ;  /* 0x000000ffff007224 */ /* 0x000fce00078e000e */
[----:B------:R-:W-:Y:S05]  /*27970*/  WARPSYNC.COLLECTIVE R15, `(.L_x_11160) ;  /* 0x000000000f087348 */ /* 0x000fea0003c00000 */
[----:B------:R0:W1:Y:S02]  /*27980*/  SHFL.IDX P6, R14, R13, R12, R11 ;  /* 0x0000000c0d0e7389 */ /* 0x00006400000c000b */
[----:B01----:R-:W-:Y:S01]  /*27990*/  ENDCOLLECTIVE ;  /* 0x000000000000791b */ /* 0x003fe20003800000 */
.L_x_11160:
[----:B------:R-:W-:Y:S05]  /*279a0*/  BRA `(.L_x_11161) ;  /* 0xffffff4c00c07947 */ /* 0x000fea000383ffff */
.L_x_10934:
        /* <DEDUP_REMOVED lines=8> */
.L_x_11163:
[----:B------:R-:W-:Y:S05]  /*27a30*/  BSYNC B1 ;  /* 0x0000000000017941 */ /* 0x000fea0003800000 */
.L_x_11162:
        /* <DEDUP_REMOVED lines=8> */
.L_x_11164:
[----:B------:R-:W-:Y:S05]  /*27ac0*/  BRA `(.L_x_11165) ;  /* 0xffffff5000d47947 */ /* 0x000fea000383ffff */
.L_x_10938:
[----:B------:R-:W-:Y:S02]  /*27ad0*/  IMAD.MOV.U32 R13, RZ, RZ, R4 ;  /* 0x000000ffff0d7224 */ /* 0x000fe400078e0004 */
[----:B------:R-:W-:Y:S02]  /*27ae0*/  IMAD.MOV.U32 R12, RZ, RZ, RZ ;  /* 0x000000ffff0c7224 */ /* 0x000fe400078e00ff */
[----:B------:R-:W-:Y:S02]  /*27af0*/  IMAD.MOV.U32 R11, RZ, RZ, 0x1c1f ;  /* 0x00001c1fff0b7424 */ /* 0x000fe400078e00ff */
[----:B------:R-:W-:-:S07]  /*27b00*/  IMAD.MOV.U32 R15, RZ, RZ, -0x1 ;  /* 0xffffffffff0f7424 */ /* 0x000fce00078e00ff */
[----:B-1----:R-:W-:Y:S05]  /*27b10*/  WARPSYNC.COLLECTIVE R15, `(.L_x_11166) ;  /* 0x000000000f087348 */ /* 0x002fea0003c00000 */
[----:B------:R0:W2:Y:S02]  /*27b20*/  SHFL.IDX P6, R14, R13, R12, R11 ;  /* 0x0000000c0d0e7389 */ /* 0x0000a400000c000b */
[----:B012---:R-:W-:Y:S01]  /*27b30*/  ENDCOLLECTIVE ;  /* 0x000000000000791b */ /* 0x007fe20003800000 */
.L_x_11166:
[----:B------:R-:W-:Y:S02]  /*27b40*/  IMAD.MOV.U32 R13, RZ, RZ, R0 ;  /* 0x000000ffff0d7224 */ /* 0x000fe400078e0000 */
[----:B------:R-:W-:-:S07]  /*27b50*/  IMAD.MOV.U32 R3, RZ, RZ, R14 ;  /* 0x000000ffff037224 */ /* 0x000fce00078e000e */
[----:B------:R-:W-:Y:S05]  /*27b60*/  WARPSYNC.COLLECTIVE R15, `(.L_x_11167) ;  /* 0x000000000f087348 */ /* 0x000fea0003c00000 */
[----:B------:R0:W1:Y:S02]  /*27b70*/  SHFL.IDX P6, R14, R13, R12, R11 ;  /* 0x0000000c0d0e7389 */ /* 0x00006400000c000b */
[----:B01----:R-:W-:Y:S01]  /*27b80*/  ENDCOLLECTIVE ;  /* 0x000000000000791b */ /* 0x003fe20003800000 */
.L_x_11167:
[----:B------:R-:W-:Y:S05]  /*27b90*/  BRA `(.L_x_11168) ;  /* 0xffffff60002c7947 */ /* 0x000fea000383ffff */
.L_x_10941:
        /* <DEDUP_REMOVED lines=8> */
.L_x_11170:
[----:B------:R-:W-:Y:S05]  /*27c20*/  BSYNC B1 ;  /* 0x0000000000017941 */ /* 0x000fea0003800000 */
.L_x_11169:
        /* <DEDUP_REMOVED lines=8> */
.L_x_11171:
[----:B------:R-:W-:Y:S05]  /*27cb0*/  BRA `(.L_x_11172) ;  /* 0xffffff6000407947 */ /* 0x000fea000383ffff */
.L_x_10968:
        /* <DEDUP_REMOVED lines=11> */
.L_x_11174:
[----:B------:R-:W-:Y:S05]  /*27d70*/  BSYNC B1 ;  /* 0x0000000000017941 */ /* 0x000fea0003800000 */
.L_x_11173:
[----:B------:R-:W-:Y:S05]  /*27d80*/  BRA `(.L_x_11175) ;  /* 0xffffff8000487947 */ /* 0x000fea000383ffff */
.L_x_10970:
[----:B------:R-:W-:Y:S01]  /*27d90*/  BSSY B1, `(.L_x_11176) ;  /* 0x0000006000017945 */ /* 0x000fe20003800000 */
[----:B------:R-:W-:-:S07]  /*27da0*/  IMAD.MOV.U32 R15, RZ, RZ, -0x1 ;  /* 0xffffffffff0f7424 */ /* 0x000fce00078e00ff */
[----:B0-----:R-:W-:Y:S05]  /*27db0*/  WARPSYNC.COLLECTIVE R15, `(.L_x_11177) ;  /* 0x000000000f0c7348 */ /* 0x001fea0003c00000 */
[----:B------:R-:W-:Y:S02]  /*27dc0*/  ELECT P6, UR62, PT ;  /* 0x00000000003e782f */ /* 0x000fe400038c0000 */
[----:B------:R-:W-:Y:S01]  /*27dd0*/  MOV R14, UR62 ;  /* 0x0000003e000e7c02 */ /* 0x000fe20008000f00 */
[----:B0-----:R-:W-:Y:S10]  /*27de0*/  ENDCOLLECTIVE ;  /* 0x000000000000791b */ /* 0x001ff40003800000 */
.L_x_11177:
[----:B------:R-:W-:Y:S05]  /*27df0*/  BSYNC B1 ;  /* 0x0000000000017941 */ /* 0x000fea0003800000 */
.L_x_11176:
[----:B------:R-:W-:Y:S01]  /*27e00*/  PLOP3.LUT P2, PT, P6, PT, PT, 0x80, 0x0 ;  /* 0x000000000000781c */ /* 0x000fe2000374f070 */
[----:B------:R-:W-:-:S12]  /*27e10*/  BRA `(.L_x_10969) ;  /* 0xffffff80003c7947 */ /* 0x000fd8000383ffff */
.L_x_10972:
[----:B0-----:R0:W1:Y:S02]  /*27e20*/  SYNCS.PHASECHK.TRANS64.TRYWAIT P0, [R16+URZ+0x2d820], R5 ;  /* 0x02d82005100075a7 */ /* 0x001064000800017f */
[----:B-1----:R-:W-:Y:S05]  /*27e30*/  @!P0 NANOSLEEP.SYNCS 0x989680 ;  /* 0x009896800000895d */ /* 0x002fea0003900000 */
[----:B------:R-:W1:Y:S02]  /*27e40*/  @!P0 SYNCS.PHASECHK.TRANS64 P0, [R16+URZ+0x2d820], R5 ;  /* 0x02d82005100085a7 */ /* 0x000e64000800007f */
[----:B-1----:R-:W-:Y:S05]  /*27e50*/  @!P0 BRA `(.L_x_10972) ;  /* 0xfffffffc00f08947 */ /* 0x002fea000383ffff */
[----:B------:R-:W-:Y:S05]  /*27e60*/  BRA `(.L_x_11178) ;  /* 0xffffff80004c7947 */ /* 0x000fea000383ffff */
.L_x_10976:
[----:B-1----:R1:W2:Y:S02]  /*27e70*/  SYNCS.PHASECHK.TRANS64.TRYWAIT P0, [R11+URZ+0x2d8a0], R10 ;  /* 0x02d8a00a0b0075a7 */ /* 0x0022a4000800017f */
[----:B--2---:R-:W-:Y:S05]  /*27e80*/  @!P0 NANOSLEEP.SYNCS 0x989680 ;  /* 0x009896800000895d */ /* 0x004fea0003900000 */
[----:B------:R-:W2:Y:S02]  /*27e90*/  @!P0 SYNCS.PHASECHK.TRANS64 P0, [R11+URZ+0x2d8a0], R10 ;  /* 0x02d8a00a0b0085a7 */ /* 0x000ea4000800007f */
[----:B--2---:R-:W-:Y:S05]  /*27ea0*/  @!P0 BRA `(.L_x_10976) ;  /* 0xfffffffc00f08947 */ /* 0x004fea000383ffff */
[----:B------:R-:W-:Y:S05]  /*27eb0*/  BRA `(.L_x_11179) ;  /* 0xffffff8000687947 */ /* 0x000fea000383ffff */
.L_x_10983:
[----:B0-----:R0:W2:Y:S02]  /*27ec0*/  SYNCS.PHASECHK.TRANS64.TRYWAIT P0, [R11+URZ+0x2d8c0], R10 ;  /* 0x02d8c00a0b0075a7 */ /* 0x0010a4000800017f */
[----:B--2---:R-:W-:Y:S05]  /*27ed0*/  @!P0 NANOSLEEP.SYNCS 0x989680 ;  /* 0x009896800000895d */ /* 0x004fea0003900000 */
[----:B------:R-:W2:Y:S02]  /*27ee0*/  @!P0 SYNCS.PHASECHK.TRANS64 P0, [R11+URZ+0x2d8c0], R10 ;  /* 0x02d8c00a0b0085a7 */ /* 0x000ea4000800007f */
[----:B--2---:R-:W-:Y:S05]  /*27ef0*/  @!P0 BRA `(.L_x_10983) ;  /* 0xfffffffc00f08947 */ /* 0x004fea000383ffff */
[----:B------:R-:W-:Y:S05]  /*27f00*/  BRA `(.L_x_11180) ;  /* 0xffffff84005c7947 */ /* 0x000fea000383ffff */
.L_x_10992:
[----:B0-----:R0:W1:Y:S02]  /*27f10*/  SYNCS.PHASECHK.TRANS64.TRYWAIT P0, [R10+URZ+0x2d8a0], R8 ;  /* 0x02d8a0080a0075a7 */ /* 0x001064000800017f */
[----:B-1----:R-:W-:Y:S05]  /*27f20*/  @!P0 NANOSLEEP.SYNCS 0x989680 ;  /* 0x009896800000895d */ /* 0x002fea0003900000 */
[----:B------:R-:W1:Y:S02]  /*27f30*/  @!P0 SYNCS.PHASECHK.TRANS64 P0, [R10+URZ+0x2d8a0], R8 ;  /* 0x02d8a0080a0085a7 */ /* 0x000e64000800007f */
[----:B-1----:R-:W-:Y:S05]  /*27f40*/  @!P0 BRA `(.L_x_10992) ;  /* 0xfffffffc00f08947 */ /* 0x002fea000383ffff */
[----:B------:R-:W-:Y:S05]  /*27f50*/  BRA `(.L_x_11181) ;  /* 0xffffff8800947947 */ /* 0x000fea000383ffff */
.L_x_10999:
[----:B-1----:R1:W2:Y:S02]  /*27f60*/  SYNCS.PHASECHK.TRANS64.TRYWAIT P0, [R10+URZ+0x2d8c0], R8 ;  /* 0x02d8c0080a0075a7 */ /* 0x0022a4000800017f */
[----:B--2---:R-:W-:Y:S05]  /*27f70*/  @!P0 NANOSLEEP.SYNCS 0x989680 ;  /* 0x009896800000895d */ /* 0x004fea0003900000 */
[----:B------:R-:W2:Y:S02]  /*27f80*/  @!P0 SYNCS.PHASECHK.TRANS64 P0, [R10+URZ+0x2d8c0], R8 ;  /* 0x02d8c0080a0085a7 */ /* 0x000ea4000800007f */
[----:B--2---:R-:W-:Y:S05]  /*27f90*/  @!P0 BRA `(.L_x_10999) ;  /* 0xfffffffc00f08947 */ /* 0x004fea000383ffff */
[----:B------:R-:W-:Y:S05]  /*27fa0*/  BRA `(.L_x_11182) ;  /* 0xffffff8c00847947 */ /* 0x000fea000383ffff */
.L_x_11024:
[----:B------:R-:W3:Y:S01]  /*27fb0*/  S2R R20, SR_TID.X ;  /* 0x0000000000147919 */ /* 0x000ee20000002100 */
[----:B------:R-:W-:Y:S01]  /*27fc0*/  BSSY B0, `(.L_x_11183) ;  /* 0x000000a000007945 */ /* 0x000fe20003800000 */
[----:B------:R-:W-:Y:S02]  /*27fd0*/  IMAD.MOV.U32 R12, RZ, RZ, RZ ;  /* 0x000000ffff0c7224 */ /* 0x000fe400078e00ff */
[----:B------:R-:W-:Y:S02]  /*27fe0*/  IMAD.MOV.U32 R11, RZ, RZ, 0x1f ;  /* 0x0000001fff0b7424 */ /* 0x000fe400078e00ff */
[----:B------:R-:W-:Y:S01]  /*27ff0*/  IMAD.MOV.U32 R15, RZ, RZ, -0x1 ;  /* 0xffffffffff0f7424 */ /* 0x000fe200078e00ff */
[----:B---3--:R-:W-:-:S04]  /*28000*/  SHF.R.U32.HI R20, RZ, 0x5, R20 ;  /* 0x00000005ff147819 */ /* 0x008fc80000011614 */
[----:B------:R-:W-:-:S05]  /*28010*/  LOP3.LUT R20, R20, 0x3, RZ, 0xc0, !PT ;  /* 0x0000000314147812 */ /* 0x000fca00078ec0ff */
[----:B------:R-:W-:-:S07]  /*28020*/  IMAD.MOV.U32 R13, RZ, RZ, R20 ;  /* 0x000000ffff0d7224 */ /* 0x000fce00078e0014 */
[----:B012---:R-:W-:Y:S05]  /*28030*/  WARPSYNC.COLLECTIVE R15, `(.L_x_11184) ;  /* 0x000000000f087348 */ /* 0x007fea0003c00000 */
[----:B------:R3:W4:Y:S02]  /*28040*/  SHFL.IDX P6, R14, R13, R12, R11 ;  /* 0x0000000c0d0e7389 */ /* 0x00072400000c000b */
[----:B01234-:R-:W-:Y:S01]  /*28050*/  ENDCOLLECTIVE ;  /* 0x000000000000791b */ /* 0x01ffe20003800000 */
.L_x_11184:
[----:B------:R-:W-:Y:S05]  /*28060*/  BSYNC B0 ;  /* 0x0000000000007941 */ /* 0x000fea0003800000 */
.L_x_11183:
[----:B------:R-:W-:Y:S05]  /*28070*/  BRA `(.L_x_11185) ;  /* 0xffffff9c00b07947 */ /* 0x000fea000383ffff */
.L_x_11026:
[----:B------:R-:W-:Y:S01]  /*28080*/  BSSY B0, `(.L_x_11186) ;  /* 0x0000006000007945 */ /* 0x000fe20003800000 */
[----:B------:R-:W-:-:S07]  /*28090*/  IMAD.MOV.U32 R15, RZ, RZ, -0x1 ;  /* 0xffffffffff0f7424 */ /* 0x000fce00078e00ff */
[----:B0123--:R-:W-:Y:S05]  /*280a0*/  WARPSYNC.COLLECTIVE R15, `(.L_x_11187) ;  /* 0x000000000f0c7348 */ /* 0x00ffea0003c00000 */
[----:B------:R-:W-:Y:S02]  /*280b0*/  ELECT P6, UR62, PT ;  /* 0x00000000003e782f */ /* 0x000fe400038c0000 */
[----:B------:R-:W-:Y:S01]  /*280c0*/  MOV R14, UR62 ;  /* 0x0000003e000e7c02 */ /* 0x000fe20008000f00 */
[----:B0123--:R-:W-:Y:S10]  /*280d0*/  ENDCOLLECTIVE ;  /* 0x000000000000791b */ /* 0x00fff40003800000 */
.L_x_11187:
[----:B------:R-:W-:Y:S05]  /*280e0*/  BSYNC B0 ;  /* 0x0000000000007941 */ /* 0x000fea0003800000 */
.L_x_11186:
[----:B------:R-:W-:Y:S05]  /*280f0*/  BRA `(.L_x_11188) ;  /* 0xffffff9c00b07947 */ /* 0x000fea000383ffff */
.L_x_11028:
[----:B---3--:R3:W4:Y:S02]  /*28100*/  SYNCS.PHASECHK.TRANS64.TRYWAIT P0, [R0+URZ+0x2d840], R2 ;  /* 0x02d84002000075a7 */ /* 0x008724000800017f */
[----:B----4-:R-:W-:Y:S05]  /*28110*/  @!P0 NANOSLEEP.SYNCS 0x989680 ;  /* 0x009896800000895d */ /* 0x010fea0003900000 */
[----:B------:R-:W4:Y:S02]  /*28120*/  @!P0 SYNCS.PHASECHK.TRANS64 P0, [R0+URZ+0x2d840], R2 ;  /* 0x02d84002000085a7 */ /* 0x000f24000800007f */
[----:B----4-:R-:W-:Y:S05]  /*28130*/  @!P0 BRA `(.L_x_11028) ;  /* 0xfffffffc00f08947 */ /* 0x010fea000383ffff */
[----:B------:R-:W-:Y:S05]  /*28140*/  BRA `(.L_x_11189) ;  /* 0xffffffa000047947 */ /* 0x000fea000383ffff */
.L_x_11032:
[----:B------:R-:W2:Y:S01]  /*28150*/  LDL.LU R11, [R1+0x18] ;  /* 0x00001800010b7983 */ /* 0x000ea20000300800 */
[----:B------:R-:W-:Y:S02]  /*28160*/  IMAD.IADD R0, R20, 0x1, R21 ;  /* 0x0000000114007824 */ /* 0x000fe400078e0215 */
[----:B------:R-:W-:Y:S01]  /*28170*/  IMAD.MOV.U32 R13, RZ, RZ, R6 ;  /* 0x000000ffff0d7224 */ /* 0x000fe200078e0006 */
[----:B------:R0:W5:Y:S01]  /*28180*/  LDL R21, [R1+0x10] ;  /* 0x0000100001157983 */ /* 0x0001620000100800 */
[----:B------:R-:W-:Y:S02]  /*28190*/  IMAD.MOV.U32 R12, RZ, RZ, RZ ;  /* 0x000000ffff0c7224 */ /* 0x000fe400078e00ff */
[----:B------:R-:W-:Y:S02]  /*281a0*/  IMAD.MOV.U32 R15, RZ, RZ, -0x1 ;  /* 0xffffffffff0f7424 */ /* 0x000fe400078e00ff */
[----:B--2---:R-:W-:Y:S02]  /*281b0*/  IMAD R4, R11, R9, RZ ;  /* 0x000000090b047224 */ /* 0x004fe400078e02ff */
[----:B0-----:R-:W-:-:S07]  /*281c0*/  IMAD.MOV.U32 R11, RZ, RZ, 0x1c1f ;  /* 0x00001c1fff0b7424 */ /* 0x001fce00078e00ff */
[----:B-----5:R-:W-:Y:S05]  /*281d0*/  WARPSYNC.COLLECTIVE R15, `(.L_x_11190) ;  /* 0x000000000f087348 */ /* 0x020fea0003c00000 */
[----:B------:R0:W1:Y:S02]  /*281e0*/  SHFL.IDX P6, R14, R13, R12, R11 ;  /* 0x0000000c0d0e7389 */ /* 0x00006400000c000b */
[----:B01---5:R-:W-:Y:S01]  /*281f0*/  ENDCOLLECTIVE ;  /* 0x000000000000791b */ /* 0x023fe20003800000 */
.L_x_11190:
[----:B------:R-:W-:Y:S02]  /*28200*/  IMAD.MOV.U32 R13, RZ, RZ, R5 ;  /* 0x000000ffff0d7224 */ /* 0x000fe400078e0005 */
[----:B------:R-:W-:-:S07]  /*28210*/  IMAD.MOV.U32 R3, RZ, RZ, R14 ;  /* 0x000000ffff037224 */ /* 0x000fce00078e000e */
[----:B------:R-:W-:Y:S05]  /*28220*/  WARPSYNC.COLLECTIVE R15, `(.L_x_11191) ;  /* 0x000000000f087348 */ /* 0x000fea0003c00000 */
[----:B------:R0:W1:Y:S02]  /*28230*/  SHFL.IDX P6, R14, R13, R12, R11 ;  /* 0x0000000c0d0e7389 */ /* 0x00006400000c000b */
[----:B01----:R-:W-:Y:S01]  /*28240*/  ENDCOLLECTIVE ;  /* 0x000000000000791b */ /* 0x003fe20003800000 */
.L_x_11191:
[----:B------:R-:W-:Y:S01]  /*28250*/  ISETP.GE.AND P2, PT, R0, R4, PT ;  /* 0x000000040000720c */ /* 0x000fe20003f46270 */
[----:B------:R-:W-:Y:S02]  /*28260*/  IMAD.MOV.U32 R13, RZ, RZ, R6 ;  /* 0x000000ffff0d7224 */ /* 0x000fe400078e0006 */
[----:B------:R-:W-:Y:S02]  /*28270*/  IMAD.MOV.U32 R12, RZ, RZ, 0x1 ;  /* 0x00000001ff0c7424 */ /* 0x000fe400078e00ff */
[----:B------:R-:W-:-:S08]  /*28280*/  IMAD.MOV.U32 R2, RZ, RZ, R14 ;  /* 0x000000ffff027224 */ /* 0x000fd000078e000e */
[----:B------:R-:W-:Y:S05]  /*28290*/  WARPSYNC.COLLECTIVE R15, `(.L_x_11192) ;  /* 0x000000000f087348 */ /* 0x000fea0003c00000 */
[----:B------:R0:W1:Y:S02]  /*282a0*/  SHFL.IDX P6, R14, R13, R12, R11 ;  /* 0x0000000c0d0e7389 */ /* 0x00006400000c000b */
[----:B01----:R-:W-:Y:S01]  /*282b0*/  ENDCOLLECTIVE ;  /* 0x000000000000791b */ /* 0x003fe20003800000 */
.L_x_11192:
[----:B------:R-:W-:-:S05]  /*282c0*/  @!P2 LEA R2, P4, R10, R2, 0x1 ;  /* 0x000000020a02a211 */ /* 0x000fca00078808ff */
[----:B------:R-:W-:-:S05]  /*282d0*/  @!P2 IMAD.X R3, RZ, RZ, R3, P4 ;  /* 0x000000ffff03a224 */ /* 0x000fca00020e0603 */
[----:B------:R-:W-:Y:S01]  /*282e0*/  @!PT LDS RZ, [RZ] ;  /* 0x00000000fffff984 */ /* 0x000fe20000000800 */
[----:B------:R-:W-:Y:S01]  /*282f0*/  @!PT LDS RZ, [RZ] ;  /* 0x00000000fffff984 */ /* 0x000fe20000000800 */
[----:B------:R-:W-:Y:S01]  /*28300*/  @!PT LDS RZ, [RZ] ;  /* 0x00000000fffff984 */ /* 0x000fe20000000800 */
[----:B------:R-:W-:Y:S01]  /*28310*/  @!P2 LDGSTS.E.BYPASS.LTC128B.128 [R21+0xc400], desc[UR40][R2.64], !P3 ;  /* 0x0c4000000215afae */ /* 0x000fe2000d901d68 */
[----:B------:R-:W-:-:S03]  /*28320*/  IMAD.MOV.U32 R13, RZ, RZ, R5 ;  /* 0x000000ffff0d7224 */ /* 0x000fc600078e0005 */
[----:B------:R-:W-:Y:S04]  /*28330*/  @!P2 LDGSTS.E.BYPASS.LTC128B.128 [R21+0xf400], desc[UR40][R2.64+0x40], !P0 ;  /* 0x0f4000400215afae */ /* 0x000fe8000c101d68 */
[----:B------:R0:W-:Y:S02]  /*28340*/  @!P2 LDGSTS.E.BYPASS.LTC128B.128 [R21+0x12400], desc[UR40][R2.64+0x80], !P1 ;  /* 0x124000800215afae */ /* 0x0001e4000c901d68 */
[----:B0-----:R-:W-:-:S07]  /*28350*/  IMAD.MOV.U32 R2, RZ, RZ, R14 ;  /* 0x000000ffff027224 */ /* 0x001fce00078e000e */
[----:B------:R-:W-:Y:S05]  /*28360*/  WARPSYNC.COLLECTIVE R15, `(.L_x_11193) ;  /* 0x000000000f087348 */ /* 0x000fea0003c00000 */
[----:B------:R0:W1:Y:S02]  /*28370*/  SHFL.IDX P6, R14, R13, R12, R11 ;  /* 0x0000000c0d0e7389 */ /* 0x00006400000c000b */
[----:B01----:R-:W-:Y:S01]  /*28380*/  ENDCOLLECTIVE ;  /* 0x000000000000791b */ /* 0x003fe20003800000 */
.L_x_11193:
[----:B------:R-:W-:-:S05]  /*28390*/  VIADD R9, R0, 0x20 ;  /* 0x0000002000097836 */ /* 0x000fca0000000000 */
[----:B------:R-:W-:Y:S01]  /*283a0*/  ISETP.GE.AND P2, PT, R9, R4, PT ;  /* 0x000000040900720c */ /* 0x000fe20003f46270 */
[----:B------:R-:W-:Y:S02]  /*283b0*/  IMAD.MOV.U32 R13, RZ, RZ, R6 ;  /* 0x000000ffff0d7224 */ /* 0x000fe400078e0006 */
[----:B------:R-:W-:Y:S02]  /*283c0*/  IMAD.MOV.U32 R12, RZ, RZ, 0x2 ;  /* 0x00000002ff0c7424 */ /* 0x000fe400078e00ff */
[----:B------:R-:W-:-:S08]  /*283d0*/  IMAD.MOV.U32 R3, RZ, RZ, R14 ;  /* 0x000000ffff037224 */ /* 0x000fd000078e000e */
[----:B------:R-:W-:-:S13]  /*283e0*/  @!P2 LEA R3, P4, R10, R3, 0x1 ;  /* 0x000000030a03a211 */ /* 0x000fda00078808ff */
[----:B------:R-:W-:Y:S05]  /*283f0*/  WARPSYNC.COLLECTIVE R15, `(.L_x_11194) ;  /* 0x000000000f087348 */ /* 0x000fea0003c00000 */
[----:B------:R0:W1:Y:S02]  /*28400*/  SHFL.IDX P6, R14, R13, R12, R11 ;  /* 0x0000000c0d0e7389 */ /* 0x00006400000c000b */
[----:B01----:R-:W-:Y:S01]  /*28410*/  ENDCOLLECTIVE ;  /* 0x000000000000791b */ /* 0x003fe20003800000 */
.L_x_11194:
[----:B------:R-:W-:-:S05]  /*28420*/  @!P2 IMAD.X R2, RZ, RZ, R2, P4 ;  /* 0x000000ffff02a224 */ /* 0x000fca00020e0602 */
[----:B------:R-:W-:-:S04]  /*28430*/  @!P2 LOP3.LUT R3, R3, R2, RZ, 0x3c, !PT ;  /* 0x000000020303a212 */ /* 0x000fc800078e3cff */
[----:B------:R-:W-:-:S04]  /*28440*/  @!P2 LOP3.LUT R2, R3, R2, RZ, 0x3c, !PT ;  /* 0x000000020302a212 */ /* 0x000fc800078e3cff */
[----:B------:R-:W-:-:S05]  /*28450*/  @!P2 LOP3.LUT R3, R3, R2, RZ, 0x3c, !PT ;  /* 0x000000020303a212 */ /* 0x000fca00078e3cff */
[----:B------:R-:W-:Y:S01]  /*28460*/  @!PT LDS RZ, [RZ] ;  /* 0x00000000fffff984 */ /* 0x000fe20000000800 */
[----:B------:R-:W-:Y:S01]  /*28470*/  @!PT LDS RZ, [RZ] ;  /* 0x00000000fffff984 */ /* 0x000fe20000000800 */
[----:B------:R-:W-:Y:S01]  /*28480*/  @!PT LDS RZ, [RZ] ;  /* 0x00000000fffff984 */ /* 0x000fe20000000800 */
[----:B------:R-:W-:Y:S04]  /*28490*/  @!P2 LDGSTS.E.BYPASS.LTC128B.128 [R21+0xcc00], desc[UR40][R2.64], !P3 ;  /* 0x0cc000000215afae */ /* 0x000fe8000d901d68 */
[----:B------:R-:W-:Y:S01]  /*284a0*/  @!P2 LDGSTS.E.BYPASS.LTC128B.128 [R21+0xfc00], desc[UR40][R2.64+0x40], !P0 ;  /* 0x0fc000400215afae */ /* 0x000fe2000c101d68 */
[----:B------:R-:W-:-:S03]  /*284b0*/  IMAD.MOV.U32 R13, RZ, RZ, R5 ;  /* 0x000000ffff0d7224 */ /* 0x000fc600078e0005 */
[----:B------:R0:W-:Y:S02]  /*284c0*/  @!P2 LDGSTS.E.BYPASS.LTC128B.128 [R21+0x12c00], desc[UR40][R2.64+0x80], !P1 ;  /* 0x12c000800215afae */ /* 0x0001e4000c901d68 */
[----:B0-----:R-:W-:-:S05]  /*284d0*/  VIADD R2, R0, 0x40 ;  /* 0x0000004000027836 */ /* 0x001fca0000000000 */
[----:B------:R-:W-:Y:S01]  /*284e0*/  ISETP.GE.AND P2, PT, R2, R4, PT ;  /* 0x000000040200720c */ /* 0x000fe20003f46270 */
[----:B------:R-:W-:-:S12]  /*284f0*/  IMAD.MOV.U32 R2, RZ, RZ, R14 ;  /* 0x000000ffff027224 */ /* 0x000fd800078e000e */
[----:B------:R-:W-:Y:S05]  /*28500*/  WARPSYNC.COLLECTIVE R15, `(.L_x_11195) ;  /* 0x000000000f087348 */ /* 0x000fea0003c00000 */
[----:B------:R0:W1:Y:S02]  /*28510*/  SHFL.IDX P6, R14, R13, R12, R11 ;  /* 0x0000000c0d0e7389 */ /* 0x00006400000c000b */
[----:B01----:R-:W-:Y:S01]  /*28520*/  ENDCOLLECTIVE ;  /* 0x000000000000791b */ /* 0x003fe20003800000 */
.L_x_11195:
[----:B------:R-:W-:Y:S02]  /*28530*/  IMAD.MOV.U32 R13, RZ, RZ, R6 ;  /* 0x000000ffff0d7224 */ /* 0x000fe400078e0006 */
[----:B------:R-:W-:Y:S02]  /*28540*/  IMAD.MOV.U32 R12, RZ, RZ, 0x3 ;  /* 0x00000003ff0c7424 */ /* 0x000fe400078e00ff */
[----:B------:R-:W-:-:S07]  /*28550*/  IMAD.MOV.U32 R3, RZ, RZ, R14 ;  /* 0x000000ffff037224 */ /* 0x000fce00078e000e */
[----:B------:R-:W-:Y:S05]  /*28560*/  WARPSYNC.COLLECTIVE R15, `(.L_x_11196) ;  /* 0x000000000f087348 */ /* 0x000fea0003c00000 */
[----:B------:R0:W1:Y:S02]  /*28570*/  SHFL.IDX P6, R14, R13, R12, R11 ;  /* 0x0000000c0d0e7389 */ /* 0x00006400000c000b */
[----:B01----:R-:W-:Y:S01]  /*28580*/  ENDCOLLECTIVE ;  /* 0x000000000000791b */ /* 0x003fe20003800000 */
.L_x_11196:
[----:B------:R-:W-:-:S05]  /*28590*/  @!P2 LEA R3, P4, R10, R3, 0x1 ;  /* 0x000000030a03a211 */ /* 0x000fca00078808ff */
[----:B------:R-:W-:-:S05]  /*285a0*/  @!P2 IMAD.X R2, RZ, RZ, R2, P4 ;  /* 0x000000ffff02a224 */ /* 0x000fca00020e0602 */
[----:B------:R-:W-:Y:S01]  /*285b0*/  @!P2 LOP3.LUT R3, R3, R2, RZ, 0x3c, !PT ;  /* 0x000000020303a212 */ /* 0x000fe200078e3cff */
[----:B------:R-:W-:-:S03]  /*285c0*/  IMAD.MOV.U32 R13, RZ, RZ, R5 ;  /* 0x000000ffff0d7224 */ /* 0x000fc600078e0005 */
[----:B------:R-:W-:Y:S01]  /*285d0*/  @!P2 LOP3.LUT R2, R3, R2, RZ, 0x3c, !PT ;  /* 0x000000020302a212 */ /* 0x000fe200078e3cff */
[----:B------:R-:W-:-:S07]  /*285e0*/  IMAD.MOV.U32 R6, RZ, RZ, R14 ;  /* 0x000000ffff067224 */ /* 0x000fce00078e000e */
[----:B------:R-:W-:Y:S05]  /*285f0*/  WARPSYNC.COLLECTIVE R15, `(.L_x_11197) ;  /* 0x000000000f087348 */ /* 0x000fea0003c00000 */
[----:B------:R0:W1:Y:S02]  /*28600*/  SHFL.IDX P6, R14, R13, R12, R11 ;  /* 0x0000000c0d0e7389 */ /* 0x00006400000c000b */
[----:B01----:R-:W-:Y:S01]  /*28610*/  ENDCOLLECTIVE ;  /* 0x000000000000791b */ /* 0x003fe20003800000 */
.L_x_11197:
[----:B------:R-:W-:-:S05]  /*28620*/  @!P2 LOP3.LUT R3, R3, R2, RZ, 0x3c, !PT ;  /* 0x000000020303a212 */ /* 0x000fca00078e3cff */
        /* <DEDUP_REMOVED lines=8> */
[----:B0-----:R-:W-:-:S05]  /*286b0*/  VIADD R2, R0, 0x60 ;  /* 0x0000006000027836 */ /* 0x001fca0000000000 */
[----:B------:R-:W-:Y:S01]  /*286c0*/  ISETP.GE.AND P2, PT, R2, R4, PT ;  /* 0x000000040200720c */ /* 0x000fe20003f46270 */
[----:B------:R-:W-:-:S12]  /*286d0*/  IMAD.MOV.U32 R5, RZ, RZ, R14 ;  /* 0x000000ffff057224 */ /* 0x000fd800078e000e */
[----:B------:R-:W-:Y:S05]  /*286e0*/  WARPSYNC.COLLECTIVE R15, `(.L_x_11198) ;  /* 0x000000000f087348 */ /* 0x000fea0003c00000 */
[----:B------:R0:W1:Y:S02]  /*286f0*/  SHFL.IDX P6, R14, R13, R12, R11 ;  /* 0x0000000c0d0e7389 */ /* 0x00006400000c000b */
[----:B01----:R-:W-:Y:S01]  /*28700*/  ENDCOLLECTIVE ;  /* 0x000000000000791b */ /* 0x003fe20003800000 */
.L_x_11198:
[----:B------:R-:W-:-:S05]  /*28710*/  @!P2 LEA R2, P4, R10, R5, 0x1 ;  /* 0x000000050a02a211 */ /* 0x000fca00078808ff */
[----:B------:R-:W-:-:S05]  /*28720*/  @!P2 IMAD.X R3, RZ, RZ, R6, P4 ;  /* 0x000000ffff03a224 */ /* 0x000fca00020e0606 */
        /* <DEDUP_REMOVED lines=13> */
.L_x_11199:
[----:B------:R-:W-:Y:S02]  /*28800*/  IMAD.MOV.U32 R13, RZ, RZ, R7 ;  /* 0x000000ffff0d7224 */ /* 0x000fe400078e0007 */
[----:B------:R-:W-:Y:S02]  /*28810*/  IMAD.MOV.U32 R12, RZ, RZ, 0x1 ;  /* 0x00000001ff0c7424 */ /* 0x000fe400078e00ff */
[----:B------:R-:W-:-:S07]  /*28820*/  IMAD.MOV.U32 R3, RZ, RZ, R14 ;  /* 0x000000ffff037224 */ /* 0x000fce00078e000e */
[----:B------:R-:W-:Y:S05]  /*28830*/  WARPSYNC.COLLECTIVE R15, `(.L_x_11200) ;  /* 0x000000000f087348 */ /* 0x000fea0003c00000 */
[----:B------:R0:W1:Y:S02]  /*28840*/  SHFL.IDX P6, R14, R13, R12, R11 ;  /* 0x0000000c0d0e7389 */ /* 0x00006400000c000b */
[----:B01----:R-:W-:Y:S01]  /*28850*/  ENDCOLLECTIVE ;  /* 0x000000000000791b */ /* 0x003fe20003800000 */
.L_x_11200:
[----:B------:R-:W-:Y:S01]  /*28860*/  @!P2 LEA R3, P4, R10, R3, 0x1 ;  /* 0x000000030a03a211 */ /* 0x000fe200078808ff */
[----:B------:R-:W-:-:S04]  /*28870*/  IMAD.MOV.U32 R13, RZ, RZ, R8 ;  /* 0x000000ffff0d7224 */ /* 0x000fc800078e0008 */
[----:B------:R-:W-:Y:S02]  /*28880*/  @!P2 IMAD.X R2, RZ, RZ, R2, P4 ;  /* 0x000000ffff02a224 */ /* 0x000fe400020e0602 */
[----:B------:R-:W-:-:S07]  /*28890*/  IMAD.MOV.U32 R7, RZ, RZ, R14 ;  /* 0x000000ffff077224 */ /* 0x000fce00078e000e */
[----:B------:R-:W-:Y:S05]  /*288a0*/  WARPSYNC.COLLECTIVE R15, `(.L_x_11201) ;  /* 0x000000000f087348 */ /* 0x000fea0003c00000 */
[----:B------:R0:W1:Y:S02]  /*288b0*/  SHFL.IDX P6, R14, R13, R12, R11 ;  /* 0x0000000c0d0e7389 */ /* 0x00006400000c000b */
[----:B01----:R-:W-:Y:S01]  /*288c0*/  ENDCOLLECTIVE ;  /* 0x000000000000791b */ /* 0x003fe20003800000 */
.L_x_11201:
        /* <DEDUP_REMOVED lines=9> */
[----:B0-----:R-:W-:Y:S01]  /*28960*/  IMAD.MOV.U32 R2, RZ, RZ, R14 ;  /* 0x000000ffff027224 */ /* 0x001fe200078e000e */
[----:B------:R-:W-:Y:S06]  /*28970*/  BRA `(.L_x_11202) ;  /* 0xffffffa400647947 */ /* 0x000fec000383ffff */
.L_x_11035:
[----:B-1----:R1:W2:Y:S02]  /*28980*/  SYNCS.PHASECHK.TRANS64.TRYWAIT P0, [R16+URZ+0x2d820], R0 ;  /* 0x02d82000100075a7 */ /* 0x0022a4000800017f */
[----:B--2---:R-:W-:Y:S05]  /*28990*/  @!P0 NANOSLEEP.SYNCS 0x989680 ;  /* 0x009896800000895d */ /* 0x004fea0003900000 */
[----:B------:R-:W2:Y:S02]  /*289a0*/  @!P0 SYNCS.PHASECHK.TRANS64 P0, [R16+URZ+0x2d820], R0 ;  /* 0x02d82000100085a7 */ /* 0x000ea4000800007f */
[----:B--2---:R-:W-:Y:S05]  /*289b0*/  @!P0 BRA `(.L_x_11035) ;  /* 0xfffffffc00f08947 */ /* 0x004fea000383ffff */
[----:B------:R-:W-:Y:S05]  /*289c0*/  BRA `(.L_x_11203) ;  /* 0xffffffa400cc7947 */ /* 0x000fea000383ffff */
.L_x_11044:
[----:B-1----:R1:W2:Y:S02]  /*289d0*/  SYNCS.PHASECHK.TRANS64.TRYWAIT P0, [R3+URZ+0x2d840], R2 ;  /* 0x02d84002030075a7 */ /* 0x0022a4000800017f */
[----:B--2---:R-:W-:Y:S05]  /*289e0*/  @!P0 NANOSLEEP.SYNCS 0x989680 ;  /* 0x009896800000895d */ /* 0x004fea0003900000 */
[----:B------:R-:W2:Y:S02]  /*289f0*/  @!P0 SYNCS.PHASECHK.TRANS64 P0, [R3+URZ+0x2d840], R2 ;  /* 0x02d84002030085a7 */ /* 0x000ea4000800007f */
[----:B--2---:R-:W-:Y:S05]  /*28a00*/  @!P0 BRA `(.L_x_11044) ;  /* 0xfffffffc00f08947 */ /* 0x004fea000383ffff */
[----:B------:R-:W-:Y:S05]  /*28a10*/  BRA `(.L_x_11204) ;  /* 0xffffffa800b47947 */ /* 0x000fea000383ffff */
.L_x_11051:
[----:B0-----:R0:W1:Y:S02]  /*28a20*/  SYNCS.PHASECHK.TRANS64.TRYWAIT P0, [R2+URZ+0x2d860], R3 ;  /* 0x02d86003020075a7 */ /* 0x001064000800017f */
[----:B-1----:R-:W-:Y:S05]  /*28a30*/  @!P0 NANOSLEEP.SYNCS 0x989680 ;  /* 0x009896800000895d */ /* 0x002fea0003900000 */
[----:B------:R-:W1:Y:S02]  /*28a40*/  @!P0 SYNCS.PHASECHK.TRANS64 P0, [R2+URZ+0x2d860], R3 ;  /* 0x02d86003020085a7 */ /* 0x000e64000800007f */
[----:B-1----:R-:W-:Y:S05]  /*28a50*/  @!P0 BRA `(.L_x_11051) ;  /* 0xfffffffc00f08947 */ /* 0x002fea000383ffff */
[----:B------:R-:W-:Y:S05]  /*28a60*/  BRA `(.L_x_11205) ;  /* 0xffffffac00b87947 */ /* 0x000fea000383ffff */
.L_x_11062:
[----:B0-----:R0:W1:Y:S02]  /*28a70*/  SYNCS.PHASECHK.TRANS64.TRYWAIT P0, [R4+URZ+0x2d840], R2 ;  /* 0x02d84002040075a7 */ /* 0x001064000800017f */
[----:B-1----:R-:W-:Y:S05]  /*28a80*/  @!P0 NANOSLEEP.SYNCS 0x989680 ;  /* 0x009896800000895d */ /* 0x002fea0003900000 */
[----:B------:R-:W1:Y:S02]  /*28a90*/  @!P0 SYNCS.PHASECHK.TRANS64 P0, [R4+URZ+0x2d840], R2 ;  /* 0x02d84002040085a7 */ /* 0x000e64000800007f */
[----:B-1----:R-:W-:Y:S05]  /*28aa0*/  @!P0 BRA `(.L_x_11062) ;  /* 0xfffffffc00f08947 */ /* 0x002fea000383ffff */
[----:B------:R-:W-:Y:S05]  /*28ab0*/  BRA `(.L_x_11206) ;  /* 0xffffffb400707947 */ /* 0x000fea000383ffff */
.L_x_11069:
[----:B0-----:R0:W1:Y:S02]  /*28ac0*/  SYNCS.PHASECHK.TRANS64.TRYWAIT P0, [R3+URZ+0x2d860], R28 ;  /* 0x02d8601c030075a7 */ /* 0x001064000800017f */
[----:B-1----:R-:W-:Y:S05]  /*28ad0*/  @!P0 NANOSLEEP.SYNCS 0x989680 ;  /* 0x009896800000895d */ /* 0x002fea0003900000 */
[----:B------:R-:W1:Y:S02]  /*28ae0*/  @!P0 SYNCS.PHASECHK.TRANS64 P0, [R3+URZ+0x2d860], R28 ;  /* 0x02d8601c030085a7 */ /* 0x000e64000800007f */
[----:B-1----:R-:W-:Y:S05]  /*28af0*/  @!P0 BRA `(.L_x_11069) ;  /* 0xfffffffc00f08947 */ /* 0x002fea000383ffff */
[----:B------:R-:W-:Y:S05]  /*28b00*/  BRA `(.L_x_11207) ;  /* 0xffffffb800747947 */ /* 0x000fea000383ffff */
.L_x_11080:
[----:B0-----:R0:W1:Y:S02]  /*28b10*/  SYNCS.PHASECHK.TRANS64.TRYWAIT P0, [R4+URZ+0x2d840], R2 ;  /* 0x02d84002040075a7 */ /* 0x001064000800017f */
[----:B-1----:R-:W-:Y:S05]  /*28b20*/  @!P0 NANOSLEEP.SYNCS 0x989680 ;  /* 0x009896800000895d */ /* 0x002fea0003900000 */
[----:B------:R-:W1:Y:S02]  /*28b30*/  @!P0 SYNCS.PHASECHK.TRANS64 P0, [R4+URZ+0x2d840], R2 ;  /* 0x02d84002040085a7 */ /* 0x000e64000800007f */
[----:B-1----:R-:W-:Y:S05]  /*28b40*/  @!P0 BRA `(.L_x_11080) ;  /* 0xfffffffc00f08947 */ /* 0x002fea000383ffff */
[----:B------:R-:W-:Y:S05]  /*28b50*/  BRA `(.L_x_11208) ;  /* 0xffffffc000087947 */ /* 0x000fea000383ffff */
.L_x_11087:
[----:B0-----:R0:W1:Y:S02]  /*28b60*/  SYNCS.PHASECHK.TRANS64.TRYWAIT P0, [R3+URZ+0x2d860], R7 ;  /* 0x02d86007030075a7 */ /* 0x001064000800017f */
[----:B-1----:R-:W-:Y:S05]  /*28b70*/  @!P0 NANOSLEEP.SYNCS 0x989680 ;  /* 0x009896800000895d */ /* 0x002fea0003900000 */
[----:B------:R-:W1:Y:S02]  /*28b80*/  @!P0 SYNCS.PHASECHK.TRANS64 P0, [R3+URZ+0x2d860], R7 ;  /* 0x02d86007030085a7 */ /* 0x000e64000800007f */
[----:B-1----:R-:W-:Y:S05]  /*28b90*/  @!P0 BRA `(.L_x_11087) ;  /* 0xfffffffc00f08947 */ /* 0x002fea000383ffff */
[----:B------:R-:W-:Y:S05]  /*28ba0*/  BRA `(.L_x_11209) ;  /* 0xffffffc4000c7947 */ /* 0x000fea000383ffff */
.L_x_11100:
[----:B-1----:R1:W2:Y:S02]  /*28bb0*/  SYNCS.PHASECHK.TRANS64.TRYWAIT P0, [R3+URZ+0x2d860], R0 ;  /* 0x02d86000030075a7 */ /* 0x0022a4000800017f */
[----:B--2---:R-:W-:Y:S05]  /*28bc0*/  @!P0 NANOSLEEP.SYNCS 0x989680 ;  /* 0x009896800000895d */ /* 0x004fea0003900000 */
[----:B------:R-:W2:Y:S02]  /*28bd0*/  @!P0 SYNCS.PHASECHK.TRANS64 P0, [R3+URZ+0x2d860], R0 ;  /* 0x02d86000030085a7 */ /* 0x000ea4000800007f */
[----:B--2---:R-:W-:Y:S05]  /*28be0*/  @!P0 BRA `(.L_x_11100) ;  /* 0xfffffffc00f08947 */ /* 0x004fea000383ffff */
[----:B------:R-:W-:Y:S05]  /*28bf0*/  BRA `(.L_x_11210) ;  /* 0xffffffc800887947 */ /* 0x000fea000383ffff */
.L_x_11109:
[----:B------:R-:W-:Y:S01]  /*28c00*/  BSSY B0, `(.L_x_11211) ;  /* 0x0000008000007945 */ /* 0x000fe20003800000 */
[----:B------:R-:W-:Y:S02]  /*28c10*/  IMAD.MOV.U32 R13, RZ, RZ, R24 ;  /* 0x000000ffff0d7224 */ /* 0x000fe400078e0018 */
[----:B------:R-:W-:Y:S02]  /*28c20*/  IMAD.MOV.U32 R12, RZ, RZ, RZ ;  /* 0x000000ffff0c7224 */ /* 0x000fe400078e00ff */
[----:B------:R-:W-:Y:S02]  /*28c30*/  IMAD.MOV.U32 R11, RZ, RZ, 0x1f ;  /* 0x0000001fff0b7424 */ /* 0x000fe400078e00ff */
[----:B------:R-:W-:-:S07]  /*28c40*/  IMAD.MOV.U32 R15, RZ, RZ, -0x1 ;  /* 0xffffffffff0f7424 */ /* 0x000fce00078e00ff */
[----:B--2---:R-:W-:Y:S05]  /*28c50*/  WARPSYNC.COLLECTIVE R15, `(.L_x_11212) ;  /* 0x000000000f087348 */ /* 0x004fea0003c00000 */
[----:B------:R0:W1:Y:S02]  /*28c60*/  SHFL.IDX P6, R14, R13, R12, R11 ;  /* 0x0000000c0d0e7389 */ /* 0x00006400000c000b */
[----:B012---:R-:W-:Y:S01]  /*28c70*/  ENDCOLLECTIVE ;  /* 0x000000000000791b */ /* 0x007fe20003800000 */
.L_x_11212:
[----:B------:R-:W-:Y:S05]  /*28c80*/  BSYNC B0 ;  /* 0x0000000000007941 */ /* 0x000fea0003800000 */
.L_x_11211:
        /* <DEDUP_REMOVED lines=10> */
.L_x_11213:
        /* <DEDUP_REMOVED lines=21> */
.L_x_11214:
        /* <DEDUP_REMOVED lines=8> */
.L_x_11215:
[----:B------:R-:W-:Y:S01]  /*28f00*/  IMAD.MOV.U32 R12, RZ, RZ, 0x4 ;  /* 0x00000004ff0c7424 */ /* 0x000fe200078e00ff */
[----:B------:R-:W-:-:S05]  /*28f10*/  SEL R3, R14, RZ, P0 ;  /* 0x000000ff0e037207 */ /* 0x000fca0000000000 */
[----:B------:R-:W-:-:S04]  /*28f20*/  IMAD.IADD R2, R4, 0x1, R3 ;  /* 0x0000000104027824 */ /* 0x000fc800078e0203 */
[----:B------:R-:W-:-:S07]  /*28f30*/  IMAD.MOV.U32 R13, RZ, RZ, R2 ;  /* 0x000000ffff0d7224 */ /* 0x000fce00078e0002 */
[----:B------:R-:W-:Y:S05]  /*28f40*/  WARPSYNC.COLLECTIVE R15, `(.L_x_11216) ;  /* 0x000000000f087348 */ /* 0x000fea0003c00000 */
[----:B------:R0:W1:Y:S02]  /*28f50*/  SHFL.UP P6, R14, R13, R12, R11 ;  /* 0x0400000c0d0e7389 */ /* 0x00006400000c000b */
[----:B01----:R-:W-:Y:S01]  /*28f60*/  ENDCOLLECTIVE ;  /* 0x000000000000791b */ /* 0x003fe20003800000 */
.L_x_11216:
[----:B------:R-:W-:Y:S01]  /*28f70*/  IMAD.MOV.U32 R12, RZ, RZ, 0x8 ;  /* 0x00000008ff0c7424 */ /* 0x000fe200078e00ff */
[----:B------:R-:W-:-:S05]  /*28f80*/  SEL R3, R14, RZ, P1 ;  /* 0x000000ff0e037207 */ /* 0x000fca0000800000 */
[----:B------:R-:W-:-:S04]  /*28f90*/  IMAD.IADD R3, R2, 0x1, R3 ;  /* 0x0000000102037824 */ /* 0x000fc800078e0203 */
[----:B------:R-:W-:-:S07]  /*28fa0*/  IMAD.MOV.U32 R13, RZ, RZ, R3 ;  /* 0x000000ffff0d7224 */ /* 0x000fce00078e0003 */
[----:B------:R-:W-:Y:S05]  /*28fb0*/  WARPSYNC.COLLECTIVE R15, `(.L_x_11217) ;  /* 0x000000000f087348 */ /* 0x000fea0003c00000 */
[----:B------:R0:W1:Y:S02]  /*28fc0*/  SHFL.UP P6, R14, R13, R12, R11 ;  /* 0x0400000c0d0e7389 */ /* 0x00006400000c000b */
[----:B01----:R-:W-:Y:S01]  /*28fd0*/  ENDCOLLECTIVE ;  /* 0x000000000000791b */ /* 0x003fe20003800000 */
.L_x_11217:
[----:B------:R-:W-:Y:S01]  /*28fe0*/  IMAD.MOV.U32 R12, RZ, RZ, 0x10 ;  /* 0x00000010ff0c7424 */ /* 0x000fe200078e00ff */
[----:B------:R-:W-:-:S05]  /*28ff0*/  SEL R4, R14, RZ, P2 ;  /* 0x000000ff0e047207 */ /* 0x000fca0001000000 */
[----:B------:R-:W-:-:S04]  /*29000*/  IMAD.IADD R4, R3, 0x1, R4 ;  /* 0x0000000103047824 */ /* 0x000fc800078e0204 */
[----:B------:R-:W-:-:S07]  /*29010*/  IMAD.MOV.U32 R13, RZ, RZ, R4 ;  /* 0x000000ffff0d7224 */ /* 0x000fce00078e0004 */
[----:B------:R-:W-:Y:S05]  /*29020*/  WARPSYNC.COLLECTIVE R15, `(.L_x_11218) ;  /* 0x000000000f087348 */ /* 0x000fea0003c00000 */
[----:B------:R0:W1:Y:S02]  /*29030*/  SHFL.UP P6, R14, R13, R12, R11 ;  /* 0x0400000c0d0e7389 */ /* 0x00006400000c000b */
[----:B01----:R-:W-:Y:S01]  /*29040*/  ENDCOLLECTIVE ;  /* 0x000000000000791b */ /* 0x003fe20003800000 */
.L_x_11218:
        /* <DEDUP_REMOVED lines=8> */
.L_x_11219:
[----:B------:R-:W-:Y:S05]  /*290d0*/  BRA `(.L_x_11220) ;  /* 0xffffffcc00487947 */ /* 0x000fea000383ffff */
.L_x_11112:
[----:B------:R-:W-:Y:S01]  /*290e0*/  BSSY B0, `(.L_x_11221) ;  /* 0x0000007000007945 */ /* 0x000fe20003800000 */
[----:B------:R-:W-:Y:S02]  /*290f0*/  IMAD.MOV.U32 R12, RZ, RZ, 0x1 ;  /* 0x00000001ff0c7424 */ /* 0x000fe400078e00ff */
[----:B------:R-:W-:Y:S02]  /*29100*/  IMAD.MOV.U32 R11, RZ, RZ, RZ ;  /* 0x000000ffff0b7224 */ /* 0x000fe400078e00ff */
[----:B------:R-:W-:-:S07]  /*29110*/  IMAD.MOV.U32 R15, RZ, RZ, -0x1 ;  /* 0xffffffffff0f7424 */ /* 0x000fce00078e00ff */
[----:B------:R-:W-:Y:S05]  /*29120*/  WARPSYNC.COLLECTIVE R15, `(.L_x_11222) ;  /* 0x000000000f087348 */ /* 0x000fea0003c00000 */
[----:B------:R0:W1:Y:S02]  /*29130*/  SHFL.UP P6, R14, R13, R12, R11 ;  /* 0x0400000c0d0e7389 */ /* 0x00006400000c000b */
[----:B01----:R-:W-:Y:S01]  /*29140*/  ENDCOLLECTIVE ;  /* 0x000000000000791b */ /* 0x003fe20003800000 */
.L_x_11222:
[----:B------:R-:W-:Y:S05]  /*29150*/  BSYNC B0 ;  /* 0x0000000000007941 */ /* 0x000fea0003800000 */
.L_x_11221:
        /* <DEDUP_REMOVED lines=9> */
.L_x_11223:
[----:B------:R-:W-:Y:S01]  /*291f0*/  IMAD.MOV.U32 R12, RZ, RZ, 0x4 ;  /* 0x00000004ff0c7424 */ /* 0x000fe200078e00ff */
[----:B------:R-:W-:-:S05]  /*29200*/  SEL R2, R14, RZ, P0 ;  /* 0x000000ff0e027207 */ /* 0x000fca0000000000 */
[----:B------:R-:W-:-:S04]  /*29210*/  IMAD.IADD R2, R13, 0x1, R2 ;  /* 0x000000010d027824 */ /* 0x000fc800078e0202 */
[----:B------:R-:W-:-:S07]  /*29220*/  IMAD.MOV.U32 R13, RZ, RZ, R2 ;  /* 0x000000ffff0d7224 */ /* 0x000fce00078e0002 */
[----:B------:R-:W-:Y:S05]  /*29230*/  WARPSYNC.COLLECTIVE R15, `(.L_x_11224) ;  /* 0x000000000f087348 */ /* 0x000fea0003c00000 */
[----:B------:R0:W1:Y:S02]  /*29240*/  SHFL.UP P6, R14, R13, R12, R11 ;  /* 0x0400000c0d0e7389 */ /* 0x00006400000c000b */
[----:B01----:R-:W-:Y:S01]  /*29250*/  ENDCOLLECTIVE ;  /* 0x000000000000791b */ /* 0x003fe20003800000 */
.L_x_11224:
[----:B------:R-:W-:Y:S01]  /*29260*/  IMAD.MOV.U32 R12, RZ, RZ, 0x8 ;  /* 0x00000008ff0c7424 */ /* 0x000fe200078e00ff */
[----:B------:R-:W-:-:S05]  /*29270*/  SEL R3, R14, RZ, P1 ;  /* 0x000000ff0e037207 */ /* 0x000fca0000800000 */
[----:B------:R-:W-:-:S04]  /*29280*/  IMAD.IADD R3, R2, 0x1, R3 ;  /* 0x0000000102037824 */ /* 0x000fc800078e0203 */
[----:B------:R-:W-:-:S07]  /*29290*/  IMAD.MOV.U32 R13, RZ, RZ, R3 ;  /* 0x000000ffff0d7224 */ /* 0x000fce00078e0003 */
[----:B------:R-:W-:Y:S05]  /*292a0*/  WARPSYNC.COLLECTIVE R15, `(.L_x_11225) ;  /* 0x000000000f087348 */ /* 0x000fea0003c00000 */
[----:B------:R0:W1:Y:S02]  /*292b0*/  SHFL.UP P6, R14, R13, R12, R11 ;  /* 0x0400000c0d0e7389 */ /* 0x00006400000c000b */
[----:B01----:R-:W-:Y:S01]  /*292c0*/  ENDCOLLECTIVE ;  /* 0x000000000000791b */ /* 0x003fe20003800000 */
.L_x_11225:
[----:B------:R-:W-:Y:S01]  /*292d0*/  IMAD.MOV.U32 R12, RZ, RZ, 0x10 ;  /* 0x00000010ff0c7424 */ /* 0x000fe200078e00ff */
[----:B------:R-:W-:-:S05]  /*292e0*/  SEL R4, R14, RZ, P2 ;  /* 0x000000ff0e047207 */ /* 0x000fca0001000000 */
[----:B------:R-:W-:-:S04]  /*292f0*/  IMAD.IADD R4, R3, 0x1, R4 ;  /* 0x0000000103047824 */ /* 0x000fc800078e0204 */
[----:B------:R-:W-:-:S07]  /*29300*/  IMAD.MOV.U32 R13, RZ, RZ, R4 ;  /* 0x000000ffff0d7224 */ /* 0x000fce00078e0004 */
[----:B------:R-:W-:Y:S05]  /*29310*/  WARPSYNC.COLLECTIVE R15, `(.L_x_11226) ;  /* 0x000000000f087348 */ /* 0x000fea0003c00000 */
[----:B------:R0:W1:Y:S02]  /*29320*/  SHFL.UP P6, R14, R13, R12, R11 ;  /* 0x0400000c0d0e7389 */ /* 0x00006400000c000b */
[----:B01----:R-:W-:Y:S01]  /*29330*/  ENDCOLLECTIVE ;  /* 0x000000000000791b */ /* 0x003fe20003800000 */
.L_x_11226:
        /* <DEDUP_REMOVED lines=8> */
.L_x_11227:
[----:B------:R-:W-:Y:S05]  /*293c0*/  BRA `(.L_x_11228) ;  /* 0xffffffcc00307947 */ /* 0x000fea000383ffff */
.L_x_11114:
[----:B------:R-:W-:Y:S01]  /*293d0*/  BSSY B0, `(.L_x_11229) ;  /* 0x0000006000007945 */ /* 0x000fe20003800000 */
[----:B------:R-:W-:Y:S01]  /*293e0*/  PLOP3.LUT P6, PT, P6, PT, PT, 0x8, 0x0 ;  /* 0x000000000000781c */ /* 0x000fe200037ce170 */
[----:B------:R-:W-:-:S12]  /*293f0*/  IMAD.MOV.U32 R15, RZ, RZ, -0x1 ;  /* 0xffffffffff0f7424 */ /* 0x000fd800078e00ff */
[----:B0-----:R-:W-:Y:S05]  /*29400*/  WARPSYNC.COLLECTIVE R15, `(.L_x_11230) ;  /* 0x000000000f087348 */ /* 0x001fea0003c00000 */
[----:B------:R-:W-:Y:S01]  /*29410*/  VOTE.ANY R14, PT, P6 ;  /* 0x00000000000e7806 */ /* 0x000fe200030e0100 */
[----:B0-----:R-:W-:Y:S06]  /*29420*/  ENDCOLLECTIVE ;  /* 0x000000000000791b */ /* 0x001fec0003800000 */
.L_x_11230:
[----:B------:R-:W-:Y:S05]  /*29430*/  BSYNC B0 ;  /* 0x0000000000007941 */ /* 0x000fea0003800000 */
.L_x_11229:
        /* <DEDUP_REMOVED lines=10> */
.L_x_11231:
[----:B------:R-:W-:Y:S02]  /*294e0*/  IMAD.MOV.U32 R13, RZ, RZ, R5 ;  /* 0x000000ffff0d7224 */ /* 0x000fe400078e0005 */
[----:B------:R-:W-:-:S07]  /*294f0*/  IMAD.MOV.U32 R25, RZ, RZ, R14 ;  /* 0x000000ffff197224 */ /* 0x000fce00078e000e */
[----:B------:R-:W-:Y:S05]  /*29500*/  WARPSYNC.COLLECTIVE R15, `(.L_x_11232) ;  /* 0x000000000f087348 */ /* 0x000fea0003c00000 */
[----:B------:R0:W1:Y:S02]  /*29510*/  SHFL.IDX P6, R14, R13, R12, R11 ;  /* 0x0000000c0d0e7389 */ /* 0x00006400000c000b */
[----:B01----:R-:W-:Y:S01]  /*29520*/  ENDCOLLECTIVE ;  /* 0x000000000000791b */ /* 0x003fe20003800000 */
.L_x_11232:
[----:B------:R-:W-:Y:S01]  /*29530*/  IMAD.MOV.U32 R5, RZ, RZ, R14 ;  /* 0x000000ffff057224 */ /* 0x000fe200078e000e */
[----:B------:R-:W-:Y:S06]  /*29540*/  BRA `(.L_x_11233) ;  /* 0xffffffcc00107947 */ /* 0x000fec000383ffff */
.L_x_11116:
[----:B------:R-:W-:Y:S01]  /*29550*/  BSSY B0, `(.L_x_11234) ;  /* 0x0000007000007945 */ /* 0x000fe20003800000 */
[----:B------:R-:W-:Y:S02]  /*29560*/  IMAD.MOV.U32 R13, RZ, RZ, R2 ;  /* 0x000000ffff0d7224 */ /* 0x000fe400078e0002 */
[----:B------:R-:W-:Y:S02]  /*29570*/  IMAD.MOV.U32 R11, RZ, RZ, 0x1f ;  /* 0x0000001fff0b7424 */ /* 0x000fe400078e00ff */
[----:B------:R-:W-:-:S07]  /*29580*/  IMAD.MOV.U32 R15, RZ, RZ, -0x1 ;  /* 0xffffffffff0f7424 */ /* 0x000fce00078e00ff */
[----:B0123--:R-:W-:Y:S05]  /*29590*/  WARPSYNC.COLLECTIVE R15, `(.L_x_11235) ;  /* 0x000000000f087348 */ /* 0x00ffea0003c00000 */
[----:B------:R4:W0:Y:S02]  /*295a0*/  SHFL.IDX P6, R14, R13, R12, R11 ;  /* 0x0000000c0d0e7389 */ /* 0x00082400000c000b */
[----:B01234-:R-:W-:Y:S01]  /*295b0*/  ENDCOLLECTIVE ;  /* 0x000000000000791b */ /* 0x01ffe20003800000 */
.L_x_11235:
[----:B------:R-:W-:Y:S05]  /*295c0*/  BSYNC B0 ;  /* 0x0000000000007941 */ /* 0x000fea0003800000 */
.L_x_11234:
[----:B------:R-:W-:Y:S01]  /*295d0*/  IMAD.MOV.U32 R24, RZ, RZ, R14 ;  /* 0x000000ffff187224 */ /* 0x000fe200078e000e */
[----:B------:R-:W-:Y:S06]  /*295e0*/  BRA `(.L_x_11115) ;  /* 0xffffffcc00007947 */ /* 0x000fec000383ffff */
.L_x_11122:
[----:B-1----:R1:W2:Y:S02]  /*295f0*/  SYNCS.PHASECHK.TRANS64.TRYWAIT P0, [R9+URZ+0x2d820], R0 ;  /* 0x02d82000090075a7 */ /* 0x0022a4000800017f */
[----:B--2---:R-:W-:Y:S05]  /*29600*/  @!P0 NANOSLEEP.SYNCS 0x989680 ;  /* 0x009896800000895d */ /* 0x004fea0003900000 */
[----:B------:R-:W2:Y:S02]  /*29610*/  @!P0 SYNCS.PHASECHK.TRANS64 P0, [R9+URZ+0x2d820], R0 ;  /* 0x02d82000090085a7 */ /* 0x000ea4000800007f */
[----:B--2---:R-:W-:Y:S05]  /*29620*/  @!P0 BRA `(.L_x_11122) ;  /* 0xfffffffc00f08947 */ /* 0x004fea000383ffff */
[----:B------:R-:W-:Y:S05]  /*29630*/  BRA `(.L_x_11236) ;  /* 0xffffffd400587947 */ /* 0x000fea000383ffff */
.L_x_11123:
        /* <DEDUP_REMOVED lines=8> */
[----:B01----:R-:W-:Y:S05]  /*296c0*/  WARPSYNC.COLLECTIVE R15, `(.L_x_11238) ;  /* 0x000000000f087348 */ /* 0x003fea0003c00000 */
[----:B------:R2:W3:Y:S02]  /*296d0*/  SHFL.IDX P6, R14, R13, R12, R11 ;  /* 0x0000000c0d0e7389 */ /* 0x0004e400000c000b */
[----:B0123--:R-:W-:Y:S01]  /*296e0*/  ENDCOLLECTIVE ;  /* 0x000000000000791b */ /* 0x00ffe20003800000 */
.L_x_11238:
[----:B------:R-:W-:Y:S05]  /*296f0*/  BSYNC B0 ;  /* 0x0000000000007941 */ /* 0x000fea0003800000 */
.L_x_11237:
[----:B------:R-:W-:Y:S05]  /*29700*/  BRA `(.L_x_11239) ;  /* 0xffffffd400407947 */ /* 0x000fea000383ffff */
.L_x_11124:
[----:B------:R-:W-:Y:S01]  /*29710*/  BSSY B0, `(.L_x_11240) ;  /* 0x0000006000007945 */ /* 0x000fe20003800000 */
[----:B------:R-:W-:-:S07]  /*29720*/  IMAD.MOV.U32 R15, RZ, RZ, -0x1 ;  /* 0xffffffffff0f7424 */ /* 0x000fce00078e00ff */
[----:B01----:R-:W-:Y:S05]  /*29730*/  WARPSYNC.COLLECTIVE R15, `(.L_x_11241) ;  /* 0x000000000f0c7348 */ /* 0x003fea0003c00000 */
[----:B------:R-:W-:Y:S02]  /*29740*/  ELECT P6, UR62, PT ;  /* 0x00000000003e782f */ /* 0x000fe400038c0000 */
[----:B------:R-:W-:Y:S01]  /*29750*/  MOV R14, UR62 ;  /* 0x0000003e000e7c02 */ /* 0x000fe20008000f00 */
[----:B01----:R-:W-:Y:S10]  /*29760*/  ENDCOLLECTIVE ;  /* 0x000000000000791b */ /* 0x003ff40003800000 */
.L_x_11241:
[----:B------:R-:W-:Y:S05]  /*29770*/  BSYNC B0 ;  /* 0x0000000000007941 */ /* 0x000fea0003800000 */
.L_x_11240:
[----:B------:R-:W-:Y:S05]  /*29780*/  BRA `(.L_x_11242) ;  /* 0xffffffd400347947 */ /* 0x000fea000383ffff */
.L_x_11126:
[----:B-1----:R1:W2:Y:S02]  /*29790*/  SYNCS.PHASECHK.TRANS64.TRYWAIT P0, [R5+URZ], R4 ;  /* 0x00000004050075a7 */ /* 0x0022a4000800017f */
[----:B--2---:R-:W-:Y:S05]  /*297a0*/  @!P0 NANOSLEEP.SYNCS 0x989680 ;  /* 0x009896800000895d */ /* 0x004fea0003900000 */
[----:B------:R-:W2:Y:S02]  /*297b0*/  @!P0 SYNCS.PHASECHK.TRANS64 P0, [R5+URZ], R4 ;  /* 0x00000004050085a7 */ /* 0x000ea4000800007f */
[----:B--2---:R-:W-:Y:S05]  /*297c0*/  @!P0 BRA `(.L_x_11126) ;  /* 0xfffffffc00f08947 */ /* 0x004fea000383ffff */
[----:B------:R-:W-:Y:S05]  /*297d0*/  BRA `(.L_x_11243) ;  /* 0xffffffd400687947 */ /* 0x000fea000383ffff */
.L_x_11127:
[----:B--2---:R2:W3:Y:S02]  /*297e0*/  SYNCS.PHASECHK.TRANS64.TRYWAIT P0, [R3+URZ], R2 ;  /* 0x00000002030075a7 */ /* 0x0044e4000800017f */
[----:B---3--:R-:W-:Y:S05]  /*297f0*/  @!P0 NANOSLEEP.SYNCS 0x989680 ;  /* 0x009896800000895d */ /* 0x008fea0003900000 */
[----:B------:R-:W3:Y:S02]  /*29800*/  @!P0 SYNCS.PHASECHK.TRANS64 P0, [R3+URZ], R2 ;  /* 0x00000002030085a7 */ /* 0x000ee4000800007f */
[----:B---3--:R-:W-:Y:S05]  /*29810*/  @!P0 BRA `(.L_x_11127) ;  /* 0xfffffffc00f08947 */ /* 0x008fea000383ffff */
[----:B------:R-:W-:Y:S05]  /*29820*/  BRA `(.L_x_11244) ;  /* 0xffffffd4005c7947 */ /* 0x000fea000383ffff */
.L_x_11129:
[----:B---3--:R3:W4:Y:S02]  /*29830*/  SYNCS.PHASECHK.TRANS64.TRYWAIT P0, [R19+URZ], R4 ;  /* 0x00000004130075a7 */ /* 0x008724000800017f */
[----:B----4-:R-:W-:Y:S05]  /*29840*/  @!P0 NANOSLEEP.SYNCS 0x989680 ;  /* 0x009896800000895d */ /* 0x010fea0003900000 */
[----:B------:R-:W4:Y:S02]  /*29850*/  @!P0 SYNCS.PHASECHK.TRANS64 P0, [R19+URZ], R4 ;  /* 0x00000004130085a7 */ /* 0x000f24000800007f */
[----:B----4-:R-:W-:Y:S05]  /*29860*/  @!P0 BRA `(.L_x_11129) ;  /* 0xfffffffc00f08947 */ /* 0x010fea000383ffff */
[----:B------:R-:W-:Y:S05]  /*29870*/  BRA `(.L_x_11245) ;  /* 0xffffffd400607947 */ /* 0x000fea000383ffff */
.L_x_11246:
        /* <DEDUP_REMOVED lines=16> */
.L_x_14865:


//--------------------- .text._ZN7cutlass13device_kernelIN5flash11enable_sm90INS1_16FlashAttnFwdSm90INS1_25CollectiveMainloopFwdSm90ILi2EN4cute5tupleIJNS5_1CILi1EEES8_S8_EEENS6_IJNS7_ILi192EEENS7_ILi144EEENS7_ILi96EEEEEELi96ENS_10bfloat16_tEfNS_4arch4Sm90ELb1ELb0ELb1ELb0ELb0ELb0ELb0ELb0ELb1ELb1ELb1ELb0EEENS1_21CollectiveEpilogueFwdINS6_IJSA_SC_SB_EEES9_SE_SG_Li384ELb0ELb1ELb1ELb0EEENS1_19SingleTileSchedulerILb0ELb1ELb1ELi192EEEEEEEEEvNT_6ParamsE --------------------------
	.section	.text._ZN7cutlass13device_kernelIN5flash11enable_sm90INS1_16FlashAttnFwdSm90INS1_25CollectiveMainloopFwdSm90ILi2EN4cute5tupleIJNS5_1CILi1EEES8_S8_EEENS6_IJNS7_ILi192EEENS7_ILi144EEENS7_ILi96EEEEEELi96ENS_10bfloat16_tEfNS_4arch4Sm90ELb1ELb0ELb1ELb0ELb0ELb0ELb0ELb0ELb1ELb1ELb1ELb0EEENS1_21CollectiveEpilogueFwdINS6_IJSA_SC_SB_EEES9_SE_SG_Li384ELb0ELb1ELb1ELb0EEENS1_19SingleTileSchedulerILb0ELb1ELb1ELi192EEEEEEEEEvNT_6ParamsE,"ax",@progbits
	.align	128
.text._ZN7cutlass13device_kernelIN5flash11enable_sm90INS1_16FlashAttnFwdSm90INS1_25CollectiveMainloopFwdSm90ILi2EN4cute5tupleIJNS5_1CILi1EEES8_S8_EEENS6_IJNS7_ILi192EEENS7_ILi144EEENS7_ILi96EEEEEELi96ENS_10bfloat16_tEfNS_4arch4Sm90ELb1ELb0ELb1ELb0ELb0ELb0ELb0ELb0ELb1ELb1ELb1ELb0EEENS1_21CollectiveEpilogueFwdINS6_IJSA_SC_SB_EEES9_SE_SG_Li384ELb0ELb1ELb1ELb0EEENS1_19SingleTileSchedulerILb0ELb1ELb1ELi192EEEEEEEEEvNT_6ParamsE:
        .type           _ZN7cutlass13device_kernelIN5flash11enable_sm90INS1_16FlashAttnFwdSm90INS1_25CollectiveMainloopFwdSm90ILi2EN4cute5tupleIJNS5_1CILi1EEES8_S8_EEENS6_IJNS7_ILi192EEENS7_ILi144EEENS7_ILi96EEEEEELi96ENS_10bfloat16_tEfNS_4arch4Sm90ELb1ELb0ELb1ELb0ELb0ELb0ELb0ELb0ELb1ELb1ELb1ELb0EEENS1_21CollectiveEpilogueFwdINS6_IJSA_SC_SB_EEES9_SE_SG_Li384ELb0ELb1ELb1ELb0EEENS1_19SingleTileSchedulerILb0ELb1ELb1ELi192EEEEEEEEEvNT_6ParamsE,@function
        .size           _ZN7cutlass13device_kernelIN5flash11enable_sm90INS1_16FlashAttnFwdSm90INS1_25CollectiveMainloopFwdSm90ILi2EN4cute5tupleIJNS5_1CILi1EEES8_S8_EEENS6_IJNS7_ILi192EEENS7_ILi144EEENS7_ILi96EEEEEELi96ENS_10bfloat16_tEfNS_4arch4Sm90ELb1ELb0ELb1ELb0ELb0ELb0ELb0ELb0ELb1ELb1ELb1ELb0EEENS1_21CollectiveEpilogueFwdINS6_IJSA_SC_SB_EEES9_SE_SG_Li384ELb0ELb1ELb1ELb0EEENS1_19SingleTileSchedulerILb0ELb1ELb1ELi192EEEEEEEEEvNT_6ParamsE,(.L_x_14866 - _ZN7cutlass13device_kernelIN5flash11enable_sm90INS1_16FlashAttnFwdSm90INS1_25CollectiveMainloopFwdSm90ILi2EN4cute5tupleIJNS5_1CILi1EEES8_S8_EEENS6_IJNS7_ILi192EEENS7_ILi144EEENS7_ILi96EEEEEELi96ENS_10bfloat16_tEfNS_4arch4Sm90ELb1ELb0ELb1ELb0ELb0ELb0ELb0ELb0ELb1ELb1ELb1ELb0EEENS1_21CollectiveEpilogueFwdINS6_IJSA_SC_SB_EEES9_SE_SG_Li384ELb0ELb1ELb1ELb0EEENS1_19SingleTileSchedulerILb0ELb1ELb1ELi192EEEEEEEEEvNT_6ParamsE)
        .other          _ZN7cutlass13device_kernelIN5flash11enable_sm90INS1_16FlashAttnFwdSm90INS1_25CollectiveMainloopFwdSm90ILi2EN4cute5tupleIJNS5_1CILi1EEES8_S8_EEENS6_IJNS7_ILi192EEENS7_ILi144EEENS7_ILi96EEEEEELi96ENS_10bfloat16_tEfNS_4arch4Sm90ELb1ELb0ELb1ELb0ELb0ELb0ELb0ELb0ELb1ELb1ELb1ELb0EEENS1_21CollectiveEpilogueFwdINS6_IJSA_SC_SB_EEES9_SE_SG_Li384ELb0ELb1ELb1ELb0EEENS1_19SingleTileSchedulerILb0ELb1ELb1ELi192EEEEEEEEEvNT_6ParamsE,@"STO_CUDA_ENTRY STV_DEFAULT"
_ZN7cutlass13device_kernelIN5flash11enable_sm90INS1_16FlashAttnFwdSm90INS1_25CollectiveMainloopFwdSm90ILi2EN4cute5tupleIJNS5_1CILi1EEES8_S8_EEENS6_IJNS7_ILi192EEENS7_ILi144EEENS7_ILi96EEEEEELi96ENS_10bfloat16_tEfNS_4arch4Sm90ELb1ELb0ELb1ELb0ELb0ELb0ELb0ELb0ELb1ELb1ELb1ELb0EEENS1_21CollectiveEpilogueFwdINS6_IJSA_SC_SB_EEES9_SE_SG_Li384ELb0ELb1ELb1ELb0EEENS1_19SingleTileSchedulerILb0ELb1ELb1ELi192EEEEEEEEEvNT_6ParamsE:
        /* <DEDUP_REMOVED lines=17> */
.L_x_11248:
[----:B------:R-:W-:Y:S05]  /*0110*/  BSYNC B0 ;  /* 0x0000000000007941 */ /* 0x000fea0003800000 */
.L_x_11247:
        /* <DEDUP_REMOVED lines=40> */
.L_x_11249:
        /* <DEDUP_REMOVED lines=22> */
.L_x_11250:
        /* <DEDUP_REMOVED lines=18> */
.L_x_11251:
        /* <DEDUP_REMOVED lines=22> */
.L_x_11252:
        /* <DEDUP_REMOVED lines=22> */
.L_x_11253:
[----:B--2---:R-:W-:Y:S01]  /*08e0*/  ISETP.NE.AND P0, PT, R2, RZ, PT ;  /* 0x000000ff0200720c */ /* 0x004fe20003f05270 */
[----:B------:R-:W-:Y:S01]  /*08f0*/  IMAD.MOV.U32 R27, RZ, RZ, 0x1 ;  /* 0x00000001ff1b7424 */ /* 0x000fe200078e00ff */
[----:B------:R-:W-:Y:S01]  /*0900*/  NOP ;  /* 0x0000000000007918 */ /* 0x000fe20000000000 */
[----:B------:R-:W-:Y:S01]  /*0910*/  BSSY B6, `(.L_x_11254) ;  /* 0x00013db000067945 */ /* 0x000fe20003800000 */
[----:B------:R-:W-:Y:S02]  /*0920*/  LOP3.LUT R28, R4, 0x7f, RZ, 0xc0, !PT ;  /* 0x0000007f041c7812 */ /* 0x000fe400078ec0ff */
[----:B------:R-:W-:Y:S01]  /*0930*/  SEL R27, R27, 0x2, !P0 ;  /* 0x000000021b1b7807 */ /* 0x000fe20004000000 */
[----:B01-34-:R-:W-:Y:S06]  /*0940*/  BAR.SYNC.DEFER_BLOCKING 0x0 ;  /* 0x0000000000007b1d */ /* 0x01bfec0000010000 */
[----:B------:R-:W-:Y:S05]  /*0950*/  @!P0 BRA `(.L_x_11255) ;  /* 0x000000fc001c8947 */ /* 0x000fea0003800000 */
.L_x_11256:
        /* <DEDUP_REMOVED lines=19> */
[----:B------:R2:W-:Y:S01]  /*0a90*/  STL [R1], R5 ;  /* 0x0000000501007387 */ /* 0x0005e20000100800 */
        /* <DEDUP_REMOVED lines=8> */
[----:B------:R-:W3:Y:S08]  /*0b20*/  LDC.64 R8, c[0x0][0x418] ;  /* 0x00010600ff087b82 */ /* 0x000ef00000000a00 */
[----:B------:R-:W4:Y:S01]  /*0b30*/  LDC R3, c[0x0][0x288] ;  /* 0x0000a200ff037b82 */ /* 0x000f220000000800 */
[----:B0-----:R-:W-:-:S07]  /*0b40*/  ISETP.NE.AND P1, PT, R0, 0x1, PT ;  /* 0x000000010000780c */ /* 0x001fce0003f25270 */
[----:B------:R-:W0:Y:S01]  /*0b50*/  LDC R16, c[0x0][0x424] ;  /* 0x00010900ff107b82 */ /* 0x000e220000000800 */
[----:B---3--:R-:W-:-:S07]  /*0b60*/  ISETP.NE.U32.AND P0, PT, R8, RZ, PT ;  /* 0x000000ff0800720c */ /* 0x008fce0003f05070 */
[----:B------:R-:W3:Y:S01]  /*0b70*/  LDC R19, c[0x0][0x2f0] ;  /* 0x0000bc00ff137b82 */ /* 0x000ee20000000800 */
[----:B-1----:R-:W-:Y:S01]  /*0b80*/  IMAD R18, R18, 0xc0, RZ ;  /* 0x000000c012127824 */ /* 0x002fe200078e02ff */
[----:B------:R-:W-:-:S03]  /*0b90*/  ISETP.NE.AND.EX P0, PT, R9, RZ, PT, P0 ;  /* 0x000000ff0900720c */ /* 0x000fc60003f05300 */
[----:B------:R-:W-:Y:S01]  /*0ba0*/  @P1 VIADD R0, R18, 0xbf ;  /* 0x000000bf12001836 */ /* 0x000fe20000000000 */
[----:B----4-:R-:W-:Y:S02]  /*0bb0*/  IADD3 R3, -R3, 0x90, RZ ;  /* 0x0000009003037810 */ /* 0x010fe40007ffe1ff */
[----:B--2---:R-:W1:Y:S08]  /*0bc0*/  @P1 LDC R5, c[0x0][0x44c] ;  /* 0x00011300ff051b82 */ /* 0x004e700000000800 */
[----:B------:R-:W2:Y:S01]  /*0bd0*/  @P1 LDC R7, c[0x0][0x450] ;  /* 0x00011400ff071b82 */ /* 0x000ea20000000800 */
[----:B0-----:R-:W-:-:S02]  /*0be0*/  SEL R16, R16, 0x1, P0 ;  /* 0x0000000110107807 */ /* 0x001fc40000000000 */
[----:B------:R-:W-:-:S03]  /*0bf0*/  ISETP.NE.AND P0, PT, R4, RZ, PT ;  /* 0x000000ff0400720c */ /* 0x000fc60003f05270 */
[----:B---3--:R-:W-:Y:S02]  /*0c00*/  IMAD R3, R16, R19, R3 ;  /* 0x0000001310037224 */ /* 0x008fe400078e0203 */
[----:B-1----:R-:W-:-:S08]  /*0c10*/  @P1 IMAD.HI.U32 R2, R0, R5, RZ ;  /* 0x0000000500021227 */ /* 0x002fd000078e00ff */
[----:B------:R-:W0:Y:S01]  /*0c20*/  @!P0 LDC R4, c[0x0][0x9f0] ;  /* 0x00027c00ff048b82 */ /* 0x000e220000000800 */
[----:B------:R-:W-:Y:S01]  /*0c30*/  VIADD R0, R18, 0xbf ;  /* 0x000000bf12007836 */ /* 0x000fe20000000000 */
[----:B--2---:R-:W-:Y:S01]  /*0c40*/  @P1 SHF.R.U32.HI R0, RZ, R7, R2 ;  /* 0x00000007ff001219 */ /* 0x004fe20000011602 */
[----:B------:R-:W-:-:S04]  /*0c50*/  IMAD R2, R16, R19, 0x8f ;  /* 0x0000008f10027424 */ /* 0x000fc800078e0213 */
[----:B------:R-:W-:Y:S02]  /*0c60*/  IMAD.IADD R0, R3, 0x1, R0 ;  /* 0x0000000103007824 */ /* 0x000fe400078e0200 */
[----:B------:R-:W-:-:S04]  /*0c70*/  IMAD.HI R2, R2, 0x38e38e39, RZ ;  /* 0x38e38e3902027827 */ /* 0x000fc800078e02ff */
[----:B------:R-:W-:Y:S01]  /*0c80*/  IMAD.HI R0, R0, 0x38e38e39, RZ ;  /* 0x38e38e3900007827 */ /* 0x000fe200078e02ff */
[----:B------:R-:W-:-:S04]  /*0c90*/  SHF.R.U32.HI R3, RZ, 0x1f, R2 ;  /* 0x0000001fff037819 */ /* 0x000fc80000011602 */
[----:B------:R-:W-:Y:S02]  /*0ca0*/  SHF.R.U32.HI R5, RZ, 0x1f, R0 ;  /* 0x0000001fff057819 */ /* 0x000fe40000011600 */
[----:B------:R-:W-:Y:S02]  /*0cb0*/  LEA.HI.SX32 R3, R2, R3, 0x1b ;  /* 0x0000000302037211 */ /* 0x000fe400078fdaff */
[----:B------:R-:W-:-:S04]  /*0cc0*/  LEA.HI.SX32 R0, R0, R5, 0x1b ;  /* 0x0000000500007211 */ /* 0x000fc800078fdaff */
[----:B------:R-:W-:-:S04]  /*0cd0*/  VIMNMX R11, R3, R0, PT ;  /* 0x00000000030b7248 */ /* 0x000fc80003fe0100 */
[----:B------:R-:W-:-:S13]  /*0ce0*/  ISETP.GE.AND P1, PT, R11, 0x1, PT ;  /* 0x000000010b00780c */ /* 0x000fda0003f26270 */
[----:B0-----:R-:W-:Y:S05]  /*0cf0*/  @!P1 BRA `(.L_x_11258) ;  /* 0x00000000006c9947 */ /* 0x001fea0003800000 */
        /* <DEDUP_REMOVED lines=27> */
.L_x_11258:
        /* <DEDUP_REMOVED lines=44> */
[----:B------:R-:W-:Y:S02]  /*1170*/  UIMAD.WIDE UR4, UR7, 0x55555556, URZ ;  /* 0x55555556070478a5 */ /* 0x000fe4000f8e023f */
[----:B------:R-:W-:Y:S02]  /*1180*/  IMAD.U32 R145, RZ, RZ, UR7 ;  /* 0x00000007ff917e24 */ /* 0x000fe4000f8e00ff */
        /* <DEDUP_REMOVED lines=8> */
[----:B------:R-:W-:-:S04]  /*1210*/  ULOP3.LUT UR36, UR4, 0x3fff, URZ, 0xc0, !UPT ;  /* 0x00003fff04247892 */ /* 0x000fc8000f8ec03f */
[----:B------:R-:W-:Y:S01]  /*1220*/  IMAD.U32 R157, RZ, RZ, UR5 ;  /* 0x00000005ff9d7e24 */ /* 0x000fe2000f8e00ff */
[----:B------:R-:W-:Y:S07]  /*1230*/  @!P0 BRA `(.L_x_11260) ;  /* 0x0000000000408947 */ /* 0x000fee0003800000 */
        /* <DEDUP_REMOVED lines=16> */
.L_x_11260:
[----:B------:R-:W-:Y:S02]  /*1340*/  SHF.L.U32 R0, RZ, 0x1f, RZ ;  /* 0x0000001fff007819 */ /* 0x000fe400000006ff */
[----:B------:R-:W-:Y:S02]  /*1350*/  LOP3.LUT R27, R27, 0x1, RZ, 0xfc, !PT ;  /* 0x000000011b1b7812 */ /* 0x000fe400078efcff */
[----:B------:R-:W0:Y:S02]  /*1360*/  SYNCS.PHASECHK.TRANS64.TRYWAIT P1, [UR60+0x31c00], R0 ;  /* 0x031c0000ff0075a7 */ /* 0x000e24000802017c */
[----:B------:R-:W-:Y:S01]  /*1370*/  ISETP.NE.AND P0, PT, R27, 0x3, PT ;  /* 0x000000031b00780c */ /* 0x000fe20003f05270 */
[----:B0-----:R-:W-:-:S12]  /*1380*/  @!P1 BRA `(.L_x_11261) ;  /* 0x0000013000d49947 */ /* 0x001fd80003800000 */
.L_x_11382:
[----:B------:R-:W-:Y:S05]  /*1390*/  @!P0 BRA `(.L_x_11262) ;  /* 0x0000000000048947 */ /* 0x000fea0003800000 */
[----:B------:R-:W-:Y:S01]  /*13a0*/  BPT.TRAP 0x1 ;  /* 0x000000040000795c */ /* 0x000fe20000300000 */
.L_x_11262:
[----:B------:R1:W2:Y:S01]  /*13b0*/  SYNCS.PHASECHK.TRANS64.TRYWAIT P2, [UR60+0x31c30], R0 ;  /* 0x031c3000ff0075a7 */ /* 0x0002a2000804017c */
[----:B------:R-:W-:Y:S05]  /*13c0*/  @!P0 BRA `(.L_x_11263) ;  /* 0x0000000000048947 */ /* 0x000fea0003800000 */
[----:B------:R-:W-:Y:S01]  /*13d0*/  BPT.TRAP 0x1 ;  /* 0x000000040000795c */ /* 0x000fe20000300000 */
.L_x_11263:
[----:B------:R-:W-:Y:S01]  /*13e0*/  IMAD.U32 R2, RZ, RZ, UR36 ;  /* 0x00000024ff027e24 */ /* 0x000fe2000f8e00ff */
[----:B------:R-:W-:-:S04]  /*13f0*/  ISETP.NE.AND P1, PT, R28, RZ, PT ;  /* 0x000000ff1c00720c */ /* 0x000fc80003f25270 */
[----:B------:R-:W-:Y:S01]  /*1400*/  LOP3.LUT R2, R2, 0x10000, RZ, 0xfc, !PT ;  /* 0x0001000002027812 */ /* 0x000fe200078efcff */
[----:B--2---:R-:W-:Y:S08]  /*1410*/  @P2 BRA `(.L_x_11264) ;  /* 0x0000000000082947 */ /* 0x004ff00003800000 */
[----:B------:R-:W2:Y:S02]  /*1420*/  SYNCS.PHASECHK.TRANS64.TRYWAIT P2, [UR60+0x31c30], R0 ;  /* 0x031c3000ff0075a7 */ /* 0x000ea4000804017c */
[----:B--2---:R-:W-:Y:S05]  /*1430*/  @!P2 BRA `(.L_x_11265) ;  /* 0x0000013000c0a947 */ /* 0x004fea0003800000 */
.L_x_11264:
[----:B------:R-:W-:Y:S05]  /*1440*/  WARPSYNC.ALL ;  /* 0x0000000000007948 */ /* 0x000fea0003800000 */
[----:B0-----:R-:W-:Y:S01]  /*1450*/  IMAD.MOV.U32 R3, RZ, RZ, -0x7fffffe0 ;  /* 0x80000020ff037424 */ /* 0x001fe200078e00ff */
[----:B------:R-:W-:Y:S01]  /*1460*/  UIADD3 UR4, UR60, 0x16a00, URZ ;  /* 0x00016a003c047890 */ /* 0x000fe2000fffe03f */
[C---:B------:R-:W-:Y:S01]  /*1470*/  R2UR UR8, R2.reuse ;  /* 0x00000000020872ca */ /* 0x040fe200000e0000 */
[----:B------:R-:W-:Y:S02]  /*1480*/  WARPGROUP.ARRIVE ;  /* 0x00000000000079c5 */ /* 0x000fe40000000000 */
        /* <DEDUP_REMOVED lines=23> */
[----:B------:R-:W0:Y:S01]  /*1600*/  LDC R4, c[0x0][0x448] ;  /* 0x00011200ff047b82 */ /* 0x000e220000000800 */
[----:B------:R-:W-:Y:S01]  /*1610*/  UIADD3 UR6, UR61, 0x100, URZ ;  /* 0x000001003d067890 */ /* 0x000fe2000fffe03f */
[----:B------:R-:W-:Y:S01]  /*1620*/  LOP3.LUT R97, R97, 0xffffff80, RZ, 0xc0, !PT ;  /* 0xffffff8061617812 */ /* 0x000fe200078ec0ff */
[----:B------:R-:W-:Y:S01]  /*1630*/  UMOV UR26, UR8 ;  /* 0x00000008001a7c82 */ /* 0x000fe20008000000 */
[----:B------:R-:W-:Y:S01]  /*1640*/  UMOV UR15, 0x80000020 ;  /* 0x80000020000f7882 */ /* 0x000fe20000000000 */
[----:B------:R-:W-:Y:S01]  /*1650*/  UIADD3 UR8, UR61, 0x140, URZ ;  /* 0x000001403d087890 */ /* 0x000fe2000fffe03f */
[----:B------:R-:W-:Y:S01]  /*1660*/  LEA.HI R7, R23, R22, RZ, 0x2 ;  /* 0x0000001617077211 */ /* 0x000fe200078f10ff */
[----:B------:R-:W-:Y:S01]  /*1670*/  UMOV UR22, UR10 ;  /* 0x0000000a00167c82 */ /* 0x000fe20008000000 */
[----:B------:R-:W-:Y:S01]  /*1680*/  UMOV UR14, UR6 ;  /* 0x00000006000e7c82 */ /* 0x000fe20008000000 */
[----:B------:R-:W-:Y:S01]  /*1690*/  UIADD3 UR10, UR61, 0x180, URZ ;  /* 0x000001803d0a7890 */ /* 0x000fe2000fffe03f */
[----:B------:R-:W-:Y:S01]  /*16a0*/  IMAD.IADD R97, R22, 0x1, -R97 ;  /* 0x0000000116617824 */ /* 0x000fe200078e0a61 */
[----:B------:R-:W-:Y:S01]  /*16b0*/  UIADD3 UR6, UR61, 0x1c0, URZ ;  /* 0x000001c03d067890 */ /* 0x000fe2000fffe03f */
[----:B------:R-:W-:Y:S01]  /*16c0*/  LOP3.LUT R7, R7, 0xfffffffc, RZ, 0xc0, !PT ;  /* 0xfffffffc07077812 */ /* 0x000fe200078ec0ff */
[----:B------:R-:W-:Y:S01]  /*16d0*/  UIADD3 UR5, UR61, 0x82, URZ ;  /* 0x000000823d057890 */ /* 0x000fe2000fffe03f */
[----:B------:R-:W-:Y:S01]  /*16e0*/  UMOV UR9, 0x80000020 ;  /* 0x8000002000097882 */ /* 0x000fe20000000000 */
[----:B------:R-:W-:Y:S01]  /*16f0*/  UMOV UR11, 0x80000020 ;  /* 0x80000020000b7882 */ /* 0x000fe20000000000 */
[----:B------:R-:W-:Y:S01]  /*1700*/  UMOV UR7, 0x80000020 ;  /* 0x8000002000077882 */ /* 0x000fe20000000000 */
[----:B0-----:R-:W-:Y:S01]  /*1710*/  ISETP.NE.AND P2, PT, R4, 0x1, PT ;  /* 0x000000010400780c */ /* 0x001fe20003f45270 */
[----:B------:R-:W-:Y:S01]  /*1720*/  IMAD.HI R4, R96, 0x55555556, RZ ;  /* 0x5555555660047827 */ /* 0x000fe200078e02ff */
        /* <DEDUP_REMOVED lines=269> */
[----:B--2---:R-:W-:Y:S01]  /*2800*/  FMUL.FTZ R5, R88, UR10 ;  /* 0x0000000a58057c20 */ /* 0x004fe20008410000 */
[----:B-1----:R-:W-:Y:S01]  /*2810*/  FMUL.FTZ R0, R89, UR10 ;  /* 0x0000000a59007c20 */ /* 0x002fe20008410000 */
[----:B------:R-:W-:Y:S01]  /*2820*/  FMUL.FTZ R88, R90, UR10 ;  /* 0x0000000a5a587c20 */ /* 0x000fe20008410000 */
[----:B------:R-:W-:Y:S01]  /*2830*/  FMUL.FTZ R89, R91, UR10 ;  /* 0x0000000a5b597c20 */ /* 0x000fe20008410000 */
[----:B------:R-:W-:Y:S01]  /*2840*/  FMUL.FTZ R90, R94, UR10 ;  /* 0x0000000a5e5a7c20 */ /* 0x000fe20008410000 */
[----:B------:R-:W-:Y:S01]  /*2850*/  HGMMA.64x16x16.F32.BF16 R80, gdesc[UR20], R80, gsb0 ;  /* 0x00200000145079f0 */ /* 0x000fe20008001850 */
[----:B------:R-:W-:Y:S01]  /*2860*/  UIADD3 UR22, UR61, 0x502, URZ ;  /* 0x000005023d167890 */ /* 0x000fe2000fffe03f */
[----:B------:R-:W-:Y:S01]  /*2870*/  FMUL.FTZ R91, R95, UR10 ;  /* 0x0000000a5f5b7c20 */ /* 0x000fe20008410000 */
[----:B------:R-:W-:Y:S01]  /*2880*/  UMOV UR23, 0x80000020 ;  /* 0x8000002000177882 */ /* 0x000fe20000000000 */
[----:B------:R-:W0:Y:S01]  /*2890*/  MUFU.TANH R88, R88 ;  /* 0x0000005800587308 */ /* 0x000e220000002400 */
[----:B------:R-:W-:Y:S01]  /*28a0*/  FMUL.FTZ R9, R93, UR10 ;  /* 0x0000000a5d097c20 */ /* 0x000fe20008410000 */
[----:B------:R-:W-:-:S06]  /*28b0*/  FMUL.FTZ R6, R92, UR10 ;  /* 0x0000000a5c067c20 */ /* 0x000fcc0008410000 */
[----:B------:R-:W1:Y:S08]  /*28c0*/  MUFU.TANH R89, R89 ;  /* 0x0000005900597308 */ /* 0x000e700000002400 */
        /* <DEDUP_REMOVED lines=16> */
[----:B------:R-:W-:Y:S01]  /*29d0*/  MUFU.TANH R81, R81 ;  /* 0x0000005100517308 */ /* 0x000fe20000002400 */
[----:B------:R-:W-:-:S07]  /*29e0*/  FMUL.FTZ R13, R84, UR10 ;  /* 0x0000000a540d7c20 */ /* 0x000fce0008410000 */
[----:B------:R-:W4:Y:S08]  /*29f0*/  MUFU.TANH R80, R80 ;  /* 0x0000005000507308 */ /* 0x000f300000002400 */
        /* <DEDUP_REMOVED lines=8> */
[----:B------:R-:W0:Y:S01]  /*2a80*/  @P2 LDC R74, c[0x0][0x44c] ;  /* 0x00011300ff4a2b82 */ /* 0x000e220000000800 */
[----:B------:R-:W-:Y:S01]  /*2a90*/  FMUL.FTZ R14, R72, UR10 ;  /* 0x0000000a480e7c20 */ /* 0x000fe20008410000 */
[----:B------:R-:W-:Y:S01]  /*2aa0*/  FMUL.FTZ R21, R77, UR10 ;  /* 0x0000000a4d157c20 */ /* 0x000fe20008410000 */
[----:B------:R-:W-:Y:S01]  /*2ab0*/  HGMMA.64x16x16.F32.BF16 R64, gdesc[UR20], R64, gsb0 ;  /* 0x00200000144079f0 */ /* 0x000fe20008001840 */
[----:B------:R-:W-:Y:S01]  /*2ac0*/  UIADD3 UR22, UR61, 0x582, URZ ;  /* 0x000005823d167890 */ /* 0x000fe2000fffe03f */
[----:B------:R-:W-:Y:S01]  /*2ad0*/  FMUL.FTZ R109, R75, UR10 ;  /* 0x0000000a4b6d7c20 */ /* 0x000fe20008410000 */
[----:B------:R-:W-:Y:S01]  /*2ae0*/  UMOV UR23, 0x80000020 ;  /* 0x8000002000177882 */ /* 0x000fe20000000000 */
[----:B------:R-:W5:Y:S01]  /*2af0*/  MUFU.TANH R111, R111 ;  /* 0x0000006f006f7308 */ /* 0x000f620000002400 */
[----:B------:R-:W1:Y:S01]  /*2b00*/  @P2 LDC R73, c[0x0][0x450] ;  /* 0x00011400ff492b82 */ /* 0x000e620000000800 */
[----:B------:R-:W-:Y:S01]  /*2b10*/  FMUL.FTZ R107, R78, UR10 ;  /* 0x0000000a4e6b7c20 */ /* 0x000fe20008410000 */
[----:B------:R-:W-:Y:S01]  /*2b20*/  FMUL.FTZ R105, R79, UR10 ;  /* 0x0000000a4f697c20 */ /* 0x000fe20008410000 */
[----:B------:R-:W-:-:S04]  /*2b30*/  FMUL.FTZ R20, R76, UR10 ;  /* 0x0000000a4c147c20 */ /* 0x000fc80008410000 */
        /* <DEDUP_REMOVED lines=8> */
[----:B------:R-:W-:Y:S01]  /*2bc0*/  LEA.HI R71, R4, R4, RZ, 0x1 ;  /* 0x0000000404477211 */ /* 0x000fe200078f08ff */
[----:B------:R-:W-:Y:S01]  /*2bd0*/  FMUL.FTZ R103, R66, UR10 ;  /* 0x0000000a42677c20 */ /* 0x000fe20008410000 */
[----:B------:R-:W-:Y:S01]  /*2be0*/  SHF.R.S32.HI R4, RZ, 0x1f, R97 ;  /* 0x0000001fff047819 */ /* 0x000fe20000011461 */
[----:B------:R-:W-:Y:S01]  /*2bf0*/  FMUL.FTZ R66, R68, UR10 ;  /* 0x0000000a44427c20 */ /* 0x000fe20008410000 */
[----:B------:R-:W-:Y:S01]  /*2c00*/  HGMMA.64x16x16.F32.BF16 R56, gdesc[UR20], R56, gsb0 ;  /* 0x00200000143879f0 */ /* 0x000fe20008001838 */
[----:B------:R-:W-:Y:S01]  /*2c10*/  UIADD3 UR22, UR61, 0x5c2, URZ ;  /* 0x000005c23d167890 */ /* 0x000fe2000fffe03f */
[----:B------:R-:W-:Y:S01]  /*2c20*/  LEA.HI R8, R4, R97, RZ, 0x2 ;  /* 0x0000006104087211 */ /* 0x000fe200078f10ff */
[----:B------:R-:W-:Y:S01]  /*2c30*/  UMOV UR23, 0x80000020 ;  /* 0x8000002000177882 */ /* 0x000fe20000000000 */
[----:B------:R-:W-:-:S02]  /*2c40*/  IMAD.IADD R68, R22, 0x1, -R7 ;  /* 0x0000000116447824 */ /* 0x000fc400078e0a07 */
[----:B------:R-:W-:Y:S01]  /*2c50*/  FMUL.FTZ R101, R67, UR10 ;  /* 0x0000000a43657c20 */ /* 0x000fe20008410000 */
[----:B------:R-:W-:Y:S01]  /*2c60*/  LEA.HI R7, R4, R97, RZ, 0x5 ;  /* 0x0000006104077211 */ /* 0x000fe200078f28ff */
[----:B------:R-:W-:Y:S01]  /*2c70*/  FMUL.FTZ R67, R69, UR10 ;  /* 0x0000000a45437c20 */ /* 0x000fe20008410000 */
[--C-:B------:R-:W-:Y:S01]  /*2c80*/  SHF.R.S32.HI R4, RZ, 0x2, R8.reuse ;  /* 0x00000002ff047819 */ /* 0x100fe20000011408 */
[----:B------:R-:W-:Y:S01]  /*2c90*/  FMUL.FTZ R99, R70, UR10 ;  /* 0x0000000a46637c20 */ /* 0x000fe20008410000 */
[----:B------:R-:W-:Y:S01]  /*2ca0*/  SHF.R.S32.HI R69, RZ, 0x1f, R8 ;  /* 0x0000001fff457819 */ /* 0x000fe20000011408 */
[----:B------:R-:W-:Y:S01]  /*2cb0*/  IMAD R71, R71, -0x3, R96 ;  /* 0xfffffffd47477824 */ /* 0x000fe200078e0260 */
[----:B------:R-:W-:Y:S01]  /*2cc0*/  SHF.R.S32.HI R7, RZ, 0x5, R7 ;  /* 0x00000005ff077819 */ /* 0x000fe20000011407 */
[----:B------:R-:W5:Y:S01]  /*2cd0*/  MUFU.TANH R103, R103 ;  /* 0x0000006700677308 */ /* 0x000f620000002400 */
[----:B------:R-:W-:Y:S01]  /*2ce0*/  LEA.HI R69, R69, R4, RZ, 0x3 ;  /* 0x0000000445457211 */ /* 0x000fe200078f18ff */
[----:B------:R-:W-:Y:S01]  /*2cf0*/  FMUL.FTZ R64, R64, UR10 ;  /* 0x0000000a40407c20 */ /* 0x000fe20008410000 */
[----:B------:R-:W-:Y:S01]  /*2d00*/  LEA.HI R70, R68, R68, RZ, 0x1 ;  /* 0x0000004444467211 */ /* 0x000fe200078f08ff */
[----:B------:R-:W-:Y:S01]  /*2d10*/  IMAD R72, R7, 0x10, R18 ;  /* 0x0000001007487824 */ /* 0x000fe200078e0212 */
[----:B------:R-:W-:Y:S01]  /*2d20*/  LOP3.LUT R69, R69, 0xfffffff8, RZ, 0xc0, !PT ;  /* 0xfffffff845457812 */ /* 0x000fe200078ec0ff */
[----:B------:R-:W-:Y:S01]  /*2d30*/  FMUL.FTZ R65, R65, UR10 ;  /* 0x0000000a41417c20 */ /* 0x000fe20008410000 */
[----:B------:R-:W-:Y:S01]  /*2d40*/  LOP3.LUT R7, R70, 0x1ffffffe, RZ, 0xc0, !PT ;  /* 0x1ffffffe46077812 */ /* 0x000fe200078ec0ff */
[----:B------:R-:W5:Y:S01]  /*2d50*/  MUFU.TANH R101, R101 ;  /* 0x0000006500657308 */ /* 0x000f620000002400 */
[----:B------:R-:W-:-:S02]  /*2d60*/  IADD3 R72, R72, R4, -R69 ;  /* 0x0000000448487210 */ /* 0x000fc40007ffe845 */
[----:B------:R-:W-:Y:S01]  /*2d70*/  LOP3.LUT R8, R8, 0x7ffffffc, RZ, 0xc0, !PT ;  /* 0x7ffffffc08087812 */ /* 0x000fe200078ec0ff */
[----:B------:R-:W-:Y:S02]  /*2d80*/  IMAD.IADD R7, R68, 0x1, -R7 ;  /* 0x0000000144077824 */ /* 0x000fe400078e0a07 */
[----:B------:R-:W-:Y:S02]  /*2d90*/  IMAD R72, R71, 0x40, R72 ;  /* 0x0000004047487824 */ /* 0x000fe400078e0248 */
[----:B------:R-:W-:Y:S01]  /*2da0*/  IMAD.IADD R8, R97, 0x1, -R8 ;  /* 0x0000000161087824 */ /* 0x000fe200078e0a08 */
[----:B------:R-:W5:Y:S01]  /*2db0*/  MUFU.TANH R99, R99 ;  /* 0x0000006300637308 */ /* 0x000f620000002400 */
[----:B------:R-:W-:-:S04]  /*2dc0*/  IMAD R7, R7, 0x8, R72 ;  /* 0x0000000807077824 */ /* 0x000fc800078e0248 */
[----:B0-----:R-:W-:-:S03]  /*2dd0*/  @P2 IMAD.HI.U32 R4, R7, R74, RZ ;  /* 0x0000004a07042227 */ /* 0x001fc600078e00ff */
[----:B------:R-:W0:Y:S01]  /*2de0*/  MUFU.TANH R87, R87 ;  /* 0x0000005700577308 */ /* 0x000e220000002400 */
[----:B------:R-:W-:Y:S01]  /*2df0*/  IMAD.MOV.U32 R68, RZ, RZ, R7 ;  /* 0x000000ffff447224 */ /* 0x000fe200078e0007 */
[----:B-1----:R-:W-:Y:S02]  /*2e00*/  @P2 SHF.R.U32.HI R68, RZ, R73, R4 ;  /* 0x00000049ff442219 */ /* 0x002fe40000011604 */
[----:B------:R-:W1:Y:S03]  /*2e10*/  LDC R4, c[0x0][0x288] ;  /* 0x0000a200ff047b82 */ /* 0x000e660000000800 */
[----:B------:R-:W2:Y:S01]  /*2e20*/  SHFL.IDX PT, R70, R68, 0x1, 0x1c1f ;  /* 0x003c1f0044467f89 */ /* 0x000ea200000e0000 */
[----:B------:R-:W-:Y:S01]  /*2e30*/  MUFU.TANH R13, R13 ;  /* 0x0000000d000d7308 */ /* 0x000fe20000002400 */
[----:B------:R-:W-:Y:S02]  /*2e40*/  WARPGROUP.DEPBAR.LE gsb0, 0x0 ;  /* 0x00008000000079c5 */ /* 0x000fe40000010000 */
[----:B------:R-:W-:Y:S01]  /*2e50*/  WARPGROUP.ARRIVE ;  /* 0x00000000000079c5 */ /* 0x000fe20000000000 */
[----:B------:R-:W-:Y:S01]  /*2e60*/  FMUL.FTZ R69, R59, UR10 ;  /* 0x0000000a3b457c20 */ /* 0x000fe20008410000 */
[----:B------:R-:W-:Y:S01]  /*2e70*/  FMUL.FTZ R59, R61, UR10 ;  /* 0x0000000a3d3b7c20 */ /* 0x000fe20008410000 */
[----:B------:R-:W-:Y:S01]  /*2e80*/  FMUL.FTZ R61, R62, UR10 ;  /* 0x0000000a3e3d7c20 */ /* 0x000fe20008410000 */
[----:B------:R-:W-:-:S02]  /*2e90*/  IMAD.MOV.U32 R62, RZ, RZ, -0x90 ;  /* 0xffffff70ff3e7424 */ /* 0x000fc400078e00ff */
[----:B------:R-:W-:Y:S01]  /*2ea0*/  FMUL.FTZ R85, R58, UR10 ;  /* 0x0000000a3a557c20 */ /* 0x000fe20008410000 */
[----:B------:R-:W-:Y:S01]  /*2eb0*/  HGMMA.64x16x16.F32.BF16 R48, gdesc[UR20], R48, gsb0 ;  /* 0x00200000143079f0 */ /* 0x000fe20008001830 */
[----:B------:R-:W-:Y:S01]  /*2ec0*/  UIADD3 UR22, UR61, 0x602, URZ ;  /* 0x000006023d167890 */ /* 0x000fe2000fffe03f */
[----:B------:R-:W-:Y:S01]  /*2ed0*/  FMUL.FTZ R58, R60, UR10 ;  /* 0x0000000a3c3a7c20 */ /* 0x000fe20008410000 */
[----:B------:R-:W-:Y:S01]  /*2ee0*/  UMOV UR23, 0x80000020 ;  /* 0x8000002000177882 */ /* 0x000fe20000000000 */
[----:B------:R-:W-:Y:S02]  /*2ef0*/  IMAD R60, R17, -0x90, R19 ;  /* 0xffffff70113c7824 */ /* 0x000fe400078e0213 */
[----:B------:R-:W-:Y:S01]  /*2f00*/  FMUL.FTZ R77, R63, UR10 ;  /* 0x0000000a3f4d7c20 */ /* 0x000fe20008410000 */
[----:B------:R-:W-:Y:S01]  /*2f10*/  IMAD R71, R17, R62, 0x91 ;  /* 0x0000009111477424 */ /* 0x000fe200078e023e */
[----:B------:R-:W0:Y:S01]  /*2f20*/  MUFU.TANH R85, R85 ;  /* 0x0000005500557308 */ /* 0x000e220000002400 */
[----:B------:R-:W-:-:S02]  /*2f30*/  VIADD R63, R60, 0x90 ;  /* 0x000000903c3f7836 */ /* 0x000fc40000000000 */
[----:B------:R-:W-:Y:S01]  /*2f40*/  FMUL.FTZ R56, R56, UR10 ;  /* 0x0000000a38387c20 */ /* 0x000fe20008410000 */
[C---:B------:R-:W-:Y:S02]  /*2f50*/  IMAD R71, R8.reuse, -0x2, R71 ;  /* 0xfffffffe08477824 */ /* 0x040fe400078e0247 */
[----:B------:R-:W-:Y:S01]  /*2f60*/  FMUL.FTZ R57, R57, UR10 ;  /* 0x0000000a39397c20 */ /* 0x000fe20008410000 */
[----:B------:R-:W-:Y:S02]  /*2f70*/  IMAD R62, R8, -0x2, R63 ;  /* 0xfffffffe083e7824 */ /* 0x000fe400078e023f */
[----:B-1----:R-:W-:Y:S01]  /*2f80*/  IADD3 R93, R71, -R4, R19 ;  /* 0x80000004475d7210 */ /* 0x002fe20007ffe013 */
[----:B------:R-:W1:Y:S03]  /*2f90*/  MUFU.TANH R69, R69 ;  /* 0x0000004500457308 */ /* 0x000e660000002400 */
[----:B--2---:R-:W-:-:S04]  /*2fa0*/  VIADDMNMX R70, R70, R93, R62, PT ;  /* 0x0000005d46467246 */ /* 0x004fc8000380013e */
[C---:B------:R-:W-:Y:S01]  /*2fb0*/  ISETP.GT.AND P3, PT, R70.reuse, RZ, PT ;  /* 0x000000ff4600720c */ /* 0x040fe20003f64270 */
[----:B------:R-:W2:Y:S01]  /*2fc0*/  MUFU.TANH R61, R61 ;  /* 0x0000003d003d7308 */ /* 0x000ea20000002400 */
[C---:B------:R-:W-:Y:S02]  /*2fd0*/  ISETP.GT.AND P4, PT, R70.reuse, 0x1, PT ;  /* 0x000000014600780c */ /* 0x040fe40003f84270 */
[----:B------:R-:W-:Y:S02]  /*2fe0*/  ISETP.GT.AND P5, PT, R70, 0x8, PT ;  /* 0x000000084600780c */ /* 0x000fe40003fa4270 */
[----:B------:R-:W-:Y:S02]  /*2ff0*/  FSEL R97, R88, -INF , P3 ;  /* 0xff80000058617808 */ /* 0x000fe40001800000 */
[----:B------:R-:W-:Y:S01]  /*3000*/  FSEL R89, R89, -INF , P4 ;  /* 0xff80000059597808 */ /* 0x000fe20002000000 */
[----:B------:R-:W2:Y:S01]  /*3010*/  MUFU.TANH R77, R77 ;  /* 0x0000004d004d7308 */ /* 0x000ea20000002400 */
[----:B------:R-:W-:-:S02]  /*3020*/  ISETP.GT.AND P6, PT, R70, 0x9, PT ;  /* 0x000000094600780c */ /* 0x000fc40003fc4270 */
[----:B------:R-:W-:Y:S02]  /*3030*/  FSEL R115, R90, -INF , P5 ;  /* 0xff8000005a737808 */ /* 0x000fe40002800000 */
[----:B------:R-:W-:Y:S02]  /*3040*/  FMNMX.FTZ R72, R97, R89, !PT ;  /* 0x0000005961487209 */ /* 0x000fe40007810000 */
[C---:B------:R-:W-:Y:S01]  /*3050*/  ISETP.GT.AND P3, PT, R70.reuse, 0x10, PT ;  /* 0x000000104600780c */ /* 0x040fe20003f64270 */
[----:B------:R-:W-:Y:S01]  /*3060*/  MUFU.TANH R12, R12 ;  /* 0x0000000c000c7308 */ /* 0x000fe20000002400 */
[----:B---3--:R-:W-:Y:S02]  /*3070*/  FSEL R119, R91, -INF , P6 ;  /* 0xff8000005b777808 */ /* 0x008fe40003000000 */
[----:B------:R-:W-:Y:S02]  /*3080*/  FMNMX.FTZ R72, R115, R72, !PT ;  /* 0x0000004873487209 */ /* 0x000fe40007810000 */
[----:B------:R-:W-:-:S02]  /*3090*/  ISETP.GT.AND P4, PT, R70, 0x11, PT ;  /* 0x000000114600780c */ /* 0x000fc40003f84270 */
[----:B----4-:R-:W-:Y:S01]  /*30a0*/  FSEL R117, R80, -INF , P3 ;  /* 0xff80000050757808 */ /* 0x010fe20001800000 */
[----:B------:R-:W-:Y:S01]  /*30b0*/  MUFU.TANH R14, R14 ;  /* 0x0000000e000e7308 */ /* 0x000fe20000002400 */
[----:B------:R-:W-:Y:S02]  /*30c0*/  FMNMX.FTZ R72, R119, R72, !PT ;  /* 0x0000004877487209 */ /* 0x000fe40007810000 */
[----:B------:R-:W-:Y:S01]  /*30d0*/  ISETP.GT.AND P5, PT, R70, 0x18, PT ;  /* 0x000000184600780c */ /* 0x000fe20003fa4270 */
[----:B------:R-:W-:Y:S02]  /*30e0*/  WARPGROUP.DEPBAR.LE gsb0, 0x0 ;  /* 0x00008000000079c5 */ /* 0x000fe40000010000 */
[----:B------:R-:W-:Y:S01]  /*30f0*/  WARPGROUP.ARRIVE ;  /* 0x00000000000079c5 */ /* 0x000fe20000000000 */
[----:B------:R-:W-:Y:S01]  /*3100*/  FSEL R91, R81, -INF , P4 ;  /* 0xff800000515b7808 */ /* 0x000fe20002000000 */
[----:B------:R-:W-:Y:S01]  /*3110*/  FMUL.FTZ R50, R50, UR10 ;  /* 0x0000000a32327c20 */ /* 0x000fe20008410000 */
[----:B------:R-:W-:Y:S01]  /*3120*/  FMNMX.FTZ R72, R117, R72, !PT ;  /* 0x0000004875487209 */ /* 0x000fe20007810000 */
[----:B------:R-:W-:Y:S01]  /*3130*/  FMUL.FTZ R51, R51, UR10 ;  /* 0x0000000a33337c20 */ /* 0x000fe20008410000 */
[----:B------:R-:W-:Y:S01]  /*3140*/  ISETP.GT.AND P3, PT, R70, 0x19, PT ;  /* 0x000000194600780c */ /* 0x000fe20003f64270 */
[----:B------:R-:W-:Y:S01]  /*3150*/  HGMMA.64x16x16.F32.BF16 R40, gdesc[UR20], R40, gsb0 ;  /* 0x00200000142879f0 */ /* 0x000fe20008001828 */
[----:B------:R-:W-:Y:S01]  /*3160*/  UIADD3 UR22, UR61, 0x642, URZ ;  /* 0x000006423d167890 */ /* 0x000fe2000fffe03f */
[----:B-----5:R-:W-:Y:S01]  /*3170*/  FSEL R113, R82, -INF , P5 ;  /* 0xff80000052717808 */ /* 0x020fe20002800000 */
[----:B------:R-:W-:Y:S01]  /*3180*/  UMOV UR23, 0x80000020 ;  /* 0x8000002000177882 */ /* 0x000fe20000000000 */
[----:B------:R-:W-:Y:S01]  /*3190*/  FMNMX.FTZ R72, R91, R72, !PT ;  /* 0x000000485b487209 */ /* 0x000fe20007810000 */
[----:B------:R-:W3:Y:S01]  /*31a0*/  MUFU.TANH R50, R50 ;  /* 0x0000003200327308 */ /* 0x000ee20000002400 */
[----:B------:R-:W-:Y:S01]  /*31b0*/  ISETP.GT.AND P4, PT, R70, 0x20, PT ;  /* 0x000000204600780c */ /* 0x000fe20003f84270 */
[----:B------:R-:W-:Y:S01]  /*31c0*/  FMUL.FTZ R54, R54, UR10 ;  /* 0x0000000a36367c20 */ /* 0x000fe20008410000 */
[----:B------:R-:W-:Y:S01]  /*31d0*/  FSEL R95, R83, -INF , P3 ;  /* 0xff800000535f7808 */ /* 0x000fe20001800000 */
[----:B------:R-:W-:Y:S01]  /*31e0*/  FMUL.FTZ R55, R55, UR10 ;  /* 0x0000000a37377c20 */ /* 0x000fe20008410000 */
[----:B------:R-:W-:Y:S01]  /*31f0*/  FMNMX.FTZ R72, R113, R72, !PT ;  /* 0x0000004871487209 */ /* 0x000fe20007810000 */
[----:B------:R-:W-:Y:S01]  /*3200*/  FMUL.FTZ R60, R48, UR10 ;  /* 0x0000000a303c7c20 */ /* 0x000fe20008410000 */
[----:B------:R-:W-:Y:S01]  /*3210*/  ISETP.GT.AND P5, PT, R70, 0x21, PT ;  /* 0x000000214600780c */ /* 0x000fe20003fa4270 */
[----:B------:R-:W4:Y:S01]  /*3220*/  MUFU.TANH R51, R51 ;  /* 0x0000003300337308 */ /* 0x000f220000002400 */
[----:B------:R-:W-:Y:S01]  /*3230*/  FSEL R111, R111, -INF , P4 ;  /* 0xff8000006f6f7808 */ /* 0x000fe20002000000 */
[----:B------:R-:W-:Y:S01]  /*3240*/  FMUL.FTZ R48, R49, UR10 ;  /* 0x0000000a31307c20 */ /* 0x000fe20008410000 */
[----:B------:R-:W-:-:S02]  /*3250*/  FMNMX.FTZ R72, R95, R72, !PT ;  /* 0x000000485f487209 */ /* 0x000fc40007810000 */
[C---:B------:R-:W-:Y:S02]  /*3260*/  ISETP.GT.AND P3, PT, R70.reuse, 0x28, PT ;  /* 0x000000284600780c */ /* 0x040fe40003f64270 */
[----:B------:R-:W-:Y:S01]  /*3270*/  FSEL R109, R109, -INF , P5 ;  /* 0xff8000006d6d7808 */ /* 0x000fe20002800000 */
[----:B------:R-:W5:Y:S01]  /*3280*/  MUFU.TANH R54, R54 ;  /* 0x0000003600367308 */ /* 0x000f620000002400 */
[----:B------:R-:W-:Y:S02]  /*3290*/  FMNMX.FTZ R72, R111, R72, !PT ;  /* 0x000000486f487209 */ /* 0x000fe40007810000 */
[C---:B------:R-:W-:Y:S02]  /*32a0*/  ISETP.GT.AND P4, PT, R70.reuse, 0x29, PT ;  /* 0x000000294600780c */ /* 0x040fe40003f84270 */
[----:B------:R-:W-:Y:S02]  /*32b0*/  FSEL R107, R107, -INF , P3 ;  /* 0xff8000006b6b7808 */ /* 0x000fe40001800000 */
[----:B------:R-:W-:Y:S01]  /*32c0*/  FMNMX.FTZ R72, R109, R72, !PT ;  /* 0x000000486d487209 */ /* 0x000fe20007810000 */
[----:B------:R-:W5:Y:S01]  /*32d0*/  MUFU.TANH R55, R55 ;  /* 0x0000003700377308 */ /* 0x000f620000002400 */
[----:B------:R-:W-:-:S02]  /*32e0*/  ISETP.GT.AND P5, PT, R70, 0x30, PT ;  /* 0x000000304600780c */ /* 0x000fc40003fa4270 */
[----:B------:R-:W-:Y:S02]  /*32f0*/  FSEL R105, R105, -INF , P4 ;  /* 0xff80000069697808 */ /* 0x000fe40002000000 */
[----:B------:R-:W-:Y:S02]  /*3300*/  FMNMX.FTZ R72, R107, R72, !PT ;  /* 0x000000486b487209 */ /* 0x000fe40007810000 */
[C---:B------:R-:W-:Y:S01]  /*3310*/  ISETP.GT.AND P3, PT, R70.reuse, 0x31, PT ;  /* 0x000000314600780c */ /* 0x040fe20003f64270 */
[----:B------:R-:W-:Y:S01]  /*3320*/  MUFU.TANH R15, R15 ;  /* 0x0000000f000f7308 */ /* 0x000fe20000002400 */
[----:B------:R-:W-:Y:S02]  /*3330*/  FSEL R103, R103, -INF , P5 ;  /* 0xff80000067677808 */ /* 0x000fe40002800000 */
[----:B------:R-:W-:Y:S02]  /*3340*/  FMNMX.FTZ R72, R105, R72, !PT ;  /* 0x0000004869487209 */ /* 0x000fe40007810000 */
[----:B------:R-:W-:-:S02]  /*3350*/  ISETP.GT.AND P4, PT, R70, 0x38, PT ;  /* 0x000000384600780c */ /* 0x000fc40003f84270 */
[----:B------:R-:W-:Y:S01]  /*3360*/  FSEL R101, R101, -INF , P3 ;  /* 0xff80000065657808 */ /* 0x000fe20001800000 */
[----:B------:R-:W-:Y:S01]  /*3370*/  MUFU.TANH R20, R20 ;  /* 0x0000001400147308 */ /* 0x000fe20000002400 */
[----:B------:R-:W-:Y:S02]  /*3380*/  FMNMX.FTZ R72, R103, R72, !PT ;  /* 0x0000004867487209 */ /* 0x000fe40007810000 */
[----:B------:R-:W-:Y:S02]  /*3390*/  ISETP.GT.AND P3, PT, R70, 0x39, PT ;  /* 0x000000394600780c */ /* 0x000fe40003f64270 */
[----:B------:R-:W-:Y:S01]  /*33a0*/  FSEL R99, R99, -INF , P4 ;  /* 0xff80000063637808 */ /* 0x000fe20002000000 */
[----:B------:R-:W-:Y:S02]  /*33b0*/  WARPGROUP.DEPBAR.LE gsb0, 0x0 ;  /* 0x00008000000079c5 */ /* 0x000fe40000010000 */
[----:B------:R-:W-:Y:S01]  /*33c0*/  WARPGROUP.ARRIVE ;  /* 0x00000000000079c5 */ /* 0x000fe20000000000 */
[----:B------:R-:W-:Y:S01]  /*33d0*/  FMNMX.FTZ R72, R101, R72, !PT ;  /* 0x0000004865487209 */ /* 0x000fe20007810000 */
[----:B------:R-:W-:Y:S01]  /*33e0*/  FMUL.FTZ R42, R42, UR10 ;  /* 0x0000000a2a2a7c20 */ /* 0x000fe20008410000 */
[C---:B------:R-:W-:Y:S01]  /*33f0*/  ISETP.GT.AND P4, PT, R70.reuse, 0x40, PT ;  /* 0x000000404600780c */ /* 0x040fe20003f84270 */
[----:B------:R-:W-:Y:S01]  /*3400*/  FMUL.FTZ R43, R43, UR10 ;  /* 0x0000000a2b2b7c20 */ /* 0x000fe20008410000 */
[----:B0-----:R-:W-:Y:S01]  /*3410*/  FSEL R87, R87, -INF , P3 ;  /* 0xff80000057577808 */ /* 0x001fe20001800000 */
[----:B------:R-:W-:Y:S01]  /*3420*/  HGMMA.64x16x16.F32.BF16 R32, gdesc[UR20], R32, gsb0 ;  /* 0x00200000142079f0 */ /* 0x000fe20008001820 */
[----:B------:R-:W-:Y:S01]  /*3430*/  FMNMX.FTZ R72, R99, R72, !PT ;  /* 0x0000004863487209 */ /* 0x000fe20007810000 */
[----:B------:R-:W0:Y:S01]  /*3440*/  MUFU.TANH R42, R42 ;  /* 0x0000002a002a7308 */ /* 0x000e220000002400 */
[----:B------:R-:W-:Y:S01]  /*3450*/  ISETP.GT.AND P3, PT, R70, 0x41, PT ;  /* 0x000000414600780c */ /* 0x000fe20003f64270 */
[----:B------:R-:W-:Y:S01]  /*3460*/  FMUL.FTZ R46, R46, UR10 ;  /* 0x0000000a2e2e7c20 */ /* 0x000fe20008410000 */
[----:B------:R-:W-:Y:S01]  /*3470*/  FSEL R85, R85, -INF , P4 ;  /* 0xff80000055557808 */ /* 0x000fe20002000000 */
[----:B------:R-:W-:Y:S01]  /*3480*/  FMUL.FTZ R47, R47, UR10 ;  /* 0x0000000a2f2f7c20 */ /* 0x000fe20008410000 */
[----:B------:R-:W-:Y:S01]  /*3490*/  FMNMX.FTZ R72, R87, R72, !PT ;  /* 0x0000004857487209 */ /* 0x000fe20007810000 */
[----:B------:R-:W-:Y:S01]  /*34a0*/  FMUL.FTZ R40, R40, UR10 ;  /* 0x0000000a28287c20 */ /* 0x000fe20008410000 */
[----:B------:R-:W-:Y:S01]  /*34b0*/  ISETP.GT.AND P4, PT, R70, 0x48, PT ;  /* 0x000000484600780c */ /* 0x000fe20003f84270 */
[----:B------:R-:W0:Y:S01]  /*34c0*/  MUFU.TANH R43, R43 ;  /* 0x0000002b002b7308 */ /* 0x000e220000002400 */
[----:B-1----:R-:W-:Y:S01]  /*34d0*/  FSEL R83, R69, -INF , P3 ;  /* 0xff80000045537808 */ /* 0x002fe20001800000 */
[----:B------:R-:W-:Y:S01]  /*34e0*/  FMUL.FTZ R44, R44, UR10 ;  /* 0x0000000a2c2c7c20 */ /* 0x000fe20008410000 */
[----:B------:R-:W-:-:S02]  /*34f0*/  FMNMX.FTZ R72, R85, R72, !PT ;  /* 0x0000004855487209 */ /* 0x000fc40007810000 */
[C---:B------:R-:W-:Y:S02]  /*3500*/  ISETP.GT.AND P3, PT, R70.reuse, 0x49, PT ;  /* 0x000000494600780c */ /* 0x040fe40003f64270 */
[----:B--2---:R-:W-:Y:S01]  /*3510*/  FSEL R81, R61, -INF , P4 ;  /* 0xff8000003d517808 */ /* 0x004fe20002000000 */
[----:B------:R-:W1:Y:S01]  /*3520*/  MUFU.TANH R46, R46 ;  /* 0x0000002e002e7308 */ /* 0x000e620000002400 */
[----:B------:R-:W-:Y:S02]  /*3530*/  FMNMX.FTZ R72, R83, R72, !PT ;  /* 0x0000004853487209 */ /* 0x000fe40007810000 */
[C---:B------:R-:W-:Y:S02]  /*3540*/  ISETP.GT.AND P4, PT, R70.reuse, 0x50, PT ;  /* 0x000000504600780c */ /* 0x040fe40003f84270 */
[----:B------:R-:W-:Y:S02]  /*3550*/  FSEL R77, R77, -INF , P3 ;  /* 0xff8000004d4d7808 */ /* 0x000fe40001800000 */
[----:B------:R-:W-:Y:S01]  /*3560*/  FMNMX.FTZ R72, R81, R72, !PT ;  /* 0x0000004851487209 */ /* 0x000fe20007810000 */
[----:B------:R-:W2:Y:S01]  /*3570*/  MUFU.TANH R47, R47 ;  /* 0x0000002f002f7308 */ /* 0x000ea20000002400 */
[----:B------:R-:W-:-:S02]  /*3580*/  ISETP.GT.AND P3, PT, R70, 0x51, PT ;  /* 0x000000514600780c */ /* 0x000fc40003f64270 */
[----:B---3--:R-:W-:Y:S01]  /*3590*/  FSEL R79, R50, -INF , P4 ;  /* 0xff800000324f7808 */ /* 0x008fe20002000000 */
[----:B------:R-:W-:Y:S01]  /*35a0*/  FMUL.FTZ R50, R45, UR10 ;  /* 0x0000000a2d327c20 */ /* 0x000fe20008410000 */
[----:B------:R-:W-:Y:S02]  /*35b0*/  FMNMX.FTZ R72, R77, R72, !PT ;  /* 0x000000484d487209 */ /* 0x000fe40007810000 */
[C---:B------:R-:W-:Y:S01]  /*35c0*/  ISETP.GT.AND P4, PT, R70.reuse, 0x58, PT ;  /* 0x000000584600780c */ /* 0x040fe20003f84270 */
[----:B------:R-:W-:Y:S01]  /*35d0*/  MUFU.TANH R21, R21 ;  /* 0x0000001500157308 */ /* 0x000fe20000002400 */
[----:B----4-:R-:W-:Y:S02]  /*35e0*/  FSEL R73, R51, -INF , P3 ;  /* 0xff80000033497808 */ /* 0x010fe40001800000 */
[----:B------:R-:W-:Y:S02]  /*35f0*/  FMNMX.FTZ R72, R79, R72, !PT ;  /* 0x000000484f487209 */ /* 0x000fe40007810000 */
[----:B------:R-:W-:-:S02]  /*3600*/  ISETP.GT.AND P3, PT, R70, 0x59, PT ;  /* 0x000000594600780c */ /* 0x000fc40003f64270 */
[----:B-----5:R-:W-:Y:S01]  /*3610*/  FSEL R75, R54, -INF , P4 ;  /* 0xff800000364b7808 */ /* 0x020fe20002000000 */
[----:B------:R-:W-:Y:S01]  /*3620*/  MUFU.TANH R64, R64 ;  /* 0x0000004000407308 */ /* 0x000fe20000002400 */
[----:B------:R-:W-:Y:S02]  /*3630*/  FMNMX.FTZ R72, R73, R72, !PT ;  /* 0x0000004849487209 */ /* 0x000fe40007810000 */
[C---:B------:R-:W-:Y:S02]  /*3640*/  ISETP.GT.AND P4, PT, R70.reuse, 0x60, PT ;  /* 0x000000604600780c */ /* 0x040fe40003f84270 */
[----:B------:R-:W-:Y:S02]  /*3650*/  FSEL R71, R55, -INF , P3 ;  /* 0xff80000037477808 */ /* 0x000fe40001800000 */
[----:B------:R-:W-:Y:S01]  /*3660*/  FMNMX.FTZ R72, R75, R72, !PT ;  /* 0x000000484b487209 */ /* 0x000fe20007810000 */
[----:B------:R-:W-:Y:S01]  /*3670*/  MUFU.TANH R65, R65 ;  /* 0x0000004100417308 */ /* 0x000fe20000002400 */
[----:B------:R-:W-:Y:S01]  /*3680*/  ISETP.GT.AND P3, PT, R70, 0x61, PT ;  /* 0x000000614600780c */ /* 0x000fe20003f64270 */
[----:B------:R-:W-:-:S02]  /*3690*/  WARPGROUP.DEPBAR.LE gsb0, 0x0 ;  /* 0x00008000000079c5 */ /* 0x000fc40000010000 */
[----:B------:R-:W-:Y:S01]  /*36a0*/  WARPGROUP.ARRIVE ;  /* 0x00000000000079c5 */ /* 0x000fe20000000000 */
[----:B------:R-:W-:Y:S01]  /*36b0*/  FMUL.FTZ R34, R34, UR10 ;  /* 0x0000000a22227c20 */ /* 0x000fe20008410000 */
[----:B------:R-:W-:Y:S01]  /*36c0*/  FMUL.FTZ R35, R35, UR10 ;  /* 0x0000000a23237c20 */ /* 0x000fe20008410000 */
[----:B0-----:R-:W-:Y:S01]  /*36d0*/  FSEL R69, R42, -INF , P4 ;  /* 0xff8000002a457808 */ /* 0x001fe20002000000 */
[----:B------:R-:W-:Y:S01]  /*36e0*/  FMUL.FTZ R38, R38, UR10 ;  /* 0x0000000a26267c20 */ /* 0x000fe20008410000 */
[----:B------:R-:W-:Y:S01]  /*36f0*/  FMNMX.FTZ R72, R71, R72, !PT ;  /* 0x0000004847487209 */ /* 0x000fe20007810000 */
[----:B------:R-:W-:Y:S01]  /*3700*/  HGMMA.64x16x16.F32.BF16 R24, gdesc[UR4], R24, gsb0 ;  /* 0x00200000041879f0 */ /* 0x000fe20008001818 */
[----:B------:R-:W0:Y:S01]  /*3710*/  MUFU.TANH R34, R34 ;  /* 0x0000002200227308 */ /* 0x000e220000002400 */
[C---:B------:R-:W-:Y:S01]  /*3720*/  ISETP.GT.AND P4, PT, R70.reuse, 0x68, PT ;  /* 0x000000684600780c */ /* 0x040fe20003f84270 */
[----:B------:R-:W-:Y:S01]  /*3730*/  FMUL.FTZ R39, R39, UR10 ;  /* 0x0000000a27277c20 */ /* 0x000fe20008410000 */
[----:B------:R-:W-:Y:S01]  /*3740*/  FSEL R63, R43, -INF , P3 ;  /* 0xff8000002b3f7808 */ /* 0x000fe20001800000 */
[----:B------:R-:W-:Y:S01]  /*3750*/  FMUL.FTZ R42, R53, UR10 ;  /* 0x0000000a352a7c20 */ /* 0x000fe20008410000 */
[----:B------:R-:W-:Y:S01]  /*3760*/  FMNMX.FTZ R72, R69, R72, !PT ;  /* 0x0000004845487209 */ /* 0x000fe20007810000 */
[----:B------:R-:W-:Y:S01]  /*3770*/  ULDC UR4, c[0x0][0x988] ;  /* 0x0002620000047ab9 */ /* 0x000fe20000000800 */
[----:B------:R-:W-:Y:S01]  /*3780*/  ISETP.GT.AND P3, PT, R70, 0x69, PT ;  /* 0x000000694600780c */ /* 0x000fe20003f64270 */
[----:B------:R-:W3:Y:S01]  /*3790*/  MUFU.TANH R35, R35 ;  /* 0x0000002300237308 */ /* 0x000ee20000002400 */
[----:B-1----:R-:W-:Y:S01]  /*37a0*/  FSEL R61, R46, -INF , P4 ;  /* 0xff8000002e3d7808 */ /* 0x002fe20002000000 */
[----:B------:R-:W-:Y:S01]  /*37b0*/  IMAD.U32 R74, RZ, RZ, UR4 ;  /* 0x00000004ff4a7e24 */ /* 0x000fe2000f8e00ff */
[----:B------:R-:W-:Y:S01]  /*37c0*/  FMNMX.FTZ R72, R63, R72, !PT ;  /* 0x000000483f487209 */ /* 0x000fe20007810000 */
[----:B------:R-:W-:Y:S01]  /*37d0*/  FMUL.FTZ R78, R37, UR10 ;  /* 0x0000000a254e7c20 */ /* 0x000fe20008410000 */
[----:B------:R-:W-:Y:S01]  /*37e0*/  ISETP.GT.AND P4, PT, R70, 0x70, PT ;  /* 0x000000704600780c */ /* 0x000fe20003f84270 */
[----:B------:R-:W-:Y:S01]  /*37f0*/  FMUL.FTZ R46, R41, UR10 ;  /* 0x0000000a292e7c20 */ /* 0x000fe20008410000 */
[----:B--2---:R-:W-:Y:S01]  /*3800*/  FSEL R55, R47, -INF , P3 ;  /* 0xff8000002f377808 */ /* 0x004fe20001800000 */
[----:B------:R-:W1:Y:S01]  /*3810*/  MUFU.TANH R38, R38 ;  /* 0x0000002600267308 */ /* 0x000e620000002400 */
[----:B------:R-:W-:Y:S01]  /*3820*/  FMNMX.FTZ R72, R61, R72, !PT ;  /* 0x000000483d487209 */ /* 0x000fe20007810000 */
[----:B------:R-:W-:Y:S01]  /*3830*/  FMUL.FTZ R54, R36, UR10 ;  /* 0x0000000a24367c20 */ /* 0x000fe20008410000 */
[----:B------:R-:W-:Y:S01]  /*3840*/  ISETP.GT.AND P3, PT, R70, 0x71, PT ;  /* 0x000000714600780c */ /* 0x000fe20003f64270 */
[----:B------:R-:W-:Y:S01]  /*3850*/  UMOV UR4, URZ ;  /* 0x0000003f00047c82 */ /* 0x000fe20008000000 */
[----:B0-----:R-:W-:-:S02]  /*3860*/  FSEL R51, R34, -INF , P4 ;  /* 0xff80000022337808 */ /* 0x001fc40002000000 */
[----:B------:R-:W-:Y:S01]  /*3870*/  FMNMX.FTZ R72, R55, R72, !PT ;  /* 0x0000004837487209 */ /* 0x000fe20007810000 */
[----:B------:R-:W0:Y:S01]  /*3880*/  MUFU.TANH R39, R39 ;  /* 0x0000002700277308 */ /* 0x000e220000002400 */
[C---:B------:R-:W-:Y:S02]  /*3890*/  ISETP.GT.AND P4, PT, R70.reuse, 0x78, PT ;  /* 0x000000784600780c */ /* 0x040fe40003f84270 */
[----:B---3--:R-:W-:Y:S02]  /*38a0*/  FSEL R47, R35, -INF , P3 ;  /* 0xff800000232f7808 */ /* 0x008fe40001800000 */
[----:B------:R-:W-:Y:S02]  /*38b0*/  FMNMX.FTZ R72, R51, R72, !PT ;  /* 0x0000004833487209 */ /* 0x000fe40007810000 */
[----:B------:R-:W-:Y:S01]  /*38c0*/  ISETP.GT.AND P3, PT, R70, 0x79, PT ;  /* 0x000000794600780c */ /* 0x000fe20003f64270 */
[----:B------:R-:W-:Y:S01]  /*38d0*/  MUFU.TANH R66, R66 ;  /* 0x0000004200427308 */ /* 0x000fe20000002400 */
[----:B-1----:R-:W-:Y:S01]  /*38e0*/  FSEL R49, R38, -INF , P4 ;  /* 0xff80000026317808 */ /* 0x002fe20002000000 */
[----:B------:R-:W-:Y:S01]  /*38f0*/  FMUL.FTZ R38, R52, UR10 ;  /* 0x0000000a34267c20 */ /* 0x000fe20008410000 */
[----:B------:R-:W-:Y:S01]  /*3900*/  FMNMX.FTZ R72, R47, R72, !PT ;  /* 0x000000482f487209 */ /* 0x000fe20007810000 */
[----:B------:R-:W-:Y:S01]  /*3910*/  FMUL.FTZ R52, R32, UR10 ;  /* 0x0000000a20347c20 */ /* 0x000fe20008410000 */
[----:B------:R-:W-:-:S02]  /*3920*/  ISETP.GT.AND P4, PT, R70, 0x80, PT ;  /* 0x000000804600780c */ /* 0x000fc40003f84270 */
[----:B------:R-:W-:Y:S01]  /*3930*/  FMNMX.FTZ R72, R49, R72, !PT ;  /* 0x0000004831487209 */ /* 0x000fe20007810000 */
        /* <DEDUP_REMOVED lines=14> */
[----:B------:R-:W-:-:S06]  /*3a20*/  FMUL.FTZ R84, R29, UR10 ;  /* 0x0000000a1d547c20 */ /* 0x000fcc0008410000 */
[----:B------:R-:W1:Y:S08]  /*3a30*/  MUFU.TANH R27, R27 ;  /* 0x0000001b001b7308 */ /* 0x000e700000002400 */
[----:B------:R-:W2:Y:S01]  /*3a40*/  MUFU.TANH R30, R30 ;  /* 0x0000001e001e7308 */ /* 0x000ea20000002400 */
[----:B0-----:R-:W-:Y:S02]  /*3a50*/  FSEL R39, R26, -INF , P4 ;  /* 0xff8000001a277808 */ /* 0x001fe40002000000 */
[----:B------:R-:W-:-:S02]  /*3a60*/  ISETP.GT.AND P4, PT, R70, 0x88, PT ;  /* 0x000000884600780c */ /* 0x000fc40003f84270 */
[----:B------:R-:W-:-:S03]  /*3a70*/  FMNMX.FTZ R72, R39, R72, !PT ;  /* 0x0000004827487209 */ /* 0x000fc60007810000 */
[----:B------:R2:W0:Y:S01]  /*3a80*/  MUFU.TANH R34, R31 ;  /* 0x0000001f00227308 */ /* 0x0004220000002400 */
[----:B-1----:R-:W-:Y:S02]  /*3a90*/  FSEL R35, R27, -INF , P3 ;  /* 0xff8000001b237808 */ /* 0x002fe40001800000 */
[----:B------:R-:W-:Y:S01]  /*3aa0*/  ISETP.GT.AND P3, PT, R70, 0x89, PT ;  /* 0x000000894600780c */ /* 0x000fe20003f64270 */
[----:B------:R-:W-:Y:S01]  /*3ab0*/  FMUL.FTZ R70, R33, UR10 ;  /* 0x0000000a21467c20 */ /* 0x000fe20008410000 */
[----:B------:R-:W-:-:S03]  /*3ac0*/  FMNMX.FTZ R72, R35, R72, !PT ;  /* 0x0000004823487209 */ /* 0x000fc60007810000 */
[----:B------:R-:W1:Y:S01]  /*3ad0*/  MUFU.TANH R57, R57 ;  /* 0x0000003900397308 */ /* 0x000e620000002400 */
[----:B--2---:R-:W-:Y:S02]  /*3ae0*/  FSEL R31, R30, -INF , P4 ;  /* 0xff8000001e1f7808 */ /* 0x004fe40002000000 */
[----:B------:R-:W2:Y:S02]  /*3af0*/  SHFL.IDX PT, R30, R68, RZ, 0x1c1f ;  /* 0x001c1fff441e7589 */ /* 0x000ea400000e0000 */
[----:B------:R-:W-:-:S03]  /*3b00*/  FMNMX.FTZ R72, R31, R72, !PT ;  /* 0x000000481f487209 */ /* 0x000fc60007810000 */
[----:B------:R-:W3:Y:S01]  /*3b10*/  MUFU.TANH R58, R58 ;  /* 0x0000003a003a7308 */ /* 0x000ee20000002400 */
[----:B0-----:R-:W-:-:S04]  /*3b20*/  FSEL R27, R34, -INF , P3 ;  /* 0xff800000221b7808 */ /* 0x001fc80001800000 */
[----:B------:R-:W-:-:S03]  /*3b30*/  FMNMX.FTZ R72, R27, R72, !PT ;  /* 0x000000481b487209 */ /* 0x000fc60007810000 */
[----:B------:R-:W0:Y:S02]  /*3b40*/  MUFU.TANH R59, R59 ;  /* 0x0000003b003b7308 */ /* 0x000e240000002400 */
[----:B------:R-:W4:Y:S06]  /*3b50*/  SHFL.BFLY PT, R53, R72, 0x2, 0x1f ;  /* 0x0c401f0048357f89 */ /* 0x000f2c00000e0000 */
[----:B------:R-:W5:Y:S01]  /*3b60*/  MUFU.TANH R60, R60 ;  /* 0x0000003c003c7308 */ /* 0x000f620000002400 */
[----:B--2---:R-:W-:-:S04]  /*3b70*/  VIADDMNMX R62, R30, R93, R62, PT ;  /* 0x0000005d1e3e7246 */ /* 0x004fc8000380013e */
[----:B------:R-:W-:-:S03]  /*3b80*/  ISETP.GT.AND P4, PT, R62, 0x1, PT ;  /* 0x000000013e00780c */ /* 0x000fc60003f84270 */
[----:B------:R-:W2:Y:S01]  /*3b90*/  MUFU.TANH R48, R48 ;  /* 0x0000003000307308 */ /* 0x000ea20000002400 */
[----:B------:R-:W-:Y:S02]  /*3ba0*/  ISETP.GT.AND P5, PT, R62, 0x8, PT ;  /* 0x000000083e00780c */ /* 0x000fe40003fa4270 */
[----:B------:R-:W-:Y:S02]  /*3bb0*/  FSEL R0, R0, -INF , P4 ;  /* 0xff80000000007808 */ /* 0x000fe40002000000 */
[----:B------:R-:W-:Y:S02]  /*3bc0*/  FSEL R37, R6, -INF , P5 ;  /* 0xff80000006257808 */ /* 0x000fe40002800000 */
[----:B------:R-:W-:Y:S01]  /*3bd0*/  ISETP.GT.AND P4, PT, R62, 0x10, PT ;  /* 0x000000103e00780c */ /* 0x000fe20003f84270 */
[----:B------:R-:W2:Y:S01]  /*3be0*/  MUFU.TANH R38, R38 ;  /* 0x0000002600267308 */ /* 0x000ea20000002400 */
[----:B----4-:R-:W-:-:S05]  /*3bf0*/  FMNMX.FTZ R53, R72, R53, !PT ;  /* 0x0000003548357209 */ /* 0x010fca0007810000 */
[----:B------:R-:W4:Y:S02]  /*3c00*/  SHFL.BFLY PT, R72, R53, 0x1, 0x1f ;  /* 0x0c201f0035487f89 */ /* 0x000f2400000e0000 */
[----:B------:R-:W2:Y:S08]  /*3c10*/  MUFU.TANH R42, R42 ;  /* 0x0000002a002a7308 */ /* 0x000eb00000002400 */
[----:B------:R-:W2:Y:S08]  /*3c20*/  MUFU.TANH R40, R40 ;  /* 0x0000002800287308 */ /* 0x000eb00000002400 */
[----:B------:R-:W2:Y:S01]  /*3c30*/  MUFU.TANH R46, R46 ;  /* 0x0000002e002e7308 */ /* 0x000ea20000002400 */
[----:B----4-:R-:W-:-:S07]  /*3c40*/  FMNMX.FTZ R72, R53, R72, !PT ;  /* 0x0000004835487209 */ /* 0x010fce0007810000 */
[----:B------:R-:W4:Y:S01]  /*3c50*/  MUFU.TANH R44, R44 ;  /* 0x0000002c002c7308 */ /* 0x000f220000002400 */
[C---:B------:R-:W-:Y:S01]  /*3c60*/  FSETP.NEU.FTZ.AND P3, PT, R72.reuse, -INF , PT ;  /* 0xff8000004800780b */ /* 0x040fe20003f7d000 */
[----:B------:R-:W-:-:S06]  /*3c70*/  FMUL.FTZ R24, R72, R74 ;  /* 0x0000004a48187220 */ /* 0x000fcc0000410000 */
[----:B------:R-:W4:Y:S01]  /*3c80*/  MUFU.TANH R50, R50 ;  /* 0x0000003200327308 */ /* 0x000f220000002400 */
[----:B------:R-:W-:Y:S02]  /*3c90*/  FSEL R24, R24, RZ, P3 ;  /* 0x000000ff18187208 */ /* 0x000fe40001800000 */
[----:B------:R-:W-:-:S03]  /*3ca0*/  ISETP.GT.AND P3, PT, R62, RZ, PT ;  /* 0x000000ff3e00720c */ /* 0x000fc60003f64270 */
[-CC-:B------:R-:W-:Y:S01]  /*3cb0*/  FFMA.FTZ R26, R89, R74.reuse, -R24.reuse ;  /* 0x0000004a591a7223 */ /* 0x180fe20000010818 */
[----:B------:R-:W-:Y:S01]  /*3cc0*/  FSEL R33, R5, -INF , P3 ;  /* 0xff80000005217808 */ /* 0x000fe20001800000 */
[-CC-:B------:R-:W-:Y:S01]  /*3cd0*/  FFMA.FTZ R6, R91, R74.reuse, -R24.reuse ;  /* 0x0000004a5b067223 */ /* 0x180fe20000010818 */
[C---:B------:R-:W-:Y:S01]  /*3ce0*/  ISETP.GT.AND P3, PT, R62.reuse, 0x9, PT ;  /* 0x000000093e00780c */ /* 0x040fe20003f64270 */
        /* <DEDUP_REMOVED lines=13> */
[C---:B------:R-:W-:Y:S01]  /*3dc0*/  ISETP.GT.AND P4, PT, R62.reuse, 0x18, PT ;  /* 0x000000183e00780c */ /* 0x040fe20003f84270 */
[-CC-:B------:R-:W-:Y:S01]  /*3dd0*/  FFMA.FTZ R32, R103, R74.reuse, -R24.reuse ;  /* 0x0000004a67207223 */ /* 0x180fe20000010818 */
[----:B------:R-:W-:Y:S01]  /*3de0*/  FSEL R93, R11, -INF , P3 ;  /* 0xff8000000b5d7808 */ /* 0x000fe20001800000 */
[--C-:B------:R-:W-:Y:S01]  /*3df0*/  FFMA.FTZ R11, R111, R74, -R24.reuse ;  /* 0x0000004a6f0b7223 */ /* 0x100fe20000010818 */
[----:B------:R-:W-:Y:S01]  /*3e00*/  FMNMX.FTZ R30, R91, R30, !PT ;  /* 0x0000001e5b1e7209 */ /* 0x000fe20007810000 */
[-CC-:B------:R-:W-:Y:S01]  /*3e10*/  FFMA.FTZ R45, R101, R74.reuse, -R24.reuse ;  /* 0x0000004a652d7223 */ /* 0x180fe20000010818 */
[C---:B------:R-:W-:Y:S01]  /*3e20*/  ISETP.GT.AND P3, PT, R62.reuse, 0x19, PT ;  /* 0x000000193e00780c */ /* 0x040fe20003f64270 */
        /* <DEDUP_REMOVED lines=13> */
[----:B------:R-:W-:Y:S01]  /*3f00*/  FSEL R95, R14, -INF , P4 ;  /* 0xff8000000e5f7808 */ /* 0x000fe20002000000 */
[--C-:B------:R-:W-:Y:S01]  /*3f10*/  FFMA.FTZ R14, R107, R74, -R24.reuse ;  /* 0x0000004a6b0e7223 */ /* 0x100fe20000010818 */
[----:B------:R-:W-:Y:S01]  /*3f20*/  FMNMX.FTZ R30, R97, R30, !PT ;  /* 0x0000001e611e7209 */ /* 0x000fe20007810000 */
[----:B------:R-:W4:Y:S01]  /*3f30*/  MUFU.TANH R54, R54 ;  /* 0x0000003600367308 */ /* 0x000f220000002400 */
[C---:B------:R-:W-:Y:S01]  /*3f40*/  ISETP.GT.AND P4, PT, R62.reuse, 0x28, PT ;  /* 0x000000283e00780c */ /* 0x040fe20003f84270 */
[-CC-:B------:R-:W-:Y:S01]  /*3f50*/  FFMA.FTZ R71, R71, R74.reuse, -R24.reuse ;  /* 0x0000004a47477223 */ /* 0x180fe20000010818 */
[----:B------:R-:W-:Y:S01]  /*3f60*/  FSEL R115, R15, -INF , P3 ;  /* 0xff8000000f737808 */ /* 0x000fe20001800000 */
[--C-:B------:R-:W-:Y:S01]  /*3f70*/  FFMA.FTZ R63, R63, R74, -R24.reuse ;  /* 0x0000004a3f3f7223 */ /* 0x100fe20000010818 */
[----:B------:R-:W-:Y:S01]  /*3f80*/  FMNMX.FTZ R30, R95, R30, !PT ;  /* 0x0000001e5f1e7209 */ /* 0x000fe20007810000 */
[-CC-:B------:R-:W-:Y:S01]  /*3f90*/  FFMA.FTZ R55, R55, R74.reuse, -R24.reuse ;  /* 0x0000004a37377223 */ /* 0x180fe20000010818 */
[----:B------:R-:W-:Y:S01]  /*3fa0*/  ISETP.GT.AND P3, PT, R62, 0x29, PT ;  /* 0x000000293e00780c */ /* 0x000fe20003f64270 */
[----:B------:R-:W4:Y:S01]  /*3fb0*/  MUFU.TANH R78, R78 ;  /* 0x0000004e004e7308 */ /* 0x000f220000002400 */
[----:B-1----:R-:W-:Y:S01]  /*3fc0*/  FSEL R117, R20, -INF , P4 ;  /* 0xff80000014757808 */ /* 0x002fe20002000000 */
[--C-:B------:R-:W-:Y:S01]  /*3fd0*/  FFMA.FTZ R20, R109, R74, -R24.reuse ;  /* 0x0000004a6d147223 */ /* 0x100fe20000010818 */
[----:B------:R-:W-:Y:S01]  /*3fe0*/  FMNMX.FTZ R30, R115, R30, !PT ;  /* 0x0000001e731e7209 */ /* 0x000fe20007810000 */
[-CC-:B------:R-:W-:Y:S01]  /*3ff0*/  FFMA.FTZ R47, R47, R74.reuse, -R24.reuse ;  /* 0x0000004a2f2f7223 */ /* 0x180fe20000010818 */
[C---:B------:R-:W-:Y:S01]  /*4000*/  ISETP.GT.AND P4, PT, R62.reuse, 0x30, PT ;  /* 0x000000303e00780c */ /* 0x040fe20003f84270 */
[--C-:B------:R-:W-:Y:S01]  /*4010*/  FFMA.FTZ R43, R43, R74, -R24.reuse ;  /* 0x0000004a2b2b7223 */ /* 0x100fe20000010818 */
[----:B------:R-:W-:Y:S01]  /*4020*/  FSEL R119, R21, -INF , P3 ;  /* 0xff80000015777808 */ /* 0x000fe20001800000 */
[----:B------:R-:W1:Y:S01]  /*4030*/  MUFU.TANH R76, R76 ;  /* 0x0000004c004c7308 */ /* 0x000e620000002400 */
[----:B------:R-:W-:Y:S01]  /*4040*/  FMNMX.FTZ R30, R117, R30, !PT ;  /* 0x0000001e751e7209 */ /* 0x000fe20007810000 */
[-CC-:B------:R-:W-:Y:S01]  /*4050*/  FFMA.FTZ R39, R39, R74.reuse, -R24.reuse ;  /* 0x0000004a27277223 */ /* 0x180fe20000010818 */
[----:B------:R-:W-:Y:S01]  /*4060*/  ISETP.GT.AND P3, PT, R62, 0x31, PT ;  /* 0x000000313e00780c */ /* 0x000fe20003f64270 */
[----:B------:R-:W-:Y:S01]  /*4070*/  FFMA.FTZ R31, R31, R74, -R24 ;  /* 0x0000004a1f1f7223 */ /* 0x000fe20000010818 */
[----:B------:R-:W-:-:S02]  /*4080*/  FSEL R121, R64, -INF , P4 ;  /* 0xff80000040797808 */ /* 0x000fc40002000000 */
[----:B------:R-:W-:Y:S01]  /*4090*/  FMNMX.FTZ R12, R119, R30, !PT ;  /* 0x0000001e770c7209 */ /* 0x000fe20007810000 */
[----:B------:R-:W1:Y:S01]  /*40a0*/  MUFU.TANH R80, R80 ;  /* 0x0000005000507308 */ /* 0x000e620000002400 */
[C---:B------:R-:W-:Y:S02]  /*40b0*/  ISETP.GT.AND P4, PT, R62.reuse, 0x38, PT ;  /* 0x000000383e00780c */ /* 0x040fe40003f84270 */
[----:B------:R-:W-:Y:S02]  /*40c0*/  FSEL R123, R65, -INF , P3 ;  /* 0xff800000417b7808 */ /* 0x000fe40001800000 */
[----:B------:R-:W-:Y:S02]  /*40d0*/  FMNMX.FTZ R12, R121, R12, !PT ;  /* 0x0000000c790c7209 */ /* 0x000fe40007810000 */
[----:B------:R-:W-:Y:S01]  /*40e0*/  ISETP.GT.AND P3, PT, R62, 0x39, PT ;  /* 0x000000393e00780c */ /* 0x000fe20003f64270 */
[----:B------:R-:W1:Y:S01]  /*40f0*/  MUFU.TANH R82, R82 ;  /* 0x0000005200527308 */ /* 0x000e620000002400 */
[----:B------:R-:W-:-:S02]  /*4100*/  FSEL R107, R66, -INF , P4 ;  /* 0xff800000426b7808 */ /* 0x000fc40002000000 */
[----:B------:R-:W-:Y:S02]  /*4110*/  FMNMX.FTZ R12, R123, R12, !PT ;  /* 0x0000000c7b0c7209 */ /* 0x000fe40007810000 */
[C---:B------:R-:W-:Y:S02]  /*4120*/  ISETP.GT.AND P4, PT, R62.reuse, 0x40, PT ;  /* 0x000000403e00780c */ /* 0x040fe40003f84270 */
[----:B------:R-:W-:Y:S01]  /*4130*/  FSEL R105, R67, -INF , P3 ;  /* 0xff80000043697808 */ /* 0x000fe20001800000 */
[----:B------:R-:W1:Y:S01]  /*4140*/  MUFU.TANH R84, R84 ;  /* 0x0000005400547308 */ /* 0x000e620000002400 */
[----:B------:R-:W-:Y:S02]  /*4150*/  FMNMX.FTZ R12, R107, R12, !PT ;  /* 0x0000000c6b0c7209 */ /* 0x000fe40007810000 */
[----:B------:R-:W-:Y:S02]  /*4160*/  ISETP.GT.AND P3, PT, R62, 0x41, PT ;  /* 0x000000413e00780c */ /* 0x000fe40003f64270 */
[----:B------:R-:W-:-:S02]  /*4170*/  FSEL R109, R56, -INF , P4 ;  /* 0xff800000386d7808 */ /* 0x000fc40002000000 */
[----:B------:R-:W-:Y:S01]  /*4180*/  FMNMX.FTZ R12, R105, R12, !PT ;  /* 0x0000000c690c7209 */ /* 0x000fe20007810000 */
[----:B------:R1:W-:Y:S01]  /*4190*/  MUFU.EX2 R30, R14 ;  /* 0x0000000e001e7308 */ /* 0x0003e20000000800 */
[C---:B------:R-:W-:Y:S02]  /*41a0*/  ISETP.GT.AND P4, PT, R62.reuse, 0x48, PT ;  /* 0x000000483e00780c */ /* 0x040fe40003f84270 */
[----:B------:R-:W-:Y:S01]  /*41b0*/  FSEL R103, R57, -INF , P3 ;  /* 0xff80000039677808 */ /* 0x000fe20001800000 */
[----:B------:R-:W-:Y:S01]  /*41c0*/  FFMA.FTZ R57, R83, R74, -R24 ;  /* 0x0000004a53397223 */ /* 0x000fe20000010818 */
[----:B------:R-:W-:Y:S02]  /*41d0*/  FMNMX.FTZ R12, R109, R12, !PT ;  /* 0x0000000c6d0c7209 */ /* 0x000fe40007810000 */
[----:B------:R-:W-:Y:S01]  /*41e0*/  ISETP.GT.AND P3, PT, R62, 0x49, PT ;  /* 0x000000493e00780c */ /* 0x000fe20003f64270 */
[----:B------:R-:W-:Y:S01]  /*41f0*/  MUFU.EX2 R25, R25 ;  /* 0x0000001900197308 */ /* 0x000fe20000000800 */
[----:B---3--:R-:W-:-:S02]  /*4200*/  FSEL R111, R58, -INF , P4 ;  /* 0xff8000003a6f7808 */ /* 0x008fc40002000000 */
[----:B------:R-:W-:Y:S02]  /*4210*/  FMNMX.FTZ R12, R103, R12, !PT ;  /* 0x0000000c670c7209 */ /* 0x000fe40007810000 */
[C---:B------:R-:W-:Y:S02]  /*4220*/  ISETP.GT.AND P4, PT, R62.reuse, 0x50, PT ;  /* 0x000000503e00780c */ /* 0x040fe40003f84270 */
[----:B0-----:R-:W-:Y:S01]  /*4230*/  FSEL R101, R59, -INF , P3 ;  /* 0xff8000003b657808 */ /* 0x001fe20001800000 */
[----:B------:R-:W-:Y:S01]  /*4240*/  FFMA.FTZ R59, R77, R74, -R24 ;  /* 0x0000004a4d3b7223 */ /* 0x000fe20000010818 */
[----:B------:R-:W-:Y:S01]  /*4250*/  FMNMX.FTZ R12, R111, R12, !PT ;  /* 0x0000000c6f0c7209 */ /* 0x000fe20007810000 */
[----:B------:R-:W-:Y:S01]  /*4260*/  MUFU.EX2 R26, R26 ;  /* 0x0000001a001a7308 */ /* 0x000fe20000000800 */
[----:B------:R-:W-:Y:S02]  /*4270*/  ISETP.GT.AND P3, PT, R62, 0x51, PT ;  /* 0x000000513e00780c */ /* 0x000fe40003f64270 */
[----:B-----5:R-:W-:-:S02]  /*4280*/  FSEL R15, R60, -INF , P4 ;  /* 0xff8000003c0f7808 */ /* 0x020fc40002000000 */
[----:B------:R-:W-:Y:S02]  /*4290*/  FMNMX.FTZ R12, R101, R12, !PT ;  /* 0x0000000c650c7209 */ /* 0x000fe40007810000 */
[----:B------:R-:W-:Y:S01]  /*42a0*/  ISETP.GT.AND P4, PT, R62, 0x58, PT ;  /* 0x000000583e00780c */ /* 0x000fe20003f84270 */
[----:B------:R-:W-:Y:S01]  /*42b0*/  MUFU.EX2 R28, R28 ;  /* 0x0000001c001c7308 */ /* 0x000fe20000000800 */
[----:B--2---:R-:W-:Y:S01]  /*42c0*/  FSEL R65, R48, -INF , P3 ;  /* 0xff80000030417808 */ /* 0x004fe20001800000 */
[--C-:B------:R-:W-:Y:S01]  /*42d0*/  FFMA.FTZ R48, R49, R74, -R24.reuse ;  /* 0x0000004a31307223 */ /* 0x100fe20000010818 */
[----:B------:R-:W-:Y:S02]  /*42e0*/  FMNMX.FTZ R12, R15, R12, !PT ;  /* 0x0000000c0f0c7209 */ /* 0x000fe40007810000 */
[----:B------:R-:W-:Y:S02]  /*42f0*/  ISETP.GT.AND P3, PT, R62, 0x59, PT ;  /* 0x000000593e00780c */ /* 0x000fe40003f64270 */
[----:B------:R-:W-:Y:S01]  /*4300*/  FSEL R21, R38, -INF , P4 ;  /* 0xff80000026157808 */ /* 0x000fe20002000000 */
[----:B------:R-:W-:Y:S01]  /*4310*/  FFMA.FTZ R38, R81, R74, -R24 ;  /* 0x0000004a51267223 */ /* 0x000fe20000010818 */
        /* <DEDUP_REMOVED lines=9> */
[----:B------:R-:W-:Y:S01]  /*43b0*/  FFMA.FTZ R40, R51, R74, -R24 ;  /* 0x0000004a33287223 */ /* 0x000fe20000010818 */
[----:B------:R-:W-:Y:S02]  /*43c0*/  FMNMX.FTZ R12, R67, R12, !PT ;  /* 0x0000000c430c7209 */ /* 0x000fe40007810000 */
[----:B------:R-:W-:-:S02]  /*43d0*/  ISETP.GT.AND P4, PT, R62, 0x68, PT ;  /* 0x000000683e00780c */ /* 0x000fc40003f84270 */
[----:B------:R-:W-:Y:S01]  /*43e0*/  FSEL R85, R46, -INF , P3 ;  /* 0xff8000002e557808 */ /* 0x000fe20001800000 */
[--C-:B------:R-:W-:Y:S01]  /*43f0*/  FFMA.FTZ R46, R79, R74, -R24.reuse ;  /* 0x0000004a4f2e7223 */ /* 0x100fe20000010818 */
[----:B------:R-:W-:Y:S01]  /*4400*/  FMNMX.FTZ R12, R87, R12, !PT ;  /* 0x0000000c570c7209 */ /* 0x000fe20007810000 */
[----:B------:R-:W-:Y:S01]  /*4410*/  MUFU.EX2 R9, R9 ;  /* 0x0000000900097308 */ /* 0x000fe20000000800 */
[----:B------:R-:W-:Y:S02]  /*4420*/  ISETP.GT.AND P3, PT, R62, 0x69, PT ;  /* 0x000000693e00780c */ /* 0x000fe40003f64270 */
[----:B----4-:R-:W-:Y:S01]  /*4430*/  FSEL R99, R44, -INF , P4 ;  /* 0xff8000002c637808 */ /* 0x010fe20002000000 */
[--C-:B------:R-:W-:Y:S01]  /*4440*/  FFMA.FTZ R44, R61, R74, -R24.reuse ;  /* 0x0000004a3d2c7223 */ /* 0x100fe20000010818 */
        /* <DEDUP_REMOVED lines=16> */
[----:B------:R-:W-:Y:S01]  /*4550*/  FSEL R125, R54, -INF , P4 ;  /* 0xff800000367d7808 */ /* 0x000fe20002000000 */
[----:B------:R-:W-:Y:S01]  /*4560*/  FFMA.FTZ R54, R27, R74, -R24 ;  /* 0x0000004a1b367223 */ /* 0x000fe20000010818 */
[----:B------:R-:W-:Y:S02]  /*4570*/  FMNMX.FTZ R12, R81, R12, !PT ;  /* 0x0000000c510c7209 */ /* 0x000fe40007810000 */
[----:B------:R-:W-:Y:S02]  /*4580*/  ISETP.GT.AND P4, PT, R62, 0x80, PT ;  /* 0x000000803e00780c */ /* 0x000fe40003f84270 */
[----:B------:R-:W-:Y:S01]  /*4590*/  FSEL R77, R78, -INF , P3 ;  /* 0xff8000004e4d7808 */ /* 0x000fe20001800000 */
[----:B------:R-:W-:Y:S01]  /*45a0*/  IMAD.U32 R78, RZ, RZ, UR60 ;  /* 0x0000003cff4e7e24 */ /* 0x000fe2000f8e00ff */
[----:B------:R-:W-:Y:S01]  /*45b0*/  FMNMX.FTZ R12, R125, R12, !PT ;  /* 0x0000000c7d0c7209 */ /* 0x000fe20007810000 */
[----:B------:R-:W-:Y:S01]  /*45c0*/  MUFU.EX2 R41, R41 ;  /* 0x0000002900297308 */ /* 0x000fe20000000800 */
[----:B------:R-:W-:-:S02]  /*45d0*/  ISETP.GT.AND P3, PT, R62, 0x81, PT ;  /* 0x000000813e00780c */ /* 0x000fc40003f64270 */
[----:B-1----:R-:W-:Y:S02]  /*45e0*/  FSEL R127, R76, -INF , P4 ;  /* 0xff8000004c7f7808 */ /* 0x002fe40002000000 */
        /* <DEDUP_REMOVED lines=9> */
[----:B------:R-:W-:Y:S02]  /*4680*/  FSEL R131, R84, -INF , P3 ;  /* 0xff80000054837808 */ /* 0x000fe40001800000 */
        /* <DEDUP_REMOVED lines=19> */
[--C-:B------:R-:W-:Y:S01]  /*47c0*/  FFMA.FTZ R27, R0, R74, -R24.reuse ;  /* 0x0000004a001b7223 */ /* 0x100fe20000010818 */
[----:B------:R-:W-:Y:S01]  /*47d0*/  LEA.HI R0, R23, R22, RZ, 0x4 ;  /* 0x0000001617007211 */ /* 0x000fe200078f20ff */
[-CC-:B------:R-:W-:Y:S01]  /*47e0*/  FFMA.FTZ R35, R13, R74.reuse, -R24.reuse ;  /* 0x0000004a0d237223 */ /* 0x180fe20000010818 */
[-CC-:B------:R-:W-:Y:S01]  /*47f0*/  FFMA.FTZ R12, R33, R74.reuse, -R24.reuse ;  /* 0x0000004a210c7223 */ /* 0x180fe20000010818 */
[-CC-:B------:R-:W-:Y:S01]  /*4800*/  FFMA.FTZ R133, R89, R74.reuse, -R24.reuse ;  /* 0x0000004a59857223 */ /* 0x180fe20000010818 */
[----:B------:R-:W-:Y:S01]  /*4810*/  LOP3.LUT R13, R0, 0xfffffff0, RZ, 0xc0, !PT ;  /* 0xfffffff0000d7812 */ /* 0x000fe200078ec0ff */
[-C--:B------:R-:W-:Y:S01]  /*4820*/  FFMA.FTZ R14, R37, R74.reuse, -R24 ;  /* 0x0000004a250e7223 */ /* 0x080fe20000010818 */
[----:B------:R-:W-:Y:S01]  /*4830*/  SHF.R.S32.HI R0, RZ, 0x4, R0 ;  /* 0x00000004ff007819 */ /* 0x000fe20000011400 */
[----:B------:R-:W-:Y:S01]  /*4840*/  MUFU.EX2 R27, R27 ;  /* 0x0000001b001b7308 */ /* 0x000fe20000000800 */
[----:B------:R-:W-:Y:S01]  /*4850*/  FFMA.FTZ R33, R91, R74, -R24 ;  /* 0x0000004a5b217223 */ /* 0x000fe20000010818 */
[----:B------:R-:W-:Y:S01]  /*4860*/  IMAD.IADD R13, R22, 0x1, -R13 ;  /* 0x00000001160d7824 */ /* 0x000fe200078e0a0d */
[----:B------:R-:W-:Y:S01]  /*4870*/  LEA.HI R22, R23, R22, RZ, 0x5 ;  /* 0x0000001617167211 */ /* 0x000fe200078f28ff */
[----:B------:R-:W-:-:S02]  /*4880*/  IMAD.SHL.U32 R89, R0, 0x8, RZ ;  /* 0x0000000800597824 */ /* 0x000fc400078e00ff */
[-CC-:B------:R-:W-:Y:S01]  /*4890*/  FFMA.FTZ R56, R93, R74.reuse, -R24.reuse ;  /* 0x0000004a5d387223 */ /* 0x180fe20000010818 */
[-CC-:B------:R-:W-:Y:S01]  /*48a0*/  FFMA.FTZ R60, R97, R74.reuse, -R24.reuse ;  /* 0x0000004a613c7223 */ /* 0x180fe20000010818 */
[----:B------:R-:W-:Y:S01]  /*48b0*/  SHF.R.S32.HI R68, RZ, 0x1f, R13 ;  /* 0x0000001fff447819 */ /* 0x000fe2000001140d */
[----:B------:R-:W-:Y:S01]  /*48c0*/  IMAD.SHL.U32 R22, R22, 0x8, RZ ;  /* 0x0000000816167824 */ /* 0x000fe200078e00ff */
[----:B------:R-:W0:Y:S01]  /*48d0*/  MUFU.EX2 R12, R12 ;  /* 0x0000000c000c7308 */ /* 0x000e220000000800 */
[-CC-:B------:R-:W-:Y:S01]  /*48e0*/  FFMA.FTZ R49, R95, R74.reuse, -R24.reuse ;  /* 0x0000004a5f317223 */ /* 0x180fe20000010818 */
[CC--:B------:R-:W-:Y:S01]  /*48f0*/  LEA.HI R69, R68.reuse, R13.reuse, RZ, 0x2 ;  /* 0x0000000d44457211 */ /* 0x0c0fe200078f10ff */
[-CC-:B------:R-:W-:Y:S01]  /*4900*/  FFMA.FTZ R62, R115, R74.reuse, -R24.reuse ;  /* 0x0000004a733e7223 */ /* 0x180fe20000010818 */
[----:B------:R-:W-:Y:S01]  /*4910*/  LEA.HI R23, R68, R13, RZ, 0x3 ;  /* 0x0000000d44177211 */ /* 0x000fe200078f18ff */
[-CC-:B------:R-:W-:Y:S01]  /*4920*/  FFMA.FTZ R61, R117, R74.reuse, -R24.reuse ;  /* 0x0000004a753d7223 */ /* 0x180fe20000010818 */
[----:B------:R-:W-:Y:S01]  /*4930*/  LOP3.LUT R70, R69, 0x7fffffc, RZ, 0xc0, !PT ;  /* 0x07fffffc45467812 */ /* 0x000fe200078ec0ff */
[-C--:B------:R-:W-:Y:S01]  /*4940*/  FFMA.FTZ R66, R119, R74.reuse, -R24 ;  /* 0x0000004a77427223 */ /* 0x080fe20000010818 */
[----:B------:R-:W-:Y:S01]  /*4950*/  SHF.R.S32.HI R69, RZ, 0x2, R69 ;  /* 0x00000002ff457819 */ /* 0x000fe20000011445 */
[----:B------:R-:W-:Y:S01]  /*4960*/  IMAD.SHL.U32 R23, R23, 0x10, RZ ;  /* 0x0000001017177824 */ /* 0x000fe200078e00ff */
[----:B------:R-:W-:Y:S01]  /*4970*/  LOP3.LUT R22, R22, 0x7fffff00, RZ, 0xc0, !PT ;  /* 0x7fffff0016167812 */ /* 0x000fe200078ec0ff */
[----:B------:R-:W-:Y:S01]  /*4980*/  IMAD.IADD R13, R13, 0x1, -R70 ;  /* 0x000000010d0d7824 */ /* 0x000fe200078e0a46 */
[----:B------:R-:W1:Y:S01]  /*4990*/  MUFU.EX2 R14, R14 ;  /* 0x0000000e000e7308 */ /* 0x000e620000000800 */
[----:B------:R-:W-:Y:S01]  /*49a0*/  IMAD.SHL.U32 R69, R69, 0x40, RZ ;  /* 0x0000004045457824 */ /* 0x000fe200078e00ff */
[----:B------:R-:W-:Y:S01]  /*49b0*/  LOP3.LUT R23, R23, 0x7fffff80, RZ, 0xc0, !PT ;  /* 0x7fffff8017177812 */ /* 0x000fe200078ec0ff */
[-CC-:B------:R-:W-:Y:S01]  /*49c0*/  FFMA.FTZ R37, R121, R74.reuse, -R24.reuse ;  /* 0x0000004a79257223 */ /* 0x180fe20000010818 */
[-CC-:B------:R-:W-:Y:S01]  /*49d0*/  FFMA.FTZ R58, R123, R74.reuse, -R24.reuse ;  /* 0x0000004a7b3a7223 */ /* 0x180fe20000010818 */
[-CC-:B------:R-:W-:Y:S01]  /*49e0*/  FFMA.FTZ R51, R107, R74.reuse, -R24.reuse ;  /* 0x0000004a6b337223 */ /* 0x180fe20000010818 */
[----:B------:R-:W-:Y:S01]  /*49f0*/  LOP3.LUT R0, R69, 0x40, RZ, 0xc0, !PT ;  /* 0x0000004045007812 */ /* 0x000fe200078ec0ff */
[----:B------:R-:W-:Y:S01]  /*4a00*/  IMAD.IADD R22, R22, 0x1, R23 ;  /* 0x0000000116167824 */ /* 0x000fe200078e0217 */
[----:B------:R-:W2:Y:S01]  /*4a10*/  MUFU.EX2 R133, R133 ;  /* 0x0000008500857308 */ /* 0x000ea20000000800 */
[-CC-:B------:R-:W-:Y:S01]  /*4a20*/  FFMA.FTZ R64, R105, R74.reuse, -R24.reuse ;  /* 0x0000004a69407223 */ /* 0x180fe20000010818 */
[----:B------:R-:W-:Y:S01]  /*4a30*/  LOP3.LUT R76, R0, 0x8, R89, 0xf8, !PT ;  /* 0x00000008004c7812 */ /* 0x000fe200078ef859 */
[----:B------:R-:W-:Y:S01]  /*4a40*/  FFMA.FTZ R68, R109, R74, -R24 ;  /* 0x0000004a6d447223 */ /* 0x000fe20000010818 */
[----:B------:R-:W-:Y:S01]  /*4a50*/  SHF.R.U32.HI R23, RZ, 0x3, R0 ;  /* 0x00000003ff177819 */ /* 0x000fe20000011600 */
[----:B------:R-:W-:Y:S01]  /*4a60*/  @!P1 VIADD R0, R78, 0x31c40 ;  /* 0x00031c404e009836 */ /* 0x000fe20000000000 */
[----:B------:R-:W-:Y:S01]  /*4a70*/  LEA R13, R13, R22, 0x4 ;  /* 0x000000160d0d7211 */ /* 0x000fe200078e20ff */
[----:B------:R-:W-:Y:S01]  /*4a80*/  FFMA.FTZ R22, R15, R74, -R24 ;  /* 0x0000004a0f167223 */ /* 0x000fe20000010818 */
[----:B------:R-:W-:Y:S01]  /*4a90*/  LOP3.LUT R76, R76, R23, RZ, 0x3c, !PT ;  /* 0x000000174c4c7212 */ /* 0x000fe200078e3cff */
[----:B------:R-:W3:Y:S01]  /*4aa0*/  MUFU.EX2 R33, R33 ;  /* 0x0000002100217308 */ /* 0x000ee20000000800 */
[----:B------:R-:W-:Y:S01]  /*4ab0*/  @!P1 PRMT R0, RZ, 0x654, R0 ;  /* 0x00000654ff009816 */ /* 0x000fe20000000000 */
[----:B0-----:R-:W-:Y:S01]  /*4ac0*/  FADD.FTZ R23, R12, R27 ;  /* 0x0000001b0c177221 */ /* 0x001fe20000010000 */
[----:B------:R-:W-:Y:S01]  /*4ad0*/  F2FP.BF16.F32.PACK_AB R15, R29, R28 ;  /* 0x0000001c1d0f723e */ /* 0x000fe200000010ff */
[----:B------:R-:W-:-:S02]  /*4ae0*/  IMAD.IADD R78, R13, 0x1, R76 ;  /* 0x000000010d4e7824 */ /* 0x000fc400078e024c */
[----:B------:R-:W-:Y:S01]  /*4af0*/  FADD.FTZ R13, R25, R26 ;  /* 0x0000001a190d7221 */ /* 0x000fe20000010000 */
[----:B------:R1:W-:Y:S01]  /*4b00*/  @!P1 SYNCS.ARRIVE.TRANS64.RED.A1T0 RZ, [R0+URZ], RZ ;  /* 0x000000ff00ff99a7 */ /* 0x0003e2000810043f */
[-CC-:B------:R-:W-:Y:S01]  /*4b10*/  FFMA.FTZ R103, R103, R74.reuse, -R24.reuse ;  /* 0x0000004a67677223 */ /* 0x180fe20000010818 */
[----:B------:R-:W0:Y:S01]  /*4b20*/  MUFU.EX2 R56, R56 ;  /* 0x0000003800387308 */ /* 0x000e220000000800 */
[----:B------:R-:W-:Y:S01]  /*4b30*/  FADD.FTZ R76, R28, R13 ;  /* 0x0000000d1c4c7221 */ /* 0x000fe20000010000 */
[----:B------:R-:W-:Y:S01]  /*4b40*/  F2FP.BF16.F32.PACK_AB R13, R26, R25 ;  /* 0x000000191a0d723e */ /* 0x000fe200000010ff */
[-CC-:B------:R-:W-:Y:S01]  /*4b50*/  FFMA.FTZ R70, R111, R74.reuse, -R24.reuse ;  /* 0x0000004a6f467223 */ /* 0x180fe20000010818 */
[-C--:B------:R-:W-:Y:S01]  /*4b60*/  FFMA.FTZ R89, R101, R74.reuse, -R24 ;  /* 0x0000004a65597223 */ /* 0x080fe20000010818 */
[----:B------:R-:W-:Y:S01]  /*4b70*/  FADD.FTZ R76, R29, R76 ;  /* 0x0000004c1d4c7221 */ /* 0x000fe20000010000 */
[----:B-1----:R-:W-:Y:S01]  /*4b80*/  FADD.FTZ R0, R14, R23 ;  /* 0x000000170e007221 */ /* 0x002fe20000010000 */
[-C--:B------:R-:W-:Y:S01]  /*4b90*/  FFMA.FTZ R29, R65, R74.reuse, -R24 ;  /* 0x0000004a411d7223 */ /* 0x080fe20000010818 */
[----:B------:R-:W-:Y:S01]  /*4ba0*/  MUFU.EX2 R35, R35 ;  /* 0x0000002300237308 */ /* 0x000fe20000000800 */
[----:B------:R-:W-:Y:S01]  /*4bb0*/  FADD.FTZ R23, R5, R76 ;  /* 0x0000004c05177221 */ /* 0x000fe20000010000 */
[----:B--2---:R-:W-:Y:S01]  /*4bc0*/  FADD.FTZ R26, R133, R0 ;  /* 0x00000000851a7221 */ /* 0x004fe20000010000 */
[-CC-:B------:R-:W-:Y:S01]  /*4bd0*/  FFMA.FTZ R65, R21, R74.reuse, -R24.reuse ;  /* 0x0000004a15417223 */ /* 0x180fe20000010818 */
[-C--:B------:R-:W-:Y:S01]  /*4be0*/  FFMA.FTZ R21, R67, R74.reuse, -R24 ;  /* 0x0000004a43157223 */ /* 0x080fe20000010818 */
[----:B------:R-:W-:Y:S01]  /*4bf0*/  FADD.FTZ R76, R6, R23 ;  /* 0x00000017064c7221 */ /* 0x000fe20000010000 */
[----:B---3--:R-:W-:Y:S01]  /*4c00*/  FADD.FTZ R23, R33, R26 ;  /* 0x0000001a21177221 */ /* 0x008fe20000010000 */
        /* <DEDUP_REMOVED lines=16> */
[-CC-:B------:R-:W-:Y:S01]  /*4d10*/  FFMA.FTZ R129, R129, R74.reuse, -R24.reuse ;  /* 0x0000004a81817223 */ /* 0x180fe20000010818 */
[----:B------:R-:W1:Y:S01]  /*4d20*/  MUFU.EX2 R62, R62 ;  /* 0x0000003e003e7308 */ /* 0x000e620000000800 */
[----:B------:R-:W-:Y:S01]  /*4d30*/  FADD.FTZ R26, R30, R25 ;  /* 0x000000191e1a7221 */ /* 0x000fe20000010000 */
[----:B------:R-:W-:Y:S01]  /*4d40*/  FFMA.FTZ R131, R131, R74, -R24 ;  /* 0x0000004a83837223 */ /* 0x000fe20000010818 */
[----:B------:R-:W-:-:S02]  /*4d50*/  F2FP.BF16.F32.PACK_AB R12, R27, R12 ;  /* 0x0000000c1b0c723e */ /* 0x000fc400000010ff */
[----:B------:R-:W-:Y:S01]  /*4d60*/  FADD.FTZ R25, R41, R26 ;  /* 0x0000001a29197221 */ /* 0x000fe20000010000 */
[----:B------:R-:W-:Y:S02]  /*4d70*/  F2FP.BF16.F32.PACK_AB R14, R133, R14 ;  /* 0x0000000e850e723e */ /* 0x000fe400000010ff */
[----:B------:R0:W-:Y:S01]  /*4d80*/  MUFU.EX2 R28, R22 ;  /* 0x00000016001c7308 */ /* 0x0001e20000000800 */
[----:B------:R-:W-:Y:S01]  /*4d90*/  FADD.FTZ R24, R32, R25 ;  /* 0x0000001920187221 */ /* 0x000fe20000010000 */
[----:B------:R-:W-:-:S03]  /*4da0*/  LEA R0, R78, UR60, 0x1 ;  /* 0x0000003c4e007c11 */ /* 0x000fc6000f8e08ff */
[----:B------:R-:W-:Y:S02]  /*4db0*/  FADD.FTZ R27, R45, R24 ;  /* 0x000000182d1b7221 */ /* 0x000fe40000010000 */
[----:B------:R2:W-:Y:S01]  /*4dc0*/  STSM.16.M88.4 [R0+0x24300], R12 ;  /* 0x0243000c00007844 */ /* 0x0005e20000000200 */
[----:B------:R-:W3:Y:S01]  /*4dd0*/  MUFU.EX2 R61, R61 ;  /* 0x0000003d003d7308 */ /* 0x000ee20000000800 */
[----:B0-----:R-:W-:Y:S01]  /*4de0*/  FADD.FTZ R22, R56, R23 ;  /* 0x0000001738167221 */ /* 0x001fe20000010000 */
[----:B-1----:R-:W-:-:S03]  /*4df0*/  F2FP.BF16.F32.PACK_AB R24, R62, R49 ;  /* 0x000000313e18723e */ /* 0x002fc600000010ff */
[----:B------:R-:W-:-:S03]  /*4e00*/  FADD.FTZ R23, R35, R22 ;  /* 0x0000001623177221 */ /* 0x000fc60000010000 */
[----:B------:R-:W0:Y:S01]  /*4e10*/  MUFU.EX2 R66, R66 ;  /* 0x0000004200427308 */ /* 0x000e220000000800 */
[----:B------:R-:W-:-:S04]  /*4e20*/  FADD.FTZ R22, R60, R23 ;  /* 0x000000173c167221 */ /* 0x000fc80000010000 */
[----:B------:R-:W-:Y:S01]  /*4e30*/  FADD.FTZ R23, R49, R22 ;  /* 0x0000001631177221 */ /* 0x000fe20000010000 */
[----:B--2---:R-:W-:Y:S02]  /*4e40*/  F2FP.BF16.F32.PACK_AB R13, R45, R32 ;  /* 0x000000202d0d723e */ /* 0x004fe400000010ff */
[----:B------:R-:W1:Y:S01]  /*4e50*/  MUFU.EX2 R37, R37 ;  /* 0x0000002500257308 */ /* 0x000e620000000800 */
[----:B------:R-:W-:Y:S01]  /*4e60*/  FADD.FTZ R22, R62, R23 ;  /* 0x000000173e167221 */ /* 0x000fe20000010000 */
[----:B------:R-:W-:Y:S01]  /*4e70*/  F2FP.BF16.F32.PACK_AB R23, R10, R9 ;  /* 0x000000090a17723e */ /* 0x000fe200000010ff */
[----:B------:R-:W-:Y:S01]  /*4e80*/  FADD.FTZ R10, R34, R27 ;  /* 0x0000001b220a7221 */ /* 0x000fe20000010000 */
[----:B------:R-:W-:Y:S01]  /*4e90*/  F2FP.BF16.F32.PACK_AB R27, R41, R30 ;  /* 0x0000001e291b723e */ /* 0x000fe200000010ff */
[----:B---3--:R-:W-:Y:S01]  /*4ea0*/  FADD.FTZ R25, R61, R22 ;  /* 0x000000163d197221 */ /* 0x008fe20000010000 */
[----:B------:R-:W-:Y:S01]  /*4eb0*/  F2FP.BF16.F32.PACK_AB R22, R60, R35 ;  /* 0x000000233c16723e */ /* 0x000fe200000010ff */
[----:B------:R-:W-:Y:S01]  /*4ec0*/  FADD.FTZ R9, R53, R10 ;  /* 0x0000000a35097221 */ /* 0x000fe20000010000 */
[----:B------:R-:W2:Y:S01]  /*4ed0*/  MUFU.EX2 R58, R58 ;  /* 0x0000003a003a7308 */ /* 0x000ea20000000800 */
[----:B0-----:R-:W-:-:S02]  /*4ee0*/  F2FP.BF16.F32.PACK_AB R26, R66, R61 ;  /* 0x0000003d421a723e */ /* 0x001fc400000010ff */
[----:B------:R-:W-:Y:S01]  /*4ef0*/  CS2R R60, SRZ ;  /* 0x00000000003c7805 */ /* 0x000fe2000001ff00 */
[----:B------:R-:W-:Y:S01]  /*4f00*/  FADD.FTZ R12, R36, R9 ;  /* 0x00000009240c7221 */ /* 0x000fe20000010000 */
[----:B------:R-:W-:-:S03]  /*4f10*/  F2FP.BF16.F32.PACK_AB R15, R53, R34 ;  /* 0x00000022350f723e */ /* 0x000fc600000010ff */
[----:B------:R-:W-:Y:S01]  /*4f20*/  FADD.FTZ R9, R57, R12 ;  /* 0x0000000c39097221 */ /* 0x000fe20000010000 */
[----:B------:R-:W0:Y:S03]  /*4f30*/  MUFU.EX2 R51, R51 ;  /* 0x0000003300337308 */ /* 0x000e260000000800 */
[----:B------:R-:W-:-:S04]  /*4f40*/  FADD.FTZ R12, R38, R9 ;  /* 0x00000009260c7221 */ /* 0x000fc80000010000 */
[----:B------:R-:W-:Y:S01]  /*4f50*/  FADD.FTZ R9, R59, R12 ;  /* 0x0000000c3b097221 */ /* 0x000fe20000010000 */
[----:B------:R3:W-:Y:S03]  /*4f60*/  MUFU.EX2 R76, R21 ;  /* 0x00000015004c7308 */ /* 0x0007e60000000800 */
[----:B------:R-:W-:-:S04]  /*4f70*/  FADD.FTZ R14, R46, R9 ;  /* 0x000000092e0e7221 */ /* 0x000fc80000010000 */
[----:B------:R-:W-:Y:S01]  /*4f80*/  FADD.FTZ R9, R73, R14 ;  /* 0x0000000e49097221 */ /* 0x000fe20000010000 */
[----:B------:R-:W4:Y:S01]  /*4f90*/  MUFU.EX2 R64, R64 ;  /* 0x0000004000407308 */ /* 0x000f220000000800 */
[----:B---3--:R-:W-:Y:S01]  /*4fa0*/  F2FP.BF16.F32.PACK_AB R21, R6, R5 ;  /* 0x000000050615723e */ /* 0x008fe200000010ff */
[----:B------:R-:W-:Y:S01]  /*4fb0*/  FADD.FTZ R6, R66, R25 ;  /* 0x0000001942067221 */ /* 0x000fe20000010000 */
[----:B------:R-:W-:Y:S02]  /*4fc0*/  F2FP.BF16.F32.PACK_AB R25, R20, R11 ;  /* 0x0000000b1419723e */ /* 0x000fe400000010ff */
[----:B------:R-:W-:Y:S01]  /*4fd0*/  F2FP.BF16.F32.PACK_AB R20, R56, R33 ;  /* 0x000000213814723e */ /* 0x000fe200000010ff */
[----:B-1----:R-:W-:Y:S01]  /*4fe0*/  FADD.FTZ R5, R37, R6 ;  /* 0x0000000625057221 */ /* 0x002fe20000010000 */
[----:B------:R-:W1:Y:S01]  /*4ff0*/  @P2 LDC R11, c[0x0][0x44c] ;  /* 0x00011300ff0b2b82 */ /* 0x000e620000000800 */
[----:B------:R-:W3:Y:S02]  /*5000*/  MUFU.EX2 R68, R68 ;  /* 0x0000004400447308 */ /* 0x000ee40000000800 */
[----:B--2---:R-:W-:Y:S01]  /*5010*/  FADD.FTZ R10, R58, R5 ;  /* 0x000000053a0a7221 */ /* 0x004fe20000010000 */
[----:B------:R2:W-:Y:S03]  /*5020*/  STSM.16.M88.4 [R0+0x25b00], R20 ;  /* 0x025b001400007844 */ /* 0x0005e60000000200 */
[----:B0-----:R-:W-:Y:S01]  /*5030*/  FADD.FTZ R5, R51, R10 ;  /* 0x0000000a33057221 */ /* 0x001fe20000010000 */
[----:B------:R0:W-:Y:S01]  /*5040*/  STSM.16.M88.4 [R0+0x27300], R24 ;  /* 0x0273001800007844 */ /* 0x0001e20000000200 */
[----:B------:R-:W5:Y:S02]  /*5050*/  MUFU.EX2 R69, R103 ;  /* 0x0000006700457308 */ /* 0x000f640000000800 */
[----:B----4-:R-:W-:-:S06]  /*5060*/  FADD.FTZ R5, R64, R5 ;  /* 0x0000000540057221 */ /* 0x010fcc0000010000 */
[----:B------:R-:W4:Y:S01]  /*5070*/  MUFU.EX2 R70, R70 ;  /* 0x0000004600467308 */ /* 0x000f220000000800 */
[----:B---3--:R-:W-:Y:S01]  /*5080*/  FADD.FTZ R10, R68, R5 ;  /* 0x00000005440a7221 */ /* 0x008fe20000010000 */
[----:B--2---:R-:W-:Y:S02]  /*5090*/  F2FP.BF16.F32.PACK_AB R21, R57, R36 ;  /* 0x000000243915723e */ /* 0x004fe400000010ff */
[----:B------:R-:W-:Y:S01]  /*50a0*/  CS2R R56, SRZ ;  /* 0x0000000000387805 */ /* 0x000fe2000001ff00 */
[----:B------:R-:W2:Y:S01]  /*50b0*/  @P2 LDC R36, c[0x0][0x450] ;  /* 0x00011400ff242b82 */ /* 0x000ea20000000800 */
[----:B------:R-:W-:Y:S01]  /*50c0*/  F2FP.BF16.F32.PACK_AB R23, R59, R38 ;  /* 0x000000263b17723e */ /* 0x000fe200000010ff */
[----:B-1----:R-:W-:Y:S01]  /*50d0*/  @P2 IMAD.HI.U32 R11, R18, R11, RZ ;  /* 0x0000000b120b2227 */ /* 0x002fe200078e00ff */
[----:B------:R-:W1:Y:S03]  /*50e0*/  MUFU.EX2 R89, R89 ;  /* 0x0000005900597308 */ /* 0x000e660000000800 */
[----:B-----5:R-:W-:Y:S01]  /*50f0*/  FADD.FTZ R5, R69, R10 ;  /* 0x0000000a45057221 */ /* 0x020fe20000010000 */
[----:B0-----:R-:W-:-:S02]  /*5100*/  F2FP.BF16.F32.PACK_AB R25, R73, R46 ;  /* 0x0000002e4919723e */ /* 0x001fc400000010ff */
[----:B------:R-:W-:Y:S02]  /*5110*/  F2FP.BF16.F32.PACK_AB R27, R71, R52 ;  /* 0x00000034471b723e */ /* 0x000fe400000010ff */
[----:B------:R-:W0:Y:S01]  /*5120*/  MUFU.EX2 R29, R29 ;  /* 0x0000001d001d7308 */ /* 0x000e220000000800 */
[----:B----4-:R-:W-:-:S07]  /*5130*/  FADD.FTZ R12, R70, R5 ;  /* 0x00000005460c7221 */ /* 0x010fce0000010000 */
[----:B------:R-:W3:Y:S01]  /*5140*/  MUFU.EX2 R65, R65 ;  /* 0x0000004100417308 */ /* 0x000ee20000000800 */
[C---:B-1----:R-:W-:Y:S01]  /*5150*/  FADD.FTZ R5, R89.reuse, R12 ;  /* 0x0000000c59057221 */ /* 0x042fe20000010000 */
[----:B------:R-:W-:Y:S01]  /*5160*/  FADD.FTZ R12, R52, R9 ;  /* 0x00000009340c7221 */ /* 0x000fe20000010000 */
[----:B------:R-:W-:Y:S02]  /*5170*/  F2FP.BF16.F32.PACK_AB R22, R89, R70 ;  /* 0x000000465916723e */ /* 0x000fe400000010ff */
[----:B------:R-:W-:Y:S01]  /*5180*/  CS2R R52, SRZ ;  /* 0x0000000000347805 */ /* 0x000fe2000001ff00 */
[----:B------:R-:W-:Y:S01]  /*5190*/  FADD.FTZ R14, R28, R5 ;  /* 0x000000051c0e7221 */ /* 0x000fe20000010000 */
[----:B------:R-:W-:Y:S01]  /*51a0*/  FADD.FTZ R9, R71, R12 ;  /* 0x0000000c47097221 */ /* 0x000fe20000010000 */
[----:B------:R-:W-:Y:S01]  /*51b0*/  F2FP.BF16.F32.PACK_AB R12, R58, R37 ;  /* 0x000000253a0c723e */ /* 0x000fe200000010ff */
[----:B------:R-:W1:Y:S01]  /*51c0*/  MUFU.EX2 R42, R42 ;  /* 0x0000002a002a7308 */ /* 0x000e620000000800 */
[C---:B0-----:R-:W-:Y:S01]  /*51d0*/  FADD.FTZ R20, R29.reuse, R14 ;  /* 0x0000000e1d147221 */ /* 0x041fe20000010000 */
[----:B------:R-:W-:-:S02]  /*51e0*/  F2FP.BF16.F32.PACK_AB R24, R29, R28 ;  /* 0x0000001c1d18723e */ /* 0x000fc400000010ff */
[----:B------:R-:W-:Y:S02]  /*51f0*/  CS2R R70, SRZ ;  /* 0x0000000000467805 */ /* 0x000fe4000001ff00 */
[----:B------:R-:W-:Y:S02]  /*5200*/  F2FP.BF16.F32.PACK_AB R14, R64, R51 ;  /* 0x00000033400e723e */ /* 0x000fe400000010ff */
[----:B------:R-:W-:Y:S02]  /*5210*/  CS2R R58, SRZ ;  /* 0x00000000003a7805 */ /* 0x000fe4000001ff00 */
[----:B--2---:R-:W-:Y:S02]  /*5220*/  @P2 SHF.R.U32.HI R18, RZ, R36, R11 ;  /* 0x00000024ff122219 */ /* 0x004fe4000001160b */
[----:B------:R-:W-:Y:S01]  /*5230*/  CS2R R36, SRZ ;  /* 0x0000000000247805 */ /* 0x000fe2000001ff00 */
[----:B------:R-:W0:Y:S01]  /*5240*/  MUFU.EX2 R67, R67 ;  /* 0x0000004300437308 */ /* 0x000e220000000800 */
[----:B---3--:R-:W-:Y:S01]  /*5250*/  FADD.FTZ R5, R65, R20 ;  /* 0x0000001441057221 */ /* 0x008fe20000010000 */
[----:B------:R-:W-:Y:S01]  /*5260*/  STSM.16.M88.4 [R0+0x28b00], R12 ;  /* 0x028b000c00007844 */ /* 0x000fe20000000200 */
[----:B------:R-:W-:-:S02]  /*5270*/  F2FP.BF16.F32.PACK_AB R20, R69, R68 ;  /* 0x000000444514723e */ /* 0x000fc400000010ff */
[----:B------:R-:W-:Y:S01]  /*5280*/  CS2R R68, SRZ ;  /* 0x0000000000447805 */ /* 0x000fe2000001ff00 */
[----:B------:R-:W-:Y:S01]  /*5290*/  FADD.FTZ R28, R76, R5 ;  /* 0x000000054c1c7221 */ /* 0x000fe20000010000 */
[----:B------:R-:W-:Y:S01]  /*52a0*/  IADD3 R18, R18, -R4, R19 ;  /* 0x8000000412127210 */ /* 0x000fe20007ffe013 */
[----:B------:R-:W2:Y:S01]  /*52b0*/  MUFU.EX2 R63, R63 ;  /* 0x0000003f003f7308 */ /* 0x000ea20000000800 */
[----:B-1----:R-:W-:Y:S01]  /*52c0*/  FADD.FTZ R32, R42, R9 ;  /* 0x000000092a207221 */ /* 0x002fe20000010000 */
[----:B------:R-:W-:Y:S01]  /*52d0*/  F2FP.BF16.F32.PACK_AB R26, R76, R65 ;  /* 0x000000414c1a723e */ /* 0x000fe200000010ff */
[----:B------:R-:W-:Y:S01]  /*52e0*/  STSM.16.M88.4 [R0+0x2a300], R20 ;  /* 0x02a3001400007844 */ /* 0x000fe20000000200 */
[----:B------:R-:W-:Y:S01]  /*52f0*/  IMAD.HI R18, R18, 0x38e38e39, RZ ;  /* 0x38e38e3912127827 */ /* 0x000fe200078e02ff */
[----:B------:R-:W-:Y:S02]  /*5300*/  CS2R R64, SRZ ;  /* 0x0000000000407805 */ /* 0x000fe4000001ff00 */
[----:B------:R1:W-:Y:S01]  /*5310*/  STSM.16.M88.4 [R0+0x2bb00], R24 ;  /* 0x02bb001800007844 */ /* 0x0003e20000000200 */
[----:B------:R-:W3:Y:S01]  /*5320*/  MUFU.EX2 R78, R85 ;  /* 0x00000055004e7308 */ /* 0x000ee20000000800 */
[----:B0-----:R-:W-:-:S07]  /*5330*/  FADD.FTZ R5, R67, R28 ;  /* 0x0000001c43057221 */ /* 0x001fce0000010000 */
[----:B------:R-:W0:Y:S01]  /*5340*/  MUFU.EX2 R44, R44 ;  /* 0x0000002c002c7308 */ /* 0x000e220000000800 */
[C---:B--2---:R-:W-:Y:S01]  /*5350*/  FADD.FTZ R9, R63.reuse, R32 ;  /* 0x000000203f097221 */ /* 0x044fe20000010000 */
[----:B------:R-:W-:Y:S02]  /*5360*/  F2FP.BF16.F32.PACK_AB R33, R63, R42 ;  /* 0x0000002a3f21723e */ /* 0x000fe400000010ff */
[----:B------:R-:W-:Y:S02]  /*5370*/  CS2R R62, SRZ ;  /* 0x00000000003e7805 */ /* 0x000fe4000001ff00 */
[----:B-1----:R-:W-:Y:S02]  /*5380*/  CS2R R26, SRZ ;  /* 0x00000000001a7805 */ /* 0x002fe4000001ff00 */
[----:B------:R-:W1:Y:S01]  /*5390*/  MUFU.EX2 R99, R99 ;  /* 0x0000006300637308 */ /* 0x000e620000000800 */
[----:B---3--:R-:W-:Y:S01]  /*53a0*/  FADD.FTZ R32, R78, R5 ;  /* 0x000000054e207221 */ /* 0x008fe20000010000 */
[----:B------:R-:W-:-:S06]  /*53b0*/  CS2R R24, SRZ ;  /* 0x0000000000187805 */ /* 0x000fcc000001ff00 */
[----:B------:R-:W2:Y:S01]  /*53c0*/  MUFU.EX2 R55, R55 ;  /* 0x0000003700377308 */ /* 0x000ea20000000800 */
[----:B0-----:R-:W-:-:S07]  /*53d0*/  FADD.FTZ R34, R44, R9 ;  /* 0x000000092c227221 */ /* 0x001fce0000010000 */
        /* <DEDUP_REMOVED lines=12> */
[C---:B--2---:R-:W-:Y:S01]  /*54a0*/  FADD.FTZ R9, R47.reuse, R12 ;  /* 0x0000000c2f097221 */ /* 0x044fe20000010000 */
[----:B------:R-:W-:Y:S02]  /*54b0*/  F2FP.BF16.F32.PACK_AB R41, R47, R40 ;  /* 0x000000282f29723e */ /* 0x000fe400000010ff */
[----:B------:R-:W-:-:S04]  /*54c0*/  CS2R R46, SRZ ;  /* 0x00000000002e7805 */ /* 0x000fc8000001ff00 */
[----:B------:R-:W2:Y:S01]  /*54d0*/  MUFU.EX2 R10, R81 ;  /* 0x00000051000a7308 */ /* 0x000ea20000000800 */
[----:B0-----:R-:W-:Y:S01]  /*54e0*/  FADD.FTZ R5, R113, R32 ;  /* 0x0000002071057221 */ /* 0x001fe20000010000 */
[----:B------:R-:W-:Y:S02]  /*54f0*/  F2FP.BF16.F32.PACK_AB R32, R78, R67 ;  /* 0x000000434e20723e */ /* 0x000fe400000010ff */
[----:B------:R-:W-:-:S03]  /*5500*/  CS2R R66, SRZ ;  /* 0x0000000000427805 */ /* 0x000fc6000001ff00 */
[----:B------:R0:W-:Y:S01]  /*5510*/  STSM.16.M88.4 [R0+0x2d300], R32 ;  /* 0x02d3002000007844 */ /* 0x0001e20000000200 */
[----:B------:R-:W3:Y:S01]  /*5520*/  MUFU.EX2 R43, R43 ;  /* 0x0000002b002b7308 */ /* 0x000ee20000000800 */
[----:B-1----:R-:W-:-:S07]  /*5530*/  FADD.FTZ R14, R48, R9 ;  /* 0x00000009300e7221 */ /* 0x002fce0000010000 */
[----:B------:R-:W1:Y:S01]  /*5540*/  MUFU.EX2 R125, R125 ;  /* 0x0000007d007d7308 */ /* 0x000e620000000800 */
[C---:B--2---:R-:W-:Y:S01]  /*5550*/  FADD.FTZ R12, R10.reuse, R5 ;  /* 0x000000050a0c7221 */ /* 0x044fe20000010000 */
[----:B------:R-:W-:Y:S02]  /*5560*/  F2FP.BF16.F32.PACK_AB R40, R10, R113 ;  /* 0x000000710a28723e */ /* 0x000fe400000010ff */
[----:B0-----:R-:W-:-:S04]  /*5570*/  CS2R R34, SRZ ;  /* 0x0000000000227805 */ /* 0x001fc8000001ff00 */
[----:B------:R-:W0:Y:S01]  /*5580*/  MUFU.EX2 R30, R77 ;  /* 0x0000004d001e7308 */ /* 0x000e220000000800 */
[C---:B---3--:R-:W-:Y:S01]  /*5590*/  FADD.FTZ R14, R43.reuse, R14 ;  /* 0x0000000e2b0e7221 */ /* 0x048fe20000010000 */
[----:B------:R-:W-:Y:S02]  /*55a0*/  F2FP.BF16.F32.PACK_AB R43, R43, R48 ;  /* 0x000000302b2b723e */ /* 0x000fe400000010ff */
[----:B------:R-:W-:Y:S02]  /*55b0*/  CS2R R48, SRZ ;  /* 0x0000000000307805 */ /* 0x000fe4000001ff00 */
[----:B------:R-:W-:Y:S02]  /*55c0*/  CS2R R32, SRZ ;  /* 0x0000000000207805 */ /* 0x000fe4000001ff00 */
[----:B------:R-:W2:Y:S01]  /*55d0*/  MUFU.EX2 R39, R39 ;  /* 0x0000002700277308 */ /* 0x000ea20000000800 */
[----:B-1----:R-:W-:-:S07]  /*55e0*/  FADD.FTZ R5, R125, R12 ;  /* 0x0000000c7d057221 */ /* 0x002fce0000010000 */
[----:B------:R-:W1:Y:S01]  /*55f0*/  MUFU.EX2 R50, R50 ;  /* 0x0000003200327308 */ /* 0x000e620000000800 */
[C---:B0-----:R-:W-:Y:S01]  /*5600*/  F2FP.BF16.F32.PACK_AB R42, R30.reuse, R125 ;  /* 0x0000007d1e2a723e */ /* 0x041fe200000010ff */
[----:B------:R-:W-:-:S04]  /*5610*/  FADD.FTZ R4, R30, R5 ;  /* 0x000000051e047221 */ /* 0x000fc80000010000 */
[----:B------:R0:W-:Y:S02]  /*5620*/  STSM.16.M88.4 [R0+0x2eb00], R40 ;  /* 0x02eb002800007844 */ /* 0x0001e40000000200 */
[----:B------:R-:W-:Y:S01]  /*5630*/  MUFU.EX2 R31, R31 ;  /* 0x0000001f001f7308 */ /* 0x000fe20000000800 */
[----:B--2---:R-:W-:-:S07]  /*5640*/  FADD.FTZ R9, R39, R14 ;  /* 0x0000000e27097221 */ /* 0x004fce0000010000 */
[----:B------:R-:W2:Y:S01]  /*5650*/  MUFU.EX2 R54, R54 ;  /* 0x0000003600367308 */ /* 0x000ea20000000800 */
[C---:B-1----:R-:W-:Y:S01]  /*5660*/  F2FP.BF16.F32.PACK_AB R21, R50.reuse, R39 ;  /* 0x000000273215723e */ /* 0x042fe200000010ff */
[----:B------:R-:W-:Y:S01]  /*5670*/  FADD.FTZ R12, R50, R9 ;  /* 0x00000009320c7221 */ /* 0x000fe20000010000 */
[----:B------:R-:W-:Y:S02]  /*5680*/  SHF.R.U32.HI R9, RZ, 0x1f, R18 ;  /* 0x0000001fff097819 */ /* 0x000fe40000011612 */
[----:B------:R-:W-:Y:S02]  /*5690*/  CS2R R50, SRZ ;  /* 0x0000000000327805 */ /* 0x000fe4000001ff00 */
[----:B------:R-:W-:Y:S02]  /*56a0*/  CS2R R38, SRZ ;  /* 0x0000000000267805 */ /* 0x000fe4000001ff00 */
[----:B0-----:R-:W-:Y:S02]  /*56b0*/  CS2R R42, SRZ ;  /* 0x00000000002a7805 */ /* 0x001fe4000001ff00 */
[----:B------:R-:W-:Y:S01]  /*56c0*/  LEA.HI.SX32 R11, R18, R9, 0x1b ;  /* 0x00000009120b7211 */ /* 0x000fe200078fdaff */
[----:B------:R-:W0:Y:S01]  /*56d0*/  MUFU.EX2 R127, R127 ;  /* 0x0000007f007f7308 */ /* 0x000e220000000800 */
[----:B------:R-:W-:Y:S01]  /*56e0*/  VIADD R9, R17, 0xfffffffe ;  /* 0xfffffffe11097836 */ /* 0x000fe20000000000 */
[----:B------:R-:W-:-:S06]  /*56f0*/  CS2R R40, SRZ ;  /* 0x0000000000287805 */ /* 0x000fcc000001ff00 */
[----:B------:R-:W1:Y:S01]  /*5700*/  MUFU.EX2 R28, R79 ;  /* 0x0000004f001c7308 */ /* 0x000e620000000800 */
[----:B--2---:R-:W-:-:S07]  /*5710*/  F2FP.BF16.F32.PACK_AB R23, R54, R31 ;  /* 0x0000001f3617723e */ /* 0x004fce00000010ff */
[----:B------:R-:W-:Y:S01]  /*5720*/  MUFU.EX2 R129, R129 ;  /* 0x0000008100817308 */ /* 0x000fe20000000800 */
[----:B0-----:R-:W-:-:S07]  /*5730*/  FADD.FTZ R5, R127, R4 ;  /* 0x000000047f057221 */ /* 0x001fce0000010000 */
[----:B------:R-:W0:Y:S01]  /*5740*/  MUFU.EX2 R6, R131 ;  /* 0x0000008300067308 */ /* 0x000e220000000800 */
[C---:B-1----:R-:W-:Y:S01]  /*5750*/  F2FP.BF16.F32.PACK_AB R20, R28.reuse, R127 ;  /* 0x0000007f1c14723e */ /* 0x042fe200000010ff */
[----:B------:R-:W-:Y:S01]  /*5760*/  FADD.FTZ R4, R28, R5 ;  /* 0x000000051c047221 */ /* 0x000fe20000010000 */
[----:B------:R-:W-:Y:S01]  /*5770*/  FADD.FTZ R5, R31, R12 ;  /* 0x0000000c1f057221 */ /* 0x000fe20000010000 */
[----:B------:R-:W-:Y:S02]  /*5780*/  VIMNMX R12, R156, R11, !PT ;  /* 0x0000000b9c0c7248 */ /* 0x000fe40007fe0100 */
[----:B------:R-:W-:Y:S02]  /*5790*/  CS2R R30, SRZ ;  /* 0x00000000001e7805 */ /* 0x000fe4000001ff00 */
[----:B------:R-:W-:Y:S01]  /*57a0*/  CS2R R28, SRZ ;  /* 0x00000000001c7805 */ /* 0x000fe2000001ff00 */
[----:B------:R-:W-:Y:S01]  /*57b0*/  FADD.FTZ R5, R54, R5 ;  /* 0x0000000536057221 */ /* 0x000fe20000010000 */
[----:B------:R-:W-:-:S02]  /*57c0*/  ISETP.GE.AND P3, PT, R9, R12, PT ;  /* 0x0000000c0900720c */ /* 0x000fc40003f66270 */
[----:B------:R-:W-:Y:S02]  /*57d0*/  CS2R R54, SRZ ;  /* 0x0000000000367805 */ /* 0x000fe4000001ff00 */
[----:B0-----:R-:W-:Y:S01]  /*57e0*/  F2FP.BF16.F32.PACK_AB R22, R6, R129 ;  /* 0x000000810616723e */ /* 0x001fe200000010ff */
[----:B------:R-:W-:Y:S01]  /*57f0*/  FADD.FTZ R129, R129, R4 ;  /* 0x0000000481817221 */ /* 0x000fe20000010000 */
[----:B------:R-:W-:-:S03]  /*5800*/  IMAD.MOV.U32 R4, RZ, RZ, RZ ;  /* 0x000000ffff047224 */ /* 0x000fc600078e00ff */
[----:B------:R0:W-:Y:S01]  /*5810*/  STSM.16.M88.4 [R0+0x30300], R20 ;  /* 0x0303001400007844 */ /* 0x0001e20000000200 */
[----:B------:R-:W-:Y:S01]  /*5820*/  FADD.FTZ R6, R6, R129 ;  /* 0x0000008106067221 */ /* 0x000fe20000010000 */
[----:B------:R1:W-:Y:S06]  /*5830*/  MEMBAR.ALL.CTA ;  /* 0x0000000000007992 */ /* 0x0003ec0000008000 */
[----:B-1----:R-:W1:Y:S02]  /*5840*/  FENCE.VIEW.ASYNC.S ;  /* 0x00000000000073c6 */ /* 0x002e640000000000 */
[----:B-1----:R-:W-:Y:S01]  /*5850*/  NOP ;  /* 0x0000000000007918 */ /* 0x002fe20000000000 */
[----:B------:R-:W-:Y:S05]  /*5860*/  @!P3 BRA `(.L_x_11266) ;  /* 0x0000004800acb947 */ /* 0x000fea0003800000 */
[----:B------:R-:W-:Y:S01]  /*5870*/  IMAD.MOV.U32 R11, RZ, RZ, R72 ;  /* 0x000000ffff0b7224 */ /* 0x000fe200078e0048 */
[----:B------:R-:W-:Y:S01]  /*5880*/  UMOV UR5, URZ ;  /* 0x0000003f00057c82 */ /* 0x000fe20008000000 */
[----:B------:R-:W-:Y:S01]  /*5890*/  IMAD.MOV.U32 R10, RZ, RZ, R75 ;  /* 0x000000ffff0a7224 */ /* 0x000fe200078e004b */
[----:B------:R-:W-:Y:S01]  /*58a0*/  ULDC UR48, c[0x0][0x288] ;  /* 0x0000a20000307ab9 */ /* 0x000fe20000000800 */
[----:B------:R-:W-:Y:S01]  /*58b0*/  IMAD.MOV.U32 R13, RZ, RZ, RZ ;  /* 0x000000ffff0d7224 */ /* 0x000fe200078e00ff */
[----:B------:R-:W-:Y:S01]  /*58c0*/  ULDC UR49, c[0x0][0x2f0] ;  /* 0x0000bc0000317ab9 */ /* 0x000fe20000000800 */
[----:B------:R-:W-:Y:S01]  /*58d0*/  IMAD.MOV.U32 R71, RZ, RZ, RZ ;  /* 0x000000ffff477224 */ /* 0x000fe200078e00ff */
[----:B------:R-:W-:-:S06]  /*58e0*/  ULDC UR6, c[0x0][0x9d8] ;  /* 0x0002760000067ab9 */ /* 0x000fcc0000000800 */
.L_x_11275:
[----:B------:R-:W-:Y:S01]  /*58f0*/  R2UR UR10, R145 ;  /* 0x00000000910a72ca */ /* 0x000fe200000e0000 */
[----:B------:R-:W-:-:S04]  /*5900*/  UIADD3 UR4, UR5, 0x1, URZ ;  /* 0x0000000105047890 */ /* 0x000fc8000fffe03f */
[----:B------:R-:W-:-:S04]  /*5910*/  UISETP.NE.AND UP0, UPT, UR4, 0x2, UPT ;  /* 0x000000020400788c */ /* 0x000fc8000bf05270 */
[----:B------:R-:W-:Y:S02]  /*5920*/  USEL UR7, URZ, 0x1, UP0 ;  /* 0x000000013f077887 */ /* 0x000fe40008000000 */
[----:B------:R-:W-:Y:S02]  /*5930*/  USEL UR4, UR4, URZ, UP0 ;  /* 0x0000003f04047287 */ /* 0x000fe40008000000 */
[----:B------:R-:W-:Y:S02]  /*5940*/  ISETP.NE.AND P4, PT, RZ, UR10, PT ;  /* 0x0000000aff007c0c */ /* 0x000fe4000bf85270 */
[----:B------:R-:W-:-:S11]  /*5950*/  LOP3.LUT R4, R13, UR7, RZ, 0x3c, !PT ;  /* 0x000000070d047c12 */ /* 0x000fd6000f8e3cff */
[----:B--2---:R-:W-:Y:S05]  /*5960*/  @P4 BRA `(.L_x_11267) ;  /* 0x0000000000284947 */ /* 0x004fea0003800000 */
[----:B------:R-:W-:Y:S05]  /*5970*/  @!P0 BRA `(.L_x_11268) ;  /* 0x0000000000048947 */ /* 0x000fea0003800000 */
[----:B------:R-:W-:Y:S01]  /*5980*/  BPT.TRAP 0x1 ;  /* 0x000000040000795c */ /* 0x000fe20000300000 */
.L_x_11268:
[----:B------:R-:W-:Y:S01]  /*5990*/  ULEA UR7, UR4, UR60, 0x3 ;  /* 0x0000003c04077291 */ /* 0x000fe2000f8e183f */
[----:B------:R-:W-:-:S08]  /*59a0*/  SHF.L.U32 R14, R4, 0x1f, RZ ;  /* 0x0000001f040e7819 */ /* 0x000fd000000006ff */
[----:B------:R1:W2:Y:S01]  /*59b0*/  SYNCS.PHASECHK.TRANS64.TRYWAIT P3, [UR7+0x31c30], R14 ;  /* 0x031c300eff0075a7 */ /* 0x0002a20008060147 */
[----:B------:R-:W-:Y:S05]  /*59c0*/  @!P0 BRA `(.L_x_11269) ;  /* 0x0000000000048947 */ /* 0x000fea0003800000 */
[----:B------:R-:W-:Y:S01]  /*59d0*/  BPT.TRAP 0x1 ;  /* 0x000000040000795c */ /* 0x000fe20000300000 */
.L_x_11269:
[----:B--2---:R-:W-:Y:S05]  /*59e0*/  @P3 BRA `(.L_x_11267) ;  /* 0x0000000000083947 */ /* 0x004fea0003800000 */
[----:B------:R-:W2:Y:S02]  /*59f0*/  SYNCS.PHASECHK.TRANS64.TRYWAIT P3, [UR7+0x31c30], R14 ;  /* 0x031c300eff0075a7 */ /* 0x000ea40008060147 */
[----:B--2---:R-:W-:Y:S05]  /*5a00*/  @!P3 BRA `(.L_x_11270) ;  /* 0x000000ec0064b947 */ /* 0x004fea0003800000 */
.L_x_11267:
[----:B--2---:R-:W2:Y:S01]  /*5a10*/  S2R R15, SR_TID.X ;  /* 0x00000000000f7919 */ /* 0x004ea20000002100 */
[C---:B------:R-:W-:Y:S01]  /*5a20*/  R2UR UR40, R2.reuse ;  /* 0x00000000022872ca */ /* 0x040fe200000e0000 */
[----:B------:R-:W-:Y:S01]  /*5a30*/  UIMAD UR7, UR4, 0x6c0, UR61 ;  /* 0x000006c0040778a4 */ /* 0x000fe2000f8e023d */
[C---:B------:R-:W-:Y:S01]  /*5a40*/  R2UR UR41, R3.reuse ;  /* 0x00000000032972ca */ /* 0x040fe200000e0000 */
[----:B------:R-:W-:Y:S01]  /*5a50*/  UMOV UR43, 0x80000020 ;  /* 0x80000020002b7882 */ /* 0x000fe20000000000 */
[C---:B------:R-:W-:Y:S01]  /*5a60*/  R2UR UR44, R2.reuse ;  /* 0x00000000022c72ca */ /* 0x040fe200000e0000 */
[----:B------:R-:W-:Y:S01]  /*5a70*/  UIADD3 UR46, UR7, 0x40, URZ ;  /* 0x00000040072e7890 */ /* 0x000fe2000fffe03f */
[C---:B------:R-:W-:Y:S01]  /*5a80*/  R2UR UR45, R3.reuse ;  /* 0x00000000032d72ca */ /* 0x040fe200000e0000 */
[----:B------:R-:W-:Y:S01]  /*5a90*/  UMOV UR47, 0x80000020 ;  /* 0x80000020002f7882 */ /* 0x000fe20000000000 */
[----:B------:R-:W-:Y:S01]  /*5aa0*/  UMOV UR42, UR7 ;  /* 0x00000007002a7c82 */ /* 0x000fe20008000000 */
[C---:B------:R-:W-:Y:S01]  /*5ab0*/  R2UR UR28, R2.reuse ;  /* 0x00000000021c72ca */ /* 0x040fe200000e0000 */
[----:B------:R-:W-:Y:S01]  /*5ac0*/  UIADD3 UR30, UR7, 0x80, URZ ;  /* 0x00000080071e7890 */ /* 0x000fe2000fffe03f */
[C---:B------:R-:W-:Y:S01]  /*5ad0*/  R2UR UR29, R3.reuse ;  /* 0x00000000031d72ca */ /* 0x040fe200000e0000 */
[----:B------:R-:W-:Y:S01]  /*5ae0*/  UMOV UR31, 0x80000020 ;  /* 0x80000020001f7882 */ /* 0x000fe20000000000 */
[C---:B------:R-:W-:Y:S01]  /*5af0*/  R2UR UR32, R2.reuse ;  /* 0x00000000022072ca */ /* 0x040fe200000e0000 */
[----:B------:R-:W-:Y:S01]  /*5b00*/  UIADD3 UR34, UR7, 0xc0, URZ ;  /* 0x000000c007227890 */ /* 0x000fe2000fffe03f */
[C---:B------:R-:W-:Y:S01]  /*5b10*/  R2UR UR33, R3.reuse ;  /* 0x00000000032172ca */ /* 0x040fe200000e0000 */
[----:B------:R-:W-:Y:S01]  /*5b20*/  UMOV UR35, 0x80000020 ;  /* 0x8000002000237882 */ /* 0x000fe20000000000 */
[----:B------:R-:W-:Y:S01]  /*5b30*/  R2UR UR36, R2 ;  /* 0x00000000022472ca */ /* 0x000fe200000e0000 */
[----:B------:R-:W-:Y:S01]  /*5b40*/  UIADD3 UR38, UR7, 0x100, URZ ;  /* 0x0000010007267890 */ /* 0x000fe2000fffe03f */
[----:B------:R-:W-:Y:S01]  /*5b50*/  R2UR UR37, R3 ;  /* 0x00000000032572ca */ /* 0x000fe200000e0000 */
        /* <DEDUP_REMOVED lines=8> */
[----:B--2---:R-:W-:Y:S01]  /*5be0*/  SHF.R.U32.HI R15, RZ, 0x7, R15 ;  /* 0x00000007ff0f7819 */ /* 0x004fe2000001160f */
[----:B------:R-:W-:Y:S01]  /*5bf0*/  UMOV UR19, 0x80000020 ;  /* 0x8000002000137882 */ /* 0x000fe20000000000 */
[----:B------:R-:W-:Y:S01]  /*5c00*/  UIADD3 UR22, UR7, 0x482, URZ ;  /* 0x0000048207167890 */ /* 0x000fe2000fffe03f */
[----:B------:R-:W-:-:S02]  /*5c10*/  UMOV UR23, 0x80000020 ;  /* 0x8000002000177882 */ /* 0x000fc40000000000 */
[----:B-1----:R-:W-:-:S05]  /*5c20*/  VIADD R14, R15, 0x8 ;  /* 0x000000080f0e7836 */ /* 0x002fca0000000000 */
        /* <DEDUP_REMOVED lines=319> */
[----:B-1----:R-:W-:Y:S05]  /*7020*/  @P4 BRA `(.L_x_11271) ;  /* 0x0000000000284947 */ /* 0x002fea0003800000 */
[----:B------:R-:W-:Y:S05]  /*7030*/  @!P0 BRA `(.L_x_11272) ;  /* 0x0000000000048947 */ /* 0x000fea0003800000 */
[----:B------:R-:W-:Y:S01]  /*7040*/  BPT.TRAP 0x1 ;  /* 0x000000040000795c */ /* 0x000fe20000300000 */
.L_x_11272:
[----:B------:R-:W-:Y:S01]  /*7050*/  ULEA UR7, UR5, UR60, 0x3 ;  /* 0x0000003c05077291 */ /* 0x000fe2000f8e183f */
[----:B------:R-:W-:-:S08]  /*7060*/  SHF.L.U32 R13, R13, 0x1f, RZ ;  /* 0x0000001f0d0d7819 */ /* 0x000fd000000006ff */
[----:B------:R1:W2:Y:S01]  /*7070*/  SYNCS.PHASECHK.TRANS64.TRYWAIT P3, [UR7+0x31c50], R13 ;  /* 0x031c500dff0075a7 */ /* 0x0002a20008060147 */
[----:B------:R-:W-:Y:S05]  /*7080*/  @!P0 BRA `(.L_x_11273) ;  /* 0x0000000000048947 */ /* 0x000fea0003800000 */
[----:B------:R-:W-:Y:S01]  /*7090*/  BPT.TRAP 0x1 ;  /* 0x000000040000795c */ /* 0x000fe20000300000 */
.L_x_11273:
[----:B--2---:R-:W-:Y:S05]  /*70a0*/  @P3 BRA `(.L_x_11271) ;  /* 0x0000000000083947 */ /* 0x004fea0003800000 */
[----:B------:R-:W2:Y:S02]  /*70b0*/  SYNCS.PHASECHK.TRANS64.TRYWAIT P3, [UR7+0x31c50], R13 ;  /* 0x031c500dff0075a7 */ /* 0x000ea40008060147 */
[----:B--2---:R-:W-:Y:S05]  /*70c0*/  @!P3 BRA `(.L_x_11274) ;  /* 0x000000d400ccb947 */ /* 0x004fea0003800000 */
.L_x_11271:
[----:B------:R-:W-:Y:S01]  /*70d0*/  UIADD3 UR7, UR60, 0x200, URZ ;  /* 0x000002003c077890 */ /* 0x000fe2000fffe03f */
[----:B------:R-:W-:Y:S01]  /*70e0*/  R2UR UR10, R157 ;  /* 0x000000009d0a72ca */ /* 0x000fe200000e0000 */
[----:B------:R-:W-:Y:S01]  /*70f0*/  WARPGROUP.ARRIVE ;  /* 0x00000000000079c5 */ /* 0x000fe20000000000 */
[----:B------:R-:W-:Y:S01]  /*7100*/  UMOV UR29, 0xc0000010 ;  /* 0xc0000010001d7882 */ /* 0x000fe20000000000 */
[----:B------:R-:W-:Y:S01]  /*7110*/  USHF.R.U32.HI UR7, URZ, 0x4, UR7 ;  /* 0x000000043f077899 */ /* 0x000fe20008011607 */
[----:B0-----:R-:W-:Y:S01]  /*7120*/  FMUL.FTZ R22, R129, UR6 ;  /* 0x0000000681167c20 */ /* 0x001fe20008410000 */
[----:B------:R-:W-:Y:S01]  /*7130*/  UMOV UR31, 0x80000020 ;  /* 0x80000020001f7882 */ /* 0x000fe20000000000 */
[----:B-12---:R-:W-:Y:S01]  /*7140*/  FMUL.FTZ R13, R136, UR6 ;  /* 0x00000006880d7c20 */ /* 0x006fe20008410000 */
[----:B------:R-:W-:Y:S01]  /*7150*/  ULOP3.LUT UR7, UR7, 0x3fff, URZ, 0xc0, !UPT ;  /* 0x00003fff07077892 */ /* 0x000fe2000f8ec03f */
[----:B------:R-:W-:Y:S01]  /*7160*/  FMUL.FTZ R129, R130, UR6 ;  /* 0x0000000682817c20 */ /* 0x000fe20008410000 */
[----:B------:R-:W-:Y:S01]  /*7170*/  FMUL.FTZ R130, R133, UR6 ;  /* 0x0000000685827c20 */ /* 0x000fe20008410000 */
[----:B------:R-:W0:Y:S01]  /*7180*/  @P2 LDC R136, c[0x0][0x44c] ;  /* 0x00011300ff882b82 */ /* 0x000e220000000800 */
        /* <DEDUP_REMOVED lines=8> */
[----:B------:R-:W1:Y:S01]  /*7210*/  @P2 LDC R119, c[0x0][0x450] ;  /* 0x00011400ff772b82 */ /* 0x000e620000000800 */
        /* <DEDUP_REMOVED lines=24> */
[----:B------:R-:W-:Y:S01]  /*73a0*/  FMUL.FTZ R119, R98, UR6 ;  /* 0x0000000662777c20 */ /* 0x000fe20008410000 */
[----:B------:R-:W-:Y:S02]  /*73b0*/  IMAD.MOV.U32 R98, RZ, RZ, -0x90 ;  /* 0xffffff70ff627424 */ /* 0x000fe400078e00ff */
[----:B------:R-:W-:Y:S01]  /*73c0*/  FMUL.FTZ R15, R138, UR6 ;  /* 0x000000068a0f7c20 */ /* 0x000fe20008410000 */
[----:B------:R-:W-:Y:S01]  /*73d0*/  FMUL.FTZ R14, R137, UR6 ;  /* 0x00000006890e7c20 */ /* 0x000fe20008410000 */
[----:B------:R-:W0:Y:S01]  /*73e0*/  SHFL.IDX PT, R139, R109, 0x1, 0x1c1f ;  /* 0x003c1f006d8b7f89 */ /* 0x000e2200000e0000 */
[----:B------:R-:W-:-:S02]  /*73f0*/  IMAD R137, R9, R98, 0x1 ;  /* 0x0000000109897424 */ /* 0x000fc400078e0262 */
[----:B------:R-:W-:Y:S01]  /*7400*/  FMUL.FTZ R21, R142, UR6 ;  /* 0x000000068e157c20 */ /* 0x000fe20008410000 */
[----:B------:R-:W-:Y:S01]  /*7410*/  MUFU.TANH R19, R19 ;  /* 0x0000001300137308 */ /* 0x000fe20000002400 */
[----:B------:R-:W-:Y:S01]  /*7420*/  FMUL.FTZ R23, R143, UR6 ;  /* 0x000000068f177c20 */ /* 0x000fe20008410000 */
[----:B------:R-:W-:Y:S02]  /*7430*/  IMAD R137, R8, -0x2, R137 ;  /* 0xfffffffe08897824 */ /* 0x000fe400078e0289 */
[----:B------:R-:W-:Y:S01]  /*7440*/  FMUL.FTZ R136, R100, UR6 ;  /* 0x0000000664887c20 */ /* 0x000fe20008410000 */
[----:B------:R-:W-:Y:S01]  /*7450*/  FMUL.FTZ R131, R131, UR6 ;  /* 0x0000000683837c20 */ /* 0x000fe20008410000 */
[----:B------:R-:W-:Y:S01]  /*7460*/  FMUL.FTZ R122, R122, UR6 ;  /* 0x000000067a7a7c20 */ /* 0x000fe20008410000 */
[----:B------:R-:W-:Y:S02]  /*7470*/  IMAD R98, R16, UR49, R137 ;  /* 0x0000003110627c24 */ /* 0x000fe4000f8e0289 */
        /* <DEDUP_REMOVED lines=14> */
[--C-:B0-----:R-:W-:Y:S01]  /*7560*/  IADD3 R100, R139, -UR48, R98.reuse ;  /* 0x800000308b647c10 */ /* 0x101fe2000fffe062 */
[----:B------:R-:W-:Y:S01]  /*7570*/  FMUL.FTZ R139, R90, UR6 ;  /* 0x000000065a8b7c20 */ /* 0x000fe20008410000 */
[----:B------:R-:W0:Y:S01]  /*7580*/  SHFL.IDX PT, R109, R109, RZ, 0x1c1f ;  /* 0x001c1fff6d6d7589 */ /* 0x000e2200000e0000 */
[----:B------:R-:W3:Y:S01]  /*7590*/  MUFU.TANH R23, R23 ;  /* 0x0000001700177308 */ /* 0x000ee20000002400 */
[----:B------:R-:W-:Y:S01]  /*75a0*/  ISETP.GT.AND P3, PT, R100, RZ, PT ;  /* 0x000000ff6400720c */ /* 0x000fe20003f64270 */
[----:B------:R-:W-:Y:S01]  /*75b0*/  FMUL.FTZ R120, R120, UR6 ;  /* 0x0000000678787c20 */ /* 0x000fe20008410000 */
[----:B------:R-:W-:Y:S01]  /*75c0*/  ISETP.GT.AND P4, PT, R100, 0x1, PT ;  /* 0x000000016400780c */ /* 0x000fe20003f84270 */
[----:B------:R-:W-:Y:S01]  /*75d0*/  FMUL.FTZ R121, R121, UR6 ;  /* 0x0000000679797c20 */ /* 0x000fe20008410000 */
[----:B-1----:R-:W-:Y:S01]  /*75e0*/  FSEL R15, R15, -INF , P3 ;  /* 0xff8000000f0f7808 */ /* 0x002fe20001800000 */
[----:B------:R-:W-:Y:S01]  /*75f0*/  FMUL.FTZ R112, R112, UR6 ;  /* 0x0000000670707c20 */ /* 0x000fe20008410000 */
[----:B------:R-:W-:Y:S01]  /*7600*/  ISETP.GT.AND P3, PT, R100, 0x8, PT ;  /* 0x000000086400780c */ /* 0x000fe20003f64270 */
[----:B------:R-:W1:Y:S01]  /*7610*/  MUFU.TANH R129, R129 ;  /* 0x0000008100817308 */ /* 0x000e620000002400 */
[----:B------:R-:W-:Y:S01]  /*7620*/  FSEL R19, R19, -INF , P4 ;  /* 0xff80000013137808 */ /* 0x000fe20002000000 */
[----:B------:R-:W-:Y:S01]  /*7630*/  FMUL.FTZ R113, R113, UR6 ;  /* 0x0000000671717c20 */ /* 0x000fe20008410000 */
[----:B------:R-:W-:Y:S01]  /*7640*/  FMNMX.FTZ R94, R15, R11, !PT ;  /* 0x0000000b0f5e7209 */ /* 0x000fe20007810000 */
[----:B------:R-:W-:Y:S01]  /*7650*/  FMUL.FTZ R104, R104, UR6 ;  /* 0x0000000668687c20 */ /* 0x000fe20008410000 */
[----:B------:R-:W-:Y:S01]  /*7660*/  ISETP.GT.AND P4, PT, R100, 0x9, PT ;  /* 0x000000096400780c */ /* 0x000fe20003f84270 */
[----:B------:R-:W-:Y:S01]  /*7670*/  FMUL.FTZ R105, R105, UR6 ;  /* 0x0000000669697c20 */ /* 0x000fe20008410000 */
[----:B--2---:R-:W-:Y:S01]  /*7680*/  FSEL R21, R21, -INF , P3 ;  /* 0xff80000015157808 */ /* 0x004fe20001800000 */
[----:B------:R-:W2:Y:S01]  /*7690*/  MUFU.TANH R131, R131 ;  /* 0x0000008300837308 */ /* 0x000ea20000002400 */
[----:B------:R-:W-:Y:S01]  /*76a0*/  FMNMX.FTZ R94, R19, R94, !PT ;  /* 0x0000005e135e7209 */ /* 0x000fe20007810000 */
[----:B------:R-:W-:Y:S01]  /*76b0*/  FMUL.FTZ R96, R96, UR6 ;  /* 0x0000000660607c20 */ /* 0x000fe20008410000 */
[----:B------:R-:W-:Y:S01]  /*76c0*/  ISETP.GT.AND P3, PT, R100, 0x10, PT ;  /* 0x000000106400780c */ /* 0x000fe20003f64270 */
[----:B------:R-:W-:Y:S01]  /*76d0*/  FMUL.FTZ R97, R97, UR6 ;  /* 0x0000000661617c20 */ /* 0x000fe20008410000 */
[----:B---3--:R-:W-:Y:S01]  /*76e0*/  FSEL R23, R23, -INF , P4 ;  /* 0xff80000017177808 */ /* 0x008fe20002000000 */
[----:B------:R-:W-:Y:S01]  /*76f0*/  FMUL.FTZ R88, R88, UR6 ;  /* 0x0000000658587c20 */ /* 0x000fe20008410000 */
[----:B------:R-:W-:Y:S01]  /*7700*/  FMNMX.FTZ R94, R21, R94, !PT ;  /* 0x0000005e155e7209 */ /* 0x000fe20007810000 */
[----:B------:R-:W3:Y:S01]  /*7710*/  MUFU.TANH R132, R132 ;  /* 0x0000008400847308 */ /* 0x000ee20000002400 */
[----:B------:R-:W-:Y:S01]  /*7720*/  ISETP.GT.AND P4, PT, R100, 0x11, PT ;  /* 0x000000116400780c */ /* 0x000fe20003f84270 */
[----:B------:R-:W-:Y:S01]  /*7730*/  FMUL.FTZ R89, R89, UR6 ;  /* 0x0000000659597c20 */ /* 0x000fe20008410000 */
[----:B-1----:R-:W-:Y:S01]  /*7740*/  FSEL R129, R129, -INF , P3 ;  /* 0xff80000081817808 */ /* 0x002fe20001800000 */
[----:B------:R-:W-:Y:S01]  /*7750*/  FMUL.FTZ R92, R92, UR6 ;  /* 0x000000065c5c7c20 */ /* 0x000fe20008410000 */
[C---:B------:R-:W-:Y:S01]  /*7760*/  ISETP.GT.AND P3, PT, R100.reuse, 0x18, PT ;  /* 0x000000186400780c */ /* 0x040fe20003f64270 */
[----:B------:R-:W-:Y:S01]  /*7770*/  FMUL.FTZ R93, R93, UR6 ;  /* 0x000000065d5d7c20 */ /* 0x000fe20008410000 */
[----:B------:R-:W-:Y:S01]  /*7780*/  ISETP.GT.AND P5, PT, R100, 0x28, PT ;  /* 0x000000286400780c */ /* 0x000fe20003fa4270 */
[----:B------:R-:W1:Y:S01]  /*7790*/  MUFU.TANH R133, R133 ;  /* 0x0000008500857308 */ /* 0x000e620000002400 */
[----:B--2---:R-:W-:Y:S01]  /*77a0*/  FSEL R131, R131, -INF , P4 ;  /* 0xff80000083837808 */ /* 0x004fe20002000000 */
[----:B------:R-:W-:Y:S01]  /*77b0*/  FMUL.FTZ R80, R80, UR6 ;  /* 0x0000000650507c20 */ /* 0x000fe20008410000 */
[----:B------:R-:W-:Y:S01]  /*77c0*/  ISETP.GT.AND P4, PT, R100, 0x19, PT ;  /* 0x000000196400780c */ /* 0x000fe20003f84270 */
[----:B------:R-:W-:Y:S01]  /*77d0*/  FMUL.FTZ R81, R81, UR6 ;  /* 0x0000000651517c20 */ /* 0x000fe20008410000 */
[----:B0-----:R-:W-:Y:S01]  /*77e0*/  IADD3 R109, R109, -UR48, R98 ;  /* 0x800000306d6d7c10 */ /* 0x001fe2000fffe062 */
[----:B------:R-:W-:Y:S01]  /*77f0*/  FMUL.FTZ R84, R84, UR6 ;  /* 0x0000000654547c20 */ /* 0x000fe20008410000 */
[----:B------:R-:W-:Y:S01]  /*7800*/  FMUL.FTZ R85, R85, UR6 ;  /* 0x0000000655557c20 */ /* 0x000fe20008410000 */
[----:B------:R-:W0:Y:S01]  /*7810*/  MUFU.TANH R122, R122 ;  /* 0x0000007a007a7308 */ /* 0x000e220000002400 */
[----:B---3--:R-:W-:Y:S01]  /*7820*/  FSEL R132, R132, -INF , P3 ;  /* 0xff80000084847808 */ /* 0x008fe20001800000 */
[----:B------:R-:W-:Y:S01]  /*7830*/  FMUL.FTZ R73, R73, UR6 ;  /* 0x0000000649497c20 */ /* 0x000fe20008410000 */
[----:B------:R-:W-:Y:S01]  /*7840*/  ISETP.GT.AND P3, PT, R100, 0x20, PT ;  /* 0x000000206400780c */ /* 0x000fe20003f64270 */
[----:B------:R-:W-:Y:S01]  /*7850*/  FMUL.FTZ R76, R76, UR6 ;  /* 0x000000064c4c7c20 */ /* 0x000fe20008410000 */
[----:B------:R-:W-:Y:S01]  /*7860*/  ISETP.GT.AND P6, PT, R109, 0x1, PT ;  /* 0x000000016d00780c */ /* 0x000fe20003fc4270 */
[----:B------:R-:W2:Y:S02]  /*7870*/  S2R R146, SR_TID.X ;  /* 0x0000000000927919 */ /* 0x000ea40000002100 */
[----:B------:R3:W-:Y:S01]  /*7880*/  MUFU.TANH R90, R138 ;  /* 0x0000008a005a7308 */ /* 0x0007e20000002400 */
[----:B-1----:R-:W-:Y:S01]  /*7890*/  FSEL R133, R133, -INF , P4 ;  /* 0xff80000085857808 */ /* 0x002fe20002000000 */
[----:B------:R-:W-:-:S02]  /*78a0*/  WARPGROUP.DEPBAR.LE gsb0, 0x0 ;  /* 0x00008000000079c5 */ /* 0x000fc40000010000 */
[----:B------:R-:W-:Y:S01]  /*78b0*/  WARPGROUP.ARRIVE ;  /* 0x00000000000079c5 */ /* 0x000fe20000000000 */
[----:B------:R-:W-:-:S03]  /*78c0*/  ISETP.GT.AND P4, PT, R100, 0x21, PT ;  /* 0x000000216400780c */ /* 0x000fc60003f84270 */
[----:B------:R-:W1:Y:S01]  /*78d0*/  MUFU.TANH R134, R134 ;  /* 0x0000008600867308 */ /* 0x000e620000002400 */
[----:B---3--:R-:W-:Y:S01]  /*78e0*/  FMNMX.FTZ R138, R23, R94, !PT ;  /* 0x0000005e178a7209 */ /* 0x008fe20007810000 */
[----:B------:R-:W-:Y:S01]  /*78f0*/  HGMMA.64x96x16.F32.BF16 R24, gdesc[UR28].tnspB, R24, gsb0 ;  /* 0x416000001c1879f0 */ /* 0x000fe20008001818 */
[----:B------:R-:W-:Y:S02]  /*7900*/  UIADD3 UR28, UR10, 0x300, URZ ;  /* 0x000003000a1c7890 */ /* 0x000fe4000fffe03f */
[----:B------:R-:W-:Y:S01]  /*7910*/  FMNMX.FTZ R138, R129, R138, !PT ;  /* 0x0000008a818a7209 */ /* 0x000fe20007810000 */
[----:B------:R-:W-:Y:S01]  /*7920*/  UIADD3 UR30, UR7, 0x80, URZ ;  /* 0x00000080071e7890 */ /* 0x000fe2000fffe03f */
[----:B0-----:R-:W-:Y:S01]  /*7930*/  FSEL R122, R122, -INF , P3 ;  /* 0xff8000007a7a7808 */ /* 0x001fe20001800000 */
[----:B------:R-:W-:Y:S01]  /*7940*/  UMOV UR29, 0xc0000010 ;  /* 0xc0000010001d7882 */ /* 0x000fe20000000000 */
[----:B------:R-:W-:Y:S01]  /*7950*/  UMOV UR31, 0x80000020 ;  /* 0x80000020001f7882 */ /* 0x000fe20000000000 */
[----:B------:R-:W0:Y:S01]  /*7960*/  MUFU.TANH R125, R125 ;  /* 0x0000007d007d7308 */ /* 0x000e220000002400 */
[----:B------:R-:W-:-:S02]  /*7970*/  FMNMX.FTZ R95, R131, R138, !PT ;  /* 0x0000008a835f7209 */ /* 0x000fc40007810000 */
[----:B------:R-:W-:Y:S02]  /*7980*/  ISETP.GT.AND P3, PT, R100, 0x29, PT ;  /* 0x000000296400780c */ /* 0x000fe40003f64270 */
[----:B------:R-:W-:Y:S02]  /*7990*/  FMNMX.FTZ R138, R132, R95, !PT ;  /* 0x0000005f848a7209 */ /* 0x000fe40007810000 */
[----:B-1----:R-:W-:Y:S01]  /*79a0*/  FSEL R134, R134, -INF , P4 ;  /* 0xff80000086867808 */ /* 0x002fe20002000000 */
[----:B------:R-:W1:Y:S01]  /*79b0*/  MUFU.TANH R126, R126 ;  /* 0x0000007e007e7308 */ /* 0x000e620000002400 */
[----:B------:R-:W-:Y:S02]  /*79c0*/  FMNMX.FTZ R95, R133, R138, !PT ;  /* 0x0000008a855f7209 */ /* 0x000fe40007810000 */
[----:B------:R-:W-:Y:S02]  /*79d0*/  ISETP.GT.AND P4, PT, R100, 0x30, PT ;  /* 0x000000306400780c */ /* 0x000fe40003f84270 */
[----:B--2---:R-:W-:-:S03]  /*79e0*/  SHF.R.U32.HI R144, RZ, 0x7, R146 ;  /* 0x00000007ff907819 */ /* 0x004fc60000011692 */
[----:B------:R-:W2:Y:S01]  /*79f0*/  MUFU.TANH R127, R127 ;  /* 0x0000007f007f7308 */ /* 0x000ea20000002400 */
[----:B0-----:R-:W-:Y:S02]  /*7a00*/  FSEL R125, R125, -INF , P5 ;  /* 0xff8000007d7d7808 */ /* 0x001fe40002800000 */
[----:B------:R-:W-:-:S05]  /*7a10*/  ISETP.GT.AND P5, PT, R100, 0x81, PT ;  /* 0x000000816400780c */ /* 0x000fca0003fa4270 */
[----:B------:R-:W0:Y:S01]  /*7a20*/  MUFU.TANH R135, R135 ;  /* 0x0000008700877308 */ /* 0x000e220000002400 */
[----:B-1----:R-:W-:Y:S02]  /*7a30*/  FSEL R126, R126, -INF , P3 ;  /* 0xff8000007e7e7808 */ /* 0x002fe40001800000 */
[----:B------:R-:W-:-:S05]  /*7a40*/  ISETP.GT.AND P3, PT, R100, 0x31, PT ;  /* 0x000000316400780c */ /* 0x000fca0003f64270 */
[----:B------:R1:W-:Y:S01]  /*7a50*/  MUFU.TANH R91, R139 ;  /* 0x0000008b005b7308 */ /* 0x0003e20000002400 */
[----:B--2---:R-:W-:Y:S02]  /*7a60*/  FSEL R127, R127, -INF , P4 ;  /* 0xff8000007f7f7808 */ /* 0x004fe40002000000 */
[----:B------:R-:W-:-:S05]  /*7a70*/  ISETP.GT.AND P4, PT, R100, 0x38, PT ;  /* 0x000000386400780c */ /* 0x000fca0003f84270 */
[----:B------:R-:W2:Y:S01]  /*7a80*/  MUFU.TANH R116, R116 ;  /* 0x0000007400747308 */ /* 0x000ea20000002400 */
[----:B-1----:R-:W-:Y:S02]  /*7a90*/  FMNMX.FTZ R139, R122, R95, !PT ;  /* 0x0000005f7a8b7209 */ /* 0x002fe40007810000 */
[----:B0-----:R-:W-:Y:S02]  /*7aa0*/  FSEL R135, R135, -INF , P3 ;  /* 0xff80000087877808 */ /* 0x001fe40001800000 */
[----:B------:R-:W-:Y:S02]  /*7ab0*/  FMNMX.FTZ R138, R134, R139, !PT ;  /* 0x0000008b868a7209 */ /* 0x000fe40007810000 */
[----:B------:R-:W-:Y:S01]  /*7ac0*/  ISETP.GT.AND P3, PT, R100, 0x39, PT ;  /* 0x000000396400780c */ /* 0x000fe20003f64270 */
[----:B------:R-:W0:Y:S01]  /*7ad0*/  MUFU.TANH R117, R117 ;  /* 0x0000007500757308 */ /* 0x000e220000002400 */
[----:B------:R-:W-:-:S04]  /*7ae0*/  FMNMX.FTZ R139, R125, R138, !PT ;  /* 0x0000008a7d8b7209 */ /* 0x000fc80007810000 */
[----:B------:R-:W-:-:S03]  /*7af0*/  FMNMX.FTZ R138, R126, R139, !PT ;  /* 0x0000008b7e8a7209 */ /* 0x000fc60007810000 */
[----:B------:R-:W1:Y:S01]  /*7b00*/  MUFU.TANH R106, R106 ;  /* 0x0000006a006a7308 */ /* 0x000e620000002400 */
[----:B------:R-:W-:Y:S02]  /*7b10*/  FMNMX.FTZ R138, R127, R138, !PT ;  /* 0x0000008a7f8a7209 */ /* 0x000fe40007810000 */
[----:B--2---:R-:W-:Y:S02]  /*7b20*/  FSEL R116, R116, -INF , P4 ;  /* 0xff80000074747808 */ /* 0x004fe40002000000 */
[----:B------:R-:W-:Y:S01]  /*7b30*/  FMNMX.FTZ R139, R135, R138, !PT ;  /* 0x0000008a878b7209 */ /* 0x000fe20007810000 */
[----:B------:R-:W-:Y:S01]  /*7b40*/  FMUL.FTZ R138, R86, UR6 ;  /* 0x00000006568a7c20 */ /* 0x000fe20008410000 */
[C---:B------:R-:W-:Y:S01]  /*7b50*/  ISETP.GT.AND P4, PT, R100.reuse, 0x40, PT ;  /* 0x000000406400780c */ /* 0x040fe20003f84270 */
[----:B------:R-:W2:Y:S01]  /*7b60*/  MUFU.TANH R118, R118 ;  /* 0x0000007600767308 */ /* 0x000ea20000002400 */
[----:B0-----:R-:W-:Y:S02]  /*7b70*/  FSEL R117, R117, -INF , P3 ;  /* 0xff80000075757808 */ /* 0x001fe40001800000 */
[----:B------:R-:W-:-:S05]  /*7b80*/  ISETP.GT.AND P3, PT, R100, 0x41, PT ;  /* 0x000000416400780c */ /* 0x000fca0003f64270 */
[----:B------:R-:W0:Y:S01]  /*7b90*/  MUFU.TANH R110, R110 ;  /* 0x0000006e006e7308 */ /* 0x000e220000002400 */
[----:B-1----:R-:W-:Y:S02]  /*7ba0*/  FSEL R106, R106, -INF , P4 ;  /* 0xff8000006a6a7808 */ /* 0x002fe40002000000 */
[----:B------:R-:W-:-:S05]  /*7bb0*/  ISETP.GT.AND P4, PT, R100, 0x48, PT ;  /* 0x000000486400780c */ /* 0x000fca0003f84270 */
[----:B------:R-:W1:Y:S01]  /*7bc0*/  MUFU.TANH R111, R111 ;  /* 0x0000006f006f7308 */ /* 0x000e620000002400 */
[----:B--2---:R-:W-:Y:S02]  /*7bd0*/  FSEL R118, R118, -INF , P3 ;  /* 0xff80000076767808 */ /* 0x004fe40001800000 */
[----:B------:R-:W-:-:S05]  /*7be0*/  ISETP.GT.AND P3, PT, R100, 0x49, PT ;  /* 0x000000496400780c */ /* 0x000fca0003f64270 */
[----:B------:R2:W-:Y:S01]  /*7bf0*/  MUFU.TANH R94, R140 ;  /* 0x0000008c005e7308 */ /* 0x0005e20000002400 */
[----:B0-----:R-:W-:Y:S02]  /*7c00*/  FSEL R110, R110, -INF , P4 ;  /* 0xff8000006e6e7808 */ /* 0x001fe40002000000 */
[----:B------:R-:W-:Y:S01]  /*7c10*/  ISETP.GT.AND P4, PT, R100, 0x50, PT ;  /* 0x000000506400780c */ /* 0x000fe20003f84270 */
[----:B------:R-:W-:Y:S02]  /*7c20*/  WARPGROUP.DEPBAR.LE gsb0, 0x0 ;  /* 0x00008000000079c5 */ /* 0x000fe40000010000 */
[----:B------:R-:W-:Y:S01]  /*7c30*/  WARPGROUP.ARRIVE ;  /* 0x00000000000079c5 */ /* 0x000fe20000000000 */
[----:B--2---:R-:W-:Y:S01]  /*7c40*/  FMNMX.FTZ R140, R116, R139, !PT ;  /* 0x0000008b748c7209 */ /* 0x004fe20007810000 */
[----:B------:R-:W0:Y:S01]  /*7c50*/  MUFU.TANH R119, R119 ;  /* 0x0000007700777308 */ /* 0x000e220000002400 */
[----:B-1----:R-:W-:Y:S02]  /*7c60*/  FSEL R111, R111, -INF , P3 ;  /* 0xff8000006f6f7808 */ /* 0x002fe40001800000 */
[----:B------:R-:W-:Y:S01]  /*7c70*/  FMNMX.FTZ R139, R117, R140, !PT ;  /* 0x0000008c758b7209 */ /* 0x000fe20007810000 */
[----:B------:R-:W-:Y:S01]  /*7c80*/  HGMMA.64x96x16.F32.BF16 R24, gdesc[UR28].tnspB, R24, gsb0 ;  /* 0x416000001c1879f0 */ /* 0x000fe20008001818 */
[----:B------:R-:W-:Y:S01]  /*7c90*/  UIADD3 UR28, UR10, 0x480, URZ ;  /* 0x000004800a1c7890 */ /* 0x000fe2000fffe03f */
[----:B------:R-:W-:Y:S01]  /*7ca0*/  ISETP.GT.AND P3, PT, R100, 0x51, PT ;  /* 0x000000516400780c */ /* 0x000fe20003f64270 */
[----:B------:R-:W-:Y:S01]  /*7cb0*/  UIADD3 UR30, UR7, 0xc0, URZ ;  /* 0x000000c0071e7890 */ /* 0x000fe2000fffe03f */
[----:B------:R-:W1:Y:S01]  /*7cc0*/  MUFU.TANH R99, R99 ;  /* 0x0000006300637308 */ /* 0x000e620000002400 */
[----:B------:R-:W-:Y:S01]  /*7cd0*/  UMOV UR29, 0xc0000010 ;  /* 0xc0000010001d7882 */ /* 0x000fe20000000000 */
[----:B------:R-:W-:Y:S01]  /*7ce0*/  UMOV UR31, 0x80000020 ;  /* 0x80000020001f7882 */ /* 0x000fe20000000000 */
[----:B------:R-:W-:-:S04]  /*7cf0*/  FMNMX.FTZ R139, R106, R139, !PT ;  /* 0x0000008b6a8b7209 */ /* 0x000fc80007810000 */
[----:B------:R-:W-:Y:S01]  /*7d00*/  FMNMX.FTZ R139, R118, R139, !PT ;  /* 0x0000008b768b7209 */ /* 0x000fe20007810000 */
[----:B------:R-:W2:Y:S01]  /*7d10*/  MUFU.TANH R102, R102 ;  /* 0x0000006600667308 */ /* 0x000ea20000002400 */
[----:B0-----:R-:W-:Y:S02]  /*7d20*/  FSEL R119, R119, -INF , P4 ;  /* 0xff80000077777808 */ /* 0x001fe40002000000 */
[----:B------:R-:W-:Y:S01]  /*7d30*/  FMNMX.FTZ R140, R110, R139, !PT ;  /* 0x0000008b6e8c7209 */ /* 0x000fe20007810000 */
[----:B------:R-:W-:Y:S01]  /*7d40*/  FMUL.FTZ R139, R78, UR6 ;  /* 0x000000064e8b7c20 */ /* 0x000fe20008410000 */
[----:B------:R-:W-:Y:S02]  /*7d50*/  ISETP.GT.AND P4, PT, R100, 0x58, PT ;  /* 0x000000586400780c */ /* 0x000fe40003f84270 */
[----:B------:R-:W-:Y:S01]  /*7d60*/  FMNMX.FTZ R140, R111, R140, !PT ;  /* 0x0000008c6f8c7209 */ /* 0x000fe20007810000 */
[----:B------:R0:W3:Y:S01]  /*7d70*/  MUFU.TANH R95, R137 ;  /* 0x00000089005f7308 */ /* 0x0000e20000002400 */
[----:B-1----:R-:W-:-:S02]  /*7d80*/  FSEL R99, R99, -INF , P3 ;  /* 0xff80000063637808 */ /* 0x002fc40001800000 */
[----:B------:R-:W-:Y:S02]  /*7d90*/  FMNMX.FTZ R140, R119, R140, !PT ;  /* 0x0000008c778c7209 */ /* 0x000fe40007810000 */
[----:B------:R-:W-:Y:S02]  /*7da0*/  ISETP.GT.AND P3, PT, R100, 0x59, PT ;  /* 0x000000596400780c */ /* 0x000fe40003f64270 */
[----:B------:R-:W-:Y:S01]  /*7db0*/  FMNMX.FTZ R141, R99, R140, !PT ;  /* 0x0000008c638d7209 */ /* 0x000fe20007810000 */
[----:B------:R-:W1:Y:S01]  /*7dc0*/  MUFU.TANH R103, R103 ;  /* 0x0000006700677308 */ /* 0x000e620000002400 */
[----:B0-----:R-:W-:Y:S01]  /*7dd0*/  FMUL.FTZ R137, R83, UR6 ;  /* 0x0000000653897c20 */ /* 0x001fe20008410000 */
[----:B--2---:R-:W-:Y:S01]  /*7de0*/  FSEL R102, R102, -INF , P4 ;  /* 0xff80000066667808 */ /* 0x004fe20002000000 */
[----:B------:R-:W-:Y:S01]  /*7df0*/  FMUL.FTZ R140, R79, UR6 ;  /* 0x000000064f8c7c20 */ /* 0x000fe20008410000 */
[----:B------:R-:W-:-:S04]  /*7e00*/  ISETP.GT.AND P4, PT, R100, 0x60, PT ;  /* 0x000000606400780c */ /* 0x000fc80003f84270 */
[----:B------:R0:W2:Y:S01]  /*7e10*/  MUFU.TANH R83, R82 ;  /* 0x0000005200537308 */ /* 0x0000a20000002400 */
[----:B------:R-:W-:Y:S02]  /*7e20*/  FSEL R78, R91, -INF , P4 ;  /* 0xff8000005b4e7808 */ /* 0x000fe40002000000 */
[----:B------:R-:W-:-:S05]  /*7e30*/  ISETP.GT.AND P4, PT, R100, 0x68, PT ;  /* 0x000000686400780c */ /* 0x000fca0003f84270 */
[----:B------:R4:W5:Y:S01]  /*7e40*/  MUFU.TANH R86, R137 ;  /* 0x0000008900567308 */ /* 0x0009620000002400 */
[----:B0-----:R-:W-:-:S07]  /*7e50*/  FMUL.FTZ R82, R87, UR6 ;  /* 0x0000000657527c20 */ /* 0x001fce0008410000 */
[----:B------:R0:W5:Y:S01]  /*7e60*/  MUFU.TANH R87, R138 ;  /* 0x0000008a00577308 */ /* 0x0001620000002400 */
[----:B----4-:R-:W-:-:S07]  /*7e70*/  FMUL.FTZ R137, R74, UR6 ;  /* 0x000000064a897c20 */ /* 0x010fce0008410000 */
[----:B------:R4:W5:Y:S01]  /*7e80*/  MUFU.TANH R74, R82 ;  /* 0x00000052004a7308 */ /* 0x0009620000002400 */
[----:B0-----:R-:W-:Y:S01]  /*7e90*/  FMUL.FTZ R138, R75, UR6 ;  /* 0x000000064b8a7c20 */ /* 0x001fe20008410000 */
[----:B------:R-:W-:Y:S02]  /*7ea0*/  FSEL R75, R90, -INF , P3 ;  /* 0xff8000005a4b7808 */ /* 0x000fe40001800000 */
[----:B------:R-:W-:-:S04]  /*7eb0*/  ISETP.GT.AND P3, PT, R100, 0x61, PT ;  /* 0x000000616400780c */ /* 0x000fc80003f64270 */
[----:B------:R-:W-:Y:S01]  /*7ec0*/  FSEL R94, R94, -INF , P3 ;  /* 0xff8000005e5e7808 */ /* 0x000fe20001800000 */
[----:B------:R-:W0:Y:S01]  /*7ed0*/  MUFU.TANH R137, R137 ;  /* 0x0000008900897308 */ /* 0x000e220000002400 */
[----:B----4-:R-:W-:Y:S02]  /*7ee0*/  FMNMX.FTZ R82, R102, R141, !PT ;  /* 0x0000008d66527209 */ /* 0x010fe40007810000 */
[----:B------:R-:W-:Y:S02]  /*7ef0*/  ISETP.GT.AND P3, PT, R100, 0x69, PT ;  /* 0x000000696400780c */ /* 0x000fe40003f64270 */
[----:B------:R-:W-:Y:S02]  /*7f00*/  FMNMX.FTZ R91, R75, R82, !PT ;  /* 0x000000524b5b7209 */ /* 0x000fe40007810000 */
[----:B---3--:R-:W-:Y:S01]  /*7f10*/  FSEL R82, R95, -INF , P4 ;  /* 0xff8000005f527808 */ /* 0x008fe20002000000 */
[----:B------:R-:W3:Y:S01]  /*7f20*/  MUFU.TANH R138, R138 ;  /* 0x0000008a008a7308 */ /* 0x000ee20000002400 */
[----:B------:R-:W-:-:S02]  /*7f30*/  FMNMX.FTZ R91, R78, R91, !PT ;  /* 0x0000005b4e5b7209 */ /* 0x000fc40007810000 */
[----:B------:R-:W-:Y:S02]  /*7f40*/  ISETP.GT.AND P4, PT, R100, 0x70, PT ;  /* 0x000000706400780c */ /* 0x000fe40003f84270 */
[----:B------:R-:W-:Y:S02]  /*7f50*/  FMNMX.FTZ R79, R94, R91, !PT ;  /* 0x0000005b5e4f7209 */ /* 0x000fe40007810000 */
[----:B-1----:R-:W-:Y:S01]  /*7f60*/  FSEL R91, R103, -INF , P3 ;  /* 0xff800000675b7808 */ /* 0x002fe20001800000 */
[----:B------:R-:W1:Y:S01]  /*7f70*/  MUFU.TANH R139, R139 ;  /* 0x0000008b008b7308 */ /* 0x000e620000002400 */
[----:B------:R-:W-:Y:S01]  /*7f80*/  FMNMX.FTZ R142, R82, R79, !PT ;  /* 0x0000004f528e7209 */ /* 0x000fe20007810000 */
[----:B------:R-:W-:Y:S01]  /*7f90*/  FMUL.FTZ R103, R101, UR6 ;  /* 0x0000000665677c20 */ /* 0x000fe20008410000 */
[----:B--2---:R-:W-:Y:S02]  /*7fa0*/  FSEL R90, R83, -INF , P4 ;  /* 0xff800000535a7808 */ /* 0x004fe40002000000 */
[----:B------:R-:W-:-:S02]  /*7fb0*/  ISETP.GT.AND P3, PT, R100, 0x71, PT ;  /* 0x000000716400780c */ /* 0x000fc40003f64270 */
[----:B------:R-:W-:Y:S01]  /*7fc0*/  FMNMX.FTZ R83, R91, R142, !PT ;  /* 0x0000008e5b537209 */ /* 0x000fe20007810000 */
[----:B------:R-:W2:Y:S01]  /*7fd0*/  MUFU.TANH R140, R140 ;  /* 0x0000008c008c7308 */ /* 0x000ea20000002400 */
[----:B------:R-:W-:Y:S02]  /*7fe0*/  ISETP.GT.AND P4, PT, R100, 0x78, PT ;  /* 0x000000786400780c */ /* 0x000fe40003f84270 */
[----:B-----5:R-:W-:Y:S02]  /*7ff0*/  FSEL R79, R86, -INF , P3 ;  /* 0xff800000564f7808 */ /* 0x020fe40001800000 */
[----:B------:R-:W-:Y:S02]  /*8000*/  FMNMX.FTZ R142, R90, R83, !PT ;  /* 0x000000535a8e7209 */ /* 0x000fe40007810000 */
[----:B------:R-:W-:Y:S01]  /*8010*/  ISETP.GT.AND P3, PT, R100, 0x79, PT ;  /* 0x000000796400780c */ /* 0x000fe20003f64270 */
[----:B------:R-:W4:Y:S01]  /*8020*/  MUFU.TANH R13, R13 ;  /* 0x0000000d000d7308 */ /* 0x000f220000002400 */
[----:B------:R-:W-:-:S02]  /*8030*/  WARPGROUP.DEPBAR.LE gsb0, 0x0 ;  /* 0x00008000000079c5 */ /* 0x000fc40000010000 */
[----:B------:R-:W-:Y:S01]  /*8040*/  WARPGROUP.ARRIVE ;  /* 0x00000000000079c5 */ /* 0x000fe20000000000 */
[----:B------:R-:W-:Y:S02]  /*8050*/  FSEL R86, R87, -INF , P4 ;  /* 0xff80000057567808 */ /* 0x000fe40002000000 */
[----:B------:R-:W-:Y:S02]  /*8060*/  FMNMX.FTZ R83, R79, R142, !PT ;  /* 0x0000008e4f537209 */ /* 0x000fe40007810000 */
[----:B------:R-:W-:Y:S01]  /*8070*/  FSEL R87, R74, -INF , P3 ;  /* 0xff8000004a577808 */ /* 0x000fe20001800000 */
[----:B------:R-:W-:Y:S01]  /*8080*/  HGMMA.64x96x16.F32.BF16 R24, gdesc[UR28].tnspB, R24, gsb0 ;  /* 0x416000001c1879f0 */ /* 0x000fe20008001818 */
[----:B------:R-:W-:Y:S01]  /*8090*/  UIADD3 UR28, UR10, 0x600, URZ ;  /* 0x000006000a1c7890 */ /* 0x000fe2000fffe03f */
[----:B------:R-:W-:Y:S01]  /*80a0*/  ISETP.GT.AND P4, PT, R100, 0x80, PT ;  /* 0x000000806400780c */ /* 0x000fe20003f84270 */
[----:B------:R-:W-:Y:S01]  /*80b0*/  UIADD3 UR30, UR7, 0x100, URZ ;  /* 0x00000100071e7890 */ /* 0x000fe2000fffe03f */
[----:B------:R-:W-:Y:S01]  /*80c0*/  FMNMX.FTZ R74, R86, R83, !PT ;  /* 0x00000053564a7209 */ /* 0x000fe20007810000 */
[----:B------:R-:W-:Y:S01]  /*80d0*/  UMOV UR29, 0xc0000010 ;  /* 0xc0000010001d7882 */ /* 0x000fe20000000000 */
[----:B------:R-:W-:Y:S01]  /*80e0*/  UMOV UR31, 0x80000020 ;  /* 0x80000020001f7882 */ /* 0x000fe20000000000 */
[----:B0-----:R-:W-:Y:S01]  /*80f0*/  FSEL R83, R137, -INF , P4 ;  /* 0xff80000089537808 */ /* 0x001fe20002000000 */
[----:B------:R-:W-:Y:S01]  /*8100*/  MUFU.TANH R14, R14 ;  /* 0x0000000e000e7308 */ /* 0x000fe20000002400 */
[----:B------:R-:W-:-:S02]  /*8110*/  FMNMX.FTZ R74, R87, R74, !PT ;  /* 0x0000004a574a7209 */ /* 0x000fc40007810000 */
[----:B------:R-:W-:Y:S02]  /*8120*/  ISETP.GT.AND P3, PT, R100, 0x88, PT ;  /* 0x000000886400780c */ /* 0x000fe40003f64270 */
[----:B---3--:R-:W-:Y:S02]  /*8130*/  FSEL R95, R138, -INF , P5 ;  /* 0xff8000008a5f7808 */ /* 0x008fe40002800000 */
[----:B------:R-:W-:Y:S01]  /*8140*/  FMNMX.FTZ R74, R83, R74, !PT ;  /* 0x0000004a534a7209 */ /* 0x000fe20007810000 */
[----:B------:R-:W0:Y:S01]  /*8150*/  MUFU.TANH R17, R17 ;  /* 0x0000001100117308 */ /* 0x000e220000002400 */
[----:B------:R-:W-:Y:S02]  /*8160*/  ISETP.GT.AND P4, PT, R100, 0x89, PT ;  /* 0x000000896400780c */ /* 0x000fe40003f84270 */
[----:B-1----:R-:W-:Y:S02]  /*8170*/  FSEL R101, R139, -INF , P3 ;  /* 0xff8000008b657808 */ /* 0x002fe40001800000 */
[----:B------:R-:W-:-:S02]  /*8180*/  FMNMX.FTZ R74, R95, R74, !PT ;  /* 0x0000004a5f4a7209 */ /* 0x000fc40007810000 */
[----:B--2---:R-:W-:Y:S01]  /*8190*/  FSEL R100, R140, -INF , P4 ;  /* 0xff8000008c647808 */ /* 0x004fe20002000000 */
[----:B------:R-:W-:Y:S01]  /*81a0*/  MUFU.TANH R18, R18 ;  /* 0x0000001200127308 */ /* 0x000fe20000002400 */
[----:B------:R-:W-:Y:S02]  /*81b0*/  FMNMX.FTZ R137, R101, R74, !PT ;  /* 0x0000004a65897209 */ /* 0x000fe40007810000 */
[----:B------:R-:W-:Y:S02]  /*81c0*/  ISETP.GT.AND P5, PT, R109, RZ, PT ;  /* 0x000000ff6d00720c */ /* 0x000fe40003fa4270 */
[----:B------:R-:W-:Y:S02]  /*81d0*/  FMNMX.FTZ R137, R100, R137, !PT ;  /* 0x0000008964897209 */ /* 0x000fe40007810000 */
[----:B----4-:R-:W-:Y:S01]  /*81e0*/  FSEL R13, R13, -INF , P5 ;  /* 0xff8000000d0d7808 */ /* 0x010fe20002800000 */
[----:B------:R-:W-:Y:S01]  /*81f0*/  MUFU.TANH R20, R20 ;  /* 0x0000001400147308 */ /* 0x000fe20000002400 */
[----:B------:R-:W-:Y:S01]  /*8200*/  ISETP.GT.AND P4, PT, R109, 0x8, PT ;  /* 0x000000086d00780c */ /* 0x000fe20003f84270 */
[----:B------:R-:W1:Y:S01]  /*8210*/  SHFL.BFLY PT, R74, R137, 0x2, 0x1f ;  /* 0x0c401f00894a7f89 */ /* 0x000e6200000e0000 */
[----:B------:R-:W-:-:S02]  /*8220*/  FMNMX.FTZ R140, R13, R10, !PT ;  /* 0x0000000a0d8c7209 */ /* 0x000fc40007810000 */
[----:B------:R-:W-:Y:S02]  /*8230*/  ISETP.GT.AND P5, PT, R109, 0x9, PT ;  /* 0x000000096d00780c */ /* 0x000fe40003fa4270 */
[----:B0-----:R-:W-:Y:S01]  /*8240*/  FSEL R17, R17, -INF , P4 ;  /* 0xff80000011117808 */ /* 0x001fe20002000000 */
[----:B------:R-:W0:Y:S01]  /*8250*/  MUFU.TANH R22, R22 ;  /* 0x0000001600167308 */ /* 0x000e220000002400 */
[----:B------:R-:W-:-:S07]  /*8260*/  ISETP.GT.AND P4, PT, R109, 0x11, PT ;  /* 0x000000116d00780c */ /* 0x000fce0003f84270 */
[----:B------:R-:W-:Y:S08]  /*8270*/  MUFU.TANH R128, R128 ;  /* 0x0000008000807308 */ /* 0x000ff00000002400 */
[----:B------:R-:W-:Y:S01]  /*8280*/  MUFU.TANH R130, R130 ;  /* 0x0000008200827308 */ /* 0x000fe20000002400 */
[----:B0-----:R-:W-:Y:S02]  /*8290*/  FSEL R22, R22, -INF , P4 ;  /* 0xff80000016167808 */ /* 0x001fe40002000000 */
[----:B-1----:R-:W-:Y:S01]  /*82a0*/  FMNMX.FTZ R138, R137, R74, !PT ;  /* 0x0000004a898a7209 */ /* 0x002fe20007810000 */
[----:B------:R-:W-:Y:S01]  /*82b0*/  FMUL.FTZ R137, R72, UR6 ;  /* 0x0000000648897c20 */ /* 0x000fe20008410000 */
[----:B------:R-:W0:Y:S01]  /*82c0*/  LDC R74, c[0x0][0x988] ;  /* 0x00026200ff4a7b82 */ /* 0x000e220000000800 */
[----:B------:R-:W-:-:S02]  /*82d0*/  ISETP.GT.AND P4, PT, R109, 0x20, PT ;  /* 0x000000206d00780c */ /* 0x000fc40003f84270 */
[----:B------:R-:W1:Y:S01]  /*82e0*/  SHFL.BFLY PT, R139, R138, 0x1, 0x1f ;  /* 0x0c201f008a8b7f89 */ /* 0x000e6200000e0000 */
[----:B------:R-:W2:Y:S08]  /*82f0*/  MUFU.TANH R120, R120 ;  /* 0x0000007800787308 */ /* 0x000eb00000002400 */
[----:B------:R-:W3:Y:S08]  /*8300*/  MUFU.TANH R121, R121 ;  /* 0x0000007900797308 */ /* 0x000ef00000002400 */
[----:B------:R-:W4:Y:S01]  /*8310*/  MUFU.TANH R123, R123 ;  /* 0x0000007b007b7308 */ /* 0x000f220000002400 */
[----:B--2---:R-:W-:-:S02]  /*8320*/  FSEL R120, R120, -INF , P4 ;  /* 0xff80000078787808 */ /* 0x004fc40002000000 */
[----:B------:R-:W-:Y:S02]  /*8330*/  ISETP.GT.AND P4, PT, R109, 0x29, PT ;  /* 0x000000296d00780c */ /* 0x000fe40003f84270 */
[----:B-1----:R-:W-:Y:S01]  /*8340*/  FMNMX.FTZ R72, R138, R139, !PT ;  /* 0x0000008b8a487209 */ /* 0x002fe20007810000 */
[----:B------:R-:W-:Y:S02]  /*8350*/  FMUL.FTZ R138, R77, UR6 ;  /* 0x000000064d8a7c20 */ /* 0x000fe40008410000 */
[----:B------:R-:W1:Y:S01]  /*8360*/  MUFU.TANH R124, R124 ;  /* 0x0000007c007c7308 */ /* 0x000e620000002400 */
[C---:B------:R-:W-:Y:S01]  /*8370*/  FSETP.NEU.FTZ.AND P3, PT, R72.reuse, -INF , PT ;  /* 0xff8000004800780b */ /* 0x040fe20003f7d000 */
[----:B0-----:R-:W-:-:S05]  /*8380*/  FMUL.FTZ R139, R72, R74 ;  /* 0x0000004a488b7220 */ /* 0x001fca0000410000 */
[----:B------:R-:W-:Y:S01]  /*8390*/  FSEL R77, R139, RZ, P3 ;  /* 0x000000ff8b4d7208 */ /* 0x000fe20001800000 */
[----:B------:R-:W0:Y:S01]  /*83a0*/  MUFU.TANH R112, R112 ;  /* 0x0000007000707308 */ /* 0x000e220000002400 */
[----:B------:R-:W-:Y:S02]  /*83b0*/  WARPGROUP.DEPBAR.LE gsb0, 0x0 ;  /* 0x00008000000079c5 */ /* 0x000fe40000010000 */
[----:B------:R-:W-:Y:S01]  /*83c0*/  WARPGROUP.ARRIVE ;  /* 0x00000000000079c5 */ /* 0x000fe20000000000 */
[-CC-:B------:R-:W-:Y:S01]  /*83d0*/  FFMA.FTZ R139, R129, R74.reuse, -R77.reuse ;  /* 0x0000004a818b7223 */ /* 0x180fe2000001084d */
[----:B------:R-:W-:Y:S01]  /*83e0*/  FSEL R129, R14, -INF , P6 ;  /* 0xff8000000e817808 */ /* 0x000fe20003000000 */
[--C-:B------:R-:W-:Y:S01]  /*83f0*/  FFMA.FTZ R141, R131, R74, -R77.reuse ;  /* 0x0000004a838d7223 */ /* 0x100fe2000001084d */
[----:B------:R-:W-:Y:S01]  /*8400*/  ISETP.GT.AND P6, PT, R109, 0x10, PT ;  /* 0x000000106d00780c */ /* 0x000fe20003fc4270 */
[----:B------:R2:W-:Y:S01]  /*8410*/  MUFU.EX2 R98, R139 ;  /* 0x0000008b00627308 */ /* 0x0005e20000000800 */
[----:B------:R-:W-:Y:S01]  /*8420*/  HGMMA.64x96x16.F32.BF16 R24, gdesc[UR28].tnspB, R24, gsb0 ;  /* 0x416000001c1879f0 */ /* 0x000fe20008001818 */
[----:B------:R-:W-:Y:S01]  /*8430*/  UIADD3 UR28, UR10, 0x780, URZ ;  /* 0x000007800a1c7890 */ /* 0x000fe2000fffe03f */
[----:B------:R-:W-:Y:S01]  /*8440*/  FMNMX.FTZ R140, R129, R140, !PT ;  /* 0x0000008c818c7209 */ /* 0x000fe20007810000 */
[----:B------:R-:W-:Y:S01]  /*8450*/  UIADD3 UR30, UR7, 0x140, URZ ;  /* 0x00000140071e7890 */ /* 0x000fe2000fffe03f */
[----:B------:R-:W-:Y:S01]  /*8460*/  FSEL R131, R18, -INF , P5 ;  /* 0xff80000012837808 */ /* 0x000fe20002800000 */
[----:B------:R-:W-:Y:S01]  /*8470*/  UMOV UR29, 0xc0000010 ;  /* 0xc0000010001d7882 */ /* 0x000fe20000000000 */
[----:B------:R-:W-:Y:S01]  /*8480*/  UMOV UR31, 0x80000020 ;  /* 0x80000020001f7882 */ /* 0x000fe20000000000 */
[----:B------:R-:W-:Y:S01]  /*8490*/  FMNMX.FTZ R140, R17, R140, !PT ;  /* 0x0000008c118c7209 */ /* 0x000fe20007810000 */
[-CC-:B--2---:R-:W-:Y:S01]  /*84a0*/  FFMA.FTZ R139, R132, R74.reuse, -R77.reuse ;  /* 0x0000004a848b7223 */ /* 0x184fe2000001084d */
[--C-:B------:R-:W-:Y:S01]  /*84b0*/  FFMA.FTZ R132, R133, R74, -R77.reuse ;  /* 0x0000004a85847223 */ /* 0x100fe2000001084d */
[----:B------:R-:W-:Y:S01]  /*84c0*/  FSEL R20, R20, -INF , P6 ;  /* 0xff80000014147808 */ /* 0x000fe20003000000 */
[----:B------:R-:W-:Y:S01]  /*84d0*/  MUFU.TANH R113, R113 ;  /* 0x0000007100717308 */ /* 0x000fe20000002400 */
[----:B------:R-:W-:Y:S01]  /*84e0*/  FMNMX.FTZ R133, R131, R140, !PT ;  /* 0x0000008c83857209 */ /* 0x000fe20007810000 */
[-CC-:B------:R-:W-:Y:S01]  /*84f0*/  FFMA.FTZ R140, R134, R74.reuse, -R77.reuse ;  /* 0x0000004a868c7223 */ /* 0x180fe2000001084d */
[----:B------:R-:W-:Y:S01]  /*8500*/  ISETP.GT.AND P5, PT, R109, 0x18, PT ;  /* 0x000000186d00780c */ /* 0x000fe20003fa4270 */
[-CC-:B------:R-:W-:Y:S01]  /*8510*/  FFMA.FTZ R142, R117, R74.reuse, -R77.reuse ;  /* 0x0000004a758e7223 */ /* 0x180fe2000001084d */
[----:B------:R-:W-:Y:S01]  /*8520*/  FMNMX.FTZ R133, R20, R133, !PT ;  /* 0x0000008514857209 */ /* 0x000fe20007810000 */
[-CC-:B------:R-:W-:Y:S01]  /*8530*/  FFMA.FTZ R102, R102, R74.reuse, -R77.reuse ;  /* 0x0000004a66667223 */ /* 0x180fe2000001084d */
[----:B------:R-:W-:Y:S01]  /*8540*/  ISETP.GT.AND P6, PT, R109, 0x19, PT ;  /* 0x000000196d00780c */ /* 0x000fe20003fc4270 */
[----:B------:R2:W-:Y:S01]  /*8550*/  MUFU.EX2 R18, R139 ;  /* 0x0000008b00127308 */ /* 0x0005e20000000800 */
[----:B------:R-:W-:Y:S01]  /*8560*/  FSEL R128, R128, -INF , P5 ;  /* 0xff80000080807808 */ /* 0x000fe20002800000 */
[-CC-:B------:R-:W-:Y:S01]  /*8570*/  FFMA.FTZ R15, R15, R74.reuse, -R77.reuse ;  /* 0x0000004a0f0f7223 */ /* 0x180fe2000001084d */
[----:B------:R-:W-:Y:S01]  /*8580*/  FMNMX.FTZ R133, R22, R133, !PT ;  /* 0x0000008516857209 */ /* 0x000fe20007810000 */
[-CC-:B------:R-:W-:Y:S01]  /*8590*/  FFMA.FTZ R19, R19, R74.reuse, -R77.reuse ;  /* 0x0000004a13137223 */ /* 0x180fe2000001084d */
[----:B------:R-:W-:Y:S01]  /*85a0*/  FSEL R130, R130, -INF , P6 ;  /* 0xff80000082827808 */ /* 0x000fe20003000000 */
[-CC-:B------:R-:W-:Y:S01]  /*85b0*/  FFMA.FTZ R21, R21, R74.reuse, -R77.reuse ;  /* 0x0000004a15157223 */ /* 0x180fe2000001084d */
[----:B------:R-:W-:Y:S01]  /*85c0*/  FMNMX.FTZ R133, R128, R133, !PT ;  /* 0x0000008580857209 */ /* 0x000fe20007810000 */
[----:B------:R-:W5:Y:S01]  /*85d0*/  MUFU.TANH R114, R114 ;  /* 0x0000007200727308 */ /* 0x000f620000002400 */
[----:B------:R-:W-:Y:S01]  /*85e0*/  ISETP.GT.AND P5, PT, R109, 0x21, PT ;  /* 0x000000216d00780c */ /* 0x000fe20003fa4270 */
[-CC-:B------:R-:W-:Y:S01]  /*85f0*/  FFMA.FTZ R23, R23, R74.reuse, -R77.reuse ;  /* 0x0000004a17177223 */ /* 0x180fe2000001084d */
[----:B--2---:R-:W-:Y:S01]  /*8600*/  FMNMX.FTZ R139, R130, R133, !PT ;  /* 0x00000085828b7209 */ /* 0x004fe20007810000 */
[-CC-:B------:R-:W-:Y:S01]  /*8610*/  FFMA.FTZ R122, R122, R74.reuse, -R77.reuse ;  /* 0x0000004a7a7a7223 */ /* 0x180fe2000001084d */
[----:B------:R-:W-:Y:S01]  /*8620*/  ISETP.GT.AND P6, PT, R109, 0x28, PT ;  /* 0x000000286d00780c */ /* 0x000fe20003fc4270 */
[-CC-:B------:R-:W-:Y:S01]  /*8630*/  FFMA.FTZ R94, R94, R74.reuse, -R77.reuse ;  /* 0x0000004a5e5e7223 */ /* 0x180fe2000001084d */
[----:B---3--:R-:W-:Y:S01]  /*8640*/  FSEL R133, R121, -INF , P5 ;  /* 0xff80000079857808 */ /* 0x008fe20002800000 */
[----:B------:R2:W-:Y:S01]  /*8650*/  MUFU.EX2 R14, R141 ;  /* 0x0000008d000e7308 */ /* 0x0005e20000000800 */
[----:B------:R-:W-:Y:S01]  /*8660*/  FMNMX.FTZ R134, R120, R139, !PT ;  /* 0x0000008b78867209 */ /* 0x000fe20007810000 */
[-CC-:B------:R-:W-:Y:S01]  /*8670*/  FFMA.FTZ R82, R82, R74.reuse, -R77.reuse ;  /* 0x0000004a52527223 */ /* 0x180fe2000001084d */
[----:B----4-:R-:W-:Y:S01]  /*8680*/  FSEL R123, R123, -INF , P6 ;  /* 0xff8000007b7b7808 */ /* 0x010fe20003000000 */
[--C-:B------:R-:W-:Y:S01]  /*8690*/  FFMA.FTZ R91, R91, R74, -R77.reuse ;  /* 0x0000004a5b5b7223 */ /* 0x100fe2000001084d */
[----:B------:R-:W-:Y:S01]  /*86a0*/  FMNMX.FTZ R134, R133, R134, !PT ;  /* 0x0000008685867209 */ /* 0x000fe20007810000 */
[-CC-:B------:R-:W-:Y:S01]  /*86b0*/  FFMA.FTZ R90, R90, R74.reuse, -R77.reuse ;  /* 0x0000004a5a5a7223 */ /* 0x180fe2000001084d */
[----:B------:R-:W-:Y:S01]  /*86c0*/  ISETP.GT.AND P5, PT, R109, 0x30, PT ;  /* 0x000000306d00780c */ /* 0x000fe20003fa4270 */
[----:B------:R-:W-:Y:S01]  /*86d0*/  MUFU.TANH R115, R115 ;  /* 0x0000007300737308 */ /* 0x000fe20000002400 */
[-CC-:B--2---:R-:W-:Y:S01]  /*86e0*/  FFMA.FTZ R141, R125, R74.reuse, -R77.reuse ;  /* 0x0000004a7d8d7223 */ /* 0x184fe2000001084d */
[----:B-1----:R-:W-:Y:S01]  /*86f0*/  FSEL R125, R124, -INF , P4 ;  /* 0xff8000007c7d7808 */ /* 0x002fe20002000000 */
[--C-:B------:R-:W-:Y:S01]  /*8700*/  FFMA.FTZ R86, R86, R74, -R77.reuse ;  /* 0x0000004a56567223 */ /* 0x100fe2000001084d */
[----:B------:R-:W-:Y:S01]  /*8710*/  FMNMX.FTZ R134, R123, R134, !PT ;  /* 0x000000867b867209 */ /* 0x000fe20007810000 */
[-CC-:B------:R-:W-:Y:S01]  /*8720*/  FFMA.FTZ R87, R87, R74.reuse, -R77.reuse ;  /* 0x0000004a57577223 */ /* 0x180fe2000001084d */
[----:B------:R-:W-:Y:S01]  /*8730*/  ISETP.GT.AND P6, PT, R109, 0x31, PT ;  /* 0x000000316d00780c */ /* 0x000fe20003fc4270 */
[-CC-:B------:R-:W-:Y:S01]  /*8740*/  FFMA.FTZ R83, R83, R74.reuse, -R77.reuse ;  /* 0x0000004a53537223 */ /* 0x180fe2000001084d */
[----:B------:R-:W1:Y:S01]  /*8750*/  MUFU.TANH R104, R104 ;  /* 0x0000006800687308 */ /* 0x000e620000002400 */
[----:B0-----:R-:W-:Y:S01]  /*8760*/  FSEL R112, R112, -INF , P5 ;  /* 0xff80000070707808 */ /* 0x001fe20002800000 */
[--C-:B------:R-:W-:Y:S01]  /*8770*/  FFMA.FTZ R95, R95, R74, -R77.reuse ;  /* 0x0000004a5f5f7223 */ /* 0x100fe2000001084d */
[----:B------:R-:W-:Y:S01]  /*8780*/  FMNMX.FTZ R139, R125, R134, !PT ;  /* 0x000000867d8b7209 */ /* 0x000fe20007810000 */
[-CC-:B------:R-:W-:Y:S01]  /*8790*/  FFMA.FTZ R101, R101, R74.reuse, -R77.reuse ;  /* 0x0000004a65657223 */ /* 0x180fe2000001084d */
[C---:B------:R-:W-:Y:S01]  /*87a0*/  ISETP.GT.AND P4, PT, R109.reuse, 0x38, PT ;  /* 0x000000386d00780c */ /* 0x040fe20003f84270 */
[----:B------:R-:W-:Y:S01]  /*87b0*/  FFMA.FTZ R100, R100, R74, -R77 ;  /* 0x0000004a64647223 */ /* 0x000fe2000001084d */
[----:B------:R-:W-:Y:S01]  /*87c0*/  FMNMX.FTZ R139, R112, R139, !PT ;  /* 0x0000008b708b7209 */ /* 0x000fe20007810000 */
[----:B------:R0:W-:Y:S01]  /*87d0*/  MUFU.EX2 R121, R140 ;  /* 0x0000008c00797308 */ /* 0x0001e20000000800 */
[----:B------:R-:W-:-:S02]  /*87e0*/  ISETP.GT.AND P5, PT, R109, 0x39, PT ;  /* 0x000000396d00780c */ /* 0x000fc40003fa4270 */
[----:B-----5:R-:W-:Y:S02]  /*87f0*/  FSEL R114, R114, -INF , P4 ;  /* 0xff80000072727808 */ /* 0x020fe40002000000 */
[----:B------:R-:W-:-:S03]  /*8800*/  ISETP.GT.AND P4, PT, R109, 0x41, PT ;  /* 0x000000416d00780c */ /* 0x000fc60003f84270 */
[----:B------:R-:W2:Y:S01]  /*8810*/  MUFU.TANH R105, R105 ;  /* 0x0000006900697308 */ /* 0x000ea20000002400 */
[-CC-:B0-----:R-:W-:Y:S01]  /*8820*/  FFMA.FTZ R140, R126, R74.reuse, -R77.reuse ;  /* 0x0000004a7e8c7223 */ /* 0x181fe2000001084d */
[----:B------:R-:W-:Y:S02]  /*8830*/  FSEL R126, R113, -INF , P6 ;  /* 0xff800000717e7808 */ /* 0x000fe40003000000 */
[----:B------:R-:W-:Y:S02]  /*8840*/  ISETP.GT.AND P6, PT, R109, 0x40, PT ;  /* 0x000000406d00780c */ /* 0x000fe40003fc4270 */
[----:B------:R-:W-:Y:S02]  /*8850*/  FMNMX.FTZ R139, R126, R139, !PT ;  /* 0x0000008b7e8b7209 */ /* 0x000fe40007810000 */
[----:B------:R-:W-:Y:S01]  /*8860*/  MUFU.TANH R107, R107 ;  /* 0x0000006b006b7308 */ /* 0x000fe20000002400 */
[----:B-1----:R-:W-:Y:S02]  /*8870*/  FSEL R104, R104, -INF , P6 ;  /* 0xff80000068687808 */ /* 0x002fe40003000000 */
[----:B------:R-:W-:Y:S01]  /*8880*/  FMNMX.FTZ R134, R114, R139, !PT ;  /* 0x0000008b72867209 */ /* 0x000fe20007810000 */
[----:B------:R-:W-:-:S04]  /*8890*/  FFMA.FTZ R139, R135, R74, -R77 ;  /* 0x0000004a878b7223 */ /* 0x000fc8000001084d */
[----:B------:R0:W-:Y:S01]  /*88a0*/  MUFU.EX2 R124, R141 ;  /* 0x0000008d007c7308 */ /* 0x0001e20000000800 */
[----:B--2---:R-:W-:Y:S02]  /*88b0*/  FSEL R105, R105, -INF , P4 ;  /* 0xff80000069697808 */ /* 0x004fe40002000000 */
[----:B------:R-:W-:-:S05]  /*88c0*/  ISETP.GT.AND P4, PT, R109, 0x49, PT ;  /* 0x000000496d00780c */ /* 0x000fca0003f84270 */
[----:B------:R-:W1:Y:S01]  /*88d0*/  MUFU.TANH R108, R108 ;  /* 0x0000006c006c7308 */ /* 0x000e620000002400 */
[----:B0-----:R-:W-:Y:S01]  /*88e0*/  FFMA.FTZ R141, R127, R74, -R77 ;  /* 0x0000004a7f8d7223 */ /* 0x001fe2000001084d */
[----:B------:R-:W-:Y:S02]  /*88f0*/  FSEL R127, R115, -INF , P5 ;  /* 0xff800000737f7808 */ /* 0x000fe40002800000 */
[----:B------:R-:W-:Y:S02]  /*8900*/  ISETP.GT.AND P5, PT, R109, 0x48, PT ;  /* 0x000000486d00780c */ /* 0x000fe40003fa4270 */
[----:B------:R-:W-:Y:S02]  /*8910*/  FMNMX.FTZ R135, R127, R134, !PT ;  /* 0x000000867f877209 */ /* 0x000fe40007810000 */
[----:B------:R-:W0:Y:S01]  /*8920*/  MUFU.TANH R96, R96 ;  /* 0x0000006000607308 */ /* 0x000e220000002400 */
[----:B------:R-:W-:Y:S02]  /*8930*/  WARPGROUP.DEPBAR.LE gsb0, 0x0 ;  /* 0x00008000000079c5 */ /* 0x000fe40000010000 */
[----:B------:R-:W-:-:S05]  /*8940*/  WARPGROUP.ARRIVE ;  /* 0x00000000000079c5 */ /* 0x000fca0000000000 */
[----:B------:R-:W2:Y:S01]  /*8950*/  MUFU.TANH R97, R97 ;  /* 0x0000006100617308 */ /* 0x000ea20000002400 */
[----:B-1----:R-:W-:Y:S01]  /*8960*/  FSEL R108, R108, -INF , P4 ;  /* 0xff8000006c6c7808 */ /* 0x002fe20002000000 */
[----:B------:R-:W-:Y:S01]  /*8970*/  HGMMA.64x96x16.F32.BF16 R24, gdesc[UR28].tnspB, R24, gsb0 ;  /* 0x416000001c1879f0 */ /* 0x000fe20008001818 */
[----:B------:R-:W-:Y:S01]  /*8980*/  UIADD3 UR28, UR10, 0x900, URZ ;  /* 0x000009000a1c7890 */ /* 0x000fe2000fffe03f */
[----:B------:R-:W-:Y:S01]  /*8990*/  ISETP.GT.AND P4, PT, R109, 0x51, PT ;  /* 0x000000516d00780c */ /* 0x000fe20003f84270 */
[----:B------:R-:W-:Y:S01]  /*89a0*/  UIADD3 UR30, UR7, 0x180, URZ ;  /* 0x00000180071e7890 */ /* 0x000fe2000fffe03f */
[----:B------:R-:W-:Y:S01]  /*89b0*/  UMOV UR29, 0xc0000010 ;  /* 0xc0000010001d7882 */ /* 0x000fe20000000000 */
[----:B------:R-:W-:Y:S01]  /*89c0*/  UMOV UR31, 0x80000020 ;  /* 0x80000020001f7882 */ /* 0x000fe20000000000 */
[----:B------:R1:W-:Y:S08]  /*89d0*/  MUFU.EX2 R113, R140 ;  /* 0x0000008c00717308 */ /* 0x0003f00000000800 */
[----:B------:R3:W-:Y:S01]  /*89e0*/  MUFU.EX2 R115, R141 ;  /* 0x0000008d00737308 */ /* 0x0007e20000000800 */
[----:B-1----:R-:W-:-:S04]  /*89f0*/  FMNMX.FTZ R140, R104, R135, !PT ;  /* 0x00000087688c7209 */ /* 0x002fc80007810000 */
[----:B------:R-:W-:-:S03]  /*8a00*/  FMNMX.FTZ R135, R105, R140, !PT ;  /* 0x0000008c69877209 */ /* 0x000fc60007810000 */
[----:B------:R-:W1:Y:S01]  /*8a10*/  MUFU.TANH R136, R136 ;  /* 0x0000008800887308 */ /* 0x000e620000002400 */
[----:B---3--:R-:W-:Y:S01]  /*8a20*/  FFMA.FTZ R141, R116, R74, -R77 ;  /* 0x0000004a748d7223 */ /* 0x008fe2000001084d */
[----:B------:R-:W-:Y:S02]  /*8a30*/  FSEL R116, R107, -INF , P5 ;  /* 0xff8000006b747808 */ /* 0x000fe40002800000 */
[----:B------:R-:W-:Y:S02]  /*8a40*/  ISETP.GT.AND P5, PT, R109, 0x50, PT ;  /* 0x000000506d00780c */ /* 0x000fe40003fa4270 */
[----:B------:R-:W-:Y:S02]  /*8a50*/  FMNMX.FTZ R135, R116, R135, !PT ;  /* 0x0000008774877209 */ /* 0x000fe40007810000 */
[----:B------:R-:W3:Y:S01]  /*8a60*/  MUFU.TANH R103, R103 ;  /* 0x0000006700677308 */ /* 0x000ee20000002400 */
[----:B0-----:R-:W-:Y:S02]  /*8a70*/  FSEL R117, R96, -INF , P5 ;  /* 0xff80000060757808 */ /* 0x001fe40002800000 */
[----:B------:R-:W-:-:S02]  /*8a80*/  FMNMX.FTZ R140, R108, R135, !PT ;  /* 0x000000876c8c7209 */ /* 0x000fc40007810000 */
[----:B------:R-:W-:Y:S02]  /*8a90*/  ISETP.GT.AND P5, PT, R109, 0x58, PT ;  /* 0x000000586d00780c */ /* 0x000fe40003fa4270 */
[----:B--2---:R-:W-:Y:S01]  /*8aa0*/  FSEL R135, R97, -INF , P4 ;  /* 0xff80000061877808 */ /* 0x004fe20002000000 */
[----:B------:R-:W0:Y:S01]  /*8ab0*/  MUFU.TANH R88, R88 ;  /* 0x0000005800587308 */ /* 0x000e220000002400 */
[----:B------:R-:W-:Y:S01]  /*8ac0*/  FMNMX.FTZ R140, R117, R140, !PT ;  /* 0x0000008c758c7209 */ /* 0x000fe20007810000 */
[----:B------:R-:W-:Y:S01]  /*8ad0*/  FFMA.FTZ R97, R106, R74, -R77 ;  /* 0x0000004a6a617223 */ /* 0x000fe2000001084d */
[C---:B------:R-:W-:Y:S02]  /*8ae0*/  ISETP.GT.AND P4, PT, R109.reuse, 0x59, PT ;  /* 0x000000596d00780c */ /* 0x040fe40003f84270 */
[----:B-1----:R-:W-:Y:S02]  /*8af0*/  FSEL R136, R136, -INF , P5 ;  /* 0xff80000088887808 */ /* 0x002fe40002800000 */
[----:B------:R-:W-:Y:S01]  /*8b00*/  ISETP.GT.AND P5, PT, R109, 0x60, PT ;  /* 0x000000606d00780c */ /* 0x000fe20003fa4270 */
[----:B------:R-:W-:Y:S01]  /*8b10*/  MUFU.TANH R89, R89 ;  /* 0x0000005900597308 */ /* 0x000fe20000002400 */
[----:B---3--:R-:W-:-:S02]  /*8b20*/  FSEL R103, R103, -INF , P4 ;  /* 0xff80000067677808 */ /* 0x008fc40002000000 */
[----:B------:R-:W-:-:S05]  /*8b30*/  ISETP.GT.AND P4, PT, R109, 0x61, PT ;  /* 0x000000616d00780c */ /* 0x000fca0003f84270 */
[----:B------:R-:W1:Y:S01]  /*8b40*/  MUFU.TANH R92, R92 ;  /* 0x0000005c005c7308 */ /* 0x000e620000002400 */
[----:B0-----:R-:W-:Y:S02]  /*8b50*/  FSEL R106, R88, -INF , P5 ;  /* 0xff800000586a7808 */ /* 0x001fe40002800000 */
[----:B------:R-:W-:-:S05]  /*8b60*/  ISETP.GT.AND P5, PT, R109, 0x68, PT ;  /* 0x000000686d00780c */ /* 0x000fca0003fa4270 */
[----:B------:R0:W-:Y:S08]  /*8b70*/  MUFU.EX2 R134, R139 ;  /* 0x0000008b00867308 */ /* 0x0001f00000000800 */
[----:B------:R-:W2:Y:S01]  /*8b80*/  MUFU.TANH R93, R93 ;  /* 0x0000005d005d7308 */ /* 0x000ea20000002400 */
[----:B0-----:R-:W-:Y:S02]  /*8b90*/  FMNMX.FTZ R139, R135, R140, !PT ;  /* 0x0000008c878b7209 */ /* 0x001fe40007810000 */
[----:B-1----:R-:W-:-:S02]  /*8ba0*/  FSEL R92, R92, -INF , P5 ;  /* 0xff8000005c5c7808 */ /* 0x002fc40002800000 */
[----:B------:R-:W-:Y:S02]  /*8bb0*/  FMNMX.FTZ R140, R136, R139, !PT ;  /* 0x0000008b888c7209 */ /* 0x000fe40007810000 */
[----:B------:R-:W-:Y:S01]  /*8bc0*/  ISETP.GT.AND P5, PT, R109, 0x70, PT ;  /* 0x000000706d00780c */ /* 0x000fe20003fa4270 */
[----:B------:R-:W0:Y:S01]  /*8bd0*/  MUFU.TANH R80, R80 ;  /* 0x0000005000507308 */ /* 0x000e220000002400 */
[----:B------:R-:W-:-:S04]  /*8be0*/  FMNMX.FTZ R139, R103, R140, !PT ;  /* 0x0000008c678b7209 */ /* 0x000fc80007810000 */
[----:B------:R-:W-:-:S03]  /*8bf0*/  FMNMX.FTZ R139, R106, R139, !PT ;  /* 0x0000008b6a8b7209 */ /* 0x000fc60007810000 */
[----:B------:R1:W-:Y:S08]  /*8c00*/  MUFU.EX2 R107, R141 ;  /* 0x0000008d006b7308 */ /* 0x0003f00000000800 */
[----:B------:R-:W3:Y:S01]  /*8c10*/  MUFU.TANH R81, R81 ;  /* 0x0000005100517308 */ /* 0x000ee20000002400 */
[-CC-:B-1----:R-:W-:Y:S01]  /*8c20*/  FFMA.FTZ R141, R118, R74.reuse, -R77.reuse ;  /* 0x0000004a768d7223 */ /* 0x182fe2000001084d */
[----:B------:R-:W-:Y:S01]  /*8c30*/  FSEL R118, R89, -INF , P4 ;  /* 0xff80000059767808 */ /* 0x000fe20002000000 */
[----:B------:R-:W-:Y:S01]  /*8c40*/  FFMA.FTZ R89, R110, R74, -R77 ;  /* 0x0000004a6e597223 */ /* 0x000fe2000001084d */
[----:B------:R-:W-:-:S02]  /*8c50*/  ISETP.GT.AND P4, PT, R109, 0x69, PT ;  /* 0x000000696d00780c */ /* 0x000fc40003f84270 */
[----:B------:R-:W-:Y:S01]  /*8c60*/  FMNMX.FTZ R139, R118, R139, !PT ;  /* 0x0000008b768b7209 */ /* 0x000fe20007810000 */
[----:B------:R-:W-:Y:S02]  /*8c70*/  WARPGROUP.DEPBAR.LE gsb0, 0x0 ;  /* 0x00008000000079c5 */ /* 0x000fe40000010000 */
[----:B------:R-:W-:Y:S01]  /*8c80*/  WARPGROUP.ARRIVE ;  /* 0x00000000000079c5 */ /* 0x000fe20000000000 */
[----:B------:R-:W1:Y:S01]  /*8c90*/  MUFU.TANH R84, R84 ;  /* 0x0000005400547308 */ /* 0x000e620000002400 */
[----:B--2---:R-:W-:Y:S02]  /*8ca0*/  FSEL R93, R93, -INF , P4 ;  /* 0xff8000005d5d7808 */ /* 0x004fe40002000000 */
[----:B------:R-:W-:Y:S02]  /*8cb0*/  FMNMX.FTZ R140, R92, R139, !PT ;  /* 0x0000008b5c8c7209 */ /* 0x000fe40007810000 */
[----:B------:R-:W-:Y:S01]  /*8cc0*/  HGMMA.64x96x16.F32.BF16 R24, gdesc[UR28].tnspB, R24, gsb0 ;  /* 0x416000001c1879f0 */ /* 0x000fe20008001818 */
[----:B------:R-:W-:Y:S01]  /*8cd0*/  UIADD3 UR28, UR10, 0xa80, URZ ;  /* 0x00000a800a1c7890 */ /* 0x000fe2000fffe03f */
[----:B------:R-:W-:Y:S01]  /*8ce0*/  ISETP.GT.AND P4, PT, R109, 0x71, PT ;  /* 0x000000716d00780c */ /* 0x000fe20003f84270 */
[----:B------:R-:W-:Y:S01]  /*8cf0*/  UIADD3 UR30, UR7, 0x1c0, URZ ;  /* 0x000001c0071e7890 */ /* 0x000fe2000fffe03f */
[----:B------:R-:W2:Y:S01]  /*8d00*/  MUFU.TANH R85, R85 ;  /* 0x0000005500557308 */ /* 0x000ea20000002400 */
[----:B------:R-:W-:Y:S01]  /*8d10*/  UMOV UR29, 0xc0000010 ;  /* 0xc0000010001d7882 */ /* 0x000fe20000000000 */
[----:B------:R-:W-:Y:S01]  /*8d20*/  UMOV UR31, 0x80000020 ;  /* 0x80000020001f7882 */ /* 0x000fe20000000000 */
[----:B0-----:R-:W-:-:S02]  /*8d30*/  FSEL R110, R80, -INF , P5 ;  /* 0xff800000506e7808 */ /* 0x001fc40002800000 */
[----:B------:R-:W-:Y:S02]  /*8d40*/  FMNMX.FTZ R139, R93, R140, !PT ;  /* 0x0000008c5d8b7209 */ /* 0x000fe40007810000 */
[----:B------:R-:W-:Y:S01]  /*8d50*/  ISETP.GT.AND P5, PT, R109, 0x78, PT ;  /* 0x000000786d00780c */ /* 0x000fe20003fa4270 */
[----:B------:R-:W0:Y:S01]  /*8d60*/  MUFU.TANH R137, R137 ;  /* 0x0000008900897308 */ /* 0x000e220000002400 */
[----:B------:R-:W-:-:S07]  /*8d70*/  FMNMX.FTZ R140, R110, R139, !PT ;  /* 0x0000008b6e8c7209 */ /* 0x000fce0007810000 */
[----:B------:R-:W4:Y:S08]  /*8d80*/  MUFU.TANH R73, R73 ;  /* 0x0000004900497308 */ /* 0x000f300000002400 */
[----:B------:R5:W-:Y:S08]  /*8d90*/  MUFU.EX2 R88, R141 ;  /* 0x0000008d00587308 */ /* 0x000bf00000000800 */
[----:B------:R-:W4:Y:S01]  /*8da0*/  MUFU.TANH R76, R76 ;  /* 0x0000004c004c7308 */ /* 0x000f220000002400 */
[-CC-:B-----5:R-:W-:Y:S01]  /*8db0*/  FFMA.FTZ R141, R111, R74.reuse, -R77.reuse ;  /* 0x0000004a6f8d7223 */ /* 0x1a0fe2000001084d */
[----:B---3--:R-:W-:Y:S01]  /*8dc0*/  FSEL R111, R81, -INF , P4 ;  /* 0xff800000516f7808 */ /* 0x008fe20002000000 */
[----:B------:R-:W-:Y:S01]  /*8dd0*/  FFMA.FTZ R81, R119, R74, -R77 ;  /* 0x0000004a77517223 */ /* 0x000fe2000001084d */
[----:B------:R-:W-:-:S02]  /*8de0*/  ISETP.GT.AND P4, PT, R109, 0x79, PT ;  /* 0x000000796d00780c */ /* 0x000fc40003f84270 */
[----:B-1----:R-:W-:Y:S01]  /*8df0*/  FSEL R119, R84, -INF , P5 ;  /* 0xff80000054777808 */ /* 0x002fe20002800000 */
[--C-:B------:R-:W-:Y:S01]  /*8e00*/  FFMA.FTZ R84, R99, R74, -R77.reuse ;  /* 0x0000004a63547223 */ /* 0x100fe2000001084d */
[----:B------:R-:W-:Y:S01]  /*8e10*/  FMNMX.FTZ R140, R111, R140, !PT ;  /* 0x0000008c6f8c7209 */ /* 0x000fe20007810000 */
[----:B------:R-:W1:Y:S01]  /*8e20*/  MUFU.TANH R138, R138 ;  /* 0x0000008a008a7308 */ /* 0x000e620000002400 */
[----:B------:R-:W-:Y:S01]  /*8e30*/  ISETP.GT.AND P5, PT, R109, 0x80, PT ;  /* 0x000000806d00780c */ /* 0x000fe20003fa4270 */
[----:B------:R-:W-:Y:S01]  /*8e40*/  FFMA.FTZ R99, R78, R74, -R77 ;  /* 0x0000004a4e637223 */ /* 0x000fe2000001084d */
[----:B--2---:R-:W-:Y:S02]  /*8e50*/  FSEL R139, R85, -INF , P4 ;  /* 0xff800000558b7808 */ /* 0x004fe40002000000 */
[----:B------:R-:W-:Y:S02]  /*8e60*/  FMNMX.FTZ R140, R119, R140, !PT ;  /* 0x0000008c778c7209 */ /* 0x000fe40007810000 */
[----:B------:R-:W-:Y:S01]  /*8e70*/  ISETP.GT.AND P4, PT, R109, 0x81, PT ;  /* 0x000000816d00780c */ /* 0x000fe20003f84270 */
[----:B------:R2:W-:Y:S01]  /*8e80*/  MUFU.EX2 R96, R142 ;  /* 0x0000008e00607308 */ /* 0x0005e20000000800 */
[----:B0-----:R-:W-:-:S02]  /*8e90*/  FSEL R137, R137, -INF , P5 ;  /* 0xff80000089897808 */ /* 0x001fc40002800000 */
[----:B------:R-:W-:-:S05]  /*8ea0*/  ISETP.GT.AND P5, PT, R109, 0x88, PT ;  /* 0x000000886d00780c */ /* 0x000fca0003fa4270 */
[----:B------:R0:W-:Y:S01]  /*8eb0*/  MUFU.EX2 R80, R141 ;  /* 0x0000008d00507308 */ /* 0x0001e20000000800 */
[----:B--2---:R-:W-:Y:S02]  /*8ec0*/  FMNMX.FTZ R142, R139, R140, !PT ;  /* 0x0000008c8b8e7209 */ /* 0x004fe40007810000 */
[----:B----4-:R-:W-:Y:S02]  /*8ed0*/  FSEL R140, R73, -INF , P4 ;  /* 0xff800000498c7808 */ /* 0x010fe40002000000 */
[----:B------:R-:W-:Y:S01]  /*8ee0*/  FMNMX.FTZ R73, R137, R142, !PT ;  /* 0x0000008e89497209 */ /* 0x000fe20007810000 */
[----:B------:R-:W-:Y:S01]  /*8ef0*/  IMAD.U32 R142, RZ, RZ, UR5 ;  /* 0x00000005ff8e7e24 */ /* 0x000fe2000f8e00ff */
[----:B------:R-:W-:Y:S01]  /*8f00*/  ISETP.GT.AND P4, PT, R109, 0x89, PT ;  /* 0x000000896d00780c */ /* 0x000fe20003f84270 */
[----:B------:R-:W-:Y:S01]  /*8f10*/  MUFU.EX2 R15, R15 ;  /* 0x0000000f000f7308 */ /* 0x000fe20000000800 */
[----:B------:R-:W-:Y:S01]  /*8f20*/  FSEL R109, R76, -INF , P5 ;  /* 0xff8000004c6d7808 */ /* 0x000fe20002800000 */
[----:B0-----:R-:W-:Y:S01]  /*8f30*/  FFMA.FTZ R141, R75, R74, -R77 ;  /* 0x0000004a4b8d7223 */ /* 0x001fe2000001084d */
[----:B------:R-:W-:Y:S01]  /*8f40*/  FMNMX.FTZ R76, R140, R73, !PT ;  /* 0x000000498c4c7209 */ /* 0x000fe20007810000 */
[----:B------:R-:W-:Y:S01]  /*8f50*/  UMOV UR5, UR4 ;  /* 0x0000000400057c82 */ /* 0x000fe20008000000 */
[----:B-1----:R-:W-:-:S02]  /*8f60*/  FSEL R138, R138, -INF , P4 ;  /* 0xff8000008a8a7808 */ /* 0x002fc40002000000 */
[----:B------:R-:W-:Y:S01]  /*8f70*/  FMNMX.FTZ R85, R109, R76, !PT ;  /* 0x0000004c6d557209 */ /* 0x000fe20007810000 */
[----:B------:R0:W-:Y:S01]  /*8f80*/  MUFU.EX2 R73, R102 ;  /* 0x0000006600497308 */ /* 0x0001e20000000800 */
[----:B------:R-:W-:Y:S02]  /*8f90*/  @!P1 LEA R142, R142, UR60, 0x3 ;  /* 0x0000003c8e8e9c11 */ /* 0x000fe4000f8e18ff */
[----:B------:R-:W-:-:S05]  /*8fa0*/  FMNMX.FTZ R75, R138, R85, !PT ;  /* 0x000000558a4b7209 */ /* 0x000fca0007810000 */
[----:B------:R-:W1:Y:S01]  /*8fb0*/  SHFL.BFLY PT, R76, R75, 0x2, 0x1f ;  /* 0x0c401f004b4c7f89 */ /* 0x000e6200000e0000 */
[----:B------:R2:W-:Y:S01]  /*8fc0*/  MUFU.EX2 R85, R141 ;  /* 0x0000008d00557308 */ /* 0x0005e20000000800 */
[----:B0-----:R-:W-:Y:S01]  /*8fd0*/  FFMA.FTZ R102, R79, R74, -R77 ;  /* 0x0000004a4f667223 */ /* 0x001fe2000001084d */
[----:B------:R-:W-:-:S05]  /*8fe0*/  IMAD.U32 R79, RZ, RZ, UR4 ;  /* 0x00000004ff4f7e24 */ /* 0x000fca000f8e00ff */
[----:B------:R-:W-:Y:S01]  /*8ff0*/  @!P1 LEA R79, R79, UR60, 0x3 ;  /* 0x0000003c4f4f9c11 */ /* 0x000fe2000f8e18ff */
[----:B------:R-:W-:Y:S04]  /*9000*/  MUFU.EX2 R19, R19 ;  /* 0x0000001300137308 */ /* 0x000fe80000000800 */
[----:B------:R-:W-:Y:S01]  /*9010*/  @!P1 VIADD R79, R79, 0x31c40 ;  /* 0x00031c404f4f9836 */ /* 0x000fe20000000000 */
[----:B------:R-:W-:Y:S02]  /*9020*/  WARPGROUP.DEPBAR.LE gsb0, 0x0 ;  /* 0x00008000000079c5 */ /* 0x000fe40000010000 */
[----:B------:R-:W-:Y:S01]  /*9030*/  WARPGROUP.ARRIVE ;  /* 0x00000000000079c5 */ /* 0x000fe20000000000 */
[----:B------:R-:W-:Y:S01]  /*9040*/  MUFU.EX2 R21, R21 ;  /* 0x0000001500157308 */ /* 0x000fe20000000800 */
[----:B------:R-:W-:-:S02]  /*9050*/  @!P1 PRMT R79, RZ, 0x654, R79 ;  /* 0x00000654ff4f9816 */ /* 0x000fc4000000004f */
[----:B-1----:R-:W-:Y:S02]  /*9060*/  FMNMX.FTZ R76, R75, R76, !PT ;  /* 0x0000004c4b4c7209 */ /* 0x002fe40007810000 */
[----:B------:R-:W-:Y:S01]  /*9070*/  HGMMA.64x96x16.F32.BF16 R24, gdesc[UR28].tnspB, R24, gsb0 ;  /* 0x416000001c1879f0 */ /* 0x000fe20008001818 */
[----:B------:R-:W-:Y:S02]  /*9080*/  UIADD3 UR28, UR10, 0xc00, URZ ;  /* 0x00000c000a1c7890 */ /* 0x000fe4000fffe03f */
[----:B------:R-:W-:Y:S01]  /*9090*/  UIADD3 UR30, UR7, 0x200, URZ ;  /* 0x00000200071e7890 */ /* 0x000fe2000fffe03f */
[----:B------:R-:W0:Y:S01]  /*90a0*/  SHFL.BFLY PT, R75, R76, 0x1, 0x1f ;  /* 0x0c201f004c4b7f89 */ /* 0x000e2200000e0000 */
[----:B------:R-:W-:Y:S01]  /*90b0*/  UMOV UR29, 0xc0000010 ;  /* 0xc0000010001d7882 */ /* 0x000fe20000000000 */
[----:B------:R-:W-:Y:S01]  /*90c0*/  UMOV UR31, 0x80000020 ;  /* 0x80000020001f7882 */ /* 0x000fe20000000000 */
[----:B------:R-:W-:Y:S08]  /*90d0*/  MUFU.EX2 R23, R23 ;  /* 0x0000001700177308 */ /* 0x000ff00000000800 */
[----:B------:R-:W-:Y:S08]  /*90e0*/  MUFU.EX2 R132, R132 ;  /* 0x0000008400847308 */ /* 0x000ff00000000800 */
[----:B------:R-:W-:Y:S01]  /*90f0*/  MUFU.EX2 R122, R122 ;  /* 0x0000007a007a7308 */ /* 0x000fe20000000800 */
[----:B0-----:R-:W-:-:S07]  /*9100*/  FMNMX.FTZ R75, R76, R75, !PT ;  /* 0x0000004b4c4b7209 */ /* 0x001fce0007810000 */
[----:B------:R-:W-:Y:S01]  /*9110*/  MUFU.EX2 R97, R97 ;  /* 0x0000006100617308 */ /* 0x000fe20000000800 */
[C---:B------:R-:W-:Y:S01]  /*9120*/  FSETP.NEU.FTZ.AND P4, PT, R75.reuse, -INF , PT ;  /* 0xff8000004b00780b */ /* 0x040fe20003f9d000 */
[----:B--2---:R-:W-:-:S05]  /*9130*/  FMUL.FTZ R141, R75, R74 ;  /* 0x0000004a4b8d7220 */ /* 0x004fca0000410000 */
[----:B------:R-:W-:Y:S01]  /*9140*/  FSEL R141, R141, RZ, P4 ;  /* 0x000000ff8d8d7208 */ /* 0x000fe20002000000 */
[----:B------:R-:W-:Y:S04]  /*9150*/  MUFU.EX2 R89, R89 ;  /* 0x0000005900597308 */ /* 0x000fe80000000800 */
[-CC-:B------:R-:W-:Y:S01]  /*9160*/  FFMA.FTZ R78, R17, R74.reuse, -R141.reuse ;  /* 0x0000004a114e7223 */ /* 0x180fe2000001088d */
[-CC-:B------:R-:W-:Y:S01]  /*9170*/  FFMA.FTZ R17, R131, R74.reuse, -R141.reuse ;  /* 0x0000004a83117223 */ /* 0x180fe2000001088d */
[-CC-:B------:R-:W-:Y:S01]  /*9180*/  FFMA.FTZ R131, R125, R74.reuse, -R141.reuse ;  /* 0x0000004a7d837223 */ /* 0x180fe2000001088d */
[-CC-:B------:R-:W-:Y:S01]  /*9190*/  FFMA.FTZ R125, R104, R74.reuse, -R141.reuse ;  /* 0x0000004a687d7223 */ /* 0x180fe2000001088d */
[----:B------:R-:W-:Y:S01]  /*91a0*/  FSEL R104, R72, RZ, P3 ;  /* 0x000000ff48687208 */ /* 0x000fe20001800000 */
[-CC-:B------:R-:W-:Y:S01]  /*91b0*/  FFMA.FTZ R76, R13, R74.reuse, -R141.reuse ;  /* 0x0000004a0d4c7223 */ /* 0x180fe2000001088d */
[-CC-:B------:R-:W-:Y:S01]  /*91c0*/  FFMA.FTZ R13, R129, R74.reuse, -R141.reuse ;  /* 0x0000004a810d7223 */ /* 0x180fe2000001088d */
[-CC-:B------:R-:W-:Y:S01]  /*91d0*/  FFMA.FTZ R129, R130, R74.reuse, -R141.reuse ;  /* 0x0000004a82817223 */ /* 0x180fe2000001088d */
[-C--:B------:R-:W-:Y:S01]  /*91e0*/  FFMA.FTZ R130, R126, R74.reuse, -R141 ;  /* 0x0000004a7e827223 */ /* 0x080fe2000001088d */
[----:B------:R-:W-:Y:S01]  /*91f0*/  FADD.FTZ R77, -R104, R11 ;  /* 0x0000000b684d7221 */ /* 0x000fe20000010100 */
[----:B------:R-:W-:Y:S01]  /*9200*/  FSEL R11, R75, RZ, P4 ;  /* 0x000000ff4b0b7208 */ /* 0x000fe20002000000 */
[-CC-:B------:R-:W-:Y:S01]  /*9210*/  FFMA.FTZ R126, R127, R74.reuse, -R141.reuse ;  /* 0x0000004a7f7e7223 */ /* 0x180fe2000001088d */
[-CC-:B------:R-:W-:Y:S01]  /*9220*/  FFMA.FTZ R127, R105, R74.reuse, -R141.reuse ;  /* 0x0000004a697f7223 */ /* 0x180fe2000001088d */
[-C--:B------:R-:W-:Y:S01]  /*9230*/  FMUL.FTZ R105, R77, R74.reuse ;  /* 0x0000004a4d697220 */ /* 0x080fe20000410000 */
[----:B------:R-:W-:Y:S01]  /*9240*/  ISETP.GE.U32.AND P3, PT, R146, 0x180, PT ;  /* 0x000001809200780c */ /* 0x000fe20003f66070 */
[----:B------:R-:W-:Y:S01]  /*9250*/  FADD.FTZ R77, -R11, R10 ;  /* 0x0000000a0b4d7221 */ /* 0x000fe20000010100 */
[----:B------:R-:W-:Y:S01]  /*9260*/  VIADD R11, R144, 0x9 ;  /* 0x00000009900b7836 */ /* 0x000fe20000000000 */
[----:B------:R-:W-:Y:S01]  /*9270*/  MUFU.EX2 R76, R76 ;  /* 0x0000004c004c7308 */ /* 0x000fe20000000800 */
[-CC-:B------:R-:W-:Y:S01]  /*9280*/  FFMA.FTZ R20, R20, R74.reuse, -R141.reuse ;  /* 0x0000004a14147223 */ /* 0x180fe2000001088d */
[-C--:B------:R-:W-:Y:S01]  /*9290*/  FMUL.FTZ R104, R77, R74.reuse ;  /* 0x0000004a4d687220 */ /* 0x080fe20000410000 */
[-CC-:B------:R-:W-:Y:S01]  /*92a0*/  FFMA.FTZ R22, R22, R74.reuse, -R141.reuse ;  /* 0x0000004a16167223 */ /* 0x180fe2000001088d */
[----:B------:R-:W-:Y:S01]  /*92b0*/  SEL R77, R11, 0x9, !P3 ;  /* 0x000000090b4d7807 */ /* 0x000fe20005800000 */
        /* <DEDUP_REMOVED lines=18> */
[----:B------:R-:W-:Y:S01]  /*93e0*/  FFMA.FTZ R109, R109, R74, -R141 ;  /* 0x0000004a6d6d7223 */ /* 0x000fe2000001088d */
[----:B------:R-:W3:Y:S01]  /*93f0*/  MUFU.EX2 R13, R13 ;  /* 0x0000000d000d7308 */ /* 0x000ee20000000800 */
[----:B-1----:R-:W-:-:S02]  /*9400*/  @!P1 VIADD R105, R142, 0x31c60 ;  /* 0x00031c608e699836 */ /* 0x002fc40000000000 */
[----:B0-----:R-:W-:Y:S01]  /*9410*/  FFMA.FTZ R104, R11, R6, R76 ;  /* 0x000000060b687223 */ /* 0x001fe2000001004c */
[-CC-:B------:R-:W-:Y:S01]  /*9420*/  FFMA.FTZ R6, R135, R74.reuse, -R141.reuse ;  /* 0x0000004a87067223 */ /* 0x180fe2000001088d */
[-CC-:B------:R-:W-:Y:S01]  /*9430*/  FFMA.FTZ R138, R138, R74.reuse, -R141.reuse ;  /* 0x0000004a8a8a7223 */ /* 0x180fe2000001088d */
[----:B------:R-:W-:Y:S01]  /*9440*/  FFMA.FTZ R111, R111, R74, -R141 ;  /* 0x0000004a6f6f7223 */ /* 0x000fe2000001088d */
[----:B------:R-:W-:Y:S01]  /*9450*/  @!P1 PRMT R105, RZ, 0x654, R105 ;  /* 0x00000654ff699816 */ /* 0x000fe20000000069 */
[----:B------:R-:W0:Y:S01]  /*9460*/  MUFU.EX2 R78, R78 ;  /* 0x0000004e004e7308 */ /* 0x000e220000000800 */
[----:B--2---:R-:W-:Y:S01]  /*9470*/  FFMA.FTZ R142, R10, R5, R15 ;  /* 0x000000050a8e7223 */ /* 0x004fe2000001000f */
[C---:B------:R-:W-:Y:S01]  /*9480*/  ISETP.GT.AND P3, PT, R9.reuse, R12, PT ;  /* 0x0000000c0900720c */ /* 0x040fe20003f64270 */
[----:B------:R-:W-:Y:S02]  /*9490*/  VIADD R9, R9, 0xffffffff ;  /* 0xffffffff09097836 */ /* 0x000fe40000000000 */
[----:B------:R-:W-:-:S03]  /*94a0*/  FADD.FTZ R142, R19, R142 ;  /* 0x0000008e138e7221 */ /* 0x000fc60000010000 */
[----:B------:R-:W1:Y:S01]  /*94b0*/  MUFU.EX2 R17, R17 ;  /* 0x0000001100117308 */ /* 0x000e620000000800 */
[----:B------:R-:W-:Y:S01]  /*94c0*/  FADD.FTZ R142, R21, R142 ;  /* 0x0000008e158e7221 */ /* 0x000fe20000010000 */
[----:B------:R-:W-:Y:S02]  /*94d0*/  WARPGROUP.DEPBAR.LE gsb0, 0x0 ;  /* 0x00008000000079c5 */ /* 0x000fe40000010000 */
[----:B------:R-:W-:Y:S01]  /*94e0*/  WARPGROUP.ARRIVE ;  /* 0x00000000000079c5 */ /* 0x000fe20000000000 */
[----:B---3--:R-:W-:-:S03]  /*94f0*/  F2FP.BF16.F32.PACK_AB R76, R13, R76 ;  /* 0x0000004c0d4c723e */ /* 0x008fc600000010ff */
[----:B------:R-:W2:Y:S02]  /*9500*/  MUFU.EX2 R20, R20 ;  /* 0x0000001400147308 */ /* 0x000ea40000000800 */
[----:B------:R-:W-:Y:S06]  /*9510*/  HGMMA.64x96x16.F32.BF16 R24, gdesc[UR28].tnspB, R24, gsb0 ;  /* 0x416000001c1879f0 */ /* 0x000fec0008001818 */
[----:B------:R-:W3:Y:S08]  /*9520*/  MUFU.EX2 R22, R22 ;  /* 0x0000001600167308 */ /* 0x000ef00000000800 */
[----:B------:R-:W-:Y:S08]  /*9530*/  MUFU.EX2 R128, R128 ;  /* 0x0000008000807308 */ /* 0x000ff00000000800 */
        /* <DEDUP_REMOVED lines=14> */
[----:B0-----:R-:W-:Y:S01]  /*9620*/  F2FP.BF16.F32.PACK_AB R77, R19, R15 ;  /* 0x0000000f134d723e */ /* 0x001fe200000010ff */
[-CC-:B------:R-:W-:Y:S01]  /*9630*/  FFMA.FTZ R15, R106, R74.reuse, -R141.reuse ;  /* 0x0000004a6a0f7223 */ /* 0x180fe2000001088d */
[-C--:B------:R-:W-:Y:S01]  /*9640*/  FMUL.FTZ R24, R24, R11.reuse ;  /* 0x0000000b18187220 */ /* 0x080fe20000410000 */
[-C--:B------:R-:W-:Y:S01]  /*9650*/  FMUL.FTZ R25, R25, R11.reuse ;  /* 0x0000000b19197220 */ /* 0x080fe20000410000 */
[-C--:B------:R-:W-:Y:S01]  /*9660*/  FMUL.FTZ R28, R28, R11.reuse ;  /* 0x0000000b1c1c7220 */ /* 0x080fe20000410000 */
[----:B------:R-:W-:Y:S01]  /*9670*/  FMUL.FTZ R29, R29, R11 ;  /* 0x0000000b1d1d7220 */ /* 0x000fe20000410000 */
[----:B-1----:R-:W-:Y:S01]  /*9680*/  FADD.FTZ R79, R13, R104 ;  /* 0x000000680d4f7221 */ /* 0x002fe20000010000 */
[----:B------:R0:W-:Y:S01]  /*9690*/  @!P1 SYNCS.ARRIVE.TRANS64.RED.A1T0 RZ, [R105+URZ], RZ ;  /* 0x000000ff69ff99a7 */ /* 0x0001e2000810043f */
[----:B------:R-:W1:Y:S01]  /*96a0*/  MUFU.EX2 R116, R116 ;  /* 0x0000007400747308 */ /* 0x000e620000000800 */
[----:B------:R-:W-:Y:S01]  /*96b0*/  FFMA.FTZ R13, R136, R74, -R141 ;  /* 0x0000004a880d7223 */ /* 0x000fe2000001088d */
[----:B------:R-:W-:Y:S01]  /*96c0*/  FADD.FTZ R104, R78, R79 ;  /* 0x0000004f4e687221 */ /* 0x000fe20000010000 */
[----:B------:R-:W-:Y:S01]  /*96d0*/  F2FP.BF16.F32.PACK_AB R79, R23, R21 ;  /* 0x00000015174f723e */ /* 0x000fe200000010ff */
[-C--:B------:R-:W-:Y:S01]  /*96e0*/  FMUL.FTZ R32, R32, R11.reuse ;  /* 0x0000000b20207220 */ /* 0x080fe20000410000 */
[C---:B------:R-:W-:Y:S01]  /*96f0*/  F2FP.BF16.F32.PACK_AB R78, R17.reuse, R78 ;  /* 0x0000004e114e723e */ /* 0x040fe200000010ff */
[----:B------:R-:W-:Y:S01]  /*9700*/  FADD.FTZ R19, R17, R104 ;  /* 0x0000006811137221 */ /* 0x000fe20000010000 */
[----:B0-----:R-:W-:Y:S01]  /*9710*/  FADD.FTZ R105, R23, R142 ;  /* 0x0000008e17697221 */ /* 0x001fe20000010000 */
[----:B------:R-:W-:Y:S01]  /*9720*/  FFMA.FTZ R17, R92, R74, -R141 ;  /* 0x0000004a5c117223 */ /* 0x000fe2000001088d */
[----:B------:R-:W0:Y:S01]  /*9730*/  MUFU.EX2 R108, R108 ;  /* 0x0000006c006c7308 */ /* 0x000e220000000800 */
[----:B--2---:R-:W-:Y:S01]  /*9740*/  FADD.FTZ R19, R20, R19 ;  /* 0x0000001314137221 */ /* 0x004fe20000010000 */
[----:B------:R-:W-:Y:S01]  /*9750*/  FADD.FTZ R105, R98, R105 ;  /* 0x0000006962697221 */ /* 0x000fe20000010000 */
[----:B------:R2:W-:Y:S01]  /*9760*/  STSM.16.M88.4 [R0+0x24300], R76 ;  /* 0x0243004c00007844 */ /* 0x0005e20000000200 */
[C---:B---3--:R-:W-:Y:S01]  /*9770*/  F2FP.BF16.F32.PACK_AB R20, R22.reuse, R20 ;  /* 0x000000141614723e */ /* 0x048fe200000010ff */
[----:B------:R-:W-:Y:S01]  /*9780*/  FADD.FTZ R19, R22, R19 ;  /* 0x0000001316137221 */ /* 0x000fe20000010000 */
[----:B------:R-:W-:Y:S01]  /*9790*/  FADD.FTZ R105, R14, R105 ;  /* 0x000000690e697221 */ /* 0x000fe20000010000 */
[----:B----4-:R-:W-:Y:S01]  /*97a0*/  F2FP.BF16.F32.PACK_AB R22, R129, R128 ;  /* 0x000000808116723e */ /* 0x010fe200000010ff */
[----:B------:R3:W-:Y:S01]  /*97b0*/  MUFU.EX2 R92, R103 ;  /* 0x00000067005c7308 */ /* 0x0007e20000000800 */
[----:B------:R-:W-:Y:S01]  /*97c0*/  FADD.FTZ R104, R128, R19 ;  /* 0x0000001380687221 */ /* 0x000fe20000010000 */
[----:B------:R-:W-:Y:S01]  /*97d0*/  FADD.FTZ R105, R18, R105 ;  /* 0x0000006912697221 */ /* 0x000fe20000010000 */
[----:B------:R-:W-:Y:S01]  /*97e0*/  FFMA.FTZ R19, R110, R74, -R141 ;  /* 0x0000004a6e137223 */ /* 0x000fe2000001088d */
[-C--:B------:R-:W-:Y:S01]  /*97f0*/  FMUL.FTZ R33, R33, R11.reuse ;  /* 0x0000000b21217220 */ /* 0x080fe20000410000 */
[----:B------:R-:W-:Y:S01]  /*9800*/  FADD.FTZ R21, R129, R104 ;  /* 0x0000006881157221 */ /* 0x000fe20000010000 */
[----:B------:R-:W-:Y:S01]  /*9810*/  FADD.FTZ R105, R132, R105 ;  /* 0x0000006984697221 */ /* 0x000fe20000010000 */
[-C--:B------:R-:W-:Y:S01]  /*9820*/  FMUL.FTZ R36, R36, R11.reuse ;  /* 0x0000000b24247220 */ /* 0x080fe20000410000 */
[----:B------:R-:W4:Y:S01]  /*9830*/  MUFU.EX2 R5, R117 ;  /* 0x0000007500057308 */ /* 0x000f220000000800 */
[----:B-----5:R-:W-:Y:S01]  /*9840*/  FADD.FTZ R104, R120, R21 ;  /* 0x0000001578687221 */ /* 0x020fe20000010000 */
[----:B------:R-:W-:Y:S01]  /*9850*/  FADD.FTZ R106, R122, R105 ;  /* 0x000000697a6a7221 */ /* 0x000fe20000010000 */
[----:B------:R-:W-:Y:S01]  /*9860*/  F2FP.BF16.F32.PACK_AB R120, R133, R120 ;  /* 0x000000788578723e */ /* 0x000fe200000010ff */
[----:B------:R-:W-:Y:S01]  /*9870*/  FMUL.FTZ R37, R37, R11 ;  /* 0x0000000b25257220 */ /* 0x000fe20000410000 */
[----:B------:R-:W-:Y:S01]  /*9880*/  FADD.FTZ R104, R133, R104 ;  /* 0x0000006885687221 */ /* 0x000fe20000010000 */
[C---:B------:R-:W-:Y:S01]  /*9890*/  FADD.FTZ R21, R121.reuse, R106 ;  /* 0x0000006a79157221 */ /* 0x040fe20000010000 */
[----:B------:R-:W-:Y:S01]  /*98a0*/  F2FP.BF16.F32.PACK_AB R121, R121, R122 ;  /* 0x0000007a7979723e */ /* 0x000fe200000010ff */
[----:B------:R-:W5:Y:S01]  /*98b0*/  MUFU.EX2 R81, R81 ;  /* 0x0000005100517308 */ /* 0x000f620000000800 */
[----:B------:R-:W-:Y:S01]  /*98c0*/  FADD.FTZ R104, R123, R104 ;  /* 0x000000687b687221 */ /* 0x000fe20000010000 */
[----:B------:R-:W-:Y:S01]  /*98d0*/  FADD.FTZ R106, R124, R21 ;  /* 0x000000157c6a7221 */ /* 0x000fe20000010000 */
[C---:B------:R-:W-:Y:S01]  /*98e0*/  F2FP.BF16.F32.PACK_AB R122, R131.reuse, R123 ;  /* 0x0000007b837a723e */ /* 0x040fe200000010ff */
[-C--:B------:R-:W-:Y:S01]  /*98f0*/  FMUL.FTZ R40, R40, R11.reuse ;  /* 0x0000000b28287220 */ /* 0x080fe20000410000 */
[----:B------:R-:W-:Y:S01]  /*9900*/  FADD.FTZ R21, R131, R104 ;  /* 0x0000006883157221 */ /* 0x000fe20000010000 */
[C---:B------:R-:W-:Y:S01]  /*9910*/  FADD.FTZ R106, R113.reuse, R106 ;  /* 0x0000006a716a7221 */ /* 0x040fe20000010000 */
[----:B------:R-:W-:Y:S01]  /*9920*/  F2FP.BF16.F32.PACK_AB R123, R113, R124 ;  /* 0x0000007c717b723e */ /* 0x000fe200000010ff */
[----:B------:R-:W-:Y:S01]  /*9930*/  MUFU.EX2 R6, R6 ;  /* 0x0000000600067308 */ /* 0x000fe20000000800 */
[----:B------:R-:W-:Y:S01]  /*9940*/  FADD.FTZ R23, R112, R21 ;  /* 0x0000001570177221 */ /* 0x000fe20000010000 */
[----:B---3--:R-:W-:Y:S01]  /*9950*/  FADD.FTZ R103, R115, R106 ;  /* 0x0000006a73677221 */ /* 0x008fe20000010000 */
[----:B------:R-:W-:Y:S01]  /*9960*/  F2FP.BF16.F32.PACK_AB R21, R14, R98 ;  /* 0x000000620e15723e */ /* 0x000fe200000010ff */
[-C--:B------:R-:W-:Y:S01]  /*9970*/  FMUL.FTZ R41, R41, R11.reuse ;  /* 0x0000000b29297220 */ /* 0x080fe20000410000 */
[----:B------:R-:W-:Y:S01]  /*9980*/  FADD.FTZ R23, R130, R23 ;  /* 0x0000001782177221 */ /* 0x000fe20000010000 */
[----:B------:R-:W-:Y:S01]  /*9990*/  FADD.FTZ R14, R134, R103 ;  /* 0x00000067860e7221 */ /* 0x000fe20000010000 */
[----:B------:R-:W-:Y:S01]  /*99a0*/  F2FP.BF16.F32.PACK_AB R104, R130, R112 ;  /* 0x000000708268723e */ /* 0x000fe200000010ff */
[----:B------:R-:W-:Y:S01]  /*99b0*/  MUFU.EX2 R84, R84 ;  /* 0x0000005400547308 */ /* 0x000fe20000000800 */
[----:B--2---:R-:W-:Y:S01]  /*99c0*/  FADD.FTZ R77, R114, R23 ;  /* 0x00000017724d7221 */ /* 0x004fe20000010000 */
[----:B------:R-:W-:Y:S01]  /*99d0*/  FADD.FTZ R79, R107, R14 ;  /* 0x0000000e6b4f7221 */ /* 0x000fe20000010000 */
[----:B------:R-:W-:Y:S01]  /*99e0*/  F2FP.BF16.F32.PACK_AB R23, R132, R18 ;  /* 0x000000128417723e */ /* 0x000fe200000010ff */
[----:B------:R-:W-:Y:S01]  /*99f0*/  FMUL.FTZ R44, R44, R11 ;  /* 0x0000000b2c2c7220 */ /* 0x000fe20000410000 */
[----:B------:R-:W-:Y:S01]  /*9a00*/  FADD.FTZ R14, R126, R77 ;  /* 0x0000004d7e0e7221 */ /* 0x000fe20000010000 */
[----:B------:R-:W-:Y:S01]  /*9a10*/  FADD.FTZ R18, R96, R79 ;  /* 0x0000004f60127221 */ /* 0x000fe20000010000 */
[----:B------:R-:W-:Y:S01]  /*9a20*/  F2FP.BF16.F32.PACK_AB R105, R134, R115 ;  /* 0x000000738669723e */ /* 0x000fe200000010ff */
[----:B------:R-:W2:Y:S01]  /*9a30*/  MUFU.EX2 R13, R13 ;  /* 0x0000000d000d7308 */ /* 0x000ea20000000800 */
[----:B------:R-:W-:Y:S01]  /*9a40*/  FADD.FTZ R14, R125, R14 ;  /* 0x0000000e7d0e7221 */ /* 0x000fe20000010000 */
[----:B------:R-:W-:Y:S01]  /*9a50*/  FADD.FTZ R77, R97, R18 ;  /* 0x00000012614d7221 */ /* 0x000fe20000010000 */
[----:B------:R-:W-:Y:S01]  /*9a60*/  F2FP.BF16.F32.PACK_AB R106, R126, R114 ;  /* 0x000000727e6a723e */ /* 0x000fe200000010ff */
[----:B------:R3:W-:Y:S01]  /*9a70*/  STSM.16.M88.4 [R0+0x25b00], R20 ;  /* 0x025b001400007844 */ /* 0x0007e20000000200 */
[----:B------:R-:W-:Y:S01]  /*9a80*/  FADD.FTZ R79, R127, R14 ;  /* 0x0000000e7f4f7221 */ /* 0x000fe20000010000 */
[----:B------:R-:W-:Y:S01]  /*9a90*/  FADD.FTZ R18, R88, R77 ;  /* 0x0000004d58127221 */ /* 0x000fe20000010000 */
[----:B------:R-:W-:Y:S01]  /*9aa0*/  F2FP.BF16.F32.PACK_AB R107, R96, R107 ;  /* 0x0000006b606b723e */ /* 0x000fe200000010ff */
[----:B------:R-:W3:Y:S01]  /*9ab0*/  MUFU.EX2 R15, R15 ;  /* 0x0000000f000f7308 */ /* 0x000ee20000000800 */
[----:B-1----:R-:W-:Y:S01]  /*9ac0*/  FADD.FTZ R79, R116, R79 ;  /* 0x0000004f744f7221 */ /* 0x002fe20000010000 */
[----:B------:R-:W-:Y:S01]  /*9ad0*/  FADD.FTZ R77, R89, R18 ;  /* 0x00000012594d7221 */ /* 0x000fe20000010000 */
[----:B------:R-:W-:Y:S01]  /*9ae0*/  STSM.16.M88.4 [R0+0x27300], R120 ;  /* 0x0273007800007844 */ /* 0x000fe20000000200 */
[----:B------:R-:W-:Y:S01]  /*9af0*/  FMUL.FTZ R45, R45, R11 ;  /* 0x0000000b2d2d7220 */ /* 0x000fe20000410000 */
[----:B0-----:R-:W-:Y:S01]  /*9b00*/  FADD.FTZ R18, R108, R79 ;  /* 0x0000004f6c127221 */ /* 0x001fe20000010000 */
[----:B------:R-:W-:Y:S01]  /*9b10*/  FADD.FTZ R76, R80, R77 ;  /* 0x0000004d504c7221 */ /* 0x000fe20000010000 */
[----:B------:R-:W-:Y:S01]  /*9b20*/  STSM.16.M88.4 [R0+0x28b00], R104 ;  /* 0x028b006800007844 */ /* 0x000fe20000000200 */
[----:B------:R-:W0:Y:S01]  /*9b30*/  MUFU.EX2 R99, R99 ;  /* 0x0000006300637308 */ /* 0x000e220000000800 */
[----:B----4-:R-:W-:Y:S01]  /*9b40*/  FADD.FTZ R77, R5, R18 ;  /* 0x00000012054d7221 */ /* 0x010fe20000010000 */
[----:B-----5:R-:W-:Y:S01]  /*9b50*/  FADD.FTZ R79, R81, R76 ;  /* 0x0000004c514f7221 */ /* 0x020fe20000010000 */
[----:B--2---:R-:W-:Y:S01]  /*9b60*/  F2FP.BF16.F32.PACK_AB R78, R92, R13 ;  /* 0x0000000d5c4e723e */ /* 0x004fe200000010ff */
[----:B------:R-:W-:Y:S01]  /*9b70*/  FMUL.FTZ R48, R48, R11 ;  /* 0x0000000b30307220 */ /* 0x000fe20000410000 */
[----:B------:R-:W-:Y:S01]  /*9b80*/  FADD.FTZ R18, R6, R77 ;  /* 0x0000004d06127221 */ /* 0x000fe20000010000 */
[----:B------:R-:W-:Y:S01]  /*9b90*/  FADD.FTZ R76, R84, R79 ;  /* 0x0000004f544c7221 */ /* 0x000fe20000010000 */
[----:B---3--:R-:W-:Y:S01]  /*9ba0*/  F2FP.BF16.F32.PACK_AB R20, R127, R125 ;  /* 0x0000007d7f14723e */ /* 0x008fe200000010ff */
[----:B------:R-:W1:Y:S01]  /*9bb0*/  MUFU.EX2 R110, R118 ;  /* 0x00000076006e7308 */ /* 0x000e620000000800 */
[----:B------:R-:W-:Y:S01]  /*9bc0*/  FADD.FTZ R77, R13, R18 ;  /* 0x000000120d4d7221 */ /* 0x000fe20000010000 */
        /* <DEDUP_REMOVED lines=8> */
[----:B0-----:R-:W-:Y:S01]  /*9c50*/  FADD.FTZ R79, R99, R76 ;  /* 0x0000004c634f7221 */ /* 0x001fe20000010000 */
[----:B------:R-:W-:Y:S01]  /*9c60*/  F2FP.BF16.F32.PACK_AB R76, R6, R5 ;  /* 0x00000005064c723e */ /* 0x000fe200000010ff */
[----:B------:R-:W-:Y:S01]  /*9c70*/  FMUL.FTZ R52, R52, R11 ;  /* 0x0000000b34347220 */ /* 0x000fe20000410000 */
[----:B------:R-:W-:Y:S01]  /*9c80*/  F2FP.BF16.F32.PACK_AB R23, R80, R89 ;  /* 0x000000595017723e */ /* 0x000fe200000010ff */
[-C--:B------:R-:W-:Y:S01]  /*9c90*/  FMUL.FTZ R53, R53, R11.reuse ;  /* 0x0000000b35357220 */ /* 0x080fe20000410000 */
[----:B------:R-:W-:Y:S01]  /*9ca0*/  FMUL.FTZ R56, R56, R11 ;  /* 0x0000000b38387220 */ /* 0x000fe20000410000 */
[----:B------:R-:W0:Y:S01]  /*9cb0*/  MUFU.EX2 R17, R17 ;  /* 0x0000001100117308 */ /* 0x000e220000000800 */
[----:B-1----:R-:W-:Y:S01]  /*9cc0*/  FADD.FTZ R6, R110, R77 ;  /* 0x0000004d6e067221 */ /* 0x002fe20000010000 */
[----:B------:R-:W-:Y:S01]  /*9cd0*/  F2FP.BF16.F32.PACK_AB R77, R84, R81 ;  /* 0x00000051544d723e */ /* 0x000fe200000010ff */
[----:B------:R1:W-:Y:S01]  /*9ce0*/  STSM.16.M88.4 [R0+0x2a300], R20 ;  /* 0x02a3001400007844 */ /* 0x0003e20000000200 */
[----:B------:R-:W-:Y:S01]  /*9cf0*/  F2FP.BF16.F32.PACK_AB R96, R110, R15 ;  /* 0x0000000f6e60723e */ /* 0x000fe200000010ff */
[-C--:B------:R-:W-:Y:S01]  /*9d00*/  FMUL.FTZ R57, R57, R11.reuse ;  /* 0x0000000b39397220 */ /* 0x080fe20000410000 */
[-C--:B------:R-:W-:Y:S01]  /*9d10*/  FMUL.FTZ R60, R60, R11.reuse ;  /* 0x0000000b3c3c7220 */ /* 0x080fe20000410000 */
[----:B------:R-:W-:Y:S01]  /*9d20*/  FMUL.FTZ R61, R61, R11 ;  /* 0x0000000b3d3d7220 */ /* 0x000fe20000410000 */
[----:B------:R-:W3:Y:S01]  /*9d30*/  MUFU.EX2 R82, R82 ;  /* 0x0000005200527308 */ /* 0x000ee20000000800 */
[C---:B--2---:R-:W-:Y:S01]  /*9d40*/  FADD.FTZ R79, R94.reuse, R79 ;  /* 0x0000004f5e4f7221 */ /* 0x044fe20000010000 */
[----:B------:R-:W-:Y:S01]  /*9d50*/  F2FP.BF16.F32.PACK_AB R97, R94, R99 ;  /* 0x000000635e61723e */ /* 0x000fe200000010ff */
[-C--:B------:R-:W-:Y:S01]  /*9d60*/  FMUL.FTZ R64, R64, R11.reuse ;  /* 0x0000000b40407220 */ /* 0x080fe20000410000 */
[-C--:B------:R-:W-:Y:S01]  /*9d70*/  FMUL.FTZ R65, R65, R11.reuse ;  /* 0x0000000b41417220 */ /* 0x080fe20000410000 */
[-C--:B------:R-:W-:Y:S01]  /*9d80*/  FMUL.FTZ R68, R68, R11.reuse ;  /* 0x0000000b44447220 */ /* 0x080fe20000410000 */
[----:B------:R-:W-:Y:S01]  /*9d90*/  FMUL.FTZ R69, R69, R11 ;  /* 0x0000000b45457220 */ /* 0x000fe20000410000 */
        /* <DEDUP_REMOVED lines=10> */
[----:B---3--:R-:W-:Y:S01]  /*9e40*/  FADD.FTZ R6, R82, R79 ;  /* 0x0000004f52067221 */ /* 0x008fe20000010000 */
[----:B------:R-:W-:Y:S01]  /*9e50*/  F2FP.BF16.F32.PACK_AB R79, R85, R73 ;  /* 0x00000049554f723e */ /* 0x000fe200000010ff */
[-C--:B------:R-:W-:Y:S01]  /*9e60*/  FMUL.FTZ R39, R39, R10.reuse ;  /* 0x0000000a27277220 */ /* 0x080fe20000410000 */
[-C--:B------:R-:W-:Y:S01]  /*9e70*/  FMUL.FTZ R42, R42, R10.reuse ;  /* 0x0000000a2a2a7220 */ /* 0x080fe20000410000 */
[-C--:B------:R-:W-:Y:S01]  /*9e80*/  FMUL.FTZ R43, R43, R10.reuse ;  /* 0x0000000a2b2b7220 */ /* 0x080fe20000410000 */
[-C--:B------:R-:W-:Y:S01]  /*9e90*/  FMUL.FTZ R46, R46, R10.reuse ;  /* 0x0000000a2e2e7220 */ /* 0x080fe20000410000 */
[----:B------:R3:W-:Y:S01]  /*9ea0*/  STSM.16.M88.4 [R0+0x2bb00], R76 ;  /* 0x02bb004c00007844 */ /* 0x0007e20000000200 */
[----:B------:R-:W4:Y:S01]  /*9eb0*/  MUFU.EX2 R90, R90 ;  /* 0x0000005a005a7308 */ /* 0x000f220000000800 */
[C---:B--2---:R-:W-:Y:S01]  /*9ec0*/  FADD.FTZ R18, R98.reuse, R5 ;  /* 0x0000000562127221 */ /* 0x044fe20000010000 */
[----:B------:R-:W-:Y:S01]  /*9ed0*/  F2FP.BF16.F32.PACK_AB R98, R98, R17 ;  /* 0x000000116262723e */ /* 0x000fe200000010ff */
[-C--:B------:R-:W-:Y:S01]  /*9ee0*/  FMUL.FTZ R47, R47, R10.reuse ;  /* 0x0000000a2f2f7220 */ /* 0x080fe20000410000 */
[-C--:B------:R-:W-:Y:S01]  /*9ef0*/  FMUL.FTZ R50, R50, R10.reuse ;  /* 0x0000000a32327220 */ /* 0x080fe20000410000 */
[-C--:B------:R-:W-:Y:S01]  /*9f00*/  FMUL.FTZ R51, R51, R10.reuse ;  /* 0x0000000a33337220 */ /* 0x080fe20000410000 */
[-C--:B------:R-:W-:Y:S01]  /*9f10*/  FMUL.FTZ R54, R54, R10.reuse ;  /* 0x0000000a36367220 */ /* 0x080fe20000410000 */
[----:B------:R-:W-:Y:S01]  /*9f20*/  FMUL.FTZ R55, R55, R10 ;  /* 0x0000000a37377220 */ /* 0x000fe20000410000 */
[----:B------:R-:W1:Y:S01]  /*9f30*/  MUFU.EX2 R102, R102 ;  /* 0x0000006600667308 */ /* 0x000e620000000800 */
[C---:B0-----:R-:W-:Y:S01]  /*9f40*/  F2FP.BF16.F32.PACK_AB R99, R91.reuse, R82 ;  /* 0x000000525b63723e */ /* 0x041fe200000010ff */
[----:B------:R-:W-:Y:S01]  /*9f50*/  FADD.FTZ R5, R91, R6 ;  /* 0x000000065b057221 */ /* 0x000fe20000010000 */
[-C--:B------:R-:W-:Y:S01]  /*9f60*/  FMUL.FTZ R58, R58, R10.reuse ;  /* 0x0000000a3a3a7220 */ /* 0x080fe20000410000 */
[-C--:B------:R-:W-:Y:S01]  /*9f70*/  FMUL.FTZ R59, R59, R10.reuse ;  /* 0x0000000a3b3b7220 */ /* 0x080fe20000410000 */
[-C--:B------:R-:W-:Y:S01]  /*9f80*/  FMUL.FTZ R62, R62, R10.reuse ;  /* 0x0000000a3e3e7220 */ /* 0x080fe20000410000 */
[----:B------:R2:W-:Y:S01]  /*9f90*/  STSM.16.M88.4 [R0+0x2d300], R96 ;  /* 0x02d3006000007844 */ /* 0x0005e20000000200 */
[-C--:B------:R-:W-:Y:S01]  /*9fa0*/  FMUL.FTZ R63, R63, R10.reuse ;  /* 0x0000000a3f3f7220 */ /* 0x080fe20000410000 */
[----:B------:R-:W-:Y:S01]  /*9fb0*/  MUFU.EX2 R86, R86 ;  /* 0x0000005600567308 */ /* 0x000fe20000000800 */
[----:B----4-:R-:W-:Y:S01]  /*9fc0*/  FADD.FTZ R5, R90, R5 ;  /* 0x000000055a057221 */ /* 0x010fe20000010000 */
[-C--:B------:R-:W-:Y:S01]  /*9fd0*/  FMUL.FTZ R66, R66, R10.reuse ;  /* 0x0000000a42427220 */ /* 0x080fe20000410000 */
[-C--:B------:R-:W-:Y:S01]  /*9fe0*/  FMUL.FTZ R67, R67, R10.reuse ;  /* 0x0000000a43437220 */ /* 0x080fe20000410000 */
[-C--:B------:R-:W-:Y:S01]  /*9ff0*/  FMUL.FTZ R70, R70, R10.reuse ;  /* 0x0000000a46467220 */ /* 0x080fe20000410000 */
[----:B------:R-:W-:Y:S01]  /*a000*/  FMUL.FTZ R71, R71, R10 ;  /* 0x0000000a47477220 */ /* 0x000fe20000410000 */
[----:B------:R-:W-:-:S02]  /*a010*/  IMAD.MOV.U32 R11, RZ, RZ, R72 ;  /* 0x000000ffff0b7224 */ /* 0x000fc400078e0048 */
[----:B------:R-:W0:Y:S01]  /*a020*/  MUFU.EX2 R87, R87 ;  /* 0x0000005700577308 */ /* 0x000e220000000800 */
[C---:B-1----:R-:W-:Y:S01]  /*a030*/  F2FP.BF16.F32.PACK_AB R21, R102.reuse, R90 ;  /* 0x0000005a6615723e */ /* 0x042fe200000010ff */
[----:B------:R-:W-:Y:S01]  /*a040*/  FADD.FTZ R5, R102, R5 ;  /* 0x0000000566057221 */ /* 0x000fe20000010000 */
[----:B------:R-:W-:-:S05]  /*a050*/  IMAD.MOV.U32 R10, RZ, RZ, R75 ;  /* 0x000000ffff0a7224 */ /* 0x000fca00078e004b */
[----:B------:R-:W1:Y:S08]  /*a060*/  MUFU.EX2 R19, R19 ;  /* 0x0000001300137308 */ /* 0x000e700000000800 */
[----:B------:R-:W4:Y:S01]  /*a070*/  MUFU.EX2 R14, R111 ;  /* 0x0000006f000e7308 */ /* 0x000f220000000800 */
[----:B0-----:R-:W-:-:S07]  /*a080*/  F2FP.BF16.F32.PACK_AB R23, R87, R86 ;  /* 0x000000565717723e */ /* 0x001fce00000010ff */
[----:B------:R-:W0:Y:S01]  /*a090*/  MUFU.EX2 R119, R119 ;  /* 0x0000007700777308 */ /* 0x000e220000000800 */
[----:B-1----:R-:W-:Y:S01]  /*a0a0*/  FADD.FTZ R13, R19, R18 ;  /* 0x00000012130d7221 */ /* 0x002fe20000010000 */
[----:B------:R-:W-:-:S04]  /*a0b0*/  FADD.FTZ R18, R86, R5 ;  /* 0x0000000556127221 */ /* 0x000fc80000010000 */
[----:B------:R-:W-:Y:S02]  /*a0c0*/  FADD.FTZ R18, R87, R18 ;  /* 0x0000001257127221 */ /* 0x000fe40000010000 */
[----:B------:R-:W1:Y:S01]  /*a0d0*/  MUFU.EX2 R139, R139 ;  /* 0x0000008b008b7308 */ /* 0x000e620000000800 */
[C---:B----4-:R-:W-:Y:S01]  /*a0e0*/  F2FP.BF16.F32.PACK_AB R20, R14.reuse, R19 ;  /* 0x000000130e14723e */ /* 0x050fe200000010ff */
[----:B------:R-:W-:Y:S01]  /*a0f0*/  FADD.FTZ R6, R14, R13 ;  /* 0x0000000d0e067221 */ /* 0x000fe20000010000 */
[----:B------:R-:W-:-:S05]  /*a100*/  IMAD.MOV.U32 R13, RZ, RZ, R4 ;  /* 0x000000ffff0d7224 */ /* 0x000fca00078e0004 */
[----:B------:R-:W4:Y:S01]  /*a110*/  MUFU.EX2 R83, R83 ;  /* 0x0000005300537308 */ /* 0x000f220000000800 */
[----:B0-----:R-:W-:-:S07]  /*a120*/  FADD.FTZ R6, R119, R6 ;  /* 0x0000000677067221 */ /* 0x001fce0000010000 */
[----:B------:R-:W3:Y:S01]  /*a130*/  MUFU.EX2 R95, R95 ;  /* 0x0000005f005f7308 */ /* 0x000ee20000000800 */
[C---:B-1----:R-:W-:Y:S01]  /*a140*/  F2FP.BF16.F32.PACK_AB R22, R139.reuse, R119 ;  /* 0x000000778b16723e */ /* 0x042fe200000010ff */
[----:B------:R-:W-:-:S04]  /*a150*/  FADD.FTZ R6, R139, R6 ;  /* 0x000000068b067221 */ /* 0x000fc80000010000 */
[----:B------:R2:W-:Y:S02]  /*a160*/  STSM.16.M88.4 [R0+0x2eb00], R20 ;  /* 0x02eb001400007844 */ /* 0x0005e40000000200 */
[----:B------:R-:W0:Y:S01]  /*a170*/  MUFU.EX2 R101, R101 ;  /* 0x0000006500657308 */ /* 0x000e220000000800 */
[----:B----4-:R-:W-:-:S07]  /*a180*/  FADD.FTZ R18, R83, R18 ;  /* 0x0000001253127221 */ /* 0x010fce0000010000 */
[----:B------:R-:W1:Y:S01]  /*a190*/  MUFU.EX2 R100, R100 ;  /* 0x0000006400647308 */ /* 0x000e620000000800 */
[C---:B---3--:R-:W-:Y:S01]  /*a1a0*/  F2FP.BF16.F32.PACK_AB R77, R95.reuse, R83 ;  /* 0x000000535f4d723e */ /* 0x048fe200000010ff */
[----:B------:R-:W-:-:S06]  /*a1b0*/  FADD.FTZ R18, R95, R18 ;  /* 0x000000125f127221 */ /* 0x000fcc0000010000 */
[----:B------:R-:W3:Y:S01]  /*a1c0*/  MUFU.EX2 R137, R137 ;  /* 0x0000008900897308 */ /* 0x000ee20000000800 */
[----:B0-----:R-:W-:-:S07]  /*a1d0*/  FADD.FTZ R5, R101, R18 ;  /* 0x0000001265057221 */ /* 0x001fce0000010000 */
[----:B------:R-:W0:Y:S01]  /*a1e0*/  MUFU.EX2 R140, R140 ;  /* 0x0000008c008c7308 */ /* 0x000e220000000800 */
[C---:B-1----:R-:W-:Y:S01]  /*a1f0*/  F2FP.BF16.F32.PACK_AB R79, R100.reuse, R101 ;  /* 0x00000065644f723e */ /* 0x042fe200000010ff */
[----:B------:R-:W-:-:S06]  /*a200*/  FADD.FTZ R5, R100, R5 ;  /* 0x0000000564057221 */ /* 0x000fcc0000010000 */
[----:B------:R-:W1:Y:S01]  /*a210*/  MUFU.EX2 R109, R109 ;  /* 0x0000006d006d7308 */ /* 0x000e620000000800 */
[----:B---3--:R-:W-:-:S07]  /*a220*/  FADD.FTZ R6, R137, R6 ;  /* 0x0000000689067221 */ /* 0x008fce0000010000 */
[----:B------:R-:W3:Y:S01]  /*a230*/  MUFU.EX2 R138, R138 ;  /* 0x0000008a008a7308 */ /* 0x000ee20000000800 */
[C---:B0-----:R-:W-:Y:S01]  /*a240*/  F2FP.BF16.F32.PACK_AB R76, R140.reuse, R137 ;  /* 0x000000898c4c723e */ /* 0x041fe200000010ff */
[----:B------:R-:W-:-:S04]  /*a250*/  FADD.FTZ R6, R140, R6 ;  /* 0x000000068c067221 */ /* 0x000fc80000010000 */
[----:B-1----:R-:W-:Y:S01]  /*a260*/  FADD.FTZ R6, R109, R6 ;  /* 0x000000066d067221 */ /* 0x002fe20000010000 */
[----:B---3--:R-:W-:-:S03]  /*a270*/  F2FP.BF16.F32.PACK_AB R78, R138, R109 ;  /* 0x0000006d8a4e723e */ /* 0x008fc600000010ff */
        /* <DEDUP_REMOVED lines=10> */
.L_x_11266:
[----:B------:R-:W-:-:S13]  /*a320*/  ISETP.GE.AND P2, PT, R9, R156, PT ;  /* 0x0000009c0900720c */ /* 0x000fda0003f46270 */
[----:B------:R-:W-:Y:S05]  /*a330*/  @!P2 BRA `(.L_x_11276) ;  /* 0x0000004000b4a947 */ /* 0x000fea0003800000 */
[----:B------:R-:W1:Y:S01]  /*a340*/  S2R R10, SR_TID.X ;  /* 0x00000000000a7919 */ /* 0x000e620000002100 */
[----:B------:R-:W-:Y:S01]  /*a350*/  R2UR UR5, R157 ;  /* 0x000000009d0572ca */ /* 0x000fe200000e0000 */
[----:B------:R-:W-:Y:S01]  /*a360*/  UMOV UR23, 0xc0000010 ;  /* 0xc000001000177882 */ /* 0x000fe20000000000 */
[----:B------:R-:W-:Y:S01]  /*a370*/  UMOV UR27, 0xc0000010 ;  /* 0xc0000010001b7882 */ /* 0x000fe20000000000 */
[----:B------:R-:W-:Y:S01]  /*a380*/  IMAD.MOV.U32 R8, RZ, RZ, R72 ;  /* 0x000000ffff087224 */ /* 0x000fe200078e0048 */
[----:B------:R-:W-:Y:S01]  /*a390*/  UMOV UR7, UR4 ;  /* 0x0000000400077c82 */ /* 0x000fe20008000000 */
[----:B------:R-:W-:Y:S01]  /*a3a0*/  IMAD.MOV.U32 R7, RZ, RZ, R75 ;  /* 0x000000ffff077224 */ /* 0x000fe200078e004b */
[----:B------:R-:W-:Y:S01]  /*a3b0*/  UMOV UR57, 0xc0000010 ;  /* 0xc000001000397882 */ /* 0x000fe20000000000 */
[----:B------:R-:W-:Y:S01]  /*a3c0*/  IMAD.U32 R153, RZ, RZ, UR23 ;  /* 0x00000017ff997e24 */ /* 0x000fe2000f8e00ff */
[----:B------:R-:W-:Y:S01]  /*a3d0*/  UMOV UR53, 0xc0000010 ;  /* 0xc000001000357882 */ /* 0x000fe20000000000 */
[----:B------:R-:W-:-:S02]  /*a3e0*/  IMAD.U32 R151, RZ, RZ, UR27 ;  /* 0x0000001bff977e24 */ /* 0x000fc4000f8e00ff */
[----:B------:R-:W-:Y:S02]  /*a3f0*/  IMAD.U32 R147, RZ, RZ, UR23 ;  /* 0x00000017ff937e24 */ /* 0x000fe4000f8e00ff */
[----:B------:R-:W-:-:S04]  /*a400*/  ULOP3.LUT UR5, UR5, 0x10000, URZ, 0xfc, !UPT ;  /* 0x0001000005057892 */ /* 0x000fc8000f8efc3f */
[----:B------:R-:W-:Y:S02]  /*a410*/  UIADD3 UR6, UR5, 0x180, URZ ;  /* 0x0000018005067890 */ /* 0x000fe4000fffe03f */
[----:B------:R-:W-:Y:S02]  /*a420*/  UIADD3 UR10, UR5, 0x300, URZ ;  /* 0x00000300050a7890 */ /* 0x000fe4000fffe03f */
[----:B------:R-:W-:Y:S01]  /*a430*/  IMAD.U32 R155, RZ, RZ, UR5 ;  /* 0x00000005ff9b7e24 */ /* 0x000fe2000f8e00ff */
[----:B------:R-:W-:Y:S02]  /*a440*/  UIADD3 UR11, UR5, 0x480, URZ ;  /* 0x00000480050b7890 */ /* 0x000fe4000fffe03f */
[----:B------:R-:W-:Y:S02]  /*a450*/  UIADD3 UR14, UR5, 0x600, URZ ;  /* 0x00000600050e7890 */ /* 0x000fe4000fffe03f */
[----:B------:R-:W-:Y:S02]  /*a460*/  UIADD3 UR15, UR5, 0x780, URZ ;  /* 0x00000780050f7890 */ /* 0x000fe4000fffe03f */
[----:B------:R-:W-:Y:S01]  /*a470*/  UIADD3 UR18, UR5, 0x900, URZ ;  /* 0x0000090005127890 */ /* 0x000fe2000fffe03f */
[----:B------:R-:W-:Y:S01]  /*a480*/  UMOV UR22, UR6 ;  /* 0x0000000600167c82 */ /* 0x000fe20008000000 */
[----:B------:R-:W-:Y:S01]  /*a490*/  UMOV UR26, UR10 ;  /* 0x0000000a001a7c82 */ /* 0x000fe20008000000 */
[----:B-1----:R-:W-:Y:S01]  /*a4a0*/  SHF.R.U32.HI R11, RZ, 0x7, R10 ;  /* 0x00000007ff0b7819 */ /* 0x002fe2000001160a */
[----:B------:R-:W-:Y:S01]  /*a4b0*/  UMOV UR10, UR11 ;  /* 0x0000000b000a7c82 */ /* 0x000fe20008000000 */
[----:B------:R-:W-:Y:S01]  /*a4c0*/  MOV R152, UR22 ;  /* 0x0000001600987c02 */ /* 0x000fe20008000f00 */
[----:B------:R-:W-:Y:S01]  /*a4d0*/  UMOV UR22, UR14 ;  /* 0x0000000e00167c82 */ /* 0x000fe20008000000 */
[----:B------:R-:W-:Y:S01]  /*a4e0*/  ISETP.GE.U32.AND P2, PT, R10, 0x180, PT ;  /* 0x000001800a00780c */ /* 0x000fe20003f46070 */
[----:B------:R-:W-:Y:S01]  /*a4f0*/  VIADD R154, R11, 0x9 ;  /* 0x000000090b9a7836 */ /* 0x000fe20000000000 */
[----:B------:R-:W-:Y:S01]  /*a500*/  UMOV UR14, UR15 ;  /* 0x0000000f000e7c82 */ /* 0x000fe20008000000 */
[----:B------:R-:W-:Y:S01]  /*a510*/  IMAD.U32 R148, RZ, RZ, UR10 ;  /* 0x0000000aff947e24 */ /* 0x000fe2000f8e00ff */
[----:B------:R-:W-:Y:S01]  /*a520*/  UMOV UR11, 0xc0000010 ;  /* 0xc0000010000b7882 */ /* 0x000fe20000000000 */
[----:B------:R-:W-:Y:S01]  /*a530*/  UMOV UR15, 0xc0000010 ;  /* 0xc0000010000f7882 */ /* 0x000fe20000000000 */
[----:B------:R-:W-:Y:S01]  /*a540*/  UMOV UR10, UR18 ;  /* 0x00000012000a7c82 */ /* 0x000fe20008000000 */
[----:B------:R-:W-:Y:S01]  /*a550*/  IMAD.MOV.U32 R10, RZ, RZ, R4 ;  /* 0x000000ffff0a7224 */ /* 0x000fe200078e0004 */
[----:B------:R-:W-:Y:S01]  /*a560*/  SEL R154, R154, 0x9, !P2 ;  /* 0x000000099a9a7807 */ /* 0x000fe20005000000 */
[----:B------:R-:W-:Y:S01]  /*a570*/  IMAD.U32 R150, RZ, RZ, UR26 ;  /* 0x0000001aff967e24 */ /* 0x000fe2000f8e00ff */
[----:B------:R-:W-:Y:S01]  /*a580*/  UIADD3 UR56, UR5, 0xa80, URZ ;  /* 0x00000a8005387890 */ /* 0x000fe2000fffe03f */
[----:B------:R-:W-:Y:S01]  /*a590*/  IMAD.U32 R149, RZ, RZ, UR11 ;  /* 0x0000000bff957e24 */ /* 0x000fe2000f8e00ff */
[----:B------:R-:W-:Y:S01]  /*a5a0*/  UIADD3 UR52, UR5, 0xc00, URZ ;  /* 0x00000c0005347890 */ /* 0x000fe2000fffe03f */
[----:B------:R-:W-:-:S02]  /*a5b0*/  IMAD.U32 R146, RZ, RZ, UR22 ;  /* 0x00000016ff927e24 */ /* 0x000fc4000f8e00ff */
[----:B------:R-:W-:Y:S01]  /*a5c0*/  IMAD.U32 R18, RZ, RZ, UR14 ;  /* 0x0000000eff127e24 */ /* 0x000fe2000f8e00ff */
[----:B------:R-:W-:Y:S01]  /*a5d0*/  ULDC UR5, c[0x0][0x9d8] ;  /* 0x0002760000057ab9 */ /* 0x000fe20000000800 */
[----:B------:R-:W-:Y:S02]  /*a5e0*/  IMAD.U32 R19, RZ, RZ, UR15 ;  /* 0x0000000fff137e24 */ /* 0x000fe4000f8e00ff */
[----:B0-2---:R-:W-:Y:S02]  /*a5f0*/  IMAD.U32 R20, RZ, RZ, UR10 ;  /* 0x0000000aff147e24 */ /* 0x005fe4000f8e00ff */
[----:B------:R-:W-:-:S07]  /*a600*/  IMAD.U32 R21, RZ, RZ, UR11 ;  /* 0x0000000bff157e24 */ /* 0x000fce000f8e00ff */
.L_x_11285:
[----:B------:R-:W-:Y:S01]  /*a610*/  R2UR UR10, R145 ;  /* 0x00000000910a72ca */ /* 0x000fe200000e0000 */
[----:B------:R-:W-:-:S04]  /*a620*/  UIADD3 UR4, UR7, 0x1, URZ ;  /* 0x0000000107047890 */ /* 0x000fc8000fffe03f */
[----:B------:R-:W-:-:S04]  /*a630*/  UISETP.NE.AND UP0, UPT, UR4, 0x2, UPT ;  /* 0x000000020400788c */ /* 0x000fc8000bf05270 */
[----:B------:R-:W-:Y:S02]  /*a640*/  USEL UR6, URZ, 0x1, UP0 ;  /* 0x000000013f067887 */ /* 0x000fe40008000000 */
[----:B------:R-:W-:Y:S02]  /*a650*/  USEL UR4, UR4, URZ, UP0 ;  /* 0x0000003f04047287 */ /* 0x000fe40008000000 */
[----:B------:R-:W-:Y:S02]  /*a660*/  ISETP.NE.AND P3, PT, RZ, UR10, PT ;  /* 0x0000000aff007c0c */ /* 0x000fe4000bf65270 */
[----:B------:R-:W-:-:S11]  /*a670*/  LOP3.LUT R4, R10, UR6, RZ, 0x3c, !PT ;  /* 0x000000060a047c12 */ /* 0x000fd6000f8e3cff */
[----:B----4-:R-:W-:Y:S05]  /*a680*/  @P3 BRA `(.L_x_11277) ;  /* 0x0000000000283947 */ /* 0x010fea0003800000 */
[----:B------:R-:W-:Y:S05]  /*a690*/  @!P0 BRA `(.L_x_11278) ;  /* 0x0000000000048947 */ /* 0x000fea0003800000 */
[----:B------:R-:W-:Y:S01]  /*a6a0*/  BPT.TRAP 0x1 ;  /* 0x000000040000795c */ /* 0x000fe20000300000 */
.L_x_11278:
[----:B------:R-:W-:Y:S01]  /*a6b0*/  ULEA UR6, UR4, UR60, 0x3 ;  /* 0x0000003c04067291 */ /* 0x000fe2000f8e183f */
[----:B------:R-:W-:-:S08]  /*a6c0*/  SHF.L.U32 R11, R4, 0x1f, RZ ;  /* 0x0000001f040b7819 */ /* 0x000fd000000006ff */
[----:B------:R0:W1:Y:S01]  /*a6d0*/  SYNCS.PHASECHK.TRANS64.TRYWAIT P2, [UR6+0x31c30], R11 ;  /* 0x031c300bff0075a7 */ /* 0x0000620008040146 */
[----:B------:R-:W-:Y:S05]  /*a6e0*/  @!P0 BRA `(.L_x_11279) ;  /* 0x0000000000048947 */ /* 0x000fea0003800000 */
[----:B------:R-:W-:Y:S01]  /*a6f0*/  BPT.TRAP 0x1 ;  /* 0x000000040000795c */ /* 0x000fe20000300000 */
.L_x_11279:
[----:B-1----:R-:W-:Y:S05]  /*a700*/  @P2 BRA `(.L_x_11277) ;  /* 0x0000000000082947 */ /* 0x002fea0003800000 */
[----:B------:R-:W1:Y:S02]  /*a710*/  SYNCS.PHASECHK.TRANS64.TRYWAIT P2, [UR6+0x31c30], R11 ;  /* 0x031c300bff0075a7 */ /* 0x000e640008040146 */
[----:B-1----:R-:W-:Y:S05]  /*a720*/  @!P2 BRA `(.L_x_11280) ;  /* 0x000000a0004ca947 */ /* 0x002fea0003800000 */
.L_x_11277:
[----:B-1----:R-:W1:Y:S01]  /*a730*/  S2R R12, SR_TID.X ;  /* 0x00000000000c7919 */ /* 0x002e620000002100 */
        /* <DEDUP_REMOVED lines=24> */
[----:B------:R-:W-:Y:S01]  /*a8c0*/  UMOV UR48, UR24 ;  /* 0x0000001800307c82 */ /* 0x000fe20008000000 */
[----:B------:R-:W-:Y:S01]  /*a8d0*/  UMOV UR49, UR25 ;  /* 0x0000001900317c82 */ /* 0x000fe20008000000 */
[----:B------:R-:W-:Y:S01]  /*a8e0*/  UMOV UR51, 0x80000020 ;  /* 0x8000002000337882 */ /* 0x000fe20000000000 */
[----:B------:R-:W-:Y:S01]  /*a8f0*/  UIADD3 UR10, UR6, 0x202, URZ ;  /* 0x00000202060a7890 */ /* 0x000fe2000fffe03f */
[----:B-1----:R-:W-:Y:S01]  /*a900*/  SHF.R.U32.HI R12, RZ, 0x7, R12 ;  /* 0x00000007ff0c7819 */ /* 0x002fe2000001160c */
[----:B------:R-:W-:Y:S01]  /*a910*/  UMOV UR11, 0x80000020 ;  /* 0x80000020000b7882 */ /* 0x000fe20000000000 */
[----:B------:R-:W-:Y:S01]  /*a920*/  UIADD3 UR14, UR6, 0x440, URZ ;  /* 0x00000440060e7890 */ /* 0x000fe2000fffe03f */
[----:B------:R-:W-:-:S02]  /*a930*/  UMOV UR15, 0x80000020 ;  /* 0x80000020000f7882 */ /* 0x000fc40000000000 */
[----:B------:R-:W-:Y:S01]  /*a940*/  VIADD R12, R12, 0x8 ;  /* 0x000000080c0c7836 */ /* 0x000fe20000000000 */
[----:B------:R-:W-:Y:S01]  /*a950*/  UIADD3 UR18, UR6, 0x480, URZ ;  /* 0x0000048006127890 */ /* 0x000fe2000fffe03f */
[----:B------:R-:W-:Y:S01]  /*a960*/  UMOV UR19, 0x80000020 ;  /* 0x8000002000137882 */ /* 0x000fe20000000000 */
[----:B------:R-:W-:Y:S02]  /*a970*/  UIADD3 UR22, UR6, 0x482, URZ ;  /* 0x0000048206167890 */ /* 0x000fe4000fffe03f */
[----:B------:R1:W-:Y:S06]  /*a980*/  BAR.SYNC.DEFER_BLOCKING R12, 0x100 ;  /* 0x0004000c0000751d */ /* 0x0003ec0000010000 */
[----:B------:R-:W-:Y:S01]  /*a990*/  UMOV UR23, 0x80000020 ;  /* 0x8000002000177882 */ /* 0x000fe20000000000 */
        /* <DEDUP_REMOVED lines=322> */
.L_x_11282:
[----:B------:R-:W-:Y:S01]  /*bdc0*/  ULEA UR6, UR7, UR60, 0x3 ;  /* 0x0000003c07067291 */ /* 0x000fe2000f8e183f */
[----:B------:R-:W-:-:S08]  /*bdd0*/  SHF.L.U32 R10, R10, 0x1f, RZ ;  /* 0x0000001f0a0a7819 */ /* 0x000fd000000006ff */
[----:B------:R1:W2:Y:S01]  /*bde0*/  SYNCS.PHASECHK.TRANS64.TRYWAIT P2, [UR6+0x31c50], R10 ;  /* 0x031c500aff0075a7 */ /* 0x0002a20008040146 */
[----:B------:R-:W-:Y:S05]  /*bdf0*/  @!P0 BRA `(.L_x_11283) ;  /* 0x0000000000048947 */ /* 0x000fea0003800000 */
[----:B------:R-:W-:Y:S01]  /*be00*/  BPT.TRAP 0x1 ;  /* 0x000000040000795c */ /* 0x000fe20000300000 */
.L_x_11283:
[----:B--2---:R-:W-:Y:S05]  /*be10*/  @P2 BRA `(.L_x_11281) ;  /* 0x0000000000082947 */ /* 0x004fea0003800000 */
[----:B------:R-:W2:Y:S02]  /*be20*/  SYNCS.PHASECHK.TRANS64.TRYWAIT P2, [UR6+0x31c50], R10 ;  /* 0x031c500aff0075a7 */ /* 0x000ea40008040146 */
[----:B--2---:R-:W-:Y:S05]  /*be30*/  @!P2 BRA `(.L_x_11284) ;  /* 0x0000008800a0a947 */ /* 0x004fea0003800000 */
.L_x_11281:
[----:B------:R-:W-:Y:S01]  /*be40*/  UIADD3 UR6, UR60, 0x200, URZ ;  /* 0x000002003c067890 */ /* 0x000fe2000fffe03f */
[----:B------:R-:W-:Y:S01]  /*be50*/  R2UR UR10, R155 ;  /* 0x000000009b0a72ca */ /* 0x000fe200000e0000 */
[----:B------:R-:W-:Y:S01]  /*be60*/  WARPGROUP.ARRIVE ;  /* 0x00000000000079c5 */ /* 0x000fe20000000000 */
[----:B------:R-:W-:Y:S01]  /*be70*/  UMOV UR29, 0xc0000010 ;  /* 0xc0000010001d7882 */ /* 0x000fe20000000000 */
[----:B------:R-:W-:Y:S01]  /*be80*/  USHF.R.U32.HI UR6, URZ, 0x4, UR6 ;  /* 0x000000043f067899 */ /* 0x000fe20008011606 */
[----:B------:R-:W-:Y:S01]  /*be90*/  R2UR UR32, R152 ;  /* 0x00000000982072ca */ /* 0x000fe200000e0000 */
[----:B------:R-:W-:Y:S01]  /*bea0*/  UMOV UR31, 0x80000020 ;  /* 0x80000020001f7882 */ /* 0x000fe20000000000 */
[----:B------:R-:W-:Y:S01]  /*beb0*/  R2UR UR33, R153 ;  /* 0x00000000992172ca */ /* 0x000fe200000e0000 */
[----:B------:R-:W-:Y:S01]  /*bec0*/  ULOP3.LUT UR6, UR6, 0x3fff, URZ, 0xc0, !UPT ;  /* 0x00003fff06067892 */ /* 0x000fe2000f8ec03f */
[----:B01----:R-:W-:Y:S01]  /*bed0*/  FMUL.FTZ R10, R136, UR5 ;  /* 0x00000005880a7c20 */ /* 0x003fe20008410000 */
[----:B------:R-:W-:Y:S01]  /*bee0*/  UMOV UR35, 0x80000020 ;  /* 0x8000002000237882 */ /* 0x000fe20000000000 */
[----:B------:R-:W-:Y:S01]  /*bef0*/  FMUL.FTZ R11, R137, UR5 ;  /* 0x00000005890b7c20 */ /* 0x000fe20008410000 */
[----:B------:R-:W-:Y:S01]  /*bf00*/  ULOP3.LUT UR6, UR6, 0x2400000, URZ, 0xfc, !UPT ;  /* 0x0240000006067892 */ /* 0x000fe2000f8efc3f */
[----:B------:R-:W-:Y:S01]  /*bf10*/  FMUL.FTZ R12, R140, UR5 ;  /* 0x000000058c0c7c20 */ /* 0x000fe20008410000 */
[----:B------:R-:W-:Y:S01]  /*bf20*/  UMOV UR28, UR10 ;  /* 0x0000000a001c7c82 */ /* 0x000fe20008000000 */
[----:B------:R-:W0:Y:S01]  /*bf30*/  MUFU.TANH R10, R10 ;  /* 0x0000000a000a7308 */ /* 0x000e220000002400 */
[----:B------:R-:W-:Y:S01]  /*bf40*/  UIMAD UR30, UR7, 0x6c0, UR6 ;  /* 0x000006c0071e78a4 */ /* 0x000fe2000f8e0206 */
[----:B------:R-:W-:Y:S01]  /*bf50*/  FMUL.FTZ R13, R141, UR5 ;  /* 0x000000058d0d7c20 */ /* 0x000fe20008410000 */
[----:B------:R-:W-:Y:S01]  /*bf60*/  FMUL.FTZ R15, R128, UR5 ;  /* 0x00000005800f7c20 */ /* 0x000fe20008410000 */
[----:B------:R-:W-:Y:S01]  /*bf70*/  FMUL.FTZ R16, R129, UR5 ;  /* 0x0000000581107c20 */ /* 0x000fe20008410000 */
[----:B------:R-:W-:Y:S01]  /*bf80*/  UIADD3 UR6, UR30, 0x40, URZ ;  /* 0x000000401e067890 */ /* 0x000fe2000fffe03f */
[----:B------:R-:W-:Y:S01]  /*bf90*/  FMUL.FTZ R23, R132, UR5 ;  /* 0x0000000584177c20 */ /* 0x000fe20008410000 */
[----:B------:R-:W-:Y:S01]  /*bfa0*/  FMUL.FTZ R22, R131, UR5 ;  /* 0x0000000583167c20 */ /* 0x000fe20008410000 */
[----:B------:R-:W1:Y:S01]  /*bfb0*/  MUFU.TANH R11, R11 ;  /* 0x0000000b000b7308 */ /* 0x000e620000002400 */
[----:B------:R-:W-:Y:S01]  /*bfc0*/  FMUL.FTZ R128, R133, UR5 ;  /* 0x0000000585807c20 */ /* 0x000fe20008410000 */
[----:B------:R-:W-:Y:S01]  /*bfd0*/  HGMMA.64x96x16.F32.BF16 R24, gdesc[UR28].tnspB, R24, gsb0 ;  /* 0x416000001c1879f0 */ /* 0x000fe20008001818 */
[----:B------:R-:W-:Y:S01]  /*bfe0*/  FMUL.FTZ R120, R120, UR5 ;  /* 0x0000000578787c20 */ /* 0x000fe20008410000 */
[----:B------:R-:W-:Y:S01]  /*bff0*/  UMOV UR34, UR6 ;  /* 0x0000000600227c82 */ /* 0x000fe20008000000 */
[----:B------:R-:W-:Y:S01]  /*c000*/  UIADD3 UR6, UR30, 0x80, URZ ;  /* 0x000000801e067890 */ /* 0x000fe2000fffe03f */
        /* <DEDUP_REMOVED lines=54> */
[----:B------:R-:W-:Y:S01]  /*c370*/  UIADD3 UR58, UR30, 0x1c0, URZ ;  /* 0x000001c01e3a7890 */ /* 0x000fe2000fffe03f */
[----:B------:R-:W-:Y:S01]  /*c380*/  FMUL.FTZ R118, R118, UR5 ;  /* 0x0000000576767c20 */ /* 0x000fe20008410000 */
[----:B------:R-:W-:Y:S01]  /*c390*/  FMUL.FTZ R119, R119, UR5 ;  /* 0x0000000577777c20 */ /* 0x000fe20008410000 */
[----:B------:R-:W-:Y:S01]  /*c3a0*/  UMOV UR59, 0x80000020 ;  /* 0x80000020003b7882 */ /* 0x000fe20000000000 */
        /* <DEDUP_REMOVED lines=26> */
[----:B------:R-:W-:Y:S01]  /*c550*/  UIADD3 UR54, UR30, 0x200, URZ ;  /* 0x000002001e367890 */ /* 0x000fe2000fffe03f */
[C---:B------:R-:W-:Y:S01]  /*c560*/  ISETP.GT.AND P2, PT, R9.reuse, R156, PT ;  /* 0x0000009c0900720c */ /* 0x040fe20003f44270 */
[----:B------:R-:W-:Y:S01]  /*c570*/  UMOV UR55, 0x80000020 ;  /* 0x8000002000377882 */ /* 0x000fe20000000000 */
[----:B------:R-:W-:-:S03]  /*c580*/  VIADD R9, R9, 0xffffffff ;  /* 0xffffffff09097836 */ /* 0x000fc60000000000 */
[----:B------:R-:W1:Y:S01]  /*c590*/  MUFU.TANH R113, R113 ;  /* 0x0000007100717308 */ /* 0x000e620000002400 */
[----:B--2---:R-:W-:Y:S01]  /*c5a0*/  FMNMX.FTZ R131, R125, R132, !PT ;  /* 0x000000847d837209 */ /* 0x004fe20007810000 */
[----:B------:R-:W-:Y:S02]  /*c5b0*/  WARPGROUP.DEPBAR.LE gsb0, 0x0 ;  /* 0x00008000000079c5 */ /* 0x000fe40000010000 */
[----:B------:R-:W-:-:S04]  /*c5c0*/  WARPGROUP.ARRIVE ;  /* 0x00000000000079c5 */ /* 0x000fc80000000000 */
[----:B------:R-:W2:Y:S01]  /*c5d0*/  MUFU.TANH R116, R116 ;  /* 0x0000007400747308 */ /* 0x000ea20000002400 */
[----:B0-----:R-:W-:Y:S01]  /*c5e0*/  FMNMX.FTZ R132, R112, R131, !PT ;  /* 0x0000008370847209 */ /* 0x001fe20007810000 */
[----:B------:R-:W-:Y:S01]  /*c5f0*/  HGMMA.64x96x16.F32.BF16 R24, gdesc[UR32].tnspB, R24, gsb0 ;  /* 0x41600000201879f0 */ /* 0x000fe20008001818 */
[----:B------:R-:W-:Y:S01]  /*c600*/  R2UR UR32, R150 ;  /* 0x00000000962072ca */ /* 0x000fe200000e0000 */
[----:B------:R-:W-:Y:S01]  /*c610*/  UMOV UR34, UR6 ;  /* 0x0000000600227c82 */ /* 0x000fe20008000000 */
[----:B------:R-:W-:Y:S01]  /*c620*/  R2UR UR33, R151 ;  /* 0x00000000972172ca */ /* 0x000fe200000e0000 */
[----:B------:R-:W-:Y:S01]  /*c630*/  UMOV UR35, 0x80000020 ;  /* 0x8000002000237882 */ /* 0x000fe20000000000 */
[----:B------:R-:W-:Y:S01]  /*c640*/  UIADD3 UR6, UR30, 0xc0, URZ ;  /* 0x000000c01e067890 */ /* 0x000fe2000fffe03f */
[----:B------:R-:W0:Y:S01]  /*c650*/  MUFU.TANH R117, R117 ;  /* 0x0000007500757308 */ /* 0x000e220000002400 */
[----:B-1----:R-:W-:-:S04]  /*c660*/  FMNMX.FTZ R131, R113, R132, !PT ;  /* 0x0000008471837209 */ /* 0x002fc80007810000 */
[----:B--2---:R-:W-:-:S03]  /*c670*/  FMNMX.FTZ R132, R116, R131, !PT ;  /* 0x0000008374847209 */ /* 0x004fc60007810000 */
[----:B------:R-:W1:Y:S08]  /*c680*/  MUFU.TANH R104, R104 ;  /* 0x0000006800687308 */ /* 0x000e700000002400 */
        /* <DEDUP_REMOVED lines=25> */
[----:B------:R-:W-:Y:S01]  /*c820*/  R2UR UR32, R148 ;  /* 0x00000000942072ca */ /* 0x000fe200000e0000 */
[----:B------:R-:W-:Y:S01]  /*c830*/  UMOV UR34, UR6 ;  /* 0x0000000600227c82 */ /* 0x000fe20008000000 */
[----:B------:R-:W-:Y:S01]  /*c840*/  R2UR UR33, R149 ;  /* 0x00000000952172ca */ /* 0x000fe200000e0000 */
[----:B------:R-:W-:Y:S01]  /*c850*/  UMOV UR35, 0x80000020 ;  /* 0x8000002000237882 */ /* 0x000fe20000000000 */
[----:B------:R-:W-:Y:S01]  /*c860*/  UIADD3 UR6, UR30, 0x100, URZ ;  /* 0x000001001e067890 */ /* 0x000fe2000fffe03f */
        /* <DEDUP_REMOVED lines=19> */
[----:B0-----:R-:W-:-:S05]  /*c9a0*/  FMNMX.FTZ R131, R77, R132, !PT ;  /* 0x000000844d837209 */ /* 0x001fca0007810000 */
[----:B------:R-:W0:Y:S02]  /*c9b0*/  SHFL.BFLY PT, R132, R131, 0x2, 0x1f ;  /* 0x0c401f0083847f89 */ /* 0x000e2400000e0000 */
[----:B------:R-:W3:Y:S08]  /*c9c0*/  MUFU.TANH R138, R138 ;  /* 0x0000008a008a7308 */ /* 0x000ef00000002400 */
[----:B------:R-:W4:Y:S01]  /*c9d0*/  MUFU.TANH R14, R14 ;  /* 0x0000000e000e7308 */ /* 0x000f220000002400 */
[----:B------:R-:W-:-:S02]  /*c9e0*/  WARPGROUP.DEPBAR.LE gsb0, 0x0 ;  /* 0x00008000000079c5 */ /* 0x000fc40000010000 */
[----:B------:R-:W-:-:S05]  /*c9f0*/  WARPGROUP.ARRIVE ;  /* 0x00000000000079c5 */ /* 0x000fca0000000000 */
[----:B------:R-:W5:Y:S01]  /*ca00*/  MUFU.TANH R17, R17 ;  /* 0x0000001100117308 */ /* 0x000f620000002400 */
[----:B0-----:R-:W-:Y:S01]  /*ca10*/  FMNMX.FTZ R133, R131, R132, !PT ;  /* 0x0000008483857209 */ /* 0x001fe20007810000 */
[----:B------:R-:W-:Y:S01]  /*ca20*/  FMUL.FTZ R131, R74, UR5 ;  /* 0x000000054a837c20 */ /* 0x000fe20008410000 */
[----:B------:R-:W-:Y:S01]  /*ca30*/  HGMMA.64x96x16.F32.BF16 R24, gdesc[UR32].tnspB, R24, gsb0 ;  /* 0x41600000201879f0 */ /* 0x000fe20008001818 */
[----:B------:R-:W-:Y:S01]  /*ca40*/  R2UR UR32, R146 ;  /* 0x00000000922072ca */ /* 0x000fe200000e0000 */
[----:B------:R-:W-:Y:S01]  /*ca50*/  UMOV UR34, UR6 ;  /* 0x0000000600227c82 */ /* 0x000fe20008000000 */
[----:B------:R-:W-:Y:S01]  /*ca60*/  R2UR UR33, R147 ;  /* 0x00000000932172ca */ /* 0x000fe200000e0000 */
[----:B------:R-:W-:Y:S01]  /*ca70*/  UMOV UR35, 0x80000020 ;  /* 0x8000002000237882 */ /* 0x000fe20000000000 */
[----:B------:R-:W-:Y:S01]  /*ca80*/  UIADD3 UR6, UR30, 0x140, URZ ;  /* 0x000001401e067890 */ /* 0x000fe2000fffe03f */
[----:B------:R-:W0:Y:S01]  /*ca90*/  SHFL.BFLY PT, R134, R133, 0x1, 0x1f ;  /* 0x0c201f0085867f89 */ /* 0x000e2200000e0000 */
[----:B------:R-:W2:Y:S01]  /*caa0*/  LDC R74, c[0x0][0x988] ;  /* 0x00026200ff4a7b82 */ /* 0x000ea20000000800 */
[----:B------:R-:W-:Y:S01]  /*cab0*/  FMUL.FTZ R132, R75, UR5 ;  /* 0x000000054b847c20 */ /* 0x000fe20008410000 */
[----:B------:R-:W5:Y:S08]  /*cac0*/  MUFU.TANH R22, R22 ;  /* 0x0000001600167308 */ /* 0x000f700000002400 */
[----:B------:R-:W5:Y:S08]  /*cad0*/  MUFU.TANH R129, R129 ;  /* 0x0000008100817308 */ /* 0x000f700000002400 */
[----:B------:R-:W5:Y:S01]  /*cae0*/  MUFU.TANH R130, R130 ;  /* 0x0000008200827308 */ /* 0x000f620000002400 */
[----:B0-----:R-:W-:-:S07]  /*caf0*/  FMNMX.FTZ R75, R133, R134, !PT ;  /* 0x00000086854b7209 */ /* 0x001fce0007810000 */
[----:B------:R-:W0:Y:S01]  /*cb00*/  MUFU.TANH R122, R122 ;  /* 0x0000007a007a7308 */ /* 0x000e220000002400 */
[C---:B--2---:R-:W-:Y:S01]  /*cb10*/  FMUL.FTZ R133, R75.reuse, R74 ;  /* 0x0000004a4b857220 */ /* 0x044fe20000410000 */
[----:B------:R-:W-:-:S03]  /*cb20*/  FADD.FTZ R7, -R75, R7 ;  /* 0x000000074b077221 */ /* 0x000fc60000010100 */
[-CC-:B------:R-:W-:Y:S01]  /*cb30*/  FFMA.FTZ R135, R13, R74.reuse, -R133.reuse ;  /* 0x0000004a0d877223 */ /* 0x180fe20000010885 */
[--C-:B------:R-:W-:Y:S01]  /*cb40*/  FFMA.FTZ R13, R16, R74, -R133.reuse ;  /* 0x0000004a100d7223 */ /* 0x100fe20000010885 */
[----:B------:R-:W-:Y:S01]  /*cb50*/  FMNMX.FTZ R16, R144, R8, !PT ;  /* 0x0000000890107209 */ /* 0x000fe20007810000 */
[-CC-:B------:R-:W-:Y:S01]  /*cb60*/  FFMA.FTZ R134, R12, R74.reuse, -R133.reuse ;  /* 0x0000004a0c867223 */ /* 0x180fe20000010885 */
[-CC-:B------:R-:W-:Y:S01]  /*cb70*/  FFMA.FTZ R12, R15, R74.reuse, -R133.reuse ;  /* 0x0000004a0f0c7223 */ /* 0x180fe20000010885 */
[--C-:B------:R-:W-:Y:S01]  /*cb80*/  FFMA.FTZ R15, R23, R74, -R133.reuse ;  /* 0x0000004a170f7223 */ /* 0x100fe20000010885 */
[----:B-1----:R-:W-:Y:S01]  /*cb90*/  FMNMX.FTZ R23, R139, R16, !PT ;  /* 0x000000108b177209 */ /* 0x002fe20007810000 */
[-CC-:B------:R-:W-:Y:S01]  /*cba0*/  FFMA.FTZ R16, R128, R74.reuse, -R133.reuse ;  /* 0x0000004a80107223 */ /* 0x180fe20000010885 */
[----:B------:R-:W1:Y:S01]  /*cbb0*/  MUFU.TANH R123, R123 ;  /* 0x0000007b007b7308 */ /* 0x000e620000002400 */
[-CC-:B------:R-:W-:Y:S01]  /*cbc0*/  FFMA.FTZ R136, R120, R74.reuse, -R133.reuse ;  /* 0x0000004a78887223 */ /* 0x180fe20000010885 */
[----:B---3--:R-:W-:Y:S01]  /*cbd0*/  FMNMX.FTZ R23, R138, R23, !PT ;  /* 0x000000178a177209 */ /* 0x008fe20007810000 */
[-CC-:B------:R-:W-:Y:S01]  /*cbe0*/  FFMA.FTZ R10, R10, R74.reuse, -R133.reuse ;  /* 0x0000004a0a0a7223 */ /* 0x180fe20000010885 */
[-CC-:B------:R-:W-:Y:S01]  /*cbf0*/  FFMA.FTZ R11, R11, R74.reuse, -R133.reuse ;  /* 0x0000004a0b0b7223 */ /* 0x180fe20000010885 */
[-CC-:B------:R-:W-:Y:S01]  /*cc00*/  FFMA.FTZ R112, R112, R74.reuse, -R133.reuse ;  /* 0x0000004a70707223 */ /* 0x180fe20000010885 */
[----:B----4-:R-:W-:Y:S01]  /*cc10*/  FMNMX.FTZ R128, R14, R23, !PT ;  /* 0x000000170e807209 */ /* 0x010fe20007810000 */
[-CC-:B------:R-:W-:Y:S01]  /*cc20*/  FFMA.FTZ R113, R113, R74.reuse, -R133.reuse ;  /* 0x0000004a71717223 */ /* 0x180fe20000010885 */
[----:B------:R-:W2:Y:S01]  /*cc30*/  MUFU.TANH R126, R126 ;  /* 0x0000007e007e7308 */ /* 0x000ea20000002400 */
[--C-:B------:R-:W-:Y:S01]  /*cc40*/  FFMA.FTZ R116, R116, R74, -R133.reuse ;  /* 0x0000004a74747223 */ /* 0x100fe20000010885 */
[----:B-----5:R-:W-:Y:S01]  /*cc50*/  FMNMX.FTZ R23, R17, R128, !PT ;  /* 0x0000008011177209 */ /* 0x020fe20007810000 */
[-CC-:B------:R-:W-:Y:S01]  /*cc60*/  FFMA.FTZ R117, R117, R74.reuse, -R133.reuse ;  /* 0x0000004a75757223 */ /* 0x180fe20000010885 */
[-CC-:B------:R-:W-:Y:S01]  /*cc70*/  FFMA.FTZ R104, R104, R74.reuse, -R133.reuse ;  /* 0x0000004a68687223 */ /* 0x180fe20000010885 */
[-CC-:B------:R-:W-:Y:S01]  /*cc80*/  FFMA.FTZ R105, R105, R74.reuse, -R133.reuse ;  /* 0x0000004a69697223 */ /* 0x180fe20000010885 */
[----:B------:R-:W-:Y:S01]  /*cc90*/  FMNMX.FTZ R120, R22, R23, !PT ;  /* 0x0000001716787209 */ /* 0x000fe20007810000 */
[-CC-:B------:R-:W-:Y:S01]  /*cca0*/  FFMA.FTZ R108, R108, R74.reuse, -R133.reuse ;  /* 0x0000004a6c6c7223 */ /* 0x180fe20000010885 */
[----:B------:R-:W3:Y:S01]  /*ccb0*/  MUFU.TANH R127, R127 ;  /* 0x0000007f007f7308 */ /* 0x000ee20000002400 */
[--C-:B------:R-:W-:Y:S01]  /*ccc0*/  FFMA.FTZ R109, R109, R74, -R133.reuse ;  /* 0x0000004a6d6d7223 */ /* 0x100fe20000010885 */
[----:B------:R-:W-:Y:S01]  /*ccd0*/  FMNMX.FTZ R137, R129, R120, !PT ;  /* 0x0000007881897209 */ /* 0x000fe20007810000 */
[-CC-:B------:R-:W-:Y:S01]  /*cce0*/  FFMA.FTZ R120, R121, R74.reuse, -R133.reuse ;  /* 0x0000004a79787223 */ /* 0x180fe20000010885 */
[-CC-:B------:R-:W-:Y:S01]  /*ccf0*/  FFMA.FTZ R121, R124, R74.reuse, -R133.reuse ;  /* 0x0000004a7c797223 */ /* 0x180fe20000010885 */
[-CC-:B------:R-:W-:Y:S01]  /*cd00*/  FFMA.FTZ R100, R100, R74.reuse, -R133.reuse ;  /* 0x0000004a64647223 */ /* 0x180fe20000010885 */
[----:B------:R-:W-:Y:S01]  /*cd10*/  FMNMX.FTZ R137, R130, R137, !PT ;  /* 0x0000008982897209 */ /* 0x000fe20007810000 */
[-CC-:B------:R-:W-:Y:S01]  /*cd20*/  FFMA.FTZ R101, R101, R74.reuse, -R133.reuse ;  /* 0x0000004a65657223 */ /* 0x180fe20000010885 */
[----:B------:R-:W4:Y:S01]  /*cd30*/  MUFU.TANH R114, R114 ;  /* 0x0000007200727308 */ /* 0x000f220000002400 */
[-CC-:B------:R-:W-:Y:S01]  /*cd40*/  FFMA.FTZ R88, R88, R74.reuse, -R133.reuse ;  /* 0x0000004a58587223 */ /* 0x180fe20000010885 */
[----:B0-----:R-:W-:Y:S01]  /*cd50*/  FMNMX.FTZ R128, R122, R137, !PT ;  /* 0x000000897a807209 */ /* 0x001fe20007810000 */
[-CC-:B------:R-:W-:Y:S01]  /*cd60*/  FFMA.FTZ R89, R89, R74.reuse, -R133.reuse ;  /* 0x0000004a59597223 */ /* 0x180fe20000010885 */
[-CC-:B------:R-:W-:Y:S01]  /*cd70*/  FFMA.FTZ R92, R92, R74.reuse, -R133.reuse ;  /* 0x0000004a5c5c7223 */ /* 0x180fe20000010885 */
[--C-:B------:R-:W-:Y:S01]  /*cd80*/  FFMA.FTZ R93, R93, R74, -R133.reuse ;  /* 0x0000004a5d5d7223 */ /* 0x100fe20000010885 */
[----:B-1----:R-:W-:Y:S01]  /*cd90*/  FMNMX.FTZ R137, R123, R128, !PT ;  /* 0x000000807b897209 */ /* 0x002fe20007810000 */
[-CC-:B------:R-:W-:Y:S01]  /*cda0*/  FFMA.FTZ R80, R80, R74.reuse, -R133.reuse ;  /* 0x0000004a50507223 */ /* 0x180fe20000010885 */
[----:B------:R-:W0:Y:S01]  /*cdb0*/  MUFU.TANH R115, R115 ;  /* 0x0000007300737308 */ /* 0x000e220000002400 */
[-CC-:B------:R-:W-:Y:S01]  /*cdc0*/  FFMA.FTZ R81, R81, R74.reuse, -R133.reuse ;  /* 0x0000004a51517223 */ /* 0x180fe20000010885 */
[----:B--2---:R-:W-:Y:S01]  /*cdd0*/  FMNMX.FTZ R124, R126, R137, !PT ;  /* 0x000000897e7c7209 */ /* 0x004fe20007810000 */
[-CC-:B------:R-:W-:Y:S01]  /*cde0*/  FFMA.FTZ R84, R84, R74.reuse, -R133.reuse ;  /* 0x0000004a54547223 */ /* 0x180fe20000010885 */
[-CC-:B------:R-:W-:Y:S01]  /*cdf0*/  FFMA.FTZ R85, R85, R74.reuse, -R133.reuse ;  /* 0x0000004a55557223 */ /* 0x180fe20000010885 */
[-C--:B------:R-:W-:Y:S01]  /*ce00*/  FFMA.FTZ R73, R73, R74.reuse, -R133 ;  /* 0x0000004a49497223 */ /* 0x080fe20000010885 */
[----:B------:R-:W-:-:S02]  /*ce10*/  FMUL.FTZ R7, R7, R74 ;  /* 0x0000004a07077220 */ /* 0x000fc40000410000 */
[----:B------:R-:W1:Y:S08]  /*ce20*/  MUFU.TANH R118, R118 ;  /* 0x0000007600767308 */ /* 0x000e700000002400 */
[----:B------:R2:W-:Y:S01]  /*ce30*/  MUFU.EX2 R23, R136 ;  /* 0x0000008800177308 */ /* 0x0005e20000000800 */
[----:B------:R-:W-:Y:S02]  /*ce40*/  WARPGROUP.DEPBAR.LE gsb0, 0x0 ;  /* 0x00008000000079c5 */ /* 0x000fe40000010000 */
[----:B------:R-:W-:-:S05]  /*ce50*/  WARPGROUP.ARRIVE ;  /* 0x00000000000079c5 */ /* 0x000fca0000000000 */
[----:B------:R-:W5:Y:S01]  /*ce60*/  MUFU.TANH R119, R119 ;  /* 0x0000007700777308 */ /* 0x000f620000002400 */
[----:B--2---:R-:W-:Y:S01]  /*ce70*/  FFMA.FTZ R136, R125, R74, -R133 ;  /* 0x0000004a7d887223 */ /* 0x004fe20000010885 */
[----:B---3--:R-:W-:Y:S01]  /*ce80*/  FMNMX.FTZ R125, R127, R124, !PT ;  /* 0x0000007c7f7d7209 */ /* 0x008fe20007810000 */
[----:B------:R-:W-:Y:S01]  /*ce90*/  HGMMA.64x96x16.F32.BF16 R24, gdesc[UR32].tnspB, R24, gsb0 ;  /* 0x41600000201879f0 */ /* 0x000fe20008001818 */
[----:B------:R-:W-:Y:S01]  /*cea0*/  R2UR UR32, R18 ;  /* 0x00000000122072ca */ /* 0x000fe200000e0000 */
[----:B------:R-:W-:Y:S01]  /*ceb0*/  UMOV UR34, UR6 ;  /* 0x0000000600227c82 */ /* 0x000fe20008000000 */
[----:B------:R-:W-:Y:S01]  /*cec0*/  R2UR UR33, R19 ;  /* 0x00000000132172ca */ /* 0x000fe200000e0000 */
[----:B------:R-:W-:Y:S01]  /*ced0*/  UMOV UR35, 0x80000020 ;  /* 0x8000002000237882 */ /* 0x000fe20000000000 */
[----:B------:R-:W-:Y:S01]  /*cee0*/  UIADD3 UR6, UR30, 0x180, URZ ;  /* 0x000001801e067890 */ /* 0x000fe2000fffe03f */
        /* <DEDUP_REMOVED lines=34> */
[----:B------:R-:W-:Y:S02]  /*d110*/  UMOV UR35, 0x80000020 ;  /* 0x8000002000237882 */ /* 0x000fe40000000000 */
[----:B------:R-:W0:Y:S01]  /*d120*/  MUFU.TANH R83, R83 ;  /* 0x0000005300537308 */ /* 0x000e220000002400 */
[----:B-1----:R-:W-:-:S04]  /*d130*/  FMNMX.FTZ R125, R95, R128, !PT ;  /* 0x000000805f7d7209 */ /* 0x002fc80007810000 */
[----:B--2---:R-:W-:-:S03]  /*d140*/  FMNMX.FTZ R128, R82, R125, !PT ;  /* 0x0000007d52807209 */ /* 0x004fc60007810000 */
[----:B------:R-:W1:Y:S01]  /*d150*/  MUFU.TANH R86, R86 ;  /* 0x0000005600567308 */ /* 0x000e620000002400 */
[----:B------:R-:W-:-:S07]  /*d160*/  FFMA.FTZ R125, R96, R74, -R133 ;  /* 0x0000004a607d7223 */ /* 0x000fce0000010885 */
[----:B------:R-:W2:Y:S01]  /*d170*/  MUFU.TANH R87, R87 ;  /* 0x0000005700577308 */ /* 0x000ea20000002400 */
[----:B0-----:R-:W-:Y:S01]  /*d180*/  FMNMX.FTZ R137, R83, R128, !PT ;  /* 0x0000008053897209 */ /* 0x001fe20007810000 */
[----:B------:R-:W-:-:S06]  /*d190*/  FFMA.FTZ R128, R97, R74, -R133 ;  /* 0x0000004a61807223 */ /* 0x000fcc0000010885 */
[----:B------:R-:W0:Y:S01]  /*d1a0*/  MUFU.TANH R131, R131 ;  /* 0x0000008300837308 */ /* 0x000e220000002400 */
[----:B-1----:R-:W-:Y:S01]  /*d1b0*/  FMNMX.FTZ R96, R86, R137, !PT ;  /* 0x0000008956607209 */ /* 0x002fe20007810000 */
[-CC-:B------:R-:W-:Y:S01]  /*d1c0*/  FFMA.FTZ R137, R76, R74.reuse, -R133.reuse ;  /* 0x0000004a4c897223 */ /* 0x180fe20000010885 */
[----:B------:R-:W-:-:S05]  /*d1d0*/  FFMA.FTZ R76, R77, R74, -R133 ;  /* 0x0000004a4d4c7223 */ /* 0x000fca0000010885 */
[----:B------:R-:W1:Y:S01]  /*d1e0*/  MUFU.TANH R132, R132 ;  /* 0x0000008400847308 */ /* 0x000e620000002400 */
[----:B--2---:R-:W-:-:S07]  /*d1f0*/  FMNMX.FTZ R96, R87, R96, !PT ;  /* 0x0000006057607209 */ /* 0x004fce0007810000 */
[----:B------:R-:W2:Y:S01]  /*d200*/  MUFU.TANH R78, R78 ;  /* 0x0000004e004e7308 */ /* 0x000ea20000002400 */
[----:B0-----:R-:W-:-:S07]  /*d210*/  FMNMX.FTZ R97, R131, R96, !PT ;  /* 0x0000006083617209 */ /* 0x001fce0007810000 */
[----:B------:R-:W0:Y:S01]  /*d220*/  MUFU.TANH R79, R79 ;  /* 0x0000004f004f7308 */ /* 0x000e220000002400 */
[----:B-1----:R-:W-:-:S07]  /*d230*/  FMNMX.FTZ R97, R132, R97, !PT ;  /* 0x0000006184617209 */ /* 0x002fce0007810000 */
[----:B------:R1:W-:Y:S01]  /*d240*/  MUFU.EX2 R124, R136 ;  /* 0x00000088007c7308 */ /* 0x0003e20000000800 */
[----:B--2---:R-:W-:-:S07]  /*d250*/  FMNMX.FTZ R96, R78, R97, !PT ;  /* 0x000000614e607209 */ /* 0x004fce0007810000 */
[----:B------:R-:W-:Y:S01]  /*d260*/  MUFU.EX2 R7, R7 ;  /* 0x0000000700077308 */ /* 0x000fe20000000800 */
[----:B0-----:R-:W-:Y:S01]  /*d270*/  FMNMX.FTZ R96, R79, R96, !PT ;  /* 0x000000604f607209 */ /* 0x001fe20007810000 */
[----:B-1----:R-:W-:-:S04]  /*d280*/  FFMA.FTZ R136, R72, R74, -R133 ;  /* 0x0000004a48887223 */ /* 0x002fc80000010885 */
[----:B------:R-:W0:Y:S02]  /*d290*/  SHFL.BFLY PT, R97, R96, 0x2, 0x1f ;  /* 0x0c401f0060617f89 */ /* 0x000e2400000e0000 */
[----:B------:R-:W1:Y:S08]  /*d2a0*/  MUFU.EX2 R10, R10 ;  /* 0x0000000a000a7308 */ /* 0x000e700000000800 */
[----:B------:R-:W2:Y:S08]  /*d2b0*/  MUFU.EX2 R11, R11 ;  /* 0x0000000b000b7308 */ /* 0x000eb00000000800 */
[----:B------:R-:W3:Y:S01]  /*d2c0*/  MUFU.EX2 R134, R134 ;  /* 0x0000008600867308 */ /* 0x000ee20000000800 */
[----:B-1----:R-:W-:Y:S01]  /*d2d0*/  FFMA.FTZ R142, R7, R6, R10 ;  /* 0x00000006078e7223 */ /* 0x002fe2000001000a */
[----:B0-----:R-:W-:-:S06]  /*d2e0*/  FMNMX.FTZ R96, R96, R97, !PT ;  /* 0x0000006160607209 */ /* 0x001fcc0007810000 */
[----:B------:R-:W0:Y:S01]  /*d2f0*/  MUFU.EX2 R135, R135 ;  /* 0x0000008700877308 */ /* 0x000e220000000800 */
[----:B------:R-:W-:Y:S02]  /*d300*/  WARPGROUP.DEPBAR.LE gsb0, 0x0 ;  /* 0x00008000000079c5 */ /* 0x000fe40000010000 */
[----:B------:R-:W-:Y:S01]  /*d310*/  WARPGROUP.ARRIVE ;  /* 0x00000000000079c5 */ /* 0x000fe20000000000 */
[----:B------:R-:W1:Y:S04]  /*d320*/  SHFL.BFLY PT, R97, R96, 0x1, 0x1f ;  /* 0x0c201f0060617f89 */ /* 0x000e6800000e0000 */
[----:B------:R-:W-:Y:S01]  /*d330*/  MUFU.EX2 R12, R12 ;  /* 0x0000000c000c7308 */ /* 0x000fe20000000800 */
[----:B------:R-:W-:Y:S07]  /*d340*/  HGMMA.64x96x16.F32.BF16 R24, gdesc[UR32].tnspB, R24, gsb0 ;  /* 0x41600000201879f0 */ /* 0x000fee0008001818 */
[----:B------:R-:W-:Y:S08]  /*d350*/  MUFU.EX2 R13, R13 ;  /* 0x0000000d000d7308 */ /* 0x000ff00000000800 */
[----:B------:R-:W-:Y:S01]  /*d360*/  MUFU.EX2 R15, R15 ;  /* 0x0000000f000f7308 */ /* 0x000fe20000000800 */
[----:B-1----:R-:W-:Y:S01]  /*d370*/  FMNMX.FTZ R72, R96, R97, !PT ;  /* 0x0000006160487209 */ /* 0x002fe20007810000 */
[----:B------:R-:W-:-:S06]  /*d380*/  IMAD.U32 R96, RZ, RZ, UR4 ;  /* 0x00000004ff607e24 */ /* 0x000fcc000f8e00ff */
[----:B------:R-:W-:Y:S01]  /*d390*/  MUFU.EX2 R16, R16 ;  /* 0x0000001000107308 */ /* 0x000fe20000000800 */
[----:B------:R-:W-:Y:S01]  /*d3a0*/  FADD.FTZ R77, -R72, R8 ;  /* 0x00000008484d7221 */ /* 0x000fe20000010100 */
[----:B------:R-:W-:-:S03]  /*d3b0*/  @!P1 LEA R96, R96, UR60, 0x3 ;  /* 0x0000003c60609c11 */ /* 0x000fc6000f8e18ff */
[-C--:B------:R-:W-:Y:S01]  /*d3c0*/  FMUL.FTZ R133, R77, R74.reuse ;  /* 0x0000004a4d857220 */ /* 0x080fe20000410000 */
[-C--:B------:R-:W-:Y:S02]  /*d3d0*/  FMUL.FTZ R77, R72, R74.reuse ;  /* 0x0000004a484d7220 */ /* 0x080fe40000410000 */
[----:B------:R1:W-:Y:S02]  /*d3e0*/  MUFU.EX2 R8, R76 ;  /* 0x0000004c00087308 */ /* 0x0003e40000000800 */
        /* <DEDUP_REMOVED lines=9> */
[----:B------:R-:W-:-:S02]  /*d480*/  IMAD.U32 R119, RZ, RZ, UR7 ;  /* 0x00000007ff777e24 */ /* 0x000fc4000f8e00ff */
[-CC-:B------:R-:W-:Y:S01]  /*d490*/  FFMA.FTZ R14, R17, R74.reuse, -R77.reuse ;  /* 0x0000004a110e7223 */ /* 0x180fe2000001084d */
[-CC-:B------:R-:W-:Y:S01]  /*d4a0*/  FFMA.FTZ R138, R138, R74.reuse, -R77.reuse ;  /* 0x0000004a8a8a7223 */ /* 0x180fe2000001084d */
[-CC-:B------:R-:W-:Y:S01]  /*d4b0*/  FFMA.FTZ R17, R106, R74.reuse, -R77.reuse ;  /* 0x0000004a6a117223 */ /* 0x180fe2000001084d */
[-CC-:B------:R-:W-:Y:S01]  /*d4c0*/  FFMA.FTZ R106, R107, R74.reuse, -R77.reuse ;  /* 0x0000004a6b6a7223 */ /* 0x180fe2000001084d */
[-CC-:B------:R-:W-:Y:S01]  /*d4d0*/  FFMA.FTZ R107, R110, R74.reuse, -R77.reuse ;  /* 0x0000004a6e6b7223 */ /* 0x180fe2000001084d */
[----:B------:R-:W4:Y:S01]  /*d4e0*/  MUFU.EX2 R97, R97 ;  /* 0x0000006100617308 */ /* 0x000f220000000800 */
[----:B------:R-:W-:Y:S01]  /*d4f0*/  @!P1 LEA R110, R119, UR60, 0x3 ;  /* 0x0000003c776e9c11 */ /* 0x000fe2000f8e18ff */
[----:B------:R-:W-:Y:S02]  /*d500*/  @!P1 VIADD R119, R96, 0x31c40 ;  /* 0x00031c4060779836 */ /* 0x000fe40000000000 */
[-CC-:B-1----:R-:W-:Y:S01]  /*d510*/  FFMA.FTZ R76, R129, R74.reuse, -R77.reuse ;  /* 0x0000004a814c7223 */ /* 0x182fe2000001084d */
[-CC-:B------:R-:W-:Y:S01]  /*d520*/  FFMA.FTZ R130, R130, R74.reuse, -R77.reuse ;  /* 0x0000004a82827223 */ /* 0x180fe2000001084d */
[-C--:B------:R-:W-:Y:S01]  /*d530*/  FFMA.FTZ R98, R98, R74.reuse, -R77 ;  /* 0x0000004a62627223 */ /* 0x080fe2000001084d */
[----:B------:R-:W-:Y:S01]  /*d540*/  @!P1 VIADD R96, R110, 0x31c60 ;  /* 0x00031c606e609836 */ /* 0x000fe20000000000 */
[----:B------:R-:W-:Y:S01]  /*d550*/  @!P1 PRMT R119, RZ, 0x654, R119 ;  /* 0x00000654ff779816 */ /* 0x000fe20000000077 */
[----:B------:R-:W1:Y:S01]  /*d560*/  MUFU.EX2 R139, R139 ;  /* 0x0000008b008b7308 */ /* 0x000e620000000800 */
[-CC-:B------:R-:W-:Y:S01]  /*d570*/  FFMA.FTZ R110, R111, R74.reuse, -R77.reuse ;  /* 0x0000004a6f6e7223 */ /* 0x180fe2000001084d */
[----:B--2---:R-:W-:Y:S01]  /*d580*/  FADD.FTZ R111, R11, R142 ;  /* 0x0000008e0b6f7221 */ /* 0x004fe20000010000 */
[-CC-:B------:R-:W-:Y:S01]  /*d590*/  FFMA.FTZ R129, R122, R74.reuse, -R77.reuse ;  /* 0x0000004a7a817223 */ /* 0x180fe2000001084d */
[-CC-:B------:R-:W-:Y:S01]  /*d5a0*/  FFMA.FTZ R123, R123, R74.reuse, -R77.reuse ;  /* 0x0000004a7b7b7223 */ /* 0x180fe2000001084d */
[-C--:B------:R-:W-:Y:S01]  /*d5b0*/  FFMA.FTZ R122, R126, R74.reuse, -R77 ;  /* 0x0000004a7e7a7223 */ /* 0x080fe2000001084d */
[----:B---3--:R-:W-:Y:S01]  /*d5c0*/  FADD.FTZ R142, R134, R111 ;  /* 0x0000006f868e7221 */ /* 0x008fe20000010000 */
[-CC-:B------:R-:W-:Y:S01]  /*d5d0*/  FFMA.FTZ R126, R127, R74.reuse, -R77.reuse ;  /* 0x0000004a7f7e7223 */ /* 0x180fe2000001084d */
[----:B------:R-:W2:Y:S01]  /*d5e0*/  MUFU.EX2 R138, R138 ;  /* 0x0000008a008a7308 */ /* 0x000ea20000000800 */
[-CC-:B------:R-:W-:Y:S01]  /*d5f0*/  FFMA.FTZ R127, R103, R74.reuse, -R77.reuse ;  /* 0x0000004a677f7223 */ /* 0x180fe2000001084d */
[-CC-:B------:R-:W-:Y:S01]  /*d600*/  FFMA.FTZ R103, R95, R74.reuse, -R77.reuse ;  /* 0x0000004a5f677223 */ /* 0x180fe2000001084d */
[-CC-:B------:R-:W-:Y:S01]  /*d610*/  FFMA.FTZ R111, R91, R74.reuse, -R77.reuse ;  /* 0x0000004a5b6f7223 */ /* 0x180fe2000001084d */
[-CC-:B------:R-:W-:Y:S01]  /*d620*/  FFMA.FTZ R91, R94, R74.reuse, -R77.reuse ;  /* 0x0000004a5e5b7223 */ /* 0x180fe2000001084d */
[-CC-:B------:R-:W-:Y:S01]  /*d630*/  FFMA.FTZ R131, R131, R74.reuse, -R77.reuse ;  /* 0x0000004a83837223 */ /* 0x180fe2000001084d */
[----:B------:R-:W-:Y:S01]  /*d640*/  FFMA.FTZ R132, R132, R74, -R77 ;  /* 0x0000004a84847223 */ /* 0x000fe2000001084d */
[----:B------:R-:W-:Y:S01]  /*d650*/  UMOV UR7, UR4 ;  /* 0x0000000400077c82 */ /* 0x000fe20008000000 */
[----:B------:R-:W3:Y:S08]  /*d660*/  MUFU.EX2 R140, R140 ;  /* 0x0000008c008c7308 */ /* 0x000ef00000000800 */
[----:B------:R-:W5:Y:S08]  /*d670*/  MUFU.EX2 R14, R14 ;  /* 0x0000000e000e7308 */ /* 0x000f700000000800 */
[----:B------:R-:W5:Y:S08]  /*d680*/  MUFU.EX2 R141, R141 ;  /* 0x0000008d008d7308 */ /* 0x000f700000000800 */
[----:B------:R-:W5:Y:S01]  /*d690*/  MUFU.EX2 R76, R76 ;  /* 0x0000004c004c7308 */ /* 0x000f620000000800 */
[----:B------:R-:W-:-:S02]  /*d6a0*/  WARPGROUP.DEPBAR.LE gsb0, 0x0 ;  /* 0x00008000000079c5 */ /* 0x000fc40000010000 */
[----:B------:R-:W-:-:S05]  /*d6b0*/  WARPGROUP.ARRIVE ;  /* 0x00000000000079c5 */ /* 0x000fca0000000000 */
[----:B------:R0:W-:Y:S01]  /*d6c0*/  MUFU.EX2 R6, R98 ;  /* 0x0000006200067308 */ /* 0x0001e20000000800 */
[----:B------:R-:W-:Y:S07]  /*d6d0*/  HGMMA.64x96x16.F32.BF16 R24, gdesc[UR56].tnspB, R24, gsb0 ;  /* 0x41600000381879f0 */ /* 0x000fee0008001818 */
[----:B------:R-:W5:Y:S01]  /*d6e0*/  MUFU.EX2 R130, R130 ;  /* 0x0000008200827308 */ /* 0x000f620000000800 */
[----:B0-----:R-:W-:-:S07]  /*d6f0*/  F2FP.BF16.F32.PACK_AB R98, R135, R134 ;  /* 0x000000868762723e */ /* 0x001fce00000010ff */
[----:B------:R-:W0:Y:S08]  /*d700*/  MUFU.EX2 R129, R129 ;  /* 0x0000008100817308 */ /* 0x000e300000000800 */
        /* <DEDUP_REMOVED lines=10> */
[----:B------:R-:W0:Y:S01]  /*d7b0*/  MUFU.EX2 R115, R115 ;  /* 0x0000007300737308 */ /* 0x000e220000000800 */
[----:B------:R-:W-:-:S02]  /*d7c0*/  WARPGROUP.DEPBAR.LE gsb0, 0x0 ;  /* 0x00008000000079c5 */ /* 0x000fc40000010000 */
[----:B------:R-:W-:-:S05]  /*d7d0*/  WARPGROUP.ARRIVE ;  /* 0x00000000000079c5 */ /* 0x000fca0000000000 */
[----:B------:R-:W0:Y:S01]  /*d7e0*/  MUFU.EX2 R117, R117 ;  /* 0x0000007500757308 */ /* 0x000e220000000800 */
[----:B------:R-:W-:Y:S07]  /*d7f0*/  HGMMA.64x96x16.F32.BF16 R24, gdesc[UR52].tnspB, R24, gsb0 ;  /* 0x41600000341879f0 */ /* 0x000fee0008001818 */
        /* <DEDUP_REMOVED lines=22> */
[----:B------:R-:W-:Y:S01]  /*d960*/  FMUL.FTZ R33, R33, R7 ;  /* 0x0000000721217220 */ /* 0x000fe20000410000 */
[----:B----4-:R-:W-:Y:S01]  /*d970*/  @!P1 PRMT R119, RZ, 0x654, R96 ;  /* 0x00000654ff779816 */ /* 0x010fe20000000060 */
[----:B------:R-:W-:Y:S01]  /*d980*/  FFMA.FTZ R96, R133, R5, R97 ;  /* 0x0000000585607223 */ /* 0x000fe20000010061 */
[--C-:B------:R-:W-:Y:S01]  /*d990*/  FFMA.FTZ R5, R99, R74, -R77.reuse ;  /* 0x0000004a63057223 */ /* 0x100fe2000001084d */
[C---:B-1----:R-:W-:Y:S01]  /*d9a0*/  F2FP.BF16.F32.PACK_AB R97, R139.reuse, R97 ;  /* 0x000000618b61723e */ /* 0x042fe200000010ff */
[----:B------:R1:W-:Y:S01]  /*d9b0*/  @!P1 SYNCS.ARRIVE.TRANS64.RED.A1T0 RZ, [R119+URZ], RZ ;  /* 0x000000ff77ff99a7 */ /* 0x0003e2000810043f */
[----:B------:R-:W-:Y:S01]  /*d9c0*/  FADD.FTZ R99, R139, R96 ;  /* 0x000000608b637221 */ /* 0x000fe20000010000 */
[----:B------:R-:W-:Y:S01]  /*d9d0*/  F2FP.BF16.F32.PACK_AB R96, R11, R10 ;  /* 0x0000000a0b60723e */ /* 0x000fe200000010ff */
[----:B------:R-:W-:Y:S01]  /*d9e0*/  FADD.FTZ R11, R135, R142 ;  /* 0x0000008e870b7221 */ /* 0x000fe20000010000 */
[-C--:B------:R-:W-:Y:S01]  /*d9f0*/  FFMA.FTZ R10, R102, R74.reuse, -R77 ;  /* 0x0000004a660a7223 */ /* 0x080fe2000001084d */
[----:B--2---:R-:W-:Y:S01]  /*da00*/  FADD.FTZ R99, R138, R99 ;  /* 0x000000638a637221 */ /* 0x004fe20000010000 */
[----:B------:R-:W2:Y:S01]  /*da10*/  MUFU.EX2 R5, R5 ;  /* 0x0000000500057308 */ /* 0x000ea20000000800 */
[-C--:B------:R-:W-:Y:S01]  /*da20*/  FMUL.FTZ R36, R36, R7.reuse ;  /* 0x0000000724247220 */ /* 0x080fe20000410000 */
[----:B-1----:R-:W-:Y:S01]  /*da30*/  FFMA.FTZ R119, R90, R74, -R77 ;  /* 0x0000004a5a777223 */ /* 0x002fe2000001084d */
[----:B---3--:R-:W-:Y:S01]  /*da40*/  FADD.FTZ R135, R140, R99 ;  /* 0x000000638c877221 */ /* 0x008fe20000010000 */
[----:B------:R-:W-:Y:S01]  /*da50*/  FADD.FTZ R90, R12, R11 ;  /* 0x0000000b0c5a7221 */ /* 0x000fe20000010000 */
[----:B------:R-:W-:Y:S01]  /*da60*/  F2FP.BF16.F32.PACK_AB R99, R140, R138 ;  /* 0x0000008a8c63723e */ /* 0x000fe200000010ff */
[----:B------:R-:W-:Y:S01]  /*da70*/  FMUL.FTZ R37, R37, R7 ;  /* 0x0000000725257220 */ /* 0x000fe20000410000 */
[----:B-----5:R-:W-:Y:S01]  /*da80*/  FADD.FTZ R102, R14, R135 ;  /* 0x000000870e667221 */ /* 0x020fe20000010000 */
[----:B------:R-:W-:Y:S01]  /*da90*/  FADD.FTZ R90, R13, R90 ;  /* 0x0000005a0d5a7221 */ /* 0x000fe20000010000 */
[----:B------:R1:W-:Y:S01]  /*daa0*/  MUFU.EX2 R11, R127 ;  /* 0x0000007f000b7308 */ /* 0x0003e20000000800 */
[----:B------:R3:W-:Y:S01]  /*dab0*/  STSM.16.M88.4 [R0+0x24300], R96 ;  /* 0x0243006000007844 */ /* 0x0007e20000000200 */
[----:B------:R-:W-:Y:S01]  /*dac0*/  FADD.FTZ R95, R141, R102 ;  /* 0x000000668d5f7221 */ /* 0x000fe20000010000 */
[----:B------:R-:W-:Y:S01]  /*dad0*/  FADD.FTZ R135, R15, R90 ;  /* 0x0000005a0f877221 */ /* 0x000fe20000010000 */
[-CC-:B------:R-:W-:Y:S01]  /*dae0*/  FFMA.FTZ R90, R86, R74.reuse, -R77.reuse ;  /* 0x0000004a565a7223 */ /* 0x180fe2000001084d */
[-C--:B------:R-:W-:Y:S01]  /*daf0*/  FFMA.FTZ R102, R82, R74.reuse, -R77 ;  /* 0x0000004a52667223 */ /* 0x080fe2000001084d */
[----:B------:R-:W-:Y:S01]  /*db00*/  FADD.FTZ R139, R76, R95 ;  /* 0x0000005f4c8b7221 */ /* 0x000fe20000010000 */
[----:B------:R-:W-:Y:S01]  /*db10*/  FADD.FTZ R94, R16, R135 ;  /* 0x00000087105e7221 */ /* 0x000fe20000010000 */
[-C--:B------:R-:W-:Y:S01]  /*db20*/  FFMA.FTZ R95, R83, R74.reuse, -R77 ;  /* 0x0000004a535f7223 */ /* 0x080fe2000001084d */
[----:B------:R4:W-:Y:S01]  /*db30*/  MUFU.EX2 R82, R119 ;  /* 0x0000007700527308 */ /* 0x0009e20000000800 */
[----:B------:R-:W-:Y:S01]  /*db40*/  FADD.FTZ R86, R130, R139 ;  /* 0x0000008b82567221 */ /* 0x000fe20000010000 */
[----:B------:R-:W-:Y:S01]  /*db50*/  FADD.FTZ R83, R23, R94 ;  /* 0x0000005e17537221 */ /* 0x000fe20000010000 */
[----:B------:R-:W-:Y:S01]  /*db60*/  FFMA.FTZ R94, R87, R74, -R77 ;  /* 0x0000004a575e7223 */ /* 0x000fe2000001084d */
[----:B------:R-:W-:Y:S01]  /*db70*/  F2FP.BF16.F32.PACK_AB R12, R13, R12 ;  /* 0x0000000c0d0c723e */ /* 0x000fe200000010ff */
[----:B0-----:R-:W-:Y:S01]  /*db80*/  FADD.FTZ R86, R129, R86 ;  /* 0x0000005681567221 */ /* 0x001fe20000010000 */
[----:B------:R-:W-:Y:S01]  /*db90*/  FADD.FTZ R134, R120, R83 ;  /* 0x0000005378867221 */ /* 0x000fe20000010000 */
[----:B------:R-:W-:Y:S01]  /*dba0*/  F2FP.BF16.F32.PACK_AB R13, R141, R14 ;  /* 0x0000000e8d0d723e */ /* 0x000fe200000010ff */
[----:B------:R-:W0:Y:S01]  /*dbb0*/  MUFU.EX2 R10, R10 ;  /* 0x0000000a000a7308 */ /* 0x000e220000000800 */
[----:B------:R-:W-:Y:S01]  /*dbc0*/  FADD.FTZ R87, R123, R86 ;  /* 0x000000567b577221 */ /* 0x000fe20000010000 */
[----:B-1----:R-:W-:Y:S01]  /*dbd0*/  FADD.FTZ R127, R121, R134 ;  /* 0x00000086797f7221 */ /* 0x002fe20000010000 */
[-C--:B------:R-:W-:Y:S01]  /*dbe0*/  FFMA.FTZ R86, R78, R74.reuse, -R77 ;  /* 0x0000004a4e567223 */ /* 0x080fe2000001084d */
[----:B------:R-:W-:Y:S01]  /*dbf0*/  F2FP.BF16.F32.PACK_AB R14, R16, R15 ;  /* 0x0000000f100e723e */ /* 0x000fe200000010ff */
[----:B----4-:R-:W-:Y:S01]  /*dc00*/  FADD.FTZ R119, R122, R87 ;  /* 0x000000577a777221 */ /* 0x010fe20000010000 */
[----:B------:R-:W-:Y:S01]  /*dc10*/  FADD.FTZ R127, R124, R127 ;  /* 0x0000007f7c7f7221 */ /* 0x000fe20000010000 */
[----:B------:R-:W-:Y:S01]  /*dc20*/  FFMA.FTZ R87, R79, R74, -R77 ;  /* 0x0000004a4f577223 */ /* 0x000fe2000001084d */
[----:B------:R-:W-:Y:S01]  /*dc30*/  F2FP.BF16.F32.PACK_AB R15, R130, R76 ;  /* 0x0000004c820f723e */ /* 0x000fe200000010ff */
[----:B------:R-:W-:Y:S01]  /*dc40*/  FADD.FTZ R119, R126, R119 ;  /* 0x000000777e777221 */ /* 0x000fe20000010000 */
[----:B------:R-:W-:Y:S01]  /*dc50*/  FADD.FTZ R78, R112, R127 ;  /* 0x0000007f704e7221 */ /* 0x000fe20000010000 */
[----:B------:R-:W-:Y:S01]  /*dc60*/  F2FP.BF16.F32.PACK_AB R76, R120, R23 ;  /* 0x00000017784c723e */ /* 0x000fe200000010ff */
[----:B------:R-:W1:Y:S01]  /*dc70*/  MUFU.EX2 R89, R89 ;  /* 0x0000005900597308 */ /* 0x000e620000000800 */
[----:B------:R-:W-:Y:S01]  /*dc80*/  FADD.FTZ R119, R22, R119 ;  /* 0x0000007716777221 */ /* 0x000fe20000010000 */
[C---:B------:R-:W-:Y:S01]  /*dc90*/  FADD.FTZ R77, R113.reuse, R78 ;  /* 0x0000004e714d7221 */ /* 0x040fe20000010000 */
[----:B------:R-:W-:Y:S01]  /*dca0*/  F2FP.BF16.F32.PACK_AB R112, R113, R112 ;  /* 0x000000707170723e */ /* 0x000fe200000010ff */
[----:B------:R4:W-:Y:S01]  /*dcb0*/  STSM.16.M88.4 [R0+0x25b00], R12 ;  /* 0x025b000c00007844 */ /* 0x0009e20000000200 */
[----:B------:R-:W-:Y:S01]  /*dcc0*/  FADD.FTZ R78, R114, R119 ;  /* 0x00000077724e7221 */ /* 0x000fe20000010000 */
[----:B---3--:R-:W-:Y:S01]  /*dcd0*/  FADD.FTZ R96, R116, R77 ;  /* 0x0000004d74607221 */ /* 0x008fe20000010000 */
        /* <DEDUP_REMOVED lines=20> */
[----:B------:R5:W-:Y:S01]  /*de20*/  STSM.16.M88.4 [R0+0x27300], R76 ;  /* 0x0273004c00007844 */ /* 0x000be20000000200 */
[----:B------:R-:W-:Y:S01]  /*de30*/  F2FP.BF16.F32.PACK_AB R105, R106, R17 ;  /* 0x000000116a69723e */ /* 0x000fe200000010ff */
[----:B------:R-:W-:Y:S01]  /*de40*/  FADD.FTZ R23, R110, R23 ;  /* 0x000000176e177221 */ /* 0x000fe20000010000 */
[----:B------:R-:W-:Y:S01]  /*de50*/  FADD.FTZ R97, R125, R98 ;  /* 0x000000627d617221 */ /* 0x000fe20000010000 */
[----:B--2---:R-:W-:Y:S01]  /*de60*/  F2FP.BF16.F32.PACK_AB R129, R5, R6 ;  /* 0x000000060581723e */ /* 0x004fe200000010ff */
[----:B------:R0:W-:Y:S01]  /*de70*/  MUFU.EX2 R22, R90 ;  /* 0x0000005a00167308 */ /* 0x0001e20000000800 */
        /* <DEDUP_REMOVED lines=8> */
[----:B0-----:R-:W-:Y:S01]  /*df00*/  FADD.FTZ R90, R10, R99 ;  /* 0x000000630a5a7221 */ /* 0x001fe20000010000 */
[----:B----4-:R-:W-:Y:S01]  /*df10*/  FADD.FTZ R13, R101, R96 ;  /* 0x00000060650d7221 */ /* 0x010fe20000010000 */
[----:B------:R-:W-:Y:S01]  /*df20*/  F2FP.BF16.F32.PACK_AB R106, R109, R108 ;  /* 0x0000006c6d6a723e */ /* 0x000fe200000010ff */
[----:B------:R4:W-:Y:S01]  /*df30*/  STSM.16.M88.4 [R0+0x28b00], R112 ;  /* 0x028b007000007844 */ /* 0x0009e20000000200 */
[----:B------:R-:W-:Y:S01]  /*df40*/  FADD.FTZ R15, R11, R90 ;  /* 0x0000005a0b0f7221 */ /* 0x000fe20000010000 */
[----:B------:R-:W-:Y:S01]  /*df50*/  FADD.FTZ R12, R88, R13 ;  /* 0x0000000d580c7221 */ /* 0x000fe20000010000 */
[----:B------:R-:W-:Y:S01]  /*df60*/  F2FP.BF16.F32.PACK_AB R107, R110, R107 ;  /* 0x0000006b6e6b723e */ /* 0x000fe200000010ff */
[----:B------:R-:W0:Y:S01]  /*df70*/  MUFU.EX2 R16, R103 ;  /* 0x0000006700107308 */ /* 0x000e220000000800 */
[----:B------:R-:W-:Y:S01]  /*df80*/  FADD.FTZ R14, R82, R15 ;  /* 0x0000000f520e7221 */ /* 0x000fe20000010000 */
[----:B-1----:R-:W-:Y:S01]  /*df90*/  FADD.FTZ R13, R89, R12 ;  /* 0x0000000c590d7221 */ /* 0x002fe20000010000 */
[----:B------:R-:W-:Y:S01]  /*dfa0*/  F2FP.BF16.F32.PACK_AB R128, R128, R125 ;  /* 0x0000007d8080723e */ /* 0x000fe200000010ff */
[----:B------:R4:W-:Y:S01]  /*dfb0*/  STSM.16.M88.4 [R0+0x2a300], R104 ;  /* 0x02a3006800007844 */ /* 0x0009e20000000200 */
[----:B---3--:R-:W-:Y:S01]  /*dfc0*/  FADD.FTZ R14, R83, R14 ;  /* 0x0000000e530e7221 */ /* 0x008fe20000010000 */
[----:B-----5:R-:W-:Y:S01]  /*dfd0*/  FADD.FTZ R6, R92, R13 ;  /* 0x0000000d5c067221 */ /* 0x020fe20000010000 */
[----:B------:R-:W-:Y:S01]  /*dfe0*/  F2FP.BF16.F32.PACK_AB R130, R101, R100 ;  /* 0x000000646582723e */ /* 0x000fe200000010ff */
[----:B------:R-:W-:Y:S01]  /*dff0*/  MUFU.EX2 R80, R80 ;  /* 0x0000005000507308 */ /* 0x000fe20000000800 */
[----:B------:R-:W-:Y:S01]  /*e000*/  FADD.FTZ R5, R91, R14 ;  /* 0x0000000e5b057221 */ /* 0x000fe20000010000 */
[----:B------:R-:W-:Y:S01]  /*e010*/  F2FP.BF16.F32.PACK_AB R88, R89, R88 ;  /* 0x000000585958723e */ /* 0x000fe200000010ff */
[-C--:B------:R-:W-:Y:S01]  /*e020*/  FMUL.FTZ R45, R45, R7.reuse ;  /* 0x000000072d2d7220 */ /* 0x080fe20000410000 */
[----:B------:R-:W-:Y:S01]  /*e030*/  F2FP.BF16.F32.PACK_AB R89, R83, R82 ;  /* 0x000000525359723e */ /* 0x000fe200000010ff */
[-C--:B------:R-:W-:Y:S01]  /*e040*/  FMUL.FTZ R48, R48, R7.reuse ;  /* 0x0000000730307220 */ /* 0x080fe20000410000 */
[----:B--2---:R-:W-:Y:S01]  /*e050*/  F2FP.BF16.F32.PACK_AB R90, R93, R92 ;  /* 0x0000005c5d5a723e */ /* 0x004fe200000010ff */
[----:B------:R-:W-:Y:S01]  /*e060*/  FMUL.FTZ R49, R49, R7 ;  /* 0x0000000731317220 */ /* 0x000fe20000410000 */
[----:B------:R-:W-:Y:S01]  /*e070*/  MUFU.EX2 R102, R102 ;  /* 0x0000006600667308 */ /* 0x000fe20000000800 */
[C---:B0-----:R-:W-:Y:S01]  /*e080*/  FADD.FTZ R5, R16.reuse, R5 ;  /* 0x0000000510057221 */ /* 0x041fe20000010000 */
[----:B------:R-:W-:Y:S01]  /*e090*/  F2FP.BF16.F32.PACK_AB R91, R16, R91 ;  /* 0x0000005b105b723e */ /* 0x000fe200000010ff */
        /* <DEDUP_REMOVED lines=11> */
[-C--:B------:R-:W-:Y:S01]  /*e150*/  FMUL.FTZ R26, R26, R133.reuse ;  /* 0x000000851a1a7220 */ /* 0x080fe20000410000 */
[-C--:B------:R-:W-:Y:S01]  /*e160*/  FMUL.FTZ R27, R27, R133.reuse ;  /* 0x000000851b1b7220 */ /* 0x080fe20000410000 */
        /* <DEDUP_REMOVED lines=8> */
[----:B------:R-:W0:Y:S01]  /*e1f0*/  MUFU.EX2 R85, R85 ;  /* 0x0000005500557308 */ /* 0x000e220000000800 */
[-C--:B------:R-:W-:Y:S01]  /*e200*/  FMUL.FTZ R43, R43, R133.reuse ;  /* 0x000000852b2b7220 */ /* 0x080fe20000410000 */
        /* <DEDUP_REMOVED lines=14> */
[----:B------:R-:W1:Y:S01]  /*e2f0*/  MUFU.EX2 R23, R94 ;  /* 0x0000005e00177308 */ /* 0x000e620000000800 */
[----:B0-----:R-:W-:Y:S01]  /*e300*/  F2FP.BF16.F32.PACK_AB R82, R85, R84 ;  /* 0x000000545552723e */ /* 0x001fe200000010ff */
[----:B------:R-:W-:Y:S01]  /*e310*/  FMUL.FTZ R71, R71, R133 ;  /* 0x0000008547477220 */ /* 0x000fe20000410000 */
[----:B------:R-:W-:-:S05]  /*e320*/  IMAD.MOV.U32 R7, RZ, RZ, R75 ;  /* 0x000000ffff077224 */ /* 0x000fca00078e004b */
[----:B------:R-:W-:Y:S08]  /*e330*/  MUFU.EX2 R136, R136 ;  /* 0x0000008800887308 */ /* 0x000ff00000000800 */
[----:B------:R-:W0:Y:S01]  /*e340*/  MUFU.EX2 R73, R73 ;  /* 0x0000004900497308 */ /* 0x000e220000000800 */
[----:B-1----:R-:W-:-:S07]  /*e350*/  F2FP.BF16.F32.PACK_AB R83, R23, R22 ;  /* 0x000000161753723e */ /* 0x002fce00000010ff */
[----:B------:R-:W1:Y:S08]  /*e360*/  MUFU.EX2 R137, R137 ;  /* 0x0000008900897308 */ /* 0x000e700000000800 */
[----:B------:R2:W-:Y:S01]  /*e370*/  MUFU.EX2 R17, R131 ;  /* 0x0000008300117308 */ /* 0x0005e20000000800 */
[----:B0-----:R-:W-:-:S07]  /*e380*/  F2FP.BF16.F32.PACK_AB R12, R73, R136 ;  /* 0x00000088490c723e */ /* 0x001fce00000010ff */
[----:B------:R-:W0:Y:S01]  /*e390*/  MUFU.EX2 R132, R132 ;  /* 0x0000008400847308 */ /* 0x000e220000000800 */
[----:B--2---:R-:W-:Y:S01]  /*e3a0*/  F2FP.BF16.F32.PACK_AB R131, R11, R10 ;  /* 0x0000000a0b83723e */ /* 0x004fe200000010ff */
[----:B------:R-:W-:Y:S01]  /*e3b0*/  FADD.FTZ R11, R93, R6 ;  /* 0x000000065d0b7221 */ /* 0x000fe20000010000 */
[----:B------:R-:W-:Y:S01]  /*e3c0*/  FADD.FTZ R10, R102, R5 ;  /* 0x00000005660a7221 */ /* 0x000fe20000010000 */
[----:B-1----:R-:W-:Y:S02]  /*e3d0*/  F2FP.BF16.F32.PACK_AB R14, R8, R137 ;  /* 0x00000089080e723e */ /* 0x002fe400000010ff */
[----:B------:R-:W-:Y:S01]  /*e3e0*/  FADD.FTZ R6, R80, R11 ;  /* 0x0000000b50067221 */ /* 0x000fe20000010000 */
[C---:B------:R-:W-:Y:S01]  /*e3f0*/  F2FP.BF16.F32.PACK_AB R80, R81.reuse, R80 ;  /* 0x000000505150723e */ /* 0x040fe200000010ff */
[----:B------:R-:W-:Y:S01]  /*e400*/  MUFU.EX2 R77, R86 ;  /* 0x00000056004d7308 */ /* 0x000fe20000000800 */
[----:B------:R4:W-:Y:S01]  /*e410*/  STSM.16.M88.4 [R0+0x2bb00], R128 ;  /* 0x02bb008000007844 */ /* 0x0009e20000000200 */
[----:B------:R-:W-:Y:S01]  /*e420*/  FADD.FTZ R5, R81, R6 ;  /* 0x0000000651057221 */ /* 0x000fe20000010000 */
[C---:B------:R-:W-:Y:S01]  /*e430*/  F2FP.BF16.F32.PACK_AB R81, R95.reuse, R102 ;  /* 0x000000665f51723e */ /* 0x040fe200000010ff */
[----:B------:R-:W-:Y:S01]  /*e440*/  FADD.FTZ R11, R95, R10 ;  /* 0x0000000a5f0b7221 */ /* 0x000fe20000010000 */
[----:B------:R4:W-:Y:S01]  /*e450*/  STSM.16.M88.4 [R0+0x2d300], R88 ;  /* 0x02d3005800007844 */ /* 0x0009e20000000200 */
[----:B------:R-:W-:-:S02]  /*e460*/  FADD.FTZ R6, R84, R5 ;  /* 0x0000000554067221 */ /* 0x000fc40000010000 */
[----:B------:R-:W1:Y:S01]  /*e470*/  MUFU.EX2 R87, R87 ;  /* 0x0000005700577308 */ /* 0x000e620000000800 */
[----:B0-----:R-:W-:Y:S01]  /*e480*/  F2FP.BF16.F32.PACK_AB R13, R132, R17 ;  /* 0x00000011840d723e */ /* 0x001fe200000010ff */
[----:B------:R4:W-:Y:S01]  /*e490*/  STSM.16.M88.4 [R0+0x2eb00], R80 ;  /* 0x02eb005000007844 */ /* 0x0009e20000000200 */
        /* <DEDUP_REMOVED lines=8> */
[----:B-1----:R-:W-:Y:S02]  /*e520*/  F2FP.BF16.F32.PACK_AB R15, R87, R77 ;  /* 0x0000004d570f723e */ /* 0x002fe400000010ff */
[----:B------:R-:W-:Y:S01]  /*e530*/  FADD.FTZ R10, R77, R10 ;  /* 0x0000000a4d0a7221 */ /* 0x000fe20000010000 */
[----:B------:R-:W-:Y:S01]  /*e540*/  FADD.FTZ R6, R8, R137 ;  /* 0x0000008908067221 */ /* 0x000fe20000010000 */
[----:B------:R-:W-:Y:S01]  /*e550*/  IMAD.MOV.U32 R8, RZ, RZ, R72 ;  /* 0x000000ffff087224 */ /* 0x000fe200078e0048 */
[----:B------:R4:W-:Y:S01]  /*e560*/  STSM.16.M88.4 [R0+0x30300], R12 ;  /* 0x0303000c00007844 */ /* 0x0009e20000000200 */
[----:B------:R-:W-:Y:S01]  /*e570*/  FADD.FTZ R5, R87, R10 ;  /* 0x0000000a57057221 */ /* 0x000fe20000010000 */
[----:B------:R-:W-:Y:S01]  /*e580*/  IMAD.MOV.U32 R10, RZ, RZ, R4 ;  /* 0x000000ffff0a7224 */ /* 0x000fe200078e0004 */
        /* <DEDUP_REMOVED lines=8> */
.L_x_11276:
[----:B------:R-:W-:Y:S06]  /*e610*/  BAR.ARV 0x8, 0x200 ;  /* 0x0208000000007b1d */ /* 0x000fec0000002000 */
[----:B------:R-:W-:Y:S05]  /*e620*/  @!P0 BRA `(.L_x_11286) ;  /* 0x0000000000048947 */ /* 0x000fea0003800000 */
[----:B------:R-:W-:Y:S01]  /*e630*/  BPT.TRAP 0x1 ;  /* 0x000000040000795c */ /* 0x000fe20000300000 */
.L_x_11286:
[----:B------:R-:W-:Y:S01]  /*e640*/  ULEA UR10, UR4, UR60, 0x3 ;  /* 0x0000003c040a7291 */ /* 0x000fe2000f8e183f */
[----:B------:R-:W-:-:S08]  /*e650*/  SHF.L.U32 R4, R4, 0x1f, RZ ;  /* 0x0000001f04047819 */ /* 0x000fd000000006ff */
[----:B------:R1:W3:Y:S01]  /*e660*/  SYNCS.PHASECHK.TRANS64.TRYWAIT P2, [UR10+0x31c50], R4 ;  /* 0x031c5004ff0075a7 */ /* 0x0002e2000804014a */
[----:B------:R-:W-:Y:S05]  /*e670*/  @!P0 BRA `(.L_x_11287) ;  /* 0x0000000000048947 */ /* 0x000fea0003800000 */
[----:B------:R-:W-:Y:S01]  /*e680*/  BPT.TRAP 0x1 ;  /* 0x000000040000795c */ /* 0x000fe20000300000 */
.L_x_11287:
[----:B---3--:R-:W-:Y:S05]  /*e690*/  @P2 BRA `(.L_x_11288) ;  /* 0x0000000000082947 */ /* 0x008fea0003800000 */
[----:B------:R-:W3:Y:S02]  /*e6a0*/  SYNCS.PHASECHK.TRANS64.TRYWAIT P0, [UR10+0x31c50], R4 ;  /* 0x031c5004ff0075a7 */ /* 0x000ee4000800014a */
[----:B---3--:R-:W-:Y:S05]  /*e6b0*/  @!P0 BRA `(.L_x_11289) ;  /* 0x0000006000988947 */ /* 0x008fea0003800000 */
.L_x_11288:
[----:B------:R-:W-:Y:S01]  /*e6c0*/  UIADD3 UR60, UR60, 0x200, URZ ;  /* 0x000002003c3c7890 */ /* 0x000fe2000fffe03f */
[----:B------:R-:W-:Y:S01]  /*e6d0*/  R2UR UR5, R157 ;  /* 0x000000009d0572ca */ /* 0x000fe200000e0000 */
[----:B------:R-:W-:Y:S01]  /*e6e0*/  WARPGROUP.ARRIVE ;  /* 0x00000000000079c5 */ /* 0x000fe20000000000 */
[----:B------:R-:W-:Y:S01]  /*e6f0*/  UMOV UR7, 0x80000020 ;  /* 0x8000002000077882 */ /* 0x000fe20000000000 */
[----:B------:R-:W-:Y:S01]  /*e700*/  USHF.R.U32.HI UR60, URZ, 0x4, UR60 ;  /* 0x000000043f3c7899 */ /* 0x000fe2000801163c */
[----:B---3--:R-:W3:Y:S01]  /*e710*/  SHFL.BFLY PT, R3, R6, 0x2, 0x1f ;  /* 0x0c401f0006037f89 */ /* 0x008ee200000e0000 */
[----:B------:R-:W-:Y:S02]  /*e720*/  IMAD.U32 R9, RZ, RZ, UR10 ;  /* 0x0000000aff097e24 */ /* 0x000fe4000f8e00ff */
[----:B------:R-:W-:Y:S01]  /*e730*/  ULOP3.LUT UR60, UR60, 0x3fff, URZ, 0xc0, !UPT ;  /* 0x00003fff3c3c7892 */ /* 0x000fe2000f8ec03f */
[----:B0-2-4-:R-:W0:Y:S01]  /*e740*/  SHFL.BFLY PT, R0, R5, 0x2, 0x1f ;  /* 0x0c401f0005007f89 */ /* 0x015e2200000e0000 */
[----:B------:R-:W-:Y:S01]  /*e750*/  IMAD.MOV.U32 R8, RZ, RZ, RZ ;  /* 0x000000ffff087224 */ /* 0x000fe200078e00ff */
[----:B------:R-:W-:Y:S01]  /*e760*/  @!P1 IADD3 R9, R9, 0x31c60, RZ ;  /* 0x00031c6009099810 */ /* 0x000fe20007ffe0ff */
[----:B------:R-:W-:-:S02]  /*e770*/  ULOP3.LUT UR8, UR60, 0x2400000, URZ, 0xfc, !UPT ;  /* 0x024000003c087892 */ /* 0x000fc4000f8efc3f */
[----:B------:R-:W-:Y:S01]  /*e780*/  ULOP3.LUT UR9, UR5, 0x10000, URZ, 0xfc, !UPT ;  /* 0x0001000005097892 */ /* 0x000fe2000f8efc3f */
[----:B------:R-:W-:Y:S01]  /*e790*/  @!P1 PRMT R9, RZ, 0x654, R9 ;  /* 0x00000654ff099816 */ /* 0x000fe20000000009 */
[----:B------:R-:W-:Y:S01]  /*e7a0*/  UIMAD UR8, UR4, 0x6c0, UR8 ;  /* 0x000006c0040878a4 */ /* 0x000fe2000f8e0208 */
[----:B------:R-:W-:-:S04]  /*e7b0*/  UMOV UR5, 0xc0000010 ;  /* 0xc000001000057882 */ /* 0x000fc80000000000 */
[----:B------:R-:W-:Y:S02]  /*e7c0*/  UMOV UR4, UR9 ;  /* 0x0000000900047c82 */ /* 0x000fe40008000000 */
[----:B------:R-:W-:Y:S02]  /*e7d0*/  UMOV UR6, UR8 ;  /* 0x0000000800067c82 */ /* 0x000fe40008000000 */
[----:B------:R-:W-:Y:S01]  /*e7e0*/  HGMMA.64x96x16.F32.BF16 R24, gdesc[UR4].tnspB, R24, gsb0 ;  /* 0x41600000041879f0 */ /* 0x000fe20008001818 */
[----:B------:R-:W-:Y:S02]  /*e7f0*/  UIADD3 UR4, UR9, 0x180, URZ ;  /* 0x0000018009047890 */ /* 0x000fe4000fffe03f */
[----:B------:R-:W-:Y:S01]  /*e800*/  UIADD3 UR6, UR8, 0x40, URZ ;  /* 0x0000004008067890 */ /* 0x000fe2000fffe03f */
[----:B---3--:R-:W-:Y:S01]  /*e810*/  FADD.FTZ R3, R3, R6 ;  /* 0x0000000603037221 */ /* 0x008fe20000010000 */
[----:B------:R-:W-:Y:S01]  /*e820*/  UMOV UR5, 0xc0000010 ;  /* 0xc000001000057882 */ /* 0x000fe20000000000 */
[----:B------:R-:W-:Y:S01]  /*e830*/  UMOV UR7, 0x80000020 ;  /* 0x8000002000077882 */ /* 0x000fe20000000000 */
[----:B------:R-:W-:-:S02]  /*e840*/  IMAD.MOV.U32 R6, RZ, RZ, -0x800000 ;  /* 0xff800000ff067424 */ /* 0x000fc400078e00ff */
[----:B0-----:R-:W-:Y:S02]  /*e850*/  FADD.FTZ R2, R0, R5 ;  /* 0x0000000500027221 */ /* 0x001fe40000010000 */
[----:B------:R-:W0:Y:S04]  /*e860*/  SHFL.BFLY PT, R0, R3, 0x1, 0x1f ;  /* 0x0c201f0003007f89 */ /* 0x000e2800000e0000 */
[----:B------:R-:W2:Y:S01]  /*e870*/  SHFL.BFLY PT, R7, R2, 0x1, 0x1f ;  /* 0x0c201f0002077f89 */ /* 0x000ea200000e0000 */
[----:B0-----:R-:W-:Y:S01]  /*e880*/  FADD.FTZ R10, R3, R0 ;  /* 0x00000000030a7221 */ /* 0x001fe20000010000 */
[----:B------:R-:W-:Y:S02]  /*e890*/  IMAD.MOV.U32 R0, RZ, RZ, -0x800000 ;  /* 0xff800000ff007424 */ /* 0x000fe400078e00ff */
[----:B--2---:R-:W-:-:S02]  /*e8a0*/  FADD.FTZ R11, R2, R7 ;  /* 0x00000007020b7221 */ /* 0x004fc40000010000 */
[----:B------:R-:W-:Y:S01]  /*e8b0*/  FSETP.NE.FTZ.AND P0, PT, R10, RZ, PT ;  /* 0x000000ff0a00720b */ /* 0x000fe20003f15000 */
[----:B------:R-:W-:Y:S02]  /*e8c0*/  IMAD.MOV.U32 R7, RZ, RZ, RZ ;  /* 0x000000ffff077224 */ /* 0x000fe400078e00ff */
[----:B------:R-:W-:-:S10]  /*e8d0*/  FSETP.NE.FTZ.AND P2, PT, R11, RZ, PT ;  /* 0x000000ff0b00720b */ /* 0x000fd40003f55000 */
[----:B-1----:R-:W0:Y:S01]  /*e8e0*/  @P0 MUFU.LG2 R4, R10 ;  /* 0x0000000a00040308 */ /* 0x002e220000000c00 */
        /* <DEDUP_REMOVED lines=112> */
.L_x_11259:
[----:B------:R-:W-:Y:S05]  /*eff0*/  @P0 BRA `(.L_x_11290) ;  /* 0x0000001000880947 */ /* 0x000fea0003800000 */
[----:B------:R-:W2:Y:S01]  /*f000*/  LDL.LU R26, [R1] ;  /* 0x00000000011a7983 */ /* 0x000ea20000300800 */
[----:B------:R-:W0:Y:S01]  /*f010*/  LDC R11, c[0x0][0xbe8] ;  /* 0x0002fa00ff0b7b82 */ /* 0x000e220000000800 */
[----:B------:R-:W-:Y:S01]  /*f020*/  ULDC.64 UR4, c[0x0][0xbd0] ;  /* 0x0002f40000047ab9 */ /* 0x000fe20000000a00 */
[----:B------:R-:W-:Y:S01]  /*f030*/  ULDC.64 UR6, c[0x0][0xb38] ;  /* 0x0002ce0000067ab9 */ /* 0x000fe20000000a00 */
[----:B------:R-:W1:Y:S05]  /*f040*/  S2R R7, SR_TID.X ;  /* 0x0000000000077919 */ /* 0x000e6a0000002100 */
[----:B------:R-:W3:Y:S01]  /*f050*/  S2UR UR9, SR_CTAID.Z ;  /* 0x00000000000979c3 */ /* 0x000ee20000002700 */
[----:B------:R-:W4:Y:S07]  /*f060*/  S2R R27, SR_CTAID.X ;  /* 0x00000000001b7919 */ /* 0x000f2e0000002500 */
[----:B------:R-:W5:Y:S08]  /*f070*/  LDC.64 R18, c[0x0][0xbd8] ;  /* 0x0002f600ff127b82 */ /* 0x000f700000000a00 */
[----:B------:R-:W4:Y:S08]  /*f080*/  S2UR UR8, SR_CTAID.Y ;  /* 0x00000000000879c3 */ /* 0x000f300000002600 */
[----:B------:R-:W4:Y:S01]  /*f090*/  LDC R29, c[0x0][0xc50] ;  /* 0x00031400ff1d7b82 */ /* 0x000f220000000800 */
[----:B-1----:R-:W-:-:S05]  /*f0a0*/  VIADD R8, R7, 0xffffff80 ;  /* 0xffffff8007087836 */ /* 0x002fca0000000000 */
[----:B------:R-:W-:Y:S02]  /*f0b0*/  SHF.R.S32.HI R9, RZ, 0x1f, R8 ;  /* 0x0000001fff097819 */ /* 0x000fe40000011408 */
[----:B------:R-:W1:Y:S02]  /*f0c0*/  LDC.64 R22, c[0x0][0xb40] ;  /* 0x0002d000ff167b82 */ /* 0x000e640000000a00 */
[----:B------:R-:W-:-:S04]  /*f0d0*/  LEA.HI R12, R9, R8, RZ, 0x7 ;  /* 0x00000008090c7211 */ /* 0x000fc800078f38ff */
[----:B------:R-:W-:-:S05]  /*f0e0*/  LOP3.LUT R7, R12, 0xffffff80, RZ, 0xc0, !PT ;  /* 0xffffff800c077812 */ /* 0x000fca00078ec0ff */
[----:B------:R-:W-:-:S05]  /*f0f0*/  IMAD.IADD R7, R8, 0x1, -R7 ;  /* 0x0000000108077824 */ /* 0x000fca00078e0a07 */
[----:B------:R-:W-:-:S04]  /*f100*/  SHF.R.S32.HI R14, RZ, 0x1f, R7 ;  /* 0x0000001fff0e7819 */ /* 0x000fc80000011407 */
[----:B------:R-:W-:Y:S02]  /*f110*/  LEA.HI R10, R14, R7, RZ, 0x2 ;  /* 0x000000070e0a7211 */ /* 0x000fe400078f10ff */
[----:B------:R-:W-:Y:S02]  /*f120*/  LEA.HI R9, R9, R8, RZ, 0x2 ;  /* 0x0000000809097211 */ /* 0x000fe400078f10ff */
[--C-:B------:R-:W-:Y:S02]  /*f130*/  SHF.R.S32.HI R13, RZ, 0x2, R10.reuse ;  /* 0x00000002ff0d7819 */ /* 0x100fe4000001140a */
[----:B------:R-:W-:Y:S02]  /*f140*/  SHF.R.S32.HI R16, RZ, 0x1f, R10 ;  /* 0x0000001fff107819 */ /* 0x000fe4000001140a */
[----:B------:R-:W-:Y:S02]  /*f150*/  LOP3.LUT R9, R9, 0xfffffffc, RZ, 0xc0, !PT ;  /* 0xfffffffc09097812 */ /* 0x000fe400078ec0ff */
[----:B------:R-:W-:-:S02]  /*f160*/  LEA.HI R16, R16, R13, RZ, 0x3 ;  /* 0x0000000d10107211 */ /* 0x000fc400078f18ff */
[----:B0-----:R-:W-:Y:S01]  /*f170*/  ISETP.NE.AND P0, PT, R11, 0x1, PT ;  /* 0x000000010b00780c */ /* 0x001fe20003f05270 */
[----:B------:R-:W-:Y:S01]  /*f180*/  IMAD.IADD R15, R8, 0x1, -R9 ;  /* 0x00000001080f7824 */ /* 0x000fe200078e0a09 */
[----:B------:R-:W-:Y:S02]  /*f190*/  LOP3.LUT R16, R16, 0xfffffff8, RZ, 0xc0, !PT ;  /* 0xfffffff810107812 */ /* 0x000fe400078ec0ff */
[----:B------:R-:W-:-:S03]  /*f1a0*/  SHF.R.S32.HI R12, RZ, 0x7, R12 ;  /* 0x00000007ff0c7819 */ /* 0x000fc6000001140c */
[----:B------:R-:W-:Y:S01]  /*f1b0*/  IMAD.IADD R8, R13, 0x1, -R16 ;  /* 0x000000010d087824 */ /* 0x000fe200078e0a10 */
[----:B------:R-:W-:Y:S01]  /*f1c0*/  LEA.HI R13, R15, R15, RZ, 0x1 ;  /* 0x0000000f0f0d7211 */ /* 0x000fe200078f08ff */
[----:B------:R-:W-:Y:S01]  /*f1d0*/  IMAD.HI R9, R12, 0x55555556, RZ ;  /* 0x555555560c097827 */ /* 0x000fe200078e02ff */
[----:B------:R-:W-:Y:S02]  /*f1e0*/  LEA.HI R14, R14, R7, RZ, 0x5 ;  /* 0x000000070e0e7211 */ /* 0x000fe400078f28ff */
[----:B------:R-:W-:Y:S01]  /*f1f0*/  LOP3.LUT R16, R13, 0x1ffffffe, RZ, 0xc0, !PT ;  /* 0x1ffffffe0d107812 */ /* 0x000fe200078ec0ff */
[----:B------:R-:W0:Y:S01]  /*f200*/  @P0 LDC R21, c[0x0][0xbec] ;  /* 0x0002fb00ff150b82 */ /* 0x000e220000000800 */
[----:B------:R-:W-:Y:S02]  /*f210*/  LEA.HI R9, R9, R9, RZ, 0x1 ;  /* 0x0000000909097211 */ /* 0x000fe400078f08ff */
[----:B------:R-:W-:-:S03]  /*f220*/  SHF.R.S32.HI R13, RZ, 0x5, R14 ;  /* 0x00000005ff0d7819 */ /* 0x000fc6000001140e */
[----:B------:R-:W-:Y:S02]  /*f230*/  IMAD R73, R9, -0x3, R12 ;  /* 0xfffffffd09497824 */ /* 0x000fe400078e020c */
[----:B------:R-:W-:Y:S01]  /*f240*/  IMAD R12, R13, 0x10, R8 ;  /* 0x000000100d0c7824 */ /* 0x000fe200078e0208 */
[----:B------:R-:W1:Y:S01]  /*f250*/  @P0 LDC R20, c[0x0][0xbf0] ;  /* 0x0002fc00ff140b82 */ /* 0x000e620000000800 */
[----:B------:R-:W-:Y:S02]  /*f260*/  IMAD.IADD R75, R15, 0x1, -R16 ;  /* 0x000000010f4b7824 */ /* 0x000fe400078e0a10 */
[----:B------:R-:W-:-:S05]  /*f270*/  IMAD R14, R73, 0x40, R12 ;  /* 0x00000040490e7824 */ /* 0x000fca00078e020c */
[----:B------:R-:W1:Y:S08]  /*f280*/  @P0 LDC R73, c[0x0][0xbec] ;  /* 0x0002fb00ff490b82 */ /* 0x000e700000000800 */
[----:B------:R-:W1:Y:S01]  /*f290*/  @P0 LDC R28, c[0x0][0xbf0] ;  /* 0x0002fc00ff1c0b82 */ /* 0x000e620000000800 */
[----:B------:R-:W-:Y:S01]  /*f2a0*/  LOP3.LUT R10, R10, 0x7ffffffc, RZ, 0xc0, !PT ;  /* 0x7ffffffc0a0a7812 */ /* 0x000fe200078ec0ff */
[----:B------:R-:W-:Y:S01]  /*f2b0*/  ULDC.64 UR10, c[0x0][0x208] ;  /* 0x00008200000a7ab9 */ /* 0x000fe20000000a00 */
[----:B------:R-:W-:Y:S01]  /*f2c0*/  BSSY B0, `(.L_x_11291) ;  /* 0x00000a7000007945 */ /* 0x000fe20003800000 */
[----:B--2---:R-:W-:Y:S01]  /*f2d0*/  SHF.R.S32.HI R17, RZ, 0x1f, R26 ;  /* 0x0000001fff117819 */ /* 0x004fe2000001141a */
[----:B------:R-:W-:-:S04]  /*f2e0*/  IMAD.WIDE.U32 R8, R26, UR4, RZ ;  /* 0x000000041a087c25 */ /* 0x000fc8000f8e00ff */
[----:B------:R-:W-:Y:S01]  /*f2f0*/  IMAD R13, R17, UR4, RZ ;  /* 0x00000004110d7c24 */ /* 0x000fe2000f8e02ff */
[----:B---3--:R-:W-:-:S03]  /*f300*/  USHF.R.S32.HI UR4, URZ, 0x1f, UR9 ;  /* 0x0000001f3f047899 */ /* 0x008fc60008011409 */
[----:B------:R-:W-:Y:S02]  /*f310*/  IMAD R15, R26, UR5, R13 ;  /* 0x000000051a0f7c24 */ /* 0x000fe4000f8e020d */
[----:B------:R-:W-:Y:S02]  /*f320*/  IMAD R17, R17, UR6, RZ ;  /* 0x0000000611117c24 */ /* 0x000fe4000f8e02ff */
[----:B------:R-:W-:Y:S02]  /*f330*/  IMAD.IADD R9, R9, 0x1, R15 ;  /* 0x0000000109097824 */ /* 0x000fe400078e020f */
[----:B-----5:R-:W-:Y:S02]  /*f340*/  IMAD R16, R18, UR4, RZ ;  /* 0x0000000412107c24 */ /* 0x020fe4000f8e02ff */
[----:B------:R-:W-:Y:S02]  /*f350*/  IMAD R15, R75, 0x8, R14 ;  /* 0x000000084b0f7824 */ /* 0x000fe400078e020e */
[----:B------:R-:W-:-:S04]  /*f360*/  IMAD.WIDE.U32 R12, R26, UR6, RZ ;  /* 0x000000061a0c7c25 */ /* 0x000fc8000f8e00ff */
[----:B------:R-:W-:Y:S01]  /*f370*/  IMAD R17, R26, UR7, R17 ;  /* 0x000000071a117c24 */ /* 0x000fe2000f8e0211 */
[----:B------:R-:W-:Y:S01]  /*f380*/  ULDC.64 UR6, c[0x0][0xb48] ;  /* 0x0002d20000067ab9 */ /* 0x000fe20000000a00 */
[----:B------:R-:W-:Y:S02]  /*f390*/  IMAD R19, R19, UR9, R16 ;  /* 0x0000000913137c24 */ /* 0x000fe4000f8e0210 */
[----:B----4-:R-:W-:Y:S02]  /*f3a0*/  IMAD R16, R27, 0xc0, R15 ;  /* 0x000000c01b107824 */ /* 0x010fe400078e020f */
[----:B------:R-:W-:Y:S02]  /*f3b0*/  IMAD.MOV R26, RZ, RZ, -R26 ;  /* 0x000000ffff1a7224 */ /* 0x000fe400078e0a1a */
[----:B------:R-:W-:Y:S02]  /*f3c0*/  IMAD.IADD R13, R13, 0x1, R17 ;  /* 0x000000010d0d7824 */ /* 0x000fe400078e0211 */
[----:B0-----:R-:W-:-:S04]  /*f3d0*/  @P0 IMAD.HI.U32 R17, R16, R21, RZ ;  /* 0x0000001510110227 */ /* 0x001fc800078e00ff */
[----:B------:R-:W-:-:S04]  /*f3e0*/  IMAD.WIDE.U32 R8, R18, UR9, R8 ;  /* 0x0000000912087c25 */ /* 0x000fc8000f8e0008 */
[----:B------:R-:W-:Y:S02]  /*f3f0*/  IMAD R29, R29, R26, UR8 ;  /* 0x000000081d1d7e24 */ /* 0x000fe4000f8e021a */
[C---:B-1----:R-:W-:Y:S01]  /*f400*/  IMAD R18, R22.reuse, UR4, RZ ;  /* 0x0000000416127c24 */ /* 0x042fe2000f8e02ff */
[----:B------:R-:W-:Y:S01]  /*f410*/  ULDC.64 UR4, c[0x0][0xbe0] ;  /* 0x0002f80000047ab9 */ /* 0x000fe20000000a00 */
[----:B------:R-:W-:Y:S01]  /*f420*/  IMAD.MOV.U32 R15, RZ, RZ, R16 ;  /* 0x000000ffff0f7224 */ /* 0x000fe200078e0010 */
[----:B------:R-:W-:Y:S01]  /*f430*/  @P0 SHF.R.U32.HI R15, RZ, R20, R17 ;  /* 0x00000014ff0f0219 */ /* 0x000fe20000011611 */
[----:B------:R-:W-:Y:S01]  /*f440*/  IMAD.IADD R9, R9, 0x1, R19 ;  /* 0x0000000109097824 */ /* 0x000fe200078e0213 */
[----:B------:R-:W-:Y:S01]  /*f450*/  SHF.R.S32.HI R20, RZ, 0x1f, R29 ;  /* 0x0000001fff147819 */ /* 0x000fe2000001141d */
[----:B------:R-:W-:Y:S02]  /*f460*/  IMAD R19, R23, UR9, R18 ;  /* 0x0000000917137c24 */ /* 0x000fe4000f8e0212 */
[----:B------:R-:W-:Y:S01]  /*f470*/  IMAD.WIDE.U32 R12, R22, UR9, R12 ;  /* 0x00000009160c7c25 */ /* 0x000fe2000f8e000c */
[----:B------:R-:W-:-:S03]  /*f480*/  ULDC.64 UR8, c[0x0][0xb28] ;  /* 0x0002ca0000087ab9 */ /* 0x000fc60000000a00 */
[----:B------:R-:W-:-:S04]  /*f490*/  @P0 IMAD.HI.U32 R73, R16, R73, RZ ;  /* 0x0000004910490227 */ /* 0x000fc800078e00ff */
[----:B------:R-:W-:Y:S02]  /*f4a0*/  IMAD.IADD R13, R13, 0x1, R19 ;  /* 0x000000010d0d7824 */ /* 0x000fe400078e0213 */
[----:B------:R-:W-:Y:S02]  /*f4b0*/  IMAD R19, R20, UR6, RZ ;  /* 0x0000000614137c24 */ /* 0x000fe4000f8e02ff */
[----:B------:R-:W-:-:S04]  /*f4c0*/  IMAD.WIDE.U32 R8, R29, UR4, R8 ;  /* 0x000000041d087c25 */ /* 0x000fc8000f8e0008 */
[----:B------:R-:W-:Y:S01]  /*f4d0*/  IMAD.MOV.U32 R17, RZ, RZ, R16 ;  /* 0x000000ffff117224 */ /* 0x000fe200078e0010 */
[----:B------:R-:W-:Y:S01]  /*f4e0*/  @P0 SHF.R.U32.HI R17, RZ, R28, R73 ;  /* 0x0000001cff110219 */ /* 0x000fe20000011649 */
[----:B------:R-:W-:Y:S01]  /*f4f0*/  IMAD R18, R20, UR4, RZ ;  /* 0x0000000414127c24 */ /* 0x000fe2000f8e02ff */
[----:B------:R-:W-:Y:S01]  /*f500*/  BAR.SYNC.DEFER_BLOCKING 0x1, 0x180 ;  /* 0x0046000000007b1d */ /* 0x000fe20000010000 */
[----:B------:R-:W-:Y:S01]  /*f510*/  IMAD R21, R29, UR7, R19 ;  /* 0x000000071d157c24 */ /* 0x000fe2000f8e0213 */
[--C-:B------:R-:W-:Y:S02]  /*f520*/  SHF.R.S32.HI R19, RZ, 0x1f, R15.reuse ;  /* 0x0000001fff137819 */ /* 0x100fe4000001140f */
[----:B------:R-:W-:Y:S01]  /*f530*/  IADD3 R8, P0, R15, R8, RZ ;  /* 0x000000080f087210 */ /* 0x000fe20007f1e0ff */
[----:B------:R-:W-:Y:S02]  /*f540*/  IMAD.MOV R15, RZ, RZ, -R15 ;  /* 0x000000ffff0f7224 */ /* 0x000fe400078e0a0f */
[C---:B------:R-:W-:Y:S01]  /*f550*/  IMAD R20, R29.reuse, UR5, R18 ;  /* 0x000000051d147c24 */ /* 0x040fe2000f8e0212 */
[----:B------:R-:W-:Y:S01]  /*f560*/  SHF.R.S32.HI R18, RZ, 0x1f, R17 ;  /* 0x0000001fff127819 */ /* 0x000fe20000011411 */
[----:B------:R-:W-:Y:S01]  /*f570*/  IMAD.WIDE.U32 R12, R29, UR6, R12 ;  /* 0x000000061d0c7c25 */ /* 0x000fe2000f8e000c */
[----:B------:R-:W-:Y:S01]  /*f580*/  ULDC.64 UR4, c[0x0][0xb30] ;  /* 0x0002cc0000047ab9 */ /* 0x000fe20000000a00 */
[----:B------:R-:W-:-:S02]  /*f590*/  ULDC.64 UR6, c[0x0][0xbc8] ;  /* 0x0002f20000067ab9 */ /* 0x000fc40000000a00 */
[----:B------:R-:W-:Y:S02]  /*f5a0*/  IMAD.MOV R22, RZ, RZ, -R17 ;  /* 0x000000ffff167224 */ /* 0x000fe400078e0a11 */
[----:B------:R-:W-:Y:S01]  /*f5b0*/  IMAD R15, R11, R15, R16 ;  /* 0x0000000f0b0f7224 */ /* 0x000fe200078e0210 */
[----:B------:R-:W-:Y:S01]  /*f5c0*/  IADD3.X R9, R19, R9, R20, P0, !PT ;  /* 0x0000000913097210 */ /* 0x000fe200007fe414 */
[----:B------:R-:W-:Y:S02]  /*f5d0*/  IMAD.IADD R13, R13, 0x1, R21 ;  /* 0x000000010d0d7824 */ /* 0x000fe400078e0215 */
[----:B------:R-:W-:Y:S02]  /*f5e0*/  IMAD R18, R18, UR4, RZ ;  /* 0x0000000412127c24 */ /* 0x000fe4000f8e02ff */
[----:B------:R-:W-:Y:S01]  /*f5f0*/  IMAD R19, R11, R22, R16 ;  /* 0x000000160b137224 */ /* 0x000fe200078e0210 */
[----:B------:R-:W-:Y:S01]  /*f600*/  SHF.R.S32.HI R16, RZ, 0x1f, R15 ;  /* 0x0000001fff107819 */ /* 0x000fe2000001140f */
[----:B------:R-:W-:-:S02]  /*f610*/  IMAD R21, R17, UR5, R18 ;  /* 0x0000000511157c24 */ /* 0x000fc4000f8e0212 */
[----:B------:R-:W-:Y:S01]  /*f620*/  IMAD.WIDE.U32 R12, R17, UR4, R12 ;  /* 0x00000004110c7c25 */ /* 0x000fe2000f8e000c */
[----:B------:R-:W-:Y:S01]  /*f630*/  SHF.R.S32.HI R17, RZ, 0x1f, R19 ;  /* 0x0000001fff117819 */ /* 0x000fe20000011413 */
[----:B------:R-:W0:Y:S02]  /*f640*/  S2UR UR5, SR_CgaCtaId ;  /* 0x00000000000579c3 */ /* 0x000e240000008800 */
[----:B------:R-:W-:Y:S02]  /*f650*/  IMAD R16, R16, UR6, RZ ;  /* 0x0000000610107c24 */ /* 0x000fe4000f8e02ff */
[----:B------:R-:W-:Y:S02]  /*f660*/  IMAD R18, R17, UR8, RZ ;  /* 0x0000000811127c24 */ /* 0x000fe4000f8e02ff */
[----:B------:R-:W-:Y:S02]  /*f670*/  IMAD.IADD R13, R13, 0x1, R21 ;  /* 0x000000010d0d7824 */ /* 0x000fe400078e0215 */
[----:B------:R-:W-:-:S02]  /*f680*/  IMAD R17, R15, UR7, R16 ;  /* 0x000000070f117c24 */ /* 0x000fc4000f8e0210 */
[----:B------:R-:W-:Y:S01]  /*f690*/  IMAD.WIDE.U32 R8, R15, UR6, R8 ;  /* 0x000000060f087c25 */ /* 0x000fe2000f8e0008 */
[----:B------:R-:W-:-:S03]  /*f6a0*/  ULDC.64 UR6, c[0x0][0xba8] ;  /* 0x0002ea0000067ab9 */ /* 0x000fc60000000a00 */
[C---:B------:R-:W-:Y:S01]  /*f6b0*/  IMAD R21, R19.reuse, UR9, R18 ;  /* 0x0000000913157c24 */ /* 0x040fe2000f8e0212 */
[----:B------:R-:W-:Y:S01]  /*f6c0*/  LEA R18, P0, R8, UR6, 0x2 ;  /* 0x0000000608127c11 */ /* 0x000fe2000f8010ff */
[----:B------:R-:W-:Y:S01]  /*f6d0*/  IMAD.WIDE.U32 R12, R19, UR8, R12 ;  /* 0x00000008130c7c25 */ /* 0x000fe2000f8e000c */
[----:B------:R-:W-:Y:S01]  /*f6e0*/  ULDC.64 UR8, c[0x0][0xb00] ;  /* 0x0002c00000087ab9 */ /* 0x000fe20000000a00 */
[----:B------:R-:W-:Y:S01]  /*f6f0*/  UMOV UR4, 0x400 ;  /* 0x0000040000047882 */ /* 0x000fe20000000000 */
[----:B------:R-:W-:Y:S01]  /*f700*/  ULDC UR6, c[0x0][0xa88] ;  /* 0x0002a20000067ab9 */ /* 0x000fe20000000800 */
[----:B------:R-:W-:Y:S01]  /*f710*/  IMAD.IADD R15, R9, 0x1, R17 ;  /* 0x00000001090f7824 */ /* 0x000fe200078e0211 */
[----:B------:R-:W-:Y:S01]  /*f720*/  LEA R26, P1, R12, UR8, 0x2 ;  /* 0x000000080c1a7c11 */ /* 0x000fe2000f8210ff */
[----:B------:R-:W-:-:S03]  /*f730*/  IMAD.IADD R9, R13, 0x1, R21 ;  /* 0x000000010d097824 */ /* 0x000fc600078e0215 */
[----:B------:R-:W-:Y:S01]  /*f740*/  LEA.HI.X R17, R8, UR7, R15, 0x2, P0 ;  /* 0x0000000708117c11 */ /* 0x000fe200080f140f */
[----:B------:R-:W-:Y:S01]  /*f750*/  IMAD R16, R27, 0xc0, R14 ;  /* 0x000000c01b107824 */ /* 0x000fe200078e020e */
[----:B------:R-:W-:Y:S01]  /*f760*/  LEA.HI.X R27, R12, UR9, R9, 0x2, P1 ;  /* 0x000000090c1b7c11 */ /* 0x000fe200088f1409 */
[----:B------:R-:W-:Y:S04]  /*f770*/  SHFL.IDX PT, R14, R18, 0x1, 0x1c1f ;  /* 0x003c1f00120e7f89 */ /* 0x000fe800000e0000 */
[----:B------:R-:W-:Y:S04]  /*f780*/  SHFL.IDX PT, R12, R18, RZ, 0x1c1f ;  /* 0x001c1fff120c7589 */ /* 0x000fe800000e0000 */
[----:B------:R-:W1:Y:S04]  /*f790*/  SHFL.IDX PT, R13, R17, RZ, 0x1c1f ;  /* 0x001c1fff110d7589 */ /* 0x000e6800000e0000 */
[----:B------:R-:W2:Y:S01]  /*f7a0*/  SHFL.IDX PT, R15, R17, 0x1, 0x1c1f ;  /* 0x003c1f00110f7f89 */ /* 0x000ea200000e0000 */
[----:B0-----:R-:W-:Y:S01]  /*f7b0*/  ULEA UR4, UR5, UR4, 0x18 ;  /* 0x0000000405047291 */ /* 0x001fe2000f8ec03f */
[----:B------:R-:W-:Y:S01]  /*f7c0*/  IMAD R21, R11, UR6, RZ ;  /* 0x000000060b157c24 */ /* 0x000fe2000f8e02ff */
[----:B------:R-:W-:Y:S01]  /*f7d0*/  LOP3.LUT P0, RZ, R7, 0x3, RZ, 0xc0, !PT ;  /* 0x0000000307ff7812 */ /* 0x000fe2000780c0ff */
[----:B------:R-:W-:Y:S01]  /*f7e0*/  VIADD R20, R16, 0x8 ;  /* 0x0000000810147836 */ /* 0x000fe20000000000 */
[----:B------:R-:W-:-:S02]  /*f7f0*/  UIADD3 UR4, UR4, 0x31c20, URZ ;  /* 0x00031c2004047890 */ /* 0x000fc4000fffe03f */
[-C--:B------:R-:W-:Y:S02]  /*f800*/  ISETP.GE.OR P1, PT, R16, R21.reuse, P0 ;  /* 0x000000151000720c */ /* 0x080fe40000726670 */
[-C--:B------:R-:W-:Y:S01]  /*f810*/  ISETP.GE.OR P0, PT, R20, R21.reuse, P0 ;  /* 0x000000151400720c */ /* 0x080fe20000706670 */
[----:B------:R-:W-:Y:S01]  /*f820*/  UPRMT UR4, URZ, 0x654, UR4 ;  /* 0x000006543f047896 */ /* 0x000fe20008000004 */
[----:B------:R-:W-:Y:S01]  /*f830*/  ISETP.GE.AND P2, PT, R16, R21, PT ;  /* 0x000000151000720c */ /* 0x000fe20003f46270 */
[----:B------:R-:W-:Y:S01]  /*f840*/  IMAD.IADD R7, R7, 0x1, -R10 ;  /* 0x0000000107077824 */ /* 0x000fe200078e0a0a */
[----:B------:R0:W3:Y:S04]  /*f850*/  SHFL.IDX PT, R8, R26, RZ, 0x1c1f ;  /* 0x001c1fff1a087589 */ /* 0x0000e800000e0000 */
[----:B------:R0:W4:Y:S02]  /*f860*/  SHFL.IDX PT, R9, R27, RZ, 0x1c1f ;  /* 0x001c1fff1b097589 */ /* 0x00012400000e0000 */
[----:B------:R-:W-:Y:S02]  /*f870*/  SYNCS.ARRIVE.TRANS64.RED.A1T0 RZ, [UR4], RZ ;  /* 0x000000ffffff79a7 */ /* 0x000fe40008100404 */
[----:B-1----:R0:W-:Y:S01]  /*f880*/  @!P1 ST.E desc[UR10][R12.64], R6 ;  /* 0x000000060c009985 */ /* 0x0021e2000c10190a */
[----:B------:R-:W-:-:S03]  /*f890*/  IMAD.SHL.U32 R7, R7, 0x2, RZ ;  /* 0x0000000207077824 */ /* 0x000fc600078e00ff */
[----:B--2---:R0:W-:Y:S01]  /*f8a0*/  @!P0 ST.E desc[UR10][R14.64], R0 ;  /* 0x000000000e008985 */ /* 0x0041e2000c10190a */
[----:B------:R-:W-:Y:S05]  /*f8b0*/  @P2 BRA `(.L_x_11292) ;  /* 0x00000004001c2947 */ /* 0x000fea0003800000 */
[C---:B0-----:R-:W-:Y:S01]  /*f8c0*/  VIADD R0, R7.reuse, 0x8 ;  /* 0x0000000807007836 */ /* 0x041fe20000000000 */
[----:B------:R-:W-:Y:S01]  /*f8d0*/  ULDC UR4, c[0x0][0xac8] ;  /* 0x0002b20000047ab9 */ /* 0x000fe20000000800 */
[C---:B------:R-:W-:Y:S01]  /*f8e0*/  VIADD R10, R7.reuse, 0x18 ;  /* 0x00000018070a7836 */ /* 0x040fe20000000000 */
[C---:B------:R-:W-:Y:S01]  /*f8f0*/  IADD3 R6, R7.reuse, 0x10, RZ ;  /* 0x0000001007067810 */ /* 0x040fe20007ffe0ff */
[C---:B------:R-:W-:Y:S01]  /*f900*/  VIADD R11, R7.reuse, 0x20 ;  /* 0x00000020070b7836 */ /* 0x040fe20000000000 */
[----:B------:R-:W-:Y:S01]  /*f910*/  ISETP.GE.AND P1, PT, R0, UR4, PT ;  /* 0x0000000400007c0c */ /* 0x000fe2000bf26270 */
[----:B------:R-:W-:Y:S01]  /*f920*/  ULDC.64 UR6, c[0x0][0x208] ;  /* 0x0000820000067ab9 */ /* 0x000fe20000000a00 */
[----:B------:R-:W-:Y:S01]  /*f930*/  ISETP.GE.AND P2, PT, R6, UR4, PT ;  /* 0x0000000406007c0c */ /* 0x000fe2000bf46270 */
[C---:B------:R-:W-:Y:S01]  /*f940*/  VIADD R22, R7.reuse, 0x38 ;  /* 0x0000003807167836 */ /* 0x040fe20000000000 */
[----:B------:R-:W-:Y:S01]  /*f950*/  ISETP.GE.AND P3, PT, R10, UR4, PT ;  /* 0x000000040a007c0c */ /* 0x000fe2000bf66270 */
[----:B------:R-:W-:Y:S01]  /*f960*/  VIADD R23, R7, 0x40 ;  /* 0x0000004007177836 */ /* 0x000fe20000000000 */
[----:B------:R-:W-:-:S02]  /*f970*/  ISETP.GE.AND P4, PT, R11, UR4, PT ;  /* 0x000000040b007c0c */ /* 0x000fc4000bf86270 */
[----:B------:R-:W-:-:S05]  /*f980*/  ISETP.GE.AND P0, PT, R7, UR4, PT ;  /* 0x0000000407007c0c */ /* 0x000fca000bf06270 */
[----:B------:R-:W-:Y:S02]  /*f990*/  @!P1 LEA.HI R0, R0, R0, RZ, 0x1 ;  /* 0x0000000000009211 */ /* 0x000fe400078f08ff */
[----:B------:R-:W-:Y:S02]  /*f9a0*/  @!P2 LEA.HI R6, R6, R6, RZ, 0x1 ;  /* 0x000000060606a211 */ /* 0x000fe400078f08ff */
[----:B------:R-:W-:Y:S02]  /*f9b0*/  @!P3 LEA.HI R12, R10, R10, RZ, 0x1 ;  /* 0x0000000a0a0cb211 */ /* 0x000fe400078f08ff */
[----:B------:R-:W-:Y:S02]  /*f9c0*/  @!P1 LOP3.LUT R13, R0, 0xfffffffe, RZ, 0xc0, !PT ;  /* 0xfffffffe000d9812 */ /* 0x000fe400078ec0ff */
[----:B------:R-:W-:Y:S01]  /*f9d0*/  @!P4 LEA.HI R0, R11, R11, RZ, 0x1 ;  /* 0x0000000b0b00c211 */ /* 0x000fe200078f08ff */
[----:B---34-:R-:W-:Y:S01]  /*f9e0*/  @!P0 IMAD.WIDE R10, R7, 0x4, R8 ;  /* 0x00000004070a8825 */ /* 0x018fe200078e0208 */
[----:B------:R-:W-:-:S02]  /*f9f0*/  @!P2 LOP3.LUT R15, R6, 0xfffffffe, RZ, 0xc0, !PT ;  /* 0xfffffffe060fa812 */ /* 0x000fc400078ec0ff */
[----:B------:R-:W-:Y:S01]  /*fa00*/  @!P3 LOP3.LUT R17, R12, 0xfffffffe, RZ, 0xc0, !PT ;  /* 0xfffffffe0c11b812 */ /* 0x000fe200078ec0ff */
[--C-:B------:R-:W-:Y:S01]  /*fa10*/  @!P1 IMAD.WIDE R12, R13, 0x4, R8.reuse ;  /* 0x000000040d0c9825 */ /* 0x100fe200078e0208 */
[----:B------:R-:W-:Y:S01]  /*fa20*/  @!P4 LOP3.LUT R19, R0, 0xfffffffe, RZ, 0xc0, !PT ;  /* 0xfffffffe0013c812 */ /* 0x000fe200078ec0ff */
[----:B------:R0:W-:Y:S02]  /*fa30*/  @!P0 ST.E.64 desc[UR6][R10.64], R24 ;  /* 0x000000180a008985 */ /* 0x0001e4000c101b06 */
[----:B------:R-:W-:Y:S02]  /*fa40*/  VIADD R0, R7, 0x28 ;  /* 0x0000002807007836 */ /* 0x000fe40000000000 */
[--C-:B------:R-:W-:Y:S01]  /*fa50*/  @!P2 IMAD.WIDE R14, R15, 0x4, R8.reuse ;  /* 0x000000040f0ea825 */ /* 0x100fe200078e0208 */
[----:B------:R1:W-:Y:S02]  /*fa60*/  @!P1 ST.E.64 desc[UR6][R12.64], R4 ;  /* 0x000000040c009985 */ /* 0x0003e4000c101b06 */
[----:B------:R-:W-:Y:S01]  /*fa70*/  ISETP.GE.AND P0, PT, R0, UR4, PT ;  /* 0x0000000400007c0c */ /* 0x000fe2000bf06270 */
[----:B------:R-:W-:Y:S01]  /*fa80*/  VIADD R6, R7, 0x30 ;  /* 0x0000003007067836 */ /* 0x000fe20000000000 */
[----:B------:R2:W-:Y:S01]  /*fa90*/  @!P2 ST.E.64 desc[UR6][R14.64], R32 ;  /* 0x000000200e00a985 */ /* 0x0005e2000c101b06 */
[----:B------:R-:W-:Y:S01]  /*faa0*/  @!P3 IMAD.WIDE R16, R17, 0x4, R8 ;  /* 0x000000041110b825 */ /* 0x000fe200078e0208 */
[----:B------:R-:W-:-:S02]  /*fab0*/  ISETP.GE.AND P2, PT, R22, UR4, PT ;  /* 0x0000000416007c0c */ /* 0x000fc4000bf46270 */
[----:B------:R-:W-:Y:S01]  /*fac0*/  ISETP.GE.AND P1, PT, R6, UR4, PT ;  /* 0x0000000406007c0c */ /* 0x000fe2000bf26270 */
[----:B------:R-:W-:Y:S01]  /*fad0*/  @!P4 IMAD.WIDE R18, R19, 0x4, R8 ;  /* 0x000000041312c825 */ /* 0x000fe200078e0208 */
[----:B------:R3:W-:Y:S01]  /*fae0*/  @!P3 ST.E.64 desc[UR6][R16.64], R36 ;  /* 0x000000241000b985 */ /* 0x0007e2000c101b06 */
[----:B------:R-:W-:Y:S02]  /*faf0*/  ISETP.GE.AND P3, PT, R23, UR4, PT ;  /* 0x0000000417007c0c */ /* 0x000fe4000bf66270 */
[C---:B0-----:R-:W-:Y:S01]  /*fb00*/  VIADD R10, R7.reuse, 0x48 ;  /* 0x00000048070a7836 */ /* 0x041fe20000000000 */
[----:B------:R0:W-:Y:S01]  /*fb10*/  @!P4 ST.E.64 desc[UR6][R18.64], R40 ;  /* 0x000000281200c985 */ /* 0x0001e2000c101b06 */
[C---:B-1----:R-:W-:Y:S01]  /*fb20*/  VIADD R5, R7.reuse, 0x58 ;  /* 0x0000005807057836 */ /* 0x042fe20000000000 */
        /* <DEDUP_REMOVED lines=32> */
.L_x_11292:
[----:B------:R-:W-:Y:S05]  /*fd30*/  BSYNC B0 ;  /* 0x0000000000007941 */ /* 0x000fea0003800000 */
.L_x_11291:
[----:B------:R-:W-:Y:S01]  /*fd40*/  ISETP.GE.AND P0, PT, R20, R21, PT ;  /* 0x000000151400720c */ /* 0x000fe20003f06270 */
[----:B01----:R0:W1:Y:S04]  /*fd50*/  SHFL.IDX PT, R15, R27, 0x1, 0x1c1f ;  /* 0x003c1f001b0f7f89 */ /* 0x00306800000e0000 */
        /* <DEDUP_REMOVED lines=22> */
[----:B----4-:R-:W-:Y:S01]  /*fec0*/  @!P3 LOP3.LUT R9, R0, 0xfffffffe, RZ, 0xc0, !PT ;  /* 0xfffffffe0009b812 */ /* 0x010fe200078ec0ff */
[----:B------:R-:W-:Y:S01]  /*fed0*/  VIADD R0, R7, 0x30 ;  /* 0x0000003007007836 */ /* 0x000fe20000000000 */
[----:B------:R-:W-:-:S02]  /*fee0*/  @!P4 LOP3.LUT R11, R4, 0xfffffffe, RZ, 0xc0, !PT ;  /* 0xfffffffe040bc812 */ /* 0x000fc400078ec0ff */
[----:B------:R-:W-:Y:S01]  /*fef0*/  @!P5 LOP3.LUT R13, R5, 0xfffffffe, RZ, 0xc0, !PT ;  /* 0xfffffffe050dd812 */ /* 0x000fe200078ec0ff */
[--C-:B-12---:R-:W-:Y:S01]  /*ff00*/  @!P2 IMAD.WIDE R4, R7, 0x4, R14.reuse ;  /* 0x000000040704a825 */ /* 0x106fe200078e020e */
[----:B------:R-:W-:Y:S02]  /*ff10*/  @!P0 LEA.HI R6, R6, R6, RZ, 0x1 ;  /* 0x0000000606068211 */ /* 0x000fe400078f08ff */
[----:B------:R-:W-:Y:S01]  /*ff20*/  ISETP.GE.AND P6, PT, R20, UR4, PT ;  /* 0x0000000414007c0c */ /* 0x000fe2000bfc6270 */
[--C-:B---3--:R-:W-:Y:S01]  /*ff30*/  @!P3 IMAD.WIDE R8, R9, 0x4, R14.reuse ;  /* 0x000000040908b825 */ /* 0x108fe200078e020e */
        /* <DEDUP_REMOVED lines=46> */
.L_x_11290:
[----:B------:R-:W0:Y:S02]  /*10220*/  S2R R2, SR_TID.X ;  /* 0x0000000000027919 */ /* 0x000e240000002100 */
[----:B0-----:R-:W-:-:S05]  /*10230*/  VIADD R0, R2, 0xffffff80 ;  /* 0xffffff8002007836 */ /* 0x001fca0000000000 */
        /* <DEDUP_REMOVED lines=10> */
[----:B------:R-:W2:Y:S01]  /*102e0*/  LDL.LU R7, [R1] ;  /* 0x0000000001077983 */ /* 0x000ea20000300800 */
[----:B------:R-:W-:Y:S01]  /*102f0*/  ISETP.NE.AND P0, PT, R6, 0x1, PT ;  /* 0x000000010600780c */ /* 0x000fe20003f05270 */
[----:B------:R-:W0:Y:S01]  /*10300*/  S2UR UR4, SR_CTAID.Z ;  /* 0x00000000000479c3 */ /* 0x000e220000002700 */
[----:B------:R-:W-:Y:S01]  /*10310*/  ULDC.64 UR6, c[0x0][0xbd0] ;  /* 0x0002f40000067ab9 */ /* 0x000fe20000000a00 */
[----:B------:R-:W-:-:S06]  /*10320*/  ULDC.64 UR10, c[0x0][0x208] ;  /* 0x00008200000a7ab9 */ /* 0x000fcc0000000a00 */
[----:B------:R-:W1:Y:S08]  /*10330*/  LDC.64 R12, c[0x0][0xbd8] ;  /* 0x0002f600ff0c7b82 */ /* 0x000e700000000a00 */
[----:B------:R-:W3:Y:S08]  /*10340*/  @P0 LDC R9, c[0x0][0xbec] ;  /* 0x0002fb00ff090b82 */ /* 0x000ef00000000800 */
[----:B------:R-:W4:Y:S01]  /*10350*/  S2UR UR8, SR_CTAID.Y ;  /* 0x00000000000879c3 */ /* 0x000f220000002600 */
[----:B0-----:R-:W-:-:S07]  /*10360*/  USHF.R.S32.HI UR5, URZ, 0x1f, UR4 ;  /* 0x0000001f3f057899 */ /* 0x001fce0008011404 */
[----:B------:R-:W4:Y:S01]  /*10370*/  LDC R8, c[0x0][0xc50] ;  /* 0x00031400ff087b82 */ /* 0x000f220000000800 */
[----:B-1----:R-:W-:-:S04]  /*10380*/  IMAD R10, R12, UR5, RZ ;  /* 0x000000050c0a7c24 */ /* 0x002fc8000f8e02ff */
[----:B------:R-:W-:-:S03]  /*10390*/  IMAD R13, R13, UR4, R10 ;  /* 0x000000040d0d7c24 */ /* 0x000fc6000f8e020a */
[----:B------:R-:W0:Y:S01]  /*103a0*/  @P0 LDC R11, c[0x0][0xbf0] ;  /* 0x0002fc00ff0b0b82 */ /* 0x000e220000000800 */
[----:B--2---:R-:W-:Y:S01]  /*103b0*/  SHF.R.S32.HI R4, RZ, 0x1f, R7 ;  /* 0x0000001fff047819 */ /* 0x004fe20000011407 */
[----:B------:R-:W-:-:S04]  /*103c0*/  IMAD.WIDE.U32 R2, R7, UR6, RZ ;  /* 0x0000000607027c25 */ /* 0x000fc8000f8e00ff */
[----:B------:R-:W-:-:S04]  /*103d0*/  IMAD R4, R4, UR6, RZ ;  /* 0x0000000604047c24 */ /* 0x000fc8000f8e02ff */
[----:B------:R-:W-:Y:S02]  /*103e0*/  IMAD R5, R7, UR7, R4 ;  /* 0x0000000707057c24 */ /* 0x000fe4000f8e0204 */
[----:B------:R-:W-:Y:S02]  /*103f0*/  IMAD.MOV R7, RZ, RZ, -R7 ;  /* 0x000000ffff077224 */ /* 0x000fe400078e0a07 */
[----:B---3--:R-:W-:-:S04]  /*10400*/  @P0 IMAD.HI.U32 R4, R0, R9, RZ ;  /* 0x0000000900040227 */ /* 0x008fc800078e00ff */
[----:B------:R-:W-:Y:S02]  /*10410*/  IMAD.IADD R3, R3, 0x1, R5 ;  /* 0x0000000103037824 */ /* 0x000fe400078e0205 */
[----:B------:R-:W-:Y:S01]  /*10420*/  IMAD.MOV.U32 R5, RZ, RZ, R0 ;  /* 0x000000ffff057224 */ /* 0x000fe200078e0000 */
[----:B0-----:R-:W-:Y:S01]  /*10430*/  @P0 SHF.R.U32.HI R5, RZ, R11, R4 ;  /* 0x0000000bff050219 */ /* 0x001fe20000011604 */
[----:B----4-:R-:W-:Y:S02]  /*10440*/  IMAD R9, R8, R7, UR8 ;  /* 0x0000000808097e24 */ /* 0x010fe4000f8e0207 */
[----:B------:R-:W-:Y:S01]  /*10450*/  IMAD.WIDE.U32 R2, R12, UR4, R2 ;  /* 0x000000040c027c25 */ /* 0x000fe2000f8e0002 */
[----:B------:R-:W-:Y:S01]  /*10460*/  IADD3 R7, -R5, RZ, RZ ;  /* 0x000000ff05077210 */ /* 0x000fe20007ffe1ff */
[----:B------:R-:W-:Y:S01]  /*10470*/  ULDC.64 UR4, c[0x0][0xbe0] ;  /* 0x0002f80000047ab9 */ /* 0x000fe20000000a00 */
[----:B------:R-:W-:Y:S01]  /*10480*/  SHF.R.S32.HI R4, RZ, 0x1f, R9 ;  /* 0x0000001fff047819 */ /* 0x000fe20000011409 */
[----:B------:R-:W-:-:S02]  /*10490*/  IMAD.IADD R3, R13, 0x1, R3 ;  /* 0x000000010d037824 */ /* 0x000fc400078e0203 */
[----:B------:R-:W-:Y:S02]  /*104a0*/  IMAD R7, R6, R7, R0 ;  /* 0x0000000706077224 */ /* 0x000fe400078e0200 */
[----:B------:R-:W-:Y:S02]  /*104b0*/  IMAD R4, R4, UR4, RZ ;  /* 0x0000000404047c24 */ /* 0x000fe4000f8e02ff */
[----:B------:R-:W-:Y:S01]  /*104c0*/  IMAD.WIDE.U32 R2, R9, UR4, R2 ;  /* 0x0000000409027c25 */ /* 0x000fe2000f8e0002 */
[----:B------:R-:W-:-:S03]  /*104d0*/  SHF.R.S32.HI R0, RZ, 0x1f, R7 ;  /* 0x0000001fff007819 */ /* 0x000fc60000011407 */
        /* <DEDUP_REMOVED lines=15> */
.L_x_11255:
        /* <DEDUP_REMOVED lines=18> */
.L_x_11293:
[----:B------:R-:W-:Y:S01]  /*106f0*/  ULDC UR43, c[0x0][0xc50] ;  /* 0x00031400002b7ab9 */ /* 0x000fe20000000800 */
[----:B------:R-:W-:Y:S01]  /*10700*/  UMOV UR36, UR6 ;  /* 0x0000000600247c82 */ /* 0x000fe20008000000 */
[----:B------:R-:W-:-:S11]  /*10710*/  UISETP.NE.AND UP0, UPT, UR43, 0x1, UPT ;  /* 0x000000012b00788c */ /* 0x000fd6000bf05270 */
[----:B------:R-:W-:Y:S01]  /*10720*/  @UP0 ULDC UR4, c[0x0][0xc54] ;  /* 0x0003150000040ab9 */ /* 0x000fe20000000800 */
[----:B------:R-:W-:Y:S01]  /*10730*/  @UP0 ULDC UR7, c[0x0][0xc58] ;  /* 0x0003160000070ab9 */ /* 0x000fe20000000800 */
[----:B------:R-:W-:-:S04]  /*10740*/  UIMAD.WIDE.U32 UR4, UR6, UR4, URZ ;  /* 0x00000004060472a5 */ /* 0x000fc8000f8e003f */
[----:B------:R-:W-:-:S12]  /*10750*/  @UP0 USHF.R.U32.HI UR36, URZ, UR7, UR5 ;  /* 0x000000073f240299 */ /* 0x000fd80008011605 */
.L_x_11294:
        /* <DEDUP_REMOVED lines=11> */
[----:B------:R-:W-:Y:S01]  /*10810*/  IMAD.MOV.U32 R25, RZ, RZ, RZ ;  /* 0x000000ffff197224 */ /* 0x000fe200078e00ff */
[----:B------:R-:W-:Y:S01]  /*10820*/  UISETP.NE.U32.AND UP0, UPT, UR6, URZ, UPT ;  /* 0x0000003f0600728c */ /* 0x000fe2000bf05070 */
[----:B------:R-:W-:Y:S01]  /*10830*/  UMOV UR8, 0xc0 ;  /* 0x000000c000087882 */ /* 0x000fe20000000000 */
[----:B------:R-:W-:Y:S02]  /*10840*/  ULDC UR5, c[0x0][0x288] ;  /* 0x0000a20000057ab9 */ /* 0x000fe40000000800 */
[----:B------:R-:W-:Y:S01]  /*10850*/  UISETP.NE.AND.EX UP0, UPT, UR7, URZ, UPT, UP0 ;  /* 0x0000003f0700728c */ /* 0x000fe2000bf05300 */
[----:B------:R-:W-:Y:S01]  /*10860*/  ULDC UR6, c[0x0][0x424] ;  /* 0x0001090000067ab9 */ /* 0x000fe20000000800 */
[----:B------:R-:W-:-:S02]  /*10870*/  UIADD3 UR10, -UR5, 0x90, URZ ;  /* 0x00000090050a7890 */ /* 0x000fc4000fffe13f */
[----:B------:R-:W-:Y:S01]  /*10880*/  USEL UR7, UR6, 0x1, UP0 ;  /* 0x0000000106077887 */ /* 0x000fe20008000000 */
[----:B------:R-:W-:-:S03]  /*10890*/  ULDC UR9, c[0x0][0x2f0] ;  /* 0x0000bc0000097ab9 */ /* 0x000fc60000000800 */
[----:B------:R-:W-:Y:S02]  /*108a0*/  UIMAD UR10, UR7, UR9, UR10 ;  /* 0x00000009070a72a4 */ /* 0x000fe4000f8e020a */
[----:B0-----:R-:W-:-:S03]  /*108b0*/  UIMAD UR8, UR4, UR8, 0xbf ;  /* 0x000000bf040874a4 */ /* 0x001fc6000f8e0208 */
        /* <DEDUP_REMOVED lines=21> */
[----:B------:R-:W-:Y:S05]  /*10a10*/  @!P0 BRA `(.L_x_11296) ;  /* 0x0000000000748947 */ /* 0x000fea0003800000 */
        /* <DEDUP_REMOVED lines=10> */
[----:B0-----:R-:W-:Y:S01]  /*10ac0*/  VIADD R2, R0, 0xffffffe ;  /* 0x0ffffffe00027836 */ /* 0x001fe20000000000 */
[----:B------:R-:W-:-:S05]  /*10ad0*/  IABS R0, R8 ;  /* 0x0000000800007213 */ /* 0x000fca0000000000 */
        /* <DEDUP_REMOVED lines=16> */
[----:B------:R-:W-:-:S07]  /*10be0*/  IMAD.MOV.U32 R25, RZ, RZ, R3 ;  /* 0x000000ffff197224 */ /* 0x000fce00078e0003 */
.L_x_11296:
        /* <DEDUP_REMOVED lines=20> */
[----:B------:R-:W-:Y:S01]  /*10d30*/  IMAD.U32 R6, RZ, RZ, UR6 ;  /* 0x00000006ff067e24 */ /* 0x000fe2000f8e00ff */
[----:B------:R-:W-:Y:S01]  /*10d40*/  MOV R10, UR4 ;  /* 0x00000004000a7c02 */ /* 0x000fe20008000f00 */
[----:B------:R-:W-:-:S02]  /*10d50*/  IMAD.U32 R7, RZ, RZ, UR7 ;  /* 0x00000007ff077e24 */ /* 0x000fc4000f8e00ff */
[----:B------:R-:W-:Y:S02]  /*10d60*/  IMAD.U32 R11, RZ, RZ, UR5 ;  /* 0x00000005ff0b7e24 */ /* 0x000fe4000f8e00ff */
[----:B------:R-:W-:Y:S02]  /*10d70*/  IMAD.MOV.U32 R8, RZ, RZ, 0x70 ;  /* 0x00000070ff087424 */ /* 0x000fe400078e00ff */
[----:B------:R-:W-:Y:S02]  /*10d80*/  IMAD.MOV.U32 R12, RZ, RZ, 0x1 ;  /* 0x00000001ff0c7424 */ /* 0x000fe400078e00ff */
[----:B------:R-:W-:-:S07]  /*10d90*/  IMAD.MOV.U32 R13, RZ, RZ, RZ ;  /* 0x000000ffff0d7224 */ /* 0x000fce00078e00ff */
[----:B------:R-:W-:-:S07]  /*10da0*/  LEPC R20, `(.L_x_11297) ;  /* 0x000000001014794e */ /* 0x000fce0000000000 */
[----:B0-----:R-:W-:Y:S05]  /*10db0*/  CALL.ABS.NOINC R2 ;  /* 0x0000000002007343 */ /* 0x001fea0003c00000 */
.L_x_11297:
        /* <DEDUP_REMOVED lines=20> */
.L_x_11299:
        /* <DEDUP_REMOVED lines=15> */
.L_x_11298:
[----:B------:R-:W0:Y:S01]  /*10ff0*/  LDC.64 R2, c[0x0][0x9f8] ;  /* 0x00027e00ff027b82 */ /* 0x000e220000000a00 */
[----:B------:R-:W-:Y:S01]  /*11000*/  IMAD.MOV.U32 R18, RZ, RZ, R17 ;  /* 0x000000ffff127224 */ /* 0x000fe200078e0011 */
[----:B------:R-:W-:-:S06]  /*11010*/  ULDC.64 UR4, c[0x0][0x208] ;  /* 0x0000820000047ab9 */ /* 0x000fcc0000000a00 */
        /* <DEDUP_REMOVED lines=8> */
[----:B------:R-:W-:Y:S02]  /*110a0*/  VIADD R17, R26, 0xffffffff ;  /* 0xffffffff1a117836 */ /* 0x000fe40000000000 */
[----:B------:R-:W-:-:S04]  /*110b0*/  ISETP.NE.AND.EX P1, PT, R5, RZ, PT, P0 ;  /* 0x000000ff0500720c */ /* 0x000fc80003f25300 */
[----:B------:R-:W-:Y:S02]  /*110c0*/  P2R R23, PR, RZ, 0x2 ;  /* 0x00000002ff177803 */ /* 0x000fe40000000000 */
[----:B--2---:R-:W-:Y:S02]  /*110d0*/  SHF.R.S32.HI R19, RZ, 0x1f, R18 ;  /* 0x0000001fff137819 */ /* 0x004fe40000011412 */
[----:B------:R-:W-:Y:S01]  /*110e0*/  SEL R16, R18, RZ, !P1 ;  /* 0x000000ff12107207 */ /* 0x000fe20004800000 */
[----:B------:R-:W-:Y:S06]  /*110f0*/  BRA.DIV UR4, `(.L_x_11300) ;  /* 0x0000003a04207947 */ /* 0x000fec000b800000 */
[----:B------:R0:W1:Y:S02]  /*11100*/  SHFL.IDX PT, R14, R22, RZ, 0x1f ;  /* 0x00001fff160e7589 */ /* 0x00006400000e0000 */
.L_x_11384:
[----:B-1----:R-:W-:Y:S02]  /*11110*/  ISETP.NE.AND P0, PT, R14, RZ, PT ;  /* 0x000000ff0e00720c */ /* 0x002fe40003f05270 */
[----:B------:R-:W-:-:S04]  /*11120*/  PLOP3.LUT P2, PT, PT, PT, PT, 0x8, 0x0 ;  /* 0x000000000000781c */ /* 0x000fc80003f4e170 */
[----:B0-----:R-:W-:-:S07]  /*11130*/  P2R R22, PR, RZ, 0x4 ;  /* 0x00000004ff167803 */ /* 0x001fce0000000000 */
[----:B------:R-:W-:Y:S05]  /*11140*/  @P0 BRA `(.L_x_11301) ;  /* 0x00000004000c0947 */ /* 0x000fea0003800000 */
[----:B------:R-:W-:-:S03]  /*11150*/  UMOV UR4, 0xffffffff ;  /* 0xffffffff00047882 */ /* 0x000fc60000000000 */
[----:B------:R-:W-:Y:S05]  /*11160*/  BRA.DIV UR4, `(.L_x_11302) ;  /* 0x0000003a04247947 */ /* 0x000fea000b800000 */
[----:B------:R-:W-:-:S13]  /*11170*/  ELECT P6, URZ, PT ;  /* 0x00000000003f782f */ /* 0x000fda00038c0000 */
.L_x_11387:
[----:B------:R-:W-:Y:S05]  /*11180*/  @!P6 BRA `(.L_x_11301) ;  /* 0x0000000000fce947 */ /* 0x000fea0003800000 */
[----:B------:R-:W-:Y:S01]  /*11190*/  IMAD.MOV.U32 R0, RZ, RZ, 0x1 ;  /* 0x00000001ff007424 */ /* 0x000fe200078e00ff */
[----:B------:R-:W-:-:S04]  /*111a0*/  MOV R16, R18 ;  /* 0x0000001200107202 */ /* 0x000fc80000000f00 */
[----:B------:R-:W-:Y:S01]  /*111b0*/  SHF.L.U32 R0, R0, 0x1f, RZ ;  /* 0x0000001f00007819 */ /* 0x000fe200000006ff */
[----:B------:R-:W-:Y:S06]  /*111c0*/  @!P1 BRA `(.L_x_11303) ;  /* 0x00000000004c9947 */ /* 0x000fec0003800000 */
        /* <DEDUP_REMOVED lines=19> */
.L_x_11303:
[----:B------:R-:W1:Y:S01]  /*11300*/  SYNCS.PHASECHK.TRANS64.TRYWAIT P0, [UR38+0x31c40], R0 ;  /* 0x031c4000ff0075a7 */ /* 0x000e620008000166 */
[----:B------:R-:W-:Y:S01]  /*11310*/  ISETP.NE.AND P1, PT, R28, RZ, PT ;  /* 0x000000ff1c00720c */ /* 0x000fe20003f25270 */
[----:B-1----:R-:W-:-:S12]  /*11320*/  @!P0 BRA `(.L_x_11304) ;  /* 0x0000003400d48947 */ /* 0x002fd80003800000 */
.L_x_11388:
[----:B------:R-:W-:Y:S05]  /*11330*/  @P1 BRA `(.L_x_11305) ;  /* 0x0000000000181947 */ /* 0x000fea0003800000 */
[----:B------:R-:W2:Y:S01]  /*11340*/  S2R R2, SR_TID.X ;  /* 0x0000000000027919 */ /* 0x000ea20000002100 */
[----:B-1----:R-:W-:-:S04]  /*11350*/  IMAD.MOV.U32 R0, RZ, RZ, 0x6c00 ;  /* 0x00006c00ff007424 */ /* 0x002fc800078e00ff */
[----:B------:R3:W-:Y:S01]  /*11360*/  SYNCS.ARRIVE.TRANS64 RZ, [UR38+0x31c30], R0 ;  /* 0x031c3000ffff79a7 */ /* 0x0007e20008000026 */
[----:B--2---:R-:W-:-:S13]  /*11370*/  LOP3.LUT P0, RZ, R2, 0x1f, RZ, 0xc0, !PT ;  /* 0x0000001f02ff7812 */ /* 0x004fda000780c0ff */
[----:B---3--:R-:W-:Y:S05]  /*11380*/  @!P0 BRA `(.L_x_11305) ;  /* 0x0000000000048947 */ /* 0x008fea0003800000 */
[----:B------:R-:W-:Y:S01]  /*11390*/  BPT.TRAP 0x1 ;  /* 0x000000040000795c */ /* 0x000fe20000300000 */
.L_x_11305:
        /* <DEDUP_REMOVED lines=29> */
[----:B--2---:R-:W-:Y:S01]  /*11570*/  NOP ;  /* 0x0000000000007918 */ /* 0x004fe20000000000 */
.L_x_11301:
        /* <DEDUP_REMOVED lines=30> */
.L_x_11306:
        /* <DEDUP_REMOVED lines=8> */
[----:B------:R-:W4:Y:S01]  /*117e0*/  S2R R21, SR_CTAID.Z ;  /* 0x0000000000157919 */ /* 0x000f220000002700 */
        /* <DEDUP_REMOVED lines=9> */
[----:B0-----:R-:W-:-:S04]  /*11880*/  @P0 IMAD.HI.U32 R6, R0, R5, RZ ;  /* 0x0000000500060227 */ /* 0x001fc800078e00ff */
[----:B------:R-:W-:-:S03]  /*11890*/  IMAD.MOV.U32 R5, RZ, RZ, R0 ;  /* 0x000000ffff057224 */ /* 0x000fc600078e0000 */
[----:B------:R-:W0:Y:S01]  /*118a0*/  LDC.64 R2, c[0x0][0x2e0] ;  /* 0x0000b800ff027b82 */ /* 0x000e220000000a00 */
[----:B-1----:R-:W-:Y:S02]  /*118b0*/  @P0 SHF.R.U32.HI R5, RZ, R7, R6 ;  /* 0x00000007ff050219 */ /* 0x002fe40000011606 */
[----:B------:R-:W-:-:S03]  /*118c0*/  SHF.R.U32.HI R6, RZ, 0x3, R20 ;  /* 0x00000003ff067819 */ /* 0x000fc60000011614 */
[----:B------:R-:W-:Y:S01]  /*118d0*/  IMAD.MOV R13, RZ, RZ, -R5 ;  /* 0x000000ffff0d7224 */ /* 0x000fe200078e0a05 */
[----:B------:R-:W-:Y:S01]  /*118e0*/  LOP3.LUT R6, R6, 0x3, RZ, 0xc0, !PT ;  /* 0x0000000306067812 */ /* 0x000fe200078ec0ff */
[----:B--2---:R-:W-:-:S04]  /*118f0*/  @P0 IMAD.HI.U32 R7, R9, R8, RZ ;  /* 0x0000000809070227 */ /* 0x004fc800078e00ff */
[----:B------:R-:W-:Y:S02]  /*11900*/  IMAD.MOV.U32 R8, RZ, RZ, R9 ;  /* 0x000000ffff087224 */ /* 0x000fe400078e0009 */
[----:B------:R-:W-:Y:S01]  /*11910*/  IMAD R13, R14, R13, R0 ;  /* 0x0000000d0e0d7224 */ /* 0x000fe200078e0200 */
[----:B---3--:R-:W-:-:S04]  /*11920*/  @P0 SHF.R.U32.HI R8, RZ, R4, R7 ;  /* 0x00000004ff080219 */ /* 0x008fc80000011607 */
[----:B------:R-:W-:Y:S01]  /*11930*/  SHF.R.S32.HI R0, RZ, 0x1f, R13 ;  /* 0x0000001fff007819 */ /* 0x000fe2000001140d */
[----:B------:R-:W-:Y:S02]  /*11940*/  IMAD.MOV R10, RZ, RZ, -R8 ;  /* 0x000000ffff0a7224 */ /* 0x000fe400078e0a08 */
[-C--:B0-----:R-:W-:Y:S02]  /*11950*/  IMAD R4, R29, R2.reuse, RZ ;  /* 0x000000021d047224 */ /* 0x081fe400078e02ff */
[----:B------:R-:W-:Y:S02]  /*11960*/  IMAD R0, R0, UR6, RZ ;  /* 0x0000000600007c24 */ /* 0x000fe4000f8e02ff */
[C---:B----4-:R-:W-:Y:S01]  /*11970*/  IMAD R7, R21.reuse, R3, R4 ;  /* 0x0000000315077224 */ /* 0x050fe200078e0204 */
[----:B------:R-:W-:Y:S01]  /*11980*/  SHF.R.S32.HI R4, RZ, 0x1f, R5 ;  /* 0x0000001fff047819 */ /* 0x000fe20000011405 */
[----:B------:R-:W-:Y:S01]  /*11990*/  IMAD.WIDE.U32 R2, R21, R2, UR4 ;  /* 0x0000000415027e25 */ /* 0x000fe2000f8e0002 */
[----:B------:R-:W-:-:S03]  /*119a0*/  ULDC.64 UR4, c[0x0][0x2d0] ;  /* 0x0000b40000047ab9 */ /* 0x000fc60000000a00 */
[----:B------:R-:W-:Y:S02]  /*119b0*/  IMAD R4, R4, UR4, RZ ;  /* 0x0000000404047c24 */ /* 0x000fe4000f8e02ff */
[----:B------:R-:W-:Y:S02]  /*119c0*/  IMAD.IADD R3, R3, 0x1, R7 ;  /* 0x0000000103037824 */ /* 0x000fe400078e0207 */
[C---:B------:R-:W-:Y:S02]  /*119d0*/  IMAD R7, R5.reuse, UR5, R4 ;  /* 0x0000000505077c24 */ /* 0x040fe4000f8e0204 */
[----:B------:R-:W-:-:S04]  /*119e0*/  IMAD.WIDE.U32 R4, R5, UR4, R2 ;  /* 0x0000000405047c25 */ /* 0x000fc8000f8e0002 */
[----:B------:R-:W-:Y:S02]  /*119f0*/  IMAD.IADD R5, R5, 0x1, R7 ;  /* 0x0000000105057824 */ /* 0x000fe400078e0207 */
[C---:B------:R-:W-:Y:S02]  /*11a00*/  IMAD R7, R13.reuse, UR7, R0 ;  /* 0x000000070d077c24 */ /* 0x040fe4000f8e0200 */
[----:B------:R-:W-:Y:S02]  /*11a10*/  IMAD.SHL.U32 R0, R20, 0x8, RZ ;  /* 0x0000000814007824 */ /* 0x000fe400078e00ff */
[----:B------:R-:W-:-:S03]  /*11a20*/  IMAD.WIDE.U32 R4, R13, UR6, R4 ;  /* 0x000000060d047c25 */ /* 0x000fc6000f8e0004 */
[----:B------:R-:W-:Y:S01]  /*11a30*/  LOP3.LUT R21, R0, 0x18, RZ, 0xc0, !PT ;  /* 0x0000001800157812 */ /* 0x000fe200078ec0ff */
[----:B------:R-:W-:Y:S01]  /*11a40*/  IMAD.SHL.U32 R13, R28, 0x8, RZ ;  /* 0x000000081c0d7824 */ /* 0x000fe200078e00ff */
[----:B------:R-:W-:Y:S01]  /*11a50*/  LOP3.LUT R0, R0, 0x20, RZ, 0xc0, !PT ;  /* 0x0000002000007812 */ /* 0x000fe200078ec0ff */
[----:B------:R-:W-:Y:S01]  /*11a60*/  IMAD.WIDE.U32 R2, R8, UR4, R2 ;  /* 0x0000000408027c25 */ /* 0x000fe2000f8e0002 */
[----:B------:R-:W-:Y:S02]  /*11a70*/  IADD3 R7, R5, R7, RZ ;  /* 0x0000000705077210 */ /* 0x000fe40007ffe0ff */
[----:B------:R-:W-:Y:S01]  /*11a80*/  LOP3.LUT R0, R0, 0x300, R13, 0xf8, !PT ;  /* 0x0000030000007812 */ /* 0x000fe200078ef80d */
[C---:B------:R-:W-:Y:S02]  /*11a90*/  IMAD R13, R6.reuse, 0x40, R21 ;  /* 0x00000040060d7824 */ /* 0x040fe400078e0215 */
[----:B------:R-:W-:Y:S02]  /*11aa0*/  IMAD.SHL.U32 R6, R6, 0x8, RZ ;  /* 0x0000000806067824 */ /* 0x000fe400078e00ff */
[----:B------:R-:W-:-:S03]  /*11ab0*/  IMAD R5, R14, R10, R9 ;  /* 0x0000000a0e057224 */ /* 0x000fc600078e0209 */
        /* <DEDUP_REMOVED lines=9> */
[----:B------:R-:W-:Y:S02]  /*11b50*/  IMAD R4, R4, UR6, RZ ;  /* 0x0000000604047c24 */ /* 0x000fe4000f8e02ff */
[----:B------:R-:W-:Y:S02]  /*11b60*/  IMAD.IADD R3, R3, 0x1, R9 ;  /* 0x0000000103037824 */ /* 0x000fe400078e0209 */
[----:B------:R-:W-:Y:S01]  /*11b70*/  IMAD R9, R5, UR7, R4 ;  /* 0x0000000705097c24 */ /* 0x000fe2000f8e0204 */
[----:B------:R-:W-:Y:S01]  /*11b80*/  LOP3.LUT R4, R21, 0x20, RZ, 0xfc, !PT ;  /* 0x0000002015047812 */ /* 0x000fe200078efcff */
[----:B------:R-:W-:-:S03]  /*11b90*/  IMAD.WIDE.U32 R2, R5, UR6, R2 ;  /* 0x0000000605027c25 */ /* 0x000fc6000f8e0002 */
[----:B------:R-:W-:Y:S01]  /*11ba0*/  ISETP.GE.AND P0, PT, R4, UR4, PT ;  /* 0x0000000404007c0c */ /* 0x000fe2000bf06270 */
[----:B------:R-:W-:Y:S01]  /*11bb0*/  IMAD.IADD R3, R3, 0x1, R9 ;  /* 0x0000000103037824 */ /* 0x000fe200078e0209 */
[----:B------:R-:W-:Y:S02]  /*11bc0*/  LOP3.LUT R4, R21, 0x40, RZ, 0xfc, !PT ;  /* 0x0000004015047812 */ /* 0x000fe400078efcff */
[----:B------:R-:W-:Y:S02]  /*11bd0*/  LEA R20, P3, R2, UR8, 0x1 ;  /* 0x0000000802147c11 */ /* 0x000fe4000f8608ff */
[----:B------:R-:W-:Y:S01]  /*11be0*/  ISETP.GE.AND P1, PT, R4, UR4, PT ;  /* 0x0000000404007c0c */ /* 0x000fe2000bf26270 */
[----:B------:R-:W-:Y:S01]  /*11bf0*/  UMOV UR4, 0xffffffff ;  /* 0xffffffff00047882 */ /* 0x000fe20000000000 */
[----:B------:R-:W-:Y:S02]  /*11c00*/  LEA.HI.X R10, R2, UR9, R3, 0x1, P3 ;  /* 0x00000009020a7c11 */ /* 0x000fe400098f0c03 */
[----:B------:R-:W-:Y:S09]  /*11c10*/  BRA.DIV UR4, `(.L_x_11307) ;  /* 0x0000002e04b07947 */ /* 0x000ff2000b800000 */
[----:B------:R-:W0:Y:S01]  /*11c20*/  LDC R4, c[0x0][0x448] ;  /* 0x00011200ff047b82 */ /* 0x000e220000000800 */
[----:B------:R-:W-:Y:S01]  /*11c30*/  SHFL.IDX PT, R3, R7, RZ, 0x1c1f ;  /* 0x001c1fff07037589 */ /* 0x000fe200000e0000 */
[----:B------:R-:W-:Y:S01]  /*11c40*/  ULDC UR4, c[0x0][0x288] ;  /* 0x0000a20000047ab9 */ /* 0x000fe20000000800 */
[----:B------:R-:W-:Y:S01]  /*11c50*/  IMAD R8, R12, 0xc0, R11 ;  /* 0x000000c00c087824 */ /* 0x000fe200078e020b */
[----:B------:R-:W-:Y:S01]  /*11c60*/  ULDC.64 UR6, c[0x0][0x208] ;  /* 0x0000820000067ab9 */ /* 0x000fe20000000a00 */
[----:B------:R-:W1:Y:S02]  /*11c70*/  SHFL.IDX PT, R2, R6, RZ, 0x1c1f ;  /* 0x001c1fff06027589 */ /* 0x000e6400000e0000 */
[----:B------:R-:W-:Y:S02]  /*11c80*/  VIADD R12, R8, 0x20 ;  /* 0x00000020080c7836 */ /* 0x000fe40000000000 */
[----:B------:R-:W-:Y:S04]  /*11c90*/  SHFL.IDX PT, R5, R7, 0x1, 0x1c1f ;  /* 0x003c1f0007057f89 */ /* 0x000fe800000e0000 */
[----:B------:R-:W-:Y:S01]  /*11ca0*/  SHFL.IDX PT, R14, R6, 0x2, 0x1c1f ;  /* 0x005c1f00060e7f89 */ /* 0x000fe200000e0000 */
[----:B0-----:R-:W-:-:S03]  /*11cb0*/  IMAD R9, R4, UR4, RZ ;  /* 0x0000000404097c24 */ /* 0x001fc6000f8e02ff */
[----:B------:R-:W0:Y:S02]  /*11cc0*/  SHFL.IDX PT, R4, R6, 0x1, 0x1c1f ;  /* 0x003c1f0006047f89 */ /* 0x000e2400000e0000 */
[----:B------:R-:W-:-:S13]  /*11cd0*/  ISETP.GE.AND P3, PT, R8, R9, PT ;  /* 0x000000090800720c */ /* 0x000fda0003f66270 */
[----:B-1----:R-:W-:Y:S01]  /*11ce0*/  @!P3 IMAD.WIDE.U32 R2, R21, 0x2, R2 ;  /* 0x000000021502b825 */ /* 0x002fe200078e0002 */
[----:B------:R-:W-:-:S05]  /*11cf0*/  @!P3 LEA R29, R0, UR38, 0x1 ;  /* 0x00000026001dbc11 */ /* 0x000fca000f8e08ff */
[----:B------:R-:W-:Y:S04]  /*11d00*/  @!P3 LDGSTS.E.BYPASS.LTC128B.128 [R29+0xda00], desc[UR6][R2.64], !P2 ;  /* 0x0da00000021dbfae */ /* 0x000fe8000d101d46 */
[----:B------:R-:W-:Y:S04]  /*11d10*/  @!P3 LDGSTS.E.BYPASS.LTC128B.128 [R29+0x10a00], desc[UR6][R2.64+0x40], !P0 ;  /* 0x10a00040021dbfae */ /* 0x000fe8000c101d46 */
[----:B------:R1:W-:Y:S01]  /*11d20*/  @!P3 LDGSTS.E.BYPASS.LTC128B.128 [R29+0x13a00], desc[UR6][R2.64+0x80], !P1 ;  /* 0x13a00080021dbfae */ /* 0x0003e2000c901d46 */
[----:B------:R-:W-:Y:S01]  /*11d30*/  ISETP.GE.AND P3, PT, R12, R9, PT ;  /* 0x000000090c00720c */ /* 0x000fe20003f66270 */
[----:B------:R-:W-:-:S05]  /*11d40*/  VIADD R12, R8, 0x40 ;  /* 0x00000040080c7836 */ /* 0x000fca0000000000 */
[-C--:B------:R-:W-:Y:S01]  /*11d50*/  ISETP.GE.AND P4, PT, R12, R9.reuse, PT ;  /* 0x000000090c00720c */ /* 0x080fe20003f86270 */
[----:B------:R-:W-:Y:S01]  /*11d60*/  VIADD R12, R8, 0x60 ;  /* 0x00000060080c7836 */ /* 0x000fe20000000000 */
[----:B-1----:R-:W1:Y:S05]  /*11d70*/  SHFL.IDX PT, R2, R7, 0x2, 0x1c1f ;  /* 0x005c1f0007027f89 */ /* 0x002e6a00000e0000 */
[----:B0-----:R-:W-:Y:S01]  /*11d80*/  @!P3 IMAD.WIDE.U32 R4, R21, 0x2, R4 ;  /* 0x000000021504b825 */ /* 0x001fe200078e0004 */
[----:B------:R-:W-:Y:S01]  /*11d90*/  @!P3 LEA R29, R0, UR38, 0x1 ;  /* 0x00000026001dbc11 */ /* 0x000fe2000f8e08ff */
[----:B------:R-:W-:Y:S04]  /*11da0*/  SHFL.IDX PT, R7, R7, 0x3, 0x1c1f ;  /* 0x007c1f0007077f89 */ /* 0x000fe800000e0000 */
[----:B------:R-:W-:Y:S04]  /*11db0*/  @!P3 LDGSTS.E.BYPASS.LTC128B.128 [R29+0xe200], desc[UR6][R4.64], !P2 ;  /* 0x0e200000041dbfae */ /* 0x000fe8000d101d46 */
[----:B------:R-:W-:Y:S04]  /*11dc0*/  @!P3 LDGSTS.E.BYPASS.LTC128B.128 [R29+0x11200], desc[UR6][R4.64+0x40], !P0 ;  /* 0x11200040041dbfae */ /* 0x000fe8000c101d46 */
[----:B------:R0:W-:Y:S01]  /*11dd0*/  @!P3 LDGSTS.E.BYPASS.LTC128B.128 [R29+0x14200], desc[UR6][R4.64+0x80], !P1 ;  /* 0x14200080041dbfae */ /* 0x0001e2000c901d46 */
[----:B------:R-:W-:Y:S01]  /*11de0*/  ISETP.GE.AND P3, PT, R12, R9, PT ;  /* 0x000000090c00720c */ /* 0x000fe20003f66270 */
[----:B-1----:R-:W-:-:S02]  /*11df0*/  IMAD.MOV.U32 R3, RZ, RZ, R2 ;  /* 0x000000ffff037224 */ /* 0x002fc400078e0002 */
[----:B------:R-:W-:Y:S02]  /*11e00*/  IMAD.MOV.U32 R2, RZ, RZ, R14 ;  /* 0x000000ffff027224 */ /* 0x000fe400078e000e */
[----:B------:R-:W1:Y:S01]  /*11e10*/  SHFL.IDX PT, R14, R6, 0x3, 0x1c1f ;  /* 0x007c1f00060e7f89 */ /* 0x000e6200000e0000 */
[----:B0-----:R-:W-:Y:S01]  /*11e20*/  @!P4 LEA R5, R0, UR38, 0x1 ;  /* 0x000000260005cc11 */ /* 0x001fe2000f8e08ff */
[----:B------:R-:W-:Y:S02]  /*11e30*/  @!P4 IMAD.WIDE.U32 R2, R21, 0x2, R2 ;  /* 0x000000021502c825 */ /* 0x000fe400078e0002 */
[----:B------:R-:W-:Y:S02]  /*11e40*/  SHFL.IDX PT, R29, R10, RZ, 0x1c1f ;  /* 0x001c1fff0a1d7589 */ /* 0x000fe400000e0000 */
[----:B------:R-:W-:Y:S02]  /*11e50*/  VIADD R4, R8, 0x80 ;  /* 0x0000008008047836 */ /* 0x000fe40000000000 */
[----:B------:R-:W0:Y:S04]  /*11e60*/  SHFL.IDX PT, R6, R20, RZ, 0x1c1f ;  /* 0x001c1fff14067589 */ /* 0x000e2800000e0000 */
[----:B------:R-:W-:Y:S04]  /*11e70*/  @!P4 LDGSTS.E.BYPASS.LTC128B.128 [R5+0xea00], desc[UR6][R2.64], !P2 ;  /* 0x0ea000000205cfae */ /* 0x000fe8000d101d46 */
[----:B------:R-:W-:Y:S04]  /*11e80*/  @!P4 LDGSTS.E.BYPASS.LTC128B.128 [R5+0x11a00], desc[UR6][R2.64+0x40], !P0 ;  /* 0x11a000400205cfae */ /* 0x000fe8000c101d46 */
[----:B------:R2:W-:Y:S01]  /*11e90*/  @!P4 LDGSTS.E.BYPASS.LTC128B.128 [R5+0x14a00], desc[UR6][R2.64+0x80], !P1 ;  /* 0x14a000800205cfae */ /* 0x0005e2000c901d46 */
[----:B------:R-:W-:Y:S01]  /*11ea0*/  ISETP.GE.AND P4, PT, R4, R9, PT ;  /* 0x000000090400720c */ /* 0x000fe20003f86270 */
[----:B-1----:R-:W-:-:S02]  /*11eb0*/  IMAD.MOV.U32 R4, RZ, RZ, R14 ;  /* 0x000000ffff047224 */ /* 0x002fc400078e000e */
[----:B------:R-:W1:Y:S04]  /*11ec0*/  SHFL.IDX PT, R10, R10, 0x1, 0x1c1f ;  /* 0x003c1f000a0a7f89 */ /* 0x000e6800000e0000 */
[----:B------:R3:W4:Y:S01]  /*11ed0*/  SHFL.IDX PT, R14, R20, 0x1, 0x1c1f ;  /* 0x003c1f00140e7f89 */ /* 0x00072200000e0000 */
[----:B--2---:R-:W-:Y:S01]  /*11ee0*/  IMAD.MOV.U32 R5, RZ, RZ, R7 ;  /* 0x000000ffff057224 */ /* 0x004fe200078e0007 */
[C---:B------:R-:W-:Y:S01]  /*11ef0*/  @!P3 LEA R7, R0.reuse, UR38, 0x1 ;  /* 0x000000260007bc11 */ /* 0x040fe2000f8e08ff */
[----:B0-----:R-:W-:Y:S02]  /*11f00*/  IMAD.MOV.U32 R2, RZ, RZ, R6 ;  /* 0x000000ffff027224 */ /* 0x001fe400078e0006 */
[----:B------:R-:W-:Y:S01]  /*11f10*/  IMAD.MOV.U32 R3, RZ, RZ, R29 ;  /* 0x000000ffff037224 */ /* 0x000fe200078e001d */
[----:B------:R-:W-:Y:S01]  /*11f20*/  @!P4 LEA R29, R0, UR38, 0x1 ;  /* 0x00000026001dcc11 */ /* 0x000fe2000f8e08ff */
[----:B------:R-:W-:-:S04]  /*11f30*/  @!P3 IMAD.WIDE.U32 R4, R21, 0x2, R4 ;  /* 0x000000021504b825 */ /* 0x000fc800078e0004 */
[----:B------:R-:W-:Y:S01]  /*11f40*/  @!P4 IMAD.WIDE.U32 R2, R21, 0x2, R2 ;  /* 0x000000021502c825 */ /* 0x000fe200078e0002 */
[----:B------:R3:W-:Y:S03]  /*11f50*/  @!P3 LDGSTS.E.BYPASS.LTC128B.128 [R7+0xf200], desc[UR6][R4.64], !P2 ;  /* 0x0f2000000407bfae */ /* 0x0007e6000d101d46 */
[----:B------:R-:W-:Y:S01]  /*11f60*/  IMAD.MOV.U32 R6, RZ, RZ, 0x1 ;  /* 0x00000001ff067424 */ /* 0x000fe200078e00ff */
[----:B------:R3:W-:Y:S04]  /*11f70*/  @!P3 LDGSTS.E.BYPASS.LTC128B.128 [R7+0x12200], desc[UR6][R4.64+0x40], !P0 ;  /* 0x122000400407bfae */ /* 0x0007e8000c101d46 */
[----:B------:R3:W-:Y:S04]  /*11f80*/  @!P3 LDGSTS.E.BYPASS.LTC128B.128 [R7+0x15200], desc[UR6][R4.64+0x80], !P1 ;  /* 0x152000800407bfae */ /* 0x0007e8000c901d46 */
[----:B------:R3:W-:Y:S04]  /*11f90*/  @!P4 LDGSTS.E.BYPASS.LTC128B.128 [R29+0xfa00], desc[UR6][R2.64], !P2 ;  /* 0x0fa00000021dcfae */ /* 0x0007e8000d101d46 */
[----:B------:R3:W-:Y:S04]  /*11fa0*/  @!P4 LDGSTS.E.BYPASS.LTC128B.128 [R29+0x12a00], desc[UR6][R2.64+0x40], !P0 ;  /* 0x12a00040021dcfae */ /* 0x0007e8000c101d46 */
[----:B-1--4-:R3:W-:Y:S02]  /*11fb0*/  @!P4 LDGSTS.E.BYPASS.LTC128B.128 [R29+0x15a00], desc[UR6][R2.64+0x80], !P1 ;  /* 0x15a00080021dcfae */ /* 0x0127e4000c901d46 */
.L_x_11401:
        /* <DEDUP_REMOVED lines=16> */
.L_x_11309:
[----:B------:R-:W-:Y:S05]  /*120c0*/  BSYNC B0 ;  /* 0x0000000000007941 */ /* 0x000fea0003800000 */
.L_x_11308:
        /* <DEDUP_REMOVED lines=10> */
.L_x_11402:
[----:B0-----:R-:W-:Y:S01]  /*12170*/  IMAD.MOV.U32 R0, RZ, RZ, RZ ;  /* 0x000000ffff007224 */ /* 0x001fe200078e00ff */
        /* <DEDUP_REMOVED lines=13> */
[----:B0-----:R-:W-:Y:S02]  /*12250*/  LOP3.LUT R7, R4, 0x1f, RZ, 0xc0, !PT ;  /* 0x0000001f04077812 */ /* 0x001fe400078ec0ff */
[----:B------:R-:W-:Y:S02]  /*12260*/  MOV R4, R16 ;  /* 0x0000001000047202 */ /* 0x000fe40000000f00 */
[----:B------:R-:W-:-:S07]  /*12270*/  LOP3.LUT R10, R9, 0x1, RZ, 0xc0, !PT ;  /* 0x00000001090a7812 */ /* 0x000fce00078ec0ff */
[----:B------:R-:W-:Y:S05]  /*12280*/  @!P0 BRA `(.L_x_11312) ;  /* 0x0000001000d48947 */ /* 0x000fea0003800000 */
[----:B------:R-:W-:Y:S01]  /*12290*/  BSSY B0, `(.L_x_11312) ;  /* 0x0000134000007945 */ /* 0x000fe20003800000 */
[----:B------:R-:W-:Y:S02]  /*122a0*/  IMAD.IADD R9, R9, 0x1, -R10 ;  /* 0x0000000109097824 */ /* 0x000fe400078e0a0a */
[----:B------:R-:W-:Y:S02]  /*122b0*/  IMAD.MOV.U32 R11, RZ, RZ, 0x1 ;  /* 0x00000001ff0b7424 */ /* 0x000fe400078e00ff */
[----:B------:R-:W-:-:S07]  /*122c0*/  IMAD.MOV.U32 R4, RZ, RZ, R16 ;  /* 0x000000ffff047224 */ /* 0x000fce00078e0010 */
.L_x_11347:
        /* <DEDUP_REMOVED lines=29> */
.L_x_11315:
[----:B------:R-:W1:Y:S01]  /*124a0*/  SYNCS.PHASECHK.TRANS64.TRYWAIT P0, [UR38+0x31c48], R6 ;  /* 0x031c4806ff0075a7 */ /* 0x000e620008000166 */
[----:B------:R-:W-:Y:S01]  /*124b0*/  BSSY B2, `(.L_x_11316) ;  /* 0x0000003000027945 */ /* 0x000fe20003800000 */
[----:B------:R-:W-:-:S03]  /*124c0*/  ISETP.NE.AND P2, PT, R28, RZ, PT ;  /* 0x000000ff1c00720c */ /* 0x000fc60003f45270 */
[----:B-1----:R-:W-:Y:S10]  /*124d0*/  @!P0 BRA `(.L_x_11317) ;  /* 0x0000002c00a48947 */ /* 0x002ff40003800000 */
.L_x_11403:
[----:B------:R-:W-:Y:S05]  /*124e0*/  BSYNC B2 ;  /* 0x0000000000027941 */ /* 0x000fea0003800000 */
.L_x_11316:
[----:B------:R-:W-:Y:S04]  /*124f0*/  BSSY B2, `(.L_x_11318) ;  /* 0x0000007000027945 */ /* 0x000fe80003800000 */
[----:B------:R-:W-:Y:S05]  /*12500*/  @P2 BRA `(.L_x_11319) ;  /* 0x0000000000142947 */ /* 0x000fea0003800000 */
[----:B------:R-:W-:Y:S01]  /*12510*/  ISETP.NE.AND P0, PT, R7, RZ, PT ;  /* 0x000000ff0700720c */ /* 0x000fe20003f05270 */
[----:B------:R-:W-:-:S04]  /*12520*/  IMAD.MOV.U32 R2, RZ, RZ, 0x6c00 ;  /* 0x00006c00ff027424 */ /* 0x000fc800078e00ff */
[----:B------:R2:W-:Y:S08]  /*12530*/  SYNCS.ARRIVE.TRANS64 RZ, [UR38+0x31c38], R2 ;  /* 0x031c3802ffff79a7 */ /* 0x0005f00008000026 */
[----:B--2---:R-:W-:Y:S05]  /*12540*/  @!P0 BRA `(.L_x_11319) ;  /* 0x0000000000048947 */ /* 0x004fea0003800000 */
[----:B------:R-:W-:Y:S01]  /*12550*/  BPT.TRAP 0x1 ;  /* 0x000000040000795c */ /* 0x000fe20000300000 */
.L_x_11319:
[----:B------:R-:W-:Y:S05]  /*12560*/  BSYNC B2 ;  /* 0x0000000000027941 */ /* 0x000fea0003800000 */
.L_x_11318:
        /* <DEDUP_REMOVED lines=11> */
.L_x_11320:
        /* <DEDUP_REMOVED lines=13> */
.L_x_11321:
        /* <DEDUP_REMOVED lines=15> */
.L_x_11322:
        /* <DEDUP_REMOVED lines=12> */
.L_x_11404:
[----:B------:R-:W-:Y:S05]  /*128a0*/  BSYNC B2 ;  /* 0x0000000000027941 */ /* 0x000fea0003800000 */
.L_x_11323:
        /* <DEDUP_REMOVED lines=9> */
.L_x_11326:
[----:B------:R-:W-:Y:S05]  /*12940*/  BSYNC B2 ;  /* 0x0000000000027941 */ /* 0x000fea0003800000 */
.L_x_11325:
        /* <DEDUP_REMOVED lines=10> */
.L_x_11327:
        /* <DEDUP_REMOVED lines=13> */
.L_x_11328:
        /* <DEDUP_REMOVED lines=13> */
.L_x_11329:
        /* <DEDUP_REMOVED lines=10> */
.L_x_11314:
[----:B------:R-:W-:Y:S05]  /*12c30*/  BSYNC B1 ;  /* 0x0000000000017941 */ /* 0x000fea0003800000 */
.L_x_11313:
[----:B------:R-:W-:Y:S01]  /*12c40*/  ISETP.NE.AND P0, PT, R22, RZ, PT ;  /* 0x000000ff1600720c */ /* 0x000fe20003f05270 */
[----:B------:R-:W-:Y:S01]  /*12c50*/  BSSY B1, `(.L_x_11330) ;  /* 0x0000094000017945 */ /* 0x000fe20003800000 */
[----:B------:R-:W-:-:S11]  /*12c60*/  LOP3.LUT R6, R11, 0x1, RZ, 0x3c, !PT ;  /* 0x000000010b067812 */ /* 0x000fd600078e3cff */
[----:B------:R-:W-:Y:S05]  /*12c70*/  @!P0 BRA `(.L_x_11331) ;  /* 0x0000000800448947 */ /* 0x000fea0003800000 */
[----:B------:R-:W-:Y:S01]  /*12c80*/  ISETP.NE.AND P0, PT, R23, RZ, PT ;  /* 0x000000ff1700720c */ /* 0x000fe20003f05270 */
        /* <DEDUP_REMOVED lines=23> */
.L_x_11332:
[----:B------:R-:W1:Y:S01]  /*12e00*/  SYNCS.PHASECHK.TRANS64.TRYWAIT P0, [UR38+0x31c40], R12 ;  /* 0x031c400cff0075a7 */ /* 0x000e620008000166 */
[----:B------:R-:W-:Y:S01]  /*12e10*/  BSSY B2, `(.L_x_11333) ;  /* 0x0000003000027945 */ /* 0x000fe20003800000 */
[----:B------:R-:W-:-:S03]  /*12e20*/  ISETP.NE.AND P2, PT, R28, RZ, PT ;  /* 0x000000ff1c00720c */ /* 0x000fc60003f45270 */
[----:B-1----:R-:W-:Y:S10]  /*12e30*/  @!P0 BRA `(.L_x_11334) ;  /* 0x00000024007c8947 */ /* 0x002ff40003800000 */
.L_x_11405:
[----:B------:R-:W-:Y:S05]  /*12e40*/  BSYNC B2 ;  /* 0x0000000000027941 */ /* 0x000fea0003800000 */
.L_x_11333:
[----:B------:R-:W-:Y:S04]  /*12e50*/  BSSY B2, `(.L_x_11335) ;  /* 0x0000007000027945 */ /* 0x000fe80003800000 */
[----:B------:R-:W-:Y:S05]  /*12e60*/  @P2 BRA `(.L_x_11336) ;  /* 0x0000000000142947 */ /* 0x000fea0003800000 */
[----:B------:R-:W-:Y:S01]  /*12e70*/  ISETP.NE.AND P0, PT, R7, RZ, PT ;  /* 0x000000ff0700720c */ /* 0x000fe20003f05270 */
[----:B------:R-:W-:-:S04]  /*12e80*/  IMAD.MOV.U32 R2, RZ, RZ, 0x6c00 ;  /* 0x00006c00ff027424 */ /* 0x000fc800078e00ff */
[----:B------:R2:W-:Y:S08]  /*12e90*/  SYNCS.ARRIVE.TRANS64 RZ, [UR38+0x31c30], R2 ;  /* 0x031c3002ffff79a7 */ /* 0x0005f00008000026 */
[----:B--2---:R-:W-:Y:S05]  /*12ea0*/  @!P0 BRA `(.L_x_11336) ;  /* 0x0000000000048947 */ /* 0x004fea0003800000 */
[----:B------:R-:W-:Y:S01]  /*12eb0*/  BPT.TRAP 0x1 ;  /* 0x000000040000795c */ /* 0x000fe20000300000 */
.L_x_11336:
[----:B------:R-:W-:Y:S05]  /*12ec0*/  BSYNC B2 ;  /* 0x0000000000027941 */ /* 0x000fea0003800000 */
.L_x_11335:
        /* <DEDUP_REMOVED lines=11> */
.L_x_11337:
        /* <DEDUP_REMOVED lines=14> */
.L_x_11338:
        /* <DEDUP_REMOVED lines=14> */
.L_x_11339:
        /* <DEDUP_REMOVED lines=12> */
.L_x_11406:
[----:B------:R-:W-:Y:S05]  /*13200*/  BSYNC B2 ;  /* 0x0000000000027941 */ /* 0x000fea0003800000 */
.L_x_11340:
        /* <DEDUP_REMOVED lines=9> */
.L_x_11343:
[----:B------:R-:W-:Y:S05]  /*132a0*/  BSYNC B2 ;  /* 0x0000000000027941 */ /* 0x000fea0003800000 */
.L_x_11342:
        /* <DEDUP_REMOVED lines=10> */
.L_x_11344:
        /* <DEDUP_REMOVED lines=13> */
.L_x_11345:
        /* <DEDUP_REMOVED lines=13> */
.L_x_11346:
        /* <DEDUP_REMOVED lines=10> */
.L_x_11331:
[----:B------:R-:W-:Y:S05]  /*13590*/  BSYNC B1 ;  /* 0x0000000000017941 */ /* 0x000fea0003800000 */
.L_x_11330:
[----:B------:R-:W-:Y:S02]  /*135a0*/  VIADD R8, R8, 0xfffffffe ;  /* 0xfffffffe08087836 */ /* 0x000fe40000000000 */
[----:B------:R-:W-:Y:S01]  /*135b0*/  IMAD.MOV.U32 R11, RZ, RZ, R6 ;  /* 0x000000ffff0b7224 */ /* 0x000fe200078e0006 */
[----:B------:R-:W-:Y:S06]  /*135c0*/  @P1 BRA `(.L_x_11347) ;  /* 0xffffffec00401947 */ /* 0x000fec000383ffff */
[----:B------:R-:W-:Y:S05]  /*135d0*/  BSYNC B0 ;  /* 0x0000000000007941 */ /* 0x000fea0003800000 */
.L_x_11312:
        /* <DEDUP_REMOVED lines=29> */
.L_x_11349:
[----:B------:R-:W1:Y:S01]  /*137b0*/  SYNCS.PHASECHK.TRANS64.TRYWAIT P0, [UR38+0x31c48], R9 ;  /* 0x031c4809ff0075a7 */ /* 0x000e620008000166 */
[----:B------:R-:W-:Y:S01]  /*137c0*/  BSSY B1, `(.L_x_11350) ;  /* 0x0000003000017945 */ /* 0x000fe20003800000 */
[----:B------:R-:W-:-:S03]  /*137d0*/  ISETP.NE.AND P1, PT, R28, RZ, PT ;  /* 0x000000ff1c00720c */ /* 0x000fc60003f25270 */
[----:B-1----:R-:W-:Y:S10]  /*137e0*/  @!P0 BRA `(.L_x_11351) ;  /* 0x0000001c00408947 */ /* 0x002ff40003800000 */
.L_x_11407:
[----:B------:R-:W-:Y:S05]  /*137f0*/  BSYNC B1 ;  /* 0x0000000000017941 */ /* 0x000fea0003800000 */
.L_x_11350:
[----:B------:R-:W-:Y:S04]  /*13800*/  BSSY B1, `(.L_x_11352) ;  /* 0x0000007000017945 */ /* 0x000fe80003800000 */
[----:B------:R-:W-:Y:S05]  /*13810*/  @P1 BRA `(.L_x_11353) ;  /* 0x0000000000141947 */ /* 0x000fea0003800000 */
[----:B------:R-:W-:Y:S01]  /*13820*/  ISETP.NE.AND P0, PT, R7, RZ, PT ;  /* 0x000000ff0700720c */ /* 0x000fe20003f05270 */
[----:B-1----:R-:W-:-:S04]  /*13830*/  IMAD.MOV.U32 R2, RZ, RZ, 0x6c00 ;  /* 0x00006c00ff027424 */ /* 0x002fc800078e00ff */
[----:B------:R2:W-:Y:S08]  /*13840*/  SYNCS.ARRIVE.TRANS64 RZ, [UR38+0x31c38], R2 ;  /* 0x031c3802ffff79a7 */ /* 0x0005f00008000026 */
[----:B--2---:R-:W-:Y:S05]  /*13850*/  @!P0 BRA `(.L_x_11353) ;  /* 0x0000000000048947 */ /* 0x004fea0003800000 */
[----:B------:R-:W-:Y:S01]  /*13860*/  BPT.TRAP 0x1 ;  /* 0x000000040000795c */ /* 0x000fe20000300000 */
.L_x_11353:
[----:B------:R-:W-:Y:S05]  /*13870*/  BSYNC B1 ;  /* 0x0000000000017941 */ /* 0x000fea0003800000 */
.L_x_11352:
        /* <DEDUP_REMOVED lines=11> */
.L_x_11354:
        /* <DEDUP_REMOVED lines=14> */
.L_x_11355:
        /* <DEDUP_REMOVED lines=14> */
.L_x_11356:
        /* <DEDUP_REMOVED lines=11> */
.L_x_11408:
[----:B------:R-:W-:Y:S05]  /*13ba0*/  BSYNC B1 ;  /* 0x0000000000017941 */ /* 0x000fea0003800000 */
.L_x_11357:
        /* <DEDUP_REMOVED lines=9> */
.L_x_11360:
[----:B------:R-:W-:Y:S05]  /*13c40*/  BSYNC B1 ;  /* 0x0000000000017941 */ /* 0x000fea0003800000 */
.L_x_11359:
        /* <DEDUP_REMOVED lines=10> */
.L_x_11361:
        /* <DEDUP_REMOVED lines=13> */
.L_x_11362:
        /* <DEDUP_REMOVED lines=13> */
.L_x_11363:
        /* <DEDUP_REMOVED lines=10> */
.L_x_11348:
[----:B------:R-:W-:Y:S05]  /*13f30*/  BSYNC B0 ;  /* 0x0000000000007941 */ /* 0x000fea0003800000 */
.L_x_11311:
        /* <DEDUP_REMOVED lines=9> */
.L_x_11409:
[----:B------:R-:W-:Y:S05]  /*13fd0*/  BSYNC B1 ;  /* 0x0000000000017941 */ /* 0x000fea0003800000 */
.L_x_11366:
        /* <DEDUP_REMOVED lines=8> */
.L_x_11369:
[----:B------:R-:W-:Y:S05]  /*14060*/  BSYNC B1 ;  /* 0x0000000000017941 */ /* 0x000fea0003800000 */
.L_x_11368:
        /* <DEDUP_REMOVED lines=13> */
.L_x_11370:
        /* <DEDUP_REMOVED lines=13> */
.L_x_11371:
        /* <DEDUP_REMOVED lines=13> */
.L_x_11372:
        /* <DEDUP_REMOVED lines=8> */
.L_x_11365:
[----:B------:R-:W-:Y:S05]  /*14360*/  BSYNC B0 ;  /* 0x0000000000007941 */ /* 0x000fea0003800000 */
.L_x_11364:
[----:B------:R-:W-:Y:S01]  /*14370*/  IADD3 R0, R0, 0x1, RZ ;  /* 0x0000000100007810 */ /* 0x000fe20007ffe0ff */
[----:B0-----:R-:W-:-:S03]  /*14380*/  IMAD.MOV.U32 R2, RZ, RZ, RZ ;  /* 0x000000ffff027224 */ /* 0x001fc600078e00ff */
[----:B------:R-:W-:-:S04]  /*14390*/  ISETP.NE.AND P0, PT, R0, 0x2, PT ;  /* 0x000000020000780c */ /* 0x000fc80003f05270 */
[----:B------:R-:W-:Y:S02]  /*143a0*/  SEL R3, RZ, 0x1, P0 ;  /* 0x00000001ff037807 */ /* 0x000fe40000000000 */
[----:B------:R-:W-:Y:S02]  /*143b0*/  SEL R0, R0, RZ, P0 ;  /* 0x000000ff00007207 */ /* 0x000fe40000000000 */
[----:B------:R-:W-:-:S07]  /*143c0*/  LOP3.LUT R6, R6, R3, RZ, 0x3c, !PT ;  /* 0x0000000306067212 */ /* 0x000fce00078e3cff */
.L_x_11295:
[----:B------:R-:W0:Y:S01]  /*143d0*/  S2R R4, SR_CgaCtaId ;  /* 0x0000000000047919 */ /* 0x000e220000008800 */
[----:B------:R-:W-:Y:S02]  /*143e0*/  MOV R3, 0x400 ;  /* 0x0000040000037802 */ /* 0x000fe40000000f00 */
[----:B------:R-:W-:Y:S02]  /*143f0*/  SHF.L.U32 R2, R2, 0x1f, RZ ;  /* 0x0000001f02027819 */ /* 0x000fe400000006ff */
[----:B0-----:R-:W-:-:S04]  /*14400*/  LEA R7, R4, R3, 0x18 ;  /* 0x0000000304077211 */ /* 0x001fc800078ec0ff */
[----:B------:R-:W0:Y:S02]  /*14410*/  SYNCS.PHASECHK.TRANS64.TRYWAIT P0, [R7+URZ+0x31c20], R2 ;  /* 0x031c2002070075a7 */ /* 0x000e24000800017f */
[----:B0-----:R-:W-:Y:S05]  /*14420*/  @!P0 BRA `(.L_x_11373) ;  /* 0x0000001000748947 */ /* 0x001fea0003800000 */
.L_x_11410:
[----:B------:R-:W-:-:S03]  /*14430*/  UMOV UR4, 0xffffffff ;  /* 0xffffffff00047882 */ /* 0x000fc60000000000 */
[----:B------:R-:W-:Y:S05]  /*14440*/  BRA.DIV UR4, `(.L_x_11374) ;  /* 0x0000001204807947 */ /* 0x000fea000b800000 */
[----:B0-----:R-:W0:Y:S02]  /*14450*/  S2R R2, SR_TID.X ;  /* 0x0000000000027919 */ /* 0x001e240000002100 */
[----:B0-----:R-:W-:-:S04]  /*14460*/  SHF.R.U32.HI R2, RZ, 0x5, R2 ;  /* 0x00000005ff027819 */ /* 0x001fc80000011602 */
[----:B------:R-:W-:-:S05]  /*14470*/  LOP3.LUT R2, R2, 0x3, RZ, 0xc0, !PT ;  /* 0x0000000302027812 */ /* 0x000fca00078ec0ff */
[----:B------:R0:W1:Y:S02]  /*14480*/  SHFL.IDX PT, R14, R2, RZ, 0x1f ;  /* 0x00001fff020e7589 */ /* 0x00006400000e0000 */
.L_x_11413:
[----:B-1----:R-:W-:-:S13]  /*14490*/  ISETP.NE.AND P0, PT, R14, RZ, PT ;  /* 0x000000ff0e00720c */ /* 0x002fda0003f05270 */
[----:B------:R-:W-:Y:S05]  /*144a0*/  @P0 BRA `(.L_x_11257) ;  /* 0x0000000000840947 */ /* 0x000fea0003800000 */
[----:B------:R-:W-:-:S03]  /*144b0*/  UMOV UR4, 0xffffffff ;  /* 0xffffffff00047882 */ /* 0x000fc60000000000 */
[----:B------:R-:W-:Y:S05]  /*144c0*/  BRA.DIV UR4, `(.L_x_11375) ;  /* 0x0000001204947947 */ /* 0x000fea000b800000 */
[----:B------:R-:W-:-:S13]  /*144d0*/  ELECT P6, URZ, PT ;  /* 0x00000000003f782f */ /* 0x000fda00038c0000 */
.L_x_11416:
[----:B------:R-:W-:Y:S05]  /*144e0*/  @!P6 BRA `(.L_x_11257) ;  /* 0x000000000074e947 */ /* 0x000fea0003800000 */
[----:B------:R-:W-:-:S04]  /*144f0*/  LOP3.LUT R27, R27, 0x2, RZ, 0xfc, !PT ;  /* 0x000000021b1b7812 */ /* 0x000fc800078efcff */
[----:B------:R-:W-:-:S13]  /*14500*/  ISETP.NE.AND P2, PT, R27, 0x3, PT ;  /* 0x000000031b00780c */ /* 0x000fda0003f45270 */
[----:B------:R-:W-:Y:S05]  /*14510*/  @!P2 BRA `(.L_x_11376) ;  /* 0x000000000004a947 */ /* 0x000fea0003800000 */
[----:B------:R-:W-:Y:S01]  /*14520*/  BPT.TRAP 0x1 ;  /* 0x000000040000795c */ /* 0x000fe20000300000 */
.L_x_11376:
        /* <DEDUP_REMOVED lines=12> */
.L_x_11417:
[----:B------:R-:W1:Y:S02]  /*145f0*/  SYNCS.PHASECHK.TRANS64.TRYWAIT P0, [R3+URZ], R2 ;  /* 0x00000002030075a7 */ /* 0x000e64000800017f */
[----:B-1----:R-:W-:Y:S05]  /*14600*/  @!P0 BRA `(.L_x_11378) ;  /* 0x0000001000788947 */ /* 0x002fea0003800000 */
.L_x_11418:
[----:B------:R-:W-:Y:S05]  /*14610*/  @!P2 BRA `(.L_x_11379) ;  /* 0x000000000004a947 */ /* 0x000fea0003800000 */
[----:B------:R-:W-:Y:S01]  /*14620*/  BPT.TRAP 0x1 ;  /* 0x000000040000795c */ /* 0x000fe20000300000 */
.L_x_11379:
[----:B-1----:R-:W-:-:S04]  /*14630*/  VIADD R3, R7, 0x31c60 ;  /* 0x00031c6007037836 */ /* 0x002fc80000000000 */
[----:B0-----:R-:W-:-:S04]  /*14640*/  IMAD R5, R0, 0x8, R3 ;  /* 0x0000000800057824 */ /* 0x001fc800078e0203 */
[----:B------:R-:W0:Y:S02]  /*14650*/  SYNCS.PHASECHK.TRANS64.TRYWAIT P0, [R5+URZ], R4 ;  /* 0x00000004050075a7 */ /* 0x000e24000800017f */
[----:B0-----:R-:W-:Y:S05]  /*14660*/  @!P0 BRA `(.L_x_11380) ;  /* 0x0000001000748947 */ /* 0x001fea0003800000 */
.L_x_11419:
[----:B------:R-:W-:-:S07]  /*14670*/  IMAD R3, R8, 0x8, R3 ;  /* 0x0000000808037824 */ /* 0x000fce00078e0203 */
.L_x_11381:
[----:B-1----:R1:W2:Y:S02]  /*14680*/  SYNCS.PHASECHK.TRANS64.TRYWAIT P0, [R3+URZ], R2 ;  /* 0x00000002030075a7 */ /* 0x0022a4000800017f */
[----:B--2---:R-:W-:Y:S05]  /*14690*/  @!P0 NANOSLEEP.SYNCS 0x989680 ;  /* 0x009896800000895d */ /* 0x004fea0003900000 */
[----:B------:R-:W2:Y:S02]  /*146a0*/  @!P0 SYNCS.PHASECHK.TRANS64 P0, [R3+URZ], R2 ;  /* 0x00000002030085a7 */ /* 0x000ea4000800007f */
[----:B--2---:R-:W-:Y:S05]  /*146b0*/  @!P0 BRA `(.L_x_11381) ;  /* 0xfffffffc00f08947 */ /* 0x004fea000383ffff */
.L_x_11257:
[----:B------:R-:W-:Y:S05]  /*146c0*/  BSYNC B6 ;  /* 0x0000000000067941 */ /* 0x000fea0003800000 */
.L_x_11254:
[----:B------:R-:W-:Y:S05]  /*146d0*/  EXIT ;  /* 0x000000000000794d */ /* 0x000fea0003800000 */
.L_x_11261:
[----:B0-----:R-:W-:-:S04]  /*146e0*/  IMAD.U32 R3, RZ, RZ, UR60 ;  /* 0x0000003cff037e24 */ /* 0x001fc8000f8e00ff */
[----:B------:R0:W1:Y:S03]  /*146f0*/  SYNCS.PHASECHK.TRANS64.TRYWAIT P1, [R3+URZ+0x31c00], R0 ;  /* 0x031c0000030075a7 */ /* 0x000066000802017f */
[----:B-1----:R-:W-:Y:S05]  /*14700*/  @!P1 NANOSLEEP.SYNCS 0x989680 ;  /* 0x009896800000995d */ /* 0x002fea0003900000 */
[----:B------:R-:W1:Y:S02]  /*14710*/  @!P1 SYNCS.PHASECHK.TRANS64 P1, [R3+URZ+0x31c00], R0 ;  /* 0x031c0000030095a7 */ /* 0x000e64000802007f */
[----:B-1----:R-:W-:Y:S05]  /*14720*/  @!P1 BRA `(.L_x_11261) ;  /* 0xfffffffc00ec9947 */ /* 0x002fea000383ffff */
[----:B------:R-:W-:Y:S05]  /*14730*/  BRA `(.L_x_11382) ;  /* 0xfffffecc00147947 */ /* 0x000fea000383ffff */
.L_x_11265:
[----:B--2---:R-:W-:-:S04]  /*14740*/  IMAD.U32 R5, RZ, RZ, UR60 ;  /* 0x0000003cff057e24 */ /* 0x004fc8000f8e00ff */
[----:B------:R2:W3:Y:S03]  /*14750*/  SYNCS.PHASECHK.TRANS64.TRYWAIT P2, [R5+URZ+0x31c30], R0 ;  /* 0x031c3000050075a7 */ /* 0x0004e6000804017f */
[----:B---3--:R-:W-:Y:S05]  /*14760*/  @!P2 NANOSLEEP.SYNCS 0x989680 ;  /* 0x009896800000a95d */ /* 0x008fea0003900000 */
[----:B------:R-:W3:Y:S02]  /*14770*/  @!P2 SYNCS.PHASECHK.TRANS64 P2, [R5+URZ+0x31c30], R0 ;  /* 0x031c30000500a5a7 */ /* 0x000ee4000804007f */
[----:B---3--:R-:W-:Y:S05]  /*14780*/  @!P2 BRA `(.L_x_11265) ;  /* 0xfffffffc00eca947 */ /* 0x008fea000383ffff */
[----:B------:R-:W-:Y:S05]  /*14790*/  BRA `(.L_x_11264) ;  /* 0xfffffecc00287947 */ /* 0x000fea000383ffff */
.L_x_11270:
[----:B--2---:R-:W-:-:S04]  /*147a0*/  IMAD.U32 R15, RZ, RZ, UR7 ;  /* 0x00000007ff0f7e24 */ /* 0x004fc8000f8e00ff */
[----:B------:R2:W3:Y:S03]  /*147b0*/  SYNCS.PHASECHK.TRANS64.TRYWAIT P3, [R15+URZ+0x31c30], R14 ;  /* 0x031c300e0f0075a7 */ /* 0x0004e6000806017f */
[----:B---3--:R-:W-:Y:S05]  /*147c0*/  @!P3 NANOSLEEP.SYNCS 0x989680 ;  /* 0x009896800000b95d */ /* 0x008fea0003900000 */
[----:B------:R-:W3:Y:S02]  /*147d0*/  @!P3 SYNCS.PHASECHK.TRANS64 P3, [R15+URZ+0x31c30], R14 ;  /* 0x031c300e0f00b5a7 */ /* 0x000ee4000806007f */
[----:B---3--:R-:W-:Y:S05]  /*147e0*/  @!P3 BRA `(.L_x_11270) ;  /* 0xfffffffc00ecb947 */ /* 0x008fea000383ffff */
[----:B------:R-:W-:Y:S05]  /*147f0*/  BRA `(.L_x_11267) ;  /* 0xffffff1000847947 */ /* 0x000fea000383ffff */
.L_x_11274:
[----:B--2---:R-:W-:-:S04]  /*14800*/  IMAD.U32 R14, RZ, RZ, UR7 ;  /* 0x00000007ff0e7e24 */ /* 0x004fc8000f8e00ff */
[----:B------:R2:W3:Y:S03]  /*14810*/  SYNCS.PHASECHK.TRANS64.TRYWAIT P3, [R14+URZ+0x31c50], R13 ;  /* 0x031c500d0e0075a7 */ /* 0x0004e6000806017f */
[----:B---3--:R-:W-:Y:S05]  /*14820*/  @!P3 NANOSLEEP.SYNCS 0x989680 ;  /* 0x009896800000b95d */ /* 0x008fea0003900000 */
[----:B------:R-:W3:Y:S02]  /*14830*/  @!P3 SYNCS.PHASECHK.TRANS64 P3, [R14+URZ+0x31c50], R13 ;  /* 0x031c500d0e00b5a7 */ /* 0x000ee4000806007f */
[----:B---3--:R-:W-:Y:S05]  /*14840*/  @!P3 BRA `(.L_x_11274) ;  /* 0xfffffffc00ecb947 */ /* 0x008fea000383ffff */
[----:B------:R-:W-:Y:S05]  /*14850*/  BRA `(.L_x_11271) ;  /* 0xffffff28001c7947 */ /* 0x000fea000383ffff */
.L_x_11280:
[----:B-1----:R-:W-:-:S04]  /*14860*/  IMAD.U32 R12, RZ, RZ, UR6 ;  /* 0x00000006ff0c7e24 */ /* 0x002fc8000f8e00ff */
[----:B------:R1:W2:Y:S03]  /*14870*/  SYNCS.PHASECHK.TRANS64.TRYWAIT P2, [R12+URZ+0x31c30], R11 ;  /* 0x031c300b0c0075a7 */ /* 0x0002a6000804017f */
[----:B--2---:R-:W-:Y:S05]  /*14880*/  @!P2 NANOSLEEP.SYNCS 0x989680 ;  /* 0x009896800000a95d */ /* 0x004fea0003900000 */
[----:B------:R-:W2:Y:S02]  /*14890*/  @!P2 SYNCS.PHASECHK.TRANS64 P2, [R12+URZ+0x31c30], R11 ;  /* 0x031c300b0c00a5a7 */ /* 0x000ea4000804007f */
[----:B--2---:R-:W-:Y:S05]  /*148a0*/  @!P2 BRA `(.L_x_11280) ;  /* 0xfffffffc00eca947 */ /* 0x004fea000383ffff */
[----:B------:R-:W-:Y:S05]  /*148b0*/  BRA `(.L_x_11277) ;  /* 0xffffff5c009c7947 */ /* 0x000fea000383ffff */
.L_x_11284:
[----:B0-----:R-:W-:-:S04]  /*148c0*/  IMAD.U32 R11, RZ, RZ, UR6 ;  /* 0x00000006ff0b7e24 */ /* 0x001fc8000f8e00ff */
[----:B------:R0:W2:Y:S03]  /*148d0*/  SYNCS.PHASECHK.TRANS64.TRYWAIT P2, [R11+URZ+0x31c50], R10 ;  /* 0x031c500a0b0075a7 */ /* 0x0000a6000804017f */
[----:B--2---:R-:W-:Y:S05]  /*148e0*/  @!P2 NANOSLEEP.SYNCS 0x989680 ;  /* 0x009896800000a95d */ /* 0x004fea0003900000 */
[----:B------:R-:W2:Y:S02]  /*148f0*/  @!P2 SYNCS.PHASECHK.TRANS64 P2, [R11+URZ+0x31c50], R10 ;  /* 0x031c500a0b00a5a7 */ /* 0x000ea4000804007f */
[----:B--2---:R-:W-:Y:S05]  /*14900*/  @!P2 BRA `(.L_x_11284) ;  /* 0xfffffffc00eca947 */ /* 0x004fea000383ffff */
[----:B------:R-:W-:Y:S05]  /*14910*/  BRA `(.L_x_11281) ;  /* 0xffffff7400487947 */ /* 0x000fea000383ffff */
.L_x_11289:
[----:B---3--:R-:W-:-:S04]  /*14920*/  IMAD.U32 R3, RZ, RZ, UR10 ;  /* 0x0000000aff037e24 */ /* 0x008fc8000f8e00ff */
[----:B------:R3:W0:Y:S03]  /*14930*/  SYNCS.PHASECHK.TRANS64.TRYWAIT P0, [R3+URZ+0x31c50], R4 ;  /* 0x031c5004030075a7 */ /* 0x000626000800017f */
[----:B0-----:R-:W-:Y:S05]  /*14940*/  @!P0 NANOSLEEP.SYNCS 0x989680 ;  /* 0x009896800000895d */ /* 0x001fea0003900000 */
[----:B------:R-:W0:Y:S02]  /*14950*/  @!P0 SYNCS.PHASECHK.TRANS64 P0, [R3+URZ+0x31c50], R4 ;  /* 0x031c5004030085a7 */ /* 0x000e24000800007f */
[----:B0-----:R-:W-:Y:S05]  /*14960*/  @!P0 BRA `(.L_x_11289) ;  /* 0xfffffffc00ec8947 */ /* 0x001fea000383ffff */
[----:B------:R-:W-:Y:S05]  /*14970*/  BRA `(.L_x_11288) ;  /* 0xffffff9c00507947 */ /* 0x000fea000383ffff */
.L_x_11300:
[----:B------:R-:W-:Y:S02]  /*14980*/  IMAD.MOV.U32 R13, RZ, RZ, R22 ;  /* 0x000000ffff0d7224 */ /* 0x000fe400078e0016 */
[----:B------:R-:W-:Y:S02]  /*14990*/  IMAD.MOV.U32 R12, RZ, RZ, RZ ;  /* 0x000000ffff0c7224 */ /* 0x000fe400078e00ff */
[----:B------:R-:W-:Y:S02]  /*149a0*/  IMAD.MOV.U32 R11, RZ, RZ, 0x1f ;  /* 0x0000001fff0b7424 */ /* 0x000fe400078e00ff */
[----:B------:R-:W-:-:S07]  /*149b0*/  IMAD.MOV.U32 R15, RZ, RZ, -0x1 ;  /* 0xffffffffff0f7424 */ /* 0x000fce00078e00ff */
[----:B------:R-:W-:Y:S05]  /*149c0*/  WARPSYNC.COLLECTIVE R15, `(.L_x_11383) ;  /* 0x000000000f087348 */ /* 0x000fea0003c00000 */
[----:B------:R0:W1:Y:S02]  /*149d0*/  SHFL.IDX P6, R14, R13, R12, R11 ;  /* 0x0000000c0d0e7389 */ /* 0x00006400000c000b */
[----:B01----:R-:W-:Y:S01]  /*149e0*/  ENDCOLLECTIVE ;  /* 0x000000000000791b */ /* 0x003fe20003800000 */
.L_x_11383:
[----:B------:R-:W-:Y:S05]  /*149f0*/  BRA `(.L_x_11384) ;  /* 0xffffffc400c47947 */ /* 0x000fea000383ffff */
.L_x_11302:
[----:B------:R-:W-:Y:S01]  /*14a00*/  BSSY B0, `(.L_x_11385) ;  /* 0x0000006000007945 */ /* 0x000fe20003800000 */
[----:B------:R-:W-:-:S07]  /*14a10*/  IMAD.MOV.U32 R15, RZ, RZ, -0x1 ;  /* 0xffffffffff0f7424 */ /* 0x000fce00078e00ff */
[----:B------:R-:W-:Y:S05]  /*14a20*/  WARPSYNC.COLLECTIVE R15, `(.L_x_11386) ;  /* 0x000000000f0c7348 */ /* 0x000fea0003c00000 */
[----:B------:R-:W-:Y:S02]  /*14a30*/  ELECT P6, UR62, PT ;  /* 0x00000000003e782f */ /* 0x000fe400038c0000 */
[----:B------:R-:W-:Y:S01]  /*14a40*/  MOV R14, UR62 ;  /* 0x0000003e000e7c02 */ /* 0x000fe20008000f00 */
[----:B------:R-:W-:Y:S10]  /*14a50*/  ENDCOLLECTIVE ;  /* 0x000000000000791b */ /* 0x000ff40003800000 */
.L_x_11386:
[----:B------:R-:W-:Y:S05]  /*14a60*/  BSYNC B0 ;  /* 0x0000000000007941 */ /* 0x000fea0003800000 */
.L_x_11385:
[----:B------:R-:W-:Y:S05]  /*14a70*/  BRA `(.L_x_11387) ;  /* 0xffffffc400c07947 */ /* 0x000fea000383ffff */
.L_x_11304:
[----:B-1----:R-:W-:-:S04]  /*14a80*/  IMAD.U32 R3, RZ, RZ, UR38 ;  /* 0x00000026ff037e24 */ /* 0x002fc8000f8e00ff */
[----:B------:R1:W2:Y:S03]  /*14a90*/  SYNCS.PHASECHK.TRANS64.TRYWAIT P0, [R3+URZ+0x31c40], R0 ;  /* 0x031c4000030075a7 */ /* 0x0002a6000800017f */
[----:B--2---:R-:W-:Y:S05]  /*14aa0*/  @!P0 NANOSLEEP.SYNCS 0x989680 ;  /* 0x009896800000895d */ /* 0x004fea0003900000 */
[----:B------:R-:W2:Y:S02]  /*14ab0*/  @!P0 SYNCS.PHASECHK.TRANS64 P0, [R3+URZ+0x31c40], R0 ;  /* 0x031c4000030085a7 */ /* 0x000ea4000800007f */
[----:B--2---:R-:W-:Y:S05]  /*14ac0*/  @!P0 BRA `(.L_x_11304) ;  /* 0xfffffffc00ec8947 */ /* 0x004fea000383ffff */
[----:B------:R-:W-:Y:S05]  /*14ad0*/  BRA `(.L_x_11388) ;  /* 0xffffffc800147947 */ /* 0x000fea000383ffff */
.L_x_11307:
[----:B------:R-:W-:Y:S01]  /*14ae0*/  IMAD R8, R12, 0xc0, R11 ;  /* 0x000000c00c087824 */ /* 0x000fe200078e020b */
[----:B------:R-:W-:Y:S01]  /*14af0*/  MOV R15, 0xffffffff ;  /* 0xffffffff000f7802 */ /* 0x000fe20000000f00 */
[----:B------:R-:W-:Y:S01]  /*14b00*/  IMAD.MOV.U32 R13, RZ, RZ, R7 ;  /* 0x000000ffff0d7224 */ /* 0x000fe200078e0007 */
[----:B------:R-:W0:Y:S01]  /*14b10*/  LDC R5, c[0x0][0x448] ;  /* 0x00011200ff057b82 */ /* 0x000e220000000800 */
[----:B------:R-:W-:Y:S02]  /*14b20*/  IMAD.MOV.U32 R12, RZ, RZ, RZ ;  /* 0x000000ffff0c7224 */ /* 0x000fe400078e00ff */
[----:B------:R-:W-:Y:S02]  /*14b30*/  IMAD.MOV.U32 R11, RZ, RZ, 0x1c1f ;  /* 0x00001c1fff0b7424 */ /* 0x000fe400078e00ff */
[----:B------:R-:W-:-:S07]  /*14b40*/  VIADD R4, R8, 0x20 ;  /* 0x0000002008047836 */ /* 0x000fce0000000000 */
[----:B0-----:R-:W-:Y:S05]  /*14b50*/  WARPSYNC.COLLECTIVE R15, `(.L_x_11389) ;  /* 0x000000000f087348 */ /* 0x001fea0003c00000 */
[----:B------:R1:W2:Y:S02]  /*14b60*/  SHFL.IDX P6, R14, R13, R12, R11 ;  /* 0x0000000c0d0e7389 */ /* 0x0002a400000c000b */
[----:B012---:R-:W-:Y:S01]  /*14b70*/  ENDCOLLECTIVE ;  /* 0x000000000000791b */ /* 0x007fe20003800000 */
.L_x_11389:
[----:B------:R-:W-:Y:S02]  /*14b80*/  IMAD.MOV.U32 R13, RZ, RZ, R6 ;  /* 0x000000ffff0d7224 */ /* 0x000fe400078e0006 */
[----:B------:R-:W-:-:S07]  /*14b90*/  IMAD.MOV.U32 R3, RZ, RZ, R14 ;  /* 0x000000ffff037224 */ /* 0x000fce00078e000e */
[----:B------:R-:W-:Y:S05]  /*14ba0*/  WARPSYNC.COLLECTIVE R15, `(.L_x_11390) ;  /* 0x000000000f087348 */ /* 0x000fea0003c00000 */
[----:B------:R0:W1:Y:S02]  /*14bb0*/  SHFL.IDX P6, R14, R13, R12, R11 ;  /* 0x0000000c0d0e7389 */ /* 0x00006400000c000b */
[----:B01----:R-:W-:Y:S01]  /*14bc0*/  ENDCOLLECTIVE ;  /* 0x000000000000791b */ /* 0x003fe20003800000 */
.L_x_11390:
[----:B------:R-:W-:Y:S01]  /*14bd0*/  ULDC UR4, c[0x0][0x288] ;  /* 0x0000a20000047ab9 */ /* 0x000fe20000000800 */
        /* <DEDUP_REMOVED lines=18> */
.L_x_11391:
[----:B------:R-:W-:Y:S01]  /*14d00*/  VIADD R2, R8, 0x40 ;  /* 0x0000004008027836 */ /* 0x000fe20000000000 */
[----:B------:R-:W-:Y:S01]  /*14d10*/  @!P3 LEA R29, R0, UR38, 0x1 ;  /* 0x00000026001dbc11 */ /* 0x000fe2000f8e08ff */
[----:B------:R-:W-:Y:S02]  /*14d20*/  IMAD.MOV.U32 R13, RZ, RZ, R6 ;  /* 0x000000ffff0d7224 */ /* 0x000fe400078e0006 */
[----:B------:R-:W-:-:S07]  /*14d30*/  IMAD.MOV.U32 R5, RZ, RZ, R14 ;  /* 0x000000ffff057224 */ /* 0x000fce00078e000e */
[----:B------:R-:W-:Y:S05]  /*14d40*/  WARPSYNC.COLLECTIVE R15, `(.L_x_11392) ;  /* 0x000000000f087348 */ /* 0x000fea0003c00000 */
[----:B------:R0:W1:Y:S02]  /*14d50*/  SHFL.IDX P6, R14, R13, R12, R11 ;  /* 0x0000000c0d0e7389 */ /* 0x00006400000c000b */
[----:B01----:R-:W-:Y:S01]  /*14d60*/  ENDCOLLECTIVE ;  /* 0x000000000000791b */ /* 0x003fe20003800000 */
.L_x_11392:
        /* <DEDUP_REMOVED lines=15> */
.L_x_11393:
[----:B------:R-:W-:Y:S01]  /*14e60*/  @!P3 LEA R5, R0, UR38, 0x1 ;  /* 0x000000260005bc11 */ /* 0x000fe2000f8e08ff */
[----:B------:R-:W-:Y:S02]  /*14e70*/  IMAD.MOV.U32 R13, RZ, RZ, R6 ;  /* 0x000000ffff0d7224 */ /* 0x000fe400078e0006 */
[----:B------:R-:W-:-:S07]  /*14e80*/  IMAD.MOV.U32 R2, RZ, RZ, R14 ;  /* 0x000000ffff027224 */ /* 0x000fce00078e000e */
[----:B------:R-:W-:Y:S05]  /*14e90*/  WARPSYNC.COLLECTIVE R15, `(.L_x_11394) ;  /* 0x000000000f087348 */ /* 0x000fea0003c00000 */
[----:B------:R0:W1:Y:S02]  /*14ea0*/  SHFL.IDX P6, R14, R13, R12, R11 ;  /* 0x0000000c0d0e7389 */ /* 0x00006400000c000b */
[----:B01----:R-:W-:Y:S01]  /*14eb0*/  ENDCOLLECTIVE ;  /* 0x000000000000791b */ /* 0x003fe20003800000 */
.L_x_11394:
        /* <DEDUP_REMOVED lines=15> */
.L_x_11395:
[----:B------:R-:W-:-:S05]  /*14fb0*/  VIADD R2, R8, 0x60 ;  /* 0x0000006008027836 */ /* 0x000fca0000000000 */
[----:B------:R-:W-:Y:S01]  /*14fc0*/  ISETP.GE.AND P3, PT, R2, R9, PT ;  /* 0x000000090200720c */ /* 0x000fe20003f66270 */
[----:B------:R-:W-:Y:S02]  /*14fd0*/  IMAD.MOV.U32 R13, RZ, RZ, R6 ;  /* 0x000000ffff0d7224 */ /* 0x000fe400078e0006 */
[----:B------:R-:W-:Y:S02]  /*14fe0*/  VIADD R2, R8, 0x80 ;  /* 0x0000008008027836 */ /* 0x000fe40000000000 */
[----:B------:R-:W-:-:S08]  /*14ff0*/  IMAD.MOV.U32 R7, RZ, RZ, R14 ;  /* 0x000000ffff077224 */ /* 0x000fd000078e000e */
[----:B------:R-:W-:Y:S05]  /*15000*/  WARPSYNC.COLLECTIVE R15, `(.L_x_11396) ;  /* 0x000000000f087348 */ /* 0x000fea0003c00000 */
[----:B------:R0:W1:Y:S02]  /*15010*/  SHFL.IDX P6, R14, R13, R12, R11 ;  /* 0x0000000c0d0e7389 */ /* 0x00006400000c000b */
[----:B01----:R-:W-:Y:S01]  /*15020*/  ENDCOLLECTIVE ;  /* 0x000000000000791b */ /* 0x003fe20003800000 */
.L_x_11396:
[----:B------:R-:W-:Y:S01]  /*15030*/  ULDC.64 UR4, c[0x0][0x208] ;  /* 0x0000820000047ab9 */ /* 0x000fe20000000a00 */
[----:B------:R-:W-:Y:S01]  /*15040*/  IMAD.MOV.U32 R5, RZ, RZ, R7 ;  /* 0x000000ffff057224 */ /* 0x000fe200078e0007 */
[----:B------:R-:W-:Y:S02]  /*15050*/  @!P3 LEA R7, R0, UR38, 0x1 ;  /* 0x000000260007bc11 */ /* 0x000fe4000f8e08ff */
[----:B------:R-:W-:Y:S01]  /*15060*/  MOV R13, R10 ;  /* 0x0000000a000d7202 */ /* 0x000fe20000000f00 */
[----:B------:R-:W-:Y:S02]  /*15070*/  IMAD.MOV.U32 R12, RZ, RZ, RZ ;  /* 0x000000ffff0c7224 */ /* 0x000fe400078e00ff */
        /* <DEDUP_REMOVED lines=12> */
.L_x_11397:
[----:B------:R-:W-:Y:S02]  /*15140*/  IMAD.MOV.U32 R13, RZ, RZ, R20 ;  /* 0x000000ffff0d7224 */ /* 0x000fe400078e0014 */
[----:B------:R-:W-:-:S07]  /*15150*/  IMAD.MOV.U32 R29, RZ, RZ, R14 ;  /* 0x000000ffff1d7224 */ /* 0x000fce00078e000e */
[----:B------:R-:W-:Y:S05]  /*15160*/  WARPSYNC.COLLECTIVE R15, `(.L_x_11398) ;  /* 0x000000000f087348 */ /* 0x000fea0003c00000 */
[----:B------:R0:W1:Y:S02]  /*15170*/  SHFL.IDX P6, R14, R13, R12, R11 ;  /* 0x0000000c0d0e7389 */ /* 0x00006400000c000b */
[----:B01----:R-:W-:Y:S01]  /*15180*/  ENDCOLLECTIVE ;  /* 0x000000000000791b */ /* 0x003fe20003800000 */
.L_x_11398:
[----:B------:R-:W-:Y:S01]  /*15190*/  ULDC.64 UR4, c[0x0][0x208] ;  /* 0x0000820000047ab9 */ /* 0x000fe20000000a00 */
[----:B------:R-:W-:Y:S01]  /*151a0*/  IMAD.MOV.U32 R3, RZ, RZ, R29 ;  /* 0x000000ffff037224 */ /* 0x000fe200078e001d */
[----:B------:R-:W-:Y:S01]  /*151b0*/  @!P3 LEA R29, R0, UR38, 0x1 ;  /* 0x00000026001dbc11 */ /* 0x000fe2000f8e08ff */
[----:B------:R-:W-:Y:S02]  /*151c0*/  IMAD.MOV.U32 R13, RZ, RZ, R10 ;  /* 0x000000ffff0d7224 */ /* 0x000fe400078e000a */
[----:B------:R-:W-:Y:S02]  /*151d0*/  IMAD.MOV.U32 R12, RZ, RZ, 0x1 ;  /* 0x00000001ff0c7424 */ /* 0x000fe400078e00ff */
        /* <DEDUP_REMOVED lines=13> */
.L_x_11399:
[----:B------:R-:W-:Y:S02]  /*152b0*/  IMAD.MOV.U32 R13, RZ, RZ, R20 ;  /* 0x000000ffff0d7224 */ /* 0x000fe400078e0014 */
[----:B------:R-:W-:-:S07]  /*152c0*/  IMAD.MOV.U32 R10, RZ, RZ, R14 ;  /* 0x000000ffff0a7224 */ /* 0x000fce00078e000e */
[----:B------:R-:W-:Y:S05]  /*152d0*/  WARPSYNC.COLLECTIVE R15, `(.L_x_11400) ;  /* 0x000000000f087348 */ /* 0x000fea0003c00000 */
[----:B------:R0:W1:Y:S02]  /*152e0*/  SHFL.IDX P6, R14, R13, R12, R11 ;  /* 0x0000000c0d0e7389 */ /* 0x00006400000c000b */
[----:B01----:R-:W-:Y:S01]  /*152f0*/  ENDCOLLECTIVE ;  /* 0x000000000000791b */ /* 0x003fe20003800000 */
.L_x_11400:
[----:B------:R-:W-:Y:S05]  /*15300*/  BRA `(.L_x_11401) ;  /* 0xffffffcc002c7947 */ /* 0x000fea000383ffff */
.L_x_11310:
[----:B0-----:R-:W-:-:S04]  /*15310*/  IMAD.U32 R3, RZ, RZ, UR38 ;  /* 0x00000026ff037e24 */ /* 0x001fc8000f8e00ff */
[----:B------:R0:W1:Y:S03]  /*15320*/  SYNCS.PHASECHK.TRANS64.TRYWAIT P0, [R3+URZ+0x31c20], R0 ;  /* 0x031c2000030075a7 */ /* 0x000066000800017f */
[----:B-1----:R-:W-:Y:S05]  /*15330*/  @!P0 NANOSLEEP.SYNCS 0x989680 ;  /* 0x009896800000895d */ /* 0x002fea0003900000 */
[----:B------:R-:W1:Y:S02]  /*15340*/  @!P0 SYNCS.PHASECHK.TRANS64 P0, [R3+URZ+0x31c20], R0 ;  /* 0x031c2000030085a7 */ /* 0x000e64000800007f */
[----:B-1----:R-:W-:Y:S05]  /*15350*/  @!P0 BRA `(.L_x_11310) ;  /* 0xfffffffc00ec8947 */ /* 0x002fea000383ffff */
[----:B------:R-:W-:Y:S05]  /*15360*/  BRA `(.L_x_11402) ;  /* 0xffffffcc00807947 */ /* 0x000fea000383ffff */
.L_x_11317:
[----:B-1----:R-:W-:-:S04]  /*15370*/  IMAD.U32 R3, RZ, RZ, UR38 ;  /* 0x00000026ff037e24 */ /* 0x002fc8000f8e00ff */
[----:B------:R1:W2:Y:S03]  /*15380*/  SYNCS.PHASECHK.TRANS64.TRYWAIT P0, [R3+URZ+0x31c48], R6 ;  /* 0x031c4806030075a7 */ /* 0x0002a6000800017f */
[----:B--2---:R-:W-:Y:S05]  /*15390*/  @!P0 NANOSLEEP.SYNCS 0x989680 ;  /* 0x009896800000895d */ /* 0x004fea0003900000 */
[----:B------:R-:W2:Y:S02]  /*153a0*/  @!P0 SYNCS.PHASECHK.TRANS64 P0, [R3+URZ+0x31c48], R6 ;  /* 0x031c4806030085a7 */ /* 0x000ea4000800007f */
[----:B--2---:R-:W-:Y:S05]  /*153b0*/  @!P0 BRA `(.L_x_11317) ;  /* 0xfffffffc00ec8947 */ /* 0x004fea000383ffff */
[----:B------:R-:W-:Y:S05]  /*153c0*/  BRA `(.L_x_11403) ;  /* 0xffffffd000447947 */ /* 0x000fea000383ffff */
.L_x_11324:
[----:B01----:R-:W-:-:S04]  /*153d0*/  IMAD.U32 R3, RZ, RZ, UR38 ;  /* 0x00000026ff037e24 */ /* 0x003fc8000f8e00ff */
[----:B------:R0:W1:Y:S03]  /*153e0*/  SYNCS.PHASECHK.TRANS64.TRYWAIT P0, [R3+URZ+0x31c60], R6 ;  /* 0x031c6006030075a7 */ /* 0x000066000800017f */
[----:B-1----:R-:W-:Y:S05]  /*153f0*/  @!P0 NANOSLEEP.SYNCS 0x989680 ;  /* 0x009896800000895d */ /* 0x002fea0003900000 */
[----:B------:R-:W1:Y:S02]  /*15400*/  @!P0 SYNCS.PHASECHK.TRANS64 P0, [R3+URZ+0x31c60], R6 ;  /* 0x031c6006030085a7 */ /* 0x000e64000800007f */
[----:B-1----:R-:W-:Y:S05]  /*15410*/  @!P0 BRA `(.L_x_11324) ;  /* 0xfffffffc00ec8947 */ /* 0x002fea000383ffff */
[----:B------:R-:W-:Y:S05]  /*15420*/  BRA `(.L_x_11404) ;  /* 0xffffffd4001c7947 */ /* 0x000fea000383ffff */
.L_x_11334:
[----:B-1----:R-:W-:-:S04]  /*15430*/  IMAD.U32 R3, RZ, RZ, UR38 ;  /* 0x00000026ff037e24 */ /* 0x002fc8000f8e00ff */
[----:B------:R1:W2:Y:S03]  /*15440*/  SYNCS.PHASECHK.TRANS64.TRYWAIT P0, [R3+URZ+0x31c40], R12 ;  /* 0x031c400c030075a7 */ /* 0x0002a6000800017f */
[----:B--2---:R-:W-:Y:S05]  /*15450*/  @!P0 NANOSLEEP.SYNCS 0x989680 ;  /* 0x009896800000895d */ /* 0x004fea0003900000 */
[----:B------:R-:W2:Y:S02]  /*15460*/  @!P0 SYNCS.PHASECHK.TRANS64 P0, [R3+URZ+0x31c40], R12 ;  /* 0x031c400c030085a7 */ /* 0x000ea4000800007f */
[----:B--2---:R-:W-:Y:S05]  /*15470*/  @!P0 BRA `(.L_x_11334) ;  /* 0xfffffffc00ec8947 */ /* 0x004fea000383ffff */
[----:B------:R-:W-:Y:S05]  /*15480*/  BRA `(.L_x_11405) ;  /* 0xffffffd8006c7947 */ /* 0x000fea000383ffff */
.L_x_11341:
[----:B0-----:R-:W-:-:S04]  /*15490*/  IMAD.U32 R3, RZ, RZ, UR38 ;  /* 0x00000026ff037e24 */ /* 0x001fc8000f8e00ff */
[----:B------:R0:W1:Y:S03]  /*154a0*/  SYNCS.PHASECHK.TRANS64.TRYWAIT P0, [R3+URZ+0x31c68], R2 ;  /* 0x031c6802030075a7 */ /* 0x000066000800017f */
[----:B-1----:R-:W-:Y:S05]  /*154b0*/  @!P0 NANOSLEEP.SYNCS 0x989680 ;  /* 0x009896800000895d */ /* 0x002fea0003900000 */
[----:B------:R-:W1:Y:S02]  /*154c0*/  @!P0 SYNCS.PHASECHK.TRANS64 P0, [R3+URZ+0x31c68], R2 ;  /* 0x031c6802030085a7 */ /* 0x000e64000800007f */
[----:B-1----:R-:W-:Y:S05]  /*154d0*/  @!P0 BRA `(.L_x_11341) ;  /* 0xfffffffc00ec8947 */ /* 0x002fea000383ffff */
[----:B------:R-:W-:Y:S05]  /*154e0*/  BRA `(.L_x_11406) ;  /* 0xffffffdc00447947 */ /* 0x000fea000383ffff */
.L_x_11351:
[----:B-1----:R-:W-:-:S04]  /*154f0*/  IMAD.U32 R2, RZ, RZ, UR38 ;  /* 0x00000026ff027e24 */ /* 0x002fc8000f8e00ff */
[----:B------:R1:W2:Y:S03]  /*15500*/  SYNCS.PHASECHK.TRANS64.TRYWAIT P0, [R2+URZ+0x31c48], R9 ;  /* 0x031c4809020075a7 */ /* 0x0002a6000800017f */
[----:B--2---:R-:W-:Y:S05]  /*15510*/  @!P0 NANOSLEEP.SYNCS 0x989680 ;  /* 0x009896800000895d */ /* 0x004fea0003900000 */
[----:B------:R-:W2:Y:S02]  /*15520*/  @!P0 SYNCS.PHASECHK.TRANS64 P0, [R2+URZ+0x31c48], R9 ;  /* 0x031c4809020085a7 */ /* 0x000ea4000800007f */
[----:B--2---:R-:W-:Y:S05]  /*15530*/  @!P0 BRA `(.L_x_11351) ;  /* 0xfffffffc00ec8947 */ /* 0x004fea000383ffff */
[----:B------:R-:W-:Y:S05]  /*15540*/  BRA `(.L_x_11407) ;  /* 0xffffffe000a87947 */ /* 0x000fea000383ffff */
.L_x_11358:
[----:B0-----:R-:W-:-:S04]  /*15550*/  IMAD.U32 R2, RZ, RZ, UR38 ;  /* 0x00000026ff027e24 */ /* 0x001fc8000f8e00ff */
[----:B------:R0:W1:Y:S03]  /*15560*/  SYNCS.PHASECHK.TRANS64.TRYWAIT P0, [R2+URZ+0x31c60], R9 ;  /* 0x031c6009020075a7 */ /* 0x000066000800017f */
[----:B-1----:R-:W-:Y:S05]  /*15570*/  @!P0 NANOSLEEP.SYNCS 0x989680 ;  /* 0x009896800000895d */ /* 0x002fea0003900000 */
[----:B------:R-:W1:Y:S02]  /*15580*/  @!P0 SYNCS.PHASECHK.TRANS64 P0, [R2+URZ+0x31c60], R9 ;  /* 0x031c6009020085a7 */ /* 0x000e64000800007f */
[----:B-1----:R-:W-:Y:S05]  /*15590*/  @!P0 BRA `(.L_x_11358) ;  /* 0xfffffffc00ec8947 */ /* 0x002fea000383ffff */
[----:B------:R-:W-:Y:S05]  /*155a0*/  BRA `(.L_x_11408) ;  /* 0xffffffe4007c7947 */ /* 0x000fea000383ffff */
.L_x_11367:
[----:B0-----:R0:W1:Y:S02]  /*155b0*/  SYNCS.PHASECHK.TRANS64.TRYWAIT P0, [R3+URZ+0x31c60], R2 ;  /* 0x031c6002030075a7 */ /* 0x001064000800017f */
[----:B-1----:R-:W-:Y:S05]  /*155c0*/  @!P0 NANOSLEEP.SYNCS 0x989680 ;  /* 0x009896800000895d */ /* 0x002fea0003900000 */
[----:B------:R-:W1:Y:S02]  /*155d0*/  @!P0 SYNCS.PHASECHK.TRANS64 P0, [R3+URZ+0x31c60], R2 ;  /* 0x031c6002030085a7 */ /* 0x000e64000800007f */
[----:B-1----:R-:W-:Y:S05]  /*155e0*/  @!P0 BRA `(.L_x_11367) ;  /* 0xfffffffc00f08947 */ /* 0x002fea000383ffff */
[----:B------:R-:W-:Y:S05]  /*155f0*/  BRA `(.L_x_11409) ;  /* 0xffffffe800747947 */ /* 0x000fea000383ffff */
.L_x_11373:
[----:B0-----:R0:W1:Y:S02]  /*15600*/  SYNCS.PHASECHK.TRANS64.TRYWAIT P0, [R7+URZ+0x31c20], R2 ;  /* 0x031c2002070075a7 */ /* 0x001064000800017f */
[----:B-1----:R-:W-:Y:S05]  /*15610*/  @!P0 NANOSLEEP.SYNCS 0x989680 ;  /* 0x009896800000895d */ /* 0x002fea0003900000 */
[----:B------:R-:W1:Y:S02]  /*15620*/  @!P0 SYNCS.PHASECHK.TRANS64 P0, [R7+URZ+0x31c20], R2 ;  /* 0x031c2002070085a7 */ /* 0x000e64000800007f */
[----:B-1----:R-:W-:Y:S05]  /*15630*/  @!P0 BRA `(.L_x_11373) ;  /* 0xfffffffc00f08947 */ /* 0x002fea000383ffff */
[----:B------:R-:W-:Y:S05]  /*15640*/  BRA `(.L_x_11410) ;  /* 0xffffffec00787947 */ /* 0x000fea000383ffff */
.L_x_11374:
        /* <DEDUP_REMOVED lines=11> */
.L_x_11412:
[----:B------:R-:W-:Y:S05]  /*15700*/  BSYNC B0 ;  /* 0x0000000000007941 */ /* 0x000fea0003800000 */
.L_x_11411:
[----:B------:R-:W-:Y:S05]  /*15710*/  BRA `(.L_x_11413) ;  /* 0xffffffec005c7947 */ /* 0x000fea000383ffff */
.L_x_11375:
[----:B------:R-:W-:Y:S01]  /*15720*/  BSSY B0, `(.L_x_11414) ;  /* 0x0000006000007945 */ /* 0x000fe20003800000 */
[----:B------:R-:W-:-:S07]  /*15730*/  IMAD.MOV.U32 R15, RZ, RZ, -0x1 ;  /* 0xffffffffff0f7424 */ /* 0x000fce00078e00ff */
[----:B0-----:R-:W-:Y:S05]  /*15740*/  WARPSYNC.COLLECTIVE R15, `(.L_x_11415) ;  /* 0x000000000f0c7348 */ /* 0x001fea0003c00000 */
[----:B------:R-:W-:Y:S02]  /*15750*/  ELECT P6, UR62, PT ;  /* 0x00000000003e782f */ /* 0x000fe400038c0000 */
[----:B------:R-:W-:Y:S01]  /*15760*/  MOV R14, UR62 ;  /* 0x0000003e000e7c02 */ /* 0x000fe20008000f00 */
[----:B0-----:R-:W-:Y:S10]  /*15770*/  ENDCOLLECTIVE ;  /* 0x000000000000791b */ /* 0x001ff40003800000 */
.L_x_11415:
[----:B------:R-:W-:Y:S05]  /*15780*/  BSYNC B0 ;  /* 0x0000000000007941 */ /* 0x000fea0003800000 */
.L_x_11414:
[----:B------:R-:W-:Y:S05]  /*15790*/  BRA `(.L_x_11416) ;  /* 0xffffffec00507947 */ /* 0x000fea000383ffff */
.L_x_11377:
[----:B0-----:R0:W1:Y:S02]  /*157a0*/  SYNCS.PHASECHK.TRANS64.TRYWAIT P0, [R5+URZ], R4 ;  /* 0x00000004050075a7 */ /* 0x001064000800017f */
[----:B-1----:R-:W-:Y:S05]  /*157b0*/  @!P0 NANOSLEEP.SYNCS 0x989680 ;  /* 0x009896800000895d */ /* 0x002fea0003900000 */
[----:B------:R-:W1:Y:S02]  /*157c0*/  @!P0 SYNCS.PHASECHK.TRANS64 P0, [R5+URZ], R4 ;  /* 0x00000004050085a7 */ /* 0x000e64000800007f */
[----:B-1----:R-:W-:Y:S05]  /*157d0*/  @!P0 BRA `(.L_x_11377) ;  /* 0xfffffffc00f08947 */ /* 0x002fea000383ffff */
[----:B------:R-:W-:Y:S05]  /*157e0*/  BRA `(.L_x_11417) ;  /* 0xffffffec00807947 */ /* 0x000fea000383ffff */
.L_x_11378:
[----:B-1----:R1:W2:Y:S02]  /*157f0*/  SYNCS.PHASECHK.TRANS64.TRYWAIT P0, [R3+URZ], R2 ;  /* 0x00000002030075a7 */ /* 0x0022a4000800017f */
[----:B--2---:R-:W-:Y:S05]  /*15800*/  @!P0 NANOSLEEP.SYNCS 0x989680 ;  /* 0x009896800000895d */ /* 0x004fea0003900000 */
[----:B------:R-:W2:Y:S02]  /*15810*/  @!P0 SYNCS.PHASECHK.TRANS64 P0, [R3+URZ], R2 ;  /* 0x00000002030085a7 */ /* 0x000ea4000800007f */
[----:B--2---:R-:W-:Y:S05]  /*15820*/  @!P0 BRA `(.L_x_11378) ;  /* 0xfffffffc00f08947 */ /* 0x004fea000383ffff */
[----:B------:R-:W-:Y:S05]  /*15830*/  BRA `(.L_x_11418) ;  /* 0xffffffec00747947 */ /* 0x000fea000383ffff */
.L_x_11380:
[----:B0-----:R0:W1:Y:S02]  /*15840*/  SYNCS.PHASECHK.TRANS64.TRYWAIT P0, [R5+URZ], R4 ;  /* 0x00000004050075a7 */ /* 0x001064000800017f */
[----:B-1----:R-:W-:Y:S05]  /*15850*/  @!P0 NANOSLEEP.SYNCS 0x989680 ;  /* 0x009896800000895d */ /* 0x002fea0003900000 */
[----:B------:R-:W1:Y:S02]  /*15860*/  @!P0 SYNCS.PHASECHK.TRANS64 P0, [R5+URZ], R4 ;  /* 0x00000004050085a7 */ /* 0x000e64000800007f */
[----:B-1----:R-:W-:Y:S05]  /*15870*/  @!P0 BRA `(.L_x_11380) ;  /* 0xfffffffc00f08947 */ /* 0x002fea000383ffff */
[----:B------:R-:W-:Y:S05]  /*15880*/  BRA `(.L_x_11419) ;  /* 0xffffffec00787947 */ /* 0x000fea000383ffff */
.L_x_11420:
        /* <DEDUP_REMOVED lines=15> */
.L_x_14866:


//--------------------- .text._ZN7cutlass13device_kernelIN5flash11enable_sm90INS1_16FlashAttnFwdSm90INS1_25CollectiveMainloopFwdSm90ILi2EN4cute5tupleIJNS5_1CILi1EEES8_S8_EEENS6_IJNS7_ILi192EEENS7_ILi144EEENS7_ILi96EEEEEELi96ENS_10bfloat16_tEfNS_4arch4Sm90ELb1ELb0ELb1ELb1ELb0ELb0ELb0ELb0ELb1ELb1ELb1ELb0EEENS1_21CollectiveEpilogueFwdINS6_IJSA_SC_SB_EEES9_SE_SG_Li384ELb1ELb1ELb1ELb0EEENS1_36VarlenDynamicPersistentTileSchedulerILi192ELi144ELi384ELi128ELb1ELb1ELb1ELb1ELb1ELb1EEEEEEEEEvNT_6ParamsE --------------------------
	.section	.text._ZN7cutlass13device_kernelIN5flash11enable_sm90INS1_16FlashAttnFwdSm90INS1_25CollectiveMainloopFwdSm90ILi2EN4cute5tupleIJNS5_1CILi1EEES8_S8_EEENS6_IJNS7_ILi192EEENS7_ILi144EEENS7_ILi96EEEEEELi96ENS_10bfloat16_tEfNS_4arch4Sm90ELb1ELb0ELb1ELb1ELb0ELb0ELb0ELb0ELb1ELb1ELb1ELb0EEENS1_21CollectiveEpilogueFwdINS6_IJSA_SC_SB_EEES9_SE_SG_Li384ELb1ELb1ELb1ELb0EEENS1_36VarlenDynamicPersistentTileSchedulerILi192ELi144ELi384ELi128ELb1ELb1ELb1ELb1ELb1ELb1EEEEEEEEEvNT_6ParamsE,"ax",@progbits
	.align	128
.text._ZN7cutlass13device_kernelIN5flash11enable_sm90INS1_16FlashAttnFwdSm90INS1_25CollectiveMainloopFwdSm90ILi2EN4cute5tupleIJNS5_1CILi1EEES8_S8_EEENS6_IJNS7_ILi192EEENS7_ILi144EEENS7_ILi96EEEEEELi96ENS_10bfloat16_tEfNS_4arch4Sm90ELb1ELb0ELb1ELb1ELb0ELb0ELb0ELb0ELb1ELb1ELb1ELb0EEENS1_21CollectiveEpilogueFwdINS6_IJSA_SC_SB_EEES9_SE_SG_Li384ELb1ELb1ELb1ELb0EEENS1_36VarlenDynamicPersistentTileSchedulerILi192ELi144ELi384ELi128ELb1ELb1ELb1ELb1ELb1ELb1EEEEEEEEEvNT_6ParamsE:
        .type           _ZN7cutlass13device_kernelIN5flash11enable_sm90INS1_16FlashAttnFwdSm90INS1_25CollectiveMainloopFwdSm90ILi2EN4cute5tupleIJNS5_1CILi1EEES8_S8_EEENS6_IJNS7_ILi192EEENS7_ILi144EEENS7_ILi96EEEEEELi96ENS_10bfloat16_tEfNS_4arch4Sm90ELb1ELb0ELb1ELb1ELb0ELb0ELb0ELb0ELb1ELb1ELb1ELb0EEENS1_21CollectiveEpilogueFwdINS6_IJSA_SC_SB_EEES9_SE_SG_Li384ELb1ELb1ELb1ELb0EEENS1_36VarlenDynamicPersistentTileSchedulerILi192ELi144ELi384ELi128ELb1ELb1ELb1ELb1ELb1ELb1EEEEEEEEEvNT_6ParamsE,@function
        .size           _ZN7cutlass13device_kernelIN5flash11enable_sm90INS1_16FlashAttnFwdSm90INS1_25CollectiveMainloopFwdSm90ILi2EN4cute5tupleIJNS5_1CILi1EEES8_S8_EEENS6_IJNS7_ILi192EEENS7_ILi144EEENS7_ILi96EEEEEELi96ENS_10bfloat16_tEfNS_4arch4Sm90ELb1ELb0ELb1ELb1ELb0ELb0ELb0ELb0ELb1ELb1ELb1ELb0EEENS1_21CollectiveEpilogueFwdINS6_IJSA_SC_SB_EEES9_SE_SG_Li384ELb1ELb1ELb1ELb0EEENS1_36VarlenDynamicPersistentTileSchedulerILi192ELi144ELi384ELi128ELb1ELb1ELb1ELb1ELb1ELb1EEEEEEEEEvNT_6ParamsE,(.L_x_14867 - _ZN7cutlass13device_kernelIN5flash11enable_sm90INS1_16FlashAttnFwdSm90INS1_25CollectiveMainloopFwdSm90ILi2EN4cute5tupleIJNS5_1CILi1EEES8_S8_EEENS6_IJNS7_ILi192EEENS7_ILi144EEENS7_ILi96EEEEEELi96ENS_10bfloat16_tEfNS_4arch4Sm90ELb1ELb0ELb1ELb1ELb0ELb0ELb0ELb0ELb1ELb1ELb1ELb0EEENS1_21CollectiveEpilogueFwdINS6_IJSA_SC_SB_EEES9_SE_SG_Li384ELb1ELb1ELb1ELb0EEENS1_36VarlenDynamicPersistentTileSchedulerILi192ELi144ELi384ELi128ELb1ELb1ELb1ELb1ELb1ELb1EEEEEEEEEvNT_6ParamsE)
        .other          _ZN7cutlass13device_kernelIN5flash11enable_sm90INS1_16FlashAttnFwdSm90INS1_25CollectiveMainloopFwdSm90ILi2EN4cute5tupleIJNS5_1CILi1EEES8_S8_EEENS6_IJNS7_ILi192EEENS7_ILi144EEENS7_ILi96EEEEEELi96ENS_10bfloat16_tEfNS_4arch4Sm90ELb1ELb0ELb1ELb1ELb0ELb0ELb0ELb0ELb1ELb1ELb1ELb0EEENS1_21CollectiveEpilogueFwdINS6_IJSA_SC_SB_EEES9_SE_SG_Li384ELb1ELb1ELb1ELb0EEENS1_36VarlenDynamicPersistentTileSchedulerILi192ELi144ELi384ELi128ELb1ELb1ELb1ELb1ELb1ELb1EEEEEEEEEvNT_6ParamsE,@"STO_CUDA_ENTRY STV_DEFAULT"
_ZN7cutlass13device_kernelIN5flash11enable_sm90INS1_16FlashAttnFwdSm90INS1_25CollectiveMainloopFwdSm90ILi2EN4cute5tupleIJNS5_1CILi1EEES8_S8_EEENS6_IJNS7_ILi192EEENS7_ILi144EEENS7_ILi96EEEEEELi96ENS_10bfloat16_tEfNS_4arch4Sm90ELb1ELb0ELb1ELb1ELb0ELb0ELb0ELb0ELb1ELb1ELb1ELb0EEENS1_21CollectiveEpilogueFwdINS6_IJSA_SC_SB_EEES9_SE_SG_Li384ELb1ELb1ELb1ELb0EEENS1_36VarlenDynamicPersistentTileSchedulerILi192ELi144ELi384ELi128ELb1ELb1ELb1ELb1ELb1ELb1EEEEEEEEEvNT_6ParamsE:
        /* <DEDUP_REMOVED lines=18> */
.L_x_11422:
[----:B------:R-:W-:Y:S05]  /*0120*/  BSYNC B0 ;  /* 0x0000000000007941 */ /* 0x000fea0003800000 */
.L_x_11421:
        /* <DEDUP_REMOVED lines=41> */
.L_x_11423:
        /* <DEDUP_REMOVED lines=22> */
.L_x_11424:
        /* <DEDUP_REMOVED lines=18> */
.L_x_11425:
        /* <DEDUP_REMOVED lines=22> */
.L_x_11426:
        /* <DEDUP_REMOVED lines=22> */
.L_x_11427:
        /* <DEDUP_REMOVED lines=8> */
.L_x_11429:
        /* <DEDUP_REMOVED lines=24> */
[----:B------:R-:W-:-:S04]  /*0b00*/  SHF.R.S32.HI R0, RZ, 0x1f, R16 ;  /* 0x0000001fff007819 */ /* 0x000fc80000011410 */
[CC--:B------:R-:W-:Y:S02]  /*0b10*/  LEA.HI R2, R0.reuse, R16.reuse, RZ, 0x4 ;  /* 0x0000001000027211 */ /* 0x0c0fe400078f20ff */
[----:B------:R-:W-:Y:S02]  /*0b20*/  LEA.HI R7, R0, R16, RZ, 0x5 ;  /* 0x0000001000077211 */ /* 0x000fe400078f28ff */
[----:B------:R-:W-:Y:S02]  /*0b30*/  SHF.R.S32.HI R5, RZ, 0x4, R2 ;  /* 0x00000004ff057819 */ /* 0x000fe40000011402 */
[----:B------:R-:W-:Y:S02]  /*0b40*/  SHF.R.S32.HI R10, RZ, 0x5, R7 ;  /* 0x00000005ff0a7819 */ /* 0x000fe40000011407 */
[----:B--2---:R-:W-:Y:S02]  /*0b50*/  R2UR UR4, R3 ;  /* 0x00000000030472ca */ /* 0x004fe400000e0000 */
[----:B------:R-:W-:-:S02]  /*0b60*/  LOP3.LUT R3, R2, 0xfffffff0, RZ, 0xc0, !PT ;  /* 0xfffffff002037812 */ /* 0x000fc400078ec0ff */
[----:B------:R-:W-:-:S03]  /*0b70*/  LEA.HI R2, R2, R5, RZ, 0x1 ;  /* 0x0000000502027211 */ /* 0x000fc600078f08ff */
[----:B------:R-:W-:Y:S01]  /*0b80*/  IMAD.IADD R3, R16, 0x1, -R3 ;  /* 0x0000000110037824 */ /* 0x000fe200078e0a03 */
[----:B------:R-:W-:Y:S02]  /*0b90*/  LOP3.LUT R6, R2, 0x1ffffffe, RZ, 0xc0, !PT ;  /* 0x1ffffffe02067812 */ /* 0x000fe400078ec0ff */
[-C--:B------:R-:W-:Y:S01]  /*0ba0*/  LEA.HI R2, R0, R16.reuse, RZ, 0x7 ;  /* 0x0000001000027211 */ /* 0x080fe200078f38ff */
[--C-:B------:R-:W-:Y:S01]  /*0bb0*/  IMAD R14, R10, 0x10, R3.reuse ;  /* 0x000000100a0e7824 */ /* 0x100fe200078e0203 */
[----:B------:R-:W-:Y:S01]  /*0bc0*/  SHF.R.S32.HI R4, RZ, 0x1f, R3 ;  /* 0x0000001fff047819 */ /* 0x000fe20000011403 */
[----:B------:R-:W-:Y:S01]  /*0bd0*/  IMAD.IADD R6, R5, 0x1, -R6 ;  /* 0x0000000105067824 */ /* 0x000fe200078e0a06 */
[----:B------:R-:W-:Y:S01]  /*0be0*/  LOP3.LUT R8, R2, 0xffffff80, RZ, 0xc0, !PT ;  /* 0xffffff8002087812 */ /* 0x000fe200078ec0ff */
[----:B------:R-:W-:Y:S01]  /*0bf0*/  ULOP3.LUT UR7, UR4, 0x1, URZ, 0xfc, !UPT ;  /* 0x0000000104077892 */ /* 0x000fe2000f8efc3f */
[CC--:B------:R-:W-:Y:S02]  /*0c00*/  LEA.HI R5, R4.reuse, R3.reuse, RZ, 0x3 ;  /* 0x0000000304057211 */ /* 0x0c0fe400078f18ff */
[----:B------:R-:W-:Y:S01]  /*0c10*/  LEA.HI R4, R4, R3, RZ, 0x2 ;  /* 0x0000000304047211 */ /* 0x000fe200078f10ff */
[----:B------:R-:W-:Y:S01]  /*0c20*/  IMAD.IADD R15, R16, 0x1, -R8 ;  /* 0x00000001100f7824 */ /* 0x000fe200078e0a08 */
[----:B------:R-:W-:Y:S01]  /*0c30*/  LEA.HI R0, R0, R16, RZ, 0x2 ;  /* 0x0000001000007211 */ /* 0x000fe200078f10ff */
[----:B------:R-:W-:Y:S01]  /*0c40*/  IMAD.SHL.U32 R5, R5, 0x10, RZ ;  /* 0x0000001005057824 */ /* 0x000fe200078e00ff */
[----:B------:R-:W-:Y:S01]  /*0c50*/  LOP3.LUT R8, R4, 0x7fffffc, RZ, 0xc0, !PT ;  /* 0x07fffffc04087812 */ /* 0x000fe200078ec0ff */
[----:B------:R-:W-:Y:S01]  /*0c60*/  UMOV UR4, URZ ;  /* 0x0000003f00047c82 */ /* 0x000fe20008000000 */
[----:B------:R-:W-:-:S02]  /*0c70*/  SHF.R.S32.HI R4, RZ, 0x2, R4 ;  /* 0x00000002ff047819 */ /* 0x000fc40000011404 */
[----:B------:R-:W-:Y:S01]  /*0c80*/  SHF.R.S32.HI R9, RZ, 0x1f, R15 ;  /* 0x0000001fff097819 */ /* 0x000fe2000001140f */
[----:B------:R-:W-:Y:S01]  /*0c90*/  IMAD.IADD R8, R3, 0x1, -R8 ;  /* 0x0000000103087824 */ /* 0x000fe200078e0a08 */
[----:B------:R-:W-:Y:S01]  /*0ca0*/  LOP3.LUT R5, R5, 0x7fffff80, RZ, 0xc0, !PT ;  /* 0x7fffff8005057812 */ /* 0x000fe200078ec0ff */
[----:B------:R-:W-:Y:S01]  /*0cb0*/  IMAD.SHL.U32 R4, R4, 0x40, RZ ;  /* 0x0000004004047824 */ /* 0x000fe200078e00ff */
[----:B------:R-:W-:Y:S01]  /*0cc0*/  LEA.HI R12, R9, R15, RZ, 0x2 ;  /* 0x0000000f090c7211 */ /* 0x000fe200078f10ff */
[----:B------:R-:W-:Y:S01]  /*0cd0*/  IMAD.SHL.U32 R3, R6, 0x8, RZ ;  /* 0x0000000806037824 */ /* 0x000fe200078e00ff */
[----:B------:R-:W-:Y:S01]  /*0ce0*/  SHF.R.S32.HI R17, RZ, 0x7, R2 ;  /* 0x00000007ff117819 */ /* 0x000fe20000011402 */
[----:B------:R-:W-:Y:S01]  /*0cf0*/  IMAD R5, R10, 0x100, R5 ;  /* 0x000001000a057824 */ /* 0x000fe200078e0205 */
[----:B------:R-:W-:Y:S02]  /*0d00*/  LOP3.LUT R4, R4, 0x40, RZ, 0xc0, !PT ;  /* 0x0000004004047812 */ /* 0x000fe400078ec0ff */
[--C-:B------:R-:W-:Y:S01]  /*0d10*/  SHF.R.S32.HI R10, RZ, 0x2, R12.reuse ;  /* 0x00000002ff0a7819 */ /* 0x100fe2000001140c */
[----:B------:R-:W-:Y:S01]  /*0d20*/  IMAD R7, R8, 0x10, R5 ;  /* 0x0000001008077824 */ /* 0x000fe200078e0205 */
[----:B------:R-:W-:Y:S01]  /*0d30*/  SHF.R.S32.HI R13, RZ, 0x1f, R12 ;  /* 0x0000001fff0d7819 */ /* 0x000fe2000001140c */
[----:B------:R-:W-:Y:S01]  /*0d40*/  IMAD.HI R6, R17, 0x55555556, RZ ;  /* 0x5555555611067827 */ /* 0x000fe200078e02ff */
[----:B------:R-:W-:-:S02]  /*0d50*/  LOP3.LUT R2, R4, 0x8, R3, 0xf8, !PT ;  /* 0x0000000804027812 */ /* 0x000fc400078ef803 */
[----:B------:R-:W-:Y:S01]  /*0d60*/  SHF.R.U32.HI R5, RZ, 0x3, R4 ;  /* 0x00000003ff057819 */ /* 0x000fe20000011604 */
[----:B------:R-:W-:Y:S01]  /*0d70*/  IMAD.U32 R4, R14, 0x20, R3 ;  /* 0x000000200e047824 */ /* 0x000fe200078e0003 */
[----:B------:R-:W-:Y:S01]  /*0d80*/  LEA.HI R13, R13, R10, RZ, 0x3 ;  /* 0x0000000a0d0d7211 */ /* 0x000fe200078f18ff */
[----:B------:R-:W-:Y:S01]  /*0d90*/  IMAD.U32 R8, RZ, RZ, UR7 ;  /* 0x00000007ff087e24 */ /* 0x000fe2000f8e00ff */
[----:B------:R-:W-:Y:S02]  /*0da0*/  LOP3.LUT R3, R0, 0xfffffffc, RZ, 0xc0, !PT ;  /* 0xfffffffc00037812 */ /* 0x000fe400078ec0ff */
[----:B------:R-:W-:Y:S01]  /*0db0*/  LEA.HI R9, R9, R15, RZ, 0x5 ;  /* 0x0000000f09097211 */ /* 0x000fe200078f28ff */
[----:B------:R0:W-:Y:S01]  /*0dc0*/  STL [R1+0x40], R4 ;  /* 0x0000400401007387 */ /* 0x0001e20000100800 */
[----:B------:R-:W-:Y:S02]  /*0dd0*/  LOP3.LUT R13, R13, 0xfffffff8, RZ, 0xc0, !PT ;  /* 0xfffffff80d0d7812 */ /* 0x000fe400078ec0ff */
[----:B------:R-:W-:Y:S01]  /*0de0*/  LOP3.LUT R2, R2, R5, RZ, 0x3c, !PT ;  /* 0x0000000502027212 */ /* 0x000fe200078e3cff */
[----:B------:R-:W-:Y:S01]  /*0df0*/  IMAD.IADD R5, R16, 0x1, -R3 ;  /* 0x0000000110057824 */ /* 0x000fe200078e0a03 */
[----:B------:R-:W-:Y:S01]  /*0e00*/  LOP3.LUT R12, R12, 0x7ffffffc, RZ, 0xc0, !PT ;  /* 0x7ffffffc0c0c7812 */ /* 0x000fe200078ec0ff */
[----:B------:R-:W-:Y:S01]  /*0e10*/  IMAD.IADD R10, R10, 0x1, -R13 ;  /* 0x000000010a0a7824 */ /* 0x000fe200078e0a0d */
[----:B------:R-:W-:Y:S01]  /*0e20*/  LEA.HI R6, R6, R6, RZ, 0x1 ;  /* 0x0000000606067211 */ /* 0x000fe200078f08ff */
[----:B------:R-:W-:Y:S01]  /*0e30*/  IMAD.SHL.U32 R146, R5, 0x8, RZ ;  /* 0x0000000805927824 */ /* 0x000fe200078e00ff */
[----:B------:R-:W-:Y:S01]  /*0e40*/  SHF.R.S32.HI R9, RZ, 0x5, R9 ;  /* 0x00000005ff097819 */ /* 0x000fe20000011409 */
[----:B------:R-:W-:Y:S01]  /*0e50*/  IMAD.IADD R12, R15, 0x1, -R12 ;  /* 0x000000010f0c7824 */ /* 0x000fe200078e0a0c */
[----:B------:R-:W-:Y:S01]  /*0e60*/  LEA.HI R3, R5, R5, RZ, 0x1 ;  /* 0x0000000505037211 */ /* 0x000fe200078f08ff */
[----:B------:R-:W-:Y:S01]  /*0e70*/  IMAD R6, R6, -0x3, R17 ;  /* 0xfffffffd06067824 */ /* 0x000fe200078e0211 */
[----:B------:R-:W-:Y:S01]  /*0e80*/  SHF.R.S32.HI R0, RZ, 0x2, R0 ;  /* 0x00000002ff007819 */ /* 0x000fe20000011400 */
[----:B------:R-:W-:Y:S01]  /*0e90*/  IMAD R9, R9, 0x10, R10 ;  /* 0x0000001009097824 */ /* 0x000fe200078e020a */
[----:B------:R-:W-:Y:S01]  /*0ea0*/  LOP3.LUT R3, R3, 0x1ffffffe, RZ, 0xc0, !PT ;  /* 0x1ffffffe03037812 */ /* 0x000fe200078ec0ff */
[----:B------:R-:W-:-:S02]  /*0eb0*/  VIADD R148, R146, 0x20 ;  /* 0x0000002092947836 */ /* 0x000fc40000000000 */
[----:B------:R-:W-:Y:S02]  /*0ec0*/  IMAD.SHL.U32 R18, R12, 0x2, RZ ;  /* 0x000000020c127824 */ /* 0x000fe400078e00ff */
[----:B0-----:R-:W-:Y:S01]  /*0ed0*/  IMAD R4, R6, 0x40, R9 ;  /* 0x0000004006047824 */ /* 0x001fe200078e0209 */
[----:B------:R-:W-:Y:S01]  /*0ee0*/  SHF.R.S32.HI R0, RZ, 0x1f, R148 ;  /* 0x0000001fff007819 */ /* 0x000fe20000011494 */
[----:B------:R-:W-:Y:S02]  /*0ef0*/  IMAD.U32 R6, RZ, RZ, UR4 ;  /* 0x00000004ff067e24 */ /* 0x000fe4000f8e00ff */
[----:B------:R-:W-:Y:S01]  /*0f00*/  IMAD.IADD R3, R5, 0x1, -R3 ;  /* 0x0000000105037824 */ /* 0x000fe200078e0a03 */
[----:B------:R-:W-:Y:S01]  /*0f10*/  STL [R1+0x3c], R4 ;  /* 0x00003c0401007387 */ /* 0x000fe20000100800 */
[----:B------:R-:W-:Y:S02]  /*0f20*/  VIADD R151, R146, 0x40 ;  /* 0x0000004092977836 */ /* 0x000fe40000000000 */
[C---:B------:R-:W-:Y:S01]  /*0f30*/  VIADD R5, R18.reuse, 0x20 ;  /* 0x0000002012057836 */ /* 0x040fe20000000000 */
[----:B------:R-:W-:Y:S01]  /*0f40*/  STL [R1+0x44], R8 ;  /* 0x0000440801007387 */ /* 0x000fe20000100800 */
[----:B------:R-:W-:-:S02]  /*0f50*/  VIADD R0, R18, 0x28 ;  /* 0x0000002812007836 */ /* 0x000fc40000000000 */
[C---:B------:R-:W-:Y:S01]  /*0f60*/  VIADD R157, R18.reuse, 0x30 ;  /* 0x00000030129d7836 */ /* 0x040fe20000000000 */
[----:B------:R0:W-:Y:S01]  /*0f70*/  STL [R1+0x18], R6 ;  /* 0x0000180601007387 */ /* 0x0001e20000100800 */
[C---:B------:R-:W-:Y:S01]  /*0f80*/  VIADD R156, R18.reuse, 0x38 ;  /* 0x00000038129c7836 */ /* 0x040fe20000000000 */
[----:B------:R-:W-:Y:S01]  /*0f90*/  SHF.R.S32.HI R5, RZ, 0x1f, R5 ;  /* 0x0000001fff057819 */ /* 0x000fe20000011405 */
[----:B------:R-:W-:Y:S01]  /*0fa0*/  VIADD R155, R18, 0x40 ;  /* 0x00000040129b7836 */ /* 0x000fe20000000000 */
[----:B------:R-:W-:Y:S01]  /*0fb0*/  SHF.R.S32.HI R0, RZ, 0x1f, R0 ;  /* 0x0000001fff007819 */ /* 0x000fe20000011400 */
[----:B------:R-:W-:Y:S01]  /*0fc0*/  IMAD.IADD R2, R2, 0x1, R7 ;  /* 0x0000000102027824 */ /* 0x000fe200078e0207 */
[----:B------:R-:W-:Y:S01]  /*0fd0*/  SHF.R.S32.HI R5, RZ, 0x1f, R156 ;  /* 0x0000001fff057819 */ /* 0x000fe2000001149c */
[C---:B------:R-:W-:Y:S01]  /*0fe0*/  VIADD R154, R18.reuse, 0x48 ;  /* 0x00000048129a7836 */ /* 0x040fe20000000000 */
[----:B------:R-:W-:Y:S01]  /*0ff0*/  SHF.R.S32.HI R0, RZ, 0x1f, R155 ;  /* 0x0000001fff007819 */ /* 0x000fe2000001149b */
[C---:B------:R-:W-:Y:S01]  /*1000*/  VIADD R153, R18.reuse, 0x50 ;  /* 0x0000005012997836 */ /* 0x040fe20000000000 */
[----:B0-----:R-:W-:Y:S01]  /*1010*/  SHF.R.S32.HI R6, RZ, 0x1f, R151 ;  /* 0x0000001fff067819 */ /* 0x001fe20000011497 */
[----:B------:R-:W-:Y:S01]  /*1020*/  VIADD R152, R18, 0x58 ;  /* 0x0000005812987836 */ /* 0x000fe20000000000 */
[----:B------:R-:W-:Y:S01]  /*1030*/  SHF.R.S32.HI R6, RZ, 0x1f, R157 ;  /* 0x0000001fff067819 */ /* 0x000fe2000001149d */
[----:B------:R-:W-:Y:S01]  /*1040*/  IMAD.MOV.U32 R7, RZ, RZ, R11 ;  /* 0x000000ffff077224 */ /* 0x000fe200078e000b */
[----:B------:R-:W-:Y:S01]  /*1050*/  SHF.R.S32.HI R6, RZ, 0x1f, R154 ;  /* 0x0000001fff067819 */ /* 0x000fe2000001149a */
[----:B------:R-:W-:Y:S01]  /*1060*/  IMAD R145, R3, 0x8, R4 ;  /* 0x0000000803917824 */ /* 0x000fe200078e0204 */
[----:B------:R-:W-:-:S02]  /*1070*/  SHF.R.S32.HI R5, RZ, 0x1f, R153 ;  /* 0x0000001fff057819 */ /* 0x000fc40000011499 */
[----:B------:R-:W-:Y:S02]  /*1080*/  SHF.R.S32.HI R0, RZ, 0x1f, R152 ;  /* 0x0000001fff007819 */ /* 0x000fe40000011498 */
[----:B------:R-:W-:-:S07]  /*1090*/  LEA R2, R2, UR37, 0x1 ;  /* 0x0000002502027c11 */ /* 0x000fce000f8e08ff */
.L_x_11479:
[----:B012-4-:R-:W0:Y:S01]  /*10a0*/  LDC.64 R4, c[0x0][0xc88] ;  /* 0x00032200ff047b82 */ /* 0x017e220000000a00 */
        /* <DEDUP_REMOVED lines=16> */
[----:B---3--:R-:W-:Y:S01]  /*11b0*/  IMAD.U32 R8, RZ, RZ, UR7 ;  /* 0x00000007ff087e24 */ /* 0x008fe2000f8e00ff */
[----:B------:R-:W-:Y:S01]  /*11c0*/  @UP1 ULEA UR10, UP0, UR4, UR10, 0x2 ;  /* 0x0000000a040a1291 */ /* 0x000fe2000f80103f */
[----:B------:R-:W-:-:S03]  /*11d0*/  IMAD.U32 R4, RZ, RZ, UR8 ;  /* 0x00000008ff047e24 */ /* 0x000fc6000f8e00ff */
[----:B------:R-:W-:Y:S01]  /*11e0*/  @UP1 ULEA.HI.X UR11, UR4, UR11, UR7, 0x2, UP0 ;  /* 0x0000000b040b1291 */ /* 0x000fe200080f1407 */
[----:B------:R-:W-:Y:S01]  /*11f0*/  IMAD.U32 R5, RZ, RZ, UR9 ;  /* 0x00000009ff057e24 */ /* 0x000fe2000f8e00ff */
[----:B------:R-:W-:Y:S01]  /*1200*/  ULDC.64 UR8, c[0x0][0x418] ;  /* 0x0001060000087ab9 */ /* 0x000fe20000000a00 */
[----:B------:R-:W-:Y:S01]  /*1210*/  IMAD.U32 R6, RZ, RZ, UR10 ;  /* 0x0000000aff067e24 */ /* 0x000fe2000f8e00ff */
[----:B------:R0:W-:Y:S02]  /*1220*/  STL [R1+0x14], R8 ;  /* 0x0000140801007387 */ /* 0x0001e40000100800 */
[----:B------:R-:W-:Y:S02]  /*1230*/  IMAD.U32 R7, RZ, RZ, UR11 ;  /* 0x0000000bff077e24 */ /* 0x000fe4000f8e00ff */
[----:B------:R-:W2:Y:S01]  /*1240*/  @P0 LDG.E R4, desc[UR12][R4.64] ;  /* 0x0000000c04040981 */ /* 0x000ea2000c1e1900 */
[----:B------:R-:W-:Y:S02]  /*1250*/  UISETP.NE.U32.AND UP0, UPT, UR8, URZ, UPT ;  /* 0x0000003f0800728c */ /* 0x000fe4000bf05070 */
[----:B------:R-:W-:Y:S01]  /*1260*/  ULOP3.LUT UR7, UR6, 0xff0000, URZ, 0xc0, !UPT ;  /* 0x00ff000006077892 */ /* 0x000fe2000f8ec03f */
[----:B------:R-:W3:Y:S01]  /*1270*/  @P2 LDG.E R6, desc[UR12][R6.64] ;  /* 0x0000000c06062981 */ /* 0x000ee2000c1e1900 */
[----:B------:R-:W-:-:S02]  /*1280*/  ULOP3.LUT UR8, UR6, 0xff000000, URZ, 0xc0, !UPT ;  /* 0xff00000006087892 */ /* 0x000fc4000f8ec03f */
        /* <DEDUP_REMOVED lines=10> */
[----:B------:R-:W-:Y:S01]  /*1330*/  ULDC UR10, c[0x0][0x2f0] ;  /* 0x0000bc00000a7ab9 */ /* 0x000fe20000000800 */
        /* <DEDUP_REMOVED lines=24> */
.L_x_11430:
        /* <DEDUP_REMOVED lines=11> */
.L_x_11431:
        /* <DEDUP_REMOVED lines=15> */
.L_x_11432:
[----:B------:R-:W-:Y:S01]  /*1660*/  ULDC UR6, c[0x0][0x448] ;  /* 0x0001120000067ab9 */ /* 0x000fe20000000800 */
[----:B------:R-:W-:Y:S01]  /*1670*/  R2UR UR8, R17 ;  /* 0x00000000110872ca */ /* 0x000fe200000e0000 */
[----:B------:R-:W-:Y:S02]  /*1680*/  UISETP.NE.AND UP0, UPT, UR6, 0x1, UPT ;  /* 0x000000010600788c */ /* 0x000fe4000bf05270 */
[----:B------:R-:W-:Y:S02]  /*1690*/  UIMAD UR5, UR5, 0xc0, URZ ;  /* 0x000000c0050578a4 */ /* 0x000fe4000f8e023f */
        /* <DEDUP_REMOVED lines=64> */
.L_x_11433:
        /* <DEDUP_REMOVED lines=37> */
[----:B------:R-:W0:Y:S01]  /*1cf0*/  S2R R4, SR_TID.X ;  /* 0x0000000000047919 */ /* 0x000e220000002100 */
[----:B------:R-:W-:-:S04]  /*1d00*/  UIADD3 UR6, UR37, 0x24300, URZ ;  /* 0x0002430025067890 */ /* 0x000fc8000fffe03f */
[----:B------:R-:W-:-:S06]  /*1d10*/  ULOP3.LUT UP0, URZ, UR6, 0x9f, URZ, 0xc0, !UPT ;  /* 0x0000009f063f7892 */ /* 0x000fcc000f80c03f */
[----:B------:R-:W-:Y:S01]  /*1d20*/  PLOP3.LUT P0, PT, PT, PT, UP0, 0x80, 0x0 ;  /* 0x000000000000781c */ /* 0x000fe20003f0f008 */
        /* <DEDUP_REMOVED lines=34> */
.L_x_11435:
        /* <DEDUP_REMOVED lines=13> */
.L_x_11608:
[----:B------:R-:W-:Y:S05]  /*2020*/  @!P0 BRA `(.L_x_11437) ;  /* 0x0000000000048947 */ /* 0x000fea0003800000 */
[----:B------:R-:W-:Y:S01]  /*2030*/  BPT.TRAP 0x1 ;  /* 0x000000040000795c */ /* 0x000fe20000300000 */
.L_x_11437:
[----:B0-----:R-:W-:Y:S02]  /*2040*/  IMAD.U32 R0, RZ, RZ, UR36 ;  /* 0x00000024ff007e24 */ /* 0x001fe4000f8e00ff */
[----:B------:R-:W-:-:S03]  /*2050*/  IMAD.U32 R3, RZ, RZ, UR60 ;  /* 0x0000003cff037e24 */ /* 0x000fc6000f8e00ff */
[----:B------:R-:W-:Y:S02]  /*2060*/  LEA R0, R0, UR37, 0x3 ;  /* 0x0000002500007c11 */ /* 0x000fe4000f8e18ff */
[----:B------:R-:W-:-:S04]  /*2070*/  SHF.L.U32 R3, R3, 0x1f, RZ ;  /* 0x0000001f03037819 */ /* 0x000fc800000006ff */
[----:B------:R0:W1:Y:S01]  /*2080*/  SYNCS.PHASECHK.TRANS64.TRYWAIT P2, [R0+URZ+0x31c30], R3 ;  /* 0x031c3003000075a7 */ /* 0x000062000804017f */
[----:B------:R-:W-:Y:S05]  /*2090*/  @!P0 BRA `(.L_x_11438) ;  /* 0x0000000000048947 */ /* 0x000fea0003800000 */
[----:B------:R-:W-:Y:S01]  /*20a0*/  BPT.TRAP 0x1 ;  /* 0x000000040000795c */ /* 0x000fe20000300000 */
.L_x_11438:
[----:B------:R-:W2:Y:S02]  /*20b0*/  S2R R4, SR_TID.X ;  /* 0x0000000000047919 */ /* 0x000ea40000002100 */
[----:B--2---:R-:W-:Y:S01]  /*20c0*/  LOP3.LUT P1, RZ, R4, 0x7f, RZ, 0xc0, !PT ;  /* 0x0000007f04ff7812 */ /* 0x004fe2000782c0ff */
[----:B-1----:R-:W-:-:S12]  /*20d0*/  @P2 BRA `(.L_x_11439) ;  /* 0x0000000000082947 */ /* 0x002fd80003800000 */
[----:B------:R-:W1:Y:S02]  /*20e0*/  SYNCS.PHASECHK.TRANS64.TRYWAIT P2, [R0+URZ+0x31c30], R3 ;  /* 0x031c3003000075a7 */ /* 0x000e64000804017f */
[----:B-1----:R-:W-:Y:S05]  /*20f0*/  @!P2 BRA `(.L_x_11440) ;  /* 0x0000017400e0a947 */ /* 0x002fea0003800000 */
.L_x_11439:
[----:B------:R-:W-:Y:S05]  /*2100*/  WARPSYNC.ALL ;  /* 0x0000000000007948 */ /* 0x000fea0003800000 */
[----:B------:R-:W-:Y:S01]  /*2110*/  UIADD3 UR4, UR37, 0x16a00, URZ ;  /* 0x00016a0025047890 */ /* 0x000fe2000fffe03f */
[----:B------:R-:W-:Y:S01]  /*2120*/  WARPGROUP.ARRIVE ;  /* 0x00000000000079c5 */ /* 0x000fe20000000000 */
[----:B------:R-:W-:Y:S01]  /*2130*/  ULOP3.LUT UR5, UR39, 0x10000, URZ, 0xfc, !UPT ;  /* 0x0001000027057892 */ /* 0x000fe2000f8efc3f */
[----:B------:R-:W-:Y:S01]  /*2140*/  R2UR UR58, R23 ;  /* 0x00000000173a72ca */ /* 0x000fe200000e0000 */
[----:B------:R-:W-:Y:S01]  /*2150*/  USHF.R.U32.HI UR4, URZ, 0x4, UR4 ;  /* 0x000000043f047899 */ /* 0x000fe20008011604 */
[----:B------:R-:W-:Y:S01]  /*2160*/  R2UR UR56, R19 ;  /* 0x00000000133872ca */ /* 0x000fe200000e0000 */
[----:B------:R-:W-:Y:S01]  /*2170*/  UMOV UR29, 0x80000020 ;  /* 0x80000020001d7882 */ /* 0x000fe20000000000 */
[----:B------:R-:W-:Y:S01]  /*2180*/  UMOV UR31, 0x80000020 ;  /* 0x80000020001f7882 */ /* 0x000fe20000000000 */
[----:B------:R-:W-:Y:S01]  /*2190*/  ULOP3.LUT UR4, UR4, 0x3fff, URZ, 0xc0, !UPT ;  /* 0x00003fff04047892 */ /* 0x000fe2000f8ec03f */
[----:B------:R-:W-:Y:S01]  /*21a0*/  R2UR UR57, R17 ;  /* 0x00000000113972ca */ /* 0x000fe200000e0000 */
[----:B------:R-:W-:Y:S01]  /*21b0*/  UMOV UR28, UR5 ;  /* 0x00000005001c7c82 */ /* 0x000fe20008000000 */
[----:B------:R-:W-:Y:S01]  /*21c0*/  UMOV UR9, UR29 ;  /* 0x0000001d00097c82 */ /* 0x000fe20008000000 */
[----:B------:R-:W-:Y:S01]  /*21d0*/  ULOP3.LUT UR6, UR4, 0x10000, URZ, 0xfc, !UPT ;  /* 0x0001000004067892 */ /* 0x000fe2000f8efc3f */
[----:B01----:R-:W-:Y:S01]  /*21e0*/  @!P1 VIADD R0, R0, 0x31c40 ;  /* 0x00031c4000009836 */ /* 0x003fe20000000000 */
[----:B------:R-:W-:Y:S01]  /*21f0*/  UMOV UR8, UR28 ;  /* 0x0000001c00087c82 */ /* 0x000fe20008000000 */
[----:B------:R-:W-:Y:S01]  /*2200*/  UMOV UR11, 0x80000020 ;  /* 0x80000020000b7882 */ /* 0x000fe20000000000 */
[----:B------:R-:W-:Y:S01]  /*2210*/  UIMAD UR4, UR36, 0x6c0, UR6 ;  /* 0x000006c0240478a4 */ /* 0x000fe2000f8e0206 */
[----:B------:R-:W-:Y:S01]  /*2220*/  UMOV UR12, UR28 ;  /* 0x0000001c000c7c82 */ /* 0x000fe20008000000 */
[----:B------:R-:W-:-:S02]  /*2230*/  UMOV UR13, UR29 ;  /* 0x0000001d000d7c82 */ /* 0x000fc40008000000 */
[----:B------:R-:W-:Y:S02]  /*2240*/  UIADD3 UR10, UR4, 0x40, URZ ;  /* 0x00000040040a7890 */ /* 0x000fe4000fffe03f */
[----:B------:R-:W-:Y:S02]  /*2250*/  UIADD3 UR14, UR4, 0x80, URZ ;  /* 0x00000080040e7890 */ /* 0x000fe4000fffe03f */
[----:B------:R-:W-:Y:S01]  /*2260*/  UMOV UR30, UR4 ;  /* 0x00000004001e7c82 */ /* 0x000fe20008000000 */
[----:B------:R-:W-:Y:S01]  /*2270*/  UMOV UR15, 0x80000020 ;  /* 0x80000020000f7882 */ /* 0x000fe20000000000 */
[----:B------:R-:W-:Y:S01]  /*2280*/  HGMMA.64x16x16.F32.BF16 R88, gdesc[UR28], RZ, !UPT, gsb0 ;  /* 0x002000001c5879f0 */ /* 0x000fe2000c0018ff */
        /* <DEDUP_REMOVED lines=13> */
[----:B------:R-:W-:Y:S01]  /*2360*/  UMOV UR31, 0x80000020 ;  /* 0x80000020001f7882 */ /* 0x000fe20000000000 */
        /* <DEDUP_REMOVED lines=127> */
[----:B------:R-:W-:Y:S02]  /*2b60*/  UIMAD UR10, UR38, -0x90, UR56 ;  /* 0xffffff70260a78a4 */ /* 0x000fe4000f8e0238 */
        /* <DEDUP_REMOVED lines=79> */
[----:B------:R-:W-:Y:S02]  /*3060*/  ULDC UR7, c[0x0][0x448] ;  /* 0x0001120000077ab9 */ /* 0x000fe40000000800 */
[----:B------:R-:W-:-:S06]  /*3070*/  UISETP.NE.AND UP0, UPT, UR7, 0x1, UPT ;  /* 0x000000010700788c */ /* 0x000fcc000bf05270 */
[----:B------:R-:W-:-:S05]  /*3080*/  PLOP3.LUT P2, PT, PT, PT, UP0, 0x80, 0x0 ;  /* 0x000000000000781c */ /* 0x000fca0003f4f008 */
[----:B------:R-:W-:Y:S01]  /*3090*/  @UP0 ULDC UR7, c[0x0][0x44c] ;  /* 0x0001130000070ab9 */ /* 0x000fe20000000800 */
        /* <DEDUP_REMOVED lines=108> */
[----:B------:R-:W-:Y:S02]  /*3760*/  IMAD.U32 R83, RZ, RZ, UR10 ;  /* 0x0000000aff537e24 */ /* 0x000fe4000f8e00ff */
[----:B------:R-:W-:Y:S01]  /*3770*/  FMUL.FTZ R93, R80, UR5 ;  /* 0x00000005505d7c20 */ /* 0x000fe20008410000 */
[----:B------:R-:W-:Y:S01]  /*3780*/  HGMMA.64x16x16.F32.BF16 R72, gdesc[UR24], R72, gsb0 ;  /* 0x00200000184879f0 */ /* 0x000fe20008001848 */
[----:B------:R-:W-:Y:S01]  /*3790*/  UIADD3 UR26, UR4, 0x542, URZ ;  /* 0x00000542041a7890 */ /* 0x000fe2000fffe03f */
[----:B------:R-:W-:Y:S01]  /*37a0*/  FMUL.FTZ R80, R81, UR5 ;  /* 0x0000000551507c20 */ /* 0x000fe20008410000 */
[----:B------:R-:W-:Y:S01]  /*37b0*/  UMOV UR27, 0x80000020 ;  /* 0x80000020001b7882 */ /* 0x000fe20000000000 */
[----:B------:R-:W-:Y:S01]  /*37c0*/  IADD3 R83, -R18, 0x90, R83 ;  /* 0x0000009012537810 */ /* 0x000fe20007ffe153 */
[----:B------:R-:W4:Y:S01]  /*37d0*/  MUFU.TANH R93, R93 ;  /* 0x0000005d005d7308 */ /* 0x000f220000002400 */
[----:B------:R-:W-:Y:S01]  /*37e0*/  FMUL.FTZ R90, R84, UR5 ;  /* 0x00000005545a7c20 */ /* 0x000fe20008410000 */
[----:B------:R-:W-:Y:S01]  /*37f0*/  FMUL.FTZ R11, R87, UR5 ;  /* 0x00000005570b7c20 */ /* 0x000fe20008410000 */
[----:B------:R-:W-:Y:S01]  /*3800*/  FMUL.FTZ R84, R85, UR5 ;  /* 0x0000000555547c20 */ /* 0x000fe20008410000 */
[----:B------:R-:W-:-:S02]  /*3810*/  @UP0 ULDC UR10, c[0x0][0x44c] ;  /* 0x00011300000a0ab9 */ /* 0x000fc40000000800 */
[----:B------:R-:W-:Y:S02]  /*3820*/  UIMAD.WIDE.U32 UR10, UR58, UR10, URZ ;  /* 0x0000000a3a0a72a5 */ /* 0x000fe4000f8e003f */
        /* <DEDUP_REMOVED lines=18> */
[----:B------:R-:W-:Y:S01]  /*3950*/  MUFU.TANH R75, R75 ;  /* 0x0000004b004b7308 */ /* 0x000fe20000002400 */
[----:B------:R-:W-:-:S07]  /*3960*/  FMUL.FTZ R14, R78, UR5 ;  /* 0x000000054e0e7c20 */ /* 0x000fce0008410000 */
[----:B------:R-:W5:Y:S08]  /*3970*/  MUFU.TANH R72, R72 ;  /* 0x0000004800487308 */ /* 0x000f700000002400 */
[----:B------:R-:W-:Y:S08]  /*3980*/  MUFU.TANH R73, R73 ;  /* 0x0000004900497308 */ /* 0x000ff00000002400 */
        /* <DEDUP_REMOVED lines=9> */
[----:B------:R-:W-:Y:S01]  /*3a20*/  IMAD.U32 R71, RZ, RZ, UR57 ;  /* 0x00000039ff477e24 */ /* 0x000fe2000f8e00ff */
        /* <DEDUP_REMOVED lines=17> */
[----:B------:R-:W-:Y:S01]  /*3b40*/  @P2 IMAD.HI.U32 R58, R79, UR7, RZ ;  /* 0x000000074f3a2c27 */ /* 0x000fe2000f8e00ff */
[----:B------:R-:W-:-:S03]  /*3b50*/  @UP0 ULDC UR7, c[0x0][0x450] ;  /* 0x0001140000070ab9 */ /* 0x000fc60000000800 */
[----:B------:R-:W-:Y:S01]  /*3b60*/  FMUL.FTZ R86, R61, UR5 ;  /* 0x000000053d567c20 */ /* 0x000fe20008410000 */
[----:B------:R-:W-:Y:S01]  /*3b70*/  HGMMA.64x16x16.F32.BF16 R48, gdesc[UR24], R48, gsb0 ;  /* 0x00200000183079f0 */ /* 0x000fe20008001830 */
[----:B------:R-:W-:Y:S01]  /*3b80*/  UIADD3 UR26, UR4, 0x602, URZ ;  /* 0x00000602041a7890 */ /* 0x000fe2000fffe03f */
[----:B------:R-:W-:Y:S01]  /*3b90*/  @P2 SHF.R.U32.HI R79, RZ, UR7, R58 ;  /* 0x00000007ff4f2c19 */ /* 0x000fe2000801163a */
[----:B------:R-:W-:Y:S01]  /*3ba0*/  UMOV UR27, 0x80000020 ;  /* 0x80000020001b7882 */ /* 0x000fe20000000000 */
[----:B------:R-:W-:Y:S01]  /*3bb0*/  UIMAD UR7, UR38, -0x90, URZ ;  /* 0xffffff70260778a4 */ /* 0x000fe2000f8e023f */
[----:B------:R-:W-:Y:S01]  /*3bc0*/  FMUL.FTZ R68, R57, UR5 ;  /* 0x0000000539447c20 */ /* 0x000fe20008410000 */
[----:B------:R-:W-:Y:S01]  /*3bd0*/  FMUL.FTZ R57, R59, UR5 ;  /* 0x000000053b397c20 */ /* 0x000fe20008410000 */
[----:B------:R-:W0:Y:S01]  /*3be0*/  SHFL.IDX PT, R74, R79, RZ, 0x1c1f ;  /* 0x001c1fff4f4a7589 */ /* 0x000e2200000e0000 */
[----:B------:R-:W-:Y:S01]  /*3bf0*/  FMUL.FTZ R59, R63, UR5 ;  /* 0x000000053f3b7c20 */ /* 0x000fe20008410000 */
[----:B------:R-:W-:Y:S01]  /*3c00*/  FMUL.FTZ R70, R60, UR5 ;  /* 0x000000053c467c20 */ /* 0x000fe20008410000 */
[----:B------:R-:W-:Y:S01]  /*3c10*/  IMAD.U32 R61, RZ, RZ, UR7 ;  /* 0x00000007ff3d7e24 */ /* 0x000fe2000f8e00ff */
[----:B------:R-:W5:Y:S01]  /*3c20*/  MUFU.TANH R69, R69 ;  /* 0x0000004500457308 */ /* 0x000f620000002400 */
[----:B------:R-:W-:Y:S01]  /*3c30*/  FMUL.FTZ R58, R62, UR5 ;  /* 0x000000053e3a7c20 */ /* 0x000fe20008410000 */
[----:B------:R-:W5:Y:S01]  /*3c40*/  SHFL.IDX PT, R79, R79, 0x1, 0x1c1f ;  /* 0x003c1f004f4f7f89 */ /* 0x000f6200000e0000 */
[----:B------:R-:W-:Y:S01]  /*3c50*/  @UP0 ULDC UR7, c[0x0][0x450] ;  /* 0x0001140000070ab9 */ /* 0x000fe20000000800 */
[----:B------:R-:W-:Y:S01]  /*3c60*/  IADD3 R82, -R18, 0x91, R61 ;  /* 0x0000009112527810 */ /* 0x000fe20007ffe13d */
[----:B------:R-:W-:-:S03]  /*3c70*/  UIADD3 UR38, UR38, -0x2, URZ ;  /* 0xfffffffe26267890 */ /* 0x000fc6000fffe03f */
[----:B------:R-:W-:Y:S01]  /*3c80*/  IADD3 R82, -R71, UR56, R82 ;  /* 0x0000003847527c10 */ /* 0x000fe2000fffe152 */
[----:B------:R-:W-:Y:S08]  /*3c90*/  MUFU.TANH R68, R68 ;  /* 0x0000004400447308 */ /* 0x000ff00000002400 */
[----:B------:R-:W5:Y:S01]  /*3ca0*/  MUFU.TANH R70, R70 ;  /* 0x0000004600467308 */ /* 0x000f620000002400 */
[----:B0-----:R-:W-:-:S04]  /*3cb0*/  VIADDMNMX R74, R74, R82, R83, PT ;  /* 0x000000524a4a7246 */ /* 0x001fc80003800153 */
[----:B------:R-:W-:-:S03]  /*3cc0*/  ISETP.GT.AND P3, PT, R74, RZ, PT ;  /* 0x000000ff4a00720c */ /* 0x000fc60003f64270 */
[----:B------:R-:W-:Y:S01]  /*3cd0*/  MUFU.TANH R86, R86 ;  /* 0x0000005600567308 */ /* 0x000fe20000002400 */
[C---:B------:R-:W-:Y:S02]  /*3ce0*/  ISETP.GT.AND P4, PT, R74.reuse, 0x1, PT ;  /* 0x000000014a00780c */ /* 0x040fe40003f84270 */
[----:B------:R-:W-:Y:S02]  /*3cf0*/  ISETP.GT.AND P5, PT, R74, 0x8, PT ;  /* 0x000000084a00780c */ /* 0x000fe40003fa4270 */
[----:B------:R-:W-:Y:S02]  /*3d00*/  FSEL R81, R88, -INF , P3 ;  /* 0xff80000058517808 */ /* 0x000fe40001800000 */
[----:B-1----:R-:W-:Y:S01]  /*3d10*/  FSEL R87, R9, -INF , P4 ;  /* 0xff80000009577808 */ /* 0x002fe20002000000 */
[----:B------:R-:W-:Y:S01]  /*3d20*/  MUFU.TANH R13, R13 ;  /* 0x0000000d000d7308 */ /* 0x000fe20000002400 */
[----:B------:R-:W-:Y:S02]  /*3d30*/  ISETP.GT.AND P6, PT, R74, 0x9, PT ;  /* 0x000000094a00780c */ /* 0x000fe40003fc4270 */
[----:B--2---:R-:W-:-:S02]  /*3d40*/  FSEL R89, R89, -INF , P5 ;  /* 0xff80000059597808 */ /* 0x004fc40002800000 */
[----:B------:R-:W-:Y:S02]  /*3d50*/  ISETP.GT.AND P3, PT, R74, 0x10, PT ;  /* 0x000000104a00780c */ /* 0x000fe40003f64270 */
[----:B---3--:R-:W-:Y:S01]  /*3d60*/  FSEL R91, R91, -INF , P6 ;  /* 0xff8000005b5b7808 */ /* 0x008fe20003000000 */
[----:B------:R-:W-:Y:S02]  /*3d70*/  WARPGROUP.DEPBAR.LE gsb0, 0x0 ;  /* 0x00008000000079c5 */ /* 0x000fe40000010000 */
[----:B------:R-:W-:Y:S01]  /*3d80*/  WARPGROUP.ARRIVE ;  /* 0x00000000000079c5 */ /* 0x000fe20000000000 */
[----:B------:R-:W-:Y:S01]  /*3d90*/  FMUL.FTZ R63, R48, UR5 ;  /* 0x00000005303f7c20 */ /* 0x000fe20008410000 */
[----:B------:R-:W-:Y:S01]  /*3da0*/  FMUL.FTZ R48, R50, UR5 ;  /* 0x0000000532307c20 */ /* 0x000fe20008410000 */
[----:B------:R-:W-:Y:S01]  /*3db0*/  FMNMX.FTZ R50, R81, R87, !PT ;  /* 0x0000005751327209 */ /* 0x000fe20007810000 */
[----:B------:R-:W-:Y:S01]  /*3dc0*/  FMUL.FTZ R9, R52, UR5 ;  /* 0x0000000534097c20 */ /* 0x000fe20008410000 */
[C---:B------:R-:W-:Y:S01]  /*3dd0*/  ISETP.GT.AND P4, PT, R74.reuse, 0x11, PT ;  /* 0x000000114a00780c */ /* 0x040fe20003f84270 */
[----:B------:R-:W-:Y:S01]  /*3de0*/  HGMMA.64x16x16.F32.BF16 R40, gdesc[UR24], R40, gsb0 ;  /* 0x00200000182879f0 */ /* 0x000fe20008001828 */
[----:B------:R-:W-:Y:S01]  /*3df0*/  UIADD3 UR26, UR4, 0x642, URZ ;  /* 0x00000642041a7890 */ /* 0x000fe2000fffe03f */
[----:B------:R-:W-:Y:S01]  /*3e00*/  FMNMX.FTZ R50, R89, R50, !PT ;  /* 0x0000003259327209 */ /* 0x000fe20007810000 */
[----:B------:R-:W-:Y:S01]  /*3e10*/  UMOV UR27, 0x80000020 ;  /* 0x80000020001b7882 */ /* 0x000fe20000000000 */
[----:B----4-:R-:W-:Y:S01]  /*3e20*/  FSEL R93, R93, -INF , P3 ;  /* 0xff8000005d5d7808 */ /* 0x010fe20001800000 */
[----:B------:R-:W-:Y:S01]  /*3e30*/  FMUL.FTZ R92, R49, UR5 ;  /* 0x00000005315c7c20 */ /* 0x000fe20008410000 */
[----:B------:R-:W-:Y:S01]  /*3e40*/  FMNMX.FTZ R50, R91, R50, !PT ;  /* 0x000000325b327209 */ /* 0x000fe20007810000 */
[----:B------:R-:W-:Y:S01]  /*3e50*/  FMUL.FTZ R49, R51, UR5 ;  /* 0x0000000533317c20 */ /* 0x000fe20008410000 */
[----:B------:R-:W-:Y:S01]  /*3e60*/  ISETP.GT.AND P5, PT, R74, 0x18, PT ;  /* 0x000000184a00780c */ /* 0x000fe20003fa4270 */
[----:B------:R-:W0:Y:S01]  /*3e70*/  MUFU.TANH R63, R63 ;  /* 0x0000003f003f7308 */ /* 0x000e220000002400 */
[----:B-----5:R-:W-:Y:S01]  /*3e80*/  FSEL R85, R80, -INF , P4 ;  /* 0xff80000050557808 */ /* 0x020fe20002000000 */
[----:B------:R-:W-:Y:S01]  /*3e90*/  FMUL.FTZ R80, R53, UR5 ;  /* 0x0000000535507c20 */ /* 0x000fe20008410000 */
[----:B------:R-:W-:Y:S01]  /*3ea0*/  FMNMX.FTZ R50, R93, R50, !PT ;  /* 0x000000325d327209 */ /* 0x000fe20007810000 */
[----:B------:R-:W-:Y:S01]  /*3eb0*/  ULDC UR4, c[0x0][0x988] ;  /* 0x0002620000047ab9 */ /* 0x000fe20000000800 */
[----:B------:R-:W-:-:S02]  /*3ec0*/  ISETP.GT.AND P3, PT, R74, 0x19, PT ;  /* 0x000000194a00780c */ /* 0x000fc40003f64270 */
[----:B------:R-:W-:Y:S01]  /*3ed0*/  FSEL R71, R90, -INF , P5 ;  /* 0xff8000005a477808 */ /* 0x000fe20002800000 */
[----:B------:R-:W1:Y:S01]  /*3ee0*/  MUFU.TANH R92, R92 ;  /* 0x0000005c005c7308 */ /* 0x000e620000002400 */
        /* <DEDUP_REMOVED lines=8> */
[C---:B------:R-:W-:Y:S01]  /*3f70*/  ISETP.GT.AND P3, PT, R74.reuse, 0x28, PT ;  /* 0x000000284a00780c */ /* 0x040fe20003f64270 */
[----:B------:R-:W3:Y:S01]  /*3f80*/  MUFU.TANH R80, R80 ;  /* 0x0000005000507308 */ /* 0x000ee20000002400 */
[----:B------:R-:W-:Y:S02]  /*3f90*/  FMNMX.FTZ R61, R51, R52, !PT ;  /* 0x00000034333d7209 */ /* 0x000fe40007810000 */
[----:B------:R-:W-:Y:S02]  /*3fa0*/  ISETP.GT.AND P4, PT, R74, 0x29, PT ;  /* 0x000000294a00780c */ /* 0x000fe40003f84270 */
[----:B------:R-:W-:-:S02]  /*3fb0*/  VIADDMNMX R83, R79, R82, R83, PT ;  /* 0x000000524f537246 */ /* 0x000fc40003800153 */
[----:B------:R-:W-:Y:S01]  /*3fc0*/  FSEL R52, R76, -INF , P4 ;  /* 0xff8000004c347808 */ /* 0x000fe20002000000 */
        /* <DEDUP_REMOVED lines=8> */
[----:B------:R-:W-:Y:S01]  /*4050*/  FSEL R41, R75, -INF , P3 ;  /* 0xff8000004b297808 */ /* 0x000fe20001800000 */
[----:B------:R-:W-:Y:S01]  /*4060*/  FMUL.FTZ R75, R44, UR5 ;  /* 0x000000052c4b7c20 */ /* 0x000fe20008410000 */
[----:B------:R-:W-:Y:S01]  /*4070*/  HGMMA.64x16x16.F32.BF16 R32, gdesc[UR24], R32, gsb0 ;  /* 0x00200000182079f0 */ /* 0x000fe20008001820 */
[----:B------:R-:W-:Y:S01]  /*4080*/  FMNMX.FTZ R60, R40, R61, !PT ;  /* 0x0000003d283c7209 */ /* 0x000fe20007810000 */
[----:B------:R4:W-:Y:S01]  /*4090*/  MUFU.TANH R72, R53 ;  /* 0x0000003500487308 */ /* 0x0009e20000002400 */
[----:B------:R-:W-:Y:S01]  /*40a0*/  ISETP.GT.AND P5, PT, R74, 0x30, PT ;  /* 0x000000304a00780c */ /* 0x000fe20003fa4270 */
[----:B------:R-:W-:Y:S01]  /*40b0*/  FMUL.FTZ R76, R45, UR5 ;  /* 0x000000052d4c7c20 */ /* 0x000fe20008410000 */
[----:B------:R-:W-:Y:S01]  /*40c0*/  FMNMX.FTZ R61, R41, R60, !PT ;  /* 0x0000003c293d7209 */ /* 0x000fe20007810000 */
[----:B------:R-:W-:Y:S01]  /*40d0*/  FMUL.FTZ R42, R42, UR5 ;  /* 0x000000052a2a7c20 */ /* 0x000fe20008410000 */
[----:B------:R-:W-:Y:S01]  /*40e0*/  ISETP.GT.AND P3, PT, R74, 0x31, PT ;  /* 0x000000314a00780c */ /* 0x000fe20003f64270 */
[----:B------:R-:W-:Y:S01]  /*40f0*/  FMUL.FTZ R43, R43, UR5 ;  /* 0x000000052b2b7c20 */ /* 0x000fe20008410000 */
[----:B------:R-:W-:Y:S01]  /*4100*/  FSEL R44, R78, -INF , P5 ;  /* 0xff8000004e2c7808 */ /* 0x000fe20002800000 */
[----:B------:R-:W5:Y:S01]  /*4110*/  MUFU.TANH R73, R73 ;  /* 0x0000004900497308 */ /* 0x000f620000002400 */
[----:B------:R-:W-:Y:S01]  /*4120*/  FMNMX.FTZ R61, R52, R61, !PT ;  /* 0x0000003d343d7209 */ /* 0x000fe20007810000 */
[----:B------:R-:W-:Y:S01]  /*4130*/  FMUL.FTZ R46, R46, UR5 ;  /* 0x000000052e2e7c20 */ /* 0x000fe20008410000 */
[----:B----4-:R-:W-:Y:S01]  /*4140*/  FSEL R53, R77, -INF , P3 ;  /* 0xff8000004d357808 */ /* 0x010fe20001800000 */
[----:B------:R-:W-:Y:S01]  /*4150*/  FMUL.FTZ R47, R47, UR5 ;  /* 0x000000052f2f7c20 */ /* 0x000fe20008410000 */
[----:B------:R-:W-:-:S02]  /*4160*/  FMNMX.FTZ R60, R44, R61, !PT ;  /* 0x0000003d2c3c7209 */ /* 0x000fc40007810000 */
[C---:B------:R-:W-:Y:S01]  /*4170*/  ISETP.GT.AND P3, PT, R74.reuse, 0x39, PT ;  /* 0x000000394a00780c */ /* 0x040fe20003f64270 */
[----:B------:R-:W4:Y:S01]  /*4180*/  MUFU.TANH R75, R75 ;  /* 0x0000004b004b7308 */ /* 0x000f220000002400 */
[----:B------:R-:W-:Y:S02]  /*4190*/  FSEL R45, R67, -INF , P4 ;  /* 0xff800000432d7808 */ /* 0x000fe40002000000 */
[----:B------:R-:W-:Y:S02]  /*41a0*/  FMNMX.FTZ R62, R53, R60, !PT ;  /* 0x0000003c353e7209 */ /* 0x000fe40007810000 */
[----:B------:R-:W-:Y:S02]  /*41b0*/  ISETP.GT.AND P4, PT, R74, 0x40, PT ;  /* 0x000000404a00780c */ /* 0x000fe40003f84270 */
[----:B------:R-:W-:Y:S01]  /*41c0*/  FSEL R60, R66, -INF , P3 ;  /* 0xff800000423c7808 */ /* 0x000fe20001800000 */
[----:B------:R-:W4:Y:S01]  /*41d0*/  MUFU.TANH R76, R76 ;  /* 0x0000004c004c7308 */ /* 0x000f220000002400 */
[----:B------:R-:W-:-:S02]  /*41e0*/  FMNMX.FTZ R67, R45, R62, !PT ;  /* 0x0000003e2d437209 */ /* 0x000fc40007810000 */
[----:B------:R-:W-:Y:S02]  /*41f0*/  ISETP.GT.AND P3, PT, R74, 0x41, PT ;  /* 0x000000414a00780c */ /* 0x000fe40003f64270 */
[----:B------:R-:W-:Y:S02]  /*4200*/  FSEL R61, R69, -INF , P4 ;  /* 0xff800000453d7808 */ /* 0x000fe40002000000 */
[----:B------:R-:W-:Y:S01]  /*4210*/  FMNMX.FTZ R62, R60, R67, !PT ;  /* 0x000000433c3e7209 */ /* 0x000fe20007810000 */
[----:B------:R-:W-:Y:S01]  /*4220*/  MUFU.TANH R20, R20 ;  /* 0x0000001400147308 */ /* 0x000fe20000002400 */
[----:B------:R-:W-:Y:S02]  /*4230*/  ISETP.GT.AND P4, PT, R74, 0x48, PT ;  /* 0x000000484a00780c */ /* 0x000fe40003f84270 */
[----:B------:R-:W-:Y:S02]  /*4240*/  FMNMX.FTZ R77, R61, R62, !PT ;  /* 0x0000003e3d4d7209 */ /* 0x000fe40007810000 */
[----:B------:R-:W-:-:S02]  /*4250*/  FSEL R62, R70, -INF , P4 ;  /* 0xff800000463e7808 */ /* 0x000fc40002000000 */
[C---:B------:R-:W-:Y:S01]  /*4260*/  ISETP.GT.AND P4, PT, R74.reuse, 0x50, PT ;  /* 0x000000504a00780c */ /* 0x040fe20003f84270 */
[----:B------:R-:W-:Y:S01]  /*4270*/  MUFU.TANH R21, R21 ;  /* 0x0000001500157308 */ /* 0x000fe20000002400 */
[----:B------:R-:W-:Y:S02]  /*4280*/  ISETP.GT.AND P5, PT, R83, 0x8, PT ;  /* 0x000000085300780c */ /* 0x000fe40003fa4270 */
[----:B0-----:R-:W-:Y:S02]  /*4290*/  FSEL R63, R63, -INF , P4 ;  /* 0xff8000003f3f7808 */ /* 0x001fe40002000000 */
[----:B------:R-:W-:Y:S02]  /*42a0*/  ISETP.GT.AND P4, PT, R74, 0x58, PT ;  /* 0x000000584a00780c */ /* 0x000fe40003f84270 */
[----:B------:R-:W-:Y:S01]  /*42b0*/  FSEL R5, R5, -INF , P5 ;  /* 0xff80000005057808 */ /* 0x000fe20002800000 */
[----:B------:R-:W-:Y:S01]  /*42c0*/  MUFU.TANH R64, R64 ;  /* 0x0000004000407308 */ /* 0x000fe20000002400 */
[----:B------:R-:W-:-:S02]  /*42d0*/  WARPGROUP.DEPBAR.LE gsb0, 0x0 ;  /* 0x00008000000079c5 */ /* 0x000fc40000010000 */
[----:B------:R-:W-:Y:S01]  /*42e0*/  WARPGROUP.ARRIVE ;  /* 0x00000000000079c5 */ /* 0x000fe20000000000 */
[----:B------:R-:W-:Y:S01]  /*42f0*/  FMUL.FTZ R66, R32, UR5 ;  /* 0x0000000520427c20 */ /* 0x000fe20008410000 */
[----:B------:R-:W-:Y:S01]  /*4300*/  FSEL R32, R68, -INF , P3 ;  /* 0xff80000044207808 */ /* 0x000fe20001800000 */
[----:B------:R-:W-:Y:S01]  /*4310*/  FMUL.FTZ R67, R33, UR5 ;  /* 0x0000000521437c20 */ /* 0x000fe20008410000 */
[----:B------:R-:W-:Y:S01]  /*4320*/  ISETP.GT.AND P3, PT, R74, 0x49, PT ;  /* 0x000000494a00780c */ /* 0x000fe20003f64270 */
[----:B------:R-:W-:Y:S01]  /*4330*/  FMUL.FTZ R68, R36, UR5 ;  /* 0x0000000524447c20 */ /* 0x000fe20008410000 */
[----:B------:R-:W-:Y:S01]  /*4340*/  HGMMA.64x16x16.F32.BF16 R24, gdesc[UR32], R24, gsb0 ;  /* 0x00200000201879f0 */ /* 0x000fe20008001818 */
[----:B------:R-:W-:Y:S01]  /*4350*/  FMNMX.FTZ R77, R32, R77, !PT ;  /* 0x0000004d204d7209 */ /* 0x000fe20007810000 */
[----:B------:R3:W0:Y:S01]  /*4360*/  MUFU.TANH R69, R66 ;  /* 0x0000004200457308 */ /* 0x0006220000002400 */
[----:B------:R-:W-:Y:S01]  /*4370*/  FSEL R33, R86, -INF , P3 ;  /* 0xff80000056217808 */ /* 0x000fe20001800000 */
[----:B------:R-:W-:Y:S01]  /*4380*/  FMUL.FTZ R34, R34, UR5 ;  /* 0x0000000522227c20 */ /* 0x000fe20008410000 */
[----:B------:R-:W-:Y:S01]  /*4390*/  FMNMX.FTZ R70, R62, R77, !PT ;  /* 0x0000004d3e467209 */ /* 0x000fe20007810000 */
[----:B------:R-:W-:Y:S01]  /*43a0*/  FMUL.FTZ R35, R35, UR5 ;  /* 0x0000000523237c20 */ /* 0x000fe20008410000 */
[----:B------:R-:W-:Y:S01]  /*43b0*/  ISETP.GT.AND P3, PT, R74, 0x51, PT ;  /* 0x000000514a00780c */ /* 0x000fe20003f64270 */
[----:B------:R-:W-:Y:S01]  /*43c0*/  FMUL.FTZ R38, R38, UR5 ;  /* 0x0000000526267c20 */ /* 0x000fe20008410000 */
[----:B------:R-:W-:Y:S01]  /*43d0*/  FMNMX.FTZ R70, R33, R70, !PT ;  /* 0x0000004621467209 */ /* 0x000fe20007810000 */
[----:B------:R5:W0:Y:S01]  /*43e0*/  MUFU.TANH R84, R67 ;  /* 0x0000004300547308 */ /* 0x000a220000002400 */
[----:B-1----:R-:W-:Y:S01]  /*43f0*/  FSEL R36, R92, -INF , P3 ;  /* 0xff8000005c247808 */ /* 0x002fe20001800000 */
[----:B------:R-:W-:Y:S01]  /*4400*/  FMUL.FTZ R39, R39, UR5 ;  /* 0x0000000527277c20 */ /* 0x000fe20008410000 */
[----:B------:R-:W-:Y:S01]  /*4410*/  FMNMX.FTZ R77, R63, R70, !PT ;  /* 0x000000463f4d7209 */ /* 0x000fe20007810000 */
[----:B------:R-:W-:Y:S01]  /*4420*/  FMUL.FTZ R70, R37, UR5 ;  /* 0x0000000525467c20 */ /* 0x000fe20008410000 */
[----:B------:R-:W-:-:S02]  /*4430*/  ISETP.GT.AND P3, PT, R74, 0x59, PT ;  /* 0x000000594a00780c */ /* 0x000fc40003f64270 */
[----:B--2---:R-:W-:Y:S01]  /*4440*/  FSEL R37, R9, -INF , P4 ;  /* 0xff80000009257808 */ /* 0x004fe20002000000 */
[----:B------:R-:W1:Y:S01]  /*4450*/  MUFU.TANH R86, R68 ;  /* 0x0000004400567308 */ /* 0x000e620000002400 */
[----:B------:R-:W-:Y:S02]  /*4460*/  FMNMX.FTZ R78, R36, R77, !PT ;  /* 0x0000004d244e7209 */ /* 0x000fe40007810000 */
[----:B------:R-:W-:Y:S02]  /*4470*/  ISETP.GT.AND P4, PT, R74, 0x60, PT ;  /* 0x000000604a00780c */ /* 0x000fe40003f84270 */
[----:B---3--:R-:W-:Y:S02]  /*4480*/  FSEL R66, R80, -INF , P3 ;  /* 0xff80000050427808 */ /* 0x008fe40001800000 */
[----:B-----5:R-:W-:Y:S01]  /*4490*/  FMNMX.FTZ R67, R37, R78, !PT ;  /* 0x0000004e25437209 */ /* 0x020fe20007810000 */
[----:B------:R2:W3:Y:S01]  /*44a0*/  MUFU.TANH R88, R70 ;  /* 0x0000004600587308 */ /* 0x0004e20000002400 */
[----:B------:R-:W-:-:S02]  /*44b0*/  ISETP.GT.AND P3, PT, R74, 0x61, PT ;  /* 0x000000614a00780c */ /* 0x000fc40003f64270 */
[----:B------:R-:W-:Y:S02]  /*44c0*/  FMNMX.FTZ R77, R66, R67, !PT ;  /* 0x00000043424d7209 */ /* 0x000fe40007810000 */
[----:B------:R-:W-:Y:S02]  /*44d0*/  FSEL R67, R73, -INF , P3 ;  /* 0xff80000049437808 */ /* 0x000fe40001800000 */
[----:B------:R-:W-:Y:S01]  /*44e0*/  ISETP.GT.AND P3, PT, R74, 0x69, PT ;  /* 0x000000694a00780c */ /* 0x000fe20003f64270 */
[----:B------:R-:W-:Y:S08]  /*44f0*/  MUFU.TANH R65, R65 ;  /* 0x0000004100417308 */ /* 0x000ff00000002400 */
[----:B------:R-:W-:Y:S08]  /*4500*/  MUFU.TANH R56, R56 ;  /* 0x0000003800387308 */ /* 0x000ff00000002400 */
[----:B------:R-:W-:Y:S01]  /*4510*/  MUFU.TANH R57, R57 ;  /* 0x0000003900397308 */ /* 0x000fe20000002400 */
[----:B------:R-:W-:-:S02]  /*4520*/  WARPGROUP.DEPBAR.LE gsb0, 0x0 ;  /* 0x00008000000079c5 */ /* 0x000fc40000010000 */
[----:B------:R-:W-:Y:S01]  /*4530*/  FMUL.FTZ R9, R24, UR5 ;  /* 0x0000000518097c20 */ /* 0x000fe20008410000 */
[----:B------:R-:W-:Y:S01]  /*4540*/  FSEL R24, R72, -INF , P4 ;  /* 0xff80000048187808 */ /* 0x000fe20002000000 */
[----:B--2---:R-:W-:Y:S01]  /*4550*/  FMUL.FTZ R70, R25, UR5 ;  /* 0x0000000519467c20 */ /* 0x004fe20008410000 */
[----:B------:R-:W-:Y:S02]  /*4560*/  ISETP.GT.AND P4, PT, R74, 0x68, PT ;  /* 0x000000684a00780c */ /* 0x000fe40003f84270 */
[----:B------:R2:W5:Y:S01]  /*4570*/  MUFU.TANH R78, R9 ;  /* 0x00000009004e7308 */ /* 0x0005620000002400 */
[----:B------:R-:W-:Y:S01]  /*4580*/  FMNMX.FTZ R68, R24, R77, !PT ;  /* 0x0000004d18447209 */ /* 0x000fe20007810000 */
[----:B------:R-:W-:Y:S01]  /*4590*/  FMUL.FTZ R26, R26, UR5 ;  /* 0x000000051a1a7c20 */ /* 0x000fe20008410000 */
[----:B----4-:R-:W-:Y:S01]  /*45a0*/  FSEL R25, R75, -INF , P4 ;  /* 0xff8000004b197808 */ /* 0x010fe20002000000 */
[----:B------:R-:W-:Y:S01]  /*45b0*/  FMUL.FTZ R75, R29, UR5 ;  /* 0x000000051d4b7c20 */ /* 0x000fe20008410000 */
[----:B------:R-:W-:Y:S01]  /*45c0*/  FMNMX.FTZ R72, R67, R68, !PT ;  /* 0x0000004443487209 */ /* 0x000fe20007810000 */
[----:B------:R-:W-:Y:S01]  /*45d0*/  FMUL.FTZ R27, R27, UR5 ;  /* 0x000000051b1b7c20 */ /* 0x000fe20008410000 */
[----:B------:R-:W-:Y:S01]  /*45e0*/  ISETP.GT.AND P4, PT, R74, 0x70, PT ;  /* 0x000000704a00780c */ /* 0x000fe20003f84270 */
[----:B------:R3:W4:Y:S01]  /*45f0*/  MUFU.TANH R77, R70 ;  /* 0x00000046004d7308 */ /* 0x0007220000002400 */
[----:B------:R-:W-:Y:S01]  /*4600*/  FSEL R68, R76, -INF , P3 ;  /* 0xff8000004c447808 */ /* 0x000fe20001800000 */
[----:B--2---:R-:W-:Y:S01]  /*4610*/  FMUL.FTZ R9, R28, UR5 ;  /* 0x000000051c097c20 */ /* 0x004fe20008410000 */
[----:B------:R-:W-:-:S02]  /*4620*/  FMNMX.FTZ R73, R25, R72, !PT ;  /* 0x0000004819497209 */ /* 0x000fc40007810000 */
[----:B------:R-:W-:Y:S02]  /*4630*/  ISETP.GT.AND P3, PT, R74, 0x71, PT ;  /* 0x000000714a00780c */ /* 0x000fe40003f64270 */
[----:B0-----:R-:W-:Y:S01]  /*4640*/  FSEL R69, R69, -INF , P4 ;  /* 0xff80000045457808 */ /* 0x001fe20002000000 */
[----:B------:R0:W2:Y:S01]  /*4650*/  MUFU.TANH R80, R9 ;  /* 0x0000000900507308 */ /* 0x0000a20000002400 */
[----:B------:R-:W-:Y:S02]  /*4660*/  FMNMX.FTZ R72, R68, R73, !PT ;  /* 0x0000004944487209 */ /* 0x000fe40007810000 */
[----:B------:R-:W-:Y:S02]  /*4670*/  ISETP.GT.AND P4, PT, R74, 0x78, PT ;  /* 0x000000784a00780c */ /* 0x000fe40003f84270 */
[----:B------:R-:W-:Y:S02]  /*4680*/  FSEL R28, R84, -INF , P3 ;  /* 0xff800000541c7808 */ /* 0x000fe40001800000 */
[----:B------:R-:W-:Y:S01]  /*4690*/  FMNMX.FTZ R73, R69, R72, !PT ;  /* 0x0000004845497209 */ /* 0x000fe20007810000 */
[----:B------:R-:W2:Y:S01]  /*46a0*/  MUFU.TANH R75, R75 ;  /* 0x0000004b004b7308 */ /* 0x000ea20000002400 */
[----:B------:R-:W-:-:S02]  /*46b0*/  ISETP.GT.AND P3, PT, R74, 0x79, PT ;  /* 0x000000794a00780c */ /* 0x000fc40003f64270 */
[----:B-1----:R-:W-:Y:S02]  /*46c0*/  FSEL R29, R86, -INF , P4 ;  /* 0xff800000561d7808 */ /* 0x002fe40002000000 */
[----:B------:R-:W-:Y:S02]  /*46d0*/  FMNMX.FTZ R72, R28, R73, !PT ;  /* 0x000000491c487209 */ /* 0x000fe40007810000 */
[----:B------:R-:W-:Y:S01]  /*46e0*/  ISETP.GT.AND P4, PT, R74, 0x80, PT ;  /* 0x000000804a00780c */ /* 0x000fe20003f84270 */
[----:B------:R-:W1:Y:S01]  /*46f0*/  MUFU.TANH R58, R58 ;  /* 0x0000003a003a7308 */ /* 0x000e620000002400 */
[----:B---3--:R-:W-:Y:S02]  /*4700*/  FSEL R70, R88, -INF , P3 ;  /* 0xff80000058467808 */ /* 0x008fe40001800000 */
[----:B------:R-:W-:Y:S01]  /*4710*/  FMNMX.FTZ R73, R29, R72, !PT ;  /* 0x000000481d497209 */ /* 0x000fe20007810000 */
[----:B------:R-:W-:Y:S01]  /*4720*/  FMUL.FTZ R72, R54, UR5 ;  /* 0x0000000536487c20 */ /* 0x000fe20008410000 */
[----:B------:R-:W-:-:S02]  /*4730*/  ISETP.GT.AND P3, PT, R74, 0x81, PT ;  /* 0x000000814a00780c */ /* 0x000fc40003f64270 */
[----:B-----5:R-:W-:Y:S01]  /*4740*/  FSEL R54, R78, -INF , P4 ;  /* 0xff8000004e367808 */ /* 0x020fe20002000000 */
[----:B------:R-:W3:Y:S01]  /*4750*/  MUFU.TANH R59, R59 ;  /* 0x0000003b003b7308 */ /* 0x000ee20000002400 */
[----:B0-----:R-:W-:Y:S02]  /*4760*/  FMNMX.FTZ R9, R70, R73, !PT ;  /* 0x0000004946097209 */ /* 0x001fe40007810000 */
[----:B------:R-:W-:Y:S02]  /*4770*/  ISETP.GT.AND P4, PT, R74, 0x88, PT ;  /* 0x000000884a00780c */ /* 0x000fe40003f84270 */
[----:B----4-:R-:W-:Y:S02]  /*4780*/  FSEL R73, R77, -INF , P3 ;  /* 0xff8000004d497808 */ /* 0x010fe40001800000 */
[----:B------:R-:W-:Y:S01]  /*4790*/  FMNMX.FTZ R76, R54, R9, !PT ;  /* 0x00000009364c7209 */ /* 0x000fe20007810000 */
[----:B------:R-:W0:Y:S01]  /*47a0*/  MUFU.TANH R48, R48 ;  /* 0x0000003000307308 */ /* 0x000e220000002400 */
[----:B------:R-:W-:Y:S01]  /*47b0*/  ISETP.GT.AND P3, PT, R74, 0x89, PT ;  /* 0x000000894a00780c */ /* 0x000fe20003f64270 */
[----:B------:R-:W-:Y:S01]  /*47c0*/  FMUL.FTZ R74, R55, UR5 ;  /* 0x00000005374a7c20 */ /* 0x000fe20008410000 */
[----:B--2---:R-:W-:-:S02]  /*47d0*/  FSEL R55, R80, -INF , P4 ;  /* 0xff80000050377808 */ /* 0x004fc40002000000 */
[----:B------:R-:W-:Y:S02]  /*47e0*/  FMNMX.FTZ R76, R73, R76, !PT ;  /* 0x0000004c494c7209 */ /* 0x000fe40007810000 */
[----:B------:R-:W-:Y:S01]  /*47f0*/  FSEL R75, R75, -INF , P3 ;  /* 0xff8000004b4b7808 */ /* 0x000fe20001800000 */
[----:B------:R-:W2:Y:S01]  /*4800*/  MUFU.TANH R49, R49 ;  /* 0x0000003100317308 */ /* 0x000ea20000002400 */
[----:B------:R-:W-:Y:S02]  /*4810*/  FMNMX.FTZ R76, R55, R76, !PT ;  /* 0x0000004c374c7209 */ /* 0x000fe40007810000 */
[----:B------:R-:W-:Y:S02]  /*4820*/  ISETP.GT.AND P4, PT, R83, 0x1, PT ;  /* 0x000000015300780c */ /* 0x000fe40003f84270 */
[----:B------:R-:W-:Y:S02]  /*4830*/  FMNMX.FTZ R76, R75, R76, !PT ;  /* 0x0000004c4b4c7209 */ /* 0x000fe40007810000 */
[----:B------:R-:W-:Y:S01]  /*4840*/  FSEL R4, R4, -INF , P4 ;  /* 0xff80000004047808 */ /* 0x000fe20002000000 */
[----:B------:R-:W4:Y:S01]  /*4850*/  MUFU.TANH R72, R72 ;  /* 0x0000004800487308 */ /* 0x000f220000002400 */
[----:B------:R-:W-:Y:S01]  /*4860*/  ISETP.GT.AND P4, PT, R83, 0x10, PT ;  /* 0x000000105300780c */ /* 0x000fe20003f84270 */
[----:B------:R-:W5:Y:S03]  /*4870*/  SHFL.BFLY PT, R9, R76, 0x2, 0x1f ;  /* 0x0c401f004c097f89 */ /* 0x000f6600000e0000 */
[----:B------:R-:W-:-:S02]  /*4880*/  FSEL R7, R7, -INF , P4 ;  /* 0xff80000007077808 */ /* 0x000fc40002000000 */
[C---:B------:R-:W-:Y:S01]  /*4890*/  ISETP.GT.AND P4, PT, R83.reuse, 0x18, PT ;  /* 0x000000185300780c */ /* 0x040fe20003f84270 */
[----:B------:R-:W4:Y:S03]  /*48a0*/  MUFU.TANH R74, R74 ;  /* 0x0000004a004a7308 */ /* 0x000f260000002400 */
[----:B------:R-:W-:Y:S02]  /*48b0*/  FSEL R10, R10, -INF , P4 ;  /* 0xff8000000a0a7808 */ /* 0x000fe40002000000 */
[----:B------:R-:W-:-:S03]  /*48c0*/  ISETP.GT.AND P4, PT, R83, 0x20, PT ;  /* 0x000000205300780c */ /* 0x000fc60003f84270 */
[----:B------:R-:W4:Y:S08]  /*48d0*/  MUFU.TANH R42, R42 ;  /* 0x0000002a002a7308 */ /* 0x000f300000002400 */
[----:B------:R-:W4:Y:S01]  /*48e0*/  MUFU.TANH R43, R43 ;  /* 0x0000002b002b7308 */ /* 0x000f220000002400 */
[----:B-----5:R-:W-:-:S05]  /*48f0*/  FMNMX.FTZ R77, R76, R9, !PT ;  /* 0x000000094c4d7209 */ /* 0x020fca0007810000 */
[----:B------:R-:W5:Y:S02]  /*4900*/  SHFL.BFLY PT, R76, R77, 0x1, 0x1f ;  /* 0x0c201f004d4c7f89 */ /* 0x000f6400000e0000 */
[----:B------:R-:W4:Y:S08]  /*4910*/  MUFU.TANH R46, R46 ;  /* 0x0000002e002e7308 */ /* 0x000f300000002400 */
[----:B------:R-:W4:Y:S08]  /*4920*/  MUFU.TANH R47, R47 ;  /* 0x0000002f002f7308 */ /* 0x000f300000002400 */
[----:B------:R-:W4:Y:S01]  /*4930*/  MUFU.TANH R34, R34 ;  /* 0x0000002200227308 */ /* 0x000f220000002400 */
[----:B-----5:R-:W-:Y:S01]  /*4940*/  FMNMX.FTZ R9, R77, R76, !PT ;  /* 0x0000004c4d097209 */ /* 0x020fe20007810000 */
[----:B------:R-:W-:Y:S01]  /*4950*/  FMUL.FTZ R77, R31, UR5 ;  /* 0x000000051f4d7c20 */ /* 0x000fe20008410000 */
[----:B------:R-:W-:-:S05]  /*4960*/  FMUL.FTZ R76, R30, UR5 ;  /* 0x000000051e4c7c20 */ /* 0x000fca0008410000 */
[----:B------:R-:W5:Y:S01]  /*4970*/  MUFU.TANH R35, R35 ;  /* 0x0000002300237308 */ /* 0x000f620000002400 */
[C---:B------:R-:W-:Y:S01]  /*4980*/  FSETP.NEU.FTZ.AND P3, PT, R9.reuse, -INF , PT ;  /* 0xff8000000900780b */ /* 0x040fe20003f7d000 */
[----:B------:R-:W-:Y:S01]  /*4990*/  FMUL.FTZ R78, R9, UR4 ;  /* 0x00000004094e7c20 */ /* 0x000fe20008410000 */
[----:B------:R-:W-:Y:S01]  /*49a0*/  UMOV UR5, UR58 ;  /* 0x0000003a00057c82 */ /* 0x000fe20008000000 */
[----:B------:R-:W-:-:S03]  /*49b0*/  @UP0 USHF.R.U32.HI UR5, URZ, UR7, UR11 ;  /* 0x000000073f050299 */ /* 0x000fc6000801160b */
[----:B------:R-:W-:Y:S01]  /*49c0*/  FSEL R78, R78, RZ, P3 ;  /* 0x000000ff4e4e7208 */ /* 0x000fe20001800000 */
[----:B------:R-:W5:Y:S01]  /*49d0*/  MUFU.TANH R38, R38 ;  /* 0x0000002600267308 */ /* 0x000f620000002400 */
[----:B------:R-:W-:Y:S01]  /*49e0*/  ISETP.GT.AND P3, PT, R83, RZ, PT ;  /* 0x000000ff5300720c */ /* 0x000fe20003f64270 */
[----:B------:R-:W-:Y:S02]  /*49f0*/  UIADD3 UR10, UR5, UR56, -UR57 ;  /* 0x00000038050a7290 */ /* 0x000fe4000fffe839 */
        /* <DEDUP_REMOVED lines=16> */
[----:B------:R-:W5:Y:S01]  /*4b00*/  MUFU.TANH R39, R39 ;  /* 0x0000002700277308 */ /* 0x000f620000002400 */
[----:B------:R-:W-:Y:S01]  /*4b10*/  FMNMX.FTZ R84, R7, R84, !PT ;  /* 0x0000005407547209 */ /* 0x000fe20007810000 */
[--C-:B------:R-:W-:Y:S01]  /*4b20*/  FFMA.FTZ R93, R93, UR4, -R78.reuse ;  /* 0x000000045d5d7c23 */ /* 0x100fe2000801084e */
[----:B------:R-:W-:Y:S01]  /*4b30*/  ISETP.GT.AND P3, PT, R83, 0x19, PT ;  /* 0x000000195300780c */ /* 0x000fe20003f64270 */
[----:B------:R-:W-:Y:S01]  /*4b40*/  FFMA.FTZ R33, R33, UR4, -R78 ;  /* 0x0000000421217c23 */ /* 0x000fe2000801084e */
[----:B------:R-:W-:Y:S01]  /*4b50*/  FMNMX.FTZ R85, R71, R84, !PT ;  /* 0x0000005447557209 */ /* 0x000fe20007810000 */
[----:B------:R-:W-:Y:S01]  /*4b60*/  UIMAD.WIDE UR10, UR10, 0x38e38e39, URZ ;  /* 0x38e38e390a0a78a5 */ /* 0x000fe2000f8e023f */
[----:B------:R-:W-:Y:S01]  /*4b70*/  FSEL R50, R11, -INF , P3 ;  /* 0xff8000000b327808 */ /* 0x000fe20001800000 */
[----:B------:R1:W-:Y:S01]  /*4b80*/  MUFU.EX2 R8, R86 ;  /* 0x0000005600087308 */ /* 0x0003e20000000800 */
[----:B------:R-:W-:Y:S01]  /*4b90*/  FMNMX.FTZ R85, R10, R85, !PT ;  /* 0x000000550a557209 */ /* 0x000fe20007810000 */
[----:B------:R-:W-:Y:S01]  /*4ba0*/  USHF.R.U32.HI UR5, URZ, 0x1f, UR11 ;  /* 0x0000001f3f057899 */ /* 0x000fe2000801160b */
[----:B------:R-:W-:-:S02]  /*4bb0*/  ISETP.GT.AND P3, PT, R83, 0x21, PT ;  /* 0x000000215300780c */ /* 0x000fc40003f64270 */
[----:B------:R-:W-:Y:S01]  /*4bc0*/  FSEL R84, R12, -INF , P4 ;  /* 0xff8000000c547808 */ /* 0x000fe20002000000 */
[--C-:B------:R-:W-:Y:S01]  /*4bd0*/  FFMA.FTZ R12, R51, UR4, -R78.reuse ;  /* 0x00000004330c7c23 */ /* 0x100fe2000801084e */
[----:B------:R-:W-:Y:S01]  /*4be0*/  FMNMX.FTZ R85, R50, R85, !PT ;  /* 0x0000005532557209 */ /* 0x000fe20007810000 */
[----:B------:R3:W-:Y:S01]  /*4bf0*/  MUFU.EX2 R11, R87 ;  /* 0x00000057000b7308 */ /* 0x0007e20000000800 */
[----:B------:R-:W-:Y:S01]  /*4c00*/  ISETP.GT.AND P4, PT, R83, 0x28, PT ;  /* 0x000000285300780c */ /* 0x000fe20003f84270 */
[----:B------:R-:W-:Y:S01]  /*4c10*/  ULEA.HI.SX32 UR5, UR11, UR5, 0x1b ;  /* 0x000000050b057291 */ /* 0x000fe2000f8fda3f */
[----:B------:R-:W-:Y:S01]  /*4c20*/  FSEL R51, R13, -INF , P3 ;  /* 0xff8000000d337808 */ /* 0x000fe20001800000 */
[--C-:B------:R-:W-:Y:S01]  /*4c30*/  FFMA.FTZ R13, R40, UR4, -R78.reuse ;  /* 0x00000004280d7c23 */ /* 0x100fe2000801084e */
[----:B-1----:R-:W-:Y:S01]  /*4c40*/  FMNMX.FTZ R86, R84, R85, !PT ;  /* 0x0000005554567209 */ /* 0x002fe20007810000 */
[----:B------:R-:W-:Y:S01]  /*4c50*/  UISETP.LT.AND UP1, UPT, UR14, UR5, UPT ;  /* 0x000000050e00728c */ /* 0x000fe2000bf21270 */
[----:B------:R-:W-:Y:S01]  /*4c60*/  ISETP.GT.AND P3, PT, R83, 0x29, PT ;  /* 0x000000295300780c */ /* 0x000fe20003f64270 */
[----:B------:R-:W-:Y:S01]  /*4c70*/  MUFU.EX2 R79, R91 ;  /* 0x0000005b004f7308 */ /* 0x000fe20000000800 */
[----:B------:R-:W-:Y:S01]  /*4c80*/  FSEL R85, R14, -INF , P4 ;  /* 0xff8000000e557808 */ /* 0x000fe20002000000 */
[----:B------:R-:W-:Y:S01]  /*4c90*/  FFMA.FTZ R14, R41, UR4, -R78 ;  /* 0x00000004290e7c23 */ /* 0x000fe2000801084e */
[----:B------:R-:W-:Y:S01]  /*4ca0*/  FMNMX.FTZ R86, R51, R86, !PT ;  /* 0x0000005633567209 */ /* 0x000fe20007810000 */
[----:B------:R-:W-:Y:S01]  /*4cb0*/  USEL UR7, UR14, UR5, !UP1 ;  /* 0x000000050e077287 */ /* 0x000fe2000c800000 */
[----:B------:R-:W-:-:S02]  /*4cc0*/  FSEL R40, R15, -INF , P3 ;  /* 0xff8000000f287808 */ /* 0x000fc40001800000 */
[----:B------:R-:W-:Y:S01]  /*4cd0*/  ISETP.GT.AND P4, PT, R83, 0x30, PT ;  /* 0x000000305300780c */ /* 0x000fe20003f84270 */
[----:B------:R-:W1:Y:S01]  /*4ce0*/  MUFU.TANH R26, R26 ;  /* 0x0000001a001a7308 */ /* 0x000e620000002400 */
[----:B------:R-:W-:Y:S01]  /*4cf0*/  FMNMX.FTZ R15, R85, R86, !PT ;  /* 0x00000056550f7209 */ /* 0x000fe20007810000 */
[----:B------:R-:W-:Y:S01]  /*4d00*/  UISETP.GE.AND UP1, UPT, UR38, UR7, UPT ;  /* 0x000000072600728c */ /* 0x000fe2000bf26270 */
[C---:B------:R-:W-:Y:S02]  /*4d10*/  ISETP.GT.AND P3, PT, R83.reuse, 0x31, PT ;  /* 0x000000315300780c */ /* 0x040fe40003f64270 */
[----:B------:R-:W-:Y:S02]  /*4d20*/  FSEL R86, R20, -INF , P4 ;  /* 0xff80000014567808 */ /* 0x000fe40002000000 */
[----:B------:R-:W-:Y:S01]  /*4d30*/  FMNMX.FTZ R15, R40, R15, !PT ;  /* 0x0000000f280f7209 */ /* 0x000fe20007810000 */
[----:B------:R-:W1:Y:S01]  /*4d40*/  MUFU.TANH R27, R27 ;  /* 0x0000001b001b7308 */ /* 0x000e620000002400 */
[----:B------:R-:W-:-:S02]  /*4d50*/  ISETP.GT.AND P4, PT, R83, 0x38, PT ;  /* 0x000000385300780c */ /* 0x000fc40003f84270 */
[----:B---3--:R-:W-:Y:S02]  /*4d60*/  FSEL R87, R21, -INF , P3 ;  /* 0xff80000015577808 */ /* 0x008fe40001800000 */
[----:B------:R-:W-:Y:S01]  /*4d70*/  FMNMX.FTZ R20, R86, R15, !PT ;  /* 0x0000000f56147209 */ /* 0x000fe20007810000 */
[--C-:B------:R-:W-:Y:S01]  /*4d80*/  FFMA.FTZ R15, R52, UR4, -R78.reuse ;  /* 0x00000004340f7c23 */ /* 0x100fe2000801084e */
[----:B------:R-:W-:Y:S01]  /*4d90*/  ISETP.GT.AND P3, PT, R83, 0x39, PT ;  /* 0x000000395300780c */ /* 0x000fe20003f64270 */
[----:B------:R-:W-:Y:S01]  /*4da0*/  FFMA.FTZ R52, R44, UR4, -R78 ;  /* 0x000000042c347c23 */ /* 0x000fe2000801084e */
[----:B------:R-:W-:Y:S01]  /*4db0*/  FSEL R64, R64, -INF , P4 ;  /* 0xff80000040407808 */ /* 0x000fe20002000000 */
[----:B------:R-:W3:Y:S01]  /*4dc0*/  MUFU.TANH R76, R76 ;  /* 0x0000004c004c7308 */ /* 0x000ee20000002400 */
[----:B------:R-:W-:Y:S02]  /*4dd0*/  FMNMX.FTZ R21, R87, R20, !PT ;  /* 0x0000001457157209 */ /* 0x000fe40007810000 */
        /* <DEDUP_REMOVED lines=8> */
[----:B------:R5:W-:Y:S01]  /*4e60*/  MUFU.EX2 R20, R52 ;  /* 0x0000003400147308 */ /* 0x000be20000000800 */
[----:B------:R-:W-:-:S02]  /*4e70*/  FSEL R57, R57, -INF , P3 ;  /* 0xff80000039397808 */ /* 0x000fc40001800000 */
[----:B------:R-:W-:Y:S01]  /*4e80*/  FMNMX.FTZ R44, R56, R21, !PT ;  /* 0x00000015382c7209 */ /* 0x000fe20007810000 */
[----:B------:R-:W-:Y:S01]  /*4e90*/  FFMA.FTZ R21, R53, UR4, -R78 ;  /* 0x0000000435157c23 */ /* 0x000fe2000801084e */
[----:B------:R-:W-:Y:S02]  /*4ea0*/  ISETP.GT.AND P3, PT, R83, 0x49, PT ;  /* 0x000000495300780c */ /* 0x000fe40003f64270 */
[----:B------:R-:W-:Y:S01]  /*4eb0*/  FSEL R58, R58, -INF , P4 ;  /* 0xff8000003a3a7808 */ /* 0x000fe20002000000 */
[----:B------:R-:W3:Y:S01]  /*4ec0*/  MUFU.TANH R77, R77 ;  /* 0x0000004d004d7308 */ /* 0x000ee20000002400 */
[----:B------:R-:W-:Y:S02]  /*4ed0*/  FMNMX.FTZ R41, R57, R44, !PT ;  /* 0x0000002c39297209 */ /* 0x000fe40007810000 */
[----:B------:R-:W-:Y:S02]  /*4ee0*/  ISETP.GT.AND P4, PT, R83, 0x50, PT ;  /* 0x000000505300780c */ /* 0x000fe40003f84270 */
[----:B------:R-:W-:-:S02]  /*4ef0*/  FSEL R59, R59, -INF , P3 ;  /* 0xff8000003b3b7808 */ /* 0x000fc40001800000 */
[----:B------:R-:W-:Y:S01]  /*4f00*/  FMNMX.FTZ R44, R58, R41, !PT ;  /* 0x000000293a2c7209 */ /* 0x000fe20007810000 */
[----:B------:R-:W-:Y:S01]  /*4f10*/  FFMA.FTZ R41, R45, UR4, -R78 ;  /* 0x000000042d297c23 */ /* 0x000fe2000801084e */
[----:B------:R-:W-:Y:S01]  /*4f20*/  ISETP.GT.AND P3, PT, R83, 0x51, PT ;  /* 0x000000515300780c */ /* 0x000fe20003f64270 */
[----:B------:R-:W-:Y:S01]  /*4f30*/  MUFU.EX2 R80, R80 ;  /* 0x0000005000507308 */ /* 0x000fe20000000800 */
[----:B0-----:R-:W-:Y:S02]  /*4f40*/  FSEL R48, R48, -INF , P4 ;  /* 0xff80000030307808 */ /* 0x001fe40002000000 */
[----:B------:R-:W-:Y:S02]  /*4f50*/  FMNMX.FTZ R45, R59, R44, !PT ;  /* 0x0000002c3b2d7209 */ /* 0x000fe40007810000 */
[----:B------:R-:W-:Y:S02]  /*4f60*/  ISETP.GT.AND P4, PT, R83, 0x58, PT ;  /* 0x000000585300780c */ /* 0x000fe40003f84270 */
[----:B--2---:R-:W-:Y:S01]  /*4f70*/  FSEL R49, R49, -INF , P3 ;  /* 0xff80000031317808 */ /* 0x004fe20001800000 */
[----:B------:R-:W0:Y:S01]  /*4f80*/  MUFU.EX2 R31, R31 ;  /* 0x0000001f001f7308 */ /* 0x000e220000000800 */
[----:B------:R-:W-:-:S02]  /*4f90*/  FMNMX.FTZ R44, R48, R45, !PT ;  /* 0x0000002d302c7209 */ /* 0x000fc40007810000 */
[----:B------:R-:W-:Y:S02]  /*4fa0*/  ISETP.GT.AND P3, PT, R83, 0x59, PT ;  /* 0x000000595300780c */ /* 0x000fe40003f64270 */
[----:B----4-:R-:W-:Y:S02]  /*4fb0*/  FSEL R72, R72, -INF , P4 ;  /* 0xff80000048487808 */ /* 0x010fe40002000000 */
[----:B------:R-:W-:Y:S01]  /*4fc0*/  FMNMX.FTZ R53, R49, R44, !PT ;  /* 0x0000002c31357209 */ /* 0x000fe20007810000 */
[----:B------:R-:W2:Y:S01]  /*4fd0*/  MUFU.EX2 R30, R30 ;  /* 0x0000001e001e7308 */ /* 0x000ea20000000800 */
[----:B------:R-:W-:Y:S02]  /*4fe0*/  ISETP.GT.AND P4, PT, R83, 0x60, PT ;  /* 0x000000605300780c */ /* 0x000fe40003f84270 */
[----:B------:R-:W-:Y:S02]  /*4ff0*/  FSEL R45, R74, -INF , P3 ;  /* 0xff8000004a2d7808 */ /* 0x000fe40001800000 */
[----:B------:R-:W-:-:S02]  /*5000*/  FMNMX.FTZ R60, R72, R53, !PT ;  /* 0x00000035483c7209 */ /* 0x000fc40007810000 */
[----:B------:R-:W-:Y:S01]  /*5010*/  ISETP.GT.AND P3, PT, R83, 0x61, PT ;  /* 0x000000615300780c */ /* 0x000fe20003f64270 */
[----:B------:R4:W-:Y:S01]  /*5020*/  MUFU.EX2 R44, R89 ;  /* 0x00000059002c7308 */ /* 0x0009e20000000800 */
[----:B-----5:R-:W-:Y:S01]  /*5030*/  FSEL R52, R42, -INF , P4 ;  /* 0xff8000002a347808 */ /* 0x020fe20002000000 */
[--C-:B------:R-:W-:Y:S01]  /*5040*/  FFMA.FTZ R42, R61, UR4, -R78.reuse ;  /* 0x000000043d2a7c23 */ /* 0x100fe2000801084e */
[----:B------:R-:W-:Y:S01]  /*5050*/  FMNMX.FTZ R53, R45, R60, !PT ;  /* 0x0000003c2d357209 */ /* 0x000fe20007810000 */
[--C-:B------:R-:W-:Y:S01]  /*5060*/  FFMA.FTZ R60, R67, UR4, -R78.reuse ;  /* 0x00000004433c7c23 */ /* 0x100fe2000801084e */
[----:B------:R-:W-:Y:S01]  /*5070*/  ISETP.GT.AND P4, PT, R83, 0x68, PT ;  /* 0x000000685300780c */ /* 0x000fe20003f84270 */
[--C-:B------:R-:W-:Y:S01]  /*5080*/  FFMA.FTZ R61, R68, UR4, -R78.reuse ;  /* 0x00000004443d7c23 */ /* 0x100fe2000801084e */
[----:B------:R-:W-:Y:S01]  /*5090*/  FSEL R88, R43, -INF , P3 ;  /* 0xff8000002b587808 */ /* 0x000fe20001800000 */
[----:B------:R-:W-:Y:S01]  /*50a0*/  FFMA.FTZ R43, R32, UR4, -R78 ;  /* 0x00000004202b7c23 */ /* 0x000fe2000801084e */
[----:B------:R-:W-:Y:S01]  /*50b0*/  FMNMX.FTZ R53, R52, R53, !PT ;  /* 0x0000003534357209 */ /* 0x000fe20007810000 */
[----:B------:R-:W-:Y:S01]  /*50c0*/  MUFU.EX2 R82, R82 ;  /* 0x0000005200527308 */ /* 0x000fe20000000800 */
[----:B------:R-:W-:-:S02]  /*50d0*/  ISETP.GT.AND P3, PT, R83, 0x69, PT ;  /* 0x000000695300780c */ /* 0x000fc40003f64270 */
[----:B----4-:R-:W-:Y:S02]  /*50e0*/  FSEL R89, R46, -INF , P4 ;  /* 0xff8000002e597808 */ /* 0x010fe40002000000 */
[----:B------:R-:W-:Y:S01]  /*50f0*/  FMNMX.FTZ R32, R88, R53, !PT ;  /* 0x0000003558207209 */ /* 0x000fe20007810000 */
[--C-:B------:R-:W-:Y:S01]  /*5100*/  FFMA.FTZ R53, R70, UR4, -R78.reuse ;  /* 0x0000000446357c23 */ /* 0x100fe2000801084e */
[----:B------:R-:W-:Y:S01]  /*5110*/  ISETP.GT.AND P4, PT, R83, 0x70, PT ;  /* 0x000000705300780c */ /* 0x000fe20003f84270 */
[----:B------:R-:W-:Y:S01]  /*5120*/  MUFU.EX2 R12, R12 ;  /* 0x0000000c000c7308 */ /* 0x000fe20000000800 */
[----:B------:R-:W-:Y:S02]  /*5130*/  FSEL R90, R47, -INF , P3 ;  /* 0xff8000002f5a7808 */ /* 0x000fe40001800000 */
        /* <DEDUP_REMOVED lines=8> */
[----:B------:R-:W-:Y:S01]  /*51c0*/  FSEL R92, R35, -INF , P3 ;  /* 0xff800000235c7808 */ /* 0x000fe20001800000 */
[----:B------:R-:W-:Y:S01]  /*51d0*/  FFMA.FTZ R37, R24, UR4, -R78 ;  /* 0x0000000418257c23 */ /* 0x000fe2000801084e */
[----:B------:R-:W-:-:S02]  /*51e0*/  ISETP.GT.AND P4, PT, R83, 0x78, PT ;  /* 0x000000785300780c */ /* 0x000fc40003f84270 */
        /* <DEDUP_REMOVED lines=13> */
[----:B-1----:R-:W-:Y:S01]  /*52c0*/  FSEL R26, R26, -INF , P4 ;  /* 0xff8000001a1a7808 */ /* 0x002fe20002000000 */
[----:B------:R-:W-:Y:S01]  /*52d0*/  FFMA.FTZ R66, R73, UR4, -R78 ;  /* 0x0000000449427c23 */ /* 0x000fe2000801084e */
[----:B------:R-:W-:Y:S01]  /*52e0*/  FMNMX.FTZ R35, R94, R35, !PT ;  /* 0x000000235e237209 */ /* 0x000fe20007810000 */
[----:B------:R-:W-:Y:S01]  /*52f0*/  MUFU.EX2 R21, R21 ;  /* 0x0000001500157308 */ /* 0x000fe20000000800 */
[----:B------:R-:W-:-:S02]  /*5300*/  ISETP.GT.AND P4, PT, R83, 0x88, PT ;  /* 0x000000885300780c */ /* 0x000fc40003f84270 */
[----:B------:R-:W-:Y:S02]  /*5310*/  FSEL R27, R27, -INF , P3 ;  /* 0xff8000001b1b7808 */ /* 0x000fe40001800000 */
[----:B------:R-:W-:Y:S02]  /*5320*/  FMNMX.FTZ R38, R26, R35, !PT ;  /* 0x000000231a267209 */ /* 0x000fe40007810000 */
[----:B------:R-:W-:Y:S01]  /*5330*/  ISETP.GT.AND P3, PT, R83, 0x89, PT ;  /* 0x000000895300780c */ /* 0x000fe20003f64270 */
[----:B------:R-:W-:Y:S01]  /*5340*/  MUFU.EX2 R41, R41 ;  /* 0x0000002900297308 */ /* 0x000fe20000000800 */
[----:B---3--:R-:W-:Y:S02]  /*5350*/  FSEL R76, R76, -INF , P4 ;  /* 0xff8000004c4c7808 */ /* 0x008fe40002000000 */
[----:B------:R-:W-:Y:S01]  /*5360*/  FMNMX.FTZ R35, R27, R38, !PT ;  /* 0x000000261b237209 */ /* 0x000fe20007810000 */
[----:B------:R-:W-:Y:S01]  /*5370*/  FFMA.FTZ R38, R25, UR4, -R78 ;  /* 0x0000000419267c23 */ /* 0x000fe2000801084e */
[----:B------:R-:W-:-:S02]  /*5380*/  FSEL R83, R77, -INF , P3 ;  /* 0xff8000004d537808 */ /* 0x000fc40001800000 */
[----:B------:R-:W-:Y:S01]  /*5390*/  FMNMX.FTZ R36, R76, R35, !PT ;  /* 0x000000234c247209 */ /* 0x000fe20007810000 */
[----:B------:R1:W-:Y:S03]  /*53a0*/  MUFU.EX2 R77, R39 ;  /* 0x00000027004d7308 */ /* 0x0003e60000000800 */
[----:B------:R-:W-:-:S05]  /*53b0*/  FMNMX.FTZ R35, R83, R36, !PT ;  /* 0x0000002453237209 */ /* 0x000fca0007810000 */
[----:B------:R-:W3:Y:S01]  /*53c0*/  SHFL.BFLY PT, R46, R35, 0x2, 0x1f ;  /* 0x0c401f00232e7f89 */ /* 0x000ee200000e0000 */
[----:B------:R4:W-:Y:S01]  /*53d0*/  MUFU.EX2 R36, R47 ;  /* 0x0000002f00247308 */ /* 0x0009e20000000800 */
[----:B-1----:R-:W-:-:S07]  /*53e0*/  FFMA.FTZ R39, R69, UR4, -R78 ;  /* 0x0000000445277c23 */ /* 0x002fce000801084e */
[----:B------:R-:W-:Y:S01]  /*53f0*/  MUFU.EX2 R42, R42 ;  /* 0x0000002a002a7308 */ /* 0x000fe20000000800 */
[--C-:B----4-:R-:W-:Y:S01]  /*5400*/  FFMA.FTZ R47, R54, UR4, -R78.reuse ;  /* 0x00000004362f7c23 */ /* 0x110fe2000801084e */
[----:B------:R-:W-:-:S06]  /*5410*/  FFMA.FTZ R54, R75, UR4, -R78 ;  /* 0x000000044b367c23 */ /* 0x000fcc000801084e */
[----:B------:R-:W-:Y:S01]  /*5420*/  MUFU.EX2 R43, R43 ;  /* 0x0000002b002b7308 */ /* 0x000fe20000000800 */
[----:B---3--:R-:W-:Y:S01]  /*5430*/  FMNMX.FTZ R24, R35, R46, !PT ;  /* 0x0000002e23187209 */ /* 0x008fe20007810000 */
[--C-:B------:R-:W-:Y:S01]  /*5440*/  FFMA.FTZ R46, R29, UR4, -R78.reuse ;  /* 0x000000041d2e7c23 */ /* 0x100fe2000801084e */
[----:B------:R-:W-:-:S05]  /*5450*/  FFMA.FTZ R35, R55, UR4, -R78 ;  /* 0x0000000437237c23 */ /* 0x000fca000801084e */
[----:B------:R-:W-:Y:S01]  /*5460*/  MUFU.EX2 R32, R32 ;  /* 0x0000002000207308 */ /* 0x000fe20000000800 */
        /* <DEDUP_REMOVED lines=17> */
[----:B------:R-:W-:Y:S01]  /*5580*/  FFMA.FTZ R55, R10, UR4, -R25 ;  /* 0x000000040a377c23 */ /* 0x000fe20008010819 */
[----:B------:R-:W-:Y:S01]  /*5590*/  MUFU.EX2 R75, R75 ;  /* 0x0000004b004b7308 */ /* 0x000fe20000000800 */
[----:B0-----:R-:W-:Y:S01]  /*55a0*/  FADD.FTZ R5, R80, R31 ;  /* 0x0000001f50057221 */ /* 0x001fe20000010000 */
[--C-:B------:R-:W-:Y:S01]  /*55b0*/  FFMA.FTZ R68, R50, UR4, -R25.reuse ;  /* 0x0000000432447c23 */ /* 0x100fe20008010819 */
[----:B------:R-:W-:Y:S01]  /*55c0*/  FFMA.FTZ R10, R58, UR4, -R25 ;  /* 0x000000043a0a7c23 */ /* 0x000fe20008010819 */
[----:B------:R-:W-:Y:S01]  /*55d0*/  @!P1 PRMT R4, RZ, 0x654, R0 ;  /* 0x00000654ff049816 */ /* 0x000fe20000000000 */
[----:B--2---:R-:W-:Y:S01]  /*55e0*/  FADD.FTZ R58, R30, R5 ;  /* 0x000000051e3a7221 */ /* 0x004fe20000010000 */
[--C-:B------:R-:W-:Y:S01]  /*55f0*/  FFMA.FTZ R50, R84, UR4, -R25.reuse ;  /* 0x0000000454327c23 */ /* 0x100fe20008010819 */
[--C-:B------:R-:W-:Y:S01]  /*5600*/  FFMA.FTZ R71, R51, UR4, -R25.reuse ;  /* 0x0000000433477c23 */ /* 0x100fe20008010819 */
[----:B------:R-:W0:Y:S01]  /*5610*/  MUFU.EX2 R78, R78 ;  /* 0x0000004e004e7308 */ /* 0x000e220000000800 */
[----:B------:R1:W-:Y:S01]  /*5620*/  @!P1 SYNCS.ARRIVE.TRANS64.RED.A1T0 RZ, [R4+URZ], RZ ;  /* 0x000000ff04ff99a7 */ /* 0x0003e2000810043f */
[----:B------:R-:W-:Y:S01]  /*5630*/  FADD.FTZ R58, R79, R58 ;  /* 0x0000003a4f3a7221 */ /* 0x000fe20000010000 */
[--C-:B------:R-:W-:Y:S01]  /*5640*/  FFMA.FTZ R24, R85, UR4, -R25.reuse ;  /* 0x0000000455187c23 */ /* 0x100fe20008010819 */
[--C-:B------:R-:W-:Y:S01]  /*5650*/  FFMA.FTZ R67, R40, UR4, -R25.reuse ;  /* 0x0000000428437c23 */ /* 0x100fe20008010819 */
[--C-:B------:R-:W-:Y:S01]  /*5660*/  FFMA.FTZ R40, R86, UR4, -R25.reuse ;  /* 0x0000000456287c23 */ /* 0x100fe20008010819 */
[--C-:B------:R-:W-:Y:S01]  /*5670*/  FFMA.FTZ R48, R48, UR4, -R25.reuse ;  /* 0x0000000430307c23 */ /* 0x100fe20008010819 */
[--C-:B------:R-:W-:Y:S01]  /*5680*/  FFMA.FTZ R72, R72, UR4, -R25.reuse ;  /* 0x0000000448487c23 */ /* 0x100fe20008010819 */
[----:B------:R-:W2:Y:S01]  /*5690*/  MUFU.EX2 R81, R81 ;  /* 0x0000005100517308 */ /* 0x000ea20000000800 */
[----:B-1----:R-:W-:Y:S01]  /*56a0*/  F2FP.BF16.F32.PACK_AB R4, R31, R80 ;  /* 0x000000501f04723e */ /* 0x002fe200000010ff */
[--C-:B------:R-:W-:Y:S01]  /*56b0*/  FFMA.FTZ R69, R87, UR4, -R25.reuse ;  /* 0x0000000457457c23 */ /* 0x100fe20008010819 */
[--C-:B------:R-:W-:Y:S01]  /*56c0*/  FFMA.FTZ R28, R64, UR4, -R25.reuse ;  /* 0x00000004401c7c23 */ /* 0x100fe20008010819 */
[--C-:B------:R-:W-:Y:S01]  /*56d0*/  FFMA.FTZ R51, R65, UR4, -R25.reuse ;  /* 0x0000000441337c23 */ /* 0x100fe20008010819 */
[--C-:B------:R-:W-:Y:S01]  /*56e0*/  FFMA.FTZ R64, R26, UR4, -R25.reuse ;  /* 0x000000041a407c23 */ /* 0x100fe20008010819 */
[--C-:B------:R-:W-:Y:S01]  /*56f0*/  FFMA.FTZ R29, R56, UR4, -R25.reuse ;  /* 0x00000004381d7c23 */ /* 0x100fe20008010819 */
[--C-:B------:R-:W-:Y:S01]  /*5700*/  FFMA.FTZ R56, R57, UR4, -R25.reuse ;  /* 0x0000000439387c23 */ /* 0x100fe20008010819 */
[----:B------:R-:W1:Y:S01]  /*5710*/  MUFU.EX2 R96, R96 ;  /* 0x0000006000607308 */ /* 0x000e620000000800 */
[----:B0-----:R-:W-:Y:S01]  /*5720*/  FADD.FTZ R6, R75, R78 ;  /* 0x0000004e4b067221 */ /* 0x001fe20000010000 */
[----:B------:R-:W-:Y:S01]  /*5730*/  F2FP.BF16.F32.PACK_AB R5, R78, R75 ;  /* 0x0000004b4e05723e */ /* 0x000fe200000010ff */
[----:B------:R-:W-:Y:S01]  /*5740*/  FADD.FTZ R75, R3, R58 ;  /* 0x0000003a034b7221 */ /* 0x000fe20000010000 */
[--C-:B------:R-:W-:Y:S01]  /*5750*/  FFMA.FTZ R57, R59, UR4, -R25.reuse ;  /* 0x000000043b397c23 */ /* 0x100fe20008010819 */
[--C-:B------:R-:W-:Y:S01]  /*5760*/  FFMA.FTZ R49, R49, UR4, -R25.reuse ;  /* 0x0000000431317c23 */ /* 0x100fe20008010819 */
[----:B------:R-:W-:Y:S01]  /*5770*/  FFMA.FTZ R52, R52, UR4, -R25 ;  /* 0x0000000434347c23 */ /* 0x000fe20008010819 */
[----:B------:R-:W-:Y:S01]  /*5780*/  FADD.FTZ R75, R82, R75 ;  /* 0x0000004b524b7221 */ /* 0x000fe20000010000 */
[----:B------:R-:W0:Y:S01]  /*5790*/  MUFU.EX2 R70, R70 ;  /* 0x0000004600467308 */ /* 0x000e220000000800 */
[----:B--2---:R-:W-:Y:S01]  /*57a0*/  FADD.FTZ R7, R81, R6 ;  /* 0x0000000651077221 */ /* 0x004fe20000010000 */
[----:B------:R-:W-:Y:S01]  /*57b0*/  F2FP.BF16.F32.PACK_AB R6, R79, R30 ;  /* 0x0000001e4f06723e */ /* 0x000fe200000010ff */
[----:B------:R-:W-:Y:S01]  /*57c0*/  FADD.FTZ R58, R8, R75 ;  /* 0x0000004b083a7221 */ /* 0x000fe20000010000 */
[--C-:B------:R-:W-:Y:S01]  /*57d0*/  FFMA.FTZ R59, R88, UR4, -R25.reuse ;  /* 0x00000004583b7c23 */ /* 0x100fe20008010819 */
[--C-:B------:R-:W-:Y:S01]  /*57e0*/  FFMA.FTZ R65, R89, UR4, -R25.reuse ;  /* 0x0000000459417c23 */ /* 0x100fe20008010819 */
[----:B------:R-:W-:Y:S01]  /*57f0*/  FFMA.FTZ R90, R90, UR4, -R25 ;  /* 0x000000045a5a7c23 */ /* 0x000fe20008010819 */
[----:B------:R-:W-:Y:S01]  /*5800*/  FADD.FTZ R75, R11, R58 ;  /* 0x0000003a0b4b7221 */ /* 0x000fe20000010000 */
[----:B------:R-:W2:Y:S01]  /*5810*/  MUFU.EX2 R73, R73 ;  /* 0x0000004900497308 */ /* 0x000ea20000000800 */
        /* <DEDUP_REMOVED lines=9> */
[----:B------:R-:W-:Y:S01]  /*58b0*/  FFMA.FTZ R83, R83, UR4, -R25 ;  /* 0x0000000453537c23 */ /* 0x000fe20008010819 */
[----:B------:R-:W-:-:S05]  /*58c0*/  F2FP.BF16.F32.PACK_AB R7, R96, R81 ;  /* 0x000000516007723e */ /* 0x000fca00000010ff */
[----:B------:R-:W0:Y:S01]  /*58d0*/  MUFU.EX2 R68, R68 ;  /* 0x0000004400447308 */ /* 0x000e220000000800 */
[----:B--2---:R-:W-:Y:S01]  /*58e0*/  FADD.FTZ R30, R73, R30 ;  /* 0x0000001e491e7221 */ /* 0x004fe20000010000 */
[----:B------:R2:W-:Y:S06]  /*58f0*/  STSM.16.M88.4 [R2+0x24300], R4 ;  /* 0x0243000402007844 */ /* 0x0005ec0000000200 */
[----:B------:R-:W3:Y:S01]  /*5900*/  MUFU.EX2 R50, R50 ;  /* 0x0000003200327308 */ /* 0x000ee20000000800 */
[----:B-1----:R-:W-:Y:S01]  /*5910*/  FADD.FTZ R31, R55, R30 ;  /* 0x0000001e371f7221 */ /* 0x002fe20000010000 */
[----:B------:R-:W-:Y:S01]  /*5920*/  FADD.FTZ R30, R12, R75 ;  /* 0x0000004b0c1e7221 */ /* 0x000fe20000010000 */
[----:B------:R-:W-:-:S05]  /*5930*/  F2FP.BF16.F32.PACK_AB R12, R13, R12 ;  /* 0x0000000c0d0c723e */ /* 0x000fca00000010ff */
[----:B------:R-:W1:Y:S01]  /*5940*/  MUFU.EX2 R71, R71 ;  /* 0x0000004700477308 */ /* 0x000e620000000800 */
[----:B0-----:R-:W-:Y:S01]  /*5950*/  FADD.FTZ R31, R68, R31 ;  /* 0x0000001f441f7221 */ /* 0x001fe20000010000 */
[----:B--2---:R-:W-:Y:S02]  /*5960*/  F2FP.BF16.F32.PACK_AB R4, R82, R3 ;  /* 0x000000035204723e */ /* 0x004fe400000010ff */
[----:B------:R-:W-:Y:S02]  /*5970*/  F2FP.BF16.F32.PACK_AB R6, R11, R8 ;  /* 0x000000080b06723e */ /* 0x000fe400000010ff */
[----:B------:R-:W-:Y:S02]  /*5980*/  F2FP.BF16.F32.PACK_AB R5, R73, R70 ;  /* 0x000000464905723e */ /* 0x000fe400000010ff */
[----:B------:R-:W0:Y:S01]  /*5990*/  MUFU.EX2 R24, R24 ;  /* 0x0000001800187308 */ /* 0x000e220000000800 */
[----:B------:R-:W-:-:S05]  /*59a0*/  F2FP.BF16.F32.PACK_AB R7, R68, R55 ;  /* 0x000000374407723e */ /* 0x000fca00000010ff */
[----:B------:R-:W-:Y:S02]  /*59b0*/  STSM.16.M88.4 [R2+0x25b00], R4 ;  /* 0x025b000402007844 */ /* 0x000fe40000000200 */
[----:B------:R-:W2:Y:S08]  /*59c0*/  MUFU.EX2 R67, R67 ;  /* 0x0000004300437308 */ /* 0x000eb00000000800 */
[----:B------:R4:W-:Y:S08]  /*59d0*/  MUFU.EX2 R0, R48 ;  /* 0x0000003000007308 */ /* 0x0009f00000000800 */
[----:B------:R-:W5:Y:S01]  /*59e0*/  MUFU.EX2 R40, R40 ;  /* 0x0000002800287308 */ /* 0x000f620000000800 */
[----:B----4-:R-:W-:-:S07]  /*59f0*/  FFMA.FTZ R48, R45, UR4, -R25 ;  /* 0x000000042d307c23 */ /* 0x010fce0008010819 */
[----:B------:R3:W-:Y:S08]  /*5a00*/  MUFU.EX2 R45, R72 ;  /* 0x00000048002d7308 */ /* 0x0007f00000000800 */
[----:B------:R-:W4:Y:S01]  /*5a10*/  MUFU.EX2 R69, R69 ;  /* 0x0000004500457308 */ /* 0x000f220000000800 */
[----:B---3--:R-:W-:Y:S01]  /*5a20*/  FADD.FTZ R72, R50, R31 ;  /* 0x0000001f32487221 */ /* 0x008fe20000010000 */
[----:B------:R-:W-:Y:S01]  /*5a30*/  FADD.FTZ R31, R13, R30 ;  /* 0x0000001e0d1f7221 */ /* 0x000fe20000010000 */
[----:B-1----:R-:W-:-:S02]  /*5a40*/  F2FP.BF16.F32.PACK_AB R13, R71, R50 ;  /* 0x00000032470d723e */ /* 0x002fc400000010ff */
[----:B------:R-:W-:Y:S01]  /*5a50*/  FADD.FTZ R27, R71, R72 ;  /* 0x00000048471b7221 */ /* 0x000fe20000010000 */
[----:B------:R-:W-:Y:S01]  /*5a60*/  FADD.FTZ R26, R14, R31 ;  /* 0x0000001f0e1a7221 */ /* 0x000fe20000010000 */
[C---:B------:R-:W-:Y:S01]  /*5a70*/  F2FP.BF16.F32.PACK_AB R14, R15.reuse, R14 ;  /* 0x0000000e0f0e723e */ /* 0x040fe200000010ff */
[----:B------:R-:W1:Y:S01]  /*5a80*/  MUFU.EX2 R28, R28 ;  /* 0x0000001c001c7308 */ /* 0x000e620000000800 */
[----:B0-----:R-:W-:Y:S01]  /*5a90*/  FADD.FTZ R30, R24, R27 ;  /* 0x0000001b181e7221 */ /* 0x001fe20000010000 */
[----:B------:R-:W-:Y:S01]  /*5aa0*/  FADD.FTZ R25, R15, R26 ;  /* 0x0000001a0f197221 */ /* 0x000fe20000010000 */
[C---:B--2---:R-:W-:Y:S02]  /*5ab0*/  F2FP.BF16.F32.PACK_AB R15, R67.reuse, R24 ;  /* 0x00000018430f723e */ /* 0x044fe400000010ff */
[----:B------:R-:W-:Y:S01]  /*5ac0*/  CS2R R70, SRZ ;  /* 0x0000000000467805 */ /* 0x000fe2000001ff00 */
[----:B------:R-:W-:Y:S01]  /*5ad0*/  FADD.FTZ R27, R67, R30 ;  /* 0x0000001e431b7221 */ /* 0x000fe20000010000 */
[----:B------:R-:W-:Y:S01]  /*5ae0*/  FADD.FTZ R26, R20, R25 ;  /* 0x00000019141a7221 */ /* 0x000fe20000010000 */
[C---:B------:R-:W-:Y:S01]  /*5af0*/  F2FP.BF16.F32.PACK_AB R24, R21.reuse, R20 ;  /* 0x000000141518723e */ /* 0x040fe200000010ff */
[----:B------:R-:W0:Y:S01]  /*5b00*/  MUFU.EX2 R51, R51 ;  /* 0x0000003300337308 */ /* 0x000e220000000800 */
[----:B-----5:R-:W-:Y:S01]  /*5b10*/  FADD.FTZ R30, R40, R27 ;  /* 0x0000001b281e7221 */ /* 0x020fe20000010000 */
[----:B------:R-:W-:Y:S01]  /*5b20*/  FADD.FTZ R26, R21, R26 ;  /* 0x0000001a151a7221 */ /* 0x000fe20000010000 */
[----:B------:R2:W-:Y:S02]  /*5b30*/  STSM.16.M88.4 [R2+0x27300], R12 ;  /* 0x0273000c02007844 */ /* 0x0005e40000000200 */
[----:B----4-:R-:W-:Y:S01]  /*5b40*/  FADD.FTZ R3, R69, R30 ;  /* 0x0000001e45037221 */ /* 0x010fe20000010000 */
[----:B------:R-:W-:-:S02]  /*5b50*/  FADD.FTZ R11, R41, R26 ;  /* 0x0000001a290b7221 */ /* 0x000fc40000010000 */
[----:B------:R-:W3:Y:S01]  /*5b60*/  MUFU.EX2 R29, R29 ;  /* 0x0000001d001d7308 */ /* 0x000ee20000000800 */
[----:B-1----:R-:W-:Y:S01]  /*5b70*/  FADD.FTZ R26, R28, R3 ;  /* 0x000000031c1a7221 */ /* 0x002fe20000010000 */
[----:B------:R-:W-:-:S04]  /*5b80*/  FADD.FTZ R11, R44, R11 ;  /* 0x0000000b2c0b7221 */ /* 0x000fc80000010000 */
[----:B------:R-:W-:Y:S02]  /*5b90*/  FADD.FTZ R30, R42, R11 ;  /* 0x0000000b2a1e7221 */ /* 0x000fe40000010000 */
[----:B------:R-:W1:Y:S01]  /*5ba0*/  MUFU.EX2 R56, R56 ;  /* 0x0000003800387308 */ /* 0x000e620000000800 */
[----:B0-----:R-:W-:Y:S01]  /*5bb0*/  FADD.FTZ R26, R51, R26 ;  /* 0x0000001a331a7221 */ /* 0x001fe20000010000 */
[----:B------:R-:W-:Y:S01]  /*5bc0*/  FADD.FTZ R25, R43, R30 ;  /* 0x0000001e2b197221 */ /* 0x000fe20000010000 */
[----:B------:R-:W-:Y:S02]  /*5bd0*/  F2FP.BF16.F32.PACK_AB R27, R51, R28 ;  /* 0x0000001c331b723e */ /* 0x000fe400000010ff */
[----:B------:R-:W-:Y:S02]  /*5be0*/  CS2R R50, SRZ ;  /* 0x0000000000327805 */ /* 0x000fe4000001ff00 */
[----:B--2---:R-:W-:Y:S01]  /*5bf0*/  F2FP.BF16.F32.PACK_AB R12, R77, R34 ;  /* 0x000000224d0c723e */ /* 0x004fe200000010ff */
[----:B------:R-:W-:Y:S01]  /*5c00*/  FADD.FTZ R20, R32, R25 ;  /* 0x0000001920147221 */ /* 0x000fe20000010000 */
[----:B------:R-:W-:Y:S01]  /*5c10*/  F2FP.BF16.F32.PACK_AB R25, R69, R40 ;  /* 0x000000284519723e */ /* 0x000fe200000010ff */
[----:B------:R-:W0:Y:S01]  /*5c20*/  MUFU.EX2 R10, R10 ;  /* 0x0000000a000a7308 */ /* 0x000e220000000800 */
[----:B---3--:R-:W-:Y:S01]  /*5c30*/  FADD.FTZ R11, R29, R26 ;  /* 0x0000001a1d0b7221 */ /* 0x008fe20000010000 */
[----:B------:R-:W-:-:S02]  /*5c40*/  F2FP.BF16.F32.PACK_AB R26, R44, R41 ;  /* 0x000000292c1a723e */ /* 0x000fc400000010ff */
[----:B------:R-:W-:Y:S02]  /*5c50*/  CS2R R68, SRZ ;  /* 0x0000000000447805 */ /* 0x000fe4000001ff00 */
[----:B------:R-:W-:Y:S02]  /*5c60*/  F2FP.BF16.F32.PACK_AB R14, R63, R36 ;  /* 0x000000243f0e723e */ /* 0x000fe400000010ff */
[----:B------:R-:W-:Y:S01]  /*5c70*/  CS2R R40, SRZ ;  /* 0x0000000000287805 */ /* 0x000fe2000001ff00 */
[----:B------:R-:W-:Y:S01]  /*5c80*/  STSM.16.M88.4 [R2+0x28b00], R24 ;  /* 0x028b001802007844 */ /* 0x000fe20000000200 */
[----:B------:R-:W2:Y:S01]  /*5c90*/  MUFU.EX2 R57, R57 ;  /* 0x0000003900397308 */ /* 0x000ea20000000800 */
[C---:B-1----:R-:W-:Y:S01]  /*5ca0*/  FADD.FTZ R11, R56.reuse, R11 ;  /* 0x0000000b380b7221 */ /* 0x042fe20000010000 */
[----:B------:R-:W-:-:S06]  /*5cb0*/  F2FP.BF16.F32.PACK_AB R29, R56, R29 ;  /* 0x0000001d381d723e */ /* 0x000fcc00000010ff */
[----:B------:R-:W1:Y:S01]  /*5cc0*/  MUFU.EX2 R49, R49 ;  /* 0x0000003100317308 */ /* 0x000e620000000800 */
[----:B0-----:R-:W-:Y:S01]  /*5cd0*/  FADD.FTZ R30, R10, R11 ;  /* 0x0000000b0a1e7221 */ /* 0x001fe20000010000 */
[----:B------:R-:W-:-:S04]  /*5ce0*/  FADD.FTZ R11, R33, R20 ;  /* 0x00000014210b7221 */ /* 0x000fc80000010000 */
[----:B------:R-:W-:Y:S02]  /*5cf0*/  FADD.FTZ R20, R34, R11 ;  /* 0x0000000b22147221 */ /* 0x000fe40000010000 */
[----:B------:R-:W0:Y:S01]  /*5d00*/  MUFU.EX2 R48, R48 ;  /* 0x0000003000307308 */ /* 0x000e220000000800 */
[----:B--2---:R-:W-:Y:S01]  /*5d10*/  FADD.FTZ R21, R57, R30 ;  /* 0x0000001e39157221 */ /* 0x004fe20000010000 */
[----:B------:R-:W-:Y:S01]  /*5d20*/  FADD.FTZ R11, R77, R20 ;  /* 0x000000144d0b7221 */ /* 0x000fe20000010000 */
[----:B------:R-:W-:Y:S02]  /*5d30*/  F2FP.BF16.F32.PACK_AB R31, R57, R10 ;  /* 0x0000000a391f723e */ /* 0x000fe400000010ff */
[----:B------:R-:W-:Y:S01]  /*5d40*/  CS2R R56, SRZ ;  /* 0x0000000000387805 */ /* 0x000fe2000001ff00 */
[----:B------:R-:W-:Y:S01]  /*5d50*/  FADD.FTZ R28, R0, R21 ;  /* 0x00000015001c7221 */ /* 0x000fe20000010000 */
[----:B------:R-:W-:Y:S01]  /*5d60*/  FADD.FTZ R30, R36, R11 ;  /* 0x0000000b241e7221 */ /* 0x000fe20000010000 */
[----:B------:R-:W2:Y:S02]  /*5d70*/  MUFU.EX2 R52, R52 ;  /* 0x0000003400347308 */ /* 0x000ea40000000800 */
[----:B-1----:R-:W-:Y:S01]  /*5d80*/  FADD.FTZ R20, R49, R28 ;  /* 0x0000001c31147221 */ /* 0x002fe20000010000 */
[----:B------:R-:W-:Y:S01]  /*5d90*/  FADD.FTZ R4, R63, R30 ;  /* 0x0000001e3f047221 */ /* 0x000fe20000010000 */
[----:B------:R-:W-:-:S02]  /*5da0*/  F2FP.BF16.F32.PACK_AB R13, R49, R0 ;  /* 0x00000000310d723e */ /* 0x000fc400000010ff */
[----:B------:R-:W-:Y:S01]  /*5db0*/  FADD.FTZ R11, R45, R20 ;  /* 0x000000142d0b7221 */ /* 0x000fe20000010000 */
[----:B------:R-:W-:Y:S01]  /*5dc0*/  FADD.FTZ R5, R37, R4 ;  /* 0x0000000425057221 */ /* 0x000fe20000010000 */
[----:B------:R-:W-:Y:S01]  /*5dd0*/  F2FP.BF16.F32.PACK_AB R28, R43, R42 ;  /* 0x0000002a2b1c723e */ /* 0x000fe200000010ff */
[----:B------:R-:W1:Y:S01]  /*5de0*/  MUFU.EX2 R59, R59 ;  /* 0x0000003b003b7308 */ /* 0x000e620000000800 */
[----:B0-----:R-:W-:Y:S01]  /*5df0*/  FADD.FTZ R11, R48, R11 ;  /* 0x0000000b300b7221 */ /* 0x001fe20000010000 */
[----:B------:R-:W-:Y:S01]  /*5e00*/  FADD.FTZ R5, R60, R5 ;  /* 0x000000053c057221 */ /* 0x000fe20000010000 */
[----:B------:R-:W-:Y:S02]  /*5e10*/  F2FP.BF16.F32.PACK_AB R30, R33, R32 ;  /* 0x00000020211e723e */ /* 0x000fe400000010ff */
[----:B------:R-:W-:Y:S02]  /*5e20*/  CS2R R42, SRZ ;  /* 0x00000000002a7805 */ /* 0x000fe4000001ff00 */
[----:B------:R-:W-:-:S02]  /*5e30*/  F2FP.BF16.F32.PACK_AB R15, R48, R45 ;  /* 0x0000002d300f723e */ /* 0x000fc400000010ff */
[----:B------:R-:W-:Y:S02]  /*5e40*/  CS2R R48, SRZ ;  /* 0x0000000000307805 */ /* 0x000fe4000001ff00 */
[----:B------:R-:W-:Y:S01]  /*5e50*/  CS2R R44, SRZ ;  /* 0x00000000002c7805 */ /* 0x000fe2000001ff00 */
[----:B------:R-:W0:Y:S01]  /*5e60*/  MUFU.EX2 R38, R38 ;  /* 0x0000002600267308 */ /* 0x000e220000000800 */
[----:B--2---:R-:W-:Y:S01]  /*5e70*/  FADD.FTZ R4, R52, R11 ;  /* 0x0000000b34047221 */ /* 0x004fe20000010000 */
[----:B------:R2:W-:Y:S01]  /*5e80*/  STSM.16.M88.4 [R2+0x2a300], R28 ;  /* 0x02a3001c02007844 */ /* 0x0005e20000000200 */
[----:B------:R-:W-:-:S03]  /*5e90*/  CS2R R32, SRZ ;  /* 0x0000000000207805 */ /* 0x000fc6000001ff00 */
[----:B------:R3:W-:Y:S02]  /*5ea0*/  STSM.16.M88.4 [R2+0x2bb00], R12 ;  /* 0x02bb000c02007844 */ /* 0x0007e40000000200 */
[----:B------:R-:W4:Y:S01]  /*5eb0*/  MUFU.EX2 R65, R65 ;  /* 0x0000004100417308 */ /* 0x000f220000000800 */
[----:B-1----:R-:W-:-:S07]  /*5ec0*/  FADD.FTZ R4, R59, R4 ;  /* 0x000000043b047221 */ /* 0x002fce0000010000 */
[----:B------:R-:W1:Y:S01]  /*5ed0*/  MUFU.EX2 R61, R61 ;  /* 0x0000003d003d7308 */ /* 0x000e620000000800 */
[----:B0-----:R-:W-:Y:S01]  /*5ee0*/  FADD.FTZ R0, R38, R5 ;  /* 0x0000000526007221 */ /* 0x001fe20000010000 */
[----:B--2---:R-:W-:Y:S02]  /*5ef0*/  CS2R R30, SRZ ;  /* 0x00000000001e7805 */ /* 0x004fe4000001ff00 */
[----:B------:R-:W-:-:S04]  /*5f00*/  CS2R R28, SRZ ;  /* 0x00000000001c7805 */ /* 0x000fc8000001ff00 */
[----:B------:R-:W0:Y:S01]  /*5f10*/  MUFU.EX2 R8, R90 ;  /* 0x0000005a00087308 */ /* 0x000e220000000800 */
[----:B----4-:R-:W-:-:S07]  /*5f20*/  FADD.FTZ R5, R65, R4 ;  /* 0x0000000441057221 */ /* 0x010fce0000010000 */
        /* <DEDUP_REMOVED lines=8> */
[----:B-1----:R-:W-:Y:S01]  /*5fb0*/  FADD.FTZ R7, R3, R4 ;  /* 0x0000000403077221 */ /* 0x002fe20000010000 */
[----:B------:R-:W-:Y:S02]  /*5fc0*/  F2FP.BF16.F32.PACK_AB R4, R60, R37 ;  /* 0x000000253c04723e */ /* 0x000fe400000010ff */
[----:B------:R-:W-:Y:S02]  /*5fd0*/  CS2R R60, SRZ ;  /* 0x00000000003c7805 */ /* 0x000fe4000001ff00 */
[----:B------:R-:W-:Y:S02]  /*5fe0*/  CS2R R36, SRZ ;  /* 0x0000000000247805 */ /* 0x000fe4000001ff00 */
[----:B------:R-:W1:Y:S01]  /*5ff0*/  MUFU.EX2 R46, R46 ;  /* 0x0000002e002e7308 */ /* 0x000e620000000800 */
[----:B0-----:R-:W-:Y:S01]  /*6000*/  FADD.FTZ R11, R62, R5 ;  /* 0x000000053e0b7221 */ /* 0x001fe20000010000 */
[----:B------:R-:W-:-:S02]  /*6010*/  F2FP.BF16.F32.PACK_AB R5, R59, R52 ;  /* 0x000000343b05723e */ /* 0x000fc400000010ff */
[----:B---3--:R-:W-:Y:S02]  /*6020*/  F2FP.BF16.F32.PACK_AB R12, R62, R39 ;  /* 0x000000273e0c723e */ /* 0x008fe400000010ff */
[----:B------:R-:W-:Y:S02]  /*6030*/  CS2R R62, SRZ ;  /* 0x00000000003e7805 */ /* 0x000fe4000001ff00 */
[----:B------:R-:W-:Y:S01]  /*6040*/  CS2R R38, SRZ ;  /* 0x0000000000267805 */ /* 0x000fe2000001ff00 */
[----:B------:R-:W0:Y:S01]  /*6050*/  MUFU.EX2 R93, R93 ;  /* 0x0000005d005d7308 */ /* 0x000e220000000800 */
[C---:B--2---:R-:W-:Y:S01]  /*6060*/  FADD.FTZ R0, R92.reuse, R7 ;  /* 0x000000075c007221 */ /* 0x044fe20000010000 */
[----:B------:R-:W-:Y:S02]  /*6070*/  F2FP.BF16.F32.PACK_AB R13, R92, R3 ;  /* 0x000000035c0d723e */ /* 0x000fe400000010ff */
[----:B------:R-:W-:-:S04]  /*6080*/  F2FP.BF16.F32.PACK_AB R7, R8, R65 ;  /* 0x000000410807723e */ /* 0x000fc800000010ff */
[----:B------:R-:W2:Y:S01]  /*6090*/  MUFU.EX2 R53, R53 ;  /* 0x0000003500357308 */ /* 0x000ea20000000800 */
[----:B-1----:R-:W-:Y:S01]  /*60a0*/  FADD.FTZ R10, R46, R11 ;  /* 0x0000000b2e0a7221 */ /* 0x002fe20000010000 */
[----:B------:R1:W-:Y:S06]  /*60b0*/  STSM.16.M88.4 [R2+0x2d300], R4 ;  /* 0x02d3000402007844 */ /* 0x0003ec0000000200 */
[----:B------:R-:W3:Y:S01]  /*60c0*/  MUFU.EX2 R94, R94 ;  /* 0x0000005e005e7308 */ /* 0x000ee20000000800 */
[----:B0-----:R-:W-:-:S07]  /*60d0*/  FADD.FTZ R11, R93, R0 ;  /* 0x000000005d0b7221 */ /* 0x001fce0000010000 */
[----:B------:R-:W0:Y:S01]  /*60e0*/  MUFU.EX2 R47, R47 ;  /* 0x0000002f002f7308 */ /* 0x000e220000000800 */
[C---:B--2---:R-:W-:Y:S01]  /*60f0*/  FADD.FTZ R10, R53.reuse, R10 ;  /* 0x0000000a350a7221 */ /* 0x044fe20000010000 */
[----:B------:R-:W-:Y:S01]  /*6100*/  F2FP.BF16.F32.PACK_AB R14, R53, R46 ;  /* 0x0000002e350e723e */ /* 0x000fe200000010ff */
[----:B-1----:R-:W-:Y:S01]  /*6110*/  IMAD.U32 R6, RZ, RZ, UR7 ;  /* 0x00000007ff067e24 */ /* 0x002fe2000f8e00ff */
[----:B------:R-:W-:-:S04]  /*6120*/  CS2R R52, SRZ ;  /* 0x0000000000347805 */ /* 0x000fc8000001ff00 */
[----:B------:R-:W1:Y:S01]  /*6130*/  MUFU.EX2 R64, R64 ;  /* 0x0000004000407308 */ /* 0x000e620000000800 */
[C---:B---3--:R-:W-:Y:S01]  /*6140*/  FADD.FTZ R11, R94.reuse, R11 ;  /* 0x0000000b5e0b7221 */ /* 0x048fe20000010000 */
[----:B------:R-:W-:-:S05]  /*6150*/  F2FP.BF16.F32.PACK_AB R15, R94, R93 ;  /* 0x0000005d5e0f723e */ /* 0x000fca00000010ff */
[----:B------:R-:W-:Y:S01]  /*6160*/  STSM.16.M88.4 [R2+0x2eb00], R12 ;  /* 0x02eb000c02007844 */ /* 0x000fe20000000200 */
[----:B------:R-:W2:Y:S01]  /*6170*/  MUFU.EX2 R66, R66 ;  /* 0x0000004200427308 */ /* 0x000ea20000000800 */
[----:B0-----:R-:W-:-:S07]  /*6180*/  FADD.FTZ R3, R47, R10 ;  /* 0x0000000a2f037221 */ /* 0x001fce0000010000 */
[----:B------:R0:W3:Y:S01]  /*6190*/  MUFU.EX2 R25, R58 ;  /* 0x0000003a00197308 */ /* 0x0000e20000000800 */
[----:B-1----:R-:W-:-:S07]  /*61a0*/  FADD.FTZ R0, R64, R11 ;  /* 0x0000000b40007221 */ /* 0x002fce0000010000 */
[----:B------:R-:W-:Y:S01]  /*61b0*/  MUFU.EX2 R35, R35 ;  /* 0x0000002300237308 */ /* 0x000fe20000000800 */
[C---:B--2---:R-:W-:Y:S01]  /*61c0*/  FADD.FTZ R8, R66.reuse, R3 ;  /* 0x0000000342087221 */ /* 0x044fe20000010000 */
[----:B------:R-:W-:Y:S02]  /*61d0*/  F2FP.BF16.F32.PACK_AB R24, R66, R47 ;  /* 0x0000002f4218723e */ /* 0x000fe400000010ff */
[----:B------:R-:W-:Y:S02]  /*61e0*/  CS2R R66, SRZ ;  /* 0x0000000000427805 */ /* 0x000fe4000001ff00 */
[----:B0-----:R-:W-:Y:S02]  /*61f0*/  CS2R R58, SRZ ;  /* 0x00000000003a7805 */ /* 0x001fe4000001ff00 */
[----:B------:R-:W-:Y:S01]  /*6200*/  CS2R R46, SRZ ;  /* 0x00000000002e7805 */ /* 0x000fe2000001ff00 */
[----:B------:R-:W0:Y:S01]  /*6210*/  MUFU.EX2 R54, R54 ;  /* 0x0000003600367308 */ /* 0x000e220000000800 */
[C---:B---3--:R-:W-:Y:S01]  /*6220*/  FADD.FTZ R3, R25.reuse, R0 ;  /* 0x0000000019037221 */ /* 0x048fe20000010000 */
[----:B------:R-:W-:-:S02]  /*6230*/  F2FP.BF16.F32.PACK_AB R25, R25, R64 ;  /* 0x000000401919723e */ /* 0x000fc400000010ff */
[----:B------:R-:W-:-:S04]  /*6240*/  CS2R R64, SRZ ;  /* 0x0000000000407805 */ /* 0x000fc8000001ff00 */
[----:B------:R-:W1:Y:S08]  /*6250*/  MUFU.EX2 R76, R76 ;  /* 0x0000004c004c7308 */ /* 0x000e700000000800 */
[----:B------:R-:W2:Y:S01]  /*6260*/  MUFU.EX2 R83, R83 ;  /* 0x0000005300537308 */ /* 0x000ea20000000800 */
[----:B0-----:R-:W-:Y:S01]  /*6270*/  F2FP.BF16.F32.PACK_AB R26, R54, R35 ;  /* 0x00000023361a723e */ /* 0x001fe200000010ff */
[----:B------:R-:W-:Y:S01]  /*6280*/  FADD.FTZ R35, R35, R8 ;  /* 0x0000000823237221 */ /* 0x000fe20000010000 */
[----:B-1----:R-:W-:-:S03]  /*6290*/  FADD.FTZ R0, R76, R3 ;  /* 0x000000034c007221 */ /* 0x002fc60000010000 */
[----:B------:R-:W-:Y:S01]  /*62a0*/  FADD.FTZ R3, R54, R35 ;  /* 0x0000002336037221 */ /* 0x000fe20000010000 */
[----:B------:R-:W-:Y:S02]  /*62b0*/  CS2R R54, SRZ ;  /* 0x0000000000367805 */ /* 0x000fe4000001ff00 */
[----:B------:R-:W-:Y:S02]  /*62c0*/  CS2R R34, SRZ ;  /* 0x0000000000227805 */ /* 0x000fe4000001ff00 */
[C---:B--2---:R-:W-:Y:S01]  /*62d0*/  F2FP.BF16.F32.PACK_AB R27, R83.reuse, R76 ;  /* 0x0000004c531b723e */ /* 0x044fe200000010ff */
[----:B------:R-:W-:-:S04]  /*62e0*/  FADD.FTZ R0, R83, R0 ;  /* 0x0000000053007221 */ /* 0x000fc80000010000 */
[----:B------:R0:W-:Y:S01]  /*62f0*/  STSM.16.M88.4 [R2+0x30300], R24 ;  /* 0x0303001802007844 */ /* 0x0001e20000000200 */
[----:B------:R1:W-:Y:S06]  /*6300*/  MEMBAR.ALL.CTA ;  /* 0x0000000000007992 */ /* 0x0003ec0000008000 */
[----:B-1----:R-:W1:Y:S01]  /*6310*/  FENCE.VIEW.ASYNC.S ;  /* 0x00000000000073c6 */ /* 0x002e620000000000 */
[----:B0-----:R-:W-:Y:S02]  /*6320*/  CS2R R26, SRZ ;  /* 0x00000000001a7805 */ /* 0x001fe4000001ff00 */
[----:B------:R-:W-:Y:S01]  /*6330*/  CS2R R24, SRZ ;  /* 0x0000000000187805 */ /* 0x000fe2000001ff00 */
[----:B-1----:R-:W-:Y:S01]  /*6340*/  NOP ;  /* 0x0000000000007918 */ /* 0x002fe20000000000 */
[----:B------:R-:W-:Y:S05]  /*6350*/  @!P3 BRA `(.L_x_11441) ;  /* 0x0000004800e4b947 */ /* 0x000fea0003800000 */
[----:B------:R-:W-:Y:S01]  /*6360*/  IMAD.MOV.U32 R5, RZ, RZ, R74 ;  /* 0x000000ffff057224 */ /* 0x000fe200078e004a */
[----:B------:R-:W-:Y:S01]  /*6370*/  UMOV UR39, UR60 ;  /* 0x0000003c00277c82 */ /* 0x000fe20008000000 */
[----:B------:R-:W-:Y:S01]  /*6380*/  IMAD.MOV.U32 R4, RZ, RZ, R9 ;  /* 0x000000ffff047224 */ /* 0x000fe200078e0009 */
[----:B------:R-:W-:Y:S01]  /*6390*/  UMOV UR7, UR36 ;  /* 0x0000002400077c82 */ /* 0x000fe20008000000 */
[----:B------:R-:W-:Y:S01]  /*63a0*/  IMAD.MOV.U32 R71, RZ, RZ, RZ ;  /* 0x000000ffff477224 */ /* 0x000fe200078e00ff */
[----:B------:R-:W-:-:S06]  /*63b0*/  ULDC UR5, c[0x0][0x9d8] ;  /* 0x0002760000057ab9 */ /* 0x000fcc0000000800 */
.L_x_11450:
        /* <DEDUP_REMOVED lines=10> */
.L_x_11443:
[----:B------:R-:W-:Y:S01]  /*6460*/  ULEA UR4, UR36, UR37, 0x3 ;  /* 0x0000002524047291 */ /* 0x000fe2000f8e183f */
[----:B------:R-:W-:-:S05]  /*6470*/  IMAD.U32 R7, RZ, RZ, UR60 ;  /* 0x0000003cff077e24 */ /* 0x000fca000f8e00ff */
[----:B------:R-:W-:-:S04]  /*6480*/  SHF.L.U32 R7, R7, 0x1f, RZ ;  /* 0x0000001f07077819 */ /* 0x000fc800000006ff */
[----:B------:R0:W1:Y:S01]  /*6490*/  SYNCS.PHASECHK.TRANS64.TRYWAIT P3, [UR4+0x31c30], R7 ;  /* 0x031c3007ff0075a7 */ /* 0x0000620008060144 */
[----:B------:R-:W-:Y:S05]  /*64a0*/  @!P0 BRA `(.L_x_11444) ;  /* 0x0000000000048947 */ /* 0x000fea0003800000 */
[----:B------:R-:W-:Y:S01]  /*64b0*/  BPT.TRAP 0x1 ;  /* 0x000000040000795c */ /* 0x000fe20000300000 */
.L_x_11444:
[----:B-1----:R-:W-:Y:S05]  /*64c0*/  @P3 BRA `(.L_x_11442) ;  /* 0x0000000000083947 */ /* 0x002fea0003800000 */
[----:B------:R-:W1:Y:S02]  /*64d0*/  SYNCS.PHASECHK.TRANS64.TRYWAIT P3, [UR4+0x31c30], R7 ;  /* 0x031c3007ff0075a7 */ /* 0x000e640008060144 */
[----:B-1----:R-:W-:Y:S05]  /*64e0*/  @!P3 BRA `(.L_x_11445) ;  /* 0x0000013000f8b947 */ /* 0x002fea0003800000 */
.L_x_11442:
[----:B-1----:R-:W1:Y:S01]  /*64f0*/  S2R R8, SR_TID.X ;  /* 0x0000000000087919 */ /* 0x002e620000002100 */
        /* <DEDUP_REMOVED lines=24> */
[----:B-1----:R-:W-:Y:S01]  /*6680*/  SHF.R.U32.HI R8, RZ, 0x7, R8 ;  /* 0x00000007ff087819 */ /* 0x002fe20000011608 */
        /* <DEDUP_REMOVED lines=331> */
.L_x_11447:
[----:B------:R-:W-:Y:S01]  /*7b40*/  ULEA UR4, UR7, UR37, 0x3 ;  /* 0x0000002507047291 */ /* 0x000fe2000f8e183f */
[----:B------:R-:W-:-:S05]  /*7b50*/  IMAD.U32 R7, RZ, RZ, UR39 ;  /* 0x00000027ff077e24 */ /* 0x000fca000f8e00ff */
[----:B------:R-:W-:-:S04]  /*7b60*/  SHF.L.U32 R7, R7, 0x1f, RZ ;  /* 0x0000001f07077819 */ /* 0x000fc800000006ff */
[----:B------:R0:W1:Y:S01]  /*7b70*/  SYNCS.PHASECHK.TRANS64.TRYWAIT P3, [UR4+0x31c50], R7 ;  /* 0x031c5007ff0075a7 */ /* 0x0000620008060144 */
[----:B------:R-:W-:Y:S05]  /*7b80*/  @!P0 BRA `(.L_x_11448) ;  /* 0x0000000000048947 */ /* 0x000fea0003800000 */
[----:B------:R-:W-:Y:S01]  /*7b90*/  BPT.TRAP 0x1 ;  /* 0x000000040000795c */ /* 0x000fe20000300000 */
.L_x_11448:
[----:B-1----:R-:W-:Y:S05]  /*7ba0*/  @P3 BRA `(.L_x_11446) ;  /* 0x0000000000083947 */ /* 0x002fea0003800000 */
[----:B------:R-:W1:Y:S02]  /*7bb0*/  SYNCS.PHASECHK.TRANS64.TRYWAIT P3, [UR4+0x31c50], R7 ;  /* 0x031c5007ff0075a7 */ /* 0x000e640008060144 */
[----:B-1----:R-:W-:Y:S05]  /*7bc0*/  @!P3 BRA `(.L_x_11449) ;  /* 0x0000011c0058b947 */ /* 0x002fea0003800000 */
.L_x_11446:
[----:B------:R-:W-:Y:S01]  /*7bd0*/  R2UR UR4, R23 ;  /* 0x00000000170472ca */ /* 0x000fe200000e0000 */
[----:B------:R-:W-:Y:S01]  /*7be0*/  FMUL.FTZ R12, R128, UR5 ;  /* 0x00000005800c7c20 */ /* 0x000fe20008410000 */
[----:B------:R-:W-:Y:S01]  /*7bf0*/  FMUL.FTZ R20, R120, UR5 ;  /* 0x0000000578147c20 */ /* 0x000fe20008410000 */
[----:B------:R-:W-:Y:S01]  /*7c00*/  @UP0 ULDC UR10, c[0x0][0x44c] ;  /* 0x00011300000a0ab9 */ /* 0x000fe20000000800 */
[----:B------:R-:W-:Y:S01]  /*7c10*/  R2UR UR14, R17 ;  /* 0x00000000110e72ca */ /* 0x000fe200000e0000 */
[----:B------:R-:W-:Y:S01]  /*7c20*/  FMUL.FTZ R120, R124, UR5 ;  /* 0x000000057c787c20 */ /* 0x000fe20008410000 */
[----:B------:R-:W-:Y:S01]  /*7c30*/  R2UR UR11, R19 ;  /* 0x00000000130b72ca */ /* 0x000fe200000e0000 */
[----:B------:R-:W-:Y:S01]  /*7c40*/  FMUL.FTZ R21, R121, UR5 ;  /* 0x0000000579157c20 */ /* 0x000fe20008410000 */
[----:B------:R-:W-:Y:S01]  /*7c50*/  FMUL.FTZ R121, R125, UR5 ;  /* 0x000000057d797c20 */ /* 0x000fe20008410000 */
[----:B------:R-:W-:Y:S01]  /*7c60*/  WARPGROUP.ARRIVE ;  /* 0x00000000000079c5 */ /* 0x000fe20000000000 */
[----:B------:R-:W-:Y:S01]  /*7c70*/  UMOV UR33, 0xc0000010 ;  /* 0xc000001000217882 */ /* 0x000fe20000000000 */
[----:B------:R-:W-:Y:S01]  /*7c80*/  UMOV UR35, 0x80000020 ;  /* 0x8000002000237882 */ /* 0x000fe20000000000 */
[----:B------:R-:W-:Y:S01]  /*7c90*/  FMUL.FTZ R11, R141, UR5 ;  /* 0x000000058d0b7c20 */ /* 0x000fe20008410000 */
[----:B------:R-:W-:Y:S01]  /*7ca0*/  VIADD R128, R145, UR4 ;  /* 0x0000000491807c36 */ /* 0x000fe20008000000 */
[----:B------:R-:W-:Y:S01]  /*7cb0*/  UIMAD UR4, UR38, -0x90, URZ ;  /* 0xffffff70260478a4 */ /* 0x000fe2000f8e023f */
[----:B-1----:R-:W-:Y:S01]  /*7cc0*/  FMUL.FTZ R8, R137, UR5 ;  /* 0x0000000589087c20 */ /* 0x002fe20008410000 */
[----:B0-----:R-:W-:Y:S01]  /*7cd0*/  FMUL.FTZ R7, R136, UR5 ;  /* 0x0000000588077c20 */ /* 0x001fe20008410000 */
[----:B------:R-:W-:Y:S01]  /*7ce0*/  @P2 IMAD.HI.U32 R124, R128, UR10, RZ ;  /* 0x0000000a807c2c27 */ /* 0x000fe2000f8e00ff */
[----:B------:R-:W-:-:S03]  /*7cf0*/  @UP0 ULDC UR10, c[0x0][0x450] ;  /* 0x00011400000a0ab9 */ /* 0x000fc60000000800 */
[----:B------:R-:W-:Y:S01]  /*7d00*/  FMUL.FTZ R10, R140, UR5 ;  /* 0x000000058c0a7c20 */ /* 0x000fe20008410000 */
[----:B------:R-:W-:Y:S01]  /*7d10*/  FMUL.FTZ R15, R133, UR5 ;  /* 0x00000005850f7c20 */ /* 0x000fe20008410000 */
[----:B------:R-:W-:Y:S01]  /*7d20*/  IMAD.U32 R125, RZ, RZ, UR14 ;  /* 0x0000000eff7d7e24 */ /* 0x000fe2000f8e00ff */
[----:B------:R-:W-:Y:S01]  /*7d30*/  @P2 SHF.R.U32.HI R128, RZ, UR10, R124 ;  /* 0x0000000aff802c19 */ /* 0x000fe2000801167c */
[----:B------:R-:W-:Y:S01]  /*7d40*/  UIADD3 UR10, UR37, 0x200, URZ ;  /* 0x00000200250a7890 */ /* 0x000fe2000fffe03f */
[----:B------:R-:W-:Y:S01]  /*7d50*/  IMAD.U32 R124, RZ, RZ, UR4 ;  /* 0x00000004ff7c7e24 */ /* 0x000fe2000f8e00ff */
[----:B------:R-:W0:Y:S01]  /*7d60*/  MUFU.TANH R11, R11 ;  /* 0x0000000b000b7308 */ /* 0x000e220000002400 */
[----:B------:R-:W-:Y:S01]  /*7d70*/  FMUL.FTZ R13, R129, UR5 ;  /* 0x00000005810d7c20 */ /* 0x000fe20008410000 */
[----:B------:R-:W-:Y:S01]  /*7d80*/  USHF.R.U32.HI UR10, URZ, 0x4, UR10 ;  /* 0x000000043f0a7899 */ /* 0x000fe2000801160a */
[----:B------:R-:W-:Y:S01]  /*7d90*/  FMUL.FTZ R14, R132, UR5 ;  /* 0x00000005840e7c20 */ /* 0x000fe20008410000 */
[----:B------:R-:W-:Y:S01]  /*7da0*/  IADD3 R124, -R18, 0x1, R124 ;  /* 0x00000001127c7810 */ /* 0x000fe20007ffe17c */
[----:B------:R-:W-:Y:S01]  /*7db0*/  FMUL.FTZ R117, R117, UR5 ;  /* 0x0000000575757c20 */ /* 0x000fe20008410000 */
[----:B------:R-:W-:Y:S01]  /*7dc0*/  ULOP3.LUT UR10, UR10, 0x3fff, URZ, 0xc0, !UPT ;  /* 0x00003fff0a0a7892 */ /* 0x000fe2000f8ec03f */
[----:B------:R-:W-:Y:S01]  /*7dd0*/  FMUL.FTZ R113, R113, UR5 ;  /* 0x0000000571717c20 */ /* 0x000fe20008410000 */
[----:B------:R-:W-:Y:S01]  /*7de0*/  IADD3 R125, -R125, UR11, R124 ;  /* 0x0000000b7d7d7c10 */ /* 0x000fe2000fffe17c */
[----:B------:R-:W1:Y:S01]  /*7df0*/  MUFU.TANH R8, R8 ;  /* 0x0000000800087308 */ /* 0x000e620000002400 */
[----:B------:R-:W-:Y:S01]  /*7e00*/  ULOP3.LUT UR11, UR10, 0x2400000, URZ, 0xfc, !UPT ;  /* 0x024000000a0b7892 */ /* 0x000fe2000f8efc3f */
[----:B------:R-:W2:Y:S01]  /*7e10*/  SHFL.IDX PT, R124, R128, RZ, 0x1c1f ;  /* 0x001c1fff807c7589 */ /* 0x000ea200000e0000 */
[----:B------:R-:W-:Y:S01]  /*7e20*/  ULOP3.LUT UR10, UR61, 0x10000, URZ, 0xfc, !UPT ;  /* 0x000100003d0a7892 */ /* 0x000fe2000f8efc3f */
[----:B------:R-:W-:Y:S01]  /*7e30*/  FMUL.FTZ R112, R112, UR5 ;  /* 0x0000000570707c20 */ /* 0x000fe20008410000 */
[----:B------:R-:W-:Y:S01]  /*7e40*/  UIMAD UR11, UR7, 0x6c0, UR11 ;  /* 0x000006c0070b78a4 */ /* 0x000fe2000f8e020b */
[----:B------:R-:W-:Y:S01]  /*7e50*/  FMUL.FTZ R116, R116, UR5 ;  /* 0x0000000574747c20 */ /* 0x000fe20008410000 */
[----:B------:R-:W-:Y:S01]  /*7e60*/  FMUL.FTZ R109, R109, UR5 ;  /* 0x000000056d6d7c20 */ /* 0x000fe20008410000 */
[----:B------:R-:W3:Y:S01]  /*7e70*/  MUFU.TANH R7, R7 ;  /* 0x0000000700077308 */ /* 0x000ee20000002400 */
[----:B------:R-:W-:Y:S01]  /*7e80*/  FMUL.FTZ R105, R105, UR5 ;  /* 0x0000000569697c20 */ /* 0x000fe20008410000 */
[----:B------:R-:W-:Y:S01]  /*7e90*/  UMOV UR32, UR10 ;  /* 0x0000000a00207c82 */ /* 0x000fe20008000000 */
[----:B------:R-:W-:Y:S01]  /*7ea0*/  FMUL.FTZ R104, R104, UR5 ;  /* 0x0000000568687c20 */ /* 0x000fe20008410000 */
[----:B------:R-:W-:Y:S01]  /*7eb0*/  UMOV UR34, UR11 ;  /* 0x0000000b00227c82 */ /* 0x000fe20008000000 */
[----:B------:R-:W-:Y:S01]  /*7ec0*/  FMUL.FTZ R108, R108, UR5 ;  /* 0x000000056c6c7c20 */ /* 0x000fe20008410000 */
[----:B------:R-:W-:Y:S01]  /*7ed0*/  HGMMA.64x96x16.F32.BF16 R24, gdesc[UR32].tnspB, R24, gsb0 ;  /* 0x41600000201879f0 */ /* 0x000fe20008001818 */
[----:B------:R-:W-:Y:S01]  /*7ee0*/  UIADD3 UR32, UR10, 0x180, URZ ;  /* 0x000001800a207890 */ /* 0x000fe2000fffe03f */
[----:B------:R-:W4:Y:S01]  /*7ef0*/  MUFU.TANH R10, R10 ;  /* 0x0000000a000a7308 */ /* 0x000f220000002400 */
[----:B------:R-:W-:Y:S01]  /*7f00*/  UIADD3 UR34, UR11, 0x40, URZ ;  /* 0x000000400b227890 */ /* 0x000fe2000fffe03f */
[----:B------:R-:W-:Y:S01]  /*7f10*/  FMUL.FTZ R101, R101, UR5 ;  /* 0x0000000565657c20 */ /* 0x000fe20008410000 */
[----:B------:R-:W-:Y:S01]  /*7f20*/  UMOV UR33, 0xc0000010 ;  /* 0xc000001000217882 */ /* 0x000fe20000000000 */
[----:B------:R-:W-:Y:S01]  /*7f30*/  UMOV UR35, 0x80000020 ;  /* 0x8000002000237882 */ /* 0x000fe20000000000 */
[----:B------:R-:W-:Y:S01]  /*7f40*/  FMUL.FTZ R97, R97, UR5 ;  /* 0x0000000561617c20 */ /* 0x000fe20008410000 */
[----:B------:R-:W-:Y:S01]  /*7f50*/  FMUL.FTZ R96, R96, UR5 ;  /* 0x0000000560607c20 */ /* 0x000fe20008410000 */
[----:B------:R-:W-:Y:S01]  /*7f60*/  FMUL.FTZ R100, R100, UR5 ;  /* 0x0000000564647c20 */ /* 0x000fe20008410000 */
[----:B------:R-:W5:Y:S01]  /*7f70*/  MUFU.TANH R15, R15 ;  /* 0x0000000f000f7308 */ /* 0x000f620000002400 */
[----:B------:R-:W-:Y:S01]  /*7f80*/  FMUL.FTZ R93, R93, UR5 ;  /* 0x000000055d5d7c20 */ /* 0x000fe20008410000 */
[----:B--2---:R-:W-:-:S02]  /*7f90*/  IMAD.IADD R124, R125, 0x1, R124 ;  /* 0x000000017d7c7824 */ /* 0x004fc400078e027c */
[----:B------:R-:W-:Y:S01]  /*7fa0*/  FMUL.FTZ R89, R89, UR5 ;  /* 0x0000000559597c20 */ /* 0x000fe20008410000 */
[----:B------:R-:W2:Y:S01]  /*7fb0*/  SHFL.IDX PT, R128, R128, 0x1, 0x1c1f ;  /* 0x003c1f0080807f89 */ /* 0x000ea200000e0000 */
[----:B------:R-:W-:Y:S01]  /*7fc0*/  FMUL.FTZ R88, R88, UR5 ;  /* 0x0000000558587c20 */ /* 0x000fe20008410000 */
[----:B------:R-:W-:Y:S01]  /*7fd0*/  FMUL.FTZ R92, R92, UR5 ;  /* 0x000000055c5c7c20 */ /* 0x000fe20008410000 */
[C---:B------:R-:W-:Y:S01]  /*7fe0*/  ISETP.GT.AND P6, PT, R124.reuse, 0x9, PT ;  /* 0x000000097c00780c */ /* 0x040fe20003fc4270 */
[----:B------:R-:W2:Y:S01]  /*7ff0*/  MUFU.TANH R13, R13 ;  /* 0x0000000d000d7308 */ /* 0x000ea20000002400 */
[----:B------:R-:W-:Y:S01]  /*8000*/  ISETP.GT.AND P4, PT, R124, 0x1, PT ;  /* 0x000000017c00780c */ /* 0x000fe20003f84270 */
[----:B------:R-:W-:Y:S01]  /*8010*/  FMUL.FTZ R81, R81, UR5 ;  /* 0x0000000551517c20 */ /* 0x000fe20008410000 */
[----:B0-----:R-:W-:Y:S01]  /*8020*/  FSEL R11, R11, -INF , P6 ;  /* 0xff8000000b0b7808 */ /* 0x001fe20003000000 */
[----:B------:R-:W-:Y:S01]  /*8030*/  FMUL.FTZ R80, R80, UR5 ;  /* 0x0000000550507c20 */ /* 0x000fe20008410000 */
[----:B------:R-:W-:Y:S01]  /*8040*/  ISETP.GT.AND P5, PT, R124, RZ, PT ;  /* 0x000000ff7c00720c */ /* 0x000fe20003fa4270 */
[----:B------:R-:W-:Y:S01]  /*8050*/  FMUL.FTZ R84, R84, UR5 ;  /* 0x0000000554547c20 */ /* 0x000fe20008410000 */
[----:B------:R-:W-:Y:S01]  /*8060*/  ISETP.GT.AND P3, PT, R124, 0x8, PT ;  /* 0x000000087c00780c */ /* 0x000fe20003f64270 */
[----:B------:R-:W0:Y:S01]  /*8070*/  MUFU.TANH R12, R12 ;  /* 0x0000000c000c7308 */ /* 0x000e220000002400 */
[----:B-1----:R-:W-:Y:S01]  /*8080*/  FSEL R8, R8, -INF , P4 ;  /* 0xff80000008087808 */ /* 0x002fe20002000000 */
[----:B------:R-:W-:Y:S01]  /*8090*/  FMUL.FTZ R9, R138, UR5 ;  /* 0x000000058a097c20 */ /* 0x000fe20008410000 */
[C---:B------:R-:W-:Y:S01]  /*80a0*/  ISETP.GT.AND P6, PT, R124.reuse, 0x19, PT ;  /* 0x000000197c00780c */ /* 0x040fe20003fc4270 */
[----:B------:R-:W-:Y:S01]  /*80b0*/  FMUL.FTZ R139, R139, UR5 ;  /* 0x000000058b8b7c20 */ /* 0x000fe20008410000 */
[----:B------:R-:W-:Y:S01]  /*80c0*/  ISETP.GT.AND P4, PT, R124, 0x11, PT ;  /* 0x000000117c00780c */ /* 0x000fe20003f84270 */
[----:B------:R-:W-:Y:S01]  /*80d0*/  FMUL.FTZ R142, R142, UR5 ;  /* 0x000000058e8e7c20 */ /* 0x000fe20008410000 */
[----:B---3--:R-:W-:Y:S01]  /*80e0*/  FSEL R7, R7, -INF , P5 ;  /* 0xff80000007077808 */ /* 0x008fe20002800000 */
[----:B------:R-:W1:Y:S01]  /*80f0*/  MUFU.TANH R14, R14 ;  /* 0x0000000e000e7308 */ /* 0x000e620000002400 */
[----:B----4-:R-:W-:Y:S01]  /*8100*/  FSEL R10, R10, -INF , P3 ;  /* 0xff8000000a0a7808 */ /* 0x010fe20001800000 */
[----:B------:R-:W-:Y:S01]  /*8110*/  FMUL.FTZ R143, R143, UR5 ;  /* 0x000000058f8f7c20 */ /* 0x000fe20008410000 */
[----:B-----5:R-:W-:Y:S01]  /*8120*/  FSEL R15, R15, -INF , P6 ;  /* 0xff8000000f0f7808 */ /* 0x020fe20003000000 */
[----:B--2---:R-:W-:Y:S01]  /*8130*/  IMAD.IADD R125, R125, 0x1, R128 ;  /* 0x000000017d7d7824 */ /* 0x004fe200078e0280 */
[----:B------:R-:W-:Y:S01]  /*8140*/  ISETP.GT.AND P5, PT, R124, 0x10, PT ;  /* 0x000000107c00780c */ /* 0x000fe20003fa4270 */
[----:B------:R-:W-:Y:S01]  /*8150*/  FMUL.FTZ R130, R130, UR5 ;  /* 0x0000000582827c20 */ /* 0x000fe20008410000 */
[C---:B------:R-:W-:Y:S01]  /*8160*/  ISETP.GT.AND P3, PT, R124.reuse, 0x18, PT ;  /* 0x000000187c00780c */ /* 0x040fe20003f64270 */
[----:B------:R-:W2:Y:S01]  /*8170*/  MUFU.TANH R121, R121 ;  /* 0x0000007900797308 */ /* 0x000ea20000002400 */
[----:B------:R-:W-:Y:S01]  /*8180*/  FSEL R13, R13, -INF , P4 ;  /* 0xff8000000d0d7808 */ /* 0x000fe20002000000 */
[----:B------:R-:W-:Y:S01]  /*8190*/  FMUL.FTZ R131, R131, UR5 ;  /* 0x0000000583837c20 */ /* 0x000fe20008410000 */
[----:B------:R-:W-:Y:S01]  /*81a0*/  ISETP.GT.AND P6, PT, R124, 0x29, PT ;  /* 0x000000297c00780c */ /* 0x000fe20003fc4270 */
[----:B------:R-:W-:Y:S01]  /*81b0*/  FMUL.FTZ R134, R134, UR5 ;  /* 0x0000000586867c20 */ /* 0x000fe20008410000 */
[----:B------:R-:W-:Y:S01]  /*81c0*/  ISETP.GT.AND P4, PT, R124, 0x21, PT ;  /* 0x000000217c00780c */ /* 0x000fe20003f84270 */
[----:B------:R-:W-:Y:S01]  /*81d0*/  FMUL.FTZ R135, R135, UR5 ;  /* 0x0000000587877c20 */ /* 0x000fe20008410000 */
[----:B0-----:R-:W-:Y:S01]  /*81e0*/  FSEL R12, R12, -INF , P5 ;  /* 0xff8000000c0c7808 */ /* 0x001fe20002800000 */
[----:B------:R-:W0:Y:S01]  /*81f0*/  MUFU.TANH R21, R21 ;  /* 0x0000001500157308 */ /* 0x000e220000002400 */
[----:B-1----:R-:W-:Y:S01]  /*8200*/  FSEL R14, R14, -INF , P3 ;  /* 0xff8000000e0e7808 */ /* 0x002fe20001800000 */
[----:B------:R-:W-:Y:S01]  /*8210*/  FMUL.FTZ R122, R122, UR5 ;  /* 0x000000057a7a7c20 */ /* 0x000fe20008410000 */
[C---:B------:R-:W-:Y:S01]  /*8220*/  ISETP.GT.AND P5, PT, R124.reuse, 0x20, PT ;  /* 0x000000207c00780c */ /* 0x040fe20003fa4270 */
[----:B------:R-:W-:Y:S01]  /*8230*/  FMUL.FTZ R123, R123, UR5 ;  /* 0x000000057b7b7c20 */ /* 0x000fe20008410000 */
[----:B------:R-:W-:Y:S01]  /*8240*/  ISETP.GT.AND P3, PT, R124, 0x28, PT ;  /* 0x000000287c00780c */ /* 0x000fe20003f64270 */
[----:B------:R-:W-:Y:S01]  /*8250*/  FMUL.FTZ R126, R126, UR5 ;  /* 0x000000057e7e7c20 */ /* 0x000fe20008410000 */
[----:B------:R-:W-:Y:S01]  /*8260*/  LOP3.LUT R22, R22, 0xfffffffb, RZ, 0xc0, !PT ;  /* 0xfffffffb16167812 */ /* 0x000fe200078ec0ff */
[----:B------:R-:W1:Y:S01]  /*8270*/  MUFU.TANH R20, R20 ;  /* 0x0000001400147308 */ /* 0x000e620000002400 */
[----:B--2---:R-:W-:Y:S01]  /*8280*/  FSEL R121, R121, -INF , P6 ;  /* 0xff80000079797808 */ /* 0x004fe20003000000 */
[----:B------:R-:W-:Y:S01]  /*8290*/  FMUL.FTZ R127, R127, UR5 ;  /* 0x000000057f7f7c20 */ /* 0x000fe20008410000 */
[----:B------:R-:W-:Y:S01]  /*82a0*/  ISETP.GT.AND P6, PT, R124, 0x39, PT ;  /* 0x000000397c00780c */ /* 0x000fe20003fc4270 */
[----:B------:R-:W-:Y:S01]  /*82b0*/  FMUL.FTZ R114, R114, UR5 ;  /* 0x0000000572727c20 */ /* 0x000fe20008410000 */
[----:B------:R-:W-:Y:S01]  /*82c0*/  @P0 LOP3.LUT R22, R22, 0x4, RZ, 0xfc, !PT ;  /* 0x0000000416160812 */ /* 0x000fe200078efcff */
[----:B------:R-:W-:Y:S01]  /*82d0*/  FMUL.FTZ R115, R115, UR5 ;  /* 0x0000000573737c20 */ /* 0x000fe20008410000 */
[----:B------:R-:W-:Y:S01]  /*82e0*/  ISETP.GT.AND P0, PT, R124, 0x80, PT ;  /* 0x000000807c00780c */ /* 0x000fe20003f04270 */
[----:B------:R-:W2:Y:S01]  /*82f0*/  MUFU.TANH R120, R120 ;  /* 0x0000007800787308 */ /* 0x000ea20000002400 */
[----:B0-----:R-:W-:Y:S01]  /*8300*/  FSEL R21, R21, -INF , P4 ;  /* 0xff80000015157808 */ /* 0x001fe20002000000 */
[----:B------:R-:W-:Y:S01]  /*8310*/  FMUL.FTZ R118, R118, UR5 ;  /* 0x0000000576767c20 */ /* 0x000fe20008410000 */
[----:B------:R-:W-:Y:S01]  /*8320*/  ISETP.GT.AND P4, PT, R124, 0x31, PT ;  /* 0x000000317c00780c */ /* 0x000fe20003f84270 */
[----:B------:R-:W-:Y:S01]  /*8330*/  FMUL.FTZ R119, R119, UR5 ;  /* 0x0000000577777c20 */ /* 0x000fe20008410000 */
[----:B------:R-:W-:Y:S01]  /*8340*/  LOP3.LUT R22, R22, 0xfffffffd, RZ, 0xc0, !PT ;  /* 0xfffffffd16167812 */ /* 0x000fe200078ec0ff */
[----:B------:R-:W-:Y:S01]  /*8350*/  FMUL.FTZ R106, R106, UR5 ;  /* 0x000000056a6a7c20 */ /* 0x000fe20008410000 */
[----:B------:R-:W-:Y:S01]  /*8360*/  FMUL.FTZ R107, R107, UR5 ;  /* 0x000000056b6b7c20 */ /* 0x000fe20008410000 */
[----:B------:R-:W0:Y:S01]  /*8370*/  MUFU.TANH R117, R117 ;  /* 0x0000007500757308 */ /* 0x000e220000002400 */
[----:B-1----:R-:W-:Y:S01]  /*8380*/  FSEL R20, R20, -INF , P5 ;  /* 0xff80000014147808 */ /* 0x002fe20002800000 */
[----:B------:R-:W-:Y:S01]  /*8390*/  FMUL.FTZ R110, R110, UR5 ;  /* 0x000000056e6e7c20 */ /* 0x000fe20008410000 */
[----:B------:R-:W-:Y:S01]  /*83a0*/  ISETP.GT.AND P5, PT, R124, 0x30, PT ;  /* 0x000000307c00780c */ /* 0x000fe20003fa4270 */
[----:B------:R-:W-:Y:S01]  /*83b0*/  FMUL.FTZ R111, R111, UR5 ;  /* 0x000000056f6f7c20 */ /* 0x000fe20008410000 */
[----:B------:R-:W-:Y:S01]  /*83c0*/  FMUL.FTZ R98, R98, UR5 ;  /* 0x0000000562627c20 */ /* 0x000fe20008410000 */
[----:B------:R-:W-:Y:S01]  /*83d0*/  FMUL.FTZ R99, R99, UR5 ;  /* 0x0000000563637c20 */ /* 0x000fe20008410000 */
[----:B------:R-:W-:Y:S01]  /*83e0*/  FMUL.FTZ R102, R102, UR5 ;  /* 0x0000000566667c20 */ /* 0x000fe20008410000 */
[----:B------:R-:W1:Y:S01]  /*83f0*/  MUFU.TANH R113, R113 ;  /* 0x0000007100717308 */ /* 0x000e620000002400 */
[----:B--2---:R-:W-:Y:S01]  /*8400*/  FSEL R120, R120, -INF , P3 ;  /* 0xff80000078787808 */ /* 0x004fe20001800000 */
[----:B------:R-:W-:Y:S01]  /*8410*/  FMUL.FTZ R103, R103, UR5 ;  /* 0x0000000567677c20 */ /* 0x000fe20008410000 */
[----:B------:R-:W-:Y:S01]  /*8420*/  ISETP.GT.AND P3, PT, R124, 0x38, PT ;  /* 0x000000387c00780c */ /* 0x000fe20003f64270 */
[----:B------:R-:W-:Y:S01]  /*8430*/  FMUL.FTZ R90, R90, UR5 ;  /* 0x000000055a5a7c20 */ /* 0x000fe20008410000 */
[----:B------:R-:W-:Y:S01]  /*8440*/  FMUL.FTZ R91, R91, UR5 ;  /* 0x000000055b5b7c20 */ /* 0x000fe20008410000 */
[----:B------:R-:W-:Y:S01]  /*8450*/  FMUL.FTZ R94, R94, UR5 ;  /* 0x000000055e5e7c20 */ /* 0x000fe20008410000 */
[----:B------:R-:W-:Y:S01]  /*8460*/  FMUL.FTZ R95, R95, UR5 ;  /* 0x000000055f5f7c20 */ /* 0x000fe20008410000 */
[----:B------:R-:W2:Y:S01]  /*8470*/  MUFU.TANH R112, R112 ;  /* 0x0000007000707308 */ /* 0x000ea20000002400 */
[----:B0-----:R-:W-:Y:S01]  /*8480*/  FSEL R117, R117, -INF , P6 ;  /* 0xff80000075757808 */ /* 0x001fe20003000000 */
[----:B------:R-:W-:Y:S01]  /*8490*/  FMUL.FTZ R82, R82, UR5 ;  /* 0x0000000552527c20 */ /* 0x000fe20008410000 */
[----:B------:R-:W-:Y:S01]  /*84a0*/  ISETP.GT.AND P6, PT, R124, 0x49, PT ;  /* 0x000000497c00780c */ /* 0x000fe20003fc4270 */
[----:B------:R-:W-:Y:S01]  /*84b0*/  FMUL.FTZ R83, R83, UR5 ;  /* 0x0000000553537c20 */ /* 0x000fe20008410000 */
[----:B------:R-:W-:Y:S01]  /*84c0*/  FMUL.FTZ R86, R86, UR5 ;  /* 0x0000000556567c20 */ /* 0x000fe20008410000 */
[----:B------:R-:W-:Y:S01]  /*84d0*/  FMUL.FTZ R87, R87, UR5 ;  /* 0x0000000557577c20 */ /* 0x000fe20008410000 */
[----:B------:R-:W-:Y:S01]  /*84e0*/  FMUL.FTZ R74, R74, UR5 ;  /* 0x000000054a4a7c20 */ /* 0x000fe20008410000 */
[----:B------:R-:W0:Y:S01]  /*84f0*/  MUFU.TANH R116, R116 ;  /* 0x0000007400747308 */ /* 0x000e220000002400 */
[----:B-1----:R-:W-:Y:S01]  /*8500*/  FSEL R113, R113, -INF , P4 ;  /* 0xff80000071717808 */ /* 0x002fe20002000000 */
[----:B------:R-:W-:Y:S01]  /*8510*/  FMUL.FTZ R75, R75, UR5 ;  /* 0x000000054b4b7c20 */ /* 0x000fe20008410000 */
[----:B------:R-:W-:Y:S01]  /*8520*/  ISETP.GT.AND P4, PT, R124, 0x41, PT ;  /* 0x000000417c00780c */ /* 0x000fe20003f84270 */
[----:B------:R-:W-:-:S02]  /*8530*/  WARPGROUP.DEPBAR.LE gsb0, 0x0 ;  /* 0x00008000000079c5 */ /* 0x000fc40000010000 */
[----:B------:R-:W-:Y:S01]  /*8540*/  WARPGROUP.ARRIVE ;  /* 0x00000000000079c5 */ /* 0x000fe20000000000 */
[----:B------:R-:W-:Y:S01]  /*8550*/  FMUL.FTZ R78, R78, UR5 ;  /* 0x000000054e4e7c20 */ /* 0x000fe20008410000 */
[----:B------:R-:W1:Y:S01]  /*8560*/  MUFU.TANH R109, R109 ;  /* 0x0000006d006d7308 */ /* 0x000e620000002400 */
[----:B--2---:R-:W-:Y:S01]  /*8570*/  FSEL R112, R112, -INF , P5 ;  /* 0xff80000070707808 */ /* 0x004fe20002800000 */
[----:B------:R-:W-:Y:S01]  /*8580*/  FMUL.FTZ R79, R79, UR5 ;  /* 0x000000054f4f7c20 */ /* 0x000fe20008410000 */
[----:B------:R-:W-:Y:S01]  /*8590*/  ISETP.GT.AND P5, PT, R124, 0x40, PT ;  /* 0x000000407c00780c */ /* 0x000fe20003fa4270 */
[----:B------:R-:W-:Y:S01]  /*85a0*/  HGMMA.64x96x16.F32.BF16 R24, gdesc[UR32].tnspB, R24, gsb0 ;  /* 0x41600000201879f0 */ /* 0x000fe20008001818 */
[----:B------:R-:W-:Y:S01]  /*85b0*/  UIADD3 UR32, UR10, 0x300, URZ ;  /* 0x000003000a207890 */ /* 0x000fe2000fffe03f */
[----:B------:R-:W-:Y:S01]  /*85c0*/  FMUL.FTZ R85, R85, UR5 ;  /* 0x0000000555557c20 */ /* 0x000fe20008410000 */
[----:B------:R-:W-:Y:S01]  /*85d0*/  UIADD3 UR34, UR11, 0x80, URZ ;  /* 0x000000800b227890 */ /* 0x000fe2000fffe03f */
[----:B------:R-:W2:Y:S01]  /*85e0*/  MUFU.TANH R105, R105 ;  /* 0x0000006900697308 */ /* 0x000ea20000002400 */
[----:B------:R-:W-:Y:S01]  /*85f0*/  UMOV UR33, 0xc0000010 ;  /* 0xc000001000217882 */ /* 0x000fe20000000000 */
[----:B------:R-:W-:Y:S01]  /*8600*/  UMOV UR35, 0x80000020 ;  /* 0x8000002000237882 */ /* 0x000fe20000000000 */
[----:B0-----:R-:W-:Y:S01]  /*8610*/  FSEL R116, R116, -INF , P3 ;  /* 0xff80000074747808 */ /* 0x001fe20001800000 */
[----:B------:R-:W-:Y:S01]  /*8620*/  ULDC UR4, c[0x0][0x988] ;  /* 0x0002620000047ab9 */ /* 0x000fe20000000800 */
[----:B------:R-:W-:Y:S01]  /*8630*/  ISETP.GT.AND P3, PT, R124, 0x48, PT ;  /* 0x000000487c00780c */ /* 0x000fe20003f64270 */
[----:B------:R-:W-:Y:S01]  /*8640*/  FMUL.FTZ R72, R72, UR5 ;  /* 0x0000000548487c20 */ /* 0x000fe20008410000 */
[----:B------:R-:W-:Y:S01]  /*8650*/  FMUL.FTZ R76, R76, UR5 ;  /* 0x000000054c4c7c20 */ /* 0x000fe20008410000 */
[----:B------:R-:W0:Y:S01]  /*8660*/  MUFU.TANH R104, R104 ;  /* 0x0000006800687308 */ /* 0x000e220000002400 */
[----:B-1----:R-:W-:Y:S01]  /*8670*/  FSEL R109, R109, -INF , P6 ;  /* 0xff8000006d6d7808 */ /* 0x002fe20003000000 */
[----:B------:R-:W-:Y:S01]  /*8680*/  FMUL.FTZ R77, R77, UR5 ;  /* 0x000000054d4d7c20 */ /* 0x000fe20008410000 */
[----:B------:R-:W-:Y:S01]  /*8690*/  ISETP.GT.AND P6, PT, R124, 0x59, PT ;  /* 0x000000597c00780c */ /* 0x000fe20003fc4270 */
[----:B------:R-:W1:Y:S01]  /*86a0*/  S2R R138, SR_TID.X ;  /* 0x00000000008a7919 */ /* 0x000e620000002100 */
[----:B------:R-:W-:Y:S01]  /*86b0*/  R2UR UR14, R6 ;  /* 0x00000000060e72ca */ /* 0x000fe200000e0000 */
[----:B------:R-:W-:-:S02]  /*86c0*/  UMOV UR39, UR60 ;  /* 0x0000003c00277c82 */ /* 0x000fc40008000000 */
[----:B------:R-:W3:Y:S01]  /*86d0*/  MUFU.TANH R108, R108 ;  /* 0x0000006c006c7308 */ /* 0x000ee20000002400 */
[----:B--2---:R-:W-:Y:S02]  /*86e0*/  FSEL R105, R105, -INF , P4 ;  /* 0xff80000069697808 */ /* 0x004fe40002000000 */
[----:B------:R-:W-:-:S05]  /*86f0*/  ISETP.GT.AND P4, PT, R124, 0x51, PT ;  /* 0x000000517c00780c */ /* 0x000fca0003f84270 */
[----:B------:R-:W2:Y:S01]  /*8700*/  MUFU.TANH R101, R101 ;  /* 0x0000006500657308 */ /* 0x000ea20000002400 */
[----:B0-----:R-:W-:Y:S01]  /*8710*/  FSEL R104, R104, -INF , P5 ;  /* 0xff80000068687808 */ /* 0x001fe20002800000 */
[----:B------:R-:W-:Y:S01]  /*8720*/  UISETP.GT.AND UP1, UPT, UR38, UR14, UPT ;  /* 0x0000000e2600728c */ /* 0x000fe2000bf24270 */
[----:B------:R-:W-:-:S05]  /*8730*/  ISETP.GT.AND P5, PT, R124, 0x50, PT ;  /* 0x000000507c00780c */ /* 0x000fca0003fa4270 */
[----:B------:R-:W0:Y:S01]  /*8740*/  MUFU.TANH R97, R97 ;  /* 0x0000006100617308 */ /* 0x000e220000002400 */
[----:B---3--:R-:W-:Y:S02]  /*8750*/  FSEL R108, R108, -INF , P3 ;  /* 0xff8000006c6c7808 */ /* 0x008fe40001800000 */
[----:B------:R-:W-:-:S05]  /*8760*/  ISETP.GT.AND P3, PT, R124, 0x58, PT ;  /* 0x000000587c00780c */ /* 0x000fca0003f64270 */
[----:B------:R-:W3:Y:S01]  /*8770*/  MUFU.TANH R96, R96 ;  /* 0x0000006000607308 */ /* 0x000ee20000002400 */
[----:B--2---:R-:W-:Y:S02]  /*8780*/  FSEL R101, R101, -INF , P6 ;  /* 0xff80000065657808 */ /* 0x004fe40003000000 */
[----:B------:R-:W-:Y:S02]  /*8790*/  ISETP.GT.AND P6, PT, R124, 0x69, PT ;  /* 0x000000697c00780c */ /* 0x000fe40003fc4270 */
[----:B-1----:R-:W-:-:S03]  /*87a0*/  SHF.R.U32.HI R137, RZ, 0x7, R138 ;  /* 0x00000007ff897819 */ /* 0x002fc6000001168a */
[----:B------:R-:W1:Y:S01]  /*87b0*/  MUFU.TANH R100, R100 ;  /* 0x0000006400647308 */ /* 0x000e620000002400 */
[----:B0-----:R-:W-:Y:S02]  /*87c0*/  FSEL R97, R97, -INF , P4 ;  /* 0xff80000061617808 */ /* 0x001fe40002000000 */
[----:B------:R-:W-:-:S05]  /*87d0*/  ISETP.GT.AND P4, PT, R124, 0x61, PT ;  /* 0x000000617c00780c */ /* 0x000fca0003f84270 */
[----:B------:R-:W0:Y:S01]  /*87e0*/  MUFU.TANH R93, R93 ;  /* 0x0000005d005d7308 */ /* 0x000e220000002400 */
[----:B---3--:R-:W-:Y:S02]  /*87f0*/  FSEL R96, R96, -INF , P5 ;  /* 0xff80000060607808 */ /* 0x008fe40002800000 */
[----:B------:R-:W-:-:S05]  /*8800*/  ISETP.GT.AND P5, PT, R124, 0x60, PT ;  /* 0x000000607c00780c */ /* 0x000fca0003fa4270 */
[----:B------:R-:W2:Y:S01]  /*8810*/  MUFU.TANH R89, R89 ;  /* 0x0000005900597308 */ /* 0x000ea20000002400 */
[----:B-1----:R-:W-:Y:S02]  /*8820*/  FSEL R100, R100, -INF , P3 ;  /* 0xff80000064647808 */ /* 0x002fe40001800000 */
[----:B------:R-:W-:-:S05]  /*8830*/  ISETP.GT.AND P3, PT, R124, 0x68, PT ;  /* 0x000000687c00780c */ /* 0x000fca0003f64270 */
[----:B------:R-:W1:Y:S01]  /*8840*/  MUFU.TANH R88, R88 ;  /* 0x0000005800587308 */ /* 0x000e620000002400 */
[----:B0-----:R-:W-:Y:S02]  /*8850*/  FSEL R93, R93, -INF , P6 ;  /* 0xff8000005d5d7808 */ /* 0x001fe40003000000 */
[----:B------:R-:W-:-:S05]  /*8860*/  ISETP.GT.AND P6, PT, R124, 0x79, PT ;  /* 0x000000797c00780c */ /* 0x000fca0003fc4270 */
[----:B------:R-:W0:Y:S01]  /*8870*/  MUFU.TANH R92, R92 ;  /* 0x0000005c005c7308 */ /* 0x000e220000002400 */
[----:B--2---:R-:W-:Y:S02]  /*8880*/  FSEL R89, R89, -INF , P4 ;  /* 0xff80000059597808 */ /* 0x004fe40002000000 */
[----:B------:R-:W-:-:S05]  /*8890*/  ISETP.GT.AND P4, PT, R124, 0x71, PT ;  /* 0x000000717c00780c */ /* 0x000fca0003f84270 */
[----:B------:R-:W2:Y:S01]  /*88a0*/  MUFU.TANH R81, R81 ;  /* 0x0000005100517308 */ /* 0x000ea20000002400 */
[----:B-1----:R-:W-:Y:S02]  /*88b0*/  FSEL R88, R88, -INF , P5 ;  /* 0xff80000058587808 */ /* 0x002fe40002800000 */
[----:B------:R-:W-:Y:S02]  /*88c0*/  ISETP.GT.AND P5, PT, R124, 0x70, PT ;  /* 0x000000707c00780c */ /* 0x000fe40003fa4270 */
[----:B------:R-:W-:Y:S02]  /*88d0*/  @P6 LOP3.LUT R22, R22, 0x2, RZ, 0xfc, !PT ;  /* 0x0000000216166812 */ /* 0x000fe400078efcff */
[----:B------:R-:W-:Y:S01]  /*88e0*/  ISETP.GT.AND P6, PT, R125, RZ, PT ;  /* 0x000000ff7d00720c */ /* 0x000fe20003fc4270 */
[----:B------:R-:W1:Y:S01]  /*88f0*/  MUFU.TANH R80, R80 ;  /* 0x0000005000507308 */ /* 0x000e620000002400 */
[----:B0-----:R-:W-:Y:S01]  /*8900*/  FSEL R92, R92, -INF , P3 ;  /* 0xff8000005c5c7808 */ /* 0x001fe20001800000 */
[----:B------:R-:W-:-:S02]  /*8910*/  WARPGROUP.DEPBAR.LE gsb0, 0x0 ;  /* 0x00008000000079c5 */ /* 0x000fc40000010000 */
[----:B------:R-:W-:Y:S01]  /*8920*/  WARPGROUP.ARRIVE ;  /* 0x00000000000079c5 */ /* 0x000fe20000000000 */
[----:B------:R-:W-:-:S03]  /*8930*/  ISETP.GT.AND P3, PT, R124, 0x78, PT ;  /* 0x000000787c00780c */ /* 0x000fc60003f64270 */
[----:B------:R-:W0:Y:S01]  /*8940*/  MUFU.TANH R84, R84 ;  /* 0x0000005400547308 */ /* 0x000e220000002400 */
[----:B--2---:R-:W-:Y:S01]  /*8950*/  FSEL R128, R81, -INF , P4 ;  /* 0xff80000051807808 */ /* 0x004fe20002000000 */
[----:B------:R-:W-:Y:S01]  /*8960*/  HGMMA.64x96x16.F32.BF16 R24, gdesc[UR32].tnspB, R24, gsb0 ;  /* 0x41600000201879f0 */ /* 0x000fe20008001818 */
[----:B------:R-:W-:Y:S01]  /*8970*/  ISETP.GT.AND P4, PT, R124, 0x88, PT ;  /* 0x000000887c00780c */ /* 0x000fe20003f84270 */
[----:B------:R-:W-:Y:S02]  /*8980*/  UIADD3 UR32, UR10, 0x480, URZ ;  /* 0x000004800a207890 */ /* 0x000fe4000fffe03f */
[----:B------:R-:W-:Y:S02]  /*8990*/  UIADD3 UR34, UR11, 0xc0, URZ ;  /* 0x000000c00b227890 */ /* 0x000fe4000fffe03f */
[----:B------:R-:W2:Y:S01]  /*89a0*/  MUFU.TANH R9, R9 ;  /* 0x0000000900097308 */ /* 0x000ea20000002400 */
[----:B-1----:R-:W-:Y:S01]  /*89b0*/  FSEL R80, R80, -INF , P5 ;  /* 0xff80000050507808 */ /* 0x002fe20002800000 */
[----:B------:R-:W-:Y:S01]  /*89c0*/  UMOV UR33, 0xc0000010 ;  /* 0xc000001000217882 */ /* 0x000fe20000000000 */
[----:B------:R-:W-:Y:S01]  /*89d0*/  ISETP.GT.AND P5, PT, R124, 0x81, PT ;  /* 0x000000817c00780c */ /* 0x000fe20003fa4270 */
[----:B------:R-:W-:-:S04]  /*89e0*/  UMOV UR35, 0x80000020 ;  /* 0x8000002000237882 */ /* 0x000fc80000000000 */
        /* <DEDUP_REMOVED lines=32> */
[C---:B------:R-:W-:Y:S01]  /*8bf0*/  ISETP.GT.AND P6, PT, R125.reuse, 0x28, PT ;  /* 0x000000287d00780c */ /* 0x040fe20003fc4270 */
[----:B------:R-:W-:Y:S02]  /*8c00*/  WARPGROUP.DEPBAR.LE gsb0, 0x0 ;  /* 0x00008000000079c5 */ /* 0x000fe40000010000 */
[----:B------:R-:W-:Y:S02]  /*8c10*/  WARPGROUP.ARRIVE ;  /* 0x00000000000079c5 */ /* 0x000fe40000000000 */
[----:B------:R-:W2:Y:S01]  /*8c20*/  MUFU.TANH R114, R114 ;  /* 0x0000007200727308 */ /* 0x000ea20000002400 */
[----:B-1----:R-:W-:Y:S02]  /*8c30*/  FSEL R126, R126, -INF , P6 ;  /* 0xff8000007e7e7808 */ /* 0x002fe40003000000 */
[----:B------:R-:W-:Y:S01]  /*8c40*/  ISETP.GT.AND P6, PT, R125, 0x29, PT ;  /* 0x000000297d00780c */ /* 0x000fe20003fc4270 */
[----:B------:R-:W-:Y:S01]  /*8c50*/  HGMMA.64x96x16.F32.BF16 R24, gdesc[UR32].tnspB, R24, gsb0 ;  /* 0x41600000201879f0 */ /* 0x000fe20008001818 */
[----:B------:R-:W-:-:S02]  /*8c60*/  UIADD3 UR32, UR10, 0x600, URZ ;  /* 0x000006000a207890 */ /* 0x000fc4000fffe03f */
[----:B0-----:R-:W-:Y:S01]  /*8c70*/  FSEL R127, R127, -INF , P6 ;  /* 0xff8000007f7f7808 */ /* 0x001fe20003000000 */
[----:B------:R-:W0:Y:S01]  /*8c80*/  MUFU.TANH R115, R115 ;  /* 0x0000007300737308 */ /* 0x000e220000002400 */
[----:B------:R-:W-:Y:S01]  /*8c90*/  ISETP.GT.AND P6, PT, R125, 0x30, PT ;  /* 0x000000307d00780c */ /* 0x000fe20003fc4270 */
[----:B------:R-:W-:Y:S01]  /*8ca0*/  UIADD3 UR34, UR11, 0x100, URZ ;  /* 0x000001000b227890 */ /* 0x000fe2000fffe03f */
[----:B------:R-:W-:Y:S01]  /*8cb0*/  UMOV UR33, 0xc0000010 ;  /* 0xc000001000217882 */ /* 0x000fe20000000000 */
[----:B------:R-:W-:-:S04]  /*8cc0*/  UMOV UR35, 0x80000020 ;  /* 0x8000002000237882 */ /* 0x000fc80000000000 */
[----:B------:R-:W1:Y:S01]  /*8cd0*/  MUFU.TANH R118, R118 ;  /* 0x0000007600767308 */ /* 0x000e620000002400 */
[----:B--2---:R-:W-:Y:S02]  /*8ce0*/  FSEL R114, R114, -INF , P6 ;  /* 0xff80000072727808 */ /* 0x004fe40003000000 */
[----:B------:R-:W-:-:S05]  /*8cf0*/  ISETP.GT.AND P6, PT, R125, 0x31, PT ;  /* 0x000000317d00780c */ /* 0x000fca0003fc4270 */
        /* <DEDUP_REMOVED lines=32> */
[C---:B------:R-:W-:Y:S01]  /*8f00*/  ISETP.GT.AND P6, PT, R125.reuse, 0x60, PT ;  /* 0x000000607d00780c */ /* 0x040fe20003fc4270 */
[----:B------:R-:W-:Y:S02]  /*8f10*/  WARPGROUP.DEPBAR.LE gsb0, 0x0 ;  /* 0x00008000000079c5 */ /* 0x000fe40000010000 */
[----:B------:R-:W-:Y:S02]  /*8f20*/  WARPGROUP.ARRIVE ;  /* 0x00000000000079c5 */ /* 0x000fe40000000000 */
[----:B------:R-:W1:Y:S01]  /*8f30*/  MUFU.TANH R94, R94 ;  /* 0x0000005e005e7308 */ /* 0x000e620000002400 */
[----:B--2---:R-:W-:Y:S02]  /*8f40*/  FSEL R90, R90, -INF , P6 ;  /* 0xff8000005a5a7808 */ /* 0x004fe40003000000 */
[----:B------:R-:W-:Y:S01]  /*8f50*/  ISETP.GT.AND P6, PT, R125, 0x61, PT ;  /* 0x000000617d00780c */ /* 0x000fe20003fc4270 */
[----:B------:R-:W-:Y:S01]  /*8f60*/  HGMMA.64x96x16.F32.BF16 R24, gdesc[UR32].tnspB, R24, gsb0 ;  /* 0x41600000201879f0 */ /* 0x000fe20008001818 */
[----:B------:R-:W-:-:S02]  /*8f70*/  UIADD3 UR32, UR10, 0x780, URZ ;  /* 0x000007800a207890 */ /* 0x000fc4000fffe03f */
[----:B------:R-:W-:Y:S01]  /*8f80*/  UIADD3 UR34, UR11, 0x140, URZ ;  /* 0x000001400b227890 */ /* 0x000fe2000fffe03f */
[----:B------:R-:W2:Y:S01]  /*8f90*/  MUFU.TANH R95, R95 ;  /* 0x0000005f005f7308 */ /* 0x000ea20000002400 */
[----:B0-----:R-:W-:Y:S01]  /*8fa0*/  FSEL R91, R91, -INF , P6 ;  /* 0xff8000005b5b7808 */ /* 0x001fe20003000000 */
[----:B------:R-:W-:Y:S01]  /*8fb0*/  UMOV UR33, 0xc0000010 ;  /* 0xc000001000217882 */ /* 0x000fe20000000000 */
[----:B------:R-:W-:Y:S01]  /*8fc0*/  ISETP.GT.AND P6, PT, R125, 0x68, PT ;  /* 0x000000687d00780c */ /* 0x000fe20003fc4270 */
[----:B------:R-:W-:-:S04]  /*8fd0*/  UMOV UR35, 0x80000020 ;  /* 0x8000002000237882 */ /* 0x000fc80000000000 */
        /* <DEDUP_REMOVED lines=20> */
[----:B------:R-:W-:Y:S02]  /*9120*/  FMNMX.FTZ R74, R9, R5, !PT ;  /* 0x00000005094a7209 */ /* 0x000fe40007810000 */
[----:B------:R-:W-:Y:S02]  /*9130*/  ISETP.GT.AND P6, PT, R125, 0x81, PT ;  /* 0x000000817d00780c */ /* 0x000fe40003fc4270 */
[----:B------:R-:W-:Y:S01]  /*9140*/  FMNMX.FTZ R74, R81, R74, !PT ;  /* 0x0000004a514a7209 */ /* 0x000fe20007810000 */
[----:B------:R-:W1:Y:S01]  /*9150*/  MUFU.TANH R79, R79 ;  /* 0x0000004f004f7308 */ /* 0x000e620000002400 */
[----:B--2---:R-:W-:Y:S02]  /*9160*/  FSEL R75, R75, -INF , P6 ;  /* 0xff8000004b4b7808 */ /* 0x004fe40003000000 */
[----:B------:R-:W-:-:S02]  /*9170*/  FMNMX.FTZ R74, R124, R74, !PT ;  /* 0x0000004a7c4a7209 */ /* 0x000fc40007810000 */
[----:B------:R-:W-:Y:S02]  /*9180*/  ISETP.GT.AND P6, PT, R125, 0x88, PT ;  /* 0x000000887d00780c */ /* 0x000fe40003fc4270 */
[----:B------:R-:W-:Y:S01]  /*9190*/  FMNMX.FTZ R74, R129, R74, !PT ;  /* 0x0000004a814a7209 */ /* 0x000fe20007810000 */
[----:B------:R-:W2:Y:S01]  /*91a0*/  MUFU.TANH R77, R77 ;  /* 0x0000004d004d7308 */ /* 0x000ea20000002400 */
[----:B0-----:R-:W-:Y:S02]  /*91b0*/  FSEL R78, R78, -INF , P6 ;  /* 0xff8000004e4e7808 */ /* 0x001fe40003000000 */
[----:B------:R-:W-:Y:S02]  /*91c0*/  FMNMX.FTZ R74, R130, R74, !PT ;  /* 0x0000004a824a7209 */ /* 0x000fe40007810000 */
[----:B------:R-:W-:Y:S02]  /*91d0*/  ISETP.GT.AND P6, PT, R125, 0x89, PT ;  /* 0x000000897d00780c */ /* 0x000fe40003fc4270 */
[----:B------:R-:W-:-:S02]  /*91e0*/  FMNMX.FTZ R74, R131, R74, !PT ;  /* 0x0000004a834a7209 */ /* 0x000fc40007810000 */
[----:B-1----:R-:W-:Y:S02]  /*91f0*/  FSEL R79, R79, -INF , P6 ;  /* 0xff8000004f4f7808 */ /* 0x002fe40003000000 */
[----:B------:R-:W-:-:S04]  /*9200*/  FMNMX.FTZ R74, R132, R74, !PT ;  /* 0x0000004a844a7209 */ /* 0x000fc80007810000 */
[----:B------:R-:W-:Y:S02]  /*9210*/  FMNMX.FTZ R74, R133, R74, !PT ;  /* 0x0000004a854a7209 */ /* 0x000fe40007810000 */
[----:B--2---:R-:W-:Y:S02]  /*9220*/  FSEL R77, R77, -INF , P3 ;  /* 0xff8000004d4d7808 */ /* 0x004fe40001800000 */
[----:B------:R-:W-:-:S04]  /*9230*/  FMNMX.FTZ R74, R122, R74, !PT ;  /* 0x0000004a7a4a7209 */ /* 0x000fc80007810000 */
[----:B------:R-:W-:Y:S01]  /*9240*/  FMNMX.FTZ R74, R123, R74, !PT ;  /* 0x0000004a7b4a7209 */ /* 0x000fe20007810000 */
[----:B------:R-:W-:-:S03]  /*9250*/  WARPGROUP.DEPBAR.LE gsb0, 0x0 ;  /* 0x00008000000079c5 */ /* 0x000fc60000010000 */
[----:B------:R-:W-:Y:S01]  /*9260*/  FMNMX.FTZ R74, R126, R74, !PT ;  /* 0x0000004a7e4a7209 */ /* 0x000fe20007810000 */
[----:B------:R-:W-:-:S03]  /*9270*/  WARPGROUP.ARRIVE ;  /* 0x00000000000079c5 */ /* 0x000fc60000000000 */
[----:B------:R-:W-:-:S03]  /*9280*/  FMNMX.FTZ R74, R127, R74, !PT ;  /* 0x0000004a7f4a7209 */ /* 0x000fc60007810000 */
[----:B------:R-:W-:Y:S01]  /*9290*/  HGMMA.64x96x16.F32.BF16 R24, gdesc[UR32].tnspB, R24, gsb0 ;  /* 0x41600000201879f0 */ /* 0x000fe20008001818 */
[----:B------:R-:W-:Y:S01]  /*92a0*/  FMNMX.FTZ R74, R114, R74, !PT ;  /* 0x0000004a724a7209 */ /* 0x000fe20007810000 */
[----:B------:R-:W-:Y:S02]  /*92b0*/  UIADD3 UR32, UR10, 0x900, URZ ;  /* 0x000009000a207890 */ /* 0x000fe4000fffe03f */
[----:B------:R-:W-:Y:S01]  /*92c0*/  UIADD3 UR34, UR11, 0x180, URZ ;  /* 0x000001800b227890 */ /* 0x000fe2000fffe03f */
[----:B------:R-:W-:Y:S01]  /*92d0*/  FMNMX.FTZ R74, R115, R74, !PT ;  /* 0x0000004a734a7209 */ /* 0x000fe20007810000 */
[----:B------:R-:W-:Y:S01]  /*92e0*/  UMOV UR33, 0xc0000010 ;  /* 0xc000001000217882 */ /* 0x000fe20000000000 */
[----:B------:R-:W-:Y:S02]  /*92f0*/  UMOV UR35, 0x80000020 ;  /* 0x8000002000237882 */ /* 0x000fe40000000000 */
        /* <DEDUP_REMOVED lines=22> */
[----:B------:R-:W0:Y:S01]  /*9460*/  SHFL.BFLY PT, R125, R74, 0x2, 0x1f ;  /* 0x0c401f004a7d7f89 */ /* 0x000e2200000e0000 */
[----:B------:R-:W-:Y:S02]  /*9470*/  WARPGROUP.DEPBAR.LE gsb0, 0x0 ;  /* 0x00008000000079c5 */ /* 0x000fe40000010000 */
[----:B------:R-:W-:-:S06]  /*9480*/  WARPGROUP.ARRIVE ;  /* 0x00000000000079c5 */ /* 0x000fcc0000000000 */
[----:B------:R-:W-:Y:S01]  /*9490*/  HGMMA.64x96x16.F32.BF16 R24, gdesc[UR32].tnspB, R24, gsb0 ;  /* 0x41600000201879f0 */ /* 0x000fe20008001818 */
[----:B------:R-:W-:Y:S02]  /*94a0*/  UIADD3 UR32, UR10, 0xa80, URZ ;  /* 0x00000a800a207890 */ /* 0x000fe4000fffe03f */
[----:B------:R-:W-:Y:S01]  /*94b0*/  UIADD3 UR34, UR11, 0x1c0, URZ ;  /* 0x000001c00b227890 */ /* 0x000fe2000fffe03f */
[----:B------:R-:W-:Y:S01]  /*94c0*/  UMOV UR33, 0xc0000010 ;  /* 0xc000001000217882 */ /* 0x000fe20000000000 */
[----:B------:R-:W-:Y:S01]  /*94d0*/  UMOV UR35, 0x80000020 ;  /* 0x8000002000237882 */ /* 0x000fe20000000000 */
[----:B0-----:R-:W-:-:S05]  /*94e0*/  FMNMX.FTZ R74, R74, R125, !PT ;  /* 0x0000007d4a4a7209 */ /* 0x001fca0007810000 */
[----:B------:R-:W0:Y:S02]  /*94f0*/  SHFL.BFLY PT, R125, R74, 0x1, 0x1f ;  /* 0x0c201f004a7d7f89 */ /* 0x000e2400000e0000 */
[----:B0-----:R-:W-:-:S04]  /*9500*/  FMNMX.FTZ R74, R74, R125, !PT ;  /* 0x0000007d4a4a7209 */ /* 0x001fc80007810000 */
[C---:B------:R-:W-:Y:S01]  /*9510*/  FSETP.NEU.FTZ.AND P6, PT, R74.reuse, -INF , PT ;  /* 0xff8000004a00780b */ /* 0x040fe20003fdd000 */
[----:B------:R-:W-:-:S03]  /*9520*/  FMUL.FTZ R136, R74, UR4 ;  /* 0x000000044a887c20 */ /* 0x000fc60008410000 */
[----:B------:R-:W-:Y:S02]  /*9530*/  FSEL R125, R74, RZ, P6 ;  /* 0x000000ff4a7d7208 */ /* 0x000fe40003000000 */
[----:B------:R-:W-:Y:S02]  /*9540*/  FSEL R136, R136, RZ, P6 ;  /* 0x000000ff88887208 */ /* 0x000fe40003000000 */
[----:B------:R-:W-:Y:S01]  /*9550*/  LOP3.LUT P6, RZ, R22, 0x2, RZ, 0xc0, !PT ;  /* 0x0000000216ff7812 */ /* 0x000fe200078cc0ff */
[----:B------:R-:W-:Y:S02]  /*9560*/  FADD.FTZ R125, -R125, R5 ;  /* 0x000000057d7d7221 */ /* 0x000fe40000010100 */
[--C-:B------:R-:W-:Y:S01]  /*9570*/  FFMA.FTZ R9, R9, UR4, -R136.reuse ;  /* 0x0000000409097c23 */ /* 0x100fe20008010888 */
[--C-:B------:R-:W-:Y:S01]  /*9580*/  FFMA.FTZ R81, R81, UR4, -R136.reuse ;  /* 0x0000000451517c23 */ /* 0x100fe20008010888 */
[----:B------:R-:W-:Y:S01]  /*9590*/  FMUL.FTZ R125, R125, UR4 ;  /* 0x000000047d7d7c20 */ /* 0x000fe20008410000 */
[----:B------:R0:W1:Y:S01]  /*95a0*/  MUFU.TANH R5, R85 ;  /* 0x0000005500057308 */ /* 0x0000620000002400 */
        /* <DEDUP_REMOVED lines=8> */
[--C-:B0-----:R-:W-:Y:S01]  /*9630*/  FFMA.FTZ R85, R82, UR4, -R136.reuse ;  /* 0x0000000452557c23 */ /* 0x101fe20008010888 */
[--C-:B------:R-:W-:Y:S01]  /*9640*/  FFMA.FTZ R122, R122, UR4, -R136.reuse ;  /* 0x000000047a7a7c23 */ /* 0x100fe20008010888 */
[--C-:B------:R-:W-:Y:S01]  /*9650*/  FFMA.FTZ R123, R123, UR4, -R136.reuse ;  /* 0x000000047b7b7c23 */ /* 0x100fe20008010888 */
[--C-:B------:R-:W-:Y:S01]  /*9660*/  FFMA.FTZ R126, R126, UR4, -R136.reuse ;  /* 0x000000047e7e7c23 */ /* 0x100fe20008010888 */
[--C-:B------:R-:W-:Y:S01]  /*9670*/  FFMA.FTZ R127, R127, UR4, -R136.reuse ;  /* 0x000000047f7f7c23 */ /* 0x100fe20008010888 */
[--C-:B------:R-:W-:Y:S01]  /*9680*/  FFMA.FTZ R114, R114, UR4, -R136.reuse ;  /* 0x0000000472727c23 */ /* 0x100fe20008010888 */
[--C-:B------:R-:W-:Y:S01]  /*9690*/  FFMA.FTZ R115, R115, UR4, -R136.reuse ;  /* 0x0000000473737c23 */ /* 0x100fe20008010888 */
[----:B------:R-:W0:Y:S01]  /*96a0*/  MUFU.EX2 R125, R125 ;  /* 0x0000007d007d7308 */ /* 0x000e220000000800 */
[----:B-1----:R-:W-:Y:S01]  /*96b0*/  FSEL R5, R5, -INF , P6 ;  /* 0xff80000005057808 */ /* 0x002fe20003000000 */
        /* <DEDUP_REMOVED lines=23> */
[C---:B-1----:R-:W-:Y:S01]  /*9830*/  FADD.FTZ R0, R81.reuse, R0 ;  /* 0x0000000051007221 */ /* 0x042fe20000010000 */
[----:B------:R-:W-:Y:S01]  /*9840*/  F2FP.BF16.F32.PACK_AB R81, R81, R9 ;  /* 0x000000095151723e */ /* 0x000fe200000010ff */
[----:B------:R-:W-:-:S02]  /*9850*/  WARPGROUP.DEPBAR.LE gsb0, 0x0 ;  /* 0x00008000000079c5 */ /* 0x000fc40000010000 */
[----:B------:R-:W-:Y:S01]  /*9860*/  FMNMX.FTZ R9, R7, R4, !PT ;  /* 0x0000000407097209 */ /* 0x000fe20007810000 */
[----:B------:R-:W-:Y:S01]  /*9870*/  WARPGROUP.ARRIVE ;  /* 0x00000000000079c5 */ /* 0x000fe20000000000 */
[----:B------:R-:W-:Y:S01]  /*9880*/  FFMA.FTZ R79, R79, UR4, -R136 ;  /* 0x000000044f4f7c23 */ /* 0x000fe20008010888 */
[----:B------:R-:W1:Y:S01]  /*9890*/  MUFU.EX2 R130, R130 ;  /* 0x0000008200827308 */ /* 0x000e620000000800 */
[----:B------:R-:W-:Y:S01]  /*98a0*/  FMNMX.FTZ R9, R8, R9, !PT ;  /* 0x0000000908097209 */ /* 0x000fe20007810000 */
[----:B--2---:R-:W-:Y:S02]  /*98b0*/  FADD.FTZ R0, R83, R0 ;  /* 0x0000000053007221 */ /* 0x004fe40000010000 */
[----:B------:R-:W-:Y:S01]  /*98c0*/  HGMMA.64x96x16.F32.BF16 R24, gdesc[UR32].tnspB, R24, gsb0 ;  /* 0x41600000201879f0 */ /* 0x000fe20008001818 */
[----:B------:R-:W-:Y:S01]  /*98d0*/  FMNMX.FTZ R9, R10, R9, !PT ;  /* 0x000000090a097209 */ /* 0x000fe20007810000 */
[----:B------:R-:W-:Y:S02]  /*98e0*/  UIADD3 UR32, UR10, 0xc00, URZ ;  /* 0x00000c000a207890 */ /* 0x000fe4000fffe03f */
[----:B------:R-:W-:Y:S01]  /*98f0*/  UIADD3 UR34, UR11, 0x200, URZ ;  /* 0x000002000b227890 */ /* 0x000fe2000fffe03f */
[----:B------:R-:W-:Y:S01]  /*9900*/  FMNMX.FTZ R9, R11, R9, !PT ;  /* 0x000000090b097209 */ /* 0x000fe20007810000 */
[----:B------:R-:W-:Y:S01]  /*9910*/  UMOV UR33, 0xc0000010 ;  /* 0xc000001000217882 */ /* 0x000fe20000000000 */
[----:B------:R-:W-:Y:S01]  /*9920*/  UMOV UR35, 0x80000020 ;  /* 0x8000002000237882 */ /* 0x000fe20000000000 */
[C---:B0-----:R-:W-:Y:S01]  /*9930*/  FADD.FTZ R0, R129.reuse, R0 ;  /* 0x0000000081007221 */ /* 0x041fe20000010000 */
[----:B------:R-:W-:Y:S01]  /*9940*/  FMNMX.FTZ R9, R12, R9, !PT ;  /* 0x000000090c097209 */ /* 0x000fe20007810000 */
[----:B------:R-:W0:Y:S01]  /*9950*/  MUFU.EX2 R131, R131 ;  /* 0x0000008300837308 */ /* 0x000e220000000800 */
[----:B------:R-:W-:Y:S01]  /*9960*/  F2FP.BF16.F32.PACK_AB R83, R129, R83 ;  /* 0x000000538153723e */ /* 0x000fe200000010ff */
[----:B------:R-:W-:Y:S01]  /*9970*/  UIADD3 UR10, UR38, -0x1, URZ ;  /* 0xffffffff260a7890 */ /* 0x000fe2000fffe03f */
[----:B------:R-:W-:Y:S01]  /*9980*/  FMNMX.FTZ R9, R13, R9, !PT ;  /* 0x000000090d097209 */ /* 0x000fe20007810000 */
[----:B-1----:R-:W-:-:S03]  /*9990*/  FADD.FTZ R0, R130, R0 ;  /* 0x0000000082007221 */ /* 0x002fc60000010000 */
[----:B------:R-:W-:Y:S01]  /*99a0*/  FMNMX.FTZ R9, R14, R9, !PT ;  /* 0x000000090e097209 */ /* 0x000fe20007810000 */
[----:B------:R-:W1:Y:S01]  /*99b0*/  MUFU.EX2 R132, R132 ;  /* 0x0000008400847308 */ /* 0x000e620000000800 */
[----:B------:R-:W-:Y:S02]  /*99c0*/  UMOV UR38, UR10 ;  /* 0x0000000a00267c82 */ /* 0x000fe40008000000 */
[----:B------:R-:W-:-:S04]  /*99d0*/  FMNMX.FTZ R9, R15, R9, !PT ;  /* 0x000000090f097209 */ /* 0x000fc80007810000 */
[----:B------:R-:W-:Y:S01]  /*99e0*/  FMNMX.FTZ R9, R20, R9, !PT ;  /* 0x0000000914097209 */ /* 0x000fe20007810000 */
[----:B------:R-:W2:Y:S01]  /*99f0*/  MUFU.EX2 R133, R133 ;  /* 0x0000008500857308 */ /* 0x000ea20000000800 */
[----:B0-----:R-:W-:Y:S02]  /*9a00*/  FADD.FTZ R0, R131, R0 ;  /* 0x0000000083007221 */ /* 0x001fe40000010000 */
[----:B------:R-:W-:-:S04]  /*9a10*/  FMNMX.FTZ R9, R21, R9, !PT ;  /* 0x0000000915097209 */ /* 0x000fc80007810000 */
[----:B------:R-:W-:Y:S01]  /*9a20*/  FMNMX.FTZ R9, R120, R9, !PT ;  /* 0x0000000978097209 */ /* 0x000fe20007810000 */
[----:B------:R-:W0:Y:S01]  /*9a30*/  MUFU.EX2 R122, R122 ;  /* 0x0000007a007a7308 */ /* 0x000e220000000800 */
[----:B-1----:R-:W-:Y:S02]  /*9a40*/  FADD.FTZ R0, R132, R0 ;  /* 0x0000000084007221 */ /* 0x002fe40000010000 */
[----:B------:R-:W-:-:S04]  /*9a50*/  FMNMX.FTZ R9, R121, R9, !PT ;  /* 0x0000000979097209 */ /* 0x000fc80007810000 */
[----:B------:R-:W-:Y:S01]  /*9a60*/  FMNMX.FTZ R9, R112, R9, !PT ;  /* 0x0000000970097209 */ /* 0x000fe20007810000 */
[----:B------:R-:W1:Y:S01]  /*9a70*/  MUFU.EX2 R123, R123 ;  /* 0x0000007b007b7308 */ /* 0x000e620000000800 */
[----:B--2---:R-:W-:Y:S02]  /*9a80*/  FADD.FTZ R0, R133, R0 ;  /* 0x0000000085007221 */ /* 0x004fe40000010000 */
        /* <DEDUP_REMOVED lines=14> */
[----:B------:R-:W-:Y:S01]  /*9b70*/  MUFU.EX2 R118, R118 ;  /* 0x0000007600767308 */ /* 0x000fe20000000800 */
[----:B0-----:R-:W-:Y:S02]  /*9b80*/  FADD.FTZ R0, R127, R0 ;  /* 0x000000007f007221 */ /* 0x001fe40000010000 */
[----:B------:R-:W-:-:S04]  /*9b90*/  FMNMX.FTZ R9, R97, R9, !PT ;  /* 0x0000000961097209 */ /* 0x000fc80007810000 */
[----:B------:R-:W-:Y:S01]  /*9ba0*/  FMNMX.FTZ R9, R100, R9, !PT ;  /* 0x0000000964097209 */ /* 0x000fe20007810000 */
[----:B------:R-:W-:Y:S01]  /*9bb0*/  MUFU.EX2 R106, R106 ;  /* 0x0000006a006a7308 */ /* 0x000fe20000000800 */
[----:B-1----:R-:W-:Y:S02]  /*9bc0*/  FADD.FTZ R0, R114, R0 ;  /* 0x0000000072007221 */ /* 0x002fe40000010000 */
[----:B------:R-:W-:-:S04]  /*9bd0*/  FMNMX.FTZ R82, R101, R9, !PT ;  /* 0x0000000965527209 */ /* 0x000fc80007810000 */
[----:B------:R-:W-:Y:S01]  /*9be0*/  FMNMX.FTZ R82, R88, R82, !PT ;  /* 0x0000005258527209 */ /* 0x000fe20007810000 */
[----:B------:R0:W1:Y:S03]  /*9bf0*/  MUFU.TANH R9, R72 ;  /* 0x0000004800097308 */ /* 0x0000660000002400 */
[----:B------:R-:W-:-:S04]  /*9c00*/  FMNMX.FTZ R82, R89, R82, !PT ;  /* 0x0000005259527209 */ /* 0x000fc80007810000 */
[----:B------:R-:W-:Y:S01]  /*9c10*/  FMNMX.FTZ R82, R92, R82, !PT ;  /* 0x000000525c527209 */ /* 0x000fe20007810000 */
[----:B------:R-:W-:Y:S01]  /*9c20*/  MUFU.EX2 R107, R107 ;  /* 0x0000006b006b7308 */ /* 0x000fe20000000800 */
[----:B0-----:R-:W-:Y:S02]  /*9c30*/  FMUL.FTZ R72, R73, UR5 ;  /* 0x0000000549487c20 */ /* 0x001fe40008410000 */
[----:B------:R-:W-:Y:S01]  /*9c40*/  FMNMX.FTZ R73, R93, R82, !PT ;  /* 0x000000525d497209 */ /* 0x000fe20007810000 */
[----:B------:R-:W-:Y:S02]  /*9c50*/  WARPGROUP.DEPBAR.LE gsb0, 0x0 ;  /* 0x00008000000079c5 */ /* 0x000fe40000010000 */
[----:B------:R-:W-:Y:S01]  /*9c60*/  WARPGROUP.ARRIVE ;  /* 0x00000000000079c5 */ /* 0x000fe20000000000 */
[----:B------:R-:W-:Y:S01]  /*9c70*/  FMNMX.FTZ R73, R80, R73, !PT ;  /* 0x0000004950497209 */ /* 0x000fe20007810000 */
[----:B------:R-:W0:Y:S03]  /*9c80*/  MUFU.TANH R72, R72 ;  /* 0x0000004800487308 */ /* 0x000e260000002400 */
[----:B------:R-:W-:Y:S01]  /*9c90*/  FMNMX.FTZ R73, R128, R73, !PT ;  /* 0x0000004980497209 */ /* 0x000fe20007810000 */
[----:B------:R-:W-:Y:S04]  /*9ca0*/  HGMMA.64x96x16.F32.BF16 R24, gdesc[UR32].tnspB, R24, gsb0 ;  /* 0x41600000201879f0 */ /* 0x000fe80008001818 */
[----:B------:R2:W3:Y:S08]  /*9cb0*/  MUFU.TANH R82, R76 ;  /* 0x0000004c00527308 */ /* 0x0004f00000002400 */
[----:B------:R-:W-:Y:S01]  /*9cc0*/  MUFU.EX2 R110, R110 ;  /* 0x0000006e006e7308 */ /* 0x000fe20000000800 */
[----:B--2---:R-:W-:-:S02]  /*9cd0*/  FMNMX.FTZ R76, R84, R73, !PT ;  /* 0x00000049544c7209 */ /* 0x004fc40007810000 */
[----:B-1----:R-:W-:Y:S02]  /*9ce0*/  FSEL R73, R9, -INF , P0 ;  /* 0xff80000009497808 */ /* 0x002fe40000000000 */
[----:B------:R-:W-:Y:S02]  /*9cf0*/  FMNMX.FTZ R9, R5, R76, !PT ;  /* 0x0000004c05097209 */ /* 0x000fe40007810000 */
[----:B0-----:R-:W-:Y:S01]  /*9d00*/  FSEL R76, R72, -INF , P5 ;  /* 0xff800000484c7808 */ /* 0x001fe20002800000 */
[----:B------:R-:W-:Y:S01]  /*9d10*/  MUFU.EX2 R111, R111 ;  /* 0x0000006f006f7308 */ /* 0x000fe20000000800 */
[----:B------:R-:W-:Y:S02]  /*9d20*/  FMNMX.FTZ R9, R73, R9, !PT ;  /* 0x0000000949097209 */ /* 0x000fe40007810000 */
[----:B---3--:R-:W-:Y:S02]  /*9d30*/  FSEL R72, R82, -INF , P4 ;  /* 0xff80000052487808 */ /* 0x008fe40002000000 */
[----:B------:R-:W-:-:S02]  /*9d40*/  FMNMX.FTZ R9, R76, R9, !PT ;  /* 0x000000094c097209 */ /* 0x000fc40007810000 */
[----:B------:R-:W-:Y:S01]  /*9d50*/  LOP3.LUT P0, RZ, R22, 0x4, RZ, 0xc0, !PT ;  /* 0x0000000416ff7812 */ /* 0x000fe2000780c0ff */
        /* <DEDUP_REMOVED lines=16> */
[----:B------:R-:W-:-:S03]  /*9e60*/  FMUL.FTZ R129, R9, UR4 ;  /* 0x0000000409817c20 */ /* 0x000fc60008410000 */
[----:B------:R-:W-:-:S03]  /*9e70*/  FSEL R82, R9, RZ, P3 ;  /* 0x000000ff09527208 */ /* 0x000fc60001800000 */
[----:B------:R-:W-:Y:S01]  /*9e80*/  MUFU.EX2 R134, R134 ;  /* 0x0000008600867308 */ /* 0x000fe20000000800 */
[----:B------:R-:W-:Y:S01]  /*9e90*/  FSEL R129, R129, RZ, P3 ;  /* 0x000000ff81817208 */ /* 0x000fe20001800000 */
[----:B------:R-:W-:Y:S02]  /*9ea0*/  WARPGROUP.DEPBAR.LE gsb0, 0x0 ;  /* 0x00008000000079c5 */ /* 0x000fe40000010000 */
[----:B------:R-:W-:Y:S01]  /*9eb0*/  ISETP.GE.U32.AND P3, PT, R138, 0x180, PT ;  /* 0x000001808a00780c */ /* 0x000fe20003f66070 */
[----:B------:R-:W-:Y:S01]  /*9ec0*/  FADD.FTZ R4, -R82, R4 ;  /* 0x0000000452047221 */ /* 0x000fe20000010100 */
[--C-:B------:R-:W-:Y:S01]  /*9ed0*/  FFMA.FTZ R124, R80, UR4, -R129.reuse ;  /* 0x00000004507c7c23 */ /* 0x100fe20008010881 */
[----:B------:R-:W-:Y:S02]  /*9ee0*/  VIADD R80, R137, 0x9 ;  /* 0x0000000989507836 */ /* 0x000fe40000000000 */
[--C-:B------:R-:W-:Y:S01]  /*9ef0*/  FFMA.FTZ R7, R7, UR4, -R129.reuse ;  /* 0x0000000407077c23 */ /* 0x100fe20008010881 */
[----:B------:R-:W-:Y:S01]  /*9f00*/  FMUL.FTZ R4, R4, UR4 ;  /* 0x0000000404047c20 */ /* 0x000fe20008410000 */
[--C-:B------:R-:W-:Y:S01]  /*9f10*/  FFMA.FTZ R8, R8, UR4, -R129.reuse ;  /* 0x0000000408087c23 */ /* 0x100fe20008010881 */
[--C-:B------:R-:W-:Y:S01]  /*9f20*/  FFMA.FTZ R10, R10, UR4, -R129.reuse ;  /* 0x000000040a0a7c23 */ /* 0x100fe20008010881 */
[----:B------:R-:W-:Y:S01]  /*9f30*/  SEL R80, R80, 0x9, !P3 ;  /* 0x0000000950507807 */ /* 0x000fe20005800000 */
[--C-:B------:R-:W-:Y:S01]  /*9f40*/  FFMA.FTZ R11, R11, UR4, -R129.reuse ;  /* 0x000000040b0b7c23 */ /* 0x100fe20008010881 */
[----:B------:R-:W-:Y:S01]  /*9f50*/  MUFU.EX2 R7, R7 ;  /* 0x0000000700077308 */ /* 0x000fe20000000800 */
[--C-:B------:R-:W-:Y:S01]  /*9f60*/  FFMA.FTZ R12, R12, UR4, -R129.reuse ;  /* 0x000000040c0c7c23 */ /* 0x100fe20008010881 */
[--C-:B------:R-:W-:Y:S01]  /*9f70*/  FFMA.FTZ R13, R13, UR4, -R129.reuse ;  /* 0x000000040d0d7c23 */ /* 0x100fe20008010881 */
[----:B------:R0:W-:Y:S06]  /*9f80*/  BAR.ARV R80, 0x100 ;  /* 0x000400500000751d */ /* 0x0001ec0000002000 */
[----:B------:R-:W1:Y:S01]  /*9f90*/  MUFU.EX2 R4, R4 ;  /* 0x0000000400047308 */ /* 0x000e620000000800 */
[----:B------:R-:W-:Y:S01]  /*9fa0*/  FFMA.FTZ R14, R14, UR4, -R129 ;  /* 0x000000040e0e7c23 */ /* 0x000fe20008010881 */
[----:B0-----:R-:W-:-:S02]  /*9fb0*/  IMAD.U32 R80, RZ, RZ, UR36 ;  /* 0x00000024ff507e24 */ /* 0x001fc4000f8e00ff */
[--C-:B------:R-:W-:Y:S01]  /*9fc0*/  FFMA.FTZ R15, R15, UR4, -R129.reuse ;  /* 0x000000040f0f7c23 */ /* 0x100fe20008010881 */
[--C-:B------:R-:W-:Y:S01]  /*9fd0*/  FFMA.FTZ R20, R20, UR4, -R129.reuse ;  /* 0x0000000414147c23 */ /* 0x100fe20008010881 */
[--C-:B------:R-:W-:Y:S01]  /*9fe0*/  FFMA.FTZ R21, R21, UR4, -R129.reuse ;  /* 0x0000000415157c23 */ /* 0x100fe20008010881 */
[--C-:B------:R-:W-:Y:S01]  /*9ff0*/  FFMA.FTZ R120, R120, UR4, -R129.reuse ;  /* 0x0000000478787c23 */ /* 0x100fe20008010881 */
[----:B------:R-:W-:Y:S01]  /*a000*/  @!P1 LEA R80, R80, UR37, 0x3 ;  /* 0x0000002550509c11 */ /* 0x000fe2000f8e18ff */
[----:B------:R-:W0:Y:S01]  /*a010*/  MUFU.EX2 R8, R8 ;  /* 0x0000000800087308 */ /* 0x000e220000000800 */
[--C-:B------:R-:W-:Y:S01]  /*a020*/  FFMA.FTZ R121, R121, UR4, -R129.reuse ;  /* 0x0000000479797c23 */ /* 0x100fe20008010881 */
[--C-:B------:R-:W-:Y:S01]  /*a030*/  FFMA.FTZ R112, R112, UR4, -R129.reuse ;  /* 0x0000000470707c23 */ /* 0x100fe20008010881 */
[--C-:B------:R-:W-:Y:S01]  /*a040*/  FFMA.FTZ R113, R113, UR4, -R129.reuse ;  /* 0x0000000471717c23 */ /* 0x100fe20008010881 */
[----:B------:R-:W-:Y:S02]  /*a050*/  @!P1 VIADD R80, R80, 0x31c40 ;  /* 0x00031c4050509836 */ /* 0x000fe40000000000 */
[--C-:B------:R-:W-:Y:S01]  /*a060*/  FFMA.FTZ R116, R116, UR4, -R129.reuse ;  /* 0x0000000474747c23 */ /* 0x100fe20008010881 */
[--C-:B------:R-:W-:Y:S01]  /*a070*/  FFMA.FTZ R117, R117, UR4, -R129.reuse ;  /* 0x0000000475757c23 */ /* 0x100fe20008010881 */
[----:B------:R-:W-:Y:S01]  /*a080*/  FFMA.FTZ R104, R104, UR4, -R129 ;  /* 0x0000000468687c23 */ /* 0x000fe20008010881 */
[----:B------:R-:W2:Y:S01]  /*a090*/  MUFU.EX2 R10, R10 ;  /* 0x0000000a000a7308 */ /* 0x000ea20000000800 */
[----:B------:R-:W-:Y:S01]  /*a0a0*/  @!P1 PRMT R80, RZ, 0x654, R80 ;  /* 0x00000654ff509816 */ /* 0x000fe20000000050 */
[----:B-1----:R-:W-:Y:S01]  /*a0b0*/  FFMA.FTZ R3, R4, R3, R7 ;  /* 0x0000000304037223 */ /* 0x002fe20000010007 */
[--C-:B------:R-:W-:Y:S01]  /*a0c0*/  FFMA.FTZ R105, R105, UR4, -R129.reuse ;  /* 0x0000000469697c23 */ /* 0x100fe20008010881 */
[--C-:B------:R-:W-:Y:S01]  /*a0d0*/  FFMA.FTZ R108, R108, UR4, -R129.reuse ;  /* 0x000000046c6c7c23 */ /* 0x100fe20008010881 */
[----:B------:R1:W-:Y:S01]  /*a0e0*/  @!P1 SYNCS.ARRIVE.TRANS64.RED.A1T0 RZ, [R80+URZ], RZ ;  /* 0x000000ff50ff99a7 */ /* 0x0003e2000810043f */
[--C-:B------:R-:W-:Y:S01]  /*a0f0*/  FFMA.FTZ R109, R109, UR4, -R129.reuse ;  /* 0x000000046d6d7c23 */ /* 0x100fe20008010881 */
[----:B------:R-:W-:Y:S01]  /*a100*/  FFMA.FTZ R96, R96, UR4, -R129 ;  /* 0x0000000460607c23 */ /* 0x000fe20008010881 */
[----:B------:R-:W3:Y:S01]  /*a110*/  MUFU.EX2 R11, R11 ;  /* 0x0000000b000b7308 */ /* 0x000ee20000000800 */
[----:B0-----:R-:W-:Y:S01]  /*a120*/  FADD.FTZ R3, R8, R3 ;  /* 0x0000000308037221 */ /* 0x001fe20000010000 */
[--C-:B------:R-:W-:Y:S01]  /*a130*/  FFMA.FTZ R97, R97, UR4, -R129.reuse ;  /* 0x0000000461617c23 */ /* 0x100fe20008010881 */
[--C-:B------:R-:W-:Y:S01]  /*a140*/  FFMA.FTZ R100, R100, UR4, -R129.reuse ;  /* 0x0000000464647c23 */ /* 0x100fe20008010881 */
[----:B------:R-:W-:Y:S01]  /*a150*/  FFMA.FTZ R101, R101, UR4, -R129 ;  /* 0x0000000465657c23 */ /* 0x000fe20008010881 */
[----:B-1----:R-:W-:-:S02]  /*a160*/  IMAD.U32 R80, RZ, RZ, UR7 ;  /* 0x00000007ff507e24 */ /* 0x002fc4000f8e00ff */
[--C-:B------:R-:W-:Y:S01]  /*a170*/  FFMA.FTZ R88, R88, UR4, -R129.reuse ;  /* 0x0000000458587c23 */ /* 0x100fe20008010881 */
[----:B------:R-:W-:Y:S01]  /*a180*/  FFMA.FTZ R89, R89, UR4, -R129 ;  /* 0x0000000459597c23 */ /* 0x000fe20008010881 */
[----:B------:R-:W0:Y:S01]  /*a190*/  MUFU.EX2 R12, R12 ;  /* 0x0000000c000c7308 */ /* 0x000e220000000800 */
[----:B--2---:R-:W-:Y:S01]  /*a1a0*/  FADD.FTZ R3, R10, R3 ;  /* 0x000000030a037221 */ /* 0x004fe20000010000 */
[----:B------:R-:W-:Y:S01]  /*a1b0*/  @!P1 LEA R80, R80, UR37, 0x3 ;  /* 0x0000002550509c11 */ /* 0x000fe2000f8e18ff */
[--C-:B------:R-:W-:Y:S01]  /*a1c0*/  FFMA.FTZ R92, R92, UR4, -R129.reuse ;  /* 0x000000045c5c7c23 */ /* 0x100fe20008010881 */
[--C-:B------:R-:W-:Y:S01]  /*a1d0*/  FFMA.FTZ R93, R93, UR4, -R129.reuse ;  /* 0x000000045d5d7c23 */ /* 0x100fe20008010881 */
[--C-:B------:R-:W-:Y:S01]  /*a1e0*/  FFMA.FTZ R128, R128, UR4, -R129.reuse ;  /* 0x0000000480807c23 */ /* 0x100fe20008010881 */
[----:B------:R-:W-:Y:S01]  /*a1f0*/  FFMA.FTZ R84, R84, UR4, -R129 ;  /* 0x0000000454547c23 */ /* 0x000fe20008010881 */
[----:B------:R-:W-:Y:S01]  /*a200*/  @!P1 VIADD R80, R80, 0x31c60 ;  /* 0x00031c6050509836 */ /* 0x000fe20000000000 */
[----:B------:R-:W1:Y:S01]  /*a210*/  MUFU.EX2 R13, R13 ;  /* 0x0000000d000d7308 */ /* 0x000e620000000800 */
[C---:B---3--:R-:W-:Y:S01]  /*a220*/  FADD.FTZ R3, R11.reuse, R3 ;  /* 0x000000030b037221 */ /* 0x048fe20000010000 */
[----:B------:R-:W-:Y:S01]  /*a230*/  F2FP.BF16.F32.PACK_AB R82, R11, R10 ;  /* 0x0000000a0b52723e */ /* 0x000fe200000010ff */
[--C-:B------:R-:W-:Y:S01]  /*a240*/  FFMA.FTZ R5, R5, UR4, -R129.reuse ;  /* 0x0000000405057c23 */ /* 0x100fe20008010881 */
[----:B------:R-:W-:Y:S01]  /*a250*/  @!P1 PRMT R80, RZ, 0x654, R80 ;  /* 0x00000654ff509816 */ /* 0x000fe20000000050 */
[--C-:B------:R-:W-:Y:S01]  /*a260*/  FFMA.FTZ R73, R73, UR4, -R129.reuse ;  /* 0x0000000449497c23 */ /* 0x100fe20008010881 */
[--C-:B------:R-:W-:Y:S01]  /*a270*/  FFMA.FTZ R76, R76, UR4, -R129.reuse ;  /* 0x000000044c4c7c23 */ /* 0x100fe20008010881 */
[----:B------:R-:W-:Y:S01]  /*a280*/  FFMA.FTZ R72, R72, UR4, -R129 ;  /* 0x0000000448487c23 */ /* 0x000fe20008010881 */
[----:B------:R-:W2:Y:S01]  /*a290*/  MUFU.EX2 R14, R14 ;  /* 0x0000000e000e7308 */ /* 0x000ea20000000800 */
[----:B0-----:R-:W-:Y:S01]  /*a2a0*/  FADD.FTZ R3, R12, R3 ;  /* 0x000000030c037221 */ /* 0x001fe20000010000 */
[----:B------:R0:W-:Y:S01]  /*a2b0*/  @!P1 SYNCS.ARRIVE.TRANS64.RED.A1T0 RZ, [R80+URZ], RZ ;  /* 0x000000ff50ff99a7 */ /* 0x0001e2000810043f */
[----:B------:R-:W-:Y:S01]  /*a2c0*/  FFMA.FTZ R77, R77, UR4, -R129 ;  /* 0x000000044d4d7c23 */ /* 0x000fe20008010881 */
[----:B------:R-:W-:Y:S01]  /*a2d0*/  PLOP3.LUT P3, PT, PT, PT, UP1, 0x80, 0x0 ;  /* 0x000000000000781c */ /* 0x000fe20003f6f018 */
[----:B------:R-:W-:Y:S01]  /*a2e0*/  UMOV UR7, UR36 ;  /* 0x0000002400077c82 */ /* 0x000fe20008000000 */
[-C--:B------:R-:W-:Y:S01]  /*a2f0*/  FMUL.FTZ R24, R24, R4.reuse ;  /* 0x0000000418187220 */ /* 0x080fe20000410000 */
[-C--:B------:R-:W-:Y:S01]  /*a300*/  FMUL.FTZ R25, R25, R4.reuse ;  /* 0x0000000419197220 */ /* 0x080fe20000410000 */
[----:B------:R-:W3:Y:S01]  /*a310*/  MUFU.EX2 R15, R15 ;  /* 0x0000000f000f7308 */ /* 0x000ee20000000800 */
[C---:B-1----:R-:W-:Y:S01]  /*a320*/  FADD.FTZ R3, R13.reuse, R3 ;  /* 0x000000030d037221 */ /* 0x042fe20000010000 */
[----:B0-----:R-:W-:Y:S01]  /*a330*/  F2FP.BF16.F32.PACK_AB R80, R8, R7 ;  /* 0x000000070850723e */ /* 0x001fe200000010ff */
[----:B------:R-:W-:Y:S01]  /*a340*/  FMUL.FTZ R28, R28, R4 ;  /* 0x000000041c1c7220 */ /* 0x000fe20000410000 */
[----:B------:R-:W-:Y:S01]  /*a350*/  F2FP.BF16.F32.PACK_AB R12, R13, R12 ;  /* 0x0000000c0d0c723e */ /* 0x000fe200000010ff */
[----:B------:R-:W-:Y:S01]  /*a360*/  FMUL.FTZ R29, R29, R4 ;  /* 0x000000041d1d7220 */ /* 0x000fe20000410000 */
[----:B------:R-:W-:Y:S01]  /*a370*/  F2FP.BF16.F32.PACK_AB R13, R131, R130 ;  /* 0x00000082830d723e */ /* 0x000fe200000010ff */
[----:B------:R0:W-:Y:S01]  /*a380*/  STSM.16.M88.4 [R2+0x24300], R80 ;  /* 0x0243005002007844 */ /* 0x0001e20000000200 */
        /* <DEDUP_REMOVED lines=11> */
[----:B------:R-:W-:Y:S01]  /*a440*/  FMUL.FTZ R44, R44, R4 ;  /* 0x000000042c2c7220 */ /* 0x000fe20000410000 */
[----:B------:R-:W-:Y:S01]  /*a450*/  F2FP.BF16.F32.PACK_AB R15, R133, R132 ;  /* 0x00000084850f723e */ /* 0x000fe200000010ff */
[-C--:B------:R-:W-:Y:S01]  /*a460*/  FMUL.FTZ R45, R45, R4.reuse ;  /* 0x000000042d2d7220 */ /* 0x080fe20000410000 */
[-C--:B------:R-:W-:Y:S01]  /*a470*/  FMUL.FTZ R48, R48, R4.reuse ;  /* 0x0000000430307220 */ /* 0x080fe20000410000 */
[-C--:B------:R-:W-:Y:S01]  /*a480*/  FMUL.FTZ R49, R49, R4.reuse ;  /* 0x0000000431317220 */ /* 0x080fe20000410000 */
[----:B------:R-:W3:Y:S01]  /*a490*/  MUFU.EX2 R120, R120 ;  /* 0x0000007800787308 */ /* 0x000ee20000000800 */
[----:B-1----:R-:W-:Y:S01]  /*a4a0*/  FADD.FTZ R3, R20, R3 ;  /* 0x0000000314037221 */ /* 0x002fe20000010000 */
[----:B------:R1:W-:Y:S01]  /*a4b0*/  STSM.16.M88.4 [R2+0x25b00], R12 ;  /* 0x025b000c02007844 */ /* 0x0003e20000000200 */
[-C--:B------:R-:W-:Y:S01]  /*a4c0*/  FMUL.FTZ R52, R52, R4.reuse ;  /* 0x0000000434347220 */ /* 0x080fe20000410000 */
[-C--:B------:R-:W-:Y:S01]  /*a4d0*/  FMUL.FTZ R53, R53, R4.reuse ;  /* 0x0000000435357220 */ /* 0x080fe20000410000 */
[-C--:B------:R-:W-:Y:S01]  /*a4e0*/  FMUL.FTZ R56, R56, R4.reuse ;  /* 0x0000000438387220 */ /* 0x080fe20000410000 */
[-C--:B------:R-:W-:Y:S01]  /*a4f0*/  FMUL.FTZ R57, R57, R4.reuse ;  /* 0x0000000439397220 */ /* 0x080fe20000410000 */
[-C--:B------:R-:W-:Y:S01]  /*a500*/  FMUL.FTZ R60, R60, R4.reuse ;  /* 0x000000043c3c7220 */ /* 0x080fe20000410000 */
[----:B------:R-:W4:Y:S01]  /*a510*/  MUFU.EX2 R121, R121 ;  /* 0x0000007900797308 */ /* 0x000f220000000800 */
[----:B--2---:R-:W-:Y:S01]  /*a520*/  FADD.FTZ R3, R21, R3 ;  /* 0x0000000315037221 */ /* 0x004fe20000010000 */
[-C--:B------:R-:W-:Y:S01]  /*a530*/  FMUL.FTZ R61, R61, R4.reuse ;  /* 0x000000043d3d7220 */ /* 0x080fe20000410000 */
[-C--:B------:R-:W-:Y:S01]  /*a540*/  FMUL.FTZ R64, R64, R4.reuse ;  /* 0x0000000440407220 */ /* 0x080fe20000410000 */
[-C--:B------:R-:W-:Y:S01]  /*a550*/  FMUL.FTZ R65, R65, R4.reuse ;  /* 0x0000000441417220 */ /* 0x080fe20000410000 */
[-C--:B------:R-:W-:Y:S01]  /*a560*/  FMUL.FTZ R68, R68, R4.reuse ;  /* 0x0000000444447220 */ /* 0x080fe20000410000 */
[----:B------:R-:W-:Y:S01]  /*a570*/  FMUL.FTZ R69, R69, R4 ;  /* 0x0000000445457220 */ /* 0x000fe20000410000 */
[-C--:B------:R-:W-:Y:S01]  /*a580*/  FMUL.FTZ R26, R26, R125.reuse ;  /* 0x0000007d1a1a7220 */ /* 0x080fe20000410000 */
[----:B0-----:R-:W0:Y:S01]  /*a590*/  MUFU.EX2 R81, R115 ;  /* 0x0000007300517308 */ /* 0x001e220000000800 */
[----:B---3--:R-:W-:Y:S01]  /*a5a0*/  FADD.FTZ R3, R120, R3 ;  /* 0x0000000378037221 */ /* 0x008fe20000010000 */
[----:B-1----:R-:W-:Y:S01]  /*a5b0*/  F2FP.BF16.F32.PACK_AB R12, R21, R20 ;  /* 0x00000014150c723e */ /* 0x002fe200000010ff */
[-C--:B------:R-:W-:Y:S01]  /*a5c0*/  FMUL.FTZ R27, R27, R125.reuse ;  /* 0x0000007d1b1b7220 */ /* 0x080fe20000410000 */
[----:B------:R-:W-:Y:S01]  /*a5d0*/  F2FP.BF16.F32.PACK_AB R13, R123, R122 ;  /* 0x0000007a7b0d723e */ /* 0x000fe200000010ff */
[-C--:B------:R-:W-:Y:S01]  /*a5e0*/  FMUL.FTZ R30, R30, R125.reuse ;  /* 0x0000007d1e1e7220 */ /* 0x080fe20000410000 */
[----:B------:R-:W-:Y:S01]  /*a5f0*/  F2FP.BF16.F32.PACK_AB R15, R127, R126 ;  /* 0x0000007e7f0f723e */ /* 0x000fe200000010ff */
        /* <DEDUP_REMOVED lines=8> */
[----:B------:R2:W-:Y:S01]  /*a680*/  STSM.16.M88.4 [R2+0x27300], R12 ;  /* 0x0273000c02007844 */ /* 0x0005e20000000200 */
[----:B------:R-:W3:Y:S01]  /*a690*/  MUFU.EX2 R113, R113 ;  /* 0x0000007100717308 */ /* 0x000ee20000000800 */
[C---:B0-----:R-:W-:Y:S01]  /*a6a0*/  FADD.FTZ R0, R81.reuse, R0 ;  /* 0x0000000051007221 */ /* 0x041fe20000010000 */
[----:B------:R-:W-:Y:S01]  /*a6b0*/  F2FP.BF16.F32.PACK_AB R81, R81, R114 ;  /* 0x000000725151723e */ /* 0x000fe200000010ff */
[-C--:B------:R-:W-:Y:S01]  /*a6c0*/  FMUL.FTZ R42, R42, R125.reuse ;  /* 0x0000007d2a2a7220 */ /* 0x080fe20000410000 */
[-C--:B------:R-:W-:Y:S01]  /*a6d0*/  FMUL.FTZ R43, R43, R125.reuse ;  /* 0x0000007d2b2b7220 */ /* 0x080fe20000410000 */
[----:B------:R-:W-:Y:S01]  /*a6e0*/  FADD.FTZ R0, R118, R0 ;  /* 0x0000000076007221 */ /* 0x000fe20000010000 */
        /* <DEDUP_REMOVED lines=9> */
[----:B--2---:R-:W-:Y:S01]  /*a780*/  F2FP.BF16.F32.PACK_AB R13, R99, R98 ;  /* 0x00000062630d723e */ /* 0x004fe200000010ff */
[----:B------:R-:W1:Y:S01]  /*a790*/  MUFU.EX2 R82, R116 ;  /* 0x0000007400527308 */ /* 0x000e620000000800 */
[C---:B---3--:R-:W-:Y:S01]  /*a7a0*/  FADD.FTZ R3, R113.reuse, R3 ;  /* 0x0000000371037221 */ /* 0x048fe20000010000 */
[----:B------:R-:W-:Y:S01]  /*a7b0*/  F2FP.BF16.F32.PACK_AB R80, R113, R80 ;  /* 0x000000507150723e */ /* 0x000fe200000010ff */
[-C--:B------:R-:W-:Y:S01]  /*a7c0*/  FMUL.FTZ R59, R59, R125.reuse ;  /* 0x0000007d3b3b7220 */ /* 0x080fe20000410000 */
[----:B------:R-:W-:Y:S01]  /*a7d0*/  F2FP.BF16.F32.PACK_AB R15, R103, R102 ;  /* 0x00000066670f723e */ /* 0x000fe200000010ff */
        /* <DEDUP_REMOVED lines=8> */
[----:B------:R-:W-:Y:S01]  /*a860*/  FADD.FTZ R0, R106, R0 ;  /* 0x000000006a007221 */ /* 0x000fe20000010000 */
[----:B------:R-:W-:Y:S01]  /*a870*/  FMUL.FTZ R71, R71, R125 ;  /* 0x0000007d47477220 */ /* 0x000fe20000410000 */
[----:B------:R-:W-:Y:S01]  /*a880*/  IMAD.MOV.U32 R4, RZ, RZ, R9 ;  /* 0x000000ffff047224 */ /* 0x000fe200078e0009 */
[----:B------:R-:W0:Y:S01]  /*a890*/  MUFU.EX2 R104, R104 ;  /* 0x0000006800687308 */ /* 0x000e220000000800 */
[----:B-1----:R-:W-:Y:S01]  /*a8a0*/  FADD.FTZ R3, R82, R3 ;  /* 0x0000000352037221 */ /* 0x002fe20000010000 */
[----:B------:R-:W-:-:S04]  /*a8b0*/  FADD.FTZ R0, R107, R0 ;  /* 0x000000006b007221 */ /* 0x000fc80000010000 */
[----:B------:R-:W-:Y:S02]  /*a8c0*/  FADD.FTZ R0, R110, R0 ;  /* 0x000000006e007221 */ /* 0x000fe40000010000 */
[----:B------:R-:W1:Y:S01]  /*a8d0*/  MUFU.EX2 R105, R105 ;  /* 0x0000006900697308 */ /* 0x000e620000000800 */
[----:B--2---:R-:W-:Y:S01]  /*a8e0*/  FADD.FTZ R3, R117, R3 ;  /* 0x0000000375037221 */ /* 0x004fe20000010000 */
[----:B------:R-:W-:Y:S01]  /*a8f0*/  FADD.FTZ R11, R111, R0 ;  /* 0x000000006f0b7221 */ /* 0x000fe20000010000 */
[----:B------:R-:W-:-:S03]  /*a900*/  F2FP.BF16.F32.PACK_AB R82, R117, R82 ;  /* 0x000000527552723e */ /* 0x000fc600000010ff */
[----:B------:R-:W-:Y:S02]  /*a910*/  FADD.FTZ R10, R98, R11 ;  /* 0x0000000b620a7221 */ /* 0x000fe40000010000 */
[----:B------:R-:W-:Y:S01]  /*a920*/  MUFU.EX2 R8, R86 ;  /* 0x0000005600087308 */ /* 0x000fe20000000800 */
[----:B0-----:R-:W-:Y:S01]  /*a930*/  FADD.FTZ R3, R104, R3 ;  /* 0x0000000368037221 */ /* 0x001fe20000010000 */
[----:B------:R-:W-:Y:S01]  /*a940*/  FADD.FTZ R11, R99, R10 ;  /* 0x0000000a630b7221 */ /* 0x000fe20000010000 */
[----:B------:R0:W-:Y:S03]  /*a950*/  STSM.16.M88.4 [R2+0x28b00], R80 ;  /* 0x028b005002007844 */ /* 0x0001e60000000200 */
[----:B------:R-:W-:Y:S02]  /*a960*/  FADD.FTZ R10, R102, R11 ;  /* 0x0000000b660a7221 */ /* 0x000fe40000010000 */
[----:B------:R-:W2:Y:S01]  /*a970*/  MUFU.EX2 R86, R108 ;  /* 0x0000006c00567308 */ /* 0x000ea20000000800 */
[----:B-1----:R-:W-:Y:S01]  /*a980*/  FADD.FTZ R3, R105, R3 ;  /* 0x0000000369037221 */ /* 0x002fe20000010000 */
[----:B------:R-:W-:-:S04]  /*a990*/  FADD.FTZ R11, R103, R10 ;  /* 0x0000000a670b7221 */ /* 0x000fc80000010000 */
[----:B------:R-:W-:Y:S02]  /*a9a0*/  FADD.FTZ R10, R90, R11 ;  /* 0x0000000b5a0a7221 */ /* 0x000fe40000010000 */
[----:B------:R-:W1:Y:S02]  /*a9b0*/  MUFU.EX2 R109, R109 ;  /* 0x0000006d006d7308 */ /* 0x000e640000000800 */
[C---:B------:R-:W-:Y:S01]  /*a9c0*/  FADD.FTZ R11, R91.reuse, R10 ;  /* 0x0000000a5b0b7221 */ /* 0x040fe20000010000 */
[----:B0-----:R-:W-:Y:S02]  /*a9d0*/  F2FP.BF16.F32.PACK_AB R81, R91, R90 ;  /* 0x0000005a5b51723e */ /* 0x001fe400000010ff */
[C---:B------:R-:W-:Y:S01]  /*a9e0*/  F2FP.BF16.F32.PACK_AB R83, R95.reuse, R94 ;  /* 0x0000005e5f53723e */ /* 0x040fe200000010ff */
[----:B------:R-:W-:Y:S02]  /*a9f0*/  FADD.FTZ R10, R94, R11 ;  /* 0x0000000b5e0a7221 */ /* 0x000fe40000010000 */
[----:B------:R-:W0:Y:S01]  /*aa00*/  MUFU.EX2 R96, R96 ;  /* 0x0000006000607308 */ /* 0x000e220000000800 */
[----:B--2---:R-:W-:Y:S01]  /*aa10*/  FADD.FTZ R0, R86, R3 ;  /* 0x0000000356007221 */ /* 0x004fe20000010000 */
[----:B------:R-:W-:-:S06]  /*aa20*/  FADD.FTZ R10, R95, R10 ;  /* 0x0000000a5f0a7221 */ /* 0x000fcc0000010000 */
        /* <DEDUP_REMOVED lines=15> */
[----:B------:R2:W3:Y:S01]  /*ab20*/  MUFU.EX2 R7, R85 ;  /* 0x0000005500077308 */ /* 0x0004e20000000800 */
[C---:B-1----:R-:W-:Y:S01]  /*ab30*/  FADD.FTZ R3, R89.reuse, R0 ;  /* 0x0000000059037221 */ /* 0x042fe20000010000 */
[----:B------:R-:W-:-:S06]  /*ab40*/  F2FP.BF16.F32.PACK_AB R80, R89, R88 ;  /* 0x000000585950723e */ /* 0x000fcc00000010ff */
[----:B------:R-:W1:Y:S01]  /*ab50*/  MUFU.EX2 R93, R93 ;  /* 0x0000005d005d7308 */ /* 0x000e620000000800 */
[----:B0-----:R-:W-:Y:S01]  /*ab60*/  FADD.FTZ R0, R92, R3 ;  /* 0x000000035c007221 */ /* 0x001fe20000010000 */
[----:B--2---:R-:W-:-:S06]  /*ab70*/  F2FP.BF16.F32.PACK_AB R85, R107, R106 ;  /* 0x0000006a6b55723e */ /* 0x004fcc00000010ff */
[----:B------:R-:W0:Y:S01]  /*ab80*/  MUFU.EX2 R112, R124 ;  /* 0x0000007c00707308 */ /* 0x000e220000000800 */
[----:B---3--:R-:W-:Y:S01]  /*ab90*/  FADD.FTZ R10, R7, R10 ;  /* 0x0000000a070a7221 */ /* 0x008fe20000010000 */
[----:B------:R-:W-:-:S03]  /*aba0*/  F2FP.BF16.F32.PACK_AB R113, R135, R7 ;  /* 0x000000078771723e */ /* 0x000fc600000010ff */
[----:B------:R-:W-:-:S03]  /*abb0*/  FADD.FTZ R11, R135, R10 ;  /* 0x0000000a870b7221 */ /* 0x000fc60000010000 */
[----:B------:R-:W2:Y:S01]  /*abc0*/  MUFU.EX2 R128, R128 ;  /* 0x0000008000807308 */ /* 0x000ea20000000800 */
[C---:B-1----:R-:W-:Y:S01]  /*abd0*/  FADD.FTZ R3, R93.reuse, R0 ;  /* 0x000000005d037221 */ /* 0x042fe20000010000 */
[----:B------:R-:W-:Y:S01]  /*abe0*/  FADD.FTZ R0, R8, R11 ;  /* 0x0000000b08007221 */ /* 0x000fe20000010000 */
[----:B------:R-:W-:-:S05]  /*abf0*/  F2FP.BF16.F32.PACK_AB R82, R93, R92 ;  /* 0x0000005c5d52723e */ /* 0x000fca00000010ff */
[----:B------:R1:W3:Y:S01]  /*ac00*/  MUFU.EX2 R115, R87 ;  /* 0x0000005700737308 */ /* 0x0002e20000000800 */
[----:B0-----:R-:W-:-:S07]  /*ac10*/  FADD.FTZ R3, R112, R3 ;  /* 0x0000000370037221 */ /* 0x001fce0000010000 */
[----:B------:R0:W4:Y:S01]  /*ac20*/  MUFU.EX2 R114, R84 ;  /* 0x0000005400727308 */ /* 0x0001220000000800 */
[C---:B--2---:R-:W-:Y:S01]  /*ac30*/  FADD.FTZ R3, R128.reuse, R3 ;  /* 0x0000000380037221 */ /* 0x044fe20000010000 */
[----:B-1----:R-:W-:Y:S02]  /*ac40*/  F2FP.BF16.F32.PACK_AB R87, R111, R110 ;  /* 0x0000006e6f57723e */ /* 0x002fe400000010ff */
[----:B------:R-:W-:-:S04]  /*ac50*/  F2FP.BF16.F32.PACK_AB R112, R128, R112 ;  /* 0x000000708070723e */ /* 0x000fc800000010ff */
[----:B------:R-:W1:Y:S01]  /*ac60*/  MUFU.EX2 R5, R5 ;  /* 0x0000000500057308 */ /* 0x000e620000000800 */
[----:B---3--:R-:W-:Y:S01]  /*ac70*/  FADD.FTZ R11, R115, R0 ;  /* 0x00000000730b7221 */ /* 0x008fe20000010000 */
[----:B0-----:R-:W-:Y:S02]  /*ac80*/  F2FP.BF16.F32.PACK_AB R84, R105, R104 ;  /* 0x000000686954723e */ /* 0x001fe400000010ff */
[----:B------:R-:W-:Y:S01]  /*ac90*/  F2FP.BF16.F32.PACK_AB R115, R115, R8 ;  /* 0x000000087373723e */ /* 0x000fe200000010ff */
[----:B------:R-:W-:Y:S02]  /*aca0*/  FADD.FTZ R10, R134, R11 ;  /* 0x0000000b860a7221 */ /* 0x000fe40000010000 */
[----:B------:R0:W-:Y:S01]  /*acb0*/  STSM.16.M88.4 [R2+0x2a300], R84 ;  /* 0x02a3005402007844 */ /* 0x0001e20000000200 */
[----:B------:R-:W2:Y:S01]  /*acc0*/  MUFU.EX2 R75, R75 ;  /* 0x0000004b004b7308 */ /* 0x000ea20000000800 */
[----:B----4-:R-:W-:Y:S02]  /*acd0*/  FADD.FTZ R0, R114, R3 ;  /* 0x0000000372007221 */ /* 0x010fe40000010000 */
[----:B------:R0:W-:Y:S04]  /*ace0*/  STSM.16.M88.4 [R2+0x2bb00], R12 ;  /* 0x02bb000c02007844 */ /* 0x0001e80000000200 */
[----:B------:R0:W-:Y:S01]  /*acf0*/  STSM.16.M88.4 [R2+0x2d300], R80 ;  /* 0x02d3005002007844 */ /* 0x0001e20000000200 */
[----:B------:R-:W3:Y:S01]  /*ad00*/  MUFU.EX2 R73, R73 ;  /* 0x0000004900497308 */ /* 0x000ee20000000800 */
[C---:B-1----:R-:W-:Y:S01]  /*ad10*/  FADD.FTZ R0, R5.reuse, R0 ;  /* 0x0000000005007221 */ /* 0x042fe20000010000 */
[----:B------:R-:W-:Y:S01]  /*ad20*/  F2FP.BF16.F32.PACK_AB R114, R5, R114 ;  /* 0x000000720572723e */ /* 0x000fe200000010ff */
[----:B------:R-:W-:-:S04]  /*ad30*/  IMAD.MOV.U32 R5, RZ, RZ, R74 ;  /* 0x000000ffff057224 */ /* 0x000fc800078e004a */
[----:B------:R0:W-:Y:S01]  /*ad40*/  STSM.16.M88.4 [R2+0x2eb00], R112 ;  /* 0x02eb007002007844 */ /* 0x0001e20000000200 */
        /* <DEDUP_REMOVED lines=10> */
[C---:B---3--:R-:W-:Y:S01]  /*adf0*/  FADD.FTZ R3, R76.reuse, R3 ;  /* 0x000000034c037221 */ /* 0x048fe20000010000 */
[----:B------:R-:W-:Y:S02]  /*ae00*/  F2FP.BF16.F32.PACK_AB R76, R76, R73 ;  /* 0x000000494c4c723e */ /* 0x000fe400000010ff */
[----:B--2---:R-:W-:Y:S01]  /*ae10*/  F2FP.BF16.F32.PACK_AB R77, R75, R134 ;  /* 0x000000864b4d723e */ /* 0x004fe200000010ff */
[----:B-1----:R-:W-:Y:S01]  /*ae20*/  FADD.FTZ R3, R72, R3 ;  /* 0x0000000348037221 */ /* 0x002fe20000010000 */
[----:B----4-:R-:W-:-:S03]  /*ae30*/  F2FP.BF16.F32.PACK_AB R78, R20, R72 ;  /* 0x00000048144e723e */ /* 0x010fc600000010ff */
        /* <DEDUP_REMOVED lines=10> */
[----:B------:R-:W-:-:S05]  /*aee0*/  UMOV UR38, UR10 ;  /* 0x0000000a00267c82 */ /* 0x000fca0008000000 */
.L_x_11441:
[----:B------:R-:W-:-:S13]  /*aef0*/  R2UR UR5, R144 ;  /* 0x00000000900572ca */ /* 0x000fda00000e0000 */
[----:B------:R-:W-:-:S06]  /*af00*/  UISETP.GE.AND UP0, UPT, UR38, UR5, UPT ;  /* 0x000000052600728c */ /* 0x000fcc000bf06270 */
[----:B------:R-:W-:-:S13]  /*af10*/  PLOP3.LUT P2, PT, PT, PT, UP0, 0x80, 0x0 ;  /* 0x000000000000781c */ /* 0x000fda0003f4f008 */
[----:B------:R-:W-:Y:S05]  /*af20*/  @!P2 BRA `(.L_x_11451) ;  /* 0x00000040002ca947 */ /* 0x000fea0003800000 */
[----:B------:R-:W-:Y:S01]  /*af30*/  IMAD.MOV.U32 R4, RZ, RZ, R74 ;  /* 0x000000ffff047224 */ /* 0x000fe200078e004a */
[----:B------:R-:W-:Y:S01]  /*af40*/  UMOV UR39, UR60 ;  /* 0x0000003c00277c82 */ /* 0x000fe20008000000 */
[----:B------:R-:W-:Y:S01]  /*af50*/  IMAD.MOV.U32 R5, RZ, RZ, R9 ;  /* 0x000000ffff057224 */ /* 0x000fe200078e0009 */
[----:B------:R-:W-:Y:S01]  /*af60*/  UMOV UR7, UR36 ;  /* 0x0000002400077c82 */ /* 0x000fe20008000000 */
[----:B------:R-:W-:-:S05]  /*af70*/  ULDC UR5, c[0x0][0x9d8] ;  /* 0x0002760000057ab9 */ /* 0x000fca0000000800 */
.L_x_11460:
[----:B------:R-:W-:Y:S01]  /*af80*/  R2UR UR4, R16 ;  /* 0x00000000100472ca */ /* 0x000fe200000e0000 */
[----:B------:R-:W-:-:S04]  /*af90*/  UIADD3 UR36, UR7, 0x1, URZ ;  /* 0x0000000107247890 */ /* 0x000fc8000fffe03f */
[----:B------:R-:W-:-:S04]  /*afa0*/  UISETP.NE.AND UP0, UPT, UR36, 0x2, UPT ;  /* 0x000000022400788c */ /* 0x000fc8000bf05270 */
[----:B------:R-:W-:Y:S02]  /*afb0*/  USEL UR60, URZ, 0x1, UP0 ;  /* 0x000000013f3c7887 */ /* 0x000fe40008000000 */
[----:B------:R-:W-:Y:S02]  /*afc0*/  USEL UR36, UR36, URZ, UP0 ;  /* 0x0000003f24247287 */ /* 0x000fe40008000000 */
[----:B------:R-:W-:Y:S01]  /*afd0*/  ISETP.NE.AND P3, PT, RZ, UR4, PT ;  /* 0x00000004ff007c0c */ /* 0x000fe2000bf65270 */
[----:B------:R-:W-:-:S12]  /*afe0*/  ULOP3.LUT UR60, UR39, UR60, URZ, 0x3c, !UPT ;  /* 0x0000003c273c7292 */ /* 0x000fd8000f8e3c3f */
[----:B----4-:R-:W-:Y:S05]  /*aff0*/  @P3 BRA `(.L_x_11452) ;  /* 0x00000000002c3947 */ /* 0x010fea0003800000 */
[----:B------:R-:W-:Y:S05]  /*b000*/  @!P0 BRA `(.L_x_11453) ;  /* 0x0000000000048947 */ /* 0x000fea0003800000 */
[----:B------:R-:W-:Y:S01]  /*b010*/  BPT.TRAP 0x1 ;  /* 0x000000040000795c */ /* 0x000fe20000300000 */
.L_x_11453:
[----:B------:R-:W-:Y:S01]  /*b020*/  ULEA UR4, UR36, UR37, 0x3 ;  /* 0x0000002524047291 */ /* 0x000fe2000f8e183f */
[----:B------:R-:W-:-:S05]  /*b030*/  IMAD.U32 R6, RZ, RZ, UR60 ;  /* 0x0000003cff067e24 */ /* 0x000fca000f8e00ff */
[----:B------:R-:W-:-:S04]  /*b040*/  SHF.L.U32 R6, R6, 0x1f, RZ ;  /* 0x0000001f06067819 */ /* 0x000fc800000006ff */
[----:B------:R1:W2:Y:S01]  /*b050*/  SYNCS.PHASECHK.TRANS64.TRYWAIT P2, [UR4+0x31c30], R6 ;  /* 0x031c3006ff0075a7 */ /* 0x0002a20008040144 */
[----:B------:R-:W-:Y:S05]  /*b060*/  @!P0 BRA `(.L_x_11454) ;  /* 0x0000000000048947 */ /* 0x000fea0003800000 */
[----:B------:R-:W-:Y:S01]  /*b070*/  BPT.TRAP 0x1 ;  /* 0x000000040000795c */ /* 0x000fe20000300000 */
.L_x_11454:
[----:B--2---:R-:W-:Y:S05]  /*b080*/  @P2 BRA `(.L_x_11452) ;  /* 0x0000000000082947 */ /* 0x004fea0003800000 */
[----:B------:R-:W2:Y:S02]  /*b090*/  SYNCS.PHASECHK.TRANS64.TRYWAIT P2, [UR4+0x31c30], R6 ;  /* 0x031c3006ff0075a7 */ /* 0x000ea40008040144 */
[----:B--2---:R-:W-:Y:S05]  /*b0a0*/  @!P2 BRA `(.L_x_11455) ;  /* 0x000000e80038a947 */ /* 0x004fea0003800000 */
.L_x_11452:
        /* <DEDUP_REMOVED lines=30> */
[----:B-1----:R-:W-:Y:S01]  /*b290*/  VIADD R6, R7, 0x8 ;  /* 0x0000000807067836 */ /* 0x002fe20000000000 */
        /* <DEDUP_REMOVED lines=29> */
[----:B0-----:R-:W-:-:S06]  /*b470*/  WARPGROUP.ARRIVE ;  /* 0x00000000000079c5 */ /* 0x001fcc0000000000 */
        /* <DEDUP_REMOVED lines=296> */
.L_x_11457:
[----:B------:R-:W-:Y:S01]  /*c700*/  ULEA UR4, UR7, UR37, 0x3 ;  /* 0x0000002507047291 */ /* 0x000fe2000f8e183f */
[----:B------:R-:W-:-:S05]  /*c710*/  IMAD.U32 R6, RZ, RZ, UR39 ;  /* 0x00000027ff067e24 */ /* 0x000fca000f8e00ff */
[----:B------:R-:W-:-:S04]  /*c720*/  SHF.L.U32 R6, R6, 0x1f, RZ ;  /* 0x0000001f06067819 */ /* 0x000fc800000006ff */
[----:B------:R0:W1:Y:S01]  /*c730*/  SYNCS.PHASECHK.TRANS64.TRYWAIT P2, [UR4+0x31c50], R6 ;  /* 0x031c5006ff0075a7 */ /* 0x0000620008040144 */
[----:B------:R-:W-:Y:S05]  /*c740*/  @!P0 BRA `(.L_x_11458) ;  /* 0x0000000000048947 */ /* 0x000fea0003800000 */
[----:B------:R-:W-:Y:S01]  /*c750*/  BPT.TRAP 0x1 ;  /* 0x000000040000795c */ /* 0x000fe20000300000 */
.L_x_11458:
[----:B-1----:R-:W-:Y:S05]  /*c760*/  @P2 BRA `(.L_x_11456) ;  /* 0x0000000000082947 */ /* 0x002fea0003800000 */
[----:B------:R-:W1:Y:S02]  /*c770*/  SYNCS.PHASECHK.TRANS64.TRYWAIT P2, [UR4+0x31c50], R6 ;  /* 0x031c5006ff0075a7 */ /* 0x000e640008040144 */
[----:B-1----:R-:W-:Y:S05]  /*c780*/  @!P2 BRA `(.L_x_11459) ;  /* 0x000000d00098a947 */ /* 0x002fea0003800000 */
.L_x_11456:
        /* <DEDUP_REMOVED lines=65> */
[----:B------:R-:W-:Y:S01]  /*cba0*/  ULDC UR14, c[0x0][0x988] ;  /* 0x00026200000e7ab9 */ /* 0x000fe20000000800 */
[----:B------:R-:W-:Y:S01]  /*cbb0*/  FMUL.FTZ R77, R130, UR5 ;  /* 0x00000005824d7c20 */ /* 0x000fe20008410000 */
[----:B------:R-:W1:Y:S01]  /*cbc0*/  MUFU.TANH R17, R17 ;  /* 0x0000001100117308 */ /* 0x000e620000002400 */
[----:B--2---:R-:W-:Y:S01]  /*cbd0*/  FMNMX.FTZ R9, R14, R9, !PT ;  /* 0x000000090e097209 */ /* 0x004fe20007810000 */
[----:B------:R-:W-:Y:S01]  /*cbe0*/  UMOV UR4, UR14 ;  /* 0x0000000e00047c82 */ /* 0x000fe20008000000 */
        /* <DEDUP_REMOVED lines=39> */
[----:B------:R-:W-:Y:S01]  /*ce60*/  UMOV UR39, UR60 ;  /* 0x0000003c00277c82 */ /* 0x000fe20008000000 */
[----:B------:R-:W-:-:S05]  /*ce70*/  R2UR UR14, R144 ;  /* 0x00000000900e72ca */ /* 0x000fca00000e0000 */
[----:B------:R-:W1:Y:S01]  /*ce80*/  MUFU.TANH R113, R113 ;  /* 0x0000007100717308 */ /* 0x000e620000002400 */
[----:B--2---:R-:W-:-:S07]  /*ce90*/  FMNMX.FTZ R9, R120, R9, !PT ;  /* 0x0000000978097209 */ /* 0x004fce0007810000 */
[----:B------:R-:W2:Y:S01]  /*cea0*/  MUFU.TANH R116, R116 ;  /* 0x0000007400747308 */ /* 0x000ea20000002400 */
[----:B---3--:R-:W-:Y:S01]  /*ceb0*/  FMNMX.FTZ R9, R112, R9, !PT ;  /* 0x0000000970097209 */ /* 0x008fe20007810000 */
[----:B------:R-:W-:Y:S01]  /*cec0*/  UISETP.GT.AND UP0, UPT, UR38, UR14, UPT ;  /* 0x0000000e2600728c */ /* 0x000fe2000bf04270 */
[----:B------:R-:W-:Y:S02]  /*ced0*/  WARPGROUP.DEPBAR.LE gsb0, 0x0 ;  /* 0x00008000000079c5 */ /* 0x000fe40000010000 */
[----:B------:R-:W-:-:S03]  /*cee0*/  WARPGROUP.ARRIVE ;  /* 0x00000000000079c5 */ /* 0x000fc60000000000 */
[----:B------:R-:W3:Y:S01]  /*cef0*/  MUFU.TANH R117, R117 ;  /* 0x0000007500757308 */ /* 0x000ee20000002400 */
[----:B-1----:R-:W-:Y:S02]  /*cf00*/  FMNMX.FTZ R9, R113, R9, !PT ;  /* 0x0000000971097209 */ /* 0x002fe40007810000 */
[----:B------:R-:W-:Y:S01]  /*cf10*/  HGMMA.64x96x16.F32.BF16 R24, gdesc[UR32].tnspB, R24, gsb0 ;  /* 0x41600000201879f0 */ /* 0x000fe20008001818 */
[----:B------:R-:W-:Y:S02]  /*cf20*/  UIADD3 UR32, UR10, 0x300, URZ ;  /* 0x000003000a207890 */ /* 0x000fe4000fffe03f */
[----:B------:R-:W-:Y:S02]  /*cf30*/  UIADD3 UR34, UR11, 0x80, URZ ;  /* 0x000000800b227890 */ /* 0x000fe4000fffe03f */
[----:B------:R-:W1:Y:S01]  /*cf40*/  MUFU.TANH R104, R104 ;  /* 0x0000006800687308 */ /* 0x000e620000002400 */
[----:B------:R-:W-:Y:S01]  /*cf50*/  UMOV UR33, 0xc0000010 ;  /* 0xc000001000217882 */ /* 0x000fe20000000000 */
[----:B------:R-:W-:Y:S01]  /*cf60*/  UMOV UR35, 0x80000020 ;  /* 0x8000002000237882 */ /* 0x000fe20000000000 */
[----:B--2---:R-:W-:-:S02]  /*cf70*/  FMNMX.FTZ R9, R116, R9, !PT ;  /* 0x0000000974097209 */ /* 0x004fc40007810000 */
[----:B0-----:R-:W-:Y:S02]  /*cf80*/  SHF.R.U32.HI R136, RZ, 0x7, R137 ;  /* 0x00000007ff887819 */ /* 0x001fe40000011689 */
[----:B------:R-:W-:Y:S01]  /*cf90*/  ISETP.GE.U32.AND P2, PT, R137, 0x180, PT ;  /* 0x000001808900780c */ /* 0x000fe20003f46070 */
        /* <DEDUP_REMOVED lines=28> */
[----:B------:R-:W-:Y:S01]  /*d160*/  HGMMA.64x96x16.F32.BF16 R24, gdesc[UR32].tnspB, R24, gsb0 ;  /* 0x41600000201879f0 */ /* 0x000fe20008001818 */
[----:B------:R-:W-:Y:S02]  /*d170*/  UIADD3 UR32, UR10, 0x480, URZ ;  /* 0x000004800a207890 */ /* 0x000fe4000fffe03f */
[----:B------:R-:W-:Y:S01]  /*d180*/  UIADD3 UR34, UR11, 0xc0, URZ ;  /* 0x000000c00b227890 */ /* 0x000fe2000fffe03f */
[----:B------:R-:W-:Y:S01]  /*d190*/  UMOV UR33, 0xc0000010 ;  /* 0xc000001000217882 */ /* 0x000fe20000000000 */
[----:B------:R-:W-:Y:S01]  /*d1a0*/  UMOV UR35, 0x80000020 ;  /* 0x8000002000237882 */ /* 0x000fe20000000000 */
        /* <DEDUP_REMOVED lines=12> */
[----:B------:R-:W-:Y:S01]  /*d270*/  MUFU.TANH R7, R7 ;  /* 0x0000000700077308 */ /* 0x000fe20000002400 */
[----:B-1----:R-:W-:-:S07]  /*d280*/  FMNMX.FTZ R9, R124, R9, !PT ;  /* 0x000000097c097209 */ /* 0x002fce0007810000 */
[----:B------:R-:W-:Y:S01]  /*d290*/  MUFU.TANH R8, R8 ;  /* 0x0000000800087308 */ /* 0x000fe20000002400 */
[----:B0-----:R-:W-:-:S05]  /*d2a0*/  FMNMX.FTZ R9, R125, R9, !PT ;  /* 0x000000097d097209 */ /* 0x001fca0007810000 */
[----:B------:R-:W0:Y:S02]  /*d2b0*/  SHFL.BFLY PT, R132, R9, 0x2, 0x1f ;  /* 0x0c401f0009847f89 */ /* 0x000e2400000e0000 */
[----:B------:R-:W-:Y:S08]  /*d2c0*/  MUFU.TANH R73, R73 ;  /* 0x0000004900497308 */ /* 0x000ff00000002400 */
[----:B------:R-:W-:Y:S08]  /*d2d0*/  MUFU.TANH R76, R76 ;  /* 0x0000004c004c7308 */ /* 0x000ff00000002400 */
[----:B------:R-:W-:Y:S01]  /*d2e0*/  MUFU.TANH R77, R77 ;  /* 0x0000004d004d7308 */ /* 0x000fe20000002400 */
[----:B0-----:R-:W-:-:S07]  /*d2f0*/  FMNMX.FTZ R9, R9, R132, !PT ;  /* 0x0000008409097209 */ /* 0x001fce0007810000 */
        /* <DEDUP_REMOVED lines=19> */
[----:B------:R-:W-:Y:S01]  /*d430*/  MUFU.TANH R123, R123 ;  /* 0x0000007b007b7308 */ /* 0x000fe20000002400 */
[--C-:B------:R-:W-:Y:S01]  /*d440*/  FFMA.FTZ R5, R13, UR4, -R132.reuse ;  /* 0x000000040d057c23 */ /* 0x100fe20008010884 */
[----:B------:R-:W-:Y:S01]  /*d450*/  FMUL.FTZ R13, R118, UR5 ;  /* 0x00000005760d7c20 */ /* 0x000fe20008410000 */
[--C-:B------:R-:W-:Y:S01]  /*d460*/  FFMA.FTZ R134, R10, UR4, -R132.reuse ;  /* 0x000000040a867c23 */ /* 0x100fe20008010884 */
[--C-:B------:R-:W-:Y:S01]  /*d470*/  FFMA.FTZ R10, R15, UR4, -R132.reuse ;  /* 0x000000040f0a7c23 */ /* 0x100fe20008010884 */
[----:B------:R-:W-:Y:S01]  /*d480*/  FMUL.FTZ R15, R119, UR5 ;  /* 0x00000005770f7c20 */ /* 0x000fe20008410000 */
        /* <DEDUP_REMOVED lines=25> */
[----:B------:R-:W-:Y:S01]  /*d620*/  FFMA.FTZ R80, R80, UR4, -R132 ;  /* 0x0000000450507c23 */ /* 0x000fe20008010884 */
        /* <DEDUP_REMOVED lines=17> */
[----:B------:R-:W-:Y:S01]  /*d740*/  FFMA.FTZ R125, R125, UR4, -R132 ;  /* 0x000000047d7d7c23 */ /* 0x000fe20008010884 */
[----:B------:R-:W-:-:S04]  /*d750*/  FMNMX.FTZ R111, R76, R111, !PT ;  /* 0x0000006f4c6f7209 */ /* 0x000fc80007810000 */
[----:B------:R-:W-:Y:S02]  /*d760*/  FMNMX.FTZ R111, R77, R111, !PT ;  /* 0x0000006f4d6f7209 */ /* 0x000fe40007810000 */
[----:B------:R-:W4:Y:S02]  /*d770*/  MUFU.TANH R13, R13 ;  /* 0x0000000d000d7308 */ /* 0x000f240000002400 */
[----:B------:R-:W-:-:S04]  /*d780*/  FMNMX.FTZ R111, R128, R111, !PT ;  /* 0x0000006f806f7209 */ /* 0x000fc80007810000 */
[----:B------:R-:W-:Y:S02]  /*d790*/  FMNMX.FTZ R111, R129, R111, !PT ;  /* 0x0000006f816f7209 */ /* 0x000fe40007810000 */
[----:B------:R-:W5:Y:S02]  /*d7a0*/  MUFU.TANH R15, R15 ;  /* 0x0000000f000f7308 */ /* 0x000f640000002400 */
[----:B------:R-:W-:-:S04]  /*d7b0*/  FMNMX.FTZ R111, R130, R111, !PT ;  /* 0x0000006f826f7209 */ /* 0x000fc80007810000 */
[----:B------:R-:W-:Y:S02]  /*d7c0*/  FMNMX.FTZ R111, R122, R111, !PT ;  /* 0x0000006f7a6f7209 */ /* 0x000fe40007810000 */
[----:B------:R-:W5:Y:S02]  /*d7d0*/  MUFU.TANH R3, R3 ;  /* 0x0000000300037308 */ /* 0x000f640000002400 */
[----:B------:R-:W-:Y:S01]  /*d7e0*/  FMNMX.FTZ R111, R123, R111, !PT ;  /* 0x0000006f7b6f7209 */ /* 0x000fe20007810000 */
[----:B------:R-:W-:Y:S02]  /*d7f0*/  WARPGROUP.DEPBAR.LE gsb0, 0x0 ;  /* 0x00008000000079c5 */ /* 0x000fe40000010000 */
[----:B------:R-:W-:Y:S01]  /*d800*/  WARPGROUP.ARRIVE ;  /* 0x00000000000079c5 */ /* 0x000fe20000000000 */
[----:B-1----:R-:W-:Y:S02]  /*d810*/  FMNMX.FTZ R111, R126, R111, !PT ;  /* 0x0000006f7e6f7209 */ /* 0x002fe40007810000 */
[----:B------:R-:W1:Y:S02]  /*d820*/  MUFU.TANH R106, R106 ;  /* 0x0000006a006a7308 */ /* 0x000e640000002400 */
[----:B--2---:R-:W-:Y:S01]  /*d830*/  FMNMX.FTZ R111, R127, R111, !PT ;  /* 0x0000006f7f6f7209 */ /* 0x004fe20007810000 */
[----:B------:R-:W-:Y:S01]  /*d840*/  HGMMA.64x96x16.F32.BF16 R24, gdesc[UR32].tnspB, R24, gsb0 ;  /* 0x41600000201879f0 */ /* 0x000fe20008001818 */
[----:B------:R-:W-:-:S02]  /*d850*/  UIADD3 UR32, UR10, 0x780, URZ ;  /* 0x000007800a207890 */ /* 0x000fc4000fffe03f */
[----:B------:R-:W-:Y:S01]  /*d860*/  UIADD3 UR34, UR11, 0x140, URZ ;  /* 0x000001400b227890 */ /* 0x000fe2000fffe03f */
[----:B0-----:R-:W-:Y:S01]  /*d870*/  FMNMX.FTZ R111, R114, R111, !PT ;  /* 0x0000006f726f7209 */ /* 0x001fe20007810000 */
[----:B------:R-:W-:Y:S01]  /*d880*/  UMOV UR33, 0xc0000010 ;  /* 0xc000001000217882 */ /* 0x000fe20000000000 */
[----:B------:R-:W-:Y:S01]  /*d890*/  UMOV UR35, 0x80000020 ;  /* 0x8000002000237882 */ /* 0x000fe20000000000 */
[----:B------:R-:W0:Y:S01]  /*d8a0*/  MUFU.TANH R107, R107 ;  /* 0x0000006b006b7308 */ /* 0x000e220000002400 */
[----:B---3--:R-:W-:-:S04]  /*d8b0*/  FMNMX.FTZ R111, R115, R111, !PT ;  /* 0x0000006f736f7209 */ /* 0x008fc80007810000 */
[----:B----4-:R-:W-:-:S03]  /*d8c0*/  FMNMX.FTZ R111, R13, R111, !PT ;  /* 0x0000006f0d6f7209 */ /* 0x010fc60007810000 */
[----:B------:R-:W2:Y:S01]  /*d8d0*/  MUFU.TANH R110, R110 ;  /* 0x0000006e006e7308 */ /* 0x000ea20000002400 */
[----:B-----5:R-:W-:-:S04]  /*d8e0*/  FMNMX.FTZ R111, R15, R111, !PT ;  /* 0x0000006f0f6f7209 */ /* 0x020fc80007810000 */
[----:B------:R-:W-:-:S03]  /*d8f0*/  FMNMX.FTZ R111, R3, R111, !PT ;  /* 0x0000006f036f7209 */ /* 0x000fc60007810000 */
[----:B------:R-:W3:Y:S01]  /*d900*/  MUFU.TANH R98, R98 ;  /* 0x0000006200627308 */ /* 0x000ee20000002400 */
[----:B-1----:R-:W-:-:S04]  /*d910*/  FMNMX.FTZ R111, R106, R111, !PT ;  /* 0x0000006f6a6f7209 */ /* 0x002fc80007810000 */
[----:B0-----:R-:W-:-:S03]  /*d920*/  FMNMX.FTZ R111, R107, R111, !PT ;  /* 0x0000006f6b6f7209 */ /* 0x001fc60007810000 */
[----:B------:R-:W0:Y:S01]  /*d930*/  MUFU.TANH R99, R99 ;  /* 0x0000006300637308 */ /* 0x000e220000002400 */
[----:B--2---:R-:W-:-:S07]  /*d940*/  FMNMX.FTZ R111, R110, R111, !PT ;  /* 0x0000006f6e6f7209 */ /* 0x004fce0007810000 */
[----:B------:R-:W1:Y:S01]  /*d950*/  MUFU.TANH R102, R102 ;  /* 0x0000006600667308 */ /* 0x000e620000002400 */
[----:B---3--:R-:W-:-:S07]  /*d960*/  FMNMX.FTZ R111, R98, R111, !PT ;  /* 0x0000006f626f7209 */ /* 0x008fce0007810000 */
[----:B------:R-:W2:Y:S01]  /*d970*/  MUFU.EX2 R134, R134 ;  /* 0x0000008600867308 */ /* 0x000ea20000000800 */
[----:B0-----:R-:W-:-:S07]  /*d980*/  FMNMX.FTZ R111, R99, R111, !PT ;  /* 0x0000006f636f7209 */ /* 0x001fce0007810000 */
[----:B------:R-:W0:Y:S01]  /*d990*/  MUFU.TANH R103, R103 ;  /* 0x0000006700677308 */ /* 0x000e220000002400 */
[----:B-1----:R-:W-:-:S07]  /*d9a0*/  FMNMX.FTZ R111, R102, R111, !PT ;  /* 0x0000006f666f7209 */ /* 0x002fce0007810000 */
[----:B------:R-:W1:Y:S01]  /*d9b0*/  MUFU.EX2 R118, R11 ;  /* 0x0000000b00767308 */ /* 0x000e620000000800 */
[C---:B--2---:R-:W-:Y:S01]  /*d9c0*/  FADD.FTZ R14, R134.reuse, R14 ;  /* 0x0000000e860e7221 */ /* 0x044fe20000010000 */
[----:B------:R-:W-:-:S06]  /*d9d0*/  F2FP.BF16.F32.PACK_AB R12, R134, R12 ;  /* 0x0000000c860c723e */ /* 0x000fcc00000010ff */
[----:B------:R-:W2:Y:S01]  /*d9e0*/  MUFU.EX2 R135, R135 ;  /* 0x0000008700877308 */ /* 0x000ea20000000800 */
[----:B0-----:R-:W-:-:S07]  /*d9f0*/  FMNMX.FTZ R111, R103, R111, !PT ;  /* 0x0000006f676f7209 */ /* 0x001fce0007810000 */
[----:B------:R-:W0:Y:S01]  /*da00*/  MUFU.TANH R90, R90 ;  /* 0x0000005a005a7308 */ /* 0x000e220000002400 */
[----:B-1----:R-:W-:-:S07]  /*da10*/  FADD.FTZ R11, R118, R14 ;  /* 0x0000000e760b7221 */ /* 0x002fce0000010000 */
[----:B------:R-:W1:Y:S01]  /*da20*/  MUFU.TANH R91, R91 ;  /* 0x0000005b005b7308 */ /* 0x000e620000002400 */
[C---:B--2---:R-:W-:Y:S01]  /*da30*/  F2FP.BF16.F32.PACK_AB R14, R135.reuse, R118 ;  /* 0x00000076870e723e */ /* 0x044fe200000010ff */
[----:B------:R-:W-:-:S06]  /*da40*/  FADD.FTZ R11, R135, R11 ;  /* 0x0000000b870b7221 */ /* 0x000fcc0000010000 */
        /* <DEDUP_REMOVED lines=27> */
[----:B------:R-:W0:Y:S01]  /*dc00*/  MUFU.EX2 R5, R5 ;  /* 0x0000000500057308 */ /* 0x000e220000000800 */
[----:B-1----:R-:W-:-:S07]  /*dc10*/  FMNMX.FTZ R74, R78, R118, !PT ;  /* 0x000000764e4a7209 */ /* 0x002fce0007810000 */
[----:B------:R-:W1:Y:S01]  /*dc20*/  MUFU.EX2 R6, R6 ;  /* 0x0000000600067308 */ /* 0x000e620000000800 */
[----:B--2---:R-:W-:-:S05]  /*dc30*/  FMNMX.FTZ R74, R79, R74, !PT ;  /* 0x0000004a4f4a7209 */ /* 0x004fca0007810000 */
[----:B------:R-:W2:Y:S02]  /*dc40*/  SHFL.BFLY PT, R118, R74, 0x2, 0x1f ;  /* 0x0c401f004a767f89 */ /* 0x000ea400000e0000 */
[----:B------:R-:W3:Y:S01]  /*dc50*/  MUFU.EX2 R10, R10 ;  /* 0x0000000a000a7308 */ /* 0x000ee20000000800 */
[----:B0-----:R-:W-:-:S07]  /*dc60*/  FADD.FTZ R11, R5, R11 ;  /* 0x0000000b050b7221 */ /* 0x001fce0000010000 */
[----:B------:R-:W-:Y:S01]  /*dc70*/  MUFU.EX2 R19, R19 ;  /* 0x0000001300137308 */ /* 0x000fe20000000800 */
[----:B-1----:R-:W-:-:S07]  /*dc80*/  FADD.FTZ R11, R6, R11 ;  /* 0x0000000b060b7221 */ /* 0x002fce0000010000 */
[----:B------:R-:W-:Y:S01]  /*dc90*/  MUFU.EX2 R20, R20 ;  /* 0x0000001400147308 */ /* 0x000fe20000000800 */
[----:B---3--:R-:W-:Y:S01]  /*dca0*/  FADD.FTZ R11, R10, R11 ;  /* 0x0000000b0a0b7221 */ /* 0x008fe20000010000 */
[----:B------:R-:W-:Y:S02]  /*dcb0*/  WARPGROUP.DEPBAR.LE gsb0, 0x0 ;  /* 0x00008000000079c5 */ /* 0x000fe40000010000 */
[----:B------:R-:W-:Y:S01]  /*dcc0*/  WARPGROUP.ARRIVE ;  /* 0x00000000000079c5 */ /* 0x000fe20000000000 */
[----:B--2---:R-:W-:-:S03]  /*dcd0*/  FMNMX.FTZ R74, R74, R118, !PT ;  /* 0x000000764a4a7209 */ /* 0x004fc60007810000 */
[----:B------:R-:W-:Y:S02]  /*dce0*/  MUFU.EX2 R21, R21 ;  /* 0x0000001500157308 */ /* 0x000fe40000000800 */
[----:B------:R-:W-:Y:S01]  /*dcf0*/  HGMMA.64x96x16.F32.BF16 R24, gdesc[UR32].tnspB, R24, gsb0 ;  /* 0x41600000201879f0 */ /* 0x000fe20008001818 */
[----:B------:R-:W-:Y:S01]  /*dd00*/  UIADD3 UR32, UR10, 0xa80, URZ ;  /* 0x00000a800a207890 */ /* 0x000fe2000fffe03f */
[----:B------:R-:W0:Y:S01]  /*dd10*/  SHFL.BFLY PT, R118, R74, 0x1, 0x1f ;  /* 0x0c201f004a767f89 */ /* 0x000e2200000e0000 */
[----:B------:R-:W-:Y:S01]  /*dd20*/  UIADD3 UR34, UR11, 0x1c0, URZ ;  /* 0x000001c00b227890 */ /* 0x000fe2000fffe03f */
[----:B------:R-:W-:Y:S01]  /*dd30*/  UMOV UR33, 0xc0000010 ;  /* 0xc000001000217882 */ /* 0x000fe20000000000 */
[----:B------:R-:W-:Y:S01]  /*dd40*/  UMOV UR35, 0x80000020 ;  /* 0x8000002000237882 */ /* 0x000fe20000000000 */
        /* <DEDUP_REMOVED lines=53> */
[----:B------:R-:W-:Y:S01]  /*e0a0*/  MUFU.EX2 R128, R128 ;  /* 0x0000008000807308 */ /* 0x000fe20000000800 */
[----:B--2---:R-:W-:Y:S01]  /*e0b0*/  FADD.FTZ R0, R15, R0 ;  /* 0x000000000f007221 */ /* 0x004fe20000010000 */
[----:B------:R-:W-:Y:S01]  /*e0c0*/  FFMA.FTZ R118, R79, UR4, -R118 ;  /* 0x000000044f767c23 */ /* 0x000fe20008010876 */
[----:B------:R-:W-:-:S05]  /*e0d0*/  PLOP3.LUT P2, PT, PT, PT, UP0, 0x80, 0x0 ;  /* 0x000000000000781c */ /* 0x000fca0003f4f008 */
[----:B------:R-:W-:Y:S01]  /*e0e0*/  MUFU.EX2 R130, R130 ;  /* 0x0000008200827308 */ /* 0x000fe20000000800 */
[C---:B0-----:R-:W-:Y:S01]  /*e0f0*/  F2FP.BF16.F32.PACK_AB R15, R76.reuse, R15 ;  /* 0x0000000f4c0f723e */ /* 0x041fe200000010ff */
[----:B------:R-:W-:Y:S01]  /*e100*/  FADD.FTZ R0, R76, R0 ;  /* 0x000000004c007221 */ /* 0x000fe20000010000 */
[----:B------:R-:W-:-:S05]  /*e110*/  F2FP.BF16.F32.PACK_AB R76, R20, R19 ;  /* 0x00000013144c723e */ /* 0x000fca00000010ff */
[----:B------:R-:W-:Y:S01]  /*e120*/  MUFU.EX2 R123, R123 ;  /* 0x0000007b007b7308 */ /* 0x000fe20000000800 */
[----:B------:R-:W-:Y:S02]  /*e130*/  WARPGROUP.DEPBAR.LE gsb0, 0x0 ;  /* 0x00008000000079c5 */ /* 0x000fe40000010000 */
[----:B------:R-:W-:-:S05]  /*e140*/  WARPGROUP.ARRIVE ;  /* 0x00000000000079c5 */ /* 0x000fca0000000000 */
[----:B------:R-:W-:Y:S01]  /*e150*/  MUFU.EX2 R78, R120 ;  /* 0x00000078004e7308 */ /* 0x000fe20000000800 */
[----:B------:R-:W-:Y:S01]  /*e160*/  HGMMA.64x96x16.F32.BF16 R24, gdesc[UR32].tnspB, R24, gsb0 ;  /* 0x41600000201879f0 */ /* 0x000fe20008001818 */
[----:B------:R-:W-:Y:S02]  /*e170*/  UIADD3 UR32, UR10, 0xc00, URZ ;  /* 0x00000c000a207890 */ /* 0x000fe4000fffe03f */
[----:B------:R-:W-:-:S04]  /*e180*/  UIADD3 UR34, UR11, 0x200, URZ ;  /* 0x000002000b227890 */ /* 0x000fc8000fffe03f */
        /* <DEDUP_REMOVED lines=63> */
[----:B------:R-:W-:Y:S01]  /*e580*/  UIADD3 UR7, UR38, -0x1, URZ ;  /* 0xffffffff26077890 */ /* 0x000fe2000fffe03f */
[-C--:B------:R-:W-:Y:S01]  /*e590*/  FMUL.FTZ R66, R66, R4.reuse ;  /* 0x0000000442427220 */ /* 0x080fe20000410000 */
[----:B------:R-:W-:Y:S01]  /*e5a0*/  MUFU.EX2 R87, R87 ;  /* 0x0000005700577308 */ /* 0x000fe20000000800 */
[-C--:B------:R-:W-:Y:S01]  /*e5b0*/  FMUL.FTZ R67, R67, R4.reuse ;  /* 0x0000000443437220 */ /* 0x080fe20000410000 */
[----:B------:R-:W-:Y:S01]  /*e5c0*/  @!P1 LEA R7, R7, UR37, 0x3 ;  /* 0x0000002507079c11 */ /* 0x000fe2000f8e18ff */
[-C--:B------:R-:W-:Y:S01]  /*e5d0*/  FMUL.FTZ R70, R70, R4.reuse ;  /* 0x0000000446467220 */ /* 0x080fe20000410000 */
[----:B------:R-:W-:Y:S01]  /*e5e0*/  FMUL.FTZ R71, R71, R4 ;  /* 0x0000000447477220 */ /* 0x000fe20000410000 */
[----:B------:R-:W-:Y:S01]  /*e5f0*/  UMOV UR38, UR7 ;  /* 0x0000000700267c82 */ /* 0x000fe20008000000 */
[----:B------:R-:W-:Y:S01]  /*e600*/  UMOV UR7, UR36 ;  /* 0x0000002400077c82 */ /* 0x000fe20008000000 */
        /* <DEDUP_REMOVED lines=19> */
[----:B0-----:R-:W-:Y:S01]  /*e740*/  MUFU.EX2 R7, R115 ;  /* 0x0000007300077308 */ /* 0x001fe20000000800 */
[-C--:B------:R-:W-:Y:S01]  /*e750*/  FMUL.FTZ R49, R49, R131.reuse ;  /* 0x0000008331317220 */ /* 0x080fe20000410000 */
[-C--:B------:R-:W-:Y:S01]  /*e760*/  FMUL.FTZ R52, R52, R131.reuse ;  /* 0x0000008334347220 */ /* 0x080fe20000410000 */
[-C--:B------:R-:W-:Y:S01]  /*e770*/  FMUL.FTZ R53, R53, R131.reuse ;  /* 0x0000008335357220 */ /* 0x080fe20000410000 */
[-C--:B------:R-:W-:Y:S01]  /*e780*/  FMUL.FTZ R56, R56, R131.reuse ;  /* 0x0000008338387220 */ /* 0x080fe20000410000 */
[-C--:B------:R-:W-:Y:S01]  /*e790*/  FMUL.FTZ R57, R57, R131.reuse ;  /* 0x0000008339397220 */ /* 0x080fe20000410000 */
[----:B------:R-:W-:Y:S01]  /*e7a0*/  FMUL.FTZ R60, R60, R131 ;  /* 0x000000833c3c7220 */ /* 0x000fe20000410000 */
[----:B-1----:R-:W-:Y:S01]  /*e7b0*/  F2FP.BF16.F32.PACK_AB R12, R6, R5 ;  /* 0x00000005060c723e */ /* 0x002fe200000010ff */
[----:B------:R-:W0:Y:S01]  /*e7c0*/  MUFU.EX2 R13, R77 ;  /* 0x0000004d000d7308 */ /* 0x000e220000000800 */
[-C--:B------:R-:W-:Y:S01]  /*e7d0*/  FMUL.FTZ R61, R61, R131.reuse ;  /* 0x000000833d3d7220 */ /* 0x080fe20000410000 */
[-C--:B------:R-:W-:Y:S01]  /*e7e0*/  FMUL.FTZ R64, R64, R131.reuse ;  /* 0x0000008340407220 */ /* 0x080fe20000410000 */
[-C--:B------:R-:W-:Y:S01]  /*e7f0*/  FMUL.FTZ R65, R65, R131.reuse ;  /* 0x0000008341417220 */ /* 0x080fe20000410000 */
[-C--:B------:R-:W-:Y:S01]  /*e800*/  FMUL.FTZ R68, R68, R131.reuse ;  /* 0x0000008344447220 */ /* 0x080fe20000410000 */
[----:B------:R-:W-:Y:S01]  /*e810*/  FMUL.FTZ R69, R69, R131 ;  /* 0x0000008345457220 */ /* 0x000fe20000410000 */
[----:B------:R-:W-:-:S02]  /*e820*/  IMAD.MOV.U32 R4, RZ, RZ, R74 ;  /* 0x000000ffff047224 */ /* 0x000fc400078e004a */
[----:B------:R-:W1:Y:S08]  /*e830*/  MUFU.EX2 R14, R17 ;  /* 0x00000011000e7308 */ /* 0x000e700000000800 */
[----:B------:R-:W2:Y:S01]  /*e840*/  MUFU.EX2 R15, R129 ;  /* 0x00000081000f7308 */ /* 0x000ea20000000800 */
[----:B0-----:R-:W-:Y:S01]  /*e850*/  FADD.FTZ R0, R13, R0 ;  /* 0x000000000d007221 */ /* 0x001fe20000010000 */
[----:B------:R-:W-:-:S03]  /*e860*/  F2FP.BF16.F32.PACK_AB R13, R128, R13 ;  /* 0x0000000d800d723e */ /* 0x000fc600000010ff */
[----:B------:R-:W-:-:S03]  /*e870*/  FADD.FTZ R0, R128, R0 ;  /* 0x0000000080007221 */ /* 0x000fc60000010000 */
[----:B------:R-:W0:Y:S01]  /*e880*/  MUFU.EX2 R77, R122 ;  /* 0x0000007a004d7308 */ /* 0x000e220000000800 */
[C---:B-1----:R-:W-:Y:S01]  /*e890*/  FADD.FTZ R11, R14.reuse, R11 ;  /* 0x0000000b0e0b7221 */ /* 0x042fe20000010000 */
[----:B------:R-:W-:-:S03]  /*e8a0*/  F2FP.BF16.F32.PACK_AB R14, R14, R10 ;  /* 0x0000000a0e0e723e */ /* 0x000fc600000010ff */
[----:B------:R-:W-:-:S03]  /*e8b0*/  FADD.FTZ R11, R19, R11 ;  /* 0x0000000b130b7221 */ /* 0x000fc60000010000 */
[----:B------:R-:W1:Y:S01]  /*e8c0*/  MUFU.EX2 R115, R119 ;  /* 0x0000007700737308 */ /* 0x000e620000000800 */
[----:B--2---:R-:W-:Y:S01]  /*e8d0*/  FADD.FTZ R0, R15, R0 ;  /* 0x000000000f007221 */ /* 0x004fe20000010000 */
[----:B------:R-:W-:Y:S01]  /*e8e0*/  FADD.FTZ R11, R20, R11 ;  /* 0x0000000b140b7221 */ /* 0x000fe20000010000 */
[C---:B------:R-:W-:Y:S02]  /*e8f0*/  F2FP.BF16.F32.PACK_AB R15, R130.reuse, R15 ;  /* 0x0000000f820f723e */ /* 0x040fe400000010ff */
[----:B------:R-:W-:Y:S01]  /*e900*/  FADD.FTZ R0, R130, R0 ;  /* 0x0000000082007221 */ /* 0x000fe20000010000 */
[----:B------:R-:W-:Y:S02]  /*e910*/  FADD.FTZ R6, R21, R11 ;  /* 0x0000000b15067221 */ /* 0x000fe40000010000 */
[----:B------:R2:W-:Y:S01]  /*e920*/  STSM.16.M88.4 [R2+0x25b00], R12 ;  /* 0x025b000c02007844 */ /* 0x0005e20000000200 */
[----:B0-----:R-:W-:Y:S01]  /*e930*/  FADD.FTZ R0, R77, R0 ;  /* 0x000000004d007221 */ /* 0x001fe20000010000 */
[----:B------:R-:W-:Y:S01]  /*e940*/  FADD.FTZ R6, R78, R6 ;  /* 0x000000064e067221 */ /* 0x000fe20000010000 */
[----:B------:R-:W-:Y:S01]  /*e950*/  MUFU.EX2 R85, R85 ;  /* 0x0000005500557308 */ /* 0x000fe20000000800 */
[C---:B------:R-:W-:Y:S01]  /*e960*/  F2FP.BF16.F32.PACK_AB R77, R123.reuse, R77 ;  /* 0x0000004d7b4d723e */ /* 0x040fe200000010ff */
[----:B------:R-:W-:Y:S01]  /*e970*/  FADD.FTZ R5, R123, R0 ;  /* 0x000000007b057221 */ /* 0x000fe20000010000 */
[----:B------:R-:W-:Y:S01]  /*e980*/  FADD.FTZ R6, R112, R6 ;  /* 0x0000000670067221 */ /* 0x000fe20000010000 */
[----:B------:R-:W-:-:S02]  /*e990*/  F2FP.BF16.F32.PACK_AB R112, R113, R112 ;  /* 0x000000707170723e */ /* 0x000fc400000010ff */
[----:B------:R-:W-:Y:S01]  /*e9a0*/  FADD.FTZ R5, R79, R5 ;  /* 0x000000054f057221 */ /* 0x000fe20000010000 */
[----:B------:R-:W-:Y:S01]  /*e9b0*/  FADD.FTZ R6, R113, R6 ;  /* 0x0000000671067221 */ /* 0x000fe20000010000 */
[----:B------:R-:W-:Y:S01]  /*e9c0*/  F2FP.BF16.F32.PACK_AB R113, R7, R114 ;  /* 0x000000720771723e */ /* 0x000fe200000010ff */
[----:B------:R-:W0:Y:S01]  /*e9d0*/  MUFU.EX2 R0, R91 ;  /* 0x0000005b00007308 */ /* 0x000e220000000800 */
[----:B------:R-:W-:Y:S01]  /*e9e0*/  FADD.FTZ R5, R127, R5 ;  /* 0x000000057f057221 */ /* 0x000fe20000010000 */
[----:B------:R-:W-:Y:S01]  /*e9f0*/  FADD.FTZ R6, R116, R6 ;  /* 0x0000000674067221 */ /* 0x000fe20000010000 */
[----:B------:R-:W-:Y:S02]  /*ea00*/  F2FP.BF16.F32.PACK_AB R78, R78, R21 ;  /* 0x000000154e4e723e */ /* 0x000fe400000010ff */
[----:B------:R-:W-:Y:S01]  /*ea10*/  FADD.FTZ R5, R114, R5 ;  /* 0x0000000572057221 */ /* 0x000fe20000010000 */
[----:B------:R-:W-:Y:S01]  /*ea20*/  FADD.FTZ R6, R117, R6 ;  /* 0x0000000675067221 */ /* 0x000fe20000010000 */
[----:B------:R-:W-:Y:S01]  /*ea30*/  F2FP.BF16.F32.PACK_AB R79, R127, R79 ;  /* 0x0000004f7f4f723e */ /* 0x000fe200000010ff */
[----:B------:R-:W3:Y:S01]  /*ea40*/  MUFU.EX2 R91, R94 ;  /* 0x0000005e005b7308 */ /* 0x000ee20000000800 */
[----:B------:R-:W-:Y:S01]  /*ea50*/  FADD.FTZ R5, R7, R5 ;  /* 0x0000000507057221 */ /* 0x000fe20000010000 */
[----:B------:R-:W-:Y:S01]  /*ea60*/  FADD.FTZ R6, R104, R6 ;  /* 0x0000000668067221 */ /* 0x000fe20000010000 */
[----:B------:R-:W-:Y:S01]  /*ea70*/  F2FP.BF16.F32.PACK_AB R104, R105, R104 ;  /* 0x000000686968723e */ /* 0x000fe200000010ff */
[----:B------:R4:W-:Y:S01]  /*ea80*/  STSM.16.M88.4 [R2+0x27300], R76 ;  /* 0x0273004c02007844 */ /* 0x0009e20000000200 */
[----:B-1----:R-:W-:Y:S01]  /*ea90*/  FADD.FTZ R5, R115, R5 ;  /* 0x0000000573057221 */ /* 0x002fe20000010000 */
[----:B------:R-:W-:Y:S01]  /*eaa0*/  FADD.FTZ R6, R105, R6 ;  /* 0x0000000669067221 */ /* 0x000fe20000010000 */
[----:B------:R-:W-:Y:S01]  /*eab0*/  F2FP.BF16.F32.PACK_AB R105, R106, R3 ;  /* 0x000000036a69723e */ /* 0x000fe200000010ff */
[----:B--2---:R-:W-:Y:S01]  /*eac0*/  MUFU.EX2 R13, R111 ;  /* 0x0000006f000d7308 */ /* 0x004fe20000000800 */
        /* <DEDUP_REMOVED lines=9> */
[----:B------:R-:W-:Y:S01]  /*eb60*/  F2FP.BF16.F32.PACK_AB R96, R97, R96 ;  /* 0x000000606160723e */ /* 0x000fe200000010ff */
[----:B------:R4:W-:Y:S01]  /*eb70*/  STSM.16.M88.4 [R2+0x28b00], R112 ;  /* 0x028b007002007844 */ /* 0x0009e20000000200 */
[----:B------:R-:W-:Y:S01]  /*eb80*/  FADD.FTZ R5, R107, R8 ;  /* 0x000000086b057221 */ /* 0x000fe20000010000 */
[----:B------:R-:W-:Y:S01]  /*eb90*/  FADD.FTZ R7, R97, R6 ;  /* 0x0000000661077221 */ /* 0x000fe20000010000 */
[----:B------:R-:W-:Y:S01]  /*eba0*/  F2FP.BF16.F32.PACK_AB R106, R109, R108 ;  /* 0x0000006c6d6a723e */ /* 0x000fe200000010ff */
[----:B------:R-:W1:Y:S01]  /*ebb0*/  MUFU.EX2 R121, R121 ;  /* 0x0000007900797308 */ /* 0x000e620000000800 */
[----:B------:R-:W-:Y:S01]  /*ebc0*/  FADD.FTZ R5, R110, R5 ;  /* 0x000000056e057221 */ /* 0x000fe20000010000 */
[----:B------:R-:W-:Y:S01]  /*ebd0*/  FADD.FTZ R8, R100, R7 ;  /* 0x0000000764087221 */ /* 0x000fe20000010000 */
[----:B------:R-:W-:-:S02]  /*ebe0*/  F2FP.BF16.F32.PACK_AB R107, R110, R107 ;  /* 0x0000006b6e6b723e */ /* 0x000fc400000010ff */
[----:B------:R-:W-:Y:S01]  /*ebf0*/  FADD.FTZ R6, R98, R5 ;  /* 0x0000000562067221 */ /* 0x000fe20000010000 */
[----:B------:R-:W-:Y:S01]  /*ec00*/  FADD.FTZ R7, R101, R8 ;  /* 0x0000000865077221 */ /* 0x000fe20000010000 */
[C---:B------:R-:W-:Y:S01]  /*ec10*/  F2FP.BF16.F32.PACK_AB R97, R99.reuse, R98 ;  /* 0x000000626361723e */ /* 0x040fe200000010ff */
[----:B------:R-:W-:Y:S01]  /*ec20*/  MUFU.EX2 R124, R124 ;  /* 0x0000007c007c7308 */ /* 0x000fe20000000800 */
[----:B------:R-:W-:Y:S01]  /*ec30*/  FADD.FTZ R5, R99, R6 ;  /* 0x0000000663057221 */ /* 0x000fe20000010000 */
[----:B------:R-:W-:Y:S01]  /*ec40*/  FADD.FTZ R8, R88, R7 ;  /* 0x0000000758087221 */ /* 0x000fe20000010000 */
[C---:B------:R-:W-:Y:S01]  /*ec50*/  F2FP.BF16.F32.PACK_AB R88, R89.reuse, R88 ;  /* 0x000000585958723e */ /* 0x040fe200000010ff */
[----:B------:R4:W-:Y:S01]  /*ec60*/  STSM.16.M88.4 [R2+0x2a300], R104 ;  /* 0x02a3006802007844 */ /* 0x0009e20000000200 */
[----:B------:R-:W-:Y:S01]  /*ec70*/  FADD.FTZ R6, R102, R5 ;  /* 0x0000000566067221 */ /* 0x000fe20000010000 */
[----:B------:R-:W-:Y:S01]  /*ec80*/  FADD.FTZ R5, R89, R8 ;  /* 0x0000000859057221 */ /* 0x000fe20000010000 */
[----:B0-----:R-:W-:Y:S01]  /*ec90*/  F2FP.BF16.F32.PACK_AB R89, R0, R90 ;  /* 0x0000005a0059723e */ /* 0x001fe200000010ff */
[----:B------:R-:W0:Y:S01]  /*eca0*/  MUFU.EX2 R125, R125 ;  /* 0x0000007d007d7308 */ /* 0x000e220000000800 */
[----:B------:R-:W-:Y:S01]  /*ecb0*/  FADD.FTZ R3, R103, R6 ;  /* 0x0000000667037221 */ /* 0x000fe20000010000 */
[----:B------:R-:W-:Y:S01]  /*ecc0*/  FADD.FTZ R6, R92, R5 ;  /* 0x000000055c067221 */ /* 0x000fe20000010000 */
[----:B------:R-:W-:-:S02]  /*ecd0*/  F2FP.BF16.F32.PACK_AB R98, R101, R100 ;  /* 0x000000646562723e */ /* 0x000fc400000010ff */
[----:B------:R-:W-:Y:S01]  /*ece0*/  FADD.FTZ R3, R90, R3 ;  /* 0x000000035a037221 */ /* 0x000fe20000010000 */
[----:B------:R-:W-:Y:S02]  /*ecf0*/  F2FP.BF16.F32.PACK_AB R99, R103, R102 ;  /* 0x000000666763723e */ /* 0x000fe400000010ff */
[----:B------:R-:W-:Y:S01]  /*ed00*/  MUFU.EX2 R133, R133 ;  /* 0x0000008500857308 */ /* 0x000fe20000000800 */
[----:B------:R-:W-:Y:S01]  /*ed10*/  FADD.FTZ R8, R0, R3 ;  /* 0x0000000300087221 */ /* 0x000fe20000010000 */
[C---:B------:R-:W-:Y:S01]  /*ed20*/  FADD.FTZ R3, R93.reuse, R6 ;  /* 0x000000065d037221 */ /* 0x040fe20000010000 */
[----:B------:R-:W-:Y:S01]  /*ed30*/  F2FP.BF16.F32.PACK_AB R90, R93, R92 ;  /* 0x0000005c5d5a723e */ /* 0x000fe200000010ff */
[----:B------:R4:W-:Y:S01]  /*ed40*/  STSM.16.M88.4 [R2+0x2bb00], R96 ;  /* 0x02bb006002007844 */ /* 0x0009e20000000200 */
[----:B---3--:R-:W-:Y:S01]  /*ed50*/  FADD.FTZ R8, R91, R8 ;  /* 0x000000085b087221 */ /* 0x008fe20000010000 */
[----:B------:R-:W-:Y:S01]  /*ed60*/  FADD.FTZ R10, R80, R3 ;  /* 0x00000003500a7221 */ /* 0x000fe20000010000 */
[----:B------:R-:W-:Y:S01]  /*ed70*/  F2FP.BF16.F32.PACK_AB R80, R81, R80 ;  /* 0x000000505150723e */ /* 0x000fe200000010ff */
[----:B------:R-:W2:Y:S01]  /*ed80*/  MUFU.EX2 R6, R75 ;  /* 0x0000004b00067308 */ /* 0x000ea20000000800 */
[----:B------:R-:W-:Y:S01]  /*ed90*/  FADD.FTZ R3, R95, R8 ;  /* 0x000000085f037221 */ /* 0x000fe20000010000 */
[----:B------:R-:W-:Y:S01]  /*eda0*/  FADD.FTZ R5, R81, R10 ;  /* 0x0000000a51057221 */ /* 0x000fe20000010000 */
[----:B------:R-:W-:-:S02]  /*edb0*/  F2FP.BF16.F32.PACK_AB R91, R95, R91 ;  /* 0x0000005b5f5b723e */ /* 0x000fc400000010ff */
[----:B------:R-:W-:Y:S01]  /*edc0*/  FADD.FTZ R8, R82, R3 ;  /* 0x0000000352087221 */ /* 0x000fe20000010000 */
[C---:B------:R-:W-:Y:S01]  /*edd0*/  F2FP.BF16.F32.PACK_AB R81, R83.reuse, R82 ;  /* 0x000000525351723e */ /* 0x040fe200000010ff */
[----:B------:R-:W-:Y:S01]  /*ede0*/  FADD.FTZ R10, R84, R5 ;  /* 0x00000005540a7221 */ /* 0x000fe20000010000 */
[----:B------:R-:W3:Y:S01]  /*edf0*/  MUFU.EX2 R118, R118 ;  /* 0x0000007600767308 */ /* 0x000ee20000000800 */
[----:B------:R-:W-:Y:S01]  /*ee00*/  FADD.FTZ R3, R83, R8 ;  /* 0x0000000853037221 */ /* 0x000fe20000010000 */
[----:B------:R-:W-:Y:S01]  /*ee10*/  F2FP.BF16.F32.PACK_AB R82, R85, R84 ;  /* 0x000000545552723e */ /* 0x000fe200000010ff */
[----:B------:R4:W-:Y:S01]  /*ee20*/  STSM.16.M88.4 [R2+0x2d300], R88 ;  /* 0x02d3005802007844 */ /* 0x0009e20000000200 */
[----:B------:R-:W-:Y:S01]  /*ee30*/  F2FP.BF16.F32.PACK_AB R83, R87, R86 ;  /* 0x000000565753723e */ /* 0x000fe200000010ff */
[----:B------:R-:W-:Y:S01]  /*ee40*/  FADD.FTZ R0, R86, R3 ;  /* 0x0000000356007221 */ /* 0x000fe20000010000 */
[----:B-1----:R-:W-:Y:S01]  /*ee50*/  F2FP.BF16.F32.PACK_AB R12, R121, R72 ;  /* 0x00000048790c723e */ /* 0x002fe200000010ff */
[----:B------:R-:W-:Y:S01]  /*ee60*/  FADD.FTZ R5, R85, R10 ;  /* 0x0000000a55057221 */ /* 0x000fe20000010000 */
[----:B0-----:R-:W-:Y:S01]  /*ee70*/  F2FP.BF16.F32.PACK_AB R14, R125, R124 ;  /* 0x0000007c7d0e723e */ /* 0x001fe200000010ff */
[----:B------:R-:W-:Y:S01]  /*ee80*/  FADD.FTZ R0, R87, R0 ;  /* 0x0000000057007221 */ /* 0x000fe20000010000 */
[----:B------:R4:W-:Y:S01]  /*ee90*/  STSM.16.M88.4 [R2+0x2eb00], R80 ;  /* 0x02eb005002007844 */ /* 0x0009e20000000200 */
[----:B------:R-:W-:-:S02]  /*eea0*/  FADD.FTZ R8, R72, R5 ;  /* 0x0000000548087221 */ /* 0x000fc40000010000 */
[----:B------:R-:W-:Y:S01]  /*eeb0*/  FADD.FTZ R3, R13, R0 ;  /* 0x000000000d037221 */ /* 0x000fe20000010000 */
[----:B--2---:R-:W-:Y:S01]  /*eec0*/  F2FP.BF16.F32.PACK_AB R13, R6, R13 ;  /* 0x0000000d060d723e */ /* 0x004fe200000010ff */
[----:B------:R-:W-:Y:S01]  /*eed0*/  FADD.FTZ R5, R121, R8 ;  /* 0x0000000879057221 */ /* 0x000fe20000010000 */
[----:B---3--:R-:W-:Y:S01]  /*eee0*/  F2FP.BF16.F32.PACK_AB R15, R118, R133 ;  /* 0x00000085760f723e */ /* 0x008fe200000010ff */
[----:B------:R-:W-:Y:S02]  /*eef0*/  FADD.FTZ R0, R6, R3 ;  /* 0x0000000306007221 */ /* 0x000fe40000010000 */
[----:B------:R-:W-:Y:S01]  /*ef00*/  FADD.FTZ R8, R124, R5 ;  /* 0x000000057c087221 */ /* 0x000fe20000010000 */
[----:B------:R-:W-:Y:S01]  /*ef10*/  IMAD.MOV.U32 R5, RZ, RZ, R9 ;  /* 0x000000ffff057224 */ /* 0x000fe200078e0009 */
[----:B------:R4:W-:Y:S01]  /*ef20*/  STSM.16.M88.4 [R2+0x30300], R12 ;  /* 0x0303000c02007844 */ /* 0x0009e20000000200 */
[----:B------:R-:W-:Y:S01]  /*ef30*/  FADD.FTZ R0, R133, R0 ;  /* 0x0000000085007221 */ /* 0x000fe20000010000 */
[----:B------:R-:W-:Y:S01]  /*ef40*/  FADD.FTZ R3, R125, R8 ;  /* 0x000000087d037221 */ /* 0x000fe20000010000 */
[----:B------:R-:W-:Y:S01]  /*ef50*/  @!PT LDS RZ, [RZ] ;  /* 0x00000000fffff984 */ /* 0x000fe20000000800 */
[----:B------:R-:W-:Y:S01]  /*ef60*/  @!PT LDS RZ, [RZ] ;  /* 0x00000000fffff984 */ /* 0x000fe20000000800 */
[----:B------:R-:W-:Y:S01]  /*ef70*/  @!PT LDS RZ, [RZ] ;  /* 0x00000000fffff984 */ /* 0x000fe20000000800 */
[----:B------:R-:W-:Y:S01]  /*ef80*/  @!PT LDS RZ, [RZ] ;  /* 0x00000000fffff984 */ /* 0x000fe20000000800 */
[----:B------:R0:W-:Y:S06]  /*ef90*/  MEMBAR.ALL.CTA ;  /* 0x0000000000007992 */ /* 0x0001ec0000008000 */
[----:B0-----:R-:W0:Y:S01]  /*efa0*/  FENCE.VIEW.ASYNC.S ;  /* 0x00000000000073c6 */ /* 0x001e220000000000 */
[----:B------:R-:W-:Y:S01]  /*efb0*/  FADD.FTZ R0, R118, R0 ;  /* 0x0000000076007221 */ /* 0x000fe20000010000 */
[----:B0-----:R-:W-:Y:S01]  /*efc0*/  NOP ;  /* 0x0000000000007918 */ /* 0x001fe20000000000 */
[----:B------:R-:W-:Y:S05]  /*efd0*/  @P2 BRA `(.L_x_11460) ;  /* 0xffffffbc00e82947 */ /* 0x000fea000383ffff */
.L_x_11451:
[----:B------:R-:W-:Y:S06]  /*efe0*/  BAR.ARV 0x8, 0x200 ;  /* 0x0208000000007b1d */ /* 0x000fec0000002000 */
[----:B------:R-:W-:Y:S05]  /*eff0*/  @!P0 BRA `(.L_x_11461) ;  /* 0x0000000000048947 */ /* 0x000fea0003800000 */
[----:B------:R-:W-:Y:S01]  /*f000*/  BPT.TRAP 0x1 ;  /* 0x000000040000795c */ /* 0x000fe20000300000 */
.L_x_11461:
[----:B------:R-:W-:Y:S01]  /*f010*/  ULEA UR6, UR36, UR37, 0x3 ;  /* 0x0000002524067291 */ /* 0x000fe2000f8e183f */
[----:B------:R-:W-:-:S05]  /*f020*/  IMAD.U32 R4, RZ, RZ, UR60 ;  /* 0x0000003cff047e24 */ /* 0x000fca000f8e00ff */
[----:B------:R-:W-:-:S04]  /*f030*/  SHF.L.U32 R4, R4, 0x1f, RZ ;  /* 0x0000001f04047819 */ /* 0x000fc800000006ff */
[----:B------:R1:W2:Y:S01]  /*f040*/  SYNCS.PHASECHK.TRANS64.TRYWAIT P2, [UR6+0x31c50], R4 ;  /* 0x031c5004ff0075a7 */ /* 0x0002a20008040146 */
[----:B------:R-:W-:Y:S05]  /*f050*/  @!P0 BRA `(.L_x_11462) ;  /* 0x0000000000048947 */ /* 0x000fea0003800000 */
[----:B------:R-:W-:Y:S01]  /*f060*/  BPT.TRAP 0x1 ;  /* 0x000000040000795c */ /* 0x000fe20000300000 */
.L_x_11462:
[----:B--2---:R-:W-:Y:S05]  /*f070*/  @P2 BRA `(.L_x_11463) ;  /* 0x0000000000082947 */ /* 0x004fea0003800000 */
[----:B------:R-:W2:Y:S02]  /*f080*/  SYNCS.PHASECHK.TRANS64.TRYWAIT P0, [UR6+0x31c50], R4 ;  /* 0x031c5004ff0075a7 */ /* 0x000ea40008000146 */
[----:B--2---:R-:W-:Y:S05]  /*f090*/  @!P0 BRA `(.L_x_11464) ;  /* 0x000000a8006c8947 */ /* 0x004fea0003800000 */
.L_x_11463:
[----:B------:R-:W-:Y:S01]  /*f0a0*/  UIADD3 UR37, UR37, 0x200, URZ ;  /* 0x0000020025257890 */ /* 0x000fe2000fffe03f */
[----:B--2---:R-:W2:Y:S01]  /*f0b0*/  LDL.LU R5, [R1+0x18] ;  /* 0x0000180001057983 */ /* 0x004ea20000300800 */
[----:B------:R-:W-:Y:S01]  /*f0c0*/  ULOP3.LUT UR61, UR61, 0x10000, URZ, 0xfc, !UPT ;  /* 0x000100003d3d7892 */ /* 0x000fe2000f8efc3f */
[----:B------:R-:W-:Y:S01]  /*f0d0*/  WARPGROUP.ARRIVE ;  /* 0x00000000000079c5 */ /* 0x000fe20000000000 */
[----:B------:R-:W-:Y:S01]  /*f0e0*/  USHF.R.U32.HI UR37, URZ, 0x4, UR37 ;  /* 0x000000043f257899 */ /* 0x000fe20008011625 */
[----:B-1----:R-:W1:Y:S01]  /*f0f0*/  SHFL.BFLY PT, R4, R3, 0x2, 0x1f ;  /* 0x0c401f0003047f89 */ /* 0x002e6200000e0000 */
[----:B------:R-:W-:Y:S01]  /*f100*/  UMOV UR9, 0xc0000010 ;  /* 0xc000001000097882 */ /* 0x000fe20000000000 */
[----:B------:R-:W-:Y:S01]  /*f110*/  UMOV UR11, 0x80000020 ;  /* 0x80000020000b7882 */ /* 0x000fe20000000000 */
[----:B------:R-:W-:Y:S01]  /*f120*/  ULOP3.LUT UR37, UR37, 0x3fff, URZ, 0xc0, !UPT ;  /* 0x00003fff25257892 */ /* 0x000fe2000f8ec03f */
[----:B------:R-:W-:Y:S01]  /*f130*/  IMAD.MOV.U32 R8, RZ, RZ, RZ ;  /* 0x000000ffff087224 */ /* 0x000fe200078e00ff */
[----:B------:R-:W-:Y:S01]  /*f140*/  UMOV UR8, UR61 ;  /* 0x0000003d00087c82 */ /* 0x000fe20008000000 */
[----:B0---4-:R-:W-:Y:S01]  /*f150*/  IMAD.U32 R14, RZ, RZ, UR4 ;  /* 0x00000004ff0e7e24 */ /* 0x011fe2000f8e00ff */
        /* <DEDUP_REMOVED lines=8> */
[----:B-1----:R-:W-:Y:S01]  /*f1e0*/  FADD.FTZ R4, R4, R3 ;  /* 0x0000000304047221 */ /* 0x002fe20000010000 */
[----:B------:R-:W-:Y:S01]  /*f1f0*/  UMOV UR9, 0xc0000010 ;  /* 0xc000001000097882 */ /* 0x000fe20000000000 */
[----:B------:R-:W-:Y:S01]  /*f200*/  UMOV UR11, 0x80000020 ;  /* 0x80000020000b7882 */ /* 0x000fe20000000000 */
[----:B------:R-:W-:Y:S01]  /*f210*/  IMAD.MOV.U32 R3, RZ, RZ, -0x800000 ;  /* 0xff800000ff037424 */ /* 0x000fe200078e00ff */
        /* <DEDUP_REMOVED lines=15> */
[----:B--2---:R-:W-:Y:S02]  /*f310*/  R2UR UR7, R5 ;  /* 0x00000000050772ca */ /* 0x004fe400000e0000 */
[----:B------:R-:W0:Y:S11]  /*f320*/  SHFL.BFLY PT, R5, R0, 0x2, 0x1f ;  /* 0x0c401f0000057f89 */ /* 0x000e3600000e0000 */
[----:B------:R-:W-:Y:S01]  /*f330*/  UIADD3 UR7, UR7, 0x1, URZ ;  /* 0x0000000107077890 */ /* 0x000fe2000fffe03f */
[----:B0-----:R-:W-:Y:S01]  /*f340*/  FADD.FTZ R6, R5, R0 ;  /* 0x0000000005067221 */ /* 0x001fe20000010000 */
[----:B------:R-:W-:Y:S01]  /*f350*/  IMAD.MOV.U32 R0, RZ, RZ, -0x800000 ;  /* 0xff800000ff007424 */ /* 0x000fe200078e00ff */
[----:B------:R-:W0:Y:S04]  /*f360*/  SHFL.BFLY PT, R5, R4, 0x1, 0x1f ;  /* 0x0c201f0004057f89 */ /* 0x000e2800000e0000 */
[----:B------:R-:W1:Y:S01]  /*f370*/  SHFL.BFLY PT, R7, R6, 0x1, 0x1f ;  /* 0x0c201f0006077f89 */ /* 0x000e6200000e0000 */
[----:B------:R-:W-:-:S02]  /*f380*/  WARPGROUP.DEPBAR.LE gsb0, 0x0 ;  /* 0x00008000000079c5 */ /* 0x000fc40000010000 */
[----:B------:R-:W-:Y:S01]  /*f390*/  WARPGROUP.ARRIVE ;  /* 0x00000000000079c5 */ /* 0x000fe20000000000 */
[----:B0-----:R-:W-:Y:S01]  /*f3a0*/  FADD.FTZ R11, R4, R5 ;  /* 0x00000005040b7221 */ /* 0x001fe20000010000 */
[----:B------:R-:W-:Y:S01]  /*f3b0*/  IMAD.U32 R4, RZ, RZ, UR4 ;  /* 0x00000004ff047e24 */ /* 0x000fe2000f8e00ff */
[----:B------:R-:W-:-:S03]  /*f3c0*/  USEL UR4, URZ, 0x1, UP0 ;  /* 0x000000013f047887 */ /* 0x000fc60008000000 */
[----:B------:R-:W-:Y:S01]  /*f3d0*/  HGMMA.64x96x16.F32.BF16 R24, gdesc[UR8].tnspB, R24, gsb0 ;  /* 0x41600000081879f0 */ /* 0x000fe20008001818 */
[----:B------:R-:W-:Y:S01]  /*f3e0*/  UIADD3 UR8, UR61, 0x600, URZ ;  /* 0x000006003d087890 */ /* 0x000fe2000fffe03f */
[----:B------:R-:W-:Y:S01]  /*f3f0*/  FSETP.NE.FTZ.AND P0, PT, R11, RZ, PT ;  /* 0x000000ff0b00720b */ /* 0x000fe20003f15000 */
[----:B------:R-:W-:Y:S01]  /*f400*/  UIADD3 UR10, UR5, 0x100, URZ ;  /* 0x00000100050a7890 */ /* 0x000fe2000fffe03f */
[----:B-1----:R-:W-:Y:S01]  /*f410*/  FADD.FTZ R12, R6, R7 ;  /* 0x00000007060c7221 */ /* 0x002fe20000010000 */
[----:B------:R-:W-:Y:S01]  /*f420*/  UMOV UR9, 0xc0000010 ;  /* 0xc000001000097882 */ /* 0x000fe20000000000 */
[----:B------:R-:W-:Y:S01]  /*f430*/  UMOV UR11, 0x80000020 ;  /* 0x80000020000b7882 */ /* 0x000fe20000000000 */
[----:B------:R-:W-:Y:S01]  /*f440*/  IMAD.U32 R6, RZ, RZ, UR6 ;  /* 0x00000006ff067e24 */ /* 0x000fe2000f8e00ff */
[----:B------:R-:W-:Y:S01]  /*f450*/  ULOP3.LUT UR60, UR60, UR4, URZ, 0x3c, !UPT ;  /* 0x000000043c3c7292 */ /* 0x000fe2000f8e3c3f */
[----:B------:R-:W-:Y:S01]  /*f460*/  FSETP.NE.FTZ.AND P2, PT, R12, RZ, PT ;  /* 0x000000ff0c00720b */ /* 0x000fe20003f55000 */
[----:B------:R-:W-:-:S02]  /*f470*/  IMAD.MOV.U32 R5, RZ, RZ, RZ ;  /* 0x000000ffff057224 */ /* 0x000fc400078e00ff */
[----:B------:R-:W-:-:S03]  /*f480*/  @!P1 VIADD R6, R6, 0x31c60 ;  /* 0x00031c6006069836 */ /* 0x000fc60000000000 */
[----:B------:R-:W0:Y:S01]  /*f490*/  @P0 MUFU.LG2 R7, R11 ;  /* 0x0000000b00070308 */ /* 0x000e220000000c00 */
[----:B------:R-:W-:Y:S01]  /*f4a0*/  @P0 FMUL.FTZ R4, R4, 0.69314718246459960938 ;  /* 0x3f31721804040820 */ /* 0x000fe20000410000 */
[----:B------:R-:W-:-:S05]  /*f4b0*/  @!P1 PRMT R6, RZ, 0x654, R6 ;  /* 0x00000654ff069816 */ /* 0x000fca0000000006 */
[----:B------:R-:W-:Y:S01]  /*f4c0*/  @P2 FMUL.FTZ R14, R14, 0.69314718246459960938 ;  /* 0x3f3172180e0e2820 */ /* 0x000fe20000410000 */
[----:B------:R-:W1:Y:S08]  /*f4d0*/  @P2 MUFU.LG2 R10, R12 ;  /* 0x0000000c000a2308 */ /* 0x000e700000000c00 */
[----:B------:R1:W2:Y:S01]  /*f4e0*/  @P0 MUFU.RCP R5, R11 ;  /* 0x0000000b00050308 */ /* 0x0002a20000001000 */
[----:B0-----:R-:W-:-:S04]  /*f4f0*/  @P0 FMUL.FTZ R7, R7, 0.69314718246459960938 ;  /* 0x3f31721807070820 */ /* 0x001fc80000410000 */
[----:B------:R-:W-:Y:S01]  /*f500*/  @P0 FFMA.FTZ R0, R4, R9, R7 ;  /* 0x0000000904000223 */ /* 0x000fe20000010007 */
[----:B------:R-:W-:Y:S01]  /*f510*/  IMAD.U32 R4, RZ, RZ, UR7 ;  /* 0x00000007ff047e24 */ /* 0x000fe2000f8e00ff */
[----:B------:R-:W-:Y:S01]  /*f520*/  PLOP3.LUT P0, PT, PT, PT, PT, 0x8, 0x0 ;  /* 0x000000000000781c */ /* 0x000fe20003f0e170 */
[----:B------:R-:W0:Y:S01]  /*f530*/  @P2 MUFU.RCP R8, R12 ;  /* 0x0000000c00082308 */ /* 0x000e220000001000 */
[----:B-1----:R-:W-:Y:S02]  /*f540*/  @P2 FMUL.FTZ R11, R10, 0.69314718246459960938 ;  /* 0x3f3172180a0b2820 */ /* 0x002fe40000410000 */
[----:B------:R1:W-:Y:S02]  /*f550*/  STL [R1+0x18], R4 ;  /* 0x0000180401007387 */ /* 0x0003e40000100800 */
        /* <DEDUP_REMOVED lines=82> */
.L_x_11434:
        /* <DEDUP_REMOVED lines=10> */
[----:B------:R-:W2:Y:S01]  /*fb20*/  LDL.LU R9, [R1+0x14] ;  /* 0x0000140001097983 */ /* 0x000ea20000300800 */
[----:B------:R-:W0:Y:S01]  /*fb30*/  S2UR UR4, SR_SWINHI ;  /* 0x00000000000479c3 */ /* 0x000e220000002f00 */
[----:B------:R-:W-:Y:S01]  /*fb40*/  R2UR UR7, R150 ;  /* 0x00000000960772ca */ /* 0x000fe200000e0000 */
[----:B------:R-:W-:Y:S01]  /*fb50*/  ULDC.64 UR10, c[0x0][0xc00] ;  /* 0x00030000000a7ab9 */ /* 0x000fe20000000a00 */
[----:B------:R-:W3:Y:S01]  /*fb60*/  LDL R8, [R1+0x40] ;  /* 0x0000400001087983 */ /* 0x000ee20000100800 */
[----:B------:R-:W-:-:S03]  /*fb70*/  F2FP.BF16.F32.PACK_AB R30, R69, R68 ;  /* 0x00000044451e723e */ /* 0x000fc600000010ff */
[----:B------:R-:W4:Y:S01]  /*fb80*/  LDL R82, [R1+0x8] ;  /* 0x0000080001527983 */ /* 0x000f220000100800 */
[----:B------:R-:W-:Y:S01]  /*fb90*/  ULDC.64 UR16, c[0x0][0x208] ;  /* 0x0000820000107ab9 */ /* 0x000fe20000000a00 */
[----:B------:R-:W-:Y:S02]  /*fba0*/  R2UR UR15, R147 ;  /* 0x00000000930f72ca */ /* 0x000fe400000e0000 */
[----:B------:R-:W-:Y:S02]  /*fbb0*/  R2UR UR13, R23 ;  /* 0x00000000170d72ca */ /* 0x000fe400000e0000 */
[----:B------:R-:W-:Y:S01]  /*fbc0*/  R2UR UR14, R149 ;  /* 0x00000000950e72ca */ /* 0x000fe200000e0000 */
[----:B------:R-:W-:Y:S01]  /*fbd0*/  UMOV UR8, UR37 ;  /* 0x0000002500087c82 */ /* 0x000fe20008000000 */
[----:B0-----:R-:W-:Y:S01]  /*fbe0*/  UMOV UR9, UR4 ;  /* 0x0000000400097c82 */ /* 0x001fe20008000000 */
[----:B------:R-:W-:Y:S02]  /*fbf0*/  IMAD.U32 R4, RZ, RZ, UR8 ;  /* 0x00000008ff047e24 */ /* 0x000fe4000f8e00ff */
[----:B------:R-:W-:Y:S01]  /*fc00*/  IMAD.U32 R5, RZ, RZ, UR9 ;  /* 0x00000009ff057e24 */ /* 0x000fe2000f8e00ff */
[----:B------:R-:W-:-:S02]  /*fc10*/  ULDC.64 UR8, c[0x0][0xc00] ;  /* 0x0003000000087ab9 */ /* 0x000fc40000000a00 */
[----:B------:R-:W-:Y:S01]  /*fc20*/  UIMAD.WIDE UR8, UR7, 0x4, UR8 ;  /* 0x00000004070878a5 */ /* 0x000fe2000f8e0208 */
[----:B------:R-:W-:Y:S01]  /*fc30*/  BAR.SYNC.DEFER_BLOCKING 0x1, 0x180 ;  /* 0x0046000000007b1d */ /* 0x000fe20000010000 */
[----:B--2---:R-:W-:Y:S01]  /*fc40*/  R2UR UR12, R9 ;  /* 0x00000000090c72ca */ /* 0x004fe200000e0000 */
[----:B---3--:R-:W-:-:S04]  /*fc50*/  IMAD.WIDE R8, R8, 0x2, R4 ;  /* 0x0000000208087825 */ /* 0x008fc800078e0204 */
[----:B------:R-:W-:Y:S01]  /*fc60*/  UMOV UR18, 0x9b8 ;  /* 0x000009b800127882 */ /* 0x000fe20000000000 */
[----:B----4-:R-:W-:Y:S02]  /*fc70*/  R2UR UR19, R82 ;  /* 0x00000000521372ca */ /* 0x010fe400000e0000 */
[C---:B------:R-:W-:Y:S02]  /*fc80*/  IADD3 R19, P4, R8.reuse, 0x20, RZ ;  /* 0x0000002008137810 */ /* 0x040fe40007f9e0ff */
[C---:B------:R-:W-:Y:S02]  /*fc90*/  IADD3 R29, P3, R8.reuse, 0x3000, RZ ;  /* 0x00003000081d7810 */ /* 0x040fe40007f7e0ff */
[----:B------:R-:W-:Y:S01]  /*fca0*/  LOP3.LUT R6, R19, 0x180, RZ, 0xc0, !PT ;  /* 0x0000018013067812 */ /* 0x000fe200078ec0ff */
[--C-:B------:R-:W-:Y:S01]  /*fcb0*/  IMAD.X R27, RZ, RZ, R9.reuse, P4 ;  /* 0x000000ffff1b7224 */ /* 0x100fe200020e0609 */
[----:B------:R-:W-:Y:S01]  /*fcc0*/  LOP3.LUT R11, R8, 0x180, RZ, 0xc0, !PT ;  /* 0x00000180080b7812 */ /* 0x000fe200078ec0ff */
[----:B------:R-:W-:Y:S01]  /*fcd0*/  IMAD.X R25, RZ, RZ, R9, P3 ;  /* 0x000000ffff197224 */ /* 0x000fe200018e0609 */
[----:B------:R-:W-:-:S02]  /*fce0*/  LOP3.LUT R10, R29, 0x180, RZ, 0xc0, !PT ;  /* 0x000001801d0a7812 */ /* 0x000fc400078ec0ff */
[C---:B------:R-:W-:Y:S02]  /*fcf0*/  IADD3 R79, P1, R8.reuse, 0x6000, RZ ;  /* 0x00006000084f7810 */ /* 0x040fe40007f3e0ff */
[----:B------:R-:W-:Y:S02]  /*fd00*/  IADD3 R81, P0, R8, 0x6020, RZ ;  /* 0x0000602008517810 */ /* 0x000fe40007f1e0ff */
[----:B------:R-:W-:Y:S01]  /*fd10*/  SHF.R.U64 R6, R6, 0x3, RZ ;  /* 0x0000000306067819 */ /* 0x000fe200000012ff */
[--C-:B------:R-:W-:Y:S01]  /*fd20*/  IMAD.X R13, RZ, RZ, R9.reuse, P1 ;  /* 0x000000ffff0d7224 */ /* 0x100fe200008e0609 */
[----:B------:R-:W-:Y:S01]  /*fd30*/  IADD3 R31, P2, R8, 0x3020, RZ ;  /* 0x00003020081f7810 */ /* 0x000fe20007f5e0ff */
[--C-:B------:R-:W-:Y:S01]  /*fd40*/  IMAD.X R15, RZ, RZ, R9.reuse, P0 ;  /* 0x000000ffff0f7224 */ /* 0x100fe200000e0609 */
[----:B------:R-:W-:Y:S02]  /*fd50*/  SHF.R.U64 R11, R11, 0x3, RZ ;  /* 0x000000030b0b7819 */ /* 0x000fe400000012ff */
[----:B------:R-:W-:Y:S01]  /*fd60*/  SHF.R.U64 R10, R10, 0x3, RZ ;  /* 0x000000030a0a7819 */ /* 0x000fe200000012ff */
[----:B------:R-:W-:Y:S01]  /*fd70*/  IMAD.X R17, RZ, RZ, R9, P2 ;  /* 0x000000ffff117224 */ /* 0x000fe200010e0609 */
[----:B------:R-:W-:-:S02]  /*fd80*/  LOP3.LUT R26, R6, R19, RZ, 0x3c, !PT ;  /* 0x00000013061a7212 */ /* 0x000fc400078e3cff */
[----:B------:R-:W-:Y:S02]  /*fd90*/  LOP3.LUT R12, R79, 0x180, RZ, 0xc0, !PT ;  /* 0x000001804f0c7812 */ /* 0x000fe400078ec0ff */
[----:B------:R-:W-:Y:S02]  /*fda0*/  LOP3.LUT R14, R81, 0x180, RZ, 0xc0, !PT ;  /* 0x00000180510e7812 */ /* 0x000fe400078ec0ff */
[----:B------:R-:W-:Y:S02]  /*fdb0*/  LOP3.LUT R8, R11, R8, RZ, 0x3c, !PT ;  /* 0x000000080b087212 */ /* 0x000fe400078e3cff */
[----:B------:R-:W-:Y:S02]  /*fdc0*/  LOP3.LUT R6, R31, 0x180, RZ, 0xc0, !PT ;  /* 0x000001801f067812 */ /* 0x000fe400078ec0ff */
[----:B------:R-:W-:Y:S02]  /*fdd0*/  LOP3.LUT R24, R10, R29, RZ, 0x3c, !PT ;  /* 0x0000001d0a187212 */ /* 0x000fe400078e3cff */
[----:B------:R-:W-:-:S02]  /*fde0*/  SHF.R.U64 R12, R12, 0x3, RZ ;  /* 0x000000030c0c7819 */ /* 0x000fc400000012ff */
[----:B------:R-:W-:Y:S02]  /*fdf0*/  SHF.R.U64 R14, R14, 0x3, RZ ;  /* 0x000000030e0e7819 */ /* 0x000fe400000012ff */
[----:B------:R-:W-:Y:S02]  /*fe00*/  MOV R29, R8 ;  /* 0x00000008001d7202 */ /* 0x000fe40000000f00 */
[----:B------:R-:W-:Y:S02]  /*fe10*/  SHF.R.U64 R6, R6, 0x3, RZ ;  /* 0x0000000306067819 */ /* 0x000fe400000012ff */
[----:B------:R-:W-:Y:S02]  /*fe20*/  F2FP.BF16.F32.PACK_AB R8, R21, R20 ;  /* 0x000000141508723e */ /* 0x000fe400000010ff */
[----:B------:R-:W-:Y:S02]  /*fe30*/  F2FP.BF16.F32.PACK_AB R9, R75, R74 ;  /* 0x0000004a4b09723e */ /* 0x000fe400000010ff */
[----:B------:R-:W-:-:S02]  /*fe40*/  F2FP.BF16.F32.PACK_AB R10, R73, R72 ;  /* 0x00000048490a723e */ /* 0x000fc400000010ff */
[----:B------:R-:W-:Y:S02]  /*fe50*/  F2FP.BF16.F32.PACK_AB R11, R77, R76 ;  /* 0x0000004c4d0b723e */ /* 0x000fe400000010ff */
[----:B------:R-:W-:Y:S02]  /*fe60*/  MOV R28, R26 ;  /* 0x0000001a001c7202 */ /* 0x000fe40000000f00 */
[----:B------:R-:W-:Y:S01]  /*fe70*/  MOV R80, R24 ;  /* 0x0000001800507202 */ /* 0x000fe20000000f00 */
[----:B------:R0:W-:Y:S01]  /*fe80*/  STSM.16.M88.4 [R29], R8 ;  /* 0x000000081d007844 */ /* 0x0001e20000000200 */
[----:B------:R-:W-:Y:S02]  /*fe90*/  LOP3.LUT R12, R12, R79, RZ, 0x3c, !PT ;  /* 0x0000004f0c0c7212 */ /* 0x000fe400078e3cff */
[----:B------:R-:W-:Y:S02]  /*fea0*/  LOP3.LUT R14, R14, R81, RZ, 0x3c, !PT ;  /* 0x000000510e0e7212 */ /* 0x000fe400078e3cff */
[----:B------:R-:W-:-:S02]  /*feb0*/  F2FP.BF16.F32.PACK_AB R24, R33, R32 ;  /* 0x000000202118723e */ /* 0x000fc400000010ff */
[----:B------:R-:W-:Y:S02]  /*fec0*/  F2FP.BF16.F32.PACK_AB R25, R35, R34 ;  /* 0x000000222319723e */ /* 0x000fe400000010ff */
[----:B------:R-:W-:Y:S02]  /*fed0*/  F2FP.BF16.F32.PACK_AB R26, R37, R36 ;  /* 0x00000024251a723e */ /* 0x000fe400000010ff */
[----:B------:R-:W-:Y:S02]  /*fee0*/  F2FP.BF16.F32.PACK_AB R27, R39, R38 ;  /* 0x00000026271b723e */ /* 0x000fe400000010ff */
[----:B------:R-:W-:Y:S02]  /*fef0*/  LOP3.LUT R16, R6, R31, RZ, 0x3c, !PT ;  /* 0x0000001f06107212 */ /* 0x000fe400078e3cff */
[----:B------:R-:W-:Y:S01]  /*ff00*/  MOV R6, R12 ;  /* 0x0000000c00067202 */ /* 0x000fe20000000f00 */
[----:B------:R1:W-:Y:S01]  /*ff10*/  STSM.16.M88.4 [R28], R24 ;  /* 0x000000181c007844 */ /* 0x0003e20000000200 */
[----:B------:R-:W-:-:S02]  /*ff20*/  MOV R19, R14 ;  /* 0x0000000e00137202 */ /* 0x000fc40000000f00 */
[----:B0-----:R-:W-:Y:S02]  /*ff30*/  F2FP.BF16.F32.PACK_AB R8, R41, R40 ;  /* 0x000000282908723e */ /* 0x001fe400000010ff */
[----:B------:R-:W-:Y:S02]  /*ff40*/  F2FP.BF16.F32.PACK_AB R9, R43, R42 ;  /* 0x0000002a2b09723e */ /* 0x000fe400000010ff */
[----:B------:R-:W-:Y:S02]  /*ff50*/  F2FP.BF16.F32.PACK_AB R10, R45, R44 ;  /* 0x0000002c2d0a723e */ /* 0x000fe400000010ff */
[----:B------:R-:W-:Y:S02]  /*ff60*/  F2FP.BF16.F32.PACK_AB R11, R47, R46 ;  /* 0x0000002e2f0b723e */ /* 0x000fe400000010ff */
[----:B------:R-:W-:Y:S01]  /*ff70*/  MOV R79, R16 ;  /* 0x00000010004f7202 */ /* 0x000fe20000000f00 */
[----:B------:R-:W-:Y:S01]  /*ff80*/  IMAD.U32 R16, RZ, RZ, UR8 ;  /* 0x00000008ff107e24 */ /* 0x000fe2000f8e00ff */
[----:B------:R-:W-:Y:S01]  /*ff90*/  F2FP.BF16.F32.PACK_AB R12, R49, R48 ;  /* 0x00000030310c723e */ /* 0x000fe200000010ff */
[----:B------:R-:W-:Y:S01]  /*ffa0*/  STSM.16.M88.4 [R80], R8 ;  /* 0x0000000850007844 */ /* 0x000fe20000000200 */
[----:B------:R-:W-:Y:S01]  /*ffb0*/  F2FP.BF16.F32.PACK_AB R13, R51, R50 ;  /* 0x00000032330d723e */ /* 0x000fe200000010ff */
[----:B------:R-:W-:Y:S01]  /*ffc0*/  IMAD.U32 R17, RZ, RZ, UR9 ;  /* 0x00000009ff117e24 */ /* 0x000fe2000f8e00ff */
[----:B------:R-:W-:Y:S01]  /*ffd0*/  F2FP.BF16.F32.PACK_AB R14, R53, R52 ;  /* 0x00000034350e723e */ /* 0x000fe200000010ff */
[----:B------:R-:W-:Y:S01]  /*ffe0*/  ULDC.64 UR8, c[0x0][0xc08] ;  /* 0x0003020000087ab9 */ /* 0x000fe20000000a00 */
[----:B------:R-:W-:-:S02]  /*fff0*/  F2FP.BF16.F32.PACK_AB R15, R55, R54 ;  /* 0x00000036370f723e */ /* 0x000fc400000010ff */
[----:B-1----:R-:W-:Y:S02]  /*10000*/  F2FP.BF16.F32.PACK_AB R24, R57, R56 ;  /* 0x000000383918723e */ /* 0x002fe400000010ff */
        /* <DEDUP_REMOVED lines=27> */
[----:B------:R-:W-:-:S03]  /*101c0*/  IMAD.U32 R9, RZ, RZ, UR9 ;  /* 0x00000009ff097e24 */ /* 0x000fc6000f8e00ff */
        /* <DEDUP_REMOVED lines=12> */
[----:B------:R-:W-:Y:S01]  /*10290*/  USEL UR17, UR12, URZ, !UP0 ;  /* 0x0000003f0c117287 */ /* 0x000fe2000c000000 */
[----:B0-----:R-:W-:Y:S01]  /*102a0*/  @P1 IMAD.HI.U32 R8, R25, R10, RZ ;  /* 0x0000000a19081227 */ /* 0x001fe200078e00ff */
[----:B------:R-:W-:Y:S01]  /*102b0*/  ULDC.64 UR8, c[0x0][UR18+0x218] ;  /* 0x0000860012087abb */ /* 0x000fe20008000a00 */
[----:B------:R-:W-:Y:S01]  /*102c0*/  UIMAD UR11, UR11, UR7, URZ ;  /* 0x000000070b0b72a4 */ /* 0x000fe2000f8e023f */
[----:B------:R-:W-:Y:S01]  /*102d0*/  ULDC.64 UR12, c[0x0][UR18+0x228] ;  /* 0x00008a00120c7abb */ /* 0x000fe20008000a00 */
[----:B------:R-:W-:Y:S02]  /*102e0*/  UIMAD.WIDE.U32 UR14, UR8, UR19, URZ ;  /* 0x00000013080e72a5 */ /* 0x000fe4000f8e003f */
[----:B------:R-:W-:Y:S01]  /*102f0*/  UIMAD UR19, UR9, UR19, URZ ;  /* 0x00000013091372a4 */ /* 0x000fe2000f8e023f */
[----:B-1----:R-:W-:Y:S01]  /*10300*/  @P1 SHF.R.U32.HI R11, RZ, R13, R8 ;  /* 0x0000000dff0b1219 */ /* 0x002fe20000011608 */
[----:B------:R-:W-:-:S02]  /*10310*/  UIMAD.WIDE.U32 UR20, UR12, UR16, URZ ;  /* 0x000000100c1472a5 */ /* 0x000fc4000f8e003f */
[----:B------:R-:W-:Y:S02]  /*10320*/  UIMAD.WIDE.U32 UR8, UR10, UR7, URZ ;  /* 0x000000070a0872a5 */ /* 0x000fe4000f8e003f */
[----:B------:R-:W-:Y:S01]  /*10330*/  UIMAD UR12, UR13, UR16, URZ ;  /* 0x000000100d0c72a4 */ /* 0x000fe2000f8e023f */
[----:B------:R-:W-:Y:S01]  /*10340*/  IMAD.MOV R10, RZ, RZ, -R11 ;  /* 0x000000ffff0a7224 */ /* 0x000fe200078e0a0b */
[----:B------:R-:W-:Y:S01]  /*10350*/  UIMAD UR11, UR10, UR17, UR11 ;  /* 0x000000110a0b72a4 */ /* 0x000fe2000f8e020b */
[----:B------:R-:W-:Y:S01]  /*10360*/  IMAD.U32 R8, RZ, RZ, UR20 ;  /* 0x00000014ff087e24 */ /* 0x000fe2000f8e00ff */
[----:B------:R-:W-:Y:S02]  /*10370*/  UIADD3 UR12, UR21, UR12, URZ ;  /* 0x0000000c150c7290 */ /* 0x000fe4000fffe03f */
[----:B------:R-:W-:Y:S01]  /*10380*/  IMAD.U32 R9, RZ, RZ, UR21 ;  /* 0x00000015ff097e24 */ /* 0x000fe2000f8e00ff */
[----:B------:R-:W-:Y:S01]  /*10390*/  UIADD3 UR10, UR9, UR11, URZ ;  /* 0x0000000b090a7290 */ /* 0x000fe2000fffe03f */
[----:B------:R-:W-:Y:S01]  /*103a0*/  IMAD R13, R19, R10, R25 ;  /* 0x0000000a130d7224 */ /* 0x000fe200078e0219 */
[----:B------:R-:W-:Y:S01]  /*103b0*/  UIADD3 UR19, UR15, UR19, URZ ;  /* 0x000000130f137290 */ /* 0x000fe2000fffe03f */
[----:B------:R-:W-:Y:S01]  /*103c0*/  SHF.R.S32.HI R9, RZ, 0x1f, R11 ;  /* 0x0000001fff097819 */ /* 0x000fe2000001140b */
[----:B------:R-:W-:Y:S01]  /*103d0*/  IMAD.U32 R12, RZ, RZ, UR12 ;  /* 0x0000000cff0c7e24 */ /* 0x000fe2000f8e00ff */
[----:B------:R-:W-:Y:S01]  /*103e0*/  ULDC.64 UR12, c[0x0][0xba8] ;  /* 0x0002ea00000c7ab9 */ /* 0x000fe20000000a00 */
[----:B------:R-:W-:Y:S01]  /*103f0*/  SHF.R.S32.HI R10, RZ, 0x1f, R13 ;  /* 0x0000001fff0a7819 */ /* 0x000fe2000001140d */
[----:B------:R-:W-:Y:S01]  /*10400*/  @!UP1 ULDC UR12, c[0x0][0xb50] ;  /* 0x0002d400000c9ab9 */ /* 0x000fe20000000800 */
[----:B------:R-:W-:Y:S01]  /*10410*/  @!UP1 ULDC UR13, c[0x0][0xb54] ;  /* 0x0002d500000d9ab9 */ /* 0x000fe20000000800 */
[----:B--2---:R-:W-:-:S13]  /*10420*/  @P0 R2UR UR4, R78 ;  /* 0x000000004e0402ca */ /* 0x004fda00000e0000 */
[----:B------:R-:W-:Y:S02]  /*10430*/  UIADD3 UR14, UP0, UP2, UR8, UR14, UR4 ;  /* 0x0000000e080e7290 */ /* 0x000fe4000fa1e004 */
[----:B------:R-:W-:Y:S01]  /*10440*/  USHF.R.S32.HI UR11, URZ, 0x1f, UR4 ;  /* 0x0000001f3f0b7899 */ /* 0x000fe20008011404 */
[----:B------:R-:W-:-:S03]  /*10450*/  ULDC.64 UR8, c[0x0][UR18+0x210] ;  /* 0x0000840012087abb */ /* 0x000fc60008000a00 */
[----:B------:R-:W-:Y:S01]  /*10460*/  UIADD3.X UR10, UR10, UR19, UR11, UP0, UP2 ;  /* 0x000000130a0a7290 */ /* 0x000fe200087e440b */
[----:B------:R-:W-:Y:S01]  /*10470*/  IADD3 R8, P2, P3, R11, UR14, R8 ;  /* 0x0000000e0b087c10 */ /* 0x000fe2000fb5e008 */
[----:B------:R-:W-:-:S04]  /*10480*/  IMAD R11, R13, UR9, RZ ;  /* 0x000000090d0b7c24 */ /* 0x000fc8000f8e02ff */
        /* <DEDUP_REMOVED lines=12> */
.L_x_11467:
[----:B------:R-:W2:Y:S01]  /*10550*/  LDL R15, [R1+0x3c] ;  /* 0x00003c00010f7983 */ /* 0x000ea20000100800 */
[----:B------:R-:W0:Y:S01]  /*10560*/  S2R R9, SR_TID.X ;  /* 0x0000000000097919 */ /* 0x000e220000002100 */
[----:B------:R-:W-:Y:S02]  /*10570*/  R2UR UR8, R23 ;  /* 0x00000000170872ca */ /* 0x000fe400000e0000 */
[----:B------:R-:W-:Y:S04]  /*10580*/  SHFL.IDX PT, R10, R14, RZ, 0x1c1f ;  /* 0x001c1fff0e0a7589 */ /* 0x000fe800000e0000 */
[----:B------:R-:W1:Y:S04]  /*10590*/  SHFL.IDX PT, R11, R8, RZ, 0x1c1f ;  /* 0x001c1fff080b7589 */ /* 0x000e6800000e0000 */
[----:B------:R-:W-:Y:S01]  /*105a0*/  SHFL.IDX PT, R12, R14, 0x1, 0x1c1f ;  /* 0x003c1f000e0c7f89 */ /* 0x000fe200000e0000 */
[----:B0-----:R-:W-:-:S05]  /*105b0*/  VIADD R16, R9, 0xffffff80 ;  /* 0xffffff8009107836 */ /* 0x001fca0000000000 */
[----:B------:R-:W-:-:S04]  /*105c0*/  SHF.R.S32.HI R9, RZ, 0x1f, R16 ;  /* 0x0000001fff097819 */ /* 0x000fc80000011410 */
[----:B------:R-:W-:-:S04]  /*105d0*/  LEA.HI R9, R9, R16, RZ, 0x7 ;  /* 0x0000001009097211 */ /* 0x000fc800078f38ff */
[----:B------:R-:W-:Y:S01]  /*105e0*/  LOP3.LUT R9, R9, 0xffffff80, RZ, 0xc0, !PT ;  /* 0xffffff8009097812 */ /* 0x000fe200078ec0ff */
[----:B------:R-:W0:Y:S04]  /*105f0*/  SHFL.IDX PT, R13, R8, 0x1, 0x1c1f ;  /* 0x003c1f00080d7f89 */ /* 0x000e2800000e0000 */
[----:B------:R-:W-:Y:S02]  /*10600*/  IMAD.IADD R9, R16, 0x1, -R9 ;  /* 0x0000000110097824 */ /* 0x000fe400078e0a09 */
[----:B-----5:R-:W-:-:S03]  /*10610*/  IMAD R6, R6, R19, RZ ;  /* 0x0000001306067224 */ /* 0x020fc600078e02ff */
[----:B------:R-:W-:Y:S01]  /*10620*/  LOP3.LUT P0, RZ, R9, 0x3, RZ, 0xc0, !PT ;  /* 0x0000000309ff7812 */ /* 0x000fe2000780c0ff */
[----:B--2---:R-:W-:-:S04]  /*10630*/  VIADD R15, R15, UR8 ;  /* 0x000000080f0f7c36 */ /* 0x004fc80008000000 */
[C---:B------:R-:W-:Y:S01]  /*10640*/  VIADD R9, R15.reuse, 0x8 ;  /* 0x000000080f097836 */ /* 0x040fe20000000000 */
[----:B------:R-:W-:-:S04]  /*10650*/  ISETP.GE.OR P2, PT, R15, R6, P0 ;  /* 0x000000060f00720c */ /* 0x000fc80000746670 */
[----:B------:R-:W-:Y:S01]  /*10660*/  ISETP.GE.OR P0, PT, R9, R6, P0 ;  /* 0x000000060900720c */ /* 0x000fe20000706670 */
[----:B------:R-:W-:-:S08]  /*10670*/  ULDC.64 UR8, c[0x0][0x208] ;  /* 0x0000820000087ab9 */ /* 0x000fd00000000a00 */
[----:B-1----:R1:W-:Y:S04]  /*10680*/  @!P2 ST.E desc[UR8][R10.64], R0 ;  /* 0x000000000a00a985 */ /* 0x0023e8000c101908 */
[----:B0-----:R1:W-:Y:S01]  /*10690*/  @!P0 ST.E desc[UR8][R12.64], R3 ;  /* 0x000000030c008985 */ /* 0x0013e2000c101908 */
[----:B------:R-:W-:-:S13]  /*106a0*/  PLOP3.LUT P0, PT, PT, PT, UP1, 0x80, 0x0 ;  /* 0x000000000000781c */ /* 0x000fda0003f0f018 */
[----:B-1----:R-:W-:Y:S05]  /*106b0*/  @P0 BRA `(.L_x_11468) ;  /* 0x0000000800340947 */ /* 0x002fea0003800000 */
[----:B------:R-:W0:Y:S01]  /*106c0*/  S2R R16, SR_TID.X ;  /* 0x0000000000107919 */ /* 0x000e220000002100 */
[----:B------:R-:W-:Y:S01]  /*106d0*/  ULDC.64 UR8, c[0x0][0x208] ;  /* 0x0000820000087ab9 */ /* 0x000fe20000000a00 */
[----:B------:R-:W-:Y:S01]  /*106e0*/  ULDC.64 UR12, c[0x0][0xaa0] ;  /* 0x0002a800000c7ab9 */ /* 0x000fe20000000a00 */
[----:B------:R-:W-:Y:S02]  /*106f0*/  R2UR UR15, R82 ;  /* 0x00000000520f72ca */ /* 0x000fe400000e0000 */
[----:B------:R-:W-:Y:S01]  /*10700*/  R2UR UR14, R23 ;  /* 0x00000000170e72ca */ /* 0x000fe200000e0000 */
[----:B0-----:R-:W-:Y:S02]  /*10710*/  VIADD R79, R16, 0xffffff80 ;  /* 0xffffff80104f7836 */ /* 0x001fe40000000000 */
[----:B------:R-:W0:Y:S03]  /*10720*/  @P1 LDC R16, c[0x0][0xbec] ;  /* 0x0002fb00ff101b82 */ /* 0x000e260000000800 */
        /* <DEDUP_REMOVED lines=9> */
[C---:B------:R-:W-:Y:S02]  /*107c0*/  LOP3.LUT R9, R4.reuse, 0x180, RZ, 0xc0, !PT ;  /* 0x0000018004097812 */ /* 0x040fe400078ec0ff */
[----:B------:R-:W-:-:S02]  /*107d0*/  IADD3 R3, P5, R4, 0x7800, RZ ;  /* 0x0000780004037810 */ /* 0x000fc40007fbe0ff */
[----:B------:R-:W-:Y:S02]  /*107e0*/  LOP3.LUT R12, R13, 0x180, RZ, 0xc0, !PT ;  /* 0x000001800d0c7812 */ /* 0x000fe400078ec0ff */
[----:B------:R-:W-:Y:S01]  /*107f0*/  LOP3.LUT R24, R25, 0x180, RZ, 0xc0, !PT ;  /* 0x0000018019187812 */ /* 0x000fe200078ec0ff */
[----:B------:R-:W-:Y:S01]  /*10800*/  IMAD.X R37, RZ, RZ, R5, P5 ;  /* 0x000000ffff257224 */ /* 0x000fe200028e0605 */
        /* <DEDUP_REMOVED lines=8> */
[----:B------:R-:W-:Y:S02]  /*10890*/  LOP3.LUT R4, R9, R4, RZ, 0x3c, !PT ;  /* 0x0000000409047212 */ /* 0x000fe400078e3cff */
[----:B------:R-:W-:-:S02]  /*108a0*/  SHF.R.S32.HI R17, RZ, 0x1f, R79 ;  /* 0x0000001fff117819 */ /* 0x000fc4000001144f */
[----:B------:R-:W-:Y:S01]  /*108b0*/  SHF.R.U64 R0, R0, 0x3, RZ ;  /* 0x0000000300007819 */ /* 0x000fe200000012ff */
        /* <DEDUP_REMOVED lines=10> */
[----:B-1----:R-:W1:Y:S01]  /*10960*/  @P1 LDC R5, c[0x0][0xbf0] ;  /* 0x0002fc00ff051b82 */ /* 0x002e620000000800 */
[----:B------:R-:W-:Y:S01]  /*10970*/  LOP3.LUT R36, R0, R3, RZ, 0x3c, !PT ;  /* 0x0000000300247212 */ /* 0x000fe200078e3cff */
[----:B------:R-:W-:Y:S01]  /*10980*/  UIMAD UR10, UR11, UR12, URZ ;  /* 0x0000000c0b0a72a4 */ /* 0x000fe2000f8e023f */
[----:B------:R-:W-:Y:S01]  /*10990*/  LOP3.LUT R17, R17, 0xfffffffc, RZ, 0xc0, !PT ;  /* 0xfffffffc11117812 */ /* 0x000fe200078ec0ff */
[----:B------:R-:W5:Y:S02]  /*109a0*/  LD.E.128 R12, desc[UR8][R12.64] ;  /* 0x000000080c0c7980 */ /* 0x000f64000c101d00 */
[----:B------:R-:W-:-:S02]  /*109b0*/  UIMAD UR10, UR4, UR13, UR10 ;  /* 0x0000000d040a72a4 */ /* 0x000fc4000f8e020a */
[----:B------:R-:W5:Y:S01]  /*109c0*/  LD.E.128 R24, desc[UR8][R24.64] ;  /* 0x0000000818187980 */ /* 0x000f62000c101d00 */
[----:B------:R-:W-:-:S03]  /*109d0*/  IMAD.IADD R17, R79, 0x1, -R17 ;  /* 0x000000014f117824 */ /* 0x000fc600078e0a11 */
[----:B------:R-:W5:Y:S04]  /*109e0*/  LD.E.128 R28, desc[UR8][R28.64] ;  /* 0x000000081c1c7980 */ /* 0x000f68000c101d00 */
[----:B------:R-:W5:Y:S04]  /*109f0*/  LD.E.128 R32, desc[UR8][R32.64] ;  /* 0x0000000820207980 */ /* 0x000f68000c101d00 */
[----:B------:R-:W5:Y:S01]  /*10a00*/  LD.E.128 R36, desc[UR8][R36.64] ;  /* 0x0000000824247980 */ /* 0x000f62000c101d00 */
[----:B------:R-:W-:Y:S01]  /*10a10*/  UIMAD.WIDE.U32 UR8, UR4, UR12, URZ ;  /* 0x0000000c040872a5 */ /* 0x000fe2000f8e003f */
[----:B------:R-:W-:Y:S01]  /*10a20*/  IMAD R0, R17, 0x60, R78 ;  /* 0x0000006011007824 */ /* 0x000fe200078e024e */
        /* <DEDUP_REMOVED lines=11> */
[----:B0-----:R-:W-:Y:S01]  /*10ae0*/  @P1 IMAD.HI.U32 R0, R17, R16, RZ ;  /* 0x0000001011001227 */ /* 0x001fe200078e00ff */
[----:B------:R-:W-:-:S03]  /*10af0*/  UIMAD UR9, UR15, UR11, UR9 ;  /* 0x0000000b0f0972a4 */ /* 0x000fc6000f8e0209 */
[----:B------:R-:W-:Y:S02]  /*10b00*/  ULDC.64 UR10, c[0x0][0xaf0] ;  /* 0x0002bc00000a7ab9 */ /* 0x000fe40000000a00 */
[----:B------:R-:W-:Y:S01]  /*10b10*/  UIMAD UR4, UR4, UR10, URZ ;  /* 0x0000000a040472a4 */ /* 0x000fe2000f8e023f */
[----:B------:R-:W-:Y:S01]  /*10b20*/  IMAD.MOV.U32 R3, RZ, RZ, R17 ;  /* 0x000000ffff037224 */ /* 0x000fe200078e0011 */
[----:B-1----:R-:W-:Y:S01]  /*10b30*/  @P1 SHF.R.U32.HI R3, RZ, R5, R0 ;  /* 0x00000005ff031219 */ /* 0x002fe20000011600 */
        /* <DEDUP_REMOVED lines=25> */
[----:B------:R-:W-:-:S04]  /*10cd0*/  LEA R0, P1, R4, UR8, 0x1 ;  /* 0x0000000804007c11 */ /* 0x000fc8000f8208ff */
[----:B------:R-:W-:Y:S01]  /*10ce0*/  LEA.HI.X R19, R4, UR9, R3, 0x1, P1 ;  /* 0x0000000904137c11 */ /* 0x000fe200088f0c03 */
[----:B--2---:R0:W1:Y:S01]  /*10cf0*/  SHFL.IDX PT, R16, R0, RZ, 0x1c1f ;  /* 0x001c1fff00107589 */ /* 0x00406200000e0000 */
[----:B------:R-:W-:Y:S01]  /*10d00*/  BSSY B1, `(.L_x_11469) ;  /* 0x0000013000017945 */ /* 0x000fe20003800000 */
[----:B------:R-:W-:Y:S02]  /*10d10*/  SYNCS.ARRIVE.TRANS64.RED.A1T0 RZ, [UR4], RZ ;  /* 0x000000ffffff79a7 */ /* 0x000fe40008100404 */
        /* <DEDUP_REMOVED lines=10> */
[C---:B------:R-:W-:Y:S02]  /*10dc0*/  @!P2 LEA R40, P4, R151.reuse, R16, 0x1 ;  /* 0x000000109728a211 */ /* 0x040fe400078808ff */
[----:B--2---:R-:W-:Y:S01]  /*10dd0*/  @!P0 IMAD.WIDE R4, R146, 0x2, R16 ;  /* 0x0000000292048825 */ /* 0x004fe200078e0210 */
[-C--:B------:R-:W-:Y:S02]  /*10de0*/  @!P1 LEA.HI.X R21, R148, R17.reuse, R43, 0x1, P3 ;  /* 0x0000001194159211 */ /* 0x080fe400018f0c2b */
[----:B------:R-:W-:Y:S02]  /*10df0*/  @!P2 LEA.HI.X R41, R151, R17, R42, 0x1, P4 ;  /* 0x000000119729a211 */ /* 0x000fe400020f0c2a */
[----:B-----5:R3:W-:Y:S04]  /*10e00*/  @!P0 ST.E.128 desc[UR8][R4.64], R8 ;  /* 0x0000000804008985 */ /* 0x0207e8000c101d08 */
[----:B------:R3:W-:Y:S04]  /*10e10*/  @!P1 ST.E.128 desc[UR8][R20.64], R24 ;  /* 0x0000001814009985 */ /* 0x0007e8000c101d08 */
[----:B------:R3:W-:Y:S02]  /*10e20*/  @!P2 ST.E.128 desc[UR8][R40.64], R32 ;  /* 0x000000202800a985 */ /* 0x0007e4000c101d08 */
.L_x_11470:
[----:B------:R-:W-:Y:S05]  /*10e30*/  BSYNC B1 ;  /* 0x0000000000017941 */ /* 0x000fea0003800000 */
.L_x_11469:
        /* <DEDUP_REMOVED lines=21> */
.L_x_11468:
        /* <DEDUP_REMOVED lines=12> */
[C---:B------:R-:W-:Y:S01]  /*11050*/  VIADD R29, R18.reuse, 0x10 ;  /* 0x00000010121d7836 */ /* 0x040fe20000000000 */
[----:B------:R-:W-:Y:S01]  /*11060*/  ULDC.64 UR10, c[0x0][0xb38] ;  /* 0x0002ce00000a7ab9 */ /* 0x000fe20000000a00 */
[C---:B------:R-:W-:Y:S01]  /*11070*/  VIADD R31, R18.reuse, 0x18 ;  /* 0x00000018121f7836 */ /* 0x040fe20000000000 */
[----:B------:R-:W-:Y:S01]  /*11080*/  UIMAD.WIDE.U32 UR8, UR15, UR10, UR8 ;  /* 0x0000000a0f0872a5 */ /* 0x000fe2000f8e0008 */
[C---:B------:R-:W-:Y:S01]  /*11090*/  VIADD R85, R18.reuse, 0x28 ;  /* 0x0000002812557836 */ /* 0x040fe20000000000 */
[----:B------:R-:W-:Y:S01]  /*110a0*/  BSSY B1, `(.L_x_11472) ;  /* 0x0000066000017945 */ /* 0x000fe20003800000 */
[C---:B------:R-:W-:Y:S01]  /*110b0*/  VIADD R87, R18.reuse, 0x20 ;  /* 0x0000002012577836 */ /* 0x040fe20000000000 */
[----:B------:R-:W-:Y:S01]  /*110c0*/  UIMAD UR9, UR15, UR11, UR9 ;  /* 0x0000000b0f0972a4 */ /* 0x000fe2000f8e0209 */
[----:B------:R-:W-:Y:S01]  /*110d0*/  SHF.R.S32.HI R28, RZ, 0x1f, R29 ;  /* 0x0000001fff1c7819 */ /* 0x000fe2000001141d */
[----:B------:R-:W-:Y:S01]  /*110e0*/  VIADD R84, R18, 0x28 ;  /* 0x0000002812547836 */ /* 0x000fe20000000000 */
[----:B------:R-:W-:Y:S01]  /*110f0*/  ULDC.64 UR10, c[0x0][0xb40] ;  /* 0x0002d000000a7ab9 */ /* 0x000fe20000000a00 */
[----:B------:R-:W-:Y:S01]  /*11100*/  SHF.R.S32.HI R30, RZ, 0x1f, R31 ;  /* 0x0000001fff1e7819 */ /* 0x000fe2000001141f */
[----:B------:R-:W-:Y:S01]  /*11110*/  UIMAD UR4, UR4, UR10, URZ ;  /* 0x0000000a040472a4 */ /* 0x000fe2000f8e023f */
[----:B------:R-:W-:Y:S01]  /*11120*/  SHF.R.S32.HI R78, RZ, 0x1f, R152 ;  /* 0x0000001fff4e7819 */ /* 0x000fe20000011498 */
[----:B------:R-:W-:Y:S01]  /*11130*/  UIMAD.WIDE.U32 UR8, UR7, UR10, UR8 ;  /* 0x0000000a070872a5 */ /* 0x000fe2000f8e0008 */
[----:B0-----:R-:W-:Y:S01]  /*11140*/  @P1 IMAD.HI.U32 R0, R25, R0, RZ ;  /* 0x0000000019001227 */ /* 0x001fe200078e00ff */
[----:B------:R-:W-:Y:S01]  /*11150*/  UIMAD UR4, UR7, UR11, UR4 ;  /* 0x0000000b070472a4 */ /* 0x000fe2000f8e0204 */
[----:B------:R-:W-:-:S02]  /*11160*/  SHF.R.S32.HI R79, RZ, 0x1f, R153 ;  /* 0x0000001fff4f7819 */ /* 0x000fc40000011499 */
[----:B------:R-:W-:Y:S01]  /*11170*/  ULDC.64 UR10, c[0x0][0xb48] ;  /* 0x0002d200000a7ab9 */ /* 0x000fe20000000a00 */
[----:B------:R-:W-:Y:S01]  /*11180*/  UIADD3 UR9, UR9, UR4, URZ ;  /* 0x0000000409097290 */ /* 0x000fe2000fffe03f */
[----:B------:R-:W-:Y:S01]  /*11190*/  SHF.R.S32.HI R80, RZ, 0x1f, R154 ;  /* 0x0000001fff507819 */ /* 0x000fe2000001149a */
[----:B------:R-:W-:Y:S01]  /*111a0*/  VIADD R86, R18, 0x20 ;  /* 0x0000002012567836 */ /* 0x000fe20000000000 */
        /* <DEDUP_REMOVED lines=16> */
[----:B------:R-:W-:Y:S01]  /*112b0*/  UIADD3 UR4, UR37, 0x31c20, URZ ;  /* 0x00031c2025047890 */ /* 0x000fe2000fffe03f */
[C---:B------:R-:W-:Y:S01]  /*112c0*/  IMAD R11, R3.reuse, UR11, R0 ;  /* 0x0000000b030b7c24 */ /* 0x040fe2000f8e0200 */
[----:B------:R-:W-:Y:S01]  /*112d0*/  SHF.R.S32.HI R0, RZ, 0x1f, R19 ;  /* 0x0000001fff007819 */ /* 0x000fe20000011413 */
[----:B------:R-:W-:Y:S01]  /*112e0*/  IMAD.WIDE.U32 R4, R3, UR10, R4 ;  /* 0x0000000a03047c25 */ /* 0x000fe2000f8e0004 */
[----:B------:R-:W-:Y:S01]  /*112f0*/  UPRMT UR4, URZ, 0x654, UR4 ;  /* 0x000006543f047896 */ /* 0x000fe20008000004 */
[----:B------:R-:W-:-:S02]  /*11300*/  SHF.R.S32.HI R87, RZ, 0x1f, R87 ;  /* 0x0000001fff577819 */ /* 0x000fc40000011457 */
[----:B------:R-:W-:Y:S02]  /*11310*/  IMAD R0, R0, UR8, RZ ;  /* 0x0000000800007c24 */ /* 0x000fe4000f8e02ff */
[----:B------:R-:W-:Y:S02]  /*11320*/  IMAD.IADD R5, R5, 0x1, R11 ;  /* 0x0000000105057824 */ /* 0x000fe400078e020b */
[C---:B------:R-:W-:Y:S02]  /*11330*/  IMAD R3, R19.reuse, UR9, R0 ;  /* 0x0000000913037c24 */ /* 0x040fe4000f8e0200 */
[----:B------:R-:W-:Y:S01]  /*11340*/  IMAD.WIDE.U32 R4, R19, UR8, R4 ;  /* 0x0000000813047c25 */ /* 0x000fe2000f8e0004 */
[----:B------:R-:W-:Y:S01]  /*11350*/  ULDC.64 UR8, c[0x0][0xb00] ;  /* 0x0002c00000087ab9 */ /* 0x000fe20000000a00 */
[----:B------:R-:W-:Y:S02]  /*11360*/  SYNCS.ARRIVE.TRANS64.RED.A1T0 RZ, [UR4], RZ ;  /* 0x000000ffffff79a7 */ /* 0x000fe40008100404 */
[----:B------:R-:W-:Y:S01]  /*11370*/  IMAD.IADD R3, R5, 0x1, R3 ;  /* 0x0000000105037824 */ /* 0x000fe200078e0203 */
[----:B------:R-:W-:Y:S01]  /*11380*/  LEA R0, P1, R4, UR8, 0x2 ;  /* 0x0000000804007c11 */ /* 0x000fe2000f8210ff */
[----:B------:R-:W-:-:S03]  /*11390*/  VIADD R19, R18, 0x8 ;  /* 0x0000000812137836 */ /* 0x000fc60000000000 */
[----:B------:R-:W-:Y:S02]  /*113a0*/  LEA.HI.X R3, R4, UR9, R3, 0x2, P1 ;  /* 0x0000000904037c11 */ /* 0x000fe400088f1403 */
[----:B------:R0:W1:Y:S01]  /*113b0*/  SHFL.IDX PT, R4, R0, RZ, 0x1c1f ;  /* 0x001c1fff00047589 */ /* 0x00006200000e0000 */
[----:B------:R-:W-:-:S03]  /*113c0*/  SHF.R.S32.HI R23, RZ, 0x1f, R19 ;  /* 0x0000001fff177819 */ /* 0x000fc60000011413 */
        /* <DEDUP_REMOVED lines=16> */
[-C--:B------:R-:W-:Y:S02]  /*114d0*/  @!P3 LEA R24, P5, R86, R4.reuse, 0x2 ;  /* 0x000000045618b211 */ /* 0x080fe400078a10ff */
        /* <DEDUP_REMOVED lines=24> */
[-C--:B------:R-:W-:Y:S02]  /*11660*/  @!P2 LEA R20, P1, R153, R4.reuse, 0x2 ;  /* 0x000000049914a211 */ /* 0x080fe400078210ff */
        /* <DEDUP_REMOVED lines=9> */
.L_x_11473:
[----:B------:R-:W-:Y:S05]  /*11700*/  BSYNC B1 ;  /* 0x0000000000017941 */ /* 0x000fea0003800000 */
.L_x_11472:
[----:B------:R-:W-:Y:S01]  /*11710*/  ISETP.GE.AND P0, PT, R9, R6, PT ;  /* 0x000000060900720c */ /* 0x000fe20003f06270 */
[----:B----4-:R3:W4:Y:S04]  /*11720*/  SHFL.IDX PT, R11, R3, 0x1, 0x1c1f ;  /* 0x003c1f00030b7f89 */ /* 0x01072800000e0000 */
        /* <DEDUP_REMOVED lines=12> */
[-C--:B------:R-:W-:Y:S01]  /*117f0*/  @!P2 LEA R12, P5, R29, R10.reuse, 0x2 ;  /* 0x0000000a1d0ca211 */ /* 0x080fe200078a10ff */
[----:B------:R0:W-:Y:S01]  /*11800*/  @!P1 ST.E.64 desc[UR8][R4.64], R74 ;  /* 0x0000004a04009985 */ /* 0x0001e2000c101b08 */
[----:B------:R-:W-:Y:S02]  /*11810*/  ISETP.GE.AND P1, PT, R84, UR4, PT ;  /* 0x0000000454007c0c */ /* 0x000fe4000bf26270 */
[----:B------:R-:W-:Y:S01]  /*11820*/  @!P3 LEA R14, P6, R31, R10, 0x2 ;  /* 0x0000000a1f0eb211 */ /* 0x000fe200078c10ff */
[----:B------:R-:W-:Y:S01]  /*11830*/  @!P0 ST.E.64 desc[UR8][R8.64], R76 ;  /* 0x0000004c08008985 */ /* 0x000fe2000c101b08 */
[----:B------:R-:W-:-:S02]  /*11840*/  ISETP.GE.AND P0, PT, R157, UR4, PT ;  /* 0x000000049d007c0c */ /* 0x000fc4000bf06270 */
[-C--:B------:R-:W-:Y:S02]  /*11850*/  @!P2 LEA.HI.X R13, R29, R11.reuse, R28, 0x2, P5 ;  /* 0x0000000b1d0da211 */ /* 0x080fe400028f141c */
[CC--:B------:R-:W-:Y:S02]  /*11860*/  @!P4 LEA R16, P5, R86.reuse, R10.reuse, 0x2 ;  /* 0x0000000a5610c211 */ /* 0x0c0fe400078a10ff */
[-C--:B------:R-:W-:Y:S01]  /*11870*/  @!P3 LEA.HI.X R15, R31, R11.reuse, R30, 0x2, P6 ;  /* 0x0000000b1f0fb211 */ /* 0x080fe200030f141e */
[----:B------:R-:W-:Y:S01]  /*11880*/  @!P2 ST.E.64 desc[UR8][R12.64], R34 ;  /* 0x000000220c00a985 */ /* 0x000fe2000c101b08 */
[----:B------:R-:W-:Y:S02]  /*11890*/  @!P4 LEA.HI.X R17, R86, R11, R87, 0x2, P5 ;  /* 0x0000000b5611c211 */ /* 0x000fe400028f1457 */
[----:B------:R-:W-:Y:S01]  /*118a0*/  ISETP.GE.AND P2, PT, R154, UR4, PT ;  /* 0x000000049a007c0c */ /* 0x000fe2000bf46270 */
[----:B------:R1:W-:Y:S01]  /*118b0*/  @!P3 ST.E.64 desc[UR8][R14.64], R38 ;  /* 0x000000260e00b985 */ /* 0x0003e2000c101b08 */
[----:B------:R-:W-:-:S02]  /*118c0*/  @!P1 LEA R20, P5, R84, R10, 0x2 ;  /* 0x0000000a54149211 */ /* 0x000fc400078a10ff */
[-C--:B0-----:R-:W-:Y:S01]  /*118d0*/  @!P0 LEA R4, P6, R157, R10.reuse, 0x2 ;  /* 0x0000000a9d048211 */ /* 0x081fe200078c10ff */
[----:B------:R0:W-:Y:S01]  /*118e0*/  @!P4 ST.E.64 desc[UR8][R16.64], R42 ;  /* 0x0000002a1000c985 */ /* 0x0001e2000c101b08 */
[----:B------:R-:W-:Y:S02]  /*118f0*/  ISETP.GE.AND P4, PT, R156, UR4, PT ;  /* 0x000000049c007c0c */ /* 0x000fe4000bf86270 */
[----:B------:R-:W-:Y:S02]  /*11900*/  ISETP.GE.AND P3, PT, R155, UR4, PT ;  /* 0x000000049b007c0c */ /* 0x000fe4000bf66270 */
[-C--:B------:R-:W-:Y:S02]  /*11910*/  @!P1 LEA.HI.X R21, R84, R11.reuse, R85, 0x2, P5 ;  /* 0x0000000b54159211 */ /* 0x080fe400028f1455 */
[----:B------:R-:W-:Y:S02]  /*11920*/  @!P0 LEA.HI.X R5, R157, R11, R83, 0x2, P6 ;  /* 0x0000000b9d058211 */ /* 0x000fe400030f1453 */
[----:B------:R-:W-:Y:S01]  /*11930*/  ISETP.GE.AND P5, PT, R153, UR4, PT ;  /* 0x0000000499007c0c */ /* 0x000fe2000bfa6270 */
[----:B------:R2:W-:Y:S04]  /*11940*/  @!P1 ST.E.64 desc[UR8][R20.64], R46 ;  /* 0x0000002e14009985 */ /* 0x0005e8000c101b08 */
[----:B------:R2:W-:Y:S01]  /*11950*/  @!P0 ST.E.64 desc[UR8][R4.64], R50 ;  /* 0x0000003204008985 */ /* 0x0005e2000c101b08 */
[----:B-1----:R-:W-:-:S02]  /*11960*/  @!P2 LEA R14, P0, R154, R10, 0x2 ;  /* 0x0000000a9a0ea211 */ /* 0x002fc400078010ff */
[-C--:B------:R-:W-:Y:S02]  /*11970*/  @!P4 LEA R8, P1, R156, R10.reuse, 0x2 ;  /* 0x0000000a9c08c211 */ /* 0x080fe400078210ff */
[-C--:B------:R-:W-:Y:S02]  /*11980*/  @!P2 LEA.HI.X R15, R154, R11.reuse, R80, 0x2, P0 ;  /* 0x0000000b9a0fa211 */ /* 0x080fe400000f1450 */
[----:B------:R-:W-:Y:S02]  /*11990*/  ISETP.GE.AND P0, PT, R152, UR4, PT ;  /* 0x0000000498007c0c */ /* 0x000fe4000bf06270 */
[-C--:B------:R-:W-:Y:S02]  /*119a0*/  @!P3 LEA R12, P6, R155, R10.reuse, 0x2 ;  /* 0x0000000a9b0cb211 */ /* 0x080fe400078c10ff */
[----:B------:R-:W-:Y:S02]  /*119b0*/  @!P4 LEA.HI.X R9, R156, R11, R82, 0x2, P1 ;  /* 0x0000000b9c09c211 */ /* 0x000fe400008f1452 */
[----:B0-----:R-:W-:-:S02]  /*119c0*/  @!P5 LEA R16, P1, R153, R10, 0x2 ;  /* 0x0000000a9910d211 */ /* 0x001fc400078210ff */
        /* <DEDUP_REMOVED lines=12> */
.L_x_11466:
        /* <DEDUP_REMOVED lines=37> */
[----:B------:R-:W2:Y:S04]  /*11ce0*/  LDG.E R3, desc[UR8][R4.64] ;  /* 0x0000000804037981 */ /* 0x000ea8000c1e1900 */
[----:B-----5:R-:W2:Y:S02]  /*11cf0*/  LDG.E R0, desc[UR8][R4.64+0x4] ;  /* 0x0000040804007981 */ /* 0x020ea4000c1e1900 */
[----:B--2---:R-:W-:-:S07]  /*11d00*/  IMAD.IADD R0, R0, 0x1, -R3 ;  /* 0x0000000100007824 */ /* 0x004fce00078e0a03 */
.L_x_11474:
[----:B------:R-:W-:Y:S01]  /*11d10*/  R2UR UR7, R150 ;  /* 0x00000000960772ca */ /* 0x000fe200000e0000 */
[----:B------:R-:W-:Y:S01]  /*11d20*/  BSSY B1, `(.L_x_11475) ;  /* 0x000003f000017945 */ /* 0x000fe20003800000 */
[----:B------:R-:W-:-:S11]  /*11d30*/  R2UR UR8, R6 ;  /* 0x00000000060872ca */ /* 0x000fd600000e0000 */
[----:B------:R-:W-:Y:S02]  /*11d40*/  USEL UR7, UR7, URZ, !UP0 ;  /* 0x0000003f07077287 */ /* 0x000fe4000c000000 */
[----:B------:R-:W-:Y:S01]  /*11d50*/  USEL UR12, UR8, URZ, !UP0 ;  /* 0x0000003f080c7287 */ /* 0x000fe2000c000000 */
[----:B------:R-:W-:Y:S11]  /*11d60*/  @P0 BRA `(.L_x_11476) ;  /* 0x0000000000e80947 */ /* 0x000ff60003800000 */
[----:B------:R-:W1:Y:S01]  /*11d70*/  LDC R11, c[0x0][0xbe8] ;  /* 0x0002fa00ff0b7b82 */ /* 0x000e620000000800 */
[----:B------:R-:W-:-:S13]  /*11d80*/  R2UR UR8, R23 ;  /* 0x00000000170872ca */ /* 0x000fda00000e0000 */
[----:B------:R-:W-:-:S05]  /*11d90*/  IMAD.U32 R6, RZ, RZ, UR8 ;  /* 0x00000008ff067e24 */ /* 0x000fca000f8e00ff */
[----:B------:R-:W-:Y:S01]  /*11da0*/  IADD3 R6, R6, -0x80, R12 ;  /* 0xffffff8006067810 */ /* 0x000fe20007ffe00c */
[----:B-1---5:R-:W-:-:S05]  /*11db0*/  IMAD R3, R0, R11, RZ ;  /* 0x0000000b00037224 */ /* 0x022fca00078e02ff */
        /* <DEDUP_REMOVED lines=8> */
[----:B------:R-:W1:Y:S02]  /*11e40*/  @P0 LDC R3, c[0x0][0xbec] ;  /* 0x0002fb00ff030b82 */ /* 0x000e640000000800 */
[----:B------:R-:W-:-:S04]  /*11e50*/  UISETP.GT.AND UP0, UPT, UR9, 0x1, UPT ;  /* 0x000000010900788c */ /* 0x000fc8000bf04270 */
[----:B------:R-:W-:Y:S02]  /*11e60*/  USEL UR18, UR18, 0x978, UP0 ;  /* 0x0000097812127887 */ /* 0x000fe40008000000 */
[----:B------:R-:W3:Y:S01]  /*11e70*/  @P0 LDC R5, c[0x0][0xbf0] ;  /* 0x0002fc00ff050b82 */ /* 0x000ee20000000800 */
[----:B------:R-:W-:-:S09]  /*11e80*/  USEL UR13, UR8, URZ, UP0 ;  /* 0x0000003f080d7287 */ /* 0x000fd20008000000 */
[----:B------:R-:W-:Y:S01]  /*11e90*/  ULDC.64 UR8, c[0x0][UR18+0x218] ;  /* 0x0000860012087abb */ /* 0x000fe20008000a00 */
[----:B------:R-:W-:Y:S01]  /*11ea0*/  ULDC.64 UR14, c[0x0][UR18+0x220] ;  /* 0x00008800120e7abb */ /* 0x000fe20008000a00 */
[----:B------:R-:W-:Y:S01]  /*11eb0*/  ULDC.64 UR16, c[0x0][UR18+0x228] ;  /* 0x00008a0012107abb */ /* 0x000fe20008000a00 */
[----:B------:R-:W-:Y:S02]  /*11ec0*/  UIMAD UR15, UR15, UR7, URZ ;  /* 0x000000070f0f72a4 */ /* 0x000fe4000f8e023f */
[----:B------:R-:W-:Y:S02]  /*11ed0*/  UIMAD.WIDE.U32 UR22, UR16, UR13, URZ ;  /* 0x0000000d101672a5 */ /* 0x000fe4000f8e003f */
[----:B------:R-:W-:Y:S02]  /*11ee0*/  UIMAD UR13, UR17, UR13, URZ ;  /* 0x0000000d110d72a4 */ /* 0x000fe4000f8e023f */
[----:B------:R-:W-:Y:S02]  /*11ef0*/  UIMAD UR15, UR14, UR12, UR15 ;  /* 0x0000000c0e0f72a4 */ /* 0x000fe4000f8e020f */
[----:B------:R-:W-:-:S06]  /*11f00*/  UIADD3 UR13, UR23, UR13, URZ ;  /* 0x0000000d170d7290 */ /* 0x000fcc000fffe03f */
[----:B0-----:R-:W-:Y:S01]  /*11f10*/  IMAD.U32 R8, RZ, RZ, UR13 ;  /* 0x0000000dff087e24 */ /* 0x001fe2000f8e00ff */
[----:B--2---:R-:W-:Y:S01]  /*11f20*/  R2UR UR19, R4 ;  /* 0x00000000041372ca */ /* 0x004fe200000e0000 */
[----:B-1----:R-:W-:-:S04]  /*11f30*/  @P0 IMAD.HI.U32 R4, R6, R3, RZ ;  /* 0x0000000306040227 */ /* 0x002fc800078e00ff */
[----:B------:R-:W-:Y:S01]  /*11f40*/  IMAD.MOV.U32 R3, RZ, RZ, R6 ;  /* 0x000000ffff037224 */ /* 0x000fe200078e0006 */
[----:B---3--:R-:W-:Y:S01]  /*11f50*/  @P0 SHF.R.U32.HI R3, RZ, R5, R4 ;  /* 0x00000005ff030219 */ /* 0x008fe20000011604 */
[----:B------:R-:W-:Y:S02]  /*11f60*/  IMAD.U32 R4, RZ, RZ, UR22 ;  /* 0x00000016ff047e24 */ /* 0x000fe4000f8e00ff */
[----:B------:R-:W-:Y:S01]  /*11f70*/  IMAD.U32 R5, RZ, RZ, UR23 ;  /* 0x00000017ff057e24 */ /* 0x000fe2000f8e00ff */
[--C-:B------:R-:W-:Y:S01]  /*11f80*/  SHF.R.S32.HI R5, RZ, 0x1f, R3.reuse ;  /* 0x0000001fff057819 */ /* 0x100fe20000011403 */
[----:B------:R-:W-:Y:S02]  /*11f90*/  IMAD.MOV R9, RZ, RZ, -R3 ;  /* 0x000000ffff097224 */ /* 0x000fe400078e0a03 */
[----:B------:R-:W-:Y:S02]  /*11fa0*/  UIMAD.WIDE.U32 UR10, UR8, UR19, URZ ;  /* 0x00000013080a72a5 */ /* 0x000fe4000f8e003f */
[----:B------:R-:W-:Y:S01]  /*11fb0*/  UIMAD UR19, UR9, UR19, URZ ;  /* 0x00000013091372a4 */ /* 0x000fe2000f8e023f */
[----:B------:R-:W-:Y:S01]  /*11fc0*/  IMAD R9, R11, R9, R6 ;  /* 0x000000090b097224 */ /* 0x000fe200078e0206 */
[----:B------:R-:W-:-:S02]  /*11fd0*/  UIMAD.WIDE.U32 UR8, UR14, UR7, URZ ;  /* 0x000000070e0872a5 */ /* 0x000fc4000f8e003f */
[----:B------:R-:W-:Y:S02]  /*11fe0*/  UIADD3 UR19, UR11, UR19, URZ ;  /* 0x000000130b137290 */ /* 0x000fe4000fffe03f */
[----:B------:R-:W-:Y:S02]  /*11ff0*/  UIADD3 UR10, UP1, UP2, UR8, UR10, UR4 ;  /* 0x0000000a080a7290 */ /* 0x000fe4000fa3e004 */
        /* <DEDUP_REMOVED lines=17> */
.L_x_11476:
[----:B------:R-:W-:Y:S05]  /*12110*/  BSYNC B1 ;  /* 0x0000000000017941 */ /* 0x000fea0003800000 */
.L_x_11475:
[----:B------:R-:W-:-:S13]  /*12120*/  R2UR UR8, R147 ;  /* 0x00000000930872ca */ /* 0x000fda00000e0000 */
[----:B------:R-:W-:-:S06]  /*12130*/  UISETP.GT.AND UP0, UPT, UR8, 0x1, UPT ;  /* 0x000000010800788c */ /* 0x000fcc000bf04270 */
[----:B------:R-:W-:-:S13]  /*12140*/  PLOP3.LUT P0, PT, PT, PT, UP0, 0x80, 0x0 ;  /* 0x000000000000781c */ /* 0x000fda0003f0f008 */
[----:B------:R-:W-:Y:S05]  /*12150*/  @P0 BRA `(.L_x_11471) ;  /* 0x0000000400740947 */ /* 0x000fea0003800000 */
[----:B-1----:R-:W2:Y:S01]  /*12160*/  LDL.LU R3, [R1+0x8] ;  /* 0x0000080001037983 */ /* 0x002ea20000300800 */
[----:B------:R-:W1:Y:S01]  /*12170*/  LDC R13, c[0x0][0xbe8] ;  /* 0x0002fa00ff0d7b82 */ /* 0x000e620000000800 */
[----:B0-----:R-:W-:Y:S01]  /*12180*/  SHF.R.S32.HI R8, RZ, 0x1f, R10 ;  /* 0x0000001fff087819 */ /* 0x001fe2000001140a */
        /* <DEDUP_REMOVED lines=11> */
[----:B------:R-:W-:Y:S01]  /*12240*/  ULDC.64 UR10, c[0x0][0xae8] ;  /* 0x0002ba00000a7ab9 */ /* 0x000fe20000000a00 */
[----:B-1----:R-:W-:-:S13]  /*12250*/  ISETP.NE.AND P0, PT, R13, 0x1, PT ;  /* 0x000000010d00780c */ /* 0x002fda0003f05270 */
[----:B------:R-:W0:Y:S08]  /*12260*/  @P0 LDC R5, c[0x0][0xbec] ;  /* 0x0002fb00ff050b82 */ /* 0x000e300000000800 */
[----:B------:R-:W1:Y:S01]  /*12270*/  @P0 LDC R9, c[0x0][0xbf0] ;  /* 0x0002fc00ff090b82 */ /* 0x000e620000000800 */
[----:B--2---:R-:W-:Y:S02]  /*12280*/  R2UR UR16, R3 ;  /* 0x00000000031072ca */ /* 0x004fe400000e0000 */
[----:B------:R-:W-:-:S04]  /*12290*/  SHF.R.S32.HI R3, RZ, 0x1f, R10 ;  /* 0x0000001fff037819 */ /* 0x000fc8000001140a */
[----:B------:R-:W-:-:S04]  /*122a0*/  LEA.HI R3, R3, R10, RZ, 0x2 ;  /* 0x0000000a03037211 */ /* 0x000fc800078f10ff */
[----:B------:R-:W-:-:S03]  /*122b0*/  LOP3.LUT R3, R3, 0xfffffffc, RZ, 0xc0, !PT ;  /* 0xfffffffc03037812 */ /* 0x000fc600078ec0ff */
[----:B------:R-:W-:Y:S02]  /*122c0*/  UIMAD.WIDE.U32 UR8, UR16, UR10, UR8 ;  /* 0x0000000a100872a5 */ /* 0x000fe4000f8e0008 */
[----:B------:R-:W-:Y:S02]  /*122d0*/  IMAD.IADD R3, R10, 0x1, -R3 ;  /* 0x000000010a037824 */ /* 0x000fe400078e0a03 */
[----:B------:R-:W-:Y:S02]  /*122e0*/  UIMAD UR9, UR16, UR11, UR9 ;  /* 0x0000000b100972a4 */ /* 0x000fe4000f8e0209 */
[----:B------:R-:W-:Y:S01]  /*122f0*/  IMAD R3, R3, 0x60, R8 ;  /* 0x0000006003037824 */ /* 0x000fe200078e0208 */
[----:B------:R-:W-:Y:S02]  /*12300*/  ULDC.64 UR10, c[0x0][0xaf0] ;  /* 0x0002bc00000a7ab9 */ /* 0x000fe40000000a00 */
[----:B------:R-:W-:Y:S01]  /*12310*/  UIMAD UR12, UR12, UR10, URZ ;  /* 0x0000000a0c0c72a4 */ /* 0x000fe2000f8e023f */
[----:B------:R-:W-:Y:S01]  /*12320*/  VIADD R6, R3, UR13 ;  /* 0x0000000d03067c36 */ /* 0x000fe20008000000 */
[----:B------:R-:W-:-:S02]  /*12330*/  UIMAD.WIDE.U32 UR8, UR7, UR10, UR8 ;  /* 0x0000000a070872a5 */ /* 0x000fc4000f8e0008 */
[----:B------:R-:W-:Y:S01]  /*12340*/  UIMAD UR4, UR7, UR11, UR12 ;  /* 0x0000000b070472a4 */ /* 0x000fe2000f8e020c */
[----:B0-----:R-:W-:Y:S02]  /*12350*/  @P0 IMAD.HI.U32 R4, R6, R5, RZ ;  /* 0x0000000506040227 */ /* 0x001fe400078e00ff */
[----:B------:R-:W-:Y:S01]  /*12360*/  ULDC.64 UR10, c[0x0][0xae0] ;  /* 0x0002b800000a7ab9 */ /* 0x000fe20000000a00 */
[----:B------:R-:W-:Y:S01]  /*12370*/  UIADD3 UR4, UR9, UR4, URZ ;  /* 0x0000000409047290 */ /* 0x000fe2000fffe03f */
[----:B------:R-:W-:Y:S01]  /*12380*/  IMAD.MOV.U32 R3, RZ, RZ, R6 ;  /* 0x000000ffff037224 */ /* 0x000fe200078e0006 */
[----:B-1----:R-:W-:Y:S01]  /*12390*/  @P0 SHF.R.U32.HI R3, RZ, R9, R4 ;  /* 0x00000009ff030219 */ /* 0x002fe20000011604 */
[----:B------:R-:W-:-:S03]  /*123a0*/  IMAD.U32 R5, RZ, RZ, UR9 ;  /* 0x00000009ff057e24 */ /* 0x000fc6000f8e00ff */
[--C-:B------:R-:W-:Y:S01]  /*123b0*/  SHF.R.S32.HI R4, RZ, 0x1f, R3.reuse ;  /* 0x0000001fff047819 */ /* 0x100fe20000011403 */
[----:B------:R-:W-:Y:S02]  /*123c0*/  IMAD.MOV R9, RZ, RZ, -R3 ;  /* 0x000000ffff097224 */ /* 0x000fe400078e0a03 */
[----:B------:R-:W-:Y:S02]  /*123d0*/  IMAD.U32 R5, RZ, RZ, UR4 ;  /* 0x00000004ff057e24 */ /* 0x000fe4000f8e00ff */
[----:B------:R-:W-:Y:S02]  /*123e0*/  IMAD R9, R13, R9, R6 ;  /* 0x000000090d097224 */ /* 0x000fe400078e0206 */
[----:B------:R-:W-:Y:S02]  /*123f0*/  IMAD R6, R4, UR10, RZ ;  /* 0x0000000a04067c24 */ /* 0x000fe4000f8e02ff */
[----:B------:R-:W-:Y:S01]  /*12400*/  IMAD.U32 R4, RZ, RZ, UR8 ;  /* 0x00000008ff047e24 */ /* 0x000fe2000f8e00ff */
[----:B------:R-:W-:Y:S01]  /*12410*/  ULDC.64 UR8, c[0x0][0xad8] ;  /* 0x0002b60000087ab9 */ /* 0x000fe20000000a00 */
[C---:B------:R-:W-:Y:S01]  /*12420*/  IMAD R11, R3.reuse, UR11, R6 ;  /* 0x0000000b030b7c24 */ /* 0x040fe2000f8e0206 */
[----:B------:R-:W-:Y:S01]  /*12430*/  SHF.R.S32.HI R6, RZ, 0x1f, R9 ;  /* 0x0000001fff067819 */ /* 0x000fe20000011409 */
[----:B------:R-:W-:-:S04]  /*12440*/  IMAD.WIDE.U32 R4, R3, UR10, R4 ;  /* 0x0000000a03047c25 */ /* 0x000fc8000f8e0004 */
        /* <DEDUP_REMOVED lines=24> */
[----:B------:R3:W-:Y:S04]  /*125d0*/  @!P2 ST.E.128 desc[UR8][R8.64], RZ ;  /* 0x000000ff0800a985 */ /* 0x0007e8000c101d08 */
[----:B------:R3:W-:Y:S04]  /*125e0*/  @!P3 ST.E.128 desc[UR8][R10.64], RZ ;  /* 0x000000ff0a00b985 */ /* 0x0007e8000c101d08 */
[----:B------:R3:W-:Y:S02]  /*125f0*/  @!P4 ST.E.128 desc[UR8][R14.64], RZ ;  /* 0x000000ff0e00c985 */ /* 0x0007e4000c101d08 */
.L_x_11478:
[----:B------:R-:W-:Y:S05]  /*12600*/  BSYNC B1 ;  /* 0x0000000000017941 */ /* 0x000fea0003800000 */
.L_x_11477:
        /* <DEDUP_REMOVED lines=11> */
[C---:B------:R-:W-:Y:S02]  /*126c0*/  @!P4 LEA R12, P1, R151.reuse, R4, 0x1 ;  /* 0x00000004970cc211 */ /* 0x040fe400078208ff */
[----:B----4-:R-:W-:Y:S01]  /*126d0*/  @!P2 IMAD.WIDE R8, R146, 0x2, R4 ;  /* 0x000000029208a825 */ /* 0x010fe200078e0204 */
[-C--:B------:R-:W-:Y:S02]  /*126e0*/  @!P3 LEA.HI.X R11, R148, R5.reuse, R17, 0x1, P0 ;  /* 0x00000005940bb211 */ /* 0x080fe400000f0c11 */
[----:B------:R-:W-:Y:S02]  /*126f0*/  @!P4 LEA.HI.X R13, R151, R5, R16, 0x1, P1 ;  /* 0x00000005970dc211 */ /* 0x000fe400008f0c10 */
[----:B------:R2:W-:Y:S04]  /*12700*/  @!P2 ST.E.128 desc[UR8][R8.64], RZ ;  /* 0x000000ff0800a985 */ /* 0x0005e8000c101d08 */
[----:B------:R2:W-:Y:S04]  /*12710*/  @!P3 ST.E.128 desc[UR8][R10.64], RZ ;  /* 0x000000ff0a00b985 */ /* 0x0005e8000c101d08 */
[----:B------:R2:W-:Y:S02]  /*12720*/  @!P4 ST.E.128 desc[UR8][R12.64], RZ ;  /* 0x000000ff0c00c985 */ /* 0x0005e4000c101d08 */
.L_x_11471:
[----:B------:R-:W-:Y:S05]  /*12730*/  BSYNC B0 ;  /* 0x0000000000007941 */ /* 0x000fea0003800000 */
.L_x_11465:
[----:B------:R-:W-:Y:S02]  /*12740*/  ULDC UR4, c[0x0][0xc3c] ;  /* 0x00030f0000047ab9 */ /* 0x000fe40000000800 */
[----:B------:R-:W-:-:S13]  /*12750*/  ISETP.GE.AND P0, PT, R7, UR4, PT ;  /* 0x0000000407007c0c */ /* 0x000fda000bf06270 */
[----:B------:R-:W-:Y:S05]  /*12760*/  @!P0 BRA `(.L_x_11479) ;  /* 0xfffffee8004c8947 */ /* 0x000fea000383ffff */
[----:B------:R-:W-:Y:S05]  /*12770*/  EXIT ;  /* 0x000000000000794d */ /* 0x000fea0003800000 */
.L_x_11428:
        /* <DEDUP_REMOVED lines=16> */
.L_x_11480:
[----:B------:R-:W0:Y:S01]  /*12880*/  S2R R0, SR_TID.X ;  /* 0x0000000000007919 */ /* 0x000e220000002100 */
        /* <DEDUP_REMOVED lines=44> */
.L_x_11484:
[----:B------:R-:W0:Y:S01]  /*12b50*/  LDC R2, c[0x0][0xc3c] ;  /* 0x00030f00ff027b82 */ /* 0x000e220000000800 */
[----:B------:R-:W-:Y:S01]  /*12b60*/  UIADD3 UR4, UR4, 0x1f, URZ ;  /* 0x0000001f04047890 */ /* 0x000fe2000fffe03f */
[----:B------:R-:W-:Y:S02]  /*12b70*/  ULDC UR7, c[0x0][0xc3c] ;  /* 0x00030f0000077ab9 */ /* 0x000fe40000000800 */
[----:B------:R-:W-:-:S03]  /*12b80*/  IMAD.U32 R27, RZ, RZ, UR7 ;  /* 0x00000007ff1b7e24 */ /* 0x000fc6000f8e00ff */
[----:B0-----:R-:W-:-:S13]  /*12b90*/  ISETP.LE.AND P6, PT, R2, UR4, PT ;  /* 0x0000000402007c0c */ /* 0x001fda000bfc3270 */
[----:B------:R-:W-:Y:S05]  /*12ba0*/  @P6 BRA `(.L_x_11483) ;  /* 0x0000000800b46947 */ /* 0x000fea0003800000 */
[----:B------:R-:W-:Y:S01]  /*12bb0*/  VIADD R9, R0, UR4 ;  /* 0x0000000400097c36 */ /* 0x000fe20008000000 */
[----:B------:R-:W-:Y:S01]  /*12bc0*/  ULDC.64 UR8, c[0x0][0x208] ;  /* 0x0000820000087ab9 */ /* 0x000fe20000000a00 */
        /* <DEDUP_REMOVED lines=30> */
.L_x_11482:
        /* <DEDUP_REMOVED lines=13> */
.L_x_11485:
        /* <DEDUP_REMOVED lines=47> */
[----:B------:R-:W-:Y:S01]  /*13170*/  ISETP.GE.AND P2, PT, R3, RZ, PT ;  /* 0x000000ff0300720c */ /* 0x000fe20003f46270 */
[----:B------:R-:W-:-:S10]  /*13180*/  IMAD.MOV R3, RZ, RZ, -R7 ;  /* 0x000000ffff037224 */ /* 0x000fd400078e0a07 */
        /* <DEDUP_REMOVED lines=13> */
.L_x_11486:
[----:B0-----:R-:W0:Y:S01]  /*13260*/  LDC.64 R2, c[0x0][0xc90] ;  /* 0x00032400ff027b82 */ /* 0x001e220000000a00 */
[----:B------:R-:W-:Y:S01]  /*13270*/  ULDC.64 UR6, c[0x0][0x208] ;  /* 0x0000820000067ab9 */ /* 0x000fe20000000a00 */
        /* <DEDUP_REMOVED lines=36> */
[----:B------:R-:W-:-:S03]  /*134c0*/  IMAD.MOV R26, RZ, RZ, -R7 ;  /* 0x000000ffff1a7224 */ /* 0x000fc600078e0a07 */
        /* <DEDUP_REMOVED lines=18> */
[----:B------:R-:W-:Y:S02]  /*135f0*/  ISETP.GE.AND P2, PT, R3, RZ, PT ;  /* 0x000000ff0300720c */ /* 0x000fe40003f46270 */
[----:B------:R-:W-:-:S05]  /*13600*/  IADD3 R3, R6, 0x1000000, R4 ;  /* 0x0100000006037810 */ /* 0x000fca0007ffe004 */
[----:B------:R-:W-:-:S06]  /*13610*/  @P0 VIADD R2, R2, 0x1 ;  /* 0x0000000102020836 */ /* 0x000fcc0000000000 */
[----:B------:R-:W-:Y:S01]  /*13620*/  @!P2 IMAD.MOV R2, RZ, RZ, -R2 ;  /* 0x000000ffff02a224 */ /* 0x000fe200078e0a02 */
[----:B------:R-:W-:-:S05]  /*13630*/  @!P1 LOP3.LUT R2, RZ, R7, RZ, 0x33, !PT ;  /* 0x00000007ff029212 */ /* 0x000fca00078e33ff */
[----:B------:R-:W-:-:S07]  /*13640*/  IMAD R26, R2, R26, R3 ;  /* 0x0000001a021a7224 */ /* 0x000fce00078e0203 */
.L_x_11487:
[----:B------:R-:W-:-:S05]  /*13650*/  LOP3.LUT R2, RZ, R2, RZ, 0x33, !PT ;  /* 0x00000002ff027212 */ /* 0x000fca00078e33ff */
[----:B------:R-:W-:Y:S01]  /*13660*/  IMAD.IADD R25, R25, 0x1, R2 ;  /* 0x0000000119197824 */ /* 0x000fe200078e0202 */
[----:B------:R-:W-:Y:S06]  /*13670*/  BRA `(.L_x_11488) ;  /* 0x00000000000c7947 */ /* 0x000fec0003800000 */
.L_x_11483:
[----:B------:R-:W-:Y:S02]  /*13680*/  IMAD.MOV.U32 R25, RZ, RZ, RZ ;  /* 0x000000ffff197224 */ /* 0x000fe400078e00ff */
[----:B------:R-:W-:Y:S02]  /*13690*/  IMAD.U32 R24, RZ, RZ, UR6 ;  /* 0x00000006ff187e24 */ /* 0x000fe4000f8e00ff */
[----:B------:R-:W-:-:S07]  /*136a0*/  IMAD.MOV.U32 R26, RZ, RZ, RZ ;  /* 0x000000ffff1a7224 */ /* 0x000fce00078e00ff */
.L_x_11488:
[----:B------:R-:W-:-:S13]  /*136b0*/  ISETP.NE.AND P0, PT, R0, RZ, PT ;  /* 0x000000ff0000720c */ /* 0x000fda0003f05270 */
[----:B------:R-:W0:Y:S01]  /*136c0*/  @!P0 S2R R3, SR_CgaCtaId ;  /* 0x0000000000038919 */ /* 0x000e220000008800 */
[----:B------:R-:W-:-:S04]  /*136d0*/  @!P0 MOV R0, 0x400 ;  /* 0x0000040000008802 */ /* 0x000fc80000000f00 */
[----:B0-----:R-:W-:-:S05]  /*136e0*/  @!P0 LEA R0, R3, R0, 0x18 ;  /* 0x0000000003008211 */ /* 0x001fca00078ec0ff */
[----:B------:R1:W-:Y:S01]  /*136f0*/  @!P0 STS.128 [R0+0x31cd0], R24 ;  /* 0x031cd01800008388 */ /* 0x0003e20000000c00 */
[----:B------:R-:W-:Y:S06]  /*13700*/  BAR.ARV 0x5, 0x200 ;  /* 0x0148000000007b1d */ /* 0x000fec0000002000 */
.L_x_11481:
        /* <DEDUP_REMOVED lines=9> */
[----:B------:R-:W-:Y:S01]  /*137a0*/  BSSY B8, `(.L_x_11489) ;  /* 0x00005cb000087945 */ /* 0x000fe20003800000 */
[----:B------:R3:W-:Y:S01]  /*137b0*/  STL [R1+0x28], RZ ;  /* 0x000028ff01007387 */ /* 0x0007e20000100800 */
[----:B------:R-:W-:Y:S01]  /*137c0*/  IMAD.MOV.U32 R28, RZ, RZ, 0x1 ;  /* 0x00000001ff1c7424 */ /* 0x000fe200078e00ff */
[----:B------:R-:W-:Y:S01]  /*137d0*/  ULDC UR38, c[0x0][0xc] ;  /* 0x0000030000267ab9 */ /* 0x000fe20000000800 */
[----:B------:R-:W-:Y:S01]  /*137e0*/  IMAD.MOV.U32 R18, RZ, RZ, RZ ;  /* 0x000000ffff127224 */ /* 0x000fe200078e00ff */
[----:B------:R-:W-:Y:S01]  /*137f0*/  ULDC.64 UR36, c[0x0][0x198] ;  /* 0x0000660000247ab9 */ /* 0x000fe20000000a00 */
[----:B--2---:R-:W-:-:S06]  /*13800*/  ULEA UR4, UR5, UR4, 0x18 ;  /* 0x0000000405047291 */ /* 0x004fcc000f8ec03f */
[----:B------:R-:W-:Y:S01]  /*13810*/  IMAD.U32 R17, RZ, RZ, UR4 ;  /* 0x00000004ff117e24 */ /* 0x000fe2000f8e00ff */
[C---:B0-----:R-:W-:Y:S01]  /*13820*/  LOP3.LUT R5, R6.reuse, 0x7f, RZ, 0xc0, !PT ;  /* 0x0000007f06057812 */ /* 0x041fe200078ec0ff */
[----:B-1----:R-:W-:-:S04]  /*13830*/  IMAD.SHL.U32 R0, R6, 0x8, RZ ;  /* 0x0000000806007824 */ /* 0x002fc800078e00ff */
        /* <DEDUP_REMOVED lines=14> */
.L_x_11595:
[----:B0--3--:R-:W0:Y:S01]  /*13920*/  LDC.64 R2, c[0x0][0xc88] ;  /* 0x00032200ff027b82 */ /* 0x009e220000000a00 */
        /* <DEDUP_REMOVED lines=22> */
[----:B-1----:R1:W5:Y:S01]  /*13a90*/  @P0 LDG.E R0, desc[UR10][R2.64] ;  /* 0x0000000a02000981 */ /* 0x002362000c1e1900 */
        /* <DEDUP_REMOVED lines=33> */
.L_x_11490:
[----:B------:R-:W-:Y:S01]  /*13cb0*/  ULDC.64 UR4, c[0x0][0xa20] ;  /* 0x0002880000047ab9 */ /* 0x000fe20000000a00 */
[C---:B------:R-:W-:Y:S01]  /*13cc0*/  LOP3.LUT R6, R26.reuse, 0xff000000, RZ, 0xc0, !PT ;  /* 0xff0000001a067812 */ /* 0x040fe200078ec0ff */
        /* <DEDUP_REMOVED lines=9> */
[----:B------:R-:W-:Y:S01]  /*13d60*/  IADD3 R2, P0, R19, UR4, RZ ;  /* 0x0000000413027c10 */ /* 0x000fe2000ff1e0ff */
[----:B------:R-:W-:-:S03]  /*13d70*/  ULDC.64 UR6, c[0x0][0x208] ;  /* 0x0000820000067ab9 */ /* 0x000fc60000000a00 */
[----:B------:R-:W-:-:S05]  /*13d80*/  IADD3.X R3, R23, UR5, RZ, P0, !PT ;  /* 0x0000000517037c10 */ /* 0x000fca00087fe4ff */
[----:B------:R2:W5:Y:S01]  /*13d90*/  LDG.E R7, desc[UR6][R2.64] ;  /* 0x0000000602077981 */ /* 0x000562000c1e1900 */
[----:B------:R-:W-:Y:S05]  /*13da0*/  BRA `(.L_x_11492) ;  /* 0x0000000000147947 */ /* 0x000fea0003800000 */
.L_x_11491:
[----:B------:R-:W-:Y:S05]  /*13db0*/  @!P0 BRA `(.L_x_11492) ;  /* 0x0000000000108947 */ /* 0x000fea0003800000 */
[----:B------:R-:W-:Y:S02]  /*13dc0*/  ULDC.64 UR4, c[0x0][0x208] ;  /* 0x0000820000047ab9 */ /* 0x000fe40000000a00 */
[----:B------:R-:W2:Y:S04]  /*13dd0*/  LDG.E R7, desc[UR4][R4.64] ;  /* 0x0000000404077981 */ /* 0x000ea8000c1e1900 */
[----:B------:R-:W2:Y:S02]  /*13de0*/  LDG.E R4, desc[UR4][R4.64+0x4] ;  /* 0x0000040404047981 */ /* 0x000ea4000c1e1900 */
[----:B--2---:R-:W-:-:S07]  /*13df0*/  IMAD.IADD R7, R4, 0x1, -R7 ;  /* 0x0000000104077824 */ /* 0x004fce00078e0a07 */
.L_x_11492:
[----:B-----5:R-:W-:Y:S01]  /*13e00*/  IMAD.IADD R7, R7, 0x1, -R0 ;  /* 0x0000000107077824 */ /* 0x020fe200078e0a00 */
[----:B------:R-:W-:Y:S01]  /*13e10*/  LOP3.LUT R9, R6, 0xff, RZ, 0xc0, !PT ;  /* 0x000000ff06097812 */ /* 0x000fe200078ec0ff */
[----:B------:R-:W3:Y:S01]  /*13e20*/  LDC R0, c[0x0][0x448] ;  /* 0x00011200ff007b82 */ /* 0x000ee20000000800 */
[----:B--2---:R-:W-:Y:S01]  /*13e30*/  IMAD R2, R25, 0xc0, RZ ;  /* 0x000000c019027824 */ /* 0x004fe200078e02ff */
[----:B------:R-:W-:Y:S01]  /*13e40*/  BSSY B0, `(.L_x_11493) ;  /* 0x0000036000007945 */ /* 0x000fe20003800000 */
[----:B------:R-:W-:Y:S02]  /*13e50*/  IMAD.MOV.U32 R4, RZ, RZ, RZ ;  /* 0x000000ffff047224 */ /* 0x000fe400078e00ff */
[----:B------:R-:W-:Y:S01]  /*13e60*/  VIADD R2, R2, 0xbf ;  /* 0x000000bf02027836 */ /* 0x000fe20000000000 */
[----:B---3--:R-:W-:-:S13]  /*13e70*/  ISETP.NE.AND P0, PT, R0, 0x1, PT ;  /* 0x000000010000780c */ /* 0x008fda0003f05270 */
[----:B------:R-:W2:Y:S08]  /*13e80*/  @P0 LDC R3, c[0x0][0x44c] ;  /* 0x00011300ff030b82 */ /* 0x000eb00000000800 */
[----:B------:R-:W3:Y:S01]  /*13e90*/  @P0 LDC R0, c[0x0][0x450] ;  /* 0x00011400ff000b82 */ /* 0x000ee20000000800 */
[----:B--2---:R-:W-:-:S05]  /*13ea0*/  @P0 IMAD.HI.U32 R3, R2, R3, RZ ;  /* 0x0000000302030227 */ /* 0x004fca00078e00ff */
[----:B---3--:R-:W-:Y:S01]  /*13eb0*/  @P0 SHF.R.U32.HI R2, RZ, R0, R3 ;  /* 0x00000000ff020219 */ /* 0x008fe20000011603 */
[C---:B------:R-:W-:Y:S01]  /*13ec0*/  VIADD R0, R7.reuse, 0x8f ;  /* 0x0000008f07007836 */ /* 0x040fe20000000000 */
[----:B------:R-:W-:-:S03]  /*13ed0*/  IADD3 R7, R7, 0x90, -R8 ;  /* 0x0000009007077810 */ /* 0x000fc60007ffe808 */
[----:B------:R-:W-:-:S04]  /*13ee0*/  IMAD.HI R0, R0, 0x38e38e39, RZ ;  /* 0x38e38e3900007827 */ /* 0x000fc800078e02ff */
[----:B------:R-:W-:Y:S01]  /*13ef0*/  IMAD.IADD R2, R7, 0x1, R2 ;  /* 0x0000000107027824 */ /* 0x000fe200078e0202 */
[----:B------:R-:W-:Y:S01]  /*13f00*/  SHF.R.U32.HI R3, RZ, 0x1f, R0 ;  /* 0x0000001fff037819 */ /* 0x000fe20000011600 */
[----:B------:R-:W-:Y:S02]  /*13f10*/  IMAD.MOV.U32 R7, RZ, RZ, R4 ;  /* 0x000000ffff077224 */ /* 0x000fe400078e0004 */
[----:B------:R-:W-:Y:S01]  /*13f20*/  IMAD.HI R2, R2, 0x38e38e39, RZ ;  /* 0x38e38e3902027827 */ /* 0x000fe200078e02ff */
[----:B------:R-:W-:-:S04]  /*13f30*/  LEA.HI.SX32 R3, R0, R3, 0x1b ;  /* 0x0000000300037211 */ /* 0x000fc800078fdaff */
[----:B------:R-:W-:-:S04]  /*13f40*/  SHF.R.U32.HI R0, RZ, 0x1f, R2 ;  /* 0x0000001fff007819 */ /* 0x000fc80000011602 */
[----:B------:R-:W-:-:S04]  /*13f50*/  LEA.HI.SX32 R0, R2, R0, 0x1b ;  /* 0x0000000002007211 */ /* 0x000fc800078fdaff */
[----:B01----:R-:W-:Y:S02]  /*13f60*/  VIMNMX R8, R3, R0, PT ;  /* 0x0000000003087248 */ /* 0x003fe40003fe0100 */
[----:B------:R-:W-:Y:S02]  /*13f70*/  SHF.R.U32.HI R0, RZ, 0x10, R6 ;  /* 0x00000010ff007819 */ /* 0x000fe40000011606 */
[----:B------:R-:W-:Y:S01]  /*13f80*/  ISETP.GE.AND P1, PT, R8, 0x1, PT ;  /* 0x000000010800780c */ /* 0x000fe20003f26270 */
[----:B------:R0:W-:Y:S01]  /*13f90*/  STL [R1+0x18], R8 ;  /* 0x0000180801007387 */ /* 0x0001e20000100800 */
[----:B------:R-:W-:-:S03]  /*13fa0*/  ISETP.NE.AND P0, PT, R0, RZ, PT ;  /* 0x000000ff0000720c */ /* 0x000fc60003f05270 */
[----:B------:R0:W-:Y:S04]  /*13fb0*/  STL [R1+0x1c], R4 ;  /* 0x00001c0401007387 */ /* 0x0001e80000100800 */
[----:B------:R0:W-:Y:S06]  /*13fc0*/  STL [R1+0x38], R9 ;  /* 0x0000380901007387 */ /* 0x0001ec0000100800 */
[----:B------:R-:W1:Y:S01]  /*13fd0*/  @!P0 LDC R0, c[0x0][0x9f0] ;  /* 0x00027c00ff008b82 */ /* 0x000e620000000800 */
        /* <DEDUP_REMOVED lines=28> */
.L_x_11494:
[----:B------:R-:W-:Y:S05]  /*141a0*/  BSYNC B0 ;  /* 0x0000000000007941 */ /* 0x000fea0003800000 */
.L_x_11493:
        /* <DEDUP_REMOVED lines=20> */
[----:B0-----:R-:W0:Y:S02]  /*142f0*/  S2R R4, SR_LTMASK ;  /* 0x0000000000047919 */ /* 0x001e240000003900 */
[----:B0-----:R-:W-:-:S04]  /*14300*/  LOP3.LUT R4, R4, UR4, RZ, 0xc0, !PT ;  /* 0x0000000404047c12 */ /* 0x001fc8000f8ec0ff */
[----:B--2---:R-:W0:Y:S01]  /*14310*/  POPC R7, R4 ;  /* 0x0000000400077309 */ /* 0x004e220000000000 */
[----:B---3--:R-:W0:Y:S02]  /*14320*/  SHFL.IDX PT, R0, R3, R0, 0x1f ;  /* 0x00001f0003007589 */ /* 0x008e2400000e0000 */
[----:B0-----:R-:W-:Y:S01]  /*14330*/  IADD3 R24, R0, UR38, R7 ;  /* 0x0000002600187c10 */ /* 0x001fe2000fffe007 */
[----:B------:R-:W-:Y:S06]  /*14340*/  BRA `(.L_x_11497) ;  /* 0x0000004000247947 */ /* 0x000fec0003800000 */
.L_x_11496:
        /* <DEDUP_REMOVED lines=12> */
[----:B--2---:R-:W-:-:S02]  /*14410*/  IMAD.U32 R7, RZ, RZ, UR9 ;  /* 0x00000009ff077e24 */ /* 0x004fc4000f8e00ff */
[----:B------:R-:W-:Y:S02]  /*14420*/  IMAD.U32 R10, RZ, RZ, UR4 ;  /* 0x00000004ff0a7e24 */ /* 0x000fe4000f8e00ff */
[----:B------:R-:W-:Y:S02]  /*14430*/  IMAD.U32 R11, RZ, RZ, UR5 ;  /* 0x00000005ff0b7e24 */ /* 0x000fe4000f8e00ff */
[----:B------:R-:W-:Y:S02]  /*14440*/  IMAD.MOV.U32 R8, RZ, RZ, 0x70 ;  /* 0x00000070ff087424 */ /* 0x000fe400078e00ff */
[----:B------:R-:W-:Y:S02]  /*14450*/  IMAD.MOV.U32 R12, RZ, RZ, 0x1 ;  /* 0x00000001ff0c7424 */ /* 0x000fe400078e00ff */
[----:B------:R-:W-:-:S07]  /*14460*/  IMAD.MOV.U32 R13, RZ, RZ, RZ ;  /* 0x000000ffff0d7224 */ /* 0x000fce00078e00ff */
[----:B------:R-:W-:-:S07]  /*14470*/  LEPC R20, `(.L_x_11499) ;  /* 0x000000001014794e */ /* 0x000fce0000000000 */
[----:B0-----:R-:W-:Y:S05]  /*14480*/  CALL.ABS.NOINC R2 ;  /* 0x0000000002007343 */ /* 0x001fea0003c00000 */
.L_x_11499:
[----:B------:R-:W-:Y:S05]  /*14490*/  BSYNC B6 ;  /* 0x0000000000067941 */ /* 0x000fea0003800000 */
.L_x_11498:
        /* <DEDUP_REMOVED lines=9> */
[----:B0-----:R-:W-:Y:S02]  /*14530*/  IMAD.U32 R4, RZ, RZ, UR6 ;  /* 0x00000006ff047e24 */ /* 0x001fe4000f8e00ff */
[----:B------:R-:W-:Y:S02]  /*14540*/  IMAD.U32 R5, RZ, RZ, UR7 ;  /* 0x00000007ff057e24 */ /* 0x000fe4000f8e00ff */
[----:B------:R-:W-:Y:S02]  /*14550*/  IMAD.U32 R6, RZ, RZ, UR8 ;  /* 0x00000008ff067e24 */ /* 0x000fe4000f8e00ff */
[----:B--2---:R-:W-:-:S02]  /*14560*/  IMAD.U32 R7, RZ, RZ, UR9 ;  /* 0x00000009ff077e24 */ /* 0x004fc4000f8e00ff */
[----:B------:R-:W-:Y:S02]  /*14570*/  IMAD.U32 R10, RZ, RZ, UR4 ;  /* 0x00000004ff0a7e24 */ /* 0x000fe4000f8e00ff */
[----:B------:R-:W-:Y:S02]  /*14580*/  IMAD.U32 R11, RZ, RZ, UR5 ;  /* 0x00000005ff0b7e24 */ /* 0x000fe4000f8e00ff */
[----:B------:R-:W-:Y:S02]  /*14590*/  IMAD.MOV.U32 R8, RZ, RZ, 0x70 ;  /* 0x00000070ff087424 */ /* 0x000fe400078e00ff */
[----:B------:R-:W-:Y:S02]  /*145a0*/  IMAD.MOV.U32 R12, RZ, RZ, 0x1 ;  /* 0x00000001ff0c7424 */ /* 0x000fe400078e00ff */
[----:B-1----:R-:W-:-:S07]  /*145b0*/  IMAD.MOV.U32 R13, RZ, RZ, RZ ;  /* 0x000000ffff0d7224 */ /* 0x002fce00078e00ff */
[----:B------:R-:W-:-:S07]  /*145c0*/  LEPC R20, `(.L_x_11502) ;  /* 0x000000001014794e */ /* 0x000fce0000000000 */
[----:B---3--:R-:W-:Y:S05]  /*145d0*/  CALL.ABS.NOINC R2 ;  /* 0x0000000002007343 */ /* 0x008fea0003c00000 */
.L_x_11502:
        /* <DEDUP_REMOVED lines=16> */
.L_x_11501:
[----:B------:R-:W-:Y:S05]  /*146e0*/  BSYNC B6 ;  /* 0x0000000000067941 */ /* 0x000fea0003800000 */
.L_x_11500:
[----:B------:R-:W-:Y:S01]  /*146f0*/  ULDC.64 UR4, c[0x0][0x9f8] ;  /* 0x00027e0000047ab9 */ /* 0x000fe20000000a00 */
[----:B------:R-:W3:Y:S01]  /*14700*/  LDL R20, [R1+0x20] ;  /* 0x0000200001147983 */ /* 0x000ee20000100800 */
[----:B------:R-:W-:Y:S01]  /*14710*/  ISETP.NE.U32.AND P0, PT, RZ, UR4, PT ;  /* 0x00000004ff007c0c */ /* 0x000fe2000bf05070 */
[----:B------:R-:W-:-:S03]  /*14720*/  ULDC.64 UR6, c[0x0][0x208] ;  /* 0x0000820000067ab9 */ /* 0x000fc60000000a00 */
[----:B------:R-:W-:-:S13]  /*14730*/  ISETP.NE.AND.EX P0, PT, RZ, UR5, PT, P0 ;  /* 0x00000005ff007c0c */ /* 0x000fda000bf05300 */
[----:B------:R-:W-:-:S04]  /*14740*/  @P0 IADD3 R2, P1, R19, UR4, RZ ;  /* 0x0000000413020c10 */ /* 0x000fc8000ff3e0ff */
[----:B------:R-:W-:Y:S01]  /*14750*/  @P0 IADD3.X R3, R23, UR5, RZ, P1, !PT ;  /* 0x0000000517030c10 */ /* 0x000fe20008ffe4ff */
[----:B------:R-:W-:-:S04]  /*14760*/  ULDC.64 UR4, c[0x0][0xa08] ;  /* 0x0002820000047ab9 */ /* 0x000fc80000000a00 */
[----:B------:R1:W2:Y:S02]  /*14770*/  @P0 LDG.E R26, desc[UR6][R2.64] ;  /* 0x00000006021a0981 */ /* 0x0002a4000c1e1900 */
[----:B-1----:R-:W1:Y:S02]  /*14780*/  LDC.64 R2, c[0x0][0x418] ;  /* 0x00010600ff027b82 */ /* 0x002e640000000a00 */
[----:B-1----:R-:W-:Y:S01]  /*14790*/  LOP3.LUT P0, RZ, R2, UR4, RZ, 0xfc, !PT ;  /* 0x0000000402ff7c12 */ /* 0x002fe2000f80fcff */
[----:B------:R-:W-:-:S03]  /*147a0*/  UMOV UR4, 0xffffffff ;  /* 0xffffffff00047882 */ /* 0x000fc60000000000 */
[----:B------:R-:W-:Y:S01]  /*147b0*/  LOP3.LUT P0, RZ, R3, UR5, RZ, 0xfc, P0 ;  /* 0x0000000503ff7c12 */ /* 0x000fe2000800fcff */
[----:B---3--:R-:W-:Y:S01]  /*147c0*/  VIADD R23, R20, 0xffffffff ;  /* 0xffffffff14177836 */ /* 0x008fe20000000000 */
[----:B--2---:R-:W-:Y:S02]  /*147d0*/  SHF.R.S32.HI R7, RZ, 0x1f, R26 ;  /* 0x0000001fff077819 */ /* 0x004fe4000001141a */
[----:B------:R-:W-:-:S03]  /*147e0*/  SEL R19, R26, RZ, !P0 ;  /* 0x000000ff1a137207 */ /* 0x000fc60004000000 */
[----:B------:R1:W-:Y:S01]  /*147f0*/  STL [R1], R7 ;  /* 0x0000000701007387 */ /* 0x0003e20000100800 */
[----:B------:R-:W-:Y:S05]  /*14800*/  BRA.DIV UR4, `(.L_x_11503) ;  /* 0x0000005204a87947 */ /* 0x000fea000b800000 */
[----:B------:R-:W2:Y:S02]  /*14810*/  S2R R0, SR_TID.X ;  /* 0x0000000000007919 */ /* 0x000ea40000002100 */
[----:B--2---:R-:W-:-:S04]  /*14820*/  SHF.R.U32.HI R0, RZ, 0x5, R0 ;  /* 0x00000005ff007819 */ /* 0x004fc80000011600 */
[----:B------:R-:W-:-:S05]  /*14830*/  LOP3.LUT R0, R0, 0x3, RZ, 0xc0, !PT ;  /* 0x0000000300007812 */ /* 0x000fca00078ec0ff */
[----:B------:R2:W3:Y:S02]  /*14840*/  SHFL.IDX PT, R14, R0, RZ, 0x1f ;  /* 0x00001fff000e7589 */ /* 0x0004e400000e0000 */
.L_x_11611:
        /* <DEDUP_REMOVED lines=8> */
.L_x_11614:
[----:B------:R-:W-:Y:S05]  /*148d0*/  @!P6 BRA `(.L_x_11504) ;  /* 0x000000040010e947 */ /* 0x000fea0003800000 */
[----:B------:R-:W-:-:S04]  /*148e0*/  ISETP.NE.U32.AND P0, PT, R2, RZ, PT ;  /* 0x000000ff0200720c */ /* 0x000fc80003f05070 */
[----:B------:R-:W-:-:S13]  /*148f0*/  ISETP.NE.AND.EX P0, PT, R3, RZ, PT, P0 ;  /* 0x000000ff0300720c */ /* 0x000fda0003f05300 */
[----:B------:R-:W-:Y:S05]  /*14900*/  @!P0 BRA `(.L_x_11506) ;  /* 0x00000000004c8947 */ /* 0x000fea0003800000 */
[----:B------:R-:W3:Y:S01]  /*14910*/  LDC R6, c[0x0][0x43c] ;  /* 0x00010f00ff067b82 */ /* 0x000ee20000000800 */
[----:B--2---:R-:W-:Y:S01]  /*14920*/  IMAD.MOV.U32 R0, RZ, RZ, R23 ;  /* 0x000000ffff007224 */ /* 0x004fe200078e0017 */
[----:B------:R-:W-:Y:S01]  /*14930*/  ULDC.64 UR4, c[0x0][0x428] ;  /* 0x00010a0000047ab9 */ /* 0x000fe20000000a00 */
[----:B------:R-:W-:Y:S01]  /*14940*/  ULDC.64 UR6, c[0x0][0x208] ;  /* 0x0000820000067ab9 */ /* 0x000fe20000000a00 */
[----:B---3--:R-:W-:-:S13]  /*14950*/  ISETP.NE.AND P0, PT, R6, 0x1, PT ;  /* 0x000000010600780c */ /* 0x008fda0003f05270 */
[----:B0-----:R-:W0:Y:S02]  /*14960*/  @P0 LDC.64 R4, c[0x0][0x440] ;  /* 0x00011000ff040b82 */ /* 0x001e240000000a00 */
        /* <DEDUP_REMOVED lines=13> */
.L_x_11506:
[----:B--2---:R-:W-:Y:S01]  /*14a40*/  IMAD R0, R18, 0x8, R17 ;  /* 0x0000000812007824 */ /* 0x004fe200078e0211 */
[----:B---3--:R-:W-:-:S04]  /*14a50*/  SHF.L.U32 R2, R28, 0x1f, RZ ;  /* 0x0000001f1c027819 */ /* 0x008fc800000006ff */
[----:B------:R-:W2:Y:S02]  /*14a60*/  SYNCS.PHASECHK.TRANS64.TRYWAIT P0, [R0+URZ+0x31c40], R2 ;  /* 0x031c4002000075a7 */ /* 0x000ea4000800017f */
[----:B--2---:R-:W-:Y:S05]  /*14a70*/  @!P0 BRA `(.L_x_11507) ;  /* 0x0000005000608947 */ /* 0x004fea0003800000 */
.L_x_11615:
        /* <DEDUP_REMOVED lines=11> */
.L_x_11508:
[----:B------:R-:W-:Y:S01]  /*14b30*/  R2UR UR9, R0 ;  /* 0x00000000000972ca */ /* 0x000fe200000e0000 */
[----:B--2---:R-:W-:Y:S01]  /*14b40*/  IMAD R0, R18, 0x6c00, R17 ;  /* 0x00006c0012007824 */ /* 0x004fe200078e0211 */
        /* <DEDUP_REMOVED lines=22> */
[----:B--2---:R-:W-:Y:S01]  /*14cb0*/  UMOV UR8, UR15 ;  /* 0x0000000f00087c82 */ /* 0x004fe20008000000 */
[----:B------:R-:W-:-:S02]  /*14cc0*/  UMOV UR10, UR16 ;  /* 0x00000010000a7c82 */ /* 0x000fc40008000000 */
[----:B------:R2:W-:Y:S02]  /*14cd0*/  UTMALDG.4D [UR8], [UR4], desc[UR6] ;  /* 0x00000608040075b4 */ /* 0x0005e40008019000 */
[----:B--2---:R-:W-:Y:S01]  /*14ce0*/  UMOV UR8, UR17 ;  /* 0x0000001100087c82 */ /* 0x004fe20008000000 */
[----:B------:R-:W-:Y:S02]  /*14cf0*/  UMOV UR10, UR14 ;  /* 0x0000000e000a7c82 */ /* 0x000fe40008000000 */
[----:B------:R3:W-:Y:S02]  /*14d00*/  UTMALDG.4D [UR8], [UR4], desc[UR6] ;  /* 0x00000608040075b4 */ /* 0x0007e40008019000 */
[----:B---3--:R-:W-:Y:S01]  /*14d10*/  NOP ;  /* 0x0000000000007918 */ /* 0x008fe20000000000 */
.L_x_11504:
[----:B0-----:R-:W3:Y:S04]  /*14d20*/  LDL.LU R4, [R1+0x10] ;  /* 0x0000100001047983 */ /* 0x001ee80000300800 */
[----:B------:R-:W4:Y:S04]  /*14d30*/  LDL.LU R6, [R1+0xc] ;  /* 0x00000c0001067983 */ /* 0x000f280000300800 */
[----:B------:R-:W5:Y:S01]  /*14d40*/  LDL.LU R3, [R1+0x24] ;  /* 0x0000240001037983 */ /* 0x000f620000300800 */
[----:B------:R-:W-:Y:S05]  /*14d50*/  WARPSYNC.ALL ;  /* 0x0000000000007948 */ /* 0x000fea0003800000 */
[----:B------:R-:W-:Y:S01]  /*14d60*/  ULDC.64 UR6, c[0x0][0xa00] ;  /* 0x0002800000067ab9 */ /* 0x000fe20000000a00 */
[----:B------:R-:W-:Y:S01]  /*14d70*/  ULDC.64 UR4, c[0x0][0x298] ;  /* 0x0000a60000047ab9 */ /* 0x000fe20000000a00 */
[----:B--2---:R-:W-:Y:S01]  /*14d80*/  VIADD R0, R17, 0xda00 ;  /* 0x0000da0011007836 */ /* 0x004fe20000000000 */
        /* <DEDUP_REMOVED lines=32> */
[----:B0-----:R-:W-:Y:S05]  /*14f90*/  CALL.ABS.NOINC R2 ;  /* 0x0000000002007343 */ /* 0x001fea0003c00000 */
.L_x_11510:
[----:B------:R-:W-:Y:S05]  /*14fa0*/  BSYNC B6 ;  /* 0x0000000000067941 */ /* 0x000fea0003800000 */
.L_x_11509:
[----:B------:R-:W2:Y:S01]  /*14fb0*/  LDL.LU R20, [R1+0x10] ;  /* 0x0000100001147983 */ /* 0x000ea20000300800 */
[----:B------:R-:W3:Y:S01]  /*14fc0*/  LDC R9, c[0x0][0x448] ;  /* 0x00011200ff097b82 */ /* 0x000ee20000000800 */
[----:B------:R-:W-:Y:S01]  /*14fd0*/  ULDC.64 UR4, c[0x0][0x2d8] ;  /* 0x0000b60000047ab9 */ /* 0x000fe20000000a00 */
[----:B------:R-:W-:Y:S01]  /*14fe0*/  ULDC.64 UR6, c[0x0][0x2e0] ;  /* 0x0000b80000067ab9 */ /* 0x000fe20000000a00 */
[----:B0-----:R-:W2:Y:S01]  /*14ff0*/  LDL.LU.64 R2, [R1+0x30] ;  /* 0x0000300001027983 */ /* 0x001ea20000300a00 */
[----:B------:R-:W-:-:S03]  /*15000*/  ULDC.64 UR8, c[0x0][0x280] ;  /* 0x0000a00000087ab9 */ /* 0x000fc60000000a00 */
[----:B------:R-:W4:Y:S04]  /*15010*/  LDL.LU R21, [R1+0x24] ;  /* 0x0000240001157983 */ /* 0x000f280000300800 */
[----:B------:R-:W4:Y:S01]  /*15020*/  LDL.LU R4, [R1+0xc] ;  /* 0x00000c0001047983 */ /* 0x000f220000300800 */
[----:B------:R-:W0:Y:S01]  /*15030*/  S2R R10, SR_TID.X ;  /* 0x00000000000a7919 */ /* 0x000e220000002100 */
[----:B------:R-:W1:Y:S01]  /*15040*/  S2R R11, SR_TID.X ;  /* 0x00000000000b7919 */ /* 0x000e620000002100 */
[----:B---3--:R-:W-:-:S13]  /*15050*/  ISETP.NE.AND P1, PT, R9, 0x1, PT ;  /* 0x000000010900780c */ /* 0x008fda0003f25270 */
[----:B------:R-:W3:Y:S08]  /*15060*/  @P1 LDC R5, c[0x0][0x450] ;  /* 0x00011400ff051b82 */ /* 0x000ef00000000800 */
[----:B------:R-:W3:Y:S01]  /*15070*/  @P1 LDC R8, c[0x0][0x450] ;  /* 0x00011400ff081b82 */ /* 0x000ee20000000800 */
[----:B--2---:R-:W-:Y:S02]  /*15080*/  IMAD.MOV.U32 R3, RZ, RZ, R20 ;  /* 0x000000ffff037224 */ /* 0x004fe400078e0014 */
[----:B------:R-:W2:Y:S01]  /*15090*/  S2R R20, SR_TID.X ;  /* 0x0000000000147919 */ /* 0x000ea20000002100 */
[----:B------:R-:W-:-:S04]  /*150a0*/  IMAD.WIDE.U32 R2, R16, UR4, R2 ;  /* 0x0000000410027c25 */ /* 0x000fc8000f8e0002 */
[----:B------:R-:W-:Y:S01]  /*150b0*/  IMAD R3, R16, UR5, R3 ;  /* 0x0000000510037c24 */ /* 0x000fe2000f8e0203 */
[----:B------:R-:W-:Y:S01]  /*150c0*/  ULDC.64 UR4, c[0x0][0x2d0] ;  /* 0x0000b40000047ab9 */ /* 0x000fe20000000a00 */
[----:B----4-:R-:W-:Y:S02]  /*150d0*/  IMAD R0, R21, UR6, RZ ;  /* 0x0000000615007c24 */ /* 0x010fe4000f8e02ff */
[----:B------:R-:W-:-:S04]  /*150e0*/  IMAD.WIDE.U32 R2, R4, UR6, R2 ;  /* 0x0000000604027c25 */ /* 0x000fc8000f8e0002 */
[----:B------:R-:W-:Y:S01]  /*150f0*/  IMAD R0, R4, UR7, R0 ;  /* 0x0000000704007c24 */ /* 0x000fe2000f8e0200 */
[----:B------:R-:W-:Y:S01]  /*15100*/  ULDC.64 UR6, c[0x0][0x2c8] ;  /* 0x0000b20000067ab9 */ /* 0x000fe20000000a00 */
[----:B------:R-:W4:Y:S02]  /*15110*/  @P1 LDC R4, c[0x0][0x44c] ;  /* 0x00011300ff041b82 */ /* 0x000f240000000800 */
[----:B------:R-:W-:Y:S01]  /*15120*/  IMAD.IADD R3, R3, 0x1, R0 ;  /* 0x0000000103037824 */ /* 0x000fe200078e0200 */
[C---:B--2---:R-:W-:Y:S01]  /*15130*/  LOP3.LUT R21, R20.reuse, 0x7f, RZ, 0xc0, !PT ;  /* 0x0000007f14157812 */ /* 0x044fe200078ec0ff */
[----:B------:R-:W-:-:S03]  /*15140*/  IMAD.SHL.U32 R20, R20, 0x20, RZ ;  /* 0x0000002014147824 */ /* 0x000fc600078e00ff */
[----:B------:R-:W-:-:S04]  /*15150*/  SHF.R.U32.HI R21, RZ, 0x2, R21 ;  /* 0x00000002ff157819 */ /* 0x000fc80000011615 */
[----:B------:R-:W-:Y:S01]  /*15160*/  LOP3.LUT R20, R21, 0x60, R20, 0xf8, !PT ;  /* 0x0000006015147812 */ /* 0x000fe200078ef814 */
[----:B0-----:R-:W-:-:S04]  /*15170*/  IMAD.SHL.U32 R21, R10, 0x8, RZ ;  /* 0x000000080a157824 */ /* 0x001fc800078e00ff */
[----:B------:R-:W-:Y:S01]  /*15180*/  IMAD R6, R25, 0xc0, R20 ;  /* 0x000000c019067824 */ /* 0x000fe200078e0214 */
[----:B------:R-:W-:Y:S01]  /*15190*/  LOP3.LUT R21, R21, 0x18, RZ, 0xc0, !PT ;  /* 0x0000001815157812 */ /* 0x000fe200078ec0ff */
[----:B-1----:R-:W-:Y:S02]  /*151a0*/  IMAD.SHL.U32 R20, R11, 0x8, RZ ;  /* 0x000000080b147824 */ /* 0x002fe400078e00ff */
[----:B----4-:R-:W-:Y:S01]  /*151b0*/  @P1 IMAD.HI.U32 R0, R6, R4, RZ ;  /* 0x0000000406001227 */ /* 0x010fe200078e00ff */
[C---:B------:R-:W-:Y:S02]  /*151c0*/  LOP3.LUT R10, R21.reuse, 0x40, RZ, 0xfc, !PT ;  /* 0x00000040150a7812 */ /* 0x040fe400078efcff */
[----:B------:R-:W-:Y:S01]  /*151d0*/  LOP3.LUT R20, R20, 0x18, RZ, 0xc0, !PT ;  /* 0x0000001814147812 */ /* 0x000fe200078ec0ff */
[----:B------:R-:W-:Y:S01]  /*151e0*/  IMAD.MOV.U32 R4, RZ, RZ, R6 ;  /* 0x000000ffff047224 */ /* 0x000fe200078e0006 */
[----:B---3--:R-:W-:Y:S02]  /*151f0*/  @P1 SHF.R.U32.HI R4, RZ, R5, R0 ;  /* 0x00000005ff041219 */ /* 0x008fe40000011600 */
        /* <DEDUP_REMOVED lines=105> */
.L_x_11628:
        /* <DEDUP_REMOVED lines=14> */
.L_x_11512:
        /* <DEDUP_REMOVED lines=18> */
.L_x_11629:
[----:B------:R-:W-:Y:S05]  /*15a90*/  BSYNC B0 ;  /* 0x0000000000007941 */ /* 0x000fea0003800000 */
.L_x_11513:
        /* <DEDUP_REMOVED lines=52> */
.L_x_11521:
[----:B------:R-:W-:Y:S01]  /*15de0*/  IMAD R3, R6, 0x8, R17 ;  /* 0x0000000806037824 */ /* 0x000fe200078e0211 */
[----:B------:R-:W-:Y:S01]  /*15df0*/  SHF.L.U32 R2, R10, 0x1f, RZ ;  /* 0x0000001f0a027819 */ /* 0x000fe200000006ff */
[----:B------:R-:W-:Y:S03]  /*15e00*/  BSSY B3, `(.L_x_11522) ;  /* 0x0000003000037945 */ /* 0x000fe60003800000 */
[----:B------:R-:W1:Y:S02]  /*15e10*/  SYNCS.PHASECHK.TRANS64.TRYWAIT P0, [R3+URZ+0x31c40], R2 ;  /* 0x031c4002030075a7 */ /* 0x000e64000800017f */
[----:B-1----:R-:W-:Y:S05]  /*15e20*/  @!P0 BRA `(.L_x_11523) ;  /* 0x0000004400c08947 */ /* 0x002fea0003800000 */
.L_x_11630:
[----:B------:R-:W-:Y:S05]  /*15e30*/  BSYNC B3 ;  /* 0x0000000000037941 */ /* 0x000fea0003800000 */
.L_x_11522:
        /* <DEDUP_REMOVED lines=12> */
.L_x_11525:
[----:B------:R-:W-:Y:S05]  /*15f00*/  BSYNC B3 ;  /* 0x0000000000037941 */ /* 0x000fea0003800000 */
.L_x_11524:
        /* <DEDUP_REMOVED lines=11> */
.L_x_11526:
        /* <DEDUP_REMOVED lines=16> */
.L_x_11527:
        /* <DEDUP_REMOVED lines=16> */
.L_x_11528:
        /* <DEDUP_REMOVED lines=15> */
.L_x_11631:
[----:B------:R-:W-:Y:S05]  /*162b0*/  BSYNC B3 ;  /* 0x0000000000037941 */ /* 0x000fea0003800000 */
.L_x_11529:
        /* <DEDUP_REMOVED lines=12> */
.L_x_11532:
[----:B------:R-:W-:Y:S05]  /*16380*/  BSYNC B3 ;  /* 0x0000000000037941 */ /* 0x000fea0003800000 */
.L_x_11531:
        /* <DEDUP_REMOVED lines=11> */
.L_x_11533:
        /* <DEDUP_REMOVED lines=15> */
.L_x_11534:
        /* <DEDUP_REMOVED lines=15> */
.L_x_11535:
        /* <DEDUP_REMOVED lines=12> */
.L_x_11520:
[----:B------:R-:W-:Y:S05]  /*166e0*/  BSYNC B1 ;  /* 0x0000000000017941 */ /* 0x000fea0003800000 */
.L_x_11519:
[----:B------:R-:W2:Y:S01]  /*166f0*/  LDL.LU R0, [R1+0x20] ;  /* 0x0000200001007983 */ /* 0x000ea20000300800 */
[----:B------:R-:W-:Y:S02]  /*16700*/  IMAD.MOV.U32 R28, RZ, RZ, R10 ;  /* 0x000000ffff1c7224 */ /* 0x000fe400078e000a */
[----:B------:R-:W-:Y:S02]  /*16710*/  IMAD.MOV.U32 R18, RZ, RZ, R6 ;  /* 0x000000ffff127224 */ /* 0x000fe400078e0006 */
[----:B--2---:R-:W-:-:S07]  /*16720*/  VIADD R0, R0, 0xfffffffd ;  /* 0xfffffffd00007836 */ /* 0x004fce0000000000 */
.L_x_11518:
[----:B------:R-:W-:Y:S05]  /*16730*/  BSYNC B2 ;  /* 0x0000000000027941 */ /* 0x000fea0003800000 */
.L_x_11517:
[----:B------:R-:W-:Y:S01]  /*16740*/  VIADD R7, R7, 0xfffffffe ;  /* 0xfffffffe07077836 */ /* 0x000fe20000000000 */
[----:B------:R-:W-:-:S04]  /*16750*/  LOP3.LUT R2, RZ, R9, RZ, 0x33, !PT ;  /* 0x00000009ff027212 */ /* 0x000fc800078e33ff */
[----:B------:R-:W-:-:S13]  /*16760*/  ISETP.NE.AND P0, PT, R7, R2, PT ;  /* 0x000000020700720c */ /* 0x000fda0003f05270 */
[----:B------:R-:W-:Y:S05]  /*16770*/  @!P0 BRA `(.L_x_11516) ;  /* 0x0000001400988947 */ /* 0x000fea0003800000 */
[----:B------:R-:W-:-:S07]  /*16780*/  IMAD.MOV.U32 R4, RZ, RZ, R19 ;  /* 0x000000ffff047224 */ /* 0x000fce00078e0013 */
.L_x_11570:
        /* <DEDUP_REMOVED lines=33> */
.L_x_11538:
[----:B------:R-:W-:Y:S01]  /*169a0*/  IMAD R3, R6, 0x8, R17 ;  /* 0x0000000806037824 */ /* 0x000fe200078e0211 */
[----:B------:R-:W-:Y:S01]  /*169b0*/  SHF.L.U32 R2, R7, 0x1f, RZ ;  /* 0x0000001f07027819 */ /* 0x000fe200000006ff */
[----:B------:R-:W-:Y:S03]  /*169c0*/  BSSY B2, `(.L_x_11539) ;  /* 0x0000003000027945 */ /* 0x000fe60003800000 */
[----:B------:R-:W1:Y:S02]  /*169d0*/  SYNCS.PHASECHK.TRANS64.TRYWAIT P0, [R3+URZ+0x31c40], R2 ;  /* 0x031c4002030075a7 */ /* 0x000e64000800017f */
[----:B-1----:R-:W-:Y:S05]  /*169e0*/  @!P0 BRA `(.L_x_11540) ;  /* 0x0000003800f88947 */ /* 0x002fea0003800000 */
.L_x_11632:
[----:B------:R-:W-:Y:S05]  /*169f0*/  BSYNC B2 ;  /* 0x0000000000027941 */ /* 0x000fea0003800000 */
.L_x_11539:
        /* <DEDUP_REMOVED lines=12> */
.L_x_11542:
[----:B------:R-:W-:Y:S05]  /*16ac0*/  BSYNC B2 ;  /* 0x0000000000027941 */ /* 0x000fea0003800000 */
.L_x_11541:
        /* <DEDUP_REMOVED lines=11> */
.L_x_11543:
        /* <DEDUP_REMOVED lines=16> */
.L_x_11544:
        /* <DEDUP_REMOVED lines=16> */
.L_x_11545:
        /* <DEDUP_REMOVED lines=15> */
.L_x_11633:
[----:B------:R-:W-:Y:S05]  /*16e70*/  BSYNC B2 ;  /* 0x0000000000027941 */ /* 0x000fea0003800000 */
.L_x_11546:
        /* <DEDUP_REMOVED lines=11> */
.L_x_11549:
[----:B------:R-:W-:Y:S05]  /*16f30*/  BSYNC B2 ;  /* 0x0000000000027941 */ /* 0x000fea0003800000 */
.L_x_11548:
        /* <DEDUP_REMOVED lines=10> */
.L_x_11550:
        /* <DEDUP_REMOVED lines=15> */
.L_x_11551:
        /* <DEDUP_REMOVED lines=15> */
.L_x_11552:
        /* <DEDUP_REMOVED lines=12> */
.L_x_11537:
[----:B------:R-:W-:Y:S05]  /*17280*/  BSYNC B1 ;  /* 0x0000000000017941 */ /* 0x000fea0003800000 */
.L_x_11536:
        /* <DEDUP_REMOVED lines=33> */
.L_x_11555:
[----:B------:R-:W-:Y:S01]  /*174a0*/  IMAD R2, R18, 0x8, R17 ;  /* 0x0000000812027824 */ /* 0x000fe200078e0211 */
[----:B------:R-:W-:Y:S01]  /*174b0*/  SHF.L.U32 R3, R28, 0x1f, RZ ;  /* 0x0000001f1c037819 */ /* 0x000fe200000006ff */
[----:B------:R-:W-:Y:S03]  /*174c0*/  BSSY B2, `(.L_x_11556) ;  /* 0x0000003000027945 */ /* 0x000fe60003800000 */
[----:B------:R-:W1:Y:S02]  /*174d0*/  SYNCS.PHASECHK.TRANS64.TRYWAIT P0, [R2+URZ+0x31c40], R3 ;  /* 0x031c4003020075a7 */ /* 0x000e64000800017f */
[----:B-1----:R-:W-:Y:S05]  /*174e0*/  @!P0 BRA `(.L_x_11557) ;  /* 0x0000003000608947 */ /* 0x002fea0003800000 */
.L_x_11634:
[----:B------:R-:W-:Y:S05]  /*174f0*/  BSYNC B2 ;  /* 0x0000000000027941 */ /* 0x000fea0003800000 */
.L_x_11556:
        /* <DEDUP_REMOVED lines=12> */
.L_x_11559:
[----:B------:R-:W-:Y:S05]  /*175c0*/  BSYNC B2 ;  /* 0x0000000000027941 */ /* 0x000fea0003800000 */
.L_x_11558:
        /* <DEDUP_REMOVED lines=12> */
.L_x_11560:
        /* <DEDUP_REMOVED lines=16> */
.L_x_11561:
        /* <DEDUP_REMOVED lines=16> */
.L_x_11562:
        /* <DEDUP_REMOVED lines=15> */
.L_x_11635:
[----:B------:R-:W-:Y:S05]  /*17980*/  BSYNC B2 ;  /* 0x0000000000027941 */ /* 0x000fea0003800000 */
.L_x_11563:
        /* <DEDUP_REMOVED lines=11> */
.L_x_11566:
[----:B------:R-:W-:Y:S05]  /*17a40*/  BSYNC B2 ;  /* 0x0000000000027941 */ /* 0x000fea0003800000 */
.L_x_11565:
        /* <DEDUP_REMOVED lines=10> */
.L_x_11567:
        /* <DEDUP_REMOVED lines=15> */
.L_x_11568:
        /* <DEDUP_REMOVED lines=15> */
.L_x_11569:
        /* <DEDUP_REMOVED lines=12> */
.L_x_11554:
[----:B------:R-:W-:Y:S05]  /*17d90*/  BSYNC B1 ;  /* 0x0000000000017941 */ /* 0x000fea0003800000 */
.L_x_11553:
[----:B------:R-:W2:Y:S01]  /*17da0*/  LDL R2, [R1+0x4] ;  /* 0x0000040001027983 */ /* 0x000ea20000100800 */
[----:B------:R-:W-:Y:S01]  /*17db0*/  VIADD R0, R0, 0xfffffffe ;  /* 0xfffffffe00007836 */ /* 0x000fe20000000000 */
[----:B--2---:R-:W-:-:S13]  /*17dc0*/  ISETP.GT.AND P0, PT, R9, R2, PT ;  /* 0x000000020900720c */ /* 0x004fda0003f04270 */
[----:B------:R-:W-:Y:S05]  /*17dd0*/  @P0 BRA `(.L_x_11570) ;  /* 0xffffffe8006c0947 */ /* 0x000fea000383ffff */
.L_x_11516:
[----:B------:R-:W-:Y:S05]  /*17de0*/  BSYNC B0 ;  /* 0x0000000000007941 */ /* 0x000fea0003800000 */
.L_x_11515:
        /* <DEDUP_REMOVED lines=18> */
.L_x_11572:
[----:B------:R-:W-:Y:S05]  /*17f10*/  BSYNC B0 ;  /* 0x0000000000007941 */ /* 0x000fea0003800000 */
.L_x_11571:
[----:B------:R-:W-:Y:S01]  /*17f20*/  LOP3.LUT P0, RZ, R22, 0x1, RZ, 0xc0, !PT ;  /* 0x0000000116ff7812 */ /* 0x000fe2000780c0ff */
[----:B------:R-:W-:-:S12]  /*17f30*/  BSSY B0, `(.L_x_11573) ;  /* 0x0000045000007945 */ /* 0x000fd80003800000 */
[----:B------:R-:W-:Y:S05]  /*17f40*/  @!P0 BRA `(.L_x_11574) ;  /* 0x00000004000c8947 */ /* 0x000fea0003800000 */
[----:B------:R-:W-:Y:S01]  /*17f50*/  IMAD R3, R18, 0x8, R17 ;  /* 0x0000000812037824 */ /* 0x000fe200078e0211 */
[----:B------:R-:W-:Y:S01]  /*17f60*/  SHF.L.U32 R0, R28, 0x1f, RZ ;  /* 0x0000001f1c007819 */ /* 0x000fe200000006ff */
[----:B------:R-:W-:Y:S01]  /*17f70*/  BSSY B1, `(.L_x_11575) ;  /* 0x0000004000017945 */ /* 0x000fe20003800000 */
[----:B------:R-:W-:Y:S02]  /*17f80*/  ISETP.NE.AND P1, PT, R6, RZ, PT ;  /* 0x000000ff0600720c */ /* 0x000fe40003f25270 */
[----:B------:R-:W1:Y:S02]  /*17f90*/  SYNCS.PHASECHK.TRANS64.TRYWAIT P0, [R3+URZ+0x31c60], R0 ;  /* 0x031c6000030075a7 */ /* 0x000e64000800017f */
[----:B-1----:R-:W-:Y:S09]  /*17fa0*/  @!P0 BRA `(.L_x_11576) ;  /* 0x0000002400d88947 */ /* 0x002ff20003800000 */
.L_x_11636:
[----:B------:R-:W-:Y:S05]  /*17fb0*/  BSYNC B1 ;  /* 0x0000000000017941 */ /* 0x000fea0003800000 */
.L_x_11575:
        /* <DEDUP_REMOVED lines=9> */
.L_x_11578:
[----:B------:R-:W-:Y:S05]  /*18050*/  BSYNC B1 ;  /* 0x0000000000017941 */ /* 0x000fea0003800000 */
.L_x_11577:
        /* <DEDUP_REMOVED lines=10> */
.L_x_11579:
        /* <DEDUP_REMOVED lines=15> */
.L_x_11580:
        /* <DEDUP_REMOVED lines=15> */
.L_x_11581:
        /* <DEDUP_REMOVED lines=10> */
.L_x_11574:
[----:B------:R-:W-:Y:S05]  /*18380*/  BSYNC B0 ;  /* 0x0000000000007941 */ /* 0x000fea0003800000 */
.L_x_11573:
[----:B------:R-:W-:-:S05]  /*18390*/  VIADD R18, R18, 0x1 ;  /* 0x0000000112127836 */ /* 0x000fca0000000000 */
[----:B------:R-:W-:-:S04]  /*183a0*/  ISETP.NE.AND P0, PT, R18, 0x2, PT ;  /* 0x000000021200780c */ /* 0x000fc80003f05270 */
[----:B------:R-:W-:Y:S02]  /*183b0*/  SEL R3, RZ, 0x1, P0 ;  /* 0x00000001ff037807 */ /* 0x000fe40000000000 */
[----:B------:R-:W-:Y:S02]  /*183c0*/  SEL R18, R18, RZ, P0 ;  /* 0x000000ff12127207 */ /* 0x000fe40000000000 */
[----:B------:R-:W-:-:S07]  /*183d0*/  LOP3.LUT R28, R28, R3, RZ, 0x3c, !PT ;  /* 0x000000031c1c7212 */ /* 0x000fce00078e3cff */
.L_x_11497:
[----:B------:R-:W-:Y:S05]  /*183e0*/  BSYNC B7 ;  /* 0x0000000000077941 */ /* 0x000fea0003800000 */
.L_x_11495:
        /* <DEDUP_REMOVED lines=11> */
.L_x_11582:
[----:B------:R-:W0:Y:S01]  /*184a0*/  S2R R0, SR_TID.X ;  /* 0x0000000000007919 */ /* 0x000e220000002100 */
[----:B------:R-:W-:Y:S01]  /*184b0*/  UMOV UR4, 0xffffffff ;  /* 0xffffffff00047882 */ /* 0x000fe20000000000 */
[----:B0-----:R-:W-:-:S04]  /*184c0*/  LOP3.LUT R8, R0, 0x1f, RZ, 0xc0, !PT ;  /* 0x0000001f00087812 */ /* 0x001fc800078ec0ff */
[----:B------:R-:W-:Y:S01]  /*184d0*/  ISETP.NE.AND P0, PT, R8, 0x1f, PT ;  /* 0x0000001f0800780c */ /* 0x000fe20003f05270 */
[----:B------:R-:W-:-:S12]  /*184e0*/  BRA.DIV UR4, `(.L_x_11584) ;  /* 0x00000022049c7947 */ /* 0x000fd8000b800000 */
[----:B------:R-:W-:Y:S01]  /*184f0*/  IMAD.IADD R9, R27, 0x1, R8 ;  /* 0x000000011b097824 */ /* 0x000fe200078e0208 */
[----:B------:R-:W-:Y:S01]  /*18500*/  ULDC UR4, c[0x0][0xc3c] ;  /* 0x00030f0000047ab9 */ /* 0x000fe20000000800 */
[----:B------:R-:W-:-:S03]  /*18510*/  ULDC.64 UR6, c[0x0][0x208] ;  /* 0x0000820000067ab9 */ /* 0x000fc60000000a00 */
[----:B------:R-:W-:-:S13]  /*18520*/  ISETP.GE.OR P1, PT, R9, UR4, !P0 ;  /* 0x0000000409007c0c */ /* 0x000fda000c726670 */
[----:B------:R-:W0:Y:S08]  /*18530*/  @!P1 LDC.64 R2, c[0x0][0xc80] ;  /* 0x00032000ff029b82 */ /* 0x000e300000000a00 */
[----:B------:R-:W1:Y:S01]  /*18540*/  @!P1 LDC.64 R4, c[0x0][0xc78] ;  /* 0x00031e00ff049b82 */ /* 0x000e620000000a00 */
[----:B0-----:R-:W-:-:S05]  /*18550*/  @!P1 IMAD.WIDE R2, R9, 0x4, R2 ;  /* 0x0000000409029825 */ /* 0x001fca00078e0202 */
[----:B--2---:R1:W2:Y:S02]  /*18560*/  @!P1 LDG.E R7, desc[UR6][R2.64] ;  /* 0x0000000602079981 */ /* 0x0042a4000c1e1900 */
        /* <DEDUP_REMOVED lines=31> */
.L_x_11646:
[----:B------:R-:W-:Y:S02]  /*18760*/  ULDC UR4, c[0x0][0xc38] ;  /* 0x00030e0000047ab9 */ /* 0x000fe40000000800 */
[----:B------:R-:W-:-:S04]  /*18770*/  IMAD.U32 R4, RZ, RZ, UR4 ;  /* 0x00000004ff047e24 */ /* 0x000fc8000f8e00ff */
[----:B-1----:R-:W-:-:S04]  /*18780*/  IMAD R3, R14, R4, RZ ;  /* 0x000000040e037224 */ /* 0x002fc800078e02ff */
[----:B------:R-:W-:-:S05]  /*18790*/  IMAD.IADD R6, R6, 0x1, R3 ;  /* 0x0000000106067824 */ /* 0x000fca00078e0203 */
[----:B------:R-:W-:-:S13]  /*187a0*/  ISETP.GT.AND P6, PT, R6, R0, PT ;  /* 0x000000000600720c */ /* 0x000fda0003fc4270 */
[----:B------:R-:W-:Y:S05]  /*187b0*/  @P6 BRA `(.L_x_11585) ;  /* 0x0000000000a86947 */ /* 0x000fea0003800000 */
.L_x_11588:
[----:B0-----:R-:W0:Y:S01]  /*187c0*/  LDC R2, c[0x0][0xc3c] ;  /* 0x00030f00ff027b82 */ /* 0x001e220000000800 */
[----:B------:R-:W-:-:S05]  /*187d0*/  VIADD R27, R27, 0x1f ;  /* 0x0000001f1b1b7836 */ /* 0x000fca0000000000 */
[----:B0-----:R-:W-:-:S13]  /*187e0*/  ISETP.GE.AND P6, PT, R27, R2, PT ;  /* 0x000000021b00720c */ /* 0x001fda0003fc6270 */
[----:B------:R-:W-:Y:S05]  /*187f0*/  @P6 BRA `(.L_x_11586) ;  /* 0x0000000800c46947 */ /* 0x000fea0003800000 */
[----:B------:R-:W0:Y:S01]  /*18800*/  S2R R3, SR_TID.X ;  /* 0x0000000000037919 */ /* 0x000e220000002100 */
        /* <DEDUP_REMOVED lines=31> */
.L_x_11654:
[----:B------:R-:W-:Y:S02]  /*18a00*/  ULDC UR4, c[0x0][0xc38] ;  /* 0x00030e0000047ab9 */ /* 0x000fe40000000800 */
[----:B------:R-:W-:-:S04]  /*18a10*/  IMAD.U32 R4, RZ, RZ, UR4 ;  /* 0x00000004ff047e24 */ /* 0x000fc8000f8e00ff */
[----:B-1----:R-:W-:-:S04]  /*18a20*/  IMAD R3, R14, R4, RZ ;  /* 0x000000040e037224 */ /* 0x002fc800078e02ff */
[----:B------:R-:W-:-:S05]  /*18a30*/  IMAD.IADD R6, R3, 0x1, R6 ;  /* 0x0000000103067824 */ /* 0x000fca00078e0206 */
[----:B------:R-:W-:-:S13]  /*18a40*/  ISETP.GT.AND P6, PT, R6, R0, PT ;  /* 0x000000000600720c */ /* 0x000fda0003fc4270 */
[----:B------:R-:W-:Y:S05]  /*18a50*/  @!P6 BRA `(.L_x_11588) ;  /* 0xfffffffc0058e947 */ /* 0x000fea000383ffff */
.L_x_11585:
        /* <DEDUP_REMOVED lines=10> */
.L_x_11659:
[----:B------:R-:W-:-:S13]  /*18b00*/  ISETP.NE.AND P0, PT, R3, RZ, PT ;  /* 0x000000ff0300720c */ /* 0x000fda0003f05270 */
[----:B------:R-:W-:Y:S05]  /*18b10*/  @!P0 BRA `(.L_x_11590) ;  /* 0x0000000000108947 */ /* 0x000fea0003800000 */
[----:B------:R-:W-:Y:S01]  /*18b20*/  UMOV UR4, 0xffffffff ;  /* 0xffffffff00047882 */ /* 0x000fe20000000000 */
[----:B------:R-:W-:Y:S02]  /*18b30*/  VIADD R12, R7, 0xffffffff ;  /* 0xffffffff070c7836 */ /* 0x000fe40000000000 */
[----:B------:R-:W-:Y:S05]  /*18b40*/  BRA.DIV UR4, `(.L_x_11591) ;  /* 0x0000002604587947 */ /* 0x000fea000b800000 */
[----:B------:R4:W0:Y:S02]  /*18b50*/  SHFL.IDX PT, R24, R2, R12, 0x1f ;  /* 0x00001f0c02187589 */ /* 0x00082400000e0000 */
.L_x_11590:
        /* <DEDUP_REMOVED lines=59> */
.L_x_11592:
[----:B----4-:R-:W0:Y:S01]  /*18f10*/  LDC.64 R2, c[0x0][0xc90] ;  /* 0x00032400ff027b82 */ /* 0x010e220000000a00 */
[----:B------:R-:W-:Y:S01]  /*18f20*/  ULDC.64 UR4, c[0x0][0x208] ;  /* 0x0000820000047ab9 */ /* 0x000fe20000000a00 */
[----:B0-----:R-:W-:-:S05]  /*18f30*/  IMAD.WIDE R2, R27, 0x4, R2 ;  /* 0x000000041b027825 */ /* 0x001fca00078e0202 */
[----:B------:R0:W2:Y:S02]  /*18f40*/  LDG.E R6, desc[UR4][R2.64] ;  /* 0x0000000402067981 */ /* 0x0000a4000c1e1900 */
[----:B0-----:R-:W-:Y:S02]  /*18f50*/  IMAD.MOV.U32 R2, RZ, RZ, RZ ;  /* 0x000000ffff027224 */ /* 0x001fe400078e00ff */
[----:B--2---:R-:W-:-:S05]  /*18f60*/  IMAD R5, R25, R6, RZ ;  /* 0x0000000619057224 */ /* 0x004fca00078e02ff */
        /* <DEDUP_REMOVED lines=55> */
.L_x_11593:
[----:B------:R-:W-:-:S05]  /*192e0*/  LOP3.LUT R0, RZ, R3, RZ, 0x33, !PT ;  /* 0x00000003ff007212 */ /* 0x000fca00078e33ff */
[----:B------:R-:W-:Y:S01]  /*192f0*/  IMAD.IADD R25, R25, 0x1, R0 ;  /* 0x0000000119197824 */ /* 0x000fe200078e0200 */
[----:B------:R-:W-:Y:S06]  /*19300*/  BRA `(.L_x_11594) ;  /* 0x00000000001c7947 */ /* 0x000fec0003800000 */
.L_x_11586:
[----:B------:R-:W-:Y:S01]  /*19310*/  UMOV UR4, URZ ;  /* 0x0000003f00047c82 */ /* 0x000fe20008000000 */
[----:B------:R-:W-:Y:S01]  /*19320*/  UMOV UR5, URZ ;  /* 0x0000003f00057c82 */ /* 0x000fe20008000000 */
[----:B------:R-:W-:Y:S01]  /*19330*/  ULDC UR6, c[0x0][0xc3c] ;  /* 0x00030f0000067ab9 */ /* 0x000fe20000000800 */
[----:B------:R-:W-:Y:S02]  /*19340*/  IMAD.MOV.U32 R24, RZ, RZ, R0 ;  /* 0x000000ffff187224 */ /* 0x000fe400078e0000 */
[----:B------:R-:W-:Y:S02]  /*19350*/  IMAD.U32 R25, RZ, RZ, UR4 ;  /* 0x00000004ff197e24 */ /* 0x000fe4000f8e00ff */
[----:B------:R-:W-:Y:S02]  /*19360*/  IMAD.U32 R26, RZ, RZ, UR5 ;  /* 0x00000005ff1a7e24 */ /* 0x000fe4000f8e00ff */
[----:B------:R-:W-:-:S07]  /*19370*/  IMAD.U32 R27, RZ, RZ, UR6 ;  /* 0x00000006ff1b7e24 */ /* 0x000fce000f8e00ff */
.L_x_11594:
        /* <DEDUP_REMOVED lines=10> */
.L_x_11583:
[----:B------:R-:W-:Y:S02]  /*19420*/  ULDC UR4, c[0x0][0xc3c] ;  /* 0x00030f0000047ab9 */ /* 0x000fe40000000800 */
[----:B---3--:R-:W-:-:S13]  /*19430*/  ISETP.GE.AND P0, PT, R27, UR4, PT ;  /* 0x000000041b007c0c */ /* 0x008fda000bf06270 */
[----:B------:R-:W-:Y:S05]  /*19440*/  @!P0 BRA `(.L_x_11595) ;  /* 0xffffffa400348947 */ /* 0x000fea000383ffff */
[----:B------:R-:W-:Y:S05]  /*19450*/  BSYNC B8 ;  /* 0x0000000000087941 */ /* 0x000fea0003800000 */
.L_x_11489:
[----:B-1----:R-:W3:Y:S01]  /*19460*/  LDL.LU R0, [R1+0x28] ;  /* 0x0000280001007983 */ /* 0x002ee20000300800 */
[----:B------:R-:W-:Y:S01]  /*19470*/  BSSY B0, `(.L_x_11596) ;  /* 0x000000b000007945 */ /* 0x000fe20003800000 */
[----:B------:R-:W0:Y:S01]  /*19480*/  S2R R5, SR_CgaCtaId ;  /* 0x0000000000057919 */ /* 0x000e220000008800 */
[----:B---3--:R-:W-:-:S05]  /*19490*/  VIADD R0, R0, 0x1 ;  /* 0x0000000100007836 */ /* 0x008fca0000000000 */
        /* <DEDUP_REMOVED lines=8> */
.L_x_11662:
[----:B------:R-:W-:Y:S05]  /*19520*/  BSYNC B0 ;  /* 0x0000000000007941 */ /* 0x000fea0003800000 */
.L_x_11596:
[----:B------:R-:W-:-:S03]  /*19530*/  UMOV UR4, 0xffffffff ;  /* 0xffffffff00047882 */ /* 0x000fc60000000000 */
[----:B------:R-:W-:Y:S05]  /*19540*/  BRA.DIV UR4, `(.L_x_11598) ;  /* 0x0000001e04147947 */ /* 0x000fea000b800000 */
[----:B0-----:R-:W0:Y:S02]  /*19550*/  S2R R0, SR_TID.X ;  /* 0x0000000000007919 */ /* 0x001e240000002100 */
[----:B0-----:R-:W-:-:S04]  /*19560*/  SHF.R.U32.HI R0, RZ, 0x5, R0 ;  /* 0x00000005ff007819 */ /* 0x001fc80000011600 */
[----:B------:R-:W-:-:S05]  /*19570*/  LOP3.LUT R0, R0, 0x3, RZ, 0xc0, !PT ;  /* 0x0000000300007812 */ /* 0x000fca00078ec0ff */
[----:B------:R0:W1:Y:S02]  /*19580*/  SHFL.IDX PT, R14, R0, RZ, 0x1f ;  /* 0x00001fff000e7589 */ /* 0x00006400000e0000 */
.L_x_11665:
[----:B-1----:R-:W-:Y:S01]  /*19590*/  ISETP.NE.AND P0, PT, R14, RZ, PT ;  /* 0x000000ff0e00720c */ /* 0x002fe20003f05270 */
[----:B------:R-:W-:-:S12]  /*195a0*/  BSSY B0, `(.L_x_11599) ;  /* 0x0000026000007945 */ /* 0x000fd80003800000 */
[----:B------:R-:W-:Y:S05]  /*195b0*/  @P0 BRA `(.L_x_11600) ;  /* 0x0000000000900947 */ /* 0x000fea0003800000 */
[----:B------:R-:W-:-:S03]  /*195c0*/  UMOV UR4, 0xffffffff ;  /* 0xffffffff00047882 */ /* 0x000fc60000000000 */
[----:B------:R-:W-:Y:S05]  /*195d0*/  BRA.DIV UR4, `(.L_x_11601) ;  /* 0x0000001e04247947 */ /* 0x000fea000b800000 */
[----:B------:R-:W-:-:S13]  /*195e0*/  ELECT P6, URZ, PT ;  /* 0x00000000003f782f */ /* 0x000fda00038c0000 */
.L_x_11668:
[----:B------:R-:W-:Y:S05]  /*195f0*/  @!P6 BRA `(.L_x_11600) ;  /* 0x000000000080e947 */ /* 0x000fea0003800000 */
[----:B0-----:R-:W3:Y:S02]  /*19600*/  LDL R0, [R1+0x48] ;  /* 0x0000480001007983 */ /* 0x001ee40000100800 */
[----:B---3--:R-:W-:-:S13]  /*19610*/  R2UR UR4, R0 ;  /* 0x00000000000472ca */ /* 0x008fda00000e0000 */
[----:B------:R-:W-:-:S06]  /*19620*/  ULOP3.LUT UR4, UR4, 0x2, URZ, 0xfc, !UPT ;  /* 0x0000000204047892 */ /* 0x000fcc000f8efc3f */
[----:B------:R-:W-:-:S05]  /*19630*/  IMAD.U32 R0, RZ, RZ, UR4 ;  /* 0x00000004ff007e24 */ /* 0x000fca000f8e00ff */
[----:B------:R-:W-:-:S13]  /*19640*/  ISETP.NE.AND P2, PT, R0, 0x3, PT ;  /* 0x000000030000780c */ /* 0x000fda0003f45270 */
[----:B------:R-:W-:Y:S05]  /*19650*/  @!P2 BRA `(.L_x_11602) ;  /* 0x000000000004a947 */ /* 0x000fea0003800000 */
[----:B------:R-:W-:Y:S01]  /*19660*/  BPT.TRAP 0x1 ;  /* 0x000000040000795c */ /* 0x000fe20000300000 */
.L_x_11602:
[----:B------:R-:W-:Y:S01]  /*19670*/  VIADD R3, R9, 0x31c40 ;  /* 0x00031c4009037836 */ /* 0x000fe20000000000 */
[----:B------:R-:W-:Y:S01]  /*19680*/  SHF.L.U32 R2, R28, 0x1f, RZ ;  /* 0x0000001f1c027819 */ /* 0x000fe200000006ff */
[C---:B------:R-:W-:Y:S02]  /*19690*/  VIADD R0, R18.reuse, 0x1 ;  /* 0x0000000112007836 */ /* 0x040fe40000000000 */
[----:B--2---:R-:W-:-:S03]  /*196a0*/  IMAD R7, R18, 0x8, R3 ;  /* 0x0000000812077824 */ /* 0x004fc600078e0203 */
        /* <DEDUP_REMOVED lines=8> */
.L_x_11669:
[----:B------:R-:W1:Y:S02]  /*19730*/  SYNCS.PHASECHK.TRANS64.TRYWAIT P0, [R3+URZ], R0 ;  /* 0x00000000030075a7 */ /* 0x000e64000800017f */
[----:B-1----:R-:W-:Y:S05]  /*19740*/  @!P0 BRA `(.L_x_11604) ;  /* 0x0000001800fc8947 */ /* 0x002fea0003800000 */
.L_x_11670:
[----:B------:R-:W-:Y:S05]  /*19750*/  @!P2 BRA `(.L_x_11605) ;  /* 0x000000000004a947 */ /* 0x000fea0003800000 */
[----:B------:R-:W-:Y:S01]  /*19760*/  BPT.TRAP 0x1 ;  /* 0x000000040000795c */ /* 0x000fe20000300000 */
.L_x_11605:
[----:B-1----:R-:W-:-:S04]  /*19770*/  VIADD R3, R9, 0x31c60 ;  /* 0x00031c6009037836 */ /* 0x002fc80000000000 */
[----:B------:R-:W-:-:S04]  /*19780*/  IMAD R5, R18, 0x8, R3 ;  /* 0x0000000812057824 */ /* 0x000fc800078e0203 */
[----:B------:R-:W1:Y:S02]  /*19790*/  SYNCS.PHASECHK.TRANS64.TRYWAIT P0, [R5+URZ], R2 ;  /* 0x00000002050075a7 */ /* 0x000e64000800017f */
[----:B-1----:R-:W-:Y:S05]  /*197a0*/  @!P0 BRA `(.L_x_11606) ;  /* 0x0000001800f88947 */ /* 0x002fea0003800000 */
.L_x_11671:
[----:B------:R-:W-:-:S07]  /*197b0*/  IMAD R3, R4, 0x8, R3 ;  /* 0x0000000804037824 */ /* 0x000fce00078e0203 */
.L_x_11607:
[----:B--2---:R2:W3:Y:S02]  /*197c0*/  SYNCS.PHASECHK.TRANS64.TRYWAIT P0, [R3+URZ], R0 ;  /* 0x00000000030075a7 */ /* 0x0044e4000800017f */
[----:B---3--:R-:W-:Y:S05]  /*197d0*/  @!P0 NANOSLEEP.SYNCS 0x989680 ;  /* 0x009896800000895d */ /* 0x008fea0003900000 */
[----:B------:R-:W3:Y:S02]  /*197e0*/  @!P0 SYNCS.PHASECHK.TRANS64 P0, [R3+URZ], R0 ;  /* 0x00000000030085a7 */ /* 0x000ee4000800007f */
[----:B---3--:R-:W-:Y:S05]  /*197f0*/  @!P0 BRA `(.L_x_11607) ;  /* 0xfffffffc00f08947 */ /* 0x008fea000383ffff */
.L_x_11600:
[----:B------:R-:W-:Y:S05]  /*19800*/  BSYNC B0 ;  /* 0x0000000000007941 */ /* 0x000fea0003800000 */
.L_x_11599:
[----:B------:R-:W-:Y:S05]  /*19810*/  EXIT ;  /* 0x000000000000794d */ /* 0x000fea0003800000 */
.L_x_11436:
[----:B0-----:R-:W-:-:S04]  /*19820*/  IMAD.U32 R3, RZ, RZ, UR37 ;  /* 0x00000025ff037e24 */ /* 0x001fc8000f8e00ff */
[----:B------:R0:W1:Y:S03]  /*19830*/  SYNCS.PHASECHK.TRANS64.TRYWAIT P1, [R3+URZ+0x31c00], R0 ;  /* 0x031c0000030075a7 */ /* 0x000066000802017f */
[----:B-1----:R-:W-:Y:S05]  /*19840*/  @!P1 NANOSLEEP.SYNCS 0x989680 ;  /* 0x009896800000995d */ /* 0x002fea0003900000 */
[----:B------:R-:W1:Y:S02]  /*19850*/  @!P1 SYNCS.PHASECHK.TRANS64 P1, [R3+URZ+0x31c00], R0 ;  /* 0x031c0000030095a7 */ /* 0x000e64000802007f */
[----:B-1----:R-:W-:Y:S05]  /*19860*/  @!P1 BRA `(.L_x_11436) ;  /* 0xfffffffc00ec9947 */ /* 0x002fea000383ffff */
[----:B------:R-:W-:Y:S05]  /*19870*/  BRA `(.L_x_11608) ;  /* 0xfffffe8400e87947 */ /* 0x000fea000383ffff */
.L_x_11440:
[----:B-1----:R1:W2:Y:S02]  /*19880*/  SYNCS.PHASECHK.TRANS64.TRYWAIT P2, [R0+URZ+0x31c30], R3 ;  /* 0x031c3003000075a7 */ /* 0x0022a4000804017f */
[----:B--2---:R-:W-:Y:S05]  /*19890*/  @!P2 NANOSLEEP.SYNCS 0x989680 ;  /* 0x009896800000a95d */ /* 0x004fea0003900000 */
[----:B------:R-:W2:Y:S02]  /*198a0*/  @!P2 SYNCS.PHASECHK.TRANS64 P2, [R0+URZ+0x31c30], R3 ;  /* 0x031c30030000a5a7 */ /* 0x000ea4000804007f */
[----:B--2---:R-:W-:Y:S05]  /*198b0*/  @!P2 BRA `(.L_x_11440) ;  /* 0xfffffffc00f0a947 */ /* 0x004fea000383ffff */
[----:B------:R-:W-:Y:S05]  /*198c0*/  BRA `(.L_x_11439) ;  /* 0xfffffe88000c7947 */ /* 0x000fea000383ffff */
.L_x_11445:
[----:B-1----:R-:W-:-:S04]  /*198d0*/  IMAD.U32 R8, RZ, RZ, UR4 ;  /* 0x00000004ff087e24 */ /* 0x002fc8000f8e00ff */
[----:B------:R1:W2:Y:S03]  /*198e0*/  SYNCS.PHASECHK.TRANS64.TRYWAIT P3, [R8+URZ+0x31c30], R7 ;  /* 0x031c3007080075a7 */ /* 0x0002a6000806017f */
[----:B--2---:R-:W-:Y:S05]  /*198f0*/  @!P3 NANOSLEEP.SYNCS 0x989680 ;  /* 0x009896800000b95d */ /* 0x004fea0003900000 */
[----:B------:R-:W2:Y:S02]  /*19900*/  @!P3 SYNCS.PHASECHK.TRANS64 P3, [R8+URZ+0x31c30], R7 ;  /* 0x031c30070800b5a7 */ /* 0x000ea4000806007f */
[----:B--2---:R-:W-:Y:S05]  /*19910*/  @!P3 BRA `(.L_x_11445) ;  /* 0xfffffffc00ecb947 */ /* 0x004fea000383ffff */
[----:B------:R-:W-:Y:S05]  /*19920*/  BRA `(.L_x_11442) ;  /* 0xfffffec800f07947 */ /* 0x000fea000383ffff */
.L_x_11449:
[----:B-1----:R-:W-:-:S04]  /*19930*/  IMAD.U32 R8, RZ, RZ, UR4 ;  /* 0x00000004ff087e24 */ /* 0x002fc8000f8e00ff */
[----:B------:R1:W2:Y:S03]  /*19940*/  SYNCS.PHASECHK.TRANS64.TRYWAIT P3, [R8+URZ+0x31c50], R7 ;  /* 0x031c5007080075a7 */ /* 0x0002a6000806017f */
[----:B--2---:R-:W-:Y:S05]  /*19950*/  @!P3 NANOSLEEP.SYNCS 0x989680 ;  /* 0x009896800000b95d */ /* 0x004fea0003900000 */
[----:B------:R-:W2:Y:S02]  /*19960*/  @!P3 SYNCS.PHASECHK.TRANS64 P3, [R8+URZ+0x31c50], R7 ;  /* 0x031c50070800b5a7 */ /* 0x000ea4000806007f */
[----:B--2---:R-:W-:Y:S05]  /*19970*/  @!P3 BRA `(.L_x_11449) ;  /* 0xfffffffc00ecb947 */ /* 0x004fea000383ffff */
[----:B------:R-:W-:Y:S05]  /*19980*/  BRA `(.L_x_11446) ;  /* 0xfffffee000907947 */ /* 0x000fea000383ffff */
.L_x_11455:
[----:B--2---:R-:W-:-:S04]  /*19990*/  IMAD.U32 R7, RZ, RZ, UR4 ;  /* 0x00000004ff077e24 */ /* 0x004fc8000f8e00ff */
[----:B------:R2:W3:Y:S03]  /*199a0*/  SYNCS.PHASECHK.TRANS64.TRYWAIT P2, [R7+URZ+0x31c30], R6 ;  /* 0x031c3006070075a7 */ /* 0x0004e6000804017f */
[----:B---3--:R-:W-:Y:S05]  /*199b0*/  @!P2 NANOSLEEP.SYNCS 0x989680 ;  /* 0x009896800000a95d */ /* 0x008fea0003900000 */
[----:B------:R-:W3:Y:S02]  /*199c0*/  @!P2 SYNCS.PHASECHK.TRANS64 P2, [R7+URZ+0x31c30], R6 ;  /* 0x031c30060700a5a7 */ /* 0x000ee4000804007f */
[----:B---3--:R-:W-:Y:S05]  /*199d0*/  @!P2 BRA `(.L_x_11455) ;  /* 0xfffffffc00eca947 */ /* 0x008fea000383ffff */
[----:B------:R-:W-:Y:S05]  /*199e0*/  BRA `(.L_x_11452) ;  /* 0xffffff1400b07947 */ /* 0x000fea000383ffff */
.L_x_11459:
[----:B-1----:R-:W-:-:S04]  /*199f0*/  IMAD.U32 R7, RZ, RZ, UR4 ;  /* 0x00000004ff077e24 */ /* 0x002fc8000f8e00ff */
[----:B------:R1:W2:Y:S03]  /*19a00*/  SYNCS.PHASECHK.TRANS64.TRYWAIT P2, [R7+URZ+0x31c50], R6 ;  /* 0x031c5006070075a7 */ /* 0x0002a6000804017f */
[----:B--2---:R-:W-:Y:S05]  /*19a10*/  @!P2 NANOSLEEP.SYNCS 0x989680 ;  /* 0x009896800000a95d */ /* 0x004fea0003900000 */
[----:B------:R-:W2:Y:S02]  /*19a20*/  @!P2 SYNCS.PHASECHK.TRANS64 P2, [R7+URZ+0x31c50], R6 ;  /* 0x031c50060700a5a7 */ /* 0x000ea4000804007f */
[----:B--2---:R-:W-:Y:S05]  /*19a30*/  @!P2 BRA `(.L_x_11459) ;  /* 0xfffffffc00eca947 */ /* 0x004fea000383ffff */
[----:B------:R-:W-:Y:S05]  /*19a40*/  BRA `(.L_x_11456) ;  /* 0xffffff2c00507947 */ /* 0x000fea000383ffff */
.L_x_11464:
[----:B--2---:R-:W-:-:S04]  /*19a50*/  IMAD.U32 R5, RZ, RZ, UR6 ;  /* 0x00000006ff057e24 */ /* 0x004fc8000f8e00ff */
[----:B------:R2:W3:Y:S03]  /*19a60*/  SYNCS.PHASECHK.TRANS64.TRYWAIT P0, [R5+URZ+0x31c50], R4 ;  /* 0x031c5004050075a7 */ /* 0x0004e6000800017f */
[----:B---3--:R-:W-:Y:S05]  /*19a70*/  @!P0 NANOSLEEP.SYNCS 0x989680 ;  /* 0x009896800000895d */ /* 0x008fea0003900000 */
[----:B------:R-:W3:Y:S02]  /*19a80*/  @!P0 SYNCS.PHASECHK.TRANS64 P0, [R5+URZ+0x31c50], R4 ;  /* 0x031c5004050085a7 */ /* 0x000ee4000800007f */
[----:B---3--:R-:W-:Y:S05]  /*19a90*/  @!P0 BRA `(.L_x_11464) ;  /* 0xfffffffc00ec8947 */ /* 0x008fea000383ffff */
[----:B------:R-:W-:Y:S05]  /*19aa0*/  BRA `(.L_x_11463) ;  /* 0xffffff54007c7947 */ /* 0x000fea000383ffff */
.L_x_11503:
        /* <DEDUP_REMOVED lines=11> */
.L_x_11610:
[----:B------:R-:W-:Y:S05]  /*19b60*/  BSYNC B0 ;  /* 0x0000000000007941 */ /* 0x000fea0003800000 */
.L_x_11609:
[----:B------:R-:W-:Y:S05]  /*19b70*/  BRA `(.L_x_11611) ;  /* 0xffffffac00347947 */ /* 0x000fea000383ffff */
.L_x_11505:
[----:B------:R-:W-:Y:S01]  /*19b80*/  BSSY B0, `(.L_x_11612) ;  /* 0x0000006000007945 */ /* 0x000fe20003800000 */
[----:B------:R-:W-:-:S07]  /*19b90*/  IMAD.MOV.U32 R15, RZ, RZ, -0x1 ;  /* 0xffffffffff0f7424 */ /* 0x000fce00078e00ff */
[----:B012---:R-:W-:Y:S05]  /*19ba0*/  WARPSYNC.COLLECTIVE R15, `(.L_x_11613) ;  /* 0x000000000f0c7348 */ /* 0x007fea0003c00000 */
[----:B------:R-:W-:Y:S02]  /*19bb0*/  ELECT P6, UR62, PT ;  /* 0x00000000003e782f */ /* 0x000fe400038c0000 */
[----:B------:R-:W-:Y:S01]  /*19bc0*/  MOV R14, UR62 ;  /* 0x0000003e000e7c02 */ /* 0x000fe20008000f00 */
[----:B012---:R-:W-:Y:S10]  /*19bd0*/  ENDCOLLECTIVE ;  /* 0x000000000000791b */ /* 0x007ff40003800000 */
.L_x_11613:
[----:B------:R-:W-:Y:S05]  /*19be0*/  BSYNC B0 ;  /* 0x0000000000007941 */ /* 0x000fea0003800000 */
.L_x_11612:
[----:B------:R-:W-:Y:S05]  /*19bf0*/  BRA `(.L_x_11614) ;  /* 0xffffffac00347947 */ /* 0x000fea000383ffff */
.L_x_11507:
[----:B--2---:R2:W3:Y:S02]  /*19c00*/  SYNCS.PHASECHK.TRANS64.TRYWAIT P0, [R0+URZ+0x31c40], R2 ;  /* 0x031c4002000075a7 */ /* 0x0044e4000800017f */
[----:B---3--:R-:W-:Y:S05]  /*19c10*/  @!P0 NANOSLEEP.SYNCS 0x989680 ;  /* 0x009896800000895d */ /* 0x008fea0003900000 */
[----:B------:R-:W3:Y:S02]  /*19c20*/  @!P0 SYNCS.PHASECHK.TRANS64 P0, [R0+URZ+0x31c40], R2 ;  /* 0x031c4002000085a7 */ /* 0x000ee4000800007f */
[----:B---3--:R-:W-:Y:S05]  /*19c30*/  @!P0 BRA `(.L_x_11507) ;  /* 0xfffffffc00f08947 */ /* 0x008fea000383ffff */
[----:B------:R-:W-:Y:S05]  /*19c40*/  BRA `(.L_x_11615) ;  /* 0xffffffac008c7947 */ /* 0x000fea000383ffff */
.L_x_11511:
        /* <DEDUP_REMOVED lines=12> */
.L_x_11616:
[----:B------:R-:W-:Y:S02]  /*19d10*/  IMAD.MOV.U32 R13, RZ, RZ, R0 ;  /* 0x000000ffff0d7224 */ /* 0x000fe400078e0000 */
[----:B------:R-:W-:-:S07]  /*19d20*/  IMAD.MOV.U32 R2, RZ, RZ, R14 ;  /* 0x000000ffff027224 */ /* 0x000fce00078e000e */
[----:B------:R-:W-:Y:S05]  /*19d30*/  WARPSYNC.COLLECTIVE R15, `(.L_x_11617) ;  /* 0x000000000f087348 */ /* 0x000fea0003c00000 */
[----:B------:R0:W1:Y:S02]  /*19d40*/  SHFL.IDX P6, R14, R13, R12, R11 ;  /* 0x0000000c0d0e7389 */ /* 0x00006400000c000b */
[----:B01----:R-:W-:Y:S01]  /*19d50*/  ENDCOLLECTIVE ;  /* 0x000000000000791b */ /* 0x003fe20003800000 */
.L_x_11617:
        /* <DEDUP_REMOVED lines=19> */
.L_x_11618:
[----:B------:R-:W-:Y:S02]  /*19e90*/  IMAD.MOV.U32 R13, RZ, RZ, R0 ;  /* 0x000000ffff0d7224 */ /* 0x000fe400078e0000 */
[----:B------:R-:W-:-:S07]  /*19ea0*/  IMAD.MOV.U32 R2, RZ, RZ, R14 ;  /* 0x000000ffff027224 */ /* 0x000fce00078e000e */
[----:B------:R-:W-:Y:S05]  /*19eb0*/  WARPSYNC.COLLECTIVE R15, `(.L_x_11619) ;  /* 0x000000000f087348 */ /* 0x000fea0003c00000 */
[----:B------:R0:W1:Y:S02]  /*19ec0*/  SHFL.IDX P6, R14, R13, R12, R11 ;  /* 0x0000000c0d0e7389 */ /* 0x00006400000c000b */
[----:B01----:R-:W-:Y:S01]  /*19ed0*/  ENDCOLLECTIVE ;  /* 0x000000000000791b */ /* 0x003fe20003800000 */
.L_x_11619:
        /* <DEDUP_REMOVED lines=18> */
.L_x_11620:
[----:B------:R-:W-:-:S05]  /*1a000*/  VIADD R2, R25, 0x40 ;  /* 0x0000004019027836 */ /* 0x000fca0000000000 */
[----:B------:R-:W-:Y:S01]  /*1a010*/  ISETP.GE.AND P3, PT, R2, R5, PT ;  /* 0x000000050200720c */ /* 0x000fe20003f66270 */
[----:B------:R-:W-:Y:S02]  /*1a020*/  IMAD.MOV.U32 R13, RZ, RZ, R0 ;  /* 0x000000ffff0d7224 */ /* 0x000fe400078e0000 */
[----:B------:R-:W-:-:S10]  /*1a030*/  IMAD.MOV.U32 R2, RZ, RZ, R14 ;  /* 0x000000ffff027224 */ /* 0x000fd400078e000e */
[----:B------:R-:W-:Y:S05]  /*1a040*/  WARPSYNC.COLLECTIVE R15, `(.L_x_11621) ;  /* 0x000000000f087348 */ /* 0x000fea0003c00000 */
[----:B------:R0:W1:Y:S02]  /*1a050*/  SHFL.IDX P6, R14, R13, R12, R11 ;  /* 0x0000000c0d0e7389 */ /* 0x00006400000c000b */
[----:B01----:R-:W-:Y:S01]  /*1a060*/  ENDCOLLECTIVE ;  /* 0x000000000000791b */ /* 0x003fe20003800000 */
.L_x_11621:
        /* <DEDUP_REMOVED lines=18> */
.L_x_11622:
[----:B------:R-:W-:Y:S02]  /*1a190*/  IMAD.MOV.U32 R13, RZ, RZ, R0 ;  /* 0x000000ffff0d7224 */ /* 0x000fe400078e0000 */
[----:B------:R-:W-:-:S05]  /*1a1a0*/  VIADD R0, R25, 0x60 ;  /* 0x0000006019007836 */ /* 0x000fca0000000000 */
[----:B------:R-:W-:Y:S01]  /*1a1b0*/  ISETP.GE.AND P3, PT, R0, R5, PT ;  /* 0x000000050000720c */ /* 0x000fe20003f66270 */
[----:B------:R-:W-:-:S12]  /*1a1c0*/  IMAD.MOV.U32 R4, RZ, RZ, R14 ;  /* 0x000000ffff047224 */ /* 0x000fd800078e000e */
[----:B------:R-:W-:Y:S05]  /*1a1d0*/  WARPSYNC.COLLECTIVE R15, `(.L_x_11623) ;  /* 0x000000000f087348 */ /* 0x000fea0003c00000 */
[----:B------:R0:W1:Y:S02]  /*1a1e0*/  SHFL.IDX P6, R14, R13, R12, R11 ;  /* 0x0000000c0d0e7389 */ /* 0x00006400000c000b */
[----:B01----:R-:W-:Y:S01]  /*1a1f0*/  ENDCOLLECTIVE ;  /* 0x000000000000791b */ /* 0x003fe20003800000 */
.L_x_11623:
        /* <DEDUP_REMOVED lines=15> */
.L_x_11624:
[----:B------:R-:W-:-:S05]  /*1a2f0*/  VIADD R2, R25, 0x80 ;  /* 0x0000008019027836 */ /* 0x000fca0000000000 */
[----:B------:R-:W-:Y:S01]  /*1a300*/  ISETP.GE.AND P3, PT, R2, R5, PT ;  /* 0x000000050200720c */ /* 0x000fe20003f66270 */
[----:B------:R-:W-:Y:S02]  /*1a310*/  IMAD.MOV.U32 R13, RZ, RZ, R7 ;  /* 0x000000ffff0d7224 */ /* 0x000fe400078e0007 */
[----:B------:R-:W-:-:S10]  /*1a320*/  IMAD.MOV.U32 R0, RZ, RZ, R14 ;  /* 0x000000ffff007224 */ /* 0x000fd400078e000e */
[----:B------:R-:W-:Y:S05]  /*1a330*/  WARPSYNC.COLLECTIVE R15, `(.L_x_11625) ;  /* 0x000000000f087348 */ /* 0x000fea0003c00000 */
[----:B------:R0:W1:Y:S02]  /*1a340*/  SHFL.IDX P6, R14, R13, R12, R11 ;  /* 0x0000000c0d0e7389 */ /* 0x00006400000c000b */
[----:B01----:R-:W-:Y:S01]  /*1a350*/  ENDCOLLECTIVE ;  /* 0x000000000000791b */ /* 0x003fe20003800000 */
.L_x_11625:
        /* <DEDUP_REMOVED lines=17> */
.L_x_11626:
[----:B------:R-:W-:Y:S02]  /*1a470*/  IMAD.MOV.U32 R13, RZ, RZ, R7 ;  /* 0x000000ffff0d7224 */ /* 0x000fe400078e0007 */
[----:B------:R-:W-:-:S07]  /*1a480*/  IMAD.MOV.U32 R6, RZ, RZ, R14 ;  /* 0x000000ffff067224 */ /* 0x000fce00078e000e */
[----:B------:R-:W-:Y:S05]  /*1a490*/  WARPSYNC.COLLECTIVE R15, `(.L_x_11627) ;  /* 0x000000000f087348 */ /* 0x000fea0003c00000 */
[----:B------:R0:W1:Y:S02]  /*1a4a0*/  SHFL.IDX P6, R14, R13, R12, R11 ;  /* 0x0000000c0d0e7389 */ /* 0x00006400000c000b */
[----:B01----:R-:W-:Y:S01]  /*1a4b0*/  ENDCOLLECTIVE ;  /* 0x000000000000791b */ /* 0x003fe20003800000 */
.L_x_11627:
[----:B------:R-:W-:Y:S01]  /*1a4c0*/  IMAD.MOV.U32 R2, RZ, RZ, R14 ;  /* 0x000000ffff027224 */ /* 0x000fe200078e000e */
[----:B------:R-:W-:Y:S06]  /*1a4d0*/  BRA `(.L_x_11628) ;  /* 0xffffffb000ec7947 */ /* 0x000fec000383ffff */
.L_x_11514:
[----:B-1----:R1:W2:Y:S02]  /*1a4e0*/  SYNCS.PHASECHK.TRANS64.TRYWAIT P0, [R17+URZ+0x31c20], R0 ;  /* 0x031c2000110075a7 */ /* 0x0022a4000800017f */
[----:B--2---:R-:W-:Y:S05]  /*1a4f0*/  @!P0 NANOSLEEP.SYNCS 0x989680 ;  /* 0x009896800000895d */ /* 0x004fea0003900000 */
[----:B------:R-:W2:Y:S02]  /*1a500*/  @!P0 SYNCS.PHASECHK.TRANS64 P0, [R17+URZ+0x31c20], R0 ;  /* 0x031c2000110085a7 */ /* 0x000ea4000800007f */
[----:B--2---:R-:W-:Y:S05]  /*1a510*/  @!P0 BRA `(.L_x_11514) ;  /* 0xfffffffc00f08947 */ /* 0x004fea000383ffff */
[----:B------:R-:W-:Y:S05]  /*1a520*/  BRA `(.L_x_11629) ;  /* 0xffffffb400587947 */ /* 0x000fea000383ffff */
.L_x_11523:
[----:B-1----:R1:W2:Y:S02]  /*1a530*/  SYNCS.PHASECHK.TRANS64.TRYWAIT P0, [R3+URZ+0x31c40], R2 ;  /* 0x031c4002030075a7 */ /* 0x0022a4000800017f */
[----:B--2---:R-:W-:Y:S05]  /*1a540*/  @!P0 NANOSLEEP.SYNCS 0x989680 ;  /* 0x009896800000895d */ /* 0x004fea0003900000 */
[----:B------:R-:W2:Y:S02]  /*1a550*/  @!P0 SYNCS.PHASECHK.TRANS64 P0, [R3+URZ+0x31c40], R2 ;  /* 0x031c4002030085a7 */ /* 0x000ea4000800007f */
[----:B--2---:R-:W-:Y:S05]  /*1a560*/  @!P0 BRA `(.L_x_11523) ;  /* 0xfffffffc00f08947 */ /* 0x004fea000383ffff */
[----:B------:R-:W-:Y:S05]  /*1a570*/  BRA `(.L_x_11630) ;  /* 0xffffffb8002c7947 */ /* 0x000fea000383ffff */
.L_x_11530:
[----:B0-----:R0:W1:Y:S02]  /*1a580*/  SYNCS.PHASECHK.TRANS64.TRYWAIT P0, [R3+URZ+0x60], R2 ;  /* 0x00006002030075a7 */ /* 0x001064000800017f */
[----:B-1----:R-:W-:Y:S05]  /*1a590*/  @!P0 NANOSLEEP.SYNCS 0x989680 ;  /* 0x009896800000895d */ /* 0x002fea0003900000 */
[----:B------:R-:W1:Y:S02]  /*1a5a0*/  @!P0 SYNCS.PHASECHK.TRANS64 P0, [R3+URZ+0x60], R2 ;  /* 0x00006002030085a7 */ /* 0x000e64000800007f */
[----:B-1----:R-:W-:Y:S05]  /*1a5b0*/  @!P0 BRA `(.L_x_11530) ;  /* 0xfffffffc00f08947 */ /* 0x002fea000383ffff */
[----:B------:R-:W-:Y:S05]  /*1a5c0*/  BRA `(.L_x_11631) ;  /* 0xffffffbc00387947 */ /* 0x000fea000383ffff */
.L_x_11540:
[----:B-1----:R1:W2:Y:S02]  /*1a5d0*/  SYNCS.PHASECHK.TRANS64.TRYWAIT P0, [R3+URZ+0x31c40], R2 ;  /* 0x031c4002030075a7 */ /* 0x0022a4000800017f */
[----:B--2---:R-:W-:Y:S05]  /*1a5e0*/  @!P0 NANOSLEEP.SYNCS 0x989680 ;  /* 0x009896800000895d */ /* 0x004fea0003900000 */
[----:B------:R-:W2:Y:S02]  /*1a5f0*/  @!P0 SYNCS.PHASECHK.TRANS64 P0, [R3+URZ+0x31c40], R2 ;  /* 0x031c4002030085a7 */ /* 0x000ea4000800007f */
[----:B--2---:R-:W-:Y:S05]  /*1a600*/  @!P0 BRA `(.L_x_11540) ;  /* 0xfffffffc00f08947 */ /* 0x004fea000383ffff */
[----:B------:R-:W-:Y:S05]  /*1a610*/  BRA `(.L_x_11632) ;  /* 0xffffffc000f47947 */ /* 0x000fea000383ffff */
.L_x_11547:
[----:B0-----:R0:W1:Y:S02]  /*1a620*/  SYNCS.PHASECHK.TRANS64.TRYWAIT P0, [R12+URZ+0x60], R28 ;  /* 0x0000601c0c0075a7 */ /* 0x001064000800017f */
[----:B-1----:R-:W-:Y:S05]  /*1a630*/  @!P0 NANOSLEEP.SYNCS 0x989680 ;  /* 0x009896800000895d */ /* 0x002fea0003900000 */
[----:B------:R-:W1:Y:S02]  /*1a640*/  @!P0 SYNCS.PHASECHK.TRANS64 P0, [R12+URZ+0x60], R28 ;  /* 0x0000601c0c0085a7 */ /* 0x000e64000800007f */
[----:B-1----:R-:W-:Y:S05]  /*1a650*/  @!P0 BRA `(.L_x_11547) ;  /* 0xfffffffc00f08947 */ /* 0x002fea000383ffff */
[----:B------:R-:W-:Y:S05]  /*1a660*/  BRA `(.L_x_11633) ;  /* 0xffffffc800007947 */ /* 0x000fea000383ffff */
.L_x_11557:
[----:B-1----:R1:W2:Y:S02]  /*1a670*/  SYNCS.PHASECHK.TRANS64.TRYWAIT P0, [R2+URZ+0x31c40], R3 ;  /* 0x031c4003020075a7 */ /* 0x0022a4000800017f */
[----:B--2---:R-:W-:Y:S05]  /*1a680*/  @!P0 NANOSLEEP.SYNCS 0x989680 ;  /* 0x009896800000895d */ /* 0x004fea0003900000 */
[----:B------:R-:W2:Y:S02]  /*1a690*/  @!P0 SYNCS.PHASECHK.TRANS64 P0, [R2+URZ+0x31c40], R3 ;  /* 0x031c4003020085a7 */ /* 0x000ea4000800007f */
[----:B--2---:R-:W-:Y:S05]  /*1a6a0*/  @!P0 BRA `(.L_x_11557) ;  /* 0xfffffffc00f08947 */ /* 0x004fea000383ffff */
[----:B------:R-:W-:Y:S05]  /*1a6b0*/  BRA `(.L_x_11634) ;  /* 0xffffffcc008c7947 */ /* 0x000fea000383ffff */
.L_x_11564:
[----:B0-----:R0:W1:Y:S02]  /*1a6c0*/  SYNCS.PHASECHK.TRANS64.TRYWAIT P0, [R7+URZ+0x60], R2 ;  /* 0x00006002070075a7 */ /* 0x001064000800017f */
[----:B-1----:R-:W-:Y:S05]  /*1a6d0*/  @!P0 NANOSLEEP.SYNCS 0x989680 ;  /* 0x009896800000895d */ /* 0x002fea0003900000 */
[----:B------:R-:W1:Y:S02]  /*1a6e0*/  @!P0 SYNCS.PHASECHK.TRANS64 P0, [R7+URZ+0x60], R2 ;  /* 0x00006002070085a7 */ /* 0x000e64000800007f */
[----:B-1----:R-:W-:Y:S05]  /*1a6f0*/  @!P0 BRA `(.L_x_11564) ;  /* 0xfffffffc00f08947 */ /* 0x002fea000383ffff */
[----:B------:R-:W-:Y:S05]  /*1a700*/  BRA `(.L_x_11635) ;  /* 0xffffffd0009c7947 */ /* 0x000fea000383ffff */
.L_x_11576:
[----:B-1----:R1:W2:Y:S02]  /*1a710*/  SYNCS.PHASECHK.TRANS64.TRYWAIT P0, [R3+URZ+0x31c60], R0 ;  /* 0x031c6000030075a7 */ /* 0x0022a4000800017f */
[----:B--2---:R-:W-:Y:S05]  /*1a720*/  @!P0 NANOSLEEP.SYNCS 0x989680 ;  /* 0x009896800000895d */ /* 0x004fea0003900000 */
[----:B------:R-:W2:Y:S02]  /*1a730*/  @!P0 SYNCS.PHASECHK.TRANS64 P0, [R3+URZ+0x31c60], R0 ;  /* 0x031c6000030085a7 */ /* 0x000ea4000800007f */
[----:B--2---:R-:W-:Y:S05]  /*1a740*/  @!P0 BRA `(.L_x_11576) ;  /* 0xfffffffc00f08947 */ /* 0x004fea000383ffff */
[----:B------:R-:W-:Y:S05]  /*1a750*/  BRA `(.L_x_11636) ;  /* 0xffffffd800147947 */ /* 0x000fea000383ffff */
.L_x_11584:
        /* <DEDUP_REMOVED lines=8> */
.L_x_11638:
[----:B------:R-:W-:Y:S05]  /*1a7e0*/  BSYNC B0 ;  /* 0x0000000000007941 */ /* 0x000fea0003800000 */
.L_x_11637:
        /* <DEDUP_REMOVED lines=9> */
.L_x_11639:
[----:B------:R-:W-:Y:S01]  /*1a880*/  ULDC UR4, c[0x0][0xc3c] ;  /* 0x00030f0000047ab9 */ /* 0x000fe20000000800 */
[----:B------:R-:W-:Y:S01]  /*1a890*/  ULDC.64 UR6, c[0x0][0x208] ;  /* 0x0000820000067ab9 */ /* 0x000fe20000000a00 */
        /* <DEDUP_REMOVED lines=22> */
.L_x_11640:
[----:B------:R-:W-:Y:S01]  /*1aa00*/  IMAD.MOV.U32 R12, RZ, RZ, 0x2 ;  /* 0x00000002ff0c7424 */ /* 0x000fe200078e00ff */
[----:B------:R-:W-:-:S05]  /*1aa10*/  SEL R4, R14, RZ, P1 ;  /* 0x000000ff0e047207 */ /* 0x000fca0000800000 */
[----:B------:R-:W-:-:S04]  /*1aa20*/  IMAD.IADD R4, R13, 0x1, R4 ;  /* 0x000000010d047824 */ /* 0x000fc800078e0204 */
[----:B------:R-:W-:-:S07]  /*1aa30*/  IMAD.MOV.U32 R13, RZ, RZ, R4 ;  /* 0x000000ffff0d7224 */ /* 0x000fce00078e0004 */
[----:B------:R-:W-:Y:S05]  /*1aa40*/  WARPSYNC.COLLECTIVE R15, `(.L_x_11641) ;  /* 0x000000000f087348 */ /* 0x000fea0003c00000 */
[----:B------:R0:W1:Y:S02]  /*1aa50*/  SHFL.UP P6, R14, R13, R12, R11 ;  /* 0x0400000c0d0e7389 */ /* 0x00006400000c000b */
[----:B01----:R-:W-:Y:S01]  /*1aa60*/  ENDCOLLECTIVE ;  /* 0x000000000000791b */ /* 0x003fe20003800000 */
.L_x_11641:
[----:B------:R-:W-:Y:S01]  /*1aa70*/  IMAD.MOV.U32 R12, RZ, RZ, 0x4 ;  /* 0x00000004ff0c7424 */ /* 0x000fe200078e00ff */
[----:B------:R-:W-:-:S05]  /*1aa80*/  SEL R3, R14, RZ, P2 ;  /* 0x000000ff0e037207 */ /* 0x000fca0001000000 */
[----:B------:R-:W-:-:S04]  /*1aa90*/  IMAD.IADD R2, R4, 0x1, R3 ;  /* 0x0000000104027824 */ /* 0x000fc800078e0203 */
[----:B------:R-:W-:-:S07]  /*1aaa0*/  IMAD.MOV.U32 R13, RZ, RZ, R2 ;  /* 0x000000ffff0d7224 */ /* 0x000fce00078e0002 */
[----:B------:R-:W-:Y:S05]  /*1aab0*/  WARPSYNC.COLLECTIVE R15, `(.L_x_11642) ;  /* 0x000000000f087348 */ /* 0x000fea0003c00000 */
[----:B------:R0:W1:Y:S02]  /*1aac0*/  SHFL.UP P6, R14, R13, R12, R11 ;  /* 0x0400000c0d0e7389 */ /* 0x00006400000c000b */
[----:B01----:R-:W-:Y:S01]  /*1aad0*/  ENDCOLLECTIVE ;  /* 0x000000000000791b */ /* 0x003fe20003800000 */
.L_x_11642:
[----:B------:R-:W-:Y:S01]  /*1aae0*/  IMAD.MOV.U32 R12, RZ, RZ, 0x8 ;  /* 0x00000008ff0c7424 */ /* 0x000fe200078e00ff */
[----:B------:R-:W-:-:S05]  /*1aaf0*/  SEL R3, R14, RZ, P3 ;  /* 0x000000ff0e037207 */ /* 0x000fca0001800000 */
[----:B------:R-:W-:-:S04]  /*1ab00*/  IMAD.IADD R3, R2, 0x1, R3 ;  /* 0x0000000102037824 */ /* 0x000fc800078e0203 */
[----:B------:R-:W-:-:S07]  /*1ab10*/  IMAD.MOV.U32 R13, RZ, RZ, R3 ;  /* 0x000000ffff0d7224 */ /* 0x000fce00078e0003 */
[----:B------:R-:W-:Y:S05]  /*1ab20*/  WARPSYNC.COLLECTIVE R15, `(.L_x_11643) ;  /* 0x000000000f087348 */ /* 0x000fea0003c00000 */
[----:B------:R0:W1:Y:S02]  /*1ab30*/  SHFL.UP P6, R14, R13, R12, R11 ;  /* 0x0400000c0d0e7389 */ /* 0x00006400000c000b */
[----:B01----:R-:W-:Y:S01]  /*1ab40*/  ENDCOLLECTIVE ;  /* 0x000000000000791b */ /* 0x003fe20003800000 */
.L_x_11643:
[----:B------:R-:W-:Y:S01]  /*1ab50*/  IMAD.MOV.U32 R12, RZ, RZ, 0x10 ;  /* 0x00000010ff0c7424 */ /* 0x000fe200078e00ff */
[----:B------:R-:W-:-:S05]  /*1ab60*/  SEL R4, R14, RZ, P4 ;  /* 0x000000ff0e047207 */ /* 0x000fca0002000000 */
[----:B------:R-:W-:-:S04]  /*1ab70*/  IMAD.IADD R4, R3, 0x1, R4 ;  /* 0x0000000103047824 */ /* 0x000fc800078e0204 */
[----:B------:R-:W-:-:S07]  /*1ab80*/  IMAD.MOV.U32 R13, RZ, RZ, R4 ;  /* 0x000000ffff0d7224 */ /* 0x000fce00078e0004 */
[----:B------:R-:W-:Y:S05]  /*1ab90*/  WARPSYNC.COLLECTIVE R15, `(.L_x_11644) ;  /* 0x000000000f087348 */ /* 0x000fea0003c00000 */
[----:B------:R0:W1:Y:S02]  /*1aba0*/  SHFL.UP P6, R14, R13, R12, R11 ;  /* 0x0400000c0d0e7389 */ /* 0x00006400000c000b */
[----:B01----:R-:W-:Y:S01]  /*1abb0*/  ENDCOLLECTIVE ;  /* 0x000000000000791b */ /* 0x003fe20003800000 */
.L_x_11644:
        /* <DEDUP_REMOVED lines=8> */
.L_x_11645:
[----:B------:R-:W-:Y:S05]  /*1ac40*/  BRA `(.L_x_11646) ;  /* 0xffffffd800c47947 */ /* 0x000fea000383ffff */
.L_x_11587:
[----:B------:R-:W-:Y:S01]  /*1ac50*/  BSSY B0, `(.L_x_11647) ;  /* 0x0000007000007945 */ /* 0x000fe20003800000 */
[----:B------:R-:W-:Y:S02]  /*1ac60*/  IMAD.MOV.U32 R12, RZ, RZ, 0x1 ;  /* 0x00000001ff0c7424 */ /* 0x000fe400078e00ff */
[----:B------:R-:W-:Y:S02]  /*1ac70*/  IMAD.MOV.U32 R11, RZ, RZ, RZ ;  /* 0x000000ffff0b7224 */ /* 0x000fe400078e00ff */
[----:B------:R-:W-:-:S07]  /*1ac80*/  IMAD.MOV.U32 R15, RZ, RZ, -0x1 ;  /* 0xffffffffff0f7424 */ /* 0x000fce00078e00ff */
[----:B------:R-:W-:Y:S05]  /*1ac90*/  WARPSYNC.COLLECTIVE R15, `(.L_x_11648) ;  /* 0x000000000f087348 */ /* 0x000fea0003c00000 */
[----:B------:R0:W1:Y:S02]  /*1aca0*/  SHFL.UP P6, R14, R13, R12, R11 ;  /* 0x0400000c0d0e7389 */ /* 0x00006400000c000b */
[----:B01----:R-:W-:Y:S01]  /*1acb0*/  ENDCOLLECTIVE ;  /* 0x000000000000791b */ /* 0x003fe20003800000 */
.L_x_11648:
[----:B------:R-:W-:Y:S05]  /*1acc0*/  BSYNC B0 ;  /* 0x0000000000007941 */ /* 0x000fea0003800000 */
.L_x_11647:
        /* <DEDUP_REMOVED lines=8> */
.L_x_11649:
[----:B------:R-:W-:Y:S01]  /*1ad50*/  IMAD.MOV.U32 R12, RZ, RZ, 0x4 ;  /* 0x00000004ff0c7424 */ /* 0x000fe200078e00ff */
[----:B------:R-:W-:-:S05]  /*1ad60*/  SEL R2, R14, RZ, P2 ;  /* 0x000000ff0e027207 */ /* 0x000fca0001000000 */
[----:B------:R-:W-:-:S04]  /*1ad70*/  IMAD.IADD R2, R13, 0x1, R2 ;  /* 0x000000010d027824 */ /* 0x000fc800078e0202 */
[----:B------:R-:W-:-:S07]  /*1ad80*/  IMAD.MOV.U32 R13, RZ, RZ, R2 ;  /* 0x000000ffff0d7224 */ /* 0x000fce00078e0002 */
[----:B------:R-:W-:Y:S05]  /*1ad90*/  WARPSYNC.COLLECTIVE R15, `(.L_x_11650) ;  /* 0x000000000f087348 */ /* 0x000fea0003c00000 */
[----:B------:R0:W1:Y:S02]  /*1ada0*/  SHFL.UP P6, R14, R13, R12, R11 ;  /* 0x0400000c0d0e7389 */ /* 0x00006400000c000b */
[----:B01----:R-:W-:Y:S01]  /*1adb0*/  ENDCOLLECTIVE ;  /* 0x000000000000791b */ /* 0x003fe20003800000 */
.L_x_11650:
[----:B------:R-:W-:Y:S01]  /*1adc0*/  IMAD.MOV.U32 R12, RZ, RZ, 0x8 ;  /* 0x00000008ff0c7424 */ /* 0x000fe200078e00ff */
[----:B------:R-:W-:-:S05]  /*1add0*/  SEL R3, R14, RZ, P3 ;  /* 0x000000ff0e037207 */ /* 0x000fca0001800000 */
[----:B------:R-:W-:-:S04]  /*1ade0*/  IMAD.IADD R3, R2, 0x1, R3 ;  /* 0x0000000102037824 */ /* 0x000fc800078e0203 */
[----:B------:R-:W-:-:S07]  /*1adf0*/  IMAD.MOV.U32 R13, RZ, RZ, R3 ;  /* 0x000000ffff0d7224 */ /* 0x000fce00078e0003 */
[----:B------:R-:W-:Y:S05]  /*1ae00*/  WARPSYNC.COLLECTIVE R15, `(.L_x_11651) ;  /* 0x000000000f087348 */ /* 0x000fea0003c00000 */
[----:B------:R0:W1:Y:S02]  /*1ae10*/  SHFL.UP P6, R14, R13, R12, R11 ;  /* 0x0400000c0d0e7389 */ /* 0x00006400000c000b */
[----:B01----:R-:W-:Y:S01]  /*1ae20*/  ENDCOLLECTIVE ;  /* 0x000000000000791b */ /* 0x003fe20003800000 */
.L_x_11651:
[----:B------:R-:W-:Y:S01]  /*1ae30*/  IMAD.MOV.U32 R12, RZ, RZ, 0x10 ;  /* 0x00000010ff0c7424 */ /* 0x000fe200078e00ff */
[----:B------:R-:W-:-:S05]  /*1ae40*/  SEL R4, R14, RZ, P4 ;  /* 0x000000ff0e047207 */ /* 0x000fca0002000000 */
[----:B------:R-:W-:-:S04]  /*1ae50*/  IMAD.IADD R4, R3, 0x1, R4 ;  /* 0x0000000103047824 */ /* 0x000fc800078e0204 */
[----:B------:R-:W-:-:S07]  /*1ae60*/  IMAD.MOV.U32 R13, RZ, RZ, R4 ;  /* 0x000000ffff0d7224 */ /* 0x000fce00078e0004 */
[----:B------:R-:W-:Y:S05]  /*1ae70*/  WARPSYNC.COLLECTIVE R15, `(.L_x_11652) ;  /* 0x000000000f087348 */ /* 0x000fea0003c00000 */
[----:B------:R0:W1:Y:S02]  /*1ae80*/  SHFL.UP P6, R14, R13, R12, R11 ;  /* 0x0400000c0d0e7389 */ /* 0x00006400000c000b */
[----:B01----:R-:W-:Y:S01]  /*1ae90*/  ENDCOLLECTIVE ;  /* 0x000000000000791b */ /* 0x003fe20003800000 */
.L_x_11652:
        /* <DEDUP_REMOVED lines=8> */
.L_x_11653:
[----:B------:R-:W-:Y:S05]  /*1af20*/  BRA `(.L_x_11654) ;  /* 0xffffffd800b47947 */ /* 0x000fea000383ffff */
.L_x_11589:
[----:B------:R-:W-:Y:S01]  /*1af30*/  BSSY B0, `(.L_x_11655) ;  /* 0x0000006000007945 */ /* 0x000fe20003800000 */
[----:B------:R-:W-:Y:S01]  /*1af40*/  PLOP3.LUT P6, PT, P6, PT, PT, 0x8, 0x0 ;  /* 0x000000000000781c */ /* 0x000fe200037ce170 */
[----:B------:R-:W-:-:S12]  /*1af50*/  IMAD.MOV.U32 R15, RZ, RZ, -0x1 ;  /* 0xffffffffff0f7424 */ /* 0x000fd800078e00ff */
[----:B0-----:R-:W-:Y:S05]  /*1af60*/  WARPSYNC.COLLECTIVE R15, `(.L_x_11656) ;  /* 0x000000000f087348 */ /* 0x001fea0003c00000 */
[----:B------:R-:W-:Y:S01]  /*1af70*/  VOTE.ANY R14, PT, P6 ;  /* 0x00000000000e7806 */ /* 0x000fe200030e0100 */
[----:B0-----:R-:W-:Y:S06]  /*1af80*/  ENDCOLLECTIVE ;  /* 0x000000000000791b */ /* 0x001fec0003800000 */
.L_x_11656:
[----:B------:R-:W-:Y:S05]  /*1af90*/  BSYNC B0 ;  /* 0x0000000000007941 */ /* 0x000fea0003800000 */
.L_x_11655:
        /* <DEDUP_REMOVED lines=10> */
.L_x_11657:
[----:B------:R-:W-:Y:S02]  /*1b040*/  IMAD.MOV.U32 R13, RZ, RZ, R5 ;  /* 0x000000ffff0d7224 */ /* 0x000fe400078e0005 */
[----:B------:R-:W-:-:S07]  /*1b050*/  IMAD.MOV.U32 R25, RZ, RZ, R14 ;  /* 0x000000ffff197224 */ /* 0x000fce00078e000e */
[----:B------:R-:W-:Y:S05]  /*1b060*/  WARPSYNC.COLLECTIVE R15, `(.L_x_11658) ;  /* 0x000000000f087348 */ /* 0x000fea0003c00000 */
[----:B------:R0:W1:Y:S02]  /*1b070*/  SHFL.IDX P6, R14, R13, R12, R11 ;  /* 0x0000000c0d0e7389 */ /* 0x00006400000c000b */
[----:B01----:R-:W-:Y:S01]  /*1b080*/  ENDCOLLECTIVE ;  /* 0x000000000000791b */ /* 0x003fe20003800000 */
.L_x_11658:
[----:B------:R-:W-:Y:S01]  /*1b090*/  IMAD.MOV.U32 R5, RZ, RZ, R14 ;  /* 0x000000ffff057224 */ /* 0x000fe200078e000e */
[----:B------:R-:W-:Y:S06]  /*1b0a0*/  BRA `(.L_x_11659) ;  /* 0xffffffd800947947 */ /* 0x000fec000383ffff */
.L_x_11591:
[----:B------:R-:W-:Y:S01]  /*1b0b0*/  BSSY B0, `(.L_x_11660) ;  /* 0x0000007000007945 */ /* 0x000fe20003800000 */
[----:B------:R-:W-:Y:S02]  /*1b0c0*/  IMAD.MOV.U32 R13, RZ, RZ, R2 ;  /* 0x000000ffff0d7224 */ /* 0x000fe400078e0002 */
[----:B------:R-:W-:Y:S02]  /*1b0d0*/  IMAD.MOV.U32 R11, RZ, RZ, 0x1f ;  /* 0x0000001fff0b7424 */ /* 0x000fe400078e00ff */
[----:B------:R-:W-:-:S07]  /*1b0e0*/  IMAD.MOV.U32 R15, RZ, RZ, -0x1 ;  /* 0xffffffffff0f7424 */ /* 0x000fce00078e00ff */
[----:B0123--:R-:W-:Y:S05]  /*1b0f0*/  WARPSYNC.COLLECTIVE R15, `(.L_x_11661) ;  /* 0x000000000f087348 */ /* 0x00ffea0003c00000 */
[----:B------:R4:W0:Y:S02]  /*1b100*/  SHFL.IDX P6, R14, R13, R12, R11 ;  /* 0x0000000c0d0e7389 */ /* 0x00082400000c000b */
[----:B01234-:R-:W-:Y:S01]  /*1b110*/  ENDCOLLECTIVE ;  /* 0x000000000000791b */ /* 0x01ffe20003800000 */
.L_x_11661:
[----:B------:R-:W-:Y:S05]  /*1b120*/  BSYNC B0 ;  /* 0x0000000000007941 */ /* 0x000fea0003800000 */
.L_x_11660:
[----:B------:R-:W-:Y:S01]  /*1b130*/  IMAD.MOV.U32 R24, RZ, RZ, R14 ;  /* 0x000000ffff187224 */ /* 0x000fe200078e000e */
[----:B------:R-:W-:Y:S06]  /*1b140*/  BRA `(.L_x_11590) ;  /* 0xffffffd800847947 */ /* 0x000fec000383ffff */
.L_x_11597:
[----:B0-----:R0:W1:Y:S02]  /*1b150*/  SYNCS.PHASECHK.TRANS64.TRYWAIT P0, [R9+URZ+0x31c20], R0 ;  /* 0x031c2000090075a7 */ /* 0x001064000800017f */
[----:B-1----:R-:W-:Y:S05]  /*1b160*/  @!P0 NANOSLEEP.SYNCS 0x989680 ;  /* 0x009896800000895d */ /* 0x002fea0003900000 */
[----:B------:R-:W1:Y:S02]  /*1b170*/  @!P0 SYNCS.PHASECHK.TRANS64 P0, [R9+URZ+0x31c20], R0 ;  /* 0x031c2000090085a7 */ /* 0x000e64000800007f */
[----:B-1----:R-:W-:Y:S05]  /*1b180*/  @!P0 BRA `(.L_x_11597) ;  /* 0xfffffffc00f08947 */ /* 0x002fea000383ffff */
[----:B------:R-:W-:Y:S05]  /*1b190*/  BRA `(.L_x_11662) ;  /* 0xffffffe000e07947 */ /* 0x000fea000383ffff */
.L_x_11598:
        /* <DEDUP_REMOVED lines=11> */
.L_x_11664:
[----:B------:R-:W-:Y:S05]  /*1b250*/  BSYNC B0 ;  /* 0x0000000000007941 */ /* 0x000fea0003800000 */
.L_x_11663:
[----:B------:R-:W-:Y:S05]  /*1b260*/  BRA `(.L_x_11665) ;  /* 0xffffffe000c87947 */ /* 0x000fea000383ffff */
.L_x_11601:
[----:B------:R-:W-:Y:S01]  /*1b270*/  BSSY B1, `(.L_x_11666) ;  /* 0x0000006000017945 */ /* 0x000fe20003800000 */
[----:B------:R-:W-:-:S07]  /*1b280*/  IMAD.MOV.U32 R15, RZ, RZ, -0x1 ;  /* 0xffffffffff0f7424 */ /* 0x000fce00078e00ff */
[----:B0-2---:R-:W-:Y:S05]  /*1b290*/  WARPSYNC.COLLECTIVE R15, `(.L_x_11667) ;  /* 0x000000000f0c7348 */ /* 0x005fea0003c00000 */
[----:B------:R-:W-:Y:S02]  /*1b2a0*/  ELECT P6, UR62, PT ;  /* 0x00000000003e782f */ /* 0x000fe400038c0000 */
[----:B------:R-:W-:Y:S01]  /*1b2b0*/  MOV R14, UR62 ;  /* 0x0000003e000e7c02 */ /* 0x000fe20008000f00 */
[----:B0-2---:R-:W-:Y:S10]  /*1b2c0*/  ENDCOLLECTIVE ;  /* 0x000000000000791b */ /* 0x005ff40003800000 */
.L_x_11667:
[----:B------:R-:W-:Y:S05]  /*1b2d0*/  BSYNC B1 ;  /* 0x0000000000017941 */ /* 0x000fea0003800000 */
.L_x_11666:
[----:B------:R-:W-:Y:S05]  /*1b2e0*/  BRA `(.L_x_11668) ;  /* 0xffffffe000c07947 */ /* 0x000fea000383ffff */
.L_x_11603:
[----:B0-----:R0:W1:Y:S02]  /*1b2f0*/  SYNCS.PHASECHK.TRANS64.TRYWAIT P0, [R7+URZ], R2 ;  /* 0x00000002070075a7 */ /* 0x001064000800017f */
[----:B-1----:R-:W-:Y:S05]  /*1b300*/  @!P0 NANOSLEEP.SYNCS 0x989680 ;  /* 0x009896800000895d */ /* 0x002fea0003900000 */
[----:B------:R-:W1:Y:S02]  /*1b310*/  @!P0 SYNCS.PHASECHK.TRANS64 P0, [R7+URZ], R2 ;  /* 0x00000002070085a7 */ /* 0x000e64000800007f */
[----:B-1----:R-:W-:Y:S05]  /*1b320*/  @!P0 BRA `(.L_x_11603) ;  /* 0xfffffffc00f08947 */ /* 0x002fea000383ffff */
[----:B------:R-:W-:Y:S05]  /*1b330*/  BRA `(.L_x_11669) ;  /* 0xffffffe000fc7947 */ /* 0x000fea000383ffff */
.L_x_11604:
[----:B-1----:R1:W2:Y:S02]  /*1b340*/  SYNCS.PHASECHK.TRANS64.TRYWAIT P0, [R3+URZ], R0 ;  /* 0x00000000030075a7 */ /* 0x0022a4000800017f */
[----:B--2---:R-:W-:Y:S05]  /*1b350*/  @!P0 NANOSLEEP.SYNCS 0x989680 ;  /* 0x009896800000895d */ /* 0x004fea0003900000 */
[----:B------:R-:W2:Y:S02]  /*1b360*/  @!P0 SYNCS.PHASECHK.TRANS64 P0, [R3+URZ], R0 ;  /* 0x00000000030085a7 */ /* 0x000ea4000800007f */
[----:B--2---:R-:W-:Y:S05]  /*1b370*/  @!P0 BRA `(.L_x_11604) ;  /* 0xfffffffc00f08947 */ /* 0x004fea000383ffff */
[----:B------:R-:W-:Y:S05]  /*1b380*/  BRA `(.L_x_11670) ;  /* 0xffffffe000f07947 */ /* 0x000fea000383ffff */
.L_x_11606:
[----:B-1----:R1:W2:Y:S02]  /*1b390*/  SYNCS.PHASECHK.TRANS64.TRYWAIT P0, [R5+URZ], R2 ;  /* 0x00000002050075a7 */ /* 0x0022a4000800017f */
[----:B--2---:R-:W-:Y:S05]  /*1b3a0*/  @!P0 NANOSLEEP.SYNCS 0x989680 ;  /* 0x009896800000895d */ /* 0x004fea0003900000 */
[----:B------:R-:W2:Y:S02]  /*1b3b0*/  @!P0 SYNCS.PHASECHK.TRANS64 P0, [R5+URZ], R2 ;  /* 0x00000002050085a7 */ /* 0x000ea4000800007f */
[----:B--2---:R-:W-:Y:S05]  /*1b3c0*/  @!P0 BRA `(.L_x_11606) ;  /* 0xfffffffc00f08947 */ /* 0x004fea000383ffff */
[----:B------:R-:W-:Y:S05]  /*1b3d0*/  BRA `(.L_x_11671) ;  /* 0xffffffe000f47947 */ /* 0x000fea000383ffff */
.L_x_11672:
        /* <DEDUP_REMOVED lines=10> */
.L_x_14867:


//--------------------- .text._ZN7cutlass13device_kernelIN5flash11enable_sm90INS1_16FlashAttnFwdSm90INS1_25CollectiveMainloopFwdSm90ILi2EN4cute5tupleIJNS5_1CILi1EEES8_S8_EEENS6_IJNS7_ILi192EEENS7_ILi144EEENS7_ILi96EEEEEELi96ENS_10bfloat16_tEfNS_4arch4Sm90ELb1ELb0ELb1ELb1ELb0ELb1ELb0ELb0ELb1ELb1ELb1ELb0EEENS1_21CollectiveEpilogueFwdINS6_IJSA_SC_SB_EEES9_SE_SG_Li384ELb1ELb1ELb1ELb0EEENS1_36VarlenDynamicPersistentTileSchedulerILi192ELi144ELi384ELi128ELb1ELb1ELb1ELb1ELb1ELb1EEEEEEEEEvNT_6ParamsE --------------------------
	.section	.text._ZN7cutlass13device_kernelIN5flash11enable_sm90INS1_16FlashAttnFwdSm90INS1_25CollectiveMainloopFwdSm90ILi2EN4cute5tupleIJNS5_1CILi1EEES8_S8_EEENS6_IJNS7_ILi192EEENS7_ILi144EEENS7_ILi96EEEEEELi96ENS_10bfloat16_tEfNS_4arch4Sm90ELb1ELb0ELb1ELb1ELb0ELb1ELb0ELb0ELb1ELb1ELb1ELb0EEENS1_21CollectiveEpilogueFwdINS6_IJSA_SC_SB_EEES9_SE_SG_Li384ELb1ELb1ELb1ELb0EEENS1_36VarlenDynamicPersistentTileSchedulerILi192ELi144ELi384ELi128ELb1ELb1ELb1ELb1ELb1ELb1EEEEEEEEEvNT_6ParamsE,"ax",@progbits
	.align	128
.text._ZN7cutlass13device_kernelIN5flash11enable_sm90INS1_16FlashAttnFwdSm90INS1_25CollectiveMainloopFwdSm90ILi2EN4cute5tupleIJNS5_1CILi1EEES8_S8_EEENS6_IJNS7_ILi192EEENS7_ILi144EEENS7_ILi96EEEEEELi96ENS_10bfloat16_tEfNS_4arch4Sm90ELb1ELb0ELb1ELb1ELb0ELb1ELb0ELb0ELb1ELb1ELb1ELb0EEENS1_21CollectiveEpilogueFwdINS6_IJSA_SC_SB_EEES9_SE_SG_Li384ELb1ELb1ELb1ELb0EEENS1_36VarlenDynamicPersistentTileSchedulerILi192ELi144ELi384ELi128ELb1ELb1ELb1ELb1ELb1ELb1EEEEEEEEEvNT_6ParamsE:
        .type           _ZN7cutlass13device_kernelIN5flash11enable_sm90INS1_16FlashAttnFwdSm90INS1_25CollectiveMainloopFwdSm90ILi2EN4cute5tupleIJNS5_1CILi1EEES8_S8_EEENS6_IJNS7_ILi192EEENS7_ILi144EEENS7_ILi96EEEEEELi96ENS_10bfloat16_tEfNS_4arch4Sm90ELb1ELb0ELb1ELb1ELb0ELb1ELb0ELb0ELb1ELb1ELb1ELb0EEENS1_21CollectiveEpilogueFwdINS6_IJSA_SC_SB_EEES9_SE_SG_Li384ELb1ELb1ELb1ELb0EEENS1_36VarlenDynamicPersistentTileSchedulerILi192ELi144ELi384ELi128ELb1ELb1ELb1ELb1ELb1ELb1EEEEEEEEEvNT_6ParamsE,@function
        .size           _ZN7cutlass13device_kernelIN5flash11enable_sm90INS1_16FlashAttnFwdSm90INS1_25CollectiveMainloopFwdSm90ILi2EN4cute5tupleIJNS5_1CILi1EEES8_S8_EEENS6_IJNS7_ILi192EEENS7_ILi144EEENS7_ILi96EEEEEELi96ENS_10bfloat16_tEfNS_4arch4Sm90ELb1ELb0ELb1ELb1ELb0ELb1ELb0ELb0ELb1ELb1ELb1ELb0EEENS1_21CollectiveEpilogueFwdINS6_IJSA_SC_SB_EEES9_SE_SG_Li384ELb1ELb1ELb1ELb0EEENS1_36VarlenDynamicPersistentTileSchedulerILi192ELi144ELi384ELi128ELb1ELb1ELb1ELb1ELb1ELb1EEEEEEEEEvNT_6ParamsE,(.L_x_14868 - _ZN7cutlass13device_kernelIN5flash11enable_sm90INS1_16FlashAttnFwdSm90INS1_25CollectiveMainloopFwdSm90ILi2EN4cute5tupleIJNS5_1CILi1EEES8_S8_EEENS6_IJNS7_ILi192EEENS7_ILi144EEENS7_ILi96EEEEEELi96ENS_10bfloat16_tEfNS_4arch4Sm90ELb1ELb0ELb1ELb1ELb0ELb1ELb0ELb0ELb1ELb1ELb1ELb0EEENS1_21CollectiveEpilogueFwdINS6_IJSA_SC_SB_EEES9_SE_SG_Li384ELb1ELb1ELb1ELb0EEENS1_36VarlenDynamicPersistentTileSchedulerILi192ELi144ELi384ELi128ELb1ELb1ELb1ELb1ELb1ELb1EEEEEEEEEvNT_6ParamsE)
        .other          _ZN7cutlass13device_kernelIN5flash11enable_sm90INS1_16FlashAttnFwdSm90INS1_25CollectiveMainloopFwdSm90ILi2EN4cute5tupleIJNS5_1CILi1EEES8_S8_EEENS6_IJNS7_ILi192EEENS7_ILi144EEENS7_ILi96EEEEEELi96ENS_10bfloat16_tEfNS_4arch4Sm90ELb1ELb0ELb1ELb1ELb0ELb1ELb0ELb0ELb1ELb1ELb1ELb0EEENS1_21CollectiveEpilogueFwdINS6_IJSA_SC_SB_EEES9_SE_SG_Li384ELb1ELb1ELb1ELb0EEENS1_36VarlenDynamicPersistentTileSchedulerILi192ELi144ELi384ELi128ELb1ELb1ELb1ELb1ELb1ELb1EEEEEEEEEvNT_6ParamsE,@"STO_CUDA_ENTRY STV_DEFAULT"
_ZN7cutlass13device_kernelIN5flash11enable_sm90INS1_16FlashAttnFwdSm90INS1_25CollectiveMainloopFwdSm90ILi2EN4cute5tupleIJNS5_1CILi1EEES8_S8_EEENS6_IJNS7_ILi192EEENS7_ILi144EEENS7_ILi96EEEEEELi96ENS_10bfloat16_tEfNS_4arch4Sm90ELb1ELb0ELb1ELb1ELb0ELb1ELb0ELb0ELb1ELb1ELb1ELb0EEENS1_21CollectiveEpilogueFwdINS6_IJSA_SC_SB_EEES9_SE_SG_Li384ELb1ELb1ELb1ELb0EEENS1_36VarlenDynamicPersistentTileSchedulerILi192ELi144ELi384ELi128ELb1ELb1ELb1ELb1ELb1ELb1EEEEEEEEEvNT_6ParamsE:
        /* <DEDUP_REMOVED lines=23> */
.L_x_11674:
[----:B------:R-:W-:Y:S05]  /*0170*/  BSYNC B0 ;  /* 0x0000000000007941 */ /* 0x000fea0003800000 */
.L_x_11673:
        /* <DEDUP_REMOVED lines=40> */
.L_x_11675:
        /* <DEDUP_REMOVED lines=22> */
.L_x_11676:
        /* <DEDUP_REMOVED lines=18> */
.L_x_11677:
        /* <DEDUP_REMOVED lines=22> */
.L_x_11678:
        /* <DEDUP_REMOVED lines=22> */
.L_x_11679:
[----:B--2---:R-:W-:Y:S01]  /*0940*/  ISETP.NE.AND P0, PT, R2, RZ, PT ;  /* 0x000000ff0200720c */ /* 0x004fe20003f05270 */
[----:B------:R-:W-:Y:S01]  /*0950*/  IMAD.MOV.U32 R2, RZ, RZ, 0x1 ;  /* 0x00000001ff027424 */ /* 0x000fe200078e00ff */
[----:B------:R-:W-:Y:S01]  /*0960*/  NOP ;  /* 0x0000000000007918 */ /* 0x000fe20000000000 */
[----:B------:R-:W-:Y:S03]  /*0970*/  BSSY B9, `(.L_x_11680) ;  /* 0x000274d000097945 */ /* 0x000fe60003800000 */
[----:B------:R-:W-:-:S05]  /*0980*/  SEL R2, R2, 0x2, !P0 ;  /* 0x0000000202027807 */ /* 0x000fca0004000000 */
[----:B------:R2:W-:Y:S01]  /*0990*/  STL [R1+0x34], R2 ;  /* 0x0000340201007387 */ /* 0x0005e20000100800 */
[----:B01-34-:R-:W-:Y:S06]  /*09a0*/  BAR.SYNC.DEFER_BLOCKING 0x0 ;  /* 0x0000000000007b1d */ /* 0x01bfec0000010000 */
[----:B------:R-:W-:Y:S05]  /*09b0*/  @!P0 BRA `(.L_x_11681) ;  /* 0x000001e800788947 */ /* 0x000fea0003800000 */
.L_x_11682:
        /* <DEDUP_REMOVED lines=21> */
[----:B------:R-:W3:Y:S01]  /*0b10*/  LDL R19, [R1+0x34] ;  /* 0x0000340001137983 */ /* 0x000ee20000100800 */
[----:B------:R-:W0:Y:S02]  /*0b20*/  S2R R0, SR_TID.X ;  /* 0x0000000000007919 */ /* 0x000e240000002100 */
[----:B0-----:R-:W-:-:S05]  /*0b30*/  VIADD R0, R0, 0xffffff80 ;  /* 0xffffff8000007836 */ /* 0x001fca0000000000 */
[----:B------:R-:W-:Y:S02]  /*0b40*/  SHF.R.S32.HI R3, RZ, 0x1f, R0 ;  /* 0x0000001fff037819 */ /* 0x000fe40000011400 */
[-C--:B------:R-:W-:Y:S02]  /*0b50*/  LEA.HI R8, R0, R0.reuse, RZ, 0x1 ;  /* 0x0000000000087211 */ /* 0x080fe400078f08ff */
[CC--:B------:R-:W-:Y:S02]  /*0b60*/  LEA.HI R4, R3.reuse, R0.reuse, RZ, 0x4 ;  /* 0x0000000003047211 */ /* 0x0c0fe400078f20ff */
[CC--:B------:R-:W-:Y:S02]  /*0b70*/  LEA.HI R6, R3.reuse, R0.reuse, RZ, 0x5 ;  /* 0x0000000003067211 */ /* 0x0c0fe400078f28ff */
[CC--:B--2---:R-:W-:Y:S02]  /*0b80*/  LEA.HI R2, R3.reuse, R0.reuse, RZ, 0x2 ;  /* 0x0000000003027211 */ /* 0x0c4fe400078f10ff */
[----:B------:R-:W-:-:S02]  /*0b90*/  LEA.HI R3, R3, R0, RZ, 0x7 ;  /* 0x0000000003037211 */ /* 0x000fc400078f38ff */
[--C-:B------:R-:W-:Y:S02]  /*0ba0*/  SHF.R.S32.HI R7, RZ, 0x2, R2.reuse ;  /* 0x00000002ff077819 */ /* 0x100fe40000011402 */
[----:B------:R-:W-:Y:S02]  /*0bb0*/  SHF.R.S32.HI R10, RZ, 0x1f, R2 ;  /* 0x0000001fff0a7819 */ /* 0x000fe40000011402 */
[----:B------:R-:W-:Y:S02]  /*0bc0*/  LOP3.LUT R11, R2, 0xfffffffc, RZ, 0xc0, !PT ;  /* 0xfffffffc020b7812 */ /* 0x000fe400078ec0ff */
[----:B------:R-:W-:Y:S02]  /*0bd0*/  SHF.R.S32.HI R2, RZ, 0x7, R3 ;  /* 0x00000007ff027819 */ /* 0x000fe40000011403 */
[----:B------:R-:W-:Y:S02]  /*0be0*/  LOP3.LUT R5, R8, 0xfffffffe, RZ, 0xc0, !PT ;  /* 0xfffffffe08057812 */ /* 0x000fe400078ec0ff */
[----:B------:R-:W-:-:S02]  /*0bf0*/  LOP3.LUT R13, R3, 0xffffff80, RZ, 0xc0, !PT ;  /* 0xffffff80030d7812 */ /* 0x000fc400078ec0ff */
[----:B------:R-:W-:Y:S02]  /*0c00*/  LOP3.LUT R3, R4, 0xfffffff0, RZ, 0xc0, !PT ;  /* 0xfffffff004037812 */ /* 0x000fe400078ec0ff */
[----:B------:R-:W-:Y:S01]  /*0c10*/  SHF.R.S32.HI R23, RZ, 0x1, R8 ;  /* 0x00000001ff177819 */ /* 0x000fe20000011408 */
[----:B------:R-:W-:-:S03]  /*0c20*/  IMAD.HI R12, R2, 0x55555556, RZ ;  /* 0x55555556020c7827 */ /* 0x000fc600078e02ff */
[----:B------:R-:W-:Y:S01]  /*0c30*/  LEA.HI R8, R8, R23, RZ, 0x1 ;  /* 0x0000001708087211 */ /* 0x000fe200078f08ff */
[C---:B------:R-:W-:Y:S01]  /*0c40*/  IMAD.IADD R9, R0.reuse, 0x1, -R5 ;  /* 0x0000000100097824 */ /* 0x040fe200078e0a05 */
[----:B------:R-:W-:Y:S01]  /*0c50*/  SHF.R.S32.HI R5, RZ, 0x4, R4 ;  /* 0x00000004ff057819 */ /* 0x000fe20000011404 */
[----:B------:R-:W-:Y:S01]  /*0c60*/  IMAD.IADD R3, R0, 0x1, -R3 ;  /* 0x0000000100037824 */ /* 0x000fe200078e0a03 */
[----:B------:R-:W-:Y:S01]  /*0c70*/  LEA.HI R15, R12, R12, RZ, 0x1 ;  /* 0x0000000c0c0f7211 */ /* 0x000fe200078f08ff */
[----:B------:R-:W-:Y:S01]  /*0c80*/  IMAD.IADD R11, R0, 0x1, -R11 ;  /* 0x00000001000b7824 */ /* 0x000fe200078e0a0b */
[----:B------:R-:W-:Y:S01]  /*0c90*/  LEA.HI R4, R4, R5, RZ, 0x1 ;  /* 0x0000000504047211 */ /* 0x000fe200078f08ff */
[----:B------:R-:W-:Y:S01]  /*0ca0*/  IMAD.IADD R20, R0, 0x1, -R13 ;  /* 0x0000000100147824 */ /* 0x000fe200078e0a0d */
[----:B------:R-:W-:Y:S02]  /*0cb0*/  LOP3.LUT R8, R8, 0x7fffffe, RZ, 0xc0, !PT ;  /* 0x07fffffe08087812 */ /* 0x000fe400078ec0ff */
[----:B------:R-:W-:Y:S01]  /*0cc0*/  SHF.R.S32.HI R0, RZ, 0x1f, R3 ;  /* 0x0000001fff007819 */ /* 0x000fe20000011403 */
[----:B------:R-:W-:Y:S01]  /*0cd0*/  IMAD R15, R15, -0x3, R2 ;  /* 0xfffffffd0f0f7824 */ /* 0x000fe200078e0202 */
[----:B------:R-:W-:Y:S01]  /*0ce0*/  LOP3.LUT R4, R4, 0x1ffffffe, RZ, 0xc0, !PT ;  /* 0x1ffffffe04047812 */ /* 0x000fe200078ec0ff */
[----:B------:R-:W-:Y:S01]  /*0cf0*/  IMAD.IADD R8, R23, 0x1, -R8 ;  /* 0x0000000117087824 */ /* 0x000fe200078e0a08 */
[----:B------:R-:W-:-:S02]  /*0d00*/  LEA.HI R10, R10, R7, RZ, 0x2 ;  /* 0x000000070a0a7211 */ /* 0x000fc400078f10ff */
[CC--:B------:R-:W-:Y:S02]  /*0d10*/  LEA.HI R2, R0.reuse, R3.reuse, RZ, 0x3 ;  /* 0x0000000300027211 */ /* 0x0c0fe400078f18ff */
[----:B------:R-:W-:Y:S02]  /*0d20*/  SHF.R.S32.HI R12, RZ, 0x1f, R20 ;  /* 0x0000001fff0c7819 */ /* 0x000fe40000011414 */
[----:B------:R-:W-:Y:S01]  /*0d30*/  LEA.HI R0, R0, R3, RZ, 0x2 ;  /* 0x0000000300007211 */ /* 0x000fe200078f10ff */
[C---:B------:R-:W-:Y:S01]  /*0d40*/  IMAD.IADD R4, R5.reuse, 0x1, -R4 ;  /* 0x0000000105047824 */ /* 0x040fe200078e0a04 */
[----:B------:R-:W-:Y:S01]  /*0d50*/  LOP3.LUT R10, R10, 0xfffffffc, RZ, 0xc0, !PT ;  /* 0xfffffffc0a0a7812 */ /* 0x000fe200078ec0ff */
[----:B------:R-:W-:Y:S01]  /*0d60*/  IMAD R17, R5, 0x8, R8 ;  /* 0x0000000805117824 */ /* 0x000fe200078e0208 */
[----:B------:R-:W-:Y:S01]  /*0d70*/  LEA.HI R8, R12, R20, RZ, 0x2 ;  /* 0x000000140c087211 */ /* 0x000fe200078f10ff */
[----:B------:R-:W-:Y:S01]  /*0d80*/  IMAD.SHL.U32 R5, R2, 0x10, RZ ;  /* 0x0000001002057824 */ /* 0x000fe200078e00ff */
[----:B------:R-:W-:-:S02]  /*0d90*/  LOP3.LUT R2, R0, 0x7fffffc, RZ, 0xc0, !PT ;  /* 0x07fffffc00027812 */ /* 0x000fc400078ec0ff */
[----:B------:R-:W-:Y:S01]  /*0da0*/  SHF.R.S32.HI R0, RZ, 0x2, R0 ;  /* 0x00000002ff007819 */ /* 0x000fe20000011400 */
[----:B------:R-:W-:Y:S01]  /*0db0*/  IMAD.IADD R10, R7, 0x1, -R10 ;  /* 0x00000001070a7824 */ /* 0x000fe200078e0a0a */
[--C-:B------:R-:W-:Y:S02]  /*0dc0*/  SHF.R.S32.HI R13, RZ, 0x2, R8.reuse ;  /* 0x00000002ff0d7819 */ /* 0x100fe40000011408 */
[----:B------:R-:W-:Y:S02]  /*0dd0*/  SHF.R.S32.HI R14, RZ, 0x1f, R8 ;  /* 0x0000001fff0e7819 */ /* 0x000fe40000011408 */
[----:B------:R-:W-:Y:S01]  /*0de0*/  SHF.R.S32.HI R7, RZ, 0x5, R6 ;  /* 0x00000005ff077819 */ /* 0x000fe20000011406 */
[----:B------:R-:W-:Y:S01]  /*0df0*/  IMAD.SHL.U32 R0, R0, 0x40, RZ ;  /* 0x0000004000007824 */ /* 0x000fe200078e00ff */
[----:B------:R-:W-:Y:S02]  /*0e00*/  LEA.HI R14, R14, R13, RZ, 0x3 ;  /* 0x0000000d0e0e7211 */ /* 0x000fe400078f18ff */
[----:B------:R-:W-:Y:S01]  /*0e10*/  LOP3.LUT R6, R5, 0x7fffff80, RZ, 0xc0, !PT ;  /* 0x7fffff8005067812 */ /* 0x000fe200078ec0ff */
[----:B------:R-:W-:-:S02]  /*0e20*/  IMAD.IADD R5, R3, 0x1, -R2 ;  /* 0x0000000103057824 */ /* 0x000fc400078e0a02 */
[C---:B------:R-:W-:Y:S01]  /*0e30*/  IMAD R18, R7.reuse, 0x10, R3 ;  /* 0x0000001007127824 */ /* 0x040fe200078e0203 */
[----:B------:R-:W-:Y:S01]  /*0e40*/  LOP3.LUT R14, R14, 0xfffffff8, RZ, 0xc0, !PT ;  /* 0xfffffff80e0e7812 */ /* 0x000fe200078ec0ff */
[----:B------:R-:W-:Y:S01]  /*0e50*/  IMAD.SHL.U32 R3, R4, 0x8, RZ ;  /* 0x0000000804037824 */ /* 0x000fe200078e00ff */
[----:B------:R-:W-:Y:S02]  /*0e60*/  LOP3.LUT R0, R0, 0x40, RZ, 0xc0, !PT ;  /* 0x0000004000007812 */ /* 0x000fe400078ec0ff */
[----:B------:R-:W-:Y:S01]  /*0e70*/  LEA.HI R12, R12, R20, RZ, 0x5 ;  /* 0x000000140c0c7211 */ /* 0x000fe200078f28ff */
[----:B------:R-:W-:Y:S01]  /*0e80*/  IMAD R6, R7, 0x100, R6 ;  /* 0x0000010007067824 */ /* 0x000fe200078e0206 */
[--C-:B------:R-:W-:Y:S01]  /*0e90*/  LOP3.LUT R2, R0, 0x8, R3.reuse, 0xf8, !PT ;  /* 0x0000000800027812 */ /* 0x100fe200078ef803 */
[----:B------:R-:W-:Y:S01]  /*0ea0*/  IMAD.IADD R13, R13, 0x1, -R14 ;  /* 0x000000010d0d7824 */ /* 0x000fe200078e0a0e */
[----:B------:R-:W-:Y:S02]  /*0eb0*/  SHF.R.U32.HI R7, RZ, 0x3, R0 ;  /* 0x00000003ff077819 */ /* 0x000fe40000011600 */
[----:B------:R-:W-:Y:S01]  /*0ec0*/  SHF.R.S32.HI R12, RZ, 0x5, R12 ;  /* 0x00000005ff0c7819 */ /* 0x000fe2000001140c */
[----:B------:R-:W-:Y:S01]  /*0ed0*/  IMAD R5, R5, 0x10, R6 ;  /* 0x0000001005057824 */ /* 0x000fe200078e0206 */
[----:B------:R-:W-:Y:S01]  /*0ee0*/  LOP3.LUT R2, R2, R7, RZ, 0x3c, !PT ;  /* 0x0000000702027212 */ /* 0x000fe200078e3cff */
[----:B------:R-:W-:-:S02]  /*0ef0*/  IMAD.U32 R0, R18, 0x20, R3 ;  /* 0x0000002012007824 */ /* 0x000fc400078e0003 */
[----:B------:R-:W-:Y:S01]  /*0f00*/  IMAD R12, R12, 0x10, R13 ;  /* 0x000000100c0c7824 */ /* 0x000fe200078e020d */
[----:B------:R-:W-:Y:S01]  /*0f10*/  STL [R1+0xc8], R20 ;  /* 0x0000c81401007387 */ /* 0x000fe20000100800 */
[----:B------:R-:W-:Y:S02]  /*0f20*/  IMAD.IADD R5, R2, 0x1, R5 ;  /* 0x0000000102057824 */ /* 0x000fe400078e0205 */
[----:B------:R-:W-:Y:S01]  /*0f30*/  IMAD R6, R15, 0x40, R12 ;  /* 0x000000400f067824 */ /* 0x000fe200078e020c */
[----:B------:R0:W-:Y:S01]  /*0f40*/  STL [R1+0xe0], R0 ;  /* 0x0000e00001007387 */ /* 0x0001e20000100800 */
[----:B------:R-:W-:-:S03]  /*0f50*/  IMAD.SHL.U32 R12, R9, 0x4, RZ ;  /* 0x00000004090c7824 */ /* 0x000fc600078e00ff */
[----:B------:R-:W-:Y:S01]  /*0f60*/  STL [R1+0xdc], R6 ;  /* 0x0000dc0601007387 */ /* 0x000fe20000100800 */
[----:B0-----:R-:W-:Y:S02]  /*0f70*/  VIADD R0, R16, 0xda00 ;  /* 0x0000da0010007836 */ /* 0x001fe40000000000 */
[----:B------:R-:W-:Y:S02]  /*0f80*/  IMAD.SHL.U32 R14, R9, 0x8, RZ ;  /* 0x00000008090e7824 */ /* 0x000fe400078e00ff */
[----:B------:R-:W-:Y:S02]  /*0f90*/  IMAD.SHL.U32 R10, R10, 0x40, RZ ;  /* 0x000000400a0a7824 */ /* 0x000fe400078e00ff */
[----:B------:R-:W-:Y:S01]  /*0fa0*/  VIADD R3, R12, 0x20 ;  /* 0x000000200c037836 */ /* 0x000fe20000000000 */
[----:B------:R-:W-:-:S05]  /*0fb0*/  LOP3.LUT R8, R8, 0x7ffffffc, RZ, 0xc0, !PT ;  /* 0x7ffffffc08087812 */ /* 0x000fca00078ec0ff */
[----:B------:R-:W-:Y:S02]  /*0fc0*/  IMAD.IADD R8, R20, 0x1, -R8 ;  /* 0x0000000114087824 */ /* 0x000fe400078e0a08 */
[----:B------:R-:W-:Y:S01]  /*0fd0*/  IMAD.SHL.U32 R9, R17, 0x20, RZ ;  /* 0x0000002011097824 */ /* 0x000fe200078e00ff */
[----:B------:R-:W-:-:S04]  /*0fe0*/  LEA.HI R4, R11, R11, RZ, 0x1 ;  /* 0x0000000b0b047211 */ /* 0x000fc800078f08ff */
[----:B------:R-:W-:-:S05]  /*0ff0*/  LOP3.LUT R4, R4, 0x1ffffffe, RZ, 0xc0, !PT ;  /* 0x1ffffffe04047812 */ /* 0x000fca00078ec0ff */
[----:B------:R-:W-:Y:S02]  /*1000*/  IMAD.IADD R4, R11, 0x1, -R4 ;  /* 0x000000010b047824 */ /* 0x000fe400078e0a04 */
[----:B------:R-:W-:Y:S01]  /*1010*/  IMAD R17, R5, 0x2, R16 ;  /* 0x0000000205117824 */ /* 0x000fe200078e0210 */
[----:B---3--:R-:W-:-:S05]  /*1020*/  LOP3.LUT R2, R19, 0x1, RZ, 0xfc, !PT ;  /* 0x0000000113027812 */ /* 0x008fca00078efcff */
[----:B------:R-:W-:Y:S04]  /*1030*/  STL [R1+0x44], R2 ;  /* 0x0000440201007387 */ /* 0x000fe80000100800 */
[----:B------:R-:W-:Y:S04]  /*1040*/  STL [R1+0xa4], RZ ;  /* 0x0000a4ff01007387 */ /* 0x000fe80000100800 */
[----:B------:R0:W-:Y:S04]  /*1050*/  STL [R1+0xc4], R0 ;  /* 0x0000c40001007387 */ /* 0x0001e80000100800 */
[----:B------:R-:W-:Y:S01]  /*1060*/  STL [R1+0x40], RZ ;  /* 0x000040ff01007387 */ /* 0x000fe20000100800 */
[----:B0-----:R-:W-:Y:S01]  /*1070*/  SHF.R.S32.HI R0, RZ, 0x1f, R23 ;  /* 0x0000001fff007819 */ /* 0x001fe20000011417 */
[----:B------:R-:W-:-:S02]  /*1080*/  VIADD R0, R12, 0x10 ;  /* 0x000000100c007836 */ /* 0x000fc40000000000 */
[----:B------:R-:W-:Y:S04]  /*1090*/  STL [R1+0x38], RZ ;  /* 0x000038ff01007387 */ /* 0x000fe80000100800 */
[----:B------:R-:W-:Y:S01]  /*10a0*/  STL [R1+0x48], R12 ;  /* 0x0000480c01007387 */ /* 0x000fe20000100800 */
[----:B------:R-:W-:-:S03]  /*10b0*/  LOP3.LUT R2, R10, 0xc0, RZ, 0xc0, !PT ;  /* 0x000000c00a027812 */ /* 0x000fc600078ec0ff */
[----:B------:R-:W-:Y:S04]  /*10c0*/  STL [R1+0x30], R14 ;  /* 0x0000300e01007387 */ /* 0x000fe80000100800 */
[----:B------:R0:W-:Y:S04]  /*10d0*/  STL [R1+0x64], R0 ;  /* 0x0000640001007387 */ /* 0x0001e80000100800 */
[----:B------:R1:W-:Y:S01]  /*10e0*/  STL [R1+0x60], R3 ;  /* 0x0000600301007387 */ /* 0x0003e20000100800 */
[C---:B0-----:R-:W-:Y:S02]  /*10f0*/  VIADD R0, R12.reuse, 0x8 ;  /* 0x000000080c007836 */ /* 0x041fe40000000000 */
[----:B-1----:R-:W-:-:S03]  /*1100*/  VIADD R3, R12, 0x18 ;  /* 0x000000180c037836 */ /* 0x002fc60000000000 */
[----:B------:R0:W-:Y:S01]  /*1110*/  STL [R1+0x6c], R0 ;  /* 0x00006c0001007387 */ /* 0x0001e20000100800 */
[----:B------:R-:W-:-:S03]  /*1120*/  IMAD.SHL.U32 R10, R8, 0x2, RZ ;  /* 0x00000002080a7824 */ /* 0x000fc600078e00ff */
[----:B------:R1:W-:Y:S04]  /*1130*/  STL [R1+0x50], R2 ;  /* 0x0000500201007387 */ /* 0x0003e80000100800 */
[----:B------:R2:W-:Y:S01]  /*1140*/  STL [R1+0x70], R3 ;  /* 0x0000700301007387 */ /* 0x0005e20000100800 */
[----:B0-----:R-:W-:Y:S02]  /*1150*/  LOP3.LUT R0, R2, 0x8, R14, 0xf8, !PT ;  /* 0x0000000802007812 */ /* 0x001fe400078ef80e */
[----:B-1----:R-:W-:Y:S01]  /*1160*/  SHF.R.U32.HI R2, RZ, 0x3, R2 ;  /* 0x00000003ff027819 */ /* 0x002fe20000011602 */
[----:B--2---:R-:W-:-:S04]  /*1170*/  VIADD R3, R12, 0x28 ;  /* 0x000000280c037836 */ /* 0x004fc80000000000 */
[----:B------:R0:W-:Y:S01]  /*1180*/  STL [R1+0x54], R2 ;  /* 0x0000540201007387 */ /* 0x0001e20000100800 */
[----:B------:R-:W-:Y:S01]  /*1190*/  LOP3.LUT R0, R0, R2, RZ, 0x3c, !PT ;  /* 0x0000000200007212 */ /* 0x000fe200078e3cff */
[C---:B------:R-:W-:Y:S02]  /*11a0*/  VIADD R8, R10.reuse, 0x8 ;  /* 0x000000080a087836 */ /* 0x040fe40000000000 */
[----:B------:R1:W-:Y:S01]  /*11b0*/  STL [R1+0x78], R3 ;  /* 0x0000780301007387 */ /* 0x0003e20000100800 */
[----:B------:R-:W-:-:S03]  /*11c0*/  VIADD R7, R10, 0x10 ;  /* 0x000000100a077836 */ /* 0x000fc60000000000 */
[----:B------:R2:W-:Y:S01]  /*11d0*/  STL [R1+0x7c], R10 ;  /* 0x00007c0a01007387 */ /* 0x0005e20000100800 */
[----:B0-----:R-:W-:-:S03]  /*11e0*/  VIADD R2, R10, 0x20 ;  /* 0x000000200a027836 */ /* 0x001fc60000000000 */
[----:B------:R0:W-:Y:S01]  /*11f0*/  STL [R1+0x58], R9 ;  /* 0x0000580901007387 */ /* 0x0001e20000100800 */
[C---:B-1----:R-:W-:Y:S02]  /*1200*/  VIADD R3, R10.reuse, 0x18 ;  /* 0x000000180a037836 */ /* 0x042fe40000000000 */
[----:B--2---:R-:W-:Y:S01]  /*1210*/  VIADD R10, R10, 0x28 ;  /* 0x000000280a0a7836 */ /* 0x004fe20000000000 */
[----:B------:R-:W-:Y:S01]  /*1220*/  STL [R1+0xbc], R8 ;  /* 0x0000bc0801007387 */ /* 0x000fe20000100800 */
[----:B0-----:R-:W-:-:S03]  /*1230*/  IMAD.IADD R9, R9, 0x1, R0 ;  /* 0x0000000109097824 */ /* 0x001fc600078e0200 */
[----:B------:R0:W-:Y:S01]  /*1240*/  STL [R1+0xb8], R7 ;  /* 0x0000b80701007387 */ /* 0x0001e20000100800 */
[----:B------:R-:W-:-:S03]  /*1250*/  SHF.R.S32.HI R0, RZ, 0x1f, R8 ;  /* 0x0000001fff007819 */ /* 0x000fc60000011408 */
[----:B------:R-:W-:Y:S04]  /*1260*/  STL [R1+0xa8], R10 ;  /* 0x0000a80a01007387 */ /* 0x000fe80000100800 */
[----:B------:R-:W-:Y:S01]  /*1270*/  STL [R1+0xb4], R3 ;  /* 0x0000b40301007387 */ /* 0x000fe20000100800 */
[----:B0-----:R-:W-:-:S03]  /*1280*/  SHF.R.S32.HI R7, RZ, 0x1f, R7 ;  /* 0x0000001fff077819 */ /* 0x001fc60000011407 */
[----:B------:R-:W-:Y:S04]  /*1290*/  STL [R1+0x88], R9 ;  /* 0x0000880901007387 */ /* 0x000fe80000100800 */
[----:B------:R-:W-:Y:S04]  /*12a0*/  STL [R1+0xb0], R2 ;  /* 0x0000b00201007387 */ /* 0x000fe80000100800 */
[----:B------:R0:W-:Y:S04]  /*12b0*/  STL [R1+0xd8], R0 ;  /* 0x0000d80001007387 */ /* 0x0001e80000100800 */
[----:B------:R-:W-:Y:S01]  /*12c0*/  STL [R1+0xd4], R7 ;  /* 0x0000d40701007387 */ /* 0x000fe20000100800 */
[----:B0-----:R-:W-:-:S02]  /*12d0*/  SHF.R.S32.HI R0, RZ, 0x1f, R3 ;  /* 0x0000001fff007819 */ /* 0x001fc40000011403 */
[----:B------:R-:W-:-:S03]  /*12e0*/  SHF.R.S32.HI R2, RZ, 0x1f, R2 ;  /* 0x0000001fff027819 */ /* 0x000fc60000011402 */
[----:B------:R0:W-:Y:S04]  /*12f0*/  STL [R1+0xd0], R0 ;  /* 0x0000d00001007387 */ /* 0x0001e80000100800 */
[----:B------:R1:W-:Y:S01]  /*1300*/  STL [R1+0xcc], R2 ;  /* 0x0000cc0201007387 */ /* 0x0003e20000100800 */
[----:B0-----:R-:W-:-:S05]  /*1310*/  IMAD R0, R4, 0x8, R6 ;  /* 0x0000000804007824 */ /* 0x001fca00078e0206 */
[----:B------:R1:W-:Y:S01]  /*1320*/  STL [R1+0x8c], R0 ;  /* 0x00008c0001007387 */ /* 0x0003e20000100800 */
[----:B------:R-:W-:-:S07]  /*1330*/  CS2R R18, SRZ ;  /* 0x0000000000127805 */ /* 0x000fce000001ff00 */
.L_x_11842:
[----:B01--4-:R-:W0:Y:S01]  /*1340*/  LDC.64 R2, c[0x0][0xc88] ;  /* 0x00032200ff027b82 */ /* 0x013e220000000a00 */
[----:B------:R-:W-:Y:S01]  /*1350*/  ULDC.64 UR4, c[0x0][0x208] ;  /* 0x0000820000047ab9 */ /* 0x000fe20000000a00 */
[----:B0-----:R-:W-:-:S05]  /*1360*/  IMAD.WIDE R2, R111, 0x4, R2 ;  /* 0x000000046f027825 */ /* 0x001fca00078e0202 */
[----:B--2---:R-:W2:Y:S01]  /*1370*/  LDG.E R28, desc[UR4][R2.64] ;  /* 0x00000004021c7981 */ /* 0x004ea2000c1e1900 */
[----:B------:R-:W-:Y:S05]  /*1380*/  YIELD ;  /* 0x0000000000007946 */ /* 0x000fea0003800000 */
[----:B------:R-:W-:Y:S01]  /*1390*/  ULDC.64 UR4, c[0x0][0xa28] ;  /* 0x00028a0000047ab9 */ /* 0x000fe20000000a00 */
[----:B------:R-:W-:Y:S01]  /*13a0*/  ULDC.64 UR8, c[0x0][0xa18] ;  /* 0x0002860000087ab9 */ /* 0x000fe20000000a00 */
[----:B------:R-:W-:Y:S01]  /*13b0*/  ISETP.NE.U32.AND P1, PT, RZ, UR4, PT ;  /* 0x00000004ff007c0c */ /* 0x000fe2000bf25070 */
[----:B------:R-:W-:Y:S01]  /*13c0*/  IMAD.MOV.U32 R10, RZ, RZ, RZ ;  /* 0x000000ffff0a7224 */ /* 0x000fe200078e00ff */
[----:B------:R-:W-:Y:S01]  /*13d0*/  ULDC.64 UR10, c[0x0][0x208] ;  /* 0x00008200000a7ab9 */ /* 0x000fe20000000a00 */
[----:B------:R-:W-:Y:S01]  /*13e0*/  ULDC.64 UR6, c[0x0][0xa08] ;  /* 0x0002820000067ab9 */ /* 0x000fe20000000a00 */
[----:B------:R-:W-:Y:S01]  /*13f0*/  ISETP.NE.AND.EX P1, PT, RZ, UR5, PT, P1 ;  /* 0x00000005ff007c0c */ /* 0x000fe2000bf25310 */
[----:B------:R-:W-:Y:S01]  /*1400*/  IMAD.MOV.U32 R78, RZ, RZ, RZ ;  /* 0x000000ffff4e7224 */ /* 0x000fe200078e00ff */
[----:B------:R-:W-:-:S04]  /*1410*/  ISETP.NE.U32.AND P0, PT, RZ, UR6, PT ;  /* 0x00000006ff007c0c */ /* 0x000fc8000bf05070 */
[----:B------:R-:W-:Y:S02]  /*1420*/  ISETP.NE.AND.EX P0, PT, RZ, UR7, PT, P0 ;  /* 0x00000007ff007c0c */ /* 0x000fe4000bf05300 */
[----:B--2---:R-:W-:Y:S01]  /*1430*/  SHF.R.S32.HI R0, RZ, 0x1f, R28 ;  /* 0x0000001fff007819 */ /* 0x004fe2000001141c */
[----:B------:R-:W-:-:S04]  /*1440*/  IMAD.SHL.U32 R30, R28, 0x4, RZ ;  /* 0x000000041c1e7824 */ /* 0x000fc800078e00ff */
[C---:B---3--:R-:W-:Y:S01]  /*1450*/  @P1 LEA R4, P2, R28.reuse, UR4, 0x2 ;  /* 0x000000041c041c11 */ /* 0x048fe2000f8410ff */
[----:B------:R-:W-:Y:S01]  /*1460*/  STL [R1+0x98], R28 ;  /* 0x0000981c01007387 */ /* 0x000fe20000100800 */
[C-C-:B------:R-:W-:Y:S02]  /*1470*/  SHF.L.U64.HI R29, R28.reuse, 0x2, R0.reuse ;  /* 0x000000021c1d7819 */ /* 0x140fe40000010200 */
[----:B------:R-:W-:Y:S01]  /*1480*/  @P1 LEA.HI.X R5, R28, UR5, R0, 0x2, P2 ;  /* 0x000000051c051c11 */ /* 0x000fe200090f1400 */
[----:B------:R-:W-:Y:S01]  /*1490*/  ULDC UR4, c[0x0][0x288] ;  /* 0x0000a20000047ab9 */ /* 0x000fe20000000800 */
[----:B------:R-:W-:Y:S01]  /*14a0*/  ISETP.NE.U32.AND P2, PT, RZ, UR8, PT ;  /* 0x00000008ff007c0c */ /* 0x000fe2000bf45070 */
[----:B------:R0:W-:Y:S01]  /*14b0*/  STL [R1+0xc0], R0 ;  /* 0x0000c00001007387 */ /* 0x0001e20000100800 */
[----:B------:R-:W-:Y:S02]  /*14c0*/  IADD3 R8, P3, R30, UR6, RZ ;  /* 0x000000061e087c10 */ /* 0x000fe4000ff7e0ff */
[----:B------:R-:W-:Y:S01]  /*14d0*/  ISETP.NE.AND.EX P2, PT, RZ, UR9, PT, P2 ;  /* 0x00000009ff007c0c */ /* 0x000fe2000bf45320 */
[----:B------:R1:W5:Y:S01]  /*14e0*/  @P1 LDG.E R10, desc[UR10][R4.64] ;  /* 0x0000000a040a1981 */ /* 0x000362000c1e1900 */
[----:B------:R-:W-:-:S03]  /*14f0*/  IADD3.X R9, R29, UR7, RZ, P3, !PT ;  /* 0x000000071d097c10 */ /* 0x000fc60009ffe4ff */
[----:B------:R1:W-:Y:S01]  /*1500*/  STL [R1+0x9c], R30 ;  /* 0x00009c1e01007387 */ /* 0x0003e20000100800 */
[----:B0-----:R-:W-:Y:S01]  /*1510*/  IMAD.U32 R0, RZ, RZ, UR4 ;  /* 0x00000004ff007e24 */ /* 0x001fe2000f8e00ff */
[----:B------:R-:W-:Y:S02]  /*1520*/  ULDC.64 UR4, c[0x0][0x418] ;  /* 0x0001060000047ab9 */ /* 0x000fe40000000a00 */
[----:B------:R1:W-:Y:S04]  /*1530*/  STL [R1+0xa0], R29 ;  /* 0x0000a01d01007387 */ /* 0x0003e80000100800 */
[----:B------:R-:W-:Y:S01]  /*1540*/  @P2 IADD3 R6, P1, R30, UR8, RZ ;  /* 0x000000081e062c10 */ /* 0x000fe2000ff3e0ff */
[----:B------:R1:W5:Y:S03]  /*1550*/  @P0 LDG.E R78, desc[UR10][R8.64] ;  /* 0x0000000a084e0981 */ /* 0x000366000c1e1900 */
[----:B------:R-:W-:-:S05]  /*1560*/  @P2 IADD3.X R7, R29, UR9, RZ, P1, !PT ;  /* 0x000000091d072c10 */ /* 0x000fca0008ffe4ff */
[----:B------:R-:W2:Y:S01]  /*1570*/  @P2 LDG.E R0, desc[UR10][R6.64] ;  /* 0x0000000a06002981 */ /* 0x000ea2000c1e1900 */
        /* <DEDUP_REMOVED lines=9> */
[----:B--2---:R1:W-:Y:S01]  /*1610*/  STL [R1+0x28], R0 ;  /* 0x0000280001007387 */ /* 0x0043e20000100800 */
[----:B------:R-:W-:Y:S01]  /*1620*/  IMAD.MOV.U32 R12, RZ, RZ, R0 ;  /* 0x000000ffff0c7224 */ /* 0x000fe200078e0000 */
[----:B------:R-:W-:Y:S06]  /*1630*/  @P2 BRA `(.L_x_11684) ;  /* 0x00000000002c2947 */ /* 0x000fec0003800000 */
[----:B------:R-:W-:Y:S02]  /*1640*/  ULDC.64 UR4, c[0x0][0xa00] ;  /* 0x0002800000047ab9 */ /* 0x000fe40000000a00 */
[----:B------:R-:W-:-:S04]  /*1650*/  ISETP.NE.U32.AND P1, PT, RZ, UR4, PT ;  /* 0x00000004ff007c0c */ /* 0x000fc8000bf25070 */
[----:B------:R-:W-:-:S13]  /*1660*/  ISETP.NE.AND.EX P1, PT, RZ, UR5, PT, P1 ;  /* 0x00000005ff007c0c */ /* 0x000fda000bf25310 */
[----:B------:R-:W-:Y:S05]  /*1670*/  @!P1 BRA `(.L_x_11684) ;  /* 0x00000000001c9947 */ /* 0x000fea0003800000 */
[----:B-1----:R-:W0:Y:S01]  /*1680*/  LDC.64 R4, c[0x0][0xa00] ;  /* 0x00028000ff047b82 */ /* 0x002e220000000a00 */
[----:B------:R-:W-:Y:S01]  /*1690*/  ULDC.64 UR4, c[0x0][0x208] ;  /* 0x0000820000047ab9 */ /* 0x000fe20000000a00 */
[----:B0-----:R-:W-:-:S05]  /*16a0*/  IMAD.WIDE R4, R28, 0x4, R4 ;  /* 0x000000041c047825 */ /* 0x001fca00078e0204 */
[----:B------:R-:W2:Y:S04]  /*16b0*/  LDG.E R0, desc[UR4][R4.64] ;  /* 0x0000000404007981 */ /* 0x000ea8000c1e1900 */
[----:B------:R-:W2:Y:S02]  /*16c0*/  LDG.E R3, desc[UR4][R4.64+0x4] ;  /* 0x0000040404037981 */ /* 0x000ea4000c1e1900 */
[----:B--2---:R-:W-:-:S05]  /*16d0*/  IMAD.IADD R12, R3, 0x1, -R0 ;  /* 0x00000001030c7824 */ /* 0x004fca00078e0a00 */
[----:B------:R0:W-:Y:S02]  /*16e0*/  STL [R1+0x28], R12 ;  /* 0x0000280c01007387 */ /* 0x0001e40000100800 */
.L_x_11684:
[C---:B------:R-:W-:Y:S01]  /*16f0*/  LOP3.LUT R26, R110.reuse, 0xffff, RZ, 0xc0, !PT ;  /* 0x0000ffff6e1a7812 */ /* 0x040fe200078ec0ff */
[----:B------:R-:W-:Y:S01]  /*1700*/  ULDC.64 UR4, c[0x0][0xa20] ;  /* 0x0002880000047ab9 */ /* 0x000fe20000000a00 */
[C---:B------:R-:W-:Y:S02]  /*1710*/  LOP3.LUT R3, R110.reuse, 0xff000000, RZ, 0xc0, !PT ;  /* 0xff0000006e037812 */ /* 0x040fe400078ec0ff */
[----:B------:R-:W-:Y:S01]  /*1720*/  ISETP.NE.U32.AND P1, PT, RZ, UR4, PT ;  /* 0x00000004ff007c0c */ /* 0x000fe2000bf25070 */
[----:B------:R2:W-:Y:S01]  /*1730*/  STL [R1+0x90], R26 ;  /* 0x0000901a01007387 */ /* 0x0005e20000100800 */
[----:B-1----:R-:W-:Y:S02]  /*1740*/  LOP3.LUT R0, R110, 0xff0000, RZ, 0xc0, !PT ;  /* 0x00ff00006e007812 */ /* 0x002fe400078ec0ff */
[----:B------:R-:W-:Y:S02]  /*1750*/  ISETP.NE.AND.EX P1, PT, RZ, UR5, PT, P1 ;  /* 0x00000005ff007c0c */ /* 0x000fe4000bf25310 */
[----:B------:R-:W-:-:S04]  /*1760*/  SHF.R.U32.HI R3, RZ, 0x8, R3 ;  /* 0x00000008ff037819 */ /* 0x000fc80000011603 */
[----:B------:R-:W-:-:S07]  /*1770*/  LEA.HI R11, R0, R3, RZ, 0x10 ;  /* 0x00000003000b7211 */ /* 0x000fce00078f80ff */
[----:B--2---:R-:W-:Y:S05]  /*1780*/  @!P1 BRA `(.L_x_11685) ;  /* 0x0000000000149947 */ /* 0x004fea0003800000 */
[----:B------:R-:W-:Y:S01]  /*1790*/  IADD3 R4, P0, R30, UR4, RZ ;  /* 0x000000041e047c10 */ /* 0x000fe2000ff1e0ff */
[----:B------:R-:W-:-:S03]  /*17a0*/  ULDC.64 UR6, c[0x0][0x208] ;  /* 0x0000820000067ab9 */ /* 0x000fc60000000a00 */
[----:B------:R-:W-:-:S05]  /*17b0*/  IADD3.X R5, R29, UR5, RZ, P0, !PT ;  /* 0x000000051d057c10 */ /* 0x000fca00087fe4ff */
[----:B------:R1:W5:Y:S01]  /*17c0*/  LDG.E R27, desc[UR6][R4.64] ;  /* 0x00000006041b7981 */ /* 0x000362000c1e1900 */
[----:B------:R-:W-:Y:S05]  /*17d0*/  BRA `(.L_x_11686) ;  /* 0x0000000000147947 */ /* 0x000fea0003800000 */
.L_x_11685:
[----:B------:R-:W-:Y:S05]  /*17e0*/  @!P0 BRA `(.L_x_11686) ;  /* 0x0000000000108947 */ /* 0x000fea0003800000 */
[----:B------:R-:W-:Y:S02]  /*17f0*/  ULDC.64 UR4, c[0x0][0x208] ;  /* 0x0000820000047ab9 */ /* 0x000fe40000000a00 */
[----:B------:R-:W2:Y:S04]  /*1800*/  LDG.E R0, desc[UR4][R8.64] ;  /* 0x0000000408007981 */ /* 0x000ea8000c1e1900 */
[----:B------:R-:W2:Y:S02]  /*1810*/  LDG.E R27, desc[UR4][R8.64+0x4] ;  /* 0x00000404081b7981 */ /* 0x000ea4000c1e1900 */
[----:B--2---:R-:W-:-:S07]  /*1820*/  IMAD.IADD R27, R27, 0x1, -R0 ;  /* 0x000000011b1b7824 */ /* 0x004fce00078e0a00 */
.L_x_11686:
[----:B------:R-:W-:Y:S01]  /*1830*/  ULDC.64 UR4, c[0x0][0xa10] ;  /* 0x0002840000047ab9 */ /* 0x000fe20000000a00 */
[----:B------:R-:W-:Y:S01]  /*1840*/  ULDC.64 UR6, c[0x0][0x208] ;  /* 0x0000820000067ab9 */ /* 0x000fe20000000a00 */
[----:B------:R-:W-:Y:S01]  /*1850*/  ISETP.NE.U32.AND P0, PT, RZ, UR4, PT ;  /* 0x00000004ff007c0c */ /* 0x000fe2000bf05070 */
[----:B------:R-:W2:Y:S03]  /*1860*/  LDC R8, c[0x0][0x448] ;  /* 0x00011200ff087b82 */ /* 0x000ea60000000800 */
[----:B------:R-:W-:Y:S01]  /*1870*/  ISETP.NE.AND.EX P0, PT, RZ, UR5, PT, P0 ;  /* 0x00000005ff007c0c */ /* 0x000fe2000bf05300 */
[----:B------:R-:W-:-:S12]  /*1880*/  ULDC.64 UR4, c[0x0][0xa30] ;  /* 0x00028c0000047ab9 */ /* 0x000fd80000000a00 */
[----:B-1----:R-:W1:Y:S02]  /*1890*/  @P0 LDC.64 R4, c[0x0][0xa10] ;  /* 0x00028400ff040b82 */ /* 0x002e640000000a00 */
[----:B-1----:R-:W-:-:S05]  /*18a0*/  @P0 IMAD.WIDE R4, R28, 0x4, R4 ;  /* 0x000000041c040825 */ /* 0x002fca00078e0204 */
        /* <DEDUP_REMOVED lines=8> */
[----:B--2---:R-:W-:Y:S01]  /*1930*/  ISETP.NE.AND P1, PT, R8, 0x1, PT ;  /* 0x000000010800780c */ /* 0x004fe20003f25270 */
[----:B------:R-:W-:Y:S01]  /*1940*/  IMAD R13, R109, 0xc0, RZ ;  /* 0x000000c06d0d7824 */ /* 0x000fe200078e02ff */
[----:B------:R-:W-:Y:S03]  /*1950*/  BSSY B0, `(.L_x_11687) ;  /* 0x0000039000007945 */ /* 0x000fe60003800000 */
[----:B-1----:R-:W-:Y:S01]  /*1960*/  VIADD R4, R13, 0xbf ;  /* 0x000000bf0d047836 */ /* 0x002fe20000000000 */
[----:B------:R1:W-:Y:S07]  /*1970*/  STL [R1+0x80], R13 ;  /* 0x0000800d01007387 */ /* 0x0003ee0000100800 */
[----:B------:R-:W2:Y:S01]  /*1980*/  @P1 LDC R9, c[0x0][0x44c] ;  /* 0x00011300ff091b82 */ /* 0x000ea20000000800 */
[----:B-1----:R-:W-:-:S07]  /*1990*/  IMAD.IADD R13, R27, 0x1, -R10 ;  /* 0x000000011b0d7824 */ /* 0x002fce00078e0a0a */
[----:B------:R-:W1:Y:S01]  /*19a0*/  @P1 LDC R5, c[0x0][0x450] ;  /* 0x00011400ff051b82 */ /* 0x000e620000000800 */
[----:B---3--:R-:W-:Y:S02]  /*19b0*/  @P0 IMAD.IADD R2, R3, 0x1, -R0 ;  /* 0x0000000103020824 */ /* 0x008fe400078e0a00 */
[----:B--2---:R-:W-:-:S04]  /*19c0*/  @P1 IMAD.HI.U32 R0, R4, R9, RZ ;  /* 0x0000000904001227 */ /* 0x004fc800078e00ff */
[----:B----4-:R-:W-:Y:S01]  /*19d0*/  IMAD.IADD R6, R13, 0x1, R2 ;  /* 0x000000010d067824 */ /* 0x010fe200078e0202 */
[----:B-1----:R-:W-:-:S03]  /*19e0*/  @P1 SHF.R.U32.HI R4, RZ, R5, R0 ;  /* 0x00000005ff041219 */ /* 0x002fc60000011600 */
[C---:B------:R-:W-:Y:S01]  /*19f0*/  VIADD R0, R6.reuse, 0x8f ;  /* 0x0000008f06007836 */ /* 0x040fe20000000000 */
[----:B------:R-:W-:Y:S01]  /*1a00*/  IADD3 R3, R6, 0x90, -R12 ;  /* 0x0000009006037810 */ /* 0x000fe20007ffe80c */
[----:B------:R1:W-:Y:S01]  /*1a10*/  STL [R1+0x3c], R6 ;  /* 0x00003c0601007387 */ /* 0x0003e20000100800 */
[----:B0-----:R-:W-:Y:S01]  /*1a20*/  LOP3.LUT R12, R11, 0xff, RZ, 0xc0, !PT ;  /* 0x000000ff0b0c7812 */ /* 0x001fe200078ec0ff */
[----:B------:R-:W-:-:S04]  /*1a30*/  IMAD.HI R0, R0, 0x38e38e39, RZ ;  /* 0x38e38e3900007827 */ /* 0x000fc800078e02ff */
[----:B------:R-:W-:Y:S01]  /*1a40*/  IMAD.IADD R4, R3, 0x1, R4 ;  /* 0x0000000103047824 */ /* 0x000fe200078e0204 */
[----:B------:R-:W-:Y:S01]  /*1a50*/  SHF.R.U32.HI R3, RZ, 0x1f, R0 ;  /* 0x0000001fff037819 */ /* 0x000fe20000011600 */
[----:B------:R0:W-:Y:S02]  /*1a60*/  STL [R1+0xac], R12 ;  /* 0x0000ac0c01007387 */ /* 0x0001e40000100800 */
[----:B------:R-:W-:Y:S01]  /*1a70*/  IMAD.HI R4, R4, 0x38e38e39, RZ ;  /* 0x38e38e3904047827 */ /* 0x000fe200078e02ff */
[----:B-1----:R-:W-:Y:S02]  /*1a80*/  SHF.R.U32.HI R6, RZ, 0x10, R11 ;  /* 0x00000010ff067819 */ /* 0x002fe4000001160b */
[----:B------:R-:W-:Y:S01]  /*1a90*/  LEA.HI.SX32 R114, R0, R3, 0x1b ;  /* 0x0000000300727211 */ /* 0x000fe200078fdaff */
[----:B------:R-:W-:Y:S01]  /*1aa0*/  IMAD.MOV.U32 R0, RZ, RZ, RZ ;  /* 0x000000ffff007224 */ /* 0x000fe200078e00ff */
[----:B------:R-:W-:Y:S01]  /*1ab0*/  SHF.R.U32.HI R5, RZ, 0x1f, R4 ;  /* 0x0000001fff057819 */ /* 0x000fe20000011604 */
[----:B------:R0:W-:Y:S03]  /*1ac0*/  STL [R1+0x94], R6 ;  /* 0x0000940601007387 */ /* 0x0001e60000100800 */
        /* <DEDUP_REMOVED lines=33> */
.L_x_11688:
[----:B------:R-:W-:Y:S05]  /*1ce0*/  BSYNC B0 ;  /* 0x0000000000007941 */ /* 0x000fea0003800000 */
.L_x_11687:
        /* <DEDUP_REMOVED lines=37> */
.L_x_11691:
[----:B------:R-:W-:Y:S05]  /*1f40*/  BSYNC B6 ;  /* 0x0000000000067941 */ /* 0x000fea0003800000 */
.L_x_11690:
        /* <DEDUP_REMOVED lines=20> */
.L_x_11693:
[----:B------:R-:W-:Y:S05]  /*2090*/  BSYNC B6 ;  /* 0x0000000000067941 */ /* 0x000fea0003800000 */
.L_x_11692:
[----:B------:R-:W0:Y:S01]  /*20a0*/  S2R R20, SR_TID.X ;  /* 0x0000000000147919 */ /* 0x000e220000002100 */
[----:B------:R-:W-:Y:S01]  /*20b0*/  ULDC.64 UR4, c[0x0][0x9f8] ;  /* 0x00027e0000047ab9 */ /* 0x000fe20000000a00 */
[----:B------:R-:W-:Y:S01]  /*20c0*/  IMAD.MOV.U32 R0, RZ, RZ, R28 ;  /* 0x000000ffff007224 */ /* 0x000fe200078e001c */
[----:B------:R-:W-:Y:S01]  /*20d0*/  ISETP.NE.U32.AND P0, PT, RZ, UR4, PT ;  /* 0x00000004ff007c0c */ /* 0x000fe2000bf05070 */
[----:B------:R-:W-:Y:S01]  /*20e0*/  ULDC.64 UR6, c[0x0][0x208] ;  /* 0x0000820000067ab9 */ /* 0x000fe20000000a00 */
[----:B------:R-:W2:Y:S01]  /*20f0*/  LDL.64 R12, [R1+0x30] ;  /* 0x00003000010c7983 */ /* 0x000ea20000100a00 */
[----:B------:R-:W1:Y:S01]  /*2100*/  LDC.64 R32, c[0x0][0x300] ;  /* 0x0000c000ff207b82 */ /* 0x000e620000000a00 */
[----:B------:R-:W-:Y:S02]  /*2110*/  ISETP.NE.AND.EX P0, PT, RZ, UR5, PT, P0 ;  /* 0x00000005ff007c0c */ /* 0x000fe4000bf05300 */
[----:B------:R-:W3:Y:S04]  /*2120*/  LDL.64 R42, [R1+0x30] ;  /* 0x00003000012a7983 */ /* 0x000ee80000100a00 */
[----:B------:R-:W4:Y:S01]  /*2130*/  LDL.64 R36, [R1+0x48] ;  /* 0x0000480001247983 */ /* 0x000f220000100a00 */
[----:B------:R-:W-:Y:S01]  /*2140*/  IMAD.IADD R78, R78, 0x1, R27 ;  /* 0x000000014e4e7824 */ /* 0x000fe200078e021b */
[----:B------:R-:W-:Y:S01]  /*2150*/  SHF.R.S32.HI R38, RZ, 0x1f, R23 ;  /* 0x0000001fff267819 */ /* 0x000fe20000011417 */
[----:B------:R-:W4:Y:S04]  /*2160*/  LDC.64 R70, c[0x0][0x408] ;  /* 0x00010200ff467b82 */ /* 0x000f280000000a00 */
[----:B------:R-:W-:-:S04]  /*2170*/  @P0 IADD3 R4, P1, R30, UR4, RZ ;  /* 0x000000041e040c10 */ /* 0x000fc8000ff3e0ff */
[----:B------:R-:W-:Y:S01]  /*2180*/  @P0 IADD3.X R5, R29, UR5, RZ, P1, !PT ;  /* 0x000000051d050c10 */ /* 0x000fe20008ffe4ff */
[----:B------:R-:W-:Y:S01]  /*2190*/  ULDC.64 UR4, c[0x0][0xa08] ;  /* 0x0002820000047ab9 */ /* 0x000fe20000000a00 */
[----:B------:R-:W4:Y:S03]  /*21a0*/  LDC.64 R76, c[0x0][0x3f8] ;  /* 0x0000fe00ff4c7b82 */ /* 0x000f260000000a00 */
[----:B------:R0:W4:Y:S02]  /*21b0*/  @P0 LDG.E R0, desc[UR6][R4.64] ;  /* 0x0000000604000981 */ /* 0x000124000c1e1900 */
[----:B0-----:R-:W-:-:S05]  /*21c0*/  VIADD R8, R20, 0xffffff80 ;  /* 0xffffff8014087836 */ /* 0x001fca0000000000 */
[----:B------:R-:W-:-:S04]  /*21d0*/  SHF.R.S32.HI R9, RZ, 0x1f, R8 ;  /* 0x0000001fff097819 */ /* 0x000fc80000011408 */
[----:B------:R-:W-:-:S04]  /*21e0*/  LEA.HI R9, R9, R8, RZ, 0x2 ;  /* 0x0000000809097211 */ /* 0x000fc800078f10ff */
[--C-:B------:R-:W-:Y:S02]  /*21f0*/  SHF.R.S32.HI R21, RZ, 0x2, R9.reuse ;  /* 0x00000002ff157819 */ /* 0x100fe40000011409 */
[----:B------:R-:W-:-:S04]  /*2200*/  SHF.R.S32.HI R4, RZ, 0x1f, R9 ;  /* 0x0000001fff047819 */ /* 0x000fc80000011409 */
[----:B------:R-:W-:-:S04]  /*2210*/  LEA.HI R8, R4, R21, RZ, 0x2 ;  /* 0x0000001504087211 */ /* 0x000fc800078f10ff */
[----:B------:R-:W-:-:S05]  /*2220*/  LOP3.LUT R8, R8, 0xfffffffc, RZ, 0xc0, !PT ;  /* 0xfffffffc08087812 */ /* 0x000fca00078ec0ff */
[----:B------:R-:W-:Y:S02]  /*2230*/  IMAD.IADD R21, R21, 0x1, -R8 ;  /* 0x0000000115157824 */ /* 0x000fe400078e0a08 */
[----:B------:R-:W4:Y:S01]  /*2240*/  LDL.64 R8, [R1+0x48] ;  /* 0x0000480001087983 */ /* 0x000f220000100a00 */
[----:B------:R-:W-:Y:S01]  /*2250*/  SHF.R.S32.HI R11, RZ, 0x1f, R78 ;  /* 0x0000001fff0b7819 */ /* 0x000fe2000001144e */
[----:B-1----:R-:W-:-:S04]  /*2260*/  IMAD.WIDE.U32 R6, R78, R32, RZ ;  /* 0x000000204e067225 */ /* 0x002fc800078e00ff */
[----:B------:R-:W-:Y:S01]  /*2270*/  IMAD R3, R11, R32, RZ ;  /* 0x000000200b037224 */ /* 0x000fe200078e02ff */
[----:B------:R-:W-:-:S03]  /*2280*/  ISETP.NE.U32.AND P0, PT, RZ, UR4, PT ;  /* 0x00000004ff007c0c */ /* 0x000fc6000bf05070 */
[----:B------:R-:W-:Y:S01]  /*2290*/  IMAD R3, R78, R33, R3 ;  /* 0x000000214e037224 */ /* 0x000fe200078e0203 */
[----:B------:R-:W-:Y:S02]  /*22a0*/  SHF.R.U32.HI R40, RZ, 0x7, R20 ;  /* 0x00000007ff287819 */ /* 0x000fe40000011614 */
[----:B------:R-:W-:Y:S01]  /*22b0*/  LOP3.LUT R22, R22, 0xfffffffd, RZ, 0xc0, !PT ;  /* 0xfffffffd16167812 */ /* 0x000fe200078ec0ff */
[----:B--2---:R-:W0:Y:S01]  /*22c0*/  LDC R13, c[0x0][0x3f4] ;  /* 0x0000fd00ff0d7b82 */ /* 0x004e220000000800 */
[----:B---3--:R-:W-:-:S05]  /*22d0*/  IMAD.MOV.U32 R42, RZ, RZ, R12 ;  /* 0x000000ffff2a7224 */ /* 0x008fca00078e000c */
[----:B------:R-:W-:-:S05]  /*22e0*/  SHF.R.S32.HI R43, RZ, 0x1f, R42 ;  /* 0x0000001fff2b7819 */ /* 0x000fca000001142a */
[----:B------:R-:W-:Y:S04]  /*22f0*/  STL [R1+0x34], R43 ;  /* 0x0000342b01007387 */ /* 0x000fe80000100800 */
[----:B------:R-:W2:Y:S01]  /*2300*/  LDL R44, [R1+0x50] ;  /* 0x00005000012c7983 */ /* 0x000ea20000100800 */
[----:B----4-:R-:W-:-:S05]  /*2310*/  IMAD.MOV.U32 R36, RZ, RZ, R8 ;  /* 0x000000ffff247224 */ /* 0x010fca00078e0008 */
[----:B------:R-:W-:-:S05]  /*2320*/  SHF.R.S32.HI R37, RZ, 0x1f, R36 ;  /* 0x0000001fff257819 */ /* 0x000fca0000011424 */
[----:B------:R1:W-:Y:S04]  /*2330*/  STL [R1+0x4c], R37 ;  /* 0x00004c2501007387 */ /* 0x0003e80000100800 */
[----:B------:R-:W3:Y:S04]  /*2340*/  LDL R39, [R1+0x54] ;  /* 0x0000540001277983 */ /* 0x000ee80000100800 */
[----:B------:R-:W4:Y:S01]  /*2350*/  LDL R41, [R1+0x58] ;  /* 0x0000580001297983 */ /* 0x000f220000100800 */
[----:B------:R-:W-:Y:S01]  /*2360*/  IMAD.IADD R7, R7, 0x1, R3 ;  /* 0x0000000107077824 */ /* 0x000fe200078e0203 */
[----:B------:R-:W-:Y:S01]  /*2370*/  ISETP.NE.AND.EX P0, PT, RZ, UR5, PT, P0 ;  /* 0x00000005ff007c0c */ /* 0x000fe2000bf05300 */
[----:B------:R-:W-:Y:S01]  /*2380*/  ULDC.64 UR4, c[0x0][0x308] ;  /* 0x0000c20000047ab9 */ /* 0x000fe20000000a00 */
[----:B------:R-:W-:Y:S01]  /*2390*/  SHF.R.S32.HI R3, RZ, 0x1f, R0 ;  /* 0x0000001fff037819 */ /* 0x000fe20000011400 */
[----:B------:R-:W-:Y:S01]  /*23a0*/  IMAD.WIDE.U32 R4, R26, UR4, R6 ;  /* 0x000000041a047c25 */ /* 0x000fe2000f8e0006 */
[----:B------:R-:W-:-:S02]  /*23b0*/  ISETP.NE.AND P6, PT, R40, 0x1, PT ;  /* 0x000000012800780c */ /* 0x000fc40003fc5270 */
[----:B------:R-:W-:Y:S01]  /*23c0*/  SEL R89, R3, RZ, !P0 ;  /* 0x000000ff03597207 */ /* 0x000fe20004000000 */
[----:B------:R-:W-:Y:S01]  /*23d0*/  IMAD R5, R26, UR5, R5 ;  /* 0x000000051a057c24 */ /* 0x000fe2000f8e0205 */
[----:B------:R-:W-:Y:S01]  /*23e0*/  ULDC.64 UR4, c[0x0][0x310] ;  /* 0x0000c40000047ab9 */ /* 0x000fe20000000a00 */
[----:B------:R-:W-:Y:S02]  /*23f0*/  SEL R27, R0, RZ, !P0 ;  /* 0x000000ff001b7207 */ /* 0x000fe40004000000 */
[----:B------:R-:W-:-:S03]  /*2400*/  IMAD R0, R89, UR4, RZ ;  /* 0x0000000459007c24 */ /* 0x000fc6000f8e02ff */
[----:B------:R-:W-:-:S04]  /*2410*/  IMAD.WIDE.U32 R28, R27, UR4, R4 ;  /* 0x000000041b1c7c25 */ /* 0x000fc8000f8e0004 */
[----:B------:R-:W-:Y:S01]  /*2420*/  IMAD R3, R27, UR5, R0 ;  /* 0x000000051b037c24 */ /* 0x000fe2000f8e0200 */
[----:B------:R-:W-:Y:S05]  /*2430*/  @!P6 WARPSYNC.ALL ;  /* 0x000000000000e948 */ /* 0x000fea0003800000 */
[----:B------:R-:W-:Y:S01]  /*2440*/  VIADD R0, R42, 0x10 ;  /* 0x000000102a007836 */ /* 0x000fe20000000000 */
[----:B------:R-:W-:Y:S01]  /*2450*/  ULDC.64 UR4, c[0x0][0x330] ;  /* 0x0000cc0000047ab9 */ /* 0x000fe20000000a00 */
[----:B------:R-:W-:Y:S01]  /*2460*/  IMAD R6, R38, R32, RZ ;  /* 0x0000002026067224 */ /* 0x000fe200078e02ff */
[----:B------:R-:W-:Y:S01]  /*2470*/  ULDC.64 UR6, c[0x0][0x338] ;  /* 0x0000ce0000067ab9 */ /* 0x000fe20000000a00 */
[----:B------:R-:W-:Y:S01]  /*2480*/  IMAD.WIDE.U32 R30, R26, UR4, R42 ;  /* 0x000000041a1e7c25 */ /* 0x000fe2000f8e002a */
[----:B------:R-:W-:-:S02]  /*2490*/  ULDC UR4, c[0x0][0x2f4] ;  /* 0x0000bd0000047ab9 */ /* 0x000fc40000000800 */
[----:B------:R-:W-:Y:S01]  /*24a0*/  ISETP.GE.AND P1, PT, R0, UR4, PT ;  /* 0x0000000400007c0c */ /* 0x000fe2000bf26270 */
[----:B------:R-:W-:Y:S01]  /*24b0*/  IMAD.WIDE.U32 R4, R23, R32, R42 ;  /* 0x0000002017047225 */ /* 0x000fe200078e002a */
[----:B------:R-:W-:-:S03]  /*24c0*/  ISETP.GE.AND P0, PT, R42, UR4, PT ;  /* 0x000000042a007c0c */ /* 0x000fc6000bf06270 */
[----:B------:R-:W-:Y:S01]  /*24d0*/  IMAD R90, R23, R33, R6 ;  /* 0x00000021175a7224 */ /* 0x000fe200078e0206 */
[----:B------:R-:W-:Y:S02]  /*24e0*/  SEL R6, RZ, 0xffffffff, P1 ;  /* 0xffffffffff067807 */ /* 0x000fe40000800000 */
[----:B------:R-:W-:Y:S02]  /*24f0*/  IADD3 R91, P1, R28, R4, RZ ;  /* 0x000000041c5b7210 */ /* 0x000fe40007f3e0ff */
[----:B------:R-:W-:Y:S02]  /*2500*/  SEL R4, RZ, 0x1, P0 ;  /* 0x00000001ff047807 */ /* 0x000fe40000000000 */
[----:B------:R-:W-:Y:S01]  /*2510*/  LOP3.LUT P0, RZ, R21, 0x2, RZ, 0xc0, !PT ;  /* 0x0000000215ff7812 */ /* 0x000fe2000780c0ff */
[----:B------:R-:W-:Y:S02]  /*2520*/  IMAD.SHL.U32 R7, R6, 0x2, RZ ;  /* 0x0000000206077824 */ /* 0x000fe400078e00ff */
[----:B------:R-:W-:-:S03]  /*2530*/  IMAD.IADD R3, R29, 0x1, R3 ;  /* 0x000000011d037824 */ /* 0x000fc600078e0203 */
[----:B------:R-:W-:Y:S01]  /*2540*/  LOP3.LUT R7, R7, 0x2, R4, 0xe2, !PT ;  /* 0x0000000207077812 */ /* 0x000fe200078ee204 */
[C---:B------:R-:W-:Y:S01]  /*2550*/  VIADD R4, R42.reuse, 0x20 ;  /* 0x000000202a047836 */ /* 0x040fe20000000000 */
[----:B------:R-:W-:Y:S01]  /*2560*/  IADD3.X R90, R3, R5, R90, P1, !PT ;  /* 0x00000005035a7210 */ /* 0x000fe20000ffe45a */
[----:B------:R-:W-:Y:S02]  /*2570*/  VIADD R5, R42, 0x30 ;  /* 0x000000302a057836 */ /* 0x000fe40000000000 */
[----:B------:R-:W-:Y:S02]  /*2580*/  IMAD R8, R38, R70, RZ ;  /* 0x0000004626087224 */ /* 0x000fe400078e02ff */
[----:B------:R-:W-:Y:S01]  /*2590*/  @P0 LOP3.LUT R22, R22, 0x2, RZ, 0xfc, !PT ;  /* 0x0000000216160812 */ /* 0x000fe200078efcff */
[----:B------:R-:W-:Y:S01]  /*25a0*/  VIADD R6, R42, 0x40 ;  /* 0x000000402a067836 */ /* 0x000fe20000000000 */
[----:B------:R-:W-:Y:S02]  /*25b0*/  ISETP.GE.AND P0, PT, R4, UR4, PT ;  /* 0x0000000404007c0c */ /* 0x000fe4000bf06270 */
[----:B------:R-:W-:Y:S01]  /*25c0*/  ISETP.GE.AND P1, PT, R5, UR4, PT ;  /* 0x0000000405007c0c */ /* 0x000fe2000bf26270 */
[----:B------:R-:W-:Y:S01]  /*25d0*/  IMAD R15, R23, R71, R8 ;  /* 0x00000047170f7224 */ /* 0x000fe200078e0208 */
[----:B------:R-:W-:-:S02]  /*25e0*/  SEL R8, RZ, 0x4, P0 ;  /* 0x00000004ff087807 */ /* 0x000fc40000000000 */
[----:B------:R-:W-:Y:S02]  /*25f0*/  SEL R9, RZ, 0x8, P1 ;  /* 0x00000008ff097807 */ /* 0x000fe40000800000 */
[----:B------:R-:W-:Y:S01]  /*2600*/  ISETP.GE.AND P0, PT, R6, UR4, PT ;  /* 0x0000000406007c0c */ /* 0x000fe2000bf06270 */
[-C--:B------:R-:W-:Y:S01]  /*2610*/  IMAD.WIDE.U32 R34, R23, R70.reuse, R42 ;  /* 0x0000004617227225 */ /* 0x080fe200078e002a */
[----:B------:R-:W-:Y:S02]  /*2620*/  LOP3.LUT R7, R9, R7, R8, 0xfe, !PT ;  /* 0x0000000709077212 */ /* 0x000fe400078efe08 */
[----:B------:R-:W-:Y:S01]  /*2630*/  SEL R12, RZ, 0x10, P0 ;  /* 0x00000010ff0c7807 */ /* 0x000fe20000000000 */
[----:B------:R-:W-:Y:S01]  /*2640*/  IMAD.WIDE.U32 R68, R23, R70, R36 ;  /* 0x0000004617447225 */ /* 0x000fe200078e0024 */
[-C--:B0-----:R-:W-:Y:S02]  /*2650*/  ISETP.GE.AND P0, PT, R42, R13.reuse, PT ;  /* 0x0000000d2a00720c */ /* 0x081fe40003f06270 */
[-C--:B------:R-:W-:Y:S01]  /*2660*/  ISETP.GE.AND P2, PT, R4, R13.reuse, PT ;  /* 0x0000000d0400720c */ /* 0x080fe20003f46270 */
[----:B------:R-:W-:Y:S01]  /*2670*/  IMAD R31, R26, UR5, R31 ;  /* 0x000000051a1f7c24 */ /* 0x000fe2000f8e021f */
[----:B------:R-:W-:Y:S01]  /*2680*/  LOP3.LUT R12, R7, R12, RZ, 0xfc, !PT ;  /* 0x0000000c070c7212 */ /* 0x000fe200078efcff */
[----:B------:R-:W-:Y:S01]  /*2690*/  IMAD R89, R89, UR6, RZ ;  /* 0x0000000659597c24 */ /* 0x000fe2000f8e02ff */
[----:B------:R-:W-:Y:S01]  /*26a0*/  ISETP.GE.AND P1, PT, R0, R13, PT ;  /* 0x0000000d0000720c */ /* 0x000fe20003f26270 */
[----:B------:R-:W-:Y:S01]  /*26b0*/  IMAD.IADD R35, R35, 0x1, R15 ;  /* 0x0000000123237824 */ /* 0x000fe200078e020f */
[----:B------:R-:W-:Y:S01]  /*26c0*/  SEL R7, R13, RZ, P0 ;  /* 0x000000ff0d077207 */ /* 0x000fe20000000000 */
[----:B------:R-:W-:Y:S01]  /*26d0*/  IMAD.IADD R69, R15, 0x1, R69 ;  /* 0x000000010f457824 */ /* 0x000fe200078e0245 */
[C---:B------:R-:W-:Y:S01]  /*26e0*/  SEL R15, R13.reuse, RZ, P2 ;  /* 0x000000ff0d0f7207 */ /* 0x040fe20001000000 */
[----:B------:R-:W-:Y:S01]  /*26f0*/  IMAD R8, R38, R76, RZ ;  /* 0x0000004c26087224 */ /* 0x000fe200078e02ff */
[----:B------:R-:W-:Y:S01]  /*2700*/  SEL R9, R13, RZ, P1 ;  /* 0x000000ff0d097207 */ /* 0x000fe20000800000 */
[----:B------:R-:W-:-:S02]  /*2710*/  IMAD R89, R27, UR7, R89 ;  /* 0x000000071b597c24 */ /* 0x000fc4000f8e0259 */
[----:B------:R-:W-:-:S04]  /*2720*/  IMAD.WIDE.U32 R30, R27, UR6, R30 ;  /* 0x000000061b1e7c25 */ /* 0x000fc8000f8e001e */
[C---:B------:R-:W-:Y:S02]  /*2730*/  IMAD R27, R23.reuse, R77, R8 ;  /* 0x0000004d171b7224 */ /* 0x040fe400078e0208 */
[----:B------:R-:W-:Y:S02]  /*2740*/  IMAD.IADD R8, R42, 0x1, R7 ;  /* 0x000000012a087824 */ /* 0x000fe400078e0207 */
[----:B------:R-:W-:-:S04]  /*2750*/  IMAD.WIDE.U32 R72, R23, R76, R42 ;  /* 0x0000004c17487225 */ /* 0x000fc800078e002a */
[----:B------:R-:W-:-:S04]  /*2760*/  IMAD.WIDE.U32 R74, R23, R76, R36 ;  /* 0x0000004c174a7225 */ /* 0x000fc800078e0024 */
[----:B------:R-:W-:Y:S02]  /*2770*/  IMAD.IADD R20, R4, 0x1, R15 ;  /* 0x0000000104147824 */ /* 0x000fe400078e020f */
[----:B------:R-:W-:Y:S01]  /*2780*/  IMAD.IADD R14, R0, 0x1, R9 ;  /* 0x00000001000e7824 */ /* 0x000fe200078e0209 */
[----:B------:R-:W-:Y:S01]  /*2790*/  SHF.R.S32.HI R9, RZ, 0x1f, R8 ;  /* 0x0000001fff097819 */ /* 0x000fe20000011408 */
[----:B------:R-:W-:Y:S02]  /*27a0*/  IMAD.IADD R73, R73, 0x1, R27 ;  /* 0x0000000149497824 */ /* 0x000fe400078e021b */
[----:B------:R-:W-:Y:S01]  /*27b0*/  IMAD.IADD R75, R27, 0x1, R75 ;  /* 0x000000011b4b7824 */ /* 0x000fe200078e024b */
[----:B------:R-:W-:Y:S02]  /*27c0*/  SHF.R.S32.HI R27, RZ, 0x1f, R20 ;  /* 0x0000001fff1b7819 */ /* 0x000fe40000011414 */
[----:B------:R-:W-:Y:S02]  /*27d0*/  SHF.R.S32.HI R15, RZ, 0x1f, R14 ;  /* 0x0000001fff0f7819 */ /* 0x000fe4000001140e */
[----:B------:R-:W-:-:S02]  /*27e0*/  LEA.HI R7, R9, R8, RZ, 0x3 ;  /* 0x0000000809077211 */ /* 0x000fc400078f18ff */
[----:B------:R-:W-:Y:S02]  /*27f0*/  LEA.HI R10, R9, R8, RZ, 0x5 ;  /* 0x00000008090a7211 */ /* 0x000fe400078f28ff */
[CC--:B------:R-:W-:Y:S02]  /*2800*/  LEA.HI R9, R27.reuse, R20.reuse, RZ, 0x3 ;  /* 0x000000141b097211 */ /* 0x0c0fe400078f18ff */
[----:B------:R-:W-:Y:S02]  /*2810*/  LOP3.LUT R22, R22, 0xfffffffe, RZ, 0xc0, !PT ;  /* 0xfffffffe16167812 */ /* 0x000fe400078ec0ff */
[----:B------:R-:W-:Y:S02]  /*2820*/  LEA.HI R20, R27, R20, RZ, 0x5 ;  /* 0x000000141b147211 */ /* 0x000fe400078f28ff */
[CC--:B------:R-:W-:Y:S02]  /*2830*/  LEA.HI R8, R15.reuse, R14.reuse, RZ, 0x3 ;  /* 0x0000000e0f087211 */ /* 0x0c0fe400078f18ff */
[----:B------:R-:W-:-:S02]  /*2840*/  LEA.HI R15, R15, R14, RZ, 0x5 ;  /* 0x0000000e0f0f7211 */ /* 0x000fc400078f28ff */
[----:B------:R-:W-:Y:S02]  /*2850*/  @P2 LOP3.LUT R22, R22, 0x1, RZ, 0xfc, !PT ;  /* 0x0000000116162812 */ /* 0x000fe400078efcff */
[----:B------:R-:W-:Y:S02]  /*2860*/  SHF.R.S32.HI R14, RZ, 0x5, R10 ;  /* 0x00000005ff0e7819 */ /* 0x000fe4000001140a */
[----:B------:R-:W-:Y:S01]  /*2870*/  SHF.R.S32.HI R36, RZ, 0x5, R20 ;  /* 0x00000005ff247819 */ /* 0x000fe20000011414 */
[----:B------:R-:W-:Y:S01]  /*2880*/  VIADD R82, R42, 0x50 ;  /* 0x000000502a527836 */ /* 0x000fe20000000000 */
[----:B-1---5:R-:W-:Y:S02]  /*2890*/  SHF.R.S32.HI R37, RZ, 0x1f, R107 ;  /* 0x0000001fff257819 */ /* 0x022fe4000001146b */
[----:B------:R-:W-:Y:S02]  /*28a0*/  IADD3 R78, P2, R23, R78, RZ ;  /* 0x0000004e174e7210 */ /* 0x000fe40007f5e0ff */
[----:B------:R-:W-:-:S03]  /*28b0*/  SHF.R.S32.HI R26, RZ, 0x5, R15 ;  /* 0x00000005ff1a7819 */ /* 0x000fc6000001140f */
[----:B------:R-:W-:Y:S01]  /*28c0*/  IMAD.X R79, R38, 0x1, R11, P2 ;  /* 0x00000001264f7824 */ /* 0x000fe200010e060b */
[----:B------:R-:W-:-:S04]  /*28d0*/  ISETP.GE.AND P2, PT, R82, UR4, PT ;  /* 0x0000000452007c0c */ /* 0x000fc8000bf46270 */
[----:B------:R-:W-:Y:S01]  /*28e0*/  SEL R11, RZ, 0x20, P2 ;  /* 0x00000020ff0b7807 */ /* 0x000fe20001000000 */
        /* <DEDUP_REMOVED lines=10> */
[----:B------:R-:W-:Y:S02]  /*2990*/  VIADD R113, R40, 0x8 ;  /* 0x0000000828717836 */ /* 0x000fe40000000000 */
[----:B------:R-:W-:Y:S01]  /*29a0*/  IMAD.IADD R89, R31, 0x1, R89 ;  /* 0x000000011f597824 */ /* 0x000fe200078e0259 */
[C---:B--2---:R-:W-:Y:S02]  /*29b0*/  LOP3.LUT R27, R44.reuse, 0x18, R9, 0xf8, !PT ;  /* 0x000000182c1b7812 */ /* 0x044fe400078ef809 */
[C---:B------:R-:W-:Y:S02]  /*29c0*/  LOP3.LUT R10, R44.reuse, 0x18, R7, 0xf8, !PT ;  /* 0x000000182c0a7812 */ /* 0x040fe400078ef807 */
[----:B------:R-:W-:Y:S02]  /*29d0*/  LOP3.LUT R20, R44, 0x18, R8, 0xf8, !PT ;  /* 0x000000182c147812 */ /* 0x000fe400078ef808 */
[----:B---3--:R-:W-:-:S02]  /*29e0*/  LOP3.LUT R27, R27, R39, RZ, 0x3c, !PT ;  /* 0x000000271b1b7212 */ /* 0x008fc400078e3cff */
[----:B------:R-:W-:Y:S01]  /*29f0*/  LOP3.LUT R15, R10, R39, RZ, 0x3c, !PT ;  /* 0x000000270a0f7212 */ /* 0x000fe200078e3cff */
[----:B------:R-:W-:Y:S02]  /*2a00*/  IMAD R10, R37, R70, RZ ;  /* 0x00000046250a7224 */ /* 0x000fe400078e02ff */
[--C-:B----4-:R-:W-:Y:S02]  /*2a10*/  IMAD R36, R36, 0x1200, R41.reuse ;  /* 0x0000120024247824 */ /* 0x110fe400078e0229 */
[----:B------:R-:W-:Y:S02]  /*2a20*/  IMAD R14, R14, 0x1200, R41 ;  /* 0x000012000e0e7824 */ /* 0x000fe400078e0229 */
[----:B------:R-:W-:Y:S02]  /*2a30*/  IMAD.IADD R104, R36, 0x1, R27 ;  /* 0x0000000124687824 */ /* 0x000fe400078e021b */
[----:B------:R-:W-:Y:S02]  /*2a40*/  IMAD R27, R107, R71, R10 ;  /* 0x000000476b1b7224 */ /* 0x000fe400078e020a */
[----:B------:R-:W-:-:S02]  /*2a50*/  IMAD R10, R37, R76, RZ ;  /* 0x0000004c250a7224 */ /* 0x000fc400078e02ff */
[----:B------:R-:W-:Y:S01]  /*2a60*/  IMAD.IADD R106, R14, 0x1, R15 ;  /* 0x000000010e6a7824 */ /* 0x000fe200078e020f */
[----:B------:R-:W-:Y:S01]  /*2a70*/  LOP3.LUT R105, R20, R39, RZ, 0x3c, !PT ;  /* 0x0000002714697212 */ /* 0x000fe200078e3cff */
[----:B------:R-:W-:Y:S01]  /*2a80*/  IMAD R15, R33, 0x90, RZ ;  /* 0x00000090210f7824 */ /* 0x000fe200078e02ff */
[----:B------:R-:W-:Y:S01]  /*2a90*/  LOP3.LUT R20, R12, R11, RZ, 0xfc, !PT ;  /* 0x0000000b0c147212 */ /* 0x000fe200078efcff */
[----:B------:R-:W-:Y:S01]  /*2aa0*/  IMAD.WIDE.U32 R32, R32, 0x90, RZ ;  /* 0x0000009020207825 */ /* 0x000fe200078e00ff */
[----:B------:R-:W-:-:S03]  /*2ab0*/  LOP3.LUT R11, R12, 0x1, RZ, 0xc0, !PT ;  /* 0x000000010c0b7812 */ /* 0x000fc600078ec0ff */
[----:B------:R-:W-:Y:S01]  /*2ac0*/  IMAD R37, R107, R77, R10 ;  /* 0x0000004d6b257224 */ /* 0x000fe200078e020a */
[----:B------:R-:W-:Y:S01]  /*2ad0*/  LOP3.LUT R10, R9, 0xfffffff8, RZ, 0xc0, !PT ;  /* 0xfffffff8090a7812 */ /* 0x000fe200078ec0ff */
[----:B------:R-:W-:Y:S02]  /*2ae0*/  IMAD R39, R77, 0x90, RZ ;  /* 0x000000904d277824 */ /* 0x000fe400078e02ff */
[----:B------:R-:W-:Y:S02]  /*2af0*/  IMAD R26, R26, 0x1200, R41 ;  /* 0x000012001a1a7824 */ /* 0x000fe400078e0229 */
[----:B------:R-:W-:Y:S01]  /*2b00*/  IMAD.WIDE.U32 R70, R70, 0x90, RZ ;  /* 0x0000009046467825 */ /* 0x000fe200078e00ff */
[----:B------:R-:W-:-:S03]  /*2b10*/  LOP3.LUT R12, R20, 0x2, RZ, 0xc0, !PT ;  /* 0x00000002140c7812 */ /* 0x000fc600078ec0ff */
[----:B------:R-:W-:Y:S01]  /*2b20*/  IMAD.WIDE.U32 R76, R76, 0x90, RZ ;  /* 0x000000904c4c7825 */ /* 0x000fe200078e00ff */
[C---:B------:R-:W-:Y:S02]  /*2b30*/  LOP3.LUT R13, R20.reuse, 0x4, RZ, 0xc0, !PT ;  /* 0x00000004140d7812 */ /* 0x040fe400078ec0ff */
[C---:B------:R-:W-:Y:S01]  /*2b40*/  LOP3.LUT R14, R20.reuse, 0x8, RZ, 0xc0, !PT ;  /* 0x00000008140e7812 */ /* 0x040fe200078ec0ff */
[----:B------:R-:W-:Y:S01]  /*2b50*/  IMAD.IADD R94, R33, 0x1, R15 ;  /* 0x00000001215e7824 */ /* 0x000fe200078e020f */
[----:B------:R-:W-:Y:S01]  /*2b60*/  LOP3.LUT R15, R20, 0x10, RZ, 0xc0, !PT ;  /* 0x00000010140f7812 */ /* 0x000fe200078ec0ff */
[----:B------:R-:W-:Y:S01]  /*2b70*/  IMAD.IADD R105, R26, 0x1, R105 ;  /* 0x000000011a697824 */ /* 0x000fe200078e0269 */
[----:B------:R-:W-:Y:S01]  /*2b80*/  SHF.R.S32.HI R101, RZ, 0x1f, R10 ;  /* 0x0000001fff657819 */ /* 0x000fe2000001140a */
[----:B------:R-:W-:Y:S01]  /*2b90*/  IMAD.IADD R95, R71, 0x1, R95 ;  /* 0x00000001475f7824 */ /* 0x000fe200078e025f */
[----:B------:R-:W-:Y:S01]  /*2ba0*/  LOP3.LUT R20, R20, 0x20, RZ, 0xc0, !PT ;  /* 0x0000002014147812 */ /* 0x000fe200078ec0ff */
[----:B------:R-:W-:-:S02]  /*2bb0*/  IMAD.IADD R100, R77, 0x1, R39 ;  /* 0x000000014d647824 */ /* 0x000fc400078e0227 */
[----:B------:R-:W-:Y:S02]  /*2bc0*/  IMAD.IADD R88, R35, 0x1, R27 ;  /* 0x0000000123587824 */ /* 0x000fe400078e021b */
[----:B------:R-:W-:Y:S02]  /*2bd0*/  IMAD.IADD R86, R27, 0x1, R69 ;  /* 0x000000011b567824 */ /* 0x000fe400078e0245 */
[----:B------:R-:W-:Y:S02]  /*2be0*/  IMAD.IADD R87, R73, 0x1, R37 ;  /* 0x0000000149577824 */ /* 0x000fe400078e0225 */
[----:B------:R-:W-:Y:S01]  /*2bf0*/  IMAD.IADD R84, R37, 0x1, R75 ;  /* 0x0000000125547824 */ /* 0x000fe200078e024b */
[----:B------:R-:W-:Y:S06]  /*2c00*/  @!P6 BAR.SYNC.DEFER_BLOCKING 0x9, 0x100 ;  /* 0x024400000000eb1d */ /* 0x000fec0000010000 */
.L_x_11749:
[----:B------:R-:W2:Y:S01]  /*2c10*/  LDL R26, [R1+0x88] ;  /* 0x00008800011a7983 */ /* 0x000ea20000100800 */
[----:B0-----:R-:W0:Y:S01]  /*2c20*/  LDC.64 R96, c[0x0][0x2e8] ;  /* 0x0000ba00ff607b82 */ /* 0x001e220000000a00 */
[----:B------:R-:W-:Y:S01]  /*2c30*/  VIADD R43, R24, 0xffffffff ;  /* 0xffffffff182b7836 */ /* 0x000fe20000000000 */
[----:B------:R-:W-:Y:S01]  /*2c40*/  LOP3.LUT P4, RZ, R21, 0x2, RZ, 0xc0, !PT ;  /* 0x0000000215ff7812 */ /* 0x000fe2000788c0ff */
[----:B------:R-:W-:Y:S05]  /*2c50*/  YIELD ;  /* 0x0000000000007946 */ /* 0x000fea0003800000 */
[----:B-1----:R-:W1:Y:S01]  /*2c60*/  LDC R108, c[0x0][0x3f4] ;  /* 0x0000fd00ff6c7b82 */ /* 0x002e620000000800 */
        /* <DEDUP_REMOVED lines=10> */
[----:B------:R-:W-:Y:S02]  /*2d10*/  LEA.HI.X R41, R27, R97, R36, 0x1, P3 ;  /* 0x000000611b297211 */ /* 0x000fe400018f0c24 */
[----:B-1----:R-:W-:Y:S01]  /*2d20*/  ISETP.GE.AND P3, PT, R108, 0x1, PT ;  /* 0x000000016c00780c */ /* 0x002fe20003f66270 */
[----:B--2---:R-:W-:-:S04]  /*2d30*/  IMAD R24, R18, 0x3600, R26 ;  /* 0x0000360012187824 */ /* 0x004fc800078e021a */
[C---:B------:R-:W-:Y:S02]  /*2d40*/  VIADD R26, R24.reuse, 0x10 ;  /* 0x00000010181a7836 */ /* 0x040fe40000000000 */
[C---:B------:R-:W-:Y:S02]  /*2d50*/  @P4 VIADD R26, R24.reuse, 0xfffffff0 ;  /* 0xfffffff0181a4836 */ /* 0x040fe40000000000 */
[----:B------:R-:W-:Y:S02]  /*2d60*/  IMAD R85, R24, 0x2, R25 ;  /* 0x0000000218557824 */ /* 0x000fe400078e0219 */
[----:B------:R-:W-:Y:S02]  /*2d70*/  IMAD.MOV.U32 R24, RZ, RZ, R43 ;  /* 0x000000ffff187224 */ /* 0x000fe400078e002b */
[----:B------:R-:W-:Y:S01]  /*2d80*/  IMAD R27, R26, 0x2, R25 ;  /* 0x000000021a1b7824 */ /* 0x000fe200078e0219 */
[----:B------:R-:W-:Y:S06]  /*2d90*/  @!P3 BRA `(.L_x_11695) ;  /* 0x0000003c007cb947 */ /* 0x000fec0003800000 */
        /* <DEDUP_REMOVED lines=75> */
.L_x_11698:
[----:B------:R-:W-:Y:S05]  /*3250*/  BSYNC B1 ;  /* 0x0000000000017941 */ /* 0x000fea0003800000 */
.L_x_11697:
        /* <DEDUP_REMOVED lines=48> */
[----:B------:R-:W-:Y:S02]  /*3560*/  PRMT R98, R26, 0x7610, R98 ;  /* 0x000076101a627816 */ /* 0x000fe40000000062 */
[----:B--2---:R-:W-:-:S13]  /*3570*/  ISETP.NE.AND P3, PT, R37, 0x3, PT ;  /* 0x000000032500780c */ /* 0x004fda0003f65270 */
[----:B------:R-:W-:Y:S05]  /*3580*/  @!P3 BRA `(.L_x_11699) ;  /* 0x000000000004b947 */ /* 0x000fea0003800000 */
[----:B------:R-:W-:Y:S01]  /*3590*/  BPT.TRAP 0x1 ;  /* 0x000000040000795c */ /* 0x000fe20000300000 */
.L_x_11699:
[----:B------:R-:W2:Y:S01]  /*35a0*/  LDL R36, [R1+0x40] ;  /* 0x0000400001247983 */ /* 0x000ea20000100800 */
[----:B------:R-:W-:Y:S01]  /*35b0*/  IMAD R26, R18, 0x8, R16 ;  /* 0x00000008121a7824 */ /* 0x000fe200078e0210 */
[----:B------:R-:W-:Y:S01]  /*35c0*/  BSSY B1, `(.L_x_11700) ;  /* 0x0000004000017945 */ /* 0x000fe20003800000 */
[----:B--2---:R-:W-:-:S04]  /*35d0*/  SHF.L.U32 R93, R36, 0x1f, RZ ;  /* 0x0000001f245d7819 */ /* 0x004fc800000006ff */
[----:B------:R-:W0:Y:S02]  /*35e0*/  SYNCS.PHASECHK.TRANS64.TRYWAIT P5, [R26+URZ+0x31c90], R93 ;  /* 0x031c905d1a0075a7 */ /* 0x000e2400080a017f */
[----:B0-----:R-:W-:Y:S05]  /*35f0*/  @!P5 BRA `(.L_x_11701) ;  /* 0x000002480018d947 */ /* 0x001fea0003800000 */
.L_x_12015:
[----:B------:R-:W-:Y:S05]  /*3600*/  BSYNC B1 ;  /* 0x0000000000017941 */ /* 0x000fea0003800000 */
.L_x_11700:
        /* <DEDUP_REMOVED lines=9> */
[----:B------:R-:W-:Y:S01]  /*36a0*/  SHF.R.U64 R63, R96, 0x10, R97 ;  /* 0x00000010603f7819 */ /* 0x000fe20000001261 */
[----:B------:R-:W-:Y:S01]  /*36b0*/  IMAD.U32 R96, R37, 0x10000, RZ ;  /* 0x0001000025607824 */ /* 0x000fe200078e00ff */
[--C-:B------:R-:W-:Y:S02]  /*36c0*/  SHF.R.U64 R60, R66, 0x10, R67.reuse ;  /* 0x00000010423c7819 */ /* 0x100fe40000001243 */
[----:B------:R-:W-:Y:S02]  /*36d0*/  SHF.R.U32.HI R66, RZ, 0x10, R67 ;  /* 0x00000010ff427819 */ /* 0x000fe40000011643 */
[----:B------:R-:W-:Y:S02]  /*36e0*/  SHF.R.U32.HI R61, RZ, 0x10, R97 ;  /* 0x00000010ff3d7819 */ /* 0x000fe40000011661 */
[C---:B------:R-:W-:Y:S02]  /*36f0*/  PRMT R63, R62.reuse, 0x5410, R63 ;  /* 0x000054103e3f7816 */ /* 0x040fe4000000003f */
[----:B------:R-:W-:-:S02]  /*3700*/  PRMT R60, R62, 0x5432, R60 ;  /* 0x000054323e3c7816 */ /* 0x000fc4000000003c */
[C---:B------:R-:W-:Y:S02]  /*3710*/  PRMT R66, R98.reuse, 0x5432, R66 ;  /* 0x0000543262427816 */ /* 0x040fe40000000042 */
[----:B------:R-:W-:Y:S02]  /*3720*/  PRMT R61, R98, 0x5410, R61 ;  /* 0x00005410623d7816 */ /* 0x000fe4000000003d */
[----:B------:R-:W-:Y:S02]  /*3730*/  LOP3.LUT R98, R37, 0xffff0000, RZ, 0xc0, !PT ;  /* 0xffff000025627812 */ /* 0x000fe400078ec0ff */
[----:B------:R-:W-:Y:S02]  /*3740*/  LOP3.LUT R67, R63, 0xffff0000, RZ, 0xc0, !PT ;  /* 0xffff00003f437812 */ /* 0x000fe400078ec0ff */
[C---:B------:R-:W-:Y:S01]  /*3750*/  LOP3.LUT R37, R60.reuse, 0xffff0000, RZ, 0xc0, !PT ;  /* 0xffff00003c257812 */ /* 0x040fe200078ec0ff */
[----:B------:R-:W-:Y:S02]  /*3760*/  IMAD.U32 R60, R60, 0x10000, RZ ;  /* 0x000100003c3c7824 */ /* 0x000fe400078e00ff */
[----:B------:R-:W-:-:S02]  /*3770*/  FMUL.FTZ R97, R98, R67 ;  /* 0x0000004362617220 */ /* 0x000fc40000410000 */
[-C--:B------:R-:W-:Y:S02]  /*3780*/  FMUL.FTZ R98, R98, R37.reuse ;  /* 0x0000002562627220 */ /* 0x080fe40000410000 */
        /* <DEDUP_REMOVED lines=14> */
[----:B------:R-:W-:-:S03]  /*3870*/  LOP3.LUT R39, R66, 0xffff0000, RZ, 0xc0, !PT ;  /* 0xffff000042277812 */ /* 0x000fc600078ec0ff */
[C---:B------:R-:W-:Y:S02]  /*3880*/  FMUL.FTZ R97, R38.reuse, R61 ;  /* 0x0000003d26617220 */ /* 0x040fe40000410000 */
[-C--:B------:R-:W-:Y:S02]  /*3890*/  FMUL.FTZ R38, R38, R39.reuse ;  /* 0x0000002726267220 */ /* 0x080fe40000410000 */
[----:B------:R-:W-:Y:S01]  /*38a0*/  FFMA.FTZ R66, R96, R39, -R97 ;  /* 0x0000002760427223 */ /* 0x000fe20000010861 */
[----:B------:R-:W-:Y:S01]  /*38b0*/  LOP3.LUT R39, R36, 0xffff0000, RZ, 0xc0, !PT ;  /* 0xffff000024277812 */ /* 0x000fe200078ec0ff */
[----:B------:R-:W-:Y:S01]  /*38c0*/  FFMA.FTZ R61, R96, R61, R38 ;  /* 0x0000003d603d7223 */ /* 0x000fe20000010026 */
[----:B------:R-:W-:Y:S02]  /*38d0*/  IMAD.U32 R38, R63, 0x10000, RZ ;  /* 0x000100003f267824 */ /* 0x000fe400078e00ff */
[----:B------:R-:W-:Y:S02]  /*38e0*/  IMAD.U32 R63, R36, 0x10000, RZ ;  /* 0x00010000243f7824 */ /* 0x000fe400078e00ff */
[C---:B------:R-:W-:Y:S01]  /*38f0*/  FMUL.FTZ R36, R39.reuse, R38 ;  /* 0x0000002627247220 */ /* 0x040fe20000410000 */
[----:B------:R-:W-:Y:S01]  /*3900*/  FMUL.FTZ R39, R39, R60 ;  /* 0x0000003c27277220 */ /* 0x000fe20000410000 */
[----:B------:R-:W-:-:S02]  /*3910*/  F2FP.BF16.F32.PACK_AB R61, R61, R66 ;  /* 0x000000423d3d723e */ /* 0x000fc400000010ff */
[C---:B------:R-:W-:Y:S01]  /*3920*/  FFMA.FTZ R36, R63.reuse, R60, -R36 ;  /* 0x0000003c3f247223 */ /* 0x040fe20000010824 */
[----:B------:R-:W-:Y:S01]  /*3930*/  FFMA.FTZ R39, R63, R38, R39 ;  /* 0x000000263f277223 */ /* 0x000fe20000010027 */
[----:B------:R-:W-:-:S04]  /*3940*/  F2FP.BF16.F32.PACK_AB R38, R67, R98 ;  /* 0x000000624326723e */ /* 0x000fc800000010ff */
[----:B------:R-:W-:Y:S01]  /*3950*/  F2FP.BF16.F32.PACK_AB R36, R39, R36 ;  /* 0x000000242724723e */ /* 0x000fe200000010ff */
[----:B------:R-:W-:-:S07]  /*3960*/  IMAD.MOV.U32 R39, RZ, RZ, R61 ;  /* 0x000000ffff277224 */ /* 0x000fce00078e003d */
.L_x_11706:
[----:B------:R-:W-:Y:S05]  /*3970*/  BSYNC B2 ;  /* 0x0000000000027941 */ /* 0x000fea0003800000 */
.L_x_11705:
[----:B------:R-:W-:Y:S02]  /*3980*/  ULDC.64 UR4, c[0x0][0x208] ;  /* 0x0000820000047ab9 */ /* 0x000fe40000000a00 */
[----:B------:R1:W-:Y:S03]  /*3990*/  STG.E.128 desc[UR4][R40.64], R36 ;  /* 0x0000002428007986 */ /* 0x0003e6000c101d04 */
.L_x_11704:
[----:B------:R-:W-:Y:S05]  /*39a0*/  BSYNC B1 ;  /* 0x0000000000017941 */ /* 0x000fea0003800000 */
.L_x_11703:
        /* <DEDUP_REMOVED lines=53> */
.L_x_11710:
[----:B------:R-:W-:Y:S05]  /*3d00*/  BSYNC B2 ;  /* 0x0000000000027941 */ /* 0x000fea0003800000 */
.L_x_11709:
[----:B------:R-:W-:Y:S02]  /*3d10*/  ULDC.64 UR4, c[0x0][0x208] ;  /* 0x0000820000047ab9 */ /* 0x000fe40000000a00 */
[----:B------:R2:W-:Y:S03]  /*3d20*/  STG.E.128 desc[UR4][R40.64+0x20], R36 ;  /* 0x0000202428007986 */ /* 0x0005e6000c101d04 */
.L_x_11708:
[----:B------:R-:W-:Y:S05]  /*3d30*/  BSYNC B1 ;  /* 0x0000000000017941 */ /* 0x000fea0003800000 */
.L_x_11707:
        /* <DEDUP_REMOVED lines=28> */
[----:B------:R-:W-:Y:S02]  /*3f00*/  IMAD.U32 R59, R58, 0x10000, RZ ;  /* 0x000100003a3b7824 */ /* 0x000fe400078e00ff */
        /* <DEDUP_REMOVED lines=20> */
[----:B------:R-:W-:Y:S01]  /*4050*/  FFMA.FTZ R57, R57, R58, R37 ;  /* 0x0000003a39397223 */ /* 0x000fe20000010025 */
[----:B------:R-:W-:-:S04]  /*4060*/  F2FP.BF16.F32.PACK_AB R37, R55, R56 ;  /* 0x000000383725723e */ /* 0x000fc800000010ff */
[----:B------:R-:W-:-:S07]  /*4070*/  F2FP.BF16.F32.PACK_AB R36, R57, R36 ;  /* 0x000000243924723e */ /* 0x000fce00000010ff */
.L_x_11714:
[----:B------:R-:W-:Y:S05]  /*4080*/  BSYNC B2 ;  /* 0x0000000000027941 */ /* 0x000fea0003800000 */
.L_x_11713:
[----:B------:R-:W-:Y:S02]  /*4090*/  ULDC.64 UR4, c[0x0][0x208] ;  /* 0x0000820000047ab9 */ /* 0x000fe40000000a00 */
[----:B------:R3:W-:Y:S03]  /*40a0*/  STG.E.128 desc[UR4][R40.64+0x40], R36 ;  /* 0x0000402428007986 */ /* 0x0007e6000c101d04 */
.L_x_11712:
[----:B------:R-:W-:Y:S05]  /*40b0*/  BSYNC B1 ;  /* 0x0000000000017941 */ /* 0x000fea0003800000 */
.L_x_11711:
        /* <DEDUP_REMOVED lines=14> */
[----:B------:R-:W-:Y:S02]  /*41a0*/  LOP3.LUT R53, R37, 0xffff0000, RZ, 0xc0, !PT ;  /* 0xffff000025357812 */ /* 0x000fe400078ec0ff */
[C---:B------:R-:W-:Y:S01]  /*41b0*/  LOP3.LUT R50, R122.reuse, 0xffff0000, RZ, 0xc0, !PT ;  /* 0xffff00007a327812 */ /* 0x040fe200078ec0ff */
[----:B------:R-:W-:Y:S01]  /*41c0*/  IMAD.U32 R122, R122, 0x10000, RZ ;  /* 0x000100007a7a7824 */ /* 0x000fe200078e00ff */
[C---:B------:R-:W-:Y:S01]  /*41d0*/  LOP3.LUT R51, R121.reuse, 0xffff0000, RZ, 0xc0, !PT ;  /* 0xffff000079337812 */ /* 0x040fe200078ec0ff */
[----:B------:R-:W-:Y:S01]  /*41e0*/  IMAD.U32 R121, R121, 0x10000, RZ ;  /* 0x0001000079797824 */ /* 0x000fe200078e00ff */
[----:B------:R-:W-:Y:S01]  /*41f0*/  PRMT R123, R123, 0x5410, R52 ;  /* 0x000054107b7b7816 */ /* 0x000fe20000000034 */
[----:B------:R-:W-:Y:S02]  /*4200*/  IMAD.U32 R52, R37, 0x10000, RZ ;  /* 0x0001000025347824 */ /* 0x000fe400078e00ff */
[C---:B------:R-:W-:Y:S01]  /*4210*/  FMUL.FTZ R37, R53.reuse, R50 ;  /* 0x0000003235257220 */ /* 0x040fe20000410000 */
[----:B------:R-:W-:Y:S01]  /*4220*/  FMUL.FTZ R53, R53, R51 ;  /* 0x0000003335357220 */ /* 0x000fe20000410000 */
[----:B------:R-:W-:-:S02]  /*4230*/  PRMT R120, R120, 0x5410, R55 ;  /* 0x0000541078787816 */ /* 0x000fc40000000037 */
[C---:B------:R-:W-:Y:S01]  /*4240*/  FFMA.FTZ R37, R52.reuse, R51, -R37 ;  /* 0x0000003334257223 */ /* 0x040fe20000010825 */
[----:B------:R-:W-:Y:S01]  /*4250*/  FFMA.FTZ R50, R52, R50, R53 ;  /* 0x0000003234327223 */ /* 0x000fe20000010035 */
[----:B------:R-:W-:Y:S01]  /*4260*/  LOP3.LUT R51, R38, 0xffff0000, RZ, 0xc0, !PT ;  /* 0xffff000026337812 */ /* 0x000fe200078ec0ff */
[C---:B------:R-:W-:Y:S01]  /*4270*/  IMAD.U32 R53, R123.reuse, 0x10000, RZ ;  /* 0x000100007b357824 */ /* 0x040fe200078e00ff */
[----:B------:R-:W-:Y:S01]  /*4280*/  LOP3.LUT R123, R123, 0xffff0000, RZ, 0xc0, !PT ;  /* 0xffff00007b7b7812 */ /* 0x000fe200078ec0ff */
[C---:B------:R-:W-:Y:S01]  /*4290*/  IMAD.U32 R52, R120.reuse, 0x10000, RZ ;  /* 0x0001000078347824 */ /* 0x040fe200078e00ff */
[----:B------:R-:W-:Y:S01]  /*42a0*/  LOP3.LUT R120, R120, 0xffff0000, RZ, 0xc0, !PT ;  /* 0xffff000078787812 */ /* 0x000fe200078ec0ff */
[----:B------:R-:W-:Y:S02]  /*42b0*/  IMAD.U32 R38, R38, 0x10000, RZ ;  /* 0x0001000026267824 */ /* 0x000fe400078e00ff */
[C---:B------:R-:W-:Y:S01]  /*42c0*/  FMUL.FTZ R55, R51.reuse, R53 ;  /* 0x0000003533377220 */ /* 0x040fe20000410000 */
[----:B------:R-:W-:Y:S01]  /*42d0*/  FMUL.FTZ R54, R51, R52 ;  /* 0x0000003433367220 */ /* 0x000fe20000410000 */
[----:B------:R-:W-:-:S02]  /*42e0*/  F2FP.BF16.F32.PACK_AB R37, R50, R37 ;  /* 0x000000253225723e */ /* 0x000fc400000010ff */
[C---:B------:R-:W-:Y:S01]  /*42f0*/  FFMA.FTZ R51, R38.reuse, R52, -R55 ;  /* 0x0000003426337223 */ /* 0x040fe20000010837 */
[C---:B------:R-:W-:Y:S01]  /*4300*/  LOP3.LUT R52, R39.reuse, 0xffff0000, RZ, 0xc0, !PT ;  /* 0xffff000027347812 */ /* 0x040fe200078ec0ff */
[----:B------:R-:W-:Y:S01]  /*4310*/  FFMA.FTZ R38, R38, R53, R54 ;  /* 0x0000003526267223 */ /* 0x000fe20000010036 */
[C---:B------:R-:W-:Y:S01]  /*4320*/  IMAD.U32 R53, R36.reuse, 0x10000, RZ ;  /* 0x0001000024357824 */ /* 0x040fe200078e00ff */
[----:B------:R-:W-:Y:S01]  /*4330*/  LOP3.LUT R36, R36, 0xffff0000, RZ, 0xc0, !PT ;  /* 0xffff000024247812 */ /* 0x000fe200078ec0ff */
[----:B------:R-:W-:Y:S02]  /*4340*/  IMAD.U32 R39, R39, 0x10000, RZ ;  /* 0x0001000027277824 */ /* 0x000fe400078e00ff */
[C---:B------:R-:W-:Y:S01]  /*4350*/  FMUL.FTZ R54, R52.reuse, R123 ;  /* 0x0000007b34367220 */ /* 0x040fe20000410000 */
[-C--:B------:R-:W-:Y:S01]  /*4360*/  FMUL.FTZ R56, R52, R120.reuse ;  /* 0x0000007834387220 */ /* 0x080fe20000410000 */
[----:B------:R-:W-:Y:S01]  /*4370*/  F2FP.BF16.F32.PACK_AB R38, R38, R51 ;  /* 0x000000332626723e */ /* 0x000fe200000010ff */
[C---:B------:R-:W-:Y:S01]  /*4380*/  FMUL.FTZ R55, R36.reuse, R121 ;  /* 0x0000007924377220 */ /* 0x040fe20000410000 */
[C---:B------:R-:W-:Y:S01]  /*4390*/  FFMA.FTZ R52, R39.reuse, R120, -R54 ;  /* 0x0000007827347223 */ /* 0x040fe20000010836 */
[-C--:B------:R-:W-:Y:S01]  /*43a0*/  FMUL.FTZ R54, R36, R122.reuse ;  /* 0x0000007a24367220 */ /* 0x080fe20000410000 */
[----:B------:R-:W-:Y:S01]  /*43b0*/  FFMA.FTZ R39, R39, R123, R56 ;  /* 0x0000007b27277223 */ /* 0x000fe20000010038 */
[----:B------:R-:W-:-:S02]  /*43c0*/  FFMA.FTZ R55, R53, R122, R55 ;  /* 0x0000007a35377223 */ /* 0x000fc40000010037 */
[----:B------:R-:W-:Y:S02]  /*43d0*/  FFMA.FTZ R54, R53, R121, -R54 ;  /* 0x0000007935367223 */ /* 0x000fe40000010836 */
[----:B------:R-:W-:-:S03]  /*43e0*/  F2FP.BF16.F32.PACK_AB R39, R39, R52 ;  /* 0x000000342727723e */ /* 0x000fc600000010ff */
[----:B------:R-:W-:-:S07]  /*43f0*/  F2FP.BF16.F32.PACK_AB R36, R55, R54 ;  /* 0x000000363724723e */ /* 0x000fce00000010ff */
.L_x_11718:
[----:B------:R-:W-:Y:S05]  /*4400*/  BSYNC B2 ;  /* 0x0000000000027941 */ /* 0x000fea0003800000 */
.L_x_11717:
[----:B------:R-:W-:Y:S02]  /*4410*/  ULDC.64 UR4, c[0x0][0x208] ;  /* 0x0000820000047ab9 */ /* 0x000fe40000000a00 */
[----:B------:R4:W-:Y:S03]  /*4420*/  STG.E.128 desc[UR4][R40.64+0x60], R36 ;  /* 0x0000602428007986 */ /* 0x0009e6000c101d04 */
.L_x_11716:
[----:B------:R-:W-:Y:S05]  /*4430*/  BSYNC B1 ;  /* 0x0000000000017941 */ /* 0x000fea0003800000 */
.L_x_11715:
        /* <DEDUP_REMOVED lines=9> */
[----:B------:R-:W-:Y:S01]  /*44d0*/  SHF.R.U64 R50, R46, 0x10, R47 ;  /* 0x000000102e327819 */ /* 0x000fe2000000122f */
[----:B------:R-:W-:Y:S01]  /*44e0*/  IMAD.U32 R46, R38, 0x10000, RZ ;  /* 0x00010000262e7824 */ /* 0x000fe200078e00ff */
        /* <DEDUP_REMOVED lines=42> */
.L_x_11722:
[----:B------:R-:W-:Y:S05]  /*4790*/  BSYNC B2 ;  /* 0x0000000000027941 */ /* 0x000fea0003800000 */
.L_x_11721:
[----:B------:R-:W-:Y:S02]  /*47a0*/  ULDC.64 UR4, c[0x0][0x208] ;  /* 0x0000820000047ab9 */ /* 0x000fe40000000a00 */
[----:B------:R1:W-:Y:S03]  /*47b0*/  STG.E.128 desc[UR4][R40.64+0x80], R36 ;  /* 0x0000802428007986 */ /* 0x0003e6000c101d04 */
.L_x_11720:
[----:B------:R-:W-:Y:S05]  /*47c0*/  BSYNC B1 ;  /* 0x0000000000017941 */ /* 0x000fea0003800000 */
.L_x_11719:
        /* <DEDUP_REMOVED lines=52> */
.L_x_11724:
[----:B------:R-:W-:Y:S05]  /*4b10*/  BSYNC B1 ;  /* 0x0000000000017941 */ /* 0x000fea0003800000 */
.L_x_11723:
[----:B------:R-:W-:Y:S02]  /*4b20*/  ULDC.64 UR4, c[0x0][0x208] ;  /* 0x0000820000047ab9 */ /* 0x000fe40000000a00 */
[----:B------:R1:W-:Y:S01]  /*4b30*/  STG.E.128 desc[UR4][R40.64+0xa0], R36 ;  /* 0x0000a02428007986 */ /* 0x0003e2000c101d04 */
[----:B------:R-:W-:Y:S05]  /*4b40*/  BRA `(.L_x_11702) ;  /* 0x0000002000987947 */ /* 0x000fea0003800000 */
.L_x_11696:
        /* <DEDUP_REMOVED lines=15> */
[----:B------:R-:W2:Y:S01]  /*4c40*/  LDL.64 R66, [R1+0x30] ;  /* 0x0000300001427983 */ /* 0x000ea20000100a00 */
[----:B------:R-:W-:Y:S01]  /*4c50*/  IADD3 R62, P3, R72, R62, RZ ;  /* 0x0000003e483e7210 */ /* 0x000fe20007f7e0ff */
[----:B------:R-:W-:Y:S01]  /*4c60*/  ULDC.64 UR4, c[0x0][0x3e8] ;  /* 0x0000fa0000047ab9 */ /* 0x000fe20000000a00 */
[----:B------:R-:W-:Y:S02]  /*4c70*/  CS2R R46, SRZ ;  /* 0x00000000002e7805 */ /* 0x000fe4000001ff00 */
[----:B------:R-:W-:Y:S02]  /*4c80*/  CS2R R44, SRZ ;  /* 0x00000000002c7805 */ /* 0x000fe4000001ff00 */
[----:B------:R-:W-:Y:S01]  /*4c90*/  CS2R R58, SRZ ;  /* 0x00000000003a7805 */ /* 0x000fe2000001ff00 */
[----:B------:R-:W-:Y:S01]  /*4ca0*/  IMAD.X R37, R26, 0x1, R87, P3 ;  /* 0x000000011a257824 */ /* 0x000fe200018e0657 */
[----:B------:R-:W-:Y:S02]  /*4cb0*/  IADD3 R61, P3, R34, R60, RZ ;  /* 0x0000003c223d7210 */ /* 0x000fe40007f7e0ff */
[----:B------:R-:W-:Y:S01]  /*4cc0*/  CS2R R56, SRZ ;  /* 0x0000000000387805 */ /* 0x000fe2000001ff00 */
[----:B------:R-:W-:-:S02]  /*4cd0*/  ULDC.64 UR6, c[0x0][0x208] ;  /* 0x0000820000067ab9 */ /* 0x000fc40000000a00 */
        /* <DEDUP_REMOVED lines=13> */
[----:B--2---:R-:W-:-:S13]  /*4db0*/  ISETP.GE.AND P3, PT, R66, R108, PT ;  /* 0x0000006c4200720c */ /* 0x004fda0003f66270 */
[----:B------:R-:W5:Y:S04]  /*4dc0*/  @!P3 LDG.E.128 R44, desc[UR6][R48.64] ;  /* 0x00000006302cb981 */ /* 0x000f68000c1e1d00 */
[----:B------:R-:W5:Y:S01]  /*4dd0*/  @!P3 LDG.E.128 R56, desc[UR6][R60.64] ;  /* 0x000000063c38b981 */ /* 0x000f62000c1e1d00 */
[----:B------:R-:W-:-:S13]  /*4de0*/  ISETP.GE.AND P3, PT, R0, R108, PT ;  /* 0x0000006c0000720c */ /* 0x000fda0003f66270 */
[----:B------:R-:W5:Y:S04]  /*4df0*/  @!P3 LDG.E.128 R40, desc[UR6][R48.64+0x20] ;  /* 0x000020063028b981 */ /* 0x000f68000c1e1d00 */
[----:B------:R-:W5:Y:S01]  /*4e00*/  @!P3 LDG.E.128 R52, desc[UR6][R60.64+0x20] ;  /* 0x000020063c34b981 */ /* 0x000f62000c1e1d00 */
[----:B------:R-:W-:-:S13]  /*4e10*/  ISETP.GE.AND P3, PT, R4, R108, PT ;  /* 0x0000006c0400720c */ /* 0x000fda0003f66270 */
[----:B------:R0:W5:Y:S02]  /*4e20*/  @!P3 LDG.E.128 R36, desc[UR6][R48.64+0x40] ;  /* 0x000040063024b981 */ /* 0x000164000c1e1d00 */
[----:B0-----:R-:W-:-:S06]  /*4e30*/  CS2R R48, SRZ ;  /* 0x0000000000307805 */ /* 0x001fcc000001ff00 */
[----:B------:R0:W5:Y:S02]  /*4e40*/  @!P3 LDG.E.128 R48, desc[UR6][R60.64+0x40] ;  /* 0x000040063c30b981 */ /* 0x000164000c1e1d00 */
.L_x_11726:
[----:B------:R-:W-:Y:S05]  /*4e50*/  BSYNC B1 ;  /* 0x0000000000017941 */ /* 0x000fea0003800000 */
.L_x_11725:
        /* <DEDUP_REMOVED lines=43> */
.L_x_11727:
[----:B------:R-:W2:Y:S01]  /*5110*/  LDL R60, [R1+0x40] ;  /* 0x00004000013c7983 */ /* 0x000ea20000100800 */
[----:B------:R-:W-:Y:S01]  /*5120*/  IMAD R26, R18, 0x8, R16 ;  /* 0x00000008121a7824 */ /* 0x000fe200078e0210 */
[----:B------:R-:W-:Y:S01]  /*5130*/  BSSY B1, `(.L_x_11728) ;  /* 0x0000004000017945 */ /* 0x000fe20003800000 */
[----:B--2---:R-:W-:-:S04]  /*5140*/  SHF.L.U32 R93, R60, 0x1f, RZ ;  /* 0x0000001f3c5d7819 */ /* 0x004fc800000006ff */
[----:B------:R-:W0:Y:S02]  /*5150*/  SYNCS.PHASECHK.TRANS64.TRYWAIT P5, [R26+URZ+0x31c90], R93 ;  /* 0x031c905d1a0075a7 */ /* 0x000e2400080a017f */
[----:B0-----:R-:W-:Y:S05]  /*5160*/  @!P5 BRA `(.L_x_11729) ;  /* 0x0000022c0050d947 */ /* 0x001fea0003800000 */
.L_x_12016:
[----:B------:R-:W-:Y:S05]  /*5170*/  BSYNC B1 ;  /* 0x0000000000017941 */ /* 0x000fea0003800000 */
.L_x_11728:
        /* <DEDUP_REMOVED lines=16> */
[----:B------:R-:W4:Y:S04]  /*5280*/  LDL R63, [R1+0x58] ;  /* 0x00005800013f7983 */ /* 0x000f280000100800 */
[----:B------:R-:W5:Y:S01]  /*5290*/  LDL.64 R130, [R1+0x30] ;  /* 0x0000300001827983 */ /* 0x000f620000100a00 */
        /* <DEDUP_REMOVED lines=8> */
[----:B------:R-:W-:Y:S01]  /*5320*/  SHF.R.S32.HI R61, RZ, 0x2, R61 ;  /* 0x00000002ff3d7819 */ /* 0x000fe2000001143d */
        /* <DEDUP_REMOVED lines=11> */
[----:B-----5:R-:W-:-:S13]  /*53e0*/  ISETP.GE.AND P4, PT, R130, R108, PT ;  /* 0x0000006c8200720c */ /* 0x020fda0003f86270 */
        /* <DEDUP_REMOVED lines=93> */
.L_x_11733:
[----:B------:R-:W-:Y:S05]  /*59c0*/  BSYNC B2 ;  /* 0x0000000000027941 */ /* 0x000fea0003800000 */
.L_x_11732:
        /* <DEDUP_REMOVED lines=13> */
.L_x_11731:
[----:B------:R-:W-:Y:S05]  /*5aa0*/  BSYNC B1 ;  /* 0x0000000000017941 */ /* 0x000fea0003800000 */
.L_x_11730:
        /* <DEDUP_REMOVED lines=120> */
.L_x_11737:
[----:B------:R-:W-:Y:S05]  /*6230*/  BSYNC B2 ;  /* 0x0000000000027941 */ /* 0x000fea0003800000 */
.L_x_11736:
        /* <DEDUP_REMOVED lines=13> */
.L_x_11735:
[----:B------:R-:W-:Y:S05]  /*6310*/  BSYNC B1 ;  /* 0x0000000000017941 */ /* 0x000fea0003800000 */
.L_x_11734:
        /* <DEDUP_REMOVED lines=46> */
[-C--:B------:R-:W-:Y:S01]  /*6600*/  FMUL.FTZ R60, R60, R56.reuse ;  /* 0x000000383c3c7220 */ /* 0x080fe20000410000 */
[----:B------:R-:W-:Y:S01]  /*6610*/  SHF.R.U32.HI R37, RZ, 0x10, R39 ;  /* 0x00000010ff257819 */ /* 0x000fe20000011627 */
[C---:B------:R-:W-:Y:S01]  /*6620*/  FFMA.FTZ R56, R55.reuse, R56, -R61 ;  /* 0x0000003837387223 */ /* 0x040fe2000001083d */
[----:B------:R-:W-:Y:S01]  /*6630*/  SHF.R.U64 R48, R48, 0x10, R49 ;  /* 0x0000001030307819 */ /* 0x000fe20000001231 */
[----:B------:R-:W-:Y:S01]  /*6640*/  FFMA.FTZ R55, R55, R58, R60 ;  /* 0x0000003a37377223 */ /* 0x000fe2000001003c */
[----:B------:R-:W-:-:S02]  /*6650*/  LOP3.LUT R58, R45, 0xffff0000, RZ, 0xc0, !PT ;  /* 0xffff00002d3a7812 */ /* 0x000fc400078ec0ff */
[----:B------:R-:W-:Y:S02]  /*6660*/  PRMT R37, R122, 0x5432, R37 ;  /* 0x000054327a257816 */ /* 0x000fe40000000025 */
[----:B------:R-:W-:Y:S01]  /*6670*/  LOP3.LUT R49, R47, 0xffff0000, RZ, 0xc0, !PT ;  /* 0xffff00002f317812 */ /* 0x000fe200078ec0ff */
[C---:B------:R-:W-:Y:S01]  /*6680*/  FMUL.FTZ R45, R58.reuse, R57 ;  /* 0x000000393a2d7220 */ /* 0x040fe20000410000 */
[-C--:B------:R-:W-:Y:S01]  /*6690*/  FMUL.FTZ R58, R58, R59.reuse ;  /* 0x0000003b3a3a7220 */ /* 0x080fe20000410000 */
[C---:B------:R-:W-:Y:S01]  /*66a0*/  IMAD.U32 R60, R37.reuse, 0x10000, RZ ;  /* 0x00010000253c7824 */ /* 0x040fe200078e00ff */
[----:B------:R-:W-:Y:S01]  /*66b0*/  LOP3.LUT R37, R37, 0xffff0000, RZ, 0xc0, !PT ;  /* 0xffff000025257812 */ /* 0x000fe200078ec0ff */
[C---:B------:R-:W-:Y:S01]  /*66c0*/  FFMA.FTZ R45, R41.reuse, R59, -R45 ;  /* 0x0000003b292d7223 */ /* 0x040fe2000001082d */
[----:B------:R-:W-:Y:S01]  /*66d0*/  FFMA.FTZ R41, R41, R57, R58 ;  /* 0x0000003929297223 */ /* 0x000fe2000001003a */
[----:B------:R-:W-:Y:S01]  /*66e0*/  SHF.R.U32.HI R57, RZ, 0x10, R51 ;  /* 0x00000010ff397819 */ /* 0x000fe20000011633 */
[C---:B------:R-:W-:Y:S01]  /*66f0*/  IMAD.U32 R58, R43.reuse, 0x10000, RZ ;  /* 0x000100002b3a7824 */ /* 0x040fe200078e00ff */
[----:B------:R-:W-:-:S02]  /*6700*/  LOP3.LUT R43, R43, 0xffff0000, RZ, 0xc0, !PT ;  /* 0xffff00002b2b7812 */ /* 0x000fc400078ec0ff */
[----:B------:R-:W-:Y:S02]  /*6710*/  PRMT R57, R124, 0x5432, R57 ;  /* 0x000054327c397816 */ /* 0x000fe40000000039 */
[----:B------:R-:W-:Y:S02]  /*6720*/  PRMT R48, R125, 0x5410, R48 ;  /* 0x000054107d307816 */ /* 0x000fe40000000030 */
[----:B------:R-:W-:Y:S01]  /*6730*/  PRMT R36, R123, 0x5410, R36 ;  /* 0x000054107b247816 */ /* 0x000fe20000000024 */
[C---:B------:R-:W-:Y:S01]  /*6740*/  IMAD.U32 R59, R57.reuse, 0x10000, RZ ;  /* 0x00010000393b7824 */ /* 0x040fe200078e00ff */
[----:B------:R-:W-:Y:S02]  /*6750*/  LOP3.LUT R57, R57, 0xffff0000, RZ, 0xc0, !PT ;  /* 0xffff000039397812 */ /* 0x000fe400078ec0ff */
[----:B------:R-:W-:Y:S01]  /*6760*/  SHF.R.U64 R51, R50, 0x10, R51 ;  /* 0x0000001032337819 */ /* 0x000fe20000001233 */
        /* <DEDUP_REMOVED lines=8> */
[----:B------:R-:W-:Y:S01]  /*67f0*/  IMAD.U32 R59, R44, 0x10000, RZ ;  /* 0x000100002c3b7824 */ /* 0x000fe200078e00ff */
[----:B------:R-:W-:Y:S01]  /*6800*/  SHF.R.U64 R39, R38, 0x10, R39 ;  /* 0x0000001026277819 */ /* 0x000fe20000001227 */
[C---:B------:R-:W-:Y:S01]  /*6810*/  IMAD.U32 R43, R48.reuse, 0x10000, RZ ;  /* 0x00010000302b7824 */ /* 0x040fe200078e00ff */
[----:B------:R-:W-:Y:S01]  /*6820*/  LOP3.LUT R48, R48, 0xffff0000, RZ, 0xc0, !PT ;  /* 0xffff000030307812 */ /* 0x000fe200078ec0ff */
[C---:B------:R-:W-:Y:S01]  /*6830*/  IMAD.U32 R57, R36.reuse, 0x10000, RZ ;  /* 0x0001000024397824 */ /* 0x040fe200078e00ff */
[----:B------:R-:W-:Y:S01]  /*6840*/  LOP3.LUT R36, R36, 0xffff0000, RZ, 0xc0, !PT ;  /* 0xffff000024247812 */ /* 0x000fe200078ec0ff */
[----:B------:R-:W-:Y:S01]  /*6850*/  FMUL.FTZ R58, R59, R43 ;  /* 0x0000002b3b3a7220 */ /* 0x000fe20000410000 */
[----:B------:R-:W-:-:S02]  /*6860*/  IMAD.U32 R37, R40, 0x10000, RZ ;  /* 0x0001000028257824 */ /* 0x000fc400078e00ff */
[-C--:B------:R-:W-:Y:S01]  /*6870*/  FMUL.FTZ R59, R59, R57.reuse ;  /* 0x000000393b3b7220 */ /* 0x080fe20000410000 */
[----:B------:R-:W-:Y:S01]  /*6880*/  PRMT R124, R124, 0x5410, R51 ;  /* 0x000054107c7c7816 */ /* 0x000fe20000000033 */
[C---:B------:R-:W-:Y:S02]  /*6890*/  FFMA.FTZ R58, R37.reuse, R57, -R58 ;  /* 0x00000039253a7223 */ /* 0x040fe4000001083a */
[----:B------:R-:W-:Y:S01]  /*68a0*/  FFMA.FTZ R59, R37, R43, R59 ;  /* 0x0000002b253b7223 */ /* 0x000fe2000001003b */
[----:B------:R-:W-:Y:S02]  /*68b0*/  LOP3.LUT R37, R44, 0xffff0000, RZ, 0xc0, !PT ;  /* 0xffff00002c257812 */ /* 0x000fe400078ec0ff */
[----:B------:R-:W-:Y:S02]  /*68c0*/  LOP3.LUT R43, R40, 0xffff0000, RZ, 0xc0, !PT ;  /* 0xffff0000282b7812 */ /* 0x000fe400078ec0ff */
[----:B------:R-:W-:Y:S01]  /*68d0*/  PRMT R122, R122, 0x5410, R39 ;  /* 0x000054107a7a7816 */ /* 0x000fe20000000027 */
[C---:B------:R-:W-:Y:S01]  /*68e0*/  FMUL.FTZ R38, R37.reuse, R48 ;  /* 0x0000003025267220 */ /* 0x040fe20000410000 */
[-C--:B------:R-:W-:Y:S01]  /*68f0*/  FMUL.FTZ R57, R37, R36.reuse ;  /* 0x0000002425397220 */ /* 0x080fe20000410000 */
[----:B------:R-:W-:Y:S01]  /*6900*/  IMAD.U32 R39, R42, 0x10000, RZ ;  /* 0x000100002a277824 */ /* 0x000fe200078e00ff */
[----:B------:R-:W-:Y:S01]  /*6910*/  LOP3.LUT R51, R124, 0xffff0000, RZ, 0xc0, !PT ;  /* 0xffff00007c337812 */ /* 0x000fe200078ec0ff */
[C---:B------:R-:W-:Y:S01]  /*6920*/  FFMA.FTZ R37, R43.reuse, R36, -R38 ;  /* 0x000000242b257223 */ /* 0x040fe20000010826 */
[----:B------:R-:W-:Y:S01]  /*6930*/  FFMA.FTZ R36, R43, R48, R57 ;  /* 0x000000302b247223 */ /* 0x000fe20000010039 */
[C---:B------:R-:W-:Y:S01]  /*6940*/  IMAD.U32 R38, R46.reuse, 0x10000, RZ ;  /* 0x000100002e267824 */ /* 0x040fe200078e00ff */
[----:B------:R-:W-:Y:S01]  /*6950*/  LOP3.LUT R46, R46, 0xffff0000, RZ, 0xc0, !PT ;  /* 0xffff00002e2e7812 */ /* 0x000fe200078ec0ff */
[----:B------:R-:W-:Y:S01]  /*6960*/  IMAD.U32 R43, R124, 0x10000, RZ ;  /* 0x000100007c2b7824 */ /* 0x000fe200078e00ff */
[----:B------:R-:W-:Y:S01]  /*6970*/  LOP3.LUT R42, R42, 0xffff0000, RZ, 0xc0, !PT ;  /* 0xffff00002a2a7812 */ /* 0x000fe200078ec0ff */
[----:B------:R-:W-:Y:S01]  /*6980*/  IMAD.U32 R40, R122, 0x10000, RZ ;  /* 0x000100007a287824 */ /* 0x000fe200078e00ff */
[----:B------:R-:W-:Y:S01]  /*6990*/  F2FP.BF16.F32.PACK_AB R45, R45, R56 ;  /* 0x000000382d2d723e */ /* 0x000fe200000010ff */
[----:B------:R-:W-:Y:S01]  /*69a0*/  FMUL.FTZ R44, R38, R43 ;  /* 0x0000002b262c7220 */ /* 0x000fe20000410000 */
[----:B------:R-:W-:Y:S01]  /*69b0*/  FMUL.FTZ R57, R46, R51 ;  /* 0x000000332e397220 */ /* 0x000fe20000410000 */
[-C--:B------:R-:W-:Y:S01]  /*69c0*/  FMUL.FTZ R48, R38, R40.reuse ;  /* 0x0000002826307220 */ /* 0x080fe20000410000 */
[----:B------:R-:W-:Y:S01]  /*69d0*/  F2FP.BF16.F32.PACK_AB R55, R41, R55 ;  /* 0x000000372937723e */ /* 0x000fe200000010ff */
[----:B------:R-:W-:Y:S01]  /*69e0*/  FFMA.FTZ R38, R39, R40, -R44 ;  /* 0x0000002827267223 */ /* 0x000fe2000001082c */
[----:B------:R-:W-:-:S02]  /*69f0*/  IMAD.MOV.U32 R41, RZ, RZ, R45 ;  /* 0x000000ffff297224 */ /* 0x000fc400078e002d */
[----:B------:R-:W-:Y:S01]  /*6a00*/  FFMA.FTZ R39, R39, R43, R48 ;  /* 0x0000002b27277223 */ /* 0x000fe20000010030 */
[----:B------:R-:W-:Y:S01]  /*6a10*/  LOP3.LUT R43, R122, 0xffff0000, RZ, 0xc0, !PT ;  /* 0xffff00007a2b7812 */ /* 0x000fe200078ec0ff */
[----:B------:R-:W-:Y:S01]  /*6a20*/  IMAD.MOV.U32 R45, RZ, RZ, R55 ;  /* 0x000000ffff2d7224 */ /* 0x000fe200078e0037 */
[----:B------:R-:W-:Y:S02]  /*6a30*/  F2FP.BF16.F32.PACK_AB R40, R37, R58 ;  /* 0x0000003a2528723e */ /* 0x000fe400000010ff */
[----:B------:R-:W-:Y:S01]  /*6a40*/  F2FP.BF16.F32.PACK_AB R44, R36, R59 ;  /* 0x0000003b242c723e */ /* 0x000fe200000010ff */
[-C--:B------:R-:W-:Y:S01]  /*6a50*/  FMUL.FTZ R46, R46, R43.reuse ;  /* 0x0000002b2e2e7220 */ /* 0x080fe20000410000 */
[C---:B------:R-:W-:Y:S01]  /*6a60*/  FFMA.FTZ R57, R42.reuse, R43, -R57 ;  /* 0x0000002b2a397223 */ /* 0x040fe20000010839 */
[----:B------:R-:W-:Y:S02]  /*6a70*/  F2FP.BF16.F32.PACK_AB R43, R47, R61 ;  /* 0x0000003d2f2b723e */ /* 0x000fe400000010ff */
[----:B------:R-:W-:Y:S01]  /*6a80*/  FFMA.FTZ R46, R42, R51, R46 ;  /* 0x000000332a2e7223 */ /* 0x000fe2000001002e */
[----:B------:R-:W-:-:S02]  /*6a90*/  F2FP.BF16.F32.PACK_AB R47, R49, R62 ;  /* 0x0000003e312f723e */ /* 0x000fc400000010ff */
[----:B------:R-:W-:Y:S02]  /*6aa0*/  F2FP.BF16.F32.PACK_AB R42, R57, R38 ;  /* 0x00000026392a723e */ /* 0x000fe400000010ff */
[----:B------:R-:W-:-:S07]  /*6ab0*/  F2FP.BF16.F32.PACK_AB R46, R46, R39 ;  /* 0x000000272e2e723e */ /* 0x000fce00000010ff */
.L_x_11739:
[----:B------:R-:W-:Y:S05]  /*6ac0*/  BSYNC B1 ;  /* 0x0000000000017941 */ /* 0x000fea0003800000 */
.L_x_11738:
[----:B------:R-:W-:Y:S01]  /*6ad0*/  ISETP.GE.AND P4, PT, R54, R111, PT ;  /* 0x0000006f3600720c */ /* 0x000fe20003f86270 */
[----:B------:R-:W-:Y:S02]  /*6ae0*/  ULDC.64 UR4, c[0x0][0x208] ;  /* 0x0000820000047ab9 */ /* 0x000fe40000000a00 */
[----:B-1----:R1:W-:Y:S10]  /*6af0*/  STG.E.128 desc[UR4][R52.64], R40 ;  /* 0x0000002834007986 */ /* 0x0023f4000c101d04 */
[----:B------:R-:W-:Y:S05]  /*6b00*/  @P4 BRA `(.L_x_11702) ;  /* 0x0000000000a84947 */ /* 0x000fea0003800000 */
[--C-:B------:R-:W-:Y:S01]  /*6b10*/  SHF.R.S32.HI R36, RZ, 0x1f, R54.reuse ;  /* 0x0000001fff247819 */ /* 0x100fe20000011436 */
[----:B------:R-:W-:Y:S01]  /*6b20*/  ULDC.64 UR4, c[0x0][0x208] ;  /* 0x0000820000047ab9 */ /* 0x000fe20000000a00 */
[----:B------:R-:W-:-:S04]  /*6b30*/  IADD3 R54, P4, P5, R28, R98, R54 ;  /* 0x000000621c367210 */ /* 0x000fc80007d9e036 */
[----:B------:R-:W-:Y:S02]  /*6b40*/  IADD3.X R36, R3, R112, R36, P4, P5 ;  /* 0x0000007003247210 */ /* 0x000fe400027ea424 */
[----:B------:R-:W-:-:S04]  /*6b50*/  LEA R96, P4, R54, R96, 0x1 ;  /* 0x0000006036607211 */ /* 0x000fc800078808ff */
[----:B------:R-:W-:-:S05]  /*6b60*/  LEA.HI.X R97, R54, R97, R36, 0x1, P4 ;  /* 0x0000006136617211 */ /* 0x000fca00020f0c24 */
[----:B--2---:R2:W-:Y:S01]  /*6b70*/  STG.E.128 desc[UR4][R96.64], R44 ;  /* 0x0000002c60007986 */ /* 0x0045e2000c101d04 */
[----:B------:R-:W-:Y:S05]  /*6b80*/  BRA `(.L_x_11702) ;  /* 0x0000000000887947 */ /* 0x000fea0003800000 */
.L_x_11695:
[----:B------:R-:W2:Y:S02]  /*6b90*/  LDL R36, [R1+0x44] ;  /* 0x0000440001247983 */ /* 0x000ea40000100800 */
[----:B--2---:R-:W-:-:S13]  /*6ba0*/  ISETP.NE.AND P3, PT, R36, 0x3, PT ;  /* 0x000000032400780c */ /* 0x004fda0003f65270 */
[----:B------:R-:W-:Y:S05]  /*6bb0*/  @!P3 BRA `(.L_x_11740) ;  /* 0x000000000004b947 */ /* 0x000fea0003800000 */
[----:B------:R-:W-:Y:S01]  /*6bc0*/  BPT.TRAP 0x1 ;  /* 0x000000040000795c */ /* 0x000fe20000300000 */
.L_x_11740:
[----:B------:R-:W2:Y:S01]  /*6bd0*/  LDL R36, [R1+0x40] ;  /* 0x0000400001247983 */ /* 0x000ea20000100800 */
[----:B------:R-:W-:Y:S01]  /*6be0*/  IMAD R26, R18, 0x8, R16 ;  /* 0x00000008121a7824 */ /* 0x000fe200078e0210 */
[----:B------:R-:W-:Y:S01]  /*6bf0*/  BSSY B1, `(.L_x_11741) ;  /* 0x0000006000017945 */ /* 0x000fe20003800000 */
[----:B------:R-:W-:-:S05]  /*6c00*/  IMAD R92, R24, -0x90, R2 ;  /* 0xffffff70185c7824 */ /* 0x000fca00078e0202 */
[----:B------:R-:W-:Y:S02]  /*6c10*/  VIMNMX R92, R92, 0x90, PT ;  /* 0x000000905c5c7848 */ /* 0x000fe40003fe0100 */
[----:B--2---:R-:W-:-:S04]  /*6c20*/  SHF.L.U32 R93, R36, 0x1f, RZ ;  /* 0x0000001f245d7819 */ /* 0x004fc800000006ff */
[----:B------:R-:W0:Y:S02]  /*6c30*/  SYNCS.PHASECHK.TRANS64.TRYWAIT P4, [R26+URZ+0x31c90], R93 ;  /* 0x031c905d1a0075a7 */ /* 0x000e24000808017f */
[----:B0-----:R-:W-:Y:S05]  /*6c40*/  @!P4 BRA `(.L_x_11742) ;  /* 0x0000021000acc947 */ /* 0x001fea0003800000 */
.L_x_12017:
[----:B------:R-:W-:Y:S05]  /*6c50*/  BSYNC B1 ;  /* 0x0000000000017941 */ /* 0x000fea0003800000 */
.L_x_11741:
[----:B------:R-:W-:-:S13]  /*6c60*/  ISETP.GE.AND P4, PT, R23, R92, PT ;  /* 0x0000005c1700720c */ /* 0x000fda0003f86270 */
[----:B------:R-:W-:Y:S05]  /*6c70*/  @P4 BRA `(.L_x_11702) ;  /* 0x00000000004c4947 */ /* 0x000fea0003800000 */
[----:B------:R-:W-:Y:S01]  /*6c80*/  ISETP.NE.AND P4, PT, R11, RZ, PT ;  /* 0x000000ff0b00720c */ /* 0x000fe20003f85270 */
[----:B------:R-:W-:-:S12]  /*6c90*/  ULDC.64 UR4, c[0x0][0x208] ;  /* 0x0000820000047ab9 */ /* 0x000fd80000000a00 */
        /* <DEDUP_REMOVED lines=17> */
.L_x_11702:
[----:B------:R-:W-:Y:S05]  /*6db0*/  BSYNC B0 ;  /* 0x0000000000007941 */ /* 0x000fea0003800000 */
.L_x_11694:
        /* <DEDUP_REMOVED lines=17> */
.L_x_11744:
[----:B------:R-:W-:Y:S05]  /*6ed0*/  BSYNC B0 ;  /* 0x0000000000007941 */ /* 0x000fea0003800000 */
.L_x_11743:
[----:B------:R-:W2:Y:S01]  /*6ee0*/  SYNCS.PHASECHK.TRANS64.TRYWAIT P3, [R26+URZ+0x31cb0], R93 ;  /* 0x031cb05d1a0075a7 */ /* 0x000ea2000806017f */
[----:B------:R-:W-:Y:S04]  /*6ef0*/  BSSY B0, `(.L_x_11745) ;  /* 0x0000002000007945 */ /* 0x000fe80003800000 */
[----:B--2---:R-:W-:Y:S05]  /*6f00*/  @!P3 BRA `(.L_x_11746) ;  /* 0x000002100010b947 */ /* 0x004fea0003800000 */
.L_x_12018:
[----:B------:R-:W-:Y:S05]  /*6f10*/  BSYNC B0 ;  /* 0x0000000000007941 */ /* 0x000fea0003800000 */
.L_x_11745:
[----:B------:R-:W-:Y:S01]  /*6f20*/  ISETP.GE.AND P3, PT, R23, R92, PT ;  /* 0x0000005c1700720c */ /* 0x000fe20003f66270 */
[----:B------:R-:W-:-:S12]  /*6f30*/  BSSY B0, `(.L_x_11747) ;  /* 0x0000022000007945 */ /* 0x000fd80003800000 */
[----:B------:R-:W-:Y:S05]  /*6f40*/  @P3 BRA `(.L_x_11748) ;  /* 0x0000000000803947 */ /* 0x000fea0003800000 */
[----:B------:R-:W3:Y:S01]  /*6f50*/  LDL.64 R42, [R1+0x30] ;  /* 0x00003000012a7983 */ /* 0x000ee20000100a00 */
[----:B------:R-:W-:Y:S01]  /*6f60*/  IMAD.WIDE R38, R24, 0x90, R78 ;  /* 0x0000009018267825 */ /* 0x000fe200078e024e */
[----:B------:R-:W-:Y:S01]  /*6f70*/  ULDC.64 UR4, c[0x0][0x328] ;  /* 0x0000ca0000047ab9 */ /* 0x000fe20000000a00 */
[----:B------:R-:W-:Y:S02]  /*6f80*/  ULDC.64 UR6, c[0x0][0x208] ;  /* 0x0000820000067ab9 */ /* 0x000fe40000000a00 */
[----:B------:R-:W-:Y:S02]  /*6f90*/  IMAD R39, R39, UR4, RZ ;  /* 0x0000000427277c24 */ /* 0x000fe4000f8e02ff */
[----:B-1----:R-:W-:Y:S02]  /*6fa0*/  IMAD.MOV.U32 R36, RZ, RZ, R30 ;  /* 0x000000ffff247224 */ /* 0x002fe400078e001e */
[----:B------:R-:W-:Y:S02]  /*6fb0*/  IMAD.MOV.U32 R37, RZ, RZ, R89 ;  /* 0x000000ffff257224 */ /* 0x000fe400078e0059 */
[----:B------:R-:W-:-:S02]  /*6fc0*/  IMAD R39, R38, UR5, R39 ;  /* 0x0000000526277c24 */ /* 0x000fc4000f8e0227 */
[----:B------:R-:W-:Y:S01]  /*6fd0*/  IMAD.WIDE.U32 R36, R38, UR4, R36 ;  /* 0x0000000426247c25 */ /* 0x000fe2000f8e0024 */
[----:B------:R-:W-:-:S03]  /*6fe0*/  ULDC.64 UR4, c[0x0][0x318] ;  /* 0x0000c60000047ab9 */ /* 0x000fc60000000a00 */
[----:B------:R-:W-:Y:S01]  /*6ff0*/  IMAD.IADD R37, R37, 0x1, R39 ;  /* 0x0000000125257824 */ /* 0x000fe200078e0227 */
[----:B------:R-:W-:Y:S01]  /*7000*/  LEA R40, P3, R36, UR4, 0x1 ;  /* 0x0000000424287c11 */ /* 0x000fe2000f8608ff */
[----:B------:R-:W-:-:S03]  /*7010*/  ULDC UR4, c[0x0][0x2f4] ;  /* 0x0000bd0000047ab9 */ /* 0x000fc60000000800 */
[----:B------:R-:W-:Y:S02]  /*7020*/  LEA.HI.X R41, R36, UR5, R37, 0x1, P3 ;  /* 0x0000000524297c11 */ /* 0x000fe400098f0c25 */
[----:B---3--:R-:W-:-:S13]  /*7030*/  ISETP.GE.AND P3, PT, R42, UR4, PT ;  /* 0x000000042a007c0c */ /* 0x008fda000bf66270 */
        /* <DEDUP_REMOVED lines=17> */
.L_x_11748:
[----:B------:R-:W-:Y:S05]  /*7150*/  BSYNC B0 ;  /* 0x0000000000007941 */ /* 0x000fea0003800000 */
.L_x_11747:
[----:B------:R-:W4:Y:S01]  /*7160*/  LDL.LU R27, [R1+0x40] ;  /* 0x00004000011b7983 */ /* 0x000f220000300800 */
[----:B0-2---:R-:W-:Y:S02]  /*7170*/  @!P4 VIADD R26, R26, 0x31cc0 ;  /* 0x00031cc01a1ac836 */ /* 0x005fe40000000000 */
        /* <DEDUP_REMOVED lines=8> */
[----:B0-----:R0:W-:Y:S01]  /*7200*/  BAR.SYNC.DEFER_BLOCKING R113, 0x80 ;  /* 0x000200710000751d */ /* 0x0011e20000010000 */
[----:B------:R-:W-:-:S04]  /*7210*/  ISETP.NE.AND P3, PT, R18, 0x2, PT ;  /* 0x000000021200780c */ /* 0x000fc80003f65270 */
[----:B------:R-:W-:Y:S01]  /*7220*/  SEL R18, R18, RZ, P3 ;  /* 0x000000ff12127207 */ /* 0x000fe20001800000 */
[----:B------:R2:W-:Y:S02]  /*7230*/  @!P4 SYNCS.ARRIVE.TRANS64.RED.A1T0 RZ, [R26+URZ], RZ ;  /* 0x000000ff1affc9a7 */ /* 0x0005e4000810043f */
[----:B--2---:R-:W-:-:S04]  /*7240*/  SEL R26, RZ, 0x1, P3 ;  /* 0x00000001ff1a7807 */ /* 0x004fc80001800000 */
[----:B----4-:R-:W-:-:S05]  /*7250*/  LOP3.LUT R27, R27, R26, RZ, 0x3c, !PT ;  /* 0x0000001a1b1b7212 */ /* 0x010fca00078e3cff */
[----:B------:R0:W-:Y:S01]  /*7260*/  STL [R1+0x40], R27 ;  /* 0x0000401b01007387 */ /* 0x0001e20000100800 */
[----:B------:R-:W-:Y:S05]  /*7270*/  @P2 BRA `(.L_x_11749) ;  /* 0xffffffb800642947 */ /* 0x000fea000383ffff */
[----:B0-----:R-:W0:Y:S01]  /*7280*/  S2R R27, SR_TID.X ;  /* 0x00000000001b7919 */ /* 0x001e220000002100 */
[----:B------:R-:W-:Y:S02]  /*7290*/  PLOP3.LUT P0, PT, PT, PT, PT, 0x8, 0x0 ;  /* 0x000000000000781c */ /* 0x000fe40003f0e170 */
[----:B0-----:R-:W-:-:S04]  /*72a0*/  SHF.R.U32.HI R27, RZ, 0x7, R27 ;  /* 0x00000007ff1b7819 */ /* 0x001fc8000001161b */
[----:B------:R-:W-:-:S13]  /*72b0*/  ISETP.NE.AND P5, PT, R27, 0x1, PT ;  /* 0x000000011b00780c */ /* 0x000fda0003fa5270 */
[----:B------:R-:W-:Y:S06]  /*72c0*/  @!P5 BAR.ARV 0x9, 0x100 ;  /* 0x024400000000db1d */ /* 0x000fec0000002000 */
.L_x_11689:
[----:B------:R-:W2:Y:S01]  /*72d0*/  LDL R6, [R1+0x80] ;  /* 0x0000800001067983 */ /* 0x000ea20000100800 */
[----:B------:R-:W0:Y:S03]  /*72e0*/  LDC R0, c[0x0][0x448] ;  /* 0x00011200ff007b82 */ /* 0x000e260000000800 */
[----:B------:R-:W4:Y:S04]  /*72f0*/  LDL R5, [R1+0x28] ;  /* 0x0000280001057983 */ /* 0x000f280000100800 */
[----:B------:R-:W4:Y:S01]  /*7300*/  LDL R4, [R1+0x3c] ;  /* 0x00003c0001047983 */ /* 0x000f220000100800 */
[----:B------:R-:W-:Y:S01]  /*7310*/  IMAD.MOV.U32 R96, RZ, RZ, RZ ;  /* 0x000000ffff607224 */ /* 0x000fe200078e00ff */
[----:B0-----:R-:W-:-:S13]  /*7320*/  ISETP.NE.AND P1, PT, R0, 0x1, PT ;  /* 0x000000010000780c */ /* 0x001fda0003f25270 */
[----:B------:R-:W0:Y:S08]  /*7330*/  @P1 LDC R3, c[0x0][0x44c] ;  /* 0x00011300ff031b82 */ /* 0x000e300000000800 */
[----:B------:R-:W1:Y:S01]  /*7340*/  @P1 LDC R2, c[0x0][0x450] ;  /* 0x00011400ff021b82 */ /* 0x000e620000000800 */
[----:B--2---:R-:W-:-:S04]  /*7350*/  VIADD R0, R6, 0xbf ;  /* 0x000000bf06007836 */ /* 0x004fc80000000000 */
[----:B0-----:R-:W-:Y:S01]  /*7360*/  @P1 IMAD.HI.U32 R3, R0, R3, RZ ;  /* 0x0000000300031227 */ /* 0x001fe200078e00ff */
[----:B----4-:R-:W-:-:S04]  /*7370*/  IADD3 R5, R4, 0x90, -R5 ;  /* 0x0000009004057810 */ /* 0x010fc80007ffe805 */
[----:B-1----:R-:W-:-:S05]  /*7380*/  @P1 SHF.R.U32.HI R0, RZ, R2, R3 ;  /* 0x00000002ff001219 */ /* 0x002fca0000011603 */
[----:B------:R-:W-:-:S04]  /*7390*/  IMAD.IADD R0, R5, 0x1, R0 ;  /* 0x0000000105007824 */ /* 0x000fc800078e0200 */
[----:B------:R-:W-:-:S05]  /*73a0*/  IMAD.HI R0, R0, 0x38e38e39, RZ ;  /* 0x38e38e3900007827 */ /* 0x000fca00078e02ff */
[----:B------:R-:W-:-:S04]  /*73b0*/  SHF.R.U32.HI R3, RZ, 0x1f, R0 ;  /* 0x0000001fff037819 */ /* 0x000fc80000011600 */
[----:B------:R-:W-:-:S04]  /*73c0*/  LEA.HI.SX32 R3, R0, R3, 0x1b ;  /* 0x0000000300037211 */ /* 0x000fc800078fdaff */
[----:B------:R-:W-:-:S04]  /*73d0*/  VIMNMX R9, R114, R3, PT ;  /* 0x0000000372097248 */ /* 0x000fc80003fe0100 */
[----:B------:R-:W-:Y:S01]  /*73e0*/  ISETP.GE.AND P1, PT, R9, 0x1, PT ;  /* 0x000000010900780c */ /* 0x000fe20003f26270 */
[----:B------:R-:W-:-:S12]  /*73f0*/  @P0 BRA `(.L_x_11750) ;  /* 0x00000000000c0947 */ /* 0x000fd80003800000 */
[----:B------:R-:W0:Y:S01]  /*7400*/  FENCE.VIEW.ASYNC.G ;  /* 0x00000000000073c6 */ /* 0x000e220000000100 */
[----:B------:R-:W-:Y:S05]  /*7410*/  WARPSYNC.ALL ;  /* 0x0000000000007948 */ /* 0x000fea0003800000 */
[----:B0-----:R-:W-:Y:S06]  /*7420*/  BAR.ARV 0xc, 0x200 ;  /* 0x0308000000007b1d */ /* 0x001fec0000002000 */
.L_x_11750:
        /* <DEDUP_REMOVED lines=33> */
.L_x_11752:
[----:B------:R-:W-:Y:S05]  /*7640*/  BSYNC B0 ;  /* 0x0000000000007941 */ /* 0x000fea0003800000 */
.L_x_11751:
        /* <DEDUP_REMOVED lines=19> */
[----:B---3--:R-:W-:-:S02]  /*7780*/  CS2R R38, SRZ ;  /* 0x0000000000267805 */ /* 0x008fc4000001ff00 */
[----:B------:R-:W-:Y:S02]  /*7790*/  CS2R R36, SRZ ;  /* 0x0000000000247805 */ /* 0x000fe4000001ff00 */
        /* <DEDUP_REMOVED lines=9> */
[----:B------:R-:W-:-:S04]  /*7830*/  VIADDMNMX R96, R3, R96, R9, PT ;  /* 0x0000006003607246 */ /* 0x000fc80003800109 */
        /* <DEDUP_REMOVED lines=11> */
.L_x_12021:
[----:B------:R-:W1:Y:S01]  /*78f0*/  LDL R2, [R1+0x5c] ;  /* 0x00005c0001027983 */ /* 0x000e620000100800 */
[----:B------:R-:W-:Y:S01]  /*7900*/  BSSY B6, `(.L_x_11755) ;  /* 0x000001f000067945 */ /* 0x000fe20003800000 */
[----:B-1----:R-:W-:-:S05]  /*7910*/  IMAD.HI R0, R2, 0x55555556, RZ ;  /* 0x5555555602007827 */ /* 0x002fca00078e02ff */
[----:B------:R-:W-:-:S05]  /*7920*/  LEA.HI R0, R0, R0, RZ, 0x1 ;  /* 0x0000000000007211 */ /* 0x000fca00078f08ff */
[----:B------:R-:W-:Y:S02]  /*7930*/  IMAD R3, R0, -0x3, R2 ;  /* 0xfffffffd00037824 */ /* 0x000fe400078e0202 */
[----:B------:R-:W-:Y:S02]  /*7940*/  VIADD R2, R16, 0x24300 ;  /* 0x0002430010027836 */ /* 0x000fe40000000000 */
[C---:B------:R-:W-:Y:S02]  /*7950*/  IMAD R0, R3.reuse, 0x1000, R16 ;  /* 0x0000100003007824 */ /* 0x040fe400078e0210 */
[----:B------:R-:W-:Y:S01]  /*7960*/  IMAD R3, R3, 0x800, R2 ;  /* 0x0000080003037824 */ /* 0x000fe200078e0202 */
[----:B------:R-:W-:Y:S01]  /*7970*/  LOP3.LUT P0, RZ, R2, 0x9f, RZ, 0xc0, !PT ;  /* 0x0000009f02ff7812 */ /* 0x000fe2000780c0ff */
[----:B------:R-:W-:-:S03]  /*7980*/  VIADD R0, R0, 0xda00 ;  /* 0x0000da0000007836 */ /* 0x000fc60000000000 */
[----:B------:R-:W-:Y:S02]  /*7990*/  SHF.R.U32.HI R3, RZ, 0x4, R3 ;  /* 0x00000004ff037819 */ /* 0x000fe40000011603 */
[----:B------:R-:W-:Y:S02]  /*79a0*/  SHF.R.U32.HI R0, RZ, 0x4, R0 ;  /* 0x00000004ff007819 */ /* 0x000fe40000011600 */
[----:B------:R-:W-:Y:S02]  /*79b0*/  LOP3.LUT R3, R3, 0x3fff, RZ, 0xc0, !PT ;  /* 0x00003fff03037812 */ /* 0x000fe400078ec0ff */
[----:B------:R-:W-:-:S03]  /*79c0*/  LOP3.LUT R2, R0, 0x3fff, RZ, 0xc0, !PT ;  /* 0x00003fff00027812 */ /* 0x000fc600078ec0ff */
[----:B------:R1:W-:Y:S01]  /*79d0*/  STL [R1+0x74], R3 ;  /* 0x0000740301007387 */ /* 0x0003e20000100800 */
[----:B------:R-:W-:Y:S05]  /*79e0*/  @!P0 BRA `(.L_x_11756) ;  /* 0x0000000000408947 */ /* 0x000fea0003800000 */
[----:B------:R-:W-:Y:S01]  /*79f0*/  MOV R0, 0x0 ;  /* 0x0000000000007802 */ /* 0x000fe20000000f00 */
[----:B------:R-:W-:Y:S01]  /*7a00*/  ULDC.64 UR4, c[0x4][0x1b8] ;  /* 0x01006e0000047ab9 */ /* 0x000fe20000000a00 */
[----:B------:R-:W-:Y:S01]  /*7a10*/  ULDC.64 UR6, c[0x4][0x1c0] ;  /* 0x0100700000067ab9 */ /* 0x000fe20000000a00 */
[----:B------:R-:W-:Y:S01]  /*7a20*/  IMAD.U32 R4, RZ, RZ, UR4 ;  /* 0x00000004ff047e24 */ /* 0x000fe2000f8e00ff */
[----:B0-----:R0:W2:Y:S01]  /*7a30*/  LDC.64 R14, c[0x4][R0] ;  /* 0x01000000000e7b82 */ /* 0x0010a20000000a00 */
        /* <DEDUP_REMOVED lines=10> */
[----:B-12--5:R-:W-:Y:S05]  /*7ae0*/  CALL.ABS.NOINC R14 ;  /* 0x000000000e007343 */ /* 0x026fea0003c00000 */
.L_x_11756:
[----:B------:R-:W-:Y:S05]  /*7af0*/  BSYNC B6 ;  /* 0x0000000000067941 */ /* 0x000fea0003800000 */
.L_x_11755:
        /* <DEDUP_REMOVED lines=13> */
.L_x_11760:
[----:B--2---:R2:W3:Y:S02]  /*7bd0*/  SYNCS.PHASECHK.TRANS64.TRYWAIT P0, [R16+URZ+0x31c00], R3 ;  /* 0x031c0003100075a7 */ /* 0x0044e4000800017f */
[----:B---3--:R-:W-:Y:S05]  /*7be0*/  @!P0 NANOSLEEP.SYNCS 0x989680 ;  /* 0x009896800000895d */ /* 0x008fea0003900000 */
[----:B------:R-:W3:Y:S02]  /*7bf0*/  @!P0 SYNCS.PHASECHK.TRANS64 P0, [R16+URZ+0x31c00], R3 ;  /* 0x031c0003100085a7 */ /* 0x000ee4000800007f */
[----:B---3--:R-:W-:Y:S05]  /*7c00*/  @!P0 BRA `(.L_x_11760) ;  /* 0xfffffffc00f08947 */ /* 0x008fea000383ffff */
.L_x_11759:
[----:B------:R-:W-:Y:S05]  /*7c10*/  BSYNC B0 ;  /* 0x0000000000007941 */ /* 0x000fea0003800000 */
.L_x_11758:
[----:B------:R-:W-:Y:S05]  /*7c20*/  BRA `(.L_x_11761) ;  /* 0x0000004000b87947 */ /* 0x000fea0003800000 */
.L_x_11757:
[----:B-1----:R-:W2:Y:S01]  /*7c30*/  LDL R3, [R1+0xc4] ;  /* 0x0000c40001037983 */ /* 0x002ea20000100800 */
[----:B-----5:R-:W-:Y:S01]  /*7c40*/  SHF.R.S32.HI R0, RZ, 0x1f, R107 ;  /* 0x0000001fff007819 */ /* 0x020fe2000001146b */
[----:B------:R-:W-:Y:S01]  /*7c50*/  ULDC.64 UR4, c[0x0][0x3f8] ;  /* 0x0000fe0000047ab9 */ /* 0x000fe20000000a00 */
        /* <DEDUP_REMOVED lines=9> */
[----:B--2---:R-:W-:-:S13]  /*7cf0*/  LOP3.LUT P0, RZ, R3, 0x1bf, RZ, 0xc0, !PT ;  /* 0x000001bf03ff7812 */ /* 0x004fda000780c0ff */
        /* <DEDUP_REMOVED lines=17> */
.L_x_11762:
        /* <DEDUP_REMOVED lines=18> */
[----:B--2---:R-:W-:-:S04]  /*7f30*/  @P0 SHF.R.U32.HI R3, RZ, R5, R0 ;  /* 0x00000005ff030219 */ /* 0x004fc80000011600 */
        /* <DEDUP_REMOVED lines=17> */
[----:B------:R1:W2:Y:S04]  /*8050*/  SHFL.IDX PT, R3, R13, RZ, 0x1e1f ;  /* 0x001e1fff0d037589 */ /* 0x0002a800000e0000 */
[----:B------:R-:W3:Y:S04]  /*8060*/  SHFL.IDX PT, R0, R0, RZ, 0x1e1f ;  /* 0x001e1fff00007589 */ /* 0x000ee800000e0000 */
[----:B------:R-:W4:Y:S04]  /*8070*/  SHFL.IDX PT, R5, R5, RZ, 0x1e1f ;  /* 0x001e1fff05057589 */ /* 0x000f2800000e0000 */
[----:B-1----:R-:W0:Y:S02]  /*8080*/  SHFL.IDX PT, R4, R4, RZ, 0x1e1f ;  /* 0x001e1fff04047589 */ /* 0x002e2400000e0000 */
.L_x_12027:
[----:B------:R-:W5:Y:S04]  /*8090*/  LDL R6, [R1+0x28] ;  /* 0x0000280001067983 */ /* 0x000f680000100800 */
[----:B------:R-:W2:Y:S01]  /*80a0*/  LDL R57, [R1+0xa4] ;  /* 0x0000a40001397983 */ /* 0x000ea20000100800 */
[----:B------:R-:W-:Y:S01]  /*80b0*/  BSSY B1, `(.L_x_11766) ;  /* 0x0000061000017945 */ /* 0x000fe20003800000 */
        /* <DEDUP_REMOVED lines=9> */
[----:B0-----:R-:W-:Y:S01]  /*8150*/  CS2R R14, SRZ ;  /* 0x00000000000e7805 */ /* 0x001fe2000001ff00 */
[----:B-----5:R-:W-:Y:S01]  /*8160*/  IMAD R7, R6, R20, RZ ;  /* 0x0000001406077224 */ /* 0x020fe200078e02ff */
[----:B------:R-:W-:-:S03]  /*8170*/  CS2R R20, SRZ ;  /* 0x0000000000147805 */ /* 0x000fc6000001ff00 */
[----:B------:R-:W-:Y:S01]  /*8180*/  IMAD R109, R109, -0xc0, R7 ;  /* 0xffffff406d6d7824 */ /* 0x000fe200078e0207 */
[----:B------:R-:W-:Y:S02]  /*8190*/  ISETP.GE.AND P1, PT, R10, R7, PT ;  /* 0x000000070a00720c */ /* 0x000fe40003f26270 */
[----:B------:R-:W-:Y:S02]  /*81a0*/  CS2R R10, SRZ ;  /* 0x00000000000a7805 */ /* 0x000fe4000001ff00 */
[----:B--2---:R-:W-:Y:S02]  /*81b0*/  LEA.HI R52, R57, R57, RZ, 0x1 ;  /* 0x0000003939347211 */ /* 0x004fe400078f08ff */
[----:B------:R-:W-:-:S04]  /*81c0*/  VIMNMX R6, R109, 0xc0, PT ;  /* 0x000000c06d067848 */ /* 0x000fc80003fe0100 */
[----:B------:R-:W-:-:S03]  /*81d0*/  ISETP.GE.AND P0, PT, R23, R6, PT ;  /* 0x000000061700720c */ /* 0x000fc60003f06270 */
[----:B------:R-:W-:Y:S10]  /*81e0*/  @P1 BRA `(.L_x_11767) ;  /* 0x0000000400341947 */ /* 0x000ff40003800000 */
        /* <DEDUP_REMOVED lines=8> */
[----:B------:R-:W-:Y:S01]  /*8270*/  CS2R R30, SRZ ;  /* 0x00000000001e7805 */ /* 0x000fe2000001ff00 */
[----:B------:R-:W-:Y:S01]  /*8280*/  ULDC.64 UR6, c[0x0][0x208] ;  /* 0x0000820000067ab9 */ /* 0x000fe20000000a00 */
[----:B------:R-:W-:Y:S02]  /*8290*/  CS2R R38, SRZ ;  /* 0x0000000000267805 */ /* 0x000fe4000001ff00 */
[----:B------:R-:W-:Y:S02]  /*82a0*/  CS2R R34, SRZ ;  /* 0x0000000000227805 */ /* 0x000fe4000001ff00 */
[----:B------:R-:W-:Y:S02]  /*82b0*/  CS2R R28, SRZ ;  /* 0x00000000001c7805 */ /* 0x000fe4000001ff00 */
[----:B------:R-:W-:Y:S02]  /*82c0*/  CS2R R26, SRZ ;  /* 0x00000000001a7805 */ /* 0x000fe4000001ff00 */
[----:B------:R-:W-:-:S02]  /*82d0*/  CS2R R24, SRZ ;  /* 0x0000000000187805 */ /* 0x000fc4000001ff00 */
        /* <DEDUP_REMOVED lines=22> */
[----:B0-----:R-:W-:Y:S01]  /*8440*/  SHF.L.U64.HI R6, R41, 0x1, R11 ;  /* 0x0000000129067819 */ /* 0x001fe2000001020b */
[----:B------:R-:W-:Y:S01]  /*8450*/  IMAD.SHL.U32 R7, R40, 0x2, RZ ;  /* 0x0000000228077824 */ /* 0x000fe200078e00ff */
[----:B------:R-:W-:Y:S01]  /*8460*/  SHF.R.S32.HI R12, RZ, 0x1f, R40 ;  /* 0x0000001fff0c7819 */ /* 0x000fe20000011428 */
[----:B------:R-:W-:Y:S01]  /*8470*/  @!P3 IMAD.X R51, R3, 0x1, R10, P5 ;  /* 0x000000010333b824 */ /* 0x000fe200028e060a */
[----:B------:R-:W-:Y:S01]  /*8480*/  @!P2 IADD3 R46, P5, R0, R45, RZ ;  /* 0x0000002d002ea210 */ /* 0x000fe20007fbe0ff */
[----:B------:R-:W-:Y:S01]  /*8490*/  @!P2 IMAD.X R45, R5, 0x1, R6, P4 ;  /* 0x00000001052da824 */ /* 0x000fe200020e0606 */
[----:B------:R-:W-:Y:S01]  /*84a0*/  SHF.L.U64.HI R12, R40, 0x1, R12 ;  /* 0x00000001280c7819 */ /* 0x000fe2000001020c */
[----:B------:R-:W-:Y:S01]  /*84b0*/  IMAD.SHL.U32 R13, R14, 0x2, RZ ;  /* 0x000000020e0d7824 */ /* 0x000fe200078e00ff */
        /* <DEDUP_REMOVED lines=30> */
[----:B------:R0:W5:Y:S04]  /*86a0*/  @!P4 LD.E.64 R10, desc[UR6][R40.64] ;  /* 0x00000006280ac980 */ /* 0x000168000c101b00 */
[----:B------:R0:W5:Y:S02]  /*86b0*/  @!P4 LD.E.64 R8, desc[UR6][R4.64] ;  /* 0x000000060408c980 */ /* 0x000164000c101b00 */
.L_x_11767:
[----:B------:R-:W-:Y:S05]  /*86c0*/  BSYNC B1 ;  /* 0x0000000000017941 */ /* 0x000fea0003800000 */
.L_x_11766:
[----:B-----5:R-:W-:Y:S01]  /*86d0*/  IMAD.MOV.U32 R3, RZ, RZ, R35 ;  /* 0x000000ffff037224 */ /* 0x020fe200078e0023 */
        /* <DEDUP_REMOVED lines=51> */
.L_x_12028:
[----:B------:R-:W-:Y:S05]  /*8a10*/  BSYNC B1 ;  /* 0x0000000000017941 */ /* 0x000fea0003800000 */
.L_x_11768:
        /* <DEDUP_REMOVED lines=29> */
[----:B------:R-:W-:Y:S02]  /*8bf0*/  SHF.R.U64 R38, R38, 0x10, R39 ;  /* 0x0000001026267819 */ /* 0x000fe40000001227 */
[----:B------:R-:W-:Y:S02]  /*8c00*/  SHF.R.U32.HI R58, RZ, 0x10, R35 ;  /* 0x00000010ff3a7819 */ /* 0x000fe40000011623 */
[----:B------:R-:W-:Y:S02]  /*8c10*/  SHF.R.U32.HI R39, RZ, 0x10, R39 ;  /* 0x00000010ff277819 */ /* 0x000fe40000011627 */
[----:B------:R-:W-:Y:S02]  /*8c20*/  PRMT R58, R40, 0x5432, R58 ;  /* 0x00005432283a7816 */ /* 0x000fe4000000003a */
[----:B------:R-:W-:Y:S02]  /*8c30*/  SHF.R.U64 R57, R34, 0x10, R35 ;  /* 0x0000001022397819 */ /* 0x000fe40000001223 */
[----:B------:R-:W-:Y:S01]  /*8c40*/  PRMT R39, R59, 0x5410, R39 ;  /* 0x000054103b277816 */ /* 0x000fe20000000027 */
[----:B------:R-:W-:Y:S01]  /*8c50*/  IMAD.U32 R59, R58, 0x10000, RZ ;  /* 0x000100003a3b7824 */ /* 0x000fe200078e00ff */
[----:B------:R-:W-:-:S02]  /*8c60*/  PRMT R57, R56, 0x5410, R57 ;  /* 0x0000541038397816 */ /* 0x000fc40000000039 */
[----:B------:R-:W-:Y:S01]  /*8c70*/  LOP3.LUT R58, R58, 0xffff0000, RZ, 0xc0, !PT ;  /* 0xffff00003a3a7812 */ /* 0x000fe200078ec0ff */
[C---:B------:R-:W-:Y:S01]  /*8c80*/  IMAD.U32 R56, R39.reuse, 0x10000, RZ ;  /* 0x0001000027387824 */ /* 0x040fe200078e00ff */
        /* <DEDUP_REMOVED lines=35> */
.L_x_11772:
[----:B------:R-:W-:Y:S05]  /*8ec0*/  BSYNC B1 ;  /* 0x0000000000017941 */ /* 0x000fea0003800000 */
.L_x_11771:
        /* <DEDUP_REMOVED lines=49> */
.L_x_11774:
[----:B------:R-:W-:Y:S05]  /*91e0*/  BSYNC B1 ;  /* 0x0000000000017941 */ /* 0x000fea0003800000 */
.L_x_11773:
        /* <DEDUP_REMOVED lines=48> */
.L_x_11776:
[----:B------:R-:W-:Y:S05]  /*94f0*/  BSYNC B1 ;  /* 0x0000000000017941 */ /* 0x000fea0003800000 */
.L_x_11775:
        /* <DEDUP_REMOVED lines=48> */
.L_x_11778:
[----:B------:R-:W-:Y:S05]  /*9800*/  BSYNC B1 ;  /* 0x0000000000017941 */ /* 0x000fea0003800000 */
.L_x_11777:
        /* <DEDUP_REMOVED lines=48> */
.L_x_11780:
[----:B------:R-:W-:Y:S05]  /*9b10*/  BSYNC B1 ;  /* 0x0000000000017941 */ /* 0x000fea0003800000 */
.L_x_11779:
        /* <DEDUP_REMOVED lines=48> */
.L_x_11764:
        /* <DEDUP_REMOVED lines=30> */
[----:B------:R-:W1:Y:S04]  /*a000*/  SHFL.IDX PT, R3, R13, RZ, 0x1e1f ;  /* 0x001e1fff0d037589 */ /* 0x000e6800000e0000 */
[----:B------:R-:W2:Y:S04]  /*a010*/  SHFL.IDX PT, R0, R0, RZ, 0x1e1f ;  /* 0x001e1fff00007589 */ /* 0x000ea800000e0000 */
[----:B------:R-:W3:Y:S04]  /*a020*/  SHFL.IDX PT, R5, R5, RZ, 0x1e1f ;  /* 0x001e1fff05057589 */ /* 0x000ee800000e0000 */
[----:B0-----:R0:W4:Y:S01]  /*a030*/  SHFL.IDX PT, R14, R4, RZ, 0x1e1f ;  /* 0x001e1fff040e7589 */ /* 0x00112200000e0000 */
[----:B-1----:R-:W-:-:S02]  /*a040*/  IMAD.MOV.U32 R21, RZ, RZ, R3 ;  /* 0x000000ffff157224 */ /* 0x002fc400078e0003 */
[----:B0-2---:R-:W-:-:S07]  /*a050*/  IMAD.MOV.U32 R20, RZ, RZ, R0 ;  /* 0x000000ffff147224 */ /* 0x005fce00078e0000 */
.L_x_12034:
[----:B------:R-:W2:Y:S04]  /*a060*/  LDL R0, [R1+0x28] ;  /* 0x0000280001007983 */ /* 0x000ea80000100800 */
[----:B------:R-:W5:Y:S01]  /*a070*/  LDL R37, [R1+0xa4] ;  /* 0x0000a40001257983 */ /* 0x000f620000100800 */
[----:B------:R-:W-:Y:S01]  /*a080*/  BSSY B1, `(.L_x_11782) ;  /* 0x0000043000017945 */ /* 0x000fe20003800000 */
[----:B----4-:R-:W-:Y:S01]  /*a090*/  IMAD.MOV.U32 R38, RZ, RZ, R14 ;  /* 0x000000ffff267224 */ /* 0x010fe200078e000e */
[----:B------:R-:W-:Y:S01]  /*a0a0*/  CS2R R6, SRZ ;  /* 0x0000000000067805 */ /* 0x000fe2000001ff00 */
[----:B---3--:R-:W-:Y:S01]  /*a0b0*/  IMAD.MOV.U32 R39, RZ, RZ, R5 ;  /* 0x000000ffff277224 */ /* 0x008fe200078e0005 */
        /* <DEDUP_REMOVED lines=9> */
[----:B--2---:R-:W-:-:S04]  /*a150*/  IMAD R25, R0, R25, RZ ;  /* 0x0000001900197224 */ /* 0x004fc800078e02ff */
[----:B------:R-:W-:Y:S01]  /*a160*/  IMAD R109, R109, -0xc0, R25 ;  /* 0xffffff406d6d7824 */ /* 0x000fe200078e0219 */
[----:B------:R-:W-:Y:S02]  /*a170*/  ISETP.GE.AND P1, PT, R10, R25, PT ;  /* 0x000000190a00720c */ /* 0x000fe40003f26270 */
[----:B------:R-:W-:Y:S02]  /*a180*/  CS2R R10, SRZ ;  /* 0x00000000000a7805 */ /* 0x000fe4000001ff00 */
[----:B------:R-:W-:Y:S02]  /*a190*/  CS2R R24, SRZ ;  /* 0x0000000000187805 */ /* 0x000fe4000001ff00 */
[----:B------:R-:W-:-:S04]  /*a1a0*/  VIMNMX R0, R109, 0xc0, PT ;  /* 0x000000c06d007848 */ /* 0x000fc80003fe0100 */
[----:B------:R-:W-:Y:S02]  /*a1b0*/  ISETP.GE.AND P0, PT, R23, R0, PT ;  /* 0x000000001700720c */ /* 0x000fe40003f06270 */
[----:B-----5:R-:W-:Y:S01]  /*a1c0*/  LEA.HI R0, R37, R37, RZ, 0x1 ;  /* 0x0000002525007211 */ /* 0x020fe200078f08ff */
[----:B------:R-:W-:Y:S10]  /*a1d0*/  @P1 BRA `(.L_x_11783) ;  /* 0x0000000000b41947 */ /* 0x000ff40003800000 */
[----:B------:R-:W2:Y:S01]  /*a1e0*/  LDL.64 R46, [R1+0x30] ;  /* 0x00003000012e7983 */ /* 0x000ea20000100a00 */
[----:B------:R-:W-:-:S03]  /*a1f0*/  ULDC UR4, c[0x0][0x3f4] ;  /* 0x0000fd0000047ab9 */ /* 0x000fc60000000800 */
[----:B------:R-:W3:Y:S04]  /*a200*/  LDL R43, [R1+0x64] ;  /* 0x00006400012b7983 */ /* 0x000ee80000100800 */
[----:B------:R-:W4:Y:S04]  /*a210*/  LDL R42, [R1+0x60] ;  /* 0x00006000012a7983 */ /* 0x000f280000100800 */
[----:B------:R-:W3:Y:S01]  /*a220*/  LDL.64 R40, [R1+0x48] ;  /* 0x0000480001287983 */ /* 0x000ee20000100a00 */
[----:B------:R-:W-:Y:S02]  /*a230*/  CS2R R24, SRZ ;  /* 0x0000000000187805 */ /* 0x000fe4000001ff00 */
[----:B------:R-:W-:Y:S01]  /*a240*/  CS2R R26, SRZ ;  /* 0x00000000001a7805 */ /* 0x000fe2000001ff00 */
[----:B------:R-:W-:Y:S01]  /*a250*/  ULDC.64 UR6, c[0x0][0x208] ;  /* 0x0000820000067ab9 */ /* 0x000fe20000000a00 */
[----:B------:R-:W-:-:S02]  /*a260*/  CS2R R28, SRZ ;  /* 0x00000000001c7805 */ /* 0x000fc4000001ff00 */
[----:B------:R-:W-:Y:S02]  /*a270*/  CS2R R30, SRZ ;  /* 0x00000000001e7805 */ /* 0x000fe4000001ff00 */
[----:B------:R-:W-:Y:S02]  /*a280*/  CS2R R10, SRZ ;  /* 0x00000000000a7805 */ /* 0x000fe4000001ff00 */
[----:B------:R-:W-:Y:S02]  /*a290*/  CS2R R32, SRZ ;  /* 0x0000000000207805 */ /* 0x000fe4000001ff00 */
[----:B------:R-:W-:Y:S02]  /*a2a0*/  CS2R R34, SRZ ;  /* 0x0000000000227805 */ /* 0x000fe4000001ff00 */
[----:B------:R-:W-:Y:S01]  /*a2b0*/  CS2R R14, SRZ ;  /* 0x00000000000e7805 */ /* 0x000fe2000001ff00 */
[C---:B--2---:R-:W-:Y:S02]  /*a2c0*/  VIADD R3, R46.reuse, 0x10 ;  /* 0x000000102e037836 */ /* 0x044fe40000000000 */
[----:B------:R-:W-:-:S03]  /*a2d0*/  VIADD R4, R46, 0x20 ;  /* 0x000000202e047836 */ /* 0x000fc60000000000 */
[----:B------:R-:W-:Y:S02]  /*a2e0*/  ISETP.GE.AND P2, PT, R3, UR4, PT ;  /* 0x0000000403007c0c */ /* 0x000fe4000bf46270 */
[----:B------:R-:W-:Y:S01]  /*a2f0*/  ISETP.GE.AND P1, PT, R46, UR4, PT ;  /* 0x000000042e007c0c */ /* 0x000fe2000bf26270 */
[C---:B---3--:R-:W-:Y:S02]  /*a300*/  IMAD.IADD R5, R40.reuse, 0x1, R43 ;  /* 0x0000000128057824 */ /* 0x048fe400078e022b */
[----:B----4-:R-:W-:Y:S01]  /*a310*/  IMAD.IADD R3, R40, 0x1, R42 ;  /* 0x0000000128037824 */ /* 0x010fe200078e022a */
[----:B------:R-:W-:Y:S02]  /*a320*/  ISETP.GE.AND P3, PT, R4, UR4, PT ;  /* 0x0000000404007c0c */ /* 0x000fe4000bf66270 */
[----:B------:R-:W-:Y:S02]  /*a330*/  SHF.R.S32.HI R6, RZ, 0x1f, R5 ;  /* 0x0000001fff067819 */ /* 0x000fe40000011405 */
[----:B------:R-:W-:-:S02]  /*a340*/  SHF.R.S32.HI R4, RZ, 0x1f, R3 ;  /* 0x0000001fff047819 */ /* 0x000fc40000011403 */
[----:B------:R-:W-:Y:S02]  /*a350*/  LEA.HI R6, R6, R5, RZ, 0x3 ;  /* 0x0000000506067211 */ /* 0x000fe400078f18ff */
[----:B------:R-:W-:Y:S02]  /*a360*/  LEA.HI R3, R4, R3, RZ, 0x3 ;  /* 0x0000000304037211 */ /* 0x000fe400078f18ff */
[----:B------:R-:W-:Y:S02]  /*a370*/  SHF.R.S32.HI R8, RZ, 0x3, R6 ;  /* 0x00000003ff087819 */ /* 0x000fe40000011406 */
[----:B------:R-:W-:Y:S01]  /*a380*/  SHF.R.S32.HI R45, RZ, 0x3, R3 ;  /* 0x00000003ff2d7819 */ /* 0x000fe20000011403 */
[----:B------:R-:W-:-:S04]  /*a390*/  @!P1 IMAD.WIDE R12, R46, 0x2, R20 ;  /* 0x000000022e0c9825 */ /* 0x000fc800078e0214 */
[----:B------:R-:W-:Y:S01]  /*a3a0*/  @!P2 IMAD.SHL.U32 R3, R8, 0x8, RZ ;  /* 0x000000080803a824 */ /* 0x000fe200078e00ff */
[----:B------:R0:W5:Y:S01]  /*a3b0*/  @!P1 LD.E.128 R24, desc[UR6][R12.64] ;  /* 0x000000060c189980 */ /* 0x000162000c101d00 */
[----:B------:R-:W-:Y:S01]  /*a3c0*/  @!P3 IMAD.SHL.U32 R45, R45, 0x8, RZ ;  /* 0x000000082d2db824 */ /* 0x000fe200078e00ff */
[----:B------:R-:W-:Y:S01]  /*a3d0*/  CS2R R4, SRZ ;  /* 0x0000000000047805 */ /* 0x000fe2000001ff00 */
[--C-:B------:R-:W-:Y:S01]  /*a3e0*/  @!P2 IMAD.WIDE R40, R3, 0x2, R20.reuse ;  /* 0x000000020328a825 */ /* 0x100fe200078e0214 */
[----:B------:R-:W-:Y:S02]  /*a3f0*/  CS2R R6, SRZ ;  /* 0x0000000000067805 */ /* 0x000fe4000001ff00 */
[----:B------:R-:W-:Y:S01]  /*a400*/  CS2R R8, SRZ ;  /* 0x0000000000087805 */ /* 0x000fe2000001ff00 */
[----:B------:R-:W-:Y:S01]  /*a410*/  @!P3 IMAD.WIDE R42, R45, 0x2, R20 ;  /* 0x000000022d2ab825 */ /* 0x000fe200078e0214 */
[----:B------:R1:W5:Y:S01]  /*a420*/  @!P2 LD.E.128 R28, desc[UR6][R40.64] ;  /* 0x00000006281ca980 */ /* 0x000362000c101d00 */
[----:B0-----:R-:W-:-:S02]  /*a430*/  CS2R R12, SRZ ;  /* 0x00000000000c7805 */ /* 0x001fc4000001ff00 */
[--C-:B------:R-:W-:Y:S01]  /*a440*/  @!P2 IMAD.WIDE R20, R3, 0x2, R38.reuse ;  /* 0x000000020314a825 */ /* 0x100fe200078e0226 */
[----:B------:R1:W5:Y:S03]  /*a450*/  @!P3 LD.E.128 R32, desc[UR6][R42.64] ;  /* 0x000000062a20b980 */ /* 0x000366000c101d00 */
[--C-:B------:R-:W-:Y:S01]  /*a460*/  @!P3 IMAD.WIDE R44, R45, 0x2, R38.reuse ;  /* 0x000000022d2cb825 */ /* 0x100fe200078e0226 */
[----:B------:R1:W5:Y:S03]  /*a470*/  @!P2 LD.E.128 R8, desc[UR6][R20.64] ;  /* 0x000000061408a980 */ /* 0x000366000c101d00 */
[----:B------:R-:W-:Y:S01]  /*a480*/  @!P1 IMAD.WIDE R38, R46, 0x2, R38 ;  /* 0x000000022e269825 */ /* 0x000fe200078e0226 */
[----:B------:R1:W5:Y:S04]  /*a490*/  @!P3 LD.E.128 R12, desc[UR6][R44.64] ;  /* 0x000000062c0cb980 */ /* 0x000368000c101d00 */
[----:B------:R1:W5:Y:S02]  /*a4a0*/  @!P1 LD.E.128 R4, desc[UR6][R38.64] ;  /* 0x0000000626049980 */ /* 0x000364000c101d00 */
.L_x_11783:
[----:B------:R-:W-:Y:S05]  /*a4b0*/  BSYNC B1 ;  /* 0x0000000000017941 */ /* 0x000fea0003800000 */
.L_x_11782:
[----:B------:R-:W-:Y:S01]  /*a4c0*/  LOP3.LUT R0, R0, 0xfffffffe, RZ, 0xc0, !PT ;  /* 0xfffffffe00007812 */ /* 0x000fe200078ec0ff */
[----:B-----5:R-:W-:Y:S01]  /*a4d0*/  IMAD.MOV.U32 R3, RZ, RZ, R4 ;  /* 0x000000ffff037224 */ /* 0x020fe200078e0004 */
[----:B------:R-:W-:Y:S01]  /*a4e0*/  BSSY B1, `(.L_x_11784) ;  /* 0x0000031000017945 */ /* 0x000fe20003800000 */
[----:B-1----:R-:W-:Y:S02]  /*a4f0*/  IMAD.MOV.U32 R20, RZ, RZ, R5 ;  /* 0x000000ffff147224 */ /* 0x002fe400078e0005 */
        /* <DEDUP_REMOVED lines=47> */
.L_x_12035:
[----:B------:R-:W-:Y:S05]  /*a7f0*/  BSYNC B1 ;  /* 0x0000000000017941 */ /* 0x000fea0003800000 */
.L_x_11784:
[----:B------:R-:W-:Y:S02]  /*a800*/  PRMT R49, R0, 0x7610, R49 ;  /* 0x0000761000317816 */ /* 0x000fe40000000031 */
[----:B------:R-:W-:Y:S01]  /*a810*/  PRMT R50, R20, 0x7610, R50 ;  /* 0x0000761014327816 */ /* 0x000fe20000000032 */
[----:B------:R-:W-:Y:S06]  /*a820*/  @P0 BRA `(.L_x_11770) ;  /* 0x0000001400940947 */ /* 0x000fec0003800000 */
[----:B------:R-:W2:Y:S01]  /*a830*/  LDL.64 R38, [R1+0x30] ;  /* 0x0000300001267983 */ /* 0x000ea20000100a00 */
[----:B------:R-:W2:Y:S03]  /*a840*/  LDC R0, c[0x0][0x3f4] ;  /* 0x0000fd00ff007b82 */ /* 0x000ea60000000800 */
[----:B------:R1:W5:Y:S04]  /*a850*/  LDL R78, [R1+0x50] ;  /* 0x00005000014e7983 */ /* 0x0003680000100800 */
[----:B------:R1:W5:Y:S04]  /*a860*/  LDL R77, [R1+0xc4] ;  /* 0x0000c400014d7983 */ /* 0x0003680000100800 */
[----:B------:R1:W5:Y:S04]  /*a870*/  LDL R75, [R1+0x58] ;  /* 0x00005800014b7983 */ /* 0x0003680000100800 */
[----:B------:R1:W5:Y:S01]  /*a880*/  LDL R73, [R1+0x54] ;  /* 0x0000540001497983 */ /* 0x0003620000100800 */
[----:B------:R-:W-:Y:S01]  /*a890*/  BSSY B1, `(.L_x_11786) ;  /* 0x0000074000017945 */ /* 0x000fe20003800000 */
[C---:B--2---:R-:W-:Y:S01]  /*a8a0*/  ISETP.GE.AND P0, PT, R38.reuse, R0, PT ;  /* 0x000000002600720c */ /* 0x044fe20003f06270 */
[----:B0-----:R-:W-:-:S02]  /*a8b0*/  VIADD R3, R38, 0x10 ;  /* 0x0000001026037836 */ /* 0x001fc40000000000 */
[----:B------:R-:W-:-:S03]  /*a8c0*/  VIADD R37, R38, 0x20 ;  /* 0x0000002026257836 */ /* 0x000fc60000000000 */
[-C--:B------:R-:W-:Y:S02]  /*a8d0*/  ISETP.GE.AND P1, PT, R3, R0.reuse, PT ;  /* 0x000000000300720c */ /* 0x080fe40003f26270 */
[----:B------:R-:W-:-:S05]  /*a8e0*/  ISETP.GE.AND P2, PT, R37, R0, PT ;  /* 0x000000002500720c */ /* 0x000fca0003f46270 */
[----:B-1----:R-:W-:Y:S08]  /*a8f0*/  @P0 BRA `(.L_x_11787) ;  /* 0x0000000400b40947 */ /* 0x002ff00003800000 */
[----:B------:R-:W-:Y:S02]  /*a900*/  LEA.HI R3, R36, R36, RZ, 0x1 ;  /* 0x0000002424037211 */ /* 0x000fe400078f08ff */
[----:B------:R-:W-:Y:S02]  /*a910*/  SHF.R.U64 R67, R4, 0x10, R5 ;  /* 0x0000001004437819 */ /* 0x000fe40000001205 */
[----:B------:R-:W-:Y:S02]  /*a920*/  LOP3.LUT R3, R3, 0xfffffffe, RZ, 0xc0, !PT ;  /* 0xfffffffe03037812 */ /* 0x000fe400078ec0ff */
[----:B------:R-:W-:Y:S02]  /*a930*/  SHF.R.U64 R65, R24, 0x10, R25 ;  /* 0x0000001018417819 */ /* 0x000fe40000001219 */
[----:B------:R-:W-:Y:S01]  /*a940*/  SHF.R.U64 R24, R26, 0x10, R27 ;  /* 0x000000101a187819 */ /* 0x000fe2000000121b */
[----:B------:R-:W-:Y:S01]  /*a950*/  IMAD.IADD R3, R36, 0x1, -R3 ;  /* 0x0000000124037824 */ /* 0x000fe200078e0a03 */
[----:B-----5:R-:W-:-:S02]  /*a960*/  LOP3.LUT R36, R78, 0x18, R38, 0xf8, !PT ;  /* 0x000000184e247812 */ /* 0x020fc400078ef826 */
[----:B------:R-:W-:Y:S02]  /*a970*/  SHF.R.U32.HI R27, RZ, 0x10, R27 ;  /* 0x00000010ff1b7819 */ /* 0x000fe4000001161b */
[----:B------:R-:W-:Y:S02]  /*a980*/  LEA.HI R3, R0, R3, RZ, 0x1d ;  /* 0x0000000300037211 */ /* 0x000fe400078fe8ff */
[----:B------:R-:W-:Y:S02]  /*a990*/  LOP3.LUT R36, R36, R73, RZ, 0x3c, !PT ;  /* 0x0000004924247212 */ /* 0x000fe400078e3cff */
[----:B------:R-:W-:Y:S02]  /*a9a0*/  SHF.R.S32.HI R20, RZ, 0x1f, R3 ;  /* 0x0000001fff147819 */ /* 0x000fe40000011403 */
[----:B------:R-:W-:Y:S01]  /*a9b0*/  PRMT R67, R59, 0x5410, R67 ;  /* 0x000054103b437816 */ /* 0x000fe20000000043 */
[----:B------:R-:W-:Y:S01]  /*a9c0*/  IMAD.IADD R37, R75, 0x1, R36 ;  /* 0x000000014b257824 */ /* 0x000fe200078e0224 */
[----:B------:R-:W-:Y:S01]  /*a9d0*/  LEA.HI R20, R20, R3, RZ, 0x2 ;  /* 0x0000000314147211 */ /* 0x000fe200078f10ff */
[----:B------:R-:W-:Y:S01]  /*a9e0*/  IMAD.SHL.U32 R3, R3, 0x8, RZ ;  /* 0x0000000803037824 */ /* 0x000fe200078e00ff */
[----:B------:R-:W-:Y:S01]  /*a9f0*/  SHF.R.U32.HI R69, RZ, 0x10, R5 ;  /* 0x00000010ff457819 */ /* 0x000fe20000011605 */
[----:B------:R-:W-:Y:S01]  /*aa00*/  IMAD.U32 R70, R67, 0x10000, RZ ;  /* 0x0001000043467824 */ /* 0x000fe200078e00ff */
[----:B------:R-:W-:-:S02]  /*aa10*/  SHF.R.S32.HI R36, RZ, 0x2, R20 ;  /* 0x00000002ff247819 */ /* 0x000fc40000011414 */
[----:B------:R-:W-:Y:S01]  /*aa20*/  LOP3.LUT R20, R78, 0x18, R3, 0xf8, !PT ;  /* 0x000000184e147812 */ /* 0x000fe200078ef803 */
[----:B------:R-:W-:Y:S01]  /*aa30*/  IMAD R3, R37, 0x2, R77 ;  /* 0x0000000225037824 */ /* 0x000fe200078e024d */
[----:B------:R-:W-:Y:S01]  /*aa40*/  SHF.R.U64 R26, R6, 0x10, R7 ;  /* 0x00000010061a7819 */ /* 0x000fe20000001207 */
[----:B------:R-:W-:Y:S01]  /*aa50*/  IMAD R36, R36, 0x1800, R75 ;  /* 0x0000180024247824 */ /* 0x000fe200078e024b */
[----:B------:R-:W-:Y:S02]  /*aa60*/  LOP3.LUT R37, R20, R73, RZ, 0x3c, !PT ;  /* 0x0000004914257212 */ /* 0x000fe400078e3cff */
[----:B------:R-:W-:Y:S02]  /*aa70*/  PRMT R65, R61, 0x5410, R65 ;  /* 0x000054103d417816 */ /* 0x000fe40000000041 */
[----:B------:R-:W-:Y:S01]  /*aa80*/  SHF.R.U32.HI R6, RZ, 0x10, R7 ;  /* 0x00000010ff067819 */ /* 0x000fe20000011607 */
[----:B------:R-:W-:Y:S01]  /*aa90*/  IMAD.IADD R41, R36, 0x1, R37 ;  /* 0x0000000124297824 */ /* 0x000fe200078e0225 */
[----:B------:R-:W-:Y:S01]  /*aaa0*/  PRMT R4, R62, 0x5410, R27 ;  /* 0x000054103e047816 */ /* 0x000fe2000000001b */
[----:B------:R-:W0:Y:S01]  /*aab0*/  LDS.128 R36, [R3] ;  /* 0x0000000003247984 */ /* 0x000e220000000c00 */
[----:B------:R-:W-:Y:S01]  /*aac0*/  SHF.R.U32.HI R66, RZ, 0x10, R25 ;  /* 0x00000010ff427819 */ /* 0x000fe20000011619 */
[----:B------:R-:W-:Y:S01]  /*aad0*/  IMAD R20, R41, 0x2, R16 ;  /* 0x0000000229147824 */ /* 0x000fe200078e0210 */
[----:B------:R-:W-:-:S02]  /*aae0*/  PRMT R69, R60, 0x5410, R69 ;  /* 0x000054103c457816 */ /* 0x000fc40000000045 */
[----:B------:R-:W-:Y:S02]  /*aaf0*/  PRMT R6, R44, 0x5432, R6 ;  /* 0x000054322c067816 */ /* 0x000fe40000000006 */
[----:B------:R-:W1:Y:S01]  /*ab00*/  LDS.128 R40, [R20+0xda00] ;  /* 0x00da000014287984 */ /* 0x000e620000000c00 */
[----:B------:R-:W-:Y:S01]  /*ab10*/  PRMT R66, R45, 0x5432, R66 ;  /* 0x000054322d427816 */ /* 0x000fe20000000042 */
[----:B------:R-:W-:Y:S01]  /*ab20*/  IMAD.U32 R72, R69, 0x10000, RZ ;  /* 0x0001000045487824 */ /* 0x000fe200078e00ff */
[----:B------:R-:W-:Y:S01]  /*ab30*/  LOP3.LUT R67, R67, 0xffff0000, RZ, 0xc0, !PT ;  /* 0xffff000043437812 */ /* 0x000fe200078ec0ff */
[----:B------:R-:W-:Y:S01]  /*ab40*/  IMAD.U32 R71, R6, 0x10000, RZ ;  /* 0x0001000006477824 */ /* 0x000fe200078e00ff */
[----:B------:R-:W-:Y:S02]  /*ab50*/  LOP3.LUT R69, R69, 0xffff0000, RZ, 0xc0, !PT ;  /* 0xffff000045457812 */ /* 0x000fe400078ec0ff */
[----:B------:R-:W-:Y:S02]  /*ab60*/  PRMT R26, R21, 0x5432, R26 ;  /* 0x00005432151a7816 */ /* 0x000fe4000000001a */
[----:B------:R-:W-:Y:S01]  /*ab70*/  PRMT R24, R46, 0x5432, R24 ;  /* 0x000054322e187816 */ /* 0x000fe20000000018 */
[C---:B0-----:R-:W-:Y:S01]  /*ab80*/  IMAD.U32 R59, R36.reuse, 0x10000, RZ ;  /* 0x00010000243b7824 */ /* 0x041fe200078e00ff */
[----:B------:R-:W-:Y:S01]  /*ab90*/  LOP3.LUT R60, R36, 0xffff0000, RZ, 0xc0, !PT ;  /* 0xffff0000243c7812 */ /* 0x000fe200078ec0ff */
[----:B------:R-:W-:Y:S01]  /*aba0*/  IMAD.U32 R36, R65, 0x10000, RZ ;  /* 0x0001000041247824 */ /* 0x000fe200078e00ff */
[C---:B------:R-:W-:Y:S01]  /*abb0*/  LOP3.LUT R5, R38.reuse, 0xffff0000, RZ, 0xc0, !PT ;  /* 0xffff000026057812 */ /* 0x040fe200078ec0ff */
[----:B------:R-:W-:Y:S01]  /*abc0*/  IMAD.U32 R7, R38, 0x10000, RZ ;  /* 0x0001000026077824 */ /* 0x000fe200078e00ff */
[C---:B------:R-:W-:Y:S01]  /*abd0*/  LOP3.LUT R38, R39.reuse, 0xffff0000, RZ, 0xc0, !PT ;  /* 0xffff000027267812 */ /* 0x040fe200078ec0ff */
[----:B------:R-:W-:Y:S01]  /*abe0*/  IMAD.U32 R62, R39, 0x10000, RZ ;  /* 0x00010000273e7824 */ /* 0x000fe200078e00ff */
[C---:B-1----:R-:W-:Y:S01]  /*abf0*/  LOP3.LUT R39, R40.reuse, 0xffff0000, RZ, 0xc0, !PT ;  /* 0xffff000028277812 */ /* 0x042fe200078ec0ff */
[----:B------:R-:W-:Y:S01]  /*ac00*/  IMAD.U32 R27, R40, 0x10000, RZ ;  /* 0x00010000281b7824 */ /* 0x000fe200078e00ff */
[----:B------:R-:W-:Y:S01]  /*ac10*/  LOP3.LUT R40, R41, 0xffff0000, RZ, 0xc0, !PT ;  /* 0xffff000029287812 */ /* 0x000fe200078ec0ff */
[----:B------:R-:W-:Y:S01]  /*ac20*/  IMAD.U32 R64, R43, 0x10000, RZ ;  /* 0x000100002b407824 */ /* 0x000fe200078e00ff */
[----:B------:R-:W-:Y:S01]  /*ac30*/  LOP3.LUT R25, R42, 0xffff0000, RZ, 0xc0, !PT ;  /* 0xffff00002a197812 */ /* 0x000fe200078ec0ff */
[C---:B------:R-:W-:Y:S01]  /*ac40*/  FMUL.FTZ R68, R27.reuse, R70 ;  /* 0x000000461b447220 */ /* 0x040fe20000410000 */
[-C--:B------:R-:W-:Y:S01]  /*ac50*/  FMUL.FTZ R74, R27, R36.reuse ;  /* 0x000000241b4a7220 */ /* 0x080fe20000410000 */
[----:B------:R-:W-:Y:S01]  /*ac60*/  IMAD.U32 R63, R41, 0x10000, RZ ;  /* 0x00010000293f7824 */ /* 0x000fe200078e00ff */
[----:B------:R-:W-:Y:S01]  /*ac70*/  LOP3.LUT R65, R65, 0xffff0000, RZ, 0xc0, !PT ;  /* 0xffff000041417812 */ /* 0x000fe200078ec0ff */
[----:B------:R-:W-:Y:S01]  /*ac80*/  FFMA.FTZ R27, R59, R36, -R68 ;  /* 0x000000243b1b7223 */ /* 0x000fe20000010844 */
[----:B------:R-:W-:-:S02]  /*ac90*/  IMAD.U32 R68, R66, 0x10000, RZ ;  /* 0x0001000042447824 */ /* 0x000fc400078e00ff */
[----:B------:R-:W-:Y:S01]  /*aca0*/  FFMA.FTZ R36, R59, R70, R74 ;  /* 0x000000463b247223 */ /* 0x000fe2000001004a */
[----:B------:R-:W-:Y:S01]  /*acb0*/  IMAD.U32 R41, R42, 0x10000, RZ ;  /* 0x000100002a297824 */ /* 0x000fe200078e00ff */
[----:B------:R-:W-:Y:S01]  /*acc0*/  LOP3.LUT R42, R43, 0xffff0000, RZ, 0xc0, !PT ;  /* 0xffff00002b2a7812 */ /* 0x000fe200078ec0ff */
[----:B------:R-:W-:Y:S02]  /*acd0*/  IMAD.U32 R43, R4, 0x10000, RZ ;  /* 0x00010000042b7824 */ /* 0x000fe400078e00ff */
[----:B------:R-:W-:Y:S01]  /*ace0*/  FMUL.FTZ R59, R64, R71 ;  /* 0x00000047403b7220 */ /* 0x000fe20000410000 */
[----:B------:R-:W-:Y:S02]  /*acf0*/  IMAD.U32 R61, R37, 0x10000, RZ ;  /* 0x00010000253d7824 */ /* 0x000fe400078e00ff */
[C---:B------:R-:W-:Y:S01]  /*ad00*/  FMUL.FTZ R70, R63.reuse, R68 ;  /* 0x000000443f467220 */ /* 0x040fe20000410000 */
[----:B------:R-:W-:Y:S01]  /*ad10*/  LOP3.LUT R66, R66, 0xffff0000, RZ, 0xc0, !PT ;  /* 0xffff000042427812 */ /* 0x000fe200078ec0ff */
[-C--:B------:R-:W-:Y:S01]  /*ad20*/  FMUL.FTZ R64, R64, R43.reuse ;  /* 0x0000002b40407220 */ /* 0x080fe20000410000 */
[----:B------:R-:W-:Y:S01]  /*ad30*/  FFMA.FTZ R59, R62, R43, -R59 ;  /* 0x0000002b3e3b7223 */ /* 0x000fe2000001083b */
[-C--:B------:R-:W-:Y:S01]  /*ad40*/  FMUL.FTZ R76, R63, R72.reuse ;  /* 0x000000483f4c7220 */ /* 0x080fe20000410000 */
[----:B------:R-:W-:Y:S01]  /*ad50*/  FFMA.FTZ R70, R61, R72, R70 ;  /* 0x000000483d467223 */ /* 0x000fe20000010046 */
[----:B------:R-:W-:Y:S01]  /*ad60*/  FMUL.FTZ R43, R39, R67 ;  /* 0x00000043272b7220 */ /* 0x000fe20000410000 */
[----:B------:R-:W-:Y:S01]  /*ad70*/  LOP3.LUT R37, R37, 0xffff0000, RZ, 0xc0, !PT ;  /* 0xffff000025257812 */ /* 0x000fe200078ec0ff */
[----:B------:R-:W-:Y:S01]  /*ad80*/  FMUL.FTZ R39, R39, R65 ;  /* 0x0000004127277220 */ /* 0x000fe20000410000 */
[C---:B------:R-:W-:Y:S01]  /*ad90*/  FMUL.FTZ R72, R40.reuse, R69 ;  /* 0x0000004528487220 */ /* 0x040fe20000410000 */
[----:B------:R-:W-:Y:S01]  /*ada0*/  FMUL.FTZ R40, R40, R66 ;  /* 0x0000004228287220 */ /* 0x000fe20000410000 */
[----:B------:R-:W-:Y:S01]  /*adb0*/  FFMA.FTZ R71, R62, R71, R64 ;  /* 0x000000473e477223 */ /* 0x000fe20000010040 */
[----:B------:R-:W-:Y:S01]  /*adc0*/  FFMA.FTZ R76, R61, R68, -R76 ;  /* 0x000000443d4c7223 */ /* 0x000fe2000001084c */
[----:B------:R-:W-:-:S02]  /*add0*/  IMAD.U32 R64, R26, 0x10000, RZ ;  /* 0x000100001a407824 */ /* 0x000fc400078e00ff */
[----:B------:R-:W-:Y:S01]  /*ade0*/  FFMA.FTZ R68, R60, R65, -R43 ;  /* 0x000000413c447223 */ /* 0x000fe2000001082b */
[----:B------:R-:W-:Y:S02]  /*adf0*/  IMAD.U32 R62, R24, 0x10000, RZ ;  /* 0x00010000183e7824 */ /* 0x000fe400078e00ff */
[----:B------:R-:W-:Y:S01]  /*ae00*/  FFMA.FTZ R67, R60, R67, R39 ;  /* 0x000000433c437223 */ /* 0x000fe20000010027 */
[----:B------:R-:W-:Y:S01]  /*ae10*/  LOP3.LUT R26, R26, 0xffff0000, RZ, 0xc0, !PT ;  /* 0xffff00001a1a7812 */ /* 0x000fe200078ec0ff */
[C---:B------:R-:W-:Y:S01]  /*ae20*/  FFMA.FTZ R43, R37.reuse, R66, -R72 ;  /* 0x00000042252b7223 */ /* 0x040fe20000010848 */
[----:B------:R-:W-:Y:S01]  /*ae30*/  FFMA.FTZ R69, R37, R69, R40 ;  /* 0x0000004525457223 */ /* 0x000fe20000010028 */
[----:B------:R-:W-:Y:S01]  /*ae40*/  LOP3.LUT R39, R6, 0xffff0000, RZ, 0xc0, !PT ;  /* 0xffff000006277812 */ /* 0x000fe200078ec0ff */
[C---:B------:R-:W-:Y:S01]  /*ae50*/  FMUL.FTZ R60, R41.reuse, R64 ;  /* 0x00000040293c7220 */ /* 0x040fe20000410000 */
[----:B------:R-:W-:Y:S01]  /*ae60*/  LOP3.LUT R24, R24, 0xffff0000, RZ, 0xc0, !PT ;  /* 0xffff000018187812 */ /* 0x000fe200078ec0ff */
[----:B------:R-:W-:Y:S01]  /*ae70*/  FMUL.FTZ R40, R41, R62 ;  /* 0x0000003e29287220 */ /* 0x000fe20000410000 */
[----:B------:R-:W-:Y:S01]  /*ae80*/  LOP3.LUT R37, R4, 0xffff0000, RZ, 0xc0, !PT ;  /* 0xffff000004257812 */ /* 0x000fe200078ec0ff */
[C---:B------:R-:W-:Y:S01]  /*ae90*/  FMUL.FTZ R4, R25.reuse, R26 ;  /* 0x0000001a19047220 */ /* 0x040fe20000410000 */
[C---:B------:R-:W-:Y:S01]  /*aea0*/  FMUL.FTZ R61, R42.reuse, R39 ;  /* 0x000000272a3d7220 */ /* 0x040fe20000410000 */
[----:B------:R-:W-:Y:S01]  /*aeb0*/  FMUL.FTZ R25, R25, R24 ;  /* 0x0000001819197220 */ /* 0x000fe20000410000 */
[C---:B------:R-:W-:Y:S01]  /*aec0*/  FFMA.FTZ R60, R7.reuse, R62, -R60 ;  /* 0x0000003e073c7223 */ /* 0x040fe2000001083c */
[-C--:B------:R-:W-:Y:S01]  /*aed0*/  FMUL.FTZ R6, R42, R37.reuse ;  /* 0x000000252a067220 */ /* 0x080fe20000410000 */
[----:B------:R-:W-:Y:S01]  /*aee0*/  FFMA.FTZ R40, R7, R64, R40 ;  /* 0x0000004007287223 */ /* 0x000fe20000010028 */
        /* <DEDUP_REMOVED lines=14> */
.L_x_11787:
[----:B------:R-:W-:Y:S05]  /*afd0*/  BSYNC B1 ;  /* 0x0000000000017941 */ /* 0x000fea0003800000 */
.L_x_11786:
[----:B------:R-:W-:Y:S04]  /*afe0*/  BSSY B1, `(.L_x_11788) ;  /* 0x0000075000017945 */ /* 0x000fe80003800000 */
[----:B------:R-:W-:Y:S05]  /*aff0*/  @P1 BRA `(.L_x_11789) ;  /* 0x0000000400cc1947 */ /* 0x000fea0003800000 */
[----:B0-----:R-:W2:Y:S04]  /*b000*/  LDL R3, [R1+0x64] ;  /* 0x0000640001037983 */ /* 0x001ea80000100800 */
[----:B------:R-:W2:Y:S01]  /*b010*/  LDL.64 R4, [R1+0x48] ;  /* 0x0000480001047983 */ /* 0x000ea20000100a00 */
[----:B------:R-:W-:Y:S02]  /*b020*/  SHF.R.U64 R37, R28, 0x10, R29 ;  /* 0x000000101c257819 */ /* 0x000fe4000000121d */
[----:B------:R-:W-:Y:S02]  /*b030*/  SHF.R.U64 R28, R8, 0x10, R9 ;  /* 0x00000010081c7819 */ /* 0x000fe40000001209 */
[----:B------:R-:W-:Y:S02]  /*b040*/  PRMT R56, R56, 0x5410, R37 ;  /* 0x0000541038387816 */ /* 0x000fe40000000025 */
[----:B------:R-:W-:-:S02]  /*b050*/  PRMT R55, R55, 0x5410, R28 ;  /* 0x0000541037377816 */ /* 0x000fc4000000001c */
[----:B------:R-:W-:Y:S01]  /*b060*/  SHF.R.U32.HI R9, RZ, 0x10, R9 ;  /* 0x00000010ff097819 */ /* 0x000fe20000011609 */
[----:B------:R-:W-:Y:S01]  /*b070*/  IMAD.U32 R37, R56, 0x10000, RZ ;  /* 0x0001000038257824 */ /* 0x000fe200078e00ff */
[----:B------:R-:W-:Y:S01]  /*b080*/  SHF.R.U64 R8, R10, 0x10, R11 ;  /* 0x000000100a087819 */ /* 0x000fe2000000120b */
[----:B------:R-:W-:Y:S01]  /*b090*/  IMAD.U32 R39, R55, 0x10000, RZ ;  /* 0x0001000037277824 */ /* 0x000fe200078e00ff */
[----:B------:R-:W-:Y:S02]  /*b0a0*/  SHF.R.U32.HI R29, RZ, 0x10, R29 ;  /* 0x00000010ff1d7819 */ /* 0x000fe4000001161d */
[----:B------:R-:W-:Y:S02]  /*b0b0*/  PRMT R54, R54, 0x5410, R9 ;  /* 0x0000541036367816 */ /* 0x000fe40000000009 */
[----:B------:R-:W-:Y:S02]  /*b0c0*/  PRMT R57, R57, 0x5410, R8 ;  /* 0x0000541039397816 */ /* 0x000fe40000000008 */
[----:B------:R-:W-:-:S02]  /*b0d0*/  PRMT R58, R58, 0x5410, R29 ;  /* 0x000054103a3a7816 */ /* 0x000fc4000000001d */
[----:B------:R-:W-:Y:S02]  /*b0e0*/  LOP3.LUT R55, R55, 0xffff0000, RZ, 0xc0, !PT ;  /* 0xffff000037377812 */ /* 0x000fe400078ec0ff */
[----:B------:R-:W-:Y:S02]  /*b0f0*/  SHF.R.U64 R30, R30, 0x10, R31 ;  /* 0x000000101e1e7819 */ /* 0x000fe4000000121f */
[----:B------:R-:W-:Y:S02]  /*b100*/  SHF.R.U32.HI R10, RZ, 0x10, R11 ;  /* 0x00000010ff0a7819 */ /* 0x000fe4000001160b */
[----:B------:R-:W-:Y:S02]  /*b110*/  PRMT R51, R51, 0x5410, R30 ;  /* 0x0000541033337816 */ /* 0x000fe4000000001e */
[----:B------:R-:W-:Y:S02]  /*b120*/  SHF.R.U32.HI R31, RZ, 0x10, R31 ;  /* 0x00000010ff1f7819 */ /* 0x000fe4000001161f */
[----:B------:R-:W-:-:S02]  /*b130*/  PRMT R53, R53, 0x5410, R10 ;  /* 0x0000541035357816 */ /* 0x000fc4000000000a */
[----:B------:R-:W-:Y:S01]  /*b140*/  PRMT R52, R52, 0x5410, R31 ;  /* 0x0000541034347816 */ /* 0x000fe2000000001f */
[----:B--2---:R-:W-:-:S05]  /*b150*/  IMAD.IADD R3, R4, 0x1, R3 ;  /* 0x0000000104037824 */ /* 0x004fca00078e0203 */
[----:B------:R-:W-:-:S04]  /*b160*/  SHF.R.S32.HI R4, RZ, 0x1f, R3 ;  /* 0x0000001fff047819 */ /* 0x000fc80000011403 */
[CC--:B------:R-:W-:Y:S02]  /*b170*/  LEA.HI R5, R4.reuse, R3.reuse, RZ, 0x3 ;  /* 0x0000000304057211 */ /* 0x0c0fe400078f18ff */
[----:B------:R-:W-:Y:S02]  /*b180*/  LEA.HI R4, R4, R3, RZ, 0x5 ;  /* 0x0000000304047211 */ /* 0x000fe400078f28ff */
[--C-:B------:R-:W-:Y:S02]  /*b190*/  SHF.R.S32.HI R7, RZ, 0x3, R5.reuse ;  /* 0x00000003ff077819 */ /* 0x100fe40000011405 */
        /* <DEDUP_REMOVED lines=10> */
[----:B------:R-:W-:Y:S01]  /*b240*/  LOP3.LUT R4, R78, 0x18, R3, 0xf8, !PT ;  /* 0x000000184e047812 */ /* 0x000fe200078ef803 */
[----:B------:R-:W-:Y:S02]  /*b250*/  IMAD R3, R6, 0x2, R77 ;  /* 0x0000000206037824 */ /* 0x000fe400078e024d */
        /* <DEDUP_REMOVED lines=25> */
[----:B------:R-:W-:Y:S02]  /*b3f0*/  IMAD.U32 R8, R58, 0x10000, RZ ;  /* 0x000100003a087824 */ /* 0x000fe400078e00ff */
[C---:B------:R-:W-:Y:S01]  /*b400*/  FMUL.FTZ R38, R29.reuse, R28 ;  /* 0x0000001c1d267220 */ /* 0x040fe20000410000 */
[----:B------:R-:W-:Y:S01]  /*b410*/  LOP3.LUT R54, R54, 0xffff0000, RZ, 0xc0, !PT ;  /* 0xffff000036367812 */ /* 0x000fe200078ec0ff */
[----:B------:R-:W-:Y:S02]  /*b420*/  IMAD.U32 R30, R26, 0x10000, RZ ;  /* 0x000100001a1e7824 */ /* 0x000fe400078e00ff */
[----:B------:R-:W-:Y:S01]  /*b430*/  FMUL.FTZ R29, R29, R8 ;  /* 0x000000081d1d7220 */ /* 0x000fe20000410000 */
[-C--:B------:R-:W-:Y:S01]  /*b440*/  FMUL.FTZ R39, R24, R37.reuse ;  /* 0x0000002518277220 */ /* 0x080fe20000410000 */
[----:B------:R-:W-:Y:S01]  /*b450*/  LOP3.LUT R58, R58, 0xffff0000, RZ, 0xc0, !PT ;  /* 0xffff00003a3a7812 */ /* 0x000fe200078ec0ff */
        /* <DEDUP_REMOVED lines=8> */
[----:B------:R-:W-:Y:S02]  /*b4e0*/  IMAD.U32 R31, R27, 0x10000, RZ ;  /* 0x000100001b1f7824 */ /* 0x000fe400078e00ff */
[C---:B------:R-:W-:Y:S01]  /*b4f0*/  FMUL.FTZ R39, R30.reuse, R29 ;  /* 0x0000001d1e277220 */ /* 0x040fe20000410000 */
[----:B------:R-:W-:Y:S02]  /*b500*/  IMAD.U32 R8, R53, 0x10000, RZ ;  /* 0x0001000035087824 */ /* 0x000fe400078e00ff */
[C---:B------:R-:W-:Y:S01]  /*b510*/  FFMA.FTZ R25, R5.reuse, R58, -R4 ;  /* 0x0000003a05197223 */ /* 0x040fe20000010804 */
[----:B------:R-:W-:Y:S01]  /*b520*/  FMUL.FTZ R30, R30, R9 ;  /* 0x000000091e1e7220 */ /* 0x000fe20000410000 */
[----:B------:R-:W-:Y:S01]  /*b530*/  FFMA.FTZ R37, R5, R54, R40 ;  /* 0x0000003605257223 */ /* 0x000fe20000010028 */
[----:B------:R-:W-:-:S02]  /*b540*/  IMAD.U32 R4, R52, 0x10000, RZ ;  /* 0x0001000034047824 */ /* 0x000fc400078e00ff */
[C---:B------:R-:W-:Y:S01]  /*b550*/  FMUL.FTZ R40, R31.reuse, R8 ;  /* 0x000000081f287220 */ /* 0x040fe20000410000 */
[C---:B------:R-:W-:Y:S01]  /*b560*/  FFMA.FTZ R39, R10.reuse, R9, -R39 ;  /* 0x000000090a277223 */ /* 0x040fe20000010827 */
[----:B------:R-:W-:Y:S01]  /*b570*/  FFMA.FTZ R10, R10, R29, R30 ;  /* 0x0000001d0a0a7223 */ /* 0x000fe2000001001e */
[-C--:B------:R-:W-:Y:S01]  /*b580*/  FMUL.FTZ R30, R31, R4.reuse ;  /* 0x000000041f1e7220 */ /* 0x080fe20000410000 */
[----:B------:R-:W-:Y:S01]  /*b590*/  FFMA.FTZ R40, R11, R4, -R40 ;  /* 0x000000040b287223 */ /* 0x000fe20000010828 */
[----:B------:R-:W-:Y:S02]  /*b5a0*/  LOP3.LUT R26, R26, 0xffff0000, RZ, 0xc0, !PT ;  /* 0xffff00001a1a7812 */ /* 0x000fe400078ec0ff */
[----:B------:R-:W-:Y:S01]  /*b5b0*/  LOP3.LUT R27, R27, 0xffff0000, RZ, 0xc0, !PT ;  /* 0xffff00001b1b7812 */ /* 0x000fe200078ec0ff */
[----:B------:R-:W-:Y:S01]  /*b5c0*/  FFMA.FTZ R11, R11, R8, R30 ;  /* 0x000000080b0b7223 */ /* 0x000fe2000001001e */
[----:B------:R-:W-:Y:S02]  /*b5d0*/  LOP3.LUT R57, R57, 0xffff0000, RZ, 0xc0, !PT ;  /* 0xffff000039397812 */ /* 0x000fe400078ec0ff */
[----:B------:R-:W-:-:S02]  /*b5e0*/  LOP3.LUT R4, R53, 0xffff0000, RZ, 0xc0, !PT ;  /* 0xffff000035047812 */ /* 0x000fc400078ec0ff */
[----:B------:R-:W-:Y:S01]  /*b5f0*/  LOP3.LUT R51, R51, 0xffff0000, RZ, 0xc0, !PT ;  /* 0xffff000033337812 */ /* 0x000fe200078ec0ff */
[----:B------:R-:W-:Y:S01]  /*b600*/  FMUL.FTZ R5, R26, R57 ;  /* 0x000000391a057220 */ /* 0x000fe20000410000 */
[----:B------:R-:W-:Y:S01]  /*b610*/  LOP3.LUT R52, R52, 0xffff0000, RZ, 0xc0, !PT ;  /* 0xffff000034347812 */ /* 0x000fe200078ec0ff */
[C---:B------:R-:W-:Y:S02]  /*b620*/  FMUL.FTZ R30, R27.reuse, R4 ;  /* 0x000000041b1e7220 */ /* 0x040fe40000410000 */
        /* <DEDUP_REMOVED lines=16> */
.L_x_11789:
[----:B------:R-:W-:Y:S05]  /*b730*/  BSYNC B1 ;  /* 0x0000000000017941 */ /* 0x000fea0003800000 */
.L_x_11788:
[----:B------:R-:W-:Y:S05]  /*b740*/  @P2 BRA `(.L_x_11770) ;  /* 0x0000000400cc2947 */ /* 0x000fea0003800000 */
[----:B01----:R-:W2:Y:S04]  /*b750*/  LDL R3, [R1+0x60] ;  /* 0x0000600001037983 */ /* 0x003ea80000100800 */
[----:B------:R-:W2:Y:S01]  /*b760*/  LDL.64 R4, [R1+0x48] ;  /* 0x0000480001047983 */ /* 0x000ea20000100a00 */
[----:B------:R-:W-:Y:S02]  /*b770*/  SHF.R.U64 R24, R32, 0x10, R33 ;  /* 0x0000001020187819 */ /* 0x000fe40000001221 */
[----:B------:R-:W-:Y:S02]  /*b780*/  SHF.R.U64 R26, R12, 0x10, R13 ;  /* 0x000000100c1a7819 */ /* 0x000fe4000000120d */
[----:B------:R-:W-:Y:S02]  /*b790*/  SHF.R.U64 R20, R34, 0x10, R35 ;  /* 0x0000001022147819 */ /* 0x000fe40000001223 */
[----:B------:R-:W-:-:S02]  /*b7a0*/  PRMT R47, R47, 0x5410, R24 ;  /* 0x000054102f2f7816 */ /* 0x000fc40000000018 */
[----:B------:R-:W-:Y:S02]  /*b7b0*/  PRMT R26, R21, 0x5410, R26 ;  /* 0x00005410151a7816 */ /* 0x000fe4000000001a */
[----:B------:R-:W-:Y:S01]  /*b7c0*/  SHF.R.U32.HI R33, RZ, 0x10, R33 ;  /* 0x00000010ff217819 */ /* 0x000fe20000011621 */
[----:B------:R-:W-:Y:S01]  /*b7d0*/  IMAD.U32 R27, R47, 0x10000, RZ ;  /* 0x000100002f1b7824 */ /* 0x000fe200078e00ff */
[----:B------:R-:W-:Y:S01]  /*b7e0*/  SHF.R.U32.HI R35, RZ, 0x10, R35 ;  /* 0x00000010ff237819 */ /* 0x000fe20000011623 */
[----:B------:R-:W-:Y:S01]  /*b7f0*/  IMAD.U32 R29, R26, 0x10000, RZ ;  /* 0x000100001a1d7824 */ /* 0x000fe200078e00ff */
[----:B------:R-:W-:Y:S02]  /*b800*/  SHF.R.U32.HI R13, RZ, 0x10, R13 ;  /* 0x00000010ff0d7819 */ /* 0x000fe4000001160d */
[----:B------:R-:W-:Y:S02]  /*b810*/  SHF.R.U64 R12, R14, 0x10, R15 ;  /* 0x000000100e0c7819 */ /* 0x000fe4000000120f */
[----:B------:R-:W-:-:S02]  /*b820*/  PRMT R49, R49, 0x5410, R20 ;  /* 0x0000541031317816 */ /* 0x000fc40000000014 */
[----:B------:R-:W-:Y:S02]  /*b830*/  PRMT R48, R48, 0x5410, R33 ;  /* 0x0000541030307816 */ /* 0x000fe40000000021 */
[----:B------:R-:W-:Y:S02]  /*b840*/  PRMT R50, R50, 0x5410, R35 ;  /* 0x0000541032327816 */ /* 0x000fe40000000023 */
[----:B------:R-:W-:Y:S02]  /*b850*/  PRMT R44, R44, 0x5410, R13 ;  /* 0x000054102c2c7816 */ /* 0x000fe4000000000d */
[----:B------:R-:W-:Y:S02]  /*b860*/  PRMT R45, R45, 0x5410, R12 ;  /* 0x000054102d2d7816 */ /* 0x000fe4000000000c */
[----:B------:R-:W-:Y:S02]  /*b870*/  LOP3.LUT R31, R26, 0xffff0000, RZ, 0xc0, !PT ;  /* 0xffff00001a1f7812 */ /* 0x000fe400078ec0ff */
[----:B------:R-:W-:-:S02]  /*b880*/  LOP3.LUT R47, R47, 0xffff0000, RZ, 0xc0, !PT ;  /* 0xffff00002f2f7812 */ /* 0x000fc400078ec0ff */
        /* <DEDUP_REMOVED lines=12> */
[-C--:B------:R-:W-:Y:S02]  /*b950*/  LOP3.LUT R5, R5, R73.reuse, RZ, 0x3c, !PT ;  /* 0x0000004905057212 */ /* 0x080fe400078e3cff */
        /* <DEDUP_REMOVED lines=82> */
.L_x_11770:
[----:B------:R-:W-:Y:S05]  /*be80*/  BSYNC B0 ;  /* 0x0000000000007941 */ /* 0x000fea0003800000 */
.L_x_11763:
        /* <DEDUP_REMOVED lines=8> */
.L_x_11761:
[----:B0--3--:R-:W3:Y:S02]  /*bf10*/  LDL R0, [R1+0x44] ;  /* 0x0000440001007983 */ /* 0x009ee40000100800 */
[----:B---3--:R-:W-:-:S13]  /*bf20*/  ISETP.NE.AND P1, PT, R0, 0x3, PT ;  /* 0x000000030000780c */ /* 0x008fda0003f25270 */
[----:B------:R-:W-:Y:S05]  /*bf30*/  @!P1 BRA `(.L_x_11790) ;  /* 0x0000000000049947 */ /* 0x000fea0003800000 */
[----:B------:R-:W-:Y:S01]  /*bf40*/  BPT.TRAP 0x1 ;  /* 0x000000040000795c */ /* 0x000fe20000300000 */
.L_x_11790:
[----:B-12-4-:R-:W2:Y:S01]  /*bf50*/  LDL R3, [R1+0x38] ;  /* 0x0000380001037983 */ /* 0x016ea20000100800 */
[----:B------:R-:W-:Y:S01]  /*bf60*/  IMAD R0, R19, 0x8, R16 ;  /* 0x0000000813007824 */ /* 0x000fe200078e0210 */
[----:B--2---:R-:W-:-:S04]  /*bf70*/  SHF.L.U32 R3, R3, 0x1f, RZ ;  /* 0x0000001f03037819 */ /* 0x004fc800000006ff */
[----:B------:R0:W1:Y:S01]  /*bf80*/  SYNCS.PHASECHK.TRANS64.TRYWAIT P2, [R0+URZ+0x31c30], R3 ;  /* 0x031c3003000075a7 */ /* 0x000062000804017f */
[----:B------:R-:W-:Y:S05]  /*bf90*/  @!P1 BRA `(.L_x_11791) ;  /* 0x0000000000049947 */ /* 0x000fea0003800000 */
[----:B------:R-:W-:Y:S01]  /*bfa0*/  BPT.TRAP 0x1 ;  /* 0x000000040000795c */ /* 0x000fe20000300000 */
.L_x_11791:
[----:B------:R-:W2:Y:S02]  /*bfb0*/  S2R R4, SR_TID.X ;  /* 0x0000000000047919 */ /* 0x000ea40000002100 */
[----:B--2---:R-:W-:-:S04]  /*bfc0*/  LOP3.LUT R4, R4, 0x7f, RZ, 0xc0, !PT ;  /* 0x0000007f04047812 */ /* 0x004fc800078ec0ff */
[----:B------:R-:W-:Y:S01]  /*bfd0*/  ISETP.NE.AND P0, PT, R4, RZ, PT ;  /* 0x000000ff0400720c */ /* 0x000fe20003f05270 */
[----:B-1----:R-:W-:-:S12]  /*bfe0*/  @P2 BRA `(.L_x_11792) ;  /* 0x0000000000082947 */ /* 0x002fd80003800000 */
[----:B------:R-:W1:Y:S02]  /*bff0*/  SYNCS.PHASECHK.TRANS64.TRYWAIT P2, [R0+URZ+0x31c30], R3 ;  /* 0x031c3003000075a7 */ /* 0x000e64000804017f */
[----:B-1----:R-:W-:Y:S05]  /*c000*/  @!P2 BRA `(.L_x_11793) ;  /* 0x000001c40018a947 */ /* 0x002fea0003800000 */
.L_x_11792:
[----:B------:R-:W-:Y:S05]  /*c010*/  WARPSYNC.ALL ;  /* 0x0000000000007948 */ /* 0x000fea0003800000 */
[----:B01----:R-:W-:Y:S01]  /*c020*/  VIADD R3, R16, 0x16a00 ;  /* 0x00016a0010037836 */ /* 0x003fe20000000000 */
[----:B------:R-:W-:Y:S01]  /*c030*/  LOP3.LUT R8, R2, 0x10000, RZ, 0xfc, !PT ;  /* 0x0001000002087812 */ /* 0x000fe200078efcff */
[----:B------:R-:W-:Y:S02]  /*c040*/  IMAD.MOV.U32 R9, RZ, RZ, -0x7fffffe0 ;  /* 0x80000020ff097424 */ /* 0x000fe400078e00ff */
[----:B------:R-:W-:Y:S01]  /*c050*/  IMAD.MOV.U32 R15, RZ, RZ, -0x7fffffe0 ;  /* 0x80000020ff0f7424 */ /* 0x000fe200078e00ff */
[----:B------:R-:W-:Y:S01]  /*c060*/  SHF.R.U32.HI R3, RZ, 0x4, R3 ;  /* 0x00000004ff037819 */ /* 0x000fe20000011603 */
[----:B------:R-:W-:Y:S01]  /*c070*/  WARPGROUP.ARRIVE ;  /* 0x00000000000079c5 */ /* 0x000fe20000000000 */
[----:B------:R-:W-:Y:S01]  /*c080*/  IMAD.MOV.U32 R5, RZ, RZ, -0x7fffffe0 ;  /* 0x80000020ff057424 */ /* 0x000fe200078e00ff */
[----:B------:R-:W0:Y:S01]  /*c090*/  LDC R100, c[0x0][0x448] ;  /* 0x00011200ff647b82 */ /* 0x000e220000000800 */
[----:B------:R-:W-:Y:S01]  /*c0a0*/  LOP3.LUT R3, R3, 0x3fff, RZ, 0xc0, !PT ;  /* 0x00003fff03037812 */ /* 0x000fe200078ec0ff */
[----:B------:R-:W-:-:S02]  /*c0b0*/  IMAD.MOV.U32 R7, RZ, RZ, -0x7fffffe0 ;  /* 0x80000020ff077424 */ /* 0x000fc400078e00ff */
[----:B------:R-:W-:Y:S01]  /*c0c0*/  IMAD.MOV.U32 R11, RZ, RZ, -0x7fffffe0 ;  /* 0x80000020ff0b7424 */ /* 0x000fe200078e00ff */
[----:B------:R-:W-:Y:S01]  /*c0d0*/  LOP3.LUT R4, R3, 0x10000, RZ, 0xfc, !PT ;  /* 0x0001000003047812 */ /* 0x000fe200078efcff */
[----:B------:R-:W-:Y:S02]  /*c0e0*/  IMAD.MOV.U32 R13, RZ, RZ, -0x7fffffe0 ;  /* 0x80000020ff0d7424 */ /* 0x000fe400078e00ff */
[----:B------:R-:W-:Y:S02]  /*c0f0*/  IMAD.MOV.U32 R21, RZ, RZ, -0x7fffffe0 ;  /* 0x80000020ff157424 */ /* 0x000fe400078e00ff */
[----:B------:R-:W-:Y:S01]  /*c100*/  IMAD.MOV.U32 R99, RZ, RZ, -0x7fffffe0 ;  /* 0x80000020ff637424 */ /* 0x000fe200078e00ff */
[----:B------:R-:W-:Y:S01]  /*c110*/  R2UR UR4, R8 ;  /* 0x00000000080472ca */ /* 0x000fe200000e0000 */
[----:B------:R-:W-:Y:S01]  /*c120*/  IMAD R14, R19, 0x6c0, R4 ;  /* 0x000006c0130e7824 */ /* 0x000fe200078e0204 */
[----:B------:R-:W-:Y:S01]  /*c130*/  R2UR UR5, R9 ;  /* 0x00000000090572ca */ /* 0x000fe200000e0000 */
[----:B------:R-:W-:Y:S01]  /*c140*/  ULDC UR61, c[0x0][0x9d8] ;  /* 0x00027600003d7ab9 */ /* 0x000fe20000000800 */
[----:B------:R-:W-:Y:S01]  /*c150*/  R2UR UR7, R15 ;  /* 0x000000000f0772ca */ /* 0x000fe200000e0000 */
[----:B------:R-:W-:Y:S01]  /*c160*/  IMAD.MOV.U32 R3, RZ, RZ, -0x7fffffe0 ;  /* 0x80000020ff037424 */ /* 0x000fe200078e00ff */
[C---:B------:R-:W-:Y:S01]  /*c170*/  R2UR UR6, R14.reuse ;  /* 0x000000000e0672ca */ /* 0x040fe200000e0000 */
[----:B------:R1:W-:Y:S01]  /*c180*/  STL [R1+0x68], R4 ;  /* 0x0000680401007387 */ /* 0x0003e20000100800 */
[----:B------:R-:W-:Y:S01]  /*c190*/  VIADD R2, R14, 0x40 ;  /* 0x000000400e027836 */ /* 0x000fe20000000000 */
[----:B------:R-:W-:Y:S01]  /*c1a0*/  R2UR UR11, R5 ;  /* 0x00000000050b72ca */ /* 0x000fe200000e0000 */
[----:B------:R-:W-:-:S09]  /*c1b0*/  ULDC UR60, c[0x0][0x9d8] ;  /* 0x00027600003c7ab9 */ /* 0x000fd20000000800 */
[----:B------:R-:W-:Y:S01]  /*c1c0*/  HGMMA.64x16x16.F32.BF16 R88, gdesc[UR4], RZ, !UPT, gsb0 ;  /* 0x00200000045879f0 */ /* 0x000fe2000c0018ff */
[----:B------:R-:W-:Y:S01]  /*c1d0*/  R2UR UR6, R2 ;  /* 0x00000000020672ca */ /* 0x000fe200000e0000 */
[----:B-1----:R-:W-:Y:S01]  /*c1e0*/  VIADD R4, R14, 0x80 ;  /* 0x000000800e047836 */ /* 0x002fe20000000000 */
[----:B------:R-:W-:Y:S02]  /*c1f0*/  R2UR UR7, R3 ;  /* 0x00000000030772ca */ /* 0x000fe400000e0000 */
[C---:B------:R-:W-:Y:S02]  /*c200*/  R2UR UR8, R8.reuse ;  /* 0x00000000080872ca */ /* 0x040fe400000e0000 */
[C---:B------:R-:W-:Y:S02]  /*c210*/  R2UR UR9, R9.reuse ;  /* 0x00000000090972ca */ /* 0x040fe400000e0000 */
[----:B------:R-:W-:Y:S02]  /*c220*/  R2UR UR12, R8 ;  /* 0x00000000080c72ca */ /* 0x000fe400000e0000 */
[----:B------:R-:W-:Y:S01]  /*c230*/  R2UR UR13, R9 ;  /* 0x00000000090d72ca */ /* 0x000fe200000e0000 */
[----:B------:R-:W-:Y:S01]  /*c240*/  VIADD R6, R14, 0x100 ;  /* 0x000001000e067836 */ /* 0x000fe20000000000 */
[----:B------:R-:W-:-:S02]  /*c250*/  R2UR UR4, R8 ;  /* 0x00000000080472ca */ /* 0x000fc400000e0000 */
[----:B------:R-:W-:Y:S02]  /*c260*/  R2UR UR19, R7 ;  /* 0x00000000071372ca */ /* 0x000fe400000e0000 */
[C---:B------:R-:W-:Y:S02]  /*c270*/  R2UR UR16, R8.reuse ;  /* 0x00000000081072ca */ /* 0x040fe400000e0000 */
[C---:B------:R-:W-:Y:S02]  /*c280*/  R2UR UR17, R9.reuse ;  /* 0x00000000091172ca */ /* 0x040fe400000e0000 */
[C---:B------:R-:W-:Y:S02]  /*c290*/  R2UR UR20, R8.reuse ;  /* 0x00000000081472ca */ /* 0x040fe400000e0000 */
[----:B------:R-:W-:Y:S02]  /*c2a0*/  R2UR UR21, R9 ;  /* 0x00000000091572ca */ /* 0x000fe400000e0000 */
[----:B------:R-:W-:-:S02]  /*c2b0*/  R2UR UR24, R8 ;  /* 0x00000000081872ca */ /* 0x000fc400000e0000 */
[C---:B------:R-:W-:Y:S02]  /*c2c0*/  R2UR UR25, R9.reuse ;  /* 0x00000000091972ca */ /* 0x040fe400000e0000 */
[C---:B------:R-:W-:Y:S02]  /*c2d0*/  R2UR UR28, R8.reuse ;  /* 0x00000000081c72ca */ /* 0x040fe400000e0000 */
[C---:B------:R-:W-:Y:S02]  /*c2e0*/  R2UR UR29, R9.reuse ;  /* 0x00000000091d72ca */ /* 0x040fe400000e0000 */
[----:B------:R-:W-:Y:S02]  /*c2f0*/  R2UR UR32, R8 ;  /* 0x00000000082072ca */ /* 0x000fe400000e0000 */
[C---:B------:R-:W-:Y:S01]  /*c300*/  R2UR UR33, R9.reuse ;  /* 0x00000000092172ca */ /* 0x040fe200000e0000 */
[----:B------:R-:W-:Y:S01]  /*c310*/  VIADD R10, R14, 0x102 ;  /* 0x000001020e0a7836 */ /* 0x000fe20000000000 */
[----:B------:R-:W-:Y:S01]  /*c320*/  R2UR UR5, R9 ;  /* 0x00000000090572ca */ /* 0x000fe200000e0000 */
[----:B------:R-:W-:Y:S01]  /*c330*/  VIADD R12, R8, 0x300 ;  /* 0x00000300080c7836 */ /* 0x000fe20000000000 */
[----:B------:R-:W2:Y:S01]  /*c340*/  LDL R101, [R1+0x8c] ;  /* 0x00008c0001657983 */ /* 0x000ea20000100800 */
[----:B------:R-:W-:-:S02]  /*c350*/  VIADD R20, R14, 0x342 ;  /* 0x000003420e147836 */ /* 0x000fc40000000000 */
[----:B------:R-:W-:Y:S01]  /*c360*/  VIADD R98, R14, 0x5c0 ;  /* 0x000005c00e627836 */ /* 0x000fe20000000000 */
[----:B------:R-:W2:Y:S01]  /*c370*/  LDL R109, [R1+0x80] ;  /* 0x00008000016d7983 */ /* 0x000ea20000100800 */
[----:B------:R-:W-:Y:S01]  /*c380*/  R2UR UR10, R4 ;  /* 0x00000000040a72ca */ /* 0x000fe200000e0000 */
[----:B------:R-:W-:Y:S01]  /*c390*/  VIADD R2, R14, 0xc0 ;  /* 0x000000c00e027836 */ /* 0x000fe20000000000 */
[----:B------:R-:W-:Y:S01]  /*c3a0*/  R2UR UR18, R6 ;  /* 0x00000000061272ca */ /* 0x000fe200000e0000 */
[----:B------:R-:W-:Y:S01]  /*c3b0*/  IMAD.MOV.U32 R3, RZ, RZ, -0x7fffffe0 ;  /* 0x80000020ff037424 */ /* 0x000fe200078e00ff */
[----:B0-----:R-:W-:Y:S01]  /*c3c0*/  ISETP.NE.AND P5, PT, R100, 0x1, PT ;  /* 0x000000016400780c */ /* 0x001fe20003fa5270 */
[----:B------:R-:W-:Y:S01]  /*c3d0*/  VIADD R4, R14, 0x140 ;  /* 0x000001400e047836 */ /* 0x000fe20000000000 */
[----:B------:R-:W-:Y:S01]  /*c3e0*/  R2UR UR14, R2 ;  /* 0x00000000020e72ca */ /* 0x000fe200000e0000 */
[----:B------:R-:W-:Y:S01]  /*c3f0*/  IMAD.MOV.U32 R5, RZ, RZ, -0x7fffffe0 ;  /* 0x80000020ff057424 */ /* 0x000fe200078e00ff */
[----:B------:R-:W-:-:S02]  /*c400*/  WARPGROUP.DEPBAR.LE gsb0, 0x0 ;  /* 0x00008000000079c5 */ /* 0x000fc40000010000 */
[----:B------:R-:W-:Y:S01]  /*c410*/  WARPGROUP.ARRIVE ;  /* 0x00000000000079c5 */ /* 0x000fe20000000000 */
[----:B------:R-:W-:Y:S01]  /*c420*/  R2UR UR15, R3 ;  /* 0x00000000030f72ca */ /* 0x000fe200000e0000 */
[----:B------:R-:W-:Y:S01]  /*c430*/  VIADD R2, R14, 0x180 ;  /* 0x000001800e027836 */ /* 0x000fe20000000000 */
[----:B------:R-:W-:Y:S01]  /*c440*/  R2UR UR22, R4 ;  /* 0x00000000041672ca */ /* 0x000fe200000e0000 */
[----:B------:R-:W-:Y:S01]  /*c450*/  IMAD.MOV.U32 R3, RZ, RZ, -0x7fffffe0 ;  /* 0x80000020ff037424 */ /* 0x000fe200078e00ff */
[----:B------:R-:W-:Y:S01]  /*c460*/  R2UR UR23, R5 ;  /* 0x00000000051772ca */ /* 0x000fe200000e0000 */
[----:B------:R-:W-:Y:S01]  /*c470*/  HGMMA.64x16x16.F32.BF16 R80, gdesc[UR4], RZ, !UPT, gsb0 ;  /* 0x00200000045079f0 */ /* 0x000fe2000c0018ff */
[----:B------:R-:W-:Y:S01]  /*c480*/  R2UR UR26, R2 ;  /* 0x00000000021a72ca */ /* 0x000fe200000e0000 */
[C---:B------:R-:W-:Y:S01]  /*c490*/  VIADD R4, R14.reuse, 0x1c0 ;  /* 0x000001c00e047836 */ /* 0x040fe20000000000 */
[----:B------:R-:W-:Y:S01]  /*c4a0*/  R2UR UR27, R3 ;  /* 0x00000000031b72ca */ /* 0x000fe200000e0000 */
[----:B------:R-:W-:Y:S01]  /*c4b0*/  IMAD.MOV.U32 R5, RZ, RZ, -0x7fffffe0 ;  /* 0x80000020ff057424 */ /* 0x000fe200078e00ff */
[----:B-----5:R-:W3:Y:S01]  /*c4c0*/  LDL R107, [R1+0x3c] ;  /* 0x00003c00016b7983 */ /* 0x020ee20000100800 */
[----:B------:R-:W-:Y:S01]  /*c4d0*/  VIADD R6, R14, 0x200 ;  /* 0x000002000e067836 */ /* 0x000fe20000000000 */
[----:B------:R-:W-:Y:S01]  /*c4e0*/  R2UR UR30, R4 ;  /* 0x00000000041e72ca */ /* 0x000fe200000e0000 */
[----:B------:R-:W-:Y:S01]  /*c4f0*/  IMAD.MOV.U32 R7, RZ, RZ, -0x7fffffe0 ;  /* 0x80000020ff077424 */ /* 0x000fe200078e00ff */
        /* <DEDUP_REMOVED lines=21> */
[----:B------:R-:W4:Y:S04]  /*c650*/  LDL R100, [R1+0x7c] ;  /* 0x00007c0001647983 */ /* 0x000f280000100800 */
[----:B------:R-:W4:Y:S01]  /*c660*/  LDL R108, [R1+0x28] ;  /* 0x00002800016c7983 */ /* 0x000f220000100800 */
[----:B------:R-:W-:-:S02]  /*c670*/  WARPGROUP.DEPBAR.LE gsb0, 0x0 ;  /* 0x00008000000079c5 */ /* 0x000fc40000010000 */
[----:B------:R-:W-:-:S06]  /*c680*/  WARPGROUP.ARRIVE ;  /* 0x00000000000079c5 */ /* 0x000fcc0000000000 */
[----:B------:R-:W-:Y:S01]  /*c690*/  HGMMA.64x16x16.F32.BF16 R72, gdesc[UR8], RZ, !UPT, gsb0 ;  /* 0x00200000084879f0 */ /* 0x000fe2000c0018ff */
[----:B------:R-:W-:Y:S01]  /*c6a0*/  R2UR UR10, R2 ;  /* 0x00000000020a72ca */ /* 0x000fe200000e0000 */
[----:B------:R-:W-:Y:S01]  /*c6b0*/  VIADD R2, R14, 0x142 ;  /* 0x000001420e027836 */ /* 0x000fe20000000000 */
[----:B------:R-:W-:Y:S01]  /*c6c0*/  R2UR UR11, R3 ;  /* 0x00000000030b72ca */ /* 0x000fe200000e0000 */
[----:B------:R-:W-:Y:S01]  /*c6d0*/  IMAD.MOV.U32 R3, RZ, RZ, -0x7fffffe0 ;  /* 0x80000020ff037424 */ /* 0x000fe200078e00ff */
        /* <DEDUP_REMOVED lines=58> */
[----:B------:R-:W-:Y:S01]  /*ca80*/  HGMMA.64x16x16.F32.BF16 R88, gdesc[UR36], R88, gsb0 ;  /* 0x00200000245879f0 */ /* 0x000fe20008001858 */
        /* <DEDUP_REMOVED lines=165> */
[----:B------:R-:W-:-:S03]  /*d4e0*/  IMAD.MOV.U32 R5, RZ, RZ, -0x7fffffe0 ;  /* 0x80000020ff057424 */ /* 0x000fc600078e00ff */
        /* <DEDUP_REMOVED lines=123> */
[----:B------:R-:W-:Y:S01]  /*dca0*/  ULDC UR4, c[0x0][0x9d8] ;  /* 0x0002760000047ab9 */ /* 0x000fe20000000800 */
[----:B------:R-:W-:Y:S01]  /*dcb0*/  R2UR UR12, R2 ;  /* 0x00000000020c72ca */ /* 0x000fe200000e0000 */
[----:B------:R-:W-:Y:S01]  /*dcc0*/  FMUL.FTZ R15, R90, UR4 ;  /* 0x000000045a0f7c20 */ /* 0x000fe20008410000 */
        /* <DEDUP_REMOVED lines=9> */
[----:B------:R-:W-:-:S07]  /*dd60*/  ULDC UR5, c[0x0][0x988] ;  /* 0x0002620000057ab9 */ /* 0x000fce0000000800 */
[----:B------:R-:W1:Y:S08]  /*dd70*/  MUFU.TANH R97, R97 ;  /* 0x0000006100617308 */ /* 0x000e700000002400 */
[----:B------:R-:W1:Y:S08]  /*dd80*/  MUFU.TANH R91, R91 ;  /* 0x0000005b005b7308 */ /* 0x000e700000002400 */
[----:B------:R-:W1:Y:S08]  /*dd90*/  MUFU.TANH R93, R93 ;  /* 0x0000005d005d7308 */ /* 0x000e700000002400 */
        /* <DEDUP_REMOVED lines=10> */
[----:B------:R-:W-:Y:S01]  /*de40*/  VIADD R20, R14, 0x582 ;  /* 0x000005820e147836 */ /* 0x000fe20000000000 */
[----:B------:R-:W-:Y:S01]  /*de50*/  R2UR UR11, R21 ;  /* 0x00000000150b72ca */ /* 0x000fe200000e0000 */
[----:B------:R-:W-:Y:S01]  /*de60*/  IMAD.MOV.U32 R21, RZ, RZ, -0x7fffffe0 ;  /* 0x80000020ff157424 */ /* 0x000fe200078e00ff */
[----:B------:R-:W-:Y:S01]  /*de70*/  R2UR UR8, R2 ;  /* 0x00000000020872ca */ /* 0x000fe200000e0000 */
[----:B------:R-:W-:Y:S01]  /*de80*/  FMUL.FTZ R86, R87, UR4 ;  /* 0x0000000457567c20 */ /* 0x000fe20008410000 */
[----:B------:R-:W-:Y:S01]  /*de90*/  R2UR UR9, R3 ;  /* 0x00000000030972ca */ /* 0x000fe200000e0000 */
[----:B------:R-:W-:Y:S01]  /*dea0*/  FMUL.FTZ R80, R80, UR4 ;  /* 0x0000000450507c20 */ /* 0x000fe20008410000 */
[----:B------:R-:W-:Y:S01]  /*deb0*/  MUFU.TANH R94, R94 ;  /* 0x0000005e005e7308 */ /* 0x000fe20000002400 */
[----:B------:R-:W-:-:S07]  /*dec0*/  FMUL.FTZ R85, R85, UR4 ;  /* 0x0000000455557c20 */ /* 0x000fce0008410000 */
[----:B------:R-:W1:Y:S08]  /*ded0*/  MUFU.TANH R80, R80 ;  /* 0x0000005000507308 */ /* 0x000e700000002400 */
[----:B------:R-:W1:Y:S08]  /*dee0*/  MUFU.TANH R83, R83 ;  /* 0x0000005300537308 */ /* 0x000e700000002400 */
[----:B------:R-:W1:Y:S08]  /*def0*/  MUFU.TANH R85, R85 ;  /* 0x0000005500557308 */ /* 0x000e700000002400 */
        /* <DEDUP_REMOVED lines=13> */
[----:B------:R-:W-:Y:S01]  /*dfd0*/  FMUL.FTZ R78, R79, UR4 ;  /* 0x000000044f4e7c20 */ /* 0x000fe20008410000 */
[----:B------:R-:W-:Y:S01]  /*dfe0*/  R2UR UR8, R2 ;  /* 0x00000000020872ca */ /* 0x000fe200000e0000 */
[----:B------:R-:W-:Y:S01]  /*dff0*/  FMUL.FTZ R72, R72, UR4 ;  /* 0x0000000448487c20 */ /* 0x000fe20008410000 */
[----:B------:R-:W-:Y:S01]  /*e000*/  R2UR UR9, R3 ;  /* 0x00000000030972ca */ /* 0x000fe200000e0000 */
[----:B------:R-:W-:Y:S01]  /*e010*/  MUFU.TANH R87, R87 ;  /* 0x0000005700577308 */ /* 0x000fe20000002400 */
[----:B------:R-:W-:-:S07]  /*e020*/  FMUL.FTZ R77, R77, UR4 ;  /* 0x000000044d4d7c20 */ /* 0x000fce0008410000 */
[----:B------:R-:W-:Y:S08]  /*e030*/  MUFU.TANH R75, R75 ;  /* 0x0000004b004b7308 */ /* 0x000ff00000002400 */
[----:B------:R-:W-:Y:S08]  /*e040*/  MUFU.TANH R92, R92 ;  /* 0x0000005c005c7308 */ /* 0x000ff00000002400 */
[----:B------:R-:W-:Y:S08]  /*e050*/  MUFU.TANH R81, R81 ;  /* 0x0000005100517308 */ /* 0x000ff00000002400 */
[----:B------:R-:W-:Y:S08]  /*e060*/  MUFU.TANH R82, R82 ;  /* 0x0000005200527308 */ /* 0x000ff00000002400 */
[----:B------:R-:W-:Y:S01]  /*e070*/  MUFU.TANH R84, R84 ;  /* 0x0000005400547308 */ /* 0x000fe20000002400 */
[----:B------:R-:W-:-:S02]  /*e080*/  WARPGROUP.DEPBAR.LE gsb0, 0x0 ;  /* 0x00008000000079c5 */ /* 0x000fc40000010000 */
[----:B------:R-:W-:Y:S01]  /*e090*/  WARPGROUP.ARRIVE ;  /* 0x00000000000079c5 */ /* 0x000fe20000000000 */
[----:B------:R-:W-:Y:S02]  /*e0a0*/  IMAD.MOV.U32 R21, RZ, RZ, -0x7fffffe0 ;  /* 0x80000020ff157424 */ /* 0x000fe400078e00ff */
[----:B------:R-:W-:Y:S01]  /*e0b0*/  FMUL.FTZ R79, R65, UR4 ;  /* 0x00000004414f7c20 */ /* 0x000fe20008410000 */
[----:B------:R-:W-:Y:S01]  /*e0c0*/  FMUL.FTZ R65, R66, UR4 ;  /* 0x0000000442417c20 */ /* 0x000fe20008410000 */
[----:B------:R-:W-:Y:S01]  /*e0d0*/  FMUL.FTZ R66, R67, UR4 ;  /* 0x0000000443427c20 */ /* 0x000fe20008410000 */
[----:B------:R-:W-:Y:S01]  /*e0e0*/  FMUL.FTZ R67, R68, UR4 ;  /* 0x0000000444437c20 */ /* 0x000fe20008410000 */
[----:B------:R-:W-:Y:S01]  /*e0f0*/  HGMMA.64x16x16.F32.BF16 R56, gdesc[UR8], R56, gsb0 ;  /* 0x00200000083879f0 */ /* 0x000fe20008001838 */
[----:B------:R-:W-:Y:S01]  /*e100*/  R2UR UR10, R20 ;  /* 0x00000000140a72ca */ /* 0x000fe200000e0000 */
[----:B------:R-:W-:Y:S01]  /*e110*/  FMUL.FTZ R68, R70, UR4 ;  /* 0x0000000446447c20 */ /* 0x000fe20008410000 */
[----:B------:R-:W-:Y:S01]  /*e120*/  R2UR UR11, R21 ;  /* 0x00000000150b72ca */ /* 0x000fe200000e0000 */
[----:B------:R-:W1:Y:S01]  /*e130*/  MUFU.TANH R72, R72 ;  /* 0x0000004800487308 */ /* 0x000e620000002400 */
[----:B------:R-:W-:Y:S01]  /*e140*/  R2UR UR8, R2 ;  /* 0x00000000020872ca */ /* 0x000fe200000e0000 */
[----:B------:R-:W-:Y:S01]  /*e150*/  FMUL.FTZ R64, R64, UR4 ;  /* 0x0000000440407c20 */ /* 0x000fe20008410000 */
[----:B------:R-:W-:Y:S01]  /*e160*/  R2UR UR9, R3 ;  /* 0x00000000030972ca */ /* 0x000fe200000e0000 */
[----:B------:R-:W-:Y:S01]  /*e170*/  FMUL.FTZ R70, R71, UR4 ;  /* 0x0000000447467c20 */ /* 0x000fe20008410000 */
[----:B------:R-:W3:Y:S01]  /*e180*/  @P5 LDC R21, c[0x0][0x450] ;  /* 0x00011400ff155b82 */ /* 0x000ee20000000800 */
[----:B------:R-:W-:-:S02]  /*e190*/  FMUL.FTZ R69, R69, UR4 ;  /* 0x0000000445457c20 */ /* 0x000fc40008410000 */
[----:B------:R-:W1:Y:S08]  /*e1a0*/  MUFU.TANH R77, R77 ;  /* 0x0000004d004d7308 */ /* 0x000e700000002400 */
[----:B------:R-:W-:Y:S08]  /*e1b0*/  MUFU.TANH R79, R79 ;  /* 0x0000004f004f7308 */ /* 0x000ff00000002400 */
[----:B------:R-:W-:Y:S08]  /*e1c0*/  MUFU.TANH R67, R67 ;  /* 0x0000004300437308 */ /* 0x000ff00000002400 */
[----:B------:R-:W-:Y:S08]  /*e1d0*/  MUFU.TANH R86, R86 ;  /* 0x0000005600567308 */ /* 0x000ff00000002400 */
[----:B------:R-:W-:Y:S01]  /*e1e0*/  MUFU.TANH R73, R73 ;  /* 0x0000004900497308 */ /* 0x000fe20000002400 */
[----:B------:R-:W-:-:S02]  /*e1f0*/  WARPGROUP.DEPBAR.LE gsb0, 0x0 ;  /* 0x00008000000079c5 */ /* 0x000fc40000010000 */
[----:B------:R-:W-:Y:S01]  /*e200*/  WARPGROUP.ARRIVE ;  /* 0x00000000000079c5 */ /* 0x000fe20000000000 */
[----:B------:R-:W-:-:S04]  /*e210*/  VIADD R20, R14, 0x602 ;  /* 0x000006020e147836 */ /* 0x000fc80000000000 */
[----:B------:R-:W1:Y:S01]  /*e220*/  MUFU.TANH R64, R64 ;  /* 0x0000004000407308 */ /* 0x000e620000002400 */
[----:B------:R-:W-:Y:S01]  /*e230*/  HGMMA.64x16x16.F32.BF16 R48, gdesc[UR8], R48, gsb0 ;  /* 0x00200000083079f0 */ /* 0x000fe20008001830 */
[----:B------:R-:W-:Y:S02]  /*e240*/  FMUL.FTZ R71, R56, UR4 ;  /* 0x0000000438477c20 */ /* 0x000fe40008410000 */
[----:B------:R-:W4:Y:S01]  /*e250*/  @P5 LDC R56, c[0x0][0x44c] ;  /* 0x00011300ff385b82 */ /* 0x000f220000000800 */
[----:B------:R-:W-:Y:S01]  /*e260*/  FMUL.FTZ R98, R59, UR4 ;  /* 0x000000043b627c20 */ /* 0x000fe20008410000 */
[----:B--2---:R-:W-:Y:S01]  /*e270*/  IMAD.IADD R59, R101, 0x1, R109 ;  /* 0x00000001653b7824 */ /* 0x004fe200078e026d */
[----:B------:R-:W-:Y:S01]  /*e280*/  R2UR UR10, R20 ;  /* 0x00000000140a72ca */ /* 0x000fe200000e0000 */
[----:B------:R-:W2:Y:S01]  /*e290*/  MUFU.TANH R69, R69 ;  /* 0x0000004500457308 */ /* 0x000ea20000002400 */
[----:B------:R-:W-:Y:S02]  /*e2a0*/  R2UR UR8, R2 ;  /* 0x00000000020872ca */ /* 0x000fe400000e0000 */
[----:B------:R-:W-:-:S05]  /*e2b0*/  R2UR UR9, R3 ;  /* 0x00000000030972ca */ /* 0x000fca00000e0000 */
[----:B------:R-:W-:Y:S08]  /*e2c0*/  MUFU.TANH R74, R74 ;  /* 0x0000004a004a7308 */ /* 0x000ff00000002400 */
[----:B------:R-:W-:Y:S01]  /*e2d0*/  MUFU.TANH R76, R76 ;  /* 0x0000004c004c7308 */ /* 0x000fe20000002400 */
[----:B----4-:R-:W-:-:S07]  /*e2e0*/  @P5 IMAD.HI.U32 R56, R59, R56, RZ ;  /* 0x000000383b385227 */ /* 0x010fce00078e00ff */
[----:B------:R-:W-:Y:S01]  /*e2f0*/  MUFU.TANH R78, R78 ;  /* 0x0000004e004e7308 */ /* 0x000fe20000002400 */
[----:B---3--:R-:W-:Y:S01]  /*e300*/  @P5 SHF.R.U32.HI R59, RZ, R21, R56 ;  /* 0x00000015ff3b5219 */ /* 0x008fe20000011638 */
[----:B------:R-:W-:-:S05]  /*e310*/  IMAD.MOV.U32 R21, RZ, RZ, -0x7fffffe0 ;  /* 0x80000020ff157424 */ /* 0x000fca00078e00ff */
[----:B------:R-:W-:Y:S01]  /*e320*/  R2UR UR11, R21 ;  /* 0x00000000150b72ca */ /* 0x000fe200000e0000 */
[----:B------:R-:W-:Y:S08]  /*e330*/  MUFU.TANH R65, R65 ;  /* 0x0000004100417308 */ /* 0x000ff00000002400 */
[----:B------:R-:W-:Y:S01]  /*e340*/  MUFU.TANH R66, R66 ;  /* 0x0000004200427308 */ /* 0x000fe20000002400 */
[----:B------:R-:W-:-:S02]  /*e350*/  WARPGROUP.DEPBAR.LE gsb0, 0x0 ;  /* 0x00008000000079c5 */ /* 0x000fc40000010000 */
[----:B------:R-:W-:-:S06]  /*e360*/  WARPGROUP.ARRIVE ;  /* 0x00000000000079c5 */ /* 0x000fcc0000000000 */
[----:B------:R-:W-:Y:S01]  /*e370*/  HGMMA.64x16x16.F32.BF16 R40, gdesc[UR8], R40, gsb0 ;  /* 0x00200000082879f0 */ /* 0x000fe20008001828 */
[----:B------:R-:W-:Y:S02]  /*e380*/  VIADD R20, R14, 0x642 ;  /* 0x000006420e147836 */ /* 0x000fe40000000000 */
[----:B------:R-:W-:Y:S01]  /*e390*/  IMAD.MOV.U32 R21, RZ, RZ, -0x7fffffe0 ;  /* 0x80000020ff157424 */ /* 0x000fe200078e00ff */
[----:B------:R-:W3:Y:S02]  /*e3a0*/  SHFL.IDX PT, R101, R59, RZ, 0x1c1f ;  /* 0x001c1fff3b657589 */ /* 0x000ee400000e0000 */
[----:B------:R-:W-:Y:S02]  /*e3b0*/  R2UR UR14, R20 ;  /* 0x00000000140e72ca */ /* 0x000fe400000e0000 */
[----:B------:R-:W-:Y:S01]  /*e3c0*/  R2UR UR15, R21 ;  /* 0x00000000150f72ca */ /* 0x000fe200000e0000 */
[----:B------:R-:W-:Y:S02]  /*e3d0*/  VIADD R56, R14, 0x682 ;  /* 0x000006820e387836 */ /* 0x000fe40000000000 */
[----:B------:R-:W-:-:S03]  /*e3e0*/  IMAD R20, R96, -0x90, RZ ;  /* 0xffffff7060147824 */ /* 0x000fc600078e02ff */
[----:B------:R-:W-:Y:S01]  /*e3f0*/  R2UR UR10, R56 ;  /* 0x00000000380a72ca */ /* 0x000fe200000e0000 */
[----:B------:R-:W-:Y:S01]  /*e400*/  IMAD R56, R96, -0x90, R107 ;  /* 0xffffff7060387824 */ /* 0x000fe200078e026b */
[----:B------:R-:W-:Y:S01]  /*e410*/  IADD3 R20, -R100, 0x91, R20 ;  /* 0x0000009164147810 */ /* 0x000fe20007ffe114 */
[----:B------:R-:W-:-:S03]  /*e420*/  FMUL.FTZ R21, R48, UR4 ;  /* 0x0000000430157c20 */ /* 0x000fc60008410000 */
[----:B------:R-:W-:Y:S02]  /*e430*/  IADD3 R56, -R100, 0x90, R56 ;  /* 0x0000009064387810 */ /* 0x000fe40007ffe138 */
[----:B------:R-:W-:-:S04]  /*e440*/  IADD3 R48, -R108, R20, R107 ;  /* 0x000000146c307210 */ /* 0x000fc80007ffe16b */
[----:B---3--:R-:W-:Y:S01]  /*e450*/  VIADDMNMX R20, R101, R48, R56, PT ;  /* 0x0000003065147246 */ /* 0x008fe20003800138 */
[----:B------:R-:W-:Y:S02]  /*e460*/  WARPGROUP.DEPBAR.LE gsb0, 0x0 ;  /* 0x00008000000079c5 */ /* 0x000fe40000010000 */
[----:B------:R-:W-:-:S06]  /*e470*/  WARPGROUP.ARRIVE ;  /* 0x00000000000079c5 */ /* 0x000fcc0000000000 */
[----:B------:R-:W-:Y:S01]  /*e480*/  HGMMA.64x16x16.F32.BF16 R32, gdesc[UR12], R32, gsb0 ;  /* 0x002000000c2079f0 */ /* 0x000fe20008001820 */
[C---:B------:R-:W-:Y:S02]  /*e490*/  ISETP.GT.AND P3, PT, R20.reuse, RZ, PT ;  /* 0x000000ff1400720c */ /* 0x040fe40003f64270 */
[C---:B------:R-:W-:Y:S02]  /*e4a0*/  ISETP.GT.AND P2, PT, R20.reuse, 0x1, PT ;  /* 0x000000011400780c */ /* 0x040fe40003f44270 */
[----:B------:R-:W-:Y:S02]  /*e4b0*/  ISETP.GT.AND P4, PT, R20, 0x8, PT ;  /* 0x000000081400780c */ /* 0x000fe40003f84270 */
[----:B0-----:R-:W-:Y:S02]  /*e4c0*/  FSEL R88, R88, -INF , P3 ;  /* 0xff80000058587808 */ /* 0x001fe40001800000 */
[----:B-1----:R-:W-:Y:S01]  /*e4d0*/  FSEL R97, R97, -INF , P2 ;  /* 0xff80000061617808 */ /* 0x002fe20001000000 */
[----:B------:R-:W-:Y:S01]  /*e4e0*/  FMUL.FTZ R99, R61, UR4 ;  /* 0x000000043d637c20 */ /* 0x000fe20008410000 */
[----:B------:R-:W-:Y:S01]  /*e4f0*/  FMUL.FTZ R61, R62, UR4 ;  /* 0x000000043e3d7c20 */ /* 0x000fe20008410000 */
[----:B------:R-:W-:-:S02]  /*e500*/  ISETP.GT.AND P3, PT, R20, 0x9, PT ;  /* 0x000000091400780c */ /* 0x000fc40003f64270 */
[----:B------:R-:W-:Y:S02]  /*e510*/  FSEL R91, R91, -INF , P4 ;  /* 0xff8000005b5b7808 */ /* 0x000fe40002000000 */
[----:B------:R-:W-:Y:S01]  /*e520*/  FMNMX.FTZ R62, R88, R97, !PT ;  /* 0x00000061583e7209 */ /* 0x000fe20007810000 */
[----:B------:R-:W-:Y:S01]  /*e530*/  FMUL.FTZ R63, R63, UR4 ;  /* 0x000000043f3f7c20 */ /* 0x000fe20008410000 */
[C---:B------:R-:W-:Y:S02]  /*e540*/  ISETP.GT.AND P2, PT, R20.reuse, 0x10, PT ;  /* 0x000000101400780c */ /* 0x040fe40003f44270 */
[----:B------:R-:W-:Y:S02]  /*e550*/  FSEL R93, R93, -INF , P3 ;  /* 0xff8000005d5d7808 */ /* 0x000fe40001800000 */
[----:B------:R-:W-:Y:S01]  /*e560*/  FMNMX.FTZ R62, R91, R62, !PT ;  /* 0x0000003e5b3e7209 */ /* 0x000fe20007810000 */
[----:B------:R0:W-:Y:S01]  /*e570*/  MUFU.TANH R14, R63 ;  /* 0x0000003f000e7308 */ /* 0x0001e20000002400 */
[----:B------:R-:W-:-:S02]  /*e580*/  ISETP.GT.AND P4, PT, R20, 0x11, PT ;  /* 0x000000111400780c */ /* 0x000fc40003f84270 */
[----:B------:R-:W-:Y:S01]  /*e590*/  FSEL R80, R80, -INF , P2 ;  /* 0xff80000050507808 */ /* 0x000fe20001000000 */
[----:B------:R-:W-:Y:S01]  /*e5a0*/  FMUL.FTZ R95, R57, UR4 ;  /* 0x00000004395f7c20 */ /* 0x000fe20008410000 */
[----:B------:R-:W-:Y:S02]  /*e5b0*/  ISETP.GT.AND P3, PT, R20, 0x18, PT ;  /* 0x000000181400780c */ /* 0x000fe40003f64270 */
[----:B0-----:R-:W-:Y:S01]  /*e5c0*/  FMNMX.FTZ R63, R93, R62, !PT ;  /* 0x0000003e5d3f7209 */ /* 0x001fe20007810000 */
[----:B------:R-:W-:Y:S01]  /*e5d0*/  IMAD.MOV.U32 R57, RZ, RZ, -0x7fffffe0 ;  /* 0x80000020ff397424 */ /* 0x000fe200078e00ff */
[----:B------:R-:W-:Y:S02]  /*e5e0*/  FSEL R94, R94, -INF , P4 ;  /* 0xff8000005e5e7808 */ /* 0x000fe40002000000 */
[----:B------:R-:W-:Y:S02]  /*e5f0*/  FMNMX.FTZ R63, R80, R63, !PT ;  /* 0x0000003f503f7209 */ /* 0x000fe40007810000 */
[----:B------:R-:W-:-:S02]  /*e600*/  ISETP.GT.AND P2, PT, R20, 0x19, PT ;  /* 0x000000191400780c */ /* 0x000fc40003f44270 */
[----:B------:R-:W-:Y:S02]  /*e610*/  FSEL R83, R83, -INF , P3 ;  /* 0xff80000053537808 */ /* 0x000fe40001800000 */
[----:B------:R-:W-:Y:S02]  /*e620*/  FMNMX.FTZ R62, R94, R63, !PT ;  /* 0x0000003f5e3e7209 */ /* 0x000fe40007810000 */
[----:B------:R-:W-:Y:S01]  /*e630*/  R2UR UR11, R57 ;  /* 0x00000000390b72ca */ /* 0x000fe200000e0000 */
[----:B------:R-:W-:Y:S01]  /*e640*/  FMUL.FTZ R57, R49, UR4 ;  /* 0x0000000431397c20 */ /* 0x000fe20008410000 */
[----:B------:R-:W-:Y:S01]  /*e650*/  FMUL.FTZ R49, R50, UR4 ;  /* 0x0000000432317c20 */ /* 0x000fe20008410000 */
[----:B------:R-:W-:Y:S01]  /*e660*/  ISETP.GT.AND P4, PT, R20, 0x20, PT ;  /* 0x000000201400780c */ /* 0x000fe20003f84270 */
[----:B------:R-:W-:Y:S01]  /*e670*/  FMUL.FTZ R50, R51, UR4 ;  /* 0x0000000433327c20 */ /* 0x000fe20008410000 */
[----:B------:R-:W-:Y:S02]  /*e680*/  FSEL R85, R85, -INF , P2 ;  /* 0xff80000055557808 */ /* 0x000fe40001000000 */
[----:B------:R-:W-:Y:S01]  /*e690*/  FMNMX.FTZ R62, R83, R62, !PT ;  /* 0x0000003e533e7209 */ /* 0x000fe20007810000 */
[----:B------:R-:W-:Y:S01]  /*e6a0*/  FMUL.FTZ R51, R52, UR4 ;  /* 0x0000000434337c20 */ /* 0x000fe20008410000 */
[----:B------:R-:W-:Y:S01]  /*e6b0*/  R2UR UR8, R2 ;  /* 0x00000000020872ca */ /* 0x000fe200000e0000 */
[----:B------:R-:W-:Y:S01]  /*e6c0*/  FMUL.FTZ R52, R53, UR4 ;  /* 0x0000000435347c20 */ /* 0x000fe20008410000 */
[----:B------:R-:W-:-:S02]  /*e6d0*/  R2UR UR9, R3 ;  /* 0x00000000030972ca */ /* 0x000fc400000e0000 */
[----:B------:R-:W-:Y:S02]  /*e6e0*/  ISETP.GT.AND P3, PT, R20, 0x21, PT ;  /* 0x000000211400780c */ /* 0x000fe40003f64270 */
[----:B------:R-:W-:Y:S02]  /*e6f0*/  FSEL R72, R72, -INF , P4 ;  /* 0xff80000048487808 */ /* 0x000fe40002000000 */
[----:B------:R-:W-:Y:S01]  /*e700*/  FMNMX.FTZ R53, R85, R62, !PT ;  /* 0x0000003e55357209 */ /* 0x000fe20007810000 */
[----:B------:R-:W-:Y:S02]  /*e710*/  WARPGROUP.DEPBAR.LE gsb0, 0x0 ;  /* 0x00008000000079c5 */ /* 0x000fe40000010000 */
[----:B------:R-:W-:Y:S01]  /*e720*/  ISETP.GT.AND P2, PT, R20, 0x28, PT ;  /* 0x000000281400780c */ /* 0x000fe20003f44270 */
[----:B------:R-:W-:Y:S01]  /*e730*/  WARPGROUP.ARRIVE ;  /* 0x00000000000079c5 */ /* 0x000fe20000000000 */
[----:B------:R-:W-:Y:S02]  /*e740*/  FSEL R87, R87, -INF , P3 ;  /* 0xff80000057577808 */ /* 0x000fe40001800000 */
[----:B------:R-:W-:-:S02]  /*e750*/  FMNMX.FTZ R62, R72, R53, !PT ;  /* 0x00000035483e7209 */ /* 0x000fc40007810000 */
[C---:B------:R-:W-:Y:S01]  /*e760*/  ISETP.GT.AND P4, PT, R20.reuse, 0x29, PT ;  /* 0x000000291400780c */ /* 0x040fe20003f84270 */
[----:B------:R-:W-:Y:S01]  /*e770*/  HGMMA.64x16x16.F32.BF16 R24, gdesc[UR8], R24, gsb0 ;  /* 0x00200000081879f0 */ /* 0x000fe20008001818 */
[----:B------:R-:W-:Y:S02]  /*e780*/  FSEL R75, R75, -INF , P2 ;  /* 0xff8000004b4b7808 */ /* 0x000fe40001000000 */
[----:B------:R-:W-:Y:S02]  /*e790*/  FMNMX.FTZ R62, R87, R62, !PT ;  /* 0x0000003e573e7209 */ /* 0x000fe40007810000 */
[C---:B------:R-:W-:Y:S02]  /*e7a0*/  ISETP.GT.AND P3, PT, R20.reuse, 0x30, PT ;  /* 0x000000301400780c */ /* 0x040fe40003f64270 */
[----:B------:R-:W-:Y:S02]  /*e7b0*/  FSEL R77, R77, -INF , P4 ;  /* 0xff8000004d4d7808 */ /* 0x000fe40002000000 */
[----:B------:R-:W-:Y:S01]  /*e7c0*/  FMNMX.FTZ R62, R75, R62, !PT ;  /* 0x0000003e4b3e7209 */ /* 0x000fe20007810000 */
[----:B------:R-:W0:Y:S01]  /*e7d0*/  MUFU.TANH R71, R71 ;  /* 0x0000004700477308 */ /* 0x000e220000002400 */
[----:B------:R-:W-:Y:S01]  /*e7e0*/  ISETP.GT.AND P2, PT, R20, 0x31, PT ;  /* 0x000000311400780c */ /* 0x000fe20003f44270 */
[----:B------:R-:W-:Y:S01]  /*e7f0*/  FMUL.FTZ R60, R60, UR4 ;  /* 0x000000043c3c7c20 */ /* 0x000fe20008410000 */
[----:B------:R-:W-:-:S02]  /*e800*/  FSEL R64, R64, -INF , P3 ;  /* 0xff80000040407808 */ /* 0x000fc40001800000 */
[----:B------:R-:W-:Y:S02]  /*e810*/  FMNMX.FTZ R53, R77, R62, !PT ;  /* 0x0000003e4d357209 */ /* 0x000fe40007810000 */
[----:B------:R-:W-:Y:S01]  /*e820*/  ISETP.GT.AND P3, PT, R20, 0x38, PT ;  /* 0x000000381400780c */ /* 0x000fe20003f64270 */
[----:B------:R-:W1:Y:S01]  /*e830*/  MUFU.TANH R95, R95 ;  /* 0x0000005f005f7308 */ /* 0x000e620000002400 */
[----:B------:R-:W-:Y:S02]  /*e840*/  FSEL R79, R79, -INF , P2 ;  /* 0xff8000004f4f7808 */ /* 0x000fe40001000000 */
[----:B------:R-:W-:Y:S02]  /*e850*/  FMNMX.FTZ R62, R64, R53, !PT ;  /* 0x00000035403e7209 */ /* 0x000fe40007810000 */
[----:B------:R-:W-:Y:S02]  /*e860*/  ISETP.GT.AND P2, PT, R20, 0x39, PT ;  /* 0x000000391400780c */ /* 0x000fe40003f44270 */
[----:B------:R-:W-:Y:S01]  /*e870*/  FSEL R67, R67, -INF , P3 ;  /* 0xff80000043437808 */ /* 0x000fe20001800000 */
[----:B------:R-:W3:Y:S01]  /*e880*/  MUFU.TANH R60, R60 ;  /* 0x0000003c003c7308 */ /* 0x000ee20000002400 */
[----:B------:R-:W-:-:S02]  /*e890*/  FMNMX.FTZ R62, R79, R62, !PT ;  /* 0x0000003e4f3e7209 */ /* 0x000fc40007810000 */
[C---:B------:R-:W-:Y:S02]  /*e8a0*/  ISETP.GT.AND P3, PT, R20.reuse, 0x40, PT ;  /* 0x000000401400780c */ /* 0x040fe40003f64270 */
[----:B--2---:R-:W-:Y:S02]  /*e8b0*/  FSEL R69, R69, -INF , P2 ;  /* 0xff80000045457808 */ /* 0x004fe40001000000 */
[----:B------:R-:W-:Y:S01]  /*e8c0*/  FMNMX.FTZ R62, R67, R62, !PT ;  /* 0x0000003e433e7209 */ /* 0x000fe20007810000 */
[----:B------:R-:W2:Y:S01]  /*e8d0*/  MUFU.TANH R99, R99 ;  /* 0x0000006300637308 */ /* 0x000ea20000002400 */
[----:B------:R-:W-:Y:S02]  /*e8e0*/  ISETP.GT.AND P2, PT, R20, 0x41, PT ;  /* 0x000000411400780c */ /* 0x000fe40003f44270 */
[----:B0-----:R-:W-:Y:S02]  /*e8f0*/  FSEL R71, R71, -INF , P3 ;  /* 0xff80000047477808 */ /* 0x001fe40001800000 */
[----:B------:R-:W-:-:S03]  /*e900*/  FMNMX.FTZ R62, R69, R62, !PT ;  /* 0x0000003e453e7209 */ /* 0x000fc60007810000 */
[----:B------:R-:W0:Y:S01]  /*e910*/  MUFU.TANH R21, R21 ;  /* 0x0000001500157308 */ /* 0x000e220000002400 */
[----:B------:R-:W-:Y:S01]  /*e920*/  FMUL.FTZ R53, R32, UR4 ;  /* 0x0000000420357c20 */ /* 0x000fe20008410000 */
[C---:B------:R-:W-:Y:S02]  /*e930*/  ISETP.GT.AND P3, PT, R20.reuse, 0x48, PT ;  /* 0x000000481400780c */ /* 0x040fe40003f64270 */
[----:B-1----:R-:W-:Y:S02]  /*e940*/  FSEL R95, R95, -INF , P2 ;  /* 0xff8000005f5f7808 */ /* 0x002fe40001000000 */
[----:B------:R-:W-:Y:S02]  /*e950*/  FMNMX.FTZ R32, R71, R62, !PT ;  /* 0x0000003e47207209 */ /* 0x000fe40007810000 */
[----:B------:R-:W1:Y:S01]  /*e960*/  MUFU.TANH R57, R57 ;  /* 0x0000003900397308 */ /* 0x000e620000002400 */
[----:B------:R-:W-:Y:S01]  /*e970*/  FMUL.FTZ R62, R33, UR4 ;  /* 0x00000004213e7c20 */ /* 0x000fe20008410000 */
[----:B------:R-:W-:Y:S01]  /*e980*/  ISETP.GT.AND P2, PT, R20, 0x49, PT ;  /* 0x000000491400780c */ /* 0x000fe20003f44270 */
[----:B------:R-:W-:Y:S01]  /*e990*/  FMUL.FTZ R40, R40, UR4 ;  /* 0x0000000428287c20 */ /* 0x000fe20008410000 */
[----:B---3--:R-:W-:-:S02]  /*e9a0*/  FSEL R60, R60, -INF , P3 ;  /* 0xff8000003c3c7808 */ /* 0x008fc40001800000 */
[----:B------:R-:W-:Y:S02]  /*e9b0*/  FMNMX.FTZ R33, R95, R32, !PT ;  /* 0x000000205f217209 */ /* 0x000fe40007810000 */
[----:B------:R-:W3:Y:S01]  /*e9c0*/  MUFU.TANH R51, R51 ;  /* 0x0000003300337308 */ /* 0x000ee20000002400 */
[----:B------:R-:W-:Y:S01]  /*e9d0*/  ISETP.GT.AND P3, PT, R20, 0x50, PT ;  /* 0x000000501400780c */ /* 0x000fe20003f64270 */
[----:B------:R-:W-:Y:S01]  /*e9e0*/  FMUL.FTZ R41, R41, UR4 ;  /* 0x0000000429297c20 */ /* 0x000fe20008410000 */
[----:B--2---:R-:W-:Y:S02]  /*e9f0*/  FSEL R99, R99, -INF , P2 ;  /* 0xff80000063637808 */ /* 0x004fe40001000000 */
[----:B------:R-:W-:-:S03]  /*ea00*/  FMNMX.FTZ R32, R60, R33, !PT ;  /* 0x000000213c207209 */ /* 0x000fc60007810000 */
[----:B------:R-:W2:Y:S01]  /*ea10*/  MUFU.TANH R52, R52 ;  /* 0x0000003400347308 */ /* 0x000ea20000002400 */
[----:B------:R-:W-:Y:S01]  /*ea20*/  FMUL.FTZ R63, R36, UR4 ;  /* 0x00000004243f7c20 */ /* 0x000fe20008410000 */
[----:B------:R-:W-:Y:S01]  /*ea30*/  FMUL.FTZ R44, R44, UR4 ;  /* 0x000000042c2c7c20 */ /* 0x000fe20008410000 */
[C---:B------:R-:W-:Y:S02]  /*ea40*/  ISETP.GT.AND P2, PT, R20.reuse, 0x51, PT ;  /* 0x000000511400780c */ /* 0x040fe40003f44270 */
[----:B0-----:R-:W-:Y:S02]  /*ea50*/  FSEL R33, R21, -INF , P3 ;  /* 0xff80000015217808 */ /* 0x001fe40001800000 */
[----:B------:R-:W-:Y:S01]  /*ea60*/  FMNMX.FTZ R36, R99, R32, !PT ;  /* 0x0000002063247209 */ /* 0x000fe20007810000 */
[----:B------:R-:W0:Y:S01]  /*ea70*/  MUFU.TANH R40, R40 ;  /* 0x0000002800287308 */ /* 0x000e220000002400 */
[----:B------:R-:W-:Y:S01]  /*ea80*/  ISETP.GT.AND P3, PT, R20, 0x58, PT ;  /* 0x000000581400780c */ /* 0x000fe20003f64270 */
[----:B------:R-:W-:Y:S01]  /*ea90*/  FMUL.FTZ R45, R45, UR4 ;  /* 0x000000042d2d7c20 */ /* 0x000fe20008410000 */
[----:B-1----:R-:W-:-:S02]  /*eaa0*/  FSEL R32, R57, -INF , P2 ;  /* 0xff80000039207808 */ /* 0x002fc40001000000 */
[----:B------:R-:W-:-:S03]  /*eab0*/  FMNMX.FTZ R101, R33, R36, !PT ;  /* 0x0000002421657209 */ /* 0x000fc60007810000 */
[----:B------:R-:W1:Y:S01]  /*eac0*/  MUFU.TANH R41, R41 ;  /* 0x0000002900297308 */ /* 0x000e620000002400 */
[----:B------:R-:W-:Y:S02]  /*ead0*/  ISETP.GT.AND P2, PT, R20, 0x59, PT ;  /* 0x000000591400780c */ /* 0x000fe40003f44270 */
[----:B---3--:R-:W-:Y:S02]  /*eae0*/  FSEL R36, R51, -INF , P3 ;  /* 0xff80000033247808 */ /* 0x008fe40001800000 */
[----:B------:R-:W-:-:S03]  /*eaf0*/  FMNMX.FTZ R101, R32, R101, !PT ;  /* 0x0000006520657209 */ /* 0x000fc60007810000 */
[----:B------:R-:W-:Y:S01]  /*eb00*/  MUFU.TANH R44, R44 ;  /* 0x0000002c002c7308 */ /* 0x000fe20000002400 */
[----:B------:R-:W-:Y:S01]  /*eb10*/  FMUL.FTZ R57, R37, UR4 ;  /* 0x0000000425397c20 */ /* 0x000fe20008410000 */
[----:B------:R-:W-:Y:S02]  /*eb20*/  ISETP.GT.AND P3, PT, R20, 0x60, PT ;  /* 0x000000601400780c */ /* 0x000fe40003f64270 */
[----:B--2---:R-:W-:Y:S02]  /*eb30*/  FSEL R37, R52, -INF , P2 ;  /* 0xff80000034257808 */ /* 0x004fe40001000000 */
[----:B------:R-:W-:Y:S02]  /*eb40*/  FMNMX.FTZ R100, R36, R101, !PT ;  /* 0x0000006524647209 */ /* 0x000fe40007810000 */
[----:B------:R-:W2:Y:S01]  /*eb50*/  MUFU.TANH R45, R45 ;  /* 0x0000002d002d7308 */ /* 0x000ea20000002400 */
[----:B------:R-:W-:Y:S02]  /*eb60*/  WARPGROUP.DEPBAR.LE gsb0, 0x0 ;  /* 0x00008000000079c5 */ /* 0x000fe40000010000 */
[----:B------:R-:W-:Y:S01]  /*eb70*/  FMUL.FTZ R52, R24, UR4 ;  /* 0x0000000418347c20 */ /* 0x000fe20008410000 */
[----:B------:R-:W-:-:S02]  /*eb80*/  ISETP.GT.AND P2, PT, R20, 0x61, PT ;  /* 0x000000611400780c */ /* 0x000fc40003f44270 */
[----:B0-----:R-:W-:Y:S02]  /*eb90*/  FSEL R24, R40, -INF , P3 ;  /* 0xff80000028187808 */ /* 0x001fe40001800000 */
[----:B------:R-:W0:Y:S01]  /*eba0*/  MUFU.TANH R53, R53 ;  /* 0x0000003500357308 */ /* 0x000e220000002400 */
[----:B------:R-:W-:Y:S02]  /*ebb0*/  ISETP.GT.AND P3, PT, R20, 0x68, PT ;  /* 0x000000681400780c */ /* 0x000fe40003f64270 */
[----:B-1----:R-:W-:-:S05]  /*ebc0*/  FSEL R40, R41, -INF , P2 ;  /* 0xff80000029287808 */ /* 0x002fca0001000000 */
[----:B------:R1:W-:Y:S01]  /*ebd0*/  MUFU.TANH R21, R63 ;  /* 0x0000003f00157308 */ /* 0x0003e20000002400 */
[----:B------:R-:W-:Y:S02]  /*ebe0*/  ISETP.GT.AND P2, PT, R20, 0x69, PT ;  /* 0x000000691400780c */ /* 0x000fe40003f44270 */
[----:B-1----:R-:W-:-:S05]  /*ebf0*/  FMNMX.FTZ R63, R37, R100, !PT ;  /* 0x00000064253f7209 */ /* 0x002fca0007810000 */
[----:B------:R-:W1:Y:S01]  /*ec00*/  MUFU.TANH R62, R62 ;  /* 0x0000003e003e7308 */ /* 0x000e620000002400 */
[----:B------:R-:W-:-:S07]  /*ec10*/  FMNMX.FTZ R63, R24, R63, !PT ;  /* 0x0000003f183f7209 */ /* 0x000fce0007810000 */
[----:B------:R3:W4:Y:S01]  /*ec20*/  MUFU.TANH R51, R57 ;  /* 0x0000003900337308 */ /* 0x0007220000002400 */
[----:B--2---:R-:W-:Y:S01]  /*ec30*/  FSEL R41, R45, -INF , P2 ;  /* 0xff8000002d297808 */ /* 0x004fe20001000000 */
[----:B---3--:R-:W-:Y:S01]  /*ec40*/  FMUL.FTZ R57, R25, UR4 ;  /* 0x0000000419397c20 */ /* 0x008fe20008410000 */
[----:B------:R-:W-:Y:S02]  /*ec50*/  FSEL R25, R44, -INF , P3 ;  /* 0xff8000002c197808 */ /* 0x000fe40001800000 */
[----:B------:R-:W-:Y:S02]  /*ec60*/  FMNMX.FTZ R44, R40, R63, !PT ;  /* 0x0000003f282c7209 */ /* 0x000fe40007810000 */
[C---:B------:R-:W-:Y:S02]  /*ec70*/  ISETP.GT.AND P3, PT, R20.reuse, 0x70, PT ;  /* 0x000000701400780c */ /* 0x040fe40003f64270 */
[----:B------:R-:W-:Y:S01]  /*ec80*/  FMNMX.FTZ R100, R25, R44, !PT ;  /* 0x0000002c19647209 */ /* 0x000fe20007810000 */
[----:B------:R-:W2:Y:S01]  /*ec90*/  MUFU.TANH R52, R52 ;  /* 0x0000003400347308 */ /* 0x000ea20000002400 */
[----:B------:R-:W-:Y:S01]  /*eca0*/  ISETP.GT.AND P2, PT, R20, 0x71, PT ;  /* 0x000000711400780c */ /* 0x000fe20003f44270 */
[----:B------:R-:W-:Y:S01]  /*ecb0*/  FMUL.FTZ R63, R28, UR4 ;  /* 0x000000041c3f7c20 */ /* 0x000fe20008410000 */
[----:B0-----:R-:W-:-:S02]  /*ecc0*/  FSEL R44, R53, -INF , P3 ;  /* 0xff800000352c7808 */ /* 0x001fc40001800000 */
[----:B------:R-:W-:Y:S02]  /*ecd0*/  FMNMX.FTZ R45, R41, R100, !PT ;  /* 0x00000064292d7209 */ /* 0x000fe40007810000 */
[----:B------:R-:W-:Y:S01]  /*ece0*/  ISETP.GT.AND P3, PT, R20, 0x78, PT ;  /* 0x000000781400780c */ /* 0x000fe20003f64270 */
[----:B------:R-:W0:Y:S01]  /*ecf0*/  MUFU.TANH R57, R57 ;  /* 0x0000003900397308 */ /* 0x000e220000002400 */
[----:B-1----:R-:W-:Y:S02]  /*ed00*/  FSEL R28, R62, -INF , P2 ;  /* 0xff8000003e1c7808 */ /* 0x002fe40001000000 */
[----:B------:R-:W-:Y:S01]  /*ed10*/  FMNMX.FTZ R45, R44, R45, !PT ;  /* 0x0000002d2c2d7209 */ /* 0x000fe20007810000 */
[----:B------:R-:W-:Y:S01]  /*ed20*/  FMUL.FTZ R62, R29, UR4 ;  /* 0x000000041d3e7c20 */ /* 0x000fe20008410000 */
[----:B------:R-:W-:Y:S02]  /*ed30*/  ISETP.GT.AND P2, PT, R20, 0x79, PT ;  /* 0x000000791400780c */ /* 0x000fe40003f44270 */
[----:B------:R-:W-:Y:S01]  /*ed40*/  FSEL R29, R21, -INF , P3 ;  /* 0xff800000151d7808 */ /* 0x000fe20001800000 */
[----:B------:R-:W1:Y:S01]  /*ed50*/  MUFU.TANH R63, R63 ;  /* 0x0000003f003f7308 */ /* 0x000e620000002400 */
[----:B------:R-:W-:-:S02]  /*ed60*/  FMNMX.FTZ R100, R28, R45, !PT ;  /* 0x0000002d1c647209 */ /* 0x000fc40007810000 */
[C---:B------:R-:W-:Y:S02]  /*ed70*/  ISETP.GT.AND P3, PT, R20.reuse, 0x80, PT ;  /* 0x000000801400780c */ /* 0x040fe40003f64270 */
[----:B----4-:R-:W-:Y:S02]  /*ed80*/  FSEL R45, R51, -INF , P2 ;  /* 0xff800000332d7808 */ /* 0x010fe40001000000 */
[----:B------:R-:W-:Y:S01]  /*ed90*/  FMNMX.FTZ R100, R29, R100, !PT ;  /* 0x000000641d647209 */ /* 0x000fe20007810000 */
[----:B------:R-:W3:Y:S01]  /*eda0*/  MUFU.TANH R21, R62 ;  /* 0x0000003e00157308 */ /* 0x000ee20000002400 */
[----:B------:R-:W-:Y:S02]  /*edb0*/  ISETP.GT.AND P2, PT, R20, 0x81, PT ;  /* 0x000000811400780c */ /* 0x000fe40003f44270 */
[----:B--2---:R-:W-:Y:S02]  /*edc0*/  FSEL R51, R52, -INF , P3 ;  /* 0xff80000034337808 */ /* 0x004fe40001800000 */
[----:B------:R-:W-:-:S02]  /*edd0*/  FMNMX.FTZ R100, R45, R100, !PT ;  /* 0x000000642d647209 */ /* 0x000fc40007810000 */
[----:B------:R-:W-:Y:S02]  /*ede0*/  ISETP.GT.AND P3, PT, R20, 0x88, PT ;  /* 0x000000881400780c */ /* 0x000fe40003f64270 */
[----:B0-----:R-:W-:Y:S02]  /*edf0*/  FSEL R52, R57, -INF , P2 ;  /* 0xff80000039347808 */ /* 0x001fe40001000000 */
[----:B------:R-:W-:Y:S01]  /*ee00*/  FMNMX.FTZ R101, R51, R100, !PT ;  /* 0x0000006433657209 */ /* 0x000fe20007810000 */
[----:B------:R-:W-:Y:S01]  /*ee10*/  FMUL.FTZ R53, R54, UR4 ;  /* 0x0000000436357c20 */ /* 0x000fe20008410000 */
[----:B------:R-:W-:Y:S02]  /*ee20*/  ISETP.GT.AND P2, PT, R20, 0x89, PT ;  /* 0x000000891400780c */ /* 0x000fe40003f44270 */
[----:B-1----:R-:W-:Y:S02]  /*ee30*/  FSEL R54, R63, -INF , P3 ;  /* 0xff8000003f367808 */ /* 0x002fe40001800000 */
[----:B------:R-:W-:Y:S01]  /*ee40*/  FMNMX.FTZ R101, R52, R101, !PT ;  /* 0x0000006534657209 */ /* 0x000fe20007810000 */
[----:B------:R-:W-:Y:S01]  /*ee50*/  FMUL.FTZ R57, R55, UR4 ;  /* 0x0000000437397c20 */ /* 0x000fe20008410000 */
[----:B---3--:R-:W-:-:S02]  /*ee60*/  FSEL R55, R21, -INF , P2 ;  /* 0xff80000015377808 */ /* 0x008fc40001000000 */
[----:B------:R-:W-:-:S04]  /*ee70*/  FMNMX.FTZ R20, R54, R101, !PT ;  /* 0x0000006536147209 */ /* 0x000fc80007810000 */
[----:B------:R-:W-:-:S05]  /*ee80*/  FMNMX.FTZ R20, R55, R20, !PT ;  /* 0x0000001437147209 */ /* 0x000fca0007810000 */
[----:B------:R-:W0:Y:S04]  /*ee90*/  SHFL.BFLY PT, R21, R20, 0x2, 0x1f ;  /* 0x0c401f0014157f89 */ /* 0x000e2800000e0000 */
[----:B------:R-:W1:Y:S01]  /*eea0*/  SHFL.IDX PT, R101, R59, 0x1, 0x1c1f ;  /* 0x003c1f003b657f89 */ /* 0x000e6200000e0000 */
[----:B0-----:R-:W-:-:S05]  /*eeb0*/  FMNMX.FTZ R21, R20, R21, !PT ;  /* 0x0000001514157209 */ /* 0x001fca0007810000 */
[----:B------:R-:W0:Y:S01]  /*eec0*/  SHFL.BFLY PT, R20, R21, 0x1, 0x1f ;  /* 0x0c201f0015147f89 */ /* 0x000e2200000e0000 */
[----:B------:R-:W-:Y:S01]  /*eed0*/  FMUL.FTZ R100, R30, UR4 ;  /* 0x000000041e647c20 */ /* 0x000fe20008410000 */
[----:B-1----:R-:W-:-:S04]  /*eee0*/  VIADDMNMX R56, R101, R48, R56, PT ;  /* 0x0000003065387246 */ /* 0x002fc80003800138 */
[C---:B------:R-:W-:Y:S02]  /*eef0*/  ISETP.GT.AND P3, PT, R56.reuse, RZ, PT ;  /* 0x000000ff3800720c */ /* 0x040fe40003f64270 */
[----:B------:R-:W-:Y:S01]  /*ef00*/  ISETP.GT.AND P4, PT, R56, 0x1, PT ;  /* 0x000000013800780c */ /* 0x000fe20003f84270 */
[----:B------:R1:W-:Y:S01]  /*ef10*/  MUFU.TANH R59, R100 ;  /* 0x00000064003b7308 */ /* 0x0003e20000002400 */
[----:B0-----:R-:W-:Y:S01]  /*ef20*/  FMNMX.FTZ R20, R21, R20, !PT ;  /* 0x0000001415147209 */ /* 0x001fe20007810000 */
[----:B------:R-:W-:-:S03]  /*ef30*/  IMAD.U32 R21, RZ, RZ, UR5 ;  /* 0x00000005ff157e24 */ /* 0x000fc6000f8e00ff */
[C---:B------:R-:W-:Y:S01]  /*ef40*/  FSETP.NEU.FTZ.AND P2, PT, R20.reuse, -INF , PT ;  /* 0xff8000001400780b */ /* 0x040fe20003f5d000 */
[----:B------:R-:W-:-:S05]  /*ef50*/  FMUL.FTZ R30, R20, R21 ;  /* 0x00000015141e7220 */ /* 0x000fca0000410000 */
[----:B------:R-:W-:Y:S02]  /*ef60*/  FSEL R30, R30, RZ, P2 ;  /* 0x000000ff1e1e7208 */ /* 0x000fe40001000000 */
[----:B------:R-:W-:-:S03]  /*ef70*/  ISETP.GT.AND P2, PT, R56, 0x8, PT ;  /* 0x000000083800780c */ /* 0x000fc60003f44270 */
[-CC-:B------:R-:W-:Y:S01]  /*ef80*/  FFMA.FTZ R62, R88, R21.reuse, -R30.reuse ;  /* 0x00000015583e7223 */ /* 0x180fe2000001081e */
[-CC-:B------:R-:W-:Y:S01]  /*ef90*/  FFMA.FTZ R88, R91, R21.reuse, -R30.reuse ;  /* 0x000000155b587223 */ /* 0x180fe2000001081e */
[-CC-:B-1----:R-:W-:Y:S01]  /*efa0*/  FFMA.FTZ R100, R80, R21.reuse, -R30.reuse ;  /* 0x0000001550647223 */ /* 0x182fe2000001081e */
[----:B------:R-:W-:Y:S02]  /*efb0*/  FSEL R80, R15, -INF , P3 ;  /* 0xff8000000f507808 */ /* 0x000fe40001800000 */
[----:B------:R-:W-:Y:S01]  /*efc0*/  FSEL R91, R89, -INF , P4 ;  /* 0xff800000595b7808 */ /* 0x000fe20002000000 */
[--C-:B------:R-:W-:Y:S01]  /*efd0*/  FFMA.FTZ R48, R93, R21, -R30.reuse ;  /* 0x000000155d307223 */ /* 0x100fe2000001081e */
[----:B------:R-:W-:Y:S02]  /*efe0*/  ISETP.GT.AND P3, PT, R56, 0x9, PT ;  /* 0x000000093800780c */ /* 0x000fe40003f64270 */
[----:B------:R-:W-:Y:S02]  /*eff0*/  FSEL R90, R90, -INF , P2 ;  /* 0xff8000005a5a7808 */ /* 0x000fe40001000000 */
[----:B------:R-:W-:Y:S01]  /*f000*/  FMNMX.FTZ R93, R80, R91, !PT ;  /* 0x0000005b505d7209 */ /* 0x000fe20007810000 */
[----:B------:R-:W-:Y:S01]  /*f010*/  FFMA.FTZ R63, R97, R21, -R30 ;  /* 0x00000015613f7223 */ /* 0x000fe2000001081e */
[----:B------:R-:W-:-:S02]  /*f020*/  ISETP.GT.AND P2, PT, R56, 0x10, PT ;  /* 0x000000103800780c */ /* 0x000fc40003f44270 */
[----:B------:R-:W-:Y:S02]  /*f030*/  FSEL R92, R92, -INF , P3 ;  /* 0xff8000005c5c7808 */ /* 0x000fe40001800000 */
[----:B------:R-:W-:Y:S01]  /*f040*/  FMNMX.FTZ R97, R90, R93, !PT ;  /* 0x0000005d5a617209 */ /* 0x000fe20007810000 */
        /* <DEDUP_REMOVED lines=8> */
[----:B------:R-:W-:Y:S01]  /*f0d0*/  FFMA.FTZ R82, R85, R21, -R30 ;  /* 0x0000001555527223 */ /* 0x000fe2000001081e */
[----:B------:R-:W-:Y:S02]  /*f0e0*/  ISETP.GT.AND P3, PT, R56, 0x19, PT ;  /* 0x000000193800780c */ /* 0x000fe40003f64270 */
[----:B------:R-:W-:Y:S02]  /*f0f0*/  FSEL R84, R84, -INF , P2 ;  /* 0xff80000054547808 */ /* 0x000fe40001000000 */
[----:B------:R-:W-:Y:S02]  /*f100*/  FMNMX.FTZ R85, R83, R94, !PT ;  /* 0x0000005e53557209 */ /* 0x000fe40007810000 */
[----:B------:R-:W-:-:S02]  /*f110*/  ISETP.GT.AND P2, PT, R56, 0x20, PT ;  /* 0x000000203800780c */ /* 0x000fc40003f44270 */
[----:B------:R-:W-:Y:S02]  /*f120*/  FSEL R86, R86, -INF , P3 ;  /* 0xff80000056567808 */ /* 0x000fe40001800000 */
[----:B------:R-:W-:Y:S02]  /*f130*/  FMNMX.FTZ R97, R84, R85, !PT ;  /* 0x0000005554617209 */ /* 0x000fe40007810000 */
[----:B------:R-:W-:Y:S01]  /*f140*/  FSEL R85, R73, -INF , P2 ;  /* 0xff80000049557808 */ /* 0x000fe20001000000 */
[----:B------:R-:W-:Y:S01]  /*f150*/  FFMA.FTZ R73, R72, R21, -R30 ;  /* 0x0000001548497223 */ /* 0x000fe2000001081e */
[----:B------:R-:W-:Y:S02]  /*f160*/  ISETP.GT.AND P3, PT, R56, 0x21, PT ;  /* 0x000000213800780c */ /* 0x000fe40003f64270 */
[----:B------:R-:W-:Y:S02]  /*f170*/  FMNMX.FTZ R72, R86, R97, !PT ;  /* 0x0000006156487209 */ /* 0x000fe40007810000 */
[----:B------:R-:W-:-:S02]  /*f180*/  ISETP.GT.AND P2, PT, R56, 0x28, PT ;  /* 0x000000283800780c */ /* 0x000fc40003f44270 */
[----:B------:R-:W-:Y:S02]  /*f190*/  FSEL R94, R74, -INF , P3 ;  /* 0xff8000004a5e7808 */ /* 0x000fe40001800000 */
[----:B------:R-:W-:Y:S01]  /*f1a0*/  FMNMX.FTZ R97, R85, R72, !PT ;  /* 0x0000004855617209 */ /* 0x000fe20007810000 */
[----:B------:R-:W0:Y:S01]  /*f1b0*/  MUFU.TANH R68, R68 ;  /* 0x0000004400447308 */ /* 0x000e220000002400 */
[----:B------:R-:W-:Y:S01]  /*f1c0*/  FMUL.FTZ R58, R58, UR4 ;  /* 0x000000043a3a7c20 */ /* 0x000fe20008410000 */
[----:B------:R-:W-:Y:S02]  /*f1d0*/  ISETP.GT.AND P3, PT, R56, 0x29, PT ;  /* 0x000000293800780c */ /* 0x000fe40003f64270 */
[----:B------:R-:W-:Y:S02]  /*f1e0*/  FSEL R76, R76, -INF , P2 ;  /* 0xff8000004c4c7808 */ /* 0x000fe40001000000 */
[----:B------:R-:W-:Y:S02]  /*f1f0*/  FMNMX.FTZ R97, R94, R97, !PT ;  /* 0x000000615e617209 */ /* 0x000fe40007810000 */
[----:B------:R-:W1:Y:S01]  /*f200*/  MUFU.TANH R70, R70 ;  /* 0x0000004600467308 */ /* 0x000e620000002400 */
[----:B------:R-:W-:-:S02]  /*f210*/  ISETP.GT.AND P2, PT, R56, 0x30, PT ;  /* 0x000000303800780c */ /* 0x000fc40003f44270 */
[----:B------:R-:W-:Y:S02]  /*f220*/  FSEL R78, R78, -INF , P3 ;  /* 0xff8000004e4e7808 */ /* 0x000fe40001800000 */
[----:B------:R-:W-:Y:S01]  /*f230*/  FMNMX.FTZ R97, R76, R97, !PT ;  /* 0x000000614c617209 */ /* 0x000fe20007810000 */
[--C-:B------:R-:W-:Y:S02]  /*f240*/  FFMA.FTZ R74, R87, R21, -R30.reuse ;  /* 0x00000015574a7223 */ /* 0x100fe4000001081e */
[----:B------:R-:W2:Y:S01]  /*f250*/  MUFU.TANH R58, R58 ;  /* 0x0000003a003a7308 */ /* 0x000ea20000002400 */
[----:B------:R-:W-:Y:S02]  /*f260*/  ISETP.GT.AND P3, PT, R56, 0x31, PT ;  /* 0x000000313800780c */ /* 0x000fe40003f64270 */
[----:B------:R-:W-:Y:S02]  /*f270*/  FSEL R87, R65, -INF , P2 ;  /* 0xff80000041577808 */ /* 0x000fe40001000000 */
[----:B------:R-:W-:Y:S01]  /*f280*/  FMNMX.FTZ R72, R78, R97, !PT ;  /* 0x000000614e487209 */ /* 0x000fe20007810000 */
[----:B------:R-:W-:Y:S01]  /*f290*/  FFMA.FTZ R65, R75, R21, -R30 ;  /* 0x000000154b417223 */ /* 0x000fe2000001081e */
[----:B------:R-:W-:Y:S01]  /*f2a0*/  ISETP.GT.AND P2, PT, R56, 0x38, PT ;  /* 0x000000383800780c */ /* 0x000fe20003f44270 */
[----:B------:R-:W3:Y:S01]  /*f2b0*/  MUFU.TANH R98, R98 ;  /* 0x0000006200627308 */ /* 0x000ee20000002400 */
[----:B------:R-:W-:-:S02]  /*f2c0*/  FSEL R75, R66, -INF , P3 ;  /* 0xff800000424b7808 */ /* 0x000fc40001800000 */
[----:B------:R-:W-:Y:S01]  /*f2d0*/  FMNMX.FTZ R72, R87, R72, !PT ;  /* 0x0000004857487209 */ /* 0x000fe20007810000 */
[----:B------:R-:W-:Y:S01]  /*f2e0*/  FFMA.FTZ R66, R77, R21, -R30 ;  /* 0x000000154d427223 */ /* 0x000fe2000001081e */
[----:B------:R-:W-:Y:S02]  /*f2f0*/  ISETP.GT.AND P3, PT, R56, 0x39, PT ;  /* 0x000000393800780c */ /* 0x000fe40003f64270 */
[----:B0-----:R-:W-:Y:S01]  /*f300*/  FSEL R68, R68, -INF , P2 ;  /* 0xff80000044447808 */ /* 0x001fe20001000000 */
[----:B------:R-:W0:Y:S01]  /*f310*/  MUFU.TANH R61, R61 ;  /* 0x0000003d003d7308 */ /* 0x000e220000002400 */
[----:B------:R-:W-:Y:S02]  /*f320*/  FMNMX.FTZ R77, R75, R72, !PT ;  /* 0x000000484b4d7209 */ /* 0x000fe40007810000 */
[----:B------:R-:W-:Y:S02]  /*f330*/  ISETP.GT.AND P2, PT, R56, 0x40, PT ;  /* 0x000000403800780c */ /* 0x000fe40003f44270 */
[----:B-1----:R-:W-:-:S02]  /*f340*/  FSEL R70, R70, -INF , P3 ;  /* 0xff80000046467808 */ /* 0x002fc40001800000 */
[----:B------:R-:W-:Y:S01]  /*f350*/  FMNMX.FTZ R97, R68, R77, !PT ;  /* 0x0000004d44617209 */ /* 0x000fe20007810000 */
[----:B------:R-:W-:Y:S01]  /*f360*/  MUFU.TANH R49, R49 ;  /* 0x0000003100317308 */ /* 0x000fe20000002400 */
[----:B--2---:R-:W-:Y:S01]  /*f370*/  FSEL R77, R58, -INF , P2 ;  /* 0xff8000003a4d7808 */ /* 0x004fe20001000000 */
[----:B------:R-:W-:Y:S01]  /*f380*/  FFMA.FTZ R58, R64, R21, -R30 ;  /* 0x00000015403a7223 */ /* 0x000fe2000001081e */
[----:B------:R-:W-:Y:S02]  /*f390*/  ISETP.GT.AND P3, PT, R56, 0x41, PT ;  /* 0x000000413800780c */ /* 0x000fe40003f64270 */
[----:B------:R-:W-:Y:S02]  /*f3a0*/  FMNMX.FTZ R64, R70, R97, !PT ;  /* 0x0000006146407209 */ /* 0x000fe40007810000 */
[----:B------:R-:W-:Y:S01]  /*f3b0*/  ISETP.GT.AND P2, PT, R56, 0x48, PT ;  /* 0x000000483800780c */ /* 0x000fe20003f44270 */
[----:B------:R-:W1:Y:S01]  /*f3c0*/  MUFU.TANH R50, R50 ;  /* 0x0000003200327308 */ /* 0x000e620000002400 */
[----:B---3--:R-:W-:-:S02]  /*f3d0*/  FSEL R98, R98, -INF , P3 ;  /* 0xff80000062627808 */ /* 0x008fc40001800000 */
[----:B------:R-:W-:Y:S01]  /*f3e0*/  FMNMX.FTZ R97, R77, R64, !PT ;  /* 0x000000404d617209 */ /* 0x000fe20007810000 */
[----:B------:R-:W-:Y:S01]  /*f3f0*/  FMUL.FTZ R42, R42, UR4 ;  /* 0x000000042a2a7c20 */ /* 0x000fe20008410000 */
[----:B------:R-:W-:Y:S02]  /*f400*/  ISETP.GT.AND P3, PT, R56, 0x49, PT ;  /* 0x000000493800780c */ /* 0x000fe40003f64270 */
[----:B0-----:R-:W-:Y:S01]  /*f410*/  FSEL R61, R61, -INF , P2 ;  /* 0xff8000003d3d7808 */ /* 0x001fe20001000000 */
[----:B------:R-:W0:Y:S01]  /*f420*/  MUFU.TANH R53, R53 ;  /* 0x0000003500357308 */ /* 0x000e220000002400 */
[----:B------:R-:W-:Y:S01]  /*f430*/  FMNMX.FTZ R64, R98, R97, !PT ;  /* 0x0000006162407209 */ /* 0x000fe20007810000 */
[----:B------:R-:W-:Y:S01]  /*f440*/  FMUL.FTZ R43, R43, UR4 ;  /* 0x000000042b2b7c20 */ /* 0x000fe20008410000 */
[----:B------:R-:W-:Y:S02]  /*f450*/  ISETP.GT.AND P2, PT, R56, 0x50, PT ;  /* 0x000000503800780c */ /* 0x000fe40003f44270 */
[----:B------:R-:W-:-:S02]  /*f460*/  FSEL R97, R14, -INF , P3 ;  /* 0xff8000000e617808 */ /* 0x000fc40001800000 */
[----:B------:R-:W-:Y:S01]  /*f470*/  FMNMX.FTZ R64, R61, R64, !PT ;  /* 0x000000403d407209 */ /* 0x000fe20007810000 */
[----:B------:R-:W2:Y:S01]  /*f480*/  MUFU.TANH R57, R57 ;  /* 0x0000003900397308 */ /* 0x000ea20000002400 */
[----:B------:R-:W-:Y:S01]  /*f490*/  ISETP.GT.AND P3, PT, R56, 0x51, PT ;  /* 0x000000513800780c */ /* 0x000fe20003f64270 */
[----:B------:R-:W-:Y:S01]  /*f4a0*/  FMUL.FTZ R46, R46, UR4 ;  /* 0x000000042e2e7c20 */ /* 0x000fe20008410000 */
[----:B------:R-:W-:-:S05]  /*f4b0*/  FMNMX.FTZ R72, R97, R64, !PT ;  /* 0x0000004061487209 */ /* 0x000fca0007810000 */
[----:B------:R3:W-:Y:S01]  /*f4c0*/  MUFU.EX2 R15, R100 ;  /* 0x00000064000f7308 */ /* 0x0007e20000000800 */
[----:B------:R-:W-:Y:S01]  /*f4d0*/  FMUL.FTZ R47, R47, UR4 ;  /* 0x000000042f2f7c20 */ /* 0x000fe20008410000 */
[----:B-1----:R-:W-:-:S06]  /*f4e0*/  FSEL R64, R50, -INF , P3 ;  /* 0xff80000032407808 */ /* 0x002fcc0001800000 */
[----:B------:R-:W1:Y:S01]  /*f4f0*/  MUFU.TANH R42, R42 ;  /* 0x0000002a002a7308 */ /* 0x000e620000002400 */
[-CC-:B---3--:R-:W-:Y:S01]  /*f500*/  FFMA.FTZ R100, R79, R21.reuse, -R30.reuse ;  /* 0x000000154f647223 */ /* 0x188fe2000001081e */
[----:B------:R-:W-:Y:S01]  /*f510*/  FSEL R79, R49, -INF , P2 ;  /* 0xff800000314f7808 */ /* 0x000fe20001000000 */
[----:B------:R-:W-:Y:S01]  /*f520*/  FFMA.FTZ R49, R67, R21, -R30 ;  /* 0x0000001543317223 */ /* 0x000fe2000001081e */
[C---:B------:R-:W-:Y:S02]  /*f530*/  ISETP.GT.AND P2, PT, R56.reuse, 0x58, PT ;  /* 0x000000583800780c */ /* 0x040fe40003f44270 */
[----:B------:R-:W-:Y:S02]  /*f540*/  FMNMX.FTZ R67, R79, R72, !PT ;  /* 0x000000484f437209 */ /* 0x000fe40007810000 */
[----:B------:R-:W3:Y:S01]  /*f550*/  MUFU.TANH R43, R43 ;  /* 0x0000002b002b7308 */ /* 0x000ee20000002400 */
[----:B------:R-:W-:Y:S01]  /*f560*/  ISETP.GT.AND P3, PT, R56, 0x59, PT ;  /* 0x000000593800780c */ /* 0x000fe20003f64270 */
[----:B------:R-:W-:Y:S01]  /*f570*/  FMUL.FTZ R34, R34, UR4 ;  /* 0x0000000422227c20 */ /* 0x000fe20008410000 */
[----:B0-----:R-:W-:-:S02]  /*f580*/  FSEL R53, R53, -INF , P2 ;  /* 0xff80000035357808 */ /* 0x001fc40001000000 */
[----:B------:R-:W-:-:S03]  /*f590*/  FMNMX.FTZ R72, R64, R67, !PT ;  /* 0x0000004340487209 */ /* 0x000fc60007810000 */
[----:B------:R-:W0:Y:S01]  /*f5a0*/  MUFU.TANH R46, R46 ;  /* 0x0000002e002e7308 */ /* 0x000e220000002400 */
[----:B------:R-:W-:Y:S01]  /*f5b0*/  ISETP.GT.AND P2, PT, R56, 0x60, PT ;  /* 0x000000603800780c */ /* 0x000fe20003f44270 */
[----:B------:R-:W-:Y:S01]  /*f5c0*/  FMUL.FTZ R35, R35, UR4 ;  /* 0x0000000423237c20 */ /* 0x000fe20008410000 */
[----:B--2---:R-:W-:Y:S02]  /*f5d0*/  FSEL R57, R57, -INF , P3 ;  /* 0xff80000039397808 */ /* 0x004fe40001800000 */
[----:B------:R-:W-:-:S03]  /*f5e0*/  FMNMX.FTZ R72, R53, R72, !PT ;  /* 0x0000004835487209 */ /* 0x000fc60007810000 */
[----:B------:R-:W2:Y:S01]  /*f5f0*/  MUFU.TANH R47, R47 ;  /* 0x0000002f002f7308 */ /* 0x000ea20000002400 */
[----:B------:R-:W-:Y:S01]  /*f600*/  ISETP.GT.AND P3, PT, R56, 0x61, PT ;  /* 0x000000613800780c */ /* 0x000fe20003f64270 */
[----:B------:R-:W-:Y:S01]  /*f610*/  FMUL.FTZ R38, R38, UR4 ;  /* 0x0000000426267c20 */ /* 0x000fe20008410000 */
[----:B-1----:R-:W-:Y:S02]  /*f620*/  FSEL R67, R42, -INF , P2 ;  /* 0xff8000002a437808 */ /* 0x002fe40001000000 */
[----:B------:R-:W-:-:S03]  /*f630*/  FMNMX.FTZ R72, R57, R72, !PT ;  /* 0x0000004839487209 */ /* 0x000fc60007810000 */
[----:B------:R-:W1:Y:S01]  /*f640*/  MUFU.TANH R34, R34 ;  /* 0x0000002200227308 */ /* 0x000e620000002400 */
[----:B------:R-:W-:Y:S01]  /*f650*/  FFMA.FTZ R50, R69, R21, -R30 ;  /* 0x0000001545327223 */ /* 0x000fe2000001081e */
[----:B------:R-:W-:Y:S01]  /*f660*/  FMUL.FTZ R39, R39, UR4 ;  /* 0x0000000427277c20 */ /* 0x000fe20008410000 */
[C---:B------:R-:W-:Y:S02]  /*f670*/  ISETP.GT.AND P2, PT, R56.reuse, 0x68, PT ;  /* 0x000000683800780c */ /* 0x040fe40003f44270 */
[----:B---3--:R-:W-:Y:S02]  /*f680*/  FSEL R69, R43, -INF , P3 ;  /* 0xff8000002b457808 */ /* 0x008fe40001800000 */
[----:B------:R-:W-:Y:S01]  /*f690*/  FMNMX.FTZ R72, R67, R72, !PT ;  /* 0x0000004843487209 */ /* 0x000fe20007810000 */
[----:B------:R-:W3:Y:S01]  /*f6a0*/  MUFU.TANH R35, R35 ;  /* 0x0000002300237308 */ /* 0x000ee20000002400 */
[----:B------:R-:W-:Y:S01]  /*f6b0*/  ISETP.GT.AND P3, PT, R56, 0x69, PT ;  /* 0x000000693800780c */ /* 0x000fe20003f64270 */
[----:B------:R-:W-:Y:S01]  /*f6c0*/  FMUL.FTZ R26, R26, UR4 ;  /* 0x000000041a1a7c20 */ /* 0x000fe20008410000 */
[----:B0-----:R-:W-:-:S02]  /*f6d0*/  FSEL R101, R46, -INF , P2 ;  /* 0xff8000002e657808 */ /* 0x001fc40001000000 */
[----:B------:R-:W-:-:S03]  /*f6e0*/  FMNMX.FTZ R72, R69, R72, !PT ;  /* 0x0000004845487209 */ /* 0x000fc60007810000 */
[----:B------:R-:W0:Y:S01]  /*f6f0*/  MUFU.TANH R38, R38 ;  /* 0x0000002600267308 */ /* 0x000e220000002400 */
[----:B--2---:R-:W-:Y:S01]  /*f700*/  FSEL R102, R47, -INF , P3 ;  /* 0xff8000002f667808 */ /* 0x004fe20001800000 */
[----:B------:R-:W-:Y:S01]  /*f710*/  FMUL.FTZ R27, R27, UR4 ;  /* 0x000000041b1b7c20 */ /* 0x000fe20008410000 */
[----:B------:R-:W-:Y:S02]  /*f720*/  ISETP.GT.AND P2, PT, R56, 0x70, PT ;  /* 0x000000703800780c */ /* 0x000fe40003f44270 */
[----:B------:R-:W-:-:S03]  /*f730*/  FMNMX.FTZ R47, R101, R72, !PT ;  /* 0x00000048652f7209 */ /* 0x000fc60007810000 */
[----:B------:R-:W2:Y:S01]  /*f740*/  MUFU.TANH R39, R39 ;  /* 0x0000002700277308 */ /* 0x000ea20000002400 */
[----:B------:R-:W-:Y:S02]  /*f750*/  ISETP.GT.AND P3, PT, R56, 0x71, PT ;  /* 0x000000713800780c */ /* 0x000fe40003f64270 */
[----:B-1----:R-:W-:Y:S02]  /*f760*/  FSEL R34, R34, -INF , P2 ;  /* 0xff80000022227808 */ /* 0x002fe40001000000 */
[----:B------:R-:W-:-:S03]  /*f770*/  FMNMX.FTZ R47, R102, R47, !PT ;  /* 0x0000002f662f7209 */ /* 0x000fc60007810000 */
[----:B------:R-:W1:Y:S01]  /*f780*/  MUFU.TANH R26, R26 ;  /* 0x0000001a001a7308 */ /* 0x000e620000002400 */
[----:B------:R-:W-:Y:S01]  /*f790*/  FFMA.FTZ R46, R60, R21, -R30 ;  /* 0x000000153c2e7223 */ /* 0x000fe2000001081e */
[----:B------:R-:W-:Y:S01]  /*f7a0*/  ISETP.GT.AND P2, PT, R56, 0x78, PT ;  /* 0x000000783800780c */ /* 0x000fe20003f44270 */
[----:B------:R-:W-:Y:S01]  /*f7b0*/  FMUL.FTZ R31, R31, UR4 ;  /* 0x000000041f1f7c20 */ /* 0x000fe20008410000 */
[----:B---3--:R-:W-:Y:S02]  /*f7c0*/  FSEL R35, R35, -INF , P3 ;  /* 0xff80000023237808 */ /* 0x008fe40001800000 */
[----:B------:R-:W-:Y:S02]  /*f7d0*/  FMNMX.FTZ R60, R34, R47, !PT ;  /* 0x0000002f223c7209 */ /* 0x000fe40007810000 */
[----:B------:R-:W3:Y:S01]  /*f7e0*/  MUFU.TANH R27, R27 ;  /* 0x0000001b001b7308 */ /* 0x000ee20000002400 */
[----:B------:R-:W-:Y:S02]  /*f7f0*/  ISETP.GT.AND P3, PT, R56, 0x79, PT ;  /* 0x000000793800780c */ /* 0x000fe40003f64270 */
[----:B0-----:R-:W-:-:S02]  /*f800*/  FSEL R103, R38, -INF , P2 ;  /* 0xff80000026677808 */ /* 0x001fc40001000000 */
[----:B------:R-:W-:Y:S02]  /*f810*/  FMNMX.FTZ R60, R35, R60, !PT ;  /* 0x0000003c233c7209 */ /* 0x000fe40007810000 */
[----:B------:R-:W-:Y:S01]  /*f820*/  ISETP.GT.AND P2, PT, R56, 0x80, PT ;  /* 0x000000803800780c */ /* 0x000fe20003f44270 */
[----:B------:R-:W0:Y:S01]  /*f830*/  MUFU.TANH R31, R31 ;  /* 0x0000001f001f7308 */ /* 0x000e220000002400 */
[----:B--2---:R-:W-:Y:S02]  /*f840*/  FSEL R104, R39, -INF , P3 ;  /* 0xff80000027687808 */ /* 0x004fe40001800000 */
[----:B------:R-:W-:Y:S02]  /*f850*/  FMNMX.FTZ R39, R103, R60, !PT ;  /* 0x0000003c67277209 */ /* 0x000fe40007810000 */
[----:B-1----:R-:W-:Y:S02]  /*f860*/  FSEL R105, R26, -INF , P2 ;  /* 0xff8000001a697808 */ /* 0x002fe40001000000 */
[----:B------:R-:W-:-:S02]  /*f870*/  ISETP.GT.AND P3, PT, R56, 0x81, PT ;  /* 0x000000813800780c */ /* 0x000fc40003f64270 */
[----:B------:R-:W-:Y:S01]  /*f880*/  FMNMX.FTZ R26, R104, R39, !PT ;  /* 0x00000027681a7209 */ /* 0x000fe20007810000 */
[----:B------:R-:W-:Y:S01]  /*f890*/  FFMA.FTZ R47, R33, R21, -R30 ;  /* 0x00000015212f7223 */ /* 0x000fe2000001081e */
[C---:B------:R-:W-:Y:S02]  /*f8a0*/  ISETP.GT.AND P2, PT, R56.reuse, 0x88, PT ;  /* 0x000000883800780c */ /* 0x040fe40003f44270 */
[----:B---3--:R-:W-:Y:S02]  /*f8b0*/  FSEL R33, R27, -INF , P3 ;  /* 0xff8000001b217808 */ /* 0x008fe40001800000 */
[----:B------:R-:W-:Y:S02]  /*f8c0*/  FMNMX.FTZ R26, R105, R26, !PT ;  /* 0x0000001a691a7209 */ /* 0x000fe40007810000 */
[----:B------:R-:W-:Y:S02]  /*f8d0*/  ISETP.GT.AND P3, PT, R56, 0x89, PT ;  /* 0x000000893800780c */ /* 0x000fe40003f64270 */
[----:B------:R-:W-:-:S02]  /*f8e0*/  FSEL R106, R59, -INF , P2 ;  /* 0xff8000003b6a7808 */ /* 0x000fc40001000000 */
[----:B------:R-:W-:Y:S02]  /*f8f0*/  FMNMX.FTZ R27, R33, R26, !PT ;  /* 0x0000001a211b7209 */ /* 0x000fe40007810000 */
[----:B0-----:R-:W-:Y:S02]  /*f900*/  FSEL R31, R31, -INF , P3 ;  /* 0xff8000001f1f7808 */ /* 0x001fe40001800000 */
[----:B------:R-:W-:-:S04]  /*f910*/  FMNMX.FTZ R26, R106, R27, !PT ;  /* 0x0000001b6a1a7209 */ /* 0x000fc80007810000 */
[----:B------:R-:W-:-:S05]  /*f920*/  FMNMX.FTZ R26, R31, R26, !PT ;  /* 0x0000001a1f1a7209 */ /* 0x000fca0007810000 */
[----:B------:R-:W0:Y:S01]  /*f930*/  SHFL.BFLY PT, R27, R26, 0x2, 0x1f ;  /* 0x0c401f001a1b7f89 */ /* 0x000e2200000e0000 */
[-CC-:B------:R-:W-:Y:S01]  /*f940*/  FFMA.FTZ R56, R24, R21.reuse, -R30.reuse ;  /* 0x0000001518387223 */ /* 0x180fe2000001081e */
[----:B------:R1:W-:Y:S02]  /*f950*/  MUFU.EX2 R39, R47 ;  /* 0x0000002f00277308 */ /* 0x0003e40000000800 */
[----:B-1----:R-:W-:Y:S01]  /*f960*/  FFMA.FTZ R47, R25, R21, -R30 ;  /* 0x00000015192f7223 */ /* 0x002fe2000001081e */
[----:B0-----:R-:W-:-:S05]  /*f970*/  FMNMX.FTZ R24, R26, R27, !PT ;  /* 0x0000001b1a187209 */ /* 0x001fca0007810000 */
[----:B------:R-:W0:Y:S01]  /*f980*/  SHFL.BFLY PT, R25, R24, 0x1, 0x1f ;  /* 0x0c201f0018197f89 */ /* 0x000e2200000e0000 */
[----:B------:R1:W-:Y:S02]  /*f990*/  MUFU.EX2 R14, R100 ;  /* 0x00000064000e7308 */ /* 0x0003e40000000800 */
[----:B-1----:R-:W-:Y:S01]  /*f9a0*/  FFMA.FTZ R100, R28, R21, -R30 ;  /* 0x000000151c647223 */ /* 0x002fe2000001081e */
[----:B0-----:R-:W-:-:S04]  /*f9b0*/  FMNMX.FTZ R72, R24, R25, !PT ;  /* 0x0000001918487209 */ /* 0x001fc80007810000 */
[C---:B------:R-:W-:Y:S01]  /*f9c0*/  FSETP.NEU.FTZ.AND P2, PT, R72.reuse, -INF , PT ;  /* 0xff8000004800780b */ /* 0x040fe20003f5d000 */
[----:B------:R-:W-:-:S05]  /*f9d0*/  FMUL.FTZ R28, R72, R21 ;  /* 0x00000015481c7220 */ /* 0x000fca0000410000 */
[----:B------:R-:W-:Y:S01]  /*f9e0*/  FSEL R28, R28, RZ, P2 ;  /* 0x000000ff1c1c7208 */ /* 0x000fe20001000000 */
[-CC-:B------:R-:W-:Y:S01]  /*f9f0*/  FFMA.FTZ R42, R71, R21.reuse, -R30.reuse ;  /* 0x00000015472a7223 */ /* 0x180fe2000001081e */
[-CC-:B------:R-:W-:Y:S01]  /*fa00*/  FFMA.FTZ R38, R99, R21.reuse, -R30.reuse ;  /* 0x0000001563267223 */ /* 0x180fe2000001081e */
[-CC-:B------:R-:W-:Y:S01]  /*fa10*/  FFMA.FTZ R43, R95, R21.reuse, -R30.reuse ;  /* 0x000000155f2b7223 */ /* 0x180fe2000001081e */
[-C--:B------:R-:W-:Y:S01]  /*fa20*/  FFMA.FTZ R71, R37, R21.reuse, -R30 ;  /* 0x0000001525477223 */ /* 0x080fe2000001081e */
[-CC-:B------:R-:W-:Y:S01]  /*fa30*/  FFMA.FTZ R25, R80, R21.reuse, -R28.reuse ;  /* 0x0000001550197223 */ /* 0x180fe2000001081c */
[-C--:B------:R-:W-:Y:S01]  /*fa40*/  FFMA.FTZ R27, R91, R21.reuse, -R28 ;  /* 0x000000155b1b7223 */ /* 0x080fe2000001081c */
        /* <DEDUP_REMOVED lines=11> */
[-C--:B------:R-:W-:Y:S01]  /*fb00*/  FFMA.FTZ R44, R55, R21.reuse, -R30 ;  /* 0x00000015372c7223 */ /* 0x080fe2000001081e */
[-CC-:B------:R-:W-:Y:S01]  /*fb10*/  FFMA.FTZ R30, R90, R21.reuse, -R28.reuse ;  /* 0x000000155a1e7223 */ /* 0x180fe2000001081c */
[----:B------:R-:W0:Y:S01]  /*fb20*/  MUFU.EX2 R63, R63 ;  /* 0x0000003f003f7308 */ /* 0x000e220000000800 */
[-CC-:B------:R-:W-:Y:S01]  /*fb30*/  FFMA.FTZ R90, R92, R21.reuse, -R28.reuse ;  /* 0x000000155c5a7223 */ /* 0x180fe2000001081c */
[----:B------:R-:W-:-:S06]  /*fb40*/  FFMA.FTZ R29, R93, R21, -R28 ;  /* 0x000000155d1d7223 */ /* 0x000fcc000001081c */
[----:B------:R-:W-:Y:S08]  /*fb50*/  MUFU.EX2 R25, R25 ;  /* 0x0000001900197308 */ /* 0x000ff00000000800 */
[----:B------:R-:W1:Y:S08]  /*fb60*/  MUFU.EX2 R27, R27 ;  /* 0x0000001b001b7308 */ /* 0x000e700000000800 */
[----:B------:R-:W2:Y:S01]  /*fb70*/  MUFU.EX2 R88, R88 ;  /* 0x0000005800587308 */ /* 0x000ea20000000800 */
[----:B------:R-:W-:-:S07]  /*fb80*/  FFMA.FTZ R91, R83, R21, -R28 ;  /* 0x00000015535b7223 */ /* 0x000fce000001081c */
[----:B------:R-:W3:Y:S01]  /*fb90*/  MUFU.EX2 R30, R30 ;  /* 0x0000001e001e7308 */ /* 0x000ee20000000800 */
[----:B------:R-:W-:Y:S01]  /*fba0*/  FFMA.FTZ R83, R75, R21, -R28 ;  /* 0x000000154b537223 */ /* 0x000fe2000001081c */
[----:B------:R-:W-:-:S06]  /*fbb0*/  @!P0 VIADD R24, R0, 0x31c40 ;  /* 0x00031c4000188836 */ /* 0x000fcc0000000000 */
[----:B------:R-:W4:Y:S01]  /*fbc0*/  MUFU.EX2 R48, R48 ;  /* 0x0000003000307308 */ /* 0x000f220000000800 */
[-CC-:B------:R-:W-:Y:S01]  /*fbd0*/  FFMA.FTZ R75, R70, R21.reuse, -R28.reuse ;  /* 0x00000015464b7223 */ /* 0x180fe2000001081c */
[----:B------:R-:W-:-:S06]  /*fbe0*/  FFMA.FTZ R70, R77, R21, -R28 ;  /* 0x000000154d467223 */ /* 0x000fcc000001081c */
[----:B------:R-:W4:Y:S01]  /*fbf0*/  MUFU.EX2 R90, R90 ;  /* 0x0000005a005a7308 */ /* 0x000f220000000800 */
[-CC-:B------:R-:W-:Y:S01]  /*fc00*/  FFMA.FTZ R32, R84, R21.reuse, -R28.reuse ;  /* 0x0000001554207223 */ /* 0x180fe2000001081c */
[----:B0-----:R-:W-:Y:S01]  /*fc10*/  FADD.FTZ R77, R62, R63 ;  /* 0x0000003f3e4d7221 */ /* 0x001fe20000010000 */
[----:B------:R-:W-:Y:S01]  /*fc20*/  FFMA.FTZ R52, R85, R21, -R28 ;  /* 0x0000001555347223 */ /* 0x000fe2000001081c */
[----:B------:R-:W-:-:S04]  /*fc30*/  @!P0 PRMT R24, RZ, 0x654, R24 ;  /* 0x00000654ff188816 */ /* 0x000fc80000000018 */
[----:B------:R-:W0:Y:S01]  /*fc40*/  MUFU.EX2 R29, R29 ;  /* 0x0000001d001d7308 */ /* 0x000e220000000800 */
[----:B-1----:R-:W-:Y:S01]  /*fc50*/  FADD.FTZ R85, R25, R27 ;  /* 0x0000001b19557221 */ /* 0x002fe20000010000 */
[----:B------:R-:W-:Y:S01]  /*fc60*/  FFMA.FTZ R84, R86, R21, -R28 ;  /* 0x0000001556547223 */ /* 0x000fe2000001081c */
[----:B--2---:R-:W-:Y:S01]  /*fc70*/  FADD.FTZ R77, R88, R77 ;  /* 0x0000004d584d7221 */ /* 0x004fe20000010000 */
[----:B------:R1:W-:Y:S04]  /*fc80*/  @!P0 SYNCS.ARRIVE.TRANS64.RED.A1T0 RZ, [R24+URZ], RZ ;  /* 0x000000ff18ff89a7 */ /* 0x0003e8000810043f */
[----:B------:R-:W-:Y:S01]  /*fc90*/  MUFU.EX2 R89, R89 ;  /* 0x0000005900597308 */ /* 0x000fe20000000800 */
[----:B---3--:R-:W-:-:S07]  /*fca0*/  FADD.FTZ R85, R30, R85 ;  /* 0x000000551e557221 */ /* 0x008fce0000010000 */
[----:B------:R-:W2:Y:S01]  /*fcb0*/  MUFU.EX2 R91, R91 ;  /* 0x0000005b005b7308 */ /* 0x000ea20000000800 */
[----:B-1----:R-:W-:Y:S01]  /*fcc0*/  F2FP.BF16.F32.PACK_AB R24, R63, R62 ;  /* 0x0000003e3f18723e */ /* 0x002fe200000010ff */
[----:B----4-:R-:W-:-:S06]  /*fcd0*/  FADD.FTZ R62, R48, R77 ;  /* 0x0000004d303e7221 */ /* 0x010fcc0000010000 */
[----:B------:R-:W-:Y:S01]  /*fce0*/  MUFU.EX2 R81, R81 ;  /* 0x0000005100517308 */ /* 0x000fe20000000800 */
[----:B------:R-:W-:Y:S01]  /*fcf0*/  F2FP.BF16.F32.PACK_AB R25, R27, R25 ;  /* 0x000000191b19723e */ /* 0x000fe200000010ff */
[C---:B------:R-:W-:Y:S01]  /*fd00*/  FADD.FTZ R86, R90.reuse, R85 ;  /* 0x000000555a567221 */ /* 0x040fe20000010000 */
[----:B------:R-:W-:-:S05]  /*fd10*/  F2FP.BF16.F32.PACK_AB R27, R90, R30 ;  /* 0x0000001e5a1b723e */ /* 0x000fca00000010ff */
[----:B------:R-:W1:Y:S01]  /*fd20*/  MUFU.EX2 R32, R32 ;  /* 0x0000002000207308 */ /* 0x000e620000000800 */
[-CC-:B------:R-:W-:Y:S01]  /*fd30*/  FFMA.FTZ R30, R64, R21.reuse, -R28.reuse ;  /* 0x00000015401e7223 */ /* 0x180fe2000001081c */
[----:B------:R-:W-:Y:S01]  /*fd40*/  FFMA.FTZ R80, R94, R21, -R28 ;  /* 0x000000155e507223 */ /* 0x000fe2000001081c */
[----:B------:R-:W-:-:S05]  /*fd50*/  FADD.FTZ R62, R15, R62 ;  /* 0x0000003e0f3e7221 */ /* 0x000fca0000010000 */
[----:B------:R-:W3:Y:S01]  /*fd60*/  MUFU.EX2 R82, R82 ;  /* 0x0000005200527308 */ /* 0x000ee20000000800 */
[----:B------:R-:W-:Y:S01]  /*fd70*/  FFMA.FTZ R85, R53, R21, -R28 ;  /* 0x0000001535557223 */ /* 0x000fe2000001081c */
[----:B0-----:R-:W-:-:S06]  /*fd80*/  FADD.FTZ R86, R29, R86 ;  /* 0x000000561d567221 */ /* 0x001fcc0000010000 */
[----:B------:R-:W0:Y:S01]  /*fd90*/  MUFU.EX2 R84, R84 ;  /* 0x0000005400547308 */ /* 0x000e220000000800 */
[-CC-:B------:R-:W-:Y:S01]  /*fda0*/  FFMA.FTZ R54, R76, R21.reuse, -R28.reuse ;  /* 0x000000154c367223 */ /* 0x180fe2000001081c */
[----:B------:R-:W-:-:S06]  /*fdb0*/  FFMA.FTZ R63, R79, R21, -R28 ;  /* 0x000000154f3f7223 */ /* 0x000fcc000001081c */
[----:B------:R-:W4:Y:S01]  /*fdc0*/  MUFU.EX2 R73, R73 ;  /* 0x0000004900497308 */ /* 0x000f220000000800 */
[-CC-:B------:R-:W-:Y:S01]  /*fdd0*/  FFMA.FTZ R79, R69, R21.reuse, -R28.reuse ;  /* 0x00000015454f7223 */ /* 0x180fe2000001081c */
[----:B------:R-:W-:Y:S01]  /*fde0*/  FFMA.FTZ R69, R35, R21, -R28 ;  /* 0x0000001523457223 */ /* 0x000fe2000001081c */
[----:B--2---:R-:W-:-:S05]  /*fdf0*/  FADD.FTZ R35, R91, R86 ;  /* 0x000000565b237221 */ /* 0x004fca0000010000 */
[----:B------:R-:W2:Y:S01]  /*fe00*/  MUFU.EX2 R52, R52 ;  /* 0x0000003400347308 */ /* 0x000ea20000000800 */
[-CC-:B------:R-:W-:Y:S01]  /*fe10*/  FFMA.FTZ R78, R78, R21.reuse, -R28.reuse ;  /* 0x000000154e4e7223 */ /* 0x180fe2000001081c */
[----:B------:R-:W-:-:S06]  /*fe20*/  FFMA.FTZ R26, R61, R21, -R28 ;  /* 0x000000153d1a7223 */ /* 0x000fcc000001081c */
[----:B------:R-:W2:Y:S08]  /*fe30*/  MUFU.EX2 R74, R74 ;  /* 0x0000004a004a7308 */ /* 0x000eb00000000800 */
[----:B------:R3:W-:Y:S01]  /*fe40*/  MUFU.EX2 R53, R30 ;  /* 0x0000001e00357308 */ /* 0x0007e20000000800 */
[----:B-1----:R-:W-:Y:S01]  /*fe50*/  FADD.FTZ R35, R32, R35 ;  /* 0x0000002320237221 */ /* 0x002fe20000010000 */
[----:B---3--:R-:W-:-:S06]  /*fe60*/  FADD.FTZ R30, R89, R62 ;  /* 0x0000003e591e7221 */ /* 0x008fcc0000010000 */
[----:B------:R-:W1:Y:S01]  /*fe70*/  MUFU.EX2 R80, R80 ;  /* 0x0000005000507308 */ /* 0x000e620000000800 */
[----:B------:R-:W-:Y:S01]  /*fe80*/  FFMA.FTZ R62, R33, R21, -R28 ;  /* 0x00000015213e7223 */ /* 0x000fe2000001081c */
[----:B------:R-:W-:-:S06]  /*fe90*/  FADD.FTZ R33, R81, R30 ;  /* 0x0000001e51217221 */ /* 0x000fcc0000010000 */
[----:B------:R-:W-:Y:S01]  /*fea0*/  MUFU.EX2 R65, R65 ;  /* 0x0000004100417308 */ /* 0x000fe20000000800 */
[----:B------:R-:W-:Y:S01]  /*feb0*/  FFMA.FTZ R55, R87, R21, -R28 ;  /* 0x0000001557377223 */ /* 0x000fe2000001081c */
[----:B------:R-:W-:Y:S01]  /*fec0*/  FADD.FTZ R30, R82, R33 ;  /* 0x00000021521e7221 */ /* 0x000fe20000010000 */
[----:B0-----:R-:W-:-:S05]  /*fed0*/  FADD.FTZ R35, R84, R35 ;  /* 0x0000002354237221 */ /* 0x001fca0000010000 */
[----:B------:R-:W0:Y:S01]  /*fee0*/  MUFU.EX2 R54, R54 ;  /* 0x0000003600367308 */ /* 0x000e220000000800 */
[----:B------:R-:W-:-:S07]  /*fef0*/  FFMA.FTZ R77, R67, R21, -R28 ;  /* 0x00000015434d7223 */ /* 0x000fce000001081c */
[----:B------:R-:W-:Y:S01]  /*ff00*/  MUFU.EX2 R66, R66 ;  /* 0x0000004200427308 */ /* 0x000fe20000000800 */
[----:B------:R-:W-:-:S07]  /*ff10*/  FFMA.FTZ R68, R68, R21, -R28 ;  /* 0x0000001544447223 */ /* 0x000fce000001081c */
[----:B------:R3:W-:Y:S01]  /*ff20*/  MUFU.EX2 R0, R26 ;  /* 0x0000001a00007308 */ /* 0x0007e20000000800 */
[-CC-:B------:R-:W-:Y:S01]  /*ff30*/  FFMA.FTZ R76, R98, R21.reuse, -R28.reuse ;  /* 0x00000015624c7223 */ /* 0x180fe2000001081c */
[-CC-:B------:R-:W-:Y:S01]  /*ff40*/  FFMA.FTZ R61, R97, R21.reuse, -R28.reuse ;  /* 0x00000015613d7223 */ /* 0x180fe2000001081c */
[----:B------:R-:W-:-:S05]  /*ff50*/  FFMA.FTZ R64, R57, R21, -R28 ;  /* 0x0000001539407223 */ /* 0x000fca000001081c */
[----:B------:R-:W0:Y:S01]  /*ff60*/  MUFU.EX2 R78, R78 ;  /* 0x0000004e004e7308 */ /* 0x000e220000000800 */
[----:B---3--:R-:W-:Y:S01]  /*ff70*/  F2FP.BF16.F32.PACK_AB R26, R48, R88 ;  /* 0x00000058301a723e */ /* 0x008fe200000010ff */
[-CC-:B------:R-:W-:Y:S01]  /*ff80*/  FFMA.FTZ R101, R101, R21.reuse, -R28.reuse ;  /* 0x0000001565657223 */ /* 0x180fe2000001081c */
[----:B------:R-:W-:-:S05]  /*ff90*/  FFMA.FTZ R102, R102, R21, -R28 ;  /* 0x0000001566667223 */ /* 0x000fca000001081c */
[----:B------:R3:W-:Y:S01]  /*ffa0*/  MUFU.EX2 R48, R63 ;  /* 0x0000003f00307308 */ /* 0x0007e20000000800 */
[-CC-:B------:R-:W-:Y:S01]  /*ffb0*/  FFMA.FTZ R67, R34, R21.reuse, -R28.reuse ;  /* 0x0000001522437223 */ /* 0x180fe2000001081c */
[-CC-:B------:R-:W-:Y:S01]  /*ffc0*/  FFMA.FTZ R103, R103, R21.reuse, -R28.reuse ;  /* 0x0000001567677223 */ /* 0x180fe2000001081c */
[-CC-:B------:R-:W-:Y:S01]  /*ffd0*/  FFMA.FTZ R104, R104, R21.reuse, -R28.reuse ;  /* 0x0000001568687223 */ /* 0x180fe2000001081c */
[----:B------:R-:W-:-:S04]  /*ffe0*/  FFMA.FTZ R105, R105, R21, -R28 ;  /* 0x0000001569697223 */ /* 0x000fc8000001081c */
[----:B------:R-:W0:Y:S01]  /*fff0*/  MUFU.EX2 R58, R58 ;  /* 0x0000003a003a7308 */ /* 0x000e220000000800 */
[-C--:B---3--:R-:W-:Y:S01]  /*10000*/  FFMA.FTZ R63, R31, R21.reuse, -R28 ;  /* 0x000000151f3f7223 */ /* 0x088fe2000001081c */
[----:B----4-:R-:W-:Y:S01]  /*10010*/  FADD.FTZ R31, R73, R30 ;  /* 0x0000001e491f7221 */ /* 0x010fe20000010000 */
[----:B------:R-:W-:Y:S01]  /*10020*/  FFMA.FTZ R106, R106, R21, -R28 ;  /* 0x000000156a6a7223 */ /* 0x000fe2000001081c */
[----:B--2---:R-:W-:Y:S02]  /*10030*/  FADD.FTZ R35, R52, R35 ;  /* 0x0000002334237221 */ /* 0x004fe40000010000 */
[----:B------:R-:W-:Y:S02]  /*10040*/  FADD.FTZ R28, R74, R31 ;  /* 0x0000001f4a1c7221 */ /* 0x000fe40000010000 */
[----:B------:R-:W2:Y:S01]  /*10050*/  MUFU.EX2 R55, R55 ;  /* 0x0000003700377308 */ /* 0x000ea20000000800 */
[----:B------:R3:W-:Y:S01]  /*10060*/  STSM.16.M88.4 [R17+0x24300], R24 ;  /* 0x0243001811007844 */ /* 0x0007e20000000200 */
[----:B-1----:R-:W-:-:S06]  /*10070*/  FADD.FTZ R35, R80, R35 ;  /* 0x0000002350237221 */ /* 0x002fcc0000010000 */
[----:B------:R-:W1:Y:S01]  /*10080*/  MUFU.EX2 R83, R83 ;  /* 0x0000005300537308 */ /* 0x000e620000000800 */
[----:B0-----:R-:W-:-:S07]  /*10090*/  FADD.FTZ R35, R54, R35 ;  /* 0x0000002336237221 */ /* 0x001fce0000010000 */
[----:B------:R-:W0:Y:S01]  /*100a0*/  MUFU.EX2 R49, R49 ;  /* 0x0000003100317308 */ /* 0x000e220000000800 */
[----:B---3--:R-:W-:Y:S01]  /*100b0*/  F2FP.BF16.F32.PACK_AB R24, R89, R15 ;  /* 0x0000000f5918723e */ /* 0x008fe200000010ff */
[----:B------:R-:W-:Y:S01]  /*100c0*/  FADD.FTZ R15, R65, R28 ;  /* 0x0000001c410f7221 */ /* 0x000fe20000010000 */
[----:B------:R-:W-:-:S03]  /*100d0*/  FADD.FTZ R30, R78, R35 ;  /* 0x000000234e1e7221 */ /* 0x000fc60000010000 */
[----:B------:R-:W-:Y:S02]  /*100e0*/  FADD.FTZ R15, R66, R15 ;  /* 0x0000000f420f7221 */ /* 0x000fe40000010000 */
[----:B------:R-:W3:Y:S02]  /*100f0*/  MUFU.EX2 R68, R68 ;  /* 0x0000004400447308 */ /* 0x000ee40000000800 */
[----:B------:R-:W-:-:S06]  /*10100*/  FADD.FTZ R15, R58, R15 ;  /* 0x0000000f3a0f7221 */ /* 0x000fcc0000010000 */
[----:B------:R-:W4:Y:S01]  /*10110*/  MUFU.EX2 R50, R50 ;  /* 0x0000003200327308 */ /* 0x000f220000000800 */
[----:B------:R-:W-:Y:S01]  /*10120*/  F2FP.BF16.F32.PACK_AB R27, R84, R32 ;  /* 0x00000020541b723e */ /* 0x000fe200000010ff */
[----:B--2---:R-:W-:-:S06]  /*10130*/  FADD.FTZ R32, R55, R30 ;  /* 0x0000001e37207221 */ /* 0x004fcc0000010000 */
[----:B------:R-:W2:Y:S01]  /*10140*/  MUFU.EX2 R75, R75 ;  /* 0x0000004b004b7308 */ /* 0x000ea20000000800 */
[----:B------:R-:W-:-:S07]  /*10150*/  FADD.FTZ R34, R14, R15 ;  /* 0x0000000f0e227221 */ /* 0x000fce0000010000 */
[----:B------:R-:W2:Y:S01]  /*10160*/  MUFU.EX2 R42, R42 ;  /* 0x0000002a002a7308 */ /* 0x000ea20000000800 */
[----:B-1----:R-:W-:Y:S01]  /*10170*/  FADD.FTZ R15, R83, R32 ;  /* 0x00000020530f7221 */ /* 0x002fe20000010000 */
[----:B0-----:R-:W-:-:S06]  /*10180*/  FADD.FTZ R35, R49, R34 ;  /* 0x0000002231237221 */ /* 0x001fcc0000010000 */
[----:B------:R-:W0:Y:S01]  /*10190*/  MUFU.EX2 R70, R70 ;  /* 0x0000004600467308 */ /* 0x000e220000000800 */
[----:B------:R-:W-:-:S07]  /*101a0*/  F2FP.BF16.F32.PACK_AB R32, R14, R58 ;  /* 0x0000003a0e20723e */ /* 0x000fce00000010ff */
[----:B------:R-:W1:Y:S01]  /*101b0*/  MUFU.EX2 R43, R43 ;  /* 0x0000002b002b7308 */ /* 0x000e620000000800 */
[----:B---3--:R-:W-:Y:S01]  /*101c0*/  FADD.FTZ R14, R68, R15 ;  /* 0x0000000f440e7221 */ /* 0x008fe20000010000 */
[----:B----4-:R-:W-:-:S06]  /*101d0*/  FADD.FTZ R15, R50, R35 ;  /* 0x00000023320f7221 */ /* 0x010fcc0000010000 */
[----:B------:R-:W3:Y:S01]  /*101e0*/  MUFU.EX2 R76, R76 ;  /* 0x0000004c004c7308 */ /* 0x000ee20000000800 */
[----:B------:R-:W-:-:S07]  /*101f0*/  F2FP.BF16.F32.PACK_AB R34, R50, R49 ;  /* 0x000000313222723e */ /* 0x000fce00000010ff */
[----:B------:R-:W4:Y:S01]  /*10200*/  MUFU.EX2 R46, R46 ;  /* 0x0000002e002e7308 */ /* 0x000f220000000800 */
[----:B--2---:R-:W-:Y:S01]  /*10210*/  FADD.FTZ R49, R75, R14 ;  /* 0x0000000e4b317221 */ /* 0x004fe20000010000 */
[----:B------:R-:W-:-:S06]  /*10220*/  FADD.FTZ R14, R42, R15 ;  /* 0x0000000f2a0e7221 */ /* 0x000fcc0000010000 */
[----:B------:R-:W2:Y:S01]  /*10230*/  MUFU.EX2 R38, R38 ;  /* 0x0000002600267308 */ /* 0x000ea20000000800 */
[----:B0-----:R-:W-:Y:S01]  /*10240*/  FADD.FTZ R49, R70, R49 ;  /* 0x0000003146317221 */ /* 0x001fe20000010000 */
[----:B-1----:R-:W-:-:S06]  /*10250*/  FADD.FTZ R15, R43, R14 ;  /* 0x0000000e2b0f7221 */ /* 0x002fcc0000010000 */
[----:B------:R-:W0:Y:S01]  /*10260*/  MUFU.EX2 R61, R61 ;  /* 0x0000003d003d7308 */ /* 0x000e220000000800 */
[----:B------:R-:W-:Y:S02]  /*10270*/  F2FP.BF16.F32.PACK_AB R25, R91, R29 ;  /* 0x0000001d5b19723e */ /* 0x000fe400000010ff */
[----:B------:R-:W-:Y:S01]  /*10280*/  F2FP.BF16.F32.PACK_AB R26, R82, R81 ;  /* 0x00000051521a723e */ /* 0x000fe200000010ff */
[----:B---3--:R-:W-:-:S04]  /*10290*/  FADD.FTZ R49, R76, R49 ;  /* 0x000000314c317221 */ /* 0x008fc80000010000 */
[----:B------:R-:W1:Y:S01]  /*102a0*/  MUFU.EX2 R60, R60 ;  /* 0x0000003c003c7308 */ /* 0x000e620000000800 */
[----:B----4-:R-:W-:Y:S01]  /*102b0*/  FADD.FTZ R15, R46, R15 ;  /* 0x0000000f2e0f7221 */ /* 0x010fe20000010000 */
[----:B------:R-:W-:Y:S01]  /*102c0*/  F2FP.BF16.F32.PACK_AB R28, R74, R73 ;  /* 0x000000494a1c723e */ /* 0x000fe200000010ff */
[----:B------:R3:W-:Y:S01]  /*102d0*/  STSM.16.M88.4 [R17+0x25b00], R24 ;  /* 0x025b001811007844 */ /* 0x0007e20000000200 */
[----:B------:R-:W-:-:S04]  /*102e0*/  F2FP.BF16.F32.PACK_AB R29, R80, R52 ;  /* 0x00000034501d723e */ /* 0x000fc800000010ff */
[----:B------:R-:W4:Y:S01]  /*102f0*/  MUFU.EX2 R59, R59 ;  /* 0x0000003b003b7308 */ /* 0x000f220000000800 */
[----:B------:R-:W-:Y:S01]  /*10300*/  F2FP.BF16.F32.PACK_AB R30, R66, R65 ;  /* 0x00000041421e723e */ /* 0x000fe200000010ff */
[----:B------:R-:W-:Y:S01]  /*10310*/  FADD.FTZ R50, R0, R49 ;  /* 0x0000003100327221 */ /* 0x000fe20000010000 */
[----:B------:R-:W-:-:S05]  /*10320*/  F2FP.BF16.F32.PACK_AB R31, R78, R54 ;  /* 0x000000364e1f723e */ /* 0x000fca00000010ff */
[----:B------:R-:W4:Y:S01]  /*10330*/  MUFU.EX2 R57, R85 ;  /* 0x0000005500397308 */ /* 0x000f220000000800 */
[----:B---3--:R-:W-:Y:S01]  /*10340*/  F2FP.BF16.F32.PACK_AB R24, R43, R42 ;  /* 0x0000002a2b18723e */ /* 0x008fe200000010ff */
[----:B--2---:R-:W-:-:S06]  /*10350*/  FADD.FTZ R42, R38, R15 ;  /* 0x0000000f262a7221 */ /* 0x004fcc0000010000 */
[----:B------:R-:W2:Y:S01]  /*10360*/  MUFU.EX2 R71, R71 ;  /* 0x0000004700477308 */ /* 0x000ea20000000800 */
[----:B------:R3:W-:Y:S01]  /*10370*/  STSM.16.M88.4 [R17+0x27300], R28 ;  /* 0x0273001c11007844 */ /* 0x0007e20000000200 */
[C---:B0-----:R-:W-:Y:S01]  /*10380*/  FADD.FTZ R15, R61.reuse, R50 ;  /* 0x000000323d0f7221 */ /* 0x041fe20000010000 */
[----:B------:R-:W-:-:S05]  /*10390*/  F2FP.BF16.F32.PACK_AB R27, R61, R0 ;  /* 0x000000003d1b723e */ /* 0x000fca00000010ff */
[----:B------:R-:W0:Y:S01]  /*103a0*/  MUFU.EX2 R64, R64 ;  /* 0x0000004000407308 */ /* 0x000e220000000800 */
[----:B------:R-:W-:-:S07]  /*103b0*/  F2FP.BF16.F32.PACK_AB R33, R83, R55 ;  /* 0x000000375321723e */ /* 0x000fce00000010ff */
[----:B------:R-:W0:Y:S01]  /*103c0*/  MUFU.EX2 R56, R56 ;  /* 0x0000003800387308 */ /* 0x000e220000000800 */
[----:B---3--:R-:W-:Y:S01]  /*103d0*/  FADD.FTZ R29, R39, R42 ;  /* 0x0000002a271d7221 */ /* 0x008fe20000010000 */
[----:B------:R-:W-:Y:S01]  /*103e0*/  FADD.FTZ R30, R48, R15 ;  /* 0x0000000f301e7221 */ /* 0x000fe20000010000 */
[----:B------:R-:W-:Y:S02]  /*103f0*/  F2FP.BF16.F32.PACK_AB R35, R75, R68 ;  /* 0x000000444b23723e */ /* 0x000fe400000010ff */
[----:B-1----:R-:W-:-:S03]  /*10400*/  FADD.FTZ R0, R60, R29 ;  /* 0x0000001d3c007221 */ /* 0x002fc60000010000 */
[----:B------:R-:W1:Y:S01]  /*10410*/  MUFU.EX2 R77, R77 ;  /* 0x0000004d004d7308 */ /* 0x000e620000000800 */
[----:B------:R-:W-:Y:S01]  /*10420*/  FADD.FTZ R30, R53, R30 ;  /* 0x0000001e351e7221 */ /* 0x000fe20000010000 */
[----:B----4-:R-:W-:-:S06]  /*10430*/  FADD.FTZ R0, R59, R0 ;  /* 0x000000003b007221 */ /* 0x010fcc0000010000 */
[----:B------:R-:W3:Y:S01]  /*10440*/  MUFU.EX2 R95, R95 ;  /* 0x0000005f005f7308 */ /* 0x000ee20000000800 */
[----:B------:R-:W-:Y:S01]  /*10450*/  F2FP.BF16.F32.PACK_AB R26, R38, R46 ;  /* 0x0000002e261a723e */ /* 0x000fe200000010ff */
[----:B------:R2:W-:Y:S01]  /*10460*/  STSM.16.M88.4 [R17+0x28b00], R32 ;  /* 0x028b002011007844 */ /* 0x0005e20000000200 */
[----:B------:R-:W4:Y:S05]  /*10470*/  @P5 LDC R38, c[0x0][0x44c] ;  /* 0x00011300ff265b82 */ /* 0x000f2a0000000800 */
[----:B------:R-:W3:Y:S01]  /*10480*/  MUFU.EX2 R82, R79 ;  /* 0x0000004f00527308 */ /* 0x000ee20000000800 */
[----:B------:R-:W-:-:S07]  /*10490*/  FADD.FTZ R15, R57, R30 ;  /* 0x0000001e390f7221 */ /* 0x000fce0000010000 */
[----:B------:R-:W3:Y:S01]  /*104a0*/  MUFU.EX2 R47, R47 ;  /* 0x0000002f002f7308 */ /* 0x000ee20000000800 */
[----:B--2---:R-:W-:Y:S01]  /*104b0*/  FADD.FTZ R33, R71, R0 ;  /* 0x0000000047217221 */ /* 0x004fe20000010000 */
[----:B------:R-:W-:-:S06]  /*104c0*/  F2FP.BF16.F32.PACK_AB R28, R60, R39 ;  /* 0x000000273c1c723e */ /* 0x000fcc00000010ff */
[----:B------:R-:W2:Y:S01]  /*104d0*/  MUFU.EX2 R101, R101 ;  /* 0x0000006500657308 */ /* 0x000ea20000000800 */
[----:B0-----:R-:W-:Y:S01]  /*104e0*/  FADD.FTZ R0, R64, R15 ;  /* 0x0000000f40007221 */ /* 0x001fe20000010000 */
[----:B------:R-:W0:Y:S01]  /*104f0*/  @P5 LDC R39, c[0x0][0x450] ;  /* 0x00011400ff275b82 */ /* 0x000e220000000800 */
[----:B------:R-:W-:-:S05]  /*10500*/  FADD.FTZ R32, R56, R33 ;  /* 0x0000002138207221 */ /* 0x000fca0000010000 */
[----:B------:R-:W2:Y:S01]  /*10510*/  MUFU.EX2 R99, R99 ;  /* 0x0000006300637308 */ /* 0x000ea20000000800 */
[----:B-1----:R-:W-:Y:S01]  /*10520*/  FADD.FTZ R15, R77, R0 ;  /* 0x000000004d0f7221 */ /* 0x002fe20000010000 */
[----:B---3--:R-:W-:-:S06]  /*10530*/  FADD.FTZ R0, R95, R32 ;  /* 0x000000205f007221 */ /* 0x008fcc0000010000 */
[----:B------:R-:W1:Y:S08]  /*10540*/  MUFU.EX2 R102, R102 ;  /* 0x0000006600667308 */ /* 0x000e700000000800 */
[----:B------:R-:W3:Y:S01]  /*10550*/  MUFU.EX2 R41, R41 ;  /* 0x0000002900297308 */ /* 0x000ee20000000800 */
[----:B------:R-:W-:Y:S01]  /*10560*/  FADD.FTZ R34, R82, R15 ;  /* 0x0000000f52227221 */ /* 0x000fe20000010000 */
[----:B------:R-:W-:-:S06]  /*10570*/  FADD.FTZ R0, R47, R0 ;  /* 0x000000002f007221 */ /* 0x000fcc0000010000 */
[----:B------:R-:W0:Y:S01]  /*10580*/  MUFU.EX2 R67, R67 ;  /* 0x0000004300437308 */ /* 0x000e220000000800 */
[----:B------:R-:W-:-:S07]  /*10590*/  F2FP.BF16.F32.PACK_AB R25, R76, R70 ;  /* 0x000000464c19723e */ /* 0x000fce00000010ff */
[----:B------:R-:W0:Y:S01]  /*105a0*/  MUFU.EX2 R100, R100 ;  /* 0x0000006400647308 */ /* 0x000e220000000800 */
[----:B--2---:R-:W-:Y:S01]  /*105b0*/  FADD.FTZ R15, R101, R34 ;  /* 0x00000022650f7221 */ /* 0x004fe20000010000 */
[----:B------:R-:W-:-:S06]  /*105c0*/  FADD.FTZ R0, R99, R0 ;  /* 0x0000000063007221 */ /* 0x000fcc0000010000 */
[----:B------:R-:W2:Y:S01]  /*105d0*/  MUFU.EX2 R14, R69 ;  /* 0x00000045000e7308 */ /* 0x000ea20000000800 */
[----:B------:R1:W-:Y:S07]  /*105e0*/  STSM.16.M88.4 [R17+0x2a300], R24 ;  /* 0x02a3001811007844 */ /* 0x0003ee0000000200 */
[----:B------:R-:W2:Y:S01]  /*105f0*/  MUFU.EX2 R40, R40 ;  /* 0x0000002800287308 */ /* 0x000ea20000000800 */
[----:B------:R-:W-:-:S07]  /*10600*/  F2FP.BF16.F32.PACK_AB R29, R53, R48 ;  /* 0x00000030351d723e */ /* 0x000fce00000010ff */
[----:B------:R-:W2:Y:S01]  /*10610*/  MUFU.EX2 R103, R103 ;  /* 0x0000006700677308 */ /* 0x000ea20000000800 */
[----:B-1----:R-:W-:Y:S01]  /*10620*/  FADD.FTZ R24, R102, R15 ;  /* 0x0000000f66187221 */ /* 0x002fe20000010000 */
[----:B------:R-:W-:Y:S01]  /*10630*/  F2FP.BF16.F32.PACK_AB R30, R71, R59 ;  /* 0x0000003b471e723e */ /* 0x000fe200000010ff */
[----:B---3--:R-:W-:-:S05]  /*10640*/  FADD.FTZ R15, R41, R0 ;  /* 0x00000000290f7221 */ /* 0x008fca0000010000 */
[----:B------:R-:W1:Y:S01]  /*10650*/  MUFU.EX2 R45, R45 ;  /* 0x0000002d002d7308 */ /* 0x000e620000000800 */
[----:B------:R-:W-:Y:S01]  /*10660*/  F2FP.BF16.F32.PACK_AB R31, R64, R57 ;  /* 0x00000039401f723e */ /* 0x000fe200000010ff */
[----:B----4-:R-:W-:-:S06]  /*10670*/  @P5 IMAD.HI.U32 R26, R109, R38, RZ ;  /* 0x000000266d1a5227 */ /* 0x010fcc00078e00ff */
[----:B------:R-:W3:Y:S01]  /*10680*/  MUFU.EX2 R104, R104 ;  /* 0x0000006800687308 */ /* 0x000ee20000000800 */
[----:B0-----:R-:W-:Y:S01]  /*10690*/  FADD.FTZ R25, R67, R24 ;  /* 0x0000001843197221 */ /* 0x001fe20000010000 */
[----:B------:R-:W-:Y:S01]  /*106a0*/  FADD.FTZ R15, R100, R15 ;  /* 0x0000000f640f7221 */ /* 0x000fe20000010000 */
[----:B------:R0:W-:Y:S02]  /*106b0*/  STSM.16.M88.4 [R17+0x2bb00], R28 ;  /* 0x02bb001c11007844 */ /* 0x0001e40000000200 */
[----:B--2---:R-:W-:Y:S01]  /*106c0*/  FADD.FTZ R0, R14, R25 ;  /* 0x000000190e007221 */ /* 0x004fe20000010000 */
[----:B------:R-:W-:Y:S02]  /*106d0*/  F2FP.BF16.F32.PACK_AB R32, R95, R56 ;  /* 0x000000385f20723e */ /* 0x000fe400000010ff */
[----:B------:R-:W-:Y:S02]  /*106e0*/  F2FP.BF16.F32.PACK_AB R33, R82, R77 ;  /* 0x0000004d5221723e */ /* 0x000fe400000010ff */
[----:B------:R-:W-:-:S02]  /*106f0*/  F2FP.BF16.F32.PACK_AB R34, R99, R47 ;  /* 0x0000002f6322723e */ /* 0x000fc400000010ff */
[----:B------:R-:W-:Y:S01]  /*10700*/  F2FP.BF16.F32.PACK_AB R35, R102, R101 ;  /* 0x000000656623723e */ /* 0x000fe200000010ff */
[----:B0-----:R-:W-:Y:S01]  /*10710*/  IMAD.MOV.U32 R28, RZ, RZ, R109 ;  /* 0x000000ffff1c7224 */ /* 0x001fe200078e006d */
[----:B------:R-:W-:Y:S01]  /*10720*/  @P5 SHF.R.U32.HI R28, RZ, R39, R26 ;  /* 0x00000027ff1c5219 */ /* 0x000fe2000001161a */
[----:B------:R-:W-:Y:S01]  /*10730*/  FADD.FTZ R26, R40, R15 ;  /* 0x0000000f281a7221 */ /* 0x000fe20000010000 */
[----:B------:R-:W-:Y:S01]  /*10740*/  FADD.FTZ R15, R103, R0 ;  /* 0x00000000670f7221 */ /* 0x000fe20000010000 */
[----:B------:R-:W-:Y:S02]  /*10750*/  F2FP.BF16.F32.PACK_AB R24, R100, R41 ;  /* 0x000000296418723e */ /* 0x000fe400000010ff */
[C---:B-1----:R-:W-:Y:S01]  /*10760*/  FADD.FTZ R0, R45.reuse, R26 ;  /* 0x0000001a2d007221 */ /* 0x042fe20000010000 */
[----:B------:R-:W-:Y:S02]  /*10770*/  F2FP.BF16.F32.PACK_AB R25, R14, R67 ;  /* 0x000000430e19723e */ /* 0x000fe400000010ff */
[----:B------:R-:W-:-:S02]  /*10780*/  F2FP.BF16.F32.PACK_AB R26, R45, R40 ;  /* 0x000000282d1a723e */ /* 0x000fc400000010ff */
[C---:B---3--:R-:W-:Y:S01]  /*10790*/  F2FP.BF16.F32.PACK_AB R27, R104.reuse, R103 ;  /* 0x00000067681b723e */ /* 0x048fe200000010ff */
[----:B------:R-:W-:Y:S04]  /*107a0*/  STSM.16.M88.4 [R17+0x2d300], R32 ;  /* 0x02d3002011007844 */ /* 0x000fe80000000200 */
[----:B------:R0:W-:Y:S04]  /*107b0*/  STSM.16.M88.4 [R17+0x2eb00], R24 ;  /* 0x02eb001811007844 */ /* 0x0001e80000000200 */
[----:B0-----:R-:W2:Y:S01]  /*107c0*/  LDL R24, [R1+0x84] ;  /* 0x0000840001187983 */ /* 0x001ea20000100800 */
[----:B------:R-:W0:Y:S08]  /*107d0*/  MUFU.EX2 R37, R37 ;  /* 0x0000002500257308 */ /* 0x000e300000000800 */
[----:B------:R-:W1:Y:S08]  /*107e0*/  MUFU.EX2 R105, R105 ;  /* 0x0000006900697308 */ /* 0x000e700000000800 */
[----:B------:R-:W3:Y:S08]  /*107f0*/  MUFU.EX2 R51, R51 ;  /* 0x0000003300337308 */ /* 0x000ef00000000800 */
[----:B------:R-:W4:Y:S08]  /*10800*/  MUFU.EX2 R62, R62 ;  /* 0x0000003e003e7308 */ /* 0x000f300000000800 */
[----:B------:R-:W-:Y:S08]  /*10810*/  MUFU.EX2 R36, R36 ;  /* 0x0000002400247308 */ /* 0x000ff00000000800 */
[----:B------:R-:W4:Y:S08]  /*10820*/  MUFU.EX2 R44, R44 ;  /* 0x0000002c002c7308 */ /* 0x000f300000000800 */
[----:B------:R-:W-:Y:S08]  /*10830*/  MUFU.EX2 R106, R106 ;  /* 0x0000006a006a7308 */ /* 0x000ff00000000800 */
[----:B------:R-:W4:Y:S01]  /*10840*/  MUFU.EX2 R63, R63 ;  /* 0x0000003f003f7308 */ /* 0x000f220000000800 */
[----:B------:R-:W-:Y:S01]  /*10850*/  FADD.FTZ R14, R104, R15 ;  /* 0x0000000f680e7221 */ /* 0x000fe20000010000 */
[----:B0-----:R-:W-:-:S03]  /*10860*/  FADD.FTZ R0, R37, R0 ;  /* 0x0000000025007221 */ /* 0x001fc60000010000 */
[----:B-1----:R-:W-:Y:S01]  /*10870*/  FADD.FTZ R15, R105, R14 ;  /* 0x0000000e690f7221 */ /* 0x002fe20000010000 */
[----:B------:R-:W-:Y:S01]  /*10880*/  IADD3 R14, R28, R107, -R108 ;  /* 0x0000006b1c0e7210 */ /* 0x000fe20007ffe86c */
[C---:B---3--:R-:W-:Y:S01]  /*10890*/  FADD.FTZ R33, R51.reuse, R0 ;  /* 0x0000000033217221 */ /* 0x048fe20000010000 */
[----:B------:R-:W-:Y:S01]  /*108a0*/  F2FP.BF16.F32.PACK_AB R28, R51, R37 ;  /* 0x00000025331c723e */ /* 0x000fe200000010ff */
[C---:B----4-:R-:W-:Y:S01]  /*108b0*/  FADD.FTZ R15, R62.reuse, R15 ;  /* 0x0000000f3e0f7221 */ /* 0x050fe20000010000 */
[----:B------:R-:W-:Y:S01]  /*108c0*/  F2FP.BF16.F32.PACK_AB R29, R62, R105 ;  /* 0x000000693e1d723e */ /* 0x000fe200000010ff */
[----:B------:R-:W-:Y:S01]  /*108d0*/  IMAD.HI R14, R14, 0x38e38e39, RZ ;  /* 0x38e38e390e0e7827 */ /* 0x000fe200078e02ff */
[----:B------:R-:W-:-:S03]  /*108e0*/  F2FP.BF16.F32.PACK_AB R30, R44, R36 ;  /* 0x000000242c1e723e */ /* 0x000fc600000010ff */
[----:B------:R-:W-:Y:S01]  /*108f0*/  FADD.FTZ R33, R36, R33 ;  /* 0x0000002124217221 */ /* 0x000fe20000010000 */
[C---:B------:R-:W-:Y:S01]  /*10900*/  F2FP.BF16.F32.PACK_AB R31, R63.reuse, R106 ;  /* 0x0000006a3f1f723e */ /* 0x040fe200000010ff */
[----:B------:R-:W-:Y:S01]  /*10910*/  FADD.FTZ R106, R106, R15 ;  /* 0x0000000f6a6a7221 */ /* 0x000fe20000010000 */
[----:B------:R-:W-:Y:S01]  /*10920*/  SHF.R.U32.HI R15, RZ, 0x1f, R14 ;  /* 0x0000001fff0f7819 */ /* 0x000fe2000001160e */
[----:B------:R-:W-:Y:S02]  /*10930*/  FADD.FTZ R25, R44, R33 ;  /* 0x000000212c197221 */ /* 0x000fe40000010000 */
[----:B------:R-:W-:Y:S01]  /*10940*/  STSM.16.M88.4 [R17+0x30300], R28 ;  /* 0x0303001c11007844 */ /* 0x000fe20000000200 */
[----:B------:R-:W-:Y:S01]  /*10950*/  FADD.FTZ R0, R63, R106 ;  /* 0x0000006a3f007221 */ /* 0x000fe20000010000 */
[----:B------:R0:W-:Y:S06]  /*10960*/  MEMBAR.ALL.CTA ;  /* 0x0000000000007992 */ /* 0x0001ec0000008000 */
[----:B0-----:R-:W0:Y:S01]  /*10970*/  FENCE.VIEW.ASYNC.S ;  /* 0x00000000000073c6 */ /* 0x001e220000000000 */
[----:B------:R-:W-:-:S03]  /*10980*/  LEA.HI.SX32 R15, R14, R15, 0x1b ;  /* 0x0000000f0e0f7211 */ /* 0x000fc600078fdaff */
[----:B------:R-:W-:Y:S04]  /*10990*/  STL [R1+0x14], R25 ;  /* 0x0000141901007387 */ /* 0x000fe80000100800 */
[----:B------:R1:W-:Y:S02]  /*109a0*/  STL [R1+0x2c], R0 ;  /* 0x00002c0001007387 */ /* 0x0003e40000100800 */
[----:B-1----:R-:W-:Y:S01]  /*109b0*/  VIADD R0, R96, 0xfffffffe ;  /* 0xfffffffe60007836 */ /* 0x002fe20000000000 */
[----:B------:R-:W-:Y:S02]  /*109c0*/  LOP3.LUT R22, R22, 0xfffffffe, RZ, 0xc0, !PT ;  /* 0xfffffffe16167812 */ /* 0x000fe400078ec0ff */
[----:B------:R-:W-:Y:S02]  /*109d0*/  CS2R R70, SRZ ;  /* 0x0000000000467805 */ /* 0x000fe4000001ff00 */
[----:B------:R-:W-:Y:S01]  /*109e0*/  CS2R R68, SRZ ;  /* 0x0000000000447805 */ /* 0x000fe2000001ff00 */
[----:B------:R-:W-:Y:S01]  /*109f0*/  STL [R1+0x10], R0 ;  /* 0x0000100001007387 */ /* 0x000fe20000100800 */
[----:B------:R-:W-:-:S02]  /*10a00*/  @P5 LOP3.LUT R22, R22, 0x1, RZ, 0xfc, !PT ;  /* 0x0000000116165812 */ /* 0x000fc400078efcff */
        /* <DEDUP_REMOVED lines=21> */
[----:B--2---:R-:W-:-:S04]  /*10b60*/  VIMNMX R24, R24, R15, !PT ;  /* 0x0000000f18187248 */ /* 0x004fc80007fe0100 */
[----:B------:R-:W-:Y:S01]  /*10b70*/  ISETP.GE.AND P2, PT, R0, R24, PT ;  /* 0x000000180000720c */ /* 0x000fe20003f46270 */
[----:B------:R1:W-:Y:S02]  /*10b80*/  STL [R1+0x24], R24 ;  /* 0x0000241801007387 */ /* 0x0003e40000100800 */
[----:B-1----:R-:W-:Y:S01]  /*10b90*/  CS2R R24, SRZ ;  /* 0x0000000000187805 */ /* 0x002fe2000001ff00 */
[----:B0-----:R-:W-:-:S09]  /*10ba0*/  NOP ;  /* 0x0000000000007918 */ /* 0x001fd20000000000 */
[----:B------:R-:W-:Y:S05]  /*10bb0*/  @!P2 BRA `(.L_x_11794) ;  /* 0x0000005c0010a947 */ /* 0x000fea0003800000 */
[----:B------:R0:W5:Y:S01]  /*10bc0*/  LDL.LU R151, [R1+0x38] ;  /* 0x0000380001977983 */ /* 0x0001620000300800 */
[----:B------:R-:W-:Y:S02]  /*10bd0*/  IMAD.MOV.U32 R150, RZ, RZ, R72 ;  /* 0x000000ffff967224 */ /* 0x000fe400078e0048 */
[----:B------:R-:W-:Y:S02]  /*10be0*/  IMAD.MOV.U32 R15, RZ, RZ, R20 ;  /* 0x000000ffff0f7224 */ /* 0x000fe400078e0014 */
[----:B------:R-:W-:Y:S02]  /*10bf0*/  IMAD.MOV.U32 R14, RZ, RZ, R19 ;  /* 0x000000ffff0e7224 */ /* 0x000fe400078e0013 */
[----:B------:R-:W-:-:S07]  /*10c00*/  IMAD.MOV.U32 R71, RZ, RZ, RZ ;  /* 0x000000ffff477224 */ /* 0x000fce00078e00ff */
.L_x_11805:
[----:B------:R-:W2:Y:S01]  /*10c10*/  LDL R21, [R1+0x5c] ;  /* 0x00005c0001157983 */ /* 0x000ea20000100800 */
[----:B------:R-:W-:Y:S01]  /*10c20*/  VIADD R19, R14, 0x1 ;  /* 0x000000010e137836 */ /* 0x000fe20000000000 */
[----:B------:R-:W-:Y:S05]  /*10c30*/  YIELD ;  /* 0x0000000000007946 */ /* 0x000fea0003800000 */
[----:B------:R-:W-:-:S04]  /*10c40*/  ISETP.NE.AND P3, PT, R19, 0x2, PT ;  /* 0x000000021300780c */ /* 0x000fc80003f65270 */
[----:B------:R-:W-:Y:S02]  /*10c50*/  SEL R20, RZ, 0x1, P3 ;  /* 0x00000001ff147807 */ /* 0x000fe40001800000 */
[----:B------:R-:W-:Y:S02]  /*10c60*/  SEL R19, R19, RZ, P3 ;  /* 0x000000ff13137207 */ /* 0x000fe40001800000 */
[----:B--2---:R-:W-:Y:S02]  /*10c70*/  ISETP.NE.AND P2, PT, R21, RZ, PT ;  /* 0x000000ff1500720c */ /* 0x004fe40003f45270 */
[----:B-----5:R-:W-:-:S05]  /*10c80*/  LOP3.LUT R21, R151, R20, RZ, 0x3c, !PT ;  /* 0x0000001497157212 */ /* 0x020fca00078e3cff */
[----:B------:R1:W-:Y:S06]  /*10c90*/  STL [R1+0x38], R21 ;  /* 0x0000381501007387 */ /* 0x0003ec0000100800 */
[----:B------:R-:W-:Y:S05]  /*10ca0*/  @P2 BRA `(.L_x_11795) ;  /* 0x0000000000302947 */ /* 0x000fea0003800000 */
[----:B------:R-:W-:Y:S05]  /*10cb0*/  @!P1 BRA `(.L_x_11796) ;  /* 0x0000000000049947 */ /* 0x000fea0003800000 */
[----:B------:R-:W-:Y:S01]  /*10cc0*/  BPT.TRAP 0x1 ;  /* 0x000000040000795c */ /* 0x000fe20000300000 */
.L_x_11796:
[----:B------:R-:W-:Y:S01]  /*10cd0*/  IMAD R20, R19, 0x8, R16 ;  /* 0x0000000813147824 */ /* 0x000fe200078e0210 */
[----:B-1----:R-:W-:-:S04]  /*10ce0*/  SHF.L.U32 R21, R21, 0x1f, RZ ;  /* 0x0000001f15157819 */ /* 0x002fc800000006ff */
[----:B------:R1:W2:Y:S01]  /*10cf0*/  SYNCS.PHASECHK.TRANS64.TRYWAIT P3, [R20+URZ+0x31c30], R21 ;  /* 0x031c3015140075a7 */ /* 0x0002a2000806017f */
[----:B------:R-:W-:Y:S05]  /*10d00*/  @!P1 BRA `(.L_x_11797) ;  /* 0x0000000000049947 */ /* 0x000fea0003800000 */
[----:B------:R-:W-:Y:S01]  /*10d10*/  BPT.TRAP 0x1 ;  /* 0x000000040000795c */ /* 0x000fe20000300000 */
.L_x_11797:
[----:B------:R-:W-:Y:S04]  /*10d20*/  BSSY B0, `(.L_x_11795) ;  /* 0x0000004000007945 */ /* 0x000fe80003800000 */
[----:B--2---:R-:W-:Y:S05]  /*10d30*/  @P3 BRA `(.L_x_11798) ;  /* 0x0000000000083947 */ /* 0x004fea0003800000 */
[----:B------:R-:W2:Y:S02]  /*10d40*/  SYNCS.PHASECHK.TRANS64.TRYWAIT P3, [R20+URZ+0x31c30], R21 ;  /* 0x031c3015140075a7 */ /* 0x000ea4000806017f */
[----:B--2---:R-:W-:Y:S05]  /*10d50*/  @!P3 BRA `(.L_x_11799) ;  /* 0x0000017400d8b947 */ /* 0x004fea0003800000 */
.L_x_11798:
[----:B------:R-:W-:Y:S05]  /*10d60*/  BSYNC B0 ;  /* 0x0000000000007941 */ /* 0x000fea0003800000 */
.L_x_11795:
[----:B-12---:R-:W2:Y:S01]  /*10d70*/  LDL R20, [R1+0x68] ;  /* 0x0000680001147983 */ /* 0x006ea20000100800 */
[----:B------:R-:W1:Y:S01]  /*10d80*/  S2R R72, SR_TID.X ;  /* 0x0000000000487919 */ /* 0x000e620000002100 */
[----:B------:R-:W-:Y:S01]  /*10d90*/  IMAD.MOV.U32 R73, RZ, RZ, -0x7fffffe0 ;  /* 0x80000020ff497424 */ /* 0x000fe200078e00ff */
[----:B------:R-:W-:Y:S05]  /*10da0*/  WARPSYNC.ALL ;  /* 0x0000000000007948 */ /* 0x000fea0003800000 */
[----:B------:R-:W-:Y:S01]  /*10db0*/  R2UR UR59, R73 ;  /* 0x00000000493b72ca */ /* 0x000fe200000e0000 */
[----:B------:R-:W-:Y:S01]  /*10dc0*/  IMAD.MOV.U32 R147, RZ, RZ, -0x7fffffe0 ;  /* 0x80000020ff937424 */ /* 0x000fe200078e00ff */
[----:B-1----:R-:W-:-:S05]  /*10dd0*/  SHF.R.U32.HI R72, RZ, 0x7, R72 ;  /* 0x00000007ff487819 */ /* 0x002fca0000011648 */
[----:B------:R-:W-:-:S05]  /*10de0*/  VIADD R76, R72, 0x8 ;  /* 0x00000008484c7836 */ /* 0x000fca0000000000 */
[----:B------:R1:W-:Y:S01]  /*10df0*/  BAR.SYNC.DEFER_BLOCKING R76, 0x100 ;  /* 0x0004004c0000751d */ /* 0x0003e20000010000 */
[----:B------:R-:W-:Y:S02]  /*10e00*/  MOV R82, UR59 ;  /* 0x0000003b00527c02 */ /* 0x000fe40008000f00 */
[----:B------:R-:W-:Y:S02]  /*10e10*/  R2UR UR59, R147 ;  /* 0x00000000933b72ca */ /* 0x000fe400000e0000 */
[----:B------:R-:W-:Y:S02]  /*10e20*/  R2UR UR56, R8 ;  /* 0x00000000083872ca */ /* 0x000fe400000e0000 */
[----:B------:R-:W-:Y:S01]  /*10e30*/  R2UR UR57, R9 ;  /* 0x00000000093972ca */ /* 0x000fe200000e0000 */
[----:B------:R-:W-:Y:S01]  /*10e40*/  WARPGROUP.ARRIVE ;  /* 0x00000000000079c5 */ /* 0x000fe20000000000 */
[----:B------:R-:W-:Y:S02]  /*10e50*/  IMAD.MOV.U32 R75, RZ, RZ, -0x7fffffe0 ;  /* 0x80000020ff4b7424 */ /* 0x000fe400078e00ff */
[----:B------:R-:W-:-:S03]  /*10e60*/  IMAD.MOV.U32 R21, RZ, RZ, -0x7fffffe0 ;  /* 0x80000020ff157424 */ /* 0x000fc600078e00ff */
[C---:B------:R-:W-:Y:S02]  /*10e70*/  R2UR UR7, R75.reuse ;  /* 0x000000004b0772ca */ /* 0x040fe400000e0000 */
[----:B------:R-:W-:Y:S02]  /*10e80*/  R2UR UR11, R75 ;  /* 0x000000004b0b72ca */ /* 0x000fe400000e0000 */
[C---:B------:R-:W-:Y:S02]  /*10e90*/  R2UR UR9, R21.reuse ;  /* 0x00000000150972ca */ /* 0x040fe400000e0000 */
[----:B------:R-:W-:-:S07]  /*10ea0*/  R2UR UR5, R21 ;  /* 0x00000000150572ca */ /* 0x000fce00000e0000 */
[----:B-1----:R-:W-:Y:S02]  /*10eb0*/  MOV R76, UR7 ;  /* 0x00000007004c7c02 */ /* 0x002fe40008000f00 */
[----:B------:R-:W-:Y:S01]  /*10ec0*/  UMOV UR7, UR11 ;  /* 0x0000000b00077c82 */ /* 0x000fe20008000000 */
[----:B------:R-:W-:Y:S02]  /*10ed0*/  R2UR UR11, R73 ;  /* 0x00000000490b72ca */ /* 0x000fe400000e0000 */
[----:B------:R-:W-:Y:S02]  /*10ee0*/  MOV R79, UR9 ;  /* 0x00000009004f7c02 */ /* 0x000fe40008000f00 */
[----:B------:R-:W-:-:S09]  /*10ef0*/  R2UR UR9, R9 ;  /* 0x00000000090972ca */ /* 0x000fd200000e0000 */
[----:B------:R-:W-:Y:S01]  /*10f00*/  MOV R81, UR11 ;  /* 0x0000000b00517c02 */ /* 0x000fe20008000f00 */
[----:B------:R-:W-:Y:S01]  /*10f10*/  UMOV UR11, UR5 ;  /* 0x00000005000b7c82 */ /* 0x000fe20008000000 */
[----:B------:R-:W-:Y:S02]  /*10f20*/  R2UR UR5, R75 ;  /* 0x000000004b0572ca */ /* 0x000fe400000e0000 */
[C---:B------:R-:W-:Y:S02]  /*10f30*/  R2UR UR15, R21.reuse ;  /* 0x00000000150f72ca */ /* 0x040fe400000e0000 */
[C---:B------:R-:W-:Y:S02]  /*10f40*/  R2UR UR23, R21.reuse ;  /* 0x00000000151772ca */ /* 0x040fe400000e0000 */
[C---:B------:R-:W-:Y:S02]  /*10f50*/  R2UR UR35, R21.reuse ;  /* 0x00000000152372ca */ /* 0x040fe400000e0000 */
[----:B------:R-:W-:-:S02]  /*10f60*/  R2UR UR47, R21 ;  /* 0x00000000152f72ca */ /* 0x000fc400000e0000 */
[----:B------:R-:W-:-:S03]  /*10f70*/  R2UR UR55, R21 ;  /* 0x00000000153772ca */ /* 0x000fc600000e0000 */
[----:B------:R-:W-:Y:S01]  /*10f80*/  IMAD.U32 R21, RZ, RZ, UR5 ;  /* 0x00000005ff157e24 */ /* 0x000fe2000f8e00ff */
[----:B------:R-:W-:Y:S01]  /*10f90*/  R2UR UR5, R9 ;  /* 0x00000000090572ca */ /* 0x000fe200000e0000 */
[----:B--2---:R-:W-:-:S04]  /*10fa0*/  IMAD R146, R19, 0x6c0, R20 ;  /* 0x000006c013927824 */ /* 0x004fc800078e0214 */
[----:B------:R-:W-:-:S05]  /*10fb0*/  VIADD R72, R146, 0xc0 ;  /* 0x000000c092487836 */ /* 0x000fca0000000000 */
[----:B------:R-:W-:-:S13]  /*10fc0*/  R2UR UR58, R72 ;  /* 0x00000000483a72ca */ /* 0x000fda00000e0000 */
[----:B------:R-:W-:Y:S02]  /*10fd0*/  MOV R83, UR58 ;  /* 0x0000003a00537c02 */ /* 0x000fe40008000f00 */
[----:B------:R-:W-:-:S13]  /*10fe0*/  R2UR UR58, R146 ;  /* 0x00000000923a72ca */ /* 0x000fda00000e0000 */
[----:B------:R-:W-:Y:S01]  /*10ff0*/  HGMMA.64x16x16.F32.BF16 R136, gdesc[UR56], RZ, !UPT, gsb0 ;  /* 0x00200000388879f0 */ /* 0x000fe2000c0018ff */
[C---:B------:R-:W-:Y:S02]  /*11000*/  VIADD R74, R146.reuse, 0x80 ;  /* 0x00000080924a7836 */ /* 0x040fe40000000000 */
[----:B------:R-:W-:-:S03]  /*11010*/  VIADD R20, R146, 0x40 ;  /* 0x0000004092147836 */ /* 0x000fc60000000000 */
[----:B------:R-:W-:Y:S01]  /*11020*/  R2UR UR10, R74 ;  /* 0x000000004a0a72ca */ /* 0x000fe200000e0000 */
[----:B------:R-:W-:Y:S01]  /*11030*/  VIADD R74, R146, 0x140 ;  /* 0x00000140924a7836 */ /* 0x000fe20000000000 */
[----:B------:R-:W-:Y:S01]  /*11040*/  R2UR UR4, R20 ;  /* 0x00000000140472ca */ /* 0x000fe200000e0000 */
[----:B------:R-:W-:-:S03]  /*11050*/  VIADD R20, R146, 0x100 ;  /* 0x0000010092147836 */ /* 0x000fc60000000000 */
[----:B------:R-:W-:Y:S02]  /*11060*/  R2UR UR6, R74 ;  /* 0x000000004a0672ca */ /* 0x000fe400000e0000 */
[----:B------:R-:W-:Y:S01]  /*11070*/  R2UR UR8, R20 ;  /* 0x00000000140872ca */ /* 0x000fe200000e0000 */
[----:B------:R-:W-:-:S10]  /*11080*/  VIADD R72, R146, 0x180 ;  /* 0x0000018092487836 */ /* 0x000fd40000000000 */
[----:B------:R-:W-:Y:S01]  /*11090*/  MOV R77, UR6 ;  /* 0x00000006004d7c02 */ /* 0x000fe20008000f00 */
[----:B------:R-:W-:Y:S01]  /*110a0*/  UMOV UR6, UR10 ;  /* 0x0000000a00067c82 */ /* 0x000fe20008000000 */
[----:B------:R-:W-:Y:S02]  /*110b0*/  R2UR UR10, R72 ;  /* 0x00000000480a72ca */ /* 0x000fe400000e0000 */
[----:B------:R-:W-:Y:S02]  /*110c0*/  MOV R78, UR8 ;  /* 0x00000008004e7c02 */ /* 0x000fe40008000f00 */
[----:B------:R-:W-:-:S09]  /*110d0*/  R2UR UR8, R8 ;  /* 0x00000000080872ca */ /* 0x000fd200000e0000 */
[----:B------:R-:W-:Y:S01]  /*110e0*/  MOV R80, UR10 ;  /* 0x0000000a00507c02 */ /* 0x000fe20008000f00 */
[----:B------:R-:W-:Y:S01]  /*110f0*/  UMOV UR10, UR4 ;  /* 0x00000004000a7c82 */ /* 0x000fe20008000000 */
[----:B------:R-:W-:Y:S02]  /*11100*/  WARPGROUP.DEPBAR.LE gsb0, 0x0 ;  /* 0x00008000000079c5 */ /* 0x000fe40000010000 */
[----:B------:R-:W-:-:S06]  /*11110*/  WARPGROUP.ARRIVE ;  /* 0x00000000000079c5 */ /* 0x000fcc0000000000 */
[----:B------:R-:W-:Y:S01]  /*11120*/  HGMMA.64x16x16.F32.BF16 R128, gdesc[UR8], RZ, !UPT, gsb0 ;  /* 0x00200000088079f0 */ /* 0x000fe2000c0018ff */
[C---:B------:R-:W-:Y:S02]  /*11130*/  VIADD R20, R146.reuse, 0x1c0 ;  /* 0x000001c092147836 */ /* 0x040fe40000000000 */
[----:B------:R-:W-:-:S03]  /*11140*/  VIADD R74, R146, 0x42 ;  /* 0x00000042924a7836 */ /* 0x000fc60000000000 */
[----:B------:R-:W-:Y:S01]  /*11150*/  R2UR UR14, R20 ;  /* 0x00000000140e72ca */ /* 0x000fe200000e0000 */
[----:B------:R-:W-:Y:S01]  /*11160*/  VIADD R20, R146, 0x2 ;  /* 0x0000000292147836 */ /* 0x000fe20000000000 */
[----:B------:R-:W-:Y:S01]  /*11170*/  R2UR UR26, R74 ;  /* 0x000000004a1a72ca */ /* 0x000fe200000e0000 */
[----:B------:R-:W-:-:S03]  /*11180*/  VIADD R74, R146, 0x142 ;  /* 0x00000142924a7836 */ /* 0x000fc60000000000 */
[----:B------:R-:W-:Y:S01]  /*11190*/  R2UR UR22, R20 ;  /* 0x00000000141672ca */ /* 0x000fe200000e0000 */
[----:B------:R-:W-:Y:S01]  /*111a0*/  VIADD R20, R146, 0xc2 ;  /* 0x000000c292147836 */ /* 0x000fe20000000000 */
[----:B------:R-:W-:Y:S01]  /*111b0*/  R2UR UR42, R74 ;  /* 0x000000004a2a72ca */ /* 0x000fe200000e0000 */
[----:B------:R-:W-:-:S03]  /*111c0*/  VIADD R74, R146, 0x240 ;  /* 0x00000240924a7836 */ /* 0x000fc60000000000 */
[----:B------:R-:W-:Y:S01]  /*111d0*/  R2UR UR34, R20 ;  /* 0x00000000142272ca */ /* 0x000fe200000e0000 */
[----:B------:R-:W-:Y:S01]  /*111e0*/  VIADD R20, R146, 0x182 ;  /* 0x0000018292147836 */ /* 0x000fe20000000000 */
[----:B------:R-:W-:-:S04]  /*111f0*/  R2UR UR4, R74 ;  /* 0x000000004a0472ca */ /* 0x000fc800000e0000 */
[----:B------:R-:W-:Y:S01]  /*11200*/  R2UR UR46, R20 ;  /* 0x00000000142e72ca */ /* 0x000fe200000e0000 */
[----:B------:R-:W-:-:S05]  /*11210*/  VIADD R20, R146, 0x202 ;  /* 0x0000020292147836 */ /* 0x000fca0000000000 */
[----:B------:R-:W-:-:S03]  /*11220*/  R2UR UR54, R20 ;  /* 0x00000000143672ca */ /* 0x000fc600000e0000 */
[----:B------:R-:W-:Y:S01]  /*11230*/  IMAD.U32 R20, RZ, RZ, UR4 ;  /* 0x00000004ff147e24 */ /* 0x000fe2000f8e00ff */
[----:B------:R-:W-:Y:S01]  /*11240*/  R2UR UR4, R8 ;  /* 0x00000000080472ca */ /* 0x000fe200000e0000 */
[----:B------:R-:W-:Y:S02]  /*11250*/  WARPGROUP.DEPBAR.LE gsb0, 0x0 ;  /* 0x00008000000079c5 */ /* 0x000fe40000010000 */
[----:B------:R-:W-:-:S10]  /*11260*/  WARPGROUP.ARRIVE ;  /* 0x00000000000079c5 */ /* 0x000fd40000000000 */
[----:B------:R-:W-:Y:S01]  /*11270*/  HGMMA.64x16x16.F32.BF16 R120, gdesc[UR4], RZ, !UPT, gsb0 ;  /* 0x00200000047879f0 */ /* 0x000fe2000c0018ff */
[----:B------:R-:W-:Y:S02]  /*11280*/  R2UR UR59, R82 ;  /* 0x00000000523b72ca */ /* 0x000fe400000e0000 */
[----:B------:R-:W-:Y:S02]  /*11290*/  R2UR UR58, R83 ;  /* 0x00000000533a72ca */ /* 0x000fe400000e0000 */
[----:B------:R-:W-:Y:S02]  /*112a0*/  R2UR UR56, R8 ;  /* 0x00000000083872ca */ /* 0x000fe400000e0000 */
[----:B------:R-:W-:Y:S01]  /*112b0*/  R2UR UR57, R9 ;  /* 0x00000000093972ca */ /* 0x000fe200000e0000 */
[----:B------:R-:W-:-:S05]  /*112c0*/  VIADD R74, R146, 0x2c0 ;  /* 0x000002c0924a7836 */ /* 0x000fca0000000000 */
[----:B------:R-:W-:Y:S01]  /*112d0*/  R2UR UR40, R74 ;  /* 0x000000004a2872ca */ /* 0x000fe200000e0000 */
[----:B------:R-:W-:Y:S01]  /*112e0*/  VIADD R74, R146, 0x340 ;  /* 0x00000340924a7836 */ /* 0x000fe20000000000 */
[----:B------:R-:W-:Y:S02]  /*112f0*/  WARPGROUP.DEPBAR.LE gsb0, 0x0 ;  /* 0x00008000000079c5 */ /* 0x000fe40000010000 */
[----:B------:R-:W-:-:S06]  /*11300*/  WARPGROUP.ARRIVE ;  /* 0x00000000000079c5 */ /* 0x000fcc0000000000 */
[----:B------:R-:W-:Y:S01]  /*11310*/  HGMMA.64x16x16.F32.BF16 R112, gdesc[UR56], RZ, !UPT, gsb0 ;  /* 0x00200000387079f0 */ /* 0x000fe2000c0018ff */
[C---:B------:R-:W-:Y:S02]  /*11320*/  R2UR UR27, R75.reuse ;  /* 0x000000004b1b72ca */ /* 0x040fe400000e0000 */
[C---:B------:R-:W-:Y:S02]  /*11330*/  R2UR UR43, R75.reuse ;  /* 0x000000004b2b72ca */ /* 0x040fe400000e0000 */
[C---:B------:R-:W-:Y:S02]  /*11340*/  R2UR UR41, R75.reuse ;  /* 0x000000004b2972ca */ /* 0x040fe400000e0000 */
        /* <DEDUP_REMOVED lines=9> */
[----:B------:R-:W-:Y:S02]  /*113e0*/  R2UR UR58, R74 ;  /* 0x000000004a3a72ca */ /* 0x000fe400000e0000 */
[----:B------:R-:W-:Y:S02]  /*113f0*/  R2UR UR59, R75 ;  /* 0x000000004b3b72ca */ /* 0x000fe400000e0000 */
[----:B------:R-:W-:-:S02]  /*11400*/  R2UR UR8, R78 ;  /* 0x000000004e0872ca */ /* 0x000fc400000e0000 */
[----:B------:R-:W-:Y:S02]  /*11410*/  R2UR UR56, R8 ;  /* 0x00000000083872ca */ /* 0x000fe400000e0000 */
[----:B------:R-:W-:-:S05]  /*11420*/  R2UR UR57, R9 ;  /* 0x00000000093972ca */ /* 0x000fca00000e0000 */
[----:B------:R-:W-:Y:S02]  /*11430*/  MOV R157, UR58 ;  /* 0x0000003a009d7c02 */ /* 0x000fe40008000f00 */
[----:B------:R-:W-:Y:S01]  /*11440*/  MOV R152, UR59 ;  /* 0x0000003b00987c02 */ /* 0x000fe20008000f00 */
[----:B------:R-:W-:Y:S01]  /*11450*/  UMOV UR59, UR9 ;  /* 0x00000009003b7c82 */ /* 0x000fe20008000000 */
[----:B------:R-:W-:Y:S01]  /*11460*/  UMOV UR58, UR8 ;  /* 0x00000008003a7c82 */ /* 0x000fe20008000000 */
        /* <DEDUP_REMOVED lines=17> */
[----:B------:R-:W-:Y:S01]  /*11580*/  VIADD R72, R146, 0x200 ;  /* 0x0000020092487836 */ /* 0x000fe20000000000 */
[----:B------:R-:W-:Y:S02]  /*11590*/  R2UR UR12, R8 ;  /* 0x00000000080c72ca */ /* 0x000fe400000e0000 */
[----:B------:R-:W-:Y:S02]  /*115a0*/  R2UR UR13, R9 ;  /* 0x00000000090d72ca */ /* 0x000fe400000e0000 */
[----:B------:R-:W-:Y:S01]  /*115b0*/  R2UR UR18, R72 ;  /* 0x00000000481272ca */ /* 0x000fe200000e0000 */
[----:B------:R-:W-:-:S05]  /*115c0*/  VIADD R72, R146, 0x82 ;  /* 0x0000008292487836 */ /* 0x000fca0000000000 */
[----:B------:R-:W-:Y:S01]  /*115d0*/  R2UR UR30, R72 ;  /* 0x00000000481e72ca */ /* 0x000fe200000e0000 */
        /* <DEDUP_REMOVED lines=9> */
[----:B------:R-:W-:-:S05]  /*11670*/  VIADD R72, R146, 0x300 ;  /* 0x0000030092487836 */ /* 0x000fca0000000000 */
[----:B------:R-:W-:Y:S01]  /*11680*/  R2UR UR48, R72 ;  /* 0x00000000483072ca */ /* 0x000fe200000e0000 */
[----:B------:R-:W-:Y:S01]  /*11690*/  VIADD R72, R146, 0x380 ;  /* 0x0000038092487836 */ /* 0x000fe20000000000 */
[C---:B------:R-:W-:Y:S02]  /*116a0*/  R2UR UR19, R73.reuse ;  /* 0x00000000491372ca */ /* 0x040fe400000e0000 */
[C---:B------:R-:W-:Y:S02]  /*116b0*/  R2UR UR31, R73.reuse ;  /* 0x00000000491f72ca */ /* 0x040fe400000e0000 */
[C---:B------:R-:W-:Y:S02]  /*116c0*/  R2UR UR39, R73.reuse ;  /* 0x00000000492772ca */ /* 0x040fe400000e0000 */
[C---:B------:R-:W-:Y:S02]  /*116d0*/  R2UR UR51, R73.reuse ;  /* 0x00000000493372ca */ /* 0x040fe400000e0000 */
[----:B------:R-:W-:-:S02]  /*116e0*/  R2UR UR29, R73 ;  /* 0x00000000491d72ca */ /* 0x000fc400000e0000 */
[C---:B------:R-:W-:Y:S02]  /*116f0*/  R2UR UR49, R73.reuse ;  /* 0x00000000493172ca */ /* 0x040fe400000e0000 */
[----:B------:R-:W-:Y:S01]  /*11700*/  R2UR UR36, R72 ;  /* 0x00000000482472ca */ /* 0x000fe200000e0000 */
[----:B------:R-:W-:Y:S01]  /*11710*/  VIADD R72, R146, 0x400 ;  /* 0x0000040092487836 */ /* 0x000fe20000000000 */
[----:B------:R-:W-:Y:S01]  /*11720*/  R2UR UR37, R73 ;  /* 0x00000000492572ca */ /* 0x000fe200000e0000 */
[----:B------:R-:W-:-:S03]  /*11730*/  IMAD.MOV.U32 R73, RZ, RZ, -0x7fffffe0 ;  /* 0x80000020ff497424 */ /* 0x000fc600078e00ff */
[----:B------:R-:W-:Y:S01]  /*11740*/  R2UR UR32, R72 ;  /* 0x00000000482072ca */ /* 0x000fe200000e0000 */
[C---:B------:R-:W-:Y:S01]  /*11750*/  VIADD R72, R146.reuse, 0x242 ;  /* 0x0000024292487836 */ /* 0x040fe20000000000 */
[----:B------:R-:W-:Y:S01]  /*11760*/  R2UR UR33, R73 ;  /* 0x00000000492172ca */ /* 0x000fe200000e0000 */
[----:B------:R-:W-:Y:S01]  /*11770*/  IMAD.MOV.U32 R73, RZ, RZ, -0x7fffffe0 ;  /* 0x80000020ff497424 */ /* 0x000fe200078e00ff */
[----:B------:R1:W-:Y:S01]  /*11780*/  STL [R1+0xf0], R16 ;  /* 0x0000f01001007387 */ /* 0x0003e20000100800 */
[----:B------:R-:W-:-:S03]  /*11790*/  VIADD R74, R146, 0x282 ;  /* 0x00000282924a7836 */ /* 0x000fc60000000000 */
[----:B------:R2:W-:Y:S01]  /*117a0*/  STL [R1+0xec], R15 ;  /* 0x0000ec0f01007387 */ /* 0x0005e20000100800 */
[----:B------:R-:W-:Y:S01]  /*117b0*/  IMAD.MOV.U32 R75, RZ, RZ, -0x7fffffe0 ;  /* 0x80000020ff4b7424 */ /* 0x000fe200078e00ff */
[----:B-1----:R-:W-:Y:S02]  /*117c0*/  MOV R16, UR61 ;  /* 0x0000003d00107c02 */ /* 0x002fe40008000f00 */
[----:B------:R-:W-:Y:S02]  /*117d0*/  R2UR UR61, R73 ;  /* 0x00000000493d72ca */ /* 0x000fe400000e0000 */
[----:B--2---:R-:W-:Y:S01]  /*117e0*/  MOV R15, UR60 ;  /* 0x0000003c000f7c02 */ /* 0x004fe20008000f00 */
        /* <DEDUP_REMOVED lines=11> */
[----:B------:R-:W-:-:S02]  /*118a0*/  R2UR UR16, R8 ;  /* 0x00000000081072ca */ /* 0x000fc400000e0000 */
[----:B------:R-:W-:Y:S01]  /*118b0*/  R2UR UR17, R9 ;  /* 0x00000000091172ca */ /* 0x000fe200000e0000 */
[----:B------:R-:W-:Y:S02]  /*118c0*/  WARPGROUP.DEPBAR.LE gsb0, 0x0 ;  /* 0x00008000000079c5 */ /* 0x000fe40000010000 */
[----:B------:R-:W-:Y:S02]  /*118d0*/  R2UR UR8, R74 ;  /* 0x000000004a0872ca */ /* 0x000fe400000e0000 */
[----:B------:R-:W-:Y:S02]  /*118e0*/  R2UR UR9, R75 ;  /* 0x000000004b0972ca */ /* 0x000fe400000e0000 */
[----:B------:R-:W-:Y:S02]  /*118f0*/  R2UR UR56, R72 ;  /* 0x00000000483872ca */ /* 0x000fe400000e0000 */
[----:B------:R-:W-:Y:S02]  /*11900*/  R2UR UR57, R73 ;  /* 0x00000000493972ca */ /* 0x000fe400000e0000 */
[----:B------:R-:W-:-:S06]  /*11910*/  WARPGROUP.ARRIVE ;  /* 0x00000000000079c5 */ /* 0x000fcc0000000000 */
[----:B------:R-:W-:Y:S01]  /*11920*/  HGMMA.64x16x16.F32.BF16 R72, gdesc[UR16], RZ, !UPT, gsb0 ;  /* 0x00200000104879f0 */ /* 0x000fe2000c0018ff */
[----:B------:R-:W-:Y:S02]  /*11930*/  R2UR UR20, R6 ;  /* 0x00000000061472ca */ /* 0x000fe400000e0000 */
[----:B------:R-:W-:Y:S01]  /*11940*/  R2UR UR21, R7 ;  /* 0x00000000071572ca */ /* 0x000fe200000e0000 */
[----:B------:R-:W-:Y:S02]  /*11950*/  WARPGROUP.DEPBAR.LE gsb0, 0x0 ;  /* 0x00008000000079c5 */ /* 0x000fe40000010000 */
[----:B------:R-:W-:-:S10]  /*11960*/  WARPGROUP.ARRIVE ;  /* 0x00000000000079c5 */ /* 0x000fd40000000000 */
[----:B------:R-:W-:Y:S01]  /*11970*/  HGMMA.64x16x16.F32.BF16 R136, gdesc[UR20], R136, gsb0 ;  /* 0x00200000148879f0 */ /* 0x000fe20008001888 */
[----:B------:R-:W-:Y:S01]  /*11980*/  UMOV UR16, UR24 ;  /* 0x0000001800107c82 */ /* 0x000fe20008000000 */
[----:B------:R-:W-:Y:S01]  /*11990*/  UMOV UR17, UR25 ;  /* 0x0000001900117c82 */ /* 0x000fe20008000000 */
        /* <DEDUP_REMOVED lines=33> */
[----:B------:R-:W-:Y:S01]  /*11bb0*/  IMAD.U32 R144, RZ, RZ, UR4 ;  /* 0x00000004ff907e24 */ /* 0x000fe2000f8e00ff */
[----:B------:R-:W-:Y:S01]  /*11bc0*/  UMOV UR4, UR44 ;  /* 0x0000002c00047c82 */ /* 0x000fe20008000000 */
[----:B------:R-:W-:Y:S01]  /*11bd0*/  IMAD.U32 R145, RZ, RZ, UR5 ;  /* 0x00000005ff917e24 */ /* 0x000fe2000f8e00ff */
[----:B------:R-:W-:Y:S01]  /*11be0*/  UMOV UR5, UR45 ;  /* 0x0000002d00057c82 */ /* 0x000fe20008000000 */
[----:B------:R-:W-:Y:S02]  /*11bf0*/  R2UR UR44, R6 ;  /* 0x00000000062c72ca */ /* 0x000fe400000e0000 */
[----:B------:R-:W-:Y:S01]  /*11c00*/  R2UR UR45, R7 ;  /* 0x00000000072d72ca */ /* 0x000fe200000e0000 */
[----:B------:R-:W-:Y:S02]  /*11c10*/  VIADD R148, R146, 0x382 ;  /* 0x0000038292947836 */ /* 0x000fe40000000000 */
[----:B------:R-:W-:-:S03]  /*11c20*/  IMAD.MOV.U32 R149, RZ, RZ, -0x7fffffe0 ;  /* 0x80000020ff957424 */ /* 0x000fc600078e00ff */
[----:B------:R-:W-:Y:S01]  /*11c30*/  R2UR UR6, R148 ;  /* 0x00000000940672ca */ /* 0x000fe200000e0000 */
[----:B------:R-:W-:Y:S02]  /*11c40*/  WARPGROUP.DEPBAR.LE gsb0, 0x0 ;  /* 0x00008000000079c5 */ /* 0x000fe40000010000 */
[----:B------:R-:W-:-:S06]  /*11c50*/  WARPGROUP.ARRIVE ;  /* 0x00000000000079c5 */ /* 0x000fcc0000000000 */
[----:B------:R-:W-:Y:S01]  /*11c60*/  HGMMA.64x16x16.F32.BF16 R88, gdesc[UR44], R88, gsb0 ;  /* 0x002000002c5879f0 */ /* 0x000fe20008001858 */
[----:B------:R-:W-:-:S03]  /*11c70*/  R2UR UR7, R149 ;  /* 0x00000000950772ca */ /* 0x000fc600000e0000 */
[----:B------:R-:W-:Y:S01]  /*11c80*/  MOV R155, UR6 ;  /* 0x00000006009b7c02 */ /* 0x000fe20008000f00 */
[----:B------:R-:W-:Y:S01]  /*11c90*/  UMOV UR6, UR48 ;  /* 0x0000003000067c82 */ /* 0x000fe20008000000 */
[----:B------:R-:W-:-:S08]  /*11ca0*/  R2UR UR48, R6 ;  /* 0x00000000063072ca */ /* 0x000fd000000e0000 */
[----:B------:R-:W-:Y:S01]  /*11cb0*/  MOV R156, UR7 ;  /* 0x00000007009c7c02 */ /* 0x000fe20008000f00 */
[----:B------:R-:W-:Y:S01]  /*11cc0*/  UMOV UR7, UR49 ;  /* 0x0000003100077c82 */ /* 0x000fe20008000000 */
[----:B------:R-:W-:Y:S01]  /*11cd0*/  R2UR UR49, R7 ;  /* 0x00000000073172ca */ /* 0x000fe200000e0000 */
[----:B------:R-:W-:Y:S02]  /*11ce0*/  WARPGROUP.DEPBAR.LE gsb0, 0x0 ;  /* 0x00008000000079c5 */ /* 0x000fe40000010000 */
[----:B------:R-:W-:-:S10]  /*11cf0*/  WARPGROUP.ARRIVE ;  /* 0x00000000000079c5 */ /* 0x000fd40000000000 */
[----:B------:R-:W-:Y:S01]  /*11d00*/  HGMMA.64x16x16.F32.BF16 R80, gdesc[UR48], R80, gsb0 ;  /* 0x00200000305079f0 */ /* 0x000fe20008001850 */
[----:B------:R-:W-:Y:S02]  /*11d10*/  R2UR UR52, R6 ;  /* 0x00000000063472ca */ /* 0x000fe400000e0000 */
[----:B------:R-:W-:Y:S01]  /*11d20*/  R2UR UR53, R7 ;  /* 0x00000000073572ca */ /* 0x000fe200000e0000 */
[----:B------:R-:W-:Y:S02]  /*11d30*/  VIADD R148, R146, 0x3c2 ;  /* 0x000003c292947836 */ /* 0x000fe40000000000 */
        /* <DEDUP_REMOVED lines=13> */
[----:B------:R-:W-:Y:S02]  /*11e10*/  WARPGROUP.DEPBAR.LE gsb0, 0x0 ;  /* 0x00008000000079c5 */ /* 0x000fe40000010000 */
[----:B------:R-:W-:-:S06]  /*11e20*/  WARPGROUP.ARRIVE ;  /* 0x00000000000079c5 */ /* 0x000fcc0000000000 */
[----:B------:R-:W-:Y:S01]  /*11e30*/  HGMMA.64x16x16.F32.BF16 R72, gdesc[UR52], R72, gsb0 ;  /* 0x00200000344879f0 */ /* 0x000fe20008001848 */
[----:B------:R-:W-:Y:S01]  /*11e40*/  UMOV UR42, UR22 ;  /* 0x00000016002a7c82 */ /* 0x000fe20008000000 */
[----:B------:R-:W-:Y:S01]  /*11e50*/  UMOV UR43, UR23 ;  /* 0x00000017002b7c82 */ /* 0x000fe20008000000 */
[----:B------:R-:W-:Y:S01]  /*11e60*/  R2UR UR22, R148 ;  /* 0x00000000941672ca */ /* 0x000fe200000e0000 */
[----:B------:R-:W-:Y:S01]  /*11e70*/  VIADD R148, R146, 0x4c0 ;  /* 0x000004c092947836 */ /* 0x000fe20000000000 */
[----:B------:R-:W-:Y:S01]  /*11e80*/  R2UR UR23, R149 ;  /* 0x00000000951772ca */ /* 0x000fe200000e0000 */
[----:B------:R-:W-:-:S03]  /*11e90*/  IMAD.MOV.U32 R149, RZ, RZ, -0x7fffffe0 ;  /* 0x80000020ff957424 */ /* 0x000fc600078e00ff */
[----:B------:R-:W-:Y:S02]  /*11ea0*/  R2UR UR38, R148 ;  /* 0x00000000942672ca */ /* 0x000fe400000e0000 */
[----:B------:R-:W-:Y:S02]  /*11eb0*/  R2UR UR39, R149 ;  /* 0x00000000952772ca */ /* 0x000fe400000e0000 */
[----:B------:R-:W-:Y:S02]  /*11ec0*/  R2UR UR36, R12 ;  /* 0x000000000c2472ca */ /* 0x000fe400000e0000 */
[----:B------:R-:W-:-:S07]  /*11ed0*/  R2UR UR37, R13 ;  /* 0x000000000d2572ca */ /* 0x000fce00000e0000 */
[----:B------:R-:W-:Y:S02]  /*11ee0*/  MOV R153, UR38 ;  /* 0x0000002600997c02 */ /* 0x000fe40008000f00 */
[----:B------:R-:W-:Y:S02]  /*11ef0*/  MOV R154, UR39 ;  /* 0x00000027009a7c02 */ /* 0x000fe40008000f00 */
[----:B------:R-:W-:Y:S02]  /*11f00*/  R2UR UR38, R20 ;  /* 0x00000000142672ca */ /* 0x000fe400000e0000 */
[----:B------:R-:W-:Y:S01]  /*11f10*/  R2UR UR39, R21 ;  /* 0x00000000152772ca */ /* 0x000fe200000e0000 */
[----:B------:R-:W-:Y:S02]  /*11f20*/  WARPGROUP.DEPBAR.LE gsb0, 0x0 ;  /* 0x00008000000079c5 */ /* 0x000fe40000010000 */
[----:B------:R-:W-:-:S10]  /*11f30*/  WARPGROUP.ARRIVE ;  /* 0x00000000000079c5 */ /* 0x000fd40000000000 */
[----:B------:R-:W-:Y:S01]  /*11f40*/  HGMMA.64x16x16.F32.BF16 R136, gdesc[UR36], R136, gsb0 ;  /* 0x00200000248879f0 */ /* 0x000fe20008001888 */
[----:B------:R1:W-:Y:S04]  /*11f50*/  STL [R1+0xe8], R14 ;  /* 0x0000e80e01007387 */ /* 0x0003e80000100800 */
[----:B------:R2:W-:Y:S01]  /*11f60*/  STL [R1+0xe4], R0 ;  /* 0x0000e40001007387 */ /* 0x0005e20000100800 */
[----:B-1----:R-:W-:Y:S01]  /*11f70*/  MOV R14, UR23 ;  /* 0x00000017000e7c02 */ /* 0x002fe20008000f00 */
[----:B------:R-:W-:Y:S01]  /*11f80*/  UMOV UR23, UR21 ;  /* 0x0000001500177c82 */ /* 0x000fe20008000000 */
[----:B------:R-:W-:Y:S02]  /*11f90*/  R2UR UR21, R13 ;  /* 0x000000000d1572ca */ /* 0x000fe400000e0000 */
[----:B--2---:R-:W-:Y:S01]  /*11fa0*/  MOV R0, UR22 ;  /* 0x0000001600007c02 */ /* 0x004fe20008000f00 */
[----:B------:R-:W-:Y:S01]  /*11fb0*/  UMOV UR22, UR20 ;  /* 0x0000001400167c82 */ /* 0x000fe20008000000 */
[----:B------:R-:W-:Y:S01]  /*11fc0*/  R2UR UR20, R12 ;  /* 0x000000000c1472ca */ /* 0x000fe200000e0000 */
[----:B------:R-:W-:-:S02]  /*11fd0*/  WARPGROUP.DEPBAR.LE gsb0, 0x0 ;  /* 0x00008000000079c5 */ /* 0x000fc40000010000 */
[----:B------:R-:W-:-:S10]  /*11fe0*/  WARPGROUP.ARRIVE ;  /* 0x00000000000079c5 */ /* 0x000fd40000000000 */
[----:B------:R-:W-:Y:S01]  /*11ff0*/  HGMMA.64x16x16.F32.BF16 R128, gdesc[UR20], R128, gsb0 ;  /* 0x00200000148079f0 */ /* 0x000fe20008001880 */
        /* <DEDUP_REMOVED lines=12> */
[----:B------:R-:W-:Y:S02]  /*120c0*/  R2UR UR52, R12 ;  /* 0x000000000c3472ca */ /* 0x000fe400000e0000 */
[----:B------:R-:W-:Y:S01]  /*120d0*/  R2UR UR53, R13 ;  /* 0x000000000d3572ca */ /* 0x000fe200000e0000 */
[----:B------:R-:W-:Y:S02]  /*120e0*/  WARPGROUP.DEPBAR.LE gsb0, 0x0 ;  /* 0x00008000000079c5 */ /* 0x000fe40000010000 */
[----:B------:R-:W-:-:S10]  /*120f0*/  WARPGROUP.ARRIVE ;  /* 0x00000000000079c5 */ /* 0x000fd40000000000 */
        /* <DEDUP_REMOVED lines=17> */
[----:B------:R-:W-:Y:S02]  /*12210*/  VIADD R20, R146, 0x500 ;  /* 0x0000050092147836 */ /* 0x000fe40000000000 */
[----:B------:R-:W-:-:S03]  /*12220*/  IMAD.MOV.U32 R21, RZ, RZ, -0x7fffffe0 ;  /* 0x80000020ff157424 */ /* 0x000fc600078e00ff */
[----:B------:R-:W-:Y:S02]  /*12230*/  R2UR UR30, R20 ;  /* 0x00000000141e72ca */ /* 0x000fe400000e0000 */
[----:B------:R-:W-:Y:S01]  /*12240*/  R2UR UR31, R21 ;  /* 0x00000000151f72ca */ /* 0x000fe200000e0000 */
[----:B------:R-:W-:Y:S02]  /*12250*/  WARPGROUP.DEPBAR.LE gsb0, 0x0 ;  /* 0x00008000000079c5 */ /* 0x000fe40000010000 */
[----:B------:R-:W-:-:S06]  /*12260*/  WARPGROUP.ARRIVE ;  /* 0x00000000000079c5 */ /* 0x000fcc0000000000 */
[----:B------:R-:W-:Y:S01]  /*12270*/  HGMMA.64x16x16.F32.BF16 R80, gdesc[UR40], R80, gsb0 ;  /* 0x00200000285079f0 */ /* 0x000fe20008001850 */
[----:B------:R-:W-:Y:S02]  /*12280*/  VIADD R20, R146, 0x540 ;  /* 0x0000054092147836 */ /* 0x000fe40000000000 */
[----:B------:R-:W-:-:S03]  /*12290*/  IMAD.MOV.U32 R148, RZ, RZ, R152 ;  /* 0x000000ffff947224 */ /* 0x000fc600078e0098 */
[----:B------:R-:W-:Y:S01]  /*122a0*/  R2UR UR26, R20 ;  /* 0x00000000141a72ca */ /* 0x000fe200000e0000 */
[----:B------:R-:W-:Y:S01]  /*122b0*/  IMAD.MOV.U32 R20, RZ, RZ, R148 ;  /* 0x000000ffff147224 */ /* 0x000fe200078e0094 */
[----:B------:R-:W-:Y:S01]  /*122c0*/  MOV R152, UR31 ;  /* 0x0000001f00987c02 */ /* 0x000fe20008000f00 */
[----:B------:R-:W-:Y:S01]  /*122d0*/  UMOV UR31, UR59 ;  /* 0x0000003b001f7c82 */ /* 0x000fe20008000000 */
[----:B------:R-:W-:Y:S01]  /*122e0*/  MOV R149, UR30 ;  /* 0x0000001e00957c02 */ /* 0x000fe20008000f00 */
[----:B------:R-:W-:Y:S01]  /*122f0*/  UMOV UR30, UR58 ;  /* 0x0000003a001e7c82 */ /* 0x000fe20008000000 */
[----:B------:R-:W-:Y:S01]  /*12300*/  UMOV UR22, UR56 ;  /* 0x0000003800167c82 */ /* 0x000fe20008000000 */
[----:B------:R-:W-:Y:S01]  /*12310*/  UMOV UR23, UR57 ;  /* 0x0000003900177c82 */ /* 0x000fe20008000000 */
[----:B------:R-:W-:Y:S02]  /*12320*/  R2UR UR59, R20 ;  /* 0x00000000143b72ca */ /* 0x000fe400000e0000 */
[----:B------:R-:W-:-:S02]  /*12330*/  R2UR UR58, R157 ;  /* 0x000000009d3a72ca */ /* 0x000fc400000e0000 */
        /* <DEDUP_REMOVED lines=9> */
[----:B------:R-:W-:-:S05]  /*123d0*/  IMAD.MOV.U32 R21, RZ, RZ, -0x7fffffe0 ;  /* 0x80000020ff157424 */ /* 0x000fca00078e00ff */
[----:B------:R-:W-:Y:S01]  /*123e0*/  R2UR UR27, R21 ;  /* 0x00000000151b72ca */ /* 0x000fe200000e0000 */
[----:B------:R-:W-:Y:S02]  /*123f0*/  WARPGROUP.DEPBAR.LE gsb0, 0x0 ;  /* 0x00008000000079c5 */ /* 0x000fe40000010000 */
[----:B------:R-:W-:-:S06]  /*12400*/  WARPGROUP.ARRIVE ;  /* 0x00000000000079c5 */ /* 0x000fcc0000000000 */
[----:B------:R-:W-:Y:S04]  /*12410*/  HGMMA.64x16x16.F32.BF16 R136, gdesc[UR56], R136, gsb0 ;  /* 0x00200000388879f0 */ /* 0x000fe80008001888 */
[----:B------:R-:W-:Y:S02]  /*12420*/  MOV R148, UR27 ;  /* 0x0000001b00947c02 */ /* 0x000fe40008000f00 */
[----:B------:R-:W-:Y:S02]  /*12430*/  MOV R147, UR26 ;  /* 0x0000001a00937c02 */ /* 0x000fe40008000f00 */
        /* <DEDUP_REMOVED lines=160> */
[----:B------:R-:W-:-:S02]  /*12e40*/  R2UR UR17, R3 ;  /* 0x00000000031172ca */ /* 0x000fc400000e0000 */
[----:B------:R-:W-:Y:S02]  /*12e50*/  R2UR UR61, R16 ;  /* 0x00000000103d72ca */ /* 0x000fe400000e0000 */
[----:B------:R1:W5:Y:S01]  /*12e60*/  LDL.LU R16, [R1+0xf0] ;  /* 0x0000f00001107983 */ /* 0x0003620000300800 */
[----:B------:R-:W-:-:S03]  /*12e70*/  R2UR UR60, R15 ;  /* 0x000000000f3c72ca */ /* 0x000fc600000e0000 */
[----:B------:R1:W5:Y:S04]  /*12e80*/  LDL.LU R15, [R1+0xec] ;  /* 0x0000ec00010f7983 */ /* 0x0003680000300800 */
[----:B------:R1:W5:Y:S04]  /*12e90*/  LDL.LU R14, [R1+0xe8] ;  /* 0x0000e800010e7983 */ /* 0x0003680000300800 */
[----:B------:R1:W5:Y:S01]  /*12ea0*/  LDL.LU R0, [R1+0xe4] ;  /* 0x0000e40001007983 */ /* 0x0003620000300800 */
[----:B------:R-:W-:Y:S02]  /*12eb0*/  WARPGROUP.DEPBAR.LE gsb0, 0x0 ;  /* 0x00008000000079c5 */ /* 0x000fe40000010000 */
[----:B------:R-:W-:-:S06]  /*12ec0*/  WARPGROUP.ARRIVE ;  /* 0x00000000000079c5 */ /* 0x000fcc0000000000 */
        /* <DEDUP_REMOVED lines=38> */
[----:B-1----:R-:W-:Y:S05]  /*13130*/  @P2 BRA `(.L_x_11800) ;  /* 0x0000000000302947 */ /* 0x002fea0003800000 */
[----:B------:R-:W-:Y:S05]  /*13140*/  @!P1 BRA `(.L_x_11801) ;  /* 0x0000000000049947 */ /* 0x000fea0003800000 */
[----:B------:R-:W-:Y:S01]  /*13150*/  BPT.TRAP 0x1 ;  /* 0x000000040000795c */ /* 0x000fe20000300000 */
.L_x_11801:
[----:B------:R-:W-:Y:S01]  /*13160*/  SHF.L.U32 R20, R151, 0x1f, RZ ;  /* 0x0000001f97147819 */ /* 0x000fe200000006ff */
[----:B-----5:R-:W-:-:S04]  /*13170*/  IMAD R21, R14, 0x8, R16 ;  /* 0x000000080e157824 */ /* 0x020fc800078e0210 */
[----:B------:R1:W2:Y:S01]  /*13180*/  SYNCS.PHASECHK.TRANS64.TRYWAIT P2, [R21+URZ+0x31c50], R20 ;  /* 0x031c5014150075a7 */ /* 0x0002a2000804017f */
[----:B------:R-:W-:Y:S05]  /*13190*/  @!P1 BRA `(.L_x_11802) ;  /* 0x0000000000049947 */ /* 0x000fea0003800000 */
[----:B------:R-:W-:Y:S01]  /*131a0*/  BPT.TRAP 0x1 ;  /* 0x000000040000795c */ /* 0x000fe20000300000 */
.L_x_11802:
[----:B------:R-:W-:Y:S04]  /*131b0*/  BSSY B0, `(.L_x_11800) ;  /* 0x0000004000007945 */ /* 0x000fe80003800000 */
[----:B--2---:R-:W-:Y:S05]  /*131c0*/  @P2 BRA `(.L_x_11803) ;  /* 0x0000000000082947 */ /* 0x004fea0003800000 */
[----:B------:R-:W2:Y:S02]  /*131d0*/  SYNCS.PHASECHK.TRANS64.TRYWAIT P2, [R21+URZ+0x31c50], R20 ;  /* 0x031c5014150075a7 */ /* 0x000ea4000804017f */
[----:B--2---:R-:W-:Y:S05]  /*131e0*/  @!P2 BRA `(.L_x_11804) ;  /* 0x0000015000c8a947 */ /* 0x004fea0003800000 */
.L_x_11803:
[----:B------:R-:W-:Y:S05]  /*131f0*/  BSYNC B0 ;  /* 0x0000000000007941 */ /* 0x000fea0003800000 */
.L_x_11800:
[----:B------:R-:W3:Y:S01]  /*13200*/  LDL R145, [R1+0x80] ;  /* 0x0000800001917983 */ /* 0x000ee20000100800 */
[----:B-12---:R-:W1:Y:S03]  /*13210*/  LDC R21, c[0x0][0x448] ;  /* 0x00011200ff157b82 */ /* 0x006e660000000800 */
[----:B------:R-:W3:Y:S01]  /*13220*/  LDL R20, [R1+0x8c] ;  /* 0x00008c0001147983 */ /* 0x000ee20000100800 */
[----:B------:R-:W-:Y:S01]  /*13230*/  FMUL.FTZ R138, R138, UR60 ;  /* 0x0000003c8a8a7c20 */ /* 0x000fe20008410000 */
[----:B-1----:R-:W-:-:S03]  /*13240*/  ISETP.NE.AND P2, PT, R21, 0x1, PT ;  /* 0x000000011500780c */ /* 0x002fc60003f45270 */
[----:B------:R-:W1:Y:S10]  /*13250*/  MUFU.TANH R149, R138 ;  /* 0x0000008a00957308 */ /* 0x000e740000002400 */
[----:B------:R-:W2:Y:S08]  /*13260*/  @P2 LDC R144, c[0x0][0x44c] ;  /* 0x00011300ff902b82 */ /* 0x000eb00000000800 */
[----:B------:R-:W4:Y:S01]  /*13270*/  @P2 LDC R21, c[0x0][0x450] ;  /* 0x00011400ff152b82 */ /* 0x000f220000000800 */
[----:B------:R-:W-:-:S04]  /*13280*/  FMUL.FTZ R143, R143, UR60 ;  /* 0x0000003c8f8f7c20 */ /* 0x000fc80008410000 */
[----:B------:R1:W-:Y:S01]  /*13290*/  MUFU.TANH R147, R143 ;  /* 0x0000008f00937308 */ /* 0x0003e20000002400 */
[----:B------:R-:W-:Y:S02]  /*132a0*/  FMUL.FTZ R152, R115, UR60 ;  /* 0x0000003c73987c20 */ /* 0x000fe40008410000 */
[----:B------:R-:W4:Y:S01]  /*132b0*/  LDL R115, [R1+0x28] ;  /* 0x0000280001737983 */ /* 0x000f220000100800 */
[----:B-1----:R-:W-:Y:S02]  /*132c0*/  IMAD.MOV.U32 R143, RZ, RZ, R149 ;  /* 0x000000ffff8f7224 */ /* 0x002fe400078e0095 */
[----:B------:R-:W-:Y:S01]  /*132d0*/  FMUL.FTZ R149, R119, UR60 ;  /* 0x0000003c77957c20 */ /* 0x000fe20008410000 */
[----:B------:R-:W-:Y:S01]  /*132e0*/  FMUL.FTZ R119, R98, UR60 ;  /* 0x0000003c62777c20 */ /* 0x000fe20008410000 */
[----:B------:R-:W-:Y:S01]  /*132f0*/  FMUL.FTZ R98, R101, UR60 ;  /* 0x0000003c65627c20 */ /* 0x000fe20008410000 */
[----:B------:R-:W-:Y:S02]  /*13300*/  FMUL.FTZ R101, R92, UR60 ;  /* 0x0000003c5c657c20 */ /* 0x000fe40008410000 */
[----:B------:R-:W4:Y:S01]  /*13310*/  LDL R92, [R1+0x7c] ;  /* 0x00007c00015c7983 */ /* 0x000f220000100800 */
[----:B---3--:R-:W-:-:S04]  /*13320*/  IMAD.IADD R20, R20, 0x1, R145 ;  /* 0x0000000114147824 */ /* 0x008fc800078e0291 */
[----:B--2---:R-:W-:-:S05]  /*13330*/  @P2 IMAD.HI.U32 R144, R20, R144, RZ ;  /* 0x0000009014902227 */ /* 0x004fca00078e00ff */
[----:B----4-:R-:W-:Y:S01]  /*13340*/  @P2 SHF.R.U32.HI R20, RZ, R21, R144 ;  /* 0x00000015ff142219 */ /* 0x010fe20000011690 */
[----:B------:R-:W-:Y:S01]  /*13350*/  FMUL.FTZ R21, R137, UR60 ;  /* 0x0000003c89157c20 */ /* 0x000fe20008410000 */
[----:B------:R-:W-:Y:S01]  /*13360*/  FMUL.FTZ R137, R141, UR60 ;  /* 0x0000003c8d897c20 */ /* 0x000fe20008410000 */
[----:B------:R-:W-:Y:S02]  /*13370*/  FMUL.FTZ R141, R91, UR60 ;  /* 0x0000003c5b8d7c20 */ /* 0x000fe40008410000 */
[----:B------:R-:W2:Y:S01]  /*13380*/  LDL R91, [R1+0x3c] ;  /* 0x00003c00015b7983 */ /* 0x000ea20000100800 */
[----:B------:R-:W-:-:S04]  /*13390*/  FMUL.FTZ R142, R142, UR60 ;  /* 0x0000003c8e8e7c20 */ /* 0x000fc80008410000 */
[----:B------:R1:W3:Y:S01]  /*133a0*/  MUFU.TANH R148, R142 ;  /* 0x0000008e00947308 */ /* 0x0002e20000002400 */
[----:B------:R-:W-:Y:S01]  /*133b0*/  FMUL.FTZ R155, R126, UR60 ;  /* 0x0000003c7e9b7c20 */ /* 0x000fe20008410000 */
[----:B------:R-:W-:Y:S01]  /*133c0*/  FMUL.FTZ R139, R139, UR60 ;  /* 0x0000003c8b8b7c20 */ /* 0x000fe20008410000 */
[----:B------:R-:W-:Y:S01]  /*133d0*/  FMUL.FTZ R126, R116, UR60 ;  /* 0x0000003c747e7c20 */ /* 0x000fe20008410000 */
[----:B------:R-:W-:Y:S05]  /*133e0*/  WARPSYNC.ALL ;  /* 0x0000000000007948 */ /* 0x000fea0003800000 */
[----:B------:R-:W4:Y:S01]  /*133f0*/  SHFL.IDX PT, R116, R20, RZ, 0x1c1f ;  /* 0x001c1fff14747589 */ /* 0x000f2200000e0000 */
[----:B------:R-:W-:Y:S01]  /*13400*/  FMUL.FTZ R135, R135, UR60 ;  /* 0x0000003c87877c20 */ /* 0x000fe20008410000 */
[----:B------:R-:W-:Y:S01]  /*13410*/  MUFU.TANH R151, R139 ;  /* 0x0000008b00977308 */ /* 0x000fe20000002400 */
[----:B------:R-:W-:Y:S01]  /*13420*/  FMUL.FTZ R136, R136, UR60 ;  /* 0x0000003c88887c20 */ /* 0x000fe20008410000 */
[----:B------:R-:W-:Y:S01]  /*13430*/  FMUL.FTZ R134, R134, UR60 ;  /* 0x0000003c86867c20 */ /* 0x000fe20008410000 */
[----:B------:R-:W-:Y:S01]  /*13440*/  FMUL.FTZ R144, R140, UR60 ;  /* 0x0000003c8c907c20 */ /* 0x000fe20008410000 */
[----:B------:R-:W-:Y:S01]  /*13450*/  FMUL.FTZ R128, R128, UR60 ;  /* 0x0000003c80807c20 */ /* 0x000fe20008410000 */
[----:B------:R-:W-:Y:S01]  /*13460*/  FMUL.FTZ R130, R130, UR60 ;  /* 0x0000003c82827c20 */ /* 0x000fe20008410000 */
[----:B------:R-:W-:-:S02]  /*13470*/  FMUL.FTZ R131, R131, UR60 ;  /* 0x0000003c83837c20 */ /* 0x000fc40008410000 */
[----:B------:R-:W-:Y:S01]  /*13480*/  MUFU.TANH R21, R21 ;  /* 0x0000001500157308 */ /* 0x000fe20000002400 */
[----:B------:R-:W-:Y:S01]  /*13490*/  FMUL.FTZ R129, R129, UR60 ;  /* 0x0000003c81817c20 */ /* 0x000fe20008410000 */
[----:B------:R-:W-:-:S06]  /*134a0*/  FMUL.FTZ R124, R124, UR60 ;  /* 0x0000003c7c7c7c20 */ /* 0x000fcc0008410000 */
        /* <DEDUP_REMOVED lines=12> */
[----:B-1----:R-:W-:Y:S01]  /*13570*/  FMUL.FTZ R142, R83, UR60 ;  /* 0x0000003c538e7c20 */ /* 0x002fe20008410000 */
[----:B------:R-:W-:Y:S01]  /*13580*/  ULDC UR4, c[0x0][0x988] ;  /* 0x0002620000047ab9 */ /* 0x000fe20000000800 */
[----:B---3--:R-:W-:-:S02]  /*13590*/  IMAD.MOV.U32 R135, RZ, RZ, R148 ;  /* 0x000000ffff877224 */ /* 0x008fc400078e0094 */
[----:B------:R-:W-:Y:S01]  /*135a0*/  FMUL.FTZ R148, R106, UR60 ;  /* 0x0000003c6a947c20 */ /* 0x000fe20008410000 */
[----:B------:R-:W-:Y:S01]  /*135b0*/  FMUL.FTZ R106, R108, UR60 ;  /* 0x0000003c6c6a7c20 */ /* 0x000fe20008410000 */
[----:B------:R-:W-:Y:S01]  /*135c0*/  FMUL.FTZ R108, R72, UR60 ;  /* 0x0000003c486c7c20 */ /* 0x000fe20008410000 */
[----:B-----5:R-:W-:Y:S01]  /*135d0*/  IMAD R72, R0, -0x90, RZ ;  /* 0xffffff7000487824 */ /* 0x020fe200078e02ff */
[----:B------:R-:W1:Y:S04]  /*135e0*/  MUFU.TANH R145, R134 ;  /* 0x0000008600917308 */ /* 0x000e680000002400 */
[----:B------:R-:W-:-:S04]  /*135f0*/  IADD3 R72, -R92, 0x1, R72 ;  /* 0x000000015c487810 */ /* 0x000fc80007ffe148 */
[----:B------:R-:W-:Y:S08]  /*13600*/  MUFU.TANH R136, R136 ;  /* 0x0000008800887308 */ /* 0x000ff00000002400 */
[----:B------:R3:W-:Y:S08]  /*13610*/  MUFU.TANH R146, R130 ;  /* 0x0000008200927308 */ /* 0x0007f00000002400 */
[----:B------:R0:W4:Y:S01]  /*13620*/  MUFU.TANH R138, R131 ;  /* 0x00000083008a7308 */ /* 0x0001220000002400 */
[----:B---3--:R-:W-:Y:S01]  /*13630*/  FMUL.FTZ R130, R133, UR60 ;  /* 0x0000003c85827c20 */ /* 0x008fe20008410000 */
[----:B------:R-:W-:-:S06]  /*13640*/  FMUL.FTZ R133, R120, UR60 ;  /* 0x0000003c78857c20 */ /* 0x000fcc0008410000 */
[----:B------:R-:W3:Y:S01]  /*13650*/  MUFU.TANH R144, R144 ;  /* 0x0000009000907308 */ /* 0x000ee20000002400 */
[----:B0-----:R-:W-:-:S07]  /*13660*/  FMUL.FTZ R131, R132, UR60 ;  /* 0x0000003c84837c20 */ /* 0x001fce0008410000 */
[----:B------:R-:W0:Y:S01]  /*13670*/  MUFU.TANH R128, R128 ;  /* 0x0000008000807308 */ /* 0x000e220000002400 */
[----:B------:R-:W-:Y:S01]  /*13680*/  FMUL.FTZ R120, R125, UR60 ;  /* 0x0000003c7d787c20 */ /* 0x000fe20008410000 */
[----:B------:R-:W-:-:S06]  /*13690*/  FMUL.FTZ R114, R117, UR60 ;  /* 0x0000003c75727c20 */ /* 0x000fcc0008410000 */
[----:B------:R-:W0:Y:S01]  /*136a0*/  MUFU.TANH R129, R129 ;  /* 0x0000008100817308 */ /* 0x000e220000002400 */
[----:B-1----:R-:W-:Y:S02]  /*136b0*/  IMAD.MOV.U32 R117, RZ, RZ, R145 ;  /* 0x000000ffff757224 */ /* 0x002fe400078e0091 */
[----:B------:R-:W-:-:S05]  /*136c0*/  FMUL.FTZ R122, R103, UR60 ;  /* 0x0000003c677a7c20 */ /* 0x000fca0008410000 */
[----:B------:R-:W1:Y:S01]  /*136d0*/  MUFU.TANH R130, R130 ;  /* 0x0000008200827308 */ /* 0x000e620000002400 */
[----:B------:R-:W-:Y:S01]  /*136e0*/  FMUL.FTZ R145, R99, UR60 ;  /* 0x0000003c63917c20 */ /* 0x000fe20008410000 */
[----:B------:R-:W-:Y:S01]  /*136f0*/  FMUL.FTZ R103, R84, UR60 ;  /* 0x0000003c54677c20 */ /* 0x000fe20008410000 */
[----:B------:R-:W-:Y:S02]  /*13700*/  IMAD.MOV.U32 R134, RZ, RZ, R151 ;  /* 0x000000ffff867224 */ /* 0x000fe400078e0097 */
[----:B------:R-:W-:-:S03]  /*13710*/  FMUL.FTZ R99, R100, UR60 ;  /* 0x0000003c64637c20 */ /* 0x000fc60008410000 */
[----:B------:R-:W1:Y:S01]  /*13720*/  MUFU.TANH R131, R131 ;  /* 0x0000008300837308 */ /* 0x000e620000002400 */
[----:B------:R-:W-:Y:S01]  /*13730*/  FMUL.FTZ R132, R121, UR60 ;  /* 0x0000003c79847c20 */ /* 0x000fe20008410000 */
[----:B------:R-:W-:Y:S01]  /*13740*/  FMUL.FTZ R151, R118, UR60 ;  /* 0x0000003c76977c20 */ /* 0x000fe20008410000 */
[----:B------:R-:W-:-:S05]  /*13750*/  FMUL.FTZ R100, R88, UR60 ;  /* 0x0000003c58647c20 */ /* 0x000fca0008410000 */
[----:B------:R-:W1:Y:S01]  /*13760*/  MUFU.TANH R133, R133 ;  /* 0x0000008500857308 */ /* 0x000e620000002400 */
[----:B------:R-:W-:Y:S01]  /*13770*/  FMUL.FTZ R118, R111, UR60 ;  /* 0x0000003c6f767c20 */ /* 0x000fe20008410000 */
[----:B------:R-:W-:Y:S01]  /*13780*/  FMUL.FTZ R88, R89, UR60 ;  /* 0x0000003c59587c20 */ /* 0x000fe20008410000 */
[----:B----4-:R-:W-:-:S05]  /*13790*/  IMAD.MOV.U32 R89, RZ, RZ, R138 ;  /* 0x000000ffff597224 */ /* 0x010fca00078e008a */
[----:B------:R-:W4:Y:S01]  /*137a0*/  MUFU.TANH R124, R124 ;  /* 0x0000007c007c7308 */ /* 0x000f220000002400 */
[----:B------:R-:W-:Y:S01]  /*137b0*/  FMUL.FTZ R111, R85, UR60 ;  /* 0x0000003c556f7c20 */ /* 0x000fe20008410000 */
[----:B------:R-:W-:Y:S02]  /*137c0*/  IMAD.MOV.U32 R127, RZ, RZ, R146 ;  /* 0x000000ffff7f7224 */ /* 0x000fe400078e0092 */
[----:B------:R-:W-:Y:S01]  /*137d0*/  FMUL.FTZ R146, R110, UR60 ;  /* 0x0000003c6e927c20 */ /* 0x000fe20008410000 */
[----:B------:R-:W-:-:S03]  /*137e0*/  IMAD.MOV.U32 R125, RZ, RZ, R147 ;  /* 0x000000ffff7d7224 */ /* 0x000fc600078e0093 */
[----:B------:R-:W4:Y:S01]  /*137f0*/  MUFU.TANH R120, R120 ;  /* 0x0000007800787308 */ /* 0x000f220000002400 */
[----:B------:R-:W-:Y:S01]  /*13800*/  FMUL.FTZ R147, R107, UR60 ;  /* 0x0000003c6b937c20 */ /* 0x000fe20008410000 */
[----:B------:R-:W-:Y:S01]  /*13810*/  FMUL.FTZ R107, R109, UR60 ;  /* 0x0000003c6d6b7c20 */ /* 0x000fe20008410000 */
[----:B------:R-:W-:Y:S01]  /*13820*/  FMUL.FTZ R110, R97, UR60 ;  /* 0x0000003c616e7c20 */ /* 0x000fe20008410000 */
[----:B------:R-:W-:-:S04]  /*13830*/  IMAD.MOV.U32 R92, RZ, RZ, R89 ;  /* 0x000000ffff5c7224 */ /* 0x000fc800078e0059 */
[----:B------:R-:W4:Y:S01]  /*13840*/  MUFU.TANH R113, R113 ;  /* 0x0000007100717308 */ /* 0x000f220000002400 */
[----:B------:R-:W-:Y:S02]  /*13850*/  IMAD.MOV.U32 R97, RZ, RZ, R139 ;  /* 0x000000ffff617224 */ /* 0x000fe400078e008b */
[----:B------:R-:W-:Y:S02]  /*13860*/  IMAD.MOV.U32 R89, RZ, RZ, R127 ;  /* 0x000000ffff597224 */ /* 0x000fe400078e007f */
[----:B------:R-:W-:-:S03]  /*13870*/  IMAD.MOV.U32 R127, RZ, RZ, R134 ;  /* 0x000000ffff7f7224 */ /* 0x000fc600078e0086 */
[----:B------:R-:W4:Y:S08]  /*13880*/  MUFU.TANH R132, R132 ;  /* 0x0000008400847308 */ /* 0x000f300000002400 */
[----:B------:R-:W4:Y:S08]  /*13890*/  MUFU.TANH R126, R126 ;  /* 0x0000007e007e7308 */ /* 0x000f300000002400 */
[----:B------:R-:W4:Y:S08]  /*138a0*/  MUFU.TANH R104, R104 ;  /* 0x0000006800687308 */ /* 0x000f300000002400 */
[----:B------:R-:W4:Y:S08]  /*138b0*/  MUFU.TANH R112, R112 ;  /* 0x0000007000707308 */ /* 0x000f300000002400 */
[----:B------:R-:W4:Y:S08]  /*138c0*/  MUFU.TANH R105, R105 ;  /* 0x0000006900697308 */ /* 0x000f300000002400 */
[----:B------:R-:W4:Y:S01]  /*138d0*/  MUFU.TANH R107, R107 ;  /* 0x0000006b006b7308 */ /* 0x000f220000002400 */
[----:B------:R-:W-:Y:S01]  /*138e0*/  FMUL.FTZ R140, R94, UR60 ;  /* 0x0000003c5e8c7c20 */ /* 0x000fe20008410000 */
[----:B------:R-:W-:-:S06]  /*138f0*/  FMUL.FTZ R94, R80, UR60 ;  /* 0x0000003c505e7c20 */ /* 0x000fcc0008410000 */
[----:B------:R-:W4:Y:S01]  /*13900*/  MUFU.TANH R114, R114 ;  /* 0x0000007200727308 */ /* 0x000f220000002400 */
[----:B------:R-:W-:-:S07]  /*13910*/  FMUL.FTZ R109, R76, UR60 ;  /* 0x0000003c4c6d7c20 */ /* 0x000fce0008410000 */
[----:B------:R-:W4:Y:S08]  /*13920*/  MUFU.TANH R96, R96 ;  /* 0x0000006000607308 */ /* 0x000f300000002400 */
[----:B------:R-:W4:Y:S01]  /*13930*/  MUFU.TANH R99, R99 ;  /* 0x0000006300637308 */ /* 0x000f220000002400 */
[----:B------:R-:W-:Y:S01]  /*13940*/  FMUL.FTZ R139, R95, UR60 ;  /* 0x0000003c5f8b7c20 */ /* 0x000fe20008410000 */
[----:B------:R-:W-:Y:S01]  /*13950*/  IMAD.MOV.U32 R95, RZ, RZ, R117 ;  /* 0x000000ffff5f7224 */ /* 0x000fe200078e0075 */
[----:B------:R-:W4:Y:S05]  /*13960*/  SHFL.IDX PT, R20, R20, 0x1, 0x1c1f ;  /* 0x003c1f0014147f89 */ /* 0x000f2a00000e0000 */
[----:B------:R-:W4:Y:S01]  /*13970*/  MUFU.TANH R106, R106 ;  /* 0x0000006a006a7308 */ /* 0x000f220000002400 */
[----:B------:R-:W-:-:S07]  /*13980*/  FMUL.FTZ R117, R86, UR60 ;  /* 0x0000003c56757c20 */ /* 0x000fce0008410000 */
[----:B------:R-:W4:Y:S01]  /*13990*/  MUFU.TANH R88, R88 ;  /* 0x0000005800587308 */ /* 0x000f220000002400 */
[----:B------:R-:W-:Y:S01]  /*139a0*/  FMUL.FTZ R123, R90, UR60 ;  /* 0x0000003c5a7b7c20 */ /* 0x000fe20008410000 */
[----:B------:R-:W-:-:S06]  /*139b0*/  FMUL.FTZ R90, R93, UR60 ;  /* 0x0000003c5d5a7c20 */ /* 0x000fcc0008410000 */
[----:B------:R-:W4:Y:S01]  /*139c0*/  MUFU.TANH R110, R110 ;  /* 0x0000006e006e7308 */ /* 0x000f220000002400 */
[----:B------:R-:W-:-:S07]  /*139d0*/  FMUL.FTZ R93, R81, UR60 ;  /* 0x0000003c515d7c20 */ /* 0x000fce0008410000 */
[----:B------:R-:W4:Y:S01]  /*139e0*/  MUFU.TANH R94, R94 ;  /* 0x0000005e005e7308 */ /* 0x000f220000002400 */
[----:B--2---:R-:W-:-:S05]  /*139f0*/  IADD3 R115, -R115, R72, R91 ;  /* 0x0000004873737210 */ /* 0x004fca0007ffe15b */
[----:B------:R-:W-:-:S05]  /*13a00*/  IMAD.IADD R116, R115, 0x1, R116 ;  /* 0x0000000173747824 */ /* 0x000fca00078e0274 */
[C---:B------:R-:W-:Y:S02]  /*13a10*/  ISETP.GT.AND P3, PT, R116.reuse, RZ, PT ;  /* 0x000000ff7400720c */ /* 0x040fe40003f64270 */
[----:B------:R-:W-:Y:S02]  /*13a20*/  ISETP.GT.AND P4, PT, R116, 0x1, PT ;  /* 0x000000017400780c */ /* 0x000fe40003f84270 */
[----:B------:R-:W-:Y:S02]  /*13a30*/  FSEL R91, R136, -INF , P3 ;  /* 0xff800000885b7808 */ /* 0x000fe40001800000 */
[C---:B------:R-:W-:Y:S02]  /*13a40*/  ISETP.GT.AND P2, PT, R116.reuse, 0x8, PT ;  /* 0x000000087400780c */ /* 0x040fe40003f44270 */
[----:B------:R-:W-:Y:S02]  /*13a50*/  ISETP.GT.AND P3, PT, R116, 0x9, PT ;  /* 0x000000097400780c */ /* 0x000fe40003f64270 */
[----:B------:R-:W-:-:S02]  /*13a60*/  FSEL R84, R21, -INF , P4 ;  /* 0xff80000015547808 */ /* 0x000fc40002000000 */
[----:B------:R-:W-:Y:S02]  /*13a70*/  ISETP.GT.AND P4, PT, R116, 0x10, PT ;  /* 0x000000107400780c */ /* 0x000fe40003f84270 */
[----:B---3--:R-:W-:Y:S02]  /*13a80*/  FSEL R72, R144, -INF , P2 ;  /* 0xff80000090487808 */ /* 0x008fe40001000000 */
[----:B------:R-:W-:Y:S02]  /*13a90*/  FSEL R85, R137, -INF , P3 ;  /* 0xff80000089557808 */ /* 0x000fe40001800000 */
[----:B------:R-:W-:Y:S02]  /*13aa0*/  ISETP.GT.AND P2, PT, R116, 0x11, PT ;  /* 0x000000117400780c */ /* 0x000fe40003f44270 */
[----:B0-----:R-:W-:Y:S02]  /*13ab0*/  FSEL R137, R128, -INF , P4 ;  /* 0xff80000080897808 */ /* 0x001fe40002000000 */
[----:B------:R-:W-:-:S02]  /*13ac0*/  ISETP.GT.AND P4, PT, R116, 0x19, PT ;  /* 0x000000197400780c */ /* 0x000fc40003f84270 */
[----:B------:R-:W-:Y:S02]  /*13ad0*/  FSEL R136, R129, -INF , P2 ;  /* 0xff80000081887808 */ /* 0x000fe40001000000 */
[C---:B------:R-:W-:Y:S02]  /*13ae0*/  ISETP.GT.AND P3, PT, R116.reuse, 0x18, PT ;  /* 0x000000187400780c */ /* 0x040fe40003f64270 */
[----:B------:R-:W-:Y:S02]  /*13af0*/  ISETP.GT.AND P2, PT, R116, 0x20, PT ;  /* 0x000000207400780c */ /* 0x000fe40003f44270 */
[----:B-1----:R-:W-:Y:S01]  /*13b00*/  FSEL R134, R130, -INF , P4 ;  /* 0xff80000082867808 */ /* 0x002fe20002000000 */
[----:B------:R-:W-:Y:S01]  /*13b10*/  IMAD.MOV.U32 R21, RZ, RZ, R97 ;  /* 0x000000ffff157224 */ /* 0x000fe200078e0061 */
[----:B------:R-:W-:Y:S01]  /*13b20*/  ISETP.GT.AND P4, PT, R116, 0x28, PT ;  /* 0x000000287400780c */ /* 0x000fe20003f84270 */
[----:B------:R-:W-:Y:S01]  /*13b30*/  IMAD.MOV.U32 R97, RZ, RZ, R135 ;  /* 0x000000ffff617224 */ /* 0x000fe200078e0087 */
[----:B------:R-:W-:-:S02]  /*13b40*/  FSEL R135, R131, -INF , P3 ;  /* 0xff80000083877808 */ /* 0x000fc40001800000 */
[----:B------:R-:W-:Y:S02]  /*13b50*/  FSEL R133, R133, -INF , P2 ;  /* 0xff80000085857808 */ /* 0x000fe40001000000 */
[----:B------:R-:W-:Y:S02]  /*13b60*/  ISETP.GT.AND P2, PT, R116, 0x29, PT ;  /* 0x000000297400780c */ /* 0x000fe40003f44270 */
[----:B----4-:R-:W-:Y:S02]  /*13b70*/  FSEL R131, R124, -INF , P4 ;  /* 0xff8000007c837808 */ /* 0x010fe40002000000 */
[----:B------:R-:W-:Y:S02]  /*13b80*/  ISETP.GT.AND P4, PT, R116, 0x31, PT ;  /* 0x000000317400780c */ /* 0x000fe40003f84270 */
        /* <DEDUP_REMOVED lines=8> */
[----:B------:R-:W-:Y:S02]  /*13c10*/  ISETP.GT.AND P2, PT, R116, 0x41, PT ;  /* 0x000000417400780c */ /* 0x000fe40003f44270 */
[----:B------:R-:W-:Y:S02]  /*13c20*/  FSEL R76, R104, -INF , P4 ;  /* 0xff800000684c7808 */ /* 0x000fe40002000000 */
[----:B------:R-:W-:Y:S01]  /*13c30*/  ISETP.GT.AND P4, PT, R116, 0x49, PT ;  /* 0x000000497400780c */ /* 0x000fe20003f84270 */
[----:B------:R0:W-:Y:S01]  /*13c40*/  MUFU.TANH R86, R77 ;  /* 0x0000004d00567308 */ /* 0x0001e20000002400 */
[----:B------:R-:W-:Y:S02]  /*13c50*/  FSEL R129, R112, -INF , P3 ;  /* 0xff80000070817808 */ /* 0x000fe40001800000 */
[----:B------:R-:W-:Y:S02]  /*13c60*/  FSEL R80, R105, -INF , P2 ;  /* 0xff80000069507808 */ /* 0x000fe40001000000 */
[----:B------:R-:W-:-:S02]  /*13c70*/  ISETP.GT.AND P3, PT, R116, 0x39, PT ;  /* 0x000000397400780c */ /* 0x000fc40003f64270 */
[C---:B------:R-:W-:Y:S02]  /*13c80*/  ISETP.GT.AND P2, PT, R116.reuse, 0x50, PT ;  /* 0x000000507400780c */ /* 0x040fe40003f44270 */
[----:B0-----:R-:W-:Y:S01]  /*13c90*/  FSEL R77, R107, -INF , P4 ;  /* 0xff8000006b4d7808 */ /* 0x001fe20002000000 */
[----:B------:R-:W0:Y:S01]  /*13ca0*/  MUFU.TANH R100, R100 ;  /* 0x0000006400647308 */ /* 0x000e220000002400 */
[----:B------:R-:W-:Y:S01]  /*13cb0*/  ISETP.GT.AND P4, PT, R116, 0x58, PT ;  /* 0x000000587400780c */ /* 0x000fe20003f84270 */
[----:B------:R-:W-:Y:S01]  /*13cc0*/  IMAD.MOV.U32 R124, RZ, RZ, R97 ;  /* 0x000000ffff7c7224 */ /* 0x000fe200078e0061 */
[----:B------:R-:W-:Y:S02]  /*13cd0*/  FSEL R81, R114, -INF , P3 ;  /* 0xff80000072517808 */ /* 0x000fe40001800000 */
[----:B------:R-:W-:-:S03]  /*13ce0*/  FSEL R97, R96, -INF , P2 ;  /* 0xff80000060617808 */ /* 0x000fc60001000000 */
[----:B------:R-:W1:Y:S01]  /*13cf0*/  MUFU.TANH R111, R111 ;  /* 0x0000006f006f7308 */ /* 0x000e620000002400 */
[C---:B------:R-:W-:Y:S02]  /*13d00*/  ISETP.GT.AND P3, PT, R116.reuse, 0x48, PT ;  /* 0x000000487400780c */ /* 0x040fe40003f64270 */
[----:B------:R-:W-:Y:S02]  /*13d10*/  FSEL R96, R99, -INF , P4 ;  /* 0xff80000063607808 */ /* 0x000fe40002000000 */
[----:B------:R-:W-:Y:S01]  /*13d20*/  ISETP.GT.AND P4, PT, R116, 0x61, PT ;  /* 0x000000617400780c */ /* 0x000fe20003f84270 */
[----:B------:R-:W-:Y:S02]  /*13d30*/  IMAD.MOV.U32 R113, RZ, RZ, R89 ;  /* 0x000000ffff717224 */ /* 0x000fe400078e0059 */
[----:B------:R-:W2:Y:S01]  /*13d40*/  MUFU.TANH R98, R98 ;  /* 0x0000006200627308 */ /* 0x000ea20000002400 */
[----:B------:R-:W-:Y:S02]  /*13d50*/  FSEL R89, R106, -INF , P3 ;  /* 0xff8000006a597808 */ /* 0x000fe40001800000 */
[----:B------:R-:W-:-:S02]  /*13d60*/  ISETP.GT.AND P3, PT, R116, 0x51, PT ;  /* 0x000000517400780c */ /* 0x000fc40003f64270 */
[----:B------:R-:W-:-:S03]  /*13d70*/  FSEL R83, R88, -INF , P4 ;  /* 0xff80000058537808 */ /* 0x000fc60002000000 */
[----:B------:R-:W3:Y:S01]  /*13d80*/  MUFU.TANH R90, R90 ;  /* 0x0000005a005a7308 */ /* 0x000ee20000002400 */
[----:B------:R-:W-:-:S07]  /*13d90*/  ISETP.GT.AND P4, PT, R116, 0x70, PT ;  /* 0x000000707400780c */ /* 0x000fce0003f84270 */
[----:B------:R-:W4:Y:S01]  /*13da0*/  MUFU.TANH R109, R109 ;  /* 0x0000006d006d7308 */ /* 0x000f220000002400 */
[----:B------:R-:W-:Y:S01]  /*13db0*/  FSEL R110, R110, -INF , P3 ;  /* 0xff8000006e6e7808 */ /* 0x000fe20001800000 */
[----:B------:R-:W-:Y:S01]  /*13dc0*/  FMUL.FTZ R121, R102, UR60 ;  /* 0x0000003c66797c20 */ /* 0x000fe20008410000 */
[----:B------:R-:W-:-:S05]  /*13dd0*/  ISETP.GT.AND P3, PT, R116, 0x60, PT ;  /* 0x000000607400780c */ /* 0x000fca0003f64270 */
[----:B------:R-:W4:Y:S01]  /*13de0*/  MUFU.TANH R101, R101 ;  /* 0x0000006500657308 */ /* 0x000f220000002400 */
[----:B------:R-:W-:Y:S01]  /*13df0*/  FSEL R88, R94, -INF , P4 ;  /* 0xff8000005e587808 */ /* 0x000fe20002000000 */
[----:B------:R-:W-:Y:S01]  /*13e00*/  FMUL.FTZ R102, R73, UR60 ;  /* 0x0000003c49667c20 */ /* 0x000fe20008410000 */
[C---:B------:R-:W-:Y:S01]  /*13e10*/  ISETP.GT.AND P4, PT, R116.reuse, 0x79, PT ;  /* 0x000000797400780c */ /* 0x040fe20003f84270 */
[----:B------:R-:W-:Y:S01]  /*13e20*/  IMAD.MOV.U32 R112, RZ, RZ, R92 ;  /* 0x000000ffff707224 */ /* 0x000fe200078e005c */
[----:B------:R-:W-:-:S03]  /*13e30*/  ISETP.GT.AND P2, PT, R116, 0x59, PT ;  /* 0x000000597400780c */ /* 0x000fc60003f44270 */
[----:B------:R-:W4:Y:S01]  /*13e40*/  MUFU.TANH R93, R93 ;  /* 0x0000005d005d7308 */ /* 0x000f220000002400 */
[----:B0-----:R-:W-:Y:S01]  /*13e50*/  FSEL R92, R100, -INF , P3 ;  /* 0xff800000645c7808 */ /* 0x001fe20001800000 */
[----:B------:R-:W-:Y:S01]  /*13e60*/  IMAD.IADD R20, R115, 0x1, R20 ;  /* 0x0000000173147824 */ /* 0x000fe200078e0214 */
[----:B------:R-:W-:Y:S02]  /*13e70*/  ISETP.GT.AND P3, PT, R116, 0x69, PT ;  /* 0x000000697400780c */ /* 0x000fe40003f64270 */
[----:B-1----:R-:W-:-:S03]  /*13e80*/  FSEL R100, R111, -INF , P4 ;  /* 0xff8000006f647808 */ /* 0x002fc60002000000 */
[----:B------:R-:W0:Y:S01]  /*13e90*/  MUFU.TANH R103, R103 ;  /* 0x0000006700677308 */ /* 0x000e220000002400 */
[----:B------:R-:W-:Y:S01]  /*13ea0*/  ISETP.GT.AND P4, PT, R116, 0x88, PT ;  /* 0x000000887400780c */ /* 0x000fe20003f84270 */
[----:B------:R-:W-:Y:S01]  /*13eb0*/  FMUL.FTZ R138, R82, UR60 ;  /* 0x0000003c528a7c20 */ /* 0x000fe20008410000 */
[----:B--2---:R-:W-:Y:S01]  /*13ec0*/  FSEL R73, R98, -INF , P2 ;  /* 0xff80000062497808 */ /* 0x004fe20001000000 */
[----:B------:R-:W-:Y:S01]  /*13ed0*/  IMAD.MOV.U32 R114, RZ, RZ, R127 ;  /* 0x000000ffff727224 */ /* 0x000fe200078e007f */
[----:B------:R-:W-:-:S03]  /*13ee0*/  ISETP.GT.AND P2, PT, R116, 0x68, PT ;  /* 0x000000687400780c */ /* 0x000fc60003f44270 */
[----:B------:R-:W1:Y:S01]  /*13ef0*/  MUFU.TANH R102, R102 ;  /* 0x0000006600667308 */ /* 0x000e620000002400 */
[----:B---3--:R-:W-:Y:S02]  /*13f00*/  FSEL R82, R90, -INF , P3 ;  /* 0xff8000005a527808 */ /* 0x008fe40001800000 */
[----:B----4-:R-:W-:Y:S01]  /*13f10*/  FSEL R90, R109, -INF , P4 ;  /* 0xff8000006d5a7808 */ /* 0x010fe20002000000 */
[----:B------:R-:W-:Y:S01]  /*13f20*/  IMAD.MOV.U32 R120, RZ, RZ, R95 ;  /* 0x000000ffff787224 */ /* 0x000fe200078e005f */
[----:B------:R-:W-:Y:S01]  /*13f30*/  ISETP.GT.AND P4, PT, R20, 0x1, PT ;  /* 0x000000011400780c */ /* 0x000fe20003f84270 */
[----:B------:R-:W-:Y:S01]  /*13f40*/  FMUL.FTZ R144, R87, UR60 ;  /* 0x0000003c57907c20 */ /* 0x000fe20008410000 */
[----:B------:R-:W-:Y:S01]  /*13f50*/  FSEL R95, R101, -INF , P2 ;  /* 0xff800000655f7808 */ /* 0x000fe20001000000 */
[----:B------:R-:W2:Y:S01]  /*13f60*/  MUFU.TANH R155, R155 ;  /* 0x0000009b009b7308 */ /* 0x000ea20000002400 */
[C---:B------:R-:W-:Y:S02]  /*13f70*/  ISETP.GT.AND P2, PT, R116.reuse, 0x71, PT ;  /* 0x000000717400780c */ /* 0x040fe40003f44270 */
[----:B------:R-:W-:-:S02]  /*13f80*/  ISETP.GT.AND P3, PT, R116, 0x78, PT ;  /* 0x000000787400780c */ /* 0x000fc40003f64270 */
[----:B------:R-:W-:Y:S02]  /*13f90*/  FSEL R87, R114, -INF , P4 ;  /* 0xff80000072577808 */ /* 0x000fe40002000000 */
[----:B------:R-:W-:Y:S02]  /*13fa0*/  ISETP.GT.AND P4, PT, R20, 0x10, PT ;  /* 0x000000101400780c */ /* 0x000fe40003f84270 */
[----:B------:R-:W-:Y:S02]  /*13fb0*/  FSEL R101, R93, -INF , P2 ;  /* 0xff8000005d657808 */ /* 0x000fe40001000000 */
[----:B0-----:R-:W-:Y:S02]  /*13fc0*/  FSEL R93, R103, -INF , P3 ;  /* 0xff800000675d7808 */ /* 0x001fe40001800000 */
[----:B------:R-:W-:Y:S02]  /*13fd0*/  ISETP.GT.AND P3, PT, R116, 0x81, PT ;  /* 0x000000817400780c */ /* 0x000fe40003f64270 */
[----:B------:R-:W-:-:S02]  /*13fe0*/  FSEL R113, R113, -INF , P4 ;  /* 0xff80000071717808 */ /* 0x000fc40002000000 */
[----:B------:R-:W-:Y:S02]  /*13ff0*/  ISETP.GT.AND P4, PT, R20, 0x19, PT ;  /* 0x000000191400780c */ /* 0x000fe40003f84270 */
[----:B-1----:R-:W-:Y:S02]  /*14000*/  FSEL R99, R102, -INF , P3 ;  /* 0xff80000066637808 */ /* 0x002fe40001800000 */
[----:B------:R-:W-:Y:S02]  /*14010*/  FSEL R102, R21, -INF , P4 ;  /* 0xff80000015667808 */ /* 0x000fe40002000000 */
[----:B------:R-:W-:-:S04]  /*14020*/  ISETP.GT.AND P4, PT, R20, 0x28, PT ;  /* 0x000000281400780c */ /* 0x000fc80003f84270 */
[----:B--2---:R-:W-:Y:S02]  /*14030*/  FSEL R105, R155, -INF , P4 ;  /* 0xff8000009b697808 */ /* 0x004fe40002000000 */
[----:B------:R-:W2:Y:S01]  /*14040*/  LDL.LU R155, [R1+0x14] ;  /* 0x00001400019b7983 */ /* 0x000ea20000300800 */
        /* <DEDUP_REMOVED lines=16> */
[----:B------:R-:W-:-:S04]  /*14150*/  FMNMX.FTZ R21, R81, R21, !PT ;  /* 0x0000001551157209 */ /* 0x000fc80007810000 */
[----:B------:R-:W-:-:S04]  /*14160*/  FMNMX.FTZ R21, R76, R21, !PT ;  /* 0x000000154c157209 */ /* 0x000fc80007810000 */
[----:B------:R-:W-:-:S04]  /*14170*/  FMNMX.FTZ R21, R80, R21, !PT ;  /* 0x0000001550157209 */ /* 0x000fc80007810000 */
[----:B------:R-:W-:Y:S02]  /*14180*/  FMNMX.FTZ R21, R89, R21, !PT ;  /* 0x0000001559157209 */ /* 0x000fe40007810000 */
[----:B------:R-:W-:Y:S02]  /*14190*/  ISETP.GT.AND P2, PT, R116, 0x80, PT ;  /* 0x000000807400780c */ /* 0x000fe40003f44270 */
[----:B------:R-:W-:Y:S01]  /*141a0*/  FMNMX.FTZ R21, R77, R21, !PT ;  /* 0x000000154d157209 */ /* 0x000fe20007810000 */
[----:B------:R-:W-:Y:S01]  /*141b0*/  IMAD.MOV.U32 R127, RZ, RZ, R143 ;  /* 0x000000ffff7f7224 */ /* 0x000fe200078e008f */
[----:B0-----:R-:W-:Y:S02]  /*141c0*/  FSEL R94, R108, -INF , P2 ;  /* 0xff8000006c5e7808 */ /* 0x001fe40001000000 */
[----:B------:R-:W-:Y:S02]  /*141d0*/  ISETP.GT.AND P2, PT, R116, 0x89, PT ;  /* 0x000000897400780c */ /* 0x000fe40003f44270 */
[----:B------:R-:W-:-:S02]  /*141e0*/  ISETP.GT.AND P3, PT, R20, RZ, PT ;  /* 0x000000ff1400720c */ /* 0x000fc40003f64270 */
[----:B------:R-:W-:Y:S01]  /*141f0*/  FMNMX.FTZ R21, R97, R21, !PT ;  /* 0x0000001561157209 */ /* 0x000fe20007810000 */
[----:B------:R-:W0:Y:S01]  /*14200*/  MUFU.TANH R157, R157 ;  /* 0x0000009d009d7308 */ /* 0x000e220000002400 */
[----:B------:R-:W-:Y:S02]  /*14210*/  FSEL R98, R86, -INF , P2 ;  /* 0xff80000056627808 */ /* 0x000fe40001000000 */
[----:B------:R-:W-:Y:S02]  /*14220*/  FSEL R127, R127, -INF , P3 ;  /* 0xff8000007f7f7808 */ /* 0x000fe40001800000 */
[----:B------:R-:W-:-:S03]  /*14230*/  FMNMX.FTZ R21, R110, R21, !PT ;  /* 0x000000156e157209 */ /* 0x000fc60007810000 */
[----:B------:R-:W1:Y:S01]  /*14240*/  MUFU.TANH R156, R156 ;  /* 0x0000009c009c7308 */ /* 0x000e620000002400 */
[C---:B------:R-:W-:Y:S02]  /*14250*/  ISETP.GT.AND P2, PT, R20.reuse, 0x8, PT ;  /* 0x000000081400780c */ /* 0x040fe40003f44270 */
[----:B------:R-:W-:Y:S02]  /*14260*/  ISETP.GT.AND P3, PT, R20, 0x9, PT ;  /* 0x000000091400780c */ /* 0x000fe40003f64270 */
[----:B------:R-:W-:-:S03]  /*14270*/  FMNMX.FTZ R21, R96, R21, !PT ;  /* 0x0000001560157209 */ /* 0x000fc60007810000 */
[----:B------:R-:W3:Y:S01]  /*14280*/  MUFU.TANH R154, R154 ;  /* 0x0000009a009a7308 */ /* 0x000ee20000002400 */
[----:B------:R-:W-:Y:S02]  /*14290*/  FSEL R124, R124, -INF , P2 ;  /* 0xff8000007c7c7808 */ /* 0x000fe40001000000 */
[----:B------:R-:W-:Y:S02]  /*142a0*/  FSEL R125, R125, -INF , P3 ;  /* 0xff8000007d7d7808 */ /* 0x000fe40001800000 */
[----:B------:R-:W-:-:S03]  /*142b0*/  ISETP.GT.AND P2, PT, R20, 0x11, PT ;  /* 0x000000111400780c */ /* 0x000fc60003f44270 */
[----:B------:R-:W4:Y:S01]  /*142c0*/  MUFU.TANH R153, R153 ;  /* 0x0000009900997308 */ /* 0x000f220000002400 */
[----:B------:R-:W-:Y:S02]  /*142d0*/  ISETP.GT.AND P3, PT, R20, 0x18, PT ;  /* 0x000000181400780c */ /* 0x000fe40003f64270 */
[----:B------:R-:W-:-:S05]  /*142e0*/  FMNMX.FTZ R21, R73, R21, !PT ;  /* 0x0000001549157209 */ /* 0x000fca0007810000 */
[----:B------:R-:W4:Y:S01]  /*142f0*/  MUFU.TANH R152, R152 ;  /* 0x0000009800987308 */ /* 0x000f220000002400 */
[----:B------:R-:W-:Y:S02]  /*14300*/  FSEL R112, R112, -INF , P2 ;  /* 0xff80000070707808 */ /* 0x000fe40001000000 */
[----:B------:R-:W-:Y:S02]  /*14310*/  FSEL R111, R120, -INF , P3 ;  /* 0xff800000786f7808 */ /* 0x000fe40001800000 */
[----:B------:R-:W-:-:S03]  /*14320*/  ISETP.GT.AND P2, PT, R20, 0x20, PT ;  /* 0x000000201400780c */ /* 0x000fc60003f44270 */
[----:B------:R-:W4:Y:S01]  /*14330*/  MUFU.TANH R151, R151 ;  /* 0x0000009700977308 */ /* 0x000f220000002400 */
[----:B------:R-:W-:Y:S02]  /*14340*/  ISETP.GT.AND P3, PT, R20, 0x21, PT ;  /* 0x000000211400780c */ /* 0x000fe40003f64270 */
[----:B------:R-:W-:-:S05]  /*14350*/  FMNMX.FTZ R21, R92, R21, !PT ;  /* 0x000000155c157209 */ /* 0x000fca0007810000 */
[----:B------:R-:W4:Y:S01]  /*14360*/  MUFU.TANH R149, R149 ;  /* 0x0000009500957308 */ /* 0x000f220000002400 */
[----:B0-----:R-:W-:-:S07]  /*14370*/  FSEL R103, R157, -INF , P2 ;  /* 0xff8000009d677808 */ /* 0x001fce0001000000 */
[----:B------:R-:W0:Y:S01]  /*14380*/  MUFU.TANH R148, R148 ;  /* 0x0000009400947308 */ /* 0x000e220000002400 */
[----:B-1----:R-:W-:Y:S02]  /*14390*/  FSEL R104, R156, -INF , P3 ;  /* 0xff8000009c687808 */ /* 0x002fe40001800000 */
[C---:B------:R-:W-:Y:S02]  /*143a0*/  ISETP.GT.AND P2, PT, R20.reuse, 0x29, PT ;  /* 0x000000291400780c */ /* 0x040fe40003f44270 */
[----:B------:R-:W-:-:S03]  /*143b0*/  ISETP.GT.AND P3, PT, R20, 0x30, PT ;  /* 0x000000301400780c */ /* 0x000fc60003f64270 */
[----:B------:R-:W1:Y:S01]  /*143c0*/  MUFU.TANH R147, R147 ;  /* 0x0000009300937308 */ /* 0x000e620000002400 */
[----:B------:R-:W-:Y:S02]  /*143d0*/  ISETP.GT.AND P4, PT, R20, 0x31, PT ;  /* 0x000000311400780c */ /* 0x000fe40003f84270 */
[----:B------:R-:W-:-:S05]  /*143e0*/  FMNMX.FTZ R21, R83, R21, !PT ;  /* 0x0000001553157209 */ /* 0x000fca0007810000 */
[----:B------:R-:W-:Y:S01]  /*143f0*/  MUFU.TANH R146, R146 ;  /* 0x0000009200927308 */ /* 0x000fe20000002400 */
[----:B---3--:R-:W-:-:S07]  /*14400*/  FSEL R106, R154, -INF , P2 ;  /* 0xff8000009a6a7808 */ /* 0x008fce0001000000 */
[----:B------:R-:W3:Y:S01]  /*14410*/  MUFU.TANH R118, R118 ;  /* 0x0000007600767308 */ /* 0x000ee20000002400 */
[----:B----4-:R-:W-:Y:S02]  /*14420*/  FSEL R107, R153, -INF , P3 ;  /* 0xff800000996b7808 */ /* 0x010fe40001800000 */
[----:B------:R-:W-:Y:S02]  /*14430*/  FSEL R108, R152, -INF , P4 ;  /* 0xff800000986c7808 */ /* 0x000fe40002000000 */
[----:B------:R-:W-:-:S03]  /*14440*/  FMNMX.FTZ R21, R95, R21, !PT ;  /* 0x000000155f157209 */ /* 0x000fc60007810000 */
[----:B------:R-:W4:Y:S01]  /*14450*/  MUFU.TANH R119, R119 ;  /* 0x0000007700777308 */ /* 0x000f220000002400 */
[C---:B------:R-:W-:Y:S02]  /*14460*/  ISETP.GT.AND P2, PT, R20.reuse, 0x38, PT ;  /* 0x000000381400780c */ /* 0x040fe40003f44270 */
[C---:B------:R-:W-:Y:S02]  /*14470*/  ISETP.GT.AND P3, PT, R20.reuse, 0x39, PT ;  /* 0x000000391400780c */ /* 0x040fe40003f64270 */
[----:B------:R-:W-:-:S03]  /*14480*/  ISETP.GT.AND P4, PT, R20, 0x40, PT ;  /* 0x000000401400780c */ /* 0x000fc60003f84270 */
[----:B------:R-:W-:Y:S01]  /*14490*/  MUFU.TANH R145, R145 ;  /* 0x0000009100917308 */ /* 0x000fe20000002400 */
[----:B------:R-:W-:-:S07]  /*144a0*/  FMNMX.FTZ R21, R82, R21, !PT ;  /* 0x0000001552157209 */ /* 0x000fce0007810000 */
[----:B------:R-:W4:Y:S01]  /*144b0*/  MUFU.TANH R121, R121 ;  /* 0x0000007900797308 */ /* 0x000f220000002400 */
[----:B------:R-:W-:Y:S02]  /*144c0*/  FSEL R109, R151, -INF , P2 ;  /* 0xff800000976d7808 */ /* 0x000fe40001000000 */
[----:B------:R-:W-:Y:S02]  /*144d0*/  FSEL R114, R149, -INF , P3 ;  /* 0xff80000095727808 */ /* 0x000fe40001800000 */
[----:B0-----:R-:W-:Y:S01]  /*144e0*/  FSEL R115, R148, -INF , P4 ;  /* 0xff80000094737808 */ /* 0x001fe20002000000 */
[----:B------:R-:W2:Y:S02]  /*144f0*/  LDL R149, [R1+0x74] ;  /* 0x0000740001957983 */ /* 0x000ea40000100800 */
[----:B------:R-:W0:Y:S01]  /*14500*/  MUFU.TANH R122, R122 ;  /* 0x0000007a007a7308 */ /* 0x000e220000002400 */
[C---:B------:R-:W-:Y:S02]  /*14510*/  ISETP.GT.AND P2, PT, R20.reuse, 0x41, PT ;  /* 0x000000411400780c */ /* 0x040fe40003f44270 */
[----:B------:R-:W-:-:S02]  /*14520*/  ISETP.GT.AND P3, PT, R20, 0x48, PT ;  /* 0x000000481400780c */ /* 0x000fc40003f64270 */
[----:B------:R-:W-:-:S03]  /*14530*/  ISETP.GT.AND P4, PT, R20, 0x49, PT ;  /* 0x000000491400780c */ /* 0x000fc60003f84270 */
[----:B------:R-:W0:Y:S01]  /*14540*/  MUFU.TANH R123, R123 ;  /* 0x0000007b007b7308 */ /* 0x000e220000002400 */
[----:B------:R-:W-:-:S07]  /*14550*/  FMNMX.FTZ R21, R88, R21, !PT ;  /* 0x0000001558157209 */ /* 0x000fce0007810000 */
[----:B------:R-:W0:Y:S01]  /*14560*/  MUFU.TANH R141, R141 ;  /* 0x0000008d008d7308 */ /* 0x000e220000002400 */
[----:B-1----:R-:W-:Y:S02]  /*14570*/  FSEL R116, R147, -INF , P2 ;  /* 0xff80000093747808 */ /* 0x002fe40001000000 */
[----:B---3--:R-:W-:Y:S02]  /*14580*/  FSEL R118, R118, -INF , P4 ;  /* 0xff80000076767808 */ /* 0x008fe40002000000 */
[----:B------:R-:W-:-:S03]  /*14590*/  ISETP.GT.AND P2, PT, R20, 0x50, PT ;  /* 0x000000501400780c */ /* 0x000fc60003f44270 */
[----:B------:R-:W1:Y:S01]  /*145a0*/  MUFU.TANH R140, R140 ;  /* 0x0000008c008c7308 */ /* 0x000e620000002400 */
[----:B------:R-:W-:Y:S02]  /*145b0*/  ISETP.GT.AND P4, PT, R20, 0x58, PT ;  /* 0x000000581400780c */ /* 0x000fe40003f84270 */
[----:B------:R-:W-:-:S05]  /*145c0*/  FMNMX.FTZ R21, R101, R21, !PT ;  /* 0x0000001565157209 */ /* 0x000fca0007810000 */
[----:B------:R-:W3:Y:S01]  /*145d0*/  MUFU.TANH R139, R139 ;  /* 0x0000008b008b7308 */ /* 0x000ee20000002400 */
[----:B----4-:R-:W-:-:S07]  /*145e0*/  FSEL R119, R119, -INF , P2 ;  /* 0xff80000077777808 */ /* 0x010fce0001000000 */
[----:B------:R-:W4:Y:S01]  /*145f0*/  MUFU.TANH R138, R138 ;  /* 0x0000008a008a7308 */ /* 0x000f220000002400 */
[----:B------:R-:W-:-:S07]  /*14600*/  FSEL R121, R121, -INF , P4 ;  /* 0xff80000079797808 */ /* 0x000fce0002000000 */
[----:B------:R0:W-:Y:S01]  /*14610*/  MUFU.TANH R143, R117 ;  /* 0x00000075008f7308 */ /* 0x0001e20000002400 */
[C---:B------:R-:W-:Y:S02]  /*14620*/  ISETP.GT.AND P2, PT, R20.reuse, 0x59, PT ;  /* 0x000000591400780c */ /* 0x040fe40003f44270 */
[----:B------:R-:W-:Y:S02]  /*14630*/  ISETP.GT.AND P4, PT, R20, 0x61, PT ;  /* 0x000000611400780c */ /* 0x000fe40003f84270 */
[----:B0-----:R-:W-:Y:S02]  /*14640*/  FSEL R117, R146, -INF , P3 ;  /* 0xff80000092757808 */ /* 0x001fe40001800000 */
[----:B------:R-:W-:Y:S01]  /*14650*/  ISETP.GT.AND P3, PT, R20, 0x51, PT ;  /* 0x000000511400780c */ /* 0x000fe20003f64270 */
[----:B------:R-:W0:Y:S01]  /*14660*/  MUFU.TANH R142, R142 ;  /* 0x0000008e008e7308 */ /* 0x000e220000002400 */
[----:B------:R-:W-:Y:S02]  /*14670*/  FMNMX.FTZ R21, R93, R21, !PT ;  /* 0x000000155d157209 */ /* 0x000fe40007810000 */
[----:B------:R-:W-:-:S02]  /*14680*/  FSEL R120, R145, -INF , P3 ;  /* 0xff80000091787808 */ /* 0x000fc40001800000 */
[----:B------:R-:W-:-:S03]  /*14690*/  ISETP.GT.AND P3, PT, R20, 0x60, PT ;  /* 0x000000601400780c */ /* 0x000fc60003f64270 */
[----:B------:R-:W0:Y:S01]  /*146a0*/  MUFU.TANH R144, R144 ;  /* 0x0000009000907308 */ /* 0x000e220000002400 */
[----:B------:R-:W-:Y:S02]  /*146b0*/  FSEL R122, R122, -INF , P2 ;  /* 0xff8000007a7a7808 */ /* 0x000fe40001000000 */
[----:B------:R-:W-:Y:S02]  /*146c0*/  FSEL R123, R123, -INF , P3 ;  /* 0xff8000007b7b7808 */ /* 0x000fe40001800000 */
[----:B------:R-:W-:Y:S02]  /*146d0*/  FSEL R141, R141, -INF , P4 ;  /* 0xff8000008d8d7808 */ /* 0x000fe40002000000 */
[----:B------:R-:W-:Y:S02]  /*146e0*/  FMNMX.FTZ R21, R100, R21, !PT ;  /* 0x0000001564157209 */ /* 0x000fe40007810000 */
[C---:B------:R-:W-:Y:S02]  /*146f0*/  ISETP.GT.AND P2, PT, R20.reuse, 0x68, PT ;  /* 0x000000681400780c */ /* 0x040fe40003f44270 */
[----:B------:R-:W-:-:S02]  /*14700*/  ISETP.GT.AND P3, PT, R20, 0x69, PT ;  /* 0x000000691400780c */ /* 0x000fc40003f64270 */
[----:B------:R-:W-:Y:S02]  /*14710*/  ISETP.GT.AND P4, PT, R20, 0x70, PT ;  /* 0x000000701400780c */ /* 0x000fe40003f84270 */
[----:B------:R-:W-:Y:S02]  /*14720*/  FMNMX.FTZ R21, R94, R21, !PT ;  /* 0x000000155e157209 */ /* 0x000fe40007810000 */
[----:B-1----:R-:W-:Y:S02]  /*14730*/  FSEL R140, R140, -INF , P2 ;  /* 0xff8000008c8c7808 */ /* 0x002fe40001000000 */
[----:B---3--:R-:W-:Y:S02]  /*14740*/  FSEL R139, R139, -INF , P3 ;  /* 0xff8000008b8b7808 */ /* 0x008fe40001800000 */
[----:B----4-:R-:W-:Y:S02]  /*14750*/  FSEL R138, R138, -INF , P4 ;  /* 0xff8000008a8a7808 */ /* 0x010fe40002000000 */
[----:B------:R-:W-:-:S02]  /*14760*/  ISETP.GT.AND P2, PT, R20, 0x71, PT ;  /* 0x000000711400780c */ /* 0x000fc40003f44270 */
[C---:B------:R-:W-:Y:S02]  /*14770*/  ISETP.GT.AND P3, PT, R20.reuse, 0x78, PT ;  /* 0x000000781400780c */ /* 0x040fe40003f64270 */
[----:B------:R-:W-:Y:S02]  /*14780*/  ISETP.GT.AND P4, PT, R20, 0x79, PT ;  /* 0x000000791400780c */ /* 0x000fe40003f84270 */
[----:B------:R-:W-:Y:S02]  /*14790*/  FMNMX.FTZ R21, R99, R21, !PT ;  /* 0x0000001563157209 */ /* 0x000fe40007810000 */
[----:B0-----:R-:W-:Y:S02]  /*147a0*/  FSEL R142, R142, -INF , P2 ;  /* 0xff8000008e8e7808 */ /* 0x001fe40001000000 */
[----:B------:R-:W-:Y:S02]  /*147b0*/  FSEL R143, R143, -INF , P3 ;  /* 0xff8000008f8f7808 */ /* 0x000fe40001800000 */
[----:B------:R-:W-:-:S02]  /*147c0*/  FSEL R144, R144, -INF , P4 ;  /* 0xff80000090907808 */ /* 0x000fc40002000000 */
[C---:B------:R-:W-:Y:S02]  /*147d0*/  ISETP.GT.AND P2, PT, R20.reuse, 0x80, PT ;  /* 0x000000801400780c */ /* 0x040fe40003f44270 */
[C---:B------:R-:W-:Y:S02]  /*147e0*/  ISETP.GT.AND P3, PT, R20.reuse, 0x81, PT ;  /* 0x000000811400780c */ /* 0x040fe40003f64270 */
[C---:B------:R-:W-:Y:S02]  /*147f0*/  ISETP.GT.AND P4, PT, R20.reuse, 0x88, PT ;  /* 0x000000881400780c */ /* 0x040fe40003f84270 */
[----:B------:R-:W-:Y:S02]  /*14800*/  ISETP.GT.AND P5, PT, R20, 0x89, PT ;  /* 0x000000891400780c */ /* 0x000fe40003fa4270 */
        /* <DEDUP_REMOVED lines=9> */
[----:B------:R-:W-:-:S04]  /*148a0*/  IMAD.U32 R21, RZ, RZ, UR4 ;  /* 0x00000004ff157e24 */ /* 0x000fc8000f8e00ff */
[----:B------:R-:W-:Y:S01]  /*148b0*/  FMUL.FTZ R86, R20, R21 ;  /* 0x0000001514567220 */ /* 0x000fe20000410000 */
[----:B------:R-:W-:-:S04]  /*148c0*/  FMUL.FTZ R74, R74, UR60 ;  /* 0x0000003c4a4a7c20 */ /* 0x000fc80008410000 */
[----:B------:R-:W-:Y:S01]  /*148d0*/  FSEL R86, R86, RZ, P6 ;  /* 0x000000ff56567208 */ /* 0x000fe20003000000 */
[----:B------:R-:W-:-:S04]  /*148e0*/  FMUL.FTZ R15, R15, R21 ;  /* 0x000000150f0f7220 */ /* 0x000fc80000410000 */
[-CC-:B------:R-:W-:Y:S01]  /*148f0*/  FFMA.FTZ R91, R91, R21.reuse, -R86.reuse ;  /* 0x000000155b5b7223 */ /* 0x180fe20000010856 */
[----:B------:R-:W0:Y:S01]  /*14900*/  MUFU.TANH R74, R74 ;  /* 0x0000004a004a7308 */ /* 0x000e220000002400 */
[-CC-:B------:R-:W-:Y:S01]  /*14910*/  FFMA.FTZ R84, R84, R21.reuse, -R86.reuse ;  /* 0x0000001554547223 */ /* 0x180fe20000010856 */
[----:B------:R-:W-:-:S06]  /*14920*/  FFMA.FTZ R72, R72, R21, -R86 ;  /* 0x0000001548487223 */ /* 0x000fcc0000010856 */
[----:B------:R-:W-:Y:S01]  /*14930*/  MUFU.EX2 R91, R91 ;  /* 0x0000005b005b7308 */ /* 0x000fe20000000800 */
[----:B------:R-:W-:-:S07]  /*14940*/  FFMA.FTZ R85, R85, R21, -R86 ;  /* 0x0000001555557223 */ /* 0x000fce0000010856 */
[----:B------:R-:W2:Y:S08]  /*14950*/  MUFU.EX2 R15, R15 ;  /* 0x0000000f000f7308 */ /* 0x000eb00000000800 */
[----:B------:R-:W1:Y:S01]  /*14960*/  MUFU.EX2 R84, R84 ;  /* 0x0000005400547308 */ /* 0x000e620000000800 */
[----:B0-----:R-:W-:-:S07]  /*14970*/  FSEL R145, R74, -INF , P2 ;  /* 0xff8000004a917808 */ /* 0x001fce0001000000 */
[----:B------:R-:W0:Y:S01]  /*14980*/  MUFU.EX2 R72, R72 ;  /* 0x0000004800487308 */ /* 0x000e220000000800 */
[-CC-:B------:R-:W-:Y:S01]  /*14990*/  FFMA.FTZ R137, R137, R21.reuse, -R86.reuse ;  /* 0x0000001589897223 */ /* 0x180fe20000010856 */
[-CC-:B------:R-:W-:Y:S01]  /*149a0*/  FFMA.FTZ R136, R136, R21.reuse, -R86.reuse ;  /* 0x0000001588887223 */ /* 0x180fe20000010856 */
[-CC-:B------:R-:W-:Y:S01]  /*149b0*/  FFMA.FTZ R135, R135, R21.reuse, -R86.reuse ;  /* 0x0000001587877223 */ /* 0x180fe20000010856 */
[----:B------:R-:W-:-:S04]  /*149c0*/  FFMA.FTZ R134, R134, R21, -R86 ;  /* 0x0000001586867223 */ /* 0x000fc80000010856 */
[----:B------:R-:W3:Y:S01]  /*149d0*/  MUFU.EX2 R85, R85 ;  /* 0x0000005500557308 */ /* 0x000ee20000000800 */
        /* <DEDUP_REMOVED lines=28> */
[----:B--2---:R-:W-:-:S04]  /*14ba0*/  FFMA.FTZ R86, R15, R155, R91 ;  /* 0x0000009b0f567223 */ /* 0x004fc8000001005b */
[C---:B-1----:R-:W-:Y:S01]  /*14bb0*/  FADD.FTZ R86, R84.reuse, R86 ;  /* 0x0000005654567221 */ /* 0x042fe20000010000 */
[----:B------:R-:W-:-:S03]  /*14bc0*/  F2FP.BF16.F32.PACK_AB R84, R84, R91 ;  /* 0x0000005b5454723e */ /* 0x000fc600000010ff */
[----:B0-----:R-:W-:-:S04]  /*14bd0*/  FADD.FTZ R86, R72, R86 ;  /* 0x0000005648567221 */ /* 0x001fc80000010000 */
[C---:B---3--:R-:W-:Y:S01]  /*14be0*/  FADD.FTZ R91, R85.reuse, R86 ;  /* 0x00000056555b7221 */ /* 0x048fe20000010000 */
[----:B------:R-:W-:Y:S02]  /*14bf0*/  F2FP.BF16.F32.PACK_AB R86, R85, R72 ;  /* 0x000000485556723e */ /* 0x000fe400000010ff */
        /* <DEDUP_REMOVED lines=28> */
[----:B------:R-:W-:-:S03]  /*14dc0*/  FMUL.FTZ R147, R78, UR60 ;  /* 0x0000003c4e937c20 */ /* 0x000fc60008410000 */
[----:B------:R-:W-:Y:S01]  /*14dd0*/  FMNMX.FTZ R72, R139, R72, !PT ;  /* 0x000000488b487209 */ /* 0x000fe20007810000 */
[----:B------:R-:W0:Y:S01]  /*14de0*/  MUFU.TANH R146, R146 ;  /* 0x0000009200927308 */ /* 0x000e220000002400 */
[----:B------:R-:W-:Y:S02]  /*14df0*/  FMUL.FTZ R148, R79, UR60 ;  /* 0x0000003c4f947c20 */ /* 0x000fe40008410000 */
[----:B------:R-:W-:-:S04]  /*14e00*/  FMNMX.FTZ R72, R138, R72, !PT ;  /* 0x000000488a487209 */ /* 0x000fc80007810000 */
[----:B------:R-:W-:Y:S01]  /*14e10*/  FMNMX.FTZ R72, R142, R72, !PT ;  /* 0x000000488e487209 */ /* 0x000fe20007810000 */
[----:B------:R-:W1:Y:S03]  /*14e20*/  MUFU.TANH R147, R147 ;  /* 0x0000009300937308 */ /* 0x000e660000002400 */
[----:B------:R-:W-:-:S05]  /*14e30*/  FMNMX.FTZ R72, R143, R72, !PT ;  /* 0x000000488f487209 */ /* 0x000fca0007810000 */
[----:B------:R-:W2:Y:S01]  /*14e40*/  MUFU.TANH R148, R148 ;  /* 0x0000009400947308 */ /* 0x000ea20000002400 */
[----:B------:R-:W-:Y:S02]  /*14e50*/  FMNMX.FTZ R72, R144, R72, !PT ;  /* 0x0000004890487209 */ /* 0x000fe40007810000 */
[----:B0-----:R-:W-:Y:S02]  /*14e60*/  FSEL R146, R146, -INF , P3 ;  /* 0xff80000092927808 */ /* 0x001fe40001800000 */
[----:B------:R-:W-:Y:S02]  /*14e70*/  FMNMX.FTZ R72, R145, R72, !PT ;  /* 0x0000004891487209 */ /* 0x000fe40007810000 */
[----:B-1----:R-:W-:Y:S02]  /*14e80*/  FSEL R147, R147, -INF , P4 ;  /* 0xff80000093937808 */ /* 0x002fe40002000000 */
[----:B------:R-:W-:-:S04]  /*14e90*/  FMNMX.FTZ R72, R146, R72, !PT ;  /* 0x0000004892487209 */ /* 0x000fc80007810000 */
[----:B------:R-:W-:Y:S02]  /*14ea0*/  FMNMX.FTZ R72, R147, R72, !PT ;  /* 0x0000004893487209 */ /* 0x000fe40007810000 */
[----:B--2---:R-:W-:-:S04]  /*14eb0*/  FSEL R148, R148, -INF , P5 ;  /* 0xff80000094947808 */ /* 0x004fc80002800000 */
[----:B------:R-:W-:-:S05]  /*14ec0*/  FMNMX.FTZ R72, R148, R72, !PT ;  /* 0x0000004894487209 */ /* 0x000fca0007810000 */
[----:B------:R-:W0:Y:S02]  /*14ed0*/  SHFL.BFLY PT, R75, R72, 0x2, 0x1f ;  /* 0x0c401f00484b7f89 */ /* 0x000e2400000e0000 */
[----:B0-----:R-:W-:-:S05]  /*14ee0*/  FMNMX.FTZ R72, R72, R75, !PT ;  /* 0x0000004b48487209 */ /* 0x001fca0007810000 */
[----:B------:R-:W0:Y:S02]  /*14ef0*/  SHFL.BFLY PT, R75, R72, 0x1, 0x1f ;  /* 0x0c201f00484b7f89 */ /* 0x000e2400000e0000 */
[----:B0-----:R-:W-:-:S04]  /*14f00*/  FMNMX.FTZ R72, R72, R75, !PT ;  /* 0x0000004b48487209 */ /* 0x001fc80007810000 */
[C---:B------:R-:W-:Y:S01]  /*14f10*/  FSETP.NEU.FTZ.AND P2, PT, R72.reuse, -INF , PT ;  /* 0xff8000004800780b */ /* 0x040fe20003f5d000 */
[----:B------:R-:W-:-:S05]  /*14f20*/  FMUL.FTZ R110, R72, R21 ;  /* 0x00000015486e7220 */ /* 0x000fca0000410000 */
        /* <DEDUP_REMOVED lines=37> */
[----:B------:R-:W-:Y:S01]  /*15180*/  LOP3.LUT R110, R149, 0x10000, RZ, 0xfc, !PT ;  /* 0x00010000956e7812 */ /* 0x000fe200078efcff */
[----:B------:R-:W-:Y:S01]  /*15190*/  IMAD.MOV.U32 R111, RZ, RZ, -0x3ffffff0 ;  /* 0xc0000010ff6f7424 */ /* 0x000fe200078e00ff */
[----:B------:R-:W-:Y:S01]  /*151a0*/  WARPGROUP.ARRIVE ;  /* 0x00000000000079c5 */ /* 0x000fe20000000000 */
[----:B------:R-:W-:Y:S01]  /*151b0*/  IMAD.MOV.U32 R113, RZ, RZ, -0x3ffffff0 ;  /* 0xc0000010ff717424 */ /* 0x000fe200078e00ff */
[----:B------:R-:W2:Y:S01]  /*151c0*/  LDL.LU R149, [R1+0x2c] ;  /* 0x00002c0001957983 */ /* 0x000ea20000300800 */
        /* <DEDUP_REMOVED lines=10> */
[C---:B------:R-:W-:Y:S01]  /*15270*/  VIADD R112, R110.reuse, 0x900 ;  /* 0x000009006e707836 */ /* 0x040fe20000000000 */
[----:B------:R-:W-:-:S04]  /*15280*/  R2UR UR4, R110 ;  /* 0x000000006e0472ca */ /* 0x000fc800000e0000 */
[----:B------:R-:W-:Y:S01]  /*15290*/  R2UR UR28, R112 ;  /* 0x00000000701c72ca */ /* 0x000fe200000e0000 */
[C---:B------:R-:W-:Y:S02]  /*152a0*/  VIADD R112, R110.reuse, 0xa80 ;  /* 0x00000a806e707836 */ /* 0x040fe40000000000 */
[----:B------:R-:W-:-:S05]  /*152b0*/  VIADD R110, R110, 0xc00 ;  /* 0x00000c006e6e7836 */ /* 0x000fca0000000000 */
[----:B------:R-:W-:Y:S01]  /*152c0*/  R2UR UR36, R110 ;  /* 0x000000006e2472ca */ /* 0x000fe200000e0000 */
[----:B------:R-:W-:-:S05]  /*152d0*/  VIADD R110, R16, 0x200 ;  /* 0x00000200106e7836 */ /* 0x000fca0000000000 */
[----:B------:R-:W-:-:S04]  /*152e0*/  SHF.R.U32.HI R110, RZ, 0x4, R110 ;  /* 0x00000004ff6e7819 */ /* 0x000fc8000001166e */
[----:B------:R-:W-:-:S04]  /*152f0*/  LOP3.LUT R110, R110, 0x3fff, RZ, 0xc0, !PT ;  /* 0x00003fff6e6e7812 */ /* 0x000fc800078ec0ff */
[----:B------:R-:W-:Y:S02]  /*15300*/  LOP3.LUT R110, R110, 0x2400000, RZ, 0xfc, !PT ;  /* 0x024000006e6e7812 */ /* 0x000fe400078efcff */
[C---:B------:R-:W-:Y:S02]  /*15310*/  R2UR UR5, R111.reuse ;  /* 0x000000006f0572ca */ /* 0x040fe400000e0000 */
[----:B------:R-:W-:Y:S01]  /*15320*/  R2UR UR37, R111 ;  /* 0x000000006f2572ca */ /* 0x000fe200000e0000 */
[----:B------:R-:W-:Y:S02]  /*15330*/  IMAD R110, R14, 0x6c0, R110 ;  /* 0x000006c00e6e7824 */ /* 0x000fe400078e026e */
[----:B------:R-:W-:-:S03]  /*15340*/  IMAD.MOV.U32 R111, RZ, RZ, -0x7fffffe0 ;  /* 0x80000020ff6f7424 */ /* 0x000fc600078e00ff */
[----:B------:R-:W-:Y:S02]  /*15350*/  R2UR UR6, R110 ;  /* 0x000000006e0672ca */ /* 0x000fe400000e0000 */
[----:B------:R-:W-:-:S13]  /*15360*/  R2UR UR7, R111 ;  /* 0x000000006f0772ca */ /* 0x000fda00000e0000 */
[----:B------:R-:W-:Y:S01]  /*15370*/  HGMMA.64x96x16.F32.BF16 R24, gdesc[UR4].tnspB, R24, gsb0 ;  /* 0x41600000041879f0 */ /* 0x000fe20008001818 */
[C---:B------:R-:W-:Y:S02]  /*15380*/  R2UR UR9, R113.reuse ;  /* 0x00000000710972ca */ /* 0x040fe400000e0000 */
[C---:B------:R-:W-:Y:S02]  /*15390*/  R2UR UR13, R113.reuse ;  /* 0x00000000710d72ca */ /* 0x040fe400000e0000 */
[C---:B------:R-:W-:Y:S02]  /*153a0*/  R2UR UR17, R113.reuse ;  /* 0x00000000711172ca */ /* 0x040fe400000e0000 */
[C---:B------:R-:W-:Y:S02]  /*153b0*/  R2UR UR21, R113.reuse ;  /* 0x00000000711572ca */ /* 0x040fe400000e0000 */
[C---:B------:R-:W-:Y:S02]  /*153c0*/  R2UR UR25, R113.reuse ;  /* 0x00000000711972ca */ /* 0x040fe400000e0000 */
[----:B------:R-:W-:-:S02]  /*153d0*/  R2UR UR29, R113 ;  /* 0x00000000711d72ca */ /* 0x000fc400000e0000 */
        /* <DEDUP_REMOVED lines=8> */
[----:B------:R-:W-:Y:S01]  /*15460*/  HGMMA.64x96x16.F32.BF16 R24, gdesc[UR8].tnspB, R24, gsb0 ;  /* 0x41600000081879f0 */ /* 0x000fe20008001818 */
[----:B------:R-:W-:Y:S02]  /*15470*/  VIADD R112, R110, 0x80 ;  /* 0x000000806e707836 */ /* 0x000fe40000000000 */
[----:B------:R-:W-:-:S03]  /*15480*/  IMAD.MOV.U32 R113, RZ, RZ, -0x7fffffe0 ;  /* 0x80000020ff717424 */ /* 0x000fc600078e00ff */
[----:B------:R-:W-:Y:S02]  /*15490*/  R2UR UR14, R112 ;  /* 0x00000000700e72ca */ /* 0x000fe400000e0000 */
[----:B------:R-:W-:Y:S01]  /*154a0*/  R2UR UR15, R113 ;  /* 0x00000000710f72ca */ /* 0x000fe200000e0000 */
[----:B------:R-:W-:Y:S02]  /*154b0*/  VIADD R112, R110, 0xc0 ;  /* 0x000000c06e707836 */ /* 0x000fe40000000000 */
[----:B------:R-:W-:Y:S01]  /*154c0*/  IMAD.MOV.U32 R113, RZ, RZ, -0x7fffffe0 ;  /* 0x80000020ff717424 */ /* 0x000fe200078e00ff */
[----:B------:R-:W-:Y:S02]  /*154d0*/  WARPGROUP.DEPBAR.LE gsb0, 0x0 ;  /* 0x00008000000079c5 */ /* 0x000fe40000010000 */
[----:B------:R-:W-:-:S07]  /*154e0*/  WARPGROUP.ARRIVE ;  /* 0x00000000000079c5 */ /* 0x000fce0000000000 */
[----:B------:R-:W-:Y:S01]  /*154f0*/  HGMMA.64x96x16.F32.BF16 R24, gdesc[UR12].tnspB, R24, gsb0 ;  /* 0x416000000c1879f0 */ /* 0x000fe20008001818 */
[----:B------:R-:W-:Y:S02]  /*15500*/  R2UR UR18, R112 ;  /* 0x00000000701272ca */ /* 0x000fe400000e0000 */
[----:B------:R-:W-:Y:S01]  /*15510*/  R2UR UR19, R113 ;  /* 0x00000000711372ca */ /* 0x000fe200000e0000 */
[----:B------:R-:W-:Y:S02]  /*15520*/  VIADD R112, R110, 0x100 ;  /* 0x000001006e707836 */ /* 0x000fe40000000000 */
[----:B------:R-:W-:-:S03]  /*15530*/  IMAD.MOV.U32 R113, RZ, RZ, -0x7fffffe0 ;  /* 0x80000020ff717424 */ /* 0x000fc600078e00ff */
[----:B------:R-:W-:Y:S01]  /*15540*/  R2UR UR22, R112 ;  /* 0x00000000701672ca */ /* 0x000fe200000e0000 */
[----:B------:R-:W-:Y:S02]  /*15550*/  WARPGROUP.DEPBAR.LE gsb0, 0x0 ;  /* 0x00008000000079c5 */ /* 0x000fe40000010000 */
[----:B------:R-:W-:-:S06]  /*15560*/  WARPGROUP.ARRIVE ;  /* 0x00000000000079c5 */ /* 0x000fcc0000000000 */
        /* <DEDUP_REMOVED lines=29> */
[----:B------:R-:W-:Y:S03]  /*15740*/  HGMMA.64x96x16.F32.BF16 R24, gdesc[UR32].tnspB, R24, gsb0 ;  /* 0x41600000201879f0 */ /* 0x000fe60008001818 */
[----:B------:R-:W0:Y:S01]  /*15750*/  S2R R155, SR_TID.X ;  /* 0x00000000009b7919 */ /* 0x000e220000002100 */
[----:B------:R-:W-:-:S05]  /*15760*/  FSEL R85, R72, RZ, P2 ;  /* 0x000000ff48557208 */ /* 0x000fca0001000000 */
[----:B------:R-:W-:-:S04]  /*15770*/  FADD.FTZ R85, -R85, R150 ;  /* 0x0000009655557221 */ /* 0x000fc80000010100 */
[----:B------:R-:W-:Y:S01]  /*15780*/  FMUL.FTZ R85, R85, R21 ;  /* 0x0000001555557220 */ /* 0x000fe20000410000 */
[----:B------:R-:W-:Y:S08]  /*15790*/  MUFU.EX2 R127, R127 ;  /* 0x0000007f007f7308 */ /* 0x000ff00000000800 */
[----:B------:R-:W2:Y:S01]  /*157a0*/  MUFU.EX2 R110, R85 ;  /* 0x00000055006e7308 */ /* 0x000ea20000000800 */
[----:B------:R-:W-:-:S02]  /*157b0*/  WARPGROUP.DEPBAR.LE gsb0, 0x0 ;  /* 0x00008000000079c5 */ /* 0x000fc40000010000 */
[----:B------:R-:W-:-:S06]  /*157c0*/  WARPGROUP.ARRIVE ;  /* 0x00000000000079c5 */ /* 0x000fcc0000000000 */
[----:B------:R-:W-:Y:S01]  /*157d0*/  HGMMA.64x96x16.F32.BF16 R24, gdesc[UR36].tnspB, R24, gsb0 ;  /* 0x41600000241879f0 */ /* 0x000fe20008001818 */
[----:B------:R-:W1:Y:S01]  /*157e0*/  MUFU.EX2 R87, R87 ;  /* 0x0000005700577308 */ /* 0x000e620000000800 */
[----:B0-----:R-:W-:-:S07]  /*157f0*/  SHF.R.U32.HI R150, RZ, 0x7, R155 ;  /* 0x00000007ff967819 */ /* 0x001fce000001169b */
[----:B------:R-:W0:Y:S01]  /*15800*/  MUFU.EX2 R124, R124 ;  /* 0x0000007c007c7308 */ /* 0x000e220000000800 */
[----:B--2---:R-:W-:Y:S01]  /*15810*/  FFMA.FTZ R111, R110, R149, R127 ;  /* 0x000000956e6f7223 */ /* 0x004fe2000001007f */
[----:B------:R-:W-:-:S06]  /*15820*/  VIADD R85, R150, 0x9 ;  /* 0x0000000996557836 */ /* 0x000fcc0000000000 */
[----:B------:R-:W-:Y:S01]  /*15830*/  MUFU.EX2 R125, R125 ;  /* 0x0000007d007d7308 */ /* 0x000fe20000000800 */
[----:B------:R-:W-:Y:S01]  /*15840*/  ISETP.GE.U32.AND P2, PT, R155, 0x180, PT ;  /* 0x000001809b00780c */ /* 0x000fe20003f46070 */
[----:B-1----:R-:W-:Y:S01]  /*15850*/  FADD.FTZ R111, R87, R111 ;  /* 0x0000006f576f7221 */ /* 0x002fe20000010000 */
[----:B------:R-:W-:-:S05]  /*15860*/  @!P0 IMAD R113, R19, 0x8, R16 ;  /* 0x0000000813718824 */ /* 0x000fca00078e0210 */
[----:B------:R-:W1:Y:S01]  /*15870*/  MUFU.EX2 R137, R137 ;  /* 0x0000008900897308 */ /* 0x000e620000000800 */
[----:B------:R-:W-:Y:S01]  /*15880*/  @!P0 IMAD R112, R14, 0x8, R16 ;  /* 0x000000080e708824 */ /* 0x000fe200078e0210 */
[----:B------:R-:W-:Y:S01]  /*15890*/  SEL R85, R85, 0x9, !P2 ;  /* 0x0000000955557807 */ /* 0x000fe20005000000 */
[----:B------:R-:W-:-:S05]  /*158a0*/  @!P0 VIADD R113, R113, 0x31c40 ;  /* 0x00031c4071718836 */ /* 0x000fca0000000000 */
[----:B------:R-:W2:Y:S01]  /*158b0*/  MUFU.EX2 R136, R136 ;  /* 0x0000008800887308 */ /* 0x000ea20000000800 */
[----:B------:R-:W-:Y:S02]  /*158c0*/  @!P0 VIADD R112, R112, 0x31c60 ;  /* 0x00031c6070708836 */ /* 0x000fe40000000000 */
[----:B0-----:R-:W-:-:S05]  /*158d0*/  FADD.FTZ R14, R124, R111 ;  /* 0x0000006f7c0e7221 */ /* 0x001fca0000010000 */
[----:B------:R-:W0:Y:S01]  /*158e0*/  MUFU.EX2 R75, R75 ;  /* 0x0000004b004b7308 */ /* 0x000e220000000800 */
[----:B------:R-:W-:-:S07]  /*158f0*/  @!P0 PRMT R113, RZ, 0x654, R113 ;  /* 0x00000654ff718816 */ /* 0x000fce0000000071 */
[----:B------:R-:W3:Y:S01]  /*15900*/  MUFU.EX2 R135, R135 ;  /* 0x0000008700877308 */ /* 0x000ee20000000800 */
[----:B------:R-:W-:-:S07]  /*15910*/  @!P0 PRMT R112, RZ, 0x654, R112 ;  /* 0x00000654ff708816 */ /* 0x000fce0000000070 */
[----:B------:R-:W-:Y:S01]  /*15920*/  MUFU.EX2 R111, R77 ;  /* 0x0000004d006f7308 */ /* 0x000fe20000000800 */
[----:B-1----:R-:W-:-:S07]  /*15930*/  FADD.FTZ R91, R137, R91 ;  /* 0x0000005b895b7221 */ /* 0x002fce0000010000 */
[----:B------:R-:W1:Y:S08]  /*15940*/  MUFU.EX2 R77, R78 ;  /* 0x0000004e004d7308 */ /* 0x000e700000000800 */
[----:B------:R-:W4:Y:S01]  /*15950*/  MUFU.EX2 R134, R134 ;  /* 0x0000008600867308 */ /* 0x000f220000000800 */
[----:B------:R-:W-:Y:S01]  /*15960*/  FADD.FTZ R14, R125, R14 ;  /* 0x0000000e7d0e7221 */ /* 0x000fe20000010000 */
[----:B--2---:R-:W-:-:S06]  /*15970*/  FADD.FTZ R91, R136, R91 ;  /* 0x0000005b885b7221 */ /* 0x004fcc0000010000 */
[----:B------:R-:W2:Y:S08]  /*15980*/  MUFU.EX2 R79, R79 ;  /* 0x0000004f004f7308 */ /* 0x000eb00000000800 */
[----:B------:R-:W2:Y:S01]  /*15990*/  MUFU.EX2 R133, R133 ;  /* 0x0000008500857308 */ /* 0x000ea20000000800 */
[----:B------:R-:W-:Y:S02]  /*159a0*/  WARPGROUP.DEPBAR.LE gsb0, 0x0 ;  /* 0x00008000000079c5 */ /* 0x000fe40000010000 */
[----:B------:R0:W-:Y:S06]  /*159b0*/  BAR.ARV R85, 0x100 ;  /* 0x000400550000751d */ /* 0x0001ec0000002000 */
[----:B------:R-:W-:Y:S01]  /*159c0*/  @!P0 SYNCS.ARRIVE.TRANS64.RED.A1T0 RZ, [R113+URZ], RZ ;  /* 0x000000ff71ff89a7 */ /* 0x000fe2000810043f */
[----:B0-----:R-:W-:-:S02]  /*159d0*/  F2FP.BF16.F32.PACK_AB R85, R87, R127 ;  /* 0x0000007f5755723e */ /* 0x001fc400000010ff */
[----:B------:R-:W-:Y:S01]  /*159e0*/  F2FP.BF16.F32.PACK_AB R87, R125, R124 ;  /* 0x0000007c7d57723e */ /* 0x000fe200000010ff */
[----:B------:R-:W0:Y:S01]  /*159f0*/  MUFU.EX2 R102, R102 ;  /* 0x0000006600667308 */ /* 0x000e220000000800 */
[----:B------:R0:W-:Y:S03]  /*15a00*/  @!P0 SYNCS.ARRIVE.TRANS64.RED.A1T0 RZ, [R112+URZ], RZ ;  /* 0x000000ff70ff89a7 */ /* 0x0001e6000810043f */
[----:B------:R2:W-:Y:S01]  /*15a10*/  STSM.16.M88.4 [R17+0x24300], R84 ;  /* 0x0243005411007844 */ /* 0x0005e20000000200 */
[----:B------:R-:W-:Y:S01]  /*15a20*/  FADD.FTZ R14, R75, R14 ;  /* 0x0000000e4b0e7221 */ /* 0x000fe20000010000 */
[----:B---3--:R-:W-:Y:S02]  /*15a30*/  FADD.FTZ R91, R135, R91 ;  /* 0x0000005b875b7221 */ /* 0x008fe40000010000 */
[----:B------:R-:W-:Y:S01]  /*15a40*/  MUFU.EX2 R131, R131 ;  /* 0x0000008300837308 */ /* 0x000fe20000000800 */
[----:B-1----:R-:W-:Y:S01]  /*15a50*/  FADD.FTZ R14, R77, R14 ;  /* 0x0000000e4d0e7221 */ /* 0x002fe20000010000 */
[----:B----4-:R-:W-:-:S06]  /*15a60*/  FADD.FTZ R91, R134, R91 ;  /* 0x0000005b865b7221 */ /* 0x010fcc0000010000 */
[----:B--2---:R-:W1:Y:S08]  /*15a70*/  MUFU.EX2 R84, R132 ;  /* 0x0000008400547308 */ /* 0x004e700000000800 */
[----:B------:R-:W2:Y:S01]  /*15a80*/  MUFU.EX2 R85, R103 ;  /* 0x0000006700557308 */ /* 0x000ea20000000800 */
[----:B------:R-:W-:Y:S01]  /*15a90*/  FADD.FTZ R14, R79, R14 ;  /* 0x0000000e4f0e7221 */ /* 0x000fe20000010000 */
[----:B------:R-:W-:-:S06]  /*15aa0*/  FADD.FTZ R91, R133, R91 ;  /* 0x0000005b855b7221 */ /* 0x000fcc0000010000 */
[----:B------:R-:W3:Y:S08]  /*15ab0*/  MUFU.EX2 R104, R104 ;  /* 0x0000006800687308 */ /* 0x000ef00000000800 */
[----:B------:R-:W4:Y:S01]  /*15ac0*/  MUFU.EX2 R86, R130 ;  /* 0x0000008200567308 */ /* 0x000f220000000800 */
[----:B0-----:R-:W-:Y:S01]  /*15ad0*/  FADD.FTZ R14, R102, R14 ;  /* 0x0000000e660e7221 */ /* 0x001fe20000010000 */
[----:B-1----:R-:W-:-:S06]  /*15ae0*/  FADD.FTZ R91, R84, R91 ;  /* 0x0000005b545b7221 */ /* 0x002fcc0000010000 */
[----:B------:R-:W0:Y:S08]  /*15af0*/  MUFU.EX2 R87, R105 ;  /* 0x0000006900577308 */ /* 0x000e300000000800 */
[----:B------:R-:W1:Y:S01]  /*15b00*/  MUFU.EX2 R129, R129 ;  /* 0x0000008100817308 */ /* 0x000e620000000800 */
[----:B--2---:R-:W-:Y:S01]  /*15b10*/  FADD.FTZ R14, R85, R14 ;  /* 0x0000000e550e7221 */ /* 0x004fe20000010000 */
[----:B------:R-:W-:-:S06]  /*15b20*/  FADD.FTZ R91, R131, R91 ;  /* 0x0000005b835b7221 */ /* 0x000fcc0000010000 */
[----:B------:R-:W2:Y:S08]  /*15b30*/  MUFU.EX2 R106, R106 ;  /* 0x0000006a006a7308 */ /* 0x000eb00000000800 */
[----:B------:R-:W2:Y:S01]  /*15b40*/  MUFU.EX2 R124, R128 ;  /* 0x00000080007c7308 */ /* 0x000ea20000000800 */
[----:B---3--:R-:W-:Y:S01]  /*15b50*/  FADD.FTZ R14, R104, R14 ;  /* 0x0000000e680e7221 */ /* 0x008fe20000010000 */
[----:B----4-:R-:W-:-:S06]  /*15b60*/  FADD.FTZ R91, R86, R91 ;  /* 0x0000005b565b7221 */ /* 0x010fcc0000010000 */
[----:B------:R-:W3:Y:S08]  /*15b70*/  MUFU.EX2 R107, R107 ;  /* 0x0000006b006b7308 */ /* 0x000ef00000000800 */
[----:B------:R-:W4:Y:S01]  /*15b80*/  MUFU.EX2 R126, R126 ;  /* 0x0000007e007e7308 */ /* 0x000f220000000800 */
[----:B------:R-:W-:Y:S01]  /*15b90*/  F2FP.BF16.F32.PACK_AB R77, R77, R75 ;  /* 0x0000004b4d4d723e */ /* 0x000fe200000010ff */
[----:B0-----:R-:W-:-:S06]  /*15ba0*/  FADD.FTZ R14, R87, R14 ;  /* 0x0000000e570e7221 */ /* 0x001fcc0000010000 */
[----:B------:R-:W0:Y:S01]  /*15bb0*/  MUFU.EX2 R108, R108 ;  /* 0x0000006c006c7308 */ /* 0x000e220000000800 */
[----:B-1----:R-:W-:-:S07]  /*15bc0*/  FADD.FTZ R75, R129, R91 ;  /* 0x0000005b814b7221 */ /* 0x002fce0000010000 */
        /* <DEDUP_REMOVED lines=9> */
[----:B0-----:R-:W-:Y:S01]  /*15c60*/  FADD.FTZ R14, R108, R14 ;  /* 0x0000000e6c0e7221 */ /* 0x001fe20000010000 */
[----:B-1----:R-:W-:-:S06]  /*15c70*/  FADD.FTZ R75, R127, R75 ;  /* 0x0000004b7f4b7221 */ /* 0x002fcc0000010000 */
[----:B------:R-:W0:Y:S08]  /*15c80*/  MUFU.EX2 R115, R115 ;  /* 0x0000007300737308 */ /* 0x000e300000000800 */
[----:B------:R-:W1:Y:S01]  /*15c90*/  MUFU.EX2 R89, R89 ;  /* 0x0000005900597308 */ /* 0x000e620000000800 */
[----:B--2---:R-:W-:-:S07]  /*15ca0*/  FADD.FTZ R14, R109, R14 ;  /* 0x0000000e6d0e7221 */ /* 0x004fce0000010000 */
[----:B------:R-:W2:Y:S08]  /*15cb0*/  MUFU.EX2 R116, R116 ;  /* 0x0000007400747308 */ /* 0x000eb00000000800 */
[----:B------:R-:W-:Y:S08]  /*15cc0*/  MUFU.EX2 R112, R83 ;  /* 0x0000005300707308 */ /* 0x000ff00000000800 */
[----:B------:R-:W2:Y:S08]  /*15cd0*/  MUFU.EX2 R83, R117 ;  /* 0x0000007500537308 */ /* 0x000eb00000000800 */
[----:B------:R-:W2:Y:S08]  /*15ce0*/  MUFU.EX2 R97, R97 ;  /* 0x0000006100617308 */ /* 0x000eb00000000800 */
[----:B------:R3:W-:Y:S02]  /*15cf0*/  MUFU.EX2 R113, R82 ;  /* 0x0000005200717308 */ /* 0x0007e40000000800 */
[----:B---3--:R-:W-:-:S06]  /*15d00*/  FADD.FTZ R82, R81, R75 ;  /* 0x0000004b51527221 */ /* 0x008fcc0000010000 */
[----:B------:R-:W3:Y:S01]  /*15d10*/  MUFU.EX2 R118, R118 ;  /* 0x0000007600767308 */ /* 0x000ee20000000800 */
[----:B------:R-:W-:Y:S01]  /*15d20*/  FADD.FTZ R75, R114, R14 ;  /* 0x0000000e724b7221 */ /* 0x000fe20000010000 */
[----:B----4-:R-:W-:-:S06]  /*15d30*/  FADD.FTZ R14, R80, R82 ;  /* 0x00000052500e7221 */ /* 0x010fcc0000010000 */
[----:B------:R-:W4:Y:S01]  /*15d40*/  MUFU.EX2 R74, R74 ;  /* 0x0000004a004a7308 */ /* 0x000f220000000800 */
[----:B0-----:R-:W-:Y:S01]  /*15d50*/  FADD.FTZ R75, R115, R75 ;  /* 0x0000004b734b7221 */ /* 0x001fe20000010000 */
[----:B-1----:R-:W-:-:S06]  /*15d60*/  FADD.FTZ R14, R89, R14 ;  /* 0x0000000e590e7221 */ /* 0x002fcc0000010000 */
[----:B------:R-:W0:Y:S01]  /*15d70*/  MUFU.EX2 R119, R119 ;  /* 0x0000007700777308 */ /* 0x000e220000000800 */
[----:B--2---:R-:W-:Y:S01]  /*15d80*/  FADD.FTZ R75, R116, R75 ;  /* 0x0000004b744b7221 */ /* 0x004fe20000010000 */
[----:B------:R-:W-:-:S06]  /*15d90*/  FADD.FTZ R14, R111, R14 ;  /* 0x0000000e6f0e7221 */ /* 0x000fcc0000010000 */
[----:B------:R-:W1:Y:S01]  /*15da0*/  MUFU.EX2 R96, R96 ;  /* 0x0000006000607308 */ /* 0x000e620000000800 */
[----:B------:R-:W-:Y:S01]  /*15db0*/  FADD.FTZ R75, R83, R75 ;  /* 0x0000004b534b7221 */ /* 0x000fe20000010000 */
        /* <DEDUP_REMOVED lines=9> */
[----:B------:R-:W0:Y:S01]  /*15e50*/  MUFU.EX2 R122, R122 ;  /* 0x0000007a007a7308 */ /* 0x000e220000000800 */
[----:B--2---:R-:W-:Y:S01]  /*15e60*/  FADD.FTZ R75, R120, R75 ;  /* 0x0000004b784b7221 */ /* 0x004fe20000010000 */
[----:B------:R-:W-:-:S06]  /*15e70*/  FADD.FTZ R14, R73, R14 ;  /* 0x0000000e490e7221 */ /* 0x000fcc0000010000 */
[----:B------:R-:W1:Y:S08]  /*15e80*/  MUFU.EX2 R123, R123 ;  /* 0x0000007b007b7308 */ /* 0x000e700000000800 */
[----:B------:R-:W2:Y:S01]  /*15e90*/  MUFU.EX2 R95, R95 ;  /* 0x0000005f005f7308 */ /* 0x000ea20000000800 */
[----:B---3--:R-:W-:Y:S01]  /*15ea0*/  FADD.FTZ R75, R121, R75 ;  /* 0x0000004b794b7221 */ /* 0x008fe20000010000 */
[----:B----4-:R-:W-:-:S06]  /*15eb0*/  FADD.FTZ R14, R92, R14 ;  /* 0x0000000e5c0e7221 */ /* 0x010fcc0000010000 */
[----:B------:R-:W3:Y:S01]  /*15ec0*/  MUFU.EX2 R141, R141 ;  /* 0x0000008d008d7308 */ /* 0x000ee20000000800 */
[----:B0-----:R-:W-:Y:S01]  /*15ed0*/  FADD.FTZ R75, R122, R75 ;  /* 0x0000004b7a4b7221 */ /* 0x001fe20000010000 */
[----:B------:R-:W-:-:S06]  /*15ee0*/  FADD.FTZ R14, R112, R14 ;  /* 0x0000000e700e7221 */ /* 0x000fcc0000010000 */
[----:B------:R-:W0:Y:S08]  /*15ef0*/  MUFU.EX2 R140, R140 ;  /* 0x0000008c008c7308 */ /* 0x000e300000000800 */
[----:B------:R-:W4:Y:S01]  /*15f00*/  MUFU.EX2 R88, R88 ;  /* 0x0000005800587308 */ /* 0x000f220000000800 */
[----:B-1----:R-:W-:Y:S01]  /*15f10*/  FADD.FTZ R75, R123, R75 ;  /* 0x0000004b7b4b7221 */ /* 0x002fe20000010000 */
[----:B--2---:R-:W-:-:S06]  /*15f20*/  FADD.FTZ R14, R95, R14 ;  /* 0x0000000e5f0e7221 */ /* 0x004fcc0000010000 */
[----:B------:R-:W1:Y:S08]  /*15f30*/  MUFU.EX2 R139, R139 ;  /* 0x0000008b008b7308 */ /* 0x000e700000000800 */
[----:B------:R-:W2:Y:S01]  /*15f40*/  MUFU.EX2 R101, R101 ;  /* 0x0000006500657308 */ /* 0x000ea20000000800 */
[----:B---3--:R-:W-:Y:S01]  /*15f50*/  FADD.FTZ R75, R141, R75 ;  /* 0x0000004b8d4b7221 */ /* 0x008fe20000010000 */
[----:B------:R-:W-:-:S06]  /*15f60*/  FADD.FTZ R14, R113, R14 ;  /* 0x0000000e710e7221 */ /* 0x000fcc0000010000 */
[----:B------:R-:W3:Y:S08]  /*15f70*/  MUFU.EX2 R138, R138 ;  /* 0x0000008a008a7308 */ /* 0x000ef00000000800 */
[----:B------:R-:W3:Y:S01]  /*15f80*/  MUFU.EX2 R93, R93 ;  /* 0x0000005d005d7308 */ /* 0x000ee20000000800 */
[----:B0-----:R-:W-:Y:S01]  /*15f90*/  FADD.FTZ R75, R140, R75 ;  /* 0x0000004b8c4b7221 */ /* 0x001fe20000010000 */
[----:B----4-:R-:W-:-:S06]  /*15fa0*/  FADD.FTZ R14, R88, R14 ;  /* 0x0000000e580e7221 */ /* 0x010fcc0000010000 */
[----:B------:R-:W0:Y:S01]  /*15fb0*/  MUFU.EX2 R142, R142 ;  /* 0x0000008e008e7308 */ /* 0x000e220000000800 */
[----:B------:R-:W-:-:S07]  /*15fc0*/  F2FP.BF16.F32.PACK_AB R76, R136, R137 ;  /* 0x00000089884c723e */ /* 0x000fce00000010ff */
[----:B------:R-:W4:Y:S01]  /*15fd0*/  MUFU.EX2 R100, R100 ;  /* 0x0000006400647308 */ /* 0x000f220000000800 */
[----:B------:R-:W-:Y:S02]  /*15fe0*/  F2FP.BF16.F32.PACK_AB R78, R134, R135 ;  /* 0x00000087864e723e */ /* 0x000fe400000010ff */
[----:B------:R-:W-:-:S05]  /*15ff0*/  F2FP.BF16.F32.PACK_AB R79, R102, R79 ;  /* 0x0000004f664f723e */ /* 0x000fca00000010ff */
[----:B------:R-:W4:Y:S01]  /*16000*/  MUFU.EX2 R91, R143 ;  /* 0x0000008f005b7308 */ /* 0x000f220000000800 */
[----:B-1----:R-:W-:Y:S01]  /*16010*/  FADD.FTZ R75, R139, R75 ;  /* 0x0000004b8b4b7221 */ /* 0x002fe20000010000 */
[----:B--2---:R-:W-:-:S06]  /*16020*/  FADD.FTZ R14, R101, R14 ;  /* 0x0000000e650e7221 */ /* 0x004fcc0000010000 */
[----:B------:R-:W1:Y:S01]  /*16030*/  MUFU.EX2 R94, R94 ;  /* 0x0000005e005e7308 */ /* 0x000e620000000800 */
[----:B------:R2:W-:Y:S01]  /*16040*/  STSM.16.M88.4 [R17+0x25b00], R76 ;  /* 0x025b004c11007844 */ /* 0x0005e20000000200 */
[----:B---3--:R-:W-:-:S06]  /*16050*/  FADD.FTZ R75, R138, R75 ;  /* 0x0000004b8a4b7221 */ /* 0x008fcc0000010000 */
[----:B------:R-:W3:Y:S08]  /*16060*/  MUFU.EX2 R144, R144 ;  /* 0x0000009000907308 */ /* 0x000ef00000000800 */
[----:B------:R-:W3:Y:S01]  /*16070*/  MUFU.EX2 R99, R99 ;  /* 0x0000006300637308 */ /* 0x000ee20000000800 */
[----:B--2---:R-:W-:Y:S01]  /*16080*/  F2FP.BF16.F32.PACK_AB R78, R73, R96 ;  /* 0x00000060494e723e */ /* 0x004fe200000010ff */
[----:B------:R-:W-:Y:S01]  /*16090*/  FADD.FTZ R73, R93, R14 ;  /* 0x0000000e5d497221 */ /* 0x000fe20000010000 */
[----:B------:R-:W-:-:S05]  /*160a0*/  F2FP.BF16.F32.PACK_AB R76, R74, R97 ;  /* 0x000000614a4c723e */ /* 0x000fca00000010ff */
[----:B------:R-:W2:Y:S01]  /*160b0*/  MUFU.EX2 R145, R145 ;  /* 0x0000009100917308 */ /* 0x000ea20000000800 */
[----:B0-----:R-:W-:Y:S01]  /*160c0*/  FADD.FTZ R14, R142, R75 ;  /* 0x0000004b8e0e7221 */ /* 0x001fe20000010000 */
[----:B----4-:R-:W-:-:S06]  /*160d0*/  FADD.FTZ R75, R100, R73 ;  /* 0x00000049644b7221 */ /* 0x010fcc0000010000 */
[----:B------:R-:W0:Y:S01]  /*160e0*/  MUFU.EX2 R97, R146 ;  /* 0x0000009200617308 */ /* 0x000e220000000800 */
[----:B------:R-:W-:Y:S01]  /*160f0*/  FADD.FTZ R73, R91, R14 ;  /* 0x0000000e5b497221 */ /* 0x000fe20000010000 */
[----:B-1----:R-:W-:-:S06]  /*16100*/  FADD.FTZ R74, R94, R75 ;  /* 0x0000004b5e4a7221 */ /* 0x002fcc0000010000 */
[----:B------:R-:W1:Y:S01]  /*16110*/  MUFU.EX2 R128, R90 ;  /* 0x0000005a00807308 */ /* 0x000e620000000800 */
[----:B---3--:R-:W-:-:S07]  /*16120*/  FADD.FTZ R14, R144, R73 ;  /* 0x00000049900e7221 */ /* 0x008fce0000010000 */
[----:B------:R-:W-:Y:S08]  /*16130*/  MUFU.EX2 R147, R147 ;  /* 0x0000009300937308 */ /* 0x000ff00000000800 */
[----:B------:R-:W3:Y:S01]  /*16140*/  MUFU.EX2 R148, R148 ;  /* 0x0000009400947308 */ /* 0x000ee20000000800 */
[----:B------:R-:W-:Y:S01]  /*16150*/  FADD.FTZ R73, R99, R74 ;  /* 0x0000004a63497221 */ /* 0x000fe20000010000 */
[----:B--2---:R-:W-:Y:S01]  /*16160*/  FADD.FTZ R14, R145, R14 ;  /* 0x0000000e910e7221 */ /* 0x004fe20000010000 */
[----:B------:R-:W2:Y:S05]  /*16170*/  LDL R74, [R1+0x24] ;  /* 0x00002400014a7983 */ /* 0x000eaa0000100800 */
[----:B------:R-:W4:Y:S01]  /*16180*/  MUFU.EX2 R98, R98 ;  /* 0x0000006200627308 */ /* 0x000f220000000800 */
[----:B0-----:R-:W-:Y:S01]  /*16190*/  FADD.FTZ R14, R97, R14 ;  /* 0x0000000e610e7221 */ /* 0x001fe20000010000 */
[----:B------:R-:W-:Y:S01]  /*161a0*/  F2FP.BF16.F32.PACK_AB R96, R99, R94 ;  /* 0x0000005e6360723e */ /* 0x000fe200000010ff */
[----:B-1----:R-:W-:Y:S01]  /*161b0*/  FADD.FTZ R73, R128, R73 ;  /* 0x0000004980497221 */ /* 0x002fe20000010000 */
[----:B---3--:R-:W-:Y:S01]  /*161c0*/  F2FP.BF16.F32.PACK_AB R99, R148, R147 ;  /* 0x000000939463723e */ /* 0x008fe200000010ff */
[----:B------:R-:W-:-:S04]  /*161d0*/  FADD.FTZ R147, R147, R14 ;  /* 0x0000000e93937221 */ /* 0x000fc80000010000 */
[----:B------:R-:W-:Y:S01]  /*161e0*/  FADD.FTZ R14, R148, R147 ;  /* 0x00000093940e7221 */ /* 0x000fe20000010000 */
[----:B----4-:R-:W-:-:S05]  /*161f0*/  FADD.FTZ R73, R98, R73 ;  /* 0x0000004962497221 */ /* 0x010fca0000010000 */
[----:B------:R-:W-:Y:S04]  /*16200*/  STL [R1+0x14], R73 ;  /* 0x0000144901007387 */ /* 0x000fe80000100800 */
[----:B------:R-:W-:Y:S04]  /*16210*/  STL [R1+0x2c], R14 ;  /* 0x00002c0e01007387 */ /* 0x000fe80000100800 */
[----:B------:R1:W5:Y:S01]  /*16220*/  LDL R151, [R1+0x38] ;  /* 0x0000380001977983 */ /* 0x0003620000100800 */
        /* <DEDUP_REMOVED lines=12> */
[----:B------:R-:W-:Y:S01]  /*162f0*/  STSM.16.M88.4 [R17+0x27300], R84 ;  /* 0x0273005411007844 */ /* 0x000fe20000000200 */
[----:B------:R-:W-:Y:S02]  /*16300*/  F2FP.BF16.F32.PACK_AB R77, R120, R119 ;  /* 0x00000077784d723e */ /* 0x000fe400000010ff */
[----:B------:R-:W-:Y:S01]  /*16310*/  F2FP.BF16.F32.PACK_AB R79, R122, R121 ;  /* 0x000000797a4f723e */ /* 0x000fe200000010ff */
[----:B------:R-:W-:Y:S01]  /*16320*/  STSM.16.M88.4 [R17+0x28b00], R124 ;  /* 0x028b007c11007844 */ /* 0x000fe20000000200 */
[----:B------:R-:W-:-:S03]  /*16330*/  F2FP.BF16.F32.PACK_AB R88, R101, R88 ;  /* 0x000000586558723e */ /* 0x000fc600000010ff */
[----:B------:R0:W-:Y:S01]  /*16340*/  STSM.16.M88.4 [R17+0x2a300], R80 ;  /* 0x02a3005011007844 */ /* 0x0001e20000000200 */
[----:B------:R-:W-:Y:S02]  /*16350*/  F2FP.BF16.F32.PACK_AB R89, R142, R138 ;  /* 0x0000008a8e59723e */ /* 0x000fe400000010ff */
[----:B------:R-:W-:Y:S02]  /*16360*/  F2FP.BF16.F32.PACK_AB R90, R100, R93 ;  /* 0x0000005d645a723e */ /* 0x000fe400000010ff */
[----:B------:R-:W-:Y:S02]  /*16370*/  F2FP.BF16.F32.PACK_AB R91, R144, R91 ;  /* 0x0000005b905b723e */ /* 0x000fe400000010ff */
[----:B------:R-:W-:Y:S02]  /*16380*/  F2FP.BF16.F32.PACK_AB R97, R97, R145 ;  /* 0x000000916161723e */ /* 0x000fe400000010ff */
[----:B------:R-:W-:Y:S01]  /*16390*/  F2FP.BF16.F32.PACK_AB R98, R98, R128 ;  /* 0x000000806262723e */ /* 0x000fe200000010ff */
[----:B------:R1:W-:Y:S01]  /*163a0*/  STSM.16.M88.4 [R17+0x2bb00], R76 ;  /* 0x02bb004c11007844 */ /* 0x0003e20000000200 */
[----:B0-----:R-:W-:-:S02]  /*163b0*/  F2FP.BF16.F32.PACK_AB R80, R112, R92 ;  /* 0x0000005c7050723e */ /* 0x001fc400000010ff */
[----:B------:R-:W-:Y:S02]  /*163c0*/  F2FP.BF16.F32.PACK_AB R81, R141, R123 ;  /* 0x0000007b8d51723e */ /* 0x000fe400000010ff */
[----:B------:R-:W-:Y:S02]  /*163d0*/  F2FP.BF16.F32.PACK_AB R82, R113, R95 ;  /* 0x0000005f7152723e */ /* 0x000fe400000010ff */
[----:B------:R-:W-:-:S05]  /*163e0*/  F2FP.BF16.F32.PACK_AB R83, R139, R140 ;  /* 0x0000008c8b53723e */ /* 0x000fca00000010ff */
[----:B------:R1:W-:Y:S04]  /*163f0*/  STSM.16.M88.4 [R17+0x2d300], R80 ;  /* 0x02d3005011007844 */ /* 0x0003e80000000200 */
[----:B------:R1:W-:Y:S04]  /*16400*/  STSM.16.M88.4 [R17+0x2eb00], R88 ;  /* 0x02eb005811007844 */ /* 0x0003e80000000200 */
[----:B------:R1:W-:Y:S01]  /*16410*/  STSM.16.M88.4 [R17+0x30300], R96 ;  /* 0x0303006011007844 */ /* 0x0003e20000000200 */
        /* <DEDUP_REMOVED lines=57> */
[C---:B--2---:R-:W-:Y:S01]  /*167b0*/  ISETP.GT.AND P2, PT, R0.reuse, R74, PT ;  /* 0x0000004a0000720c */ /* 0x044fe20003f44270 */
[----:B------:R-:W-:Y:S01]  /*167c0*/  VIADD R0, R0, 0xffffffff ;  /* 0xffffffff00007836 */ /* 0x000fe20000000000 */
[----:B0-----:R-:W-:-:S11]  /*167d0*/  NOP ;  /* 0x0000000000007918 */ /* 0x001fd60000000000 */
[----:B-1----:R-:W-:Y:S05]  /*167e0*/  @P2 BRA `(.L_x_11805) ;  /* 0xffffffa400082947 */ /* 0x002fea000383ffff */
[----:B------:R0:W-:Y:S02]  /*167f0*/  STL [R1+0x10], R0 ;  /* 0x0000100001007387 */ /* 0x0001e40000100800 */
.L_x_11794:
[----:B------:R-:W2:Y:S04]  /*16800*/  LDL R14, [R1+0x84] ;  /* 0x00008400010e7983 */ /* 0x000ea80000100800 */
[----:B0-----:R-:W2:Y:S02]  /*16810*/  LDL R0, [R1+0x10] ;  /* 0x0000100001007983 */ /* 0x001ea40000100800 */
[----:B--2---:R-:W-:-:S13]  /*16820*/  ISETP.GE.AND P2, PT, R0, R14, PT ;  /* 0x0000000e0000720c */ /* 0x004fda0003f46270 */
[----:B------:R-:W-:Y:S05]  /*16830*/  @!P2 BRA `(.L_x_11806) ;  /* 0x000000500058a947 */ /* 0x000fea0003800000 */
[----:B------:R0:W5:Y:S01]  /*16840*/  LDL.LU R150, [R1+0x38] ;  /* 0x0000380001967983 */ /* 0x0001620000300800 */
[----:B------:R-:W-:Y:S02]  /*16850*/  IMAD.MOV.U32 R15, RZ, RZ, R72 ;  /* 0x000000ffff0f7224 */ /* 0x000fe400078e0048 */
[----:B------:R-:W-:Y:S02]  /*16860*/  IMAD.MOV.U32 R0, RZ, RZ, R20 ;  /* 0x000000ffff007224 */ /* 0x000fe400078e0014 */
[----:B------:R-:W-:-:S07]  /*16870*/  IMAD.MOV.U32 R14, RZ, RZ, R19 ;  /* 0x000000ffff0e7224 */ /* 0x000fce00078e0013 */
.L_x_11817:
[----:B------:R-:W2:Y:S01]  /*16880*/  LDL R20, [R1+0x5c] ;  /* 0x00005c0001147983 */ /* 0x000ea20000100800 */
[----:B------:R-:W-:Y:S01]  /*16890*/  VIADD R19, R14, 0x1 ;  /* 0x000000010e137836 */ /* 0x000fe20000000000 */
[----:B------:R-:W-:Y:S05]  /*168a0*/  YIELD ;  /* 0x0000000000007946 */ /* 0x000fea0003800000 */
[----:B------:R-:W-:-:S04]  /*168b0*/  ISETP.NE.AND P3, PT, R19, 0x2, PT ;  /* 0x000000021300780c */ /* 0x000fc80003f65270 */
[----:B------:R-:W-:Y:S02]  /*168c0*/  SEL R21, RZ, 0x1, P3 ;  /* 0x00000001ff157807 */ /* 0x000fe40001800000 */
[----:B------:R-:W-:Y:S02]  /*168d0*/  SEL R19, R19, RZ, P3 ;  /* 0x000000ff13137207 */ /* 0x000fe40001800000 */
[----:B-----5:R-:W-:-:S05]  /*168e0*/  LOP3.LUT R21, R150, R21, RZ, 0x3c, !PT ;  /* 0x0000001596157212 */ /* 0x020fca00078e3cff */
[----:B------:R1:W-:Y:S01]  /*168f0*/  STL [R1+0x38], R21 ;  /* 0x0000381501007387 */ /* 0x0003e20000100800 */
[----:B--2---:R-:W-:-:S13]  /*16900*/  ISETP.NE.AND P2, PT, R20, RZ, PT ;  /* 0x000000ff1400720c */ /* 0x004fda0003f45270 */
[----:B-1----:R-:W-:Y:S05]  /*16910*/  @P2 BRA `(.L_x_11807) ;  /* 0x0000000000302947 */ /* 0x002fea0003800000 */
[----:B------:R-:W-:Y:S05]  /*16920*/  @!P1 BRA `(.L_x_11808) ;  /* 0x0000000000049947 */ /* 0x000fea0003800000 */
[----:B------:R-:W-:Y:S01]  /*16930*/  BPT.TRAP 0x1 ;  /* 0x000000040000795c */ /* 0x000fe20000300000 */
.L_x_11808:
[----:B------:R-:W-:Y:S01]  /*16940*/  IMAD R20, R19, 0x8, R16 ;  /* 0x0000000813147824 */ /* 0x000fe200078e0210 */
[----:B------:R-:W-:-:S04]  /*16950*/  SHF.L.U32 R21, R21, 0x1f, RZ ;  /* 0x0000001f15157819 */ /* 0x000fc800000006ff */
[----:B------:R1:W2:Y:S01]  /*16960*/  SYNCS.PHASECHK.TRANS64.TRYWAIT P3, [R20+URZ+0x31c30], R21 ;  /* 0x031c3015140075a7 */ /* 0x0002a2000806017f */
[----:B------:R-:W-:Y:S05]  /*16970*/  @!P1 BRA `(.L_x_11809) ;  /* 0x0000000000049947 */ /* 0x000fea0003800000 */
[----:B------:R-:W-:Y:S01]  /*16980*/  BPT.TRAP 0x1 ;  /* 0x000000040000795c */ /* 0x000fe20000300000 */
.L_x_11809:
[----:B------:R-:W-:Y:S04]  /*16990*/  BSSY B0, `(.L_x_11807) ;  /* 0x0000004000007945 */ /* 0x000fe80003800000 */
[----:B--2---:R-:W-:Y:S05]  /*169a0*/  @P3 BRA `(.L_x_11810) ;  /* 0x0000000000083947 */ /* 0x004fea0003800000 */
[----:B------:R-:W2:Y:S02]  /*169b0*/  SYNCS.PHASECHK.TRANS64.TRYWAIT P3, [R20+URZ+0x31c30], R21 ;  /* 0x031c3015140075a7 */ /* 0x000ea4000806017f */
[----:B--2---:R-:W-:Y:S05]  /*169c0*/  @!P3 BRA `(.L_x_11811) ;  /* 0x0000011800e4b947 */ /* 0x004fea0003800000 */
.L_x_11810:
[----:B------:R-:W-:Y:S05]  /*169d0*/  BSYNC B0 ;  /* 0x0000000000007941 */ /* 0x000fea0003800000 */
.L_x_11807:
        /* <DEDUP_REMOVED lines=336> */
[----:B------:R-:W-:Y:S04]  /*17ee0*/  HGMMA.64x16x16.F32.BF16 R80, gdesc[UR40], R80, gsb0 ;  /* 0x00200000285079f0 */ /* 0x000fe80008001850 */
[----:B------:R-:W-:Y:S01]  /*17ef0*/  MOV R151, UR31 ;  /* 0x0000001f00977c02 */ /* 0x000fe20008000f00 */
[----:B------:R-:W-:Y:S01]  /*17f00*/  UMOV UR31, UR59 ;  /* 0x0000003b001f7c82 */ /* 0x000fe20008000000 */
[----:B------:R-:W-:Y:S01]  /*17f10*/  MOV R149, UR30 ;  /* 0x0000001e00957c02 */ /* 0x000fe20008000f00 */
[----:B------:R-:W-:Y:S01]  /*17f20*/  UMOV UR30, UR58 ;  /* 0x0000003a001e7c82 */ /* 0x000fe20008000000 */
[----:B------:R-:W-:Y:S01]  /*17f30*/  UMOV UR22, UR56 ;  /* 0x0000003800167c82 */ /* 0x000fe20008000000 */
[----:B------:R-:W-:Y:S01]  /*17f40*/  UMOV UR23, UR57 ;  /* 0x0000003900177c82 */ /* 0x000fe20008000000 */
[----:B------:R-:W-:-:S02]  /*17f50*/  R2UR UR59, R157 ;  /* 0x000000009d3b72ca */ /* 0x000fc400000e0000 */
        /* <DEDUP_REMOVED lines=10> */
[----:B------:R-:W-:Y:S02]  /*18000*/  VIADD R20, R146, 0x540 ;  /* 0x0000054092147836 */ /* 0x000fe40000000000 */
[----:B------:R-:W-:-:S03]  /*18010*/  IMAD.MOV.U32 R21, RZ, RZ, -0x7fffffe0 ;  /* 0x80000020ff157424 */ /* 0x000fc600078e00ff */
[----:B------:R-:W-:Y:S02]  /*18020*/  R2UR UR26, R20 ;  /* 0x00000000141a72ca */ /* 0x000fe400000e0000 */
        /* <DEDUP_REMOVED lines=216> */
.L_x_11813:
[----:B------:R-:W-:Y:S01]  /*18db0*/  SHF.L.U32 R20, R150, 0x1f, RZ ;  /* 0x0000001f96147819 */ /* 0x000fe200000006ff */
[----:B-----5:R-:W-:-:S04]  /*18dc0*/  IMAD R21, R14, 0x8, R16 ;  /* 0x000000080e157824 */ /* 0x020fc800078e0210 */
[----:B------:R1:W2:Y:S01]  /*18dd0*/  SYNCS.PHASECHK.TRANS64.TRYWAIT P2, [R21+URZ+0x31c50], R20 ;  /* 0x031c5014150075a7 */ /* 0x0002a2000804017f */
[----:B------:R-:W-:Y:S05]  /*18de0*/  @!P1 BRA `(.L_x_11814) ;  /* 0x0000000000049947 */ /* 0x000fea0003800000 */
[----:B------:R-:W-:Y:S01]  /*18df0*/  BPT.TRAP 0x1 ;  /* 0x000000040000795c */ /* 0x000fe20000300000 */
.L_x_11814:
[----:B------:R-:W-:Y:S04]  /*18e00*/  BSSY B0, `(.L_x_11812) ;  /* 0x0000004000007945 */ /* 0x000fe80003800000 */
[----:B--2---:R-:W-:Y:S05]  /*18e10*/  @P2 BRA `(.L_x_11815) ;  /* 0x0000000000082947 */ /* 0x004fea0003800000 */
[----:B------:R-:W2:Y:S02]  /*18e20*/  SYNCS.PHASECHK.TRANS64.TRYWAIT P2, [R21+URZ+0x31c50], R20 ;  /* 0x031c5014150075a7 */ /* 0x000ea4000804017f */
[----:B--2---:R-:W-:Y:S05]  /*18e30*/  @!P2 BRA `(.L_x_11816) ;  /* 0x000000f400dca947 */ /* 0x004fea0003800000 */
.L_x_11815:
[----:B------:R-:W-:Y:S05]  /*18e40*/  BSYNC B0 ;  /* 0x0000000000007941 */ /* 0x000fea0003800000 */
.L_x_11812:
        /* <DEDUP_REMOVED lines=23> */
[----:B-12---:R-:W-:Y:S01]  /*18fc0*/  FMNMX.FTZ R20, R153, R0, !PT ;  /* 0x0000000099147209 */ /* 0x006fe20007810000 */
[----:B------:R-:W-:Y:S01]  /*18fd0*/  FMUL.FTZ R117, R100, UR61 ;  /* 0x0000003d64757c20 */ /* 0x000fe20008410000 */
[----:B------:R-:W-:Y:S01]  /*18fe0*/  FMUL.FTZ R101, R101, UR61 ;  /* 0x0000003d65657c20 */ /* 0x000fe20008410000 */
[----:B------:R-:W-:Y:S01]  /*18ff0*/  FMUL.FTZ R88, R88, UR61 ;  /* 0x0000003d58587c20 */ /* 0x000fe20008410000 */
[----:B------:R-:W-:Y:S01]  /*19000*/  FMUL.FTZ R89, R89, UR61 ;  /* 0x0000003d59597c20 */ /* 0x000fe20008410000 */
[----:B------:R-:W-:Y:S01]  /*19010*/  FMUL.FTZ R121, R92, UR61 ;  /* 0x0000003d5c797c20 */ /* 0x000fe20008410000 */
[----:B------:R-:W-:Y:S01]  /*19020*/  FMUL.FTZ R125, R80, UR61 ;  /* 0x0000003d507d7c20 */ /* 0x000fe20008410000 */
        /* <DEDUP_REMOVED lines=9> */
[----:B----4-:R-:W-:Y:S01]  /*190c0*/  FMNMX.FTZ R20, R144, R20, !PT ;  /* 0x0000001490147209 */ /* 0x010fe20007810000 */
[----:B------:R-:W-:Y:S01]  /*190d0*/  FMUL.FTZ R151, R77, UR61 ;  /* 0x0000003d4d977c20 */ /* 0x000fe20008410000 */
[----:B------:R-:W-:Y:S05]  /*190e0*/  WARPSYNC.ALL ;  /* 0x0000000000007948 */ /* 0x000fea0003800000 */
[----:B------:R3:W4:Y:S01]  /*190f0*/  MUFU.TANH R21, R138 ;  /* 0x0000008a00157308 */ /* 0x0007220000002400 */
        /* <DEDUP_REMOVED lines=8> */
[----:B---3--:R-:W-:Y:S01]  /*19180*/  FMUL.FTZ R138, R132, UR61 ;  /* 0x0000003d848a7c20 */ /* 0x008fe20008410000 */
[----:B------:R-:W-:Y:S01]  /*19190*/  FMUL.FTZ R132, R120, UR61 ;  /* 0x0000003d78847c20 */ /* 0x000fe20008410000 */
[----:B--2---:R-:W-:Y:S01]  /*191a0*/  FMNMX.FTZ R20, R136, R20, !PT ;  /* 0x0000001488147209 */ /* 0x004fe20007810000 */
[----:B------:R-:W-:Y:S01]  /*191b0*/  FMUL.FTZ R120, R124, UR61 ;  /* 0x0000003d7c787c20 */ /* 0x000fe20008410000 */
[----:B------:R-:W-:Y:S01]  /*191c0*/  FMUL.FTZ R124, R93, UR61 ;  /* 0x0000003d5d7c7c20 */ /* 0x000fe20008410000 */
[----:B------:R-:W-:Y:S01]  /*191d0*/  FMUL.FTZ R131, R131, UR61 ;  /* 0x0000003d83837c20 */ /* 0x000fe20008410000 */
[----:B------:R-:W-:Y:S01]  /*191e0*/  FMUL.FTZ R123, R123, UR61 ;  /* 0x0000003d7b7b7c20 */ /* 0x000fe20008410000 */
[----:B------:R-:W2:Y:S01]  /*191f0*/  MUFU.TANH R138, R138 ;  /* 0x0000008a008a7308 */ /* 0x000ea20000002400 */
[----:B----4-:R-:W-:-:S02]  /*19200*/  IMAD.MOV.U32 R76, RZ, RZ, R21 ;  /* 0x000000ffff4c7224 */ /* 0x010fc400078e0015 */
[----:B------:R-:W-:Y:S01]  /*19210*/  FMUL.FTZ R135, R135, UR61 ;  /* 0x0000003d87877c20 */ /* 0x000fe20008410000 */
[----:B------:R-:W-:Y:S01]  /*19220*/  FMUL.FTZ R130, R130, UR61 ;  /* 0x0000003d82827c20 */ /* 0x000fe20008410000 */
[----:B------:R-:W-:Y:S01]  /*19230*/  FMUL.FTZ R155, R114, UR61 ;  /* 0x0000003d729b7c20 */ /* 0x000fe20008410000 */
[----:B------:R-:W-:Y:S01]  /*19240*/  FMUL.FTZ R154, R115, UR61 ;  /* 0x0000003d739a7c20 */ /* 0x000fe20008410000 */
[----:B------:R-:W-:Y:S01]  /*19250*/  FMUL.FTZ R157, R126, UR61 ;  /* 0x0000003d7e9d7c20 */ /* 0x000fe20008410000 */
[----:B------:R-:W-:Y:S01]  /*19260*/  FMUL.FTZ R156, R127, UR61 ;  /* 0x0000003d7f9c7c20 */ /* 0x000fe20008410000 */
        /* <DEDUP_REMOVED lines=60> */
[----:B------:R3:W-:Y:S01]  /*19630*/  MUFU.TANH R100, R139 ;  /* 0x0000008b00647308 */ /* 0x0007e20000002400 */
[----:B-1----:R-:W-:-:S05]  /*19640*/  FMNMX.FTZ R20, R151, R20, !PT ;  /* 0x0000001497147209 */ /* 0x002fca0007810000 */
[----:B------:R-:W1:Y:S02]  /*19650*/  SHFL.BFLY PT, R21, R20, 0x2, 0x1f ;  /* 0x0c401f0014157f89 */ /* 0x000e6400000e0000 */
[----:B------:R-:W4:Y:S01]  /*19660*/  MUFU.TANH R80, R134 ;  /* 0x0000008600507308 */ /* 0x000f220000002400 */
[----:B---3--:R-:W-:-:S07]  /*19670*/  FMUL.FTZ R139, R118, UR61 ;  /* 0x0000003d768b7c20 */ /* 0x008fce0008410000 */
[----:B------:R-:W3:Y:S08]  /*19680*/  MUFU.TANH R93, R122 ;  /* 0x0000007a005d7308 */ /* 0x000ef00000002400 */
[----:B------:R-:W0:Y:S01]  /*19690*/  MUFU.TANH R143, R131 ;  /* 0x00000083008f7308 */ /* 0x000e220000002400 */
[----:B-1----:R-:W-:-:S07]  /*196a0*/  FMNMX.FTZ R20, R20, R21, !PT ;  /* 0x0000001514147209 */ /* 0x002fce0007810000 */
[----:B------:R3:W1:Y:S01]  /*196b0*/  MUFU.TANH R85, R123 ;  /* 0x0000007b00557308 */ /* 0x0006620000002400 */
[----:B------:R-:W2:Y:S07]  /*196c0*/  SHFL.BFLY PT, R21, R20, 0x1, 0x1f ;  /* 0x0c201f0014157f89 */ /* 0x000eae00000e0000 */
[----:B------:R0:W1:Y:S08]  /*196d0*/  MUFU.TANH R73, R135 ;  /* 0x0000008700497308 */ /* 0x0000700000002400 */
[----:B------:R-:W-:Y:S08]  /*196e0*/  MUFU.TANH R142, R142 ;  /* 0x0000008e008e7308 */ /* 0x000ff00000002400 */
[----:B------:R-:W1:Y:S01]  /*196f0*/  MUFU.TANH R84, R130 ;  /* 0x0000008200547308 */ /* 0x000e620000002400 */
[----:B--2---:R-:W-:Y:S01]  /*19700*/  FMNMX.FTZ R20, R20, R21, !PT ;  /* 0x0000001514147209 */ /* 0x004fe20007810000 */
[----:B------:R-:W-:-:S04]  /*19710*/  IMAD.U32 R21, RZ, RZ, UR4 ;  /* 0x00000004ff157e24 */ /* 0x000fc8000f8e00ff */
[CC--:B------:R-:W-:Y:S01]  /*19720*/  FMUL.FTZ R118, R20.reuse, R21.reuse ;  /* 0x0000001514767220 */ /* 0x0c0fe20000410000 */
[----:B------:R-:W-:Y:S01]  /*19730*/  FADD.FTZ R0, -R20, R0 ;  /* 0x0000000014007221 */ /* 0x000fe20000010100 */
[----:B------:R-:W-:Y:S02]  /*19740*/  MUFU.TANH R157, R157 ;  /* 0x0000009d009d7308 */ /* 0x000fe40000002400 */
[-CC-:B------:R-:W-:Y:S01]  /*19750*/  FFMA.FTZ R72, R144, R21.reuse, -R118.reuse ;  /* 0x0000001590487223 */ /* 0x180fe20000010876 */
[----:B------:R-:W-:Y:S02]  /*19760*/  IMAD.MOV.U32 R144, RZ, RZ, R81 ;  /* 0x000000ffff907224 */ /* 0x000fe400078e0051 */
[-CC-:B------:R-:W-:Y:S01]  /*19770*/  FFMA.FTZ R81, R105, R21.reuse, -R118.reuse ;  /* 0x0000001569517223 */ /* 0x180fe20000010876 */
[-C--:B------:R-:W-:Y:S01]  /*19780*/  FMUL.FTZ R0, R0, R21.reuse ;  /* 0x0000001500007220 */ /* 0x080fe20000410000 */
[----:B------:R-:W2:Y:S01]  /*19790*/  LDL.LU R105, [R1+0x14] ;  /* 0x0000140001697983 */ /* 0x000ea20000300800 */
[-CC-:B------:R-:W-:Y:S01]  /*197a0*/  FFMA.FTZ R114, R153, R21.reuse, -R118.reuse ;  /* 0x0000001599727223 */ /* 0x180fe20000010876 */
[-CC-:B------:R-:W-:Y:S01]  /*197b0*/  FFMA.FTZ R115, R152, R21.reuse, -R118.reuse ;  /* 0x0000001598737223 */ /* 0x180fe20000010876 */
[-CC-:B------:R-:W-:Y:S01]  /*197c0*/  FFMA.FTZ R77, R104, R21.reuse, -R118.reuse ;  /* 0x00000015684d7223 */ /* 0x180fe20000010876 */
[----:B------:R-:W-:Y:S01]  /*197d0*/  FFMA.FTZ R92, R108, R21, -R118 ;  /* 0x000000156c5c7223 */ /* 0x000fe20000010876 */
[----:B------:R-:W-:Y:S01]  /*197e0*/  MUFU.EX2 R0, R0 ;  /* 0x0000000000007308 */ /* 0x000fe20000000800 */
[----:B----4-:R-:W-:-:S02]  /*197f0*/  IMAD.MOV.U32 R108, RZ, RZ, R80 ;  /* 0x000000ffff6c7224 */ /* 0x010fc400078e0050 */
[-CC-:B------:R-:W-:Y:S01]  /*19800*/  FFMA.FTZ R80, R109, R21.reuse, -R118.reuse ;  /* 0x000000156d507223 */ /* 0x180fe20000010876 */
[----:B---3--:R-:W-:Y:S02]  /*19810*/  IMAD.MOV.U32 R123, RZ, RZ, R93 ;  /* 0x000000ffff7b7224 */ /* 0x008fe400078e005d */
[-CC-:B------:R-:W-:Y:S01]  /*19820*/  FFMA.FTZ R141, R141, R21.reuse, -R118.reuse ;  /* 0x000000158d8d7223 */ /* 0x180fe20000010876 */
[-C--:B0-----:R-:W-:Y:S01]  /*19830*/  FFMA.FTZ R135, R140, R21.reuse, -R118 ;  /* 0x000000158c877223 */ /* 0x081fe20000010876 */
[----:B------:R-:W-:Y:S02]  /*19840*/  IMAD.MOV.U32 R122, RZ, RZ, R100 ;  /* 0x000000ffff7a7224 */ /* 0x000fe400078e0064 */
[-CC-:B------:R-:W-:Y:S01]  /*19850*/  FFMA.FTZ R136, R136, R21.reuse, -R118.reuse ;  /* 0x0000001588887223 */ /* 0x180fe20000010876 */
[----:B------:R0:W2:Y:S01]  /*19860*/  MUFU.EX2 R104, R114 ;  /* 0x0000007200687308 */ /* 0x0000a20000000800 */
[----:B------:R-:W-:Y:S01]  /*19870*/  FFMA.FTZ R93, R88, R21, -R118 ;  /* 0x00000015585d7223 */ /* 0x000fe20000010876 */
[----:B------:R-:W-:-:S02]  /*19880*/  IMAD.MOV.U32 R109, RZ, RZ, R143 ;  /* 0x000000ffff6d7224 */ /* 0x000fc400078e008f */
[-CC-:B------:R-:W-:Y:S01]  /*19890*/  FFMA.FTZ R88, R89, R21.reuse, -R118.reuse ;  /* 0x0000001559587223 */ /* 0x180fe20000010876 */
[----:B-1----:R-:W-:Y:S02]  /*198a0*/  IMAD.MOV.U32 R153, RZ, RZ, R85 ;  /* 0x000000ffff997224 */ /* 0x002fe400078e0055 */
[-C--:B------:R-:W-:Y:S01]  /*198b0*/  FFMA.FTZ R134, R138, R21.reuse, -R118 ;  /* 0x000000158a867223 */ /* 0x080fe20000010876 */
[----:B------:R-:W-:Y:S02]  /*198c0*/  IMAD.MOV.U32 R143, RZ, RZ, R76 ;  /* 0x000000ffff8f7224 */ /* 0x000fe400078e004c */
[-CC-:B------:R-:W-:Y:S01]  /*198d0*/  FFMA.FTZ R133, R133, R21.reuse, -R118.reuse ;  /* 0x0000001585857223 */ /* 0x180fe20000010876 */
[----:B------:R-:W1:Y:S01]  /*198e0*/  MUFU.EX2 R115, R115 ;  /* 0x0000007300737308 */ /* 0x000e620000000800 */
[----:B------:R-:W-:Y:S02]  /*198f0*/  IMAD.MOV.U32 R152, RZ, RZ, R73 ;  /* 0x000000ffff987224 */ /* 0x000fe400078e0049 */
[-CC-:B------:R-:W-:Y:S01]  /*19900*/  FFMA.FTZ R85, R124, R21.reuse, -R118.reuse ;  /* 0x000000157c557223 */ /* 0x180fe20000010876 */
[----:B------:R-:W-:Y:S01]  /*19910*/  FFMA.FTZ R89, R125, R21, -R118 ;  /* 0x000000157d597223 */ /* 0x000fe20000010876 */
[----:B------:R-:W-:-:S02]  /*19920*/  IMAD.MOV.U32 R140, RZ, RZ, R84 ;  /* 0x000000ffff8c7224 */ /* 0x000fc400078e0054 */
[-CC-:B------:R-:W-:Y:S01]  /*19930*/  FFMA.FTZ R100, R96, R21.reuse, -R118.reuse ;  /* 0x0000001560647223 */ /* 0x180fe20000010876 */
[-CC-:B------:R-:W-:Y:S01]  /*19940*/  FFMA.FTZ R76, R97, R21.reuse, -R118.reuse ;  /* 0x00000015614c7223 */ /* 0x180fe20000010876 */
[-C--:B------:R-:W-:Y:S01]  /*19950*/  FFMA.FTZ R73, R101, R21.reuse, -R118 ;  /* 0x0000001565497223 */ /* 0x080fe20000010876 */
[----:B------:R-:W3:Y:S01]  /*19960*/  MUFU.EX2 R72, R72 ;  /* 0x0000004800487308 */ /* 0x000ee20000000800 */
[----:B------:R-:W-:Y:S02]  /*19970*/  IMAD.MOV.U32 R125, RZ, RZ, R144 ;  /* 0x000000ffff7d7224 */ /* 0x000fe400078e0090 */
[-C--:B------:R-:W-:Y:S01]  /*19980*/  FFMA.FTZ R132, R132, R21.reuse, -R118 ;  /* 0x0000001584847223 */ /* 0x080fe20000010876 */
[----:B------:R-:W-:Y:S02]  /*19990*/  IMAD.MOV.U32 R124, RZ, RZ, R142 ;  /* 0x000000ffff7c7224 */ /* 0x000fe400078e008e */
        /* <DEDUP_REMOVED lines=16> */
[----:B------:R-:W-:Y:S01]  /*19aa0*/  FMUL.FTZ R118, R106, UR61 ;  /* 0x0000003d6a767c20 */ /* 0x000fe20008410000 */
[----:B------:R-:W-:Y:S08]  /*19ab0*/  MUFU.TANH R156, R156 ;  /* 0x0000009c009c7308 */ /* 0x000ff00000002400 */
[----:B------:R-:W4:Y:S01]  /*19ac0*/  MUFU.EX2 R106, R141 ;  /* 0x0000008d006a7308 */ /* 0x000f220000000800 */
[----:B------:R-:W-:Y:S01]  /*19ad0*/  FMUL.FTZ R117, R119, UR61 ;  /* 0x0000003d77757c20 */ /* 0x000fe20008410000 */
[----:B------:R-:W-:Y:S01]  /*19ae0*/  FMUL.FTZ R119, R107, UR61 ;  /* 0x0000003d6b777c20 */ /* 0x000fe20008410000 */
[----:B------:R-:W-:-:S02]  /*19af0*/  IMAD.MOV.U32 R107, RZ, RZ, R143 ;  /* 0x000000ffff6b7224 */ /* 0x000fc400078e008f */
[----:B0-----:R-:W-:Y:S02]  /*19b00*/  IMAD.MOV.U32 R114, RZ, RZ, R140 ;  /* 0x000000ffff727224 */ /* 0x001fe400078e008c */
[----:B------:R-:W-:Y:S01]  /*19b10*/  IMAD.MOV.U32 R116, RZ, RZ, R152 ;  /* 0x000000ffff747224 */ /* 0x000fe200078e0098 */
[----:B------:R-:W0:Y:S01]  /*19b20*/  MUFU.TANH R155, R155 ;  /* 0x0000009b009b7308 */ /* 0x000e220000002400 */
[----:B------:R-:W-:-:S07]  /*19b30*/  IMAD.MOV.U32 R152, RZ, RZ, R123 ;  /* 0x000000ffff987224 */ /* 0x000fce00078e007b */
[----:B------:R-:W0:Y:S08]  /*19b40*/  MUFU.TANH R154, R154 ;  /* 0x0000009a009a7308 */ /* 0x000e300000002400 */
[----:B------:R-:W0:Y:S01]  /*19b50*/  MUFU.TANH R139, R139 ;  /* 0x0000008b008b7308 */ /* 0x000e220000002400 */
[----:B------:R-:W-:-:S07]  /*19b60*/  FMUL.FTZ R120, R110, UR61 ;  /* 0x0000003d6e787c20 */ /* 0x000fce0008410000 */
[----:B------:R-:W0:Y:S01]  /*19b70*/  MUFU.TANH R117, R117 ;  /* 0x0000007500757308 */ /* 0x000e220000002400 */
[----:B------:R-:W-:-:S07]  /*19b80*/  FMUL.FTZ R121, R111, UR61 ;  /* 0x0000003d6f797c20 */ /* 0x000fce0008410000 */
[----:B------:R-:W0:Y:S08]  /*19b90*/  MUFU.TANH R118, R118 ;  /* 0x0000007600767308 */ /* 0x000e300000002400 */
[----:B------:R-:W0:Y:S01]  /*19ba0*/  MUFU.TANH R119, R119 ;  /* 0x0000007700777308 */ /* 0x000e220000002400 */
[----:B------:R-:W-:-:S07]  /*19bb0*/  FMUL.FTZ R123, R99, UR61 ;  /* 0x0000003d637b7c20 */ /* 0x000fce0008410000 */
[----:B------:R-:W0:Y:S01]  /*19bc0*/  MUFU.TANH R120, R120 ;  /* 0x0000007800787308 */ /* 0x000e220000002400 */
[----:B------:R-:W-:-:S07]  /*19bd0*/  FMUL.FTZ R110, R102, UR61 ;  /* 0x0000003d666e7c20 */ /* 0x000fce0008410000 */
[----:B------:R-:W0:Y:S01]  /*19be0*/  MUFU.TANH R121, R121 ;  /* 0x0000007900797308 */ /* 0x000e220000002400 */
[----:B------:R-:W-:Y:S01]  /*19bf0*/  FMUL.FTZ R111, R103, UR61 ;  /* 0x0000003d676f7c20 */ /* 0x000fe20008410000 */
[----:B------:R-:W-:-:S06]  /*19c00*/  FMUL.FTZ R112, R90, UR61 ;  /* 0x0000003d5a707c20 */ /* 0x000fcc0008410000 */
[----:B------:R-:W-:Y:S01]  /*19c10*/  MUFU.TANH R123, R123 ;  /* 0x0000007b007b7308 */ /* 0x000fe20000002400 */
[----:B------:R-:W-:-:S07]  /*19c20*/  FMUL.FTZ R113, R91, UR61 ;  /* 0x0000003d5b717c20 */ /* 0x000fce0008410000 */
        /* <DEDUP_REMOVED lines=13> */
[----:B--2---:R-:W-:-:S04]  /*19d00*/  FFMA.FTZ R105, R0, R105, R104 ;  /* 0x0000006900697223 */ /* 0x004fc80000010068 */
[----:B-1----:R-:W-:-:S04]  /*19d10*/  FADD.FTZ R105, R115, R105 ;  /* 0x0000006973697221 */ /* 0x002fc80000010000 */
[----:B---3--:R-:W-:Y:S01]  /*19d20*/  FADD.FTZ R105, R72, R105 ;  /* 0x0000006948697221 */ /* 0x008fe20000010000 */
[----:B------:R-:W-:Y:S01]  /*19d30*/  F2FP.BF16.F32.PACK_AB R104, R115, R104 ;  /* 0x000000687368723e */ /* 0x000fe200000010ff */
[----:B------:R-:W-:Y:S02]  /*19d40*/  IMAD.MOV.U32 R115, RZ, RZ, R122 ;  /* 0x000000ffff737224 */ /* 0x000fe400078e007a */
[C---:B----4-:R-:W-:Y:S01]  /*19d50*/  FADD.FTZ R140, R106.reuse, R105 ;  /* 0x000000696a8c7221 */ /* 0x050fe20000010000 */
[----:B------:R-:W-:Y:S02]  /*19d60*/  F2FP.BF16.F32.PACK_AB R106, R106, R72 ;  /* 0x000000486a6a723e */ /* 0x000fe400000010ff */
[----:B-----5:R-:W-:-:S04]  /*19d70*/  FMNMX.FTZ R72, R107, R15, !PT ;  /* 0x0000000f6b487209 */ /* 0x020fc80007810000 */
        /* <DEDUP_REMOVED lines=12> */
[----:B------:R-:W-:Y:S01]  /*19e40*/  FMNMX.FTZ R72, R154, R72, !PT ;  /* 0x000000489a487209 */ /* 0x000fe20007810000 */
[----:B------:R-:W-:-:S03]  /*19e50*/  FMUL.FTZ R122, R98, UR61 ;  /* 0x0000003d627a7c20 */ /* 0x000fc60008410000 */
[----:B------:R-:W-:-:S04]  /*19e60*/  FMNMX.FTZ R72, R139, R72, !PT ;  /* 0x000000488b487209 */ /* 0x000fc80007810000 */
[----:B------:R-:W-:Y:S01]  /*19e70*/  FMNMX.FTZ R72, R117, R72, !PT ;  /* 0x0000004875487209 */ /* 0x000fe20007810000 */
[----:B------:R-:W0:Y:S03]  /*19e80*/  MUFU.TANH R122, R122 ;  /* 0x0000007a007a7308 */ /* 0x000e260000002400 */
[----:B------:R-:W-:-:S04]  /*19e90*/  FMNMX.FTZ R72, R118, R72, !PT ;  /* 0x0000004876487209 */ /* 0x000fc80007810000 */
[----:B------:R-:W-:-:S04]  /*19ea0*/  FMNMX.FTZ R72, R119, R72, !PT ;  /* 0x0000004877487209 */ /* 0x000fc80007810000 */
[----:B------:R-:W-:-:S04]  /*19eb0*/  FMNMX.FTZ R72, R120, R72, !PT ;  /* 0x0000004878487209 */ /* 0x000fc80007810000 */
[----:B------:R-:W-:-:S04]  /*19ec0*/  FMNMX.FTZ R72, R121, R72, !PT ;  /* 0x0000004879487209 */ /* 0x000fc80007810000 */
[----:B0-----:R-:W-:-:S04]  /*19ed0*/  FMNMX.FTZ R72, R122, R72, !PT ;  /* 0x000000487a487209 */ /* 0x001fc80007810000 */
[----:B------:R-:W-:-:S04]  /*19ee0*/  FMNMX.FTZ R72, R123, R72, !PT ;  /* 0x000000487b487209 */ /* 0x000fc80007810000 */
[----:B------:R-:W-:-:S04]  /*19ef0*/  FMNMX.FTZ R72, R110, R72, !PT ;  /* 0x000000486e487209 */ /* 0x000fc80007810000 */
[----:B------:R-:W-:Y:S01]  /*19f00*/  FMNMX.FTZ R72, R111, R72, !PT ;  /* 0x000000486f487209 */ /* 0x000fe20007810000 */
[----:B------:R-:W0:Y:S03]  /*19f10*/  MUFU.TANH R83, R83 ;  /* 0x0000005300537308 */ /* 0x000e260000002400 */
[----:B------:R-:W-:-:S04]  /*19f20*/  FMNMX.FTZ R72, R112, R72, !PT ;  /* 0x0000004870487209 */ /* 0x000fc80007810000 */
        /* <DEDUP_REMOVED lines=23> */
[----:B------:R-:W0:Y:S02]  /*1a0a0*/  SHFL.BFLY PT, R74, R72, 0x1, 0x1f ;  /* 0x0c201f00484a7f89 */ /* 0x000e2400000e0000 */
[----:B0-----:R-:W-:-:S05]  /*1a0b0*/  FMNMX.FTZ R72, R72, R74, !PT ;  /* 0x0000004a48487209 */ /* 0x001fca0007810000 */
[----:B------:R-:W-:-:S04]  /*1a0c0*/  FMUL.FTZ R148, R72, R21 ;  /* 0x0000001548947220 */ /* 0x000fc80000410000 */
[-CC-:B------:R-:W-:Y:S02]  /*1a0d0*/  FFMA.FTZ R102, R152, R21.reuse, -R148.reuse ;  /* 0x0000001598667223 */ /* 0x180fe40000010894 */
[----:B------:R-:W2:Y:S01]  /*1a0e0*/  LDL R152, [R1+0x74] ;  /* 0x0000740001987983 */ /* 0x000ea20000100800 */
[----:B------:R-:W-:Y:S01]  /*1a0f0*/  FFMA.FTZ R91, R110, R21, -R148 ;  /* 0x000000156e5b7223 */ /* 0x000fe20000010894 */
[----:B------:R-:W-:-:S05]  /*1a100*/  VIADD R110, R16, 0x200 ;  /* 0x00000200106e7836 */ /* 0x000fca0000000000 */
        /* <DEDUP_REMOVED lines=42> */
[----:B------:R-:W-:-:S13]  /*1a3b0*/  R2UR UR4, R110 ;  /* 0x000000006e0472ca */ /* 0x000fda00000e0000 */
[----:B------:R-:W-:Y:S01]  /*1a3c0*/  HGMMA.64x96x16.F32.BF16 R24, gdesc[UR4].tnspB, R24, gsb0 ;  /* 0x41600000041879f0 */ /* 0x000fe20008001818 */
[----:B------:R-:W-:-:S05]  /*1a3d0*/  VIADD R112, R110, 0x180 ;  /* 0x000001806e707836 */ /* 0x000fca0000000000 */
[----:B------:R-:W-:Y:S01]  /*1a3e0*/  R2UR UR8, R112 ;  /* 0x00000000700872ca */ /* 0x000fe200000e0000 */
[----:B------:R-:W-:Y:S01]  /*1a3f0*/  VIADD R112, R110, 0x300 ;  /* 0x000003006e707836 */ /* 0x000fe20000000000 */
[----:B------:R-:W-:Y:S01]  /*1a400*/  R2UR UR13, R113 ;  /* 0x00000000710d72ca */ /* 0x000fe200000e0000 */
[----:B------:R-:W-:Y:S02]  /*1a410*/  WARPGROUP.DEPBAR.LE gsb0, 0x0 ;  /* 0x00008000000079c5 */ /* 0x000fe40000010000 */
[----:B------:R-:W-:-:S08]  /*1a420*/  WARPGROUP.ARRIVE ;  /* 0x00000000000079c5 */ /* 0x000fd00000000000 */
        /* <DEDUP_REMOVED lines=24> */
[----:B------:R-:W-:Y:S02]  /*1a5b0*/  IMAD.MOV.U32 R113, RZ, RZ, -0x3ffffff0 ;  /* 0xc0000010ff717424 */ /* 0x000fe400078e00ff */
[----:B------:R-:W-:Y:S01]  /*1a5c0*/  FFMA.FTZ R78, R137, R21, -R148 ;  /* 0x00000015894e7223 */ /* 0x000fe20000010894 */
[----:B------:R-:W-:Y:S01]  /*1a5d0*/  R2UR UR28, R112 ;  /* 0x00000000701c72ca */ /* 0x000fe200000e0000 */
[----:B------:R-:W2:Y:S01]  /*1a5e0*/  LDL.LU R137, [R1+0x2c] ;  /* 0x00002c0001897983 */ /* 0x000ea20000300800 */
        /* <DEDUP_REMOVED lines=18> */
[-CC-:B------:R-:W-:Y:S02]  /*1a710*/  FFMA.FTZ R103, R153, R21.reuse, -R148.reuse ;  /* 0x0000001599677223 */ /* 0x180fe40000010894 */
[----:B------:R-:W0:Y:S01]  /*1a720*/  S2R R153, SR_TID.X ;  /* 0x0000000000997919 */ /* 0x000e220000002100 */
[----:B------:R-:W-:Y:S01]  /*1a730*/  FADD.FTZ R15, -R72, R15 ;  /* 0x0000000f480f7221 */ /* 0x000fe20000010100 */
[----:B------:R-:W-:-:S03]  /*1a740*/  FFMA.FTZ R105, R107, R21, -R148 ;  /* 0x000000156b697223 */ /* 0x000fc60000010894 */
[-C--:B------:R-:W-:Y:S01]  /*1a750*/  FMUL.FTZ R15, R15, R21.reuse ;  /* 0x000000150f0f7220 */ /* 0x080fe20000410000 */
[-CC-:B------:R-:W-:Y:S02]  /*1a760*/  FFMA.FTZ R107, R115, R21.reuse, -R148.reuse ;  /* 0x00000015736b7223 */ /* 0x180fe40000010894 */
[----:B------:R-:W-:Y:S01]  /*1a770*/  MUFU.EX2 R105, R105 ;  /* 0x0000006900697308 */ /* 0x000fe20000000800 */
[----:B------:R-:W-:-:S07]  /*1a780*/  FFMA.FTZ R79, R138, R21, -R148 ;  /* 0x000000158a4f7223 */ /* 0x000fce0000010894 */
[----:B------:R-:W2:Y:S01]  /*1a790*/  MUFU.EX2 R15, R15 ;  /* 0x0000000f000f7308 */ /* 0x000ea20000000800 */
[----:B------:R-:W-:Y:S02]  /*1a7a0*/  WARPGROUP.DEPBAR.LE gsb0, 0x0 ;  /* 0x00008000000079c5 */ /* 0x000fe40000010000 */
[----:B------:R-:W-:-:S06]  /*1a7b0*/  WARPGROUP.ARRIVE ;  /* 0x00000000000079c5 */ /* 0x000fcc0000000000 */
[----:B------:R-:W-:Y:S01]  /*1a7c0*/  HGMMA.64x96x16.F32.BF16 R24, gdesc[UR36].tnspB, R24, gsb0 ;  /* 0x41600000241879f0 */ /* 0x000fe20008001818 */
[----:B------:R-:W1:Y:S01]  /*1a7d0*/  MUFU.EX2 R110, R107 ;  /* 0x0000006b006e7308 */ /* 0x000e620000000800 */
[----:B0-----:R-:W-:Y:S01]  /*1a7e0*/  SHF.R.U32.HI R138, RZ, 0x7, R153 ;  /* 0x00000007ff8a7819 */ /* 0x001fe20000011699 */
[-CC-:B------:R-:W-:Y:S01]  /*1a7f0*/  FFMA.FTZ R125, R125, R21.reuse, -R148.reuse ;  /* 0x000000157d7d7223 */ /* 0x180fe20000010894 */
[----:B------:R-:W-:Y:S01]  /*1a800*/  FFMA.FTZ R124, R124, R21, -R148 ;  /* 0x000000157c7c7223 */ /* 0x000fe20000010894 */
[----:B------:R-:W-:Y:S02]  /*1a810*/  ISETP.GE.U32.AND P2, PT, R153, 0x180, PT ;  /* 0x000001809900780c */ /* 0x000fe40003f46070 */
[----:B------:R-:W-:Y:S02]  /*1a820*/  VIADD R111, R138, 0x9 ;  /* 0x000000098a6f7836 */ /* 0x000fe40000000000 */
[----:B------:R-:W-:Y:S01]  /*1a830*/  MUFU.EX2 R107, R124 ;  /* 0x0000007c006b7308 */ /* 0x000fe20000000800 */
[----:B--2---:R-:W-:-:S02]  /*1a840*/  FFMA.FTZ R112, R15, R137, R105 ;  /* 0x000000890f707223 */ /* 0x004fc40000010069 */
[----:B------:R-:W-:-:S05]  /*1a850*/  SEL R111, R111, 0x9, !P2 ;  /* 0x000000096f6f7807 */ /* 0x000fca0005000000 */
[----:B------:R-:W-:Y:S01]  /*1a860*/  MUFU.EX2 R125, R125 ;  /* 0x0000007d007d7308 */ /* 0x000fe20000000800 */
[----:B-1----:R-:W-:Y:S01]  /*1a870*/  F2FP.BF16.F32.PACK_AB R105, R110, R105 ;  /* 0x000000696e69723e */ /* 0x002fe200000010ff */
[----:B------:R-:W-:-:S06]  /*1a880*/  FFMA.FTZ R94, R114, R21, -R148 ;  /* 0x00000015725e7223 */ /* 0x000fcc0000010894 */
[----:B------:R-:W0:Y:S01]  /*1a890*/  MUFU.EX2 R136, R136 ;  /* 0x0000008800887308 */ /* 0x000e220000000800 */
[-CC-:B------:R-:W-:Y:S01]  /*1a8a0*/  FFMA.FTZ R95, R109, R21.reuse, -R148.reuse ;  /* 0x000000156d5f7223 */ /* 0x180fe20000010894 */
[----:B------:R-:W-:-:S06]  /*1a8b0*/  FFMA.FTZ R98, R108, R21, -R148 ;  /* 0x000000156c627223 */ /* 0x000fcc0000010894 */
[----:B------:R-:W1:Y:S01]  /*1a8c0*/  MUFU.EX2 R135, R135 ;  /* 0x0000008700877308 */ /* 0x000e620000000800 */
[----:B------:R-:W-:-:S07]  /*1a8d0*/  FFMA.FTZ R99, R116, R21, -R148 ;  /* 0x0000001574637223 */ /* 0x000fce0000010894 */
[----:B------:R-:W2:Y:S08]  /*1a8e0*/  MUFU.EX2 R134, R134 ;  /* 0x0000008600867308 */ /* 0x000eb00000000800 */
[----:B------:R-:W-:Y:S01]  /*1a8f0*/  MUFU.EX2 R124, R76 ;  /* 0x0000004c007c7308 */ /* 0x000fe20000000800 */
[----:B0-----:R-:W-:-:S07]  /*1a900*/  FADD.FTZ R140, R136, R140 ;  /* 0x0000008c888c7221 */ /* 0x001fce0000010000 */
[----:B------:R-:W-:Y:S08]  /*1a910*/  MUFU.EX2 R76, R95 ;  /* 0x0000005f004c7308 */ /* 0x000ff00000000800 */
[----:B------:R-:W0:Y:S01]  /*1a920*/  MUFU.EX2 R133, R133 ;  /* 0x0000008500857308 */ /* 0x000e220000000800 */
[----:B-1----:R-:W-:-:S07]  /*1a930*/  FADD.FTZ R140, R135, R140 ;  /* 0x0000008c878c7221 */ /* 0x002fce0000010000 */
[----:B------:R-:W-:Y:S01]  /*1a940*/  MUFU.EX2 R95, R98 ;  /* 0x00000062005f7308 */ /* 0x000fe20000000800 */
[----:B------:R-:W-:Y:S02]  /*1a950*/  WARPGROUP.DEPBAR.LE gsb0, 0x0 ;  /* 0x00008000000079c5 */ /* 0x000fe40000010000 */
[----:B------:R1:W-:Y:S06]  /*1a960*/  BAR.ARV R111, 0x100 ;  /* 0x0004006f0000751d */ /* 0x0003ec0000002000 */
[----:B-1----:R-:W-:Y:S01]  /*1a970*/  FADD.FTZ R111, R110, R112 ;  /* 0x000000706e6f7221 */ /* 0x002fe20000010000 */
        /* <DEDUP_REMOVED lines=8> */
[----:B------:R-:W-:Y:S02]  /*1aa00*/  @!P0 SYNCS.ARRIVE.TRANS64.RED.A1T0 RZ, [R112+URZ], RZ ;  /* 0x000000ff70ff89a7 */ /* 0x000fe4000810043f */
[----:B------:R1:W-:Y:S01]  /*1aa10*/  @!P0 SYNCS.ARRIVE.TRANS64.RED.A1T0 RZ, [R110+URZ], RZ ;  /* 0x000000ff6eff89a7 */ /* 0x0003e2000810043f */
[----:B------:R3:W-:Y:S01]  /*1aa20*/  STSM.16.M88.4 [R17+0x24300], R104 ;  /* 0x0243006811007844 */ /* 0x0007e20000000200 */
[----:B------:R-:W-:Y:S01]  /*1aa30*/  MUFU.EX2 R132, R132 ;  /* 0x0000008400847308 */ /* 0x000fe20000000800 */
[----:B------:R-:W-:-:S07]  /*1aa40*/  FADD.FTZ R125, R125, R14 ;  /* 0x0000000e7d7d7221 */ /* 0x000fce0000010000 */
[----:B---3--:R-:W-:Y:S08]  /*1aa50*/  MUFU.EX2 R104, R93 ;  /* 0x0000005d00687308 */ /* 0x008ff00000000800 */
[----:B------:R-:W3:Y:S01]  /*1aa60*/  MUFU.EX2 R93, R94 ;  /* 0x0000005e005d7308 */ /* 0x000ee20000000800 */
[----:B------:R-:W-:-:S07]  /*1aa70*/  FFMA.FTZ R108, R157, R21, -R148 ;  /* 0x000000159d6c7223 */ /* 0x000fce0000010894 */
[----:B------:R-:W4:Y:S01]  /*1aa80*/  MUFU.EX2 R99, R99 ;  /* 0x0000006300637308 */ /* 0x000f220000000800 */
[----:B--2---:R-:W-:-:S07]  /*1aa90*/  FADD.FTZ R140, R134, R140 ;  /* 0x0000008c868c7221 */ /* 0x004fce0000010000 */
[----:B------:R-:W2:Y:S01]  /*1aaa0*/  MUFU.EX2 R131, R131 ;  /* 0x0000008300837308 */ /* 0x000ea20000000800 */
[----:B------:R-:W-:-:S07]  /*1aab0*/  FFMA.FTZ R109, R156, R21, -R148 ;  /* 0x000000159c6d7223 */ /* 0x000fce0000010894 */
[----:B-1----:R-:W-:Y:S01]  /*1aac0*/  MUFU.EX2 R110, R77 ;  /* 0x0000004d006e7308 */ /* 0x002fe20000000800 */
[----:B0-----:R-:W-:-:S07]  /*1aad0*/  FADD.FTZ R140, R133, R140 ;  /* 0x0000008c858c7221 */ /* 0x001fce0000010000 */
[----:B------:R3:W-:Y:S08]  /*1aae0*/  MUFU.EX2 R138, R88 ;  /* 0x00000058008a7308 */ /* 0x0007f00000000800 */
[----:B------:R-:W0:Y:S01]  /*1aaf0*/  MUFU.EX2 R77, R102 ;  /* 0x00000066004d7308 */ /* 0x000e220000000800 */
[----:B---3--:R-:W-:-:S04]  /*1ab00*/  FADD.FTZ R88, R93, R125 ;  /* 0x0000007d5d587221 */ /* 0x008fc80000010000 */
[----:B------:R-:W-:-:S03]  /*1ab10*/  FADD.FTZ R88, R76, R88 ;  /* 0x000000584c587221 */ /* 0x000fc60000010000 */
[----:B------:R-:W1:Y:S01]  /*1ab20*/  MUFU.EX2 R130, R130 ;  /* 0x0000008200827308 */ /* 0x000e620000000800 */
[----:B------:R-:W-:-:S07]  /*1ab30*/  FADD.FTZ R88, R95, R88 ;  /* 0x000000585f587221 */ /* 0x000fce0000010000 */
[----:B------:R-:W3:Y:S01]  /*1ab40*/  MUFU.EX2 R103, R103 ;  /* 0x0000006700677308 */ /* 0x000ee20000000800 */
[----:B------:R-:W-:Y:S01]  /*1ab50*/  FADD.FTZ R140, R132, R140 ;  /* 0x0000008c848c7221 */ /* 0x000fe20000010000 */
[----:B------:R-:W-:-:S06]  /*1ab60*/  FFMA.FTZ R114, R155, R21, -R148 ;  /* 0x000000159b727223 */ /* 0x000fcc0000010894 */
[----:B------:R-:W3:Y:S01]  /*1ab70*/  MUFU.EX2 R129, R129 ;  /* 0x0000008100817308 */ /* 0x000ee20000000800 */
[----:B----4-:R-:W-:Y:S01]  /*1ab80*/  FADD.FTZ R88, R99, R88 ;  /* 0x0000005863587221 */ /* 0x010fe20000010000 */
[----:B------:R-:W-:-:S06]  /*1ab90*/  FFMA.FTZ R115, R154, R21, -R148 ;  /* 0x000000159a737223 */ /* 0x000fcc0000010894 */
[----:B------:R-:W4:Y:S01]  /*1aba0*/  MUFU.EX2 R108, R108 ;  /* 0x0000006c006c7308 */ /* 0x000f220000000800 */
[----:B--2---:R-:W-:-:S07]  /*1abb0*/  FADD.FTZ R140, R131, R140 ;  /* 0x0000008c838c7221 */ /* 0x004fce0000010000 */
[----:B------:R-:W-:Y:S01]  /*1abc0*/  MUFU.EX2 R128, R128 ;  /* 0x0000008000807308 */ /* 0x000fe20000000800 */
[----:B0-----:R-:W-:Y:S01]  /*1abd0*/  FADD.FTZ R88, R77, R88 ;  /* 0x000000584d587221 */ /* 0x001fe20000010000 */
[----:B------:R-:W-:-:S06]  /*1abe0*/  FFMA.FTZ R116, R139, R21, -R148 ;  /* 0x000000158b747223 */ /* 0x000fcc0000010894 */
[----:B------:R-:W0:Y:S01]  /*1abf0*/  MUFU.EX2 R109, R109 ;  /* 0x0000006d006d7308 */ /* 0x000e220000000800 */
[----:B-1----:R-:W-:-:S07]  /*1ac00*/  FADD.FTZ R140, R130, R140 ;  /* 0x0000008c828c7221 */ /* 0x002fce0000010000 */
[----:B------:R-:W1:Y:S01]  /*1ac10*/  MUFU.EX2 R127, R127 ;  /* 0x0000007f007f7308 */ /* 0x000e620000000800 */
[----:B---3--:R-:W-:-:S07]  /*1ac20*/  FADD.FTZ R88, R103, R88 ;  /* 0x0000005867587221 */ /* 0x008fce0000010000 */
[----:B------:R-:W-:Y:S01]  /*1ac30*/  MUFU.EX2 R105, R97 ;  /* 0x0000006100697308 */ /* 0x000fe20000000800 */
[----:B------:R-:W-:-:S07]  /*1ac40*/  FFMA.FTZ R117, R117, R21, -R148 ;  /* 0x0000001575757223 */ /* 0x000fce0000010894 */
[----:B------:R-:W-:Y:S01]  /*1ac50*/  MUFU.EX2 R97, R89 ;  /* 0x0000005900617308 */ /* 0x000fe20000000800 */
[----:B------:R-:W-:-:S07]  /*1ac60*/  FADD.FTZ R140, R129, R140 ;  /* 0x0000008c818c7221 */ /* 0x000fce0000010000 */
[----:B------:R-:W2:Y:S01]  /*1ac70*/  MUFU.EX2 R89, R114 ;  /* 0x0000007200597308 */ /* 0x000ea20000000800 */
[----:B----4-:R-:W-:-:S07]  /*1ac80*/  FADD.FTZ R88, R108, R88 ;  /* 0x000000586c587221 */ /* 0x010fce0000010000 */
[----:B------:R-:W3:Y:S01]  /*1ac90*/  MUFU.EX2 R126, R126 ;  /* 0x0000007e007e7308 */ /* 0x000ee20000000800 */
[----:B------:R-:W-:-:S07]  /*1aca0*/  FFMA.FTZ R118, R118, R21, -R148 ;  /* 0x0000001576767223 */ /* 0x000fce0000010894 */
[----:B------:R-:W4:Y:S01]  /*1acb0*/  MUFU.EX2 R115, R115 ;  /* 0x0000007300737308 */ /* 0x000f220000000800 */
[----:B0-----:R-:W-:-:S07]  /*1acc0*/  FADD.FTZ R88, R109, R88 ;  /* 0x000000586d587221 */ /* 0x001fce0000010000 */
[----:B------:R-:W0:Y:S01]  /*1acd0*/  MUFU.EX2 R111, R84 ;  /* 0x00000054006f7308 */ /* 0x000e220000000800 */
[----:B------:R-:W-:Y:S01]  /*1ace0*/  FFMA.FTZ R119, R119, R21, -R148 ;  /* 0x0000001577777223 */ /* 0x000fe20000010894 */
[----:B------:R-:W-:-:S06]  /*1acf0*/  F2FP.BF16.F32.PACK_AB R95, R99, R95 ;  /* 0x0000005f635f723e */ /* 0x000fcc00000010ff */
[----:B------:R-:W0:Y:S08]  /*1ad00*/  MUFU.EX2 R116, R116 ;  /* 0x0000007400747308 */ /* 0x000e300000000800 */
[----:B------:R1:W-:Y:S01]  /*1ad10*/  MUFU.EX2 R98, R90 ;  /* 0x0000005a00627308 */ /* 0x0003e20000000800 */
[----:B------:R-:W-:-:S07]  /*1ad20*/  FFMA.FTZ R120, R120, R21, -R148 ;  /* 0x0000001578787223 */ /* 0x000fce0000010894 */
[----:B------:R-:W0:Y:S01]  /*1ad30*/  MUFU.EX2 R117, R117 ;  /* 0x0000007500757308 */ /* 0x000e220000000800 */
[----:B-1----:R-:W-:-:S04]  /*1ad40*/  FADD.FTZ R90, R128, R140 ;  /* 0x0000008c805a7221 */ /* 0x002fc80000010000 */
[----:B------:R-:W-:-:S03]  /*1ad50*/  FADD.FTZ R90, R127, R90 ;  /* 0x0000005a7f5a7221 */ /* 0x000fc60000010000 */
[----:B------:R-:W1:Y:S01]  /*1ad60*/  MUFU.EX2 R112, R81 ;  /* 0x0000005100707308 */ /* 0x000e620000000800 */
[----:B------:R-:W-:-:S07]  /*1ad70*/  FFMA.FTZ R121, R121, R21, -R148 ;  /* 0x0000001579797223 */ /* 0x000fce0000010894 */
[----:B------:R-:W-:Y:S08]  /*1ad80*/  MUFU.EX2 R99, R75 ;  /* 0x0000004b00637308 */ /* 0x000ff00000000800 */
[----:B------:R-:W1:Y:S08]  /*1ad90*/  MUFU.EX2 R118, R118 ;  /* 0x0000007600767308 */ /* 0x000e700000000800 */
[----:B------:R2:W-:Y:S08]  /*1ada0*/  MUFU.EX2 R75, R78 ;  /* 0x0000004e004b7308 */ /* 0x0005f00000000800 */
[----:B------:R-:W1:Y:S01]  /*1adb0*/  MUFU.EX2 R107, R92 ;  /* 0x0000005c006b7308 */ /* 0x000e620000000800 */
[----:B--2---:R-:W-:Y:S01]  /*1adc0*/  FADD.FTZ R78, R89, R88 ;  /* 0x00000058594e7221 */ /* 0x004fe20000010000 */
[----:B---3--:R-:W-:-:S03]  /*1add0*/  FADD.FTZ R88, R126, R90 ;  /* 0x0000005a7e587221 */ /* 0x008fc60000010000 */
[----:B----4-:R-:W-:-:S03]  /*1ade0*/  FADD.FTZ R78, R115, R78 ;  /* 0x0000004e734e7221 */ /* 0x010fc60000010000 */
[----:B------:R-:W2:Y:S01]  /*1adf0*/  MUFU.EX2 R119, R119 ;  /* 0x0000007700777308 */ /* 0x000ea20000000800 */
[----:B0-----:R-:W-:Y:S01]  /*1ae00*/  FADD.FTZ R88, R111, R88 ;  /* 0x000000586f587221 */ /* 0x001fe20000010000 */
[----:B------:R-:W-:Y:S01]  /*1ae10*/  FADD.FTZ R78, R116, R78 ;  /* 0x0000004e744e7221 */ /* 0x000fe20000010000 */
[----:B------:R-:W-:-:S05]  /*1ae20*/  FFMA.FTZ R122, R122, R21, -R148 ;  /* 0x000000157a7a7223 */ /* 0x000fca0000010894 */
[----:B------:R-:W0:Y:S01]  /*1ae30*/  MUFU.EX2 R113, R80 ;  /* 0x0000005000717308 */ /* 0x000e220000000800 */
[----:B------:R-:W-:-:S07]  /*1ae40*/  FFMA.FTZ R123, R123, R21, -R148 ;  /* 0x000000157b7b7223 */ /* 0x000fce0000010894 */
[----:B------:R-:W-:Y:S08]  /*1ae50*/  MUFU.EX2 R120, R120 ;  /* 0x0000007800787308 */ /* 0x000ff00000000800 */
[----:B------:R-:W3:Y:S08]  /*1ae60*/  MUFU.EX2 R106, R100 ;  /* 0x00000064006a7308 */ /* 0x000ef00000000800 */
[----:B------:R4:W-:Y:S08]  /*1ae70*/  MUFU.EX2 R102, R79 ;  /* 0x0000004f00667308 */ /* 0x0009f00000000800 */
[----:B------:R-:W3:Y:S01]  /*1ae80*/  MUFU.EX2 R121, R121 ;  /* 0x0000007900797308 */ /* 0x000ee20000000800 */
[----:B----4-:R-:W-:Y:S01]  /*1ae90*/  FADD.FTZ R79, R110, R88 ;  /* 0x000000586e4f7221 */ /* 0x010fe20000010000 */
[----:B------:R-:W-:-:S03]  /*1aea0*/  FADD.FTZ R88, R117, R78 ;  /* 0x0000004e75587221 */ /* 0x000fc60000010000 */
[----:B-1----:R-:W-:Y:S01]  /*1aeb0*/  FADD.FTZ R79, R112, R79 ;  /* 0x0000004f704f7221 */ /* 0x002fe20000010000 */
[----:B------:R-:W-:Y:S02]  /*1aec0*/  FADD.FTZ R88, R118, R88 ;  /* 0x0000005876587221 */ /* 0x000fe40000010000 */
[----:B------:R-:W1:Y:S01]  /*1aed0*/  MUFU.EX2 R122, R122 ;  /* 0x0000007a007a7308 */ /* 0x000e620000000800 */
[----:B------:R-:W-:Y:S01]  /*1aee0*/  FADD.FTZ R90, R107, R79 ;  /* 0x0000004f6b5a7221 */ /* 0x000fe20000010000 */
[----:B--2---:R-:W-:Y:S01]  /*1aef0*/  FADD.FTZ R88, R119, R88 ;  /* 0x0000005877587221 */ /* 0x004fe20000010000 */
[----:B------:R-:W-:Y:S02]  /*1af00*/  F2FP.BF16.F32.PACK_AB R92, R135, R136 ;  /* 0x00000088875c723e */ /* 0x000fe400000010ff */
[----:B0-----:R-:W-:-:S03]  /*1af10*/  FADD.FTZ R90, R113, R90 ;  /* 0x0000005a715a7221 */ /* 0x001fc60000010000 */
[----:B------:R-:W0:Y:S01]  /*1af20*/  MUFU.EX2 R123, R123 ;  /* 0x0000007b007b7308 */ /* 0x000e220000000800 */
[----:B------:R-:W-:Y:S02]  /*1af30*/  F2FP.BF16.F32.PACK_AB R93, R76, R93 ;  /* 0x0000005d4c5d723e */ /* 0x000fe400000010ff */
[----:B------:R-:W-:Y:S02]  /*1af40*/  F2FP.BF16.F32.PACK_AB R94, R133, R134 ;  /* 0x00000086855e723e */ /* 0x000fe400000010ff */
[----:B------:R-:W-:-:S03]  /*1af50*/  F2FP.BF16.F32.PACK_AB R76, R131, R132 ;  /* 0x00000084834c723e */ /* 0x000fc600000010ff */
[----:B------:R-:W2:Y:S01]  /*1af60*/  MUFU.EX2 R137, R73 ;  /* 0x0000004900897308 */ /* 0x000ea20000000800 */
[----:B------:R-:W-:Y:S02]  /*1af70*/  F2FP.BF16.F32.PACK_AB R77, R103, R77 ;  /* 0x0000004d674d723e */ /* 0x000fe400000010ff */
[----:B------:R-:W-:Y:S02]  /*1af80*/  F2FP.BF16.F32.PACK_AB R78, R129, R130 ;  /* 0x00000082814e723e */ /* 0x000fe400000010ff */
[----:B------:R-:W-:-:S03]  /*1af90*/  F2FP.BF16.F32.PACK_AB R79, R109, R108 ;  /* 0x0000006c6d4f723e */ /* 0x000fc600000010ff */
[----:B------:R4:W2:Y:S01]  /*1afa0*/  MUFU.EX2 R14, R91 ;  /* 0x0000005b000e7308 */ /* 0x0008a20000000800 */
[----:B---3--:R-:W-:Y:S01]  /*1afb0*/  FADD.FTZ R90, R106, R90 ;  /* 0x0000005a6a5a7221 */ /* 0x008fe20000010000 */
[----:B------:R-:W-:Y:S01]  /*1afc0*/  STSM.16.M88.4 [R17+0x25b00], R92 ;  /* 0x025b005c11007844 */ /* 0x000fe20000000200 */
[----:B----4-:R-:W-:-:S03]  /*1afd0*/  FADD.FTZ R91, R120, R88 ;  /* 0x00000058785b7221 */ /* 0x010fc60000010000 */
[----:B------:R3:W-:Y:S01]  /*1afe0*/  STSM.16.M88.4 [R17+0x27300], R76 ;  /* 0x0273004c11007844 */ /* 0x0007e20000000200 */
[----:B------:R-:W-:Y:S01]  /*1aff0*/  FADD.FTZ R91, R121, R91 ;  /* 0x0000005b795b7221 */ /* 0x000fe20000010000 */
[----:B------:R-:W4:Y:S08]  /*1b000*/  MUFU.EX2 R74, R74 ;  /* 0x0000004a004a7308 */ /* 0x000f300000000800 */
[----:B------:R-:W4:Y:S01]  /*1b010*/  MUFU.EX2 R100, R96 ;  /* 0x0000006000647308 */ /* 0x000f220000000800 */
[----:B---3--:R-:W-:Y:S01]  /*1b020*/  FADD.FTZ R76, R124, R90 ;  /* 0x0000005a7c4c7221 */ /* 0x008fe20000010000 */
[----:B-1----:R-:W-:-:S03]  /*1b030*/  FADD.FTZ R77, R122, R91 ;  /* 0x0000005b7a4d7221 */ /* 0x002fc60000010000 */
[----:B------:R-:W-:Y:S01]  /*1b040*/  FADD.FTZ R76, R105, R76 ;  /* 0x0000004c694c7221 */ /* 0x000fe20000010000 */
[----:B0-----:R-:W-:Y:S02]  /*1b050*/  FADD.FTZ R77, R123, R77 ;  /* 0x0000004d7b4d7221 */ /* 0x001fe40000010000 */
[----:B------:R-:W0:Y:S01]  /*1b060*/  MUFU.EX2 R139, R85 ;  /* 0x00000055008b7308 */ /* 0x000e220000000800 */
[----:B--2---:R-:W-:Y:S01]  /*1b070*/  FADD.FTZ R76, R137, R76 ;  /* 0x0000004c894c7221 */ /* 0x004fe20000010000 */
[----:B------:R-:W-:Y:S01]  /*1b080*/  FADD.FTZ R77, R14, R77 ;  /* 0x0000004d0e4d7221 */ /* 0x000fe20000010000 */
[-C--:B------:R-:W-:Y:S02]  /*1b090*/  FFMA.FTZ R82, R82, R21.reuse, -R148 ;  /* 0x0000001552527223 */ /* 0x080fe40000010894 */
[----:B------:R-:W-:Y:S01]  /*1b0a0*/  FADD.FTZ R76, R104, R76 ;  /* 0x0000004c684c7221 */ /* 0x000fe20000010000 */
[----:B------:R-:W-:Y:S01]  /*1b0b0*/  FADD.FTZ R77, R98, R77 ;  /* 0x0000004d624d7221 */ /* 0x000fe20000010000 */
[-C--:B------:R-:W-:Y:S01]  /*1b0c0*/  FFMA.FTZ R83, R83, R21.reuse, -R148 ;  /* 0x0000001553537223 */ /* 0x080fe20000010894 */
[----:B------:R-:W1:Y:S01]  /*1b0d0*/  MUFU.EX2 R101, R101 ;  /* 0x0000006500657308 */ /* 0x000e620000000800 */
[----:B------:R-:W-:Y:S01]  /*1b0e0*/  FADD.FTZ R76, R138, R76 ;  /* 0x0000004c8a4c7221 */ /* 0x000fe20000010000 */
[----:B----4-:R-:W-:Y:S01]  /*1b0f0*/  FADD.FTZ R77, R74, R77 ;  /* 0x0000004d4a4d7221 */ /* 0x010fe20000010000 */
[----:B------:R-:W-:-:S02]  /*1b100*/  FFMA.FTZ R86, R86, R21, -R148 ;  /* 0x0000001556567223 */ /* 0x000fc40000010894 */
[----:B------:R-:W-:-:S03]  /*1b110*/  FADD.FTZ R78, R100, R76 ;  /* 0x0000004c644e7221 */ /* 0x000fc60000010000 */
[----:B------:R-:W2:Y:S01]  /*1b120*/  MUFU.EX2 R82, R82 ;  /* 0x0000005200527308 */ /* 0x000ea20000000800 */
[----:B------:R-:W-:Y:S01]  /*1b130*/  FADD.FTZ R108, R99, R77 ;  /* 0x0000004d636c7221 */ /* 0x000fe20000010000 */
[----:B------:R-:W-:Y:S01]  /*1b140*/  F2FP.BF16.F32.PACK_AB R88, R127, R128 ;  /* 0x000000807f58723e */ /* 0x000fe200000010ff */
[----:B0-----:R-:W-:-:S05]  /*1b150*/  FADD.FTZ R78, R139, R78 ;  /* 0x0000004e8b4e7221 */ /* 0x001fca0000010000 */
[----:B------:R-:W-:Y:S01]  /*1b160*/  MUFU.EX2 R85, R142 ;  /* 0x0000008e00557308 */ /* 0x000fe20000000800 */
[----:B------:R-:W-:Y:S02]  /*1b170*/  F2FP.BF16.F32.PACK_AB R89, R115, R89 ;  /* 0x000000597359723e */ /* 0x000fe400000010ff */
[----:B------:R-:W-:Y:S02]  /*1b180*/  F2FP.BF16.F32.PACK_AB R90, R111, R126 ;  /* 0x0000007e6f5a723e */ /* 0x000fe400000010ff */
[----:B------:R-:W-:-:S03]  /*1b190*/  F2FP.BF16.F32.PACK_AB R91, R117, R116 ;  /* 0x00000074755b723e */ /* 0x000fc600000010ff */
[----:B------:R-:W0:Y:S01]  /*1b1a0*/  MUFU.EX2 R83, R83 ;  /* 0x0000005300537308 */ /* 0x000e220000000800 */
[----:B------:R-:W-:Y:S01]  /*1b1b0*/  FADD.FTZ R79, R75, R108 ;  /* 0x0000006c4b4f7221 */ /* 0x000fe20000010000 */
[----:B------:R-:W-:Y:S01]  /*1b1c0*/  F2FP.BF16.F32.PACK_AB R76, R124, R106 ;  /* 0x0000006a7c4c723e */ /* 0x000fe200000010ff */
[----:B------:R-:W-:-:S05]  /*1b1d0*/  FADD.FTZ R106, R97, R78 ;  /* 0x0000004e616a7221 */ /* 0x000fca0000010000 */
[----:B------:R-:W-:Y:S01]  /*1b1e0*/  MUFU.EX2 R96, R144 ;  /* 0x0000009000607308 */ /* 0x000fe20000000800 */
[----:B------:R3:W-:Y:S01]  /*1b1f0*/  STSM.16.M88.4 [R17+0x28b00], R88 ;  /* 0x028b005811007844 */ /* 0x0007e20000000200 */
[----:B------:R-:W-:-:S06]  /*1b200*/  F2FP.BF16.F32.PACK_AB R92, R112, R110 ;  /* 0x0000006e705c723e */ /* 0x000fcc00000010ff */
[----:B------:R-:W4:Y:S01]  /*1b210*/  MUFU.EX2 R86, R86 ;  /* 0x0000005600567308 */ /* 0x000f220000000800 */
[----:B------:R-:W-:Y:S02]  /*1b220*/  F2FP.BF16.F32.PACK_AB R93, R119, R118 ;  /* 0x00000076775d723e */ /* 0x000fe400000010ff */
[----:B------:R-:W-:Y:S02]  /*1b230*/  F2FP.BF16.F32.PACK_AB R94, R113, R107 ;  /* 0x0000006b715e723e */ /* 0x000fe400000010ff */
[----:B------:R-:W-:-:S03]  /*1b240*/  F2FP.BF16.F32.PACK_AB R95, R121, R120 ;  /* 0x00000078795f723e */ /* 0x000fc600000010ff */
[----:B------:R-:W4:Y:S01]  /*1b250*/  MUFU.EX2 R81, R147 ;  /* 0x0000009300517308 */ /* 0x000f220000000800 */
[----:B---3--:R-:W-:Y:S01]  /*1b260*/  FADD.FTZ R89, R102, R79 ;  /* 0x0000004f66597221 */ /* 0x008fe20000010000 */
[----:B-1----:R-:W-:Y:S01]  /*1b270*/  FADD.FTZ R106, R101, R106 ;  /* 0x0000006a656a7221 */ /* 0x002fe20000010000 */
[----:B------:R-:W-:Y:S01]  /*1b280*/  F2FP.BF16.F32.PACK_AB R79, R98, R14 ;  /* 0x0000000e624f723e */ /* 0x000fe200000010ff */
[----:B------:R1:W-:Y:S01]  /*1b290*/  STSM.16.M88.4 [R17+0x2a300], R92 ;  /* 0x02a3005c11007844 */ /* 0x0003e20000000200 */
[----:B--2---:R-:W-:-:S03]  /*1b2a0*/  FADD.FTZ R14, R82, R89 ;  /* 0x00000059520e7221 */ /* 0x004fc60000010000 */
[----:B------:R-:W2:Y:S01]  /*1b2b0*/  MUFU.EX2 R84, R149 ;  /* 0x0000009500547308 */ /* 0x000ea20000000800 */
[----:B0-----:R-:W-:Y:S01]  /*1b2c0*/  FADD.FTZ R91, R83, R14 ;  /* 0x0000000e535b7221 */ /* 0x001fe20000010000 */
[----:B------:R-:W-:-:S06]  /*1b2d0*/  F2FP.BF16.F32.PACK_AB R89, R99, R74 ;  /* 0x0000004a6359723e */ /* 0x000fcc00000010ff */
[----:B------:R-:W0:Y:S01]  /*1b2e0*/  MUFU.EX2 R73, R150 ;  /* 0x0000009600497308 */ /* 0x000e220000000800 */
[----:B-1----:R-:W-:Y:S01]  /*1b2f0*/  FADD.FTZ R93, R85, R106 ;  /* 0x0000006a555d7221 */ /* 0x002fe20000010000 */
[----:B----4-:R-:W-:-:S03]  /*1b300*/  FADD.FTZ R14, R86, R91 ;  /* 0x0000005b560e7221 */ /* 0x010fc60000010000 */
[----:B------:R-:W-:Y:S01]  /*1b310*/  FADD.FTZ R74, R96, R93 ;  /* 0x0000005d604a7221 */ /* 0x000fe20000010000 */
[----:B------:R-:W-:-:S03]  /*1b320*/  F2FP.BF16.F32.PACK_AB R91, R102, R75 ;  /* 0x0000004b665b723e */ /* 0x000fc600000010ff */
[----:B------:R-:W-:-:S04]  /*1b330*/  FADD.FTZ R75, R81, R74 ;  /* 0x0000004a514b7221 */ /* 0x000fc80000010000 */
[C---:B--2---:R-:W-:Y:S01]  /*1b340*/  FADD.FTZ R74, R84.reuse, R75 ;  /* 0x0000004b544a7221 */ /* 0x044fe20000010000 */
[----:B------:R-:W-:Y:S02]  /*1b350*/  F2FP.BF16.F32.PACK_AB R84, R84, R81 ;  /* 0x000000515454723e */ /* 0x000fe400000010ff */
[----:B------:R-:W2:Y:S01]  /*1b360*/  LDL R81, [R1+0x84] ;  /* 0x0000840001517983 */ /* 0x000ea20000100800 */
[----:B0-----:R-:W-:-:S03]  /*1b370*/  FADD.FTZ R75, R73, R74 ;  /* 0x0000004a494b7221 */ /* 0x001fc60000010000 */
[----:B------:R-:W2:Y:S01]  /*1b380*/  LDL.LU R74, [R1+0x10] ;  /* 0x00001000014a7983 */ /* 0x000ea20000300800 */
[-CC-:B------:R-:W-:Y:S01]  /*1b390*/  FFMA.FTZ R87, R87, R21.reuse, -R148.reuse ;  /* 0x0000001557577223 */ /* 0x180fe20000010894 */
[-CC-:B------:R-:W-:Y:S01]  /*1b3a0*/  FFMA.FTZ R141, R141, R21.reuse, -R148.reuse ;  /* 0x000000158d8d7223 */ /* 0x180fe20000010894 */
[-CC-:B------:R-:W-:Y:S01]  /*1b3b0*/  FFMA.FTZ R143, R143, R21.reuse, -R148.reuse ;  /* 0x000000158f8f7223 */ /* 0x180fe20000010894 */
[-CC-:B------:R-:W-:Y:S01]  /*1b3c0*/  FFMA.FTZ R145, R145, R21.reuse, -R148.reuse ;  /* 0x0000001591917223 */ /* 0x180fe20000010894 */
[----:B------:R-:W-:Y:S01]  /*1b3d0*/  FFMA.FTZ R146, R146, R21, -R148 ;  /* 0x0000001592927223 */ /* 0x000fe20000010894 */
[----:B------:R-:W-:Y:S08]  /*1b3e0*/  MUFU.EX2 R80, R151 ;  /* 0x0000009700507308 */ /* 0x000ff00000000800 */
[----:B------:R-:W0:Y:S08]  /*1b3f0*/  MUFU.EX2 R87, R87 ;  /* 0x0000005700577308 */ /* 0x000e300000000800 */
[----:B------:R-:W-:Y:S08]  /*1b400*/  MUFU.EX2 R141, R141 ;  /* 0x0000008d008d7308 */ /* 0x000ff00000000800 */
[----:B------:R-:W1:Y:S08]  /*1b410*/  MUFU.EX2 R143, R143 ;  /* 0x0000008f008f7308 */ /* 0x000e700000000800 */
[----:B------:R-:W-:Y:S08]  /*1b420*/  MUFU.EX2 R145, R145 ;  /* 0x0000009100917308 */ /* 0x000ff00000000800 */
[----:B------:R-:W3:Y:S01]  /*1b430*/  MUFU.EX2 R146, R146 ;  /* 0x0000009200927308 */ /* 0x000ee20000000800 */
[----:B------:R-:W-:-:S02]  /*1b440*/  F2FP.BF16.F32.PACK_AB R77, R123, R122 ;  /* 0x0000007a7b4d723e */ /* 0x000fc400000010ff */
[----:B------:R-:W-:Y:S01]  /*1b450*/  F2FP.BF16.F32.PACK_AB R78, R137, R105 ;  /* 0x00000069894e723e */ /* 0x000fe200000010ff */
[----:B0-----:R-:W-:Y:S01]  /*1b460*/  FADD.FTZ R14, R87, R14 ;  /* 0x0000000e570e7221 */ /* 0x001fe20000010000 */
        /* <DEDUP_REMOVED lines=8> */
[----:B---3--:R-:W-:Y:S01]  /*1b4f0*/  F2FP.BF16.F32.PACK_AB R87, R146, R145 ;  /* 0x000000919257723e */ /* 0x008fe200000010ff */
        /* <DEDUP_REMOVED lines=10> */
[----:B------:R-:W-:-:S04]  /*1b5a0*/  FADD.FTZ R14, R141, R14 ;  /* 0x0000000e8d0e7221 */ /* 0x000fc80000010000 */
[----:B------:R-:W-:Y:S01]  /*1b5b0*/  FADD.FTZ R14, R143, R14 ;  /* 0x0000000e8f0e7221 */ /* 0x000fe20000010000 */
[----:B------:R-:W-:-:S03]  /*1b5c0*/  FADD.FTZ R75, R80, R75 ;  /* 0x0000004b504b7221 */ /* 0x000fc60000010000 */
        /* <DEDUP_REMOVED lines=26> */
[----:B------:R-:W-:Y:S01]  /*1b770*/  STL [R1+0x14], R75 ;  /* 0x0000144b01007387 */ /* 0x000fe20000100800 */
[-C--:B------:R-:W-:Y:S01]  /*1b780*/  FMUL.FTZ R26, R26, R15.reuse ;  /* 0x0000000f1a1a7220 */ /* 0x080fe20000410000 */
[----:B------:R-:W-:-:S02]  /*1b790*/  FMUL.FTZ R27, R27, R15 ;  /* 0x0000000f1b1b7220 */ /* 0x000fc40000410000 */
[----:B------:R1:W-:Y:S01]  /*1b7a0*/  STL [R1+0x2c], R14 ;  /* 0x00002c0e01007387 */ /* 0x0003e20000100800 */
[-C--:B------:R-:W-:Y:S01]  /*1b7b0*/  FMUL.FTZ R30, R30, R15.reuse ;  /* 0x0000000f1e1e7220 */ /* 0x080fe20000410000 */
[-C--:B------:R-:W-:Y:S01]  /*1b7c0*/  FMUL.FTZ R31, R31, R15.reuse ;  /* 0x0000000f1f1f7220 */ /* 0x080fe20000410000 */
[-C--:B------:R-:W-:Y:S01]  /*1b7d0*/  FMUL.FTZ R34, R34, R15.reuse ;  /* 0x0000000f22227220 */ /* 0x080fe20000410000 */
[----:B------:R3:W5:Y:S01]  /*1b7e0*/  LDL R150, [R1+0x38] ;  /* 0x0000380001967983 */ /* 0x0007620000100800 */
        /* <DEDUP_REMOVED lines=19> */
[----:B-1----:R-:W-:-:S02]  /*1b920*/  IMAD.MOV.U32 R14, RZ, RZ, R19 ;  /* 0x000000ffff0e7224 */ /* 0x002fc400078e0013 */
[----:B------:R-:W-:Y:S01]  /*1b930*/  IMAD.MOV.U32 R15, RZ, RZ, R72 ;  /* 0x000000ffff0f7224 */ /* 0x000fe200078e0048 */
[C---:B--2---:R-:W-:Y:S01]  /*1b940*/  ISETP.GT.AND P2, PT, R74.reuse, R81, PT ;  /* 0x000000514a00720c */ /* 0x044fe20003f44270 */
[----:B------:R-:W-:-:S05]  /*1b950*/  VIADD R0, R74, 0xffffffff ;  /* 0xffffffff4a007836 */ /* 0x000fca0000000000 */
[----:B------:R1:W-:Y:S02]  /*1b960*/  STL [R1+0x10], R0 ;  /* 0x0000100001007387 */ /* 0x0003e40000100800 */
[----:B-1----:R-:W-:Y:S01]  /*1b970*/  IMAD.MOV.U32 R0, RZ, RZ, R20 ;  /* 0x000000ffff007224 */ /* 0x002fe200078e0014 */
[----:B0-----:R-:W-:-:S04]  /*1b980*/  NOP ;  /* 0x0000000000007918 */ /* 0x001fc80000000000 */
[----:B---3--:R-:W-:Y:S05]  /*1b990*/  @P2 BRA `(.L_x_11817) ;  /* 0xffffffac00b82947 */ /* 0x008fea000383ffff */
.L_x_11806:
[----:B------:R-:W-:Y:S05]  /*1b9a0*/  WARPSYNC.ALL ;  /* 0x0000000000007948 */ /* 0x000fea0003800000 */
[----:B------:R-:W-:Y:S06]  /*1b9b0*/  BAR.ARV 0x8, 0x200 ;  /* 0x0208000000007b1d */ /* 0x000fec0000002000 */
[----:B------:R-:W-:Y:S05]  /*1b9c0*/  @!P1 BRA `(.L_x_11818) ;  /* 0x0000000000049947 */ /* 0x000fea0003800000 */
[----:B------:R-:W-:Y:S01]  /*1b9d0*/  BPT.TRAP 0x1 ;  /* 0x000000040000795c */ /* 0x000fe20000300000 */
.L_x_11818:
[----:B------:R-:W2:Y:S01]  /*1b9e0*/  LDL R2, [R1+0x38] ;  /* 0x0000380001027983 */ /* 0x000ea20000100800 */
[----:B------:R-:W-:Y:S01]  /*1b9f0*/  IMAD R0, R19, 0x8, R16 ;  /* 0x0000000813007824 */ /* 0x000fe200078e0210 */
[----:B--2---:R-:W-:-:S04]  /*1ba00*/  SHF.L.U32 R3, R2, 0x1f, RZ ;  /* 0x0000001f02037819 */ /* 0x004fc800000006ff */
[----:B------:R0:W1:Y:S01]  /*1ba10*/  SYNCS.PHASECHK.TRANS64.TRYWAIT P2, [R0+URZ+0x31c50], R3 ;  /* 0x031c5003000075a7 */ /* 0x000062000804017f */
[----:B------:R-:W-:Y:S05]  /*1ba20*/  @!P1 BRA `(.L_x_11819) ;  /* 0x0000000000049947 */ /* 0x000fea0003800000 */
[----:B------:R-:W-:Y:S01]  /*1ba30*/  BPT.TRAP 0x1 ;  /* 0x000000040000795c */ /* 0x000fe20000300000 */
.L_x_11819:
[----:B------:R-:W2:Y:S01]  /*1ba40*/  LDL.LU R2, [R1+0x74] ;  /* 0x0000740001027983 */ /* 0x000ea20000300800 */
[----:B------:R-:W-:Y:S02]  /*1ba50*/  VIADD R16, R16, 0x200 ;  /* 0x0000020010107836 */ /* 0x000fe40000000000 */
[----:B------:R-:W-:-:S03]  /*1ba60*/  IMAD.MOV.U32 R5, RZ, RZ, -0x3ffffff0 ;  /* 0xc0000010ff057424 */ /* 0x000fc600078e00ff */
[----:B------:R-:W-:-:S04]  /*1ba70*/  SHF.R.U32.HI R16, RZ, 0x4, R16 ;  /* 0x00000004ff107819 */ /* 0x000fc80000011610 */
[----:B------:R-:W-:-:S04]  /*1ba80*/  LOP3.LUT R16, R16, 0x3fff, RZ, 0xc0, !PT ;  /* 0x00003fff10107812 */ /* 0x000fc800078ec0ff */
[----:B------:R-:W-:Y:S02]  /*1ba90*/  LOP3.LUT R16, R16, 0x2400000, RZ, 0xfc, !PT ;  /* 0x0240000010107812 */ /* 0x000fe400078efcff */
[----:B--2---:R-:W-:Y:S01]  /*1baa0*/  LOP3.LUT R4, R2, 0x10000, RZ, 0xfc, !PT ;  /* 0x0001000002047812 */ /* 0x004fe200078efcff */
[----:B-1----:R-:W-:Y:S06]  /*1bab0*/  @P2 BRA `(.L_x_11820) ;  /* 0x0000000000082947 */ /* 0x002fec0003800000 */
[----:B------:R-:W1:Y:S02]  /*1bac0*/  SYNCS.PHASECHK.TRANS64.TRYWAIT P1, [R0+URZ+0x31c50], R3 ;  /* 0x031c5003000075a7 */ /* 0x000e64000802017f */
[----:B-1----:R-:W-:Y:S05]  /*1bad0*/  @!P1 BRA `(.L_x_11821) ;  /* 0x000000c800c89947 */ /* 0x002fea0003800000 */
.L_x_11820:
[----:B------:R-:W-:Y:S01]  /*1bae0*/  IMAD R2, R19, 0x6c0, R16 ;  /* 0x000006c013027824 */ /* 0x000fe200078e0210 */
[----:B------:R-:W2:Y:S01]  /*1baf0*/  LDL.LU R11, [R1+0x14] ;  /* 0x00001400010b7983 */ /* 0x000ea20000300800 */
[----:B01----:R-:W-:Y:S01]  /*1bb00*/  IMAD.MOV.U32 R3, RZ, RZ, -0x7fffffe0 ;  /* 0x80000020ff037424 */ /* 0x003fe200078e00ff */
        /* <DEDUP_REMOVED lines=10> */
[----:B------:R-:W3:Y:S01]  /*1bbb0*/  LDL.LU R10, [R1+0x2c] ;  /* 0x00002c00010a7983 */ /* 0x000ee20000300800 */
[----:B------:R-:W-:-:S02]  /*1bbc0*/  IMAD.MOV.U32 R3, RZ, RZ, -0x7fffffe0 ;  /* 0x80000020ff037424 */ /* 0x000fc400078e00ff */
[----:B------:R-:W-:Y:S01]  /*1bbd0*/  IMAD.MOV.U32 R5, RZ, RZ, -0x3ffffff0 ;  /* 0xc0000010ff057424 */ /* 0x000fe200078e00ff */
[----:B------:R-:W4:Y:S01]  /*1bbe0*/  LDL.LU R12, [R1+0x38] ;  /* 0x00003800010c7983 */ /* 0x000f220000300800 */
[----:B------:R-:W-:-:S05]  /*1bbf0*/  VIADD R19, R19, 0x1 ;  /* 0x0000000113137836 */ /* 0x000fca0000000000 */
        /* <DEDUP_REMOVED lines=62> */
[C---:B------:R-:W-:Y:S01]  /*1bfe0*/  VIADD R8, R2.reuse, 0x1c0 ;  /* 0x000001c002087836 */ /* 0x040fe20000000000 */
        /* <DEDUP_REMOVED lines=15> */
[----:B--2---:R-:W0:Y:S01]  /*1c0e0*/  SHFL.BFLY PT, R2, R11, 0x2, 0x1f ;  /* 0x0c401f000b027f89 */ /* 0x004e2200000e0000 */
[----:B------:R-:W-:Y:S02]  /*1c0f0*/  R2UR UR7, R3 ;  /* 0x00000000030772ca */ /* 0x000fe400000e0000 */
[----:B------:R-:W-:Y:S01]  /*1c100*/  R2UR UR4, R4 ;  /* 0x00000000040472ca */ /* 0x000fe200000e0000 */
[----:B---3--:R-:W1:Y:S01]  /*1c110*/  SHFL.BFLY PT, R3, R10, 0x2, 0x1f ;  /* 0x0c401f000a037f89 */ /* 0x008e6200000e0000 */
[----:B------:R-:W-:Y:S01]  /*1c120*/  R2UR UR5, R5 ;  /* 0x00000000050572ca */ /* 0x000fe200000e0000 */
[----:B0-----:R-:W-:Y:S01]  /*1c130*/  FADD.FTZ R2, R2, R11 ;  /* 0x0000000b02027221 */ /* 0x001fe20000010000 */
[----:B-1----:R-:W-:-:S04]  /*1c140*/  FADD.FTZ R4, R3, R10 ;  /* 0x0000000a03047221 */ /* 0x002fc80000010000 */
[----:B------:R-:W0:Y:S04]  /*1c150*/  SHFL.BFLY PT, R3, R2, 0x1, 0x1f ;  /* 0x0c201f0002037f89 */ /* 0x000e2800000e0000 */
[----:B------:R-:W1:Y:S01]  /*1c160*/  SHFL.BFLY PT, R5, R4, 0x1, 0x1f ;  /* 0x0c201f0004057f89 */ /* 0x000e6200000e0000 */
[----:B0-----:R-:W-:Y:S01]  /*1c170*/  FADD.FTZ R10, R2, R3 ;  /* 0x00000003020a7221 */ /* 0x001fe20000010000 */
[----:B------:R-:W-:Y:S01]  /*1c180*/  SEL R2, RZ, 0x1, P1 ;  /* 0x00000001ff027807 */ /* 0x000fe20000800000 */
[----:B-1----:R-:W-:-:S03]  /*1c190*/  FADD.FTZ R11, R4, R5 ;  /* 0x00000005040b7221 */ /* 0x002fc60000010000 */
[----:B------:R-:W-:Y:S01]  /*1c1a0*/  FSETP.NE.FTZ.AND P2, PT, R10, RZ, PT ;  /* 0x000000ff0a00720b */ /* 0x000fe20003f55000 */
[----:B------:R-:W-:Y:S01]  /*1c1b0*/  IMAD.MOV.U32 R5, RZ, RZ, RZ ;  /* 0x000000ffff057224 */ /* 0x000fe200078e00ff */
[----:B----4-:R-:W-:Y:S02]  /*1c1c0*/  LOP3.LUT R12, R12, R2, RZ, 0x3c, !PT ;  /* 0x000000020c0c7212 */ /* 0x010fe400078e3cff */
[----:B------:R-:W-:-:S09]  /*1c1d0*/  FSETP.NE.FTZ.AND P3, PT, R11, RZ, PT ;  /* 0x000000ff0b00720b */ /* 0x000fd20003f75000 */
[----:B------:R-:W0:Y:S08]  /*1c1e0*/  @P2 MUFU.LG2 R6, R10 ;  /* 0x0000000a00062308 */ /* 0x000e300000000c00 */
[----:B------:R1:W-:Y:S01]  /*1c1f0*/  @P2 MUFU.RCP R5, R10 ;  /* 0x0000000a00052308 */ /* 0x0003e20000001000 */
[----:B------:R-:W-:Y:S02]  /*1c200*/  WARPGROUP.DEPBAR.LE gsb0, 0x0 ;  /* 0x00008000000079c5 */ /* 0x000fe40000010000 */
[----:B-1----:R-:W2:Y:S01]  /*1c210*/  LDL.LU R10, [R1+0xa4] ;  /* 0x0000a400010a7983 */ /* 0x002ea20000300800 */
[----:B------:R-:W-:Y:S01]  /*1c220*/  WARPGROUP.ARRIVE ;  /* 0x00000000000079c5 */ /* 0x000fe20000000000 */
[----:B------:R-:W-:-:S03]  /*1c230*/  IMAD.MOV.U32 R3, RZ, RZ, RZ ;  /* 0x000000ffff037224 */ /* 0x000fc600078e00ff */
[----:B------:R-:W1:Y:S02]  /*1c240*/  @P3 MUFU.LG2 R8, R11 ;  /* 0x0000000b00083308 */ /* 0x000e640000000c00 */
[----:B------:R-:W-:Y:S01]  /*1c250*/  HGMMA.64x96x16.F32.BF16 R24, gdesc[UR4].tnspB, R24, gsb0 ;  /* 0x41600000041879f0 */ /* 0x000fe20008001818 */
[----:B------:R3:W-:Y:S05]  /*1c260*/  STL [R1+0x38], R12 ;  /* 0x0000380c01007387 */ /* 0x0007ea0000100800 */
[----:B------:R-:W4:Y:S01]  /*1c270*/  @P3 MUFU.RCP R3, R11 ;  /* 0x0000000b00033308 */ /* 0x000f220000001000 */
[----:B------:R-:W-:Y:S02]  /*1c280*/  @!P0 VIADD R4, R0, 0x31c60 ;  /* 0x00031c6000048836 */ /* 0x000fe40000000000 */
[----:B------:R-:W-:Y:S01]  /*1c290*/  @P2 FMUL.FTZ R7, R21, 0.69314718246459960938 ;  /* 0x3f31721815072820 */ /* 0x000fe20000410000 */
[----:B0-----:R-:W-:-:S02]  /*1c2a0*/  @P2 FMUL.FTZ R6, R6, 0.69314718246459960938 ;  /* 0x3f31721806062820 */ /* 0x001fc40000410000 */
[----:B------:R-:W-:Y:S01]  /*1c2b0*/  @!P0 PRMT R4, RZ, 0x654, R4 ;  /* 0x00000654ff048816 */ /* 0x000fe20000000004 */
[----:B---3--:R-:W-:Y:S01]  /*1c2c0*/  @P3 FMUL.FTZ R12, R21, 0.69314718246459960938 ;  /* 0x3f317218150c3820 */ /* 0x008fe20000410000 */
[----:B-1----:R-:W-:Y:S01]  /*1c2d0*/  @P3 FMUL.FTZ R9, R8, 0.69314718246459960938 ;  /* 0x3f31721808093820 */ /* 0x002fe20000410000 */
[----:B------:R-:W-:Y:S02]  /*1c2e0*/  IMAD.MOV.U32 R0, RZ, RZ, -0x800000 ;  /* 0xff800000ff007424 */ /* 0x000fe400078e00ff */
[----:B------:R-:W-:Y:S01]  /*1c2f0*/  @P2 FFMA.FTZ R0, R7, R20, R6 ;  /* 0x0000001407002223 */ /* 0x000fe20000010006 */
[----:B------:R-:W-:Y:S02]  /*1c300*/  IMAD.MOV.U32 R2, RZ, RZ, -0x800000 ;  /* 0xff800000ff027424 */ /* 0x000fe400078e00ff */
[----:B------:R-:W-:Y:S01]  /*1c310*/  @P3 FFMA.FTZ R2, R12, R72, R9 ;  /* 0x000000480c023223 */ /* 0x000fe20000010009 */
[----:B------:R-:W-:Y:S01]  /*1c320*/  SEL R19, R19, RZ, P1 ;  /* 0x000000ff13137207 */ /* 0x000fe20000800000 */
[----:B------:R-:W-:-:S02]  /*1c330*/  WARPGROUP.DEPBAR.LE gsb0, 0x0 ;  /* 0x00008000000079c5 */ /* 0x000fc40000010000 */
        /* <DEDUP_REMOVED lines=25> */
[----:B------:R-:W-:Y:S01]  /*1c4d0*/  PLOP3.LUT P0, PT, PT, PT, PT, 0x8, 0x0 ;  /* 0x000000000000781c */ /* 0x000fe20003f0e170 */
[-C--:B----4-:R-:W-:Y:S01]  /*1c4e0*/  FMUL.FTZ R26, R26, R3.reuse ;  /* 0x000000031a1a7220 */ /* 0x090fe20000410000 */
        /* <DEDUP_REMOVED lines=23> */
[----:B--2---:R-:W-:-:S05]  /*1c660*/  VIADD R10, R10, 0x1 ;  /* 0x000000010a0a7836 */ /* 0x004fca0000000000 */
[----:B------:R0:W-:Y:S02]  /*1c670*/  STL [R1+0xa4], R10 ;  /* 0x0000a40a01007387 */ /* 0x0001e40000100800 */
.L_x_11753:
[----:B------:R-:W-:Y:S05]  /*1c680*/  WARPSYNC.ALL ;  /* 0x0000000000007948 */ /* 0x000fea0003800000 */
[----:B------:R-:W1:Y:S08]  /*1c690*/  S2UR UR5, SR_CgaCtaId ;  /* 0x00000000000579c3 */ /* 0x000e700000008800 */
[----:B------:R-:W-:Y:S06]  /*1c6a0*/  BAR.SYNC.DEFER_BLOCKING 0x5, 0x200 ;  /* 0x0148000000007b1d */ /* 0x000fec0000010000 */
[----:B------:R-:W-:Y:S01]  /*1c6b0*/  UMOV UR4, 0x400 ;  /* 0x0000040000047882 */ /* 0x000fe20000000000 */
[----:B------:R-:W-:Y:S01]  /*1c6c0*/  BSSY B0, `(.L_x_11822) ;  /* 0x00002c9000007945 */ /* 0x000fe20003800000 */
[----:B-1----:R-:W-:-:S06]  /*1c6d0*/  ULEA UR4, UR5, UR4, 0x18 ;  /* 0x0000000405047291 */ /* 0x002fcc000f8ec03f */
[----:B------:R-:W-:-:S05]  /*1c6e0*/  IMAD.U32 R16, RZ, RZ, UR4 ;  /* 0x00000004ff107e24 */ /* 0x000fca000f8e00ff */
[----:B------:R1:W2:Y:S01]  /*1c6f0*/  LDS.128 R108, [R16+0x31cd0] ;  /* 0x031cd000106c7984 */ /* 0x0002a20000000c00 */
[----:B------:R-:W-:Y:S06]  /*1c700*/  BAR.ARV 0x4, 0x200 ;  /* 0x0108000000007b1d */ /* 0x000fec0000002000 */
[----:B------:R-:W-:Y:S05]  /*1c710*/  @P0 BRA `(.L_x_11823) ;  /* 0x0000002000180947 */ /* 0x000fea0003800000 */
[----:B0-----:R-:W3:Y:S01]  /*1c720*/  LDL R4, [R1+0xe0] ;  /* 0x0000e00001047983 */ /* 0x001ee20000100800 */
[----:B------:R-:W-:-:S03]  /*1c730*/  ULDC UR4, c[0x0][0xad4] ;  /* 0x0002b50000047ab9 */ /* 0x000fc60000000800 */
[----:B------:R-:W4:Y:S04]  /*1c740*/  LDL.LU R76, [R1+0x94] ;  /* 0x00009400014c7983 */ /* 0x000f280000300800 */
[----:B------:R-:W2:Y:S04]  /*1c750*/  LDL.LU R82, [R1+0x9c] ;  /* 0x00009c0001527983 */ /* 0x000ea80000300800 */
[----:B------:R-:W2:Y:S01]  /*1c760*/  LDL.LU R81, [R1+0xa0] ;  /* 0x0000a00001517983 */ /* 0x000ea20000300800 */
[----:B------:R-:W0:Y:S01]  /*1c770*/  S2R R3, SR_SWINHI ;  /* 0x0000000000037919 */ /* 0x000e220000002f00 */
[----:B------:R-:W-:-:S02]  /*1c780*/  MOV R74, R16 ;  /* 0x00000010004a7202 */ /* 0x000fc40000000f00 */
[----:B0-----:R-:W-:-:S03]  /*1c790*/  MOV R75, R3 ;  /* 0x00000003004b7202 */ /* 0x001fc60000000f00 */
[----:B---3--:R-:W-:-:S03]  /*1c7a0*/  IMAD.WIDE R4, R4, 0x2, R74 ;  /* 0x0000000204047825 */ /* 0x008fc600078e024a */
[C---:B------:R-:W-:Y:S02]  /*1c7b0*/  IADD3 R77, P0, R4.reuse, 0x6020, RZ ;  /* 0x00006020044d7810 */ /* 0x040fe40007f1e0ff */
[----:B------:R-:W-:-:S03]  /*1c7c0*/  LOP3.LUT R3, R4, 0x180, RZ, 0xc0, !PT ;  /* 0x0000018004037812 */ /* 0x000fc600078ec0ff */
[----:B------:R-:W-:Y:S01]  /*1c7d0*/  IMAD.X R11, RZ, RZ, R5, P0 ;  /* 0x000000ffff0b7224 */ /* 0x000fe200000e0605 */
[----:B----4-:R-:W-:Y:S02]  /*1c7e0*/  ISETP.NE.AND P0, PT, R76, RZ, PT ;  /* 0x000000ff4c00720c */ /* 0x010fe40003f05270 */
[----:B------:R-:W-:Y:S02]  /*1c7f0*/  IADD3 R8, P4, R4, 0x20, RZ ;  /* 0x0000002004087810 */ /* 0x000fe40007f9e0ff */
[----:B------:R-:W-:Y:S01]  /*1c800*/  SEL R80, R76, UR4, P0 ;  /* 0x000000044c507c07 */ /* 0x000fe20008000000 */
[----:B------:R-:W-:Y:S05]  /*1c810*/  WARPSYNC.ALL ;  /* 0x0000000000007948 */ /* 0x000fea0003800000 */
[----:B------:R-:W-:-:S02]  /*1c820*/  SHF.R.U64 R3, R3, 0x3, RZ ;  /* 0x0000000303037819 */ /* 0x000fc400000012ff */
[----:B------:R-:W-:Y:S02]  /*1c830*/  LOP3.LUT R6, R8, 0x180, RZ, 0xc0, !PT ;  /* 0x0000018008067812 */ /* 0x000fe400078ec0ff */
        /* <DEDUP_REMOVED lines=19> */
[----:B------:R-:W-:Y:S01]  /*1c970*/  SHF.R.U64 R42, R42, 0x3, RZ ;  /* 0x000000032a2a7819 */ /* 0x000fe200000012ff */
[----:B------:R-:W-:Y:S01]  /*1c980*/  IMAD.X R9, RZ, RZ, R5, P1 ;  /* 0x000000ffff097224 */ /* 0x000fe200008e0605 */
        /* <DEDUP_REMOVED lines=8> */
[----:B------:R-:W-:-:S02]  /*1ca10*/  LOP3.LUT R10, R42, R77, RZ, 0x3c, !PT ;  /* 0x0000004d2a0a7212 */ /* 0x000fc400078e3cff */
[----:B------:R-:W-:Y:S02]  /*1ca20*/  MOV R79, R12 ;  /* 0x0000000c004f7202 */ /* 0x000fe40000000f00 */
[----:B------:R-:W-:Y:S02]  /*1ca30*/  MOV R3, R14 ;  /* 0x0000000e00037202 */ /* 0x000fe40000000f00 */
[----:B------:R-:W-:Y:S02]  /*1ca40*/  MOV R77, R40 ;  /* 0x00000028004d7202 */ /* 0x000fe40000000f00 */
        /* <DEDUP_REMOVED lines=13> */
[----:B------:R-:W-:Y:S01]  /*1cb20*/  F2FP.BF16.F32.PACK_AB R11, R63, R62 ;  /* 0x0000003e3f0b723e */ /* 0x000fe200000010ff */
[----:B------:R-:W-:Y:S01]  /*1cb30*/  STSM.16.M88.4 [R79], R12 ;  /* 0x0000000c4f007844 */ /* 0x000fe20000000200 */
[----:B0-----:R-:W-:Y:S02]  /*1cb40*/  F2FP.BF16.F32.PACK_AB R43, R47, R46 ;  /* 0x0000002e2f2b723e */ /* 0x001fe400000010ff */
[----:B------:R-:W-:-:S02]  /*1cb50*/  F2FP.BF16.F32.PACK_AB R4, R49, R48 ;  /* 0x000000303104723e */ /* 0x000fc400000010ff */
[----:B------:R-:W-:Y:S02]  /*1cb60*/  F2FP.BF16.F32.PACK_AB R5, R51, R50 ;  /* 0x000000323305723e */ /* 0x000fe400000010ff */
[----:B------:R-:W-:Y:S02]  /*1cb70*/  F2FP.BF16.F32.PACK_AB R6, R53, R52 ;  /* 0x000000343506723e */ /* 0x000fe400000010ff */
[----:B------:R-:W-:Y:S01]  /*1cb80*/  F2FP.BF16.F32.PACK_AB R7, R55, R54 ;  /* 0x000000363707723e */ /* 0x000fe200000010ff */
[----:B------:R-:W-:Y:S01]  /*1cb90*/  STSM.16.M88.4 [R3], R40 ;  /* 0x0000002803007844 */ /* 0x000fe20000000200 */
[----:B------:R-:W-:-:S03]  /*1cba0*/  ISETP.GT.AND P2, PT, R80, 0x1, PT ;  /* 0x000000015000780c */ /* 0x000fc60003f44270 */
[----:B------:R-:W-:Y:S04]  /*1cbb0*/  STSM.16.M88.4 [R77], R4 ;  /* 0x000000044d007844 */ /* 0x000fe80000000200 */
[----:B------:R0:W-:Y:S02]  /*1cbc0*/  STSM.16.M88.4 [R78], R8 ;  /* 0x000000084e007844 */ /* 0x0001e40000000200 */
[----:B0-----:R-:W-:-:S05]  /*1cbd0*/  IMAD.MOV.U32 R10, RZ, RZ, 0x9b8 ;  /* 0x000009b8ff0a7424 */ /* 0x001fca00078e00ff */
[----:B------:R-:W-:-:S04]  /*1cbe0*/  SEL R10, R10, 0x978, P2 ;  /* 0x000009780a0a7807 */ /* 0x000fc80001000000 */
[----:B------:R0:W3:Y:S08]  /*1cbf0*/  LDC.64 R4, c[0x0][R10+0x220] ;  /* 0x000088000a047b82 */ /* 0x0000f00000000a00 */
[----:B------:R0:W4:Y:S08]  /*1cc00*/  LDC.64 R6, c[0x0][R10+0x218] ;  /* 0x000086000a067b82 */ /* 0x0001300000000a00 */
        /* <DEDUP_REMOVED lines=10> */
[----:B--2---:R-:W-:-:S03]  /*1ccb0*/  IADD3 R40, P1, R82, UR4, RZ ;  /* 0x0000000452287c10 */ /* 0x004fc6000ff3e0ff */
[----:B-1----:R-:W1:Y:S01]  /*1ccc0*/  LDC R14, c[0x0][0xbe8] ;  /* 0x0002fa00ff0e7b82 */ /* 0x002e620000000800 */
[----:B------:R-:W-:Y:S02]  /*1ccd0*/  ISETP.NE.AND.EX P0, PT, RZ, UR5, PT, P0 ;  /* 0x00000005ff007c0c */ /* 0x000fe4000bf05300 */
[----:B------:R-:W-:-:S03]  /*1cce0*/  IADD3.X R41, R81, UR5, RZ, P1, !PT ;  /* 0x0000000551297c10 */ /* 0x000fc60008ffe4ff */
[----:B------:R-:W-:Y:S01]  /*1ccf0*/  @P3 IADD3 R42, P1, R82, UR6, RZ ;  /* 0x00000006522a3c10 */ /* 0x000fe2000ff3e0ff */
[----:B------:R-:W-:Y:S01]  /*1cd00*/  ULDC UR6, c[0x0][0xa88] ;  /* 0x0002a20000067ab9 */ /* 0x000fe20000000800 */
[----:B------:R-:W-:Y:S02]  /*1cd10*/  IMAD.MOV.U32 R3, RZ, RZ, RZ ;  /* 0x000000ffff037224 */ /* 0x000fe400078e00ff */
[----:B------:R-:W-:Y:S01]  /*1cd20*/  IMAD.U32 R77, RZ, RZ, UR6 ;  /* 0x00000006ff4d7e24 */ /* 0x000fe2000f8e00ff */
[----:B------:R-:W-:Y:S01]  /*1cd30*/  @P3 IADD3.X R43, R81, UR7, RZ, P1, !PT ;  /* 0x00000007512b3c10 */ /* 0x000fe20008ffe4ff */
[----:B------:R-:W-:Y:S02]  /*1cd40*/  ULDC.64 UR8, c[0x0][0x208] ;  /* 0x0000820000087ab9 */ /* 0x000fe40000000a00 */
[----:B------:R2:W5:Y:S04]  /*1cd50*/  @P0 LDG.E R3, desc[UR8][R40.64] ;  /* 0x0000000828030981 */ /* 0x000568000c1e1900 */
[----:B------:R2:W5:Y:S01]  /*1cd60*/  @P3 LDG.E R77, desc[UR8][R42.64] ;  /* 0x000000082a4d3981 */ /* 0x000562000c1e1900 */
[----:B-1----:R-:W-:Y:S01]  /*1cd70*/  ISETP.NE.AND P1, PT, R14, 0x1, PT ;  /* 0x000000010e00780c */ /* 0x002fe20003f25270 */
[----:B0-234-:R-:W-:-:S12]  /*1cd80*/  @P3 BRA `(.L_x_11824) ;  /* 0x0000000000143947 */ /* 0x01dfd80003800000 */
[----:B------:R-:W-:Y:S05]  /*1cd90*/  @!P0 BRA `(.L_x_11824) ;  /* 0x0000000000108947 */ /* 0x000fea0003800000 */
[----:B------:R-:W-:Y:S02]  /*1cda0*/  ULDC.64 UR6, c[0x0][0x208] ;  /* 0x0000820000067ab9 */ /* 0x000fe40000000a00 */
[----:B------:R-:W2:Y:S04]  /*1cdb0*/  LDG.E R12, desc[UR6][R40.64] ;  /* 0x00000006280c7981 */ /* 0x000ea8000c1e1900 */
[----:B-----5:R-:W2:Y:S02]  /*1cdc0*/  LDG.E R77, desc[UR6][R40.64+0x4] ;  /* 0x00000406284d7981 */ /* 0x020ea4000c1e1900 */
[----:B--2---:R-:W-:-:S07]  /*1cdd0*/  IMAD.IADD R77, R77, 0x1, -R12 ;  /* 0x000000014d4d7824 */ /* 0x004fce00078e0a0c */
.L_x_11824:
[----:B------:R-:W2:Y:S01]  /*1cde0*/  LDL.LU R12, [R1+0x98] ;  /* 0x00009800010c7983 */ /* 0x000ea20000300800 */
[----:B------:R-:W-:Y:S01]  /*1cdf0*/  ISETP.NE.U32.AND P0, PT, RZ, UR4, PT ;  /* 0x00000004ff007c0c */ /* 0x000fe2000bf05070 */
[----:B------:R-:W0:Y:S02]  /*1ce00*/  LDC.64 R10, c[0x0][R10+0x210] ;  /* 0x000084000a0a7b82 */ /* 0x000e240000000a00 */
[----:B------:R-:W3:Y:S04]  /*1ce10*/  LDL.LU R41, [R1+0xc0] ;  /* 0x0000c00001297983 */ /* 0x000ee80000300800 */
[----:B------:R-:W4:Y:S02]  /*1ce20*/  LDL R42, [R1+0x8c] ;  /* 0x00008c00012a7983 */ /* 0x000f240000100800 */
[----:B------:R-:W1:Y:S02]  /*1ce30*/  @P1 LDC R40, c[0x0][0xbec] ;  /* 0x0002fb00ff281b82 */ /* 0x000e640000000800 */
[----:B------:R-:W4:Y:S04]  /*1ce40*/  LDL R82, [R1+0x80] ;  /* 0x0000800001527983 */ /* 0x000f280000100800 */
[----:B------:R-:W4:Y:S02]  /*1ce50*/  LDL R80, [R1+0x90] ;  /* 0x0000900001507983 */ /* 0x000f240000100800 */
[----:B------:R-:W0:Y:S02]  /*1ce60*/  @P1 LDC R83, c[0x0][0xbf0] ;  /* 0x0002fc00ff531b82 */ /* 0x000e240000000800 */
[----:B------:R-:W4:Y:S01]  /*1ce70*/  LDL R78, [R1+0xac] ;  /* 0x0000ac00014e7983 */ /* 0x000f220000100800 */
[----:B------:R-:W-:-:S03]  /*1ce80*/  ISETP.NE.AND.EX P0, PT, RZ, UR5, PT, P0 ;  /* 0x00000005ff007c0c */ /* 0x000fc6000bf05300 */
[----:B------:R-:W4:Y:S01]  /*1ce90*/  LDL R84, [R1+0xdc] ;  /* 0x0000dc0001547983 */ /* 0x000f220000100800 */
[----:B-----5:R-:W-:Y:S02]  /*1cea0*/  SHF.R.S32.HI R76, RZ, 0x1f, R3 ;  /* 0x0000001fff4c7819 */ /* 0x020fe40000011403 */
[----:B--2---:R-:W-:Y:S02]  /*1ceb0*/  SEL R15, R12, RZ, !P0 ;  /* 0x000000ff0c0f7207 */ /* 0x004fe40004000000 */
[----:B------:R-:W2:Y:S01]  /*1cec0*/  LDC.64 R12, c[0x0][0xba8] ;  /* 0x0002ea00ff0c7b82 */ /* 0x000ea20000000a00 */
[----:B---3--:R-:W-:Y:S02]  /*1ced0*/  SEL R41, R41, RZ, !P0 ;  /* 0x000000ff29297207 */ /* 0x008fe40004000000 */
[----:B------:R-:W-:-:S04]  /*1cee0*/  IMAD R5, R5, R15, RZ ;  /* 0x0000000f05057224 */ /* 0x000fc800078e02ff */
[C---:B------:R-:W-:Y:S02]  /*1cef0*/  IMAD R81, R4.reuse, R41, R5 ;  /* 0x0000002904517224 */ /* 0x040fe400078e0205 */
[----:B------:R-:W-:-:S04]  /*1cf00*/  IMAD.WIDE.U32 R4, R4, R15, RZ ;  /* 0x0000000f04047225 */ /* 0x000fc800078e00ff */
[----:B----4-:R-:W-:Y:S02]  /*1cf10*/  IMAD.IADD R41, R42, 0x1, R82 ;  /* 0x000000012a297824 */ /* 0x010fe400078e0252 */
[----:B------:R-:W3:Y:S01]  /*1cf20*/  LDL R42, [R1+0xc8] ;  /* 0x0000c800012a7983 */ /* 0x000ee20000100800 */
[-C--:B------:R-:W-:Y:S02]  /*1cf30*/  IMAD R79, R7, R80.reuse, RZ ;  /* 0x00000050074f7224 */ /* 0x080fe400078e02ff */
[----:B------:R-:W-:Y:S01]  /*1cf40*/  IMAD.WIDE.U32 R6, R6, R80, RZ ;  /* 0x0000005006067225 */ /* 0x000fe200078e00ff */
[----:B------:R-:W-:Y:S02]  /*1cf50*/  SEL R43, R78, RZ, P2 ;  /* 0x000000ff4e2b7207 */ /* 0x000fe40001000000 */
[----:B------:R-:W-:Y:S01]  /*1cf60*/  IADD3 R6, P0, P3, R4, R6, R3 ;  /* 0x0000000604067210 */ /* 0x000fe20007b1e003 */
[----:B-1----:R-:W-:Y:S01]  /*1cf70*/  @P1 IMAD.HI.U32 R4, R41, R40, RZ ;  /* 0x0000002829041227 */ /* 0x002fe200078e00ff */
[----:B--2---:R-:W1:Y:S03]  /*1cf80*/  @!P2 LDC R12, c[0x0][0xb50] ;  /* 0x0002d400ff0cab82 */ /* 0x004e660000000800 */
[----:B------:R-:W-:-:S02]  /*1cf90*/  IMAD.IADD R81, R5, 0x1, R81 ;  /* 0x0000000105517824 */ /* 0x000fc400078e0251 */
[----:B------:R-:W-:Y:S01]  /*1cfa0*/  IMAD.MOV.U32 R5, RZ, RZ, R41 ;  /* 0x000000ffff057224 */ /* 0x000fe200078e0029 */
[----:B0-----:R-:W-:Y:S01]  /*1cfb0*/  @P1 SHF.R.U32.HI R5, RZ, R83, R4 ;  /* 0x00000053ff051219 */ /* 0x001fe20000011604 */
[----:B------:R-:W-:Y:S01]  /*1cfc0*/  IMAD.IADD R7, R7, 0x1, R79 ;  /* 0x0000000107077824 */ /* 0x000fe200078e024f */
[----:B------:R-:W0:Y:S01]  /*1cfd0*/  @!P2 LDC R13, c[0x0][0xb54] ;  /* 0x0002d500ff0dab82 */ /* 0x000e220000000800 */
        /* <DEDUP_REMOVED lines=17> */
[----:B------:R-:W-:-:S03]  /*1d0f0*/  IMAD.IADD R43, R84, 0x1, R82 ;  /* 0x00000001542b7824 */ /* 0x000fc600078e0252 */
[----:B------:R-:W-:Y:S04]  /*1d100*/  SHFL.IDX PT, R4, R12, RZ, 0x1c1f ;  /* 0x001c1fff0c047589 */ /* 0x000fe800000e0000 */
[----:B------:R-:W0:Y:S04]  /*1d110*/  SHFL.IDX PT, R5, R13, RZ, 0x1c1f ;  /* 0x001c1fff0d057589 */ /* 0x000e2800000e0000 */
[----:B------:R-:W1:Y:S01]  /*1d120*/  SHFL.IDX PT, R7, R13, 0x1, 0x1c1f ;  /* 0x003c1f000d077f89 */ /* 0x000e6200000e0000 */
[----:B------:R-:W-:Y:S02]  /*1d130*/  IMAD R8, R77, R14, RZ ;  /* 0x0000000e4d087224 */ /* 0x000fe400078e02ff */
[----:B------:R-:W-:Y:S01]  /*1d140*/  VIADD R9, R43, 0x8 ;  /* 0x000000082b097836 */ /* 0x000fe20000000000 */
[----:B------:R-:W-:Y:S01]  /*1d150*/  ULDC.64 UR6, c[0x0][0x208] ;  /* 0x0000820000067ab9 */ /* 0x000fe20000000a00 */
[----:B---3--:R-:W-:-:S04]  /*1d160*/  LOP3.LUT P0, RZ, R42, 0x3, RZ, 0xc0, !PT ;  /* 0x000000032aff7812 */ /* 0x008fc8000780c0ff */
        /* <DEDUP_REMOVED lines=24> */
[----:B------:R-:W-:Y:S01]  /*1d2f0*/  LOP3.LUT R28, R29, 0x180, RZ, 0xc0, !PT ;  /* 0x000001801d1c7812 */ /* 0x000fe200078ec0ff */
[----:B------:R-:W-:Y:S01]  /*1d300*/  IMAD.X R41, RZ, RZ, R75, P5 ;  /* 0x000000ffff297224 */ /* 0x000fe200028e064b */
        /* <DEDUP_REMOVED lines=25> */
[----:B------:R-:W5:Y:S01]  /*1d4a0*/  LD.E.128 R40, desc[UR4][R40.64] ;  /* 0x0000000428287980 */ /* 0x000f62000c101d00 */
[----:B------:R-:W-:-:S02]  /*1d4b0*/  ULDC.64 UR4, c[0x0][0xaa0] ;  /* 0x0002a80000047ab9 */ /* 0x000fc40000000a00 */
[----:B------:R-:W-:Y:S01]  /*1d4c0*/  IMAD R76, R76, UR4, RZ ;  /* 0x000000044c4c7c24 */ /* 0x000fe2000f8e02ff */
[----:B------:R-:W-:Y:S01]  /*1d4d0*/  SHF.R.S32.HI R12, RZ, 0x1f, R15 ;  /* 0x0000001fff0c7819 */ /* 0x000fe2000001140f */
[----:B------:R-:W-:Y:S01]  /*1d4e0*/  IMAD R0, R45, 0x60, R10 ;  /* 0x000000602d007824 */ /* 0x000fe200078e020a */
[----:B------:R-:W-:Y:S01]  /*1d4f0*/  @!PT LDS RZ, [RZ] ;  /* 0x00000000fffff984 */ /* 0x000fe20000000800 */
[----:B------:R-:W-:Y:S01]  /*1d500*/  @!PT LDS RZ, [RZ] ;  /* 0x00000000fffff984 */ /* 0x000fe20000000800 */
[----:B------:R-:W-:Y:S01]  /*1d510*/  @!PT LDS RZ, [RZ] ;  /* 0x00000000fffff984 */ /* 0x000fe20000000800 */
[----:B------:R-:W-:Y:S01]  /*1d520*/  @!PT LDS RZ, [RZ] ;  /* 0x00000000fffff984 */ /* 0x000fe20000000800 */
[----:B------:R3:W-:Y:S06]  /*1d530*/  MEMBAR.ALL.CTA ;  /* 0x0000000000007992 */ /* 0x0007ec0000008000 */
[----:B---3--:R-:W3:Y:S01]  /*1d540*/  FENCE.VIEW.ASYNC.S ;  /* 0x00000000000073c6 */ /* 0x008ee20000000000 */
[----:B------:R-:W-:-:S02]  /*1d550*/  IMAD R11, R3, UR5, R76 ;  /* 0x00000005030b7c24 */ /* 0x000fc4000f8e024c */
[----:B------:R-:W-:Y:S01]  /*1d560*/  IMAD.WIDE.U32 R2, R3, UR4, RZ ;  /* 0x0000000403027c25 */ /* 0x000fe2000f8e00ff */
[----:B------:R-:W-:-:S03]  /*1d570*/  ULDC.64 UR4, c[0x0][0xae8] ;  /* 0x0002ba0000047ab9 */ /* 0x000fc60000000a00 */
[----:B------:R-:W-:Y:S02]  /*1d580*/  IMAD.IADD R3, R3, 0x1, R11 ;  /* 0x0000000103037824 */ /* 0x000fe400078e020b */
[----:B------:R-:W-:Y:S02]  /*1d590*/  IMAD.IADD R20, R82, 0x1, R0 ;  /* 0x0000000152147824 */ /* 0x000fe400078e0200 */
[----:B------:R-:W-:-:S04]  /*1d5a0*/  IMAD.WIDE.U32 R2, R80, UR4, R2 ;  /* 0x0000000450027c25 */ /* 0x000fc8000f8e0002 */
[----:B-1----:R-:W-:-:S04]  /*1d5b0*/  @P1 IMAD.HI.U32 R0, R20, R13, RZ ;  /* 0x0000000d14001227 */ /* 0x002fc800078e00ff */
[----:B------:R-:W-:Y:S01]  /*1d5c0*/  IMAD R3, R80, UR5, R3 ;  /* 0x0000000550037c24 */ /* 0x000fe2000f8e0203 */
[----:B------:R-:W-:Y:S01]  /*1d5d0*/  ULDC.64 UR4, c[0x0][0xaf0] ;  /* 0x0002bc0000047ab9 */ /* 0x000fe20000000a00 */
        /* <DEDUP_REMOVED lines=19> */
[----:B------:R-:W-:-:S03]  /*1d710*/  IMAD.WIDE.U32 R2, R13, UR4, R2 ;  /* 0x000000040d027c25 */ /* 0x000fc6000f8e0002 */
[----:B---3--:R1:W-:Y:S01]  /*1d720*/  SYNCS.ARRIVE.TRANS64.RED.A1T0 RZ, [R0+URZ], RZ ;  /* 0x000000ff00ff79a7 */ /* 0x0083e2000810043f */
[----:B------:R-:W-:Y:S01]  /*1d730*/  IMAD R11, R13, UR5, R12 ;  /* 0x000000050d0b7c24 */ /* 0x000fe2000f8e020c */
[----:B------:R-:W-:-:S03]  /*1d740*/  ULDC.64 UR4, c[0x0][0xa80] ;  /* 0x0002a00000047ab9 */ /* 0x000fc60000000a00 */
[----:B------:R-:W-:Y:S01]  /*1d750*/  IMAD.IADD R3, R3, 0x1, R11 ;  /* 0x0000000103037824 */ /* 0x000fe200078e020b */
[C---:B-1----:R-:W-:Y:S01]  /*1d760*/  LEA R0, P0, R2.reuse, UR4, 0x1 ;  /* 0x0000000402007c11 */ /* 0x042fe2000f8008ff */
[C---:B------:R-:W-:Y:S01]  /*1d770*/  VIADD R44, R9.reuse, 0x20 ;  /* 0x00000020092c7836 */ /* 0x040fe20000000000 */
[----:B------:R-:W-:Y:S01]  /*1d780*/  UMOV UR4, 0xffffffff ;  /* 0xffffffff00047882 */ /* 0x000fe20000000000 */
[----:B------:R-:W-:Y:S01]  /*1d790*/  VIADD R47, R9, 0x40 ;  /* 0x00000040092f7836 */ /* 0x000fe20000000000 */
[----:B------:R-:W-:Y:S02]  /*1d7a0*/  LEA.HI.X R2, R2, UR5, R3, 0x1, P0 ;  /* 0x0000000502027c11 */ /* 0x000fe400080f0c03 */
[----:B------:R-:W-:Y:S02]  /*1d7b0*/  SHF.R.S32.HI R46, RZ, 0x1f, R44 ;  /* 0x0000001fff2e7819 */ /* 0x000fe4000001142c */
[----:B------:R-:W-:Y:S01]  /*1d7c0*/  SHF.R.S32.HI R48, RZ, 0x1f, R47 ;  /* 0x0000001fff307819 */ /* 0x000fe2000001142f */
[----:B0-----:R-:W-:Y:S06]  /*1d7d0*/  BRA.DIV UR4, `(.L_x_11826) ;  /* 0x000000ae049c7947 */ /* 0x001fec000b800000 */
[----:B------:R0:W1:Y:S04]  /*1d7e0*/  SHFL.IDX PT, R3, R2, RZ, 0x1c1f ;  /* 0x001c1fff02037589 */ /* 0x00006800000e0000 */
[----:B------:R0:W2:Y:S02]  /*1d7f0*/  SHFL.IDX PT, R14, R0, RZ, 0x1c1f ;  /* 0x001c1fff000e7589 */ /* 0x0000a400000e0000 */
.L_x_12038:
[----:B------:R-:W-:Y:S01]  /*1d800*/  IMAD.IADD R45, R10, 0x1, R82 ;  /* 0x000000010a2d7824 */ /* 0x000fe200078e0252 */
[----:B------:R-:W-:Y:S04]  /*1d810*/  BSSY B1, `(.L_x_11827) ;  /* 0x0000011000017945 */ /* 0x000fe80003800000 */
[----:B------:R-:W-:-:S13]  /*1d820*/  ISETP.GE.AND P0, PT, R45, R8, PT ;  /* 0x000000082d00720c */ /* 0x000fda0003f06270 */
[----:B------:R-:W-:Y:S05]  /*1d830*/  @P0 BRA `(.L_x_11828) ;  /* 0x0000000000380947 */ /* 0x000fea0003800000 */
[----:B------:R-:W-:Y:S01]  /*1d840*/  ULDC UR4, c[0x0][0xac8] ;  /* 0x0002b20000047ab9 */ /* 0x000fe20000000800 */
[----:B------:R-:W-:Y:S01]  /*1d850*/  ULDC.64 UR6, c[0x0][0x208] ;  /* 0x0000820000067ab9 */ /* 0x000fe20000000a00 */
        /* <DEDUP_REMOVED lines=12> */
.L_x_11828:
[----:B------:R-:W-:Y:S05]  /*1d920*/  BSYNC B1 ;  /* 0x0000000000017941 */ /* 0x000fea0003800000 */
.L_x_11827:
[----:B------:R-:W-:-:S03]  /*1d930*/  UMOV UR4, 0xffffffff ;  /* 0xffffffff00047882 */ /* 0x000fc60000000000 */
[----:B------:R-:W-:Y:S05]  /*1d940*/  BRA.DIV UR4, `(.L_x_11829) ;  /* 0x000000ae04747947 */ /* 0x000fea000b800000 */
[----:B-1----:R1:W4:Y:S04]  /*1d950*/  SHFL.IDX PT, R3, R2, 0x1, 0x1c1f ;  /* 0x003c1f0002037f89 */ /* 0x00232800000e0000 */
[----:B--2---:R1:W2:Y:S02]  /*1d960*/  SHFL.IDX PT, R14, R0, 0x1, 0x1c1f ;  /* 0x003c1f00000e7f89 */ /* 0x0042a400000e0000 */
.L_x_12042:
[----:B---3-5:R-:W-:-:S05]  /*1d970*/  VIADD R5, R45, 0x60 ;  /* 0x000000602d057836 */ /* 0x028fca0000000000 */
[----:B------:R-:W-:-:S13]  /*1d980*/  ISETP.GE.AND P0, PT, R5, R8, PT ;  /* 0x000000080500720c */ /* 0x000fda0003f06270 */
[----:B------:R-:W-:Y:S05]  /*1d990*/  @P0 BRA `(.L_x_11830) ;  /* 0x00000018006c0947 */ /* 0x000fea0003800000 */
[----:B------:R-:W-:Y:S01]  /*1d9a0*/  ULDC UR4, c[0x0][0xac8] ;  /* 0x0002b20000047ab9 */ /* 0x000fe20000000800 */
[----:B------:R-:W-:Y:S01]  /*1d9b0*/  ULDC.64 UR6, c[0x0][0x208] ;  /* 0x0000820000067ab9 */ /* 0x000fe20000000a00 */
[----:B------:R-:W-:Y:S02]  /*1d9c0*/  ISETP.GE.AND P2, PT, R44, UR4, PT ;  /* 0x000000042c007c0c */ /* 0x000fe4000bf46270 */
[----:B------:R-:W-:-:S11]  /*1d9d0*/  ISETP.GE.AND P1, PT, R9, UR4, PT ;  /* 0x0000000409007c0c */ /* 0x000fd6000bf26270 */
[C---:B--2---:R-:W-:Y:S02]  /*1d9e0*/  @!P2 LEA R6, P0, R44.reuse, R14, 0x1 ;  /* 0x0000000e2c06a211 */ /* 0x044fe400078008ff */
[----:B01----:R-:W-:Y:S02]  /*1d9f0*/  @!P1 IMAD.MOV.U32 R2, RZ, RZ, R14 ;  /* 0x000000ffff029224 */ /* 0x003fe400078e000e */
[----:B----4-:R-:W-:Y:S02]  /*1da00*/  @!P2 LEA.HI.X R7, R44, R3, R46, 0x1, P0 ;  /* 0x000000032c07a211 */ /* 0x010fe400000f0c2e */
[----:B------:R-:W-:Y:S01]  /*1da10*/  ISETP.GE.AND P0, PT, R47, UR4, PT ;  /* 0x000000042f007c0c */ /* 0x000fe2000bf06270 */
[----:B------:R-:W-:-:S05]  /*1da20*/  @!P1 IMAD.WIDE R4, R9, 0x2, R2 ;  /* 0x0000000209049825 */ /* 0x000fca00078e0202 */
[----:B------:R3:W-:Y:S04]  /*1da30*/  @!P1 ST.E.128 desc[UR6][R4.64], R24 ;  /* 0x0000001804009985 */ /* 0x0007e8000c101d06 */
[----:B------:R3:W-:Y:S03]  /*1da40*/  @!P2 ST.E.128 desc[UR6][R6.64], R32 ;  /* 0x000000200600a985 */ /* 0x0007e6000c101d06 */
[----:B------:R-:W-:Y:S05]  /*1da50*/  @P0 BRA `(.L_x_11830) ;  /* 0x00000018003c0947 */ /* 0x000fea0003800000 */
[----:B------:R-:W-:Y:S01]  /*1da60*/  LEA R14, P0, R47, R14, 0x1 ;  /* 0x0000000e2f0e7211 */ /* 0x000fe200078008ff */
[----:B------:R-:W-:-:S03]  /*1da70*/  ULDC.64 UR4, c[0x0][0x208] ;  /* 0x0000820000047ab9 */ /* 0x000fc60000000a00 */
[----:B------:R-:W-:-:S05]  /*1da80*/  LEA.HI.X R15, R47, R3, R48, 0x1, P0 ;  /* 0x000000032f0f7211 */ /* 0x000fca00000f0c30 */
[----:B------:R0:W-:Y:S01]  /*1da90*/  ST.E.128 desc[UR4][R14.64], R40 ;  /* 0x000000280e007985 */ /* 0x0001e2000c101d04 */
[----:B------:R-:W-:Y:S05]  /*1daa0*/  BRA `(.L_x_11830) ;  /* 0x0000001800287947 */ /* 0x000fea0003800000 */
.L_x_11825:
[----:B------:R-:W-:Y:S01]  /*1dab0*/  ULDC.64 UR4, c[0x0][0xb08] ;  /* 0x0002c20000047ab9 */ /* 0x000fe20000000a00 */
[----:B0-----:R-:W0:Y:S01]  /*1dac0*/  @P1 LDC R6, c[0x0][0xbec] ;  /* 0x0002fb00ff061b82 */ /* 0x001e220000000800 */
[----:B------:R-:W-:Y:S01]  /*1dad0*/  IMAD R76, R76, UR4, RZ ;  /* 0x000000044c4c7c24 */ /* 0x000fe2000f8e02ff */
[----:B------:R-:W-:Y:S01]  /*1dae0*/  SHF.R.S32.HI R0, RZ, 0x1f, R15 ;  /* 0x0000001fff007819 */ /* 0x000fe2000001140f */
[----:B------:R-:W-:-:S04]  /*1daf0*/  IMAD.WIDE.U32 R4, R3, UR4, RZ ;  /* 0x0000000403047c25 */ /* 0x000fc8000f8e00ff */
[----:B------:R-:W-:Y:S01]  /*1db00*/  IMAD R3, R3, UR5, R76 ;  /* 0x0000000503037c24 */ /* 0x000fe2000f8e024c */
[----:B------:R-:W1:Y:S01]  /*1db10*/  @P1 LDC R11, c[0x0][0xbf0] ;  /* 0x0002fc00ff0b1b82 */ /* 0x000e620000000800 */
[----:B------:R-:W-:Y:S02]  /*1db20*/  ULDC.64 UR4, c[0x0][0xb38] ;  /* 0x0002ce0000047ab9 */ /* 0x000fe40000000a00 */
        /* <DEDUP_REMOVED lines=38> */
.L_x_12045:
        /* <DEDUP_REMOVED lines=14> */
[----:B------:R-:W-:Y:S01]  /*1de70*/  ULDC.64 UR6, c[0x0][0x208] ;  /* 0x0000820000067ab9 */ /* 0x000fe20000000a00 */
        /* <DEDUP_REMOVED lines=17> */
[----:B------:R-:W-:Y:S01]  /*1df90*/  @!P0 ST.E.64 desc[UR6][R6.64], R28 ;  /* 0x0000001c06008985 */ /* 0x000fe2000c101b06 */
        /* <DEDUP_REMOVED lines=8> */
[-C--:B------:R-:W-:Y:S02]  /*1e020*/  @!P2 LEA.HI.X R25, R78, R3.reuse, R79, 0x2, P5 ;  /* 0x000000034e19a211 */ /* 0x080fe400028f144f */
[----:B------:R-:W-:-:S02]  /*1e030*/  @!P1 LEA.HI.X R41, R77, R3, R42, 0x2, P4 ;  /* 0x000000034d299211 */ /* 0x000fc400020f142a */
[----:B------:R-:W-:Y:S01]  /*1e040*/  ISETP.GE.AND P4, PT, R75, UR4, PT ;  /* 0x000000044b007c0c */ /* 0x000fe2000bf86270 */
[----:B------:R2:W-:Y:S01]  /*1e050*/  @!P2 ST.E.64 desc[UR6][R24.64], R20 ;  /* 0x000000141800a985 */ /* 0x0005e2000c101b06 */
[----:B-1----:R-:W-:-:S03]  /*1e060*/  VIADD R13, R76, 0x48 ;  /* 0x000000484c0d7836 */ /* 0x002fc60000000000 */
[----:B------:R3:W-:Y:S01]  /*1e070*/  @!P1 ST.E.64 desc[UR6][R40.64], R44 ;  /* 0x0000002c28009985 */ /* 0x0007e2000c101b06 */
[----:B------:R-:W-:Y:S01]  /*1e080*/  SHF.R.S32.HI R74, RZ, 0x1f, R15 ;  /* 0x0000001fff4a7819 */ /* 0x000fe2000001140f */
[C---:B------:R-:W-:Y:S01]  /*1e090*/  VIADD R28, R76.reuse, 0x50 ;  /* 0x000000504c1c7836 */ /* 0x040fe20000000000 */
[-C--:B------:R-:W-:Y:S02]  /*1e0a0*/  @!P0 LEA R4, P5, R15, R14.reuse, 0x2 ;  /* 0x0000000e0f048211 */ /* 0x080fe400078a10ff */
[----:B------:R-:W-:Y:S02]  /*1e0b0*/  ISETP.GE.AND P2, PT, R13, UR4, PT ;  /* 0x000000040d007c0c */ /* 0x000fe4000bf46270 */
[----:B------:R-:W-:Y:S02]  /*1e0c0*/  SHF.R.S32.HI R32, RZ, 0x1f, R43 ;  /* 0x0000001fff207819 */ /* 0x000fe4000001142b */
[----:B------:R-:W-:Y:S02]  /*1e0d0*/  @!P3 LEA R10, P1, R43, R14, 0x2 ;  /* 0x0000000e2b0ab211 */ /* 0x000fe400078210ff */
[-C--:B------:R-:W-:Y:S01]  /*1e0e0*/  @!P0 LEA.HI.X R5, R15, R3.reuse, R74, 0x2, P5 ;  /* 0x000000030f058211 */ /* 0x080fe200028f144a */
[----:B------:R-:W-:Y:S01]  /*1e0f0*/  VIADD R15, R76, 0x58 ;  /* 0x000000584c0f7836 */ /* 0x000fe20000000000 */
[----:B------:R-:W-:-:S02]  /*1e100*/  @!P3 LEA.HI.X R11, R43, R3, R32, 0x2, P1 ;  /* 0x000000032b0bb211 */ /* 0x000fc400008f1420 */
[----:B------:R-:W-:Y:S01]  /*1e110*/  ISETP.GE.AND P1, PT, R28, UR4, PT ;  /* 0x000000041c007c0c */ /* 0x000fe2000bf26270 */
[----:B------:R3:W-:Y:S01]  /*1e120*/  @!P0 ST.E.64 desc[UR6][R4.64], R48 ;  /* 0x0000003004008985 */ /* 0x0007e2000c101b06 */
[----:B------:R-:W-:Y:S02]  /*1e130*/  SHF.R.S32.HI R12, RZ, 0x1f, R75 ;  /* 0x0000001fff0c7819 */ /* 0x000fe4000001144b */
[----:B------:R-:W-:Y:S02]  /*1e140*/  @!P4 LEA R6, P5, R75, R14, 0x2 ;  /* 0x0000000e4b06c211 */ /* 0x000fe400078a10ff */
[----:B------:R-:W-:Y:S02]  /*1e150*/  ISETP.GE.AND P0, PT, R15, UR4, PT ;  /* 0x000000040f007c0c */ /* 0x000fe4000bf06270 */
[----:B------:R-:W-:Y:S02]  /*1e160*/  @!P4 LEA.HI.X R7, R75, R3, R12, 0x2, P5 ;  /* 0x000000034b07c211 */ /* 0x000fe400028f140c */
[----:B--2---:R-:W-:-:S02]  /*1e170*/  SHF.R.S32.HI R20, RZ, 0x1f, R13 ;  /* 0x0000001fff147819 */ /* 0x004fc4000001140d */
[CC--:B------:R-:W-:Y:S02]  /*1e180*/  @!P2 LEA R12, P5, R13.reuse, R14.reuse, 0x2 ;  /* 0x0000000e0d0ca211 */ /* 0x0c0fe400078a10ff */
[----:B------:R-:W-:Y:S02]  /*1e190*/  SHF.R.S32.HI R21, RZ, 0x1f, R28 ;  /* 0x0000001fff157819 */ /* 0x000fe4000001141c */
[-C--:B------:R-:W-:Y:S02]  /*1e1a0*/  @!P2 LEA.HI.X R13, R13, R3.reuse, R20, 0x2, P5 ;  /* 0x000000030d0da211 */ /* 0x080fe400028f1414 */
[C---:B------:R-:W-:Y:S02]  /*1e1b0*/  @!P1 LEA R20, P5, R28.reuse, R14, 0x2 ;  /* 0x0000000e1c149211 */ /* 0x040fe400078a10ff */
[----:B------:R-:W-:Y:S02]  /*1e1c0*/  SHF.R.S32.HI R24, RZ, 0x1f, R15 ;  /* 0x0000001fff187819 */ /* 0x000fe4000001140f */
[----:B------:R-:W-:-:S02]  /*1e1d0*/  @!P1 LEA.HI.X R21, R28, R3, R21, 0x2, P5 ;  /* 0x000000031c159211 */ /* 0x000fc400028f1415 */
[C---:B------:R-:W-:Y:S01]  /*1e1e0*/  @!P0 LEA R14, P5, R15.reuse, R14, 0x2 ;  /* 0x0000000e0f0e8211 */ /* 0x040fe200078a10ff */
[----:B------:R3:W-:Y:S03]  /*1e1f0*/  @!P3 ST.E.64 desc[UR6][R10.64], R52 ;  /* 0x000000340a00b985 */ /* 0x0007e6000c101b06 */
[----:B------:R-:W-:Y:S01]  /*1e200*/  @!P0 LEA.HI.X R15, R15, R3, R24, 0x2, P5 ;  /* 0x000000030f0f8211 */ /* 0x000fe200028f1418 */
[----:B------:R3:W-:Y:S04]  /*1e210*/  @!P4 ST.E.64 desc[UR6][R6.64], R56 ;  /* 0x000000380600c985 */ /* 0x0007e8000c101b06 */
[----:B------:R3:W-:Y:S04]  /*1e220*/  @!P2 ST.E.64 desc[UR6][R12.64], R60 ;  /* 0x0000003c0c00a985 */ /* 0x0007e8000c101b06 */
[----:B------:R3:W-:Y:S04]  /*1e230*/  @!P1 ST.E.64 desc[UR6][R20.64], R64 ;  /* 0x0000004014009985 */ /* 0x0007e8000c101b06 */
[----:B------:R3:W-:Y:S02]  /*1e240*/  @!P0 ST.E.64 desc[UR6][R14.64], R68 ;  /* 0x000000440e008985 */ /* 0x0007e4000c101b06 */
.L_x_11833:
[----:B------:R-:W-:Y:S05]  /*1e250*/  BSYNC B1 ;  /* 0x0000000000017941 */ /* 0x000fea0003800000 */
.L_x_11832:
[----:B------:R-:W-:-:S03]  /*1e260*/  UMOV UR4, 0xffffffff ;  /* 0xffffffff00047882 */ /* 0x000fc60000000000 */
[----:B------:R-:W-:Y:S05]  /*1e270*/  BRA.DIV UR4, `(.L_x_11834) ;  /* 0x000000a604a47947 */ /* 0x000fea000b800000 */
[----:B-1----:R1:W4:Y:S04]  /*1e280*/  SHFL.IDX PT, R3, R2, 0x1, 0x1c1f ;  /* 0x003c1f0002037f89 */ /* 0x00232800000e0000 */
[----:B--23--:R1:W2:Y:S02]  /*1e290*/  SHFL.IDX PT, R14, R0, 0x1, 0x1c1f ;  /* 0x003c1f00000e7f89 */ /* 0x00c2a400000e0000 */
.L_x_12049:
[----:B------:R-:W-:-:S13]  /*1e2a0*/  ISETP.GE.AND P0, PT, R9, R8, PT ;  /* 0x000000080900720c */ /* 0x000fda0003f06270 */
[----:B------:R-:W-:Y:S05]  /*1e2b0*/  @P0 BRA `(.L_x_11830) ;  /* 0x0000001000240947 */ /* 0x000fea0003800000 */
[----:B01----:R-:W3:Y:S01]  /*1e2c0*/  LDL R0, [R1+0xbc] ;  /* 0x0000bc0001007983 */ /* 0x003ee20000100800 */
[----:B------:R-:W-:-:S03]  /*1e2d0*/  ULDC UR4, c[0x0][0xac8] ;  /* 0x0002b20000047ab9 */ /* 0x000fc60000000800 */
[----:B------:R-:W5:Y:S04]  /*1e2e0*/  LDL R28, [R1+0x7c] ;  /* 0x00007c00011c7983 */ /* 0x000f680000100800 */
[----:B------:R-:W4:Y:S04]  /*1e2f0*/  LDL R12, [R1+0xb8] ;  /* 0x0000b800010c7983 */ /* 0x000f280000100800 */
        /* <DEDUP_REMOVED lines=26> */
[-C--:B------:R-:W-:Y:S02]  /*1e4a0*/  @!P3 LEA R10, P5, R24, R14.reuse, 0x2 ;  /* 0x0000000e180ab211 */ /* 0x080fe400078a10ff */
[-C--:B------:R-:W-:Y:S02]  /*1e4b0*/  @!P4 LEA R12, P2, R20, R14.reuse, 0x2 ;  /* 0x0000000e140cc211 */ /* 0x080fe400078410ff */
        /* <DEDUP_REMOVED lines=26> */
[----:B------:R-:W-:Y:S02]  /*1e660*/  @!P5 LEA.HI.X R13, R25, R3, R2, 0x2, P4 ;  /* 0x00000003190dd211 */ /* 0x000fe400020f1402 */
[----:B------:R-:W-:Y:S02]  /*1e670*/  SHF.R.S32.HI R2, RZ, 0x1f, R0 ;  /* 0x0000001fff027819 */ /* 0x000fe40000011400 */
[----:B------:R-:W-:-:S04]  /*1e680*/  @!P1 LEA R20, P4, R0, R14, 0x2 ;  /* 0x0000000e00149211 */ /* 0x000fc800078810ff */
[----:B------:R-:W-:Y:S01]  /*1e690*/  @!P1 LEA.HI.X R21, R0, R3, R2, 0x2, P4 ;  /* 0x0000000300159211 */ /* 0x000fe200020f1402 */
[----:B------:R-:W-:Y:S01]  /*1e6a0*/  VIADD R0, R28, 0x58 ;  /* 0x000000581c007836 */ /* 0x000fe20000000000 */
[----:B------:R0:W-:Y:S04]  /*1e6b0*/  @!P0 ST.E.64 desc[UR6][R6.64], R50 ;  /* 0x0000003206008985 */ /* 0x0001e8000c101b06 */
[----:B------:R-:W-:Y:S01]  /*1e6c0*/  ISETP.GE.AND P0, PT, R0, UR4, PT ;  /* 0x0000000400007c0c */ /* 0x000fe2000bf06270 */
[----:B------:R0:W-:Y:S04]  /*1e6d0*/  @!P2 ST.E.64 desc[UR6][R8.64], R54 ;  /* 0x000000360800a985 */ /* 0x0001e8000c101b06 */
        /* <DEDUP_REMOVED lines=10> */
.L_x_11823:
[----:B0-----:R-:W3:Y:S01]  /*1e780*/  LDL.LU R4, [R1+0x9c] ;  /* 0x00009c0001047983 */ /* 0x001ee20000300800 */
[----:B------:R-:W-:Y:S01]  /*1e790*/  ULDC.64 UR6, c[0x0][0xc08] ;  /* 0x0003020000067ab9 */ /* 0x000fe20000000a00 */
[----:B------:R-:W-:Y:S02]  /*1e7a0*/  ULDC.64 UR4, c[0x0][0xc00] ;  /* 0x0003000000047ab9 */ /* 0x000fe40000000a00 */
[----:B------:R-:W4:Y:S04]  /*1e7b0*/  LDL.LU R0, [R1+0xa0] ;  /* 0x0000a00001007983 */ /* 0x000f280000300800 */
[----:B------:R-:W2:Y:S01]  /*1e7c0*/  LDL R8, [R1+0x94] ;  /* 0x0000940001087983 */ /* 0x000ea20000100800 */
        /* <DEDUP_REMOVED lines=9> */
[----:B---3--:R-:W-:-:S04]  /*1e860*/  IADD3 R2, P2, R4, UR4, RZ ;  /* 0x0000000404027c10 */ /* 0x008fc8000ff5e0ff */
[----:B----4-:R-:W-:Y:S02]  /*1e870*/  IADD3.X R3, R0, UR5, RZ, P2, !PT ;  /* 0x0000000500037c10 */ /* 0x010fe400097fe4ff */
[----:B------:R-:W-:Y:S01]  /*1e880*/  @P1 IADD3 R4, P2, R4, UR6, RZ ;  /* 0x0000000604041c10 */ /* 0x000fe2000ff5e0ff */
[----:B------:R-:W-:Y:S02]  /*1e890*/  ULDC UR4, c[0x0][0xa88] ;  /* 0x0002a20000047ab9 */ /* 0x000fe40000000800 */
[----:B------:R0:W5:Y:S01]  /*1e8a0*/  @P0 LDG.E R7, desc[UR8][R2.64] ;  /* 0x0000000802070981 */ /* 0x000162000c1e1900 */
[----:B------:R-:W-:Y:S01]  /*1e8b0*/  @P1 IADD3.X R5, R0, UR7, RZ, P2, !PT ;  /* 0x0000000700051c10 */ /* 0x000fe200097fe4ff */
[----:B------:R-:W-:Y:S01]  /*1e8c0*/  IMAD.U32 R6, RZ, RZ, UR4 ;  /* 0x00000004ff067e24 */ /* 0x000fe2000f8e00ff */
[----:B--2---:R-:W-:-:S05]  /*1e8d0*/  ISETP.NE.AND P2, PT, R8, RZ, PT ;  /* 0x000000ff0800720c */ /* 0x004fca0003f45270 */
        /* <DEDUP_REMOVED lines=10> */
.L_x_11835:
[----:B------:R-:W2:Y:S04]  /*1e980*/  LDL.LU R0, [R1+0xc0] ;  /* 0x0000c00001007983 */ /* 0x000ea80000300800 */
[----:B0-----:R-:W3:Y:S01]  /*1e990*/  LDL.LU R2, [R1+0x98] ;  /* 0x0000980001027983 */ /* 0x001ee20000300800 */
[----:B------:R-:W-:Y:S01]  /*1e9a0*/  BSSY B1, `(.L_x_11836) ;  /* 0x0000039000017945 */ /* 0x000fe20003800000 */
[----:B-----5:R-:W-:Y:S02]  /*1e9b0*/  SHF.R.S32.HI R24, RZ, 0x1f, R7 ;  /* 0x0000001fff187819 */ /* 0x020fe40000011407 */
[----:B--2---:R-:W-:Y:S02]  /*1e9c0*/  SEL R26, R0, RZ, !P0 ;  /* 0x000000ff001a7207 */ /* 0x004fe40004000000 */
[----:B---3--:R-:W-:Y:S01]  /*1e9d0*/  SEL R29, R2, RZ, !P0 ;  /* 0x000000ff021d7207 */ /* 0x008fe20004000000 */
[----:B------:R-:W-:Y:S06]  /*1e9e0*/  @P3 BRA `(.L_x_11837) ;  /* 0x0000000000d03947 */ /* 0x000fec0003800000 */
[----:B------:R-:W2:Y:S01]  /*1e9f0*/  LDL R2, [R1+0x80] ;  /* 0x0000800001027983 */ /* 0x000ea20000100800 */
        /* <DEDUP_REMOVED lines=51> */
.L_x_11837:
[----:B------:R-:W-:Y:S05]  /*1ed30*/  BSYNC B1 ;  /* 0x0000000000017941 */ /* 0x000fea0003800000 */
.L_x_11836:
        /* <DEDUP_REMOVED lines=23> */
[----:B----4-:R-:W-:Y:S02]  /*1eeb0*/  IMAD.IADD R9, R20, 0x1, R0 ;  /* 0x0000000114097824 */ /* 0x010fe400078e0200 */
        /* <DEDUP_REMOVED lines=32> */
.L_x_12052:
[----:B------:R-:W-:Y:S01]  /*1f0c0*/  IMAD R21, R6, R21, RZ ;  /* 0x0000001506157224 */ /* 0x000fe200078e02ff */
[----:B------:R-:W-:Y:S01]  /*1f0d0*/  BSSY B1, `(.L_x_11839) ;  /* 0x0000012000017945 */ /* 0x000fe20003800000 */
[----:B------:R-:W-:-:S05]  /*1f0e0*/  IMAD.IADD R4, R25, 0x1, R20 ;  /* 0x0000000119047824 */ /* 0x000fca00078e0214 */
[----:B------:R-:W-:-:S13]  /*1f0f0*/  ISETP.GE.AND P0, PT, R4, R21, PT ;  /* 0x000000150400720c */ /* 0x000fda0003f06270 */
[----:B------:R-:W-:Y:S05]  /*1f100*/  @P0 BRA `(.L_x_11840) ;  /* 0x0000000000380947 */ /* 0x000fea0003800000 */
[----:B------:R-:W-:Y:S01]  /*1f110*/  ULDC UR4, c[0x0][0xac8] ;  /* 0x0002b20000047ab9 */ /* 0x000fe20000000800 */
[----:B------:R-:W-:Y:S01]  /*1f120*/  ULDC.64 UR6, c[0x0][0x208] ;  /* 0x0000820000067ab9 */ /* 0x000fe20000000a00 */
        /* <DEDUP_REMOVED lines=12> */
.L_x_11840:
[----:B------:R-:W-:Y:S05]  /*1f1f0*/  BSYNC B1 ;  /* 0x0000000000017941 */ /* 0x000fea0003800000 */
.L_x_11839:
[----:B------:R-:W-:-:S03]  /*1f200*/  UMOV UR4, 0xffffffff ;  /* 0xffffffff00047882 */ /* 0x000fc60000000000 */
[----:B------:R-:W-:Y:S05]  /*1f210*/  BRA.DIV UR4, `(.L_x_11841) ;  /* 0x0000009a04387947 */ /* 0x000fea000b800000 */
[----:B--2---:R2:W0:Y:S04]  /*1f220*/  SHFL.IDX PT, R3, R2, 0x1, 0x1c1f ;  /* 0x003c1f0002037f89 */ /* 0x00442800000e0000 */
[----:B---3--:R2:W3:Y:S02]  /*1f230*/  SHFL.IDX PT, R14, R0, 0x1, 0x1c1f ;  /* 0x003c1f00000e7f89 */ /* 0x0084e400000e0000 */
.L_x_12056:
[----:B0-2---:R-:W-:-:S05]  /*1f240*/  VIADD R0, R4, 0x60 ;  /* 0x0000006004007836 */ /* 0x005fca0000000000 */
[----:B------:R-:W-:-:S13]  /*1f250*/  ISETP.GE.AND P0, PT, R0, R21, PT ;  /* 0x000000150000720c */ /* 0x000fda0003f06270 */
[----:B------:R-:W-:Y:S05]  /*1f260*/  @P0 BRA `(.L_x_11830) ;  /* 0x0000000000380947 */ /* 0x000fea0003800000 */
[----:B------:R-:W-:Y:S01]  /*1f270*/  ULDC UR4, c[0x0][0xac8] ;  /* 0x0002b20000047ab9 */ /* 0x000fe20000000800 */
[----:B------:R-:W-:Y:S01]  /*1f280*/  ULDC.64 UR6, c[0x0][0x208] ;  /* 0x0000820000067ab9 */ /* 0x000fe20000000a00 */
[----:B------:R-:W-:Y:S02]  /*1f290*/  ISETP.GE.AND P2, PT, R5, UR4, PT ;  /* 0x0000000405007c0c */ /* 0x000fe4000bf46270 */
[----:B------:R-:W-:Y:S02]  /*1f2a0*/  ISETP.GE.AND P3, PT, R9, UR4, PT ;  /* 0x0000000409007c0c */ /* 0x000fe4000bf66270 */
[----:B------:R-:W-:-:S09]  /*1f2b0*/  ISETP.GE.AND P4, PT, R8, UR4, PT ;  /* 0x0000000408007c0c */ /* 0x000fd2000bf86270 */
[----:B------:R-:W-:Y:S02]  /*1f2c0*/  @!P2 IMAD.MOV.U32 R15, RZ, RZ, R3 ;  /* 0x000000ffff0fa224 */ /* 0x000fe400078e0003 */
[-C--:B---34-:R-:W-:Y:S02]  /*1f2d0*/  @!P3 LEA R12, P0, R9, R14.reuse, 0x1 ;  /* 0x0000000e090cb211 */ /* 0x098fe400078008ff */
[C---:B------:R-:W-:Y:S01]  /*1f2e0*/  @!P4 LEA R2, P1, R8.reuse, R14, 0x1 ;  /* 0x0000000e0802c211 */ /* 0x040fe200078208ff */
[----:B------:R-:W-:Y:S01]  /*1f2f0*/  @!P2 IMAD.WIDE R4, R5, 0x2, R14 ;  /* 0x000000020504a825 */ /* 0x000fe200078e020e */
[-C--:B------:R-:W-:Y:S02]  /*1f300*/  @!P3 LEA.HI.X R13, R9, R3.reuse, R10, 0x1, P0 ;  /* 0x00000003090db211 */ /* 0x080fe400000f0c0a */
[----:B------:R-:W-:Y:S02]  /*1f310*/  @!P4 LEA.HI.X R3, R8, R3, R7, 0x1, P1 ;  /* 0x000000030803c211 */ /* 0x000fe400008f0c07 */
[----:B------:R0:W-:Y:S04]  /*1f320*/  @!P2 ST.E.128 desc[UR6][R4.64], RZ ;  /* 0x000000ff0400a985 */ /* 0x0001e8000c101d06 */
[----:B------:R0:W-:Y:S04]  /*1f330*/  @!P3 ST.E.128 desc[UR6][R12.64], RZ ;  /* 0x000000ff0c00b985 */ /* 0x0001e8000c101d06 */
[----:B------:R0:W-:Y:S02]  /*1f340*/  @!P4 ST.E.128 desc[UR6][R2.64], RZ ;  /* 0x000000ff0200c985 */ /* 0x0001e4000c101d06 */
.L_x_11830:
[----:B------:R-:W-:Y:S05]  /*1f350*/  BSYNC B0 ;  /* 0x0000000000007941 */ /* 0x000fea0003800000 */
.L_x_11822:
[----:B------:R-:W-:Y:S02]  /*1f360*/  ULDC UR4, c[0x0][0xc3c] ;  /* 0x00030f0000047ab9 */ /* 0x000fe40000000800 */
[----:B------:R-:W-:-:S13]  /*1f370*/  ISETP.GE.AND P0, PT, R111, UR4, PT ;  /* 0x000000046f007c0c */ /* 0x000fda000bf06270 */
[----:B------:R-:W-:Y:S05]  /*1f380*/  @!P0 BRA `(.L_x_11842) ;  /* 0xfffffe1c00ec8947 */ /* 0x000fea000383ffff */
[----:B------:R-:W-:Y:S05]  /*1f390*/  BRA `(.L_x_11683) ;  /* 0x0000008800a87947 */ /* 0x000fea0003800000 */
.L_x_11681:
        /* <DEDUP_REMOVED lines=16> */
.L_x_11843:
        /* <DEDUP_REMOVED lines=45> */
.L_x_11847:
        /* <DEDUP_REMOVED lines=38> */
.L_x_11845:
        /* <DEDUP_REMOVED lines=13> */
.L_x_11848:
        /* <DEDUP_REMOVED lines=17> */
[----:B------:R-:W-:Y:S02]  /*1fbb0*/  IMAD.MOV R11, RZ, RZ, -R10 ;  /* 0x000000ffff0b7224 */ /* 0x000fe400078e0a0a */
[----:B------:R-:W-:-:S04]  /*1fbc0*/  IMAD.HI.U32 R2, R3, R8, RZ ;  /* 0x0000000803027227 */ /* 0x000fc800078e00ff */
[----:B------:R-:W-:-:S05]  /*1fbd0*/  IMAD R8, R2, R11, R8 ;  /* 0x0000000b02087224 */ /* 0x000fca00078e0208 */
        /* <DEDUP_REMOVED lines=14> */
[----:B0-----:R-:W-:-:S04]  /*1fcc0*/  IMAD.MOV R8, RZ, RZ, -R3 ;  /* 0x000000ffff087224 */ /* 0x001fc800078e0a03 */
[----:B------:R-:W-:Y:S01]  /*1fcd0*/  IMAD.MOV.U32 R2, RZ, RZ, R8 ;  /* 0x000000ffff027224 */ /* 0x000fe200078e0008 */
[----:B------:R-:W-:-:S03]  /*1fce0*/  IABS R8, R6 ;  /* 0x0000000600087213 */ /* 0x000fc60000000000 */
[----:B------:R-:W-:Y:S02]  /*1fcf0*/  IMAD R9, R2, R5, RZ ;  /* 0x0000000502097224 */ /* 0x000fe400078e02ff */
[----:B------:R-:W-:Y:S02]  /*1fd00*/  IMAD.MOV.U32 R2, RZ, RZ, RZ ;  /* 0x000000ffff027224 */ /* 0x000fe400078e00ff */
[----:B------:R-:W-:Y:S02]  /*1fd10*/  IMAD.MOV R8, RZ, RZ, -R8 ;  /* 0x000000ffff087224 */ /* 0x000fe400078e0a08 */
[----:B------:R-:W-:Y:S01]  /*1fd20*/  IMAD.HI.U32 R2, R3, R9, R2 ;  /* 0x0000000903027227 */ /* 0x000fe200078e0002 */
[----:B------:R-:W-:-:S05]  /*1fd30*/  IABS R3, R7 ;  /* 0x0000000700037213 */ /* 0x000fca0000000000 */
        /* <DEDUP_REMOVED lines=19> */
.L_x_11849:
[----:B0-----:R-:W0:Y:S01]  /*1fe70*/  LDC.64 R2, c[0x0][0xc90] ;  /* 0x00032400ff027b82 */ /* 0x001e220000000a00 */
        /* <DEDUP_REMOVED lines=33> */
[----:B------:R-:W-:-:S04]  /*20090*/  VIADDMNMX R7, R7, UR5, R8, PT ;  /* 0x0000000507077c46 */ /* 0x000fc8000b800108 */
[----:B------:R-:W-:Y:S01]  /*200a0*/  IABS R8, R7 ;  /* 0x0000000700087213 */ /* 0x000fe20000000000 */
[----:B------:R-:W-:-:S03]  /*200b0*/  IMAD.MOV R26, RZ, RZ, -R7 ;  /* 0x000000ffff1a7224 */ /* 0x000fc600078e0a07 */
        /* <DEDUP_REMOVED lines=24> */
.L_x_11850:
[----:B------:R-:W-:-:S05]  /*20240*/  LOP3.LUT R2, RZ, R2, RZ, 0x33, !PT ;  /* 0x00000002ff027212 */ /* 0x000fca00078e33ff */
[----:B------:R-:W-:Y:S01]  /*20250*/  IMAD.IADD R25, R25, 0x1, R2 ;  /* 0x0000000119197824 */ /* 0x000fe200078e0202 */
[----:B------:R-:W-:Y:S06]  /*20260*/  BRA `(.L_x_11851) ;  /* 0x00000000000c7947 */ /* 0x000fec0003800000 */
.L_x_11846:
[----:B------:R-:W-:Y:S02]  /*20270*/  IMAD.MOV.U32 R25, RZ, RZ, RZ ;  /* 0x000000ffff197224 */ /* 0x000fe400078e00ff */
[----:B------:R-:W-:Y:S02]  /*20280*/  IMAD.U32 R24, RZ, RZ, UR6 ;  /* 0x00000006ff187e24 */ /* 0x000fe4000f8e00ff */
[----:B------:R-:W-:-:S07]  /*20290*/  IMAD.MOV.U32 R26, RZ, RZ, RZ ;  /* 0x000000ffff1a7224 */ /* 0x000fce00078e00ff */
.L_x_11851:
[----:B------:R-:W-:-:S13]  /*202a0*/  ISETP.NE.AND P0, PT, R0, RZ, PT ;  /* 0x000000ff0000720c */ /* 0x000fda0003f05270 */
[----:B------:R-:W0:Y:S01]  /*202b0*/  @!P0 S2R R3, SR_CgaCtaId ;  /* 0x0000000000038919 */ /* 0x000e220000008800 */
[----:B------:R-:W-:-:S04]  /*202c0*/  @!P0 MOV R0, 0x400 ;  /* 0x0000040000008802 */ /* 0x000fc80000000f00 */
[----:B0-----:R-:W-:-:S05]  /*202d0*/  @!P0 LEA R0, R3, R0, 0x18 ;  /* 0x0000000003008211 */ /* 0x001fca00078ec0ff */
[----:B------:R1:W-:Y:S01]  /*202e0*/  @!P0 STS.128 [R0+0x31cd0], R24 ;  /* 0x031cd01800008388 */ /* 0x0003e20000000c00 */
[----:B------:R-:W-:Y:S06]  /*202f0*/  BAR.ARV 0x5, 0x200 ;  /* 0x0148000000007b1d */ /* 0x000fec0000002000 */
.L_x_11844:
[----:B------:R2:W-:Y:S01]  /*20300*/  STL [R1+0x44], RZ ;  /* 0x000044ff01007387 */ /* 0x0005e20000100800 */
[----:B------:R-:W-:Y:S01]  /*20310*/  ULDC UR4, c[0x0][0xc3c] ;  /* 0x00030f0000047ab9 */ /* 0x000fe20000000800 */
[----:B------:R-:W-:Y:S01]  /*20320*/  IMAD.MOV.U32 R28, RZ, RZ, 0x1 ;  /* 0x00000001ff1c7424 */ /* 0x000fe200078e00ff */
[----:B0-----:R-:W-:Y:S01]  /*20330*/  ISETP.GE.AND P0, PT, R27, UR4, PT ;  /* 0x000000041b007c0c */ /* 0x001fe2000bf06270 */
[----:B------:R-:W-:-:S12]  /*20340*/  IMAD.MOV.U32 R18, RZ, RZ, RZ ;  /* 0x000000ffff127224 */ /* 0x000fd800078e00ff */
[----:B--2---:R-:W-:Y:S05]  /*20350*/  @P0 BRA `(.L_x_11852) ;  /* 0x0000007400dc0947 */ /* 0x004fea0003800000 */
[----:B------:R-:W2:Y:S01]  /*20360*/  LDL R6, [R1+0x34] ;  /* 0x0000340001067983 */ /* 0x000ea20000100800 */
[----:B------:R-:W0:Y:S01]  /*20370*/  S2R R7, SR_TID.X ;  /* 0x0000000000077919 */ /* 0x000e220000002100 */
[----:B------:R-:W3:Y:S01]  /*20380*/  S2UR UR5, SR_CgaCtaId ;  /* 0x00000000000579c3 */ /* 0x000ee20000008800 */
[----:B------:R-:W-:Y:S01]  /*20390*/  UMOV UR4, 0x400 ;  /* 0x0000040000047882 */ /* 0x000fe20000000000 */
[----:B------:R-:W-:Y:S02]  /*203a0*/  LOP3.LUT R22, R22, 0xfffffffd, RZ, 0xc0, !PT ;  /* 0xfffffffd16167812 */ /* 0x000fe400078ec0ff */
[C---:B0-----:R-:W-:Y:S01]  /*203b0*/  LOP3.LUT R5, R7.reuse, 0x7f, RZ, 0xc0, !PT ;  /* 0x0000007f07057812 */ /* 0x041fe200078ec0ff */
[----:B-1----:R-:W-:-:S04]  /*203c0*/  IMAD.SHL.U32 R0, R7, 0x8, RZ ;  /* 0x0000000807007824 */ /* 0x002fc800078e00ff */
        /* <DEDUP_REMOVED lines=22> */
[----:B------:R-:W-:Y:S02]  /*20530*/  IMAD.MOV.U32 R18, RZ, RZ, RZ ;  /* 0x000000ffff127224 */ /* 0x000fe400078e00ff */
[----:B------:R-:W-:Y:S01]  /*20540*/  IMAD.MOV.U32 R28, RZ, RZ, 0x1 ;  /* 0x00000001ff1c7424 */ /* 0x000fe200078e00ff */
        /* <DEDUP_REMOVED lines=12> */
.L_x_12004:
[----:B0-----:R-:W0:Y:S01]  /*20610*/  LDC.64 R2, c[0x0][0xc88] ;  /* 0x00032200ff027b82 */ /* 0x001e220000000a00 */
[----:B------:R-:W-:Y:S01]  /*20620*/  ULDC.64 UR4, c[0x0][0x208] ;  /* 0x0000820000047ab9 */ /* 0x000fe20000000a00 */
[----:B0-----:R-:W-:-:S05]  /*20630*/  IMAD.WIDE R2, R27, 0x4, R2 ;  /* 0x000000041b027825 */ /* 0x001fca00078e0202 */
[----:B--2---:R-:W2:Y:S01]  /*20640*/  LDG.E R13, desc[UR4][R2.64] ;  /* 0x00000004020d7981 */ /* 0x004ea2000c1e1900 */
[----:B------:R-:W-:Y:S05]  /*20650*/  YIELD ;  /* 0x0000000000007946 */ /* 0x000fea0003800000 */
[----:B------:R-:W-:Y:S01]  /*20660*/  ULDC.64 UR4, c[0x0][0xa28] ;  /* 0x00028a0000047ab9 */ /* 0x000fe20000000a00 */
[----:B------:R-:W-:Y:S01]  /*20670*/  ULDC.64 UR6, c[0x0][0xa18] ;  /* 0x0002860000067ab9 */ /* 0x000fe20000000a00 */
[----:B------:R-:W-:Y:S02]  /*20680*/  ISETP.NE.U32.AND P0, PT, RZ, UR4, PT ;  /* 0x00000004ff007c0c */ /* 0x000fe4000bf05070 */
[----:B------:R-:W-:-:S02]  /*20690*/  CS2R R8, SRZ ;  /* 0x0000000000087805 */ /* 0x000fc4000001ff00 */
[----:B------:R-:W-:Y:S01]  /*206a0*/  ISETP.NE.U32.AND P3, PT, RZ, UR6, PT ;  /* 0x00000006ff007c0c */ /* 0x000fe2000bf65070 */
[----:B------:R-:W-:Y:S01]  /*206b0*/  ULDC.64 UR10, c[0x0][0x208] ;  /* 0x00008200000a7ab9 */ /* 0x000fe20000000a00 */
[----:B------:R-:W-:Y:S01]  /*206c0*/  ISETP.NE.AND.EX P0, PT, RZ, UR5, PT, P0 ;  /* 0x00000005ff007c0c */ /* 0x000fe2000bf05300 */
[----:B------:R-:W-:Y:S01]  /*206d0*/  ULDC.64 UR8, c[0x0][0xa10] ;  /* 0x0002840000087ab9 */ /* 0x000fe20000000a00 */
        /* <DEDUP_REMOVED lines=8> */
[----:B------:R-:W-:Y:S01]  /*20760*/  @P3 IADD3 R10, P1, R19, UR6, RZ ;  /* 0x00000006130a3c10 */ /* 0x000fe2000ff3e0ff */
[----:B------:R0:W-:Y:S03]  /*20770*/  STL [R1+0x40], R0 ;  /* 0x0000400001007387 */ /* 0x0001e60000100800 */
[----:B-1----:R-:W-:Y:S01]  /*20780*/  @P3 IADD3.X R11, R23, UR7, RZ, P1, !PT ;  /* 0x00000007170b3c10 */ /* 0x002fe20008ffe4ff */
        /* <DEDUP_REMOVED lines=11> */
[----:B------:R-:W-:Y:S01]  /*20840*/  IADD3.X R3, R23, UR5, RZ, P0, !PT ;  /* 0x0000000517037c10 */ /* 0x000fe200087fe4ff */
[----:B------:R-:W-:Y:S01]  /*20850*/  ULDC UR4, c[0x0][0x288] ;  /* 0x0000a20000047ab9 */ /* 0x000fe20000000800 */
[----:B------:R-:W-:-:S03]  /*20860*/  IADD3 R4, P0, R19, UR8, RZ ;  /* 0x0000000813047c10 */ /* 0x000fc6000ff1e0ff */
        /* <DEDUP_REMOVED lines=18> */
[----:B--2---:R0:W-:Y:S01]  /*20990*/  STL [R1+0x30], R8 ;  /* 0x0000300801007387 */ /* 0x0041e20000100800 */
[----:B------:R-:W-:Y:S02]  /*209a0*/  IMAD.MOV.U32 R12, RZ, RZ, R8 ;  /* 0x000000ffff0c7224 */ /* 0x000fe400078e0008 */
[----:B0-----:R-:W-:Y:S01]  /*209b0*/  IMAD.U32 R8, RZ, RZ, UR5 ;  /* 0x00000005ff087e24 */ /* 0x001fe2000f8e00ff */
[----:B---3--:R-:W-:Y:S06]  /*209c0*/  @P3 BRA `(.L_x_11853) ;  /* 0x0000000000183947 */ /* 0x008fec0003800000 */
[----:B------:R-:W-:Y:S05]  /*209d0*/  @!P1 BRA `(.L_x_11853) ;  /* 0x0000000000149947 */ /* 0x000fea0003800000 */
[----:B------:R-:W-:Y:S02]  /*209e0*/  ULDC.64 UR4, c[0x0][0x208] ;  /* 0x0000820000047ab9 */ /* 0x000fe40000000a00 */
[----:B------:R-:W2:Y:S04]  /*209f0*/  LDG.E R11, desc[UR4][R2.64] ;  /* 0x00000004020b7981 */ /* 0x000ea8000c1e1900 */
[----:B------:R-:W2:Y:S02]  /*20a00*/  LDG.E R2, desc[UR4][R2.64+0x4] ;  /* 0x0000040402027981 */ /* 0x000ea4000c1e1900 */
[----:B--2---:R-:W-:-:S05]  /*20a10*/  IMAD.IADD R12, R2, 0x1, -R11 ;  /* 0x00000001020c7824 */ /* 0x004fca00078e0a0b */
[----:B------:R0:W-:Y:S02]  /*20a20*/  STL [R1+0x30], R12 ;  /* 0x0000300c01007387 */ /* 0x0001e40000100800 */
.L_x_11853:
        /* <DEDUP_REMOVED lines=16> */
.L_x_11854:
[----:B------:R-:W-:Y:S05]  /*20b30*/  @!P2 BRA `(.L_x_11855) ;  /* 0x000000000010a947 */ /* 0x000fea0003800000 */
[----:B------:R-:W-:Y:S02]  /*20b40*/  ULDC.64 UR4, c[0x0][0x208] ;  /* 0x0000820000047ab9 */ /* 0x000fe40000000a00 */
[----:B------:R-:W2:Y:S04]  /*20b50*/  LDG.E R10, desc[UR4][R6.64] ;  /* 0x00000004060a7981 */ /* 0x000ea8000c1e1900 */
[----:B------:R-:W2:Y:S02]  /*20b60*/  LDG.E R6, desc[UR4][R6.64+0x4] ;  /* 0x0000040406067981 */ /* 0x000ea4000c1e1900 */
[----:B--2---:R-:W-:-:S07]  /*20b70*/  IMAD.IADD R10, R6, 0x1, -R10 ;  /* 0x00000001060a7824 */ /* 0x004fce00078e0a0a */
.L_x_11855:
[----:B------:R-:W-:Y:S02]  /*20b80*/  ULDC.64 UR4, c[0x0][0x208] ;  /* 0x0000820000047ab9 */ /* 0x000fe40000000a00 */
[----:B------:R-:W2:Y:S04]  /*20b90*/  @P0 LDG.E R3, desc[UR4][R4.64] ;  /* 0x0000000404030981 */ /* 0x000ea8000c1e1900 */
[----:B------:R3:W2:Y:S01]  /*20ba0*/  @P0 LDG.E R4, desc[UR4][R4.64+0x4] ;  /* 0x0000040404040981 */ /* 0x0006a2000c1e1900 */
[----:B-----5:R-:W-:Y:S01]  /*20bb0*/  IMAD.IADD R10, R10, 0x1, -R9 ;  /* 0x000000010a0a7824 */ /* 0x020fe200078e0a09 */
[----:B------:R-:W-:Y:S01]  /*20bc0*/  BSSY B0, `(.L_x_11856) ;  /* 0x0000039000007945 */ /* 0x000fe20003800000 */
[----:B---3--:R-:W3:Y:S02]  /*20bd0*/  LDC R5, c[0x0][0x448] ;  /* 0x00011200ff057b82 */ /* 0x008ee40000000800 */
[----:B---3--:R-:W-:-:S13]  /*20be0*/  ISETP.NE.AND P1, PT, R5, 0x1, PT ;  /* 0x000000010500780c */ /* 0x008fda0003f25270 */
[----:B------:R-:W3:Y:S08]  /*20bf0*/  @P1 LDC R5, c[0x0][0x44c] ;  /* 0x00011300ff051b82 */ /* 0x000ef00000000800 */
[----:B------:R-:W4:Y:S01]  /*20c00*/  @P1 LDC R6, c[0x0][0x450] ;  /* 0x00011400ff061b82 */ /* 0x000f220000000800 */
[----:B--2---:R-:W-:Y:S02]  /*20c10*/  @P0 IMAD.IADD R8, R4, 0x1, -R3 ;  /* 0x0000000104080824 */ /* 0x004fe400078e0a03 */
[----:B------:R-:W-:-:S02]  /*20c20*/  IMAD R3, R25, 0xc0, RZ ;  /* 0x000000c019037824 */ /* 0x000fc400078e02ff */
[----:B------:R-:W-:Y:S02]  /*20c30*/  IMAD.IADD R20, R10, 0x1, R8 ;  /* 0x000000010a147824 */ /* 0x000fe400078e0208 */
[----:B------:R-:W-:-:S04]  /*20c40*/  VIADD R3, R3, 0xbf ;  /* 0x000000bf03037836 */ /* 0x000fc80000000000 */
[----:B---3--:R-:W-:-:S04]  /*20c50*/  @P1 IMAD.HI.U32 R5, R3, R5, RZ ;  /* 0x0000000503051227 */ /* 0x008fc800078e00ff */
[----:B------:R-:W-:Y:S01]  /*20c60*/  IMAD.MOV.U32 R4, RZ, RZ, R3 ;  /* 0x000000ffff047224 */ /* 0x000fe200078e0003 */
[----:B----4-:R-:W-:Y:S01]  /*20c70*/  @P1 SHF.R.U32.HI R4, RZ, R6, R5 ;  /* 0x00000006ff041219 */ /* 0x010fe20000011605 */
[C---:B------:R-:W-:Y:S01]  /*20c80*/  VIADD R3, R20.reuse, 0x8f ;  /* 0x0000008f14037836 */ /* 0x040fe20000000000 */
[----:B------:R-:W-:Y:S02]  /*20c90*/  IADD3 R20, R20, 0x90, -R12 ;  /* 0x0000009014147810 */ /* 0x000fe40007ffe80c */
[----:B0-----:R-:W-:Y:S01]  /*20ca0*/  LOP3.LUT R12, R2, 0xff, RZ, 0xc0, !PT ;  /* 0x000000ff020c7812 */ /* 0x001fe200078ec0ff */
[----:B------:R-:W-:-:S04]  /*20cb0*/  IMAD.HI R3, R3, 0x38e38e39, RZ ;  /* 0x38e38e3903037827 */ /* 0x000fc800078e02ff */
[----:B------:R-:W-:Y:S01]  /*20cc0*/  IMAD.IADD R4, R20, 0x1, R4 ;  /* 0x0000000114047824 */ /* 0x000fe200078e0204 */
[----:B------:R-:W-:Y:S01]  /*20cd0*/  SHF.R.U32.HI R21, RZ, 0x1f, R3 ;  /* 0x0000001fff157819 */ /* 0x000fe20000011603 */
[----:B------:R0:W-:Y:S02]  /*20ce0*/  STL [R1+0x48], R12 ;  /* 0x0000480c01007387 */ /* 0x0001e40000100800 */
[----:B------:R-:W-:Y:S01]  /*20cf0*/  IMAD.HI R4, R4, 0x38e38e39, RZ ;  /* 0x38e38e3904047827 */ /* 0x000fe200078e02ff */
[----:B------:R-:W-:-:S04]  /*20d00*/  LEA.HI.SX32 R21, R3, R21, 0x1b ;  /* 0x0000001503157211 */ /* 0x000fc800078fdaff */
[----:B------:R-:W-:-:S04]  /*20d10*/  SHF.R.U32.HI R5, RZ, 0x1f, R4 ;  /* 0x0000001fff057819 */ /* 0x000fc80000011604 */
[----:B------:R-:W-:Y:S02]  /*20d20*/  LEA.HI.SX32 R5, R4, R5, 0x1b ;  /* 0x0000000504057211 */ /* 0x000fe400078fdaff */
[----:B------:R-:W-:Y:S01]  /*20d30*/  SHF.R.U32.HI R4, RZ, 0x10, R2 ;  /* 0x00000010ff047819 */ /* 0x000fe20000011602 */
[----:B------:R-:W-:Y:S01]  /*20d40*/  IMAD.MOV.U32 R2, RZ, RZ, RZ ;  /* 0x000000ffff027224 */ /* 0x000fe200078e00ff */
        /* <DEDUP_REMOVED lines=11> */
[----:B------:R0:W2:Y:S02]  /*20e00*/  F2I.FTZ.U32.TRUNC.NTZ R3, R2 ;  /* 0x0000000200037305 */ /* 0x0000a4000021f000 */
[----:B0-----:R-:W-:-:S04]  /*20e10*/  LOP3.LUT R2, R9, R6, RZ, 0x3c, !PT ;  /* 0x0000000609027212 */ /* 0x001fc800078e3cff */
[----:B------:R-:W-:Y:S01]  /*20e20*/  ISETP.GE.AND P1, PT, R2, RZ, PT ;  /* 0x000000ff0200720c */ /* 0x000fe20003f26270 */
[----:B--2---:R-:W-:-:S04]  /*20e30*/  IMAD.MOV R2, RZ, RZ, -R3 ;  /* 0x000000ffff027224 */ /* 0x004fc800078e0a03 */
[----:B-1----:R-:W-:Y:S02]  /*20e40*/  IMAD R11, R2, R7, RZ ;  /* 0x00000007020b7224 */ /* 0x002fe400078e02ff */
        /* <DEDUP_REMOVED lines=16> */
.L_x_11857:
[----:B------:R-:W-:Y:S05]  /*20f50*/  BSYNC B0 ;  /* 0x0000000000007941 */ /* 0x000fea0003800000 */
.L_x_11856:
        /* <DEDUP_REMOVED lines=24> */
[----:B------:R0:W2:Y:S02]  /*210e0*/  SHFL.IDX PT, R14, R6, RZ, 0x1f ;  /* 0x00001fff060e7589 */ /* 0x0000a400000e0000 */
.L_x_12059:
[----:B--2---:R-:W-:Y:S02]  /*210f0*/  ISETP.NE.AND P0, PT, R14, RZ, PT ;  /* 0x000000ff0e00720c */ /* 0x004fe40003f05270 */
[----:B------:R-:W-:-:S11]  /*21100*/  PLOP3.LUT P2, PT, PT, PT, PT, 0x8, 0x0 ;  /* 0x000000000000781c */ /* 0x000fd60003f4e170 */
[----:B------:R-:W-:Y:S05]  /*21110*/  @P0 BRA `(.L_x_11861) ;  /* 0x00000000000c0947 */ /* 0x000fea0003800000 */
[----:B------:R-:W-:-:S03]  /*21120*/  UMOV UR4, 0xffffffff ;  /* 0xffffffff00047882 */ /* 0x000fc60000000000 */
[----:B------:R-:W-:Y:S05]  /*21130*/  BRA.DIV UR4, `(.L_x_11862) ;  /* 0x0000007a04ec7947 */ /* 0x000fea000b800000 */
[----:B------:R-:W-:-:S13]  /*21140*/  ELECT P2, URZ, PT ;  /* 0x00000000003f782f */ /* 0x000fda0003840000 */
.L_x_11861:
        /* <DEDUP_REMOVED lines=9> */
.L_x_12062:
[----:B------:R-:W-:Y:S05]  /*211e0*/  BSYNC B1 ;  /* 0x0000000000017941 */ /* 0x000fea0003800000 */
.L_x_11863:
[----:B------:R-:W-:Y:S04]  /*211f0*/  BSSY B1, `(.L_x_11865) ;  /* 0x000008a000017945 */ /* 0x000fe80003800000 */
[----:B------:R-:W-:Y:S05]  /*21200*/  @!P2 BRA `(.L_x_11866) ;  /* 0x000000080020a947 */ /* 0x000fea0003800000 */
[----:B------:R-:W2:Y:S04]  /*21210*/  LDL R9, [R1] ;  /* 0x0000000001097983 */ /* 0x000ea80000100800 */
[----:B------:R-:W1:Y:S01]  /*21220*/  LDL R8, [R1+0x4] ;  /* 0x0000040001087983 */ /* 0x000e620000100800 */
[----:B------:R-:W3:Y:S01]  /*21230*/  S2R R7, SR_TID.X ;  /* 0x0000000000077919 */ /* 0x000ee20000002100 */
[----:B------:R-:W-:Y:S01]  /*21240*/  BSSY B2, `(.L_x_11867) ;  /* 0x0000007000027945 */ /* 0x000fe20003800000 */
[----:B---3--:R-:W-:-:S04]  /*21250*/  LOP3.LUT R7, R7, 0x7f, RZ, 0xc0, !PT ;  /* 0x0000007f07077812 */ /* 0x008fc800078ec0ff */
[----:B------:R-:W-:Y:S01]  /*21260*/  ISETP.NE.AND P4, PT, R7, RZ, PT ;  /* 0x000000ff0700720c */ /* 0x000fe20003f85270 */
[----:B--2---:R-:W-:Y:S01]  /*21270*/  IMAD R9, R9, 0x8, R16 ;  /* 0x0000000809097824 */ /* 0x004fe200078e0210 */
[----:B-1----:R-:W-:-:S04]  /*21280*/  SHF.L.U32 R11, R8, 0x1f, RZ ;  /* 0x0000001f080b7819 */ /* 0x002fc800000006ff */
[----:B------:R-:W1:Y:S02]  /*21290*/  SYNCS.PHASECHK.TRANS64.TRYWAIT P0, [R9+URZ+0x31ca0], R11 ;  /* 0x031ca00b090075a7 */ /* 0x000e64000800017f */
[----:B-1----:R-:W-:Y:S05]  /*212a0*/  @!P0 BRA `(.L_x_11868) ;  /* 0x0000007800c88947 */ /* 0x002fea0003800000 */
.L_x_12063:
[----:B------:R-:W-:Y:S05]  /*212b0*/  BSYNC B2 ;  /* 0x0000000000027941 */ /* 0x000fea0003800000 */
.L_x_11867:
[----:B------:R-:W-:Y:S04]  /*212c0*/  BSSY B2, `(.L_x_11869) ;  /* 0x0000007000027945 */ /* 0x000fe80003800000 */
[----:B------:R-:W-:Y:S05]  /*212d0*/  @P4 BRA `(.L_x_11870) ;  /* 0x0000000000144947 */ /* 0x000fea0003800000 */
[----:B------:R-:W-:Y:S01]  /*212e0*/  LOP3.LUT P0, RZ, R22, 0x1, RZ, 0xc0, !PT ;  /* 0x0000000116ff7812 */ /* 0x000fe2000780c0ff */
[----:B0-----:R-:W-:-:S04]  /*212f0*/  IMAD.MOV.U32 R6, RZ, RZ, 0x6c00 ;  /* 0x00006c00ff067424 */ /* 0x001fc800078e00ff */
[----:B------:R2:W-:Y:S08]  /*21300*/  SYNCS.ARRIVE.TRANS64 RZ, [R9+URZ+0x31c90], R6 ;  /* 0x031c900609ff79a7 */ /* 0x0005f0000800003f */
[----:B------:R-:W-:Y:S05]  /*21310*/  @!P0 BRA `(.L_x_11870) ;  /* 0x0000000000048947 */ /* 0x000fea0003800000 */
[----:B------:R-:W-:Y:S01]  /*21320*/  BPT.TRAP 0x1 ;  /* 0x000000040000795c */ /* 0x000fe20000300000 */
.L_x_11870:
[----:B------:R-:W-:Y:S05]  /*21330*/  BSYNC B2 ;  /* 0x0000000000027941 */ /* 0x000fea0003800000 */
.L_x_11869:
[----:B0-2---:R-:W2:Y:S01]  /*21340*/  LDL R6, [R1] ;  /* 0x0000000001067983 */ /* 0x005ea20000100800 */
        /* <DEDUP_REMOVED lines=12> */
.L_x_11871:
        /* <DEDUP_REMOVED lines=16> */
.L_x_11872:
        /* <DEDUP_REMOVED lines=16> */
.L_x_11873:
        /* <DEDUP_REMOVED lines=13> */
.L_x_12064:
[----:B------:R-:W-:Y:S05]  /*216e0*/  BSYNC B2 ;  /* 0x0000000000027941 */ /* 0x000fea0003800000 */
.L_x_11874:
        /* <DEDUP_REMOVED lines=9> */
.L_x_11877:
[----:B------:R-:W-:Y:S05]  /*21780*/  BSYNC B2 ;  /* 0x0000000000027941 */ /* 0x000fea0003800000 */
.L_x_11876:
        /* <DEDUP_REMOVED lines=8> */
.L_x_11878:
        /* <DEDUP_REMOVED lines=15> */
.L_x_11879:
        /* <DEDUP_REMOVED lines=15> */
.L_x_11880:
        /* <DEDUP_REMOVED lines=10> */
.L_x_11866:
[----:B------:R-:W-:Y:S05]  /*21a90*/  BSYNC B1 ;  /* 0x0000000000017941 */ /* 0x000fea0003800000 */
.L_x_11865:
[----:B0-----:R-:W2:Y:S04]  /*21aa0*/  LDL.LU R6, [R1] ;  /* 0x0000000001067983 */ /* 0x001ea80000300800 */
[----:B------:R-:W3:Y:S01]  /*21ab0*/  LDL.LU R10, [R1+0x4] ;  /* 0x00000400010a7983 */ /* 0x000ee20000300800 */
[----:B------:R-:W-:Y:S01]  /*21ac0*/  PLOP3.LUT P5, PT, PT, PT, PT, 0x8, 0x0 ;  /* 0x000000000000781c */ /* 0x000fe20003fae170 */
[----:B--2---:R-:W-:-:S05]  /*21ad0*/  VIADD R6, R6, 0x1 ;  /* 0x0000000106067836 */ /* 0x004fca0000000000 */
[----:B------:R-:W-:-:S04]  /*21ae0*/  ISETP.NE.AND P0, PT, R6, 0x2, PT ;  /* 0x000000020600780c */ /* 0x000fc80003f05270 */
[----:B------:R-:W-:-:S04]  /*21af0*/  SEL R7, RZ, 0x1, P0 ;  /* 0x00000001ff077807 */ /* 0x000fc80000000000 */
[----:B---3--:R-:W-:-:S05]  /*21b00*/  LOP3.LUT R10, R10, R7, RZ, 0x3c, !PT ;  /* 0x000000070a0a7212 */ /* 0x008fca00078e3cff */
[----:B------:R0:W-:Y:S02]  /*21b10*/  STL [R1+0x4], R10 ;  /* 0x0000040a01007387 */ /* 0x0001e40000100800 */
[----:B0-----:R-:W-:Y:S01]  /*21b20*/  VIADD R10, R5, 0xfffffffe ;  /* 0xfffffffe050a7836 */ /* 0x001fe20000000000 */
[----:B------:R-:W-:-:S04]  /*21b30*/  SEL R5, R6, RZ, P0 ;  /* 0x000000ff06057207 */ /* 0x000fc80000000000 */
[----:B------:R-:W-:Y:S01]  /*21b40*/  ISETP.GE.AND P0, PT, R10, R3, PT ;  /* 0x000000030a00720c */ /* 0x000fe20003f06270 */
[----:B------:R0:W-:-:S12]  /*21b50*/  STL [R1], R5 ;  /* 0x0000000501007387 */ /* 0x0001d80000100800 */
[----:B0-----:R-:W-:Y:S05]  /*21b60*/  @!P0 BRA `(.L_x_11859) ;  /* 0x0000000800608947 */ /* 0x001fea0003800000 */
.L_x_11897:
[----:B------:R-:W-:Y:S05]  /*21b70*/  YIELD ;  /* 0x0000000000007946 */ /* 0x000fea0003800000 */
[----:B------:R-:W-:Y:S04]  /*21b80*/  BSSY B1, `(.L_x_11881) ;  /* 0x000008a000017945 */ /* 0x000fe80003800000 */
[----:B0-----:R-:W-:Y:S05]  /*21b90*/  @!P2 BRA `(.L_x_11882) ;  /* 0x000000080020a947 */ /* 0x001fea0003800000 */
[----:B------:R-:W2:Y:S04]  /*21ba0*/  LDL R7, [R1] ;  /* 0x0000000001077983 */ /* 0x000ea80000100800 */
[----:B------:R-:W3:Y:S01]  /*21bb0*/  LDL R6, [R1+0x4] ;  /* 0x0000040001067983 */ /* 0x000ee20000100800 */
[----:B------:R-:W0:Y:S01]  /*21bc0*/  S2R R5, SR_TID.X ;  /* 0x0000000000057919 */ /* 0x000e220000002100 */
[----:B------:R-:W-:Y:S01]  /*21bd0*/  BSSY B2, `(.L_x_11883) ;  /* 0x0000007000027945 */ /* 0x000fe20003800000 */
[----:B0-----:R-:W-:-:S04]  /*21be0*/  LOP3.LUT R5, R5, 0x7f, RZ, 0xc0, !PT ;  /* 0x0000007f05057812 */ /* 0x001fc800078ec0ff */
[----:B------:R-:W-:Y:S01]  /*21bf0*/  ISETP.NE.AND P1, PT, R5, RZ, PT ;  /* 0x000000ff0500720c */ /* 0x000fe20003f25270 */
[----:B--2---:R-:W-:Y:S01]  /*21c00*/  IMAD R9, R7, 0x8, R16 ;  /* 0x0000000807097824 */ /* 0x004fe200078e0210 */
[----:B---3--:R-:W-:-:S04]  /*21c10*/  SHF.L.U32 R8, R6, 0x1f, RZ ;  /* 0x0000001f06087819 */ /* 0x008fc800000006ff */
[----:B------:R-:W0:Y:S02]  /*21c20*/  SYNCS.PHASECHK.TRANS64.TRYWAIT P0, [R9+URZ+0x31ca0], R8 ;  /* 0x031ca008090075a7 */ /* 0x000e24000800017f */
[----:B0-----:R-:W-:Y:S05]  /*21c30*/  @!P0 BRA `(.L_x_11884) ;  /* 0x00000070008c8947 */ /* 0x001fea0003800000 */
.L_x_12065:
[----:B------:R-:W-:Y:S05]  /*21c40*/  BSYNC B2 ;  /* 0x0000000000027941 */ /* 0x000fea0003800000 */
.L_x_11883:
[----:B------:R-:W-:Y:S04]  /*21c50*/  BSSY B2, `(.L_x_11885) ;  /* 0x0000007000027945 */ /* 0x000fe80003800000 */
[----:B------:R-:W-:Y:S05]  /*21c60*/  @P1 BRA `(.L_x_11886) ;  /* 0x0000000000141947 */ /* 0x000fea0003800000 */
[----:B------:R-:W-:Y:S01]  /*21c70*/  LOP3.LUT P0, RZ, R22, 0x1, RZ, 0xc0, !PT ;  /* 0x0000000116ff7812 */ /* 0x000fe2000780c0ff */
[----:B------:R-:W-:-:S04]  /*21c80*/  IMAD.MOV.U32 R5, RZ, RZ, 0x6c00 ;  /* 0x00006c00ff057424 */ /* 0x000fc800078e00ff */
[----:B------:R2:W-:Y:S08]  /*21c90*/  SYNCS.ARRIVE.TRANS64 RZ, [R9+URZ+0x31c90], R5 ;  /* 0x031c900509ff79a7 */ /* 0x0005f0000800003f */
[----:B------:R-:W-:Y:S05]  /*21ca0*/  @!P0 BRA `(.L_x_11886) ;  /* 0x0000000000048947 */ /* 0x000fea0003800000 */
[----:B------:R-:W-:Y:S01]  /*21cb0*/  BPT.TRAP 0x1 ;  /* 0x000000040000795c */ /* 0x000fe20000300000 */
.L_x_11886:
[----:B------:R-:W-:Y:S05]  /*21cc0*/  BSYNC B2 ;  /* 0x0000000000027941 */ /* 0x000fea0003800000 */
.L_x_11885:
[----:B--2---:R-:W2:Y:S01]  /*21cd0*/  LDL R5, [R1] ;  /* 0x0000000001057983 */ /* 0x004ea20000100800 */
        /* <DEDUP_REMOVED lines=10> */
[----:B-1----:R-:W-:-:S08]  /*21d80*/  VIADD R11, R7, 0x16a00 ;  /* 0x00016a00070b7836 */ /* 0x002fd00000000000 */
.L_x_11887:
        /* <DEDUP_REMOVED lines=16> */
.L_x_11888:
        /* <DEDUP_REMOVED lines=16> */
.L_x_11889:
        /* <DEDUP_REMOVED lines=13> */
.L_x_12066:
[----:B------:R-:W-:Y:S05]  /*22060*/  BSYNC B2 ;  /* 0x0000000000027941 */ /* 0x000fea0003800000 */
.L_x_11890:
        /* <DEDUP_REMOVED lines=9> */
.L_x_11893:
[----:B------:R-:W-:Y:S05]  /*22100*/  BSYNC B2 ;  /* 0x0000000000027941 */ /* 0x000fea0003800000 */
.L_x_11892:
        /* <DEDUP_REMOVED lines=8> */
.L_x_11894:
        /* <DEDUP_REMOVED lines=16> */
.L_x_11895:
        /* <DEDUP_REMOVED lines=15> */
.L_x_11896:
        /* <DEDUP_REMOVED lines=10> */
.L_x_11882:
[----:B------:R-:W-:Y:S05]  /*22420*/  BSYNC B1 ;  /* 0x0000000000017941 */ /* 0x000fea0003800000 */
.L_x_11881:
        /* <DEDUP_REMOVED lines=12> */
.L_x_11859:
[----:B------:R-:W-:Y:S05]  /*224f0*/  BSYNC B0 ;  /* 0x0000000000007941 */ /* 0x000fea0003800000 */
.L_x_11858:
[----:B------:R-:W2:Y:S01]  /*22500*/  LDC R0, c[0x0][0x448] ;  /* 0x00011200ff007b82 */ /* 0x000ea20000000800 */
[----:B------:R-:W-:Y:S01]  /*22510*/  ISETP.NE.AND P1, PT, R4, RZ, PT ;  /* 0x000000ff0400720c */ /* 0x000fe20003f25270 */
[----:B------:R-:W-:Y:S05]  /*22520*/  @!P5 WARPSYNC.ALL ;  /* 0x000000000000d948 */ /* 0x000fea0003800000 */
[----:B------:R-:W-:Y:S07]  /*22530*/  BSSY B0, `(.L_x_11898) ;  /* 0x000002d000007945 */ /* 0x000fee0003800000 */
[----:B------:R-:W3:Y:S08]  /*22540*/  @!P1 LDC R4, c[0x0][0x9f0] ;  /* 0x00027c00ff049b82 */ /* 0x000ef00000000800 */
[----:B------:R-:W-:Y:S01]  /*22550*/  @!P5 BAR.SYNC.DEFER_BLOCKING 0xc, 0x200 ;  /* 0x030800000000db1d */ /* 0x000fe20000010000 */
[----:B--2---:R-:W-:Y:S01]  /*22560*/  ISETP.NE.AND P0, PT, R0, 0x1, PT ;  /* 0x000000010000780c */ /* 0x004fe20003f05270 */
[----:B------:R-:W-:-:S04]  /*22570*/  IMAD.MOV.U32 R0, RZ, RZ, 0xc0 ;  /* 0x000000c0ff007424 */ /* 0x000fc800078e00ff */
[----:B------:R-:W-:-:S08]  /*22580*/  IMAD R0, R25, R0, 0xbf ;  /* 0x000000bf19007424 */ /* 0x000fd000078e0200 */
[----:B------:R-:W2:Y:S08]  /*22590*/  @P0 LDC R2, c[0x0][0x44c] ;  /* 0x00011300ff020b82 */ /* 0x000eb00000000800 */
[----:B------:R-:W4:Y:S01]  /*225a0*/  @P0 LDC R3, c[0x0][0x450] ;  /* 0x00011400ff030b82 */ /* 0x000f220000000800 */
[----:B--2---:R-:W-:-:S05]  /*225b0*/  @P0 IMAD.HI.U32 R2, R0, R2, RZ ;  /* 0x0000000200020227 */ /* 0x004fca00078e00ff */
[----:B----4-:R-:W-:-:S05]  /*225c0*/  @P0 SHF.R.U32.HI R0, RZ, R3, R2 ;  /* 0x00000003ff000219 */ /* 0x010fca0000011602 */
        /* <DEDUP_REMOVED lines=8> */
[----:B--23--:R-:W-:Y:S05]  /*22650*/  @!P0 BRA `(.L_x_11899) ;  /* 0x0000000000688947 */ /* 0x00cfea0003800000 */
[-C--:B------:R-:W-:Y:S02]  /*22660*/  IABS R0, R4.reuse ;  /* 0x0000000400007213 */ /* 0x080fe40000000000 */
[----:B------:R-:W-:Y:S02]  /*22670*/  IABS R6, R4 ;  /* 0x0000000400067213 */ /* 0x000fe40000000000 */
[----:B------:R-:W2:Y:S03]  /*22680*/  I2F.RP R2, R0 ;  /* 0x0000000000027306 */ /* 0x000ea60000209400 */
[----:B------:R-:W-:-:S05]  /*22690*/  IMAD.MOV R6, RZ, RZ, -R6 ;  /* 0x000000ffff067224 */ /* 0x000fca00078e0a06 */
[----:B--2---:R-:W2:Y:S02]  /*226a0*/  MUFU.RCP R2, R2 ;  /* 0x0000000200027308 */ /* 0x004ea40000001000 */
[----:B--2---:R-:W-:-:S06]  /*226b0*/  VIADD R2, R2, 0xffffffe ;  /* 0x0ffffffe02027836 */ /* 0x004fcc0000000000 */
[----:B------:R-:W2:Y:S02]  /*226c0*/  F2I.FTZ.U32.TRUNC.NTZ R3, R2 ;  /* 0x0000000200037305 */ /* 0x000ea4000021f000 */
[----:B--2---:R-:W-:-:S04]  /*226d0*/  IMAD.MOV R2, RZ, RZ, -R3 ;  /* 0x000000ffff027224 */ /* 0x004fc800078e0a03 */
[----:B0-----:R-:W-:Y:S02]  /*226e0*/  IMAD R5, R2, R0, RZ ;  /* 0x0000000002057224 */ /* 0x001fe400078e02ff */
        /* <DEDUP_REMOVED lines=17> */
.L_x_11899:
[----:B------:R-:W-:Y:S05]  /*22800*/  BSYNC B0 ;  /* 0x0000000000007941 */ /* 0x000fea0003800000 */
.L_x_11898:
[----:B------:R-:W3:Y:S04]  /*22810*/  LDL R0, [R1+0x2c] ;  /* 0x00002c0001007983 */ /* 0x000ee80000100800 */
[----:B------:R-:W3:Y:S01]  /*22820*/  LDL R2, [R1+0x48] ;  /* 0x0000480001027983 */ /* 0x000ee20000100800 */
[----:B------:R-:W-:Y:S01]  /*22830*/  BSSY B7, `(.L_x_11900) ;  /* 0x0000423000077945 */ /* 0x000fe20003800000 */
[----:B---3--:R-:W-:-:S05]  /*22840*/  IMAD R2, R2, R0, RZ ;  /* 0x0000000002027224 */ /* 0x008fca00078e02ff */
        /* <DEDUP_REMOVED lines=9> */
[----:B0-2---:R-:W0:Y:S01]  /*228e0*/  S2R R5, SR_LANEID ;  /* 0x0000000000057919 */ /* 0x005e220000000000 */
[----:B------:R-:W-:Y:S01]  /*228f0*/  VOTEU.ANY UR4, UPT, PT ;  /* 0x0000000000047886 */ /* 0x000fe200038e0100 */
[----:B------:R-:W2:Y:S01]  /*22900*/  LDC.64 R2, c[0x0][0xc60] ;  /* 0x00031800ff027b82 */ /* 0x000ea20000000a00 */
[----:B------:R-:W0:Y:S01]  /*22910*/  FLO.U32 R0, UR4 ;  /* 0x0000000400007d00 */ /* 0x000e2200080e0000 */
[----:B------:R-:W-:Y:S01]  /*22920*/  ULDC.64 UR6, c[0x0][0x208] ;  /* 0x0000820000067ab9 */ /* 0x000fe20000000a00 */
[----:B0-----:R-:W-:-:S06]  /*22930*/  ISETP.EQ.U32.AND P0, PT, R0, R5, PT ;  /* 0x000000050000720c */ /* 0x001fcc0003f02070 */
[----:B------:R-:W2:Y:S07]  /*22940*/  POPC R5, UR4 ;  /* 0x0000000400057d09 */ /* 0x000eae0008000000 */
[----:B--2---:R-:W2:Y:S01]  /*22950*/  @P0 ATOMG.E.ADD.STRONG.GPU PT, R3, desc[UR6][R2.64], R5 ;  /* 0x00000005020309a8 */ /* 0x004ea200081ee1c6 */
[----:B------:R-:W0:Y:S02]  /*22960*/  S2R R4, SR_LTMASK ;  /* 0x0000000000047919 */ /* 0x000e240000003900 */
[----:B0-----:R-:W-:-:S04]  /*22970*/  LOP3.LUT R4, R4, UR4, RZ, 0xc0, !PT ;  /* 0x0000000404047c12 */ /* 0x001fc8000f8ec0ff */
[----:B------:R-:W0:Y:S01]  /*22980*/  POPC R7, R4 ;  /* 0x0000000400077309 */ /* 0x000e220000000000 */
[----:B--2---:R-:W0:Y:S02]  /*22990*/  SHFL.IDX PT, R0, R3, R0, 0x1f ;  /* 0x00001f0003007589 */ /* 0x004e2400000e0000 */
[----:B0-----:R-:W-:Y:S01]  /*229a0*/  IADD3 R24, R0, UR38, R7 ;  /* 0x0000002600187c10 */ /* 0x001fe2000fffe007 */
[----:B------:R-:W-:Y:S06]  /*229b0*/  BRA `(.L_x_11902) ;  /* 0x0000004000287947 */ /* 0x000fec0003800000 */
.L_x_11901:
        /* <DEDUP_REMOVED lines=9> */
[----:B------:R-:W3:Y:S01]  /*22a50*/  LDC.64 R2, c[0x4][R2] ;  /* 0x0100000002027b82 */ /* 0x000ee20000000a00 */
[----:B0-2---:R-:W-:Y:S02]  /*22a60*/  IMAD.U32 R5, RZ, RZ, UR7 ;  /* 0x00000007ff057e24 */ /* 0x005fe4000f8e00ff */
[----:B------:R-:W-:Y:S02]  /*22a70*/  IMAD.U32 R6, RZ, RZ, UR8 ;  /* 0x00000008ff067e24 */ /* 0x000fe4000f8e00ff */
[----:B------:R-:W-:-:S02]  /*22a80*/  IMAD.U32 R7, RZ, RZ, UR9 ;  /* 0x00000009ff077e24 */ /* 0x000fc4000f8e00ff */
[----:B------:R-:W-:Y:S02]  /*22a90*/  IMAD.U32 R10, RZ, RZ, UR4 ;  /* 0x00000004ff0a7e24 */ /* 0x000fe4000f8e00ff */
[----:B-1----:R-:W-:Y:S02]  /*22aa0*/  IMAD.U32 R11, RZ, RZ, UR5 ;  /* 0x00000005ff0b7e24 */ /* 0x002fe4000f8e00ff */
[----:B------:R-:W-:Y:S02]  /*22ab0*/  IMAD.MOV.U32 R8, RZ, RZ, 0x70 ;  /* 0x00000070ff087424 */ /* 0x000fe400078e00ff */
[----:B------:R-:W-:Y:S02]  /*22ac0*/  IMAD.MOV.U32 R12, RZ, RZ, 0x1 ;  /* 0x00000001ff0c7424 */ /* 0x000fe400078e00ff */
[----:B------:R-:W-:-:S07]  /*22ad0*/  IMAD.MOV.U32 R13, RZ, RZ, RZ ;  /* 0x000000ffff0d7224 */ /* 0x000fce00078e00ff */
[----:B------:R-:W-:-:S07]  /*22ae0*/  LEPC R20, `(.L_x_11904) ;  /* 0x000000001014794e */ /* 0x000fce0000000000 */
[----:B---3--:R-:W-:Y:S05]  /*22af0*/  CALL.ABS.NOINC R2 ;  /* 0x0000000002007343 */ /* 0x008fea0003c00000 */
.L_x_11904:
[----:B------:R-:W-:Y:S05]  /*22b00*/  BSYNC B6 ;  /* 0x0000000000067941 */ /* 0x000fea0003800000 */
.L_x_11903:
        /* <DEDUP_REMOVED lines=10> */
[----:B0-2---:R-:W-:Y:S02]  /*22bb0*/  IMAD.U32 R5, RZ, RZ, UR7 ;  /* 0x00000007ff057e24 */ /* 0x005fe4000f8e00ff */
[----:B------:R-:W-:Y:S02]  /*22bc0*/  IMAD.U32 R6, RZ, RZ, UR8 ;  /* 0x00000008ff067e24 */ /* 0x000fe4000f8e00ff */
[----:B------:R-:W-:-:S02]  /*22bd0*/  IMAD.U32 R7, RZ, RZ, UR9 ;  /* 0x00000009ff077e24 */ /* 0x000fc4000f8e00ff */
[----:B------:R-:W-:Y:S02]  /*22be0*/  IMAD.U32 R10, RZ, RZ, UR4 ;  /* 0x00000004ff0a7e24 */ /* 0x000fe4000f8e00ff */
[----:B-1----:R-:W-:Y:S02]  /*22bf0*/  IMAD.U32 R11, RZ, RZ, UR5 ;  /* 0x00000005ff0b7e24 */ /* 0x002fe4000f8e00ff */
[----:B------:R-:W-:Y:S02]  /*22c00*/  IMAD.MOV.U32 R8, RZ, RZ, 0x70 ;  /* 0x00000070ff087424 */ /* 0x000fe400078e00ff */
[----:B------:R-:W-:Y:S02]  /*22c10*/  IMAD.MOV.U32 R12, RZ, RZ, 0x1 ;  /* 0x00000001ff0c7424 */ /* 0x000fe400078e00ff */
[----:B---3--:R-:W-:-:S07]  /*22c20*/  IMAD.MOV.U32 R13, RZ, RZ, RZ ;  /* 0x000000ffff0d7224 */ /* 0x008fce00078e00ff */
[----:B------:R-:W-:-:S07]  /*22c30*/  LEPC R20, `(.L_x_11907) ;  /* 0x000000001014794e */ /* 0x000fce0000000000 */
[----:B----4-:R-:W-:Y:S05]  /*22c40*/  CALL.ABS.NOINC R2 ;  /* 0x0000000002007343 */ /* 0x010fea0003c00000 */
.L_x_11907:
        /* <DEDUP_REMOVED lines=16> */
.L_x_11906:
[----:B------:R-:W-:Y:S05]  /*22d50*/  BSYNC B6 ;  /* 0x0000000000067941 */ /* 0x000fea0003800000 */
.L_x_11905:
        /* <DEDUP_REMOVED lines=8> */
[----:B------:R4:W5:Y:S02]  /*22de0*/  @P0 LDG.E R26, desc[UR6][R2.64] ;  /* 0x00000006021a0981 */ /* 0x000964000c1e1900 */
[----:B----4-:R-:W4:Y:S02]  /*22df0*/  LDC.64 R2, c[0x0][0x418] ;  /* 0x00010600ff027b82 */ /* 0x010f240000000a00 */
[----:B----4-:R-:W-:Y:S01]  /*22e00*/  LOP3.LUT P0, RZ, R2, UR4, RZ, 0xfc, !PT ;  /* 0x0000000402ff7c12 */ /* 0x010fe2000f80fcff */
[----:B------:R-:W-:-:S03]  /*22e10*/  UMOV UR4, 0xffffffff ;  /* 0xffffffff00047882 */ /* 0x000fc60000000000 */
[----:B------:R-:W-:Y:S01]  /*22e20*/  LOP3.LUT P0, RZ, R3, UR5, RZ, 0xfc, P0 ;  /* 0x0000000503ff7c12 */ /* 0x000fe2000800fcff */
[----:B---3--:R-:W-:Y:S01]  /*22e30*/  VIADD R23, R20, 0xffffffff ;  /* 0xffffffff14177836 */ /* 0x008fe20000000000 */
[----:B-----5:R-:W-:Y:S02]  /*22e40*/  SHF.R.S32.HI R7, RZ, 0x1f, R26 ;  /* 0x0000001fff077819 */ /* 0x020fe4000001141a */
[----:B------:R-:W-:-:S03]  /*22e50*/  SEL R19, R26, RZ, !P0 ;  /* 0x000000ff1a137207 */ /* 0x000fc60004000000 */
[----:B------:R3:W-:Y:S01]  /*22e60*/  STL [R1+0x8], R7 ;  /* 0x0000080701007387 */ /* 0x0007e20000100800 */
[----:B------:R-:W-:Y:S05]  /*22e70*/  BRA.DIV UR4, `(.L_x_11908) ;  /* 0x0000006204247947 */ /* 0x000fea000b800000 */
[----:B------:R-:W4:Y:S02]  /*22e80*/  S2R R0, SR_TID.X ;  /* 0x0000000000007919 */ /* 0x000f240000002100 */
[----:B----4-:R-:W-:-:S04]  /*22e90*/  SHF.R.U32.HI R0, RZ, 0x5, R0 ;  /* 0x00000005ff007819 */ /* 0x010fc80000011600 */
[----:B------:R-:W-:-:S05]  /*22ea0*/  LOP3.LUT R0, R0, 0x3, RZ, 0xc0, !PT ;  /* 0x0000000300007812 */ /* 0x000fca00078ec0ff */
[----:B------:R4:W0:Y:S02]  /*22eb0*/  SHFL.IDX PT, R14, R0, RZ, 0x1f ;  /* 0x00001fff000e7589 */ /* 0x00082400000e0000 */
.L_x_12069:
        /* <DEDUP_REMOVED lines=8> */
.L_x_12072:
[----:B------:R-:W-:Y:S05]  /*22f40*/  @!P6 BRA `(.L_x_11909) ;  /* 0x000000040008e947 */ /* 0x000fea0003800000 */
[----:B------:R-:W-:-:S04]  /*22f50*/  ISETP.NE.U32.AND P0, PT, R2, RZ, PT ;  /* 0x000000ff0200720c */ /* 0x000fc80003f05070 */
[----:B------:R-:W-:-:S13]  /*22f60*/  ISETP.NE.AND.EX P0, PT, R3, RZ, PT, P0 ;  /* 0x000000ff0300720c */ /* 0x000fda0003f05300 */
[----:B------:R-:W-:Y:S05]  /*22f70*/  @!P0 BRA `(.L_x_11911) ;  /* 0x00000000004c8947 */ /* 0x000fea0003800000 */
[----:B------:R-:W0:Y:S01]  /*22f80*/  LDC R6, c[0x0][0x43c] ;  /* 0x00010f00ff067b82 */ /* 0x000e220000000800 */
[----:B----4-:R-:W-:Y:S01]  /*22f90*/  IMAD.MOV.U32 R0, RZ, RZ, R23 ;  /* 0x000000ffff007224 */ /* 0x010fe200078e0017 */
[----:B------:R-:W-:Y:S01]  /*22fa0*/  ULDC.64 UR4, c[0x0][0x428] ;  /* 0x00010a0000047ab9 */ /* 0x000fe20000000a00 */
[----:B------:R-:W-:Y:S01]  /*22fb0*/  ULDC.64 UR6, c[0x0][0x208] ;  /* 0x0000820000067ab9 */ /* 0x000fe20000000a00 */
[----:B0-----:R-:W-:-:S13]  /*22fc0*/  ISETP.NE.AND P0, PT, R6, 0x1, PT ;  /* 0x000000010600780c */ /* 0x001fda0003f05270 */
[----:B--2---:R-:W0:Y:S02]  /*22fd0*/  @P0 LDC.64 R4, c[0x0][0x440] ;  /* 0x00011000ff040b82 */ /* 0x004e240000000a00 */
        /* <DEDUP_REMOVED lines=13> */
.L_x_11911:
[----:B----4-:R-:W-:Y:S01]  /*230b0*/  IMAD R0, R18, 0x8, R16 ;  /* 0x0000000812007824 */ /* 0x010fe200078e0210 */
[----:B0-----:R-:W-:-:S04]  /*230c0*/  SHF.L.U32 R2, R28, 0x1f, RZ ;  /* 0x0000001f1c027819 */ /* 0x001fc800000006ff */
[----:B------:R-:W0:Y:S02]  /*230d0*/  SYNCS.PHASECHK.TRANS64.TRYWAIT P0, [R0+URZ+0x31c40], R2 ;  /* 0x031c4002000075a7 */ /* 0x000e24000800017f */
[----:B0-----:R-:W-:Y:S05]  /*230e0*/  @!P0 BRA `(.L_x_11912) ;  /* 0x0000005c00dc8947 */ /* 0x001fea0003800000 */
.L_x_12073:
        /* <DEDUP_REMOVED lines=9> */
.L_x_11913:
        /* <DEDUP_REMOVED lines=31> */
.L_x_11909:
        /* <DEDUP_REMOVED lines=39> */
[----:B0-----:R-:W-:Y:S05]  /*235e0*/  CALL.ABS.NOINC R2 ;  /* 0x0000000002007343 */ /* 0x001fea0003c00000 */
.L_x_11915:
[----:B------:R-:W-:Y:S05]  /*235f0*/  BSYNC B6 ;  /* 0x0000000000067941 */ /* 0x000fea0003800000 */
.L_x_11914:
[----:B------:R-:W2:Y:S01]  /*23600*/  LDL.LU R20, [R1+0x20] ;  /* 0x0000200001147983 */ /* 0x000ea20000300800 */
[----:B------:R-:W-:Y:S01]  /*23610*/  ULDC.64 UR6, c[0x0][0x2e0] ;  /* 0x0000b80000067ab9 */ /* 0x000fe20000000a00 */
[----:B------:R-:W3:Y:S01]  /*23620*/  LDC R10, c[0x0][0x448] ;  /* 0x00011200ff0a7b82 */ /* 0x000ee20000000800 */
[----:B------:R-:W-:Y:S01]  /*23630*/  ULDC.64 UR4, c[0x0][0x2d8] ;  /* 0x0000b60000047ab9 */ /* 0x000fe20000000a00 */
[----:B0-----:R-:W2:Y:S01]  /*23640*/  LDL.LU.64 R2, [R1+0x38] ;  /* 0x0000380001027983 */ /* 0x001ea20000300a00 */
[----:B------:R-:W-:-:S03]  /*23650*/  ULDC.64 UR8, c[0x0][0x280] ;  /* 0x0000a00000087ab9 */ /* 0x000fc60000000a00 */
[----:B------:R-:W4:Y:S04]  /*23660*/  LDL.LU R21, [R1+0x40] ;  /* 0x0000400001157983 */ /* 0x000f280000300800 */
[----:B------:R-:W4:Y:S01]  /*23670*/  LDL.LU R4, [R1+0x18] ;  /* 0x0000180001047983 */ /* 0x000f220000300800 */
[----:B---3--:R-:W-:-:S13]  /*23680*/  ISETP.NE.AND P1, PT, R10, 0x1, PT ;  /* 0x000000010a00780c */ /* 0x008fda0003f25270 */
[----:B------:R-:W0:Y:S01]  /*23690*/  @P1 LDC R5, c[0x0][0x450] ;  /* 0x00011400ff051b82 */ /* 0x000e220000000800 */
[----:B--2---:R-:W-:Y:S02]  /*236a0*/  IMAD.MOV.U32 R3, RZ, RZ, R20 ;  /* 0x000000ffff037224 */ /* 0x004fe400078e0014 */
[----:B------:R-:W2:Y:S01]  /*236b0*/  S2R R20, SR_TID.X ;  /* 0x0000000000147919 */ /* 0x000ea20000002100 */
[----:B----4-:R-:W-:Y:S02]  /*236c0*/  IMAD R0, R21, UR6, RZ ;  /* 0x0000000615007c24 */ /* 0x010fe4000f8e02ff */
[----:B------:R-:W-:-:S04]  /*236d0*/  IMAD.WIDE.U32 R2, R17, UR4, R2 ;  /* 0x0000000411027c25 */ /* 0x000fc8000f8e0002 */
[----:B------:R-:W-:Y:S01]  /*236e0*/  IMAD R3, R17, UR5, R3 ;  /* 0x0000000511037c24 */ /* 0x000fe2000f8e0203 */
[----:B------:R-:W-:Y:S01]  /*236f0*/  ULDC.64 UR4, c[0x0][0x2d0] ;  /* 0x0000b40000047ab9 */ /* 0x000fe20000000a00 */
[C---:B------:R-:W-:Y:S02]  /*23700*/  IMAD R0, R4.reuse, UR7, R0 ;  /* 0x0000000704007c24 */ /* 0x040fe4000f8e0200 */
[----:B------:R-:W-:Y:S01]  /*23710*/  IMAD.WIDE.U32 R2, R4, UR6, R2 ;  /* 0x0000000604027c25 */ /* 0x000fe2000f8e0002 */
[----:B------:R-:W-:Y:S01]  /*23720*/  ULDC.64 UR6, c[0x0][0x2c8] ;  /* 0x0000b20000067ab9 */ /* 0x000fe20000000a00 */
[----:B------:R-:W3:Y:S02]  /*23730*/  @P1 LDC R4, c[0x0][0x44c] ;  /* 0x00011300ff041b82 */ /* 0x000ee40000000800 */
[----:B------:R-:W-:Y:S01]  /*23740*/  IMAD.IADD R3, R3, 0x1, R0 ;  /* 0x0000000103037824 */ /* 0x000fe200078e0200 */
[C---:B--2---:R-:W-:Y:S01]  /*23750*/  LOP3.LUT R21, R20.reuse, 0x7f, RZ, 0xc0, !PT ;  /* 0x0000007f14157812 */ /* 0x044fe200078ec0ff */
[----:B------:R-:W-:-:S03]  /*23760*/  IMAD.SHL.U32 R20, R20, 0x20, RZ ;  /* 0x0000002014147824 */ /* 0x000fc600078e00ff */
[----:B------:R-:W-:-:S04]  /*23770*/  SHF.R.U32.HI R21, RZ, 0x2, R21 ;  /* 0x00000002ff157819 */ /* 0x000fc80000011615 */
[----:B------:R-:W-:Y:S02]  /*23780*/  LOP3.LUT R20, R21, 0x60, R20, 0xf8, !PT ;  /* 0x0000006015147812 */ /* 0x000fe400078ef814 */
[----:B------:R2:W5:Y:S03]  /*23790*/  LDL R21, [R1+0x30] ;  /* 0x0000300001157983 */ /* 0x0005660000100800 */
[----:B------:R-:W-:-:S04]  /*237a0*/  IMAD R8, R25, 0xc0, R20 ;  /* 0x000000c019087824 */ /* 0x000fc800078e0214 */
[----:B---3--:R-:W-:-:S04]  /*237b0*/  @P1 IMAD.HI.U32 R0, R8, R4, RZ ;  /* 0x0000000408001227 */ /* 0x008fc800078e00ff */
[----:B------:R-:W-:Y:S01]  /*237c0*/  IMAD.MOV.U32 R4, RZ, RZ, R8 ;  /* 0x000000ffff047224 */ /* 0x000fe200078e0008 */
[----:B0-----:R-:W-:-:S04]  /*237d0*/  @P1 SHF.R.U32.HI R4, RZ, R5, R0 ;  /* 0x00000005ff041219 */ /* 0x001fc80000011600 */
[--C-:B------:R-:W-:Y:S01]  /*237e0*/  SHF.R.S32.HI R0, RZ, 0x1f, R4.reuse ;  /* 0x0000001fff007819 */ /* 0x100fe20000011404 */
[----:B------:R-:W-:-:S04]  /*237f0*/  IMAD.MOV R6, RZ, RZ, -R4 ;  /* 0x000000ffff067224 */ /* 0x000fc800078e0a04 */
[----:B------:R-:W-:-:S04]  /*23800*/  IMAD R0, R0, UR4, RZ ;  /* 0x0000000400007c24 */ /* 0x000fc8000f8e02ff */
[C---:B------:R-:W-:Y:S02]  /*23810*/  IMAD R0, R4.reuse, UR5, R0 ;  /* 0x0000000504007c24 */ /* 0x040fe4000f8e0200 */
[----:B------:R-:W-:-:S04]  /*23820*/  IMAD.WIDE.U32 R4, R4, UR4, R2 ;  /* 0x0000000404047c25 */ /* 0x000fc8000f8e0002 */
[----:B------:R-:W-:Y:S02]  /*23830*/  IMAD.IADD R5, R5, 0x1, R0 ;  /* 0x0000000105057824 */ /* 0x000fe400078e0200 */
[----:B------:R-:W-:-:S05]  /*23840*/  IMAD R0, R10, R6, R8 ;  /* 0x000000060a007224 */ /* 0x000fca00078e0208 */
[----:B------:R-:W-:-:S05]  /*23850*/  SHF.R.S32.HI R6, RZ, 0x1f, R0 ;  /* 0x0000001fff067819 */ /* 0x000fca0000011400 */
[----:B------:R-:W-:Y:S02]  /*23860*/  IMAD R9, R6, UR6, RZ ;  /* 0x0000000606097c24 */ /* 0x000fe4000f8e02ff */
[C---:B------:R-:W-:Y:S02]  /*23870*/  IMAD.WIDE.U32 R6, R0.reuse, UR6, R4 ;  /* 0x0000000600067c25 */ /* 0x040fe4000f8e0004 */
[----:B------:R-:W0:Y:S02]  /*23880*/  @P1 LDC R5, c[0x0][0x44c] ;  /* 0x00011300ff051b82 */ /* 0x000e240000000800 */
[----:B------:R-:W-:-:S04]  /*23890*/  IMAD R0, R0, UR7, R9 ;  /* 0x0000000700007c24 */ /* 0x000fc8000f8e0209 */
[----:B------:R-:W-:Y:S02]  /*238a0*/  IMAD.IADD R0, R7, 0x1, R0 ;  /* 0x0000000107007824 */ /* 0x000fe400078e0200 */
[----:B------:R-:W3:Y:S01]  /*238b0*/  @P1 LDC R7, c[0x0][0x450] ;  /* 0x00011400ff071b82 */ /* 0x000ee20000000800 */
[----:B------:R-:W-:Y:S01]  /*238c0*/  VIADD R8, R8, 0x80 ;  /* 0x0000008008087836 */ /* 0x000fe20000000000 */
[----:B------:R-:W1:Y:S01]  /*238d0*/  S2R R12, SR_TID.X ;  /* 0x00000000000c7919 */ /* 0x000e620000002100 */
[----:B------:R-:W-:-:S04]  /*238e0*/  LEA R4, P0, R6, UR8, 0x1 ;  /* 0x0000000806047c11 */ /* 0x000fc8000f8008ff */
[----:B------:R-:W-:Y:S01]  /*238f0*/  LEA.HI.X R0, R6, UR9, R0, 0x1, P0 ;  /* 0x0000000906007c11 */ /* 0x000fe200080f0c00 */
[----:B------:R-:W-:Y:S02]  /*23900*/  IMAD.MOV.U32 R6, RZ, RZ, R8 ;  /* 0x000000ffff067224 */ /* 0x000fe400078e0008 */
[----:B0-----:R-:W-:-:S05]  /*23910*/  @P1 IMAD.HI.U32 R5, R8, R5, RZ ;  /* 0x0000000508051227 */ /* 0x001fca00078e00ff */
[----:B---3--:R-:W-:-:S04]  /*23920*/  @P1 SHF.R.U32.HI R6, RZ, R7, R5 ;  /* 0x00000007ff061219 */ /* 0x008fc80000011605 */
[--C-:B------:R-:W-:Y:S01]  /*23930*/  SHF.R.S32.HI R7, RZ, 0x1f, R6.reuse ;  /* 0x0000001fff077819 */ /* 0x100fe20000011406 */
[----:B------:R-:W-:-:S04]  /*23940*/  IMAD.MOV R5, RZ, RZ, -R6 ;  /* 0x000000ffff057224 */ /* 0x000fc800078e0a06 */
[----:B------:R-:W-:Y:S02]  /*23950*/  IMAD R7, R7, UR4, RZ ;  /* 0x0000000407077c24 */ /* 0x000fe4000f8e02ff */
[----:B------:R-:W-:Y:S01]  /*23960*/  IMAD.WIDE.U32 R2, R6, UR4, R2 ;  /* 0x0000000406027c25 */ /* 0x000fe2000f8e0002 */
[----:B------:R-:W-:-:S03]  /*23970*/  ULDC UR4, c[0x0][0x2b8] ;  /* 0x0000ae0000047ab9 */ /* 0x000fc60000000800 */
[----:B------:R-:W-:Y:S02]  /*23980*/  IMAD R5, R10, R5, R8 ;  /* 0x000000050a057224 */ /* 0x000fe400078e0208 */
[----:B------:R-:W-:-:S04]  /*23990*/  IMAD R6, R6, UR5, R7 ;  /* 0x0000000506067c24 */ /* 0x000fc8000f8e0207 */
[----:B------:R-:W-:Y:S01]  /*239a0*/  IMAD.IADD R3, R3, 0x1, R6 ;  /* 0x0000000103037824 */ /* 0x000fe200078e0206 */
[----:B------:R-:W-:Y:S01]  /*239b0*/  SHF.R.S32.HI R6, RZ, 0x1f, R5 ;  /* 0x0000001fff067819 */ /* 0x000fe20000011405 */
[----:B-1----:R-:W-:-:S04]  /*239c0*/  IMAD.SHL.U32 R11, R12, 0x8, RZ ;  /* 0x000000080c0b7824 */ /* 0x002fc800078e00ff */
[----:B------:R-:W-:Y:S01]  /*239d0*/  IMAD R6, R6, UR6, RZ ;  /* 0x0000000606067c24 */ /* 0x000fe2000f8e02ff */
[----:B------:R-:W-:Y:S01]  /*239e0*/  LOP3.LUT R11, R11, 0x18, RZ, 0xc0, !PT ;  /* 0x000000180b0b7812 */ /* 0x000fe200078ec0ff */
[----:B------:R-:W-:-:S04]  /*239f0*/  IMAD.WIDE.U32 R2, R5, UR6, R2 ;  /* 0x0000000605027c25 */ /* 0x000fc8000f8e0002 */
[----:B------:R-:W-:Y:S02]  /*23a00*/  IMAD R6, R5, UR7, R6 ;  /* 0x0000000705067c24 */ /* 0x000fe4000f8e0206 */
[----:B------:R-:W-:Y:S01]  /*23a10*/  IMAD.SHL.U32 R20, R12, 0x8, RZ ;  /* 0x000000080c147824 */ /* 0x000fe200078e00ff */
[----:B------:R-:W-:Y:S01]  /*23a20*/  LEA R7, P0, R2, UR8, 0x1 ;  /* 0x0000000802077c11 */ /* 0x000fe2000f8008ff */
[----:B------:R-:W-:Y:S01]  /*23a30*/  IMAD.IADD R6, R3, 0x1, R6 ;  /* 0x0000000103067824 */ /* 0x000fe200078e0206 */
[C---:B------:R-:W-:Y:S02]  /*23a40*/  LOP3.LUT R13, R11.reuse, 0x20, RZ, 0xfc, !PT ;  /* 0x000000200b0d7812 */ /* 0x040fe400078efcff */
[----:B------:R-:W-:Y:S02]  /*23a50*/  LOP3.LUT R20, R20, 0x18, RZ, 0xc0, !PT ;  /* 0x0000001814147812 */ /* 0x000fe400078ec0ff */
[----:B------:R-:W-:Y:S01]  /*23a60*/  LOP3.LUT R11, R11, 0x40, RZ, 0xfc, !PT ;  /* 0x000000400b0b7812 */ /* 0x000fe200078efcff */
[----:B------:R-:W-:Y:S01]  /*23a70*/  UMOV UR5, 0xffffffff ;  /* 0xffffffff00057882 */ /* 0x000fe20000000000 */
[----:B------:R-:W-:-:S02]  /*23a80*/  LEA.HI.X R6, R2, UR9, R6, 0x1, P0 ;  /* 0x0000000902067c11 */ /* 0x000fc400080f0c06 */
[----:B------:R-:W-:Y:S02]  /*23a90*/  LOP3.LUT R12, R12, 0x7f, RZ, 0xc0, !PT ;  /* 0x0000007f0c0c7812 */ /* 0x000fe400078ec0ff */
[----:B------:R-:W-:Y:S02]  /*23aa0*/  ISETP.GE.AND P3, PT, R20, UR4, PT ;  /* 0x0000000414007c0c */ /* 0x000fe4000bf66270 */
[----:B------:R-:W-:Y:S02]  /*23ab0*/  ISETP.GE.AND P0, PT, R13, UR4, PT ;  /* 0x000000040d007c0c */ /* 0x000fe4000bf06270 */
[----:B------:R-:W-:Y:S02]  /*23ac0*/  ISETP.GE.AND P1, PT, R11, UR4, PT ;  /* 0x000000040b007c0c */ /* 0x000fe4000bf26270 */
[----:B------:R-:W-:Y:S01]  /*23ad0*/  SHF.R.U32.HI R9, RZ, 0x2, R12 ;  /* 0x00000002ff097819 */ /* 0x000fe2000001160c */
[----:B--2---:R-:W-:Y:S10]  /*23ae0*/  BRA.DIV UR5, `(.L_x_11916) ;  /* 0x0000005605707947 */ /* 0x004ff4000b800000 */
[----:B------:R-:W2:Y:S01]  /*23af0*/  LDL R8, [R1+0x14] ;  /* 0x0000140001087983 */ /* 0x000ea20000100800 */
[----:B-----5:R-:W-:Y:S01]  /*23b00*/  IMAD R5, R21, R10, RZ ;  /* 0x0000000a15057224 */ /* 0x020fe200078e02ff */
[----:B------:R-:W-:Y:S01]  /*23b10*/  ULDC.64 UR4, c[0x0][0x208] ;  /* 0x0000820000047ab9 */ /* 0x000fe20000000a00 */
[----:B------:R-:W-:Y:S01]  /*23b20*/  IMAD R25, R25, 0xc0, R9 ;  /* 0x000000c019197824 */ /* 0x000fe200078e0209 */
        /* <DEDUP_REMOVED lines=9> */
[----:B--2---:R-:W-:Y:S04]  /*23bc0*/  @!P2 LDGSTS.E.BYPASS.LTC128B.128 [R8+0xda00], desc[UR4][R2.64], !P3 ;  /* 0x0da000000208afae */ /* 0x004fe8000d901d44 */
        /* <DEDUP_REMOVED lines=30> */
[----:B------:R-:W-:-:S05]  /*23db0*/  @!P2 LEA R2, P4, R20, R4, 0x1 ;  /* 0x000000041402a211 */ /* 0x000fca00078808ff */
[----:B--2---:R-:W-:-:S04]  /*23dc0*/  @!P2 IMAD.X R0, RZ, RZ, R0, P4 ;  /* 0x000000ffff00a224 */ /* 0x004fc800020e0600 */
[----:B------:R-:W-:Y:S02]  /*23dd0*/  @!P2 IMAD.MOV.U32 R3, RZ, RZ, R0 ;  /* 0x000000ffff03a224 */ /* 0x000fe400078e0000 */
[----:B------:R-:W-:Y:S04]  /*23de0*/  SHFL.IDX PT, R0, R6, RZ, 0x1c1f ;  /* 0x001c1fff06007589 */ /* 0x000fe800000e0000 */
[----:B------:R-:W-:Y:S04]  /*23df0*/  @!P2 LDGSTS.E.BYPASS.LTC128B.128 [R8+0xf200], desc[UR4][R2.64], !P3 ;  /* 0x0f2000000208afae */ /* 0x000fe8000d901d44 */
[----:B------:R-:W-:Y:S04]  /*23e00*/  @!P2 LDGSTS.E.BYPASS.LTC128B.128 [R8+0x12200], desc[UR4][R2.64+0x40], !P0 ;  /* 0x122000400208afae */ /* 0x000fe8000c101d44 */
[----:B------:R0:W-:Y:S04]  /*23e10*/  @!P2 LDGSTS.E.BYPASS.LTC128B.128 [R8+0x15200], desc[UR4][R2.64+0x80], !P1 ;  /* 0x152000800208afae */ /* 0x0001e8000c901d44 */
[----:B------:R-:W-:Y:S04]  /*23e20*/  SHFL.IDX PT, R6, R6, 0x1, 0x1c1f ;  /* 0x003c1f0006067f89 */ /* 0x000fe800000e0000 */
[----:B0-----:R-:W0:Y:S01]  /*23e30*/  SHFL.IDX PT, R2, R7, RZ, 0x1c1f ;  /* 0x001c1fff07027589 */ /* 0x001e2200000e0000 */
[----:B------:R-:W-:-:S05]  /*23e40*/  VIADD R3, R25, 0x80 ;  /* 0x0000008019037836 */ /* 0x000fca0000000000 */
[----:B------:R-:W-:-:S13]  /*23e50*/  ISETP.GE.AND P2, PT, R3, R5, PT ;  /* 0x000000050300720c */ /* 0x000fda0003f46270 */
[----:B0-----:R-:W-:-:S05]  /*23e60*/  @!P2 LEA R2, P4, R20, R2, 0x1 ;  /* 0x000000021402a211 */ /* 0x001fca00078808ff */
[----:B------:R-:W-:-:S04]  /*23e70*/  @!P2 IMAD.X R0, RZ, RZ, R0, P4 ;  /* 0x000000ffff00a224 */ /* 0x000fc800020e0600 */
[----:B------:R-:W-:-:S05]  /*23e80*/  @!P2 IMAD.MOV.U32 R3, RZ, RZ, R0 ;  /* 0x000000ffff03a224 */ /* 0x000fca00078e0000 */
[----:B------:R-:W-:Y:S04]  /*23e90*/  @!P2 LDGSTS.E.BYPASS.LTC128B.128 [R8+0xfa00], desc[UR4][R2.64], !P3 ;  /* 0x0fa000000208afae */ /* 0x000fe8000d901d44 */
[----:B------:R-:W-:Y:S04]  /*23ea0*/  @!P2 LDGSTS.E.BYPASS.LTC128B.128 [R8+0x12a00], desc[UR4][R2.64+0x40], !P0 ;  /* 0x12a000400208afae */ /* 0x000fe8000c101d44 */
[----:B------:R0:W-:Y:S04]  /*23eb0*/  @!P2 LDGSTS.E.BYPASS.LTC128B.128 [R8+0x15a00], desc[UR4][R2.64+0x80], !P1 ;  /* 0x15a000800208afae */ /* 0x0001e8000c901d44 */
[----:B0-----:R0:W1:Y:S02]  /*23ec0*/  SHFL.IDX PT, R2, R7, 0x1, 0x1c1f ;  /* 0x003c1f0007027f89 */ /* 0x00106400000e0000 */
.L_x_12086:
[----:B------:R-:W2:Y:S01]  /*23ed0*/  LDL R0, [R1+0x14] ;  /* 0x0000140001007983 */ /* 0x000ea20000100800 */
[----:B------:R-:W-:Y:S01]  /*23ee0*/  VIADD R25, R25, 0xa0 ;  /* 0x000000a019197836 */ /* 0x000fe20000000000 */
[----:B------:R-:W-:-:S04]  /*23ef0*/  ULDC.64 UR4, c[0x0][0x208] ;  /* 0x0000820000047ab9 */ /* 0x000fc80000000a00 */
        /* <DEDUP_REMOVED lines=11> */
.L_x_11917:
        /* <DEDUP_REMOVED lines=18> */
.L_x_12087:
[----:B------:R-:W-:Y:S05]  /*240d0*/  BSYNC B0 ;  /* 0x0000000000007941 */ /* 0x000fea0003800000 */
.L_x_11918:
        /* <DEDUP_REMOVED lines=52> */
.L_x_11926:
[----:B------:R-:W-:Y:S01]  /*24420*/  IMAD R3, R5, 0x8, R16 ;  /* 0x0000000805037824 */ /* 0x000fe200078e0210 */
[----:B------:R-:W-:Y:S01]  /*24430*/  SHF.L.U32 R2, R9, 0x1f, RZ ;  /* 0x0000001f09027819 */ /* 0x000fe200000006ff */
[----:B------:R-:W-:Y:S03]  /*24440*/  BSSY B3, `(.L_x_11927) ;  /* 0x0000003000037945 */ /* 0x000fe60003800000 */
[----:B------:R-:W1:Y:S02]  /*24450*/  SYNCS.PHASECHK.TRANS64.TRYWAIT P0, [R3+URZ+0x31c40], R2 ;  /* 0x031c4002030075a7 */ /* 0x000e64000800017f */
[----:B-1----:R-:W-:Y:S05]  /*24460*/  @!P0 BRA `(.L_x_11928) ;  /* 0x0000005400488947 */ /* 0x002fea0003800000 */
.L_x_12088:
[----:B------:R-:W-:Y:S05]  /*24470*/  BSYNC B3 ;  /* 0x0000000000037941 */ /* 0x000fea0003800000 */
.L_x_11927:
        /* <DEDUP_REMOVED lines=10> */
.L_x_11930:
[----:B------:R-:W-:Y:S05]  /*24520*/  BSYNC B3 ;  /* 0x0000000000037941 */ /* 0x000fea0003800000 */
.L_x_11929:
        /* <DEDUP_REMOVED lines=11> */
.L_x_11931:
        /* <DEDUP_REMOVED lines=16> */
.L_x_11932:
        /* <DEDUP_REMOVED lines=16> */
.L_x_11933:
        /* <DEDUP_REMOVED lines=15> */
.L_x_12089:
[----:B------:R-:W-:Y:S05]  /*248d0*/  BSYNC B3 ;  /* 0x0000000000037941 */ /* 0x000fea0003800000 */
.L_x_11934:
        /* <DEDUP_REMOVED lines=10> */
.L_x_11936:
[----:B------:R-:W-:Y:S01]  /*24980*/  LOP3.LUT P0, RZ, R22, 0x8, RZ, 0xc0, !PT ;  /* 0x0000000816ff7812 */ /* 0x000fe2000780c0ff */
[----:B------:R-:W-:-:S12]  /*24990*/  BSSY B3, `(.L_x_11937) ;  /* 0x0000003000037945 */ /* 0x000fd80003800000 */
[----:B------:R-:W-:Y:S05]  /*249a0*/  @P0 BRA `(.L_x_11938) ;  /* 0x0000000000040947 */ /* 0x000fea0003800000 */
[----:B------:R-:W-:Y:S01]  /*249b0*/  BPT.TRAP 0x1 ;  /* 0x000000040000795c */ /* 0x000fe20000300000 */
.L_x_11938:
[----:B------:R-:W-:Y:S05]  /*249c0*/  BSYNC B3 ;  /* 0x0000000000037941 */ /* 0x000fea0003800000 */
.L_x_11937:
        /* <DEDUP_REMOVED lines=10> */
.L_x_11939:
        /* <DEDUP_REMOVED lines=15> */
.L_x_11940:
        /* <DEDUP_REMOVED lines=15> */
.L_x_11941:
        /* <DEDUP_REMOVED lines=12> */
.L_x_11925:
[----:B------:R-:W-:Y:S05]  /*24d10*/  BSYNC B1 ;  /* 0x0000000000017941 */ /* 0x000fea0003800000 */
.L_x_11924:
[----:B------:R-:W2:Y:S01]  /*24d20*/  LDL.LU R0, [R1+0x28] ;  /* 0x0000280001007983 */ /* 0x000ea20000300800 */
[----:B------:R-:W-:Y:S02]  /*24d30*/  IMAD.MOV.U32 R18, RZ, RZ, R5 ;  /* 0x000000ffff127224 */ /* 0x000fe400078e0005 */
[----:B------:R-:W-:Y:S02]  /*24d40*/  IMAD.MOV.U32 R28, RZ, RZ, R9 ;  /* 0x000000ffff1c7224 */ /* 0x000fe400078e0009 */
[----:B--2---:R-:W-:-:S07]  /*24d50*/  VIADD R0, R0, 0xfffffffd ;  /* 0xfffffffd00007836 */ /* 0x004fce0000000000 */
.L_x_11923:
[----:B------:R-:W-:Y:S05]  /*24d60*/  BSYNC B2 ;  /* 0x0000000000027941 */ /* 0x000fea0003800000 */
.L_x_11922:
[----:B------:R-:W-:Y:S01]  /*24d70*/  VIADD R8, R8, 0xfffffffe ;  /* 0xfffffffe08087836 */ /* 0x000fe20000000000 */
[----:B------:R-:W-:-:S04]  /*24d80*/  LOP3.LUT R4, RZ, R4, RZ, 0x33, !PT ;  /* 0x00000004ff047212 */ /* 0x000fc800078e33ff */
[----:B------:R-:W-:-:S13]  /*24d90*/  ISETP.NE.AND P0, PT, R8, R4, PT ;  /* 0x000000040800720c */ /* 0x000fda0003f05270 */
[----:B------:R-:W-:Y:S05]  /*24da0*/  @!P0 BRA `(.L_x_11921) ;  /* 0x00000014009c8947 */ /* 0x000fea0003800000 */
[----:B------:R-:W-:-:S07]  /*24db0*/  IMAD.MOV.U32 R4, RZ, RZ, R19 ;  /* 0x000000ffff047224 */ /* 0x000fce00078e0013 */
.L_x_11978:
[----:B------:R-:W-:Y:S01]  /*24dc0*/  LOP3.LUT P1, RZ, R22, 0x4, RZ, 0xc0, !PT ;  /* 0x0000000416ff7812 */ /* 0x000fe2000782c0ff */
[----:B------:R-:W-:Y:S01]  /*24dd0*/  VIADD R6, R18, 0x1 ;  /* 0x0000000112067836 */ /* 0x000fe20000000000 */
[----:B------:R-:W-:Y:S05]  /*24de0*/  YIELD ;  /* 0x0000000000007946 */ /* 0x000fea0003800000 */
[----:B------:R-:W-:Y:S01]  /*24df0*/  ISETP.NE.AND P0, PT, R6, 0x2, PT ;  /* 0x000000020600780c */ /* 0x000fe20003f05270 */
[----:B------:R-:W-:Y:S03]  /*24e00*/  BSSY B1, `(.L_x_11942) ;  /* 0x00000ac000017945 */ /* 0x000fe60003800000 */
[----:B0-----:R-:W-:-:S02]  /*24e10*/  SEL R7, RZ, 0x1, P0 ;  /* 0x00000001ff077807 */ /* 0x001fc40000000000 */
        /* <DEDUP_REMOVED lines=27> */
.L_x_11944:
[----:B------:R-:W-:Y:S01]  /*24fd0*/  IMAD R3, R6, 0x8, R16 ;  /* 0x0000000806037824 */ /* 0x000fe200078e0210 */
[----:B------:R-:W-:Y:S01]  /*24fe0*/  SHF.L.U32 R2, R7, 0x1f, RZ ;  /* 0x0000001f07027819 */ /* 0x000fe200000006ff */
[----:B------:R-:W-:Y:S03]  /*24ff0*/  BSSY B2, `(.L_x_11945) ;  /* 0x0000003000027945 */ /* 0x000fe60003800000 */
[----:B------:R-:W1:Y:S02]  /*25000*/  SYNCS.PHASECHK.TRANS64.TRYWAIT P0, [R3+URZ+0x31c40], R2 ;  /* 0x031c4002030075a7 */ /* 0x000e64000800017f */
[----:B-1----:R-:W-:Y:S05]  /*25010*/  @!P0 BRA `(.L_x_11946) ;  /* 0x0000004800848947 */ /* 0x002fea0003800000 */
.L_x_12090:
[----:B------:R-:W-:Y:S05]  /*25020*/  BSYNC B2 ;  /* 0x0000000000027941 */ /* 0x000fea0003800000 */
.L_x_11945:
        /* <DEDUP_REMOVED lines=10> */
.L_x_11948:
[----:B------:R-:W-:Y:S05]  /*250d0*/  BSYNC B2 ;  /* 0x0000000000027941 */ /* 0x000fea0003800000 */
.L_x_11947:
        /* <DEDUP_REMOVED lines=11> */
.L_x_11949:
        /* <DEDUP_REMOVED lines=16> */
.L_x_11950:
        /* <DEDUP_REMOVED lines=16> */
.L_x_11951:
        /* <DEDUP_REMOVED lines=15> */
.L_x_12091:
[----:B------:R-:W-:Y:S05]  /*25480*/  BSYNC B2 ;  /* 0x0000000000027941 */ /* 0x000fea0003800000 */
.L_x_11952:
        /* <DEDUP_REMOVED lines=10> */
.L_x_11954:
[----:B------:R-:W-:Y:S01]  /*25530*/  LOP3.LUT P0, RZ, R22, 0x8, RZ, 0xc0, !PT ;  /* 0x0000000816ff7812 */ /* 0x000fe2000780c0ff */
[----:B------:R-:W-:-:S12]  /*25540*/  BSSY B2, `(.L_x_11955) ;  /* 0x0000003000027945 */ /* 0x000fd80003800000 */
[----:B------:R-:W-:Y:S05]  /*25550*/  @P0 BRA `(.L_x_11956) ;  /* 0x0000000000040947 */ /* 0x000fea0003800000 */
[----:B------:R-:W-:Y:S01]  /*25560*/  BPT.TRAP 0x1 ;  /* 0x000000040000795c */ /* 0x000fe20000300000 */
.L_x_11956:
[----:B------:R-:W-:Y:S05]  /*25570*/  BSYNC B2 ;  /* 0x0000000000027941 */ /* 0x000fea0003800000 */
.L_x_11955:
        /* <DEDUP_REMOVED lines=10> */
.L_x_11957:
        /* <DEDUP_REMOVED lines=15> */
.L_x_11958:
        /* <DEDUP_REMOVED lines=15> */
.L_x_11959:
        /* <DEDUP_REMOVED lines=12> */
.L_x_11943:
[----:B------:R-:W-:Y:S05]  /*258c0*/  BSYNC B1 ;  /* 0x0000000000017941 */ /* 0x000fea0003800000 */
.L_x_11942:
        /* <DEDUP_REMOVED lines=33> */
.L_x_11962:
[----:B------:R-:W-:Y:S01]  /*25ae0*/  IMAD R3, R18, 0x8, R16 ;  /* 0x0000000812037824 */ /* 0x000fe200078e0210 */
[----:B------:R-:W-:Y:S01]  /*25af0*/  SHF.L.U32 R2, R28, 0x1f, RZ ;  /* 0x0000001f1c027819 */ /* 0x000fe200000006ff */
[----:B------:R-:W-:Y:S03]  /*25b00*/  BSSY B2, `(.L_x_11963) ;  /* 0x0000003000027945 */ /* 0x000fe60003800000 */
[----:B------:R-:W1:Y:S02]  /*25b10*/  SYNCS.PHASECHK.TRANS64.TRYWAIT P0, [R3+URZ+0x31c40], R2 ;  /* 0x031c4002030075a7 */ /* 0x000e64000800017f */
[----:B-1----:R-:W-:Y:S05]  /*25b20*/  @!P0 BRA `(.L_x_11964) ;  /* 0x0000003c00e88947 */ /* 0x002fea0003800000 */
.L_x_12092:
[----:B------:R-:W-:Y:S05]  /*25b30*/  BSYNC B2 ;  /* 0x0000000000027941 */ /* 0x000fea0003800000 */
.L_x_11963:
        /* <DEDUP_REMOVED lines=10> */
.L_x_11966:
[----:B------:R-:W-:Y:S05]  /*25be0*/  BSYNC B2 ;  /* 0x0000000000027941 */ /* 0x000fea0003800000 */
.L_x_11965:
        /* <DEDUP_REMOVED lines=11> */
.L_x_11967:
        /* <DEDUP_REMOVED lines=16> */
.L_x_11968:
        /* <DEDUP_REMOVED lines=16> */
.L_x_11969:
        /* <DEDUP_REMOVED lines=15> */
.L_x_12093:
[----:B------:R-:W-:Y:S05]  /*25f90*/  BSYNC B2 ;  /* 0x0000000000027941 */ /* 0x000fea0003800000 */
.L_x_11970:
        /* <DEDUP_REMOVED lines=10> */
.L_x_11972:
[----:B------:R-:W-:Y:S01]  /*26040*/  LOP3.LUT P0, RZ, R22, 0x8, RZ, 0xc0, !PT ;  /* 0x0000000816ff7812 */ /* 0x000fe2000780c0ff */
[----:B------:R-:W-:-:S12]  /*26050*/  BSSY B2, `(.L_x_11973) ;  /* 0x0000003000027945 */ /* 0x000fd80003800000 */
[----:B------:R-:W-:Y:S05]  /*26060*/  @P0 BRA `(.L_x_11974) ;  /* 0x0000000000040947 */ /* 0x000fea0003800000 */
[----:B------:R-:W-:Y:S01]  /*26070*/  BPT.TRAP 0x1 ;  /* 0x000000040000795c */ /* 0x000fe20000300000 */
.L_x_11974:
[----:B------:R-:W-:Y:S05]  /*26080*/  BSYNC B2 ;  /* 0x0000000000027941 */ /* 0x000fea0003800000 */
.L_x_11973:
        /* <DEDUP_REMOVED lines=10> */
.L_x_11975:
        /* <DEDUP_REMOVED lines=15> */
.L_x_11976:
        /* <DEDUP_REMOVED lines=15> */
.L_x_11977:
        /* <DEDUP_REMOVED lines=12> */
.L_x_11961:
[----:B------:R-:W-:Y:S05]  /*263d0*/  BSYNC B1 ;  /* 0x0000000000017941 */ /* 0x000fea0003800000 */
.L_x_11960:
[----:B------:R-:W2:Y:S01]  /*263e0*/  LDL R2, [R1+0x10] ;  /* 0x0000100001027983 */ /* 0x000ea20000100800 */
[----:B------:R-:W-:Y:S01]  /*263f0*/  VIADD R0, R0, 0xfffffffe ;  /* 0xfffffffe00007836 */ /* 0x000fe20000000000 */
[----:B--2---:R-:W-:-:S13]  /*26400*/  ISETP.GT.AND P0, PT, R8, R2, PT ;  /* 0x000000020800720c */ /* 0x004fda0003f04270 */
[----:B------:R-:W-:Y:S05]  /*26410*/  @P0 BRA `(.L_x_11978) ;  /* 0xffffffe800680947 */ /* 0x000fea000383ffff */
.L_x_11921:
[----:B------:R-:W-:Y:S05]  /*26420*/  BSYNC B0 ;  /* 0x0000000000007941 */ /* 0x000fea0003800000 */
.L_x_11920:
        /* <DEDUP_REMOVED lines=18> */
.L_x_11980:
[----:B------:R-:W-:Y:S05]  /*26550*/  BSYNC B0 ;  /* 0x0000000000007941 */ /* 0x000fea0003800000 */
.L_x_11979:
        /* <DEDUP_REMOVED lines=8> */
.L_x_12094:
[----:B------:R-:W-:Y:S05]  /*265e0*/  BSYNC B1 ;  /* 0x0000000000017941 */ /* 0x000fea0003800000 */
.L_x_11983:
[----:B------:R-:W2:Y:S02]  /*265f0*/  S2R R2, SR_TID.X ;  /* 0x0000000000027919 */ /* 0x000ea40000002100 */
[----:B--2---:R-:W-:Y:S02]  /*26600*/  LOP3.LUT R4, R2, 0x7f, RZ, 0xc0, !PT ;  /* 0x0000007f02047812 */ /* 0x004fe400078ec0ff */
[----:B------:R-:W2:Y:S02]  /*26610*/  LDL R2, [R1+0x1c] ;  /* 0x00001c0001027983 */ /* 0x000ea40000100800 */
[----:B------:R-:W-:-:S13]  /*26620*/  ISETP.NE.AND P0, PT, R4, RZ, PT ;  /* 0x000000ff0400720c */ /* 0x000fda0003f05270 */
[----:B-1----:R-:W-:-:S04]  /*26630*/  @!P0 IMAD.MOV.U32 R3, RZ, RZ, 0x6c00 ;  /* 0x00006c00ff038424 */ /* 0x002fc800078e00ff */
[----:B------:R1:W-:Y:S01]  /*26640*/  @!P0 SYNCS.ARRIVE.TRANS64 RZ, [R0+URZ+0x31c50], R3 ;  /* 0x031c500300ff89a7 */ /* 0x0003e2000800003f */
[----:B--2---:R-:W-:-:S04]  /*26650*/  PRMT R2, R2, 0x9910, RZ ;  /* 0x0000991002027816 */ /* 0x004fc800000000ff */
[----:B------:R-:W-:-:S13]  /*26660*/  ISETP.NE.AND P0, PT, R2, 0x2, PT ;  /* 0x000000020200780c */ /* 0x000fda0003f05270 */
[----:B-1----:R-:W-:Y:S05]  /*26670*/  @P0 BRA `(.L_x_11985) ;  /* 0x0000000000040947 */ /* 0x002fea0003800000 */
[----:B------:R-:W-:Y:S01]  /*26680*/  BPT.TRAP 0x1 ;  /* 0x000000040000795c */ /* 0x000fe20000300000 */
.L_x_11985:
[----:B------:R-:W-:Y:S01]  /*26690*/  LOP3.LUT P0, RZ, R22, 0x8, RZ, 0xc0, !PT ;  /* 0x0000000816ff7812 */ /* 0x000fe2000780c0ff */
[----:B------:R-:W-:-:S12]  /*266a0*/  BSSY B1, `(.L_x_11986) ;  /* 0x0000003000017945 */ /* 0x000fd80003800000 */
[----:B------:R-:W-:Y:S05]  /*266b0*/  @P0 BRA `(.L_x_11987) ;  /* 0x0000000000040947 */ /* 0x000fea0003800000 */
[----:B------:R-:W-:Y:S01]  /*266c0*/  BPT.TRAP 0x1 ;  /* 0x000000040000795c */ /* 0x000fe20000300000 */
.L_x_11987:
[----:B------:R-:W-:Y:S05]  /*266d0*/  BSYNC B1 ;  /* 0x0000000000017941 */ /* 0x000fea0003800000 */
.L_x_11986:
        /* <DEDUP_REMOVED lines=10> */
.L_x_11988:
        /* <DEDUP_REMOVED lines=15> */
.L_x_11989:
        /* <DEDUP_REMOVED lines=15> */
.L_x_11990:
        /* <DEDUP_REMOVED lines=10> */
.L_x_11982:
[----:B------:R-:W-:Y:S05]  /*26a00*/  BSYNC B0 ;  /* 0x0000000000007941 */ /* 0x000fea0003800000 */
.L_x_11981:
[----:B------:R-:W-:-:S05]  /*26a10*/  VIADD R18, R18, 0x1 ;  /* 0x0000000112127836 */ /* 0x000fca0000000000 */
[----:B------:R-:W-:-:S04]  /*26a20*/  ISETP.NE.AND P0, PT, R18, 0x2, PT ;  /* 0x000000021200780c */ /* 0x000fc80003f05270 */
[----:B------:R-:W-:Y:S02]  /*26a30*/  SEL R3, RZ, 0x1, P0 ;  /* 0x00000001ff037807 */ /* 0x000fe40000000000 */
[----:B------:R-:W-:Y:S02]  /*26a40*/  SEL R18, R18, RZ, P0 ;  /* 0x000000ff12127207 */ /* 0x000fe40000000000 */
[----:B------:R-:W-:-:S07]  /*26a50*/  LOP3.LUT R28, R28, R3, RZ, 0x3c, !PT ;  /* 0x000000031c1c7212 */ /* 0x000fce00078e3cff */
.L_x_11902:
[----:B------:R-:W-:Y:S05]  /*26a60*/  BSYNC B7 ;  /* 0x0000000000077941 */ /* 0x000fea0003800000 */
.L_x_11900:
[----:B------:R-:W-:-:S13]  /*26a70*/  LOP3.LUT P0, RZ, R22, 0x10, RZ, 0xc0, !PT ;  /* 0x0000001016ff7812 */ /* 0x000fda000780c0ff */
        /* <DEDUP_REMOVED lines=10> */
.L_x_11991:
[----:B0-----:R-:W3:Y:S01]  /*26b20*/  LDL R8, [R1+0xc] ;  /* 0x00000c0001087983 */ /* 0x001ee20000100800 */
[----:B------:R-:W-:Y:S01]  /*26b30*/  UMOV UR4, 0xffffffff ;  /* 0xffffffff00047882 */ /* 0x000fe20000000000 */
[----:B---3--:R-:W-:Y:S02]  /*26b40*/  ISETP.NE.AND P5, PT, R8, 0x1f, PT ;  /* 0x0000001f0800780c */ /* 0x008fe40003fa5270 */
[----:B------:R-:W-:Y:S11]  /*26b50*/  BRA.DIV UR4, `(.L_x_11993) ;  /* 0x0000003204187947 */ /* 0x000ff6000b800000 */
[----:B------:R-:W-:Y:S01]  /*26b60*/  IMAD.IADD R9, R27, 0x1, R8 ;  /* 0x000000011b097824 */ /* 0x000fe200078e0208 */
[----:B------:R-:W-:Y:S01]  /*26b70*/  ULDC UR4, c[0x0][0xc3c] ;  /* 0x00030f0000047ab9 */ /* 0x000fe20000000800 */
[----:B------:R-:W-:Y:S01]  /*26b80*/  ULDC.64 UR6, c[0x0][0x208] ;  /* 0x0000820000067ab9 */ /* 0x000fe20000000a00 */
[----:B------:R-:W-:Y:S02]  /*26b90*/  LOP3.LUT P4, RZ, R22, 0x1, RZ, 0xc0, !PT ;  /* 0x0000000116ff7812 */ /* 0x000fe4000788c0ff */
[----:B------:R-:W-:-:S13]  /*26ba0*/  ISETP.GE.OR P0, PT, R9, UR4, !P5 ;  /* 0x0000000409007c0c */ /* 0x000fda000ef06670 */
[----:B------:R-:W0:Y:S08]  /*26bb0*/  @!P0 LDC.64 R2, c[0x0][0xc80] ;  /* 0x00032000ff028b82 */ /* 0x000e300000000a00 */
[----:B--2---:R-:W2:Y:S01]  /*26bc0*/  @!P0 LDC.64 R4, c[0x0][0xc78] ;  /* 0x00031e00ff048b82 */ /* 0x004ea20000000a00 */
[----:B0-----:R-:W-:-:S05]  /*26bd0*/  @!P0 IMAD.WIDE R2, R9, 0x4, R2 ;  /* 0x0000000409028825 */ /* 0x001fca00078e0202 */
[----:B------:R2:W3:Y:S02]  /*26be0*/  @!P0 LDG.E R7, desc[UR6][R2.64] ;  /* 0x0000000602078981 */ /* 0x0004e4000c1e1900 */
[----:B--2---:R-:W-:-:S05]  /*26bf0*/  @!P0 IMAD.WIDE R2, R9, 0x4, R4 ;  /* 0x0000000409028825 */ /* 0x004fca00078e0204 */
[----:B------:R-:W2:Y:S01]  /*26c00*/  @!P0 LDG.E R4, desc[UR6][R2.64] ;  /* 0x0000000602048981 */ /* 0x000ea2000c1e1900 */
        /* <DEDUP_REMOVED lines=27> */
[----:B------:R0:W2:Y:S02]  /*26dc0*/  SHFL.IDX PT, R14, R2, 0x1f, 0x1f ;  /* 0x03e01f00020e7f89 */ /* 0x0000a400000e0000 */
.L_x_12104:
[----:B------:R-:W-:Y:S02]  /*26dd0*/  ULDC UR4, c[0x0][0xc38] ;  /* 0x00030e0000047ab9 */ /* 0x000fe40000000800 */
[----:B------:R-:W-:-:S04]  /*26de0*/  IMAD.U32 R4, RZ, RZ, UR4 ;  /* 0x00000004ff047e24 */ /* 0x000fc8000f8e00ff */
[----:B--2---:R-:W-:-:S04]  /*26df0*/  IMAD R3, R14, R4, RZ ;  /* 0x000000040e037224 */ /* 0x004fc800078e02ff */
[----:B------:R-:W-:-:S05]  /*26e00*/  IMAD.IADD R6, R6, 0x1, R3 ;  /* 0x0000000106067824 */ /* 0x000fca00078e0203 */
[----:B------:R-:W-:-:S13]  /*26e10*/  ISETP.GT.AND P4, PT, R6, R0, PT ;  /* 0x000000000600720c */ /* 0x000fda0003f84270 */
[----:B------:R-:W-:Y:S05]  /*26e20*/  @P4 BRA `(.L_x_11994) ;  /* 0x0000000000a84947 */ /* 0x000fea0003800000 */
.L_x_11997:
[----:B0-----:R-:W0:Y:S01]  /*26e30*/  LDC R2, c[0x0][0xc3c] ;  /* 0x00030f00ff027b82 */ /* 0x001e220000000800 */
[----:B------:R-:W-:-:S05]  /*26e40*/  VIADD R27, R27, 0x1f ;  /* 0x0000001f1b1b7836 */ /* 0x000fca0000000000 */
[----:B0-----:R-:W-:-:S13]  /*26e50*/  ISETP.GE.AND P4, PT, R27, R2, PT ;  /* 0x000000021b00720c */ /* 0x001fda0003f86270 */
[----:B------:R-:W-:Y:S05]  /*26e60*/  @P4 BRA `(.L_x_11995) ;  /* 0x0000000800c84947 */ /* 0x000fea0003800000 */
[----:B------:R-:W2:Y:S01]  /*26e70*/  LDL R3, [R1+0xc] ;  /* 0x00000c0001037983 */ /* 0x000ea20000100800 */
[----:B------:R-:W-:Y:S01]  /*26e80*/  IMAD.MOV.U32 R25, RZ, RZ, RZ ;  /* 0x000000ffff197224 */ /* 0x000fe200078e00ff */
[----:B------:R-:W-:Y:S01]  /*26e90*/  ULDC.64 UR4, c[0x0][0x208] ;  /* 0x0000820000047ab9 */ /* 0x000fe20000000a00 */
[----:B------:R-:W-:Y:S02]  /*26ea0*/  IMAD.MOV.U32 R5, RZ, RZ, RZ ;  /* 0x000000ffff057224 */ /* 0x000fe400078e00ff */
[----:B--2---:R-:W-:-:S05]  /*26eb0*/  IMAD.IADD R4, R27, 0x1, R3 ;  /* 0x000000011b047824 */ /* 0x004fca00078e0203 */
[----:B------:R-:W-:-:S13]  /*26ec0*/  ISETP.GE.OR P4, PT, R4, R2, !P5 ;  /* 0x000000020400720c */ /* 0x000fda0006f86670 */
[----:B------:R-:W0:Y:S02]  /*26ed0*/  @!P4 LDC.64 R2, c[0x0][0xc80] ;  /* 0x00032000ff02cb82 */ /* 0x000e240000000a00 */
[----:B0-----:R-:W-:-:S05]  /*26ee0*/  @!P4 IMAD.WIDE R2, R4, 0x4, R2 ;  /* 0x000000040402c825 */ /* 0x001fca00078e0202 */
[----:B------:R0:W2:Y:S02]  /*26ef0*/  @!P4 LDG.E R25, desc[UR4][R2.64] ;  /* 0x000000040219c981 */ /* 0x0000a4000c1e1900 */
[----:B0-----:R-:W0:Y:S02]  /*26f00*/  @!P4 LDC.64 R2, c[0x0][0xc78] ;  /* 0x00031e00ff02cb82 */ /* 0x001e240000000a00 */
[----:B0-----:R-:W-:-:S05]  /*26f10*/  @!P4 IMAD.WIDE R2, R4, 0x4, R2 ;  /* 0x000000040402c825 */ /* 0x001fca00078e0202 */
        /* <DEDUP_REMOVED lines=21> */
.L_x_12112:
[----:B------:R-:W-:Y:S02]  /*27070*/  ULDC UR4, c[0x0][0xc38] ;  /* 0x00030e0000047ab9 */ /* 0x000fe40000000800 */
[----:B------:R-:W-:-:S04]  /*27080*/  IMAD.U32 R4, RZ, RZ, UR4 ;  /* 0x00000004ff047e24 */ /* 0x000fc8000f8e00ff */
[----:B--2---:R-:W-:-:S04]  /*27090*/  IMAD R3, R14, R4, RZ ;  /* 0x000000040e037224 */ /* 0x004fc800078e02ff */
[----:B------:R-:W-:-:S05]  /*270a0*/  IMAD.IADD R6, R3, 0x1, R6 ;  /* 0x0000000103067824 */ /* 0x000fca00078e0206 */
[----:B------:R-:W-:-:S13]  /*270b0*/  ISETP.GT.AND P4, PT, R6, R0, PT ;  /* 0x000000000600720c */ /* 0x000fda0003f84270 */
[----:B------:R-:W-:Y:S05]  /*270c0*/  @!P4 BRA `(.L_x_11997) ;  /* 0xfffffffc0058c947 */ /* 0x000fea000383ffff */
.L_x_11994:
[----:B------:R-:W-:Y:S01]  /*270d0*/  IMAD.IADD R6, R6, 0x1, -R3 ;  /* 0x0000000106067824 */ /* 0x000fe200078e0a03 */
[----:B------:R-:W-:-:S03]  /*270e0*/  UMOV UR4, 0xffffffff ;  /* 0xffffffff00047882 */ /* 0x000fc60000000000 */
[----:B------:R-:W-:-:S05]  /*270f0*/  IMAD R3, R2, R4, R6 ;  /* 0x0000000402037224 */ /* 0x000fca00078e0206 */
[----:B------:R-:W-:Y:S01]  /*27100*/  ISETP.GT.AND P6, PT, R3, R0, PT ;  /* 0x000000000300720c */ /* 0x000fe20003fc4270 */
[----:B------:R-:W-:-:S12]  /*27110*/  BRA.DIV UR4, `(.L_x_11998) ;  /* 0x0000003204a07947 */ /* 0x000fd8000b800000 */
[----:B------:R-:W-:-:S04]  /*27120*/  VOTE.ANY R3, PT, !P6 ;  /* 0x0000000000037806 */ /* 0x000fc800070e0100 */
[----:B------:R-:W2:Y:S02]  /*27130*/  POPC R7, R3 ;  /* 0x0000000300077309 */ /* 0x000ea40000000000 */
[----:B--2---:R2:W3:Y:S01]  /*27140*/  SHFL.IDX PT, R25, R25, R7, 0x1f ;  /* 0x00001f0719197589 */ /* 0x0044e200000e0000 */
[----:B------:R-:W-:-:S03]  /*27150*/  IMAD.IADD R27, R7, 0x1, R27 ;  /* 0x00000001071b7824 */ /* 0x000fc600078e021b */
[----:B------:R2:W4:Y:S04]  /*27160*/  SHFL.IDX PT, R5, R5, R7, 0x1f ;  /* 0x00001f0705057589 */ /* 0x00052800000e0000 */
.L_x_12117:
[----:B------:R-:W-:-:S13]  /*27170*/  ISETP.NE.AND P0, PT, R3, RZ, PT ;  /* 0x000000ff0300720c */ /* 0x000fda0003f05270 */
[----:B------:R-:W-:Y:S05]  /*27180*/  @!P0 BRA `(.L_x_11999) ;  /* 0x0000000000108947 */ /* 0x000fea0003800000 */
[----:B------:R-:W-:Y:S01]  /*27190*/  UMOV UR4, 0xffffffff ;  /* 0xffffffff00047882 */ /* 0x000fe20000000000 */
[----:B------:R-:W-:Y:S02]  /*271a0*/  VIADD R12, R7, 0xffffffff ;  /* 0xffffffff070c7836 */ /* 0x000fe40000000000 */
[----:B------:R-:W-:Y:S05]  /*271b0*/  BRA.DIV UR4, `(.L_x_12000) ;  /* 0x0000003204d87947 */ /* 0x000fea000b800000 */
[----:B------:R0:W0:Y:S02]  /*271c0*/  SHFL.IDX PT, R24, R2, R12, 0x1f ;  /* 0x00001f0c02187589 */ /* 0x00002400000e0000 */
.L_x_11999:
[----:B----4-:R-:W-:Y:S01]  /*271d0*/  ISETP.NE.AND P0, PT, R5, 0x1, PT ;  /* 0x000000010500780c */ /* 0x010fe20003f05270 */
[----:B0-----:R-:W-:-:S04]  /*271e0*/  IMAD R24, R24, R4, R6 ;  /* 0x0000000418187224 */ /* 0x001fc800078e0206 */
[----:B------:R-:W-:-:S08]  /*271f0*/  IMAD.IADD R0, R0, 0x1, -R24 ;  /* 0x0000000100007824 */ /* 0x000fd000078e0a18 */
[----:B------:R-:W-:Y:S05]  /*27200*/  @!P0 BRA `(.L_x_12001) ;  /* 0x0000000000dc8947 */ /* 0x000fea0003800000 */
[-C--:B---3--:R-:W-:Y:S01]  /*27210*/  IABS R6, R25.reuse ;  /* 0x0000001900067213 */ /* 0x088fe20000000000 */
[----:B------:R-:W-:Y:S01]  /*27220*/  IMAD.MOV.U32 R2, RZ, RZ, RZ ;  /* 0x000000ffff027224 */ /* 0x000fe200078e00ff */
[----:B------:R-:W-:Y:S02]  /*27230*/  IABS R8, R25 ;  /* 0x0000001900087213 */ /* 0x000fe40000000000 */
[----:B------:R-:W0:Y:S03]  /*27240*/  I2F.RP R4, R6 ;  /* 0x0000000600047306 */ /* 0x000e260000209400 */
[----:B------:R-:W-:-:S05]  /*27250*/  IMAD.MOV R8, RZ, RZ, -R8 ;  /* 0x000000ffff087224 */ /* 0x000fca00078e0a08 */
[----:B0-----:R-:W2:Y:S02]  /*27260*/  MUFU.RCP R4, R4 ;  /* 0x0000000400047308 */ /* 0x001ea40000001000 */
[----:B--2---:R-:W-:-:S06]  /*27270*/  VIADD R7, R4, 0xffffffe ;  /* 0x0ffffffe04077836 */ /* 0x004fcc0000000000 */
[----:B------:R-:W0:Y:S02]  /*27280*/  F2I.FTZ.U32.TRUNC.NTZ R3, R7 ;  /* 0x0000000700037305 */ /* 0x000e24000021f000 */
[----:B0-----:R-:W-:-:S04]  /*27290*/  IMAD.MOV R9, RZ, RZ, -R3 ;  /* 0x000000ffff097224 */ /* 0x001fc800078e0a03 */
[----:B------:R-:W-:-:S04]  /*272a0*/  IMAD R9, R9, R6, RZ ;  /* 0x0000000609097224 */ /* 0x000fc800078e02ff */
[----:B------:R-:W-:Y:S01]  /*272b0*/  IMAD.HI.U32 R2, R3, R9, R2 ;  /* 0x0000000903027227 */ /* 0x000fe200078e0002 */
[----:B------:R-:W-:-:S05]  /*272c0*/  IABS R3, R0 ;  /* 0x0000000000037213 */ /* 0x000fca0000000000 */
[----:B------:R-:W-:-:S04]  /*272d0*/  IMAD.HI.U32 R4, R2, R3, RZ ;  /* 0x0000000302047227 */ /* 0x000fc800078e00ff */
[----:B------:R-:W-:Y:S02]  /*272e0*/  IMAD R3, R4, R8, R3 ;  /* 0x0000000804037224 */ /* 0x000fe400078e0203 */
[----:B------:R-:W-:-:S03]  /*272f0*/  IMAD.MOV.U32 R2, RZ, RZ, RZ ;  /* 0x000000ffff027224 */ /* 0x000fc600078e00ff */
        /* <DEDUP_REMOVED lines=9> */
[----:B0-----:R-:W-:Y:S01]  /*27390*/  VIADD R8, R7, 0xffffffe ;  /* 0x0ffffffe07087836 */ /* 0x001fe20000000000 */
[----:B------:R-:W-:-:S05]  /*273a0*/  IABS R7, R5 ;  /* 0x0000000500077213 */ /* 0x000fca0000000000 */
[----:B------:R-:W0:Y:S01]  /*273b0*/  F2I.FTZ.U32.TRUNC.NTZ R3, R8 ;  /* 0x0000000800037305 */ /* 0x000e22000021f000 */
[----:B------:R-:W-:Y:S02]  /*273c0*/  IMAD.MOV R7, RZ, RZ, -R7 ;  /* 0x000000ffff077224 */ /* 0x000fe400078e0a07 */
[----:B0-----:R-:W-:-:S04]  /*273d0*/  IMAD.MOV R9, RZ, RZ, -R3 ;  /* 0x000000ffff097224 */ /* 0x001fc800078e0a03 */
[----:B------:R-:W-:-:S04]  /*273e0*/  IMAD R9, R9, R6, RZ ;  /* 0x0000000609097224 */ /* 0x000fc800078e02ff */
[----:B------:R-:W-:Y:S01]  /*273f0*/  IMAD.HI.U32 R2, R3, R9, R2 ;  /* 0x0000000903027227 */ /* 0x000fe200078e0002 */
[----:B------:R-:W-:-:S04]  /*27400*/  LOP3.LUT R3, R0, R25, RZ, 0x3c, !PT ;  /* 0x0000001900037212 */ /* 0x000fc800078e3cff */
        /* <DEDUP_REMOVED lines=23> */
.L_x_12001:
[----:B------:R-:W0:Y:S01]  /*27580*/  LDC.64 R2, c[0x0][0xc90] ;  /* 0x00032400ff027b82 */ /* 0x000e220000000a00 */
[----:B------:R-:W-:Y:S01]  /*27590*/  ULDC.64 UR4, c[0x0][0x208] ;  /* 0x0000820000047ab9 */ /* 0x000fe20000000a00 */
[----:B0-----:R-:W-:-:S05]  /*275a0*/  IMAD.WIDE R2, R27, 0x4, R2 ;  /* 0x000000041b027825 */ /* 0x001fca00078e0202 */
[----:B------:R0:W3:Y:S02]  /*275b0*/  LDG.E R6, desc[UR4][R2.64] ;  /* 0x0000000402067981 */ /* 0x0000e4000c1e1900 */
[----:B0-----:R-:W-:Y:S02]  /*275c0*/  IMAD.MOV.U32 R2, RZ, RZ, RZ ;  /* 0x000000ffff027224 */ /* 0x001fe400078e00ff */
[----:B---3--:R-:W-:-:S05]  /*275d0*/  IMAD R5, R25, R6, RZ ;  /* 0x0000000619057224 */ /* 0x008fca00078e02ff */
[----:B--2---:R-:W-:-:S04]  /*275e0*/  IABS R7, R5 ;  /* 0x0000000500077213 */ /* 0x004fc80000000000 */
        /* <DEDUP_REMOVED lines=19> */
[----:B------:R-:W-:-:S06]  /*27720*/  IMAD.MOV.U32 R2, RZ, RZ, RZ ;  /* 0x000000ffff027224 */ /* 0x000fcc00078e00ff */
[----:B------:R-:W-:-:S04]  /*27730*/  @P0 VIADD R9, R9, 0x1 ;  /* 0x0000000109090836 */ /* 0x000fc80000000000 */
[----:B------:R-:W-:-:S04]  /*27740*/  IMAD.MOV.U32 R7, RZ, RZ, R9 ;  /* 0x000000ffff077224 */ /* 0x000fc800078e0009 */
[----:B------:R-:W-:Y:S01]  /*27750*/  @!P1 IMAD.MOV R7, RZ, RZ, -R7 ;  /* 0x000000ffff079224 */ /* 0x000fe200078e0a07 */
[----:B------:R-:W-:-:S05]  /*27760*/  @!P2 LOP3.LUT R7, RZ, R5, RZ, 0x33, !PT ;  /* 0x00000005ff07a212 */ /* 0x000fca00078e33ff */
[----:B------:R-:W-:Y:S02]  /*27770*/  IMAD R8, R6, R7, RZ ;  /* 0x0000000706087224 */ /* 0x000fe400078e02ff */
[----:B------:R-:W-:Y:S02]  /*27780*/  IMAD.MOV R7, RZ, RZ, -R7 ;  /* 0x000000ffff077224 */ /* 0x000fe400078e0a07 */
[----:B------:R-:W-:Y:S02]  /*27790*/  IMAD.MOV R3, RZ, RZ, -R8 ;  /* 0x000000ffff037224 */ /* 0x000fe400078e0a08 */
[----:B------:R-:W-:-:S03]  /*277a0*/  IMAD R5, R5, R7, R0 ;  /* 0x0000000705057224 */ /* 0x000fc600078e0200 */
[----:B------:R-:W-:-:S04]  /*277b0*/  VIADDMNMX R4, R3, R4, R6, PT ;  /* 0x0000000403047246 */ /* 0x000fc80003800106 */
        /* <DEDUP_REMOVED lines=8> */
[----:B------:R-:W-:-:S04]  /*27840*/  IMAD R7, R7, R6, RZ ;  /* 0x0000000607077224 */ /* 0x000fc800078e02ff */
[----:B------:R-:W-:Y:S01]  /*27850*/  IMAD.HI.U32 R2, R3, R7, R2 ;  /* 0x0000000703027227 */ /* 0x000fe200078e0002 */
[----:B------:R-:W-:-:S05]  /*27860*/  IABS R3, R5 ;  /* 0x0000000500037213 */ /* 0x000fca0000000000 */
[----:B------:R-:W-:-:S04]  /*27870*/  IMAD.HI.U32 R2, R2, R3, RZ ;  /* 0x0000000302027227 */ /* 0x000fc800078e00ff */
[----:B------:R-:W-:Y:S01]  /*27880*/  IMAD R3, R2, R0, R3 ;  /* 0x0000000002037224 */ /* 0x000fe200078e0203 */
[----:B------:R-:W-:Y:S02]  /*27890*/  LOP3.LUT R0, R5, R4, RZ, 0x3c, !PT ;  /* 0x0000000405007212 */ /* 0x000fe400078e3cff */
[----:B------:R-:W-:Y:S02]  /*278a0*/  IADD3 R5, R8, 0x1000000, R5 ;  /* 0x0100000008057810 */ /* 0x000fe40007ffe005 */
        /* <DEDUP_REMOVED lines=11> */
.L_x_12002:
[----:B------:R-:W-:-:S05]  /*27960*/  LOP3.LUT R2, RZ, R2, RZ, 0x33, !PT ;  /* 0x00000002ff027212 */ /* 0x000fca00078e33ff */
[----:B------:R-:W-:Y:S01]  /*27970*/  IMAD.IADD R25, R25, 0x1, R2 ;  /* 0x0000000119197824 */ /* 0x000fe200078e0202 */
[----:B------:R-:W-:Y:S06]  /*27980*/  BRA `(.L_x_12003) ;  /* 0x00000000001c7947 */ /* 0x000fec0003800000 */
.L_x_11995:
[----:B------:R-:W-:Y:S01]  /*27990*/  UMOV UR4, URZ ;  /* 0x0000003f00047c82 */ /* 0x000fe20008000000 */
[----:B------:R-:W-:Y:S01]  /*279a0*/  UMOV UR5, URZ ;  /* 0x0000003f00057c82 */ /* 0x000fe20008000000 */
[----:B------:R-:W-:Y:S01]  /*279b0*/  ULDC UR6, c[0x0][0xc3c] ;  /* 0x00030f0000067ab9 */ /* 0x000fe20000000800 */
[----:B------:R-:W-:Y:S02]  /*279c0*/  IMAD.MOV.U32 R24, RZ, RZ, R0 ;  /* 0x000000ffff187224 */ /* 0x000fe400078e0000 */
[----:B------:R-:W-:Y:S02]  /*279d0*/  IMAD.U32 R25, RZ, RZ, UR4 ;  /* 0x00000004ff197e24 */ /* 0x000fe4000f8e00ff */
[----:B------:R-:W-:Y:S02]  /*279e0*/  IMAD.U32 R26, RZ, RZ, UR5 ;  /* 0x00000005ff1a7e24 */ /* 0x000fe4000f8e00ff */
[----:B------:R-:W-:-:S07]  /*279f0*/  IMAD.U32 R27, RZ, RZ, UR6 ;  /* 0x00000006ff1b7e24 */ /* 0x000fce000f8e00ff */
.L_x_12003:
        /* <DEDUP_REMOVED lines=9> */
.L_x_11992:
[----:B------:R-:W-:Y:S02]  /*27a90*/  ULDC UR4, c[0x0][0xc3c] ;  /* 0x00030f0000047ab9 */ /* 0x000fe40000000800 */
[----:B----4-:R-:W-:-:S13]  /*27aa0*/  ISETP.GE.AND P0, PT, R27, UR4, PT ;  /* 0x000000041b007c0c */ /* 0x010fda000bf06270 */
[----:B------:R-:W-:Y:S05]  /*27ab0*/  @!P0 BRA `(.L_x_12004) ;  /* 0xffffff8800d48947 */ /* 0x000fea000383ffff */
[----:B------:R-:W-:Y:S05]  /*27ac0*/  BSYNC B8 ;  /* 0x0000000000087941 */ /* 0x000fea0003800000 */
.L_x_11852:
[----:B-1----:R-:W4:Y:S01]  /*27ad0*/  LDL.LU R0, [R1+0x44] ;  /* 0x0000440001007983 */ /* 0x002f220000300800 */
[----:B------:R-:W-:Y:S01]  /*27ae0*/  BSSY B0, `(.L_x_12005) ;  /* 0x000000b000007945 */ /* 0x000fe20003800000 */
[----:B0-2---:R-:W0:Y:S01]  /*27af0*/  S2R R5, SR_CgaCtaId ;  /* 0x0000000000057919 */ /* 0x005e220000008800 */
[----:B----4-:R-:W-:-:S05]  /*27b00*/  VIADD R0, R0, 0x1 ;  /* 0x0000000100007836 */ /* 0x010fca0000000000 */
        /* <DEDUP_REMOVED lines=8> */
.L_x_12120:
[----:B------:R-:W-:Y:S05]  /*27b90*/  BSYNC B0 ;  /* 0x0000000000007941 */ /* 0x000fea0003800000 */
.L_x_12005:
[----:B------:R-:W-:-:S03]  /*27ba0*/  UMOV UR4, 0xffffffff ;  /* 0xffffffff00047882 */ /* 0x000fc60000000000 */
[----:B------:R-:W-:Y:S05]  /*27bb0*/  BRA.DIV UR4, `(.L_x_12007) ;  /* 0x0000002a04947947 */ /* 0x000fea000b800000 */
[----:B0-----:R-:W0:Y:S02]  /*27bc0*/  S2R R0, SR_TID.X ;  /* 0x0000000000007919 */ /* 0x001e240000002100 */
[----:B0-----:R-:W-:-:S04]  /*27bd0*/  SHF.R.U32.HI R0, RZ, 0x5, R0 ;  /* 0x00000005ff007819 */ /* 0x001fc80000011600 */
[----:B------:R-:W-:-:S05]  /*27be0*/  LOP3.LUT R0, R0, 0x3, RZ, 0xc0, !PT ;  /* 0x0000000300007812 */ /* 0x000fca00078ec0ff */
[----:B------:R0:W1:Y:S02]  /*27bf0*/  SHFL.IDX PT, R14, R0, RZ, 0x1f ;  /* 0x00001fff000e7589 */ /* 0x00006400000e0000 */
.L_x_12123:
[----:B-1----:R-:W-:-:S13]  /*27c00*/  ISETP.NE.AND P0, PT, R14, RZ, PT ;  /* 0x000000ff0e00720c */ /* 0x002fda0003f05270 */
[----:B------:R-:W-:Y:S05]  /*27c10*/  @P0 BRA `(.L_x_11683) ;  /* 0x0000000000880947 */ /* 0x000fea0003800000 */
[----:B------:R-:W-:-:S03]  /*27c20*/  UMOV UR4, 0xffffffff ;  /* 0xffffffff00047882 */ /* 0x000fc60000000000 */
[----:B------:R-:W-:Y:S05]  /*27c30*/  BRA.DIV UR4, `(.L_x_12008) ;  /* 0x0000002a04a87947 */ /* 0x000fea000b800000 */
[----:B------:R-:W-:-:S13]  /*27c40*/  ELECT P6, URZ, PT ;  /* 0x00000000003f782f */ /* 0x000fda00038c0000 */
.L_x_12126:
[----:B------:R-:W-:Y:S05]  /*27c50*/  @!P6 BRA `(.L_x_11683) ;  /* 0x000000000078e947 */ /* 0x000fea0003800000 */
[----:B0-----:R-:W2:Y:S02]  /*27c60*/  LDL.LU R0, [R1+0x34] ;  /* 0x0000340001007983 */ /* 0x001ea40000300800 */
[----:B--2---:R-:W-:-:S04]  /*27c70*/  LOP3.LUT R0, R0, 0x2, RZ, 0xfc, !PT ;  /* 0x0000000200007812 */ /* 0x004fc800078efcff */
[----:B------:R-:W-:-:S13]  /*27c80*/  ISETP.NE.AND P2, PT, R0, 0x3, PT ;  /* 0x000000030000780c */ /* 0x000fda0003f45270 */
[----:B------:R-:W-:Y:S05]  /*27c90*/  @!P2 BRA `(.L_x_12009) ;  /* 0x000000000004a947 */ /* 0x000fea0003800000 */
[----:B------:R-:W-:Y:S01]  /*27ca0*/  BPT.TRAP 0x1 ;  /* 0x000000040000795c */ /* 0x000fe20000300000 */
.L_x_12009:
        /* <DEDUP_REMOVED lines=12> */
.L_x_12127:
[----:B------:R-:W1:Y:S02]  /*27d70*/  SYNCS.PHASECHK.TRANS64.TRYWAIT P0, [R3+URZ], R0 ;  /* 0x00000000030075a7 */ /* 0x000e64000800017f */
[----:B-1----:R-:W-:Y:S05]  /*27d80*/  @!P0 BRA `(.L_x_12011) ;  /* 0x0000002800888947 */ /* 0x002fea0003800000 */
.L_x_12128:
[----:B------:R-:W-:Y:S05]  /*27d90*/  @!P2 BRA `(.L_x_12012) ;  /* 0x000000000004a947 */ /* 0x000fea0003800000 */
[----:B------:R-:W-:Y:S01]  /*27da0*/  BPT.TRAP 0x1 ;  /* 0x000000040000795c */ /* 0x000fe20000300000 */
.L_x_12012:
[----:B-1----:R-:W-:-:S04]  /*27db0*/  VIADD R3, R9, 0x31c60 ;  /* 0x00031c6009037836 */ /* 0x002fc80000000000 */
[----:B------:R-:W-:-:S04]  /*27dc0*/  IMAD R5, R18, 0x8, R3 ;  /* 0x0000000812057824 */ /* 0x000fc800078e0203 */
[----:B------:R-:W1:Y:S02]  /*27dd0*/  SYNCS.PHASECHK.TRANS64.TRYWAIT P0, [R5+URZ], R2 ;  /* 0x00000002050075a7 */ /* 0x000e64000800017f */
[----:B-1----:R-:W-:Y:S05]  /*27de0*/  @!P0 BRA `(.L_x_12013) ;  /* 0x0000002800848947 */ /* 0x002fea0003800000 */
.L_x_12129:
[----:B------:R-:W-:-:S07]  /*27df0*/  IMAD R3, R4, 0x8, R3 ;  /* 0x0000000804037824 */ /* 0x000fce00078e0203 */
.L_x_12014:
[----:B--2---:R2:W4:Y:S02]  /*27e00*/  SYNCS.PHASECHK.TRANS64.TRYWAIT P0, [R3+URZ], R0 ;  /* 0x00000000030075a7 */ /* 0x004524000800017f */
[----:B----4-:R-:W-:Y:S05]  /*27e10*/  @!P0 NANOSLEEP.SYNCS 0x989680 ;  /* 0x009896800000895d */ /* 0x010fea0003900000 */
[----:B------:R-:W4:Y:S02]  /*27e20*/  @!P0 SYNCS.PHASECHK.TRANS64 P0, [R3+URZ], R0 ;  /* 0x00000000030085a7 */ /* 0x000f24000800007f */
[----:B----4-:R-:W-:Y:S05]  /*27e30*/  @!P0 BRA `(.L_x_12014) ;  /* 0xfffffffc00f08947 */ /* 0x010fea000383ffff */
.L_x_11683:
[----:B------:R-:W-:Y:S05]  /*27e40*/  BSYNC B9 ;  /* 0x0000000000097941 */ /* 0x000fea0003800000 */
.L_x_11680:
[----:B------:R-:W-:Y:S05]  /*27e50*/  EXIT ;  /* 0x000000000000794d */ /* 0x000fea0003800000 */
.L_x_11701:
[----:B0-----:R0:W1:Y:S02]  /*27e60*/  SYNCS.PHASECHK.TRANS64.TRYWAIT P5, [R26+URZ+0x31c90], R93 ;  /* 0x031c905d1a0075a7 */ /* 0x00106400080a017f */
[----:B-1----:R-:W-:Y:S05]  /*27e70*/  @!P5 NANOSLEEP.SYNCS 0x989680 ;  /* 0x009896800000d95d */ /* 0x002fea0003900000 */
[----:B------:R-:W1:Y:S02]  /*27e80*/  @!P5 SYNCS.PHASECHK.TRANS64 P5, [R26+URZ+0x31c90], R93 ;  /* 0x031c905d1a00d5a7 */ /* 0x000e6400080a007f */
[----:B-1----:R-:W-:Y:S05]  /*27e90*/  @!P5 BRA `(.L_x_11701) ;  /* 0xfffffffc00f0d947 */ /* 0x002fea000383ffff */
[----:B------:R-:W-:Y:S05]  /*27ea0*/  BRA `(.L_x_12015) ;  /* 0xfffffdb400d47947 */ /* 0x000fea000383ffff */
.L_x_11729:
[----:B0-----:R0:W1:Y:S02]  /*27eb0*/  SYNCS.PHASECHK.TRANS64.TRYWAIT P5, [R26+URZ+0x31c90], R93 ;  /* 0x031c905d1a0075a7 */ /* 0x00106400080a017f */
[----:B-1----:R-:W-:Y:S05]  /*27ec0*/  @!P5 NANOSLEEP.SYNCS 0x989680 ;  /* 0x009896800000d95d */ /* 0x002fea0003900000 */
[----:B------:R-:W1:Y:S02]  /*27ed0*/  @!P5 SYNCS.PHASECHK.TRANS64 P5, [R26+URZ+0x31c90], R93 ;  /* 0x031c905d1a00d5a7 */ /* 0x000e6400080a007f */
[----:B-1----:R-:W-:Y:S05]  /*27ee0*/  @!P5 BRA `(.L_x_11729) ;  /* 0xfffffffc00f0d947 */ /* 0x002fea000383ffff */
[----:B------:R-:W-:Y:S05]  /*27ef0*/  BRA `(.L_x_12016) ;  /* 0xfffffdd0009c7947 */ /* 0x000fea000383ffff */
.L_x_11742:
[----:B0-----:R0:W1:Y:S02]  /*27f00*/  SYNCS.PHASECHK.TRANS64.TRYWAIT P4, [R26+URZ+0x31c90], R93 ;  /* 0x031c905d1a0075a7 */ /* 0x001064000808017f */
[----:B-1----:R-:W-:Y:S05]  /*27f10*/  @!P4 NANOSLEEP.SYNCS 0x989680 ;  /* 0x009896800000c95d */ /* 0x002fea0003900000 */
[----:B------:R-:W1:Y:S02]  /*27f20*/  @!P4 SYNCS.PHASECHK.TRANS64 P4, [R26+URZ+0x31c90], R93 ;  /* 0x031c905d1a00c5a7 */ /* 0x000e64000808007f */
[----:B-1----:R-:W-:Y:S05]  /*27f30*/  @!P4 BRA `(.L_x_11742) ;  /* 0xfffffffc00f0c947 */ /* 0x002fea000383ffff */
[----:B------:R-:W-:Y:S05]  /*27f40*/  BRA `(.L_x_12017) ;  /* 0xfffffdec00407947 */ /* 0x000fea000383ffff */
.L_x_11746:
[----:B--2---:R2:W3:Y:S02]  /*27f50*/  SYNCS.PHASECHK.TRANS64.TRYWAIT P3, [R26+URZ+0x31cb0], R93 ;  /* 0x031cb05d1a0075a7 */ /* 0x0044e4000806017f */
[----:B---3--:R-:W-:Y:S05]  /*27f60*/  @!P3 NANOSLEEP.SYNCS 0x989680 ;  /* 0x009896800000b95d */ /* 0x008fea0003900000 */
[----:B------:R-:W3:Y:S02]  /*27f70*/  @!P3 SYNCS.PHASECHK.TRANS64 P3, [R26+URZ+0x31cb0], R93 ;  /* 0x031cb05d1a00b5a7 */ /* 0x000ee4000806007f */
[----:B---3--:R-:W-:Y:S05]  /*27f80*/  @!P3 BRA `(.L_x_11746) ;  /* 0xfffffffc00f0b947 */ /* 0x008fea000383ffff */
[----:B------:R-:W-:Y:S05]  /*27f90*/  BRA `(.L_x_12018) ;  /* 0xfffffdec00dc7947 */ /* 0x000fea000383ffff */
.L_x_11754:
[----:B------:R-:W-:Y:S01]  /*27fa0*/  BSSY B0, `(.L_x_12019) ;  /* 0x0000007000007945 */ /* 0x000fe20003800000 */
[----:B------:R-:W-:Y:S02]  /*27fb0*/  IMAD.MOV.U32 R12, RZ, RZ, RZ ;  /* 0x000000ffff0c7224 */ /* 0x000fe400078e00ff */
[----:B------:R-:W-:Y:S02]  /*27fc0*/  IMAD.MOV.U32 R11, RZ, RZ, 0x1f ;  /* 0x0000001fff0b7424 */ /* 0x000fe400078e00ff */
[----:B------:R-:W-:-:S07]  /*27fd0*/  IMAD.MOV.U32 R15, RZ, RZ, -0x1 ;  /* 0xffffffffff0f7424 */ /* 0x000fce00078e00ff */
[----:B-----5:R-:W-:Y:S05]  /*27fe0*/  WARPSYNC.COLLECTIVE R15, `(.L_x_12020) ;  /* 0x000000000f087348 */ /* 0x020fea0003c00000 */
[----:B------:R0:W1:Y:S02]  /*27ff0*/  SHFL.IDX P6, R14, R13, R12, R11 ;  /* 0x0000000c0d0e7389 */ /* 0x00006400000c000b */
[----:B01---5:R-:W-:Y:S01]  /*28000*/  ENDCOLLECTIVE ;  /* 0x000000000000791b */ /* 0x023fe20003800000 */
.L_x_12020:
[----:B------:R-:W-:Y:S05]  /*28010*/  BSYNC B0 ;  /* 0x0000000000007941 */ /* 0x000fea0003800000 */
.L_x_12019:
[----:B------:R0:W-:Y:S01]  /*28020*/  STL [R1+0x5c], R14 ;  /* 0x00005c0e01007387 */ /* 0x0001e20000100800 */
[----:B------:R-:W-:Y:S05]  /*28030*/  BRA `(.L_x_12021) ;  /* 0xfffffdf8002c7947 */ /* 0x000fea000383ffff */
.L_x_11765:
[----:B------:R-:W-:Y:S01]  /*28040*/  BSSY B1, `(.L_x_12022) ;  /* 0x0000007000017945 */ /* 0x000fe20003800000 */
[----:B------:R-:W-:Y:S02]  /*28050*/  IMAD.MOV.U32 R12, RZ, RZ, RZ ;  /* 0x000000ffff0c7224 */ /* 0x000fe400078e00ff */
[----:B------:R-:W-:Y:S02]  /*28060*/  IMAD.MOV.U32 R11, RZ, RZ, 0x1e1f ;  /* 0x00001e1fff0b7424 */ /* 0x000fe400078e00ff */
[----:B------:R-:W-:-:S07]  /*28070*/  IMAD.MOV.U32 R15, RZ, RZ, -0x1 ;  /* 0xffffffffff0f7424 */ /* 0x000fce00078e00ff */
[----:B0-----:R-:W-:Y:S05]  /*28080*/  WARPSYNC.COLLECTIVE R15, `(.L_x_12023) ;  /* 0x000000000f087348 */ /* 0x001fea0003c00000 */
[----:B0-----:R0:W1:Y:S02]  /*28090*/  SHFL.IDX P6, R14, R13, R12, R11 ;  /* 0x0000000c0d0e7389 */ /* 0x00106400000c000b */
[----:B01----:R-:W-:Y:S01]  /*280a0*/  ENDCOLLECTIVE ;  /* 0x000000000000791b */ /* 0x003fe20003800000 */
.L_x_12023:
[----:B------:R-:W-:Y:S05]  /*280b0*/  BSYNC B1 ;  /* 0x0000000000017941 */ /* 0x000fea0003800000 */
.L_x_12022:
        /* <DEDUP_REMOVED lines=8> */
.L_x_12024:
[----:B------:R-:W-:Y:S02]  /*28140*/  IMAD.MOV.U32 R13, RZ, RZ, R5 ;  /* 0x000000ffff0d7224 */ /* 0x000fe400078e0005 */
[----:B------:R-:W-:-:S07]  /*28150*/  IMAD.MOV.U32 R0, RZ, RZ, R14 ;  /* 0x000000ffff007224 */ /* 0x000fce00078e000e */
[----:B------:R-:W-:Y:S05]  /*28160*/  WARPSYNC.COLLECTIVE R15, `(.L_x_12025) ;  /* 0x000000000f087348 */ /* 0x000fea0003c00000 */
[----:B------:R0:W1:Y:S02]  /*28170*/  SHFL.IDX P6, R14, R13, R12, R11 ;  /* 0x0000000c0d0e7389 */ /* 0x00006400000c000b */
[----:B01----:R-:W-:Y:S01]  /*28180*/  ENDCOLLECTIVE ;  /* 0x000000000000791b */ /* 0x003fe20003800000 */
.L_x_12025:
[----:B------:R-:W-:Y:S02]  /*28190*/  IMAD.MOV.U32 R13, RZ, RZ, R4 ;  /* 0x000000ffff0d7224 */ /* 0x000fe400078e0004 */
[----:B------:R-:W-:-:S07]  /*281a0*/  IMAD.MOV.U32 R5, RZ, RZ, R14 ;  /* 0x000000ffff057224 */ /* 0x000fce00078e000e */
[----:B------:R-:W-:Y:S05]  /*281b0*/  WARPSYNC.COLLECTIVE R15, `(.L_x_12026) ;  /* 0x000000000f087348 */ /* 0x000fea0003c00000 */
[----:B------:R0:W1:Y:S02]  /*281c0*/  SHFL.IDX P6, R14, R13, R12, R11 ;  /* 0x0000000c0d0e7389 */ /* 0x00006400000c000b */
[----:B01----:R-:W-:Y:S01]  /*281d0*/  ENDCOLLECTIVE ;  /* 0x000000000000791b */ /* 0x003fe20003800000 */
.L_x_12026:
[----:B------:R-:W-:Y:S01]  /*281e0*/  IMAD.MOV.U32 R4, RZ, RZ, R14 ;  /* 0x000000ffff047224 */ /* 0x000fe200078e000e */
[----:B------:R-:W-:Y:S06]  /*281f0*/  BRA `(.L_x_12027) ;  /* 0xfffffdfc00a47947 */ /* 0x000fec000383ffff */
.L_x_11769:
[----:B0-----:R0:W1:Y:S02]  /*28200*/  SYNCS.PHASECHK.TRANS64.TRYWAIT P1, [R16+URZ+0x31c00], R3 ;  /* 0x031c0003100075a7 */ /* 0x001064000802017f */
[----:B-1----:R-:W-:Y:S05]  /*28210*/  @!P1 NANOSLEEP.SYNCS 0x989680 ;  /* 0x009896800000995d */ /* 0x002fea0003900000 */
[----:B------:R-:W1:Y:S02]  /*28220*/  @!P1 SYNCS.PHASECHK.TRANS64 P1, [R16+URZ+0x31c00], R3 ;  /* 0x031c0003100095a7 */ /* 0x000e64000802007f */
[----:B-1----:R-:W-:Y:S05]  /*28230*/  @!P1 BRA `(.L_x_11769) ;  /* 0xfffffffc00f09947 */ /* 0x002fea000383ffff */
[----:B------:R-:W-:Y:S05]  /*28240*/  BRA `(.L_x_12028) ;  /* 0xfffffe0400f07947 */ /* 0x000fea000383ffff */
.L_x_11781:
[----:B------:R-:W-:Y:S01]  /*28250*/  BSSY B1, `(.L_x_12029) ;  /* 0x0000007000017945 */ /* 0x000fe20003800000 */
[----:B------:R-:W-:Y:S02]  /*28260*/  IMAD.MOV.U32 R12, RZ, RZ, RZ ;  /* 0x000000ffff0c7224 */ /* 0x000fe400078e00ff */
[----:B------:R-:W-:Y:S02]  /*28270*/  IMAD.MOV.U32 R11, RZ, RZ, 0x1e1f ;  /* 0x00001e1fff0b7424 */ /* 0x000fe400078e00ff */
[----:B------:R-:W-:-:S07]  /*28280*/  IMAD.MOV.U32 R15, RZ, RZ, -0x1 ;  /* 0xffffffffff0f7424 */ /* 0x000fce00078e00ff */
[----:B0-----:R-:W-:Y:S05]  /*28290*/  WARPSYNC.COLLECTIVE R15, `(.L_x_12030) ;  /* 0x000000000f087348 */ /* 0x001fea0003c00000 */
[----:B0-----:R0:W1:Y:S02]  /*282a0*/  SHFL.IDX P6, R14, R13, R12, R11 ;  /* 0x0000000c0d0e7389 */ /* 0x00106400000c000b */
[----:B01----:R-:W-:Y:S01]  /*282b0*/  ENDCOLLECTIVE ;  /* 0x000000000000791b */ /* 0x003fe20003800000 */
.L_x_12030:
[----:B------:R-:W-:Y:S05]  /*282c0*/  BSYNC B1 ;  /* 0x0000000000017941 */ /* 0x000fea0003800000 */
.L_x_12029:
        /* <DEDUP_REMOVED lines=8> */
.L_x_12031:
[----:B------:R-:W-:Y:S02]  /*28350*/  IMAD.MOV.U32 R21, RZ, RZ, R3 ;  /* 0x000000ffff157224 */ /* 0x000fe400078e0003 */
[----:B------:R-:W-:Y:S02]  /*28360*/  IMAD.MOV.U32 R13, RZ, RZ, R5 ;  /* 0x000000ffff0d7224 */ /* 0x000fe400078e0005 */
[----:B------:R-:W-:-:S07]  /*28370*/  IMAD.MOV.U32 R0, RZ, RZ, R14 ;  /* 0x000000ffff007224 */ /* 0x000fce00078e000e */
[----:B------:R-:W-:Y:S05]  /*28380*/  WARPSYNC.COLLECTIVE R15, `(.L_x_12032) ;  /* 0x000000000f087348 */ /* 0x000fea0003c00000 */
[----:B------:R0:W1:Y:S02]  /*28390*/  SHFL.IDX P6, R14, R13, R12, R11 ;  /* 0x0000000c0d0e7389 */ /* 0x00006400000c000b */
[----:B01----:R-:W-:Y:S01]  /*283a0*/  ENDCOLLECTIVE ;  /* 0x000000000000791b */ /* 0x003fe20003800000 */
.L_x_12032:
[----:B------:R-:W-:Y:S02]  /*283b0*/  IMAD.MOV.U32 R20, RZ, RZ, R0 ;  /* 0x000000ffff147224 */ /* 0x000fe400078e0000 */
[----:B------:R-:W-:Y:S02]  /*283c0*/  IMAD.MOV.U32 R13, RZ, RZ, R4 ;  /* 0x000000ffff0d7224 */ /* 0x000fe400078e0004 */
[----:B------:R-:W-:-:S07]  /*283d0*/  IMAD.MOV.U32 R5, RZ, RZ, R14 ;  /* 0x000000ffff057224 */ /* 0x000fce00078e000e */
[----:B------:R-:W-:Y:S05]  /*283e0*/  WARPSYNC.COLLECTIVE R15, `(.L_x_12033) ;  /* 0x000000000f087348 */ /* 0x000fea0003c00000 */
[----:B------:R0:W1:Y:S02]  /*283f0*/  SHFL.IDX P6, R14, R13, R12, R11 ;  /* 0x0000000c0d0e7389 */ /* 0x00006400000c000b */
[----:B01----:R-:W-:Y:S01]  /*28400*/  ENDCOLLECTIVE ;  /* 0x000000000000791b */ /* 0x003fe20003800000 */
.L_x_12033:
[----:B------:R-:W-:Y:S05]  /*28410*/  BRA `(.L_x_12034) ;  /* 0xfffffe1c00107947 */ /* 0x000fea000383ffff */
.L_x_11785:
[----:B0-----:R0:W1:Y:S02]  /*28420*/  SYNCS.PHASECHK.TRANS64.TRYWAIT P1, [R16+URZ+0x31c00], R3 ;  /* 0x031c0003100075a7 */ /* 0x001064000802017f */
[----:B-1----:R-:W-:Y:S05]  /*28430*/  @!P1 NANOSLEEP.SYNCS 0x989680 ;  /* 0x009896800000995d */ /* 0x002fea0003900000 */
[----:B------:R-:W1:Y:S02]  /*28440*/  @!P1 SYNCS.PHASECHK.TRANS64 P1, [R16+URZ+0x31c00], R3 ;  /* 0x031c0003100095a7 */ /* 0x000e64000802007f */
[----:B-1----:R-:W-:Y:S05]  /*28450*/  @!P1 BRA `(.L_x_11785) ;  /* 0xfffffffc00f09947 */ /* 0x002fea000383ffff */
[----:B------:R-:W-:Y:S05]  /*28460*/  BRA `(.L_x_12035) ;  /* 0xfffffe2000e07947 */ /* 0x000fea000383ffff */
.L_x_11793:
[----:B-1----:R1:W2:Y:S02]  /*28470*/  SYNCS.PHASECHK.TRANS64.TRYWAIT P2, [R0+URZ+0x31c30], R3 ;  /* 0x031c3003000075a7 */ /* 0x0022a4000804017f */
[----:B--2---:R-:W-:Y:S05]  /*28480*/  @!P2 NANOSLEEP.SYNCS 0x989680 ;  /* 0x009896800000a95d */ /* 0x004fea0003900000 */
[----:B------:R-:W2:Y:S02]  /*28490*/  @!P2 SYNCS.PHASECHK.TRANS64 P2, [R0+URZ+0x31c30], R3 ;  /* 0x031c30030000a5a7 */ /* 0x000ea4000804007f */
[----:B--2---:R-:W-:Y:S05]  /*284a0*/  @!P2 BRA `(.L_x_11793) ;  /* 0xfffffffc00f0a947 */ /* 0x004fea000383ffff */
[----:B------:R-:W-:Y:S05]  /*284b0*/  BRA `(.L_x_11792) ;  /* 0xfffffe3800d47947 */ /* 0x000fea000383ffff */
.L_x_11799:
[----:B--2---:R2:W3:Y:S02]  /*284c0*/  SYNCS.PHASECHK.TRANS64.TRYWAIT P3, [R20+URZ+0x31c30], R21 ;  /* 0x031c3015140075a7 */ /* 0x0044e4000806017f */
[----:B---3--:R-:W-:Y:S05]  /*284d0*/  @!P3 NANOSLEEP.SYNCS 0x989680 ;  /* 0x009896800000b95d */ /* 0x008fea0003900000 */
[----:B------:R-:W3:Y:S02]  /*284e0*/  @!P3 SYNCS.PHASECHK.TRANS64 P3, [R20+URZ+0x31c30], R21 ;  /* 0x031c30151400b5a7 */ /* 0x000ee4000806007f */
[----:B---3--:R-:W-:Y:S05]  /*284f0*/  @!P3 BRA `(.L_x_11799) ;  /* 0xfffffffc00f0b947 */ /* 0x008fea000383ffff */
[----:B------:R-:W-:Y:S05]  /*28500*/  BRA `(.L_x_11798) ;  /* 0xfffffe8800147947 */ /* 0x000fea000383ffff */
.L_x_11804:
[----:B--2---:R2:W3:Y:S02]  /*28510*/  SYNCS.PHASECHK.TRANS64.TRYWAIT P2, [R21+URZ+0x31c50], R20 ;  /* 0x031c5014150075a7 */ /* 0x0044e4000804017f */
[----:B---3--:R-:W-:Y:S05]  /*28520*/  @!P2 NANOSLEEP.SYNCS 0x989680 ;  /* 0x009896800000a95d */ /* 0x008fea0003900000 */
[----:B------:R-:W3:Y:S02]  /*28530*/  @!P2 SYNCS.PHASECHK.TRANS64 P2, [R21+URZ+0x31c50], R20 ;  /* 0x031c50141500a5a7 */ /* 0x000ee4000804007f */
[----:B---3--:R-:W-:Y:S05]  /*28540*/  @!P2 BRA `(.L_x_11804) ;  /* 0xfffffffc00f0a947 */ /* 0x008fea000383ffff */
[----:B------:R-:W-:Y:S05]  /*28550*/  BRA `(.L_x_11803) ;  /* 0xfffffeac00247947 */ /* 0x000fea000383ffff */
.L_x_11811:
[----:B--2---:R2:W3:Y:S02]  /*28560*/  SYNCS.PHASECHK.TRANS64.TRYWAIT P3, [R20+URZ+0x31c30], R21 ;  /* 0x031c3015140075a7 */ /* 0x0044e4000806017f */
[----:B---3--:R-:W-:Y:S05]  /*28570*/  @!P3 NANOSLEEP.SYNCS 0x989680 ;  /* 0x009896800000b95d */ /* 0x008fea0003900000 */
[----:B------:R-:W3:Y:S02]  /*28580*/  @!P3 SYNCS.PHASECHK.TRANS64 P3, [R20+URZ+0x31c30], R21 ;  /* 0x031c30151400b5a7 */ /* 0x000ee4000806007f */
[----:B---3--:R-:W-:Y:S05]  /*28590*/  @!P3 BRA `(.L_x_11811) ;  /* 0xfffffffc00f0b947 */ /* 0x008fea000383ffff */
[----:B------:R-:W-:Y:S05]  /*285a0*/  BRA `(.L_x_11810) ;  /* 0xfffffee400087947 */ /* 0x000fea000383ffff */
.L_x_11816:
[----:B--2---:R2:W3:Y:S02]  /*285b0*/  SYNCS.PHASECHK.TRANS64.TRYWAIT P2, [R21+URZ+0x31c50], R20 ;  /* 0x031c5014150075a7 */ /* 0x0044e4000804017f */
[----:B---3--:R-:W-:Y:S05]  /*285c0*/  @!P2 NANOSLEEP.SYNCS 0x989680 ;  /* 0x009896800000a95d */ /* 0x008fea0003900000 */
[----:B------:R-:W3:Y:S02]  /*285d0*/  @!P2 SYNCS.PHASECHK.TRANS64 P2, [R21+URZ+0x31c50], R20 ;  /* 0x031c50141500a5a7 */ /* 0x000ee4000804007f */
[----:B---3--:R-:W-:Y:S05]  /*285e0*/  @!P2 BRA `(.L_x_11816) ;  /* 0xfffffffc00f0a947 */ /* 0x008fea000383ffff */
[----:B------:R-:W-:Y:S05]  /*285f0*/  BRA `(.L_x_11815) ;  /* 0xffffff0800107947 */ /* 0x000fea000383ffff */
.L_x_11821:
[----:B-1----:R1:W2:Y:S02]  /*28600*/  SYNCS.PHASECHK.TRANS64.TRYWAIT P1, [R0+URZ+0x31c50], R3 ;  /* 0x031c5003000075a7 */ /* 0x0022a4000802017f */
[----:B--2---:R-:W-:Y:S05]  /*28610*/  @!P1 NANOSLEEP.SYNCS 0x989680 ;  /* 0x009896800000995d */ /* 0x004fea0003900000 */
[----:B------:R-:W2:Y:S02]  /*28620*/  @!P1 SYNCS.PHASECHK.TRANS64 P1, [R0+URZ+0x31c50], R3 ;  /* 0x031c5003000095a7 */ /* 0x000ea4000802007f */
[----:B--2---:R-:W-:Y:S05]  /*28630*/  @!P1 BRA `(.L_x_11821) ;  /* 0xfffffffc00f09947 */ /* 0x004fea000383ffff */
[----:B------:R-:W-:Y:S05]  /*28640*/  BRA `(.L_x_11820) ;  /* 0xffffff3400247947 */ /* 0x000fea000383ffff */
.L_x_11826:
[----:B------:R-:W-:Y:S02]  /*28650*/  IMAD.MOV.U32 R13, RZ, RZ, R2 ;  /* 0x000000ffff0d7224 */ /* 0x000fe400078e0002 */
[----:B------:R-:W-:Y:S02]  /*28660*/  IMAD.MOV.U32 R12, RZ, RZ, RZ ;  /* 0x000000ffff0c7224 */ /* 0x000fe400078e00ff */
[----:B------:R-:W-:Y:S02]  /*28670*/  IMAD.MOV.U32 R11, RZ, RZ, 0x1c1f ;  /* 0x00001c1fff0b7424 */ /* 0x000fe400078e00ff */
[----:B------:R-:W-:-:S07]  /*28680*/  IMAD.MOV.U32 R15, RZ, RZ, -0x1 ;  /* 0xffffffffff0f7424 */ /* 0x000fce00078e00ff */
[----:B-----5:R-:W-:Y:S05]  /*28690*/  WARPSYNC.COLLECTIVE R15, `(.L_x_12036) ;  /* 0x000000000f087348 */ /* 0x020fea0003c00000 */
[----:B------:R0:W1:Y:S02]  /*286a0*/  SHFL.IDX P6, R14, R13, R12, R11 ;  /* 0x0000000c0d0e7389 */ /* 0x00006400000c000b */
[----:B01---5:R-:W-:Y:S01]  /*286b0*/  ENDCOLLECTIVE ;  /* 0x000000000000791b */ /* 0x023fe20003800000 */
.L_x_12036:
[----:B------:R-:W-:Y:S02]  /*286c0*/  IMAD.MOV.U32 R13, RZ, RZ, R0 ;  /* 0x000000ffff0d7224 */ /* 0x000fe400078e0000 */
[----:B------:R-:W-:-:S07]  /*286d0*/  IMAD.MOV.U32 R3, RZ, RZ, R14 ;  /* 0x000000ffff037224 */ /* 0x000fce00078e000e */
[----:B------:R-:W-:Y:S05]  /*286e0*/  WARPSYNC.COLLECTIVE R15, `(.L_x_12037) ;  /* 0x000000000f087348 */ /* 0x000fea0003c00000 */
[----:B------:R0:W1:Y:S02]  /*286f0*/  SHFL.IDX P6, R14, R13, R12, R11 ;  /* 0x0000000c0d0e7389 */ /* 0x00006400000c000b */
[----:B01----:R-:W-:Y:S01]  /*28700*/  ENDCOLLECTIVE ;  /* 0x000000000000791b */ /* 0x003fe20003800000 */
.L_x_12037:
[----:B------:R-:W-:Y:S05]  /*28710*/  BRA `(.L_x_12038) ;  /* 0xffffff5000387947 */ /* 0x000fea000383ffff */
.L_x_11829:
        /* <DEDUP_REMOVED lines=8> */
.L_x_12040:
[----:B------:R-:W-:Y:S05]  /*287a0*/  BSYNC B1 ;  /* 0x0000000000017941 */ /* 0x000fea0003800000 */
.L_x_12039:
        /* <DEDUP_REMOVED lines=8> */
.L_x_12041:
[----:B------:R-:W-:Y:S05]  /*28830*/  BRA `(.L_x_12042) ;  /* 0xffffff50004c7947 */ /* 0x000fea000383ffff */
.L_x_11831:
[----:B------:R-:W-:Y:S02]  /*28840*/  IMAD.MOV.U32 R13, RZ, RZ, R2 ;  /* 0x000000ffff0d7224 */ /* 0x000fe400078e0002 */
[----:B------:R-:W-:Y:S02]  /*28850*/  IMAD.MOV.U32 R12, RZ, RZ, RZ ;  /* 0x000000ffff0c7224 */ /* 0x000fe400078e00ff */
[----:B------:R-:W-:Y:S02]  /*28860*/  IMAD.MOV.U32 R11, RZ, RZ, 0x1c1f ;  /* 0x00001c1fff0b7424 */ /* 0x000fe400078e00ff */
[----:B------:R-:W-:-:S07]  /*28870*/  IMAD.MOV.U32 R15, RZ, RZ, -0x1 ;  /* 0xffffffffff0f7424 */ /* 0x000fce00078e00ff */
[----:B------:R-:W-:Y:S05]  /*28880*/  WARPSYNC.COLLECTIVE R15, `(.L_x_12043) ;  /* 0x000000000f087348 */ /* 0x000fea0003c00000 */
[----:B------:R0:W1:Y:S02]  /*28890*/  SHFL.IDX P6, R14, R13, R12, R11 ;  /* 0x0000000c0d0e7389 */ /* 0x00006400000c000b */
[----:B01----:R-:W-:Y:S01]  /*288a0*/  ENDCOLLECTIVE ;  /* 0x000000000000791b */ /* 0x003fe20003800000 */
.L_x_12043:
[----:B------:R-:W-:Y:S02]  /*288b0*/  IMAD.MOV.U32 R13, RZ, RZ, R0 ;  /* 0x000000ffff0d7224 */ /* 0x000fe400078e0000 */
[----:B------:R-:W-:-:S07]  /*288c0*/  IMAD.MOV.U32 R3, RZ, RZ, R14 ;  /* 0x000000ffff037224 */ /* 0x000fce00078e000e */
[----:B------:R-:W-:Y:S05]  /*288d0*/  WARPSYNC.COLLECTIVE R15, `(.L_x_12044) ;  /* 0x000000000f087348 */ /* 0x000fea0003c00000 */
[----:B------:R0:W1:Y:S02]  /*288e0*/  SHFL.IDX P6, R14, R13, R12, R11 ;  /* 0x0000000c0d0e7389 */ /* 0x00006400000c000b */
[----:B01----:R-:W-:Y:S01]  /*288f0*/  ENDCOLLECTIVE ;  /* 0x000000000000791b */ /* 0x003fe20003800000 */
.L_x_12044:
[----:B------:R-:W-:Y:S05]  /*28900*/  BRA `(.L_x_12045) ;  /* 0xffffff5400207947 */ /* 0x000fea000383ffff */
.L_x_11834:
        /* <DEDUP_REMOVED lines=8> */
.L_x_12047:
[----:B------:R-:W-:Y:S05]  /*28990*/  BSYNC B1 ;  /* 0x0000000000017941 */ /* 0x000fea0003800000 */
.L_x_12046:
        /* <DEDUP_REMOVED lines=8> */
.L_x_12048:
[----:B------:R-:W-:Y:S05]  /*28a20*/  BRA `(.L_x_12049) ;  /* 0xffffff58001c7947 */ /* 0x000fea000383ffff */
.L_x_11838:
[----:B------:R-:W-:Y:S02]  /*28a30*/  IMAD.MOV.U32 R13, RZ, RZ, R2 ;  /* 0x000000ffff0d7224 */ /* 0x000fe400078e0002 */
[----:B------:R-:W-:Y:S02]  /*28a40*/  IMAD.MOV.U32 R12, RZ, RZ, RZ ;  /* 0x000000ffff0c7224 */ /* 0x000fe400078e00ff */
[----:B------:R-:W-:Y:S02]  /*28a50*/  IMAD.MOV.U32 R11, RZ, RZ, 0x1c1f ;  /* 0x00001c1fff0b7424 */ /* 0x000fe400078e00ff */
[----:B------:R-:W-:-:S07]  /*28a60*/  IMAD.MOV.U32 R15, RZ, RZ, -0x1 ;  /* 0xffffffffff0f7424 */ /* 0x000fce00078e00ff */
[----:B-1----:R-:W-:Y:S05]  /*28a70*/  WARPSYNC.COLLECTIVE R15, `(.L_x_12050) ;  /* 0x000000000f087348 */ /* 0x002fea0003c00000 */
[----:B------:R0:W2:Y:S02]  /*28a80*/  SHFL.IDX P6, R14, R13, R12, R11 ;  /* 0x0000000c0d0e7389 */ /* 0x0000a400000c000b */
[----:B012---:R-:W-:Y:S01]  /*28a90*/  ENDCOLLECTIVE ;  /* 0x000000000000791b */ /* 0x007fe20003800000 */
.L_x_12050:
[----:B------:R-:W-:Y:S02]  /*28aa0*/  IMAD.MOV.U32 R13, RZ, RZ, R0 ;  /* 0x000000ffff0d7224 */ /* 0x000fe400078e0000 */
[----:B------:R-:W-:-:S07]  /*28ab0*/  IMAD.MOV.U32 R3, RZ, RZ, R14 ;  /* 0x000000ffff037224 */ /* 0x000fce00078e000e */
[----:B------:R-:W-:Y:S05]  /*28ac0*/  WARPSYNC.COLLECTIVE R15, `(.L_x_12051) ;  /* 0x000000000f087348 */ /* 0x000fea0003c00000 */
[----:B------:R0:W1:Y:S02]  /*28ad0*/  SHFL.IDX P6, R14, R13, R12, R11 ;  /* 0x0000000c0d0e7389 */ /* 0x00006400000c000b */
[----:B01----:R-:W-:Y:S01]  /*28ae0*/  ENDCOLLECTIVE ;  /* 0x000000000000791b */ /* 0x003fe20003800000 */
.L_x_12051:
[----:B------:R-:W-:Y:S05]  /*28af0*/  BRA `(.L_x_12052) ;  /* 0xffffff6400707947 */ /* 0x000fea000383ffff */
.L_x_11841:
        /* <DEDUP_REMOVED lines=8> */
.L_x_12054:
[----:B------:R-:W-:Y:S05]  /*28b80*/  BSYNC B1 ;  /* 0x0000000000017941 */ /* 0x000fea0003800000 */
.L_x_12053:
        /* <DEDUP_REMOVED lines=8> */
.L_x_12055:
[----:B------:R-:W-:Y:S05]  /*28c10*/  BRA `(.L_x_12056) ;  /* 0xffffff6400887947 */ /* 0x000fea000383ffff */
.L_x_11860:
[----:B------:R-:W0:Y:S01]  /*28c20*/  S2R R7, SR_TID.X ;  /* 0x0000000000077919 */ /* 0x000e220000002100 */
[----:B------:R-:W-:Y:S01]  /*28c30*/  BSSY B1, `(.L_x_12057) ;  /* 0x000000a000017945 */ /* 0x000fe20003800000 */
[----:B------:R-:W-:Y:S02]  /*28c40*/  IMAD.MOV.U32 R12, RZ, RZ, RZ ;  /* 0x000000ffff0c7224 */ /* 0x000fe400078e00ff */
[----:B-1----:R-:W-:Y:S02]  /*28c50*/  IMAD.MOV.U32 R11, RZ, RZ, 0x1f ;  /* 0x0000001fff0b7424 */ /* 0x002fe400078e00ff */
[----:B------:R-:W-:Y:S01]  /*28c60*/  IMAD.MOV.U32 R15, RZ, RZ, -0x1 ;  /* 0xffffffffff0f7424 */ /* 0x000fe200078e00ff */
[----:B0-----:R-:W-:-:S04]  /*28c70*/  SHF.R.U32.HI R7, RZ, 0x5, R7 ;  /* 0x00000005ff077819 */ /* 0x001fc80000011607 */
[----:B------:R-:W-:-:S05]  /*28c80*/  LOP3.LUT R7, R7, 0x3, RZ, 0xc0, !PT ;  /* 0x0000000307077812 */ /* 0x000fca00078ec0ff */
[----:B------:R-:W-:-:S07]  /*28c90*/  IMAD.MOV.U32 R13, RZ, RZ, R7 ;  /* 0x000000ffff0d7224 */ /* 0x000fce00078e0007 */
[----:B------:R-:W-:Y:S05]  /*28ca0*/  WARPSYNC.COLLECTIVE R15, `(.L_x_12058) ;  /* 0x000000000f087348 */ /* 0x000fea0003c00000 */
[----:B------:R0:W1:Y:S02]  /*28cb0*/  SHFL.IDX P6, R14, R13, R12, R11 ;  /* 0x0000000c0d0e7389 */ /* 0x00006400000c000b */
[----:B01----:R-:W-:Y:S01]  /*28cc0*/  ENDCOLLECTIVE ;  /* 0x000000000000791b */ /* 0x003fe20003800000 */
.L_x_12058:
[----:B------:R-:W-:Y:S05]  /*28cd0*/  BSYNC B1 ;  /* 0x0000000000017941 */ /* 0x000fea0003800000 */
.L_x_12057:
[----:B------:R-:W-:Y:S05]  /*28ce0*/  BRA `(.L_x_12059) ;  /* 0xffffff8400007947 */ /* 0x000fea000383ffff */
.L_x_11862:
[----:B------:R-:W-:Y:S01]  /*28cf0*/  BSSY B1, `(.L_x_12060) ;  /* 0x0000006000017945 */ /* 0x000fe20003800000 */
[----:B------:R-:W-:-:S07]  /*28d00*/  IMAD.MOV.U32 R15, RZ, RZ, -0x1 ;  /* 0xffffffffff0f7424 */ /* 0x000fce00078e00ff */
[----:B01----:R-:W-:Y:S05]  /*28d10*/  WARPSYNC.COLLECTIVE R15, `(.L_x_12061) ;  /* 0x000000000f0c7348 */ /* 0x003fea0003c00000 */
[----:B------:R-:W-:Y:S02]  /*28d20*/  ELECT P6, UR62, PT ;  /* 0x00000000003e782f */ /* 0x000fe400038c0000 */
[----:B------:R-:W-:Y:S01]  /*28d30*/  MOV R14, UR62 ;  /* 0x0000003e000e7c02 */ /* 0x000fe20008000f00 */
[----:B01----:R-:W-:Y:S10]  /*28d40*/  ENDCOLLECTIVE ;  /* 0x000000000000791b */ /* 0x003ff40003800000 */
.L_x_12061:
[----:B------:R-:W-:Y:S05]  /*28d50*/  BSYNC B1 ;  /* 0x0000000000017941 */ /* 0x000fea0003800000 */
.L_x_12060:
[----:B------:R-:W-:Y:S01]  /*28d60*/  PLOP3.LUT P2, PT, P6, PT, PT, 0x80, 0x0 ;  /* 0x000000000000781c */ /* 0x000fe2000374f070 */
[----:B------:R-:W-:-:S12]  /*28d70*/  BRA `(.L_x_11861) ;  /* 0xffffff8000f47947 */ /* 0x000fd8000383ffff */
.L_x_11864:
[----:B0-----:R0:W2:Y:S02]  /*28d80*/  SYNCS.PHASECHK.TRANS64.TRYWAIT P0, [R16+URZ+0x31c20], R6 ;  /* 0x031c2006100075a7 */ /* 0x0010a4000800017f */
[----:B--2---:R-:W-:Y:S05]  /*28d90*/  @!P0 NANOSLEEP.SYNCS 0x989680 ;  /* 0x009896800000895d */ /* 0x004fea0003900000 */
[----:B------:R-:W2:Y:S02]  /*28da0*/  @!P0 SYNCS.PHASECHK.TRANS64 P0, [R16+URZ+0x31c20], R6 ;  /* 0x031c2006100085a7 */ /* 0x000ea4000800007f */
[----:B--2---:R-:W-:Y:S05]  /*28db0*/  @!P0 BRA `(.L_x_11864) ;  /* 0xfffffffc00f08947 */ /* 0x004fea000383ffff */
[----:B------:R-:W-:Y:S05]  /*28dc0*/  BRA `(.L_x_12062) ;  /* 0xffffff8400047947 */ /* 0x000fea000383ffff */
.L_x_11868:
[----:B-1----:R1:W2:Y:S02]  /*28dd0*/  SYNCS.PHASECHK.TRANS64.TRYWAIT P0, [R9+URZ+0x31ca0], R11 ;  /* 0x031ca00b090075a7 */ /* 0x0022a4000800017f */
[----:B--2---:R-:W-:Y:S05]  /*28de0*/  @!P0 NANOSLEEP.SYNCS 0x989680 ;  /* 0x009896800000895d */ /* 0x004fea0003900000 */
[----:B------:R-:W2:Y:S02]  /*28df0*/  @!P0 SYNCS.PHASECHK.TRANS64 P0, [R9+URZ+0x31ca0], R11 ;  /* 0x031ca00b090085a7 */ /* 0x000ea4000800007f */
[----:B--2---:R-:W-:Y:S05]  /*28e00*/  @!P0 BRA `(.L_x_11868) ;  /* 0xfffffffc00f08947 */ /* 0x004fea000383ffff */
[----:B------:R-:W-:Y:S05]  /*28e10*/  BRA `(.L_x_12063) ;  /* 0xffffff8400247947 */ /* 0x000fea000383ffff */
.L_x_11875:
[----:B0-----:R0:W2:Y:S02]  /*28e20*/  SYNCS.PHASECHK.TRANS64.TRYWAIT P0, [R9+URZ+0x31cc0], R11 ;  /* 0x031cc00b090075a7 */ /* 0x0010a4000800017f */
[----:B--2---:R-:W-:Y:S05]  /*28e30*/  @!P0 NANOSLEEP.SYNCS 0x989680 ;  /* 0x009896800000895d */ /* 0x004fea0003900000 */
[----:B------:R-:W2:Y:S02]  /*28e40*/  @!P0 SYNCS.PHASECHK.TRANS64 P0, [R9+URZ+0x31cc0], R11 ;  /* 0x031cc00b090085a7 */ /* 0x000ea4000800007f */
[----:B--2---:R-:W-:Y:S05]  /*28e50*/  @!P0 BRA `(.L_x_11875) ;  /* 0xfffffffc00f08947 */ /* 0x004fea000383ffff */
[----:B------:R-:W-:Y:S05]  /*28e60*/  BRA `(.L_x_12064) ;  /* 0xffffff88001c7947 */ /* 0x000fea000383ffff */
.L_x_11884:
[----:B0-----:R0:W2:Y:S02]  /*28e70*/  SYNCS.PHASECHK.TRANS64.TRYWAIT P0, [R9+URZ+0x31ca0], R8 ;  /* 0x031ca008090075a7 */ /* 0x0010a4000800017f */
[----:B--2---:R-:W-:Y:S05]  /*28e80*/  @!P0 NANOSLEEP.SYNCS 0x989680 ;  /* 0x009896800000895d */ /* 0x004fea0003900000 */
[----:B------:R-:W2:Y:S02]  /*28e90*/  @!P0 SYNCS.PHASECHK.TRANS64 P0, [R9+URZ+0x31ca0], R8 ;  /* 0x031ca008090085a7 */ /* 0x000ea4000800007f */
[----:B--2---:R-:W-:Y:S05]  /*28ea0*/  @!P0 BRA `(.L_x_11884) ;  /* 0xfffffffc00f08947 */ /* 0x004fea000383ffff */
[----:B------:R-:W-:Y:S05]  /*28eb0*/  BRA `(.L_x_12065) ;  /* 0xffffff8c00607947 */ /* 0x000fea000383ffff */
.L_x_11891:
[----:B-1----:R1:W2:Y:S02]  /*28ec0*/  SYNCS.PHASECHK.TRANS64.TRYWAIT P0, [R9+URZ+0x31cc0], R8 ;  /* 0x031cc008090075a7 */ /* 0x0022a4000800017f */
[----:B--2---:R-:W-:Y:S05]  /*28ed0*/  @!P0 NANOSLEEP.SYNCS 0x989680 ;  /* 0x009896800000895d */ /* 0x004fea0003900000 */
[----:B------:R-:W2:Y:S02]  /*28ee0*/  @!P0 SYNCS.PHASECHK.TRANS64 P0, [R9+URZ+0x31cc0], R8 ;  /* 0x031cc008090085a7 */ /* 0x000ea4000800007f */
[----:B--2---:R-:W-:Y:S05]  /*28ef0*/  @!P0 BRA `(.L_x_11891) ;  /* 0xfffffffc00f08947 */ /* 0x004fea000383ffff */
[----:B------:R-:W-:Y:S05]  /*28f00*/  BRA `(.L_x_12066) ;  /* 0xffffff9000547947 */ /* 0x000fea000383ffff */
.L_x_11908:
[----:B------:R-:W4:Y:S01]  /*28f10*/  S2R R20, SR_TID.X ;  /* 0x0000000000147919 */ /* 0x000f220000002100 */
[----:B------:R-:W-:Y:S01]  /*28f20*/  BSSY B0, `(.L_x_12067) ;  /* 0x000000a000007945 */ /* 0x000fe20003800000 */
[----:B------:R-:W-:Y:S02]  /*28f30*/  IMAD.MOV.U32 R12, RZ, RZ, RZ ;  /* 0x000000ffff0c7224 */ /* 0x000fe400078e00ff */
[----:B-1----:R-:W-:Y:S02]  /*28f40*/  IMAD.MOV.U32 R11, RZ, RZ, 0x1f ;  /* 0x0000001fff0b7424 */ /* 0x002fe400078e00ff */
[----:B------:R-:W-:Y:S01]  /*28f50*/  IMAD.MOV.U32 R15, RZ, RZ, -0x1 ;  /* 0xffffffffff0f7424 */ /* 0x000fe200078e00ff */
[----:B----4-:R-:W-:-:S04]  /*28f60*/  SHF.R.U32.HI R20, RZ, 0x5, R20 ;  /* 0x00000005ff147819 */ /* 0x010fc80000011614 */
[----:B------:R-:W-:-:S05]  /*28f70*/  LOP3.LUT R20, R20, 0x3, RZ, 0xc0, !PT ;  /* 0x0000000314147812 */ /* 0x000fca00078ec0ff */
[----:B------:R-:W-:-:S07]  /*28f80*/  IMAD.MOV.U32 R13, RZ, RZ, R20 ;  /* 0x000000ffff0d7224 */ /* 0x000fce00078e0014 */
[----:B0-23--:R-:W-:Y:S05]  /*28f90*/  WARPSYNC.COLLECTIVE R15, `(.L_x_12068) ;  /* 0x000000000f087348 */ /* 0x00dfea0003c00000 */
[----:B------:R1:W4:Y:S02]  /*28fa0*/  SHFL.IDX P6, R14, R13, R12, R11 ;  /* 0x0000000c0d0e7389 */ /* 0x00032400000c000b */
[----:B01234-:R-:W-:Y:S01]  /*28fb0*/  ENDCOLLECTIVE ;  /* 0x000000000000791b */ /* 0x01ffe20003800000 */
.L_x_12068:
[----:B------:R-:W-:Y:S05]  /*28fc0*/  BSYNC B0 ;  /* 0x0000000000007941 */ /* 0x000fea0003800000 */
.L_x_12067:
[----:B------:R-:W-:Y:S05]  /*28fd0*/  BRA `(.L_x_12069) ;  /* 0xffffff9c00b87947 */ /* 0x000fea000383ffff */
.L_x_11910:
[----:B------:R-:W-:Y:S01]  /*28fe0*/  BSSY B0, `(.L_x_12070) ;  /* 0x0000006000007945 */ /* 0x000fe20003800000 */
[----:B------:R-:W-:-:S07]  /*28ff0*/  IMAD.MOV.U32 R15, RZ, RZ, -0x1 ;  /* 0xffffffffff0f7424 */ /* 0x000fce00078e00ff */
[----:B-1234-:R-:W-:Y:S05]  /*29000*/  WARPSYNC.COLLECTIVE R15, `(.L_x_12071) ;  /* 0x000000000f0c7348 */ /* 0x01efea0003c00000 */
[----:B------:R-:W-:Y:S02]  /*29010*/  ELECT P6, UR62, PT ;  /* 0x00000000003e782f */ /* 0x000fe400038c0000 */
[----:B------:R-:W-:Y:S01]  /*29020*/  MOV R14, UR62 ;  /* 0x0000003e000e7c02 */ /* 0x000fe20008000f00 */
[----:B-1234-:R-:W-:Y:S10]  /*29030*/  ENDCOLLECTIVE ;  /* 0x000000000000791b */ /* 0x01eff40003800000 */
.L_x_12071:
[----:B------:R-:W-:Y:S05]  /*29040*/  BSYNC B0 ;  /* 0x0000000000007941 */ /* 0x000fea0003800000 */
.L_x_12070:
[----:B------:R-:W-:Y:S05]  /*29050*/  BRA `(.L_x_12072) ;  /* 0xffffff9c00b87947 */ /* 0x000fea000383ffff */
.L_x_11912:
[----:B0-----:R0:W4:Y:S02]  /*29060*/  SYNCS.PHASECHK.TRANS64.TRYWAIT P0, [R0+URZ+0x31c40], R2 ;  /* 0x031c4002000075a7 */ /* 0x001124000800017f */
[----:B----4-:R-:W-:Y:S05]  /*29070*/  @!P0 NANOSLEEP.SYNCS 0x989680 ;  /* 0x009896800000895d */ /* 0x010fea0003900000 */
[----:B------:R-:W4:Y:S02]  /*29080*/  @!P0 SYNCS.PHASECHK.TRANS64 P0, [R0+URZ+0x31c40], R2 ;  /* 0x031c4002000085a7 */ /* 0x000f24000800007f */
[----:B----4-:R-:W-:Y:S05]  /*29090*/  @!P0 BRA `(.L_x_11912) ;  /* 0xfffffffc00f08947 */ /* 0x010fea000383ffff */
[----:B------:R-:W-:Y:S05]  /*290a0*/  BRA `(.L_x_12073) ;  /* 0xffffffa000107947 */ /* 0x000fea000383ffff */
.L_x_11916:
[----:B-----5:R-:W-:Y:S02]  /*290b0*/  IMAD R5, R21, R10, RZ ;  /* 0x0000000a15057224 */ /* 0x020fe400078e02ff */
[----:B------:R0:W5:Y:S01]  /*290c0*/  LDL R10, [R1+0x14] ;  /* 0x00001400010a7983 */ /* 0x0001620000100800 */
[----:B------:R-:W-:Y:S02]  /*290d0*/  IMAD.MOV.U32 R13, RZ, RZ, R0 ;  /* 0x000000ffff0d7224 */ /* 0x000fe400078e0000 */
[----:B------:R-:W-:Y:S02]  /*290e0*/  IMAD.MOV.U32 R12, RZ, RZ, RZ ;  /* 0x000000ffff0c7224 */ /* 0x000fe400078e00ff */
[----:B------:R-:W-:Y:S02]  /*290f0*/  IMAD.MOV.U32 R11, RZ, RZ, 0x1c1f ;  /* 0x00001c1fff0b7424 */ /* 0x000fe400078e00ff */
[----:B------:R-:W-:Y:S02]  /*29100*/  IMAD.MOV.U32 R15, RZ, RZ, -0x1 ;  /* 0xffffffffff0f7424 */ /* 0x000fe400078e00ff */
[----:B0-----:R-:W-:-:S07]  /*29110*/  IMAD R25, R25, 0xc0, R9 ;  /* 0x000000c019197824 */ /* 0x001fce00078e0209 */
[----:B-----5:R-:W-:Y:S05]  /*29120*/  WARPSYNC.COLLECTIVE R15, `(.L_x_12074) ;  /* 0x000000000f087348 */ /* 0x020fea0003c00000 */
[----:B------:R0:W1:Y:S02]  /*29130*/  SHFL.IDX P6, R14, R13, R12, R11 ;  /* 0x0000000c0d0e7389 */ /* 0x00006400000c000b */
[----:B01---5:R-:W-:Y:S01]  /*29140*/  ENDCOLLECTIVE ;  /* 0x000000000000791b */ /* 0x023fe20003800000 */
.L_x_12074:
[C---:B------:R-:W-:Y:S01]  /*29150*/  VIADD R8, R25.reuse, 0x20 ;  /* 0x0000002019087836 */ /* 0x040fe20000000000 */
[----:B------:R-:W-:Y:S01]  /*29160*/  ISETP.GE.AND P2, PT, R25, R5, PT ;  /* 0x000000051900720c */ /* 0x000fe20003f46270 */
[----:B------:R-:W-:Y:S02]  /*29170*/  IMAD.MOV.U32 R13, RZ, RZ, R4 ;  /* 0x000000ffff0d7224 */ /* 0x000fe400078e0004 */
[----:B------:R-:W-:-:S10]  /*29180*/  IMAD.MOV.U32 R2, RZ, RZ, R14 ;  /* 0x000000ffff027224 */ /* 0x000fd400078e000e */
[----:B------:R-:W-:Y:S05]  /*29190*/  WARPSYNC.COLLECTIVE R15, `(.L_x_12075) ;  /* 0x000000000f087348 */ /* 0x000fea0003c00000 */
[----:B------:R0:W1:Y:S02]  /*291a0*/  SHFL.IDX P6, R14, R13, R12, R11 ;  /* 0x0000000c0d0e7389 */ /* 0x00006400000c000b */
[----:B01----:R-:W-:Y:S01]  /*291b0*/  ENDCOLLECTIVE ;  /* 0x000000000000791b */ /* 0x003fe20003800000 */
.L_x_12075:
        /* <DEDUP_REMOVED lines=19> */
.L_x_12076:
[----:B------:R-:W-:Y:S02]  /*292f0*/  IMAD.MOV.U32 R13, RZ, RZ, R4 ;  /* 0x000000ffff0d7224 */ /* 0x000fe400078e0004 */
[----:B------:R-:W-:-:S07]  /*29300*/  IMAD.MOV.U32 R2, RZ, RZ, R14 ;  /* 0x000000ffff027224 */ /* 0x000fce00078e000e */
[----:B------:R-:W-:Y:S05]  /*29310*/  WARPSYNC.COLLECTIVE R15, `(.L_x_12077) ;  /* 0x000000000f087348 */ /* 0x000fea0003c00000 */
[----:B------:R0:W1:Y:S02]  /*29320*/  SHFL.IDX P6, R14, R13, R12, R11 ;  /* 0x0000000c0d0e7389 */ /* 0x00006400000c000b */
[----:B01----:R-:W-:Y:S01]  /*29330*/  ENDCOLLECTIVE ;  /* 0x000000000000791b */ /* 0x003fe20003800000 */
.L_x_12077:
        /* <DEDUP_REMOVED lines=18> */
.L_x_12078:
[----:B------:R-:W-:-:S05]  /*29460*/  VIADD R2, R25, 0x40 ;  /* 0x0000004019027836 */ /* 0x000fca0000000000 */
[----:B------:R-:W-:Y:S01]  /*29470*/  ISETP.GE.AND P2, PT, R2, R5, PT ;  /* 0x000000050200720c */ /* 0x000fe20003f46270 */
[----:B------:R-:W-:Y:S02]  /*29480*/  IMAD.MOV.U32 R13, RZ, RZ, R4 ;  /* 0x000000ffff0d7224 */ /* 0x000fe400078e0004 */
[----:B------:R-:W-:-:S10]  /*29490*/  IMAD.MOV.U32 R2, RZ, RZ, R14 ;  /* 0x000000ffff027224 */ /* 0x000fd400078e000e */
[----:B------:R-:W-:Y:S05]  /*294a0*/  WARPSYNC.COLLECTIVE R15, `(.L_x_12079) ;  /* 0x000000000f087348 */ /* 0x000fea0003c00000 */
[----:B------:R0:W1:Y:S02]  /*294b0*/  SHFL.IDX P6, R14, R13, R12, R11 ;  /* 0x0000000c0d0e7389 */ /* 0x00006400000c000b */
[----:B01----:R-:W-:Y:S01]  /*294c0*/  ENDCOLLECTIVE ;  /* 0x000000000000791b */ /* 0x003fe20003800000 */
.L_x_12079:
        /* <DEDUP_REMOVED lines=18> */
.L_x_12080:
[----:B------:R-:W-:-:S05]  /*295f0*/  VIADD R2, R25, 0x60 ;  /* 0x0000006019027836 */ /* 0x000fca0000000000 */
[----:B------:R-:W-:Y:S01]  /*29600*/  ISETP.GE.AND P2, PT, R2, R5, PT ;  /* 0x000000050200720c */ /* 0x000fe20003f46270 */
[----:B------:R-:W-:Y:S02]  /*29610*/  IMAD.MOV.U32 R13, RZ, RZ, R4 ;  /* 0x000000ffff0d7224 */ /* 0x000fe400078e0004 */
[----:B------:R-:W-:-:S10]  /*29620*/  IMAD.MOV.U32 R0, RZ, RZ, R14 ;  /* 0x000000ffff007224 */ /* 0x000fd400078e000e */
[----:B------:R-:W-:Y:S05]  /*29630*/  WARPSYNC.COLLECTIVE R15, `(.L_x_12081) ;  /* 0x000000000f087348 */ /* 0x000fea0003c00000 */
[----:B------:R0:W1:Y:S02]  /*29640*/  SHFL.IDX P6, R14, R13, R12, R11 ;  /* 0x0000000c0d0e7389 */ /* 0x00006400000c000b */
[----:B01----:R-:W-:Y:S01]  /*29650*/  ENDCOLLECTIVE ;  /* 0x000000000000791b */ /* 0x003fe20003800000 */
.L_x_12081:
[----:B------:R-:W-:Y:S01]  /*29660*/  ULDC.64 UR4, c[0x0][0x208] ;  /* 0x0000820000047ab9 */ /* 0x000fe20000000a00 */
[----:B------:R-:W-:Y:S02]  /*29670*/  IMAD.MOV.U32 R13, RZ, RZ, R6 ;  /* 0x000000ffff0d7224 */ /* 0x000fe400078e0006 */
[----:B------:R-:W-:Y:S02]  /*29680*/  IMAD.MOV.U32 R12, RZ, RZ, RZ ;  /* 0x000000ffff0c7224 */ /* 0x000fe400078e00ff */
[----:B------:R-:W-:-:S05]  /*29690*/  IMAD.MOV.U32 R4, RZ, RZ, R14 ;  /* 0x000000ffff047224 */ /* 0x000fca00078e000e */
[----:B------:R-:W-:-:S05]  /*296a0*/  @!P2 LEA R2, P4, R20, R4, 0x1 ;  /* 0x000000041402a211 */ /* 0x000fca00078808ff */
[----:B------:R-:W-:-:S04]  /*296b0*/  @!P2 IMAD.X R0, RZ, RZ, R0, P4 ;  /* 0x000000ffff00a224 */ /* 0x000fc800020e0600 */
        /* <DEDUP_REMOVED lines=12> */
.L_x_12082:
[----:B------:R-:W-:Y:S02]  /*29780*/  IMAD.MOV.U32 R13, RZ, RZ, R7 ;  /* 0x000000ffff0d7224 */ /* 0x000fe400078e0007 */
[----:B------:R-:W-:-:S07]  /*29790*/  IMAD.MOV.U32 R0, RZ, RZ, R14 ;  /* 0x000000ffff007224 */ /* 0x000fce00078e000e */
[----:B------:R-:W-:Y:S05]  /*297a0*/  WARPSYNC.COLLECTIVE R15, `(.L_x_12083) ;  /* 0x000000000f087348 */ /* 0x000fea0003c00000 */
[----:B------:R0:W1:Y:S02]  /*297b0*/  SHFL.IDX P6, R14, R13, R12, R11 ;  /* 0x0000000c0d0e7389 */ /* 0x00006400000c000b */
[----:B01----:R-:W-:Y:S01]  /*297c0*/  ENDCOLLECTIVE ;  /* 0x000000000000791b */ /* 0x003fe20003800000 */
.L_x_12083:
[----:B------:R-:W-:Y:S01]  /*297d0*/  ULDC.64 UR4, c[0x0][0x208] ;  /* 0x0000820000047ab9 */ /* 0x000fe20000000a00 */
[----:B------:R-:W-:Y:S02]  /*297e0*/  IMAD.MOV.U32 R13, RZ, RZ, R6 ;  /* 0x000000ffff0d7224 */ /* 0x000fe400078e0006 */
[----:B------:R-:W-:Y:S02]  /*297f0*/  IMAD.MOV.U32 R12, RZ, RZ, 0x1 ;  /* 0x00000001ff0c7424 */ /* 0x000fe400078e00ff */
[----:B------:R-:W-:-:S05]  /*29800*/  IMAD.MOV.U32 R2, RZ, RZ, R14 ;  /* 0x000000ffff027224 */ /* 0x000fca00078e000e */
[----:B------:R-:W-:-:S05]  /*29810*/  @!P2 LEA R2, P4, R20, R2, 0x1 ;  /* 0x000000021402a211 */ /* 0x000fca00078808ff */
[----:B------:R-:W-:-:S04]  /*29820*/  @!P2 IMAD.X R0, RZ, RZ, R0, P4 ;  /* 0x000000ffff00a224 */ /* 0x000fc800020e0600 */
        /* <DEDUP_REMOVED lines=10> */
.L_x_12084:
[----:B------:R-:W-:Y:S02]  /*298d0*/  IMAD.MOV.U32 R13, RZ, RZ, R7 ;  /* 0x000000ffff0d7224 */ /* 0x000fe400078e0007 */
[----:B------:R-:W-:-:S07]  /*298e0*/  IMAD.MOV.U32 R6, RZ, RZ, R14 ;  /* 0x000000ffff067224 */ /* 0x000fce00078e000e */
[----:B------:R-:W-:Y:S05]  /*298f0*/  WARPSYNC.COLLECTIVE R15, `(.L_x_12085) ;  /* 0x000000000f087348 */ /* 0x000fea0003c00000 */
[----:B------:R0:W1:Y:S02]  /*29900*/  SHFL.IDX P6, R14, R13, R12, R11 ;  /* 0x0000000c0d0e7389 */ /* 0x00006400000c000b */
[----:B01----:R-:W-:Y:S01]  /*29910*/  ENDCOLLECTIVE ;  /* 0x000000000000791b */ /* 0x003fe20003800000 */
.L_x_12085:
[----:B------:R-:W-:Y:S01]  /*29920*/  IMAD.MOV.U32 R2, RZ, RZ, R14 ;  /* 0x000000ffff027224 */ /* 0x000fe200078e000e */
[----:B------:R-:W-:Y:S06]  /*29930*/  BRA `(.L_x_12086) ;  /* 0xffffffa400647947 */ /* 0x000fec000383ffff */
.L_x_11919:
[----:B-1----:R1:W2:Y:S02]  /*29940*/  SYNCS.PHASECHK.TRANS64.TRYWAIT P0, [R16+URZ+0x31c20], R0 ;  /* 0x031c2000100075a7 */ /* 0x0022a4000800017f */
[----:B--2---:R-:W-:Y:S05]  /*29950*/  @!P0 NANOSLEEP.SYNCS 0x989680 ;  /* 0x009896800000895d */ /* 0x004fea0003900000 */
[----:B------:R-:W2:Y:S02]  /*29960*/  @!P0 SYNCS.PHASECHK.TRANS64 P0, [R16+URZ+0x31c20], R0 ;  /* 0x031c2000100085a7 */ /* 0x000ea4000800007f */
[----:B--2---:R-:W-:Y:S05]  /*29970*/  @!P0 BRA `(.L_x_11919) ;  /* 0xfffffffc00f08947 */ /* 0x004fea000383ffff */
[----:B------:R-:W-:Y:S05]  /*29980*/  BRA `(.L_x_12087) ;  /* 0xffffffa400d07947 */ /* 0x000fea000383ffff */
.L_x_11928:
[----:B-1----:R1:W2:Y:S02]  /*29990*/  SYNCS.PHASECHK.TRANS64.TRYWAIT P0, [R3+URZ+0x31c40], R2 ;  /* 0x031c4002030075a7 */ /* 0x0022a4000800017f */
[----:B--2---:R-:W-:Y:S05]  /*299a0*/  @!P0 NANOSLEEP.SYNCS 0x989680 ;  /* 0x009896800000895d */ /* 0x004fea0003900000 */
[----:B------:R-:W2:Y:S02]  /*299b0*/  @!P0 SYNCS.PHASECHK.TRANS64 P0, [R3+URZ+0x31c40], R2 ;  /* 0x031c4002030085a7 */ /* 0x000ea4000800007f */
[----:B--2---:R-:W-:Y:S05]  /*299c0*/  @!P0 BRA `(.L_x_11928) ;  /* 0xfffffffc00f08947 */ /* 0x004fea000383ffff */
[----:B------:R-:W-:Y:S05]  /*299d0*/  BRA `(.L_x_12088) ;  /* 0xffffffa800a47947 */ /* 0x000fea000383ffff */
.L_x_11935:
[----:B0-----:R0:W1:Y:S02]  /*299e0*/  SYNCS.PHASECHK.TRANS64.TRYWAIT P0, [R2+URZ+0x31c60], R3 ;  /* 0x031c6003020075a7 */ /* 0x001064000800017f */
[----:B-1----:R-:W-:Y:S05]  /*299f0*/  @!P0 NANOSLEEP.SYNCS 0x989680 ;  /* 0x009896800000895d */ /* 0x002fea0003900000 */
[----:B------:R-:W1:Y:S02]  /*29a00*/  @!P0 SYNCS.PHASECHK.TRANS64 P0, [R2+URZ+0x31c60], R3 ;  /* 0x031c6003020085a7 */ /* 0x000e64000800007f */
[----:B-1----:R-:W-:Y:S05]  /*29a10*/  @!P0 BRA `(.L_x_11935) ;  /* 0xfffffffc00f08947 */ /* 0x002fea000383ffff */
[----:B------:R-:W-:Y:S05]  /*29a20*/  BRA `(.L_x_12089) ;  /* 0xffffffac00a87947 */ /* 0x000fea000383ffff */
.L_x_11946:
[----:B-1----:R1:W2:Y:S02]  /*29a30*/  SYNCS.PHASECHK.TRANS64.TRYWAIT P0, [R3+URZ+0x31c40], R2 ;  /* 0x031c4002030075a7 */ /* 0x0022a4000800017f */
[----:B--2---:R-:W-:Y:S05]  /*29a40*/  @!P0 NANOSLEEP.SYNCS 0x989680 ;  /* 0x009896800000895d */ /* 0x004fea0003900000 */
[----:B------:R-:W2:Y:S02]  /*29a50*/  @!P0 SYNCS.PHASECHK.TRANS64 P0, [R3+URZ+0x31c40], R2 ;  /* 0x031c4002030085a7 */ /* 0x000ea4000800007f */
[----:B--2---:R-:W-:Y:S05]  /*29a60*/  @!P0 BRA `(.L_x_11946) ;  /* 0xfffffffc00f08947 */ /* 0x004fea000383ffff */
[----:B------:R-:W-:Y:S05]  /*29a70*/  BRA `(.L_x_12090) ;  /* 0xffffffb400687947 */ /* 0x000fea000383ffff */
.L_x_11953:
[----:B0-----:R0:W1:Y:S02]  /*29a80*/  SYNCS.PHASECHK.TRANS64.TRYWAIT P0, [R2+URZ+0x31c60], R28 ;  /* 0x031c601c020075a7 */ /* 0x001064000800017f */
[----:B-1----:R-:W-:Y:S05]  /*29a90*/  @!P0 NANOSLEEP.SYNCS 0x989680 ;  /* 0x009896800000895d */ /* 0x002fea0003900000 */
[----:B------:R-:W1:Y:S02]  /*29aa0*/  @!P0 SYNCS.PHASECHK.TRANS64 P0, [R2+URZ+0x31c60], R28 ;  /* 0x031c601c020085a7 */ /* 0x000e64000800007f */
[----:B-1----:R-:W-:Y:S05]  /*29ab0*/  @!P0 BRA `(.L_x_11953) ;  /* 0xfffffffc00f08947 */ /* 0x002fea000383ffff */
[----:B------:R-:W-:Y:S05]  /*29ac0*/  BRA `(.L_x_12091) ;  /* 0xffffffb8006c7947 */ /* 0x000fea000383ffff */
.L_x_11964:
[----:B-1----:R1:W2:Y:S02]  /*29ad0*/  SYNCS.PHASECHK.TRANS64.TRYWAIT P0, [R3+URZ+0x31c40], R2 ;  /* 0x031c4002030075a7 */ /* 0x0022a4000800017f */
[----:B--2---:R-:W-:Y:S05]  /*29ae0*/  @!P0 NANOSLEEP.SYNCS 0x989680 ;  /* 0x009896800000895d */ /* 0x004fea0003900000 */
[----:B------:R-:W2:Y:S02]  /*29af0*/  @!P0 SYNCS.PHASECHK.TRANS64 P0, [R3+URZ+0x31c40], R2 ;  /* 0x031c4002030085a7 */ /* 0x000ea4000800007f */
[----:B--2---:R-:W-:Y:S05]  /*29b00*/  @!P0 BRA `(.L_x_11964) ;  /* 0xfffffffc00f08947 */ /* 0x004fea000383ffff */
[----:B------:R-:W-:Y:S05]  /*29b10*/  BRA `(.L_x_12092) ;  /* 0xffffffc000047947 */ /* 0x000fea000383ffff */
.L_x_11971:
[----:B0-----:R0:W1:Y:S02]  /*29b20*/  SYNCS.PHASECHK.TRANS64.TRYWAIT P0, [R2+URZ+0x31c60], R7 ;  /* 0x031c6007020075a7 */ /* 0x001064000800017f */
[----:B-1----:R-:W-:Y:S05]  /*29b30*/  @!P0 NANOSLEEP.SYNCS 0x989680 ;  /* 0x009896800000895d */ /* 0x002fea0003900000 */
[----:B------:R-:W1:Y:S02]  /*29b40*/  @!P0 SYNCS.PHASECHK.TRANS64 P0, [R2+URZ+0x31c60], R7 ;  /* 0x031c6007020085a7 */ /* 0x000e64000800007f */
[----:B-1----:R-:W-:Y:S05]  /*29b50*/  @!P0 BRA `(.L_x_11971) ;  /* 0xfffffffc00f08947 */ /* 0x002fea000383ffff */
[----:B------:R-:W-:Y:S05]  /*29b60*/  BRA `(.L_x_12093) ;  /* 0xffffffc400087947 */ /* 0x000fea000383ffff */
.L_x_11984:
[----:B-1----:R1:W2:Y:S02]  /*29b70*/  SYNCS.PHASECHK.TRANS64.TRYWAIT P0, [R0+URZ+0x31c60], R3 ;  /* 0x031c6003000075a7 */ /* 0x0022a4000800017f */
[----:B--2---:R-:W-:Y:S05]  /*29b80*/  @!P0 NANOSLEEP.SYNCS 0x989680 ;  /* 0x009896800000895d */ /* 0x004fea0003900000 */
[----:B------:R-:W2:Y:S02]  /*29b90*/  @!P0 SYNCS.PHASECHK.TRANS64 P0, [R0+URZ+0x31c60], R3 ;  /* 0x031c6003000085a7 */ /* 0x000ea4000800007f */
[----:B--2---:R-:W-:Y:S05]  /*29ba0*/  @!P0 BRA `(.L_x_11984) ;  /* 0xfffffffc00f08947 */ /* 0x004fea000383ffff */
[----:B------:R-:W-:Y:S05]  /*29bb0*/  BRA `(.L_x_12094) ;  /* 0xffffffc800887947 */ /* 0x000fea000383ffff */
.L_x_11993:
[----:B------:R-:W-:Y:S01]  /*29bc0*/  BSSY B0, `(.L_x_12095) ;  /* 0x0000008000007945 */ /* 0x000fe20003800000 */
[----:B------:R-:W-:Y:S02]  /*29bd0*/  IMAD.MOV.U32 R13, RZ, RZ, R24 ;  /* 0x000000ffff0d7224 */ /* 0x000fe400078e0018 */
[----:B------:R-:W-:Y:S02]  /*29be0*/  IMAD.MOV.U32 R12, RZ, RZ, RZ ;  /* 0x000000ffff0c7224 */ /* 0x000fe400078e00ff */
[----:B-1----:R-:W-:Y:S02]  /*29bf0*/  IMAD.MOV.U32 R11, RZ, RZ, 0x1f ;  /* 0x0000001fff0b7424 */ /* 0x002fe400078e00ff */
[----:B------:R-:W-:-:S07]  /*29c00*/  IMAD.MOV.U32 R15, RZ, RZ, -0x1 ;  /* 0xffffffffff0f7424 */ /* 0x000fce00078e00ff */
[----:B--2---:R-:W-:Y:S05]  /*29c10*/  WARPSYNC.COLLECTIVE R15, `(.L_x_12096) ;  /* 0x000000000f087348 */ /* 0x004fea0003c00000 */
[----:B------:R0:W1:Y:S02]  /*29c20*/  SHFL.IDX P6, R14, R13, R12, R11 ;  /* 0x0000000c0d0e7389 */ /* 0x00006400000c000b */
[----:B012---:R-:W-:Y:S01]  /*29c30*/  ENDCOLLECTIVE ;  /* 0x000000000000791b */ /* 0x007fe20003800000 */
.L_x_12096:
[----:B------:R-:W-:Y:S05]  /*29c40*/  BSYNC B0 ;  /* 0x0000000000007941 */ /* 0x000fea0003800000 */
.L_x_12095:
        /* <DEDUP_REMOVED lines=10> */
.L_x_12097:
        /* <DEDUP_REMOVED lines=22> */
.L_x_12098:
        /* <DEDUP_REMOVED lines=8> */
.L_x_12099:
[----:B------:R-:W-:Y:S01]  /*29ed0*/  IMAD.MOV.U32 R12, RZ, RZ, 0x4 ;  /* 0x00000004ff0c7424 */ /* 0x000fe200078e00ff */
[----:B------:R-:W-:-:S05]  /*29ee0*/  SEL R3, R14, RZ, P0 ;  /* 0x000000ff0e037207 */ /* 0x000fca0000000000 */
[----:B------:R-:W-:-:S04]  /*29ef0*/  IMAD.IADD R2, R4, 0x1, R3 ;  /* 0x0000000104027824 */ /* 0x000fc800078e0203 */
[----:B------:R-:W-:-:S07]  /*29f00*/  IMAD.MOV.U32 R13, RZ, RZ, R2 ;  /* 0x000000ffff0d7224 */ /* 0x000fce00078e0002 */
[----:B------:R-:W-:Y:S05]  /*29f10*/  WARPSYNC.COLLECTIVE R15, `(.L_x_12100) ;  /* 0x000000000f087348 */ /* 0x000fea0003c00000 */
[----:B------:R0:W1:Y:S02]  /*29f20*/  SHFL.UP P6, R14, R13, R12, R11 ;  /* 0x0400000c0d0e7389 */ /* 0x00006400000c000b */
[----:B01----:R-:W-:Y:S01]  /*29f30*/  ENDCOLLECTIVE ;  /* 0x000000000000791b */ /* 0x003fe20003800000 */
.L_x_12100:
[----:B------:R-:W-:Y:S01]  /*29f40*/  IMAD.MOV.U32 R12, RZ, RZ, 0x8 ;  /* 0x00000008ff0c7424 */ /* 0x000fe200078e00ff */
[----:B------:R-:W-:-:S05]  /*29f50*/  SEL R3, R14, RZ, P1 ;  /* 0x000000ff0e037207 */ /* 0x000fca0000800000 */
[----:B------:R-:W-:-:S04]  /*29f60*/  IMAD.IADD R3, R2, 0x1, R3 ;  /* 0x0000000102037824 */ /* 0x000fc800078e0203 */
[----:B------:R-:W-:-:S07]  /*29f70*/  IMAD.MOV.U32 R13, RZ, RZ, R3 ;  /* 0x000000ffff0d7224 */ /* 0x000fce00078e0003 */
[----:B------:R-:W-:Y:S05]  /*29f80*/  WARPSYNC.COLLECTIVE R15, `(.L_x_12101) ;  /* 0x000000000f087348 */ /* 0x000fea0003c00000 */
[----:B------:R0:W1:Y:S02]  /*29f90*/  SHFL.UP P6, R14, R13, R12, R11 ;  /* 0x0400000c0d0e7389 */ /* 0x00006400000c000b */
[----:B01----:R-:W-:Y:S01]  /*29fa0*/  ENDCOLLECTIVE ;  /* 0x000000000000791b */ /* 0x003fe20003800000 */
.L_x_12101:
[----:B------:R-:W-:Y:S01]  /*29fb0*/  IMAD.MOV.U32 R12, RZ, RZ, 0x10 ;  /* 0x00000010ff0c7424 */ /* 0x000fe200078e00ff */
[----:B------:R-:W-:-:S05]  /*29fc0*/  SEL R4, R14, RZ, P2 ;  /* 0x000000ff0e047207 */ /* 0x000fca0001000000 */
[----:B------:R-:W-:-:S04]  /*29fd0*/  IMAD.IADD R4, R3, 0x1, R4 ;  /* 0x0000000103047824 */ /* 0x000fc800078e0204 */
[----:B------:R-:W-:-:S07]  /*29fe0*/  IMAD.MOV.U32 R13, RZ, RZ, R4 ;  /* 0x000000ffff0d7224 */ /* 0x000fce00078e0004 */
[----:B------:R-:W-:Y:S05]  /*29ff0*/  WARPSYNC.COLLECTIVE R15, `(.L_x_12102) ;  /* 0x000000000f087348 */ /* 0x000fea0003c00000 */
[----:B------:R0:W1:Y:S02]  /*2a000*/  SHFL.UP P6, R14, R13, R12, R11 ;  /* 0x0400000c0d0e7389 */ /* 0x00006400000c000b */
[----:B01----:R-:W-:Y:S01]  /*2a010*/  ENDCOLLECTIVE ;  /* 0x000000000000791b */ /* 0x003fe20003800000 */
.L_x_12102:
        /* <DEDUP_REMOVED lines=8> */
.L_x_12103:
[----:B------:R-:W-:Y:S05]  /*2a0a0*/  BRA `(.L_x_12104) ;  /* 0xffffffcc00487947 */ /* 0x000fea000383ffff */
.L_x_11996:
[----:B------:R-:W-:Y:S01]  /*2a0b0*/  BSSY B0, `(.L_x_12105) ;  /* 0x0000007000007945 */ /* 0x000fe20003800000 */
[----:B------:R-:W-:Y:S02]  /*2a0c0*/  IMAD.MOV.U32 R12, RZ, RZ, 0x1 ;  /* 0x00000001ff0c7424 */ /* 0x000fe400078e00ff */
[----:B-1----:R-:W-:Y:S02]  /*2a0d0*/  IMAD.MOV.U32 R11, RZ, RZ, RZ ;  /* 0x000000ffff0b7224 */ /* 0x002fe400078e00ff */
[----:B------:R-:W-:-:S07]  /*2a0e0*/  IMAD.MOV.U32 R15, RZ, RZ, -0x1 ;  /* 0xffffffffff0f7424 */ /* 0x000fce00078e00ff */
[----:B------:R-:W-:Y:S05]  /*2a0f0*/  WARPSYNC.COLLECTIVE R15, `(.L_x_12106) ;  /* 0x000000000f087348 */ /* 0x000fea0003c00000 */
[----:B------:R0:W1:Y:S02]  /*2a100*/  SHFL.UP P6, R14, R13, R12, R11 ;  /* 0x0400000c0d0e7389 */ /* 0x00006400000c000b */
[----:B01----:R-:W-:Y:S01]  /*2a110*/  ENDCOLLECTIVE ;  /* 0x000000000000791b */ /* 0x003fe20003800000 */
.L_x_12106:
[----:B------:R-:W-:Y:S05]  /*2a120*/  BSYNC B0 ;  /* 0x0000000000007941 */ /* 0x000fea0003800000 */
.L_x_12105:
        /* <DEDUP_REMOVED lines=9> */
.L_x_12107:
[----:B------:R-:W-:Y:S01]  /*2a1c0*/  IMAD.MOV.U32 R12, RZ, RZ, 0x4 ;  /* 0x00000004ff0c7424 */ /* 0x000fe200078e00ff */
[----:B------:R-:W-:-:S05]  /*2a1d0*/  SEL R14, R14, RZ, P0 ;  /* 0x000000ff0e0e7207 */ /* 0x000fca0000000000 */
[----:B------:R-:W-:-:S04]  /*2a1e0*/  IMAD.IADD R3, R13, 0x1, R14 ;  /* 0x000000010d037824 */ /* 0x000fc800078e020e */
[----:B------:R-:W-:-:S07]  /*2a1f0*/  IMAD.MOV.U32 R13, RZ, RZ, R3 ;  /* 0x000000ffff0d7224 */ /* 0x000fce00078e0003 */
[----:B------:R-:W-:Y:S05]  /*2a200*/  WARPSYNC.COLLECTIVE R15, `(.L_x_12108) ;  /* 0x000000000f087348 */ /* 0x000fea0003c00000 */
[----:B------:R0:W1:Y:S02]  /*2a210*/  SHFL.UP P6, R14, R13, R12, R11 ;  /* 0x0400000c0d0e7389 */ /* 0x00006400000c000b */
[----:B01----:R-:W-:Y:S01]  /*2a220*/  ENDCOLLECTIVE ;  /* 0x000000000000791b */ /* 0x003fe20003800000 */
.L_x_12108:
[----:B------:R-:W-:Y:S01]  /*2a230*/  IMAD.MOV.U32 R12, RZ, RZ, 0x8 ;  /* 0x00000008ff0c7424 */ /* 0x000fe200078e00ff */
[----:B------:R-:W-:-:S05]  /*2a240*/  SEL R4, R14, RZ, P1 ;  /* 0x000000ff0e047207 */ /* 0x000fca0000800000 */
[----:B------:R-:W-:-:S04]  /*2a250*/  IMAD.IADD R4, R3, 0x1, R4 ;  /* 0x0000000103047824 */ /* 0x000fc800078e0204 */
[----:B------:R-:W-:-:S07]  /*2a260*/  IMAD.MOV.U32 R13, RZ, RZ, R4 ;  /* 0x000000ffff0d7224 */ /* 0x000fce00078e0004 */
[----:B------:R-:W-:Y:S05]  /*2a270*/  WARPSYNC.COLLECTIVE R15, `(.L_x_12109) ;  /* 0x000000000f087348 */ /* 0x000fea0003c00000 */
[----:B------:R0:W1:Y:S02]  /*2a280*/  SHFL.UP P6, R14, R13, R12, R11 ;  /* 0x0400000c0d0e7389 */ /* 0x00006400000c000b */
[----:B01----:R-:W-:Y:S01]  /*2a290*/  ENDCOLLECTIVE ;  /* 0x000000000000791b */ /* 0x003fe20003800000 */
.L_x_12109:
[----:B------:R-:W-:Y:S01]  /*2a2a0*/  IMAD.MOV.U32 R12, RZ, RZ, 0x10 ;  /* 0x00000010ff0c7424 */ /* 0x000fe200078e00ff */
[----:B------:R-:W-:-:S05]  /*2a2b0*/  SEL R7, R14, RZ, P2 ;  /* 0x000000ff0e077207 */ /* 0x000fca0001000000 */
[----:B------:R-:W-:-:S04]  /*2a2c0*/  IMAD.IADD R7, R4, 0x1, R7 ;  /* 0x0000000104077824 */ /* 0x000fc800078e0207 */
[----:B------:R-:W-:-:S07]  /*2a2d0*/  IMAD.MOV.U32 R13, RZ, RZ, R7 ;  /* 0x000000ffff0d7224 */ /* 0x000fce00078e0007 */
[----:B------:R-:W-:Y:S05]  /*2a2e0*/  WARPSYNC.COLLECTIVE R15, `(.L_x_12110) ;  /* 0x000000000f087348 */ /* 0x000fea0003c00000 */
[----:B------:R0:W1:Y:S02]  /*2a2f0*/  SHFL.UP P6, R14, R13, R12, R11 ;  /* 0x0400000c0d0e7389 */ /* 0x00006400000c000b */
[----:B01----:R-:W-:Y:S01]  /*2a300*/  ENDCOLLECTIVE ;  /* 0x000000000000791b */ /* 0x003fe20003800000 */
.L_x_12110:
        /* <DEDUP_REMOVED lines=8> */
.L_x_12111:
[----:B------:R-:W-:Y:S05]  /*2a390*/  BRA `(.L_x_12112) ;  /* 0xffffffcc00347947 */ /* 0x000fea000383ffff */
.L_x_11998:
[----:B------:R-:W-:Y:S01]  /*2a3a0*/  BSSY B0, `(.L_x_12113) ;  /* 0x0000006000007945 */ /* 0x000fe20003800000 */
[----:B------:R-:W-:Y:S01]  /*2a3b0*/  PLOP3.LUT P6, PT, P6, PT, PT, 0x8, 0x0 ;  /* 0x000000000000781c */ /* 0x000fe200037ce170 */
[----:B------:R-:W-:-:S12]  /*2a3c0*/  IMAD.MOV.U32 R15, RZ, RZ, -0x1 ;  /* 0xffffffffff0f7424 */ /* 0x000fd800078e00ff */
[----:B01----:R-:W-:Y:S05]  /*2a3d0*/  WARPSYNC.COLLECTIVE R15, `(.L_x_12114) ;  /* 0x000000000f087348 */ /* 0x003fea0003c00000 */
[----:B------:R-:W-:Y:S01]  /*2a3e0*/  VOTE.ANY R14, PT, P6 ;  /* 0x00000000000e7806 */ /* 0x000fe200030e0100 */
[----:B01----:R-:W-:Y:S06]  /*2a3f0*/  ENDCOLLECTIVE ;  /* 0x000000000000791b */ /* 0x003fec0003800000 */
.L_x_12114:
[----:B------:R-:W-:Y:S05]  /*2a400*/  BSYNC B0 ;  /* 0x0000000000007941 */ /* 0x000fea0003800000 */
.L_x_12113:
        /* <DEDUP_REMOVED lines=10> */
.L_x_12115:
[----:B------:R-:W-:Y:S02]  /*2a4b0*/  IMAD.MOV.U32 R13, RZ, RZ, R5 ;  /* 0x000000ffff0d7224 */ /* 0x000fe400078e0005 */
[----:B------:R-:W-:-:S07]  /*2a4c0*/  IMAD.MOV.U32 R25, RZ, RZ, R14 ;  /* 0x000000ffff197224 */ /* 0x000fce00078e000e */
[----:B------:R-:W-:Y:S05]  /*2a4d0*/  WARPSYNC.COLLECTIVE R15, `(.L_x_12116) ;  /* 0x000000000f087348 */ /* 0x000fea0003c00000 */
[----:B------:R0:W1:Y:S02]  /*2a4e0*/  SHFL.IDX P6, R14, R13, R12, R11 ;  /* 0x0000000c0d0e7389 */ /* 0x00006400000c000b */
[----:B01----:R-:W-:Y:S01]  /*2a4f0*/  ENDCOLLECTIVE ;  /* 0x000000000000791b */ /* 0x003fe20003800000 */
.L_x_12116:
[----:B------:R-:W-:Y:S01]  /*2a500*/  IMAD.MOV.U32 R5, RZ, RZ, R14 ;  /* 0x000000ffff057224 */ /* 0x000fe200078e000e */
[----:B------:R-:W-:Y:S06]  /*2a510*/  BRA `(.L_x_12117) ;  /* 0xffffffcc00147947 */ /* 0x000fec000383ffff */
.L_x_12000:
[----:B------:R-:W-:Y:S01]  /*2a520*/  BSSY B0, `(.L_x_12118) ;  /* 0x0000007000007945 */ /* 0x000fe20003800000 */
[----:B------:R-:W-:Y:S02]  /*2a530*/  IMAD.MOV.U32 R13, RZ, RZ, R2 ;  /* 0x000000ffff0d7224 */ /* 0x000fe400078e0002 */
[----:B-1----:R-:W-:Y:S02]  /*2a540*/  IMAD.MOV.U32 R11, RZ, RZ, 0x1f ;  /* 0x0000001fff0b7424 */ /* 0x002fe400078e00ff */
[----:B------:R-:W-:-:S07]  /*2a550*/  IMAD.MOV.U32 R15, RZ, RZ, -0x1 ;  /* 0xffffffffff0f7424 */ /* 0x000fce00078e00ff */
[----:B0-234-:R-:W-:Y:S05]  /*2a560*/  WARPSYNC.COLLECTIVE R15, `(.L_x_12119) ;  /* 0x000000000f087348 */ /* 0x01dfea0003c00000 */
[----:B------:R1:W0:Y:S02]  /*2a570*/  SHFL.IDX P6, R14, R13, R12, R11 ;  /* 0x0000000c0d0e7389 */ /* 0x00022400000c000b */
[----:B01234-:R-:W-:Y:S01]  /*2a580*/  ENDCOLLECTIVE ;  /* 0x000000000000791b */ /* 0x01ffe20003800000 */
.L_x_12119:
[----:B------:R-:W-:Y:S05]  /*2a590*/  BSYNC B0 ;  /* 0x0000000000007941 */ /* 0x000fea0003800000 */
.L_x_12118:
[----:B------:R-:W-:Y:S01]  /*2a5a0*/  IMAD.MOV.U32 R24, RZ, RZ, R14 ;  /* 0x000000ffff187224 */ /* 0x000fe200078e000e */
[----:B------:R-:W-:Y:S06]  /*2a5b0*/  BRA `(.L_x_11999) ;  /* 0xffffffcc00047947 */ /* 0x000fec000383ffff */
.L_x_12006:
[----:B0-----:R0:W1:Y:S02]  /*2a5c0*/  SYNCS.PHASECHK.TRANS64.TRYWAIT P0, [R9+URZ+0x31c20], R0 ;  /* 0x031c2000090075a7 */ /* 0x001064000800017f */
[----:B-1----:R-:W-:Y:S05]  /*2a5d0*/  @!P0 NANOSLEEP.SYNCS 0x989680 ;  /* 0x009896800000895d */ /* 0x002fea0003900000 */
[----:B------:R-:W1:Y:S02]  /*2a5e0*/  @!P0 SYNCS.PHASECHK.TRANS64 P0, [R9+URZ+0x31c20], R0 ;  /* 0x031c2000090085a7 */ /* 0x000e64000800007f */
[----:B-1----:R-:W-:Y:S05]  /*2a5f0*/  @!P0 BRA `(.L_x_12006) ;  /* 0xfffffffc00f08947 */ /* 0x002fea000383ffff */
[----:B------:R-:W-:Y:S05]  /*2a600*/  BRA `(.L_x_12120) ;  /* 0xffffffd400607947 */ /* 0x000fea000383ffff */
.L_x_12007:
        /* <DEDUP_REMOVED lines=11> */
.L_x_12122:
[----:B------:R-:W-:Y:S05]  /*2a6c0*/  BSYNC B0 ;  /* 0x0000000000007941 */ /* 0x000fea0003800000 */
.L_x_12121:
[----:B------:R-:W-:Y:S05]  /*2a6d0*/  BRA `(.L_x_12123) ;  /* 0xffffffd400487947 */ /* 0x000fea000383ffff */
.L_x_12008:
[----:B------:R-:W-:Y:S01]  /*2a6e0*/  BSSY B0, `(.L_x_12124) ;  /* 0x0000006000007945 */ /* 0x000fe20003800000 */
[----:B------:R-:W-:-:S07]  /*2a6f0*/  IMAD.MOV.U32 R15, RZ, RZ, -0x1 ;  /* 0xffffffffff0f7424 */ /* 0x000fce00078e00ff */
[----:B0--3--:R-:W-:Y:S05]  /*2a700*/  WARPSYNC.COLLECTIVE R15, `(.L_x_12125) ;  /* 0x000000000f0c7348 */ /* 0x009fea0003c00000 */
[----:B------:R-:W-:Y:S02]  /*2a710*/  ELECT P6, UR62, PT ;  /* 0x00000000003e782f */ /* 0x000fe400038c0000 */
[----:B------:R-:W-:Y:S01]  /*2a720*/  MOV R14, UR62 ;  /* 0x0000003e000e7c02 */ /* 0x000fe20008000f00 */
[----:B0--3--:R-:W-:Y:S10]  /*2a730*/  ENDCOLLECTIVE ;  /* 0x000000000000791b */ /* 0x009ff40003800000 */
.L_x_12125:
[----:B------:R-:W-:Y:S05]  /*2a740*/  BSYNC B0 ;  /* 0x0000000000007941 */ /* 0x000fea0003800000 */
.L_x_12124:
[----:B------:R-:W-:Y:S05]  /*2a750*/  BRA `(.L_x_12126) ;  /* 0xffffffd4003c7947 */ /* 0x000fea000383ffff */
.L_x_12010:
[----:B0-----:R0:W1:Y:S02]  /*2a760*/  SYNCS.PHASECHK.TRANS64.TRYWAIT P0, [R7+URZ], R2 ;  /* 0x00000002070075a7 */ /* 0x001064000800017f */
[----:B-1----:R-:W-:Y:S05]  /*2a770*/  @!P0 NANOSLEEP.SYNCS 0x989680 ;  /* 0x009896800000895d */ /* 0x002fea0003900000 */
[----:B------:R-:W1:Y:S02]  /*2a780*/  @!P0 SYNCS.PHASECHK.TRANS64 P0, [R7+URZ], R2 ;  /* 0x00000002070085a7 */ /* 0x000e64000800007f */
[----:B-1----:R-:W-:Y:S05]  /*2a790*/  @!P0 BRA `(.L_x_12010) ;  /* 0xfffffffc00f08947 */ /* 0x002fea000383ffff */
[----:B------:R-:W-:Y:S05]  /*2a7a0*/  BRA `(.L_x_12127) ;  /* 0xffffffd400707947 */ /* 0x000fea000383ffff */
.L_x_12011:
[----:B-1----:R1:W2:Y:S02]  /*2a7b0*/  SYNCS.PHASECHK.TRANS64.TRYWAIT P0, [R3+URZ], R0 ;  /* 0x00000000030075a7 */ /* 0x0022a4000800017f */
[----:B--2---:R-:W-:Y:S05]  /*2a7c0*/  @!P0 NANOSLEEP.SYNCS 0x989680 ;  /* 0x009896800000895d */ /* 0x004fea0003900000 */
[----:B------:R-:W2:Y:S02]  /*2a7d0*/  @!P0 SYNCS.PHASECHK.TRANS64 P0, [R3+URZ], R0 ;  /* 0x00000000030085a7 */ /* 0x000ea4000800007f */
[----:B--2---:R-:W-:Y:S05]  /*2a7e0*/  @!P0 BRA `(.L_x_12011) ;  /* 0xfffffffc00f08947 */ /* 0x004fea000383ffff */
[----:B------:R-:W-:Y:S05]  /*2a7f0*/  BRA `(.L_x_12128) ;  /* 0xffffffd400647947 */ /* 0x000fea000383ffff */
.L_x_12013:
[----:B-1----:R1:W2:Y:S02]  /*2a800*/  SYNCS.PHASECHK.TRANS64.TRYWAIT P0, [R5+URZ], R2 ;  /* 0x00000002050075a7 */ /* 0x0022a4000800017f */
[----:B--2---:R-:W-:Y:S05]  /*2a810*/  @!P0 NANOSLEEP.SYNCS 0x989680 ;  /* 0x009896800000895d */ /* 0x004fea0003900000 */
[----:B------:R-:W2:Y:S02]  /*2a820*/  @!P0 SYNCS.PHASECHK.TRANS64 P0, [R5+URZ], R2 ;  /* 0x00000002050085a7 */ /* 0x000ea4000800007f */
[----:B--2---:R-:W-:Y:S05]  /*2a830*/  @!P0 BRA `(.L_x_12013) ;  /* 0xfffffffc00f08947 */ /* 0x004fea000383ffff */
[----:B------:R-:W-:Y:S05]  /*2a840*/  BRA `(.L_x_12129) ;  /* 0xffffffd400687947 */ /* 0x000fea000383ffff */
.L_x_12130:
        /* <DEDUP_REMOVED lines=11> */
.L_x_14868:


//--------------------- .text._ZN7cutlass13device_kernelIN5flash11enable_sm90INS1_16FlashAttnFwdSm90INS1_25CollectiveMainloopFwdSm90ILi2EN4cute5tupleIJNS5_1CILi1EEES8_S8_EEENS6_IJNS7_ILi192EEESA_NS7_ILi64EEEEEELi64ENS_10bfloat16_tEfNS_4arch4Sm90ELb0ELb0ELb1ELb0ELb0ELb0ELb0ELb0ELb1ELb1ELb1ELb0EEENS1_21CollectiveEpilogueFwdINS6_IJSA_SB_SA_EEES9_SD_SF_Li384ELb0ELb1ELb1ELb0EEENS1_19SingleTileSchedulerILb0ELb1ELb1ELi192EEEEEEEEEvNT_6ParamsE --------------------------
	.section	.text._ZN7cutlass13device_kernelIN5flash11enable_sm90INS1_16FlashAttnFwdSm90INS1_25CollectiveMainloopFwdSm90ILi2EN4cute5tupleIJNS5_1CILi1EEES8_S8_EEENS6_IJNS7_ILi192EEESA_NS7_ILi64EEEEEELi64ENS_10bfloat16_tEfNS_4arch4Sm90ELb0ELb0ELb1ELb0ELb0ELb0ELb0ELb0ELb1ELb1ELb1ELb0EEENS1_21CollectiveEpilogueFwdINS6_IJSA_SB_SA_EEES9_SD_SF_Li384ELb0ELb1ELb1ELb0EEENS1_19SingleTileSchedulerILb0ELb1ELb1ELi192EEEEEEEEEvNT_6ParamsE,"ax",@progbits
	.align	128
.text._ZN7cutlass13device_kernelIN5flash11enable_sm90INS1_16FlashAttnFwdSm90INS1_25CollectiveMainloopFwdSm90ILi2EN4cute5tupleIJNS5_1CILi1EEES8_S8_EEENS6_IJNS7_ILi192EEESA_NS7_ILi64EEEEEELi64ENS_10bfloat16_tEfNS_4arch4Sm90ELb0ELb0ELb1ELb0ELb0ELb0ELb0ELb0ELb1ELb1ELb1ELb0EEENS1_21CollectiveEpilogueFwdINS6_IJSA_SB_SA_EEES9_SD_SF_Li384ELb0ELb1ELb1ELb0EEENS1_19SingleTileSchedulerILb0ELb1ELb1ELi192EEEEEEEEEvNT_6ParamsE:
        .type           _ZN7cutlass13device_kernelIN5flash11enable_sm90INS1_16FlashAttnFwdSm90INS1_25CollectiveMainloopFwdSm90ILi2EN4cute5tupleIJNS5_1CILi1EEES8_S8_EEENS6_IJNS7_ILi192EEESA_NS7_ILi64EEEEEELi64ENS_10bfloat16_tEfNS_4arch4Sm90ELb0ELb0ELb1ELb0ELb0ELb0ELb0ELb0ELb1ELb1ELb1ELb0EEENS1_21CollectiveEpilogueFwdINS6_IJSA_SB_SA_EEES9_SD_SF_Li384ELb0ELb1ELb1ELb0EEENS1_19SingleTileSchedulerILb0ELb1ELb1ELi192EEEEEEEEEvNT_6ParamsE,@function
        .size           _ZN7cutlass13device_kernelIN5flash11enable_sm90INS1_16FlashAttnFwdSm90INS1_25CollectiveMainloopFwdSm90ILi2EN4cute5tupleIJNS5_1CILi1EEES8_S8_EEENS6_IJNS7_ILi192EEESA_NS7_ILi64EEEEEELi64ENS_10bfloat16_tEfNS_4arch4Sm90ELb0ELb0ELb1ELb0ELb0ELb0ELb0ELb0ELb1ELb1ELb1ELb0EEENS1_21CollectiveEpilogueFwdINS6_IJSA_SB_SA_EEES9_SD_SF_Li384ELb0ELb1ELb1ELb0EEENS1_19SingleTileSchedulerILb0ELb1ELb1ELi192EEEEEEEEEvNT_6ParamsE,(.L_x_14869 - _ZN7cutlass13device_kernelIN5flash11enable_sm90INS1_16FlashAttnFwdSm90INS1_25CollectiveMainloopFwdSm90ILi2EN4cute5tupleIJNS5_1CILi1EEES8_S8_EEENS6_IJNS7_ILi192EEESA_NS7_ILi64EEEEEELi64ENS_10bfloat16_tEfNS_4arch4Sm90ELb0ELb0ELb1ELb0ELb0ELb0ELb0ELb0ELb1ELb1ELb1ELb0EEENS1_21CollectiveEpilogueFwdINS6_IJSA_SB_SA_EEES9_SD_SF_Li384ELb0ELb1ELb1ELb0EEENS1_19SingleTileSchedulerILb0ELb1ELb1ELi192EEEEEEEEEvNT_6ParamsE)
        .other          _ZN7cutlass13device_kernelIN5flash11enable_sm90INS1_16FlashAttnFwdSm90INS1_25CollectiveMainloopFwdSm90ILi2EN4cute5tupleIJNS5_1CILi1EEES8_S8_EEENS6_IJNS7_ILi192EEESA_NS7_ILi64EEEEEELi64ENS_10bfloat16_tEfNS_4arch4Sm90ELb0ELb0ELb1ELb0ELb0ELb0ELb0ELb0ELb1ELb1ELb1ELb0EEENS1_21CollectiveEpilogueFwdINS6_IJSA_SB_SA_EEES9_SD_SF_Li384ELb0ELb1ELb1ELb0EEENS1_19SingleTileSchedulerILb0ELb1ELb1ELi192EEEEEEEEEvNT_6ParamsE,@"STO_CUDA_ENTRY STV_DEFAULT"
_ZN7cutlass13device_kernelIN5flash11enable_sm90INS1_16FlashAttnFwdSm90INS1_25CollectiveMainloopFwdSm90ILi2EN4cute5tupleIJNS5_1CILi1EEES8_S8_EEENS6_IJNS7_ILi192EEESA_NS7_ILi64EEEEEELi64ENS_10bfloat16_tEfNS_4arch4Sm90ELb0ELb0ELb1ELb0ELb0ELb0ELb0ELb0ELb1ELb1ELb1ELb0EEENS1_21CollectiveEpilogueFwdINS6_IJSA_SB_SA_EEES9_SD_SF_Li384ELb0ELb1ELb1ELb0EEENS1_19SingleTileSchedulerILb0ELb1ELb1ELi192EEEEEEEEEvNT_6ParamsE:
        /* <DEDUP_REMOVED lines=17> */
.L_x_12132:
[----:B------:R-:W-:Y:S05]  /*0110*/  BSYNC B0 ;  /* 0x0000000000007941 */ /* 0x000fea0003800000 */
.L_x_12131:
        /* <DEDUP_REMOVED lines=40> */
.L_x_12133:
        /* <DEDUP_REMOVED lines=22> */
.L_x_12134:
        /* <DEDUP_REMOVED lines=18> */
.L_x_12135:
        /* <DEDUP_REMOVED lines=22> */
.L_x_12136:
        /* <DEDUP_REMOVED lines=22> */
.L_x_12137:
        /* <DEDUP_REMOVED lines=9> */
.L_x_12140:
        /* <DEDUP_REMOVED lines=18> */
[----:B-1----:R-:W-:-:S04]  /*0a90*/  @P1 SHF.R.U32.HI R5, RZ, R3, R0 ;  /* 0x00000003ff051219 */ /* 0x002fc80000011600 */
[----:B------:R-:W-:Y:S01]  /*0aa0*/  IADD3 R3, -R5, RZ, RZ ;  /* 0x000000ff05037210 */ /* 0x000fe20007ffe1ff */
[----:B------:R2:W-:Y:S04]  /*0ab0*/  STL [R1+0x18], R5 ;  /* 0x0000180501007387 */ /* 0x0005e80000100800 */
[----:B------:R-:W-:Y:S01]  /*0ac0*/  IMAD R2, R2, R3, UR4 ;  /* 0x0000000402027e24 */ /* 0x000fe2000f8e0203 */
[----:B------:R-:W-:Y:S06]  /*0ad0*/  @!P0 BRA `(.L_x_12141) ;  /* 0x000000c800f08947 */ /* 0x000fec0003800000 */
[----:B--2---:R-:W0:Y:S01]  /*0ae0*/  LDC.64 R4, c[0x0][0x418] ;  /* 0x00010600ff047b82 */ /* 0x004e220000000a00 */
        /* <DEDUP_REMOVED lines=40> */
[----:B------:R-:W-:-:S05]  /*0d70*/  @P0 VIADD R3, R3, 0x1 ;  /* 0x0000000103030836 */ /* 0x000fca0000000000 */
[----:B------:R-:W-:Y:S02]  /*0d80*/  @!P2 IADD3 R3, -R3, RZ, RZ ;  /* 0x000000ff0303a210 */ /* 0x000fe40007ffe1ff */
[----:B------:R-:W-:-:S07]  /*0d90*/  @!P1 LOP3.LUT R3, RZ, R5, RZ, 0x33, !PT ;  /* 0x00000005ff039212 */ /* 0x000fce00078e33ff */
.L_x_12142:
[-C--:B------:R-:W-:Y:S01]  /*0da0*/  IMAD R2, R8, R3.reuse, RZ ;  /* 0x0000000308027224 */ /* 0x080fe200078e02ff */
[----:B------:R-:W-:Y:S01]  /*0db0*/  PLOP3.LUT P0, PT, PT, PT, PT, 0x80, 0x0 ;  /* 0x000000000000781c */ /* 0x000fe20003f0f070 */
[----:B------:R-:W-:Y:S01]  /*0dc0*/  VIADD R18, R12, 0xffffff80 ;  /* 0xffffff800c127836 */ /* 0x000fe20000000000 */
[----:B------:R-:W-:Y:S02]  /*0dd0*/  MOV R17, RZ ;  /* 0x000000ff00117202 */ /* 0x000fe40000000f00 */
[----:B------:R-:W-:Y:S02]  /*0de0*/  CS2R R150, SRZ ;  /* 0x0000000000967805 */ /* 0x000fe4000001ff00 */
[----:B------:R-:W-:Y:S01]  /*0df0*/  VIADDMNMX R16, R2, R3, R0, PT ;  /* 0x0000000302107246 */ /* 0x000fe20003800100 */
[----:B------:R0:W-:Y:S01]  /*0e00*/  STL [R1+0x14], R2 ;  /* 0x0000140201007387 */ /* 0x0001e20000100800 */
[----:B------:R-:W-:Y:S01]  /*0e10*/  IMAD.MOV.U32 R0, RZ, RZ, RZ ;  /* 0x000000ffff007224 */ /* 0x000fe200078e00ff */
        /* <DEDUP_REMOVED lines=26> */
[----:B-1----:R0:W-:Y:S05]  /*0fc0*/  STL [R1+0x10], R0 ;  /* 0x0000100001007387 */ /* 0x0021ea0000100800 */
[----:B------:R-:W-:-:S13]  /*0fd0*/  PLOP3.LUT P0, PT, PT, PT, UP0, 0x80, 0x0 ;  /* 0x000000000000781c */ /* 0x000fda0003f0f008 */
[----:B0-----:R-:W-:Y:S05]  /*0fe0*/  @!P0 BRA `(.L_x_12144) ;  /* 0x0000000000408947 */ /* 0x001fea0003800000 */
        /* <DEDUP_REMOVED lines=10> */
[----:B------:R-:W-:Y:S01]  /*1090*/  MOV R11, UR7 ;  /* 0x00000007000b7c02 */ /* 0x000fe20008000f00 */
[----:B------:R-:W-:Y:S01]  /*10a0*/  IMAD.MOV.U32 R8, RZ, RZ, 0x70 ;  /* 0x00000070ff087424 */ /* 0x000fe200078e00ff */
[----:B------:R-:W-:Y:S01]  /*10b0*/  MOV R13, RZ ;  /* 0x000000ff000d7202 */ /* 0x000fe20000000f00 */
[----:B0-----:R-:W-:-:S07]  /*10c0*/  IMAD.MOV.U32 R12, RZ, RZ, 0x1 ;  /* 0x00000001ff0c7424 */ /* 0x001fce00078e00ff */
[----:B------:R-:W-:-:S07]  /*10d0*/  LEPC R20, `(.L_x_12144) ;  /* 0x000000001014794e */ /* 0x000fce0000000000 */
[----:B-1----:R-:W-:Y:S05]  /*10e0*/  CALL.ABS.NOINC R2 ;  /* 0x0000000002007343 */ /* 0x002fea0003c00000 */
.L_x_12144:
[----:B------:R-:W-:Y:S02]  /*10f0*/  SHF.L.U32 R2, RZ, 0x1f, RZ ;  /* 0x0000001fff027819 */ /* 0x000fe400000006ff */
[----:B------:R-:W-:Y:S02]  /*1100*/  LOP3.LUT R27, R27, 0x1, RZ, 0xfc, !PT ;  /* 0x000000011b1b7812 */ /* 0x000fe400078efcff */
[----:B------:R-:W0:Y:S02]  /*1110*/  SYNCS.PHASECHK.TRANS64.TRYWAIT P1, [UR36+0x30800], R2 ;  /* 0x03080002ff0075a7 */ /* 0x000e240008020164 */
[----:B------:R-:W-:Y:S01]  /*1120*/  ISETP.NE.AND P0, PT, R27, 0x3, PT ;  /* 0x000000031b00780c */ /* 0x000fe20003f05270 */
[----:B0-----:R-:W-:-:S12]  /*1130*/  @!P1 BRA `(.L_x_12145) ;  /* 0x000000c400609947 */ /* 0x001fd80003800000 */
.L_x_12240:
[----:B------:R-:W-:Y:S05]  /*1140*/  @!P0 BRA `(.L_x_12146) ;  /* 0x0000000000048947 */ /* 0x000fea0003800000 */
[----:B------:R-:W-:Y:S01]  /*1150*/  BPT.TRAP 0x1 ;  /* 0x000000040000795c */ /* 0x000fe20000300000 */
.L_x_12146:
[----:B------:R1:W2:Y:S01]  /*1160*/  SYNCS.PHASECHK.TRANS64.TRYWAIT P2, [UR36+0x30830], R2 ;  /* 0x03083002ff0075a7 */ /* 0x0002a20008040164 */
[----:B------:R-:W-:Y:S05]  /*1170*/  @!P0 BRA `(.L_x_12147) ;  /* 0x0000000000048947 */ /* 0x000fea0003800000 */
[----:B------:R-:W-:Y:S01]  /*1180*/  BPT.TRAP 0x1 ;  /* 0x000000040000795c */ /* 0x000fe20000300000 */
.L_x_12147:
[----:B0-----:R-:W3:Y:S01]  /*1190*/  LDL R3, [R1+0x10] ;  /* 0x0000100001037983 */ /* 0x001ee20000100800 */
[----:B------:R-:W-:Y:S01]  /*11a0*/  ISETP.NE.AND P1, PT, R28, RZ, PT ;  /* 0x000000ff1c00720c */ /* 0x000fe20003f25270 */
[----:B---3--:R-:W-:-:S05]  /*11b0*/  IMAD.HI R0, R3, 0x55555556, RZ ;  /* 0x5555555603007827 */ /* 0x008fca00078e02ff */
[----:B------:R-:W-:-:S05]  /*11c0*/  LEA.HI R0, R0, R0, RZ, 0x1 ;  /* 0x0000000000007211 */ /* 0x000fca00078f08ff */
[----:B------:R-:W-:-:S05]  /*11d0*/  IMAD R0, R0, -0x3, R3 ;  /* 0xfffffffd00007824 */ /* 0x000fca00078e0203 */
[----:B------:R-:W-:-:S05]  /*11e0*/  LEA R3, R0, UR36, 0xd ;  /* 0x0000002400037c11 */ /* 0x000fca000f8e68ff */
[----:B------:R0:W-:Y:S01]  /*11f0*/  STL [R1+0x4], R3 ;  /* 0x0000040301007387 */ /* 0x0001e20000100800 */
[----:B------:R-:W-:-:S05]  /*1200*/  VIADD R0, R3, 0xc400 ;  /* 0x0000c40003007836 */ /* 0x000fca0000000000 */
[----:B------:R-:W-:-:S04]  /*1210*/  SHF.R.U32.HI R0, RZ, 0x4, R0 ;  /* 0x00000004ff007819 */ /* 0x000fc80000011600 */
[----:B------:R-:W-:Y:S01]  /*1220*/  LOP3.LUT R152, R0, 0x3fff, RZ, 0xc0, !PT ;  /* 0x00003fff00987812 */ /* 0x000fe200078ec0ff */
[----:B0-2---:R-:W-:Y:S06]  /*1230*/  @P2 BRA `(.L_x_12148) ;  /* 0x0000000000082947 */ /* 0x005fec0003800000 */
[----:B------:R-:W0:Y:S02]  /*1240*/  SYNCS.PHASECHK.TRANS64.TRYWAIT P2, [UR36+0x30830], R2 ;  /* 0x03083002ff0075a7 */ /* 0x000e240008040164 */
[----:B0-----:R-:W-:Y:S05]  /*1250*/  @!P2 BRA `(.L_x_12149) ;  /* 0x000000c40030a947 */ /* 0x001fea0003800000 */
.L_x_12148:
[----:B------:R-:W-:Y:S05]  /*1260*/  WARPSYNC.ALL ;  /* 0x0000000000007948 */ /* 0x000fea0003800000 */
[----:B------:R-:W-:Y:S01]  /*1270*/  IMAD.MOV.U32 R0, RZ, RZ, RZ ;  /* 0x000000ffff007224 */ /* 0x000fe200078e00ff */
[----:B------:R-:W-:Y:S01]  /*1280*/  MOV R151, RZ ;  /* 0x000000ff00977202 */ /* 0x000fe20000000f00 */
[----:B------:R-:W-:Y:S01]  /*1290*/  IMAD.MOV.U32 R153, RZ, RZ, 0x40000040 ;  /* 0x40000040ff997424 */ /* 0x000fe200078e00ff */
[----:B------:R-:W-:Y:S01]  /*12a0*/  LOP3.LUT R152, R152, 0x10000, RZ, 0xfc, !PT ;  /* 0x0001000098987812 */ /* 0x000fe200078efcff */
[----:B------:R-:W-:-:S03]  /*12b0*/  UIADD3 UR4, UR36, 0x12400, URZ ;  /* 0x0001240024047890 */ /* 0x000fc6000fffe03f */
[C---:B------:R-:W-:Y:S01]  /*12c0*/  R2UR UR8, R152.reuse ;  /* 0x00000000980872ca */ /* 0x040fe200000e0000 */
[----:B------:R-:W-:Y:S01]  /*12d0*/  WARPGROUP.ARRIVE ;  /* 0x00000000000079c5 */ /* 0x000fe20000000000 */
[----:B------:R-:W-:Y:S01]  /*12e0*/  R2UR UR9, R153 ;  /* 0x00000000990972ca */ /* 0x000fe200000e0000 */
[----:B------:R-:W-:Y:S01]  /*12f0*/  USHF.R.U32.HI UR4, URZ, 0x4, UR4 ;  /* 0x000000043f047899 */ /* 0x000fe20008011604 */
[----:B------:R-:W-:Y:S01]  /*1300*/  R2UR UR16, R152 ;  /* 0x00000000981072ca */ /* 0x000fe200000e0000 */
[----:B------:R-:W-:Y:S01]  /*1310*/  UMOV UR11, 0x40000040 ;  /* 0x40000040000b7882 */ /* 0x000fe20000000000 */
[----:B------:R-:W-:Y:S01]  /*1320*/  UMOV UR13, 0x40000040 ;  /* 0x40000040000d7882 */ /* 0x000fe20000000000 */
[----:B------:R-:W-:Y:S01]  /*1330*/  ULOP3.LUT UR4, UR4, 0x3fff, URZ, 0xc0, !UPT ;  /* 0x00003fff04047892 */ /* 0x000fe2000f8ec03f */
[----:B------:R-:W-:Y:S01]  /*1340*/  P2R R120, PR, RZ, 0x1 ;  /* 0x00000001ff787803 */ /* 0x000fe20000000000 */
[----:B------:R-:W-:Y:S01]  /*1350*/  UMOV UR15, 0x40000040 ;  /* 0x40000040000f7882 */ /* 0x000fe20000000000 */
[----:B------:R-:W-:Y:S01]  /*1360*/  UMOV UR17, 0x40000040 ;  /* 0x4000004000117882 */ /* 0x000fe20000000000 */
[----:B------:R-:W-:Y:S01]  /*1370*/  ULOP3.LUT UR6, UR4, 0x10000, URZ, 0xfc, !UPT ;  /* 0x0001000004067892 */ /* 0x000fe2000f8efc3f */
[----:B------:R-:W-:-:S02]  /*1380*/  UMOV UR19, 0x40000040 ;  /* 0x4000004000137882 */ /* 0x000fc40000000000 */
[----:B------:R-:W-:Y:S01]  /*1390*/  ULDC UR4, c[0x0][0x9d8] ;  /* 0x0002760000047ab9 */ /* 0x000fe20000000800 */
[----:B------:R-:W-:Y:S02]  /*13a0*/  UIADD3 UR14, UR6, 0x4, URZ ;  /* 0x00000004060e7890 */ /* 0x000fe4000fffe03f */
[----:B------:R-:W-:Y:S01]  /*13b0*/  UIADD3 UR12, UR16, 0x4, URZ ;  /* 0x00000004100c7890 */ /* 0x000fe2000fffe03f */
[----:B------:R-:W-:Y:S01]  /*13c0*/  UMOV UR10, UR6 ;  /* 0x00000006000a7c82 */ /* 0x000fe20008000000 */
[----:B------:R-:W-:Y:S01]  /*13d0*/  UIADD3 UR18, UR6, 0x6, URZ ;  /* 0x0000000606127890 */ /* 0x000fe2000fffe03f */
[----:B------:R-:W-:Y:S01]  /*13e0*/  HGMMA.64x192x16.F32.BF16 R24, gdesc[UR8], RZ, !UPT, gsb0 ;  /* 0x02e00000081879f0 */ /* 0x000fe2000c0018ff */
[----:B------:R-:W-:Y:S02]  /*13f0*/  UIADD3 UR8, UR16, 0x2, URZ ;  /* 0x0000000210087890 */ /* 0x000fe4000fffe03f */
[----:B------:R-:W-:Y:S01]  /*1400*/  UIADD3 UR10, UR6, 0x2, URZ ;  /* 0x00000002060a7890 */ /* 0x000fe2000fffe03f */
[----:B------:R-:W-:Y:S01]  /*1410*/  UMOV UR9, 0x40000040 ;  /* 0x4000004000097882 */ /* 0x000fe20000000000 */
[----:B------:R-:W-:Y:S01]  /*1420*/  UMOV UR11, 0x40000040 ;  /* 0x40000040000b7882 */ /* 0x000fe20000000000 */
[----:B------:R-:W-:Y:S01]  /*1430*/  UIADD3 UR16, UR16, 0x6, URZ ;  /* 0x0000000610107890 */ /* 0x000fe2000fffe03f */
[----:B------:R-:W-:Y:S01]  /*1440*/  ULDC UR5, c[0x0][0x988] ;  /* 0x0002620000057ab9 */ /* 0x000fe20000000800 */
[----:B------:R-:W-:-:S02]  /*1450*/  WARPGROUP.DEPBAR.LE gsb0, 0x0 ;  /* 0x00008000000079c5 */ /* 0x000fc40000010000 */
[----:B------:R-:W-:-:S10]  /*1460*/  WARPGROUP.ARRIVE ;  /* 0x00000000000079c5 */ /* 0x000fd40000000000 */
[----:B------:R-:W-:Y:S03]  /*1470*/  HGMMA.64x192x16.F32.BF16 R24, gdesc[UR8], R24, gsb0 ;  /* 0x02e00000081879f0 */ /* 0x000fe60008001818 */
[----:B------:R-:W-:Y:S02]  /*1480*/  WARPGROUP.DEPBAR.LE gsb0, 0x0 ;  /* 0x00008000000079c5 */ /* 0x000fe40000010000 */
[----:B------:R-:W-:-:S15]  /*1490*/  WARPGROUP.ARRIVE ;  /* 0x00000000000079c5 */ /* 0x000fde0000000000 */
[----:B------:R-:W-:Y:S03]  /*14a0*/  HGMMA.64x192x16.F32.BF16 R24, gdesc[UR12], R24, gsb0 ;  /* 0x02e000000c1879f0 */ /* 0x000fe60008001818 */
[----:B------:R-:W-:Y:S02]  /*14b0*/  WARPGROUP.DEPBAR.LE gsb0, 0x0 ;  /* 0x00008000000079c5 */ /* 0x000fe40000010000 */
[----:B------:R-:W-:-:S15]  /*14c0*/  WARPGROUP.ARRIVE ;  /* 0x00000000000079c5 */ /* 0x000fde0000000000 */
[----:B------:R-:W-:Y:S03]  /*14d0*/  HGMMA.64x192x16.F32.BF16 R24, gdesc[UR16], R24, gsb0 ;  /* 0x02e00000101879f0 */ /* 0x000fe60008001818 */
[----:B------:R-:W-:Y:S02]  /*14e0*/  WARPGROUP.DEPBAR.LE gsb0, 0x0 ;  /* 0x00008000000079c5 */ /* 0x000fe40000010000 */
        /* <DEDUP_REMOVED lines=13> */
[----:B------:R-:W-:Y:S01]  /*15c0*/  SHF.R.S32.HI R70, RZ, 0x1f, R71 ;  /* 0x0000001fff467819 */ /* 0x000fe20000011447 */
[----:B------:R-:W-:Y:S01]  /*15d0*/  FMUL.FTZ R55, R72, UR4 ;  /* 0x0000000448377c20 */ /* 0x000fe20008410000 */
[----:B------:R-:W-:Y:S01]  /*15e0*/  FMUL.FTZ R4, R25, UR4 ;  /* 0x0000000419047c20 */ /* 0x000fe20008410000 */
[----:B------:R-:W-:Y:S01]  /*15f0*/  FMUL.FTZ R25, R41, UR4 ;  /* 0x0000000429197c20 */ /* 0x000fe20008410000 */
[----:B------:R-:W-:Y:S01]  /*1600*/  LEA.HI R72, R70, R71, RZ, 0x2 ;  /* 0x0000004746487211 */ /* 0x000fe200078f10ff */
[----:B01----:R-:W-:Y:S01]  /*1610*/  FMUL.FTZ R2, R24, UR4 ;  /* 0x0000000418027c20 */ /* 0x003fe20008410000 */
[----:B------:R-:W-:Y:S01]  /*1620*/  FMUL.FTZ R41, R57, UR4 ;  /* 0x0000000439297c20 */ /* 0x000fe20008410000 */
[----:B------:R-:W-:Y:S01]  /*1630*/  FMUL.FTZ R57, R73, UR4 ;  /* 0x0000000449397c20 */ /* 0x000fe20008410000 */
[----:B------:R-:W-:Y:S01]  /*1640*/  LOP3.LUT R72, R72, 0x7ffffffc, RZ, 0xc0, !PT ;  /* 0x7ffffffc48487812 */ /* 0x000fe200078ec0ff */
[----:B------:R-:W-:-:S02]  /*1650*/  IMAD.MOV.U32 R73, RZ, RZ, -0x2 ;  /* 0xfffffffeff497424 */ /* 0x000fc400078e00ff */
[----:B------:R-:W-:Y:S01]  /*1660*/  FMUL.FTZ R8, R29, UR4 ;  /* 0x000000041d087c20 */ /* 0x000fe20008410000 */
[----:B------:R-:W-:Y:S01]  /*1670*/  FMUL.FTZ R6, R28, UR4 ;  /* 0x000000041c067c20 */ /* 0x000fe20008410000 */
[----:B------:R-:W-:Y:S01]  /*1680*/  IADD3 R72, R71, -R72, RZ ;  /* 0x8000004847487210 */ /* 0x000fe20007ffe0ff */
[----:B------:R-:W0:Y:S01]  /*1690*/  MUFU.TANH R2, R2 ;  /* 0x0000000200027308 */ /* 0x000e220000002400 */
[----:B------:R-:W-:Y:S01]  /*16a0*/  FMUL.FTZ R3, R26, UR4 ;  /* 0x000000041a037c20 */ /* 0x000fe20008410000 */
[----:B------:R-:W-:Y:S01]  /*16b0*/  FMUL.FTZ R10, R32, UR4 ;  /* 0x00000004200a7c20 */ /* 0x000fe20008410000 */
[----:B------:R-:W-:Y:S01]  /*16c0*/  FMUL.FTZ R5, R27, UR4 ;  /* 0x000000041b057c20 */ /* 0x000fe20008410000 */
[----:B------:R-:W-:Y:S02]  /*16d0*/  IMAD R73, R72, R73, 0xc0 ;  /* 0x000000c048497424 */ /* 0x000fe400078e0249 */
[----:B------:R-:W-:Y:S01]  /*16e0*/  FMUL.FTZ R12, R33, UR4 ;  /* 0x00000004210c7c20 */ /* 0x000fe20008410000 */
[----:B------:R-:W-:Y:S01]  /*16f0*/  FMUL.FTZ R7, R30, UR4 ;  /* 0x000000041e077c20 */ /* 0x000fe20008410000 */
[----:B------:R-:W-:Y:S01]  /*1700*/  FMUL.FTZ R29, R45, UR4 ;  /* 0x000000042d1d7c20 */ /* 0x000fe20008410000 */
[----:B------:R-:W1:Y:S01]  /*1710*/  MUFU.TANH R4, R4 ;  /* 0x0000000400047308 */ /* 0x000e620000002400 */
[----:B------:R-:W-:-:S02]  /*1720*/  IMAD.IADD R73, R22, 0x1, R73 ;  /* 0x0000000116497824 */ /* 0x000fc400078e0249 */
[----:B------:R-:W-:Y:S01]  /*1730*/  FMUL.FTZ R45, R61, UR4 ;  /* 0x000000043d2d7c20 */ /* 0x000fe20008410000 */
[----:B------:R-:W-:Y:S01]  /*1740*/  FMUL.FTZ R61, R77, UR4 ;  /* 0x000000044d3d7c20 */ /* 0x000fe20008410000 */
[----:B------:R-:W-:Y:S01]  /*1750*/  FMUL.FTZ R9, R31, UR4 ;  /* 0x000000041f097c20 */ /* 0x000fe20008410000 */
[----:B------:R-:W-:Y:S02]  /*1760*/  IMAD R73, R16, -0xc0, R73 ;  /* 0xffffff4010497824 */ /* 0x000fe400078e0249 */
[----:B------:R-:W-:Y:S01]  /*1770*/  FMUL.FTZ R33, R49, UR4 ;  /* 0x0000000431217c20 */ /* 0x000fe20008410000 */
[----:B------:R-:W-:Y:S01]  /*1780*/  FMUL.FTZ R27, R44, UR4 ;  /* 0x000000042c1b7c20 */ /* 0x000fe20008410000 */
[----:B------:R-:W2:Y:S01]  /*1790*/  MUFU.TANH R8, R8 ;  /* 0x0000000800087308 */ /* 0x000ea20000002400 */
[----:B------:R-:W-:Y:S01]  /*17a0*/  FMUL.FTZ R49, R65, UR4 ;  /* 0x0000000441317c20 */ /* 0x000fe20008410000 */
[C---:B------:R-:W-:Y:S01]  /*17b0*/  ISETP.GT.AND P4, PT, R73.reuse, RZ, PT ;  /* 0x000000ff4900720c */ /* 0x040fe20003f84270 */
[----:B------:R-:W-:Y:S01]  /*17c0*/  FMUL.FTZ R44, R62, UR4 ;  /* 0x000000043e2c7c20 */ /* 0x000fe20008410000 */
[----:B------:R-:W-:Y:S01]  /*17d0*/  ISETP.GT.AND P3, PT, R73, 0x1, PT ;  /* 0x000000014900780c */ /* 0x000fe20003f64270 */
[----:B------:R-:W-:Y:S01]  /*17e0*/  FMUL.FTZ R65, R81, UR4 ;  /* 0x0000000451417c20 */ /* 0x000fe20008410000 */
[----:B------:R-:W-:Y:S01]  /*17f0*/  ISETP.GT.AND P6, PT, R73, 0x9, PT ;  /* 0x000000094900780c */ /* 0x000fe20003fc4270 */
[----:B------:R-:W-:Y:S01]  /*1800*/  FMUL.FTZ R62, R79, UR4 ;  /* 0x000000044f3e7c20 */ /* 0x000fe20008410000 */
[----:B------:R-:W3:Y:S01]  /*1810*/  MUFU.TANH R6, R6 ;  /* 0x0000000600067308 */ /* 0x000ee20000002400 */
[C---:B------:R-:W-:Y:S01]  /*1820*/  ISETP.GT.AND P2, PT, R73.reuse, 0x8, PT ;  /* 0x000000084900780c */ /* 0x040fe20003f44270 */
[----:B------:R-:W-:Y:S01]  /*1830*/  FMUL.FTZ R11, R34, UR4 ;  /* 0x00000004220b7c20 */ /* 0x000fe20008410000 */
[----:B0-----:R-:W-:Y:S01]  /*1840*/  FSEL R77, R2, -INF , P4 ;  /* 0xff800000024d7808 */ /* 0x001fe20002000000 */
[----:B------:R-:W-:Y:S01]  /*1850*/  FMUL.FTZ R23, R40, UR4 ;  /* 0x0000000428177c20 */ /* 0x000fe20008410000 */
[----:B-1----:R-:W-:Y:S01]  /*1860*/  FSEL R4, R4, -INF , P3 ;  /* 0xff80000004047808 */ /* 0x002fe20001800000 */
[----:B------:R-:W-:Y:S01]  /*1870*/  FMUL.FTZ R31, R48, UR4 ;  /* 0x00000004301f7c20 */ /* 0x000fe20008410000 */
[----:B------:R-:W-:Y:S01]  /*1880*/  ISETP.GT.AND P5, PT, R73, 0x10, PT ;  /* 0x000000104900780c */ /* 0x000fe20003fa4270 */
[----:B------:R-:W0:Y:S01]  /*1890*/  MUFU.TANH R3, R3 ;  /* 0x0000000300037308 */ /* 0x000e220000002400 */
[----:B--2---:R-:W-:Y:S01]  /*18a0*/  FSEL R81, R8, -INF , P6 ;  /* 0xff80000008517808 */ /* 0x004fe20003000000 */
[----:B------:R-:W-:Y:S01]  /*18b0*/  FMUL.FTZ R48, R66, UR4 ;  /* 0x0000000442307c20 */ /* 0x000fe20008410000 */
[----:B------:R-:W-:Y:S01]  /*18c0*/  FMNMX.FTZ R8, R77, R4, !PT ;  /* 0x000000044d087209 */ /* 0x000fe20007810000 */
[----:B------:R-:W-:Y:S01]  /*18d0*/  FMUL.FTZ R66, R83, UR4 ;  /* 0x0000000453427c20 */ /* 0x000fe20008410000 */
[----:B------:R-:W-:Y:S01]  /*18e0*/  FMUL.FTZ R85, R85, UR4 ;  /* 0x0000000455557c20 */ /* 0x000fe20008410000 */
[----:B------:R-:W-:Y:S01]  /*18f0*/  FMUL.FTZ R21, R39, UR4 ;  /* 0x0000000427157c20 */ /* 0x000fe20008410000 */
[----:B------:R-:W-:Y:S01]  /*1900*/  FMUL.FTZ R72, R89, UR4 ;  /* 0x0000000459487c20 */ /* 0x000fe20008410000 */
[----:B------:R-:W1:Y:S01]  /*1910*/  MUFU.TANH R10, R10 ;  /* 0x0000000a000a7308 */ /* 0x000e620000002400 */
[----:B---3--:R-:W-:Y:S01]  /*1920*/  FSEL R79, R6, -INF , P2 ;  /* 0xff800000064f7808 */ /* 0x008fe20001000000 */
[----:B------:R-:W-:Y:S01]  /*1930*/  FMUL.FTZ R24, R42, UR4 ;  /* 0x000000042a187c20 */ /* 0x000fe20008410000 */
[----:B------:R-:W-:Y:S01]  /*1940*/  FMUL.FTZ R42, R59, UR4 ;  /* 0x000000043b2a7c20 */ /* 0x000fe20008410000 */
[----:B------:R-:W-:Y:S01]  /*1950*/  FMUL.FTZ R59, R76, UR4 ;  /* 0x000000044c3b7c20 */ /* 0x000fe20008410000 */
[----:B------:R-:W-:Y:S01]  /*1960*/  FMNMX.FTZ R8, R79, R8, !PT ;  /* 0x000000084f087209 */ /* 0x000fe20007810000 */
        /* <DEDUP_REMOVED lines=10> */
[----:B------:R-:W-:Y:S01]  /*1a10*/  MUFU.TANH R12, R12 ;  /* 0x0000000c000c7308 */ /* 0x000fe20000002400 */
[----:B-1----:R-:W-:Y:S01]  /*1a20*/  FSEL R83, R10, -INF , P5 ;  /* 0xff8000000a537808 */ /* 0x002fe20002800000 */
[----:B------:R-:W-:Y:S01]  /*1a30*/  FMUL.FTZ R30, R47, UR4 ;  /* 0x000000042f1e7c20 */ /* 0x000fe20008410000 */
[----:B------:R-:W-:Y:S01]  /*1a40*/  FMNMX.FTZ R10, R81, R8, !PT ;  /* 0x00000008510a7209 */ /* 0x000fe20007810000 */
[----:B------:R-:W-:Y:S01]  /*1a50*/  FMUL.FTZ R34, R51, UR4 ;  /* 0x0000000433227c20 */ /* 0x000fe20008410000 */
[----:B------:R-:W-:Y:S01]  /*1a60*/  FMUL.FTZ R51, R68, UR4 ;  /* 0x0000000444337c20 */ /* 0x000fe20008410000 */
[----:B------:R-:W-:Y:S01]  /*1a70*/  FMUL.FTZ R68, R86, UR4 ;  /* 0x0000000456447c20 */ /* 0x000fe20008410000 */
[----:B------:R-:W-:Y:S01]  /*1a80*/  FMNMX.FTZ R10, R83, R10, !PT ;  /* 0x0000000a530a7209 */ /* 0x000fe20007810000 */
[----:B------:R-:W0:Y:S01]  /*1a90*/  MUFU.TANH R7, R7 ;  /* 0x0000000700077308 */ /* 0x000e220000002400 */
[----:B--2---:R-:W-:Y:S01]  /*1aa0*/  FSEL R5, R5, -INF , P3 ;  /* 0xff80000005057808 */ /* 0x004fe20001800000 */
[----:B------:R-:W-:Y:S01]  /*1ab0*/  FMUL.FTZ R86, R99, UR4 ;  /* 0x0000000463567c20 */ /* 0x000fe20008410000 */
[----:B------:R-:W-:Y:S01]  /*1ac0*/  ISETP.GT.AND P3, PT, R73, 0x18, PT ;  /* 0x000000184900780c */ /* 0x000fe20003f64270 */
        /* <DEDUP_REMOVED lines=23> */
[----:B------:R-:W-:Y:S01]  /*1c40*/  FMUL.FTZ R74, R92, UR4 ;  /* 0x000000045c4a7c20 */ /* 0x000fe20008410000 */
        /* <DEDUP_REMOVED lines=15> */
[----:B------:R-:W-:Y:S01]  /*1d40*/  FMUL.FTZ R106, R106, UR4 ;  /* 0x000000046a6a7c20 */ /* 0x000fe20008410000 */
[----:B------:R-:W-:Y:S01]  /*1d50*/  FMUL.FTZ R112, R112, UR4 ;  /* 0x0000000470707c20 */ /* 0x000fe20008410000 */
[----:B------:R-:W-:Y:S01]  /*1d60*/  FMUL.FTZ R110, R110, UR4 ;  /* 0x000000046e6e7c20 */ /* 0x000fe20008410000 */
[----:B------:R-:W-:Y:S01]  /*1d70*/  FMUL.FTZ R113, R113, UR4 ;  /* 0x0000000471717c20 */ /* 0x000fe20008410000 */
[----:B------:R-:W-:Y:S01]  /*1d80*/  FMUL.FTZ R116, R116, UR4 ;  /* 0x0000000474747c20 */ /* 0x000fe20008410000 */
[----:B------:R-:W0:Y:S01]  /*1d90*/  MUFU.TANH R13, R13 ;  /* 0x0000000d000d7308 */ /* 0x000e220000002400 */
[----:B-1----:R-:W-:Y:S01]  /*1da0*/  FSEL R11, R11, -INF , P5 ;  /* 0xff8000000b0b7808 */ /* 0x002fe20002800000 */
[----:B------:R-:W-:Y:S01]  /*1db0*/  FMUL.FTZ R117, R117, UR4 ;  /* 0x0000000475757c20 */ /* 0x000fe20008410000 */
[----:B------:R-:W-:-:S05]  /*1dc0*/  ISETP.GT.AND P5, PT, R73, 0x21, PT ;  /* 0x000000214900780c */ /* 0x000fca0003fa4270 */
[----:B------:R-:W1:Y:S01]  /*1dd0*/  MUFU.TANH R25, R25 ;  /* 0x0000001900197308 */ /* 0x000e620000002400 */
[----:B--2---:R-:W-:-:S07]  /*1de0*/  FSEL R23, R23, -INF , P6 ;  /* 0xff80000017177808 */ /* 0x004fce0003000000 */
[----:B------:R2:W-:Y:S01]  /*1df0*/  MUFU.TANH R19, R85 ;  /* 0x0000005500137308 */ /* 0x0005e20000002400 */
[----:B0-----:R-:W-:-:S07]  /*1e00*/  FSEL R13, R13, -INF , P4 ;  /* 0xff8000000d0d7808 */ /* 0x001fce0002000000 */
[----:B------:R-:W0:Y:S01]  /*1e10*/  MUFU.TANH R15, R15 ;  /* 0x0000000f000f7308 */ /* 0x000e220000002400 */
[----:B--2---:R-:W-:Y:S02]  /*1e20*/  FSEL R85, R12, -INF , P4 ;  /* 0xff8000000c557808 */ /* 0x004fe40002000000 */
[----:B------:R-:W-:Y:S02]  /*1e30*/  ISETP.GT.AND P4, PT, R73, 0x28, PT ;  /* 0x000000284900780c */ /* 0x000fe40003f84270 */
[----:B------:R-:W-:Y:S02]  /*1e40*/  FMNMX.FTZ R12, R85, R10, !PT ;  /* 0x0000000a550c7209 */ /* 0x000fe40007810000 */
[----:B-1----:R-:W-:Y:S01]  /*1e50*/  FSEL R97, R25, -INF , P5 ;  /* 0xff80000019617808 */ /* 0x002fe20002800000 */
[----:B------:R-:W1:Y:S01]  /*1e60*/  MUFU.TANH R27, R27 ;  /* 0x0000001b001b7308 */ /* 0x000e620000002400 */
[----:B------:R-:W-:-:S04]  /*1e70*/  FMNMX.FTZ R12, R89, R12, !PT ;  /* 0x0000000c590c7209 */ /* 0x000fc80007810000 */
[----:B------:R-:W-:-:S03]  /*1e80*/  FMNMX.FTZ R14, R93, R12, !PT ;  /* 0x0000000c5d0e7209 */ /* 0x000fc60007810000 */
[----:B------:R-:W2:Y:S08]  /*1e90*/  MUFU.TANH R21, R21 ;  /* 0x0000001500157308 */ /* 0x000eb00000002400 */
[----:B------:R-:W3:Y:S01]  /*1ea0*/  MUFU.TANH R29, R29 ;  /* 0x0000001d001d7308 */ /* 0x000ee20000002400 */
[----:B------:R-:W-:Y:S02]  /*1eb0*/  FMNMX.FTZ R14, R23, R14, !PT ;  /* 0x0000000e170e7209 */ /* 0x000fe40007810000 */
[----:B0-----:R-:W-:-:S02]  /*1ec0*/  FSEL R15, R15, -INF , P3 ;  /* 0xff8000000f0f7808 */ /* 0x001fc40001800000 */
[----:B------:R-:W-:Y:S02]  /*1ed0*/  ISETP.GT.AND P3, PT, R73, 0x29, PT ;  /* 0x000000294900780c */ /* 0x000fe40003f64270 */
[----:B-1----:R-:W-:Y:S01]  /*1ee0*/  FSEL R99, R27, -INF , P4 ;  /* 0xff8000001b637808 */ /* 0x002fe20002000000 */
[----:B------:R-:W0:Y:S08]  /*1ef0*/  MUFU.TANH R24, R24 ;  /* 0x0000001800187308 */ /* 0x000e300000002400 */
[----:B------:R-:W1:Y:S01]  /*1f00*/  MUFU.TANH R31, R31 ;  /* 0x0000001f001f7308 */ /* 0x000e620000002400 */
[----:B------:R-:W-:-:S02]  /*1f10*/  FMNMX.FTZ R14, R97, R14, !PT ;  /* 0x0000000e610e7209 */ /* 0x000fc40007810000 */
[----:B--2---:R-:W-:Y:S02]  /*1f20*/  FSEL R21, R21, -INF , P2 ;  /* 0xff80000015157808 */ /* 0x004fe40001000000 */
[----:B------:R-:W-:Y:S02]  /*1f30*/  ISETP.GT.AND P2, PT, R73, 0x30, PT ;  /* 0x000000304900780c */ /* 0x000fe40003f44270 */
[----:B---3--:R-:W-:Y:S01]  /*1f40*/  FSEL R101, R29, -INF , P3 ;  /* 0xff8000001d657808 */ /* 0x008fe20001800000 */
[----:B------:R-:W2:Y:S08]  /*1f50*/  MUFU.TANH R26, R26 ;  /* 0x0000001a001a7308 */ /* 0x000eb00000002400 */
[----:B------:R-:W3:Y:S01]  /*1f60*/  MUFU.TANH R33, R33 ;  /* 0x0000002100217308 */ /* 0x000ee20000002400 */
[----:B------:R-:W-:-:S02]  /*1f70*/  FMNMX.FTZ R20, R99, R14, !PT ;  /* 0x0000000e63147209 */ /* 0x000fc40007810000 */
[----:B0-----:R-:W-:Y:S02]  /*1f80*/  FSEL R91, R24, -INF , P6 ;  /* 0xff800000185b7808 */ /* 0x001fe40003000000 */
[----:B------:R-:W-:-:S03]  /*1f90*/  ISETP.GT.AND P6, PT, R73, 0x31, PT ;  /* 0x000000314900780c */ /* 0x000fc60003fc4270 */
[----:B------:R-:W0:Y:S08]  /*1fa0*/  MUFU.TANH R28, R28 ;  /* 0x0000001c001c7308 */ /* 0x000e300000002400 */
[----:B------:R-:W4:Y:S01]  /*1fb0*/  MUFU.TANH R35, R35 ;  /* 0x0000002300237308 */ /* 0x000f220000002400 */
[----:B-1----:R-:W-:-:S07]  /*1fc0*/  FSEL R103, R31, -INF , P2 ;  /* 0xff8000001f677808 */ /* 0x002fce0001000000 */
[----:B------:R-:W1:Y:S01]  /*1fd0*/  MUFU.TANH R30, R30 ;  /* 0x0000001e001e7308 */ /* 0x000e620000002400 */
[----:B------:R-:W-:Y:S02]  /*1fe0*/  FMNMX.FTZ R20, R101, R20, !PT ;  /* 0x0000001465147209 */ /* 0x000fe40007810000 */
[----:B--2---:R-:W-:Y:S02]  /*1ff0*/  FSEL R95, R26, -INF , P5 ;  /* 0xff8000001a5f7808 */ /* 0x004fe40002800000 */
[----:B------:R-:W-:-:S03]  /*2000*/  ISETP.GT.AND P5, PT, R73, 0x38, PT ;  /* 0x000000384900780c */ /* 0x000fc60003fa4270 */
[----:B------:R-:W2:Y:S01]  /*2010*/  MUFU.TANH R37, R37 ;  /* 0x0000002500257308 */ /* 0x000ea20000002400 */
[----:B---3--:R-:W-:-:S07]  /*2020*/  FSEL R33, R33, -INF , P6 ;  /* 0xff80000021217808 */ /* 0x008fce0003000000 */
[----:B------:R-:W3:Y:S01]  /*2030*/  MUFU.TANH R32, R32 ;  /* 0x0000002000207308 */ /* 0x000ee20000002400 */
[----:B------:R-:W-:Y:S02]  /*2040*/  FMNMX.FTZ R24, R103, R20, !PT ;  /* 0x0000001467187209 */ /* 0x000fe40007810000 */
[----:B0-----:R-:W-:Y:S02]  /*2050*/  FSEL R25, R28, -INF , P4 ;  /* 0xff8000001c197808 */ /* 0x001fe40002000000 */
[----:B------:R-:W-:-:S03]  /*2060*/  ISETP.GT.AND P4, PT, R73, 0x39, PT ;  /* 0x000000394900780c */ /* 0x000fc60003f84270 */
[----:B------:R-:W0:Y:S01]  /*2070*/  MUFU.TANH R39, R39 ;  /* 0x0000002700277308 */ /* 0x000e220000002400 */
[----:B----4-:R-:W-:-:S07]  /*2080*/  FSEL R123, R35, -INF , P5 ;  /* 0xff800000237b7808 */ /* 0x010fce0002800000 */
[----:B------:R-:W4:Y:S01]  /*2090*/  MUFU.TANH R34, R34 ;  /* 0x0000002200227308 */ /* 0x000f220000002400 */
[----:B------:R-:W-:Y:S02]  /*20a0*/  FMNMX.FTZ R24, R33, R24, !PT ;  /* 0x0000001821187209 */ /* 0x000fe40007810000 */
[----:B-1----:R-:W-:Y:S02]  /*20b0*/  FSEL R27, R30, -INF , P3 ;  /* 0xff8000001e1b7808 */ /* 0x002fe40001800000 */
[----:B------:R-:W-:-:S03]  /*20c0*/  ISETP.GT.AND P3, PT, R73, 0x40, PT ;  /* 0x000000404900780c */ /* 0x000fc60003f64270 */
[----:B------:R-:W1:Y:S01]  /*20d0*/  MUFU.TANH R41, R41 ;  /* 0x0000002900297308 */ /* 0x000e620000002400 */
[----:B--2---:R-:W-:-:S07]  /*20e0*/  FSEL R37, R37, -INF , P4 ;  /* 0xff80000025257808 */ /* 0x004fce0002000000 */
[----:B------:R-:W2:Y:S01]  /*20f0*/  MUFU.TANH R36, R36 ;  /* 0x0000002400247308 */ /* 0x000ea20000002400 */
[----:B------:R-:W-:-:S07]  /*2100*/  FMNMX.FTZ R24, R123, R24, !PT ;  /* 0x000000187b187209 */ /* 0x000fce0007810000 */
[----:B------:R-:W5:Y:S01]  /*2110*/  MUFU.TANH R43, R43 ;  /* 0x0000002b002b7308 */ /* 0x000f620000002400 */
[----:B---3--:R-:W-:-:S07]  /*2120*/  FSEL R29, R32, -INF , P2 ;  /* 0xff800000201d7808 */ /* 0x008fce0001000000 */
[----:B------:R-:W3:Y:S01]  /*2130*/  MUFU.TANH R38, R38 ;  /* 0x0000002600267308 */ /* 0x000ee20000002400 */
[----:B------:R-:W-:Y:S02]  /*2140*/  ISETP.GT.AND P2, PT, R73, 0x41, PT ;  /* 0x000000414900780c */ /* 0x000fe40003f44270 */
[----:B0-----:R-:W-:-:S05]  /*2150*/  FSEL R125, R39, -INF , P3 ;  /* 0xff800000277d7808 */ /* 0x001fca0001800000 */
[----:B------:R-:W0:Y:S01]  /*2160*/  MUFU.TANH R45, R45 ;  /* 0x0000002d002d7308 */ /* 0x000e220000002400 */
[----:B------:R-:W-:Y:S02]  /*2170*/  FMNMX.FTZ R24, R37, R24, !PT ;  /* 0x0000001825187209 */ /* 0x000fe40007810000 */
[----:B----4-:R-:W-:-:S05]  /*2180*/  FSEL R31, R34, -INF , P6 ;  /* 0xff800000221f7808 */ /* 0x010fca0003000000 */
[----:B------:R-:W4:Y:S01]  /*2190*/  MUFU.TANH R40, R40 ;  /* 0x0000002800287308 */ /* 0x000f220000002400 */
[----:B------:R-:W-:Y:S02]  /*21a0*/  ISETP.GT.AND P6, PT, R73, 0x48, PT ;  /* 0x000000484900780c */ /* 0x000fe40003fc4270 */
[----:B-1----:R-:W-:-:S05]  /*21b0*/  FSEL R127, R41, -INF , P2 ;  /* 0xff800000297f7808 */ /* 0x002fca0001000000 */
[----:B------:R-:W1:Y:S01]  /*21c0*/  MUFU.TANH R47, R47 ;  /* 0x0000002f002f7308 */ /* 0x000e620000002400 */
[----:B------:R-:W-:Y:S02]  /*21d0*/  FMNMX.FTZ R24, R125, R24, !PT ;  /* 0x000000187d187209 */ /* 0x000fe40007810000 */
[----:B--2---:R-:W-:-:S05]  /*21e0*/  FSEL R121, R36, -INF , P5 ;  /* 0xff80000024797808 */ /* 0x004fca0002800000 */
[----:B------:R-:W2:Y:S01]  /*21f0*/  MUFU.TANH R42, R42 ;  /* 0x0000002a002a7308 */ /* 0x000ea20000002400 */
[----:B------:R-:W-:Y:S02]  /*2200*/  ISETP.GT.AND P5, PT, R73, 0x49, PT ;  /* 0x000000494900780c */ /* 0x000fe40003fa4270 */
[----:B-----5:R-:W-:-:S05]  /*2210*/  FSEL R129, R43, -INF , P6 ;  /* 0xff8000002b817808 */ /* 0x020fca0003000000 */
[----:B------:R-:W5:Y:S01]  /*2220*/  MUFU.TANH R49, R49 ;  /* 0x0000003100317308 */ /* 0x000f620000002400 */
[----:B------:R-:W-:Y:S02]  /*2230*/  FMNMX.FTZ R24, R127, R24, !PT ;  /* 0x000000187f187209 */ /* 0x000fe40007810000 */
[----:B---3--:R-:W-:-:S05]  /*2240*/  FSEL R35, R38, -INF , P4 ;  /* 0xff80000026237808 */ /* 0x008fca0002000000 */
        /* <DEDUP_REMOVED lines=22> */
[----:B------:R-:W-:-:S07]  /*23b0*/  FMNMX.FTZ R24, R135, R24, !PT ;  /* 0x0000001887187209 */ /* 0x000fce0007810000 */
[----:B------:R-:W0:Y:S01]  /*23c0*/  MUFU.TANH R52, R52 ;  /* 0x0000003400347308 */ /* 0x000e220000002400 */
[----:B----4-:R-:W-:Y:S02]  /*23d0*/  FSEL R131, R46, -INF , P5 ;  /* 0xff8000002e837808 */ /* 0x010fe40002800000 */
[----:B------:R-:W-:-:S05]  /*23e0*/  ISETP.GT.AND P5, PT, R73, 0x60, PT ;  /* 0x000000604900780c */ /* 0x000fca0003fa4270 */
[----:B------:R-:W-:Y:S01]  /*23f0*/  MUFU.TANH R59, R59 ;  /* 0x0000003b003b7308 */ /* 0x000fe20000002400 */
[----:B-1----:R-:W-:Y:S02]  /*2400*/  FSEL R139, R53, -INF , P6 ;  /* 0xff800000358b7808 */ /* 0x002fe40003000000 */
[----:B------:R-:W-:-:S05]  /*2410*/  FMNMX.FTZ R24, R137, R24, !PT ;  /* 0x0000001889187209 */ /* 0x000fca0007810000 */
[----:B------:R-:W1:Y:S01]  /*2420*/  MUFU.TANH R54, R54 ;  /* 0x0000003600367308 */ /* 0x000e620000002400 */
[----:B--2---:R-:W-:Y:S02]  /*2430*/  FSEL R47, R48, -INF , P4 ;  /* 0xff800000302f7808 */ /* 0x004fe40002000000 */
[----:B------:R-:W-:-:S05]  /*2440*/  ISETP.GT.AND P4, PT, R73, 0x61, PT ;  /* 0x000000614900780c */ /* 0x000fca0003f84270 */
[----:B------:R-:W2:Y:S01]  /*2450*/  MUFU.TANH R61, R61 ;  /* 0x0000003d003d7308 */ /* 0x000ea20000002400 */
[----:B-----5:R-:W-:Y:S02]  /*2460*/  FSEL R141, R55, -INF , P5 ;  /* 0xff800000378d7808 */ /* 0x020fe40002800000 */
[----:B------:R-:W-:-:S05]  /*2470*/  FMNMX.FTZ R24, R139, R24, !PT ;  /* 0x000000188b187209 */ /* 0x000fca0007810000 */
[----:B------:R-:W4:Y:S01]  /*2480*/  MUFU.TANH R56, R56 ;  /* 0x0000003800387308 */ /* 0x000f220000002400 */
[----:B---3--:R-:W-:Y:S02]  /*2490*/  FSEL R49, R50, -INF , P3 ;  /* 0xff80000032317808 */ /* 0x008fe40001800000 */
[----:B------:R-:W-:-:S05]  /*24a0*/  ISETP.GT.AND P3, PT, R73, 0x68, PT ;  /* 0x000000684900780c */ /* 0x000fca0003f64270 */
[----:B------:R-:W3:Y:S01]  /*24b0*/  MUFU.TANH R63, R63 ;  /* 0x0000003f003f7308 */ /* 0x000ee20000002400 */
[----:B0-----:R-:W-:Y:S02]  /*24c0*/  FSEL R143, R57, -INF , P4 ;  /* 0xff800000398f7808 */ /* 0x001fe40002000000 */
[----:B------:R-:W-:-:S05]  /*24d0*/  FMNMX.FTZ R26, R141, R24, !PT ;  /* 0x000000188d1a7209 */ /* 0x000fca0007810000 */
[----:B------:R-:W0:Y:S01]  /*24e0*/  MUFU.TANH R58, R58 ;  /* 0x0000003a003a7308 */ /* 0x000e220000002400 */
[----:B------:R-:W-:Y:S02]  /*24f0*/  FSEL R51, R52, -INF , P2 ;  /* 0xff80000034337808 */ /* 0x000fe40001000000 */
[----:B------:R-:W-:-:S05]  /*2500*/  ISETP.GT.AND P2, PT, R73, 0x69, PT ;  /* 0x000000694900780c */ /* 0x000fca0003f44270 */
[----:B------:R-:W-:Y:S01]  /*2510*/  MUFU.TANH R65, R65 ;  /* 0x0000004100417308 */ /* 0x000fe20000002400 */
[----:B------:R-:W-:Y:S02]  /*2520*/  FMNMX.FTZ R26, R143, R26, !PT ;  /* 0x0000001a8f1a7209 */ /* 0x000fe40007810000 */
[----:B-1----:R-:W-:-:S05]  /*2530*/  FSEL R53, R54, -INF , P6 ;  /* 0xff80000036357808 */ /* 0x002fca0003000000 */
[----:B------:R-:W1:Y:S01]  /*2540*/  MUFU.TANH R60, R60 ;  /* 0x0000003c003c7308 */ /* 0x000e620000002400 */
[----:B------:R-:W-:Y:S02]  /*2550*/  ISETP.GT.AND P6, PT, R73, 0x70, PT ;  /* 0x000000704900780c */ /* 0x000fe40003fc4270 */
[----:B--2---:R-:W-:-:S05]  /*2560*/  FSEL R145, R61, -INF , P2 ;  /* 0xff8000003d917808 */ /* 0x004fca0001000000 */
[----:B------:R-:W2:Y:S08]  /*2570*/  MUFU.TANH R67, R67 ;  /* 0x0000004300437308 */ /* 0x000eb00000002400 */
[----:B------:R5:W-:Y:S01]  /*2580*/  MUFU.TANH R52, R105 ;  /* 0x0000006900347308 */ /* 0x000be20000002400 */
[----:B----4-:R-:W-:-:S07]  /*2590*/  FSEL R55, R56, -INF , P5 ;  /* 0xff80000038377808 */ /* 0x010fce0002800000 */
[----:B------:R-:W4:Y:S01]  /*25a0*/  MUFU.TANH R62, R62 ;  /* 0x0000003e003e7308 */ /* 0x000f220000002400 */
[----:B-----5:R-:W-:-:S04]  /*25b0*/  FSEL R105, R59, -INF , P3 ;  /* 0xff8000003b697808 */ /* 0x020fc80001800000 */
[----:B------:R-:W-:-:S03]  /*25c0*/  FMNMX.FTZ R26, R105, R26, !PT ;  /* 0x0000001a691a7209 */ /* 0x000fc60007810000 */
[----:B------:R-:W5:Y:S01]  /*25d0*/  MUFU.TANH R64, R64 ;  /* 0x0000004000407308 */ /* 0x000f620000002400 */
[----:B------:R-:W-:Y:S02]  /*25e0*/  ISETP.GT.AND P5, PT, R73, 0x71, PT ;  /* 0x000000714900780c */ /* 0x000fe40003fa4270 */
[----:B---3--:R-:W-:Y:S02]  /*25f0*/  FSEL R147, R63, -INF , P6 ;  /* 0xff8000003f937808 */ /* 0x008fe40003000000 */
[----:B------:R-:W-:-:S03]  /*2600*/  FMNMX.FTZ R26, R145, R26, !PT ;  /* 0x0000001a911a7209 */ /* 0x000fc60007810000 */
[----:B------:R-:W3:Y:S01]  /*2610*/  MUFU.TANH R70, R70 ;  /* 0x0000004600467308 */ /* 0x000ee20000002400 */
[----:B0-----:R-:W-:Y:S02]  /*2620*/  FSEL R57, R58, -INF , P4 ;  /* 0xff8000003a397808 */ /* 0x001fe40002000000 */
[----:B------:R-:W-:Y:S02]  /*2630*/  ISETP.GT.AND P4, PT, R73, 0x78, PT ;  /* 0x000000784900780c */ /* 0x000fe40003f84270 */
[----:B------:R-:W-:-:S03]  /*2640*/  FMNMX.FTZ R26, R147, R26, !PT ;  /* 0x0000001a931a7209 */ /* 0x000fc60007810000 */
[----:B------:R-:W0:Y:S01]  /*2650*/  MUFU.TANH R66, R66 ;  /* 0x0000004200427308 */ /* 0x000e220000002400 */
[----:B-1----:R-:W-:Y:S02]  /*2660*/  FSEL R59, R60, -INF , P3 ;  /* 0xff8000003c3b7808 */ /* 0x002fe40001800000 */
[----:B------:R-:W-:-:S05]  /*2670*/  ISETP.GT.AND P3, PT, R73, 0x79, PT ;  /* 0x000000794900780c */ /* 0x000fca0003f64270 */
[----:B------:R-:W1:Y:S01]  /*2680*/  MUFU.TANH R72, R72 ;  /* 0x0000004800487308 */ /* 0x000e620000002400 */
[----:B--2---:R-:W-:-:S07]  /*2690*/  FSEL R149, R67, -INF , P4 ;  /* 0xff80000043957808 */ /* 0x004fce0002000000 */
[----:B------:R2:W-:Y:S01]  /*26a0*/  MUFU.TANH R24, R107 ;  /* 0x0000006b00187308 */ /* 0x0005e20000002400 */
[----:B----4-:R-:W-:-:S07]  /*26b0*/  FSEL R61, R62, -INF , P2 ;  /* 0xff8000003e3d7808 */ /* 0x010fce0001000000 */
[----:B------:R-:W4:Y:S01]  /*26c0*/  MUFU.TANH R68, R68 ;  /* 0x0000004400447308 */ /* 0x000f220000002400 */
[----:B--2---:R-:W-:-:S04]  /*26d0*/  FSEL R107, R65, -INF , P5 ;  /* 0xff800000416b7808 */ /* 0x004fc80002800000 */
[----:B------:R-:W-:-:S03]  /*26e0*/  FMNMX.FTZ R26, R107, R26, !PT ;  /* 0x0000001a6b1a7209 */ /* 0x000fc60007810000 */
[----:B------:R-:W2:Y:S01]  /*26f0*/  MUFU.TANH R74, R74 ;  /* 0x0000004a004a7308 */ /* 0x000ea20000002400 */
[----:B------:R-:W-:Y:S02]  /*2700*/  ISETP.GT.AND P2, PT, R73, 0x80, PT ;  /* 0x000000804900780c */ /* 0x000fe40003f44270 */
[----:B------:R-:W-:Y:S02]  /*2710*/  FSEL R155, R19, -INF , P3 ;  /* 0xff800000139b7808 */ /* 0x000fe40001800000 */
[----:B------:R-:W-:-:S03]  /*2720*/  FMNMX.FTZ R26, R149, R26, !PT ;  /* 0x0000001a951a7209 */ /* 0x000fc60007810000 */
[----:B------:R-:W2:Y:S01]  /*2730*/  MUFU.TANH R69, R69 ;  /* 0x0000004500457308 */ /* 0x000ea20000002400 */
[----:B-----5:R-:W-:Y:S02]  /*2740*/  FSEL R63, R64, -INF , P6 ;  /* 0xff800000403f7808 */ /* 0x020fe40003000000 */
[----:B------:R-:W-:-:S05]  /*2750*/  ISETP.GT.AND P6, PT, R73, 0x81, PT ;  /* 0x000000814900780c */ /* 0x000fca0003fc4270 */
[----:B------:R-:W5:Y:S01]  /*2760*/  MUFU.TANH R76, R76 ;  /* 0x0000004c004c7308 */ /* 0x000f620000002400 */
[----:B---3--:R-:W-:Y:S02]  /*2770*/  FSEL R157, R70, -INF , P2 ;  /* 0xff800000469d7808 */ /* 0x008fe40001000000 */
[----:B------:R-:W-:-:S05]  /*2780*/  FMNMX.FTZ R26, R155, R26, !PT ;  /* 0x0000001a9b1a7209 */ /* 0x000fca0007810000 */
[----:B------:R-:W3:Y:S01]  /*2790*/  MUFU.TANH R71, R71 ;  /* 0x0000004700477308 */ /* 0x000ee20000002400 */
[----:B0-----:R-:W-:Y:S02]  /*27a0*/  FSEL R65, R66, -INF , P5 ;  /* 0xff80000042417808 */ /* 0x001fe40002800000 */
[----:B------:R-:W-:-:S05]  /*27b0*/  ISETP.GT.AND P5, PT, R73, 0x88, PT ;  /* 0x000000884900780c */ /* 0x000fca0003fa4270 */
[----:B------:R-:W0:Y:S01]  /*27c0*/  MUFU.TANH R2, R96 ;  /* 0x0000006000027308 */ /* 0x000e220000002400 */
[----:B-1----:R-:W-:Y:S02]  /*27d0*/  FSEL R72, R72, -INF , P6 ;  /* 0xff80000048487808 */ /* 0x002fe40003000000 */
[----:B------:R-:W-:-:S05]  /*27e0*/  FMNMX.FTZ R19, R157, R26, !PT ;  /* 0x0000001a9d137209 */ /* 0x000fca0007810000 */
[----:B------:R-:W1:Y:S01]  /*27f0*/  MUFU.TANH R22, R22 ;  /* 0x0000001600167308 */ /* 0x000e620000002400 */
[----:B----4-:R-:W-:Y:S02]  /*2800*/  FSEL R67, R68, -INF , P4 ;  /* 0xff80000044437808 */ /* 0x010fe40002000000 */
[----:B------:R-:W-:-:S05]  /*2810*/  ISETP.GT.AND P4, PT, R73, 0x89, PT ;  /* 0x000000894900780c */ /* 0x000fca0003f84270 */
[----:B------:R-:W4:Y:S01]  /*2820*/  MUFU.TANH R8, R84 ;  /* 0x0000005400087308 */ /* 0x000f220000002400 */
[----:B--2---:R-:W-:Y:S02]  /*2830*/  FSEL R74, R74, -INF , P5 ;  /* 0xff8000004a4a7808 */ /* 0x004fe40002800000 */
[----:B------:R-:W-:-:S05]  /*2840*/  FMNMX.FTZ R87, R72, R19, !PT ;  /* 0x0000001348577209 */ /* 0x000fca0007810000 */
[----:B------:R-:W2:Y:S01]  /*2850*/  MUFU.TANH R75, R75 ;  /* 0x0000004b004b7308 */ /* 0x000ea20000002400 */
[----:B------:R-:W-:Y:S02]  /*2860*/  FSEL R69, R69, -INF , P3 ;  /* 0xff80000045457808 */ /* 0x000fe40001800000 */
[----:B------:R-:W-:-:S05]  /*2870*/  ISETP.GT.AND P3, PT, R73, 0x90, PT ;  /* 0x000000904900780c */ /* 0x000fca0003f64270 */
[----:B------:R-:W2:Y:S01]  /*2880*/  MUFU.TANH R12, R100 ;  /* 0x00000064000c7308 */ /* 0x000ea20000002400 */
[----:B-----5:R-:W-:Y:S02]  /*2890*/  FSEL R76, R76, -INF , P4 ;  /* 0xff8000004c4c7808 */ /* 0x020fe40002000000 */
[----:B------:R-:W-:-:S05]  /*28a0*/  FMNMX.FTZ R87, R74, R87, !PT ;  /* 0x000000574a577209 */ /* 0x000fca0007810000 */
[----:B------:R-:W5:Y:S01]  /*28b0*/  MUFU.TANH R78, R78 ;  /* 0x0000004e004e7308 */ /* 0x000f620000002400 */
[----:B---3--:R-:W-:-:S07]  /*28c0*/  FSEL R71, R71, -INF , P2 ;  /* 0xff80000047477808 */ /* 0x008fce0001000000 */
[----:B------:R-:W3:Y:S01]  /*28d0*/  MUFU.TANH R20, R82 ;  /* 0x0000005200147308 */ /* 0x000ee20000002400 */
[----:B------:R-:W-:-:S07]  /*28e0*/  ISETP.GT.AND P2, PT, R73, 0x91, PT ;  /* 0x000000914900780c */ /* 0x000fce0003f44270 */
[----:B------:R-:W3:Y:S01]  /*28f0*/  MUFU.TANH R6, R98 ;  /* 0x0000006200067308 */ /* 0x000ee20000002400 */
[----:B0-----:R-:W-:-:S07]  /*2900*/  FSEL R2, R2, -INF , P3 ;  /* 0xff80000002027808 */ /* 0x001fce0001800000 */
[----:B------:R-:W0:Y:S01]  /*2910*/  MUFU.TANH R42, R104 ;  /* 0x00000068002a7308 */ /* 0x000e220000002400 */
[----:B------:R-:W-:-:S07]  /*2920*/  FMNMX.FTZ R87, R76, R87, !PT ;  /* 0x000000574c577209 */ /* 0x000fce0007810000 */
[----:B------:R-:W0:Y:S01]  /*2930*/  MUFU.TANH R10, R86 ;  /* 0x00000056000a7308 */ /* 0x000e220000002400 */
[----:B-1----:R-:W-:-:S07]  /*2940*/  FSEL R19, R22, -INF , P6 ;  /* 0xff80000016137808 */ /* 0x002fce0003000000 */
[----:B------:R-:W1:Y:S01]  /*2950*/  MUFU.TANH R14, R102 ;  /* 0x00000066000e7308 */ /* 0x000e620000002400 */
[----:B------:R-:W-:-:S07]  /*2960*/  ISETP.GT.AND P6, PT, R73, 0x98, PT ;  /* 0x000000984900780c */ /* 0x000fce0003fc4270 */
[----:B------:R-:W1:Y:S01]  /*2970*/  MUFU.TANH R38, R108 ;  /* 0x0000006c00267308 */ /* 0x000e620000002400 */
[----:B----4-:R-:W-:-:S07]  /*2980*/  FSEL R8, R8, -INF , P2 ;  /* 0xff80000008087808 */ /* 0x010fce0001000000 */
[----:B------:R-:W4:Y:S01]  /*2990*/  MUFU.TANH R80, R80 ;  /* 0x0000005000507308 */ /* 0x000f220000002400 */
[----:B------:R-:W-:-:S07]  /*29a0*/  FMNMX.FTZ R87, R2, R87, !PT ;  /* 0x0000005702577209 */ /* 0x000fce0007810000 */
[----:B------:R5:W4:Y:S01]  /*29b0*/  MUFU.TANH R40, R109 ;  /* 0x0000006d00287308 */ /* 0x000b220000002400 */
[----:B--2---:R-:W-:-:S07]  /*29c0*/  FSEL R75, R75, -INF , P5 ;  /* 0xff8000004b4b7808 */ /* 0x004fce0002800000 */
[----:B------:R-:W2:Y:S01]  /*29d0*/  MUFU.TANH R106, R106 ;  /* 0x0000006a006a7308 */ /* 0x000ea20000002400 */
[----:B------:R-:W-:-:S07]  /*29e0*/  ISETP.GT.AND P5, PT, R73, 0x99, PT ;  /* 0x000000994900780c */ /* 0x000fce0003fa4270 */
[----:B------:R-:W2:Y:S01]  /*29f0*/  MUFU.TANH R28, R112 ;  /* 0x00000070001c7308 */ /* 0x000ea20000002400 */
[----:B------:R-:W-:-:S07]  /*2a00*/  FSEL R46, R12, -INF , P6 ;  /* 0xff8000000c2e7808 */ /* 0x000fce0003000000 */
[----:B------:R-:W-:Y:S01]  /*2a10*/  MUFU.TANH R110, R110 ;  /* 0x0000006e006e7308 */ /* 0x000fe20000002400 */
[----:B------:R-:W-:-:S07]  /*2a20*/  FMNMX.FTZ R87, R8, R87, !PT ;  /* 0x0000005708577209 */ /* 0x000fce0007810000 */
[----:B------:R-:W-:Y:S01]  /*2a30*/  MUFU.TANH R116, R116 ;  /* 0x0000007400747308 */ /* 0x000fe20000002400 */
[----:B-----5:R-:W-:Y:S02]  /*2a40*/  FSEL R109, R78, -INF , P4 ;  /* 0xff8000004e6d7808 */ /* 0x020fe40002000000 */
[----:B------:R-:W-:Y:S01]  /*2a50*/  MOV R88, UR5 ;  /* 0x0000000500587c02 */ /* 0x000fe20008000f00 */
[----:B------:R-:W-:Y:S01]  /*2a60*/  FMUL.FTZ R48, R111, UR4 ;  /* 0x000000046f307c20 */ /* 0x000fe20008410000 */
[----:B------:R-:W-:Y:S01]  /*2a70*/  ISETP.GT.AND P4, PT, R73, 0xa0, PT ;  /* 0x000000a04900780c */ /* 0x000fe20003f84270 */
[----:B------:R-:W-:Y:S01]  /*2a80*/  FMUL.FTZ R64, R114, UR4 ;  /* 0x0000000472407c20 */ /* 0x000fe20008410000 */
[----:B---3--:R-:W-:Y:S01]  /*2a90*/  FSEL R44, R20, -INF , P5 ;  /* 0xff800000142c7808 */ /* 0x008fe20002800000 */
[----:B------:R4:W3:Y:S01]  /*2aa0*/  MUFU.TANH R26, R113 ;  /* 0x00000071001a7308 */ /* 0x0008e20000002400 */
[----:B------:R-:W-:Y:S01]  /*2ab0*/  FMNMX.FTZ R87, R46, R87, !PT ;  /* 0x000000572e577209 */ /* 0x000fe20007810000 */
[----:B------:R-:W-:Y:S01]  /*2ac0*/  FMUL.FTZ R90, R115, UR4 ;  /* 0x00000004735a7c20 */ /* 0x000fe20008410000 */
[----:B------:R-:W-:Y:S01]  /*2ad0*/  FSEL R6, R6, -INF , P3 ;  /* 0xff80000006067808 */ /* 0x000fe20001800000 */
[----:B------:R-:W-:Y:S01]  /*2ae0*/  FMUL.FTZ R92, R119, UR4 ;  /* 0x00000004775c7c20 */ /* 0x000fe20008410000 */
[C---:B------:R-:W-:Y:S01]  /*2af0*/  ISETP.GT.AND P3, PT, R73.reuse, 0xa1, PT ;  /* 0x000000a14900780c */ /* 0x040fe20003f64270 */
[----:B------:R-:W5:Y:S01]  /*2b00*/  LDL R100, [R1+0x14] ;  /* 0x0000140001647983 */ /* 0x000f620000100800 */
[----:B0-----:R-:W-:Y:S01]  /*2b10*/  FSEL R42, R42, -INF , P4 ;  /* 0xff8000002a2a7808 */ /* 0x001fe20002000000 */
[----:B------:R0:W0:Y:S01]  /*2b20*/  MUFU.TANH R22, R117 ;  /* 0x0000007500167308 */ /* 0x0000220000002400 */
[----:B------:R-:W-:Y:S01]  /*2b30*/  FMNMX.FTZ R87, R44, R87, !PT ;  /* 0x000000572c577209 */ /* 0x000fe20007810000 */
[----:B------:R-:W-:Y:S01]  /*2b40*/  FMUL.FTZ R86, R118, UR4 ;  /* 0x0000000476567c20 */ /* 0x000fe20008410000 */
[----:B------:R-:W-:Y:S01]  /*2b50*/  FSEL R10, R10, -INF , P2 ;  /* 0xff8000000a0a7808 */ /* 0x000fe20001000000 */
[--C-:B------:R-:W-:Y:S01]  /*2b60*/  IMAD.MOV.U32 R150, RZ, RZ, R151.reuse ;  /* 0x000000ffff967224 */ /* 0x100fe200078e0097 */
[C---:B------:R-:W-:Y:S01]  /*2b70*/  ISETP.GT.AND P2, PT, R73.reuse, 0xa8, PT ;  /* 0x000000a84900780c */ /* 0x040fe20003f44270 */
[--C-:B------:R-:W-:Y:S01]  /*2b80*/  IMAD.MOV.U32 R148, RZ, RZ, R151.reuse ;  /* 0x000000ffff947224 */ /* 0x100fe200078e0097 */
[----:B------:R-:W-:Y:S01]  /*2b90*/  FSEL R52, R52, -INF , P3 ;  /* 0xff80000034347808 */ /* 0x000fe20001800000 */
[----:B------:R-:W0:Y:S01]  /*2ba0*/  MUFU.TANH R48, R48 ;  /* 0x0000003000307308 */ /* 0x000e220000002400 */
[----:B------:R-:W-:Y:S01]  /*2bb0*/  FMNMX.FTZ R87, R42, R87, !PT ;  /* 0x000000572a577209 */ /* 0x000fe20007810000 */
[--C-:B------:R-:W-:Y:S01]  /*2bc0*/  IMAD.MOV.U32 R144, RZ, RZ, R151.reuse ;  /* 0x000000ffff907224 */ /* 0x100fe200078e0097 */
[----:B-1----:R-:W-:Y:S01]  /*2bd0*/  FSEL R14, R14, -INF , P6 ;  /* 0xff8000000e0e7808 */ /* 0x002fe20003000000 */
[--C-:B------:R-:W-:Y:S01]  /*2be0*/  IMAD.MOV.U32 R142, RZ, RZ, R151.reuse ;  /* 0x000000ffff8e7224 */ /* 0x100fe200078e0097 */
[C---:B------:R-:W-:Y:S01]  /*2bf0*/  ISETP.GT.AND P6, PT, R73.reuse, 0xa9, PT ;  /* 0x000000a94900780c */ /* 0x040fe20003fc4270 */
[--C-:B------:R-:W-:Y:S01]  /*2c00*/  IMAD.MOV.U32 R138, RZ, RZ, R151.reuse ;  /* 0x000000ffff8a7224 */ /* 0x100fe200078e0097 */
[----:B------:R-:W-:Y:S01]  /*2c10*/  FSEL R38, R38, -INF , P2 ;  /* 0xff80000026267808 */ /* 0x000fe20001000000 */
[----:B------:R-:W1:Y:S01]  /*2c20*/  MUFU.TANH R64, R64 ;  /* 0x0000004000407308 */ /* 0x000e620000002400 */
[----:B------:R-:W-:Y:S01]  /*2c30*/  FMNMX.FTZ R87, R52, R87, !PT ;  /* 0x0000005734577209 */ /* 0x000fe20007810000 */
[--C-:B------:R-:W-:Y:S01]  /*2c40*/  IMAD.MOV.U32 R136, RZ, RZ, R151.reuse ;  /* 0x000000ffff887224 */ /* 0x100fe200078e0097 */
[----:B----4-:R-:W-:Y:S01]  /*2c50*/  FSEL R113, R80, -INF , P5 ;  /* 0xff80000050717808 */ /* 0x010fe20002800000 */
[--C-:B------:R-:W-:Y:S01]  /*2c60*/  IMAD.MOV.U32 R132, RZ, RZ, R151.reuse ;  /* 0x000000ffff847224 */ /* 0x100fe200078e0097 */
[C---:B------:R-:W-:Y:S01]  /*2c70*/  ISETP.GT.AND P5, PT, R73.reuse, 0xb0, PT ;  /* 0x000000b04900780c */ /* 0x040fe20003fa4270 */
[--C-:B------:R-:W-:Y:S01]  /*2c80*/  IMAD.MOV.U32 R130, RZ, RZ, R151.reuse ;  /* 0x000000ffff827224 */ /* 0x100fe200078e0097 */
[----:B------:R-:W-:Y:S01]  /*2c90*/  FSEL R40, R40, -INF , P6 ;  /* 0xff80000028287808 */ /* 0x000fe20003000000 */
[----:B------:R-:W4:Y:S01]  /*2ca0*/  MUFU.TANH R90, R90 ;  /* 0x0000005a005a7308 */ /* 0x000f220000002400 */
[----:B------:R-:W-:Y:S01]  /*2cb0*/  FMNMX.FTZ R87, R38, R87, !PT ;  /* 0x0000005726577209 */ /* 0x000fe20007810000 */
[--C-:B------:R-:W-:Y:S01]  /*2cc0*/  IMAD.MOV.U32 R126, RZ, RZ, R151.reuse ;  /* 0x000000ffff7e7224 */ /* 0x100fe200078e0097 */
[----:B--2---:R-:W-:Y:S01]  /*2cd0*/  FSEL R20, R106, -INF , P4 ;  /* 0xff8000006a147808 */ /* 0x004fe20002000000 */
[----:B------:R-:W-:Y:S01]  /*2ce0*/  IMAD.MOV.U32 R124, RZ, RZ, R151 ;  /* 0x000000ffff7c7224 */ /* 0x000fe200078e0097 */
[----:B------:R-:W-:-:S02]  /*2cf0*/  ISETP.GT.AND P4, PT, R73, 0xb1, PT ;  /* 0x000000b14900780c */ /* 0x000fc40003f84270 */
[----:B------:R-:W-:Y:S01]  /*2d00*/  FSEL R28, R28, -INF , P5 ;  /* 0xff8000001c1c7808 */ /* 0x000fe20002800000 */
[----:B------:R-:W2:Y:S01]  /*2d10*/  MUFU.TANH R86, R86 ;  /* 0x0000005600567308 */ /* 0x000ea20000002400 */
[----:B------:R-:W-:Y:S02]  /*2d20*/  FMNMX.FTZ R87, R40, R87, !PT ;  /* 0x0000005728577209 */ /* 0x000fe40007810000 */
[----:B------:R-:W-:Y:S02]  /*2d30*/  FSEL R12, R24, -INF , P3 ;  /* 0xff800000180c7808 */ /* 0x000fe40001800000 */
[----:B------:R-:W-:Y:S02]  /*2d40*/  ISETP.GT.AND P3, PT, R73, 0xb8, PT ;  /* 0x000000b84900780c */ /* 0x000fe40003f64270 */
[----:B---3--:R-:W-:Y:S01]  /*2d50*/  FSEL R26, R26, -INF , P4 ;  /* 0xff8000001a1a7808 */ /* 0x008fe20002000000 */
[----:B------:R-:W3:Y:S01]  /*2d60*/  MUFU.TANH R92, R92 ;  /* 0x0000005c005c7308 */ /* 0x000ee20000002400 */
[----:B------:R-:W-:-:S02]  /*2d70*/  FMNMX.FTZ R87, R28, R87, !PT ;  /* 0x000000571c577209 */ /* 0x000fc40007810000 */
[----:B0-----:R-:W-:Y:S02]  /*2d80*/  FSEL R117, R110, -INF , P2 ;  /* 0xff8000006e757808 */ /* 0x001fe40001000000 */
[----:B------:R-:W-:Y:S02]  /*2d90*/  ISETP.GT.AND P2, PT, R73, 0xb9, PT ;  /* 0x000000b94900780c */ /* 0x000fe40003f44270 */
[----:B------:R-:W-:Y:S02]  /*2da0*/  FSEL R73, R116, -INF , P3 ;  /* 0xff80000074497808 */ /* 0x000fe40001800000 */
[----:B------:R-:W-:Y:S02]  /*2db0*/  FMNMX.FTZ R30, R26, R87, !PT ;  /* 0x000000571a1e7209 */ /* 0x000fe40007810000 */
[----:B------:R-:W-:Y:S02]  /*2dc0*/  FSEL R24, R22, -INF , P2 ;  /* 0xff80000016187808 */ /* 0x000fe40001000000 */
[----:B------:R-:W-:-:S02]  /*2dd0*/  FMNMX.FTZ R87, R73, R30, !PT ;  /* 0x0000001e49577209 */ /* 0x000fc40007810000 */
[----:B------:R-:W-:Y:S02]  /*2de0*/  MOV R146, R151 ;  /* 0x0000009700927202 */ /* 0x000fe40000000f00 */
[----:B------:R-:W-:Y:S02]  /*2df0*/  FMNMX.FTZ R30, R24, R87, !PT ;  /* 0x00000057181e7209 */ /* 0x000fe40007810000 */
[-C--:B------:R-:W-:Y:S02]  /*2e00*/  MOV R140, R151.reuse ;  /* 0x00000097008c7202 */ /* 0x080fe40000000f00 */
[-C--:B------:R-:W-:Y:S01]  /*2e10*/  MOV R134, R151.reuse ;  /* 0x0000009700867202 */ /* 0x080fe20000000f00 */
[----:B------:R-:W0:Y:S01]  /*2e20*/  SHFL.BFLY PT, R87, R30, 0x2, 0x1f ;  /* 0x0c401f001e577f89 */ /* 0x000e2200000e0000 */
[-C--:B------:R-:W-:Y:S02]  /*2e30*/  MOV R128, R151.reuse ;  /* 0x0000009700807202 */ /* 0x080fe40000000f00 */
[----:B------:R-:W-:-:S02]  /*2e40*/  MOV R122, R151 ;  /* 0x00000097007a7202 */ /* 0x000fc40000000f00 */
[----:B0-----:R-:W-:-:S05]  /*2e50*/  FMNMX.FTZ R32, R30, R87, !PT ;  /* 0x000000571e207209 */ /* 0x001fca0007810000 */
[----:B------:R-:W0:Y:S02]  /*2e60*/  SHFL.BFLY PT, R87, R32, 0x1, 0x1f ;  /* 0x0c201f0020577f89 */ /* 0x000e2400000e0000 */
[----:B0-----:R-:W-:-:S04]  /*2e70*/  FMNMX.FTZ R87, R32, R87, !PT ;  /* 0x0000005720577209 */ /* 0x001fc80007810000 */
[C---:B------:R-:W-:Y:S01]  /*2e80*/  FSETP.NEU.FTZ.AND P0, PT, R87.reuse, -INF , PT ;  /* 0xff8000005700780b */ /* 0x040fe20003f1d000 */
[----:B------:R-:W-:-:S05]  /*2e90*/  FMUL.FTZ R22, R87, R88 ;  /* 0x0000005857167220 */ /* 0x000fca0000410000 */
[----:B------:R-:W-:Y:S02]  /*2ea0*/  FSEL R22, R22, RZ, P0 ;  /* 0x000000ff16167208 */ /* 0x000fe40000000000 */
[----:B------:R-:W-:Y:S01]  /*2eb0*/  ISETP.NE.AND P0, PT, R120, RZ, PT ;  /* 0x000000ff7800720c */ /* 0x000fe20003f05270 */
[--C-:B------:R-:W-:Y:S02]  /*2ec0*/  IMAD.MOV.U32 R120, RZ, RZ, R151.reuse ;  /* 0x000000ffff787224 */ /* 0x100fe400078e0097 */
[-CC-:B------:R-:W-:Y:S01]  /*2ed0*/  FFMA.FTZ R111, R4, R88.reuse, -R22.reuse ;  /* 0x00000058046f7223 */ /* 0x180fe20000010816 */
        /* <DEDUP_REMOVED lines=18> */
[----:B----4-:R-:W-:Y:S01]  /*3000*/  FSEL R133, R90, -INF , P4 ;  /* 0xff8000005a857808 */ /* 0x010fe20002000000 */
[--C-:B------:R-:W-:Y:S01]  /*3010*/  FFMA.FTZ R80, R129, R88, -R22.reuse ;  /* 0x0000005881507223 */ /* 0x100fe20000010816 */
[----:B------:R-:W-:Y:S01]  /*3020*/  FMNMX.FTZ R4, R15, R4, !PT ;  /* 0x000000040f047209 */ /* 0x000fe20007810000 */
[-CC-:B------:R-:W-:Y:S01]  /*3030*/  FFMA.FTZ R54, R105, R88.reuse, -R22.reuse ;  /* 0x0000005869367223 */ /* 0x180fe20000010816 */
[----:B--2---:R-:W-:Y:S01]  /*3040*/  FSEL R127, R86, -INF , P3 ;  /* 0xff800000567f7808 */ /* 0x004fe20001800000 */
[--C-:B------:R-:W-:Y:S01]  /*3050*/  FFMA.FTZ R58, R97, R88, -R22.reuse ;  /* 0x00000058613a7223 */ /* 0x100fe20000010816 */
[----:B------:R-:W-:Y:S01]  /*3060*/  FMNMX.FTZ R4, R21, R4, !PT ;  /* 0x0000000415047209 */ /* 0x000fe20007810000 */
[-CC-:B------:R-:W-:Y:S01]  /*3070*/  FFMA.FTZ R97, R8, R88.reuse, -R22.reuse ;  /* 0x0000005808617223 */ /* 0x180fe20000010816 */
[----:B---3--:R-:W-:Y:S01]  /*3080*/  FSEL R129, R92, -INF , P2 ;  /* 0xff8000005c817808 */ /* 0x008fe20001000000 */
        /* <DEDUP_REMOVED lines=39> */
[-C--:B------:R-:W-:Y:S01]  /*3300*/  MOV R149, R151.reuse ;  /* 0x0000009700957202 */ /* 0x080fe20000000f00 */
[--C-:B------:R-:W-:Y:S01]  /*3310*/  IMAD.MOV.U32 R147, RZ, RZ, R151.reuse ;  /* 0x000000ffff937224 */ /* 0x100fe200078e0097 */
[----:B------:R-:W-:Y:S01]  /*3320*/  FMNMX.FTZ R4, R43, R4, !PT ;  /* 0x000000042b047209 */ /* 0x000fe20007810000 */
[--C-:B------:R-:W-:Y:S01]  /*3330*/  IMAD.MOV.U32 R145, RZ, RZ, R151.reuse ;  /* 0x000000ffff917224 */ /* 0x100fe200078e0097 */
[----:B------:R-:W-:Y:S01]  /*3340*/  MOV R143, R151 ;  /* 0x00000097008f7202 */ /* 0x000fe20000000f00 */
[--C-:B------:R-:W-:Y:S01]  /*3350*/  IMAD.MOV.U32 R141, RZ, RZ, R151.reuse ;  /* 0x000000ffff8d7224 */ /* 0x100fe200078e0097 */
[----:B------:R-:W-:Y:S01]  /*3360*/  FMNMX.FTZ R4, R131, R4, !PT ;  /* 0x0000000483047209 */ /* 0x000fe20007810000 */
[----:B------:R-:W-:Y:S01]  /*3370*/  MUFU.EX2 R111, R111 ;  /* 0x0000006f006f7308 */ /* 0x000fe20000000800 */
[----:B------:R-:W-:-:S02]  /*3380*/  IMAD.MOV.U32 R139, RZ, RZ, R151 ;  /* 0x000000ffff8b7224 */ /* 0x000fc400078e0097 */
        /* <DEDUP_REMOVED lines=33> */
[-CC-:B0-----:R-:W-:Y:S01]  /*35a0*/  FFMA.FTZ R107, R40, R88.reuse, -R22.reuse ;  /* 0x00000058286b7223 */ /* 0x181fe20000010816 */
[--C-:B------:R-:W-:Y:S01]  /*35b0*/  FFMA.FTZ R40, R73, R88, -R22.reuse ;  /* 0x0000005849287223 */ /* 0x100fe20000010816 */
[----:B------:R-:W-:Y:S01]  /*35c0*/  FMNMX.FTZ R4, R117, R4, !PT ;  /* 0x0000000475047209 */ /* 0x000fe20007810000 */
[----:B------:R-:W-:-:S03]  /*35d0*/  FFMA.FTZ R73, R24, R88, -R22 ;  /* 0x0000005818497223 */ /* 0x000fc60000010816 */
        /* <DEDUP_REMOVED lines=22> */
[----:B------:R0:W-:Y:S03]  /*3740*/  MUFU.EX2 R125, R26 ;  /* 0x0000001a007d7308 */ /* 0x0001e60000000800 */
[----:B------:R-:W-:-:S05]  /*3750*/  FSEL R4, R4, RZ, P2 ;  /* 0x000000ff04047208 */ /* 0x000fca0001000000 */
[--C-:B------:R-:W-:Y:S01]  /*3760*/  FFMA.FTZ R8, R5, R88, -R4.reuse ;  /* 0x0000005805087223 */ /* 0x100fe20000010804 */
[----:B------:R-:W-:Y:S01]  /*3770*/  LEA.HI R5, R17, R18, RZ, 0x4 ;  /* 0x0000001211057211 */ /* 0x000fe200078f20ff */
[-CC-:B------:R-:W-:Y:S01]  /*3780*/  FFMA.FTZ R22, R11, R88.reuse, -R4.reuse ;  /* 0x000000580b167223 */ /* 0x180fe20000010804 */
[-CC-:B------:R-:W-:Y:S01]  /*3790*/  FFMA.FTZ R11, R25, R88.reuse, -R4.reuse ;  /* 0x00000058190b7223 */ /* 0x180fe20000010804 */
[-CC-:B0-----:R-:W-:Y:S01]  /*37a0*/  FFMA.FTZ R26, R27, R88.reuse, -R4.reuse ;  /* 0x000000581b1a7223 */ /* 0x181fe20000010804 */
[----:B------:R-:W-:Y:S01]  /*37b0*/  LOP3.LUT R25, R5, 0xfffffff0, RZ, 0xc0, !PT ;  /* 0xfffffff005197812 */ /* 0x000fe200078ec0ff */
[-CC-:B------:R-:W-:Y:S01]  /*37c0*/  FFMA.FTZ R52, R31, R88.reuse, -R4.reuse ;  /* 0x000000581f347223 */ /* 0x180fe20000010804 */
[-CC-:B------:R-:W-:Y:S01]  /*37d0*/  FFMA.FTZ R31, R39, R88.reuse, -R4.reuse ;  /* 0x00000058271f7223 */ /* 0x180fe20000010804 */
[-CC-:B------:R-:W-:Y:S01]  /*37e0*/  FFMA.FTZ R74, R41, R88.reuse, -R4.reuse ;  /* 0x00000058294a7223 */ /* 0x180fe20000010804 */
[----:B------:R-:W-:Y:S01]  /*37f0*/  FFMA.FTZ R3, R3, R88, -R4 ;  /* 0x0000005803037223 */ /* 0x000fe20000010804 */
[----:B------:R-:W-:-:S02]  /*3800*/  IMAD.IADD R27, R18, 0x1, -R25 ;  /* 0x00000001121b7824 */ /* 0x000fc400078e0a19 */
[-CC-:B------:R-:W-:Y:S01]  /*3810*/  FFMA.FTZ R25, R47, R88.reuse, -R4.reuse ;  /* 0x000000582f197223 */ /* 0x180fe20000010804 */
[----:B------:R-:W-:Y:S02]  /*3820*/  IMAD.U32 R47, RZ, RZ, UR36 ;  /* 0x00000024ff2f7e24 */ /* 0x000fe4000f8e00ff */
[-CC-:B------:R-:W-:Y:S01]  /*3830*/  FFMA.FTZ R72, R35, R88.reuse, -R4.reuse ;  /* 0x0000005823487223 */ /* 0x180fe20000010804 */
[-CC-:B------:R-:W-:Y:S01]  /*3840*/  FFMA.FTZ R7, R7, R88.reuse, -R4.reuse ;  /* 0x0000005807077223 */ /* 0x180fe20000010804 */
[----:B------:R-:W-:Y:S01]  /*3850*/  SHF.R.S32.HI R44, RZ, 0x1f, R27 ;  /* 0x0000001fff2c7819 */ /* 0x000fe2000001141b */
[-CC-:B------:R-:W-:Y:S01]  /*3860*/  FFMA.FTZ R35, R43, R88.reuse, -R4.reuse ;  /* 0x000000582b237223 */ /* 0x180fe20000010804 */
[----:B------:R-:W-:Y:S01]  /*3870*/  MUFU.EX2 R3, R3 ;  /* 0x0000000300037308 */ /* 0x000fe20000000800 */
[-CC-:B------:R-:W-:Y:S01]  /*3880*/  FFMA.FTZ R90, R9, R88.reuse, -R4.reuse ;  /* 0x00000058095a7223 */ /* 0x180fe20000010804 */
[----:B------:R-:W-:Y:S01]  /*3890*/  LEA.HI R39, R44, R27, RZ, 0x3 ;  /* 0x0000001b2c277211 */ /* 0x000fe200078f18ff */
[--C-:B------:R-:W-:Y:S01]  /*38a0*/  FFMA.FTZ R13, R13, R88, -R4.reuse ;  /* 0x000000580d0d7223 */ /* 0x100fe20000010804 */
[----:B------:R-:W-:Y:S01]  /*38b0*/  LEA.HI R17, R17, R18, RZ, 0x5 ;  /* 0x0000001211117211 */ /* 0x000fe200078f28ff */
[-CC-:B------:R-:W-:Y:S01]  /*38c0*/  FFMA.FTZ R15, R15, R88.reuse, -R4.reuse ;  /* 0x000000580f0f7223 */ /* 0x180fe20000010804 */
[C---:B------:R-:W-:Y:S01]  /*38d0*/  LOP3.LUT R44, R39.reuse, 0xfffffff8, RZ, 0xc0, !PT ;  /* 0xfffffff8272c7812 */ /* 0x040fe200078ec0ff */
[----:B------:R-:W-:Y:S01]  /*38e0*/  IMAD.SHL.U32 R39, R39, 0x40, RZ ;  /* 0x0000004027277824 */ /* 0x000fe200078e00ff */
[----:B------:R-:W0:Y:S01]  /*38f0*/  MUFU.EX2 R8, R8 ;  /* 0x0000000800087308 */ /* 0x000e220000000800 */
[----:B------:R-:W-:Y:S01]  /*3900*/  SHF.L.U32 R17, R17, 0x5, RZ ;  /* 0x0000000511117819 */ /* 0x000fe200000006ff */
[-C--:B------:R-:W-:Y:S01]  /*3910*/  FFMA.FTZ R18, R53, R88.reuse, -R4 ;  /* 0x0000005835127223 */ /* 0x080fe20000010804 */
[----:B------:R-:W-:Y:S01]  /*3920*/  IMAD.IADD R41, R27, 0x1, -R44 ;  /* 0x000000011b297824 */ /* 0x000fe200078e0a2c */
[----:B------:R-:W-:Y:S01]  /*3930*/  SHF.R.S32.HI R27, RZ, 0x4, R5 ;  /* 0x00000004ff1b7819 */ /* 0x000fe20000011405 */
[-CC-:B------:R-:W-:Y:S01]  /*3940*/  FFMA.FTZ R44, R49, R88.reuse, -R4.reuse ;  /* 0x00000058312c7223 */ /* 0x180fe20000010804 */
[-CC-:B------:R-:W-:Y:S01]  /*3950*/  FFMA.FTZ R49, R10, R88.reuse, -R4.reuse ;  /* 0x000000580a317223 */ /* 0x180fe20000010804 */
[-CC-:B------:R-:W-:Y:S01]  /*3960*/  FFMA.FTZ R53, R6, R88.reuse, -R4.reuse ;  /* 0x0000005806357223 */ /* 0x180fe20000010804 */
[----:B------:R-:W-:Y:S01]  /*3970*/  SHF.L.U32 R5, R41, 0x6, RZ ;  /* 0x0000000629057819 */ /* 0x000fe200000006ff */
[----:B------:R-:W-:Y:S01]  /*3980*/  IMAD.SHL.U32 R92, R27, 0x8, RZ ;  /* 0x000000081b5c7824 */ /* 0x000fe200078e00ff */
[----:B------:R-:W1:Y:S01]  /*3990*/  MUFU.EX2 R7, R7 ;  /* 0x0000000700077308 */ /* 0x000e620000000800 */
[-CC-:B------:R-:W-:Y:S01]  /*39a0*/  FFMA.FTZ R96, R61, R88.reuse, -R4.reuse ;  /* 0x000000583d607223 */ /* 0x180fe20000010804 */
[----:B------:R-:W-:Y:S01]  /*39b0*/  LOP3.LUT R5, R5, 0x1c0, RZ, 0xc0, !PT ;  /* 0x000001c005057812 */ /* 0x000fe200078ec0ff */
[-CC-:B------:R-:W-:Y:S01]  /*39c0*/  FFMA.FTZ R86, R21, R88.reuse, -R4.reuse ;  /* 0x0000005815567223 */ /* 0x180fe20000010804 */
[----:B------:R-:W-:Y:S01]  /*39d0*/  LOP3.LUT R39, R39, 0x7ffffe00, RZ, 0xc0, !PT ;  /* 0x7ffffe0027277812 */ /* 0x000fe200078ec0ff */
[-C--:B------:R-:W-:Y:S01]  /*39e0*/  FFMA.FTZ R59, R59, R88.reuse, -R4 ;  /* 0x000000583b3b7223 */ /* 0x080fe20000010804 */
[----:B------:R-:W-:Y:S01]  /*39f0*/  LOP3.LUT R92, R5, 0x8, R92, 0xf8, !PT ;  /* 0x00000008055c7812 */ /* 0x000fe200078ef85c */
[----:B0-----:R-:W-:Y:S01]  /*3a00*/  FADD.FTZ R6, R3, R8 ;  /* 0x0000000803067221 */ /* 0x001fe20000010000 */
[----:B------:R-:W-:Y:S01]  /*3a10*/  SHF.R.U32.HI R5, RZ, 0x3, R5 ;  /* 0x00000003ff057819 */ /* 0x000fe20000011605 */
[----:B------:R-:W0:Y:S01]  /*3a20*/  MUFU.EX2 R90, R90 ;  /* 0x0000005a005a7308 */ /* 0x000e220000000800 */
[-CC-:B------:R-:W-:Y:S01]  /*3a30*/  FFMA.FTZ R9, R91, R88.reuse, -R4.reuse ;  /* 0x000000585b097223 */ /* 0x180fe20000010804 */
[-CC-:B------:R-:W-:Y:S01]  /*3a40*/  FFMA.FTZ R24, R95, R88.reuse, -R4.reuse ;  /* 0x000000585f187223 */ /* 0x180fe20000010804 */
[----:B------:R-:W-:Y:S01]  /*3a50*/  LOP3.LUT R43, R92, R5, RZ, 0x3c, !PT ;  /* 0x000000055c2b7212 */ /* 0x000fe200078e3cff */
[----:B------:R-:W-:Y:S01]  /*3a60*/  @!P1 VIADD R5, R47, 0x30840 ;  /* 0x000308402f059836 */ /* 0x000fe20000000000 */
[----:B------:R-:W-:Y:S01]  /*3a70*/  LOP3.LUT R92, R17, 0x7ffffc00, RZ, 0xc0, !PT ;  /* 0x7ffffc00115c7812 */ /* 0x000fe200078ec0ff */
[-CC-:B------:R-:W-:Y:S01]  /*3a80*/  FFMA.FTZ R17, R55, R88.reuse, -R4.reuse ;  /* 0x0000005837117223 */ /* 0x180fe20000010804 */
[-CC-:B------:R-:W-:Y:S01]  /*3a90*/  FFMA.FTZ R21, R29, R88.reuse, -R4.reuse ;  /* 0x000000581d157223 */ /* 0x180fe20000010804 */
[----:B------:R-:W2:Y:S01]  /*3aa0*/  MUFU.EX2 R22, R22 ;  /* 0x0000001600167308 */ /* 0x000ea20000000800 */
[----:B------:R-:W-:Y:S01]  /*3ab0*/  @!P1 PRMT R5, RZ, 0x654, R5 ;  /* 0x00000654ff059816 */ /* 0x000fe20000000005 */
[-C--:B------:R-:W-:Y:S01]  /*3ac0*/  FFMA.FTZ R29, R121, R88.reuse, -R4 ;  /* 0x00000058791d7223 */ /* 0x080fe20000010804 */
[----:B------:R-:W-:Y:S01]  /*3ad0*/  IADD3 R55, R43, R39, R92 ;  /* 0x000000272b377210 */ /* 0x000fe20007ffe05c */
[-CC-:B------:R-:W-:Y:S01]  /*3ae0*/  FFMA.FTZ R92, R57, R88.reuse, -R4.reuse ;  /* 0x00000058395c7223 */ /* 0x180fe20000010804 */
[----:B------:R3:W-:Y:S01]  /*3af0*/  @!P1 SYNCS.ARRIVE.TRANS64.RED.A1T0 RZ, [R5+URZ], RZ ;  /* 0x000000ff05ff99a7 */ /* 0x0007e2000810043f */
[-CC-:B------:R-:W-:Y:S01]  /*3b00*/  FFMA.FTZ R57, R19, R88.reuse, -R4.reuse ;  /* 0x0000005813397223 */ /* 0x180fe20000010804 */
[-CC-:B------:R-:W-:Y:S01]  /*3b10*/  FFMA.FTZ R76, R131, R88.reuse, -R4.reuse ;  /* 0x00000058834c7223 */ /* 0x180fe20000010804 */
[----:B------:R-:W4:Y:S01]  /*3b20*/  MUFU.EX2 R13, R13 ;  /* 0x0000000d000d7308 */ /* 0x000f220000000800 */
[-CC-:B------:R-:W-:Y:S01]  /*3b30*/  FFMA.FTZ R47, R20, R88.reuse, -R4.reuse ;  /* 0x00000058142f7223 */ /* 0x180fe20000010804 */
[-CC-:B------:R-:W-:Y:S01]  /*3b40*/  FFMA.FTZ R27, R51, R88.reuse, -R4.reuse ;  /* 0x00000058331b7223 */ /* 0x180fe20000010804 */
[----:B------:R-:W-:Y:S01]  /*3b50*/  LOP3.LUT P2, RZ, R41, 0x4, RZ, 0xc0, !PT ;  /* 0x0000000429ff7812 */ /* 0x000fe2000784c0ff */
[-CC-:B------:R-:W-:Y:S01]  /*3b60*/  FFMA.FTZ R39, R63, R88.reuse, -R4.reuse ;  /* 0x000000583f277223 */ /* 0x180fe20000010804 */
[----:B---3--:R-:W-:Y:S01]  /*3b70*/  FADD.FTZ R5, R60, R111 ;  /* 0x0000006f3c057221 */ /* 0x008fe20000010000 */
[----:B------:R-:W-:Y:S01]  /*3b80*/  LOP3.LUT P3, RZ, R41, 0x2, RZ, 0xc0, !PT ;  /* 0x0000000229ff7812 */ /* 0x000fe2000786c0ff */
[-C--:B------:R-:W-:Y:S01]  /*3b90*/  FFMA.FTZ R98, R65, R88.reuse, -R4 ;  /* 0x0000005841627223 */ /* 0x080fe20000010804 */
[----:B------:R-:W3:Y:S01]  /*3ba0*/  MUFU.EX2 R15, R15 ;  /* 0x0000000f000f7308 */ /* 0x000ee20000000800 */
[----:B------:R-:W-:Y:S01]  /*3bb0*/  FADD.FTZ R10, R68, R5 ;  /* 0x00000005440a7221 */ /* 0x000fe20000010000 */
[----:B-1----:R-:W-:Y:S01]  /*3bc0*/  FADD.FTZ R5, R7, R6 ;  /* 0x0000000607057221 */ /* 0x002fe20000010000 */
[-CC-:B------:R-:W-:Y:S01]  /*3bd0*/  FFMA.FTZ R43, R67, R88.reuse, -R4.reuse ;  /* 0x00000058432b7223 */ /* 0x180fe20000010804 */
[-C--:B------:R-:W-:Y:S01]  /*3be0*/  FFMA.FTZ R69, R69, R88.reuse, -R4 ;  /* 0x0000005845457223 */ /* 0x080fe20000010804 */
[----:B------:R-:W-:Y:S01]  /*3bf0*/  FADD.FTZ R61, R115, R10 ;  /* 0x0000000a733d7221 */ /* 0x000fe20000010000 */
[----:B0-----:R-:W-:Y:S01]  /*3c00*/  FADD.FTZ R5, R90, R5 ;  /* 0x000000055a057221 */ /* 0x001fe20000010000 */
[-CC-:B------:R-:W-:Y:S01]  /*3c10*/  FFMA.FTZ R71, R71, R88.reuse, -R4.reuse ;  /* 0x0000005847477223 */ /* 0x180fe20000010804 */
[----:B------:R-:W0:Y:S01]  /*3c20*/  MUFU.EX2 R86, R86 ;  /* 0x0000005600567308 */ /* 0x000e220000000800 */
[----:B------:R-:W-:Y:S01]  /*3c30*/  FADD.FTZ R6, R78, R61 ;  /* 0x0000003d4e067221 */ /* 0x000fe20000010000 */
        /* <DEDUP_REMOVED lines=11> */
[----:B------:R-:W-:Y:S01]  /*3cf0*/  FFMA.FTZ R129, R129, R88, -R4 ;  /* 0x0000005881817223 */ /* 0x000fe20000010804 */
[----:B------:R-:W-:Y:S01]  /*3d00*/  F2FP.BF16.F32.PACK_AB R4, R111, R60 ;  /* 0x0000003c6f04723e */ /* 0x000fe200000010ff */
[----:B------:R-:W-:Y:S01]  /*3d10*/  IMAD.MOV.U32 R121, RZ, RZ, R151 ;  /* 0x000000ffff797224 */ /* 0x000fe200078e0097 */
[----:B------:R-:W5:Y:S01]  /*3d20*/  MUFU.EX2 R9, R9 ;  /* 0x0000000900097308 */ /* 0x000f620000000800 */
[----:B-1----:R-:W-:Y:S01]  /*3d30*/  FADD.FTZ R59, R119, R6 ;  /* 0x00000006773b7221 */ /* 0x002fe20000010000 */
[----:B--2---:R-:W-:Y:S01]  /*3d40*/  FADD.FTZ R6, R22, R5 ;  /* 0x0000000516067221 */ /* 0x004fe20000010000 */
[----:B------:R-:W-:-:S02]  /*3d50*/  F2FP.BF16.F32.PACK_AB R7, R90, R7 ;  /* 0x000000075a07723e */ /* 0x000fc400000010ff */
[----:B------:R-:W-:Y:S01]  /*3d60*/  FADD.FTZ R59, R82, R59 ;  /* 0x0000003b523b7221 */ /* 0x000fe20000010000 */
[----:B----4-:R-:W-:Y:S01]  /*3d70*/  FADD.FTZ R6, R13, R6 ;  /* 0x000000060d067221 */ /* 0x010fe20000010000 */
[----:B------:R-:W-:Y:S01]  /*3d80*/  F2FP.BF16.F32.PACK_AB R12, R119, R78 ;  /* 0x0000004e770c723e */ /* 0x000fe200000010ff */
[----:B------:R-:W1:Y:S01]  /*3d90*/  MUFU.EX2 R24, R24 ;  /* 0x0000001800187308 */ /* 0x000e620000000800 */
[----:B------:R-:W-:Y:S01]  /*3da0*/  FADD.FTZ R10, R84, R59 ;  /* 0x0000003b540a7221 */ /* 0x000fe20000010000 */
[----:B---3--:R-:W-:Y:S01]  /*3db0*/  FADD.FTZ R5, R15, R6 ;  /* 0x000000060f057221 */ /* 0x008fe20000010000 */
[----:B------:R-:W-:Y:S02]  /*3dc0*/  F2FP.BF16.F32.PACK_AB R6, R115, R68 ;  /* 0x000000447306723e */ /* 0x000fe400000010ff */
[----:B------:R-:W-:Y:S01]  /*3dd0*/  FADD.FTZ R59, R23, R10 ;  /* 0x0000000a173b7221 */ /* 0x000fe20000010000 */
[----:B0-----:R-:W-:Y:S01]  /*3de0*/  FADD.FTZ R10, R86, R5 ;  /* 0x00000005560a7221 */ /* 0x001fe20000010000 */
[----:B------:R-:W-:Y:S01]  /*3df0*/  F2FP.BF16.F32.PACK_AB R14, R84, R82 ;  /* 0x00000052540e723e */ /* 0x000fe200000010ff */
[----:B------:R-:W0:Y:S01]  /*3e00*/  MUFU.EX2 R11, R11 ;  /* 0x0000000b000b7308 */ /* 0x000e220000000800 */
[----:B------:R-:W-:Y:S01]  /*3e10*/  FADD.FTZ R5, R58, R59 ;  /* 0x0000003b3a057221 */ /* 0x000fe20000010000 */
[----:B-----5:R-:W-:Y:S01]  /*3e20*/  FADD.FTZ R59, R9, R10 ;  /* 0x0000000a093b7221 */ /* 0x020fe20000010000 */
[----:B------:R-:W-:-:S02]  /*3e30*/  F2FP.BF16.F32.PACK_AB R13, R13, R22 ;  /* 0x000000160d0d723e */ /* 0x000fc400000010ff */
[----:B------:R-:W-:Y:S01]  /*3e40*/  FADD.FTZ R10, R56, R5 ;  /* 0x00000005380a7221 */ /* 0x000fe20000010000 */
[----:B------:R-:W-:Y:S02]  /*3e50*/  F2FP.BF16.F32.PACK_AB R5, R8, R3 ;  /* 0x000000030805723e */ /* 0x000fe400000010ff */
[----:B------:R-:W2:Y:S01]  /*3e60*/  MUFU.EX2 R26, R26 ;  /* 0x0000001a001a7308 */ /* 0x000ea20000000800 */
[C---:B-1----:R-:W-:Y:S01]  /*3e70*/  FADD.FTZ R8, R24.reuse, R59 ;  /* 0x0000003b18087221 */ /* 0x042fe20000010000 */
[----:B------:R-:W-:Y:S01]  /*3e80*/  FADD.FTZ R61, R85, R10 ;  /* 0x0000000a553d7221 */ /* 0x000fe20000010000 */
[----:B------:R-:W-:Y:S02]  /*3e90*/  LEA R3, R55, UR36, 0x1 ;  /* 0x0000002437037c11 */ /* 0x000fe4000f8e08ff */
[----:B------:R-:W-:Y:S01]  /*3ea0*/  F2FP.BF16.F32.PACK_AB R9, R24, R9 ;  /* 0x000000091809723e */ /* 0x000fe200000010ff */
[----:B------:R-:W-:Y:S01]  /*3eb0*/  FADD.FTZ R10, R62, R61 ;  /* 0x0000003d3e0a7221 */ /* 0x000fe20000010000 */
[----:B------:R-:W-:Y:S01]  /*3ec0*/  IADD3 R55, R3, 0x1e800, RZ ;  /* 0x0001e80003377810 */ /* 0x000fe20007ffe0ff */
[----:B------:R-:W1:Y:S01]  /*3ed0*/  MUFU.EX2 R21, R21 ;  /* 0x0000001500157308 */ /* 0x000e620000000800 */
[----:B0-----:R-:W-:Y:S01]  /*3ee0*/  FADD.FTZ R59, R11, R8 ;  /* 0x000000080b3b7221 */ /* 0x001fe20000010000 */
[----:B------:R-:W-:Y:S01]  /*3ef0*/  FADD.FTZ R61, R89, R10 ;  /* 0x0000000a593d7221 */ /* 0x000fe20000010000 */
[----:B------:R-:W-:Y:S01]  /*3f00*/  STSM.16.M88.4 [R3+0x1e800], R4 ;  /* 0x01e8000403007844 */ /* 0x000fe20000000200 */
[----:B------:R-:W-:Y:S01]  /*3f10*/  VIADD R154, R3, 0x1e820 ;  /* 0x0001e820039a7836 */ /* 0x000fe20000000000 */
[----:B------:R-:W-:Y:S01]  /*3f20*/  F2FP.BF16.F32.PACK_AB R15, R86, R15 ;  /* 0x0000000f560f723e */ /* 0x000fe200000010ff */
[----:B------:R-:W-:Y:S01]  /*3f30*/  FADD.FTZ R10, R66, R61 ;  /* 0x0000003d420a7221 */ /* 0x000fe20000010000 */
[----:B------:R-:W-:Y:S01]  /*3f40*/  @P3 VIADD R154, R55, 0xffffffe0 ;  /* 0xffffffe0379a3836 */ /* 0x000fe20000000000 */
[----:B------:R-:W0:Y:S01]  /*3f50*/  MUFU.EX2 R52, R52 ;  /* 0x0000003400347308 */ /* 0x000e220000000800 */
[C---:B--2---:R-:W-:Y:S01]  /*3f60*/  FADD.FTZ R8, R26.reuse, R59 ;  /* 0x0000003b1a087221 */ /* 0x044fe20000010000 */
[C---:B------:R-:W-:Y:S01]  /*3f70*/  FADD.FTZ R61, R99.reuse, R10 ;  /* 0x0000000a633d7221 */ /* 0x040fe20000010000 */
[----:B------:R-:W-:Y:S01]  /*3f80*/  F2FP.BF16.F32.PACK_AB R11, R26, R11 ;  /* 0x0000000b1a0b723e */ /* 0x000fe200000010ff */
[----:B------:R2:W-:Y:S01]  /*3f90*/  STSM.16.M88.4 [R154], R12 ;  /* 0x0000000c9a007844 */ /* 0x0005e20000000200 */
[----:B------:R-:W-:Y:S01]  /*3fa0*/  F2FP.BF16.F32.PACK_AB R22, R99, R66 ;  /* 0x000000426316723e */ /* 0x000fe200000010ff */
[----:B------:R-:W-:Y:S01]  /*3fb0*/  FADD.FTZ R10, R70, R61 ;  /* 0x0000003d460a7221 */ /* 0x000fe20000010000 */
[----:B------:R-:W-:Y:S01]  /*3fc0*/  MOV R131, R151 ;  /* 0x0000009700837202 */ /* 0x000fe20000000f00 */
[----:B------:R-:W3:Y:S01]  /*3fd0*/  MUFU.EX2 R29, R29 ;  /* 0x0000001d001d7308 */ /* 0x000ee20000000800 */
[----:B-1----:R-:W-:Y:S01]  /*3fe0*/  FADD.FTZ R59, R21, R8 ;  /* 0x00000008153b7221 */ /* 0x002fe20000010000 */
[----:B------:R-:W-:Y:S06]  /*3ff0*/  STL [R1], R154 ;  /* 0x0000009a01007387 */ /* 0x000fec0000100800 */
[----:B------:R-:W1:Y:S01]  /*4000*/  MUFU.EX2 R72, R72 ;  /* 0x0000004800487308 */ /* 0x000e620000000800 */
[C---:B0-----:R-:W-:Y:S01]  /*4010*/  FADD.FTZ R8, R52.reuse, R59 ;  /* 0x0000003b34087221 */ /* 0x041fe20000010000 */
[----:B------:R-:W-:-:S02]  /*4020*/  F2FP.BF16.F32.PACK_AB R21, R52, R21 ;  /* 0x000000153415723e */ /* 0x000fc400000010ff */
[----:B--2---:R-:W-:Y:S02]  /*4030*/  F2FP.BF16.F32.PACK_AB R12, R103, R70 ;  /* 0x00000046670c723e */ /* 0x004fe400000010ff */
[----:B------:R-:W-:Y:S02]  /*4040*/  F2FP.BF16.F32.PACK_AB R14, R123, R80 ;  /* 0x000000507b0e723e */ /* 0x000fe400000010ff */
[----:B------:R-:W0:Y:S01]  /*4050*/  MUFU.EX2 R31, R31 ;  /* 0x0000001f001f7308 */ /* 0x000e220000000800 */
[----:B---3--:R-:W-:Y:S01]  /*4060*/  FADD.FTZ R59, R29, R8 ;  /* 0x000000081d3b7221 */ /* 0x008fe20000010000 */
[----:B------:R-:W-:-:S06]  /*4070*/  F2FP.BF16.F32.PACK_AB R8, R58, R23 ;  /* 0x000000173a08723e */ /* 0x000fcc00000010ff */
[----:B------:R-:W2:Y:S01]  /*4080*/  MUFU.EX2 R74, R74 ;  /* 0x0000004a004a7308 */ /* 0x000ea20000000800 */
[----:B-1----:R-:W-:Y:S01]  /*4090*/  FADD.FTZ R20, R72, R59 ;  /* 0x0000003b48147221 */ /* 0x002fe20000010000 */
[----:B------:R-:W-:Y:S01]  /*40a0*/  FADD.FTZ R59, R103, R10 ;  /* 0x0000000a673b7221 */ /* 0x000fe20000010000 */
[----:B------:R-:W-:-:S03]  /*40b0*/  F2FP.BF16.F32.PACK_AB R10, R85, R56 ;  /* 0x00000038550a723e */ /* 0x000fc600000010ff */
[----:B------:R-:W-:Y:S02]  /*40c0*/  FADD.FTZ R56, R80, R59 ;  /* 0x0000003b50387221 */ /* 0x000fe40000010000 */
[----:B------:R-:W1:Y:S01]  /*40d0*/  MUFU.EX2 R35, R35 ;  /* 0x0000002300237308 */ /* 0x000e620000000800 */
[----:B0-----:R-:W-:Y:S01]  /*40e0*/  FADD.FTZ R23, R31, R20 ;  /* 0x000000141f177221 */ /* 0x001fe20000010000 */
[----:B------:R-:W-:Y:S01]  /*40f0*/  FADD.FTZ R7, R123, R56 ;  /* 0x000000387b077221 */ /* 0x000fe20000010000 */
[----:B------:R-:W-:Y:S01]  /*4100*/  F2FP.BF16.F32.PACK_AB R20, R89, R62 ;  /* 0x0000003e5914723e */ /* 0x000fe200000010ff */
[----:B------:R-:W-:Y:S02]  /*4110*/  IMAD.MOV.U32 R123, RZ, RZ, R151 ;  /* 0x000000ffff7b7224 */ /* 0x000fe400078e0097 */
[----:B------:R-:W-:Y:S02]  /*4120*/  FADD.FTZ R56, R32, R7 ;  /* 0x0000000720387221 */ /* 0x000fe40000010000 */
[----:B------:R-:W0:Y:S01]  /*4130*/  MUFU.EX2 R76, R76 ;  /* 0x0000004c004c7308 */ /* 0x000e220000000800 */
[----:B--2---:R-:W-:Y:S01]  /*4140*/  FADD.FTZ R4, R74, R23 ;  /* 0x000000174a047221 */ /* 0x004fe20000010000 */
[----:B------:R-:W-:Y:S01]  /*4150*/  FADD.FTZ R7, R33, R56 ;  /* 0x0000003821077221 */ /* 0x000fe20000010000 */
[----:B------:R-:W-:-:S02]  /*4160*/  F2FP.BF16.F32.PACK_AB R23, R72, R29 ;  /* 0x0000001d4817723e */ /* 0x000fc400000010ff */
[----:B------:R-:W-:Y:S02]  /*4170*/  F2FP.BF16.F32.PACK_AB R13, R74, R31 ;  /* 0x0000001f4a0d723e */ /* 0x000fe400000010ff */
[----:B------:R-:W-:Y:S01]  /*4180*/  MOV R56, 0x40 ;  /* 0x0000004000387802 */ /* 0x000fe20000000f00 */
[----:B------:R-:W2:Y:S01]  /*4190*/  MUFU.EX2 R25, R25 ;  /* 0x0000001900197308 */ /* 0x000ea20000000800 */
[----:B-1----:R-:W-:Y:S02]  /*41a0*/  FADD.FTZ R5, R35, R4 ;  /* 0x0000000423057221 */ /* 0x002fe40000010000 */
[----:B------:R-:W-:-:S05]  /*41b0*/  SEL R56, R56, 0xffffffc0, !P2 ;  /* 0xffffffc038387807 */ /* 0x000fca0005000000 */
        /* <DEDUP_REMOVED lines=22> */
[----:B0-----:R-:W-:Y:S01]  /*4320*/  FADD.FTZ R29, R17, R4 ;  /* 0x00000004111d7221 */ /* 0x001fe20000010000 */
[----:B------:R-:W-:-:S05]  /*4330*/  IMAD.IADD R4, R55, 0x1, R56 ;  /* 0x0000000137047824 */ /* 0x000fca00078e0238 */
[----:B------:R0:W-:Y:S01]  /*4340*/  STSM.16.M88.4 [R4], R8 ;  /* 0x0000000804007844 */ /* 0x0001e20000000200 */
[----:B------:R-:W3:Y:S01]  /*4350*/  MUFU.EX2 R83, R83 ;  /* 0x0000005300537308 */ /* 0x000ee20000000800 */
[----:B--2---:R-:W-:Y:S01]  /*4360*/  FADD.FTZ R26, R54, R5 ;  /* 0x00000005361a7221 */ /* 0x004fe20000010000 */
[----:B------:R-:W-:-:S05]  /*4370*/  IMAD.IADD R5, R56, 0x1, R154 ;  /* 0x0000000138057824 */ /* 0x000fca00078e029a */
[----:B------:R-:W-:Y:S01]  /*4380*/  STSM.16.M88.4 [R5], R20 ;  /* 0x0000001405007844 */ /* 0x000fe20000000200 */
[----:B------:R-:W2:Y:S01]  /*4390*/  MUFU.EX2 R30, R30 ;  /* 0x0000001e001e7308 */ /* 0x000ea20000000800 */
[----:B-1----:R-:W-:Y:S02]  /*43a0*/  FADD.FTZ R24, R92, R29 ;  /* 0x0000001d5c187221 */ /* 0x002fe40000010000 */
[----:B------:R1:W-:Y:S02]  /*43b0*/  STSM.16.M88.4 [R3+0x24800], R12 ;  /* 0x0248000c03007844 */ /* 0x0003e40000000200 */
[----:B------:R-:W-:Y:S01]  /*43c0*/  FADD.FTZ R29, R19, R24 ;  /* 0x00000018131d7221 */ /* 0x000fe20000010000 */
[----:B0-----:R-:W-:Y:S02]  /*43d0*/  F2FP.BF16.F32.PACK_AB R8, R79, R50 ;  /* 0x000000324f08723e */ /* 0x001fe400000010ff */
[----:B------:R-:W0:Y:S01]  /*43e0*/  MUFU.EX2 R96, R96 ;  /* 0x0000006000607308 */ /* 0x000e220000000800 */
[C---:B---3--:R-:W-:Y:S01]  /*43f0*/  FADD.FTZ R31, R83.reuse, R26 ;  /* 0x0000001a531f7221 */ /* 0x048fe20000010000 */
[----:B------:R-:W-:-:S06]  /*4400*/  F2FP.BF16.F32.PACK_AB R10, R83, R54 ;  /* 0x00000036530a723e */ /* 0x000fcc00000010ff */
[----:B------:R-:W3:Y:S01]  /*4410*/  MUFU.EX2 R39, R39 ;  /* 0x0000002700277308 */ /* 0x000ee20000000800 */
[----:B--2---:R-:W-:-:S04]  /*4420*/  FADD.FTZ R24, R30, R31 ;  /* 0x0000001f1e187221 */ /* 0x004fc80000010000 */
[----:B------:R-:W-:Y:S01]  /*4430*/  FADD.FTZ R35, R37, R24 ;  /* 0x0000001825237221 */ /* 0x000fe20000010000 */
[----:B------:R-:W-:Y:S02]  /*4440*/  F2FP.BF16.F32.PACK_AB R24, R33, R32 ;  /* 0x000000202118723e */ /* 0x000fe400000010ff */
[----:B------:R-:W2:Y:S01]  /*4450*/  MUFU.EX2 R36, R36 ;  /* 0x0000002400247308 */ /* 0x000ea20000000800 */
[----:B0-----:R-:W-:-:S07]  /*4460*/  FADD.FTZ R26, R96, R29 ;  /* 0x0000001d601a7221 */ /* 0x001fce0000010000 */
[----:B------:R-:W0:Y:S01]  /*4470*/  MUFU.EX2 R98, R98 ;  /* 0x0000006200627308 */ /* 0x000e220000000800 */
[----:B---3--:R-:W-:Y:S01]  /*4480*/  FADD.FTZ R31, R39, R26 ;  /* 0x0000001a271f7221 */ /* 0x008fe20000010000 */
[----:B------:R-:W-:-:S05]  /*4490*/  F2FP.BF16.F32.PACK_AB R26, R77, R34 ;  /* 0x000000224d1a723e */ /* 0x000fca00000010ff */
[----:B------:R-:W-:Y:S01]  /*44a0*/  STSM.16.M88.4 [R154+0x6000], R24 ;  /* 0x006000189a007844 */ /* 0x000fe20000000200 */
[----:B------:R-:W3:Y:S01]  /*44b0*/  MUFU.EX2 R45, R155 ;  /* 0x0000009b002d7308 */ /* 0x000ee20000000800 */
[----:B--2---:R-:W-:-:S07]  /*44c0*/  FADD.FTZ R58, R36, R35 ;  /* 0x00000023243a7221 */ /* 0x004fce0000010000 */
[----:B------:R-:W2:Y:S01]  /*44d0*/  MUFU.EX2 R43, R43 ;  /* 0x0000002b002b7308 */ /* 0x000ea20000000800 */
[----:B0-----:R-:W-:-:S07]  /*44e0*/  FADD.FTZ R32, R98, R31 ;  /* 0x0000001f62207221 */ /* 0x001fce0000010000 */
[----:B------:R-:W1:Y:S01]  /*44f0*/  MUFU.EX2 R48, R48 ;  /* 0x0000003000307308 */ /* 0x000e620000000800 */
[----:B---3--:R-:W-:-:S07]  /*4500*/  FADD.FTZ R11, R45, R58 ;  /* 0x0000003a2d0b7221 */ /* 0x008fce0000010000 */
[----:B------:R-:W0:Y:S01]  /*4510*/  MUFU.EX2 R60, R69 ;  /* 0x00000045003c7308 */ /* 0x000e220000000800 */
[----:B--2---:R-:W-:-:S07]  /*4520*/  FADD.FTZ R9, R43, R32 ;  /* 0x000000202b097221 */ /* 0x004fce0000010000 */
[----:B------:R-:W2:Y:S01]  /*4530*/  MUFU.EX2 R81, R81 ;  /* 0x0000005100517308 */ /* 0x000ea20000000800 */
[----:B-1----:R-:W-:-:S07]  /*4540*/  FADD.FTZ R14, R48, R11 ;  /* 0x0000000b300e7221 */ /* 0x002fce0000010000 */
[----:B------:R-:W1:Y:S01]  /*4550*/  MUFU.EX2 R71, R71 ;  /* 0x0000004700477308 */ /* 0x000e620000000800 */
[----:B0-----:R-:W-:Y:S01]  /*4560*/  FADD.FTZ R12, R60, R9 ;  /* 0x000000093c0c7221 */ /* 0x001fe20000010000 */
[----:B------:R-:W-:-:S06]  /*4570*/  F2FP.BF16.F32.PACK_AB R9, R92, R17 ;  /* 0x000000115c09723e */ /* 0x000fcc00000010ff */
[----:B------:R-:W0:Y:S01]  /*4580*/  MUFU.EX2 R64, R64 ;  /* 0x0000004000407308 */ /* 0x000e220000000800 */
[C---:B--2---:R-:W-:Y:S01]  /*4590*/  FADD.FTZ R11, R81.reuse, R14 ;  /* 0x0000000e510b7221 */ /* 0x044fe20000010000 */
[----:B------:R-:W-:-:S06]  /*45a0*/  F2FP.BF16.F32.PACK_AB R48, R81, R48 ;  /* 0x000000305130723e */ /* 0x000fcc00000010ff */
[----:B------:R-:W2:Y:S01]  /*45b0*/  MUFU.EX2 R68, R57 ;  /* 0x0000003900447308 */ /* 0x000ea20000000800 */
[----:B-1----:R-:W-:-:S07]  /*45c0*/  FADD.FTZ R13, R71, R12 ;  /* 0x0000000c470d7221 */ /* 0x002fce0000010000 */
[----:B------:R-:W1:Y:S01]  /*45d0*/  MUFU.EX2 R93, R93 ;  /* 0x0000005d005d7308 */ /* 0x000e620000000800 */
[----:B0-----:R-:W-:Y:S01]  /*45e0*/  FADD.FTZ R14, R64, R11 ;  /* 0x0000000b400e7221 */ /* 0x001fe20000010000 */
[----:B------:R-:W-:-:S05]  /*45f0*/  F2FP.BF16.F32.PACK_AB R11, R96, R19 ;  /* 0x00000013600b723e */ /* 0x000fca00000010ff */
[----:B------:R0:W-:Y:S01]  /*4600*/  STSM.16.M88.4 [R4+0x6000], R8 ;  /* 0x0060000804007844 */ /* 0x0001e20000000200 */
[----:B------:R-:W3:Y:S01]  /*4610*/  MUFU.EX2 R75, R75 ;  /* 0x0000004b004b7308 */ /* 0x000ee20000000800 */
[----:B--2---:R-:W-:-:S07]  /*4620*/  FADD.FTZ R12, R68, R13 ;  /* 0x0000000d440c7221 */ /* 0x004fce0000010000 */
[----:B------:R-:W2:Y:S01]  /*4630*/  MUFU.EX2 R2, R2 ;  /* 0x0000000200027308 */ /* 0x000ea20000000800 */
[----:B-1----:R-:W-:Y:S01]  /*4640*/  FADD.FTZ R15, R93, R14 ;  /* 0x0000000e5d0f7221 */ /* 0x002fe20000010000 */
[----:B------:R-:W-:Y:S02]  /*4650*/  F2FP.BF16.F32.PACK_AB R14, R45, R36 ;  /* 0x000000242d0e723e */ /* 0x000fe400000010ff */
[----:B------:R-:W-:-:S04]  /*4660*/  F2FP.BF16.F32.PACK_AB R50, R93, R64 ;  /* 0x000000405d32723e */ /* 0x000fc800000010ff */
[----:B------:R-:W1:Y:S01]  /*4670*/  MUFU.EX2 R6, R109 ;  /* 0x0000006d00067308 */ /* 0x000e620000000800 */
[----:B---3--:R-:W-:Y:S01]  /*4680*/  FADD.FTZ R13, R75, R12 ;  /* 0x0000000c4b0d7221 */ /* 0x008fe20000010000 */
[----:B------:R-:W-:-:S06]  /*4690*/  F2FP.BF16.F32.PACK_AB R12, R37, R30 ;  /* 0x0000001e250c723e */ /* 0x000fcc00000010ff */
[----:B------:R-:W3:Y:S01]  /*46a0*/  MUFU.EX2 R97, R97 ;  /* 0x0000006100617308 */ /* 0x000ee20000000800 */
[----:B--2---:R-:W-:-:S07]  /*46b0*/  FADD.FTZ R32, R2, R15 ;  /* 0x0000000f02207221 */ /* 0x004fce0000010000 */
[----:B------:R-:W2:Y:S01]  /*46c0*/  MUFU.EX2 R53, R53 ;  /* 0x0000003500357308 */ /* 0x000ea20000000800 */
[----:B-1----:R-:W-:-:S07]  /*46d0*/  FADD.FTZ R22, R6, R13 ;  /* 0x0000000d06167221 */ /* 0x002fce0000010000 */
[----:B------:R-:W1:Y:S01]  /*46e0*/  MUFU.EX2 R46, R46 ;  /* 0x0000002e002e7308 */ /* 0x000e620000000800 */
[C---:B---3--:R-:W-:Y:S01]  /*46f0*/  FADD.FTZ R13, R97.reuse, R32 ;  /* 0x00000020610d7221 */ /* 0x048fe20000010000 */
[----:B------:R-:W-:-:S06]  /*4700*/  F2FP.BF16.F32.PACK_AB R44, R97, R2 ;  /* 0x00000002612c723e */ /* 0x000fcc00000010ff */
[----:B------:R3:W0:Y:S01]  /*4710*/  MUFU.EX2 R52, R49 ;  /* 0x0000003100347308 */ /* 0x0006220000000800 */
[----:B--2---:R-:W-:-:S07]  /*4720*/  FADD.FTZ R15, R53, R22 ;  /* 0x00000016350f7221 */ /* 0x004fce0000010000 */
[----:B------:R-:W2:Y:S01]  /*4730*/  MUFU.EX2 R101, R101 ;  /* 0x0000006500657308 */ /* 0x000ea20000000800 */
[----:B-1----:R-:W-:Y:S01]  /*4740*/  FADD.FTZ R22, R46, R13 ;  /* 0x0000000d2e167221 */ /* 0x002fe20000010000 */
[----:B------:R-:W-:Y:S02]  /*4750*/  F2FP.BF16.F32.PACK_AB R13, R98, R39 ;  /* 0x00000027620d723e */ /* 0x000fe400000010ff */
[----:B---3--:R-:W-:-:S04]  /*4760*/  F2FP.BF16.F32.PACK_AB R49, R68, R71 ;  /* 0x000000474431723e */ /* 0x008fc800000010ff */
[----:B------:R1:W3:Y:S01]  /*4770*/  MUFU.EX2 R7, R51 ;  /* 0x0000003300077308 */ /* 0x0002e20000000800 */
[----:B0-----:R-:W-:Y:S01]  /*4780*/  FADD.FTZ R10, R52, R15 ;  /* 0x0000000f340a7221 */ /* 0x001fe20000010000 */
[----:B------:R-:W-:Y:S02]  /*4790*/  F2FP.BF16.F32.PACK_AB R15, R60, R43 ;  /* 0x0000002b3c0f723e */ /* 0x000fe400000010ff */
[----:B------:R-:W-:-:S03]  /*47a0*/  F2FP.BF16.F32.PACK_AB R45, R52, R53 ;  /* 0x00000035342d723e */ /* 0x000fc600000010ff */
[----:B------:R0:W-:Y:S01]  /*47b0*/  STSM.16.M88.4 [R5+0x6000], R12 ;  /* 0x0060000c05007844 */ /* 0x0001e20000000200 */
[----:B------:R-:W4:Y:S01]  /*47c0*/  MUFU.EX2 R42, R42 ;  /* 0x0000002a002a7308 */ /* 0x000f220000000800 */
[C---:B--2---:R-:W-:Y:S01]  /*47d0*/  FADD.FTZ R11, R101.reuse, R22 ;  /* 0x00000016650b7221 */ /* 0x044fe20000010000 */
[----:B-1----:R-:W-:Y:S02]  /*47e0*/  F2FP.BF16.F32.PACK_AB R51, R6, R75 ;  /* 0x0000004b0633723e */ /* 0x002fe400000010ff */
[----:B------:R-:W-:-:S03]  /*47f0*/  F2FP.BF16.F32.PACK_AB R46, R101, R46 ;  /* 0x0000002e652e723e */ /* 0x000fc600000010ff */
[----:B------:R0:W-:Y:S01]  /*4800*/  STSM.16.M88.4 [R3+0x2a800], R48 ;  /* 0x02a8003003007844 */ /* 0x0001e20000000200 */
[----:B------:R-:W1:Y:S01]  /*4810*/  MUFU.EX2 R105, R105 ;  /* 0x0000006900697308 */ /* 0x000e620000000800 */
[----:B---3--:R-:W-:-:S07]  /*4820*/  FADD.FTZ R9, R7, R10 ;  /* 0x0000000a07097221 */ /* 0x008fce0000010000 */
[----:B------:R-:W2:Y:S01]  /*4830*/  MUFU.EX2 R56, R113 ;  /* 0x0000007100387308 */ /* 0x000ea20000000800 */
[----:B----4-:R-:W-:-:S07]  /*4840*/  FADD.FTZ R10, R42, R11 ;  /* 0x0000000b2a0a7221 */ /* 0x010fce0000010000 */
[----:B------:R3:W4:Y:S01]  /*4850*/  MUFU.EX2 R29, R47 ;  /* 0x0000002f001d7308 */ /* 0x0007220000000800 */
[C---:B-1----:R-:W-:Y:S01]  /*4860*/  FADD.FTZ R11, R105.reuse, R10 ;  /* 0x0000000a690b7221 */ /* 0x042fe20000010000 */
[----:B------:R-:W-:-:S06]  /*4870*/  F2FP.BF16.F32.PACK_AB R36, R105, R42 ;  /* 0x0000002a6924723e */ /* 0x000fcc00000010ff */
[----:B------:R-:W1:Y:S01]  /*4880*/  MUFU.EX2 R38, R38 ;  /* 0x0000002600267308 */ /* 0x000e620000000800 */
[C---:B--2---:R-:W-:Y:S01]  /*4890*/  FADD.FTZ R6, R56.reuse, R9 ;  /* 0x0000000938067221 */ /* 0x044fe20000010000 */
[----:B---3--:R-:W-:Y:S02]  /*48a0*/  F2FP.BF16.F32.PACK_AB R47, R56, R7 ;  /* 0x00000007382f723e */ /* 0x008fe400000010ff */
[----:B------:R-:W-:-:S03]  /*48b0*/  IADD3 R7, R16, -0x2, RZ ;  /* 0xfffffffe10077810 */ /* 0x000fc60007ffe0ff */
[----:B------:R0:W-:Y:S01]  /*48c0*/  STSM.16.M88.4 [R154+0xc000], R44 ;  /* 0x00c0002c9a007844 */ /* 0x0001e20000000200 */
[----:B------:R-:W2:Y:S01]  /*48d0*/  MUFU.EX2 R107, R107 ;  /* 0x0000006b006b7308 */ /* 0x000ea20000000800 */
[----:B----4-:R-:W-:Y:S01]  /*48e0*/  FADD.FTZ R9, R29, R6 ;  /* 0x000000061d097221 */ /* 0x010fe20000010000 */
[----:B------:R-:W-:-:S06]  /*48f0*/  ISETP.GE.AND P2, PT, R7, R100, PT ;  /* 0x000000640700720c */ /* 0x000fcc0003f46270 */
[----:B------:R-:W3:Y:S01]  /*4900*/  MUFU.EX2 R28, R28 ;  /* 0x0000001c001c7308 */ /* 0x000ee20000000800 */
[----:B-1----:R-:W-:-:S07]  /*4910*/  FADD.FTZ R6, R38, R11 ;  /* 0x0000000b26067221 */ /* 0x002fce0000010000 */
[----:B------:R-:W1:Y:S01]  /*4920*/  MUFU.EX2 R20, R41 ;  /* 0x0000002900147308 */ /* 0x000e620000000800 */
[C---:B--2---:R-:W-:Y:S01]  /*4930*/  FADD.FTZ R11, R107.reuse, R6 ;  /* 0x000000066b0b7221 */ /* 0x044fe20000010000 */
[----:B------:R-:W-:-:S06]  /*4940*/  F2FP.BF16.F32.PACK_AB R38, R107, R38 ;  /* 0x000000266b26723e */ /* 0x000fcc00000010ff */
[----:B------:R-:W2:Y:S01]  /*4950*/  MUFU.EX2 R117, R117 ;  /* 0x0000007500757308 */ /* 0x000ea20000000800 */
[----:B---3--:R-:W-:Y:S01]  /*4960*/  FADD.FTZ R6, R28, R11 ;  /* 0x0000000b1c067221 */ /* 0x008fe20000010000 */
[----:B------:R-:W-:-:S03]  /*4970*/  F2FP.BF16.F32.PACK_AB R28, R125, R28 ;  /* 0x0000001c7d1c723e */ /* 0x000fc600000010ff */
[----:B------:R-:W-:Y:S01]  /*4980*/  FADD.FTZ R11, R125, R6 ;  /* 0x000000067d0b7221 */ /* 0x000fe20000010000 */
[----:B------:R-:W-:Y:S01]  /*4990*/  IMAD.MOV.U32 R6, RZ, RZ, RZ ;  /* 0x000000ffff067224 */ /* 0x000fe200078e00ff */
[----:B------:R-:W-:Y:S01]  /*49a0*/  MOV R125, R151 ;  /* 0x00000097007d7202 */ /* 0x000fe20000000f00 */
[----:B------:R3:W4:Y:S01]  /*49b0*/  MUFU.EX2 R18, R135 ;  /* 0x0000008700127308 */ /* 0x0007220000000800 */
[C---:B-1----:R-:W-:Y:S01]  /*49c0*/  F2FP.BF16.F32.PACK_AB R37, R20.reuse, R29 ;  /* 0x0000001d1425723e */ /* 0x042fe200000010ff */
[----:B------:R-:W-:-:S06]  /*49d0*/  FADD.FTZ R2, R20, R9 ;  /* 0x0000000914027221 */ /* 0x000fcc0000010000 */
[----:B------:R-:W-:Y:S01]  /*49e0*/  MUFU.EX2 R40, R40 ;  /* 0x0000002800287308 */ /* 0x000fe20000000800 */
[----:B--2---:R-:W-:Y:S01]  /*49f0*/  FADD.FTZ R9, R117, R2 ;  /* 0x0000000275097221 */ /* 0x004fe20000010000 */
[----:B---3--:R-:W-:-:S06]  /*4a00*/  IMAD.MOV.U32 R135, RZ, RZ, R151 ;  /* 0x000000ffff877224 */ /* 0x008fcc00078e0097 */
[----:B------:R-:W1:Y:S01]  /*4a10*/  MUFU.EX2 R73, R73 ;  /* 0x0000004900497308 */ /* 0x000e620000000800 */
[C---:B----4-:R-:W-:Y:S01]  /*4a20*/  F2FP.BF16.F32.PACK_AB R39, R18.reuse, R117 ;  /* 0x000000751227723e */ /* 0x050fe200000010ff */
[----:B------:R-:W-:-:S04]  /*4a30*/  FADD.FTZ R2, R18, R9 ;  /* 0x0000000912027221 */ /* 0x000fc80000010000 */
[----:B------:R0:W-:Y:S02]  /*4a40*/  STSM.16.M88.4 [R4+0xc000], R36 ;  /* 0x00c0002404007844 */ /* 0x0001e40000000200 */
[----:B------:R-:W2:Y:S08]  /*4a50*/  MUFU.EX2 R137, R137 ;  /* 0x0000008900897308 */ /* 0x000eb00000000800 */
[----:B------:R3:W4:Y:S01]  /*4a60*/  MUFU.EX2 R8, R133 ;  /* 0x0000008500087308 */ /* 0x0007220000000800 */
[----:B-1----:R-:W-:Y:S01]  /*4a70*/  F2FP.BF16.F32.PACK_AB R30, R73, R40 ;  /* 0x00000028491e723e */ /* 0x002fe200000010ff */
[----:B------:R-:W-:-:S06]  /*4a80*/  FADD.FTZ R40, R40, R11 ;  /* 0x0000000b28287221 */ /* 0x000fcc0000010000 */
[----:B------:R-:W-:Y:S01]  /*4a90*/  MUFU.EX2 R127, R127 ;  /* 0x0000007f007f7308 */ /* 0x000fe20000000800 */
[----:B--2---:R-:W-:Y:S01]  /*4aa0*/  FADD.FTZ R9, R137, R2 ;  /* 0x0000000289097221 */ /* 0x004fe20000010000 */
[----:B---3--:R-:W-:-:S06]  /*4ab0*/  IMAD.MOV.U32 R133, RZ, RZ, R151 ;  /* 0x000000ffff857224 */ /* 0x008fcc00078e0097 */
[----:B------:R1:W2:Y:S01]  /*4ac0*/  MUFU.EX2 R10, R129 ;  /* 0x00000081000a7308 */ /* 0x0002a20000000800 */
[C---:B----4-:R-:W-:Y:S01]  /*4ad0*/  F2FP.BF16.F32.PACK_AB R29, R8.reuse, R137 ;  /* 0x00000089081d723e */ /* 0x050fe200000010ff */
[----:B------:R-:W-:Y:S01]  /*4ae0*/  FADD.FTZ R2, R8, R9 ;  /* 0x0000000908027221 */ /* 0x000fe20000010000 */
[----:B------:R-:W-:Y:S01]  /*4af0*/  FADD.FTZ R9, R73, R40 ;  /* 0x0000002849097221 */ /* 0x000fe20000010000 */
[----:B------:R-:W-:Y:S01]  /*4b00*/  MOV R137, R151 ;  /* 0x0000009700897202 */ /* 0x000fe20000000f00 */
[----:B-1----:R-:W-:Y:S01]  /*4b10*/  IMAD.MOV.U32 R129, RZ, RZ, R151 ;  /* 0x000000ffff817224 */ /* 0x002fe200078e0097 */
[----:B--2---:R-:W-:Y:S01]  /*4b20*/  F2FP.BF16.F32.PACK_AB R31, R10, R127 ;  /* 0x0000007f0a1f723e */ /* 0x004fe200000010ff */
[----:B------:R-:W-:-:S04]  /*4b30*/  FADD.FTZ R127, R127, R2 ;  /* 0x000000027f7f7221 */ /* 0x000fc80000010000 */
[----:B------:R0:W-:Y:S01]  /*4b40*/  STSM.16.M88.4 [R5+0xc000], R28 ;  /* 0x00c0001c05007844 */ /* 0x0001e20000000200 */
[----:B------:R-:W-:Y:S01]  /*4b50*/  FADD.FTZ R10, R10, R127 ;  /* 0x0000007f0a0a7221 */ /* 0x000fe20000010000 */
[----:B------:R-:W-:Y:S01]  /*4b60*/  IMAD.MOV.U32 R127, RZ, RZ, R151 ;  /* 0x000000ffff7f7224 */ /* 0x000fe200078e0097 */
[----:B------:R1:W-:Y:S06]  /*4b70*/  MEMBAR.ALL.CTA ;  /* 0x0000000000007992 */ /* 0x0003ec0000008000 */
[----:B-1----:R-:W1:Y:S02]  /*4b80*/  FENCE.VIEW.ASYNC.S ;  /* 0x00000000000073c6 */ /* 0x002e640000000000 */
[----:B-1----:R-:W-:Y:S01]  /*4b90*/  NOP ;  /* 0x0000000000007918 */ /* 0x002fe20000000000 */
[----:B------:R-:W-:Y:S05]  /*4ba0*/  @!P2 BRA `(.L_x_12150) ;  /* 0x000000380080a947 */ /* 0x000fea0003800000 */
[C---:B------:R-:W-:Y:S01]  /*4bb0*/  VIADD R6, R154.reuse, 0x6000 ;  /* 0x000060009a067836 */ /* 0x040fe20000000000 */
[----:B------:R-:W-:Y:S01]  /*4bc0*/  IADD3 R0, R154, 0xc000, RZ ;  /* 0x0000c0009a007810 */ /* 0x000fe20007ffe0ff */
[----:B------:R-:W-:Y:S01]  /*4bd0*/  IMAD.MOV.U32 R2, RZ, RZ, R87 ;  /* 0x000000ffff027224 */ /* 0x000fe200078e0057 */
[----:B------:R-:W-:Y:S01]  /*4be0*/  MOV R8, R94 ;  /* 0x0000005e00087202 */ /* 0x000fe20000000f00 */
[----:B------:R-:W-:Y:S01]  /*4bf0*/  IMAD.MOV.U32 R11, RZ, RZ, RZ ;  /* 0x000000ffff0b7224 */ /* 0x000fe200078e00ff */
[----:B------:R1:W-:Y:S01]  /*4c00*/  STL [R1+0xc], R6 ;  /* 0x00000c0601007387 */ /* 0x0003e20000100800 */
[----:B------:R-:W-:Y:S02]  /*4c10*/  CS2R R150, SRZ ;  /* 0x0000000000967805 */ /* 0x000fe4000001ff00 */
[----:B------:R-:W-:Y:S02]  /*4c20*/  CS2R R148, SRZ ;  /* 0x0000000000947805 */ /* 0x000fe4000001ff00 */
[----:B------:R-:W-:Y:S01]  /*4c30*/  CS2R R146, SRZ ;  /* 0x0000000000927805 */ /* 0x000fe2000001ff00 */
[----:B------:R1:W-:Y:S01]  /*4c40*/  STL [R1+0x8], R0 ;  /* 0x0000080001007387 */ /* 0x0003e20000100800 */
        /* <DEDUP_REMOVED lines=13> */
[----:B------:R-:W-:Y:S01]  /*4d20*/  UMOV UR4, URZ ;  /* 0x0000003f00047c82 */ /* 0x000fe20008000000 */
[----:B-1----:R-:W-:-:S05]  /*4d30*/  ULDC UR5, c[0x0][0x9d8] ;  /* 0x0002760000057ab9 */ /* 0x002fca0000000800 */
.L_x_12159:
[----:B------:R-:W2:Y:S01]  /*4d40*/  LDL R0, [R1+0x10] ;  /* 0x0000100001007983 */ /* 0x000ea20000100800 */
[----:B------:R-:W-:-:S04]  /*4d50*/  UIADD3 UR7, UR4, 0x1, URZ ;  /* 0x0000000104077890 */ /* 0x000fc8000fffe03f */
[----:B------:R-:W-:-:S04]  /*4d60*/  UISETP.NE.AND UP0, UPT, UR7, 0x2, UPT ;  /* 0x000000020700788c */ /* 0x000fc8000bf05270 */
[----:B------:R-:W-:Y:S02]  /*4d70*/  USEL UR10, URZ, 0x1, UP0 ;  /* 0x000000013f0a7887 */ /* 0x000fe40008000000 */
[----:B------:R-:W-:-:S04]  /*4d80*/  USEL UR7, UR7, URZ, UP0 ;  /* 0x0000003f07077287 */ /* 0x000fc80008000000 */
[----:B------:R-:W-:Y:S02]  /*4d90*/  LOP3.LUT R6, R11, UR10, RZ, 0x3c, !PT ;  /* 0x0000000a0b067c12 */ /* 0x000fe4000f8e3cff */
[----:B--2---:R-:W-:Y:S01]  /*4da0*/  ISETP.NE.AND P3, PT, R0, RZ, PT ;  /* 0x000000ff0000720c */ /* 0x004fe20003f65270 */
[----:B------:R-:W-:-:S12]  /*4db0*/  IMAD.U32 R0, RZ, RZ, UR7 ;  /* 0x00000007ff007e24 */ /* 0x000fd8000f8e00ff */
[----:B------:R-:W-:Y:S05]  /*4dc0*/  @P3 BRA `(.L_x_12151) ;  /* 0x0000000000283947 */ /* 0x000fea0003800000 */
[----:B------:R-:W-:Y:S05]  /*4dd0*/  @!P0 BRA `(.L_x_12152) ;  /* 0x0000000000048947 */ /* 0x000fea0003800000 */
[----:B------:R-:W-:Y:S01]  /*4de0*/  BPT.TRAP 0x1 ;  /* 0x000000040000795c */ /* 0x000fe20000300000 */
.L_x_12152:
[----:B0-----:R-:W-:Y:S02]  /*4df0*/  LEA R13, R0, UR36, 0x3 ;  /* 0x00000024000d7c11 */ /* 0x001fe4000f8e18ff */
[----:B------:R-:W-:-:S04]  /*4e00*/  SHF.L.U32 R12, R6, 0x1f, RZ ;  /* 0x0000001f060c7819 */ /* 0x000fc800000006ff */
[----:B------:R0:W1:Y:S01]  /*4e10*/  SYNCS.PHASECHK.TRANS64.TRYWAIT P2, [R13+URZ+0x30830], R12 ;  /* 0x0308300c0d0075a7 */ /* 0x000062000804017f */
[----:B------:R-:W-:Y:S05]  /*4e20*/  @!P0 BRA `(.L_x_12153) ;  /* 0x0000000000048947 */ /* 0x000fea0003800000 */
[----:B------:R-:W-:Y:S01]  /*4e30*/  BPT.TRAP 0x1 ;  /* 0x000000040000795c */ /* 0x000fe20000300000 */
.L_x_12153:
[----:B-1----:R-:W-:Y:S05]  /*4e40*/  @P2 BRA `(.L_x_12151) ;  /* 0x0000000000082947 */ /* 0x002fea0003800000 */
[----:B------:R-:W1:Y:S02]  /*4e50*/  SYNCS.PHASECHK.TRANS64.TRYWAIT P2, [R13+URZ+0x30830], R12 ;  /* 0x0308300c0d0075a7 */ /* 0x000e64000804017f */
[----:B-1----:R-:W-:Y:S05]  /*4e60*/  @!P2 BRA `(.L_x_12154) ;  /* 0x000000880044a947 */ /* 0x002fea0003800000 */
.L_x_12151:
[----:B0-----:R-:W0:Y:S01]  /*4e70*/  S2R R14, SR_TID.X ;  /* 0x00000000000e7919 */ /* 0x001e220000002100 */
[----:B------:R-:W-:Y:S01]  /*4e80*/  R2UR UR18, R0 ;  /* 0x00000000001272ca */ /* 0x000fe200000e0000 */
[----:B------:R-:W-:Y:S01]  /*4e90*/  UMOV UR23, 0x40000040 ;  /* 0x4000004000177882 */ /* 0x000fe20000000000 */
[----:B------:R-:W-:Y:S01]  /*4ea0*/  R2UR UR20, R152 ;  /* 0x00000000981472ca */ /* 0x000fe200000e0000 */
[----:B------:R-:W-:Y:S01]  /*4eb0*/  UMOV UR11, 0x40000040 ;  /* 0x40000040000b7882 */ /* 0x000fe20000000000 */
[----:B------:R-:W-:Y:S01]  /*4ec0*/  R2UR UR21, R153 ;  /* 0x00000000991572ca */ /* 0x000fe200000e0000 */
[----:B------:R-:W-:Y:S01]  /*4ed0*/  UMOV UR15, 0x40000040 ;  /* 0x40000040000f7882 */ /* 0x000fe20000000000 */
[----:B------:R-:W-:-:S07]  /*4ee0*/  UMOV UR19, 0x40000040 ;  /* 0x4000004000137882 */ /* 0x000fce0000000000 */
[----:B------:R-:W-:-:S04]  /*4ef0*/  UIMAD UR18, UR18, 0x600, UR6 ;  /* 0x00000600121278a4 */ /* 0x000fc8000f8e0206 */
[----:B------:R-:W-:Y:S02]  /*4f00*/  UIADD3 UR10, UR18, 0x2, URZ ;  /* 0x00000002120a7890 */ /* 0x000fe4000fffe03f */
[----:B------:R-:W-:Y:S02]  /*4f10*/  UIADD3 UR14, UR18, 0x4, URZ ;  /* 0x00000004120e7890 */ /* 0x000fe4000fffe03f */
[----:B------:R-:W-:Y:S01]  /*4f20*/  UMOV UR22, UR18 ;  /* 0x0000001200167c82 */ /* 0x000fe20008000000 */
[----:B------:R-:W-:Y:S01]  /*4f30*/  UIADD3 UR18, UR18, 0x6, URZ ;  /* 0x0000000612127890 */ /* 0x000fe2000fffe03f */
[----:B0-----:R-:W-:-:S04]  /*4f40*/  SHF.R.U32.HI R14, RZ, 0x7, R14 ;  /* 0x00000007ff0e7819 */ /* 0x001fc8000001160e */
[----:B-1----:R-:W-:-:S05]  /*4f50*/  IADD3 R12, R14, 0x8, RZ ;  /* 0x000000080e0c7810 */ /* 0x002fca0007ffe0ff */
[----:B------:R0:W-:Y:S06]  /*4f60*/  BAR.SYNC.DEFER_BLOCKING R12, 0x100 ;  /* 0x0004000c0000751d */ /* 0x0001ec0000010000 */
[----:B------:R-:W-:-:S06]  /*4f70*/  WARPGROUP.ARRIVE ;  /* 0x00000000000079c5 */ /* 0x000fcc0000000000 */
[----:B------:R-:W-:Y:S03]  /*4f80*/  HGMMA.64x192x16.F32.BF16 R24, gdesc[UR20], RZ, !UPT, gsb0 ;  /* 0x02e00000141879f0 */ /* 0x000fe6000c0018ff */
[----:B------:R-:W-:Y:S02]  /*4f90*/  WARPGROUP.DEPBAR.LE gsb0, 0x0 ;  /* 0x00008000000079c5 */ /* 0x000fe40000010000 */
[----:B------:R-:W-:-:S15]  /*4fa0*/  WARPGROUP.ARRIVE ;  /* 0x00000000000079c5 */ /* 0x000fde0000000000 */
        /* <DEDUP_REMOVED lines=8> */
[----:B0-----:R-:W-:Y:S05]  /*5030*/  @P3 BRA `(.L_x_12155) ;  /* 0x0000000000283947 */ /* 0x001fea0003800000 */
[----:B------:R-:W-:Y:S05]  /*5040*/  @!P0 BRA `(.L_x_12156) ;  /* 0x0000000000048947 */ /* 0x000fea0003800000 */
[----:B------:R-:W-:Y:S01]  /*5050*/  BPT.TRAP 0x1 ;  /* 0x000000040000795c */ /* 0x000fe20000300000 */
.L_x_12156:
[----:B------:R-:W-:Y:S01]  /*5060*/  ULEA UR7, UR4, UR36, 0x3 ;  /* 0x0000002404077291 */ /* 0x000fe2000f8e183f */
[----:B------:R-:W-:-:S08]  /*5070*/  SHF.L.U32 R11, R11, 0x1f, RZ ;  /* 0x0000001f0b0b7819 */ /* 0x000fd000000006ff */
[----:B------:R0:W1:Y:S01]  /*5080*/  SYNCS.PHASECHK.TRANS64.TRYWAIT P2, [UR7+0x30850], R11 ;  /* 0x0308500bff0075a7 */ /* 0x0000620008040147 */
[----:B------:R-:W-:Y:S05]  /*5090*/  @!P0 BRA `(.L_x_12157) ;  /* 0x0000000000048947 */ /* 0x000fea0003800000 */
[----:B------:R-:W-:Y:S01]  /*50a0*/  BPT.TRAP 0x1 ;  /* 0x000000040000795c */ /* 0x000fe20000300000 */
.L_x_12157:
[----:B-1----:R-:W-:Y:S05]  /*50b0*/  @P2 BRA `(.L_x_12155) ;  /* 0x0000000000082947 */ /* 0x002fea0003800000 */
[----:B------:R-:W1:Y:S02]  /*50c0*/  SYNCS.PHASECHK.TRANS64.TRYWAIT P2, [UR7+0x30850], R11 ;  /* 0x0308500bff0075a7 */ /* 0x000e640008040147 */
[----:B-1----:R-:W-:Y:S05]  /*50d0*/  @!P2 BRA `(.L_x_12158) ;  /* 0x0000008400bca947 */ /* 0x002fea0003800000 */
.L_x_12155:
[----:B-1----:R-:W2:Y:S01]  /*50e0*/  LDL R12, [R1+0x4] ;  /* 0x00000400010c7983 */ /* 0x002ea20000100800 */
        /* <DEDUP_REMOVED lines=10> */
[----:B------:R-:W-:Y:S01]  /*5190*/  MUFU.TANH R154, R35 ;  /* 0x00000023009a7308 */ /* 0x000fe20000002400 */
        /* <DEDUP_REMOVED lines=19> */
[----:B0-----:R-:W-:Y:S01]  /*52d0*/  FMUL.FTZ R39, R64, UR5 ;  /* 0x0000000540277c20 */ /* 0x001fe20008410000 */
[----:B------:R-:W-:Y:S01]  /*52e0*/  FMUL.FTZ R22, R37, UR5 ;  /* 0x0000000525167c20 */ /* 0x000fe20008410000 */
[----:B------:R-:W-:Y:S01]  /*52f0*/  FMUL.FTZ R23, R40, UR5 ;  /* 0x0000000528177c20 */ /* 0x000fe20008410000 */
[----:B------:R-:W-:Y:S01]  /*5300*/  FMUL.FTZ R24, R41, UR5 ;  /* 0x0000000529187c20 */ /* 0x000fe20008410000 */
[----:B------:R0:W3:Y:S01]  /*5310*/  MUFU.TANH R29, R38 ;  /* 0x00000026001d7308 */ /* 0x0000e20000002400 */
[----:B-1----:R-:W-:-:S02]  /*5320*/  IMAD.MOV.U32 R50, RZ, RZ, R30 ;  /* 0x000000ffff327224 */ /* 0x002fc400078e001e */
[----:B------:R-:W-:Y:S01]  /*5330*/  FMUL.FTZ R30, R53, UR5 ;  /* 0x00000005351e7c20 */ /* 0x000fe20008410000 */
[----:B------:R-:W-:Y:S01]  /*5340*/  FMUL.FTZ R53, R78, UR5 ;  /* 0x000000054e357c20 */ /* 0x000fe20008410000 */
[----:B------:R-:W-:Y:S01]  /*5350*/  FMUL.FTZ R40, R65, UR5 ;  /* 0x0000000541287c20 */ /* 0x000fe20008410000 */
[----:B------:R-:W-:Y:S01]  /*5360*/  FMUL.FTZ R41, R66, UR5 ;  /* 0x0000000542297c20 */ /* 0x000fe20008410000 */
[----:B------:R-:W-:Y:S01]  /*5370*/  FMUL.FTZ R32, R57, UR5 ;  /* 0x0000000539207c20 */ /* 0x000fe20008410000 */
        /* <DEDUP_REMOVED lines=9> */
[----:B------:R-:W-:Y:S01]  /*5410*/  MUFU.TANH R11, R11 ;  /* 0x0000000b000b7308 */ /* 0x000fe20000002400 */
[----:B---3--:R-:W-:-:S02]  /*5420*/  IMAD.MOV.U32 R51, RZ, RZ, R29 ;  /* 0x000000ffff337224 */ /* 0x008fc400078e001d */
        /* <DEDUP_REMOVED lines=8> */
[----:B------:R-:W-:-:S06]  /*54b0*/  FMUL.FTZ R62, R87, UR5 ;  /* 0x00000005573e7c20 */ /* 0x000fcc0008410000 */
[----:B------:R0:W1:Y:S08]  /*54c0*/  MUFU.TANH R27, R46 ;  /* 0x0000002e001b7308 */ /* 0x0000700000002400 */
[----:B------:R3:W4:Y:S01]  /*54d0*/  MUFU.TANH R28, R43 ;  /* 0x0000002b001c7308 */ /* 0x0007220000002400 */
[----:B0-----:R-:W-:Y:S01]  /*54e0*/  MOV R46, R155 ;  /* 0x0000009b002e7202 */ /* 0x001fe20000000f00 */
[----:B------:R-:W-:Y:S01]  /*54f0*/  FMUL.FTZ R155, R54, UR5 ;  /* 0x00000005369b7c20 */ /* 0x000fe20008410000 */
[----:B------:R-:W-:-:S05]  /*5500*/  FMUL.FTZ R54, R79, UR5 ;  /* 0x000000054f367c20 */ /* 0x000fca0008410000 */
[----:B------:R-:W-:Y:S01]  /*5510*/  MUFU.TANH R14, R14 ;  /* 0x0000000e000e7308 */ /* 0x000fe20000002400 */
[----:B---3--:R-:W-:Y:S01]  /*5520*/  FMUL.FTZ R43, R68, UR5 ;  /* 0x00000005442b7c20 */ /* 0x008fe20008410000 */
[----:B-1----:R-:W-:Y:S02]  /*5530*/  IMAD.MOV.U32 R47, RZ, RZ, R27 ;  /* 0x000000ffff2f7224 */ /* 0x002fe400078e001b */
[----:B------:R-:W-:-:S03]  /*5540*/  FMUL.FTZ R27, R48, UR5 ;  /* 0x00000005301b7c20 */ /* 0x000fc60008410000 */
[----:B------:R-:W-:Y:S01]  /*5550*/  MOV R64, R47 ;  /* 0x0000002f00407202 */ /* 0x000fe20000000f00 */
[----:B------:R0:W1:Y:S01]  /*5560*/  MUFU.TANH R31, R42 ;  /* 0x0000002a001f7308 */ /* 0x0000620000002400 */
[----:B----4-:R-:W-:Y:S02]  /*5570*/  IMAD.MOV.U32 R48, RZ, RZ, R28 ;  /* 0x000000ffff307224 */ /* 0x010fe400078e001c */
[----:B------:R-:W-:Y:S01]  /*5580*/  FMUL.FTZ R28, R49, UR5 ;  /* 0x00000005311c7c20 */ /* 0x000fe20008410000 */
[----:B------:R-:W-:Y:S01]  /*5590*/  FMUL.FTZ R47, R72, UR5 ;  /* 0x00000005482f7c20 */ /* 0x000fe20008410000 */
[----:B------:R-:W-:Y:S02]  /*55a0*/  IMAD.MOV.U32 R88, RZ, RZ, R64 ;  /* 0x000000ffff587224 */ /* 0x000fe400078e0040 */
[----:B------:R-:W-:Y:S01]  /*55b0*/  FMUL.FTZ R64, R89, UR5 ;  /* 0x0000000559407c20 */ /* 0x000fe20008410000 */
[----:B------:R-:W-:Y:S02]  /*55c0*/  IMAD.MOV.U32 R65, RZ, RZ, R48 ;  /* 0x000000ffff417224 */ /* 0x000fe400078e0030 */
[----:B------:R-:W-:Y:S01]  /*55d0*/  FMUL.FTZ R48, R73, UR5 ;  /* 0x0000000549307c20 */ /* 0x000fe20008410000 */
[----:B------:R-:W-:Y:S01]  /*55e0*/  MUFU.TANH R17, R17 ;  /* 0x0000001100117308 */ /* 0x000fe20000002400 */
[----:B0-----:R-:W-:Y:S01]  /*55f0*/  FMUL.FTZ R42, R67, UR5 ;  /* 0x00000005432a7c20 */ /* 0x001fe20008410000 */
[----:B------:R-:W-:Y:S01]  /*5600*/  MOV R67, R50 ;  /* 0x0000003200437202 */ /* 0x000fe20000000f00 */
[----:B------:R-:W-:Y:S01]  /*5610*/  FMUL.FTZ R50, R75, UR5 ;  /* 0x000000054b327c20 */ /* 0x000fe20008410000 */
[----:B------:R-:W-:Y:S01]  /*5620*/  FMNMX.FTZ R75, R11, R2, !PT ;  /* 0x000000020b4b7209 */ /* 0x000fe20007810000 */
[----:B------:R-:W-:-:S02]  /*5630*/  IMAD.MOV.U32 R89, RZ, RZ, R65 ;  /* 0x000000ffff597224 */ /* 0x000fc400078e0041 */
[----:B------:R-:W-:Y:S01]  /*5640*/  FMUL.FTZ R65, R90, UR5 ;  /* 0x000000055a417c20 */ /* 0x000fe20008410000 */
[----:B------:R-:W-:Y:S01]  /*5650*/  FMUL.FTZ R73, R98, UR5 ;  /* 0x0000000562497c20 */ /* 0x000fe20008410000 */
[----:B------:R-:W-:Y:S01]  /*5660*/  MUFU.TANH R15, R15 ;  /* 0x0000000f000f7308 */ /* 0x000fe20000002400 */
[----:B-1----:R-:W-:Y:S01]  /*5670*/  MOV R49, R31 ;  /* 0x0000001f00317202 */ /* 0x002fe20000000f00 */
[----:B------:R-:W-:Y:S01]  /*5680*/  FMUL.FTZ R31, R56, UR5 ;  /* 0x00000005381f7c20 */ /* 0x000fe20008410000 */
[----:B------:R-:W-:Y:S01]  /*5690*/  FMUL.FTZ R56, R81, UR5 ;  /* 0x0000000551387c20 */ /* 0x000fe20008410000 */
[----:B------:R-:W-:Y:S01]  /*56a0*/  FMUL.FTZ R72, R97, UR5 ;  /* 0x0000000561487c20 */ /* 0x000fe20008410000 */
[----:B------:R-:W-:Y:S01]  /*56b0*/  FMUL.FTZ R97, R117, UR5 ;  /* 0x0000000575617c20 */ /* 0x000fe20008410000 */
[----:B------:R-:W-:Y:S02]  /*56c0*/  IMAD.MOV.U32 R66, RZ, RZ, R49 ;  /* 0x000000ffff427224 */ /* 0x000fe400078e0031 */
[----:B------:R-:W-:Y:S01]  /*56d0*/  FMUL.FTZ R49, R74, UR5 ;  /* 0x000000054a317c20 */ /* 0x000fe20008410000 */
[----:B------:R-:W-:Y:S01]  /*56e0*/  MUFU.TANH R18, R18 ;  /* 0x0000001200127308 */ /* 0x000fe20000002400 */
[----:B------:R-:W-:Y:S01]  /*56f0*/  FMUL.FTZ R74, R99, UR5 ;  /* 0x00000005634a7c20 */ /* 0x000fe20008410000 */
[----:B------:R-:W-:Y:S01]  /*5700*/  MOV R90, R66 ;  /* 0x00000042005a7202 */ /* 0x000fe20000000f00 */
[----:B------:R-:W-:Y:S01]  /*5710*/  FMUL.FTZ R66, R91, UR5 ;  /* 0x000000055b427c20 */ /* 0x000fe20008410000 */
[----:B------:R-:W-:-:S02]  /*5720*/  IMAD.MOV.U32 R91, RZ, RZ, R67 ;  /* 0x000000ffff5b7224 */ /* 0x000fc400078e0043 */
[----:B------:R-:W-:Y:S02]  /*5730*/  FMUL.FTZ R67, R92, UR5 ;  /* 0x000000055c437c20 */ /* 0x000fe40008410000 */
        /* <DEDUP_REMOVED lines=23> */
[----:B--2---:R-:W-:Y:S01]  /*58b0*/  R2UR UR10, R12 ;  /* 0x000000000c0a72ca */ /* 0x004fe200000e0000 */
[----:B------:R-:W-:Y:S01]  /*58c0*/  FMUL.FTZ R12, R25, UR5 ;  /* 0x00000005190c7c20 */ /* 0x000fe20008410000 */
[----:B------:R-:W-:Y:S01]  /*58d0*/  FMUL.FTZ R25, R44, UR5 ;  /* 0x000000052c197c20 */ /* 0x000fe20008410000 */
[----:B------:R-:W-:-:S02]  /*58e0*/  IMAD.MOV.U32 R44, RZ, RZ, R154 ;  /* 0x000000ffff2c7224 */ /* 0x000fc400078e009a */
[----:B------:R-:W-:Y:S01]  /*58f0*/  FMUL.FTZ R154, R55, UR5 ;  /* 0x00000005379a7c20 */ /* 0x000fe20008410000 */
[----:B------:R-:W-:Y:S01]  /*5900*/  FMUL.FTZ R55, R80, UR5 ;  /* 0x0000000550377c20 */ /* 0x000fe20008410000 */
[----:B------:R-:W0:Y:S01]  /*5910*/  MUFU.TANH R12, R12 ;  /* 0x0000000c000c7308 */ /* 0x000e220000002400 */
[----:B------:R-:W-:Y:S02]  /*5920*/  IMAD.MOV.U32 R68, RZ, RZ, R44 ;  /* 0x000000ffff447224 */ /* 0x000fe400078e002c */
[----:B------:R-:W-:Y:S01]  /*5930*/  FMUL.FTZ R44, R69, UR5 ;  /* 0x00000005452c7c20 */ /* 0x000fe20008410000 */
[----:B------:R-:W-:Y:S01]  /*5940*/  MOV R69, R45 ;  /* 0x0000002d00457202 */ /* 0x000fe20000000f00 */
[----:B------:R-:W-:Y:S01]  /*5950*/  FMUL.FTZ R45, R70, UR5 ;  /* 0x00000005462d7c20 */ /* 0x000fe20008410000 */
[----:B------:R-:W-:Y:S01]  /*5960*/  IMAD.MOV.U32 R70, RZ, RZ, R46 ;  /* 0x000000ffff467224 */ /* 0x000fe200078e002e */
[----:B------:R-:W-:Y:S01]  /*5970*/  UIADD3 UR10, UR10, 0x1e800, URZ ;  /* 0x0001e8000a0a7890 */ /* 0x000fe2000fffe03f */
[----:B------:R-:W-:Y:S01]  /*5980*/  FMUL.FTZ R46, R71, UR5 ;  /* 0x00000005472e7c20 */ /* 0x000fe20008410000 */
[----:B------:R-:W-:-:S02]  /*5990*/  IMAD.MOV.U32 R71, RZ, RZ, R51 ;  /* 0x000000ffff477224 */ /* 0x000fc400078e0033 */
[----:B------:R-:W-:Y:S01]  /*59a0*/  FMUL.FTZ R51, R76, UR5 ;  /* 0x000000054c337c20 */ /* 0x000fe20008410000 */
[----:B------:R-:W-:Y:S01]  /*59b0*/  USHF.R.U32.HI UR10, URZ, 0x4, UR10 ;  /* 0x000000043f0a7899 */ /* 0x000fe2000801160a */
[----:B------:R-:W-:Y:S01]  /*59c0*/  MOV R81, R70 ;  /* 0x0000004600517202 */ /* 0x000fe20000000f00 */
[----:B------:R-:W-:Y:S01]  /*59d0*/  IMAD.MOV.U32 R80, RZ, RZ, R68 ;  /* 0x000000ffff507224 */ /* 0x000fe200078e0044 */
[----:B------:R-:W1:Y:S01]  /*59e0*/  MUFU.TANH R25, R25 ;  /* 0x0000001900197308 */ /* 0x000e620000002400 */
[----:B------:R-:W-:Y:S01]  /*59f0*/  ULOP3.LUT UR14, UR10, 0x3fff, URZ, 0xc0, !UPT ;  /* 0x00003fff0a0e7892 */ /* 0x000fe2000f8ec03f */
[----:B------:R-:W-:Y:S01]  /*5a00*/  MOV R100, R81 ;  /* 0x0000005100647202 */ /* 0x000fe20000000f00 */
[----:B------:R-:W-:Y:S01]  /*5a10*/  UIMAD UR10, UR4, 0x600, UR7 ;  /* 0x00000600040a78a4 */ /* 0x000fe2000f8e0207 */
[----:B0-----:R-:W-:Y:S01]  /*5a20*/  FMNMX.FTZ R76, R12, R75, !PT ;  /* 0x0000004b0c4c7209 */ /* 0x001fe20007810000 */
[----:B------:R-:W-:Y:S01]  /*5a30*/  ULOP3.LUT UR14, UR14, 0x10000, URZ, 0xfc, !UPT ;  /* 0x000100000e0e7892 */ /* 0x000fe2000f8efc3f */
[----:B------:R-:W-:Y:S01]  /*5a40*/  FMNMX.FTZ R75, R13, R8, !PT ;  /* 0x000000080d4b7209 */ /* 0x000fe20007810000 */
[----:B------:R-:W-:Y:S01]  /*5a50*/  IMAD.MOV.U32 R92, RZ, RZ, R71 ;  /* 0x000000ffff5c7224 */ /* 0x000fe200078e0047 */
[----:B------:R-:W0:Y:S01]  /*5a60*/  MUFU.TANH R154, R154 ;  /* 0x0000009a009a7308 */ /* 0x000e220000002400 */
[----:B------:R-:W-:Y:S01]  /*5a70*/  IMAD.MOV.U32 R82, RZ, RZ, R69 ;  /* 0x000000ffff527224 */ /* 0x000fe200078e0045 */
[----:B------:R-:W-:Y:S01]  /*5a80*/  UMOV UR22, UR10 ;  /* 0x0000000a00167c82 */ /* 0x000fe20008000000 */
[----:B------:R-:W-:Y:S01]  /*5a90*/  FMNMX.FTZ R78, R14, R75, !PT ;  /* 0x0000004b0e4e7209 */ /* 0x000fe20007810000 */
[----:B------:R-:W-:Y:S01]  /*5aa0*/  UMOV UR20, UR14 ;  /* 0x0000000e00147c82 */ /* 0x000fe20008000000 */
[----:B------:R-:W-:Y:S01]  /*5ab0*/  FMNMX.FTZ R75, R15, R76, !PT ;  /* 0x0000004c0f4b7209 */ /* 0x000fe20007810000 */
[----:B------:R-:W-:Y:S01]  /*5ac0*/  HGMMA.64x64x16.F32.BF16 R120, gdesc[UR20].tnspB, R120, gsb0 ;  /* 0x40e00000147879f0 */ /* 0x000fe20008001878 */
[----:B------:R-:W-:Y:S01]  /*5ad0*/  UIADD3 UR22, UR10, 0x80, URZ ;  /* 0x000000800a167890 */ /* 0x000fe2000fffe03f */
[----:B------:R-:W-:Y:S01]  /*5ae0*/  FMNMX.FTZ R79, R17, R78, !PT ;  /* 0x0000004e114f7209 */ /* 0x000fe20007810000 */
[----:B------:R-:W-:Y:S01]  /*5af0*/  UIADD3 UR20, UR14, 0x2, URZ ;  /* 0x000000020e147890 */ /* 0x000fe2000fffe03f */
[----:B------:R-:W-:Y:S01]  /*5b00*/  FMNMX.FTZ R76, R16, R75, !PT ;  /* 0x0000004b104c7209 */ /* 0x000fe20007810000 */
[----:B------:R-:W-:Y:S01]  /*5b10*/  UMOV UR23, 0x40000040 ;  /* 0x4000004000177882 */ /* 0x000fe20000000000 */
[----:B------:R-:W-:Y:S01]  /*5b20*/  UMOV UR21, 0x40000040 ;  /* 0x4000004000157882 */ /* 0x000fe20000000000 */
[----:B------:R-:W-:Y:S01]  /*5b30*/  FMNMX.FTZ R79, R18, R79, !PT ;  /* 0x0000004f124f7209 */ /* 0x000fe20007810000 */
[----:B------:R-:W-:Y:S01]  /*5b40*/  FMUL.FTZ R78, R101, UR5 ;  /* 0x00000005654e7c20 */ /* 0x000fe20008410000 */
[----:B------:R-:W-:Y:S01]  /*5b50*/  IMAD.MOV.U32 R101, RZ, RZ, R80 ;  /* 0x000000ffff657224 */ /* 0x000fe200078e0050 */
[----:B------:R-:W-:Y:S01]  /*5b60*/  FMNMX.FTZ R75, R19, R76, !PT ;  /* 0x0000004c134b7209 */ /* 0x000fe20007810000 */
[----:B------:R-:W-:Y:S01]  /*5b70*/  MUFU.TANH R41, R41 ;  /* 0x0000002900297308 */ /* 0x000fe20000002400 */
[----:B------:R-:W-:Y:S01]  /*5b80*/  FMNMX.FTZ R79, R100, R79, !PT ;  /* 0x0000004f644f7209 */ /* 0x000fe20007810000 */
[----:B------:R-:W-:Y:S01]  /*5b90*/  FMUL.FTZ R69, R94, UR5 ;  /* 0x000000055e457c20 */ /* 0x000fe20008410000 */
[----:B------:R-:W-:Y:S01]  /*5ba0*/  FMNMX.FTZ R76, R20, R75, !PT ;  /* 0x0000004b144c7209 */ /* 0x000fe20007810000 */
[----:B------:R-:W-:Y:S01]  /*5bb0*/  FMUL.FTZ R70, R95, UR5 ;  /* 0x000000055f467c20 */ /* 0x000fe20008410000 */
[----:B------:R-:W-:Y:S01]  /*5bc0*/  FMNMX.FTZ R79, R101, R79, !PT ;  /* 0x0000004f654f7209 */ /* 0x000fe20007810000 */
[----:B------:R-:W-:Y:S01]  /*5bd0*/  FMUL.FTZ R68, R93, UR5 ;  /* 0x000000055d447c20 */ /* 0x000fe20008410000 */
[----:B------:R-:W-:Y:S01]  /*5be0*/  FMNMX.FTZ R75, R21, R76, !PT ;  /* 0x0000004c154b7209 */ /* 0x000fe20007810000 */
[----:B------:R-:W2:Y:S01]  /*5bf0*/  MUFU.TANH R39, R39 ;  /* 0x0000002700277308 */ /* 0x000ea20000002400 */
[----:B------:R-:W-:Y:S01]  /*5c00*/  FMNMX.FTZ R79, R92, R79, !PT ;  /* 0x0000004f5c4f7209 */ /* 0x000fe20007810000 */
[----:B------:R-:W-:Y:S01]  /*5c10*/  FMUL.FTZ R71, R96, UR5 ;  /* 0x0000000560477c20 */ /* 0x000fe20008410000 */
[----:B------:R-:W-:Y:S01]  /*5c20*/  FMNMX.FTZ R76, R22, R75, !PT ;  /* 0x0000004b164c7209 */ /* 0x000fe20007810000 */
[----:B------:R-:W-:Y:S01]  /*5c30*/  FMUL.FTZ R75, R102, UR5 ;  /* 0x00000005664b7c20 */ /* 0x000fe20008410000 */
[----:B------:R-:W-:Y:S01]  /*5c40*/  FMNMX.FTZ R79, R91, R79, !PT ;  /* 0x0000004f5b4f7209 */ /* 0x000fe20007810000 */
[----:B------:R-:W-:Y:S01]  /*5c50*/  FMUL.FTZ R96, R116, UR5 ;  /* 0x0000000574607c20 */ /* 0x000fe20008410000 */
[----:B------:R-:W-:Y:S01]  /*5c60*/  FMNMX.FTZ R81, R23, R76, !PT ;  /* 0x0000004c17517209 */ /* 0x000fe20007810000 */
[----:B------:R-:W-:Y:S01]  /*5c70*/  FMUL.FTZ R76, R103, UR5 ;  /* 0x00000005674c7c20 */ /* 0x000fe20008410000 */
[----:B------:R-:W-:Y:S01]  /*5c80*/  FMNMX.FTZ R79, R90, R79, !PT ;  /* 0x0000004f5a4f7209 */ /* 0x000fe20007810000 */
[----:B------:R-:W-:Y:S01]  /*5c90*/  IMAD.MOV.U32 R103, RZ, RZ, R82 ;  /* 0x000000ffff677224 */ /* 0x000fe200078e0052 */
[----:B------:R-:W-:Y:S01]  /*5ca0*/  FMNMX.FTZ R80, R24, R81, !PT ;  /* 0x0000005118507209 */ /* 0x000fe20007810000 */
[----:B------:R-:W-:Y:S01]  /*5cb0*/  MUFU.TANH R42, R42 ;  /* 0x0000002a002a7308 */ /* 0x000fe20000002400 */
[----:B------:R-:W-:-:S02]  /*5cc0*/  FMNMX.FTZ R79, R89, R79, !PT ;  /* 0x0000004f594f7209 */ /* 0x000fc40007810000 */
[----:B-1----:R-:W-:Y:S02]  /*5cd0*/  FMNMX.FTZ R81, R25, R80, !PT ;  /* 0x0000005019517209 */ /* 0x002fe40007810000 */
[----:B------:R-:W-:Y:S02]  /*5ce0*/  FMNMX.FTZ R79, R88, R79, !PT ;  /* 0x0000004f584f7209 */ /* 0x000fe40007810000 */
[----:B------:R-:W-:Y:S01]  /*5cf0*/  FMNMX.FTZ R80, R26, R81, !PT ;  /* 0x000000511a507209 */ /* 0x000fe20007810000 */
[----:B------:R-:W1:Y:S01]  /*5d00*/  MUFU.TANH R40, R40 ;  /* 0x0000002800287308 */ /* 0x000e620000002400 */
[----:B------:R-:W-:Y:S01]  /*5d10*/  FMNMX.FTZ R82, R103, R79, !PT ;  /* 0x0000004f67527209 */ /* 0x000fe20007810000 */
[----:B------:R-:W-:Y:S01]  /*5d20*/  FMUL.FTZ R81, R104, UR5 ;  /* 0x0000000568517c20 */ /* 0x000fe20008410000 */
[----:B------:R-:W-:Y:S01]  /*5d30*/  FMNMX.FTZ R79, R27, R80, !PT ;  /* 0x000000501b4f7209 */ /* 0x000fe20007810000 */
[----:B------:R-:W-:Y:S01]  /*5d40*/  IMAD.MOV.U32 R104, RZ, RZ, R88 ;  /* 0x000000ffff687224 */ /* 0x000fe200078e0058 */
[----:B------:R-:W-:Y:S01]  /*5d50*/  FMNMX.FTZ R83, R157, R82, !PT ;  /* 0x000000529d537209 */ /* 0x000fe20007810000 */
[----:B------:R-:W-:Y:S01]  /*5d60*/  FMUL.FTZ R82, R105, UR5 ;  /* 0x0000000569527c20 */ /* 0x000fe20008410000 */
[----:B------:R-:W-:Y:S01]  /*5d70*/  FMNMX.FTZ R80, R28, R79, !PT ;  /* 0x0000004f1c507209 */ /* 0x000fe20007810000 */
[----:B------:R-:W3:Y:S01]  /*5d80*/  MUFU.TANH R45, R45 ;  /* 0x0000002d002d7308 */ /* 0x000ee20000002400 */
[----:B------:R-:W-:-:S02]  /*5d90*/  FMNMX.FTZ R84, R156, R83, !PT ;  /* 0x000000539c547209 */ /* 0x000fc40007810000 */
[----:B------:R-:W-:Y:S02]  /*5da0*/  FMNMX.FTZ R79, R29, R80, !PT ;  /* 0x000000501d4f7209 */ /* 0x000fe40007810000 */
[----:B------:R-:W-:Y:S02]  /*5db0*/  FMNMX.FTZ R83, R155, R84, !PT ;  /* 0x000000549b537209 */ /* 0x000fe40007810000 */
[----:B------:R-:W-:Y:S01]  /*5dc0*/  FMNMX.FTZ R80, R30, R79, !PT ;  /* 0x0000004f1e507209 */ /* 0x000fe20007810000 */
[----:B------:R-:W4:Y:S01]  /*5dd0*/  MUFU.TANH R43, R43 ;  /* 0x0000002b002b7308 */ /* 0x000f220000002400 */
[----:B0-----:R-:W-:Y:S01]  /*5de0*/  FMNMX.FTZ R84, R154, R83, !PT ;  /* 0x000000539a547209 */ /* 0x001fe20007810000 */
[----:B------:R-:W-:Y:S01]  /*5df0*/  FMUL.FTZ R79, R106, UR5 ;  /* 0x000000056a4f7c20 */ /* 0x000fe20008410000 */
[----:B------:R-:W-:Y:S01]  /*5e00*/  FMNMX.FTZ R83, R31, R80, !PT ;  /* 0x000000501f537209 */ /* 0x000fe20007810000 */
[----:B------:R-:W-:Y:S01]  /*5e10*/  IMAD.MOV.U32 R106, RZ, RZ, R90 ;  /* 0x000000ffff6a7224 */ /* 0x000fe200078e005a */
[----:B------:R-:W-:Y:S01]  /*5e20*/  FMNMX.FTZ R85, R33, R84, !PT ;  /* 0x0000005421557209 */ /* 0x000fe20007810000 */
[----:B------:R-:W-:Y:S01]  /*5e30*/  FMUL.FTZ R80, R107, UR5 ;  /* 0x000000056b507c20 */ /* 0x000fe20008410000 */
[----:B------:R-:W-:Y:S01]  /*5e40*/  FMNMX.FTZ R84, R32, R83, !PT ;  /* 0x0000005320547209 */ /* 0x000fe20007810000 */
[----:B------:R-:W0:Y:S01]  /*5e50*/  MUFU.TANH R46, R46 ;  /* 0x0000002e002e7308 */ /* 0x000e220000002400 */
[----:B------:R-:W-:Y:S01]  /*5e60*/  FMNMX.FTZ R86, R34, R85, !PT ;  /* 0x0000005522567209 */ /* 0x000fe20007810000 */
[----:B------:R-:W-:Y:S01]  /*5e70*/  FMUL.FTZ R85, R108, UR5 ;  /* 0x000000056c557c20 */ /* 0x000fe20008410000 */
[----:B------:R-:W-:Y:S01]  /*5e80*/  FMNMX.FTZ R83, R35, R84, !PT ;  /* 0x0000005423537209 */ /* 0x000fe20007810000 */
[----:B------:R-:W-:Y:S01]  /*5e90*/  IMAD.MOV.U32 R107, RZ, RZ, R91 ;  /* 0x000000ffff6b7224 */ /* 0x000fe200078e005b */
[----:B------:R-:W-:Y:S01]  /*5ea0*/  FMNMX.FTZ R87, R37, R86, !PT ;  /* 0x0000005625577209 */ /* 0x000fe20007810000 */
[----:B------:R-:W-:Y:S01]  /*5eb0*/  FMUL.FTZ R91, R112, UR5 ;  /* 0x00000005705b7c20 */ /* 0x000fe20008410000 */
[----:B------:R-:W-:Y:S01]  /*5ec0*/  FMNMX.FTZ R84, R36, R83, !PT ;  /* 0x0000005324547209 */ /* 0x000fe20007810000 */
[----:B------:R-:W5:Y:S01]  /*5ed0*/  MUFU.TANH R44, R44 ;  /* 0x0000002c002c7308 */ /* 0x000f620000002400 */
[----:B------:R-:W-:-:S02]  /*5ee0*/  FMNMX.FTZ R86, R38, R87, !PT ;  /* 0x0000005726567209 */ /* 0x000fc40007810000 */
[----:B--2---:R-:W-:Y:S01]  /*5ef0*/  FMNMX.FTZ R83, R39, R84, !PT ;  /* 0x0000005427537209 */ /* 0x004fe20007810000 */
[----:B------:R-:W-:Y:S02]  /*5f00*/  WARPGROUP.DEPBAR.LE gsb0, 0x0 ;  /* 0x00008000000079c5 */ /* 0x000fe40000010000 */
[----:B------:R-:W-:Y:S02]  /*5f10*/  WARPGROUP.ARRIVE ;  /* 0x00000000000079c5 */ /* 0x000fe40000000000 */
[----:B------:R-:W2:Y:S01]  /*5f20*/  MUFU.TANH R49, R49 ;  /* 0x0000003100317308 */ /* 0x000ea20000002400 */
[----:B------:R-:W-:Y:S01]  /*5f30*/  FMNMX.FTZ R87, R41, R86, !PT ;  /* 0x0000005629577209 */ /* 0x000fe20007810000 */
[----:B------:R-:W-:Y:S01]  /*5f40*/  FMUL.FTZ R86, R109, UR5 ;  /* 0x000000056d567c20 */ /* 0x000fe20008410000 */
[----:B-1----:R-:W-:Y:S01]  /*5f50*/  FMNMX.FTZ R84, R40, R83, !PT ;  /* 0x0000005328547209 */ /* 0x002fe20007810000 */
[----:B------:R-:W-:Y:S01]  /*5f60*/  HGMMA.64x64x16.F32.BF16 R120, gdesc[UR20].tnspB, R120, gsb0 ;  /* 0x40e00000147879f0 */ /* 0x000fe20008001878 */
[----:B------:R-:W-:Y:S01]  /*5f70*/  UIADD3 UR22, UR10, 0x100, URZ ;  /* 0x000001000a167890 */ /* 0x000fe2000fffe03f */
[----:B------:R-:W-:Y:S01]  /*5f80*/  FMNMX.FTZ R88, R42, R87, !PT ;  /* 0x000000572a587209 */ /* 0x000fe20007810000 */
[----:B------:R-:W-:Y:S01]  /*5f90*/  UIADD3 UR20, UR14, 0x4, URZ ;  /* 0x000000040e147890 */ /* 0x000fe2000fffe03f */
[----:B------:R-:W1:Y:S01]  /*5fa0*/  MUFU.TANH R47, R47 ;  /* 0x0000002f002f7308 */ /* 0x000e620000002400 */
[----:B------:R-:W-:Y:S01]  /*5fb0*/  UMOV UR23, 0x40000040 ;  /* 0x4000004000177882 */ /* 0x000fe20000000000 */
[----:B------:R-:W-:Y:S01]  /*5fc0*/  UMOV UR21, 0x40000040 ;  /* 0x4000004000157882 */ /* 0x000fe20000000000 */
[----:B---3--:R-:W-:-:S02]  /*5fd0*/  FMNMX.FTZ R87, R45, R88, !PT ;  /* 0x000000582d577209 */ /* 0x008fc40007810000 */
[----:B----4-:R-:W-:Y:S02]  /*5fe0*/  FMNMX.FTZ R83, R43, R84, !PT ;  /* 0x000000542b537209 */ /* 0x010fe40007810000 */
[----:B0-----:R-:W-:Y:S01]  /*5ff0*/  FMNMX.FTZ R88, R46, R87, !PT ;  /* 0x000000572e587209 */ /* 0x001fe20007810000 */
[----:B------:R-:W0:Y:S01]  /*6000*/  MUFU.TANH R50, R50 ;  /* 0x0000003200327308 */ /* 0x000e220000002400 */
[----:B-----5:R-:W-:Y:S01]  /*6010*/  FMNMX.FTZ R84, R44, R83, !PT ;  /* 0x000000532c547209 */ /* 0x020fe20007810000 */
[----:B------:R-:W-:Y:S01]  /*6020*/  FMUL.FTZ R83, R110, UR5 ;  /* 0x000000056e537c20 */ /* 0x000fe20008410000 */
[----:B------:R-:W-:Y:S01]  /*6030*/  MOV R105, R89 ;  /* 0x0000005900697202 */ /* 0x000fe20000000f00 */
[----:B------:R-:W3:Y:S01]  /*6040*/  S2R R110, SR_TID.X ;  /* 0x00000000006e7919 */ /* 0x000ee20000002100 */
[----:B--2---:R-:W-:Y:S02]  /*6050*/  FMNMX.FTZ R89, R49, R88, !PT ;  /* 0x0000005831597209 */ /* 0x004fe40007810000 */
[----:B------:R-:W-:Y:S01]  /*6060*/  MOV R108, R92 ;  /* 0x0000005c006c7202 */ /* 0x000fe20000000f00 */
[----:B------:R-:W2:Y:S01]  /*6070*/  MUFU.TANH R48, R48 ;  /* 0x0000003000307308 */ /* 0x000ea20000002400 */
[----:B-1----:R-:W-:Y:S01]  /*6080*/  FMNMX.FTZ R87, R47, R84, !PT ;  /* 0x000000542f577209 */ /* 0x002fe20007810000 */
[----:B------:R-:W-:-:S06]  /*6090*/  FMUL.FTZ R92, R113, UR5 ;  /* 0x00000005715c7c20 */ /* 0x000fcc0008410000 */
[----:B------:R-:W1:Y:S01]  /*60a0*/  MUFU.TANH R53, R53 ;  /* 0x0000003500357308 */ /* 0x000e620000002400 */
[----:B0-----:R-:W-:-:S07]  /*60b0*/  FMNMX.FTZ R88, R50, R89, !PT ;  /* 0x0000005932587209 */ /* 0x001fce0007810000 */
[----:B------:R-:W0:Y:S01]  /*60c0*/  MUFU.TANH R51, R51 ;  /* 0x0000003300337308 */ /* 0x000e220000002400 */
[----:B--2---:R-:W-:-:S07]  /*60d0*/  FMNMX.FTZ R84, R48, R87, !PT ;  /* 0x0000005730547209 */ /* 0x004fce0007810000 */
[----:B------:R-:W2:Y:S01]  /*60e0*/  MUFU.TANH R54, R54 ;  /* 0x0000003600367308 */ /* 0x000ea20000002400 */
[----:B-1----:R-:W-:Y:S02]  /*60f0*/  FMNMX.FTZ R89, R53, R88, !PT ;  /* 0x0000005835597209 */ /* 0x002fe40007810000 */
[----:B---3--:R-:W-:Y:S02]  /*6100*/  SHF.R.U32.HI R109, RZ, 0x7, R110 ;  /* 0x00000007ff6d7819 */ /* 0x008fe4000001166e */
[----:B------:R-:W-:Y:S01]  /*6110*/  ISETP.GE.U32.AND P2, PT, R110, 0x180, PT ;  /* 0x000001806e00780c */ /* 0x000fe20003f46070 */
[----:B------:R-:W-:Y:S02]  /*6120*/  IMAD.MOV.U32 R110, RZ, RZ, R100 ;  /* 0x000000ffff6e7224 */ /* 0x000fe400078e0064 */
[----:B------:R-:W1:Y:S01]  /*6130*/  MUFU.TANH R52, R52 ;  /* 0x0000003400347308 */ /* 0x000e620000002400 */
[----:B0-----:R-:W-:Y:S01]  /*6140*/  FMNMX.FTZ R87, R51, R84, !PT ;  /* 0x0000005433577209 */ /* 0x001fe20007810000 */
[----:B------:R-:W-:-:S02]  /*6150*/  FMUL.FTZ R84, R111, UR5 ;  /* 0x000000056f547c20 */ /* 0x000fc40008410000 */
[----:B------:R-:W3:Y:S04]  /*6160*/  LDL R111, [R1] ;  /* 0x00000000016f7983 */ /* 0x000ee80000100800 */
        /* <DEDUP_REMOVED lines=8> */
[----:B------:R-:W-:Y:S01]  /*61f0*/  HGMMA.64x64x16.F32.BF16 R120, gdesc[UR20].tnspB, R120, gsb0 ;  /* 0x40e00000147879f0 */ /* 0x000fe20008001878 */
[----:B------:R-:W-:Y:S01]  /*6200*/  UIADD3 UR22, UR10, 0x180, URZ ;  /* 0x000001800a167890 */ /* 0x000fe2000fffe03f */
[----:B--2---:R-:W-:Y:S01]  /*6210*/  FMNMX.FTZ R87, R55, R88, !PT ;  /* 0x0000005837577209 */ /* 0x004fe20007810000 */
[----:B------:R-:W-:-:S03]  /*6220*/  UIADD3 UR20, UR14, 0x6, URZ ;  /* 0x000000060e147890 */ /* 0x000fc6000fffe03f */
[----:B------:R-:W0:Y:S01]  /*6230*/  MUFU.TANH R56, R56 ;  /* 0x0000003800387308 */ /* 0x000e220000002400 */
[----:B------:R-:W-:Y:S01]  /*6240*/  UMOV UR23, 0x40000040 ;  /* 0x4000004000177882 */ /* 0x000fe20000000000 */
[----:B------:R-:W-:-:S06]  /*6250*/  UMOV UR21, 0x40000040 ;  /* 0x4000004000157882 */ /* 0x000fcc0000000000 */
        /* <DEDUP_REMOVED lines=10> */
[----:B------:R-:W-:-:S06]  /*6300*/  FMUL.FTZ R89, R114, UR5 ;  /* 0x0000000572597c20 */ /* 0x000fcc0008410000 */
[----:B------:R-:W0:Y:S01]  /*6310*/  MUFU.TANH R63, R63 ;  /* 0x0000003f003f7308 */ /* 0x000e220000002400 */
[----:B--2---:R-:W-:-:S07]  /*6320*/  FMNMX.FTZ R88, R60, R87, !PT ;  /* 0x000000573c587209 */ /* 0x004fce0007810000 */
[----:B------:R-:W2:Y:S01]  /*6330*/  MUFU.TANH R66, R66 ;  /* 0x0000004200427308 */ /* 0x000ea20000002400 */
[----:B-1----:R-:W-:Y:S01]  /*6340*/  FMNMX.FTZ R93, R65, R90, !PT ;  /* 0x0000005a415d7209 */ /* 0x002fe20007810000 */
[----:B------:R-:W-:-:S06]  /*6350*/  FMUL.FTZ R90, R115, UR5 ;  /* 0x00000005735a7c20 */ /* 0x000fcc0008410000 */
[----:B------:R-:W1:Y:S01]  /*6360*/  MUFU.TANH R64, R64 ;  /* 0x0000004000407308 */ /* 0x000e620000002400 */
[----:B0-----:R-:W-:Y:S01]  /*6370*/  FMNMX.FTZ R87, R63, R88, !PT ;  /* 0x000000583f577209 */ /* 0x001fe20007810000 */
[----:B------:R-:W-:Y:S02]  /*6380*/  WARPGROUP.DEPBAR.LE gsb0, 0x0 ;  /* 0x00008000000079c5 */ /* 0x000fe40000010000 */
[----:B------:R-:W-:-:S04]  /*6390*/  WARPGROUP.ARRIVE ;  /* 0x00000000000079c5 */ /* 0x000fc80000000000 */
[----:B------:R-:W0:Y:S01]  /*63a0*/  MUFU.TANH R69, R69 ;  /* 0x0000004500457308 */ /* 0x000e220000002400 */
[----:B--2---:R-:W-:Y:S01]  /*63b0*/  FMNMX.FTZ R94, R66, R93, !PT ;  /* 0x0000005d425e7209 */ /* 0x004fe20007810000 */
[----:B------:R-:W-:Y:S01]  /*63c0*/  HGMMA.64x64x16.F32.BF16 R120, gdesc[UR20].tnspB, R120, gsb0 ;  /* 0x40e00000147879f0 */ /* 0x000fe20008001878 */
[----:B------:R-:W-:Y:S01]  /*63d0*/  UIADD3 UR22, UR10, 0x200, URZ ;  /* 0x000002000a167890 */ /* 0x000fe2000fffe03f */
[----:B-1----:R-:W-:Y:S01]  /*63e0*/  FMNMX.FTZ R88, R64, R87, !PT ;  /* 0x0000005740587209 */ /* 0x002fe20007810000 */
[----:B------:R-:W-:-:S03]  /*63f0*/  UIADD3 UR20, UR14, 0x600, URZ ;  /* 0x000006000e147890 */ /* 0x000fc6000fffe03f */
        /* <DEDUP_REMOVED lines=17> */
[----:B------:R-:W-:-:S06]  /*6510*/  FMUL.FTZ R93, R118, UR5 ;  /* 0x00000005765d7c20 */ /* 0x000fcc0008410000 */
[----:B------:R-:W0:Y:S01]  /*6520*/  MUFU.TANH R77, R77 ;  /* 0x0000004d004d7308 */ /* 0x000e220000002400 */
[----:B-1----:R-:W-:Y:S01]  /*6530*/  FMNMX.FTZ R88, R72, R87, !PT ;  /* 0x0000005748587209 */ /* 0x002fe20007810000 */
[----:B------:R-:W-:Y:S02]  /*6540*/  WARPGROUP.DEPBAR.LE gsb0, 0x0 ;  /* 0x00008000000079c5 */ /* 0x000fe40000010000 */
[----:B------:R-:W-:-:S04]  /*6550*/  WARPGROUP.ARRIVE ;  /* 0x00000000000079c5 */ /* 0x000fc80000000000 */
[----:B------:R-:W1:Y:S01]  /*6560*/  MUFU.TANH R76, R76 ;  /* 0x0000004c004c7308 */ /* 0x000e620000002400 */
[----:B--2---:R-:W-:Y:S01]  /*6570*/  FMNMX.FTZ R95, R75, R94, !PT ;  /* 0x0000005e4b5f7209 */ /* 0x004fe20007810000 */
[----:B------:R-:W-:Y:S01]  /*6580*/  HGMMA.64x64x16.F32.BF16 R120, gdesc[UR20].tnspB, R120, gsb0 ;  /* 0x40e00000147879f0 */ /* 0x000fe20008001878 */
[----:B------:R-:W-:Y:S01]  /*6590*/  UIADD3 UR22, UR10, 0x280, URZ ;  /* 0x000002800a167890 */ /* 0x000fe2000fffe03f */
[----:B0-----:R-:W-:Y:S01]  /*65a0*/  FMNMX.FTZ R87, R77, R88, !PT ;  /* 0x000000584d577209 */ /* 0x001fe20007810000 */
        /* <DEDUP_REMOVED lines=43> */
[----:B--2---:R-:W-:Y:S02]  /*6860*/  FMNMX.FTZ R94, R96, R87, !PT ;  /* 0x00000057605e7209 */ /* 0x004fe40007810000 */
[----:B0-----:R-:W-:Y:S01]  /*6870*/  FMNMX.FTZ R99, R95, R88, !PT ;  /* 0x000000585f637209 */ /* 0x001fe20007810000 */
[----:B------:R-:W-:Y:S01]  /*6880*/  VIADD R88, R109, 0x9 ;  /* 0x000000096d587836 */ /* 0x000fe20000000000 */
[----:B------:R-:W-:-:S03]  /*6890*/  MOV R109, R101 ;  /* 0x00000065006d7202 */ /* 0x000fc60000000f00 */
[----:B------:R-:W0:Y:S01]  /*68a0*/  SHFL.BFLY PT, R98, R99, 0x2, 0x1f ;  /* 0x0c401f0063627f89 */ /* 0x000e2200000e0000 */
[----:B------:R-:W-:Y:S02]  /*68b0*/  SEL R100, R88, 0x9, !P2 ;  /* 0x0000000958647807 */ /* 0x000fe40005000000 */
[----:B-1----:R-:W-:Y:S01]  /*68c0*/  FMNMX.FTZ R94, R97, R94, !PT ;  /* 0x0000005e615e7209 */ /* 0x002fe20007810000 */
[----:B------:R-:W1:Y:S04]  /*68d0*/  LDC R88, c[0x0][0x988] ;  /* 0x00026200ff587b82 */ /* 0x000e680000000800 */
[----:B------:R-:W2:Y:S01]  /*68e0*/  SHFL.BFLY PT, R87, R94, 0x2, 0x1f ;  /* 0x0c401f005e577f89 */ /* 0x000ea200000e0000 */
[----:B------:R-:W-:Y:S02]  /*68f0*/  WARPGROUP.DEPBAR.LE gsb0, 0x0 ;  /* 0x00008000000079c5 */ /* 0x000fe40000010000 */
[----:B------:R-:W-:-:S06]  /*6900*/  WARPGROUP.ARRIVE ;  /* 0x00000000000079c5 */ /* 0x000fcc0000000000 */
[----:B------:R-:W-:Y:S01]  /*6910*/  HGMMA.64x64x16.F32.BF16 R120, gdesc[UR20].tnspB, R120, gsb0 ;  /* 0x40e00000147879f0 */ /* 0x000fe20008001878 */
[----:B------:R-:W-:Y:S02]  /*6920*/  UIADD3 UR22, UR10, 0x380, URZ ;  /* 0x000003800a167890 */ /* 0x000fe4000fffe03f */
[----:B------:R-:W-:Y:S01]  /*6930*/  UIADD3 UR20, UR14, 0x606, URZ ;  /* 0x000006060e147890 */ /* 0x000fe2000fffe03f */
[----:B------:R-:W-:Y:S01]  /*6940*/  UMOV UR23, 0x40000040 ;  /* 0x4000004000177882 */ /* 0x000fe20000000000 */
[----:B------:R-:W-:Y:S01]  /*6950*/  UMOV UR21, 0x40000040 ;  /* 0x4000004000157882 */ /* 0x000fe20000000000 */
[----:B0-----:R-:W-:-:S05]  /*6960*/  FMNMX.FTZ R98, R99, R98, !PT ;  /* 0x0000006263627209 */ /* 0x001fca0007810000 */
[----:B------:R-:W-:Y:S01]  /*6970*/  SHFL.BFLY PT, R99, R98, 0x1, 0x1f ;  /* 0x0c201f0062637f89 */ /* 0x000fe200000e0000 */
[----:B--2---:R-:W-:Y:S02]  /*6980*/  FMNMX.FTZ R87, R94, R87, !PT ;  /* 0x000000575e577209 */ /* 0x004fe40007810000 */
[----:B------:R-:W-:-:S03]  /*6990*/  @!P1 LEA R94, R0, UR36, 0x3 ;  /* 0x00000024005e9c11 */ /* 0x000fc6000f8e18ff */
[----:B------:R-:W0:Y:S02]  /*69a0*/  SHFL.BFLY PT, R102, R87, 0x1, 0x1f ;  /* 0x0c201f0057667f89 */ /* 0x000e2400000e0000 */
[----:B------:R-:W-:-:S05]  /*69b0*/  @!P1 VIADD R94, R94, 0x30840 ;  /* 0x000308405e5e9836 */ /* 0x000fca0000000000 */
[----:B------:R-:W-:Y:S02]  /*69c0*/  @!P1 PRMT R94, RZ, 0x654, R94 ;  /* 0x00000654ff5e9816 */ /* 0x000fe4000000005e */
[----:B0-----:R-:W-:-:S05]  /*69d0*/  FMNMX.FTZ R87, R87, R102, !PT ;  /* 0x0000006657577209 */ /* 0x001fca0007810000 */
[----:B------:R-:W-:-:S04]  /*69e0*/  FADD.FTZ R101, -R87, R2 ;  /* 0x0000000257657221 */ /* 0x000fc80000010100 */
[----:B-1----:R-:W-:-:S06]  /*69f0*/  FMUL.FTZ R2, R101, R88 ;  /* 0x0000005865027220 */ /* 0x002fcc0000410000 */
[----:B------:R-:W-:Y:S01]  /*6a00*/  MUFU.EX2 R2, R2 ;  /* 0x0000000200027308 */ /* 0x000fe20000000800 */
[----:B------:R-:W-:Y:S02]  /*6a10*/  WARPGROUP.DEPBAR.LE gsb0, 0x0 ;  /* 0x00008000000079c5 */ /* 0x000fe40000010000 */
[----:B------:R-:W-:-:S06]  /*6a20*/  WARPGROUP.ARRIVE ;  /* 0x00000000000079c5 */ /* 0x000fcc0000000000 */
[----:B------:R-:W-:Y:S01]  /*6a30*/  HGMMA.64x64x16.F32.BF16 R120, gdesc[UR20].tnspB, R120, gsb0 ;  /* 0x40e00000147879f0 */ /* 0x000fe20008001878 */
[----:B------:R-:W-:Y:S02]  /*6a40*/  UIADD3 UR22, UR10, 0x400, URZ ;  /* 0x000004000a167890 */ /* 0x000fe4000fffe03f */
[----:B------:R-:W-:Y:S01]  /*6a50*/  UIADD3 UR20, UR14, 0xc00, URZ ;  /* 0x00000c000e147890 */ /* 0x000fe2000fffe03f */
[----:B------:R-:W-:Y:S01]  /*6a60*/  UMOV UR23, 0x40000040 ;  /* 0x4000004000177882 */ /* 0x000fe20000000000 */
[----:B------:R-:W-:Y:S01]  /*6a70*/  UMOV UR21, 0x40000040 ;  /* 0x4000004000157882 */ /* 0x000fe20000000000 */
        /* <DEDUP_REMOVED lines=23> */
[----:B------:R-:W-:Y:S03]  /*6bf0*/  HGMMA.64x64x16.F32.BF16 R120, gdesc[UR20].tnspB, R120, gsb0 ;  /* 0x40e00000147879f0 */ /* 0x000fe60008001878 */
[----:B------:R-:W-:Y:S02]  /*6c00*/  WARPGROUP.DEPBAR.LE gsb0, 0x0 ;  /* 0x00008000000079c5 */ /* 0x000fe40000010000 */
[----:B------:R0:W-:Y:S06]  /*6c10*/  BAR.ARV R100, 0x100 ;  /* 0x000400640000751d */ /* 0x0001ec0000002000 */
[----:B------:R1:W-:Y:S02]  /*6c20*/  @!P1 SYNCS.ARRIVE.TRANS64.RED.A1T0 RZ, [R94+URZ], RZ ;  /* 0x000000ff5eff99a7 */ /* 0x0003e4000810043f */
[----:B-1----:R-:W-:Y:S01]  /*6c30*/  FMNMX.FTZ R94, R98, R99, !PT ;  /* 0x00000063625e7209 */ /* 0x002fe20007810000 */
[----:B------:R-:W-:Y:S01]  /*6c40*/  FMUL.FTZ R99, R87, R88 ;  /* 0x0000005857637220 */ /* 0x000fe20000410000 */
[----:B------:R-:W-:-:S03]  /*6c50*/  MOV R98, UR4 ;  /* 0x0000000400627c02 */ /* 0x000fc60008000f00 */
[-C--:B------:R-:W-:Y:S01]  /*6c60*/  FMUL.FTZ R101, R94, R88.reuse ;  /* 0x000000585e657220 */ /* 0x080fe20000410000 */
[----:B------:R-:W-:Y:S01]  /*6c70*/  @!P1 LEA R98, R98, UR36, 0x3 ;  /* 0x0000002462629c11 */ /* 0x000fe2000f8e18ff */
[----:B------:R-:W-:Y:S01]  /*6c80*/  FADD.FTZ R8, -R94, R8 ;  /* 0x000000085e087221 */ /* 0x000fe20000010100 */
[-CC-:B------:R-:W-:Y:S01]  /*6c90*/  FFMA.FTZ R11, R11, R88.reuse, -R99.reuse ;  /* 0x000000580b0b7223 */ /* 0x180fe20000010863 */
[-C--:B------:R-:W-:Y:S01]  /*6ca0*/  FFMA.FTZ R12, R12, R88.reuse, -R99 ;  /* 0x000000580c0c7223 */ /* 0x080fe20000010863 */
[-C--:B------:R-:W-:Y:S01]  /*6cb0*/  FFMA.FTZ R13, R13, R88.reuse, -R101 ;  /* 0x000000580d0d7223 */ /* 0x080fe20000010865 */
[----:B------:R-:W-:Y:S02]  /*6cc0*/  @!P1 VIADD R98, R98, 0x30860 ;  /* 0x0003086062629836 */ /* 0x000fe40000000000 */
[-CC-:B------:R-:W-:Y:S01]  /*6cd0*/  FFMA.FTZ R15, R15, R88.reuse, -R99.reuse ;  /* 0x000000580f0f7223 */ /* 0x180fe20000010863 */
[-C--:B------:R-:W-:Y:S01]  /*6ce0*/  FFMA.FTZ R16, R16, R88.reuse, -R99 ;  /* 0x0000005810107223 */ /* 0x080fe20000010863 */
[-CC-:B------:R-:W-:Y:S01]  /*6cf0*/  FFMA.FTZ R14, R14, R88.reuse, -R101.reuse ;  /* 0x000000580e0e7223 */ /* 0x180fe20000010865 */
[-CC-:B------:R-:W-:Y:S01]  /*6d00*/  FFMA.FTZ R17, R17, R88.reuse, -R101.reuse ;  /* 0x0000005811117223 */ /* 0x180fe20000010865 */
[----:B------:R-:W-:Y:S01]  /*6d10*/  @!P1 PRMT R98, RZ, 0x654, R98 ;  /* 0x00000654ff629816 */ /* 0x000fe20000000062 */
[-C--:B------:R-:W-:Y:S01]  /*6d20*/  FFMA.FTZ R18, R18, R88.reuse, -R101 ;  /* 0x0000005812127223 */ /* 0x080fe20000010865 */
[-C--:B------:R-:W-:Y:S01]  /*6d30*/  FMUL.FTZ R8, R8, R88.reuse ;  /* 0x0000005808087220 */ /* 0x080fe20000410000 */
[----:B------:R-:W1:Y:S01]  /*6d40*/  MUFU.EX2 R11, R11 ;  /* 0x0000000b000b7308 */ /* 0x000e620000000800 */
[----:B------:R2:W-:Y:S01]  /*6d50*/  @!P1 SYNCS.ARRIVE.TRANS64.RED.A1T0 RZ, [R98+URZ], RZ ;  /* 0x000000ff62ff99a7 */ /* 0x0005e2000810043f */
[-CC-:B------:R-:W-:Y:S01]  /*6d60*/  FFMA.FTZ R19, R19, R88.reuse, -R99.reuse ;  /* 0x0000005813137223 */ /* 0x180fe20000010863 */
[-CC-:B------:R-:W-:Y:S01]  /*6d70*/  FFMA.FTZ R20, R20, R88.reuse, -R99.reuse ;  /* 0x0000005814147223 */ /* 0x180fe20000010863 */
[-CC-:B------:R-:W-:Y:S01]  /*6d80*/  FFMA.FTZ R21, R21, R88.reuse, -R99.reuse ;  /* 0x0000005815157223 */ /* 0x180fe20000010863 */
[-CC-:B------:R-:W-:Y:S01]  /*6d90*/  FFMA.FTZ R22, R22, R88.reuse, -R99.reuse ;  /* 0x0000005816167223 */ /* 0x180fe20000010863 */
[-CC-:B------:R-:W-:Y:S01]  /*6da0*/  FFMA.FTZ R23, R23, R88.reuse, -R99.reuse ;  /* 0x0000005817177223 */ /* 0x180fe20000010863 */
[-CC-:B------:R-:W-:Y:S01]  /*6db0*/  FFMA.FTZ R24, R24, R88.reuse, -R99.reuse ;  /* 0x0000005818187223 */ /* 0x180fe20000010863 */
[----:B------:R-:W-:Y:S01]  /*6dc0*/  MUFU.EX2 R12, R12 ;  /* 0x0000000c000c7308 */ /* 0x000fe20000000800 */
[-CC-:B--2---:R-:W-:Y:S01]  /*6dd0*/  FFMA.FTZ R98, R28, R88.reuse, -R99.reuse ;  /* 0x000000581c627223 */ /* 0x184fe20000010863 */
        /* <DEDUP_REMOVED lines=38> */
[----:B------:R-:W4:Y:S01]  /*7040*/  MUFU.EX2 R14, R14 ;  /* 0x0000000e000e7308 */ /* 0x000f220000000800 */
[-CC-:B------:R-:W-:Y:S01]  /*7050*/  FFMA.FTZ R92, R92, R88.reuse, -R99.reuse ;  /* 0x000000585c5c7223 */ /* 0x180fe20000010863 */
[-CC-:B------:R-:W-:Y:S01]  /*7060*/  FFMA.FTZ R96, R96, R88.reuse, -R99.reuse ;  /* 0x0000005860607223 */ /* 0x180fe20000010863 */
[----:B------:R-:W-:Y:S01]  /*7070*/  FFMA.FTZ R97, R97, R88, -R99 ;  /* 0x0000005861617223 */ /* 0x000fe20000010863 */
[----:B-1----:R-:W-:Y:S01]  /*7080*/  FFMA.FTZ R99, R2, R9, R11 ;  /* 0x0000000902637223 */ /* 0x002fe2000001000b */
[----:B0-----:R-:W-:Y:S01]  /*7090*/  FFMA.FTZ R100, R28, R10, R13 ;  /* 0x0000000a1c647223 */ /* 0x001fe2000001000d */
[----:B------:R-:W-:Y:S01]  /*70a0*/  F2FP.BF16.F32.PACK_AB R8, R12, R11 ;  /* 0x0000000b0c08723e */ /* 0x000fe200000010ff */
[-CC-:B------:R-:W-:Y:S01]  /*70b0*/  FFMA.FTZ R105, R105, R88.reuse, -R101.reuse ;  /* 0x0000005869697223 */ /* 0x180fe20000010865 */
[----:B------:R-:W-:Y:S01]  /*70c0*/  MUFU.EX2 R17, R17 ;  /* 0x0000001100117308 */ /* 0x000fe20000000800 */
[----:B--2---:R-:W-:Y:S01]  /*70d0*/  F2FP.BF16.F32.PACK_AB R10, R16, R15 ;  /* 0x0000000f100a723e */ /* 0x004fe200000010ff */
[----:B------:R-:W-:-:S06]  /*70e0*/  FFMA.FTZ R102, R104, R88, -R101 ;  /* 0x0000005868667223 */ /* 0x000fcc0000010865 */
[----:B------:R-:W0:Y:S01]  /*70f0*/  MUFU.EX2 R18, R18 ;  /* 0x0000001200127308 */ /* 0x000e220000000800 */
[----:B----4-:R-:W-:Y:S01]  /*7100*/  F2FP.BF16.F32.PACK_AB R9, R14, R13 ;  /* 0x0000000d0e09723e */ /* 0x010fe200000010ff */
[----:B------:R-:W-:-:S06]  /*7110*/  FADD.FTZ R12, R12, R99 ;  /* 0x000000630c0c7221 */ /* 0x000fcc0000010000 */
[----:B------:R-:W1:Y:S01]  /*7120*/  MUFU.EX2 R19, R19 ;  /* 0x0000001300137308 */ /* 0x000e620000000800 */
[----:B------:R-:W-:-:S07]  /*7130*/  FADD.FTZ R100, R14, R100 ;  /* 0x000000640e647221 */ /* 0x000fce0000010000 */
[----:B------:R-:W-:Y:S01]  /*7140*/  MUFU.EX2 R20, R20 ;  /* 0x0000001400147308 */ /* 0x000fe20000000800 */
[----:B0-----:R-:W-:Y:S01]  /*7150*/  F2FP.BF16.F32.PACK_AB R11, R18, R17 ;  /* 0x00000011120b723e */ /* 0x001fe200000010ff */
[-CC-:B------:R-:W-:Y:S01]  /*7160*/  FFMA.FTZ R13, R106, R88.reuse, -R101.reuse ;  /* 0x000000586a0d7223 */ /* 0x180fe20000010865 */
[----:B------:R-:W-:Y:S01]  /*7170*/  FADD.FTZ R15, R15, R12 ;  /* 0x0000000c0f0f7221 */ /* 0x000fe20000010000 */
[----:B------:R-:W-:Y:S01]  /*7180*/  FADD.FTZ R17, R17, R100 ;  /* 0x0000006411117221 */ /* 0x000fe20000010000 */
[-CC-:B------:R-:W-:Y:S01]  /*7190*/  FFMA.FTZ R106, R103, R88.reuse, -R101.reuse ;  /* 0x00000058676a7223 */ /* 0x180fe20000010865 */
[----:B------:R0:W-:Y:S02]  /*71a0*/  STSM.16.M88.4 [R3+0x1e800], R8 ;  /* 0x01e8000803007844 */ /* 0x0001e40000000200 */
[----:B------:R-:W-:Y:S08]  /*71b0*/  MUFU.EX2 R21, R21 ;  /* 0x0000001500157308 */ /* 0x000ff00000000800 */
[----:B------:R-:W-:Y:S01]  /*71c0*/  MUFU.EX2 R22, R22 ;  /* 0x0000001600167308 */ /* 0x000fe20000000800 */
[-CC-:B0-----:R-:W-:Y:S01]  /*71d0*/  FFMA.FTZ R9, R110, R88.reuse, -R101.reuse ;  /* 0x000000586e097223 */ /* 0x181fe20000010865 */
[-CC-:B------:R-:W-:Y:S01]  /*71e0*/  FFMA.FTZ R10, R109, R88.reuse, -R101.reuse ;  /* 0x000000586d0a7223 */ /* 0x180fe20000010865 */
[-CC-:B------:R-:W-:Y:S01]  /*71f0*/  FFMA.FTZ R11, R108, R88.reuse, -R101.reuse ;  /* 0x000000586c0b7223 */ /* 0x180fe20000010865 */
[----:B------:R-:W-:-:S04]  /*7200*/  FFMA.FTZ R110, R107, R88, -R101 ;  /* 0x000000586b6e7223 */ /* 0x000fc80000010865 */
[----:B------:R-:W-:Y:S08]  /*7210*/  MUFU.EX2 R23, R23 ;  /* 0x0000001700177308 */ /* 0x000ff00000000800 */
[----:B------:R-:W0:Y:S08]  /*7220*/  MUFU.EX2 R9, R9 ;  /* 0x0000000900097308 */ /* 0x000e300000000800 */
[----:B------:R-:W2:Y:S01]  /*7230*/  MUFU.EX2 R10, R10 ;  /* 0x0000000a000a7308 */ /* 0x000ea20000000800 */
[----:B------:R-:W-:Y:S01]  /*7240*/  FADD.FTZ R16, R16, R15 ;  /* 0x0000000f10107221 */ /* 0x000fe20000010000 */
[----:B------:R-:W-:-:S06]  /*7250*/  FADD.FTZ R18, R18, R17 ;  /* 0x0000001112127221 */ /* 0x000fcc0000010000 */
[----:B------:R-:W4:Y:S01]  /*7260*/  MUFU.EX2 R11, R11 ;  /* 0x0000000b000b7308 */ /* 0x000f220000000800 */
[----:B-1----:R-:W-:Y:S01]  /*7270*/  FADD.FTZ R15, R19, R16 ;  /* 0x00000010130f7221 */ /* 0x002fe20000010000 */
[----:B0-----:R-:W-:-:S06]  /*7280*/  FADD.FTZ R17, R9, R18 ;  /* 0x0000001209117221 */ /* 0x001fcc0000010000 */
[----:B------:R-:W0:Y:S01]  /*7290*/  MUFU.EX2 R110, R110 ;  /* 0x0000006e006e7308 */ /* 0x000e220000000800 */
[----:B------:R-:W-:Y:S01]  /*72a0*/  FADD.FTZ R14, R20, R15 ;  /* 0x0000000f140e7221 */ /* 0x000fe20000010000 */
[----:B--2---:R-:W-:-:S06]  /*72b0*/  FADD.FTZ R16, R10, R17 ;  /* 0x000000110a107221 */ /* 0x004fcc0000010000 */
[----:B------:R-:W1:Y:S01]  /*72c0*/  MUFU.EX2 R13, R13 ;  /* 0x0000000d000d7308 */ /* 0x000e620000000800 */
[----:B------:R-:W-:Y:S01]  /*72d0*/  FADD.FTZ R15, R21, R14 ;  /* 0x0000000e150f7221 */ /* 0x000fe20000010000 */
[----:B----4-:R-:W-:-:S06]  /*72e0*/  FADD.FTZ R17, R11, R16 ;  /* 0x000000100b117221 */ /* 0x010fcc0000010000 */
[----:B------:R-:W2:Y:S01]  /*72f0*/  MUFU.EX2 R24, R24 ;  /* 0x0000001800187308 */ /* 0x000ea20000000800 */
[----:B------:R-:W-:-:S07]  /*7300*/  FFMA.FTZ R103, R157, R88, -R101 ;  /* 0x000000589d677223 */ /* 0x000fce0000010865 */
[----:B------:R-:W4:Y:S01]  /*7310*/  MUFU.EX2 R105, R105 ;  /* 0x0000006900697308 */ /* 0x000f220000000800 */
[----:B------:R-:W-:Y:S01]  /*7320*/  FADD.FTZ R14, R22, R15 ;  /* 0x0000000f160e7221 */ /* 0x000fe20000010000 */
[----:B0-----:R-:W-:-:S06]  /*7330*/  FADD.FTZ R16, R110, R17 ;  /* 0x000000116e107221 */ /* 0x001fcc0000010000 */
[----:B------:R-:W0:Y:S01]  /*7340*/  MUFU.EX2 R25, R25 ;  /* 0x0000001900197308 */ /* 0x000e220000000800 */
[----:B------:R-:W-:-:S07]  /*7350*/  FFMA.FTZ R107, R156, R88, -R101 ;  /* 0x000000589c6b7223 */ /* 0x000fce0000010865 */
[----:B------:R-:W5:Y:S01]  /*7360*/  MUFU.EX2 R102, R102 ;  /* 0x0000006600667308 */ /* 0x000f620000000800 */
[----:B------:R-:W-:Y:S01]  /*7370*/  FADD.FTZ R15, R23, R14 ;  /* 0x0000000e170f7221 */ /* 0x000fe20000010000 */
[----:B-1----:R-:W-:-:S06]  /*7380*/  FADD.FTZ R16, R13, R16 ;  /* 0x000000100d107221 */ /* 0x002fcc0000010000 */
[----:B------:R-:W1:Y:S01]  /*7390*/  MUFU.EX2 R26, R26 ;  /* 0x0000001a001a7308 */ /* 0x000e620000000800 */
[----:B------:R-:W-:-:S07]  /*73a0*/  FFMA.FTZ R104, R155, R88, -R101 ;  /* 0x000000589b687223 */ /* 0x000fce0000010865 */
[----:B------:R-:W3:Y:S01]  /*73b0*/  MUFU.EX2 R106, R106 ;  /* 0x0000006a006a7308 */ /* 0x000ee20000000800 */
[----:B--2---:R-:W-:Y:S01]  /*73c0*/  FADD.FTZ R14, R24, R15 ;  /* 0x0000000f180e7221 */ /* 0x004fe20000010000 */
[----:B----4-:R-:W-:-:S06]  /*73d0*/  FADD.FTZ R15, R105, R16 ;  /* 0x00000010690f7221 */ /* 0x010fcc0000010000 */
[----:B------:R-:W2:Y:S01]  /*73e0*/  MUFU.EX2 R27, R27 ;  /* 0x0000001b001b7308 */ /* 0x000ea20000000800 */
[----:B------:R-:W-:-:S07]  /*73f0*/  FFMA.FTZ R108, R154, R88, -R101 ;  /* 0x000000589a6c7223 */ /* 0x000fce0000010865 */
[----:B------:R-:W4:Y:S01]  /*7400*/  MUFU.EX2 R103, R103 ;  /* 0x0000006700677308 */ /* 0x000f220000000800 */
[----:B0-----:R-:W-:Y:S01]  /*7410*/  FADD.FTZ R17, R25, R14 ;  /* 0x0000000e19117221 */ /* 0x001fe20000010000 */
[----:B-----5:R-:W-:-:S06]  /*7420*/  FADD.FTZ R15, R102, R15 ;  /* 0x0000000f660f7221 */ /* 0x020fcc0000010000 */
[----:B------:R-:W0:Y:S01]  /*7430*/  MUFU.EX2 R98, R98 ;  /* 0x0000006200627308 */ /* 0x000e220000000800 */
[----:B------:R-:W-:-:S07]  /*7440*/  FFMA.FTZ R33, R33, R88, -R101 ;  /* 0x0000005821217223 */ /* 0x000fce0000010865 */
[----:B------:R-:W5:Y:S01]  /*7450*/  MUFU.EX2 R107, R107 ;  /* 0x0000006b006b7308 */ /* 0x000f620000000800 */
[----:B-1----:R-:W-:Y:S01]  /*7460*/  FADD.FTZ R14, R26, R17 ;  /* 0x000000111a0e7221 */ /* 0x002fe20000010000 */
[----:B---3--:R-:W-:-:S06]  /*7470*/  FADD.FTZ R16, R106, R15 ;  /* 0x0000000f6a107221 */ /* 0x008fcc0000010000 */
        /* <DEDUP_REMOVED lines=30> */
[----:B------:R-:W-:Y:S01]  /*7660*/  MUFU.EX2 R39, R39 ;  /* 0x0000002700277308 */ /* 0x000fe20000000800 */
[----:B------:R-:W-:-:S07]  /*7670*/  FFMA.FTZ R45, R46, R88, -R101 ;  /* 0x000000582e2d7223 */ /* 0x000fce0000010865 */
[----:B------:R-:W1:Y:S01]  /*7680*/  MUFU.EX2 R41, R41 ;  /* 0x0000002900297308 */ /* 0x000e620000000800 */
[----:B--2---:R-:W-:Y:S01]  /*7690*/  FADD.FTZ R17, R35, R14 ;  /* 0x0000000e23117221 */ /* 0x004fe20000010000 */
[----:B----4-:R-:W-:-:S06]  /*76a0*/  FADD.FTZ R18, R37, R16 ;  /* 0x0000001025127221 */ /* 0x010fcc0000010000 */
[----:B------:R-:W-:Y:S01]  /*76b0*/  MUFU.EX2 R40, R40 ;  /* 0x0000002800287308 */ /* 0x000fe20000000800 */
[----:B------:R-:W-:Y:S01]  /*76c0*/  FFMA.FTZ R8, R62, R88, -R101 ;  /* 0x000000583e087223 */ /* 0x000fe20000010865 */
[----:B------:R-:W-:-:S06]  /*76d0*/  F2FP.BF16.F32.PACK_AB R9, R10, R9 ;  /* 0x000000090a09723e */ /* 0x000fcc00000010ff */
[----:B------:R-:W2:Y:S01]  /*76e0*/  MUFU.EX2 R42, R42 ;  /* 0x0000002a002a7308 */ /* 0x000ea20000000800 */
[----:B------:R-:W-:Y:S01]  /*76f0*/  FFMA.FTZ R49, R49, R88, -R101 ;  /* 0x0000005831317223 */ /* 0x000fe20000010865 */
[----:B------:R-:W-:Y:S01]  /*7700*/  F2FP.BF16.F32.PACK_AB R10, R22, R21 ;  /* 0x00000015160a723e */ /* 0x000fe200000010ff */
[----:B0-----:R-:W-:-:S05]  /*7710*/  FADD.FTZ R22, R36, R17 ;  /* 0x0000001124167221 */ /* 0x001fca0000010000 */
[----:B------:R-:W0:Y:S01]  /*7720*/  MUFU.EX2 R43, R43 ;  /* 0x0000002b002b7308 */ /* 0x000e220000000800 */
[----:B------:R-:W-:Y:S01]  /*7730*/  FFMA.FTZ R12, R66, R88, -R101 ;  /* 0x00000058420c7223 */ /* 0x000fe20000010865 */
[----:B-----5:R-:W-:-:S06]  /*7740*/  FADD.FTZ R18, R109, R18 ;  /* 0x000000126d127221 */ /* 0x020fcc0000010000 */
[----:B------:R-:W3:Y:S01]  /*7750*/  MUFU.EX2 R38, R38 ;  /* 0x0000002600267308 */ /* 0x000ee20000000800 */
[----:B------:R-:W-:Y:S01]  /*7760*/  FFMA.FTZ R61, R61, R88, -R101 ;  /* 0x000000583d3d7223 */ /* 0x000fe20000010865 */
[----:B-1----:R-:W-:-:S06]  /*7770*/  FADD.FTZ R21, R41, R18 ;  /* 0x0000001229157221 */ /* 0x002fcc0000010000 */
[----:B------:R-:W1:Y:S01]  /*7780*/  MUFU.EX2 R45, R45 ;  /* 0x0000002d002d7308 */ /* 0x000e620000000800 */
[----:B--2---:R-:W-:-:S07]  /*7790*/  FADD.FTZ R21, R42, R21 ;  /* 0x000000152a157221 */ /* 0x004fce0000010000 */
[----:B------:R2:W-:Y:S08]  /*77a0*/  MUFU.EX2 R66, R8 ;  /* 0x0000000800427308 */ /* 0x0005f00000000800 */
[----:B------:R-:W4:Y:S01]  /*77b0*/  MUFU.EX2 R44, R44 ;  /* 0x0000002c002c7308 */ /* 0x000f220000000800 */
[----:B--2---:R-:W-:Y:S01]  /*77c0*/  F2FP.BF16.F32.PACK_AB R8, R20, R19 ;  /* 0x000000131408723e */ /* 0x004fe200000010ff */
[----:B------:R-:W-:-:S06]  /*77d0*/  FADD.FTZ R19, R39, R22 ;  /* 0x0000001627137221 */ /* 0x000fcc0000010000 */
[----:B------:R-:W2:Y:S01]  /*77e0*/  MUFU.EX2 R49, R49 ;  /* 0x0000003100317308 */ /* 0x000ea20000000800 */
[----:B------:R-:W-:-:S07]  /*77f0*/  FADD.FTZ R22, R40, R19 ;  /* 0x0000001328167221 */ /* 0x000fce0000010000 */
[----:B------:R-:W-:Y:S08]  /*7800*/  MUFU.EX2 R62, R61 ;  /* 0x0000003d003e7308 */ /* 0x000ff00000000800 */
[----:B------:R5:W-:Y:S01]  /*7810*/  MUFU.EX2 R61, R12 ;  /* 0x0000000c003d7308 */ /* 0x000be20000000800 */
[----:B------:R-:W-:Y:S02]  /*7820*/  F2FP.BF16.F32.PACK_AB R14, R26, R25 ;  /* 0x000000191a0e723e */ /* 0x000fe400000010ff */
[----:B------:R-:W2:Y:S05]  /*7830*/  LDL R25, [R1+0xc] ;  /* 0x00000c0001197983 */ /* 0x000eaa0000100800 */
[----:B------:R-:W2:Y:S01]  /*7840*/  MUFU.EX2 R47, R47 ;  /* 0x0000002f002f7308 */ /* 0x000ea20000000800 */
[----:B-----5:R-:W-:Y:S01]  /*7850*/  F2FP.BF16.F32.PACK_AB R12, R24, R23 ;  /* 0x00000017180c723e */ /* 0x020fe200000010ff */
[----:B0-----:R-:W-:Y:S01]  /*7860*/  FADD.FTZ R23, R43, R22 ;  /* 0x000000162b177221 */ /* 0x001fe20000010000 */
[----:B---3--:R-:W-:-:S04]  /*7870*/  FADD.FTZ R22, R38, R21 ;  /* 0x0000001526167221 */ /* 0x008fc80000010000 */
[----:B-1----:R-:W-:Y:S01]  /*7880*/  FADD.FTZ R22, R45, R22 ;  /* 0x000000162d167221 */ /* 0x002fe20000010000 */
[----:B------:R-:W0:Y:S01]  /*7890*/  MUFU.EX2 R48, R48 ;  /* 0x0000003000307308 */ /* 0x000e220000000800 */
[----:B----4-:R-:W-:Y:S02]  /*78a0*/  FADD.FTZ R24, R44, R23 ;  /* 0x000000172c187221 */ /* 0x010fe40000010000 */
[----:B--2---:R-:W-:Y:S02]  /*78b0*/  FADD.FTZ R23, R49, R22 ;  /* 0x0000001631177221 */ /* 0x004fe40000010000 */
[----:B------:R-:W2:Y:S01]  /*78c0*/  LDL R22, [R1+0x8] ;  /* 0x0000080001167983 */ /* 0x000ea20000100800 */
[----:B------:R-:W-:Y:S01]  /*78d0*/  F2FP.BF16.F32.PACK_AB R11, R110, R11 ;  /* 0x0000000b6e0b723e */ /* 0x000fe200000010ff */
[-CC-:B------:R-:W-:Y:S01]  /*78e0*/  FFMA.FTZ R53, R53, R88.reuse, -R101.reuse ;  /* 0x0000005835357223 */ /* 0x180fe20000010865 */
[-CC-:B------:R-:W-:Y:S01]  /*78f0*/  FFMA.FTZ R54, R54, R88.reuse, -R101.reuse ;  /* 0x0000005836367223 */ /* 0x180fe20000010865 */
[----:B------:R-:W-:Y:S01]  /*7900*/  FADD.FTZ R21, R47, R24 ;  /* 0x000000182f157221 */ /* 0x000fe20000010000 */
[----:B------:R-:W-:Y:S01]  /*7910*/  MUFU.EX2 R51, R51 ;  /* 0x0000003300337308 */ /* 0x000fe20000000800 */
[----:B------:R0:W-:Y:S01]  /*7920*/  STSM.16.M88.4 [R111], R8 ;  /* 0x000000086f007844 */ /* 0x0001e20000000200 */
[-CC-:B------:R-:W-:Y:S01]  /*7930*/  FFMA.FTZ R57, R57, R88.reuse, -R101.reuse ;  /* 0x0000005839397223 */ /* 0x180fe20000010865 */
[----:B------:R-:W-:-:S05]  /*7940*/  FFMA.FTZ R58, R58, R88, -R101 ;  /* 0x000000583a3a7223 */ /* 0x000fca0000010865 */
[----:B------:R-:W-:Y:S08]  /*7950*/  MUFU.EX2 R52, R52 ;  /* 0x0000003400347308 */ /* 0x000ff00000000800 */
[----:B------:R-:W-:Y:S01]  /*7960*/  MUFU.EX2 R55, R55 ;  /* 0x0000003700377308 */ /* 0x000fe20000000800 */
[----:B0-----:R-:W-:Y:S02]  /*7970*/  FADD.FTZ R8, R48, R21 ;  /* 0x0000001530087221 */ /* 0x001fe40000010000 */
[----:B------:R-:W3:Y:S01]  /*7980*/  LDL R21, [R1+0x14] ;  /* 0x0000140001157983 */ /* 0x000ee20000100800 */
[----:B------:R-:W-:-:S04]  /*7990*/  FFMA.FTZ R46, R50, R88, -R101 ;  /* 0x00000058322e7223 */ /* 0x000fc80000010865 */
[----:B------:R-:W-:Y:S08]  /*79a0*/  MUFU.EX2 R56, R56 ;  /* 0x0000003800387308 */ /* 0x000ff00000000800 */
[----:B------:R-:W0:Y:S08]  /*79b0*/  MUFU.EX2 R46, R46 ;  /* 0x0000002e002e7308 */ /* 0x000e300000000800 */
[----:B------:R-:W1:Y:S08]  /*79c0*/  MUFU.EX2 R53, R53 ;  /* 0x0000003500357308 */ /* 0x000e700000000800 */
[----:B------:R-:W4:Y:S01]  /*79d0*/  MUFU.EX2 R54, R54 ;  /* 0x0000003600367308 */ /* 0x000f220000000800 */
[----:B0-----:R-:W-:-:S07]  /*79e0*/  FADD.FTZ R10, R46, R23 ;  /* 0x000000172e0a7221 */ /* 0x001fce0000010000 */
[----:B------:R-:W0:Y:S01]  /*79f0*/  MUFU.EX2 R57, R57 ;  /* 0x0000003900397308 */ /* 0x000e220000000800 */
[----:B------:R-:W-:Y:S01]  /*7a00*/  FADD.FTZ R9, R51, R8 ;  /* 0x0000000833097221 */ /* 0x000fe20000010000 */
[----:B-1----:R-:W-:-:S06]  /*7a10*/  FADD.FTZ R11, R53, R10 ;  /* 0x0000000a350b7221 */ /* 0x002fcc0000010000 */
[----:B------:R-:W1:Y:S01]  /*7a20*/  MUFU.EX2 R58, R58 ;  /* 0x0000003a003a7308 */ /* 0x000e620000000800 */
[----:B------:R-:W-:Y:S01]  /*7a30*/  FFMA.FTZ R65, R65, R88, -R101 ;  /* 0x0000005841417223 */ /* 0x000fe20000010865 */
[----:B------:R-:W-:-:S06]  /*7a40*/  FADD.FTZ R8, R52, R9 ;  /* 0x0000000934087221 */ /* 0x000fcc0000010000 */
[----:B------:R-:W5:Y:S01]  /*7a50*/  MUFU.EX2 R59, R59 ;  /* 0x0000003b003b7308 */ /* 0x000f620000000800 */
[----:B----4-:R-:W-:Y:S01]  /*7a60*/  FADD.FTZ R10, R54, R11 ;  /* 0x0000000b360a7221 */ /* 0x010fe20000010000 */
[----:B------:R-:W-:-:S06]  /*7a70*/  FADD.FTZ R9, R55, R8 ;  /* 0x0000000837097221 */ /* 0x000fcc0000010000 */
[----:B------:R-:W4:Y:S01]  /*7a80*/  MUFU.EX2 R60, R60 ;  /* 0x0000003c003c7308 */ /* 0x000f220000000800 */
[----:B0-----:R-:W-:Y:S01]  /*7a90*/  FADD.FTZ R11, R57, R10 ;  /* 0x0000000a390b7221 */ /* 0x001fe20000010000 */
[----:B------:R-:W-:Y:S01]  /*7aa0*/  FFMA.FTZ R69, R69, R88, -R101 ;  /* 0x0000005845457223 */ /* 0x000fe20000010865 */
[----:B------:R-:W-:-:S05]  /*7ab0*/  FADD.FTZ R8, R56, R9 ;  /* 0x0000000938087221 */ /* 0x000fca0000010000 */
[----:B------:R-:W0:Y:S01]  /*7ac0*/  MUFU.EX2 R63, R63 ;  /* 0x0000003f003f7308 */ /* 0x000e220000000800 */
[----:B-1----:R-:W-:Y:S01]  /*7ad0*/  FADD.FTZ R11, R58, R11 ;  /* 0x0000000b3a0b7221 */ /* 0x002fe20000010000 */
[----:B------:R-:W-:-:S06]  /*7ae0*/  FFMA.FTZ R70, R70, R88, -R101 ;  /* 0x0000005846467223 */ /* 0x000fcc0000010865 */
[----:B------:R-:W1:Y:S01]  /*7af0*/  MUFU.EX2 R65, R65 ;  /* 0x0000004100417308 */ /* 0x000e620000000800 */
[----:B-----5:R-:W-:Y:S01]  /*7b00*/  FADD.FTZ R9, R59, R8 ;  /* 0x000000083b097221 */ /* 0x020fe20000010000 */
[----:B------:R-:W-:-:S06]  /*7b10*/  FADD.FTZ R11, R62, R11 ;  /* 0x0000000b3e0b7221 */ /* 0x000fcc0000010000 */
[----:B------:R-:W5:Y:S01]  /*7b20*/  MUFU.EX2 R64, R64 ;  /* 0x0000004000407308 */ /* 0x000f620000000800 */
[----:B------:R-:W-:Y:S01]  /*7b30*/  FFMA.FTZ R73, R73, R88, -R101 ;  /* 0x0000005849497223 */ /* 0x000fe20000010865 */
[----:B----4-:R-:W-:Y:S01]  /*7b40*/  FADD.FTZ R8, R60, R9 ;  /* 0x000000093c087221 */ /* 0x010fe20000010000 */
[----:B------:R-:W-:-:S05]  /*7b50*/  FADD.FTZ R10, R66, R11 ;  /* 0x0000000b420a7221 */ /* 0x000fca0000010000 */
[----:B------:R-:W4:Y:S01]  /*7b60*/  MUFU.EX2 R20, R69 ;  /* 0x0000004500147308 */ /* 0x000f220000000800 */
[----:B------:R-:W-:Y:S01]  /*7b70*/  FFMA.FTZ R74, R74, R88, -R101 ;  /* 0x000000584a4a7223 */ /* 0x000fe20000010865 */
[----:B0-----:R-:W-:-:S06]  /*7b80*/  FADD.FTZ R9, R63, R8 ;  /* 0x000000083f097221 */ /* 0x001fcc0000010000 */
[----:B------:R-:W0:Y:S01]  /*7b90*/  MUFU.EX2 R67, R67 ;  /* 0x0000004300437308 */ /* 0x000e220000000800 */
[----:B-1----:R-:W-:Y:S01]  /*7ba0*/  FADD.FTZ R10, R65, R10 ;  /* 0x0000000a410a7221 */ /* 0x002fe20000010000 */
[----:B------:R-:W-:-:S06]  /*7bb0*/  FFMA.FTZ R75, R75, R88, -R101 ;  /* 0x000000584b4b7223 */ /* 0x000fcc0000010865 */
[----:B------:R-:W1:Y:S01]  /*7bc0*/  MUFU.EX2 R70, R70 ;  /* 0x0000004600467308 */ /* 0x000e620000000800 */
[----:B-----5:R-:W-:Y:S01]  /*7bd0*/  FADD.FTZ R8, R64, R9 ;  /* 0x0000000940087221 */ /* 0x020fe20000010000 */
[----:B------:R-:W-:-:S06]  /*7be0*/  FADD.FTZ R9, R61, R10 ;  /* 0x0000000a3d097221 */ /* 0x000fcc0000010000 */
[----:B------:R-:W5:Y:S01]  /*7bf0*/  MUFU.EX2 R68, R68 ;  /* 0x0000004400447308 */ /* 0x000f620000000800 */
[----:B------:R-:W-:-:S07]  /*7c00*/  FFMA.FTZ R76, R76, R88, -R101 ;  /* 0x000000584c4c7223 */ /* 0x000fce0000010865 */
[----:B------:R-:W5:Y:S01]  /*7c10*/  MUFU.EX2 R73, R73 ;  /* 0x0000004900497308 */ /* 0x000f620000000800 */
[----:B----4-:R-:W-:Y:S01]  /*7c20*/  FADD.FTZ R9, R20, R9 ;  /* 0x0000000914097221 */ /* 0x010fe20000010000 */
[----:B------:R-:W-:-:S06]  /*7c30*/  F2FP.BF16.F32.PACK_AB R13, R105, R13 ;  /* 0x0000000d690d723e */ /* 0x000fcc00000010ff */
[----:B------:R-:W4:Y:S01]  /*7c40*/  MUFU.EX2 R74, R74 ;  /* 0x0000004a004a7308 */ /* 0x000f220000000800 */
[----:B------:R-:W-:Y:S01]  /*7c50*/  F2FP.BF16.F32.PACK_AB R15, R106, R102 ;  /* 0x000000666a0f723e */ /* 0x000fe200000010ff */
[----:B------:R-:W-:Y:S01]  /*7c60*/  FFMA.FTZ R79, R79, R88, -R101 ;  /* 0x000000584f4f7223 */ /* 0x000fe20000010865 */
[----:B0-----:R-:W-:-:S05]  /*7c70*/  FADD.FTZ R11, R67, R8 ;  /* 0x00000008430b7221 */ /* 0x001fca0000010000 */
[----:B------:R-:W0:Y:S01]  /*7c80*/  MUFU.EX2 R75, R75 ;  /* 0x0000004b004b7308 */ /* 0x000e220000000800 */
[----:B-1----:R-:W-:Y:S01]  /*7c90*/  FADD.FTZ R10, R70, R9 ;  /* 0x00000009460a7221 */ /* 0x002fe20000010000 */
[----:B------:R-:W-:Y:S01]  /*7ca0*/  FFMA.FTZ R80, R80, R88, -R101 ;  /* 0x0000005850507223 */ /* 0x000fe20000010865 */
[----:B------:R1:W-:Y:S01]  /*7cb0*/  STSM.16.M88.4 [R4], R12 ;  /* 0x0000000c04007844 */ /* 0x0003e20000000200 */
[----:B-----5:R-:W-:-:S04]  /*7cc0*/  FADD.FTZ R8, R68, R11 ;  /* 0x0000000b44087221 */ /* 0x020fc80000010000 */
[----:B------:R-:W5:Y:S01]  /*7cd0*/  MUFU.EX2 R76, R76 ;  /* 0x0000004c004c7308 */ /* 0x000f620000000800 */
[----:B------:R-:W-:Y:S01]  /*7ce0*/  FADD.FTZ R11, R73, R10 ;  /* 0x0000000a490b7221 */ /* 0x000fe20000010000 */
[----:B------:R-:W-:Y:S02]  /*7cf0*/  F2FP.BF16.F32.PACK_AB R16, R98, R27 ;  /* 0x0000001b6210723e */ /* 0x000fe400000010ff */
[----:B------:R-:W-:Y:S02]  /*7d00*/  F2FP.BF16.F32.PACK_AB R17, R107, R103 ;  /* 0x000000676b11723e */ /* 0x000fe400000010ff */
[----:B------:R-:W-:Y:S02]  /*7d10*/  F2FP.BF16.F32.PACK_AB R18, R30, R29 ;  /* 0x0000001d1e12723e */ /* 0x000fe400000010ff */
[----:B------:R-:W-:Y:S01]  /*7d20*/  F2FP.BF16.F32.PACK_AB R19, R108, R104 ;  /* 0x000000686c13723e */ /* 0x000fe200000010ff */
[-CC-:B------:R-:W-:Y:S01]  /*7d30*/  FFMA.FTZ R83, R83, R88.reuse, -R101.reuse ;  /* 0x0000005853537223 */ /* 0x180fe20000010865 */
[-C--:B------:R-:W-:Y:S01]  /*7d40*/  FFMA.FTZ R84, R84, R88.reuse, -R101 ;  /* 0x0000005854547223 */ /* 0x080fe20000010865 */
[----:B-1----:R-:W1:Y:S01]  /*7d50*/  MUFU.EX2 R13, R79 ;  /* 0x0000004f000d7308 */ /* 0x002e620000000800 */
[----:B----4-:R-:W-:Y:S01]  /*7d60*/  FADD.FTZ R10, R74, R11 ;  /* 0x0000000b4a0a7221 */ /* 0x010fe20000010000 */
[----:B------:R4:W-:Y:S06]  /*7d70*/  STSM.16.M88.4 [R5], R16 ;  /* 0x0000001005007844 */ /* 0x0009ec0000000200 */
[----:B------:R-:W1:Y:S01]  /*7d80*/  MUFU.EX2 R80, R80 ;  /* 0x0000005000507308 */ /* 0x000e620000000800 */
[----:B0-----:R-:W-:Y:S01]  /*7d90*/  FADD.FTZ R11, R75, R10 ;  /* 0x0000000a4b0b7221 */ /* 0x001fe20000010000 */
[----:B------:R-:W-:-:S03]  /*7da0*/  FFMA.FTZ R89, R89, R88, -R101 ;  /* 0x0000005859597223 */ /* 0x000fc60000010865 */
[----:B-----5:R-:W-:-:S03]  /*7db0*/  FADD.FTZ R10, R76, R11 ;  /* 0x0000000b4c0a7221 */ /* 0x020fc60000010000 */
[----:B------:R-:W-:Y:S08]  /*7dc0*/  MUFU.EX2 R71, R71 ;  /* 0x0000004700477308 */ /* 0x000ff00000000800 */
[----:B----4-:R-:W0:Y:S01]  /*7dd0*/  MUFU.EX2 R16, R83 ;  /* 0x0000005300107308 */ /* 0x010e220000000800 */
[-CC-:B------:R-:W-:Y:S01]  /*7de0*/  FFMA.FTZ R90, R90, R88.reuse, -R101.reuse ;  /* 0x000000585a5a7223 */ /* 0x180fe20000010865 */
[----:B------:R-:W-:Y:S01]  /*7df0*/  FFMA.FTZ R95, R95, R88, -R101 ;  /* 0x000000585f5f7223 */ /* 0x000fe20000010865 */
[----:B------:R-:W-:-:S05]  /*7e00*/  F2FP.BF16.F32.PACK_AB R57, R58, R57 ;  /* 0x000000393a39723e */ /* 0x000fca00000010ff */
[----:B------:R-:W4:Y:S01]  /*7e10*/  MUFU.EX2 R15, R84 ;  /* 0x00000054000f7308 */ /* 0x000f220000000800 */
[----:B-1----:R-:W-:Y:S01]  /*7e20*/  FADD.FTZ R11, R13, R10 ;  /* 0x0000000a0d0b7221 */ /* 0x002fe20000010000 */
[----:B------:R-:W-:Y:S01]  /*7e30*/  FFMA.FTZ R93, R93, R88, -R101 ;  /* 0x000000585d5d7223 */ /* 0x000fe20000010865 */
[----:B------:R-:W-:-:S05]  /*7e40*/  F2FP.BF16.F32.PACK_AB R58, R60, R59 ;  /* 0x0000003b3c3a723e */ /* 0x000fca00000010ff */
[----:B------:R-:W1:Y:S01]  /*7e50*/  MUFU.EX2 R72, R72 ;  /* 0x0000004800487308 */ /* 0x000e620000000800 */
[----:B------:R-:W-:Y:S01]  /*7e60*/  F2FP.BF16.F32.PACK_AB R59, R66, R62 ;  /* 0x0000003e423b723e */ /* 0x000fe200000010ff */
[----:B------:R-:W-:Y:S01]  /*7e70*/  FADD.FTZ R11, R80, R11 ;  /* 0x0000000b500b7221 */ /* 0x000fe20000010000 */
[----:B------:R-:W-:-:S05]  /*7e80*/  F2FP.BF16.F32.PACK_AB R66, R68, R67 ;  /* 0x000000434442723e */ /* 0x000fca00000010ff */
[----:B------:R-:W5:Y:S01]  /*7e90*/  MUFU.EX2 R18, R89 ;  /* 0x0000005900127308 */ /* 0x000f620000000800 */
[----:B------:R-:W-:Y:S01]  /*7ea0*/  F2FP.BF16.F32.PACK_AB R67, R70, R20 ;  /* 0x000000144643723e */ /* 0x000fe200000010ff */
[----:B0-----:R-:W-:-:S06]  /*7eb0*/  FADD.FTZ R11, R16, R11 ;  /* 0x0000000b100b7221 */ /* 0x001fcc0000010000 */
[----:B------:R-:W0:Y:S08]  /*7ec0*/  MUFU.EX2 R77, R77 ;  /* 0x0000004d004d7308 */ /* 0x000e300000000800 */
[----:B------:R-:W-:Y:S08]  /*7ed0*/  MUFU.EX2 R78, R78 ;  /* 0x0000004e004e7308 */ /* 0x000ff00000000800 */
[----:B------:R-:W0:Y:S01]  /*7ee0*/  MUFU.EX2 R17, R90 ;  /* 0x0000005a00117308 */ /* 0x000e220000000800 */
[----:B------:R-:W-:-:S07]  /*7ef0*/  FADD.FTZ R9, R71, R8 ;  /* 0x0000000847097221 */ /* 0x000fce0000010000 */
[----:B------:R-:W-:Y:S08]  /*7f00*/  MUFU.EX2 R81, R81 ;  /* 0x0000005100517308 */ /* 0x000ff00000000800 */
[----:B------:R-:W2:Y:S08]  /*7f10*/  MUFU.EX2 R82, R82 ;  /* 0x0000005200527308 */ /* 0x000eb00000000800 */
[----:B------:R-:W-:Y:S08]  /*7f20*/  MUFU.EX2 R85, R85 ;  /* 0x0000005500557308 */ /* 0x000ff00000000800 */
[----:B------:R-:W2:Y:S01]  /*7f30*/  MUFU.EX2 R86, R86 ;  /* 0x0000005600567308 */ /* 0x000ea20000000800 */
[----:B----4-:R-:W-:-:S07]  /*7f40*/  FADD.FTZ R11, R15, R11 ;  /* 0x0000000b0f0b7221 */ /* 0x010fce0000010000 */
[----:B------:R-:W-:Y:S08]  /*7f50*/  MUFU.EX2 R91, R91 ;  /* 0x0000005b005b7308 */ /* 0x000ff00000000800 */
[----:B------:R-:W4:Y:S08]  /*7f60*/  MUFU.EX2 R92, R92 ;  /* 0x0000005c005c7308 */ /* 0x000f300000000800 */
[----:B------:R-:W-:Y:S08]  /*7f70*/  MUFU.EX2 R96, R96 ;  /* 0x0000006000607308 */ /* 0x000ff00000000800 */
[----:B------:R-:W3:Y:S08]  /*7f80*/  MUFU.EX2 R97, R97 ;  /* 0x0000006100617308 */ /* 0x000ef00000000800 */
[----:B------:R-:W-:Y:S08]  /*7f90*/  MUFU.EX2 R20, R93 ;  /* 0x0000005d00147308 */ /* 0x000ff00000000800 */
[----:B------:R-:W3:Y:S01]  /*7fa0*/  MUFU.EX2 R95, R95 ;  /* 0x0000005f005f7308 */ /* 0x000ee20000000800 */
[----:B------:R-:W-:Y:S01]  /*7fb0*/  F2FP.BF16.F32.PACK_AB R33, R34, R33 ;  /* 0x000000212221723e */ /* 0x000fe200000010ff */
[----:B-1----:R-:W-:Y:S01]  /*7fc0*/  FADD.FTZ R8, R72, R9 ;  /* 0x0000000948087221 */ /* 0x002fe20000010000 */
[----:B------:R-:W-:-:S02]  /*7fd0*/  F2FP.BF16.F32.PACK_AB R34, R36, R35 ;  /* 0x000000232422723e */ /* 0x000fc400000010ff */
[----:B------:R-:W-:Y:S01]  /*7fe0*/  F2FP.BF16.F32.PACK_AB R41, R42, R41 ;  /* 0x000000292a29723e */ /* 0x000fe200000010ff */
[----:B-----5:R-:W-:Y:S01]  /*7ff0*/  FADD.FTZ R11, R18, R11 ;  /* 0x0000000b120b7221 */ /* 0x020fe20000010000 */
        /* <DEDUP_REMOVED lines=9> */
[----:B0-----:R-:W-:Y:S01]  /*8090*/  FADD.FTZ R9, R77, R8 ;  /* 0x000000084d097221 */ /* 0x001fe20000010000 */
[----:B------:R-:W-:Y:S01]  /*80a0*/  F2FP.BF16.F32.PACK_AB R56, R56, R55 ;  /* 0x000000373838723e */ /* 0x000fe200000010ff */
[----:B------:R1:W-:Y:S01]  /*80b0*/  STSM.16.M88.4 [R3+0x24800], R32 ;  /* 0x0248002003007844 */ /* 0x0003e20000000200 */
[----:B------:R-:W-:Y:S01]  /*80c0*/  F2FP.BF16.F32.PACK_AB R64, R64, R63 ;  /* 0x0000003f4040723e */ /* 0x000fe200000010ff */
[----:B------:R-:W-:Y:S01]  /*80d0*/  FADD.FTZ R11, R17, R11 ;  /* 0x0000000b110b7221 */ /* 0x000fe20000010000 */
[----:B------:R-:W-:-:S02]  /*80e0*/  F2FP.BF16.F32.PACK_AB R65, R61, R65 ;  /* 0x000000413d41723e */ /* 0x000fc400000010ff */
[----:B------:R-:W-:Y:S01]  /*80f0*/  F2FP.BF16.F32.PACK_AB R73, R74, R73 ;  /* 0x000000494a49723e */ /* 0x000fe200000010ff */
[----:B------:R1:W-:Y:S01]  /*8100*/  STSM.16.M88.4 [R25], R40 ;  /* 0x0000002819007844 */ /* 0x0003e20000000200 */
[----:B------:R-:W-:Y:S02]  /*8110*/  F2FP.BF16.F32.PACK_AB R72, R72, R71 ;  /* 0x000000474848723e */ /* 0x000fe400000010ff */
[----:B------:R-:W-:Y:S02]  /*8120*/  F2FP.BF16.F32.PACK_AB R74, R78, R77 ;  /* 0x0000004d4e4a723e */ /* 0x000fe400000010ff */
[----:B------:R-:W-:Y:S01]  /*8130*/  F2FP.BF16.F32.PACK_AB R75, R76, R75 ;  /* 0x0000004b4c4b723e */ /* 0x000fe200000010ff */
[----:B------:R1:W-:Y:S01]  /*8140*/  STSM.16.M88.4 [R4+0x6000], R48 ;  /* 0x0060003004007844 */ /* 0x0003e20000000200 */
[----:B--2---:R-:W-:Y:S02]  /*8150*/  F2FP.BF16.F32.PACK_AB R12, R82, R81 ;  /* 0x00000051520c723e */ /* 0x004fe400000010ff */
[----:B------:R-:W-:-:S02]  /*8160*/  F2FP.BF16.F32.PACK_AB R13, R80, R13 ;  /* 0x0000000d500d723e */ /* 0x000fc400000010ff */
[----:B------:R-:W-:Y:S02]  /*8170*/  F2FP.BF16.F32.PACK_AB R14, R86, R85 ;  /* 0x00000055560e723e */ /* 0x000fe400000010ff */
[----:B------:R-:W-:Y:S02]  /*8180*/  F2FP.BF16.F32.PACK_AB R15, R15, R16 ;  /* 0x000000100f0f723e */ /* 0x000fe400000010ff */
[----:B------:R-:W-:Y:S01]  /*8190*/  F2FP.BF16.F32.PACK_AB R17, R17, R18 ;  /* 0x000000121111723e */ /* 0x000fe200000010ff */
[----:B------:R-:W-:Y:S01]  /*81a0*/  FADD.FTZ R8, R78, R9 ;  /* 0x000000094e087221 */ /* 0x000fe20000010000 */
[----:B----4-:R-:W-:Y:S01]  /*81b0*/  F2FP.BF16.F32.PACK_AB R16, R92, R91 ;  /* 0x0000005b5c10723e */ /* 0x010fe200000010ff */
[----:B------:R1:W-:Y:S01]  /*81c0*/  STSM.16.M88.4 [R5+0x6000], R56 ;  /* 0x0060003805007844 */ /* 0x0003e20000000200 */
[----:B---3--:R-:W-:Y:S02]  /*81d0*/  F2FP.BF16.F32.PACK_AB R18, R97, R96 ;  /* 0x000000606112723e */ /* 0x008fe400000010ff */
[----:B------:R-:W-:Y:S01]  /*81e0*/  F2FP.BF16.F32.PACK_AB R19, R95, R20 ;  /* 0x000000145f13723e */ /* 0x000fe200000010ff */
[----:B------:R1:W-:Y:S01]  /*81f0*/  STSM.16.M88.4 [R3+0x2a800], R64 ;  /* 0x02a8004003007844 */ /* 0x0003e20000000200 */
[----:B------:R-:W-:-:S03]  /*8200*/  FADD.FTZ R9, R81, R8 ;  /* 0x0000000851097221 */ /* 0x000fc60000010000 */
[----:B------:R1:W-:Y:S04]  /*8210*/  STSM.16.M88.4 [R22], R72 ;  /* 0x0000004816007844 */ /* 0x0003e80000000200 */
[----:B------:R1:W-:Y:S04]  /*8220*/  STSM.16.M88.4 [R4+0xc000], R12 ;  /* 0x00c0000c04007844 */ /* 0x0003e80000000200 */
[----:B------:R1:W-:Y:S01]  /*8230*/  STSM.16.M88.4 [R5+0xc000], R16 ;  /* 0x00c0001005007844 */ /* 0x0003e20000000200 */
        /* <DEDUP_REMOVED lines=8> */
[----:B------:R-:W-:-:S03]  /*82c0*/  ISETP.GT.AND P2, PT, R7, R21, PT ;  /* 0x000000150700720c */ /* 0x000fc60003f44270 */
[----:B------:R-:W-:-:S04]  /*82d0*/  FADD.FTZ R8, R86, R9 ;  /* 0x0000000956087221 */ /* 0x000fc80000010000 */
[----:B------:R-:W-:Y:S01]  /*82e0*/  FADD.FTZ R9, R91, R8 ;  /* 0x000000085b097221 */ /* 0x000fe20000010000 */
[----:B------:R-:W-:-:S03]  /*82f0*/  FADD.FTZ R11, R20, R11 ;  /* 0x0000000b140b7221 */ /* 0x000fc60000010000 */
[----:B------:R-:W-:Y:S01]  /*8300*/  FADD.FTZ R9, R92, R9 ;  /* 0x000000095c097221 */ /* 0x000fe20000010000 */
[----:B------:R-:W-:-:S03]  /*8310*/  R2UR UR4, R0 ;  /* 0x00000000000472ca */ /* 0x000fc600000e0000 */
        /* <DEDUP_REMOVED lines=19> */
[----:B------:R-:W-:-:S02]  /*8450*/  VIADD R7, R7, 0xffffffff ;  /* 0xffffffff07077836 */ /* 0x000fc40000000000 */
        /* <DEDUP_REMOVED lines=16> */
[----:B------:R-:W-:Y:S01]  /*8560*/  MOV R11, R6 ;  /* 0x00000006000b7202 */ /* 0x000fe20000000f00 */
[----:B------:R-:W-:-:S02]  /*8570*/  IMAD.MOV.U32 R8, RZ, RZ, R94 ;  /* 0x000000ffff087224 */ /* 0x000fc400078e005e */
[----:B------:R-:W-:Y:S01]  /*8580*/  IMAD.MOV.U32 R2, RZ, RZ, R87 ;  /* 0x000000ffff027224 */ /* 0x000fe200078e0057 */
[----:B0-----:R-:W-:Y:S01]  /*8590*/  NOP ;  /* 0x0000000000007918 */ /* 0x001fe20000000000 */
[----:B-1----:R-:W-:Y:S05]  /*85a0*/  @P2 BRA `(.L_x_12159) ;  /* 0xffffffc400e42947 */ /* 0x002fea000383ffff */
.L_x_12150:
[----:B------:R-:W-:Y:S06]  /*85b0*/  BAR.ARV 0x8, 0x200 ;  /* 0x0208000000007b1d */ /* 0x000fec0000002000 */
[----:B------:R-:W-:Y:S05]  /*85c0*/  @!P0 BRA `(.L_x_12160) ;  /* 0x0000000000048947 */ /* 0x000fea0003800000 */
[----:B------:R-:W-:Y:S01]  /*85d0*/  BPT.TRAP 0x1 ;  /* 0x000000040000795c */ /* 0x000fe20000300000 */
.L_x_12160:
[----:B------:R-:W-:Y:S02]  /*85e0*/  SHF.L.U32 R6, R6, 0x1f, RZ ;  /* 0x0000001f06067819 */ /* 0x000fe400000006ff */
[----:B------:R-:W-:-:S04]  /*85f0*/  LEA R7, R0, UR36, 0x3 ;  /* 0x0000002400077c11 */ /* 0x000fc8000f8e18ff */
[----:B------:R1:W2:Y:S01]  /*8600*/  SYNCS.PHASECHK.TRANS64.TRYWAIT P2, [R7+URZ+0x30850], R6 ;  /* 0x03085006070075a7 */ /* 0x0002a2000804017f */
[----:B------:R-:W-:Y:S05]  /*8610*/  @!P0 BRA `(.L_x_12161) ;  /* 0x0000000000048947 */ /* 0x000fea0003800000 */
[----:B------:R-:W-:Y:S01]  /*8620*/  BPT.TRAP 0x1 ;  /* 0x000000040000795c */ /* 0x000fe20000300000 */
.L_x_12161:
[----:B--2---:R-:W-:Y:S05]  /*8630*/  @P2 BRA `(.L_x_12162) ;  /* 0x0000000000082947 */ /* 0x004fea0003800000 */
[----:B------:R-:W2:Y:S02]  /*8640*/  SYNCS.PHASECHK.TRANS64.TRYWAIT P0, [R7+URZ+0x30850], R6 ;  /* 0x03085006070075a7 */ /* 0x000ea4000800017f */
[----:B--2---:R-:W-:Y:S05]  /*8650*/  @!P0 BRA `(.L_x_12163) ;  /* 0x0000005000748947 */ /* 0x004fea0003800000 */
.L_x_12162:
[----:B------:R-:W3:Y:S01]  /*8660*/  LDL.LU R2, [R1+0x4] ;  /* 0x0000040001027983 */ /* 0x000ee20000300800 */
[----:B------:R-:W-:Y:S01]  /*8670*/  R2UR UR5, R0 ;  /* 0x00000000000572ca */ /* 0x000fe200000e0000 */
[----:B------:R-:W-:Y:S01]  /*8680*/  UIADD3 UR36, UR36, 0x400, URZ ;  /* 0x0000040024247890 */ /* 0x000fe2000fffe03f */
[----:B------:R-:W-:Y:S01]  /*8690*/  WARPGROUP.ARRIVE ;  /* 0x00000000000079c5 */ /* 0x000fe20000000000 */
[----:B------:R-:W-:Y:S01]  /*86a0*/  UMOV UR7, 0x40000040 ;  /* 0x4000004000077882 */ /* 0x000fe20000000000 */
[----:B------:R-:W-:Y:S01]  /*86b0*/  UMOV UR11, 0x40000040 ;  /* 0x40000040000b7882 */ /* 0x000fe20000000000 */
[----:B------:R-:W-:Y:S01]  /*86c0*/  USHF.R.U32.HI UR36, URZ, 0x4, UR36 ;  /* 0x000000043f247899 */ /* 0x000fe20008011624 */
[----:B------:R-:W4:Y:S01]  /*86d0*/  SHFL.BFLY PT, R0, R9, 0x2, 0x1f ;  /* 0x0c401f0009007f89 */ /* 0x000f2200000e0000 */
[----:B------:R-:W-:Y:S01]  /*86e0*/  UMOV UR9, 0x40000040 ;  /* 0x4000004000097882 */ /* 0x000fe20000000000 */
[----:B------:R-:W-:Y:S01]  /*86f0*/  MOV R35, RZ ;  /* 0x000000ff00237202 */ /* 0x000fe20000000f00 */
[----:B------:R-:W-:Y:S01]  /*8700*/  ULOP3.LUT UR6, UR36, 0x3fff, URZ, 0xc0, !UPT ;  /* 0x00003fff24067892 */ /* 0x000fe2000f8ec03f */
[----:B0-----:R-:W0:Y:S01]  /*8710*/  SHFL.BFLY PT, R3, R10, 0x2, 0x1f ;  /* 0x0c401f000a037f89 */ /* 0x001e2200000e0000 */
[----:B------:R-:W-:Y:S01]  /*8720*/  MOV R16, RZ ;  /* 0x000000ff00107202 */ /* 0x000fe20000000f00 */
[----:B-12---:R-:W-:Y:S01]  /*8730*/  @!P1 VIADD R6, R7, 0x30860 ;  /* 0x0003086007069836 */ /* 0x006fe20000000000 */
[----:B------:R-:W-:Y:S01]  /*8740*/  UIMAD UR6, UR5, 0x600, UR6 ;  /* 0x00000600050678a4 */ /* 0x000fe2000f8e0206 */
[----:B------:R-:W-:-:S02]  /*8750*/  IMAD.MOV.U32 R17, RZ, RZ, -0x800000 ;  /* 0xff800000ff117424 */ /* 0x000fc400078e00ff */
[----:B------:R-:W-:Y:S01]  /*8760*/  UMOV UR5, 0x40000040 ;  /* 0x4000004000057882 */ /* 0x000fe20000000000 */
[----:B------:R-:W-:Y:S01]  /*8770*/  UIADD3 UR10, UR6, 0x80, URZ ;  /* 0x00000080060a7890 */ /* 0x000fe2000fffe03f */
[----:B------:R-:W-:Y:S01]  /*8780*/  @!P1 PRMT R6, RZ, 0x654, R6 ;  /* 0x00000654ff069816 */ /* 0x000fe20000000006 */
[----:B----4-:R-:W-:Y:S01]  /*8790*/  FADD.FTZ R0, R0, R9 ;  /* 0x0000000900007221 */ /* 0x010fe20000010000 */
[----:B---3--:R-:W-:Y:S01]  /*87a0*/  R2UR UR4, R2 ;  /* 0x00000000020472ca */ /* 0x008fe200000e0000 */
[----:B0-----:R-:W-:-:S03]  /*87b0*/  FADD.FTZ R2, R3, R10 ;  /* 0x0000000a03027221 */ /* 0x001fc60000010000 */
[----:B------:R-:W0:Y:S04]  /*87c0*/  SHFL.BFLY PT, R3, R0, 0x1, 0x1f ;  /* 0x0c201f0000037f89 */ /* 0x000e2800000e0000 */
[----:B------:R-:W1:Y:S05]  /*87d0*/  SHFL.BFLY PT, R5, R2, 0x1, 0x1f ;  /* 0x0c201f0002057f89 */ /* 0x000e6a00000e0000 */
[----:B------:R-:W-:-:S04]  /*87e0*/  UIADD3 UR4, UR4, 0x1e800, URZ ;  /* 0x0001e80004047890 */ /* 0x000fc8000fffe03f */
[----:B------:R-:W-:-:S04]  /*87f0*/  USHF.R.U32.HI UR4, URZ, 0x4, UR4 ;  /* 0x000000043f047899 */ /* 0x000fc80008011604 */
[----:B------:R-:W-:-:S04]  /*8800*/  ULOP3.LUT UR4, UR4, 0x3fff, URZ, 0xc0, !UPT ;  /* 0x00003fff04047892 */ /* 0x000fc8000f8ec03f */
[----:B------:R-:W-:Y:S01]  /*8810*/  ULOP3.LUT UR4, UR4, 0x10000, URZ, 0xfc, !UPT ;  /* 0x0001000004047892 */ /* 0x000fe2000f8efc3f */
[----:B0-----:R-:W-:Y:S01]  /*8820*/  FADD.FTZ R8, R0, R3 ;  /* 0x0000000300087221 */ /* 0x001fe20000010000 */
[----:B------:R-:W-:Y:S02]  /*8830*/  IMAD.MOV.U32 R0, RZ, RZ, -0x800000 ;  /* 0xff800000ff007424 */ /* 0x000fe400078e00ff */
[----:B------:R-:W-:Y:S01]  /*8840*/  UIADD3 UR8, UR4, 0x2, URZ ;  /* 0x0000000204087890 */ /* 0x000fe2000fffe03f */
[----:B-1----:R-:W-:Y:S01]  /*8850*/  FADD.FTZ R9, R2, R5 ;  /* 0x0000000502097221 */ /* 0x002fe20000010000 */
[----:B------:R-:W-:-:S03]  /*8860*/  FSETP.NE.FTZ.AND P0, PT, R8, RZ, PT ;  /* 0x000000ff0800720b */ /* 0x000fc60003f15000 */
[----:B------:R-:W-:Y:S01]  /*8870*/  HGMMA.64x64x16.F32.BF16 R120, gdesc[UR4].tnspB, R120, gsb0 ;  /* 0x40e00000047879f0 */ /* 0x000fe20008001878 */
[----:B------:R-:W-:Y:S01]  /*8880*/  UMOV UR7, 0x40000040 ;  /* 0x4000004000077882 */ /* 0x000fe20000000000 */
[----:B------:R-:W-:Y:S01]  /*8890*/  UMOV UR5, 0x40000040 ;  /* 0x4000004000057882 */ /* 0x000fe20000000000 */
        /* <DEDUP_REMOVED lines=75> */
[----:B------:R-:W-:Y:S02]  /*8d50*/  UIADD3 UR6, UR6, 0x580, URZ ;  /* 0x0000058006067890 */ /* 0x000fe4000fffe03f */
[----:B------:R-:W-:Y:S01]  /*8d60*/  UIADD3 UR4, UR4, 0xc06, URZ ;  /* 0x00000c0604047890 */ /* 0x000fe2000fffe03f */
[----:B------:R-:W-:Y:S02]  /*8d70*/  WARPGROUP.DEPBAR.LE gsb0, 0x0 ;  /* 0x00008000000079c5 */ /* 0x000fe40000010000 */
[----:B------:R-:W-:-:S06]  /*8d80*/  WARPGROUP.ARRIVE ;  /* 0x00000000000079c5 */ /* 0x000fcc0000000000 */
[----:B------:R-:W-:Y:S03]  /*8d90*/  HGMMA.64x64x16.F32.BF16 R120, gdesc[UR8].tnspB, R120, gsb0 ;  /* 0x40e00000087879f0 */ /* 0x000fe60008001878 */
[----:B------:R-:W-:Y:S02]  /*8da0*/  WARPGROUP.DEPBAR.LE gsb0, 0x0 ;  /* 0x00008000000079c5 */ /* 0x000fe40000010000 */
[----:B------:R-:W-:-:S06]  /*8db0*/  WARPGROUP.ARRIVE ;  /* 0x00000000000079c5 */ /* 0x000fcc0000000000 */
[----:B------:R-:W-:Y:S03]  /*8dc0*/  HGMMA.64x64x16.F32.BF16 R120, gdesc[UR4].tnspB, R120, gsb0 ;  /* 0x40e00000047879f0 */ /* 0x000fe60008001878 */
        /* <DEDUP_REMOVED lines=34> */
.L_x_12143:
[----:B------:R-:W-:Y:S05]  /*8ff0*/  @P0 BRA `(.L_x_12164) ;  /* 0x0000000c00b80947 */ /* 0x000fea0003800000 */
[----:B------:R-:W2:Y:S01]  /*9000*/  LDL.LU R47, [R1+0x18] ;  /* 0x00001800012f7983 */ /* 0x000ea20000300800 */
[----:B------:R-:W0:Y:S01]  /*9010*/  LDC R46, c[0x0][0xbe8] ;  /* 0x0002fa00ff2e7b82 */ /* 0x000e220000000800 */
[----:B------:R-:W-:Y:S01]  /*9020*/  ULDC.64 UR4, c[0x0][0xbd0] ;  /* 0x0002f40000047ab9 */ /* 0x000fe20000000a00 */
[----:B------:R-:W-:Y:S01]  /*9030*/  ULDC.64 UR6, c[0x0][0xb38] ;  /* 0x0002ce0000067ab9 */ /* 0x000fe20000000a00 */
[----:B------:R-:W1:Y:S05]  /*9040*/  S2R R16, SR_TID.X ;  /* 0x0000000000107919 */ /* 0x000e6a0000002100 */
[----:B------:R-:W3:Y:S01]  /*9050*/  S2UR UR9, SR_CTAID.Z ;  /* 0x00000000000979c3 */ /* 0x000ee20000002700 */
[----:B------:R-:W4:Y:S07]  /*9060*/  S2R R28, SR_CTAID.X ;  /* 0x00000000001c7919 */ /* 0x000f2e0000002500 */
[----:B------:R-:W5:Y:S08]  /*9070*/  LDC.64 R48, c[0x0][0xbd8] ;  /* 0x0002f600ff307b82 */ /* 0x000f700000000a00 */
[----:B------:R-:W5:Y:S08]  /*9080*/  S2UR UR8, SR_CTAID.Y ;  /* 0x00000000000879c3 */ /* 0x000f700000002600 */
[----:B------:R-:W5:Y:S01]  /*9090*/  LDC R52, c[0x0][0xc50] ;  /* 0x00031400ff347b82 */ /* 0x000f620000000800 */
[----:B-1----:R-:W-:-:S05]  /*90a0*/  VIADD R23, R16, 0xffffff80 ;  /* 0xffffff8010177836 */ /* 0x002fca0000000000 */
[----:B------:R-:W-:Y:S02]  /*90b0*/  SHF.R.S32.HI R18, RZ, 0x1f, R23 ;  /* 0x0000001fff127819 */ /* 0x000fe40000011417 */
[----:B------:R-:W1:Y:S02]  /*90c0*/  LDC.64 R50, c[0x0][0xb40] ;  /* 0x0002d000ff327b82 */ /* 0x000e640000000a00 */
[----:B------:R-:W-:-:S04]  /*90d0*/  LEA.HI R22, R18, R23, RZ, 0x7 ;  /* 0x0000001712167211 */ /* 0x000fc800078f38ff */
[----:B------:R-:W-:-:S04]  /*90e0*/  LOP3.LUT R16, R22, 0xffffff80, RZ, 0xc0, !PT ;  /* 0xffffff8016107812 */ /* 0x000fc800078ec0ff */
[----:B------:R-:W-:-:S04]  /*90f0*/  IADD3 R53, R23, -R16, RZ ;  /* 0x8000001017357210 */ /* 0x000fc80007ffe0ff */
[----:B------:R-:W-:-:S04]  /*9100*/  SHF.R.S32.HI R26, RZ, 0x1f, R53 ;  /* 0x0000001fff1a7819 */ /* 0x000fc80000011435 */
[----:B------:R-:W-:-:S04]  /*9110*/  LEA.HI R54, R26, R53, RZ, 0x2 ;  /* 0x000000351a367211 */ /* 0x000fc800078f10ff */
[--C-:B------:R-:W-:Y:S02]  /*9120*/  SHF.R.S32.HI R16, RZ, 0x2, R54.reuse ;  /* 0x00000002ff107819 */ /* 0x100fe40000011436 */
[----:B------:R-:W-:Y:S02]  /*9130*/  SHF.R.S32.HI R19, RZ, 0x1f, R54 ;  /* 0x0000001fff137819 */ /* 0x000fe40000011436 */
[----:B------:R-:W-:Y:S02]  /*9140*/  LEA.HI R18, R18, R23, RZ, 0x2 ;  /* 0x0000001712127211 */ /* 0x000fe400078f10ff */
[----:B------:R-:W-:Y:S02]  /*9150*/  LEA.HI R19, R19, R16, RZ, 0x3 ;  /* 0x0000001013137211 */ /* 0x000fe400078f18ff */
[----:B------:R-:W-:Y:S02]  /*9160*/  LOP3.LUT R18, R18, 0xfffffffc, RZ, 0xc0, !PT ;  /* 0xfffffffc12127812 */ /* 0x000fe400078ec0ff */
[----:B------:R-:W-:-:S02]  /*9170*/  LOP3.LUT R19, R19, 0xfffffff8, RZ, 0xc0, !PT ;  /* 0xfffffff813137812 */ /* 0x000fc400078ec0ff */
[----:B------:R-:W-:Y:S01]  /*9180*/  SHF.R.S32.HI R27, RZ, 0x7, R22 ;  /* 0x00000007ff1b7819 */ /* 0x000fe20000011416 */
[----:B------:R-:W-:Y:S01]  /*9190*/  BAR.SYNC.DEFER_BLOCKING 0x1, 0x180 ;  /* 0x0046000000007b1d */ /* 0x000fe20000010000 */
[----:B0-----:R-:W-:Y:S01]  /*91a0*/  ISETP.NE.AND P0, PT, R46, 0x1, PT ;  /* 0x000000012e00780c */ /* 0x001fe20003f05270 */
[----:B------:R-:W-:Y:S02]  /*91b0*/  IMAD.IADD R22, R23, 0x1, -R18 ;  /* 0x0000000117167824 */ /* 0x000fe400078e0a12 */
[----:B------:R-:W-:Y:S02]  /*91c0*/  IMAD.IADD R19, R16, 0x1, -R19 ;  /* 0x0000000110137824 */ /* 0x000fe400078e0a13 */
[----:B------:R-:W-:Y:S01]  /*91d0*/  IMAD.HI R16, R27, 0x55555556, RZ ;  /* 0x555555561b107827 */ /* 0x000fe200078e02ff */
[----:B------:R-:W-:Y:S02]  /*91e0*/  LEA.HI R23, R22, R22, RZ, 0x1 ;  /* 0x0000001616177211 */ /* 0x000fe400078f08ff */
[----:B------:R-:W-:-:S02]  /*91f0*/  LEA.HI R18, R26, R53, RZ, 0x5 ;  /* 0x000000351a127211 */ /* 0x000fc400078f28ff */
[----:B------:R-:W-:Y:S02]  /*9200*/  LEA.HI R16, R16, R16, RZ, 0x1 ;  /* 0x0000001010107211 */ /* 0x000fe400078f08ff */
[----:B------:R-:W-:Y:S01]  /*9210*/  LOP3.LUT R23, R23, 0x1ffffffe, RZ, 0xc0, !PT ;  /* 0x1ffffffe17177812 */ /* 0x000fe200078ec0ff */
[----:B------:R-:W0:Y:S01]  /*9220*/  @P0 LDC R44, c[0x0][0xbec] ;  /* 0x0002fb00ff2c0b82 */ /* 0x000e220000000800 */
[----:B------:R-:W-:Y:S01]  /*9230*/  SHF.R.S32.HI R18, RZ, 0x5, R18 ;  /* 0x00000005ff127819 */ /* 0x000fe20000011412 */
[----:B------:R-:W-:Y:S01]  /*9240*/  IMAD R16, R16, -0x3, R27 ;  /* 0xfffffffd10107824 */ /* 0x000fe200078e021b */
[----:B------:R-:W-:-:S05]  /*9250*/  IADD3 R27, R22, -R23, RZ ;  /* 0x80000017161b7210 */ /* 0x000fca0007ffe0ff */
[----:B------:R-:W3:Y:S01]  /*9260*/  @P0 LDC R56, c[0x0][0xbec] ;  /* 0x0002fb00ff380b82 */ /* 0x000ee20000000800 */
[----:B------:R-:W-:-:S07]  /*9270*/  IMAD R23, R18, 0x10, R19 ;  /* 0x0000001012177824 */ /* 0x000fce00078e0213 */
[----:B------:R-:W1:Y:S01]  /*9280*/  @P0 LDC R45, c[0x0][0xbf0] ;  /* 0x0002fc00ff2d0b82 */ /* 0x000e620000000800 */
[----:B------:R-:W-:-:S07]  /*9290*/  IMAD R16, R16, 0x40, R23 ;  /* 0x0000004010107824 */ /* 0x000fce00078e0217 */
[----:B------:R-:W1:Y:S01]  /*92a0*/  @P0 LDC R55, c[0x0][0xbf0] ;  /* 0x0002fc00ff370b82 */ /* 0x000e620000000800 */
[----:B------:R-:W-:-:S04]  /*92b0*/  IMAD R27, R27, 0x8, R16 ;  /* 0x000000081b1b7824 */ /* 0x000fc800078e0210 */
[----:B----4-:R-:W-:-:S04]  /*92c0*/  IMAD R27, R28, 0xc0, R27 ;  /* 0x000000c01c1b7824 */ /* 0x010fc800078e021b */
[----:B---3--:R-:W-:-:S04]  /*92d0*/  @P0 IMAD.HI.U32 R56, R27, R56, RZ ;  /* 0x000000381b380227 */ /* 0x008fc800078e00ff */
[----:B------:R-:W-:Y:S01]  /*92e0*/  IMAD R16, R28, 0xc0, R16 ;  /* 0x000000c01c107824 */ /* 0x000fe200078e0210 */
[----:B------:R-:W-:Y:S01]  /*92f0*/  LOP3.LUT R54, R54, 0x7ffffffc, RZ, 0xc0, !PT ;  /* 0x7ffffffc36367812 */ /* 0x000fe200078ec0ff */
[----:B------:R-:W-:Y:S01]  /*9300*/  BSSY B0, `(.L_x_12165) ;  /* 0x0000089000007945 */ /* 0x000fe20003800000 */
[----:B--2---:R-:W-:Y:S01]  /*9310*/  SHF.R.S32.HI R42, RZ, 0x1f, R47 ;  /* 0x0000001fff2a7819 */ /* 0x004fe2000001142f */
[----:B------:R-:W-:-:S04]  /*9320*/  IMAD.WIDE.U32 R18, R47, UR4, RZ ;  /* 0x000000042f127c25 */ /* 0x000fc8000f8e00ff */
[C---:B------:R-:W-:Y:S01]  /*9330*/  IMAD R22, R42.reuse, UR4, RZ ;  /* 0x000000042a167c24 */ /* 0x040fe2000f8e02ff */
[----:B------:R-:W-:Y:S01]  /*9340*/  USHF.R.S32.HI UR4, URZ, 0x1f, UR9 ;  /* 0x0000001f3f047899 */ /* 0x000fe20008011409 */
[----:B------:R-:W-:Y:S02]  /*9350*/  IMAD R42, R42, UR6, RZ ;  /* 0x000000062a2a7c24 */ /* 0x000fe4000f8e02ff */
[C---:B------:R-:W-:Y:S02]  /*9360*/  IMAD R29, R47.reuse, UR5, R22 ;  /* 0x000000052f1d7c24 */ /* 0x040fe4000f8e0216 */
[----:B------:R-:W-:-:S03]  /*9370*/  IMAD.WIDE.U32 R22, R47, UR6, RZ ;  /* 0x000000062f167c25 */ /* 0x000fc6000f8e00ff */
[----:B------:R-:W-:Y:S01]  /*9380*/  IADD3 R19, R19, R29, RZ ;  /* 0x0000001d13137210 */ /* 0x000fe20007ffe0ff */
[C---:B------:R-:W-:Y:S01]  /*9390*/  IMAD R29, R47.reuse, UR7, R42 ;  /* 0x000000072f1d7c24 */ /* 0x040fe2000f8e022a */
[----:B------:R-:W-:Y:S01]  /*93a0*/  IADD3 R47, -R47, RZ, RZ ;  /* 0x000000ff2f2f7210 */ /* 0x000fe20007ffe1ff */
[----:B-----5:R-:W-:Y:S01]  /*93b0*/  IMAD R26, R48, UR4, RZ ;  /* 0x00000004301a7c24 */ /* 0x020fe2000f8e02ff */
[----:B------:R-:W-:-:S03]  /*93c0*/  ULDC.64 UR6, c[0x0][0xb48] ;  /* 0x0002d20000067ab9 */ /* 0x000fc60000000a00 */
[----:B------:R-:W-:Y:S02]  /*93d0*/  IMAD R43, R49, UR9, R26 ;  /* 0x00000009312b7c24 */ /* 0x000fe4000f8e021a */
[----:B------:R-:W-:Y:S02]  /*93e0*/  IMAD R49, R52, R47, UR8 ;  /* 0x0000000834317e24 */ /* 0x000fe4000f8e022f */
[----:B------:R-:W-:-:S04]  /*93f0*/  IMAD.WIDE.U32 R18, R48, UR9, R18 ;  /* 0x0000000930127c25 */ /* 0x000fc8000f8e0012 */
[----:B0-----:R-:W-:Y:S01]  /*9400*/  @P0 IMAD.HI.U32 R26, R27, R44, RZ ;  /* 0x0000002c1b1a0227 */ /* 0x001fe200078e00ff */
[----:B------:R-:W-:-:S03]  /*9410*/  SHF.R.S32.HI R44, RZ, 0x1f, R49 ;  /* 0x0000001fff2c7819 */ /* 0x000fc60000011431 */
[----:B------:R-:W-:Y:S02]  /*9420*/  IMAD.IADD R23, R23, 0x1, R29 ;  /* 0x0000000117177824 */ /* 0x000fe400078e021d */
[----:B------:R-:W-:Y:S02]  /*9430*/  IMAD.IADD R19, R19, 0x1, R43 ;  /* 0x0000000113137824 */ /* 0x000fe400078e022b */
[C---:B-1----:R-:W-:Y:S01]  /*9440*/  IMAD R42, R50.reuse, UR4, RZ ;  /* 0x00000004322a7c24 */ /* 0x042fe2000f8e02ff */
[----:B------:R-:W-:Y:S01]  /*9450*/  ULDC.64 UR4, c[0x0][0xbe0] ;  /* 0x0002f80000047ab9 */ /* 0x000fe20000000a00 */
[----:B------:R-:W-:Y:S01]  /*9460*/  IMAD.MOV.U32 R29, RZ, RZ, R27 ;  /* 0x000000ffff1d7224 */ /* 0x000fe200078e001b */
[----:B------:R-:W-:Y:S01]  /*9470*/  @P0 SHF.R.U32.HI R29, RZ, R45, R26 ;  /* 0x0000002dff1d0219 */ /* 0x000fe2000001161a */
[----:B------:R-:W-:Y:S01]  /*9480*/  IMAD R45, R51, UR9, R42 ;  /* 0x00000009332d7c24 */ /* 0x000fe2000f8e022a */
[----:B------:R-:W-:Y:S01]  /*9490*/  MOV R43, R27 ;  /* 0x0000001b002b7202 */ /* 0x000fe20000000f00 */
[----:B------:R-:W-:Y:S01]  /*94a0*/  IMAD.WIDE.U32 R22, R50, UR9, R22 ;  /* 0x0000000932167c25 */ /* 0x000fe2000f8e0016 */
[----:B------:R-:W-:Y:S01]  /*94b0*/  @P0 SHF.R.U32.HI R43, RZ, R55, R56 ;  /* 0x00000037ff2b0219 */ /* 0x000fe20000011638 */
[----:B------:R-:W-:-:S02]  /*94c0*/  ULDC.64 UR8, c[0x0][0xb28] ;  /* 0x0002ca0000087ab9 */ /* 0x000fc40000000a00 */
[----:B------:R-:W-:Y:S02]  /*94d0*/  IMAD R26, R44, UR4, RZ ;  /* 0x000000042c1a7c24 */ /* 0x000fe4000f8e02ff */
[----:B------:R-:W-:-:S04]  /*94e0*/  IMAD.WIDE.U32 R18, R49, UR4, R18 ;  /* 0x0000000431127c25 */ /* 0x000fc8000f8e0012 */
[----:B------:R-:W-:Y:S01]  /*94f0*/  IMAD.IADD R23, R23, 0x1, R45 ;  /* 0x0000000117177824 */ /* 0x000fe200078e022d */
[----:B------:R-:W-:Y:S01]  /*9500*/  SHF.R.S32.HI R45, RZ, 0x1f, R29 ;  /* 0x0000001fff2d7819 */ /* 0x000fe2000001141d */
[----:B------:R-:W-:Y:S01]  /*9510*/  IMAD R44, R44, UR6, RZ ;  /* 0x000000062c2c7c24 */ /* 0x000fe2000f8e02ff */
[----:B------:R-:W-:Y:S01]  /*9520*/  IADD3 R18, P0, R29, R18, RZ ;  /* 0x000000121d127210 */ /* 0x000fe20007f1e0ff */
[C---:B------:R-:W-:Y:S01]  /*9530*/  IMAD R42, R49.reuse, UR5, R26 ;  /* 0x00000005312a7c24 */ /* 0x040fe2000f8e021a */
[----:B------:R-:W-:Y:S01]  /*9540*/  SHF.R.S32.HI R26, RZ, 0x1f, R43 ;  /* 0x0000001fff1a7819 */ /* 0x000fe2000001142b */
[----:B------:R-:W-:Y:S01]  /*9550*/  IMAD.MOV R29, RZ, RZ, -R29 ;  /* 0x000000ffff1d7224 */ /* 0x000fe200078e0a1d */
[----:B------:R-:W-:Y:S01]  /*9560*/  ULDC.64 UR4, c[0x0][0xb30] ;  /* 0x0002cc0000047ab9 */ /* 0x000fe20000000a00 */
[----:B------:R-:W-:Y:S01]  /*9570*/  IMAD R47, R49, UR7, R44 ;  /* 0x00000007312f7c24 */ /* 0x000fe2000f8e022c */
[----:B------:R-:W-:Y:S01]  /*9580*/  IADD3 R44, -R43, RZ, RZ ;  /* 0x000000ff2b2c7210 */ /* 0x000fe20007ffe1ff */
[----:B------:R-:W-:-:S02]  /*9590*/  IMAD R26, R26, UR4, RZ ;  /* 0x000000041a1a7c24 */ /* 0x000fc4000f8e02ff */
[----:B------:R-:W-:Y:S01]  /*95a0*/  IMAD R29, R46, R29, R27 ;  /* 0x0000001d2e1d7224 */ /* 0x000fe200078e021b */
[----:B------:R-:W-:Y:S01]  /*95b0*/  IADD3.X R19, R45, R19, R42, P0, !PT ;  /* 0x000000132d137210 */ /* 0x000fe200007fe42a */
[----:B------:R-:W-:Y:S01]  /*95c0*/  IMAD.WIDE.U32 R22, R49, UR6, R22 ;  /* 0x0000000631167c25 */ /* 0x000fe2000f8e0016 */
[----:B------:R-:W-:-:S03]  /*95d0*/  ULDC.64 UR6, c[0x0][0xbc8] ;  /* 0x0002f20000067ab9 */ /* 0x000fc60000000a00 */
[----:B------:R-:W-:Y:S02]  /*95e0*/  IMAD R27, R46, R44, R27 ;  /* 0x0000002c2e1b7224 */ /* 0x000fe400078e021b */
[----:B------:R-:W-:Y:S01]  /*95f0*/  IMAD R45, R43, UR5, R26 ;  /* 0x000000052b2d7c24 */ /* 0x000fe2000f8e021a */
[----:B------:R-:W-:Y:S01]  /*9600*/  SHF.R.S32.HI R26, RZ, 0x1f, R29 ;  /* 0x0000001fff1a7819 */ /* 0x000fe2000001141d */
[----:B------:R-:W-:Y:S01]  /*9610*/  IMAD.IADD R23, R23, 0x1, R47 ;  /* 0x0000000117177824 */ /* 0x000fe200078e022f */
[----:B------:R-:W-:Y:S01]  /*9620*/  SHF.R.S32.HI R42, RZ, 0x1f, R27 ;  /* 0x0000001fff2a7819 */ /* 0x000fe2000001141b */
[----:B------:R-:W0:Y:S01]  /*9630*/  S2UR UR5, SR_CgaCtaId ;  /* 0x00000000000579c3 */ /* 0x000e220000008800 */
[----:B------:R-:W-:-:S04]  /*9640*/  IMAD.WIDE.U32 R22, R43, UR4, R22 ;  /* 0x000000042b167c25 */ /* 0x000fc8000f8e0016 */
        /* <DEDUP_REMOVED lines=11> */
[----:B------:R-:W-:Y:S01]  /*9700*/  UMOV UR4, 0x400 ;  /* 0x0000040000047882 */ /* 0x000fe20000000000 */
[----:B------:R-:W-:Y:S01]  /*9710*/  IMAD.IADD R19, R23, 0x1, R29 ;  /* 0x0000000117137824 */ /* 0x000fe200078e021d */
[----:B------:R-:W-:Y:S01]  /*9720*/  LEA R48, P1, R22, UR8, 0x2 ;  /* 0x0000000816307c11 */ /* 0x000fe2000f8210ff */
[----:B------:R-:W-:Y:S01]  /*9730*/  ULDC UR6, c[0x0][0xa88] ;  /* 0x0002a20000067ab9 */ /* 0x000fe20000000800 */
[----:B------:R-:W-:Y:S02]  /*9740*/  LEA.HI.X R27, R18, UR7, R27, 0x2, P0 ;  /* 0x00000007121b7c11 */ /* 0x000fe400080f141b */
[----:B------:R-:W-:Y:S01]  /*9750*/  LEA.HI.X R50, R22, UR9, R19, 0x2, P1 ;  /* 0x0000000916327c11 */ /* 0x000fe200088f1413 */
[----:B------:R-:W-:Y:S04]  /*9760*/  SHFL.IDX PT, R18, R26, RZ, 0x1c1f ;  /* 0x001c1fff1a127589 */ /* 0x000fe800000e0000 */
[----:B------:R-:W1:Y:S04]  /*9770*/  SHFL.IDX PT, R19, R27, RZ, 0x1c1f ;  /* 0x001c1fff1b137589 */ /* 0x000e6800000e0000 */
[----:B------:R-:W-:Y:S04]  /*9780*/  SHFL.IDX PT, R22, R26, 0x1, 0x1c1f ;  /* 0x003c1f001a167f89 */ /* 0x000fe800000e0000 */
        /* <DEDUP_REMOVED lines=9> */
[----:B------:R-:W-:-:S08]  /*9820*/  ISETP.GE.AND P2, PT, R16, R45, PT ;  /* 0x0000002d1000720c */ /* 0x000fd00003f46270 */
[----:B------:R-:W-:Y:S01]  /*9830*/  SYNCS.ARRIVE.TRANS64.RED.A1T0 RZ, [UR4], RZ ;  /* 0x000000ffffff79a7 */ /* 0x000fe20008100404 */
[----:B-1----:R0:W-:Y:S04]  /*9840*/  @!P1 ST.E desc[UR42][R18.64], R17 ;  /* 0x0000001112009985 */ /* 0x0021e8000c10192a */
[----:B--2---:R0:W-:Y:S01]  /*9850*/  @!P0 ST.E desc[UR42][R22.64], R0 ;  /* 0x0000000016008985 */ /* 0x0041e2000c10192a */
[----:B------:R-:W-:-:S03]  /*9860*/  IADD3 R47, R53, -R54, RZ ;  /* 0x80000036352f7210 */ /* 0x000fc60007ffe0ff */
[----:B------:R0:W1:Y:S04]  /*9870*/  SHFL.IDX PT, R42, R48, RZ, 0x1c1f ;  /* 0x001c1fff302a7589 */ /* 0x00006800000e0000 */
[----:B------:R0:W2:Y:S01]  /*9880*/  SHFL.IDX PT, R43, R50, RZ, 0x1c1f ;  /* 0x001c1fff322b7589 */ /* 0x0000a200000e0000 */
[----:B------:R-:W-:Y:S01]  /*9890*/  IMAD.SHL.U32 R47, R47, 0x2, RZ ;  /* 0x000000022f2f7824 */ /* 0x000fe200078e00ff */
[----:B------:R-:W-:Y:S06]  /*98a0*/  @P2 BRA `(.L_x_12166) ;  /* 0x0000000000b82947 */ /* 0x000fec0003800000 */
[----:B------:R-:W-:Y:S01]  /*98b0*/  ULDC UR4, c[0x0][0xac8] ;  /* 0x0002b20000047ab9 */ /* 0x000fe20000000800 */
[C---:B0-----:R-:W-:Y:S01]  /*98c0*/  VIADD R0, R47.reuse, 0x8 ;  /* 0x000000082f007836 */ /* 0x041fe20000000000 */
[C---:B------:R-:W-:Y:S01]  /*98d0*/  ISETP.GE.AND P0, PT, R47.reuse, UR4, PT ;  /* 0x000000042f007c0c */ /* 0x040fe2000bf06270 */
[C---:B------:R-:W-:Y:S01]  /*98e0*/  VIADD R19, R47.reuse, 0x18 ;  /* 0x000000182f137836 */ /* 0x040fe20000000000 */
[C---:B------:R-:W-:Y:S01]  /*98f0*/  IADD3 R18, R47.reuse, 0x10, RZ ;  /* 0x000000102f127810 */ /* 0x040fe20007ffe0ff */
[C---:B------:R-:W-:Y:S01]  /*9900*/  VIADD R22, R47.reuse, 0x20 ;  /* 0x000000202f167836 */ /* 0x040fe20000000000 */
[C---:B------:R-:W-:Y:S01]  /*9910*/  IADD3 R23, R47.reuse, 0x28, RZ ;  /* 0x000000282f177810 */ /* 0x040fe20007ffe0ff */
[C---:B------:R-:W-:Y:S01]  /*9920*/  VIADD R27, R47.reuse, 0x30 ;  /* 0x000000302f1b7836 */ /* 0x040fe20000000000 */
[----:B------:R-:W-:Y:S01]  /*9930*/  ISETP.GE.AND P1, PT, R18, UR4, PT ;  /* 0x0000000412007c0c */ /* 0x000fe2000bf26270 */
[----:B------:R-:W-:Y:S01]  /*9940*/  VIADD R29, R47, 0x38 ;  /* 0x000000382f1d7836 */ /* 0x000fe20000000000 */
[----:B------:R-:W-:-:S02]  /*9950*/  ISETP.GE.AND P2, PT, R19, UR4, PT ;  /* 0x0000000413007c0c */ /* 0x000fc4000bf46270 */
[----:B------:R-:W-:Y:S02]  /*9960*/  ISETP.GE.AND P3, PT, R22, UR4, PT ;  /* 0x0000000416007c0c */ /* 0x000fe4000bf66270 */
[----:B------:R-:W-:Y:S01]  /*9970*/  ISETP.GE.AND P4, PT, R23, UR4, PT ;  /* 0x0000000417007c0c */ /* 0x000fe2000bf86270 */
[----:B-12---:R-:W-:Y:S01]  /*9980*/  @!P0 IMAD.WIDE R16, R47, 0x4, R42 ;  /* 0x000000042f108825 */ /* 0x006fe200078e022a */
[----:B------:R-:W-:Y:S02]  /*9990*/  ISETP.GE.AND P5, PT, R27, UR4, PT ;  /* 0x000000041b007c0c */ /* 0x000fe4000bfa6270 */
[----:B------:R-:W-:Y:S02]  /*99a0*/  ISETP.GE.AND P6, PT, R29, UR4, PT ;  /* 0x000000041d007c0c */ /* 0x000fe4000bfc6270 */
[----:B------:R0:W-:Y:S01]  /*99b0*/  @!P0 ST.E.64 desc[UR42][R16.64], R40 ;  /* 0x0000002810008985 */ /* 0x0001e2000c101b2a */
[----:B------:R-:W-:Y:S02]  /*99c0*/  ISETP.GE.AND P0, PT, R0, UR4, PT ;  /* 0x0000000400007c0c */ /* 0x000fe4000bf06270 */
[----:B------:R-:W-:-:S02]  /*99d0*/  @!P1 LEA.HI R18, R18, R18, RZ, 0x1 ;  /* 0x0000001212129211 */ /* 0x000fc400078f08ff */
[----:B------:R-:W-:Y:S02]  /*99e0*/  @!P3 LEA.HI R22, R22, R22, RZ, 0x1 ;  /* 0x000000161616b211 */ /* 0x000fe400078f08ff */
[----:B------:R-:W-:Y:S02]  /*99f0*/  @!P4 LEA.HI R26, R23, R23, RZ, 0x1 ;  /* 0x00000017171ac211 */ /* 0x000fe400078f08ff */
[----:B------:R-:W-:Y:S02]  /*9a00*/  @!P5 LEA.HI R28, R27, R27, RZ, 0x1 ;  /* 0x0000001b1b1cd211 */ /* 0x000fe400078f08ff */
[----:B------:R-:W-:-:S03]  /*9a10*/  @!P3 LOP3.LUT R27, R22, 0xfffffffe, RZ, 0xc0, !PT ;  /* 0xfffffffe161bb812 */ /* 0x000fc600078ec0ff */
[----:B------:R-:W-:Y:S02]  /*9a20*/  @!P0 LEA.HI R0, R0, R0, RZ, 0x1 ;  /* 0x0000000000008211 */ /* 0x000fe400078f08ff */
[----:B0-----:R-:W-:Y:S02]  /*9a30*/  @!P2 LEA.HI R16, R19, R19, RZ, 0x1 ;  /* 0x000000131310a211 */ /* 0x001fe400078f08ff */
[----:B------:R-:W-:Y:S02]  /*9a40*/  @!P0 LOP3.LUT R17, R0, 0xfffffffe, RZ, 0xc0, !PT ;  /* 0xfffffffe00118812 */ /* 0x000fe400078ec0ff */
[----:B------:R-:W-:Y:S02]  /*9a50*/  @!P1 LOP3.LUT R19, R18, 0xfffffffe, RZ, 0xc0, !PT ;  /* 0xfffffffe12139812 */ /* 0x000fe400078ec0ff */
[----:B------:R-:W-:Y:S02]  /*9a60*/  @!P6 LEA.HI R40, R29, R29, RZ, 0x1 ;  /* 0x0000001d1d28e211 */ /* 0x000fe400078f08ff */
[----:B------:R-:W-:Y:S01]  /*9a70*/  @!P2 LOP3.LUT R23, R16, 0xfffffffe, RZ, 0xc0, !PT ;  /* 0xfffffffe1017a812 */ /* 0x000fe200078ec0ff */
[----:B------:R-:W-:Y:S01]  /*9a80*/  @!P0 IMAD.WIDE R16, R17, 0x4, R42 ;  /* 0x0000000411108825 */ /* 0x000fe200078e022a */
[----:B------:R-:W-:-:S02]  /*9a90*/  @!P4 LOP3.LUT R29, R26, 0xfffffffe, RZ, 0xc0, !PT ;  /* 0xfffffffe1a1dc812 */ /* 0x000fc400078ec0ff */
[----:B------:R-:W-:Y:S01]  /*9aa0*/  @!P5 LOP3.LUT R41, R28, 0xfffffffe, RZ, 0xc0, !PT ;  /* 0xfffffffe1c29d812 */ /* 0x000fe200078ec0ff */
[--C-:B------:R-:W-:Y:S01]  /*9ab0*/  @!P1 IMAD.WIDE R18, R19, 0x4, R42.reuse ;  /* 0x0000000413129825 */ /* 0x100fe200078e022a */
[----:B------:R-:W-:Y:S01]  /*9ac0*/  @!P6 LOP3.LUT R49, R40, 0xfffffffe, RZ, 0xc0, !PT ;  /* 0xfffffffe2831e812 */ /* 0x000fe200078ec0ff */
[----:B------:R3:W-:Y:S02]  /*9ad0*/  @!P0 ST.E.64 desc[UR42][R16.64], R2 ;  /* 0x0000000210008985 */ /* 0x0007e4000c101b2a */
[--C-:B------:R-:W-:Y:S02]  /*9ae0*/  @!P2 IMAD.WIDE R22, R23, 0x4, R42.reuse ;  /* 0x000000041716a825 */ /* 0x100fe400078e022a */
[----:B------:R3:W-:Y:S02]  /*9af0*/  @!P1 ST.E.64 desc[UR42][R18.64], R4 ;  /* 0x0000000412009985 */ /* 0x0007e4000c101b2a */
[--C-:B------:R-:W-:Y:S02]  /*9b00*/  @!P3 IMAD.WIDE R26, R27, 0x4, R42.reuse ;  /* 0x000000041b1ab825 */ /* 0x100fe400078e022a */
[----:B------:R3:W-:Y:S02]  /*9b10*/  @!P2 ST.E.64 desc[UR42][R22.64], R6 ;  /* 0x000000061600a985 */ /* 0x0007e4000c101b2a */
[----:B------:R-:W-:-:S02]  /*9b20*/  @!P4 IMAD.WIDE R28, R29, 0x4, R42 ;  /* 0x000000041d1cc825 */ /* 0x000fc400078e022a */
[----:B------:R3:W-:Y:S02]  /*9b30*/  @!P3 ST.E.64 desc[UR42][R26.64], R10 ;  /* 0x0000000a1a00b985 */ /* 0x0007e4000c101b2a */
[--C-:B------:R-:W-:Y:S02]  /*9b40*/  @!P5 IMAD.WIDE R40, R41, 0x4, R42.reuse ;  /* 0x000000042928d825 */ /* 0x100fe400078e022a */
[----:B------:R3:W-:Y:S02]  /*9b50*/  @!P4 ST.E.64 desc[UR42][R28.64], R14 ;  /* 0x0000000e1c00c985 */ /* 0x0007e4000c101b2a */
[----:B------:R-:W-:Y:S02]  /*9b60*/  @!P6 IMAD.WIDE R42, R49, 0x4, R42 ;  /* 0x00000004312ae825 */ /* 0x000fe400078e022a */
[----:B------:R3:W-:Y:S04]  /*9b70*/  @!P5 ST.E.64 desc[UR42][R40.64], R24 ;  /* 0x000000182800d985 */ /* 0x0007e8000c101b2a */
[----:B------:R3:W-:Y:S02]  /*9b80*/  @!P6 ST.E.64 desc[UR42][R42.64], R34 ;  /* 0x000000222a00e985 */ /* 0x0007e4000c101b2a */
.L_x_12166:
[----:B------:R-:W-:Y:S05]  /*9b90*/  BSYNC B0 ;  /* 0x0000000000007941 */ /* 0x000fea0003800000 */
.L_x_12165:
[----:B------:R-:W-:Y:S01]  /*9ba0*/  ISETP.GE.AND P0, PT, R44, R45, PT ;  /* 0x0000002d2c00720c */ /* 0x000fe20003f06270 */
[----:B0--3--:R3:W4:Y:S04]  /*9bb0*/  SHFL.IDX PT, R17, R50, 0x1, 0x1c1f ;  /* 0x003c1f0032117f89 */ /* 0x00972800000e0000 */
[----:B------:R3:W0:Y:S08]  /*9bc0*/  SHFL.IDX PT, R16, R48, 0x1, 0x1c1f ;  /* 0x003c1f0030107f89 */ /* 0x00063000000e0000 */
[----:B---3--:R-:W-:Y:S05]  /*9bd0*/  @P0 BRA `(.L_x_12141) ;  /* 0x0000003800b00947 */ /* 0x008fea0003800000 */
[C---:B------:R-:W-:Y:S01]  /*9be0*/  IADD3 R0, R47.reuse, 0x8, RZ ;  /* 0x000000082f007810 */ /* 0x040fe20007ffe0ff */
[----:B------:R-:W-:Y:S01]  /*9bf0*/  ULDC UR4, c[0x0][0xac8] ;  /* 0x0002b20000047ab9 */ /* 0x000fe20000000800 */
[C---:B------:R-:W-:Y:S01]  /*9c00*/  VIADD R6, R47.reuse, 0x10 ;  /* 0x000000102f067836 */ /* 0x040fe20000000000 */
[C---:B------:R-:W-:Y:S01]  /*9c10*/  IADD3 R10, R47.reuse, 0x20, RZ ;  /* 0x000000202f0a7810 */ /* 0x040fe20007ffe0ff */
[C---:B------:R-:W-:Y:S01]  /*9c20*/  VIADD R7, R47.reuse, 0x18 ;  /* 0x000000182f077836 */ /* 0x040fe20000000000 */
[----:B------:R-:W-:Y:S01]  /*9c30*/  ISETP.GE.AND P1, PT, R0, UR4, PT ;  /* 0x0000000400007c0c */ /* 0x000fe2000bf26270 */
[C---:B------:R-:W-:Y:S01]  /*9c40*/  VIADD R11, R47.reuse, 0x28 ;  /* 0x000000282f0b7836 */ /* 0x040fe20000000000 */
[----:B------:R-:W-:Y:S01]  /*9c50*/  ISETP.GE.AND P2, PT, R6, UR4, PT ;  /* 0x0000000406007c0c */ /* 0x000fe2000bf46270 */
[----:B------:R-:W-:Y:S01]  /*9c60*/  VIADD R15, R47, 0x30 ;  /* 0x000000302f0f7836 */ /* 0x000fe20000000000 */
[----:B------:R-:W-:Y:S02]  /*9c70*/  ISETP.GE.AND P3, PT, R7, UR4, PT ;  /* 0x0000000407007c0c */ /* 0x000fe4000bf66270 */
[----:B------:R-:W-:-:S02]  /*9c80*/  ISETP.GE.AND P4, PT, R10, UR4, PT ;  /* 0x000000040a007c0c */ /* 0x000fc4000bf86270 */
[----:B------:R-:W-:Y:S02]  /*9c90*/  ISETP.GE.AND P0, PT, R47, UR4, PT ;  /* 0x000000042f007c0c */ /* 0x000fe4000bf06270 */
[----:B------:R-:W-:Y:S02]  /*9ca0*/  ISETP.GE.AND P5, PT, R11, UR4, PT ;  /* 0x000000040b007c0c */ /* 0x000fe4000bfa6270 */
[----:B------:R-:W-:Y:S02]  /*9cb0*/  ISETP.GE.AND P6, PT, R15, UR4, PT ;  /* 0x000000040f007c0c */ /* 0x000fe4000bfc6270 */
[----:B------:R-:W-:Y:S02]  /*9cc0*/  @!P1 LEA.HI R0, R0, R0, RZ, 0x1 ;  /* 0x0000000000009211 */ /* 0x000fe400078f08ff */
[----:B------:R-:W-:Y:S02]  /*9cd0*/  @!P2 LEA.HI R6, R6, R6, RZ, 0x1 ;  /* 0x000000060606a211 */ /* 0x000fe400078f08ff */
[----:B------:R-:W-:-:S02]  /*9ce0*/  @!P1 LOP3.LUT R5, R0, 0xfffffffe, RZ, 0xc0, !PT ;  /* 0xfffffffe00059812 */ /* 0x000fc400078ec0ff */
[----:B------:R-:W-:Y:S01]  /*9cf0*/  @!P3 LEA.HI R0, R7, R7, RZ, 0x1 ;  /* 0x000000070700b211 */ /* 0x000fe200078f08ff */
[--C-:B0---4-:R-:W-:Y:S01]  /*9d00*/  @!P0 IMAD.WIDE R2, R47, 0x4, R16.reuse ;  /* 0x000000042f028825 */ /* 0x111fe200078e0210 */
[----:B------:R-:W-:Y:S02]  /*9d10*/  @!P4 LEA.HI R10, R10, R10, RZ, 0x1 ;  /* 0x0000000a0a0ac211 */ /* 0x000fe400078f08ff */
[----:B------:R-:W-:Y:S01]  /*9d20*/  @!P5 LEA.HI R14, R11, R11, RZ, 0x1 ;  /* 0x0000000b0b0ed211 */ /* 0x000fe200078f08ff */
[----:B------:R-:W-:Y:S01]  /*9d30*/  @!P1 IMAD.WIDE R4, R5, 0x4, R16 ;  /* 0x0000000405049825 */ /* 0x000fe200078e0210 */
[----:B------:R-:W-:Y:S01]  /*9d40*/  @!P6 LEA.HI R18, R15, R15, RZ, 0x1 ;  /* 0x0000000f0f12e211 */ /* 0x000fe200078f08ff */
[----:B------:R0:W-:Y:S01]  /*9d50*/  @!P0 ST.E.64 desc[UR42][R2.64], R32 ;  /* 0x0000002002008985 */ /* 0x0001e2000c101b2a */
[----:B------:R-:W-:Y:S02]  /*9d60*/  @!P2 LOP3.LUT R7, R6, 0xfffffffe, RZ, 0xc0, !PT ;  /* 0xfffffffe0607a812 */ /* 0x000fe400078ec0ff */
[----:B------:R-:W-:Y:S01]  /*9d70*/  @!P3 LOP3.LUT R11, R0, 0xfffffffe, RZ, 0xc0, !PT ;  /* 0xfffffffe000bb812 */ /* 0x000fe200078ec0ff */
[----:B------:R3:W-:Y:S01]  /*9d80*/  @!P1 ST.E.64 desc[UR42][R4.64], R38 ;  /* 0x0000002604009985 */ /* 0x0007e2000c101b2a */
[----:B------:R-:W-:-:S02]  /*9d90*/  @!P4 LOP3.LUT R15, R10, 0xfffffffe, RZ, 0xc0, !PT ;  /* 0xfffffffe0a0fc812 */ /* 0x000fc400078ec0ff */
[----:B------:R-:W-:Y:S02]  /*9da0*/  @!P5 LOP3.LUT R19, R14, 0xfffffffe, RZ, 0xc0, !PT ;  /* 0xfffffffe0e13d812 */ /* 0x000fe400078ec0ff */
[----:B------:R-:W-:Y:S02]  /*9db0*/  @!P6 LOP3.LUT R23, R18, 0xfffffffe, RZ, 0xc0, !PT ;  /* 0xfffffffe1217e812 */ /* 0x000fe400078ec0ff */
[----:B------:R-:W-:Y:S01]  /*9dc0*/  IADD3 R47, R47, 0x38, RZ ;  /* 0x000000382f2f7810 */ /* 0x000fe20007ffe0ff */
[----:B0-----:R-:W-:-:S03]  /*9dd0*/  @!P2 IMAD.WIDE R2, R7, 0x4, R16 ;  /* 0x000000040702a825 */ /* 0x001fc600078e0210 */
[----:B------:R-:W-:Y:S01]  /*9de0*/  ISETP.GE.AND P0, PT, R47, UR4, PT ;  /* 0x000000042f007c0c */ /* 0x000fe2000bf06270 */
[--C-:B---3--:R-:W-:Y:S01]  /*9df0*/  @!P3 IMAD.WIDE R4, R11, 0x4, R16.reuse ;  /* 0x000000040b04b825 */ /* 0x108fe200078e0210 */
        /* <DEDUP_REMOVED lines=10> */
[----:B---3--:R-:W-:-:S05]  /*9ea0*/  LOP3.LUT R3, R47, 0xfffffffe, RZ, 0xc0, !PT ;  /* 0xfffffffe2f037812 */ /* 0x008fca00078ec0ff */
[----:B------:R-:W-:-:S05]  /*9eb0*/  IMAD.WIDE R2, R3, 0x4, R16 ;  /* 0x0000000403027825 */ /* 0x000fca00078e0210 */
[----:B------:R0:W-:Y:S01]  /*9ec0*/  ST.E.64 desc[UR42][R2.64], R150 ;  /* 0x0000009602007985 */ /* 0x0001e2000c101b2a */
[----:B------:R-:W-:Y:S05]  /*9ed0*/  BRA `(.L_x_12141) ;  /* 0x0000003400f07947 */ /* 0x000fea0003800000 */
.L_x_12164:
        /* <DEDUP_REMOVED lines=12> */
[----:B------:R-:W2:Y:S01]  /*9fa0*/  LDL.LU R7, [R1+0x18] ;  /* 0x0000180001077983 */ /* 0x000ea20000300800 */
[----:B------:R-:W-:Y:S01]  /*9fb0*/  ISETP.NE.AND P0, PT, R6, 0x1, PT ;  /* 0x000000010600780c */ /* 0x000fe20003f05270 */
[----:B------:R-:W0:Y:S01]  /*9fc0*/  S2UR UR4, SR_CTAID.Z ;  /* 0x00000000000479c3 */ /* 0x000e220000002700 */
[----:B------:R-:W-:-:S07]  /*9fd0*/  ULDC.64 UR6, c[0x0][0xbd0] ;  /* 0x0002f40000067ab9 */ /* 0x000fce0000000a00 */
        /* <DEDUP_REMOVED lines=11> */
[C---:B------:R-:W-:Y:S01]  /*a090*/  IMAD R5, R7.reuse, UR7, R4 ;  /* 0x0000000707057c24 */ /* 0x040fe2000f8e0204 */
[----:B------:R-:W-:Y:S01]  /*a0a0*/  IADD3 R7, -R7, RZ, RZ ;  /* 0x000000ff07077210 */ /* 0x000fe20007ffe1ff */
        /* <DEDUP_REMOVED lines=25> */
[----:B------:R-:W-:Y:S02]  /*a240*/  LEA.HI.X R5, R2, UR5, R3, 0x2, P0 ;  /* 0x0000000502057c11 */ /* 0x000fe400080f1403 */
[----:B------:R-:W-:-:S05]  /*a250*/  MOV R3, 0xff800000 ;  /* 0xff80000000037802 */ /* 0x000fca0000000f00 */
[----:B------:R0:W-:Y:S01]  /*a260*/  STG.E desc[UR42][R4.64], R3 ;  /* 0x0000000304007986 */ /* 0x0001e2000c10192a */
[----:B------:R-:W-:Y:S05]  /*a270*/  BRA `(.L_x_12141) ;  /* 0x0000003400087947 */ /* 0x000fea0003800000 */
.L_x_12139:
        /* <DEDUP_REMOVED lines=18> */
.L_x_12167:
[----:B------:R-:W-:Y:S01]  /*a3a0*/  ULDC UR7, c[0x0][0xc50] ;  /* 0x0003140000077ab9 */ /* 0x000fe20000000800 */
[----:B------:R-:W-:Y:S01]  /*a3b0*/  UMOV UR36, UR6 ;  /* 0x0000000600247c82 */ /* 0x000fe20008000000 */
[----:B------:R-:W-:-:S11]  /*a3c0*/  UISETP.NE.AND UP0, UPT, UR7, 0x1, UPT ;  /* 0x000000010700788c */ /* 0x000fd6000bf05270 */
[----:B------:R-:W-:Y:S01]  /*a3d0*/  @UP0 ULDC UR4, c[0x0][0xc54] ;  /* 0x0003150000040ab9 */ /* 0x000fe20000000800 */
[----:B------:R-:W-:Y:S01]  /*a3e0*/  @UP0 ULDC UR8, c[0x0][0xc58] ;  /* 0x0003160000080ab9 */ /* 0x000fe20000000800 */
[----:B------:R-:W-:-:S04]  /*a3f0*/  UIMAD.WIDE.U32 UR4, UR6, UR4, URZ ;  /* 0x00000004060472a5 */ /* 0x000fc8000f8e003f */
[----:B------:R-:W-:-:S12]  /*a400*/  @UP0 USHF.R.U32.HI UR36, URZ, UR8, UR5 ;  /* 0x000000083f240299 */ /* 0x000fd80008011605 */
.L_x_12168:
[----:B------:R-:W-:Y:S01]  /*a410*/  ISETP.GE.AND P0, PT, R17, RZ, PT ;  /* 0x000000ff1100720c */ /* 0x000fe20003f06270 */
[----:B------:R-:W-:Y:S01]  /*a420*/  UIADD3 UR4, -UR36, URZ, URZ ;  /* 0x0000003f24047290 */ /* 0x000fe2000fffe13f */
[----:B------:R-:W-:Y:S01]  /*a430*/  IMAD.MOV.U32 R8, RZ, RZ, 0x1 ;  /* 0x00000001ff087424 */ /* 0x000fe200078e00ff */
[----:B------:R-:W-:Y:S01]  /*a440*/  MOV R2, 0x1 ;  /* 0x0000000100027802 */ /* 0x000fe20000000f00 */
[----:B------:R-:W-:Y:S01]  /*a450*/  IMAD.MOV.U32 R0, RZ, RZ, RZ ;  /* 0x000000ffff007224 */ /* 0x000fe200078e00ff */
[----:B------:R-:W-:-:S08]  /*a460*/  UIMAD UR6, UR7, UR4, UR6 ;  /* 0x00000004070672a4 */ /* 0x000fd0000f8e0206 */
        /* <DEDUP_REMOVED lines=26> */
[----:B------:R-:W-:Y:S02]  /*a610*/  ULOP3.LUT UR5, UR5, UR4, URZ, 0x3c, !UPT ;  /* 0x0000000405057292 */ /* 0x000fe4000f8e3c3f */
[----:B------:R-:W-:-:S04]  /*a620*/  IADD3 R4, RZ, -R4, RZ ;  /* 0x80000004ff047210 */ /* 0x000fc80007ffe0ff */
        /* <DEDUP_REMOVED lines=15> */
[----:B------:R-:W-:Y:S02]  /*a720*/  ISETP.NE.AND P1, PT, RZ, UR4, PT ;  /* 0x00000004ff007c0c */ /* 0x000fe4000bf25270 */
[----:B------:R-:W-:-:S13]  /*a730*/  ISETP.GE.U32.AND P0, PT, R0, R5, PT ;  /* 0x000000050000720c */ /* 0x000fda0003f06070 */
[----:B------:R-:W-:-:S05]  /*a740*/  @P0 VIADD R3, R3, 0x1 ;  /* 0x0000000103030836 */ /* 0x000fca0000000000 */
[----:B------:R-:W-:Y:S02]  /*a750*/  @!P2 IADD3 R3, -R3, RZ, RZ ;  /* 0x000000ff0303a210 */ /* 0x000fe40007ffe1ff */
[----:B------:R-:W-:-:S05]  /*a760*/  @!P1 LOP3.LUT R3, RZ, UR4, RZ, 0x33, !PT ;  /* 0x00000004ff039c12 */ /* 0x000fca000f8e33ff */
[----:B------:R-:W-:-:S07]  /*a770*/  IMAD.MOV.U32 R25, RZ, RZ, R3 ;  /* 0x000000ffff197224 */ /* 0x000fce00078e0003 */
.L_x_12170:
[----:B------:R-:W-:Y:S01]  /*a780*/  IMAD R24, R25, UR40, RZ ;  /* 0x0000002819187c24 */ /* 0x000fe2000f8e02ff */
[----:B------:R-:W-:Y:S01]  /*a790*/  MOV R2, 0x1 ;  /* 0x0000000100027802 */ /* 0x000fe20000000f00 */
[----:B------:R-:W-:-:S03]  /*a7a0*/  IMAD.MOV.U32 R0, RZ, RZ, RZ ;  /* 0x000000ffff007224 */ /* 0x000fc600078e00ff */
        /* <DEDUP_REMOVED lines=15> */
[----:B------:R-:W-:Y:S01]  /*a8a0*/  IMAD.U32 R5, RZ, RZ, UR5 ;  /* 0x00000005ff057e24 */ /* 0x000fe2000f8e00ff */
[----:B------:R-:W0:Y:S01]  /*a8b0*/  LDC.64 R2, c[0x4][R2] ;  /* 0x0100000002027b82 */ /* 0x000e220000000a00 */
[----:B------:R-:W-:Y:S01]  /*a8c0*/  ULDC.64 UR4, c[0x4][0x30] ;  /* 0x01000c0000047ab9 */ /* 0x000fe20000000a00 */
[----:B------:R-:W-:Y:S01]  /*a8d0*/  IMAD.U32 R7, RZ, RZ, UR7 ;  /* 0x00000007ff077e24 */ /* 0x000fe2000f8e00ff */
[----:B------:R-:W-:Y:S01]  /*a8e0*/  MOV R11, UR5 ;  /* 0x00000005000b7c02 */ /* 0x000fe20008000f00 */
[----:B------:R-:W-:Y:S01]  /*a8f0*/  IMAD.U32 R10, RZ, RZ, UR4 ;  /* 0x00000004ff0a7e24 */ /* 0x000fe2000f8e00ff */
[----:B------:R-:W-:Y:S01]  /*a900*/  MOV R13, RZ ;  /* 0x000000ff000d7202 */ /* 0x000fe20000000f00 */
[----:B------:R-:W-:-:S02]  /*a910*/  IMAD.MOV.U32 R8, RZ, RZ, 0x70 ;  /* 0x00000070ff087424 */ /* 0x000fc400078e00ff */
[----:B------:R-:W-:-:S07]  /*a920*/  IMAD.MOV.U32 R12, RZ, RZ, 0x1 ;  /* 0x00000001ff0c7424 */ /* 0x000fce00078e00ff */
[----:B------:R-:W-:-:S07]  /*a930*/  LEPC R20, `(.L_x_12171) ;  /* 0x000000001014794e */ /* 0x000fce0000000000 */
[----:B0-----:R-:W-:Y:S05]  /*a940*/  CALL.ABS.NOINC R2 ;  /* 0x0000000002007343 */ /* 0x001fea0003c00000 */
.L_x_12171:
        /* <DEDUP_REMOVED lines=12> */
[----:B------:R-:W-:Y:S01]  /*aa10*/  IMAD.U32 R7, RZ, RZ, UR7 ;  /* 0x00000007ff077e24 */ /* 0x000fe2000f8e00ff */
[----:B------:R-:W-:Y:S01]  /*aa20*/  MOV R11, UR5 ;  /* 0x00000005000b7c02 */ /* 0x000fe20008000f00 */
[----:B------:R-:W-:Y:S01]  /*aa30*/  IMAD.U32 R10, RZ, RZ, UR4 ;  /* 0x00000004ff0a7e24 */ /* 0x000fe2000f8e00ff */
[----:B------:R-:W-:Y:S01]  /*aa40*/  MOV R13, RZ ;  /* 0x000000ff000d7202 */ /* 0x000fe20000000f00 */
[----:B------:R-:W-:-:S02]  /*aa50*/  IMAD.MOV.U32 R8, RZ, RZ, 0x70 ;  /* 0x00000070ff087424 */ /* 0x000fc400078e00ff */
[----:B0-----:R-:W-:-:S07]  /*aa60*/  IMAD.MOV.U32 R12, RZ, RZ, 0x1 ;  /* 0x00000001ff0c7424 */ /* 0x001fce00078e00ff */
[----:B------:R-:W-:-:S07]  /*aa70*/  LEPC R20, `(.L_x_12173) ;  /* 0x000000001014794e */ /* 0x000fce0000000000 */
[----:B-1----:R-:W-:Y:S05]  /*aa80*/  CALL.ABS.NOINC R2 ;  /* 0x0000000002007343 */ /* 0x002fea0003c00000 */
.L_x_12173:
[----:B------:R0:W1:Y:S01]  /*aa90*/  LDC.64 R2, c[0x4][R16] ;  /* 0x0100000010027b82 */ /* 0x0000620000000a00 */
[----:B------:R-:W-:Y:S01]  /*aaa0*/  ULDC.64 UR4, c[0x4][0x1b8] ;  /* 0x01006e0000047ab9 */ /* 0x000fe20000000a00 */
[----:B------:R-:W-:Y:S01]  /*aab0*/  ULDC.64 UR6, c[0x4][0x1c0] ;  /* 0x0100700000067ab9 */ /* 0x000fe20000000a00 */
[----:B------:R-:W-:Y:S01]  /*aac0*/  IMAD.U32 R4, RZ, RZ, UR4 ;  /* 0x00000004ff047e24 */ /* 0x000fe2000f8e00ff */
[----:B------:R-:W-:Y:S01]  /*aad0*/  MOV R6, UR6 ;  /* 0x0000000600067c02 */ /* 0x000fe20008000f00 */
[----:B------:R-:W-:Y:S01]  /*aae0*/  IMAD.U32 R5, RZ, RZ, UR5 ;  /* 0x00000005ff057e24 */ /* 0x000fe2000f8e00ff */
[----:B------:R-:W-:Y:S01]  /*aaf0*/  ULDC.64 UR4, c[0x4][0x40] ;  /* 0x0100100000047ab9 */ /* 0x000fe20000000a00 */
        /* <DEDUP_REMOVED lines=8> */
.L_x_12172:
        /* <DEDUP_REMOVED lines=17> */
.L_x_12242:
[----:B-1----:R-:W-:Y:S02]  /*ac90*/  ISETP.NE.AND P0, PT, R14, RZ, PT ;  /* 0x000000ff0e00720c */ /* 0x002fe40003f05270 */
[----:B------:R-:W-:-:S04]  /*aca0*/  PLOP3.LUT P2, PT, PT, PT, PT, 0x8, 0x0 ;  /* 0x000000000000781c */ /* 0x000fc80003f4e170 */
[----:B0-----:R-:W-:-:S07]  /*acb0*/  P2R R22, PR, RZ, 0x4 ;  /* 0x00000004ff167803 */ /* 0x001fce0000000000 */
[----:B------:R-:W-:Y:S05]  /*acc0*/  @P0 BRA `(.L_x_12175) ;  /* 0x0000000000d00947 */ /* 0x000fea0003800000 */
[----:B------:R-:W-:-:S03]  /*acd0*/  UMOV UR4, 0xffffffff ;  /* 0xffffffff00047882 */ /* 0x000fc60000000000 */
[----:B------:R-:W-:Y:S05]  /*ace0*/  BRA.DIV UR4, `(.L_x_12176) ;  /* 0x0000002e04047947 */ /* 0x000fea000b800000 */
[----:B------:R-:W-:-:S13]  /*acf0*/  ELECT P6, URZ, PT ;  /* 0x00000000003f782f */ /* 0x000fda00038c0000 */
.L_x_12245:
[----:B------:R-:W-:Y:S05]  /*ad00*/  @!P6 BRA `(.L_x_12175) ;  /* 0x0000000000c0e947 */ /* 0x000fea0003800000 */
[----:B------:R-:W-:Y:S01]  /*ad10*/  MOV R0, 0x1 ;  /* 0x0000000100007802 */ /* 0x000fe20000000f00 */
        /* <DEDUP_REMOVED lines=14> */
[----:B------:R-:W-:-:S04]  /*ae00*/  IMAD.WIDE.U32 R2, R18, UR4, R2 ;  /* 0x0000000412027c25 */ /* 0x000fc8000f8e0002 */
[----:B------:R-:W-:Y:S01]  /*ae10*/  IMAD.IADD R3, R3, 0x1, R9 ;  /* 0x0000000103037824 */ /* 0x000fe200078e0209 */
[----:B------:R-:W-:-:S04]  /*ae20*/  LEA R4, P0, R2, R4, 0x2 ;  /* 0x0000000402047211 */ /* 0x000fc800078010ff */
[----:B------:R-:W-:-:S05]  /*ae30*/  LEA.HI.X R5, R2, R5, R3, 0x2, P0 ;  /* 0x0000000502057211 */ /* 0x000fca00000f1403 */
[----:B------:R0:W5:Y:S01]  /*ae40*/  LDG.E R16, desc[UR42][R4.64] ;  /* 0x0000002a04107981 */ /* 0x000162000c1e1900 */
[----:B------:R-:W-:-:S04]  /*ae50*/  IMAD.MOV R2, RZ, RZ, -R7 ;  /* 0x000000ffff027224 */ /* 0x000fc800078e0a07 */
[----:B------:R-:W-:-:S07]  /*ae60*/  IMAD R17, R6, R2, R17 ;  /* 0x0000000206117224 */ /* 0x000fce00078e0211 */
.L_x_12177:
[----:B------:R-:W1:Y:S01]  /*ae70*/  SYNCS.PHASECHK.TRANS64.TRYWAIT P0, [UR38+0x30840], R0 ;  /* 0x03084000ff0075a7 */ /* 0x000e620008000166 */
[----:B------:R-:W-:Y:S01]  /*ae80*/  ISETP.NE.AND P1, PT, R28, RZ, PT ;  /* 0x000000ff1c00720c */ /* 0x000fe20003f25270 */
[----:B-1----:R-:W-:-:S12]  /*ae90*/  @!P0 BRA `(.L_x_12178) ;  /* 0x0000002800b88947 */ /* 0x002fd80003800000 */
.L_x_12246:
[----:B------:R-:W-:Y:S05]  /*aea0*/  @P1 BRA `(.L_x_12179) ;  /* 0x0000000000181947 */ /* 0x000fea0003800000 */
[----:B------:R-:W2:Y:S01]  /*aeb0*/  S2R R2, SR_TID.X ;  /* 0x0000000000027919 */ /* 0x000ea20000002100 */
[----:B-1----:R-:W-:-:S04]  /*aec0*/  MOV R0, 0x6000 ;  /* 0x0000600000007802 */ /* 0x002fc80000000f00 */
[----:B------:R3:W-:Y:S01]  /*aed0*/  SYNCS.ARRIVE.TRANS64 RZ, [UR38+0x30830], R0 ;  /* 0x03083000ffff79a7 */ /* 0x0007e20008000026 */
[----:B--2---:R-:W-:-:S13]  /*aee0*/  LOP3.LUT P0, RZ, R2, 0x1f, RZ, 0xc0, !PT ;  /* 0x0000001f02ff7812 */ /* 0x004fda000780c0ff */
[----:B---3--:R-:W-:Y:S05]  /*aef0*/  @!P0 BRA `(.L_x_12179) ;  /* 0x0000000000048947 */ /* 0x008fea0003800000 */
[----:B------:R-:W-:Y:S01]  /*af00*/  BPT.TRAP 0x1 ;  /* 0x000000040000795c */ /* 0x000fe20000300000 */
.L_x_12179:
        /* <DEDUP_REMOVED lines=8> */
[----:B------:R-:W-:Y:S01]  /*af90*/  UIADD3.X UR5, URZ, UR5, URZ, UP0, !UPT ;  /* 0x000000053f057290 */ /* 0x000fe200087fe43f */
[----:B------:R-:W-:Y:S01]  /*afa0*/  UMOV UR6, 0x0 ;  /* 0x0000000000067882 */ /* 0x000fe20000000000 */
[----:B------:R-:W-:-:S02]  /*afb0*/  UMOV UR7, 0x14f00000 ;  /* 0x14f0000000077882 */ /* 0x000fc40000000000 */
[----:B------:R-:W-:Y:S01]  /*afc0*/  UIMAD UR11, UR11, 0xc0, URZ ;  /* 0x000000c00b0b78a4 */ /* 0x000fe2000f8e023f */
[----:B------:R-:W-:Y:S01]  /*afd0*/  UMOV UR10, URZ ;  /* 0x0000003f000a7c82 */ /* 0x000fe20008000000 */
[----:B------:R-:W-:-:S07]  /*afe0*/  UMOV UR12, UR36 ;  /* 0x00000024000c7c82 */ /* 0x000fce0008000000 */
[----:B------:R2:W-:Y:S02]  /*aff0*/  UTMALDG.4D [UR8], [UR4], desc[UR6] ;  /* 0x00000608040075b4 */ /* 0x0005e40008019000 */
[----:B--2---:R-:W-:Y:S01]  /*b000*/  NOP ;  /* 0x0000000000007918 */ /* 0x004fe20000000000 */
.L_x_12175:
        /* <DEDUP_REMOVED lines=30> */
.L_x_12180:
[----:B------:R-:W1:Y:S01]  /*b1f0*/  LDC R20, c[0x0][0x448] ;  /* 0x00011200ff147b82 */ /* 0x000e620000000800 */
[----:B------:R-:W2:Y:S01]  /*b200*/  S2R R12, SR_TID.X ;  /* 0x00000000000c7919 */ /* 0x000ea20000002100 */
[----:B------:R-:W-:Y:S01]  /*b210*/  SHF.R.U32.HI R6, RZ, 0x3, R28 ;  /* 0x00000003ff067819 */ /* 0x000fe2000001161c */
[----:B------:R-:W-:Y:S01]  /*b220*/  UMOV UR4, UR44 ;  /* 0x0000002c00047c82 */ /* 0x000fe20008000000 */
[----:B------:R-:W-:Y:S01]  /*b230*/  UMOV UR5, UR41 ;  /* 0x0000002900057c82 */ /* 0x000fe20008000000 */
[----:B------:R-:W3:Y:S01]  /*b240*/  S2R R21, SR_CTAID.X ;  /* 0x0000000000157919 */ /* 0x000ee20000002500 */
[----:B------:R-:W-:Y:S01]  /*b250*/  ULDC.64 UR6, c[0x0][0x2c8] ;  /* 0x0000b20000067ab9 */ /* 0x000fe20000000a00 */
[----:B------:R-:W4:Y:S01]  /*b260*/  S2R R10, SR_CTAID.Z ;  /* 0x00000000000a7919 */ /* 0x000f220000002700 */
[----:B-1----:R-:W-:Y:S01]  /*b270*/  ISETP.NE.AND P0, PT, R20, 0x1, PT ;  /* 0x000000011400780c */ /* 0x002fe20003f05270 */
[----:B--2---:R-:W-:-:S12]  /*b280*/  IMAD.SHL.U32 R3, R12, 0x10, RZ ;  /* 0x000000100c037824 */ /* 0x004fd800078e00ff */
[----:B------:R-:W1:Y:S01]  /*b290*/  @P0 LDC R0, c[0x0][0x44c] ;  /* 0x00011300ff000b82 */ /* 0x000e620000000800 */
[----:B------:R-:W-:-:S05]  /*b2a0*/  LOP3.LUT R3, R6, 0x70, R3, 0xf8, !PT ;  /* 0x0000007006037812 */ /* 0x000fca00078ef803 */
[----:B---3--:R-:W-:Y:S02]  /*b2b0*/  IMAD R7, R21, 0xc0, R3 ;  /* 0x000000c015077824 */ /* 0x008fe400078e0203 */
[----:B0-----:R-:W0:Y:S02]  /*b2c0*/  @P0 LDC R5, c[0x0][0x450] ;  /* 0x00011400ff050b82 */ /* 0x001e240000000800 */
[----:B------:R-:W-:Y:S01]  /*b2d0*/  IMAD.MOV.U32 R9, RZ, RZ, R7 ;  /* 0x000000ffff097224 */ /* 0x000fe200078e0007 */
[----:B------:R-:W-:-:S05]  /*b2e0*/  IADD3 R8, R7, 0x80, RZ ;  /* 0x0000008007087810 */ /* 0x000fca0007ffe0ff */
[----:B------:R-:W2:Y:S08]  /*b2f0*/  @P0 LDC R11, c[0x0][0x44c] ;  /* 0x00011300ff0b0b82 */ /* 0x000eb00000000800 */
[----:B------:R-:W3:Y:S01]  /*b300*/  @P0 LDC R4, c[0x0][0x450] ;  /* 0x00011400ff040b82 */ /* 0x000ee20000000800 */
[----:B-1----:R-:W-:-:S07]  /*b310*/  @P0 IMAD.HI.U32 R0, R7, R0, RZ ;  /* 0x0000000007000227 */ /* 0x002fce00078e00ff */
[----:B------:R-:W1:Y:S01]  /*b320*/  LDC.64 R2, c[0x0][0x2e0] ;  /* 0x0000b800ff027b82 */ /* 0x000e620000000a00 */
[----:B0-----:R-:W-:Y:S01]  /*b330*/  @P0 SHF.R.U32.HI R9, RZ, R5, R0 ;  /* 0x00000005ff090219 */ /* 0x001fe20000011600 */
[----:B------:R-:W-:Y:S02]  /*b340*/  IMAD.MOV.U32 R0, RZ, RZ, R8 ;  /* 0x000000ffff007224 */ /* 0x000fe400078e0008 */
[----:B--2---:R-:W-:-:S05]  /*b350*/  @P0 IMAD.HI.U32 R5, R8, R11, RZ ;  /* 0x0000000b08050227 */ /* 0x004fca00078e00ff */
[----:B---3--:R-:W-:Y:S01]  /*b360*/  @P0 SHF.R.U32.HI R0, RZ, R4, R5 ;  /* 0x00000004ff000219 */ /* 0x008fe20000011605 */
[----:B-1----:R-:W-:-:S04]  /*b370*/  IMAD R4, R29, R2, RZ ;  /* 0x000000021d047224 */ /* 0x002fc800078e02ff */
[C---:B----4-:R-:W-:Y:S01]  /*b380*/  IMAD R5, R10.reuse, R3, R4 ;  /* 0x000000030a057224 */ /* 0x050fe200078e0204 */
[----:B------:R-:W-:Y:S01]  /*b390*/  SHF.R.S32.HI R4, RZ, 0x1f, R9 ;  /* 0x0000001fff047819 */ /* 0x000fe20000011409 */
[----:B------:R-:W-:Y:S01]  /*b3a0*/  IMAD.WIDE.U32 R2, R10, R2, UR4 ;  /* 0x000000040a027e25 */ /* 0x000fe2000f8e0002 */
[----:B------:R-:W-:Y:S01]  /*b3b0*/  ULDC.64 UR4, c[0x0][0x2d0] ;  /* 0x0000b40000047ab9 */ /* 0x000fe20000000a00 */
[----:B------:R-:W-:Y:S02]  /*b3c0*/  SHF.R.S32.HI R10, RZ, 0x1f, R0 ;  /* 0x0000001fff0a7819 */ /* 0x000fe40000011400 */
[----:B------:R-:W-:Y:S02]  /*b3d0*/  IMAD R4, R4, UR4, RZ ;  /* 0x0000000404047c24 */ /* 0x000fe4000f8e02ff */
[----:B------:R-:W-:Y:S02]  /*b3e0*/  IMAD.IADD R3, R3, 0x1, R5 ;  /* 0x0000000103037824 */ /* 0x000fe400078e0205 */
[----:B------:R-:W-:-:S02]  /*b3f0*/  IMAD R11, R9, UR5, R4 ;  /* 0x00000005090b7c24 */ /* 0x000fc4000f8e0204 */
[C---:B------:R-:W-:Y:S01]  /*b400*/  IMAD.WIDE.U32 R4, R9.reuse, UR4, R2 ;  /* 0x0000000409047c25 */ /* 0x040fe2000f8e0002 */
[----:B------:R-:W-:-:S03]  /*b410*/  IADD3 R9, -R9, RZ, RZ ;  /* 0x000000ff09097210 */ /* 0x000fc60007ffe1ff */
[----:B------:R-:W-:Y:S02]  /*b420*/  IMAD.IADD R5, R5, 0x1, R11 ;  /* 0x0000000105057824 */ /* 0x000fe400078e020b */
[----:B------:R-:W-:Y:S02]  /*b430*/  IMAD R9, R20, R9, R7 ;  /* 0x0000000914097224 */ /* 0x000fe400078e0207 */
[----:B------:R-:W-:Y:S02]  /*b440*/  IMAD.MOV R7, RZ, RZ, -R0 ;  /* 0x000000ffff077224 */ /* 0x000fe400078e0a00 */
[----:B------:R-:W-:Y:S02]  /*b450*/  IMAD R11, R10, UR4, RZ ;  /* 0x000000040a0b7c24 */ /* 0x000fe4000f8e02ff */
[----:B------:R-:W-:Y:S01]  /*b460*/  IMAD R7, R20, R7, R8 ;  /* 0x0000000714077224 */ /* 0x000fe200078e0208 */
[----:B------:R-:W-:Y:S01]  /*b470*/  SHF.R.S32.HI R8, RZ, 0x1f, R9 ;  /* 0x0000001fff087819 */ /* 0x000fe20000011409 */
[----:B------:R-:W-:-:S04]  /*b480*/  IMAD.WIDE.U32 R2, R0, UR4, R2 ;  /* 0x0000000400027c25 */ /* 0x000fc8000f8e0002 */
[----:B------:R-:W-:Y:S01]  /*b490*/  IMAD R13, R0, UR5, R11 ;  /* 0x00000005000d7c24 */ /* 0x000fe2000f8e020b */
[----:B------:R-:W-:Y:S01]  /*b4a0*/  SHF.R.S32.HI R0, RZ, 0x1f, R7 ;  /* 0x0000001fff007819 */ /* 0x000fe20000011407 */
[----:B------:R-:W-:Y:S01]  /*b4b0*/  IMAD R8, R8, UR6, RZ ;  /* 0x0000000608087c24 */ /* 0x000fe2000f8e02ff */
[----:B------:R-:W-:Y:S01]  /*b4c0*/  ULDC.64 UR4, c[0x0][0x280] ;  /* 0x0000a00000047ab9 */ /* 0x000fe20000000a00 */
[----:B------:R-:W-:Y:S01]  /*b4d0*/  IMAD.WIDE.U32 R4, R9, UR6, R4 ;  /* 0x0000000609047c25 */ /* 0x000fe2000f8e0004 */
[----:B------:R-:W-:-:S03]  /*b4e0*/  IADD3 R3, R3, R13, RZ ;  /* 0x0000000d03037210 */ /* 0x000fc60007ffe0ff */
[----:B------:R-:W-:Y:S01]  /*b4f0*/  IMAD R11, R9, UR7, R8 ;  /* 0x00000007090b7c24 */ /* 0x000fe2000f8e0208 */
[----:B------:R-:W-:Y:S01]  /*b500*/  LEA R9, P0, R4, UR4, 0x1 ;  /* 0x0000000404097c11 */ /* 0x000fe2000f8008ff */
[----:B------:R-:W-:Y:S02]  /*b510*/  IMAD R0, R0, UR6, RZ ;  /* 0x0000000600007c24 */ /* 0x000fe4000f8e02ff */
[----:B------:R-:W-:Y:S02]  /*b520*/  IMAD.IADD R11, R5, 0x1, R11 ;  /* 0x00000001050b7824 */ /* 0x000fe400078e020b */
[C---:B------:R-:W-:Y:S02]  /*b530*/  IMAD R13, R7.reuse, UR7, R0 ;  /* 0x00000007070d7c24 */ /* 0x040fe4000f8e0200 */
[----:B------:R-:W-:Y:S01]  /*b540*/  IMAD.WIDE.U32 R2, R7, UR6, R2 ;  /* 0x0000000607027c25 */ /* 0x000fe2000f8e0002 */
[----:B------:R-:W-:Y:S02]  /*b550*/  LEA.HI.X R10, R4, UR5, R11, 0x1, P0 ;  /* 0x00000005040a7c11 */ /* 0x000fe400080f0c0b */
[----:B------:R-:W-:Y:S01]  /*b560*/  SHF.L.U32 R7, R12, 0x3, RZ ;  /* 0x000000030c077819 */ /* 0x000fe200000006ff */
[----:B------:R-:W-:Y:S01]  /*b570*/  IMAD.IADD R3, R3, 0x1, R13 ;  /* 0x0000000103037824 */ /* 0x000fe200078e020d */
[----:B------:R-:W-:Y:S01]  /*b580*/  LEA R0, P0, R2, UR4, 0x1 ;  /* 0x0000000402007c11 */ /* 0x000fe2000f8008ff */
[----:B------:R-:W-:Y:S01]  /*b590*/  ULDC UR4, c[0x0][0x2b8] ;  /* 0x0000ae0000047ab9 */ /* 0x000fe20000000800 */
[----:B------:R-:W-:-:S02]  /*b5a0*/  IMAD.SHL.U32 R4, R28, 0x8, RZ ;  /* 0x000000081c047824 */ /* 0x000fc400078e00ff */
[----:B------:R-:W-:Y:S02]  /*b5b0*/  LEA.HI.X R8, R2, UR5, R3, 0x1, P0 ;  /* 0x0000000502087c11 */ /* 0x000fe400080f0c03 */
[C---:B------:R-:W-:Y:S02]  /*b5c0*/  LOP3.LUT R2, R7.reuse, 0x1f8, RZ, 0xc0, !PT ;  /* 0x000001f807027812 */ /* 0x040fe400078ec0ff */
[----:B------:R-:W-:Y:S02]  /*b5d0*/  LOP3.LUT R7, R7, 0x38, RZ, 0xc0, !PT ;  /* 0x0000003807077812 */ /* 0x000fe400078ec0ff */
[----:B------:R-:W-:Y:S02]  /*b5e0*/  LOP3.LUT R3, R2, 0x38, R12, 0x78, !PT ;  /* 0x0000003802037812 */ /* 0x000fe400078e780c */
[----:B------:R-:W-:Y:S01]  /*b5f0*/  ISETP.GE.AND P0, PT, R7, UR4, PT ;  /* 0x0000000407007c0c */ /* 0x000fe2000bf06270 */
[----:B------:R-:W-:Y:S01]  /*b600*/  UMOV UR4, 0xffffffff ;  /* 0xffffffff00047882 */ /* 0x000fe20000000000 */
[----:B------:R-:W-:-:S02]  /*b610*/  LOP3.LUT R4, R3, 0x200, R4, 0xf8, !PT ;  /* 0x0000020003047812 */ /* 0x000fc400078ef804 */
[----:B------:R-:W-:Y:S09]  /*b620*/  BRA.DIV UR4, `(.L_x_12181) ;  /* 0x0000002204ec7947 */ /* 0x000ff2000b800000 */
[----:B------:R-:W0:Y:S01]  /*b630*/  S2R R2, SR_CTAID.X ;  /* 0x0000000000027919 */ /* 0x000e220000002500 */
[----:B------:R-:W-:Y:S02]  /*b640*/  ULDC UR4, c[0x0][0x288] ;  /* 0x0000a20000047ab9 */ /* 0x000fe40000000800 */
[----:B------:R-:W-:Y:S01]  /*b650*/  IMAD R5, R20, UR4, RZ ;  /* 0x0000000414057c24 */ /* 0x000fe2000f8e02ff */
[----:B------:R-:W1:Y:S04]  /*b660*/  SHFL.IDX PT, R14, R9, RZ, 0x181f ;  /* 0x00181fff090e7589 */ /* 0x000e6800000e0000 */
[----:B------:R-:W-:Y:S04]  /*b670*/  SHFL.IDX PT, R21, R10, 0x1, 0x181f ;  /* 0x00381f000a157f89 */ /* 0x000fe800000e0000 */
[----:B------:R-:W-:Y:S01]  /*b680*/  SHFL.IDX PT, R20, R10, 0x2, 0x181f ;  /* 0x00581f000a147f89 */ /* 0x000fe200000e0000 */
[----:B0-----:R-:W-:-:S03]  /*b690*/  IMAD R6, R2, 0xc0, R6 ;  /* 0x000000c002067824 */ /* 0x001fc600078e0206 */
[----:B------:R-:W0:Y:S01]  /*b6a0*/  SHFL.IDX PT, R2, R10, RZ, 0x181f ;  /* 0x00181fff0a027589 */ /* 0x000e2200000e0000 */
[C---:B------:R-:W-:Y:S01]  /*b6b0*/  VIADD R12, R6.reuse, 0x10 ;  /* 0x00000010060c7836 */ /* 0x040fe20000000000 */
[----:B------:R-:W-:-:S13]  /*b6c0*/  ISETP.GE.AND P1, PT, R6, R5, PT ;  /* 0x000000050600720c */ /* 0x000fda0003f26270 */
[----:B-1----:R-:W-:Y:S02]  /*b6d0*/  @!P1 LEA R14, P2, R7, R14, 0x1 ;  /* 0x0000000e070e9211 */ /* 0x002fe400078408ff */
[----:B------:R-:W-:-:S03]  /*b6e0*/  @!P1 LEA R29, R4, UR38, 0x1 ;  /* 0x00000026041d9c11 */ /* 0x000fc6000f8e08ff */
[----:B0-----:R-:W-:Y:S01]  /*b6f0*/  @!P1 IMAD.X R3, RZ, RZ, R2, P2 ;  /* 0x000000ffff039224 */ /* 0x001fe200010e0602 */
[----:B------:R-:W-:Y:S02]  /*b700*/  @!P1 MOV R2, R14 ;  /* 0x0000000e00029202 */ /* 0x000fe40000000f00 */
[----:B------:R-:W-:Y:S04]  /*b710*/  SHFL.IDX PT, R14, R9, 0x2, 0x181f ;  /* 0x00581f00090e7f89 */ /* 0x000fe800000e0000 */
[----:B------:R0:W-:Y:S01]  /*b720*/  @!P1 LDGSTS.E.BYPASS.LTC128B.128 [R29+0xc400], desc[UR42][R2.64], !P0 ;  /* 0x0c400000021d9fae */ /* 0x0001e2000c101d6a */
[----:B------:R-:W-:Y:S01]  /*b730*/  ISETP.GE.AND P1, PT, R12, R5, PT ;  /* 0x000000050c00720c */ /* 0x000fe20003f26270 */
[----:B------:R-:W-:-:S05]  /*b740*/  VIADD R12, R6, 0x20 ;  /* 0x00000020060c7836 */ /* 0x000fca0000000000 */
[----:B------:R-:W-:Y:S01]  /*b750*/  ISETP.GE.AND P2, PT, R12, R5, PT ;  /* 0x000000050c00720c */ /* 0x000fe20003f46270 */
[----:B------:R-:W-:Y:S01]  /*b760*/  VIADD R12, R6, 0x30 ;  /* 0x00000030060c7836 */ /* 0x000fe20000000000 */
[----:B0-----:R-:W0:Y:S11]  /*b770*/  SHFL.IDX PT, R2, R9, 0x1, 0x181f ;  /* 0x00381f0009027f89 */ /* 0x001e3600000e0000 */
[----:B------:R-:W-:-:S02]  /*b780*/  @!P2 LEA R29, R4, UR38, 0x1 ;  /* 0x00000026041dac11 */ /* 0x000fc4000f8e08ff */
[----:B0-----:R-:W-:-:S04]  /*b790*/  @!P1 LEA R2, P3, R7, R2, 0x1 ;  /* 0x0000000207029211 */ /* 0x001fc800078608ff */
[----:B------:R-:W-:Y:S02]  /*b7a0*/  @!P1 IADD3.X R3, RZ, R21, RZ, P3, !PT ;  /* 0x00000015ff039210 */ /* 0x000fe40001ffe4ff */
[----:B------:R-:W-:-:S05]  /*b7b0*/  @!P1 LEA R21, R4, UR38, 0x1 ;  /* 0x0000002604159c11 */ /* 0x000fca000f8e08ff */
[----:B------:R0:W-:Y:S02]  /*b7c0*/  @!P1 LDGSTS.E.BYPASS.LTC128B.128 [R21+0xcc00], desc[UR42][R2.64], !P0 ;  /* 0x0cc0000002159fae */ /* 0x0001e4000c101d6a */
[----:B0-----:R-:W-:Y:S02]  /*b7d0*/  @!P2 LEA R2, P1, R7, R14, 0x1 ;  /* 0x0000000e0702a211 */ /* 0x001fe400078208ff */
[----:B------:R-:W-:Y:S03]  /*b7e0*/  SHFL.IDX PT, R21, R10, 0x3, 0x181f ;  /* 0x00781f000a157f89 */ /* 0x000fe600000e0000 */
[----:B------:R-:W-:Y:S01]  /*b7f0*/  @!P2 IMAD.X R3, RZ, RZ, R20, P1 ;  /* 0x000000ffff03a224 */ /* 0x000fe200008e0614 */
[----:B------:R-:W-:Y:S01]  /*b800*/  ISETP.GE.AND P1, PT, R12, R5, PT ;  /* 0x000000050c00720c */ /* 0x000fe20003f26270 */
[----:B------:R-:W-:Y:S01]  /*b810*/  SHFL.IDX PT, R14, R9, 0x4, 0x181f ;  /* 0x00981f00090e7f89 */ /* 0x000fe200000e0000 */
[----:B------:R-:W-:-:S03]  /*b820*/  IADD3 R12, R6, 0x40, RZ ;  /* 0x00000040060c7810 */ /* 0x000fc60007ffe0ff */
[----:B------:R0:W-:Y:S01]  /*b830*/  @!P2 LDGSTS.E.BYPASS.LTC128B.128 [R29+0xd400], desc[UR42][R2.64], !P0 ;  /* 0x0d400000021dafae */ /* 0x0001e2000c101d6a */
[----:B------:R-:W-:Y:S02]  /*b840*/  ISETP.GE.AND P2, PT, R12, R5, PT ;  /* 0x000000050c00720c */ /* 0x000fe40003f46270 */
[----:B------:R-:W-:Y:S01]  /*b850*/  IADD3 R12, R6, 0x50, RZ ;  /* 0x00000050060c7810 */ /* 0x000fe20007ffe0ff */
[----:B------:R-:W-:Y:S04]  /*b860*/  SHFL.IDX PT, R20, R10, 0x4, 0x181f ;  /* 0x00981f000a147f89 */ /* 0x000fe800000e0000 */
[----:B0-----:R-:W0:Y:S02]  /*b870*/  SHFL.IDX PT, R29, R9, 0x3, 0x181f ;  /* 0x00781f00091d7f89 */ /* 0x001e2400000e0000 */
[----:B0-----:R-:W-:-:S04]  /*b880*/  @!P1 LEA R2, P3, R7, R29, 0x1 ;  /* 0x0000001d07029211 */ /* 0x001fc800078608ff */
[C---:B------:R-:W-:Y:S01]  /*b890*/  @!P2 LEA R29, R4.reuse, UR38, 0x1 ;  /* 0x00000026041dac11 */ /* 0x040fe2000f8e08ff */
[----:B------:R-:W-:Y:S01]  /*b8a0*/  @!P1 IMAD.X R3, RZ, RZ, R21, P3 ;  /* 0x000000ffff039224 */ /* 0x000fe200018e0615 */
[----:B------:R-:W-:-:S05]  /*b8b0*/  @!P1 LEA R21, R4, UR38, 0x1 ;  /* 0x0000002604159c11 */ /* 0x000fca000f8e08ff */
[----:B------:R0:W-:Y:S02]  /*b8c0*/  @!P1 LDGSTS.E.BYPASS.LTC128B.128 [R21+0xdc00], desc[UR42][R2.64], !P0 ;  /* 0x0dc0000002159fae */ /* 0x0001e4000c101d6a */
[----:B0-----:R-:W-:Y:S02]  /*b8d0*/  @!P2 LEA R2, P1, R7, R14, 0x1 ;  /* 0x0000000e0702a211 */ /* 0x001fe400078208ff */
[----:B------:R-:W-:Y:S03]  /*b8e0*/  SHFL.IDX PT, R21, R10, 0x5, 0x181f ;  /* 0x00b81f000a157f89 */ /* 0x000fe600000e0000 */
[----:B------:R-:W-:Y:S01]  /*b8f0*/  @!P2 IMAD.X R3, RZ, RZ, R20, P1 ;  /* 0x000000ffff03a224 */ /* 0x000fe200008e0614 */
[----:B------:R-:W-:Y:S01]  /*b900*/  ISETP.GE.AND P1, PT, R12, R5, PT ;  /* 0x000000050c00720c */ /* 0x000fe20003f26270 */
[----:B------:R-:W-:Y:S01]  /*b910*/  SHFL.IDX PT, R14, R9, 0x6, 0x181f ;  /* 0x00d81f00090e7f89 */ /* 0x000fe200000e0000 */
[----:B------:R-:W-:-:S03]  /*b920*/  VIADD R12, R6, 0x60 ;  /* 0x00000060060c7836 */ /* 0x000fc60000000000 */
[----:B------:R0:W-:Y:S02]  /*b930*/  @!P2 LDGSTS.E.BYPASS.LTC128B.128 [R29+0xe400], desc[UR42][R2.64], !P0 ;  /* 0x0e400000021dafae */ /* 0x0001e4000c101d6a */
[----:B------:R-:W-:Y:S01]  /*b940*/  ISETP.GE.AND P2, PT, R12, R5, PT ;  /* 0x000000050c00720c */ /* 0x000fe20003f46270 */
[----:B------:R-:W-:Y:S01]  /*b950*/  VIADD R12, R6, 0x70 ;  /* 0x00000070060c7836 */ /* 0x000fe20000000000 */
[----:B------:R-:W-:Y:S04]  /*b960*/  SHFL.IDX PT, R20, R10, 0x6, 0x181f ;  /* 0x00d81f000a147f89 */ /* 0x000fe800000e0000 */
[----:B------:R-:W-:Y:S04]  /*b970*/  SHFL.IDX PT, R10, R10, 0x7, 0x181f ;  /* 0x00f81f000a0a7f89 */ /* 0x000fe800000e0000 */
[----:B0-----:R-:W0:Y:S02]  /*b980*/  SHFL.IDX PT, R29, R9, 0x5, 0x181f ;  /* 0x00b81f00091d7f89 */ /* 0x001e2400000e0000 */
[----:B0-----:R-:W-:-:S02]  /*b990*/  @!P1 LEA R2, P3, R7, R29, 0x1 ;  /* 0x0000001d07029211 */ /* 0x001fc400078608ff */
[----:B------:R-:W-:-:S03]  /*b9a0*/  @!P1 LEA R29, R4, UR38, 0x1 ;  /* 0x00000026041d9c11 */ /* 0x000fc6000f8e08ff */
[----:B------:R-:W-:Y:S01]  /*b9b0*/  @!P1 IMAD.X R3, RZ, RZ, R21, P3 ;  /* 0x000000ffff039224 */ /* 0x000fe200018e0615 */
[----:B------:R-:W-:-:S04]  /*b9c0*/  @!P2 LEA R21, R4, UR38, 0x1 ;  /* 0x000000260415ac11 */ /* 0x000fc8000f8e08ff */
[----:B------:R0:W-:Y:S02]  /*b9d0*/  @!P1 LDGSTS.E.BYPASS.LTC128B.128 [R29+0xec00], desc[UR42][R2.64], !P0 ;  /* 0x0ec00000021d9fae */ /* 0x0001e4000c101d6a */
[----:B0-----:R-:W-:Y:S02]  /*b9e0*/  @!P2 LEA R2, P1, R7, R14, 0x1 ;  /* 0x0000000e0702a211 */ /* 0x001fe400078208ff */
[----:B------:R-:W0:Y:S02]  /*b9f0*/  SHFL.IDX PT, R14, R9, 0x7, 0x181f ;  /* 0x00f81f00090e7f89 */ /* 0x000e2400000e0000 */
[----:B------:R-:W-:Y:S02]  /*ba00*/  @!P2 IADD3.X R3, RZ, R20, RZ, P1, !PT ;  /* 0x00000014ff03a210 */ /* 0x000fe40000ffe4ff */
[----:B------:R-:W-:Y:S01]  /*ba10*/  ISETP.GE.AND P1, PT, R12, R5, PT ;  /* 0x000000050c00720c */ /* 0x000fe20003f26270 */
[----:B------:R-:W-:Y:S01]  /*ba20*/  SHFL.IDX PT, R20, R8, RZ, 0x181f ;  /* 0x00181fff08147589 */ /* 0x000fe200000e0000 */
[----:B------:R-:W-:-:S03]  /*ba30*/  VIADD R12, R6, 0x80 ;  /* 0x00000080060c7836 */ /* 0x000fc60000000000 */
[----:B------:R1:W-:Y:S02]  /*ba40*/  @!P2 LDGSTS.E.BYPASS.LTC128B.128 [R21+0xf400], desc[UR42][R2.64], !P0 ;  /* 0x0f4000000215afae */ /* 0x0003e4000c101d6a */
[----:B------:R-:W-:Y:S01]  /*ba50*/  ISETP.GE.AND P2, PT, R12, R5, PT ;  /* 0x000000050c00720c */ /* 0x000fe20003f46270 */
[----:B------:R-:W-:Y:S01]  /*ba60*/  VIADD R12, R6, 0x90 ;  /* 0x00000090060c7836 */ /* 0x000fe20000000000 */
[----:B------:R-:W-:Y:S04]  /*ba70*/  SHFL.IDX PT, R9, R8, 0x2, 0x181f ;  /* 0x00581f0008097f89 */ /* 0x000fe800000e0000 */
[----:B------:R-:W-:Y:S01]  /*ba80*/  @!P1 LEA R29, R4, UR38, 0x1 ;  /* 0x00000026041d9c11 */ /* 0x000fe2000f8e08ff */
[----:B-1----:R-:W1:Y:S01]  /*ba90*/  SHFL.IDX PT, R21, R0, RZ, 0x181f ;  /* 0x00181fff00157589 */ /* 0x002e6200000e0000 */
[----:B0-----:R-:W-:-:S03]  /*baa0*/  @!P1 LEA R2, P3, R7, R14, 0x1 ;  /* 0x0000000e07029211 */ /* 0x001fc600078608ff */
[----:B------:R-:W-:Y:S01]  /*bab0*/  SHFL.IDX PT, R14, R0, 0x2, 0x181f ;  /* 0x00581f00000e7f89 */ /* 0x000fe200000e0000 */
[----:B------:R-:W-:-:S03]  /*bac0*/  @!P1 IADD3.X R3, RZ, R10, RZ, P3, !PT ;  /* 0x0000000aff039210 */ /* 0x000fc60001ffe4ff */
[----:B------:R-:W-:Y:S04]  /*bad0*/  SHFL.IDX PT, R10, R8, 0x1, 0x181f ;  /* 0x00381f00080a7f89 */ /* 0x000fe800000e0000 */
[----:B------:R1:W-:Y:S04]  /*bae0*/  @!P1 LDGSTS.E.BYPASS.LTC128B.128 [R29+0xfc00], desc[UR42][R2.64], !P0 ;  /* 0x0fc00000021d9fae */ /* 0x0003e8000c101d6a */
[----:B------:R-:W-:Y:S01]  /*baf0*/  SHFL.IDX PT, R8, R8, 0x3, 0x181f ;  /* 0x00781f0008087f89 */ /* 0x000fe200000e0000 */
[----:B-1----:R-:W-:Y:S02]  /*bb00*/  @!P2 LEA R2, P1, R7, R21, 0x1 ;  /* 0x000000150702a211 */ /* 0x002fe400078208ff */
[----:B------:R-:W-:-:S03]  /*bb10*/  @!P2 LEA R21, R4, UR38, 0x1 ;  /* 0x000000260415ac11 */ /* 0x000fc6000f8e08ff */
[----:B------:R-:W-:Y:S01]  /*bb20*/  @!P2 IMAD.X R3, RZ, RZ, R20, P1 ;  /* 0x000000ffff03a224 */ /* 0x000fe200008e0614 */
[----:B------:R-:W-:Y:S01]  /*bb30*/  ISETP.GE.AND P1, PT, R12, R5, PT ;  /* 0x000000050c00720c */ /* 0x000fe20003f26270 */
[----:B------:R-:W0:Y:S01]  /*bb40*/  SHFL.IDX PT, R20, R0, 0x1, 0x181f ;  /* 0x00381f0000147f89 */ /* 0x000e2200000e0000 */
[----:B------:R-:W-:-:S03]  /*bb50*/  IADD3 R12, R6, 0xa0, RZ ;  /* 0x000000a0060c7810 */ /* 0x000fc60007ffe0ff */
[----:B------:R1:W-:Y:S01]  /*bb60*/  @!P2 LDGSTS.E.BYPASS.LTC128B.128 [R21+0x10400], desc[UR42][R2.64], !P0 ;  /* 0x104000000215afae */ /* 0x0003e2000c101d6a */
[----:B------:R-:W-:-:S07]  /*bb70*/  ISETP.GE.AND P2, PT, R12, R5, PT ;  /* 0x000000050c00720c */ /* 0x000fce0003f46270 */
[----:B-1----:R-:W-:Y:S02]  /*bb80*/  @!P1 LEA R21, R4, UR38, 0x1 ;  /* 0x0000002604159c11 */ /* 0x002fe4000f8e08ff */
[----:B0-----:R-:W-:-:S05]  /*bb90*/  @!P1 LEA R2, P3, R7, R20, 0x1 ;  /* 0x0000001407029211 */ /* 0x001fca00078608ff */
[----:B------:R-:W-:-:S05]  /*bba0*/  @!P1 IMAD.X R3, RZ, RZ, R10, P3 ;  /* 0x000000ffff039224 */ /* 0x000fca00018e060a */
[----:B------:R0:W-:Y:S02]  /*bbb0*/  @!P1 LDGSTS.E.BYPASS.LTC128B.128 [R21+0x10c00], desc[UR42][R2.64], !P0 ;  /* 0x10c0000002159fae */ /* 0x0001e4000c101d6a */
[----:B0-----:R-:W-:Y:S02]  /*bbc0*/  @!P2 LEA R2, P1, R7, R14, 0x1 ;  /* 0x0000000e0702a211 */ /* 0x001fe400078208ff */
[----:B------:R0:W1:Y:S03]  /*bbd0*/  SHFL.IDX PT, R14, R0, 0x3, 0x181f ;  /* 0x00781f00000e7f89 */ /* 0x00006600000e0000 */
[----:B------:R-:W-:Y:S01]  /*bbe0*/  @!P2 IMAD.X R3, RZ, RZ, R9, P1 ;  /* 0x000000ffff03a224 */ /* 0x000fe200008e0609 */
[----:B------:R-:W-:-:S05]  /*bbf0*/  @!P2 LEA R9, R4, UR38, 0x1 ;  /* 0x000000260409ac11 */ /* 0x000fca000f8e08ff */
[----:B------:R0:W-:Y:S02]  /*bc00*/  @!P2 LDGSTS.E.BYPASS.LTC128B.128 [R9+0x11400], desc[UR42][R2.64], !P0 ;  /* 0x114000000209afae */ /* 0x0001e4000c101d6a */
.L_x_12271:
[----:B------:R-:W-:Y:S01]  /*bc10*/  IADD3 R6, R6, 0xb0, RZ ;  /* 0x000000b006067810 */ /* 0x000fe20007ffe0ff */
[----:B0-----:R-:W-:-:S03]  /*bc20*/  IMAD.MOV.U32 R0, RZ, RZ, 0x1 ;  /* 0x00000001ff007424 */ /* 0x001fc600078e00ff */
[----:B------:R-:W-:Y:S02]  /*bc30*/  ISETP.GE.AND P1, PT, R6, R5, PT ;  /* 0x000000050600720c */ /* 0x000fe40003f26270 */
[----:B------:R-:W-:-:S11]  /*bc40*/  SHF.L.U32 R0, R0, 0x1f, RZ ;  /* 0x0000001f00007819 */ /* 0x000fd600000006ff */
[----:B-1----:R-:W-:Y:S02]  /*bc50*/  @!P1 LEA R2, P2, R7, R14, 0x1 ;  /* 0x0000000e07029211 */ /* 0x002fe400078408ff */
[----:B------:R-:W-:-:S03]  /*bc60*/  @!P1 LEA R5, R4, UR38, 0x1 ;  /* 0x0000002604059c11 */ /* 0x000fc6000f8e08ff */
[----:B------:R-:W-:-:S05]  /*bc70*/  @!P1 IMAD.X R3, RZ, RZ, R8, P2 ;  /* 0x000000ffff039224 */ /* 0x000fca00010e0608 */
[----:B------:R-:W-:Y:S01]  /*bc80*/  @!PT LDS RZ, [RZ] ;  /* 0x00000000fffff984 */ /* 0x000fe20000000800 */
[----:B------:R-:W-:Y:S01]  /*bc90*/  @!PT LDS RZ, [RZ] ;  /* 0x00000000fffff984 */ /* 0x000fe20000000800 */
[----:B------:R-:W-:Y:S01]  /*bca0*/  @!PT LDS RZ, [RZ] ;  /* 0x00000000fffff984 */ /* 0x000fe20000000800 */
[----:B------:R0:W-:Y:S01]  /*bcb0*/  @!P1 LDGSTS.E.BYPASS.LTC128B.128 [R5+0x11c00], desc[UR42][R2.64], !P0 ;  /* 0x11c0000002059fae */ /* 0x0001e2000c101d6a */
[----:B------:R-:W-:Y:S01]  /*bcc0*/  NOP ;  /* 0x0000000000007918 */ /* 0x000fe20000000000 */
[----:B------:R-:W-:Y:S02]  /*bcd0*/  SYNCS.ARRIVE.TRANS64.RED.A0T1 RZ, [UR38+0x30800], RZ ;  /* 0x030800ffffff79a7 */ /* 0x000fe40008200426 */
[----:B------:R-:W-:Y:S01]  /*bce0*/  ARRIVES.LDGSTSBAR.64.TRANSCNT [UR38+0x30800] ;  /* 0x03080000ff0079b0 */ /* 0x000fe20008000aa6 */
[----:B------:R-:W-:Y:S01]  /*bcf0*/  NOP ;  /* 0x0000000000007918 */ /* 0x000fe20000000000 */
[----:B------:R-:W-:Y:S01]  /*bd00*/  SYNCS.ARRIVE.TRANS64.A1T0 RZ, [UR38+0x30800], RZ ;  /* 0x030800ffffff79a7 */ /* 0x000fe20008100026 */
[----:B------:R-:W-:-:S04]  /*bd10*/  IADD3 R7, R26, -0x2, RZ ;  /* 0xfffffffe1a077810 */ /* 0x000fc80007ffe0ff */
[----:B------:R-:W-:Y:S01]  /*bd20*/  ISETP.GE.AND P1, PT, R7, R24, PT ;  /* 0x000000180700720c */ /* 0x000fe20003f26270 */
[----:B------:R-:W1:Y:S02]  /*bd30*/  SYNCS.PHASECHK.TRANS64.TRYWAIT P0, [UR38+0x30820], R0 ;  /* 0x03082000ff0075a7 */ /* 0x000e640008000166 */
[----:B01----:R-:W-:Y:S10]  /*bd40*/  @!P0 BRA `(.L_x_12182) ;  /* 0x0000002800bc8947 */ /* 0x003ff40003800000 */
.L_x_12272:
[----:B------:R-:W-:Y:S02]  /*bd50*/  IMAD.MOV.U32 R8, RZ, RZ, 0x1 ;  /* 0x00000001ff087424 */ /* 0x000fe400078e00ff */
[----:B0-----:R-:W-:Y:S01]  /*bd60*/  IMAD.MOV.U32 R0, RZ, RZ, RZ ;  /* 0x000000ffff007224 */ /* 0x001fe200078e00ff */
[----:B------:R-:W-:Y:S06]  /*bd70*/  @!P1 BRA `(.L_x_12183) ;  /* 0x0000001000d09947 */ /* 0x000fec0003800000 */
[----:B------:R-:W-:Y:S01]  /*bd80*/  UIADD3 UR4, UR40, 0x1, URZ ;  /* 0x0000000128047890 */ /* 0x000fe2000fffe03f */
[----:B------:R-:W0:Y:S01]  /*bd90*/  S2R R4, SR_TID.X ;  /* 0x0000000000047919 */ /* 0x000e220000002100 */
[----:B------:R-:W-:Y:S02]  /*bda0*/  LOP3.LUT R24, RZ, R24, RZ, 0x33, !PT ;  /* 0x00000018ff187212 */ /* 0x000fe400078e33ff */
[----:B------:R-:W-:Y:S02]  /*bdb0*/  MOV R8, 0x1 ;  /* 0x0000000100087802 */ /* 0x000fe40000000f00 */
[----:B------:R-:W-:-:S05]  /*bdc0*/  IMAD R25, R25, UR4, RZ ;  /* 0x0000000419197c24 */ /* 0x000fca000f8e02ff */
[----:B------:R-:W-:-:S04]  /*bdd0*/  VIMNMX R25, R25, UR39, PT ;  /* 0x0000002719197c48 */ /* 0x000fc8000bfe0100 */
[----:B------:R-:W-:Y:S02]  /*bde0*/  IADD3 R3, -R25, RZ, RZ ;  /* 0x000000ff19037210 */ /* 0x000fe40007ffe1ff */
[----:B------:R-:W-:Y:S02]  /*bdf0*/  LOP3.LUT R2, RZ, R25, RZ, 0x33, !PT ;  /* 0x00000019ff027212 */ /* 0x000fe400078e33ff */
[----:B------:R-:W-:-:S05]  /*be00*/  VIADDMNMX R24, R3, 0x1, R24, !PT ;  /* 0x0000000103187846 */ /* 0x000fca0007800118 */
[----:B------:R-:W-:Y:S02]  /*be10*/  VIADD R3, R24, 0xfffffffe ;  /* 0xfffffffe18037836 */ /* 0x000fe40000000000 */
[----:B------:R-:W-:-:S03]  /*be20*/  IMAD.IADD R10, R25, 0x1, R24 ;  /* 0x00000001190a7824 */ /* 0x000fc600078e0218 */
[----:B------:R-:W-:Y:S02]  /*be30*/  ISETP.NE.AND P0, PT, R3, R2, PT ;  /* 0x000000020300720c */ /* 0x000fe40003f05270 */
[----:B------:R-:W-:Y:S02]  /*be40*/  LOP3.LUT R9, R10, 0x1, RZ, 0xc0, !PT ;  /* 0x000000010a097812 */ /* 0x000fe400078ec0ff */
[----:B0-----:R-:W-:Y:S01]  /*be50*/  LOP3.LUT R6, R4, 0x1f, RZ, 0xc0, !PT ;  /* 0x0000001f04067812 */ /* 0x001fe200078ec0ff */
[----:B------:R-:W-:-:S08]  /*be60*/  IMAD.MOV.U32 R4, RZ, RZ, R16 ;  /* 0x000000ffff047224 */ /* 0x000fd000078e0010 */
[----:B------:R-:W-:Y:S05]  /*be70*/  @!P0 BRA `(.L_x_12184) ;  /* 0x0000000c00148947 */ /* 0x000fea0003800000 */
[----:B------:R-:W-:Y:S01]  /*be80*/  BSSY B0, `(.L_x_12184) ;  /* 0x00000c4000007945 */ /* 0x000fe20003800000 */
[----:B------:R-:W-:Y:S01]  /*be90*/  IMAD.IADD R10, R10, 0x1, -R9 ;  /* 0x000000010a0a7824 */ /* 0x000fe200078e0a09 */
[----:B------:R-:W-:Y:S01]  /*bea0*/  MOV R11, 0x1 ;  /* 0x00000001000b7802 */ /* 0x000fe20000000f00 */
[----:B------:R-:W-:-:S07]  /*beb0*/  IMAD.MOV.U32 R4, RZ, RZ, R16 ;  /* 0x000000ffff047224 */ /* 0x000fce00078e0010 */
.L_x_12211:
[----:B------:R-:W-:Y:S01]  /*bec0*/  ISETP.NE.AND P0, PT, R22, RZ, PT ;  /* 0x000000ff1600720c */ /* 0x000fe20003f05270 */
[----:B------:R-:W-:Y:S01]  /*bed0*/  VIADD R10, R10, 0xfffffffe ;  /* 0xfffffffe0a0a7836 */ /* 0x000fe20000000000 */
[----:B------:R-:W-:Y:S04]  /*bee0*/  BSSY B1, `(.L_x_12185) ;  /* 0x000005b000017945 */ /* 0x000fe80003800000 */
[----:B------:R-:W-:-:S07]  /*bef0*/  ISETP.NE.AND P1, PT, R10, RZ, PT ;  /* 0x000000ff0a00720c */ /* 0x000fce0003f25270 */
[----:B------:R-:W-:Y:S06]  /*bf00*/  @!P0 BRA `(.L_x_12186) ;  /* 0x0000000400608947 */ /* 0x000fec0003800000 */
[----:B------:R-:W-:Y:S02]  /*bf10*/  ISETP.NE.AND P0, PT, R23, RZ, PT ;  /* 0x000000ff1700720c */ /* 0x000fe40003f05270 */
[----:B------:R-:W-:Y:S02]  /*bf20*/  SHF.L.U32 R8, R11, 0x1f, RZ ;  /* 0x0000001f0b087819 */ /* 0x000fe400000006ff */
[----:B------:R-:W-:-:S09]  /*bf30*/  MOV R12, R7 ;  /* 0x00000007000c7202 */ /* 0x000fd20000000f00 */
        /* <DEDUP_REMOVED lines=20> */
.L_x_12187:
[----:B------:R-:W1:Y:S01]  /*c080*/  SYNCS.PHASECHK.TRANS64.TRYWAIT P0, [UR38+0x30848], R8 ;  /* 0x03084808ff0075a7 */ /* 0x000e620008000166 */
[----:B------:R-:W-:Y:S01]  /*c090*/  BSSY B2, `(.L_x_12188) ;  /* 0x0000003000027945 */ /* 0x000fe20003800000 */
[----:B------:R-:W-:-:S03]  /*c0a0*/  ISETP.NE.AND P2, PT, R28, RZ, PT ;  /* 0x000000ff1c00720c */ /* 0x000fc60003f45270 */
[----:B-1----:R-:W-:Y:S10]  /*c0b0*/  @!P0 BRA `(.L_x_12189) ;  /* 0x0000002400f88947 */ /* 0x002ff40003800000 */
.L_x_12273:
[----:B------:R-:W-:Y:S05]  /*c0c0*/  BSYNC B2 ;  /* 0x0000000000027941 */ /* 0x000fea0003800000 */
.L_x_12188:
[----:B------:R-:W-:Y:S04]  /*c0d0*/  BSSY B2, `(.L_x_12190) ;  /* 0x0000007000027945 */ /* 0x000fe80003800000 */
[----:B------:R-:W-:Y:S05]  /*c0e0*/  @P2 BRA `(.L_x_12191) ;  /* 0x0000000000142947 */ /* 0x000fea0003800000 */
[----:B------:R-:W-:Y:S01]  /*c0f0*/  ISETP.NE.AND P0, PT, R6, RZ, PT ;  /* 0x000000ff0600720c */ /* 0x000fe20003f05270 */
[----:B------:R-:W-:-:S04]  /*c100*/  IMAD.MOV.U32 R2, RZ, RZ, 0x6000 ;  /* 0x00006000ff027424 */ /* 0x000fc800078e00ff */
[----:B------:R2:W-:Y:S08]  /*c110*/  SYNCS.ARRIVE.TRANS64 RZ, [UR38+0x30838], R2 ;  /* 0x03083802ffff79a7 */ /* 0x0005f00008000026 */
[----:B--2---:R-:W-:Y:S05]  /*c120*/  @!P0 BRA `(.L_x_12191) ;  /* 0x0000000000048947 */ /* 0x004fea0003800000 */
[----:B------:R-:W-:Y:S01]  /*c130*/  BPT.TRAP 0x1 ;  /* 0x000000040000795c */ /* 0x000fe20000300000 */
.L_x_12191:
[----:B------:R-:W-:Y:S05]  /*c140*/  BSYNC B2 ;  /* 0x0000000000027941 */ /* 0x000fea0003800000 */
.L_x_12190:
        /* <DEDUP_REMOVED lines=11> */
.L_x_12192:
[----:B------:R-:W-:-:S13]  /*c200*/  @P0 ELECT P3, URZ, PT ;  /* 0x00000000003f082f */ /* 0x000fda0003860000 */
[----:B-----5:R-:W-:Y:S02]  /*c210*/  @P3 R2UR UR37, R4 ;  /* 0x00000000042532ca */ /* 0x020fe400000e0000 */
        /* <DEDUP_REMOVED lines=8> */
.L_x_12274:
[----:B------:R-:W-:Y:S05]  /*c2a0*/  BSYNC B2 ;  /* 0x0000000000027941 */ /* 0x000fea0003800000 */
.L_x_12193:
[----:B------:R-:W-:Y:S01]  /*c2b0*/  BSSY B2, `(.L_x_12195) ;  /* 0x0000009000027945 */ /* 0x000fe20003800000 */
[----:B------:R-:W-:Y:S02]  /*c2c0*/  IMAD.MOV.U32 R2, RZ, RZ, 0x0 ;  /* 0x00000000ff027424 */ /* 0x000fe400078e00ff */
[----:B01----:R-:W-:Y:S01]  /*c2d0*/  IMAD.MOV.U32 R3, RZ, RZ, 0x14f00000 ;  /* 0x14f00000ff037424 */ /* 0x003fe200078e00ff */
[----:B------:R-:W-:Y:S06]  /*c2e0*/  @P2 BRA `(.L_x_12196) ;  /* 0x0000000000142947 */ /* 0x000fec0003800000 */
[----:B------:R-:W-:Y:S02]  /*c2f0*/  ISETP.NE.AND P0, PT, R6, RZ, PT ;  /* 0x000000ff0600720c */ /* 0x000fe40003f05270 */
[----:B------:R-:W-:-:S04]  /*c300*/  MOV R8, 0x6000 ;  /* 0x0000600000087802 */ /* 0x000fc80000000f00 */
[----:B------:R0:W-:Y:S07]  /*c310*/  SYNCS.ARRIVE.TRANS64 RZ, [UR38+0x30850], R8 ;  /* 0x03085008ffff79a7 */ /* 0x0001ee0008000026 */
[----:B------:R-:W-:Y:S05]  /*c320*/  @!P0 BRA `(.L_x_12196) ;  /* 0x0000000000048947 */ /* 0x000fea0003800000 */
[----:B------:R-:W-:Y:S01]  /*c330*/  BPT.TRAP 0x1 ;  /* 0x000000040000795c */ /* 0x000fe20000300000 */
.L_x_12196:
[----:B------:R-:W-:Y:S05]  /*c340*/  BSYNC B2 ;  /* 0x0000000000027941 */ /* 0x000fea0003800000 */
.L_x_12195:
        /* <DEDUP_REMOVED lines=10> */
.L_x_12197:
        /* <DEDUP_REMOVED lines=10> */
.L_x_12186:
[----:B------:R-:W-:Y:S05]  /*c490*/  BSYNC B1 ;  /* 0x0000000000017941 */ /* 0x000fea0003800000 */
.L_x_12185:
[----:B------:R-:W-:Y:S01]  /*c4a0*/  ISETP.NE.AND P0, PT, R22, RZ, PT ;  /* 0x000000ff1600720c */ /* 0x000fe20003f05270 */
[----:B------:R-:W-:Y:S01]  /*c4b0*/  BSSY B1, `(.L_x_12198) ;  /* 0x000005d000017945 */ /* 0x000fe20003800000 */
[----:B0-----:R-:W-:-:S11]  /*c4c0*/  LOP3.LUT R8, R11, 0x1, RZ, 0x3c, !PT ;  /* 0x000000010b087812 */ /* 0x001fd600078e3cff */
        /* <DEDUP_REMOVED lines=24> */
.L_x_12200:
[----:B------:R-:W1:Y:S01]  /*c650*/  SYNCS.PHASECHK.TRANS64.TRYWAIT P0, [UR38+0x30840], R12 ;  /* 0x0308400cff0075a7 */ /* 0x000e620008000166 */
[----:B------:R-:W-:Y:S01]  /*c660*/  BSSY B2, `(.L_x_12201) ;  /* 0x0000003000027945 */ /* 0x000fe20003800000 */
[----:B------:R-:W-:-:S03]  /*c670*/  ISETP.NE.AND P2, PT, R28, RZ, PT ;  /* 0x000000ff1c00720c */ /* 0x000fc60003f45270 */
[----:B-1----:R-:W-:Y:S10]  /*c680*/  @!P0 BRA `(.L_x_12202) ;  /* 0x0000002000b48947 */ /* 0x002ff40003800000 */
.L_x_12275:
[----:B------:R-:W-:Y:S05]  /*c690*/  BSYNC B2 ;  /* 0x0000000000027941 */ /* 0x000fea0003800000 */
.L_x_12201:
[----:B------:R-:W-:Y:S04]  /*c6a0*/  BSSY B2, `(.L_x_12203) ;  /* 0x0000007000027945 */ /* 0x000fe80003800000 */
[----:B------:R-:W-:Y:S05]  /*c6b0*/  @P2 BRA `(.L_x_12204) ;  /* 0x0000000000142947 */ /* 0x000fea0003800000 */
[----:B------:R-:W-:Y:S01]  /*c6c0*/  ISETP.NE.AND P0, PT, R6, RZ, PT ;  /* 0x000000ff0600720c */ /* 0x000fe20003f05270 */
[----:B------:R-:W-:-:S04]  /*c6d0*/  IMAD.MOV.U32 R2, RZ, RZ, 0x6000 ;  /* 0x00006000ff027424 */ /* 0x000fc800078e00ff */
[----:B------:R2:W-:Y:S08]  /*c6e0*/  SYNCS.ARRIVE.TRANS64 RZ, [UR38+0x30830], R2 ;  /* 0x03083002ffff79a7 */ /* 0x0005f00008000026 */
[----:B--2---:R-:W-:Y:S05]  /*c6f0*/  @!P0 BRA `(.L_x_12204) ;  /* 0x0000000000048947 */ /* 0x004fea0003800000 */
[----:B------:R-:W-:Y:S01]  /*c700*/  BPT.TRAP 0x1 ;  /* 0x000000040000795c */ /* 0x000fe20000300000 */
.L_x_12204:
[----:B------:R-:W-:Y:S05]  /*c710*/  BSYNC B2 ;  /* 0x0000000000027941 */ /* 0x000fea0003800000 */
.L_x_12203:
        /* <DEDUP_REMOVED lines=11> */
.L_x_12205:
        /* <DEDUP_REMOVED lines=12> */
.L_x_12276:
[----:B------:R-:W-:Y:S05]  /*c890*/  BSYNC B2 ;  /* 0x0000000000027941 */ /* 0x000fea0003800000 */
.L_x_12206:
[----:B------:R-:W-:Y:S01]  /*c8a0*/  BSSY B2, `(.L_x_12208) ;  /* 0x0000009000027945 */ /* 0x000fe20003800000 */
[----:B0-----:R-:W-:Y:S02]  /*c8b0*/  IMAD.MOV.U32 R2, RZ, RZ, 0x0 ;  /* 0x00000000ff027424 */ /* 0x001fe400078e00ff */
[----:B-1----:R-:W-:Y:S01]  /*c8c0*/  IMAD.MOV.U32 R3, RZ, RZ, 0x14f00000 ;  /* 0x14f00000ff037424 */ /* 0x002fe200078e00ff */
[----:B------:R-:W-:Y:S06]  /*c8d0*/  @P2 BRA `(.L_x_12209) ;  /* 0x0000000000142947 */ /* 0x000fec0003800000 */
[----:B------:R-:W-:Y:S02]  /*c8e0*/  ISETP.NE.AND P0, PT, R6, RZ, PT ;  /* 0x000000ff0600720c */ /* 0x000fe40003f05270 */
[----:B------:R-:W-:-:S04]  /*c8f0*/  MOV R11, 0x6000 ;  /* 0x00006000000b7802 */ /* 0x000fc80000000f00 */
[----:B------:R0:W-:Y:S07]  /*c900*/  SYNCS.ARRIVE.TRANS64 RZ, [UR38+0x30858], R11 ;  /* 0x0308580bffff79a7 */ /* 0x0001ee0008000026 */
[----:B------:R-:W-:Y:S05]  /*c910*/  @!P0 BRA `(.L_x_12209) ;  /* 0x0000000000048947 */ /* 0x000fea0003800000 */
[----:B------:R-:W-:Y:S01]  /*c920*/  BPT.TRAP 0x1 ;  /* 0x000000040000795c */ /* 0x000fe20000300000 */
.L_x_12209:
[----:B------:R-:W-:Y:S05]  /*c930*/  BSYNC B2 ;  /* 0x0000000000027941 */ /* 0x000fea0003800000 */
.L_x_12208:
        /* <DEDUP_REMOVED lines=10> */
.L_x_12210:
        /* <DEDUP_REMOVED lines=10> */
.L_x_12199:
[----:B------:R-:W-:Y:S05]  /*ca80*/  BSYNC B1 ;  /* 0x0000000000017941 */ /* 0x000fea0003800000 */
.L_x_12198:
[----:B------:R-:W-:Y:S01]  /*ca90*/  IADD3 R7, R7, -0x2, RZ ;  /* 0xfffffffe07077810 */ /* 0x000fe20007ffe0ff */
[----:B0-----:R-:W-:Y:S01]  /*caa0*/  IMAD.MOV.U32 R11, RZ, RZ, R8 ;  /* 0x000000ffff0b7224 */ /* 0x001fe200078e0008 */
[----:B------:R-:W-:Y:S06]  /*cab0*/  @P1 BRA `(.L_x_12211) ;  /* 0xfffffff400001947 */ /* 0x000fec000383ffff */
[----:B------:R-:W-:Y:S05]  /*cac0*/  BSYNC B0 ;  /* 0x0000000000007941 */ /* 0x000fea0003800000 */
.L_x_12184:
        /* <DEDUP_REMOVED lines=28> */
.L_x_12213:
[----:B------:R-:W1:Y:S01]  /*cc90*/  SYNCS.PHASECHK.TRANS64.TRYWAIT P0, [UR38+0x30848], R9 ;  /* 0x03084809ff0075a7 */ /* 0x000e620008000166 */
[----:B------:R-:W-:Y:S01]  /*cca0*/  BSSY B1, `(.L_x_12214) ;  /* 0x0000003000017945 */ /* 0x000fe20003800000 */
[----:B------:R-:W-:-:S03]  /*ccb0*/  ISETP.NE.AND P1, PT, R28, RZ, PT ;  /* 0x000000ff1c00720c */ /* 0x000fc60003f25270 */
[----:B-1----:R-:W-:Y:S10]  /*ccc0*/  @!P0 BRA `(.L_x_12215) ;  /* 0x0000001c00548947 */ /* 0x002ff40003800000 */
.L_x_12277:
[----:B------:R-:W-:Y:S05]  /*ccd0*/  BSYNC B1 ;  /* 0x0000000000017941 */ /* 0x000fea0003800000 */
.L_x_12214:
[----:B------:R-:W-:Y:S04]  /*cce0*/  BSSY B1, `(.L_x_12216) ;  /* 0x0000007000017945 */ /* 0x000fe80003800000 */
[----:B------:R-:W-:Y:S05]  /*ccf0*/  @P1 BRA `(.L_x_12217) ;  /* 0x0000000000141947 */ /* 0x000fea0003800000 */
[----:B------:R-:W-:Y:S01]  /*cd00*/  ISETP.NE.AND P0, PT, R6, RZ, PT ;  /* 0x000000ff0600720c */ /* 0x000fe20003f05270 */
[----:B-1----:R-:W-:-:S04]  /*cd10*/  IMAD.MOV.U32 R2, RZ, RZ, 0x6000 ;  /* 0x00006000ff027424 */ /* 0x002fc800078e00ff */
[----:B------:R2:W-:Y:S08]  /*cd20*/  SYNCS.ARRIVE.TRANS64 RZ, [UR38+0x30838], R2 ;  /* 0x03083802ffff79a7 */ /* 0x0005f00008000026 */
[----:B--2---:R-:W-:Y:S05]  /*cd30*/  @!P0 BRA `(.L_x_12217) ;  /* 0x0000000000048947 */ /* 0x004fea0003800000 */
[----:B------:R-:W-:Y:S01]  /*cd40*/  BPT.TRAP 0x1 ;  /* 0x000000040000795c */ /* 0x000fe20000300000 */
.L_x_12217:
[----:B------:R-:W-:Y:S05]  /*cd50*/  BSYNC B1 ;  /* 0x0000000000017941 */ /* 0x000fea0003800000 */
.L_x_12216:
        /* <DEDUP_REMOVED lines=11> */
.L_x_12218:
        /* <DEDUP_REMOVED lines=11> */
.L_x_12278:
[----:B------:R-:W-:Y:S05]  /*cec0*/  BSYNC B1 ;  /* 0x0000000000017941 */ /* 0x000fea0003800000 */
.L_x_12219:
        /* <DEDUP_REMOVED lines=9> */
.L_x_12222:
[----:B------:R-:W-:Y:S05]  /*cf60*/  BSYNC B1 ;  /* 0x0000000000017941 */ /* 0x000fea0003800000 */
.L_x_12221:
        /* <DEDUP_REMOVED lines=10> */
.L_x_12223:
        /* <DEDUP_REMOVED lines=10> */
.L_x_12212:
[----:B------:R-:W-:Y:S05]  /*d0b0*/  BSYNC B0 ;  /* 0x0000000000007941 */ /* 0x000fea0003800000 */
.L_x_12183:
        /* <DEDUP_REMOVED lines=9> */
.L_x_12279:
[----:B------:R-:W-:Y:S05]  /*d150*/  BSYNC B1 ;  /* 0x0000000000017941 */ /* 0x000fea0003800000 */
.L_x_12226:
        /* <DEDUP_REMOVED lines=8> */
.L_x_12229:
[----:B------:R-:W-:Y:S05]  /*d1e0*/  BSYNC B1 ;  /* 0x0000000000017941 */ /* 0x000fea0003800000 */
.L_x_12228:
        /* <DEDUP_REMOVED lines=13> */
.L_x_12230:
        /* <DEDUP_REMOVED lines=8> */
.L_x_12225:
[----:B------:R-:W-:Y:S05]  /*d340*/  BSYNC B0 ;  /* 0x0000000000007941 */ /* 0x000fea0003800000 */
.L_x_12224:
[----:B------:R-:W-:Y:S01]  /*d350*/  IADD3 R0, R0, 0x1, RZ ;  /* 0x0000000100007810 */ /* 0x000fe20007ffe0ff */
[----:B0-----:R-:W-:-:S03]  /*d360*/  IMAD.MOV.U32 R2, RZ, RZ, RZ ;  /* 0x000000ffff027224 */ /* 0x001fc600078e00ff */
[----:B------:R-:W-:-:S04]  /*d370*/  ISETP.NE.AND P0, PT, R0, 0x2, PT ;  /* 0x000000020000780c */ /* 0x000fc80003f05270 */
[----:B------:R-:W-:Y:S02]  /*d380*/  SEL R3, RZ, 0x1, P0 ;  /* 0x00000001ff037807 */ /* 0x000fe40000000000 */
[----:B------:R-:W-:Y:S02]  /*d390*/  SEL R0, R0, RZ, P0 ;  /* 0x000000ff00007207 */ /* 0x000fe40000000000 */
[----:B------:R-:W-:-:S07]  /*d3a0*/  LOP3.LUT R8, R8, R3, RZ, 0x3c, !PT ;  /* 0x0000000308087212 */ /* 0x000fce00078e3cff */
.L_x_12169:
[----:B------:R-:W0:Y:S01]  /*d3b0*/  S2R R4, SR_CgaCtaId ;  /* 0x0000000000047919 */ /* 0x000e220000008800 */
[----:B------:R-:W-:Y:S02]  /*d3c0*/  MOV R3, 0x400 ;  /* 0x0000040000037802 */ /* 0x000fe40000000f00 */
[----:B------:R-:W-:Y:S02]  /*d3d0*/  SHF.L.U32 R2, R2, 0x1f, RZ ;  /* 0x0000001f02027819 */ /* 0x000fe400000006ff */
[----:B0-----:R-:W-:-:S04]  /*d3e0*/  LEA R7, R4, R3, 0x18 ;  /* 0x0000000304077211 */ /* 0x001fc800078ec0ff */
[----:B------:R-:W0:Y:S02]  /*d3f0*/  SYNCS.PHASECHK.TRANS64.TRYWAIT P0, [R7+URZ+0x30820], R2 ;  /* 0x03082002070075a7 */ /* 0x000e24000800017f */
[----:B0-----:R-:W-:Y:S05]  /*d400*/  @!P0 BRA `(.L_x_12231) ;  /* 0x0000001400c88947 */ /* 0x001fea0003800000 */
.L_x_12280:
[----:B------:R-:W-:-:S03]  /*d410*/  UMOV UR4, 0xffffffff ;  /* 0xffffffff00047882 */ /* 0x000fc60000000000 */
[----:B------:R-:W-:Y:S05]  /*d420*/  BRA.DIV UR4, `(.L_x_12232) ;  /* 0x0000001604d47947 */ /* 0x000fea000b800000 */
[----:B0-----:R-:W0:Y:S02]  /*d430*/  S2R R2, SR_TID.X ;  /* 0x0000000000027919 */ /* 0x001e240000002100 */
[----:B0-----:R-:W-:-:S04]  /*d440*/  SHF.R.U32.HI R2, RZ, 0x5, R2 ;  /* 0x00000005ff027819 */ /* 0x001fc80000011602 */
[----:B------:R-:W-:-:S05]  /*d450*/  LOP3.LUT R2, R2, 0x3, RZ, 0xc0, !PT ;  /* 0x0000000302027812 */ /* 0x000fca00078ec0ff */
[----:B------:R0:W1:Y:S02]  /*d460*/  SHFL.IDX PT, R14, R2, RZ, 0x1f ;  /* 0x00001fff020e7589 */ /* 0x00006400000e0000 */
.L_x_12283:
[----:B-1----:R-:W-:-:S13]  /*d470*/  ISETP.NE.AND P0, PT, R14, RZ, PT ;  /* 0x000000ff0e00720c */ /* 0x002fda0003f05270 */
[----:B------:R-:W-:Y:S05]  /*d480*/  @P0 BRA `(.L_x_12141) ;  /* 0x0000000000840947 */ /* 0x000fea0003800000 */
[----:B------:R-:W-:-:S03]  /*d490*/  UMOV UR4, 0xffffffff ;  /* 0xffffffff00047882 */ /* 0x000fc60000000000 */
[----:B------:R-:W-:Y:S05]  /*d4a0*/  BRA.DIV UR4, `(.L_x_12233) ;  /* 0x0000001604e87947 */ /* 0x000fea000b800000 */
[----:B------:R-:W-:-:S13]  /*d4b0*/  ELECT P6, URZ, PT ;  /* 0x00000000003f782f */ /* 0x000fda00038c0000 */
.L_x_12286:
[----:B------:R-:W-:Y:S05]  /*d4c0*/  @!P6 BRA `(.L_x_12141) ;  /* 0x000000000074e947 */ /* 0x000fea0003800000 */
[----:B------:R-:W-:-:S04]  /*d4d0*/  LOP3.LUT R27, R27, 0x2, RZ, 0xfc, !PT ;  /* 0x000000021b1b7812 */ /* 0x000fc800078efcff */
[----:B------:R-:W-:-:S13]  /*d4e0*/  ISETP.NE.AND P2, PT, R27, 0x3, PT ;  /* 0x000000031b00780c */ /* 0x000fda0003f45270 */
[----:B------:R-:W-:Y:S05]  /*d4f0*/  @!P2 BRA `(.L_x_12234) ;  /* 0x000000000004a947 */ /* 0x000fea0003800000 */
[----:B------:R-:W-:Y:S01]  /*d500*/  BPT.TRAP 0x1 ;  /* 0x000000040000795c */ /* 0x000fe20000300000 */
.L_x_12234:
[----:B------:R-:W-:Y:S01]  /*d510*/  VIADD R9, R7, 0x30840 ;  /* 0x0003084007097836 */ /* 0x000fe20000000000 */
[----:B------:R-:W-:Y:S01]  /*d520*/  SHF.L.U32 R4, R8, 0x1f, RZ ;  /* 0x0000001f08047819 */ /* 0x000fe200000006ff */
[----:B0-----:R-:W-:-:S03]  /*d530*/  VIADD R2, R0, 0x1 ;  /* 0x0000000100027836 */ /* 0x001fc60000000000 */
[----:B------:R-:W-:Y:S02]  /*d540*/  LEA R5, R0, R9, 0x3 ;  /* 0x0000000900057211 */ /* 0x000fe400078e18ff */
[C---:B------:R-:W-:Y:S02]  /*d550*/  ISETP.NE.AND P1, PT, R2.reuse, 0x2, PT ;  /* 0x000000020200780c */ /* 0x040fe40003f25270 */
[----:B------:R-:W0:Y:S02]  /*d560*/  SYNCS.PHASECHK.TRANS64.TRYWAIT P0, [R5+URZ], R4 ;  /* 0x00000004050075a7 */ /* 0x000e24000800017f */
[----:B------:R-:W-:Y:S02]  /*d570*/  SEL R3, RZ, 0x1, P1 ;  /* 0x00000001ff037807 */ /* 0x000fe40000800000 */
[----:B------:R-:W-:Y:S02]  /*d580*/  SEL R6, R2, RZ, P1 ;  /* 0x000000ff02067207 */ /* 0x000fe40000800000 */
[----:B------:R-:W-:-:S03]  /*d590*/  LOP3.LUT R2, R8, R3, RZ, 0x3c, !PT ;  /* 0x0000000308027212 */ /* 0x000fc600078e3cff */
[----:B------:R-:W-:Y:S01]  /*d5a0*/  IMAD R3, R6, 0x8, R9 ;  /* 0x0000000806037824 */ /* 0x000fe200078e0209 */
[----:B------:R-:W-:Y:S01]  /*d5b0*/  SHF.L.U32 R2, R2, 0x1f, RZ ;  /* 0x0000001f02027819 */ /* 0x000fe200000006ff */
[----:B0-----:R-:W-:Y:S06]  /*d5c0*/  @!P0 BRA `(.L_x_12235) ;  /* 0x0000001400c08947 */ /* 0x001fec0003800000 */
.L_x_12287:
[----:B------:R-:W1:Y:S02]  /*d5d0*/  SYNCS.PHASECHK.TRANS64.TRYWAIT P0, [R3+URZ], R2 ;  /* 0x00000002030075a7 */ /* 0x000e64000800017f */
[----:B-1----:R-:W-:Y:S05]  /*d5e0*/  @!P0 BRA `(.L_x_12236) ;  /* 0x0000001400cc8947 */ /* 0x002fea0003800000 */
.L_x_12288:
[----:B------:R-:W-:Y:S05]  /*d5f0*/  @!P2 BRA `(.L_x_12237) ;  /* 0x000000000004a947 */ /* 0x000fea0003800000 */
[----:B------:R-:W-:Y:S01]  /*d600*/  BPT.TRAP 0x1 ;  /* 0x000000040000795c */ /* 0x000fe20000300000 */
.L_x_12237:
[----:B-1----:R-:W-:-:S05]  /*d610*/  IADD3 R3, R7, 0x30860, RZ ;  /* 0x0003086007037810 */ /* 0x002fca0007ffe0ff */
[----:B0-----:R-:W-:-:S04]  /*d620*/  IMAD R5, R0, 0x8, R3 ;  /* 0x0000000800057824 */ /* 0x001fc800078e0203 */
[----:B------:R-:W0:Y:S02]  /*d630*/  SYNCS.PHASECHK.TRANS64.TRYWAIT P0, [R5+URZ], R4 ;  /* 0x00000004050075a7 */ /* 0x000e24000800017f */
[----:B0-----:R-:W-:Y:S05]  /*d640*/  @!P0 BRA `(.L_x_12238) ;  /* 0x0000001400c88947 */ /* 0x001fea0003800000 */
.L_x_12289:
[----:B------:R-:W-:-:S07]  /*d650*/  IMAD R3, R6, 0x8, R3 ;  /* 0x0000000806037824 */ /* 0x000fce00078e0203 */
.L_x_12239:
[----:B-1----:R1:W2:Y:S02]  /*d660*/  SYNCS.PHASECHK.TRANS64.TRYWAIT P0, [R3+URZ], R2 ;  /* 0x00000002030075a7 */ /* 0x0022a4000800017f */
[----:B--2---:R-:W-:Y:S05]  /*d670*/  @!P0 NANOSLEEP.SYNCS 0x989680 ;  /* 0x009896800000895d */ /* 0x004fea0003900000 */
[----:B------:R-:W2:Y:S02]  /*d680*/  @!P0 SYNCS.PHASECHK.TRANS64 P0, [R3+URZ], R2 ;  /* 0x00000002030085a7 */ /* 0x000ea4000800007f */
[----:B--2---:R-:W-:Y:S05]  /*d690*/  @!P0 BRA `(.L_x_12239) ;  /* 0xfffffffc00f08947 */ /* 0x004fea000383ffff */
.L_x_12141:
[----:B------:R-:W-:Y:S05]  /*d6a0*/  BSYNC B6 ;  /* 0x0000000000067941 */ /* 0x000fea0003800000 */
.L_x_12138:
[----:B------:R-:W-:Y:S05]  /*d6b0*/  EXIT ;  /* 0x000000000000794d */ /* 0x000fea0003800000 */
.L_x_12145:
[----:B0-----:R-:W-:-:S04]  /*d6c0*/  MOV R3, UR36 ;  /* 0x0000002400037c02 */ /* 0x001fc80008000f00 */
[----:B------:R0:W1:Y:S03]  /*d6d0*/  SYNCS.PHASECHK.TRANS64.TRYWAIT P1, [R3+URZ+0x30800], R2 ;  /* 0x03080002030075a7 */ /* 0x000066000802017f */
[----:B-1----:R-:W-:Y:S05]  /*d6e0*/  @!P1 NANOSLEEP.SYNCS 0x989680 ;  /* 0x009896800000995d */ /* 0x002fea0003900000 */
[----:B------:R-:W1:Y:S02]  /*d6f0*/  @!P1 SYNCS.PHASECHK.TRANS64 P1, [R3+URZ+0x30800], R2 ;  /* 0x03080002030095a7 */ /* 0x000e64000802007f */
[----:B-1----:R-:W-:Y:S05]  /*d700*/  @!P1 BRA `(.L_x_12145) ;  /* 0xfffffffc00ec9947 */ /* 0x002fea000383ffff */
[----:B------:R-:W-:Y:S05]  /*d710*/  BRA `(.L_x_12240) ;  /* 0xffffff3800887947 */ /* 0x000fea000383ffff */
.L_x_12149:
[----:B0-----:R-:W-:-:S04]  /*d720*/  IMAD.U32 R3, RZ, RZ, UR36 ;  /* 0x00000024ff037e24 */ /* 0x001fc8000f8e00ff */
[----:B------:R0:W2:Y:S03]  /*d730*/  SYNCS.PHASECHK.TRANS64.TRYWAIT P2, [R3+URZ+0x30830], R2 ;  /* 0x03083002030075a7 */ /* 0x0000a6000804017f */
[----:B--2---:R-:W-:Y:S05]  /*d740*/  @!P2 NANOSLEEP.SYNCS 0x989680 ;  /* 0x009896800000a95d */ /* 0x004fea0003900000 */
[----:B------:R-:W2:Y:S02]  /*d750*/  @!P2 SYNCS.PHASECHK.TRANS64 P2, [R3+URZ+0x30830], R2 ;  /* 0x030830020300a5a7 */ /* 0x000ea4000804007f */
[----:B--2---:R-:W-:Y:S05]  /*d760*/  @!P2 BRA `(.L_x_12149) ;  /* 0xfffffffc00eca947 */ /* 0x004fea000383ffff */
[----:B------:R-:W-:Y:S05]  /*d770*/  BRA `(.L_x_12148) ;  /* 0xffffff3800b87947 */ /* 0x000fea000383ffff */
.L_x_12154:
[----:B-1----:R1:W2:Y:S02]  /*d780*/  SYNCS.PHASECHK.TRANS64.TRYWAIT P2, [R13+URZ+0x30830], R12 ;  /* 0x0308300c0d0075a7 */ /* 0x0022a4000804017f */
[----:B--2---:R-:W-:Y:S05]  /*d790*/  @!P2 NANOSLEEP.SYNCS 0x989680 ;  /* 0x009896800000a95d */ /* 0x004fea0003900000 */
[----:B------:R-:W2:Y:S02]  /*d7a0*/  @!P2 SYNCS.PHASECHK.TRANS64 P2, [R13+URZ+0x30830], R12 ;  /* 0x0308300c0d00a5a7 */ /* 0x000ea4000804007f */
[----:B--2---:R-:W-:Y:S05]  /*d7b0*/  @!P2 BRA `(.L_x_12154) ;  /* 0xfffffffc00f0a947 */ /* 0x004fea000383ffff */
[----:B------:R-:W-:Y:S05]  /*d7c0*/  BRA `(.L_x_12151) ;  /* 0xffffff7400a87947 */ /* 0x000fea000383ffff */
.L_x_12158:
[----:B-1----:R-:W-:-:S04]  /*d7d0*/  IMAD.U32 R12, RZ, RZ, UR7 ;  /* 0x00000007ff0c7e24 */ /* 0x002fc8000f8e00ff */
[----:B------:R1:W2:Y:S03]  /*d7e0*/  SYNCS.PHASECHK.TRANS64.TRYWAIT P2, [R12+URZ+0x30850], R11 ;  /* 0x0308500b0c0075a7 */ /* 0x0002a6000804017f */
[----:B--2---:R-:W-:Y:S05]  /*d7f0*/  @!P2 NANOSLEEP.SYNCS 0x989680 ;  /* 0x009896800000a95d */ /* 0x004fea0003900000 */
[----:B------:R-:W2:Y:S02]  /*d800*/  @!P2 SYNCS.PHASECHK.TRANS64 P2, [R12+URZ+0x30850], R11 ;  /* 0x0308500b0c00a5a7 */ /* 0x000ea4000804007f */
[----:B--2---:R-:W-:Y:S05]  /*d810*/  @!P2 BRA `(.L_x_12158) ;  /* 0xfffffffc00eca947 */ /* 0x004fea000383ffff */
[----:B------:R-:W-:Y:S05]  /*d820*/  BRA `(.L_x_12155) ;  /* 0xffffff78002c7947 */ /* 0x000fea000383ffff */
.L_x_12163:
[----:B--2---:R2:W3:Y:S02]  /*d830*/  SYNCS.PHASECHK.TRANS64.TRYWAIT P0, [R7+URZ+0x30850], R6 ;  /* 0x03085006070075a7 */ /* 0x0044e4000800017f */
[----:B---3--:R-:W-:Y:S05]  /*d840*/  @!P0 NANOSLEEP.SYNCS 0x989680 ;  /* 0x009896800000895d */ /* 0x008fea0003900000 */
[----:B------:R-:W3:Y:S02]  /*d850*/  @!P0 SYNCS.PHASECHK.TRANS64 P0, [R7+URZ+0x30850], R6 ;  /* 0x03085006070085a7 */ /* 0x000ee4000800007f */
[----:B---3--:R-:W-:Y:S05]  /*d860*/  @!P0 BRA `(.L_x_12163) ;  /* 0xfffffffc00f08947 */ /* 0x008fea000383ffff */
[----:B------:R-:W-:Y:S05]  /*d870*/  BRA `(.L_x_12162) ;  /* 0xffffffac00787947 */ /* 0x000fea000383ffff */
.L_x_12174:
[----:B------:R-:W-:Y:S01]  /*d880*/  MOV R13, R22 ;  /* 0x00000016000d7202 */ /* 0x000fe20000000f00 */
[----:B------:R-:W-:Y:S01]  /*d890*/  IMAD.MOV.U32 R12, RZ, RZ, RZ ;  /* 0x000000ffff0c7224 */ /* 0x000fe200078e00ff */
[----:B------:R-:W-:Y:S01]  /*d8a0*/  MOV R15, 0xffffffff ;  /* 0xffffffff000f7802 */ /* 0x000fe20000000f00 */
[----:B------:R-:W-:-:S07]  /*d8b0*/  IMAD.MOV.U32 R11, RZ, RZ, 0x1f ;  /* 0x0000001fff0b7424 */ /* 0x000fce00078e00ff */
[----:B------:R-:W-:Y:S05]  /*d8c0*/  WARPSYNC.COLLECTIVE R15, `(.L_x_12241) ;  /* 0x000000000f087348 */ /* 0x000fea0003c00000 */
[----:B------:R0:W1:Y:S02]  /*d8d0*/  SHFL.IDX P6, R14, R13, R12, R11 ;  /* 0x0000000c0d0e7389 */ /* 0x00006400000c000b */
[----:B01----:R-:W-:Y:S01]  /*d8e0*/  ENDCOLLECTIVE ;  /* 0x000000000000791b */ /* 0x003fe20003800000 */
.L_x_12241:
[----:B------:R-:W-:Y:S05]  /*d8f0*/  BRA `(.L_x_12242) ;  /* 0xffffffd000e47947 */ /* 0x000fea000383ffff */
.L_x_12176:
[----:B------:R-:W-:Y:S01]  /*d900*/  BSSY B0, `(.L_x_12243) ;  /* 0x0000006000007945 */ /* 0x000fe20003800000 */
[----:B------:R-:W-:-:S07]  /*d910*/  IMAD.MOV.U32 R15, RZ, RZ, -0x1 ;  /* 0xffffffffff0f7424 */ /* 0x000fce00078e00ff */
[----:B------:R-:W-:Y:S05]  /*d920*/  WARPSYNC.COLLECTIVE R15, `(.L_x_12244) ;  /* 0x000000000f0c7348 */ /* 0x000fea0003c00000 */
[----:B------:R-:W-:Y:S02]  /*d930*/  ELECT P6, UR62, PT ;  /* 0x00000000003e782f */ /* 0x000fe400038c0000 */
[----:B------:R-:W-:Y:S01]  /*d940*/  MOV R14, UR62 ;  /* 0x0000003e000e7c02 */ /* 0x000fe20008000f00 */
[----:B------:R-:W-:Y:S10]  /*d950*/  ENDCOLLECTIVE ;  /* 0x000000000000791b */ /* 0x000ff40003800000 */
.L_x_12244:
[----:B------:R-:W-:Y:S05]  /*d960*/  BSYNC B0 ;  /* 0x0000000000007941 */ /* 0x000fea0003800000 */
.L_x_12243:
[----:B------:R-:W-:Y:S05]  /*d970*/  BRA `(.L_x_12245) ;  /* 0xffffffd000e07947 */ /* 0x000fea000383ffff */
.L_x_12178:
[----:B-1----:R-:W-:-:S04]  /*d980*/  IMAD.U32 R3, RZ, RZ, UR38 ;  /* 0x00000026ff037e24 */ /* 0x002fc8000f8e00ff */
[----:B------:R1:W2:Y:S03]  /*d990*/  SYNCS.PHASECHK.TRANS64.TRYWAIT P0, [R3+URZ+0x30840], R0 ;  /* 0x03084000030075a7 */ /* 0x0002a6000800017f */
[----:B--2---:R-:W-:Y:S05]  /*d9a0*/  @!P0 NANOSLEEP.SYNCS 0x989680 ;  /* 0x009896800000895d */ /* 0x004fea0003900000 */
[----:B------:R-:W2:Y:S02]  /*d9b0*/  @!P0 SYNCS.PHASECHK.TRANS64 P0, [R3+URZ+0x30840], R0 ;  /* 0x03084000030085a7 */ /* 0x000ea4000800007f */
[----:B--2---:R-:W-:Y:S05]  /*d9c0*/  @!P0 BRA `(.L_x_12178) ;  /* 0xfffffffc00ec8947 */ /* 0x004fea000383ffff */
[----:B------:R-:W-:Y:S05]  /*d9d0*/  BRA `(.L_x_12246) ;  /* 0xffffffd400307947 */ /* 0x000fea000383ffff */
.L_x_12181:
[----:B------:R-:W-:Y:S01]  /*d9e0*/  MOV R13, R10 ;  /* 0x0000000a000d7202 */ /* 0x000fe20000000f00 */
[----:B------:R-:W-:Y:S01]  /*d9f0*/  IMAD.MOV.U32 R12, RZ, RZ, RZ ;  /* 0x000000ffff0c7224 */ /* 0x000fe200078e00ff */
[----:B------:R-:W-:Y:S01]  /*da00*/  MOV R15, 0xffffffff ;  /* 0xffffffff000f7802 */ /* 0x000fe20000000f00 */
[----:B------:R-:W-:Y:S02]  /*da10*/  IMAD.MOV.U32 R11, RZ, RZ, 0x181f ;  /* 0x0000181fff0b7424 */ /* 0x000fe400078e00ff */
[----:B------:R-:W-:-:S07]  /*da20*/  IMAD R6, R21, 0xc0, R6 ;  /* 0x000000c015067824 */ /* 0x000fce00078e0206 */
[----:B------:R-:W-:Y:S05]  /*da30*/  WARPSYNC.COLLECTIVE R15, `(.L_x_12247) ;  /* 0x000000000f087348 */ /* 0x000fea0003c00000 */
[----:B------:R0:W1:Y:S02]  /*da40*/  SHFL.IDX P6, R14, R13, R12, R11 ;  /* 0x0000000c0d0e7389 */ /* 0x00006400000c000b */
[----:B01----:R-:W-:Y:S01]  /*da50*/  ENDCOLLECTIVE ;  /* 0x000000000000791b */ /* 0x003fe20003800000 */
.L_x_12247:
[----:B------:R-:W-:Y:S02]  /*da60*/  IMAD.MOV.U32 R13, RZ, RZ, R9 ;  /* 0x000000ffff0d7224 */ /* 0x000fe400078e0009 */
[----:B------:R-:W-:-:S07]  /*da70*/  IMAD.MOV.U32 R2, RZ, RZ, R14 ;  /* 0x000000ffff027224 */ /* 0x000fce00078e000e */
[----:B------:R-:W-:Y:S05]  /*da80*/  WARPSYNC.COLLECTIVE R15, `(.L_x_12248) ;  /* 0x000000000f087348 */ /* 0x000fea0003c00000 */
[----:B------:R0:W1:Y:S02]  /*da90*/  SHFL.IDX P6, R14, R13, R12, R11 ;  /* 0x0000000c0d0e7389 */ /* 0x00006400000c000b */
[----:B01----:R-:W-:Y:S01]  /*daa0*/  ENDCOLLECTIVE ;  /* 0x000000000000791b */ /* 0x003fe20003800000 */
.L_x_12248:
[----:B------:R-:W-:Y:S02]  /*dab0*/  ULDC UR4, c[0x0][0x288] ;  /* 0x0000a20000047ab9 */ /* 0x000fe40000000800 */
[----:B------:R-:W-:-:S05]  /*dac0*/  IMAD R5, R20, UR4, RZ ;  /* 0x0000000414057c24 */ /* 0x000fca000f8e02ff */
[----:B------:R-:W-:Y:S02]  /*dad0*/  ISETP.GE.AND P1, PT, R6, R5, PT ;  /* 0x000000050600720c */ /* 0x000fe40003f26270 */
[----:B------:R-:W-:Y:S01]  /*dae0*/  MOV R13, R10 ;  /* 0x0000000a000d7202 */ /* 0x000fe20000000f00 */
[----:B------:R-:W-:-:S10]  /*daf0*/  IMAD.MOV.U32 R12, RZ, RZ, 0x1 ;  /* 0x00000001ff0c7424 */ /* 0x000fd400078e00ff */
[----:B------:R-:W-:Y:S02]  /*db00*/  @!P1 LEA R29, R4, UR38, 0x1 ;  /* 0x00000026041d9c11 */ /* 0x000fe4000f8e08ff */
[----:B------:R-:W-:-:S04]  /*db10*/  @!P1 LEA R14, P2, R7, R14, 0x1 ;  /* 0x0000000e070e9211 */ /* 0x000fc800078408ff */
[----:B------:R-:W-:Y:S01]  /*db20*/  @!P1 IADD3.X R3, RZ, R2, RZ, P2, !PT ;  /* 0x00000002ff039210 */ /* 0x000fe200017fe4ff */
[----:B------:R-:W-:Y:S02]  /*db30*/  @!P1 IMAD.MOV.U32 R2, RZ, RZ, R14 ;  /* 0x000000ffff029224 */ /* 0x000fe400078e000e */
[----:B------:R-:W-:-:S03]  /*db40*/  VIADD R14, R6, 0x10 ;  /* 0x00000010060e7836 */ /* 0x000fc60000000000 */
[----:B------:R-:W-:Y:S01]  /*db50*/  @!PT LDS RZ, [RZ] ;  /* 0x00000000fffff984 */ /* 0x000fe20000000800 */
[----:B------:R-:W-:Y:S01]  /*db60*/  @!PT LDS RZ, [RZ] ;  /* 0x00000000fffff984 */ /* 0x000fe20000000800 */
[----:B------:R-:W-:Y:S01]  /*db70*/  @!PT LDS RZ, [RZ] ;  /* 0x00000000fffff984 */ /* 0x000fe20000000800 */
[----:B------:R0:W-:Y:S02]  /*db80*/  @!P1 LDGSTS.E.BYPASS.LTC128B.128 [R29+0xc400], desc[UR42][R2.64], !P0 ;  /* 0x0c400000021d9fae */ /* 0x0001e4000c101d6a */
[----:B------:R-:W-:-:S13]  /*db90*/  ISETP.GE.AND P1, PT, R14, R5, PT ;  /* 0x000000050e00720c */ /* 0x000fda0003f26270 */
[----:B0-----:R-:W-:Y:S05]  /*dba0*/  WARPSYNC.COLLECTIVE R15, `(.L_x_12249) ;  /* 0x000000000f087348 */ /* 0x001fea0003c00000 */
[----:B------:R1:W2:Y:S02]  /*dbb0*/  SHFL.IDX P6, R14, R13, R12, R11 ;  /* 0x0000000c0d0e7389 */ /* 0x0002a400000c000b */
[----:B012---:R-:W-:Y:S01]  /*dbc0*/  ENDCOLLECTIVE ;  /* 0x000000000000791b */ /* 0x007fe20003800000 */
.L_x_12249:
[----:B------:R-:W-:Y:S01]  /*dbd0*/  MOV R13, R9 ;  /* 0x00000009000d7202 */ /* 0x000fe20000000f00 */
[----:B------:R-:W-:-:S07]  /*dbe0*/  IMAD.MOV.U32 R21, RZ, RZ, R14 ;  /* 0x000000ffff157224 */ /* 0x000fce00078e000e */
[----:B------:R-:W-:Y:S05]  /*dbf0*/  WARPSYNC.COLLECTIVE R15, `(.L_x_12250) ;  /* 0x000000000f087348 */ /* 0x000fea0003c00000 */
[----:B------:R0:W1:Y:S02]  /*dc00*/  SHFL.IDX P6, R14, R13, R12, R11 ;  /* 0x0000000c0d0e7389 */ /* 0x00006400000c000b */
[----:B01----:R-:W-:Y:S01]  /*dc10*/  ENDCOLLECTIVE ;  /* 0x000000000000791b */ /* 0x003fe20003800000 */
.L_x_12250:
[----:B------:R-:W-:Y:S02]  /*dc20*/  IMAD.MOV.U32 R13, RZ, RZ, R10 ;  /* 0x000000ffff0d7224 */ /* 0x000fe400078e000a */
[----:B------:R-:W-:Y:S02]  /*dc30*/  IMAD.MOV.U32 R12, RZ, RZ, 0x2 ;  /* 0x00000002ff0c7424 */ /* 0x000fe400078e00ff */
[----:B------:R-:W-:Y:S01]  /*dc40*/  IMAD.MOV.U32 R2, RZ, RZ, R14 ;  /* 0x000000ffff027224 */ /* 0x000fe200078e000e */
[----:B------:R-:W-:-:S04]  /*dc50*/  IADD3 R14, R6, 0x20, RZ ;  /* 0x00000020060e7810 */ /* 0x000fc80007ffe0ff */
[----:B------:R-:W-:-:S13]  /*dc60*/  ISETP.GE.AND P2, PT, R14, R5, PT ;  /* 0x000000050e00720c */ /* 0x000fda0003f46270 */
[----:B------:R-:W-:Y:S05]  /*dc70*/  WARPSYNC.COLLECTIVE R15, `(.L_x_12251) ;  /* 0x000000000f087348 */ /* 0x000fea0003c00000 */
[----:B------:R0:W1:Y:S02]  /*dc80*/  SHFL.IDX P6, R14, R13, R12, R11 ;  /* 0x0000000c0d0e7389 */ /* 0x00006400000c000b */
[----:B01----:R-:W-:Y:S01]  /*dc90*/  ENDCOLLECTIVE ;  /* 0x000000000000791b */ /* 0x003fe20003800000 */
.L_x_12251:
[----:B------:R-:W-:-:S05]  /*dca0*/  @!P1 LEA R2, P3, R7, R2, 0x1 ;  /* 0x0000000207029211 */ /* 0x000fca00078608ff */
[----:B------:R-:W-:Y:S01]  /*dcb0*/  @!P1 IMAD.X R3, RZ, RZ, R21, P3 ;  /* 0x000000ffff039224 */ /* 0x000fe200018e0615 */
[C---:B------:R-:W-:Y:S02]  /*dcc0*/  @!P1 LEA R21, R4.reuse, UR38, 0x1 ;  /* 0x0000002604159c11 */ /* 0x040fe4000f8e08ff */
[----:B------:R-:W-:-:S03]  /*dcd0*/  @!P2 LEA R29, R4, UR38, 0x1 ;  /* 0x00000026041dac11 */ /* 0x000fc6000f8e08ff */
[----:B------:R-:W-:Y:S01]  /*dce0*/  @!PT LDS RZ, [RZ] ;  /* 0x00000000fffff984 */ /* 0x000fe20000000800 */
[----:B------:R-:W-:Y:S01]  /*dcf0*/  @!PT LDS RZ, [RZ] ;  /* 0x00000000fffff984 */ /* 0x000fe20000000800 */
[----:B------:R-:W-:Y:S01]  /*dd00*/  @!PT LDS RZ, [RZ] ;  /* 0x00000000fffff984 */ /* 0x000fe20000000800 */
[----:B------:R0:W-:Y:S01]  /*dd10*/  @!P1 LDGSTS.E.BYPASS.LTC128B.128 [R21+0xcc00], desc[UR42][R2.64], !P0 ;  /* 0x0cc0000002159fae */ /* 0x0001e2000c101d6a */
[----:B------:R-:W-:Y:S01]  /*dd20*/  IMAD.MOV.U32 R13, RZ, RZ, R9 ;  /* 0x000000ffff0d7224 */ /* 0x000fe200078e0009 */
[----:B------:R-:W-:-:S07]  /*dd30*/  MOV R20, R14 ;  /* 0x0000000e00147202 */ /* 0x000fce0000000f00 */
[----:B0-----:R-:W-:Y:S05]  /*dd40*/  WARPSYNC.COLLECTIVE R15, `(.L_x_12252) ;  /* 0x000000000f087348 */ /* 0x001fea0003c00000 */
[----:B------:R1:W2:Y:S02]  /*dd50*/  SHFL.IDX P6, R14, R13, R12, R11 ;  /* 0x0000000c0d0e7389 */ /* 0x0002a400000c000b */
[----:B012---:R-:W-:Y:S01]  /*dd60*/  ENDCOLLECTIVE ;  /* 0x000000000000791b */ /* 0x007fe20003800000 */
.L_x_12252:
[----:B------:R-:W-:Y:S02]  /*dd70*/  IMAD.MOV.U32 R13, RZ, RZ, R10 ;  /* 0x000000ffff0d7224 */ /* 0x000fe400078e000a */
[----:B------:R-:W-:Y:S01]  /*dd80*/  IMAD.MOV.U32 R12, RZ, RZ, 0x3 ;  /* 0x00000003ff0c7424 */ /* 0x000fe200078e00ff */
[----:B------:R-:W-:Y:S02]  /*dd90*/  @!P2 LEA R2, P1, R7, R14, 0x1 ;  /* 0x0000000e0702a211 */ /* 0x000fe400078208ff */
[----:B------:R-:W-:-:S03]  /*dda0*/  IADD3 R14, R6, 0x30, RZ ;  /* 0x00000030060e7810 */ /* 0x000fc60007ffe0ff */
[----:B------:R-:W-:Y:S01]  /*ddb0*/  @!P2 IMAD.X R3, RZ, RZ, R20, P1 ;  /* 0x000000ffff03a224 */ /* 0x000fe200008e0614 */
[----:B------:R-:W-:-:S13]  /*ddc0*/  ISETP.GE.AND P1, PT, R14, R5, PT ;  /* 0x000000050e00720c */ /* 0x000fda0003f26270 */
[----:B------:R-:W-:Y:S05]  /*ddd0*/  WARPSYNC.COLLECTIVE R15, `(.L_x_12253) ;  /* 0x000000000f087348 */ /* 0x000fea0003c00000 */
[----:B------:R0:W1:Y:S02]  /*dde0*/  SHFL.IDX P6, R14, R13, R12, R11 ;  /* 0x0000000c0d0e7389 */ /* 0x00006400000c000b */
[----:B01----:R-:W-:Y:S01]  /*ddf0*/  ENDCOLLECTIVE ;  /* 0x000000000000791b */ /* 0x003fe20003800000 */
.L_x_12253:
        /* <DEDUP_REMOVED lines=9> */
.L_x_12254:
[----:B------:R-:W-:Y:S01]  /*de90*/  IMAD.MOV.U32 R13, RZ, RZ, R10 ;  /* 0x000000ffff0d7224 */ /* 0x000fe200078e000a */
[----:B------:R-:W-:Y:S01]  /*dea0*/  MOV R12, 0x4 ;  /* 0x00000004000c7802 */ /* 0x000fe20000000f00 */
[----:B------:R-:W-:Y:S02]  /*deb0*/  IMAD.MOV.U32 R29, RZ, RZ, R14 ;  /* 0x000000ffff1d7224 */ /* 0x000fe400078e000e */
[----:B------:R-:W-:-:S03]  /*dec0*/  VIADD R14, R6, 0x40 ;  /* 0x00000040060e7836 */ /* 0x000fc60000000000 */
[----:B------:R-:W-:Y:S02]  /*ded0*/  @!P1 LEA R2, P3, R7, R29, 0x1 ;  /* 0x0000001d07029211 */ /* 0x000fe400078608ff */
[----:B------:R-:W-:-:S13]  /*dee0*/  ISETP.GE.AND P2, PT, R14, R5, PT ;  /* 0x000000050e00720c */ /* 0x000fda0003f46270 */
[----:B------:R-:W-:Y:S05]  /*def0*/  WARPSYNC.COLLECTIVE R15, `(.L_x_12255) ;  /* 0x000000000f087348 */ /* 0x000fea0003c00000 */
[----:B------:R0:W1:Y:S02]  /*df00*/  SHFL.IDX P6, R14, R13, R12, R11 ;  /* 0x0000000c0d0e7389 */ /* 0x00006400000c000b */
[----:B01----:R-:W-:Y:S01]  /*df10*/  ENDCOLLECTIVE ;  /* 0x000000000000791b */ /* 0x003fe20003800000 */
.L_x_12255:
[----:B------:R-:W-:Y:S02]  /*df20*/  @!P1 IADD3.X R3, RZ, R21, RZ, P3, !PT ;  /* 0x00000015ff039210 */ /* 0x000fe40001ffe4ff */
[----:B------:R-:W-:-:S05]  /*df30*/  @!P1 LEA R21, R4, UR38, 0x1 ;  /* 0x0000002604159c11 */ /* 0x000fca000f8e08ff */
[----:B------:R-:W-:Y:S01]  /*df40*/  @!PT LDS RZ, [RZ] ;  /* 0x00000000fffff984 */ /* 0x000fe20000000800 */
[----:B------:R-:W-:Y:S01]  /*df50*/  @!PT LDS RZ, [RZ] ;  /* 0x00000000fffff984 */ /* 0x000fe20000000800 */
[----:B------:R-:W-:Y:S01]  /*df60*/  @!PT LDS RZ, [RZ] ;  /* 0x00000000fffff984 */ /* 0x000fe20000000800 */
[----:B------:R0:W-:Y:S01]  /*df70*/  @!P1 LDGSTS.E.BYPASS.LTC128B.128 [R21+0xdc00], desc[UR42][R2.64], !P0 ;  /* 0x0dc0000002159fae */ /* 0x0001e2000c101d6a */
[----:B------:R-:W-:Y:S01]  /*df80*/  @!P2 LEA R29, R4, UR38, 0x1 ;  /* 0x00000026041dac11 */ /* 0x000fe2000f8e08ff */
[----:B------:R-:W-:Y:S02]  /*df90*/  IMAD.MOV.U32 R13, RZ, RZ, R9 ;  /* 0x000000ffff0d7224 */ /* 0x000fe400078e0009 */
[----:B------:R-:W-:-:S07]  /*dfa0*/  IMAD.MOV.U32 R20, RZ, RZ, R14 ;  /* 0x000000ffff147224 */ /* 0x000fce00078e000e */
[----:B0-----:R-:W-:Y:S05]  /*dfb0*/  WARPSYNC.COLLECTIVE R15, `(.L_x_12256) ;  /* 0x000000000f087348 */ /* 0x001fea0003c00000 */
[----:B------:R1:W2:Y:S02]  /*dfc0*/  SHFL.IDX P6, R14, R13, R12, R11 ;  /* 0x0000000c0d0e7389 */ /* 0x0002a400000c000b */
[----:B012---:R-:W-:Y:S01]  /*dfd0*/  ENDCOLLECTIVE ;  /* 0x000000000000791b */ /* 0x007fe20003800000 */
.L_x_12256:
[----:B------:R-:W-:Y:S01]  /*dfe0*/  IMAD.MOV.U32 R13, RZ, RZ, R10 ;  /* 0x000000ffff0d7224 */ /* 0x000fe200078e000a */
[----:B------:R-:W-:Y:S02]  /*dff0*/  MOV R12, 0x5 ;  /* 0x00000005000c7802 */ /* 0x000fe40000000f00 */
[----:B------:R-:W-:Y:S01]  /*e000*/  @!P2 LEA R2, P1, R7, R14, 0x1 ;  /* 0x0000000e0702a211 */ /* 0x000fe200078208ff */
[----:B------:R-:W-:-:S03]  /*e010*/  VIADD R14, R6, 0x50 ;  /* 0x00000050060e7836 */ /* 0x000fc60000000000 */
[----:B------:R-:W-:Y:S02]  /*e020*/  @!P2 IADD3.X R3, RZ, R20, RZ, P1, !PT ;  /* 0x00000014ff03a210 */ /* 0x000fe40000ffe4ff */
[----:B------:R-:W-:-:S13]  /*e030*/  ISETP.GE.AND P1, PT, R14, R5, PT ;  /* 0x000000050e00720c */ /* 0x000fda0003f26270 */
[----:B------:R-:W-:Y:S05]  /*e040*/  WARPSYNC.COLLECTIVE R15, `(.L_x_12257) ;  /* 0x000000000f087348 */ /* 0x000fea0003c00000 */
[----:B------:R0:W1:Y:S02]  /*e050*/  SHFL.IDX P6, R14, R13, R12, R11 ;  /* 0x0000000c0d0e7389 */ /* 0x00006400000c000b */
[----:B01----:R-:W-:Y:S01]  /*e060*/  ENDCOLLECTIVE ;  /* 0x000000000000791b */ /* 0x003fe20003800000 */
.L_x_12257:
[----:B------:R-:W-:Y:S01]  /*e070*/  @!PT LDS RZ, [RZ] ;  /* 0x00000000fffff984 */ /* 0x000fe20000000800 */
[----:B------:R-:W-:Y:S01]  /*e080*/  @!PT LDS RZ, [RZ] ;  /* 0x00000000fffff984 */ /* 0x000fe20000000800 */
[----:B------:R-:W-:Y:S01]  /*e090*/  @!PT LDS RZ, [RZ] ;  /* 0x00000000fffff984 */ /* 0x000fe20000000800 */
[----:B------:R0:W-:Y:S01]  /*e0a0*/  @!P2 LDGSTS.E.BYPASS.LTC128B.128 [R29+0xe400], desc[UR42][R2.64], !P0 ;  /* 0x0e400000021dafae */ /* 0x0001e2000c101d6a */
[----:B------:R-:W-:Y:S02]  /*e0b0*/  IMAD.MOV.U32 R13, RZ, RZ, R9 ;  /* 0x000000ffff0d7224 */ /* 0x000fe400078e0009 */
[----:B------:R-:W-:-:S07]  /*e0c0*/  IMAD.MOV.U32 R21, RZ, RZ, R14 ;  /* 0x000000ffff157224 */ /* 0x000fce00078e000e */
[----:B0-----:R-:W-:Y:S05]  /*e0d0*/  WARPSYNC.COLLECTIVE R15, `(.L_x_12258) ;  /* 0x000000000f087348 */ /* 0x001fea0003c00000 */
[----:B------:R1:W2:Y:S02]  /*e0e0*/  SHFL.IDX P6, R14, R13, R12, R11 ;  /* 0x0000000c0d0e7389 */ /* 0x0002a400000c000b */
[----:B012---:R-:W-:Y:S01]  /*e0f0*/  ENDCOLLECTIVE ;  /* 0x000000000000791b */ /* 0x007fe20003800000 */
.L_x_12258:
[----:B------:R-:W-:Y:S01]  /*e100*/  MOV R13, R10 ;  /* 0x0000000a000d7202 */ /* 0x000fe20000000f00 */
[----:B------:R-:W-:Y:S01]  /*e110*/  IMAD.MOV.U32 R12, RZ, RZ, 0x6 ;  /* 0x00000006ff0c7424 */ /* 0x000fe200078e00ff */
[----:B------:R-:W-:Y:S01]  /*e120*/  MOV R29, R14 ;  /* 0x0000000e001d7202 */ /* 0x000fe20000000f00 */
[----:B------:R-:W-:-:S03]  /*e130*/  VIADD R14, R6, 0x60 ;  /* 0x00000060060e7836 */ /* 0x000fc60000000000 */
[----:B------:R-:W-:Y:S02]  /*e140*/  @!P1 LEA R2, P3, R7, R29, 0x1 ;  /* 0x0000001d07029211 */ /* 0x000fe400078608ff */
[----:B------:R-:W-:-:S13]  /*e150*/  ISETP.GE.AND P2, PT, R14, R5, PT ;  /* 0x000000050e00720c */ /* 0x000fda0003f46270 */
[----:B------:R-:W-:Y:S05]  /*e160*/  WARPSYNC.COLLECTIVE R15, `(.L_x_12259) ;  /* 0x000000000f087348 */ /* 0x000fea0003c00000 */
[----:B------:R0:W1:Y:S02]  /*e170*/  SHFL.IDX P6, R14, R13, R12, R11 ;  /* 0x0000000c0d0e7389 */ /* 0x00006400000c000b */
[----:B01----:R-:W-:Y:S01]  /*e180*/  ENDCOLLECTIVE ;  /* 0x000000000000791b */ /* 0x003fe20003800000 */
.L_x_12259:
[----:B------:R-:W-:Y:S01]  /*e190*/  @!P1 IMAD.X R3, RZ, RZ, R21, P3 ;  /* 0x000000ffff039224 */ /* 0x000fe200018e0615 */
[----:B------:R-:W-:-:S05]  /*e1a0*/  @!P1 LEA R29, R4, UR38, 0x1 ;  /* 0x00000026041d9c11 */ /* 0x000fca000f8e08ff */
[----:B------:R-:W-:Y:S01]  /*e1b0*/  @!PT LDS RZ, [RZ] ;  /* 0x00000000fffff984 */ /* 0x000fe20000000800 */
[----:B------:R-:W-:Y:S01]  /*e1c0*/  @!PT LDS RZ, [RZ] ;  /* 0x00000000fffff984 */ /* 0x000fe20000000800 */
[----:B------:R-:W-:Y:S01]  /*e1d0*/  @!PT LDS RZ, [RZ] ;  /* 0x00000000fffff984 */ /* 0x000fe20000000800 */
[----:B------:R0:W-:Y:S01]  /*e1e0*/  @!P1 LDGSTS.E.BYPASS.LTC128B.128 [R29+0xec00], desc[UR42][R2.64], !P0 ;  /* 0x0ec00000021d9fae */ /* 0x0001e2000c101d6a */
[----:B------:R-:W-:Y:S02]  /*e1f0*/  @!P2 LEA R21, R4, UR38, 0x1 ;  /* 0x000000260415ac11 */ /* 0x000fe4000f8e08ff */
[----:B------:R-:W-:Y:S01]  /*e200*/  MOV R13, R9 ;  /* 0x00000009000d7202 */ /* 0x000fe20000000f00 */
[----:B------:R-:W-:-:S07]  /*e210*/  IMAD.MOV.U32 R20, RZ, RZ, R14 ;  /* 0x000000ffff147224 */ /* 0x000fce00078e000e */
[----:B0-----:R-:W-:Y:S05]  /*e220*/  WARPSYNC.COLLECTIVE R15, `(.L_x_12260) ;  /* 0x000000000f087348 */ /* 0x001fea0003c00000 */
[----:B------:R1:W2:Y:S02]  /*e230*/  SHFL.IDX P6, R14, R13, R12, R11 ;  /* 0x0000000c0d0e7389 */ /* 0x0002a400000c000b */
[----:B012---:R-:W-:Y:S01]  /*e240*/  ENDCOLLECTIVE ;  /* 0x000000000000791b */ /* 0x007fe20003800000 */
.L_x_12260:
[----:B------:R-:W-:Y:S01]  /*e250*/  IMAD.MOV.U32 R13, RZ, RZ, R10 ;  /* 0x000000ffff0d7224 */ /* 0x000fe200078e000a */
[----:B------:R-:W-:Y:S02]  /*e260*/  MOV R12, 0x7 ;  /* 0x00000007000c7802 */ /* 0x000fe40000000f00 */
[----:B------:R-:W-:-:S13]  /*e270*/  @!P2 LEA R2, P1, R7, R14, 0x1 ;  /* 0x0000000e0702a211 */ /* 0x000fda00078208ff */
[----:B------:R-:W-:Y:S05]  /*e280*/  WARPSYNC.COLLECTIVE R15, `(.L_x_12261) ;  /* 0x000000000f087348 */ /* 0x000fea0003c00000 */
[----:B------:R0:W1:Y:S02]  /*e290*/  SHFL.IDX P6, R14, R13, R12, R11 ;  /* 0x0000000c0d0e7389 */ /* 0x00006400000c000b */
[----:B01----:R-:W-:Y:S01]  /*e2a0*/  ENDCOLLECTIVE ;  /* 0x000000000000791b */ /* 0x003fe20003800000 */
.L_x_12261:
[----:B------:R-:W-:-:S05]  /*e2b0*/  @!P2 IMAD.X R3, RZ, RZ, R20, P1 ;  /* 0x000000ffff03a224 */ /* 0x000fca00008e0614 */
[----:B------:R-:W-:Y:S01]  /*e2c0*/  @!PT LDS RZ, [RZ] ;  /* 0x00000000fffff984 */ /* 0x000fe20000000800 */
[----:B------:R-:W-:Y:S01]  /*e2d0*/  @!PT LDS RZ, [RZ] ;  /* 0x00000000fffff984 */ /* 0x000fe20000000800 */
[----:B------:R-:W-:Y:S01]  /*e2e0*/  @!PT LDS RZ, [RZ] ;  /* 0x00000000fffff984 */ /* 0x000fe20000000800 */
[----:B------:R0:W-:Y:S01]  /*e2f0*/  @!P2 LDGSTS.E.BYPASS.LTC128B.128 [R21+0xf400], desc[UR42][R2.64], !P0 ;  /* 0x0f4000000215afae */ /* 0x0001e2000c101d6a */
[----:B------:R-:W-:Y:S01]  /*e300*/  IMAD.MOV.U32 R13, RZ, RZ, R9 ;  /* 0x000000ffff0d7224 */ /* 0x000fe200078e0009 */
[----:B0-----:R-:W-:Y:S01]  /*e310*/  IADD3 R2, R6, 0x70, RZ ;  /* 0x0000007006027810 */ /* 0x001fe20007ffe0ff */
[----:B------:R-:W-:-:S03]  /*e320*/  IMAD.MOV.U32 R10, RZ, RZ, R14 ;  /* 0x000000ffff0a7224 */ /* 0x000fc600078e000e */
[----:B------:R-:W-:-:S13]  /*e330*/  ISETP.GE.AND P1, PT, R2, R5, PT ;  /* 0x000000050200720c */ /* 0x000fda0003f26270 */
[----:B------:R-:W-:Y:S05]  /*e340*/  WARPSYNC.COLLECTIVE R15, `(.L_x_12262) ;  /* 0x000000000f087348 */ /* 0x000fea0003c00000 */
[----:B------:R0:W1:Y:S02]  /*e350*/  SHFL.IDX P6, R14, R13, R12, R11 ;  /* 0x0000000c0d0e7389 */ /* 0x00006400000c000b */
[----:B01----:R-:W-:Y:S01]  /*e360*/  ENDCOLLECTIVE ;  /* 0x000000000000791b */ /* 0x003fe20003800000 */
.L_x_12262:
[----:B------:R-:W-:Y:S02]  /*e370*/  @!P1 LEA R29, R4, UR38, 0x1 ;  /* 0x00000026041d9c11 */ /* 0x000fe4000f8e08ff */
[----:B------:R-:W-:Y:S01]  /*e380*/  MOV R13, R8 ;  /* 0x00000008000d7202 */ /* 0x000fe20000000f00 */
[----:B------:R-:W-:Y:S01]  /*e390*/  IMAD.MOV.U32 R12, RZ, RZ, RZ ;  /* 0x000000ffff0c7224 */ /* 0x000fe200078e00ff */
[----:B------:R-:W-:-:S13]  /*e3a0*/  @!P1 LEA R2, P3, R7, R14, 0x1 ;  /* 0x0000000e07029211 */ /* 0x000fda00078608ff */
[----:B------:R-:W-:Y:S05]  /*e3b0*/  WARPSYNC.COLLECTIVE R15, `(.L_x_12263) ;  /* 0x000000000f087348 */ /* 0x000fea0003c00000 */
[----:B------:R0:W1:Y:S02]  /*e3c0*/  SHFL.IDX P6, R14, R13, R12, R11 ;  /* 0x0000000c0d0e7389 */ /* 0x00006400000c000b */
[----:B01----:R-:W-:Y:S01]  /*e3d0*/  ENDCOLLECTIVE ;  /* 0x000000000000791b */ /* 0x003fe20003800000 */
.L_x_12263:
[----:B------:R-:W-:Y:S02]  /*e3e0*/  @!P1 IMAD.X R3, RZ, RZ, R10, P3 ;  /* 0x000000ffff039224 */ /* 0x000fe400018e060a */
[----:B------:R-:W-:-:S03]  /*e3f0*/  VIADD R10, R6, 0x80 ;  /* 0x00000080060a7836 */ /* 0x000fc60000000000 */
[----:B------:R-:W-:Y:S01]  /*e400*/  @!PT LDS RZ, [RZ] ;  /* 0x00000000fffff984 */ /* 0x000fe20000000800 */
[----:B------:R-:W-:Y:S01]  /*e410*/  @!PT LDS RZ, [RZ] ;  /* 0x00000000fffff984 */ /* 0x000fe20000000800 */
[----:B------:R-:W-:Y:S01]  /*e420*/  @!PT LDS RZ, [RZ] ;  /* 0x00000000fffff984 */ /* 0x000fe20000000800 */
[----:B------:R0:W-:Y:S02]  /*e430*/  @!P1 LDGSTS.E.BYPASS.LTC128B.128 [R29+0xfc00], desc[UR42][R2.64], !P0 ;  /* 0x0fc00000021d9fae */ /* 0x0001e4000c101d6a */
[----:B------:R-:W-:Y:S02]  /*e440*/  ISETP.GE.AND P2, PT, R10, R5, PT ;  /* 0x000000050a00720c */ /* 0x000fe40003f46270 */
[----:B------:R-:W-:Y:S02]  /*e450*/  IADD3 R10, R6, 0x90, RZ ;  /* 0x00000090060a7810 */ /* 0x000fe40007ffe0ff */
[----:B------:R-:W-:Y:S01]  /*e460*/  MOV R13, R0 ;  /* 0x00000000000d7202 */ /* 0x000fe20000000f00 */
[----:B------:R-:W-:-:S08]  /*e470*/  IMAD.MOV.U32 R20, RZ, RZ, R14 ;  /* 0x000000ffff147224 */ /* 0x000fd000078e000e */
[----:B0-----:R-:W-:Y:S05]  /*e480*/  WARPSYNC.COLLECTIVE R15, `(.L_x_12264) ;  /* 0x000000000f087348 */ /* 0x001fea0003c00000 */
[----:B------:R1:W2:Y:S02]  /*e490*/  SHFL.IDX P6, R14, R13, R12, R11 ;  /* 0x0000000c0d0e7389 */ /* 0x0002a400000c000b */
[----:B012---:R-:W-:Y:S01]  /*e4a0*/  ENDCOLLECTIVE ;  /* 0x000000000000791b */ /* 0x007fe20003800000 */
.L_x_12264:
[----:B------:R-:W-:Y:S02]  /*e4b0*/  IMAD.MOV.U32 R13, RZ, RZ, R8 ;  /* 0x000000ffff0d7224 */ /* 0x000fe400078e0008 */
[----:B------:R-:W-:Y:S02]  /*e4c0*/  IMAD.MOV.U32 R12, RZ, RZ, 0x1 ;  /* 0x00000001ff0c7424 */ /* 0x000fe400078e00ff */
[----:B------:R-:W-:-:S07]  /*e4d0*/  IMAD.MOV.U32 R21, RZ, RZ, R14 ;  /* 0x000000ffff157224 */ /* 0x000fce00078e000e */
[----:B------:R-:W-:Y:S05]  /*e4e0*/  WARPSYNC.COLLECTIVE R15, `(.L_x_12265) ;  /* 0x000000000f087348 */ /* 0x000fea0003c00000 */
[----:B------:R0:W1:Y:S02]  /*e4f0*/  SHFL.IDX P6, R14, R13, R12, R11 ;  /* 0x0000000c0d0e7389 */ /* 0x00006400000c000b */
[----:B01----:R-:W-:Y:S01]  /*e500*/  ENDCOLLECTIVE ;  /* 0x000000000000791b */ /* 0x003fe20003800000 */
.L_x_12265:
[----:B------:R-:W-:Y:S02]  /*e510*/  @!P2 LEA R2, P1, R7, R21, 0x1 ;  /* 0x000000150702a211 */ /* 0x000fe400078208ff */
[----:B------:R-:W-:-:S03]  /*e520*/  @!P2 LEA R21, R4, UR38, 0x1 ;  /* 0x000000260415ac11 */ /* 0x000fc6000f8e08ff */
[----:B------:R-:W-:Y:S01]  /*e530*/  @!P2 IMAD.X R3, RZ, RZ, R20, P1 ;  /* 0x000000ffff03a224 */ /* 0x000fe200008e0614 */
[----:B------:R-:W-:-:S04]  /*e540*/  ISETP.GE.AND P1, PT, R10, R5, PT ;  /* 0x000000050a00720c */ /* 0x000fc80003f26270 */
        /* <DEDUP_REMOVED lines=9> */
.L_x_12266:
[----:B------:R-:W-:Y:S01]  /*e5e0*/  @!P1 LEA R21, R4, UR38, 0x1 ;  /* 0x0000002604159c11 */ /* 0x000fe2000f8e08ff */
[----:B------:R-:W-:Y:S02]  /*e5f0*/  IMAD.MOV.U32 R13, RZ, RZ, R8 ;  /* 0x000000ffff0d7224 */ /* 0x000fe400078e0008 */
[----:B------:R-:W-:Y:S02]  /*e600*/  IMAD.MOV.U32 R12, RZ, RZ, 0x2 ;  /* 0x00000002ff0c7424 */ /* 0x000fe400078e00ff */
[----:B------:R-:W-:-:S07]  /*e610*/  IMAD.MOV.U32 R20, RZ, RZ, R14 ;  /* 0x000000ffff147224 */ /* 0x000fce00078e000e */
[----:B------:R-:W-:Y:S05]  /*e620*/  WARPSYNC.COLLECTIVE R15, `(.L_x_12267) ;  /* 0x000000000f087348 */ /* 0x000fea0003c00000 */
[----:B------:R0:W1:Y:S02]  /*e630*/  SHFL.IDX P6, R14, R13, R12, R11 ;  /* 0x0000000c0d0e7389 */ /* 0x00006400000c000b */
[----:B01----:R-:W-:Y:S01]  /*e640*/  ENDCOLLECTIVE ;  /* 0x000000000000791b */ /* 0x003fe20003800000 */
.L_x_12267:
[----:B------:R-:W-:-:S04]  /*e650*/  @!P1 LEA R2, P3, R7, R20, 0x1 ;  /* 0x0000001407029211 */ /* 0x000fc800078608ff */
[----:B------:R-:W-:-:S05]  /*e660*/  @!P1 IADD3.X R3, RZ, R10, RZ, P3, !PT ;  /* 0x0000000aff039210 */ /* 0x000fca0001ffe4ff */
[----:B------:R-:W-:Y:S01]  /*e670*/  @!PT LDS RZ, [RZ] ;  /* 0x00000000fffff984 */ /* 0x000fe20000000800 */
[----:B------:R-:W-:Y:S01]  /*e680*/  @!PT LDS RZ, [RZ] ;  /* 0x00000000fffff984 */ /* 0x000fe20000000800 */
[----:B------:R-:W-:Y:S01]  /*e690*/  @!PT LDS RZ, [RZ] ;  /* 0x00000000fffff984 */ /* 0x000fe20000000800 */
[----:B------:R0:W-:Y:S01]  /*e6a0*/  @!P1 LDGSTS.E.BYPASS.LTC128B.128 [R21+0x10c00], desc[UR42][R2.64], !P0 ;  /* 0x10c0000002159fae */ /* 0x0001e2000c101d6a */
[----:B------:R-:W-:Y:S01]  /*e6b0*/  IMAD.MOV.U32 R13, RZ, RZ, R0 ;  /* 0x000000ffff0d7224 */ /* 0x000fe200078e0000 */
[----:B------:R-:W-:Y:S01]  /*e6c0*/  MOV R9, R14 ;  /* 0x0000000e00097202 */ /* 0x000fe20000000f00 */
[----:B0-----:R-:W-:-:S07]  /*e6d0*/  VIADD R2, R6, 0xa0 ;  /* 0x000000a006027836 */ /* 0x001fce0000000000 */
[----:B------:R-:W-:Y:S05]  /*e6e0*/  WARPSYNC.COLLECTIVE R15, `(.L_x_12268) ;  /* 0x000000000f087348 */ /* 0x000fea0003c00000 */
[----:B------:R0:W1:Y:S02]  /*e6f0*/  SHFL.IDX P6, R14, R13, R12, R11 ;  /* 0x0000000c0d0e7389 */ /* 0x00006400000c000b */
[----:B01----:R-:W-:Y:S01]  /*e700*/  ENDCOLLECTIVE ;  /* 0x000000000000791b */ /* 0x003fe20003800000 */
.L_x_12268:
[----:B------:R-:W-:Y:S01]  /*e710*/  ISETP.GE.AND P2, PT, R2, R5, PT ;  /* 0x000000050200720c */ /* 0x000fe20003f46270 */
[----:B------:R-:W-:Y:S02]  /*e720*/  IMAD.MOV.U32 R13, RZ, RZ, R8 ;  /* 0x000000ffff0d7224 */ /* 0x000fe400078e0008 */
[----:B------:R-:W-:-:S10]  /*e730*/  IMAD.MOV.U32 R12, RZ, RZ, 0x3 ;  /* 0x00000003ff0c7424 */ /* 0x000fd400078e00ff */
[----:B------:R-:W-:-:S13]  /*e740*/  @!P2 LEA R2, P1, R7, R14, 0x1 ;  /* 0x0000000e0702a211 */ /* 0x000fda00078208ff */
[----:B------:R-:W-:Y:S05]  /*e750*/  WARPSYNC.COLLECTIVE R15, `(.L_x_12269) ;  /* 0x000000000f087348 */ /* 0x000fea0003c00000 */
[----:B------:R0:W1:Y:S02]  /*e760*/  SHFL.IDX P6, R14, R13, R12, R11 ;  /* 0x0000000c0d0e7389 */ /* 0x00006400000c000b */
[----:B01----:R-:W-:Y:S01]  /*e770*/  ENDCOLLECTIVE ;  /* 0x000000000000791b */ /* 0x003fe20003800000 */
.L_x_12269:
[----:B------:R-:W-:Y:S02]  /*e780*/  @!P2 IADD3.X R3, RZ, R9, RZ, P1, !PT ;  /* 0x00000009ff03a210 */ /* 0x000fe40000ffe4ff */
[----:B------:R-:W-:-:S05]  /*e790*/  @!P2 LEA R9, R4, UR38, 0x1 ;  /* 0x000000260409ac11 */ /* 0x000fca000f8e08ff */
        /* <DEDUP_REMOVED lines=9> */
.L_x_12270:
[----:B------:R-:W-:Y:S05]  /*e830*/  BRA `(.L_x_12271) ;  /* 0xffffffd000f47947 */ /* 0x000fea000383ffff */
.L_x_12182:
[----:B0-----:R-:W-:-:S04]  /*e840*/  IMAD.U32 R3, RZ, RZ, UR38 ;  /* 0x00000026ff037e24 */ /* 0x001fc8000f8e00ff */
[----:B------:R0:W1:Y:S03]  /*e850*/  SYNCS.PHASECHK.TRANS64.TRYWAIT P0, [R3+URZ+0x30820], R0 ;  /* 0x03082000030075a7 */ /* 0x000066000800017f */
[----:B-1----:R-:W-:Y:S05]  /*e860*/  @!P0 NANOSLEEP.SYNCS 0x989680 ;  /* 0x009896800000895d */ /* 0x002fea0003900000 */
[----:B------:R-:W1:Y:S02]  /*e870*/  @!P0 SYNCS.PHASECHK.TRANS64 P0, [R3+URZ+0x30820], R0 ;  /* 0x03082000030085a7 */ /* 0x000e64000800007f */
[----:B-1----:R-:W-:Y:S05]  /*e880*/  @!P0 BRA `(.L_x_12182) ;  /* 0xfffffffc00ec8947 */ /* 0x002fea000383ffff */
[----:B------:R-:W-:Y:S05]  /*e890*/  BRA `(.L_x_12272) ;  /* 0xffffffd4002c7947 */ /* 0x000fea000383ffff */
.L_x_12189:
[----:B-1----:R-:W-:-:S04]  /*e8a0*/  MOV R3, UR38 ;  /* 0x0000002600037c02 */ /* 0x002fc80008000f00 */
[----:B------:R1:W2:Y:S03]  /*e8b0*/  SYNCS.PHASECHK.TRANS64.TRYWAIT P0, [R3+URZ+0x30848], R8 ;  /* 0x03084808030075a7 */ /* 0x0002a6000800017f */
[----:B--2---:R-:W-:Y:S05]  /*e8c0*/  @!P0 NANOSLEEP.SYNCS 0x989680 ;  /* 0x009896800000895d */ /* 0x004fea0003900000 */
[----:B------:R-:W2:Y:S02]  /*e8d0*/  @!P0 SYNCS.PHASECHK.TRANS64 P0, [R3+URZ+0x30848], R8 ;  /* 0x03084808030085a7 */ /* 0x000ea4000800007f */
[----:B--2---:R-:W-:Y:S05]  /*e8e0*/  @!P0 BRA `(.L_x_12189) ;  /* 0xfffffffc00ec8947 */ /* 0x004fea000383ffff */
[----:B------:R-:W-:Y:S05]  /*e8f0*/  BRA `(.L_x_12273) ;  /* 0xffffffd400f07947 */ /* 0x000fea000383ffff */
.L_x_12194:
[----:B01----:R-:W-:-:S04]  /*e900*/  IMAD.U32 R3, RZ, RZ, UR38 ;  /* 0x00000026ff037e24 */ /* 0x003fc8000f8e00ff */
[----:B------:R0:W1:Y:S03]  /*e910*/  SYNCS.PHASECHK.TRANS64.TRYWAIT P0, [R3+URZ+0x30860], R8 ;  /* 0x03086008030075a7 */ /* 0x000066000800017f */
[----:B-1----:R-:W-:Y:S05]  /*e920*/  @!P0 NANOSLEEP.SYNCS 0x989680 ;  /* 0x009896800000895d */ /* 0x002fea0003900000 */
[----:B------:R-:W1:Y:S02]  /*e930*/  @!P0 SYNCS.PHASECHK.TRANS64 P0, [R3+URZ+0x30860], R8 ;  /* 0x03086008030085a7 */ /* 0x000e64000800007f */
[----:B-1----:R-:W-:Y:S05]  /*e940*/  @!P0 BRA `(.L_x_12194) ;  /* 0xfffffffc00ec8947 */ /* 0x002fea000383ffff */
[----:B------:R-:W-:Y:S05]  /*e950*/  BRA `(.L_x_12274) ;  /* 0xffffffd800507947 */ /* 0x000fea000383ffff */
.L_x_12202:
[----:B-1----:R-:W-:-:S04]  /*e960*/  IMAD.U32 R3, RZ, RZ, UR38 ;  /* 0x00000026ff037e24 */ /* 0x002fc8000f8e00ff */
[----:B------:R1:W2:Y:S03]  /*e970*/  SYNCS.PHASECHK.TRANS64.TRYWAIT P0, [R3+URZ+0x30840], R12 ;  /* 0x0308400c030075a7 */ /* 0x0002a6000800017f */
[----:B--2---:R-:W-:Y:S05]  /*e980*/  @!P0 NANOSLEEP.SYNCS 0x989680 ;  /* 0x009896800000895d */ /* 0x004fea0003900000 */
[----:B------:R-:W2:Y:S02]  /*e990*/  @!P0 SYNCS.PHASECHK.TRANS64 P0, [R3+URZ+0x30840], R12 ;  /* 0x0308400c030085a7 */ /* 0x000ea4000800007f */
[----:B--2---:R-:W-:Y:S05]  /*e9a0*/  @!P0 BRA `(.L_x_12202) ;  /* 0xfffffffc00ec8947 */ /* 0x004fea000383ffff */
[----:B------:R-:W-:Y:S05]  /*e9b0*/  BRA `(.L_x_12275) ;  /* 0xffffffdc00347947 */ /* 0x000fea000383ffff */
.L_x_12207:
[----:B01----:R-:W-:-:S04]  /*e9c0*/  MOV R3, UR38 ;  /* 0x0000002600037c02 */ /* 0x003fc80008000f00 */
[----:B------:R0:W1:Y:S03]  /*e9d0*/  SYNCS.PHASECHK.TRANS64.TRYWAIT P0, [R3+URZ+0x30868], R2 ;  /* 0x03086802030075a7 */ /* 0x000066000800017f */
[----:B-1----:R-:W-:Y:S05]  /*e9e0*/  @!P0 NANOSLEEP.SYNCS 0x989680 ;  /* 0x009896800000895d */ /* 0x002fea0003900000 */
[----:B------:R-:W1:Y:S02]  /*e9f0*/  @!P0 SYNCS.PHASECHK.TRANS64 P0, [R3+URZ+0x30868], R2 ;  /* 0x03086802030085a7 */ /* 0x000e64000800007f */
[----:B-1----:R-:W-:Y:S05]  /*ea00*/  @!P0 BRA `(.L_x_12207) ;  /* 0xfffffffc00ec8947 */ /* 0x002fea000383ffff */
[----:B------:R-:W-:Y:S05]  /*ea10*/  BRA `(.L_x_12276) ;  /* 0xffffffdc009c7947 */ /* 0x000fea000383ffff */
.L_x_12215:
[----:B-1----:R-:W-:-:S04]  /*ea20*/  IMAD.U32 R2, RZ, RZ, UR38 ;  /* 0x00000026ff027e24 */ /* 0x002fc8000f8e00ff */
[----:B------:R1:W2:Y:S03]  /*ea30*/  SYNCS.PHASECHK.TRANS64.TRYWAIT P0, [R2+URZ+0x30848], R9 ;  /* 0x03084809020075a7 */ /* 0x0002a6000800017f */
[----:B--2---:R-:W-:Y:S05]  /*ea40*/  @!P0 NANOSLEEP.SYNCS 0x989680 ;  /* 0x009896800000895d */ /* 0x004fea0003900000 */
[----:B------:R-:W2:Y:S02]  /*ea50*/  @!P0 SYNCS.PHASECHK.TRANS64 P0, [R2+URZ+0x30848], R9 ;  /* 0x03084809020085a7 */ /* 0x000ea4000800007f */
[----:B--2---:R-:W-:Y:S05]  /*ea60*/  @!P0 BRA `(.L_x_12215) ;  /* 0xfffffffc00ec8947 */ /* 0x004fea000383ffff */
[----:B------:R-:W-:Y:S05]  /*ea70*/  BRA `(.L_x_12277) ;  /* 0xffffffe000947947 */ /* 0x000fea000383ffff */
.L_x_12220:
[----:B0-----:R-:W-:-:S04]  /*ea80*/  IMAD.U32 R2, RZ, RZ, UR38 ;  /* 0x00000026ff027e24 */ /* 0x001fc8000f8e00ff */
[----:B------:R0:W1:Y:S03]  /*ea90*/  SYNCS.PHASECHK.TRANS64.TRYWAIT P0, [R2+URZ+0x30860], R9 ;  /* 0x03086009020075a7 */ /* 0x000066000800017f */
[----:B-1----:R-:W-:Y:S05]  /*eaa0*/  @!P0 NANOSLEEP.SYNCS 0x989680 ;  /* 0x009896800000895d */ /* 0x002fea0003900000 */
[----:B------:R-:W1:Y:S02]  /*eab0*/  @!P0 SYNCS.PHASECHK.TRANS64 P0, [R2+URZ+0x30860], R9 ;  /* 0x03086009020085a7 */ /* 0x000e64000800007f */
[----:B-1----:R-:W-:Y:S05]  /*eac0*/  @!P0 BRA `(.L_x_12220) ;  /* 0xfffffffc00ec8947 */ /* 0x002fea000383ffff */
[----:B------:R-:W-:Y:S05]  /*ead0*/  BRA `(.L_x_12278) ;  /* 0xffffffe000f87947 */ /* 0x000fea000383ffff */
.L_x_12227:
[----:B0-----:R0:W1:Y:S02]  /*eae0*/  SYNCS.PHASECHK.TRANS64.TRYWAIT P0, [R3+URZ+0x30860], R2 ;  /* 0x03086002030075a7 */ /* 0x001064000800017f */
[----:B-1----:R-:W-:Y:S05]  /*eaf0*/  @!P0 NANOSLEEP.SYNCS 0x989680 ;  /* 0x009896800000895d */ /* 0x002fea0003900000 */
[----:B------:R-:W1:Y:S02]  /*eb00*/  @!P0 SYNCS.PHASECHK.TRANS64 P0, [R3+URZ+0x30860], R2 ;  /* 0x03086002030085a7 */ /* 0x000e64000800007f */
[----:B-1----:R-:W-:Y:S05]  /*eb10*/  @!P0 BRA `(.L_x_12227) ;  /* 0xfffffffc00f08947 */ /* 0x002fea000383ffff */
[----:B------:R-:W-:Y:S05]  /*eb20*/  BRA `(.L_x_12279) ;  /* 0xffffffe400887947 */ /* 0x000fea000383ffff */
.L_x_12231:
[----:B0-----:R0:W1:Y:S02]  /*eb30*/  SYNCS.PHASECHK.TRANS64.TRYWAIT P0, [R7+URZ+0x30820], R2 ;  /* 0x03082002070075a7 */ /* 0x001064000800017f */
[----:B-1----:R-:W-:Y:S05]  /*eb40*/  @!P0 NANOSLEEP.SYNCS 0x989680 ;  /* 0x009896800000895d */ /* 0x002fea0003900000 */
[----:B------:R-:W1:Y:S02]  /*eb50*/  @!P0 SYNCS.PHASECHK.TRANS64 P0, [R7+URZ+0x30820], R2 ;  /* 0x03082002070085a7 */ /* 0x000e64000800007f */
[----:B-1----:R-:W-:Y:S05]  /*eb60*/  @!P0 BRA `(.L_x_12231) ;  /* 0xfffffffc00f08947 */ /* 0x002fea000383ffff */
[----:B------:R-:W-:Y:S05]  /*eb70*/  BRA `(.L_x_12280) ;  /* 0xffffffe800247947 */ /* 0x000fea000383ffff */
.L_x_12232:
[----:B------:R-:W1:Y:S01]  /*eb80*/  S2R R3, SR_TID.X ;  /* 0x0000000000037919 */ /* 0x000e620000002100 */
[----:B------:R-:W-:Y:S01]  /*eb90*/  BSSY B0, `(.L_x_12281) ;  /* 0x000000a000007945 */ /* 0x000fe20003800000 */
[----:B------:R-:W-:Y:S01]  /*eba0*/  IMAD.MOV.U32 R12, RZ, RZ, RZ ;  /* 0x000000ffff0c7224 */ /* 0x000fe200078e00ff */
[----:B------:R-:W-:Y:S01]  /*ebb0*/  MOV R15, 0xffffffff ;  /* 0xffffffff000f7802 */ /* 0x000fe20000000f00 */
[----:B------:R-:W-:Y:S01]  /*ebc0*/  IMAD.MOV.U32 R11, RZ, RZ, 0x1f ;  /* 0x0000001fff0b7424 */ /* 0x000fe200078e00ff */
[----:B-1----:R-:W-:-:S04]  /*ebd0*/  SHF.R.U32.HI R3, RZ, 0x5, R3 ;  /* 0x00000005ff037819 */ /* 0x002fc80000011603 */
[----:B------:R-:W-:-:S04]  /*ebe0*/  LOP3.LUT R3, R3, 0x3, RZ, 0xc0, !PT ;  /* 0x0000000303037812 */ /* 0x000fc800078ec0ff */
[----:B------:R-:W-:-:S07]  /*ebf0*/  MOV R13, R3 ;  /* 0x00000003000d7202 */ /* 0x000fce0000000f00 */
[----:B0-----:R-:W-:Y:S05]  /*ec00*/  WARPSYNC.COLLECTIVE R15, `(.L_x_12282) ;  /* 0x000000000f087348 */ /* 0x001fea0003c00000 */
[----:B------:R1:W2:Y:S02]  /*ec10*/  SHFL.IDX P6, R14, R13, R12, R11 ;  /* 0x0000000c0d0e7389 */ /* 0x0002a400000c000b */
[----:B012---:R-:W-:Y:S01]  /*ec20*/  ENDCOLLECTIVE ;  /* 0x000000000000791b */ /* 0x007fe20003800000 */
.L_x_12282:
[----:B------:R-:W-:Y:S05]  /*ec30*/  BSYNC B0 ;  /* 0x0000000000007941 */ /* 0x000fea0003800000 */
.L_x_12281:
[----:B------:R-:W-:Y:S05]  /*ec40*/  BRA `(.L_x_12283) ;  /* 0xffffffe800087947 */ /* 0x000fea000383ffff */
.L_x_12233:
[----:B------:R-:W-:Y:S01]  /*ec50*/  BSSY B0, `(.L_x_12284) ;  /* 0x0000006000007945 */ /* 0x000fe20003800000 */
[----:B------:R-:W-:-:S07]  /*ec60*/  IMAD.MOV.U32 R15, RZ, RZ, -0x1 ;  /* 0xffffffffff0f7424 */ /* 0x000fce00078e00ff */
[----:B0-----:R-:W-:Y:S05]  /*ec70*/  WARPSYNC.COLLECTIVE R15, `(.L_x_12285) ;  /* 0x000000000f0c7348 */ /* 0x001fea0003c00000 */
[----:B------:R-:W-:Y:S02]  /*ec80*/  ELECT P6, UR62, PT ;  /* 0x00000000003e782f */ /* 0x000fe400038c0000 */
[----:B------:R-:W-:Y:S01]  /*ec90*/  MOV R14, UR62 ;  /* 0x0000003e000e7c02 */ /* 0x000fe20008000f00 */
[----:B0-----:R-:W-:Y:S10]  /*eca0*/  ENDCOLLECTIVE ;  /* 0x000000000000791b */ /* 0x001ff40003800000 */
.L_x_12285:
[----:B------:R-:W-:Y:S05]  /*ecb0*/  BSYNC B0 ;  /* 0x0000000000007941 */ /* 0x000fea0003800000 */
.L_x_12284:
[----:B------:R-:W-:Y:S05]  /*ecc0*/  BRA `(.L_x_12286) ;  /* 0xffffffe400fc7947 */ /* 0x000fea000383ffff */
.L_x_12235:
[----:B0-----:R0:W1:Y:S02]  /*ecd0*/  SYNCS.PHASECHK.TRANS64.TRYWAIT P0, [R5+URZ], R4 ;  /* 0x00000004050075a7 */ /* 0x001064000800017f */
[----:B-1----:R-:W-:Y:S05]  /*ece0*/  @!P0 NANOSLEEP.SYNCS 0x989680 ;  /* 0x009896800000895d */ /* 0x002fea0003900000 */
[----:B------:R-:W1:Y:S02]  /*ecf0*/  @!P0 SYNCS.PHASECHK.TRANS64 P0, [R5+URZ], R4 ;  /* 0x00000004050085a7 */ /* 0x000e64000800007f */
[----:B-1----:R-:W-:Y:S05]  /*ed00*/  @!P0 BRA `(.L_x_12235) ;  /* 0xfffffffc00f08947 */ /* 0x002fea000383ffff */
[----:B------:R-:W-:Y:S05]  /*ed10*/  BRA `(.L_x_12287) ;  /* 0xffffffe8002c7947 */ /* 0x000fea000383ffff */
.L_x_12236:
[----:B-1----:R1:W2:Y:S02]  /*ed20*/  SYNCS.PHASECHK.TRANS64.TRYWAIT P0, [R3+URZ], R2 ;  /* 0x00000002030075a7 */ /* 0x0022a4000800017f */
[----:B--2---:R-:W-:Y:S05]  /*ed30*/  @!P0 NANOSLEEP.SYNCS 0x989680 ;  /* 0x009896800000895d */ /* 0x004fea0003900000 */
[----:B------:R-:W2:Y:S02]  /*ed40*/  @!P0 SYNCS.PHASECHK.TRANS64 P0, [R3+URZ], R2 ;  /* 0x00000002030085a7 */ /* 0x000ea4000800007f */
[----:B--2---:R-:W-:Y:S05]  /*ed50*/  @!P0 BRA `(.L_x_12236) ;  /* 0xfffffffc00f08947 */ /* 0x004fea000383ffff */
[----:B------:R-:W-:Y:S05]  /*ed60*/  BRA `(.L_x_12288) ;  /* 0xffffffe800207947 */ /* 0x000fea000383ffff */
.L_x_12238:
[----:B0-----:R0:W1:Y:S02]  /*ed70*/  SYNCS.PHASECHK.TRANS64.TRYWAIT P0, [R5+URZ], R4 ;  /* 0x00000004050075a7 */ /* 0x001064000800017f */
[----:B-1----:R-:W-:Y:S05]  /*ed80*/  @!P0 NANOSLEEP.SYNCS 0x989680 ;  /* 0x009896800000895d */ /* 0x002fea0003900000 */
[----:B------:R-:W1:Y:S02]  /*ed90*/  @!P0 SYNCS.PHASECHK.TRANS64 P0, [R5+URZ], R4 ;  /* 0x00000004050085a7 */ /* 0x000e64000800007f */
[----:B-1----:R-:W-:Y:S05]  /*eda0*/  @!P0 BRA `(.L_x_12238) ;  /* 0xfffffffc00f08947 */ /* 0x002fea000383ffff */
[----:B------:R-:W-:Y:S05]  /*edb0*/  BRA `(.L_x_12289) ;  /* 0xffffffe800247947 */ /* 0x000fea000383ffff */
.L_x_12290:
        /* <DEDUP_REMOVED lines=12> */
.L_x_14869:


//--------------------- .text._ZN7cutlass13device_kernelIN5flash11enable_sm90INS1_16FlashAttnFwdSm90INS1_25CollectiveMainloopFwdSm90ILi2EN4cute5tupleIJNS5_1CILi1EEES8_S8_EEENS6_IJNS7_ILi192EEESA_NS7_ILi64EEEEEELi64ENS_10bfloat16_tEfNS_4arch4Sm90ELb0ELb0ELb1ELb1ELb0ELb0ELb0ELb0ELb1ELb1ELb1ELb0EEENS1_21CollectiveEpilogueFwdINS6_IJSA_SB_SA_EEES9_SD_SF_Li384ELb1ELb1ELb1ELb0EEENS1_36VarlenDynamicPersistentTileSchedulerILi192ELi192ELi384ELi128ELb1ELb1ELb1ELb0ELb1ELb1EEEEEEEEEvNT_6ParamsE --------------------------
	.section	.text._ZN7cutlass13device_kernelIN5flash11enable_sm90INS1_16FlashAttnFwdSm90INS1_25CollectiveMainloopFwdSm90ILi2EN4cute5tupleIJNS5_1CILi1EEES8_S8_EEENS6_IJNS7_ILi192EEESA_NS7_ILi64EEEEEELi64ENS_10bfloat16_tEfNS_4arch4Sm90ELb0ELb0ELb1ELb1ELb0ELb0ELb0ELb0ELb1ELb1ELb1ELb0EEENS1_21CollectiveEpilogueFwdINS6_IJSA_SB_SA_EEES9_SD_SF_Li384ELb1ELb1ELb1ELb0EEENS1_36VarlenDynamicPersistentTileSchedulerILi192ELi192ELi384ELi128ELb1ELb1ELb1ELb0ELb1ELb1EEEEEEEEEvNT_6ParamsE,"ax",@progbits
	.align	128
.text._ZN7cutlass13device_kernelIN5flash11enable_sm90INS1_16FlashAttnFwdSm90INS1_25CollectiveMainloopFwdSm90ILi2EN4cute5tupleIJNS5_1CILi1EEES8_S8_EEENS6_IJNS7_ILi192EEESA_NS7_ILi64EEEEEELi64ENS_10bfloat16_tEfNS_4arch4Sm90ELb0ELb0ELb1ELb1ELb0ELb0ELb0ELb0ELb1ELb1ELb1ELb0EEENS1_21CollectiveEpilogueFwdINS6_IJSA_SB_SA_EEES9_SD_SF_Li384ELb1ELb1ELb1ELb0EEENS1_36VarlenDynamicPersistentTileSchedulerILi192ELi192ELi384ELi128ELb1ELb1ELb1ELb0ELb1ELb1EEEEEEEEEvNT_6ParamsE:
        .type           _ZN7cutlass13device_kernelIN5flash11enable_sm90INS1_16FlashAttnFwdSm90INS1_25CollectiveMainloopFwdSm90ILi2EN4cute5tupleIJNS5_1CILi1EEES8_S8_EEENS6_IJNS7_ILi192EEESA_NS7_ILi64EEEEEELi64ENS_10bfloat16_tEfNS_4arch4Sm90ELb0ELb0ELb1ELb1ELb0ELb0ELb0ELb0ELb1ELb1ELb1ELb0EEENS1_21CollectiveEpilogueFwdINS6_IJSA_SB_SA_EEES9_SD_SF_Li384ELb1ELb1ELb1ELb0EEENS1_36VarlenDynamicPersistentTileSchedulerILi192ELi192ELi384ELi128ELb1ELb1ELb1ELb0ELb1ELb1EEEEEEEEEvNT_6ParamsE,@function
        .size           _ZN7cutlass13device_kernelIN5flash11enable_sm90INS1_16FlashAttnFwdSm90INS1_25CollectiveMainloopFwdSm90ILi2EN4cute5tupleIJNS5_1CILi1EEES8_S8_EEENS6_IJNS7_ILi192EEESA_NS7_ILi64EEEEEELi64ENS_10bfloat16_tEfNS_4arch4Sm90ELb0ELb0ELb1ELb1ELb0ELb0ELb0ELb0ELb1ELb1ELb1ELb0EEENS1_21CollectiveEpilogueFwdINS6_IJSA_SB_SA_EEES9_SD_SF_Li384ELb1ELb1ELb1ELb0EEENS1_36VarlenDynamicPersistentTileSchedulerILi192ELi192ELi384ELi128ELb1ELb1ELb1ELb0ELb1ELb1EEEEEEEEEvNT_6ParamsE,(.L_x_14870 - _ZN7cutlass13device_kernelIN5flash11enable_sm90INS1_16FlashAttnFwdSm90INS1_25CollectiveMainloopFwdSm90ILi2EN4cute5tupleIJNS5_1CILi1EEES8_S8_EEENS6_IJNS7_ILi192EEESA_NS7_ILi64EEEEEELi64ENS_10bfloat16_tEfNS_4arch4Sm90ELb0ELb0ELb1ELb1ELb0ELb0ELb0ELb0ELb1ELb1ELb1ELb0EEENS1_21CollectiveEpilogueFwdINS6_IJSA_SB_SA_EEES9_SD_SF_Li384ELb1ELb1ELb1ELb0EEENS1_36VarlenDynamicPersistentTileSchedulerILi192ELi192ELi384ELi128ELb1ELb1ELb1ELb0ELb1ELb1EEEEEEEEEvNT_6ParamsE)
        .other          _ZN7cutlass13device_kernelIN5flash11enable_sm90INS1_16FlashAttnFwdSm90INS1_25CollectiveMainloopFwdSm90ILi2EN4cute5tupleIJNS5_1CILi1EEES8_S8_EEENS6_IJNS7_ILi192EEESA_NS7_ILi64EEEEEELi64ENS_10bfloat16_tEfNS_4arch4Sm90ELb0ELb0ELb1ELb1ELb0ELb0ELb0ELb0ELb1ELb1ELb1ELb0EEENS1_21CollectiveEpilogueFwdINS6_IJSA_SB_SA_EEES9_SD_SF_Li384ELb1ELb1ELb1ELb0EEENS1_36VarlenDynamicPersistentTileSchedulerILi192ELi192ELi384ELi128ELb1ELb1ELb1ELb0ELb1ELb1EEEEEEEEEvNT_6ParamsE,@"STO_CUDA_ENTRY STV_DEFAULT"
_ZN7cutlass13device_kernelIN5flash11enable_sm90INS1_16FlashAttnFwdSm90INS1_25CollectiveMainloopFwdSm90ILi2EN4cute5tupleIJNS5_1CILi1EEES8_S8_EEENS6_IJNS7_ILi192EEESA_NS7_ILi64EEEEEELi64ENS_10bfloat16_tEfNS_4arch4Sm90ELb0ELb0ELb1ELb1ELb0ELb0ELb0ELb0ELb1ELb1ELb1ELb0EEENS1_21CollectiveEpilogueFwdINS6_IJSA_SB_SA_EEES9_SD_SF_Li384ELb1ELb1ELb1ELb0EEENS1_36VarlenDynamicPersistentTileSchedulerILi192ELi192ELi384ELi128ELb1ELb1ELb1ELb0ELb1ELb1EEEEEEEEEvNT_6ParamsE:
        /* <DEDUP_REMOVED lines=17> */
.L_x_12292:
[----:B------:R-:W-:Y:S05]  /*0110*/  BSYNC B0 ;  /* 0x0000000000007941 */ /* 0x000fea0003800000 */
.L_x_12291:
        /* <DEDUP_REMOVED lines=40> */
.L_x_12293:
        /* <DEDUP_REMOVED lines=22> */
.L_x_12294:
        /* <DEDUP_REMOVED lines=18> */
.L_x_12295:
        /* <DEDUP_REMOVED lines=22> */
.L_x_12296:
        /* <DEDUP_REMOVED lines=22> */
.L_x_12297:
[----:B--2---:R-:W-:Y:S01]  /*08e0*/  ISETP.NE.AND P0, PT, R2, RZ, PT ;  /* 0x000000ff0200720c */ /* 0x004fe20003f05270 */
[----:B------:R-:W-:Y:S01]  /*08f0*/  IMAD.MOV.U32 R2, RZ, RZ, 0x1 ;  /* 0x00000001ff027424 */ /* 0x000fe200078e00ff */
[----:B------:R-:W-:Y:S01]  /*0900*/  NOP ;  /* 0x0000000000007918 */ /* 0x000fe20000000000 */
[----:B------:R-:W-:-:S03]  /*0910*/  ULDC.64 UR38, c[0x0][0x208] ;  /* 0x0000820000267ab9 */ /* 0x000fc60000000a00 */
[----:B------:R-:W-:-:S05]  /*0920*/  SEL R2, R2, 0x2, !P0 ;  /* 0x0000000202027807 */ /* 0x000fca0004000000 */
[----:B------:R2:W-:Y:S01]  /*0930*/  STL [R1+0x4c], R2 ;  /* 0x00004c0201007387 */ /* 0x0005e20000100800 */
[----:B01-34-:R-:W-:Y:S06]  /*0940*/  BAR.SYNC.DEFER_BLOCKING 0x0 ;  /* 0x0000000000007b1d */ /* 0x01bfec0000010000 */
[----:B------:R-:W-:Y:S05]  /*0950*/  @!P0 BRA `(.L_x_12298) ;  /* 0x000000b000308947 */ /* 0x000fea0003800000 */
.L_x_12299:
[----:B------:R-:W-:-:S08]  /*0960*/  NOP ;  /* 0x0000000000007918 */ /* 0x000fd00000000000 */
[----:B------:R-:W0:Y:S02]  /*0970*/  USETMAXREG.TRY_ALLOC.CTAPOOL UP0, 0xa0 ;  /* 0x000000a0000079c8 */ /* 0x000e240008000600 */
[----:B0-----:R-:W-:-:S13]  /*0980*/  PLOP3.LUT P0, PT, PT, PT, UP0, 0x80, 0x0 ;  /* 0x000000000000781c */ /* 0x001fda0003f0f008 */
[----:B------:R-:W-:Y:S05]  /*0990*/  @!P0 BRA `(.L_x_12299) ;  /* 0xfffffffc00f08947 */ /* 0x000fea000383ffff */
[----:B--2---:R-:W0:Y:S01]  /*09a0*/  S2R R2, SR_TID.X ;  /* 0x0000000000027919 */ /* 0x004e220000002100 */
        /* <DEDUP_REMOVED lines=13> */
[----:B------:R-:W2:Y:S01]  /*0a80*/  LDL.LU R20, [R1+0x4c] ;  /* 0x00004c0001147983 */ /* 0x000ea20000300800 */
[----:B------:R-:W-:-:S05]  /*0a90*/  VIADD R19, R2, 0xffffff80 ;  /* 0xffffff8002137836 */ /* 0x000fca0000000000 */
[----:B------:R-:W-:-:S04]  /*0aa0*/  SHF.R.S32.HI R0, RZ, 0x1f, R19 ;  /* 0x0000001fff007819 */ /* 0x000fc80000011413 */
[CC--:B------:R-:W-:Y:S02]  /*0ab0*/  LEA.HI R3, R0.reuse, R19.reuse, RZ, 0x4 ;  /* 0x0000001300037211 */ /* 0x0c0fe400078f20ff */
[----:B------:R-:W-:Y:S02]  /*0ac0*/  LEA.HI R2, R0, R19, RZ, 0x7 ;  /* 0x0000001300027211 */ /* 0x000fe400078f38ff */
[----:B------:R-:W-:Y:S02]  /*0ad0*/  SHF.R.S32.HI R4, RZ, 0x4, R3 ;  /* 0x00000004ff047819 */ /* 0x000fe40000011403 */
[----:B------:R-:W-:Y:S02]  /*0ae0*/  LOP3.LUT R6, R2, 0xffffff80, RZ, 0xc0, !PT ;  /* 0xffffff8002067812 */ /* 0x000fe400078ec0ff */
[C---:B------:R-:W-:Y:S02]  /*0af0*/  LEA.HI R5, R3.reuse, R4, RZ, 0x1 ;  /* 0x0000000403057211 */ /* 0x040fe400078f08ff */
[----:B------:R-:W-:Y:S01]  /*0b00*/  LOP3.LUT R3, R3, 0xfffffff0, RZ, 0xc0, !PT ;  /* 0xfffffff003037812 */ /* 0x000fe200078ec0ff */
[----:B------:R-:W-:Y:S01]  /*0b10*/  IMAD.IADD R18, R19, 0x1, -R6 ;  /* 0x0000000113127824 */ /* 0x000fe200078e0a06 */
[----:B------:R-:W-:-:S02]  /*0b20*/  LOP3.LUT R5, R5, 0x1ffffffe, RZ, 0xc0, !PT ;  /* 0x1ffffffe05057812 */ /* 0x000fc400078ec0ff */
[----:B------:R-:W-:Y:S01]  /*0b30*/  LEA.HI R6, R0, R19, RZ, 0x2 ;  /* 0x0000001300067211 */ /* 0x000fe200078f10ff */
[C---:B------:R-:W-:Y:S02]  /*0b40*/  IMAD.IADD R3, R19.reuse, 0x1, -R3 ;  /* 0x0000000113037824 */ /* 0x040fe400078e0a03 */
[----:B------:R-:W-:Y:S01]  /*0b50*/  IMAD.IADD R5, R4, 0x1, -R5 ;  /* 0x0000000104057824 */ /* 0x000fe200078e0a05 */
[----:B------:R-:W-:Y:S02]  /*0b60*/  LOP3.LUT R4, R6, 0xfffffffc, RZ, 0xc0, !PT ;  /* 0xfffffffc06047812 */ /* 0x000fe400078ec0ff */
[----:B------:R-:W-:Y:S02]  /*0b70*/  SHF.R.S32.HI R13, RZ, 0x1f, R18 ;  /* 0x0000001fff0d7819 */ /* 0x000fe40000011412 */
[----:B------:R-:W-:Y:S02]  /*0b80*/  IADD3 R12, R19, -R4, RZ ;  /* 0x80000004130c7210 */ /* 0x000fe40007ffe0ff */
[----:B------:R-:W-:-:S02]  /*0b90*/  SHF.R.S32.HI R4, RZ, 0x1f, R3 ;  /* 0x0000001fff047819 */ /* 0x000fc40000011403 */
[----:B------:R-:W-:Y:S02]  /*0ba0*/  LEA.HI R6, R0, R19, RZ, 0x5 ;  /* 0x0000001300067211 */ /* 0x000fe400078f28ff */
[----:B------:R-:W-:Y:S02]  /*0bb0*/  LEA.HI R14, R13, R18, RZ, 0x2 ;  /* 0x000000120d0e7211 */ /* 0x000fe400078f10ff */
[----:B------:R-:W-:Y:S01]  /*0bc0*/  LEA.HI R4, R4, R3, RZ, 0x3 ;  /* 0x0000000304047211 */ /* 0x000fe200078f18ff */
[----:B------:R-:W-:Y:S01]  /*0bd0*/  IMAD.SHL.U32 R7, R6, 0x20, RZ ;  /* 0x0000002006077824 */ /* 0x000fe200078e00ff */
[--C-:B------:R-:W-:Y:S02]  /*0be0*/  SHF.R.S32.HI R8, RZ, 0x2, R14.reuse ;  /* 0x00000002ff087819 */ /* 0x100fe4000001140e */
[----:B------:R-:W-:Y:S02]  /*0bf0*/  SHF.R.S32.HI R15, RZ, 0x1f, R14 ;  /* 0x0000001fff0f7819 */ /* 0x000fe4000001140e */
[----:B------:R-:W-:-:S02]  /*0c00*/  LOP3.LUT R6, R4, 0xfffffff8, RZ, 0xc0, !PT ;  /* 0xfffffff804067812 */ /* 0x000fc400078ec0ff */
[----:B------:R-:W-:Y:S02]  /*0c10*/  LEA.HI R16, R12, R12, RZ, 0x1 ;  /* 0x0000000c0c107211 */ /* 0x000fe400078f08ff */
[----:B------:R-:W-:Y:S01]  /*0c20*/  LEA.HI R15, R15, R8, RZ, 0x3 ;  /* 0x000000080f0f7211 */ /* 0x000fe200078f18ff */
[----:B------:R-:W-:Y:S01]  /*0c30*/  IMAD.IADD R6, R3, 0x1, -R6 ;  /* 0x0000000103067824 */ /* 0x000fe200078e0a06 */
[----:B------:R-:W-:Y:S02]  /*0c40*/  LOP3.LUT R17, R16, 0x1ffffffe, RZ, 0xc0, !PT ;  /* 0x1ffffffe10117812 */ /* 0x000fe400078ec0ff */
[----:B------:R-:W-:Y:S02]  /*0c50*/  LOP3.LUT R15, R15, 0xfffffff8, RZ, 0xc0, !PT ;  /* 0xfffffff80f0f7812 */ /* 0x000fe400078ec0ff */
[----:B------:R-:W-:Y:S01]  /*0c60*/  SHF.R.S32.HI R21, RZ, 0x7, R2 ;  /* 0x00000007ff157819 */ /* 0x000fe20000011402 */
[----:B------:R-:W-:Y:S01]  /*0c70*/  IMAD.SHL.U32 R2, R6, 0x40, RZ ;  /* 0x0000004006027824 */ /* 0x000fe200078e00ff */
[----:B------:R-:W-:Y:S01]  /*0c80*/  LOP3.LUT R7, R7, 0xfffffc00, RZ, 0xc0, !PT ;  /* 0xfffffc0007077812 */ /* 0x000fe200078ec0ff */
[----:B------:R-:W-:Y:S01]  /*0c90*/  IMAD.IADD R17, R12, 0x1, -R17 ;  /* 0x000000010c117824 */ /* 0x000fe200078e0a11 */
[----:B------:R-:W-:Y:S01]  /*0ca0*/  SHF.L.U32 R5, R5, 0x3, RZ ;  /* 0x0000000305057819 */ /* 0x000fe200000006ff */
[----:B------:R-:W-:Y:S01]  /*0cb0*/  IMAD.IADD R16, R8, 0x1, -R15 ;  /* 0x0000000108107824 */ /* 0x000fe200078e0a0f */
[----:B------:R-:W-:Y:S01]  /*0cc0*/  LEA.HI R13, R13, R18, RZ, 0x5 ;  /* 0x000000120d0d7211 */ /* 0x000fe200078f28ff */
[----:B------:R-:W-:Y:S01]  /*0cd0*/  IMAD.HI R12, R21, 0x55555556, RZ ;  /* 0x55555556150c7827 */ /* 0x000fe200078e02ff */
[----:B------:R-:W-:-:S03]  /*0ce0*/  LOP3.LUT R2, R2, 0x1c0, RZ, 0xc0, !PT ;  /* 0x000001c002027812 */ /* 0x000fc600078ec0ff */
[----:B------:R-:W-:Y:S01]  /*0cf0*/  IMAD R8, R3, 0x40, R7 ;  /* 0x0000004003087824 */ /* 0x000fe200078e0207 */
[----:B------:R-:W-:Y:S01]  /*0d00*/  LEA.HI R12, R12, R12, RZ, 0x1 ;  /* 0x0000000c0c0c7211 */ /* 0x000fe200078f08ff */
[----:B------:R-:W-:Y:S01]  /*0d10*/  IMAD.SHL.U32 R4, R4, 0x40, RZ ;  /* 0x0000004004047824 */ /* 0x000fe200078e00ff */
[----:B------:R-:W-:Y:S01]  /*0d20*/  SHF.R.S32.HI R13, RZ, 0x5, R13 ;  /* 0x00000005ff0d7819 */ /* 0x000fe2000001140d */
[----:B------:R-:W-:Y:S01]  /*0d30*/  IMAD.IADD R3, R5, 0x1, R8 ;  /* 0x0000000105037824 */ /* 0x000fe200078e0208 */
[----:B------:R-:W-:Y:S02]  /*0d40*/  LOP3.LUT R5, R2, 0x8, R5, 0xf8, !PT ;  /* 0x0000000802057812 */ /* 0x000fe400078ef805 */
[----:B------:R-:W-:Y:S02]  /*0d50*/  SHF.R.U32.HI R2, RZ, 0x3, R2 ;  /* 0x00000003ff027819 */ /* 0x000fe40000011602 */
[----:B------:R-:W-:Y:S01]  /*0d60*/  LEA.HI R0, R0, R19, RZ, 0x3 ;  /* 0x0000001300007211 */ /* 0x000fe200078f18ff */
[----:B------:R-:W-:Y:S01]  /*0d70*/  IMAD R12, R12, -0x3, R21 ;  /* 0xfffffffd0c0c7824 */ /* 0x000fe200078e0215 */
[----:B------:R-:W-:Y:S01]  /*0d80*/  LOP3.LUT R2, R5, R2, RZ, 0x3c, !PT ;  /* 0x0000000205027212 */ /* 0x000fe200078e3cff */
[----:B------:R-:W-:Y:S01]  /*0d90*/  IMAD R13, R13, 0x10, R16 ;  /* 0x000000100d0d7824 */ /* 0x000fe200078e0210 */
[----:B------:R-:W-:Y:S01]  /*0da0*/  LOP3.LUT R4, R4, 0x7ffffe00, RZ, 0xc0, !PT ;  /* 0x7ffffe0004047812 */ /* 0x000fe200078ec0ff */
[----:B------:R0:W-:Y:S02]  /*0db0*/  STL [R1+0x8c], R3 ;  /* 0x00008c0301007387 */ /* 0x0001e40000100800 */
[----:B------:R-:W-:Y:S01]  /*0dc0*/  IMAD R8, R12, 0x40, R13 ;  /* 0x000000400c087824 */ /* 0x000fe200078e020d */
[----:B------:R-:W-:-:S02]  /*0dd0*/  IADD3 R2, R2, R4, R7 ;  /* 0x0000000402027210 */ /* 0x000fc40007ffe007 */
[----:B------:R-:W-:Y:S02]  /*0de0*/  LOP3.LUT R14, R14, 0x7ffffffc, RZ, 0xc0, !PT ;  /* 0x7ffffffc0e0e7812 */ /* 0x000fe400078ec0ff */
[----:B0-----:R-:W-:Y:S01]  /*0df0*/  LOP3.LUT R3, R0, 0xfffffff8, RZ, 0xc0, !PT ;  /* 0xfffffff800037812 */ /* 0x001fe200078ec0ff */
[----:B------:R-:W-:Y:S04]  /*0e00*/  STL [R1+0x84], R8 ;  /* 0x0000840801007387 */ /* 0x000fe80000100800 */
[----:B------:R-:W-:Y:S02]  /*0e10*/  IMAD.IADD R3, R19, 0x1, -R3 ;  /* 0x0000000113037824 */ /* 0x000fe400078e0a03 */
[----:B------:R-:W-:Y:S02]  /*0e20*/  IMAD.IADD R14, R18, 0x1, -R14 ;  /* 0x00000001120e7824 */ /* 0x000fe400078e0a0e */
[----:B------:R-:W-:Y:S01]  /*0e30*/  IMAD.MOV.U32 R5, RZ, RZ, R9 ;  /* 0x000000ffff057224 */ /* 0x000fe200078e0009 */
[----:B------:R-:W-:-:S02]  /*0e40*/  SHF.R.S32.HI R9, RZ, 0x3, R0 ;  /* 0x00000003ff097819 */ /* 0x000fc40000011400 */
[----:B------:R-:W-:Y:S02]  /*0e50*/  MOV R7, R11 ;  /* 0x0000000b00077202 */ /* 0x000fe40000000f00 */
[----:B------:R-:W-:Y:S01]  /*0e60*/  R2P PR, R6, 0x6 ;  /* 0x0000000606007804 */ /* 0x000fe20000000000 */
[----:B------:R-:W-:Y:S01]  /*0e70*/  IMAD.MOV.U32 R6, RZ, RZ, R10 ;  /* 0x000000ffff067224 */ /* 0x000fe200078e000a */
[----:B------:R-:W-:Y:S01]  /*0e80*/  LEA R153, R2, UR37, 0x1 ;  /* 0x0000002502997c11 */ /* 0x000fe2000f8e08ff */
[----:B------:R-:W-:-:S03]  /*0e90*/  IMAD.MOV.U32 R154, RZ, RZ, 0x40 ;  /* 0x00000040ff9a7424 */ /* 0x000fc600078e00ff */
[----:B------:R-:W-:Y:S02]  /*0ea0*/  IADD3 R155, R153, 0x1e800, RZ ;  /* 0x0001e800999b7810 */ /* 0x000fe40007ffe0ff */
[----:B------:R-:W-:Y:S01]  /*0eb0*/  SEL R154, R154, 0xffffffc0, !P2 ;  /* 0xffffffc09a9a7807 */ /* 0x000fe20005000000 */
[----:B------:R-:W-:Y:S01]  /*0ec0*/  IMAD.MOV.U32 R152, RZ, RZ, RZ ;  /* 0x000000ffff987224 */ /* 0x000fe200078e00ff */
[----:B------:R-:W-:Y:S01]  /*0ed0*/  UMOV UR36, URZ ;  /* 0x0000003f00247c82 */ /* 0x000fe20008000000 */
[----:B--2---:R-:W-:-:S05]  /*0ee0*/  LOP3.LUT R4, R20, 0x1, RZ, 0xfc, !PT ;  /* 0x0000000114047812 */ /* 0x004fca00078efcff */
[----:B------:R0:W-:Y:S02]  /*0ef0*/  STL [R1+0x20], R4 ;  /* 0x0000200401007387 */ /* 0x0001e40000100800 */
[----:B0-----:R-:W-:Y:S02]  /*0f00*/  IMAD.SHL.U32 R4, R3, 0x8, RZ ;  /* 0x0000000803047824 */ /* 0x001fe400078e00ff */
[----:B------:R-:W-:Y:S01]  /*0f10*/  IMAD.SHL.U32 R3, R14, 0x2, RZ ;  /* 0x000000020e037824 */ /* 0x000fe200078e00ff */
[----:B------:R-:W-:Y:S02]  /*0f20*/  STL [R1+0x64], RZ ;  /* 0x000064ff01007387 */ /* 0x000fe40000100800 */
[----:B------:R-:W-:Y:S02]  /*0f30*/  SHF.R.S32.HI R0, RZ, 0x1f, R4 ;  /* 0x0000001fff007819 */ /* 0x000fe40000011404 */
[----:B------:R0:W-:Y:S01]  /*0f40*/  STL [R1+0x38], R4 ;  /* 0x0000380401007387 */ /* 0x0001e20000100800 */
[C---:B------:R-:W-:Y:S01]  /*0f50*/  IADD3 R12, R3.reuse, 0x8, RZ ;  /* 0x00000008030c7810 */ /* 0x040fe20007ffe0ff */
[----:B------:R-:W-:-:S02]  /*0f60*/  VIADD R11, R3, 0x10 ;  /* 0x00000010030b7836 */ /* 0x000fc40000000000 */
[----:B------:R-:W-:Y:S01]  /*0f70*/  STL [R1+0x60], R3 ;  /* 0x0000600301007387 */ /* 0x000fe20000100800 */
[----:B------:R-:W-:-:S03]  /*0f80*/  VIADD R10, R3, 0x20 ;  /* 0x00000020030a7836 */ /* 0x000fc60000000000 */
[----:B------:R1:W-:Y:S01]  /*0f90*/  STL [R1+0x90], R0 ;  /* 0x0000900001007387 */ /* 0x0003e20000100800 */
[C---:B------:R-:W-:Y:S01]  /*0fa0*/  VIADD R9, R3.reuse, 0x28 ;  /* 0x0000002803097836 */ /* 0x040fe20000000000 */
[----:B------:R-:W-:Y:S01]  /*0fb0*/  SHF.R.S32.HI R2, RZ, 0x1f, R12 ;  /* 0x0000001fff027819 */ /* 0x000fe2000001140c */
[C---:B0-----:R-:W-:Y:S01]  /*0fc0*/  VIADD R4, R3.reuse, 0x30 ;  /* 0x0000003003047836 */ /* 0x041fe20000000000 */
[----:B------:R-:W-:Y:S01]  /*0fd0*/  STL [R1+0x58], R12 ;  /* 0x0000580c01007387 */ /* 0x000fe20000100800 */
[----:B-1----:R-:W-:-:S03]  /*0fe0*/  VIADD R0, R3, 0x18 ;  /* 0x0000001803007836 */ /* 0x002fc60000000000 */
[----:B------:R0:W-:Y:S01]  /*0ff0*/  STL [R1+0x54], R11 ;  /* 0x0000540b01007387 */ /* 0x0001e20000100800 */
[----:B------:R-:W-:-:S03]  /*1000*/  VIADD R3, R3, 0x38 ;  /* 0x0000003803037836 */ /* 0x000fc60000000000 */
[----:B------:R-:W-:Y:S04]  /*1010*/  STL [R1+0x50], R0 ;  /* 0x0000500001007387 */ /* 0x000fe80000100800 */
[----:B------:R1:W-:Y:S01]  /*1020*/  STL [R1+0x4c], R10 ;  /* 0x00004c0a01007387 */ /* 0x0003e20000100800 */
[----:B0-----:R-:W-:-:S03]  /*1030*/  SHF.R.S32.HI R11, RZ, 0x1f, R11 ;  /* 0x0000001fff0b7819 */ /* 0x001fc6000001140b */
[----:B------:R0:W-:Y:S04]  /*1040*/  STL [R1+0x48], R9 ;  /* 0x0000480901007387 */ /* 0x0001e80000100800 */
[----:B------:R-:W-:Y:S04]  /*1050*/  STL [R1+0x44], R4 ;  /* 0x0000440401007387 */ /* 0x000fe80000100800 */
[----:B------:R2:W-:Y:S01]  /*1060*/  STL [R1+0x80], R2 ;  /* 0x0000800201007387 */ /* 0x0005e20000100800 */
[----:B-1----:R-:W-:-:S03]  /*1070*/  SHF.R.S32.HI R10, RZ, 0x1f, R10 ;  /* 0x0000001fff0a7819 */ /* 0x002fc6000001140a */
[----:B------:R1:W-:Y:S01]  /*1080*/  STL [R1+0x40], R3 ;  /* 0x0000400301007387 */ /* 0x0003e20000100800 */
[----:B0-----:R-:W-:Y:S02]  /*1090*/  SHF.R.S32.HI R9, RZ, 0x1f, R9 ;  /* 0x0000001fff097819 */ /* 0x001fe40000011409 */
[----:B--2---:R-:W-:Y:S01]  /*10a0*/  SHF.R.S32.HI R2, RZ, 0x1f, R0 ;  /* 0x0000001fff027819 */ /* 0x004fe20000011400 */
[----:B------:R-:W-:Y:S04]  /*10b0*/  STL [R1+0x7c], R11 ;  /* 0x00007c0b01007387 */ /* 0x000fe80000100800 */
[----:B------:R0:W-:Y:S01]  /*10c0*/  STL [R1+0x78], R2 ;  /* 0x0000780201007387 */ /* 0x0001e20000100800 */
[----:B------:R-:W-:Y:S01]  /*10d0*/  VIADD R0, R153, 0x1e820 ;  /* 0x0001e82099007836 */ /* 0x000fe20000000000 */
[----:B-1----:R-:W-:-:S02]  /*10e0*/  SHF.R.S32.HI R3, RZ, 0x1f, R3 ;  /* 0x0000001fff037819 */ /* 0x002fc40000011403 */
[----:B------:R-:W-:Y:S01]  /*10f0*/  STL [R1+0x74], R10 ;  /* 0x0000740a01007387 */ /* 0x000fe20000100800 */
[C---:B------:R-:W-:Y:S01]  /*1100*/  @P1 VIADD R0, R155.reuse, 0xffffffe0 ;  /* 0xffffffe09b001836 */ /* 0x040fe20000000000 */
[----:B0-----:R-:W-:Y:S02]  /*1110*/  SHF.R.S32.HI R2, RZ, 0x1f, R4 ;  /* 0x0000001fff027819 */ /* 0x001fe40000011404 */
[----:B------:R-:W-:Y:S04]  /*1120*/  STL [R1+0x70], R9 ;  /* 0x0000700901007387 */ /* 0x000fe80000100800 */
[----:B------:R0:W-:Y:S01]  /*1130*/  STL [R1+0x6c], R2 ;  /* 0x00006c0201007387 */ /* 0x0001e20000100800 */
[----:B------:R-:W-:-:S03]  /*1140*/  IMAD.IADD R155, R155, 0x1, R154 ;  /* 0x000000019b9b7824 */ /* 0x000fc600078e029a */
[----:B------:R-:W-:Y:S01]  /*1150*/  STL [R1+0x68], R3 ;  /* 0x0000680301007387 */ /* 0x000fe20000100800 */
[----:B0-----:R-:W-:-:S03]  /*1160*/  IMAD R2, R17, 0x8, R8 ;  /* 0x0000000811027824 */ /* 0x001fc600078e0208 */
[----:B------:R-:W-:Y:S01]  /*1170*/  STL [R1+0x14], R0 ;  /* 0x0000140001007387 */ /* 0x000fe20000100800 */
[----:B------:R-:W-:-:S03]  /*1180*/  IMAD.IADD R154, R154, 0x1, R0 ;  /* 0x000000019a9a7824 */ /* 0x000fc600078e0200 */
[----:B------:R0:W-:Y:S02]  /*1190*/  STL [R1+0x88], R2 ;  /* 0x0000880201007387 */ /* 0x0001e40000100800 */
[C---:B0-----:R-:W-:Y:S01]  /*11a0*/  VIADD R2, R0.reuse, 0x6000 ;  /* 0x0000600000027836 */ /* 0x041fe20000000000 */
[----:B------:R-:W-:-:S04]  /*11b0*/  IADD3 R0, R0, 0xc000, RZ ;  /* 0x0000c00000007810 */ /* 0x000fc80007ffe0ff */
[----:B------:R0:W-:Y:S04]  /*11c0*/  STL [R1+0x1c], R2 ;  /* 0x00001c0201007387 */ /* 0x0001e80000100800 */
[----:B------:R0:W-:Y:S02]  /*11d0*/  STL [R1+0x18], R0 ;  /* 0x0000180001007387 */ /* 0x0001e40000100800 */
.L_x_12333:
[----:B012-4-:R-:W0:Y:S01]  /*11e0*/  LDC.64 R2, c[0x0][0xc88] ;  /* 0x00032200ff027b82 */ /* 0x017e220000000a00 */
[----:B------:R-:W-:-:S07]  /*11f0*/  ULDC.64 UR4, c[0x0][0xa28] ;  /* 0x00028a0000047ab9 */ /* 0x000fce0000000a00 */
[----:B-----5:R-:W1:Y:S08]  /*1200*/  LDC.64 R10, c[0x0][0x418] ;  /* 0x00010600ff0a7b82 */ /* 0x020e700000000a00 */
[----:B------:R-:W2:Y:S01]  /*1210*/  LDC R0, c[0x0][0x424] ;  /* 0x00010900ff007b82 */ /* 0x000ea20000000800 */
[----:B0-----:R-:W-:-:S07]  /*1220*/  IMAD.WIDE R2, R7, 0x4, R2 ;  /* 0x0000000407027825 */ /* 0x001fce00078e0202 */
[----:B------:R-:W0:Y:S01]  /*1230*/  LDC R13, c[0x0][0x2f0] ;  /* 0x0000bc00ff0d7b82 */ /* 0x000e220000000800 */
[----:B---3--:R-:W3:Y:S01]  /*1240*/  LDG.E R4, desc[UR38][R2.64] ;  /* 0x0000002602047981 */ /* 0x008ee2000c1e1900 */
[----:B------:R-:W-:Y:S01]  /*1250*/  ISETP.NE.U32.AND P0, PT, RZ, UR4, PT ;  /* 0x00000004ff007c0c */ /* 0x000fe2000bf05070 */
[----:B------:R-:W-:-:S03]  /*1260*/  IMAD.MOV.U32 R7, RZ, RZ, RZ ;  /* 0x000000ffff077224 */ /* 0x000fc600078e00ff */
[----:B------:R-:W-:Y:S02]  /*1270*/  ISETP.NE.AND.EX P0, PT, RZ, UR5, PT, P0 ;  /* 0x00000005ff007c0c */ /* 0x000fe4000bf05300 */
[----:B---3--:R-:W-:Y:S01]  /*1280*/  SHF.R.S32.HI R12, RZ, 0x1f, R4 ;  /* 0x0000001fff0c7819 */ /* 0x008fe20000011404 */
[----:B------:R3:W-:Y:S10]  /*1290*/  STL [R1+0x24], R4 ;  /* 0x0000240401007387 */ /* 0x0007f40000100800 */
[C---:B------:R-:W-:Y:S01]  /*12a0*/  @P0 LEA R8, P1, R4.reuse, UR4, 0x2 ;  /* 0x0000000404080c11 */ /* 0x040fe2000f8210ff */
[----:B------:R3:W-:Y:S03]  /*12b0*/  STL [R1+0x3c], R12 ;  /* 0x00003c0c01007387 */ /* 0x0007e60000100800 */
[----:B------:R-:W-:Y:S01]  /*12c0*/  @P0 LEA.HI.X R9, R4, UR5, R12, 0x2, P1 ;  /* 0x0000000504090c11 */ /* 0x000fe200088f140c */
[----:B------:R-:W-:-:S02]  /*12d0*/  ULDC.64 UR4, c[0x0][0xa20] ;  /* 0x0002880000047ab9 */ /* 0x000fc40000000a00 */
[----:B------:R-:W-:Y:S02]  /*12e0*/  ISETP.NE.U32.AND P1, PT, RZ, UR4, PT ;  /* 0x00000004ff007c0c */ /* 0x000fe4000bf25070 */
[----:B------:R3:W5:Y:S01]  /*12f0*/  @P0 LDG.E R7, desc[UR38][R8.64] ;  /* 0x0000002608070981 */ /* 0x000762000c1e1900 */
[----:B-1----:R-:W-:Y:S02]  /*1300*/  ISETP.NE.U32.AND P0, PT, R10, RZ, PT ;  /* 0x000000ff0a00720c */ /* 0x002fe40003f05070 */
[----:B------:R-:W-:Y:S02]  /*1310*/  ISETP.NE.AND.EX P1, PT, RZ, UR5, PT, P1 ;  /* 0x00000005ff007c0c */ /* 0x000fe4000bf25310 */
[----:B------:R-:W-:-:S04]  /*1320*/  ISETP.NE.AND.EX P0, PT, R11, RZ, PT, P0 ;  /* 0x000000ff0b00720c */ /* 0x000fc80003f05300 */
[----:B--2---:R-:W-:-:S05]  /*1330*/  SEL R0, R0, 0x1, P0 ;  /* 0x0000000100007807 */ /* 0x004fca0000000000 */
[----:B0-----:R-:W-:Y:S02]  /*1340*/  IMAD R0, R0, R13, RZ ;  /* 0x0000000d00007224 */ /* 0x001fe400078e02ff */
[----:B------:R-:W-:-:S04]  /*1350*/  @P1 LEA R2, P2, R4, UR4, 0x2 ;  /* 0x0000000404021c11 */ /* 0x000fc8000f8410ff */
[----:B------:R-:W-:-:S05]  /*1360*/  @P1 LEA.HI.X R3, R4, UR5, R12, 0x2, P2 ;  /* 0x0000000504031c11 */ /* 0x000fca00090f140c */
[----:B------:R3:W5:Y:S01]  /*1370*/  @P1 LDG.E R0, desc[UR38][R2.64] ;  /* 0x0000002602001981 */ /* 0x000762000c1e1900 */
[----:B------:R-:W-:Y:S05]  /*1380*/  @P1 BRA `(.L_x_12300) ;  /* 0x0000000000241947 */ /* 0x000fea0003800000 */
[----:B------:R-:W-:Y:S02]  /*1390*/  ULDC.64 UR4, c[0x0][0xa08] ;  /* 0x0002820000047ab9 */ /* 0x000fe40000000a00 */
[----:B------:R-:W-:-:S04]  /*13a0*/  ISETP.NE.U32.AND P0, PT, RZ, UR4, PT ;  /* 0x00000004ff007c0c */ /* 0x000fc8000bf05070 */
[----:B------:R-:W-:-:S13]  /*13b0*/  ISETP.NE.AND.EX P0, PT, RZ, UR5, PT, P0 ;  /* 0x00000005ff007c0c */ /* 0x000fda000bf05300 */
[----:B------:R-:W-:Y:S05]  /*13c0*/  @!P0 BRA `(.L_x_12300) ;  /* 0x0000000000148947 */ /* 0x000fea0003800000 */
[----:B---3--:R-:W0:Y:S02]  /*13d0*/  LDC.64 R2, c[0x0][0xa08] ;  /* 0x00028200ff027b82 */ /* 0x008e240000000a00 */
[----:B0-----:R-:W-:-:S05]  /*13e0*/  IMAD.WIDE R2, R4, 0x4, R2 ;  /* 0x0000000404027825 */ /* 0x001fca00078e0202 */
[----:B-----5:R-:W2:Y:S04]  /*13f0*/  LDG.E R0, desc[UR38][R2.64] ;  /* 0x0000002602007981 */ /* 0x020ea8000c1e1900 */
[----:B------:R-:W2:Y:S02]  /*1400*/  LDG.E R9, desc[UR38][R2.64+0x4] ;  /* 0x0000042602097981 */ /* 0x000ea4000c1e1900 */
[----:B--2---:R-:W-:-:S07]  /*1410*/  IMAD.IADD R0, R9, 0x1, -R0 ;  /* 0x0000000109007824 */ /* 0x004fce00078e0a00 */
.L_x_12300:
[----:B---3-5:R-:W-:Y:S01]  /*1420*/  IMAD.IADD R2, R0, 0x1, -R7 ;  /* 0x0000000100027824 */ /* 0x028fe200078e0a07 */
[----:B------:R-:W-:Y:S01]  /*1430*/  LOP3.LUT R3, R6, 0xff000000, RZ, 0xc0, !PT ;  /* 0xff00000006037812 */ /* 0x000fe200078ec0ff */
[----:B------:R-:W-:Y:S02]  /*1440*/  IMAD.MOV.U32 R16, RZ, RZ, RZ ;  /* 0x000000ffff107224 */ /* 0x000fe400078e00ff */
[C---:B------:R-:W-:Y:S01]  /*1450*/  VIADD R0, R2.reuse, 0xbf ;  /* 0x000000bf02007836 */ /* 0x040fe20000000000 */
[----:B------:R-:W-:Y:S02]  /*1460*/  SHF.R.U32.HI R3, RZ, 0x8, R3 ;  /* 0x00000008ff037819 */ /* 0x000fe40000011603 */
[----:B------:R-:W-:Y:S01]  /*1470*/  ISETP.GE.AND P0, PT, R2, 0x1, PT ;  /* 0x000000010200780c */ /* 0x000fe20003f06270 */
[----:B------:R-:W-:Y:S01]  /*1480*/  IMAD.HI R4, R0, 0x2aaaaaab, RZ ;  /* 0x2aaaaaab00047827 */ /* 0x000fe200078e02ff */
[----:B------:R-:W-:-:S04]  /*1490*/  LOP3.LUT R0, R6, 0xff0000, RZ, 0xc0, !PT ;  /* 0x00ff000006007812 */ /* 0x000fc800078ec0ff */
[----:B------:R-:W-:Y:S02]  /*14a0*/  LEA.HI R0, R0, R3, RZ, 0x10 ;  /* 0x0000000300007211 */ /* 0x000fe400078f80ff */
[----:B------:R-:W-:Y:S02]  /*14b0*/  SHF.R.U32.HI R7, RZ, 0x1f, R4 ;  /* 0x0000001fff077819 */ /* 0x000fe40000011604 */
[----:B------:R-:W-:Y:S02]  /*14c0*/  LOP3.LUT R14, R0, 0xff, RZ, 0xc0, !PT ;  /* 0x000000ff000e7812 */ /* 0x000fe400078ec0ff */
[----:B------:R-:W-:Y:S02]  /*14d0*/  SHF.R.U32.HI R8, RZ, 0x10, R0 ;  /* 0x00000010ff087819 */ /* 0x000fe40000011600 */
[----:B------:R-:W-:Y:S01]  /*14e0*/  LEA.HI.SX32 R11, R4, R7, 0x1b ;  /* 0x00000007040b7211 */ /* 0x000fe200078fdaff */
[----:B------:R0:W-:Y:S04]  /*14f0*/  STL [R1+0x5c], R14 ;  /* 0x00005c0e01007387 */ /* 0x0001e80000100800 */
[----:B------:R0:W-:Y:S01]  /*1500*/  STL [R1+0x2c], R8 ;  /* 0x00002c0801007387 */ /* 0x0001e20000100800 */
[----:B------:R-:W-:Y:S05]  /*1510*/  @!P0 BRA `(.L_x_12301) ;  /* 0x0000000000748947 */ /* 0x000fea0003800000 */
[----:B------:R-:W1:Y:S01]  /*1520*/  LDC R0, c[0x0][0x9f0] ;  /* 0x00027c00ff007b82 */ /* 0x000e620000000800 */
[----:B------:R-:W-:-:S04]  /*1530*/  ISETP.NE.AND P0, PT, R8, RZ, PT ;  /* 0x000000ff0800720c */ /* 0x000fc80003f05270 */
[----:B-1----:R-:W-:-:S04]  /*1540*/  SEL R12, R8, R0, P0 ;  /* 0x00000000080c7207 */ /* 0x002fc80000000000 */
[-C--:B------:R-:W-:Y:S02]  /*1550*/  IABS R4, R12.reuse ;  /* 0x0000000c00047213 */ /* 0x080fe40000000000 */
[----:B------:R-:W-:Y:S02]  /*1560*/  IADD3 R0, R11, -0x1, R12 ;  /* 0xffffffff0b007810 */ /* 0x000fe40007ffe00c */
[----:B------:R-:W1:Y:S01]  /*1570*/  I2F.RP R3, R4 ;  /* 0x0000000400037306 */ /* 0x000e620000209400 */
[----:B------:R-:W-:Y:S02]  /*1580*/  IABS R13, R12 ;  /* 0x0000000c000d7213 */ /* 0x000fe40000000000 */
[----:B------:R-:W-:Y:S02]  /*1590*/  IABS R10, R0 ;  /* 0x00000000000a7213 */ /* 0x000fe40000000000 */
[----:B------:R-:W-:-:S04]  /*15a0*/  LOP3.LUT R0, R0, R12, RZ, 0x3c, !PT ;  /* 0x0000000c00007212 */ /* 0x000fc800078e3cff */
[----:B------:R-:W-:Y:S01]  /*15b0*/  ISETP.GE.AND P2, PT, R0, RZ, PT ;  /* 0x000000ff0000720c */ /* 0x000fe20003f46270 */
[----:B-1----:R-:W0:Y:S02]  /*15c0*/  MUFU.RCP R3, R3 ;  /* 0x0000000300037308 */ /* 0x002e240000001000 */
[----:B0-----:R-:W-:Y:S02]  /*15d0*/  VIADD R8, R3, 0xffffffe ;  /* 0x0ffffffe03087836 */ /* 0x001fe40000000000 */
[----:B------:R-:W-:-:S04]  /*15e0*/  IMAD.MOV R3, RZ, RZ, -R13 ;  /* 0x000000ffff037224 */ /* 0x000fc800078e0a0d */
[----:B------:R0:W1:Y:S02]  /*15f0*/  F2I.FTZ.U32.TRUNC.NTZ R9, R8 ;  /* 0x0000000800097305 */ /* 0x000064000021f000 */
[----:B0-----:R-:W-:Y:S01]  /*1600*/  IMAD.MOV.U32 R8, RZ, RZ, RZ ;  /* 0x000000ffff087224 */ /* 0x001fe200078e00ff */
[----:B-1----:R-:W-:-:S05]  /*1610*/  IADD3 R7, RZ, -R9, RZ ;  /* 0x80000009ff077210 */ /* 0x002fca0007ffe0ff */
        /* <DEDUP_REMOVED lines=11> */
[----:B------:R-:W-:-:S04]  /*16d0*/  @!P1 LOP3.LUT R9, RZ, R12, RZ, 0x33, !PT ;  /* 0x0000000cff099212 */ /* 0x000fc800078e33ff */
[----:B------:R-:W-:-:S07]  /*16e0*/  MOV R16, R9 ;  /* 0x0000000900107202 */ /* 0x000fce0000000f00 */
.L_x_12301:
[-C--:B------:R-:W-:Y:S01]  /*16f0*/  IMAD R3, R14, R16.reuse, RZ ;  /* 0x000000100e037224 */ /* 0x080fe200078e02ff */
[----:B------:R-:W-:Y:S01]  /*1700*/  LOP3.LUT R0, R6, 0xffff, RZ, 0xc0, !PT ;  /* 0x0000ffff06007812 */ /* 0x000fe200078ec0ff */
[----:B------:R-:W-:Y:S01]  /*1710*/  STL [R1+0x34], R5 ;  /* 0x0000340501007387 */ /* 0x000fe20000100800 */
[----:B------:R-:W-:Y:S01]  /*1720*/  PLOP3.LUT P0, PT, PT, PT, PT, 0x80, 0x0 ;  /* 0x000000000000781c */ /* 0x000fe20003f0f070 */
[----:B------:R-:W-:Y:S01]  /*1730*/  IMAD.MOV.U32 R50, RZ, RZ, RZ ;  /* 0x000000ffff327224 */ /* 0x000fe200078e00ff */
[----:B------:R-:W-:Y:S01]  /*1740*/  VIADDMNMX R16, R3, R16, R11, PT ;  /* 0x0000001003107246 */ /* 0x000fe2000380010b */
[----:B------:R-:W-:Y:S01]  /*1750*/  STL [R1+0x10], R3 ;  /* 0x0000100301007387 */ /* 0x000fe20000100800 */
[----:B------:R-:W-:Y:S02]  /*1760*/  CS2R R150, SRZ ;  /* 0x0000000000967805 */ /* 0x000fe4000001ff00 */
[----:B------:R-:W-:Y:S02]  /*1770*/  CS2R R34, SRZ ;  /* 0x0000000000227805 */ /* 0x000fe4000001ff00 */
[----:B------:R-:W-:Y:S01]  /*1780*/  ISETP.GT.AND P1, PT, R16, R3, PT ;  /* 0x000000031000720c */ /* 0x000fe20003f24270 */
        /* <DEDUP_REMOVED lines=10> */
[----:B-1----:R-:W-:Y:S01]  /*1830*/  IMAD.MOV.U32 R0, RZ, RZ, RZ ;  /* 0x000000ffff007224 */ /* 0x002fe200078e00ff */
[----:B------:R-:W-:Y:S02]  /*1840*/  CS2R R24, SRZ ;  /* 0x0000000000187805 */ /* 0x000fe4000001ff00 */
[----:B------:R-:W-:Y:S02]  /*1850*/  CS2R R38, SRZ ;  /* 0x0000000000267805 */ /* 0x000fe4000001ff00 */
[----:B------:R-:W-:Y:S02]  /*1860*/  CS2R R22, SRZ ;  /* 0x0000000000167805 */ /* 0x000fe4000001ff00 */
[----:B------:R-:W-:-:S02]  /*1870*/  CS2R R36, SRZ ;  /* 0x0000000000247805 */ /* 0x000fc4000001ff00 */
[----:B------:R-:W-:Y:S01]  /*1880*/  CS2R R20, SRZ ;  /* 0x0000000000147805 */ /* 0x000fe2000001ff00 */
[----:B------:R-:W-:Y:S06]  /*1890*/  @!P1 BRA `(.L_x_12302) ;  /* 0x0000007c00409947 */ /* 0x000fec0003800000 */
[----:B------:R-:W1:Y:S02]  /*18a0*/  S2R R3, SR_TID.X ;  /* 0x0000000000037919 */ /* 0x000e640000002100 */
[----:B-1----:R-:W-:-:S05]  /*18b0*/  VIADD R4, R3, 0xffffff80 ;  /* 0xffffff8003047836 */ /* 0x002fca0000000000 */
[----:B------:R-:W-:-:S04]  /*18c0*/  SHF.R.S32.HI R3, RZ, 0x1f, R4 ;  /* 0x0000001fff037819 */ /* 0x000fc80000011404 */
[----:B------:R-:W-:-:S04]  /*18d0*/  LEA.HI R3, R3, R4, RZ, 0x7 ;  /* 0x0000000403037211 */ /* 0x000fc800078f38ff */
[----:B------:R-:W-:-:S05]  /*18e0*/  SHF.R.S32.HI R3, RZ, 0x7, R3 ;  /* 0x00000007ff037819 */ /* 0x000fca0000011403 */
[----:B------:R-:W1:Y:S02]  /*18f0*/  SHFL.IDX PT, R0, R3, RZ, 0x1f ;  /* 0x00001fff03007589 */ /* 0x000e6400000e0000 */
[----:B-1----:R-:W-:-:S13]  /*1900*/  R2UR UR40, R0 ;  /* 0x00000000002872ca */ /* 0x002fda00000e0000 */
[----:B------:R-:W-:-:S04]  /*1910*/  UIMAD.WIDE UR4, UR40, 0x55555556, URZ ;  /* 0x55555556280478a5 */ /* 0x000fc8000f8e023f */
[----:B------:R-:W-:Y:S02]  /*1920*/  ULEA.HI UR41, UR5, UR5, URZ, 0x1 ;  /* 0x0000000505297291 */ /* 0x000fe4000f8f083f */
[----:B------:R-:W-:Y:S02]  /*1930*/  UIADD3 UR5, UR37, 0x1e800, URZ ;  /* 0x0001e80025057890 */ /* 0x000fe4000fffe03f */
[----:B------:R-:W-:Y:S02]  /*1940*/  UIMAD UR41, UR41, -0x3, UR40 ;  /* 0xfffffffd292978a4 */ /* 0x000fe4000f8e0228 */
[----:B------:R-:W-:Y:S02]  /*1950*/  ULOP3.LUT UP0, URZ, UR5, 0x3ff, URZ, 0xc0, !UPT ;  /* 0x000003ff053f7892 */ /* 0x000fe4000f80c03f */
[----:B------:R-:W-:-:S04]  /*1960*/  ULEA UR4, UR41, UR37, 0xd ;  /* 0x0000002529047291 */ /* 0x000fc8000f8e683f */
[----:B------:R-:W-:Y:S01]  /*1970*/  PLOP3.LUT P0, PT, PT, PT, UP0, 0x80, 0x0 ;  /* 0x000000000000781c */ /* 0x000fe20003f0f008 */
[----:B------:R-:W-:-:S04]  /*1980*/  UIADD3 UR4, UR4, 0xc400, URZ ;  /* 0x0000c40004047890 */ /* 0x000fc8000fffe03f */
[----:B------:R-:W-:-:S04]  /*1990*/  USHF.R.U32.HI UR4, URZ, 0x4, UR4 ;  /* 0x000000043f047899 */ /* 0x000fc80008011604 */
[----:B------:R-:W-:-:S04]  /*19a0*/  ULOP3.LUT UR42, UR4, 0x3fff, URZ, 0xc0, !UPT ;  /* 0x00003fff042a7892 */ /* 0x000fc8000f8ec03f */
[----:B------:R-:W-:Y:S08]  /*19b0*/  @!P0 BRA `(.L_x_12303) ;  /* 0x0000000000408947 */ /* 0x000ff00003800000 */
[----:B------:R-:W-:Y:S01]  /*19c0*/  MOV R0, 0x0 ;  /* 0x0000000000007802 */ /* 0x000fe20000000f00 */
[----:B------:R-:W-:Y:S01]  /*19d0*/  ULDC.64 UR4, c[0x4][0x1b8] ;  /* 0x01006e0000047ab9 */ /* 0x000fe20000000a00 */
[----:B------:R-:W-:Y:S01]  /*19e0*/  ULDC.64 UR6, c[0x4][0x48] ;  /* 0x0100120000067ab9 */ /* 0x000fe20000000a00 */
[----:B------:R-:W-:Y:S01]  /*19f0*/  IMAD.U32 R4, RZ, RZ, UR4 ;  /* 0x00000004ff047e24 */ /* 0x000fe2000f8e00ff */
[----:B0-----:R0:W1:Y:S01]  /*1a00*/  LDC.64 R14, c[0x4][R0] ;  /* 0x01000000000e7b82 */ /* 0x0010620000000a00 */
        /* <DEDUP_REMOVED lines=11> */
.L_x_12303:
[----:B------:R-:W2:Y:S04]  /*1ac0*/  LDL R18, [R1+0x64] ;  /* 0x0000640001127983 */ /* 0x000ea80000100800 */
[----:B------:R-:W3:Y:S01]  /*1ad0*/  LDL R17, [R1+0x20] ;  /* 0x0000200001117983 */ /* 0x000ee20000100800 */
[----:B--2---:R-:W-:-:S04]  /*1ae0*/  LEA.HI R0, R18, R18, RZ, 0x1 ;  /* 0x0000001212007211 */ /* 0x004fc800078f08ff */
[----:B------:R-:W-:Y:S02]  /*1af0*/  LOP3.LUT R0, R0, 0xfffffffe, RZ, 0xc0, !PT ;  /* 0xfffffffe00007812 */ /* 0x000fe400078ec0ff */
[----:B---3--:R-:W-:-:S03]  /*1b00*/  ISETP.NE.AND P0, PT, R17, 0x3, PT ;  /* 0x000000031100780c */ /* 0x008fc60003f05270 */
[----:B------:R-:W-:-:S05]  /*1b10*/  IMAD.IADD R0, R18, 0x1, -R0 ;  /* 0x0000000112007824 */ /* 0x000fca00078e0a00 */
[----:B------:R-:W-:-:S04]  /*1b20*/  SHF.L.U32 R0, R0, 0x1f, RZ ;  /* 0x0000001f00007819 */ /* 0x000fc800000006ff */
[----:B------:R-:W1:Y:S02]  /*1b30*/  SYNCS.PHASECHK.TRANS64.TRYWAIT P1, [UR37+0x30800], R0 ;  /* 0x03080000ff0075a7 */ /* 0x000e640008020165 */
[----:B-1----:R-:W-:Y:S05]  /*1b40*/  @!P1 BRA `(.L_x_12304) ;  /* 0x000000f800249947 */ /* 0x002fea0003800000 */
.L_x_12444:
[----:B------:R-:W-:Y:S05]  /*1b50*/  @!P0 BRA `(.L_x_12305) ;  /* 0x0000000000048947 */ /* 0x000fea0003800000 */
[----:B------:R-:W-:Y:S01]  /*1b60*/  BPT.TRAP 0x1 ;  /* 0x000000040000795c */ /* 0x000fe20000300000 */
.L_x_12305:
[----:B-1----:R-:W-:Y:S02]  /*1b70*/  MOV R0, UR36 ;  /* 0x0000002400007c02 */ /* 0x002fe40008000f00 */
[----:B------:R-:W-:Y:S02]  /*1b80*/  SHF.L.U32 R3, R152, 0x1f, RZ ;  /* 0x0000001f98037819 */ /* 0x000fe400000006ff */
[----:B------:R-:W-:-:S04]  /*1b90*/  LEA R0, R0, UR37, 0x3 ;  /* 0x0000002500007c11 */ /* 0x000fc8000f8e18ff */
[----:B------:R1:W2:Y:S01]  /*1ba0*/  SYNCS.PHASECHK.TRANS64.TRYWAIT P2, [R0+URZ+0x30830], R3 ;  /* 0x03083003000075a7 */ /* 0x0002a2000804017f */
[----:B------:R-:W-:Y:S05]  /*1bb0*/  @!P0 BRA `(.L_x_12306) ;  /* 0x0000000000048947 */ /* 0x000fea0003800000 */
[----:B------:R-:W-:Y:S01]  /*1bc0*/  BPT.TRAP 0x1 ;  /* 0x000000040000795c */ /* 0x000fe20000300000 */
.L_x_12306:
[----:B------:R-:W3:Y:S01]  /*1bd0*/  S2R R4, SR_TID.X ;  /* 0x0000000000047919 */ /* 0x000ee20000002100 */
[----:B------:R-:W-:Y:S01]  /*1be0*/  IMAD.MOV.U32 R151, RZ, RZ, RZ ;  /* 0x000000ffff977224 */ /* 0x000fe200078e00ff */
[----:B---3--:R-:W-:Y:S01]  /*1bf0*/  LOP3.LUT P1, RZ, R4, 0x7f, RZ, 0xc0, !PT ;  /* 0x0000007f04ff7812 */ /* 0x008fe2000782c0ff */
[----:B--2---:R-:W-:-:S12]  /*1c00*/  @P2 BRA `(.L_x_12307) ;  /* 0x0000000000082947 */ /* 0x004fd80003800000 */
[----:B------:R-:W2:Y:S02]  /*1c10*/  SYNCS.PHASECHK.TRANS64.TRYWAIT P2, [R0+URZ+0x30830], R3 ;  /* 0x03083003000075a7 */ /* 0x000ea4000804017f */
[----:B--2---:R-:W-:Y:S05]  /*1c20*/  @!P2 BRA `(.L_x_12308) ;  /* 0x000000f80004a947 */ /* 0x004fea0003800000 */
.L_x_12307:
[----:B------:R-:W-:Y:S05]  /*1c30*/  WARPSYNC.ALL ;  /* 0x0000000000007948 */ /* 0x000fea0003800000 */
[----:B------:R-:W-:Y:S01]  /*1c40*/  UIADD3 UR4, UR37, 0x12400, URZ ;  /* 0x0001240025047890 */ /* 0x000fe2000fffe03f */
[----:B------:R-:W3:Y:S01]  /*1c50*/  LDL R137, [R1+0x60] ;  /* 0x0000600001897983 */ /* 0x000ee20000100800 */
[----:B------:R-:W-:Y:S01]  /*1c60*/  ULOP3.LUT UR12, UR42, 0x10000, URZ, 0xfc, !UPT ;  /* 0x000100002a0c7892 */ /* 0x000fe2000f8efc3f */
[----:B------:R-:W-:Y:S01]  /*1c70*/  WARPGROUP.ARRIVE ;  /* 0x00000000000079c5 */ /* 0x000fe20000000000 */
[----:B------:R-:W-:Y:S01]  /*1c80*/  USHF.R.U32.HI UR4, URZ, 0x4, UR4 ;  /* 0x000000043f047899 */ /* 0x000fe20008011604 */
[----:B-12---:R-:W-:Y:S01]  /*1c90*/  P2R R3, PR, RZ, 0x1 ;  /* 0x00000001ff037803 */ /* 0x006fe20000000000 */
[----:B------:R-:W-:Y:S01]  /*1ca0*/  UMOV UR13, 0x40000040 ;  /* 0x40000040000d7882 */ /* 0x000fe20000000000 */
[----:B------:R-:W-:Y:S01]  /*1cb0*/  UMOV UR15, 0x40000040 ;  /* 0x40000040000f7882 */ /* 0x000fe20000000000 */
[----:B------:R-:W-:-:S02]  /*1cc0*/  ULOP3.LUT UR4, UR4, 0x3fff, URZ, 0xc0, !UPT ;  /* 0x00003fff04047892 */ /* 0x000fc4000f8ec03f */
[----:B------:R-:W-:Y:S02]  /*1cd0*/  UIADD3 UR16, UR12, 0x2, URZ ;  /* 0x000000020c107890 */ /* 0x000fe4000fffe03f */
[----:B------:R-:W-:Y:S01]  /*1ce0*/  ULOP3.LUT UR4, UR4, 0x10000, URZ, 0xfc, !UPT ;  /* 0x0001000004047892 */ /* 0x000fe2000f8efc3f */
[----:B------:R-:W-:Y:S01]  /*1cf0*/  UMOV UR17, 0x40000040 ;  /* 0x4000004000117882 */ /* 0x000fe20000000000 */
[----:B------:R-:W-:Y:S02]  /*1d00*/  UMOV UR19, 0x40000040 ;  /* 0x4000004000137882 */ /* 0x000fe40000000000 */
[----:B------:R-:W-:Y:S02]  /*1d10*/  UIMAD UR14, UR36, 0x600, UR4 ;  /* 0x00000600240e78a4 */ /* 0x000fe4000f8e0204 */
[----:B------:R-:W-:Y:S02]  /*1d20*/  UIADD3 UR20, UR12, 0x4, URZ ;  /* 0x000000040c147890 */ /* 0x000fe4000fffe03f */
[----:B------:R-:W-:-:S02]  /*1d30*/  UIADD3 UR18, UR14, 0x2, URZ ;  /* 0x000000020e127890 */ /* 0x000fc4000fffe03f */
[----:B------:R-:W-:Y:S01]  /*1d40*/  UIADD3 UR22, UR14, 0x4, URZ ;  /* 0x000000040e167890 */ /* 0x000fe2000fffe03f */
[----:B------:R-:W-:Y:S02]  /*1d50*/  UMOV UR21, 0x40000040 ;  /* 0x4000004000157882 */ /* 0x000fe40000000000 */
[----:B------:R-:W-:Y:S01]  /*1d60*/  HGMMA.64x192x16.F32.BF16 R24, gdesc[UR12], RZ, !UPT, gsb0 ;  /* 0x02e000000c1879f0 */ /* 0x000fe2000c0018ff */
[----:B------:R-:W-:Y:S01]  /*1d70*/  UMOV UR23, 0x40000040 ;  /* 0x4000004000177882 */ /* 0x000fe20000000000 */
[----:B------:R-:W-:Y:S02]  /*1d80*/  UIADD3 UR24, UR12, 0x6, URZ ;  /* 0x000000060c187890 */ /* 0x000fe4000fffe03f */
[----:B------:R-:W-:Y:S01]  /*1d90*/  UIADD3 UR26, UR14, 0x6, URZ ;  /* 0x000000060e1a7890 */ /* 0x000fe2000fffe03f */
[----:B------:R-:W-:Y:S01]  /*1da0*/  UMOV UR25, 0x40000040 ;  /* 0x4000004000197882 */ /* 0x000fe20000000000 */
[----:B------:R-:W-:Y:S01]  /*1db0*/  UMOV UR27, 0x40000040 ;  /* 0x40000040001b7882 */ /* 0x000fe20000000000 */
[----:B------:R-:W-:Y:S01]  /*1dc0*/  ULDC UR5, c[0x0][0x9d8] ;  /* 0x0002760000057ab9 */ /* 0x000fe20000000800 */
[----:B------:R-:W-:Y:S01]  /*1dd0*/  ULDC UR6, c[0x0][0x988] ;  /* 0x0002620000067ab9 */ /* 0x000fe20000000800 */
[----:B------:R-:W-:-:S02]  /*1de0*/  WARPGROUP.DEPBAR.LE gsb0, 0x0 ;  /* 0x00008000000079c5 */ /* 0x000fc40000010000 */
[----:B------:R-:W-:-:S09]  /*1df0*/  WARPGROUP.ARRIVE ;  /* 0x00000000000079c5 */ /* 0x000fd20000000000 */
        /* <DEDUP_REMOVED lines=10> */
[----:B0-----:R-:W-:Y:S01]  /*1ea0*/  FMUL.FTZ R8, R28, UR5 ;  /* 0x000000051c087c20 */ /* 0x001fe20008410000 */
[----:B------:R-:W-:Y:S01]  /*1eb0*/  FMUL.FTZ R5, R26, UR5 ;  /* 0x000000051a057c20 */ /* 0x000fe20008410000 */
[----:B------:R-:W-:Y:S01]  /*1ec0*/  FMUL.FTZ R10, R29, UR5 ;  /* 0x000000051d0a7c20 */ /* 0x000fe20008410000 */
[----:B------:R-:W-:Y:S01]  /*1ed0*/  FMUL.FTZ R26, R51, UR5 ;  /* 0x00000005331a7c20 */ /* 0x000fe20008410000 */
[----:B------:R-:W0:Y:S01]  /*1ee0*/  MUFU.TANH R4, R4 ;  /* 0x0000000400047308 */ /* 0x000e220000002400 */
[----:B---3--:R-:W-:Y:S01]  /*1ef0*/  IADD3 R51, R2, 0xc0, -R137 ;  /* 0x000000c002337810 */ /* 0x008fe20007ffe889 */
[----:B------:R-:W-:Y:S01]  /*1f00*/  FMUL.FTZ R12, R32, UR5 ;  /* 0x00000005200c7c20 */ /* 0x000fe20008410000 */
[----:B------:R-:W-:Y:S01]  /*1f10*/  FMUL.FTZ R7, R27, UR5 ;  /* 0x000000051b077c20 */ /* 0x000fe20008410000 */
[----:B------:R-:W-:Y:S01]  /*1f20*/  FMUL.FTZ R14, R33, UR5 ;  /* 0x00000005210e7c20 */ /* 0x000fe20008410000 */
[----:B------:R-:W-:Y:S01]  /*1f30*/  FMUL.FTZ R9, R30, UR5 ;  /* 0x000000051e097c20 */ /* 0x000fe20008410000 */
[----:B------:R-:W-:Y:S01]  /*1f40*/  FMUL.FTZ R17, R36, UR5 ;  /* 0x0000000524117c20 */ /* 0x000fe20008410000 */
[----:B------:R-:W-:Y:S01]  /*1f50*/  FMUL.FTZ R11, R31, UR5 ;  /* 0x000000051f0b7c20 */ /* 0x000fe20008410000 */
[----:B------:R-:W1:Y:S01]  /*1f60*/  MUFU.TANH R6, R6 ;  /* 0x0000000600067308 */ /* 0x000e620000002400 */
[----:B------:R-:W-:-:S02]  /*1f70*/  IMAD R2, R16, -0xc0, R51 ;  /* 0xffffff4010027824 */ /* 0x000fc400078e0233 */
[----:B------:R-:W-:Y:S01]  /*1f80*/  FMUL.FTZ R120, R37, UR5 ;  /* 0x0000000525787c20 */ /* 0x000fe20008410000 */
[----:B------:R-:W-:Y:S01]  /*1f90*/  FMUL.FTZ R30, R59, UR5 ;  /* 0x000000053b1e7c20 */ /* 0x000fe20008410000 */
[----:B------:R-:W-:Y:S01]  /*1fa0*/  FMUL.FTZ R13, R34, UR5 ;  /* 0x00000005220d7c20 */ /* 0x000fe20008410000 */
[----:B------:R-:W-:Y:S01]  /*1fb0*/  FMUL.FTZ R20, R40, UR5 ;  /* 0x0000000528147c20 */ /* 0x000fe20008410000 */
[----:B------:R-:W-:Y:S01]  /*1fc0*/  FMUL.FTZ R130, R61, UR5 ;  /* 0x000000053d827c20 */ /* 0x000fe20008410000 */
[----:B------:R-:W-:Y:S01]  /*1fd0*/  FMUL.FTZ R15, R35, UR5 ;  /* 0x00000005230f7c20 */ /* 0x000fe20008410000 */
[----:B------:R-:W2:Y:S01]  /*1fe0*/  MUFU.TANH R8, R8 ;  /* 0x0000000800087308 */ /* 0x000ea20000002400 */
[C---:B------:R-:W-:Y:S01]  /*1ff0*/  ISETP.GT.AND P4, PT, R2.reuse, RZ, PT ;  /* 0x000000ff0200720c */ /* 0x040fe20003f84270 */
[----:B------:R-:W-:Y:S01]  /*2000*/  FMUL.FTZ R122, R41, UR5 ;  /* 0x00000005297a7c20 */ /* 0x000fe20008410000 */
[----:B------:R-:W-:Y:S01]  /*2010*/  ISETP.GT.AND P3, PT, R2, 0x1, PT ;  /* 0x000000010200780c */ /* 0x000fe20003f64270 */
[----:B------:R-:W-:Y:S01]  /*2020*/  FMUL.FTZ R18, R38, UR5 ;  /* 0x0000000526127c20 */ /* 0x000fe20008410000 */
[----:B------:R-:W-:Y:S01]  /*2030*/  FMUL.FTZ R121, R44, UR5 ;  /* 0x000000052c797c20 */ /* 0x000fe20008410000 */
[----:B------:R-:W-:Y:S01]  /*2040*/  FMUL.FTZ R19, R39, UR5 ;  /* 0x0000000527137c20 */ /* 0x000fe20008410000 */
[----:B------:R-:W-:Y:S01]  /*2050*/  FMUL.FTZ R124, R45, UR5 ;  /* 0x000000052d7c7c20 */ /* 0x000fe20008410000 */
[----:B------:R-:W3:Y:S01]  /*2060*/  MUFU.TANH R10, R10 ;  /* 0x0000000a000a7308 */ /* 0x000ee20000002400 */
[----:B------:R-:W-:Y:S01]  /*2070*/  ISETP.GT.AND P2, PT, R2, 0x8, PT ;  /* 0x000000080200780c */ /* 0x000fe20003f44270 */
[----:B------:R-:W-:Y:S01]  /*2080*/  FMUL.FTZ R31, R62, UR5 ;  /* 0x000000053e1f7c20 */ /* 0x000fe20008410000 */
[----:B------:R-:W-:Y:S01]  /*2090*/  FMUL.FTZ R21, R42, UR5 ;  /* 0x000000052a157c20 */ /* 0x000fe20008410000 */
[----:B------:R-:W-:Y:S01]  /*20a0*/  FMUL.FTZ R123, R48, UR5 ;  /* 0x00000005307b7c20 */ /* 0x000fe20008410000 */
[----:B------:R-:W-:Y:S01]  /*20b0*/  FMUL.FTZ R32, R63, UR5 ;  /* 0x000000053f207c20 */ /* 0x000fe20008410000 */
[----:B------:R-:W-:Y:S01]  /*20c0*/  FMUL.FTZ R22, R43, UR5 ;  /* 0x000000052b167c20 */ /* 0x000fe20008410000 */
[----:B------:R-:W-:Y:S01]  /*20d0*/  FMUL.FTZ R27, R54, UR5 ;  /* 0x00000005361b7c20 */ /* 0x000fe20008410000 */
[----:B------:R-:W4:Y:S01]  /*20e0*/  MUFU.TANH R5, R5 ;  /* 0x0000000500057308 */ /* 0x000f220000002400 */
[----:B0-----:R-:W-:Y:S01]  /*20f0*/  FSEL R4, R4, -INF , P4 ;  /* 0xff80000004047808 */ /* 0x001fe20002000000 */
[----:B------:R-:W-:Y:S01]  /*2100*/  FMUL.FTZ R126, R49, UR5 ;  /* 0x00000005317e7c20 */ /* 0x000fe20008410000 */
[----:B-1----:R-:W-:Y:S01]  /*2110*/  FSEL R6, R6, -INF , P3 ;  /* 0xff80000006067808 */ /* 0x002fe20001800000 */
[----:B------:R-:W-:Y:S01]  /*2120*/  FMUL.FTZ R24, R47, UR5 ;  /* 0x000000052f187c20 */ /* 0x000fe20008410000 */
[----:B------:R-:W-:Y:S01]  /*2130*/  FMUL.FTZ R23, R46, UR5 ;  /* 0x000000052e177c20 */ /* 0x000fe20008410000 */
[----:B------:R-:W-:Y:S01]  /*2140*/  FMUL.FTZ R125, R52, UR5 ;  /* 0x00000005347d7c20 */ /* 0x000fe20008410000 */
[----:B------:R-:W-:Y:S01]  /*2150*/  FMUL.FTZ R25, R50, UR5 ;  /* 0x0000000532197c20 */ /* 0x000fe20008410000 */
[----:B------:R-:W0:Y:S01]  /*2160*/  MUFU.TANH R12, R12 ;  /* 0x0000000c000c7308 */ /* 0x000e220000002400 */
[----:B------:R-:W-:Y:S01]  /*2170*/  ISETP.GT.AND P6, PT, R2, 0x9, PT ;  /* 0x000000090200780c */ /* 0x000fe20003fc4270 */
        /* <DEDUP_REMOVED lines=9> */
[----:B------:R-:W-:Y:S01]  /*2210*/  FMNMX.FTZ R59, R4, R6, !PT ;  /* 0x00000006043b7209 */ /* 0x000fe20007810000 */
[----:B------:R-:W-:Y:S01]  /*2220*/  FMUL.FTZ R35, R70, UR5 ;  /* 0x0000000546237c20 */ /* 0x000fe20008410000 */
[----:B------:R-:W-:Y:S01]  /*2230*/  FMUL.FTZ R131, R60, UR5 ;  /* 0x000000053c837c20 */ /* 0x000fe20008410000 */
[----:B------:R-:W-:Y:S01]  /*2240*/  FMUL.FTZ R28, R55, UR5 ;  /* 0x00000005371c7c20 */ /* 0x000fe20008410000 */
[----:B------:R-:W-:Y:S01]  /*2250*/  FMUL.FTZ R129, R64, UR5 ;  /* 0x0000000540817c20 */ /* 0x000fe20008410000 */
[----:B------:R-:W2:Y:S01]  /*2260*/  MUFU.TANH R14, R14 ;  /* 0x0000000e000e7308 */ /* 0x000ea20000002400 */
[----:B------:R-:W-:Y:S01]  /*2270*/  ISETP.GT.AND P5, PT, R2, 0x10, PT ;  /* 0x000000100200780c */ /* 0x000fe20003fa4270 */
[----:B------:R-:W-:Y:S01]  /*2280*/  FMUL.FTZ R36, R71, UR5 ;  /* 0x0000000547247c20 */ /* 0x000fe20008410000 */
[----:B------:R-:W-:Y:S01]  /*2290*/  FMUL.FTZ R135, R68, UR5 ;  /* 0x0000000544877c20 */ /* 0x000fe20008410000 */
[----:B------:R-:W-:Y:S01]  /*22a0*/  FMUL.FTZ R134, R69, UR5 ;  /* 0x0000000545867c20 */ /* 0x000fe20008410000 */
[----:B------:R-:W-:Y:S01]  /*22b0*/  FMUL.FTZ R133, R72, UR5 ;  /* 0x0000000548857c20 */ /* 0x000fe20008410000 */
[----:B------:R-:W-:Y:S01]  /*22c0*/  FMUL.FTZ R117, R117, UR5 ;  /* 0x0000000575757c20 */ /* 0x000fe20008410000 */
[----:B------:R-:W5:Y:S01]  /*22d0*/  LDL R137, [R1+0x14] ;  /* 0x0000140001897983 */ /* 0x000f620000100800 */
[----:B------:R-:W2:Y:S01]  /*22e0*/  MUFU.TANH R9, R9 ;  /* 0x0000000900097308 */ /* 0x000ea20000002400 */
[----:B---3--:R-:W-:Y:S01]  /*22f0*/  FSEL R10, R10, -INF , P6 ;  /* 0xff8000000a0a7808 */ /* 0x008fe20003000000 */
[----:B------:R-:W-:Y:S01]  /*2300*/  FMUL.FTZ R37, R74, UR5 ;  /* 0x000000054a257c20 */ /* 0x000fe20008410000 */
[----:B------:R-:W-:Y:S01]  /*2310*/  FMNMX.FTZ R61, R8, R59, !PT ;  /* 0x0000003b083d7209 */ /* 0x000fe20007810000 */
[----:B------:R-:W-:-:S04]  /*2320*/  FMUL.FTZ R74, R73, UR5 ;  /* 0x00000005494a7c20 */ /* 0x000fc80008410000 */
[----:B------:R-:W3:Y:S01]  /*2330*/  MUFU.TANH R17, R17 ;  /* 0x0000001100117308 */ /* 0x000ee20000002400 */
[----:B----4-:R-:W-:Y:S01]  /*2340*/  FSEL R5, R5, -INF , P4 ;  /* 0xff80000005057808 */ /* 0x010fe20002000000 */
[----:B------:R-:W-:-:S06]  /*2350*/  FMUL.FTZ R38, R75, UR5 ;  /* 0x000000054b267c20 */ /* 0x000fcc0008410000 */
[----:B------:R-:W4:Y:S01]  /*2360*/  MUFU.TANH R11, R11 ;  /* 0x0000000b000b7308 */ /* 0x000f220000002400 */
[----:B------:R-:W-:Y:S01]  /*2370*/  ISETP.GT.AND P4, PT, R2, 0x11, PT ;  /* 0x000000110200780c */ /* 0x000fe20003f84270 */
[----:B------:R-:W-:Y:S01]  /*2380*/  FMUL.FTZ R75, R76, UR5 ;  /* 0x000000054c4b7c20 */ /* 0x000fe20008410000 */
[----:B0-----:R-:W-:Y:S01]  /*2390*/  FSEL R12, R12, -INF , P5 ;  /* 0xff8000000c0c7808 */ /* 0x001fe20002800000 */
[----:B------:R-:W-:-:S04]  /*23a0*/  FMUL.FTZ R40, R79, UR5 ;  /* 0x000000054f287c20 */ /* 0x000fc80008410000 */
[----:B------:R-:W0:Y:S01]  /*23b0*/  MUFU.TANH R120, R120 ;  /* 0x0000007800787308 */ /* 0x000e220000002400 */
[----:B------:R-:W-:Y:S01]  /*23c0*/  FMNMX.FTZ R61, R10, R61, !PT ;  /* 0x0000003d0a3d7209 */ /* 0x000fe20007810000 */
[----:B------:R-:W-:Y:S01]  /*23d0*/  FMUL.FTZ R79, R84, UR5 ;  /* 0x00000005544f7c20 */ /* 0x000fe20008410000 */
[----:B-1----:R-:W-:Y:S01]  /*23e0*/  FSEL R7, R7, -INF , P3 ;  /* 0xff80000007077808 */ /* 0x002fe20001800000 */
[----:B------:R-:W-:-:S04]  /*23f0*/  FMUL.FTZ R76, R77, UR5 ;  /* 0x000000054d4c7c20 */ /* 0x000fc80008410000 */
[----:B------:R-:W1:Y:S01]  /*2400*/  MUFU.TANH R13, R13 ;  /* 0x0000000d000d7308 */ /* 0x000e620000002400 */
[----:B------:R-:W-:Y:S01]  /*2410*/  ISETP.GT.AND P3, PT, R2, 0x18, PT ;  /* 0x000000180200780c */ /* 0x000fe20003f64270 */
[----:B------:R-:W-:Y:S01]  /*2420*/  FMUL.FTZ R77, R80, UR5 ;  /* 0x00000005504d7c20 */ /* 0x000fe20008410000 */
[----:B--2---:R-:W-:Y:S01]  /*2430*/  FSEL R14, R14, -INF , P4 ;  /* 0xff8000000e0e7808 */ /* 0x004fe20002000000 */
[----:B------:R-:W-:-:S04]  /*2440*/  FMUL.FTZ R39, R78, UR5 ;  /* 0x000000054e277c20 */ /* 0x000fc80008410000 */
[----:B------:R-:W2:Y:S01]  /*2450*/  MUFU.TANH R20, R20 ;  /* 0x0000001400147308 */ /* 0x000ea20000002400 */
[----:B------:R-:W-:Y:S01]  /*2460*/  FMNMX.FTZ R61, R12, R61, !PT ;  /* 0x0000003d0c3d7209 */ /* 0x000fe20007810000 */
[----:B------:R-:W-:Y:S01]  /*2470*/  FMUL.FTZ R78, R81, UR5 ;  /* 0x00000005514e7c20 */ /* 0x000fe20008410000 */
[----:B------:R-:W-:Y:S01]  /*2480*/  FSEL R9, R9, -INF , P2 ;  /* 0xff80000009097808 */ /* 0x000fe20001000000 */
[----:B------:R-:W-:Y:S01]  /*2490*/  FMUL.FTZ R44, R85, UR5 ;  /* 0x00000005552c7c20 */ /* 0x000fe20008410000 */
[----:B------:R-:W-:-:S03]  /*24a0*/  FMUL.FTZ R41, R82, UR5 ;  /* 0x0000000552297c20 */ /* 0x000fc60008410000 */
[----:B------:R-:W2:Y:S01]  /*24b0*/  MUFU.TANH R15, R15 ;  /* 0x0000000f000f7308 */ /* 0x000ea20000002400 */
[----:B------:R-:W-:Y:S01]  /*24c0*/  ISETP.GT.AND P2, PT, R2, 0x19, PT ;  /* 0x000000190200780c */ /* 0x000fe20003f44270 */
[----:B------:R-:W-:Y:S01]  /*24d0*/  FMUL.FTZ R46, R88, UR5 ;  /* 0x00000005582e7c20 */ /* 0x000fe20008410000 */
[----:B---3--:R-:W-:Y:S01]  /*24e0*/  FSEL R17, R17, -INF , P3 ;  /* 0xff80000011117808 */ /* 0x008fe20001800000 */
[----:B------:R-:W-:-:S04]  /*24f0*/  FMUL.FTZ R42, R83, UR5 ;  /* 0x00000005532a7c20 */ /* 0x000fc80008410000 */
[----:B------:R-:W3:Y:S01]  /*2500*/  MUFU.TANH R122, R122 ;  /* 0x0000007a007a7308 */ /* 0x000ee20000002400 */
[----:B------:R-:W-:Y:S01]  /*2510*/  FMNMX.FTZ R62, R14, R61, !PT ;  /* 0x0000003d0e3e7209 */ /* 0x000fe20007810000 */
[----:B------:R-:W-:Y:S01]  /*2520*/  FMUL.FTZ R48, R89, UR5 ;  /* 0x0000000559307c20 */ /* 0x000fe20008410000 */
[----:B----4-:R-:W-:Y:S01]  /*2530*/  FSEL R11, R11, -INF , P6 ;  /* 0xff8000000b0b7808 */ /* 0x010fe20003000000 */
[----:B------:R-:W-:-:S04]  /*2540*/  FMUL.FTZ R43, R86, UR5 ;  /* 0x00000005562b7c20 */ /* 0x000fc80008410000 */
[----:B------:R-:W4:Y:S01]  /*2550*/  MUFU.TANH R18, R18 ;  /* 0x0000001200127308 */ /* 0x000f220000002400 */
[----:B------:R-:W-:Y:S01]  /*2560*/  ISETP.GT.AND P6, PT, R2, 0x20, PT ;  /* 0x000000200200780c */ /* 0x000fe20003fc4270 */
[----:B------:R-:W-:Y:S01]  /*2570*/  FMUL.FTZ R45, R87, UR5 ;  /* 0x00000005572d7c20 */ /* 0x000fe20008410000 */
[----:B0-----:R-:W-:Y:S01]  /*2580*/  FSEL R54, R120, -INF , P2 ;  /* 0xff80000078367808 */ /* 0x001fe20001000000 */
[----:B------:R-:W-:-:S04]  /*2590*/  FMUL.FTZ R47, R90, UR5 ;  /* 0x000000055a2f7c20 */ /* 0x000fc80008410000 */
[----:B------:R-:W0:Y:S01]  /*25a0*/  MUFU.TANH R121, R121 ;  /* 0x0000007900797308 */ /* 0x000e220000002400 */
[----:B------:R-:W-:Y:S02]  /*25b0*/  FMNMX.FTZ R63, R17, R62, !PT ;  /* 0x0000003e113f7209 */ /* 0x000fe40007810000 */
[----:B-1----:R-:W-:-:S05]  /*25c0*/  FSEL R13, R13, -INF , P5 ;  /* 0xff8000000d0d7808 */ /* 0x002fca0002800000 */
[----:B------:R-:W1:Y:S01]  /*25d0*/  MUFU.TANH R19, R19 ;  /* 0x0000001300137308 */ /* 0x000e620000002400 */
[----:B------:R-:W-:Y:S02]  /*25e0*/  ISETP.GT.AND P5, PT, R2, 0x21, PT ;  /* 0x000000210200780c */ /* 0x000fe40003fa4270 */
[----:B--2---:R-:W-:-:S05]  /*25f0*/  FSEL R20, R20, -INF , P6 ;  /* 0xff80000014147808 */ /* 0x004fca0003000000 */
[----:B------:R-:W2:Y:S01]  /*2600*/  MUFU.TANH R124, R124 ;  /* 0x0000007c007c7308 */ /* 0x000ea20000002400 */
[----:B------:R-:W-:Y:S02]  /*2610*/  FMNMX.FTZ R63, R54, R63, !PT ;  /* 0x0000003f363f7209 */ /* 0x000fe40007810000 */
[----:B------:R-:W-:-:S05]  /*2620*/  FSEL R15, R15, -INF , P4 ;  /* 0xff8000000f0f7808 */ /* 0x000fca0002000000 */
[----:B------:R-:W2:Y:S01]  /*2630*/  MUFU.TANH R21, R21 ;  /* 0x0000001500157308 */ /* 0x000ea20000002400 */
[----:B------:R-:W-:Y:S02]  /*2640*/  ISETP.GT.AND P4, PT, R2, 0x28, PT ;  /* 0x000000280200780c */ /* 0x000fe40003f84270 */
[----:B---3--:R-:W-:-:S05]  /*2650*/  FSEL R56, R122, -INF , P5 ;  /* 0xff8000007a387808 */ /* 0x008fca0002800000 */
[----:B------:R-:W3:Y:S01]  /*2660*/  MUFU.TANH R123, R123 ;  /* 0x0000007b007b7308 */ /* 0x000ee20000002400 */
[----:B------:R-:W-:Y:S02]  /*2670*/  FMNMX.FTZ R65, R20, R63, !PT ;  /* 0x0000003f14417209 */ /* 0x000fe40007810000 */
[----:B----4-:R-:W-:-:S05]  /*2680*/  FSEL R18, R18, -INF , P3 ;  /* 0xff80000012127808 */ /* 0x010fca0001800000 */
[----:B------:R-:W4:Y:S01]  /*2690*/  MUFU.TANH R22, R22 ;  /* 0x0000001600167308 */ /* 0x000f220000002400 */
[----:B------:R-:W-:Y:S02]  /*26a0*/  ISETP.GT.AND P3, PT, R2, 0x29, PT ;  /* 0x000000290200780c */ /* 0x000fe40003f64270 */
[----:B0-----:R-:W-:-:S05]  /*26b0*/  FSEL R57, R121, -INF , P4 ;  /* 0xff80000079397808 */ /* 0x001fca0002000000 */
[----:B------:R-:W0:Y:S01]  /*26c0*/  MUFU.TANH R126, R126 ;  /* 0x0000007e007e7308 */ /* 0x000e220000002400 */
[----:B------:R-:W-:-:S07]  /*26d0*/  FMNMX.FTZ R66, R56, R65, !PT ;  /* 0x0000004138427209 */ /* 0x000fce0007810000 */
[----:B------:R-:W0:Y:S01]  /*26e0*/  MUFU.TANH R24, R24 ;  /* 0x0000001800187308 */ /* 0x000e220000002400 */
[----:B-1----:R-:W-:-:S07]  /*26f0*/  FSEL R19, R19, -INF , P2 ;  /* 0xff80000013137808 */ /* 0x002fce0001000000 */
[----:B------:R-:W1:Y:S01]  /*2700*/  MUFU.TANH R23, R23 ;  /* 0x0000001700177308 */ /* 0x000e620000002400 */
[----:B------:R-:W-:Y:S02]  /*2710*/  ISETP.GT.AND P2, PT, R2, 0x30, PT ;  /* 0x000000300200780c */ /* 0x000fe40003f44270 */
[----:B--2---:R-:W-:-:S05]  /*2720*/  FSEL R58, R124, -INF , P3 ;  /* 0xff8000007c3a7808 */ /* 0x004fca0001800000 */
[----:B------:R-:W2:Y:S01]  /*2730*/  MUFU.TANH R125, R125 ;  /* 0x0000007d007d7308 */ /* 0x000ea20000002400 */
[----:B------:R-:W-:-:S07]  /*2740*/  FMNMX.FTZ R67, R57, R66, !PT ;  /* 0x0000004239437209 */ /* 0x000fce0007810000 */
[----:B------:R-:W2:Y:S01]  /*2750*/  MUFU.TANH R25, R25 ;  /* 0x0000001900197308 */ /* 0x000ea20000002400 */
[----:B------:R-:W-:-:S07]  /*2760*/  FSEL R21, R21, -INF , P6 ;  /* 0xff80000015157808 */ /* 0x000fce0003000000 */
[----:B------:R-:W-:Y:S01]  /*2770*/  MUFU.TANH R127, R127 ;  /* 0x0000007f007f7308 */ /* 0x000fe20000002400 */
[----:B------:R-:W-:-:S07]  /*2780*/  ISETP.GT.AND P6, PT, R2, 0x31, PT ;  /* 0x000000310200780c */ /* 0x000fce0003fc4270 */
[----:B------:R-:W2:Y:S01]  /*2790*/  MUFU.TANH R29, R29 ;  /* 0x0000001d001d7308 */ /* 0x000ea20000002400 */
[----:B---3--:R-:W-:Y:S02]  /*27a0*/  FSEL R59, R123, -INF , P2 ;  /* 0xff8000007b3b7808 */ /* 0x008fe40001000000 */
[----:B------:R-:W-:-:S05]  /*27b0*/  FMNMX.FTZ R66, R58, R67, !PT ;  /* 0x000000433a427209 */ /* 0x000fca0007810000 */
[----:B------:R-:W3:Y:S01]  /*27c0*/  MUFU.TANH R128, R128 ;  /* 0x0000008000807308 */ /* 0x000ee20000002400 */
[----:B----4-:R-:W-:-:S07]  /*27d0*/  FSEL R22, R22, -INF , P5 ;  /* 0xff80000016167808 */ /* 0x010fce0002800000 */
[----:B------:R-:W-:Y:S01]  /*27e0*/  MUFU.TANH R132, R132 ;  /* 0x0000008400847308 */ /* 0x000fe20000002400 */
[----:B------:R-:W-:-:S07]  /*27f0*/  ISETP.GT.AND P5, PT, R2, 0x38, PT ;  /* 0x000000380200780c */ /* 0x000fce0003fa4270 */
[----:B------:R-:W4:Y:S01]  /*2800*/  MUFU.TANH R30, R30 ;  /* 0x0000001e001e7308 */ /* 0x000f220000002400 */
[----:B0-----:R-:W-:-:S07]  /*2810*/  FSEL R60, R126, -INF , P6 ;  /* 0xff8000007e3c7808 */ /* 0x001fce0003000000 */
[----:B------:R-:W0:Y:S01]  /*2820*/  MUFU.TANH R34, R34 ;  /* 0x0000002200227308 */ /* 0x000e220000002400 */
[----:B------:R-:W-:Y:S02]  /*2830*/  FMNMX.FTZ R67, R59, R66, !PT ;  /* 0x000000423b437209 */ /* 0x000fe40007810000 */
[----:B------:R-:W-:-:S05]  /*2840*/  FSEL R24, R24, -INF , P3 ;  /* 0xff80000018187808 */ /* 0x000fca0001800000 */
[----:B------:R-:W0:Y:S01]  /*2850*/  MUFU.TANH R26, R26 ;  /* 0x0000001a001a7308 */ /* 0x000e220000002400 */
[----:B------:R-:W-:Y:S02]  /*2860*/  ISETP.GT.AND P3, PT, R2, 0x40, PT ;  /* 0x000000400200780c */ /* 0x000fe40003f64270 */
[----:B-1----:R-:W-:-:S05]  /*2870*/  FSEL R23, R23, -INF , P4 ;  /* 0xff80000017177808 */ /* 0x002fca0002000000 */
[----:B------:R-:W1:Y:S01]  /*2880*/  MUFU.TANH R35, R35 ;  /* 0x0000002300237308 */ /* 0x000e620000002400 */
[----:B------:R-:W-:Y:S02]  /*2890*/  ISETP.GT.AND P4, PT, R2, 0x39, PT ;  /* 0x000000390200780c */ /* 0x000fe40003f84270 */
[----:B--2---:R-:W-:Y:S02]  /*28a0*/  FSEL R61, R125, -INF , P5 ;  /* 0xff8000007d3d7808 */ /* 0x004fe40002800000 */
[----:B------:R-:W-:-:S03]  /*28b0*/  FMNMX.FTZ R70, R60, R67, !PT ;  /* 0x000000433c467209 */ /* 0x000fc60007810000 */
[----:B------:R-:W2:Y:S01]  /*28c0*/  MUFU.TANH R27, R27 ;  /* 0x0000001b001b7308 */ /* 0x000ea20000002400 */
[----:B------:R-:W-:Y:S02]  /*28d0*/  FSEL R25, R25, -INF , P2 ;  /* 0xff80000019197808 */ /* 0x000fe40001000000 */
[----:B------:R-:W-:Y:S02]  /*28e0*/  ISETP.GT.AND P2, PT, R2, 0x41, PT ;  /* 0x000000410200780c */ /* 0x000fe40003f44270 */
[----:B------:R-:W-:-:S03]  /*28f0*/  FSEL R29, R29, -INF , P3 ;  /* 0xff8000001d1d7808 */ /* 0x000fc60001800000 */
[----:B------:R-:W2:Y:S01]  /*2900*/  MUFU.TANH R131, R131 ;  /* 0x0000008300837308 */ /* 0x000ea20000002400 */
[----:B------:R-:W-:Y:S02]  /*2910*/  FSEL R63, R127, -INF , P3 ;  /* 0xff8000007f3f7808 */ /* 0x000fe40001800000 */
[----:B------:R-:W-:Y:S02]  /*2920*/  ISETP.GT.AND P3, PT, R2, 0x51, PT ;  /* 0x000000510200780c */ /* 0x000fe40003f64270 */
[----:B---3--:R-:W-:-:S03]  /*2930*/  FSEL R62, R128, -INF , P4 ;  /* 0xff800000803e7808 */ /* 0x008fc60002000000 */
[----:B------:R-:W3:Y:S01]  /*2940*/  MUFU.TANH R28, R28 ;  /* 0x0000001c001c7308 */ /* 0x000ee20000002400 */
[----:B------:R-:W-:Y:S02]  /*2950*/  FMNMX.FTZ R71, R61, R70, !PT ;  /* 0x000000463d477209 */ /* 0x000fe40007810000 */
[----:B----4-:R-:W-:Y:S02]  /*2960*/  FSEL R30, R30, -INF , P2 ;  /* 0xff8000001e1e7808 */ /* 0x010fe40001000000 */
[----:B------:R-:W-:-:S03]  /*2970*/  FSEL R64, R132, -INF , P2 ;  /* 0xff80000084407808 */ /* 0x000fc60001000000 */
[----:B------:R-:W4:Y:S01]  /*2980*/  MUFU.TANH R130, R130 ;  /* 0x0000008200827308 */ /* 0x000f220000002400 */
[----:B------:R-:W-:Y:S02]  /*2990*/  ISETP.GT.AND P2, PT, R2, 0x58, PT ;  /* 0x000000580200780c */ /* 0x000fe40003f44270 */
[----:B0-----:R-:W-:Y:S02]  /*29a0*/  FSEL R67, R34, -INF , P3 ;  /* 0xff80000022437808 */ /* 0x001fe40001800000 */
[----:B------:R-:W-:-:S03]  /*29b0*/  FMNMX.FTZ R34, R62, R71, !PT ;  /* 0x000000473e227209 */ /* 0x000fc60007810000 */
[----:B------:R-:W0:Y:S01]  /*29c0*/  MUFU.TANH R129, R129 ;  /* 0x0000008100817308 */ /* 0x000e220000002400 */
[----:B------:R-:W-:Y:S02]  /*29d0*/  FSEL R26, R26, -INF , P6 ;  /* 0xff8000001a1a7808 */ /* 0x000fe40003000000 */
[----:B-1----:R-:W-:Y:S02]  /*29e0*/  FSEL R70, R35, -INF , P2 ;  /* 0xff80000023467808 */ /* 0x002fe40001000000 */
[C---:B------:R-:W-:Y:S02]  /*29f0*/  ISETP.GT.AND P6, PT, R2.reuse, 0x48, PT ;  /* 0x000000480200780c */ /* 0x040fe40003fc4270 */
[----:B------:R-:W-:Y:S01]  /*2a00*/  FMNMX.FTZ R35, R63, R34, !PT ;  /* 0x000000223f237209 */ /* 0x000fe20007810000 */
[----:B------:R-:W1:Y:S01]  /*2a10*/  MUFU.TANH R136, R136 ;  /* 0x0000008800887308 */ /* 0x000e620000002400 */
[----:B--2---:R-:W-:Y:S02]  /*2a20*/  FSEL R27, R27, -INF , P5 ;  /* 0xff8000001b1b7808 */ /* 0x004fe40002800000 */
[----:B------:R-:W-:-:S02]  /*2a30*/  ISETP.GT.AND P5, PT, R2, 0x49, PT ;  /* 0x000000490200780c */ /* 0x000fc40003fa4270 */
[----:B------:R-:W-:-:S03]  /*2a40*/  FSEL R65, R131, -INF , P6 ;  /* 0xff80000083417808 */ /* 0x000fc60003000000 */
[----:B------:R-:W2:Y:S01]  /*2a50*/  MUFU.TANH R31, R31 ;  /* 0x0000001f001f7308 */ /* 0x000ea20000002400 */
[----:B------:R-:W-:Y:S02]  /*2a60*/  FMNMX.FTZ R34, R64, R35, !PT ;  /* 0x0000002340227209 */ /* 0x000fe40007810000 */
[----:B---3--:R-:W-:-:S05]  /*2a70*/  FSEL R28, R28, -INF , P4 ;  /* 0xff8000001c1c7808 */ /* 0x008fca0002000000 */
[----:B------:R-:W3:Y:S01]  /*2a80*/  MUFU.TANH R135, R135 ;  /* 0x0000008700877308 */ /* 0x000ee20000002400 */
[----:B------:R-:W-:Y:S02]  /*2a90*/  ISETP.GT.AND P4, PT, R2, 0x50, PT ;  /* 0x000000500200780c */ /* 0x000fe40003f84270 */
[----:B----4-:R-:W-:Y:S02]  /*2aa0*/  FSEL R66, R130, -INF , P5 ;  /* 0xff80000082427808 */ /* 0x010fe40002800000 */
[----:B------:R-:W-:-:S03]  /*2ab0*/  FMNMX.FTZ R35, R65, R34, !PT ;  /* 0x0000002241237209 */ /* 0x000fc60007810000 */
[----:B------:R-:W4:Y:S01]  /*2ac0*/  MUFU.TANH R32, R32 ;  /* 0x0000002000207308 */ /* 0x000f220000002400 */
[----:B0-----:R-:W-:Y:S02]  /*2ad0*/  FSEL R68, R129, -INF , P4 ;  /* 0xff80000081447808 */ /* 0x001fe40002000000 */
[----:B------:R-:W-:-:S05]  /*2ae0*/  FMNMX.FTZ R35, R66, R35, !PT ;  /* 0x0000002342237209 */ /* 0x000fca0007810000 */
[----:B------:R-:W0:Y:S01]  /*2af0*/  MUFU.TANH R134, R134 ;  /* 0x0000008600867308 */ /* 0x000e220000002400 */
[----:B-1----:R-:W-:-:S07]  /*2b00*/  FSEL R69, R136, -INF , P3 ;  /* 0xff80000088457808 */ /* 0x002fce0001800000 */
[----:B------:R-:W1:Y:S01]  /*2b10*/  MUFU.TANH R33, R33 ;  /* 0x0000002100217308 */ /* 0x000e620000002400 */
[----:B------:R-:W-:-:S07]  /*2b20*/  FMNMX.FTZ R84, R68, R35, !PT ;  /* 0x0000002344547209 */ /* 0x000fce0007810000 */
[----:B------:R-:W5:Y:S01]  /*2b30*/  MUFU.TANH R133, R133 ;  /* 0x0000008500857308 */ /* 0x000f620000002400 */
[----:B--2---:R-:W-:Y:S02]  /*2b40*/  FSEL R31, R31, -INF , P6 ;  /* 0xff8000001f1f7808 */ /* 0x004fe40003000000 */
[----:B------:R-:W-:-:S05]  /*2b50*/  ISETP.GT.AND P6, PT, R2, 0x59, PT ;  /* 0x000000590200780c */ /* 0x000fca0003fc4270 */
[----:B------:R-:W2:Y:S01]  /*2b60*/  MUFU.TANH R74, R74 ;  /* 0x0000004a004a7308 */ /* 0x000ea20000002400 */
[----:B---3--:R-:W-:Y:S02]  /*2b70*/  FSEL R71, R135, -INF , P2 ;  /* 0xff80000087477808 */ /* 0x008fe40001000000 */
[----:B------:R-:W-:-:S05]  /*2b80*/  FMNMX.FTZ R84, R69, R84, !PT ;  /* 0x0000005445547209 */ /* 0x000fca0007810000 */
[----:B------:R-:W3:Y:S01]  /*2b90*/  MUFU.TANH R75, R75 ;  /* 0x0000004b004b7308 */ /* 0x000ee20000002400 */
[----:B----4-:R-:W-:Y:S02]  /*2ba0*/  FSEL R32, R32, -INF , P5 ;  /* 0xff80000020207808 */ /* 0x010fe40002800000 */
[----:B------:R-:W-:Y:S02]  /*2bb0*/  ISETP.GT.AND P5, PT, R2, 0x60, PT ;  /* 0x000000600200780c */ /* 0x000fe40003fa4270 */
[----:B0-----:R-:W-:-:S03]  /*2bc0*/  FSEL R72, R134, -INF , P6 ;  /* 0xff80000086487808 */ /* 0x001fc60003000000 */
[----:B------:R-:W0:Y:S01]  /*2bd0*/  MUFU.TANH R36, R36 ;  /* 0x0000002400247308 */ /* 0x000e220000002400 */
[----:B------:R-:W-:Y:S02]  /*2be0*/  FMNMX.FTZ R35, R71, R84, !PT ;  /* 0x0000005447237209 */ /* 0x000fe40007810000 */
[----:B-1----:R-:W-:-:S05]  /*2bf0*/  FSEL R33, R33, -INF , P4 ;  /* 0xff80000021217808 */ /* 0x002fca0002000000 */
[----:B------:R-:W1:Y:S01]  /*2c00*/  MUFU.TANH R76, R76 ;  /* 0x0000004c004c7308 */ /* 0x000e620000002400 */
[----:B------:R-:W-:Y:S02]  /*2c10*/  ISETP.GT.AND P4, PT, R2, 0x61, PT ;  /* 0x000000610200780c */ /* 0x000fe40003f84270 */
[----:B-----5:R-:W-:Y:S02]  /*2c20*/  FSEL R73, R133, -INF , P5 ;  /* 0xff80000085497808 */ /* 0x020fe40002800000 */
[----:B------:R-:W-:-:S03]  /*2c30*/  FMNMX.FTZ R84, R72, R35, !PT ;  /* 0x0000002348547209 */ /* 0x000fc60007810000 */
[----:B------:R-:W4:Y:S01]  /*2c40*/  MUFU.TANH R37, R37 ;  /* 0x0000002500257308 */ /* 0x000f220000002400 */
[----:B------:R-:W-:Y:S02]  /*2c50*/  ISETP.GT.AND P3, PT, R2, 0x68, PT ;  /* 0x000000680200780c */ /* 0x000fe40003f64270 */
[----:B--2---:R-:W-:-:S05]  /*2c60*/  FSEL R74, R74, -INF , P4 ;  /* 0xff8000004a4a7808 */ /* 0x004fca0002000000 */
[----:B------:R-:W2:Y:S01]  /*2c70*/  MUFU.TANH R77, R77 ;  /* 0x0000004d004d7308 */ /* 0x000ea20000002400 */
[----:B------:R-:W-:-:S07]  /*2c80*/  FMNMX.FTZ R85, R73, R84, !PT ;  /* 0x0000005449557209 */ /* 0x000fce0007810000 */
[----:B------:R-:W5:Y:S01]  /*2c90*/  MUFU.TANH R38, R38 ;  /* 0x0000002600267308 */ /* 0x000f620000002400 */
[----:B------:R-:W-:Y:S02]  /*2ca0*/  ISETP.GT.AND P2, PT, R2, 0x69, PT ;  /* 0x000000690200780c */ /* 0x000fe40003f44270 */
[----:B---3--:R-:W-:-:S05]  /*2cb0*/  FSEL R75, R75, -INF , P3 ;  /* 0xff8000004b4b7808 */ /* 0x008fca0001800000 */
[----:B------:R-:W3:Y:S01]  /*2cc0*/  MUFU.TANH R78, R78 ;  /* 0x0000004e004e7308 */ /* 0x000ee20000002400 */
[----:B------:R-:W-:Y:S02]  /*2cd0*/  FMNMX.FTZ R84, R74, R85, !PT ;  /* 0x000000554a547209 */ /* 0x000fe40007810000 */
[----:B0-----:R-:W-:-:S05]  /*2ce0*/  FSEL R36, R36, -INF , P6 ;  /* 0xff80000024247808 */ /* 0x001fca0003000000 */
[----:B------:R-:W0:Y:S01]  /*2cf0*/  MUFU.TANH R39, R39 ;  /* 0x0000002700277308 */ /* 0x000e220000002400 */
[----:B------:R-:W-:Y:S02]  /*2d00*/  ISETP.GT.AND P6, PT, R2, 0x70, PT ;  /* 0x000000700200780c */ /* 0x000fe40003fc4270 */
[----:B-1----:R-:W-:-:S05]  /*2d10*/  FSEL R76, R76, -INF , P2 ;  /* 0xff8000004c4c7808 */ /* 0x002fca0001000000 */
[----:B------:R-:W1:Y:S01]  /*2d20*/  MUFU.TANH R79, R79 ;  /* 0x0000004f004f7308 */ /* 0x000e620000002400 */
[----:B------:R-:W-:Y:S02]  /*2d30*/  FMNMX.FTZ R85, R75, R84, !PT ;  /* 0x000000544b557209 */ /* 0x000fe40007810000 */
[----:B----4-:R-:W-:-:S05]  /*2d40*/  FSEL R37, R37, -INF , P5 ;  /* 0xff80000025257808 */ /* 0x010fca0002800000 */
[----:B------:R-:W4:Y:S01]  /*2d50*/  MUFU.TANH R40, R40 ;  /* 0x0000002800287308 */ /* 0x000f220000002400 */
[----:B------:R-:W-:Y:S01]  /*2d60*/  ISETP.GT.AND P5, PT, R2, 0x71, PT ;  /* 0x000000710200780c */ /* 0x000fe20003fa4270 */
[----:B------:R-:W-:Y:S01]  /*2d70*/  FMUL.FTZ R50, R92, UR5 ;  /* 0x000000055c327c20 */ /* 0x000fe20008410000 */
[----:B--2---:R-:W-:-:S05]  /*2d80*/  FSEL R77, R77, -INF , P6 ;  /* 0xff8000004d4d7808 */ /* 0x004fca0003000000 */
[----:B------:R-:W2:Y:S01]  /*2d90*/  MUFU.TANH R44, R44 ;  /* 0x0000002c002c7308 */ /* 0x000ea20000002400 */
[----:B------:R-:W-:Y:S01]  /*2da0*/  FMNMX.FTZ R84, R76, R85, !PT ;  /* 0x000000554c547209 */ /* 0x000fe20007810000 */
[----:B------:R-:W-:Y:S01]  /*2db0*/  FMUL.FTZ R52, R93, UR5 ;  /* 0x000000055d347c20 */ /* 0x000fe20008410000 */
[----:B-----5:R-:W-:-:S05]  /*2dc0*/  FSEL R38, R38, -INF , P4 ;  /* 0xff80000026267808 */ /* 0x020fca0002000000 */
[----:B------:R-:W5:Y:S01]  /*2dd0*/  MUFU.TANH R41, R41 ;  /* 0x0000002900297308 */ /* 0x000f620000002400 */
[----:B------:R-:W-:Y:S02]  /*2de0*/  ISETP.GT.AND P4, PT, R2, 0x78, PT ;  /* 0x000000780200780c */ /* 0x000fe40003f84270 */
[----:B---3--:R-:W-:-:S05]  /*2df0*/  FSEL R78, R78, -INF , P5 ;  /* 0xff8000004e4e7808 */ /* 0x008fca0002800000 */
[----:B------:R-:W3:Y:S01]  /*2e00*/  MUFU.TANH R46, R46 ;  /* 0x0000002e002e7308 */ /* 0x000ee20000002400 */
[----:B------:R-:W-:Y:S02]  /*2e10*/  FMNMX.FTZ R85, R77, R84, !PT ;  /* 0x000000544d557209 */ /* 0x000fe40007810000 */
[----:B0-----:R-:W-:-:S05]  /*2e20*/  FSEL R39, R39, -INF , P3 ;  /* 0xff80000027277808 */ /* 0x001fca0001800000 */
[----:B------:R-:W0:Y:S01]  /*2e30*/  MUFU.TANH R42, R42 ;  /* 0x0000002a002a7308 */ /* 0x000e220000002400 */
[----:B------:R-:W-:Y:S01]  /*2e40*/  ISETP.GT.AND P3, PT, R2, 0x79, PT ;  /* 0x000000790200780c */ /* 0x000fe20003f64270 */
[----:B------:R-:W-:Y:S01]  /*2e50*/  FMUL.FTZ R55, R96, UR5 ;  /* 0x0000000560377c20 */ /* 0x000fe20008410000 */
[----:B-1----:R-:W-:-:S05]  /*2e60*/  FSEL R79, R79, -INF , P4 ;  /* 0xff8000004f4f7808 */ /* 0x002fca0002000000 */
[----:B------:R-:W1:Y:S01]  /*2e70*/  MUFU.TANH R48, R48 ;  /* 0x0000003000307308 */ /* 0x000e620000002400 */
[----:B------:R-:W-:-:S07]  /*2e80*/  FMNMX.FTZ R84, R78, R85, !PT ;  /* 0x000000554e547209 */ /* 0x000fce0007810000 */
[----:B------:R-:W1:Y:S01]  /*2e90*/  MUFU.TANH R43, R43 ;  /* 0x0000002b002b7308 */ /* 0x000e620000002400 */
[----:B----4-:R-:W-:Y:S01]  /*2ea0*/  FSEL R40, R40, -INF , P2 ;  /* 0xff80000028287808 */ /* 0x010fe20001000000 */
[----:B------:R-:W-:Y:S01]  /*2eb0*/  FMUL.FTZ R49, R91, UR5 ;  /* 0x000000055b317c20 */ /* 0x000fe20008410000 */
[----:B------:R-:W-:-:S05]  /*2ec0*/  ISETP.GT.AND P2, PT, R2, 0x80, PT ;  /* 0x000000800200780c */ /* 0x000fca0003f44270 */
[----:B------:R-:W4:Y:S01]  /*2ed0*/  MUFU.TANH R50, R50 ;  /* 0x0000003200327308 */ /* 0x000f220000002400 */
[----:B--2---:R-:W-:Y:S01]  /*2ee0*/  FSEL R44, R44, -INF , P3 ;  /* 0xff8000002c2c7808 */ /* 0x004fe20001800000 */
[----:B------:R-:W-:Y:S01]  /*2ef0*/  FMUL.FTZ R86, R97, UR5 ;  /* 0x0000000561567c20 */ /* 0x000fe20008410000 */
[----:B------:R-:W-:-:S05]  /*2f00*/  FMNMX.FTZ R85, R79, R84, !PT ;  /* 0x000000544f557209 */ /* 0x000fca0007810000 */
[----:B------:R-:W2:Y:S01]  /*2f10*/  MUFU.TANH R45, R45 ;  /* 0x0000002d002d7308 */ /* 0x000ea20000002400 */
[----:B-----5:R-:W-:Y:S01]  /*2f20*/  FSEL R41, R41, -INF , P6 ;  /* 0xff80000029297808 */ /* 0x020fe20003000000 */
[----:B------:R-:W-:-:S06]  /*2f30*/  FMUL.FTZ R51, R94, UR5 ;  /* 0x000000055e337c20 */ /* 0x000fcc0008410000 */
[----:B------:R-:W5:Y:S01]  /*2f40*/  MUFU.TANH R52, R52 ;  /* 0x0000003400347308 */ /* 0x000f620000002400 */
[----:B------:R-:W-:Y:S01]  /*2f50*/  FMUL.FTZ R80, R98, UR5 ;  /* 0x0000000562507c20 */ /* 0x000fe20008410000 */
[----:B------:R-:W-:Y:S01]  /*2f60*/  ISETP.GT.AND P6, PT, R2, 0x81, PT ;  /* 0x000000810200780c */ /* 0x000fe20003fc4270 */
[----:B------:R-:W-:Y:S01]  /*2f70*/  FMUL.FTZ R89, R100, UR5 ;  /* 0x0000000564597c20 */ /* 0x000fe20008410000 */
[----:B---3--:R-:W-:Y:S02]  /*2f80*/  FSEL R46, R46, -INF , P2 ;  /* 0xff8000002e2e7808 */ /* 0x008fe40001000000 */
[----:B------:R-:W-:Y:S02]  /*2f90*/  FMNMX.FTZ R85, R44, R85, !PT ;  /* 0x000000552c557209 */ /* 0x000fe40007810000 */
[----:B------:R-:W3:Y:S01]  /*2fa0*/  MUFU.TANH R47, R47 ;  /* 0x0000002f002f7308 */ /* 0x000ee20000002400 */
[----:B0-----:R-:W-:Y:S01]  /*2fb0*/  FSEL R42, R42, -INF , P5 ;  /* 0xff8000002a2a7808 */ /* 0x001fe20002800000 */
[----:B------:R-:W-:Y:S01]  /*2fc0*/  FMUL.FTZ R53, R95, UR5 ;  /* 0x000000055f357c20 */ /* 0x000fe20008410000 */
[----:B------:R-:W-:-:S05]  /*2fd0*/  FMUL.FTZ R81, R99, UR5 ;  /* 0x0000000563517c20 */ /* 0x000fca0008410000 */
[----:B------:R-:W0:Y:S01]  /*2fe0*/  MUFU.TANH R55, R55 ;  /* 0x0000003700377308 */ /* 0x000e220000002400 */
[----:B------:R-:W-:Y:S01]  /*2ff0*/  ISETP.GT.AND P5, PT, R2, 0x88, PT ;  /* 0x000000880200780c */ /* 0x000fe20003fa4270 */
[----:B------:R-:W-:Y:S01]  /*3000*/  FMUL.FTZ R88, R101, UR5 ;  /* 0x0000000565587c20 */ /* 0x000fe20008410000 */
[----:B-1----:R-:W-:Y:S02]  /*3010*/  FSEL R48, R48, -INF , P6 ;  /* 0xff80000030307808 */ /* 0x002fe40003000000 */
[----:B------:R-:W-:-:S03]  /*3020*/  FMNMX.FTZ R85, R46, R85, !PT ;  /* 0x000000552e557209 */ /* 0x000fc60007810000 */
[----:B------:R-:W1:Y:S01]  /*3030*/  MUFU.TANH R49, R49 ;  /* 0x0000003100317308 */ /* 0x000e620000002400 */
[----:B------:R-:W-:Y:S02]  /*3040*/  FSEL R43, R43, -INF , P4 ;  /* 0xff8000002b2b7808 */ /* 0x000fe40002000000 */
[----:B------:R-:W-:-:S05]  /*3050*/  ISETP.GT.AND P4, PT, R2, 0x89, PT ;  /* 0x000000890200780c */ /* 0x000fca0003f84270 */
[----:B------:R-:W1:Y:S01]  /*3060*/  MUFU.TANH R86, R86 ;  /* 0x0000005600567308 */ /* 0x000e620000002400 */
[----:B----4-:R-:W-:Y:S01]  /*3070*/  FSEL R84, R50, -INF , P5 ;  /* 0xff80000032547808 */ /* 0x010fe20002800000 */
[----:B------:R-:W-:Y:S01]  /*3080*/  FMUL.FTZ R90, R104, UR5 ;  /* 0x00000005685a7c20 */ /* 0x000fe20008410000 */
[----:B------:R-:W-:-:S05]  /*3090*/  FMNMX.FTZ R87, R48, R85, !PT ;  /* 0x0000005530577209 */ /* 0x000fca0007810000 */
[----:B------:R-:W4:Y:S01]  /*30a0*/  MUFU.TANH R51, R51 ;  /* 0x0000003300337308 */ /* 0x000f220000002400 */
[----:B--2---:R-:W-:Y:S01]  /*30b0*/  FSEL R45, R45, -INF , P3 ;  /* 0xff8000002d2d7808 */ /* 0x004fe20001800000 */
[----:B------:R-:W-:Y:S01]  /*30c0*/  FMUL.FTZ R82, R102, UR5 ;  /* 0x0000000566527c20 */ /* 0x000fe20008410000 */
[----:B-----5:R-:W-:-:S05]  /*30d0*/  FSEL R85, R52, -INF , P4 ;  /* 0xff80000034557808 */ /* 0x020fca0002000000 */
[----:B------:R-:W2:Y:S01]  /*30e0*/  MUFU.TANH R80, R80 ;  /* 0x0000005000507308 */ /* 0x000ea20000002400 */
[----:B------:R-:W-:Y:S01]  /*30f0*/  ISETP.GT.AND P3, PT, R2, 0x90, PT ;  /* 0x000000900200780c */ /* 0x000fe20003f64270 */
[----:B------:R-:W-:Y:S01]  /*3100*/  FMUL.FTZ R91, R105, UR5 ;  /* 0x00000005695b7c20 */ /* 0x000fe20008410000 */
[----:B------:R-:W-:-:S05]  /*3110*/  FMNMX.FTZ R52, R84, R87, !PT ;  /* 0x0000005754347209 */ /* 0x000fca0007810000 */
[----:B------:R-:W5:Y:S01]  /*3120*/  MUFU.TANH R89, R89 ;  /* 0x0000005900597308 */ /* 0x000f620000002400 */
[----:B---3--:R-:W-:-:S07]  /*3130*/  FSEL R47, R47, -INF , P2 ;  /* 0xff8000002f2f7808 */ /* 0x008fce0001000000 */
[----:B------:R-:W3:Y:S01]  /*3140*/  MUFU.TANH R53, R53 ;  /* 0x0000003500357308 */ /* 0x000ee20000002400 */
[----:B------:R-:W-:-:S07]  /*3150*/  ISETP.GT.AND P2, PT, R2, 0x91, PT ;  /* 0x000000910200780c */ /* 0x000fce0003f44270 */
[----:B------:R-:W3:Y:S01]  /*3160*/  MUFU.TANH R81, R81 ;  /* 0x0000005100517308 */ /* 0x000ee20000002400 */
[----:B0-----:R-:W-:Y:S01]  /*3170*/  FSEL R87, R55, -INF , P3 ;  /* 0xff80000037577808 */ /* 0x001fe20001800000 */
[----:B------:R-:W-:Y:S01]  /*3180*/  FMUL.FTZ R93, R108, UR5 ;  /* 0x000000056c5d7c20 */ /* 0x000fe20008410000 */
[----:B------:R-:W-:-:S05]  /*3190*/  FMNMX.FTZ R52, R85, R52, !PT ;  /* 0x0000003455347209 */ /* 0x000fca0007810000 */
[----:B------:R-:W0:Y:S01]  /*31a0*/  MUFU.TANH R88, R88 ;  /* 0x0000005800587308 */ /* 0x000e220000002400 */
[----:B-1----:R-:W-:Y:S01]  /*31b0*/  FSEL R49, R49, -INF , P6 ;  /* 0xff80000031317808 */ /* 0x002fe20003000000 */
[----:B------:R-:W-:Y:S01]  /*31c0*/  FMUL.FTZ R83, R103, UR5 ;  /* 0x0000000567537c20 */ /* 0x000fe20008410000 */
[----:B------:R-:W-:-:S05]  /*31d0*/  ISETP.GT.AND P6, PT, R2, 0x98, PT ;  /* 0x000000980200780c */ /* 0x000fca0003fc4270 */
[----:B------:R-:W1:Y:S01]  /*31e0*/  MUFU.TANH R90, R90 ;  /* 0x0000005a005a7308 */ /* 0x000e620000002400 */
[----:B------:R-:W-:Y:S01]  /*31f0*/  FSEL R86, R86, -INF , P2 ;  /* 0xff80000056567808 */ /* 0x000fe20001000000 */
[----:B------:R-:W-:Y:S01]  /*3200*/  FMUL.FTZ R95, R109, UR5 ;  /* 0x000000056d5f7c20 */ /* 0x000fe20008410000 */
[----:B------:R-:W-:-:S05]  /*3210*/  FMNMX.FTZ R55, R87, R52, !PT ;  /* 0x0000003457377209 */ /* 0x000fca0007810000 */
[----:B------:R-:W1:Y:S01]  /*3220*/  MUFU.TANH R82, R82 ;  /* 0x0000005200527308 */ /* 0x000e620000002400 */
[----:B----4-:R-:W-:Y:S01]  /*3230*/  FSEL R51, R51, -INF , P5 ;  /* 0xff80000033337808 */ /* 0x010fe20002800000 */
[----:B------:R-:W-:Y:S01]  /*3240*/  FMUL.FTZ R34, R106, UR5 ;  /* 0x000000056a227c20 */ /* 0x000fe20008410000 */
[----:B--2---:R-:W-:-:S05]  /*3250*/  FSEL R50, R80, -INF , P3 ;  /* 0xff80000050327808 */ /* 0x004fca0001800000 */
[----:B------:R-:W2:Y:S01]  /*3260*/  MUFU.TANH R91, R91 ;  /* 0x0000005b005b7308 */ /* 0x000ea20000002400 */
[----:B------:R-:W-:Y:S01]  /*3270*/  ISETP.GT.AND P5, PT, R2, 0x99, PT ;  /* 0x000000990200780c */ /* 0x000fe20003fa4270 */
[----:B------:R-:W-:Y:S01]  /*3280*/  FMUL.FTZ R92, R112, UR5 ;  /* 0x00000005705c7c20 */ /* 0x000fe20008410000 */
[----:B-----5:R-:W-:Y:S02]  /*3290*/  FSEL R89, R89, -INF , P6 ;  /* 0xff80000059597808 */ /* 0x020fe40003000000 */
[----:B------:R-:W-:-:S03]  /*32a0*/  FMNMX.FTZ R80, R86, R55, !PT ;  /* 0x0000003756507209 */ /* 0x000fc60007810000 */
[----:B------:R-:W4:Y:S01]  /*32b0*/  MUFU.TANH R93, R93 ;  /* 0x0000005d005d7308 */ /* 0x000f220000002400 */
[----:B---3--:R-:W-:Y:S01]  /*32c0*/  FSEL R53, R53, -INF , P4 ;  /* 0xff80000035357808 */ /* 0x008fe20002000000 */
[----:B------:R-:W-:Y:S01]  /*32d0*/  FMUL.FTZ R35, R107, UR5 ;  /* 0x000000056b237c20 */ /* 0x000fe20008410000 */
[----:B------:R-:W-:Y:S01]  /*32e0*/  FSEL R52, R81, -INF , P2 ;  /* 0xff80000051347808 */ /* 0x000fe20001000000 */
[----:B------:R-:W-:Y:S01]  /*32f0*/  FMUL.FTZ R94, R113, UR5 ;  /* 0x00000005715e7c20 */ /* 0x000fe20008410000 */
[----:B------:R-:W-:-:S03]  /*3300*/  ISETP.GT.AND P4, PT, R2, 0xa0, PT ;  /* 0x000000a00200780c */ /* 0x000fc60003f84270 */
[----:B------:R-:W3:Y:S01]  /*3310*/  MUFU.TANH R83, R83 ;  /* 0x0000005300537308 */ /* 0x000ee20000002400 */
[----:B0-----:R-:W-:Y:S02]  /*3320*/  FSEL R88, R88, -INF , P5 ;  /* 0xff80000058587808 */ /* 0x001fe40002800000 */
[----:B------:R-:W-:Y:S01]  /*3330*/  FMNMX.FTZ R81, R89, R80, !PT ;  /* 0x0000005059517209 */ /* 0x000fe20007810000 */
[----:B------:R-:W-:-:S04]  /*3340*/  FMUL.FTZ R96, R110, UR5 ;  /* 0x000000056e607c20 */ /* 0x000fc80008410000 */
        /* <DEDUP_REMOVED lines=8> */
[----:B------:R-:W5:Y:S01]  /*33d0*/  MUFU.TANH R92, R92 ;  /* 0x0000005c005c7308 */ /* 0x000f620000002400 */
[----:B--2---:R-:W-:Y:S02]  /*33e0*/  FSEL R91, R91, -INF , P3 ;  /* 0xff8000005b5b7808 */ /* 0x004fe40001800000 */
[----:B------:R-:W-:-:S05]  /*33f0*/  FMNMX.FTZ R82, R90, R81, !PT ;  /* 0x000000515a527209 */ /* 0x000fca0007810000 */
[----:B------:R-:W2:Y:S01]  /*3400*/  MUFU.TANH R35, R35 ;  /* 0x0000002300237308 */ /* 0x000ea20000002400 */
[----:B------:R-:W-:Y:S02]  /*3410*/  ISETP.GT.AND P6, PT, R2, 0xa9, PT ;  /* 0x000000a90200780c */ /* 0x000fe40003fc4270 */
[----:B----4-:R-:W-:-:S05]  /*3420*/  FSEL R93, R93, -INF , P2 ;  /* 0xff8000005d5d7808 */ /* 0x010fca0001000000 */
[----:B------:R-:W4:Y:S01]  /*3430*/  MUFU.TANH R94, R94 ;  /* 0x0000005e005e7308 */ /* 0x000f220000002400 */
[----:B------:R-:W-:-:S07]  /*3440*/  FMNMX.FTZ R82, R91, R82, !PT ;  /* 0x000000525b527209 */ /* 0x000fce0007810000 */
[----:B------:R-:W4:Y:S01]  /*3450*/  MUFU.TANH R96, R96 ;  /* 0x0000006000607308 */ /* 0x000f220000002400 */
[----:B---3--:R-:W-:Y:S02]  /*3460*/  FSEL R80, R83, -INF , P5 ;  /* 0xff80000053507808 */ /* 0x008fe40002800000 */
[----:B------:R-:W-:-:S05]  /*3470*/  ISETP.GT.AND P5, PT, R2, 0xb0, PT ;  /* 0x000000b00200780c */ /* 0x000fca0003fa4270 */
[----:B------:R-:W3:Y:S01]  /*3480*/  MUFU.TANH R97, R97 ;  /* 0x0000006100617308 */ /* 0x000ee20000002400 */
[----:B0-----:R-:W-:Y:S02]  /*3490*/  FSEL R95, R95, -INF , P6 ;  /* 0xff8000005f5f7808 */ /* 0x001fe40003000000 */
[----:B------:R-:W-:-:S05]  /*34a0*/  FMNMX.FTZ R82, R93, R82, !PT ;  /* 0x000000525d527209 */ /* 0x000fca0007810000 */
[----:B------:R-:W0:Y:S01]  /*34b0*/  MUFU.TANH R117, R117 ;  /* 0x0000007500757308 */ /* 0x000e220000002400 */
[----:B-1----:R-:W-:Y:S02]  /*34c0*/  FSEL R83, R34, -INF , P4 ;  /* 0xff80000022537808 */ /* 0x002fe40002000000 */
[----:B------:R-:W-:Y:S02]  /*34d0*/  ISETP.GT.AND P4, PT, R2, 0xb1, PT ;  /* 0x000000b10200780c */ /* 0x000fe40003f84270 */
[----:B-----5:R-:W-:Y:S02]  /*34e0*/  FSEL R92, R92, -INF , P5 ;  /* 0xff8000005c5c7808 */ /* 0x020fe40002800000 */
[----:B------:R-:W-:Y:S02]  /*34f0*/  FMNMX.FTZ R81, R95, R82, !PT ;  /* 0x000000525f517209 */ /* 0x000fe40007810000 */
[----:B--2---:R-:W-:Y:S02]  /*3500*/  FSEL R82, R35, -INF , P3 ;  /* 0xff80000023527808 */ /* 0x004fe40001800000 */
[----:B------:R-:W-:-:S02]  /*3510*/  ISETP.GT.AND P3, PT, R2, 0xb8, PT ;  /* 0x000000b80200780c */ /* 0x000fc40003f64270 */
[----:B----4-:R-:W-:Y:S02]  /*3520*/  FSEL R94, R94, -INF , P4 ;  /* 0xff8000005e5e7808 */ /* 0x010fe40002000000 */
[----:B------:R-:W-:Y:S02]  /*3530*/  FMNMX.FTZ R35, R92, R81, !PT ;  /* 0x000000515c237209 */ /* 0x000fe40007810000 */
[----:B------:R-:W-:Y:S02]  /*3540*/  FSEL R81, R96, -INF , P2 ;  /* 0xff80000060517808 */ /* 0x000fe40001000000 */
[----:B------:R-:W-:Y:S02]  /*3550*/  ISETP.GT.AND P2, PT, R2, 0xb9, PT ;  /* 0x000000b90200780c */ /* 0x000fe40003f44270 */
[----:B---3--:R-:W-:Y:S02]  /*3560*/  FSEL R2, R97, -INF , P3 ;  /* 0xff80000061027808 */ /* 0x008fe40001800000 */
[----:B------:R-:W-:-:S02]  /*3570*/  FMNMX.FTZ R35, R94, R35, !PT ;  /* 0x000000235e237209 */ /* 0x000fc40007810000 */
[----:B0-----:R-:W-:Y:S02]  /*3580*/  FSEL R97, R117, -INF , P2 ;  /* 0xff80000075617808 */ /* 0x001fe40001000000 */
[----:B------:R-:W-:-:S04]  /*3590*/  FMNMX.FTZ R34, R2, R35, !PT ;  /* 0x0000002302227209 */ /* 0x000fc80007810000 */
[----:B------:R-:W-:-:S05]  /*35a0*/  FMNMX.FTZ R98, R97, R34, !PT ;  /* 0x0000002261627209 */ /* 0x000fca0007810000 */
[----:B------:R-:W0:Y:S02]  /*35b0*/  SHFL.BFLY PT, R35, R98, 0x2, 0x1f ;  /* 0x0c401f0062237f89 */ /* 0x000e2400000e0000 */
[----:B0-----:R-:W-:-:S05]  /*35c0*/  FMNMX.FTZ R99, R98, R35, !PT ;  /* 0x0000002362637209 */ /* 0x001fca0007810000 */
[----:B------:R-:W0:Y:S01]  /*35d0*/  SHFL.BFLY PT, R34, R99, 0x1, 0x1f ;  /* 0x0c201f0063227f89 */ /* 0x000e2200000e0000 */
[----:B------:R-:W-:Y:S01]  /*35e0*/  IMAD.U32 R35, RZ, RZ, UR6 ;  /* 0x00000006ff237e24 */ /* 0x000fe2000f8e00ff */
[----:B0-----:R-:W-:-:S04]  /*35f0*/  FMNMX.FTZ R34, R99, R34, !PT ;  /* 0x0000002263227209 */ /* 0x001fc80007810000 */
[C---:B------:R-:W-:Y:S01]  /*3600*/  FSETP.NEU.FTZ.AND P0, PT, R34.reuse, -INF , PT ;  /* 0xff8000002200780b */ /* 0x040fe20003f1d000 */
[----:B------:R-:W-:-:S05]  /*3610*/  FMUL.FTZ R96, R34, R35 ;  /* 0x0000002322607220 */ /* 0x000fca0000410000 */
[----:B------:R-:W-:-:S05]  /*3620*/  FSEL R96, R96, RZ, P0 ;  /* 0x000000ff60607208 */ /* 0x000fca0000000000 */
[-CC-:B------:R-:W-:Y:S01]  /*3630*/  FFMA.FTZ R103, R14, R35.reuse, -R96.reuse ;  /* 0x000000230e677223 */ /* 0x180fe20000010860 */
[-CC-:B------:R-:W-:Y:S01]  /*3640*/  FFMA.FTZ R14, R56, R35.reuse, -R96.reuse ;  /* 0x00000023380e7223 */ /* 0x180fe20000010860 */
[--C-:B------:R-:W-:Y:S01]  /*3650*/  FFMA.FTZ R102, R10, R35, -R96.reuse ;  /* 0x000000230a667223 */ /* 0x100fe20000010860 */
[----:B------:R-:W-:Y:S01]  /*3660*/  FMNMX.FTZ R56, R5, R7, !PT ;  /* 0x0000000705387209 */ /* 0x000fe20007810000 */
[-CC-:B------:R-:W-:Y:S01]  /*3670*/  FFMA.FTZ R10, R12, R35.reuse, -R96.reuse ;  /* 0x000000230c0a7223 */ /* 0x180fe20000010860 */
[-CC-:B------:R-:W-:Y:S01]  /*3680*/  FFMA.FTZ R12, R20, R35.reuse, -R96.reuse ;  /* 0x00000023140c7223 */ /* 0x180fe20000010860 */
[----:B------:R-:W-:Y:S01]  /*3690*/  FFMA.FTZ R20, R58, R35, -R96 ;  /* 0x000000233a147223 */ /* 0x000fe20000010860 */
[----:B------:R-:W-:-:S04]  /*36a0*/  FMNMX.FTZ R58, R9, R56, !PT ;  /* 0x00000038093a7209 */ /* 0x000fc80007810000 */
[----:B------:R-:W-:Y:S01]  /*36b0*/  FMNMX.FTZ R58, R11, R58, !PT ;  /* 0x0000003a0b3a7209 */ /* 0x000fe20007810000 */
[----:B------:R-:W-:-:S03]  /*36c0*/  FFMA.FTZ R105, R54, R35, -R96 ;  /* 0x0000002336697223 */ /* 0x000fc60000010860 */
[----:B------:R-:W-:Y:S01]  /*36d0*/  FMNMX.FTZ R58, R13, R58, !PT ;  /* 0x0000003a0d3a7209 */ /* 0x000fe20007810000 */
[----:B------:R-:W-:-:S03]  /*36e0*/  FFMA.FTZ R54, R59, R35, -R96 ;  /* 0x000000233b367223 */ /* 0x000fc60000010860 */
[----:B------:R-:W-:Y:S01]  /*36f0*/  FMNMX.FTZ R59, R15, R58, !PT ;  /* 0x0000003a0f3b7209 */ /* 0x000fe20007810000 */
[----:B------:R-:W-:-:S03]  /*3700*/  FFMA.FTZ R106, R60, R35, -R96 ;  /* 0x000000233c6a7223 */ /* 0x000fc60000010860 */
[----:B------:R-:W-:Y:S01]  /*3710*/  FMNMX.FTZ R60, R18, R59, !PT ;  /* 0x0000003b123c7209 */ /* 0x000fe20007810000 */
[-CC-:B------:R-:W-:Y:S01]  /*3720*/  FFMA.FTZ R104, R17, R35.reuse, -R96.reuse ;  /* 0x0000002311687223 */ /* 0x180fe20000010860 */
[-CC-:B------:R-:W-:Y:S02]  /*3730*/  FFMA.FTZ R17, R57, R35.reuse, -R96.reuse ;  /* 0x0000002339117223 */ /* 0x180fe40000010860 */
[----:B------:R-:W-:Y:S01]  /*3740*/  FMNMX.FTZ R60, R19, R60, !PT ;  /* 0x0000003c133c7209 */ /* 0x000fe20007810000 */
[----:B------:R-:W-:-:S03]  /*3750*/  FFMA.FTZ R57, R61, R35, -R96 ;  /* 0x000000233d397223 */ /* 0x000fc60000010860 */
[----:B------:R-:W-:-:S04]  /*3760*/  FMNMX.FTZ R61, R21, R60, !PT ;  /* 0x0000003c153d7209 */ /* 0x000fc80007810000 */
        /* <DEDUP_REMOVED lines=9> */
[----:B------:R-:W-:Y:S01]  /*3800*/  FMNMX.FTZ R62, R28, R63, !PT ;  /* 0x0000003f1c3e7209 */ /* 0x000fe20007810000 */
[----:B------:R0:W-:Y:S03]  /*3810*/  MUFU.EX2 R60, R64 ;  /* 0x00000040003c7308 */ /* 0x0001e60000000800 */
[----:B------:R-:W-:Y:S01]  /*3820*/  FMNMX.FTZ R63, R29, R62, !PT ;  /* 0x0000003e1d3f7209 */ /* 0x000fe20007810000 */
[----:B------:R-:W-:-:S03]  /*3830*/  FFMA.FTZ R61, R65, R35, -R96 ;  /* 0x00000023413d7223 */ /* 0x000fc60000010860 */
[----:B0-----:R-:W-:-:S04]  /*3840*/  FMNMX.FTZ R64, R30, R63, !PT ;  /* 0x0000003f1e407209 */ /* 0x001fc80007810000 */
[----:B------:R-:W-:Y:S01]  /*3850*/  FMNMX.FTZ R65, R31, R64, !PT ;  /* 0x000000401f417209 */ /* 0x000fe20007810000 */
[----:B------:R0:W-:Y:S03]  /*3860*/  MUFU.EX2 R56, R106 ;  /* 0x0000006a00387308 */ /* 0x0001e60000000800 */
[----:B------:R-:W-:Y:S01]  /*3870*/  FMNMX.FTZ R64, R32, R65, !PT ;  /* 0x0000004120407209 */ /* 0x000fe20007810000 */
[----:B0-----:R-:W-:-:S03]  /*3880*/  FFMA.FTZ R106, R66, R35, -R96 ;  /* 0x00000023426a7223 */ /* 0x001fc60000010860 */
[----:B------:R-:W-:Y:S01]  /*3890*/  FMNMX.FTZ R66, R33, R64, !PT ;  /* 0x0000004021427209 */ /* 0x000fe20007810000 */
[----:B------:R-:W-:-:S03]  /*38a0*/  FFMA.FTZ R63, R69, R35, -R96 ;  /* 0x00000023453f7223 */ /* 0x000fc60000010860 */
[----:B------:R-:W-:-:S04]  /*38b0*/  FMNMX.FTZ R65, R67, R66, !PT ;  /* 0x0000004243417209 */ /* 0x000fc80007810000 */
[----:B------:R-:W-:Y:S01]  /*38c0*/  FMNMX.FTZ R69, R70, R65, !PT ;  /* 0x0000004146457209 */ /* 0x000fe20007810000 */
[----:B------:R-:W-:-:S03]  /*38d0*/  FFMA.FTZ R68, R68, R35, -R96 ;  /* 0x0000002344447223 */ /* 0x000fc60000010860 */
[----:B------:R-:W-:Y:S01]  /*38e0*/  FMNMX.FTZ R66, R36, R69, !PT ;  /* 0x0000004524427209 */ /* 0x000fe20007810000 */
[----:B------:R0:W-:Y:S03]  /*38f0*/  MUFU.EX2 R62, R68 ;  /* 0x00000044003e7308 */ /* 0x0001e60000000800 */
[----:B------:R-:W-:-:S04]  /*3900*/  FMNMX.FTZ R69, R37, R66, !PT ;  /* 0x0000004225457209 */ /* 0x000fc80007810000 */
[----:B0-----:R-:W-:Y:S01]  /*3910*/  FMNMX.FTZ R68, R38, R69, !PT ;  /* 0x0000004526447209 */ /* 0x001fe20007810000 */
[----:B------:R-:W-:-:S03]  /*3920*/  FFMA.FTZ R71, R71, R35, -R96 ;  /* 0x0000002347477223 */ /* 0x000fc60000010860 */
[----:B------:R-:W-:Y:S01]  /*3930*/  FMNMX.FTZ R69, R39, R68, !PT ;  /* 0x0000004427457209 */ /* 0x000fe20007810000 */
[----:B------:R-:W-:-:S03]  /*3940*/  FFMA.FTZ R107, R72, R35, -R96 ;  /* 0x00000023486b7223 */ /* 0x000fc60000010860 */
[----:B------:R-:W-:Y:S01]  /*3950*/  FMNMX.FTZ R72, R40, R69, !PT ;  /* 0x0000004528487209 */ /* 0x000fe20007810000 */
[----:B------:R0:W-:Y:S01]  /*3960*/  MUFU.EX2 R64, R71 ;  /* 0x0000004700407308 */ /* 0x0001e20000000800 */
[----:B------:R-:W-:Y:S02]  /*3970*/  FFMA.FTZ R108, R74, R35, -R96 ;  /* 0x000000234a6c7223 */ /* 0x000fe40000010860 */
[----:B0-----:R-:W-:-:S04]  /*3980*/  FMNMX.FTZ R71, R41, R72, !PT ;  /* 0x0000004829477209 */ /* 0x001fc80007810000 */
[----:B------:R-:W-:-:S04]  /*3990*/  FMNMX.FTZ R72, R42, R71, !PT ;  /* 0x000000472a487209 */ /* 0x000fc80007810000 */
[----:B------:R-:W-:-:S04]  /*39a0*/  FMNMX.FTZ R74, R43, R72, !PT ;  /* 0x000000482b4a7209 */ /* 0x000fc80007810000 */
[----:B------:R-:W-:-:S04]  /*39b0*/  FMNMX.FTZ R74, R45, R74, !PT ;  /* 0x0000004a2d4a7209 */ /* 0x000fc80007810000 */
[----:B------:R-:W-:Y:S01]  /*39c0*/  FMNMX.FTZ R74, R47, R74, !PT ;  /* 0x0000004a2f4a7209 */ /* 0x000fe20007810000 */
[----:B------:R-:W-:-:S03]  /*39d0*/  FFMA.FTZ R69, R75, R35, -R96 ;  /* 0x000000234b457223 */ /* 0x000fc60000010860 */
[----:B------:R-:W-:Y:S01]  /*39e0*/  FMNMX.FTZ R74, R49, R74, !PT ;  /* 0x0000004a314a7209 */ /* 0x000fe20007810000 */
[----:B------:R-:W-:-:S03]  /*39f0*/  FFMA.FTZ R75, R76, R35, -R96 ;  /* 0x000000234c4b7223 */ /* 0x000fc60000010860 */
[----:B------:R-:W-:-:S04]  /*3a00*/  FMNMX.FTZ R76, R51, R74, !PT ;  /* 0x0000004a334c7209 */ /* 0x000fc80007810000 */
[----:B------:R-:W-:Y:S02]  /*3a10*/  FMNMX.FTZ R71, R53, R76, !PT ;  /* 0x0000004c35477209 */ /* 0x000fe40007810000 */
[----:B------:R-:W-:Y:S01]  /*3a20*/  ISETP.NE.AND P0, PT, R3, RZ, PT ;  /* 0x000000ff0300720c */ /* 0x000fe20003f05270 */
[----:B------:R-:W-:Y:S01]  /*3a30*/  FMUL.FTZ R3, R111, UR5 ;  /* 0x000000056f037c20 */ /* 0x000fe20008410000 */
[----:B------:R-:W-:Y:S01]  /*3a40*/  FMNMX.FTZ R71, R50, R71, !PT ;  /* 0x0000004732477209 */ /* 0x000fe20007810000 */
[----:B------:R-:W-:-:S03]  /*3a50*/  FMUL.FTZ R98, R114, UR5 ;  /* 0x0000000572627c20 */ /* 0x000fc60008410000 */
[----:B------:R-:W-:Y:S01]  /*3a60*/  FMNMX.FTZ R76, R52, R71, !PT ;  /* 0x00000047344c7209 */ /* 0x000fe20007810000 */
[----:B------:R-:W-:Y:S01]  /*3a70*/  MUFU.TANH R3, R3 ;  /* 0x0000000300037308 */ /* 0x000fe20000002400 */
[----:B------:R-:W-:Y:S02]  /*3a80*/  FMUL.FTZ R99, R115, UR5 ;  /* 0x0000000573637c20 */ /* 0x000fe40008410000 */
[----:B------:R-:W-:Y:S01]  /*3a90*/  FMNMX.FTZ R71, R55, R76, !PT ;  /* 0x0000004c37477209 */ /* 0x000fe20007810000 */
[----:B------:R-:W-:-:S03]  /*3aa0*/  FMUL.FTZ R100, R118, UR5 ;  /* 0x0000000576647c20 */ /* 0x000fc60008410000 */
[----:B------:R-:W-:Y:S01]  /*3ab0*/  FMNMX.FTZ R76, R80, R71, !PT ;  /* 0x00000047504c7209 */ /* 0x000fe20007810000 */
[----:B------:R-:W0:Y:S01]  /*3ac0*/  MUFU.TANH R98, R98 ;  /* 0x0000006200627308 */ /* 0x000e220000002400 */
[----:B------:R-:W-:Y:S02]  /*3ad0*/  FMUL.FTZ R101, R119, UR5 ;  /* 0x0000000577657c20 */ /* 0x000fe40008410000 */
[----:B------:R-:W-:-:S05]  /*3ae0*/  FMNMX.FTZ R71, R83, R76, !PT ;  /* 0x0000004c53477209 */ /* 0x000fca0007810000 */
[----:B------:R-:W1:Y:S01]  /*3af0*/  MUFU.TANH R99, R99 ;  /* 0x0000006300637308 */ /* 0x000e620000002400 */
[----:B------:R-:W-:-:S07]  /*3b00*/  FMNMX.FTZ R76, R82, R71, !PT ;  /* 0x00000047524c7209 */ /* 0x000fce0007810000 */
[----:B------:R-:W2:Y:S01]  /*3b10*/  MUFU.TANH R100, R100 ;  /* 0x0000006400647308 */ /* 0x000ea20000002400 */
[----:B------:R-:W-:Y:S02]  /*3b20*/  FMNMX.FTZ R76, R81, R76, !PT ;  /* 0x0000004c514c7209 */ /* 0x000fe40007810000 */
[----:B0-----:R-:W-:-:S05]  /*3b30*/  FSEL R98, R98, -INF , P5 ;  /* 0xff80000062627808 */ /* 0x001fca0002800000 */
[----:B------:R-:W0:Y:S08]  /*3b40*/  MUFU.TANH R101, R101 ;  /* 0x0000006500657308 */ /* 0x000e300000002400 */
[----:B------:R3:W-:Y:S01]  /*3b50*/  MUFU.EX2 R65, R107 ;  /* 0x0000006b00417308 */ /* 0x0007e20000000800 */
[----:B-1----:R-:W-:Y:S02]  /*3b60*/  FSEL R99, R99, -INF , P4 ;  /* 0xff80000063637808 */ /* 0x002fe40002000000 */
[----:B---3--:R-:W-:-:S04]  /*3b70*/  FSEL R107, R3, -INF , P6 ;  /* 0xff800000036b7808 */ /* 0x008fc80003000000 */
[----:B------:R-:W-:Y:S01]  /*3b80*/  FMNMX.FTZ R71, R107, R76, !PT ;  /* 0x0000004c6b477209 */ /* 0x000fe20007810000 */
[----:B------:R-:W-:-:S03]  /*3b90*/  FFMA.FTZ R78, R78, R35, -R96 ;  /* 0x000000234e4e7223 */ /* 0x000fc60000010860 */
[----:B------:R-:W-:Y:S02]  /*3ba0*/  FMNMX.FTZ R76, R98, R71, !PT ;  /* 0x00000047624c7209 */ /* 0x000fe40007810000 */
[----:B--2---:R-:W-:Y:S02]  /*3bb0*/  FSEL R100, R100, -INF , P3 ;  /* 0xff80000064647808 */ /* 0x004fe40001800000 */
[----:B------:R-:W-:Y:S01]  /*3bc0*/  FMNMX.FTZ R71, R99, R76, !PT ;  /* 0x0000004c63477209 */ /* 0x000fe20007810000 */
[----:B------:R1:W-:Y:S01]  /*3bd0*/  MUFU.EX2 R74, R78 ;  /* 0x0000004e004a7308 */ /* 0x0003e20000000800 */
[----:B0-----:R-:W-:Y:S02]  /*3be0*/  FSEL R101, R101, -INF , P2 ;  /* 0xff80000065657808 */ /* 0x001fe40001000000 */
[----:B-1----:R-:W-:-:S04]  /*3bf0*/  FMNMX.FTZ R78, R100, R71, !PT ;  /* 0x00000047644e7209 */ /* 0x002fc80007810000 */
[----:B------:R-:W-:Y:S01]  /*3c00*/  FMNMX.FTZ R71, R101, R78, !PT ;  /* 0x0000004e65477209 */ /* 0x000fe20007810000 */
[----:B------:R0:W-:Y:S04]  /*3c10*/  MUFU.EX2 R68, R108 ;  /* 0x0000006c00447308 */ /* 0x0001e80000000800 */
[----:B0-----:R-:W0:Y:S02]  /*3c20*/  SHFL.BFLY PT, R108, R71, 0x2, 0x1f ;  /* 0x0c401f00476c7f89 */ /* 0x001e2400000e0000 */
[----:B0-----:R-:W-:-:S05]  /*3c30*/  FMNMX.FTZ R108, R71, R108, !PT ;  /* 0x0000006c476c7209 */ /* 0x001fca0007810000 */
[----:B------:R-:W0:Y:S01]  /*3c40*/  SHFL.BFLY PT, R71, R108, 0x1, 0x1f ;  /* 0x0c201f006c477f89 */ /* 0x000e2200000e0000 */
[-CC-:B------:R-:W-:Y:S01]  /*3c50*/  FFMA.FTZ R79, R79, R35.reuse, -R96.reuse ;  /* 0x000000234f4f7223 */ /* 0x180fe20000010860 */
[----:B------:R-:W-:Y:S01]  /*3c60*/  MUFU.EX2 R72, R75 ;  /* 0x0000004b00487308 */ /* 0x000fe20000000800 */
[-CC-:B------:R-:W-:Y:S01]  /*3c70*/  FFMA.FTZ R4, R4, R35.reuse, -R96.reuse ;  /* 0x0000002304047223 */ /* 0x180fe20000010860 */
[----:B------:R-:W-:-:S06]  /*3c80*/  FFMA.FTZ R6, R6, R35, -R96 ;  /* 0x0000002306067223 */ /* 0x000fcc0000010860 */
[----:B------:R1:W-:Y:S01]  /*3c90*/  MUFU.EX2 R75, R79 ;  /* 0x0000004f004b7308 */ /* 0x0003e20000000800 */
[-CC-:B------:R-:W-:Y:S01]  /*3ca0*/  FFMA.FTZ R8, R8, R35.reuse, -R96.reuse ;  /* 0x0000002308087223 */ /* 0x180fe20000010860 */
[-CC-:B-1----:R-:W-:Y:S01]  /*3cb0*/  FFMA.FTZ R79, R89, R35.reuse, -R96.reuse ;  /* 0x00000023594f7223 */ /* 0x182fe20000010860 */
[----:B------:R-:W-:Y:S01]  /*3cc0*/  FFMA.FTZ R89, R92, R35, -R96 ;  /* 0x000000235c597223 */ /* 0x000fe20000010860 */
[----:B0-----:R-:W-:-:S04]  /*3cd0*/  FMNMX.FTZ R71, R108, R71, !PT ;  /* 0x000000476c477209 */ /* 0x001fc80007810000 */
[C---:B------:R-:W-:Y:S01]  /*3ce0*/  FSETP.NEU.FTZ.AND P2, PT, R71.reuse, -INF , PT ;  /* 0xff8000004700780b */ /* 0x040fe20003f5d000 */
[----:B------:R-:W-:Y:S01]  /*3cf0*/  FMUL.FTZ R92, R71, R35 ;  /* 0x00000023475c7220 */ /* 0x000fe20000410000 */
[----:B------:R-:W-:Y:S04]  /*3d00*/  MUFU.EX2 R4, R4 ;  /* 0x0000000400047308 */ /* 0x000fe80000000800 */
[----:B------:R-:W-:-:S04]  /*3d10*/  FSEL R92, R92, RZ, P2 ;  /* 0x000000ff5c5c7208 */ /* 0x000fc80001000000 */
[----:B------:R-:W0:Y:S01]  /*3d20*/  MUFU.EX2 R6, R6 ;  /* 0x0000000600067308 */ /* 0x000e220000000800 */
[-CC-:B------:R-:W-:Y:S01]  /*3d30*/  FFMA.FTZ R5, R5, R35.reuse, -R92.reuse ;  /* 0x0000002305057223 */ /* 0x180fe2000001085c */
[-C--:B------:R-:W-:Y:S01]  /*3d40*/  FFMA.FTZ R7, R7, R35.reuse, -R92 ;  /* 0x0000002307077223 */ /* 0x080fe2000001085c */
[-C--:B------:R-:W-:Y:S01]  /*3d50*/  FFMA.FTZ R73, R73, R35.reuse, -R96 ;  /* 0x0000002349497223 */ /* 0x080fe20000010860 */
[----:B------:R-:W-:-:S04]  /*3d60*/  FFMA.FTZ R9, R9, R35, -R92 ;  /* 0x0000002309097223 */ /* 0x000fc8000001085c */
[----:B------:R-:W1:Y:S01]  /*3d70*/  MUFU.EX2 R8, R8 ;  /* 0x0000000800087308 */ /* 0x000e620000000800 */
        /* <DEDUP_REMOVED lines=9> */
[-C--:B------:R-:W-:Y:S01]  /*3e10*/  FFMA.FTZ R91, R2, R35.reuse, -R96 ;  /* 0x00000023025b7223 */ /* 0x080fe20000010860 */
[----:B------:R-:W-:-:S03]  /*3e20*/  FFMA.FTZ R11, R11, R35, -R92 ;  /* 0x000000230b0b7223 */ /* 0x000fc6000001085c */
[----:B------:R3:W-:Y:S01]  /*3e30*/  MUFU.EX2 R66, R73 ;  /* 0x0000004900427308 */ /* 0x0007e20000000800 */
[-CC-:B------:R-:W-:Y:S01]  /*3e40*/  FFMA.FTZ R44, R44, R35.reuse, -R96.reuse ;  /* 0x000000232c2c7223 */ /* 0x180fe20000010860 */
[-CC-:B------:R-:W-:Y:S01]  /*3e50*/  FFMA.FTZ R46, R46, R35.reuse, -R96.reuse ;  /* 0x000000232e2e7223 */ /* 0x180fe20000010860 */
[-CC-:B------:R-:W-:Y:S01]  /*3e60*/  FFMA.FTZ R90, R94, R35.reuse, -R96.reuse ;  /* 0x000000235e5a7223 */ /* 0x180fe20000010860 */
[-C--:B------:R-:W-:Y:S01]  /*3e70*/  FFMA.FTZ R2, R97, R35.reuse, -R96 ;  /* 0x0000002361027223 */ /* 0x080fe20000010860 */
[----:B------:R-:W-:-:S03]  /*3e80*/  FFMA.FTZ R95, R18, R35, -R92 ;  /* 0x00000023125f7223 */ /* 0x000fc6000001085c */
[----:B------:R-:W-:Y:S01]  /*3e90*/  MUFU.EX2 R5, R5 ;  /* 0x0000000500057308 */ /* 0x000fe20000000800 */
[-CC-:B---3--:R-:W-:Y:S01]  /*3ea0*/  FFMA.FTZ R73, R77, R35.reuse, -R96.reuse ;  /* 0x000000234d497223 */ /* 0x188fe20000010860 */
[-CC-:B------:R-:W-:Y:S01]  /*3eb0*/  FFMA.FTZ R77, R87, R35.reuse, -R96.reuse ;  /* 0x00000023574d7223 */ /* 0x180fe20000010860 */
[-C--:B------:R-:W-:Y:S01]  /*3ec0*/  FFMA.FTZ R87, R93, R35.reuse, -R96 ;  /* 0x000000235d577223 */ /* 0x080fe20000010860 */
[----:B------:R-:W-:-:S04]  /*3ed0*/  FFMA.FTZ R96, R19, R35, -R92 ;  /* 0x0000002313607223 */ /* 0x000fc8000001085c */
[----:B------:R-:W3:Y:S01]  /*3ee0*/  MUFU.EX2 R7, R7 ;  /* 0x0000000700077308 */ /* 0x000ee20000000800 */
[-CC-:B------:R-:W-:Y:S01]  /*3ef0*/  FFMA.FTZ R18, R23, R35.reuse, -R92.reuse ;  /* 0x0000002317127223 */ /* 0x180fe2000001085c */
[-CC-:B------:R-:W-:Y:S01]  /*3f00*/  FFMA.FTZ R19, R24, R35.reuse, -R92.reuse ;  /* 0x0000002318137223 */ /* 0x180fe2000001085c */
[-CC-:B------:R-:W-:Y:S01]  /*3f10*/  FFMA.FTZ R23, R26, R35.reuse, -R92.reuse ;  /* 0x000000231a177223 */ /* 0x180fe2000001085c */
[----:B------:R-:W-:-:S04]  /*3f20*/  FFMA.FTZ R26, R27, R35, -R92 ;  /* 0x000000231b1a7223 */ /* 0x000fc8000001085c */
[----:B------:R-:W4:Y:S01]  /*3f30*/  MUFU.EX2 R10, R10 ;  /* 0x0000000a000a7308 */ /* 0x000f220000000800 */
[-CC-:B------:R-:W-:Y:S01]  /*3f40*/  FFMA.FTZ R24, R67, R35.reuse, -R92.reuse ;  /* 0x0000002343187223 */ /* 0x180fe2000001085c */
[-C--:B------:R-:W-:Y:S01]  /*3f50*/  FFMA.FTZ R27, R28, R35.reuse, -R92 ;  /* 0x000000231c1b7223 */ /* 0x080fe2000001085c */
[----:B0-----:R-:W-:Y:S01]  /*3f60*/  FADD.FTZ R67, R4, R6 ;  /* 0x0000000604437221 */ /* 0x001fe20000010000 */
[----:B------:R-:W-:-:S04]  /*3f70*/  FFMA.FTZ R28, R29, R35, -R92 ;  /* 0x000000231d1c7223 */ /* 0x000fc8000001085c */
[----:B------:R-:W0:Y:S01]  /*3f80*/  MUFU.EX2 R9, R9 ;  /* 0x0000000900097308 */ /* 0x000e220000000800 */
[-CC-:B------:R-:W-:Y:S01]  /*3f90*/  FFMA.FTZ R29, R30, R35.reuse, -R92.reuse ;  /* 0x000000231e1d7223 */ /* 0x180fe2000001085c */
[----:B------:R-:W-:Y:S01]  /*3fa0*/  FFMA.FTZ R30, R31, R35, -R92 ;  /* 0x000000231f1e7223 */ /* 0x000fe2000001085c */
[----:B------:R-:W-:-:S05]  /*3fb0*/  @!P1 VIADD R31, R0, 0x30840 ;  /* 0x00030840001f9836 */ /* 0x000fca0000000000 */
[----:B------:R-:W-:Y:S01]  /*3fc0*/  MUFU.EX2 R103, R103 ;  /* 0x0000006700677308 */ /* 0x000fe20000000800 */
[----:B-1----:R-:W-:Y:S01]  /*3fd0*/  FADD.FTZ R67, R8, R67 ;  /* 0x0000004308437221 */ /* 0x002fe20000010000 */
[----:B------:R-:W-:-:S06]  /*3fe0*/  FFMA.FTZ R93, R13, R35, -R92 ;  /* 0x000000230d5d7223 */ /* 0x000fcc000001085c */
[----:B------:R-:W1:Y:S01]  /*3ff0*/  MUFU.EX2 R11, R11 ;  /* 0x0000000b000b7308 */ /* 0x000e620000000800 */
[----:B------:R-:W-:Y:S01]  /*4000*/  FFMA.FTZ R94, R15, R35, -R92 ;  /* 0x000000230f5e7223 */ /* 0x000fe2000001085c */
[----:B------:R-:W-:Y:S01]  /*4010*/  F2FP.BF16.F32.PACK_AB R4, R6, R4 ;  /* 0x000000040604723e */ /* 0x000fe200000010ff */
[----:B--2---:R-:W-:-:S05]  /*4020*/  FADD.FTZ R67, R102, R67 ;  /* 0x0000004366437221 */ /* 0x004fca0000010000 */
[----:B------:R-:W2:Y:S01]  /*4030*/  MUFU.EX2 R104, R104 ;  /* 0x0000006800687308 */ /* 0x000ea20000000800 */
[-CC-:B------:R-:W-:Y:S01]  /*4040*/  FFMA.FTZ R15, R22, R35.reuse, -R92.reuse ;  /* 0x00000023160f7223 */ /* 0x180fe2000001085c */
[----:B------:R-:W-:Y:S01]  /*4050*/  @!P1 PRMT R31, RZ, 0x654, R31 ;  /* 0x00000654ff1f9816 */ /* 0x000fe2000000001f */
[----:B------:R-:W-:Y:S01]  /*4060*/  FFMA.FTZ R22, R25, R35, -R92 ;  /* 0x0000002319167223 */ /* 0x000fe2000001085c */
[----:B------:R-:W-:Y:S01]  /*4070*/  F2FP.BF16.F32.PACK_AB R6, R102, R8 ;  /* 0x000000086606723e */ /* 0x000fe200000010ff */
[----:B---3--:R-:W-:-:S03]  /*4080*/  FADD.FTZ R8, R5, R7 ;  /* 0x0000000705087221 */ /* 0x008fc60000010000 */
[----:B------:R-:W3:Y:S01]  /*4090*/  MUFU.EX2 R105, R105 ;  /* 0x0000006900697308 */ /* 0x000ee20000000800 */
[-CC-:B------:R-:W-:Y:S01]  /*40a0*/  FFMA.FTZ R25, R70, R35.reuse, -R92.reuse ;  /* 0x0000002346197223 */ /* 0x180fe2000001085c */
[-CC-:B------:R-:W-:Y:S01]  /*40b0*/  FFMA.FTZ R37, R37, R35.reuse, -R92.reuse ;  /* 0x0000002325257223 */ /* 0x180fe2000001085c */
[----:B----4-:R-:W-:Y:S01]  /*40c0*/  FADD.FTZ R70, R10, R67 ;  /* 0x000000430a467221 */ /* 0x010fe20000010000 */
[-C--:B------:R-:W-:Y:S01]  /*40d0*/  FFMA.FTZ R13, R21, R35.reuse, -R92 ;  /* 0x00000023150d7223 */ /* 0x080fe2000001085c */
[----:B------:R4:W-:Y:S03]  /*40e0*/  @!P1 SYNCS.ARRIVE.TRANS64.RED.A1T0 RZ, [R31+URZ], RZ ;  /* 0x000000ff1fff99a7 */ /* 0x0009e6000810043f */
[----:B------:R-:W5:Y:S01]  /*40f0*/  MUFU.EX2 R12, R12 ;  /* 0x0000000c000c7308 */ /* 0x000f620000000800 */
[----:B0-----:R-:W-:Y:S01]  /*4100*/  FADD.FTZ R8, R9, R8 ;  /* 0x0000000809087221 */ /* 0x001fe20000010000 */
[-CC-:B------:R-:W-:Y:S01]  /*4110*/  FFMA.FTZ R21, R33, R35.reuse, -R92.reuse ;  /* 0x0000002321157223 */ /* 0x180fe2000001085c */
[----:B------:R-:W-:-:S05]  /*4120*/  FFMA.FTZ R33, R38, R35, -R92 ;  /* 0x0000002326217223 */ /* 0x000fca000001085c */
[----:B------:R-:W0:Y:S01]  /*4130*/  MUFU.EX2 R93, R93 ;  /* 0x0000005d005d7308 */ /* 0x000e220000000800 */
[----:B------:R-:W-:Y:S01]  /*4140*/  FFMA.FTZ R38, R40, R35, -R92 ;  /* 0x0000002328267223 */ /* 0x000fe2000001085c */
[----:B-1----:R-:W-:Y:S01]  /*4150*/  FADD.FTZ R40, R11, R8 ;  /* 0x000000080b287221 */ /* 0x002fe20000010000 */
[----:B------:R-:W-:-:S05]  /*4160*/  F2FP.BF16.F32.PACK_AB R8, R103, R10 ;  /* 0x0000000a6708723e */ /* 0x000fca00000010ff */
[----:B------:R-:W1:Y:S01]  /*4170*/  MUFU.EX2 R94, R94 ;  /* 0x0000005e005e7308 */ /* 0x000e620000000800 */
[----:B------:R-:W-:-:S07]  /*4180*/  FFMA.FTZ R36, R36, R35, -R92 ;  /* 0x0000002324247223 */ /* 0x000fce000001085c */
[----:B----4-:R4:W-:Y:S08]  /*4190*/  MUFU.EX2 R31, R37 ;  /* 0x00000025001f7308 */ /* 0x0109f00000000800 */
[----:B------:R-:W1:Y:S01]  /*41a0*/  MUFU.EX2 R14, R14 ;  /* 0x0000000e000e7308 */ /* 0x000e620000000800 */
[----:B----4-:R-:W-:-:S04]  /*41b0*/  FADD.FTZ R37, R103, R70 ;  /* 0x0000004667257221 */ /* 0x010fc80000010000 */
[----:B--2---:R-:W-:-:S04]  /*41c0*/  FADD.FTZ R10, R104, R37 ;  /* 0x00000025680a7221 */ /* 0x004fc80000010000 */
[----:B---3--:R-:W-:Y:S01]  /*41d0*/  FADD.FTZ R67, R105, R10 ;  /* 0x0000000a69437221 */ /* 0x008fe20000010000 */
[----:B------:R2:W-:Y:S01]  /*41e0*/  MUFU.EX2 R0, R36 ;  /* 0x0000002400007308 */ /* 0x0005e20000000800 */
[----:B------:R-:W-:Y:S02]  /*41f0*/  F2FP.BF16.F32.PACK_AB R5, R7, R5 ;  /* 0x000000050705723e */ /* 0x000fe400000010ff */
[----:B-----5:R-:W-:Y:S01]  /*4200*/  FADD.FTZ R67, R12, R67 ;  /* 0x000000430c437221 */ /* 0x020fe20000010000 */
[----:B------:R-:W-:Y:S01]  /*4210*/  F2FP.BF16.F32.PACK_AB R7, R11, R9 ;  /* 0x000000090b07723e */ /* 0x000fe200000010ff */
[----:B--2---:R-:W-:Y:S01]  /*4220*/  FFMA.FTZ R36, R39, R35, -R92 ;  /* 0x0000002327247223 */ /* 0x004fe2000001085c */
[----:B0-----:R-:W-:Y:S01]  /*4230*/  FADD.FTZ R39, R93, R40 ;  /* 0x000000285d277221 */ /* 0x001fe20000010000 */
[----:B-1----:R-:W-:-:S03]  /*4240*/  F2FP.BF16.F32.PACK_AB R9, R94, R93 ;  /* 0x0000005d5e09723e */ /* 0x002fc600000010ff */
[----:B------:R-:W-:Y:S01]  /*4250*/  FADD.FTZ R40, R94, R39 ;  /* 0x000000275e287221 */ /* 0x000fe20000010000 */
[----:B------:R-:W-:Y:S02]  /*4260*/  FADD.FTZ R94, R14, R67 ;  /* 0x000000430e5e7221 */ /* 0x000fe40000010000 */
[----:B------:R-:W2:Y:S01]  /*4270*/  LDL R67, [R1+0x1c] ;  /* 0x00001c0001437983 */ /* 0x000ea20000100800 */
[----:B------:R-:W0:Y:S08]  /*4280*/  MUFU.EX2 R95, R95 ;  /* 0x0000005f005f7308 */ /* 0x000e300000000800 */
[----:B------:R-:W1:Y:S08]  /*4290*/  MUFU.EX2 R96, R96 ;  /* 0x0000006000607308 */ /* 0x000e700000000800 */
[----:B------:R-:W3:Y:S01]  /*42a0*/  MUFU.EX2 R13, R13 ;  /* 0x0000000d000d7308 */ /* 0x000ee20000000800 */
[----:B------:R-:W-:Y:S01]  /*42b0*/  FFMA.FTZ R37, R41, R35, -R92 ;  /* 0x0000002329257223 */ /* 0x000fe2000001085c */
[----:B0-----:R-:W-:-:S06]  /*42c0*/  FADD.FTZ R41, R95, R40 ;  /* 0x000000285f297221 */ /* 0x001fcc0000010000 */
[----:B------:R-:W0:Y:S08]  /*42d0*/  MUFU.EX2 R17, R17 ;  /* 0x0000001100117308 */ /* 0x000e300000000800 */
[----:B------:R-:W4:Y:S01]  /*42e0*/  MUFU.EX2 R15, R15 ;  /* 0x0000000f000f7308 */ /* 0x000f220000000800 */
[----:B-1----:R-:W-:-:S07]  /*42f0*/  FADD.FTZ R70, R96, R41 ;  /* 0x0000002960467221 */ /* 0x002fce0000010000 */
[----:B------:R-:W1:Y:S08]  /*4300*/  MUFU.EX2 R20, R20 ;  /* 0x0000001400147308 */ /* 0x000e700000000800 */
[----:B------:R-:W5:Y:S01]  /*4310*/  MUFU.EX2 R18, R18 ;  /* 0x0000001200127308 */ /* 0x000f620000000800 */
[----:B---3--:R-:W-:-:S07]  /*4320*/  FADD.FTZ R70, R13, R70 ;  /* 0x000000460d467221 */ /* 0x008fce0000010000 */
[----:B------:R-:W3:Y:S01]  /*4330*/  MUFU.EX2 R54, R54 ;  /* 0x0000003600367308 */ /* 0x000ee20000000800 */
[----:B------:R-:W-:-:S07]  /*4340*/  FFMA.FTZ R41, R45, R35, -R92 ;  /* 0x000000232d297223 */ /* 0x000fce000001085c */
[----:B------:R-:W3:Y:S01]  /*4350*/  MUFU.EX2 R19, R19 ;  /* 0x0000001300137308 */ /* 0x000ee20000000800 */
[-CC-:B------:R-:W-:Y:S01]  /*4360*/  FFMA.FTZ R40, R43, R35.reuse, -R92.reuse ;  /* 0x000000232b287223 */ /* 0x180fe2000001085c */
[-CC-:B------:R-:W-:Y:S01]  /*4370*/  FFMA.FTZ R45, R51, R35.reuse, -R92.reuse ;  /* 0x00000023332d7223 */ /* 0x180fe2000001085c */
[----:B------:R-:W-:Y:S01]  /*4380*/  FFMA.FTZ R43, R49, R35, -R92 ;  /* 0x00000023312b7223 */ /* 0x000fe2000001085c */
[----:B0-----:R-:W-:-:S04]  /*4390*/  FADD.FTZ R51, R17, R94 ;  /* 0x0000005e11337221 */ /* 0x001fc80000010000 */
[----:B------:R-:W0:Y:S01]  /*43a0*/  MUFU.EX2 R22, R22 ;  /* 0x0000001600167308 */ /* 0x000e220000000800 */
[----:B----4-:R-:W-:Y:S01]  /*43b0*/  FADD.FTZ R49, R15, R70 ;  /* 0x000000460f317221 */ /* 0x010fe20000010000 */
[-CC-:B------:R-:W-:Y:S01]  /*43c0*/  FFMA.FTZ R39, R42, R35.reuse, -R92.reuse ;  /* 0x000000232a277223 */ /* 0x180fe2000001085c */
[----:B------:R-:W-:-:S05]  /*43d0*/  FFMA.FTZ R42, R47, R35, -R92 ;  /* 0x000000232f2a7223 */ /* 0x000fca000001085c */
[----:B------:R-:W4:Y:S01]  /*43e0*/  MUFU.EX2 R57, R57 ;  /* 0x0000003900397308 */ /* 0x000f220000000800 */
[----:B------:R-:W-:Y:S01]  /*43f0*/  FFMA.FTZ R47, R50, R35, -R92 ;  /* 0x00000023322f7223 */ /* 0x000fe2000001085c */
[----:B-1----:R-:W-:Y:S01]  /*4400*/  FADD.FTZ R51, R20, R51 ;  /* 0x0000003314337221 */ /* 0x002fe20000010000 */
[----:B-----5:R-:W-:-:S05]  /*4410*/  FADD.FTZ R50, R18, R49 ;  /* 0x0000003112327221 */ /* 0x020fca0000010000 */
[----:B------:R-:W1:Y:S01]  /*4420*/  MUFU.EX2 R23, R23 ;  /* 0x0000001700177308 */ /* 0x000e620000000800 */
[----:B---3--:R-:W-:Y:S01]  /*4430*/  FADD.FTZ R51, R54, R51 ;  /* 0x0000003336337221 */ /* 0x008fe20000010000 */
[----:B------:R-:W-:-:S06]  /*4440*/  FADD.FTZ R49, R19, R50 ;  /* 0x0000003213317221 */ /* 0x000fcc0000010000 */
[----:B------:R-:W3:Y:S08]  /*4450*/  MUFU.EX2 R58, R58 ;  /* 0x0000003a003a7308 */ /* 0x000ef00000000800 */
[----:B------:R-:W5:Y:S01]  /*4460*/  MUFU.EX2 R26, R26 ;  /* 0x0000001a001a7308 */ /* 0x000f620000000800 */
[----:B------:R-:W-:Y:S01]  /*4470*/  FADD.FTZ R70, R56, R51 ;  /* 0x0000003338467221 */ /* 0x000fe20000010000 */
[----:B0-----:R-:W-:-:S06]  /*4480*/  FADD.FTZ R50, R22, R49 ;  /* 0x0000003116327221 */ /* 0x001fcc0000010000 */
[----:B------:R-:W0:Y:S08]  /*4490*/  MUFU.EX2 R59, R59 ;  /* 0x0000003b003b7308 */ /* 0x000e300000000800 */
[----:B------:R-:W0:Y:S01]  /*44a0*/  MUFU.EX2 R27, R27 ;  /* 0x0000001b001b7308 */ /* 0x000e220000000800 */
[----:B----4-:R-:W-:Y:S01]  /*44b0*/  FADD.FTZ R51, R57, R70 ;  /* 0x0000004639337221 */ /* 0x010fe20000010000 */
[----:B-1----:R-:W-:-:S06]  /*44c0*/  FADD.FTZ R49, R23, R50 ;  /* 0x0000003217317221 */ /* 0x002fcc0000010000 */
[----:B------:R-:W1:Y:S01]  /*44d0*/  MUFU.EX2 R28, R28 ;  /* 0x0000001c001c7308 */ /* 0x000e620000000800 */
[----:B------:R-:W-:Y:S01]  /*44e0*/  FFMA.FTZ R32, R32, R35, -R92 ;  /* 0x0000002320207223 */ /* 0x000fe2000001085c */
[----:B---3--:R-:W-:-:S06]  /*44f0*/  FADD.FTZ R70, R58, R51 ;  /* 0x000000333a467221 */ /* 0x008fcc0000010000 */
[----:B------:R-:W3:Y:S01]  /*4500*/  MUFU.EX2 R61, R61 ;  /* 0x0000003d003d7308 */ /* 0x000ee20000000800 */
[----:B-----5:R-:W-:-:S07]  /*4510*/  FADD.FTZ R50, R26, R49 ;  /* 0x000000311a327221 */ /* 0x020fce0000010000 */
[----:B------:R-:W4:Y:S01]  /*4520*/  MUFU.EX2 R29, R29 ;  /* 0x0000001d001d7308 */ /* 0x000f220000000800 */
[----:B0-----:R-:W-:Y:S01]  /*4530*/  FADD.FTZ R51, R59, R70 ;  /* 0x000000463b337221 */ /* 0x001fe20000010000 */
[----:B------:R-:W-:-:S06]  /*4540*/  FADD.FTZ R49, R27, R50 ;  /* 0x000000321b317221 */ /* 0x000fcc0000010000 */
[----:B------:R-:W0:Y:S08]  /*4550*/  MUFU.EX2 R106, R106 ;  /* 0x0000006a006a7308 */ /* 0x000e300000000800 */
[----:B------:R-:W5:Y:S01]  /*4560*/  MUFU.EX2 R30, R30 ;  /* 0x0000001e001e7308 */ /* 0x000f620000000800 */
[----:B------:R-:W-:Y:S01]  /*4570*/  FADD.FTZ R70, R60, R51 ;  /* 0x000000333c467221 */ /* 0x000fe20000010000 */
[----:B-1----:R-:W-:-:S06]  /*4580*/  FADD.FTZ R50, R28, R49 ;  /* 0x000000311c327221 */ /* 0x002fcc0000010000 */
[----:B------:R-:W1:Y:S01]  /*4590*/  MUFU.EX2 R32, R32 ;  /* 0x0000002000207308 */ /* 0x000e620000000800 */
[----:B---3--:R-:W-:Y:S01]  /*45a0*/  FADD.FTZ R51, R61, R70 ;  /* 0x000000463d337221 */ /* 0x008fe20000010000 */
[----:B----4-:R-:W-:-:S06]  /*45b0*/  FADD.FTZ R49, R29, R50 ;  /* 0x000000321d317221 */ /* 0x010fcc0000010000 */
[----:B------:R-:W3:Y:S08]  /*45c0*/  MUFU.EX2 R63, R63 ;  /* 0x0000003f003f7308 */ /* 0x000ef00000000800 */
[----:B------:R-:W4:Y:S01]  /*45d0*/  MUFU.EX2 R21, R21 ;  /* 0x0000001500157308 */ /* 0x000f220000000800 */
[----:B0-----:R-:W-:Y:S01]  /*45e0*/  FADD.FTZ R51, R106, R51 ;  /* 0x000000336a337221 */ /* 0x001fe20000010000 */
[----:B-----5:R-:W-:-:S06]  /*45f0*/  FADD.FTZ R49, R30, R49 ;  /* 0x000000311e317221 */ /* 0x020fcc0000010000 */
[----:B------:R-:W0:Y:S01]  /*4600*/  MUFU.EX2 R24, R24 ;  /* 0x0000001800187308 */ /* 0x000e220000000800 */
[----:B------:R-:W-:Y:S01]  /*4610*/  F2FP.BF16.F32.PACK_AB R12, R14, R12 ;  /* 0x0000000c0e0c723e */ /* 0x000fe200000010ff */
[----:B------:R-:W-:Y:S01]  /*4620*/  FADD.FTZ R70, R62, R51 ;  /* 0x000000333e467221 */ /* 0x000fe20000010000 */
[----:B------:R-:W-:-:S05]  /*4630*/  F2FP.BF16.F32.PACK_AB R14, R20, R17 ;  /* 0x00000011140e723e */ /* 0x000fca00000010ff */
[----:B------:R-:W5:Y:S01]  /*4640*/  MUFU.EX2 R25, R25 ;  /* 0x0000001900197308 */ /* 0x000f620000000800 */
[----:B-1----:R-:W-:Y:S01]  /*4650*/  FADD.FTZ R20, R32, R49 ;  /* 0x0000003120147221 */ /* 0x002fe20000010000 */
[----:B------:R-:W-:Y:S01]  /*4660*/  F2FP.BF16.F32.PACK_AB R10, R105, R104 ;  /* 0x00000068690a723e */ /* 0x000fe200000010ff */
[----:B------:R3:W-:Y:S01]  /*4670*/  STSM.16.M88.4 [R153+0x1e800], R4 ;  /* 0x01e8000499007844 */ /* 0x0007e20000000200 */
[----:B------:R-:W-:-:S04]  /*4680*/  F2FP.BF16.F32.PACK_AB R11, R96, R95 ;  /* 0x0000005f600b723e */ /* 0x000fc800000010ff */
[----:B------:R-:W1:Y:S01]  /*4690*/  MUFU.EX2 R69, R69 ;  /* 0x0000004500457308 */ /* 0x000e620000000800 */
[----:B------:R0:W-:Y:S01]  /*46a0*/  STSM.16.M88.4 [R137], R8 ;  /* 0x0000000889007844 */ /* 0x0001e20000000200 */
[----:B---3--:R-:W-:Y:S01]  /*46b0*/  FADD.FTZ R7, R63, R70 ;  /* 0x000000463f077221 */ /* 0x008fe20000010000 */
[----:B----4-:R-:W-:-:S05]  /*46c0*/  FADD.FTZ R5, R21, R20 ;  /* 0x0000001415057221 */ /* 0x010fca0000010000 */
[----:B------:R-:W3:Y:S01]  /*46d0*/  MUFU.EX2 R33, R33 ;  /* 0x0000002100217308 */ /* 0x000ee20000000800 */
[----:B0-----:R-:W-:Y:S01]  /*46e0*/  FADD.FTZ R10, R64, R7 ;  /* 0x00000007400a7221 */ /* 0x001fe20000010000 */
[----:B------:R-:W-:-:S06]  /*46f0*/  FADD.FTZ R8, R24, R5 ;  /* 0x0000000518087221 */ /* 0x000fcc0000010000 */
[----:B------:R-:W0:Y:S01]  /*4700*/  MUFU.EX2 R36, R36 ;  /* 0x0000002400247308 */ /* 0x000e220000000800 */
[----:B------:R-:W-:Y:S01]  /*4710*/  FADD.FTZ R7, R65, R10 ;  /* 0x0000000a41077221 */ /* 0x000fe20000010000 */
[----:B-----5:R-:W-:-:S03]  /*4720*/  FADD.FTZ R5, R25, R8 ;  /* 0x0000000819057221 */ /* 0x020fc60000010000 */
[----:B------:R-:W-:Y:S01]  /*4730*/  FADD.FTZ R7, R66, R7 ;  /* 0x0000000742077221 */ /* 0x000fe20000010000 */
[----:B------:R-:W-:Y:S02]  /*4740*/  FADD.FTZ R8, R0, R5 ;  /* 0x0000000500087221 */ /* 0x000fe40000010000 */
[----:B------:R-:W4:Y:S01]  /*4750*/  MUFU.EX2 R73, R73 ;  /* 0x0000004900497308 */ /* 0x000f220000000800 */
[----:B------:R-:W-:Y:S01]  /*4760*/  FADD.FTZ R10, R68, R7 ;  /* 0x00000007440a7221 */ /* 0x000fe20000010000 */
[----:B------:R-:W-:-:S06]  /*4770*/  FADD.FTZ R8, R31, R8 ;  /* 0x000000081f087221 */ /* 0x000fcc0000010000 */
[----:B------:R-:W5:Y:S01]  /*4780*/  MUFU.EX2 R38, R38 ;  /* 0x0000002600267308 */ /* 0x000f620000000800 */
[----:B-1----:R-:W-:Y:S01]  /*4790*/  FADD.FTZ R11, R69, R10 ;  /* 0x0000000a450b7221 */ /* 0x002fe20000010000 */
[----:B---3--:R-:W-:-:S06]  /*47a0*/  FADD.FTZ R9, R33, R8 ;  /* 0x0000000821097221 */ /* 0x008fcc0000010000 */
[----:B------:R-:W1:Y:S01]  /*47b0*/  MUFU.EX2 R37, R37 ;  /* 0x0000002500257308 */ /* 0x000e620000000800 */
[----:B------:R-:W-:Y:S01]  /*47c0*/  FADD.FTZ R8, R72, R11 ;  /* 0x0000000b48087221 */ /* 0x000fe20000010000 */
[----:B0-----:R-:W-:-:S06]  /*47d0*/  FADD.FTZ R9, R36, R9 ;  /* 0x0000000924097221 */ /* 0x001fcc0000010000 */
[----:B------:R-:W0:Y:S01]  /*47e0*/  MUFU.EX2 R39, R39 ;  /* 0x0000002700277308 */ /* 0x000e220000000800 */
[----:B----4-:R-:W-:Y:S01]  /*47f0*/  FADD.FTZ R11, R73, R8 ;  /* 0x00000008490b7221 */ /* 0x010fe20000010000 */
[----:B-----5:R-:W-:-:S06]  /*4800*/  FADD.FTZ R8, R38, R9 ;  /* 0x0000000926087221 */ /* 0x020fcc0000010000 */
[----:B------:R-:W3:Y:S01]  /*4810*/  MUFU.EX2 R44, R44 ;  /* 0x0000002c002c7308 */ /* 0x000ee20000000800 */
[----:B------:R-:W-:-:S07]  /*4820*/  F2FP.BF16.F32.PACK_AB R13, R15, R13 ;  /* 0x0000000d0f0d723e */ /* 0x000fce00000010ff */
[----:B------:R-:W4:Y:S01]  /*4830*/  MUFU.EX2 R40, R40 ;  /* 0x0000002800287308 */ /* 0x000f220000000800 */
[----:B------:R-:W-:Y:S01]  /*4840*/  F2FP.BF16.F32.PACK_AB R15, R19, R18 ;  /* 0x00000012130f723e */ /* 0x000fe200000010ff */
[----:B------:R-:W-:-:S06]  /*4850*/  FADD.FTZ R18, R74, R11 ;  /* 0x0000000b4a127221 */ /* 0x000fcc0000010000 */
[----:B------:R-:W5:Y:S01]  /*4860*/  MUFU.EX2 R46, R46 ;  /* 0x0000002e002e7308 */ /* 0x000f620000000800 */
[----:B-1----:R-:W-:-:S07]  /*4870*/  FADD.FTZ R10, R37, R8 ;  /* 0x00000008250a7221 */ /* 0x002fce0000010000 */
[----:B------:R-:W1:Y:S01]  /*4880*/  MUFU.EX2 R41, R41 ;  /* 0x0000002900297308 */ /* 0x000e620000000800 */
[----:B------:R-:W-:Y:S01]  /*4890*/  FADD.FTZ R11, R75, R18 ;  /* 0x000000124b0b7221 */ /* 0x000fe20000010000 */
[----:B0-----:R-:W-:-:S06]  /*48a0*/  FADD.FTZ R9, R39, R10 ;  /* 0x0000000a27097221 */ /* 0x001fcc0000010000 */
[----:B------:R-:W0:Y:S08]  /*48b0*/  MUFU.EX2 R3, R3 ;  /* 0x0000000300037308 */ /* 0x000e300000000800 */
[----:B------:R-:W-:Y:S01]  /*48c0*/  MUFU.EX2 R42, R42 ;  /* 0x0000002a002a7308 */ /* 0x000fe20000000800 */
[----:B------:R-:W-:Y:S01]  /*48d0*/  FFMA.FTZ R53, R53, R35, -R92 ;  /* 0x0000002335357223 */ /* 0x000fe2000001085c */
[----:B------:R-:W-:Y:S01]  /*48e0*/  F2FP.BF16.F32.PACK_AB R58, R58, R57 ;  /* 0x000000393a3a723e */ /* 0x000fe200000010ff */
[----:B------:R4:W-:Y:S05]  /*48f0*/  STSM.16.M88.4 [R155], R12 ;  /* 0x0000000c9b007844 */ /* 0x0009ea0000000200 */
[----:B------:R-:W2:Y:S01]  /*4900*/  MUFU.EX2 R48, R48 ;  /* 0x0000003000307308 */ /* 0x000ea20000000800 */
[----:B------:R-:W-:Y:S01]  /*4910*/  F2FP.BF16.F32.PACK_AB R4, R60, R59 ;  /* 0x0000003b3c04723e */ /* 0x000fe200000010ff */
[----:B---3--:R-:W-:Y:S01]  /*4920*/  FADD.FTZ R11, R44, R11 ;  /* 0x0000000b2c0b7221 */ /* 0x008fe20000010000 */
[----:B------:R-:W-:-:S05]  /*4930*/  F2FP.BF16.F32.PACK_AB R56, R56, R54 ;  /* 0x000000363838723e */ /* 0x000fca00000010ff */
[----:B------:R-:W3:Y:S01]  /*4940*/  MUFU.EX2 R43, R43 ;  /* 0x0000002b002b7308 */ /* 0x000ee20000000800 */
[----:B------:R-:W-:Y:S02]  /*4950*/  F2FP.BF16.F32.PACK_AB R57, R23, R22 ;  /* 0x000000161739723e */ /* 0x000fe400000010ff */
[----:B------:R-:W-:Y:S01]  /*4960*/  F2FP.BF16.F32.PACK_AB R59, R27, R26 ;  /* 0x0000001a1b3b723e */ /* 0x000fe200000010ff */
[----:B----4-:R-:W-:Y:S01]  /*4970*/  FADD.FTZ R12, R40, R9 ;  /* 0x00000009280c7221 */ /* 0x010fe20000010000 */
[----:B------:R-:W-:-:S03]  /*4980*/  F2FP.BF16.F32.PACK_AB R6, R106, R61 ;  /* 0x0000003d6a06723e */ /* 0x000fc600000010ff */
[----:B------:R-:W4:Y:S01]  /*4990*/  MUFU.EX2 R76, R76 ;  /* 0x0000004c004c7308 */ /* 0x000f220000000800 */
[----:B------:R-:W-:Y:S02]  /*49a0*/  F2FP.BF16.F32.PACK_AB R5, R29, R28 ;  /* 0x0000001c1d05723e */ /* 0x000fe400000010ff */
[----:B------:R-:W-:Y:S01]  /*49b0*/  F2FP.BF16.F32.PACK_AB R7, R32, R30 ;  /* 0x0000001e2007723e */ /* 0x000fe200000010ff */
[----:B-----5:R-:W-:-:S04]  /*49c0*/  FADD.FTZ R14, R46, R11 ;  /* 0x0000000b2e0e7221 */ /* 0x020fc80000010000 */
[----:B------:R-:W5:Y:S01]  /*49d0*/  MUFU.EX2 R45, R45 ;  /* 0x0000002d002d7308 */ /* 0x000f620000000800 */
[----:B-1----:R-:W-:Y:S01]  /*49e0*/  FADD.FTZ R11, R41, R12 ;  /* 0x0000000c290b7221 */ /* 0x002fe20000010000 */
[----:B------:R-:W-:Y:S01]  /*49f0*/  FFMA.FTZ R52, R52, R35, -R92 ;  /* 0x0000002334347223 */ /* 0x000fe2000001085c */
[----:B------:R-:W-:Y:S05]  /*4a00*/  STSM.16.M88.4 [R154], R56 ;  /* 0x000000389a007844 */ /* 0x000fea0000000200 */
[----:B------:R-:W1:Y:S01]  /*4a10*/  MUFU.EX2 R77, R77 ;  /* 0x0000004d004d7308 */ /* 0x000e620000000800 */
[----:B------:R3:W-:Y:S01]  /*4a20*/  STSM.16.M88.4 [R153+0x24800], R4 ;  /* 0x0248000499007844 */ /* 0x0007e20000000200 */
[----:B0-----:R-:W-:-:S06]  /*4a30*/  FADD.FTZ R13, R3, R14 ;  /* 0x0000000e030d7221 */ /* 0x001fcc0000010000 */
[----:B------:R-:W0:Y:S01]  /*4a40*/  MUFU.EX2 R50, R53 ;  /* 0x0000003500327308 */ /* 0x000e220000000800 */
[----:B------:R-:W-:Y:S01]  /*4a50*/  FFMA.FTZ R55, R55, R35, -R92 ;  /* 0x0000002337377223 */ /* 0x000fe2000001085c */
[----:B--2---:R-:W-:-:S06]  /*4a60*/  FADD.FTZ R13, R48, R13 ;  /* 0x0000000d300d7221 */ /* 0x004fcc0000010000 */
[----:B------:R-:W2:Y:S01]  /*4a70*/  MUFU.EX2 R78, R78 ;  /* 0x0000004e004e7308 */ /* 0x000ea20000000800 */
[----:B---3--:R-:W-:Y:S01]  /*4a80*/  F2FP.BF16.F32.PACK_AB R7, R0, R25 ;  /* 0x000000190007723e */ /* 0x008fe200000010ff */
[----:B------:R-:W-:-:S06]  /*4a90*/  FADD.FTZ R0, R42, R11 ;  /* 0x0000000b2a007221 */ /* 0x000fcc0000010000 */
[----:B------:R-:W-:Y:S01]  /*4aa0*/  MUFU.EX2 R17, R47 ;  /* 0x0000002f00117308 */ /* 0x000fe20000000800 */
[----:B------:R-:W-:Y:S01]  /*4ab0*/  FADD.FTZ R12, R43, R0 ;  /* 0x000000002b0c7221 */ /* 0x000fe20000010000 */
[----:B------:R-:W-:Y:S01]  /*4ac0*/  FFMA.FTZ R80, R80, R35, -R92 ;  /* 0x0000002350507223 */ /* 0x000fe2000001085c */
[----:B----4-:R-:W-:-:S05]  /*4ad0*/  FADD.FTZ R14, R76, R13 ;  /* 0x0000000d4c0e7221 */ /* 0x010fca0000010000 */
[----:B------:R-:W3:Y:S01]  /*4ae0*/  MUFU.EX2 R79, R79 ;  /* 0x0000004f004f7308 */ /* 0x000ee20000000800 */
[----:B------:R-:W-:Y:S01]  /*4af0*/  F2FP.BF16.F32.PACK_AB R4, R63, R62 ;  /* 0x0000003e3f04723e */ /* 0x000fe200000010ff */
[----:B-----5:R-:W-:Y:S01]  /*4b00*/  FADD.FTZ R13, R45, R12 ;  /* 0x0000000c2d0d7221 */ /* 0x020fe20000010000 */
[----:B------:R-:W-:-:S05]  /*4b10*/  F2FP.BF16.F32.PACK_AB R6, R65, R64 ;  /* 0x000000404106723e */ /* 0x000fca00000010ff */
[----:B------:R-:W4:Y:S01]  /*4b20*/  MUFU.EX2 R52, R52 ;  /* 0x0000003400347308 */ /* 0x000f220000000800 */
[----:B------:R-:W-:Y:S01]  /*4b30*/  F2FP.BF16.F32.PACK_AB R5, R24, R21 ;  /* 0x000000151805723e */ /* 0x000fe200000010ff */
[----:B------:R-:W-:Y:S01]  /*4b40*/  FFMA.FTZ R83, R83, R35, -R92 ;  /* 0x0000002353537223 */ /* 0x000fe2000001085c */
[----:B------:R-:W-:Y:S02]  /*4b50*/  F2FP.BF16.F32.PACK_AB R8, R68, R66 ;  /* 0x000000424408723e */ /* 0x000fe400000010ff */
[----:B------:R-:W-:-:S03]  /*4b60*/  F2FP.BF16.F32.PACK_AB R10, R72, R69 ;  /* 0x00000045480a723e */ /* 0x000fc600000010ff */
[----:B------:R-:W5:Y:S01]  /*4b70*/  MUFU.EX2 R84, R84 ;  /* 0x0000005400547308 */ /* 0x000f620000000800 */
[----:B------:R-:W-:Y:S02]  /*4b80*/  F2FP.BF16.F32.PACK_AB R9, R33, R31 ;  /* 0x0000001f2109723e */ /* 0x000fe400000010ff */
[----:B------:R-:W-:Y:S01]  /*4b90*/  F2FP.BF16.F32.PACK_AB R11, R38, R36 ;  /* 0x00000024260b723e */ /* 0x000fe200000010ff */
[----:B-1----:R-:W-:-:S04]  /*4ba0*/  FADD.FTZ R15, R77, R14 ;  /* 0x0000000e4d0f7221 */ /* 0x002fc80000010000 */
[----:B------:R-:W1:Y:S01]  /*4bb0*/  MUFU.EX2 R55, R55 ;  /* 0x0000003700377308 */ /* 0x000e620000000800 */
[----:B0-----:R-:W-:Y:S01]  /*4bc0*/  FADD.FTZ R12, R50, R13 ;  /* 0x0000000d320c7221 */ /* 0x001fe20000010000 */
[-CC-:B------:R-:W-:Y:S01]  /*4bd0*/  FFMA.FTZ R82, R82, R35.reuse, -R92.reuse ;  /* 0x0000002352527223 */ /* 0x180fe2000001085c */
[----:B------:R3:W-:Y:S05]  /*4be0*/  STSM.16.M88.4 [R67], R4 ;  /* 0x0000000443007844 */ /* 0x0007ea0000000200 */
[----:B------:R-:W0:Y:S01]  /*4bf0*/  MUFU.EX2 R85, R85 ;  /* 0x0000005500557308 */ /* 0x000e220000000800 */
[----:B------:R4:W-:Y:S01]  /*4c00*/  STSM.16.M88.4 [R155+0x6000], R8 ;  /* 0x006000089b007844 */ /* 0x0009e20000000200 */
[----:B--2---:R-:W-:Y:S01]  /*4c10*/  FADD.FTZ R14, R78, R15 ;  /* 0x0000000f4e0e7221 */ /* 0x004fe20000010000 */
[-CC-:B------:R-:W-:Y:S01]  /*4c20*/  FFMA.FTZ R81, R81, R35.reuse, -R92.reuse ;  /* 0x0000002351517223 */ /* 0x180fe2000001085c */
[-CC-:B------:R-:W-:Y:S01]  /*4c30*/  FFMA.FTZ R107, R107, R35.reuse, -R92.reuse ;  /* 0x000000236b6b7223 */ /* 0x180fe2000001085c */
[----:B------:R-:W-:Y:S01]  /*4c40*/  FFMA.FTZ R98, R98, R35, -R92 ;  /* 0x0000002362627223 */ /* 0x000fe2000001085c */
[----:B------:R-:W2:Y:S02]  /*4c50*/  LDL R21, [R1+0x18] ;  /* 0x0000180001157983 */ /* 0x000ea40000100800 */
[----:B------:R-:W0:Y:S01]  /*4c60*/  MUFU.EX2 R80, R80 ;  /* 0x0000005000507308 */ /* 0x000e220000000800 */
[----:B---3--:R-:W-:-:S07]  /*4c70*/  FADD.FTZ R7, R79, R14 ;  /* 0x0000000e4f077221 */ /* 0x008fce0000010000 */
[----:B------:R-:W3:Y:S01]  /*4c80*/  MUFU.EX2 R86, R86 ;  /* 0x0000005600567308 */ /* 0x000ee20000000800 */
[----:B----4-:R-:W-:Y:S01]  /*4c90*/  F2FP.BF16.F32.PACK_AB R8, R3, R46 ;  /* 0x0000002e0308723e */ /* 0x010fe200000010ff */
[----:B------:R-:W-:-:S06]  /*4ca0*/  FADD.FTZ R3, R17, R12 ;  /* 0x0000000c11037221 */ /* 0x000fcc0000010000 */
[----:B------:R-:W4:Y:S01]  /*4cb0*/  MUFU.EX2 R83, R83 ;  /* 0x0000005300537308 */ /* 0x000f220000000800 */
[----:B------:R-:W-:Y:S01]  /*4cc0*/  FADD.FTZ R12, R52, R3 ;  /* 0x00000003340c7221 */ /* 0x000fe20000010000 */
[----:B-----5:R-:W-:-:S06]  /*4cd0*/  FADD.FTZ R18, R84, R7 ;  /* 0x0000000754127221 */ /* 0x020fcc0000010000 */
[----:B------:R-:W5:Y:S01]  /*4ce0*/  MUFU.EX2 R87, R87 ;  /* 0x0000005700577308 */ /* 0x000f620000000800 */
[----:B-1----:R-:W-:-:S07]  /*4cf0*/  FADD.FTZ R3, R55, R12 ;  /* 0x0000000c37037221 */ /* 0x002fce0000010000 */
[----:B------:R-:W1:Y:S01]  /*4d00*/  MUFU.EX2 R82, R82 ;  /* 0x0000005200527308 */ /* 0x000e620000000800 */
[----:B0-----:R-:W-:Y:S01]  /*4d10*/  FADD.FTZ R15, R85, R18 ;  /* 0x00000012550f7221 */ /* 0x001fe20000010000 */
[----:B------:R-:W-:-:S06]  /*4d20*/  FADD.FTZ R12, R80, R3 ;  /* 0x00000003500c7221 */ /* 0x000fcc0000010000 */
[----:B------:R-:W0:Y:S08]  /*4d30*/  MUFU.EX2 R88, R88 ;  /* 0x0000005800587308 */ /* 0x000e300000000800 */
[----:B------:R-:W0:Y:S01]  /*4d40*/  MUFU.EX2 R81, R81 ;  /* 0x0000005100517308 */ /* 0x000e220000000800 */
[----:B---3--:R-:W-:Y:S01]  /*4d50*/  FADD.FTZ R18, R86, R15 ;  /* 0x0000000f56127221 */ /* 0x008fe20000010000 */
[----:B----4-:R-:W-:-:S06]  /*4d60*/  FADD.FTZ R3, R83, R12 ;  /* 0x0000000c53037221 */ /* 0x010fcc0000010000 */
[----:B------:R-:W3:Y:S08]  /*4d70*/  MUFU.EX2 R89, R89 ;  /* 0x0000005900597308 */ /* 0x000ef00000000800 */
[----:B------:R-:W4:Y:S01]  /*4d80*/  MUFU.EX2 R0, R107 ;  /* 0x0000006b00007308 */ /* 0x000f220000000800 */
[----:B-----5:R-:W-:Y:S01]  /*4d90*/  FADD.FTZ R15, R87, R18 ;  /* 0x00000012570f7221 */ /* 0x020fe20000010000 */
[----:B-1----:R-:W-:-:S06]  /*4da0*/  FADD.FTZ R12, R82, R3 ;  /* 0x00000003520c7221 */ /* 0x002fcc0000010000 */
[----:B------:R-:W1:Y:S01]  /*4db0*/  MUFU.EX2 R13, R98 ;  /* 0x00000062000d7308 */ /* 0x000e620000000800 */
[----:B0-----:R-:W-:Y:S01]  /*4dc0*/  FADD.FTZ R18, R88, R15 ;  /* 0x0000000f58127221 */ /* 0x001fe20000010000 */
[----:B------:R-:W-:-:S03]  /*4dd0*/  FADD.FTZ R15, R81, R12 ;  /* 0x0000000c510f7221 */ /* 0x000fc60000010000 */
[----:B---3--:R-:W-:Y:S01]  /*4de0*/  FADD.FTZ R19, R89, R18 ;  /* 0x0000001259137221 */ /* 0x008fe20000010000 */
[----:B----4-:R-:W-:-:S04]  /*4df0*/  FADD.FTZ R18, R0, R15 ;  /* 0x0000000f00127221 */ /* 0x010fc80000010000 */
[----:B-1----:R-:W-:Y:S02]  /*4e00*/  FADD.FTZ R15, R13, R18 ;  /* 0x000000120d0f7221 */ /* 0x002fe40000010000 */
[----:B------:R-:W3:Y:S01]  /*4e10*/  LDL R18, [R1+0x10] ;  /* 0x0000100001127983 */ /* 0x000ee20000100800 */
        /* <DEDUP_REMOVED lines=8> */
[----:B------:R-:W4:Y:S01]  /*4ea0*/  MUFU.EX2 R3, R92 ;  /* 0x0000005c00037308 */ /* 0x000f220000000800 */
[----:B------:R-:W-:-:S02]  /*4eb0*/  F2FP.BF16.F32.PACK_AB R4, R74, R73 ;  /* 0x000000494a04723e */ /* 0x000fc400000010ff */
[----:B------:R-:W-:Y:S02]  /*4ec0*/  F2FP.BF16.F32.PACK_AB R6, R44, R75 ;  /* 0x0000004b2c06723e */ /* 0x000fe400000010ff */
[----:B------:R-:W-:Y:S02]  /*4ed0*/  F2FP.BF16.F32.PACK_AB R5, R39, R37 ;  /* 0x000000252705723e */ /* 0x000fe400000010ff */
[----:B------:R-:W-:Y:S02]  /*4ee0*/  F2FP.BF16.F32.PACK_AB R7, R41, R40 ;  /* 0x000000282907723e */ /* 0x000fe400000010ff */
[----:B------:R-:W-:Y:S02]  /*4ef0*/  F2FP.BF16.F32.PACK_AB R10, R76, R48 ;  /* 0x000000304c0a723e */ /* 0x000fe400000010ff */
[----:B------:R-:W-:Y:S02]  /*4f00*/  F2FP.BF16.F32.PACK_AB R9, R43, R42 ;  /* 0x0000002a2b09723e */ /* 0x000fe400000010ff */
[----:B------:R-:W-:Y:S01]  /*4f10*/  F2FP.BF16.F32.PACK_AB R11, R50, R45 ;  /* 0x0000002d320b723e */ /* 0x000fe200000010ff */
[----:B------:R5:W-:Y:S01]  /*4f20*/  STSM.16.M88.4 [R154+0x6000], R4 ;  /* 0x006000049a007844 */ /* 0x000be20000000200 */
[----:B0-----:R-:W-:-:S03]  /*4f30*/  F2FP.BF16.F32.PACK_AB R13, R14, R13 ;  /* 0x0000000d0e0d723e */ /* 0x001fc600000010ff */
[----:B------:R0:W-:Y:S01]  /*4f40*/  STSM.16.M88.4 [R153+0x2a800], R8 ;  /* 0x02a8000899007844 */ /* 0x0001e20000000200 */
[----:B------:R-:W-:Y:S02]  /*4f50*/  F2FP.BF16.F32.PACK_AB R12, R90, R89 ;  /* 0x000000595a0c723e */ /* 0x000fe400000010ff */
[----:B-----5:R-:W-:Y:S02]  /*4f60*/  F2FP.BF16.F32.PACK_AB R4, R78, R77 ;  /* 0x0000004d4e04723e */ /* 0x020fe400000010ff */
[----:B------:R-:W-:Y:S02]  /*4f70*/  F2FP.BF16.F32.PACK_AB R6, R84, R79 ;  /* 0x0000004f5406723e */ /* 0x000fe400000010ff */
[----:B------:R-:W-:Y:S01]  /*4f80*/  F2FP.BF16.F32.PACK_AB R5, R52, R17 ;  /* 0x000000113405723e */ /* 0x000fe200000010ff */
[----:B------:R-:W-:Y:S01]  /*4f90*/  FADD.FTZ R17, R14, R15 ;  /* 0x0000000f0e117221 */ /* 0x000fe20000010000 */
[----:B------:R-:W-:Y:S02]  /*4fa0*/  F2FP.BF16.F32.PACK_AB R7, R80, R55 ;  /* 0x000000375007723e */ /* 0x000fe400000010ff */
[----:B0-----:R-:W-:-:S02]  /*4fb0*/  F2FP.BF16.F32.PACK_AB R8, R86, R85 ;  /* 0x000000555608723e */ /* 0x001fc400000010ff */
[----:B------:R-:W-:Y:S02]  /*4fc0*/  F2FP.BF16.F32.PACK_AB R10, R88, R87 ;  /* 0x00000057580a723e */ /* 0x000fe400000010ff */
[----:B------:R-:W-:Y:S02]  /*4fd0*/  F2FP.BF16.F32.PACK_AB R9, R82, R83 ;  /* 0x000000535209723e */ /* 0x000fe400000010ff */
[----:B------:R-:W-:Y:S02]  /*4fe0*/  F2FP.BF16.F32.PACK_AB R11, R0, R81 ;  /* 0x00000051000b723e */ /* 0x000fe400000010ff */
[----:B-1----:R-:W-:Y:S02]  /*4ff0*/  F2FP.BF16.F32.PACK_AB R14, R2, R91 ;  /* 0x0000005b020e723e */ /* 0x002fe400000010ff */
[----:B----4-:R-:W-:Y:S01]  /*5000*/  F2FP.BF16.F32.PACK_AB R15, R3, R100 ;  /* 0x00000064030f723e */ /* 0x010fe200000010ff */
[----:B------:R-:W-:Y:S02]  /*5010*/  VIADD R0, R16, 0xfffffffe ;  /* 0xfffffffe10007836 */ /* 0x000fe40000000000 */
[----:B------:R-:W-:Y:S01]  /*5020*/  FADD.FTZ R20, R90, R19 ;  /* 0x000000135a147221 */ /* 0x000fe20000010000 */
[----:B------:R-:W-:-:S03]  /*5030*/  FADD.FTZ R100, R100, R17 ;  /* 0x0000001164647221 */ /* 0x000fc60000010000 */
[----:B------:R-:W-:Y:S01]  /*5040*/  FADD.FTZ R91, R91, R20 ;  /* 0x000000145b5b7221 */ /* 0x000fe20000010000 */
        /* <DEDUP_REMOVED lines=30> */
[----:B------:R-:W-:Y:S01]  /*5230*/  IMAD.MOV.U32 R121, RZ, RZ, R151 ;  /* 0x000000ffff797224 */ /* 0x000fe200078e0097 */
[----:B--2---:R0:W-:Y:S04]  /*5240*/  STSM.16.M88.4 [R21], R4 ;  /* 0x0000000415007844 */ /* 0x0041e80000000200 */
[----:B------:R1:W-:Y:S04]  /*5250*/  STSM.16.M88.4 [R155+0xc000], R8 ;  /* 0x00c000089b007844 */ /* 0x0003e80000000200 */
[----:B------:R1:W-:Y:S01]  /*5260*/  STSM.16.M88.4 [R154+0xc000], R12 ;  /* 0x00c0000c9a007844 */ /* 0x0003e20000000200 */
[----:B------:R2:W-:Y:S06]  /*5270*/  MEMBAR.ALL.CTA ;  /* 0x0000000000007992 */ /* 0x0005ec0000008000 */
[----:B--2---:R-:W2:Y:S01]  /*5280*/  FENCE.VIEW.ASYNC.S ;  /* 0x00000000000073c6 */ /* 0x004ea20000000000 */
[----:B0-----:R-:W-:Y:S01]  /*5290*/  FADD.FTZ R5, R2, R91 ;  /* 0x0000005b02057221 */ /* 0x001fe20000010000 */
[----:B------:R-:W-:Y:S01]  /*52a0*/  FADD.FTZ R2, R3, R100 ;  /* 0x0000006403027221 */ /* 0x000fe20000010000 */
[----:B---3--:R-:W-:Y:S01]  /*52b0*/  ISETP.GE.AND P2, PT, R0, R18, PT ;  /* 0x000000120000720c */ /* 0x008fe20003f46270 */
[----:B--2---:R-:W-:-:S12]  /*52c0*/  NOP ;  /* 0x0000000000007918 */ /* 0x004fd80000000000 */
[----:B-1----:R-:W-:Y:S05]  /*52d0*/  @!P2 BRA `(.L_x_12309) ;  /* 0x000000380004a947 */ /* 0x002fea0003800000 */
[----:B------:R-:W-:Y:S01]  /*52e0*/  IMAD.MOV.U32 R4, RZ, RZ, R71 ;  /* 0x000000ffff047224 */ /* 0x000fe200078e0047 */
[----:B------:R-:W-:Y:S01]  /*52f0*/  CS2R R150, SRZ ;  /* 0x0000000000967805 */ /* 0x000fe2000001ff00 */
[----:B------:R-:W-:Y:S01]  /*5300*/  IMAD.MOV.U32 R3, RZ, RZ, R34 ;  /* 0x000000ffff037224 */ /* 0x000fe200078e0022 */
[----:B------:R-:W-:Y:S01]  /*5310*/  CS2R R148, SRZ ;  /* 0x0000000000947805 */ /* 0x000fe2000001ff00 */
[----:B------:R-:W-:Y:S01]  /*5320*/  IMAD.MOV.U32 R6, RZ, RZ, R152 ;  /* 0x000000ffff067224 */ /* 0x000fe200078e0098 */
        /* <DEDUP_REMOVED lines=14> */
[----:B------:R-:W-:Y:S01]  /*5410*/  UMOV UR7, UR36 ;  /* 0x0000002400077c82 */ /* 0x000fe20008000000 */
[----:B------:R-:W-:-:S05]  /*5420*/  ULDC UR5, c[0x0][0x9d8] ;  /* 0x0002760000057ab9 */ /* 0x000fca0000000800 */
.L_x_12318:
        /* <DEDUP_REMOVED lines=9> */
.L_x_12311:
[----:B------:R-:W-:Y:S01]  /*54c0*/  ULEA UR6, UR36, UR37, 0x3 ;  /* 0x0000002524067291 */ /* 0x000fe2000f8e183f */
[----:B------:R-:W-:-:S08]  /*54d0*/  SHF.L.U32 R7, R152, 0x1f, RZ ;  /* 0x0000001f98077819 */ /* 0x000fd000000006ff */
[----:B------:R0:W1:Y:S01]  /*54e0*/  SYNCS.PHASECHK.TRANS64.TRYWAIT P2, [UR6+0x30830], R7 ;  /* 0x03083007ff0075a7 */ /* 0x0000620008040146 */
[----:B------:R-:W-:Y:S05]  /*54f0*/  @!P0 BRA `(.L_x_12312) ;  /* 0x0000000000048947 */ /* 0x000fea0003800000 */
[----:B------:R-:W-:Y:S01]  /*5500*/  BPT.TRAP 0x1 ;  /* 0x000000040000795c */ /* 0x000fe20000300000 */
.L_x_12312:
[----:B-1----:R-:W-:Y:S05]  /*5510*/  @P2 BRA `(.L_x_12310) ;  /* 0x0000000000082947 */ /* 0x002fea0003800000 */
[----:B------:R-:W1:Y:S02]  /*5520*/  SYNCS.PHASECHK.TRANS64.TRYWAIT P2, [UR6+0x30830], R7 ;  /* 0x03083007ff0075a7 */ /* 0x000e640008040146 */
[----:B-1----:R-:W-:Y:S05]  /*5530*/  @!P2 BRA `(.L_x_12313) ;  /* 0x000000bc00d4a947 */ /* 0x002fea0003800000 */
.L_x_12310:
        /* <DEDUP_REMOVED lines=27> */
.L_x_12315:
[----:B------:R-:W-:Y:S01]  /*56f0*/  ULEA UR6, UR7, UR37, 0x3 ;  /* 0x0000002507067291 */ /* 0x000fe2000f8e183f */
[----:B------:R-:W-:-:S08]  /*5700*/  SHF.L.U32 R6, R6, 0x1f, RZ ;  /* 0x0000001f06067819 */ /* 0x000fd000000006ff */
[----:B------:R0:W1:Y:S01]  /*5710*/  SYNCS.PHASECHK.TRANS64.TRYWAIT P2, [UR6+0x30850], R6 ;  /* 0x03085006ff0075a7 */ /* 0x0000620008040146 */
[----:B------:R-:W-:Y:S05]  /*5720*/  @!P0 BRA `(.L_x_12316) ;  /* 0x0000000000048947 */ /* 0x000fea0003800000 */
[----:B------:R-:W-:Y:S01]  /*5730*/  BPT.TRAP 0x1 ;  /* 0x000000040000795c */ /* 0x000fe20000300000 */
.L_x_12316:
[----:B-1----:R-:W-:Y:S05]  /*5740*/  @P2 BRA `(.L_x_12314) ;  /* 0x0000000000082947 */ /* 0x002fea0003800000 */
[----:B------:R-:W1:Y:S02]  /*5750*/  SYNCS.PHASECHK.TRANS64.TRYWAIT P2, [UR6+0x30850], R6 ;  /* 0x03085006ff0075a7 */ /* 0x000e640008040146 */
[----:B-1----:R-:W-:Y:S05]  /*5760*/  @!P2 BRA `(.L_x_12317) ;  /* 0x000000bc0060a947 */ /* 0x002fea0003800000 */
.L_x_12314:
[----:B------:R-:W-:Y:S01]  /*5770*/  ULEA UR8, UR41, UR37, 0xd ;  /* 0x0000002529087291 */ /* 0x000fe2000f8e683f */
[----:B------:R-:W-:Y:S01]  /*5780*/  WARPGROUP.ARRIVE ;  /* 0x00000000000079c5 */ /* 0x000fe20000000000 */
[----:B------:R-:W-:Y:S01]  /*5790*/  UIADD3 UR6, UR37, 0x400, URZ ;  /* 0x0000040025067890 */ /* 0x000fe2000fffe03f */
[----:B------:R-:W-:Y:S01]  /*57a0*/  FMUL.FTZ R26, R26, UR5 ;  /* 0x000000051a1a7c20 */ /* 0x000fe20008410000 */
[----:B------:R-:W-:Y:S01]  /*57b0*/  UIADD3 UR8, UR8, 0x1e800, URZ ;  /* 0x0001e80008087890 */ /* 0x000fe2000fffe03f */
[----:B01----:R-:W-:Y:S01]  /*57c0*/  FMUL.FTZ R6, R24, UR5 ;  /* 0x0000000518067c20 */ /* 0x003fe20008410000 */
[----:B------:R-:W-:Y:S01]  /*57d0*/  USHF.R.U32.HI UR6, URZ, 0x4, UR6 ;  /* 0x000000043f067899 */ /* 0x000fe20008011606 */
[----:B------:R-:W0:Y:S01]  /*57e0*/  MUFU.TANH R8, R26 ;  /* 0x0000001a00087308 */ /* 0x000e220000002400 */
[----:B------:R-:W-:Y:S01]  /*57f0*/  USHF.R.U32.HI UR8, URZ, 0x4, UR8 ;  /* 0x000000043f087899 */ /* 0x000fe20008011608 */
[----:B------:R-:W-:Y:S01]  /*5800*/  FMUL.FTZ R27, R27, UR5 ;  /* 0x000000051b1b7c20 */ /* 0x000fe20008410000 */
[----:B------:R-:W-:Y:S01]  /*5810*/  ULOP3.LUT UR6, UR6, 0x3fff, URZ, 0xc0, !UPT ;  /* 0x00003fff06067892 */ /* 0x000fe2000f8ec03f */
[----:B------:R-:W-:Y:S01]  /*5820*/  FMUL.FTZ R7, R25, UR5 ;  /* 0x0000000519077c20 */ /* 0x000fe20008410000 */
[----:B------:R-:W-:Y:S01]  /*5830*/  ULOP3.LUT UR9, UR8, 0x3fff, URZ, 0xc0, !UPT ;  /* 0x00003fff08097892 */ /* 0x000fe2000f8ec03f */
[----:B------:R-:W-:Y:S01]  /*5840*/  FMUL.FTZ R9, R29, UR5 ;  /* 0x000000051d097c20 */ /* 0x000fe20008410000 */
[----:B------:R-:W-:Y:S01]  /*5850*/  UIMAD UR8, UR7, 0x600, UR6 ;  /* 0x00000600070878a4 */ /* 0x000fe2000f8e0206 */
[----:B------:R-:W1:Y:S01]  /*5860*/  MUFU.TANH R6, R6 ;  /* 0x0000000600067308 */ /* 0x000e620000002400 */
[----:B------:R-:W-:Y:S01]  /*5870*/  ULOP3.LUT UR6, UR9, 0x10000, URZ, 0xfc, !UPT ;  /* 0x0001000009067892 */ /* 0x000fe2000f8efc3f */
[----:B------:R-:W-:Y:S01]  /*5880*/  FMUL.FTZ R10, R32, UR5 ;  /* 0x00000005200a7c20 */ /* 0x000fe20008410000 */
[----:B------:R-:W-:Y:S01]  /*5890*/  UMOV UR31, 0x40000040 ;  /* 0x40000040001f7882 */ /* 0x000fe20000000000 */
[----:B------:R-:W-:Y:S01]  /*58a0*/  UMOV UR29, 0x40000040 ;  /* 0x40000040001d7882 */ /* 0x000fe20000000000 */
[----:B------:R-:W-:Y:S01]  /*58b0*/  FMUL.FTZ R11, R33, UR5 ;  /* 0x00000005210b7c20 */ /* 0x000fe20008410000 */
[----:B------:R-:W-:Y:S01]  /*58c0*/  UMOV UR30, UR8 ;  /* 0x00000008001e7c82 */ /* 0x000fe20008000000 */
[----:B------:R-:W-:Y:S01]  /*58d0*/  FMUL.FTZ R12, R36, UR5 ;  /* 0x00000005240c7c20 */ /* 0x000fe20008410000 */
[----:B------:R-:W-:Y:S01]  /*58e0*/  UMOV UR28, UR6 ;  /* 0x00000006001c7c82 */ /* 0x000fe20008000000 */
[----:B------:R0:W-:Y:S01]  /*58f0*/  MUFU.TANH R26, R27 ;  /* 0x0000001b001a7308 */ /* 0x0001e20000002400 */
[----:B------:R-:W-:Y:S01]  /*5900*/  HGMMA.64x64x16.F32.BF16 R120, gdesc[UR28].tnspB, R120, gsb0 ;  /* 0x40e000001c7879f0 */ /* 0x000fe20008001878 */
[----:B------:R-:W-:Y:S01]  /*5910*/  UIADD3 UR30, UR8, 0x80, URZ ;  /* 0x00000080081e7890 */ /* 0x000fe2000fffe03f */
[----:B------:R-:W-:Y:S01]  /*5920*/  FMUL.FTZ R13, R37, UR5 ;  /* 0x00000005250d7c20 */ /* 0x000fe20008410000 */
[----:B------:R-:W-:Y:S01]  /*5930*/  UIADD3 UR28, UR6, 0x2, URZ ;  /* 0x00000002061c7890 */ /* 0x000fe2000fffe03f */
[----:B------:R-:W-:Y:S01]  /*5940*/  FMUL.FTZ R14, R40, UR5 ;  /* 0x00000005280e7c20 */ /* 0x000fe20008410000 */
[----:B------:R-:W-:Y:S01]  /*5950*/  UMOV UR31, 0x40000040 ;  /* 0x40000040001f7882 */ /* 0x000fe20000000000 */
[----:B------:R-:W-:Y:S01]  /*5960*/  UMOV UR29, 0x40000040 ;  /* 0x40000040001d7882 */ /* 0x000fe20000000000 */
[----:B------:R-:W2:Y:S01]  /*5970*/  MUFU.TANH R7, R7 ;  /* 0x0000000700077308 */ /* 0x000ea20000002400 */
[----:B0-----:R-:W-:-:S02]  /*5980*/  IMAD.MOV.U32 R27, RZ, RZ, R8 ;  /* 0x000000ffff1b7224 */ /* 0x001fc400078e0008 */
[----:B------:R-:W-:Y:S01]  /*5990*/  FMUL.FTZ R8, R28, UR5 ;  /* 0x000000051c087c20 */ /* 0x000fe20008410000 */
[----:B-1----:R-:W-:Y:S01]  /*59a0*/  FMNMX.FTZ R33, R6, R3, !PT ;  /* 0x0000000306217209 */ /* 0x002fe20007810000 */
        /* <DEDUP_REMOVED lines=64> */
[----:B------:R-:W-:Y:S01]  /*5db0*/  UIADD3 UR10, UR8, 0x580, URZ ;  /* 0x00000580080a7890 */ /* 0x000fe2000fffe03f */
[----:B------:R-:W-:-:S02]  /*5dc0*/  WARPGROUP.DEPBAR.LE gsb0, 0x0 ;  /* 0x00008000000079c5 */ /* 0x000fc40000010000 */
[----:B------:R-:W-:Y:S01]  /*5dd0*/  WARPGROUP.ARRIVE ;  /* 0x00000000000079c5 */ /* 0x000fe20000000000 */
[----:B------:R-:W2:Y:S01]  /*5de0*/  MUFU.TANH R16, R16 ;  /* 0x0000001000107308 */ /* 0x000ea20000002400 */
[----:B0-----:R-:W-:-:S04]  /*5df0*/  FMNMX.FTZ R41, R14, R41, !PT ;  /* 0x000000290e297209 */ /* 0x001fc80007810000 */
[----:B------:R-:W-:Y:S01]  /*5e00*/  HGMMA.64x64x16.F32.BF16 R120, gdesc[UR28].tnspB, R120, gsb0 ;  /* 0x40e000001c7879f0 */ /* 0x000fe20008001878 */
[----:B------:R-:W-:Y:S02]  /*5e10*/  UIADD3 UR30, UR8, 0x100, URZ ;  /* 0x00000100081e7890 */ /* 0x000fe4000fffe03f */
[----:B------:R-:W-:Y:S01]  /*5e20*/  UIADD3 UR28, UR6, 0x4, URZ ;  /* 0x00000004061c7890 */ /* 0x000fe2000fffe03f */
[----:B------:R-:W0:Y:S01]  /*5e30*/  MUFU.TANH R17, R17 ;  /* 0x0000001100117308 */ /* 0x000e220000002400 */
[----:B------:R-:W-:Y:S01]  /*5e40*/  UMOV UR31, 0x40000040 ;  /* 0x40000040001f7882 */ /* 0x000fe20000000000 */
[----:B------:R-:W-:Y:S01]  /*5e50*/  UMOV UR29, 0x40000040 ;  /* 0x40000040001d7882 */ /* 0x000fe20000000000 */
[----:B-1----:R-:W-:-:S05]  /*5e60*/  FMNMX.FTZ R44, R15, R41, !PT ;  /* 0x000000290f2c7209 */ /* 0x002fca0007810000 */
[----:B------:R-:W1:Y:S01]  /*5e70*/  MUFU.TANH R18, R18 ;  /* 0x0000001200127308 */ /* 0x000e620000002400 */
[----:B--2---:R-:W-:-:S07]  /*5e80*/  FMNMX.FTZ R44, R16, R44, !PT ;  /* 0x0000002c102c7209 */ /* 0x004fce0007810000 */
[----:B------:R2:W3:Y:S01]  /*5e90*/  MUFU.TANH R25, R31 ;  /* 0x0000001f00197308 */ /* 0x0004e20000002400 */
[----:B0-----:R-:W-:-:S07]  /*5ea0*/  FMNMX.FTZ R45, R17, R44, !PT ;  /* 0x0000002c112d7209 */ /* 0x001fce0007810000 */
[----:B------:R-:W0:Y:S01]  /*5eb0*/  MUFU.TANH R19, R19 ;  /* 0x0000001300137308 */ /* 0x000e220000002400 */
[----:B-1----:R-:W-:Y:S01]  /*5ec0*/  FMNMX.FTZ R45, R18, R45, !PT ;  /* 0x0000002d122d7209 */ /* 0x002fe20007810000 */
[----:B--2---:R-:W-:-:S06]  /*5ed0*/  FMUL.FTZ R31, R73, UR5 ;  /* 0x00000005491f7c20 */ /* 0x004fcc0008410000 */
[----:B------:R-:W1:Y:S01]  /*5ee0*/  MUFU.TANH R20, R20 ;  /* 0x0000001400147308 */ /* 0x000e620000002400 */
[----:B---3--:R-:W-:Y:S02]  /*5ef0*/  IMAD.MOV.U32 R60, RZ, RZ, R25 ;  /* 0x000000ffff3c7224 */ /* 0x008fe400078e0019 */
[----:B------:R-:W-:Y:S01]  /*5f00*/  FMUL.FTZ R25, R61, UR5 ;  /* 0x000000053d197c20 */ /* 0x000fe20008410000 */
[----:B------:R-:W-:Y:S01]  /*5f10*/  MOV R61, R26 ;  /* 0x0000001a003d7202 */ /* 0x000fe20000000f00 */
[----:B------:R-:W-:Y:S01]  /*5f20*/  FMUL.FTZ R26, R64, UR5 ;  /* 0x00000005401a7c20 */ /* 0x000fe20008410000 */
[----:B------:R-:W-:Y:S02]  /*5f30*/  IMAD.MOV.U32 R64, RZ, RZ, R27 ;  /* 0x000000ffff407224 */ /* 0x000fe400078e001b */
[----:B------:R-:W-:Y:S01]  /*5f40*/  FMUL.FTZ R27, R65, UR5 ;  /* 0x00000005411b7c20 */ /* 0x000fe20008410000 */
[----:B------:R-:W2:Y:S01]  /*5f50*/  MUFU.TANH R21, R21 ;  /* 0x0000001500157308 */ /* 0x000ea20000002400 */
[----:B0-----:R-:W-:-:S07]  /*5f60*/  FMNMX.FTZ R48, R19, R45, !PT ;  /* 0x0000002d13307209 */ /* 0x001fce0007810000 */
[----:B------:R0:W3:Y:S01]  /*5f70*/  MUFU.TANH R28, R30 ;  /* 0x0000001e001c7308 */ /* 0x0000e20000002400 */
[----:B-1----:R-:W-:-:S07]  /*5f80*/  FMNMX.FTZ R48, R20, R48, !PT ;  /* 0x0000003014307209 */ /* 0x002fce0007810000 */
[----:B------:R-:W1:Y:S01]  /*5f90*/  MUFU.TANH R22, R22 ;  /* 0x0000001600167308 */ /* 0x000e620000002400 */
[----:B--2---:R-:W-:Y:S01]  /*5fa0*/  FMNMX.FTZ R49, R21, R48, !PT ;  /* 0x0000003015317209 */ /* 0x004fe20007810000 */
[----:B0-----:R-:W-:-:S06]  /*5fb0*/  FMUL.FTZ R30, R72, UR5 ;  /* 0x00000005481e7c20 */ /* 0x001fcc0008410000 */
[----:B------:R-:W0:Y:S01]  /*5fc0*/  MUFU.TANH R23, R23 ;  /* 0x0000001700177308 */ /* 0x000e220000002400 */
[----:B---3--:R-:W-:Y:S02]  /*5fd0*/  IMAD.MOV.U32 R65, RZ, RZ, R28 ;  /* 0x000000ffff417224 */ /* 0x008fe400078e001c */
[----:B------:R-:W-:Y:S01]  /*5fe0*/  FMUL.FTZ R28, R68, UR5 ;  /* 0x00000005441c7c20 */ /* 0x000fe20008410000 */
[----:B------:R-:W-:Y:S02]  /*5ff0*/  WARPGROUP.DEPBAR.LE gsb0, 0x0 ;  /* 0x00008000000079c5 */ /* 0x000fe40000010000 */
[----:B------:R-:W-:Y:S02]  /*6000*/  WARPGROUP.ARRIVE ;  /* 0x00000000000079c5 */ /* 0x000fe40000000000 */
[----:B------:R-:W2:Y:S01]  /*6010*/  MUFU.TANH R24, R24 ;  /* 0x0000001800187308 */ /* 0x000ea20000002400 */
[----:B-1----:R-:W-:-:S03]  /*6020*/  FMNMX.FTZ R49, R22, R49, !PT ;  /* 0x0000003116317209 */ /* 0x002fc60007810000 */
[----:B------:R-:W-:Y:S01]  /*6030*/  HGMMA.64x64x16.F32.BF16 R120, gdesc[UR28].tnspB, R120, gsb0 ;  /* 0x40e000001c7879f0 */ /* 0x000fe20008001878 */
[----:B------:R-:W-:Y:S01]  /*6040*/  UIADD3 UR30, UR8, 0x180, URZ ;  /* 0x00000180081e7890 */ /* 0x000fe2000fffe03f */
[----:B0-----:R-:W-:Y:S01]  /*6050*/  FMNMX.FTZ R52, R23, R49, !PT ;  /* 0x0000003117347209 */ /* 0x001fe20007810000 */
[----:B------:R-:W-:Y:S01]  /*6060*/  UIADD3 UR28, UR6, 0x6, URZ ;  /* 0x00000006061c7890 */ /* 0x000fe2000fffe03f */
[----:B------:R-:W0:Y:S01]  /*6070*/  MUFU.TANH R25, R25 ;  /* 0x0000001900197308 */ /* 0x000e220000002400 */
[----:B------:R-:W-:Y:S01]  /*6080*/  UMOV UR31, 0x40000040 ;  /* 0x40000040001f7882 */ /* 0x000fe20000000000 */
[----:B------:R-:W-:-:S06]  /*6090*/  UMOV UR29, 0x40000040 ;  /* 0x40000040001d7882 */ /* 0x000fcc0000000000 */
        /* <DEDUP_REMOVED lines=14> */
[----:B------:R2:W3:Y:S01]  /*6180*/  MUFU.TANH R33, R77 ;  /* 0x0000004d00217308 */ /* 0x0004e20000002400 */
[----:B------:R-:W-:Y:S02]  /*6190*/  WARPGROUP.DEPBAR.LE gsb0, 0x0 ;  /* 0x00008000000079c5 */ /* 0x000fe40000010000 */
[----:B------:R-:W-:-:S05]  /*61a0*/  WARPGROUP.ARRIVE ;  /* 0x00000000000079c5 */ /* 0x000fca0000000000 */
[----:B------:R4:W5:Y:S01]  /*61b0*/  MUFU.TANH R36, R80 ;  /* 0x0000005000247308 */ /* 0x0009620000002400 */
[----:B--2---:R-:W-:Y:S01]  /*61c0*/  IMAD.MOV.U32 R77, RZ, RZ, R64 ;  /* 0x000000ffff4d7224 */ /* 0x004fe200078e0040 */
[----:B------:R-:W-:Y:S01]  /*61d0*/  HGMMA.64x64x16.F32.BF16 R120, gdesc[UR28].tnspB, R120, gsb0 ;  /* 0x40e000001c7879f0 */ /* 0x000fe20008001878 */
[----:B------:R-:W-:-:S05]  /*61e0*/  UIADD3 UR30, UR8, 0x200, URZ ;  /* 0x00000200081e7890 */ /* 0x000fca000fffe03f */
[----:B------:R2:W-:Y:S01]  /*61f0*/  MUFU.TANH R52, R96 ;  /* 0x0000006000347308 */ /* 0x0005e20000002400 */
[----:B------:R-:W-:Y:S01]  /*6200*/  UIADD3 UR28, UR6, 0x600, URZ ;  /* 0x00000600061c7890 */ /* 0x000fe2000fffe03f */
[----:B----4-:R-:W-:Y:S01]  /*6210*/  FMUL.FTZ R80, R55, UR5 ;  /* 0x0000000537507c20 */ /* 0x010fe20008410000 */
[----:B------:R-:W-:Y:S01]  /*6220*/  UMOV UR31, 0x40000040 ;  /* 0x40000040001f7882 */ /* 0x000fe20000000000 */
[----:B------:R-:W-:-:S04]  /*6230*/  UMOV UR29, 0x40000040 ;  /* 0x40000040001d7882 */ /* 0x000fc80000000000 */
[----:B------:R4:W5:Y:S01]  /*6240*/  MUFU.TANH R37, R81 ;  /* 0x0000005100257308 */ /* 0x0009620000002400 */
[----:B--2---:R-:W-:Y:S01]  /*6250*/  IMAD.MOV.U32 R96, RZ, RZ, R60 ;  /* 0x000000ffff607224 */ /* 0x004fe200078e003c */
[----:B0-----:R-:W-:-:S04]  /*6260*/  FMNMX.FTZ R60, R31, R57, !PT ;  /* 0x000000391f3c7209 */ /* 0x001fc80007810000 */
[----:B-1----:R-:W-:Y:S02]  /*6270*/  FMNMX.FTZ R60, R32, R60, !PT ;  /* 0x0000003c203c7209 */ /* 0x002fe40007810000 */
[----:B------:R0:W1:Y:S01]  /*6280*/  MUFU.TANH R40, R84 ;  /* 0x0000005400287308 */ /* 0x0000620000002400 */
[----:B----4-:R-:W-:-:S07]  /*6290*/  FMUL.FTZ R81, R51, UR5 ;  /* 0x0000000533517c20 */ /* 0x010fce0008410000 */
[----:B------:R2:W-:Y:S01]  /*62a0*/  MUFU.TANH R44, R88 ;  /* 0x00000058002c7308 */ /* 0x0005e20000002400 */
[----:B0-----:R-:W-:-:S07]  /*62b0*/  FMUL.FTZ R84, R39, UR5 ;  /* 0x0000000527547c20 */ /* 0x001fce0008410000 */
[----:B------:R0:W4:Y:S01]  /*62c0*/  MUFU.TANH R41, R85 ;  /* 0x0000005500297308 */ /* 0x0001220000002400 */
[----:B--2---:R-:W-:Y:S01]  /*62d0*/  IMAD.MOV.U32 R88, RZ, RZ, R61 ;  /* 0x000000ffff587224 */ /* 0x004fe200078e003d */
[----:B---3--:R-:W-:-:S04]  /*62e0*/  FMNMX.FTZ R61, R33, R60, !PT ;  /* 0x0000003c213d7209 */ /* 0x008fc80007810000 */
[----:B-----5:R-:W-:Y:S02]  /*62f0*/  FMNMX.FTZ R61, R36, R61, !PT ;  /* 0x0000003d243d7209 */ /* 0x020fe40007810000 */
[----:B------:R2:W3:Y:S01]  /*6300*/  MUFU.TANH R45, R89 ;  /* 0x00000059002d7308 */ /* 0x0004e20000002400 */
[----:B0-----:R-:W-:Y:S01]  /*6310*/  FMUL.FTZ R85, R35, UR5 ;  /* 0x0000000523557c20 */ /* 0x001fe20008410000 */
[----:B------:R-:W-:-:S04]  /*6320*/  FMNMX.FTZ R64, R37, R61, !PT ;  /* 0x0000003d25407209 */ /* 0x000fc80007810000 */
[----:B-1----:R-:W-:Y:S02]  /*6330*/  FMNMX.FTZ R64, R40, R64, !PT ;  /* 0x0000004028407209 */ /* 0x002fe40007810000 */
[----:B------:R0:W1:Y:S01]  /*6340*/  MUFU.TANH R48, R92 ;  /* 0x0000005c00307308 */ /* 0x0000620000002400 */
[----:B--2---:R-:W-:-:S07]  /*6350*/  FMUL.FTZ R89, R46, UR5 ;  /* 0x000000052e597c20 */ /* 0x004fce0008410000 */
[----:B------:R2:W-:Y:S01]  /*6360*/  MUFU.TANH R56, R100 ;  /* 0x0000006400387308 */ /* 0x0005e20000002400 */
[----:B0-----:R-:W-:-:S07]  /*6370*/  FMUL.FTZ R92, R66, UR5 ;  /* 0x00000005425c7c20 */ /* 0x001fce0008410000 */
[----:B------:R0:W5:Y:S01]  /*6380*/  MUFU.TANH R49, R93 ;  /* 0x0000005d00317308 */ /* 0x0001620000002400 */
[----:B--2---:R-:W-:Y:S01]  /*6390*/  IMAD.MOV.U32 R100, RZ, RZ, R65 ;  /* 0x000000ffff647224 */ /* 0x004fe200078e0041 */
[----:B----4-:R-:W-:-:S04]  /*63a0*/  FMNMX.FTZ R65, R41, R64, !PT ;  /* 0x0000004029417209 */ /* 0x010fc80007810000 */
[----:B------:R-:W-:Y:S02]  /*63b0*/  FMNMX.FTZ R65, R44, R65, !PT ;  /* 0x000000412c417209 */ /* 0x000fe40007810000 */
[----:B------:R2:W4:Y:S01]  /*63c0*/  MUFU.TANH R53, R97 ;  /* 0x0000006100357308 */ /* 0x0005220000002400 */
[----:B------:R-:W-:Y:S02]  /*63d0*/  WARPGROUP.DEPBAR.LE gsb0, 0x0 ;  /* 0x00008000000079c5 */ /* 0x000fe40000010000 */
[----:B------:R-:W-:Y:S01]  /*63e0*/  WARPGROUP.ARRIVE ;  /* 0x00000000000079c5 */ /* 0x000fe20000000000 */
[----:B---3--:R-:W-:Y:S01]  /*63f0*/  FMNMX.FTZ R68, R45, R65, !PT ;  /* 0x000000412d447209 */ /* 0x008fe20007810000 */
[----:B0-----:R-:W-:-:S03]  /*6400*/  FMUL.FTZ R93, R62, UR5 ;  /* 0x000000053e5d7c20 */ /* 0x001fc60008410000 */
[----:B-1----:R-:W-:Y:S01]  /*6410*/  FMNMX.FTZ R68, R48, R68, !PT ;  /* 0x0000004430447209 */ /* 0x002fe20007810000 */
[----:B------:R-:W-:Y:S01]  /*6420*/  HGMMA.64x64x16.F32.BF16 R120, gdesc[UR28].tnspB, R120, gsb0 ;  /* 0x40e000001c7879f0 */ /* 0x000fe20008001878 */
[----:B------:R-:W0:Y:S01]  /*6430*/  MUFU.TANH R57, R101 ;  /* 0x0000006500397308 */ /* 0x000e220000002400 */
[----:B------:R-:W-:Y:S01]  /*6440*/  UIADD3 UR30, UR8, 0x280, URZ ;  /* 0x00000280081e7890 */ /* 0x000fe2000fffe03f */
[----:B-----5:R-:W-:Y:S01]  /*6450*/  FMNMX.FTZ R69, R49, R68, !PT ;  /* 0x0000004431457209 */ /* 0x020fe20007810000 */
[----:B------:R-:W-:Y:S01]  /*6460*/  UIADD3 UR28, UR6, 0x602, URZ ;  /* 0x00000602061c7890 */ /* 0x000fe2000fffe03f */
[----:B--2---:R-:W-:Y:S01]  /*6470*/  FMUL.FTZ R97, R119, UR5 ;  /* 0x0000000577617c20 */ /* 0x004fe20008410000 */
[----:B------:R-:W-:Y:S01]  /*6480*/  UMOV UR31, 0x40000040 ;  /* 0x40000040001f7882 */ /* 0x000fe20000000000 */
[----:B------:R-:W-:Y:S01]  /*6490*/  FMNMX.FTZ R69, R52, R69, !PT ;  /* 0x0000004534457209 */ /* 0x000fe20007810000 */
[----:B------:R-:W-:Y:S01]  /*64a0*/  UMOV UR29, 0x40000040 ;  /* 0x40000040001d7882 */ /* 0x000fe20000000000 */
[----:B------:R1:W2:Y:S02]  /*64b0*/  MUFU.TANH R60, R104 ;  /* 0x00000068003c7308 */ /* 0x0002a40000002400 */
[----:B----4-:R-:W-:-:S04]  /*64c0*/  FMNMX.FTZ R72, R53, R69, !PT ;  /* 0x0000004535487209 */ /* 0x010fc80007810000 */
[----:B------:R-:W-:Y:S02]  /*64d0*/  FMNMX.FTZ R72, R56, R72, !PT ;  /* 0x0000004838487209 */ /* 0x000fe40007810000 */
[----:B------:R3:W4:Y:S01]  /*64e0*/  MUFU.TANH R61, R105 ;  /* 0x00000069003d7308 */ /* 0x0007220000002400 */
[----:B-1----:R-:W-:Y:S01]  /*64f0*/  FMUL.FTZ R104, R63, UR5 ;  /* 0x000000053f687c20 */ /* 0x002fe20008410000 */
[----:B0-----:R-:W-:-:S06]  /*6500*/  FMNMX.FTZ R73, R57, R72, !PT ;  /* 0x0000004839497209 */ /* 0x001fcc0007810000 */
[----:B------:R0:W1:Y:S01]  /*6510*/  MUFU.TANH R64, R108 ;  /* 0x0000006c00407308 */ /* 0x0000620000002400 */
[----:B--2---:R-:W-:Y:S01]  /*6520*/  FMNMX.FTZ R73, R60, R73, !PT ;  /* 0x000000493c497209 */ /* 0x004fe20007810000 */
[----:B---3--:R-:W-:-:S06]  /*6530*/  FMUL.FTZ R105, R59, UR5 ;  /* 0x000000053b697c20 */ /* 0x008fcc0008410000 */
[----:B------:R2:W3:Y:S01]  /*6540*/  MUFU.TANH R65, R109 ;  /* 0x0000006d00417308 */ /* 0x0004e20000002400 */
[----:B----4-:R-:W-:Y:S01]  /*6550*/  FMNMX.FTZ R76, R61, R73, !PT ;  /* 0x000000493d4c7209 */ /* 0x010fe20007810000 */
[----:B0-----:R-:W-:-:S06]  /*6560*/  FMUL.FTZ R108, R58, UR5 ;  /* 0x000000053a6c7c20 */ /* 0x001fcc0008410000 */
[----:B------:R0:W4:Y:S01]  /*6570*/  MUFU.TANH R68, R112 ;  /* 0x0000007000447308 */ /* 0x0001220000002400 */
[----:B-1----:R-:W-:Y:S01]  /*6580*/  FMNMX.FTZ R76, R64, R76, !PT ;  /* 0x0000004c404c7209 */ /* 0x002fe20007810000 */
[----:B--2---:R-:W-:-:S06]  /*6590*/  FMUL.FTZ R109, R54, UR5 ;  /* 0x00000005366d7c20 */ /* 0x004fcc0008410000 */
[----:B------:R1:W2:Y:S01]  /*65a0*/  MUFU.TANH R69, R113 ;  /* 0x0000007100457308 */ /* 0x0002a20000002400 */
[----:B---3--:R-:W-:Y:S01]  /*65b0*/  FMNMX.FTZ R34, R65, R76, !PT ;  /* 0x0000004c41227209 */ /* 0x008fe20007810000 */
[----:B0-----:R-:W-:Y:S01]  /*65c0*/  FMUL.FTZ R112, R50, UR5 ;  /* 0x0000000532707c20 */ /* 0x001fe20008410000 */
[----:B------:R-:W-:-:S05]  /*65d0*/  FMUL.FTZ R76, R111, UR5 ;  /* 0x000000056f4c7c20 */ /* 0x000fca0008410000 */
[----:B------:R0:W3:Y:S01]  /*65e0*/  MUFU.TANH R72, R116 ;  /* 0x0000007400487308 */ /* 0x0000e20000002400 */
[----:B----4-:R-:W-:Y:S01]  /*65f0*/  FMNMX.FTZ R34, R68, R34, !PT ;  /* 0x0000002244227209 */ /* 0x010fe20007810000 */
[----:B-1----:R-:W-:-:S06]  /*6600*/  FMUL.FTZ R113, R47, UR5 ;  /* 0x000000052f717c20 */ /* 0x002fcc0008410000 */
[----:B------:R1:W4:Y:S01]  /*6610*/  MUFU.TANH R73, R117 ;  /* 0x0000007500497308 */ /* 0x0003220000002400 */
[----:B--2---:R-:W-:Y:S01]  /*6620*/  FMNMX.FTZ R34, R69, R34, !PT ;  /* 0x0000002245227209 */ /* 0x004fe20007810000 */
[----:B0-----:R-:W-:-:S06]  /*6630*/  FMUL.FTZ R116, R43, UR5 ;  /* 0x000000052b747c20 */ /* 0x001fcc0008410000 */
[----:B------:R-:W-:Y:S01]  /*6640*/  MUFU.TANH R157, R157 ;  /* 0x0000009d009d7308 */ /* 0x000fe20000002400 */
[----:B---3--:R-:W-:Y:S01]  /*6650*/  FMNMX.FTZ R34, R72, R34, !PT ;  /* 0x0000002248227209 */ /* 0x008fe20007810000 */
[----:B-1----:R-:W-:Y:S01]  /*6660*/  FMUL.FTZ R117, R42, UR5 ;  /* 0x000000052a757c20 */ /* 0x002fe20008410000 */
[----:B------:R-:W-:Y:S02]  /*6670*/  WARPGROUP.DEPBAR.LE gsb0, 0x0 ;  /* 0x00008000000079c5 */ /* 0x000fe40000010000 */
[----:B------:R-:W-:-:S03]  /*6680*/  WARPGROUP.ARRIVE ;  /* 0x00000000000079c5 */ /* 0x000fc60000000000 */
[----:B------:R-:W-:Y:S01]  /*6690*/  MUFU.TANH R85, R85 ;  /* 0x0000005500557308 */ /* 0x000fe20000002400 */
[----:B----4-:R-:W-:Y:S02]  /*66a0*/  FMNMX.FTZ R34, R73, R34, !PT ;  /* 0x0000002249227209 */ /* 0x010fe40007810000 */
[----:B------:R-:W-:Y:S01]  /*66b0*/  HGMMA.64x64x16.F32.BF16 R120, gdesc[UR28].tnspB, R120, gsb0 ;  /* 0x40e000001c7879f0 */ /* 0x000fe20008001878 */
[----:B------:R-:W-:Y:S02]  /*66c0*/  UIADD3 UR30, UR8, 0x300, URZ ;  /* 0x00000300081e7890 */ /* 0x000fe4000fffe03f */
[----:B------:R-:W0:Y:S01]  /*66d0*/  SHFL.BFLY PT, R35, R34, 0x2, 0x1f ;  /* 0x0c401f0022237f89 */ /* 0x000e2200000e0000 */
[----:B------:R-:W-:Y:S01]  /*66e0*/  UIADD3 UR28, UR6, 0x604, URZ ;  /* 0x00000604061c7890 */ /* 0x000fe2000fffe03f */
[----:B------:R-:W-:Y:S01]  /*66f0*/  MUFU.TANH R156, R156 ;  /* 0x0000009c009c7308 */ /* 0x000fe20000002400 */
[----:B------:R-:W-:Y:S01]  /*6700*/  UMOV UR31, 0x40000040 ;  /* 0x40000040001f7882 */ /* 0x000fe20000000000 */
[----:B------:R-:W-:-:S06]  /*6710*/  UMOV UR29, 0x40000040 ;  /* 0x40000040001d7882 */ /* 0x000fcc0000000000 */
        /* <DEDUP_REMOVED lines=8> */
[----:B0-----:R-:W-:-:S02]  /*67a0*/  FMNMX.FTZ R34, R34, R35, !PT ;  /* 0x0000002322227209 */ /* 0x001fc40007810000 */
[----:B------:R-:W0:Y:S03]  /*67b0*/  LDC R35, c[0x0][0x988] ;  /* 0x00026200ff237b82 */ /* 0x000e260000000800 */
[----:B------:R-:W-:Y:S02]  /*67c0*/  FADD.FTZ R46, -R34, R3 ;  /* 0x00000003222e7221 */ /* 0x000fe40000010100 */
[----:B------:R-:W-:Y:S08]  /*67d0*/  MUFU.TANH R81, R81 ;  /* 0x0000005100517308 */ /* 0x000ff00000002400 */
[----:B------:R-:W-:Y:S01]  /*67e0*/  MUFU.TANH R109, R109 ;  /* 0x0000006d006d7308 */ /* 0x000fe20000002400 */
[----:B------:R-:W-:-:S02]  /*67f0*/  WARPGROUP.DEPBAR.LE gsb0, 0x0 ;  /* 0x00008000000079c5 */ /* 0x000fc40000010000 */
[----:B------:R-:W-:-:S05]  /*6800*/  WARPGROUP.ARRIVE ;  /* 0x00000000000079c5 */ /* 0x000fca0000000000 */
[----:B------:R-:W-:Y:S01]  /*6810*/  MUFU.TANH R80, R80 ;  /* 0x0000005000507308 */ /* 0x000fe20000002400 */
[-C--:B0-----:R-:W-:Y:S01]  /*6820*/  FMUL.FTZ R38, R34, R35.reuse ;  /* 0x0000002322267220 */ /* 0x081fe20000410000 */
[-C--:B------:R-:W-:Y:S01]  /*6830*/  FMUL.FTZ R46, R46, R35.reuse ;  /* 0x000000232e2e7220 */ /* 0x080fe20000410000 */
[----:B------:R-:W-:Y:S01]  /*6840*/  HGMMA.64x64x16.F32.BF16 R120, gdesc[UR28].tnspB, R120, gsb0 ;  /* 0x40e000001c7879f0 */ /* 0x000fe20008001878 */
[----:B------:R-:W-:Y:S01]  /*6850*/  UIADD3 UR30, UR8, 0x380, URZ ;  /* 0x00000380081e7890 */ /* 0x000fe2000fffe03f */
        /* <DEDUP_REMOVED lines=11> */
[----:B------:R0:W1:Y:S01]  /*6910*/  MUFU.EX2 R24, R6 ;  /* 0x0000000600187308 */ /* 0x0000620000000800 */
[----:B------:R-:W-:Y:S01]  /*6920*/  UIADD3 UR28, UR6, 0x606, URZ ;  /* 0x00000606061c7890 */ /* 0x000fe2000fffe03f */
[-CC-:B------:R-:W-:Y:S01]  /*6930*/  FFMA.FTZ R12, R12, R35.reuse, -R38.reuse ;  /* 0x000000230c0c7223 */ /* 0x180fe20000010826 */
[----:B------:R-:W-:Y:S01]  /*6940*/  UMOV UR31, 0x40000040 ;  /* 0x40000040001f7882 */ /* 0x000fe20000000000 */
[----:B------:R-:W-:Y:S01]  /*6950*/  UMOV UR29, 0x40000040 ;  /* 0x40000040001d7882 */ /* 0x000fe20000000000 */
[-CC-:B------:R-:W-:Y:S01]  /*6960*/  FFMA.FTZ R13, R13, R35.reuse, -R38.reuse ;  /* 0x000000230d0d7223 */ /* 0x180fe20000010826 */
[-CC-:B------:R-:W-:Y:S01]  /*6970*/  FFMA.FTZ R14, R14, R35.reuse, -R38.reuse ;  /* 0x000000230e0e7223 */ /* 0x180fe20000010826 */
[-CC-:B------:R-:W-:Y:S01]  /*6980*/  FFMA.FTZ R15, R15, R35.reuse, -R38.reuse ;  /* 0x000000230f0f7223 */ /* 0x180fe20000010826 */
[----:B------:R2:W3:Y:S01]  /*6990*/  MUFU.EX2 R25, R7 ;  /* 0x0000000700197308 */ /* 0x0004e20000000800 */
[----:B0-----:R-:W-:Y:S01]  /*69a0*/  FMUL.FTZ R6, R67, UR5 ;  /* 0x0000000543067c20 */ /* 0x001fe20008410000 */
[-CC-:B------:R-:W-:Y:S01]  /*69b0*/  FFMA.FTZ R16, R16, R35.reuse, -R38.reuse ;  /* 0x0000002310107223 */ /* 0x180fe20000010826 */
[-CC-:B------:R-:W-:Y:S01]  /*69c0*/  FFMA.FTZ R17, R17, R35.reuse, -R38.reuse ;  /* 0x0000002311117223 */ /* 0x180fe20000010826 */
[-CC-:B------:R-:W-:Y:S01]  /*69d0*/  FFMA.FTZ R18, R18, R35.reuse, -R38.reuse ;  /* 0x0000002312127223 */ /* 0x180fe20000010826 */
[-CC-:B------:R-:W-:Y:S01]  /*69e0*/  FFMA.FTZ R19, R19, R35.reuse, -R38.reuse ;  /* 0x0000002313137223 */ /* 0x180fe20000010826 */
[-CC-:B------:R-:W-:Y:S01]  /*69f0*/  FFMA.FTZ R20, R20, R35.reuse, -R38.reuse ;  /* 0x0000002314147223 */ /* 0x180fe20000010826 */
[----:B------:R-:W-:Y:S01]  /*6a00*/  FFMA.FTZ R21, R21, R35, -R38 ;  /* 0x0000002315157223 */ /* 0x000fe20000010826 */
[----:B------:R-:W0:Y:S01]  /*6a10*/  MUFU.EX2 R8, R8 ;  /* 0x0000000800087308 */ /* 0x000e220000000800 */
[----:B-1----:R-:W-:Y:S01]  /*6a20*/  FFMA.FTZ R26, R46, R5, R24 ;  /* 0x000000052e1a7223 */ /* 0x002fe20000010018 */
[----:B--2---:R-:W-:Y:S01]  /*6a30*/  FMUL.FTZ R7, R70, UR5 ;  /* 0x0000000546077c20 */ /* 0x004fe20008410000 */
[----:B------:R-:W-:Y:S01]  /*6a40*/  FMUL.FTZ R5, R71, UR5 ;  /* 0x0000000547057c20 */ /* 0x000fe20008410000 */
[-CC-:B------:R-:W-:Y:S01]  /*6a50*/  FFMA.FTZ R22, R22, R35.reuse, -R38.reuse ;  /* 0x0000002316167223 */ /* 0x180fe20000010826 */
[-CC-:B------:R-:W-:Y:S01]  /*6a60*/  FFMA.FTZ R23, R23, R35.reuse, -R38.reuse ;  /* 0x0000002317177223 */ /* 0x180fe20000010826 */
[-CC-:B------:R-:W-:Y:S01]  /*6a70*/  FFMA.FTZ R28, R28, R35.reuse, -R38.reuse ;  /* 0x000000231c1c7223 */ /* 0x180fe20000010826 */
[-C--:B------:R-:W-:Y:S01]  /*6a80*/  FFMA.FTZ R29, R29, R35.reuse, -R38 ;  /* 0x000000231d1d7223 */ /* 0x080fe20000010826 */
[----:B------:R1:W-:Y:S01]  /*6a90*/  MUFU.EX2 R47, R11 ;  /* 0x0000000b002f7308 */ /* 0x0003e20000000800 */
[C---:B---3--:R-:W-:Y:S01]  /*6aa0*/  FADD.FTZ R26, R25.reuse, R26 ;  /* 0x0000001a191a7221 */ /* 0x048fe20000010000 */
[----:B------:R-:W-:Y:S01]  /*6ab0*/  F2FP.BF16.F32.PACK_AB R24, R25, R24 ;  /* 0x000000181918723e */ /* 0x000fe200000010ff */
[-CC-:B------:R-:W-:Y:S01]  /*6ac0*/  FFMA.FTZ R30, R30, R35.reuse, -R38.reuse ;  /* 0x000000231e1e7223 */ /* 0x180fe20000010826 */
[-CC-:B------:R-:W-:Y:S01]  /*6ad0*/  FFMA.FTZ R31, R31, R35.reuse, -R38.reuse ;  /* 0x000000231f1f7223 */ /* 0x180fe20000010826 */
[-CC-:B------:R-:W-:Y:S01]  /*6ae0*/  FFMA.FTZ R32, R32, R35.reuse, -R38.reuse ;  /* 0x0000002320207223 */ /* 0x180fe20000010826 */
[-CC-:B------:R-:W-:Y:S01]  /*6af0*/  FFMA.FTZ R33, R33, R35.reuse, -R38.reuse ;  /* 0x0000002321217223 */ /* 0x180fe20000010826 */
[-C--:B------:R-:W-:Y:S01]  /*6b00*/  FFMA.FTZ R36, R36, R35.reuse, -R38 ;  /* 0x0000002324247223 */ /* 0x080fe20000010826 */
[----:B------:R2:W3:Y:S01]  /*6b10*/  MUFU.EX2 R25, R9 ;  /* 0x0000000900197308 */ /* 0x0004e20000000800 */
[----:B0-----:R-:W-:Y:S01]  /*6b20*/  FADD.FTZ R26, R8, R26 ;  /* 0x0000001a081a7221 */ /* 0x001fe20000010000 */
[----:B-1----:R-:W-:Y:S01]  /*6b30*/  FMUL.FTZ R11, R75, UR5 ;  /* 0x000000054b0b7c20 */ /* 0x002fe20008410000 */
[-CC-:B------:R-:W-:Y:S01]  /*6b40*/  FFMA.FTZ R37, R37, R35.reuse, -R38.reuse ;  /* 0x0000002325257223 */ /* 0x180fe20000010826 */
[-CC-:B------:R-:W-:Y:S01]  /*6b50*/  FFMA.FTZ R40, R40, R35.reuse, -R38.reuse ;  /* 0x0000002328287223 */ /* 0x180fe20000010826 */
[-CC-:B------:R-:W-:Y:S01]  /*6b60*/  FFMA.FTZ R41, R41, R35.reuse, -R38.reuse ;  /* 0x0000002329297223 */ /* 0x180fe20000010826 */
[-CC-:B------:R-:W-:Y:S01]  /*6b70*/  FFMA.FTZ R44, R44, R35.reuse, -R38.reuse ;  /* 0x000000232c2c7223 */ /* 0x180fe20000010826 */
[-CC-:B------:R-:W-:Y:S01]  /*6b80*/  FFMA.FTZ R45, R45, R35.reuse, -R38.reuse ;  /* 0x000000232d2d7223 */ /* 0x180fe20000010826 */
[----:B------:R-:W-:Y:S01]  /*6b90*/  MUFU.TANH R108, R108 ;  /* 0x0000006c006c7308 */ /* 0x000fe20000002400 */
[----:B--2---:R-:W-:Y:S01]  /*6ba0*/  FMUL.FTZ R9, R74, UR5 ;  /* 0x000000054a097c20 */ /* 0x004fe20008410000 */
[-CC-:B------:R-:W-:Y:S01]  /*6bb0*/  FFMA.FTZ R48, R48, R35.reuse, -R38.reuse ;  /* 0x0000002330307223 */ /* 0x180fe20000010826 */
[-CC-:B------:R-:W-:Y:S01]  /*6bc0*/  FFMA.FTZ R49, R49, R35.reuse, -R38.reuse ;  /* 0x0000002331317223 */ /* 0x180fe20000010826 */
[-CC-:B------:R-:W-:Y:S01]  /*6bd0*/  FFMA.FTZ R52, R52, R35.reuse, -R38.reuse ;  /* 0x0000002334347223 */ /* 0x180fe20000010826 */
[-CC-:B------:R-:W-:Y:S01]  /*6be0*/  FFMA.FTZ R53, R53, R35.reuse, -R38.reuse ;  /* 0x0000002335357223 */ /* 0x180fe20000010826 */
[-CC-:B------:R-:W-:Y:S01]  /*6bf0*/  FFMA.FTZ R56, R56, R35.reuse, -R38.reuse ;  /* 0x0000002338387223 */ /* 0x180fe20000010826 */
[-C--:B------:R-:W-:Y:S01]  /*6c00*/  FFMA.FTZ R57, R57, R35.reuse, -R38 ;  /* 0x0000002339397223 */ /* 0x080fe20000010826 */
[----:B------:R-:W-:Y:S01]  /*6c10*/  MUFU.TANH R105, R105 ;  /* 0x0000006900697308 */ /* 0x000fe20000002400 */
[C---:B---3--:R-:W-:Y:S01]  /*6c20*/  FADD.FTZ R27, R25.reuse, R26 ;  /* 0x0000001a191b7221 */ /* 0x048fe20000010000 */
[----:B------:R-:W-:Y:S01]  /*6c30*/  F2FP.BF16.F32.PACK_AB R26, R25, R8 ;  /* 0x00000008191a723e */ /* 0x000fe200000010ff */
[----:B------:R-:W-:Y:S01]  /*6c40*/  FMUL.FTZ R25, R78, UR5 ;  /* 0x000000054e197c20 */ /* 0x000fe20008410000 */
        /* <DEDUP_REMOVED lines=8> */
[----:B------:R-:W-:Y:S01]  /*6cd0*/  FFMA.FTZ R38, R73, R35, -R38 ;  /* 0x0000002349267223 */ /* 0x000fe20000010826 */
[----:B------:R-:W-:Y:S01]  /*6ce0*/  FMUL.FTZ R73, R106, UR5 ;  /* 0x000000056a497c20 */ /* 0x000fe20008410000 */
[----:B------:R-:W-:Y:S01]  /*6cf0*/  FMUL.FTZ R74, R107, UR5 ;  /* 0x000000056b4a7c20 */ /* 0x000fe20008410000 */
[----:B------:R-:W-:-:S02]  /*6d00*/  WARPGROUP.DEPBAR.LE gsb0, 0x0 ;  /* 0x00008000000079c5 */ /* 0x000fc40000010000 */
[----:B------:R-:W-:Y:S01]  /*6d10*/  WARPGROUP.ARRIVE ;  /* 0x00000000000079c5 */ /* 0x000fe20000000000 */
[----:B------:R-:W1:Y:S01]  /*6d20*/  MUFU.TANH R93, R93 ;  /* 0x0000005d005d7308 */ /* 0x000e620000002400 */
[----:B------:R-:W-:Y:S01]  /*6d30*/  FMUL.FTZ R75, R110, UR5 ;  /* 0x000000056e4b7c20 */ /* 0x000fe20008410000 */
[----:B------:R-:W-:Y:S01]  /*6d40*/  FMUL.FTZ R78, R115, UR5 ;  /* 0x00000005734e7c20 */ /* 0x000fe20008410000 */
[----:B------:R-:W-:Y:S01]  /*6d50*/  UMOV UR11, 0x40000040 ;  /* 0x40000040000b7882 */ /* 0x000fe20000000000 */
[----:B------:R-:W-:Y:S01]  /*6d60*/  UMOV UR9, 0x40000040 ;  /* 0x4000004000097882 */ /* 0x000fe20000000000 */
[----:B------:R-:W-:Y:S01]  /*6d70*/  HGMMA.64x64x16.F32.BF16 R120, gdesc[UR28].tnspB, R120, gsb0 ;  /* 0x40e000001c7879f0 */ /* 0x000fe20008001878 */
[----:B------:R-:W-:Y:S01]  /*6d80*/  UIADD3 UR30, UR8, 0x400, URZ ;  /* 0x00000400081e7890 */ /* 0x000fe2000fffe03f */
[----:B0-----:R-:W-:Y:S01]  /*6d90*/  FADD.FTZ R10, R8, R27 ;  /* 0x0000001b080a7221 */ /* 0x001fe20000010000 */
[----:B------:R-:W-:Y:S01]  /*6da0*/  F2FP.BF16.F32.PACK_AB R8, R47, R8 ;  /* 0x000000082f08723e */ /* 0x000fe200000010ff */
[----:B------:R-:W0:Y:S01]  /*6db0*/  MUFU.TANH R104, R104 ;  /* 0x0000006800687308 */ /* 0x000e220000002400 */
[----:B------:R-:W-:Y:S01]  /*6dc0*/  FMUL.FTZ R27, R79, UR5 ;  /* 0x000000054f1b7c20 */ /* 0x000fe20008410000 */
[----:B------:R-:W-:Y:S01]  /*6dd0*/  FADD.FTZ R10, R47, R10 ;  /* 0x0000000a2f0a7221 */ /* 0x000fe20000010000 */
[----:B------:R-:W-:Y:S01]  /*6de0*/  FMNMX.FTZ R47, R77, R4, !PT ;  /* 0x000000044d2f7209 */ /* 0x000fe20007810000 */
[----:B------:R-:W-:Y:S01]  /*6df0*/  UIADD3 UR28, UR6, 0xc00, URZ ;  /* 0x00000c00061c7890 */ /* 0x000fe2000fffe03f */
[----:B------:R-:W2:Y:S01]  /*6e00*/  S2R R107, SR_TID.X ;  /* 0x00000000006b7919 */ /* 0x000ea20000002100 */
[----:B------:R-:W-:Y:S01]  /*6e10*/  UMOV UR31, 0x40000040 ;  /* 0x40000040001f7882 */ /* 0x000fe20000000000 */
[----:B------:R-:W-:Y:S01]  /*6e20*/  FMNMX.FTZ R50, R88, R47, !PT ;  /* 0x0000002f58327209 */ /* 0x000fe20007810000 */
[----:B------:R-:W3:Y:S01]  /*6e30*/  MUFU.TANH R92, R92 ;  /* 0x0000005c005c7308 */ /* 0x000ee20000002400 */
[----:B------:R-:W-:-:S02]  /*6e40*/  UMOV UR29, 0x40000040 ;  /* 0x40000040001d7882 */ /* 0x000fc40000000000 */
[----:B------:R-:W-:-:S05]  /*6e50*/  FMNMX.FTZ R50, R100, R50, !PT ;  /* 0x0000003264327209 */ /* 0x000fca0007810000 */
[----:B------:R4:W-:Y:S08]  /*6e60*/  MUFU.TANH R47, R82 ;  /* 0x00000052002f7308 */ /* 0x0009f00000002400 */
[----:B------:R-:W5:Y:S01]  /*6e70*/  MUFU.TANH R6, R6 ;  /* 0x0000000600067308 */ /* 0x000f620000002400 */
[----:B----4-:R-:W-:-:S04]  /*6e80*/  MOV R82, R96 ;  /* 0x0000006000527202 */ /* 0x010fc80000000f00 */
[----:B------:R-:W-:-:S03]  /*6e90*/  FMNMX.FTZ R50, R82, R50, !PT ;  /* 0x0000003252327209 */ /* 0x000fc60007810000 */
[----:B------:R-:W4:Y:S01]  /*6ea0*/  MUFU.TANH R7, R7 ;  /* 0x0000000700077308 */ /* 0x000f220000002400 */
[----:B------:R-:W-:-:S04]  /*6eb0*/  FMNMX.FTZ R51, R157, R50, !PT ;  /* 0x000000329d337209 */ /* 0x000fc80007810000 */
[----:B------:R-:W-:Y:S02]  /*6ec0*/  FMNMX.FTZ R51, R85, R51, !PT ;  /* 0x0000003355337209 */ /* 0x000fe40007810000 */
[----:B--2---:R-:W-:Y:S01]  /*6ed0*/  SHF.R.U32.HI R106, RZ, 0x7, R107 ;  /* 0x00000007ff6a7819 */ /* 0x004fe2000001166b */
[----:B------:R-:W2:Y:S01]  /*6ee0*/  MUFU.TANH R5, R5 ;  /* 0x0000000500057308 */ /* 0x000ea20000002400 */
[----:B------:R-:W-:Y:S02]  /*6ef0*/  FMNMX.FTZ R54, R156, R51, !PT ;  /* 0x000000339c367209 */ /* 0x000fe40007810000 */
[----:B------:R-:W-:Y:S02]  /*6f00*/  ISETP.GE.U32.AND P2, PT, R107, 0x180, PT ;  /* 0x000001806b00780c */ /* 0x000fe40003f46070 */
[----:B------:R-:W-:-:S03]  /*6f10*/  FMNMX.FTZ R54, R84, R54, !PT ;  /* 0x0000003654367209 */ /* 0x000fc60007810000 */
[----:B------:R-:W2:Y:S01]  /*6f20*/  MUFU.TANH R9, R9 ;  /* 0x0000000900097308 */ /* 0x000ea20000002400 */
[----:B------:R-:W-:-:S04]  /*6f30*/  FMNMX.FTZ R55, R117, R54, !PT ;  /* 0x0000003675377209 */ /* 0x000fc80007810000 */
        /* <DEDUP_REMOVED lines=8> */
[----:B------:R-:W-:Y:S01]  /*6fc0*/  FMNMX.FTZ R62, R109, R59, !PT ;  /* 0x0000003b6d3e7209 */ /* 0x000fe20007810000 */
[----:B------:R-:W-:Y:S02]  /*6fd0*/  WARPGROUP.DEPBAR.LE gsb0, 0x0 ;  /* 0x00008000000079c5 */ /* 0x000fe40000010000 */
[----:B------:R-:W-:Y:S01]  /*6fe0*/  WARPGROUP.ARRIVE ;  /* 0x00000000000079c5 */ /* 0x000fe20000000000 */
[----:B------:R-:W-:-:S03]  /*6ff0*/  FMNMX.FTZ R62, R80, R62, !PT ;  /* 0x0000003e503e7209 */ /* 0x000fc60007810000 */
[----:B------:R0:W2:Y:S01]  /*7000*/  MUFU.TANH R50, R83 ;  /* 0x0000005300327308 */ /* 0x0000a20000002400 */
[----:B------:R-:W-:Y:S01]  /*7010*/  FMNMX.FTZ R63, R108, R62, !PT ;  /* 0x0000003e6c3f7209 */ /* 0x000fe20007810000 */
[----:B------:R-:W-:Y:S01]  /*7020*/  HGMMA.64x64x16.F32.BF16 R120, gdesc[UR28].tnspB, R120, gsb0 ;  /* 0x40e000001c7879f0 */ /* 0x000fe20008001878 */
[----:B------:R-:W-:Y:S02]  /*7030*/  UIADD3 UR30, UR8, 0x480, URZ ;  /* 0x00000480081e7890 */ /* 0x000fe4000fffe03f */
[----:B------:R-:W-:Y:S01]  /*7040*/  FMNMX.FTZ R63, R105, R63, !PT ;  /* 0x0000003f693f7209 */ /* 0x000fe20007810000 */
[----:B------:R-:W-:Y:S02]  /*7050*/  UIADD3 UR28, UR6, 0xc02, URZ ;  /* 0x00000c02061c7890 */ /* 0x000fe4000fffe03f */
[----:B------:R5:W2:Y:S01]  /*7060*/  MUFU.TANH R51, R86 ;  /* 0x0000005600337308 */ /* 0x000aa20000002400 */
[----:B-1----:R-:W-:Y:S01]  /*7070*/  FMNMX.FTZ R66, R93, R63, !PT ;  /* 0x0000003f5d427209 */ /* 0x002fe20007810000 */
[----:B0-----:R-:W-:-:S02]  /*7080*/  IMAD.MOV.U32 R83, RZ, RZ, R88 ;  /* 0x000000ffff537224 */ /* 0x001fc400078e0058 */
[----:B------:R-:W-:Y:S01]  /*7090*/  FMUL.FTZ R88, R118, UR5 ;  /* 0x0000000576587c20 */ /* 0x000fe20008410000 */
[----:B------:R-:W-:Y:S01]  /*70a0*/  UMOV UR31, 0x40000040 ;  /* 0x40000040001f7882 */ /* 0x000fe20000000000 */
[----:B------:R-:W-:Y:S01]  /*70b0*/  FMNMX.FTZ R66, R104, R66, !PT ;  /* 0x0000004268427209 */ /* 0x000fe20007810000 */
[----:B------:R-:W-:Y:S01]  /*70c0*/  UMOV UR29, 0x40000040 ;  /* 0x40000040001d7882 */ /* 0x000fe20000000000 */
[----:B------:R-:W0:Y:S02]  /*70d0*/  MUFU.TANH R54, R87 ;  /* 0x0000005700367308 */ /* 0x000e240000002400 */
[----:B---3--:R-:W-:Y:S01]  /*70e0*/  FMNMX.FTZ R67, R92, R66, !PT ;  /* 0x000000425c437209 */ /* 0x008fe20007810000 */
[----:B-----5:R-:W-:Y:S02]  /*70f0*/  IMAD.MOV.U32 R86, RZ, RZ, R77 ;  /* 0x000000ffff567224 */ /* 0x020fe400078e004d */
[----:B------:R-:W-:Y:S01]  /*7100*/  FMUL.FTZ R77, R114, UR5 ;  /* 0x00000005724d7c20 */ /* 0x000fe20008410000 */
[----:B------:R-:W-:-:S02]  /*7110*/  FMNMX.FTZ R67, R6, R67, !PT ;  /* 0x0000004306437209 */ /* 0x000fc40007810000 */
[----:B------:R-:W1:Y:S02]  /*7120*/  MUFU.TANH R55, R90 ;  /* 0x0000005a00377308 */ /* 0x000e640000002400 */
[----:B----4-:R-:W-:-:S04]  /*7130*/  FMNMX.FTZ R67, R7, R67, !PT ;  /* 0x0000004307437209 */ /* 0x010fc80007810000 */
[----:B--2---:R-:W-:Y:S02]  /*7140*/  FMNMX.FTZ R70, R5, R67, !PT ;  /* 0x0000004305467209 */ /* 0x004fe40007810000 */
[----:B------:R-:W2:Y:S02]  /*7150*/  MUFU.TANH R58, R91 ;  /* 0x0000005b003a7308 */ /* 0x000ea40000002400 */
[----:B------:R-:W-:-:S04]  /*7160*/  FMNMX.FTZ R70, R9, R70, !PT ;  /* 0x0000004609467209 */ /* 0x000fc80007810000 */
[----:B------:R-:W-:Y:S02]  /*7170*/  FMNMX.FTZ R71, R11, R70, !PT ;  /* 0x000000460b477209 */ /* 0x000fe40007810000 */
[----:B------:R-:W3:Y:S02]  /*7180*/  MUFU.TANH R59, R94 ;  /* 0x0000005e003b7308 */ /* 0x000ee40000002400 */
[----:B------:R-:W-:-:S04]  /*7190*/  FMNMX.FTZ R71, R25, R71, !PT ;  /* 0x0000004719477209 */ /* 0x000fc80007810000 */
[----:B------:R-:W-:Y:S02]  /*71a0*/  FMNMX.FTZ R71, R27, R71, !PT ;  /* 0x000000471b477209 */ /* 0x000fe40007810000 */
[----:B------:R-:W4:Y:S02]  /*71b0*/  MUFU.TANH R62, R95 ;  /* 0x0000005f003e7308 */ /* 0x000f240000002400 */
[----:B------:R-:W-:-:S04]  /*71c0*/  FMNMX.FTZ R71, R47, R71, !PT ;  /* 0x000000472f477209 */ /* 0x000fc80007810000 */
[----:B------:R-:W-:Y:S02]  /*71d0*/  FMNMX.FTZ R71, R50, R71, !PT ;  /* 0x0000004732477209 */ /* 0x000fe40007810000 */
[----:B------:R-:W5:Y:S02]  /*71e0*/  MUFU.TANH R63, R98 ;  /* 0x00000062003f7308 */ /* 0x000f640000002400 */
[----:B------:R-:W-:-:S04]  /*71f0*/  FMNMX.FTZ R71, R51, R71, !PT ;  /* 0x0000004733477209 */ /* 0x000fc80007810000 */
[----:B0-----:R-:W-:Y:S02]  /*7200*/  FMNMX.FTZ R71, R54, R71, !PT ;  /* 0x0000004736477209 */ /* 0x001fe40007810000 */
[----:B------:R-:W0:Y:S02]  /*7210*/  MUFU.TANH R66, R99 ;  /* 0x0000006300427308 */ /* 0x000e240000002400 */
[----:B-1----:R-:W-:-:S04]  /*7220*/  FMNMX.FTZ R71, R55, R71, !PT ;  /* 0x0000004737477209 */ /* 0x002fc80007810000 */
[----:B--2---:R-:W-:Y:S02]  /*7230*/  FMNMX.FTZ R71, R58, R71, !PT ;  /* 0x000000473a477209 */ /* 0x004fe40007810000 */
[----:B------:R-:W1:Y:S02]  /*7240*/  MUFU.TANH R67, R102 ;  /* 0x0000006600437308 */ /* 0x000e640000002400 */
[----:B---3--:R-:W-:-:S04]  /*7250*/  FMNMX.FTZ R71, R59, R71, !PT ;  /* 0x000000473b477209 */ /* 0x008fc80007810000 */
[----:B----4-:R-:W-:Y:S01]  /*7260*/  FMNMX.FTZ R71, R62, R71, !PT ;  /* 0x000000473e477209 */ /* 0x010fe20007810000 */
[----:B------:R-:W-:Y:S02]  /*7270*/  WARPGROUP.DEPBAR.LE gsb0, 0x0 ;  /* 0x00008000000079c5 */ /* 0x000fe40000010000 */
[----:B------:R-:W2:Y:S01]  /*7280*/  MUFU.TANH R70, R103 ;  /* 0x0000006700467308 */ /* 0x000ea20000002400 */
[----:B-----5:R-:W-:Y:S01]  /*7290*/  FMNMX.FTZ R71, R63, R71, !PT ;  /* 0x000000473f477209 */ /* 0x020fe20007810000 */
[----:B------:R-:W-:-:S03]  /*72a0*/  WARPGROUP.ARRIVE ;  /* 0x00000000000079c5 */ /* 0x000fc60000000000 */
[----:B0-----:R-:W-:-:S03]  /*72b0*/  FMNMX.FTZ R71, R66, R71, !PT ;  /* 0x0000004742477209 */ /* 0x001fc60007810000 */
[----:B------:R-:W0:Y:S01]  /*72c0*/  MUFU.TANH R73, R73 ;  /* 0x0000004900497308 */ /* 0x000e220000002400 */
[----:B-1----:R-:W-:Y:S01]  /*72d0*/  FMNMX.FTZ R71, R67, R71, !PT ;  /* 0x0000004743477209 */ /* 0x002fe20007810000 */
[----:B------:R-:W-:Y:S01]  /*72e0*/  HGMMA.64x64x16.F32.BF16 R120, gdesc[UR28].tnspB, R120, gsb0 ;  /* 0x40e000001c7879f0 */ /* 0x000fe20008001878 */
[----:B------:R-:W-:Y:S02]  /*72f0*/  UIADD3 UR30, UR8, 0x500, URZ ;  /* 0x00000500081e7890 */ /* 0x000fe4000fffe03f */
[----:B------:R-:W-:Y:S01]  /*7300*/  UIADD3 UR28, UR6, 0xc04, URZ ;  /* 0x00000c04061c7890 */ /* 0x000fe2000fffe03f */
[----:B------:R-:W-:Y:S02]  /*7310*/  UMOV UR31, 0x40000040 ;  /* 0x40000040001f7882 */ /* 0x000fe40000000000 */
[----:B------:R-:W1:Y:S01]  /*7320*/  MUFU.TANH R74, R74 ;  /* 0x0000004a004a7308 */ /* 0x000e620000002400 */
[----:B--2---:R-:W-:Y:S01]  /*7330*/  FMNMX.FTZ R71, R70, R71, !PT ;  /* 0x0000004746477209 */ /* 0x004fe20007810000 */
[----:B------:R-:W-:Y:S01]  /*7340*/  UMOV UR29, 0x40000040 ;  /* 0x40000040001d7882 */ /* 0x000fe20000000000 */
[----:B------:R-:W-:-:S05]  /*7350*/  UIADD3 UR8, UR6, 0xc06, URZ ;  /* 0x00000c0606087890 */ /* 0x000fca000fffe03f */
        /* <DEDUP_REMOVED lines=11> */
[----:B--2---:R-:W-:-:S04]  /*7410*/  FMNMX.FTZ R71, R78, R71, !PT ;  /* 0x000000474e477209 */ /* 0x004fc80007810000 */
[----:B0-----:R-:W-:-:S04]  /*7420*/  FMNMX.FTZ R71, R88, R71, !PT ;  /* 0x0000004758477209 */ /* 0x001fc80007810000 */
[----:B-1----:R-:W-:-:S05]  /*7430*/  FMNMX.FTZ R71, R97, R71, !PT ;  /* 0x0000004761477209 */ /* 0x002fca0007810000 */
[----:B------:R-:W0:Y:S01]  /*7440*/  SHFL.BFLY PT, R79, R71, 0x2, 0x1f ;  /* 0x0c401f00474f7f89 */ /* 0x000e2200000e0000 */
[----:B------:R-:W-:Y:S02]  /*7450*/  WARPGROUP.DEPBAR.LE gsb0, 0x0 ;  /* 0x00008000000079c5 */ /* 0x000fe40000010000 */
[----:B------:R-:W-:-:S06]  /*7460*/  WARPGROUP.ARRIVE ;  /* 0x00000000000079c5 */ /* 0x000fcc0000000000 */
[----:B------:R-:W-:Y:S01]  /*7470*/  HGMMA.64x64x16.F32.BF16 R120, gdesc[UR28].tnspB, R120, gsb0 ;  /* 0x40e000001c7879f0 */ /* 0x000fe20008001878 */
[----:B0-----:R-:W-:-:S05]  /*7480*/  FMNMX.FTZ R71, R71, R79, !PT ;  /* 0x0000004f47477209 */ /* 0x001fca0007810000 */
[----:B------:R-:W0:Y:S02]  /*7490*/  SHFL.BFLY PT, R79, R71, 0x1, 0x1f ;  /* 0x0c201f00474f7f89 */ /* 0x000e2400000e0000 */
[----:B0-----:R-:W-:-:S05]  /*74a0*/  FMNMX.FTZ R71, R71, R79, !PT ;  /* 0x0000004f47477209 */ /* 0x001fca0007810000 */
[C---:B------:R-:W-:Y:S01]  /*74b0*/  FMUL.FTZ R96, R71.reuse, R35 ;  /* 0x0000002347607220 */ /* 0x040fe20000410000 */
[----:B------:R-:W-:-:S03]  /*74c0*/  FADD.FTZ R101, -R71, R4 ;  /* 0x0000000447657221 */ /* 0x000fc60000010100 */
        /* <DEDUP_REMOVED lines=48> */
[----:B------:R-:W-:Y:S01]  /*77d0*/  FMUL.FTZ R96, R101, R35 ;  /* 0x0000002365607220 */ /* 0x000fe20000410000 */
[----:B------:R-:W-:-:S02]  /*77e0*/  WARPGROUP.DEPBAR.LE gsb0, 0x0 ;  /* 0x00008000000079c5 */ /* 0x000fc40000010000 */
[----:B------:R-:W2:Y:S01]  /*77f0*/  LDL R101, [R1+0x14] ;  /* 0x0000140001657983 */ /* 0x000ea20000100800 */
[----:B------:R-:W-:Y:S01]  /*7800*/  WARPGROUP.ARRIVE ;  /* 0x00000000000079c5 */ /* 0x000fe20000000000 */
[----:B------:R-:W-:Y:S01]  /*7810*/  VIADD R27, R106, 0x9 ;  /* 0x000000096a1b7836 */ /* 0x000fe20000000000 */
[----:B------:R-:W-:Y:S04]  /*7820*/  MUFU.EX2 R96, R96 ;  /* 0x0000006000607308 */ /* 0x000fe80000000800 */
[----:B------:R-:W-:Y:S01]  /*7830*/  HGMMA.64x64x16.F32.BF16 R120, gdesc[UR8].tnspB, R120, gsb0 ;  /* 0x40e00000087879f0 */ /* 0x000fe20008001878 */
[----:B------:R-:W-:-:S03]  /*7840*/  SEL R27, R27, 0x9, !P2 ;  /* 0x000000091b1b7807 */ /* 0x000fc60005000000 */
[----:B------:R-:W0:Y:S08]  /*7850*/  MUFU.EX2 R25, R98 ;  /* 0x0000006200197308 */ /* 0x000e300000000800 */
[----:B------:R-:W1:Y:S08]  /*7860*/  MUFU.EX2 R102, R102 ;  /* 0x0000006600667308 */ /* 0x000e700000000800 */
[----:B------:R-:W3:Y:S01]  /*7870*/  MUFU.EX2 R100, R100 ;  /* 0x0000006400647308 */ /* 0x000ee20000000800 */
[----:B0-----:R-:W-:-:S07]  /*7880*/  FFMA.FTZ R2, R96, R2, R25 ;  /* 0x0000000260027223 */ /* 0x001fce0000010019 */
[----:B------:R-:W0:Y:S01]  /*7890*/  MUFU.EX2 R99, R99 ;  /* 0x0000006300637308 */ /* 0x000e220000000800 */
[----:B-1----:R-:W-:-:S07]  /*78a0*/  FADD.FTZ R2, R102, R2 ;  /* 0x0000000266027221 */ /* 0x002fce0000010000 */
[----:B------:R-:W1:Y:S08]  /*78b0*/  MUFU.EX2 R4, R4 ;  /* 0x0000000400047308 */ /* 0x000e700000000800 */
[----:B------:R-:W4:Y:S01]  /*78c0*/  MUFU.EX2 R12, R12 ;  /* 0x0000000c000c7308 */ /* 0x000f220000000800 */
[----:B------:R-:W-:Y:S02]  /*78d0*/  WARPGROUP.DEPBAR.LE gsb0, 0x0 ;  /* 0x00008000000079c5 */ /* 0x000fe40000010000 */
[----:B------:R5:W-:Y:S06]  /*78e0*/  BAR.ARV R27, 0x100 ;  /* 0x0004001b0000751d */ /* 0x000bec0000002000 */
[----:B-----5:R-:W-:-:S05]  /*78f0*/  IMAD.U32 R27, RZ, RZ, UR36 ;  /* 0x00000024ff1b7e24 */ /* 0x020fca000f8e00ff */
[----:B------:R-:W-:-:S05]  /*7900*/  @!P1 LEA R27, R27, UR37, 0x3 ;  /* 0x000000251b1b9c11 */ /* 0x000fca000f8e18ff */
[----:B------:R-:W-:-:S05]  /*7910*/  @!P1 VIADD R27, R27, 0x30840 ;  /* 0x000308401b1b9836 */ /* 0x000fca0000000000 */
[----:B------:R-:W-:-:S04]  /*7920*/  @!P1 PRMT R27, RZ, 0x654, R27 ;  /* 0x00000654ff1b9816 */ /* 0x000fc8000000001b */
[----:B------:R5:W-:Y:S02]  /*7930*/  @!P1 SYNCS.ARRIVE.TRANS64.RED.A1T0 RZ, [R27+URZ], RZ ;  /* 0x000000ff1bff99a7 */ /* 0x000be4000810043f */
[----:B-----5:R-:W-:Y:S01]  /*7940*/  IMAD.U32 R27, RZ, RZ, UR7 ;  /* 0x00000007ff1b7e24 */ /* 0x020fe2000f8e00ff */
[----:B------:R-:W5:Y:S04]  /*7950*/  MUFU.EX2 R85, R85 ;  /* 0x0000005500557308 */ /* 0x000f680000000800 */
[----:B------:R-:W-:-:S04]  /*7960*/  @!P1 LEA R27, R27, UR37, 0x3 ;  /* 0x000000251b1b9c11 */ /* 0x000fc8000f8e18ff */
[----:B------:R-:W-:Y:S01]  /*7970*/  @!P1 IADD3 R27, R27, 0x30860, RZ ;  /* 0x000308601b1b9810 */ /* 0x000fe20007ffe0ff */
[----:B------:R-:W-:Y:S01]  /*7980*/  MUFU.EX2 R13, R13 ;  /* 0x0000000d000d7308 */ /* 0x000fe20000000800 */
[----:B---3--:R-:W-:Y:S02]  /*7990*/  FADD.FTZ R2, R100, R2 ;  /* 0x0000000264027221 */ /* 0x008fe40000010000 */
[----:B------:R-:W-:-:S05]  /*79a0*/  @!P1 PRMT R27, RZ, 0x654, R27 ;  /* 0x00000654ff1b9816 */ /* 0x000fca000000001b */
[----:B------:R-:W3:Y:S01]  /*79b0*/  MUFU.EX2 R90, R90 ;  /* 0x0000005a005a7308 */ /* 0x000ee20000000800 */
[----:B------:R1:W-:Y:S01]  /*79c0*/  @!P1 SYNCS.ARRIVE.TRANS64.RED.A1T0 RZ, [R27+URZ], RZ ;  /* 0x000000ff1bff99a7 */ /* 0x0003e2000810043f */
[----:B0-----:R-:W-:Y:S01]  /*79d0*/  FADD.FTZ R2, R99, R2 ;  /* 0x0000000263027221 */ /* 0x001fe20000010000 */
[----:B------:R-:W-:-:S05]  /*79e0*/  F2FP.BF16.F32.PACK_AB R25, R102, R25 ;  /* 0x000000196619723e */ /* 0x000fca00000010ff */
[----:B------:R-:W-:Y:S01]  /*79f0*/  MUFU.EX2 R14, R14 ;  /* 0x0000000e000e7308 */ /* 0x000fe20000000800 */
[----:B-1----:R-:W-:Y:S01]  /*7a00*/  F2FP.BF16.F32.PACK_AB R27, R99, R100 ;  /* 0x00000064631b723e */ /* 0x002fe200000010ff */
[----:B------:R-:W-:-:S06]  /*7a10*/  FADD.FTZ R2, R4, R2 ;  /* 0x0000000204027221 */ /* 0x000fcc0000010000 */
[----:B------:R-:W0:Y:S01]  /*7a20*/  MUFU.EX2 R84, R84 ;  /* 0x0000005400547308 */ /* 0x000e220000000800 */
[----:B----4-:R-:W-:Y:S01]  /*7a30*/  FADD.FTZ R10, R12, R10 ;  /* 0x0000000a0c0a7221 */ /* 0x010fe20000010000 */
[----:B------:R1:W-:Y:S06]  /*7a40*/  STSM.16.M88.4 [R153+0x1e800], R24 ;  /* 0x01e8001899007844 */ /* 0x0003ec0000000200 */
[----:B------:R-:W-:Y:S01]  /*7a50*/  MUFU.EX2 R15, R15 ;  /* 0x0000000f000f7308 */ /* 0x000fe20000000800 */
[----:B-----5:R-:W-:-:S07]  /*7a60*/  FADD.FTZ R2, R85, R2 ;  /* 0x0000000255027221 */ /* 0x020fce0000010000 */
[----:B------:R-:W4:Y:S08]  /*7a70*/  MUFU.EX2 R91, R91 ;  /* 0x0000005b005b7308 */ /* 0x000f300000000800 */
[----:B------:R-:W-:Y:S01]  /*7a80*/  MUFU.EX2 R16, R16 ;  /* 0x0000001000107308 */ /* 0x000fe20000000800 */
[----:B---3--:R-:W-:-:S07]  /*7a90*/  FADD.FTZ R2, R90, R2 ;  /* 0x000000025a027221 */ /* 0x008fce0000010000 */
[----:B------:R-:W3:Y:S08]  /*7aa0*/  MUFU.EX2 R83, R83 ;  /* 0x0000005300537308 */ /* 0x000ef00000000800 */
[----:B-1----:R1:W-:Y:S08]  /*7ab0*/  MUFU.EX2 R26, R9 ;  /* 0x00000009001a7308 */ /* 0x0023f00000000800 */
[----:B------:R-:W-:Y:S01]  /*7ac0*/  MUFU.EX2 R17, R17 ;  /* 0x0000001100117308 */ /* 0x000fe20000000800 */
[----:B-1----:R-:W-:Y:S01]  /*7ad0*/  F2FP.BF16.F32.PACK_AB R9, R85, R4 ;  /* 0x000000045509723e */ /* 0x002fe200000010ff */
[----:B------:R-:W-:Y:S01]  /*7ae0*/  FADD.FTZ R4, R13, R10 ;  /* 0x0000000a0d047221 */ /* 0x000fe20000010000 */
[----:B0-----:R-:W-:-:S03]  /*7af0*/  FADD.FTZ R2, R84, R2 ;  /* 0x0000000254027221 */ /* 0x001fc60000010000 */
[----:B------:R-:W-:Y:S02]  /*7b00*/  FADD.FTZ R4, R14, R4 ;  /* 0x000000040e047221 */ /* 0x000fe40000010000 */
[----:B------:R-:W0:Y:S08]  /*7b10*/  MUFU.EX2 R89, R89 ;  /* 0x0000005900597308 */ /* 0x000e300000000800 */
[----:B------:R-:W-:Y:S01]  /*7b20*/  MUFU.EX2 R18, R18 ;  /* 0x0000001200127308 */ /* 0x000fe20000000800 */
[----:B----4-:R-:W-:-:S07]  /*7b30*/  FADD.FTZ R2, R91, R2 ;  /* 0x000000025b027221 */ /* 0x010fce0000010000 */
[----:B------:R-:W1:Y:S08]  /*7b40*/  MUFU.EX2 R82, R82 ;  /* 0x0000005200527308 */ /* 0x000e700000000800 */
[----:B------:R-:W-:Y:S08]  /*7b50*/  MUFU.EX2 R98, R81 ;  /* 0x0000005100627308 */ /* 0x000ff00000000800 */
[----:B------:R-:W4:Y:S08]  /*7b60*/  MUFU.EX2 R19, R19 ;  /* 0x0000001300137308 */ /* 0x000f300000000800 */
[----:B------:R5:W-:Y:S01]  /*7b70*/  MUFU.EX2 R81, R5 ;  /* 0x0000000500517308 */ /* 0x000be20000000800 */
[----:B---3--:R-:W-:Y:S01]  /*7b80*/  FADD.FTZ R2, R83, R2 ;  /* 0x0000000253027221 */ /* 0x008fe20000010000 */
[----:B-----5:R-:W-:-:S06]  /*7b90*/  FADD.FTZ R5, R15, R4 ;  /* 0x000000040f057221 */ /* 0x020fcc0000010000 */
[----:B------:R-:W-:Y:S08]  /*7ba0*/  MUFU.EX2 R24, R38 ;  /* 0x0000002600187308 */ /* 0x000ff00000000800 */
[----:B------:R-:W3:Y:S08]  /*7bb0*/  MUFU.EX2 R86, R86 ;  /* 0x0000005600567308 */ /* 0x000ef00000000800 */
[----:B------:R-:W5:Y:S08]  /*7bc0*/  MUFU.EX2 R20, R20 ;  /* 0x0000001400147308 */ /* 0x000f700000000800 */
[----:B------:R1:W-:Y:S01]  /*7bd0*/  MUFU.EX2 R38, R6 ;  /* 0x0000000600267308 */ /* 0x0003e20000000800 */
[----:B0-----:R-:W-:Y:S01]  /*7be0*/  FADD.FTZ R2, R89, R2 ;  /* 0x0000000259027221 */ /* 0x001fe20000010000 */
[----:B-1----:R-:W-:-:S06]  /*7bf0*/  FADD.FTZ R6, R16, R5 ;  /* 0x0000000510067221 */ /* 0x002fcc0000010000 */
[----:B------:R-:W0:Y:S08]  /*7c00*/  MUFU.EX2 R21, R21 ;  /* 0x0000001500157308 */ /* 0x000e300000000800 */
[----:B------:R1:W-:Y:S01]  /*7c10*/  MUFU.EX2 R25, R7 ;  /* 0x0000000700197308 */ /* 0x0003e20000000800 */
[----:B------:R-:W-:Y:S01]  /*7c20*/  FADD.FTZ R2, R82, R2 ;  /* 0x0000000252027221 */ /* 0x000fe20000010000 */
[----:B-1----:R-:W-:-:S06]  /*7c30*/  FADD.FTZ R7, R17, R6 ;  /* 0x0000000611077221 */ /* 0x002fcc0000010000 */
[----:B------:R-:W1:Y:S01]  /*7c40*/  MUFU.EX2 R79, R79 ;  /* 0x0000004f004f7308 */ /* 0x000e620000000800 */
[----:B------:R-:W-:-:S07]  /*7c50*/  FADD.FTZ R7, R18, R7 ;  /* 0x0000000712077221 */ /* 0x000fce0000010000 */
[----:B------:R-:W2:Y:S01]  /*7c60*/  MUFU.EX2 R22, R22 ;  /* 0x0000001600167308 */ /* 0x000ea20000000800 */
[----:B----4-:R-:W-:Y:S01]  /*7c70*/  FADD.FTZ R7, R19, R7 ;  /* 0x0000000713077221 */ /* 0x010fe20000010000 */
[----:B---3--:R-:W-:-:S06]  /*7c80*/  FADD.FTZ R2, R86, R2 ;  /* 0x0000000256027221 */ /* 0x008fcc0000010000 */
[----:B------:R-:W3:Y:S01]  /*7c90*/  MUFU.EX2 R80, R80 ;  /* 0x0000005000507308 */ /* 0x000ee20000000800 */
[----:B-----5:R-:W-:-:S07]  /*7ca0*/  FADD.FTZ R7, R20, R7 ;  /* 0x0000000714077221 */ /* 0x020fce0000010000 */
[----:B------:R-:W4:Y:S01]  /*7cb0*/  MUFU.EX2 R23, R23 ;  /* 0x0000001700177308 */ /* 0x000f220000000800 */
[----:B------:R-:W-:Y:S01]  /*7cc0*/  FADD.FTZ R2, R98, R2 ;  /* 0x0000000262027221 */ /* 0x000fe20000010000 */
[----:B0-----:R-:W-:-:S06]  /*7cd0*/  FADD.FTZ R7, R21, R7 ;  /* 0x0000000715077221 */ /* 0x001fcc0000010000 */
[----:B------:R-:W0:Y:S08]  /*7ce0*/  MUFU.EX2 R87, R87 ;  /* 0x0000005700577308 */ /* 0x000e300000000800 */
[----:B------:R-:W5:Y:S01]  /*7cf0*/  MUFU.EX2 R3, R3 ;  /* 0x0000000300037308 */ /* 0x000f620000000800 */
[----:B-1----:R-:W-:Y:S01]  /*7d00*/  FADD.FTZ R2, R79, R2 ;  /* 0x000000024f027221 */ /* 0x002fe20000010000 */
[----:B--2---:R-:W-:-:S06]  /*7d10*/  FADD.FTZ R7, R22, R7 ;  /* 0x0000000716077221 */ /* 0x004fcc0000010000 */
[----:B------:R-:W1:Y:S08]  /*7d20*/  MUFU.EX2 R95, R95 ;  /* 0x0000005f005f7308 */ /* 0x000e700000000800 */
[----:B------:R-:W2:Y:S01]  /*7d30*/  MUFU.EX2 R39, R39 ;  /* 0x0000002700277308 */ /* 0x000ea20000000800 */
[----:B---3--:R-:W-:Y:S01]  /*7d40*/  FADD.FTZ R2, R80, R2 ;  /* 0x0000000250027221 */ /* 0x008fe20000010000 */
[----:B----4-:R-:W-:-:S06]  /*7d50*/  FADD.FTZ R7, R23, R7 ;  /* 0x0000000717077221 */ /* 0x010fcc0000010000 */
[----:B------:R-:W3:Y:S01]  /*7d60*/  MUFU.EX2 R42, R42 ;  /* 0x0000002a002a7308 */ /* 0x000ee20000000800 */
[----:B0-----:R-:W-:Y:S01]  /*7d70*/  FADD.FTZ R2, R87, R2 ;  /* 0x0000000257027221 */ /* 0x001fe20000010000 */
[----:B-----5:R-:W-:-:S06]  /*7d80*/  FADD.FTZ R7, R3, R7 ;  /* 0x0000000703077221 */ /* 0x020fcc0000010000 */
[----:B------:R-:W0:Y:S01]  /*7d90*/  MUFU.EX2 R93, R93 ;  /* 0x0000005d005d7308 */ /* 0x000e220000000800 */
[----:B------:R-:W-:-:S07]  /*7da0*/  F2FP.BF16.F32.PACK_AB R10, R13, R12 ;  /* 0x0000000c0d0a723e */ /* 0x000fce00000010ff */
[----:B------:R-:W4:Y:S01]  /*7db0*/  MUFU.EX2 R43, R43 ;  /* 0x0000002b002b7308 */ /* 0x000f220000000800 */
[----:B-1----:R-:W-:Y:S01]  /*7dc0*/  FADD.FTZ R12, R95, R2 ;  /* 0x000000025f0c7221 */ /* 0x002fe20000010000 */
[----:B--2---:R-:W-:-:S06]  /*7dd0*/  FADD.FTZ R2, R39, R7 ;  /* 0x0000000727027221 */ /* 0x004fcc0000010000 */
[----:B------:R-:W1:Y:S08]  /*7de0*/  MUFU.EX2 R94, R94 ;  /* 0x0000005e005e7308 */ /* 0x000e700000000800 */
[----:B------:R-:W2:Y:S01]  /*7df0*/  MUFU.EX2 R28, R28 ;  /* 0x0000001c001c7308 */ /* 0x000ea20000000800 */
[----:B---3--:R-:W-:-:S07]  /*7e00*/  FADD.FTZ R2, R42, R2 ;  /* 0x000000022a027221 */ /* 0x008fce0000010000 */
[----:B------:R-:W3:Y:S08]  /*7e10*/  MUFU.EX2 R92, R92 ;  /* 0x0000005c005c7308 */ /* 0x000ef00000000800 */
[----:B------:R-:W5:Y:S01]  /*7e20*/  MUFU.EX2 R29, R29 ;  /* 0x0000001d001d7308 */ /* 0x000f620000000800 */
[----:B0-----:R-:W-:Y:S01]  /*7e30*/  FADD.FTZ R12, R93, R12 ;  /* 0x0000000c5d0c7221 */ /* 0x001fe20000010000 */
[----:B----4-:R-:W-:-:S06]  /*7e40*/  FADD.FTZ R2, R43, R2 ;  /* 0x000000022b027221 */ /* 0x010fcc0000010000 */
[----:B------:R-:W0:Y:S01]  /*7e50*/  MUFU.EX2 R30, R30 ;  /* 0x0000001e001e7308 */ /* 0x000e220000000800 */
[----:B-1----:R-:W-:Y:S01]  /*7e60*/  FADD.FTZ R13, R94, R12 ;  /* 0x0000000c5e0d7221 */ /* 0x002fe20000010000 */
[----:B--2---:R-:W-:-:S06]  /*7e70*/  FADD.FTZ R2, R28, R2 ;  /* 0x000000021c027221 */ /* 0x004fcc0000010000 */
[----:B------:R-:W1:Y:S01]  /*7e80*/  MUFU.EX2 R31, R31 ;  /* 0x0000001f001f7308 */ /* 0x000e620000000800 */
[----:B------:R-:W-:Y:S01]  /*7e90*/  F2FP.BF16.F32.PACK_AB R4, R15, R14 ;  /* 0x0000000e0f04723e */ /* 0x000fe200000010ff */
[----:B---3--:R-:W-:Y:S01]  /*7ea0*/  FADD.FTZ R15, R92, R13 ;  /* 0x0000000d5c0f7221 */ /* 0x008fe20000010000 */
[----:B-----5:R-:W-:-:S05]  /*7eb0*/  FADD.FTZ R2, R29, R2 ;  /* 0x000000021d027221 */ /* 0x020fca0000010000 */
[----:B------:R-:W2:Y:S01]  /*7ec0*/  MUFU.EX2 R32, R32 ;  /* 0x0000002000207308 */ /* 0x000ea20000000800 */
[----:B------:R-:W-:Y:S01]  /*7ed0*/  F2FP.BF16.F32.PACK_AB R6, R17, R16 ;  /* 0x000000101106723e */ /* 0x000fe200000010ff */
[----:B------:R-:W-:Y:S01]  /*7ee0*/  FADD.FTZ R16, R38, R15 ;  /* 0x0000000f26107221 */ /* 0x000fe20000010000 */
[----:B0-----:R-:W-:-:S05]  /*7ef0*/  FADD.FTZ R2, R30, R2 ;  /* 0x000000021e027221 */ /* 0x001fca0000010000 */
[----:B------:R-:W0:Y:S01]  /*7f00*/  MUFU.EX2 R33, R33 ;  /* 0x0000002100217308 */ /* 0x000e220000000800 */
[----:B------:R-:W-:Y:S01]  /*7f10*/  F2FP.BF16.F32.PACK_AB R12, R19, R18 ;  /* 0x00000012130c723e */ /* 0x000fe200000010ff */
[----:B------:R-:W-:Y:S01]  /*7f20*/  FADD.FTZ R16, R25, R16 ;  /* 0x0000001019107221 */ /* 0x000fe20000010000 */
[----:B-1----:R-:W-:Y:S01]  /*7f30*/  FADD.FTZ R19, R31, R2 ;  /* 0x000000021f137221 */ /* 0x002fe20000010000 */
[----:B------:R-:W3:Y:S02]  /*7f40*/  LDL R18, [R1+0x1c] ;  /* 0x00001c0001127983 */ /* 0x000ee40000100800 */
[----:B------:R-:W-:Y:S02]  /*7f50*/  FADD.FTZ R17, R81, R16 ;  /* 0x0000001051117221 */ /* 0x000fe40000010000 */
[----:B------:R1:W4:Y:S01]  /*7f60*/  MUFU.EX2 R27, R11 ;  /* 0x0000000b001b7308 */ /* 0x0003220000000800 */
[----:B--2---:R-:W-:Y:S01]  /*7f70*/  FADD.FTZ R16, R32, R19 ;  /* 0x0000001320107221 */ /* 0x004fe20000010000 */
[----:B-1----:R-:W-:-:S05]  /*7f80*/  F2FP.BF16.F32.PACK_AB R11, R84, R90 ;  /* 0x0000005a540b723e */ /* 0x002fca00000010ff */
[----:B------:R0:W-:Y:S01]  /*7f90*/  STSM.16.M88.4 [R101], R8 ;  /* 0x0000000865007844 */ /* 0x0001e20000000200 */
[----:B------:R-:W-:Y:S02]  /*7fa0*/  F2FP.BF16.F32.PACK_AB R5, R83, R91 ;  /* 0x0000005b5305723e */ /* 0x000fe400000010ff */
[----:B------:R-:W-:Y:S02]  /*7fb0*/  F2FP.BF16.F32.PACK_AB R7, R82, R89 ;  /* 0x000000595207723e */ /* 0x000fe400000010ff */
[----:B------:R-:W-:Y:S02]  /*7fc0*/  F2FP.BF16.F32.PACK_AB R13, R98, R86 ;  /* 0x00000056620d723e */ /* 0x000fe400000010ff */
[----:B------:R-:W-:Y:S01]  /*7fd0*/  F2FP.BF16.F32.PACK_AB R14, R21, R20 ;  /* 0x00000014150e723e */ /* 0x000fe200000010ff */
[----:B0-----:R-:W-:Y:S02]  /*7fe0*/  FADD.FTZ R9, R33, R16 ;  /* 0x0000001021097221 */ /* 0x001fe40000010000 */
[----:B------:R-:W2:Y:S01]  /*7ff0*/  LDL R16, [R1+0x18] ;  /* 0x0000180001107983 */ /* 0x000ea20000100800 */
[----:B------:R-:W-:-:S03]  /*8000*/  F2FP.BF16.F32.PACK_AB R15, R80, R79 ;  /* 0x0000004f500f723e */ /* 0x000fc600000010ff */
[----:B------:R0:W-:Y:S04]  /*8010*/  STSM.16.M88.4 [R155], R4 ;  /* 0x000000049b007844 */ /* 0x0001e80000000200 */
[----:B------:R-:W-:Y:S01]  /*8020*/  STSM.16.M88.4 [R154], R12 ;  /* 0x0000000c9a007844 */ /* 0x000fe20000000200 */
[----:B0-----:R-:W-:Y:S02]  /*8030*/  F2FP.BF16.F32.PACK_AB R4, R23, R22 ;  /* 0x000000161704723e */ /* 0x001fe400000010ff */
[----:B------:R-:W-:Y:S02]  /*8040*/  F2FP.BF16.F32.PACK_AB R5, R95, R87 ;  /* 0x000000575f05723e */ /* 0x000fe400000010ff */
[----:B------:R-:W-:Y:S02]  /*8050*/  F2FP.BF16.F32.PACK_AB R6, R39, R3 ;  /* 0x000000032706723e */ /* 0x000fe400000010ff */
[----:B------:R-:W-:-:S05]  /*8060*/  F2FP.BF16.F32.PACK_AB R7, R94, R93 ;  /* 0x0000005d5e07723e */ /* 0x000fca00000010ff */
[----:B------:R0:W-:Y:S04]  /*8070*/  STSM.16.M88.4 [R153+0x24800], R4 ;  /* 0x0248000499007844 */ /* 0x0001e80000000200 */
[----:B0-----:R-:W5:Y:S01]  /*8080*/  LDL R6, [R1+0x10] ;  /* 0x0000100001067983 */ /* 0x001f620000100800 */
[----:B------:R-:W0:Y:S08]  /*8090*/  MUFU.EX2 R36, R36 ;  /* 0x0000002400247308 */ /* 0x000e300000000800 */
[----:B------:R-:W1:Y:S08]  /*80a0*/  MUFU.EX2 R103, R103 ;  /* 0x0000006700677308 */ /* 0x000e700000000800 */
[----:B------:R-:W1:Y:S01]  /*80b0*/  MUFU.EX2 R37, R37 ;  /* 0x0000002500257308 */ /* 0x000e620000000800 */
[----:B------:R-:W-:-:S07]  /*80c0*/  FADD.FTZ R2, R26, R17 ;  /* 0x000000111a027221 */ /* 0x000fce0000010000 */
[----:B------:R-:W1:Y:S08]  /*80d0*/  MUFU.EX2 R104, R104 ;  /* 0x0000006800687308 */ /* 0x000e700000000800 */
[----:B------:R-:W1:Y:S01]  /*80e0*/  MUFU.EX2 R40, R40 ;  /* 0x0000002800287308 */ /* 0x000e620000000800 */
[----:B----4-:R-:W-:Y:S01]  /*80f0*/  FADD.FTZ R2, R27, R2 ;  /* 0x000000021b027221 */ /* 0x010fe20000010000 */
[----:B0-----:R-:W-:-:S06]  /*8100*/  FADD.FTZ R10, R36, R9 ;  /* 0x00000009240a7221 */ /* 0x001fcc0000010000 */
[----:B------:R-:W0:Y:S08]  /*8110*/  MUFU.EX2 R47, R47 ;  /* 0x0000002f002f7308 */ /* 0x000e300000000800 */
[----:B------:R-:W4:Y:S01]  /*8120*/  MUFU.EX2 R41, R41 ;  /* 0x0000002900297308 */ /* 0x000f220000000800 */
[----:B-1----:R-:W-:Y:S01]  /*8130*/  FADD.FTZ R3, R103, R2 ;  /* 0x0000000267037221 */ /* 0x002fe20000010000 */
[----:B------:R-:W-:-:S06]  /*8140*/  FADD.FTZ R11, R37, R10 ;  /* 0x0000000a250b7221 */ /* 0x000fcc0000010000 */
[----:B------:R-:W1:Y:S08]  /*8150*/  MUFU.EX2 R50, R50 ;  /* 0x0000003200327308 */ /* 0x000e700000000800 */
[----:B------:R-:W1:Y:S01]  /*8160*/  MUFU.EX2 R44, R44 ;  /* 0x0000002c002c7308 */ /* 0x000e620000000800 */
[----:B------:R-:W-:Y:S01]  /*8170*/  FADD.FTZ R2, R104, R3 ;  /* 0x0000000368027221 */ /* 0x000fe20000010000 */
[----:B------:R-:W-:-:S06]  /*8180*/  FADD.FTZ R12, R40, R11 ;  /* 0x0000000b280c7221 */ /* 0x000fcc0000010000 */
[----:B------:R-:W1:Y:S08]  /*8190*/  MUFU.EX2 R51, R51 ;  /* 0x0000003300337308 */ /* 0x000e700000000800 */
[----:B------:R-:W1:Y:S01]  /*81a0*/  MUFU.EX2 R45, R45 ;  /* 0x0000002d002d7308 */ /* 0x000e620000000800 */
[----:B0-----:R-:W-:Y:S01]  /*81b0*/  FADD.FTZ R3, R47, R2 ;  /* 0x000000022f037221 */ /* 0x001fe20000010000 */
[----:B----4-:R-:W-:-:S06]  /*81c0*/  FADD.FTZ R13, R41, R12 ;  /* 0x0000000c290d7221 */ /* 0x010fcc0000010000 */
        /* <DEDUP_REMOVED lines=21> */
[----:B------:R-:W3:Y:S01]  /*8320*/  MUFU.EX2 R57, R57 ;  /* 0x0000003900397308 */ /* 0x000ee20000000800 */
[----:B0-----:R-:W-:Y:S01]  /*8330*/  FADD.FTZ R3, R59, R2 ;  /* 0x000000023b037221 */ /* 0x001fe20000010000 */
[----:B----4-:R-:W-:-:S06]  /*8340*/  FADD.FTZ R5, R53, R4 ;  /* 0x0000000435057221 */ /* 0x010fcc0000010000 */
[----:B------:R-:W0:Y:S08]  /*8350*/  MUFU.EX2 R66, R66 ;  /* 0x0000004200427308 */ /* 0x000e300000000800 */
[----:B------:R-:W4:Y:S01]  /*8360*/  MUFU.EX2 R60, R60 ;  /* 0x0000003c003c7308 */ /* 0x000f220000000800 */
[----:B-1----:R-:W-:Y:S01]  /*8370*/  FADD.FTZ R2, R62, R3 ;  /* 0x000000033e027221 */ /* 0x002fe20000010000 */
[----:B------:R-:W-:-:S06]  /*8380*/  FADD.FTZ R4, R56, R5 ;  /* 0x0000000538047221 */ /* 0x000fcc0000010000 */
[----:B------:R-:W1:Y:S08]  /*8390*/  MUFU.EX2 R67, R67 ;  /* 0x0000004300437308 */ /* 0x000e700000000800 */
[----:B------:R-:W1:Y:S08]  /*83a0*/  MUFU.EX2 R61, R61 ;  /* 0x0000003d003d7308 */ /* 0x000e700000000800 */
[----:B------:R-:W2:Y:S01]  /*83b0*/  MUFU.EX2 R70, R70 ;  /* 0x0000004600467308 */ /* 0x000ea20000000800 */
[----:B------:R-:W-:-:S07]  /*83c0*/  FADD.FTZ R3, R63, R2 ;  /* 0x000000023f037221 */ /* 0x000fce0000010000 */
[----:B------:R-:W-:Y:S08]  /*83d0*/  MUFU.EX2 R64, R64 ;  /* 0x0000004000407308 */ /* 0x000ff00000000800 */
[----:B------:R-:W-:Y:S08]  /*83e0*/  MUFU.EX2 R65, R65 ;  /* 0x0000004100417308 */ /* 0x000ff00000000800 */
[----:B------:R-:W-:Y:S08]  /*83f0*/  MUFU.EX2 R73, R73 ;  /* 0x0000004900497308 */ /* 0x000ff00000000800 */
[----:B------:R-:W2:Y:S08]  /*8400*/  MUFU.EX2 R74, R74 ;  /* 0x0000004a004a7308 */ /* 0x000eb00000000800 */
[----:B------:R-:W-:Y:S08]  /*8410*/  MUFU.EX2 R75, R75 ;  /* 0x0000004b004b7308 */ /* 0x000ff00000000800 */
[----:B------:R-:W2:Y:S01]  /*8420*/  MUFU.EX2 R76, R76 ;  /* 0x0000004c004c7308 */ /* 0x000ea20000000800 */
[----:B---3--:R-:W-:-:S07]  /*8430*/  FADD.FTZ R5, R57, R4 ;  /* 0x0000000439057221 */ /* 0x008fce0000010000 */
[----:B------:R-:W-:Y:S08]  /*8440*/  MUFU.EX2 R68, R68 ;  /* 0x0000004400447308 */ /* 0x000ff00000000800 */
[----:B------:R-:W3:Y:S08]  /*8450*/  MUFU.EX2 R69, R69 ;  /* 0x0000004500457308 */ /* 0x000ef00000000800 */
[----:B------:R-:W-:Y:S08]  /*8460*/  MUFU.EX2 R72, R72 ;  /* 0x0000004800487308 */ /* 0x000ff00000000800 */
[----:B------:R-:W-:Y:S08]  /*8470*/  MUFU.EX2 R77, R77 ;  /* 0x0000004d004d7308 */ /* 0x000ff00000000800 */
[----:B------:R-:W5:Y:S08]  /*8480*/  MUFU.EX2 R78, R78 ;  /* 0x0000004e004e7308 */ /* 0x000f700000000800 */
[----:B------:R-:W-:Y:S08]  /*8490*/  MUFU.EX2 R7, R88 ;  /* 0x0000005800077308 */ /* 0x000ff00000000800 */
[----:B------:R-:W5:Y:S01]  /*84a0*/  MUFU.EX2 R97, R97 ;  /* 0x0000006100617308 */ /* 0x000f620000000800 */
[----:B------:R-:W-:-:S02]  /*84b0*/  F2FP.BF16.F32.PACK_AB R8, R43, R42 ;  /* 0x0000002a2b08723e */ /* 0x000fc400000010ff */
[----:B------:R-:W-:Y:S02]  /*84c0*/  F2FP.BF16.F32.PACK_AB R9, R38, R92 ;  /* 0x0000005c2609723e */ /* 0x000fe400000010ff */
[----:B------:R-:W-:Y:S02]  /*84d0*/  F2FP.BF16.F32.PACK_AB R10, R29, R28 ;  /* 0x0000001c1d0a723e */ /* 0x000fe400000010ff */
[----:B------:R-:W-:Y:S01]  /*84e0*/  F2FP.BF16.F32.PACK_AB R11, R81, R25 ;  /* 0x00000019510b723e */ /* 0x000fe200000010ff */
[----:B0-----:R-:W-:Y:S01]  /*84f0*/  FADD.FTZ R2, R66, R3 ;  /* 0x0000000342027221 */ /* 0x001fe20000010000 */
[----:B------:R-:W-:Y:S01]  /*8500*/  F2FP.BF16.F32.PACK_AB R12, R31, R30 ;  /* 0x0000001e1f0c723e */ /* 0x000fe200000010ff */
[----:B----4-:R-:W-:Y:S01]  /*8510*/  FADD.FTZ R4, R60, R5 ;  /* 0x000000053c047221 */ /* 0x010fe20000010000 */
[----:B------:R-:W-:Y:S02]  /*8520*/  F2FP.BF16.F32.PACK_AB R13, R27, R26 ;  /* 0x0000001a1b0d723e */ /* 0x000fe400000010ff */
[----:B------:R-:W-:-:S02]  /*8530*/  F2FP.BF16.F32.PACK_AB R14, R33, R32 ;  /* 0x00000020210e723e */ /* 0x000fc400000010ff */
[----:B------:R-:W-:Y:S01]  /*8540*/  F2FP.BF16.F32.PACK_AB R15, R104, R103 ;  /* 0x00000067680f723e */ /* 0x000fe200000010ff */
[----:B------:R0:W-:Y:S01]  /*8550*/  STSM.16.M88.4 [R18], R8 ;  /* 0x0000000812007844 */ /* 0x0001e20000000200 */
[----:B------:R-:W-:Y:S01]  /*8560*/  F2FP.BF16.F32.PACK_AB R36, R37, R36 ;  /* 0x000000242524723e */ /* 0x000fe200000010ff */
[----:B-1----:R-:W-:Y:S01]  /*8570*/  FADD.FTZ R3, R67, R2 ;  /* 0x0000000243037221 */ /* 0x002fe20000010000 */
[----:B------:R-:W-:Y:S02]  /*8580*/  F2FP.BF16.F32.PACK_AB R37, R50, R47 ;  /* 0x0000002f3225723e */ /* 0x000fe400000010ff */
[----:B------:R-:W-:Y:S02]  /*8590*/  F2FP.BF16.F32.PACK_AB R38, R41, R40 ;  /* 0x000000282926723e */ /* 0x000fe400000010ff */
[----:B------:R-:W-:Y:S01]  /*85a0*/  F2FP.BF16.F32.PACK_AB R39, R54, R51 ;  /* 0x000000333627723e */ /* 0x000fe200000010ff */
[----:B------:R-:W-:Y:S01]  /*85b0*/  FADD.FTZ R5, R61, R4 ;  /* 0x000000043d057221 */ /* 0x000fe20000010000 */
[----:B------:R-:W-:Y:S01]  /*85c0*/  F2FP.BF16.F32.PACK_AB R52, R53, R52 ;  /* 0x000000343534723e */ /* 0x000fe200000010ff */
[----:B------:R3:W-:Y:S01]  /*85d0*/  STSM.16.M88.4 [R155+0x6000], R12 ;  /* 0x0060000c9b007844 */ /* 0x0007e20000000200 */
[----:B------:R-:W-:-:S02]  /*85e0*/  F2FP.BF16.F32.PACK_AB R53, R66, R63 ;  /* 0x0000003f4235723e */ /* 0x000fc400000010ff */
[----:B------:R-:W-:Y:S02]  /*85f0*/  F2FP.BF16.F32.PACK_AB R54, R57, R56 ;  /* 0x000000383936723e */ /* 0x000fe400000010ff */
[----:B------:R-:W-:Y:S02]  /*8600*/  F2FP.BF16.F32.PACK_AB R60, R61, R60 ;  /* 0x0000003c3d3c723e */ /* 0x000fe400000010ff */
[----:B0-----:R-:W-:Y:S02]  /*8610*/  F2FP.BF16.F32.PACK_AB R8, R45, R44 ;  /* 0x0000002c2d08723e */ /* 0x001fe400000010ff */
[----:B------:R-:W-:Y:S02]  /*8620*/  F2FP.BF16.F32.PACK_AB R9, R58, R55 ;  /* 0x000000373a09723e */ /* 0x000fe400000010ff */
[----:B------:R-:W-:Y:S02]  /*8630*/  F2FP.BF16.F32.PACK_AB R10, R49, R48 ;  /* 0x00000030310a723e */ /* 0x000fe400000010ff */
[----:B------:R-:W-:-:S02]  /*8640*/  F2FP.BF16.F32.PACK_AB R11, R62, R59 ;  /* 0x0000003b3e0b723e */ /* 0x000fc400000010ff */
[----:B--2---:R-:W-:Y:S02]  /*8650*/  F2FP.BF16.F32.PACK_AB R55, R70, R67 ;  /* 0x000000434637723e */ /* 0x004fe400000010ff */
[----:B------:R-:W-:Y:S02]  /*8660*/  F2FP.BF16.F32.PACK_AB R61, R74, R73 ;  /* 0x000000494a3d723e */ /* 0x000fe400000010ff */
[----:B------:R-:W-:Y:S02]  /*8670*/  F2FP.BF16.F32.PACK_AB R62, R65, R64 ;  /* 0x00000040413e723e */ /* 0x000fe400000010ff */
[----:B------:R-:W-:Y:S01]  /*8680*/  F2FP.BF16.F32.PACK_AB R63, R76, R75 ;  /* 0x0000004b4c3f723e */ /* 0x000fe200000010ff */
[----:B------:R0:W-:Y:S01]  /*8690*/  STSM.16.M88.4 [R154+0x6000], R36 ;  /* 0x006000249a007844 */ /* 0x0001e20000000200 */
[----:B---3--:R-:W-:Y:S01]  /*86a0*/  F2FP.BF16.F32.PACK_AB R12, R69, R68 ;  /* 0x00000044450c723e */ /* 0x008fe200000010ff */
[----:B------:R-:W-:Y:S01]  /*86b0*/  FADD.FTZ R2, R70, R3 ;  /* 0x0000000346027221 */ /* 0x000fe20000010000 */
[----:B-----5:R-:W-:-:S02]  /*86c0*/  F2FP.BF16.F32.PACK_AB R13, R78, R77 ;  /* 0x0000004d4e0d723e */ /* 0x020fc400000010ff */
[----:B------:R-:W-:Y:S02]  /*86d0*/  F2FP.BF16.F32.PACK_AB R14, R24, R72 ;  /* 0x00000048180e723e */ /* 0x000fe400000010ff */
        /* <DEDUP_REMOVED lines=12> */
[----:B-1----:R-:W1:Y:S01]  /*87a0*/  FENCE.VIEW.ASYNC.S ;  /* 0x00000000000073c6 */ /* 0x002e620000000000 */
[----:B------:R-:W-:Y:S01]  /*87b0*/  FADD.FTZ R4, R64, R5 ;  /* 0x0000000540047221 */ /* 0x000fe20000010000 */
[----:B------:R-:W-:Y:S01]  /*87c0*/  FADD.FTZ R3, R75, R2 ;  /* 0x000000024b037221 */ /* 0x000fe20000010000 */
[----:B------:R-:W-:-:S02]  /*87d0*/  ISETP.GT.AND P2, PT, R0, R6, PT ;  /* 0x000000060000720c */ /* 0x000fc40003f44270 */
[----:B------:R-:W-:Y:S01]  /*87e0*/  FADD.FTZ R5, R65, R4 ;  /* 0x0000000441057221 */ /* 0x000fe20000010000 */
[----:B------:R-:W-:-:S03]  /*87f0*/  FADD.FTZ R2, R76, R3 ;  /* 0x000000034c027221 */ /* 0x000fc60000010000 */
[----:B------:R-:W-:Y:S01]  /*8800*/  FADD.FTZ R4, R68, R5 ;  /* 0x0000000544047221 */ /* 0x000fe20000010000 */
[----:B------:R-:W-:-:S03]  /*8810*/  FADD.FTZ R2, R77, R2 ;  /* 0x000000024d027221 */ /* 0x000fc60000010000 */
[----:B------:R-:W-:Y:S01]  /*8820*/  FADD.FTZ R3, R69, R4 ;  /* 0x0000000445037221 */ /* 0x000fe20000010000 */
[----:B------:R-:W-:Y:S01]  /*8830*/  FADD.FTZ R2, R78, R2 ;  /* 0x000000024e027221 */ /* 0x000fe20000010000 */
[----:B------:R-:W-:Y:S02]  /*8840*/  UMOV UR7, UR36 ;  /* 0x0000002400077c82 */ /* 0x000fe40008000000 */
        /* <DEDUP_REMOVED lines=40> */
[----:B-1----:R-:W-:Y:S01]  /*8ad0*/  NOP ;  /* 0x0000000000007918 */ /* 0x002fe20000000000 */
[----:B0-----:R-:W-:Y:S05]  /*8ae0*/  @P2 BRA `(.L_x_12318) ;  /* 0xffffffc800502947 */ /* 0x001fea000383ffff */
.L_x_12309:
[----:B------:R-:W-:Y:S06]  /*8af0*/  BAR.ARV 0x8, 0x200 ;  /* 0x0208000000007b1d */ /* 0x000fec0000002000 */
[----:B------:R-:W-:Y:S05]  /*8b00*/  @!P0 BRA `(.L_x_12319) ;  /* 0x0000000000048947 */ /* 0x000fea0003800000 */
[----:B------:R-:W-:Y:S01]  /*8b10*/  BPT.TRAP 0x1 ;  /* 0x000000040000795c */ /* 0x000fe20000300000 */
.L_x_12319:
[----:B------:R-:W-:Y:S01]  /*8b20*/  ULEA UR12, UR36, UR37, 0x3 ;  /* 0x00000025240c7291 */ /* 0x000fe2000f8e183f */
[----:B------:R-:W-:-:S08]  /*8b30*/  SHF.L.U32 R0, R152, 0x1f, RZ ;  /* 0x0000001f98007819 */ /* 0x000fd000000006ff */
[----:B------:R0:W1:Y:S01]  /*8b40*/  SYNCS.PHASECHK.TRANS64.TRYWAIT P2, [UR12+0x30850], R0 ;  /* 0x03085000ff0075a7 */ /* 0x000062000804014c */
[----:B------:R-:W-:Y:S05]  /*8b50*/  @!P0 BRA `(.L_x_12320) ;  /* 0x0000000000048947 */ /* 0x000fea0003800000 */
[----:B------:R-:W-:Y:S01]  /*8b60*/  BPT.TRAP 0x1 ;  /* 0x000000040000795c */ /* 0x000fe20000300000 */
.L_x_12320:
[----:B-1----:R-:W-:Y:S05]  /*8b70*/  @P2 BRA `(.L_x_12321) ;  /* 0x0000000000082947 */ /* 0x002fea0003800000 */
[----:B------:R-:W1:Y:S02]  /*8b80*/  SYNCS.PHASECHK.TRANS64.TRYWAIT P0, [UR12+0x30850], R0 ;  /* 0x03085000ff0075a7 */ /* 0x000e64000800014c */
[----:B-1----:R-:W-:Y:S05]  /*8b90*/  @!P0 BRA `(.L_x_12322) ;  /* 0x00000088006c8947 */ /* 0x002fea0003800000 */
.L_x_12321:
[----:B------:R-:W-:Y:S01]  /*8ba0*/  ULEA UR41, UR41, UR37, 0xd ;  /* 0x0000002529297291 */ /* 0x000fe2000f8e683f */
[----:B------:R-:W2:Y:S01]  /*8bb0*/  LDL.LU R12, [R1+0x64] ;  /* 0x00006400010c7983 */ /* 0x000ea20000300800 */
[----:B------:R-:W-:Y:S01]  /*8bc0*/  UIADD3 UR37, UR37, 0x400, URZ ;  /* 0x0000040025257890 */ /* 0x000fe2000fffe03f */
[----:B------:R-:W-:Y:S01]  /*8bd0*/  WARPGROUP.ARRIVE ;  /* 0x00000000000079c5 */ /* 0x000fe20000000000 */
[----:B------:R-:W-:Y:S01]  /*8be0*/  UIADD3 UR41, UR41, 0x1e800, URZ ;  /* 0x0001e80029297890 */ /* 0x000fe2000fffe03f */
[----:B01----:R-:W0:Y:S01]  /*8bf0*/  SHFL.BFLY PT, R0, R5, 0x2, 0x1f ;  /* 0x0c401f0005007f89 */ /* 0x003e2200000e0000 */
[----:B------:R-:W-:Y:S01]  /*8c00*/  USHF.R.U32.HI UR37, URZ, 0x4, UR37 ;  /* 0x000000043f257899 */ /* 0x000fe20008011625 */
[----:B------:R-:W-:Y:S01]  /*8c10*/  MOV R9, UR12 ;  /* 0x0000000c00097c02 */ /* 0x000fe20008000f00 */
[----:B------:R-:W-:Y:S01]  /*8c20*/  USHF.R.U32.HI UR41, URZ, 0x4, UR41 ;  /* 0x000000043f297899 */ /* 0x000fe20008011629 */
[----:B------:R-:W1:Y:S01]  /*8c30*/  SHFL.BFLY PT, R3, R2, 0x2, 0x1f ;  /* 0x0c401f0002037f89 */ /* 0x000e6200000e0000 */
[----:B------:R-:W-:Y:S01]  /*8c40*/  ULOP3.LUT UR6, UR37, 0x3fff, URZ, 0xc0, !UPT ;  /* 0x00003fff25067892 */ /* 0x000fe2000f8ec03f */
[----:B------:R-:W-:Y:S01]  /*8c50*/  IMAD.MOV.U32 R6, RZ, RZ, RZ ;  /* 0x000000ffff067224 */ /* 0x000fe200078e00ff */
[----:B------:R-:W-:Y:S01]  /*8c60*/  ULOP3.LUT UR4, UR41, 0x3fff, URZ, 0xc0, !UPT ;  /* 0x00003fff29047892 */ /* 0x000fe2000f8ec03f */
[----:B------:R-:W-:Y:S01]  /*8c70*/  @!P1 VIADD R9, R9, 0x30860 ;  /* 0x0003086009099836 */ /* 0x000fe20000000000 */
[----:B------:R-:W-:Y:S01]  /*8c80*/  UIMAD UR6, UR36, 0x600, UR6 ;  /* 0x00000600240678a4 */ /* 0x000fe2000f8e0206 */
[----:B------:R-:W-:Y:S01]  /*8c90*/  IMAD.MOV.U32 R50, RZ, RZ, -0x800000 ;  /* 0xff800000ff327424 */ /* 0x000fe200078e00ff */
[----:B------:R-:W-:Y:S01]  /*8ca0*/  ULOP3.LUT UR4, UR4, 0x10000, URZ, 0xfc, !UPT ;  /* 0x0001000004047892 */ /* 0x000fe2000f8efc3f */
[----:B------:R-:W-:Y:S01]  /*8cb0*/  UMOV UR7, 0x40000040 ;  /* 0x4000004000077882 */ /* 0x000fe20000000000 */
[----:B------:R-:W-:Y:S01]  /*8cc0*/  UMOV UR5, 0x40000040 ;  /* 0x4000004000057882 */ /* 0x000fe20000000000 */
[----:B------:R-:W-:Y:S01]  /*8cd0*/  UIADD3 UR10, UR6, 0x80, URZ ;  /* 0x00000080060a7890 */ /* 0x000fe2000fffe03f */
[----:B------:R-:W-:Y:S01]  /*8ce0*/  @!P1 PRMT R9, RZ, 0x654, R9 ;  /* 0x00000654ff099816 */ /* 0x000fe20000000009 */
[----:B------:R-:W-:Y:S01]  /*8cf0*/  UIADD3 UR8, UR4, 0x2, URZ ;  /* 0x0000000204087890 */ /* 0x000fe2000fffe03f */
[----:B------:R-:W-:-:S03]  /*8d00*/  UMOV UR11, 0x40000040 ;  /* 0x40000040000b7882 */ /* 0x000fc60000000000 */
[----:B------:R-:W-:Y:S01]  /*8d10*/  HGMMA.64x64x16.F32.BF16 R120, gdesc[UR4].tnspB, R120, gsb0 ;  /* 0x40e00000047879f0 */ /* 0x000fe20008001878 */
[----:B------:R-:W-:Y:S01]  /*8d20*/  UMOV UR9, 0x40000040 ;  /* 0x4000004000097882 */ /* 0x000fe20000000000 */
[----:B------:R-:W-:Y:S01]  /*8d30*/  UMOV UR7, 0x40000040 ;  /* 0x4000004000077882 */ /* 0x000fe20000000000 */
[----:B------:R-:W-:Y:S01]  /*8d40*/  UMOV UR5, 0x40000040 ;  /* 0x4000004000057882 */ /* 0x000fe20000000000 */
[----:B0-----:R-:W-:Y:S01]  /*8d50*/  FADD.FTZ R0, R0, R5 ;  /* 0x0000000500007221 */ /* 0x001fe20000010000 */
[----:B------:R-:W-:Y:S01]  /*8d60*/  UIADD3 UR36, UR36, 0x1, URZ ;  /* 0x0000000124247890 */ /* 0x000fe2000fffe03f */
[----:B-1----:R-:W-:Y:S01]  /*8d70*/  FADD.FTZ R4, R3, R2 ;  /* 0x0000000203047221 */ /* 0x002fe20000010000 */
[----:B------:R-:W-:Y:S02]  /*8d80*/  IMAD.MOV.U32 R2, RZ, RZ, RZ ;  /* 0x000000ffff027224 */ /* 0x000fe400078e00ff */
[----:B------:R-:W0:Y:S01]  /*8d90*/  SHFL.BFLY PT, R3, R0, 0x1, 0x1f ;  /* 0x0c201f0000037f89 */ /* 0x000e2200000e0000 */
[----:B------:R-:W-:-:S03]  /*8da0*/  UISETP.NE.AND UP0, UPT, UR36, 0x2, UPT ;  /* 0x000000022400788c */ /* 0x000fc6000bf05270 */
[----:B------:R-:W1:Y:S01]  /*8db0*/  SHFL.BFLY PT, R7, R4, 0x1, 0x1f ;  /* 0x0c201f0004077f89 */ /* 0x000e6200000e0000 */
[----:B------:R-:W-:Y:S01]  /*8dc0*/  USEL UR36, UR36, URZ, UP0 ;  /* 0x0000003f24247287 */ /* 0x000fe20008000000 */
[----:B0-----:R-:W-:Y:S01]  /*8dd0*/  FADD.FTZ R10, R0, R3 ;  /* 0x00000003000a7221 */ /* 0x001fe20000010000 */
[----:B------:R-:W-:Y:S02]  /*8de0*/  IMAD.MOV.U32 R0, RZ, RZ, -0x800000 ;  /* 0xff800000ff007424 */ /* 0x000fe400078e00ff */
[----:B-1----:R-:W-:Y:S02]  /*8df0*/  FADD.FTZ R11, R4, R7 ;  /* 0x00000007040b7221 */ /* 0x002fe40000010000 */
[----:B------:R-:W-:-:S03]  /*8e00*/  FSETP.NE.FTZ.AND P0, PT, R10, RZ, PT ;  /* 0x000000ff0a00720b */ /* 0x000fc60003f15000 */
[----:B------:R-:W-:-:S10]  /*8e10*/  FSETP.NE.FTZ.AND P2, PT, R11, RZ, PT ;  /* 0x000000ff0b00720b */ /* 0x000fd40003f55000 */
[----:B------:R-:W0:Y:S01]  /*8e20*/  @P0 MUFU.LG2 R5, R10 ;  /* 0x0000000a00050308 */ /* 0x000e220000000c00 */
[C---:B------:R-:W-:Y:S02]  /*8e30*/  @P0 FMUL.FTZ R3, R35.reuse, 0.69314718246459960938 ;  /* 0x3f31721823030820 */ /* 0x040fe40000410000 */
[----:B------:R-:W-:-:S05]  /*8e40*/  @P2 FMUL.FTZ R35, R35, 0.69314718246459960938 ;  /* 0x3f31721823232820 */ /* 0x000fca0000410000 */
[----:B------:R-:W1:Y:S08]  /*8e50*/  @P2 MUFU.LG2 R7, R11 ;  /* 0x0000000b00072308 */ /* 0x000e700000000c00 */
[----:B------:R-:W3:Y:S01]  /*8e60*/  @P0 MUFU.RCP R2, R10 ;  /* 0x0000000a00020308 */ /* 0x000ee20000001000 */
[----:B0-----:R-:W-:-:S04]  /*8e70*/  @P0 FMUL.FTZ R4, R5, 0.69314718246459960938 ;  /* 0x3f31721805040820 */ /* 0x001fc80000410000 */
[----:B------:R-:W-:Y:S01]  /*8e80*/  @P0 FFMA.FTZ R50, R3, R34, R4 ;  /* 0x0000002203320223 */ /* 0x000fe20000010004 */
[----:B------:R-:W-:Y:S01]  /*8e90*/  PLOP3.LUT P0, PT, PT, PT, PT, 0x8, 0x0 ;  /* 0x000000000000781c */ /* 0x000fe20003f0e170 */
[----:B------:R-:W-:Y:S02]  /*8ea0*/  WARPGROUP.DEPBAR.LE gsb0, 0x0 ;  /* 0x00008000000079c5 */ /* 0x000fe40000010000 */
[----:B------:R-:W-:Y:S01]  /*8eb0*/  WARPGROUP.ARRIVE ;  /* 0x00000000000079c5 */ /* 0x000fe20000000000 */
[----:B------:R-:W0:Y:S01]  /*8ec0*/  @P2 MUFU.RCP R6, R11 ;  /* 0x0000000b00062308 */ /* 0x000e220000001000 */
[----:B-1----:R-:W-:-:S04]  /*8ed0*/  @P2 FMUL.FTZ R8, R7, 0.69314718246459960938 ;  /* 0x3f31721807082820 */ /* 0x002fc80000410000 */
[----:B------:R-:W-:Y:S01]  /*8ee0*/  HGMMA.64x64x16.F32.BF16 R120, gdesc[UR8].tnspB, R120, gsb0 ;  /* 0x40e00000087879f0 */ /* 0x000fe20008001878 */
[----:B------:R-:W-:Y:S01]  /*8ef0*/  UIADD3 UR10, UR6, 0x100, URZ ;  /* 0x00000100060a7890 */ /* 0x000fe2000fffe03f */
[----:B------:R-:W-:Y:S01]  /*8f00*/  @P2 FFMA.FTZ R0, R35, R71, R8 ;  /* 0x0000004723002223 */ /* 0x000fe20000010008 */
        /* <DEDUP_REMOVED lines=17> */
[----:B--2---:R-:W-:-:S05]  /*9020*/  VIADD R12, R12, 0x1 ;  /* 0x000000010c0c7836 */ /* 0x004fca0000000000 */
[----:B------:R1:W-:Y:S01]  /*9030*/  STL [R1+0x64], R12 ;  /* 0x0000640c01007387 */ /* 0x0003e20000100800 */
        /* <DEDUP_REMOVED lines=49> */
[----:B------:R-:W-:Y:S01]  /*9350*/  HGMMA.64x64x16.F32.BF16 R120, gdesc[UR4].tnspB, R120, gsb0 ;  /* 0x40e00000047879f0 */ /* 0x000fe20008001878 */
[----:B------:R-:W-:-:S06]  /*9360*/  USEL UR4, URZ, 0x1, UP0 ;  /* 0x000000013f047887 */ /* 0x000fcc0008000000 */
[----:B------:R-:W-:Y:S01]  /*9370*/  LOP3.LUT R152, R152, UR4, RZ, 0x3c, !PT ;  /* 0x0000000498987c12 */ /* 0x000fe2000f8e3cff */
        /* <DEDUP_REMOVED lines=34> */
.L_x_12302:
[----:B------:R-:W1:Y:S08]  /*95a0*/  S2UR UR4, SR_CgaCtaId ;  /* 0x00000000000479c3 */ /* 0x000e700000008800 */
[----:B------:R-:W-:Y:S06]  /*95b0*/  BAR.SYNC.DEFER_BLOCKING 0x5, 0x200 ;  /* 0x0148000000007b1d */ /* 0x000fec0000010000 */
[----:B------:R-:W-:Y:S01]  /*95c0*/  UMOV UR37, 0x400 ;  /* 0x0000040000257882 */ /* 0x000fe20000000000 */
[----:B------:R-:W-:Y:S01]  /*95d0*/  BSSY B0, `(.L_x_12323) ;  /* 0x0000240000007945 */ /* 0x000fe20003800000 */
[----:B-1----:R-:W-:-:S09]  /*95e0*/  ULEA UR37, UR4, UR37, 0x18 ;  /* 0x0000002504257291 */ /* 0x002fd2000f8ec03f */
[----:B------:R-:W1:Y:S01]  /*95f0*/  LDS.128 R4, [UR37+0x308d0] ;  /* 0x0308d025ff047984 */ /* 0x000e620008000c00 */
[----:B------:R-:W-:Y:S06]  /*9600*/  BAR.ARV 0x4, 0x200 ;  /* 0x0108000000007b1d */ /* 0x000fec0000002000 */
[----:B------:R-:W-:Y:S05]  /*9610*/  @P0 BRA `(.L_x_12324) ;  /* 0x00000018003c0947 */ /* 0x000fea0003800000 */
[----:B0-----:R-:W2:Y:S01]  /*9620*/  LDL R8, [R1+0x8c] ;  /* 0x00008c0001087983 */ /* 0x001ea20000100800 */
[----:B------:R-:W0:Y:S03]  /*9630*/  S2UR UR6, SR_SWINHI ;  /* 0x00000000000679c3 */ /* 0x000e260000002f00 */
[----:B------:R-:W3:Y:S04]  /*9640*/  LDL.LU R61, [R1+0x2c] ;  /* 0x00002c00013d7983 */ /* 0x000ee80000300800 */
[----:B------:R-:W4:Y:S01]  /*9650*/  LDL.LU R67, [R1+0x24] ;  /* 0x0000240001437983 */ /* 0x000f220000300800 */
[----:B------:R-:W1:Y:S03]  /*9660*/  LDC.64 R52, c[0x0][0xc00] ;  /* 0x00030000ff347b82 */ /* 0x000e660000000a00 */
[----:B------:R-:W3:Y:S01]  /*9670*/  LDL.LU R66, [R1+0x3c] ;  /* 0x00003c0001427983 */ /* 0x000ee20000300800 */
[----:B------:R-:W-:-:S02]  /*9680*/  F2FP.BF16.F32.PACK_AB R16, R21, R20 ;  /* 0x000000141510723e */ /* 0x000fc400000010ff */
[----:B------:R-:W-:Y:S01]  /*9690*/  F2FP.BF16.F32.PACK_AB R17, R37, R36 ;  /* 0x000000242511723e */ /* 0x000fe200000010ff */
[----:B------:R-:W3:Y:S01]  /*96a0*/  LDL R63, [R1+0x28] ;  /* 0x00002800013f7983 */ /* 0x000ee20000100800 */
[----:B------:R-:W-:Y:S02]  /*96b0*/  F2FP.BF16.F32.PACK_AB R18, R23, R22 ;  /* 0x000000161712723e */ /* 0x000fe400000010ff */
[----:B------:R-:W-:Y:S01]  /*96c0*/  F2FP.BF16.F32.PACK_AB R19, R39, R38 ;  /* 0x000000262713723e */ /* 0x000fe200000010ff */
[----:B------:R-:W-:Y:S01]  /*96d0*/  IMAD.MOV.U32 R56, RZ, RZ, RZ ;  /* 0x000000ffff387224 */ /* 0x000fe200078e00ff */
[----:B------:R-:W3:Y:S01]  /*96e0*/  LDL R65, [R1+0x88] ;  /* 0x0000880001417983 */ /* 0x000ee20000100800 */
[----:B------:R-:W-:Y:S01]  /*96f0*/  UMOV UR4, UR37 ;  /* 0x0000002500047c82 */ /* 0x000fe20008000000 */
[----:B0-----:R-:W-:Y:S02]  /*9700*/  UMOV UR5, UR6 ;  /* 0x0000000600057c82 */ /* 0x001fe40008000000 */
[----:B------:R-:W3:Y:S01]  /*9710*/  LDL R64, [R1+0x34] ;  /* 0x0000340001407983 */ /* 0x000ee20000100800 */
[----:B------:R-:W-:-:S02]  /*9720*/  IMAD.U32 R2, RZ, RZ, UR4 ;  /* 0x00000004ff027e24 */ /* 0x000fc4000f8e00ff */
[----:B------:R-:W-:Y:S01]  /*9730*/  IMAD.U32 R3, RZ, RZ, UR5 ;  /* 0x00000005ff037e24 */ /* 0x000fe2000f8e00ff */
[----:B------:R-:W3:Y:S01]  /*9740*/  LDL R62, [R1+0x5c] ;  /* 0x00005c00013e7983 */ /* 0x000ee20000100800 */
[----:B------:R-:W-:Y:S01]  /*9750*/  ULDC.64 UR4, c[0x0][0xc08] ;  /* 0x0003020000047ab9 */ /* 0x000fe20000000a00 */
[----:B------:R-:W-:Y:S01]  /*9760*/  BAR.SYNC.DEFER_BLOCKING 0x1, 0x180 ;  /* 0x0046000000007b1d */ /* 0x000fe20000010000 */
[----:B--2---:R-:W-:-:S03]  /*9770*/  IMAD.WIDE R14, R8, 0x2, R2 ;  /* 0x00000002080e7825 */ /* 0x004fc600078e0202 */
[C---:B------:R-:W-:Y:S02]  /*9780*/  IADD3 R57, P0, R14.reuse, 0x60, RZ ;  /* 0x000000600e397810 */ /* 0x040fe40007f1e0ff */
[C---:B------:R-:W-:Y:S02]  /*9790*/  IADD3 R55, P1, R14.reuse, 0x40, RZ ;  /* 0x000000400e377810 */ /* 0x040fe40007f3e0ff */
[C---:B------:R-:W-:Y:S02]  /*97a0*/  LOP3.LUT R9, R14.reuse, 0x380, RZ, 0xc0, !PT ;  /* 0x000003800e097812 */ /* 0x040fe400078ec0ff */
[----:B------:R-:W-:Y:S02]  /*97b0*/  IADD3 R51, P2, R14, 0x20, RZ ;  /* 0x000000200e337810 */ /* 0x000fe40007f5e0ff */
[----:B------:R-:W-:Y:S02]  /*97c0*/  LOP3.LUT R10, R57, 0x380, RZ, 0xc0, !PT ;  /* 0x00000380390a7812 */ /* 0x000fe400078ec0ff */
[----:B------:R-:W-:-:S02]  /*97d0*/  LOP3.LUT R8, R55, 0x380, RZ, 0xc0, !PT ;  /* 0x0000038037087812 */ /* 0x000fc400078ec0ff */
[----:B------:R-:W-:Y:S02]  /*97e0*/  SHF.R.U64 R9, R9, 0x3, RZ ;  /* 0x0000000309097819 */ /* 0x000fe400000012ff */
[----:B-1----:R-:W-:Y:S02]  /*97f0*/  LOP3.LUT R4, R51, 0x380, RZ, 0xc0, !PT ;  /* 0x0000038033047812 */ /* 0x002fe400078ec0ff */
[----:B------:R-:W-:Y:S02]  /*9800*/  SHF.R.U64 R10, R10, 0x3, RZ ;  /* 0x000000030a0a7819 */ /* 0x000fe400000012ff */
[----:B------:R-:W-:Y:S02]  /*9810*/  SHF.R.U64 R8, R8, 0x3, RZ ;  /* 0x0000000308087819 */ /* 0x000fe400000012ff */
[----:B------:R-:W-:Y:S02]  /*9820*/  LOP3.LUT R14, R9, R14, RZ, 0x3c, !PT ;  /* 0x0000000e090e7212 */ /* 0x000fe400078e3cff */
[----:B------:R-:W-:Y:S01]  /*9830*/  SHF.R.U64 R4, R4, 0x3, RZ ;  /* 0x0000000304047819 */ /* 0x000fe200000012ff */
[--C-:B------:R-:W-:Y:S01]  /*9840*/  IMAD.X R11, RZ, RZ, R15.reuse, P1 ;  /* 0x000000ffff0b7224 */ /* 0x100fe200008e060f */
[----:B------:R-:W-:Y:S01]  /*9850*/  LOP3.LUT R12, R10, R57, RZ, 0x3c, !PT ;  /* 0x000000390a0c7212 */ /* 0x000fe200078e3cff */
[----:B------:R-:W-:Y:S01]  /*9860*/  IMAD.X R9, RZ, RZ, R15, P2 ;  /* 0x000000ffff097224 */ /* 0x000fe200010e060f */
[----:B------:R-:W-:-:S02]  /*9870*/  LOP3.LUT R10, R8, R55, RZ, 0x3c, !PT ;  /* 0x00000037080a7212 */ /* 0x000fc400078e3cff */
[----:B------:R-:W-:Y:S02]  /*9880*/  MOV R14, R14 ;  /* 0x0000000e000e7202 */ /* 0x000fe40000000f00 */
[----:B------:R-:W-:Y:S02]  /*9890*/  LOP3.LUT R8, R4, R51, RZ, 0x3c, !PT ;  /* 0x0000003304087212 */ /* 0x000fe400078e3cff */
[----:B------:R-:W-:Y:S01]  /*98a0*/  IADD3.X R13, RZ, R15, RZ, P0, !PT ;  /* 0x0000000fff0d7210 */ /* 0x000fe200007fe4ff */
        /* <DEDUP_REMOVED lines=14> */
[----:B------:R-:W-:Y:S02]  /*9990*/  F2FP.BF16.F32.PACK_AB R18, R35, R34 ;  /* 0x000000222312723e */ /* 0x000fe400000010ff */
[----:B------:R-:W-:Y:S01]  /*99a0*/  F2FP.BF16.F32.PACK_AB R19, R151, R150 ;  /* 0x000000969713723e */ /* 0x000fe200000010ff */
[----:B------:R0:W-:Y:S04]  /*99b0*/  STSM.16.M88.4 [R51], R8 ;  /* 0x0000000833007844 */ /* 0x0001e80000000200 */
[----:B------:R-:W-:Y:S04]  /*99c0*/  STSM.16.M88.4 [R57], R12 ;  /* 0x0000000c39007844 */ /* 0x000fe80000000200 */
[----:B------:R1:W-:Y:S01]  /*99d0*/  STSM.16.M88.4 [R4], R16 ;  /* 0x0000001004007844 */ /* 0x0003e20000000200 */
[----:B------:R-:W-:Y:S01]  /*99e0*/  BAR.SYNC.DEFER_BLOCKING 0x1, 0x180 ;  /* 0x0046000000007b1d */ /* 0x000fe20000010000 */
[----:B------:R-:W-:Y:S01]  /*99f0*/  ISETP.NE.U32.AND P0, PT, R52, RZ, PT ;  /* 0x000000ff3400720c */ /* 0x000fe20003f05070 */
[----:B----4-:R-:W-:-:S03]  /*9a00*/  IMAD.SHL.U32 R59, R67, 0x4, RZ ;  /* 0x00000004433b7824 */ /* 0x010fc600078e00ff */
[----:B------:R-:W-:-:S03]  /*9a10*/  ISETP.NE.AND.EX P0, PT, R53, RZ, PT, P0 ;  /* 0x000000ff3500720c */ /* 0x000fc60003f05300 */
[----:B0-----:R-:W0:Y:S01]  /*9a20*/  LDC R8, c[0x0][0xad4] ;  /* 0x0002b500ff087b82 */ /* 0x001e220000000800 */
[----:B---3--:R-:W-:Y:S02]  /*9a30*/  SHF.L.U64.HI R60, R67, 0x2, R66 ;  /* 0x00000002433c7819 */ /* 0x008fe40000010242 */
[----:B------:R-:W-:-:S05]  /*9a40*/  IADD3 R54, P1, R59, R52, RZ ;  /* 0x000000343b367210 */ /* 0x000fca0007f3e0ff */
[----:B------:R-:W-:Y:S01]  /*9a50*/  IMAD.X R55, R60, 0x1, R53, P1 ;  /* 0x000000013c377824 */ /* 0x000fe200008e0635 */
[----:B-1----:R-:W1:Y:S04]  /*9a60*/  LDC R4, c[0x0][0xbe8] ;  /* 0x0002fa00ff047b82 */ /* 0x002e680000000800 */
[----:B------:R-:W2:Y:S01]  /*9a70*/  @P0 LDG.E R56, desc[UR38][R54.64] ;  /* 0x0000002636380981 */ /* 0x000ea2000c1e1900 */
[----:B------:R-:W-:-:S04]  /*9a80*/  ISETP.NE.U32.AND P1, PT, RZ, UR4, PT ;  /* 0x00000004ff007c0c */ /* 0x000fc8000bf25070 */
[----:B------:R-:W-:-:S13]  /*9a90*/  ISETP.NE.AND.EX P1, PT, RZ, UR5, PT, P1 ;  /* 0x00000005ff007c0c */ /* 0x000fda000bf25310 */
[----:B------:R-:W-:-:S04]  /*9aa0*/  @P1 IADD3 R58, P2, R59, UR4, RZ ;  /* 0x000000043b3a1c10 */ /* 0x000fc8000ff5e0ff */
[----:B------:R-:W-:Y:S02]  /*9ab0*/  @P1 IADD3.X R59, R60, UR5, RZ, P2, !PT ;  /* 0x000000053c3b1c10 */ /* 0x000fe400097fe4ff */
[----:B------:R-:W-:-:S04]  /*9ac0*/  ISETP.NE.AND P2, PT, R61, RZ, PT ;  /* 0x000000ff3d00720c */ /* 0x000fc80003f45270 */
[----:B0-----:R-:W-:Y:S02]  /*9ad0*/  SEL R8, R61, R8, P2 ;  /* 0x000000083d087207 */ /* 0x001fe40001000000 */
[----:B------:R-:W-:Y:S02]  /*9ae0*/  MOV R18, 0x9b8 ;  /* 0x000009b800127802 */ /* 0x000fe40000000f00 */
[----:B------:R-:W-:Y:S02]  /*9af0*/  ISETP.GT.AND P3, PT, R8, 0x1, PT ;  /* 0x000000010800780c */ /* 0x000fe40003f64270 */
[----:B-1----:R-:W-:Y:S01]  /*9b00*/  ISETP.NE.AND P4, PT, R4, 0x1, PT ;  /* 0x000000010400780c */ /* 0x002fe20003f85270 */
[----:B------:R-:W-:Y:S01]  /*9b10*/  ULDC UR4, c[0x0][0xa88] ;  /* 0x0002a20000047ab9 */ /* 0x000fe20000000800 */
[----:B------:R-:W-:Y:S01]  /*9b20*/  SEL R18, R18, 0x978, P3 ;  /* 0x0000097812127807 */ /* 0x000fe20001800000 */
[----:B------:R-:W0:Y:S01]  /*9b30*/  LDC.64 R8, c[0x0][0xba8] ;  /* 0x0002ea00ff087b82 */ /* 0x000e220000000a00 */
[----:B------:R-:W-:Y:S01]  /*9b40*/  IMAD.U32 R51, RZ, RZ, UR4 ;  /* 0x00000004ff337e24 */ /* 0x000fe2000f8e00ff */
[----:B------:R-:W-:-:S05]  /*9b50*/  ISETP.NE.U32.AND P2, PT, R52, RZ, PT ;  /* 0x000000ff3400720c */ /* 0x000fca0003f45070 */
[----:B------:R1:W5:Y:S01]  /*9b60*/  @P1 LDG.E R51, desc[UR38][R58.64] ;  /* 0x000000263a331981 */ /* 0x000362000c1e1900 */
[----:B------:R-:W3:Y:S08]  /*9b70*/  LDC.64 R12, c[0x0][R18+0x220] ;  /* 0x00008800120c7b82 */ /* 0x000ef00000000a00 */
[----:B------:R-:W4:Y:S01]  /*9b80*/  LDC.64 R14, c[0x0][R18+0x218] ;  /* 0x00008600120e7b82 */ /* 0x000f220000000a00 */
[----:B------:R-:W-:-:S07]  /*9b90*/  ISETP.NE.AND.EX P2, PT, R53, RZ, PT, P2 ;  /* 0x000000ff3500720c */ /* 0x000fce0003f45320 */
[----:B-1----:R-:W1:Y:S01]  /*9ba0*/  @P4 LDC R58, c[0x0][0xbec] ;  /* 0x0002fb00ff3a4b82 */ /* 0x002e620000000800 */
[----:B------:R-:W-:-:S07]  /*9bb0*/  SEL R52, R67, RZ, !P2 ;  /* 0x000000ff43347207 */ /* 0x000fce0005000000 */
[----:B------:R-:W1:Y:S01]  /*9bc0*/  @P4 LDC R61, c[0x0][0xbf0] ;  /* 0x0002fc00ff3d4b82 */ /* 0x000e620000000800 */
[----:B------:R-:W-:Y:S01]  /*9bd0*/  SEL R17, R66, RZ, !P2 ;  /* 0x000000ff42117207 */ /* 0x000fe20005000000 */
[----:B---3--:R-:W-:-:S06]  /*9be0*/  IMAD R13, R13, R52, RZ ;  /* 0x000000340d0d7224 */ /* 0x008fcc00078e02ff */
[----:B------:R-:W3:Y:S01]  /*9bf0*/  LDC.64 R10, c[0x0][R18+0x228] ;  /* 0x00008a00120a7b82 */ /* 0x000ee20000000a00 */
[----:B------:R-:W-:Y:S02]  /*9c00*/  IMAD R59, R12, R17, R13 ;  /* 0x000000110c3b7224 */ /* 0x000fe400078e020d */
[-C--:B----4-:R-:W-:Y:S02]  /*9c10*/  IMAD R53, R15, R63.reuse, RZ ;  /* 0x0000003f0f357224 */ /* 0x090fe400078e02ff */
[----:B------:R-:W-:-:S04]  /*9c20*/  IMAD.WIDE.U32 R14, R14, R63, RZ ;  /* 0x0000003f0e0e7225 */ /* 0x000fc800078e00ff */
[----:B------:R-:W-:Y:S01]  /*9c30*/  IMAD R19, R64, 0xc0, R65 ;  /* 0x000000c040137824 */ /* 0x000fe200078e0241 */
[----:B------:R-:W-:Y:S01]  /*9c40*/  SEL R57, R62, RZ, P3 ;  /* 0x000000ff3e397207 */ /* 0x000fe20001800000 */
[----:B------:R-:W-:Y:S01]  /*9c50*/  IMAD.WIDE.U32 R16, R12, R52, RZ ;  /* 0x000000340c107225 */ /* 0x000fe200078e00ff */
[----:B0-----:R-:W0:Y:S08]  /*9c60*/  @!P3 LDC R8, c[0x0][0xb50] ;  /* 0x0002d400ff08bb82 */ /* 0x001e300000000800 */
[----:B------:R4:W0:Y:S01]  /*9c70*/  LDC.64 R12, c[0x0][R18+0x210] ;  /* 0x00008400120c7b82 */ /* 0x0008220000000a00 */
[----:B------:R-:W-:-:S02]  /*9c80*/  IMAD.IADD R60, R15, 0x1, R53 ;  /* 0x000000010f3c7824 */ /* 0x000fc400078e0235 */
[----:B------:R-:W-:Y:S02]  /*9c90*/  IMAD.MOV.U32 R15, RZ, RZ, R19 ;  /* 0x000000ffff0f7224 */ /* 0x000fe400078e0013 */
[----:B------:R-:W-:Y:S02]  /*9ca0*/  IMAD.IADD R59, R17, 0x1, R59 ;  /* 0x00000001113b7824 */ /* 0x000fe400078e023b */
[-C--:B---3--:R-:W-:Y:S01]  /*9cb0*/  IMAD R17, R11, R57.reuse, RZ ;  /* 0x000000390b117224 */ /* 0x088fe200078e02ff */
[----:B------:R-:W3:Y:S01]  /*9cc0*/  @!P3 LDC R9, c[0x0][0xb54] ;  /* 0x0002d500ff09bb82 */ /* 0x000ee20000000800 */
[----:B------:R-:W-:-:S04]  /*9cd0*/  IMAD.WIDE.U32 R10, R10, R57, RZ ;  /* 0x000000390a0a7225 */ /* 0x000fc800078e00ff */
[----:B------:R-:W-:Y:S01]  /*9ce0*/  IMAD.IADD R17, R11, 0x1, R17 ;  /* 0x000000010b117824 */ /* 0x000fe200078e0211 */
[--C-:B--2---:R-:W-:Y:S01]  /*9cf0*/  IADD3 R16, P2, P5, R16, R14, R56.reuse ;  /* 0x0000000e10107210 */ /* 0x104fe20007d5e038 */
[----:B-1----:R-:W-:Y:S01]  /*9d00*/  @P4 IMAD.HI.U32 R14, R19, R58, RZ ;  /* 0x0000003a130e4227 */ /* 0x002fe200078e00ff */
[----:B------:R-:W-:-:S04]  /*9d10*/  SHF.R.S32.HI R53, RZ, 0x1f, R56 ;  /* 0x0000001fff357819 */ /* 0x000fc80000011438 */
[----:B------:R-:W-:Y:S02]  /*9d20*/  @P4 SHF.R.U32.HI R15, RZ, R61, R14 ;  /* 0x0000003dff0f4219 */ /* 0x000fe4000001160e */
[----:B------:R-:W-:-:S03]  /*9d30*/  IADD3.X R14, R59, R60, R53, P2, P5 ;  /* 0x0000003c3b0e7210 */ /* 0x000fc600017ea435 */
[--C-:B----4-:R-:W-:Y:S01]  /*9d40*/  IMAD.MOV R18, RZ, RZ, -R15.reuse ;  /* 0x000000ffff127224 */ /* 0x110fe200078e0a0f */
[----:B------:R-:W-:Y:S02]  /*9d50*/  IADD3 R10, P2, P5, R15, R16, R10 ;  /* 0x000000100f0a7210 */ /* 0x000fe40007d5e00a */
[----:B------:R-:W-:Y:S01]  /*9d60*/  SHF.R.S32.HI R11, RZ, 0x1f, R15 ;  /* 0x0000001fff0b7819 */ /* 0x000fe2000001140f */
[----:B------:R-:W-:-:S03]  /*9d70*/  IMAD R15, R4, R18, R19 ;  /* 0x00000012040f7224 */ /* 0x000fc600078e0213 */
[----:B------:R-:W-:Y:S01]  /*9d80*/  IADD3.X R11, R11, R14, R17, P2, P5 ;  /* 0x0000000e0b0b7210 */ /* 0x000fe200017ea411 */
[-C--:B0-----:R-:W-:Y:S01]  /*9d90*/  IMAD R13, R13, R15.reuse, RZ ;  /* 0x0000000f0d0d7224 */ /* 0x081fe200078e02ff */
[----:B------:R-:W-:Y:S01]  /*9da0*/  SHF.R.S32.HI R17, RZ, 0x1f, R15 ;  /* 0x0000001fff117819 */ /* 0x000fe2000001140f */
[----:B------:R-:W-:-:S04]  /*9db0*/  IMAD.WIDE.U32 R10, R12, R15, R10 ;  /* 0x0000000f0c0a7225 */ /* 0x000fc800078e000a */
[----:B------:R-:W-:Y:S01]  /*9dc0*/  IMAD R13, R12, R17, R13 ;  /* 0x000000110c0d7224 */ /* 0x000fe200078e020d */
[----:B------:R-:W-:-:S03]  /*9dd0*/  LEA R12, P2, R10, R8, 0x2 ;  /* 0x000000080a0c7211 */ /* 0x000fc600078410ff */
[----:B------:R-:W-:-:S05]  /*9de0*/  IMAD.IADD R11, R11, 0x1, R13 ;  /* 0x000000010b0b7824 */ /* 0x000fca00078e020d */
[----:B---3--:R-:W-:Y:S01]  /*9df0*/  LEA.HI.X R13, R10, R9, R11, 0x2, P2 ;  /* 0x000000090a0d7211 */ /* 0x008fe200010f140b */
[----:B------:R-:W-:Y:S06]  /*9e00*/  @P1 BRA `(.L_x_12325) ;  /* 0x0000000000101947 */ /* 0x000fec0003800000 */
[----:B------:R-:W-:Y:S05]  /*9e10*/  @!P0 BRA `(.L_x_12325) ;  /* 0x00000000000c8947 */ /* 0x000fea0003800000 */
[----:B------:R-:W2:Y:S04]  /*9e20*/  LDG.E R8, desc[UR38][R54.64] ;  /* 0x0000002636087981 */ /* 0x000ea8000c1e1900 */
[----:B-----5:R-:W2:Y:S02]  /*9e30*/  LDG.E R51, desc[UR38][R54.64+0x4] ;  /* 0x0000042636337981 */ /* 0x020ea4000c1e1900 */
[----:B--2---:R-:W-:-:S07]  /*9e40*/  IADD3 R51, -R8, R51, RZ ;  /* 0x0000003308337210 */ /* 0x004fce0007ffe1ff */
.L_x_12325:
[----:B------:R-:W2:Y:S01]  /*9e50*/  LDL R14, [R1+0x84] ;  /* 0x00008400010e7983 */ /* 0x000ea20000100800 */
[----:B------:R-:W0:Y:S03]  /*9e60*/  S2R R8, SR_TID.X ;  /* 0x0000000000087919 */ /* 0x000e260000002100 */
[----:B------:R-:W-:Y:S04]  /*9e70*/  SHFL.IDX PT, R9, R13, RZ, 0x1c1f ;  /* 0x001c1fff0d097589 */ /* 0x000fe800000e0000 */
[----:B------:R-:W-:Y:S04]  /*9e80*/  SHFL.IDX PT, R10, R12, 0x1, 0x1c1f ;  /* 0x003c1f000c0a7f89 */ /* 0x000fe800000e0000 */
[----:B------:R-:W-:Y:S01]  /*9e90*/  SHFL.IDX PT, R11, R13, 0x1, 0x1c1f ;  /* 0x003c1f000d0b7f89 */ /* 0x000fe200000e0000 */
[----:B0-----:R-:W-:-:S05]  /*9ea0*/  VIADD R16, R8, 0xffffff80 ;  /* 0xffffff8008107836 */ /* 0x001fca0000000000 */
[----:B------:R-:W-:-:S04]  /*9eb0*/  SHF.R.S32.HI R15, RZ, 0x1f, R16 ;  /* 0x0000001fff0f7819 */ /* 0x000fc80000011410 */
[----:B------:R-:W-:Y:S01]  /*9ec0*/  LEA.HI R15, R15, R16, RZ, 0x7 ;  /* 0x000000100f0f7211 */ /* 0x000fe200078f38ff */
[----:B------:R-:W0:Y:S03]  /*9ed0*/  SHFL.IDX PT, R8, R12, RZ, 0x1c1f ;  /* 0x001c1fff0c087589 */ /* 0x000e2600000e0000 */
[----:B------:R-:W-:Y:S01]  /*9ee0*/  LOP3.LUT R15, R15, 0xffffff80, RZ, 0xc0, !PT ;  /* 0xffffff800f0f7812 */ /* 0x000fe200078ec0ff */
[----:B-----5:R-:W-:-:S04]  /*9ef0*/  IMAD R51, R51, R4, RZ ;  /* 0x0000000433337224 */ /* 0x020fc800078e02ff */
[----:B------:R-:W-:-:S05]  /*9f00*/  IMAD.IADD R15, R16, 0x1, -R15 ;  /* 0x00000001100f7824 */ /* 0x000fca00078e0a0f */
[----:B------:R-:W-:Y:S01]  /*9f10*/  LOP3.LUT P0, RZ, R15, 0x3, RZ, 0xc0, !PT ;  /* 0x000000030fff7812 */ /* 0x000fe2000780c0ff */
[----:B--2---:R-:W-:-:S04]  /*9f20*/  IMAD R14, R64, 0xc0, R14 ;  /* 0x000000c0400e7824 */ /* 0x004fc800078e020e */
[C---:B------:R-:W-:Y:S01]  /*9f30*/  VIADD R18, R14.reuse, 0x8 ;  /* 0x000000080e127836 */ /* 0x040fe20000000000 */
[----:B------:R-:W-:-:S04]  /*9f40*/  ISETP.GE.OR P1, PT, R14, R51, P0 ;  /* 0x000000330e00720c */ /* 0x000fc80000726670 */
[----:B------:R-:W-:-:S09]  /*9f50*/  ISETP.GE.OR P0, PT, R18, R51, P0 ;  /* 0x000000331200720c */ /* 0x000fd20000706670 */
[----:B0-----:R0:W-:Y:S04]  /*9f60*/  @!P1 ST.E desc[UR38][R8.64], R50 ;  /* 0x0000003208009985 */ /* 0x0011e8000c101926 */
[----:B------:R0:W-:Y:S01]  /*9f70*/  @!P0 ST.E desc[UR38][R10.64], R0 ;  /* 0x000000000a008985 */ /* 0x0001e2000c101926 */
[----:B------:R-:W-:Y:S05]  /*9f80*/  @P3 BRA `(.L_x_12326) ;  /* 0x0000000400cc3947 */ /* 0x000fea0003800000 */
[----:B------:R-:W0:Y:S01]  /*9f90*/  LDL R54, [R1+0x38] ;  /* 0x0000380001367983 */ /* 0x000e220000100800 */
[----:B------:R-:W1:Y:S01]  /*9fa0*/  @P4 LDC R25, c[0x0][0xbec] ;  /* 0x0002fb00ff194b82 */ /* 0x000e620000000800 */
[----:B------:R-:W-:Y:S01]  /*9fb0*/  ULDC.64 UR4, c[0x0][0xaa0] ;  /* 0x0002a80000047ab9 */ /* 0x000fe20000000a00 */
[----:B------:R-:W2:Y:S01]  /*9fc0*/  S2R R15, SR_TID.X ;  /* 0x00000000000f7919 */ /* 0x000ea20000002100 */
[----:B------:R-:W3:Y:S05]  /*9fd0*/  LDL R31, [R1+0x90] ;  /* 0x00009000011f7983 */ /* 0x000eea0000100800 */
[----:B------:R-:W4:Y:S01]  /*9fe0*/  @P4 LDC R29, c[0x0][0xbf0] ;  /* 0x0002fc00ff1d4b82 */ /* 0x000f220000000800 */
[----:B--2---:R-:W-:-:S05]  /*9ff0*/  VIADD R57, R15, 0xffffff80 ;  /* 0xffffff800f397836 */ /* 0x004fca0000000000 */
[----:B------:R-:W-:-:S04]  /*a000*/  SHF.R.S32.HI R55, RZ, 0x1f, R57 ;  /* 0x0000001fff377819 */ /* 0x000fc80000011439 */
[----:B------:R-:W-:-:S04]  /*a010*/  LEA.HI R55, R55, R57, RZ, 0x3 ;  /* 0x0000003937377211 */ /* 0x000fc800078f18ff */
[----:B------:R-:W-:Y:S02]  /*a020*/  SHF.R.S32.HI R55, RZ, 0x3, R55 ;  /* 0x00000003ff377819 */ /* 0x000fe40000011437 */
[----:B------:R-:W-:-:S04]  /*a030*/  SHF.R.S32.HI R24, RZ, 0x1f, R57 ;  /* 0x0000001fff187819 */ /* 0x000fc80000011439 */
[----:B------:R-:W-:Y:S01]  /*a040*/  LEA.HI R24, R24, R57, RZ, 0x3 ;  /* 0x0000003918187211 */ /* 0x000fe200078f18ff */
[----:B------:R-:W-:-:S03]  /*a050*/  IMAD R53, R53, UR4, RZ ;  /* 0x0000000435357c24 */ /* 0x000fc6000f8e02ff */
[----:B------:R-:W-:Y:S01]  /*a060*/  LOP3.LUT R24, R24, 0xfffffff8, RZ, 0xc0, !PT ;  /* 0xfffffff818187812 */ /* 0x000fe200078ec0ff */
[----:B0-----:R-:W-:-:S04]  /*a070*/  IMAD R9, R55, 0x40, R54 ;  /* 0x0000004037097824 */ /* 0x001fc800078e0236 */
[----:B------:R-:W-:-:S03]  /*a080*/  IMAD.WIDE R2, R9, 0x2, R2 ;  /* 0x0000000209027825 */ /* 0x000fc600078e0202 */
[C---:B------:R-:W-:Y:S02]  /*a090*/  IADD3 R17, P0, R2.reuse, 0x1800, RZ ;  /* 0x0000180002117810 */ /* 0x040fe40007f1e0ff */
[C---:B------:R-:W-:Y:S02]  /*a0a0*/  IADD3 R21, P1, R2.reuse, 0x3000, RZ ;  /* 0x0000300002157810 */ /* 0x040fe40007f3e0ff */
[----:B------:R-:W-:Y:S02]  /*a0b0*/  LOP3.LUT R13, R2, 0x380, RZ, 0xc0, !PT ;  /* 0x00000380020d7812 */ /* 0x000fe400078ec0ff */
[----:B------:R-:W-:Y:S02]  /*a0c0*/  LOP3.LUT R16, R17, 0x380, RZ, 0xc0, !PT ;  /* 0x0000038011107812 */ /* 0x000fe400078ec0ff */
[----:B------:R-:W-:Y:S02]  /*a0d0*/  LOP3.LUT R20, R21, 0x380, RZ, 0xc0, !PT ;  /* 0x0000038015147812 */ /* 0x000fe400078ec0ff */
[----:B------:R-:W-:-:S02]  /*a0e0*/  SHF.R.U64 R13, R13, 0x3, RZ ;  /* 0x000000030d0d7819 */ /* 0x000fc400000012ff */
[----:B------:R-:W-:Y:S02]  /*a0f0*/  SHF.R.U64 R16, R16, 0x3, RZ ;  /* 0x0000000310107819 */ /* 0x000fe400000012ff */
[----:B------:R-:W-:Y:S02]  /*a100*/  SHF.R.U64 R20, R20, 0x3, RZ ;  /* 0x0000000314147819 */ /* 0x000fe400000012ff */
[----:B------:R-:W-:Y:S01]  /*a110*/  LOP3.LUT R12, R13, R2, RZ, 0x3c, !PT ;  /* 0x000000020d0c7212 */ /* 0x000fe200078e3cff */
[--C-:B------:R-:W-:Y:S01]  /*a120*/  IMAD.MOV.U32 R13, RZ, RZ, R3.reuse ;  /* 0x000000ffff0d7224 */ /* 0x100fe200078e0003 */
[----:B------:R-:W-:Y:S01]  /*a130*/  LOP3.LUT R16, R16, R17, RZ, 0x3c, !PT ;  /* 0x0000001110107212 */ /* 0x000fe200078e3cff */
[----:B------:R-:W-:Y:S01]  /*a140*/  IMAD.X R17, RZ, RZ, R3, P0 ;  /* 0x000000ffff117224 */ /* 0x000fe200000e0603 */
[----:B------:R-:W-:Y:S02]  /*a150*/  LOP3.LUT R20, R20, R21, RZ, 0x3c, !PT ;  /* 0x0000001514147212 */ /* 0x000fe400078e3cff */
[----:B------:R-:W-:Y:S01]  /*a160*/  IADD3.X R21, RZ, R3, RZ, P1, !PT ;  /* 0x00000003ff157210 */ /* 0x000fe20000ffe4ff */
[----:B------:R-:W2:Y:S04]  /*a170*/  LD.E.128 R12, desc[UR38][R12.64] ;  /* 0x000000260c0c7980 */ /* 0x000ea8000c101d00 */
[----:B------:R-:W2:Y:S04]  /*a180*/  LD.E.128 R16, desc[UR38][R16.64] ;  /* 0x0000002610107980 */ /* 0x000ea8000c101d00 */
[----:B------:R-:W2:Y:S01]  /*a190*/  LD.E.128 R20, desc[UR38][R20.64] ;  /* 0x0000002614147980 */ /* 0x000ea2000c101d00 */
[----:B------:R-:W-:-:S04]  /*a1a0*/  IADD3 R11, P0, R2, 0x4800, RZ ;  /* 0x00004800020b7810 */ /* 0x000fc80007f1e0ff */
[----:B------:R-:W-:Y:S01]  /*a1b0*/  LOP3.LUT R0, R11, 0x380, RZ, 0xc0, !PT ;  /* 0x000003800b007812 */ /* 0x000fe200078ec0ff */
[----:B------:R-:W-:Y:S02]  /*a1c0*/  IMAD.X R9, RZ, RZ, R3, P0 ;  /* 0x000000ffff097224 */ /* 0x000fe400000e0603 */
[----:B------:R-:W-:Y:S01]  /*a1d0*/  IMAD.IADD R24, R57, 0x1, -R24 ;  /* 0x0000000139187824 */ /* 0x000fe200078e0a18 */
[----:B------:R-:W-:Y:S01]  /*a1e0*/  SHF.R.U64 R0, R0, 0x3, RZ ;  /* 0x0000000300007819 */ /* 0x000fe200000012ff */
[C---:B------:R-:W-:Y:S02]  /*a1f0*/  IMAD R53, R56.reuse, UR5, R53 ;  /* 0x0000000538357c24 */ /* 0x040fe4000f8e0235 */
[----:B------:R-:W-:Y:S01]  /*a200*/  IMAD.WIDE.U32 R2, R56, UR4, RZ ;  /* 0x0000000438027c25 */ /* 0x000fe2000f8e00ff */
[----:B------:R-:W-:Y:S01]  /*a210*/  LOP3.LUT R8, R0, R11, RZ, 0x3c, !PT ;  /* 0x0000000b00087212 */ /* 0x000fe200078e3cff */
[----:B------:R-:W-:Y:S02]  /*a220*/  ULDC.64 UR4, c[0x0][0xae8] ;  /* 0x0002ba0000047ab9 */ /* 0x000fe40000000a00 */
[----:B------:R-:W-:-:S02]  /*a230*/  IMAD.IADD R3, R3, 0x1, R53 ;  /* 0x0000000103037824 */ /* 0x000fc400078e0235 */
[----:B------:R-:W-:Y:S01]  /*a240*/  IMAD R0, R24, 0x30, R55 ;  /* 0x0000003018007824 */ /* 0x000fe200078e0237 */
[----:B------:R-:W-:Y:S01]  /*a250*/  SHF.R.S32.HI R27, RZ, 0x1f, R52 ;  /* 0x0000001fff1b7819 */ /* 0x000fe20000011434 */
[C---:B------:R-:W-:Y:S01]  /*a260*/  IMAD.WIDE.U32 R2, R63.reuse, UR4, R2 ;  /* 0x000000043f027c25 */ /* 0x040fe2000f8e0002 */
[----:B------:R-:W5:Y:S03]  /*a270*/  LD.E.128 R8, desc[UR38][R8.64] ;  /* 0x0000002608087980 */ /* 0x000f66000c101d00 */
[----:B------:R-:W-:Y:S01]  /*a280*/  IMAD R24, R64, 0xc0, R0 ;  /* 0x000000c040187824 */ /* 0x000fe200078e0200 */
[----:B------:R-:W-:Y:S01]  /*a290*/  @!PT LDS RZ, [RZ] ;  /* 0x00000000fffff984 */ /* 0x000fe20000000800 */
[----:B------:R-:W-:Y:S01]  /*a2a0*/  @!PT LDS RZ, [RZ] ;  /* 0x00000000fffff984 */ /* 0x000fe20000000800 */
[----:B------:R-:W-:Y:S01]  /*a2b0*/  @!PT LDS RZ, [RZ] ;  /* 0x00000000fffff984 */ /* 0x000fe20000000800 */
[----:B------:R-:W-:Y:S01]  /*a2c0*/  @!PT LDS RZ, [RZ] ;  /* 0x00000000fffff984 */ /* 0x000fe20000000800 */
[----:B------:R0:W-:Y:S06]  /*a2d0*/  MEMBAR.ALL.CTA ;  /* 0x0000000000007992 */ /* 0x0001ec0000008000 */
[----:B0-----:R-:W0:Y:S01]  /*a2e0*/  FENCE.VIEW.ASYNC.S ;  /* 0x00000000000073c6 */ /* 0x001e220000000000 */
[----:B------:R-:W-:Y:S01]  /*a2f0*/  IMAD R3, R63, UR5, R3 ;  /* 0x000000053f037c24 */ /* 0x000fe2000f8e0203 */
[----:B------:R-:W-:Y:S01]  /*a300*/  ULDC.64 UR4, c[0x0][0xaf0] ;  /* 0x0002bc0000047ab9 */ /* 0x000fe20000000a00 */
[----:B-1----:R-:W-:-:S04]  /*a310*/  @P4 IMAD.HI.U32 R0, R24, R25, RZ ;  /* 0x0000001918004227 */ /* 0x002fc800078e00ff */
[----:B------:R-:W-:Y:S02]  /*a320*/  IMAD R27, R27, UR4, RZ ;  /* 0x000000041b1b7c24 */ /* 0x000fe4000f8e02ff */
[----:B------:R-:W-:Y:S01]  /*a330*/  IMAD.MOV.U32 R25, RZ, RZ, R24 ;  /* 0x000000ffff197224 */ /* 0x000fe200078e0018 */
[----:B----4-:R-:W-:Y:S01]  /*a340*/  @P4 SHF.R.U32.HI R25, RZ, R29, R0 ;  /* 0x0000001dff194219 */ /* 0x010fe20000011600 */
[C---:B------:R-:W-:Y:S02]  /*a350*/  IMAD R27, R52.reuse, UR5, R27 ;  /* 0x00000005341b7c24 */ /* 0x040fe4000f8e021b */
[----:B------:R-:W-:Y:S01]  /*a360*/  IMAD.WIDE.U32 R52, R52, UR4, R2 ;  /* 0x0000000434347c25 */ /* 0x000fe2000f8e0002 */
[--C-:B------:R-:W-:Y:S01]  /*a370*/  SHF.R.S32.HI R0, RZ, 0x1f, R25.reuse ;  /* 0x0000001fff007819 */ /* 0x100fe20000011419 */
[----:B------:R-:W-:Y:S02]  /*a380*/  ULDC.64 UR4, c[0x0][0xae0] ;  /* 0x0002b80000047ab9 */ /* 0x000fe40000000a00 */
[----:B------:R-:W-:Y:S01]  /*a390*/  IMAD.MOV R3, RZ, RZ, -R25 ;  /* 0x000000ffff037224 */ /* 0x000fe200078e0a19 */
[----:B------:R-:W-:Y:S01]  /*a3a0*/  IADD3 R53, R53, R27, RZ ;  /* 0x0000001b35357210 */ /* 0x000fe20007ffe0ff */
[----:B------:R-:W-:-:S02]  /*a3b0*/  IMAD R0, R0, UR4, RZ ;  /* 0x0000000400007c24 */ /* 0x000fc4000f8e02ff */
[----:B------:R-:W-:Y:S02]  /*a3c0*/  IMAD R27, R4, R3, R24 ;  /* 0x00000003041b7224 */ /* 0x000fe400078e0218 */
[C---:B------:R-:W-:Y:S02]  /*a3d0*/  IMAD R29, R25.reuse, UR5, R0 ;  /* 0x00000005191d7c24 */ /* 0x040fe4000f8e0200 */
[----:B------:R-:W-:Y:S01]  /*a3e0*/  IMAD.WIDE.U32 R2, R25, UR4, R52 ;  /* 0x0000000419027c25 */ /* 0x000fe2000f8e0034 */
[----:B------:R-:W-:Y:S01]  /*a3f0*/  SHF.R.S32.HI R0, RZ, 0x1f, R27 ;  /* 0x0000001fff007819 */ /* 0x000fe2000001141b */
[----:B------:R-:W-:Y:S02]  /*a400*/  ULDC.64 UR4, c[0x0][0xad8] ;  /* 0x0002b60000047ab9 */ /* 0x000fe40000000a00 */
[----:B------:R-:W-:Y:S02]  /*a410*/  IMAD.IADD R3, R3, 0x1, R29 ;  /* 0x0000000103037824 */ /* 0x000fe400078e021d */
[----:B------:R-:W-:-:S02]  /*a420*/  IMAD R0, R0, UR4, RZ ;  /* 0x0000000400007c24 */ /* 0x000fc4000f8e02ff */
[----:B------:R-:W-:-:S04]  /*a430*/  IMAD.WIDE.U32 R2, R27, UR4, R2 ;  /* 0x000000041b027c25 */ /* 0x000fc8000f8e0002 */
[----:B------:R-:W-:Y:S01]  /*a440*/  IMAD R25, R27, UR5, R0 ;  /* 0x000000051b197c24 */ /* 0x000fe2000f8e0200 */
[----:B------:R-:W-:Y:S02]  /*a450*/  ULDC.64 UR4, c[0x0][0xa80] ;  /* 0x0002a00000047ab9 */ /* 0x000fe40000000a00 */
[----:B------:R-:W-:Y:S01]  /*a460*/  LEA R4, P0, R2, UR4, 0x1 ;  /* 0x0000000402047c11 */ /* 0x000fe2000f8008ff */
[----:B------:R-:W-:Y:S01]  /*a470*/  IMAD.IADD R3, R3, 0x1, R25 ;  /* 0x0000000103037824 */ /* 0x000fe200078e0219 */
[----:B------:R-:W-:-:S03]  /*a480*/  ULDC UR4, c[0x0][0xac8] ;  /* 0x0002b20000047ab9 */ /* 0x000fc60000000800 */
[----:B0-----:R-:W0:Y:S01]  /*a490*/  SHFL.IDX PT, R24, R4, RZ, 0x181f ;  /* 0x00181fff04187589 */ /* 0x001e2200000e0000 */
[----:B------:R-:W-:Y:S01]  /*a4a0*/  LEA.HI.X R28, R2, UR5, R3, 0x1, P0 ;  /* 0x00000005021c7c11 */ /* 0x000fe200080f0c03 */
[----:B------:R-:W-:Y:S02]  /*a4b0*/  IMAD R30, R64, 0xc0, R55 ;  /* 0x000000c0401e7824 */ /* 0x000fe400078e0237 */
[----:B------:R-:W1:Y:S04]  /*a4c0*/  SHFL.IDX PT, R26, R4, 0x1, 0x181f ;  /* 0x00381f00041a7f89 */ /* 0x000e6800000e0000 */
[----:B------:R-:W4:Y:S01]  /*a4d0*/  SHFL.IDX PT, R29, R4, 0x2, 0x181f ;  /* 0x00581f00041d7f89 */ /* 0x000f2200000e0000 */
[----:B------:R-:W-:-:S03]  /*a4e0*/  ISETP.GE.AND P0, PT, R54, UR4, PT ;  /* 0x0000000436007c0c */ /* 0x000fc6000bf06270 */
[----:B------:R-:W3:Y:S01]  /*a4f0*/  SHFL.IDX PT, R3, R28, RZ, 0x181f ;  /* 0x00181fff1c037589 */ /* 0x000ee200000e0000 */
[----:B------:R-:W-:-:S03]  /*a500*/  VIADD R0, R30, 0x30 ;  /* 0x000000301e007836 */ /* 0x000fc60000000000 */
[----:B------:R-:W3:Y:S01]  /*a510*/  SHFL.IDX PT, R25, R28, 0x1, 0x181f ;  /* 0x00381f001c197f89 */ /* 0x000ee200000e0000 */
[----:B------:R-:W-:-:S03]  /*a520*/  VIADD R2, R30, 0x60 ;  /* 0x000000601e027836 */ /* 0x000fc60000000000 */
[----:B------:R-:W3:Y:S01]  /*a530*/  SHFL.IDX PT, R27, R28, 0x2, 0x181f ;  /* 0x00581f001c1b7f89 */ /* 0x000ee200000e0000 */
[-C--:B------:R-:W-:Y:S02]  /*a540*/  ISETP.GE.OR P1, PT, R30, R51.reuse, P0 ;  /* 0x000000331e00720c */ /* 0x080fe40000726670 */
[-C--:B------:R-:W-:Y:S02]  /*a550*/  ISETP.GE.OR P2, PT, R0, R51.reuse, P0 ;  /* 0x000000330000720c */ /* 0x080fe40000746670 */
[----:B------:R-:W-:Y:S01]  /*a560*/  ISETP.GE.OR P3, PT, R2, R51, P0 ;  /* 0x000000330200720c */ /* 0x000fe20000766670 */
[----:B------:R-:W-:-:S04]  /*a570*/  UIADD3 UR4, UR37, 0x30820, URZ ;  /* 0x0003082025047890 */ /* 0x000fc8000fffe03f */
[----:B------:R-:W-:-:S04]  /*a580*/  UPRMT UR4, URZ, 0x654, UR4 ;  /* 0x000006543f047896 */ /* 0x000fc80008000004 */
[C---:B0-----:R-:W-:Y:S02]  /*a590*/  @!P1 LEA R2, P4, R54.reuse, R24, 0x1 ;  /* 0x0000001836029211 */ /* 0x041fe400078808ff */
[C---:B-1----:R-:W-:Y:S02]  /*a5a0*/  @!P2 LEA R24, P5, R54.reuse, R26, 0x1 ;  /* 0x0000001a3618a211 */ /* 0x042fe400078a08ff */
[C---:B----4-:R-:W-:Y:S01]  /*a5b0*/  @!P3 LEA R26, P6, R54.reuse, R29, 0x1 ;  /* 0x0000001d361ab211 */ /* 0x050fe200078c08ff */
[----:B------:R-:W-:Y:S01]  /*a5c0*/  SYNCS.ARRIVE.TRANS64.RED.A1T0 RZ, [UR4], RZ ;  /* 0x000000ffffff79a7 */ /* 0x000fe20008100404 */
[C-C-:B---3--:R-:W-:Y:S02]  /*a5d0*/  @!P1 LEA.HI.X R3, R54.reuse, R3, R31.reuse, 0x1, P4 ;  /* 0x0000000336039211 */ /* 0x148fe400020f0c1f */
[C-C-:B------:R-:W-:Y:S02]  /*a5e0*/  @!P2 LEA.HI.X R25, R54.reuse, R25, R31.reuse, 0x1, P5 ;  /* 0x000000193619a211 */ /* 0x140fe400028f0c1f */
[----:B------:R-:W-:Y:S01]  /*a5f0*/  @!P3 LEA.HI.X R27, R54, R27, R31, 0x1, P6 ;  /* 0x0000001b361bb211 */ /* 0x000fe200030f0c1f */
[----:B------:R-:W-:-:S05]  /*a600*/  VIADD R0, R30, 0x90 ;  /* 0x000000901e007836 */ /* 0x000fca0000000000 */
[----:B------:R-:W-:Y:S01]  /*a610*/  ISETP.GE.OR P0, PT, R0, R51, P0 ;  /* 0x000000330000720c */ /* 0x000fe20000706670 */
[----:B------:R-:W0:Y:S04]  /*a620*/  SHFL.IDX PT, R4, R4, 0x3, 0x181f ;  /* 0x00781f0004047f89 */ /* 0x000e2800000e0000 */
[----:B------:R-:W1:Y:S04]  /*a630*/  SHFL.IDX PT, R28, R28, 0x3, 0x181f ;  /* 0x00781f001c1c7f89 */ /* 0x000e6800000e0000 */
[----:B--2---:R2:W-:Y:S04]  /*a640*/  @!P1 ST.E.128 desc[UR38][R2.64], R12 ;  /* 0x0000000c02009985 */ /* 0x0045e8000c101d26 */
[----:B------:R2:W-:Y:S04]  /*a650*/  @!P2 ST.E.128 desc[UR38][R24.64], R16 ;  /* 0x000000101800a985 */ /* 0x0005e8000c101d26 */
[----:B------:R2:W-:Y:S01]  /*a660*/  @!P3 ST.E.128 desc[UR38][R26.64], R20 ;  /* 0x000000141a00b985 */ /* 0x0005e2000c101d26 */
[----:B01----:R-:W-:Y:S05]  /*a670*/  @P0 BRA `(.L_x_12327) ;  /* 0x0000001000d40947 */ /* 0x003fea0003800000 */
[----:B--2---:R-:W-:-:S04]  /*a680*/  LEA R2, P0, R54, R4, 0x1 ;  /* 0x0000000436027211 */ /* 0x004fc800078008ff */
[----:B------:R-:W-:-:S05]  /*a690*/  LEA.HI.X R3, R54, R28, R31, 0x1, P0 ;  /* 0x0000001c36037211 */ /* 0x000fca00000f0c1f */
[----:B-----5:R0:W-:Y:S01]  /*a6a0*/  ST.E.128 desc[UR38][R2.64], R8 ;  /* 0x0000000802007985 */ /* 0x0201e2000c101d26 */
[----:B------:R-:W-:Y:S05]  /*a6b0*/  BRA `(.L_x_12327) ;  /* 0x0000001000c47947 */ /* 0x000fea0003800000 */
.L_x_12326:
[----:B------:R-:W-:Y:S01]  /*a6c0*/  ULDC.64 UR4, c[0x0][0xb08] ;  /* 0x0002c20000047ab9 */ /* 0x000fe20000000a00 */
[----:B0-----:R-:W0:Y:S01]  /*a6d0*/  @P4 LDC R0, c[0x0][0xbec] ;  /* 0x0002fb00ff004b82 */ /* 0x001e220000000800 */
[----:B------:R-:W-:Y:S01]  /*a6e0*/  IMAD R53, R53, UR4, RZ ;  /* 0x0000000435357c24 */ /* 0x000fe2000f8e02ff */
[----:B------:R-:W-:Y:S01]  /*a6f0*/  SHF.R.S32.HI R9, RZ, 0x1f, R52 ;  /* 0x0000001fff097819 */ /* 0x000fe20000011434 */
[C---:B------:R-:W-:Y:S01]  /*a700*/  IMAD.WIDE.U32 R2, R56.reuse, UR4, RZ ;  /* 0x0000000438027c25 */ /* 0x040fe2000f8e00ff */
[----:B------:R1:W5:Y:S01]  /*a710*/  LDL R64, [R1+0x60] ;  /* 0x0000600001407983 */ /* 0x0003620000100800 */
[----:B------:R-:W-:Y:S02]  /*a720*/  ULDC.64 UR6, c[0x0][0xb30] ;  /* 0x0002cc0000067ab9 */ /* 0x000fe40000000a00 */
[----:B------:R-:W-:Y:S01]  /*a730*/  IMAD R53, R56, UR5, R53 ;  /* 0x0000000538357c24 */ /* 0x000fe2000f8e0235 */
[----:B------:R-:W2:Y:S01]  /*a740*/  @P4 LDC R13, c[0x0][0xbf0] ;  /* 0x0002fc00ff0d4b82 */ /* 0x000ea20000000800 */
[----:B------:R-:W-:Y:S01]  /*a750*/  ULDC.64 UR4, c[0x0][0xb38] ;  /* 0x0002ce0000047ab9 */ /* 0x000fe20000000a00 */
[----:B------:R1:W5:Y:S01]  /*a760*/  LDL R61, [R1+0x7c] ;  /* 0x00007c00013d7983 */ /* 0x0003620000100800 */
[----:B------:R-:W-:-:S03]  /*a770*/  IMAD.IADD R3, R3, 0x1, R53 ;  /* 0x0000000103037824 */ /* 0x000fc600078e0235 */
[----:B------:R1:W5:Y:S01]  /*a780*/  LDL R60, [R1+0x54] ;  /* 0x00005400013c7983 */ /* 0x0003620000100800 */
[----:B------:R-:W-:-:S03]  /*a790*/  IMAD.WIDE.U32 R2, R63, UR4, R2 ;  /* 0x000000043f027c25 */ /* 0x000fc6000f8e0002 */
[----:B------:R1:W5:Y:S01]  /*a7a0*/  LDL R59, [R1+0x78] ;  /* 0x00007800013b7983 */ /* 0x0003620000100800 */
[----:B------:R-:W-:Y:S01]  /*a7b0*/  IMAD R3, R63, UR5, R3 ;  /* 0x000000053f037c24 */ /* 0x000fe2000f8e0203 */
[----:B------:R-:W-:Y:S02]  /*a7c0*/  ULDC.64 UR4, c[0x0][0xb40] ;  /* 0x0002d00000047ab9 */ /* 0x000fe40000000a00 */
[----:B------:R-:W-:Y:S01]  /*a7d0*/  IMAD R9, R9, UR4, RZ ;  /* 0x0000000409097c24 */ /* 0x000fe2000f8e02ff */
[----:B------:R1:W5:Y:S01]  /*a7e0*/  LDL R63, [R1+0x80] ;  /* 0x00008000013f7983 */ /* 0x0003620000100800 */
[----:B0-----:R-:W-:-:S03]  /*a7f0*/  @P4 IMAD.HI.U32 R0, R19, R0, RZ ;  /* 0x0000000013004227 */ /* 0x001fc600078e00ff */
[----:B------:R1:W5:Y:S01]  /*a800*/  LDL R58, [R1+0x74] ;  /* 0x00007400013a7983 */ /* 0x0003620000100800 */
[C---:B------:R-:W-:Y:S01]  /*a810*/  IMAD R11, R52.reuse, UR5, R9 ;  /* 0x00000005340b7c24 */ /* 0x040fe2000f8e0209 */
[----:B------:R-:W-:Y:S01]  /*a820*/  MOV R9, R19 ;  /* 0x0000001300097202 */ /* 0x000fe20000000f00 */
[----:B------:R-:W-:Y:S01]  /*a830*/  IMAD.WIDE.U32 R52, R52, UR4, R2 ;  /* 0x0000000434347c25 */ /* 0x000fe2000f8e0002 */
[----:B------:R-:W-:Y:S01]  /*a840*/  ULDC.64 UR4, c[0x0][0xb48] ;  /* 0x0002d20000047ab9 */ /* 0x000fe20000000a00 */
[----:B--2---:R-:W-:Y:S01]  /*a850*/  @P4 SHF.R.U32.HI R9, RZ, R13, R0 ;  /* 0x0000000dff094219 */ /* 0x004fe20000011600 */
[----:B------:R1:W5:Y:S01]  /*a860*/  LDL R57, [R1+0x4c] ;  /* 0x00004c0001397983 */ /* 0x0003620000100800 */
[----:B------:R-:W-:Y:S02]  /*a870*/  IMAD.IADD R53, R53, 0x1, R11 ;  /* 0x0000000135357824 */ /* 0x000fe400078e020b */
[--C-:B------:R-:W-:Y:S01]  /*a880*/  SHF.R.S32.HI R0, RZ, 0x1f, R9.reuse ;  /* 0x0000001fff007819 */ /* 0x100fe20000011409 */
[----:B------:R-:W-:Y:S01]  /*a890*/  IMAD.MOV R11, RZ, RZ, -R9 ;  /* 0x000000ffff0b7224 */ /* 0x000fe200078e0a09 */
[----:B------:R1:W5:Y:S01]  /*a8a0*/  LDL R56, [R1+0x70] ;  /* 0x0000700001387983 */ /* 0x0003620000100800 */
[----:B------:R-:W-:-:S03]  /*a8b0*/  IMAD.WIDE.U32 R2, R62, UR4, R52 ;  /* 0x000000043e027c25 */ /* 0x000fc6000f8e0034 */
[----:B------:R1:W5:Y:S01]  /*a8c0*/  LDL R55, [R1+0x48] ;  /* 0x0000480001377983 */ /* 0x0003620000100800 */
[----:B------:R-:W-:Y:S02]  /*a8d0*/  IMAD R11, R4, R11, R19 ;  /* 0x0000000b040b7224 */ /* 0x000fe400078e0213 */
[----:B------:R-:W-:Y:S01]  /*a8e0*/  IMAD R3, R62, UR5, R3 ;  /* 0x000000053e037c24 */ /* 0x000fe2000f8e0203 */
[----:B------:R1:W5:Y:S01]  /*a8f0*/  LDL R19, [R1+0x50] ;  /* 0x0000500001137983 */ /* 0x0003620000100800 */
[----:B------:R-:W-:-:S03]  /*a900*/  IMAD R0, R0, UR6, RZ ;  /* 0x0000000600007c24 */ /* 0x000fc6000f8e02ff */
[----:B------:R1:W5:Y:S04]  /*a910*/  LDL R62, [R1+0x58] ;  /* 0x00005800013e7983 */ /* 0x0003680000100800 */
[----:B------:R1:W5:Y:S04]  /*a920*/  LDL R54, [R1+0x6c] ;  /* 0x00006c0001367983 */ /* 0x0003680000100800 */
[----:B------:R1:W5:Y:S04]  /*a930*/  LDL R53, [R1+0x44] ;  /* 0x0000440001357983 */ /* 0x0003680000100800 */
[----:B------:R1:W5:Y:S04]  /*a940*/  LDL R52, [R1+0x68] ;  /* 0x0000680001347983 */ /* 0x0003680000100800 */
[----:B------:R1:W5:Y:S01]  /*a950*/  LDL R50, [R1+0x40] ;  /* 0x0000400001327983 */ /* 0x0003620000100800 */
[C---:B------:R-:W-:Y:S01]  /*a960*/  IMAD R13, R9.reuse, UR7, R0 ;  /* 0x00000007090d7c24 */ /* 0x040fe2000f8e0200 */
[----:B------:R-:W-:Y:S01]  /*a970*/  SHF.R.S32.HI R0, RZ, 0x1f, R11 ;  /* 0x0000001fff007819 */ /* 0x000fe2000001140b */
[----:B------:R-:W-:Y:S01]  /*a980*/  IMAD.WIDE.U32 R2, R9, UR6, R2 ;  /* 0x0000000609027c25 */ /* 0x000fe2000f8e0002 */
[----:B------:R-:W-:-:S03]  /*a990*/  ULDC.64 UR6, c[0x0][0xb28] ;  /* 0x0002ca0000067ab9 */ /* 0x000fc60000000a00 */
[----:B------:R-:W-:Y:S02]  /*a9a0*/  IMAD R0, R0, UR6, RZ ;  /* 0x0000000600007c24 */ /* 0x000fe4000f8e02ff */
[----:B------:R-:W-:Y:S01]  /*a9b0*/  IMAD.IADD R3, R3, 0x1, R13 ;  /* 0x0000000103037824 */ /* 0x000fe200078e020d */
        /* <DEDUP_REMOVED lines=9> */
[----:B------:R1:W0:Y:S01]  /*aa50*/  SHFL.IDX PT, R8, R0, RZ, 0x1c1f ;  /* 0x001c1fff00087589 */ /* 0x00022200000e0000 */
[----:B------:R-:W-:Y:S01]  /*aa60*/  BSSY B1, `(.L_x_12328) ;  /* 0x0000024000017945 */ /* 0x000fe20003800000 */
[----:B------:R-:W-:Y:S02]  /*aa70*/  SYNCS.ARRIVE.TRANS64.RED.A1T0 RZ, [UR4], RZ ;  /* 0x000000ffffff79a7 */ /* 0x000fe40008100404 */
[----:B------:R1:W2:Y:S01]  /*aa80*/  SHFL.IDX PT, R9, R4, RZ, 0x1c1f ;  /* 0x001c1fff04097589 */ /* 0x0002a200000e0000 */
[----:B------:R-:W-:Y:S05]  /*aa90*/  @P0 BRA `(.L_x_12329) ;  /* 0x0000000000800947 */ /* 0x000fea0003800000 */
[----:B------:R-:W-:Y:S02]  /*aaa0*/  ULDC UR4, c[0x0][0xac8] ;  /* 0x0002b20000047ab9 */ /* 0x000fe40000000800 */
[----:B-----5:R-:W-:Y:S02]  /*aab0*/  ISETP.GE.AND P1, PT, R62, UR4, PT ;  /* 0x000000043e007c0c */ /* 0x020fe4000bf26270 */
[----:B------:R-:W-:Y:S02]  /*aac0*/  ISETP.GE.AND P0, PT, R64, UR4, PT ;  /* 0x0000000440007c0c */ /* 0x000fe4000bf06270 */
[----:B------:R-:W-:Y:S02]  /*aad0*/  ISETP.GE.AND P5, PT, R60, UR4, PT ;  /* 0x000000043c007c0c */ /* 0x000fe4000bfa6270 */
[----:B------:R-:W-:-:S07]  /*aae0*/  ISETP.GE.AND P3, PT, R19, UR4, PT ;  /* 0x0000000413007c0c */ /* 0x000fce000bf66270 */
[-C--:B0-----:R-:W-:Y:S02]  /*aaf0*/  @!P1 LEA R10, P2, R62, R8.reuse, 0x2 ;  /* 0x000000083e0a9211 */ /* 0x081fe400078410ff */
[----:B--2---:R-:W-:Y:S02]  /*ab00*/  @!P0 IMAD.WIDE R2, R64, 0x4, R8 ;  /* 0x0000000440028825 */ /* 0x004fe400078e0208 */
[----:B------:R-:W-:Y:S02]  /*ab10*/  @!P1 LEA.HI.X R11, R62, R9, R63, 0x2, P2 ;  /* 0x000000093e0b9211 */ /* 0x000fe400010f143f */
[----:B------:R-:W-:Y:S01]  /*ab20*/  ISETP.GE.AND P2, PT, R57, UR4, PT ;  /* 0x0000000439007c0c */ /* 0x000fe2000bf46270 */
[----:B------:R0:W-:Y:S01]  /*ab30*/  @!P0 ST.E.64 desc[UR38][R2.64], R20 ;  /* 0x0000001402008985 */ /* 0x0001e2000c101b26 */
[----:B------:R-:W-:Y:S02]  /*ab40*/  @!P5 LEA R12, P4, R60, R8, 0x2 ;  /* 0x000000083c0cd211 */ /* 0x000fe400078810ff */
[----:B------:R-:W-:Y:S01]  /*ab50*/  ISETP.GE.AND P0, PT, R53, UR4, PT ;  /* 0x0000000435007c0c */ /* 0x000fe2000bf06270 */
[----:B------:R2:W-:Y:S01]  /*ab60*/  @!P1 ST.E.64 desc[UR38][R10.64], R22 ;  /* 0x000000160a009985 */ /* 0x0005e2000c101b26 */
[----:B------:R-:W-:-:S02]  /*ab70*/  ISETP.GE.AND P1, PT, R55, UR4, PT ;  /* 0x0000000437007c0c */ /* 0x000fc4000bf26270 */
[-C--:B------:R-:W-:Y:S02]  /*ab80*/  @!P5 LEA.HI.X R13, R60, R9.reuse, R61, 0x2, P4 ;  /* 0x000000093c0dd211 */ /* 0x080fe400020f143d */
[----:B------:R-:W-:Y:S02]  /*ab90*/  ISETP.GE.AND P4, PT, R50, UR4, PT ;  /* 0x0000000432007c0c */ /* 0x000fe4000bf86270 */
[-C--:B------:R-:W-:Y:S01]  /*aba0*/  @!P3 LEA R14, P6, R19, R8.reuse, 0x2 ;  /* 0x00000008130eb211 */ /* 0x080fe200078c10ff */
[----:B------:R3:W-:Y:S01]  /*abb0*/  @!P5 ST.E.64 desc[UR38][R12.64], R24 ;  /* 0x000000180c00d985 */ /* 0x0007e2000c101b26 */
[----:B0-----:R-:W-:Y:S02]  /*abc0*/  @!P2 LEA R2, P5, R57, R8, 0x2 ;  /* 0x000000083902a211 */ /* 0x001fe400078a10ff */
[----:B------:R-:W-:-:S03]  /*abd0*/  @!P3 LEA.HI.X R15, R19, R9, R59, 0x2, P6 ;  /* 0x00000009130fb211 */ /* 0x000fc600030f143b */
[-C--:B--2---:R-:W-:Y:S02]  /*abe0*/  @!P1 LEA R10, P6, R55, R8.reuse, 0x2 ;  /* 0x00000008370a9211 */ /* 0x084fe400078c10ff */
[-C--:B------:R-:W-:Y:S01]  /*abf0*/  @!P2 LEA.HI.X R3, R57, R9.reuse, R58, 0x2, P5 ;  /* 0x000000093903a211 */ /* 0x080fe200028f143a */
[----:B------:R3:W-:Y:S01]  /*ac00*/  @!P3 ST.E.64 desc[UR38][R14.64], R26 ;  /* 0x0000001a0e00b985 */ /* 0x0007e2000c101b26 */
[-C--:B------:R-:W-:Y:S02]  /*ac10*/  @!P0 LEA R16, P3, R53, R8.reuse, 0x2 ;  /* 0x0000000835108211 */ /* 0x080fe400078610ff */
[----:B------:R-:W-:Y:S01]  /*ac20*/  @!P4 LEA R8, P5, R50, R8, 0x2 ;  /* 0x000000083208c211 */ /* 0x000fe200078a10ff */
[----:B------:R3:W-:Y:S01]  /*ac30*/  @!P2 ST.E.64 desc[UR38][R2.64], R28 ;  /* 0x0000001c0200a985 */ /* 0x0007e2000c101b26 */
[-C--:B------:R-:W-:Y:S02]  /*ac40*/  @!P1 LEA.HI.X R11, R55, R9.reuse, R56, 0x2, P6 ;  /* 0x00000009370b9211 */ /* 0x080fe400030f1438 */
[----:B------:R-:W-:-:S02]  /*ac50*/  @!P0 LEA.HI.X R17, R53, R9, R54, 0x2, P3 ;  /* 0x0000000935118211 */ /* 0x000fc400018f1436 */
[----:B------:R-:W-:Y:S01]  /*ac60*/  @!P4 LEA.HI.X R9, R50, R9, R52, 0x2, P5 ;  /* 0x000000093209c211 */ /* 0x000fe200028f1434 */
[----:B------:R3:W-:Y:S04]  /*ac70*/  @!P1 ST.E.64 desc[UR38][R10.64], R30 ;  /* 0x0000001e0a009985 */ /* 0x0007e8000c101b26 */
[----:B------:R3:W-:Y:S04]  /*ac80*/  @!P0 ST.E.64 desc[UR38][R16.64], R32 ;  /* 0x0000002010008985 */ /* 0x0007e8000c101b26 */
[----:B------:R3:W-:Y:S02]  /*ac90*/  @!P4 ST.E.64 desc[UR38][R8.64], R34 ;  /* 0x000000220800c985 */ /* 0x0007e4000c101b26 */
.L_x_12329:
[----:B------:R-:W-:Y:S05]  /*aca0*/  BSYNC B1 ;  /* 0x0000000000017941 */ /* 0x000fea0003800000 */
.L_x_12328:
[----:B------:R-:W-:Y:S01]  /*acb0*/  ISETP.GE.AND P0, PT, R18, R51, PT ;  /* 0x000000331200720c */ /* 0x000fe20003f06270 */
[----:B--23--:R2:W3:Y:S04]  /*acc0*/  SHFL.IDX PT, R9, R4, 0x1, 0x1c1f ;  /* 0x003c1f0004097f89 */ /* 0x00c4e800000e0000 */
[----:B0-----:R2:W0:Y:S08]  /*acd0*/  SHFL.IDX PT, R8, R0, 0x1, 0x1c1f ;  /* 0x003c1f0000087f89 */ /* 0x00143000000e0000 */
[----:B--2---:R-:W-:Y:S05]  /*ace0*/  @P0 BRA `(.L_x_12327) ;  /* 0x0000000c00380947 */ /* 0x004fea0003800000 */
[----:B------:R-:W-:Y:S02]  /*acf0*/  ULDC UR4, c[0x0][0xac8] ;  /* 0x0002b20000047ab9 */ /* 0x000fe40000000800 */
[----:B-----5:R-:W-:Y:S02]  /*ad00*/  ISETP.GE.AND P0, PT, R64, UR4, PT ;  /* 0x0000000440007c0c */ /* 0x020fe4000bf06270 */
[----:B------:R-:W-:Y:S02]  /*ad10*/  ISETP.GE.AND P5, PT, R62, UR4, PT ;  /* 0x000000043e007c0c */ /* 0x000fe4000bfa6270 */
[----:B------:R-:W-:Y:S02]  /*ad20*/  ISETP.GE.AND P3, PT, R60, UR4, PT ;  /* 0x000000043c007c0c */ /* 0x000fe4000bf66270 */
[----:B------:R-:W-:Y:S02]  /*ad30*/  ISETP.GE.AND P2, PT, R19, UR4, PT ;  /* 0x0000000413007c0c */ /* 0x000fe4000bf46270 */
[----:B------:R-:W-:-:S05]  /*ad40*/  ISETP.GE.AND P1, PT, R57, UR4, PT ;  /* 0x0000000439007c0c */ /* 0x000fca000bf26270 */
[----:B0--3--:R-:W-:Y:S02]  /*ad50*/  @!P0 IMAD.WIDE R2, R64, 0x4, R8 ;  /* 0x0000000440028825 */ /* 0x009fe400078e0208 */
[-C--:B------:R-:W-:Y:S02]  /*ad60*/  @!P5 LEA R10, P4, R62, R8.reuse, 0x2 ;  /* 0x000000083e0ad211 */ /* 0x080fe400078810ff */
[----:B------:R-:W-:Y:S01]  /*ad70*/  @!P3 LEA R12, P6, R60, R8, 0x2 ;  /* 0x000000083c0cb211 */ /* 0x000fe200078c10ff */
[----:B------:R0:W-:Y:S01]  /*ad80*/  @!P0 ST.E.64 desc[UR38][R2.64], R36 ;  /* 0x0000002402008985 */ /* 0x0001e2000c101b26 */
[----:B------:R-:W-:Y:S02]  /*ad90*/  ISETP.GE.AND P0, PT, R55, UR4, PT ;  /* 0x0000000437007c0c */ /* 0x000fe4000bf06270 */
[----:B------:R-:W-:Y:S02]  /*ada0*/  @!P5 LEA.HI.X R11, R62, R9, R63, 0x2, P4 ;  /* 0x000000093e0bd211 */ /* 0x000fe400020f143f */
[----:B------:R-:W-:-:S02]  /*adb0*/  ISETP.GE.AND P4, PT, R53, UR4, PT ;  /* 0x0000000435007c0c */ /* 0x000fc4000bf86270 */
[----:B------:R-:W-:Y:S01]  /*adc0*/  @!P3 LEA.HI.X R13, R60, R9, R61, 0x2, P6 ;  /* 0x000000093c0db211 */ /* 0x000fe200030f143d */
[----:B------:R2:W-:Y:S01]  /*add0*/  @!P5 ST.E.64 desc[UR38][R10.64], R38 ;  /* 0x000000260a00d985 */ /* 0x0005e2000c101b26 */
[----:B------:R-:W-:-:S03]  /*ade0*/  @!P2 LEA R14, P5, R19, R8, 0x2 ;  /* 0x00000008130ea211 */ /* 0x000fc600078a10ff */
[----:B------:R2:W-:Y:S01]  /*adf0*/  @!P3 ST.E.64 desc[UR38][R12.64], R40 ;  /* 0x000000280c00b985 */ /* 0x0005e2000c101b26 */
[-C--:B------:R-:W-:Y:S02]  /*ae00*/  @!P2 LEA.HI.X R15, R19, R9.reuse, R59, 0x2, P5 ;  /* 0x00000009130fa211 */ /* 0x080fe400028f143b */
[-C--:B0-----:R-:W-:Y:S02]  /*ae10*/  @!P1 LEA R2, P6, R57, R8.reuse, 0x2 ;  /* 0x0000000839029211 */ /* 0x081fe400078c10ff */
[-C--:B------:R-:W-:Y:S01]  /*ae20*/  @!P0 LEA R16, P3, R55, R8.reuse, 0x2 ;  /* 0x0000000837108211 */ /* 0x080fe200078610ff */
[----:B------:R2:W-:Y:S01]  /*ae30*/  @!P2 ST.E.64 desc[UR38][R14.64], R42 ;  /* 0x0000002a0e00a985 */ /* 0x0005e2000c101b26 */
[----:B------:R-:W-:Y:S02]  /*ae40*/  @!P4 LEA R18, P5, R53, R8, 0x2 ;  /* 0x000000083512c211 */ /* 0x000fe400078a10ff */
[-C--:B------:R-:W-:Y:S02]  /*ae50*/  @!P1 LEA.HI.X R3, R57, R9.reuse, R58, 0x2, P6 ;  /* 0x0000000939039211 */ /* 0x080fe400030f143a */
[----:B------:R-:W-:-:S02]  /*ae60*/  @!P0 LEA.HI.X R17, R55, R9, R56, 0x2, P3 ;  /* 0x0000000937118211 */ /* 0x000fc400018f1438 */
[----:B------:R-:W-:Y:S01]  /*ae70*/  @!P4 LEA.HI.X R19, R53, R9, R54, 0x2, P5 ;  /* 0x000000093513c211 */ /* 0x000fe200028f1436 */
[----:B------:R2:W-:Y:S04]  /*ae80*/  @!P1 ST.E.64 desc[UR38][R2.64], R44 ;  /* 0x0000002c02009985 */ /* 0x0005e8000c101b26 */
[----:B------:R2:W-:Y:S01]  /*ae90*/  @!P0 ST.E.64 desc[UR38][R16.64], R46 ;  /* 0x0000002e10008985 */ /* 0x0005e2000c101b26 */
[----:B------:R-:W-:-:S03]  /*aea0*/  ISETP.GE.AND P0, PT, R50, UR4, PT ;  /* 0x0000000432007c0c */ /* 0x000fc6000bf06270 */
[----:B------:R2:W-:Y:S10]  /*aeb0*/  @!P4 ST.E.64 desc[UR38][R18.64], R48 ;  /* 0x000000301200c985 */ /* 0x0005f4000c101b26 */
[----:B------:R-:W-:Y:S05]  /*aec0*/  @P0 BRA `(.L_x_12327) ;  /* 0x0000000800c00947 */ /* 0x000fea0003800000 */
[----:B--2---:R-:W-:-:S04]  /*aed0*/  LEA R2, P0, R50, R8, 0x2 ;  /* 0x0000000832027211 */ /* 0x004fc800078010ff */
[----:B------:R-:W-:-:S05]  /*aee0*/  LEA.HI.X R3, R50, R9, R52, 0x2, P0 ;  /* 0x0000000932037211 */ /* 0x000fca00000f1434 */
[----:B------:R4:W-:Y:S01]  /*aef0*/  ST.E.64 desc[UR38][R2.64], R150 ;  /* 0x0000009602007985 */ /* 0x0009e2000c101b26 */
[----:B------:R-:W-:Y:S05]  /*af00*/  BRA `(.L_x_12327) ;  /* 0x0000000800b07947 */ /* 0x000fea0003800000 */
.L_x_12324:
[----:B------:R-:W2:Y:S01]  /*af10*/  LDL R12, [R1+0x24] ;  /* 0x00002400010c7983 */ /* 0x000ea20000100800 */
[----:B0-----:R-:W0:Y:S01]  /*af20*/  LDC.64 R8, c[0x0][0xc00] ;  /* 0x00030000ff087b82 */ /* 0x001e220000000a00 */
[----:B------:R-:W-:Y:S02]  /*af30*/  ULDC.64 UR4, c[0x0][0xc08] ;  /* 0x0003020000047ab9 */ /* 0x000fe40000000a00 */
[----:B------:R-:W3:Y:S04]  /*af40*/  LDL R11, [R1+0x3c] ;  /* 0x00003c00010b7983 */ /* 0x000ee80000100800 */
[----:B-1----:R-:W4:Y:S01]  /*af50*/  LDL R4, [R1+0x2c] ;  /* 0x00002c0001047983 */ /* 0x002f220000100800 */
[----:B------:R-:W2:Y:S01]  /*af60*/  LDC.64 R2, c[0x0][0xc00] ;  /* 0x00030000ff027b82 */ /* 0x000ea20000000a00 */
[----:B------:R-:W-:Y:S01]  /*af70*/  ISETP.NE.U32.AND P1, PT, RZ, UR4, PT ;  /* 0x00000004ff007c0c */ /* 0x000fe2000bf25070 */
[----:B------:R-:W-:-:S03]  /*af80*/  IMAD.MOV.U32 R19, RZ, RZ, RZ ;  /* 0x000000ffff137224 */ /* 0x000fc600078e00ff */
[----:B------:R-:W-:Y:S02]  /*af90*/  ISETP.NE.AND.EX P1, PT, RZ, UR5, PT, P1 ;  /* 0x00000005ff007c0c */ /* 0x000fe4000bf25310 */
[----:B0-----:R-:W-:-:S04]  /*afa0*/  ISETP.NE.U32.AND P0, PT, R8, RZ, PT ;  /* 0x000000ff0800720c */ /* 0x001fc80003f05070 */
[----:B------:R-:W-:Y:S01]  /*afb0*/  ISETP.NE.AND.EX P0, PT, R9, RZ, PT, P0 ;  /* 0x000000ff0900720c */ /* 0x000fe20003f05300 */
[----:B------:R-:W0:Y:S01]  /*afc0*/  S2R R10, SR_TID.X ;  /* 0x00000000000a7919 */ /* 0x000e220000002100 */
[----:B--2---:R-:W-:-:S05]  /*afd0*/  IMAD.WIDE R8, R12, 0x4, R2 ;  /* 0x000000040c087825 */ /* 0x004fca00078e0202 */
[C---:B------:R-:W-:Y:S01]  /*afe0*/  @P1 LEA R2, P2, R12.reuse, UR4, 0x2 ;  /* 0x000000040c021c11 */ /* 0x040fe2000f8410ff */
[----:B------:R-:W-:Y:S02]  /*aff0*/  ULDC UR4, c[0x0][0xa88] ;  /* 0x0002a20000047ab9 */ /* 0x000fe40000000800 */
[----:B------:R-:W-:Y:S01]  /*b000*/  IMAD.U32 R0, RZ, RZ, UR4 ;  /* 0x00000004ff007e24 */ /* 0x000fe2000f8e00ff */
[----:B---3--:R-:W-:Y:S02]  /*b010*/  @P1 LEA.HI.X R3, R12, UR5, R11, 0x2, P2 ;  /* 0x000000050c031c11 */ /* 0x008fe400090f140b */
[----:B------:R1:W5:Y:S01]  /*b020*/  @P0 LDG.E R19, desc[UR38][R8.64] ;  /* 0x0000002608130981 */ /* 0x000362000c1e1900 */
[----:B0-----:R-:W-:-:S03]  /*b030*/  IADD3 R26, R10, -0x80, RZ ;  /* 0xffffff800a1a7810 */ /* 0x001fc60007ffe0ff */
[----:B------:R1:W5:Y:S01]  /*b040*/  @P1 LDG.E R0, desc[UR38][R2.64] ;  /* 0x0000002602001981 */ /* 0x000362000c1e1900 */
[----:B----4-:R-:W-:Y:S02]  /*b050*/  ISETP.NE.AND P2, PT, R4, RZ, PT ;  /* 0x000000ff0400720c */ /* 0x010fe40003f45270 */
[----:B------:R-:W-:-:S11]  /*b060*/  ISETP.GT.AND P3, PT, R26, 0xbf, PT ;  /* 0x000000bf1a00780c */ /* 0x000fd60003f64270 */
[----:B------:R-:W0:Y:S02]  /*b070*/  @!P2 LDC R4, c[0x0][0xad4] ;  /* 0x0002b500ff04ab82 */ /* 0x000e240000000800 */
[----:B0-----:R1:W-:Y:S01]  /*b080*/  @!P2 STL [R1+0x2c], R4 ;  /* 0x00002c040100a387 */ /* 0x0013e20000100800 */
[----:B------:R-:W-:Y:S01]  /*b090*/  ISETP.GT.AND P2, PT, R4, 0x1, PT ;  /* 0x000000010400780c */ /* 0x000fe20003f44270 */
[----:B------:R-:W-:-:S12]  /*b0a0*/  @P1 BRA `(.L_x_12330) ;  /* 0x0000000000101947 */ /* 0x000fd80003800000 */
[----:B------:R-:W-:Y:S05]  /*b0b0*/  @!P0 BRA `(.L_x_12330) ;  /* 0x00000000000c8947 */ /* 0x000fea0003800000 */
[----:B-1----:R-:W2:Y:S04]  /*b0c0*/  LDG.E R3, desc[UR38][R8.64] ;  /* 0x0000002608037981 */ /* 0x002ea8000c1e1900 */
[----:B-----5:R-:W2:Y:S02]  /*b0d0*/  LDG.E R0, desc[UR38][R8.64+0x4] ;  /* 0x0000042608007981 */ /* 0x020ea4000c1e1900 */
[----:B--2---:R-:W-:-:S07]  /*b0e0*/  IMAD.IADD R0, R0, 0x1, -R3 ;  /* 0x0000000100007824 */ /* 0x004fce00078e0a03 */
.L_x_12330:
[----:B------:R-:W-:Y:S01]  /*b0f0*/  BSSY B1, `(.L_x_12331) ;  /* 0x0000039000017945 */ /* 0x000fe20003800000 */
[----:B------:R-:W-:Y:S02]  /*b100*/  SEL R27, R12, RZ, !P0 ;  /* 0x000000ff0c1b7207 */ /* 0x000fe40004000000 */
[----:B------:R-:W-:Y:S02]  /*b110*/  SEL R22, R11, RZ, !P0 ;  /* 0x000000ff0b167207 */ /* 0x000fe40004000000 */
[----:B-----5:R-:W-:Y:S01]  /*b120*/  SHF.R.S32.HI R20, RZ, 0x1f, R19 ;  /* 0x0000001fff147819 */ /* 0x020fe20000011413 */
[----:B------:R-:W-:Y:S06]  /*b130*/  @P3 BRA `(.L_x_12332) ;  /* 0x0000000000d03947 */ /* 0x000fec0003800000 */
[----:B-1----:R-:W2:Y:S01]  /*b140*/  LDL R2, [R1+0x34] ;  /* 0x0000340001027983 */ /* 0x002ea20000100800 */
[----:B------:R-:W0:Y:S02]  /*b150*/  LDC R29, c[0x0][0xbe8] ;  /* 0x0002fa00ff1d7b82 */ /* 0x000e240000000800 */
[----:B0-----:R-:W-:Y:S02]  /*b160*/  IMAD R3, R0, R29, RZ ;  /* 0x0000001d00037224 */ /* 0x001fe400078e02ff */
[----:B--2---:R-:W-:-:S04]  /*b170*/  IMAD R2, R2, 0xc0, R10 ;  /* 0x000000c002027824 */ /* 0x004fc800078e020a */
[----:B------:R-:W-:-:S05]  /*b180*/  VIADD R24, R2, 0xffffff80 ;  /* 0xffffff8002187836 */ /* 0x000fca0000000000 */
[----:B------:R-:W-:-:S13]  /*b190*/  ISETP.GE.AND P0, PT, R24, R3, PT ;  /* 0x000000031800720c */ /* 0x000fda0003f06270 */
[----:B------:R-:W-:Y:S05]  /*b1a0*/  @P0 BRA `(.L_x_12332) ;  /* 0x0000000000b40947 */ /* 0x000fea0003800000 */
[----:B------:R-:W2:Y:S01]  /*b1b0*/  LDL R16, [R1+0x28] ;  /* 0x0000280001107983 */ /* 0x000ea20000100800 */
[----:B------:R-:W-:Y:S01]  /*b1c0*/  ISETP.NE.AND P1, PT, R29, 0x1, PT ;  /* 0x000000011d00780c */ /* 0x000fe20003f25270 */
[----:B------:R-:W-:Y:S01]  /*b1d0*/  IMAD.MOV.U32 R18, RZ, RZ, 0x9b8 ;  /* 0x000009b8ff127424 */ /* 0x000fe200078e00ff */
[----:B------:R-:W-:Y:S01]  /*b1e0*/  ISETP.GT.AND P0, PT, R4, 0x1, PT ;  /* 0x000000010400780c */ /* 0x000fe20003f04270 */
[----:B------:R-:W3:Y:S01]  /*b1f0*/  LDL.LU R28, [R1+0x5c] ;  /* 0x00005c00011c7983 */ /* 0x000ee20000300800 */
[----:B------:R-:W0:Y:S01]  /*b200*/  LDC.64 R2, c[0x0][0xba8] ;  /* 0x0002ea00ff027b82 */ /* 0x000e220000000a00 */
[----:B------:R-:W-:Y:S01]  /*b210*/  IMAD.MOV.U32 R21, RZ, RZ, R24 ;  /* 0x000000ffff157224 */ /* 0x000fe200078e0018 */
[----:B------:R-:W-:-:S06]  /*b220*/  SEL R18, R18, 0x978, P0 ;  /* 0x0000097812127807 */ /* 0x000fcc0000000000 */
[----:B------:R-:W1:Y:S08]  /*b230*/  LDC.64 R10, c[0x0][R18+0x220] ;  /* 0x00008800120a7b82 */ /* 0x000e700000000a00 */
[----:B------:R-:W4:Y:S08]  /*b240*/  @P1 LDC R17, c[0x0][0xbec] ;  /* 0x0002fb00ff111b82 */ /* 0x000f300000000800 */
[----:B------:R-:W2:Y:S08]  /*b250*/  LDC.64 R8, c[0x0][R18+0x218] ;  /* 0x0000860012087b82 */ /* 0x000eb00000000a00 */
[----:B------:R-:W5:Y:S01]  /*b260*/  @P1 LDC R25, c[0x0][0xbf0] ;  /* 0x0002fc00ff191b82 */ /* 0x000f620000000800 */
[----:B-1----:R-:W-:-:S07]  /*b270*/  IMAD R11, R11, R27, RZ ;  /* 0x0000001b0b0b7224 */ /* 0x002fce00078e02ff */
[----:B------:R-:W1:Y:S01]  /*b280*/  LDC.64 R12, c[0x0][R18+0x228] ;  /* 0x00008a00120c7b82 */ /* 0x000e620000000a00 */
[----:B----4-:R-:W-:-:S07]  /*b290*/  @P1 IMAD.HI.U32 R4, R24, R17, RZ ;  /* 0x0000001118041227 */ /* 0x010fce00078e00ff */
[----:B------:R-:W4:Y:S01]  /*b2a0*/  LDC.64 R14, c[0x0][R18+0x210] ;  /* 0x00008400120e7b82 */ /* 0x000f220000000a00 */
[----:B-----5:R-:W-:Y:S01]  /*b2b0*/  @P1 SHF.R.U32.HI R21, RZ, R25, R4 ;  /* 0x00000019ff151219 */ /* 0x020fe20000011604 */
[----:B------:R-:W-:-:S06]  /*b2c0*/  IMAD R25, R10, R22, R11 ;  /* 0x000000160a197224 */ /* 0x000fcc00078e020b */
[----:B0-----:R-:W0:Y:S08]  /*b2d0*/  @!P0 LDC R2, c[0x0][0xb50] ;  /* 0x0002d400ff028b82 */ /* 0x001e300000000800 */
[----:B------:R-:W5:Y:S01]  /*b2e0*/  @!P0 LDC R3, c[0x0][0xb54] ;  /* 0x0002d500ff038b82 */ /* 0x000f620000000800 */
[-C--:B--2---:R-:W-:Y:S02]  /*b2f0*/  IMAD R23, R9, R16.reuse, RZ ;  /* 0x0000001009177224 */ /* 0x084fe400078e02ff */
[----:B------:R-:W-:Y:S01]  /*b300*/  IMAD.WIDE.U32 R8, R8, R16, RZ ;  /* 0x0000001008087225 */ /* 0x000fe200078e00ff */
[----:B---3--:R-:W-:-:S03]  /*b310*/  SEL R11, R28, RZ, P0 ;  /* 0x000000ff1c0b7207 */ /* 0x008fc60000000000 */
[----:B------:R-:W-:-:S04]  /*b320*/  IMAD.WIDE.U32 R16, R10, R27, RZ ;  /* 0x0000001b0a107225 */ /* 0x000fc800078e00ff */
[----:B------:R-:W-:Y:S01]  /*b330*/  IMAD.IADD R23, R9, 0x1, R23 ;  /* 0x0000000109177824 */ /* 0x000fe200078e0217 */
[----:B------:R-:W-:Y:S01]  /*b340*/  IADD3 R4, P1, P3, R16, R8, R19 ;  /* 0x0000000810047210 */ /* 0x000fe20007b3e013 */
[----:B------:R-:W-:Y:S01]  /*b350*/  IMAD.MOV R10, RZ, RZ, -R21 ;  /* 0x000000ffff0a7224 */ /* 0x000fe200078e0a15 */
[----:B------:R-:W-:Y:S01]  /*b360*/  IADD3 R25, R17, R25, RZ ;  /* 0x0000001911197210 */ /* 0x000fe20007ffe0ff */
[----:B-1----:R-:W-:-:S04]  /*b370*/  IMAD.WIDE.U32 R8, R12, R11, RZ ;  /* 0x0000000b0c087225 */ /* 0x002fc800078e00ff */
[----:B------:R-:W-:Y:S02]  /*b380*/  IMAD R13, R13, R11, RZ ;  /* 0x0000000b0d0d7224 */ /* 0x000fe400078e02ff */
[----:B------:R-:W-:Y:S01]  /*b390*/  IMAD R11, R29, R10, R24 ;  /* 0x0000000a1d0b7224 */ /* 0x000fe200078e0218 */
[----:B------:R-:W-:Y:S01]  /*b3a0*/  IADD3.X R10, R25, R23, R20, P1, P3 ;  /* 0x00000017190a7210 */ /* 0x000fe20000fe6414 */
[----:B------:R-:W-:Y:S01]  /*b3b0*/  IMAD.IADD R13, R9, 0x1, R13 ;  /* 0x00000001090d7824 */ /* 0x000fe200078e020d */
[----:B------:R-:W-:Y:S01]  /*b3c0*/  IADD3 R8, P0, P1, R21, R4, R8 ;  /* 0x0000000415087210 */ /* 0x000fe2000791e008 */
[----:B----4-:R-:W-:Y:S01]  /*b3d0*/  IMAD R4, R15, R11, RZ ;  /* 0x0000000b0f047224 */ /* 0x010fe200078e02ff */
        /* <DEDUP_REMOVED lines=8> */
[----:B-----5:R-:W-:-:S05]  /*b460*/  LEA.HI.X R3, R8, R3, R4, 0x2, P0 ;  /* 0x0000000308037211 */ /* 0x020fca00000f1404 */
[----:B------:R0:W-:Y:S02]  /*b470*/  STG.E desc[UR38][R2.64], R9 ;  /* 0x0000000902007986 */ /* 0x0001e4000c101926 */
.L_x_12332:
[----:B------:R-:W-:Y:S05]  /*b480*/  BSYNC B1 ;  /* 0x0000000000017941 */ /* 0x000fea0003800000 */
.L_x_12331:
[----:B------:R-:W-:Y:S05]  /*b490*/  @P2 BRA `(.L_x_12327) ;  /* 0x00000004004c2947 */ /* 0x000fea0003800000 */
[----:B-1----:R-:W2:Y:S01]  /*b4a0*/  LDL R8, [R1+0x38] ;  /* 0x0000380001087983 */ /* 0x002ea20000100800 */
[----:B------:R-:W1:Y:S01]  /*b4b0*/  LDC R15, c[0x0][0xbe8] ;  /* 0x0002fa00ff0f7b82 */ /* 0x000e620000000800 */
[--C-:B------:R-:W-:Y:S01]  /*b4c0*/  SHF.R.S32.HI R4, RZ, 0x1f, R26.reuse ;  /* 0x0000001fff047819 */ /* 0x100fe2000001141a */
[----:B------:R-:W-:Y:S01]  /*b4d0*/  ULDC.64 UR4, c[0x0][0xaa0] ;  /* 0x0002a80000047ab9 */ /* 0x000fe20000000a00 */
[----:B------:R-:W3:Y:S01]  /*b4e0*/  LDL.LU R17, [R1+0x28] ;  /* 0x0000280001117983 */ /* 0x000ee20000300800 */
[----:B------:R-:W-:Y:S01]  /*b4f0*/  SHF.R.S32.HI R16, RZ, 0x1f, R26 ;  /* 0x0000001fff107819 */ /* 0x000fe2000001141a */
[----:B------:R-:W-:Y:S02]  /*b500*/  ULDC.64 UR6, c[0x0][0xaf0] ;  /* 0x0002bc0000067ab9 */ /* 0x000fe40000000a00 */
[----:B------:R-:W4:Y:S04]  /*b510*/  LDL R12, [R1+0x90] ;  /* 0x00009000010c7983 */ /* 0x000f280000100800 */
[----:B------:R-:W5:Y:S01]  /*b520*/  LDL.LU R14, [R1+0x34] ;  /* 0x00003400010e7983 */ /* 0x000f620000300800 */
[-C--:B------:R-:W-:Y:S01]  /*b530*/  LEA.HI R4, R4, R26.reuse, RZ, 0x3 ;  /* 0x0000001a04047211 */ /* 0x080fe200078f18ff */
[----:B0-----:R-:W-:Y:S01]  /*b540*/  IMAD R2, R20, UR4, RZ ;  /* 0x0000000414027c24 */ /* 0x001fe2000f8e02ff */
[----:B------:R-:W-:-:S02]  /*b550*/  LEA.HI R16, R16, R26, RZ, 0x3 ;  /* 0x0000001a10107211 */ /* 0x000fc400078f18ff */
[----:B------:R-:W-:Y:S01]  /*b560*/  LOP3.LUT R4, R4, 0xfffffff8, RZ, 0xc0, !PT ;  /* 0xfffffff804047812 */ /* 0x000fe200078ec0ff */
[C---:B------:R-:W-:Y:S01]  /*b570*/  IMAD R9, R19.reuse, UR5, R2 ;  /* 0x0000000513097c24 */ /* 0x040fe2000f8e0202 */
[----:B------:R-:W-:Y:S01]  /*b580*/  SHF.R.S32.HI R16, RZ, 0x3, R16 ;  /* 0x00000003ff107819 */ /* 0x000fe20000011410 */
[----:B------:R-:W-:Y:S01]  /*b590*/  IMAD.WIDE.U32 R2, R19, UR4, RZ ;  /* 0x0000000413027c25 */ /* 0x000fe2000f8e00ff */
[----:B------:R-:W-:-:S03]  /*b5a0*/  ULDC.64 UR4, c[0x0][0xae8] ;  /* 0x0002ba0000047ab9 */ /* 0x000fc60000000a00 */
[----:B------:R-:W-:Y:S01]  /*b5b0*/  IMAD.IADD R4, R26, 0x1, -R4 ;  /* 0x000000011a047824 */ /* 0x000fe200078e0a04 */
[----:B-1----:R-:W-:Y:S01]  /*b5c0*/  ISETP.NE.AND P0, PT, R15, 0x1, PT ;  /* 0x000000010f00780c */ /* 0x002fe20003f05270 */
[----:B------:R-:W-:Y:S02]  /*b5d0*/  IMAD.IADD R3, R3, 0x1, R9 ;  /* 0x0000000103037824 */ /* 0x000fe400078e0209 */
[----:B------:R-:W-:-:S10]  /*b5e0*/  IMAD R4, R4, 0x30, R16 ;  /* 0x0000003004047824 */ /* 0x000fd400078e0210 */
[----:B------:R-:W0:Y:S08]  /*b5f0*/  @P0 LDC R11, c[0x0][0xbec] ;  /* 0x0002fb00ff0b0b82 */ /* 0x000e300000000800 */
[----:B------:R-:W1:Y:S01]  /*b600*/  @P0 LDC R13, c[0x0][0xbf0] ;  /* 0x0002fc00ff0d0b82 */ /* 0x000e620000000800 */
[----:B--2---:R-:W-:Y:S02]  /*b610*/  IMAD.MOV.U32 R21, RZ, RZ, R8 ;  /* 0x000000ffff157224 */ /* 0x004fe400078e0008 */
[----:B------:R-:W-:-:S02]  /*b620*/  IMAD R8, R22, UR6, RZ ;  /* 0x0000000616087c24 */ /* 0x000fc4000f8e02ff */
[----:B---3--:R-:W-:-:S04]  /*b630*/  IMAD.WIDE.U32 R2, R17, UR4, R2 ;  /* 0x0000000411027c25 */ /* 0x008fc8000f8e0002 */
[----:B------:R-:W-:Y:S01]  /*b640*/  IMAD R3, R17, UR5, R3 ;  /* 0x0000000511037c24 */ /* 0x000fe2000f8e0203 */
[----:B------:R-:W-:Y:S01]  /*b650*/  ULDC.64 UR4, c[0x0][0xae0] ;  /* 0x0002b80000047ab9 */ /* 0x000fe20000000a00 */
[----:B----4-:R-:W-:Y:S02]  /*b660*/  IMAD.MOV.U32 R23, RZ, RZ, R12 ;  /* 0x000000ffff177224 */ /* 0x010fe400078e000c */
[----:B-----5:R-:W-:Y:S02]  /*b670*/  IMAD R10, R14, 0xc0, R4 ;  /* 0x000000c00e0a7824 */ /* 0x020fe400078e0204 */
[----:B------:R-:W-:-:S03]  /*b680*/  IMAD.WIDE.U32 R2, R27, UR6, R2 ;  /* 0x000000061b027c25 */ /* 0x000fc6000f8e0002 */
[----:B------:R-:W-:Y:S01]  /*b690*/  MOV R9, R10 ;  /* 0x0000000a00097202 */ /* 0x000fe20000000f00 */
[----:B0-----:R-:W-:-:S04]  /*b6a0*/  @P0 IMAD.HI.U32 R4, R10, R11, RZ ;  /* 0x0000000b0a040227 */ /* 0x001fc800078e00ff */
[----:B------:R-:W-:Y:S01]  /*b6b0*/  IMAD R18, R14, 0xc0, R16 ;  /* 0x000000c00e127824 */ /* 0x000fe200078e0210 */
[----:B-1----:R-:W-:Y:S01]  /*b6c0*/  @P0 SHF.R.U32.HI R9, RZ, R13, R4 ;  /* 0x0000000dff090219 */ /* 0x002fe20000011604 */
[----:B------:R-:W-:Y:S02]  /*b6d0*/  IMAD R13, R27, UR7, R8 ;  /* 0x000000071b0d7c24 */ /* 0x000fe4000f8e0208 */
[----:B------:R-:W-:Y:S01]  /*b6e0*/  IMAD R17, R0, R15, RZ ;  /* 0x0000000f00117224 */ /* 0x000fe200078e02ff */
[--C-:B------:R-:W-:Y:S01]  /*b6f0*/  SHF.R.S32.HI R4, RZ, 0x1f, R9.reuse ;  /* 0x0000001fff047819 */ /* 0x100fe20000011409 */
[----:B------:R-:W-:Y:S02]  /*b700*/  IMAD.MOV R11, RZ, RZ, -R9 ;  /* 0x000000ffff0b7224 */ /* 0x000fe400078e0a09 */
[----:B------:R-:W-:Y:S02]  /*b710*/  IMAD.IADD R3, R3, 0x1, R13 ;  /* 0x0000000103037824 */ /* 0x000fe400078e020d */
[----:B------:R-:W-:-:S02]  /*b720*/  IMAD R11, R15, R11, R10 ;  /* 0x0000000b0f0b7224 */ /* 0x000fc400078e020a */
[----:B------:R-:W-:Y:S02]  /*b730*/  IMAD R4, R4, UR4, RZ ;  /* 0x0000000404047c24 */ /* 0x000fe4000f8e02ff */
[----:B------:R-:W-:-:S04]  /*b740*/  IMAD.WIDE.U32 R2, R9, UR4, R2 ;  /* 0x0000000409027c25 */ /* 0x000fc8000f8e0002 */
[----:B------:R-:W-:Y:S01]  /*b750*/  IMAD R13, R9, UR5, R4 ;  /* 0x00000005090d7c24 */ /* 0x000fe2000f8e0204 */
[----:B------:R-:W-:Y:S01]  /*b760*/  SHF.R.S32.HI R4, RZ, 0x1f, R11 ;  /* 0x0000001fff047819 */ /* 0x000fe2000001140b */
[----:B------:R-:W-:Y:S01]  /*b770*/  ULDC.64 UR4, c[0x0][0xad8] ;  /* 0x0002b60000047ab9 */ /* 0x000fe20000000a00 */
[----:B------:R-:W-:Y:S02]  /*b780*/  VIADD R0, R18, 0x30 ;  /* 0x0000003012007836 */ /* 0x000fe40000000000 */
[----:B------:R-:W-:Y:S02]  /*b790*/  IMAD.IADD R3, R3, 0x1, R13 ;  /* 0x0000000103037824 */ /* 0x000fe400078e020d */
[----:B------:R-:W-:Y:S02]  /*b7a0*/  IMAD R4, R4, UR4, RZ ;  /* 0x0000000404047c24 */ /* 0x000fe4000f8e02ff */
[----:B------:R-:W-:-:S04]  /*b7b0*/  IMAD.WIDE.U32 R2, R11, UR4, R2 ;  /* 0x000000040b027c25 */ /* 0x000fc8000f8e0002 */
[----:B------:R-:W-:Y:S01]  /*b7c0*/  IMAD R9, R11, UR5, R4 ;  /* 0x000000050b097c24 */ /* 0x000fe2000f8e0204 */
[----:B------:R-:W-:Y:S02]  /*b7d0*/  ULDC.64 UR4, c[0x0][0xa80] ;  /* 0x0002a00000047ab9 */ /* 0x000fe40000000a00 */
[----:B------:R-:W-:Y:S01]  /*b7e0*/  LEA R4, P0, R2, UR4, 0x1 ;  /* 0x0000000402047c11 */ /* 0x000fe2000f8008ff */
[----:B------:R-:W-:Y:S01]  /*b7f0*/  IMAD.IADD R3, R3, 0x1, R9 ;  /* 0x0000000103037824 */ /* 0x000fe200078e0209 */
[----:B------:R-:W-:-:S03]  /*b800*/  ULDC UR4, c[0x0][0xac8] ;  /* 0x0002b20000047ab9 */ /* 0x000fc60000000800 */
[----:B------:R-:W0:Y:S01]  /*b810*/  SHFL.IDX PT, R8, R4, RZ, 0x181f ;  /* 0x00181fff04087589 */ /* 0x000e2200000e0000 */
[----:B------:R-:W-:Y:S01]  /*b820*/  LEA.HI.X R12, R2, UR5, R3, 0x1, P0 ;  /* 0x00000005020c7c11 */ /* 0x000fe200080f0c03 */
[C---:B------:R-:W-:Y:S01]  /*b830*/  VIADD R3, R18.reuse, 0x90 ;  /* 0x0000009012037836 */ /* 0x040fe20000000000 */
[----:B------:R-:W-:Y:S01]  /*b840*/  ISETP.GE.AND P0, PT, R21, UR4, PT ;  /* 0x0000000415007c0c */ /* 0x000fe2000bf06270 */
[----:B------:R-:W1:Y:S01]  /*b850*/  SHFL.IDX PT, R10, R4, 0x1, 0x181f ;  /* 0x00381f00040a7f89 */ /* 0x000e6200000e0000 */
[C---:B------:R-:W-:Y:S02]  /*b860*/  IADD3 R2, R18.reuse, 0x60, RZ ;  /* 0x0000006012027810 */ /* 0x040fe40007ffe0ff */
[-C--:B------:R-:W-:Y:S01]  /*b870*/  ISETP.GE.OR P3, PT, R18, R17.reuse, P0 ;  /* 0x000000111200720c */ /* 0x080fe20000766670 */
[----:B------:R-:W2:Y:S01]  /*b880*/  SHFL.IDX PT, R14, R4, 0x2, 0x181f ;  /* 0x00581f00040e7f89 */ /* 0x000ea200000e0000 */
[-C--:B------:R-:W-:Y:S02]  /*b890*/  ISETP.GE.OR P2, PT, R0, R17.reuse, P0 ;  /* 0x000000110000720c */ /* 0x080fe40000746670 */
[-C--:B------:R-:W-:Y:S01]  /*b8a0*/  ISETP.GE.OR P1, PT, R2, R17.reuse, P0 ;  /* 0x000000110200720c */ /* 0x080fe20000726670 */
[----:B------:R-:W3:Y:S01]  /*b8b0*/  SHFL.IDX PT, R9, R12, RZ, 0x181f ;  /* 0x00181fff0c097589 */ /* 0x000ee200000e0000 */
[----:B------:R-:W-:-:S03]  /*b8c0*/  ISETP.GE.OR P0, PT, R3, R17, P0 ;  /* 0x000000110300720c */ /* 0x000fc60000706670 */
[----:B------:R-:W4:Y:S04]  /*b8d0*/  SHFL.IDX PT, R16, R4, 0x3, 0x181f ;  /* 0x00781f0004107f89 */ /* 0x000f2800000e0000 */
[----:B------:R-:W5:Y:S04]  /*b8e0*/  SHFL.IDX PT, R11, R12, 0x1, 0x181f ;  /* 0x00381f000c0b7f89 */ /* 0x000f6800000e0000 */
[----:B------:R-:W5:Y:S01]  /*b8f0*/  SHFL.IDX PT, R13, R12, 0x2, 0x181f ;  /* 0x00581f000c0d7f89 */ /* 0x000f6200000e0000 */
[----:B0-----:R-:W-:-:S03]  /*b900*/  @!P3 LEA R2, P6, R21, R8, 0x1 ;  /* 0x000000081502b211 */ /* 0x001fc600078c08ff */
[----:B------:R4:W0:Y:S01]  /*b910*/  SHFL.IDX PT, R15, R12, 0x3, 0x181f ;  /* 0x00781f000c0f7f89 */ /* 0x00082200000e0000 */
[C---:B-1----:R-:W-:Y:S02]  /*b920*/  @!P2 LEA R8, P5, R21.reuse, R10, 0x1 ;  /* 0x0000000a1508a211 */ /* 0x042fe400078a08ff */
[C---:B--2---:R-:W-:Y:S02]  /*b930*/  @!P1 LEA R10, P4, R21.reuse, R14, 0x1 ;  /* 0x0000000e150a9211 */ /* 0x044fe400078808ff */
[C---:B---3--:R-:W-:Y:S02]  /*b940*/  @!P3 LEA.HI.X R3, R21.reuse, R9, R23, 0x1, P6 ;  /* 0x000000091503b211 */ /* 0x048fe400030f0c17 */
[----:B----4-:R-:W-:-:S03]  /*b950*/  @!P0 LEA R12, P6, R21, R16, 0x1 ;  /* 0x00000010150c8211 */ /* 0x010fc600078c08ff */
[----:B------:R1:W-:Y:S01]  /*b960*/  @!P3 ST.E.128 desc[UR38][R2.64], RZ ;  /* 0x000000ff0200b985 */ /* 0x0003e2000c101d26 */
[C-C-:B-----5:R-:W-:Y:S02]  /*b970*/  @!P2 LEA.HI.X R9, R21.reuse, R11, R23.reuse, 0x1, P5 ;  /* 0x0000000b1509a211 */ /* 0x160fe400028f0c17 */
[----:B------:R-:W-:-:S03]  /*b980*/  @!P1 LEA.HI.X R11, R21, R13, R23, 0x1, P4 ;  /* 0x0000000d150b9211 */ /* 0x000fc600020f0c17 */
[----:B------:R1:W-:Y:S01]  /*b990*/  @!P2 ST.E.128 desc[UR38][R8.64], RZ ;  /* 0x000000ff0800a985 */ /* 0x0003e2000c101d26 */
[----:B0-----:R-:W-:-:S03]  /*b9a0*/  @!P0 LEA.HI.X R13, R21, R15, R23, 0x1, P6 ;  /* 0x0000000f150d8211 */ /* 0x001fc600030f0c17 */
[----:B------:R1:W-:Y:S04]  /*b9b0*/  @!P1 ST.E.128 desc[UR38][R10.64], RZ ;  /* 0x000000ff0a009985 */ /* 0x0003e8000c101d26 */
[----:B------:R1:W-:Y:S02]  /*b9c0*/  @!P0 ST.E.128 desc[UR38][R12.64], RZ ;  /* 0x000000ff0c008985 */ /* 0x0003e4000c101d26 */
.L_x_12327:
[----:B------:R-:W-:Y:S05]  /*b9d0*/  BSYNC B0 ;  /* 0x0000000000007941 */ /* 0x000fea0003800000 */
.L_x_12323:
[----:B------:R-:W-:Y:S02]  /*b9e0*/  ULDC UR4, c[0x0][0xc3c] ;  /* 0x00030f0000047ab9 */ /* 0x000fe40000000800 */
[----:B------:R-:W-:-:S13]  /*b9f0*/  ISETP.GE.AND P0, PT, R7, UR4, PT ;  /* 0x0000000407007c0c */ /* 0x000fda000bf06270 */
[----:B------:R-:W-:Y:S05]  /*ba00*/  @!P0 BRA `(.L_x_12333) ;  /* 0xffffff5400f48947 */ /* 0x000fea000383ffff */
[----:B------:R-:W-:Y:S05]  /*ba10*/  EXIT ;  /* 0x000000000000794d */ /* 0x000fea0003800000 */
.L_x_12298:
[----:B------:R-:W-:-:S08]  /*ba20*/  NOP ;  /* 0x0000000000007918 */ /* 0x000fd00000000000 */
[----:B--2---:R-:W0:-:S00]  /*ba30*/  USETMAXREG.DEALLOC.CTAPOOL 0x20 ;  /* 0x00000020000079c8 */ /* 0x004e0000080e0500 */
        /* <DEDUP_REMOVED lines=14> */
.L_x_12334:
[----:B0-----:R-:W0:Y:S01]  /*bb20*/  S2R R0, SR_TID.X ;  /* 0x0000000000007919 */ /* 0x001e220000002100 */
        /* <DEDUP_REMOVED lines=43> */
.L_x_12338:
        /* <DEDUP_REMOVED lines=36> */
.L_x_12336:
        /* <DEDUP_REMOVED lines=15> */
[----:B0-----:R-:W-:Y:S01]  /*c110*/  IADD3 R11, RZ, -R3, RZ ;  /* 0x80000003ff0b7210 */ /* 0x001fe20007ffe0ff */
[----:B------:R-:W-:Y:S06]  /*c120*/  @!P0 BRA `(.L_x_12339) ;  /* 0x0000000000088947 */ /* 0x000fec0003800000 */
[----:B------:R-:W-:-:S05]  /*c130*/  VIADD R5, R27, 0xffffffff ;  /* 0xffffffff1b057836 */ /* 0x000fca0000000000 */
[----:B------:R0:W1:Y:S02]  /*c140*/  SHFL.IDX PT, R24, R2, R5, 0x1f ;  /* 0x00001f0502187589 */ /* 0x00006400000e0000 */
.L_x_12339:
        /* <DEDUP_REMOVED lines=16> */
[-C--:B------:R-:W-:Y:S01]  /*c250*/  @!P1 IADD3 R9, R9, -R4.reuse, RZ ;  /* 0x8000000409099210 */ /* 0x080fe20007ffe0ff */
[----:B------:R-:W-:Y:S01]  /*c260*/  @!P1 VIADD R2, R2, 0x1 ;  /* 0x0000000102029836 */ /* 0x000fe20000000000 */
[----:B------:R-:W0:Y:S01]  /*c270*/  F2I.FTZ.U32.TRUNC.NTZ R3, R3 ;  /* 0x0000000300037305 */ /* 0x000e22000021f000 */
        /* <DEDUP_REMOVED lines=11> */
[----:B------:R-:W-:Y:S01]  /*c330*/  IMAD R9, R2, R5, RZ ;  /* 0x0000000502097224 */ /* 0x000fe200078e02ff */
[----:B------:R-:W-:Y:S01]  /*c340*/  MOV R2, RZ ;  /* 0x000000ff00027202 */ /* 0x000fe20000000f00 */
[----:B------:R-:W-:Y:S02]  /*c350*/  IMAD.MOV R8, RZ, RZ, -R8 ;  /* 0x000000ffff087224 */ /* 0x000fe400078e0a08 */
[----:B------:R-:W-:-:S02]  /*c360*/  IMAD R6, R6, R4, RZ ;  /* 0x0000000406067224 */ /* 0x000fc400078e02ff */
[----:B------:R-:W-:Y:S01]  /*c370*/  IMAD.HI.U32 R2, R3, R9, R2 ;  /* 0x0000000903027227 */ /* 0x000fe200078e0002 */
[----:B------:R-:W-:-:S03]  /*c380*/  IABS R3, R4 ;  /* 0x0000000400037213 */ /* 0x000fc60000000000 */
[----:B------:R-:W-:Y:S02]  /*c390*/  IMAD.IADD R25, R25, 0x1, -R6 ;  /* 0x0000000119197824 */ /* 0x000fe400078e0a06 */
        /* <DEDUP_REMOVED lines=13> */
[C---:B------:R-:W-:Y:S01]  /*c470*/  IMAD R4, R7.reuse, R3, R4 ;  /* 0x0000000307047224 */ /* 0x040fe200078e0204 */
[----:B------:R-:W-:-:S05]  /*c480*/  LEA R7, R7, R2, 0x18 ;  /* 0x0000000207077211 */ /* 0x000fca00078ec0ff */
[----:B------:R-:W-:Y:S01]  /*c490*/  IMAD R26, R4, 0x10000, R7 ;  /* 0x00010000041a7824 */ /* 0x000fe200078e0207 */
[----:B------:R-:W-:Y:S06]  /*c4a0*/  BRA `(.L_x_12340) ;  /* 0x00000000000c7947 */ /* 0x000fec0003800000 */
.L_x_12337:
[----:B------:R-:W-:Y:S02]  /*c4b0*/  IMAD.MOV.U32 R25, RZ, RZ, RZ ;  /* 0x000000ffff197224 */ /* 0x000fe400078e00ff */
[----:B------:R-:W-:Y:S02]  /*c4c0*/  IMAD.U32 R24, RZ, RZ, UR6 ;  /* 0x00000006ff187e24 */ /* 0x000fe4000f8e00ff */
[----:B------:R-:W-:-:S07]  /*c4d0*/  IMAD.MOV.U32 R26, RZ, RZ, RZ ;  /* 0x000000ffff1a7224 */ /* 0x000fce00078e00ff */
.L_x_12340:
[----:B------:R-:W-:-:S13]  /*c4e0*/  ISETP.NE.AND P0, PT, R0, RZ, PT ;  /* 0x000000ff0000720c */ /* 0x000fda0003f05270 */
[----:B------:R-:W0:Y:S01]  /*c4f0*/  @!P0 S2R R3, SR_CgaCtaId ;  /* 0x0000000000038919 */ /* 0x000e220000008800 */
[----:B------:R-:W-:-:S04]  /*c500*/  @!P0 MOV R0, 0x400 ;  /* 0x0000040000008802 */ /* 0x000fc80000000f00 */
[----:B0-----:R-:W-:-:S05]  /*c510*/  @!P0 LEA R0, R3, R0, 0x18 ;  /* 0x0000000003008211 */ /* 0x001fca00078ec0ff */
[----:B------:R2:W-:Y:S01]  /*c520*/  @!P0 STS.128 [R0+0x308d0], R24 ;  /* 0x0308d01800008388 */ /* 0x0005e20000000c00 */
[----:B------:R-:W-:Y:S06]  /*c530*/  BAR.ARV 0x5, 0x200 ;  /* 0x0148000000007b1d */ /* 0x000fec0000002000 */
.L_x_12335:
[----:B------:R3:W-:Y:S01]  /*c540*/  STL [R1+0x34], RZ ;  /* 0x000034ff01007387 */ /* 0x0007e20000100800 */
[----:B------:R-:W-:Y:S01]  /*c550*/  ULDC UR4, c[0x0][0xc3c] ;  /* 0x00030f0000047ab9 */ /* 0x000fe20000000800 */
[----:B------:R-:W-:Y:S01]  /*c560*/  MOV R28, 0x1 ;  /* 0x00000001001c7802 */ /* 0x000fe20000000f00 */
[----:B------:R-:W-:Y:S01]  /*c570*/  IMAD.MOV.U32 R18, RZ, RZ, RZ ;  /* 0x000000ffff127224 */ /* 0x000fe200078e00ff */
[----:B-1----:R-:W-:-:S13]  /*c580*/  ISETP.GE.AND P0, PT, R27, UR4, PT ;  /* 0x000000041b007c0c */ /* 0x002fda000bf06270 */
[----:B---3--:R-:W-:Y:S05]  /*c590*/  @P0 BRA `(.L_x_12341) ;  /* 0x0000004800a80947 */ /* 0x008fea0003800000 */
[----:B------:R-:W0:Y:S01]  /*c5a0*/  S2R R5, SR_TID.X ;  /* 0x0000000000057919 */ /* 0x000e220000002100 */
[----:B------:R-:W1:Y:S01]  /*c5b0*/  S2UR UR5, SR_CgaCtaId ;  /* 0x00000000000579c3 */ /* 0x000e620000008800 */
[----:B------:R-:W-:Y:S01]  /*c5c0*/  UMOV UR4, 0x400 ;  /* 0x0000040000047882 */ /* 0x000fe20000000000 */
[----:B------:R-:W-:Y:S01]  /*c5d0*/  BSSY B8, `(.L_x_12341) ;  /* 0x00004a6000087945 */ /* 0x000fe20003800000 */
[----:B------:R3:W-:Y:S01]  /*c5e0*/  STL [R1+0x34], RZ ;  /* 0x000034ff01007387 */ /* 0x0007e20000100800 */
[----:B------:R-:W-:Y:S01]  /*c5f0*/  IMAD.MOV.U32 R28, RZ, RZ, 0x1 ;  /* 0x00000001ff1c7424 */ /* 0x000fe200078e00ff */
[----:B------:R-:W-:Y:S01]  /*c600*/  ULDC UR36, c[0x0][0xc] ;  /* 0x0000030000247ab9 */ /* 0x000fe20000000800 */
[----:B------:R-:W-:Y:S01]  /*c610*/  IMAD.MOV.U32 R18, RZ, RZ, RZ ;  /* 0x000000ffff127224 */ /* 0x000fe200078e00ff */
[----:B------:R-:W-:Y:S01]  /*c620*/  ULDC.64 UR40, c[0x0][0x198] ;  /* 0x0000660000287ab9 */ /* 0x000fe20000000a00 */
[----:B-1----:R-:W-:-:S06]  /*c630*/  ULEA UR4, UR5, UR4, 0x18 ;  /* 0x0000000405047291 */ /* 0x002fcc000f8ec03f */
[----:B------:R-:W-:Y:S01]  /*c640*/  MOV R17, UR4 ;  /* 0x0000000400117c02 */ /* 0x000fe20008000f00 */
[C---:B0-2---:R-:W-:Y:S01]  /*c650*/  IMAD.SHL.U32 R0, R5.reuse, 0x8, RZ ;  /* 0x0000000805007824 */ /* 0x045fe200078e00ff */
[----:B------:R-:W-:-:S04]  /*c660*/  LOP3.LUT R4, R5, 0x7f, RZ, 0xc0, !PT ;  /* 0x0000007f05047812 */ /* 0x000fc800078ec0ff */
[----:B------:R-:W-:Y:S01]  /*c670*/  LOP3.LUT R2, R0, 0x1f8, RZ, 0xc0, !PT ;  /* 0x000001f800027812 */ /* 0x000fe200078ec0ff */
[----:B------:R-:W-:Y:S01]  /*c680*/  IMAD.SHL.U32 R3, R4, 0x8, RZ ;  /* 0x0000000804037824 */ /* 0x000fe200078e00ff */
[----:B------:R-:W-:Y:S02]  /*c690*/  SHF.R.U32.HI R4, RZ, 0x3, R4 ;  /* 0x00000003ff047819 */ /* 0x000fe40000011604 */
[----:B------:R-:W-:-:S04]  /*c6a0*/  LOP3.LUT R2, R2, 0x38, R5, 0x78, !PT ;  /* 0x0000003802027812 */ /* 0x000fc800078e7805 */
[----:B------:R-:W-:Y:S01]  /*c6b0*/  LOP3.LUT R2, R2, 0x200, R3, 0xf8, !PT ;  /* 0x0000020002027812 */ /* 0x000fe200078ef803 */
[----:B------:R-:W-:-:S04]  /*c6c0*/  IMAD.SHL.U32 R3, R5, 0x10, RZ ;  /* 0x0000001005037824 */ /* 0x000fc800078e00ff */
[----:B------:R-:W-:Y:S01]  /*c6d0*/  IMAD R0, R2, 0x2, R17 ;  /* 0x0000000202007824 */ /* 0x000fe200078e0211 */
[----:B------:R-:W-:-:S04]  /*c6e0*/  LOP3.LUT R3, R4, 0x70, R3, 0xf8, !PT ;  /* 0x0000007004037812 */ /* 0x000fc800078ef803 */
[----:B------:R3:W-:Y:S03]  /*c6f0*/  STL [R1+0x8], R0 ;  /* 0x0000080001007387 */ /* 0x0007e60000100800 */
.L_x_12431:
[----:B0-----:R-:W0:Y:S02]  /*c700*/  LDC.64 R2, c[0x0][0xc88] ;  /* 0x00032200ff027b82 */ /* 0x001e240000000a00 */
[----:B0-----:R-:W-:-:S05]  /*c710*/  IMAD.WIDE R2, R27, 0x4, R2 ;  /* 0x000000041b027825 */ /* 0x001fca00078e0202 */
[----:B--2---:R-:W2:Y:S01]  /*c720*/  LDG.E R10, desc[UR38][R2.64] ;  /* 0x00000026020a7981 */ /* 0x004ea2000c1e1900 */
[----:B------:R-:W-:Y:S05]  /*c730*/  YIELD ;  /* 0x0000000000007946 */ /* 0x000fea0003800000 */
[----:B------:R-:W-:Y:S01]  /*c740*/  ULDC.64 UR4, c[0x0][0xa28] ;  /* 0x00028a0000047ab9 */ /* 0x000fe20000000a00 */
[----:B---3--:R-:W-:Y:S01]  /*c750*/  IMAD.MOV.U32 R0, RZ, RZ, RZ ;  /* 0x000000ffff007224 */ /* 0x008fe200078e00ff */
[----:B------:R-:W-:Y:S01]  /*c760*/  ISETP.NE.U32.AND P0, PT, RZ, UR4, PT ;  /* 0x00000004ff007c0c */ /* 0x000fe2000bf05070 */
[----:B------:R-:W-:Y:S01]  /*c770*/  IMAD.MOV.U32 R6, RZ, RZ, RZ ;  /* 0x000000ffff067224 */ /* 0x000fe200078e00ff */
[----:B------:R-:W-:Y:S01]  /*c780*/  ULDC.64 UR8, c[0x0][0xa08] ;  /* 0x0002820000087ab9 */ /* 0x000fe20000000a00 */
[----:B------:R-:W-:Y:S01]  /*c790*/  ULDC.64 UR6, c[0x0][0xa18] ;  /* 0x0002860000067ab9 */ /* 0x000fe20000000a00 */
[----:B------:R-:W-:-:S02]  /*c7a0*/  ISETP.NE.AND.EX P0, PT, RZ, UR5, PT, P0 ;  /* 0x00000005ff007c0c */ /* 0x000fc4000bf05300 */
[----:B------:R-:W-:Y:S02]  /*c7b0*/  ISETP.NE.U32.AND P2, PT, RZ, UR8, PT ;  /* 0x00000008ff007c0c */ /* 0x000fe4000bf45070 */
        /* <DEDUP_REMOVED lines=22> */
[----:B------:R-:W5:Y:S01]  /*c920*/  @P0 LDG.E R8, desc[UR38][R4.64] ;  /* 0x0000002604080981 */ /* 0x000f62000c1e1900 */
[----:B------:R-:W-:-:S03]  /*c930*/  ULDC.64 UR4, c[0x0][0x418] ;  /* 0x0001060000047ab9 */ /* 0x000fc60000000a00 */
        /* <DEDUP_REMOVED lines=10> */
[----:B0-----:R-:W-:Y:S01]  /*c9e0*/  MOV R7, UR4 ;  /* 0x0000000400077c02 */ /* 0x001fe20008000f00 */
[----:B--2---:R0:W-:Y:S01]  /*c9f0*/  STL [R1+0x30], R9 ;  /* 0x0000300901007387 */ /* 0x0041e20000100800 */
[----:B------:R-:W-:Y:S05]  /*ca00*/  @P2 BRA `(.L_x_12342) ;  /* 0x0000000000142947 */ /* 0x000fea0003800000 */
[----:B------:R-:W-:Y:S05]  /*ca10*/  @!P1 BRA `(.L_x_12342) ;  /* 0x0000000000109947 */ /* 0x000fea0003800000 */
[----:B------:R-:W2:Y:S04]  /*ca20*/  LDG.E R6, desc[UR38][R2.64] ;  /* 0x0000002602067981 */ /* 0x000ea8000c1e1900 */
[----:B0-----:R-:W2:Y:S02]  /*ca30*/  LDG.E R9, desc[UR38][R2.64+0x4] ;  /* 0x0000042602097981 */ /* 0x001ea4000c1e1900 */
[----:B--2---:R-:W-:-:S05]  /*ca40*/  IMAD.IADD R2, R9, 0x1, -R6 ;  /* 0x0000000109027824 */ /* 0x004fca00078e0a06 */
[----:B------:R1:W-:Y:S02]  /*ca50*/  STL [R1+0x30], R2 ;  /* 0x0000300201007387 */ /* 0x0003e40000100800 */
.L_x_12342:
        /* <DEDUP_REMOVED lines=11> */
[----:B------:R-:W-:-:S04]  /*cb10*/  IADD3 R2, P0, R19, UR4, RZ ;  /* 0x0000000413027c10 */ /* 0x000fc8000ff1e0ff */
[----:B------:R-:W-:-:S05]  /*cb20*/  IADD3.X R3, R22, UR5, RZ, P0, !PT ;  /* 0x0000000516037c10 */ /* 0x000fca00087fe4ff */
[----:B------:R1:W5:Y:S01]  /*cb30*/  LDG.E R7, desc[UR38][R2.64] ;  /* 0x0000002602077981 */ /* 0x000362000c1e1900 */
[----:B------:R-:W-:Y:S05]  /*cb40*/  BRA `(.L_x_12344) ;  /* 0x0000000000107947 */ /* 0x000fea0003800000 */
.L_x_12343:
[----:B------:R-:W-:Y:S05]  /*cb50*/  @!P0 BRA `(.L_x_12344) ;  /* 0x00000000000c8947 */ /* 0x000fea0003800000 */
[----:B------:R-:W2:Y:S04]  /*cb60*/  LDG.E R7, desc[UR38][R4.64] ;  /* 0x0000002604077981 */ /* 0x000ea8000c1e1900 */
[----:B------:R-:W2:Y:S02]  /*cb70*/  LDG.E R2, desc[UR38][R4.64+0x4] ;  /* 0x0000042604027981 */ /* 0x000ea4000c1e1900 */
[----:B--2---:R-:W-:-:S07]  /*cb80*/  IMAD.IADD R7, R2, 0x1, -R7 ;  /* 0x0000000102077824 */ /* 0x004fce00078e0a07 */
.L_x_12344:
[----:B-----5:R-:W-:Y:S01]  /*cb90*/  IMAD.IADD R7, R7, 0x1, -R0 ;  /* 0x0000000107077824 */ /* 0x020fe200078e0a00 */
[----:B-1----:R-:W-:Y:S01]  /*cba0*/  MOV R2, RZ ;  /* 0x000000ff00027202 */ /* 0x002fe20000000f00 */
[----:B------:R-:W-:Y:S01]  /*cbb0*/  BSSY B0, `(.L_x_12345) ;  /* 0x000002a000007945 */ /* 0x000fe20003800000 */
[----:B0-----:R-:W-:Y:S01]  /*cbc0*/  LOP3.LUT R9, R6, 0xff, RZ, 0xc0, !PT ;  /* 0x000000ff06097812 */ /* 0x001fe200078ec0ff */
[C---:B------:R-:W-:Y:S01]  /*cbd0*/  VIADD R0, R7.reuse, 0xbf ;  /* 0x000000bf07007836 */ /* 0x040fe20000000000 */
[----:B------:R-:W-:Y:S01]  /*cbe0*/  ISETP.GE.AND P0, PT, R7, 0x1, PT ;  /* 0x000000010700780c */ /* 0x000fe20003f06270 */
[----:B------:R0:W-:Y:S01]  /*cbf0*/  STL [R1+0x18], R2 ;  /* 0x0000180201007387 */ /* 0x0001e20000100800 */
[----:B------:R-:W-:Y:S02]  /*cc00*/  IMAD.MOV.U32 R7, RZ, RZ, R2 ;  /* 0x000000ffff077224 */ /* 0x000fe400078e0002 */
        /* <DEDUP_REMOVED lines=8> */
[----:B------:R-:W1:Y:S02]  /*cc90*/  @!P0 LDC R6, c[0x0][0x9f0] ;  /* 0x00027c00ff068b82 */ /* 0x000e640000000800 */
[-C--:B-1----:R-:W-:Y:S02]  /*cca0*/  IABS R0, R6.reuse ;  /* 0x0000000600007213 */ /* 0x082fe40000000000 */
[----:B------:R-:W-:Y:S02]  /*ccb0*/  IABS R5, R6 ;  /* 0x0000000600057213 */ /* 0x000fe40000000000 */
[----:B0-----:R-:W0:Y:S03]  /*ccc0*/  I2F.RP R2, R0 ;  /* 0x0000000000027306 */ /* 0x001e260000209400 */
        /* <DEDUP_REMOVED lines=15> */
[----:B------:R-:W-:Y:S01]  /*cdc0*/  @!P1 IMAD.IADD R2, R2, 0x1, -R0 ;  /* 0x0000000102029824 */ /* 0x000fe200078e0a00 */
[----:B------:R-:W-:Y:S02]  /*cdd0*/  @!P1 IADD3 R4, R4, 0x1, RZ ;  /* 0x0000000104049810 */ /* 0x000fe40007ffe0ff */
[----:B------:R-:W-:Y:S02]  /*cde0*/  ISETP.NE.AND P1, PT, R6, RZ, PT ;  /* 0x000000ff0600720c */ /* 0x000fe40003f25270 */
[----:B------:R-:W-:-:S13]  /*cdf0*/  ISETP.GE.U32.AND P0, PT, R2, R0, PT ;  /* 0x000000000200720c */ /* 0x000fda0003f06070 */
[----:B------:R-:W-:-:S04]  /*ce00*/  @P0 VIADD R4, R4, 0x1 ;  /* 0x0000000104040836 */ /* 0x000fc80000000000 */
[----:B------:R-:W-:Y:S01]  /*ce10*/  @!P2 IMAD.MOV R4, RZ, RZ, -R4 ;  /* 0x000000ffff04a224 */ /* 0x000fe200078e0a04 */
[----:B------:R-:W-:-:S05]  /*ce20*/  @!P1 LOP3.LUT R4, RZ, R6, RZ, 0x33, !PT ;  /* 0x00000006ff049212 */ /* 0x000fca00078e33ff */
[----:B------:R-:W-:-:S05]  /*ce30*/  IMAD.MOV.U32 R7, RZ, RZ, R4 ;  /* 0x000000ffff077224 */ /* 0x000fca00078e0004 */
[----:B------:R1:W-:Y:S02]  /*ce40*/  STL [R1+0x18], R7 ;  /* 0x0000180701007387 */ /* 0x0003e40000100800 */
.L_x_12346:
[----:B------:R-:W-:Y:S05]  /*ce50*/  BSYNC B0 ;  /* 0x0000000000007941 */ /* 0x000fea0003800000 */
.L_x_12345:
[----:B------:R-:W-:Y:S01]  /*ce60*/  IMAD.MOV.U32 R0, RZ, RZ, R7 ;  /* 0x000000ffff007224 */ /* 0x000fe200078e0007 */
[----:B------:R-:W-:Y:S03]  /*ce70*/  BSSY B7, `(.L_x_12347) ;  /* 0x0000358000077945 */ /* 0x000fe60003800000 */
[----:B0-----:R-:W-:-:S05]  /*ce80*/  IMAD R2, R9, R0, RZ ;  /* 0x0000000009027224 */ /* 0x001fca00078e02ff */
        /* <DEDUP_REMOVED lines=11> */
[----:B------:R-:W2:Y:S01]  /*cf40*/  LDC.64 R2, c[0x0][0xc60] ;  /* 0x00031800ff027b82 */ /* 0x000ea20000000a00 */
[----:B------:R-:W0:Y:S02]  /*cf50*/  FLO.U32 R0, UR4 ;  /* 0x0000000400007d00 */ /* 0x000e2400080e0000 */
[----:B0-----:R-:W-:-:S06]  /*cf60*/  ISETP.EQ.U32.AND P0, PT, R0, R5, PT ;  /* 0x000000050000720c */ /* 0x001fcc0003f02070 */
[----:B------:R-:W2:Y:S07]  /*cf70*/  POPC R5, UR4 ;  /* 0x0000000400057d09 */ /* 0x000eae0008000000 */
[----:B--2---:R-:W2:Y:S01]  /*cf80*/  @P0 ATOMG.E.ADD.STRONG.GPU PT, R3, desc[UR38][R2.64], R5 ;  /* 0x00000005020309a8 */ /* 0x004ea200081ee1e6 */
[----:B------:R-:W0:Y:S02]  /*cf90*/  S2R R4, SR_LTMASK ;  /* 0x0000000000047919 */ /* 0x000e240000003900 */
[----:B0-----:R-:W-:-:S04]  /*cfa0*/  LOP3.LUT R4, R4, UR4, RZ, 0xc0, !PT ;  /* 0x0000000404047c12 */ /* 0x001fc8000f8ec0ff */
[----:B-1----:R-:W0:Y:S01]  /*cfb0*/  POPC R7, R4 ;  /* 0x0000000400077309 */ /* 0x002e220000000000 */
[----:B--2---:R-:W0:Y:S02]  /*cfc0*/  SHFL.IDX PT, R0, R3, R0, 0x1f ;  /* 0x00001f0003007589 */ /* 0x004e2400000e0000 */
[----:B0-----:R-:W-:Y:S01]  /*cfd0*/  IADD3 R24, R0, UR36, R7 ;  /* 0x0000002400187c10 */ /* 0x001fe2000fffe007 */
[----:B------:R-:W-:Y:S06]  /*cfe0*/  BRA `(.L_x_12349) ;  /* 0x0000003400007947 */ /* 0x000fec0003800000 */
.L_x_12348:
        /* <DEDUP_REMOVED lines=13> */
[----:B-1----:R-:W-:Y:S02]  /*d0c0*/  IMAD.U32 R7, RZ, RZ, UR9 ;  /* 0x00000009ff077e24 */ /* 0x002fe4000f8e00ff */
[----:B------:R-:W-:-:S02]  /*d0d0*/  IMAD.U32 R10, RZ, RZ, UR4 ;  /* 0x00000004ff0a7e24 */ /* 0x000fc4000f8e00ff */
[----:B------:R-:W-:Y:S02]  /*d0e0*/  IMAD.U32 R11, RZ, RZ, UR5 ;  /* 0x00000005ff0b7e24 */ /* 0x000fe4000f8e00ff */
[----:B------:R-:W-:Y:S02]  /*d0f0*/  IMAD.MOV.U32 R8, RZ, RZ, 0x70 ;  /* 0x00000070ff087424 */ /* 0x000fe400078e00ff */
[----:B------:R-:W-:-:S07]  /*d100*/  IMAD.MOV.U32 R12, RZ, RZ, 0x1 ;  /* 0x00000001ff0c7424 */ /* 0x000fce00078e00ff */
[----:B------:R-:W-:-:S07]  /*d110*/  LEPC R20, `(.L_x_12351) ;  /* 0x000000001014794e */ /* 0x000fce0000000000 */
[----:B0-----:R-:W-:Y:S05]  /*d120*/  CALL.ABS.NOINC R2 ;  /* 0x0000000002007343 */ /* 0x001fea0003c00000 */
.L_x_12351:
[----:B------:R-:W-:Y:S05]  /*d130*/  BSYNC B6 ;  /* 0x0000000000067941 */ /* 0x000fea0003800000 */
.L_x_12350:
        /* <DEDUP_REMOVED lines=8> */
[----:B------:R0:W2:Y:S01]  /*d1c0*/  LDC.64 R2, c[0x4][R29] ;  /* 0x010000001d027b82 */ /* 0x0000a20000000a00 */
[----:B------:R-:W-:Y:S01]  /*d1d0*/  IMAD.U32 R4, RZ, RZ, UR6 ;  /* 0x00000006ff047e24 */ /* 0x000fe2000f8e00ff */
[----:B------:R-:W-:Y:S01]  /*d1e0*/  MOV R11, UR5 ;  /* 0x00000005000b7c02 */ /* 0x000fe20008000f00 */
[----:B------:R-:W-:Y:S02]  /*d1f0*/  IMAD.U32 R5, RZ, RZ, UR7 ;  /* 0x00000007ff057e24 */ /* 0x000fe4000f8e00ff */
[----:B------:R-:W-:Y:S02]  /*d200*/  IMAD.U32 R6, RZ, RZ, UR8 ;  /* 0x00000008ff067e24 */ /* 0x000fe4000f8e00ff */
[----:B-1----:R-:W-:-:S02]  /*d210*/  IMAD.U32 R7, RZ, RZ, UR9 ;  /* 0x00000009ff077e24 */ /* 0x002fc4000f8e00ff */
[----:B------:R-:W-:Y:S02]  /*d220*/  IMAD.U32 R10, RZ, RZ, UR4 ;  /* 0x00000004ff0a7e24 */ /* 0x000fe4000f8e00ff */
[----:B------:R-:W-:Y:S02]  /*d230*/  IMAD.MOV.U32 R8, RZ, RZ, 0x70 ;  /* 0x00000070ff087424 */ /* 0x000fe400078e00ff */
[----:B------:R-:W-:Y:S02]  /*d240*/  IMAD.MOV.U32 R12, RZ, RZ, 0x1 ;  /* 0x00000001ff0c7424 */ /* 0x000fe400078e00ff */
[----:B0-----:R-:W-:-:S07]  /*d250*/  IMAD.MOV.U32 R13, RZ, RZ, RZ ;  /* 0x000000ffff0d7224 */ /* 0x001fce00078e00ff */
[----:B------:R-:W-:-:S07]  /*d260*/  LEPC R20, `(.L_x_12354) ;  /* 0x000000001014794e */ /* 0x000fce0000000000 */
[----:B--2---:R-:W-:Y:S05]  /*d270*/  CALL.ABS.NOINC R2 ;  /* 0x0000000002007343 */ /* 0x004fea0003c00000 */
.L_x_12354:
        /* <DEDUP_REMOVED lines=15> */
.L_x_12353:
[----:B------:R-:W-:Y:S05]  /*d370*/  BSYNC B6 ;  /* 0x0000000000067941 */ /* 0x000fea0003800000 */
.L_x_12352:
[----:B------:R-:W-:Y:S01]  /*d380*/  ULDC.64 UR4, c[0x0][0x9f8] ;  /* 0x00027e0000047ab9 */ /* 0x000fe20000000a00 */
[----:B------:R-:W2:Y:S01]  /*d390*/  LDL R20, [R1+0x1c] ;  /* 0x00001c0001147983 */ /* 0x000ea20000100800 */
[----:B------:R-:W-:-:S04]  /*d3a0*/  ISETP.NE.U32.AND P0, PT, RZ, UR4, PT ;  /* 0x00000004ff007c0c */ /* 0x000fc8000bf05070 */
[----:B------:R-:W-:-:S13]  /*d3b0*/  ISETP.NE.AND.EX P0, PT, RZ, UR5, PT, P0 ;  /* 0x00000005ff007c0c */ /* 0x000fda000bf05300 */
[----:B------:R-:W-:-:S04]  /*d3c0*/  @P0 IADD3 R2, P1, R19, UR4, RZ ;  /* 0x0000000413020c10 */ /* 0x000fc8000ff3e0ff */
[----:B------:R-:W-:Y:S01]  /*d3d0*/  @P0 IADD3.X R3, R22, UR5, RZ, P1, !PT ;  /* 0x0000000516030c10 */ /* 0x000fe20008ffe4ff */
[----:B------:R-:W-:-:S04]  /*d3e0*/  ULDC.64 UR4, c[0x0][0xa08] ;  /* 0x0002820000047ab9 */ /* 0x000fc80000000a00 */
[----:B------:R0:W3:Y:S02]  /*d3f0*/  @P0 LDG.E R23, desc[UR38][R2.64] ;  /* 0x0000002602170981 */ /* 0x0000e4000c1e1900 */
[----:B0-----:R-:W0:Y:S02]  /*d400*/  LDC.64 R2, c[0x0][0x418] ;  /* 0x00010600ff027b82 */ /* 0x001e240000000a00 */
[----:B0-----:R-:W-:Y:S01]  /*d410*/  LOP3.LUT P0, RZ, R2, UR4, RZ, 0xfc, !PT ;  /* 0x0000000402ff7c12 */ /* 0x001fe2000f80fcff */
[----:B------:R-:W-:-:S03]  /*d420*/  UMOV UR4, 0xffffffff ;  /* 0xffffffff00047882 */ /* 0x000fc60000000000 */
[----:B------:R-:W-:Y:S01]  /*d430*/  LOP3.LUT P0, RZ, R3, UR5, RZ, 0xfc, P0 ;  /* 0x0000000503ff7c12 */ /* 0x000fe2000800fcff */
[----:B--2---:R-:W-:Y:S01]  /*d440*/  VIADD R22, R20, 0xffffffff ;  /* 0xffffffff14167836 */ /* 0x004fe20000000000 */
[----:B---3--:R-:W-:Y:S02]  /*d450*/  SHF.R.S32.HI R29, RZ, 0x1f, R23 ;  /* 0x0000001fff1d7819 */ /* 0x008fe40000011417 */
[----:B------:R-:W-:Y:S01]  /*d460*/  SEL R19, R23, RZ, !P0 ;  /* 0x000000ff17137207 */ /* 0x000fe20004000000 */
[----:B------:R-:W-:Y:S08]  /*d470*/  BRA.DIV UR4, `(.L_x_12355) ;  /* 0x00000042044c7947 */ /* 0x000ff0000b800000 */
[----:B------:R-:W0:Y:S02]  /*d480*/  S2R R0, SR_TID.X ;  /* 0x0000000000007919 */ /* 0x000e240000002100 */
[----:B0-----:R-:W-:-:S04]  /*d490*/  SHF.R.U32.HI R0, RZ, 0x5, R0 ;  /* 0x00000005ff007819 */ /* 0x001fc80000011600 */
[----:B------:R-:W-:-:S05]  /*d4a0*/  LOP3.LUT R0, R0, 0x3, RZ, 0xc0, !PT ;  /* 0x0000000300007812 */ /* 0x000fca00078ec0ff */
[----:B------:R0:W2:Y:S02]  /*d4b0*/  SHFL.IDX PT, R14, R0, RZ, 0x1f ;  /* 0x00001fff000e7589 */ /* 0x0000a400000e0000 */
.L_x_12447:
[----:B------:R-:W-:Y:S02]  /*d4c0*/  PLOP3.LUT P1, PT, PT, PT, PT, 0x8, 0x0 ;  /* 0x000000000000781c */ /* 0x000fe40003f2e170 */
[----:B--2---:R-:W-:Y:S02]  /*d4d0*/  ISETP.NE.AND P0, PT, R14, RZ, PT ;  /* 0x000000ff0e00720c */ /* 0x004fe40003f05270 */
[----:B0-----:R-:W-:-:S05]  /*d4e0*/  P2R R0, PR, RZ, 0x2 ;  /* 0x00000002ff007803 */ /* 0x001fca0000000000 */
[----:B------:R0:W-:Y:S06]  /*d4f0*/  STL [R1], R0 ;  /* 0x0000000001007387 */ /* 0x0001ec0000100800 */
[----:B------:R-:W-:Y:S05]  /*d500*/  @P0 BRA `(.L_x_12356) ;  /* 0x0000000000ec0947 */ /* 0x000fea0003800000 */
[----:B------:R-:W-:-:S03]  /*d510*/  UMOV UR4, 0xffffffff ;  /* 0xffffffff00047882 */ /* 0x000fc60000000000 */
[----:B------:R-:W-:Y:S05]  /*d520*/  BRA.DIV UR4, `(.L_x_12357) ;  /* 0x0000004204547947 */ /* 0x000fea000b800000 */
[----:B------:R-:W-:-:S13]  /*d530*/  ELECT P6, URZ, PT ;  /* 0x00000000003f782f */ /* 0x000fda00038c0000 */
.L_x_12450:
[----:B------:R-:W-:Y:S05]  /*d540*/  @!P6 BRA `(.L_x_12356) ;  /* 0x0000000000dce947 */ /* 0x000fea0003800000 */
[----:B------:R-:W-:-:S04]  /*d550*/  ISETP.NE.U32.AND P0, PT, R2, RZ, PT ;  /* 0x000000ff0200720c */ /* 0x000fc80003f05070 */
[----:B------:R-:W-:-:S13]  /*d560*/  ISETP.NE.AND.EX P0, PT, R3, RZ, PT, P0 ;  /* 0x000000ff0300720c */ /* 0x000fda0003f05300 */
[----:B------:R-:W-:Y:S05]  /*d570*/  @!P0 BRA `(.L_x_12358) ;  /* 0x0000000000448947 */ /* 0x000fea0003800000 */
[----:B------:R-:W2:Y:S01]  /*d580*/  LDC R6, c[0x0][0x43c] ;  /* 0x00010f00ff067b82 */ /* 0x000ea20000000800 */
[----:B------:R-:W-:Y:S01]  /*d590*/  ULDC.64 UR4, c[0x0][0x428] ;  /* 0x00010a0000047ab9 */ /* 0x000fe20000000a00 */
[----:B--2---:R-:W-:-:S13]  /*d5a0*/  ISETP.NE.AND P0, PT, R6, 0x1, PT ;  /* 0x000000010600780c */ /* 0x004fda0003f05270 */
[----:B------:R-:W0:Y:S02]  /*d5b0*/  @P0 LDC.64 R4, c[0x0][0x440] ;  /* 0x00011000ff040b82 */ /* 0x000e240000000a00 */
[----:B0-----:R-:W-:Y:S01]  /*d5c0*/  @P0 IMAD.HI.U32 R0, R22, R4, RZ ;  /* 0x0000000416000227 */ /* 0x001fe200078e00ff */
[----:B------:R-:W-:-:S04]  /*d5d0*/  MOV R4, R22 ;  /* 0x0000001600047202 */ /* 0x000fc80000000f00 */
        /* <DEDUP_REMOVED lines=11> */
.L_x_12358:
[----:B0-----:R-:W-:Y:S01]  /*d690*/  IMAD R0, R18, 0x8, R17 ;  /* 0x0000000812007824 */ /* 0x001fe200078e0211 */
[----:B--2---:R-:W-:-:S04]  /*d6a0*/  SHF.L.U32 R2, R28, 0x1f, RZ ;  /* 0x0000001f1c027819 */ /* 0x004fc800000006ff */
[----:B------:R-:W0:Y:S02]  /*d6b0*/  SYNCS.PHASECHK.TRANS64.TRYWAIT P0, [R0+URZ+0x30840], R2 ;  /* 0x03084002000075a7 */ /* 0x000e24000800017f */
[----:B0-----:R-:W-:Y:S05]  /*d6c0*/  @!P0 BRA `(.L_x_12359) ;  /* 0x00000040000c8947 */ /* 0x001fea0003800000 */
.L_x_12451:
[----:B------:R-:W2:Y:S02]  /*d6d0*/  S2R R3, SR_TID.X ;  /* 0x0000000000037919 */ /* 0x000ea40000002100 */
[----:B--2---:R-:W-:-:S04]  /*d6e0*/  LOP3.LUT R3, R3, 0x7f, RZ, 0xc0, !PT ;  /* 0x0000007f03037812 */ /* 0x004fc800078ec0ff */
[----:B------:R-:W-:-:S13]  /*d6f0*/  ISETP.NE.AND P0, PT, R3, RZ, PT ;  /* 0x000000ff0300720c */ /* 0x000fda0003f05270 */
[----:B------:R-:W-:Y:S05]  /*d700*/  @P0 BRA `(.L_x_12360) ;  /* 0x00000000001c0947 */ /* 0x000fea0003800000 */
[----:B------:R-:W2:Y:S01]  /*d710*/  S2R R3, SR_TID.X ;  /* 0x0000000000037919 */ /* 0x000ea20000002100 */
[----:B0-----:R-:W-:-:S04]  /*d720*/  IMAD.MOV.U32 R2, RZ, RZ, 0x6000 ;  /* 0x00006000ff027424 */ /* 0x001fc800078e00ff */
[----:B------:R3:W-:Y:S01]  /*d730*/  SYNCS.ARRIVE.TRANS64 RZ, [R0+URZ+0x30830], R2 ;  /* 0x0308300200ff79a7 */ /* 0x0007e2000800003f */
[----:B--2---:R-:W-:-:S04]  /*d740*/  LOP3.LUT R3, R3, 0x1f, RZ, 0xc0, !PT ;  /* 0x0000001f03037812 */ /* 0x004fc800078ec0ff */
[----:B------:R-:W-:-:S13]  /*d750*/  ISETP.NE.AND P0, PT, R3, RZ, PT ;  /* 0x000000ff0300720c */ /* 0x000fda0003f05270 */
[----:B---3--:R-:W-:Y:S05]  /*d760*/  @!P0 BRA `(.L_x_12360) ;  /* 0x0000000000048947 */ /* 0x008fea0003800000 */
[----:B------:R-:W-:Y:S01]  /*d770*/  BPT.TRAP 0x1 ;  /* 0x000000040000795c */ /* 0x000fe20000300000 */
.L_x_12360:
[----:B------:R-:W-:Y:S01]  /*d780*/  R2UR UR9, R0 ;  /* 0x00000000000972ca */ /* 0x000fe200000e0000 */
[----:B0-----:R-:W-:Y:S01]  /*d790*/  IMAD R0, R18, 0x6000, R17 ;  /* 0x0000600012007824 */ /* 0x001fe200078e0211 */
[----:B------:R-:W-:Y:S01]  /*d7a0*/  R2UR UR11, R22 ;  /* 0x00000000160b72ca */ /* 0x000fe200000e0000 */
[----:B------:R-:W-:Y:S01]  /*d7b0*/  UIADD3 UR6, UP0, UR40, 0x370, URZ ;  /* 0x0000037028067890 */ /* 0x000fe2000ff1e03f */
[----:B------:R-:W-:Y:S01]  /*d7c0*/  R2UR UR4, R26 ;  /* 0x000000001a0472ca */ /* 0x000fe200000e0000 */
[----:B------:R-:W-:Y:S01]  /*d7d0*/  UMOV UR5, 0x14f00000 ;  /* 0x14f0000000057882 */ /* 0x000fe20000000000 */
[----:B------:R-:W-:Y:S01]  /*d7e0*/  R2UR UR8, R0 ;  /* 0x00000000000872ca */ /* 0x000fe200000e0000 */
[----:B------:R-:W-:Y:S01]  /*d7f0*/  UIADD3.X UR7, URZ, UR41, URZ, UP0, !UPT ;  /* 0x000000293f077290 */ /* 0x000fe200087fe43f */
[----:B------:R-:W-:Y:S01]  /*d800*/  R2UR UR12, R16 ;  /* 0x00000000100c72ca */ /* 0x000fe200000e0000 */
[----:B------:R-:W-:Y:S01]  /*d810*/  UMOV UR10, URZ ;  /* 0x0000003f000a7c82 */ /* 0x000fe20008000000 */
[----:B-----5:R-:W-:-:S02]  /*d820*/  R2UR UR13, R19 ;  /* 0x00000000130d72ca */ /* 0x020fc400000e0000 */
[----:B------:R-:W-:Y:S01]  /*d830*/  PLOP3.LUT P0, PT, PT, PT, PT, 0x80, 0x0 ;  /* 0x000000000000781c */ /* 0x000fe20003f0f070 */
[----:B------:R-:W-:-:S03]  /*d840*/  UIADD3 UR9, UR9, 0x30830, URZ ;  /* 0x0003083009097890 */ /* 0x000fc6000fffe03f */
[----:B------:R-:W-:Y:S01]  /*d850*/  P2R R0, PR, RZ, 0x1 ;  /* 0x00000001ff007803 */ /* 0x000fe20000000000 */
[----:B------:R-:W-:Y:S02]  /*d860*/  UIMAD UR11, UR11, 0xc0, UR4 ;  /* 0x000000c00b0b78a4 */ /* 0x000fe4000f8e0204 */
[----:B------:R-:W-:Y:S01]  /*d870*/  UIADD3 UR8, UR8, 0x12400, URZ ;  /* 0x0001240008087890 */ /* 0x000fe2000fffe03f */
[----:B------:R-:W-:Y:S01]  /*d880*/  UMOV UR4, 0x0 ;  /* 0x0000000000047882 */ /* 0x000fe20000000000 */
[----:B------:R2:W-:Y:S07]  /*d890*/  STL [R1], R0 ;  /* 0x0000000001007387 */ /* 0x0005ee0000100800 */
[----:B------:R2:W-:Y:S01]  /*d8a0*/  UTMALDG.4D [UR8], [UR6], desc[UR4] ;  /* 0x00000408060075b4 */ /* 0x0005e20008019000 */
[----:B------:R-:W-:-:S02]  /*d8b0*/  NOP ;  /* 0x0000000000007918 */ /* 0x000fc40000000000 */
.L_x_12356:
[----:B------:R-:W3:Y:S04]  /*d8c0*/  LDL.LU R4, [R1+0x10] ;  /* 0x0000100001047983 */ /* 0x000ee80000300800 */
[----:B------:R-:W4:Y:S04]  /*d8d0*/  LDL.LU R6, [R1+0xc] ;  /* 0x00000c0001067983 */ /* 0x000f280000300800 */
[----:B------:R-:W5:Y:S01]  /*d8e0*/  LDL.LU R3, [R1+0x20] ;  /* 0x0000200001037983 */ /* 0x000f620000300800 */
[----:B------:R-:W-:Y:S05]  /*d8f0*/  WARPSYNC.ALL ;  /* 0x0000000000007948 */ /* 0x000fea0003800000 */
[----:B--2---:R-:W-:Y:S01]  /*d900*/  ULDC.64 UR6, c[0x0][0xa00] ;  /* 0x0002800000067ab9 */ /* 0x004fe20000000a00 */
[----:B------:R-:W-:Y:S01]  /*d910*/  ULDC.64 UR4, c[0x0][0x298] ;  /* 0x0000a60000047ab9 */ /* 0x000fe20000000a00 */
[----:B0-----:R-:W-:Y:S01]  /*d920*/  VIADD R0, R17, 0xc400 ;  /* 0x0000c40011007836 */ /* 0x001fe20000000000 */
        /* <DEDUP_REMOVED lines=21> */
[----:B------:R-:W-:Y:S01]  /*da80*/  MOV R4, UR6 ;  /* 0x0000000600047c02 */ /* 0x000fe20008000f00 */
[----:B------:R-:W-:Y:S01]  /*da90*/  IMAD.U32 R5, RZ, RZ, UR7 ;  /* 0x00000007ff057e24 */ /* 0x000fe2000f8e00ff */
[----:B------:R-:W0:Y:S01]  /*daa0*/  LDC.64 R2, c[0x4][R2] ;  /* 0x0100000002027b82 */ /* 0x000e220000000a00 */
[----:B------:R-:W-:Y:S01]  /*dab0*/  IMAD.U32 R6, RZ, RZ, UR8 ;  /* 0x00000008ff067e24 */ /* 0x000fe2000f8e00ff */
[----:B------:R-:W-:Y:S01]  /*dac0*/  MOV R12, 0x1 ;  /* 0x00000001000c7802 */ /* 0x000fe20000000f00 */
[----:B-1----:R-:W-:Y:S02]  /*dad0*/  IMAD.U32 R7, RZ, RZ, UR9 ;  /* 0x00000009ff077e24 */ /* 0x002fe4000f8e00ff */
[----:B------:R-:W-:-:S02]  /*dae0*/  IMAD.U32 R10, RZ, RZ, UR4 ;  /* 0x00000004ff0a7e24 */ /* 0x000fc4000f8e00ff */
[----:B------:R-:W-:Y:S02]  /*daf0*/  IMAD.U32 R11, RZ, RZ, UR5 ;  /* 0x00000005ff0b7e24 */ /* 0x000fe4000f8e00ff */
[----:B------:R-:W-:Y:S02]  /*db00*/  IMAD.MOV.U32 R8, RZ, RZ, 0x70 ;  /* 0x00000070ff087424 */ /* 0x000fe400078e00ff */
[----:B------:R-:W-:-:S07]  /*db10*/  IMAD.MOV.U32 R13, RZ, RZ, RZ ;  /* 0x000000ffff0d7224 */ /* 0x000fce00078e00ff */
[----:B------:R-:W-:-:S07]  /*db20*/  LEPC R20, `(.L_x_12362) ;  /* 0x000000001014794e */ /* 0x000fce0000000000 */
[----:B0-----:R-:W-:Y:S05]  /*db30*/  CALL.ABS.NOINC R2 ;  /* 0x0000000002007343 */ /* 0x001fea0003c00000 */
.L_x_12362:
[----:B------:R-:W-:Y:S05]  /*db40*/  BSYNC B6 ;  /* 0x0000000000067941 */ /* 0x000fea0003800000 */
.L_x_12361:
[----:B------:R-:W2:Y:S01]  /*db50*/  LDL.LU R20, [R1+0x10] ;  /* 0x0000100001147983 */ /* 0x000ea20000300800 */
[----:B------:R-:W3:Y:S01]  /*db60*/  LDC R9, c[0x0][0x448] ;  /* 0x00011200ff097b82 */ /* 0x000ee20000000800 */
[----:B------:R-:W-:Y:S01]  /*db70*/  ULDC.64 UR4, c[0x0][0x2d8] ;  /* 0x0000b60000047ab9 */ /* 0x000fe20000000a00 */
[----:B------:R-:W-:Y:S01]  /*db80*/  ULDC.64 UR6, c[0x0][0x2e0] ;  /* 0x0000b80000067ab9 */ /* 0x000fe20000000a00 */
[----:B0-----:R-:W2:Y:S01]  /*db90*/  LDL.LU.64 R2, [R1+0x28] ;  /* 0x0000280001027983 */ /* 0x001ea20000300a00 */
[----:B------:R-:W-:-:S03]  /*dba0*/  ULDC.64 UR8, c[0x0][0x280] ;  /* 0x0000a00000087ab9 */ /* 0x000fc60000000a00 */
[----:B------:R-:W4:Y:S04]  /*dbb0*/  LDL.LU R21, [R1+0x20] ;  /* 0x0000200001157983 */ /* 0x000f280000300800 */
[----:B------:R-:W4:Y:S04]  /*dbc0*/  LDL.LU R4, [R1+0xc] ;  /* 0x00000c0001047983 */ /* 0x000f280000300800 */
[----:B------:R0:W5:Y:S01]  /*dbd0*/  LDL R10, [R1+0x8] ;  /* 0x00000800010a7983 */ /* 0x0001620000100800 */
[----:B---3--:R-:W-:-:S13]  /*dbe0*/  ISETP.NE.AND P0, PT, R9, 0x1, PT ;  /* 0x000000010900780c */ /* 0x008fda0003f05270 */
[----:B------:R-:W3:Y:S08]  /*dbf0*/  @P0 LDC R5, c[0x0][0x450] ;  /* 0x00011400ff050b82 */ /* 0x000ef00000000800 */
[----:B------:R-:W0:Y:S01]  /*dc00*/  @P0 LDC R8, c[0x0][0x450] ;  /* 0x00011400ff080b82 */ /* 0x000e220000000800 */
[----:B------:R-:W0:Y:S01]  /*dc10*/  S2R R11, SR_TID.X ;  /* 0x00000000000b7919 */ /* 0x000e220000002100 */
[----:B--2---:R-:W-:-:S02]  /*dc20*/  IMAD.MOV.U32 R3, RZ, RZ, R20 ;  /* 0x000000ffff037224 */ /* 0x004fc400078e0014 */
        /* <DEDUP_REMOVED lines=13> */
[----:B------:R-:W-:-:S05]  /*dd00*/  LOP3.LUT R20, R21, 0x70, R20, 0xf8, !PT ;  /* 0x0000007015147812 */ /* 0x000fca00078ef814 */
[----:B------:R-:W-:-:S04]  /*dd10*/  IMAD R6, R25, 0xc0, R20 ;  /* 0x000000c019067824 */ /* 0x000fc800078e0214 */
[----:B----4-:R-:W-:-:S04]  /*dd20*/  @P0 IMAD.HI.U32 R0, R6, R4, RZ ;  /* 0x0000000406000227 */ /* 0x010fc800078e00ff */
[----:B------:R-:W-:Y:S01]  /*dd30*/  IMAD.MOV.U32 R4, RZ, RZ, R6 ;  /* 0x000000ffff047224 */ /* 0x000fe200078e0006 */
[----:B---3--:R-:W-:-:S04]  /*dd40*/  @P0 SHF.R.U32.HI R4, RZ, R5, R0 ;  /* 0x00000005ff040219 */ /* 0x008fc80000011600 */
[----:B------:R-:W-:-:S05]  /*dd50*/  SHF.R.S32.HI R0, RZ, 0x1f, R4 ;  /* 0x0000001fff007819 */ /* 0x000fca0000011404 */
[----:B------:R-:W-:-:S04]  /*dd60*/  IMAD R0, R0, UR4, RZ ;  /* 0x0000000400007c24 */ /* 0x000fc8000f8e02ff */
[C---:B-1----:R-:W-:Y:S02]  /*dd70*/  IMAD R7, R4.reuse, UR5, R0 ;  /* 0x0000000504077c24 */ /* 0x042fe4000f8e0200 */
[----:B------:R-:W-:Y:S02]  /*dd80*/  IMAD.MOV R0, RZ, RZ, -R4 ;  /* 0x000000ffff007224 */ /* 0x000fe400078e0a04 */
[----:B------:R-:W-:-:S04]  /*dd90*/  IMAD.WIDE.U32 R4, R4, UR4, R2 ;  /* 0x0000000404047c25 */ /* 0x000fc8000f8e0002 */
[----:B------:R-:W-:Y:S01]  /*dda0*/  IMAD R0, R9, R0, R6 ;  /* 0x0000000009007224 */ /* 0x000fe200078e0206 */
[----:B------:R-:W-:-:S04]  /*ddb0*/  IADD3 R5, R5, R7, RZ ;  /* 0x0000000705057210 */ /* 0x000fc80007ffe0ff */
[----:B------:R-:W-:-:S05]  /*ddc0*/  SHF.R.S32.HI R7, RZ, 0x1f, R0 ;  /* 0x0000001fff077819 */ /* 0x000fca0000011400 */
[----:B------:R-:W-:Y:S02]  /*ddd0*/  IMAD R7, R7, UR6, RZ ;  /* 0x0000000607077c24 */ /* 0x000fe4000f8e02ff */
[----:B------:R-:W-:-:S04]  /*dde0*/  IMAD.WIDE.U32 R4, R0, UR6, R4 ;  /* 0x0000000600047c25 */ /* 0x000fc8000f8e0004 */
[----:B------:R-:W-:-:S04]  /*ddf0*/  IMAD R7, R0, UR7, R7 ;  /* 0x0000000700077c24 */ /* 0x000fc8000f8e0207 */
[----:B------:R-:W-:Y:S02]  /*de00*/  IMAD.IADD R5, R5, 0x1, R7 ;  /* 0x0000000105057824 */ /* 0x000fe400078e0207 */
[----:B------:R-:W1:Y:S01]  /*de10*/  @P0 LDC R7, c[0x0][0x44c] ;  /* 0x00011300ff070b82 */ /* 0x000e620000000800 */
[----:B------:R-:W-:-:S04]  /*de20*/  LEA R0, P1, R4, UR8, 0x1 ;  /* 0x0000000804007c11 */ /* 0x000fc8000f8208ff */
[----:B------:R-:W-:Y:S01]  /*de30*/  LEA.HI.X R4, R4, UR9, R5, 0x1, P1 ;  /* 0x0000000904047c11 */ /* 0x000fe200088f0c05 */
[----:B------:R-:W-:-:S04]  /*de40*/  VIADD R5, R6, 0x80 ;  /* 0x0000008006057836 */ /* 0x000fc80000000000 */
[----:B------:R-:W-:Y:S02]  /*de50*/  IMAD.MOV.U32 R6, RZ, RZ, R5 ;  /* 0x000000ffff067224 */ /* 0x000fe400078e0005 */
[----:B-1----:R-:W-:-:S05]  /*de60*/  @P0 IMAD.HI.U32 R7, R5, R7, RZ ;  /* 0x0000000705070227 */ /* 0x002fca00078e00ff */
[----:B0-----:R-:W-:-:S05]  /*de70*/  @P0 SHF.R.U32.HI R6, RZ, R8, R7 ;  /* 0x00000008ff060219 */ /* 0x001fca0000011607 */
[----:B------:R-:W-:-:S04]  /*de80*/  IMAD.MOV R7, RZ, RZ, -R6 ;  /* 0x000000ffff077224 */ /* 0x000fc800078e0a06 */
[----:B------:R-:W-:Y:S01]  /*de90*/  IMAD R5, R9, R7, R5 ;  /* 0x0000000709057224 */ /* 0x000fe200078e0205 */
[----:B------:R-:W-:Y:S01]  /*dea0*/  SHF.R.S32.HI R7, RZ, 0x1f, R6 ;  /* 0x0000001fff077819 */ /* 0x000fe20000011406 */
[----:B------:R-:W-:-:S04]  /*deb0*/  IMAD.WIDE.U32 R2, R6, UR4, R2 ;  /* 0x0000000406027c25 */ /* 0x000fc8000f8e0002 */
[----:B------:R-:W-:Y:S01]  /*dec0*/  IMAD R7, R7, UR4, RZ ;  /* 0x0000000407077c24 */ /* 0x000fe2000f8e02ff */
[----:B------:R-:W-:-:S03]  /*ded0*/  ULDC UR4, c[0x0][0x2b8] ;  /* 0x0000ae0000047ab9 */ /* 0x000fc60000000800 */
[----:B------:R-:W-:Y:S01]  /*dee0*/  IMAD R7, R6, UR5, R7 ;  /* 0x0000000506077c24 */ /* 0x000fe2000f8e0207 */
[----:B------:R-:W-:Y:S01]  /*def0*/  SHF.R.S32.HI R6, RZ, 0x1f, R5 ;  /* 0x0000001fff067819 */ /* 0x000fe20000011405 */
[----:B------:R-:W-:Y:S02]  /*df00*/  IMAD.SHL.U32 R20, R11, 0x8, RZ ;  /* 0x000000080b147824 */ /* 0x000fe400078e00ff */
[----:B------:R-:W-:Y:S02]  /*df10*/  IMAD.IADD R3, R3, 0x1, R7 ;  /* 0x0000000103037824 */ /* 0x000fe400078e0207 */
[----:B------:R-:W-:Y:S02]  /*df20*/  IMAD R6, R6, UR6, RZ ;  /* 0x0000000606067c24 */ /* 0x000fe4000f8e02ff */
[----:B------:R-:W-:Y:S01]  /*df30*/  IMAD.WIDE.U32 R2, R5, UR6, R2 ;  /* 0x0000000605027c25 */ /* 0x000fe2000f8e0002 */
[----:B------:R-:W-:-:S03]  /*df40*/  LOP3.LUT R20, R20, 0x38, RZ, 0xc0, !PT ;  /* 0x0000003814147812 */ /* 0x000fc600078ec0ff */
[----:B------:R-:W-:Y:S01]  /*df50*/  IMAD R6, R5, UR7, R6 ;  /* 0x0000000705067c24 */ /* 0x000fe2000f8e0206 */
[----:B------:R-:W-:Y:S02]  /*df60*/  LEA R5, P1, R2, UR8, 0x1 ;  /* 0x0000000802057c11 */ /* 0x000fe4000f8208ff */
[----:B------:R-:W-:Y:S02]  /*df70*/  ISETP.GE.AND P0, PT, R20, UR4, PT ;  /* 0x0000000414007c0c */ /* 0x000fe4000bf06270 */
[----:B------:R-:W-:Y:S01]  /*df80*/  IADD3 R6, R3, R6, RZ ;  /* 0x0000000603067210 */ /* 0x000fe20007ffe0ff */
[----:B------:R-:W-:Y:S01]  /*df90*/  UMOV UR4, 0xffffffff ;  /* 0xffffffff00047882 */ /* 0x000fe20000000000 */
[----:B------:R-:W-:Y:S02]  /*dfa0*/  LOP3.LUT R21, R11, 0x7f, RZ, 0xc0, !PT ;  /* 0x0000007f0b157812 */ /* 0x000fe400078ec0ff */
[----:B------:R-:W-:Y:S02]  /*dfb0*/  LEA.HI.X R2, R2, UR9, R6, 0x1, P1 ;  /* 0x0000000902027c11 */ /* 0x000fe400088f0c06 */
[----:B------:R-:W-:Y:S01]  /*dfc0*/  SHF.R.U32.HI R21, RZ, 0x3, R21 ;  /* 0x00000003ff157819 */ /* 0x000fe20000011615 */
[----:B------:R-:W-:Y:S06]  /*dfd0*/  BRA.DIV UR4, `(.L_x_12363) ;  /* 0x0000003604dc7947 */ /* 0x000fec000b800000 */
[----:B------:R-:W2:Y:S01]  /*dfe0*/  LDL.LU R6, [R1+0x30] ;  /* 0x0000300001067983 */ /* 0x000ea20000300800 */
[----:B------:R-:W-:-:S03]  /*dff0*/  IMAD R25, R25, 0xc0, R21 ;  /* 0x000000c019197824 */ /* 0x000fc600078e0215 */
[----:B------:R-:W0:Y:S04]  /*e000*/  SHFL.IDX PT, R7, R0, RZ, 0x181f ;  /* 0x00181fff00077589 */ /* 0x000e2800000e0000 */
[----:B------:R-:W-:Y:S01]  /*e010*/  SHFL.IDX PT, R8, R5, RZ, 0x181f ;  /* 0x00181fff05087589 */ /* 0x000fe200000e0000 */
        /* <DEDUP_REMOVED lines=8> */
[----:B-----5:R0:W-:Y:S02]  /*e0a0*/  @!P1 LDGSTS.E.BYPASS.LTC128B.128 [R10+0xc400], desc[UR38][R6.64], !P0 ;  /* 0x0c400000060a9fae */ /* 0x0201e4000c101d66 */
[----:B0-----:R-:W-:Y:S02]  /*e0b0*/  VIADD R6, R25, 0x10 ;  /* 0x0000001019067836 */ /* 0x001fe40000000000 */
        /* <DEDUP_REMOVED lines=8> */
[----:B------:R0:W-:Y:S02]  /*e140*/  @!P1 LDGSTS.E.BYPASS.LTC128B.128 [R10+0xcc00], desc[UR38][R6.64], !P0 ;  /* 0x0cc00000060a9fae */ /* 0x0001e4000c101d66 */
        /* <DEDUP_REMOVED lines=14> */
[----:B0-----:R-:W-:-:S04]  /*e230*/  @!P1 LEA R7, P2, R20, R7, 0x1 ;  /* 0x0000000714079211 */ /* 0x001fc800078408ff */
[----:B-1----:R-:W-:-:S04]  /*e240*/  @!P1 IADD3.X R6, RZ, R6, RZ, P2, !PT ;  /* 0x00000006ff069210 */ /* 0x002fc800017fe4ff */
        /* <DEDUP_REMOVED lines=34> */
[----:B------:R0:W-:Y:S04]  /*e470*/  @!P1 LDGSTS.E.BYPASS.LTC128B.128 [R10+0xf400], desc[UR38][R6.64], !P0 ;  /* 0x0f400000060a9fae */ /* 0x0001e8000c101d66 */
[----:B0-----:R0:W1:Y:S02]  /*e480*/  SHFL.IDX PT, R6, R0, 0x7, 0x181f ;  /* 0x00f81f0000067f89 */ /* 0x00106400000e0000 */
[----:B0-----:R-:W-:-:S04]  /*e490*/  IADD3 R0, R25, 0x80, RZ ;  /* 0x0000008019007810 */ /* 0x001fc80007ffe0ff */
[----:B------:R-:W-:Y:S01]  /*e4a0*/  ISETP.GE.AND P2, PT, R0, R3, PT ;  /* 0x000000030000720c */ /* 0x000fe20003f46270 */
[----:B------:R-:W-:-:S05]  /*e4b0*/  VIADD R0, R25, 0x70 ;  /* 0x0000007019007836 */ /* 0x000fca0000000000 */
[----:B------:R-:W-:Y:S02]  /*e4c0*/  ISETP.GE.AND P1, PT, R0, R3, PT ;  /* 0x000000030000720c */ /* 0x000fe40003f26270 */
[----:B------:R-:W0:Y:S11]  /*e4d0*/  SHFL.IDX PT, R0, R2, RZ, 0x181f ;  /* 0x00181fff02007589 */ /* 0x000e3600000e0000 */
[----:B-1----:R-:W-:-:S05]  /*e4e0*/  @!P1 LEA R6, P3, R20, R6, 0x1 ;  /* 0x0000000614069211 */ /* 0x002fca00078608ff */
[----:B------:R-:W-:-:S04]  /*e4f0*/  @!P1 IMAD.X R4, RZ, RZ, R4, P3 ;  /* 0x000000ffff049224 */ /* 0x000fc800018e0604 */
[----:B------:R-:W-:-:S05]  /*e500*/  @!P1 IMAD.MOV.U32 R7, RZ, RZ, R4 ;  /* 0x000000ffff079224 */ /* 0x000fca00078e0004 */
[----:B------:R1:W-:Y:S02]  /*e510*/  @!P1 LDGSTS.E.BYPASS.LTC128B.128 [R10+0xfc00], desc[UR38][R6.64], !P0 ;  /* 0x0fc00000060a9fae */ /* 0x0003e4000c101d66 */
[----:B-1----:R-:W-:-:S05]  /*e520*/  @!P2 LEA R6, P1, R20, R8, 0x1 ;  /* 0x000000081406a211 */ /* 0x002fca00078208ff */
[----:B0-----:R-:W-:-:S04]  /*e530*/  @!P2 IMAD.X R0, RZ, RZ, R0, P1 ;  /* 0x000000ffff00a224 */ /* 0x001fc800008e0600 */
[----:B------:R-:W-:Y:S02]  /*e540*/  @!P2 IMAD.MOV.U32 R7, RZ, RZ, R0 ;  /* 0x000000ffff07a224 */ /* 0x000fe400078e0000 */
[----:B------:R-:W-:-:S03]  /*e550*/  VIADD R0, R25, 0x90 ;  /* 0x0000009019007836 */ /* 0x000fc60000000000 */
[----:B------:R0:W-:Y:S02]  /*e560*/  @!P2 LDGSTS.E.BYPASS.LTC128B.128 [R10+0x10400], desc[UR38][R6.64], !P0 ;  /* 0x10400000060aafae */ /* 0x0001e4000c101d66 */
[----:B------:R-:W-:Y:S02]  /*e570*/  ISETP.GE.AND P1, PT, R0, R3, PT ;  /* 0x000000030000720c */ /* 0x000fe40003f26270 */
[----:B------:R-:W-:Y:S04]  /*e580*/  SHFL.IDX PT, R0, R2, 0x1, 0x181f ;  /* 0x00381f0002007f89 */ /* 0x000fe800000e0000 */
[----:B0-----:R-:W0:Y:S07]  /*e590*/  SHFL.IDX PT, R6, R5, 0x1, 0x181f ;  /* 0x00381f0005067f89 */ /* 0x001e2e00000e0000 */
[----:B0-----:R-:W-:-:S04]  /*e5a0*/  @!P1 LEA R6, P2, R20, R6, 0x1 ;  /* 0x0000000614069211 */ /* 0x001fc800078408ff */
[----:B------:R-:W-:-:S05]  /*e5b0*/  @!P1 IADD3.X R0, RZ, R0, RZ, P2, !PT ;  /* 0x00000000ff009210 */ /* 0x000fca00017fe4ff */
[----:B------:R-:W-:Y:S02]  /*e5c0*/  @!P1 IMAD.MOV.U32 R7, RZ, RZ, R0 ;  /* 0x000000ffff079224 */ /* 0x000fe400078e0000 */
[----:B------:R-:W-:-:S03]  /*e5d0*/  VIADD R0, R25, 0xa0 ;  /* 0x000000a019007836 */ /* 0x000fc60000000000 */
[----:B------:R0:W-:Y:S02]  /*e5e0*/  @!P1 LDGSTS.E.BYPASS.LTC128B.128 [R10+0x10c00], desc[UR38][R6.64], !P0 ;  /* 0x10c00000060a9fae */ /* 0x0001e4000c101d66 */
[----:B------:R-:W-:Y:S02]  /*e5f0*/  ISETP.GE.AND P1, PT, R0, R3, PT ;  /* 0x000000030000720c */ /* 0x000fe40003f26270 */
[----:B------:R-:W-:Y:S04]  /*e600*/  SHFL.IDX PT, R0, R2, 0x2, 0x181f ;  /* 0x00581f0002007f89 */ /* 0x000fe800000e0000 */
[----:B0-----:R-:W0:Y:S07]  /*e610*/  SHFL.IDX PT, R6, R5, 0x2, 0x181f ;  /* 0x00581f0005067f89 */ /* 0x001e2e00000e0000 */
[----:B0-----:R-:W-:-:S05]  /*e620*/  @!P1 LEA R6, P2, R20, R6, 0x1 ;  /* 0x0000000614069211 */ /* 0x001fca00078408ff */
[----:B------:R-:W-:-:S04]  /*e630*/  @!P1 IMAD.X R0, RZ, RZ, R0, P2 ;  /* 0x000000ffff009224 */ /* 0x000fc800010e0600 */
[----:B------:R-:W-:Y:S02]  /*e640*/  @!P1 IMAD.MOV.U32 R7, RZ, RZ, R0 ;  /* 0x000000ffff079224 */ /* 0x000fe400078e0000 */
[----:B------:R0:W1:Y:S04]  /*e650*/  SHFL.IDX PT, R0, R2, 0x3, 0x181f ;  /* 0x00781f0002007f89 */ /* 0x00006800000e0000 */
[----:B------:R0:W-:Y:S04]  /*e660*/  @!P1 LDGSTS.E.BYPASS.LTC128B.128 [R10+0x11400], desc[UR38][R6.64], !P0 ;  /* 0x11400000060a9fae */ /* 0x0001e8000c101d66 */
[----:B------:R0:W2:Y:S02]  /*e670*/  SHFL.IDX PT, R2, R5, 0x3, 0x181f ;  /* 0x00781f0005027f89 */ /* 0x0000a400000e0000 */
.L_x_12476:
[----:B------:R-:W-:Y:S01]  /*e680*/  VIADD R25, R25, 0xb0 ;  /* 0x000000b019197836 */ /* 0x000fe20000000000 */
[----:B------:R-:W-:-:S04]  /*e690*/  IADD3 R8, R17, 0x30800, RZ ;  /* 0x0003080011087810 */ /* 0x000fc80007ffe0ff */
[----:B------:R-:W-:-:S13]  /*e6a0*/  ISETP.GE.AND P1, PT, R25, R3, PT ;  /* 0x000000031900720c */ /* 0x000fda0003f26270 */
[----:B0-2---:R-:W-:-:S05]  /*e6b0*/  @!P1 LEA R2, P2, R20, R2, 0x1 ;  /* 0x0000000214029211 */ /* 0x005fca00078408ff */
[----:B-1----:R-:W-:-:S05]  /*e6c0*/  @!P1 IMAD.X R3, RZ, RZ, R0, P2 ;  /* 0x000000ffff039224 */ /* 0x002fca00010e0600 */
[----:B------:R-:W-:Y:S01]  /*e6d0*/  @!PT LDS RZ, [RZ] ;  /* 0x00000000fffff984 */ /* 0x000fe20000000800 */
[----:B------:R-:W-:Y:S01]  /*e6e0*/  @!PT LDS RZ, [RZ] ;  /* 0x00000000fffff984 */ /* 0x000fe20000000800 */
[----:B------:R-:W-:Y:S01]  /*e6f0*/  @!PT LDS RZ, [RZ] ;  /* 0x00000000fffff984 */ /* 0x000fe20000000800 */
[----:B------:R0:W-:Y:S01]  /*e700*/  @!P1 LDGSTS.E.BYPASS.LTC128B.128 [R10+0x11c00], desc[UR38][R2.64], !P0 ;  /* 0x11c00000020a9fae */ /* 0x0001e2000c101d66 */
[----:B------:R-:W-:Y:S01]  /*e710*/  PLOP3.LUT P0, PT, PT, PT, PT, 0x80, 0x0 ;  /* 0x000000000000781c */ /* 0x000fe20003f0f070 */
[----:B------:R-:W-:-:S12]  /*e720*/  NOP ;  /* 0x0000000000007918 */ /* 0x000fd80000000000 */
.L_x_12364:
        /* <DEDUP_REMOVED lines=18> */
.L_x_12477:
[----:B------:R-:W-:Y:S05]  /*e850*/  BSYNC B0 ;  /* 0x0000000000007941 */ /* 0x000fea0003800000 */
.L_x_12365:
[----:B------:R-:W0:Y:S04]  /*e860*/  LDL R2, [R1+0x1c] ;  /* 0x00001c0001027983 */ /* 0x000e280000100800 */
[----:B------:R-:W2:Y:S01]  /*e870*/  LDL R3, [R1+0x4] ;  /* 0x0000040001037983 */ /* 0x000ea20000100800 */
[----:B------:R-:W-:Y:S01]  /*e880*/  BSSY B0, `(.L_x_12367) ;  /* 0x0000175000007945 */ /* 0x000fe20003800000 */
[----:B0-----:R-:W-:-:S05]  /*e890*/  VIADD R0, R2, 0xfffffffe ;  /* 0xfffffffe02007836 */ /* 0x001fca0000000000 */
        /* <DEDUP_REMOVED lines=17> */
[----:B------:R-:W-:Y:S01]  /*e9b0*/  IADD3 R6, R18, 0x1, RZ ;  /* 0x0000000112067810 */ /* 0x000fe20007ffe0ff */
[----:B------:R-:W-:Y:S03]  /*e9c0*/  BSSY B1, `(.L_x_12371) ;  /* 0x000006f000017945 */ /* 0x000fe60003800000 */
        /* <DEDUP_REMOVED lines=28> */
.L_x_12373:
[----:B0-----:R-:W-:Y:S01]  /*eb90*/  IMAD R4, R6, 0x8, R17 ;  /* 0x0000000806047824 */ /* 0x001fe200078e0211 */
[----:B------:R-:W-:Y:S01]  /*eba0*/  SHF.L.U32 R2, R10, 0x1f, RZ ;  /* 0x0000001f0a027819 */ /* 0x000fe200000006ff */
[----:B------:R-:W-:Y:S03]  /*ebb0*/  BSSY B3, `(.L_x_12374) ;  /* 0x0000003000037945 */ /* 0x000fe60003800000 */
[----:B------:R-:W0:Y:S02]  /*ebc0*/  SYNCS.PHASECHK.TRANS64.TRYWAIT P0, [R4+URZ+0x30840], R2 ;  /* 0x03084002040075a7 */ /* 0x000e24000800017f */
[----:B0-----:R-:W-:Y:S05]  /*ebd0*/  @!P0 BRA `(.L_x_12375) ;  /* 0x0000003800d88947 */ /* 0x001fea0003800000 */
.L_x_12478:
[----:B------:R-:W-:Y:S05]  /*ebe0*/  BSYNC B3 ;  /* 0x0000000000037941 */ /* 0x000fea0003800000 */
.L_x_12374:
[----:B------:R-:W1:Y:S01]  /*ebf0*/  S2R R3, SR_TID.X ;  /* 0x0000000000037919 */ /* 0x000e620000002100 */
[----:B------:R-:W-:Y:S01]  /*ec00*/  BSSY B3, `(.L_x_12376) ;  /* 0x000000b000037945 */ /* 0x000fe20003800000 */
        /* <DEDUP_REMOVED lines=10> */
.L_x_12377:
[----:B------:R-:W-:Y:S05]  /*ecb0*/  BSYNC B3 ;  /* 0x0000000000037941 */ /* 0x000fea0003800000 */
.L_x_12376:
[----:B------:R-:W-:Y:S01]  /*ecc0*/  MOV R11, RZ ;  /* 0x000000ff000b7202 */ /* 0x000fe20000000f00 */
[----:B------:R-:W-:Y:S01]  /*ecd0*/  IMAD R3, R6, 0x6000, R17 ;  /* 0x0000600006037824 */ /* 0x000fe200078e0211 */
[----:B------:R-:W-:Y:S01]  /*ece0*/  UIADD3 UR4, UP0, UR40, 0x370, URZ ;  /* 0x0000037028047890 */ /* 0x000fe2000ff1e03f */
[----:B------:R-:W-:Y:S01]  /*ecf0*/  PLOP3.LUT P0, PT, PT, PT, PT, 0x80, 0x0 ;  /* 0x000000000000781c */ /* 0x000fe20003f0f070 */
[----:B0-----:R-:W-:Y:S01]  /*ed00*/  VIADD R4, R4, 0x30830 ;  /* 0x0003083004047836 */ /* 0x001fe20000000000 */
[----:B------:R-:W-:Y:S01]  /*ed10*/  R2UR UR10, R11 ;  /* 0x000000000b0a72ca */ /* 0x000fe200000e0000 */
[----:B------:R-:W-:Y:S01]  /*ed20*/  VIADD R3, R3, 0x12400 ;  /* 0x0001240003037836 */ /* 0x000fe20000000000 */
[----:B------:R-:W-:Y:S01]  /*ed30*/  UIADD3.X UR5, URZ, UR41, URZ, UP0, !UPT ;  /* 0x000000293f057290 */ /* 0x000fe200087fe43f */
[----:B------:R-:W-:Y:S01]  /*ed40*/  IMAD R2, R0, 0xc0, R26 ;  /* 0x000000c000027824 */ /* 0x000fe200078e021a */
[----:B------:R-:W-:Y:S01]  /*ed50*/  UMOV UR6, 0x0 ;  /* 0x0000000000067882 */ /* 0x000fe20000000000 */
[----:B------:R-:W-:-:S10]  /*ed60*/  UMOV UR7, 0x14f00000 ;  /* 0x14f0000000077882 */ /* 0x000fd40000000000 */
.L_x_12378:
        /* <DEDUP_REMOVED lines=15> */
.L_x_12479:
[----:B------:R-:W-:Y:S05]  /*ee60*/  BSYNC B3 ;  /* 0x0000000000037941 */ /* 0x000fea0003800000 */
.L_x_12379:
[----:B------:R-:W-:Y:S01]  /*ee70*/  BSSY B3, `(.L_x_12381) ;  /* 0x000000c000037945 */ /* 0x000fe20003800000 */
[----:B------:R-:W-:Y:S02]  /*ee80*/  IMAD.MOV.U32 R12, RZ, RZ, 0x0 ;  /* 0x00000000ff0c7424 */ /* 0x000fe400078e00ff */
[----:B------:R-:W-:Y:S01]  /*ee90*/  IMAD.MOV.U32 R13, RZ, RZ, 0x14f00000 ;  /* 0x14f00000ff0d7424 */ /* 0x000fe200078e00ff */
[----:B------:R-:W-:Y:S06]  /*eea0*/  @P1 BRA `(.L_x_12382) ;  /* 0x0000000000201947 */ /* 0x000fec0003800000 */
[----:B------:R-:W1:Y:S01]  /*eeb0*/  S2R R4, SR_TID.X ;  /* 0x0000000000047919 */ /* 0x000e620000002100 */
[----:B0-----:R-:W-:Y:S01]  /*eec0*/  IMAD R2, R18, 0x8, R17 ;  /* 0x0000000812027824 */ /* 0x001fe200078e0211 */
[----:B------:R-:W-:-:S04]  /*eed0*/  MOV R3, 0x6000 ;  /* 0x0000600000037802 */ /* 0x000fc80000000f00 */
[----:B------:R2:W-:Y:S01]  /*eee0*/  SYNCS.ARRIVE.TRANS64 RZ, [R2+URZ+0x30850], R3 ;  /* 0x0308500302ff79a7 */ /* 0x0005e2000800003f */
[----:B-1----:R-:W-:-:S04]  /*eef0*/  LOP3.LUT R4, R4, 0x1f, RZ, 0xc0, !PT ;  /* 0x0000001f04047812 */ /* 0x002fc800078ec0ff */
[----:B------:R-:W-:-:S13]  /*ef00*/  ISETP.NE.AND P0, PT, R4, RZ, PT ;  /* 0x000000ff0400720c */ /* 0x000fda0003f05270 */
[----:B--2---:R-:W-:Y:S05]  /*ef10*/  @!P0 BRA `(.L_x_12382) ;  /* 0x0000000000048947 */ /* 0x004fea0003800000 */
[----:B------:R-:W-:Y:S01]  /*ef20*/  BPT.TRAP 0x1 ;  /* 0x000000040000795c */ /* 0x000fe20000300000 */
.L_x_12382:
[----:B------:R-:W-:Y:S05]  /*ef30*/  BSYNC B3 ;  /* 0x0000000000037941 */ /* 0x000fea0003800000 */
.L_x_12381:
        /* <DEDUP_REMOVED lines=11> */
.L_x_12383:
        /* <DEDUP_REMOVED lines=12> */
.L_x_12372:
[----:B------:R-:W-:Y:S05]  /*f0b0*/  BSYNC B1 ;  /* 0x0000000000017941 */ /* 0x000fea0003800000 */
.L_x_12371:
[----:B------:R-:W2:Y:S01]  /*f0c0*/  LDL.LU R0, [R1+0x1c] ;  /* 0x00001c0001007983 */ /* 0x000ea20000300800 */
[----:B------:R-:W-:Y:S01]  /*f0d0*/  MOV R28, R10 ;  /* 0x0000000a001c7202 */ /* 0x000fe20000000f00 */
[----:B------:R-:W-:Y:S02]  /*f0e0*/  IMAD.MOV.U32 R18, RZ, RZ, R6 ;  /* 0x000000ffff127224 */ /* 0x000fe400078e0006 */
[----:B--2---:R-:W-:-:S07]  /*f0f0*/  VIADD R0, R0, 0xfffffffd ;  /* 0xfffffffd00007836 */ /* 0x004fce0000000000 */
.L_x_12370:
[----:B------:R-:W-:Y:S05]  /*f100*/  BSYNC B2 ;  /* 0x0000000000027941 */ /* 0x000fea0003800000 */
.L_x_12369:
[----:B------:R-:W-:Y:S01]  /*f110*/  VIADD R7, R7, 0xfffffffe ;  /* 0xfffffffe07077836 */ /* 0x000fe20000000000 */
[----:B------:R-:W-:-:S04]  /*f120*/  LOP3.LUT R2, RZ, R9, RZ, 0x33, !PT ;  /* 0x00000009ff027212 */ /* 0x000fc800078e33ff */
[----:B------:R-:W-:-:S13]  /*f130*/  ISETP.NE.AND P0, PT, R7, R2, PT ;  /* 0x000000020700720c */ /* 0x000fda0003f05270 */
[----:B------:R-:W-:Y:S05]  /*f140*/  @!P0 BRA `(.L_x_12368) ;  /* 0x0000000c00a08947 */ /* 0x000fea0003800000 */
[----:B------:R-:W-:-:S07]  /*f150*/  IMAD.MOV.U32 R4, RZ, RZ, R19 ;  /* 0x000000ffff047224 */ /* 0x000fce00078e0013 */
.L_x_12410:
        /* <DEDUP_REMOVED lines=22> */
[----:B------:R-:W-:-:S03]  /*f2c0*/  IMAD R4, R29, UR6, RZ ;  /* 0x000000061d047c24 */ /* 0x000fc6000f8e02ff */
[----:B------:R-:W-:Y:S01]  /*f2d0*/  IADD3 R3, -R2, RZ, RZ ;  /* 0x000000ff02037210 */ /* 0x000fe20007ffe1ff */
[----:B------:R-:W-:-:S04]  /*f2e0*/  IMAD R4, R23, UR7, R4 ;  /* 0x0000000717047c24 */ /* 0x000fc8000f8e0204 */
[----:B------:R-:W-:Y:S01]  /*f2f0*/  IMAD R9, R9, R3, R0 ;  /* 0x0000000309097224 */ /* 0x000fe200078e0200 */
[----:B------:R-:W-:-:S03]  /*f300*/  SHF.R.S32.HI R3, RZ, 0x1f, R2 ;  /* 0x0000001fff037819 */ /* 0x000fc60000011402 */
[----:B------:R-:W-:-:S04]  /*f310*/  IMAD.WIDE.U32 R2, R23, UR6, R2 ;  /* 0x0000000617027c25 */ /* 0x000fc8000f8e0002 */
[----:B------:R-:W-:Y:S01]  /*f320*/  IMAD.IADD R3, R4, 0x1, R3 ;  /* 0x0000000104037824 */ /* 0x000fe200078e0203 */
[----:B------:R-:W-:-:S04]  /*f330*/  LEA R4, P0, R2, UR4, 0x2 ;  /* 0x0000000402047c11 */ /* 0x000fc8000f8010ff */
[----:B------:R-:W-:-:S05]  /*f340*/  LEA.HI.X R5, R2, UR5, R3, 0x2, P0 ;  /* 0x0000000502057c11 */ /* 0x000fca00080f1403 */
[----:B------:R0:W5:Y:S04]  /*f350*/  LDG.E R4, desc[UR38][R4.64] ;  /* 0x0000002604047981 */ /* 0x000168000c1e1900 */
.L_x_12386:
[----:B------:R-:W-:Y:S01]  /*f360*/  IMAD R2, R6, 0x8, R17 ;  /* 0x0000000806027824 */ /* 0x000fe200078e0211 */
[----:B------:R-:W-:Y:S01]  /*f370*/  SHF.L.U32 R3, R7, 0x1f, RZ ;  /* 0x0000001f07037819 */ /* 0x000fe200000006ff */
[----:B------:R-:W-:Y:S03]  /*f380*/  BSSY B2, `(.L_x_12387) ;  /* 0x0000003000027945 */ /* 0x000fe60003800000 */
[----:B------:R-:W1:Y:S02]  /*f390*/  SYNCS.PHASECHK.TRANS64.TRYWAIT P0, [R2+URZ+0x30840], R3 ;  /* 0x03084003020075a7 */ /* 0x000e64000800017f */
[----:B-1----:R-:W-:Y:S05]  /*f3a0*/  @!P0 BRA `(.L_x_12388) ;  /* 0x00000034000c8947 */ /* 0x002fea0003800000 */
.L_x_12480:
[----:B------:R-:W-:Y:S05]  /*f3b0*/  BSYNC B2 ;  /* 0x0000000000027941 */ /* 0x000fea0003800000 */
.L_x_12387:
        /* <DEDUP_REMOVED lines=12> */
.L_x_12390:
[----:B------:R-:W-:Y:S05]  /*f480*/  BSYNC B2 ;  /* 0x0000000000027941 */ /* 0x000fea0003800000 */
.L_x_12389:
        /* <DEDUP_REMOVED lines=8> */
[----:B------:R-:W-:Y:S01]  /*f510*/  IMAD R10, R9, 0xc0, R26 ;  /* 0x000000c0090a7824 */ /* 0x000fe200078e021a */
[----:B------:R-:W-:Y:S01]  /*f520*/  UMOV UR6, 0x0 ;  /* 0x0000000000067882 */ /* 0x000fe20000000000 */
[----:B------:R-:W-:-:S10]  /*f530*/  UMOV UR7, 0x14f00000 ;  /* 0x14f0000000077882 */ /* 0x000fd40000000000 */
.L_x_12391:
        /* <DEDUP_REMOVED lines=11> */
[----:B------:R-:W-:Y:S01]  /*f5f0*/  BSSY B2, `(.L_x_12392) ;  /* 0x0000004000027945 */ /* 0x000fe20003800000 */
[----:B------:R-:W-:-:S04]  /*f600*/  LEA R10, R18, R8, 0x3 ;  /* 0x00000008120a7211 */ /* 0x000fc800078e18ff */
[----:B------:R-:W0:Y:S02]  /*f610*/  SYNCS.PHASECHK.TRANS64.TRYWAIT P0, [R10+URZ+0x60], R28 ;  /* 0x0000601c0a0075a7 */ /* 0x000e24000800017f */
[----:B0-----:R-:W-:Y:S05]  /*f620*/  @!P0 BRA `(.L_x_12393) ;  /* 0x0000003000808947 */ /* 0x001fea0003800000 */
.L_x_12481:
[----:B------:R-:W-:Y:S05]  /*f630*/  BSYNC B2 ;  /* 0x0000000000027941 */ /* 0x000fea0003800000 */
.L_x_12392:
        /* <DEDUP_REMOVED lines=11> */
.L_x_12395:
[----:B------:R-:W-:Y:S05]  /*f6f0*/  BSYNC B2 ;  /* 0x0000000000027941 */ /* 0x000fea0003800000 */
.L_x_12394:
        /* <DEDUP_REMOVED lines=10> */
.L_x_12396:
        /* <DEDUP_REMOVED lines=10> */
[----:B------:R-:W-:Y:S01]  /*f840*/  IMAD.MOV.U32 R22, RZ, RZ, R9 ;  /* 0x000000ffff167224 */ /* 0x000fe200078e0009 */
[----:B------:R-:W-:-:S07]  /*f850*/  MOV R19, R4 ;  /* 0x0000000400137202 */ /* 0x000fce0000000f00 */
.L_x_12385:
[----:B------:R-:W-:Y:S05]  /*f860*/  BSYNC B1 ;  /* 0x0000000000017941 */ /* 0x000fea0003800000 */
.L_x_12384:
        /* <DEDUP_REMOVED lines=32> */
.L_x_12399:
[----:B------:R-:W-:Y:S01]  /*fa70*/  LEA R2, R18, R17, 0x3 ;  /* 0x0000001112027211 */ /* 0x000fe200078e18ff */
[----:B------:R-:W-:Y:S01]  /*fa80*/  BSSY B2, `(.L_x_12400) ;  /* 0x0000004000027945 */ /* 0x000fe20003800000 */
[----:B------:R-:W-:-:S04]  /*fa90*/  SHF.L.U32 R3, R28, 0x1f, RZ ;  /* 0x0000001f1c037819 */ /* 0x000fc800000006ff */
[----:B------:R-:W1:Y:S02]  /*faa0*/  SYNCS.PHASECHK.TRANS64.TRYWAIT P0, [R2+URZ+0x30840], R3 ;  /* 0x03084003020075a7 */ /* 0x000e64000800017f */
[----:B-1----:R-:W-:Y:S05]  /*fab0*/  @!P0 BRA `(.L_x_12401) ;  /* 0x0000002c00708947 */ /* 0x002fea0003800000 */
.L_x_12482:
[----:B------:R-:W-:Y:S05]  /*fac0*/  BSYNC B2 ;  /* 0x0000000000027941 */ /* 0x000fea0003800000 */
.L_x_12400:
        /* <DEDUP_REMOVED lines=12> */
.L_x_12403:
[----:B------:R-:W-:Y:S05]  /*fb90*/  BSYNC B2 ;  /* 0x0000000000027941 */ /* 0x000fea0003800000 */
.L_x_12402:
[----:B------:R-:W-:Y:S01]  /*fba0*/  IMAD.MOV.U32 R5, RZ, RZ, RZ ;  /* 0x000000ffff057224 */ /* 0x000fe200078e00ff */
[----:B------:R-:W-:Y:S01]  /*fbb0*/  UIADD3 UR4, UP0, UR40, 0x370, URZ ;  /* 0x0000037028047890 */ /* 0x000fe2000ff1e03f */
[C---:B------:R-:W-:Y:S01]  /*fbc0*/  IMAD R11, R18.reuse, 0x6000, R17 ;  /* 0x00006000120b7824 */ /* 0x040fe200078e0211 */
[----:B------:R-:W-:Y:S01]  /*fbd0*/  PLOP3.LUT P0, PT, PT, PT, PT, 0x80, 0x0 ;  /* 0x000000000000781c */ /* 0x000fe20003f0f070 */
[----:B-1----:R-:W-:Y:S01]  /*fbe0*/  IMAD R3, R18, 0x8, R8 ;  /* 0x0000000812037824 */ /* 0x002fe200078e0208 */
[----:B------:R-:W-:Y:S01]  /*fbf0*/  R2UR UR10, R5 ;  /* 0x00000000050a72ca */ /* 0x000fe200000e0000 */
[----:B------:R-:W-:Y:S01]  /*fc00*/  VIADD R11, R11, 0x12400 ;  /* 0x000124000b0b7836 */ /* 0x000fe20000000000 */
[----:B------:R-:W-:Y:S01]  /*fc10*/  UIADD3.X UR5, URZ, UR41, URZ, UP0, !UPT ;  /* 0x000000293f057290 */ /* 0x000fe200087fe43f */
[----:B------:R-:W-:Y:S01]  /*fc20*/  VIADD R3, R3, 0x30 ;  /* 0x0000003003037836 */ /* 0x000fe20000000000 */
[----:B------:R-:W-:Y:S01]  /*fc30*/  UMOV UR6, 0x0 ;  /* 0x0000000000067882 */ /* 0x000fe20000000000 */
[----:B------:R-:W-:Y:S01]  /*fc40*/  IMAD R2, R10, 0xc0, R26 ;  /* 0x000000c00a027824 */ /* 0x000fe200078e021a */
[----:B------:R-:W-:-:S09]  /*fc50*/  UMOV UR7, 0x14f00000 ;  /* 0x14f0000000077882 */ /* 0x000fd20000000000 */
.L_x_12404:
        /* <DEDUP_REMOVED lines=15> */
.L_x_12483:
[----:B------:R-:W-:Y:S05]  /*fd50*/  BSYNC B2 ;  /* 0x0000000000027941 */ /* 0x000fea0003800000 */
.L_x_12405:
[----:B------:R-:W-:Y:S01]  /*fd60*/  BSSY B2, `(.L_x_12407) ;  /* 0x000000b000027945 */ /* 0x000fe20003800000 */
[----:B0-----:R-:W-:Y:S01]  /*fd70*/  MOV R2, 0x0 ;  /* 0x0000000000027802 */ /* 0x001fe20000000f00 */
[----:B------:R-:W-:Y:S02]  /*fd80*/  IMAD.MOV.U32 R3, RZ, RZ, 0x14f00000 ;  /* 0x14f00000ff037424 */ /* 0x000fe400078e00ff */
[----:B------:R-:W-:Y:S05]  /*fd90*/  @P1 BRA `(.L_x_12408) ;  /* 0x00000000001c1947 */ /* 0x000fea0003800000 */
[----:B------:R-:W0:Y:S02]  /*fda0*/  S2R R11, SR_TID.X ;  /* 0x00000000000b7919 */ /* 0x000e240000002100 */
[----:B0-----:R-:W-:Y:S01]  /*fdb0*/  LOP3.LUT R12, R11, 0x1f, RZ, 0xc0, !PT ;  /* 0x0000001f0b0c7812 */ /* 0x001fe200078ec0ff */
[----:B------:R-:W-:-:S03]  /*fdc0*/  IMAD.MOV.U32 R11, RZ, RZ, 0x6000 ;  /* 0x00006000ff0b7424 */ /* 0x000fc600078e00ff */
[----:B------:R-:W-:Y:S01]  /*fdd0*/  ISETP.NE.AND P0, PT, R12, RZ, PT ;  /* 0x000000ff0c00720c */ /* 0x000fe20003f05270 */
[----:B------:R0:W-:-:S12]  /*fde0*/  SYNCS.ARRIVE.TRANS64 RZ, [R7+URZ+0x50], R11 ;  /* 0x0000500b07ff79a7 */ /* 0x0001d8000800003f */
[----:B0-----:R-:W-:Y:S05]  /*fdf0*/  @!P0 BRA `(.L_x_12408) ;  /* 0x0000000000048947 */ /* 0x001fea0003800000 */
[----:B------:R-:W-:Y:S01]  /*fe00*/  BPT.TRAP 0x1 ;  /* 0x000000040000795c */ /* 0x000fe20000300000 */
.L_x_12408:
[----:B------:R-:W-:Y:S05]  /*fe10*/  BSYNC B2 ;  /* 0x0000000000027941 */ /* 0x000fea0003800000 */
.L_x_12407:
        /* <DEDUP_REMOVED lines=10> */
.L_x_12409:
        /* <DEDUP_REMOVED lines=12> */
.L_x_12398:
[----:B------:R-:W-:Y:S05]  /*ff80*/  BSYNC B1 ;  /* 0x0000000000017941 */ /* 0x000fea0003800000 */
.L_x_12397:
[----:B------:R-:W2:Y:S01]  /*ff90*/  LDL R2, [R1+0x4] ;  /* 0x0000040001027983 */ /* 0x000ea20000100800 */
[----:B------:R-:W-:Y:S02]  /*ffa0*/  IADD3 R0, R0, -0x2, RZ ;  /* 0xfffffffe00007810 */ /* 0x000fe40007ffe0ff */
[----:B--2---:R-:W-:-:S13]  /*ffb0*/  ISETP.GT.AND P0, PT, R9, R2, PT ;  /* 0x000000020900720c */ /* 0x004fda0003f04270 */
[----:B------:R-:W-:Y:S05]  /*ffc0*/  @P0 BRA `(.L_x_12410) ;  /* 0xfffffff000640947 */ /* 0x000fea000383ffff */
.L_x_12368:
[----:B------:R-:W-:Y:S05]  /*ffd0*/  BSYNC B0 ;  /* 0x0000000000007941 */ /* 0x000fea0003800000 */
.L_x_12367:
        /* <DEDUP_REMOVED lines=17> */
.L_x_12412:
[----:B------:R-:W-:Y:S05]  /*100f0*/  BSYNC B0 ;  /* 0x0000000000007941 */ /* 0x000fea0003800000 */
.L_x_12411:
        /* <DEDUP_REMOVED lines=8> */
[----:B------:R-:W0:Y:S02]  /*10180*/  SYNCS.PHASECHK.TRANS64.TRYWAIT P0, [R3+URZ+0x30860], R0 ;  /* 0x03086000030075a7 */ /* 0x000e24000800017f */
[----:B0-----:R-:W-:Y:S09]  /*10190*/  @!P0 BRA `(.L_x_12416) ;  /* 0x0000002400e08947 */ /* 0x001ff20003800000 */
.L_x_12484:
[----:B------:R-:W-:Y:S05]  /*101a0*/  BSYNC B1 ;  /* 0x0000000000017941 */ /* 0x000fea0003800000 */
.L_x_12415:
        /* <DEDUP_REMOVED lines=9> */
.L_x_12418:
[----:B------:R-:W-:Y:S05]  /*10240*/  BSYNC B1 ;  /* 0x0000000000017941 */ /* 0x000fea0003800000 */
.L_x_12417:
[----:B0-----:R-:W-:Y:S01]  /*10250*/  IMAD R0, R18, 0x6000, R17 ;  /* 0x0000600012007824 */ /* 0x001fe200078e0211 */
        /* <DEDUP_REMOVED lines=9> */
.L_x_12419:
        /* <DEDUP_REMOVED lines=10> */
.L_x_12414:
[----:B------:R-:W-:Y:S05]  /*10390*/  BSYNC B0 ;  /* 0x0000000000007941 */ /* 0x000fea0003800000 */
.L_x_12413:
[----:B------:R-:W-:-:S05]  /*103a0*/  VIADD R18, R18, 0x1 ;  /* 0x0000000112127836 */ /* 0x000fca0000000000 */
[----:B------:R-:W-:-:S04]  /*103b0*/  ISETP.NE.AND P0, PT, R18, 0x2, PT ;  /* 0x000000021200780c */ /* 0x000fc80003f05270 */
[----:B------:R-:W-:Y:S02]  /*103c0*/  SEL R3, RZ, 0x1, P0 ;  /* 0x00000001ff037807 */ /* 0x000fe40000000000 */
[----:B------:R-:W-:Y:S02]  /*103d0*/  SEL R18, R18, RZ, P0 ;  /* 0x000000ff12127207 */ /* 0x000fe40000000000 */
[----:B------:R-:W-:-:S07]  /*103e0*/  LOP3.LUT R28, R28, R3, RZ, 0x3c, !PT ;  /* 0x000000031c1c7212 */ /* 0x000fce00078e3cff */
.L_x_12349:
[----:B------:R-:W-:Y:S05]  /*103f0*/  BSYNC B7 ;  /* 0x0000000000077941 */ /* 0x000fea0003800000 */
.L_x_12347:
[----:B------:R-:W2:Y:S02]  /*10400*/  LDL R0, [R1+0x44] ;  /* 0x0000440001007983 */ /* 0x000ea40000100800 */
[----:B--2---:R-:W-:-:S13]  /*10410*/  ISETP.NE.AND P0, PT, R0, RZ, PT ;  /* 0x000000ff0000720c */ /* 0x004fda0003f05270 */
[----:B------:R-:W-:Y:S05]  /*10420*/  @!P0 BRA `(.L_x_12420) ;  /* 0x0000000000248947 */ /* 0x000fea0003800000 */
[----:B------:R-:W-:Y:S05]  /*10430*/  WARPSYNC.ALL ;  /* 0x0000000000007948 */ /* 0x000fea0003800000 */
[----:B------:R-:W0:Y:S08]  /*10440*/  S2UR UR5, SR_CgaCtaId ;  /* 0x00000000000579c3 */ /* 0x000e300000008800 */
[----:B------:R-:W-:Y:S06]  /*10450*/  BAR.SYNC.DEFER_BLOCKING 0x5, 0x200 ;  /* 0x0148000000007b1d */ /* 0x000fec0000010000 */
[----:B------:R-:W-:-:S02]  /*10460*/  UMOV UR4, 0x400 ;  /* 0x0000040000047882 */ /* 0x000fc40000000000 */
[----:B0-----:R-:W-:-:S06]  /*10470*/  ULEA UR4, UR5, UR4, 0x18 ;  /* 0x0000000405047291 */ /* 0x001fcc000f8ec03f */
[----:B------:R-:W-:-:S05]  /*10480*/  IMAD.U32 R17, RZ, RZ, UR4 ;  /* 0x00000004ff117e24 */ /* 0x000fca000f8e00ff */
[----:B------:R2:W3:Y:S01]  /*10490*/  LDS.128 R24, [R17+0x308d0] ;  /* 0x0308d00011187984 */ /* 0x0004e20000000c00 */
[----:B------:R-:W-:Y:S06]  /*104a0*/  BAR.ARV 0x4, 0x200 ;  /* 0x0108000000007b1d */ /* 0x000fec0000002000 */
[----:B------:R-:W-:Y:S05]  /*104b0*/  BRA `(.L_x_12421) ;  /* 0x0000000800d07947 */ /* 0x000fea0003800000 */
.L_x_12420:
[----:B------:R-:W0:Y:S01]  /*104c0*/  S2R R0, SR_TID.X ;  /* 0x0000000000007919 */ /* 0x000e220000002100 */
[----:B------:R-:W-:Y:S01]  /*104d0*/  UMOV UR4, 0xffffffff ;  /* 0xffffffff00047882 */ /* 0x000fe20000000000 */
[----:B0-----:R-:W-:-:S04]  /*104e0*/  LOP3.LUT R9, R0, 0x1f, RZ, 0xc0, !PT ;  /* 0x0000001f00097812 */ /* 0x001fc800078ec0ff */
[----:B------:R-:W-:Y:S01]  /*104f0*/  ISETP.NE.AND P0, PT, R9, 0x1f, PT ;  /* 0x0000001f0900780c */ /* 0x000fe20003f05270 */
[----:B------:R-:W-:-:S12]  /*10500*/  BRA.DIV UR4, `(.L_x_12422) ;  /* 0x0000002604187947 */ /* 0x000fd8000b800000 */
[----:B-1----:R-:W-:Y:S01]  /*10510*/  IADD3 R7, R27, R9, RZ ;  /* 0x000000091b077210 */ /* 0x002fe20007ffe0ff */
[----:B------:R-:W-:-:S03]  /*10520*/  ULDC UR4, c[0x0][0xc3c] ;  /* 0x00030f0000047ab9 */ /* 0x000fc60000000800 */
        /* <DEDUP_REMOVED lines=35> */
[----:B------:R0:W1:Y:S02]  /*10760*/  SHFL.IDX PT, R14, R3, 0x1f, 0x1f ;  /* 0x03e01f00030e7f89 */ /* 0x00006400000e0000 */
.L_x_12494:
[----:B------:R-:W-:Y:S02]  /*10770*/  ULDC UR4, c[0x0][0xc38] ;  /* 0x00030e0000047ab9 */ /* 0x000fe40000000800 */
[----:B------:R-:W-:-:S04]  /*10780*/  IMAD.U32 R2, RZ, RZ, UR4 ;  /* 0x00000004ff027e24 */ /* 0x000fc8000f8e00ff */
[----:B-1----:R-:W-:-:S04]  /*10790*/  IMAD R5, R14, R2, RZ ;  /* 0x000000020e057224 */ /* 0x002fc800078e02ff */
[----:B------:R-:W-:-:S05]  /*107a0*/  IMAD.IADD R6, R6, 0x1, R5 ;  /* 0x0000000106067824 */ /* 0x000fca00078e0205 */
[----:B------:R-:W-:-:S13]  /*107b0*/  ISETP.GT.AND P6, PT, R6, R0, PT ;  /* 0x000000000600720c */ /* 0x000fda0003fc4270 */
[----:B------:R-:W-:Y:S05]  /*107c0*/  @P6 BRA `(.L_x_12423) ;  /* 0x0000000000a46947 */ /* 0x000fea0003800000 */
.L_x_12426:
[----:B------:R-:W1:Y:S01]  /*107d0*/  LDC R2, c[0x0][0xc3c] ;  /* 0x00030f00ff027b82 */ /* 0x000e620000000800 */
[----:B------:R-:W-:-:S05]  /*107e0*/  VIADD R27, R27, 0x1f ;  /* 0x0000001f1b1b7836 */ /* 0x000fca0000000000 */
[----:B-1----:R-:W-:-:S13]  /*107f0*/  ISETP.GE.AND P6, PT, R27, R2, PT ;  /* 0x000000021b00720c */ /* 0x002fda0003fc6270 */
[----:B------:R-:W-:Y:S05]  /*10800*/  @P6 BRA `(.L_x_12424) ;  /* 0x0000000400b86947 */ /* 0x000fea0003800000 */
[----:B0-----:R-:W0:Y:S01]  /*10810*/  S2R R3, SR_TID.X ;  /* 0x0000000000037919 */ /* 0x001e220000002100 */
[----:B------:R-:W-:Y:S01]  /*10820*/  IMAD.MOV.U32 R7, RZ, RZ, RZ ;  /* 0x000000ffff077224 */ /* 0x000fe200078e00ff */
[----:B0-----:R-:W-:-:S04]  /*10830*/  LOP3.LUT R3, R3, 0x1f, RZ, 0xc0, !PT ;  /* 0x0000001f03037812 */ /* 0x001fc800078ec0ff */
[----:B------:R-:W-:-:S04]  /*10840*/  IADD3 R9, R27, R3, RZ ;  /* 0x000000031b097210 */ /* 0x000fc80007ffe0ff */
        /* <DEDUP_REMOVED lines=26> */
[----:B------:R0:W1:Y:S02]  /*109f0*/  SHFL.IDX PT, R14, R3, 0x1f, 0x1f ;  /* 0x03e01f00030e7f89 */ /* 0x00006400000e0000 */
.L_x_12502:
[----:B------:R-:W-:Y:S02]  /*10a00*/  ULDC UR4, c[0x0][0xc38] ;  /* 0x00030e0000047ab9 */ /* 0x000fe40000000800 */
[----:B------:R-:W-:-:S04]  /*10a10*/  IMAD.U32 R2, RZ, RZ, UR4 ;  /* 0x00000004ff027e24 */ /* 0x000fc8000f8e00ff */
[----:B-1----:R-:W-:-:S04]  /*10a20*/  IMAD R5, R14, R2, RZ ;  /* 0x000000020e057224 */ /* 0x002fc800078e02ff */
[----:B------:R-:W-:-:S05]  /*10a30*/  IMAD.IADD R6, R5, 0x1, R6 ;  /* 0x0000000105067824 */ /* 0x000fca00078e0206 */
[----:B------:R-:W-:-:S13]  /*10a40*/  ISETP.GT.AND P6, PT, R6, R0, PT ;  /* 0x000000000600720c */ /* 0x000fda0003fc4270 */
[----:B------:R-:W-:Y:S05]  /*10a50*/  @!P6 BRA `(.L_x_12426) ;  /* 0xfffffffc005ce947 */ /* 0x000fea000383ffff */
.L_x_12423:
        /* <DEDUP_REMOVED lines=9> */
.L_x_12507:
[----:B------:R-:W-:-:S13]  /*10af0*/  ISETP.NE.AND P0, PT, R8, RZ, PT ;  /* 0x000000ff0800720c */ /* 0x000fda0003f05270 */
[----:B------:R-:W-:Y:S05]  /*10b00*/  @!P0 BRA `(.L_x_12428) ;  /* 0x0000000000108947 */ /* 0x000fea0003800000 */
[----:B------:R-:W-:Y:S01]  /*10b10*/  UMOV UR4, 0xffffffff ;  /* 0xffffffff00047882 */ /* 0x000fe20000000000 */
[----:B------:R-:W-:Y:S02]  /*10b20*/  VIADD R12, R5, 0xffffffff ;  /* 0xffffffff050c7836 */ /* 0x000fe40000000000 */
[----:B------:R-:W-:Y:S05]  /*10b30*/  BRA.DIV UR4, `(.L_x_12429) ;  /* 0x0000002604dc7947 */ /* 0x000fea000b800000 */
[----:B------:R4:W0:Y:S02]  /*10b40*/  SHFL.IDX PT, R24, R3, R12, 0x1f ;  /* 0x00001f0c03187589 */ /* 0x00082400000e0000 */
.L_x_12428:
[----:B--2---:R-:W-:Y:S01]  /*10b50*/  IABS R8, R7 ;  /* 0x0000000700087213 */ /* 0x004fe20000000000 */
[----:B0-----:R-:W-:Y:S01]  /*10b60*/  IMAD R24, R24, R2, R6 ;  /* 0x0000000218187224 */ /* 0x001fe200078e0206 */
[----:B---3--:R-:W-:Y:S01]  /*10b70*/  IABS R6, R4 ;  /* 0x0000000400067213 */ /* 0x008fe20000000000 */
[----:B------:R-:W-:Y:S01]  /*10b80*/  IMAD.IADD R27, R5, 0x1, R27 ;  /* 0x00000001051b7824 */ /* 0x000fe200078e021b */
[----:B------:R-:W0:Y:S01]  /*10b90*/  I2F.RP R9, R8 ;  /* 0x0000000800097306 */ /* 0x000e220000209400 */
[----:B------:R-:W-:Y:S01]  /*10ba0*/  MOV R2, RZ ;  /* 0x000000ff00027202 */ /* 0x000fe20000000f00 */
[----:B------:R-:W-:-:S06]  /*10bb0*/  IMAD.IADD R0, R0, 0x1, -R24 ;  /* 0x0000000100007824 */ /* 0x000fcc00078e0a18 */
[----:B----4-:R-:W-:Y:S08]  /*10bc0*/  I2F.RP R12, R6 ;  /* 0x00000006000c7306 */ /* 0x010ff00000209400 */
[----:B0-----:R-:W0:Y:S02]  /*10bd0*/  MUFU.RCP R9, R9 ;  /* 0x0000000900097308 */ /* 0x001e240000001000 */
[----:B0-----:R-:W-:Y:S01]  /*10be0*/  VIADD R10, R9, 0xffffffe ;  /* 0x0ffffffe090a7836 */ /* 0x001fe20000000000 */
[----:B------:R-:W-:-:S05]  /*10bf0*/  IABS R9, R7 ;  /* 0x0000000700097213 */ /* 0x000fca0000000000 */
[----:B------:R0:W2:Y:S02]  /*10c00*/  F2I.FTZ.U32.TRUNC.NTZ R3, R10 ;  /* 0x0000000a00037305 */ /* 0x0000a4000021f000 */
[----:B0-----:R-:W-:Y:S01]  /*10c10*/  IABS R10, R0 ;  /* 0x00000000000a7213 */ /* 0x001fe20000000000 */
[----:B--2---:R-:W-:-:S04]  /*10c20*/  IMAD.MOV R11, RZ, RZ, -R3 ;  /* 0x000000ffff0b7224 */ /* 0x004fc800078e0a03 */
        /* <DEDUP_REMOVED lines=8> */
[----:B------:R-:W-:-:S04]  /*10cb0*/  IMAD.MOV.U32 R2, RZ, RZ, RZ ;  /* 0x000000ffff027224 */ /* 0x000fc800078e00ff */
[----:B------:R-:W0:Y:S06]  /*10cc0*/  F2I.FTZ.U32.TRUNC.NTZ R3, R3 ;  /* 0x0000000300037305 */ /* 0x000e2c000021f000 */
[----:B------:R-:W-:Y:S01]  /*10cd0*/  @!P1 IMAD.IADD R11, R11, 0x1, -R8 ;  /* 0x000000010b0b9824 */ /* 0x000fe200078e0a08 */
[----:B------:R-:W-:Y:S02]  /*10ce0*/  @!P1 IADD3 R9, R9, 0x1, RZ ;  /* 0x0000000109099810 */ /* 0x000fe40007ffe0ff */
[----:B------:R-:W-:Y:S02]  /*10cf0*/  ISETP.NE.AND P1, PT, R7, RZ, PT ;  /* 0x000000ff0700720c */ /* 0x000fe40003f25270 */
[----:B------:R-:W-:Y:S01]  /*10d00*/  ISETP.GE.U32.AND P0, PT, R11, R8, PT ;  /* 0x000000080b00720c */ /* 0x000fe20003f06070 */
[----:B0-----:R-:W-:-:S04]  /*10d10*/  IMAD.MOV R11, RZ, RZ, -R3 ;  /* 0x000000ffff0b7224 */ /* 0x001fc800078e0a03 */
[----:B------:R-:W-:-:S08]  /*10d20*/  IMAD R11, R11, R6, RZ ;  /* 0x000000060b0b7224 */ /* 0x000fd000078e02ff */
[----:B------:R-:W-:Y:S02]  /*10d30*/  @P0 VIADD R9, R9, 0x1 ;  /* 0x0000000109090836 */ /* 0x000fe40000000000 */
[----:B------:R-:W-:Y:S01]  /*10d40*/  IMAD.HI.U32 R8, R3, R11, R2 ;  /* 0x0000000b03087227 */ /* 0x000fe200078e0002 */
[----:B------:R-:W-:-:S04]  /*10d50*/  LOP3.LUT R2, R0, R7, RZ, 0x3c, !PT ;  /* 0x0000000700027212 */ /* 0x000fc800078e3cff */
[----:B------:R-:W-:Y:S02]  /*10d60*/  ISETP.GE.AND P2, PT, R2, RZ, PT ;  /* 0x000000ff0200720c */ /* 0x000fe40003f46270 */
[----:B------:R-:W-:-:S05]  /*10d70*/  IABS R2, R4 ;  /* 0x0000000400027213 */ /* 0x000fca0000000000 */
[----:B------:R-:W-:-:S06]  /*10d80*/  IMAD.MOV R2, RZ, RZ, -R2 ;  /* 0x000000ffff027224 */ /* 0x000fcc00078e0a02 */
[----:B------:R-:W-:Y:S01]  /*10d90*/  @!P2 IMAD.MOV R9, RZ, RZ, -R9 ;  /* 0x000000ffff09a224 */ /* 0x000fe200078e0a09 */
[----:B------:R-:W-:-:S04]  /*10da0*/  @!P1 LOP3.LUT R9, RZ, R7, RZ, 0x33, !PT ;  /* 0x00000007ff099212 */ /* 0x000fc800078e33ff */
[-C--:B------:R-:W-:Y:S01]  /*10db0*/  IABS R3, R9.reuse ;  /* 0x0000000900037213 */ /* 0x080fe20000000000 */
[----:B------:R-:W-:-:S04]  /*10dc0*/  IMAD R7, R7, R9, RZ ;  /* 0x0000000907077224 */ /* 0x000fc800078e02ff */
        /* <DEDUP_REMOVED lines=10> */
[----:B------:R-:W-:-:S05]  /*10e70*/  @P0 VIADD R8, R8, 0x1 ;  /* 0x0000000108080836 */ /* 0x000fca0000000000 */
[----:B------:R-:W-:Y:S02]  /*10e80*/  @!P2 IADD3 R8, -R8, RZ, RZ ;  /* 0x000000ff0808a210 */ /* 0x000fe40007ffe1ff */
[----:B------:R-:W-:-:S05]  /*10e90*/  @!P1 LOP3.LUT R8, RZ, R4, RZ, 0x33, !PT ;  /* 0x00000004ff089212 */ /* 0x000fca00078e33ff */
[----:B------:R-:W-:-:S04]  /*10ea0*/  IMAD.MOV R2, RZ, RZ, -R8 ;  /* 0x000000ffff027224 */ /* 0x000fc800078e0a08 */
[C---:B------:R-:W-:Y:S02]  /*10eb0*/  IMAD R9, R4.reuse, R2, R9 ;  /* 0x0000000204097224 */ /* 0x040fe400078e0209 */
[----:B------:R-:W-:-:S04]  /*10ec0*/  IMAD R4, R4, 0x1000000, R8 ;  /* 0x0100000004047824 */ /* 0x000fc800078e0208 */
[----:B------:R-:W-:Y:S01]  /*10ed0*/  IMAD R26, R9, 0x10000, R4 ;  /* 0x00010000091a7824 */ /* 0x000fe200078e0204 */
[----:B------:R-:W-:Y:S06]  /*10ee0*/  BRA `(.L_x_12430) ;  /* 0x00000000001c7947 */ /* 0x000fec0003800000 */
.L_x_12424:
[----:B------:R-:W-:Y:S01]  /*10ef0*/  UMOV UR4, URZ ;  /* 0x0000003f00047c82 */ /* 0x000fe20008000000 */
[----:B------:R-:W-:Y:S01]  /*10f00*/  UMOV UR5, URZ ;  /* 0x0000003f00057c82 */ /* 0x000fe20008000000 */
[----:B------:R-:W-:Y:S01]  /*10f10*/  ULDC UR6, c[0x0][0xc3c] ;  /* 0x00030f0000067ab9 */ /* 0x000fe20000000800 */
[----:B------:R-:W-:Y:S01]  /*10f20*/  IMAD.MOV.U32 R24, RZ, RZ, R0 ;  /* 0x000000ffff187224 */ /* 0x000fe200078e0000 */
[----:B------:R-:W-:Y:S01]  /*10f30*/  MOV R25, UR4 ;  /* 0x0000000400197c02 */ /* 0x000fe20008000f00 */
[----:B------:R-:W-:Y:S02]  /*10f40*/  IMAD.U32 R26, RZ, RZ, UR5 ;  /* 0x00000005ff1a7e24 */ /* 0x000fe4000f8e00ff */
[----:B------:R-:W-:-:S07]  /*10f50*/  IMAD.U32 R27, RZ, RZ, UR6 ;  /* 0x00000006ff1b7e24 */ /* 0x000fce000f8e00ff */
.L_x_12430:
        /* <DEDUP_REMOVED lines=10> */
.L_x_12421:
[----:B------:R-:W-:Y:S02]  /*11000*/  ULDC UR4, c[0x0][0xc3c] ;  /* 0x00030f0000047ab9 */ /* 0x000fe40000000800 */
[----:B---3--:R-:W-:-:S13]  /*11010*/  ISETP.GE.AND P0, PT, R27, UR4, PT ;  /* 0x000000041b007c0c */ /* 0x008fda000bf06270 */
[----:B------:R-:W-:Y:S05]  /*11020*/  @!P0 BRA `(.L_x_12431) ;  /* 0xffffffb400b48947 */ /* 0x000fea000383ffff */
[----:B------:R-:W-:Y:S05]  /*11030*/  BSYNC B8 ;  /* 0x0000000000087941 */ /* 0x000fea0003800000 */
.L_x_12341:
        /* <DEDUP_REMOVED lines=12> */
.L_x_12510:
[----:B------:R-:W-:Y:S05]  /*11100*/  BSYNC B0 ;  /* 0x0000000000007941 */ /* 0x000fea0003800000 */
.L_x_12432:
[----:B------:R-:W-:-:S03]  /*11110*/  UMOV UR4, 0xffffffff ;  /* 0xffffffff00047882 */ /* 0x000fc60000000000 */
[----:B------:R-:W-:Y:S05]  /*11120*/  BRA.DIV UR4, `(.L_x_12434) ;  /* 0x00000022049c7947 */ /* 0x000fea000b800000 */
[----:B0-----:R-:W0:Y:S02]  /*11130*/  S2R R0, SR_TID.X ;  /* 0x0000000000007919 */ /* 0x001e240000002100 */
[----:B0-----:R-:W-:-:S04]  /*11140*/  SHF.R.U32.HI R0, RZ, 0x5, R0 ;  /* 0x00000005ff007819 */ /* 0x001fc80000011600 */
[----:B------:R-:W-:-:S05]  /*11150*/  LOP3.LUT R0, R0, 0x3, RZ, 0xc0, !PT ;  /* 0x0000000300007812 */ /* 0x000fca00078ec0ff */
[----:B------:R0:W1:Y:S02]  /*11160*/  SHFL.IDX PT, R14, R0, RZ, 0x1f ;  /* 0x00001fff000e7589 */ /* 0x00006400000e0000 */
.L_x_12513:
[----:B-1----:R-:W-:Y:S01]  /*11170*/  ISETP.NE.AND P0, PT, R14, RZ, PT ;  /* 0x000000ff0e00720c */ /* 0x002fe20003f05270 */
[----:B------:R-:W-:-:S12]  /*11180*/  BSSY B0, `(.L_x_12435) ;  /* 0x0000024000007945 */ /* 0x000fd80003800000 */
[----:B------:R-:W-:Y:S05]  /*11190*/  @P0 BRA `(.L_x_12436) ;  /* 0x0000000000880947 */ /* 0x000fea0003800000 */
[----:B------:R-:W-:-:S03]  /*111a0*/  UMOV UR4, 0xffffffff ;  /* 0xffffffff00047882 */ /* 0x000fc60000000000 */
[----:B------:R-:W-:Y:S05]  /*111b0*/  BRA.DIV UR4, `(.L_x_12437) ;  /* 0x0000002204ac7947 */ /* 0x000fea000b800000 */
[----:B------:R-:W-:-:S13]  /*111c0*/  ELECT P6, URZ, PT ;  /* 0x00000000003f782f */ /* 0x000fda00038c0000 */
.L_x_12516:
[----:B------:R-:W-:Y:S05]  /*111d0*/  @!P6 BRA `(.L_x_12436) ;  /* 0x000000000078e947 */ /* 0x000fea0003800000 */
[----:B0-----:R-:W2:Y:S02]  /*111e0*/  LDL.LU R0, [R1+0x4c] ;  /* 0x00004c0001007983 */ /* 0x001ea40000300800 */
[----:B--2---:R-:W-:-:S04]  /*111f0*/  LOP3.LUT R0, R0, 0x2, RZ, 0xfc, !PT ;  /* 0x0000000200007812 */ /* 0x004fc800078efcff */
[----:B------:R-:W-:-:S13]  /*11200*/  ISETP.NE.AND P2, PT, R0, 0x3, PT ;  /* 0x000000030000780c */ /* 0x000fda0003f45270 */
[----:B------:R-:W-:Y:S05]  /*11210*/  @!P2 BRA `(.L_x_12438) ;  /* 0x000000000004a947 */ /* 0x000fea0003800000 */
[----:B------:R-:W-:Y:S01]  /*11220*/  BPT.TRAP 0x1 ;  /* 0x000000040000795c */ /* 0x000fe20000300000 */
.L_x_12438:
[----:B------:R-:W-:Y:S01]  /*11230*/  VIADD R3, R9, 0x30840 ;  /* 0x0003084009037836 */ /* 0x000fe20000000000 */
[----:B------:R-:W-:Y:S01]  /*11240*/  SHF.L.U32 R2, R28, 0x1f, RZ ;  /* 0x0000001f1c027819 */ /* 0x000fe200000006ff */
[----:B------:R-:W-:-:S03]  /*11250*/  VIADD R0, R18, 0x1 ;  /* 0x0000000112007836 */ /* 0x000fc60000000000 */
        /* <DEDUP_REMOVED lines=9> */
.L_x_12517:
[----:B------:R-:W1:Y:S02]  /*112f0*/  SYNCS.PHASECHK.TRANS64.TRYWAIT P0, [R3+URZ], R0 ;  /* 0x00000000030075a7 */ /* 0x000e64000800017f */
[----:B-1----:R-:W-:Y:S05]  /*11300*/  @!P0 BRA `(.L_x_12440) ;  /* 0x00000020008c8947 */ /* 0x002fea0003800000 */
.L_x_12518:
[----:B------:R-:W-:Y:S05]  /*11310*/  @!P2 BRA `(.L_x_12441) ;  /* 0x000000000004a947 */ /* 0x000fea0003800000 */
[----:B------:R-:W-:Y:S01]  /*11320*/  BPT.TRAP 0x1 ;  /* 0x000000040000795c */ /* 0x000fe20000300000 */
.L_x_12441:
[----:B-1----:R-:W-:-:S04]  /*11330*/  VIADD R3, R9, 0x30860 ;  /* 0x0003086009037836 */ /* 0x002fc80000000000 */
[----:B------:R-:W-:-:S04]  /*11340*/  IMAD R5, R18, 0x8, R3 ;  /* 0x0000000812057824 */ /* 0x000fc800078e0203 */
[----:B------:R-:W1:Y:S02]  /*11350*/  SYNCS.PHASECHK.TRANS64.TRYWAIT P0, [R5+URZ], R2 ;  /* 0x00000002050075a7 */ /* 0x000e64000800017f */
[----:B-1----:R-:W-:Y:S05]  /*11360*/  @!P0 BRA `(.L_x_12442) ;  /* 0x0000002000888947 */ /* 0x002fea0003800000 */
.L_x_12519:
[----:B------:R-:W-:-:S07]  /*11370*/  IMAD R3, R4, 0x8, R3 ;  /* 0x0000000804037824 */ /* 0x000fce00078e0203 */
.L_x_12443:
[----:B--2---:R2:W3:Y:S02]  /*11380*/  SYNCS.PHASECHK.TRANS64.TRYWAIT P0, [R3+URZ], R0 ;  /* 0x00000000030075a7 */ /* 0x0044e4000800017f */
[----:B---3--:R-:W-:Y:S05]  /*11390*/  @!P0 NANOSLEEP.SYNCS 0x989680 ;  /* 0x009896800000895d */ /* 0x008fea0003900000 */
[----:B------:R-:W3:Y:S02]  /*113a0*/  @!P0 SYNCS.PHASECHK.TRANS64 P0, [R3+URZ], R0 ;  /* 0x00000000030085a7 */ /* 0x000ee4000800007f */
[----:B---3--:R-:W-:Y:S05]  /*113b0*/  @!P0 BRA `(.L_x_12443) ;  /* 0xfffffffc00f08947 */ /* 0x008fea000383ffff */
.L_x_12436:
[----:B------:R-:W-:Y:S05]  /*113c0*/  BSYNC B0 ;  /* 0x0000000000007941 */ /* 0x000fea0003800000 */
.L_x_12435:
[----:B------:R-:W-:Y:S05]  /*113d0*/  EXIT ;  /* 0x000000000000794d */ /* 0x000fea0003800000 */
.L_x_12304:
[----:B-1----:R-:W-:-:S04]  /*113e0*/  MOV R3, UR37 ;  /* 0x0000002500037c02 */ /* 0x002fc80008000f00 */
[----:B------:R1:W2:Y:S03]  /*113f0*/  SYNCS.PHASECHK.TRANS64.TRYWAIT P1, [R3+URZ+0x30800], R0 ;  /* 0x03080000030075a7 */ /* 0x0002a6000802017f */
[----:B--2---:R-:W-:Y:S05]  /*11400*/  @!P1 NANOSLEEP.SYNCS 0x989680 ;  /* 0x009896800000995d */ /* 0x004fea0003900000 */
[----:B------:R-:W2:Y:S02]  /*11410*/  @!P1 SYNCS.PHASECHK.TRANS64 P1, [R3+URZ+0x30800], R0 ;  /* 0x03080000030095a7 */ /* 0x000ea4000802007f */
[----:B--2---:R-:W-:Y:S05]  /*11420*/  @!P1 BRA `(.L_x_12304) ;  /* 0xfffffffc00ec9947 */ /* 0x004fea000383ffff */
[----:B------:R-:W-:Y:S05]  /*11430*/  BRA `(.L_x_12444) ;  /* 0xffffff0400c47947 */ /* 0x000fea000383ffff */
.L_x_12308:
[----:B--2---:R2:W3:Y:S02]  /*11440*/  SYNCS.PHASECHK.TRANS64.TRYWAIT P2, [R0+URZ+0x30830], R3 ;  /* 0x03083003000075a7 */ /* 0x0044e4000804017f */
[----:B---3--:R-:W-:Y:S05]  /*11450*/  @!P2 NANOSLEEP.SYNCS 0x989680 ;  /* 0x009896800000a95d */ /* 0x008fea0003900000 */
[----:B------:R-:W3:Y:S02]  /*11460*/  @!P2 SYNCS.PHASECHK.TRANS64 P2, [R0+URZ+0x30830], R3 ;  /* 0x030830030000a5a7 */ /* 0x000ee4000804007f */
[----:B---3--:R-:W-:Y:S05]  /*11470*/  @!P2 BRA `(.L_x_12308) ;  /* 0xfffffffc00f0a947 */ /* 0x008fea000383ffff */
[----:B------:R-:W-:Y:S05]  /*11480*/  BRA `(.L_x_12307) ;  /* 0xffffff0400e87947 */ /* 0x000fea000383ffff */
.L_x_12313:
[----:B-1----:R-:W-:-:S04]  /*11490*/  IMAD.U32 R8, RZ, RZ, UR6 ;  /* 0x00000006ff087e24 */ /* 0x002fc8000f8e00ff */
[----:B------:R1:W2:Y:S03]  /*114a0*/  SYNCS.PHASECHK.TRANS64.TRYWAIT P2, [R8+URZ+0x30830], R7 ;  /* 0x03083007080075a7 */ /* 0x0002a6000804017f */
[----:B--2---:R-:W-:Y:S05]  /*114b0*/  @!P2 NANOSLEEP.SYNCS 0x989680 ;  /* 0x009896800000a95d */ /* 0x004fea0003900000 */
[----:B------:R-:W2:Y:S02]  /*114c0*/  @!P2 SYNCS.PHASECHK.TRANS64 P2, [R8+URZ+0x30830], R7 ;  /* 0x030830070800a5a7 */ /* 0x000ea4000804007f */
[----:B--2---:R-:W-:Y:S05]  /*114d0*/  @!P2 BRA `(.L_x_12313) ;  /* 0xfffffffc00eca947 */ /* 0x004fea000383ffff */
[----:B------:R-:W-:Y:S05]  /*114e0*/  BRA `(.L_x_12310) ;  /* 0xffffff4000147947 */ /* 0x000fea000383ffff */
.L_x_12317:
[----:B-1----:R-:W-:-:S04]  /*114f0*/  IMAD.U32 R7, RZ, RZ, UR6 ;  /* 0x00000006ff077e24 */ /* 0x002fc8000f8e00ff */
[----:B------:R1:W2:Y:S03]  /*11500*/  SYNCS.PHASECHK.TRANS64.TRYWAIT P2, [R7+URZ+0x30850], R6 ;  /* 0x03085006070075a7 */ /* 0x0002a6000804017f */
[----:B--2---:R-:W-:Y:S05]  /*11510*/  @!P2 NANOSLEEP.SYNCS 0x989680 ;  /* 0x009896800000a95d */ /* 0x004fea0003900000 */
[----:B------:R-:W2:Y:S02]  /*11520*/  @!P2 SYNCS.PHASECHK.TRANS64 P2, [R7+URZ+0x30850], R6 ;  /* 0x030850060700a5a7 */ /* 0x000ea4000804007f */
[----:B--2---:R-:W-:Y:S05]  /*11530*/  @!P2 BRA `(.L_x_12317) ;  /* 0xfffffffc00eca947 */ /* 0x004fea000383ffff */
[----:B------:R-:W-:Y:S05]  /*11540*/  BRA `(.L_x_12314) ;  /* 0xffffff4000887947 */ /* 0x000fea000383ffff */
.L_x_12322:
[----:B-1----:R-:W-:-:S04]  /*11550*/  IMAD.U32 R3, RZ, RZ, UR12 ;  /* 0x0000000cff037e24 */ /* 0x002fc8000f8e00ff */
[----:B------:R1:W2:Y:S03]  /*11560*/  SYNCS.PHASECHK.TRANS64.TRYWAIT P0, [R3+URZ+0x30850], R0 ;  /* 0x03085000030075a7 */ /* 0x0002a6000800017f */
[----:B--2---:R-:W-:Y:S05]  /*11570*/  @!P0 NANOSLEEP.SYNCS 0x989680 ;  /* 0x009896800000895d */ /* 0x004fea0003900000 */
[----:B------:R-:W2:Y:S02]  /*11580*/  @!P0 SYNCS.PHASECHK.TRANS64 P0, [R3+URZ+0x30850], R0 ;  /* 0x03085000030085a7 */ /* 0x000ea4000800007f */
[----:B--2---:R-:W-:Y:S05]  /*11590*/  @!P0 BRA `(.L_x_12322) ;  /* 0xfffffffc00ec8947 */ /* 0x004fea000383ffff */
[----:B------:R-:W-:Y:S05]  /*115a0*/  BRA `(.L_x_12321) ;  /* 0xffffff74007c7947 */ /* 0x000fea000383ffff */
.L_x_12355:
[----:B------:R-:W0:Y:S01]  /*115b0*/  S2R R20, SR_TID.X ;  /* 0x0000000000147919 */ /* 0x000e220000002100 */
[----:B------:R-:W-:Y:S01]  /*115c0*/  BSSY B0, `(.L_x_12445) ;  /* 0x000000a000007945 */ /* 0x000fe20003800000 */
[----:B------:R-:W-:Y:S01]  /*115d0*/  IMAD.MOV.U32 R12, RZ, RZ, RZ ;  /* 0x000000ffff0c7224 */ /* 0x000fe200078e00ff */
[----:B------:R-:W-:Y:S01]  /*115e0*/  MOV R11, 0x1f ;  /* 0x0000001f000b7802 */ /* 0x000fe20000000f00 */
[----:B------:R-:W-:Y:S01]  /*115f0*/  IMAD.MOV.U32 R15, RZ, RZ, -0x1 ;  /* 0xffffffffff0f7424 */ /* 0x000fe200078e00ff */
[----:B0-----:R-:W-:-:S04]  /*11600*/  SHF.R.U32.HI R20, RZ, 0x5, R20 ;  /* 0x00000005ff147819 */ /* 0x001fc80000011614 */
[----:B------:R-:W-:-:S05]  /*11610*/  LOP3.LUT R20, R20, 0x3, RZ, 0xc0, !PT ;  /* 0x0000000314147812 */ /* 0x000fca00078ec0ff */
[----:B------:R-:W-:-:S07]  /*11620*/  IMAD.MOV.U32 R13, RZ, RZ, R20 ;  /* 0x000000ffff0d7224 */ /* 0x000fce00078e0014 */
[----:B-1----:R-:W-:Y:S05]  /*11630*/  WARPSYNC.COLLECTIVE R15, `(.L_x_12446) ;  /* 0x000000000f087348 */ /* 0x002fea0003c00000 */
[----:B------:R0:W2:Y:S02]  /*11640*/  SHFL.IDX P6, R14, R13, R12, R11 ;  /* 0x0000000c0d0e7389 */ /* 0x0000a400000c000b */
[----:B012---:R-:W-:Y:S01]  /*11650*/  ENDCOLLECTIVE ;  /* 0x000000000000791b */ /* 0x007fe20003800000 */
.L_x_12446:
[----:B------:R-:W-:Y:S05]  /*11660*/  BSYNC B0 ;  /* 0x0000000000007941 */ /* 0x000fea0003800000 */
.L_x_12445:
[----:B------:R-:W-:Y:S05]  /*11670*/  BRA `(.L_x_12447) ;  /* 0xffffffbc00907947 */ /* 0x000fea000383ffff */
.L_x_12357:
[----:B------:R-:W-:Y:S01]  /*11680*/  BSSY B0, `(.L_x_12448) ;  /* 0x0000006000007945 */ /* 0x000fe20003800000 */
[----:B------:R-:W-:-:S07]  /*11690*/  IMAD.MOV.U32 R15, RZ, RZ, -0x1 ;  /* 0xffffffffff0f7424 */ /* 0x000fce00078e00ff */
[----:B01----:R-:W-:Y:S05]  /*116a0*/  WARPSYNC.COLLECTIVE R15, `(.L_x_12449) ;  /* 0x000000000f0c7348 */ /* 0x003fea0003c00000 */
[----:B------:R-:W-:Y:S02]  /*116b0*/  ELECT P6, UR62, PT ;  /* 0x00000000003e782f */ /* 0x000fe400038c0000 */
[----:B------:R-:W-:Y:S01]  /*116c0*/  MOV R14, UR62 ;  /* 0x0000003e000e7c02 */ /* 0x000fe20008000f00 */
[----:B01----:R-:W-:Y:S10]  /*116d0*/  ENDCOLLECTIVE ;  /* 0x000000000000791b */ /* 0x003ff40003800000 */
.L_x_12449:
[----:B------:R-:W-:Y:S05]  /*116e0*/  BSYNC B0 ;  /* 0x0000000000007941 */ /* 0x000fea0003800000 */
.L_x_12448:
[----:B------:R-:W-:Y:S05]  /*116f0*/  BRA `(.L_x_12450) ;  /* 0xffffffbc00907947 */ /* 0x000fea000383ffff */
.L_x_12359:
[----:B0-----:R0:W2:Y:S02]  /*11700*/  SYNCS.PHASECHK.TRANS64.TRYWAIT P0, [R0+URZ+0x30840], R2 ;  /* 0x03084002000075a7 */ /* 0x0010a4000800017f */
[----:B--2---:R-:W-:Y:S05]  /*11710*/  @!P0 NANOSLEEP.SYNCS 0x989680 ;  /* 0x009896800000895d */ /* 0x004fea0003900000 */
[----:B------:R-:W2:Y:S02]  /*11720*/  @!P0 SYNCS.PHASECHK.TRANS64 P0, [R0+URZ+0x30840], R2 ;  /* 0x03084002000085a7 */ /* 0x000ea4000800007f */
[----:B--2---:R-:W-:Y:S05]  /*11730*/  @!P0 BRA `(.L_x_12359) ;  /* 0xfffffffc00f08947 */ /* 0x004fea000383ffff */
[----:B------:R-:W-:Y:S05]  /*11740*/  BRA `(.L_x_12451) ;  /* 0xffffffbc00e07947 */ /* 0x000fea000383ffff */
.L_x_12363:
[----:B------:R-:W2:Y:S01]  /*11750*/  LDL.LU R11, [R1+0x30] ;  /* 0x00003000010b7983 */ /* 0x000ea20000300800 */
[----:B------:R-:W-:Y:S01]  /*11760*/  IMAD.MOV.U32 R13, RZ, RZ, R4 ;  /* 0x000000ffff0d7224 */ /* 0x000fe200078e0004 */
[----:B------:R-:W-:Y:S01]  /*11770*/  MOV R15, 0xffffffff ;  /* 0xffffffff000f7802 */ /* 0x000fe20000000f00 */
[----:B------:R-:W-:Y:S02]  /*11780*/  IMAD.MOV.U32 R12, RZ, RZ, RZ ;  /* 0x000000ffff0c7224 */ /* 0x000fe400078e00ff */
        /* <DEDUP_REMOVED lines=8> */
.L_x_12452:
[----:B------:R-:W-:Y:S02]  /*11810*/  IMAD.MOV.U32 R13, RZ, RZ, R0 ;  /* 0x000000ffff0d7224 */ /* 0x000fe400078e0000 */
[----:B------:R-:W-:-:S07]  /*11820*/  IMAD.MOV.U32 R6, RZ, RZ, R14 ;  /* 0x000000ffff067224 */ /* 0x000fce00078e000e */
[----:B------:R-:W-:Y:S05]  /*11830*/  WARPSYNC.COLLECTIVE R15, `(.L_x_12453) ;  /* 0x000000000f087348 */ /* 0x000fea0003c00000 */
[----:B------:R0:W1:Y:S02]  /*11840*/  SHFL.IDX P6, R14, R13, R12, R11 ;  /* 0x0000000c0d0e7389 */ /* 0x00006400000c000b */
[----:B01----:R-:W-:Y:S01]  /*11850*/  ENDCOLLECTIVE ;  /* 0x000000000000791b */ /* 0x003fe20003800000 */
.L_x_12453:
[----:B------:R-:W-:Y:S01]  /*11860*/  MOV R13, R4 ;  /* 0x00000004000d7202 */ /* 0x000fe20000000f00 */
[----:B------:R-:W-:Y:S02]  /*11870*/  IMAD.MOV.U32 R12, RZ, RZ, 0x1 ;  /* 0x00000001ff0c7424 */ /* 0x000fe400078e00ff */
[----:B------:R-:W-:-:S07]  /*11880*/  IMAD.MOV.U32 R7, RZ, RZ, R14 ;  /* 0x000000ffff077224 */ /* 0x000fce00078e000e */
[----:B------:R-:W-:Y:S05]  /*11890*/  WARPSYNC.COLLECTIVE R15, `(.L_x_12454) ;  /* 0x000000000f087348 */ /* 0x000fea0003c00000 */
[----:B------:R0:W1:Y:S02]  /*118a0*/  SHFL.IDX P6, R14, R13, R12, R11 ;  /* 0x0000000c0d0e7389 */ /* 0x00006400000c000b */
[----:B01----:R-:W-:Y:S01]  /*118b0*/  ENDCOLLECTIVE ;  /* 0x000000000000791b */ /* 0x003fe20003800000 */
.L_x_12454:
        /* <DEDUP_REMOVED lines=9> */
[----:B------:R0:W-:Y:S01]  /*11950*/  @!P1 LDGSTS.E.BYPASS.LTC128B.128 [R10+0xc400], desc[UR38][R6.64], !P0 ;  /* 0x0c400000060a9fae */ /* 0x0001e2000c101d66 */
[----:B------:R-:W-:Y:S01]  /*11960*/  ISETP.GE.AND P1, PT, R8, R3, PT ;  /* 0x000000030800720c */ /* 0x000fe20003f26270 */
[----:B0-----:R-:W-:-:S12]  /*11970*/  IMAD.MOV.U32 R6, RZ, RZ, R14 ;  /* 0x000000ffff067224 */ /* 0x001fd800078e000e */
[----:B------:R-:W-:Y:S05]  /*11980*/  WARPSYNC.COLLECTIVE R15, `(.L_x_12455) ;  /* 0x000000000f087348 */ /* 0x000fea0003c00000 */
[----:B------:R0:W1:Y:S02]  /*11990*/  SHFL.IDX P6, R14, R13, R12, R11 ;  /* 0x0000000c0d0e7389 */ /* 0x00006400000c000b */
[----:B01----:R-:W-:Y:S01]  /*119a0*/  ENDCOLLECTIVE ;  /* 0x000000000000791b */ /* 0x003fe20003800000 */
.L_x_12455:
[----:B------:R-:W-:Y:S02]  /*119b0*/  IMAD.MOV.U32 R13, RZ, RZ, R4 ;  /* 0x000000ffff0d7224 */ /* 0x000fe400078e0004 */
[----:B------:R-:W-:Y:S02]  /*119c0*/  IMAD.MOV.U32 R12, RZ, RZ, 0x2 ;  /* 0x00000002ff0c7424 */ /* 0x000fe400078e00ff */
[----:B------:R-:W-:-:S07]  /*119d0*/  IMAD.MOV.U32 R7, RZ, RZ, R14 ;  /* 0x000000ffff077224 */ /* 0x000fce00078e000e */
[----:B------:R-:W-:Y:S05]  /*119e0*/  WARPSYNC.COLLECTIVE R15, `(.L_x_12456) ;  /* 0x000000000f087348 */ /* 0x000fea0003c00000 */
[----:B------:R0:W1:Y:S02]  /*119f0*/  SHFL.IDX P6, R14, R13, R12, R11 ;  /* 0x0000000c0d0e7389 */ /* 0x00006400000c000b */
[----:B01----:R-:W-:Y:S01]  /*11a00*/  ENDCOLLECTIVE ;  /* 0x000000000000791b */ /* 0x003fe20003800000 */
.L_x_12456:
        /* <DEDUP_REMOVED lines=9> */
[----:B------:R0:W-:Y:S02]  /*11aa0*/  @!P1 LDGSTS.E.BYPASS.LTC128B.128 [R10+0xcc00], desc[UR38][R6.64], !P0 ;  /* 0x0cc00000060a9fae */ /* 0x0001e4000c101d66 */
[----:B0-----:R-:W-:-:S04]  /*11ab0*/  IADD3 R6, R25, 0x20, RZ ;  /* 0x0000002019067810 */ /* 0x001fc80007ffe0ff */
[----:B------:R-:W-:Y:S01]  /*11ac0*/  ISETP.GE.AND P1, PT, R6, R3, PT ;  /* 0x000000030600720c */ /* 0x000fe20003f26270 */
[----:B------:R-:W-:-:S12]  /*11ad0*/  IMAD.MOV.U32 R6, RZ, RZ, R14 ;  /* 0x000000ffff067224 */ /* 0x000fd800078e000e */
[----:B------:R-:W-:Y:S05]  /*11ae0*/  WARPSYNC.COLLECTIVE R15, `(.L_x_12457) ;  /* 0x000000000f087348 */ /* 0x000fea0003c00000 */
[----:B------:R0:W1:Y:S02]  /*11af0*/  SHFL.IDX P6, R14, R13, R12, R11 ;  /* 0x0000000c0d0e7389 */ /* 0x00006400000c000b */
[----:B01----:R-:W-:Y:S01]  /*11b00*/  ENDCOLLECTIVE ;  /* 0x000000000000791b */ /* 0x003fe20003800000 */
.L_x_12457:
[----:B------:R-:W-:Y:S02]  /*11b10*/  IMAD.MOV.U32 R13, RZ, RZ, R4 ;  /* 0x000000ffff0d7224 */ /* 0x000fe400078e0004 */
[----:B------:R-:W-:Y:S02]  /*11b20*/  IMAD.MOV.U32 R12, RZ, RZ, 0x3 ;  /* 0x00000003ff0c7424 */ /* 0x000fe400078e00ff */
[----:B------:R-:W-:-:S07]  /*11b30*/  IMAD.MOV.U32 R7, RZ, RZ, R14 ;  /* 0x000000ffff077224 */ /* 0x000fce00078e000e */
[----:B------:R-:W-:Y:S05]  /*11b40*/  WARPSYNC.COLLECTIVE R15, `(.L_x_12458) ;  /* 0x000000000f087348 */ /* 0x000fea0003c00000 */
[----:B------:R0:W1:Y:S02]  /*11b50*/  SHFL.IDX P6, R14, R13, R12, R11 ;  /* 0x0000000c0d0e7389 */ /* 0x00006400000c000b */
[----:B01----:R-:W-:Y:S01]  /*11b60*/  ENDCOLLECTIVE ;  /* 0x000000000000791b */ /* 0x003fe20003800000 */
.L_x_12458:
[----:B------:R-:W-:-:S04]  /*11b70*/  @!P1 LEA R7, P2, R20, R7, 0x1 ;  /* 0x0000000714079211 */ /* 0x000fc800078408ff */
[----:B------:R-:W-:-:S04]  /*11b80*/  @!P1 IADD3.X R6, RZ, R6, RZ, P2, !PT ;  /* 0x00000006ff069210 */ /* 0x000fc800017fe4ff */
        /* <DEDUP_REMOVED lines=8> */
[----:B0-----:R-:W-:-:S05]  /*11c10*/  VIADD R6, R25, 0x30 ;  /* 0x0000003019067836 */ /* 0x001fca0000000000 */
[----:B------:R-:W-:Y:S01]  /*11c20*/  ISETP.GE.AND P1, PT, R6, R3, PT ;  /* 0x000000030600720c */ /* 0x000fe20003f26270 */
[----:B------:R-:W-:-:S12]  /*11c30*/  IMAD.MOV.U32 R6, RZ, RZ, R14 ;  /* 0x000000ffff067224 */ /* 0x000fd800078e000e */
[----:B------:R-:W-:Y:S05]  /*11c40*/  WARPSYNC.COLLECTIVE R15, `(.L_x_12459) ;  /* 0x000000000f087348 */ /* 0x000fea0003c00000 */
[----:B------:R0:W1:Y:S02]  /*11c50*/  SHFL.IDX P6, R14, R13, R12, R11 ;  /* 0x0000000c0d0e7389 */ /* 0x00006400000c000b */
[----:B01----:R-:W-:Y:S01]  /*11c60*/  ENDCOLLECTIVE ;  /* 0x000000000000791b */ /* 0x003fe20003800000 */
.L_x_12459:
[----:B------:R-:W-:Y:S02]  /*11c70*/  IMAD.MOV.U32 R13, RZ, RZ, R4 ;  /* 0x000000ffff0d7224 */ /* 0x000fe400078e0004 */
[----:B------:R-:W-:Y:S01]  /*11c80*/  IMAD.MOV.U32 R12, RZ, RZ, 0x4 ;  /* 0x00000004ff0c7424 */ /* 0x000fe200078e00ff */
[----:B------:R-:W-:-:S07]  /*11c90*/  MOV R7, R14 ;  /* 0x0000000e00077202 */ /* 0x000fce0000000f00 */
[----:B------:R-:W-:Y:S05]  /*11ca0*/  WARPSYNC.COLLECTIVE R15, `(.L_x_12460) ;  /* 0x000000000f087348 */ /* 0x000fea0003c00000 */
[----:B------:R0:W1:Y:S02]  /*11cb0*/  SHFL.IDX P6, R14, R13, R12, R11 ;  /* 0x0000000c0d0e7389 */ /* 0x00006400000c000b */
[----:B01----:R-:W-:Y:S01]  /*11cc0*/  ENDCOLLECTIVE ;  /* 0x000000000000791b */ /* 0x003fe20003800000 */
.L_x_12460:
[----:B------:R-:W-:-:S05]  /*11cd0*/  @!P1 LEA R7, P2, R20, R7, 0x1 ;  /* 0x0000000714079211 */ /* 0x000fca00078408ff */
[----:B------:R-:W-:-:S05]  /*11ce0*/  @!P1 IMAD.X R6, RZ, RZ, R6, P2 ;  /* 0x000000ffff069224 */ /* 0x000fca00010e0606 */
[----:B------:R-:W-:Y:S02]  /*11cf0*/  @!P1 LOP3.LUT R7, R7, R6, RZ, 0x3c, !PT ;  /* 0x0000000607079212 */ /* 0x000fe400078e3cff */
[----:B------:R-:W-:Y:S02]  /*11d00*/  MOV R13, R0 ;  /* 0x00000000000d7202 */ /* 0x000fe40000000f00 */
        /* <DEDUP_REMOVED lines=12> */
.L_x_12461:
[----:B------:R-:W-:Y:S02]  /*11dd0*/  IMAD.MOV.U32 R13, RZ, RZ, R4 ;  /* 0x000000ffff0d7224 */ /* 0x000fe400078e0004 */
[----:B------:R-:W-:Y:S02]  /*11de0*/  IMAD.MOV.U32 R12, RZ, RZ, 0x5 ;  /* 0x00000005ff0c7424 */ /* 0x000fe400078e00ff */
[----:B------:R-:W-:-:S07]  /*11df0*/  IMAD.MOV.U32 R7, RZ, RZ, R14 ;  /* 0x000000ffff077224 */ /* 0x000fce00078e000e */
[----:B------:R-:W-:Y:S05]  /*11e00*/  WARPSYNC.COLLECTIVE R15, `(.L_x_12462) ;  /* 0x000000000f087348 */ /* 0x000fea0003c00000 */
[----:B------:R0:W1:Y:S02]  /*11e10*/  SHFL.IDX P6, R14, R13, R12, R11 ;  /* 0x0000000c0d0e7389 */ /* 0x00006400000c000b */
[----:B01----:R-:W-:Y:S01]  /*11e20*/  ENDCOLLECTIVE ;  /* 0x000000000000791b */ /* 0x003fe20003800000 */
.L_x_12462:
        /* <DEDUP_REMOVED lines=11> */
[----:B------:R-:W-:Y:S02]  /*11ee0*/  ISETP.GE.AND P1, PT, R6, R3, PT ;  /* 0x000000030600720c */ /* 0x000fe40003f26270 */
[----:B------:R-:W-:-:S11]  /*11ef0*/  MOV R6, R14 ;  /* 0x0000000e00067202 */ /* 0x000fd60000000f00 */
[----:B------:R-:W-:Y:S05]  /*11f00*/  WARPSYNC.COLLECTIVE R15, `(.L_x_12463) ;  /* 0x000000000f087348 */ /* 0x000fea0003c00000 */
[----:B------:R0:W1:Y:S02]  /*11f10*/  SHFL.IDX P6, R14, R13, R12, R11 ;  /* 0x0000000c0d0e7389 */ /* 0x00006400000c000b */
[----:B01----:R-:W-:Y:S01]  /*11f20*/  ENDCOLLECTIVE ;  /* 0x000000000000791b */ /* 0x003fe20003800000 */
.L_x_12463:
[----:B------:R-:W-:Y:S01]  /*11f30*/  IMAD.MOV.U32 R13, RZ, RZ, R4 ;  /* 0x000000ffff0d7224 */ /* 0x000fe200078e0004 */
[----:B------:R-:W-:Y:S01]  /*11f40*/  MOV R12, 0x6 ;  /* 0x00000006000c7802 */ /* 0x000fe20000000f00 */
[----:B------:R-:W-:-:S07]  /*11f50*/  IMAD.MOV.U32 R7, RZ, RZ, R14 ;  /* 0x000000ffff077224 */ /* 0x000fce00078e000e */
[----:B------:R-:W-:Y:S05]  /*11f60*/  WARPSYNC.COLLECTIVE R15, `(.L_x_12464) ;  /* 0x000000000f087348 */ /* 0x000fea0003c00000 */
[----:B------:R0:W1:Y:S02]  /*11f70*/  SHFL.IDX P6, R14, R13, R12, R11 ;  /* 0x0000000c0d0e7389 */ /* 0x00006400000c000b */
[----:B01----:R-:W-:Y:S01]  /*11f80*/  ENDCOLLECTIVE ;  /* 0x000000000000791b */ /* 0x003fe20003800000 */
.L_x_12464:
        /* <DEDUP_REMOVED lines=16> */
.L_x_12465:
[----:B------:R-:W-:Y:S01]  /*12090*/  IMAD.MOV.U32 R13, RZ, RZ, R4 ;  /* 0x000000ffff0d7224 */ /* 0x000fe200078e0004 */
[----:B------:R-:W-:Y:S01]  /*120a0*/  MOV R12, 0x7 ;  /* 0x00000007000c7802 */ /* 0x000fe20000000f00 */
[----:B------:R-:W-:-:S07]  /*120b0*/  IMAD.MOV.U32 R7, RZ, RZ, R14 ;  /* 0x000000ffff077224 */ /* 0x000fce00078e000e */
[----:B------:R-:W-:Y:S05]  /*120c0*/  WARPSYNC.COLLECTIVE R15, `(.L_x_12466) ;  /* 0x000000000f087348 */ /* 0x000fea0003c00000 */
[----:B------:R0:W1:Y:S02]  /*120d0*/  SHFL.IDX P6, R14, R13, R12, R11 ;  /* 0x0000000c0d0e7389 */ /* 0x00006400000c000b */
[----:B01----:R-:W-:Y:S01]  /*120e0*/  ENDCOLLECTIVE ;  /* 0x000000000000791b */ /* 0x003fe20003800000 */
.L_x_12466:
[----:B------:R-:W-:-:S05]  /*120f0*/  @!P1 LEA R7, P2, R20, R7, 0x1 ;  /* 0x0000000714079211 */ /* 0x000fca00078408ff */
[----:B------:R-:W-:-:S05]  /*12100*/  @!P1 IMAD.X R6, RZ, RZ, R6, P2 ;  /* 0x000000ffff069224 */ /* 0x000fca00010e0606 */
[-C--:B------:R-:W-:Y:S01]  /*12110*/  @!P1 LOP3.LUT R7, R7, R6.reuse, RZ, 0x3c, !PT ;  /* 0x0000000607079212 */ /* 0x080fe200078e3cff */
[----:B------:R-:W-:Y:S02]  /*12120*/  IMAD.MOV.U32 R13, RZ, RZ, R0 ;  /* 0x000000ffff0d7224 */ /* 0x000fe400078e0000 */
[----:B------:R-:W-:Y:S01]  /*12130*/  VIADD R0, R25, 0x70 ;  /* 0x0000007019007836 */ /* 0x000fe20000000000 */
[----:B------:R-:W-:-:S04]  /*12140*/  @!P1 LOP3.LUT R6, R7, R6, RZ, 0x3c, !PT ;  /* 0x0000000607069212 */ /* 0x000fc800078e3cff */
[----:B------:R-:W-:Y:S01]  /*12150*/  @!P1 LOP3.LUT R7, R7, R6, RZ, 0x3c, !PT ;  /* 0x0000000607079212 */ /* 0x000fe200078e3cff */
[----:B------:R-:W-:-:S07]  /*12160*/  IMAD.MOV.U32 R4, RZ, RZ, R14 ;  /* 0x000000ffff047224 */ /* 0x000fce00078e000e */
[----:B------:R-:W-:Y:S05]  /*12170*/  WARPSYNC.COLLECTIVE R15, `(.L_x_12467) ;  /* 0x000000000f087348 */ /* 0x000fea0003c00000 */
[----:B------:R0:W1:Y:S02]  /*12180*/  SHFL.IDX P6, R14, R13, R12, R11 ;  /* 0x0000000c0d0e7389 */ /* 0x00006400000c000b */
[----:B01----:R-:W-:Y:S01]  /*12190*/  ENDCOLLECTIVE ;  /* 0x000000000000791b */ /* 0x003fe20003800000 */
.L_x_12467:
[----:B------:R-:W-:Y:S01]  /*121a0*/  @!PT LDS RZ, [RZ] ;  /* 0x00000000fffff984 */ /* 0x000fe20000000800 */
[----:B------:R-:W-:Y:S01]  /*121b0*/  @!PT LDS RZ, [RZ] ;  /* 0x00000000fffff984 */ /* 0x000fe20000000800 */
[----:B------:R-:W-:Y:S01]  /*121c0*/  @!PT LDS RZ, [RZ] ;  /* 0x00000000fffff984 */ /* 0x000fe20000000800 */
[----:B------:R0:W-:Y:S01]  /*121d0*/  @!P1 LDGSTS.E.BYPASS.LTC128B.128 [R10+0xf400], desc[UR38][R6.64], !P0 ;  /* 0x0f400000060a9fae */ /* 0x0001e2000c101d66 */
[----:B------:R-:W-:Y:S01]  /*121e0*/  ISETP.GE.AND P1, PT, R0, R3, PT ;  /* 0x000000030000720c */ /* 0x000fe20003f26270 */
[----:B------:R-:W-:-:S05]  /*121f0*/  VIADD R0, R25, 0x80 ;  /* 0x0000008019007836 */ /* 0x000fca0000000000 */
[----:B------:R-:W-:Y:S01]  /*12200*/  ISETP.GE.AND P2, PT, R0, R3, PT ;  /* 0x000000030000720c */ /* 0x000fe20003f46270 */
[----:B------:R-:W-:Y:S02]  /*12210*/  IMAD.MOV.U32 R13, RZ, RZ, R2 ;  /* 0x000000ffff0d7224 */ /* 0x000fe400078e0002 */
[----:B------:R-:W-:Y:S02]  /*12220*/  IMAD.MOV.U32 R12, RZ, RZ, RZ ;  /* 0x000000ffff0c7224 */ /* 0x000fe400078e00ff */
[----:B0-----:R-:W-:-:S08]  /*12230*/  IMAD.MOV.U32 R6, RZ, RZ, R14 ;  /* 0x000000ffff067224 */ /* 0x001fd000078e000e */
[----:B------:R-:W-:Y:S05]  /*12240*/  WARPSYNC.COLLECTIVE R15, `(.L_x_12468) ;  /* 0x000000000f087348 */ /* 0x000fea0003c00000 */
[----:B------:R0:W1:Y:S02]  /*12250*/  SHFL.IDX P6, R14, R13, R12, R11 ;  /* 0x0000000c0d0e7389 */ /* 0x00006400000c000b */
[----:B01----:R-:W-:Y:S01]  /*12260*/  ENDCOLLECTIVE ;  /* 0x000000000000791b */ /* 0x003fe20003800000 */
.L_x_12468:
[----:B------:R-:W-:-:S05]  /*12270*/  @!P1 LEA R6, P3, R20, R6, 0x1 ;  /* 0x0000000614069211 */ /* 0x000fca00078608ff */
[----:B------:R-:W-:-:S05]  /*12280*/  @!P1 IMAD.X R4, RZ, RZ, R4, P3 ;  /* 0x000000ffff049224 */ /* 0x000fca00018e0604 */
[----:B------:R-:W-:Y:S01]  /*12290*/  @!P1 MOV R7, R4 ;  /* 0x0000000400079202 */ /* 0x000fe20000000f00 */
[----:B------:R-:W-:Y:S02]  /*122a0*/  IMAD.MOV.U32 R13, RZ, RZ, R5 ;  /* 0x000000ffff0d7224 */ /* 0x000fe400078e0005 */
[----:B------:R-:W-:Y:S02]  /*122b0*/  VIADD R4, R25, 0xa0 ;  /* 0x000000a019047836 */ /* 0x000fe40000000000 */
[----:B------:R-:W-:Y:S01]  /*122c0*/  @!PT LDS RZ, [RZ] ;  /* 0x00000000fffff984 */ /* 0x000fe20000000800 */
[----:B------:R-:W-:Y:S01]  /*122d0*/  @!PT LDS RZ, [RZ] ;  /* 0x00000000fffff984 */ /* 0x000fe20000000800 */
[----:B------:R-:W-:Y:S01]  /*122e0*/  @!PT LDS RZ, [RZ] ;  /* 0x00000000fffff984 */ /* 0x000fe20000000800 */
[----:B------:R0:W-:Y:S01]  /*122f0*/  @!P1 LDGSTS.E.BYPASS.LTC128B.128 [R10+0xfc00], desc[UR38][R6.64], !P0 ;  /* 0x0fc00000060a9fae */ /* 0x0001e2000c101d66 */
[----:B------:R-:W-:-:S07]  /*12300*/  IMAD.MOV.U32 R0, RZ, RZ, R14 ;  /* 0x000000ffff007224 */ /* 0x000fce00078e000e */
[----:B0-----:R-:W-:Y:S05]  /*12310*/  WARPSYNC.COLLECTIVE R15, `(.L_x_12469) ;  /* 0x000000000f087348 */ /* 0x001fea0003c00000 */
[----:B------:R1:W2:Y:S02]  /*12320*/  SHFL.IDX P6, R14, R13, R12, R11 ;  /* 0x0000000c0d0e7389 */ /* 0x0002a400000c000b */
[----:B012---:R-:W-:Y:S01]  /*12330*/  ENDCOLLECTIVE ;  /* 0x000000000000791b */ /* 0x007fe20003800000 */
.L_x_12469:
[----:B------:R-:W-:Y:S02]  /*12340*/  IMAD.MOV.U32 R13, RZ, RZ, R2 ;  /* 0x000000ffff0d7224 */ /* 0x000fe400078e0002 */
[----:B------:R-:W-:Y:S01]  /*12350*/  IMAD.MOV.U32 R12, RZ, RZ, 0x1 ;  /* 0x00000001ff0c7424 */ /* 0x000fe200078e00ff */
[----:B------:R-:W-:-:S07]  /*12360*/  MOV R8, R14 ;  /* 0x0000000e00087202 */ /* 0x000fce0000000f00 */
[----:B------:R-:W-:Y:S05]  /*12370*/  WARPSYNC.COLLECTIVE R15, `(.L_x_12470) ;  /* 0x000000000f087348 */ /* 0x000fea0003c00000 */
[----:B------:R0:W1:Y:S02]  /*12380*/  SHFL.IDX P6, R14, R13, R12, R11 ;  /* 0x0000000c0d0e7389 */ /* 0x00006400000c000b */
[----:B01----:R-:W-:Y:S01]  /*12390*/  ENDCOLLECTIVE ;  /* 0x000000000000791b */ /* 0x003fe20003800000 */
.L_x_12470:
        /* <DEDUP_REMOVED lines=8> */
[----:B------:R0:W-:Y:S02]  /*12420*/  @!P2 LDGSTS.E.BYPASS.LTC128B.128 [R10+0x10400], desc[UR38][R6.64], !P0 ;  /* 0x10400000060aafae */ /* 0x0001e4000c101d66 */
[----:B------:R-:W-:Y:S02]  /*12430*/  ISETP.GE.AND P1, PT, R0, R3, PT ;  /* 0x000000030000720c */ /* 0x000fe40003f26270 */
[----:B------:R-:W-:-:S11]  /*12440*/  MOV R0, R14 ;  /* 0x0000000e00007202 */ /* 0x000fd60000000f00 */
[----:B0-----:R-:W-:Y:S05]  /*12450*/  WARPSYNC.COLLECTIVE R15, `(.L_x_12471) ;  /* 0x000000000f087348 */ /* 0x001fea0003c00000 */
[----:B------:R1:W2:Y:S02]  /*12460*/  SHFL.IDX P6, R14, R13, R12, R11 ;  /* 0x0000000c0d0e7389 */ /* 0x0002a400000c000b */
[----:B012---:R-:W-:Y:S01]  /*12470*/  ENDCOLLECTIVE ;  /* 0x000000000000791b */ /* 0x007fe20003800000 */
.L_x_12471:
[----:B------:R-:W-:Y:S01]  /*12480*/  IMAD.MOV.U32 R13, RZ, RZ, R2 ;  /* 0x000000ffff0d7224 */ /* 0x000fe200078e0002 */
[----:B------:R-:W-:Y:S01]  /*12490*/  MOV R12, 0x2 ;  /* 0x00000002000c7802 */ /* 0x000fe20000000f00 */
[----:B------:R-:W-:-:S07]  /*124a0*/  IMAD.MOV.U32 R6, RZ, RZ, R14 ;  /* 0x000000ffff067224 */ /* 0x000fce00078e000e */
[----:B------:R-:W-:Y:S05]  /*124b0*/  WARPSYNC.COLLECTIVE R15, `(.L_x_12472) ;  /* 0x000000000f087348 */ /* 0x000fea0003c00000 */
[----:B------:R0:W1:Y:S02]  /*124c0*/  SHFL.IDX P6, R14, R13, R12, R11 ;  /* 0x0000000c0d0e7389 */ /* 0x00006400000c000b */
[----:B01----:R-:W-:Y:S01]  /*124d0*/  ENDCOLLECTIVE ;  /* 0x000000000000791b */ /* 0x003fe20003800000 */
.L_x_12472:
[----:B------:R-:W-:-:S05]  /*124e0*/  @!P1 LEA R6, P2, R20, R6, 0x1 ;  /* 0x0000000614069211 */ /* 0x000fca00078408ff */
[----:B------:R-:W-:-:S04]  /*124f0*/  @!P1 IMAD.X R0, RZ, RZ, R0, P2 ;  /* 0x000000ffff009224 */ /* 0x000fc800010e0600 */
[----:B------:R-:W-:Y:S02]  /*12500*/  @!P1 IMAD.MOV.U32 R7, RZ, RZ, R0 ;  /* 0x000000ffff079224 */ /* 0x000fe400078e0000 */
[----:B------:R-:W-:-:S03]  /*12510*/  IMAD.MOV.U32 R13, RZ, RZ, R5 ;  /* 0x000000ffff0d7224 */ /* 0x000fc600078e0005 */
[----:B------:R-:W-:Y:S01]  /*12520*/  @!PT LDS RZ, [RZ] ;  /* 0x00000000fffff984 */ /* 0x000fe20000000800 */
[----:B------:R-:W-:Y:S01]  /*12530*/  @!PT LDS RZ, [RZ] ;  /* 0x00000000fffff984 */ /* 0x000fe20000000800 */
[----:B------:R-:W-:Y:S01]  /*12540*/  @!PT LDS RZ, [RZ] ;  /* 0x00000000fffff984 */ /* 0x000fe20000000800 */
[----:B------:R0:W-:Y:S01]  /*12550*/  @!P1 LDGSTS.E.BYPASS.LTC128B.128 [R10+0x10c00], desc[UR38][R6.64], !P0 ;  /* 0x10c00000060a9fae */ /* 0x0001e2000c101d66 */
[----:B------:R-:W-:Y:S01]  /*12560*/  ISETP.GE.AND P1, PT, R4, R3, PT ;  /* 0x000000030400720c */ /* 0x000fe20003f26270 */
[----:B------:R-:W-:-:S12]  /*12570*/  IMAD.MOV.U32 R0, RZ, RZ, R14 ;  /* 0x000000ffff007224 */ /* 0x000fd800078e000e */
[----:B0-----:R-:W-:Y:S05]  /*12580*/  WARPSYNC.COLLECTIVE R15, `(.L_x_12473) ;  /* 0x000000000f087348 */ /* 0x001fea0003c00000 */
[----:B------:R1:W2:Y:S02]  /*12590*/  SHFL.IDX P6, R14, R13, R12, R11 ;  /* 0x0000000c0d0e7389 */ /* 0x0002a400000c000b */
[----:B012---:R-:W-:Y:S01]  /*125a0*/  ENDCOLLECTIVE ;  /* 0x000000000000791b */ /* 0x007fe20003800000 */
.L_x_12473:
[----:B------:R-:W-:Y:S02]  /*125b0*/  IMAD.MOV.U32 R13, RZ, RZ, R2 ;  /* 0x000000ffff0d7224 */ /* 0x000fe400078e0002 */
[----:B------:R-:W-:Y:S02]  /*125c0*/  IMAD.MOV.U32 R12, RZ, RZ, 0x3 ;  /* 0x00000003ff0c7424 */ /* 0x000fe400078e00ff */
[----:B------:R-:W-:-:S07]  /*125d0*/  IMAD.MOV.U32 R6, RZ, RZ, R14 ;  /* 0x000000ffff067224 */ /* 0x000fce00078e000e */
[----:B------:R-:W-:Y:S05]  /*125e0*/  WARPSYNC.COLLECTIVE R15, `(.L_x_12474) ;  /* 0x000000000f087348 */ /* 0x000fea0003c00000 */
[----:B------:R0:W1:Y:S02]  /*125f0*/  SHFL.IDX P6, R14, R13, R12, R11 ;  /* 0x0000000c0d0e7389 */ /* 0x00006400000c000b */
[----:B01----:R-:W-:Y:S01]  /*12600*/  ENDCOLLECTIVE ;  /* 0x000000000000791b */ /* 0x003fe20003800000 */
.L_x_12474:
[----:B------:R-:W-:-:S05]  /*12610*/  @!P1 LEA R6, P2, R20, R6, 0x1 ;  /* 0x0000000614069211 */ /* 0x000fca00078408ff */
[----:B------:R-:W-:-:S05]  /*12620*/  @!P1 IMAD.X R0, RZ, RZ, R0, P2 ;  /* 0x000000ffff009224 */ /* 0x000fca00010e0600 */
[----:B------:R-:W-:Y:S01]  /*12630*/  @!P1 MOV R7, R0 ;  /* 0x0000000000079202 */ /* 0x000fe20000000f00 */
[----:B------:R-:W-:-:S04]  /*12640*/  IMAD.MOV.U32 R13, RZ, RZ, R5 ;  /* 0x000000ffff0d7224 */ /* 0x000fc800078e0005 */
        /* <DEDUP_REMOVED lines=8> */
.L_x_12475:
[----:B------:R-:W-:Y:S01]  /*126d0*/  IMAD.MOV.U32 R2, RZ, RZ, R14 ;  /* 0x000000ffff027224 */ /* 0x000fe200078e000e */
[----:B------:R-:W-:Y:S06]  /*126e0*/  BRA `(.L_x_12476) ;  /* 0xffffffbc00e47947 */ /* 0x000fec000383ffff */
.L_x_12366:
[----:B0-----:R0:W1:Y:S02]  /*126f0*/  SYNCS.PHASECHK.TRANS64.TRYWAIT P0, [R17+URZ+0x30820], R0 ;  /* 0x03082000110075a7 */ /* 0x001064000800017f */
[----:B-1----:R-:W-:Y:S05]  /*12700*/  @!P0 NANOSLEEP.SYNCS 0x989680 ;  /* 0x009896800000895d */ /* 0x002fea0003900000 */
[----:B------:R-:W1:Y:S02]  /*12710*/  @!P0 SYNCS.PHASECHK.TRANS64 P0, [R17+URZ+0x30820], R0 ;  /* 0x03082000110085a7 */ /* 0x000e64000800007f */
[----:B-1----:R-:W-:Y:S05]  /*12720*/  @!P0 BRA `(.L_x_12366) ;  /* 0xfffffffc00f08947 */ /* 0x002fea000383ffff */
[----:B------:R-:W-:Y:S05]  /*12730*/  BRA `(.L_x_12477) ;  /* 0xffffffc000447947 */ /* 0x000fea000383ffff */
.L_x_12375:
[----:B0-----:R0:W1:Y:S02]  /*12740*/  SYNCS.PHASECHK.TRANS64.TRYWAIT P0, [R4+URZ+0x30840], R2 ;  /* 0x03084002040075a7 */ /* 0x001064000800017f */
[----:B-1----:R-:W-:Y:S05]  /*12750*/  @!P0 NANOSLEEP.SYNCS 0x989680 ;  /* 0x009896800000895d */ /* 0x002fea0003900000 */
[----:B------:R-:W1:Y:S02]  /*12760*/  @!P0 SYNCS.PHASECHK.TRANS64 P0, [R4+URZ+0x30840], R2 ;  /* 0x03084002040085a7 */ /* 0x000e64000800007f */
[----:B-1----:R-:W-:Y:S05]  /*12770*/  @!P0 BRA `(.L_x_12375) ;  /* 0xfffffffc00f08947 */ /* 0x002fea000383ffff */
[----:B------:R-:W-:Y:S05]  /*12780*/  BRA `(.L_x_12478) ;  /* 0xffffffc400147947 */ /* 0x000fea000383ffff */
.L_x_12380:
[----:B0-----:R0:W1:Y:S02]  /*12790*/  SYNCS.PHASECHK.TRANS64.TRYWAIT P0, [R3+URZ+0x60], R2 ;  /* 0x00006002030075a7 */ /* 0x001064000800017f */
[----:B-1----:R-:W-:Y:S05]  /*127a0*/  @!P0 NANOSLEEP.SYNCS 0x989680 ;  /* 0x009896800000895d */ /* 0x002fea0003900000 */
[----:B------:R-:W1:Y:S02]  /*127b0*/  @!P0 SYNCS.PHASECHK.TRANS64 P0, [R3+URZ+0x60], R2 ;  /* 0x00006002030085a7 */ /* 0x000e64000800007f */
[----:B-1----:R-:W-:Y:S05]  /*127c0*/  @!P0 BRA `(.L_x_12380) ;  /* 0xfffffffc00f08947 */ /* 0x002fea000383ffff */
[----:B------:R-:W-:Y:S05]  /*127d0*/  BRA `(.L_x_12479) ;  /* 0xffffffc400a07947 */ /* 0x000fea000383ffff */
.L_x_12388:
[----:B-1----:R1:W2:Y:S02]  /*127e0*/  SYNCS.PHASECHK.TRANS64.TRYWAIT P0, [R2+URZ+0x30840], R3 ;  /* 0x03084003020075a7 */ /* 0x0022a4000800017f */
[----:B--2---:R-:W-:Y:S05]  /*127f0*/  @!P0 NANOSLEEP.SYNCS 0x989680 ;  /* 0x009896800000895d */ /* 0x004fea0003900000 */
[----:B------:R-:W2:Y:S02]  /*12800*/  @!P0 SYNCS.PHASECHK.TRANS64 P0, [R2+URZ+0x30840], R3 ;  /* 0x03084003020085a7 */ /* 0x000ea4000800007f */
[----:B--2---:R-:W-:Y:S05]  /*12810*/  @!P0 BRA `(.L_x_12388) ;  /* 0xfffffffc00f08947 */ /* 0x004fea000383ffff */
[----:B------:R-:W-:Y:S05]  /*12820*/  BRA `(.L_x_12480) ;  /* 0xffffffc800e07947 */ /* 0x000fea000383ffff */
.L_x_12393:
[----:B0-----:R0:W1:Y:S02]  /*12830*/  SYNCS.PHASECHK.TRANS64.TRYWAIT P0, [R10+URZ+0x60], R28 ;  /* 0x0000601c0a0075a7 */ /* 0x001064000800017f */
[----:B-1----:R-:W-:Y:S05]  /*12840*/  @!P0 NANOSLEEP.SYNCS 0x989680 ;  /* 0x009896800000895d */ /* 0x002fea0003900000 */
[----:B------:R-:W1:Y:S02]  /*12850*/  @!P0 SYNCS.PHASECHK.TRANS64 P0, [R10+URZ+0x60], R28 ;  /* 0x0000601c0a0085a7 */ /* 0x000e64000800007f */
[----:B-1----:R-:W-:Y:S05]  /*12860*/  @!P0 BRA `(.L_x_12393) ;  /* 0xfffffffc00f08947 */ /* 0x002fea000383ffff */
[----:B------:R-:W-:Y:S05]  /*12870*/  BRA `(.L_x_12481) ;  /* 0xffffffcc006c7947 */ /* 0x000fea000383ffff */
.L_x_12401:
[----:B-1----:R1:W2:Y:S02]  /*12880*/  SYNCS.PHASECHK.TRANS64.TRYWAIT P0, [R2+URZ+0x30840], R3 ;  /* 0x03084003020075a7 */ /* 0x0022a4000800017f */
[----:B--2---:R-:W-:Y:S05]  /*12890*/  @!P0 NANOSLEEP.SYNCS 0x989680 ;  /* 0x009896800000895d */ /* 0x004fea0003900000 */
[----:B------:R-:W2:Y:S02]  /*128a0*/  @!P0 SYNCS.PHASECHK.TRANS64 P0, [R2+URZ+0x30840], R3 ;  /* 0x03084003020085a7 */ /* 0x000ea4000800007f */
[----:B--2---:R-:W-:Y:S05]  /*128b0*/  @!P0 BRA `(.L_x_12401) ;  /* 0xfffffffc00f08947 */ /* 0x004fea000383ffff */
[----:B------:R-:W-:Y:S05]  /*128c0*/  BRA `(.L_x_12482) ;  /* 0xffffffd0007c7947 */ /* 0x000fea000383ffff */
.L_x_12406:
[----:B0-----:R0:W1:Y:S02]  /*128d0*/  SYNCS.PHASECHK.TRANS64.TRYWAIT P0, [R7+URZ+0x60], R2 ;  /* 0x00006002070075a7 */ /* 0x001064000800017f */
[----:B-1----:R-:W-:Y:S05]  /*128e0*/  @!P0 NANOSLEEP.SYNCS 0x989680 ;  /* 0x009896800000895d */ /* 0x002fea0003900000 */
[----:B------:R-:W1:Y:S02]  /*128f0*/  @!P0 SYNCS.PHASECHK.TRANS64 P0, [R7+URZ+0x60], R2 ;  /* 0x00006002070085a7 */ /* 0x000e64000800007f */
[----:B-1----:R-:W-:Y:S05]  /*12900*/  @!P0 BRA `(.L_x_12406) ;  /* 0xfffffffc00f08947 */ /* 0x002fea000383ffff */
[----:B------:R-:W-:Y:S05]  /*12910*/  BRA `(.L_x_12483) ;  /* 0xffffffd4000c7947 */ /* 0x000fea000383ffff */
.L_x_12416:
[----:B0-----:R0:W1:Y:S02]  /*12920*/  SYNCS.PHASECHK.TRANS64.TRYWAIT P0, [R3+URZ+0x30860], R0 ;  /* 0x03086000030075a7 */ /* 0x001064000800017f */
[----:B-1----:R-:W-:Y:S05]  /*12930*/  @!P0 NANOSLEEP.SYNCS 0x989680 ;  /* 0x009896800000895d */ /* 0x002fea0003900000 */
[----:B------:R-:W1:Y:S02]  /*12940*/  @!P0 SYNCS.PHASECHK.TRANS64 P0, [R3+URZ+0x30860], R0 ;  /* 0x03086000030085a7 */ /* 0x000e64000800007f */
[----:B-1----:R-:W-:Y:S05]  /*12950*/  @!P0 BRA `(.L_x_12416) ;  /* 0xfffffffc00f08947 */ /* 0x002fea000383ffff */
[----:B------:R-:W-:Y:S05]  /*12960*/  BRA `(.L_x_12484) ;  /* 0xffffffd8000c7947 */ /* 0x000fea000383ffff */
.L_x_12422:
[----:B------:R-:W-:Y:S01]  /*12970*/  BSSY B0, `(.L_x_12485) ;  /* 0x0000008000007945 */ /* 0x000fe20003800000 */
[----:B------:R-:W-:Y:S01]  /*12980*/  MOV R13, R24 ;  /* 0x00000018000d7202 */ /* 0x000fe20000000f00 */
[----:B------:R-:W-:Y:S02]  /*12990*/  IMAD.MOV.U32 R12, RZ, RZ, RZ ;  /* 0x000000ffff0c7224 */ /* 0x000fe400078e00ff */
[----:B------:R-:W-:Y:S02]  /*129a0*/  IMAD.MOV.U32 R11, RZ, RZ, 0x1f ;  /* 0x0000001fff0b7424 */ /* 0x000fe400078e00ff */
[----:B------:R-:W-:-:S07]  /*129b0*/  IMAD.MOV.U32 R15, RZ, RZ, -0x1 ;  /* 0xffffffffff0f7424 */ /* 0x000fce00078e00ff */
[----:B-1----:R-:W-:Y:S05]  /*129c0*/  WARPSYNC.COLLECTIVE R15, `(.L_x_12486) ;  /* 0x000000000f087348 */ /* 0x002fea0003c00000 */
[----:B------:R0:W2:Y:S02]  /*129d0*/  SHFL.IDX P6, R14, R13, R12, R11 ;  /* 0x0000000c0d0e7389 */ /* 0x0000a400000c000b */
[----:B012---:R-:W-:Y:S01]  /*129e0*/  ENDCOLLECTIVE ;  /* 0x000000000000791b */ /* 0x007fe20003800000 */
.L_x_12486:
[----:B------:R-:W-:Y:S05]  /*129f0*/  BSYNC B0 ;  /* 0x0000000000007941 */ /* 0x000fea0003800000 */
.L_x_12485:
[----:B------:R-:W-:Y:S01]  /*12a00*/  IMAD.MOV.U32 R13, RZ, RZ, R24 ;  /* 0x000000ffff0d7224 */ /* 0x000fe200078e0018 */
[----:B------:R-:W-:Y:S01]  /*12a10*/  MOV R12, 0x1 ;  /* 0x00000001000c7802 */ /* 0x000fe20000000f00 */
[----:B------:R-:W-:Y:S02]  /*12a20*/  IMAD.MOV.U32 R11, RZ, RZ, 0x1f ;  /* 0x0000001fff0b7424 */ /* 0x000fe400078e00ff */
[----:B------:R-:W-:Y:S02]  /*12a30*/  IMAD.MOV.U32 R15, RZ, RZ, -0x1 ;  /* 0xffffffffff0f7424 */ /* 0x000fe400078e00ff */
[----:B------:R-:W-:Y:S02]  /*12a40*/  IMAD.IADD R7, R27, 0x1, R9 ;  /* 0x000000011b077824 */ /* 0x000fe400078e0209 */
[----:B------:R-:W-:-:S07]  /*12a50*/  IMAD.MOV.U32 R0, RZ, RZ, R14 ;  /* 0x000000ffff007224 */ /* 0x000fce00078e000e */
[----:B------:R-:W-:Y:S05]  /*12a60*/  WARPSYNC.COLLECTIVE R15, `(.L_x_12487) ;  /* 0x000000000f087348 */ /* 0x000fea0003c00000 */
[----:B------:R0:W1:Y:S02]  /*12a70*/  SHFL.IDX P6, R14, R13, R12, R11 ;  /* 0x0000000c0d0e7389 */ /* 0x00006400000c000b */
[----:B01----:R-:W-:Y:S01]  /*12a80*/  ENDCOLLECTIVE ;  /* 0x000000000000791b */ /* 0x003fe20003800000 */
.L_x_12487:
        /* <DEDUP_REMOVED lines=16> */
[C---:B------:R-:W-:Y:S02]  /*12b90*/  ISETP.GE.U32.AND P5, PT, R9.reuse, 0x10, PT ;  /* 0x000000100900780c */ /* 0x040fe40003fa6070 */
[----:B--2---:R-:W-:Y:S01]  /*12ba0*/  @!P1 MOV R7, R8 ;  /* 0x0000000800079202 */ /* 0x004fe20000000f00 */
[----:B---3--:R-:W-:Y:S01]  /*12bb0*/  @!P1 IMAD.MOV.U32 R4, RZ, RZ, R5 ;  /* 0x000000ffff049224 */ /* 0x008fe200078e0005 */
[----:B------:R-:W-:-:S03]  /*12bc0*/  ISETP.NE.AND P1, PT, R9, RZ, PT ;  /* 0x000000ff0900720c */ /* 0x000fc60003f25270 */
[----:B------:R-:W-:-:S10]  /*12bd0*/  IMAD R13, R4, R7, RZ ;  /* 0x00000007040d7224 */ /* 0x000fd400078e02ff */
[----:B------:R-:W-:Y:S05]  /*12be0*/  WARPSYNC.COLLECTIVE R15, `(.L_x_12488) ;  /* 0x000000000f087348 */ /* 0x000fea0003c00000 */
[----:B------:R0:W1:Y:S02]  /*12bf0*/  SHFL.UP P6, R14, R13, R12, R11 ;  /* 0x0400000c0d0e7389 */ /* 0x00006400000c000b */
[----:B01----:R-:W-:Y:S01]  /*12c00*/  ENDCOLLECTIVE ;  /* 0x000000000000791b */ /* 0x003fe20003800000 */
.L_x_12488:
[----:B------:R-:W-:Y:S02]  /*12c10*/  MOV R12, 0x2 ;  /* 0x00000002000c7802 */ /* 0x000fe40000000f00 */
[----:B------:R-:W-:-:S05]  /*12c20*/  SEL R14, R14, RZ, P1 ;  /* 0x000000ff0e0e7207 */ /* 0x000fca0000800000 */
[----:B------:R-:W-:-:S04]  /*12c30*/  IMAD.IADD R5, R13, 0x1, R14 ;  /* 0x000000010d057824 */ /* 0x000fc800078e020e */
[----:B------:R-:W-:-:S07]  /*12c40*/  IMAD.MOV.U32 R13, RZ, RZ, R5 ;  /* 0x000000ffff0d7224 */ /* 0x000fce00078e0005 */
[----:B------:R-:W-:Y:S05]  /*12c50*/  WARPSYNC.COLLECTIVE R15, `(.L_x_12489) ;  /* 0x000000000f087348 */ /* 0x000fea0003c00000 */
[----:B------:R0:W1:Y:S02]  /*12c60*/  SHFL.UP P6, R14, R13, R12, R11 ;  /* 0x0400000c0d0e7389 */ /* 0x00006400000c000b */
[----:B01----:R-:W-:Y:S01]  /*12c70*/  ENDCOLLECTIVE ;  /* 0x000000000000791b */ /* 0x003fe20003800000 */
.L_x_12489:
[----:B------:R-:W-:Y:S01]  /*12c80*/  IMAD.MOV.U32 R12, RZ, RZ, 0x4 ;  /* 0x00000004ff0c7424 */ /* 0x000fe200078e00ff */
[----:B------:R-:W-:-:S05]  /*12c90*/  SEL R2, R14, RZ, P2 ;  /* 0x000000ff0e027207 */ /* 0x000fca0001000000 */
[----:B------:R-:W-:-:S04]  /*12ca0*/  IMAD.IADD R2, R5, 0x1, R2 ;  /* 0x0000000105027824 */ /* 0x000fc800078e0202 */
[----:B------:R-:W-:-:S07]  /*12cb0*/  IMAD.MOV.U32 R13, RZ, RZ, R2 ;  /* 0x000000ffff0d7224 */ /* 0x000fce00078e0002 */
[----:B------:R-:W-:Y:S05]  /*12cc0*/  WARPSYNC.COLLECTIVE R15, `(.L_x_12490) ;  /* 0x000000000f087348 */ /* 0x000fea0003c00000 */
[----:B------:R0:W1:Y:S02]  /*12cd0*/  SHFL.UP P6, R14, R13, R12, R11 ;  /* 0x0400000c0d0e7389 */ /* 0x00006400000c000b */
[----:B01----:R-:W-:Y:S01]  /*12ce0*/  ENDCOLLECTIVE ;  /* 0x000000000000791b */ /* 0x003fe20003800000 */
.L_x_12490:
[----:B------:R-:W-:Y:S02]  /*12cf0*/  MOV R12, 0x8 ;  /* 0x00000008000c7802 */ /* 0x000fe40000000f00 */
[----:B------:R-:W-:-:S05]  /*12d00*/  SEL R3, R14, RZ, P3 ;  /* 0x000000ff0e037207 */ /* 0x000fca0001800000 */
[----:B------:R-:W-:-:S04]  /*12d10*/  IMAD.IADD R3, R2, 0x1, R3 ;  /* 0x0000000102037824 */ /* 0x000fc800078e0203 */
[----:B------:R-:W-:-:S07]  /*12d20*/  IMAD.MOV.U32 R13, RZ, RZ, R3 ;  /* 0x000000ffff0d7224 */ /* 0x000fce00078e0003 */
[----:B------:R-:W-:Y:S05]  /*12d30*/  WARPSYNC.COLLECTIVE R15, `(.L_x_12491) ;  /* 0x000000000f087348 */ /* 0x000fea0003c00000 */
[----:B------:R0:W1:Y:S02]  /*12d40*/  SHFL.UP P6, R14, R13, R12, R11 ;  /* 0x0400000c0d0e7389 */ /* 0x00006400000c000b */
[----:B01----:R-:W-:Y:S01]  /*12d50*/  ENDCOLLECTIVE ;  /* 0x000000000000791b */ /* 0x003fe20003800000 */
.L_x_12491:
[----:B------:R-:W-:Y:S01]  /*12d60*/  IMAD.MOV.U32 R12, RZ, RZ, 0x10 ;  /* 0x00000010ff0c7424 */ /* 0x000fe200078e00ff */
[----:B------:R-:W-:-:S05]  /*12d70*/  SEL R14, R14, RZ, P4 ;  /* 0x000000ff0e0e7207 */ /* 0x000fca0002000000 */
[----:B------:R-:W-:-:S04]  /*12d80*/  IMAD.IADD R5, R3, 0x1, R14 ;  /* 0x0000000103057824 */ /* 0x000fc800078e020e */
[----:B------:R-:W-:-:S07]  /*12d90*/  IMAD.MOV.U32 R13, RZ, RZ, R5 ;  /* 0x000000ffff0d7224 */ /* 0x000fce00078e0005 */
[----:B------:R-:W-:Y:S05]  /*12da0*/  WARPSYNC.COLLECTIVE R15, `(.L_x_12492) ;  /* 0x000000000f087348 */ /* 0x000fea0003c00000 */
[----:B------:R0:W1:Y:S02]  /*12db0*/  SHFL.UP P6, R14, R13, R12, R11 ;  /* 0x0400000c0d0e7389 */ /* 0x00006400000c000b */
[----:B01----:R-:W-:Y:S01]  /*12dc0*/  ENDCOLLECTIVE ;  /* 0x000000000000791b */ /* 0x003fe20003800000 */
.L_x_12492:
[----:B------:R-:W-:Y:S01]  /*12dd0*/  MOV R12, 0x1f ;  /* 0x0000001f000c7802 */ /* 0x000fe20000000f00 */
[----:B------:R-:W-:Y:S01]  /*12de0*/  IMAD.MOV.U32 R11, RZ, RZ, 0x1f ;  /* 0x0000001fff0b7424 */ /* 0x000fe200078e00ff */
[----:B------:R-:W-:-:S05]  /*12df0*/  SEL R14, R14, RZ, P5 ;  /* 0x000000ff0e0e7207 */ /* 0x000fca0002800000 */
[----:B------:R-:W-:-:S04]  /*12e00*/  IMAD.IADD R3, R5, 0x1, R14 ;  /* 0x0000000105037824 */ /* 0x000fc800078e020e */
[----:B------:R-:W-:-:S07]  /*12e10*/  IMAD.MOV.U32 R13, RZ, RZ, R3 ;  /* 0x000000ffff0d7224 */ /* 0x000fce00078e0003 */
[----:B------:R-:W-:Y:S05]  /*12e20*/  WARPSYNC.COLLECTIVE R15, `(.L_x_12493) ;  /* 0x000000000f087348 */ /* 0x000fea0003c00000 */
[----:B------:R0:W1:Y:S02]  /*12e30*/  SHFL.IDX P6, R14, R13, R12, R11 ;  /* 0x0000000c0d0e7389 */ /* 0x00006400000c000b */
[----:B01----:R-:W-:Y:S01]  /*12e40*/  ENDCOLLECTIVE ;  /* 0x000000000000791b */ /* 0x003fe20003800000 */
.L_x_12493:
[----:B------:R-:W-:Y:S05]  /*12e50*/  BRA `(.L_x_12494) ;  /* 0xffffffd800447947 */ /* 0x000fea000383ffff */
.L_x_12425:
[----:B------:R-:W-:Y:S01]  /*12e60*/  BSSY B0, `(.L_x_12495) ;  /* 0x0000007000007945 */ /* 0x000fe20003800000 */
[----:B------:R-:W-:Y:S02]  /*12e70*/  IMAD.MOV.U32 R12, RZ, RZ, 0x1 ;  /* 0x00000001ff0c7424 */ /* 0x000fe400078e00ff */
[----:B------:R-:W-:Y:S02]  /*12e80*/  IMAD.MOV.U32 R11, RZ, RZ, RZ ;  /* 0x000000ffff0b7224 */ /* 0x000fe400078e00ff */
[----:B------:R-:W-:-:S07]  /*12e90*/  IMAD.MOV.U32 R15, RZ, RZ, -0x1 ;  /* 0xffffffffff0f7424 */ /* 0x000fce00078e00ff */
[----:B------:R-:W-:Y:S05]  /*12ea0*/  WARPSYNC.COLLECTIVE R15, `(.L_x_12496) ;  /* 0x000000000f087348 */ /* 0x000fea0003c00000 */
[----:B------:R0:W1:Y:S02]  /*12eb0*/  SHFL.UP P6, R14, R13, R12, R11 ;  /* 0x0400000c0d0e7389 */ /* 0x00006400000c000b */
[----:B01----:R-:W-:Y:S01]  /*12ec0*/  ENDCOLLECTIVE ;  /* 0x000000000000791b */ /* 0x003fe20003800000 */
.L_x_12496:
[----:B------:R-:W-:Y:S05]  /*12ed0*/  BSYNC B0 ;  /* 0x0000000000007941 */ /* 0x000fea0003800000 */
.L_x_12495:
[----:B------:R-:W-:Y:S01]  /*12ee0*/  SEL R14, R14, RZ, P1 ;  /* 0x000000ff0e0e7207 */ /* 0x000fe20000800000 */
[----:B------:R-:W-:Y:S02]  /*12ef0*/  IMAD.MOV.U32 R12, RZ, RZ, 0x2 ;  /* 0x00000002ff0c7424 */ /* 0x000fe400078e00ff */
[----:B------:R-:W-:Y:S01]  /*12f00*/  IMAD.MOV.U32 R11, RZ, RZ, RZ ;  /* 0x000000ffff0b7224 */ /* 0x000fe200078e00ff */
[----:B------:R-:W-:Y:S01]  /*12f10*/  IADD3 R13, R13, R14, RZ ;  /* 0x0000000e0d0d7210 */ /* 0x000fe20007ffe0ff */
[----:B------:R-:W-:-:S07]  /*12f20*/  IMAD.MOV.U32 R15, RZ, RZ, -0x1 ;  /* 0xffffffffff0f7424 */ /* 0x000fce00078e00ff */
[----:B------:R-:W-:Y:S05]  /*12f30*/  WARPSYNC.COLLECTIVE R15, `(.L_x_12497) ;  /* 0x000000000f087348 */ /* 0x000fea0003c00000 */
[----:B------:R0:W1:Y:S02]  /*12f40*/  SHFL.UP P6, R14, R13, R12, R11 ;  /* 0x0400000c0d0e7389 */ /* 0x00006400000c000b */
[----:B01----:R-:W-:Y:S01]  /*12f50*/  ENDCOLLECTIVE ;  /* 0x000000000000791b */ /* 0x003fe20003800000 */
.L_x_12497:
[----:B------:R-:W-:Y:S02]  /*12f60*/  MOV R12, 0x4 ;  /* 0x00000004000c7802 */ /* 0x000fe40000000f00 */
[----:B------:R-:W-:-:S05]  /*12f70*/  SEL R2, R14, RZ, P2 ;  /* 0x000000ff0e027207 */ /* 0x000fca0001000000 */
[----:B------:R-:W-:-:S04]  /*12f80*/  IMAD.IADD R2, R13, 0x1, R2 ;  /* 0x000000010d027824 */ /* 0x000fc800078e0202 */
[----:B------:R-:W-:-:S07]  /*12f90*/  IMAD.MOV.U32 R13, RZ, RZ, R2 ;  /* 0x000000ffff0d7224 */ /* 0x000fce00078e0002 */
[----:B------:R-:W-:Y:S05]  /*12fa0*/  WARPSYNC.COLLECTIVE R15, `(.L_x_12498) ;  /* 0x000000000f087348 */ /* 0x000fea0003c00000 */
[----:B------:R0:W1:Y:S02]  /*12fb0*/  SHFL.UP P6, R14, R13, R12, R11 ;  /* 0x0400000c0d0e7389 */ /* 0x00006400000c000b */
[----:B01----:R-:W-:Y:S01]  /*12fc0*/  ENDCOLLECTIVE ;  /* 0x000000000000791b */ /* 0x003fe20003800000 */
.L_x_12498:
[----:B------:R-:W-:Y:S01]  /*12fd0*/  IMAD.MOV.U32 R12, RZ, RZ, 0x8 ;  /* 0x00000008ff0c7424 */ /* 0x000fe200078e00ff */
[----:B------:R-:W-:-:S05]  /*12fe0*/  SEL R3, R14, RZ, P3 ;  /* 0x000000ff0e037207 */ /* 0x000fca0001800000 */
[----:B------:R-:W-:-:S04]  /*12ff0*/  IMAD.IADD R3, R2, 0x1, R3 ;  /* 0x0000000102037824 */ /* 0x000fc800078e0203 */
[----:B------:R-:W-:-:S07]  /*13000*/  IMAD.MOV.U32 R13, RZ, RZ, R3 ;  /* 0x000000ffff0d7224 */ /* 0x000fce00078e0003 */
[----:B------:R-:W-:Y:S05]  /*13010*/  WARPSYNC.COLLECTIVE R15, `(.L_x_12499) ;  /* 0x000000000f087348 */ /* 0x000fea0003c00000 */
[----:B------:R0:W1:Y:S02]  /*13020*/  SHFL.UP P6, R14, R13, R12, R11 ;  /* 0x0400000c0d0e7389 */ /* 0x00006400000c000b */
[----:B01----:R-:W-:Y:S01]  /*13030*/  ENDCOLLECTIVE ;  /* 0x000000000000791b */ /* 0x003fe20003800000 */
.L_x_12499:
[----:B------:R-:W-:Y:S02]  /*13040*/  MOV R12, 0x10 ;  /* 0x00000010000c7802 */ /* 0x000fe40000000f00 */
[----:B------:R-:W-:-:S05]  /*13050*/  SEL R14, R14, RZ, P4 ;  /* 0x000000ff0e0e7207 */ /* 0x000fca0002000000 */
[----:B------:R-:W-:-:S04]  /*13060*/  IMAD.IADD R5, R3, 0x1, R14 ;  /* 0x0000000103057824 */ /* 0x000fc800078e020e */
[----:B------:R-:W-:-:S07]  /*13070*/  IMAD.MOV.U32 R13, RZ, RZ, R5 ;  /* 0x000000ffff0d7224 */ /* 0x000fce00078e0005 */
[----:B------:R-:W-:Y:S05]  /*13080*/  WARPSYNC.COLLECTIVE R15, `(.L_x_12500) ;  /* 0x000000000f087348 */ /* 0x000fea0003c00000 */
[----:B------:R0:W1:Y:S02]  /*13090*/  SHFL.UP P6, R14, R13, R12, R11 ;  /* 0x0400000c0d0e7389 */ /* 0x00006400000c000b */
[----:B01----:R-:W-:Y:S01]  /*130a0*/  ENDCOLLECTIVE ;  /* 0x000000000000791b */ /* 0x003fe20003800000 */
.L_x_12500:
        /* <DEDUP_REMOVED lines=8> */
.L_x_12501:
[----:B------:R-:W-:Y:S05]  /*13130*/  BRA `(.L_x_12502) ;  /* 0xffffffd800307947 */ /* 0x000fea000383ffff */
.L_x_12427:
[----:B------:R-:W-:Y:S01]  /*13140*/  BSSY B0, `(.L_x_12503) ;  /* 0x0000006000007945 */ /* 0x000fe20003800000 */
[----:B------:R-:W-:Y:S01]  /*13150*/  PLOP3.LUT P6, PT, P6, PT, PT, 0x8, 0x0 ;  /* 0x000000000000781c */ /* 0x000fe200037ce170 */
[----:B------:R-:W-:-:S12]  /*13160*/  IMAD.MOV.U32 R15, RZ, RZ, -0x1 ;  /* 0xffffffffff0f7424 */ /* 0x000fd800078e00ff */
[----:B0-----:R-:W-:Y:S05]  /*13170*/  WARPSYNC.COLLECTIVE R15, `(.L_x_12504) ;  /* 0x000000000f087348 */ /* 0x001fea0003c00000 */
[----:B------:R-:W-:Y:S01]  /*13180*/  VOTE.ANY R14, PT, P6 ;  /* 0x00000000000e7806 */ /* 0x000fe200030e0100 */
[----:B0-----:R-:W-:Y:S06]  /*13190*/  ENDCOLLECTIVE ;  /* 0x000000000000791b */ /* 0x001fec0003800000 */
.L_x_12504:
[----:B------:R-:W-:Y:S05]  /*131a0*/  BSYNC B0 ;  /* 0x0000000000007941 */ /* 0x000fea0003800000 */
.L_x_12503:
[----:B------:R-:W-:Y:S01]  /*131b0*/  MOV R8, R14 ;  /* 0x0000000e00087202 */ /* 0x000fe20000000f00 */
[----:B------:R-:W-:Y:S02]  /*131c0*/  IMAD.MOV.U32 R13, RZ, RZ, R7 ;  /* 0x000000ffff0d7224 */ /* 0x000fe400078e0007 */
[----:B------:R-:W-:Y:S01]  /*131d0*/  IMAD.MOV.U32 R11, RZ, RZ, 0x1f ;  /* 0x0000001fff0b7424 */ /* 0x000fe200078e00ff */
[----:B------:R-:W0:Y:S01]  /*131e0*/  POPC R5, R8 ;  /* 0x0000000800057309 */ /* 0x000e220000000000 */
[----:B------:R-:W-:Y:S02]  /*131f0*/  IMAD.MOV.U32 R15, RZ, RZ, -0x1 ;  /* 0xffffffffff0f7424 */ /* 0x000fe400078e00ff */
[----:B0-----:R-:W-:-:S07]  /*13200*/  IMAD.MOV.U32 R12, RZ, RZ, R5 ;  /* 0x000000ffff0c7224 */ /* 0x001fce00078e0005 */
[----:B------:R-:W-:Y:S05]  /*13210*/  WARPSYNC.COLLECTIVE R15, `(.L_x_12505) ;  /* 0x000000000f087348 */ /* 0x000fea0003c00000 */
[----:B------:R0:W1:Y:S02]  /*13220*/  SHFL.IDX P6, R14, R13, R12, R11 ;  /* 0x0000000c0d0e7389 */ /* 0x00006400000c000b */
[----:B01----:R-:W-:Y:S01]  /*13230*/  ENDCOLLECTIVE ;  /* 0x000000000000791b */ /* 0x003fe20003800000 */
.L_x_12505:
[----:B------:R-:W-:Y:S01]  /*13240*/  MOV R13, R4 ;  /* 0x00000004000d7202 */ /* 0x000fe20000000f00 */
[----:B------:R-:W-:-:S07]  /*13250*/  IMAD.MOV.U32 R7, RZ, RZ, R14 ;  /* 0x000000ffff077224 */ /* 0x000fce00078e000e */
[----:B------:R-:W-:Y:S05]  /*13260*/  WARPSYNC.COLLECTIVE R15, `(.L_x_12506) ;  /* 0x000000000f087348 */ /* 0x000fea0003c00000 */
[----:B------:R0:W1:Y:S02]  /*13270*/  SHFL.IDX P6, R14, R13, R12, R11 ;  /* 0x0000000c0d0e7389 */ /* 0x00006400000c000b */
[----:B01----:R-:W-:Y:S01]  /*13280*/  ENDCOLLECTIVE ;  /* 0x000000000000791b */ /* 0x003fe20003800000 */
.L_x_12506:
[----:B------:R-:W-:Y:S01]  /*13290*/  IMAD.MOV.U32 R4, RZ, RZ, R14 ;  /* 0x000000ffff047224 */ /* 0x000fe200078e000e */
[----:B------:R-:W-:Y:S06]  /*132a0*/  BRA `(.L_x_12507) ;  /* 0xffffffd800107947 */ /* 0x000fec000383ffff */
.L_x_12429:
[----:B------:R-:W-:Y:S01]  /*132b0*/  BSSY B0, `(.L_x_12508) ;  /* 0x0000007000007945 */ /* 0x000fe20003800000 */
[----:B------:R-:W-:Y:S02]  /*132c0*/  IMAD.MOV.U32 R13, RZ, RZ, R3 ;  /* 0x000000ffff0d7224 */ /* 0x000fe400078e0003 */
[----:B------:R-:W-:Y:S02]  /*132d0*/  IMAD.MOV.U32 R11, RZ, RZ, 0x1f ;  /* 0x0000001fff0b7424 */ /* 0x000fe400078e00ff */
[----:B------:R-:W-:-:S07]  /*132e0*/  IMAD.MOV.U32 R15, RZ, RZ, -0x1 ;  /* 0xffffffffff0f7424 */ /* 0x000fce00078e00ff */
[----:B0123--:R-:W-:Y:S05]  /*132f0*/  WARPSYNC.COLLECTIVE R15, `(.L_x_12509) ;  /* 0x000000000f087348 */ /* 0x00ffea0003c00000 */
[----:B------:R4:W0:Y:S02]  /*13300*/  SHFL.IDX P6, R14, R13, R12, R11 ;  /* 0x0000000c0d0e7389 */ /* 0x00082400000c000b */
[----:B01234-:R-:W-:Y:S01]  /*13310*/  ENDCOLLECTIVE ;  /* 0x000000000000791b */ /* 0x01ffe20003800000 */
.L_x_12509:
[----:B------:R-:W-:Y:S05]  /*13320*/  BSYNC B0 ;  /* 0x0000000000007941 */ /* 0x000fea0003800000 */
.L_x_12508:
[----:B------:R-:W-:Y:S01]  /*13330*/  IMAD.MOV.U32 R24, RZ, RZ, R14 ;  /* 0x000000ffff187224 */ /* 0x000fe200078e000e */
[----:B------:R-:W-:Y:S06]  /*13340*/  BRA `(.L_x_12428) ;  /* 0xffffffd800007947 */ /* 0x000fec000383ffff */
.L_x_12433:
[----:B0-----:R0:W1:Y:S02]  /*13350*/  SYNCS.PHASECHK.TRANS64.TRYWAIT P0, [R9+URZ+0x30820], R0 ;  /* 0x03082000090075a7 */ /* 0x001064000800017f */
[----:B-1----:R-:W-:Y:S05]  /*13360*/  @!P0 NANOSLEEP.SYNCS 0x989680 ;  /* 0x009896800000895d */ /* 0x002fea0003900000 */
[----:B------:R-:W1:Y:S02]  /*13370*/  @!P0 SYNCS.PHASECHK.TRANS64 P0, [R9+URZ+0x30820], R0 ;  /* 0x03082000090085a7 */ /* 0x000e64000800007f */
[----:B-1----:R-:W-:Y:S05]  /*13380*/  @!P0 BRA `(.L_x_12433) ;  /* 0xfffffffc00f08947 */ /* 0x002fea000383ffff */
[----:B------:R-:W-:Y:S05]  /*13390*/  BRA `(.L_x_12510) ;  /* 0xffffffdc00587947 */ /* 0x000fea000383ffff */
.L_x_12434:
        /* <DEDUP_REMOVED lines=11> */
.L_x_12512:
[----:B------:R-:W-:Y:S05]  /*13450*/  BSYNC B0 ;  /* 0x0000000000007941 */ /* 0x000fea0003800000 */
.L_x_12511:
[----:B------:R-:W-:Y:S05]  /*13460*/  BRA `(.L_x_12513) ;  /* 0xffffffdc00407947 */ /* 0x000fea000383ffff */
.L_x_12437:
[----:B------:R-:W-:Y:S01]  /*13470*/  BSSY B1, `(.L_x_12514) ;  /* 0x0000006000017945 */ /* 0x000fe20003800000 */
[----:B------:R-:W-:-:S07]  /*13480*/  IMAD.MOV.U32 R15, RZ, RZ, -0x1 ;  /* 0xffffffffff0f7424 */ /* 0x000fce00078e00ff */
[----:B0-----:R-:W-:Y:S05]  /*13490*/  WARPSYNC.COLLECTIVE R15, `(.L_x_12515) ;  /* 0x000000000f0c7348 */ /* 0x001fea0003c00000 */
[----:B------:R-:W-:Y:S02]  /*134a0*/  ELECT P6, UR62, PT ;  /* 0x00000000003e782f */ /* 0x000fe400038c0000 */
[----:B------:R-:W-:Y:S01]  /*134b0*/  MOV R14, UR62 ;  /* 0x0000003e000e7c02 */ /* 0x000fe20008000f00 */
[----:B0-----:R-:W-:Y:S10]  /*134c0*/  ENDCOLLECTIVE ;  /* 0x000000000000791b */ /* 0x001ff40003800000 */
.L_x_12515:
[----:B------:R-:W-:Y:S05]  /*134d0*/  BSYNC B1 ;  /* 0x0000000000017941 */ /* 0x000fea0003800000 */
.L_x_12514:
[----:B------:R-:W-:Y:S05]  /*134e0*/  BRA `(.L_x_12516) ;  /* 0xffffffdc00387947 */ /* 0x000fea000383ffff */
.L_x_12439:
[----:B0-----:R0:W1:Y:S02]  /*134f0*/  SYNCS.PHASECHK.TRANS64.TRYWAIT P0, [R7+URZ], R2 ;  /* 0x00000002070075a7 */ /* 0x001064000800017f */
[----:B-1----:R-:W-:Y:S05]  /*13500*/  @!P0 NANOSLEEP.SYNCS 0x989680 ;  /* 0x009896800000895d */ /* 0x002fea0003900000 */
[----:B------:R-:W1:Y:S02]  /*13510*/  @!P0 SYNCS.PHASECHK.TRANS64 P0, [R7+URZ], R2 ;  /* 0x00000002070085a7 */ /* 0x000e64000800007f */
[----:B-1----:R-:W-:Y:S05]  /*13520*/  @!P0 BRA `(.L_x_12439) ;  /* 0xfffffffc00f08947 */ /* 0x002fea000383ffff */
[----:B------:R-:W-:Y:S05]  /*13530*/  BRA `(.L_x_12517) ;  /* 0xffffffdc006c7947 */ /* 0x000fea000383ffff */
.L_x_12440:
[----:B-1----:R1:W2:Y:S02]  /*13540*/  SYNCS.PHASECHK.TRANS64.TRYWAIT P0, [R3+URZ], R0 ;  /* 0x00000000030075a7 */ /* 0x0022a4000800017f */
[----:B--2---:R-:W-:Y:S05]  /*13550*/  @!P0 NANOSLEEP.SYNCS 0x989680 ;  /* 0x009896800000895d */ /* 0x004fea0003900000 */
[----:B------:R-:W2:Y:S02]  /*13560*/  @!P0 SYNCS.PHASECHK.TRANS64 P0, [R3+URZ], R0 ;  /* 0x00000000030085a7 */ /* 0x000ea4000800007f */
[----:B--2---:R-:W-:Y:S05]  /*13570*/  @!P0 BRA `(.L_x_12440) ;  /* 0xfffffffc00f08947 */ /* 0x004fea000383ffff */
[----:B------:R-:W-:Y:S05]  /*13580*/  BRA `(.L_x_12518) ;  /* 0xffffffdc00607947 */ /* 0x000fea000383ffff */
.L_x_12442:
[----:B-1----:R1:W2:Y:S02]  /*13590*/  SYNCS.PHASECHK.TRANS64.TRYWAIT P0, [R5+URZ], R2 ;  /* 0x00000002050075a7 */ /* 0x0022a4000800017f */
[----:B--2---:R-:W-:Y:S05]  /*135a0*/  @!P0 NANOSLEEP.SYNCS 0x989680 ;  /* 0x009896800000895d */ /* 0x004fea0003900000 */
[----:B------:R-:W2:Y:S02]  /*135b0*/  @!P0 SYNCS.PHASECHK.TRANS64 P0, [R5+URZ], R2 ;  /* 0x00000002050085a7 */ /* 0x000ea4000800007f */
[----:B--2---:R-:W-:Y:S05]  /*135c0*/  @!P0 BRA `(.L_x_12442) ;  /* 0xfffffffc00f08947 */ /* 0x004fea000383ffff */
[----:B------:R-:W-:Y:S05]  /*135d0*/  BRA `(.L_x_12519) ;  /* 0xffffffdc00647947 */ /* 0x000fea000383ffff */
.L_x_12520:
        /* <DEDUP_REMOVED lines=10> */
.L_x_14870:


//--------------------- .text._ZN7cutlass13device_kernelIN5flash11enable_sm90INS1_16FlashAttnFwdSm90INS1_25CollectiveMainloopFwdSm90ILi2EN4cute5tupleIJNS5_1CILi1EEES8_S8_EEENS6_IJNS7_ILi192EEESA_NS7_ILi64EEEEEELi64ENS_10bfloat16_tEfNS_4arch4Sm90ELb0ELb0ELb1ELb1ELb0ELb1ELb0ELb0ELb1ELb1ELb1ELb0EEENS1_21CollectiveEpilogueFwdINS6_IJSA_SB_SA_EEES9_SD_SF_Li384ELb1ELb1ELb1ELb0EEENS1_36VarlenDynamicPersistentTileSchedulerILi192ELi192ELi384ELi128ELb1ELb1ELb1ELb0ELb1ELb1EEEEEEEEEvNT_6ParamsE --------------------------
	.section	.text._ZN7cutlass13device_kernelIN5flash11enable_sm90INS1_16FlashAttnFwdSm90INS1_25CollectiveMainloopFwdSm90ILi2EN4cute5tupleIJNS5_1CILi1EEES8_S8_EEENS6_IJNS7_ILi192EEESA_NS7_ILi64EEEEEELi64ENS_10bfloat16_tEfNS_4arch4Sm90ELb0ELb0ELb1ELb1ELb0ELb1ELb0ELb0ELb1ELb1ELb1ELb0EEENS1_21CollectiveEpilogueFwdINS6_IJSA_SB_SA_EEES9_SD_SF_Li384ELb1ELb1ELb1ELb0EEENS1_36VarlenDynamicPersistentTileSchedulerILi192ELi192ELi384ELi128ELb1ELb1ELb1ELb0ELb1ELb1EEEEEEEEEvNT_6ParamsE,"ax",@progbits
	.align	128
.text._ZN7cutlass13device_kernelIN5flash11enable_sm90INS1_16FlashAttnFwdSm90INS1_25CollectiveMainloopFwdSm90ILi2EN4cute5tupleIJNS5_1CILi1EEES8_S8_EEENS6_IJNS7_ILi192EEESA_NS7_ILi64EEEEEELi64ENS_10bfloat16_tEfNS_4arch4Sm90ELb0ELb0ELb1ELb1ELb0ELb1ELb0ELb0ELb1ELb1ELb1ELb0EEENS1_21CollectiveEpilogueFwdINS6_IJSA_SB_SA_EEES9_SD_SF_Li384ELb1ELb1ELb1ELb0EEENS1_36VarlenDynamicPersistentTileSchedulerILi192ELi192ELi384ELi128ELb1ELb1ELb1ELb0ELb1ELb1EEEEEEEEEvNT_6ParamsE:
        .type           _ZN7cutlass13device_kernelIN5flash11enable_sm90INS1_16FlashAttnFwdSm90INS1_25CollectiveMainloopFwdSm90ILi2EN4cute5tupleIJNS5_1CILi1EEES8_S8_EEENS6_IJNS7_ILi192EEESA_NS7_ILi64EEEEEELi64ENS_10bfloat16_tEfNS_4arch4Sm90ELb0ELb0ELb1ELb1ELb0ELb1ELb0ELb0ELb1ELb1ELb1ELb0EEENS1_21CollectiveEpilogueFwdINS6_IJSA_SB_SA_EEES9_SD_SF_Li384ELb1ELb1ELb1ELb0EEENS1_36VarlenDynamicPersistentTileSchedulerILi192ELi192ELi384ELi128ELb1ELb1ELb1ELb0ELb1ELb1EEEEEEEEEvNT_6ParamsE,@function
        .size           _ZN7cutlass13device_kernelIN5flash11enable_sm90INS1_16FlashAttnFwdSm90INS1_25CollectiveMainloopFwdSm90ILi2EN4cute5tupleIJNS5_1CILi1EEES8_S8_EEENS6_IJNS7_ILi192EEESA_NS7_ILi64EEEEEELi64ENS_10bfloat16_tEfNS_4arch4Sm90ELb0ELb0ELb1ELb1ELb0ELb1ELb0ELb0ELb1ELb1ELb1ELb0EEENS1_21CollectiveEpilogueFwdINS6_IJSA_SB_SA_EEES9_SD_SF_Li384ELb1ELb1ELb1ELb0EEENS1_36VarlenDynamicPersistentTileSchedulerILi192ELi192ELi384ELi128ELb1ELb1ELb1ELb0ELb1ELb1EEEEEEEEEvNT_6ParamsE,(.L_x_14871 - _ZN7cutlass13device_kernelIN5flash11enable_sm90INS1_16FlashAttnFwdSm90INS1_25CollectiveMainloopFwdSm90ILi2EN4cute5tupleIJNS5_1CILi1EEES8_S8_EEENS6_IJNS7_ILi192EEESA_NS7_ILi64EEEEEELi64ENS_10bfloat16_tEfNS_4arch4Sm90ELb0ELb0ELb1ELb1ELb0ELb1ELb0ELb0ELb1ELb1ELb1ELb0EEENS1_21CollectiveEpilogueFwdINS6_IJSA_SB_SA_EEES9_SD_SF_Li384ELb1ELb1ELb1ELb0EEENS1_36VarlenDynamicPersistentTileSchedulerILi192ELi192ELi384ELi128ELb1ELb1ELb1ELb0ELb1ELb1EEEEEEEEEvNT_6ParamsE)
        .other          _ZN7cutlass13device_kernelIN5flash11enable_sm90INS1_16FlashAttnFwdSm90INS1_25CollectiveMainloopFwdSm90ILi2EN4cute5tupleIJNS5_1CILi1EEES8_S8_EEENS6_IJNS7_ILi192EEESA_NS7_ILi64EEEEEELi64ENS_10bfloat16_tEfNS_4arch4Sm90ELb0ELb0ELb1ELb1ELb0ELb1ELb0ELb0ELb1ELb1ELb1ELb0EEENS1_21CollectiveEpilogueFwdINS6_IJSA_SB_SA_EEES9_SD_SF_Li384ELb1ELb1ELb1ELb0EEENS1_36VarlenDynamicPersistentTileSchedulerILi192ELi192ELi384ELi128ELb1ELb1ELb1ELb0ELb1ELb1EEEEEEEEEvNT_6ParamsE,@"STO_CUDA_ENTRY STV_DEFAULT"
_ZN7cutlass13device_kernelIN5flash11enable_sm90INS1_16FlashAttnFwdSm90INS1_25CollectiveMainloopFwdSm90ILi2EN4cute5tupleIJNS5_1CILi1EEES8_S8_EEENS6_IJNS7_ILi192EEESA_NS7_ILi64EEEEEELi64ENS_10bfloat16_tEfNS_4arch4Sm90ELb0ELb0ELb1ELb1ELb0ELb1ELb0ELb0ELb1ELb1ELb1ELb0EEENS1_21CollectiveEpilogueFwdINS6_IJSA_SB_SA_EEES9_SD_SF_Li384ELb1ELb1ELb1ELb0EEENS1_36VarlenDynamicPersistentTileSchedulerILi192ELi192ELi384ELi128ELb1ELb1ELb1ELb0ELb1ELb1EEEEEEEEEvNT_6ParamsE:
        /* <DEDUP_REMOVED lines=23> */
.L_x_12522:
[----:B------:R-:W-:Y:S05]  /*0170*/  BSYNC B0 ;  /* 0x0000000000007941 */ /* 0x000fea0003800000 */
.L_x_12521:
        /* <DEDUP_REMOVED lines=40> */
.L_x_12523:
        /* <DEDUP_REMOVED lines=22> */
.L_x_12524:
        /* <DEDUP_REMOVED lines=18> */
.L_x_12525:
        /* <DEDUP_REMOVED lines=22> */
.L_x_12526:
        /* <DEDUP_REMOVED lines=22> */
.L_x_12527:
        /* <DEDUP_REMOVED lines=9> */
.L_x_12530:
[----:B------:R-:W-:-:S08]  /*09d0*/  NOP ;  /* 0x0000000000007918 */ /* 0x000fd00000000000 */
[----:B------:R-:W0:Y:S02]  /*09e0*/  USETMAXREG.TRY_ALLOC.CTAPOOL UP0, 0xa0 ;  /* 0x000000a0000079c8 */ /* 0x000e240008000600 */
[----:B0-----:R-:W-:-:S13]  /*09f0*/  PLOP3.LUT P0, PT, PT, PT, UP0, 0x80, 0x0 ;  /* 0x000000000000781c */ /* 0x001fda0003f0f008 */
[----:B------:R-:W-:Y:S05]  /*0a00*/  @!P0 BRA `(.L_x_12530) ;  /* 0xfffffffc00f08947 */ /* 0x000fea000383ffff */
[----:B------:R-:W3:Y:S01]  /*0a10*/  LDL.LU R0, [R1] ;  /* 0x0000000001007983 */ /* 0x000ee20000300800 */
[----:B--2---:R-:W0:Y:S01]  /*0a20*/  S2R R2, SR_TID.X ;  /* 0x0000000000027919 */ /* 0x004e220000002100 */
[----:B------:R-:W1:Y:S01]  /*0a30*/  S2UR UR5, SR_CgaCtaId ;  /* 0x00000000000579c3 */ /* 0x000e620000008800 */
[----:B------:R-:W-:Y:S01]  /*0a40*/  UMOV UR4, 0x400 ;  /* 0x0000040000047882 */ /* 0x000fe20000000000 */
[----:B0-----:R-:W-:-:S06]  /*0a50*/  SHF.R.U32.HI R2, RZ, 0x7, R2 ;  /* 0x00000007ff027819 */ /* 0x001fcc0000011602 */
[----:B------:R-:W-:Y:S06]  /*0a60*/  BAR.ARV 0x8, 0x200 ;  /* 0x0208000000007b1d */ /* 0x000fec0000002000 */
[----:B------:R-:W-:-:S13]  /*0a70*/  ISETP.NE.AND P0, PT, R2, 0x1, PT ;  /* 0x000000010200780c */ /* 0x000fda0003f05270 */
[----:B------:R-:W-:Y:S08]  /*0a80*/  @!P0 BAR.ARV 0x9, 0x100 ;  /* 0x0244000000008b1d */ /* 0x000ff00000002000 */
[----:B------:R-:W-:Y:S01]  /*0a90*/  BAR.SYNC.DEFER_BLOCKING 0x5, 0x200 ;  /* 0x0148000000007b1d */ /* 0x000fe20000010000 */
[----:B-1----:R-:W-:-:S06]  /*0aa0*/  ULEA UR4, UR5, UR4, 0x18 ;  /* 0x0000000405047291 */ /* 0x002fcc000f8ec03f */
[----:B------:R-:W-:Y:S01]  /*0ab0*/  IMAD.U32 R2, RZ, RZ, UR4 ;  /* 0x00000004ff027e24 */ /* 0x000fe2000f8e00ff */
[----:B------:R-:W-:-:S04]  /*0ac0*/  ULDC UR4, c[0x0][0xc3c] ;  /* 0x00030f0000047ab9 */ /* 0x000fc80000000800 */
[----:B------:R-:W0:Y:S01]  /*0ad0*/  LDS.128 R32, [R2+0x308d0] ;  /* 0x0308d00002207984 */ /* 0x000e220000000c00 */
[----:B------:R-:W-:Y:S06]  /*0ae0*/  BAR.ARV 0x4, 0x200 ;  /* 0x0108000000007b1d */ /* 0x000fec0000002000 */
[----:B---3--:R-:W-:-:S04]  /*0af0*/  LOP3.LUT R0, R0, 0xffffffef, RZ, 0xc0, !PT ;  /* 0xffffffef00007812 */ /* 0x008fc800078ec0ff */
[----:B------:R-:W-:-:S05]  /*0b00*/  @P0 LOP3.LUT R0, R0, 0x10, RZ, 0xfc, !PT ;  /* 0x0000001000000812 */ /* 0x000fca00078efcff */
[----:B------:R4:W-:Y:S01]  /*0b10*/  STL [R1], R0 ;  /* 0x0000000001007387 */ /* 0x0009e20000100800 */
[----:B0-----:R-:W-:-:S13]  /*0b20*/  ISETP.GE.AND P0, PT, R35, UR4, PT ;  /* 0x0000000423007c0c */ /* 0x001fda000bf06270 */
[----:B----4-:R-:W-:Y:S05]  /*0b30*/  @P0 BRA `(.L_x_12531) ;  /* 0x0000018c00b80947 */ /* 0x010fea0003800000 */
[----:B------:R-:W2:Y:S01]  /*0b40*/  LDL.LU R14, [R1+0x44] ;  /* 0x00004400010e7983 */ /* 0x000ea20000300800 */
[----:B------:R-:W0:Y:S02]  /*0b50*/  S2R R0, SR_TID.X ;  /* 0x0000000000007919 */ /* 0x000e240000002100 */
[----:B0-----:R-:W-:-:S05]  /*0b60*/  VIADD R13, R0, 0xffffff80 ;  /* 0xffffff80000d7836 */ /* 0x001fca0000000000 */
[----:B------:R-:W-:-:S04]  /*0b70*/  SHF.R.S32.HI R0, RZ, 0x1f, R13 ;  /* 0x0000001fff007819 */ /* 0x000fc8000001140d */
[CC--:B------:R-:W-:Y:S02]  /*0b80*/  LEA.HI R3, R0.reuse, R13.reuse, RZ, 0x7 ;  /* 0x0000000d00037211 */ /* 0x0c0fe400078f38ff */
[----:B------:R-:W-:Y:S02]  /*0b90*/  LEA.HI R4, R0, R13, RZ, 0x4 ;  /* 0x0000000d00047211 */ /* 0x000fe400078f20ff */
[----:B------:R-:W-:-:S05]  /*0ba0*/  LOP3.LUT R5, R3, 0xffffff80, RZ, 0xc0, !PT ;  /* 0xffffff8003057812 */ /* 0x000fca00078ec0ff */
[C---:B------:R-:W-:Y:S01]  /*0bb0*/  IMAD.IADD R12, R13.reuse, 0x1, -R5 ;  /* 0x000000010d0c7824 */ /* 0x040fe200078e0a05 */
[C---:B------:R-:W-:Y:S02]  /*0bc0*/  LOP3.LUT R5, R4.reuse, 0xfffffff0, RZ, 0xc0, !PT ;  /* 0xfffffff004057812 */ /* 0x040fe400078ec0ff */
[----:B------:R-:W-:Y:S02]  /*0bd0*/  SHF.R.S32.HI R7, RZ, 0x4, R4 ;  /* 0x00000004ff077819 */ /* 0x000fe40000011404 */
[----:B------:R-:W-:Y:S01]  /*0be0*/  SHF.R.S32.HI R9, RZ, 0x1f, R12 ;  /* 0x0000001fff097819 */ /* 0x000fe2000001140c */
[----:B------:R-:W-:Y:S01]  /*0bf0*/  IMAD.IADD R5, R13, 0x1, -R5 ;  /* 0x000000010d057824 */ /* 0x000fe200078e0a05 */
[----:B------:R-:W-:Y:S02]  /*0c00*/  LEA.HI R6, R4, R7, RZ, 0x1 ;  /* 0x0000000704067211 */ /* 0x000fe400078f08ff */
[----:B------:R-:W-:Y:S02]  /*0c10*/  LEA.HI R8, R9, R12, RZ, 0x2 ;  /* 0x0000000c09087211 */ /* 0x000fe400078f10ff */
[----:B------:R-:W-:-:S02]  /*0c20*/  SHF.R.S32.HI R4, RZ, 0x1f, R5 ;  /* 0x0000001fff047819 */ /* 0x000fc40000011405 */
        /* <DEDUP_REMOVED lines=8> */
[----:B------:R-:W-:Y:S02]  /*0cb0*/  SHF.R.S32.HI R15, RZ, 0x7, R3 ;  /* 0x00000007ff0f7819 */ /* 0x000fe40000011403 */
[----:B------:R-:W-:Y:S02]  /*0cc0*/  LEA.HI R9, R9, R12, RZ, 0x5 ;  /* 0x0000000c09097211 */ /* 0x000fe400078f28ff */
[----:B------:R-:W-:Y:S01]  /*0cd0*/  LEA.HI R8, R0, R13, RZ, 0x5 ;  /* 0x0000000d00087211 */ /* 0x000fe200078f28ff */
[----:B------:R-:W-:Y:S01]  /*0ce0*/  IMAD.IADD R6, R5, 0x1, -R6 ;  /* 0x0000000105067824 */ /* 0x000fe200078e0a06 */
[----:B------:R-:W-:Y:S01]  /*0cf0*/  IADD3 R12, R10, -R11, RZ ;  /* 0x8000000b0a0c7210 */ /* 0x000fe20007ffe0ff */
[----:B------:R-:W-:Y:S01]  /*0d00*/  IMAD.HI R10, R15, 0x55555556, RZ ;  /* 0x555555560f0a7827 */ /* 0x000fe200078e02ff */
[----:B------:R-:W-:-:S02]  /*0d10*/  SHF.R.S32.HI R9, RZ, 0x5, R9 ;  /* 0x00000005ff097819 */ /* 0x000fc40000011409 */
[----:B------:R-:W-:Y:S01]  /*0d20*/  SHF.R.S32.HI R16, RZ, 0x5, R8 ;  /* 0x00000005ff107819 */ /* 0x000fe20000011408 */
[----:B------:R-:W-:Y:S01]  /*0d30*/  IMAD.SHL.U32 R3, R6, 0x40, RZ ;  /* 0x0000004006037824 */ /* 0x000fe200078e00ff */
[----:B------:R-:W-:Y:S01]  /*0d40*/  LEA.HI R11, R10, R10, RZ, 0x1 ;  /* 0x0000000a0a0b7211 */ /* 0x000fe200078f08ff */
[----:B------:R-:W-:Y:S01]  /*0d50*/  IMAD R12, R9, 0x10, R12 ;  /* 0x00000010090c7824 */ /* 0x000fe200078e020c */
[----:B------:R-:W-:Y:S01]  /*0d60*/  LEA.HI R0, R0, R13, RZ, 0x2 ;  /* 0x0000000d00007211 */ /* 0x000fe200078f10ff */
[----:B------:R-:W-:Y:S01]  /*0d70*/  IMAD.SHL.U32 R9, R16, 0x400, RZ ;  /* 0x0000040010097824 */ /* 0x000fe200078e00ff */
[----:B------:R-:W-:Y:S01]  /*0d80*/  LOP3.LUT R3, R3, 0x1c0, RZ, 0xc0, !PT ;  /* 0x000001c003037812 */ /* 0x000fe200078ec0ff */
[----:B------:R-:W-:Y:S01]  /*0d90*/  IMAD.SHL.U32 R8, R7, 0x8, RZ ;  /* 0x0000000807087824 */ /* 0x000fe200078e00ff */
[----:B------:R-:W-:Y:S01]  /*0da0*/  SHF.R.S32.HI R18, RZ, 0x2, R0 ;  /* 0x00000002ff127819 */ /* 0x000fe20000011400 */
[----:B------:R-:W-:Y:S01]  /*0db0*/  IMAD R5, R5, 0x40, R9 ;  /* 0x0000004005057824 */ /* 0x000fe200078e0209 */
[----:B------:R-:W-:Y:S01]  /*0dc0*/  SHF.R.U32.HI R10, RZ, 0x3, R3 ;  /* 0x00000003ff0a7819 */ /* 0x000fe20000011603 */
[----:B------:R-:W-:Y:S01]  /*0dd0*/  IMAD.SHL.U32 R4, R4, 0x40, RZ ;  /* 0x0000004004047824 */ /* 0x000fe200078e00ff */
[----:B------:R-:W-:Y:S01]  /*0de0*/  LOP3.LUT R7, R3, 0x8, R8, 0xf8, !PT ;  /* 0x0000000803077812 */ /* 0x000fe200078ef808 */
[----:B------:R-:W-:-:S02]  /*0df0*/  IMAD R11, R11, -0x3, R15 ;  /* 0xfffffffd0b0b7824 */ /* 0x000fc400078e020f */
[----:B------:R-:W-:Y:S01]  /*0e00*/  IMAD.IADD R5, R8, 0x1, R5 ;  /* 0x0000000108057824 */ /* 0x000fe200078e0205 */
[----:B------:R-:W-:Y:S01]  /*0e10*/  LOP3.LUT R7, R7, R10, RZ, 0x3c, !PT ;  /* 0x0000000a07077212 */ /* 0x000fe200078e3cff */
[----:B------:R-:W-:Y:S01]  /*0e20*/  IMAD R3, R11, 0x40, R12 ;  /* 0x000000400b037824 */ /* 0x000fe200078e020c */
[----:B------:R-:W-:Y:S01]  /*0e30*/  LOP3.LUT R4, R4, 0x7ffffe00, RZ, 0xc0, !PT ;  /* 0x7ffffe0004047812 */ /* 0x000fe200078ec0ff */
[----:B------:R-:W-:Y:S01]  /*0e40*/  VIADD R8, R18, 0x60 ;  /* 0x0000006012087836 */ /* 0x000fe20000000000 */
[----:B------:R-:W-:Y:S02]  /*0e50*/  STL [R1+0xac], R5 ;  /* 0x0000ac0501007387 */ /* 0x000fe40000100800 */
[----:B------:R-:W-:Y:S02]  /*0e60*/  IADD3 R7, R7, R4, R9 ;  /* 0x0000000407077210 */ /* 0x000fe40007ffe009 */
[----:B------:R0:W-:Y:S01]  /*0e70*/  STL [R1+0xa8], R3 ;  /* 0x0000a80301007387 */ /* 0x0001e20000100800 */
[----:B------:R-:W-:-:S04]  /*0e80*/  SHF.R.S32.HI R4, RZ, 0x1f, R8 ;  /* 0x0000001fff047819 */ /* 0x000fc80000011408 */
[----:B------:R-:W-:Y:S02]  /*0e90*/  LEA.HI R4, R4, R8, RZ, 0x3 ;  /* 0x0000000804047211 */ /* 0x000fe400078f18ff */
[----:B0-----:R-:W-:Y:S02]  /*0ea0*/  LOP3.LUT R3, R0, 0xfffffffc, RZ, 0xc0, !PT ;  /* 0xfffffffc00037812 */ /* 0x001fe400078ec0ff */
[----:B------:R-:W-:Y:S01]  /*0eb0*/  SHF.R.S32.HI R5, RZ, 0x1f, R0 ;  /* 0x0000001fff057819 */ /* 0x000fe20000011400 */
[----:B------:R-:W-:Y:S02]  /*0ec0*/  IMAD.SHL.U32 R0, R8, 0x40, RZ ;  /* 0x0000004008007824 */ /* 0x000fe400078e00ff */
[----:B------:R-:W-:Y:S01]  /*0ed0*/  IMAD.IADD R3, R13, 0x1, -R3 ;  /* 0x000000010d037824 */ /* 0x000fe200078e0a03 */
[----:B------:R-:W-:Y:S01]  /*0ee0*/  LEA.HI R5, R5, R18, RZ, 0x3 ;  /* 0x0000001205057211 */ /* 0x000fe200078f18ff */
[----:B------:R-:W-:Y:S01]  /*0ef0*/  IMAD.SHL.U32 R4, R4, 0x40, RZ ;  /* 0x0000004004047824 */ /* 0x000fe200078e00ff */
[----:B------:R-:W-:Y:S01]  /*0f00*/  R2P PR, R6, 0x6 ;  /* 0x0000000606007804 */ /* 0x000fe20000000000 */
[----:B------:R-:W-:Y:S01]  /*0f10*/  IMAD.SHL.U32 R16, R3, 0x8, RZ ;  /* 0x0000000803107824 */ /* 0x000fe200078e00ff */
[----:B------:R-:W-:Y:S01]  /*0f20*/  SHF.R.S32.HI R9, RZ, 0x1f, R18 ;  /* 0x0000001fff097819 */ /* 0x000fe20000011412 */
[----:B------:R-:W-:Y:S01]  /*0f30*/  IMAD R9, R7, 0x2, R2 ;  /* 0x0000000207097824 */ /* 0x000fe200078e0202 */
[----:B------:R-:W-:Y:S01]  /*0f40*/  LOP3.LUT R0, R0, 0x1c0, RZ, 0xc0, !PT ;  /* 0x000001c000007812 */ /* 0x000fe200078ec0ff */
[----:B------:R-:W-:Y:S01]  /*0f50*/  IMAD.SHL.U32 R22, R3, 0x4, RZ ;  /* 0x0000000403167824 */ /* 0x000fe200078e00ff */
[----:B------:R-:W-:Y:S01]  /*0f60*/  LOP3.LUT R5, R5, 0xfffffff8, RZ, 0xc0, !PT ;  /* 0xfffffff805057812 */ /* 0x000fe200078ec0ff */
[----:B------:R-:W-:Y:S01]  /*0f70*/  STL [R1+0x98], RZ ;  /* 0x000098ff01007387 */ /* 0x000fe20000100800 */
[----:B------:R-:W-:-:S02]  /*0f80*/  SHF.R.U32.HI R8, RZ, 0x3, R0 ;  /* 0x00000003ff087819 */ /* 0x000fc40000011600 */
[----:B------:R-:W-:Y:S01]  /*0f90*/  LOP3.LUT R3, R0, 0x38, R16, 0xf8, !PT ;  /* 0x0000003800037812 */ /* 0x000fe200078ef810 */
[----:B------:R-:W-:Y:S01]  /*0fa0*/  STL [R1+0x18], RZ ;  /* 0x000018ff01007387 */ /* 0x000fe20000100800 */
[----:B------:R-:W-:Y:S01]  /*0fb0*/  LOP3.LUT R7, R4, 0xfffffe00, RZ, 0xc0, !PT ;  /* 0xfffffe0004077812 */ /* 0x000fe200078ec0ff */
[C---:B------:R-:W-:Y:S01]  /*0fc0*/  VIADD R4, R9.reuse, 0x1e820 ;  /* 0x0001e82009047836 */ /* 0x040fe20000000000 */
[----:B------:R-:W-:Y:S01]  /*0fd0*/  MOV R6, 0x40 ;  /* 0x0000004000067802 */ /* 0x000fe20000000f00 */
[----:B------:R0:W-:Y:S01]  /*0fe0*/  STL [R1+0x1c], R9 ;  /* 0x00001c0901007387 */ /* 0x0001e20000100800 */
[----:B------:R-:W-:Y:S01]  /*0ff0*/  IADD3 R0, R9, 0x1e800, RZ ;  /* 0x0001e80009007810 */ /* 0x000fe20007ffe0ff */
[----:B0-----:R-:W-:Y:S01]  /*1000*/  IMAD.IADD R9, R18, 0x1, -R5 ;  /* 0x0000000112097824 */ /* 0x001fe200078e0a05 */
[----:B------:R-:W-:Y:S02]  /*1010*/  LOP3.LUT R5, R7, R3, R8, 0xf6, !PT ;  /* 0x0000000307057212 */ /* 0x000fe400078ef608 */
[----:B------:R-:W-:Y:S01]  /*1020*/  SEL R3, R6, 0xffffffc0, !P2 ;  /* 0xffffffc006037807 */ /* 0x000fe20005000000 */
[----:B------:R-:W-:-:S02]  /*1030*/  @P1 VIADD R4, R0, 0xffffffe0 ;  /* 0xffffffe000041836 */ /* 0x000fc40000000000 */
[----:B------:R-:W-:Y:S01]  /*1040*/  IMAD R5, R5, 0x2, R2 ;  /* 0x0000000205057824 */ /* 0x000fe200078e0202 */
[----:B------:R-:W-:Y:S01]  /*1050*/  STL [R1+0x7c], R7 ;  /* 0x00007c0701007387 */ /* 0x000fe20000100800 */
[----:B------:R-:W-:-:S03]  /*1060*/  IMAD.IADD R0, R0, 0x1, R3 ;  /* 0x0000000100007824 */ /* 0x000fc600078e0203 */
[----:B------:R-:W-:Y:S04]  /*1070*/  STL [R1+0x68], R9 ;  /* 0x0000680901007387 */ /* 0x000fe80000100800 */
[----:B------:R-:W-:Y:S04]  /*1080*/  STL [R1+0x80], R4 ;  /* 0x0000800401007387 */ /* 0x000fe80000100800 */
[----:B------:R0:W-:Y:S04]  /*1090*/  STL [R1+0xa4], R5 ;  /* 0x0000a40501007387 */ /* 0x0001e80000100800 */
[----:B------:R1:W-:Y:S01]  /*10a0*/  STL [R1+0x24], R0 ;  /* 0x0000240001007387 */ /* 0x0003e20000100800 */
[----:B0-----:R-:W-:-:S02]  /*10b0*/  IMAD.IADD R5, R3, 0x1, R4 ;  /* 0x0000000103057824 */ /* 0x001fc400078e0204 */
[C---:B------:R-:W-:Y:S01]  /*10c0*/  VIADD R3, R4.reuse, 0x6000 ;  /* 0x0000600004037836 */ /* 0x040fe20000000000 */
[----:B-1----:R-:W-:Y:S02]  /*10d0*/  IADD3 R0, R4, 0xc000, RZ ;  /* 0x0000c00004007810 */ /* 0x002fe40007ffe0ff */
[----:B------:R0:W-:Y:S04]  /*10e0*/  STL [R1+0x20], R5 ;  /* 0x0000200501007387 */ /* 0x0001e80000100800 */
[----:B------:R0:W-:Y:S04]  /*10f0*/  STL [R1+0x84], R0 ;  /* 0x0000840001007387 */ /* 0x0001e80000100800 */
[----:B------:R0:W-:Y:S01]  /*1100*/  STL [R1+0x88], R3 ;  /* 0x0000880301007387 */ /* 0x0001e20000100800 */
[----:B------:R-:W-:Y:S01]  /*1110*/  IMAD.MOV.U32 R19, RZ, RZ, RZ ;  /* 0x000000ffff137224 */ /* 0x000fe200078e00ff */
[----:B------:R-:W-:Y:S01]  /*1120*/  CS2R R152, SRZ ;  /* 0x0000000000987805 */ /* 0x000fe2000001ff00 */
[----:B------:R-:W-:Y:S01]  /*1130*/  VIADD R154, R22, 0x10 ;  /* 0x00000010169a7836 */ /* 0x000fe20000000000 */
[----:B0-2---:R-:W-:-:S07]  /*1140*/  LOP3.LUT R156, R14, 0x1, RZ, 0xfc, !PT ;  /* 0x000000010e9c7812 */ /* 0x005fce00078efcff */
.L_x_12660:
[----:B01-3--:R-:W0:Y:S02]  /*1150*/  LDC.64 R4, c[0x0][0xc88] ;  /* 0x00032200ff047b82 */ /* 0x00be240000000a00 */
[----:B0-----:R-:W-:-:S05]  /*1160*/  IMAD.WIDE R4, R35, 0x4, R4 ;  /* 0x0000000423047825 */ /* 0x001fca00078e0204 */
[----:B--2---:R-:W2:Y:S01]  /*1170*/  LDG.E R38, desc[UR56][R4.64] ;  /* 0x0000003804267981 */ /* 0x004ea2000c1e1900 */
        /* <DEDUP_REMOVED lines=37> */
[----:B0---4-:R-:W-:Y:S06]  /*13d0*/  @P2 BRA `(.L_x_12532) ;  /* 0x0000000000242947 */ /* 0x011fec0003800000 */
        /* <DEDUP_REMOVED lines=9> */
.L_x_12532:
        /* <DEDUP_REMOVED lines=15> */
.L_x_12533:
[----:B------:R-:W-:Y:S05]  /*1560*/  @!P0 BRA `(.L_x_12534) ;  /* 0x00000000000c8947 */ /* 0x000fea0003800000 */
[----:B------:R-:W2:Y:S04]  /*1570*/  LDG.E R3, desc[UR56][R8.64] ;  /* 0x0000003808037981 */ /* 0x000ea8000c1e1900 */
[----:B------:R-:W2:Y:S02]  /*1580*/  LDG.E R32, desc[UR56][R8.64+0x4] ;  /* 0x0000043808207981 */ /* 0x000ea4000c1e1900 */
[----:B--2---:R-:W-:-:S07]  /*1590*/  IMAD.IADD R32, R32, 0x1, -R3 ;  /* 0x0000000120207824 */ /* 0x004fce00078e0a03 */
.L_x_12534:
[----:B------:R-:W-:Y:S01]  /*15a0*/  ULDC.64 UR4, c[0x0][0xa10] ;  /* 0x0002840000047ab9 */ /* 0x000fe20000000a00 */
[----:B------:R-:W2:Y:S01]  /*15b0*/  LDL.LU R34, [R1] ;  /* 0x0000000001227983 */ /* 0x000ea20000300800 */
[----:B------:R-:W-:-:S04]  /*15c0*/  ISETP.NE.U32.AND P0, PT, RZ, UR4, PT ;  /* 0x00000004ff007c0c */ /* 0x000fc8000bf05070 */
[----:B------:R-:W-:Y:S01]  /*15d0*/  ISETP.NE.AND.EX P0, PT, RZ, UR5, PT, P0 ;  /* 0x00000005ff007c0c */ /* 0x000fe2000bf05300 */
[----:B------:R-:W-:-:S12]  /*15e0*/  ULDC.64 UR4, c[0x0][0xa30] ;  /* 0x00028c0000047ab9 */ /* 0x000fd80000000a00 */
[----:B0-----:R-:W0:Y:S02]  /*15f0*/  @P0 LDC.64 R4, c[0x0][0xa10] ;  /* 0x00028400ff040b82 */ /* 0x001e240000000a00 */
[----:B0-----:R-:W-:-:S05]  /*1600*/  @P0 IMAD.WIDE R4, R38, 0x4, R4 ;  /* 0x0000000426040825 */ /* 0x001fca00078e0204 */
[----:B------:R-:W3:Y:S04]  /*1610*/  @P0 LDG.E R0, desc[UR56][R4.64] ;  /* 0x0000003804000981 */ /* 0x000ee8000c1e1900 */
[----:B------:R-:W3:Y:S01]  /*1620*/  @P0 LDG.E R3, desc[UR56][R4.64+0x4] ;  /* 0x0000043804030981 */ /* 0x000ee2000c1e1900 */
[----:B------:R-:W-:Y:S02]  /*1630*/  ISETP.NE.U32.AND P1, PT, RZ, UR4, PT ;  /* 0x00000004ff007c0c */ /* 0x000fe4000bf25070 */
[----:B-----5:R-:W-:Y:S02]  /*1640*/  MOV R25, R32 ;  /* 0x0000002000197202 */ /* 0x020fe40000000f00 */
[----:B------:R-:W-:-:S13]  /*1650*/  ISETP.NE.AND.EX P1, PT, RZ, UR5, PT, P1 ;  /* 0x00000005ff007c0c */ /* 0x000fda000bf25310 */
[----:B------:R-:W-:-:S04]  /*1660*/  @P1 IADD3 R6, P2, R36, UR4, RZ ;  /* 0x0000000424061c10 */ /* 0x000fc8000ff5e0ff */
[----:B------:R-:W-:-:S05]  /*1670*/  @P1 IADD3.X R7, R37, UR5, RZ, P2, !PT ;  /* 0x0000000525071c10 */ /* 0x000fca00097fe4ff */
[----:B------:R0:W5:Y:S01]  /*1680*/  @P1 LDG.E R25, desc[UR56][R6.64] ;  /* 0x0000003806191981 */ /* 0x000162000c1e1900 */
[----:B------:R-:W-:Y:S01]  /*1690*/  IMAD.IADD R12, R32, 0x1, -R11 ;  /* 0x00000001200c7824 */ /* 0x000fe200078e0a0b */
[----:B------:R-:W-:Y:S01]  /*16a0*/  LOP3.LUT R13, R10, 0xff, RZ, 0xc0, !PT ;  /* 0x000000ff0a0d7812 */ /* 0x000fe200078ec0ff */
[----:B------:R-:W-:Y:S01]  /*16b0*/  BSSY B0, `(.L_x_12535) ;  /* 0x000002d000007945 */ /* 0x000fe20003800000 */
[----:B------:R-:W-:-:S03]  /*16c0*/  SHF.R.U32.HI R8, RZ, 0x10, R10 ;  /* 0x00000010ff087819 */ /* 0x000fc6000001160a */
[----:B------:R0:W-:Y:S01]  /*16d0*/  STL [R1+0xa0], R13 ;  /* 0x0000a00d01007387 */ /* 0x0001e20000100800 */
        /* <DEDUP_REMOVED lines=27> */
[----:B0-----:R-:W-:Y:S01]  /*1890*/  MOV R4, RZ ;  /* 0x000000ff00047202 */ /* 0x001fe20000000f00 */
        /* <DEDUP_REMOVED lines=14> */
.L_x_12536:
[----:B------:R-:W-:Y:S05]  /*1980*/  BSYNC B0 ;  /* 0x0000000000007941 */ /* 0x000fea0003800000 */
.L_x_12535:
        /* <DEDUP_REMOVED lines=24> */
[----:B------:R-:W-:Y:S01]  /*1b10*/  MOV R4, UR4 ;  /* 0x0000000400047c02 */ /* 0x000fe20008000f00 */
        /* <DEDUP_REMOVED lines=12> */
.L_x_12539:
[----:B------:R-:W-:Y:S05]  /*1be0*/  BSYNC B6 ;  /* 0x0000000000067941 */ /* 0x000fea0003800000 */
.L_x_12538:
        /* <DEDUP_REMOVED lines=11> */
[----:B------:R-:W-:Y:S01]  /*1ca0*/  IMAD.U32 R10, RZ, RZ, UR6 ;  /* 0x00000006ff0a7e24 */ /* 0x000fe2000f8e00ff */
[----:B0-----:R-:W-:Y:S01]  /*1cb0*/  MOV R13, RZ ;  /* 0x000000ff000d7202 */ /* 0x001fe20000000f00 */
[----:B------:R-:W-:Y:S02]  /*1cc0*/  IMAD.U32 R6, RZ, RZ, UR4 ;  /* 0x00000004ff067e24 */ /* 0x000fe4000f8e00ff */
[----:B------:R-:W-:-:S02]  /*1cd0*/  IMAD.U32 R7, RZ, RZ, UR5 ;  /* 0x00000005ff077e24 */ /* 0x000fc4000f8e00ff */
[----:B------:R-:W-:Y:S02]  /*1ce0*/  IMAD.U32 R11, RZ, RZ, UR7 ;  /* 0x00000007ff0b7e24 */ /* 0x000fe4000f8e00ff */
[----:B------:R-:W-:Y:S02]  /*1cf0*/  IMAD.MOV.U32 R8, RZ, RZ, 0x70 ;  /* 0x00000070ff087424 */ /* 0x000fe400078e00ff */
[----:B-1----:R-:W-:-:S07]  /*1d00*/  IMAD.MOV.U32 R12, RZ, RZ, 0x1 ;  /* 0x00000001ff0c7424 */ /* 0x002fce00078e00ff */
[----:B------:R-:W-:-:S07]  /*1d10*/  LEPC R20, `(.L_x_12541) ;  /* 0x000000001014794e */ /* 0x000fce0000000000 */
[----:B--2--5:R-:W-:Y:S05]  /*1d20*/  CALL.ABS.NOINC R14 ;  /* 0x000000000e007343 */ /* 0x024fea0003c00000 */
.L_x_12541:
[----:B------:R-:W-:Y:S05]  /*1d30*/  BSYNC B6 ;  /* 0x0000000000067941 */ /* 0x000fea0003800000 */
.L_x_12540:
[----:B------:R-:W-:Y:S01]  /*1d40*/  ULDC.64 UR4, c[0x0][0x9f8] ;  /* 0x00027e0000047ab9 */ /* 0x000fe20000000a00 */
[----:B------:R-:W-:Y:S01]  /*1d50*/  IMAD.MOV.U32 R0, RZ, RZ, R38 ;  /* 0x000000ffff007224 */ /* 0x000fe200078e0026 */
[----:B------:R-:W-:Y:S01]  /*1d60*/  ISETP.NE.U32.AND P0, PT, RZ, UR4, PT ;  /* 0x00000004ff007c0c */ /* 0x000fe2000bf05070 */
[----:B------:R-:W2:Y:S01]  /*1d70*/  LDL R12, [R1+0x68] ;  /* 0x00006800010c7983 */ /* 0x000ea20000100800 */
[----:B------:R-:W0:Y:S02]  /*1d80*/  LDC.64 R58, c[0x0][0x300] ;  /* 0x0000c000ff3a7b82 */ /* 0x000e240000000a00 */
[----:B------:R-:W-:Y:S01]  /*1d90*/  ISETP.NE.AND.EX P0, PT, RZ, UR5, PT, P0 ;  /* 0x00000005ff007c0c */ /* 0x000fe2000bf05300 */
[----:B------:R-:W3:Y:S01]  /*1da0*/  LDL R14, [R1+0x7c] ;  /* 0x00007c00010e7983 */ /* 0x000ee20000100800 */
[----:B------:R-:W1:Y:S01]  /*1db0*/  S2R R31, SR_TID.X ;  /* 0x00000000001f7919 */ /* 0x000e620000002100 */
[----:B------:R-:W-:-:S03]  /*1dc0*/  IMAD.IADD R41, R35, 0x1, R32 ;  /* 0x0000000123297824 */ /* 0x000fc600078e0220 */
[----:B------:R-:W4:Y:S07]  /*1dd0*/  LDC R39, c[0x0][0x3f4] ;  /* 0x0000fd00ff277b82 */ /* 0x000f2e0000000800 */
[----:B------:R-:W-:Y:S01]  /*1de0*/  @P0 IADD3 R4, P1, R36, UR4, RZ ;  /* 0x0000000424040c10 */ /* 0x000fe2000ff3e0ff */
[----:B------:R-:W4:Y:S03]  /*1df0*/  LDC.64 R20, c[0x0][0x3f8] ;  /* 0x0000fe00ff147b82 */ /* 0x000f260000000a00 */
[----:B------:R-:W-:Y:S01]  /*1e00*/  @P0 IADD3.X R5, R37, UR5, RZ, P1, !PT ;  /* 0x0000000525050c10 */ /* 0x000fe20008ffe4ff */
[----:B------:R-:W-:-:S04]  /*1e10*/  ULDC.64 UR4, c[0x0][0xa08] ;  /* 0x0002820000047ab9 */ /* 0x000fc80000000a00 */
[----:B------:R1:W3:Y:S01]  /*1e20*/  @P0 LDG.E R0, desc[UR56][R4.64] ;  /* 0x0000003804000981 */ /* 0x0002e2000c1e1900 */
[----:B------:R-:W-:Y:S01]  /*1e30*/  SHF.R.S32.HI R43, RZ, 0x1f, R41 ;  /* 0x0000001fff2b7819 */ /* 0x000fe20000011429 */
[-C--:B0-----:R-:W-:Y:S01]  /*1e40*/  IMAD.WIDE.U32 R6, R41, R58.reuse, RZ ;  /* 0x0000003a29067225 */ /* 0x081fe200078e00ff */
[----:B------:R-:W-:Y:S02]  /*1e50*/  ISETP.NE.U32.AND P0, PT, RZ, UR4, PT ;  /* 0x00000004ff007c0c */ /* 0x000fe4000bf05070 */
[----:B------:R-:W-:Y:S01]  /*1e60*/  SHF.R.S32.HI R40, RZ, 0x1f, R18 ;  /* 0x0000001fff287819 */ /* 0x000fe20000011412 */
[----:B------:R-:W-:Y:S01]  /*1e70*/  IMAD R8, R43, R58, RZ ;  /* 0x0000003a2b087224 */ /* 0x000fe200078e02ff */
[----:B------:R-:W-:Y:S01]  /*1e80*/  ISETP.NE.AND.EX P0, PT, RZ, UR5, PT, P0 ;  /* 0x00000005ff007c0c */ /* 0x000fe2000bf05300 */
[----:B------:R-:W-:Y:S01]  /*1e90*/  ULDC.64 UR4, c[0x0][0x308] ;  /* 0x0000c20000047ab9 */ /* 0x000fe20000000a00 */
[----:B------:R-:W-:Y:S01]  /*1ea0*/  SHF.R.S32.HI R17, RZ, 0x1f, R16 ;  /* 0x0000001fff117819 */ /* 0x000fe20000011410 */
[----:B------:R-:W-:-:S04]  /*1eb0*/  IMAD R3, R41, R59, R8 ;  /* 0x0000003b29037224 */ /* 0x000fc800078e0208 */
[----:B------:R-:W-:Y:S01]  /*1ec0*/  IMAD.IADD R7, R7, 0x1, R3 ;  /* 0x0000000107077824 */ /* 0x000fe200078e0203 */
[----:B-1----:R-:W-:Y:S01]  /*1ed0*/  SHF.R.U32.HI R38, RZ, 0x7, R31 ;  /* 0x00000007ff267819 */ /* 0x002fe2000001161f */
[----:B------:R-:W-:-:S03]  /*1ee0*/  IMAD.WIDE.U32 R4, R42, UR4, R6 ;  /* 0x000000042a047c25 */ /* 0x000fc6000f8e0006 */
[----:B------:R-:W-:Y:S01]  /*1ef0*/  ISETP.NE.AND P6, PT, R38, 0x1, PT ;  /* 0x000000012600780c */ /* 0x000fe20003fc5270 */
[----:B------:R-:W0:Y:S01]  /*1f00*/  LDC.64 R6, c[0x0][0x408] ;  /* 0x00010200ff067b82 */ /* 0x000e220000000a00 */
[----:B------:R-:W-:Y:S01]  /*1f10*/  IMAD R5, R42, UR5, R5 ;  /* 0x000000052a057c24 */ /* 0x000fe2000f8e0205 */
[----:B------:R-:W-:Y:S01]  /*1f20*/  ULDC.64 UR4, c[0x0][0x310] ;  /* 0x0000c40000047ab9 */ /* 0x000fe20000000a00 */
[--C-:B------:R-:W-:Y:S01]  /*1f30*/  SHF.R.S32.HI R23, RZ, 0x1f, R22.reuse ;  /* 0x0000001fff177819 */ /* 0x100fe20000011416 */
[----:B------:R-:W-:Y:S02]  /*1f40*/  VIADD R75, R38, 0x8 ;  /* 0x00000008264b7836 */ /* 0x000fe40000000000 */
[----:B----4-:R-:W-:-:S04]  /*1f50*/  IMAD.WIDE.U32 R56, R18, R20, R22 ;  /* 0x0000001412387225 */ /* 0x010fc800078e0016 */
[----:B------:R-:W-:-:S04]  /*1f60*/  VIADD R32, R18, 0x60 ;  /* 0x0000006012207836 */ /* 0x000fc80000000000 */
[----:B------:R-:W-:Y:S02]  /*1f70*/  IMAD.SHL.U32 R32, R32, 0x40, RZ ;  /* 0x0000004020207824 */ /* 0x000fe400078e00ff */
[----:B0-----:R-:W-:-:S03]  /*1f80*/  IMAD.WIDE.U32 R10, R18, R6, R22 ;  /* 0x00000006120a7225 */ /* 0x001fc600078e0016 */
[----:B------:R-:W-:-:S04]  /*1f90*/  LOP3.LUT R32, R32, 0x1c0, RZ, 0xc0, !PT ;  /* 0x000001c020207812 */ /* 0x000fc800078ec0ff */
[----:B------:R-:W-:Y:S01]  /*1fa0*/  SHF.R.U32.HI R32, RZ, 0x3, R32 ;  /* 0x00000003ff207819 */ /* 0x000fe20000011620 */
[----:B------:R-:W-:Y:S02]  /*1fb0*/  IMAD R31, R21, 0xc0, RZ ;  /* 0x000000c0151f7824 */ /* 0x000fe400078e02ff */
[----:B------:R-:W-:Y:S02]  /*1fc0*/  IMAD R73, R59, 0xc0, RZ ;  /* 0x000000c03b497824 */ /* 0x000fe400078e02ff */
[----:B------:R-:W-:Y:S02]  /*1fd0*/  IMAD R71, R7, 0xc0, RZ ;  /* 0x000000c007477824 */ /* 0x000fe400078e02ff */
[----:B------:R-:W-:Y:S02]  /*1fe0*/  VIADD R78, R16, 0x20 ;  /* 0x00000020104e7836 */ /* 0x000fe40000000000 */
[----:B------:R-:W-:Y:S02]  /*1ff0*/  IMAD.SHL.U32 R74, R39, 0x2, RZ ;  /* 0x00000002274a7824 */ /* 0x000fe400078e00ff */
[C---:B--2---:R-:W-:Y:S01]  /*2000*/  IMAD.SHL.U32 R79, R12.reuse, 0x40, RZ ;  /* 0x000000400c4f7824 */ /* 0x044fe200078e00ff */
[----:B------:R-:W-:Y:S01]  /*2010*/  LOP3.LUT P1, RZ, R12, 0x4, RZ, 0xc0, !PT ;  /* 0x000000040cff7812 */ /* 0x000fe2000782c0ff */
[----:B------:R-:W-:-:S05]  /*2020*/  VIADD R12, R18, 0x60 ;  /* 0x00000060120c7836 */ /* 0x000fca0000000000 */
[----:B------:R-:W-:Y:S02]  /*2030*/  SHF.R.S32.HI R77, RZ, 0x1f, R12 ;  /* 0x0000001fff4d7819 */ /* 0x000fe4000001140c */
[----:B------:R-:W0:Y:S01]  /*2040*/  S2R R12, SR_TID.X ;  /* 0x00000000000c7919 */ /* 0x000e220000002100 */
[----:B---3--:R-:W-:Y:S02]  /*2050*/  SHF.R.S32.HI R3, RZ, 0x1f, R0 ;  /* 0x0000001fff037819 */ /* 0x008fe40000011400 */
[----:B------:R-:W-:Y:S02]  /*2060*/  SEL R61, R0, RZ, !P0 ;  /* 0x000000ff003d7207 */ /* 0x000fe40004000000 */
[----:B------:R-:W-:-:S03]  /*2070*/  SEL R3, R3, RZ, !P0 ;  /* 0x000000ff03037207 */ /* 0x000fc60004000000 */
[----:B------:R-:W-:-:S04]  /*2080*/  IMAD.WIDE.U32 R62, R61, UR4, R4 ;  /* 0x000000043d3e7c25 */ /* 0x000fc8000f8e0004 */
[----:B------:R-:W-:Y:S02]  /*2090*/  IMAD R0, R3, UR4, RZ ;  /* 0x0000000403007c24 */ /* 0x000fe4000f8e02ff */
[----:B------:R-:W-:-:S04]  /*20a0*/  IMAD.WIDE.U32 R4, R18, R58, R16 ;  /* 0x0000003a12047225 */ /* 0x000fc800078e0010 */
[----:B------:R-:W-:Y:S01]  /*20b0*/  IMAD R81, R61, UR5, R0 ;  /* 0x000000053d517c24 */ /* 0x000fe2000f8e0200 */
[----:B------:R-:W-:Y:S05]  /*20c0*/  @!P6 WARPSYNC.ALL ;  /* 0x000000000000e948 */ /* 0x000fea0003800000 */
[----:B------:R-:W-:Y:S01]  /*20d0*/  IMAD R0, R40, R58, RZ ;  /* 0x0000003a28007224 */ /* 0x000fe200078e02ff */
[----:B------:R-:W-:Y:S01]  /*20e0*/  ULDC.64 UR4, c[0x0][0x330] ;  /* 0x0000cc0000047ab9 */ /* 0x000fe20000000a00 */
[----:B------:R-:W-:Y:S01]  /*20f0*/  IMAD.IADD R81, R63, 0x1, R81 ;  /* 0x000000013f517824 */ /* 0x000fe200078e0251 */
[----:B------:R-:W-:Y:S01]  /*2100*/  @!P6 BAR.SYNC.DEFER_BLOCKING 0x9, 0x100 ;  /* 0x024400000000eb1d */ /* 0x000fe20000010000 */
[----:B------:R-:W-:Y:S01]  /*2110*/  IMAD.WIDE.U32 R8, R42, UR4, R16 ;  /* 0x000000042a087c25 */ /* 0x000fe2000f8e0010 */
[----:B------:R-:W-:-:S03]  /*2120*/  IADD3 R82, P0, R62, R4, RZ ;  /* 0x000000043e527210 */ /* 0x000fc60007f1e0ff */
[----:B------:R-:W-:Y:S02]  /*2130*/  IMAD R0, R18, R59, R0 ;  /* 0x0000003b12007224 */ /* 0x000fe400078e0200 */
[----:B------:R-:W-:Y:S01]  /*2140*/  IMAD R9, R42, UR5, R9 ;  /* 0x000000052a097c24 */ /* 0x000fe2000f8e0209 */
[----:B------:R-:W-:Y:S01]  /*2150*/  ULDC.64 UR4, c[0x0][0x338] ;  /* 0x0000ce0000047ab9 */ /* 0x000fe20000000a00 */
[----:B------:R-:W-:Y:S01]  /*2160*/  IMAD.MOV.U32 R42, RZ, RZ, R34 ;  /* 0x000000ffff2a7224 */ /* 0x000fe200078e0022 */
[----:B------:R-:W-:Y:S01]  /*2170*/  IADD3.X R80, R81, R5, R0, P0, !PT ;  /* 0x0000000551507210 */ /* 0x000fe200007fe400 */
[----:B------:R-:W-:Y:S01]  /*2180*/  IMAD R3, R3, UR4, RZ ;  /* 0x0000000403037c24 */ /* 0x000fe2000f8e02ff */
[----:B------:R-:W-:Y:S01]  /*2190*/  ISETP.GE.AND P0, PT, R16, R39, PT ;  /* 0x000000271000720c */ /* 0x000fe20003f06270 */
[----:B------:R-:W-:Y:S02]  /*21a0*/  IMAD R0, R40, R20, RZ ;  /* 0x0000001428007224 */ /* 0x000fe400078e02ff */
[----:B------:R-:W-:Y:S01]  /*21b0*/  IMAD R37, R61, UR5, R3 ;  /* 0x000000053d257c24 */ /* 0x000fe2000f8e0203 */
[----:B------:R-:W-:Y:S01]  /*21c0*/  SEL R3, R39, RZ, P0 ;  /* 0x000000ff27037207 */ /* 0x000fe20000000000 */
[----:B------:R-:W-:Y:S01]  /*21d0*/  IMAD R5, R18, R21, R0 ;  /* 0x0000001512057224 */ /* 0x000fe200078e0200 */
[----:B------:R-:W-:Y:S01]  /*21e0*/  LOP3.LUT R42, R42, 0xfffffffb, RZ, 0xc0, !PT ;  /* 0xfffffffb2a2a7812 */ /* 0x000fe200078ec0ff */
[----:B------:R-:W-:Y:S01]  /*21f0*/  IMAD R0, R40, R6, RZ ;  /* 0x0000000628007224 */ /* 0x000fe200078e02ff */
[----:B------:R-:W-:Y:S01]  /*2200*/  IADD3 R3, R16, R3, RZ ;  /* 0x0000000310037210 */ /* 0x000fe20007ffe0ff */
[----:B0-----:R-:W-:Y:S01]  /*2210*/  VIADD R38, R12, 0xffffff80 ;  /* 0xffffff800c267836 */ /* 0x001fe20000000000 */
[----:B------:R-:W-:Y:S01]  /*2220*/  @P1 LOP3.LUT R42, R42, 0x4, RZ, 0xfc, !PT ;  /* 0x000000042a2a1812 */ /* 0x000fe200078efcff */
[----:B------:R-:W-:Y:S01]  /*2230*/  IMAD.WIDE.U32 R34, R18, R20, R16 ;  /* 0x0000001412227225 */ /* 0x000fe200078e0010 */
[----:B------:R-:W-:-:S03]  /*2240*/  LOP3.LUT R79, R79, 0x1c0, RZ, 0xc0, !PT ;  /* 0x000001c04f4f7812 */ /* 0x000fc600078ec0ff */
[----:B------:R-:W-:Y:S01]  /*2250*/  IMAD R13, R18, R7, R0 ;  /* 0x00000007120d7224 */ /* 0x000fe200078e0200 */
[----:B------:R-:W-:Y:S02]  /*2260*/  SHF.R.S32.HI R0, RZ, 0x1f, R3 ;  /* 0x0000001fff007819 */ /* 0x000fe40000011403 */
[----:B------:R-:W-:Y:S01]  /*2270*/  SHF.R.S32.HI R36, RZ, 0x1f, R38 ;  /* 0x0000001fff247819 */ /* 0x000fe20000011426 */
[----:B------:R-:W-:Y:S01]  /*2280*/  IMAD.IADD R57, R57, 0x1, R5 ;  /* 0x0000000139397824 */ /* 0x000fe200078e0205 */
[----:B------:R-:W-:Y:S01]  /*2290*/  LEA.HI R0, R0, R3, RZ, 0x3 ;  /* 0x0000000300007211 */ /* 0x000fe200078f18ff */
[----:B------:R-:W-:Y:S01]  /*22a0*/  IMAD.IADD R35, R5, 0x1, R35 ;  /* 0x0000000105237824 */ /* 0x000fe200078e0223 */
[----:B-----5:R-:W-:Y:S01]  /*22b0*/  SHF.R.S32.HI R5, RZ, 0x1f, R25 ;  /* 0x0000001fff057819 */ /* 0x020fe20000011419 */
[----:B------:R-:W-:Y:S01]  /*22c0*/  VIADD R12, R18, 0x60 ;  /* 0x00000060120c7836 */ /* 0x000fe20000000000 */
[----:B------:R0:W-:Y:S01]  /*22d0*/  STL [R1], R42 ;  /* 0x0000002a01007387 */ /* 0x0001e20000100800 */
[----:B------:R-:W-:-:S02]  /*22e0*/  SHF.R.U32.HI R76, RZ, 0x3, R79 ;  /* 0x00000003ff4c7819 */ /* 0x000fc4000001164f */
[----:B------:R-:W-:Y:S02]  /*22f0*/  LOP3.LUT R3, R79, 0x18, R16, 0xf8, !PT ;  /* 0x000000184f037812 */ /* 0x000fe400078ef810 */
[----:B------:R-:W-:Y:S01]  /*2300*/  LEA.HI R36, R36, R38, RZ, 0x5 ;  /* 0x0000002624247211 */ /* 0x000fe200078f28ff */
[----:B------:R-:W-:Y:S01]  /*2310*/  IMAD.WIDE.U32 R60, R61, UR4, R8 ;  /* 0x000000043d3c7c25 */ /* 0x000fe2000f8e0008 */
[----:B------:R-:W-:Y:S01]  /*2320*/  LOP3.LUT R3, R3, R76, RZ, 0x3c, !PT ;  /* 0x0000004c03037212 */ /* 0x000fe200078e3cff */
[----:B------:R-:W-:Y:S02]  /*2330*/  ULDC UR4, c[0x0][0x2f4] ;  /* 0x0000bd0000047ab9 */ /* 0x000fe40000000800 */
[----:B------:R-:W-:Y:S01]  /*2340*/  IMAD.SHL.U32 R12, R12, 0x40, RZ ;  /* 0x000000400c0c7824 */ /* 0x000fe200078e00ff */
[----:B------:R-:W-:Y:S01]  /*2350*/  SHF.R.S32.HI R36, RZ, 0x5, R36 ;  /* 0x00000005ff247819 */ /* 0x000fe20000011424 */
[----:B------:R-:W-:-:S04]  /*2360*/  IMAD.WIDE.U32 R8, R18, R6, R16 ;  /* 0x0000000612087225 */ /* 0x000fc800078e0010 */
[----:B------:R-:W-:Y:S01]  /*2370*/  IMAD R4, R5, R20, RZ ;  /* 0x0000001405047224 */ /* 0x000fe200078e02ff */
[----:B------:R-:W-:Y:S01]  /*2380*/  LOP3.LUT R12, R12, 0x1c0, RZ, 0xc0, !PT ;  /* 0x000001c00c0c7812 */ /* 0x000fe200078ec0ff */
[----:B------:R-:W-:Y:S02]  /*2390*/  IMAD.IADD R11, R11, 0x1, R13 ;  /* 0x000000010b0b7824 */ /* 0x000fe400078e020d */
[----:B------:R-:W-:Y:S02]  /*23a0*/  IMAD.IADD R9, R13, 0x1, R9 ;  /* 0x000000010d097824 */ /* 0x000fe400078e0209 */
[----:B------:R-:W-:Y:S02]  /*23b0*/  IMAD R13, R25, R21, R4 ;  /* 0x00000015190d7224 */ /* 0x000fe400078e0204 */
[----:B------:R-:W-:Y:S02]  /*23c0*/  IMAD R4, R5, R6, RZ ;  /* 0x0000000605047224 */ /* 0x000fe400078e02ff */
[----:B------:R-:W-:Y:S01]  /*23d0*/  IMAD R70, R36, 0x200, R3 ;  /* 0x0000020024467824 */ /* 0x000fe200078e0203 */
[----:B------:R-:W-:-:S02]  /*23e0*/  LOP3.LUT R3, R79, 0x38, R0, 0xf8, !PT ;  /* 0x000000384f037812 */ /* 0x000fc400078ef800 */
[----:B------:R-:W-:Y:S01]  /*23f0*/  LOP3.LUT R12, R12, 0x38, R0, 0xf8, !PT ;  /* 0x000000380c0c7812 */ /* 0x000fe200078ef800 */
[----:B------:R-:W-:Y:S01]  /*2400*/  IMAD.WIDE.U32 R56, R25, R20, R56 ;  /* 0x0000001419387225 */ /* 0x000fe200078e0038 */
[----:B------:R-:W-:-:S03]  /*2410*/  LOP3.LUT R3, R3, R76, RZ, 0x3c, !PT ;  /* 0x0000004c03037212 */ /* 0x000fc600078e3cff */
[----:B------:R-:W-:Y:S01]  /*2420*/  IMAD.WIDE.U32 R34, R25, R20, R34 ;  /* 0x0000001419227225 */ /* 0x000fe200078e0022 */
[----:B------:R-:W-:-:S03]  /*2430*/  LOP3.LUT R12, R12, R32, RZ, 0x3c, !PT ;  /* 0x000000200c0c7212 */ /* 0x000fc600078e3cff */
[----:B------:R-:W-:Y:S01]  /*2440*/  IMAD R15, R25, R7, R4 ;  /* 0x00000007190f7224 */ /* 0x000fe200078e0204 */
[----:B------:R-:W-:Y:S01]  /*2450*/  IADD3 R4, P1, R18, R41, RZ ;  /* 0x0000002912047210 */ /* 0x000fe20007f3e0ff */
[----:B------:R-:W-:Y:S01]  /*2460*/  IMAD.WIDE.U32 R20, R20, 0xc0, RZ ;  /* 0x000000c014147825 */ /* 0x000fe200078e00ff */
[----:B------:R-:W-:-:S03]  /*2470*/  LOP3.LUT R65, R0, 0xfffffff8, RZ, 0xc0, !PT ;  /* 0xfffffff800417812 */ /* 0x000fc600078ec0ff */
[----:B------:R-:W-:-:S04]  /*2480*/  IMAD.WIDE.U32 R58, R58, 0xc0, RZ ;  /* 0x000000c03a3a7825 */ /* 0x000fc800078e00ff */
[----:B------:R-:W-:-:S04]  /*2490*/  IMAD.WIDE.U32 R10, R25, R6, R10 ;  /* 0x00000006190a7225 */ /* 0x000fc800078e000a */
[----:B------:R-:W-:Y:S01]  /*24a0*/  IMAD.WIDE.U32 R8, R25, R6, R8 ;  /* 0x0000000619087225 */ /* 0x000fe200078e0008 */
[----:B------:R-:W-:-:S03]  /*24b0*/  SHF.R.S32.HI R64, RZ, 0x3, R0 ;  /* 0x00000003ff407819 */ /* 0x000fc60000011400 */
[----:B------:R-:W-:Y:S01]  /*24c0*/  IMAD.WIDE.U32 R6, R6, 0xc0, RZ ;  /* 0x000000c006067825 */ /* 0x000fe200078e00ff */
[----:B------:R-:W-:-:S03]  /*24d0*/  IADD3 R73, R59, R73, RZ ;  /* 0x000000493b497210 */ /* 0x000fc60007ffe0ff */
[----:B------:R-:W-:Y:S01]  /*24e0*/  IMAD.IADD R72, R21, 0x1, R31 ;  /* 0x0000000115487824 */ /* 0x000fe200078e021f */
[----:B------:R-:W-:Y:S01]  /*24f0*/  IADD3 R66, R15, R9, RZ ;  /* 0x000000090f427210 */ /* 0x000fe20007ffe0ff */
[----:B------:R-:W-:Y:S01]  /*2500*/  IMAD.X R5, R40, 0x1, R43, P1 ;  /* 0x0000000128057824 */ /* 0x000fe200008e062b */
[----:B------:R-:W-:Y:S01]  /*2510*/  ISETP.GE.AND P1, PT, R16, UR4, PT ;  /* 0x0000000410007c0c */ /* 0x000fe2000bf26270 */
[----:B------:R-:W-:Y:S01]  /*2520*/  IMAD R31, R36, 0x200, R3 ;  /* 0x00000200241f7824 */ /* 0x000fe200078e0203 */
[----:B------:R-:W-:Y:S01]  /*2530*/  ISETP.GE.AND P2, PT, R78, UR4, PT ;  /* 0x000000044e007c0c */ /* 0x000fe2000bf46270 */
[----:B------:R-:W-:Y:S01]  /*2540*/  IMAD.IADD R71, R7, 0x1, R71 ;  /* 0x0000000107477824 */ /* 0x000fe200078e0247 */
[----:B------:R-:W-:Y:S01]  /*2550*/  SHF.R.S32.HI R32, RZ, 0x1f, R65 ;  /* 0x0000001fff207819 */ /* 0x000fe20000011441 */
[----:B------:R-:W-:Y:S02]  /*2560*/  IMAD.IADD R69, R57, 0x1, R13 ;  /* 0x0000000139457824 */ /* 0x000fe400078e020d */
[----:B------:R-:W-:-:S02]  /*2570*/  IMAD.IADD R68, R13, 0x1, R35 ;  /* 0x000000010d447824 */ /* 0x000fc400078e0223 */
[----:B------:R-:W-:Y:S02]  /*2580*/  IMAD.IADD R67, R11, 0x1, R15 ;  /* 0x000000010b437824 */ /* 0x000fe400078e020f */
[----:B------:R-:W-:Y:S02]  /*2590*/  IMAD.IADD R3, R14, 0x1, R12 ;  /* 0x000000010e037824 */ /* 0x000fe400078e020c */
[----:B0-----:R-:W-:-:S07]  /*25a0*/  IMAD.IADD R0, R61, 0x1, R37 ;  /* 0x000000013d007824 */ /* 0x001fce00078e0225 */
.L_x_12591:
[----:B------:R-:W2:Y:S01]  /*25b0*/  LDL R44, [R1+0x68] ;  /* 0x00006800012c7983 */ /* 0x000ea20000100800 */
[----:B------:R-:W0:Y:S03]  /*25c0*/  LDC.64 R90, c[0x0][0x300] ;  /* 0x0000c000ff5a7b82 */ /* 0x000e260000000a00 */
[----:B------:R-:W3:Y:S01]  /*25d0*/  LDL.LU R39, [R1] ;  /* 0x0000000001277983 */ /* 0x000ee20000300800 */
[----:B------:R-:W-:Y:S01]  /*25e0*/  VIADD R37, R29, 0xffffffff ;  /* 0xffffffff1d257836 */ /* 0x000fe20000000000 */
[----:B------:R-:W-:Y:S05]  /*25f0*/  YIELD ;  /* 0x0000000000007946 */ /* 0x000fea0003800000 */
[----:B------:R-:W1:Y:S01]  /*2600*/  LDC.64 R84, c[0x0][0x2e8] ;  /* 0x0000ba00ff547b82 */ /* 0x000e620000000a00 */
[----:B------:R-:W-:Y:S01]  /*2610*/  SHF.R.S32.HI R38, RZ, 0x1f, R37 ;  /* 0x0000001fff267819 */ /* 0x000fe20000011425 */
[-C--:B------:R-:W-:Y:S01]  /*2620*/  IMAD R13, R73, R37.reuse, RZ ;  /* 0x00000025490d7224 */ /* 0x080fe200078e02ff */
[----:B------:R-:W-:Y:S01]  /*2630*/  BSSY B0, `(.L_x_12542) ;  /* 0x00002f7000007945 */ /* 0x000fe20003800000 */
[----:B------:R-:W-:-:S04]  /*2640*/  IMAD.WIDE.U32 R88, R58, R37, RZ ;  /* 0x000000253a587225 */ /* 0x000fc800078e00ff */
[----:B------:R-:W-:Y:S01]  /*2650*/  IMAD R13, R38, R58, R13 ;  /* 0x0000003a260d7224 */ /* 0x000fe200078e020d */
[----:B------:R-:W-:Y:S01]  /*2660*/  IADD3 R15, P3, R82, R88, RZ ;  /* 0x00000058520f7210 */ /* 0x000fe20007f7e0ff */
[----:B------:R-:W4:Y:S02]  /*2670*/  LDC R92, c[0x0][0x3f4] ;  /* 0x0000fd00ff5c7b82 */ /* 0x000f240000000800 */
[----:B------:R-:W-:Y:S02]  /*2680*/  IMAD.IADD R89, R89, 0x1, R13 ;  /* 0x0000000159597824 */ /* 0x000fe400078e020d */
[----:B0-----:R-:W-:Y:S02]  /*2690*/  IMAD R29, R91, 0x60, RZ ;  /* 0x000000605b1d7824 */ /* 0x001fe400078e02ff */
[----:B------:R-:W-:-:S04]  /*26a0*/  IMAD.WIDE.U32 R12, R90, 0x60, R88 ;  /* 0x000000605a0c7825 */ /* 0x000fc800078e0058 */
[----:B------:R-:W-:Y:S01]  /*26b0*/  IMAD.X R36, R89, 0x1, R80, P3 ;  /* 0x0000000159247824 */ /* 0x000fe200018e0650 */
[----:B------:R-:W-:-:S04]  /*26c0*/  IADD3 R12, P3, R82, R12, RZ ;  /* 0x0000000c520c7210 */ /* 0x000fc80007f7e0ff */
[----:B------:R-:W-:Y:S01]  /*26d0*/  IADD3.X R14, R80, R13, R29, P3, !PT ;  /* 0x0000000d500e7210 */ /* 0x000fe20001ffe41d */
[----:B------:R-:W-:Y:S01]  /*26e0*/  IMAD R13, R19, 0x3000, R70 ;  /* 0x00003000130d7824 */ /* 0x000fe200078e0246 */
[-C--:B-1----:R-:W-:Y:S01]  /*26f0*/  LEA R42, P3, R15, R84.reuse, 0x1 ;  /* 0x000000540f2a7211 */ /* 0x082fe200078608ff */
[----:B------:R-:W-:Y:S02]  /*2700*/  IMAD.MOV.U32 R29, RZ, RZ, R37 ;  /* 0x000000ffff1d7224 */ /* 0x000fe400078e0025 */
[----:B------:R-:W-:Y:S01]  /*2710*/  IMAD R94, R13, 0x2, R28 ;  /* 0x000000020d5e7824 */ /* 0x000fe200078e021c */
[----:B------:R-:W-:Y:S02]  /*2720*/  LEA.HI.X R43, R15, R85, R36, 0x1, P3 ;  /* 0x000000550f2b7211 */ /* 0x000fe400018f0c24 */
[----:B------:R-:W-:Y:S02]  /*2730*/  LEA R40, P3, R12, R84, 0x1 ;  /* 0x000000540c287211 */ /* 0x000fe400078608ff */
[----:B------:R-:W-:-:S02]  /*2740*/  IADD3 R15, R13, 0x20, RZ ;  /* 0x000000200d0f7810 */ /* 0x000fc40007ffe0ff */
[----:B------:R-:W-:Y:S02]  /*2750*/  LEA.HI.X R41, R12, R85, R14, 0x1, P3 ;  /* 0x000000550c297211 */ /* 0x000fe400018f0c0e */
[----:B------:R-:W-:Y:S02]  /*2760*/  ISETP.GT.AND P3, PT, R37, R30, PT ;  /* 0x0000001e2500720c */ /* 0x000fe40003f64270 */
[----:B--2---:R-:W-:Y:S02]  /*2770*/  LOP3.LUT P4, RZ, R44, 0x4, RZ, 0xc0, !PT ;  /* 0x000000042cff7812 */ /* 0x004fe4000788c0ff */
[----:B---3--:R-:W-:-:S09]  /*2780*/  LOP3.LUT R39, R39, 0xfffffffd, RZ, 0xc0, !PT ;  /* 0xfffffffd27277812 */ /* 0x008fd200078ec0ff */
[----:B------:R-:W-:Y:S02]  /*2790*/  @P3 LOP3.LUT R39, R39, 0x2, RZ, 0xfc, !PT ;  /* 0x0000000227273812 */ /* 0x000fe400078efcff */
[----:B----4-:R-:W-:-:S03]  /*27a0*/  ISETP.GE.AND P3, PT, R92, 0x1, PT ;  /* 0x000000015c00780c */ /* 0x010fc60003f66270 */
[----:B------:R0:W-:Y:S01]  /*27b0*/  STL [R1], R39 ;  /* 0x0000002701007387 */ /* 0x0001e20000100800 */
[----:B------:R-:W-:-:S04]  /*27c0*/  @P4 VIADD R15, R13, 0xffffffe0 ;  /* 0xffffffe00d0f4836 */ /* 0x000fc80000000000 */
[----:B------:R-:W-:-:S05]  /*27d0*/  IMAD R86, R15, 0x2, R28 ;  /* 0x000000020f567824 */ /* 0x000fca00078e021c */
[----:B0-----:R-:W-:Y:S05]  /*27e0*/  @!P3 BRA `(.L_x_12543) ;  /* 0x0000002c0004b947 */ /* 0x001fea0003800000 */
        /* <DEDUP_REMOVED lines=44> */
.L_x_12546:
[----:B------:R-:W-:Y:S05]  /*2ab0*/  BSYNC B1 ;  /* 0x0000000000017941 */ /* 0x000fea0003800000 */
.L_x_12545:
[----:B0-----:R-:W-:Y:S01]  /*2ac0*/  IADD3 R12, R18, 0x60, RZ ;  /* 0x00000060120c7810 */ /* 0x001fe20007ffe0ff */
[----:B------:R-:W-:Y:S01]  /*2ad0*/  BSSY B1, `(.L_x_12547) ;  /* 0x0000021000017945 */ /* 0x000fe20003800000 */
[----:B-----5:R-:W-:Y:S02]  /*2ae0*/  IMAD.MOV.U32 R90, RZ, RZ, R52 ;  /* 0x000000ffff5a7224 */ /* 0x020fe400078e0034 */
[----:B------:R-:W-:Y:S01]  /*2af0*/  ISETP.GE.AND P5, PT, R12, R87, PT ;  /* 0x000000570c00720c */ /* 0x000fe20003fa6270 */
[----:B------:R-:W-:-:S12]  /*2b00*/  IMAD.MOV.U32 R91, RZ, RZ, R53 ;  /* 0x000000ffff5b7224 */ /* 0x000fd800078e0035 */
[----:B------:R-:W-:Y:S05]  /*2b10*/  @P5 BRA `(.L_x_12548) ;  /* 0x0000000000705947 */ /* 0x000fea0003800000 */
[----:B------:R-:W0:Y:S01]  /*2b20*/  LDC.64 R12, c[0x0][0x3f8] ;  /* 0x0000fe00ff0c7b82 */ /* 0x000e220000000a00 */
        /* <DEDUP_REMOVED lines=27> */
.L_x_12548:
[----:B------:R-:W-:Y:S05]  /*2ce0*/  BSYNC B1 ;  /* 0x0000000000017941 */ /* 0x000fea0003800000 */
.L_x_12547:
[----:B0-----:R-:W-:Y:S01]  /*2cf0*/  IMAD.MOV.U32 R12, RZ, RZ, R84 ;  /* 0x000000ffff0c7224 */ /* 0x001fe200078e0054 */
[----:B------:R-:W-:Y:S01]  /*2d00*/  MOV R14, R88 ;  /* 0x00000058000e7202 */ /* 0x000fe20000000f00 */
        /* <DEDUP_REMOVED lines=20> */
[----:B------:R-:W-:Y:S01]  /*2e50*/  PRMT R91, R14, 0x7610, R91 ;  /* 0x000076100e5b7816 */ /* 0x000fe2000000005b */
[----:B------:R-:W-:Y:S01]  /*2e60*/  IMAD.MOV.U32 R14, RZ, RZ, R46 ;  /* 0x000000ffff0e7224 */ /* 0x000fe200078e002e */
[----:B------:R-:W-:Y:S02]  /*2e70*/  PRMT R93, R15, 0x7610, R93 ;  /* 0x000076100f5d7816 */ /* 0x000fe4000000005d */
[----:B------:R-:W-:Y:S02]  /*2e80*/  MOV R15, R47 ;  /* 0x0000002f000f7202 */ /* 0x000fe40000000f00 */
[----:B------:R-:W-:-:S02]  /*2e90*/  PRMT R101, R90, 0x7610, R101 ;  /* 0x000076105a657816 */ /* 0x000fc40000000065 */
[----:B------:R-:W-:Y:S02]  /*2ea0*/  PRMT R51, R12, 0x7610, R51 ;  /* 0x000076100c337816 */ /* 0x000fe40000000033 */
[----:B------:R-:W-:Y:S02]  /*2eb0*/  PRMT R90, R13, 0x7610, R90 ;  /* 0x000076100d5a7816 */ /* 0x000fe4000000005a */
[----:B------:R-:W-:Y:S02]  /*2ec0*/  PRMT R96, R14, 0x7610, R96 ;  /* 0x000076100e607816 */ /* 0x000fe40000000060 */
[----:B------:R-:W-:Y:S01]  /*2ed0*/  PRMT R97, R15, 0x7610, R97 ;  /* 0x000076100f617816 */ /* 0x000fe20000000061 */
[----:B------:R-:W-:Y:S06]  /*2ee0*/  @!P3 BRA `(.L_x_12549) ;  /* 0x000000000004b947 */ /* 0x000fec0003800000 */
[----:B------:R-:W-:Y:S01]  /*2ef0*/  BPT.TRAP 0x1 ;  /* 0x000000040000795c */ /* 0x000fe20000300000 */
.L_x_12549:
[----:B------:R-:W-:Y:S01]  /*2f00*/  IMAD R83, R19, 0x8, R2 ;  /* 0x0000000813537824 */ /* 0x000fe200078e0202 */
[----:B------:R-:W-:Y:S01]  /*2f10*/  SHF.L.U32 R95, R153, 0x1f, RZ ;  /* 0x0000001f995f7819 */ /* 0x000fe200000006ff */
[----:B------:R-:W-:Y:S03]  /*2f20*/  BSSY B1, `(.L_x_12550) ;  /* 0x0000003000017945 */ /* 0x000fe60003800000 */
[----:B------:R-:W0:Y:S02]  /*2f30*/  SYNCS.PHASECHK.TRANS64.TRYWAIT P6, [R83+URZ+0x30890], R95 ;  /* 0x0308905f530075a7 */ /* 0x000e2400080c017f */
[----:B0-----:R-:W-:Y:S05]  /*2f40*/  @!P6 BRA `(.L_x_12551) ;  /* 0x0000016800bce947 */ /* 0x001fea0003800000 */
.L_x_12803:
[----:B------:R-:W-:Y:S05]  /*2f50*/  BSYNC B1 ;  /* 0x0000000000017941 */ /* 0x000fea0003800000 */
.L_x_12550:
[----:B------:R-:W-:Y:S04]  /*2f60*/  BSSY B1, `(.L_x_12552) ;  /* 0x000006d000017945 */ /* 0x000fe80003800000 */
[----:B------:R-:W-:Y:S05]  /*2f70*/  @P4 BRA `(.L_x_12553) ;  /* 0x0000000400ac4947 */ /* 0x000fea0003800000 */
[----:B------:R-:W-:Y:S04]  /*2f80*/  BSSY B2, `(.L_x_12554) ;  /* 0x0000036000027945 */ /* 0x000fe80003800000 */
[----:B------:R-:W-:Y:S05]  /*2f90*/  @P1 BRA `(.L_x_12555) ;  /* 0x0000000000d01947 */ /* 0x000fea0003800000 */
[----:B------:R1:W2:Y:S01]  /*2fa0*/  LDS.128 R12, [R94+0x12000] ;  /* 0x012000005e0c7984 */ /* 0x0002a20000000c00 */
[----:B------:R-:W-:Y:S01]  /*2fb0*/  ISETP.GE.AND P4, PT, R22, R92, PT ;  /* 0x0000005c1600720c */ /* 0x000fe20003f86270 */
[----:B------:R-:W-:-:S12]  /*2fc0*/  BSSY B3, `(.L_x_12556) ;  /* 0x0000030000037945 */ /* 0x000fd80003800000 */
[----:B-1----:R-:W-:Y:S05]  /*2fd0*/  @P4 BRA `(.L_x_12557) ;  /* 0x0000000000b84947 */ /* 0x002fea0003800000 */
[----:B------:R-:W-:Y:S01]  /*2fe0*/  SHF.R.U64 R84, R84, 0x10, R85 ;  /* 0x0000001054547819 */ /* 0x000fe20000001255 */
[----:B--2---:R-:W-:Y:S01]  /*2ff0*/  IMAD.U32 R48, R14, 0x10000, RZ ;  /* 0x000100000e307824 */ /* 0x004fe200078e00ff */
[--C-:B------:R-:W-:Y:S02]  /*3000*/  SHF.R.U64 R105, R88, 0x10, R89.reuse ;  /* 0x0000001058697819 */ /* 0x100fe40000001259 */
[----:B------:R-:W-:Y:S01]  /*3010*/  SHF.R.U32.HI R107, RZ, 0x10, R89 ;  /* 0x00000010ff6b7819 */ /* 0x000fe20000011659 */
[----:B------:R-:W-:Y:S01]  /*3020*/  IMAD.U32 R89, R13, 0x10000, RZ ;  /* 0x000100000d597824 */ /* 0x000fe200078e00ff */
        /* <DEDUP_REMOVED lines=10> */
[----:B------:R-:W-:Y:S01]  /*30d0*/  FMUL.FTZ R111, R85, R108 ;  /* 0x0000006c556f7220 */ /* 0x000fe20000410000 */
[----:B------:R-:W-:Y:S01]  /*30e0*/  LOP3.LUT R102, R84, 0xffff0000, RZ, 0xc0, !PT ;  /* 0xffff000054667812 */ /* 0x000fe200078ec0ff */
[----:B------:R-:W-:Y:S01]  /*30f0*/  IMAD.U32 R105, R105, 0x10000, RZ ;  /* 0x0001000069697824 */ /* 0x000fe200078e00ff */
[----:B------:R-:W-:Y:S01]  /*3100*/  LOP3.LUT R14, R15, 0xffff0000, RZ, 0xc0, !PT ;  /* 0xffff00000f0e7812 */ /* 0x000fe200078ec0ff */
[C---:B------:R-:W-:Y:S01]  /*3110*/  FMUL.FTZ R110, R88.reuse, R106 ;  /* 0x0000006a586e7220 */ /* 0x040fe20000410000 */
[----:B------:R-:W-:Y:S01]  /*3120*/  LOP3.LUT R107, R107, 0xffff0000, RZ, 0xc0, !PT ;  /* 0xffff00006b6b7812 */ /* 0x000fe200078ec0ff */
[----:B------:R-:W-:Y:S01]  /*3130*/  FMUL.FTZ R109, R88, R102 ;  /* 0x00000066586d7220 */ /* 0x000fe20000410000 */
[----:B------:R-:W-:Y:S01]  /*3140*/  LOP3.LUT R103, R103, 0xffff0000, RZ, 0xc0, !PT ;  /* 0xffff000067677812 */ /* 0x000fe200078ec0ff */
[C---:B------:R-:W-:Y:S01]  /*3150*/  IMAD.U32 R13, R12.reuse, 0x10000, RZ ;  /* 0x000100000c0d7824 */ /* 0x040fe200078e00ff */
[----:B------:R-:W-:Y:S01]  /*3160*/  LOP3.LUT R88, R12, 0xffff0000, RZ, 0xc0, !PT ;  /* 0xffff00000c587812 */ /* 0x000fe200078ec0ff */
[----:B------:R-:W-:Y:S01]  /*3170*/  FMUL.FTZ R85, R85, R104 ;  /* 0x0000006855557220 */ /* 0x000fe20000410000 */
[----:B------:R-:W-:Y:S01]  /*3180*/  SHF.L.U32 R84, R84, 0x10, RZ ;  /* 0x0000001054547819 */ /* 0x000fe200000006ff */
[----:B------:R-:W-:Y:S01]  /*3190*/  FFMA.FTZ R12, R89, R102, -R110 ;  /* 0x00000066590c7223 */ /* 0x000fe2000001086e */
[----:B------:R-:W-:Y:S01]  /*31a0*/  FFMA.FTZ R111, R48, R104, -R111 ;  /* 0x00000068306f7223 */ /* 0x000fe2000001086f */
[C---:B------:R-:W-:Y:S01]  /*31b0*/  FMUL.FTZ R102, R14.reuse, R107 ;  /* 0x0000006b0e667220 */ /* 0x040fe20000410000 */
[----:B------:R-:W-:Y:S01]  /*31c0*/  FMUL.FTZ R104, R14, R103 ;  /* 0x000000670e687220 */ /* 0x000fe20000410000 */
[----:B------:R-:W-:Y:S01]  /*31d0*/  FMUL.FTZ R14, R88, R105 ;  /* 0x00000069580e7220 */ /* 0x000fe20000410000 */
[----:B------:R-:W-:-:S02]  /*31e0*/  IMAD.U32 R15, R15, 0x10000, RZ ;  /* 0x000100000f0f7824 */ /* 0x000fc400078e00ff */
[----:B------:R-:W-:Y:S01]  /*31f0*/  FFMA.FTZ R109, R89, R106, R109 ;  /* 0x0000006a596d7223 */ /* 0x000fe2000001006d */
[----:B------:R-:W-:Y:S01]  /*3200*/  FFMA.FTZ R48, R48, R108, R85 ;  /* 0x0000006c30307223 */ /* 0x000fe20000010055 */
        /* <DEDUP_REMOVED lines=9> */
[----:B------:R-:W-:Y:S01]  /*32a0*/  F2FP.BF16.F32.PACK_AB R15, R15, R102 ;  /* 0x000000660f0f723e */ /* 0x000fe200000010ff */
[----:B------:R-:W-:-:S07]  /*32b0*/  IMAD.MOV.U32 R14, RZ, RZ, R48 ;  /* 0x000000ffff0e7224 */ /* 0x000fce00078e0030 */
.L_x_12557:
[----:B------:R-:W-:Y:S05]  /*32c0*/  BSYNC B3 ;  /* 0x0000000000037941 */ /* 0x000fea0003800000 */
.L_x_12556:
[----:B--2---:R1:W-:Y:S02]  /*32d0*/  STG.E.128 desc[UR56][R42.64], R12 ;  /* 0x0000000c2a007986 */ /* 0x0043e4000c101d38 */
.L_x_12555:
[----:B------:R-:W-:Y:S05]  /*32e0*/  BSYNC B2 ;  /* 0x0000000000027941 */ /* 0x000fea0003800000 */
.L_x_12554:
[----:B------:R-:W-:Y:S05]  /*32f0*/  @P2 BRA `(.L_x_12553) ;  /* 0x0000000000cc2947 */ /* 0x000fea0003800000 */
[----:B-1----:R1:W2:Y:S01]  /*3300*/  LDS.128 R12, [R86+0x12000] ;  /* 0x01200000560c7984 */ /* 0x0022a20000000c00 */
[----:B------:R-:W-:Y:S01]  /*3310*/  ISETP.GE.AND P4, PT, R154, R92, PT ;  /* 0x0000005c9a00720c */ /* 0x000fe20003f86270 */
[----:B------:R-:W-:-:S12]  /*3320*/  BSSY B2, `(.L_x_12558) ;  /* 0x000002f000027945 */ /* 0x000fd80003800000 */
[----:B-1----:R-:W-:Y:S05]  /*3330*/  @P4 BRA `(.L_x_12559) ;  /* 0x0000000000b44947 */ /* 0x002fea0003800000 */
[----:B------:R-:W-:Y:S02]  /*3340*/  SHF.R.U64 R84, R54, 0x10, R55 ;  /* 0x0000001036547819 */ /* 0x000fe40000001237 */
[--C-:B------:R-:W-:Y:S01]  /*3350*/  SHF.R.U64 R88, R52, 0x10, R53.reuse ;  /* 0x0000001034587819 */ /* 0x100fe20000001235 */
[----:B--2---:R-:W-:Y:S01]  /*3360*/  IMAD.U32 R52, R14, 0x10000, RZ ;  /* 0x000100000e347824 */ /* 0x004fe200078e00ff */
[----:B------:R-:W-:Y:S02]  /*3370*/  SHF.R.U32.HI R53, RZ, 0x10, R53 ;  /* 0x00000010ff357819 */ /* 0x000fe40000011635 */
[----:B------:R-:W-:Y:S02]  /*3380*/  PRMT R99, R99, 0x5410, R84 ;  /* 0x0000541063637816 */ /* 0x000fe40000000054 */
[----:B------:R-:W-:Y:S02]  /*3390*/  PRMT R101, R101, 0x5410, R88 ;  /* 0x0000541065657816 */ /* 0x000fe40000000058 */
[----:B------:R-:W-:-:S02]  /*33a0*/  SHF.R.U32.HI R55, RZ, 0x10, R55 ;  /* 0x00000010ff377819 */ /* 0x000fc40000011637 */
[----:B------:R-:W-:Y:S02]  /*33b0*/  PRMT R100, R100, 0x5410, R53 ;  /* 0x0000541064647816 */ /* 0x000fe40000000035 */
[----:B------:R-:W-:Y:S02]  /*33c0*/  LOP3.LUT R53, R13, 0xffff0000, RZ, 0xc0, !PT ;  /* 0xffff00000d357812 */ /* 0x000fe400078ec0ff */
[----:B------:R-:W-:Y:S02]  /*33d0*/  LOP3.LUT R88, R99, 0xffff0000, RZ, 0xc0, !PT ;  /* 0xffff000063587812 */ /* 0x000fe400078ec0ff */
[C---:B------:R-:W-:Y:S01]  /*33e0*/  LOP3.LUT R84, R101.reuse, 0xffff0000, RZ, 0xc0, !PT ;  /* 0xffff000065547812 */ /* 0x040fe200078ec0ff */
        /* <DEDUP_REMOVED lines=8> */
[----:B------:R-:W-:Y:S01]  /*3470*/  IMAD.U32 R85, R98, 0x10000, RZ ;  /* 0x0001000062557824 */ /* 0x000fe200078e00ff */
[----:B------:R-:W-:Y:S01]  /*3480*/  SHF.L.U32 R99, R99, 0x10, RZ ;  /* 0x0000001063637819 */ /* 0x000fe200000006ff */
[C---:B------:R-:W-:Y:S01]  /*3490*/  FFMA.FTZ R102, R15.reuse, R84, -R102 ;  /* 0x000000540f667223 */ /* 0x040fe20000010866 */
[----:B------:R-:W-:Y:S01]  /*34a0*/  FFMA.FTZ R89, R15, R88, R53 ;  /* 0x000000580f597223 */ /* 0x000fe20000010035 */
[----:B------:R-:W-:Y:S02]  /*34b0*/  IMAD.U32 R13, R12, 0x10000, RZ ;  /* 0x000100000c0d7824 */ /* 0x000fe400078e00ff */
[----:B------:R-:W-:Y:S01]  /*34c0*/  FMUL.FTZ R103, R54, R85 ;  /* 0x0000005536677220 */ /* 0x000fe20000410000 */
[----:B------:R-:W-:Y:S01]  /*34d0*/  IMAD.U32 R55, R100, 0x10000, RZ ;  /* 0x0001000064377824 */ /* 0x000fe200078e00ff */
[----:B------:R-:W-:Y:S02]  /*34e0*/  LOP3.LUT R53, R98, 0xffff0000, RZ, 0xc0, !PT ;  /* 0xffff000062357812 */ /* 0x000fe400078ec0ff */
[----:B------:R-:W-:Y:S01]  /*34f0*/  LOP3.LUT R15, R100, 0xffff0000, RZ, 0xc0, !PT ;  /* 0xffff0000640f7812 */ /* 0x000fe200078ec0ff */
[-C--:B------:R-:W-:Y:S01]  /*3500*/  FMUL.FTZ R105, R54, R55.reuse ;  /* 0x0000003736697220 */ /* 0x080fe20000410000 */
[----:B------:R-:W-:Y:S01]  /*3510*/  LOP3.LUT R12, R12, 0xffff0000, RZ, 0xc0, !PT ;  /* 0xffff00000c0c7812 */ /* 0x000fe200078ec0ff */
[----:B------:R-:W-:Y:S01]  /*3520*/  FFMA.FTZ R103, R52, R55, -R103 ;  /* 0x0000003734677223 */ /* 0x000fe20000010867 */
[C---:B------:R-:W-:Y:S01]  /*3530*/  FMUL.FTZ R55, R48.reuse, R53 ;  /* 0x0000003530377220 */ /* 0x040fe20000410000 */
        /* <DEDUP_REMOVED lines=13> */
.L_x_12559:
[----:B------:R-:W-:Y:S05]  /*3610*/  BSYNC B2 ;  /* 0x0000000000027941 */ /* 0x000fea0003800000 */
.L_x_12558:
[----:B--2---:R2:W-:Y:S02]  /*3620*/  STG.E.128 desc[UR56][R42.64+0x40], R12 ;  /* 0x0000400c2a007986 */ /* 0x0045e4000c101d38 */
.L_x_12553:
[----:B------:R-:W-:Y:S05]  /*3630*/  BSYNC B1 ;  /* 0x0000000000017941 */ /* 0x000fea0003800000 */
.L_x_12552:
[----:B------:R-:W-:Y:S05]  /*3640*/  @P5 BRA `(.L_x_12560) ;  /* 0x0000001c00d45947 */ /* 0x000fea0003800000 */
[----:B------:R-:W-:Y:S04]  /*3650*/  BSSY B1, `(.L_x_12561) ;  /* 0x0000036000017945 */ /* 0x000fe80003800000 */
[----:B------:R-:W-:Y:S05]  /*3660*/  @P1 BRA `(.L_x_12562) ;  /* 0x0000000000d01947 */ /* 0x000fea0003800000 */
[----:B-12---:R1:W2:Y:S01]  /*3670*/  LDS.128 R12, [R94+0x15000] ;  /* 0x015000005e0c7984 */ /* 0x0062a20000000c00 */
[----:B------:R-:W-:Y:S01]  /*3680*/  ISETP.GE.AND P4, PT, R22, R92, PT ;  /* 0x0000005c1600720c */ /* 0x000fe20003f86270 */
[----:B------:R-:W-:-:S12]  /*3690*/  BSSY B2, `(.L_x_12563) ;  /* 0x0000030000027945 */ /* 0x000fd80003800000 */
[----:B-1----:R-:W-:Y:S05]  /*36a0*/  @P4 BRA `(.L_x_12564) ;  /* 0x0000000000b84947 */ /* 0x002fea0003800000 */
[--C-:B------:R-:W-:Y:S01]  /*36b0*/  SHF.R.U64 R53, R46, 0x10, R47.reuse ;  /* 0x000000102e357819 */ /* 0x100fe2000000122f */
[----:B--2---:R-:W-:Y:S01]  /*36c0*/  IMAD.U32 R42, R14, 0x10000, RZ ;  /* 0x000100000e2a7824 */ /* 0x004fe200078e00ff */
[----:B------:R-:W-:Y:S02]  /*36d0*/  SHF.R.U32.HI R46, RZ, 0x10, R47 ;  /* 0x00000010ff2e7819 */ /* 0x000fe4000001162f */
[--C-:B------:R-:W-:Y:S02]  /*36e0*/  SHF.R.U32.HI R48, RZ, 0x10, R45.reuse ;  /* 0x00000010ff307819 */ /* 0x100fe4000001162d */
        /* <DEDUP_REMOVED lines=24> */
[----:B------:R-:W-:Y:S01]  /*3870*/  SHF.L.U32 R96, R96, 0x10, RZ ;  /* 0x0000001060607819 */ /* 0x000fe200000006ff */
[----:B------:R-:W-:Y:S01]  /*3880*/  FFMA.FTZ R42, R42, R52, R43 ;  /* 0x000000342a2a7223 */ /* 0x000fe2000001002b */
[----:B------:R-:W-:-:S02]  /*3890*/  IMAD.U32 R91, R91, 0x10000, RZ ;  /* 0x000100005b5b7824 */ /* 0x000fc400078e00ff */
[C---:B------:R-:W-:Y:S01]  /*38a0*/  FMUL.FTZ R43, R45.reuse, R97 ;  /* 0x000000612d2b7220 */ /* 0x040fe20000410000 */
[----:B------:R-:W-:Y:S01]  /*38b0*/  FMUL.FTZ R46, R45, R93 ;  /* 0x0000005d2d2e7220 */ /* 0x000fe20000410000 */
[----:B------:R-:W-:Y:S01]  /*38c0*/  FFMA.FTZ R48, R14, R48, R15 ;  /* 0x000000300e307223 */ /* 0x000fe2000001000f */
[CC--:B------:R-:W-:Y:S01]  /*38d0*/  FMUL.FTZ R14, R12.reuse, R96.reuse ;  /* 0x000000600c0e7220 */ /* 0x0c0fe20000410000 */
        /* <DEDUP_REMOVED lines=11> */
.L_x_12564:
[----:B------:R-:W-:Y:S05]  /*3990*/  BSYNC B2 ;  /* 0x0000000000027941 */ /* 0x000fea0003800000 */
.L_x_12563:
[----:B--2---:R3:W-:Y:S02]  /*39a0*/  STG.E.128 desc[UR56][R40.64], R12 ;  /* 0x0000000c28007986 */ /* 0x0047e4000c101d38 */
.L_x_12562:
[----:B------:R-:W-:Y:S05]  /*39b0*/  BSYNC B1 ;  /* 0x0000000000017941 */ /* 0x000fea0003800000 */
.L_x_12561:
[----:B------:R-:W-:Y:S05]  /*39c0*/  @P2 BRA `(.L_x_12560) ;  /* 0x0000001800f42947 */ /* 0x000fea0003800000 */
[----:B-123--:R1:W2:Y:S01]  /*39d0*/  LDS.128 R12, [R86+0x15000] ;  /* 0x01500000560c7984 */ /* 0x00e2a20000000c00 */
        /* <DEDUP_REMOVED lines=18> */
[C---:B------:R-:W-:Y:S01]  /*3b00*/  LOP3.LUT R42, R49.reuse, 0xffff0000, RZ, 0xc0, !PT ;  /* 0xffff0000312a7812 */ /* 0x040fe200078ec0ff */
[----:B------:R-:W-:Y:S01]  /*3b10*/  IMAD.U32 R49, R49, 0x10000, RZ ;  /* 0x0001000031317824 */ /* 0x000fe200078e00ff */
[----:B------:R-:W-:Y:S01]  /*3b20*/  LOP3.LUT R37, R14, 0xffff0000, RZ, 0xc0, !PT ;  /* 0xffff00000e257812 */ /* 0x000fe200078ec0ff */
[----:B------:R-:W-:Y:S01]  /*3b30*/  IMAD.U32 R14, R13, 0x10000, RZ ;  /* 0x000100000d0e7824 */ /* 0x000fe200078e00ff */
[----:B------:R-:W-:Y:S01]  /*3b40*/  SHF.L.U32 R43, R50, 0x10, RZ ;  /* 0x00000010322b7819 */ /* 0x000fe200000006ff */
[----:B------:R-:W-:-:S02]  /*3b50*/  IMAD.U32 R13, R12, 0x10000, RZ ;  /* 0x000100000c0d7824 */ /* 0x000fc400078e00ff */
[C---:B------:R-:W-:Y:S01]  /*3b60*/  FMUL.FTZ R47, R15.reuse, R44 ;  /* 0x0000002c0f2f7220 */ /* 0x040fe20000410000 */
[-C--:B------:R-:W-:Y:S01]  /*3b70*/  FMUL.FTZ R15, R15, R42.reuse ;  /* 0x0000002a0f0f7220 */ /* 0x080fe20000410000 */
[----:B------:R-:W-:Y:S01]  /*3b80*/  LOP3.LUT R12, R12, 0xffff0000, RZ, 0xc0, !PT ;  /* 0xffff00000c0c7812 */ /* 0x000fe200078ec0ff */
[C---:B------:R-:W-:Y:S01]  /*3b90*/  FMUL.FTZ R53, R37.reuse, R45 ;  /* 0x0000002d25357220 */ /* 0x040fe20000410000 */
[----:B------:R-:W-:Y:S01]  /*3ba0*/  LOP3.LUT R90, R90, 0xffff0000, RZ, 0xc0, !PT ;  /* 0xffff00005a5a7812 */ /* 0x000fe200078ec0ff */
[-C--:B------:R-:W-:Y:S01]  /*3bb0*/  FMUL.FTZ R37, R37, R43.reuse ;  /* 0x0000002b25257220 */ /* 0x080fe20000410000 */
[----:B------:R-:W-:Y:S01]  /*3bc0*/  LOP3.LUT R50, R50, 0xffff0000, RZ, 0xc0, !PT ;  /* 0xffff000032327812 */ /* 0x000fe200078ec0ff */
        /* <DEDUP_REMOVED lines=18> */
.L_x_12566:
[----:B------:R-:W-:Y:S05]  /*3cf0*/  BSYNC B1 ;  /* 0x0000000000017941 */ /* 0x000fea0003800000 */
.L_x_12565:
[----:B--2---:R4:W-:Y:S01]  /*3d00*/  STG.E.128 desc[UR56][R40.64+0x40], R12 ;  /* 0x0000400c28007986 */ /* 0x0049e2000c101d38 */
[----:B------:R-:W-:Y:S05]  /*3d10*/  BRA `(.L_x_12560) ;  /* 0x0000001800207947 */ /* 0x000fea0003800000 */
.L_x_12544:
[C---:B------:R-:W-:Y:S02]  /*3d20*/  ISETP.GE.AND P3, PT, R18.reuse, R87, PT ;  /* 0x000000571200720c */ /* 0x040fe40003f66270 */
[----:B------:R-:W-:Y:S02]  /*3d30*/  CS2R R38, SRZ ;  /* 0x0000000000267805 */ /* 0x000fe4000001ff00 */
[----:B------:R-:W-:Y:S01]  /*3d40*/  CS2R R36, SRZ ;  /* 0x0000000000247805 */ /* 0x000fe2000001ff00 */
[----:B------:R-:W-:Y:S01]  /*3d50*/  VIADD R44, R18, 0x60 ;  /* 0x00000060122c7836 */ /* 0x000fe20000000000 */
[----:B------:R-:W-:-:S13]  /*3d60*/  ISETP.GE.OR P3, PT, R16, R92, P3 ;  /* 0x0000005c1000720c */ /* 0x000fda0001f66670 */
[----:B------:R-:W0:Y:S01]  /*3d70*/  @!P3 LDC.64 R40, c[0x0][0x3e8] ;  /* 0x0000fa00ff28bb82 */ /* 0x000e220000000a00 */
[----:B------:R-:W-:-:S05]  /*3d80*/  @!P3 IADD3 R14, P4, R34, R50, RZ ;  /* 0x00000032220eb210 */ /* 0x000fca0007f9e0ff */
[----:B------:R-:W-:Y:S01]  /*3d90*/  @!P3 IMAD.X R15, R93, 0x1, R68, P4 ;  /* 0x000000015d0fb824 */ /* 0x000fe200020e0644 */
[----:B------:R-:W-:Y:S01]  /*3da0*/  @!P3 IADD3 R12, P4, R8, R48, RZ ;  /* 0x00000030080cb210 */ /* 0x000fe20007f9e0ff */
[----:B------:R-:W1:Y:S04]  /*3db0*/  @!P3 LDC.64 R42, c[0x0][0x400] ;  /* 0x00010000ff2abb82 */ /* 0x000e680000000a00 */
[----:B------:R-:W-:Y:S01]  /*3dc0*/  @!P3 IMAD.X R13, R83, 0x1, R66, P4 ;  /* 0x00000001530db824 */ /* 0x000fe200020e0642 */
[----:B0-----:R-:W-:-:S04]  /*3dd0*/  @!P3 LEA R40, P4, R14, R40, 0x1 ;  /* 0x000000280e28b211 */ /* 0x001fc800078808ff */
[----:B------:R-:W-:Y:S02]  /*3de0*/  @!P3 LEA.HI.X R41, R14, R41, R15, 0x1, P4 ;  /* 0x000000290e29b211 */ /* 0x000fe400020f0c0f */
[----:B------:R-:W-:Y:S02]  /*3df0*/  CS2R R14, SRZ ;  /* 0x00000000000e7805 */ /* 0x000fe4000001ff00 */
[----:B-1----:R-:W-:-:S04]  /*3e00*/  @!P3 LEA R42, P4, R12, R42, 0x1 ;  /* 0x0000002a0c2ab211 */ /* 0x002fc800078808ff */
[----:B------:R-:W-:Y:S02]  /*3e10*/  @!P3 LEA.HI.X R43, R12, R43, R13, 0x1, P4 ;  /* 0x0000002b0c2bb211 */ /* 0x000fe400020f0c0d */
[----:B------:R-:W-:-:S03]  /*3e20*/  CS2R R12, SRZ ;  /* 0x00000000000c7805 */ /* 0x000fc6000001ff00 */
[----:B------:R0:W5:Y:S04]  /*3e30*/  @!P3 LDG.E.128 R36, desc[UR56][R42.64] ;  /* 0x000000382a24b981 */ /* 0x000168000c1e1d00 */
[----:B------:R1:W5:Y:S01]  /*3e40*/  @!P3 LDG.E.128 R12, desc[UR56][R40.64] ;  /* 0x00000038280cb981 */ /* 0x000362000c1e1d00 */
[----:B------:R-:W-:-:S04]  /*3e50*/  ISETP.GE.AND P3, PT, R44, R87, PT ;  /* 0x000000572c00720c */ /* 0x000fc80003f66270 */
[----:B------:R-:W-:Y:S01]  /*3e60*/  ISETP.GE.OR P3, PT, R16, R92, P3 ;  /* 0x0000005c1000720c */ /* 0x000fe20001f66670 */
[----:B------:R-:W-:Y:S01]  /*3e70*/  BSSY B1, `(.L_x_12567) ;  /* 0x000001a000017945 */ /* 0x000fe20003800000 */
[----:B0-----:R-:W-:Y:S02]  /*3e80*/  CS2R R42, SRZ ;  /* 0x00000000002a7805 */ /* 0x001fe4000001ff00 */
[----:B------:R-:W-:Y:S02]  /*3e90*/  CS2R R46, SRZ ;  /* 0x00000000002e7805 */ /* 0x000fe4000001ff00 */
[----:B------:R-:W-:Y:S02]  /*3ea0*/  CS2R R44, SRZ ;  /* 0x00000000002c7805 */ /* 0x000fe4000001ff00 */
[----:B-1----:R-:W-:-:S05]  /*3eb0*/  CS2R R40, SRZ ;  /* 0x0000000000287805 */ /* 0x002fca000001ff00 */
[----:B------:R-:W-:Y:S05]  /*3ec0*/  @P3 BRA `(.L_x_12568) ;  /* 0x0000000000503947 */ /* 0x000fea0003800000 */
[----:B------:R-:W0:Y:S01]  /*3ed0*/  LDC.64 R40, c[0x0][0x3f8] ;  /* 0x0000fe00ff287b82 */ /* 0x000e220000000a00 */
[----:B------:R-:W-:Y:S01]  /*3ee0*/  IMAD.MOV.U32 R51, RZ, RZ, R93 ;  /* 0x000000ffff337224 */ /* 0x000fe200078e005d */
[----:B------:R-:W-:Y:S01]  /*3ef0*/  MOV R49, R83 ;  /* 0x0000005300317202 */ /* 0x000fe20000000f00 */
        /* <DEDUP_REMOVED lines=17> */
.L_x_12568:
[----:B------:R-:W-:Y:S05]  /*4010*/  BSYNC B1 ;  /* 0x0000000000017941 */ /* 0x000fea0003800000 */
.L_x_12567:
[----:B-----5:R-:W-:Y:S01]  /*4020*/  IMAD.MOV.U32 R49, RZ, RZ, R43 ;  /* 0x000000ffff317224 */ /* 0x020fe200078e002b */
[----:B------:R-:W-:Y:S01]  /*4030*/  ISETP.NE.AND P3, PT, R156, 0x3, PT ;  /* 0x000000039c00780c */ /* 0x000fe20003f65270 */
        /* <DEDUP_REMOVED lines=19> */
[----:B------:R-:W-:-:S02]  /*4170*/  MOV R48, R14 ;  /* 0x0000000e00307202 */ /* 0x000fc40000000f00 */
        /* <DEDUP_REMOVED lines=8> */
[----:B------:R-:W-:Y:S02]  /*4200*/  PRMT R108, R108, 0x5410, R48 ;  /* 0x000054106c6c7816 */ /* 0x000fe40000000030 */
[----:B------:R-:W-:-:S02]  /*4210*/  PRMT R118, R49, 0x7610, R118 ;  /* 0x0000761031767816 */ /* 0x000fc40000000076 */
[----:B------:R-:W-:Y:S02]  /*4220*/  PRMT R109, R109, 0x5410, R50 ;  /* 0x000054106d6d7816 */ /* 0x000fe40000000032 */
[----:B------:R-:W-:Y:S01]  /*4230*/  PRMT R103, R51, 0x7610, R103 ;  /* 0x0000761033677816 */ /* 0x000fe20000000067 */
[----:B------:R-:W-:Y:S06]  /*4240*/  @!P3 BRA `(.L_x_12569) ;  /* 0x000000000004b947 */ /* 0x000fec0003800000 */
[----:B------:R-:W-:Y:S01]  /*4250*/  BPT.TRAP 0x1 ;  /* 0x000000040000795c */ /* 0x000fe20000300000 */
.L_x_12569:
[----:B------:R-:W-:Y:S01]  /*4260*/  IMAD R83, R19, 0x8, R2 ;  /* 0x0000000813537824 */ /* 0x000fe200078e0202 */
[----:B------:R-:W-:Y:S01]  /*4270*/  SHF.L.U32 R95, R153, 0x1f, RZ ;  /* 0x0000001f995f7819 */ /* 0x000fe200000006ff */
[----:B------:R-:W0:Y:S01]  /*4280*/  LDC R97, c[0x0][0x2f4] ;  /* 0x0000bd00ff617b82 */ /* 0x000e220000000800 */
[----:B------:R-:W-:Y:S02]  /*4290*/  BSSY B1, `(.L_x_12570) ;  /* 0x0000004000017945 */ /* 0x000fe40003800000 */
[----:B------:R-:W1:Y:S01]  /*42a0*/  SYNCS.PHASECHK.TRANS64.TRYWAIT P5, [R83+URZ+0x30890], R95 ;  /* 0x0308905f530075a7 */ /* 0x000e6200080a017f */
[----:B0-----:R-:W-:Y:S01]  /*42b0*/  IADD3 R99, -R74, R97, RZ ;  /* 0x000000614a637210 */ /* 0x001fe20007ffe1ff */
[----:B-1----:R-:W-:Y:S06]  /*42c0*/  @!P5 BRA `(.L_x_12571) ;  /* 0x0000015400f0d947 */ /* 0x002fec0003800000 */
.L_x_12804:
[----:B------:R-:W-:Y:S05]  /*42d0*/  BSYNC B1 ;  /* 0x0000000000017941 */ /* 0x000fea0003800000 */
.L_x_12570:
[----:B------:R-:W-:Y:S01]  /*42e0*/  ISETP.GE.OR P5, PT, R18, R87, P1 ;  /* 0x000000571200720c */ /* 0x000fe20000fa6670 */
[----:B------:R-:W-:-:S12]  /*42f0*/  BSSY B1, `(.L_x_12572) ;  /* 0x0000085000017945 */ /* 0x000fd80003800000 */
[----:B------:R-:W-:Y:S05]  /*4300*/  @P5 BRA `(.L_x_12573) ;  /* 0x00000008000c5947 */ /* 0x000fea0003800000 */
[----:B------:R-:W1:Y:S01]  /*4310*/  S2R R50, SR_TID.X ;  /* 0x0000000000327919 */ /* 0x000e620000002100 */
[----:B------:R-:W-:Y:S01]  /*4320*/  SHF.R.S32.HI R48, RZ, 0x1f, R18 ;  /* 0x0000001fff307819 */ /* 0x000fe20000011412 */
[-C--:B------:R-:W-:Y:S01]  /*4330*/  IMAD.WIDE.U32 R92, R18, R90.reuse, R88 ;  /* 0x0000005a125c7225 */ /* 0x080fe200078e0058 */
[----:B------:R-:W-:Y:S03]  /*4340*/  BSSY B2, `(.L_x_12574) ;  /* 0x0000073000027945 */ /* 0x000fe60003800000 */
[----:B------:R-:W-:Y:S01]  /*4350*/  IMAD R48, R48, R90, RZ ;  /* 0x0000005a30307224 */ /* 0x000fe200078e02ff */
[----:B------:R-:W-:-:S03]  /*4360*/  IADD3 R96, P5, P6, R62, R92, R65 ;  /* 0x0000005c3e607210 */ /* 0x000fc60007ebe041 */
[----:B------:R-:W-:Y:S01]  /*4370*/  IMAD R49, R18, R91, R48 ;  /* 0x0000005b12317224 */ /* 0x000fe200078e0230 */
[----:B------:R-:W-:-:S03]  /*4380*/  SEL R48, R74, R99, !P0 ;  /* 0x000000634a307207 */ /* 0x000fc60004000000 */
[----:B------:R-:W-:Y:S01]  /*4390*/  IMAD.IADD R100, R49, 0x1, R93 ;  /* 0x0000000131647824 */ /* 0x000fe200078e025d */
[----:B------:R-:W-:-:S04]  /*43a0*/  SHF.R.S32.HI R49, RZ, 0x1f, R48 ;  /* 0x0000001fff317819 */ /* 0x000fc80000011430 */
[----:B------:R-:W-:Y:S02]  /*43b0*/  LEA.HI R49, R49, R48, RZ, 0x4 ;  /* 0x0000003031317211 */ /* 0x000fe400078f20ff */
[----:B------:R-:W-:Y:S02]  /*43c0*/  IADD3.X R98, R81, R100, R32, P5, P6 ;  /* 0x0000006451627210 */ /* 0x000fe40002fec420 */
[----:B------:R-:W-:-:S05]  /*43d0*/  LEA.HI.SX32 R49, R49, R64, 0x1c ;  /* 0x0000004031317211 */ /* 0x000fca00078fe2ff */
[----:B------:R-:W-:Y:S02]  /*43e0*/  IMAD.SHL.U32 R101, R49, 0x8, RZ ;  /* 0x0000000831657824 */ /* 0x000fe400078e00ff */
[----:B-1----:R-:W-:-:S03]  /*43f0*/  VIADD R51, R50, 0xffffff80 ;  /* 0xffffff8032337836 */ /* 0x002fc60000000000 */
[----:B------:R-:W-:Y:S02]  /*4400*/  LOP3.LUT R49, R79, 0x38, R101, 0xf8, !PT ;  /* 0x000000384f317812 */ /* 0x000fe400078ef865 */
[----:B------:R-:W-:Y:S02]  /*4410*/  SHF.R.S32.HI R50, RZ, 0x1f, R51 ;  /* 0x0000001fff327819 */ /* 0x000fe40000011433 */
[----:B------:R-:W-:Y:S02]  /*4420*/  LOP3.LUT R49, R49, R76, RZ, 0x3c, !PT ;  /* 0x0000004c31317212 */ /* 0x000fe400078e3cff */
[----:B------:R-:W-:-:S04]  /*4430*/  LEA.HI R50, R50, R51, RZ, 0x5 ;  /* 0x0000003332327211 */ /* 0x000fc800078f28ff */
[----:B------:R-:W-:-:S05]  /*4440*/  SHF.R.S32.HI R50, RZ, 0x5, R50 ;  /* 0x00000005ff327819 */ /* 0x000fca0000011432 */
[----:B------:R-:W-:Y:S02]  /*4450*/  IMAD R48, R50, 0x200, R49 ;  /* 0x0000020032307824 */ /* 0x000fe400078e0231 */
        /* <DEDUP_REMOVED lines=11> */
[C---:B------:R-:W-:Y:S02]  /*4510*/  PRMT R104, R103.reuse, 0x5432, R104 ;  /* 0x0000543267687816 */ /* 0x040fe40000000068 */
[----:B------:R-:W-:Y:S02]  /*4520*/  PRMT R105, R103, 0x5410, R105 ;  /* 0x0000541067697816 */ /* 0x000fe40000000069 */
[----:B------:R-:W-:Y:S02]  /*4530*/  SHF.L.U32 R107, R104, 0x10, RZ ;  /* 0x00000010686b7819 */ /* 0x000fe400000006ff */
[----:B------:R-:W-:Y:S01]  /*4540*/  SHF.R.U64 R36, R36, 0x10, R37 ;  /* 0x0000001024247819 */ /* 0x000fe20000001225 */
[C---:B------:R-:W-:Y:S01]  /*4550*/  IMAD.U32 R103, R105.reuse, 0x10000, RZ ;  /* 0x0001000069677824 */ /* 0x040fe200078e00ff */
[----:B------:R-:W-:Y:S01]  /*4560*/  LOP3.LUT R105, R105, 0xffff0000, RZ, 0xc0, !PT ;  /* 0xffff000069697812 */ /* 0x000fe200078ec0ff */
[----:B------:R-:W-:Y:S01]  /*4570*/  FMUL.FTZ R116, R102, R107 ;  /* 0x0000006b66747220 */ /* 0x000fe20000410000 */
[----:B------:R-:W-:Y:S01]  /*4580*/  SHF.R.U64 R12, R12, 0x10, R13 ;  /* 0x000000100c0c7819 */ /* 0x000fe2000000120d */
[-C--:B------:R-:W-:Y:S01]  /*4590*/  FMUL.FTZ R117, R102, R103.reuse ;  /* 0x0000006766757220 */ /* 0x080fe20000410000 */
[----:B------:R-:W-:Y:S01]  /*45a0*/  SHF.R.U64 R38, R38, 0x10, R39 ;  /* 0x0000001026267819 */ /* 0x000fe20000001227 */
[----:B------:R-:W-:Y:S01]  /*45b0*/  FFMA.FTZ R103, R106, R103, R116 ;  /* 0x000000676a677223 */ /* 0x000fe20000010074 */
[----:B------:R-:W-:-:S02]  /*45c0*/  IMAD.U32 R116, R51, 0x10000, RZ ;  /* 0x0001000033747824 */ /* 0x000fc400078e00ff */
[----:B------:R-:W-:Y:S01]  /*45d0*/  FFMA.FTZ R102, R106, R107, -R117 ;  /* 0x0000006b6a667223 */ /* 0x000fe20000010875 */
[----:B------:R-:W-:Y:S01]  /*45e0*/  LOP3.LUT R106, R53, 0xffff0000, RZ, 0xc0, !PT ;  /* 0xffff0000356a7812 */ /* 0x000fe200078ec0ff */
[----:B------:R-:W-:Y:S01]  /*45f0*/  IMAD.U32 R13, R48, 0x10000, RZ ;  /* 0x00010000300d7824 */ /* 0x000fe200078e00ff */
[----:B------:R-:W-:Y:S01]  /*4600*/  LOP3.LUT R53, R104, 0xffff0000, RZ, 0xc0, !PT ;  /* 0xffff000068357812 */ /* 0x000fe200078ec0ff */
[----:B------:R-:W-:Y:S01]  /*4610*/  IMAD.U32 R37, R50, 0x10000, RZ ;  /* 0x0001000032257824 */ /* 0x000fe200078e00ff */
[----:B------:R-:W-:Y:S01]  /*4620*/  LOP3.LUT R104, R49, 0xffff0000, RZ, 0xc0, !PT ;  /* 0xffff000031687812 */ /* 0x000fe200078ec0ff */
[C---:B------:R-:W-:Y:S01]  /*4630*/  FMUL.FTZ R49, R106.reuse, R105 ;  /* 0x000000696a317220 */ /* 0x040fe20000410000 */
[----:B------:R-:W-:Y:S01]  /*4640*/  PRMT R12, R111, 0x5432, R12 ;  /* 0x000054326f0c7816 */ /* 0x000fe2000000000c */
[-C--:B------:R-:W-:Y:S01]  /*4650*/  FMUL.FTZ R106, R106, R53.reuse ;  /* 0x000000356a6a7220 */ /* 0x080fe20000410000 */
[----:B------:R-:W-:Y:S01]  /*4660*/  SHF.R.U64 R14, R14, 0x10, R15 ;  /* 0x000000100e0e7819 */ /* 0x000fe2000000120f */
[C---:B------:R-:W-:Y:S01]  /*4670*/  FFMA.FTZ R49, R104.reuse, R53, -R49 ;  /* 0x0000003568317223 */ /* 0x040fe20000010831 */
[----:B------:R-:W-:Y:S01]  /*4680*/  SHF.R.U32.HI R53, RZ, 0x10, R15 ;  /* 0x00000010ff357819 */ /* 0x000fe2000001160f */
[----:B------:R-:W-:Y:S01]  /*4690*/  FFMA.FTZ R104, R104, R105, R106 ;  /* 0x0000006968687223 */ /* 0x000fe2000001006a */
[----:B------:R-:W-:Y:S01]  /*46a0*/  SHF.R.U32.HI R105, RZ, 0x10, R39 ;  /* 0x00000010ff697819 */ /* 0x000fe20000011627 */
[----:B------:R-:W-:Y:S01]  /*46b0*/  IMAD.U32 R15, R52, 0x10000, RZ ;  /* 0x00010000340f7824 */ /* 0x000fe200078e00ff */
[----:B------:R-:W-:-:S02]  /*46c0*/  PRMT R53, R112, 0x5432, R53 ;  /* 0x0000543270357816 */ /* 0x000fc40000000035 */
[----:B------:R-:W-:Y:S01]  /*46d0*/  PRMT R105, R118, 0x5410, R105 ;  /* 0x0000541076697816 */ /* 0x000fe20000000069 */
[C---:B------:R-:W-:Y:S01]  /*46e0*/  IMAD.U32 R118, R55.reuse, 0x10000, RZ ;  /* 0x0001000037767824 */ /* 0x040fe200078e00ff */
[----:B------:R-:W-:Y:S01]  /*46f0*/  LOP3.LUT R55, R55, 0xffff0000, RZ, 0xc0, !PT ;  /* 0xffff000037377812 */ /* 0x000fe200078ec0ff */
[----:B------:R-:W-:Y:S01]  /*4700*/  IMAD.U32 R117, R53, 0x10000, RZ ;  /* 0x0001000035757824 */ /* 0x000fe200078e00ff */
[----:B------:R-:W-:Y:S01]  /*4710*/  LOP3.LUT R39, R51, 0xffff0000, RZ, 0xc0, !PT ;  /* 0xffff000033277812 */ /* 0x000fe200078ec0ff */
[----:B------:R-:W-:Y:S01]  /*4720*/  IMAD.U32 R107, R105, 0x10000, RZ ;  /* 0x00010000696b7824 */ /* 0x000fe200078e00ff */
[----:B------:R-:W-:Y:S02]  /*4730*/  LOP3.LUT R52, R52, 0xffff0000, RZ, 0xc0, !PT ;  /* 0xffff000034347812 */ /* 0x000fe400078ec0ff */
[----:B------:R-:W-:Y:S01]  /*4740*/  LOP3.LUT R48, R48, 0xffff0000, RZ, 0xc0, !PT ;  /* 0xffff000030307812 */ /* 0x000fe200078ec0ff */
[C---:B------:R-:W-:Y:S01]  /*4750*/  FMUL.FTZ R119, R118.reuse, R107 ;  /* 0x0000006b76777220 */ /* 0x040fe20000410000 */
[----:B------:R-:W-:Y:S01]  /*4760*/  FMUL.FTZ R118, R118, R117 ;  /* 0x0000007576767220 */ /* 0x000fe20000410000 */
[----:B------:R-:W-:-:S02]  /*4770*/  PRMT R38, R108, 0x5432, R38 ;  /* 0x000054326c267816 */ /* 0x000fc40000000026 */
[C---:B------:R-:W-:Y:S01]  /*4780*/  FFMA.FTZ R106, R116.reuse, R117, -R119 ;  /* 0x00000075746a7223 */ /* 0x040fe20000010877 */
[----:B------:R-:W-:Y:S01]  /*4790*/  FFMA.FTZ R107, R116, R107, R118 ;  /* 0x0000006b746b7223 */ /* 0x000fe20000010076 */
[----:B------:R-:W-:Y:S02]  /*47a0*/  LOP3.LUT R116, R105, 0xffff0000, RZ, 0xc0, !PT ;  /* 0xffff000069747812 */ /* 0x000fe400078ec0ff */
[----:B------:R-:W-:Y:S02]  /*47b0*/  LOP3.LUT R118, R53, 0xffff0000, RZ, 0xc0, !PT ;  /* 0xffff000035767812 */ /* 0x000fe400078ec0ff */
[----:B------:R-:W-:Y:S01]  /*47c0*/  PRMT R105, R109, 0x5432, R36 ;  /* 0x000054326d697816 */ /* 0x000fe20000000024 */
[C---:B------:R-:W-:Y:S01]  /*47d0*/  FMUL.FTZ R36, R55.reuse, R116 ;  /* 0x0000007437247220 */ /* 0x040fe20000410000 */
[----:B------:R-:W-:Y:S01]  /*47e0*/  PRMT R14, R110, 0x5432, R14 ;  /* 0x000054326e0e7816 */ /* 0x000fe2000000000e */
[-C--:B------:R-:W-:Y:S01]  /*47f0*/  FMUL.FTZ R55, R55, R118.reuse ;  /* 0x0000007637377220 */ /* 0x080fe20000410000 */
[----:B------:R-:W-:Y:S01]  /*4800*/  SHF.L.U32 R51, R54, 0x10, RZ ;  /* 0x0000001036337819 */ /* 0x000fe200000006ff */
[----:B------:R-:W-:Y:S01]  /*4810*/  FFMA.FTZ R53, R39, R118, -R36 ;  /* 0x0000007627357223 */ /* 0x000fe20000010824 */
[----:B------:R-:W-:-:S02]  /*4820*/  IMAD.U32 R36, R105, 0x10000, RZ ;  /* 0x0001000069247824 */ /* 0x000fc400078e00ff */
[----:B------:R-:W-:Y:S01]  /*4830*/  FFMA.FTZ R116, R39, R116, R55 ;  /* 0x0000007427747223 */ /* 0x000fe20000010037 */
[C---:B------:R-:W-:Y:S01]  /*4840*/  IMAD.U32 R118, R12.reuse, 0x10000, RZ ;  /* 0x000100000c767824 */ /* 0x040fe200078e00ff */
[----:B------:R-:W-:Y:S01]  /*4850*/  LOP3.LUT R39, R105, 0xffff0000, RZ, 0xc0, !PT ;  /* 0xffff000069277812 */ /* 0x000fe200078ec0ff */
[C---:B------:R-:W-:Y:S01]  /*4860*/  FMUL.FTZ R120, R15.reuse, R36 ;  /* 0x000000240f787220 */ /* 0x040fe20000410000 */
[----:B------:R-:W-:Y:S01]  /*4870*/  LOP3.LUT R55, R12, 0xffff0000, RZ, 0xc0, !PT ;  /* 0xffff00000c377812 */ /* 0x000fe200078ec0ff */
[-C--:B------:R-:W-:Y:S01]  /*4880*/  FMUL.FTZ R15, R15, R118.reuse ;  /* 0x000000760f0f7220 */ /* 0x080fe20000410000 */
[----:B------:R-:W-:Y:S01]  /*4890*/  LOP3.LUT R54, R54, 0xffff0000, RZ, 0xc0, !PT ;  /* 0xffff000036367812 */ /* 0x000fe200078ec0ff */
[C---:B------:R-:W-:Y:S01]  /*48a0*/  FMUL.FTZ R105, R52.reuse, R39 ;  /* 0x0000002734697220 */ /* 0x040fe20000410000 */
[C---:B------:R-:W-:Y:S01]  /*48b0*/  FFMA.FTZ R12, R13.reuse, R118, -R120 ;  /* 0x000000760d0c7223 */ /* 0x040fe20000010878 */
[----:B------:R-:W-:Y:S01]  /*48c0*/  FFMA.FTZ R13, R13, R36, R15 ;  /* 0x000000240d0d7223 */ /* 0x000fe2000001000f */
[-C--:B------:R-:W-:Y:S01]  /*48d0*/  FMUL.FTZ R117, R52, R55.reuse ;  /* 0x0000003734757220 */ /* 0x080fe20000410000 */
[----:B------:R-:W-:Y:S01]  /*48e0*/  FFMA.FTZ R15, R48, R55, -R105 ;  /* 0x00000037300f7223 */ /* 0x000fe20000010869 */
[C---:B------:R-:W-:Y:S01]  /*48f0*/  LOP3.LUT R55, R38.reuse, 0xffff0000, RZ, 0xc0, !PT ;  /* 0xffff000026377812 */ /* 0x040fe200078ec0ff */
[----:B------:R-:W-:Y:S01]  /*4900*/  IMAD.U32 R36, R38, 0x10000, RZ ;  /* 0x0001000026247824 */ /* 0x000fe200078e00ff */
[C---:B------:R-:W-:Y:S01]  /*4910*/  LOP3.LUT R105, R14.reuse, 0xffff0000, RZ, 0xc0, !PT ;  /* 0xffff00000e697812 */ /* 0x040fe200078ec0ff */
[----:B------:R-:W-:-:S02]  /*4920*/  IMAD.U32 R52, R14, 0x10000, RZ ;  /* 0x000100000e347824 */ /* 0x000fc400078e00ff */
        /* <DEDUP_REMOVED lines=20> */
.L_x_12575:
[----:B------:R-:W-:Y:S05]  /*4a70*/  BSYNC B2 ;  /* 0x0000000000027941 */ /* 0x000fea0003800000 */
.L_x_12574:
[----:B------:R-:W-:Y:S02]  /*4a80*/  ISETP.GE.AND P5, PT, R101, R97, PT ;  /* 0x000000616500720c */ /* 0x000fe40003fa6270 */
[----:B------:R-:W-:-:S11]  /*4a90*/  P2R R13, PR, RZ, 0x1 ;  /* 0x00000001ff0d7803 */ /* 0x000fd60000000000 */
[--C-:B------:R-:W-:Y:S02]  /*4aa0*/  @!P5 SHF.R.S32.HI R12, RZ, 0x1f, R101.reuse ;  /* 0x0000001fff0cd819 */ /* 0x100fe40000011465 */
[----:B------:R-:W-:-:S04]  /*4ab0*/  @!P5 IADD3 R92, P0, P6, R62, R92, R101 ;  /* 0x0000005c3e5cd210 */ /* 0x000fc80007e1e065 */
[----:B------:R-:W-:Y:S02]  /*4ac0*/  @!P5 IADD3.X R100, R81, R100, R12, P0, P6 ;  /* 0x000000645164d210 */ /* 0x000fe400007ec40c */
[CC--:B------:R-:W-:Y:S02]  /*4ad0*/  LEA R12, P6, R96.reuse, R84.reuse, 0x1 ;  /* 0x00000054600c7211 */ /* 0x0c0fe400078c08ff */
[----:B------:R-:W-:Y:S02]  /*4ae0*/  ISETP.NE.AND P0, PT, R13, RZ, PT ;  /* 0x000000ff0d00720c */ /* 0x000fe40003f05270 */
[----:B------:R-:W-:Y:S02]  /*4af0*/  LEA.HI.X R13, R96, R85, R98, 0x1, P6 ;  /* 0x00000055600d7211 */ /* 0x000fe400030f0c62 */
[----:B------:R-:W-:-:S03]  /*4b00*/  @!P5 LEA R14, P6, R92, R84, 0x1 ;  /* 0x000000545c0ed211 */ /* 0x000fc600078c08ff */
[----:B-1----:R1:W-:Y:S01]  /*4b10*/  STG.E.128 desc[UR56][R12.64], R48 ;  /* 0x000000300c007986 */ /* 0x0023e2000c101d38 */
[----:B------:R-:W-:-:S05]  /*4b20*/  @!P5 LEA.HI.X R15, R92, R85, R100, 0x1, P6 ;  /* 0x000000555c0fd211 */ /* 0x000fca00030f0c64 */
[----:B--2---:R1:W-:Y:S04]  /*4b30*/  @!P5 STG.E.128 desc[UR56][R14.64], R52 ;  /* 0x000000340e00d986 */ /* 0x0043e8000c101d38 */
.L_x_12573:
[----:B------:R-:W-:Y:S05]  /*4b40*/  BSYNC B1 ;  /* 0x0000000000017941 */ /* 0x000fea0003800000 */
.L_x_12572:
[----:B-1----:R-:W-:Y:S02]  /*4b50*/  VIADD R13, R18, 0x60 ;  /* 0x00000060120d7836 */ /* 0x002fe40000000000 */
[-C--:B------:R-:W-:Y:S02]  /*4b60*/  IMAD R12, R77, R90.reuse, RZ ;  /* 0x0000005a4d0c7224 */ /* 0x080fe400078e02ff */
[C---:B------:R-:W-:Y:S01]  /*4b70*/  IMAD.WIDE.U32 R88, R13.reuse, R90, R88 ;  /* 0x0000005a0d587225 */ /* 0x040fe200078e0058 */
[----:B------:R-:W-:-:S03]  /*4b80*/  ISETP.GE.OR P5, PT, R13, R87, P1 ;  /* 0x000000570d00720c */ /* 0x000fc60000fa6670 */
[----:B------:R-:W-:-:S10]  /*4b90*/  IMAD R91, R13, R91, R12 ;  /* 0x0000005b0d5b7224 */ /* 0x000fd400078e020c */
[----:B------:R-:W-:Y:S05]  /*4ba0*/  @P5 BRA `(.L_x_12560) ;  /* 0x00000008007c5947 */ /* 0x000fea0003800000 */
[----:B------:R-:W2:Y:S01]  /*4bb0*/  LDL R14, [R1+0x7c] ;  /* 0x00007c00010e7983 */ /* 0x000ea20000100800 */
[----:B------:R-:W-:Y:S01]  /*4bc0*/  IMAD.IADD R50, R89, 0x1, R91 ;  /* 0x0000000159327824 */ /* 0x000fe200078e025b */
[----:B------:R-:W-:Y:S01]  /*4bd0*/  IADD3 R12, P5, P6, R62, R88, R65 ;  /* 0x000000583e0c7210 */ /* 0x000fe20007ebe041 */
[----:B------:R-:W-:Y:S01]  /*4be0*/  VIADD R36, R18, 0x60 ;  /* 0x0000006012247836 */ /* 0x000fe20000000000 */
[----:B------:R-:W-:Y:S01]  /*4bf0*/  SEL R99, R74, R99, !P0 ;  /* 0x000000634a637207 */ /* 0x000fe20004000000 */
[----:B------:R-:W-:Y:S01]  /*4c00*/  BSSY B1, `(.L_x_12576) ;  /* 0x0000075000017945 */ /* 0x000fe20003800000 */
[----:B------:R-:W-:Y:S01]  /*4c10*/  IADD3.X R13, R81, R50, R32, P5, P6 ;  /* 0x00000032510d7210 */ /* 0x000fe20002fec420 */
[----:B------:R-:W-:Y:S01]  /*4c20*/  IMAD.SHL.U32 R36, R36, 0x40, RZ ;  /* 0x0000004024247824 */ /* 0x000fe200078e00ff */
[----:B------:R-:W-:Y:S02]  /*4c30*/  LEA R48, P5, R12, R84, 0x1 ;  /* 0x000000540c307211 */ /* 0x000fe400078a08ff */
[----:B------:R-:W-:-:S02]  /*4c40*/  IADD3 R15, R18, 0x60, RZ ;  /* 0x00000060120f7810 */ /* 0x000fc40007ffe0ff */
[----:B------:R-:W-:Y:S01]  /*4c50*/  LEA.HI.X R49, R12, R85, R13, 0x1, P5 ;  /* 0x000000550c317211 */ /* 0x000fe200028f0c0d */
[----:B------:R-:W-:Y:S01]  /*4c60*/  IMAD R13, R19, 0x3000, R3 ;  /* 0x00003000130d7824 */ /* 0x000fe200078e0203 */
[----:B------:R-:W-:Y:S01]  /*4c70*/  SHF.R.S32.HI R12, RZ, 0x1f, R99 ;  /* 0x0000001fff0c7819 */ /* 0x000fe20000011463 */
[----:B------:R-:W-:Y:S01]  /*4c80*/  IMAD.SHL.U32 R15, R15, 0x40, RZ ;  /* 0x000000400f0f7824 */ /* 0x000fe200078e00ff */
[----:B------:R-:W-:Y:S01]  /*4c90*/  LOP3.LUT R36, R36, 0x1c0, RZ, 0xc0, !PT ;  /* 0x000001c024247812 */ /* 0x000fe200078ec0ff */
[----:B------:R-:W-:Y:S01]  /*4ca0*/  IMAD R13, R13, 0x2, R2 ;  /* 0x000000020d0d7824 */ /* 0x000fe200078e0202 */
[----:B------:R-:W-:Y:S02]  /*4cb0*/  LEA.HI R99, R12, R99, RZ, 0x4 ;  /* 0x000000630c637211 */ /* 0x000fe400078f20ff */
[----:B------:R-:W-:Y:S02]  /*4cc0*/  LOP3.LUT R15, R15, 0x1c0, RZ, 0xc0, !PT ;  /* 0x000001c00f0f7812 */ /* 0x000fe400078ec0ff */
[----:B------:R-:W-:-:S02]  /*4cd0*/  LEA.HI.SX32 R51, R99, R64, 0x1c ;  /* 0x0000004063337211 */ /* 0x000fc400078fe2ff */
[----:B------:R-:W-:-:S03]  /*4ce0*/  SHF.R.U32.HI R15, RZ, 0x3, R15 ;  /* 0x00000003ff0f7819 */ /* 0x000fc6000001160f */
[----:B------:R-:W-:-:S05]  /*4cf0*/  IMAD.SHL.U32 R51, R51, 0x8, RZ ;  /* 0x0000000833337824 */ /* 0x000fca00078e00ff */
[----:B------:R-:W-:-:S04]  /*4d00*/  LOP3.LUT R12, R36, 0x38, R51, 0xf8, !PT ;  /* 0x00000038240c7812 */ /* 0x000fc800078ef833 */
[----:B------:R-:W-:-:S05]  /*4d10*/  LOP3.LUT R12, R12, R15, RZ, 0x3c, !PT ;  /* 0x0000000f0c0c7212 */ /* 0x000fca00078e3cff */
[----:B--2---:R-:W-:-:S04]  /*4d20*/  IMAD.IADD R12, R14, 0x1, R12 ;  /* 0x000000010e0c7824 */ /* 0x004fc800078e020c */
        /* <DEDUP_REMOVED lines=8> */
[----:B------:R-:W-:Y:S02]  /*4db0*/  SHF.R.U64 R53, R42, 0x10, R43 ;  /* 0x000000102a357819 */ /* 0x000fe4000000122b */
[----:B------:R-:W-:Y:S02]  /*4dc0*/  PRMT R115, R115, 0x5410, R54 ;  /* 0x0000541073737816 */ /* 0x000fe40000000036 */
[----:B------:R-:W-:Y:S02]  /*4dd0*/  PRMT R111, R111, 0x5410, R96 ;  /* 0x000054106f6f7816 */ /* 0x000fe40000000060 */
[----:B------:R-:W-:Y:S01]  /*4de0*/  PRMT R108, R108, 0x5410, R53 ;  /* 0x000054106c6c7816 */ /* 0x000fe20000000035 */
[----:B------:R-:W-:Y:S01]  /*4df0*/  IMAD.U32 R53, R115, 0x10000, RZ ;  /* 0x0001000073357824 */ /* 0x000fe200078e00ff */
[----:B------:R-:W-:-:S02]  /*4e00*/  SHF.R.U64 R55, R46, 0x10, R47 ;  /* 0x000000102e377819 */ /* 0x000fc4000000122f */
[----:B------:R-:W-:Y:S01]  /*4e10*/  SHF.R.U32.HI R90, RZ, 0x10, R47 ;  /* 0x00000010ff5a7819 */ /* 0x000fe2000001162f */
[C---:B------:R-:W-:Y:S01]  /*4e20*/  IMAD.U32 R47, R39.reuse, 0x10000, RZ ;  /* 0x00010000272f7824 */ /* 0x040fe200078e00ff */
[----:B------:R-:W-:Y:S01]  /*4e30*/  LOP3.LUT R42, R39, 0xffff0000, RZ, 0xc0, !PT ;  /* 0xffff0000272a7812 */ /* 0x000fe200078ec0ff */
[----:B------:R-:W-:Y:S01]  /*4e40*/  IMAD.U32 R39, R111, 0x10000, RZ ;  /* 0x000100006f277824 */ /* 0x000fe200078e00ff */
[----:B------:R-:W-:Y:S01]  /*4e50*/  SHF.R.U32.HI R92, RZ, 0x10, R43 ;  /* 0x00000010ff5c7819 */ /* 0x000fe2000001162b */
[----:B------:R-:W-:Y:S01]  /*4e60*/  FMUL.FTZ R54, R52, R53 ;  /* 0x0000003534367220 */ /* 0x000fe20000410000 */
[----:B------:R-:W-:Y:S01]  /*4e70*/  SHF.R.U64 R91, R44, 0x10, R45 ;  /* 0x000000102c5b7819 */ /* 0x000fe2000000122d */
[----:B-1----:R-:W-:Y:S01]  /*4e80*/  IMAD.U32 R45, R13, 0x10000, RZ ;  /* 0x000100000d2d7824 */ /* 0x002fe200078e00ff */
        /* <DEDUP_REMOVED lines=8> */
[----:B------:R-:W-:Y:S01]  /*4f10*/  LOP3.LUT R111, R111, 0xffff0000, RZ, 0xc0, !PT ;  /* 0xffff00006f6f7812 */ /* 0x000fe200078ec0ff */
[----:B------:R-:W-:Y:S01]  /*4f20*/  IMAD.U32 R44, R15, 0x10000, RZ ;  /* 0x000100000f2c7824 */ /* 0x000fe200078e00ff */
[----:B------:R-:W-:Y:S01]  /*4f30*/  SHF.L.U32 R54, R113, 0x10, RZ ;  /* 0x0000001071367819 */ /* 0x000fe200000006ff */
[----:B------:R-:W-:Y:S01]  /*4f40*/  FMUL.FTZ R90, R46, R115 ;  /* 0x000000732e5a7220 */ /* 0x000fe20000410000 */
[----:B------:R-:W-:Y:S01]  /*4f50*/  SHF.R.U64 R93, R40, 0x10, R41 ;  /* 0x00000010285d7819 */ /* 0x000fe20000001229 */
[----:B------:R-:W-:Y:S01]  /*4f60*/  FMUL.FTZ R52, R46, R111 ;  /* 0x0000006f2e347220 */ /* 0x000fe20000410000 */
[----:B------:R-:W-:Y:S01]  /*4f70*/  LOP3.LUT R43, R13, 0xffff0000, RZ, 0xc0, !PT ;  /* 0xffff00000d2b7812 */ /* 0x000fe200078ec0ff */
[----:B------:R-:W-:Y:S01]  /*4f80*/  IMAD.U32 R37, R36, 0x10000, RZ ;  /* 0x0001000024257824 */ /* 0x000fe200078e00ff */
[----:B------:R-:W-:Y:S01]  /*4f90*/  PRMT R112, R112, 0x5410, R55 ;  /* 0x0000541070707816 */ /* 0x000fe20000000037 */
[CC--:B------:R-:W-:Y:S01]  /*4fa0*/  FMUL.FTZ R55, R47.reuse, R54.reuse ;  /* 0x000000362f377220 */ /* 0x0c0fe20000410000 */
[----:B------:R-:W-:Y:S01]  /*4fb0*/  PRMT R114, R114, 0x5410, R91 ;  /* 0x0000541072727816 */ /* 0x000fe2000000005b */
[----:B------:R-:W-:Y:S01]  /*4fc0*/  FMUL.FTZ R47, R47, R53 ;  /* 0x000000352f2f7220 */ /* 0x000fe20000410000 */
[----:B------:R-:W-:Y:S01]  /*4fd0*/  PRMT R110, R110, 0x5410, R93 ;  /* 0x000054106e6e7816 */ /* 0x000fe2000000005d */
[----:B------:R-:W-:Y:S01]  /*4fe0*/  FFMA.FTZ R46, R43, R111, -R90 ;  /* 0x0000006f2b2e7223 */ /* 0x000fe2000001085a */
[----:B------:R-:W-:Y:S01]  /*4ff0*/  LOP3.LUT R113, R113, 0xffff0000, RZ, 0xc0, !PT ;  /* 0xffff000071717812 */ /* 0x000fe200078ec0ff */
[----:B------:R-:W-:Y:S01]  /*5000*/  FFMA.FTZ R52, R43, R115, R52 ;  /* 0x000000732b347223 */ /* 0x000fe20000010034 */
[----:B------:R-:W-:Y:S01]  /*5010*/  LOP3.LUT R109, R109, 0xffff0000, RZ, 0xc0, !PT ;  /* 0xffff00006d6d7812 */ /* 0x000fe200078ec0ff */
[C---:B------:R-:W-:Y:S01]  /*5020*/  FFMA.FTZ R43, R44.reuse, R53, -R55 ;  /* 0x000000352c2b7223 */ /* 0x040fe20000010837 */
[----:B------:R-:W-:Y:S01]  /*5030*/  LOP3.LUT R40, R15, 0xffff0000, RZ, 0xc0, !PT ;  /* 0xffff00000f287812 */ /* 0x000fe200078ec0ff */
[----:B------:R-:W-:Y:S01]  /*5040*/  FFMA.FTZ R44, R44, R54, R47 ;  /* 0x000000362c2c7223 */ /* 0x000fe2000001002f */
[----:B------:R-:W-:-:S02]  /*5050*/  IMAD.U32 R90, R114, 0x10000, RZ ;  /* 0x00010000725a7824 */ /* 0x000fc400078e00ff */
[----:B------:R-:W-:Y:S01]  /*5060*/  FMUL.FTZ R47, R42, R113 ;  /* 0x000000712a2f7220 */ /* 0x000fe20000410000 */
[----:B------:R-:W-:Y:S02]  /*5070*/  IMAD.U32 R54, R110, 0x10000, RZ ;  /* 0x000100006e367824 */ /* 0x000fe400078e00ff */
[-C--:B------:R-:W-:Y:S01]  /*5080*/  FMUL.FTZ R55, R42, R109.reuse ;  /* 0x0000006d2a377220 */ /* 0x080fe20000410000 */
[----:B------:R-:W-:Y:S01]  /*5090*/  SHF.L.U32 R13, R12, 0x10, RZ ;  /* 0x000000100c0d7819 */ /* 0x000fe200000006ff */
[C---:B------:R-:W-:Y:S01]  /*50a0*/  FMUL.FTZ R42, R37.reuse, R90 ;  /* 0x0000005a252a7220 */ /* 0x040fe20000410000 */
[----:B------:R-:W-:Y:S01]  /*50b0*/  LOP3.LUT R36, R36, 0xffff0000, RZ, 0xc0, !PT ;  /* 0xffff000024247812 */ /* 0x000fe200078ec0ff */
[----:B------:R-:W-:Y:S01]  /*50c0*/  FFMA.FTZ R92, R40, R109, -R47 ;  /* 0x0000006d285c7223 */ /* 0x000fe2000001082f */
[----:B------:R-:W-:Y:S01]  /*50d0*/  LOP3.LUT R53, R114, 0xffff0000, RZ, 0xc0, !PT ;  /* 0xffff000072357812 */ /* 0x000fe200078ec0ff */
[-C--:B------:R-:W-:Y:S01]  /*50e0*/  FMUL.FTZ R37, R37, R54.reuse ;  /* 0x0000003625257220 */ /* 0x080fe20000410000 */
[----:B------:R-:W-:Y:S01]  /*50f0*/  LOP3.LUT R47, R110, 0xffff0000, RZ, 0xc0, !PT ;  /* 0xffff00006e2f7812 */ /* 0x000fe200078ec0ff */
[----:B------:R-:W-:Y:S01]  /*5100*/  IMAD.U32 R15, R14, 0x10000, RZ ;  /* 0x000100000e0f7824 */ /* 0x000fe200078e00ff */
[----:B------:R-:W-:Y:S01]  /*5110*/  LOP3.LUT R12, R12, 0xffff0000, RZ, 0xc0, !PT ;  /* 0xffff00000c0c7812 */ /* 0x000fe200078ec0ff */
[----:B------:R-:W-:Y:S01]  /*5120*/  FFMA.FTZ R113, R40, R113, R55 ;  /* 0x0000007128717223 */ /* 0x000fe20000010037 */
[----:B------:R-:W-:Y:S01]  /*5130*/  LOP3.LUT R41, R14, 0xffff0000, RZ, 0xc0, !PT ;  /* 0xffff00000e297812 */ /* 0x000fe200078ec0ff */
[C---:B------:R-:W-:Y:S01]  /*5140*/  FFMA.FTZ R42, R13.reuse, R54, -R42 ;  /* 0x000000360d2a7223 */ /* 0x040fe2000001082a */
[----:B------:R-:W-:Y:S01]  /*5150*/  FFMA.FTZ R37, R13, R90, R37 ;  /* 0x0000005a0d257223 */ /* 0x000fe20000010025 */
[----:B------:R-:W-:-:S02]  /*5160*/  IMAD.U32 R14, R38, 0x10000, RZ ;  /* 0x00010000260e7824 */ /* 0x000fc400078e00ff */
[----:B------:R-:W-:Y:S01]  /*5170*/  FMUL.FTZ R55, R36, R53 ;  /* 0x0000003524377220 */ /* 0x000fe20000410000 */
[----:B------:R-:W-:Y:S01]  /*5180*/  IMAD.U32 R13, R108, 0x10000, RZ ;  /* 0x000100006c0d7824 */ /* 0x000fe200078e00ff */
[----:B------:R-:W-:Y:S01]  /*5190*/  LOP3.LUT R38, R38, 0xffff0000, RZ, 0xc0, !PT ;  /* 0xffff000026267812 */ /* 0x000fe200078ec0ff */
[-C--:B------:R-:W-:Y:S01]  /*51a0*/  FMUL.FTZ R91, R36, R47.reuse ;  /* 0x0000002f245b7220 */ /* 0x080fe20000410000 */
[----:B------:R-:W-:Y:S01]  /*51b0*/  LOP3.LUT R108, R108, 0xffff0000, RZ, 0xc0, !PT ;  /* 0xffff00006c6c7812 */ /* 0x000fe200078ec0ff */
[C---:B------:R-:W-:Y:S01]  /*51c0*/  IMAD.U32 R36, R112.reuse, 0x10000, RZ ;  /* 0x0001000070247824 */ /* 0x040fe200078e00ff */
[----:B------:R-:W-:Y:S01]  /*51d0*/  LOP3.LUT R112, R112, 0xffff0000, RZ, 0xc0, !PT ;  /* 0xffff000070707812 */ /* 0x000fe200078ec0ff */
[C---:B------:R-:W-:Y:S01]  /*51e0*/  FFMA.FTZ R55, R12.reuse, R47, -R55 ;  /* 0x0000002f0c377223 */ /* 0x040fe20000010837 */
[----:B------:R-:W-:Y:S01]  /*51f0*/  FFMA.FTZ R12, R12, R53, R91 ;  /* 0x000000350c0c7223 */ /* 0x000fe2000001005b */
[-C--:B------:R-:W-:Y:S01]  /*5200*/  FMUL.FTZ R47, R14, R13.reuse ;  /* 0x0000000d0e2f7220 */ /* 0x080fe20000410000 */
        /* <DEDUP_REMOVED lines=18> */
[----:B------:R-:W-:Y:S01]  /*5330*/  MOV R38, R47 ;  /* 0x0000002f00267202 */ /* 0x000fe20000000f00 */
[----:B------:R-:W-:-:S07]  /*5340*/  IMAD.MOV.U32 R39, RZ, RZ, R44 ;  /* 0x000000ffff277224 */ /* 0x000fce00078e002c */
.L_x_12577:
[----:B------:R-:W-:Y:S05]  /*5350*/  BSYNC B1 ;  /* 0x0000000000017941 */ /* 0x000fea0003800000 */
.L_x_12576:
        /* <DEDUP_REMOVED lines=10> */
.L_x_12543:
[----:B------:R-:W-:-:S13]  /*5400*/  ISETP.NE.AND P3, PT, R156, 0x3, PT ;  /* 0x000000039c00780c */ /* 0x000fda0003f65270 */
[----:B------:R-:W-:Y:S05]  /*5410*/  @!P3 BRA `(.L_x_12578) ;  /* 0x000000000004b947 */ /* 0x000fea0003800000 */
[----:B------:R-:W-:Y:S01]  /*5420*/  BPT.TRAP 0x1 ;  /* 0x000000040000795c */ /* 0x000fe20000300000 */
.L_x_12578:
[----:B------:R-:W-:Y:S01]  /*5430*/  IMAD R83, R19, 0x8, R2 ;  /* 0x0000000813537824 */ /* 0x000fe200078e0202 */
[----:B------:R-:W-:Y:S01]  /*5440*/  SHF.L.U32 R95, R153, 0x1f, RZ ;  /* 0x0000001f995f7819 */ /* 0x000fe200000006ff */
[----:B------:R-:W-:Y:S01]  /*5450*/  IMAD R87, R29, -0xc0, R27 ;  /* 0xffffff401d577824 */ /* 0x000fe200078e021b */
[----:B------:R-:W-:Y:S02]  /*5460*/  BSSY B1, `(.L_x_12579) ;  /* 0x0000004000017945 */ /* 0x000fe40003800000 */
[----:B------:R-:W0:Y:S02]  /*5470*/  SYNCS.PHASECHK.TRANS64.TRYWAIT P4, [R83+URZ+0x30890], R95 ;  /* 0x0308905f530075a7 */ /* 0x000e24000808017f */
[----:B------:R-:W-:Y:S01]  /*5480*/  VIMNMX R87, R87, 0xc0, PT ;  /* 0x000000c057577848 */ /* 0x000fe20003fe0100 */
[----:B0-----:R-:W-:Y:S06]  /*5490*/  @!P4 BRA `(.L_x_12580) ;  /* 0x000001440090c947 */ /* 0x001fec0003800000 */
.L_x_12805:
[----:B------:R-:W-:Y:S05]  /*54a0*/  BSYNC B1 ;  /* 0x0000000000017941 */ /* 0x000fea0003800000 */
.L_x_12579:
[----:B------:R-:W-:Y:S01]  /*54b0*/  ISETP.GE.AND P4, PT, R18, R87, PT ;  /* 0x000000571200720c */ /* 0x000fe20003f86270 */
[----:B------:R-:W-:-:S12]  /*54c0*/  BSSY B1, `(.L_x_12581) ;  /* 0x0000006000017945 */ /* 0x000fd80003800000 */
[----:B------:R-:W-:Y:S05]  /*54d0*/  @P4 BRA `(.L_x_12582) ;  /* 0x0000000000104947 */ /* 0x000fea0003800000 */
[----:B------:R-:W1:Y:S04]  /*54e0*/  @!P1 LDS.128 R12, [R94+0x12000] ;  /* 0x012000005e0c9984 */ /* 0x000e680000000c00 */
[----:B------:R-:W2:Y:S04]  /*54f0*/  @!P2 LDS.128 R36, [R86+0x12000] ;  /* 0x012000005624a984 */ /* 0x000ea80000000c00 */
[----:B-1----:R1:W-:Y:S04]  /*5500*/  @!P1 STG.E.128 desc[UR56][R42.64], R12 ;  /* 0x0000000c2a009986 */ /* 0x0023e8000c101d38 */
[----:B--2---:R1:W-:Y:S02]  /*5510*/  @!P2 STG.E.128 desc[UR56][R42.64+0x40], R36 ;  /* 0x000040242a00a986 */ /* 0x0043e4000c101d38 */
.L_x_12582:
[----:B------:R-:W-:Y:S05]  /*5520*/  BSYNC B1 ;  /* 0x0000000000017941 */ /* 0x000fea0003800000 */
.L_x_12581:
[----:B-1----:R-:W-:-:S05]  /*5530*/  VIADD R12, R18, 0x60 ;  /* 0x00000060120c7836 */ /* 0x002fca0000000000 */
[----:B------:R-:W-:-:S13]  /*5540*/  ISETP.GE.AND P4, PT, R12, R87, PT ;  /* 0x000000570c00720c */ /* 0x000fda0003f86270 */
[----:B------:R-:W-:Y:S05]  /*5550*/  @P4 BRA `(.L_x_12560) ;  /* 0x0000000000104947 */ /* 0x000fea0003800000 */
[----:B------:R-:W1:Y:S04]  /*5560*/  @!P1 LDS.128 R12, [R94+0x15000] ;  /* 0x015000005e0c9984 */ /* 0x000e680000000c00 */
[----:B------:R-:W2:Y:S04]  /*5570*/  @!P2 LDS.128 R36, [R86+0x15000] ;  /* 0x015000005624a984 */ /* 0x000ea80000000c00 */
[----:B-1----:R1:W-:Y:S04]  /*5580*/  @!P1 STG.E.128 desc[UR56][R40.64], R12 ;  /* 0x0000000c28009986 */ /* 0x0023e8000c101d38 */
[----:B--2---:R1:W-:Y:S02]  /*5590*/  @!P2 STG.E.128 desc[UR56][R40.64+0x40], R36 ;  /* 0x000040242800a986 */ /* 0x0043e4000c101d38 */
.L_x_12560:
[----:B------:R-:W-:Y:S05]  /*55a0*/  BSYNC B0 ;  /* 0x0000000000007941 */ /* 0x000fea0003800000 */
.L_x_12542:
        /* <DEDUP_REMOVED lines=17> */
.L_x_12584:
[----:B------:R-:W-:Y:S05]  /*56c0*/  BSYNC B0 ;  /* 0x0000000000007941 */ /* 0x000fea0003800000 */
.L_x_12583:
[----:B------:R-:W2:Y:S01]  /*56d0*/  SYNCS.PHASECHK.TRANS64.TRYWAIT P3, [R83+URZ+0x308b0], R95 ;  /* 0x0308b05f530075a7 */ /* 0x000ea2000806017f */
[----:B------:R-:W-:Y:S01]  /*56e0*/  ULDC UR58, c[0x0][0x2f4] ;  /* 0x0000bd00003a7ab9 */ /* 0x000fe20000000800 */
[----:B------:R-:W-:Y:S01]  /*56f0*/  ULDC.64 UR38, c[0x0][0x328] ;  /* 0x0000ca0000267ab9 */ /* 0x000fe20000000a00 */
[----:B------:R-:W-:Y:S01]  /*5700*/  ULDC.64 UR36, c[0x0][0x318] ;  /* 0x0000c60000247ab9 */ /* 0x000fe20000000a00 */
[----:B------:R-:W-:Y:S01]  /*5710*/  BSSY B0, `(.L_x_12585) ;  /* 0x0000003000007945 */ /* 0x000fe20003800000 */
[----:B------:R-:W-:-:S03]  /*5720*/  IMAD.WIDE R36, R29, 0xc0, R4 ;  /* 0x000000c01d247825 */ /* 0x000fc600078e0204 */
[----:B--2---:R-:W-:Y:S05]  /*5730*/  @!P3 BRA `(.L_x_12586) ;  /* 0x0000014000fcb947 */ /* 0x004fea0003800000 */
.L_x_12806:
[----:B------:R-:W-:Y:S05]  /*5740*/  BSYNC B0 ;  /* 0x0000000000007941 */ /* 0x000fea0003800000 */
.L_x_12585:
[----:B------:R-:W-:Y:S01]  /*5750*/  ISETP.GE.AND P3, PT, R18, R87, PT ;  /* 0x000000571200720c */ /* 0x000fe20003f66270 */
[----:B------:R-:W-:-:S12]  /*5760*/  BSSY B0, `(.L_x_12587) ;  /* 0x0000010000007945 */ /* 0x000fd80003800000 */
        /* <DEDUP_REMOVED lines=10> */
[----:B------:R-:W1:Y:S04]  /*5810*/  @!P3 LDS.128 R12, [R94] ;  /* 0x000000005e0cb984 */ /* 0x000e680000000c00 */
[----:B-1----:R-:W-:Y:S01]  /*5820*/  @!P3 STG.E.128 desc[UR56][R38.64], R12 ;  /* 0x0000000c2600b986 */ /* 0x002fe2000c101d38 */
[----:B------:R-:W-:-:S13]  /*5830*/  ISETP.GE.AND P3, PT, R78, UR58, PT ;  /* 0x0000003a4e007c0c */ /* 0x000fda000bf66270 */
[----:B------:R-:W1:Y:S04]  /*5840*/  @!P3 LDS.128 R12, [R86] ;  /* 0x00000000560cb984 */ /* 0x000e680000000c00 */
[----:B-1----:R3:W-:Y:S02]  /*5850*/  @!P3 STG.E.128 desc[UR56][R38.64+0x40], R12 ;  /* 0x0000400c2600b986 */ /* 0x0027e4000c101d38 */
.L_x_12588:
[----:B------:R-:W-:Y:S05]  /*5860*/  BSYNC B0 ;  /* 0x0000000000007941 */ /* 0x000fea0003800000 */
.L_x_12587:
[----:B-1-3--:R-:W-:Y:S01]  /*5870*/  VIADD R12, R18, 0x60 ;  /* 0x00000060120c7836 */ /* 0x00afe20000000000 */
[----:B------:R-:W-:Y:S04]  /*5880*/  BSSY B0, `(.L_x_12589) ;  /* 0x0000013000007945 */ /* 0x000fe80003800000 */
[----:B------:R-:W-:-:S13]  /*5890*/  ISETP.GE.AND P3, PT, R12, R87, PT ;  /* 0x000000570c00720c */ /* 0x000fda0003f66270 */
[----:B------:R-:W-:Y:S05]  /*58a0*/  @P3 BRA `(.L_x_12590) ;  /* 0x0000000000403947 */ /* 0x000fea0003800000 */
[----:B------:R-:W-:Y:S01]  /*58b0*/  IADD3 R15, P3, R36, 0x60, RZ ;  /* 0x00000060240f7810 */ /* 0x000fe20007f7e0ff */
[----:B------:R-:W-:Y:S02]  /*58c0*/  IMAD.MOV.U32 R12, RZ, RZ, R60 ;  /* 0x000000ffff0c7224 */ /* 0x000fe400078e003c */
[----:B------:R-:W-:Y:S01]  /*58d0*/  IMAD.MOV.U32 R13, RZ, RZ, R0 ;  /* 0x000000ffff0d7224 */ /* 0x000fe200078e0000 */
[----:B------:R-:W-:Y:S01]  /*58e0*/  IADD3.X R36, RZ, R37, RZ, P3, !PT ;  /* 0x00000025ff247210 */ /* 0x000fe20001ffe4ff */
        /* <DEDUP_REMOVED lines=12> */
.L_x_12590:
[----:B------:R-:W-:Y:S05]  /*59b0*/  BSYNC B0 ;  /* 0x0000000000007941 */ /* 0x000fea0003800000 */
.L_x_12589:
[----:B-1----:R-:W3:Y:S01]  /*59c0*/  LDL R12, [R1] ;  /* 0x00000000010c7983 */ /* 0x002ee20000100800 */
        /* <DEDUP_REMOVED lines=22> */
.L_x_12537:
[----:B------:R-:W-:Y:S01]  /*5b30*/  IMAD.MOV.U32 R3, RZ, RZ, RZ ;  /* 0x000000ffff037224 */ /* 0x000fe200078e00ff */
[----:B------:R-:W-:Y:S06]  /*5b40*/  @P0 BRA `(.L_x_12592) ;  /* 0x00000000000c0947 */ /* 0x000fec0003800000 */
[----:B------:R-:W1:Y:S01]  /*5b50*/  FENCE.VIEW.ASYNC.G ;  /* 0x00000000000073c6 */ /* 0x000e620000000100 */
[----:B------:R-:W-:Y:S05]  /*5b60*/  WARPSYNC.ALL ;  /* 0x0000000000007948 */ /* 0x000fea0003800000 */
[----:B-1----:R-:W-:Y:S06]  /*5b70*/  BAR.ARV 0xc, 0x200 ;  /* 0x0308000000007b1d */ /* 0x002fec0000002000 */
.L_x_12592:
        /* <DEDUP_REMOVED lines=16> */
[----:B0-----:R-:W-:Y:S01]  /*5c80*/  VIADD R4, R3, 0xffffffe ;  /* 0x0ffffffe03047836 */ /* 0x001fe20000000000 */
[----:B------:R-:W-:-:S05]  /*5c90*/  IADD3 R3, RZ, -R10, RZ ;  /* 0x8000000aff037210 */ /* 0x000fca0007ffe0ff */
        /* <DEDUP_REMOVED lines=16> */
.L_x_12594:
[----:B------:R-:W-:Y:S05]  /*5da0*/  BSYNC B0 ;  /* 0x0000000000007941 */ /* 0x000fea0003800000 */
.L_x_12593:
        /* <DEDUP_REMOVED lines=17> */
[----:B--2---:R-:W-:Y:S02]  /*5ec0*/  IMAD R4, R0, R3, RZ ;  /* 0x0000000300047224 */ /* 0x004fe400078e02ff */
[----:B------:R-:W-:-:S03]  /*5ed0*/  IMAD.MOV.U32 R0, RZ, RZ, RZ ;  /* 0x000000ffff007224 */ /* 0x000fc600078e00ff */
[----:B------:R1:W-:Y:S01]  /*5ee0*/  STL [R1+0x6c], R4 ;  /* 0x00006c0401007387 */ /* 0x0003e20000100800 */
[----:B------:R-:W-:Y:S01]  /*5ef0*/  VIADDMNMX R120, R4, R3, R26, PT ;  /* 0x0000000304787246 */ /* 0x000fe2000380011a */
[----:B------:R-:W-:Y:S01]  /*5f00*/  IMAD.MOV.U32 R3, RZ, RZ, RZ ;  /* 0x000000ffff037224 */ /* 0x000fe200078e00ff */
[----:B------:R-:W-:Y:S02]  /*5f10*/  CS2R R26, SRZ ;  /* 0x00000000001a7805 */ /* 0x000fe4000001ff00 */
[----:B------:R-:W-:-:S13]  /*5f20*/  ISETP.GT.AND P1, PT, R120, R4, PT ;  /* 0x000000047800720c */ /* 0x000fda0003f24270 */
[----:B-1----:R-:W-:Y:S05]  /*5f30*/  @!P1 BRA `(.L_x_12595) ;  /* 0x000000a800a49947 */ /* 0x002fea0003800000 */
[----:B------:R-:W-:-:S03]  /*5f40*/  UMOV UR4, 0xffffffff ;  /* 0xffffffff00047882 */ /* 0x000fc60000000000 */
[----:B------:R-:W-:Y:S05]  /*5f50*/  BRA.DIV UR4, `(.L_x_12596) ;  /* 0x0000013e04087947 */ /* 0x000fea000b800000 */
[----:B------:R-:W1:Y:S02]  /*5f60*/  S2R R0, SR_TID.X ;  /* 0x0000000000007919 */ /* 0x000e640000002100 */
[----:B-1----:R-:W-:-:S04]  /*5f70*/  IADD3 R3, R0, -0x80, RZ ;  /* 0xffffff8000037810 */ /* 0x002fc80007ffe0ff */
[----:B------:R-:W-:-:S04]  /*5f80*/  SHF.R.S32.HI R0, RZ, 0x1f, R3 ;  /* 0x0000001fff007819 */ /* 0x000fc80000011403 */
[----:B------:R-:W-:-:S04]  /*5f90*/  LEA.HI R0, R0, R3, RZ, 0x7 ;  /* 0x0000000300007211 */ /* 0x000fc800078f38ff */
[----:B------:R-:W-:-:S06]  /*5fa0*/  SHF.R.S32.HI R0, RZ, 0x7, R0 ;  /* 0x00000007ff007819 */ /* 0x000fcc0000011400 */
[----:B------:R-:W1:Y:S04]  /*5fb0*/  SHFL.IDX PT, R0, R0, RZ, 0x1f ;  /* 0x00001fff00007589 */ /* 0x000e6800000e0000 */
[----:B-1----:R1:W-:Y:S02]  /*5fc0*/  STL [R1+0x74], R0 ;  /* 0x0000740001007387 */ /* 0x0023e40000100800 */
.L_x_12809:
[----:B------:R-:W1:Y:S01]  /*5fd0*/  LDL R3, [R1+0x74] ;  /* 0x0000740001037983 */ /* 0x000e620000100800 */
[----:B------:R-:W-:Y:S01]  /*5fe0*/  BSSY B6, `(.L_x_12597) ;  /* 0x000001c000067945 */ /* 0x000fe20003800000 */
[----:B-1----:R-:W-:-:S05]  /*5ff0*/  IMAD.HI R0, R3, 0x55555556, RZ ;  /* 0x5555555603007827 */ /* 0x002fca00078e02ff */
[----:B------:R-:W-:-:S05]  /*6000*/  LEA.HI R0, R0, R0, RZ, 0x1 ;  /* 0x0000000000007211 */ /* 0x000fca00078f08ff */
[----:B------:R-:W-:-:S04]  /*6010*/  IMAD R3, R0, -0x3, R3 ;  /* 0xfffffffd00037824 */ /* 0x000fc800078e0203 */
[----:B------:R-:W-:Y:S01]  /*6020*/  IMAD R0, R3, 0x2000, R2 ;  /* 0x0000200003007824 */ /* 0x000fe200078e0202 */
[----:B------:R1:W-:Y:S03]  /*6030*/  STL [R1+0x70], R3 ;  /* 0x0000700301007387 */ /* 0x0003e60000100800 */
[----:B------:R-:W-:-:S05]  /*6040*/  VIADD R0, R0, 0xc400 ;  /* 0x0000c40000007836 */ /* 0x000fca0000000000 */
[----:B------:R-:W-:Y:S01]  /*6050*/  SHF.R.U32.HI R0, RZ, 0x4, R0 ;  /* 0x00000004ff007819 */ /* 0x000fe20000011600 */
[----:B-1----:R-:W-:-:S03]  /*6060*/  VIADD R3, R2, 0x1e800 ;  /* 0x0001e80002037836 */ /* 0x002fc60000000000 */
[----:B------:R-:W-:Y:S02]  /*6070*/  LOP3.LUT R29, R0, 0x3fff, RZ, 0xc0, !PT ;  /* 0x00003fff001d7812 */ /* 0x000fe400078ec0ff */
[----:B------:R-:W-:-:S13]  /*6080*/  LOP3.LUT P0, RZ, R3, 0x3ff, RZ, 0xc0, !PT ;  /* 0x000003ff03ff7812 */ /* 0x000fda000780c0ff */
        /* <DEDUP_REMOVED lines=16> */
[----:B-1---5:R-:W-:Y:S05]  /*6190*/  CALL.ABS.NOINC R14 ;  /* 0x000000000e007343 */ /* 0x022fea0003c00000 */
.L_x_12598:
[----:B------:R-:W-:Y:S05]  /*61a0*/  BSYNC B6 ;  /* 0x0000000000067941 */ /* 0x000fea0003800000 */
.L_x_12597:
        /* <DEDUP_REMOVED lines=13> */
.L_x_12602:
[----:B--2---:R2:W3:Y:S02]  /*6280*/  SYNCS.PHASECHK.TRANS64.TRYWAIT P0, [R2+URZ+0x30800], R3 ;  /* 0x03080003020075a7 */ /* 0x0044e4000800017f */
[----:B---3--:R-:W-:Y:S05]  /*6290*/  @!P0 NANOSLEEP.SYNCS 0x989680 ;  /* 0x009896800000895d */ /* 0x008fea0003900000 */
[----:B------:R-:W3:Y:S02]  /*62a0*/  @!P0 SYNCS.PHASECHK.TRANS64 P0, [R2+URZ+0x30800], R3 ;  /* 0x03080003020085a7 */ /* 0x000ee4000800007f */
[----:B---3--:R-:W-:Y:S05]  /*62b0*/  @!P0 BRA `(.L_x_12602) ;  /* 0xfffffffc00f08947 */ /* 0x008fea000383ffff */
.L_x_12601:
[----:B------:R-:W-:Y:S05]  /*62c0*/  BSYNC B0 ;  /* 0x0000000000007941 */ /* 0x000fea0003800000 */
.L_x_12600:
[----:B------:R-:W-:Y:S05]  /*62d0*/  BRA `(.L_x_12603) ;  /* 0x0000002000f87947 */ /* 0x000fea0003800000 */
.L_x_12599:
[----:B-----5:R-:W-:Y:S01]  /*62e0*/  SHF.R.S32.HI R0, RZ, 0x1f, R25 ;  /* 0x0000001fff007819 */ /* 0x020fe20000011419 */
[----:B------:R-:W-:Y:S01]  /*62f0*/  VIADD R3, R2, 0xc400 ;  /* 0x0000c40002037836 */ /* 0x000fe20000000000 */
[----:B------:R-:W-:Y:S01]  /*6300*/  ULDC.64 UR4, c[0x0][0x3f8] ;  /* 0x0000fe0000047ab9 */ /* 0x000fe20000000a00 */
[----:B------:R-:W-:Y:S01]  /*6310*/  ULDC.64 UR6, c[0x0][0x408] ;  /* 0x0001020000067ab9 */ /* 0x000fe20000000a00 */
[----:B------:R-:W-:Y:S01]  /*6320*/  IMAD.WIDE.U32 R4, R25, UR4, RZ ;  /* 0x0000000419047c25 */ /* 0x000fe2000f8e00ff */
[----:B------:R-:W-:Y:S01]  /*6330*/  BSSY B6, `(.L_x_12604) ;  /* 0x0000020000067945 */ /* 0x000fe20003800000 */
[----:B------:R-:W-:Y:S02]  /*6340*/  LOP3.LUT P0, RZ, R3, 0x3ff, RZ, 0xc0, !PT ;  /* 0x000003ff03ff7812 */ /* 0x000fe4000780c0ff */
[C---:B0-----:R-:W-:Y:S02]  /*6350*/  IMAD R6, R0.reuse, UR4, RZ ;  /* 0x0000000400067c24 */ /* 0x041fe4000f8e02ff */
[----:B------:R-:W-:-:S02]  /*6360*/  IMAD R0, R0, UR6, RZ ;  /* 0x0000000600007c24 */ /* 0x000fc4000f8e02ff */
[C---:B------:R-:W-:Y:S01]  /*6370*/  IMAD R3, R25.reuse, UR5, R6 ;  /* 0x0000000519037c24 */ /* 0x040fe2000f8e0206 */
[----:B------:R-:W-:Y:S01]  /*6380*/  ULDC.64 UR4, c[0x0][0x3e8] ;  /* 0x0000fa0000047ab9 */ /* 0x000fe20000000a00 */
[----:B------:R-:W-:-:S04]  /*6390*/  IMAD.WIDE.U32 R6, R25, UR6, RZ ;  /* 0x0000000619067c25 */ /* 0x000fc8000f8e00ff */
[----:B------:R-:W-:Y:S01]  /*63a0*/  IMAD R9, R25, UR7, R0 ;  /* 0x0000000719097c24 */ /* 0x000fe2000f8e0200 */
[----:B------:R-:W-:Y:S01]  /*63b0*/  ULDC.64 UR6, c[0x0][0x400] ;  /* 0x0001000000067ab9 */ /* 0x000fe20000000a00 */
[----:B------:R-:W-:Y:S01]  /*63c0*/  IMAD.IADD R5, R3, 0x1, R5 ;  /* 0x0000000103057824 */ /* 0x000fe200078e0205 */
[----:B------:R-:W-:Y:S01]  /*63d0*/  LEA R25, P1, R4, UR4, 0x1 ;  /* 0x0000000404197c11 */ /* 0x000fe2000f8208ff */
[----:B------:R-:W-:Y:S01]  /*63e0*/  IMAD.IADD R3, R9, 0x1, R7 ;  /* 0x0000000109037824 */ /* 0x000fe200078e0207 */
[----:B------:R-:W-:Y:S02]  /*63f0*/  LEA R27, P2, R6, UR6, 0x1 ;  /* 0x00000006061b7c11 */ /* 0x000fe4000f8408ff */
[----:B------:R-:W-:Y:S02]  /*6400*/  LEA.HI.X R26, R4, UR5, R5, 0x1, P1 ;  /* 0x00000005041a7c11 */ /* 0x000fe400088f0c05 */
[----:B------:R-:W-:Y:S01]  /*6410*/  LEA.HI.X R28, R6, UR7, R3, 0x1, P2 ;  /* 0x00000007061c7c11 */ /* 0x000fe200090f0c03 */
[----:B------:R-:W-:Y:S08]  /*6420*/  @!P0 BRA `(.L_x_12605) ;  /* 0x0000000000408947 */ /* 0x000ff00003800000 */
[----:B------:R-:W-:Y:S01]  /*6430*/  MOV R0, 0x0 ;  /* 0x0000000000007802 */ /* 0x000fe20000000f00 */
[----:B------:R-:W-:Y:S01]  /*6440*/  ULDC.64 UR4, c[0x4][0x1b8] ;  /* 0x01006e0000047ab9 */ /* 0x000fe20000000a00 */
[----:B------:R-:W-:Y:S01]  /*6450*/  ULDC.64 UR6, c[0x4][0x1c0] ;  /* 0x0100700000067ab9 */ /* 0x000fe20000000a00 */
[----:B------:R-:W-:Y:S01]  /*6460*/  IMAD.U32 R4, RZ, RZ, UR4 ;  /* 0x00000004ff047e24 */ /* 0x000fe2000f8e00ff */
[----:B------:R0:W1:Y:S01]  /*6470*/  LDC.64 R14, c[0x4][R0] ;  /* 0x01000000000e7b82 */ /* 0x0000620000000a00 */
[----:B------:R-:W-:Y:S01]  /*6480*/  MOV R5, UR5 ;  /* 0x0000000500057c02 */ /* 0x000fe20008000f00 */
        /* <DEDUP_REMOVED lines=10> */
.L_x_12605:
[----:B------:R-:W-:Y:S05]  /*6530*/  BSYNC B6 ;  /* 0x0000000000067941 */ /* 0x000fea0003800000 */
.L_x_12604:
        /* <DEDUP_REMOVED lines=11> */
.L_x_12815:
[----:B------:R-:W5:Y:S01]  /*65f0*/  LDL R7, [R1+0x98] ;  /* 0x0000980001077983 */ /* 0x000f620000100800 */
[----:B------:R-:W-:-:S03]  /*6600*/  ULDC UR4, c[0x0][0x448] ;  /* 0x0001120000047ab9 */ /* 0x000fc60000000800 */
[----:B0-----:R-:W2:Y:S01]  /*6610*/  LDL R28, [R1+0x68] ;  /* 0x00006800011c7983 */ /* 0x001ea20000100800 */
[----:B------:R-:W-:Y:S01]  /*6620*/  IMAD R26, R24, UR4, RZ ;  /* 0x00000004181a7c24 */ /* 0x000fe2000f8e02ff */
[----:B------:R-:W-:Y:S01]  /*6630*/  BSSY B1, `(.L_x_12609) ;  /* 0x0000024000017945 */ /* 0x000fe20003800000 */
[----:B------:R-:W-:Y:S02]  /*6640*/  CS2R R8, SRZ ;  /* 0x0000000000087805 */ /* 0x000fe4000001ff00 */
[----:B------:R-:W-:Y:S02]  /*6650*/  CS2R R10, SRZ ;  /* 0x00000000000a7805 */ /* 0x000fe4000001ff00 */
[----:B------:R-:W-:Y:S02]  /*6660*/  CS2R R12, SRZ ;  /* 0x00000000000c7805 */ /* 0x000fe4000001ff00 */
[----:B------:R-:W-:Y:S02]  /*6670*/  ISETP.GE.AND P0, PT, R4, R26, PT ;  /* 0x0000001a0400720c */ /* 0x000fe40003f06270 */
[----:B-----5:R-:W-:-:S04]  /*6680*/  LEA.HI R6, R7, R7, RZ, 0x1 ;  /* 0x0000000707067211 */ /* 0x020fc800078f08ff */
[----:B------:R-:W-:Y:S01]  /*6690*/  LOP3.LUT R6, R6, 0xfffffffe, RZ, 0xc0, !PT ;  /* 0xfffffffe06067812 */ /* 0x000fe200078ec0ff */
[----:B--2---:R-:W-:-:S03]  /*66a0*/  IMAD.SHL.U32 R4, R28, 0x40, RZ ;  /* 0x000000401c047824 */ /* 0x004fc600078e00ff */
[----:B------:R-:W-:Y:S02]  /*66b0*/  IADD3 R27, R7, -R6, RZ ;  /* 0x80000006071b7210 */ /* 0x000fe40007ffe0ff */
[----:B------:R-:W-:Y:S02]  /*66c0*/  CS2R R6, SRZ ;  /* 0x0000000000067805 */ /* 0x000fe4000001ff00 */
[----:B------:R-:W-:Y:S02]  /*66d0*/  LOP3.LUT R31, R4, 0x1c0, RZ, 0xc0, !PT ;  /* 0x000001c0041f7812 */ /* 0x000fe400078ec0ff */
[----:B------:R-:W-:Y:S01]  /*66e0*/  SHF.L.U32 R27, R27, 0x1f, RZ ;  /* 0x0000001f1b1b7819 */ /* 0x000fe200000006ff */
[----:B------:R-:W-:Y:S06]  /*66f0*/  @P0 BRA `(.L_x_12610) ;  /* 0x00000000005c0947 */ /* 0x000fec0003800000 */
[----:B------:R-:W-:Y:S01]  /*6700*/  ULDC UR4, c[0x0][0x3f4] ;  /* 0x0000fd0000047ab9 */ /* 0x000fe20000000800 */
[----:B------:R-:W-:Y:S01]  /*6710*/  IMAD.SHL.U32 R9, R154, 0x2, RZ ;  /* 0x000000029a097824 */ /* 0x000fe200078e00ff */
[----:B------:R-:W-:Y:S01]  /*6720*/  ISETP.GE.AND P2, PT, R22, UR4, PT ;  /* 0x0000000416007c0c */ /* 0x000fe2000bf46270 */
[----:B------:R-:W-:Y:S01]  /*6730*/  IMAD.MOV.U32 R6, RZ, RZ, R0 ;  /* 0x000000ffff067224 */ /* 0x000fe200078e0000 */
[----:B------:R-:W-:Y:S01]  /*6740*/  ISETP.GE.AND P3, PT, R154, UR4, PT ;  /* 0x000000049a007c0c */ /* 0x000fe2000bf66270 */
[----:B-1----:R-:W-:Y:S01]  /*6750*/  IMAD.MOV.U32 R7, RZ, RZ, R3 ;  /* 0x000000ffff077224 */ /* 0x002fe200078e0003 */
[----:B------:R-:W-:Y:S01]  /*6760*/  SHF.R.S32.HI R13, RZ, 0x1f, R154 ;  /* 0x0000001fff0d7819 */ /* 0x000fe2000001149a */
[----:B---3--:R-:W-:Y:S01]  /*6770*/  IMAD.MOV.U32 R15, RZ, RZ, R5 ;  /* 0x000000ffff0f7224 */ /* 0x008fe200078e0005 */
[----:B------:R-:W-:-:S07]  /*6780*/  CS2R R10, SRZ ;  /* 0x00000000000a7805 */ /* 0x000fce000001ff00 */
[----:B------:R-:W-:Y:S01]  /*6790*/  @!P2 IMAD.WIDE R20, R22, 0x2, R6 ;  /* 0x000000021614a825 */ /* 0x000fe200078e0206 */
[----:B------:R-:W-:Y:S02]  /*67a0*/  SHF.L.U64.HI R6, R154, 0x1, R13 ;  /* 0x000000019a067819 */ /* 0x000fe4000001020d */
[-C--:B------:R-:W-:Y:S02]  /*67b0*/  @!P3 IADD3 R24, P0, R0, R9.reuse, RZ ;  /* 0x000000090018b210 */ /* 0x080fe40007f1e0ff */
[----:B----4-:R-:W-:Y:S02]  /*67c0*/  @!P3 IADD3 R4, P1, R14, R9, RZ ;  /* 0x000000090e04b210 */ /* 0x010fe40007f3e0ff */
[----:B------:R-:W-:Y:S02]  /*67d0*/  CS2R R8, SRZ ;  /* 0x0000000000087805 */ /* 0x000fe4000001ff00 */
[----:B------:R-:W-:Y:S01]  /*67e0*/  CS2R R12, SRZ ;  /* 0x00000000000c7805 */ /* 0x000fe2000001ff00 */
[--C-:B------:R-:W-:Y:S01]  /*67f0*/  @!P3 IMAD.X R25, R3, 0x1, R6.reuse, P0 ;  /* 0x000000010319b824 */ /* 0x100fe200000e0606 */
[----:B------:R0:W5:Y:S01]  /*6800*/  @!P2 LD.E.64 R10, desc[UR56][R20.64] ;  /* 0x00000038140aa980 */ /* 0x000162000c101b00 */
[----:B------:R-:W-:Y:S01]  /*6810*/  @!P3 IMAD.X R5, R5, 0x1, R6, P1 ;  /* 0x000000010505b824 */ /* 0x000fe200008e0606 */
[----:B------:R-:W-:Y:S01]  /*6820*/  CS2R R6, SRZ ;  /* 0x0000000000067805 */ /* 0x000fe2000001ff00 */
[----:B------:R-:W-:Y:S01]  /*6830*/  @!P2 IMAD.WIDE R14, R22, 0x2, R14 ;  /* 0x00000002160ea825 */ /* 0x000fe200078e020e */
[----:B------:R0:W5:Y:S04]  /*6840*/  @!P3 LD.E.64 R12, desc[UR56][R24.64] ;  /* 0x00000038180cb980 */ /* 0x000168000c101b00 */
[----:B------:R0:W5:Y:S04]  /*6850*/  @!P2 LD.E.64 R8, desc[UR56][R14.64] ;  /* 0x000000380e08a980 */ /* 0x000168000c101b00 */
[----:B------:R0:W5:Y:S02]  /*6860*/  @!P3 LD.E.64 R6, desc[UR56][R4.64] ;  /* 0x000000380406b980 */ /* 0x000164000c101b00 */
.L_x_12610:
[----:B------:R-:W-:Y:S05]  /*6870*/  BSYNC B1 ;  /* 0x0000000000017941 */ /* 0x000fea0003800000 */
.L_x_12609:
[----:B0--3--:R-:W0:Y:S01]  /*6880*/  S2R R5, SR_TID.X ;  /* 0x0000000000057919 */ /* 0x009e220000002100 */
[----:B------:R-:W2:Y:S01]  /*6890*/  SYNCS.PHASECHK.TRANS64.TRYWAIT P0, [R2+URZ+0x30800], R27 ;  /* 0x0308001b020075a7 */ /* 0x000ea2000800017f */
[----:B------:R-:W-:Y:S01]  /*68a0*/  LOP3.LUT R0, R31, 0x18, R16, 0xf8, !PT ;  /* 0x000000181f007812 */ /* 0x000fe200078ef810 */
[----:B------:R-:W-:Y:S01]  /*68b0*/  IMAD R15, R33, -0xc0, R26 ;  /* 0xffffff40210f7824 */ /* 0x000fe200078e021a */
[----:B------:R-:W-:Y:S01]  /*68c0*/  SHF.R.U32.HI R31, RZ, 0x3, R31 ;  /* 0x00000003ff1f7819 */ /* 0x000fe2000001161f */
[----:B-----5:R-:W-:Y:S01]  /*68d0*/  IMAD.MOV.U32 R4, RZ, RZ, R13 ;  /* 0x000000ffff047224 */ /* 0x020fe200078e000d */
[--C-:B------:R-:W-:Y:S01]  /*68e0*/  SHF.R.U64 R35, R10, 0x10, R11.reuse ;  /* 0x000000100a237819 */ /* 0x100fe2000000120b */
[----:B----4-:R-:W-:Y:S01]  /*68f0*/  IMAD.MOV.U32 R14, RZ, RZ, R10 ;  /* 0x000000ffff0e7224 */ /* 0x010fe200078e000a */
[----:B------:R-:W-:Y:S01]  /*6900*/  LOP3.LUT R26, R0, R31, RZ, 0x3c, !PT ;  /* 0x0000001f001a7212 */ /* 0x000fe200078e3cff */
[--C-:B------:R-:W-:Y:S01]  /*6910*/  IMAD.MOV.U32 R0, RZ, RZ, R11.reuse ;  /* 0x000000ffff007224 */ /* 0x100fe200078e000b */
[----:B------:R-:W-:Y:S01]  /*6920*/  SHF.R.U32.HI R33, RZ, 0x10, R11 ;  /* 0x00000010ff217819 */ /* 0x000fe2000001160b */
[----:B------:R-:W-:Y:S01]  /*6930*/  IMAD.MOV.U32 R20, RZ, RZ, R8 ;  /* 0x000000ffff147224 */ /* 0x000fe200078e0008 */
[----:B------:R-:W-:Y:S01]  /*6940*/  SHF.R.U32.HI R31, RZ, 0x10, R13 ;  /* 0x00000010ff1f7819 */ /* 0x000fe2000001160d */
[----:B------:R-:W-:Y:S01]  /*6950*/  BSSY B1, `(.L_x_12611) ;  /* 0x000001b000017945 */ /* 0x000fe20003800000 */
[----:B-1----:R-:W-:Y:S01]  /*6960*/  MOV R3, R12 ;  /* 0x0000000c00037202 */ /* 0x002fe20000000f00 */
[----:B------:R-:W-:Y:S01]  /*6970*/  IMAD.MOV.U32 R10, RZ, RZ, R7 ;  /* 0x000000ffff0a7224 */ /* 0x000fe200078e0007 */
[----:B------:R-:W-:Y:S01]  /*6980*/  SHF.R.U64 R24, R12, 0x10, R13 ;  /* 0x000000100c187819 */ /* 0x000fe2000000120d */
[--C-:B------:R-:W-:Y:S01]  /*6990*/  IMAD.MOV.U32 R12, RZ, RZ, R9.reuse ;  /* 0x000000ffff0c7224 */ /* 0x100fe200078e0009 */
[----:B------:R-:W-:-:S02]  /*69a0*/  SHF.R.U64 R25, R8, 0x10, R9 ;  /* 0x0000001008197819 */ /* 0x000fc40000001209 */
[----:B------:R-:W-:Y:S02]  /*69b0*/  VIMNMX R15, R15, 0xc0, PT ;  /* 0x000000c00f0f7848 */ /* 0x000fe40003fe0100 */
[----:B------:R-:W-:Y:S01]  /*69c0*/  SHF.R.U32.HI R21, RZ, 0x10, R9 ;  /* 0x00000010ff157819 */ /* 0x000fe20000011609 */
[----:B------:R-:W-:Y:S01]  /*69d0*/  IMAD.MOV.U32 R9, RZ, RZ, R6 ;  /* 0x000000ffff097224 */ /* 0x000fe200078e0006 */
[----:B------:R-:W-:Y:S02]  /*69e0*/  PRMT R13, R0, 0x5410, R33 ;  /* 0x00005410000d7816 */ /* 0x000fe40000000021 */
[----:B------:R-:W-:Y:S02]  /*69f0*/  PRMT R8, R4, 0x5410, R31 ;  /* 0x0000541004087816 */ /* 0x000fe4000000001f */
[----:B------:R-:W-:Y:S02]  /*6a00*/  SHF.R.U64 R6, R6, 0x10, R7 ;  /* 0x0000001006067819 */ /* 0x000fe40000001207 */
[----:B------:R-:W-:Y:S01]  /*6a10*/  PRMT R14, R14, 0x5410, R35 ;  /* 0x000054100e0e7816 */ /* 0x000fe20000000023 */
[----:B0-----:R-:W-:Y:S01]  /*6a20*/  VIADD R5, R5, 0xffffff80 ;  /* 0xffffff8005057836 */ /* 0x001fe20000000000 */
[----:B------:R-:W-:-:S02]  /*6a30*/  LOP3.LUT P2, RZ, R28, 0x4, RZ, 0xc0, !PT ;  /* 0x000000041cff7812 */ /* 0x000fc4000784c0ff */
[----:B------:R-:W-:Y:S02]  /*6a40*/  ISETP.GE.AND P1, PT, R18, R15, PT ;  /* 0x0000000f1200720c */ /* 0x000fe40003f26270 */
[----:B------:R-:W-:Y:S02]  /*6a50*/  SHF.R.S32.HI R30, RZ, 0x1f, R5 ;  /* 0x0000001fff1e7819 */ /* 0x000fe40000011405 */
[----:B------:R-:W-:Y:S02]  /*6a60*/  PRMT R3, R3, 0x5410, R24 ;  /* 0x0000541003037816 */ /* 0x000fe40000000018 */
[----:B------:R-:W-:Y:S02]  /*6a70*/  LEA.HI R30, R30, R5, RZ, 0x5 ;  /* 0x000000051e1e7211 */ /* 0x000fe400078f28ff */
[----:B------:R-:W-:Y:S02]  /*6a80*/  SHF.R.U32.HI R5, RZ, 0x10, R7 ;  /* 0x00000010ff057819 */ /* 0x000fe40000011607 */
[----:B------:R-:W-:-:S02]  /*6a90*/  SHF.R.S32.HI R30, RZ, 0x5, R30 ;  /* 0x00000005ff1e7819 */ /* 0x000fc4000001141e */
[----:B------:R-:W-:-:S03]  /*6aa0*/  PRMT R20, R20, 0x5410, R25 ;  /* 0x0000541014147816 */ /* 0x000fc60000000019 */
[----:B------:R-:W-:-:S04]  /*6ab0*/  IMAD R11, R30, 0x200, R26 ;  /* 0x000002001e0b7824 */ /* 0x000fc800078e021a */
[----:B------:R-:W-:-:S04]  /*6ac0*/  IMAD R11, R11, 0x2, R2 ;  /* 0x000000020b0b7824 */ /* 0x000fc800078e0202 */
[C---:B------:R-:W-:Y:S01]  /*6ad0*/  VIADD R0, R11.reuse, 0xc440 ;  /* 0x0000c4400b007836 */ /* 0x040fe20000000000 */
[----:B------:R-:W-:Y:S01]  /*6ae0*/  IADD3 R4, R11, 0xc400, RZ ;  /* 0x0000c4000b047810 */ /* 0x000fe20007ffe0ff */
[----:B--2---:R-:W-:Y:S06]  /*6af0*/  @!P0 BRA `(.L_x_12612) ;  /* 0x0000013000d08947 */ /* 0x004fec0003800000 */
.L_x_12816:
[----:B------:R-:W-:Y:S05]  /*6b00*/  BSYNC B1 ;  /* 0x0000000000017941 */ /* 0x000fea0003800000 */
.L_x_12611:
[----:B------:R-:W-:Y:S01]  /*6b10*/  BSSY B1, `(.L_x_12613) ;  /* 0x0000059000017945 */ /* 0x000fe20003800000 */
[----:B------:R-:W-:Y:S01]  /*6b20*/  PRMT R12, R12, 0x5410, R21 ;  /* 0x000054100c0c7816 */ /* 0x000fe20000000015 */
[----:B------:R-:W-:Y:S01]  /*6b30*/  @P2 VIADD R0, R4, 0xffffffc0 ;  /* 0xffffffc004002836 */ /* 0x000fe20000000000 */
        /* <DEDUP_REMOVED lines=8> */
[----:B------:R-:W1:Y:S01]  /*6bc0*/  LDS.128 R4, [R11+0xc400] ;  /* 0x00c400000b047984 */ /* 0x000e620000000c00 */
        /* <DEDUP_REMOVED lines=16> */
[-C--:B------:R-:W-:Y:S01]  /*6cd0*/  FMUL.FTZ R37, R5, R28.reuse ;  /* 0x0000001c05257220 */ /* 0x080fe20000410000 */
[----:B------:R-:W-:Y:S01]  /*6ce0*/  LOP3.LUT R7, R7, 0xffff0000, RZ, 0xc0, !PT ;  /* 0xffff000007077812 */ /* 0x000fe200078ec0ff */
[C---:B------:R-:W-:Y:S01]  /*6cf0*/  IMAD.U32 R4, R13.reuse, 0x10000, RZ ;  /* 0x000100000d047824 */ /* 0x040fe200078e00ff */
[----:B------:R-:W-:Y:S01]  /*6d00*/  SHF.L.U32 R21, R12, 0x10, RZ ;  /* 0x000000100c157819 */ /* 0x000fe200000006ff */
[----:B------:R-:W-:Y:S01]  /*6d10*/  FFMA.FTZ R35, R24, R28, -R35 ;  /* 0x0000001c18237223 */ /* 0x000fe20000010823 */
        /* <DEDUP_REMOVED lines=16> */
.L_x_12616:
[----:B------:R-:W-:Y:S05]  /*6e20*/  BSYNC B2 ;  /* 0x0000000000027941 */ /* 0x000fea0003800000 */
.L_x_12615:
[----:B------:R-:W-:Y:S05]  /*6e30*/  @P1 BRA `(.L_x_12614) ;  /* 0x0000000000981947 */ /* 0x000fea0003800000 */
[----:B-1----:R-:W1:Y:S01]  /*6e40*/  LDS.128 R4, [R0] ;  /* 0x0000000000047984 */ /* 0x002e620000000c00 */
[----:B------:R-:W-:Y:S01]  /*6e50*/  IMAD.U32 R30, R9, 0x10000, RZ ;  /* 0x00010000091e7824 */ /* 0x000fe200078e00ff */
[C---:B------:R-:W-:Y:S01]  /*6e60*/  LOP3.LUT R28, R3.reuse, 0xffff0000, RZ, 0xc0, !PT ;  /* 0xffff0000031c7812 */ /* 0x040fe200078ec0ff */
[----:B0-----:R-:W-:Y:S01]  /*6e70*/  IMAD.U32 R27, R3, 0x10000, RZ ;  /* 0x00010000031b7824 */ /* 0x001fe200078e00ff */
        /* <DEDUP_REMOVED lines=12> */
[----:B------:R-:W-:Y:S01]  /*6f40*/  FMUL.FTZ R37, R5, R28 ;  /* 0x0000001c05257220 */ /* 0x000fe20000410000 */
[----:B------:R-:W-:Y:S01]  /*6f50*/  LOP3.LUT R7, R7, 0xffff0000, RZ, 0xc0, !PT ;  /* 0xffff000007077812 */ /* 0x000fe200078ec0ff */
[----:B------:R-:W-:Y:S01]  /*6f60*/  FFMA.FTZ R33, R21, R30, R33 ;  /* 0x0000001e15217223 */ /* 0x000fe20000010021 */
[----:B------:R-:W-:Y:S01]  /*6f70*/  SHF.L.U32 R4, R8, 0x10, RZ ;  /* 0x0000001008047819 */ /* 0x000fe200000006ff */
[C---:B------:R-:W-:Y:S01]  /*6f80*/  IMAD.U32 R21, R10.reuse, 0x10000, RZ ;  /* 0x000100000a157824 */ /* 0x040fe200078e00ff */
        /* <DEDUP_REMOVED lines=17> */
.L_x_12614:
[----:B------:R-:W-:Y:S05]  /*70a0*/  BSYNC B1 ;  /* 0x0000000000017941 */ /* 0x000fea0003800000 */
.L_x_12613:
[----:B-12---:R-:W-:-:S05]  /*70b0*/  VIADD R4, R18, 0x60 ;  /* 0x0000006012047836 */ /* 0x006fca0000000000 */
[----:B------:R-:W-:-:S13]  /*70c0*/  ISETP.GE.AND P0, PT, R4, R15, PT ;  /* 0x0000000f0400720c */ /* 0x000fda0003f06270 */
[----:B------:R-:W-:Y:S05]  /*70d0*/  @P0 BRA `(.L_x_12617) ;  /* 0x0000001400540947 */ /* 0x000fea0003800000 */
[----:B------:R-:W1:Y:S01]  /*70e0*/  LDC R5, c[0x0][0x3f4] ;  /* 0x0000fd00ff057b82 */ /* 0x000e620000000800 */
[----:B------:R-:W-:Y:S01]  /*70f0*/  BSSY B1, `(.L_x_12618) ;  /* 0x000002a000017945 */ /* 0x000fe20003800000 */
[-C--:B-1----:R-:W-:Y:S02]  /*7100*/  ISETP.GE.AND P0, PT, R22, R5.reuse, PT ;  /* 0x000000051600720c */ /* 0x082fe40003f06270 */
[----:B------:R-:W-:-:S11]  /*7110*/  ISETP.GE.AND P1, PT, R154, R5, PT ;  /* 0x000000059a00720c */ /* 0x000fd60003f26270 */
[----:B------:R-:W-:Y:S05]  /*7120*/  @P0 BRA `(.L_x_12619) ;  /* 0x0000000000980947 */ /* 0x000fea0003800000 */
[----:B------:R-:W1:Y:S01]  /*7130*/  LDS.128 R4, [R11+0xf400] ;  /* 0x00f400000b047984 */ /* 0x000e620000000c00 */
[C---:B------:R-:W-:Y:S01]  /*7140*/  IMAD.U32 R31, R20.reuse, 0x10000, RZ ;  /* 0x00010000141f7824 */ /* 0x040fe200078e00ff */
[----:B------:R-:W-:Y:S01]  /*7150*/  LOP3.LUT R33, R20, 0xffff0000, RZ, 0xc0, !PT ;  /* 0xffff000014217812 */ /* 0x000fe200078ec0ff */
[C---:B------:R-:W-:Y:S01]  /*7160*/  IMAD.U32 R25, R14.reuse, 0x10000, RZ ;  /* 0x000100000e197824 */ /* 0x040fe200078e00ff */
[----:B0-----:R-:W-:Y:S02]  /*7170*/  LOP3.LUT R27, R14, 0xffff0000, RZ, 0xc0, !PT ;  /* 0xffff00000e1b7812 */ /* 0x001fe400078ec0ff */
[----:B------:R-:W-:Y:S01]  /*7180*/  LOP3.LUT R30, R12, 0xffff0000, RZ, 0xc0, !PT ;  /* 0xffff00000c1e7812 */ /* 0x000fe200078ec0ff */
[C---:B-1----:R-:W-:Y:S01]  /*7190*/  IMAD.U32 R15, R4.reuse, 0x10000, RZ ;  /* 0x00010000040f7824 */ /* 0x042fe200078e00ff */
        /* <DEDUP_REMOVED lines=11> */
[----:B------:R-:W-:Y:S01]  /*7250*/  FFMA.FTZ R5, R27, R21, -R28 ;  /* 0x000000151b057223 */ /* 0x000fe2000001081c */
[----:B------:R-:W-:Y:S01]  /*7260*/  FFMA.FTZ R15, R31, R15, R26 ;  /* 0x0000000f1f0f7223 */ /* 0x000fe2000001001a */
[----:B------:R-:W-:Y:S01]  /*7270*/  IMAD.U32 R28, R12, 0x10000, RZ ;  /* 0x000100000c1c7824 */ /* 0x000fe200078e00ff */
[----:B------:R-:W-:Y:S01]  /*7280*/  LOP3.LUT R6, R6, 0xffff0000, RZ, 0xc0, !PT ;  /* 0xffff000006067812 */ /* 0x000fe200078ec0ff */
[----:B------:R-:W-:Y:S01]  /*7290*/  FFMA.FTZ R24, R33, R21, R24 ;  /* 0x0000001521187223 */ /* 0x000fe20000010018 */
[C---:B------:R-:W-:Y:S01]  /*72a0*/  SHF.L.U32 R26, R13.reuse, 0x10, RZ ;  /* 0x000000100d1a7819 */ /* 0x040fe200000006ff */
[----:B------:R-:W-:Y:S01]  /*72b0*/  FMUL.FTZ R25, R30, R7 ;  /* 0x000000071e197220 */ /* 0x000fe20000410000 */
[----:B------:R-:W-:Y:S01]  /*72c0*/  LOP3.LUT R12, R13, 0xffff0000, RZ, 0xc0, !PT ;  /* 0xffff00000d0c7812 */ /* 0x000fe200078ec0ff */
[----:B------:R-:W-:Y:S01]  /*72d0*/  FMUL.FTZ R13, R28, R6 ;  /* 0x000000061c0d7220 */ /* 0x000fe20000410000 */
[----:B------:R-:W-:Y:S01]  /*72e0*/  F2FP.BF16.F32.PACK_AB R4, R15, R4 ;  /* 0x000000040f04723e */ /* 0x000fe200000010ff */
[----:B------:R-:W-:Y:S01]  /*72f0*/  FMUL.FTZ R21, R26, R6 ;  /* 0x000000061a157220 */ /* 0x000fe20000410000 */
[----:B------:R-:W-:Y:S01]  /*7300*/  F2FP.BF16.F32.PACK_AB R5, R24, R5 ;  /* 0x000000051805723e */ /* 0x000fe200000010ff */
[C---:B------:R-:W-:Y:S01]  /*7310*/  FMUL.FTZ R27, R12.reuse, R7 ;  /* 0x000000070c1b7220 */ /* 0x040fe20000410000 */
[----:B------:R-:W-:Y:S01]  /*7320*/  FFMA.FTZ R7, R12, R20, -R25 ;  /* 0x000000140c077223 */ /* 0x000fe20000010819 */
[-C--:B------:R-:W-:Y:S01]  /*7330*/  FFMA.FTZ R6, R26, R14.reuse, -R13 ;  /* 0x0000000e1a067223 */ /* 0x080fe2000001080d */
[----:B------:R-:W-:Y:S01]  /*7340*/  FFMA.FTZ R21, R28, R14, R21 ;  /* 0x0000000e1c157223 */ /* 0x000fe20000010015 */
[----:B------:R-:W-:-:S04]  /*7350*/  FFMA.FTZ R20, R30, R20, R27 ;  /* 0x000000141e147223 */ /* 0x000fc8000001001b */
[----:B------:R-:W-:Y:S02]  /*7360*/  F2FP.BF16.F32.PACK_AB R6, R21, R6 ;  /* 0x000000061506723e */ /* 0x000fe400000010ff */
[----:B------:R-:W-:-:S05]  /*7370*/  F2FP.BF16.F32.PACK_AB R7, R20, R7 ;  /* 0x000000071407723e */ /* 0x000fca00000010ff */
[----:B------:R1:W-:Y:S02]  /*7380*/  STS.128 [R11+0xf400], R4 ;  /* 0x00f400040b007388 */ /* 0x0003e40000000c00 */
.L_x_12619:
[----:B------:R-:W-:Y:S05]  /*7390*/  BSYNC B1 ;  /* 0x0000000000017941 */ /* 0x000fea0003800000 */
.L_x_12618:
[----:B------:R-:W-:Y:S05]  /*73a0*/  @P1 BRA `(.L_x_12617) ;  /* 0x0000001000a01947 */ /* 0x000fea0003800000 */
[----:B-1----:R-:W1:Y:S01]  /*73b0*/  LDS.128 R4, [R0+0x3000] ;  /* 0x0030000000047984 */ /* 0x002e620000000c00 */
[C---:B------:R-:W-:Y:S01]  /*73c0*/  IMAD.U32 R21, R9.reuse, 0x10000, RZ ;  /* 0x0001000009157824 */ /* 0x040fe200078e00ff */
[----:B------:R-:W-:Y:S01]  /*73d0*/  LOP3.LUT R26, R9, 0xffff0000, RZ, 0xc0, !PT ;  /* 0xffff0000091a7812 */ /* 0x000fe200078ec0ff */
[C---:B------:R-:W-:Y:S01]  /*73e0*/  IMAD.U32 R15, R3.reuse, 0x10000, RZ ;  /* 0x00010000030f7824 */ /* 0x040fe200078e00ff */
[----:B------:R-:W-:Y:S01]  /*73f0*/  LOP3.LUT R24, R3, 0xffff0000, RZ, 0xc0, !PT ;  /* 0xffff000003187812 */ /* 0x000fe200078ec0ff */
[C---:B------:R-:W-:Y:S01]  /*7400*/  IMAD.U32 R25, R10.reuse, 0x10000, RZ ;  /* 0x000100000a197824 */ /* 0x040fe200078e00ff */
[----:B0-----:R-:W-:Y:S01]  /*7410*/  LOP3.LUT R27, R10, 0xffff0000, RZ, 0xc0, !PT ;  /* 0xffff00000a1b7812 */ /* 0x001fe200078ec0ff */
        /* <DEDUP_REMOVED lines=14> */
[----:B------:R-:W-:Y:S01]  /*7500*/  FFMA.FTZ R5, R24, R12, -R13 ;  /* 0x0000000c18057223 */ /* 0x000fe2000001080d */
[C---:B------:R-:W-:Y:S01]  /*7510*/  LOP3.LUT R21, R8.reuse, 0xffff0000, RZ, 0xc0, !PT ;  /* 0xffff000008157812 */ /* 0x040fe200078ec0ff */
[----:B------:R-:W-:Y:S02]  /*7520*/  IMAD.U32 R13, R8, 0x10000, RZ ;  /* 0x00010000080d7824 */ /* 0x000fe400078e00ff */
[----:B------:R-:W-:Y:S01]  /*7530*/  FMUL.FTZ R8, R25, R6 ;  /* 0x0000000619087220 */ /* 0x000fe20000410000 */
[-C--:B------:R-:W-:Y:S01]  /*7540*/  FMUL.FTZ R14, R27, R7.reuse ;  /* 0x000000071b0e7220 */ /* 0x080fe20000410000 */
[----:B------:R-:W-:Y:S01]  /*7550*/  FFMA.FTZ R12, R26, R12, R15 ;  /* 0x0000000c1a0c7223 */ /* 0x000fe2000001000f */
        /* <DEDUP_REMOVED lines=12> */
.L_x_12607:
[----:B------:R-:W-:-:S03]  /*7620*/  UMOV UR4, 0xffffffff ;  /* 0xffffffff00047882 */ /* 0x000fc60000000000 */
[----:B------:R-:W-:Y:S05]  /*7630*/  BRA.DIV UR4, `(.L_x_12620) ;  /* 0x0000012a04147947 */ /* 0x000fea000b800000 */
[----:B------:R0:W1:Y:S04]  /*7640*/  SHFL.IDX PT, R0, R26, RZ, 0x1c1f ;  /* 0x001c1fff1a007589 */ /* 0x00006800000e0000 */
[----:B------:R0:W2:Y:S04]  /*7650*/  SHFL.IDX PT, R3, R25, RZ, 0x1c1f ;  /* 0x001c1fff19037589 */ /* 0x0000a800000e0000 */
[----:B------:R0:W3:Y:S04]  /*7660*/  SHFL.IDX PT, R20, R28, RZ, 0x1c1f ;  /* 0x001c1fff1c147589 */ /* 0x0000e800000e0000 */
[----:B------:R0:W4:Y:S02]  /*7670*/  SHFL.IDX PT, R14, R27, RZ, 0x1c1f ;  /* 0x001c1fff1b0e7589 */ /* 0x00012400000e0000 */
.L_x_12822:
        /* <DEDUP_REMOVED lines=9> */
[----:B------:R-:W-:-:S04]  /*7710*/  LOP3.LUT R5, R5, 0xfffffffe, RZ, 0xc0, !PT ;  /* 0xfffffffe05057812 */ /* 0x000fc800078ec0ff */
[----:B0-----:R-:W-:Y:S02]  /*7720*/  IADD3 R27, R6, -R5, RZ ;  /* 0x80000005061b7210 */ /* 0x001fe40007ffe0ff */
[----:B------:R-:W-:Y:S02]  /*7730*/  CS2R R4, SRZ ;  /* 0x0000000000047805 */ /* 0x000fe4000001ff00 */
[----:B------:R-:W-:Y:S02]  /*7740*/  CS2R R6, SRZ ;  /* 0x0000000000067805 */ /* 0x000fe4000001ff00 */
[----:B------:R-:W-:Y:S01]  /*7750*/  SHF.L.U32 R27, R27, 0x1f, RZ ;  /* 0x0000001f1b1b7819 */ /* 0x000fe200000006ff */
[----:B------:R-:W-:Y:S06]  /*7760*/  @P0 BRA `(.L_x_12622) ;  /* 0x0000000000340947 */ /* 0x000fec0003800000 */
[----:B------:R-:W-:Y:S01]  /*7770*/  ULDC UR4, c[0x0][0x3f4] ;  /* 0x0000fd0000047ab9 */ /* 0x000fe20000000800 */
[C---:B------:R-:W-:Y:S01]  /*7780*/  IMAD.SHL.U32 R15, R16.reuse, 0x2, RZ ;  /* 0x00000002100f7824 */ /* 0x040fe200078e00ff */
[C---:B------:R-:W-:Y:S02]  /*7790*/  ISETP.GE.AND P2, PT, R16.reuse, UR4, PT ;  /* 0x0000000410007c0c */ /* 0x040fe4000bf46270 */
[----:B------:R-:W-:Y:S02]  /*77a0*/  SHF.R.S32.HI R5, RZ, 0x1f, R16 ;  /* 0x0000001fff057819 */ /* 0x000fe40000011410 */
[----:B--2---:R-:W-:Y:S02]  /*77b0*/  IADD3 R24, P0, R3, R15, RZ ;  /* 0x0000000f03187210 */ /* 0x004fe40007f1e0ff */
[----:B------:R-:W-:Y:S02]  /*77c0*/  SHF.L.U64.HI R3, R16, 0x1, R5 ;  /* 0x0000000110037819 */ /* 0x000fe40000010205 */
[----:B------:R-:W-:-:S02]  /*77d0*/  CS2R R4, SRZ ;  /* 0x0000000000047805 */ /* 0x000fc4000001ff00 */
[----:B----4-:R-:W-:Y:S01]  /*77e0*/  IADD3 R14, P1, R14, R15, RZ ;  /* 0x0000000f0e0e7210 */ /* 0x010fe20007f3e0ff */
[----:B-1----:R-:W-:-:S04]  /*77f0*/  IMAD.X R25, R0, 0x1, R3, P0 ;  /* 0x0000000100197824 */ /* 0x002fc800000e0603 */
[----:B---3--:R-:W-:Y:S01]  /*7800*/  IMAD.X R15, R20, 0x1, R3, P1 ;  /* 0x00000001140f7824 */ /* 0x008fe200008e0603 */
[----:B------:R-:W-:Y:S07]  /*7810*/  @P2 BRA `(.L_x_12622) ;  /* 0x0000000000082947 */ /* 0x000fee0003800000 */
[----:B------:R0:W5:Y:S04]  /*7820*/  LD.E.128 R4, desc[UR56][R24.64] ;  /* 0x0000003818047980 */ /* 0x000168000c101d00 */
[----:B------:R0:W5:Y:S02]  /*7830*/  LD.E.128 R8, desc[UR56][R14.64] ;  /* 0x000000380e087980 */ /* 0x000164000c101d00 */
.L_x_12622:
[----:B------:R-:W-:Y:S05]  /*7840*/  BSYNC B1 ;  /* 0x0000000000017941 */ /* 0x000fea0003800000 */
.L_x_12621:
[----:B------:R-:W4:Y:S01]  /*7850*/  SYNCS.PHASECHK.TRANS64.TRYWAIT P1, [R2+URZ+0x30800], R27 ;  /* 0x0308001b020075a7 */ /* 0x000f22000802017f */
[----:B-1----:R-:W-:Y:S01]  /*7860*/  IMAD R0, R33, -0xc0, R12 ;  /* 0xffffff4021007824 */ /* 0x002fe200078e020c */
[--C-:B-----5:R-:W-:Y:S01]  /*7870*/  SHF.R.U64 R26, R6, 0x10, R7.reuse ;  /* 0x00000010061a7819 */ /* 0x120fe20000001207 */
[----:B--2---:R-:W-:Y:S01]  /*7880*/  IMAD.MOV.U32 R3, RZ, RZ, R6 ;  /* 0x000000ffff037224 */ /* 0x004fe200078e0006 */
[--C-:B0-----:R-:W-:Y:S01]  /*7890*/  SHF.R.U32.HI R25, RZ, 0x10, R7.reuse ;  /* 0x00000010ff197819 */ /* 0x101fe20000011607 */
[----:B---3--:R-:W-:Y:S01]  /*78a0*/  IMAD.MOV.U32 R20, RZ, RZ, R7 ;  /* 0x000000ffff147224 */ /* 0x008fe200078e0007 */
[----:B------:R-:W-:Y:S01]  /*78b0*/  SHF.R.U64 R7, R8, 0x10, R9 ;  /* 0x0000001008077819 */ /* 0x000fe20000001209 */
[----:B------:R-:W-:Y:S01]  /*78c0*/  IMAD.MOV.U32 R24, RZ, RZ, R4 ;  /* 0x000000ffff187224 */ /* 0x000fe200078e0004 */
[----:B------:R-:W-:Y:S01]  /*78d0*/  MOV R15, R9 ;  /* 0x00000009000f7202 */ /* 0x000fe20000000f00 */
[----:B----4-:R-:W-:Y:S01]  /*78e0*/  IMAD.MOV.U32 R14, RZ, RZ, R5 ;  /* 0x000000ffff0e7224 */ /* 0x010fe200078e0005 */
[----:B------:R-:W-:Y:S01]  /*78f0*/  SHF.R.U32.HI R6, RZ, 0x10, R9 ;  /* 0x00000010ff067819 */ /* 0x000fe20000011609 */
[----:B------:R-:W-:Y:S01]  /*7900*/  IMAD.MOV.U32 R12, RZ, RZ, R8 ;  /* 0x000000ffff0c7224 */ /* 0x000fe200078e0008 */
[----:B------:R-:W-:Y:S01]  /*7910*/  VIMNMX R9, R0, 0xc0, PT ;  /* 0x000000c000097848 */ /* 0x000fe20003fe0100 */
[----:B------:R-:W-:Y:S01]  /*7920*/  IMAD.MOV.U32 R21, RZ, RZ, R10 ;  /* 0x000000ffff157224 */ /* 0x000fe200078e000a */
[----:B------:R-:W-:Y:S01]  /*7930*/  SHF.R.U64 R33, R4, 0x10, R5 ;  /* 0x0000001004217819 */ /* 0x000fe20000001205 */
[----:B------:R-:W-:Y:S01]  /*7940*/  IMAD.MOV.U32 R0, RZ, RZ, R11 ;  /* 0x000000ffff007224 */ /* 0x000fe200078e000b */
[----:B------:R-:W-:Y:S01]  /*7950*/  SHF.R.U32.HI R31, RZ, 0x10, R5 ;  /* 0x00000010ff1f7819 */ /* 0x000fe20000011605 */
[----:B------:R-:W-:Y:S01]  /*7960*/  VIADD R28, R18, 0x60 ;  /* 0x00000060121c7836 */ /* 0x000fe20000000000 */
[----:B------:R-:W-:Y:S01]  /*7970*/  ISETP.GE.AND P0, PT, R16, R13, PT ;  /* 0x0000000d1000720c */ /* 0x000fe20003f06270 */
[----:B------:R-:W-:Y:S01]  /*7980*/  BSSY B1, `(.L_x_12623) ;  /* 0x000000e000017945 */ /* 0x000fe20003800000 */
[----:B------:R-:W-:-:S02]  /*7990*/  SHF.R.U64 R4, R10, 0x10, R11 ;  /* 0x000000100a047819 */ /* 0x000fc4000000120b */
[----:B------:R-:W-:Y:S02]  /*79a0*/  SHF.R.U32.HI R5, RZ, 0x10, R11 ;  /* 0x00000010ff057819 */ /* 0x000fe4000001160b */
[-C--:B------:R-:W-:Y:S02]  /*79b0*/  ISETP.GE.OR P2, PT, R18, R9.reuse, P0 ;  /* 0x000000091200720c */ /* 0x080fe40000746670 */
[----:B------:R-:W-:Y:S02]  /*79c0*/  PRMT R24, R24, 0x5410, R33 ;  /* 0x0000541018187816 */ /* 0x000fe40000000021 */
[----:B------:R-:W-:Y:S02]  /*79d0*/  ISETP.GE.OR P0, PT, R28, R9, P0 ;  /* 0x000000091c00720c */ /* 0x000fe40000706670 */
[----:B------:R-:W-:Y:S02]  /*79e0*/  PRMT R14, R14, 0x5410, R31 ;  /* 0x000054100e0e7816 */ /* 0x000fe4000000001f */
[----:B------:R-:W-:-:S02]  /*79f0*/  PRMT R3, R3, 0x5410, R26 ;  /* 0x0000541003037816 */ /* 0x000fc4000000001a */
[----:B------:R-:W-:Y:S02]  /*7a00*/  PRMT R20, R20, 0x5410, R25 ;  /* 0x0000541014147816 */ /* 0x000fe40000000019 */
[----:B------:R-:W-:Y:S02]  /*7a10*/  PRMT R12, R12, 0x5410, R7 ;  /* 0x000054100c0c7816 */ /* 0x000fe40000000007 */
[----:B------:R-:W-:Y:S02]  /*7a20*/  PRMT R15, R15, 0x5410, R6 ;  /* 0x000054100f0f7816 */ /* 0x000fe40000000006 */
[----:B------:R-:W-:Y:S02]  /*7a30*/  PRMT R21, R21, 0x5410, R4 ;  /* 0x0000541015157816 */ /* 0x000fe40000000004 */
[----:B------:R-:W-:Y:S01]  /*7a40*/  PRMT R0, R0, 0x5410, R5 ;  /* 0x0000541000007816 */ /* 0x000fe20000000005 */
[----:B------:R-:W-:Y:S06]  /*7a50*/  @!P1 BRA `(.L_x_12624) ;  /* 0x00000124007c9947 */ /* 0x000fec0003800000 */
.L_x_12823:
[----:B------:R-:W-:Y:S05]  /*7a60*/  BSYNC B1 ;  /* 0x0000000000017941 */ /* 0x000fea0003800000 */
.L_x_12623:
[----:B------:R-:W-:Y:S04]  /*7a70*/  BSSY B1, `(.L_x_12625) ;  /* 0x0000060000017945 */ /* 0x000fe80003800000 */
[----:B------:R-:W-:Y:S05]  /*7a80*/  @P2 BRA `(.L_x_12626) ;  /* 0x0000000400782947 */ /* 0x000fea0003800000 */
[----:B------:R-:W2:Y:S01]  /*7a90*/  LDL R4, [R1+0x68] ;  /* 0x0000680001047983 */ /* 0x000ea20000100800 */
[----:B------:R-:W-:Y:S01]  /*7aa0*/  SHF.L.U32 R34, R24, 0x10, RZ ;  /* 0x0000001018227819 */ /* 0x000fe200000006ff */
[C---:B------:R-:W-:Y:S01]  /*7ab0*/  IMAD.U32 R36, R12.reuse, 0x10000, RZ ;  /* 0x000100000c247824 */ /* 0x040fe200078e00ff */
[----:B------:R-:W-:Y:S01]  /*7ac0*/  LOP3.LUT R37, R12, 0xffff0000, RZ, 0xc0, !PT ;  /* 0xffff00000c257812 */ /* 0x000fe200078ec0ff */
[----:B------:R-:W1:Y:S01]  /*7ad0*/  S2R R5, SR_TID.X ;  /* 0x0000000000057919 */ /* 0x000e620000002100 */
[----:B------:R-:W-:Y:S01]  /*7ae0*/  LOP3.LUT R35, R24, 0xffff0000, RZ, 0xc0, !PT ;  /* 0xffff000018237812 */ /* 0x000fe200078ec0ff */
[----:B-1----:R-:W-:-:S05]  /*7af0*/  VIADD R5, R5, 0xffffff80 ;  /* 0xffffff8005057836 */ /* 0x002fca0000000000 */
[----:B------:R-:W-:-:S04]  /*7b00*/  SHF.R.S32.HI R8, RZ, 0x1f, R5 ;  /* 0x0000001fff087819 */ /* 0x000fc80000011405 */
[----:B------:R-:W-:Y:S01]  /*7b10*/  LEA.HI R8, R8, R5, RZ, 0x5 ;  /* 0x0000000508087211 */ /* 0x000fe200078f28ff */
[----:B------:R-:W-:-:S03]  /*7b20*/  IMAD.IADD R5, R16, 0x1, R13 ;  /* 0x0000000110057824 */ /* 0x000fc600078e020d */
[----:B------:R-:W-:Y:S01]  /*7b30*/  SHF.R.S32.HI R8, RZ, 0x5, R8 ;  /* 0x00000005ff087819 */ /* 0x000fe20000011408 */
[----:B--2---:R-:W-:-:S05]  /*7b40*/  IMAD.SHL.U32 R4, R4, 0x40, RZ ;  /* 0x0000004004047824 */ /* 0x004fca00078e00ff */
[----:B------:R-:W-:-:S04]  /*7b50*/  LOP3.LUT R6, R4, 0x1c0, RZ, 0xc0, !PT ;  /* 0x000001c004067812 */ /* 0x000fc800078ec0ff */
[C---:B------:R-:W-:Y:S02]  /*7b60*/  LOP3.LUT R4, R6.reuse, 0x38, R16, 0xf8, !PT ;  /* 0x0000003806047812 */ /* 0x040fe400078ef810 */
[----:B------:R-:W-:Y:S02]  /*7b70*/  SHF.R.U32.HI R7, RZ, 0x3, R6 ;  /* 0x00000003ff077819 */ /* 0x000fe40000011606 */
[----:B------:R-:W-:Y:S02]  /*7b80*/  LOP3.LUT R6, R6, 0x38, R5, 0xf8, !PT ;  /* 0x0000003806067812 */ /* 0x000fe400078ef805 */
[-C--:B------:R-:W-:Y:S02]  /*7b90*/  LOP3.LUT R4, R4, R7.reuse, RZ, 0x3c, !PT ;  /* 0x0000000704047212 */ /* 0x080fe400078e3cff */
[----:B------:R-:W-:-:S03]  /*7ba0*/  LOP3.LUT R6, R6, R7, RZ, 0x3c, !PT ;  /* 0x0000000706067212 */ /* 0x000fc600078e3cff */
[C---:B------:R-:W-:Y:S01]  /*7bb0*/  IMAD R5, R8.reuse, 0x200, R4 ;  /* 0x0000020008057824 */ /* 0x040fe200078e0204 */
[----:B------:R-:W-:-:S03]  /*7bc0*/  LEA R9, R8, R6, 0x9 ;  /* 0x0000000608097211 */ /* 0x000fc600078e48ff */
[--C-:B------:R-:W-:Y:S02]  /*7bd0*/  IMAD R42, R5, 0x2, R2.reuse ;  /* 0x00000002052a7824 */ /* 0x100fe400078e0202 */
[----:B------:R-:W-:-:S03]  /*7be0*/  IMAD R44, R9, 0x2, R2 ;  /* 0x00000002092c7824 */ /* 0x000fc600078e0202 */
[----:B------:R-:W1:Y:S04]  /*7bf0*/  LDS.128 R4, [R42+0xc400] ;  /* 0x00c400002a047984 */ /* 0x000e680000000c00 */
[----:B------:R-:W2:Y:S01]  /*7c00*/  LDS.128 R8, [R44+0xc400] ;  /* 0x00c400002c087984 */ /* 0x000ea20000000c00 */
[C---:B-1----:R-:W-:Y:S01]  /*7c10*/  IMAD.U32 R25, R4.reuse, 0x10000, RZ ;  /* 0x0001000004197824 */ /* 0x042fe200078e00ff */
[----:B------:R-:W-:Y:S01]  /*7c20*/  LOP3.LUT R4, R4, 0xffff0000, RZ, 0xc0, !PT ;  /* 0xffff000004047812 */ /* 0x000fe200078ec0ff */
[C---:B0-----:R-:W-:Y:S01]  /*7c30*/  IMAD.U32 R27, R6.reuse, 0x10000, RZ ;  /* 0x00010000061b7824 */ /* 0x041fe200078e00ff */
        /* <DEDUP_REMOVED lines=8> */
[C---:B------:R-:W-:Y:S01]  /*7cc0*/  FMUL.FTZ R39, R8.reuse, R37 ;  /* 0x0000002508277220 */ /* 0x040fe20000410000 */
[C---:B------:R-:W-:Y:S01]  /*7cd0*/  FFMA.FTZ R38, R25.reuse, R34, -R38 ;  /* 0x0000002219267223 */ /* 0x040fe20000010826 */
[----:B------:R-:W-:Y:S01]  /*7ce0*/  FFMA.FTZ R40, R25, R36, R40 ;  /* 0x0000002419287223 */ /* 0x000fe20000010028 */
[----:B------:R-:W-:Y:S02]  /*7cf0*/  IMAD.U32 R25, R3, 0x10000, RZ ;  /* 0x0001000003197824 */ /* 0x000fe400078e00ff */
[-C--:B------:R-:W-:Y:S01]  /*7d00*/  FMUL.FTZ R41, R8, R35.reuse ;  /* 0x0000002308297220 */ /* 0x080fe20000410000 */
[-C--:B------:R-:W-:Y:S01]  /*7d10*/  FMUL.FTZ R8, R32, R30.reuse ;  /* 0x0000001e20087220 */ /* 0x080fe20000410000 */
[----:B------:R-:W-:Y:S01]  /*7d20*/  FFMA.FTZ R39, R4, R35, -R39 ;  /* 0x0000002304277223 */ /* 0x000fe20000010827 */
        /* <DEDUP_REMOVED lines=9> */
[----:B------:R-:W-:Y:S02]  /*7dc0*/  IMAD.U32 R4, R14, 0x10000, RZ ;  /* 0x000100000e047824 */ /* 0x000fe400078e00ff */
[----:B------:R-:W-:Y:S01]  /*7dd0*/  FFMA.FTZ R37, R6, R25, -R37 ;  /* 0x0000001906257223 */ /* 0x000fe20000010825 */
[----:B------:R-:W-:Y:S01]  /*7de0*/  IMAD.U32 R27, R15, 0x10000, RZ ;  /* 0x000100000f1b7824 */ /* 0x000fe200078e00ff */
[----:B------:R-:W-:Y:S01]  /*7df0*/  LOP3.LUT R9, R9, 0xffff0000, RZ, 0xc0, !PT ;  /* 0xffff000009097812 */ /* 0x000fe200078ec0ff */
[----:B------:R-:W-:Y:S02]  /*7e00*/  IMAD.U32 R33, R11, 0x10000, RZ ;  /* 0x000100000b217824 */ /* 0x000fe400078e00ff */
[C---:B------:R-:W-:Y:S01]  /*7e10*/  FMUL.FTZ R30, R31.reuse, R4 ;  /* 0x000000041f1e7220 */ /* 0x040fe20000410000 */
[----:B------:R-:W-:Y:S02]  /*7e20*/  IMAD.U32 R10, R0, 0x10000, RZ ;  /* 0x00010000000a7824 */ /* 0x000fe400078e00ff */
[----:B------:R-:W-:Y:S01]  /*7e30*/  FMUL.FTZ R25, R31, R27 ;  /* 0x0000001b1f197220 */ /* 0x000fe20000410000 */
[----:B------:R-:W-:Y:S01]  /*7e40*/  IMAD.U32 R26, R5, 0x10000, RZ ;  /* 0x00010000051a7824 */ /* 0x000fe200078e00ff */
[----:B------:R-:W-:Y:S01]  /*7e50*/  LOP3.LUT R11, R11, 0xffff0000, RZ, 0xc0, !PT ;  /* 0xffff00000b0b7812 */ /* 0x000fe200078ec0ff */
[----:B------:R-:W-:-:S02]  /*7e60*/  IMAD.U32 R28, R7, 0x10000, RZ ;  /* 0x00010000071c7824 */ /* 0x000fc400078e00ff */
[C---:B------:R-:W-:Y:S01]  /*7e70*/  FMUL.FTZ R31, R33.reuse, R10 ;  /* 0x0000000a211f7220 */ /* 0x040fe20000410000 */
[----:B------:R-:W-:Y:S02]  /*7e80*/  IMAD.U32 R8, R20, 0x10000, RZ ;  /* 0x0001000014087824 */ /* 0x000fe400078e00ff */
[C---:B------:R-:W-:Y:S01]  /*7e90*/  FFMA.FTZ R25, R26.reuse, R4, -R25 ;  /* 0x000000041a197223 */ /* 0x040fe20000010819 */
[----:B------:R-:W-:Y:S01]  /*7ea0*/  FFMA.FTZ R30, R26, R27, R30 ;  /* 0x0000001b1a1e7223 */ /* 0x000fe2000001001e */
[----:B------:R-:W-:Y:S01]  /*7eb0*/  FFMA.FTZ R34, R6, R35, R45 ;  /* 0x0000002306227223 */ /* 0x000fe2000001002d */
        /* <DEDUP_REMOVED lines=8> */
[----:B------:R-:W-:Y:S01]  /*7f40*/  FMUL.FTZ R36, R11, R26 ;  /* 0x0000001a0b247220 */ /* 0x000fe20000410000 */
[----:B------:R-:W-:Y:S01]  /*7f50*/  LOP3.LUT R5, R5, 0xffff0000, RZ, 0xc0, !PT ;  /* 0xffff000005057812 */ /* 0x000fe200078ec0ff */
[----:B------:R-:W-:Y:S01]  /*7f60*/  FMUL.FTZ R9, R9, R4 ;  /* 0x0000000409097220 */ /* 0x000fe20000410000 */
[----:B------:R-:W-:Y:S01]  /*7f70*/  LOP3.LUT R7, R7, 0xffff0000, RZ, 0xc0, !PT ;  /* 0xffff000007077812 */ /* 0x000fe200078ec0ff */
[----:B------:R-:W-:-:S02]  /*7f80*/  FMUL.FTZ R11, R11, R6 ;  /* 0x000000060b0b7220 */ /* 0x000fc40000410000 */
[C---:B------:R-:W-:Y:S01]  /*7f90*/  FFMA.FTZ R28, R5.reuse, R4, -R10 ;  /* 0x00000004051c7223 */ /* 0x040fe2000001080a */
[----:B------:R-:W-:Y:S01]  /*7fa0*/  FFMA.FTZ R9, R5, R8, R9 ;  /* 0x0000000805097223 */ /* 0x000fe20000010009 */
[C---:B------:R-:W-:Y:S01]  /*7fb0*/  FFMA.FTZ R36, R7.reuse, R6, -R36 ;  /* 0x0000000607247223 */ /* 0x040fe20000010824 */
        /* <DEDUP_REMOVED lines=11> */
.L_x_12626:
[----:B------:R-:W-:Y:S05]  /*8070*/  BSYNC B1 ;  /* 0x0000000000017941 */ /* 0x000fea0003800000 */
.L_x_12625:
[----:B------:R-:W-:Y:S05]  /*8080*/  @P0 BRA `(.L_x_12617) ;  /* 0x0000000400680947 */ /* 0x000fea0003800000 */
[----:B-1----:R-:W2:Y:S01]  /*8090*/  LDL R5, [R1+0x7c] ;  /* 0x00007c0001057983 */ /* 0x002ea20000100800 */
[C---:B------:R-:W-:Y:S01]  /*80a0*/  IADD3 R6, R18.reuse, 0x60, RZ ;  /* 0x0000006012067810 */ /* 0x040fe20007ffe0ff */
[----:B------:R-:W-:Y:S02]  /*80b0*/  VIADD R7, R18, 0x60 ;  /* 0x0000006012077836 */ /* 0x000fe40000000000 */
[----:B------:R-:W3:Y:S02]  /*80c0*/  LDL R40, [R1+0xa4] ;  /* 0x0000a40001287983 */ /* 0x000ee40000100800 */
[----:B------:R-:W-:Y:S02]  /*80d0*/  IMAD.SHL.U32 R6, R6, 0x40, RZ ;  /* 0x0000004006067824 */ /* 0x000fe400078e00ff */
[----:B------:R-:W-:Y:S02]  /*80e0*/  IMAD.SHL.U32 R7, R7, 0x40, RZ ;  /* 0x0000004007077824 */ /* 0x000fe400078e00ff */
[----:B------:R-:W-:Y:S01]  /*80f0*/  IMAD.IADD R4, R16, 0x1, R13 ;  /* 0x0000000110047824 */ /* 0x000fe200078e020d */
[----:B------:R-:W-:-:S02]  /*8100*/  LOP3.LUT R6, R6, 0x1c0, RZ, 0xc0, !PT ;  /* 0x000001c006067812 */ /* 0x000fc400078ec0ff */
[----:B------:R-:W-:Y:S02]  /*8110*/  LOP3.LUT R7, R7, 0x1c0, RZ, 0xc0, !PT ;  /* 0x000001c007077812 */ /* 0x000fe400078ec0ff */
[----:B------:R-:W-:Y:S02]  /*8120*/  SHF.R.U32.HI R6, RZ, 0x3, R6 ;  /* 0x00000003ff067819 */ /* 0x000fe40000011606 */
[----:B------:R-:W-:-:S04]  /*8130*/  LOP3.LUT R4, R7, 0x38, R4, 0xf8, !PT ;  /* 0x0000003807047812 */ /* 0x000fc800078ef804 */
[----:B------:R-:W-:Y:S01]  /*8140*/  LOP3.LUT R4, R4, R6, RZ, 0x3c, !PT ;  /* 0x0000000604047212 */ /* 0x000fe200078e3cff */
[----:B------:R-:W-:Y:S02]  /*8150*/  IMAD.U32 R37, R12, 0x10000, RZ ;  /* 0x000100000c257824 */ /* 0x000fe400078e00ff */
[----:B------:R-:W-:Y:S01]  /*8160*/  IMAD.U32 R35, R24, 0x10000, RZ ;  /* 0x0001000018237824 */ /* 0x000fe200078e00ff */
[----:B------:R-:W-:Y:S01]  /*8170*/  LOP3.LUT R36, R12, 0xffff0000, RZ, 0xc0, !PT ;  /* 0xffff00000c247812 */ /* 0x000fe200078ec0ff */
[----:B------:R-:W-:Y:S01]  /*8180*/  IMAD.U32 R38, R15, 0x10000, RZ ;  /* 0x000100000f267824 */ /* 0x000fe200078e00ff */
[----:B------:R-:W-:Y:S02]  /*8190*/  LOP3.LUT R24, R24, 0xffff0000, RZ, 0xc0, !PT ;  /* 0xffff000018187812 */ /* 0x000fe400078ec0ff */
[----:B------:R-:W-:Y:S01]  /*81a0*/  SHF.L.U32 R12, R14, 0x10, RZ ;  /* 0x000000100e0c7819 */ /* 0x000fe200000006ff */
[----:B------:R-:W-:Y:S02]  /*81b0*/  IMAD.U32 R41, R21, 0x10000, RZ ;  /* 0x0001000015297824 */ /* 0x000fe400078e00ff */
[----:B------:R-:W-:Y:S01]  /*81c0*/  IMAD.U32 R39, R3, 0x10000, RZ ;  /* 0x0001000003277824 */ /* 0x000fe200078e00ff */
[----:B------:R-:W-:Y:S01]  /*81d0*/  LOP3.LUT R43, R0, 0xffff0000, RZ, 0xc0, !PT ;  /* 0xffff0000002b7812 */ /* 0x000fe200078ec0ff */
[----:B--2---:R-:W-:-:S04]  /*81e0*/  IMAD.IADD R9, R5, 0x1, R4 ;  /* 0x0000000105097824 */ /* 0x004fc800078e0204 */
[----:B------:R-:W-:Y:S01]  /*81f0*/  IMAD R13, R9, 0x2, R2 ;  /* 0x00000002090d7824 */ /* 0x000fe200078e0202 */
[----:B---3--:R-:W-:Y:S04]  /*8200*/  LDS.128 R4, [R40+0xc400] ;  /* 0x00c4000028047984 */ /* 0x008fe80000000c00 */
[----:B------:R-:W1:Y:S02]  /*8210*/  LDS.128 R8, [R13+0xc400] ;  /* 0x00c400000d087984 */ /* 0x000e640000000c00 */
[----:B-1----:R-:W-:Y:S02]  /*8220*/  IMAD.U32 R30, R8, 0x10000, RZ ;  /* 0x00010000081e7824 */ /* 0x002fe400078e00ff */
[----:B------:R-:W-:Y:S02]  /*8230*/  IMAD.U32 R25, R4, 0x10000, RZ ;  /* 0x0001000004197824 */ /* 0x000fe400078e00ff */
[-C--:B------:R-:W-:Y:S01]  /*8240*/  FMUL.FTZ R34, R37, R30.reuse ;  /* 0x0000001e25227220 */ /* 0x080fe20000410000 */
[----:B------:R-:W-:Y:S01]  /*8250*/  FMUL.FTZ R30, R35, R30 ;  /* 0x0000001e231e7220 */ /* 0x000fe20000410000 */
[----:B------:R-:W-:Y:S01]  /*8260*/  IMAD.U32 R31, R9, 0x10000, RZ ;  /* 0x00010000091f7824 */ /* 0x000fe200078e00ff */
[----:B------:R-:W-:Y:S01]  /*8270*/  LOP3.LUT R8, R8, 0xffff0000, RZ, 0xc0, !PT ;  /* 0xffff000008087812 */ /* 0x000fe200078ec0ff */
[----:B------:R-:W-:-:S02]  /*8280*/  IMAD.U32 R26, R5, 0x10000, RZ ;  /* 0x00010000051a7824 */ /* 0x000fc400078e00ff */
[----:B------:R-:W-:Y:S01]  /*8290*/  FFMA.FTZ R30, R37, R25, R30 ;  /* 0x00000019251e7223 */ /* 0x000fe2000001001e */
[----:B------:R-:W-:Y:S01]  /*82a0*/  FMUL.FTZ R37, R38, R31 ;  /* 0x0000001f26257220 */ /* 0x000fe20000410000 */
[----:B------:R-:W-:Y:S01]  /*82b0*/  LOP3.LUT R4, R4, 0xffff0000, RZ, 0xc0, !PT ;  /* 0xffff000004047812 */ /* 0x000fe200078ec0ff */
[----:B------:R-:W-:Y:S01]  /*82c0*/  FFMA.FTZ R34, R35, R25, -R34 ;  /* 0x0000001923227223 */ /* 0x000fe20000010822 */
[-C--:B------:R-:W-:Y:S01]  /*82d0*/  FMUL.FTZ R35, R36, R8.reuse ;  /* 0x0000000824237220 */ /* 0x080fe20000410000 */
[----:B------:R-:W-:Y:S01]  /*82e0*/  FMUL.FTZ R25, R24, R8 ;  /* 0x0000000818197220 */ /* 0x000fe20000410000 */
[----:B------:R-:W-:Y:S02]  /*82f0*/  IMAD.U32 R32, R10, 0x10000, RZ ;  /* 0x000100000a207824 */ /* 0x000fe400078e00ff */
[C---:B------:R-:W-:Y:S01]  /*8300*/  FMUL.FTZ R31, R12.reuse, R31 ;  /* 0x0000001f0c1f7220 */ /* 0x040fe20000410000 */
[----:B------:R-:W-:Y:S01]  /*8310*/  FFMA.FTZ R37, R12, R26, -R37 ;  /* 0x0000001a0c257223 */ /* 0x000fe20000010825 */
[----:B------:R-:W-:Y:S01]  /*8320*/  LOP3.LUT R10, R10, 0xffff0000, RZ, 0xc0, !PT ;  /* 0xffff00000a0a7812 */ /* 0x000fe200078ec0ff */
[-C--:B------:R-:W-:Y:S01]  /*8330*/  FFMA.FTZ R35, R24, R4.reuse, -R35 ;  /* 0x0000000418237223 */ /* 0x080fe20000010823 */
[----:B------:R-:W-:Y:S01]  /*8340*/  LOP3.LUT R12, R21, 0xffff0000, RZ, 0xc0, !PT ;  /* 0xffff0000150c7812 */ /* 0x000fe200078ec0ff */
[----:B------:R-:W-:Y:S01]  /*8350*/  FFMA.FTZ R25, R36, R4, R25 ;  /* 0x0000000424197223 */ /* 0x000fe20000010019 */
[C---:B0-----:R-:W-:Y:S01]  /*8360*/  SHF.L.U32 R27, R6.reuse, 0x10, RZ ;  /* 0x00000010061b7819 */ /* 0x041fe200000006ff */
[-C--:B------:R-:W-:Y:S01]  /*8370*/  FMUL.FTZ R4, R41, R32.reuse ;  /* 0x0000002029047220 */ /* 0x080fe20000410000 */
[----:B------:R-:W-:Y:S01]  /*8380*/  LOP3.LUT R8, R3, 0xffff0000, RZ, 0xc0, !PT ;  /* 0xffff000003087812 */ /* 0x000fe200078ec0ff */
[----:B------:R-:W-:Y:S01]  /*8390*/  FMUL.FTZ R32, R39, R32 ;  /* 0x0000002027207220 */ /* 0x000fe20000410000 */
[----:B------:R-:W-:Y:S01]  /*83a0*/  LOP3.LUT R6, R6, 0xffff0000, RZ, 0xc0, !PT ;  /* 0xffff000006067812 */ /* 0x000fe200078ec0ff */
[----:B------:R-:W-:Y:S01]  /*83b0*/  FMUL.FTZ R21, R12, R10 ;  /* 0x0000000a0c157220 */ /* 0x000fe20000410000 */
[----:B------:R-:W-:-:S02]  /*83c0*/  IMAD.U32 R33, R11, 0x10000, RZ ;  /* 0x000100000b217824 */ /* 0x000fc400078e00ff */
[-C--:B------:R-:W-:Y:S01]  /*83d0*/  FFMA.FTZ R3, R39, R27.reuse, -R4 ;  /* 0x0000001b27037223 */ /* 0x080fe20000010804 */
[----:B------:R-:W-:Y:S02]  /*83e0*/  IMAD.U32 R24, R0, 0x10000, RZ ;  /* 0x0001000000187824 */ /* 0x000fe400078e00ff */
[C---:B------:R-:W-:Y:S01]  /*83f0*/  FMUL.FTZ R39, R8.reuse, R10 ;  /* 0x0000000a08277220 */ /* 0x040fe20000410000 */
[----:B------:R-:W-:Y:S01]  /*8400*/  FFMA.FTZ R10, R41, R27, R32 ;  /* 0x0000001b290a7223 */ /* 0x000fe20000010020 */
[----:B------:R-:W-:Y:S01]  /*8410*/  LOP3.LUT R9, R9, 0xffff0000, RZ, 0xc0, !PT ;  /* 0xffff000009097812 */ /* 0x000fe200078ec0ff */
[----:B------:R-:W-:Y:S01]  /*8420*/  FFMA.FTZ R8, R8, R6, -R21 ;  /* 0x0000000608087223 */ /* 0x000fe20000010815 */
[----:B------:R-:W-:Y:S01]  /*8430*/  LOP3.LUT R11, R11, 0xffff0000, RZ, 0xc0, !PT ;  /* 0xffff00000b0b7812 */ /* 0x000fe200078ec0ff */
[----:B------:R-:W-:Y:S01]  /*8440*/  IMAD.U32 R28, R7, 0x10000, RZ ;  /* 0x00010000071c7824 */ /* 0x000fe200078e00ff */
[----:B------:R-:W-:Y:S01]  /*8450*/  LOP3.LUT R41, R15, 0xffff0000, RZ, 0xc0, !PT ;  /* 0xffff00000f297812 */ /* 0x000fe200078ec0ff */
[----:B------:R-:W-:-:S02]  /*8460*/  IMAD.U32 R4, R20, 0x10000, RZ ;  /* 0x0001000014047824 */ /* 0x000fc400078e00ff */
[-C--:B------:R-:W-:Y:S01]  /*8470*/  FMUL.FTZ R27, R24, R33.reuse ;  /* 0x00000021181b7220 */ /* 0x080fe20000410000 */
[----:B------:R-:W-:Y:S02]  /*8480*/  LOP3.LUT R15, R14, 0xffff0000, RZ, 0xc0, !PT ;  /* 0xffff00000e0f7812 */ /* 0x000fe400078ec0ff */
[----:B------:R-:W-:Y:S01]  /*8490*/  LOP3.LUT R21, R20, 0xffff0000, RZ, 0xc0, !PT ;  /* 0xffff000014157812 */ /* 0x000fe200078ec0ff */
[----:B------:R-:W-:Y:S01]  /*84a0*/  FFMA.FTZ R39, R12, R6, R39 ;  /* 0x000000060c277223 */ /* 0x000fe20000010027 */
[----:B------:R-:W-:Y:S01]  /*84b0*/  LOP3.LUT R5, R5, 0xffff0000, RZ, 0xc0, !PT ;  /* 0xffff000005057812 */ /* 0x000fe200078ec0ff */
[C---:B------:R-:W-:Y:S01]  /*84c0*/  FMUL.FTZ R33, R4.reuse, R33 ;  /* 0x0000002104217220 */ /* 0x040fe20000410000 */
[----:B------:R-:W-:Y:S01]  /*84d0*/  LOP3.LUT R7, R7, 0xffff0000, RZ, 0xc0, !PT ;  /* 0xffff000007077812 */ /* 0x000fe200078ec0ff */
[----:B------:R-:W-:Y:S01]  /*84e0*/  FFMA.FTZ R27, R4, R28, -R27 ;  /* 0x0000001c041b7223 */ /* 0x000fe2000001081b */
        /* <DEDUP_REMOVED lines=18> */
[----:B------:R3:W-:Y:S04]  /*8610*/  STS.128 [R40+0xc400], R4 ;  /* 0x00c4000428007388 */ /* 0x0007e80000000c00 */
[----:B------:R3:W-:Y:S02]  /*8620*/  STS.128 [R13+0xc400], R8 ;  /* 0x00c400080d007388 */ /* 0x0007e40000000c00 */
.L_x_12617:
[----:B------:R-:W-:Y:S05]  /*8630*/  BSYNC B0 ;  /* 0x0000000000007941 */ /* 0x000fea0003800000 */
.L_x_12606:
        /* <DEDUP_REMOVED lines=8> */
.L_x_12603:
[----:B------:R-:W-:-:S13]  /*86c0*/  ISETP.NE.AND P0, PT, R156, 0x3, PT ;  /* 0x000000039c00780c */ /* 0x000fda0003f05270 */
[----:B------:R-:W-:Y:S05]  /*86d0*/  @!P0 BRA `(.L_x_12627) ;  /* 0x0000000000048947 */ /* 0x000fea0003800000 */
[----:B------:R-:W-:Y:S01]  /*86e0*/  BPT.TRAP 0x1 ;  /* 0x000000040000795c */ /* 0x000fe20000300000 */
.L_x_12627:
[----:B-12---:R-:W3:Y:S01]  /*86f0*/  LDL R3, [R1+0x18] ;  /* 0x0000180001037983 */ /* 0x006ee20000100800 */
[----:B------:R-:W-:Y:S01]  /*8700*/  IMAD R0, R152, 0x8, R2 ;  /* 0x0000000898007824 */ /* 0x000fe200078e0202 */
[----:B---3--:R-:W-:-:S04]  /*8710*/  SHF.L.U32 R5, R3, 0x1f, RZ ;  /* 0x0000001f03057819 */ /* 0x008fc800000006ff */
[----:B------:R1:W2:Y:S01]  /*8720*/  SYNCS.PHASECHK.TRANS64.TRYWAIT P1, [R0+URZ+0x30830], R5 ;  /* 0x03083005000075a7 */ /* 0x0002a2000802017f */
[----:B------:R-:W-:Y:S05]  /*8730*/  @!P0 BRA `(.L_x_12628) ;  /* 0x0000000000048947 */ /* 0x000fea0003800000 */
[----:B------:R-:W-:Y:S01]  /*8740*/  BPT.TRAP 0x1 ;  /* 0x000000040000795c */ /* 0x000fe20000300000 */
.L_x_12628:
[----:B------:R-:W-:Y:S01]  /*8750*/  VIADD R3, R2, 0x12400 ;  /* 0x0001240002037836 */ /* 0x000fe20000000000 */
[----:B0-----:R-:W-:Y:S01]  /*8760*/  LOP3.LUT R6, R29, 0x10000, RZ, 0xfc, !PT ;  /* 0x000100001d067812 */ /* 0x001fe200078efcff */
[----:B------:R-:W-:-:S03]  /*8770*/  IMAD.MOV.U32 R7, RZ, RZ, 0x40000040 ;  /* 0x40000040ff077424 */ /* 0x000fc600078e00ff */
[----:B------:R-:W-:Y:S02]  /*8780*/  SHF.R.U32.HI R3, RZ, 0x4, R3 ;  /* 0x00000004ff037819 */ /* 0x000fe40000011603 */
[----:B------:R0:W-:Y:S02]  /*8790*/  STL.64 [R1+0x48], R6 ;  /* 0x0000480601007387 */ /* 0x0001e40000100a00 */
[----:B------:R-:W-:-:S04]  /*87a0*/  LOP3.LUT R3, R3, 0x3fff, RZ, 0xc0, !PT ;  /* 0x00003fff03037812 */ /* 0x000fc800078ec0ff */
[----:B------:R-:W-:-:S05]  /*87b0*/  LOP3.LUT R3, R3, 0x10000, RZ, 0xfc, !PT ;  /* 0x0001000003037812 */ /* 0x000fca00078efcff */
[----:B------:R0:W-:Y:S01]  /*87c0*/  STL [R1+0x78], R3 ;  /* 0x0000780301007387 */ /* 0x0001e20000100800 */
[----:B--2---:R-:W-:Y:S05]  /*87d0*/  @P1 BRA `(.L_x_12629) ;  /* 0x0000000000081947 */ /* 0x004fea0003800000 */
[----:B------:R-:W2:Y:S02]  /*87e0*/  SYNCS.PHASECHK.TRANS64.TRYWAIT P1, [R0+URZ+0x30830], R5 ;  /* 0x03083005000075a7 */ /* 0x000ea4000802017f */
[----:B--2---:R-:W-:Y:S05]  /*87f0*/  @!P1 BRA `(.L_x_12630) ;  /* 0x0000011800289947 */ /* 0x004fea0003800000 */
.L_x_12629:
[----:B0-----:R-:W3:Y:S04]  /*8800*/  LDL R3, [R1+0x78] ;  /* 0x0000780001037983 */ /* 0x001ee80000100800 */
[----:B------:R-:W4:Y:S01]  /*8810*/  LDL.64 R8, [R1+0x48] ;  /* 0x0000480001087983 */ /* 0x000f220000100a00 */
[----:B-12---:R-:W-:Y:S01]  /*8820*/  IMAD.MOV.U32 R5, RZ, RZ, 0x40000040 ;  /* 0x40000040ff057424 */ /* 0x006fe200078e00ff */
[----:B------:R-:W-:Y:S05]  /*8830*/  WARPSYNC.ALL ;  /* 0x0000000000007948 */ /* 0x000fea0003800000 */
[----:B------:R-:W-:Y:S01]  /*8840*/  R2UR UR7, R5 ;  /* 0x00000000050772ca */ /* 0x000fe200000e0000 */
[----:B-----5:R-:W-:Y:S01]  /*8850*/  WARPGROUP.ARRIVE ;  /* 0x00000000000079c5 */ /* 0x020fe20000000000 */
[----:B------:R-:W-:Y:S01]  /*8860*/  IMAD.MOV.U32 R7, RZ, RZ, 0x40000040 ;  /* 0x40000040ff077424 */ /* 0x000fe200078e00ff */
[----:B------:R-:W-:Y:S01]  /*8870*/  MOV R5, 0x40000040 ;  /* 0x4000004000057802 */ /* 0x000fe20000000f00 */
[----:B------:R-:W-:-:S03]  /*8880*/  IMAD.MOV.U32 R13, RZ, RZ, 0x40000040 ;  /* 0x40000040ff0d7424 */ /* 0x000fc600078e00ff */
[----:B------:R-:W0:Y:S01]  /*8890*/  S2R R130, SR_TID.X ;  /* 0x0000000000827919 */ /* 0x000e220000002100 */
[----:B------:R-:W-:Y:S01]  /*88a0*/  IMAD.MOV.U32 R11, RZ, RZ, 0x40000040 ;  /* 0x40000040ff0b7424 */ /* 0x000fe200078e00ff */
[----:B0-----:R-:W-:Y:S01]  /*88b0*/  LOP3.LUT R130, R130, 0x7f, RZ, 0xc0, !PT ;  /* 0x0000007f82827812 */ /* 0x001fe200078ec0ff */
[----:B---3--:R-:W-:Y:S01]  /*88c0*/  IMAD R4, R152, 0x600, R3 ;  /* 0x0000060098047824 */ /* 0x008fe200078e0203 */
[C---:B----4-:R-:W-:Y:S01]  /*88d0*/  R2UR UR4, R8.reuse ;  /* 0x00000000080472ca */ /* 0x050fe200000e0000 */
[C---:B------:R-:W-:Y:S01]  /*88e0*/  VIADD R12, R8.reuse, 0x2 ;  /* 0x00000002080c7836 */ /* 0x040fe20000000000 */
[----:B------:R-:W-:Y:S01]  /*88f0*/  R2UR UR5, R9 ;  /* 0x00000000090572ca */ /* 0x000fe200000e0000 */
[----:B------:R-:W-:Y:S01]  /*8900*/  VIADD R10, R8, 0x4 ;  /* 0x00000004080a7836 */ /* 0x000fe20000000000 */
[C---:B------:R-:W-:Y:S02]  /*8910*/  R2UR UR6, R4.reuse ;  /* 0x00000000040672ca */ /* 0x040fe400000e0000 */
[----:B------:R-:W-:Y:S01]  /*8920*/  IADD3 R6, R4, 0x2, RZ ;  /* 0x0000000204067810 */ /* 0x000fe20007ffe0ff */
[----:B------:R-:W-:Y:S04]  /*8930*/  STL.64 [R1+0x60], R12 ;  /* 0x0000600c01007387 */ /* 0x000fe80000100a00 */
[----:B------:R-:W-:Y:S06]  /*8940*/  STL.64 [R1+0x58], R10 ;  /* 0x0000580a01007387 */ /* 0x000fec0000100a00 */
[----:B------:R-:W-:Y:S01]  /*8950*/  HGMMA.64x192x16.F32.BF16 R24, gdesc[UR4], RZ, !UPT, gsb0 ;  /* 0x02e00000041879f0 */ /* 0x000fe2000c0018ff */
[----:B------:R-:W-:Y:S01]  /*8960*/  R2UR UR6, R6 ;  /* 0x00000000060672ca */ /* 0x000fe200000e0000 */
[----:B------:R-:W-:Y:S01]  /*8970*/  VIADD R6, R4, 0x4 ;  /* 0x0000000404067836 */ /* 0x000fe20000000000 */
[----:B------:R-:W-:Y:S01]  /*8980*/  R2UR UR7, R7 ;  /* 0x00000000070772ca */ /* 0x000fe200000e0000 */
[----:B------:R-:W-:Y:S01]  /*8990*/  IMAD.MOV.U32 R7, RZ, RZ, 0x40000040 ;  /* 0x40000040ff077424 */ /* 0x000fe200078e00ff */
[----:B------:R-:W-:Y:S01]  /*89a0*/  R2UR UR4, R12 ;  /* 0x000000000c0472ca */ /* 0x000fe200000e0000 */
[----:B------:R-:W-:Y:S01]  /*89b0*/  VIADD R4, R4, 0x6 ;  /* 0x0000000604047836 */ /* 0x000fe20000000000 */
[----:B------:R-:W-:Y:S01]  /*89c0*/  R2UR UR5, R13 ;  /* 0x000000000d0572ca */ /* 0x000fe200000e0000 */
[----:B------:R-:W-:-:S02]  /*89d0*/  WARPGROUP.DEPBAR.LE gsb0, 0x0 ;  /* 0x00008000000079c5 */ /* 0x000fc40000010000 */
[----:B------:R-:W-:-:S10]  /*89e0*/  WARPGROUP.ARRIVE ;  /* 0x00000000000079c5 */ /* 0x000fd40000000000 */
[----:B------:R-:W-:Y:S01]  /*89f0*/  HGMMA.64x192x16.F32.BF16 R24, gdesc[UR4], R24, gsb0 ;  /* 0x02e00000041879f0 */ /* 0x000fe20008001818 */
[----:B------:R-:W-:Y:S01]  /*8a00*/  R2UR UR6, R6 ;  /* 0x00000000060672ca */ /* 0x000fe200000e0000 */
[----:B------:R-:W-:Y:S01]  /*8a10*/  VIADD R6, R8, 0x6 ;  /* 0x0000000608067836 */ /* 0x000fe20000000000 */
[----:B------:R-:W-:Y:S01]  /*8a20*/  R2UR UR7, R7 ;  /* 0x00000000070772ca */ /* 0x000fe200000e0000 */
[----:B------:R-:W-:Y:S01]  /*8a30*/  IMAD.MOV.U32 R7, RZ, RZ, 0x40000040 ;  /* 0x40000040ff077424 */ /* 0x000fe200078e00ff */
[----:B------:R-:W-:Y:S02]  /*8a40*/  R2UR UR4, R10 ;  /* 0x000000000a0472ca */ /* 0x000fe400000e0000 */
[----:B------:R-:W-:Y:S02]  /*8a50*/  R2UR UR5, R11 ;  /* 0x000000000b0572ca */ /* 0x000fe400000e0000 */
[----:B------:R0:W-:Y:S01]  /*8a60*/  STL.64 [R1+0x50], R6 ;  /* 0x0000500601007387 */ /* 0x0001e20000100a00 */
[----:B------:R-:W-:-:S02]  /*8a70*/  WARPGROUP.DEPBAR.LE gsb0, 0x0 ;  /* 0x00008000000079c5 */ /* 0x000fc40000010000 */
[----:B------:R-:W-:-:S08]  /*8a80*/  WARPGROUP.ARRIVE ;  /* 0x00000000000079c5 */ /* 0x000fd00000000000 */
[----:B------:R-:W-:Y:S01]  /*8a90*/  HGMMA.64x192x16.F32.BF16 R24, gdesc[UR4], R24, gsb0 ;  /* 0x02e00000041879f0 */ /* 0x000fe20008001818 */
[----:B------:R-:W-:Y:S02]  /*8aa0*/  R2UR UR6, R4 ;  /* 0x00000000040672ca */ /* 0x000fe400000e0000 */
[----:B------:R-:W-:Y:S01]  /*8ab0*/  R2UR UR7, R5 ;  /* 0x00000000050772ca */ /* 0x000fe200000e0000 */
[----:B------:R-:W1:Y:S01]  /*8ac0*/  S2R R4, SR_TID.X ;  /* 0x0000000000047919 */ /* 0x000e620000002100 */
[----:B------:R-:W-:Y:S02]  /*8ad0*/  R2UR UR4, R6 ;  /* 0x00000000060472ca */ /* 0x000fe400000e0000 */
[----:B------:R-:W-:Y:S01]  /*8ae0*/  R2UR UR5, R7 ;  /* 0x00000000070572ca */ /* 0x000fe200000e0000 */
[----:B-1----:R-:W-:-:S05]  /*8af0*/  VIADD R127, R4, 0xffffff80 ;  /* 0xffffff80047f7836 */ /* 0x002fca0000000000 */
[----:B------:R-:W-:-:S04]  /*8b00*/  SHF.R.S32.HI R125, RZ, 0x1f, R127 ;  /* 0x0000001fff7d7819 */ /* 0x000fc8000001147f */
[----:B------:R-:W-:-:S04]  /*8b10*/  LEA.HI R125, R125, R127, RZ, 0x7 ;  /* 0x0000007f7d7d7211 */ /* 0x000fc800078f38ff */
[----:B------:R-:W-:-:S05]  /*8b20*/  LOP3.LUT R125, R125, 0xffffff80, RZ, 0xc0, !PT ;  /* 0xffffff807d7d7812 */ /* 0x000fca00078ec0ff */
[----:B------:R-:W-:-:S05]  /*8b30*/  IMAD.IADD R125, R127, 0x1, -R125 ;  /* 0x000000017f7d7824 */ /* 0x000fca00078e0a7d */
[----:B------:R-:W-:-:S04]  /*8b40*/  SHF.R.S32.HI R4, RZ, 0x1f, R125 ;  /* 0x0000001fff047819 */ /* 0x000fc8000001147d */
[----:B------:R-:W-:-:S04]  /*8b50*/  LEA.HI R4, R4, R125, RZ, 0x2 ;  /* 0x0000007d04047211 */ /* 0x000fc800078f10ff */
[----:B------:R-:W-:-:S05]  /*8b60*/  LOP3.LUT R4, R4, 0x7ffffffc, RZ, 0xc0, !PT ;  /* 0x7ffffffc04047812 */ /* 0x000fca00078ec0ff */
[----:B------:R-:W-:-:S04]  /*8b70*/  IMAD.IADD R4, R125, 0x1, -R4 ;  /* 0x000000017d047824 */ /* 0x000fc800078e0a04 */
[----:B------:R-:W-:-:S05]  /*8b80*/  IMAD.SHL.U32 R4, R4, 0x2, RZ ;  /* 0x0000000204047824 */ /* 0x000fca00078e00ff */
[----:B------:R-:W-:-:S05]  /*8b90*/  IADD3 R121, R121, 0xc0, -R4 ;  /* 0x000000c079797810 */ /* 0x000fca0007ffe804 */
        /* <DEDUP_REMOVED lines=8> */
[----:B------:R-:W-:Y:S01]  /*8c20*/  HGMMA.64x192x16.F32.BF16 R24, gdesc[UR4], R24, gsb0 ;  /* 0x02e00000041879f0 */ /* 0x000fe20008001818 */
[----:B------:R-:W-:Y:S01]  /*8c30*/  ULDC UR4, c[0x0][0x9d8] ;  /* 0x0002760000047ab9 */ /* 0x000fe20000000800 */
[----:B------:R-:W-:Y:S01]  /*8c40*/  ULDC UR5, c[0x0][0x988] ;  /* 0x0002620000057ab9 */ /* 0x000fe20000000800 */
[----:B------:R-:W-:Y:S02]  /*8c50*/  WARPGROUP.DEPBAR.LE gsb0, 0x0 ;  /* 0x00008000000079c5 */ /* 0x000fe40000010000 */
[----:B------:R-:W-:Y:S01]  /*8c60*/  FMUL.FTZ R123, R24, UR4 ;  /* 0x00000004187b7c20 */ /* 0x000fe20008410000 */
[----:B------:R-:W-:Y:S01]  /*8c70*/  FMUL.FTZ R3, R25, UR4 ;  /* 0x0000000419037c20 */ /* 0x000fe20008410000 */
[----:B------:R-:W-:Y:S01]  /*8c80*/  FMUL.FTZ R122, R28, UR4 ;  /* 0x000000041c7a7c20 */ /* 0x000fe20008410000 */
[----:B0-----:R-:W-:Y:S01]  /*8c90*/  FMUL.FTZ R6, R29, UR4 ;  /* 0x000000041d067c20 */ /* 0x001fe20008410000 */
        /* <DEDUP_REMOVED lines=31> */
[----:B------:R-:W-:Y:S01]  /*8e90*/  FMNMX.FTZ R3, R123, R121, !PT ;  /* 0x000000797b037209 */ /* 0x000fe20007810000 */
[----:B------:R-:W-:Y:S01]  /*8ea0*/  FMUL.FTZ R15, R42, UR4 ;  /* 0x000000042a0f7c20 */ /* 0x000fe20008410000 */
[----:B------:R-:W-:Y:S01]  /*8eb0*/  FMUL.FTZ R33, R48, UR4 ;  /* 0x0000000430217c20 */ /* 0x000fe20008410000 */
[----:B------:R-:W1:Y:S01]  /*8ec0*/  MUFU.TANH R124, R124 ;  /* 0x0000007c007c7308 */ /* 0x000e620000002400 */
[----:B--2---:R-:W-:Y:S01]  /*8ed0*/  FSEL R122, R122, -INF , P5 ;  /* 0xff8000007a7a7808 */ /* 0x004fe20002800000 */
        /* <DEDUP_REMOVED lines=9> */
[----:B------:R-:W-:Y:S01]  /*8f70*/  FMUL.FTZ R70, R87, UR4 ;  /* 0x0000000457467c20 */ /* 0x000fe20008410000 */
[----:B------:R-:W-:Y:S01]  /*8f80*/  FMUL.FTZ R25, R46, UR4 ;  /* 0x000000042e197c20 */ /* 0x000fe20008410000 */
[----:B------:R-:W-:Y:S01]  /*8f90*/  FMNMX.FTZ R3, R90, R3, !PT ;  /* 0x000000035a037209 */ /* 0x000fe20007810000 */
        /* <DEDUP_REMOVED lines=68> */
[----:B------:R-:W3:Y:S01]  /*93e0*/  LDL R115, [R1+0x1c] ;  /* 0x00001c0001737983 */ /* 0x000ee20000100800 */
[----:B------:R-:W-:-:S05]  /*93f0*/  ISETP.GT.AND P2, PT, R4, 0x21, PT ;  /* 0x000000210400780c */ /* 0x000fca0003f44270 */
[----:B------:R-:W0:Y:S01]  /*9400*/  MUFU.TANH R32, R32 ;  /* 0x0000002000207308 */ /* 0x000e220000002400 */
[----:B-1----:R-:W-:Y:S01]  /*9410*/  FSEL R87, R21, -INF , P1 ;  /* 0xff80000015577808 */ /* 0x002fe20000800000 */
[----:B------:R-:W-:Y:S01]  /*9420*/  FMUL.FTZ R21, R104, UR4 ;  /* 0x0000000468157c20 */ /* 0x000fe20008410000 */
[----:B------:R-:W-:Y:S02]  /*9430*/  FMUL.FTZ R104, R118, UR4 ;  /* 0x0000000476687c20 */ /* 0x000fe40008410000 */
[----:B------:R-:W-:-:S03]  /*9440*/  FMNMX.FTZ R3, R87, R6, !PT ;  /* 0x0000000657037209 */ /* 0x000fc60007810000 */
[----:B------:R-:W1:Y:S01]  /*9450*/  MUFU.TANH R13, R13 ;  /* 0x0000000d000d7308 */ /* 0x000e620000002400 */
[----:B--2---:R-:W-:Y:S02]  /*9460*/  FSEL R12, R12, -INF , P3 ;  /* 0xff8000000c0c7808 */ /* 0x004fe40001800000 */
[----:B------:R-:W-:-:S05]  /*9470*/  ISETP.GT.AND P3, PT, R4, 0x28, PT ;  /* 0x000000280400780c */ /* 0x000fca0003f64270 */
[----:B------:R-:W2:Y:S01]  /*9480*/  MUFU.TANH R31, R31 ;  /* 0x0000001f001f7308 */ /* 0x000ea20000002400 */
[----:B0-----:R-:W-:Y:S01]  /*9490*/  FSEL R84, R32, -INF , P2 ;  /* 0xff80000020547808 */ /* 0x001fe20001000000 */
[----:B------:R-:W-:Y:S01]  /*94a0*/  FMUL.FTZ R32, R101, UR4 ;  /* 0x0000000465207c20 */ /* 0x000fe20008410000 */
[----:B------:R-:W-:Y:S02]  /*94b0*/  FMUL.FTZ R101, R111, UR4 ;  /* 0x000000046f657c20 */ /* 0x000fe40008410000 */
        /* <DEDUP_REMOVED lines=11> */
[----:B-1----:R-:W-:Y:S01]  /*9570*/  FSEL R80, R34, -INF , P4 ;  /* 0xff80000022507808 */ /* 0x002fe20002000000 */
[----:B------:R-:W-:-:S03]  /*9580*/  FMUL.FTZ R34, R96, UR4 ;  /* 0x0000000460227c20 */ /* 0x000fc60008410000 */
        /* <DEDUP_REMOVED lines=64> */
[----:B------:R-:W-:Y:S01]  /*9990*/  FMNMX.FTZ R6, R52, R3, !PT ;  /* 0x0000000334067209 */ /* 0x000fe20007810000 */
[----:B------:R-:W-:Y:S02]  /*99a0*/  FMUL.FTZ R3, R108, UR4 ;  /* 0x000000046c037c20 */ /* 0x000fe40008410000 */
        /* <DEDUP_REMOVED lines=31> */
[----:B--2---:R-:W-:Y:S02]  /*9ba0*/  FSEL R63, R63, -INF , P1 ;  /* 0xff8000003f3f7808 */ /* 0x004fe40000800000 */
[----:B------:R-:W-:-:S05]  /*9bb0*/  ISETP.GT.AND P1, PT, R4, 0x70, PT ;  /* 0x000000700400780c */ /* 0x000fca0003f24270 */
        /* <DEDUP_REMOVED lines=10> */
[----:B0-----:R-:W-:Y:S01]  /*9c60*/  FSEL R38, R126, -INF , P1 ;  /* 0xff8000007e267808 */ /* 0x001fe20000800000 */
[----:B------:R-:W-:-:S03]  /*9c70*/  FMUL.FTZ R126, R106, UR4 ;  /* 0x000000046a7e7c20 */ /* 0x000fc60008410000 */
[----:B------:R-:W-:-:S03]  /*9c80*/  FMNMX.FTZ R6, R38, R5, !PT ;  /* 0x0000000526067209 */ /* 0x000fc60007810000 */
[----:B------:R-:W0:Y:S01]  /*9c90*/  MUFU.TANH R62, R62 ;  /* 0x0000003e003e7308 */ /* 0x000e220000002400 */
[----:B-1----:R-:W-:Y:S01]  /*9ca0*/  FSEL R37, R128, -INF , P4 ;  /* 0xff80000080257808 */ /* 0x002fe20002000000 */
[----:B------:R-:W-:-:S06]  /*9cb0*/  FMUL.FTZ R128, R110, UR4 ;  /* 0x000000046e807c20 */ /* 0x000fcc0008410000 */
[----:B------:R-:W1:Y:S01]  /*9cc0*/  MUFU.TANH R65, R65 ;  /* 0x0000004100417308 */ /* 0x000e620000002400 */
[----:B--2---:R-:W-:Y:S01]  /*9cd0*/  FSEL R28, R127, -INF , P5 ;  /* 0xff8000007f1c7808 */ /* 0x004fe20002800000 */
[----:B------:R-:W-:-:S06]  /*9ce0*/  FMUL.FTZ R127, R107, UR4 ;  /* 0x000000046b7f7c20 */ /* 0x000fcc0008410000 */
[----:B------:R-:W2:Y:S01]  /*9cf0*/  MUFU.TANH R54, R54 ;  /* 0x0000003600367308 */ /* 0x000ea20000002400 */
[----:B0-----:R-:W-:Y:S02]  /*9d00*/  FSEL R62, R62, -INF , P2 ;  /* 0xff8000003e3e7808 */ /* 0x001fe40001000000 */
[----:B------:R-:W-:-:S05]  /*9d10*/  ISETP.GT.AND P2, PT, R4, 0x71, PT ;  /* 0x000000710400780c */ /* 0x000fca0003f44270 */
[----:B------:R-:W0:Y:S01]  /*9d20*/  MUFU.TANH R129, R129 ;  /* 0x0000008100817308 */ /* 0x000e220000002400 */
[----:B-1----:R-:W-:Y:S02]  /*9d30*/  FSEL R65, R65, -INF , P3 ;  /* 0xff80000041417808 */ /* 0x002fe40001800000 */
[----:B------:R-:W-:-:S05]  /*9d40*/  ISETP.GT.AND P3, PT, R4, 0x78, PT ;  /* 0x000000780400780c */ /* 0x000fca0003f64270 */
[----:B------:R-:W1:Y:S01]  /*9d50*/  MUFU.TANH R67, R67 ;  /* 0x0000004300437308 */ /* 0x000e620000002400 */
[----:B--2---:R-:W-:Y:S01]  /*9d60*/  FSEL R39, R54, -INF , P2 ;  /* 0xff80000036277808 */ /* 0x004fe20001000000 */
[----:B------:R-:W-:-:S03]  /*9d70*/  FMUL.FTZ R54, R113, UR4 ;  /* 0x0000000471367c20 */ /* 0x000fc60008410000 */
[----:B------:R-:W-:-:S03]  /*9d80*/  FMNMX.FTZ R6, R39, R6, !PT ;  /* 0x0000000627067209 */ /* 0x000fc60007810000 */
[----:B------:R-:W2:Y:S01]  /*9d90*/  MUFU.TANH R69, R69 ;  /* 0x0000004500457308 */ /* 0x000ea20000002400 */
[----:B0-----:R-:W-:-:S04]  /*9da0*/  FSEL R31, R129, -INF , P3 ;  /* 0xff800000811f7808 */ /* 0x001fc80001800000 */
[----:B------:R-:W-:-:S03]  /*9db0*/  FMNMX.FTZ R6, R31, R6, !PT ;  /* 0x000000061f067209 */ /* 0x000fc60007810000 */
[----:B------:R-:W0:Y:S01]  /*9dc0*/  MUFU.TANH R68, R68 ;  /* 0x0000004400447308 */ /* 0x000e220000002400 */
[----:B-1----:R-:W-:Y:S02]  /*9dd0*/  FSEL R67, R67, -INF , P1 ;  /* 0xff80000043437808 */ /* 0x002fe40000800000 */
[----:B------:R-:W-:Y:S02]  /*9de0*/  ISETP.GT.AND P1, PT, R4, 0x81, PT ;  /* 0x000000810400780c */ /* 0x000fe40003f24270 */
[----:B------:R-:W-:-:S03]  /*9df0*/  FMNMX.FTZ R5, R37, R6, !PT ;  /* 0x0000000625057209 */ /* 0x000fc60007810000 */
[----:B------:R-:W1:Y:S01]  /*9e00*/  MUFU.TANH R70, R70 ;  /* 0x0000004600467308 */ /* 0x000e620000002400 */
[----:B--2---:R-:W-:Y:S02]  /*9e10*/  FSEL R69, R69, -INF , P2 ;  /* 0xff80000045457808 */ /* 0x004fe40001000000 */
[----:B------:R-:W-:Y:S02]  /*9e20*/  ISETP.GT.AND P2, PT, R4, 0x88, PT ;  /* 0x000000880400780c */ /* 0x000fe40003f44270 */
[----:B------:R-:W-:-:S03]  /*9e30*/  FMNMX.FTZ R5, R28, R5, !PT ;  /* 0x000000051c057209 */ /* 0x000fc60007810000 */
        /* <DEDUP_REMOVED lines=10> */
[----:B0-----:R-:W-:-:S07]  /*9ee0*/  FSEL R30, R30, -INF , P1 ;  /* 0xff8000001e1e7808 */ /* 0x001fce0000800000 */
[----:B------:R-:W0:Y:S01]  /*9ef0*/  MUFU.TANH R75, R75 ;  /* 0x0000004b004b7308 */ /* 0x000e220000002400 */
[----:B-1----:R-:W-:Y:S02]  /*9f00*/  FSEL R74, R74, -INF , P1 ;  /* 0xff8000004a4a7808 */ /* 0x002fe40000800000 */
[----:B------:R-:W-:-:S05]  /*9f10*/  ISETP.GT.AND P1, PT, R4, 0x98, PT ;  /* 0x000000980400780c */ /* 0x000fca0003f24270 */
[----:B------:R-:W1:Y:S01]  /*9f20*/  MUFU.TANH R36, R36 ;  /* 0x0000002400247308 */ /* 0x000e620000002400 */
[----:B--2---:R-:W-:-:S07]  /*9f30*/  FSEL R29, R29, -INF , P2 ;  /* 0xff8000001d1d7808 */ /* 0x004fce0001000000 */
[----:B------:R-:W2:Y:S01]  /*9f40*/  MUFU.TANH R78, R78 ;  /* 0x0000004e004e7308 */ /* 0x000ea20000002400 */
[----:B0-----:R-:W-:Y:S02]  /*9f50*/  FSEL R75, R75, -INF , P2 ;  /* 0xff8000004b4b7808 */ /* 0x001fe40001000000 */
[----:B------:R-:W-:-:S05]  /*9f60*/  ISETP.GT.AND P2, PT, R4, 0x99, PT ;  /* 0x000000990400780c */ /* 0x000fca0003f44270 */
[----:B------:R-:W0:Y:S01]  /*9f70*/  MUFU.TANH R34, R34 ;  /* 0x0000002200227308 */ /* 0x000e220000002400 */
[----:B-1----:R-:W-:-:S07]  /*9f80*/  FSEL R36, R36, -INF , P3 ;  /* 0xff80000024247808 */ /* 0x002fce0001800000 */
        /* <DEDUP_REMOVED lines=37> */
[----:B------:R-:W-:Y:S02]  /*a1e0*/  ISETP.GT.AND P5, PT, R4, 0xb9, PT ;  /* 0x000000b90400780c */ /* 0x000fe40003fa4270 */
[----:B------:R-:W-:-:S03]  /*a1f0*/  FMNMX.FTZ R4, R30, R5, !PT ;  /* 0x000000051e047209 */ /* 0x000fc60007810000 */
[----:B------:R-:W1:Y:S01]  /*a200*/  MUFU.TANH R54, R54 ;  /* 0x0000003600367308 */ /* 0x000e620000002400 */
[----:B------:R-:W-:Y:S02]  /*a210*/  FMNMX.FTZ R5, R29, R4, !PT ;  /* 0x000000041d057209 */ /* 0x000fe40007810000 */
[----:B--2---:R-:W-:Y:S02]  /*a220*/  FSEL R100, R100, -INF , P1 ;  /* 0xff80000064647808 */ /* 0x004fe40000800000 */
[----:B------:R-:W-:-:S03]  /*a230*/  FMNMX.FTZ R5, R36, R5, !PT ;  /* 0x0000000524057209 */ /* 0x000fc60007810000 */
[----:B------:R-:W2:Y:S01]  /*a240*/  MUFU.TANH R7, R117 ;  /* 0x0000007500077308 */ /* 0x000ea20000002400 */
[----:B------:R-:W-:Y:S02]  /*a250*/  FMNMX.FTZ R4, R34, R5, !PT ;  /* 0x0000000522047209 */ /* 0x000fe40007810000 */
[----:B0-----:R-:W-:Y:S02]  /*a260*/  FSEL R97, R97, -INF , P2 ;  /* 0xff80000061617808 */ /* 0x001fe40001000000 */
[----:B------:R-:W-:-:S03]  /*a270*/  FMNMX.FTZ R4, R35, R4, !PT ;  /* 0x0000000423047209 */ /* 0x000fc60007810000 */
[----:B------:R-:W0:Y:S01]  /*a280*/  MUFU.TANH R101, R101 ;  /* 0x0000006500657308 */ /* 0x000e220000002400 */
[----:B------:R-:W-:Y:S01]  /*a290*/  FMNMX.FTZ R5, R33, R4, !PT ;  /* 0x0000000421057209 */ /* 0x000fe20007810000 */
[----:B------:R-:W-:Y:S01]  /*a2a0*/  FMUL.FTZ R4, R116, UR4 ;  /* 0x0000000474047c20 */ /* 0x000fe20008410000 */
[----:B-1----:R-:W-:Y:S01]  /*a2b0*/  FSEL R54, R54, -INF , P3 ;  /* 0xff80000036367808 */ /* 0x002fe20001800000 */
[----:B------:R-:W4:Y:S01]  /*a2c0*/  LDL R116, [R1+0x80] ;  /* 0x0000800001747983 */ /* 0x000f220000100800 */
        /* <DEDUP_REMOVED lines=10> */
[----:B------:R-:W-:Y:S02]  /*a370*/  FMNMX.FTZ R5, R97, R6, !PT ;  /* 0x0000000661057209 */ /* 0x000fe40007810000 */
[----:B-1----:R-:W-:Y:S02]  /*a380*/  FSEL R4, R4, -INF , P4 ;  /* 0xff80000004047808 */ /* 0x002fe40002000000 */
[----:B------:R-:W-:-:S03]  /*a390*/  FMNMX.FTZ R5, R54, R5, !PT ;  /* 0x0000000536057209 */ /* 0x000fc60007810000 */
[----:B------:R-:W1:Y:S01]  /*a3a0*/  MUFU.TANH R104, R104 ;  /* 0x0000006800687308 */ /* 0x000e620000002400 */
[----:B------:R-:W-:Y:S02]  /*a3b0*/  FMNMX.FTZ R6, R4, R5, !PT ;  /* 0x0000000504067209 */ /* 0x000fe40007810000 */
[----:B--2---:R-:W-:Y:S02]  /*a3c0*/  FSEL R102, R102, -INF , P2 ;  /* 0xff80000066667808 */ /* 0x004fe40001000000 */
[----:B------:R-:W-:-:S03]  /*a3d0*/  FMNMX.FTZ R93, R7, R6, !PT ;  /* 0x00000006075d7209 */ /* 0x000fc60007810000 */
[----:B------:R-:W2:Y:S01]  /*a3e0*/  MUFU.TANH R105, R105 ;  /* 0x0000006900697308 */ /* 0x000ea20000002400 */
[----:B0-----:R-:W-:Y:S01]  /*a3f0*/  FSEL R103, R103, -INF , P3 ;  /* 0xff80000067677808 */ /* 0x001fe20001800000 */
[----:B------:R-:W0:Y:S01]  /*a400*/  SHFL.BFLY PT, R6, R93, 0x2, 0x1f ;  /* 0x0c401f005d067f89 */ /* 0x000e2200000e0000 */
[----:B-1----:R-:W-:Y:S02]  /*a410*/  FSEL R104, R104, -INF , P4 ;  /* 0xff80000068687808 */ /* 0x002fe40002000000 */
[----:B--2---:R-:W-:Y:S02]  /*a420*/  FSEL R105, R105, -INF , P5 ;  /* 0xff80000069697808 */ /* 0x004fe40002800000 */
[----:B0-----:R-:W-:Y:S01]  /*a430*/  FMNMX.FTZ R94, R93, R6, !PT ;  /* 0x000000065d5e7209 */ /* 0x001fe20007810000 */
[----:B------:R-:W-:-:S04]  /*a440*/  IMAD.U32 R6, RZ, RZ, UR5 ;  /* 0x00000005ff067e24 */ /* 0x000fc8000f8e00ff */
        /* <DEDUP_REMOVED lines=8> */
[--C-:B------:R-:W-:Y:S01]  /*a4d0*/  FFMA.FTZ R96, R90, R6, -R91.reuse ;  /* 0x000000065a607223 */ /* 0x100fe2000001085b */
[----:B------:R-:W-:Y:S01]  /*a4e0*/  FMNMX.FTZ R80, R124, R8, !PT ;  /* 0x000000087c507209 */ /* 0x000fe20007810000 */
        /* <DEDUP_REMOVED lines=19> */
[--C-:B------:R-:W-:Y:S01]  /*a620*/  FFMA.FTZ R36, R32, R6, -R91.reuse ;  /* 0x0000000620247223 */ /* 0x100fe2000001085b */
[----:B------:R-:W-:Y:S01]  /*a630*/  FMNMX.FTZ R77, R13, R76, !PT ;  /* 0x0000004c0d4d7209 */ /* 0x000fe20007810000 */
[-CC-:B------:R-:W-:Y:S01]  /*a640*/  FFMA.FTZ R76, R73, R6.reuse, -R91.reuse ;  /* 0x00000006494c7223 */ /* 0x180fe2000001085b */
[-CC-:B------:R-:W-:Y:S01]  /*a650*/  FFMA.FTZ R32, R100, R6.reuse, -R91.reuse ;  /* 0x0000000664207223 */ /* 0x180fe2000001085b */
[-CC-:B------:R-:W-:Y:S01]  /*a660*/  FFMA.FTZ R28, R28, R6.reuse, -R91.reuse ;  /* 0x000000061c1c7223 */ /* 0x180fe2000001085b */
[----:B------:R-:W-:Y:S01]  /*a670*/  FMNMX.FTZ R72, R14, R77, !PT ;  /* 0x0000004d0e487209 */ /* 0x000fe20007810000 */
[----:B------:R-:W-:Y:S01]  /*a680*/  FFMA.FTZ R77, R53, R6, -R91 ;  /* 0x00000006354d7223 */ /* 0x000fe2000001085b */
[----:B------:R-:W-:Y:S02]  /*a690*/  MUFU.EX2 R98, R98 ;  /* 0x0000006200627308 */ /* 0x000fe40000000800 */
[----:B------:R-:W-:-:S04]  /*a6a0*/  FMNMX.FTZ R73, R15, R72, !PT ;  /* 0x000000480f497209 */ /* 0x000fc80007810000 */
        /* <DEDUP_REMOVED lines=8> */
[----:B------:R-:W1:Y:S03]  /*a730*/  MUFU.EX2 R95, R95 ;  /* 0x0000005f005f7308 */ /* 0x000e660000000800 */
[----:B------:R-:W-:-:S04]  /*a740*/  FMNMX.FTZ R53, R43, R56, !PT ;  /* 0x000000382b357209 */ /* 0x000fc80007810000 */
[----:B------:R-:W-:Y:S01]  /*a750*/  FMNMX.FTZ R56, R46, R53, !PT ;  /* 0x000000352e387209 */ /* 0x000fe20007810000 */
[----:B------:R2:W-:Y:S03]  /*a760*/  MUFU.EX2 R72, R107 ;  /* 0x0000006b00487308 */ /* 0x0005e60000000800 */
[----:B------:R-:W-:Y:S01]  /*a770*/  FMNMX.FTZ R53, R47, R56, !PT ;  /* 0x000000382f357209 */ /* 0x000fe20007810000 */
[----:B------:R-:W-:-:S03]  /*a780*/  FFMA.FTZ R56, R49, R6, -R91 ;  /* 0x0000000631387223 */ /* 0x000fc6000001085b */
[----:B------:R-:W-:Y:S01]  /*a790*/  FMNMX.FTZ R106, R50, R53, !PT ;  /* 0x00000035326a7209 */ /* 0x000fe20007810000 */
[----:B------:R-:W-:Y:S01]  /*a7a0*/  FFMA.FTZ R53, R48, R6, -R91 ;  /* 0x0000000630357223 */ /* 0x000fe2000001085b */
[----:B------:R-:W3:Y:S02]  /*a7b0*/  MUFU.EX2 R93, R93 ;  /* 0x0000005d005d7308 */ /* 0x000ee40000000800 */
[----:B------:R-:W-:-:S04]  /*a7c0*/  FMNMX.FTZ R106, R51, R106, !PT ;  /* 0x0000006a336a7209 */ /* 0x000fc80007810000 */
[----:B------:R-:W-:Y:S02]  /*a7d0*/  FMNMX.FTZ R106, R55, R106, !PT ;  /* 0x0000006a376a7209 */ /* 0x000fe40007810000 */
[----:B------:R-:W3:Y:S02]  /*a7e0*/  MUFU.EX2 R94, R94 ;  /* 0x0000005e005e7308 */ /* 0x000ee40000000800 */
[----:B------:R-:W-:-:S04]  /*a7f0*/  FMNMX.FTZ R49, R59, R106, !PT ;  /* 0x0000006a3b317209 */ /* 0x000fc80007810000 */
[----:B------:R-:W-:Y:S01]  /*a800*/  FMNMX.FTZ R106, R58, R49, !PT ;  /* 0x000000313a6a7209 */ /* 0x000fe20007810000 */
[-CC-:B------:R-:W-:Y:S01]  /*a810*/  FFMA.FTZ R49, R44, R6.reuse, -R91.reuse ;  /* 0x000000062c317223 */ /* 0x180fe2000001085b */
[--C-:B------:R-:W-:Y:S01]  /*a820*/  FFMA.FTZ R44, R40, R6, -R91.reuse ;  /* 0x00000006282c7223 */ /* 0x100fe2000001085b */
[----:B------:R-:W3:Y:S01]  /*a830*/  MUFU.EX2 R90, R90 ;  /* 0x0000005a005a7308 */ /* 0x000ee20000000800 */
[----:B------:R-:W-:Y:S01]  /*a840*/  FMNMX.FTZ R45, R61, R106, !PT ;  /* 0x0000006a3d2d7209 */ /* 0x000fe20007810000 */
[----:B------:R-:W-:-:S03]  /*a850*/  FFMA.FTZ R106, R41, R6, -R91 ;  /* 0x00000006296a7223 */ /* 0x000fc6000001085b */
[----:B------:R-:W-:-:S03]  /*a860*/  FMNMX.FTZ R48, R60, R45, !PT ;  /* 0x0000002d3c307209 */ /* 0x000fc60007810000 */
[----:B------:R-:W3:Y:S01]  /*a870*/  MUFU.EX2 R92, R92 ;  /* 0x0000005c005c7308 */ /* 0x000ee20000000800 */
[----:B------:R-:W-:Y:S01]  /*a880*/  FMNMX.FTZ R45, R63, R48, !PT ;  /* 0x000000303f2d7209 */ /* 0x000fe20007810000 */
[----:B------:R-:W-:-:S03]  /*a890*/  FFMA.FTZ R48, R42, R6, -R91 ;  /* 0x000000062a307223 */ /* 0x000fc6000001085b */
        /* <DEDUP_REMOVED lines=8> */
[----:B------:R-:W-:Y:S01]  /*a920*/  FMNMX.FTZ R45, R69, R42, !PT ;  /* 0x0000002a452d7209 */ /* 0x000fe20007810000 */
[----:B------:R-:W-:-:S03]  /*a930*/  FFMA.FTZ R42, R39, R6, -R91 ;  /* 0x00000006272a7223 */ /* 0x000fc6000001085b */
[----:B------:R-:W-:-:S03]  /*a940*/  FMNMX.FTZ R41, R68, R45, !PT ;  /* 0x0000002d44297209 */ /* 0x000fc60007810000 */
[----:B------:R0:W-:Y:S01]  /*a950*/  MUFU.EX2 R45, R106 ;  /* 0x0000006a002d7308 */ /* 0x0001e20000000800 */
[----:B------:R-:W-:Y:S01]  /*a960*/  FMNMX.FTZ R40, R70, R41, !PT ;  /* 0x0000002946287209 */ /* 0x000fe20007810000 */
[----:B------:R-:W-:-:S03]  /*a970*/  FFMA.FTZ R41, R38, R6, -R91 ;  /* 0x0000000626297223 */ /* 0x000fc6000001085b */
[----:B--2---:R-:W-:Y:S01]  /*a980*/  FMNMX.FTZ R107, R71, R40, !PT ;  /* 0x00000028476b7209 */ /* 0x004fe20007810000 */
[-CC-:B------:R-:W-:Y:S02]  /*a990*/  FFMA.FTZ R40, R37, R6.reuse, -R91.reuse ;  /* 0x0000000625287223 */ /* 0x180fe4000001085b */
[----:B------:R-:W-:Y:S01]  /*a9a0*/  MUFU.EX2 R87, R87 ;  /* 0x0000005700577308 */ /* 0x000fe20000000800 */
[----:B------:R-:W-:Y:S01]  /*a9b0*/  FMNMX.FTZ R38, R74, R107, !PT ;  /* 0x0000006b4a267209 */ /* 0x000fe20007810000 */
[----:B------:R-:W-:-:S03]  /*a9c0*/  FFMA.FTZ R107, R30, R6, -R91 ;  /* 0x000000061e6b7223 */ /* 0x000fc6000001085b */
[----:B------:R-:W-:-:S03]  /*a9d0*/  FMNMX.FTZ R39, R75, R38, !PT ;  /* 0x000000264b277209 */ /* 0x000fc60007810000 */
[----:B------:R-:W-:Y:S01]  /*a9e0*/  MUFU.EX2 R84, R84 ;  /* 0x0000005400547308 */ /* 0x000fe20000000800 */
        /* <DEDUP_REMOVED lines=14> */
[----:B------:R-:W-:-:S03]  /*aad0*/  FFMA.FTZ R30, R29, R6, -R91 ;  /* 0x000000061d1e7223 */ /* 0x000fc6000001085b */
[----:B------:R-:W-:Y:S01]  /*aae0*/  FMNMX.FTZ R38, R102, R37, !PT ;  /* 0x0000002566267209 */ /* 0x000fe20007810000 */
[--C-:B------:R-:W-:Y:S02]  /*aaf0*/  FFMA.FTZ R37, R34, R6, -R91.reuse ;  /* 0x0000000622257223 */ /* 0x100fe4000001085b */
[----:B------:R-:W-:Y:S01]  /*ab00*/  MUFU.EX2 R76, R76 ;  /* 0x0000004c004c7308 */ /* 0x000fe20000000800 */
[----:B------:R-:W-:Y:S01]  /*ab10*/  FMNMX.FTZ R29, R103, R38, !PT ;  /* 0x00000026671d7209 */ /* 0x000fe20007810000 */
[-CC-:B------:R-:W-:Y:S01]  /*ab20*/  FFMA.FTZ R38, R35, R6.reuse, -R91.reuse ;  /* 0x0000000623267223 */ /* 0x180fe2000001085b */
[-CC-:B------:R-:W-:Y:S01]  /*ab30*/  FFMA.FTZ R35, R33, R6.reuse, -R91.reuse ;  /* 0x0000000621237223 */ /* 0x180fe2000001085b */
[-CC-:B------:R-:W-:Y:S01]  /*ab40*/  FFMA.FTZ R33, R21, R6.reuse, -R91.reuse ;  /* 0x0000000615217223 */ /* 0x180fe2000001085b */
[----:B0-----:R-:W-:Y:S01]  /*ab50*/  FMNMX.FTZ R106, R104, R29, !PT ;  /* 0x0000001d686a7209 */ /* 0x001fe20007810000 */
[-CC-:B------:R-:W-:Y:S01]  /*ab60*/  FFMA.FTZ R21, R3, R6.reuse, -R91.reuse ;  /* 0x0000000603157223 */ /* 0x180fe2000001085b */
[----:B------:R-:W-:Y:S01]  /*ab70*/  FFMA.FTZ R3, R54, R6, -R91 ;  /* 0x0000000636037223 */ /* 0x000fe2000001085b */
[----:B------:R0:W-:Y:S01]  /*ab80*/  MUFU.EX2 R29, R108 ;  /* 0x0000006c001d7308 */ /* 0x0001e20000000800 */
[----:B------:R-:W-:-:S05]  /*ab90*/  FMNMX.FTZ R106, R105, R106, !PT ;  /* 0x0000006a696a7209 */ /* 0x000fca0007810000 */
[----:B------:R-:W1:Y:S02]  /*aba0*/  SHFL.BFLY PT, R34, R106, 0x2, 0x1f ;  /* 0x0c401f006a227f89 */ /* 0x000e6400000e0000 */
[----:B------:R-:W-:Y:S08]  /*abb0*/  MUFU.EX2 R77, R77 ;  /* 0x0000004d004d7308 */ /* 0x000ff00000000800 */
[----:B------:R-:W-:Y:S08]  /*abc0*/  MUFU.EX2 R73, R73 ;  /* 0x0000004900497308 */ /* 0x000ff00000000800 */
[----:B------:R-:W-:Y:S01]  /*abd0*/  MUFU.EX2 R56, R56 ;  /* 0x0000003800387308 */ /* 0x000fe20000000800 */
[----:B-1----:R-:W-:Y:S01]  /*abe0*/  FMNMX.FTZ R106, R106, R34, !PT ;  /* 0x000000226a6a7209 */ /* 0x002fe20007810000 */
[-CC-:B------:R-:W-:Y:S01]  /*abf0*/  FFMA.FTZ R34, R20, R6.reuse, -R91.reuse ;  /* 0x0000000614227223 */ /* 0x180fe2000001085b */
[-CC-:B------:R-:W-:Y:S01]  /*ac00*/  FFMA.FTZ R20, R97, R6.reuse, -R91.reuse ;  /* 0x0000000661147223 */ /* 0x180fe2000001085b */
[-CC-:B------:R-:W-:Y:S01]  /*ac10*/  FFMA.FTZ R97, R4, R6.reuse, -R91.reuse ;  /* 0x0000000604617223 */ /* 0x180fe2000001085b */
[----:B------:R-:W-:Y:S01]  /*ac20*/  FFMA.FTZ R4, R7, R6, -R91 ;  /* 0x0000000607047223 */ /* 0x000fe2000001085b */
[----:B--2---:R-:W1:Y:S02]  /*ac30*/  SHFL.BFLY PT, R107, R106, 0x1, 0x1f ;  /* 0x0c201f006a6b7f89 */ /* 0x004e6400000e0000 */
[----:B------:R-:W-:Y:S08]  /*ac40*/  MUFU.EX2 R57, R57 ;  /* 0x0000003900397308 */ /* 0x000ff00000000800 */
[----:B------:R2:W-:Y:S08]  /*ac50*/  MUFU.EX2 R7, R97 ;  /* 0x0000006100077308 */ /* 0x0005f00000000800 */
[----:B------:R-:W-:Y:S01]  /*ac60*/  MUFU.EX2 R52, R52 ;  /* 0x0000003400347308 */ /* 0x000fe20000000800 */
[----:B-1----:R-:W-:-:S07]  /*ac70*/  FMNMX.FTZ R54, R106, R107, !PT ;  /* 0x0000006b6a367209 */ /* 0x002fce0007810000 */
[----:B------:R-:W-:Y:S01]  /*ac80*/  MUFU.EX2 R53, R53 ;  /* 0x0000003500357308 */ /* 0x000fe20000000800 */
[C---:B------:R-:W-:Y:S01]  /*ac90*/  FSETP.NEU.FTZ.AND P1, PT, R54.reuse, -INF , PT ;  /* 0xff8000003600780b */ /* 0x040fe20003f3d000 */
[----:B------:R-:W-:-:S06]  /*aca0*/  FMUL.FTZ R113, R54, R6 ;  /* 0x0000000636717220 */ /* 0x000fcc0000410000 */
[----:B------:R-:W-:Y:S01]  /*acb0*/  MUFU.EX2 R48, R48 ;  /* 0x0000003000307308 */ /* 0x000fe20000000800 */
[----:B------:R-:W-:Y:S02]  /*acc0*/  FSEL R113, R113, RZ, P1 ;  /* 0x000000ff71717208 */ /* 0x000fe40000800000 */
[----:B------:R-:W-:-:S03]  /*acd0*/  ISETP.NE.AND P1, PT, R130, RZ, PT ;  /* 0x000000ff8200720c */ /* 0x000fc60003f25270 */
[-C--:B------:R-:W-:Y:S01]  /*ace0*/  FFMA.FTZ R114, R14, R6.reuse, -R113 ;  /* 0x000000060e727223 */ /* 0x080fe20000010871 */
[----:B------:R-:W-:Y:S01]  /*acf0*/  FADD.FTZ R14, R98, R99 ;  /* 0x00000063620e7221 */ /* 0x000fe20000010000 */
[-CC-:B------:R-:W-:Y:S01]  /*ad00*/  FFMA.FTZ R100, R124, R6.reuse, -R113.reuse ;  /* 0x000000067c647223 */ /* 0x180fe20000010871 */
[-CC-:B------:R-:W-:Y:S01]  /*ad10*/  FFMA.FTZ R107, R8, R6.reuse, -R113.reuse ;  /* 0x00000006086b7223 */ /* 0x180fe20000010871 */
[-CC-:B------:R-:W-:Y:S01]  /*ad20*/  FFMA.FTZ R110, R11, R6.reuse, -R113.reuse ;  /* 0x000000060b6e7223 */ /* 0x180fe20000010871 */
[-CC-:B------:R-:W-:Y:S01]  /*ad30*/  FFMA.FTZ R11, R67, R6.reuse, -R113.reuse ;  /* 0x00000006430b7223 */ /* 0x180fe20000010871 */
[----:B------:R-:W-:Y:S01]  /*ad40*/  FADD.FTZ R67, R95, R14 ;  /* 0x0000000e5f437221 */ /* 0x000fe20000010000 */
[-CC-:B0-----:R-:W-:Y:S01]  /*ad50*/  FFMA.FTZ R108, R9, R6.reuse, -R113.reuse ;  /* 0x00000006096c7223 */ /* 0x181fe20000010871 */
[-CC-:B------:R-:W-:Y:S01]  /*ad60*/  FFMA.FTZ R112, R13, R6.reuse, -R113.reuse ;  /* 0x000000060d707223 */ /* 0x180fe20000010871 */
[-C--:B------:R-:W-:Y:S01]  /*ad70*/  FFMA.FTZ R13, R63, R6.reuse, -R113 ;  /* 0x000000063f0d7223 */ /* 0x080fe20000010871 */
[----:B------:R-:W-:Y:S01]  /*ad80*/  MUFU.EX2 R100, R100 ;  /* 0x0000006400647308 */ /* 0x000fe20000000800 */
[----:B------:R-:W-:Y:S01]  /*ad90*/  FADD.FTZ R14, R96, R67 ;  /* 0x00000043600e7221 */ /* 0x000fe20000010000 */
[-CC-:B------:R-:W-:Y:S01]  /*ada0*/  FFMA.FTZ R109, R10, R6.reuse, -R113.reuse ;  /* 0x000000060a6d7223 */ /* 0x180fe20000010871 */
[-CC-:B------:R-:W-:Y:S01]  /*adb0*/  FFMA.FTZ R8, R62, R6.reuse, -R113.reuse ;  /* 0x000000063e087223 */ /* 0x180fe20000010871 */
[-CC-:B------:R-:W-:Y:S01]  /*adc0*/  FFMA.FTZ R111, R12, R6.reuse, -R113.reuse ;  /* 0x000000060c6f7223 */ /* 0x180fe20000010871 */
[-CC-:B------:R-:W-:Y:S01]  /*add0*/  FFMA.FTZ R106, R26, R6.reuse, -R113.reuse ;  /* 0x000000061a6a7223 */ /* 0x180fe20000010871 */
[-CC-:B------:R-:W-:Y:S01]  /*ade0*/  FFMA.FTZ R91, R15, R6.reuse, -R113.reuse ;  /* 0x000000060f5b7223 */ /* 0x180fe20000010871 */
[-CC-:B--2---:R-:W-:Y:S01]  /*adf0*/  FFMA.FTZ R97, R24, R6.reuse, -R113.reuse ;  /* 0x0000000618617223 */ /* 0x184fe20000010871 */
[----:B------:R-:W0:Y:S01]  /*ae00*/  MUFU.EX2 R107, R107 ;  /* 0x0000006b006b7308 */ /* 0x000e220000000800 */
[-CC-:B------:R-:W-:Y:S01]  /*ae10*/  FFMA.FTZ R25, R25, R6.reuse, -R113.reuse ;  /* 0x0000000619197223 */ /* 0x180fe20000010871 */
[-CC-:B------:R-:W-:Y:S01]  /*ae20*/  FFMA.FTZ R27, R27, R6.reuse, -R113.reuse ;  /* 0x000000061b1b7223 */ /* 0x180fe20000010871 */
[-CC-:B------:R-:W-:Y:S01]  /*ae30*/  FFMA.FTZ R43, R43, R6.reuse, -R113.reuse ;  /* 0x000000062b2b7223 */ /* 0x180fe20000010871 */
[-CC-:B------:R-:W-:Y:S01]  /*ae40*/  FFMA.FTZ R46, R46, R6.reuse, -R113.reuse ;  /* 0x000000062e2e7223 */ /* 0x180fe20000010871 */
[-CC-:B------:R-:W-:Y:S01]  /*ae50*/  FFMA.FTZ R47, R47, R6.reuse, -R113.reuse ;  /* 0x000000062f2f7223 */ /* 0x180fe20000010871 */
[----:B------:R-:W-:-:S02]  /*ae60*/  FFMA.FTZ R50, R50, R6, -R113 ;  /* 0x0000000632327223 */ /* 0x000fc40000010871 */
[----:B------:R3:W-:Y:S08]  /*ae70*/  MUFU.EX2 R62, R13 ;  /* 0x0000000d003e7308 */ /* 0x0007f00000000800 */
[----:B------:R-:W1:Y:S01]  /*ae80*/  MUFU.EX2 R108, R108 ;  /* 0x0000006c006c7308 */ /* 0x000e620000000800 */
[----:B---3--:R-:W-:-:S04]  /*ae90*/  FADD.FTZ R13, R93, R14 ;  /* 0x0000000e5d0d7221 */ /* 0x008fc80000010000 */
[----:B------:R-:W-:-:S03]  /*aea0*/  FADD.FTZ R13, R94, R13 ;  /* 0x0000000d5e0d7221 */ /* 0x000fc60000010000 */
[----:B------:R-:W2:Y:S01]  /*aeb0*/  MUFU.EX2 R109, R109 ;  /* 0x0000006d006d7308 */ /* 0x000ea20000000800 */
[----:B------:R-:W-:-:S07]  /*aec0*/  FADD.FTZ R13, R90, R13 ;  /* 0x0000000d5a0d7221 */ /* 0x000fce0000010000 */
[----:B------:R-:W3:Y:S01]  /*aed0*/  MUFU.EX2 R110, R110 ;  /* 0x0000006e006e7308 */ /* 0x000ee20000000800 */
[----:B------:R-:W-:Y:S01]  /*aee0*/  FADD.FTZ R26, R92, R13 ;  /* 0x0000000d5c1a7221 */ /* 0x000fe20000010000 */
[----:B0-----:R-:W-:Y:S01]  /*aef0*/  FADD.FTZ R13, R100, R107 ;  /* 0x0000006b640d7221 */ /* 0x001fe20000010000 */
[----:B------:R-:W-:-:S05]  /*af00*/  F2FP.BF16.F32.PACK_AB R14, R92, R90 ;  /* 0x0000005a5c0e723e */ /* 0x000fca00000010ff */
[----:B------:R-:W0:Y:S01]  /*af10*/  MUFU.EX2 R111, R111 ;  /* 0x0000006f006f7308 */ /* 0x000e220000000800 */
[----:B-1----:R-:W-:-:S07]  /*af20*/  FADD.FTZ R92, R108, R13 ;  /* 0x0000000d6c5c7221 */ /* 0x002fce0000010000 */
[----:B------:R-:W1:Y:S01]  /*af30*/  MUFU.EX2 R112, R112 ;  /* 0x0000007000707308 */ /* 0x000e620000000800 */
[----:B--2---:R-:W-:Y:S01]  /*af40*/  FADD.FTZ R13, R109, R92 ;  /* 0x0000005c6d0d7221 */ /* 0x004fe20000010000 */
[----:B------:R-:W-:-:S06]  /*af50*/  FFMA.FTZ R12, R64, R6, -R113 ;  /* 0x00000006400c7223 */ /* 0x000fcc0000010871 */
[----:B------:R-:W2:Y:S01]  /*af60*/  MUFU.EX2 R114, R114 ;  /* 0x0000007200727308 */ /* 0x000ea20000000800 */
[----:B---3--:R-:W-:Y:S01]  /*af70*/  FADD.FTZ R92, R110, R13 ;  /* 0x0000000d6e5c7221 */ /* 0x008fe20000010000 */
[----:B------:R-:W-:-:S06]  /*af80*/  FFMA.FTZ R15, R68, R6, -R113 ;  /* 0x00000006440f7223 */ /* 0x000fcc0000010871 */
[----:B------:R3:W-:Y:S01]  /*af90*/  MUFU.EX2 R68, R12 ;  /* 0x0000000c00447308 */ /* 0x0007e20000000800 */
[-CC-:B------:R-:W-:Y:S01]  /*afa0*/  FFMA.FTZ R10, R65, R6.reuse, -R113.reuse ;  /* 0x00000006410a7223 */ /* 0x180fe20000010871 */
[----:B------:R-:W-:-:S06]  /*afb0*/  FFMA.FTZ R9, R66, R6, -R113 ;  /* 0x0000000642097223 */ /* 0x000fcc0000010871 */
[----:B------:R-:W4:Y:S01]  /*afc0*/  MUFU.EX2 R91, R91 ;  /* 0x0000005b005b7308 */ /* 0x000f220000000800 */
[----:B---3--:R-:W-:Y:S01]  /*afd0*/  F2FP.BF16.F32.PACK_AB R12, R94, R93 ;  /* 0x0000005d5e0c723e */ /* 0x008fe200000010ff */
[----:B0-----:R-:W-:Y:S01]  /*afe0*/  FADD.FTZ R93, R111, R92 ;  /* 0x0000005c6f5d7221 */ /* 0x001fe20000010000 */
[----:B------:R-:W-:-:S03]  /*aff0*/  FADD.FTZ R94, R88, R26 ;  /* 0x0000001a585e7221 */ /* 0x000fc60000010000 */
[----:B-1----:R-:W-:Y:S02]  /*b000*/  FADD.FTZ R93, R112, R93 ;  /* 0x0000005d705d7221 */ /* 0x002fe40000010000 */
[----:B------:R-:W0:Y:S02]  /*b010*/  MUFU.EX2 R97, R97 ;  /* 0x0000006100617308 */ /* 0x000e240000000800 */
[----:B--2---:R-:W-:Y:S01]  /*b020*/  FADD.FTZ R26, R114, R93 ;  /* 0x0000005d721a7221 */ /* 0x004fe20000010000 */
[----:B------:R-:W-:-:S04]  /*b030*/  FADD.FTZ R93, R89, R94 ;  /* 0x0000005e595d7221 */ /* 0x000fc80000010000 */
[----:B------:R-:W-:Y:S01]  /*b040*/  FADD.FTZ R94, R86, R93 ;  /* 0x0000005d565e7221 */ /* 0x000fe20000010000 */
[----:B------:R1:W-:Y:S08]  /*b050*/  MUFU.EX2 R67, R10 ;  /* 0x0000000a00437308 */ /* 0x0003f00000000800 */
[----:B------:R-:W2:Y:S01]  /*b060*/  MUFU.EX2 R25, R25 ;  /* 0x0000001900197308 */ /* 0x000ea20000000800 */
[----:B-1----:R-:W-:Y:S01]  /*b070*/  F2FP.BF16.F32.PACK_AB R10, R96, R95 ;  /* 0x0000005f600a723e */ /* 0x002fe200000010ff */
[----:B------:R-:W-:Y:S01]  /*b080*/  FADD.FTZ R95, R87, R94 ;  /* 0x0000005e575f7221 */ /* 0x000fe20000010000 */
[----:B------:R-:W3:Y:S03]  /*b090*/  LDL R96, [R1+0x24] ;  /* 0x0000240001607983 */ /* 0x000ee60000100800 */
[----:B------:R-:W-:-:S02]  /*b0a0*/  FADD.FTZ R94, R84, R95 ;  /* 0x0000005f545e7221 */ /* 0x000fc40000010000 */
[----:B------:R-:W1:Y:S02]  /*b0b0*/  MUFU.EX2 R106, R106 ;  /* 0x0000006a006a7308 */ /* 0x000e640000000800 */
[----:B------:R-:W-:-:S04]  /*b0c0*/  FADD.FTZ R95, R85, R94 ;  /* 0x0000005e555f7221 */ /* 0x000fc80000010000 */
[----:B------:R-:W-:Y:S02]  /*b0d0*/  FADD.FTZ R94, R80, R95 ;  /* 0x0000005f505e7221 */ /* 0x000fe40000010000 */
[----:B------:R4:W-:Y:S08]  /*b0e0*/  MUFU.EX2 R66, R8 ;  /* 0x0000000800427308 */ /* 0x0009f00000000800 */
[----:B------:R-:W1:Y:S01]  /*b0f0*/  MUFU.EX2 R27, R27 ;  /* 0x0000001b001b7308 */ /* 0x000e620000000800 */
[----:B----4-:R-:W-:Y:S01]  /*b100*/  F2FP.BF16.F32.PACK_AB R8, R99, R98 ;  /* 0x000000626308723e */ /* 0x010fe200000010ff */
[----:B------:R-:W-:Y:S01]  /*b110*/  FADD.FTZ R99, R81, R94 ;  /* 0x0000005e51637221 */ /* 0x000fe20000010000 */
[----:B------:R-:W-:-:S05]  /*b120*/  FADD.FTZ R26, R91, R26 ;  /* 0x0000001a5b1a7221 */ /* 0x000fca0000010000 */
[----:B------:R-:W4:Y:S01]  /*b130*/  MUFU.EX2 R43, R43 ;  /* 0x0000002b002b7308 */ /* 0x000f220000000800 */
[----:B------:R-:W-:Y:S01]  /*b140*/  FADD.FTZ R94, R76, R99 ;  /* 0x000000634c5e7221 */ /* 0x000fe20000010000 */
[----:B------:R-:W-:-:S06]  /*b150*/  FFMA.FTZ R51, R51, R6, -R113 ;  /* 0x0000000633337223 */ /* 0x000fcc0000010871 */
[----:B------:R-:W4:Y:S01]  /*b160*/  MUFU.EX2 R46, R46 ;  /* 0x0000002e002e7308 */ /* 0x000f220000000800 */
[----:B------:R-:W-:Y:S01]  /*b170*/  FADD.FTZ R99, R77, R94 ;  /* 0x0000005e4d637221 */ /* 0x000fe20000010000 */
[----:B------:R-:W-:Y:S01]  /*b180*/  @!P1 VIADD R0, R0, 0x30840 ;  /* 0x0003084000009836 */ /* 0x000fe20000000000 */
[----:B------:R-:W3:Y:S01]  /*b190*/  LDL R94, [R1+0x20] ;  /* 0x00002000015e7983 */ /* 0x000ee20000100800 */
[----:B0-----:R-:W-:-:S04]  /*b1a0*/  FADD.FTZ R26, R97, R26 ;  /* 0x0000001a611a7221 */ /* 0x001fc80000010000 */
[----:B------:R-:W0:Y:S01]  /*b1b0*/  MUFU.EX2 R47, R47 ;  /* 0x0000002f002f7308 */ /* 0x000e220000000800 */
[----:B--2---:R-:W-:Y:S01]  /*b1c0*/  FADD.FTZ R93, R25, R26 ;  /* 0x0000001a195d7221 */ /* 0x004fe20000010000 */
[----:B------:R-:W-:-:S06]  /*b1d0*/  FFMA.FTZ R55, R55, R6, -R113 ;  /* 0x0000000637377223 */ /* 0x000fcc0000010871 */
[----:B------:R-:W2:Y:S01]  /*b1e0*/  MUFU.EX2 R50, R50 ;  /* 0x0000003200327308 */ /* 0x000ea20000000800 */
[----:B-1----:R-:W-:Y:S01]  /*b1f0*/  FADD.FTZ R26, R106, R93 ;  /* 0x0000005d6a1a7221 */ /* 0x002fe20000010000 */
[-CC-:B------:R-:W-:Y:S01]  /*b200*/  FFMA.FTZ R59, R59, R6.reuse, -R113.reuse ;  /* 0x000000063b3b7223 */ /* 0x180fe20000010871 */
[-CC-:B------:R-:W-:Y:S01]  /*b210*/  FFMA.FTZ R24, R74, R6.reuse, -R113.reuse ;  /* 0x000000064a187223 */ /* 0x180fe20000010871 */
[----:B------:R-:W-:Y:S01]  /*b220*/  FFMA.FTZ R60, R60, R6, -R113 ;  /* 0x000000063c3c7223 */ /* 0x000fe20000010871 */
[----:B------:R-:W-:Y:S01]  /*b230*/  FADD.FTZ R26, R27, R26 ;  /* 0x0000001a1b1a7221 */ /* 0x000fe20000010000 */
[----:B------:R-:W-:Y:S01]  /*b240*/  @!P1 PRMT R0, RZ, 0x654, R0 ;  /* 0x00000654ff009816 */ /* 0x000fe20000000000 */
[----:B------:R-:W3:Y:S01]  /*b250*/  LDL R98, [R1+0x88] ;  /* 0x0000880001627983 */ /* 0x000ee20000100800 */
[----:B------:R-:W1:Y:S01]  /*b260*/  MUFU.EX2 R51, R51 ;  /* 0x0000003300337308 */ /* 0x000e620000000800 */
[----:B----4-:R-:W-:Y:S01]  /*b270*/  FADD.FTZ R95, R43, R26 ;  /* 0x0000001a2b5f7221 */ /* 0x010fe20000010000 */
[----:B------:R4:W-:Y:S03]  /*b280*/  @!P1 SYNCS.ARRIVE.TRANS64.RED.A1T0 RZ, [R0+URZ], RZ ;  /* 0x000000ff00ff99a7 */ /* 0x0009e6000810043f */
[----:B------:R-:W-:-:S03]  /*b290*/  FADD.FTZ R26, R46, R95 ;  /* 0x0000005f2e1a7221 */ /* 0x000fc60000010000 */
[----:B------:R-:W1:Y:S01]  /*b2a0*/  MUFU.EX2 R55, R55 ;  /* 0x0000003700377308 */ /* 0x000e620000000800 */
[-CC-:B----4-:R-:W-:Y:S01]  /*b2b0*/  FFMA.FTZ R0, R58, R6.reuse, -R113.reuse ;  /* 0x000000063a007223 */ /* 0x190fe20000010871 */
[----:B0-----:R-:W-:Y:S01]  /*b2c0*/  FADD.FTZ R95, R47, R26 ;  /* 0x0000001a2f5f7221 */ /* 0x001fe20000010000 */
[----:B------:R-:W-:-:S05]  /*b2d0*/  FFMA.FTZ R58, R61, R6, -R113 ;  /* 0x000000063d3a7223 */ /* 0x000fca0000010871 */
[----:B------:R-:W0:Y:S01]  /*b2e0*/  MUFU.EX2 R59, R59 ;  /* 0x0000003b003b7308 */ /* 0x000e220000000800 */
[----:B------:R-:W-:-:S07]  /*b2f0*/  FADD.FTZ R26, R72, R99 ;  /* 0x00000063481a7221 */ /* 0x000fce0000010000 */
[----:B------:R4:W-:Y:S08]  /*b300*/  MUFU.EX2 R90, R9 ;  /* 0x00000009005a7308 */ /* 0x0009f00000000800 */
[----:B------:R2:W-:Y:S01]  /*b310*/  MUFU.EX2 R74, R11 ;  /* 0x0000000b004a7308 */ /* 0x0005e20000000800 */
[----:B----4-:R-:W-:-:S07]  /*b320*/  F2FP.BF16.F32.PACK_AB R9, R107, R100 ;  /* 0x000000646b09723e */ /* 0x010fce00000010ff */
[----:B------:R-:W4:Y:S01]  /*b330*/  MUFU.EX2 R0, R0 ;  /* 0x0000000000007308 */ /* 0x000f220000000800 */
[----:B--2---:R-:W-:-:S07]  /*b340*/  F2FP.BF16.F32.PACK_AB R11, R109, R108 ;  /* 0x0000006c6d0b723e */ /* 0x004fce00000010ff */
[----:B------:R2:W-:Y:S01]  /*b350*/  MUFU.EX2 R93, R24 ;  /* 0x00000018005d7308 */ /* 0x0005e20000000800 */
[----:B------:R0:W-:Y:S07]  /*b360*/  STSM.16.M88.4 [R115+0x1e800], R8 ;  /* 0x01e8000873007844 */ /* 0x0001ee0000000200 */
[----:B------:R-:W-:Y:S01]  /*b370*/  MUFU.EX2 R49, R49 ;  /* 0x0000003100317308 */ /* 0x000fe20000000800 */
[----:B--2---:R-:W-:-:S04]  /*b380*/  FADD.FTZ R24, R50, R95 ;  /* 0x0000005f32187221 */ /* 0x004fc80000010000 */
[----:B-1----:R-:W-:-:S03]  /*b390*/  FADD.FTZ R24, R51, R24 ;  /* 0x0000001833187221 */ /* 0x002fc60000010000 */
[----:B------:R-:W1:Y:S01]  /*b3a0*/  MUFU.EX2 R58, R58 ;  /* 0x0000003a003a7308 */ /* 0x000e620000000800 */
[----:B0-----:R-:W-:Y:S01]  /*b3b0*/  F2FP.BF16.F32.PACK_AB R10, R87, R86 ;  /* 0x00000056570a723e */ /* 0x001fe200000010ff */
[----:B------:R-:W-:Y:S01]  /*b3c0*/  FADD.FTZ R87, R73, R26 ;  /* 0x0000001a49577221 */ /* 0x000fe20000010000 */
[----:B------:R-:W-:Y:S01]  /*b3d0*/  F2FP.BF16.F32.PACK_AB R13, R111, R110 ;  /* 0x0000006e6f0d723e */ /* 0x000fe200000010ff */
[----:B------:R-:W-:-:S04]  /*b3e0*/  FADD.FTZ R24, R55, R24 ;  /* 0x0000001837187221 */ /* 0x000fc80000010000 */
[----:B------:R-:W0:Y:S01]  /*b3f0*/  MUFU.EX2 R60, R60 ;  /* 0x0000003c003c7308 */ /* 0x000e220000000800 */
[----:B------:R-:W-:Y:S01]  /*b400*/  FADD.FTZ R26, R56, R87 ;  /* 0x00000057381a7221 */ /* 0x000fe20000010000 */
[----:B------:R-:W-:-:S06]  /*b410*/  FADD.FTZ R9, R59, R24 ;  /* 0x000000183b097221 */ /* 0x000fcc0000010000 */
[----:B------:R2:W-:Y:S01]  /*b420*/  MUFU.EX2 R92, R15 ;  /* 0x0000000f005c7308 */ /* 0x0005e20000000800 */
[----:B----4-:R-:W-:-:S07]  /*b430*/  FADD.FTZ R11, R0, R9 ;  /* 0x00000009000b7221 */ /* 0x010fce0000010000 */
[----:B------:R-:W4:Y:S01]  /*b440*/  MUFU.EX2 R44, R44 ;  /* 0x0000002c002c7308 */ /* 0x000f220000000800 */
[----:B--2---:R-:W-:-:S05]  /*b450*/  F2FP.BF16.F32.PACK_AB R15, R114, R112 ;  /* 0x00000070720f723e */ /* 0x004fca00000010ff */
[----:B------:R2:W-:Y:S02]  /*b460*/  STSM.16.M88.4 [R116], R12 ;  /* 0x0000000c74007844 */ /* 0x0005e40000000200 */
[----:B------:R-:W4:Y:S08]  /*b470*/  MUFU.EX2 R41, R41 ;  /* 0x0000002900297308 */ /* 0x000f300000000800 */
[----:B------:R-:W4:Y:S01]  /*b480*/  MUFU.EX2 R42, R42 ;  /* 0x0000002a002a7308 */ /* 0x000f220000000800 */
[----:B--2---:R-:W-:Y:S01]  /*b490*/  FADD.FTZ R13, R57, R26 ;  /* 0x0000001a390d7221 */ /* 0x004fe20000010000 */
[----:B------:R-:W-:Y:S01]  /*b4a0*/  F2FP.BF16.F32.PACK_AB R26, R73, R72 ;  /* 0x00000048491a723e */ /* 0x000fe200000010ff */
[----:B-1----:R-:W-:-:S05]  /*b4b0*/  FADD.FTZ R15, R58, R11 ;  /* 0x0000000b3a0f7221 */ /* 0x002fca0000010000 */
[----:B------:R-:W1:Y:S01]  /*b4c0*/  MUFU.EX2 R39, R39 ;  /* 0x0000002700277308 */ /* 0x000e620000000800 */
[----:B------:R-:W-:Y:S01]  /*b4d0*/  FADD.FTZ R72, R52, R13 ;  /* 0x0000000d34487221 */ /* 0x000fe20000010000 */
[----:B------:R-:W-:Y:S01]  /*b4e0*/  F2FP.BF16.F32.PACK_AB R11, R106, R25 ;  /* 0x000000196a0b723e */ /* 0x000fe200000010ff */
[----:B0-----:R-:W-:Y:S02]  /*b4f0*/  FADD.FTZ R25, R60, R15 ;  /* 0x0000000f3c197221 */ /* 0x001fe40000010000 */
[----:B------:R-:W-:Y:S01]  /*b500*/  FADD.FTZ R73, R53, R72 ;  /* 0x0000004835497221 */ /* 0x000fe20000010000 */
[----:B------:R-:W-:Y:S01]  /*b510*/  F2FP.BF16.F32.PACK_AB R13, R43, R27 ;  /* 0x0000001b2b0d723e */ /* 0x000fe200000010ff */
[----:B------:R-:W-:Y:S01]  /*b520*/  FADD.FTZ R43, R62, R25 ;  /* 0x000000193e2b7221 */ /* 0x000fe20000010000 */
[----:B------:R-:W-:Y:S01]  /*b530*/  MUFU.EX2 R40, R40 ;  /* 0x0000002800287308 */ /* 0x000fe20000000800 */
[----:B------:R-:W-:Y:S01]  /*b540*/  FADD.FTZ R72, R48, R73 ;  /* 0x0000004930487221 */ /* 0x000fe20000010000 */
[----:B------:R-:W-:Y:S01]  /*b550*/  FFMA.FTZ R69, R69, R6, -R113 ;  /* 0x0000000645457223 */ /* 0x000fe20000010871 */
[----:B------:R-:W-:-:S02]  /*b560*/  F2FP.BF16.F32.PACK_AB R15, R47, R46 ;  /* 0x0000002e2f0f723e */ /* 0x000fc400000010ff */
[----:B------:R-:W-:Y:S01]  /*b570*/  FADD.FTZ R47, R49, R72 ;  /* 0x00000048312f7221 */ /* 0x000fe20000010000 */
[----:B------:R-:W-:Y:S01]  /*b580*/  FADD.FTZ R46, R66, R43 ;  /* 0x0000002b422e7221 */ /* 0x000fe20000010000 */
[----:B------:R-:W-:Y:S01]  /*b590*/  F2FP.BF16.F32.PACK_AB R25, R51, R50 ;  /* 0x000000323319723e */ /* 0x000fe200000010ff */
[----:B------:R-:W0:Y:S01]  /*b5a0*/  MUFU.EX2 R69, R69 ;  /* 0x0000004500457308 */ /* 0x000e220000000800 */
[----:B----4-:R-:W-:Y:S01]  /*b5b0*/  FADD.FTZ R50, R44, R47 ;  /* 0x0000002f2c327221 */ /* 0x010fe20000010000 */
[----:B------:R-:W-:Y:S01]  /*b5c0*/  FADD.FTZ R43, R67, R46 ;  /* 0x0000002e432b7221 */ /* 0x000fe20000010000 */
[----:B------:R-:W-:Y:S02]  /*b5d0*/  FFMA.FTZ R70, R70, R6, -R113 ;  /* 0x0000000646467223 */ /* 0x000fe40000010871 */
[----:B------:R-:W-:Y:S01]  /*b5e0*/  FADD.FTZ R50, R45, R50 ;  /* 0x000000322d327221 */ /* 0x000fe20000010000 */
[----:B------:R-:W-:Y:S01]  /*b5f0*/  F2FP.BF16.F32.PACK_AB R8, R89, R88 ;  /* 0x000000585908723e */ /* 0x000fe200000010ff */
[----:B------:R-:W-:Y:S01]  /*b600*/  FADD.FTZ R43, R68, R43 ;  /* 0x0000002b442b7221 */ /* 0x000fe20000010000 */
[----:B------:R-:W-:Y:S01]  /*b610*/  F2FP.BF16.F32.PACK_AB R9, R97, R91 ;  /* 0x0000005b6109723e */ /* 0x000fe200000010ff */
[----:B------:R-:W2:Y:S01]  /*b620*/  MUFU.EX2 R28, R28 ;  /* 0x0000001c001c7308 */ /* 0x000ea20000000800 */
[----:B------:R-:W-:Y:S01]  /*b630*/  FFMA.FTZ R71, R71, R6, -R113 ;  /* 0x0000000647477223 */ /* 0x000fe20000010871 */
[----:B------:R-:W-:Y:S01]  /*b640*/  F2FP.BF16.F32.PACK_AB R12, R85, R84 ;  /* 0x00000054550c723e */ /* 0x000fe200000010ff */
[----:B------:R-:W-:Y:S01]  /*b650*/  FADD.FTZ R47, R41, R50 ;  /* 0x00000032292f7221 */ /* 0x000fe20000010000 */
[----:B------:R-:W-:Y:S01]  /*b660*/  F2FP.BF16.F32.PACK_AB R14, R81, R80 ;  /* 0x00000050510e723e */ /* 0x000fe200000010ff */
[----:B------:R-:W-:-:S03]  /*b670*/  FADD.FTZ R43, R90, R43 ;  /* 0x0000002b5a2b7221 */ /* 0x000fc60000010000 */
[----:B------:R-:W4:Y:S01]  /*b680*/  MUFU.EX2 R70, R70 ;  /* 0x0000004600467308 */ /* 0x000f220000000800 */
[----:B------:R-:W-:Y:S01]  /*b690*/  FADD.FTZ R50, R42, R47 ;  /* 0x0000002f2a327221 */ /* 0x000fe20000010000 */
[----:B------:R-:W-:Y:S02]  /*b6a0*/  F2FP.BF16.F32.PACK_AB R24, R77, R76 ;  /* 0x0000004c4d18723e */ /* 0x000fe400000010ff */
[----:B------:R-:W-:-:S04]  /*b6b0*/  F2FP.BF16.F32.PACK_AB R27, R59, R55 ;  /* 0x000000373b1b723e */ /* 0x000fc800000010ff */
[----:B------:R-:W4:Y:S08]  /*b6c0*/  MUFU.EX2 R71, R71 ;  /* 0x0000004700477308 */ /* 0x000f300000000800 */
[----:B------:R-:W4:Y:S08]  /*b6d0*/  MUFU.EX2 R30, R30 ;  /* 0x0000001e001e7308 */ /* 0x000f300000000800 */
        /* <DEDUP_REMOVED lines=9> */
[----:B---3--:R1:W-:Y:S07]  /*b770*/  STSM.16.M88.4 [R96], R8 ;  /* 0x0000000860007844 */ /* 0x0083ee0000000200 */
[----:B------:R-:W-:Y:S08]  /*b780*/  MUFU.EX2 R3, R3 ;  /* 0x0000000300037308 */ /* 0x000ff00000000800 */
[----:B------:R-:W-:Y:S01]  /*b790*/  MUFU.EX2 R4, R4 ;  /* 0x0000000400047308 */ /* 0x000fe20000000800 */
[----:B-1----:R-:W-:Y:S01]  /*b7a0*/  FADD.FTZ R11, R39, R50 ;  /* 0x00000032270b7221 */ /* 0x002fe20000010000 */
[----:B------:R-:W-:Y:S01]  /*b7b0*/  F2FP.BF16.F32.PACK_AB R9, R58, R0 ;  /* 0x000000003a09723e */ /* 0x000fe200000010ff */
[----:B------:R1:W-:Y:S04]  /*b7c0*/  STSM.16.M88.4 [R94], R12 ;  /* 0x0000000c5e007844 */ /* 0x0003e80000000200 */
[----:B------:R3:W-:Y:S01]  /*b7d0*/  STSM.16.M88.4 [R115+0x24800], R24 ;  /* 0x0248001873007844 */ /* 0x0007e20000000200 */
[----:B-1----:R-:W-:Y:S01]  /*b7e0*/  F2FP.BF16.F32.PACK_AB R12, R49, R48 ;  /* 0x00000030310c723e */ /* 0x002fe200000010ff */
[----:B------:R-:W-:-:S02]  /*b7f0*/  FADD.FTZ R48, R74, R43 ;  /* 0x0000002b4a307221 */ /* 0x000fc40000010000 */
[----:B------:R-:W4:Y:S02]  /*b800*/  LDL R43, [R1+0x84] ;  /* 0x00008400012b7983 */ /* 0x000f240000100800 */
[----:B0-----:R-:W-:Y:S01]  /*b810*/  FADD.FTZ R13, R69, R48 ;  /* 0x00000030450d7221 */ /* 0x001fe20000010000 */
[----:B---3--:R-:W-:-:S03]  /*b820*/  FADD.FTZ R25, R40, R11 ;  /* 0x0000000b28197221 */ /* 0x008fc60000010000 */
[----:B------:R-:W-:Y:S01]  /*b830*/  FADD.FTZ R15, R92, R13 ;  /* 0x0000000d5c0f7221 */ /* 0x000fe20000010000 */
[----:B--2---:R-:W-:-:S03]  /*b840*/  FADD.FTZ R24, R28, R25 ;  /* 0x000000191c187221 */ /* 0x004fc60000010000 */
[----:B----4-:R-:W-:Y:S01]  /*b850*/  FADD.FTZ R0, R70, R15 ;  /* 0x0000000f46007221 */ /* 0x010fe20000010000 */
[----:B------:R-:W-:-:S03]  /*b860*/  FADD.FTZ R25, R31, R24 ;  /* 0x000000181f197221 */ /* 0x000fc60000010000 */
[----:B------:R-:W-:Y:S01]  /*b870*/  FADD.FTZ R24, R71, R0 ;  /* 0x0000000047187221 */ /* 0x000fe20000010000 */
[----:B------:R-:W-:Y:S01]  /*b880*/  FADD.FTZ R26, R30, R25 ;  /* 0x000000191e1a7221 */ /* 0x000fe20000010000 */
[----:B------:R-:W-:Y:S02]  /*b890*/  F2FP.BF16.F32.PACK_AB R14, R45, R44 ;  /* 0x0000002c2d0e723e */ /* 0x000fe400000010ff */
[----:B------:R-:W-:Y:S01]  /*b8a0*/  FADD.FTZ R44, R93, R24 ;  /* 0x000000185d2c7221 */ /* 0x000fe20000010000 */
[----:B------:R-:W-:Y:S01]  /*b8b0*/  F2FP.BF16.F32.PACK_AB R24, R42, R41 ;  /* 0x000000292a18723e */ /* 0x000fe200000010ff */
[----:B------:R-:W-:Y:S01]  /*b8c0*/  FADD.FTZ R42, R29, R26 ;  /* 0x0000001a1d2a7221 */ /* 0x000fe20000010000 */
[----:B------:R-:W-:Y:S02]  /*b8d0*/  F2FP.BF16.F32.PACK_AB R26, R40, R39 ;  /* 0x00000027281a723e */ /* 0x000fe400000010ff */
[----:B------:R-:W2:Y:S01]  /*b8e0*/  LDL R39, [R1+0x6c] ;  /* 0x00006c0001277983 */ /* 0x000ea20000100800 */
[-CC-:B------:R-:W-:Y:S01]  /*b8f0*/  FFMA.FTZ R75, R75, R6.reuse, -R113.reuse ;  /* 0x000000064b4b7223 */ /* 0x180fe20000010871 */
[-CC-:B------:R-:W-:Y:S01]  /*b900*/  FFMA.FTZ R78, R78, R6.reuse, -R113.reuse ;  /* 0x000000064e4e7223 */ /* 0x180fe20000010871 */
[----:B------:R-:W-:-:S04]  /*b910*/  FFMA.FTZ R79, R79, R6, -R113 ;  /* 0x000000064f4f7223 */ /* 0x000fc80000010871 */
[----:B------:R-:W0:Y:S01]  /*b920*/  MUFU.EX2 R75, R75 ;  /* 0x0000004b004b7308 */ /* 0x000e220000000800 */
[-CC-:B------:R-:W-:Y:S01]  /*b930*/  FFMA.FTZ R82, R82, R6.reuse, -R113.reuse ;  /* 0x0000000652527223 */ /* 0x180fe20000010871 */
[----:B------:R-:W-:-:S06]  /*b940*/  FFMA.FTZ R83, R83, R6, -R113 ;  /* 0x0000000653537223 */ /* 0x000fcc0000010871 */
[----:B------:R-:W1:Y:S01]  /*b950*/  MUFU.EX2 R78, R78 ;  /* 0x0000004e004e7308 */ /* 0x000e620000000800 */
[----:B------:R-:W-:Y:S01]  /*b960*/  FFMA.FTZ R64, R125, R6, -R113 ;  /* 0x000000067d407223 */ /* 0x000fe20000010871 */
[----:B------:R-:W-:-:S06]  /*b970*/  F2FP.BF16.F32.PACK_AB R8, R57, R56 ;  /* 0x000000383908723e */ /* 0x000fcc00000010ff */
[----:B------:R-:W3:Y:S01]  /*b980*/  MUFU.EX2 R79, R79 ;  /* 0x0000004f004f7308 */ /* 0x000ee20000000800 */
[----:B------:R-:W-:Y:S02]  /*b990*/  F2FP.BF16.F32.PACK_AB R10, R53, R52 ;  /* 0x00000034350a723e */ /* 0x000fe400000010ff */
[----:B------:R-:W-:-:S05]  /*b9a0*/  F2FP.BF16.F32.PACK_AB R11, R62, R60 ;  /* 0x0000003c3e0b723e */ /* 0x000fca00000010ff */
[----:B------:R-:W4:Y:S01]  /*b9b0*/  MUFU.EX2 R82, R82 ;  /* 0x0000005200527308 */ /* 0x000f220000000800 */
[----:B0-----:R-:W-:Y:S01]  /*b9c0*/  FADD.FTZ R25, R75, R44 ;  /* 0x0000002c4b197221 */ /* 0x001fe20000010000 */
[-CC-:B------:R-:W-:Y:S01]  /*b9d0*/  FFMA.FTZ R65, R126, R6.reuse, -R113.reuse ;  /* 0x000000067e417223 */ /* 0x180fe20000010871 */
[----:B------:R0:W-:Y:S05]  /*b9e0*/  STSM.16.M88.4 [R98], R8 ;  /* 0x0000000862007844 */ /* 0x0001ea0000000200 */
[----:B------:R-:W4:Y:S01]  /*b9f0*/  MUFU.EX2 R83, R83 ;  /* 0x0000005300537308 */ /* 0x000f220000000800 */
[-CC-:B------:R-:W-:Y:S01]  /*ba00*/  FFMA.FTZ R63, R127, R6.reuse, -R113.reuse ;  /* 0x000000067f3f7223 */ /* 0x180fe20000010871 */
[----:B------:R-:W-:-:S06]  /*ba10*/  FFMA.FTZ R61, R128, R6, -R113 ;  /* 0x00000006803d7223 */ /* 0x000fcc0000010871 */
[----:B------:R-:W4:Y:S01]  /*ba20*/  MUFU.EX2 R64, R64 ;  /* 0x0000004000407308 */ /* 0x000f220000000800 */
[----:B0-----:R-:W-:Y:S01]  /*ba30*/  FADD.FTZ R9, R37, R42 ;  /* 0x0000002a25097221 */ /* 0x001fe20000010000 */
[----:B-1----:R-:W-:-:S03]  /*ba40*/  FADD.FTZ R8, R78, R25 ;  /* 0x000000194e087221 */ /* 0x002fc60000010000 */
[----:B------:R-:W-:-:S03]  /*ba50*/  FADD.FTZ R10, R38, R9 ;  /* 0x00000009260a7221 */ /* 0x000fc60000010000 */
[----:B------:R-:W0:Y:S01]  /*ba60*/  MUFU.EX2 R65, R65 ;  /* 0x0000004100417308 */ /* 0x000e220000000800 */
[----:B---3--:R-:W-:Y:S01]  /*ba70*/  FADD.FTZ R9, R79, R8 ;  /* 0x000000084f097221 */ /* 0x008fe20000010000 */
[----:B------:R-:W-:-:S03]  /*ba80*/  FADD.FTZ R11, R35, R10 ;  /* 0x0000000a230b7221 */ /* 0x000fc60000010000 */
[----:B----4-:R-:W-:-:S03]  /*ba90*/  FADD.FTZ R8, R82, R9 ;  /* 0x0000000952087221 */ /* 0x010fc60000010000 */
[----:B------:R-:W1:Y:S01]  /*baa0*/  MUFU.EX2 R46, R63 ;  /* 0x0000003f002e7308 */ /* 0x000e620000000800 */
[-C--:B------:R-:W-:Y:S01]  /*bab0*/  FFMA.FTZ R101, R101, R6.reuse, -R113 ;  /* 0x0000000665657223 */ /* 0x080fe20000010871 */
[----:B------:R-:W-:Y:S01]  /*bac0*/  FADD.FTZ R10, R36, R11 ;  /* 0x0000000b240a7221 */ /* 0x000fe20000010000 */
[----:B------:R-:W-:Y:S01]  /*bad0*/  FADD.FTZ R9, R83, R8 ;  /* 0x0000000853097221 */ /* 0x000fe20000010000 */
[----:B------:R-:W-:-:S04]  /*bae0*/  FFMA.FTZ R102, R102, R6, -R113 ;  /* 0x0000000666667223 */ /* 0x000fc80000010871 */
[----:B------:R-:W3:Y:S01]  /*baf0*/  MUFU.EX2 R61, R61 ;  /* 0x0000003d003d7308 */ /* 0x000ee20000000800 */
[----:B------:R-:W-:Y:S01]  /*bb00*/  FADD.FTZ R11, R33, R10 ;  /* 0x0000000a210b7221 */ /* 0x000fe20000010000 */
[-C--:B------:R-:W-:Y:S01]  /*bb10*/  FFMA.FTZ R103, R103, R6.reuse, -R113 ;  /* 0x0000000667677223 */ /* 0x080fe20000010871 */
[----:B------:R-:W-:Y:S01]  /*bb20*/  FADD.FTZ R10, R64, R9 ;  /* 0x00000009400a7221 */ /* 0x000fe20000010000 */
[-CC-:B------:R-:W-:Y:S01]  /*bb30*/  FFMA.FTZ R104, R104, R6.reuse, -R113.reuse ;  /* 0x0000000668687223 */ /* 0x180fe20000010871 */
[----:B------:R-:W-:Y:S01]  /*bb40*/  FFMA.FTZ R105, R105, R6, -R113 ;  /* 0x0000000669697223 */ /* 0x000fe20000010871 */
[----:B------:R-:W-:Y:S02]  /*bb50*/  F2FP.BF16.F32.PACK_AB R13, R67, R66 ;  /* 0x00000042430d723e */ /* 0x000fe400000010ff */
[----:B------:R-:W4:Y:S01]  /*bb60*/  MUFU.EX2 R0, R101 ;  /* 0x0000006500007308 */ /* 0x000f220000000800 */
[----:B------:R-:W-:Y:S01]  /*bb70*/  F2FP.BF16.F32.PACK_AB R15, R90, R68 ;  /* 0x000000445a0f723e */ /* 0x000fe200000010ff */
[----:B0-----:R-:W-:Y:S01]  /*bb80*/  FADD.FTZ R9, R65, R10 ;  /* 0x0000000a41097221 */ /* 0x001fe20000010000 */
[----:B------:R-:W-:-:S05]  /*bb90*/  F2FP.BF16.F32.PACK_AB R10, R36, R35 ;  /* 0x00000023240a723e */ /* 0x000fca00000010ff */
[----:B------:R-:W0:Y:S01]  /*bba0*/  MUFU.EX2 R102, R102 ;  /* 0x0000006600667308 */ /* 0x000e220000000800 */
[----:B------:R3:W-:Y:S01]  /*bbb0*/  STSM.16.M88.4 [R96+0x6000], R12 ;  /* 0x0060000c60007844 */ /* 0x0007e20000000200 */
[----:B-1----:R-:W-:Y:S01]  /*bbc0*/  FADD.FTZ R36, R46, R9 ;  /* 0x000000092e247221 */ /* 0x002fe20000010000 */
[----:B------:R-:W-:Y:S02]  /*bbd0*/  F2FP.BF16.F32.PACK_AB R25, R69, R74 ;  /* 0x0000004a4519723e */ /* 0x000fe400000010ff */
[----:B------:R-:W-:-:S03]  /*bbe0*/  F2FP.BF16.F32.PACK_AB R27, R70, R92 ;  /* 0x0000005c461b723e */ /* 0x000fc600000010ff */
[----:B------:R-:W1:Y:S08]  /*bbf0*/  MUFU.EX2 R103, R103 ;  /* 0x0000006700677308 */ /* 0x000e700000000800 */
[----:B------:R-:W-:Y:S01]  /*bc00*/  MUFU.EX2 R104, R104 ;  /* 0x0000006800687308 */ /* 0x000fe20000000800 */
[----:B---3--:R-:W-:Y:S01]  /*bc10*/  FADD.FTZ R12, R34, R11 ;  /* 0x0000000b220c7221 */ /* 0x008fe20000010000 */
[----:B------:R-:W-:-:S06]  /*bc20*/  FADD.FTZ R15, R61, R36 ;  /* 0x000000243d0f7221 */ /* 0x000fcc0000010000 */
[----:B------:R-:W3:Y:S01]  /*bc30*/  MUFU.EX2 R105, R105 ;  /* 0x0000006900697308 */ /* 0x000ee20000000800 */
[----:B------:R-:W-:Y:S01]  /*bc40*/  FADD.FTZ R11, R21, R12 ;  /* 0x0000000c150b7221 */ /* 0x000fe20000010000 */
[----:B------:R0:W-:Y:S01]  /*bc50*/  STSM.16.M88.4 [R94+0x6000], R24 ;  /* 0x006000185e007844 */ /* 0x0001e20000000200 */
[----:B------:R-:W-:Y:S01]  /*bc60*/  F2FP.BF16.F32.PACK_AB R14, R32, R21 ;  /* 0x00000015200e723e */ /* 0x000fe200000010ff */
[C---:B----4-:R-:W-:Y:S01]  /*bc70*/  FADD.FTZ R21, R0.reuse, R15 ;  /* 0x0000000f00157221 */ /* 0x050fe20000010000 */
[----:B------:R-:W-:Y:S02]  /*bc80*/  F2FP.BF16.F32.PACK_AB R15, R0, R61 ;  /* 0x0000003d000f723e */ /* 0x000fe400000010ff */
[----:B------:R-:W-:Y:S02]  /*bc90*/  F2FP.BF16.F32.PACK_AB R28, R31, R28 ;  /* 0x0000001c1f1c723e */ /* 0x000fe400000010ff */
[----:B------:R-:W-:Y:S02]  /*bca0*/  F2FP.BF16.F32.PACK_AB R30, R29, R30 ;  /* 0x0000001e1d1e723e */ /* 0x000fe400000010ff */
[----:B------:R-:W-:Y:S01]  /*bcb0*/  F2FP.BF16.F32.PACK_AB R29, R93, R71 ;  /* 0x000000475d1d723e */ /* 0x000fe200000010ff */
[----:B0-----:R-:W-:Y:S01]  /*bcc0*/  FADD.FTZ R25, R32, R11 ;  /* 0x0000000b20197221 */ /* 0x001fe20000010000 */
[----:B------:R-:W-:-:S03]  /*bcd0*/  F2FP.BF16.F32.PACK_AB R24, R3, R20 ;  /* 0x000000140318723e */ /* 0x000fc600000010ff */
[----:B------:R-:W-:Y:S01]  /*bce0*/  FADD.FTZ R0, R20, R25 ;  /* 0x0000001914007221 */ /* 0x000fe20000010000 */
[----:B------:R-:W-:Y:S01]  /*bcf0*/  FADD.FTZ R20, R102, R21 ;  /* 0x0000001566147221 */ /* 0x000fe20000010000 */
[----:B------:R-:W-:Y:S02]  /*bd00*/  F2FP.BF16.F32.PACK_AB R31, R78, R75 ;  /* 0x0000004b4e1f723e */ /* 0x000fe400000010ff */
[----:B------:R-:W-:Y:S02]  /*bd10*/  F2FP.BF16.F32.PACK_AB R8, R38, R37 ;  /* 0x000000252608723e */ /* 0x000fe400000010ff */
[----:B------:R-:W-:Y:S02]  /*bd20*/  F2FP.BF16.F32.PACK_AB R9, R82, R79 ;  /* 0x0000004f5209723e */ /* 0x000fe400000010ff */
[----:B------:R-:W-:Y:S02]  /*bd30*/  F2FP.BF16.F32.PACK_AB R11, R64, R83 ;  /* 0x00000053400b723e */ /* 0x000fe400000010ff */
[----:B------:R-:W-:-:S02]  /*bd40*/  F2FP.BF16.F32.PACK_AB R12, R34, R33 ;  /* 0x00000021220c723e */ /* 0x000fc400000010ff */
[----:B------:R-:W-:Y:S02]  /*bd50*/  F2FP.BF16.F32.PACK_AB R13, R46, R65 ;  /* 0x000000412e0d723e */ /* 0x000fe400000010ff */
[C---:B-1----:R-:W-:Y:S01]  /*bd60*/  F2FP.BF16.F32.PACK_AB R25, R103.reuse, R102 ;  /* 0x000000666719723e */ /* 0x042fe200000010ff */
[----:B------:R-:W-:Y:S01]  /*bd70*/  FADD.FTZ R103, R103, R20 ;  /* 0x0000001467677221 */ /* 0x000fe20000010000 */
[----:B------:R-:W-:Y:S02]  /*bd80*/  F2FP.BF16.F32.PACK_AB R26, R4, R7 ;  /* 0x00000007041a723e */ /* 0x000fe400000010ff */
[----:B---3--:R-:W-:Y:S01]  /*bd90*/  F2FP.BF16.F32.PACK_AB R27, R105, R104 ;  /* 0x00000068691b723e */ /* 0x008fe200000010ff */
[----:B------:R0:W-:Y:S01]  /*bda0*/  STSM.16.M88.4 [R115+0x2a800], R28 ;  /* 0x02a8001c73007844 */ /* 0x0001e20000000200 */
[----:B------:R-:W-:Y:S01]  /*bdb0*/  FADD.FTZ R104, R104, R103 ;  /* 0x0000006768687221 */ /* 0x000fe20000010000 */
[----:B------:R-:W-:-:S03]  /*bdc0*/  FADD.FTZ R0, R3, R0 ;  /* 0x0000000003007221 */ /* 0x000fc60000010000 */
[----:B------:R-:W-:Y:S01]  /*bdd0*/  FADD.FTZ R3, R105, R104 ;  /* 0x0000006869037221 */ /* 0x000fe20000010000 */
[----:B------:R-:W-:Y:S01]  /*bde0*/  FADD.FTZ R7, R7, R0 ;  /* 0x0000000007077221 */ /* 0x000fe20000010000 */
[----:B------:R-:W-:-:S03]  /*bdf0*/  IADD3 R0, R120, -0x2, RZ ;  /* 0xfffffffe78007810 */ /* 0x000fc60007ffe0ff */
[----:B------:R0:W-:Y:S01]  /*be00*/  STL [R1+0x14], R3 ;  /* 0x0000140301007387 */ /* 0x0001e20000100800 */
[----:B------:R-:W-:Y:S02]  /*be10*/  IMAD.MOV.U32 R151, RZ, RZ, RZ ;  /* 0x000000ffff977224 */ /* 0x000fe400078e00ff */
[----:B------:R-:W-:Y:S02]  /*be20*/  FADD.FTZ R4, R4, R7 ;  /* 0x0000000704047221 */ /* 0x000fe40000010000 */
        /* <DEDUP_REMOVED lines=31> */
[----:B------:R0:W-:Y:S04]  /*c020*/  STSM.16.M88.4 [R43], R8 ;  /* 0x000000082b007844 */ /* 0x0001e80000000200 */
[----:B------:R0:W-:Y:S04]  /*c030*/  STSM.16.M88.4 [R96+0xc000], R12 ;  /* 0x00c0000c60007844 */ /* 0x0001e80000000200 */
[----:B------:R0:W-:Y:S01]  /*c040*/  STSM.16.M88.4 [R94+0xc000], R24 ;  /* 0x00c000185e007844 */ /* 0x0001e20000000200 */
[----:B------:R1:W-:Y:S06]  /*c050*/  MEMBAR.ALL.CTA ;  /* 0x0000000000007992 */ /* 0x0003ec0000008000 */
[----:B-1----:R-:W1:Y:S01]  /*c060*/  FENCE.VIEW.ASYNC.S ;  /* 0x00000000000073c6 */ /* 0x002e620000000000 */
[----:B--2---:R-:W-:Y:S01]  /*c070*/  ISETP.GE.AND P2, PT, R0, R39, PT ;  /* 0x000000270000720c */ /* 0x004fe20003f46270 */
[----:B-1----:R-:W-:-:S12]  /*c080*/  NOP ;  /* 0x0000000000007918 */ /* 0x002fd80000000000 */
[----:B0-----:R-:W-:Y:S05]  /*c090*/  @!P2 BRA `(.L_x_12631) ;  /* 0x0000003c0020a947 */ /* 0x001fea0003800000 */
[----:B------:R0:W-:Y:S01]  /*c0a0*/  STL [R1+0x4], R0 ;  /* 0x0000040001007387 */ /* 0x0001e20000100800 */
[----:B------:R-:W-:Y:S02]  /*c0b0*/  IMAD.MOV.U32 R3, RZ, RZ, R54 ;  /* 0x000000ffff037224 */ /* 0x000fe400078e0036 */
[----:B------:R-:W-:Y:S01]  /*c0c0*/  IMAD.MOV.U32 R7, RZ, RZ, R5 ;  /* 0x000000ffff077224 */ /* 0x000fe200078e0005 */
[----:B------:R1:W5:Y:S01]  /*c0d0*/  LDL.LU R8, [R1+0x18] ;  /* 0x0000180001087983 */ /* 0x0003620000300800 */
[----:B------:R-:W-:Y:S02]  /*c0e0*/  CS2R R150, SRZ ;  /* 0x0000000000967805 */ /* 0x000fe4000001ff00 */
[----:B------:R-:W-:Y:S02]  /*c0f0*/  CS2R R148, SRZ ;  /* 0x0000000000947805 */ /* 0x000fe4000001ff00 */
[----:B------:R-:W-:Y:S02]  /*c100*/  CS2R R146, SRZ ;  /* 0x0000000000927805 */ /* 0x000fe4000001ff00 */
[----:B------:R-:W-:-:S02]  /*c110*/  CS2R R144, SRZ ;  /* 0x0000000000907805 */ /* 0x000fc4000001ff00 */
[----:B------:R-:W-:Y:S01]  /*c120*/  CS2R R142, SRZ ;  /* 0x00000000008e7805 */ /* 0x000fe2000001ff00 */
[----:B0-----:R-:W-:Y:S01]  /*c130*/  IMAD.MOV.U32 R0, RZ, RZ, R152 ;  /* 0x000000ffff007224 */ /* 0x001fe200078e0098 */
        /* <DEDUP_REMOVED lines=10> */
[----:B-1----:R-:W-:-:S07]  /*c1e0*/  CS2R R120, SRZ ;  /* 0x0000000000787805 */ /* 0x002fce000001ff00 */
.L_x_12641:
[----:B------:R-:W2:Y:S01]  /*c1f0*/  LDL R6, [R1+0x74] ;  /* 0x0000740001067983 */ /* 0x000ea20000100800 */
[----:B------:R-:W-:Y:S01]  /*c200*/  IADD3 R152, R0, 0x1, RZ ;  /* 0x0000000100987810 */ /* 0x000fe20007ffe0ff */
        /* <DEDUP_REMOVED lines=10> */
.L_x_12633:
[----:B------:R-:W-:Y:S01]  /*c2b0*/  IMAD R5, R152, 0x8, R2 ;  /* 0x0000000898057824 */ /* 0x000fe200078e0202 */
[----:B0-----:R-:W-:-:S04]  /*c2c0*/  SHF.L.U32 R6, R6, 0x1f, RZ ;  /* 0x0000001f06067819 */ /* 0x001fc800000006ff */
[----:B------:R0:W1:Y:S01]  /*c2d0*/  SYNCS.PHASECHK.TRANS64.TRYWAIT P3, [R5+URZ+0x30830], R6 ;  /* 0x03083006050075a7 */ /* 0x000062000806017f */
[----:B------:R-:W-:Y:S05]  /*c2e0*/  @!P0 BRA `(.L_x_12634) ;  /* 0x0000000000048947 */ /* 0x000fea0003800000 */
[----:B------:R-:W-:Y:S01]  /*c2f0*/  BPT.TRAP 0x1 ;  /* 0x000000040000795c */ /* 0x000fe20000300000 */
.L_x_12634:
[----:B------:R-:W-:Y:S04]  /*c300*/  BSSY B0, `(.L_x_12632) ;  /* 0x0000004000007945 */ /* 0x000fe80003800000 */
[----:B-1----:R-:W-:Y:S05]  /*c310*/  @P3 BRA `(.L_x_12635) ;  /* 0x0000000000083947 */ /* 0x002fea0003800000 */
[----:B------:R-:W1:Y:S02]  /*c320*/  SYNCS.PHASECHK.TRANS64.TRYWAIT P3, [R5+URZ+0x30830], R6 ;  /* 0x03083006050075a7 */ /* 0x000e64000806017f */
[----:B-1----:R-:W-:Y:S05]  /*c330*/  @!P3 BRA `(.L_x_12636) ;  /* 0x000000dc006cb947 */ /* 0x002fea0003800000 */
.L_x_12635:
[----:B------:R-:W-:Y:S05]  /*c340*/  BSYNC B0 ;  /* 0x0000000000007941 */ /* 0x000fea0003800000 */
.L_x_12632:
[----:B01----:R-:W2:Y:S04]  /*c350*/  LDL R6, [R1+0x78] ;  /* 0x0000780001067983 */ /* 0x003ea80000100800 */
[----:B------:R-:W3:Y:S01]  /*c360*/  LDL.64 R20, [R1+0x48] ;  /* 0x0000480001147983 */ /* 0x000ee20000100a00 */
[----:B------:R-:W-:Y:S01]  /*c370*/  IMAD.MOV.U32 R15, RZ, RZ, 0x40000040 ;  /* 0x40000040ff0f7424 */ /* 0x000fe200078e00ff */
[----:B------:R-:W-:Y:S05]  /*c380*/  WARPSYNC.ALL ;  /* 0x0000000000007948 */ /* 0x000fea0003800000 */
[----:B------:R-:W-:Y:S01]  /*c390*/  R2UR UR15, R15 ;  /* 0x000000000f0f72ca */ /* 0x000fe200000e0000 */
[----:B------:R-:W0:Y:S01]  /*c3a0*/  S2R R5, SR_TID.X ;  /* 0x0000000000057919 */ /* 0x000e220000002100 */
[----:B------:R-:W-:-:S02]  /*c3b0*/  IMAD.MOV.U32 R13, RZ, RZ, 0x40000040 ;  /* 0x40000040ff0d7424 */ /* 0x000fc400078e00ff */
[----:B------:R-:W-:-:S03]  /*c3c0*/  IMAD.MOV.U32 R11, RZ, RZ, 0x40000040 ;  /* 0x40000040ff0b7424 */ /* 0x000fc600078e00ff */
[----:B------:R-:W-:Y:S02]  /*c3d0*/  R2UR UR11, R13 ;  /* 0x000000000d0b72ca */ /* 0x000fe400000e0000 */
[----:B0-----:R-:W-:-:S05]  /*c3e0*/  SHF.R.U32.HI R5, RZ, 0x7, R5 ;  /* 0x00000007ff057819 */ /* 0x001fca0000011605 */
[----:B------:R-:W-:-:S05]  /*c3f0*/  VIADD R5, R5, 0x8 ;  /* 0x0000000805057836 */ /* 0x000fca0000000000 */
[----:B------:R0:W-:Y:S01]  /*c400*/  BAR.SYNC.DEFER_BLOCKING R5, 0x100 ;  /* 0x000400050000751d */ /* 0x0001e20000010000 */
[----:B------:R-:W-:-:S05]  /*c410*/  R2UR UR7, R11 ;  /* 0x000000000b0772ca */ /* 0x000fca00000e0000 */
[----:B------:R-:W-:Y:S01]  /*c420*/  WARPGROUP.ARRIVE ;  /* 0x00000000000079c5 */ /* 0x000fe20000000000 */
[----:B--2---:R-:W-:-:S04]  /*c430*/  IMAD R10, R152, 0x600, R6 ;  /* 0x00000600980a7824 */ /* 0x004fc800078e0206 */
[----:B------:R-:W-:-:S05]  /*c440*/  VIADD R14, R10, 0x4 ;  /* 0x000000040a0e7836 */ /* 0x000fca0000000000 */
[----:B------:R-:W-:Y:S02]  /*c450*/  R2UR UR14, R14 ;  /* 0x000000000e0e72ca */ /* 0x000fe400000e0000 */
[----:B------:R-:W2:Y:S01]  /*c460*/  LDL.64 R14, [R1+0x60] ;  /* 0x00006000010e7983 */ /* 0x000ea20000100a00 */
[----:B------:R-:W-:-:S05]  /*c470*/  VIADD R12, R10, 0x2 ;  /* 0x000000020a0c7836 */ /* 0x000fca0000000000 */
[----:B------:R-:W-:Y:S02]  /*c480*/  R2UR UR10, R12 ;  /* 0x000000000c0a72ca */ /* 0x000fe400000e0000 */
[----:B------:R-:W4:Y:S01]  /*c490*/  LDL.64 R12, [R1+0x58] ;  /* 0x00005800010c7983 */ /* 0x000f220000100a00 */
[----:B---3--:R-:W-:Y:S02]  /*c4a0*/  R2UR UR4, R20 ;  /* 0x00000000140472ca */ /* 0x008fe400000e0000 */
[----:B------:R-:W-:Y:S02]  /*c4b0*/  R2UR UR5, R21 ;  /* 0x00000000150572ca */ /* 0x000fe400000e0000 */
[----:B------:R-:W-:Y:S01]  /*c4c0*/  R2UR UR6, R10 ;  /* 0x000000000a0672ca */ /* 0x000fe200000e0000 */
[----:B------:R-:W3:-:S12]  /*c4d0*/  LDL.64 R20, [R1+0x50] ;  /* 0x0000500001147983 */ /* 0x000ed80000100a00 */
[----:B------:R-:W-:Y:S03]  /*c4e0*/  HGMMA.64x192x16.F32.BF16 R24, gdesc[UR4], RZ, !UPT, gsb0 ;  /* 0x02e00000041879f0 */ /* 0x000fe6000c0018ff */
[----:B------:R-:W-:Y:S02]  /*c4f0*/  WARPGROUP.DEPBAR.LE gsb0, 0x0 ;  /* 0x00008000000079c5 */ /* 0x000fe40000010000 */
[----:B------:R-:W-:Y:S01]  /*c500*/  WARPGROUP.ARRIVE ;  /* 0x00000000000079c5 */ /* 0x000fe20000000000 */
[----:B--2---:R-:W-:Y:S02]  /*c510*/  R2UR UR8, R14 ;  /* 0x000000000e0872ca */ /* 0x004fe400000e0000 */
[----:B------:R-:W-:-:S13]  /*c520*/  R2UR UR9, R15 ;  /* 0x000000000f0972ca */ /* 0x000fda00000e0000 */
[----:B------:R-:W-:Y:S01]  /*c530*/  HGMMA.64x192x16.F32.BF16 R24, gdesc[UR8], R24, gsb0 ;  /* 0x02e00000081879f0 */ /* 0x000fe20008001818 */
[----:B----4-:R-:W-:Y:S02]  /*c540*/  R2UR UR12, R12 ;  /* 0x000000000c0c72ca */ /* 0x010fe400000e0000 */
[----:B------:R-:W-:Y:S01]  /*c550*/  R2UR UR13, R13 ;  /* 0x000000000d0d72ca */ /* 0x000fe200000e0000 */
[----:B------:R-:W-:Y:S01]  /*c560*/  VIADD R10, R10, 0x6 ;  /* 0x000000060a0a7836 */ /* 0x000fe20000000000 */
[----:B------:R-:W-:Y:S02]  /*c570*/  R2UR UR19, R11 ;  /* 0x000000000b1372ca */ /* 0x000fe400000e0000 */
[----:B---3--:R-:W-:Y:S02]  /*c580*/  R2UR UR16, R20 ;  /* 0x00000000141072ca */ /* 0x008fe400000e0000 */
[----:B------:R-:W-:Y:S02]  /*c590*/  R2UR UR18, R10 ;  /* 0x000000000a1272ca */ /* 0x000fe400000e0000 */
[----:B------:R-:W-:Y:S01]  /*c5a0*/  R2UR UR17, R21 ;  /* 0x00000000151172ca */ /* 0x000fe200000e0000 */
[----:B------:R-:W-:-:S02]  /*c5b0*/  WARPGROUP.DEPBAR.LE gsb0, 0x0 ;  /* 0x00008000000079c5 */ /* 0x000fc40000010000 */
[----:B------:R-:W-:-:S06]  /*c5c0*/  WARPGROUP.ARRIVE ;  /* 0x00000000000079c5 */ /* 0x000fcc0000000000 */
        /* <DEDUP_REMOVED lines=8> */
.L_x_12638:
[----:B------:R-:W-:Y:S02]  /*c650*/  SHF.L.U32 R5, R8, 0x1f, RZ ;  /* 0x0000001f08057819 */ /* 0x000fe400000006ff */
[----:B------:R-:W-:-:S04]  /*c660*/  LEA R6, R0, R2, 0x3 ;  /* 0x0000000200067211 */ /* 0x000fc800078e18ff */
[----:B------:R0:W1:Y:S01]  /*c670*/  SYNCS.PHASECHK.TRANS64.TRYWAIT P2, [R6+URZ+0x30850], R5 ;  /* 0x03085005060075a7 */ /* 0x000062000804017f */
[----:B------:R-:W-:Y:S05]  /*c680*/  @!P0 BRA `(.L_x_12639) ;  /* 0x0000000000048947 */ /* 0x000fea0003800000 */
[----:B------:R-:W-:Y:S01]  /*c690*/  BPT.TRAP 0x1 ;  /* 0x000000040000795c */ /* 0x000fe20000300000 */
.L_x_12639:
[----:B-1----:R-:W-:Y:S05]  /*c6a0*/  @P2 BRA `(.L_x_12637) ;  /* 0x0000000000082947 */ /* 0x002fea0003800000 */
[----:B------:R-:W1:Y:S02]  /*c6b0*/  SYNCS.PHASECHK.TRANS64.TRYWAIT P2, [R6+URZ+0x30850], R5 ;  /* 0x03085005060075a7 */ /* 0x000e64000804017f */
[----:B-1----:R-:W-:Y:S05]  /*c6c0*/  @!P2 BRA `(.L_x_12640) ;  /* 0x000000d8009ca947 */ /* 0x002fea0003800000 */
.L_x_12637:
[----:B------:R-:W-:Y:S05]  /*c6d0*/  WARPSYNC.ALL ;  /* 0x0000000000007948 */ /* 0x000fea0003800000 */
[----:B------:R-:W-:Y:S01]  /*c6e0*/  ULDC UR4, c[0x0][0x9d8] ;  /* 0x0002760000047ab9 */ /* 0x000fe20000000800 */
[----:B------:R-:W-:Y:S01]  /*c6f0*/  ULDC UR5, c[0x0][0x988] ;  /* 0x0002620000057ab9 */ /* 0x000fe20000000800 */
        /* <DEDUP_REMOVED lines=13> */
[----:B01----:R0:W-:Y:S01]  /*c7d0*/  MUFU.TANH R5, R26 ;  /* 0x0000001a00057308 */ /* 0x0031e20000002400 */
[----:B--2---:R-:W-:Y:S01]  /*c7e0*/  FMUL.FTZ R25, R33, UR4 ;  /* 0x0000000421197c20 */ /* 0x004fe20008410000 */
[----:B------:R-:W-:Y:S01]  /*c7f0*/  FMUL.FTZ R10, R53, UR4 ;  /* 0x00000004350a7c20 */ /* 0x000fe20008410000 */
[----:B------:R-:W-:Y:S01]  /*c800*/  FMUL.FTZ R53, R57, UR4 ;  /* 0x0000000439357c20 */ /* 0x000fe20008410000 */
[----:B------:R-:W-:Y:S01]  /*c810*/  FMUL.FTZ R49, R60, UR4 ;  /* 0x000000043c317c20 */ /* 0x000fe20008410000 */
[----:B------:R-:W-:Y:S01]  /*c820*/  FMUL.FTZ R30, R30, UR4 ;  /* 0x000000041e1e7c20 */ /* 0x000fe20008410000 */
[----:B------:R-:W-:Y:S01]  /*c830*/  FMUL.FTZ R38, R38, UR4 ;  /* 0x0000000426267c20 */ /* 0x000fe20008410000 */
[----:B------:R-:W-:Y:S01]  /*c840*/  FMUL.FTZ R12, R65, UR4 ;  /* 0x00000004410c7c20 */ /* 0x000fe20008410000 */
[----:B------:R-:W1:Y:S01]  /*c850*/  MUFU.TANH R8, R28 ;  /* 0x0000001c00087308 */ /* 0x000e620000002400 */
[----:B0-----:R-:W-:Y:S01]  /*c860*/  FMUL.FTZ R26, R32, UR4 ;  /* 0x00000004201a7c20 */ /* 0x001fe20008410000 */
[----:B---3--:R-:W-:-:S02]  /*c870*/  IMAD.MOV.U32 R69, RZ, RZ, R14 ;  /* 0x000000ffff457224 */ /* 0x008fc400078e000e */
[----:B------:R-:W-:Y:S01]  /*c880*/  FMUL.FTZ R14, R72, UR4 ;  /* 0x00000004480e7c20 */ /* 0x000fe20008410000 */
[----:B------:R-:W-:Y:S01]  /*c890*/  FMUL.FTZ R31, R31, UR4 ;  /* 0x000000041f1f7c20 */ /* 0x000fe20008410000 */
[----:B------:R-:W-:Y:S01]  /*c8a0*/  FMUL.FTZ R41, R80, UR4 ;  /* 0x0000000450297c20 */ /* 0x000fe20008410000 */
[----:B------:R-:W-:Y:S01]  /*c8b0*/  FMUL.FTZ R45, R81, UR4 ;  /* 0x00000004512d7c20 */ /* 0x000fe20008410000 */
[----:B------:R-:W-:Y:S01]  /*c8c0*/  FMUL.FTZ R57, R100, UR4 ;  /* 0x0000000464397c20 */ /* 0x000fe20008410000 */
[----:B------:R0:W2:Y:S01]  /*c8d0*/  MUFU.TANH R6, R24 ;  /* 0x0000001800067308 */ /* 0x0000a20000002400 */
[----:B------:R-:W-:Y:S01]  /*c8e0*/  FMUL.FTZ R60, R101, UR4 ;  /* 0x00000004653c7c20 */ /* 0x000fe20008410000 */
[----:B------:R-:W-:Y:S01]  /*c8f0*/  FMUL.FTZ R105, R105, UR4 ;  /* 0x0000000469697c20 */ /* 0x000fe20008410000 */
[----:B------:R-:W-:Y:S01]  /*c900*/  FMUL.FTZ R108, R108, UR4 ;  /* 0x000000046c6c7c20 */ /* 0x000fe20008410000 */
[----:B------:R-:W-:Y:S01]  /*c910*/  FMUL.FTZ R109, R109, UR4 ;  /* 0x000000046d6d7c20 */ /* 0x000fe20008410000 */
[----:B------:R-:W-:Y:S01]  /*c920*/  FMUL.FTZ R59, R59, UR4 ;  /* 0x000000043b3b7c20 */ /* 0x000fe20008410000 */
[----:B------:R-:W-:Y:S01]  /*c930*/  FMUL.FTZ R51, R51, UR4 ;  /* 0x0000000433337c20 */ /* 0x000fe20008410000 */
[----:B------:R-:W-:Y:S01]  /*c940*/  FMUL.FTZ R50, R50, UR4 ;  /* 0x0000000432327c20 */ /* 0x000fe20008410000 */
[----:B------:R3:W4:Y:S01]  /*c950*/  MUFU.TANH R9, R27 ;  /* 0x0000001b00097308 */ /* 0x0007220000002400 */
[----:B-1----:R-:W-:-:S02]  /*c960*/  IMAD.MOV.U32 R33, RZ, RZ, R8 ;  /* 0x000000ffff217224 */ /* 0x002fc400078e0008 */
[----:B0-----:R-:W-:Y:S01]  /*c970*/  FMUL.FTZ R24, R37, UR4 ;  /* 0x0000000425187c20 */ /* 0x001fe20008410000 */
[----:B------:R-:W-:Y:S01]  /*c980*/  FMUL.FTZ R8, R40, UR4 ;  /* 0x0000000428087c20 */ /* 0x000fe20008410000 */
[----:B------:R-:W-:Y:S01]  /*c990*/  FMUL.FTZ R37, R52, UR4 ;  /* 0x0000000434257c20 */ /* 0x000fe20008410000 */
[----:B------:R-:W-:Y:S02]  /*c9a0*/  IMAD.MOV.U32 R72, RZ, RZ, R33 ;  /* 0x000000ffff487224 */ /* 0x000fe400078e0021 */
[----:B------:R-:W-:Y:S01]  /*c9b0*/  FMUL.FTZ R52, R61, UR4 ;  /* 0x000000043d347c20 */ /* 0x000fe20008410000 */
[----:B------:R-:W-:Y:S01]  /*c9c0*/  FMUL.FTZ R33, R88, UR4 ;  /* 0x0000000458217c20 */ /* 0x000fe20008410000 */
[----:B------:R-:W0:Y:S01]  /*c9d0*/  MUFU.TANH R157, R157 ;  /* 0x0000009d009d7308 */ /* 0x000e220000002400 */
[----:B---3--:R-:W-:Y:S01]  /*c9e0*/  FMUL.FTZ R27, R48, UR4 ;  /* 0x00000004301b7c20 */ /* 0x008fe20008410000 */
[----:B------:R-:W-:Y:S01]  /*c9f0*/  FMUL.FTZ R48, R68, UR4 ;  /* 0x0000000444307c20 */ /* 0x000fe20008410000 */
[----:B------:R-:W-:Y:S01]  /*ca00*/  IMAD.MOV.U32 R68, RZ, RZ, R5 ;  /* 0x000000ffff447224 */ /* 0x000fe200078e0005 */
[----:B--2---:R-:W-:Y:S01]  /*ca10*/  FMNMX.FTZ R5, R6, R7, !PT ;  /* 0x0000000706057209 */ /* 0x004fe20007810000 */
[----:B------:R-:W-:Y:S01]  /*ca20*/  FMUL.FTZ R40, R89, UR4 ;  /* 0x0000000459287c20 */ /* 0x000fe20008410000 */
[----:B------:R-:W-:Y:S01]  /*ca30*/  FMUL.FTZ R61, R113, UR4 ;  /* 0x00000004713d7c20 */ /* 0x000fe20008410000 */
[----:B------:R-:W-:Y:S01]  /*ca40*/  FMUL.FTZ R88, R54, UR4 ;  /* 0x0000000436587c20 */ /* 0x000fe20008410000 */
[----:B------:R-:W1:Y:S01]  /*ca50*/  MUFU.TANH R26, R26 ;  /* 0x0000001a001a7308 */ /* 0x000e620000002400 */
[----:B----4-:R-:W-:-:S02]  /*ca60*/  IMAD.MOV.U32 R32, RZ, RZ, R9 ;  /* 0x000000ffff207224 */ /* 0x010fc400078e0009 */
[----:B------:R-:W-:Y:S01]  /*ca70*/  FMUL.FTZ R9, R36, UR4 ;  /* 0x0000000424097c20 */ /* 0x000fe20008410000 */
[----:B------:R-:W-:Y:S01]  /*ca80*/  FMNMX.FTZ R5, R69, R5, !PT ;  /* 0x0000000545057209 */ /* 0x000fe20007810000 */
[----:B------:R-:W-:Y:S01]  /*ca90*/  FMUL.FTZ R36, R93, UR4 ;  /* 0x000000045d247c20 */ /* 0x000fe20008410000 */
[----:B------:R-:W-:Y:S01]  /*caa0*/  FMUL.FTZ R93, R39, UR4 ;  /* 0x00000004275d7c20 */ /* 0x000fe20008410000 */
[----:B------:R-:W-:Y:S01]  /*cab0*/  IMAD.MOV.U32 R39, RZ, RZ, R69 ;  /* 0x000000ffff277224 */ /* 0x000fe200078e0045 */
[----:B------:R-:W-:Y:S01]  /*cac0*/  FMNMX.FTZ R5, R72, R5, !PT ;  /* 0x0000000548057209 */ /* 0x000fe20007810000 */
[----:B------:R-:W2:Y:S01]  /*cad0*/  MUFU.TANH R25, R25 ;  /* 0x0000001900197308 */ /* 0x000ea20000002400 */
[----:B------:R-:W-:Y:S01]  /*cae0*/  FMUL.FTZ R89, R55, UR4 ;  /* 0x0000000437597c20 */ /* 0x000fe20008410000 */
[----:B------:R-:W-:Y:S01]  /*caf0*/  FMUL.FTZ R62, R62, UR4 ;  /* 0x000000043e3e7c20 */ /* 0x000fe20008410000 */
[----:B0-----:R-:W-:Y:S01]  /*cb00*/  FMNMX.FTZ R5, R157, R5, !PT ;  /* 0x000000059d057209 */ /* 0x001fe20007810000 */
        /* <DEDUP_REMOVED lines=8> */
[----:B------:R0:W-:Y:S01]  /*cb90*/  MUFU.TANH R28, R34 ;  /* 0x00000022001c7308 */ /* 0x0001e20000002400 */
[----:B-1----:R-:W-:-:S07]  /*cba0*/  FMNMX.FTZ R5, R24, R5, !PT ;  /* 0x0000000518057209 */ /* 0x002fce0007810000 */
[----:B------:R-:W1:Y:S01]  /*cbb0*/  MUFU.TANH R21, R21 ;  /* 0x0000001500157308 */ /* 0x000e620000002400 */
[----:B0-----:R-:W-:Y:S01]  /*cbc0*/  FMUL.FTZ R34, R44, UR4 ;  /* 0x000000042c227c20 */ /* 0x001fe20008410000 */
[----:B--2---:R-:W-:Y:S01]  /*cbd0*/  FMNMX.FTZ R5, R8, R5, !PT ;  /* 0x0000000508057209 */ /* 0x004fe20007810000 */
[----:B------:R-:W-:Y:S01]  /*cbe0*/  FMUL.FTZ R44, R85, UR4 ;  /* 0x00000004552c7c20 */ /* 0x000fe20008410000 */
[----:B------:R-:W-:-:S04]  /*cbf0*/  FMUL.FTZ R85, R63, UR4 ;  /* 0x000000043f557c20 */ /* 0x000fc80008410000 */
        /* <DEDUP_REMOVED lines=9> */
[----:B------:R1:W3:Y:S01]  /*cc90*/  MUFU.TANH R155, R35 ;  /* 0x00000023009b7308 */ /* 0x0002e20000002400 */
[----:B0-----:R-:W-:-:S07]  /*cca0*/  FMNMX.FTZ R5, R11, R5, !PT ;  /* 0x000000050b057209 */ /* 0x001fce0007810000 */
[----:B------:R-:W0:Y:S01]  /*ccb0*/  MUFU.TANH R10, R10 ;  /* 0x0000000a000a7308 */ /* 0x000e220000002400 */
[----:B-1----:R-:W-:Y:S01]  /*ccc0*/  FMUL.FTZ R35, R56, UR4 ;  /* 0x0000000438237c20 */ /* 0x002fe20008410000 */
[----:B--2---:R-:W-:Y:S01]  /*ccd0*/  FMNMX.FTZ R5, R37, R5, !PT ;  /* 0x0000000525057209 */ /* 0x004fe20007810000 */
[----:B------:R-:W-:-:S05]  /*cce0*/  FMUL.FTZ R56, R97, UR4 ;  /* 0x0000000461387c20 */ /* 0x000fca0008410000 */
[----:B------:R-:W1:Y:S01]  /*ccf0*/  MUFU.TANH R35, R35 ;  /* 0x0000002300237308 */ /* 0x000e620000002400 */
[----:B---3--:R-:W-:Y:S02]  /*cd00*/  IMAD.MOV.U32 R81, RZ, RZ, R155 ;  /* 0x000000ffff517224 */ /* 0x008fe400078e009b */
[----:B------:R-:W-:-:S05]  /*cd10*/  FMUL.FTZ R155, R112, UR4 ;  /* 0x00000004709b7c20 */ /* 0x000fca0008410000 */
[----:B------:R-:W2:Y:S01]  /*cd20*/  MUFU.TANH R53, R53 ;  /* 0x0000003500357308 */ /* 0x000ea20000002400 */
[----:B0-----:R-:W-:-:S07]  /*cd30*/  FMNMX.FTZ R5, R10, R5, !PT ;  /* 0x000000050a057209 */ /* 0x001fce0007810000 */
[----:B------:R-:W0:Y:S01]  /*cd40*/  MUFU.TANH R49, R49 ;  /* 0x0000003100317308 */ /* 0x000e220000002400 */
[----:B-1----:R-:W-:-:S07]  /*cd50*/  FMNMX.FTZ R5, R35, R5, !PT ;  /* 0x0000000523057209 */ /* 0x002fce0007810000 */
[----:B------:R1:W-:Y:S01]  /*cd60*/  MUFU.TANH R29, R30 ;  /* 0x0000001e001d7308 */ /* 0x0003e20000002400 */
[----:B--2---:R-:W-:-:S07]  /*cd70*/  FMNMX.FTZ R5, R53, R5, !PT ;  /* 0x0000000535057209 */ /* 0x004fce0007810000 */
[----:B------:R2:W3:Y:S01]  /*cd80*/  MUFU.TANH R15, R38 ;  /* 0x00000026000f7308 */ /* 0x0004e20000002400 */
[----:B-1----:R-:W-:Y:S01]  /*cd90*/  FMUL.FTZ R30, R64, UR4 ;  /* 0x00000004401e7c20 */ /* 0x002fe20008410000 */
[----:B0-----:R-:W-:Y:S01]  /*cda0*/  FMNMX.FTZ R5, R49, R5, !PT ;  /* 0x0000000531057209 */ /* 0x001fe20007810000 */
[----:B------:R-:W-:Y:S01]  /*cdb0*/  FMUL.FTZ R64, R116, UR4 ;  /* 0x0000000474407c20 */ /* 0x000fe20008410000 */
[----:B------:R-:W-:-:S04]  /*cdc0*/  IMAD.MOV.U32 R116, RZ, RZ, R81 ;  /* 0x000000ffff747224 */ /* 0x000fc800078e0051 */
[----:B------:R-:W0:Y:S01]  /*cdd0*/  MUFU.TANH R52, R52 ;  /* 0x0000003400347308 */ /* 0x000e220000002400 */
[----:B--2---:R-:W-:Y:S01]  /*cde0*/  FMUL.FTZ R38, R96, UR4 ;  /* 0x0000000460267c20 */ /* 0x004fe20008410000 */
[----:B------:R-:W-:-:S06]  /*cdf0*/  FMUL.FTZ R96, R104, UR4 ;  /* 0x0000000468607c20 */ /* 0x000fcc0008410000 */
[----:B------:R-:W1:Y:S01]  /*ce00*/  MUFU.TANH R30, R30 ;  /* 0x0000001e001e7308 */ /* 0x000e620000002400 */
[----:B---3--:R-:W-:Y:S02]  /*ce10*/  IMAD.MOV.U32 R65, RZ, RZ, R15 ;  /* 0x000000ffff417224 */ /* 0x008fe400078e000f */
[----:B------:R-:W-:Y:S01]  /*ce20*/  FMUL.FTZ R15, R73, UR4 ;  /* 0x00000004490f7c20 */ /* 0x000fe20008410000 */
[----:B------:R-:W-:Y:S02]  /*ce30*/  IMAD.MOV.U32 R73, RZ, RZ, R28 ;  /* 0x000000ffff497224 */ /* 0x000fe400078e001c */
[----:B------:R-:W-:Y:S01]  /*ce40*/  FMUL.FTZ R28, R76, UR4 ;  /* 0x000000044c1c7c20 */ /* 0x000fe20008410000 */
[----:B------:R-:W-:Y:S02]  /*ce50*/  IMAD.MOV.U32 R76, RZ, RZ, R29 ;  /* 0x000000ffff4c7224 */ /* 0x000fe400078e001d */
[----:B------:R-:W-:Y:S01]  /*ce60*/  FMUL.FTZ R29, R77, UR4 ;  /* 0x000000044d1d7c20 */ /* 0x000fe20008410000 */
[----:B------:R-:W-:Y:S01]  /*ce70*/  MOV R77, R32 ;  /* 0x00000020004d7202 */ /* 0x000fe20000000f00 */
[----:B------:R-:W2:Y:S01]  /*ce80*/  MUFU.TANH R12, R12 ;  /* 0x0000000c000c7308 */ /* 0x000ea20000002400 */
[----:B0-----:R-:W-:Y:S01]  /*ce90*/  FMNMX.FTZ R5, R52, R5, !PT ;  /* 0x0000000534057209 */ /* 0x001fe20007810000 */
[----:B------:R-:W-:Y:S01]  /*cea0*/  FMUL.FTZ R32, R92, UR4 ;  /* 0x000000045c207c20 */ /* 0x000fe20008410000 */
[----:B------:R-:W-:-:S02]  /*ceb0*/  IMAD.MOV.U32 R97, RZ, RZ, R76 ;  /* 0x000000ffff617224 */ /* 0x000fc400078e004c */
[----:B------:R-:W-:Y:S01]  /*cec0*/  FMUL.FTZ R92, R43, UR4 ;  /* 0x000000042b5c7c20 */ /* 0x000fe20008410000 */
[----:B------:R-:W-:Y:S02]  /*ced0*/  IMAD.MOV.U32 R76, RZ, RZ, R65 ;  /* 0x000000ffff4c7224 */ /* 0x000fe400078e0041 */
[----:B------:R-:W-:Y:S01]  /*cee0*/  FMUL.FTZ R65, R117, UR4 ;  /* 0x0000000475417c20 */ /* 0x000fe20008410000 */
[----:B------:R-:W-:Y:S01]  /*cef0*/  IMAD.MOV.U32 R101, RZ, RZ, R77 ;  /* 0x000000ffff657224 */ /* 0x000fe200078e004d */
[----:B------:R-:W0:Y:S01]  /*cf00*/  MUFU.TANH R48, R48 ;  /* 0x0000003000307308 */ /* 0x000e220000002400 */
[----:B-1----:R-:W-:Y:S01]  /*cf10*/  FMNMX.FTZ R5, R30, R5, !PT ;  /* 0x000000051e057209 */ /* 0x002fe20007810000 */
[----:B------:R-:W-:Y:S01]  /*cf20*/  FMUL.FTZ R77, R42, UR4 ;  /* 0x000000042a4d7c20 */ /* 0x000fe20008410000 */
[----:B------:R-:W-:Y:S01]  /*cf30*/  IMAD.MOV.U32 R42, RZ, RZ, R6 ;  /* 0x000000ffff2a7224 */ /* 0x000fe200078e0006 */
[----:B------:R-:W-:Y:S01]  /*cf40*/  MOV R117, R72 ;  /* 0x0000004800757202 */ /* 0x000fe20000000f00 */
[----:B------:R-:W-:Y:S01]  /*cf50*/  FMUL.FTZ R72, R58, UR4 ;  /* 0x000000043a487c20 */ /* 0x000fe20008410000 */
[----:B------:R-:W-:-:S02]  /*cf60*/  IMAD.MOV.U32 R81, RZ, RZ, R73 ;  /* 0x000000ffff517224 */ /* 0x000fc400078e0049 */
[----:B------:R-:W-:Y:S01]  /*cf70*/  FMUL.FTZ R73, R46, UR4 ;  /* 0x000000042e497c20 */ /* 0x000fe20008410000 */
[----:B------:R-:W1:Y:S01]  /*cf80*/  MUFU.TANH R13, R13 ;  /* 0x0000000d000d7308 */ /* 0x000e620000002400 */
[----:B--2---:R-:W-:-:S07]  /*cf90*/  FMNMX.FTZ R5, R12, R5, !PT ;  /* 0x000000050c057209 */ /* 0x004fce0007810000 */
[----:B------:R-:W2:Y:S01]  /*cfa0*/  MUFU.TANH R31, R31 ;  /* 0x0000001f001f7308 */ /* 0x000ea20000002400 */
[----:B0-----:R-:W-:-:S07]  /*cfb0*/  FMNMX.FTZ R5, R48, R5, !PT ;  /* 0x0000000530057209 */ /* 0x001fce0007810000 */
[----:B------:R-:W0:Y:S01]  /*cfc0*/  MUFU.TANH R14, R14 ;  /* 0x0000000e000e7308 */ /* 0x000e220000002400 */
[----:B-1----:R-:W-:-:S07]  /*cfd0*/  FMNMX.FTZ R5, R13, R5, !PT ;  /* 0x000000050d057209 */ /* 0x002fce0007810000 */
[----:B------:R-:W1:Y:S01]  /*cfe0*/  MUFU.TANH R15, R15 ;  /* 0x0000000f000f7308 */ /* 0x000e620000002400 */
[----:B--2---:R-:W-:Y:S02]  /*cff0*/  IMAD.MOV.U32 R80, RZ, RZ, R31 ;  /* 0x000000ffff507224 */ /* 0x004fe400078e001f */
[----:B------:R-:W-:Y:S02]  /*d000*/  FMUL.FTZ R31, R84, UR4 ;  /* 0x00000004541f7c20 */ /* 0x000fe40008410000 */
[----:B------:R-:W-:Y:S02]  /*d010*/  IMAD.MOV.U32 R104, RZ, RZ, R80 ;  /* 0x000000ffff687224 */ /* 0x000fe400078e0050 */
[----:B------:R-:W-:Y:S01]  /*d020*/  FMUL.FTZ R80, R66, UR4 ;  /* 0x0000000442507c20 */ /* 0x000fe20008410000 */
        /* <DEDUP_REMOVED lines=44> */
[----:B------:R-:W-:Y:S01]  /*d2f0*/  MUFU.TANH R100, R59 ;  /* 0x0000003b00647308 */ /* 0x000fe20000002400 */
[----:B-1----:R-:W-:-:S07]  /*d300*/  FMNMX.FTZ R5, R64, R5, !PT ;  /* 0x0000000540057209 */ /* 0x002fce0007810000 */
[----:B------:R-:W0:Y:S01]  /*d310*/  MUFU.TANH R69, R51 ;  /* 0x0000003300457308 */ /* 0x000e220000002400 */
[----:B--2---:R-:W-:-:S05]  /*d320*/  FMNMX.FTZ R5, R65, R5, !PT ;  /* 0x0000000541057209 */ /* 0x004fca0007810000 */
[----:B------:R-:W1:Y:S02]  /*d330*/  SHFL.BFLY PT, R6, R5, 0x2, 0x1f ;  /* 0x0c401f0005067f89 */ /* 0x000e6400000e0000 */
[----:B------:R-:W-:Y:S08]  /*d340*/  MUFU.TANH R112, R50 ;  /* 0x0000003200707308 */ /* 0x000ff00000002400 */
[----:B------:R-:W-:Y:S08]  /*d350*/  MUFU.TANH R93, R93 ;  /* 0x0000005d005d7308 */ /* 0x000ff00000002400 */
[----:B------:R2:W-:Y:S01]  /*d360*/  MUFU.TANH R84, R62 ;  /* 0x0000003e00547308 */ /* 0x0005e20000002400 */
[----:B-1----:R-:W-:-:S07]  /*d370*/  FMNMX.FTZ R5, R5, R6, !PT ;  /* 0x0000000605057209 */ /* 0x002fce0007810000 */
[----:B------:R-:W-:Y:S01]  /*d380*/  MUFU.TANH R77, R77 ;  /* 0x0000004d004d7308 */ /* 0x000fe20000002400 */
[----:B--2---:R-:W-:Y:S02]  /*d390*/  IMAD.MOV.U32 R62, RZ, RZ, R116 ;  /* 0x000000ffff3e7224 */ /* 0x004fe400078e0074 */
[----:B------:R-:W-:Y:S01]  /*d3a0*/  FMUL.FTZ R116, R70, UR4 ;  /* 0x0000000446747c20 */ /* 0x000fe20008410000 */
[----:B------:R-:W1:Y:S01]  /*d3b0*/  SHFL.BFLY PT, R6, R5, 0x1, 0x1f ;  /* 0x0c201f0005067f89 */ /* 0x000e6200000e0000 */
[----:B------:R-:W-:Y:S01]  /*d3c0*/  FMUL.FTZ R70, R82, UR4 ;  /* 0x0000000452467c20 */ /* 0x000fe20008410000 */
[----:B0-----:R-:W-:Y:S02]  /*d3d0*/  IMAD.MOV.U32 R82, RZ, RZ, R69 ;  /* 0x000000ffff527224 */ /* 0x001fe400078e0045 */
[----:B------:R-:W-:Y:S01]  /*d3e0*/  FMUL.FTZ R69, R83, UR4 ;  /* 0x0000000453457c20 */ /* 0x000fe20008410000 */
[----:B------:R-:W0:Y:S08]  /*d3f0*/  MUFU.TANH R113, R47 ;  /* 0x0000002f00717308 */ /* 0x000e300000002400 */
[----:B------:R-:W-:Y:S08]  /*d400*/  MUFU.TANH R92, R92 ;  /* 0x0000005c005c7308 */ /* 0x000ff00000002400 */
[----:B------:R-:W-:Y:S01]  /*d410*/  MUFU.TANH R73, R73 ;  /* 0x0000004900497308 */ /* 0x000fe20000002400 */
[----:B0-----:R-:W-:Y:S01]  /*d420*/  IMAD.MOV.U32 R66, RZ, RZ, R113 ;  /* 0x000000ffff427224 */ /* 0x001fe200078e0071 */
[----:B-1----:R-:W-:Y:S01]  /*d430*/  FMNMX.FTZ R5, R5, R6, !PT ;  /* 0x0000000605057209 */ /* 0x002fe20007810000 */
[----:B------:R-:W-:-:S04]  /*d440*/  IMAD.U32 R6, RZ, RZ, UR5 ;  /* 0x00000005ff067e24 */ /* 0x000fc8000f8e00ff */
[C---:B------:R-:W-:Y:S01]  /*d450*/  FADD.FTZ R7, -R5.reuse, R7 ;  /* 0x0000000705077221 */ /* 0x040fe20000010100 */
[-C--:B------:R-:W-:Y:S01]  /*d460*/  FMUL.FTZ R63, R5, R6.reuse ;  /* 0x00000006053f7220 */ /* 0x080fe20000410000 */
[----:B------:R-:W-:Y:S02]  /*d470*/  MUFU.TANH R88, R88 ;  /* 0x0000005800587308 */ /* 0x000fe40000002400 */
        /* <DEDUP_REMOVED lines=11> */
[----:B------:R-:W-:Y:S01]  /*d530*/  FFMA.FTZ R38, R56, R6, -R63 ;  /* 0x0000000638267223 */ /* 0x000fe2000001083f */
[----:B------:R-:W-:-:S02]  /*d540*/  IMAD.MOV.U32 R56, RZ, RZ, R100 ;  /* 0x000000ffff387224 */ /* 0x000fc400078e0064 */
[----:B------:R-:W-:Y:S01]  /*d550*/  FMUL.FTZ R100, R71, UR4 ;  /* 0x0000000447647c20 */ /* 0x000fe20008410000 */
[----:B------:R-:W0:Y:S01]  /*d560*/  MUFU.EX2 R12, R58 ;  /* 0x0000003a000c7308 */ /* 0x000e220000000800 */
[----:B------:R-:W-:Y:S01]  /*d570*/  MOV R71, R81 ;  /* 0x0000005100477202 */ /* 0x000fe20000000f00 */
[-CC-:B------:R-:W-:Y:S01]  /*d580*/  FFMA.FTZ R39, R36, R6.reuse, -R63.reuse ;  /* 0x0000000624277223 */ /* 0x180fe2000001083f */
[-CC-:B------:R-:W-:Y:S01]  /*d590*/  FFMA.FTZ R36, R60, R6.reuse, -R63.reuse ;  /* 0x000000063c247223 */ /* 0x180fe2000001083f */
[----:B------:R-:W-:Y:S01]  /*d5a0*/  FMUL.FTZ R60, R98, UR4 ;  /* 0x00000004623c7c20 */ /* 0x000fe20008410000 */
[-CC-:B------:R-:W-:Y:S01]  /*d5b0*/  FFMA.FTZ R117, R61, R6.reuse, -R63.reuse ;  /* 0x000000063d757223 */ /* 0x180fe2000001083f */
[----:B------:R-:W2:Y:S01]  /*d5c0*/  LDL R98, [R1+0x70] ;  /* 0x0000700001627983 */ /* 0x000ea20000100800 */
[----:B------:R-:W-:Y:S01]  /*d5d0*/  FFMA.FTZ R47, R15, R6, -R63 ;  /* 0x000000060f2f7223 */ /* 0x000fe2000001083f */
[----:B------:R-:W1:Y:S01]  /*d5e0*/  MUFU.EX2 R59, R59 ;  /* 0x0000003b003b7308 */ /* 0x000e620000000800 */
[----:B------:R-:W-:Y:S01]  /*d5f0*/  FMUL.FTZ R61, R86, UR4 ;  /* 0x00000004563d7c20 */ /* 0x000fe20008410000 */
[----:B------:R-:W-:-:S02]  /*d600*/  IMAD.MOV.U32 R15, RZ, RZ, R112 ;  /* 0x000000ffff0f7224 */ /* 0x000fc400078e0070 */
[-CC-:B------:R-:W-:Y:S01]  /*d610*/  FFMA.FTZ R43, R28, R6.reuse, -R63.reuse ;  /* 0x000000061c2b7223 */ /* 0x180fe2000001083f */
[----:B------:R-:W-:Y:S02]  /*d620*/  IMAD.MOV.U32 R86, RZ, RZ, R66 ;  /* 0x000000ffff567224 */ /* 0x000fe400078e0042 */
[-C--:B------:R-:W-:Y:S01]  /*d630*/  FFMA.FTZ R28, R31, R6.reuse, -R63 ;  /* 0x000000061f1c7223 */ /* 0x080fe2000001083f */
[----:B------:R-:W-:Y:S02]  /*d640*/  IMAD.MOV.U32 R83, RZ, RZ, R15 ;  /* 0x000000ffff537224 */ /* 0x000fe400078e000f */
[--C-:B------:R-:W-:Y:S01]  /*d650*/  FFMA.FTZ R31, R57, R6, -R63.reuse ;  /* 0x00000006391f7223 */ /* 0x100fe2000001083f */
[----:B------:R-:W3:Y:S01]  /*d660*/  MUFU.EX2 R14, R54 ;  /* 0x00000036000e7308 */ /* 0x000ee20000000800 */
[----:B0-----:R-:W-:Y:S01]  /*d670*/  FFMA.FTZ R4, R7, R4, R12 ;  /* 0x0000000407047223 */ /* 0x001fe2000001000c */
[----:B------:R-:W-:Y:S02]  /*d680*/  IMAD.MOV.U32 R57, RZ, RZ, R84 ;  /* 0x000000ffff397224 */ /* 0x000fe400078e0054 */
[----:B------:R-:W-:Y:S01]  /*d690*/  FMUL.FTZ R81, R74, UR4 ;  /* 0x000000044a517c20 */ /* 0x000fe20008410000 */
[----:B------:R-:W-:Y:S01]  /*d6a0*/  FMUL.FTZ R84, R67, UR4 ;  /* 0x0000000443547c20 */ /* 0x000fe20008410000 */
[----:B------:R-:W-:Y:S01]  /*d6b0*/  FMUL.FTZ R74, R78, UR4 ;  /* 0x000000044e4a7c20 */ /* 0x000fe20008410000 */
[----:B------:R-:W-:Y:S01]  /*d6c0*/  FMUL.FTZ R78, R79, UR4 ;  /* 0x000000044f4e7c20 */ /* 0x000fe20008410000 */
[----:B------:R-:W-:Y:S01]  /*d6d0*/  IMAD.MOV.U32 R79, RZ, RZ, R56 ;  /* 0x000000ffff4f7224 */ /* 0x000fe200078e0038 */
[----:B------:R0:W4:Y:S01]  /*d6e0*/  MUFU.EX2 R13, R55 ;  /* 0x00000037000d7308 */ /* 0x0001220000000800 */
[----:B-1----:R-:W-:Y:S01]  /*d6f0*/  FADD.FTZ R4, R59, R4 ;  /* 0x000000043b047221 */ /* 0x002fe20000010000 */
[----:B------:R-:W-:Y:S01]  /*d700*/  FMUL.FTZ R56, R91, UR4 ;  /* 0x000000045b387c20 */ /* 0x000fe20008410000 */
[----:B------:R-:W-:Y:S01]  /*d710*/  FMUL.FTZ R66, R94, UR4 ;  /* 0x000000045e427c20 */ /* 0x000fe20008410000 */
[----:B------:R-:W-:Y:S01]  /*d720*/  FMUL.FTZ R67, R95, UR4 ;  /* 0x000000045f437c20 */ /* 0x000fe20008410000 */
[----:B------:R-:W-:Y:S01]  /*d730*/  MOV R94, R68 ;  /* 0x00000044005e7202 */ /* 0x000fe20000000f00 */
[----:B------:R-:W-:Y:S01]  /*d740*/  FFMA.FTZ R26, R26, R6, -R63 ;  /* 0x000000061a1a7223 */ /* 0x000fe2000001083f */
[----:B------:R-:W-:Y:S01]  /*d750*/  F2FP.BF16.F32.PACK_AB R12, R59, R12 ;  /* 0x0000000c3b0c723e */ /* 0x000fe200000010ff */
[----:B------:R-:W1:Y:S01]  /*d760*/  MUFU.TANH R89, R89 ;  /* 0x0000005900597308 */ /* 0x000e620000002400 */
[----:B---3--:R-:W-:Y:S01]  /*d770*/  FADD.FTZ R4, R14, R4 ;  /* 0x000000040e047221 */ /* 0x008fe20000010000 */
[----:B0-----:R-:W-:Y:S01]  /*d780*/  FMUL.FTZ R55, R75, UR4 ;  /* 0x000000044b377c20 */ /* 0x001fe20008410000 */
[----:B------:R-:W-:-:S02]  /*d790*/  IMAD.MOV.U32 R75, RZ, RZ, R57 ;  /* 0x000000ffff4b7224 */ /* 0x000fc400078e0039 */
[----:B------:R-:W-:Y:S01]  /*d7a0*/  FMUL.FTZ R57, R87, UR4 ;  /* 0x0000000457397c20 */ /* 0x000fe20008410000 */
[----:B------:R-:W-:Y:S01]  /*d7b0*/  FMUL.FTZ R59, R102, UR4 ;  /* 0x00000004663b7c20 */ /* 0x000fe20008410000 */
[-CC-:B------:R-:W-:Y:S01]  /*d7c0*/  FFMA.FTZ R25, R25, R6.reuse, -R63.reuse ;  /* 0x0000000619197223 */ /* 0x180fe2000001083f */
[--C-:B------:R-:W-:Y:S01]  /*d7d0*/  FFMA.FTZ R9, R9, R6, -R63.reuse ;  /* 0x0000000609097223 */ /* 0x100fe2000001083f */
[----:B------:R-:W0:Y:S01]  /*d7e0*/  MUFU.TANH R72, R72 ;  /* 0x0000004800487308 */ /* 0x000e220000002400 */
[----:B----4-:R-:W-:Y:S01]  /*d7f0*/  FADD.FTZ R157, R13, R4 ;  /* 0x000000040d9d7221 */ /* 0x010fe20000010000 */
[----:B------:R-:W-:Y:S01]  /*d800*/  FMNMX.FTZ R4, R68, R3, !PT ;  /* 0x0000000344047209 */ /* 0x000fe20007810000 */
[----:B------:R-:W-:Y:S01]  /*d810*/  FMUL.FTZ R68, R99, UR4 ;  /* 0x0000000463447c20 */ /* 0x000fe20008410000 */
[----:B------:R-:W-:Y:S01]  /*d820*/  F2FP.BF16.F32.PACK_AB R14, R13, R14 ;  /* 0x0000000e0d0e723e */ /* 0x000fe200000010ff */
[--C-:B------:R-:W-:Y:S01]  /*d830*/  FFMA.FTZ R24, R24, R6, -R63.reuse ;  /* 0x0000000618187223 */ /* 0x100fe2000001083f */
[----:B------:R-:W-:Y:S01]  /*d840*/  FMNMX.FTZ R4, R101, R4, !PT ;  /* 0x0000000465047209 */ /* 0x000fe20007810000 */
[-CC-:B------:R-:W-:Y:S01]  /*d850*/  FFMA.FTZ R8, R8, R6.reuse, -R63.reuse ;  /* 0x0000000608087223 */ /* 0x180fe2000001083f */
[----:B------:R-:W3:Y:S01]  /*d860*/  MUFU.TANH R85, R85 ;  /* 0x0000005500557308 */ /* 0x000ee20000002400 */
[--C-:B------:R-:W-:Y:S01]  /*d870*/  FFMA.FTZ R21, R21, R6, -R63.reuse ;  /* 0x0000000615157223 */ /* 0x100fe2000001083f */
[----:B------:R-:W-:Y:S01]  /*d880*/  FMNMX.FTZ R4, R97, R4, !PT ;  /* 0x0000000461047209 */ /* 0x000fe20007810000 */
[-CC-:B------:R-:W-:Y:S01]  /*d890*/  FFMA.FTZ R34, R34, R6.reuse, -R63.reuse ;  /* 0x0000000622227223 */ /* 0x180fe2000001083f */
[-CC-:B------:R-:W-:Y:S01]  /*d8a0*/  FFMA.FTZ R20, R20, R6.reuse, -R63.reuse ;  /* 0x0000000614147223 */ /* 0x180fe2000001083f */
[--C-:B------:R-:W-:Y:S01]  /*d8b0*/  FFMA.FTZ R27, R27, R6, -R63.reuse ;  /* 0x000000061b1b7223 */ /* 0x100fe2000001083f */
[----:B------:R-:W-:Y:S01]  /*d8c0*/  FMNMX.FTZ R4, R104, R4, !PT ;  /* 0x0000000468047209 */ /* 0x000fe20007810000 */
[-CC-:B------:R-:W-:Y:S01]  /*d8d0*/  FFMA.FTZ R11, R11, R6.reuse, -R63.reuse ;  /* 0x000000060b0b7223 */ /* 0x180fe2000001083f */
[----:B------:R-:W4:Y:S01]  /*d8e0*/  MUFU.TANH R80, R80 ;  /* 0x0000005000507308 */ /* 0x000f220000002400 */
        /* <DEDUP_REMOVED lines=32> */
[----:B------:R-:W-:Y:S01]  /*daf0*/  FFMA.FTZ R112, R65, R6, -R63 ;  /* 0x0000000641707223 */ /* 0x000fe2000001083f */
[----:B------:R-:W-:Y:S01]  /*db00*/  FMNMX.FTZ R13, R83, R4, !PT ;  /* 0x00000004530d7209 */ /* 0x000fe20007810000 */
[----:B------:R-:W-:Y:S01]  /*db10*/  FMUL.FTZ R63, R103, UR4 ;  /* 0x00000004673f7c20 */ /* 0x000fe20008410000 */
[----:B------:R-:W-:Y:S01]  /*db20*/  FMUL.FTZ R58, R106, UR4 ;  /* 0x000000046a3a7c20 */ /* 0x000fe20008410000 */
[----:B------:R-:W-:Y:S01]  /*db30*/  IMAD.MOV.U32 R91, RZ, RZ, R101 ;  /* 0x000000ffff5b7224 */ /* 0x000fe200078e0065 */
[----:B------:R-:W-:Y:S01]  /*db40*/  FMNMX.FTZ R13, R82, R13, !PT ;  /* 0x0000000d520d7209 */ /* 0x000fe20007810000 */
[----:B------:R-:W-:Y:S01]  /*db50*/  FMUL.FTZ R101, R107, UR4 ;  /* 0x000000046b657c20 */ /* 0x000fe20008410000 */
[----:B------:R-:W4:Y:S01]  /*db60*/  MUFU.TANH R55, R55 ;  /* 0x0000003700377308 */ /* 0x000f220000002400 */
[----:B------:R-:W-:Y:S01]  /*db70*/  FMUL.FTZ R102, R110, UR4 ;  /* 0x000000046e667c20 */ /* 0x000fe20008410000 */
[----:B------:R-:W-:Y:S01]  /*db80*/  FMNMX.FTZ R13, R88, R13, !PT ;  /* 0x0000000d580d7209 */ /* 0x000fe20007810000 */
[----:B------:R-:W-:Y:S01]  /*db90*/  FMUL.FTZ R103, R111, UR4 ;  /* 0x000000046f677c20 */ /* 0x000fe20008410000 */
[----:B------:R-:W-:-:S02]  /*dba0*/  IMAD.MOV.U32 R87, RZ, RZ, R62 ;  /* 0x000000ffff577224 */ /* 0x000fc400078e003e */
[----:B------:R-:W-:Y:S01]  /*dbb0*/  FMUL.FTZ R62, R114, UR4 ;  /* 0x00000004723e7c20 */ /* 0x000fe20008410000 */
[----:B-1----:R-:W-:Y:S01]  /*dbc0*/  FMNMX.FTZ R13, R89, R13, !PT ;  /* 0x0000000d590d7209 */ /* 0x002fe20007810000 */
[----:B------:R-:W-:Y:S01]  /*dbd0*/  FMUL.FTZ R64, R115, UR4 ;  /* 0x0000000473407c20 */ /* 0x000fe20008410000 */
[----:B------:R-:W1:Y:S01]  /*dbe0*/  MUFU.TANH R74, R74 ;  /* 0x0000004a004a7308 */ /* 0x000e620000002400 */
[----:B------:R-:W-:Y:S01]  /*dbf0*/  FMUL.FTZ R65, R118, UR4 ;  /* 0x0000000476417c20 */ /* 0x000fe20008410000 */
[----:B0-----:R-:W-:-:S04]  /*dc00*/  FMNMX.FTZ R13, R72, R13, !PT ;  /* 0x0000000d480d7209 */ /* 0x001fc80007810000 */
[----:B------:R-:W-:Y:S02]  /*dc10*/  FMNMX.FTZ R13, R79, R13, !PT ;  /* 0x0000000d4f0d7209 */ /* 0x000fe40007810000 */
[----:B------:R-:W0:Y:S02]  /*dc20*/  MUFU.TANH R78, R78 ;  /* 0x0000004e004e7308 */ /* 0x000e240000002400 */
[----:B------:R-:W-:-:S04]  /*dc30*/  FMNMX.FTZ R13, R75, R13, !PT ;  /* 0x0000000d4b0d7209 */ /* 0x000fc80007810000 */
[----:B---3--:R-:W-:Y:S02]  /*dc40*/  FMNMX.FTZ R13, R85, R13, !PT ;  /* 0x0000000d550d7209 */ /* 0x008fe40007810000 */
[----:B------:R-:W3:Y:S02]  /*dc50*/  MUFU.TANH R70, R70 ;  /* 0x0000004600467308 */ /* 0x000ee40000002400 */
[----:B----4-:R-:W-:-:S04]  /*dc60*/  FMNMX.FTZ R13, R80, R13, !PT ;  /* 0x0000000d500d7209 */ /* 0x010fc80007810000 */
[----:B------:R-:W-:Y:S02]  /*dc70*/  FMNMX.FTZ R13, R84, R13, !PT ;  /* 0x0000000d540d7209 */ /* 0x000fe40007810000 */
[----:B------:R-:W4:Y:S02]  /*dc80*/  MUFU.TANH R69, R69 ;  /* 0x0000004500457308 */ /* 0x000f240000002400 */
[----:B------:R-:W-:-:S04]  /*dc90*/  FMNMX.FTZ R13, R116, R13, !PT ;  /* 0x0000000d740d7209 */ /* 0x000fc80007810000 */
[----:B------:R-:W-:Y:S02]  /*dca0*/  FMNMX.FTZ R13, R100, R13, !PT ;  /* 0x0000000d640d7209 */ /* 0x000fe40007810000 */
[----:B------:R-:W4:Y:S02]  /*dcb0*/  MUFU.TANH R61, R61 ;  /* 0x0000003d003d7308 */ /* 0x000f240000002400 */
[----:B------:R-:W-:-:S04]  /*dcc0*/  FMNMX.FTZ R13, R81, R13, !PT ;  /* 0x0000000d510d7209 */ /* 0x000fc80007810000 */
[----:B------:R-:W-:Y:S02]  /*dcd0*/  FMNMX.FTZ R13, R55, R13, !PT ;  /* 0x0000000d370d7209 */ /* 0x000fe40007810000 */
[----:B------:R-:W4:Y:S02]  /*dce0*/  MUFU.TANH R57, R57 ;  /* 0x0000003900397308 */ /* 0x000f240000002400 */
[----:B-1----:R-:W-:-:S04]  /*dcf0*/  FMNMX.FTZ R13, R74, R13, !PT ;  /* 0x0000000d4a0d7209 */ /* 0x002fc80007810000 */
[----:B0-----:R-:W-:Y:S02]  /*dd00*/  FMNMX.FTZ R13, R78, R13, !PT ;  /* 0x0000000d4e0d7209 */ /* 0x001fe40007810000 */
[----:B------:R0:W1:Y:S02]  /*dd10*/  MUFU.TANH R4, R90 ;  /* 0x0000005a00047308 */ /* 0x0000640000002400 */
[----:B---3--:R-:W-:-:S04]  /*dd20*/  FMNMX.FTZ R13, R70, R13, !PT ;  /* 0x0000000d460d7209 */ /* 0x008fc80007810000 */
[----:B----4-:R-:W-:Y:S02]  /*dd30*/  FMNMX.FTZ R13, R69, R13, !PT ;  /* 0x0000000d450d7209 */ /* 0x010fe40007810000 */
[----:B------:R-:W3:Y:S01]  /*dd40*/  MUFU.TANH R56, R56 ;  /* 0x0000003800387308 */ /* 0x000ee20000002400 */
[----:B0-----:R-:W-:Y:S01]  /*dd50*/  IMAD.MOV.U32 R90, RZ, RZ, R104 ;  /* 0x000000ffff5a7224 */ /* 0x001fe200078e0068 */
[----:B------:R-:W-:Y:S01]  /*dd60*/  FMNMX.FTZ R13, R61, R13, !PT ;  /* 0x0000000d3d0d7209 */ /* 0x000fe20007810000 */
[----:B------:R-:W-:-:S03]  /*dd70*/  FMUL.FTZ R104, R119, UR4 ;  /* 0x0000000477687c20 */ /* 0x000fc60008410000 */
[----:B------:R-:W-:Y:S02]  /*dd80*/  FMNMX.FTZ R13, R57, R13, !PT ;  /* 0x0000000d390d7209 */ /* 0x000fe40007810000 */
[----:B------:R-:W0:Y:S02]  /*dd90*/  MUFU.TANH R66, R66 ;  /* 0x0000004200427308 */ /* 0x000e240000002400 */
[----:B-1----:R-:W-:-:S06]  /*dda0*/  FMNMX.FTZ R13, R4, R13, !PT ;  /* 0x0000000d040d7209 */ /* 0x002fcc0007810000 */
        /* <DEDUP_REMOVED lines=25> */
[----:B---3--:R-:W-:-:S04]  /*df40*/  FMNMX.FTZ R13, R64, R13, !PT ;  /* 0x0000000d400d7209 */ /* 0x008fc80007810000 */
[----:B0-----:R-:W-:-:S04]  /*df50*/  FMNMX.FTZ R13, R65, R13, !PT ;  /* 0x0000000d410d7209 */ /* 0x001fc80007810000 */
[----:B-1----:R-:W-:-:S05]  /*df60*/  FMNMX.FTZ R13, R104, R13, !PT ;  /* 0x0000000d680d7209 */ /* 0x002fca0007810000 */
[----:B------:R-:W0:Y:S02]  /*df70*/  SHFL.BFLY PT, R15, R13, 0x2, 0x1f ;  /* 0x0c401f000d0f7f89 */ /* 0x000e2400000e0000 */
[----:B0-----:R-:W-:-:S05]  /*df80*/  FMNMX.FTZ R15, R13, R15, !PT ;  /* 0x0000000f0d0f7209 */ /* 0x001fca0007810000 */
[----:B------:R-:W0:Y:S02]  /*df90*/  SHFL.BFLY PT, R54, R15, 0x1, 0x1f ;  /* 0x0c201f000f367f89 */ /* 0x000e2400000e0000 */
[----:B0-----:R-:W-:-:S05]  /*dfa0*/  FMNMX.FTZ R54, R15, R54, !PT ;  /* 0x000000360f367209 */ /* 0x001fca0007810000 */
[----:B------:R-:W-:-:S04]  /*dfb0*/  FMUL.FTZ R99, R54, R6 ;  /* 0x0000000636637220 */ /* 0x000fc80000410000 */
[-CC-:B------:R-:W-:Y:S01]  /*dfc0*/  FFMA.FTZ R107, R62, R6.reuse, -R99.reuse ;  /* 0x000000063e6b7223 */ /* 0x180fe20000010863 */
[----:B------:R-:W-:Y:S02]  /*dfd0*/  VIADD R62, R2, 0x400 ;  /* 0x00000400023e7836 */ /* 0x000fe40000000000 */
[-CC-:B------:R-:W-:Y:S01]  /*dfe0*/  FFMA.FTZ R106, R64, R6.reuse, -R99.reuse ;  /* 0x00000006406a7223 */ /* 0x180fe20000010863 */
[-CC-:B------:R-:W-:Y:S01]  /*dff0*/  FFMA.FTZ R13, R91, R6.reuse, -R99.reuse ;  /* 0x000000065b0d7223 */ /* 0x180fe20000010863 */
[-CC-:B------:R-:W-:Y:S01]  /*e000*/  FFMA.FTZ R91, R86, R6.reuse, -R99.reuse ;  /* 0x00000006565b7223 */ /* 0x180fe20000010863 */
[-CC-:B------:R-:W-:Y:S01]  /*e010*/  FFMA.FTZ R86, R79, R6.reuse, -R99.reuse ;  /* 0x000000064f567223 */ /* 0x180fe20000010863 */
[----:B------:R-:W-:Y:S01]  /*e020*/  SHF.R.U32.HI R62, RZ, 0x4, R62 ;  /* 0x00000004ff3e7819 */ /* 0x000fe2000001163e */
[----:B------:R-:W-:Y:S01]  /*e030*/  WARPGROUP.ARRIVE ;  /* 0x00000000000079c5 */ /* 0x000fe20000000000 */
[----:B------:R-:W-:Y:S01]  /*e040*/  UMOV UR5, 0x40000040 ;  /* 0x4000004000057882 */ /* 0x000fe20000000000 */
[-CC-:B------:R-:W-:Y:S01]  /*e050*/  FFMA.FTZ R111, R65, R6.reuse, -R99.reuse ;  /* 0x00000006416f7223 */ /* 0x180fe20000010863 */
[----:B------:R-:W-:Y:S01]  /*e060*/  LOP3.LUT R62, R62, 0x3fff, RZ, 0xc0, !PT ;  /* 0x00003fff3e3e7812 */ /* 0x000fe200078ec0ff */
[----:B------:R-:W-:Y:S01]  /*e070*/  UMOV UR9, 0x40000040 ;  /* 0x4000004000097882 */ /* 0x000fe20000000000 */
[----:B------:R-:W-:Y:S01]  /*e080*/  UMOV UR13, 0x40000040 ;  /* 0x40000040000d7882 */ /* 0x000fe20000000000 */
[----:B------:R-:W-:Y:S01]  /*e090*/  UMOV UR17, 0x40000040 ;  /* 0x4000004000117882 */ /* 0x000fe20000000000 */
[----:B------:R-:W-:Y:S01]  /*e0a0*/  UMOV UR21, 0x40000040 ;  /* 0x4000004000157882 */ /* 0x000fe20000000000 */
[----:B------:R-:W-:Y:S01]  /*e0b0*/  IMAD R62, R0, 0x600, R62 ;  /* 0x00000600003e7824 */ /* 0x000fe200078e023e */
[----:B------:R-:W-:Y:S01]  /*e0c0*/  UMOV UR25, 0x40000040 ;  /* 0x4000004000197882 */ /* 0x000fe20000000000 */
[----:B------:R-:W-:Y:S01]  /*e0d0*/  UMOV UR29, 0x40000040 ;  /* 0x40000040001d7882 */ /* 0x000fe20000000000 */
[----:B------:R-:W-:Y:S01]  /*e0e0*/  UMOV UR33, 0x40000040 ;  /* 0x4000004000217882 */ /* 0x000fe20000000000 */
[----:B------:R-:W-:Y:S01]  /*e0f0*/  VIADD R64, R62, 0x80 ;  /* 0x000000803e407836 */ /* 0x000fe20000000000 */
[----:B------:R-:W-:Y:S01]  /*e100*/  UMOV UR41, 0x40000040 ;  /* 0x4000004000297882 */ /* 0x000fe20000000000 */
[-CC-:B------:R-:W-:Y:S01]  /*e110*/  FFMA.FTZ R15, R90, R6.reuse, -R99.reuse ;  /* 0x000000065a0f7223 */ /* 0x180fe20000010863 */
[----:B------:R-:W-:Y:S01]  /*e120*/  R2UR UR6, R62 ;  /* 0x000000003e0672ca */ /* 0x000fe200000e0000 */
[----:B------:R-:W-:Y:S01]  /*e130*/  FFMA.FTZ R79, R55, R6, -R99 ;  /* 0x00000006374f7223 */ /* 0x000fe20000010863 */
[----:B------:R-:W-:Y:S01]  /*e140*/  R2UR UR10, R64 ;  /* 0x00000000400a72ca */ /* 0x000fe200000e0000 */
[----:B------:R-:W-:-:S02]  /*e150*/  VIADD R64, R62, 0x100 ;  /* 0x000001003e407836 */ /* 0x000fc40000000000 */
[-CC-:B------:R-:W-:Y:S01]  /*e160*/  FFMA.FTZ R90, R82, R6.reuse, -R99.reuse ;  /* 0x00000006525a7223 */ /* 0x180fe20000010863 */
[-CC-:B------:R-:W-:Y:S01]  /*e170*/  FFMA.FTZ R55, R63, R6.reuse, -R99.reuse ;  /* 0x000000063f377223 */ /* 0x180fe20000010863 */
[----:B------:R-:W-:Y:S01]  /*e180*/  UMOV UR45, 0x40000040 ;  /* 0x40000040002d7882 */ /* 0x000fe20000000000 */
[----:B------:R-:W-:Y:S01]  /*e190*/  UMOV UR49, 0x40000040 ;  /* 0x4000004000317882 */ /* 0x000fe20000000000 */
[----:B------:R-:W-:Y:S01]  /*e1a0*/  R2UR UR14, R64 ;  /* 0x00000000400e72ca */ /* 0x000fe200000e0000 */
[----:B------:R-:W-:Y:S02]  /*e1b0*/  VIADD R64, R62, 0x180 ;  /* 0x000001803e407836 */ /* 0x000fe40000000000 */
[-C--:B------:R-:W-:Y:S01]  /*e1c0*/  FFMA.FTZ R82, R75, R6.reuse, -R99 ;  /* 0x000000064b527223 */ /* 0x080fe20000010863 */
[----:B------:R-:W-:Y:S01]  /*e1d0*/  UMOV UR53, 0x40000040 ;  /* 0x4000004000357882 */ /* 0x000fe20000000000 */
[----:B------:R-:W-:Y:S01]  /*e1e0*/  FADD.FTZ R3, -R54, R3 ;  /* 0x0000000336037221 */ /* 0x000fe20000010100 */
[----:B------:R-:W-:Y:S01]  /*e1f0*/  FFMA.FTZ R95, R94, R6, -R99 ;  /* 0x000000065e5f7223 */ /* 0x000fe20000010863 */
[----:B------:R-:W-:Y:S01]  /*e200*/  R2UR UR18, R64 ;  /* 0x00000000401272ca */ /* 0x000fe200000e0000 */
[----:B------:R-:W-:-:S02]  /*e210*/  VIADD R64, R62, 0x200 ;  /* 0x000002003e407836 */ /* 0x000fc40000000000 */
[-CC-:B------:R-:W-:Y:S01]  /*e220*/  FFMA.FTZ R97, R97, R6.reuse, -R99.reuse ;  /* 0x0000000661617223 */ /* 0x180fe20000010863 */
[----:B------:R-:W-:Y:S01]  /*e230*/  IMAD.MOV.U32 R63, RZ, RZ, 0x40000040 ;  /* 0x40000040ff3f7424 */ /* 0x000fe200078e00ff */
[----:B------:R-:W0:Y:S01]  /*e240*/  MUFU.EX2 R26, R26 ;  /* 0x0000001a001a7308 */ /* 0x000e220000000800 */
[----:B------:R-:W-:Y:S01]  /*e250*/  IMAD.MOV.U32 R65, RZ, RZ, 0x40000040 ;  /* 0x40000040ff417424 */ /* 0x000fe200078e00ff */
[----:B------:R-:W-:Y:S01]  /*e260*/  R2UR UR22, R64 ;  /* 0x00000000401672ca */ /* 0x000fe200000e0000 */
[----:B------:R-:W-:Y:S02]  /*e270*/  VIADD R64, R62, 0x280 ;  /* 0x000002803e407836 */ /* 0x000fe40000000000 */
[-CC-:B------:R-:W-:Y:S01]  /*e280*/  FFMA.FTZ R75, R116, R6.reuse, -R99.reuse ;  /* 0x00000006744b7223 */ /* 0x180fe20000010863 */
[-C--:B------:R-:W-:Y:S01]  /*e290*/  FMUL.FTZ R3, R3, R6.reuse ;  /* 0x0000000603037220 */ /* 0x080fe20000410000 */
[-CC-:B------:R-:W-:Y:S01]  /*e2a0*/  FFMA.FTZ R71, R71, R6.reuse, -R99.reuse ;  /* 0x0000000647477223 */ /* 0x180fe20000010863 */
[-CC-:B------:R-:W-:Y:S01]  /*e2b0*/  FFMA.FTZ R94, R87, R6.reuse, -R99.reuse ;  /* 0x00000006575e7223 */ /* 0x180fe20000010863 */
[----:B------:R-:W-:Y:S01]  /*e2c0*/  R2UR UR26, R64 ;  /* 0x00000000401a72ca */ /* 0x000fe200000e0000 */
[----:B------:R-:W-:Y:S01]  /*e2d0*/  MUFU.EX2 R95, R95 ;  /* 0x0000005f005f7308 */ /* 0x000fe20000000800 */
[----:B------:R-:W-:Y:S01]  /*e2e0*/  IADD3 R64, R62, 0x300, RZ ;  /* 0x000003003e407810 */ /* 0x000fe20007ffe0ff */
[-CC-:B------:R-:W-:Y:S01]  /*e2f0*/  FFMA.FTZ R76, R76, R6.reuse, -R99.reuse ;  /* 0x000000064c4c7223 */ /* 0x180fe20000010863 */
[----:B------:R-:W-:Y:S01]  /*e300*/  R2UR UR7, R63 ;  /* 0x000000003f0772ca */ /* 0x000fe200000e0000 */
[-CC-:B------:R-:W-:Y:S01]  /*e310*/  FFMA.FTZ R93, R93, R6.reuse, -R99.reuse ;  /* 0x000000065d5d7223 */ /* 0x180fe20000010863 */
[----:B------:R-:W-:Y:S01]  /*e320*/  R2UR UR30, R64 ;  /* 0x00000000401e72ca */ /* 0x000fe200000e0000 */
[----:B------:R-:W-:Y:S01]  /*e330*/  VIADD R64, R62, 0x380 ;  /* 0x000003803e407836 */ /* 0x000fe20000000000 */
[C---:B------:R-:W-:Y:S01]  /*e340*/  R2UR UR11, R65.reuse ;  /* 0x00000000410b72ca */ /* 0x040fe200000e0000 */
[----:B------:R-:W-:Y:S01]  /*e350*/  MUFU.EX2 R9, R9 ;  /* 0x0000000900097308 */ /* 0x000fe20000000800 */
[----:B------:R-:W-:Y:S01]  /*e360*/  R2UR UR15, R65 ;  /* 0x00000000410f72ca */ /* 0x000fe200000e0000 */
[-CC-:B------:R-:W-:Y:S01]  /*e370*/  FFMA.FTZ R77, R77, R6.reuse, -R99.reuse ;  /* 0x000000064d4d7223 */ /* 0x180fe20000010863 */
[----:B------:R-:W-:Y:S01]  /*e380*/  R2UR UR34, R64 ;  /* 0x00000000402272ca */ /* 0x000fe200000e0000 */
[----:B------:R-:W-:Y:S01]  /*e390*/  VIADD R64, R62, 0x400 ;  /* 0x000004003e407836 */ /* 0x000fe20000000000 */
[C---:B------:R-:W-:Y:S01]  /*e3a0*/  R2UR UR19, R65.reuse ;  /* 0x00000000411372ca */ /* 0x040fe200000e0000 */
[-CC-:B------:R-:W-:Y:S01]  /*e3b0*/  FFMA.FTZ R92, R92, R6.reuse, -R99.reuse ;  /* 0x000000065c5c7223 */ /* 0x180fe20000010863 */
[C---:B------:R-:W-:Y:S01]  /*e3c0*/  R2UR UR23, R65.reuse ;  /* 0x00000000411772ca */ /* 0x040fe200000e0000 */
[----:B------:R-:W-:Y:S01]  /*e3d0*/  MUFU.EX2 R8, R8 ;  /* 0x0000000800087308 */ /* 0x000fe20000000800 */
[----:B------:R-:W-:Y:S01]  /*e3e0*/  R2UR UR42, R64 ;  /* 0x00000000402a72ca */ /* 0x000fe200000e0000 */
[----:B------:R-:W-:Y:S01]  /*e3f0*/  VIADD R64, R62, 0x480 ;  /* 0x000004803e407836 */ /* 0x000fe20000000000 */
[----:B------:R-:W-:Y:S01]  /*e400*/  R2UR UR27, R65 ;  /* 0x00000000411b72ca */ /* 0x000fe200000e0000 */
[-CC-:B------:R-:W-:Y:S01]  /*e410*/  FFMA.FTZ R73, R73, R6.reuse, -R99.reuse ;  /* 0x0000000649497223 */ /* 0x180fe20000010863 */
[C---:B------:R-:W-:Y:S01]  /*e420*/  R2UR UR31, R65.reuse ;  /* 0x00000000411f72ca */ /* 0x040fe200000e0000 */
[-CC-:B------:R-:W-:Y:S01]  /*e430*/  FFMA.FTZ R88, R88, R6.reuse, -R99.reuse ;  /* 0x0000000658587223 */ /* 0x180fe20000010863 */
[----:B------:R-:W-:Y:S01]  /*e440*/  R2UR UR46, R64 ;  /* 0x00000000402e72ca */ /* 0x000fe200000e0000 */
[C---:B------:R-:W-:Y:S01]  /*e450*/  VIADD R64, R62.reuse, 0x500 ;  /* 0x000005003e407836 */ /* 0x040fe20000000000 */
[C---:B------:R-:W-:Y:S01]  /*e460*/  R2UR UR35, R65.reuse ;  /* 0x00000000412372ca */ /* 0x040fe200000e0000 */
[----:B------:R-:W-:Y:S01]  /*e470*/  VIADD R62, R62, 0x580 ;  /* 0x000005803e3e7836 */ /* 0x000fe20000000000 */
[----:B------:R-:W-:Y:S01]  /*e480*/  R2UR UR43, R65 ;  /* 0x00000000412b72ca */ /* 0x000fe200000e0000 */
[----:B------:R-:W-:Y:S01]  /*e490*/  MUFU.EX2 R21, R21 ;  /* 0x0000001500157308 */ /* 0x000fe20000000800 */
[----:B------:R-:W-:Y:S01]  /*e4a0*/  R2UR UR55, R63 ;  /* 0x000000003f3772ca */ /* 0x000fe200000e0000 */
[----:B------:R-:W-:Y:S01]  /*e4b0*/  FFMA.FTZ R89, R89, R6, -R99 ;  /* 0x0000000659597223 */ /* 0x000fe20000010863 */
[----:B------:R-:W-:Y:S01]  /*e4c0*/  R2UR UR54, R62 ;  /* 0x000000003e3672ca */ /* 0x000fe200000e0000 */
[----:B--2---:R-:W-:Y:S01]  /*e4d0*/  IMAD R62, R98, 0x2000, R2 ;  /* 0x00002000623e7824 */ /* 0x004fe200078e0202 */
[----:B------:R-:W2:Y:S01]  /*e4e0*/  LDL.LU R63, [R1+0x14] ;  /* 0x00001400013f7983 */ /* 0x000ea20000300800 */
[----:B------:R-:W-:-:S02]  /*e4f0*/  R2UR UR47, R65 ;  /* 0x00000000412f72ca */ /* 0x000fc400000e0000 */
[----:B------:R-:W-:Y:S01]  /*e500*/  MUFU.EX2 R34, R34 ;  /* 0x0000002200227308 */ /* 0x000fe20000000800 */
[----:B------:R-:W-:Y:S01]  /*e510*/  R2UR UR4, R62 ;  /* 0x000000003e0472ca */ /* 0x000fe200000e0000 */
[----:B------:R-:W3:Y:S01]  /*e520*/  LDL R116, [R1+0x1c] ;  /* 0x00001c0001747983 */ /* 0x000ee20000100800 */
[----:B------:R-:W-:-:S05]  /*e530*/  R2UR UR51, R65 ;  /* 0x00000000413372ca */ /* 0x000fca00000e0000 */
[----:B------:R-:W-:Y:S01]  /*e540*/  MUFU.EX2 R20, R20 ;  /* 0x0000001400147308 */ /* 0x000fe20000000800 */
[----:B------:R-:W4:Y:S07]  /*e550*/  LDL R118, [R1+0x80] ;  /* 0x0000800001767983 */ /* 0x000f2e0000100800 */
[----:B------:R-:W-:Y:S01]  /*e560*/  MUFU.EX2 R27, R27 ;  /* 0x0000001b001b7308 */ /* 0x000fe20000000800 */
[----:B------:R-:W-:Y:S01]  /*e570*/  UIADD3 UR4, UR4, 0x1e800, URZ ;  /* 0x0001e80004047890 */ /* 0x000fe2000fffe03f */
[----:B------:R-:W4:Y:S06]  /*e580*/  LDL R115, [R1+0x24] ;  /* 0x0000240001737983 */ /* 0x000f2c0000100800 */
[----:B------:R-:W-:Y:S01]  /*e590*/  MUFU.EX2 R11, R11 ;  /* 0x0000000b000b7308 */ /* 0x000fe20000000800 */
[----:B------:R-:W-:Y:S01]  /*e5a0*/  USHF.R.U32.HI UR4, URZ, 0x4, UR4 ;  /* 0x000000043f047899 */ /* 0x000fe20008011604 */
[----:B------:R-:W4:Y:S06]  /*e5b0*/  LDL R114, [R1+0x20] ;  /* 0x0000200001727983 */ /* 0x000f2c0000100800 */
[----:B------:R-:W-:Y:S01]  /*e5c0*/  MUFU.EX2 R37, R37 ;  /* 0x0000002500257308 */ /* 0x000fe20000000800 */
[----:B------:R-:W-:-:S07]  /*e5d0*/  ULOP3.LUT UR4, UR4, 0x3fff, URZ, 0xc0, !UPT ;  /* 0x00003fff04047892 */ /* 0x000fce000f8ec03f */
[----:B------:R-:W-:Y:S01]  /*e5e0*/  MUFU.EX2 R10, R10 ;  /* 0x0000000a000a7308 */ /* 0x000fe20000000800 */
[----:B------:R-:W-:-:S07]  /*e5f0*/  ULOP3.LUT UR4, UR4, 0x10000, URZ, 0xfc, !UPT ;  /* 0x0001000004047892 */ /* 0x000fce000f8efc3f */
[----:B------:R-:W-:Y:S08]  /*e600*/  MUFU.EX2 R53, R53 ;  /* 0x0000003500357308 */ /* 0x000ff00000000800 */
[----:B------:R-:W-:Y:S01]  /*e610*/  MUFU.EX2 R49, R49 ;  /* 0x0000003100317308 */ /* 0x000fe20000000800 */
[----:B------:R-:W-:Y:S01]  /*e620*/  HGMMA.64x64x16.F32.BF16 R120, gdesc[UR4].tnspB, R120, gsb0 ;  /* 0x40e00000047879f0 */ /* 0x000fe20008001878 */
[----:B------:R-:W-:-:S06]  /*e630*/  UIADD3 UR8, UR4, 0x2, URZ ;  /* 0x0000000204087890 */ /* 0x000fcc000fffe03f */
[----:B------:R-:W-:Y:S01]  /*e640*/  MUFU.EX2 R52, R52 ;  /* 0x0000003400347308 */ /* 0x000fe20000000800 */
[-CC-:B------:R-:W-:Y:S01]  /*e650*/  FFMA.FTZ R85, R85, R6.reuse, -R99.reuse ;  /* 0x0000000655557223 */ /* 0x180fe20000010863 */
[----:B------:R-:W-:-:S06]  /*e660*/  FFMA.FTZ R72, R72, R6, -R99 ;  /* 0x0000000648487223 */ /* 0x000fcc0000010863 */
[----:B------:R-:W-:Y:S08]  /*e670*/  MUFU.EX2 R13, R13 ;  /* 0x0000000d000d7308 */ /* 0x000ff00000000800 */
[----:B------:R-:W-:Y:S08]  /*e680*/  MUFU.EX2 R97, R97 ;  /* 0x0000006100617308 */ /* 0x000ff00000000800 */
[----:B------:R-:W-:Y:S01]  /*e690*/  MUFU.EX2 R110, R15 ;  /* 0x0000000f006e7308 */ /* 0x000fe20000000800 */
[----:B0-----:R-:W-:Y:S01]  /*e6a0*/  FADD.FTZ R157, R26, R157 ;  /* 0x0000009d1a9d7221 */ /* 0x001fe20000010000 */
[----:B------:R-:W-:Y:S01]  /*e6b0*/  FFMA.FTZ R87, R83, R6, -R99 ;  /* 0x0000000653577223 */ /* 0x000fe20000010863 */
[----:B------:R-:W-:-:S02]  /*e6c0*/  WARPGROUP.DEPBAR.LE gsb0, 0x0 ;  /* 0x00008000000079c5 */ /* 0x000fc40000010000 */
[----:B------:R-:W-:-:S06]  /*e6d0*/  WARPGROUP.ARRIVE ;  /* 0x00000000000079c5 */ /* 0x000fcc0000000000 */
[----:B------:R-:W-:Y:S01]  /*e6e0*/  HGMMA.64x64x16.F32.BF16 R120, gdesc[UR8].tnspB, R120, gsb0 ;  /* 0x40e00000087879f0 */ /* 0x000fe20008001878 */
[----:B------:R-:W-:Y:S02]  /*e6f0*/  UIADD3 UR12, UR4, 0x4, URZ ;  /* 0x00000004040c7890 */ /* 0x000fe4000fffe03f */
[----:B------:R-:W-:Y:S02]  /*e700*/  WARPGROUP.DEPBAR.LE gsb0, 0x0 ;  /* 0x00008000000079c5 */ /* 0x000fe40000010000 */
        /* <DEDUP_REMOVED lines=30> */
[----:B------:R-:W-:Y:S01]  /*e8f0*/  R2UR UR50, R64 ;  /* 0x00000000403272ca */ /* 0x000fe200000e0000 */
[----:B------:R-:W-:Y:S01]  /*e900*/  UIADD3 UR48, UR4, 0xc04, URZ ;  /* 0x00000c0404307890 */ /* 0x000fe2000fffe03f */
[----:B------:R-:W-:Y:S02]  /*e910*/  WARPGROUP.DEPBAR.LE gsb0, 0x0 ;  /* 0x00008000000079c5 */ /* 0x000fe40000010000 */
[----:B------:R-:W-:-:S09]  /*e920*/  WARPGROUP.ARRIVE ;  /* 0x00000000000079c5 */ /* 0x000fd20000000000 */
[----:B------:R-:W-:Y:S01]  /*e930*/  HGMMA.64x64x16.F32.BF16 R120, gdesc[UR48].tnspB, R120, gsb0 ;  /* 0x40e00000307879f0 */ /* 0x000fe20008001878 */
[----:B------:R-:W-:Y:S02]  /*e940*/  UIADD3 UR52, UR4, 0xc06, URZ ;  /* 0x00000c0604347890 */ /* 0x000fe4000fffe03f */
[----:B------:R-:W0:Y:S01]  /*e950*/  S2R R98, SR_TID.X ;  /* 0x0000000000627919 */ /* 0x000e220000002100 */
[----:B------:R-:W2:Y:S01]  /*e960*/  MUFU.EX2 R3, R3 ;  /* 0x0000000300037308 */ /* 0x000ea20000000800 */
[----:B------:R-:W-:Y:S02]  /*e970*/  WARPGROUP.DEPBAR.LE gsb0, 0x0 ;  /* 0x00008000000079c5 */ /* 0x000fe40000010000 */
[----:B------:R-:W-:-:S06]  /*e980*/  WARPGROUP.ARRIVE ;  /* 0x00000000000079c5 */ /* 0x000fcc0000000000 */
[----:B------:R-:W-:Y:S01]  /*e990*/  HGMMA.64x64x16.F32.BF16 R120, gdesc[UR52].tnspB, R120, gsb0 ;  /* 0x40e00000347879f0 */ /* 0x000fe20008001878 */
[----:B0-----:R-:W-:Y:S02]  /*e9a0*/  SHF.R.U32.HI R64, RZ, 0x7, R98 ;  /* 0x00000007ff407819 */ /* 0x001fe40000011662 */
[----:B------:R-:W-:-:S03]  /*e9b0*/  ISETP.GE.U32.AND P2, PT, R98, 0x180, PT ;  /* 0x000001806200780c */ /* 0x000fc60003f46070 */
[----:B------:R-:W-:Y:S02]  /*e9c0*/  VIADD R62, R64, 0x9 ;  /* 0x00000009403e7836 */ /* 0x000fe40000000000 */
[----:B--2---:R-:W-:-:S03]  /*e9d0*/  FFMA.FTZ R15, R3, R63, R95 ;  /* 0x0000003f030f7223 */ /* 0x004fc6000001005f */
[----:B------:R-:W-:Y:S02]  /*e9e0*/  SEL R62, R62, 0x9, !P2 ;  /* 0x000000093e3e7807 */ /* 0x000fe40005000000 */
[----:B------:R-:W-:Y:S01]  /*e9f0*/  @!P1 LEA R63, R152, R2, 0x3 ;  /* 0x00000002983f9211 */ /* 0x000fe200078e18ff */
[----:B------:R-:W-:-:S04]  /*ea00*/  FADD.FTZ R15, R13, R15 ;  /* 0x0000000f0d0f7221 */ /* 0x000fc80000010000 */
[----:B------:R-:W-:Y:S01]  /*ea10*/  @!P1 VIADD R63, R63, 0x30840 ;  /* 0x000308403f3f9836 */ /* 0x000fe20000000000 */
[----:B------:R-:W-:-:S04]  /*ea20*/  F2FP.BF16.F32.PACK_AB R13, R13, R95 ;  /* 0x0000005f0d0d723e */ /* 0x000fc800000010ff */
[----:B------:R-:W-:Y:S01]  /*ea30*/  @!P1 PRMT R63, RZ, 0x654, R63 ;  /* 0x00000654ff3f9816 */ /* 0x000fe2000000003f */
[----:B------:R-:W-:Y:S01]  /*ea40*/  MUFU.EX2 R94, R94 ;  /* 0x0000005e005e7308 */ /* 0x000fe20000000800 */
[----:B------:R-:W-:Y:S02]  /*ea50*/  WARPGROUP.DEPBAR.LE gsb0, 0x0 ;  /* 0x00008000000079c5 */ /* 0x000fe40000010000 */
[----:B------:R0:W-:Y:S06]  /*ea60*/  BAR.ARV R62, 0x100 ;  /* 0x0004003e0000751d */ /* 0x0001ec0000002000 */
[----:B------:R1:W-:Y:S01]  /*ea70*/  @!P1 SYNCS.ARRIVE.TRANS64.RED.A1T0 RZ, [R63+URZ], RZ ;  /* 0x000000ff3fff99a7 */ /* 0x0003e2000810043f */
[----:B0-----:R-:W-:-:S04]  /*ea80*/  @!P1 IMAD R62, R0, 0x8, R2 ;  /* 0x00000008003e9824 */ /* 0x001fc800078e0202 */
[----:B------:R-:W-:Y:S02]  /*ea90*/  @!P1 VIADD R62, R62, 0x30860 ;  /* 0x000308603e3e9836 */ /* 0x000fe40000000000 */
[----:B------:R-:W-:Y:S01]  /*eaa0*/  FADD.FTZ R0, R97, R15 ;  /* 0x0000000f61007221 */ /* 0x000fe20000010000 */
[----:B------:R-:W-:Y:S02]  /*eab0*/  F2FP.BF16.F32.PACK_AB R15, R110, R97 ;  /* 0x000000616e0f723e */ /* 0x000fe400000010ff */
[----:B------:R-:W-:-:S04]  /*eac0*/  @!P1 PRMT R62, RZ, 0x654, R62 ;  /* 0x00000654ff3e9816 */ /* 0x000fc8000000003e */
[----:B------:R0:W-:Y:S01]  /*ead0*/  @!P1 SYNCS.ARRIVE.TRANS64.RED.A1T0 RZ, [R62+URZ], RZ ;  /* 0x000000ff3eff99a7 */ /* 0x0001e2000810043f */
[----:B---3--:R2:W-:Y:S02]  /*eae0*/  STSM.16.M88.4 [R116+0x1e800], R12 ;  /* 0x01e8000c74007844 */ /* 0x0085e40000000200 */
[----:B--2---:R-:W2:Y:S08]  /*eaf0*/  MUFU.EX2 R12, R25 ;  /* 0x00000019000c7308 */ /* 0x004eb00000000800 */
[----:B------:R-:W3:Y:S01]  /*eb00*/  MUFU.EX2 R14, R24 ;  /* 0x00000018000e7308 */ /* 0x000ee20000000800 */
[----:B--2---:R-:W-:-:S07]  /*eb10*/  FADD.FTZ R157, R12, R157 ;  /* 0x0000009d0c9d7221 */ /* 0x004fce0000010000 */
[----:B------:R-:W2:Y:S01]  /*eb20*/  MUFU.EX2 R13, R71 ;  /* 0x00000047000d7308 */ /* 0x000ea20000000800 */
[----:B------:R-:W-:-:S04]  /*eb30*/  FADD.FTZ R157, R9, R157 ;  /* 0x0000009d099d7221 */ /* 0x000fc80000010000 */
[----:B---3--:R-:W-:-:S03]  /*eb40*/  FADD.FTZ R157, R14, R157 ;  /* 0x0000009d0e9d7221 */ /* 0x008fc60000010000 */
[----:B------:R-:W3:Y:S01]  /*eb50*/  MUFU.EX2 R15, R76 ;  /* 0x0000004c000f7308 */ /* 0x000ee20000000800 */
[----:B------:R-:W-:Y:S01]  /*eb60*/  FADD.FTZ R157, R8, R157 ;  /* 0x0000009d089d7221 */ /* 0x000fe20000010000 */
[----:B------:R-:W-:-:S03]  /*eb70*/  FADD.FTZ R0, R110, R0 ;  /* 0x000000006e007221 */ /* 0x000fc60000010000 */
[----:B------:R-:W-:-:S03]  /*eb80*/  FADD.FTZ R157, R21, R157 ;  /* 0x0000009d159d7221 */ /* 0x000fc60000010000 */
[----:B-1----:R1:W-:Y:S01]  /*eb90*/  MUFU.EX2 R63, R32 ;  /* 0x00000020003f7308 */ /* 0x0023e20000000800 */
[----:B--2---:R-:W-:-:S07]  /*eba0*/  FADD.FTZ R0, R13, R0 ;  /* 0x000000000d007221 */ /* 0x004fce0000010000 */
[----:B------:R-:W2:Y:S01]  /*ebb0*/  MUFU.EX2 R93, R93 ;  /* 0x0000005d005d7308 */ /* 0x000ea20000000800 */
[----:B-1----:R-:W-:Y:S02]  /*ebc0*/  F2FP.BF16.F32.PACK_AB R32, R21, R8 ;  /* 0x000000081520723e */ /* 0x002fe400000010ff */
[----:B------:R-:W4:Y:S01]  /*ebd0*/  LDL R21, [R1+0x88] ;  /* 0x0000880001157983 */ /* 0x000f220000100800 */
[----:B------:R-:W-:-:S04]  /*ebe0*/  FADD.FTZ R8, R34, R157 ;  /* 0x0000009d22087221 */ /* 0x000fc80000010000 */
[----:B0-----:R-:W-:Y:S01]  /*ebf0*/  MUFU.EX2 R62, R33 ;  /* 0x00000021003e7308 */ /* 0x001fe20000000800 */
[----:B------:R-:W-:Y:S01]  /*ec00*/  FADD.FTZ R8, R20, R8 ;  /* 0x0000000814087221 */ /* 0x000fe20000010000 */
[----:B------:R-:W-:-:S06]  /*ec10*/  FADD.FTZ R0, R94, R0 ;  /* 0x000000005e007221 */ /* 0x000fcc0000010000 */
[----:B------:R-:W0:Y:S01]  /*ec20*/  MUFU.EX2 R33, R77 ;  /* 0x0000004d00217308 */ /* 0x000e220000000800 */
[----:B------:R-:W-:Y:S01]  /*ec30*/  FADD.FTZ R8, R27, R8 ;  /* 0x000000081b087221 */ /* 0x000fe20000010000 */
[----:B---3--:R-:W-:-:S06]  /*ec40*/  FADD.FTZ R0, R15, R0 ;  /* 0x000000000f007221 */ /* 0x008fcc0000010000 */
[----:B------:R-:W1:Y:S01]  /*ec50*/  MUFU.EX2 R92, R92 ;  /* 0x0000005c005c7308 */ /* 0x000e620000000800 */
[----:B------:R-:W-:Y:S01]  /*ec60*/  FADD.FTZ R8, R11, R8 ;  /* 0x000000080b087221 */ /* 0x000fe20000010000 */
[----:B--2---:R-:W-:-:S06]  /*ec70*/  FADD.FTZ R0, R93, R0 ;  /* 0x000000005d007221 */ /* 0x004fcc0000010000 */
[----:B------:R-:W2:Y:S08]  /*ec80*/  MUFU.EX2 R24, R35 ;  /* 0x0000002300187308 */ /* 0x000eb00000000800 */
[----:B------:R-:W3:Y:S01]  /*ec90*/  MUFU.EX2 R35, R73 ;  /* 0x0000004900237308 */ /* 0x000ee20000000800 */
[----:B------:R-:W-:Y:S01]  /*eca0*/  FADD.FTZ R8, R37, R8 ;  /* 0x0000000825087221 */ /* 0x000fe20000010000 */
[----:B0-----:R-:W-:-:S06]  /*ecb0*/  FADD.FTZ R0, R33, R0 ;  /* 0x0000000021007221 */ /* 0x001fcc0000010000 */
[----:B------:R-:W0:Y:S01]  /*ecc0*/  MUFU.EX2 R91, R91 ;  /* 0x0000005b005b7308 */ /* 0x000e220000000800 */
[----:B------:R-:W-:Y:S01]  /*ecd0*/  FADD.FTZ R8, R10, R8 ;  /* 0x000000080a087221 */ /* 0x000fe20000010000 */
[----:B-1----:R-:W-:-:S06]  /*ece0*/  FADD.FTZ R0, R92, R0 ;  /* 0x000000005c007221 */ /* 0x002fcc0000010000 */
[----:B------:R-:W1:Y:S01]  /*ecf0*/  MUFU.EX2 R87, R87 ;  /* 0x0000005700577308 */ /* 0x000e620000000800 */
[----:B--2---:R-:W-:Y:S01]  /*ed00*/  FADD.FTZ R8, R24, R8 ;  /* 0x0000000818087221 */ /* 0x004fe20000010000 */
[----:B---3--:R-:W-:-:S06]  /*ed10*/  FADD.FTZ R0, R35, R0 ;  /* 0x0000000023007221 */ /* 0x008fcc0000010000 */
[----:B------:R-:W2:Y:S01]  /*ed20*/  MUFU.EX2 R90, R90 ;  /* 0x0000005a005a7308 */ /* 0x000ea20000000800 */
[----:B------:R-:W-:Y:S01]  /*ed30*/  FADD.FTZ R8, R53, R8 ;  /* 0x0000000835087221 */ /* 0x000fe20000010000 */
[----:B0-----:R-:W-:-:S06]  /*ed40*/  FADD.FTZ R0, R91, R0 ;  /* 0x000000005b007221 */ /* 0x001fcc0000010000 */
[----:B------:R-:W0:Y:S08]  /*ed50*/  MUFU.EX2 R30, R30 ;  /* 0x0000001e001e7308 */ /* 0x000e300000000800 */
[----:B------:R-:W3:Y:S01]  /*ed60*/  MUFU.EX2 R88, R88 ;  /* 0x0000005800587308 */ /* 0x000ee20000000800 */
[----:B------:R-:W-:Y:S01]  /*ed70*/  FADD.FTZ R8, R49, R8 ;  /* 0x0000000831087221 */ /* 0x000fe20000010000 */
[----:B-1----:R-:W-:-:S06]  /*ed80*/  FADD.FTZ R0, R87, R0 ;  /* 0x0000000057007221 */ /* 0x002fcc0000010000 */
[----:B------:R-:W1:Y:S08]  /*ed90*/  MUFU.EX2 R51, R51 ;  /* 0x0000003300337308 */ /* 0x000e700000000800 */
[----:B------:R-:W1:Y:S01]  /*eda0*/  MUFU.EX2 R89, R89 ;  /* 0x0000005900597308 */ /* 0x000e620000000800 */
[----:B------:R-:W-:Y:S01]  /*edb0*/  FADD.FTZ R8, R52, R8 ;  /* 0x0000000834087221 */ /* 0x000fe20000010000 */
[----:B--2---:R-:W-:-:S06]  /*edc0*/  FADD.FTZ R0, R90, R0 ;  /* 0x000000005a007221 */ /* 0x004fcc0000010000 */
[----:B------:R-:W2:Y:S01]  /*edd0*/  MUFU.EX2 R48, R48 ;  /* 0x0000003000307308 */ /* 0x000ea20000000800 */
[----:B------:R-:W-:-:S07]  /*ede0*/  F2FP.BF16.F32.PACK_AB R14, R14, R9 ;  /* 0x000000090e0e723e */ /* 0x000fce00000010ff */
[----:B------:R-:W2:Y:S01]  /*edf0*/  MUFU.EX2 R25, R72 ;  /* 0x0000004800197308 */ /* 0x000ea20000000800 */
[----:B0-----:R-:W-:-:S07]  /*ee00*/  FADD.FTZ R9, R30, R8 ;  /* 0x000000081e097221 */ /* 0x001fce0000010000 */
[----:B------:R-:W0:Y:S08]  /*ee10*/  MUFU.EX2 R86, R86 ;  /* 0x0000005600567308 */ /* 0x000e300000000800 */
[----:B------:R-:W-:Y:S08]  /*ee20*/  MUFU.EX2 R82, R82 ;  /* 0x0000005200527308 */ /* 0x000ff00000000800 */
[----:B------:R-:W0:Y:S01]  /*ee30*/  MUFU.EX2 R85, R85 ;  /* 0x0000005500557308 */ /* 0x000e220000000800 */
[----:B---3--:R-:W-:Y:S01]  /*ee40*/  FADD.FTZ R0, R88, R0 ;  /* 0x0000000058007221 */ /* 0x008fe20000010000 */
[----:B------:R-:W-:Y:S01]  /*ee50*/  F2FP.BF16.F32.PACK_AB R8, R11, R27 ;  /* 0x0000001b0b08723e */ /* 0x000fe200000010ff */
[----:B-1----:R-:W-:-:S02]  /*ee60*/  FADD.FTZ R11, R51, R9 ;  /* 0x00000009330b7221 */ /* 0x002fc40000010000 */
[----:B------:R-:W-:Y:S01]  /*ee70*/  FADD.FTZ R0, R89, R0 ;  /* 0x0000000059007221 */ /* 0x000fe20000010000 */
[----:B------:R-:W-:Y:S02]  /*ee80*/  F2FP.BF16.F32.PACK_AB R12, R12, R26 ;  /* 0x0000001a0c0c723e */ /* 0x000fe400000010ff */
[----:B------:R-:W-:Y:S02]  /*ee90*/  F2FP.BF16.F32.PACK_AB R13, R94, R13 ;  /* 0x0000000d5e0d723e */ /* 0x000fe400000010ff */
[----:B------:R-:W-:Y:S02]  /*eea0*/  F2FP.BF16.F32.PACK_AB R15, R93, R15 ;  /* 0x0000000f5d0f723e */ /* 0x000fe400000010ff */
[----:B------:R-:W-:Y:S01]  /*eeb0*/  F2FP.BF16.F32.PACK_AB R34, R20, R34 ;  /* 0x000000221422723e */ /* 0x000fe200000010ff */
[----:B--2---:R-:W-:Y:S01]  /*eec0*/  FADD.FTZ R20, R48, R11 ;  /* 0x0000000b30147221 */ /* 0x004fe20000010000 */
[----:B------:R-:W-:Y:S01]  /*eed0*/  F2FP.BF16.F32.PACK_AB R33, R92, R33 ;  /* 0x000000215c21723e */ /* 0x000fe200000010ff */
[----:B------:R-:W-:Y:S01]  /*eee0*/  FADD.FTZ R0, R25, R0 ;  /* 0x0000000019007221 */ /* 0x000fe20000010000 */
[----:B------:R-:W-:-:S02]  /*eef0*/  F2FP.BF16.F32.PACK_AB R35, R91, R35 ;  /* 0x000000235b23723e */ /* 0x000fc400000010ff */
[----:B------:R-:W-:Y:S02]  /*ef00*/  F2FP.BF16.F32.PACK_AB R9, R90, R87 ;  /* 0x000000575a09723e */ /* 0x000fe400000010ff */
[----:B------:R-:W-:Y:S02]  /*ef10*/  F2FP.BF16.F32.PACK_AB R10, R10, R37 ;  /* 0x000000250a0a723e */ /* 0x000fe400000010ff */
[----:B------:R-:W-:Y:S02]  /*ef20*/  F2FP.BF16.F32.PACK_AB R11, R89, R88 ;  /* 0x00000058590b723e */ /* 0x000fe400000010ff */
[----:B------:R-:W-:Y:S02]  /*ef30*/  F2FP.BF16.F32.PACK_AB R24, R53, R24 ;  /* 0x000000183518723e */ /* 0x000fe400000010ff */
[----:B0-----:R-:W-:Y:S02]  /*ef40*/  F2FP.BF16.F32.PACK_AB R25, R86, R25 ;  /* 0x000000195619723e */ /* 0x001fe400000010ff */
[----:B------:R-:W-:-:S02]  /*ef50*/  F2FP.BF16.F32.PACK_AB R26, R52, R49 ;  /* 0x00000031341a723e */ /* 0x000fc400000010ff */
[----:B------:R-:W-:Y:S01]  /*ef60*/  F2FP.BF16.F32.PACK_AB R27, R85, R82 ;  /* 0x00000052551b723e */ /* 0x000fe200000010ff */
[----:B----4-:R-:W-:Y:S04]  /*ef70*/  STSM.16.M88.4 [R118], R12 ;  /* 0x0000000c76007844 */ /* 0x010fe80000000200 */
[----:B------:R-:W-:Y:S04]  /*ef80*/  STSM.16.M88.4 [R115], R32 ;  /* 0x0000002073007844 */ /* 0x000fe80000000200 */
[----:B------:R-:W-:Y:S04]  /*ef90*/  STSM.16.M88.4 [R114], R8 ;  /* 0x0000000872007844 */ /* 0x000fe80000000200 */
[----:B------:R0:W-:Y:S04]  /*efa0*/  STSM.16.M88.4 [R116+0x24800], R24 ;  /* 0x0248001874007844 */ /* 0x0001e80000000200 */
[----:B0-----:R-:W2:Y:S04]  /*efb0*/  LDL R27, [R1+0x84] ;  /* 0x00008400011b7983 */ /* 0x001ea80000100800 */
[----:B------:R-:W3:Y:S04]  /*efc0*/  LDL R26, [R1+0x6c] ;  /* 0x00006c00011a7983 */ /* 0x000ee80000100800 */
[----:B------:R-:W3:Y:S01]  /*efd0*/  LDL.LU R24, [R1+0x4] ;  /* 0x0000040001187983 */ /* 0x000ee20000300800 */
[-CC-:B------:R-:W-:Y:S01]  /*efe0*/  FFMA.FTZ R80, R80, R6.reuse, -R99.reuse ;  /* 0x0000000650507223 */ /* 0x180fe20000010863 */
[----:B------:R-:W-:-:S05]  /*eff0*/  FFMA.FTZ R84, R84, R6, -R99 ;  /* 0x0000000654547223 */ /* 0x000fca0000010863 */
[----:B------:R-:W0:Y:S01]  /*f000*/  MUFU.EX2 R80, R80 ;  /* 0x0000005000507308 */ /* 0x000e220000000800 */
[----:B------:R-:W-:Y:S01]  /*f010*/  FADD.FTZ R0, R86, R0 ;  /* 0x0000000056007221 */ /* 0x000fe20000010000 */
[----:B------:R-:W-:-:S06]  /*f020*/  FFMA.FTZ R83, R100, R6, -R99 ;  /* 0x0000000664537223 */ /* 0x000fcc0000010863 */
[----:B------:R-:W1:Y:S01]  /*f030*/  MUFU.EX2 R84, R84 ;  /* 0x0000005400547308 */ /* 0x000e620000000800 */
[----:B------:R-:W-:Y:S01]  /*f040*/  FADD.FTZ R0, R82, R0 ;  /* 0x0000000052007221 */ /* 0x000fe20000010000 */
[----:B------:R-:W-:-:S06]  /*f050*/  FFMA.FTZ R81, R81, R6, -R99 ;  /* 0x0000000651517223 */ /* 0x000fcc0000010863 */
[----:B------:R-:W4:Y:S01]  /*f060*/  MUFU.EX2 R50, R50 ;  /* 0x0000003200327308 */ /* 0x000f220000000800 */
[----:B------:R-:W-:-:S07]  /*f070*/  FADD.FTZ R0, R85, R0 ;  /* 0x0000000055007221 */ /* 0x000fce0000010000 */
[----:B------:R-:W4:Y:S08]  /*f080*/  MUFU.EX2 R75, R75 ;  /* 0x0000004b004b7308 */ /* 0x000f300000000800 */
        /* <DEDUP_REMOVED lines=8> */
[----:B----4-:R-:W-:-:S07]  /*f110*/  FADD.FTZ R20, R50, R20 ;  /* 0x0000001432147221 */ /* 0x010fce0000010000 */
[----:B------:R-:W4:Y:S01]  /*f120*/  MUFU.EX2 R43, R43 ;  /* 0x0000002b002b7308 */ /* 0x000f220000000800 */
[----:B------:R-:W-:Y:S01]  /*f130*/  FADD.FTZ R0, R75, R0 ;  /* 0x000000004b007221 */ /* 0x000fe20000010000 */
[----:B------:R-:W-:-:S06]  /*f140*/  FFMA.FTZ R70, R70, R6, -R99 ;  /* 0x0000000646467223 */ /* 0x000fcc0000010863 */
[----:B------:R-:W4:Y:S01]  /*f150*/  MUFU.EX2 R79, R79 ;  /* 0x0000004f004f7308 */ /* 0x000f220000000800 */
[----:B------:R-:W-:-:S07]  /*f160*/  FADD.FTZ R20, R42, R20 ;  /* 0x000000142a147221 */ /* 0x000fce0000010000 */
        /* <DEDUP_REMOVED lines=24> */
[----:B----4-:R-:W-:Y:S01]  /*f2f0*/  FADD.FTZ R11, R45, R20 ;  /* 0x000000142d0b7221 */ /* 0x010fe20000010000 */
[----:B------:R-:W-:-:S06]  /*f300*/  FADD.FTZ R0, R70, R13 ;  /* 0x0000000d46007221 */ /* 0x000fcc0000010000 */
[----:B------:R-:W4:Y:S01]  /*f310*/  MUFU.EX2 R57, R57 ;  /* 0x0000003900397308 */ /* 0x000f220000000800 */
[----:B------:R-:W-:Y:S01]  /*f320*/  FFMA.FTZ R66, R66, R6, -R99 ;  /* 0x0000000642427223 */ /* 0x000fe20000010863 */
[----:B------:R-:W-:-:S06]  /*f330*/  FADD.FTZ R13, R28, R11 ;  /* 0x0000000b1c0d7221 */ /* 0x000fcc0000010000 */
[----:B------:R-:W4:Y:S01]  /*f340*/  MUFU.EX2 R40, R40 ;  /* 0x0000002800287308 */ /* 0x000f220000000800 */
[----:B------:R-:W-:Y:S01]  /*f350*/  F2FP.BF16.F32.PACK_AB R8, R51, R30 ;  /* 0x0000001e3308723e */ /* 0x000fe200000010ff */
[----:B0-----:R-:W-:Y:S01]  /*f360*/  FADD.FTZ R0, R69, R0 ;  /* 0x0000000045007221 */ /* 0x001fe20000010000 */
[----:B------:R-:W-:-:S05]  /*f370*/  F2FP.BF16.F32.PACK_AB R9, R84, R80 ;  /* 0x000000505409723e */ /* 0x000fca00000010ff */
[----:B------:R-:W0:Y:S01]  /*f380*/  MUFU.EX2 R4, R4 ;  /* 0x0000000400047308 */ /* 0x000e220000000800 */
[----:B------:R-:W-:Y:S02]  /*f390*/  F2FP.BF16.F32.PACK_AB R10, R50, R48 ;  /* 0x00000030320a723e */ /* 0x000fe400000010ff */
[----:B------:R-:W-:Y:S01]  /*f3a0*/  F2FP.BF16.F32.PACK_AB R11, R83, R75 ;  /* 0x0000004b530b723e */ /* 0x000fe200000010ff */
[----:B------:R-:W-:Y:S01]  /*f3b0*/  FFMA.FTZ R67, R67, R6, -R99 ;  /* 0x0000000643437223 */ /* 0x000fe20000010863 */
[----:B------:R-:W-:-:S03]  /*f3c0*/  FADD.FTZ R13, R44, R13 ;  /* 0x0000000d2c0d7221 */ /* 0x000fc60000010000 */
[----:B------:R-:W0:Y:S01]  /*f3d0*/  MUFU.EX2 R56, R56 ;  /* 0x0000003800387308 */ /* 0x000e220000000800 */
[----:B-1----:R-:W-:Y:S01]  /*f3e0*/  FADD.FTZ R0, R61, R0 ;  /* 0x000000003d007221 */ /* 0x002fe20000010000 */
[----:B------:R1:W-:Y:S01]  /*f3f0*/  STSM.16.M88.4 [R21], R8 ;  /* 0x0000000815007844 */ /* 0x0003e20000000200 */
[----:B------:R-:W-:-:S05]  /*f400*/  FFMA.FTZ R60, R60, R6, -R99 ;  /* 0x000000063c3c7223 */ /* 0x000fca0000010863 */
[----:B------:R-:W0:Y:S01]  /*f410*/  MUFU.EX2 R39, R39 ;  /* 0x0000002700277308 */ /* 0x000e220000000800 */
[----:B----4-:R-:W-:Y:S01]  /*f420*/  FADD.FTZ R15, R57, R0 ;  /* 0x00000000390f7221 */ /* 0x010fe20000010000 */
[----:B------:R-:W-:-:S06]  /*f430*/  FFMA.FTZ R68, R68, R6, -R99 ;  /* 0x0000000644447223 */ /* 0x000fcc0000010863 */
[----:B------:R-:W4:Y:S01]  /*f440*/  MUFU.EX2 R66, R66 ;  /* 0x0000004200427308 */ /* 0x000f220000000800 */
[----:B-1----:R-:W-:-:S07]  /*f450*/  FADD.FTZ R21, R62, R13 ;  /* 0x0000000d3e157221 */ /* 0x002fce0000010000 */
[----:B------:R-:W1:Y:S01]  /*f460*/  MUFU.EX2 R29, R29 ;  /* 0x0000001d001d7308 */ /* 0x000e620000000800 */
[----:B------:R-:W-:Y:S01]  /*f470*/  FADD.FTZ R0, R40, R21 ;  /* 0x0000001528007221 */ /* 0x000fe20000010000 */
[----:B0-----:R-:W-:-:S06]  /*f480*/  FADD.FTZ R21, R4, R15 ;  /* 0x0000000f04157221 */ /* 0x001fcc0000010000 */
[----:B------:R-:W0:Y:S01]  /*f490*/  MUFU.EX2 R67, R67 ;  /* 0x0000004300437308 */ /* 0x000e220000000800 */
[----:B------:R-:W-:Y:S01]  /*f4a0*/  FFMA.FTZ R59, R59, R6, -R99 ;  /* 0x000000063b3b7223 */ /* 0x000fe20000010863 */
[----:B------:R-:W-:-:S06]  /*f4b0*/  FADD.FTZ R0, R63, R0 ;  /* 0x000000003f007221 */ /* 0x000fcc0000010000 */
[----:B------:R-:W0:Y:S01]  /*f4c0*/  MUFU.EX2 R38, R38 ;  /* 0x0000002600267308 */ /* 0x000e220000000800 */
[----:B------:R-:W-:Y:S01]  /*f4d0*/  FADD.FTZ R21, R56, R21 ;  /* 0x0000001538157221 */ /* 0x000fe20000010000 */
[----:B------:R-:W-:-:S06]  /*f4e0*/  FADD.FTZ R10, R39, R0 ;  /* 0x00000000270a7221 */ /* 0x000fcc0000010000 */
[----:B------:R-:W0:Y:S08]  /*f4f0*/  MUFU.EX2 R60, R60 ;  /* 0x0000003c003c7308 */ /* 0x000e300000000800 */
[----:B------:R-:W0:Y:S01]  /*f500*/  MUFU.EX2 R31, R31 ;  /* 0x0000001f001f7308 */ /* 0x000e220000000800 */
[----:B----4-:R-:W-:Y:S01]  /*f510*/  FADD.FTZ R0, R66, R21 ;  /* 0x0000001542007221 */ /* 0x010fe20000010000 */
[----:B------:R-:W-:-:S06]  /*f520*/  FFMA.FTZ R58, R58, R6, -R99 ;  /* 0x000000063a3a7223 */ /* 0x000fcc0000010863 */
[----:B------:R-:W4:Y:S01]  /*f530*/  MUFU.EX2 R68, R68 ;  /* 0x0000004400447308 */ /* 0x000f220000000800 */
[----:B-1----:R-:W-:-:S07]  /*f540*/  FADD.FTZ R25, R29, R10 ;  /* 0x0000000a1d197221 */ /* 0x002fce0000010000 */
[----:B------:R-:W1:Y:S01]  /*f550*/  MUFU.EX2 R65, R36 ;  /* 0x0000002400417308 */ /* 0x000e620000000800 */
[----:B0-----:R-:W-:Y:S01]  /*f560*/  FADD.FTZ R21, R67, R0 ;  /* 0x0000000043157221 */ /* 0x001fe20000010000 */
[----:B------:R-:W-:-:S06]  /*f570*/  FADD.FTZ R0, R38, R25 ;  /* 0x0000001926007221 */ /* 0x000fcc0000010000 */
[----:B------:R-:W0:Y:S01]  /*f580*/  MUFU.EX2 R59, R59 ;  /* 0x0000003b003b7308 */ /* 0x000e220000000800 */
[----:B------:R-:W-:-:S07]  /*f590*/  FFMA.FTZ R101, R101, R6, -R99 ;  /* 0x0000000665657223 */ /* 0x000fce0000010863 */
[----:B------:R-:W2:Y:S01]  /*f5a0*/  MUFU.EX2 R95, R96 ;  /* 0x00000060005f7308 */ /* 0x000ea20000000800 */
[----:B------:R-:W-:Y:S01]  /*f5b0*/  FADD.FTZ R21, R60, R21 ;  /* 0x000000153c157221 */ /* 0x000fe20000010000 */
[----:B------:R-:W-:-:S06]  /*f5c0*/  FADD.FTZ R20, R31, R0 ;  /* 0x000000001f147221 */ /* 0x000fcc0000010000 */
[----:B------:R-:W-:Y:S01]  /*f5d0*/  MUFU.EX2 R55, R55 ;  /* 0x0000003700377308 */ /* 0x000fe20000000800 */
[----:B------:R-:W-:-:S07]  /*f5e0*/  FFMA.FTZ R102, R102, R6, -R99 ;  /* 0x0000000666667223 */ /* 0x000fce0000010863 */
[----:B------:R-:W3:Y:S01]  /*f5f0*/  MUFU.EX2 R96, R105 ;  /* 0x0000006900607308 */ /* 0x000ee20000000800 */
[----:B----4-:R-:W-:Y:S01]  /*f600*/  FADD.FTZ R0, R68, R21 ;  /* 0x0000001544007221 */ /* 0x010fe20000010000 */
[----:B-1----:R-:W-:-:S06]  /*f610*/  FADD.FTZ R20, R65, R20 ;  /* 0x0000001441147221 */ /* 0x002fcc0000010000 */
[----:B------:R-:W1:Y:S01]  /*f620*/  MUFU.EX2 R58, R58 ;  /* 0x0000003a003a7308 */ /* 0x000e620000000800 */
[----:B------:R-:W-:-:S07]  /*f630*/  F2FP.BF16.F32.PACK_AB R12, R47, R42 ;  /* 0x0000002a2f0c723e */ /* 0x000fce00000010ff */
[----:B------:R-:W4:Y:S01]  /*f640*/  MUFU.EX2 R97, R108 ;  /* 0x0000006c00617308 */ /* 0x000f220000000800 */
[----:B------:R-:W-:Y:S01]  /*f650*/  F2FP.BF16.F32.PACK_AB R13, R79, R81 ;  /* 0x000000514f0d723e */ /* 0x000fe200000010ff */
[-CC-:B------:R-:W-:Y:S01]  /*f660*/  FFMA.FTZ R103, R103, R6.reuse, -R99.reuse ;  /* 0x0000000667677223 */ /* 0x180fe20000010863 */
[----:B------:R-:W-:Y:S01]  /*f670*/  F2FP.BF16.F32.PACK_AB R14, R46, R43 ;  /* 0x0000002b2e0e723e */ /* 0x000fe200000010ff */
[----:B------:R-:W-:Y:S01]  /*f680*/  FFMA.FTZ R104, R104, R6, -R99 ;  /* 0x0000000668687223 */ /* 0x000fe20000010863 */
[----:B------:R-:W-:-:S03]  /*f690*/  F2FP.BF16.F32.PACK_AB R15, R78, R74 ;  /* 0x0000004a4e0f723e */ /* 0x000fc600000010ff */
[----:B------:R-:W4:Y:S01]  /*f6a0*/  MUFU.EX2 R98, R109 ;  /* 0x0000006d00627308 */ /* 0x000f220000000800 */
[----:B0-----:R-:W-:Y:S01]  /*f6b0*/  FADD.FTZ R0, R59, R0 ;  /* 0x000000003b007221 */ /* 0x001fe20000010000 */
[----:B--2---:R-:W-:-:S06]  /*f6c0*/  FADD.FTZ R21, R95, R20 ;  /* 0x000000145f157221 */ /* 0x004fcc0000010000 */
[----:B------:R-:W0:Y:S01]  /*f6d0*/  MUFU.EX2 R101, R101 ;  /* 0x0000006500657308 */ /* 0x000e220000000800 */
[----:B------:R-:W-:Y:S01]  /*f6e0*/  F2FP.BF16.F32.PACK_AB R8, R45, R41 ;  /* 0x000000292d08723e */ /* 0x000fe200000010ff */
[----:B------:R2:W-:Y:S01]  /*f6f0*/  STSM.16.M88.4 [R115+0x6000], R12 ;  /* 0x0060000c73007844 */ /* 0x0005e20000000200 */
[----:B------:R-:W-:-:S05]  /*f700*/  F2FP.BF16.F32.PACK_AB R41, R56, R4 ;  /* 0x000000043829723e */ /* 0x000fca00000010ff */
[----:B------:R-:W0:Y:S01]  /*f710*/  MUFU.EX2 R99, R155 ;  /* 0x0000009b00637308 */ /* 0x000e220000000800 */
[----:B---3--:R-:W-:-:S07]  /*f720*/  FADD.FTZ R4, R96, R21 ;  /* 0x0000001560047221 */ /* 0x008fce0000010000 */
[----:B------:R-:W3:Y:S01]  /*f730*/  MUFU.EX2 R102, R102 ;  /* 0x0000006600667308 */ /* 0x000ee20000000800 */
[----:B--2---:R-:W-:Y:S01]  /*f740*/  FADD.FTZ R13, R55, R0 ;  /* 0x00000000370d7221 */ /* 0x004fe20000010000 */
[----:B------:R-:W-:-:S06]  /*f750*/  F2FP.BF16.F32.PACK_AB R9, R69, R70 ;  /* 0x000000464509723e */ /* 0x000fcc00000010ff */
[----:B------:R-:W2:Y:S01]  /*f760*/  MUFU.EX2 R100, R117 ;  /* 0x0000007500647308 */ /* 0x000ea20000000800 */
[----:B------:R-:W-:Y:S01]  /*f770*/  F2FP.BF16.F32.PACK_AB R10, R44, R28 ;  /* 0x0000001c2c0a723e */ /* 0x000fe200000010ff */
[----:B-1----:R-:W-:Y:S01]  /*f780*/  FADD.FTZ R0, R58, R13 ;  /* 0x0000000d3a007221 */ /* 0x002fe20000010000 */
[----:B------:R-:W-:Y:S01]  /*f790*/  F2FP.BF16.F32.PACK_AB R11, R57, R61 ;  /* 0x0000003d390b723e */ /* 0x000fe200000010ff */
[----:B----4-:R-:W-:-:S04]  /*f7a0*/  FADD.FTZ R13, R97, R4 ;  /* 0x00000004610d7221 */ /* 0x010fc80000010000 */
[----:B------:R-:W1:Y:S01]  /*f7b0*/  MUFU.EX2 R103, R103 ;  /* 0x0000006700677308 */ /* 0x000e620000000800 */
[----:B------:R0:W-:Y:S07]  /*f7c0*/  STSM.16.M88.4 [R114+0x6000], R8 ;  /* 0x0060000872007844 */ /* 0x0001ee0000000200 */
[----:B------:R-:W-:Y:S01]  /*f7d0*/  MUFU.EX2 R36, R113 ;  /* 0x0000007100247308 */ /* 0x000fe20000000800 */
[----:B------:R-:W-:-:S07]  /*f7e0*/  FADD.FTZ R4, R98, R13 ;  /* 0x0000000d62047221 */ /* 0x000fce0000010000 */
[----:B------:R-:W-:Y:S08]  /*f7f0*/  MUFU.EX2 R64, R112 ;  /* 0x0000007000407308 */ /* 0x000ff00000000800 */
[----:B------:R-:W-:Y:S08]  /*f800*/  MUFU.EX2 R107, R107 ;  /* 0x0000006b006b7308 */ /* 0x000ff00000000800 */
[----:B------:R-:W4:Y:S08]  /*f810*/  MUFU.EX2 R106, R106 ;  /* 0x0000006a006a7308 */ /* 0x000f300000000800 */
[----:B------:R-:W-:Y:S08]  /*f820*/  MUFU.EX2 R111, R111 ;  /* 0x0000006f006f7308 */ /* 0x000ff00000000800 */
[----:B------:R-:W4:Y:S01]  /*f830*/  MUFU.EX2 R104, R104 ;  /* 0x0000006800687308 */ /* 0x000f220000000800 */
[----:B0-----:R-:W-:Y:S01]  /*f840*/  FADD.FTZ R11, R101, R0 ;  /* 0x00000000650b7221 */ /* 0x001fe20000010000 */
[----:B------:R-:W-:Y:S01]  /*f850*/  FADD.FTZ R15, R99, R4 ;  /* 0x00000004630f7221 */ /* 0x000fe20000010000 */
[----:B------:R-:W-:-:S02]  /*f860*/  F2FP.BF16.F32.PACK_AB R40, R40, R62 ;  /* 0x0000003e2828723e */ /* 0x000fc400000010ff */
[----:B---3--:R-:W-:Y:S01]  /*f870*/  FADD.FTZ R0, R102, R11 ;  /* 0x0000000b66007221 */ /* 0x008fe20000010000 */
[----:B------:R-:W-:Y:S01]  /*f880*/  F2FP.BF16.F32.PACK_AB R42, R39, R63 ;  /* 0x0000003f272a723e */ /* 0x000fe200000010ff */
[----:B--2---:R-:W-:Y:S01]  /*f890*/  FADD.FTZ R21, R100, R15 ;  /* 0x0000000f64157221 */ /* 0x004fe20000010000 */
[----:B------:R-:W-:Y:S01]  /*f8a0*/  F2FP.BF16.F32.PACK_AB R43, R67, R66 ;  /* 0x00000042432b723e */ /* 0x000fe200000010ff */
[----:B-1----:R-:W-:Y:S01]  /*f8b0*/  FADD.FTZ R0, R103, R0 ;  /* 0x0000000067007221 */ /* 0x002fe20000010000 */
        /* <DEDUP_REMOVED lines=9> */
[----:B----4-:R-:W-:-:S02]  /*f950*/  F2FP.BF16.F32.PACK_AB R101, R106, R107 ;  /* 0x0000006b6a65723e */ /* 0x010fc400000010ff */
[----:B------:R-:W-:Y:S02]  /*f960*/  F2FP.BF16.F32.PACK_AB R102, R64, R36 ;  /* 0x000000244066723e */ /* 0x000fe400000010ff */
[----:B------:R-:W-:Y:S01]  /*f970*/  F2FP.BF16.F32.PACK_AB R103, R104, R111 ;  /* 0x0000006f6867723e */ /* 0x000fe200000010ff */
[----:B------:R-:W-:Y:S04]  /*f980*/  STSM.16.M88.4 [R116+0x2a800], R40 ;  /* 0x02a8002874007844 */ /* 0x000fe80000000200 */
[----:B------:R0:W-:Y:S04]  /*f990*/  STSM.16.M88.4 [R27], R8 ;  /* 0x000000081b007844 */ /* 0x0001e80000000200 */
[----:B------:R-:W-:Y:S04]  /*f9a0*/  STSM.16.M88.4 [R115+0xc000], R12 ;  /* 0x00c0000c73007844 */ /* 0x000fe80000000200 */
[----:B------:R-:W-:Y:S01]  /*f9b0*/  STSM.16.M88.4 [R114+0xc000], R100 ;  /* 0x00c0006472007844 */ /* 0x000fe20000000200 */
        /* <DEDUP_REMOVED lines=8> */
[----:B------:R-:W-:-:S03]  /*fa40*/  ISETP.GT.AND P2, PT, R24, R26, PT ;  /* 0x0000001a1800720c */ /* 0x000fc60003f44270 */
[----:B------:R-:W-:-:S04]  /*fa50*/  FADD.FTZ R0, R111, R0 ;  /* 0x000000006f007221 */ /* 0x000fc80000010000 */
[----:B------:R-:W-:Y:S01]  /*fa60*/  FADD.FTZ R0, R104, R0 ;  /* 0x0000000068007221 */ /* 0x000fe20000010000 */
[----:B------:R-:W-:-:S04]  /*fa70*/  FADD.FTZ R21, R36, R21 ;  /* 0x0000001524157221 */ /* 0x000fc80000010000 */
[----:B------:R2:W-:Y:S01]  /*fa80*/  STL [R1+0x14], R0 ;  /* 0x0000140001007387 */ /* 0x0005e20000100800 */
[-C--:B------:R-:W-:Y:S01]  /*fa90*/  FMUL.FTZ R120, R120, R7.reuse ;  /* 0x0000000778787220 */ /* 0x080fe20000410000 */
[-C--:B------:R-:W-:Y:S01]  /*faa0*/  FMUL.FTZ R121, R121, R7.reuse ;  /* 0x0000000779797220 */ /* 0x080fe20000410000 */
[-C--:B------:R-:W-:Y:S01]  /*fab0*/  FMUL.FTZ R124, R124, R7.reuse ;  /* 0x000000077c7c7220 */ /* 0x080fe20000410000 */
[----:B0-----:R0:W5:Y:S01]  /*fac0*/  LDL R8, [R1+0x18] ;  /* 0x0000180001087983 */ /* 0x0011620000100800 */
[-C--:B------:R-:W-:Y:S01]  /*fad0*/  FMUL.FTZ R125, R125, R7.reuse ;  /* 0x000000077d7d7220 */ /* 0x080fe20000410000 */
[----:B--2---:R-:W-:Y:S02]  /*fae0*/  VIADD R0, R24, 0xffffffff ;  /* 0xffffffff18007836 */ /* 0x004fe40000000000 */
        /* <DEDUP_REMOVED lines=28> */
[----:B------:R2:W-:Y:S01]  /*fcb0*/  STL [R1+0x4], R0 ;  /* 0x0000040001007387 */ /* 0x0005e20000100800 */
[----:B------:R-:W-:Y:S01]  /*fcc0*/  FADD.FTZ R4, R64, R21 ;  /* 0x0000001540047221 */ /* 0x000fe20000010000 */
[----:B------:R-:W-:-:S02]  /*fcd0*/  IMAD.MOV.U32 R3, RZ, RZ, R54 ;  /* 0x000000ffff037224 */ /* 0x000fc400078e0036 */
[----:B------:R-:W-:Y:S02]  /*fce0*/  IMAD.MOV.U32 R7, RZ, RZ, R5 ;  /* 0x000000ffff077224 */ /* 0x000fe400078e0005 */
[----:B--2---:R-:W-:Y:S01]  /*fcf0*/  IMAD.MOV.U32 R0, RZ, RZ, R152 ;  /* 0x000000ffff007224 */ /* 0x004fe200078e0098 */
[----:B-1----:R-:W-:Y:S01]  /*fd00*/  NOP ;  /* 0x0000000000007918 */ /* 0x002fe20000000000 */
[----:B0-----:R-:W-:Y:S05]  /*fd10*/  @P2 BRA `(.L_x_12641) ;  /* 0xffffffc400342947 */ /* 0x001fea000383ffff */
.L_x_12631:
[----:B------:R-:W-:Y:S05]  /*fd20*/  WARPSYNC.ALL ;  /* 0x0000000000007948 */ /* 0x000fea0003800000 */
[----:B------:R-:W-:Y:S06]  /*fd30*/  BAR.ARV 0x8, 0x200 ;  /* 0x0208000000007b1d */ /* 0x000fec0000002000 */
[----:B------:R-:W-:Y:S05]  /*fd40*/  @!P0 BRA `(.L_x_12642) ;  /* 0x0000000000048947 */ /* 0x000fea0003800000 */
[----:B------:R-:W-:Y:S01]  /*fd50*/  BPT.TRAP 0x1 ;  /* 0x000000040000795c */ /* 0x000fe20000300000 */
.L_x_12642:
[----:B------:R-:W2:Y:S01]  /*fd60*/  LDL R0, [R1+0x18] ;  /* 0x0000180001007983 */ /* 0x000ea20000100800 */
[----:B------:R-:W-:Y:S01]  /*fd70*/  IMAD R11, R152, 0x8, R2 ;  /* 0x00000008980b7824 */ /* 0x000fe200078e0202 */
[----:B--2---:R-:W-:-:S04]  /*fd80*/  SHF.L.U32 R0, R0, 0x1f, RZ ;  /* 0x0000001f00007819 */ /* 0x004fc800000006ff */
[----:B------:R0:W1:Y:S01]  /*fd90*/  SYNCS.PHASECHK.TRANS64.TRYWAIT P2, [R11+URZ+0x30850], R0 ;  /* 0x030850000b0075a7 */ /* 0x000062000804017f */
[----:B------:R-:W-:Y:S05]  /*fda0*/  @!P0 BRA `(.L_x_12643) ;  /* 0x0000000000048947 */ /* 0x000fea0003800000 */
[----:B------:R-:W-:Y:S01]  /*fdb0*/  BPT.TRAP 0x1 ;  /* 0x000000040000795c */ /* 0x000fe20000300000 */
.L_x_12643:
[----:B------:R-:W2:Y:S02]  /*fdc0*/  LDL.LU R3, [R1+0x70] ;  /* 0x0000700001037983 */ /* 0x000ea40000300800 */
[----:B--2---:R-:W-:Y:S01]  /*fdd0*/  IMAD R3, R3, 0x2000, R2 ;  /* 0x0000200003037824 */ /* 0x004fe200078e0202 */
[----:B------:R-:W-:-:S03]  /*fde0*/  IADD3 R2, R2, 0x400, RZ ;  /* 0x0000040002027810 */ /* 0x000fc60007ffe0ff */
[----:B------:R-:W-:Y:S01]  /*fdf0*/  VIADD R3, R3, 0x1e800 ;  /* 0x0001e80003037836 */ /* 0x000fe20000000000 */
[----:B------:R-:W-:-:S04]  /*fe00*/  SHF.R.U32.HI R2, RZ, 0x4, R2 ;  /* 0x00000004ff027819 */ /* 0x000fc80000011602 */
[----:B------:R-:W-:Y:S02]  /*fe10*/  SHF.R.U32.HI R3, RZ, 0x4, R3 ;  /* 0x00000004ff037819 */ /* 0x000fe40000011603 */
[----:B------:R-:W-:Y:S02]  /*fe20*/  LOP3.LUT R7, R2, 0x3fff, RZ, 0xc0, !PT ;  /* 0x00003fff02077812 */ /* 0x000fe400078ec0ff */
[----:B------:R-:W-:Y:S01]  /*fe30*/  LOP3.LUT R3, R3, 0x3fff, RZ, 0xc0, !PT ;  /* 0x00003fff03037812 */ /* 0x000fe200078ec0ff */
[----:B-1----:R-:W-:Y:S06]  /*fe40*/  @P2 BRA `(.L_x_12644) ;  /* 0x0000000000082947 */ /* 0x002fec0003800000 */
[----:B------:R-:W1:Y:S02]  /*fe50*/  SYNCS.PHASECHK.TRANS64.TRYWAIT P0, [R11+URZ+0x30850], R0 ;  /* 0x030850000b0075a7 */ /* 0x000e64000800017f */
[----:B-1----:R-:W-:Y:S05]  /*fe60*/  @!P0 BRA `(.L_x_12645) ;  /* 0x000000a000c88947 */ /* 0x002fea0003800000 */
.L_x_12644:
[----:B01----:R-:W-:Y:S01]  /*fe70*/  LOP3.LUT R0, R3, 0x10000, RZ, 0xfc, !PT ;  /* 0x0001000003007812 */ /* 0x003fe200078efcff */
[----:B------:R-:W-:Y:S01]  /*fe80*/  IMAD R2, R152, 0x600, R7 ;  /* 0x0000060098027824 */ /* 0x000fe200078e0207 */
[----:B------:R-:W2:Y:S01]  /*fe90*/  LDL.LU R12, [R1+0x14] ;  /* 0x00001400010c7983 */ /* 0x000ea20000300800 */
[----:B------:R-:W-:Y:S01]  /*fea0*/  IMAD.MOV.U32 R3, RZ, RZ, 0x40000040 ;  /* 0x40000040ff037424 */ /* 0x000fe200078e00ff */
[----:B------:R-:W-:Y:S05]  /*feb0*/  WARPSYNC.ALL ;  /* 0x0000000000007948 */ /* 0x000fea0003800000 */
[----:B------:R-:W-:Y:S01]  /*fec0*/  R2UR UR4, R0 ;  /* 0x00000000000472ca */ /* 0x000fe200000e0000 */
[C---:B-----5:R-:W-:Y:S01]  /*fed0*/  VIADD R8, R2.reuse, 0x80 ;  /* 0x0000008002087836 */ /* 0x060fe20000000000 */
[----:B------:R-:W-:Y:S01]  /*fee0*/  R2UR UR6, R2 ;  /* 0x00000000020672ca */ /* 0x000fe200000e0000 */
[----:B------:R-:W-:Y:S01]  /*fef0*/  IMAD.MOV.U32 R9, RZ, RZ, 0x40000040 ;  /* 0x40000040ff097424 */ /* 0x000fe200078e00ff */
[----:B------:R-:W-:Y:S01]  /*ff00*/  R2UR UR7, R3 ;  /* 0x00000000030772ca */ /* 0x000fe200000e0000 */
[----:B------:R-:W-:Y:S01]  /*ff10*/  WARPGROUP.ARRIVE ;  /* 0x00000000000079c5 */ /* 0x000fe20000000000 */
[----:B------:R-:W-:Y:S01]  /*ff20*/  UMOV UR5, 0x40000040 ;  /* 0x4000004000057882 */ /* 0x000fe20000000000 */
[----:B------:R-:W3:Y:S01]  /*ff30*/  LDL.LU R10, [R1+0x18] ;  /* 0x00001800010a7983 */ /* 0x000ee20000300800 */
[----:B------:R-:W-:Y:S01]  /*ff40*/  R2UR UR10, R8 ;  /* 0x00000000080a72ca */ /* 0x000fe200000e0000 */
[----:B------:R-:W-:Y:S01]  /*ff50*/  UMOV UR9, 0x40000040 ;  /* 0x4000004000097882 */ /* 0x000fe20000000000 */
[----:B------:R-:W-:Y:S01]  /*ff60*/  R2UR UR11, R9 ;  /* 0x00000000090b72ca */ /* 0x000fe200000e0000 */
[----:B------:R-:W-:Y:S01]  /*ff70*/  VIADD R8, R2, 0x100 ;  /* 0x0000010002087836 */ /* 0x000fe20000000000 */
[----:B------:R-:W0:Y:S01]  /*ff80*/  SHFL.BFLY PT, R7, R4, 0x2, 0x1f ;  /* 0x0c401f0004077f89 */ /* 0x000e2200000e0000 */
[----:B------:R-:W-:-:S02]  /*ff90*/  IMAD.MOV.U32 R9, RZ, RZ, 0x40000040 ;  /* 0x40000040ff097424 */ /* 0x000fc400078e00ff */
[----:B------:R-:W-:Y:S02]  /*ffa0*/  IMAD.MOV.U32 R45, RZ, RZ, RZ ;  /* 0x000000ffff2d7224 */ /* 0x000fe400078e00ff */
[----:B------:R-:W-:Y:S01]  /*ffb0*/  HGMMA.64x64x16.F32.BF16 R120, gdesc[UR4].tnspB, R120, gsb0 ;  /* 0x40e00000047879f0 */ /* 0x000fe20008001878 */
[----:B------:R-:W-:Y:S01]  /*ffc0*/  R2UR UR4, R0 ;  /* 0x00000000000472ca */ /* 0x000fe200000e0000 */
[----:B------:R-:W-:Y:S01]  /*ffd0*/  IMAD.MOV.U32 R3, RZ, RZ, 0x40000040 ;  /* 0x40000040ff037424 */ /* 0x000fe200078e00ff */
[----:B------:R-:W-:Y:S01]  /*ffe0*/  UMOV UR5, 0x40000040 ;  /* 0x4000004000057882 */ /* 0x000fe20000000000 */
[----:B------:R-:W-:-:S03]  /*fff0*/  VIADD R152, R152, 0x1 ;  /* 0x0000000198987836 */ /* 0x000fc60000000000 */
[----:B------:R-:W-:Y:S02]  /*10000*/  R2UR UR7, R3 ;  /* 0x00000000030772ca */ /* 0x000fe400000e0000 */
[----:B------:R-:W-:-:S05]  /*10010*/  ISETP.NE.AND P2, PT, R152, 0x2, PT ;  /* 0x000000029800780c */ /* 0x000fca0003f45270 */
[----:B------:R-:W-:Y:S01]  /*10020*/  UIADD3 UR8, UR4, 0x2, URZ ;  /* 0x0000000204087890 */ /* 0x000fe2000fffe03f */
[----:B0-----:R-:W-:Y:S01]  /*10030*/  FADD.FTZ R7, R7, R4 ;  /* 0x0000000407077221 */ /* 0x001fe20000010000 */
[----:B------:R-:W-:Y:S02]  /*10040*/  WARPGROUP.DEPBAR.LE gsb0, 0x0 ;  /* 0x00008000000079c5 */ /* 0x000fe40000010000 */
[----:B------:R-:W-:-:S06]  /*10050*/  WARPGROUP.ARRIVE ;  /* 0x00000000000079c5 */ /* 0x000fcc0000000000 */
[----:B------:R-:W-:Y:S01]  /*10060*/  HGMMA.64x64x16.F32.BF16 R120, gdesc[UR8].tnspB, R120, gsb0 ;  /* 0x40e00000087879f0 */ /* 0x000fe20008001878 */
[----:B------:R-:W-:Y:S01]  /*10070*/  R2UR UR10, R8 ;  /* 0x00000000080a72ca */ /* 0x000fe200000e0000 */
[----:B------:R-:W-:Y:S01]  /*10080*/  UIADD3 UR8, UR4, 0x4, URZ ;  /* 0x0000000404087890 */ /* 0x000fe2000fffe03f */
[----:B------:R-:W-:Y:S01]  /*10090*/  R2UR UR11, R9 ;  /* 0x00000000090b72ca */ /* 0x000fe200000e0000 */
[----:B------:R-:W-:Y:S01]  /*100a0*/  UMOV UR9, 0x40000040 ;  /* 0x4000004000097882 */ /* 0x000fe20000000000 */
[----:B------:R-:W-:Y:S02]  /*100b0*/  VIADD R8, R2, 0x180 ;  /* 0x0000018002087836 */ /* 0x000fe40000000000 */
[----:B------:R-:W-:Y:S01]  /*100c0*/  IMAD.MOV.U32 R9, RZ, RZ, 0x40000040 ;  /* 0x40000040ff097424 */ /* 0x000fe200078e00ff */
[----:B------:R-:W-:Y:S02]  /*100d0*/  WARPGROUP.DEPBAR.LE gsb0, 0x0 ;  /* 0x00008000000079c5 */ /* 0x000fe40000010000 */
[----:B------:R-:W-:-:S06]  /*100e0*/  WARPGROUP.ARRIVE ;  /* 0x00000000000079c5 */ /* 0x000fcc0000000000 */
[----:B------:R-:W-:Y:S01]  /*100f0*/  HGMMA.64x64x16.F32.BF16 R120, gdesc[UR8].tnspB, R120, gsb0 ;  /* 0x40e00000087879f0 */ /* 0x000fe20008001878 */
[----:B------:R-:W-:Y:S01]  /*10100*/  R2UR UR10, R8 ;  /* 0x00000000080a72ca */ /* 0x000fe200000e0000 */
[----:B------:R-:W-:Y:S01]  /*10110*/  UIADD3 UR8, UR4, 0x6, URZ ;  /* 0x0000000604087890 */ /* 0x000fe2000fffe03f */
[----:B------:R-:W-:Y:S01]  /*10120*/  R2UR UR11, R9 ;  /* 0x00000000090b72ca */ /* 0x000fe200000e0000 */
[----:B------:R-:W-:Y:S01]  /*10130*/  UMOV UR9, 0x40000040 ;  /* 0x4000004000097882 */ /* 0x000fe20000000000 */
[----:B------:R-:W-:Y:S01]  /*10140*/  IMAD.MOV.U32 R9, RZ, RZ, 0x40000040 ;  /* 0x40000040ff097424 */ /* 0x000fe200078e00ff */
[----:B------:R-:W-:Y:S01]  /*10150*/  IADD3 R8, R2, 0x200, RZ ;  /* 0x0000020002087810 */ /* 0x000fe20007ffe0ff */
[----:B------:R-:W-:Y:S02]  /*10160*/  WARPGROUP.DEPBAR.LE gsb0, 0x0 ;  /* 0x00008000000079c5 */ /* 0x000fe40000010000 */
[----:B------:R-:W-:-:S07]  /*10170*/  WARPGROUP.ARRIVE ;  /* 0x00000000000079c5 */ /* 0x000fce0000000000 */
[----:B------:R-:W-:Y:S01]  /*10180*/  HGMMA.64x64x16.F32.BF16 R120, gdesc[UR8].tnspB, R120, gsb0 ;  /* 0x40e00000087879f0 */ /* 0x000fe20008001878 */
[----:B------:R-:W-:Y:S01]  /*10190*/  R2UR UR10, R8 ;  /* 0x00000000080a72ca */ /* 0x000fe200000e0000 */
[----:B------:R-:W-:Y:S01]  /*101a0*/  UIADD3 UR8, UR4, 0x600, URZ ;  /* 0x0000060004087890 */ /* 0x000fe2000fffe03f */
[----:B------:R-:W-:Y:S01]  /*101b0*/  R2UR UR11, R9 ;  /* 0x00000000090b72ca */ /* 0x000fe200000e0000 */
[----:B------:R-:W-:Y:S01]  /*101c0*/  UMOV UR9, 0x40000040 ;  /* 0x4000004000097882 */ /* 0x000fe20000000000 */
[----:B------:R-:W-:Y:S02]  /*101d0*/  VIADD R8, R2, 0x280 ;  /* 0x0000028002087836 */ /* 0x000fe40000000000 */
[----:B------:R-:W-:Y:S01]  /*101e0*/  IMAD.MOV.U32 R9, RZ, RZ, 0x40000040 ;  /* 0x40000040ff097424 */ /* 0x000fe200078e00ff */
[----:B--2---:R-:W0:Y:S01]  /*101f0*/  SHFL.BFLY PT, R0, R12, 0x2, 0x1f ;  /* 0x0c401f000c007f89 */ /* 0x004e2200000e0000 */
        /* <DEDUP_REMOVED lines=25> */
[----:B------:R-:W-:Y:S01]  /*10390*/  VIADD R8, R2, 0x400 ;  /* 0x0000040002087836 */ /* 0x000fe20000000000 */
[----:B------:R-:W-:Y:S01]  /*103a0*/  MOV R9, 0x40000040 ;  /* 0x4000004000097802 */ /* 0x000fe20000000f00 */
[----:B------:R-:W-:Y:S02]  /*103b0*/  WARPGROUP.DEPBAR.LE gsb0, 0x0 ;  /* 0x00008000000079c5 */ /* 0x000fe40000010000 */
[----:B------:R-:W-:-:S07]  /*103c0*/  WARPGROUP.ARRIVE ;  /* 0x00000000000079c5 */ /* 0x000fce0000000000 */
[----:B------:R-:W-:Y:S01]  /*103d0*/  HGMMA.64x64x16.F32.BF16 R120, gdesc[UR8].tnspB, R120, gsb0 ;  /* 0x40e00000087879f0 */ /* 0x000fe20008001878 */
[----:B------:R-:W-:Y:S01]  /*103e0*/  R2UR UR10, R8 ;  /* 0x00000000080a72ca */ /* 0x000fe200000e0000 */
[----:B------:R-:W-:Y:S01]  /*103f0*/  UIADD3 UR8, UR4, 0xc00, URZ ;  /* 0x00000c0004087890 */ /* 0x000fe2000fffe03f */
[----:B------:R-:W-:Y:S01]  /*10400*/  R2UR UR11, R9 ;  /* 0x00000000090b72ca */ /* 0x000fe200000e0000 */
[----:B------:R-:W-:Y:S01]  /*10410*/  VIADD R8, R2, 0x480 ;  /* 0x0000048002087836 */ /* 0x000fe20000000000 */
[----:B------:R-:W-:Y:S01]  /*10420*/  UMOV UR9, 0x40000040 ;  /* 0x4000004000097882 */ /* 0x000fe20000000000 */
[----:B------:R-:W-:Y:S01]  /*10430*/  IMAD.MOV.U32 R9, RZ, RZ, 0x40000040 ;  /* 0x40000040ff097424 */ /* 0x000fe200078e00ff */
[----:B------:R-:W-:Y:S02]  /*10440*/  WARPGROUP.DEPBAR.LE gsb0, 0x0 ;  /* 0x00008000000079c5 */ /* 0x000fe40000010000 */
[----:B------:R-:W-:-:S07]  /*10450*/  WARPGROUP.ARRIVE ;  /* 0x00000000000079c5 */ /* 0x000fce0000000000 */
[----:B------:R-:W-:Y:S01]  /*10460*/  HGMMA.64x64x16.F32.BF16 R120, gdesc[UR8].tnspB, R120, gsb0 ;  /* 0x40e00000087879f0 */ /* 0x000fe20008001878 */
[----:B------:R-:W-:Y:S01]  /*10470*/  R2UR UR10, R8 ;  /* 0x00000000080a72ca */ /* 0x000fe200000e0000 */
[C---:B------:R-:W-:Y:S01]  /*10480*/  VIADD R8, R2.reuse, 0x500 ;  /* 0x0000050002087836 */ /* 0x040fe20000000000 */
[----:B------:R-:W-:Y:S01]  /*10490*/  R2UR UR11, R9 ;  /* 0x00000000090b72ca */ /* 0x000fe200000e0000 */
[----:B------:R-:W-:Y:S01]  /*104a0*/  VIADD R2, R2, 0x580 ;  /* 0x0000058002027836 */ /* 0x000fe20000000000 */
[----:B------:R-:W-:Y:S01]  /*104b0*/  UIADD3 UR8, UR4, 0xc02, URZ ;  /* 0x00000c0204087890 */ /* 0x000fe2000fffe03f */
[----:B------:R-:W-:Y:S01]  /*104c0*/  IMAD.MOV.U32 R9, RZ, RZ, 0x40000040 ;  /* 0x40000040ff097424 */ /* 0x000fe200078e00ff */
[----:B------:R-:W-:Y:S02]  /*104d0*/  UMOV UR9, 0x40000040 ;  /* 0x4000004000097882 */ /* 0x000fe40000000000 */
[----:B------:R-:W-:Y:S01]  /*104e0*/  R2UR UR6, R2 ;  /* 0x00000000020672ca */ /* 0x000fe200000e0000 */
[----:B0-----:R-:W-:-:S02]  /*104f0*/  FADD.FTZ R2, R0, R12 ;  /* 0x0000000c00027221 */ /* 0x001fc40000010000 */
[----:B------:R-:W0:Y:S04]  /*10500*/  SHFL.BFLY PT, R0, R7, 0x1, 0x1f ;  /* 0x0c201f0007007f89 */ /* 0x000e2800000e0000 */
[----:B------:R-:W1:Y:S01]  /*10510*/  SHFL.BFLY PT, R3, R2, 0x1, 0x1f ;  /* 0x0c201f0002037f89 */ /* 0x000e6200000e0000 */
[----:B0-----:R-:W-:Y:S01]  /*10520*/  FADD.FTZ R12, R7, R0 ;  /* 0x00000000070c7221 */ /* 0x001fe20000010000 */
[----:B------:R-:W-:Y:S01]  /*10530*/  SEL R0, RZ, 0x1, P2 ;  /* 0x00000001ff007807 */ /* 0x000fe20001000000 */
[----:B-1----:R-:W-:-:S03]  /*10540*/  FADD.FTZ R13, R2, R3 ;  /* 0x00000003020d7221 */ /* 0x002fc60000010000 */
[----:B------:R-:W-:Y:S02]  /*10550*/  FSETP.NE.FTZ.AND P0, PT, R12, RZ, PT ;  /* 0x000000ff0c00720b */ /* 0x000fe40003f15000 */
[----:B---3--:R-:W-:Y:S02]  /*10560*/  LOP3.LUT R10, R10, R0, RZ, 0x3c, !PT ;  /* 0x000000000a0a7212 */ /* 0x008fe400078e3cff */
[----:B------:R-:W-:-:S09]  /*10570*/  FSETP.NE.FTZ.AND P3, PT, R13, RZ, PT ;  /* 0x000000ff0d00720b */ /* 0x000fd20003f75000 */
[----:B------:R-:W0:Y:S08]  /*10580*/  @P0 MUFU.LG2 R4, R12 ;  /* 0x0000000c00040308 */ /* 0x000e300000000c00 */
[----:B------:R1:W-:Y:S02]  /*10590*/  @P0 MUFU.RCP R45, R12 ;  /* 0x0000000c002d0308 */ /* 0x0003e40000001000 */
[----:B-1----:R-:W2:Y:S01]  /*105a0*/  LDL.LU R12, [R1+0x98] ;  /* 0x00009800010c7983 */ /* 0x002ea20000300800 */
[----:B------:R-:W-:-:S02]  /*105b0*/  WARPGROUP.DEPBAR.LE gsb0, 0x0 ;  /* 0x00008000000079c5 */ /* 0x000fc40000010000 */
[----:B------:R-:W-:-:S06]  /*105c0*/  WARPGROUP.ARRIVE ;  /* 0x00000000000079c5 */ /* 0x000fcc0000000000 */
[----:B------:R-:W-:Y:S01]  /*105d0*/  HGMMA.64x64x16.F32.BF16 R120, gdesc[UR8].tnspB, R120, gsb0 ;  /* 0x40e00000087879f0 */ /* 0x000fe20008001878 */
[----:B------:R-:W-:Y:S01]  /*105e0*/  R2UR UR10, R8 ;  /* 0x00000000080a72ca */ /* 0x000fe200000e0000 */
[----:B------:R-:W-:Y:S01]  /*105f0*/  UIADD3 UR8, UR4, 0xc04, URZ ;  /* 0x00000c0404087890 */ /* 0x000fe2000fffe03f */
[----:B------:R-:W-:Y:S01]  /*10600*/  R2UR UR11, R9 ;  /* 0x00000000090b72ca */ /* 0x000fe200000e0000 */
[----:B------:R-:W-:Y:S01]  /*10610*/  UMOV UR9, 0x40000040 ;  /* 0x4000004000097882 */ /* 0x000fe20000000000 */
[----:B------:R-:W-:Y:S01]  /*10620*/  UIADD3 UR4, UR4, 0xc06, URZ ;  /* 0x00000c0604047890 */ /* 0x000fe2000fffe03f */
[----:B------:R-:W-:Y:S02]  /*10630*/  WARPGROUP.DEPBAR.LE gsb0, 0x0 ;  /* 0x00008000000079c5 */ /* 0x000fe40000010000 */
[----:B------:R-:W-:Y:S01]  /*10640*/  WARPGROUP.ARRIVE ;  /* 0x00000000000079c5 */ /* 0x000fe20000000000 */
[----:B------:R1:W-:Y:S01]  /*10650*/  STL [R1+0x18], R10 ;  /* 0x0000180a01007387 */ /* 0x0003e20000100800 */
[----:B------:R-:W-:Y:S01]  /*10660*/  IMAD.MOV.U32 R8, RZ, RZ, RZ ;  /* 0x000000ffff087224 */ /* 0x000fe200078e00ff */
[----:B------:R-:W3:Y:S05]  /*10670*/  @P3 MUFU.LG2 R9, R13 ;  /* 0x0000000d00093308 */ /* 0x000eea0000000c00 */
[----:B------:R-:W-:Y:S03]  /*10680*/  HGMMA.64x64x16.F32.BF16 R120, gdesc[UR8].tnspB, R120, gsb0 ;  /* 0x40e00000087879f0 */ /* 0x000fe60008001878 */
[----:B------:R-:W-:-:S02]  /*10690*/  WARPGROUP.DEPBAR.LE gsb0, 0x0 ;  /* 0x00008000000079c5 */ /* 0x000fc40000010000 */
[----:B------:R-:W-:-:S06]  /*106a0*/  WARPGROUP.ARRIVE ;  /* 0x00000000000079c5 */ /* 0x000fcc0000000000 */
[----:B------:R-:W-:Y:S01]  /*106b0*/  HGMMA.64x64x16.F32.BF16 R120, gdesc[UR4].tnspB, R120, gsb0 ;  /* 0x40e00000047879f0 */ /* 0x000fe20008001878 */
[----:B-1----:R-:W-:-:S04]  /*106c0*/  @!P1 IADD3 R10, R11, 0x30860, RZ ;  /* 0x000308600b0a9810 */ /* 0x002fc80007ffe0ff */
[----:B------:R-:W-:Y:S01]  /*106d0*/  @!P1 PRMT R10, RZ, 0x654, R10 ;  /* 0x00000654ff0a9816 */ /* 0x000fe2000000000a */
[----:B------:R-:W1:Y:S01]  /*106e0*/  @P3 MUFU.RCP R8, R13 ;  /* 0x0000000d00083308 */ /* 0x000e620000001000 */
[C---:B------:R-:W-:Y:S01]  /*106f0*/  @P0 FMUL.FTZ R2, R6.reuse, 0.69314718246459960938 ;  /* 0x3f31721806020820 */ /* 0x040fe20000410000 */
[----:B------:R-:W-:Y:S01]  /*10700*/  @P3 FMUL.FTZ R6, R6, 0.69314718246459960938 ;  /* 0x3f31721806063820 */ /* 0x000fe20000410000 */
[----:B0-----:R-:W-:Y:S01]  /*10710*/  @P0 FMUL.FTZ R7, R4, 0.69314718246459960938 ;  /* 0x3f31721804070820 */ /* 0x001fe20000410000 */
[----:B---3--:R-:W-:Y:S01]  /*10720*/  @P3 FMUL.FTZ R9, R9, 0.69314718246459960938 ;  /* 0x3f31721809093820 */ /* 0x008fe20000410000 */
[----:B------:R-:W-:Y:S02]  /*10730*/  IMAD.MOV.U32 R3, RZ, RZ, -0x800000 ;  /* 0xff800000ff037424 */ /* 0x000fe400078e00ff */
[----:B------:R-:W-:Y:S02]  /*10740*/  IMAD.MOV.U32 R0, RZ, RZ, -0x800000 ;  /* 0xff800000ff007424 */ /* 0x000fe400078e00ff */
[----:B------:R-:W-:Y:S01]  /*10750*/  @P0 FFMA.FTZ R3, R2, R5, R7 ;  /* 0x0000000502030223 */ /* 0x000fe20000010007 */
[----:B------:R-:W-:Y:S01]  /*10760*/  @P3 FFMA.FTZ R0, R6, R54, R9 ;  /* 0x0000003606003223 */ /* 0x000fe20000010009 */
[----:B------:R-:W-:-:S02]  /*10770*/  PLOP3.LUT P0, PT, PT, PT, PT, 0x8, 0x0 ;  /* 0x000000000000781c */ /* 0x000fc40003f0e170 */
[----:B------:R-:W-:Y:S01]  /*10780*/  SEL R152, R152, RZ, P2 ;  /* 0x000000ff98987207 */ /* 0x000fe20001000000 */
        /* <DEDUP_REMOVED lines=19> */
[----:B------:R3:W-:Y:S01]  /*108c0*/  STL [R1+0x98], R12 ;  /* 0x0000980c01007387 */ /* 0x0007e20000100800 */
        /* <DEDUP_REMOVED lines=16> */
.L_x_12595:
[----:B------:R-:W2:Y:S01]  /*109d0*/  LDL R74, [R1+0x90] ;  /* 0x00009000014a7983 */ /* 0x000ea20000100800 */
[----:B------:R-:W-:Y:S05]  /*109e0*/  WARPSYNC.ALL ;  /* 0x0000000000007948 */ /* 0x000fea0003800000 */
[----:B------:R-:W1:Y:S01]  /*109f0*/  S2R R2, SR_TID.X ;  /* 0x0000000000027919 */ /* 0x000e620000002100 */
[----:B------:R-:W3:Y:S01]  /*10a00*/  S2UR UR5, SR_CgaCtaId ;  /* 0x00000000000579c3 */ /* 0x000ee20000008800 */
[----:B------:R-:W-:Y:S01]  /*10a10*/  UMOV UR4, 0x400 ;  /* 0x0000040000047882 */ /* 0x000fe20000000000 */
[----:B------:R-:W-:Y:S01]  /*10a20*/  BSSY B0, `(.L_x_12646) ;  /* 0x0000249000007945 */ /* 0x000fe20003800000 */
[----:B---3--:R-:W-:Y:S01]  /*10a30*/  ULEA UR4, UR5, UR4, 0x18 ;  /* 0x0000000405047291 */ /* 0x008fe2000f8ec03f */
[----:B-1----:R-:W-:-:S05]  /*10a40*/  VIADD R75, R2, 0xffffff80 ;  /* 0xffffff80024b7836 */ /* 0x002fca0000000000 */
[----:B------:R-:W-:Y:S01]  /*10a50*/  IMAD.U32 R2, RZ, RZ, UR4 ;  /* 0x00000004ff027e24 */ /* 0x000fe2000f8e00ff */
[----:B------:R-:W-:Y:S01]  /*10a60*/  BAR.SYNC.DEFER_BLOCKING 0x5, 0x200 ;  /* 0x0148000000007b1d */ /* 0x000fe20000010000 */
[----:B------:R-:W-:-:S04]  /*10a70*/  SHF.R.S32.HI R71, RZ, 0x1f, R75 ;  /* 0x0000001fff477819 */ /* 0x000fc8000001144b */
[----:B------:R-:W-:-:S04]  /*10a80*/  LEA.HI R60, R71, R75, RZ, 0x3 ;  /* 0x0000004b473c7211 */ /* 0x000fc800078f18ff */
[----:B------:R-:W-:Y:S02]  /*10a90*/  LOP3.LUT R61, R60, 0xfffffff8, RZ, 0xc0, !PT ;  /* 0xfffffff83c3d7812 */ /* 0x000fe400078ec0ff */
[----:B------:R-:W-:-:S03]  /*10aa0*/  SHF.R.S32.HI R60, RZ, 0x3, R60 ;  /* 0x00000003ff3c7819 */ /* 0x000fc6000001143c */
[----:B------:R-:W-:-:S04]  /*10ab0*/  IMAD.IADD R61, R75, 0x1, -R61 ;  /* 0x000000014b3d7824 */ /* 0x000fc800078e0a3d */
[----:B------:R-:W-:Y:S01]  /*10ac0*/  IMAD.SHL.U32 R59, R61, 0x8, RZ ;  /* 0x000000083d3b7824 */ /* 0x000fe200078e00ff */
[----:B0-----:R0:W1:Y:S04]  /*10ad0*/  LDS.128 R32, [R2+0x308d0] ;  /* 0x0308d00002207984 */ /* 0x0010680000000c00 */
[----:B------:R-:W-:Y:S01]  /*10ae0*/  SHF.R.S32.HI R58, RZ, 0x1f, R59 ;  /* 0x0000001fff3a7819 */ /* 0x000fe2000001143b */
[----:B------:R-:W-:Y:S06]  /*10af0*/  BAR.ARV 0x4, 0x200 ;  /* 0x0108000000007b1d */ /* 0x000fec0000002000 */
[----:B--2---:R-:W-:-:S02]  /*10b00*/  SHF.R.S32.HI R64, RZ, 0x1f, R74 ;  /* 0x0000001fff407819 */ /* 0x004fc4000001144a */
[C---:B------:R-:W-:Y:S02]  /*10b10*/  SHF.L.U32 R66, R74.reuse, 0x2, RZ ;  /* 0x000000024a427819 */ /* 0x040fe400000006ff */
[----:B------:R-:W-:Y:S01]  /*10b20*/  SHF.L.U64.HI R67, R74, 0x2, R64 ;  /* 0x000000024a437819 */ /* 0x000fe20000010240 */
[----:B01----:R-:W-:Y:S06]  /*10b30*/  @P0 BRA `(.L_x_12647) ;  /* 0x0000001800540947 */ /* 0x003fec0003800000 */
[----:B------:R-:W2:Y:S01]  /*10b40*/  LDL R4, [R1+0xac] ;  /* 0x0000ac0001047983 */ /* 0x000ea20000100800 */
[----:B------:R-:W-:-:S03]  /*10b50*/  ULDC UR4, c[0x0][0xad4] ;  /* 0x0002b50000047ab9 */ /* 0x000fc60000000800 */
[----:B------:R-:W3:Y:S01]  /*10b60*/  LDL.LU R62, [R1+0x94] ;  /* 0x00009400013e7983 */ /* 0x000ee20000300800 */
[----:B------:R-:W-:Y:S01]  /*10b70*/  F2FP.BF16.F32.PACK_AB R14, R27, R26 ;  /* 0x0000001a1b0e723e */ /* 0x000fe200000010ff */
[----:B------:R-:W-:Y:S01]  /*10b80*/  IMAD.MOV.U32 R32, RZ, RZ, RZ ;  /* 0x000000ffff207224 */ /* 0x000fe200078e00ff */
[----:B------:R-:W0:Y:S01]  /*10b90*/  S2R R5, SR_SWINHI ;  /* 0x0000000000057919 */ /* 0x000e220000002f00 */
[----:B------:R-:W-:Y:S02]  /*10ba0*/  MOV R24, R2 ;  /* 0x0000000200187202 */ /* 0x000fe40000000f00 */
[----:B0----5:R-:W-:-:S03]  /*10bb0*/  MOV R25, R5 ;  /* 0x0000000500197202 */ /* 0x021fc60000000f00 */
[----:B--2---:R-:W-:-:S03]  /*10bc0*/  IMAD.WIDE R10, R4, 0x2, R24 ;  /* 0x00000002040a7825 */ /* 0x004fc600078e0218 */
[C---:B------:R-:W-:Y:S02]  /*10bd0*/  IADD3 R63, P0, R10.reuse, 0x60, RZ ;  /* 0x000000600a3f7810 */ /* 0x040fe40007f1e0ff */
[C---:B------:R-:W-:Y:S02]  /*10be0*/  IADD3 R13, P2, R10.reuse, 0x20, RZ ;  /* 0x000000200a0d7810 */ /* 0x040fe40007f5e0ff */
[----:B------:R-:W-:Y:S01]  /*10bf0*/  IADD3 R15, P1, R10, 0x40, RZ ;  /* 0x000000400a0f7810 */ /* 0x000fe20007f3e0ff */
[--C-:B------:R-:W-:Y:S01]  /*10c00*/  IMAD.X R5, RZ, RZ, R11.reuse, P0 ;  /* 0x000000ffff057224 */ /* 0x100fe200000e060b */
[----:B---3--:R-:W-:Y:S02]  /*10c10*/  ISETP.NE.AND P0, PT, R62, RZ, PT ;  /* 0x000000ff3e00720c */ /* 0x008fe40003f05270 */
[----:B------:R-:W-:Y:S01]  /*10c20*/  LOP3.LUT R9, R10, 0x380, RZ, 0xc0, !PT ;  /* 0x000003800a097812 */ /* 0x000fe200078ec0ff */
[----:B------:R-:W-:Y:S01]  /*10c30*/  IMAD.X R7, RZ, RZ, R11, P1 ;  /* 0x000000ffff077224 */ /* 0x000fe200008e060b */
[----:B------:R-:W-:Y:S01]  /*10c40*/  SEL R70, R62, UR4, P0 ;  /* 0x000000043e467c07 */ /* 0x000fe20008000000 */
[----:B------:R-:W-:Y:S05]  /*10c50*/  WARPSYNC.ALL ;  /* 0x0000000000007948 */ /* 0x000fea0003800000 */
[----:B------:R-:W-:Y:S01]  /*10c60*/  LOP3.LUT R4, R13, 0x380, RZ, 0xc0, !PT ;  /* 0x000003800d047812 */ /* 0x000fe200078ec0ff */
[----:B------:R-:W-:Y:S01]  /*10c70*/  ULDC.64 UR6, c[0x0][0xc08] ;  /* 0x0003020000067ab9 */ /* 0x000fe20000000a00 */
[----:B------:R-:W-:Y:S01]  /*10c80*/  LOP3.LUT R6, R15, 0x380, RZ, 0xc0, !PT ;  /* 0x000003800f067812 */ /* 0x000fe200078ec0ff */
[----:B------:R-:W-:Y:S01]  /*10c90*/  ULDC.64 UR4, c[0x0][0xc00] ;  /* 0x0003000000047ab9 */ /* 0x000fe20000000a00 */
[----:B------:R-:W-:-:S02]  /*10ca0*/  LOP3.LUT R12, R63, 0x380, RZ, 0xc0, !PT ;  /* 0x000003803f0c7812 */ /* 0x000fc400078ec0ff */
[----:B------:R-:W-:Y:S02]  /*10cb0*/  SHF.R.U64 R9, R9, 0x3, RZ ;  /* 0x0000000309097819 */ /* 0x000fe400000012ff */
[----:B------:R-:W-:Y:S02]  /*10cc0*/  SHF.R.U64 R4, R4, 0x3, RZ ;  /* 0x0000000304047819 */ /* 0x000fe400000012ff */
[----:B------:R-:W-:Y:S02]  /*10cd0*/  SHF.R.U64 R6, R6, 0x3, RZ ;  /* 0x0000000306067819 */ /* 0x000fe400000012ff */
[----:B------:R-:W-:Y:S02]  /*10ce0*/  SHF.R.U64 R12, R12, 0x3, RZ ;  /* 0x000000030c0c7819 */ /* 0x000fe400000012ff */
[----:B------:R-:W-:Y:S01]  /*10cf0*/  LOP3.LUT R10, R9, R10, RZ, 0x3c, !PT ;  /* 0x0000000a090a7212 */ /* 0x000fe200078e3cff */
[----:B------:R-:W-:Y:S01]  /*10d00*/  IMAD.X R9, RZ, RZ, R11, P2 ;  /* 0x000000ffff097224 */ /* 0x000fe200010e060b */
[----:B------:R-:W-:-:S02]  /*10d10*/  LOP3.LUT R8, R4, R13, RZ, 0x3c, !PT ;  /* 0x0000000d04087212 */ /* 0x000fc400078e3cff */
[----:B------:R-:W-:Y:S02]  /*10d20*/  LOP3.LUT R6, R6, R15, RZ, 0x3c, !PT ;  /* 0x0000000f06067212 */ /* 0x000fe400078e3cff */
[----:B------:R-:W-:Y:S02]  /*10d30*/  LOP3.LUT R4, R12, R63, RZ, 0x3c, !PT ;  /* 0x0000003f0c047212 */ /* 0x000fe400078e3cff */
[----:B------:R-:W-:Y:S02]  /*10d40*/  MOV R10, R10 ;  /* 0x0000000a000a7202 */ /* 0x000fe40000000f00 */
        /* <DEDUP_REMOVED lines=11> */
[----:B------:R-:W-:Y:S02]  /*10e00*/  F2FP.BF16.F32.PACK_AB R8, R37, R36 ;  /* 0x000000242508723e */ /* 0x000fe400000010ff */
[----:B------:R-:W-:Y:S02]  /*10e10*/  F2FP.BF16.F32.PACK_AB R9, R53, R52 ;  /* 0x000000343509723e */ /* 0x000fe400000010ff */
[----:B------:R-:W-:Y:S02]  /*10e20*/  F2FP.BF16.F32.PACK_AB R11, R55, R54 ;  /* 0x00000036370b723e */ /* 0x000fe400000010ff */
[----:B------:R-:W-:Y:S02]  /*10e30*/  ISETP.NE.U32.AND P3, PT, RZ, UR6, PT ;  /* 0x00000006ff007c0c */ /* 0x000fe4000bf65070 */
[----:B------:R-:W-:Y:S01]  /*10e40*/  ISETP.NE.U32.AND P0, PT, RZ, UR4, PT ;  /* 0x00000004ff007c0c */ /* 0x000fe2000bf05070 */
[----:B------:R0:W-:Y:S01]  /*10e50*/  STSM.16.M88.4 [R10], R12 ;  /* 0x0000000c0a007844 */ /* 0x0001e20000000200 */
[----:B------:R-:W-:-:S02]  /*10e60*/  ISETP.NE.AND.EX P3, PT, RZ, UR7, PT, P3 ;  /* 0x00000007ff007c0c */ /* 0x000fc4000bf65330 */
[----:B------:R-:W-:Y:S01]  /*10e70*/  IADD3 R62, P1, R66, UR4, RZ ;  /* 0x00000004423e7c10 */ /* 0x000fe2000ff3e0ff */
[----:B------:R1:W-:Y:S01]  /*10e80*/  STSM.16.M88.4 [R69], R4 ;  /* 0x0000000445007844 */ /* 0x0003e20000000200 */
[----:B------:R-:W-:Y:S02]  /*10e90*/  ISETP.NE.AND.EX P0, PT, RZ, UR5, PT, P0 ;  /* 0x00000005ff007c0c */ /* 0x000fe4000bf05300 */
[----:B------:R-:W-:Y:S02]  /*10ea0*/  IADD3.X R63, R67, UR5, RZ, P1, !PT ;  /* 0x00000005433f7c10 */ /* 0x000fe40008ffe4ff */
[----:B0-----:R-:W-:Y:S02]  /*10eb0*/  F2FP.BF16.F32.PACK_AB R10, R39, R38 ;  /* 0x00000026270a723e */ /* 0x001fe400000010ff */
[----:B------:R-:W-:Y:S02]  /*10ec0*/  F2FP.BF16.F32.PACK_AB R12, R41, R40 ;  /* 0x00000028290c723e */ /* 0x000fe400000010ff */
[----:B------:R-:W-:Y:S01]  /*10ed0*/  F2FP.BF16.F32.PACK_AB R13, R57, R56 ;  /* 0x00000038390d723e */ /* 0x000fe200000010ff */
[----:B------:R0:W-:Y:S01]  /*10ee0*/  STSM.16.M88.4 [R68], R8 ;  /* 0x0000000844007844 */ /* 0x0001e20000000200 */
[----:B------:R-:W-:-:S02]  /*10ef0*/  F2FP.BF16.F32.PACK_AB R14, R45, R44 ;  /* 0x0000002c2d0e723e */ /* 0x000fc400000010ff */
[----:B------:R-:W-:-:S05]  /*10f00*/  F2FP.BF16.F32.PACK_AB R15, R151, R150 ;  /* 0x00000096970f723e */ /* 0x000fca00000010ff */
[----:B------:R2:W-:Y:S01]  /*10f10*/  STSM.16.M88.4 [R65], R12 ;  /* 0x0000000c41007844 */ /* 0x0005e20000000200 */
[----:B------:R-:W-:Y:S01]  /*10f20*/  BAR.SYNC.DEFER_BLOCKING 0x1, 0x180 ;  /* 0x0046000000007b1d */ /* 0x000fe20000010000 */
[----:B------:R-:W-:-:S05]  /*10f30*/  @P3 IADD3 R66, P1, R66, UR6, RZ ;  /* 0x0000000642423c10 */ /* 0x000fca000ff3e0ff */
[----:B------:R-:W-:Y:S01]  /*10f40*/  ULDC UR6, c[0x0][0xa88] ;  /* 0x0002a20000067ab9 */ /* 0x000fe20000000800 */
[----:B------:R-:W-:Y:S01]  /*10f50*/  @P3 IADD3.X R67, R67, UR7, RZ, P1, !PT ;  /* 0x0000000743433c10 */ /* 0x000fe20008ffe4ff */
[----:B-1----:R-:W-:Y:S01]  /*10f60*/  IMAD.U32 R69, RZ, RZ, UR6 ;  /* 0x00000006ff457e24 */ /* 0x002fe2000f8e00ff */
[----:B------:R-:W-:Y:S01]  /*10f70*/  ISETP.GT.AND P2, PT, R70, 0x1, PT ;  /* 0x000000014600780c */ /* 0x000fe20003f44270 */
[----:B------:R-:W-:Y:S01]  /*10f80*/  IMAD.MOV.U32 R4, RZ, RZ, 0x9b8 ;  /* 0x000009b8ff047424 */ /* 0x000fe200078e00ff */
[----:B0-----:R-:W0:Y:S01]  /*10f90*/  LDC R8, c[0x0][0xbe8] ;  /* 0x0002fa00ff087b82 */ /* 0x001e220000000800 */
[----:B------:R1:W5:Y:S04]  /*10fa0*/  @P0 LDG.E R32, desc[UR56][R62.64] ;  /* 0x000000383e200981 */ /* 0x000368000c1e1900 */
[----:B------:R1:W5:Y:S01]  /*10fb0*/  @P3 LDG.E R69, desc[UR56][R66.64] ;  /* 0x0000003842453981 */ /* 0x000362000c1e1900 */
[----:B------:R-:W-:-:S02]  /*10fc0*/  SEL R4, R4, 0x978, P2 ;  /* 0x0000097804047807 */ /* 0x000fc40001000000 */
[----:B------:R-:W-:Y:S02]  /*10fd0*/  LEA.HI R71, R71, R75, RZ, 0x2 ;  /* 0x0000004b47477211 */ /* 0x000fe400078f10ff */
[----:B--2---:R1:W2:Y:S01]  /*10fe0*/  LDC.64 R12, c[0x0][R4+0x220] ;  /* 0x00008800040c7b82 */ /* 0x0042a20000000a00 */
[----:B0-----:R-:W-:-:S07]  /*10ff0*/  ISETP.NE.AND P1, PT, R8, 0x1, PT ;  /* 0x000000010800780c */ /* 0x001fce0003f25270 */
[----:B------:R1:W0:Y:S08]  /*11000*/  LDC.64 R14, c[0x0][R4+0x218] ;  /* 0x00008600040e7b82 */ /* 0x0002300000000a00 */
[----:B------:R1:W3:Y:S01]  /*11010*/  LDC.64 R10, c[0x0][R4+0x228] ;  /* 0x00008a00040a7b82 */ /* 0x0002e20000000a00 */
[----:B--2---:R-:W-:Y:S05]  /*11020*/  @P3 BRA `(.L_x_12648) ;  /* 0x0000000000103947 */ /* 0x004fea0003800000 */
[----:B------:R-:W-:Y:S05]  /*11030*/  @!P0 BRA `(.L_x_12648) ;  /* 0x00000000000c8947 */ /* 0x000fea0003800000 */
[----:B------:R-:W2:Y:S04]  /*11040*/  LDG.E R6, desc[UR56][R62.64] ;  /* 0x000000383e067981 */ /* 0x000ea8000c1e1900 */
[----:B-----5:R-:W2:Y:S02]  /*11050*/  LDG.E R69, desc[UR56][R62.64+0x4] ;  /* 0x000004383e457981 */ /* 0x020ea4000c1e1900 */
[----:B--2---:R-:W-:-:S07]  /*11060*/  IMAD.IADD R69, R69, 0x1, -R6 ;  /* 0x0000000145457824 */ /* 0x004fce00078e0a06 */
.L_x_12648:
[----:B------:R-:W2:Y:S04]  /*11070*/  LDL R77, [R1+0xa8] ;  /* 0x0000a800014d7983 */ /* 0x000ea80000100800 */
[----:B------:R-:W0:Y:S04]  /*11080*/  LDL R72, [R1+0x8c] ;  /* 0x00008c0001487983 */ /* 0x000e280000100800 */
[----:B------:R-:W4:Y:S04]  /*11090*/  LDL R76, [R1+0x9c] ;  /* 0x00009c00014c7983 */ /* 0x000f280000100800 */
[----:B------:R-:W3:Y:S01]  /*110a0*/  LDL R70, [R1+0xa0] ;  /* 0x0000a00001467983 */ /* 0x000ee20000100800 */
[----:B------:R-:W-:Y:S01]  /*110b0*/  LOP3.LUT R71, R71, 0xfffffffc, RZ, 0xc0, !PT ;  /* 0xfffffffc47477812 */ /* 0x000fe200078ec0ff */
[----:B-1----:R-:W1:Y:S01]  /*110c0*/  LDC.64 R4, c[0x0][R4+0x210] ;  /* 0x0000840004047b82 */ /* 0x002e620000000a00 */
[----:B------:R-:W-:-:S03]  /*110d0*/  ISETP.NE.U32.AND P0, PT, RZ, UR4, PT ;  /* 0x00000004ff007c0c */ /* 0x000fc6000bf05070 */
[----:B------:R-:W-:-:S04]  /*110e0*/  IMAD.IADD R71, R75, 0x1, -R71 ;  /* 0x000000014b477824 */ /* 0x000fc800078e0a47 */
[----:B------:R-:W1:Y:S01]  /*110f0*/  @P1 LDC R66, c[0x0][0xbec] ;  /* 0x0002fb00ff421b82 */ /* 0x000e620000000800 */
[----:B------:R-:W-:Y:S02]  /*11100*/  LEA.HI R62, R71, R71, RZ, 0x1 ;  /* 0x00000047473e7211 */ /* 0x000fe400078f08ff */
[----:B------:R-:W-:Y:S02]  /*11110*/  ISETP.NE.AND.EX P0, PT, RZ, UR5, PT, P0 ;  /* 0x00000005ff007c0c */ /* 0x000fe4000bf05300 */
[----:B------:R-:W-:-:S03]  /*11120*/  LOP3.LUT R62, R62, 0x1ffffffe, RZ, 0xc0, !PT ;  /* 0x1ffffffe3e3e7812 */ /* 0x000fc600078ec0ff */
[----:B------:R-:W3:Y:S01]  /*11130*/  @P1 LDC R73, c[0x0][0xbf0] ;  /* 0x0002fc00ff491b82 */ /* 0x000ee20000000800 */
[----:B------:R-:W-:-:S07]  /*11140*/  SEL R9, R74, RZ, !P0 ;  /* 0x000000ff4a097207 */ /* 0x000fce0004000000 */
[----:B------:R-:W1:Y:S01]  /*11150*/  LDC.64 R6, c[0x0][0xba8] ;  /* 0x0002ea00ff067b82 */ /* 0x000e620000000a00 */
[----:B------:R-:W-:Y:S01]  /*11160*/  IADD3 R62, R71, -R62, RZ ;  /* 0x8000003e473e7210 */ /* 0x000fe20007ffe0ff */
[----:B------:R-:W-:Y:S01]  /*11170*/  IMAD R13, R13, R9, RZ ;  /* 0x000000090d0d7224 */ /* 0x000fe200078e02ff */
[----:B------:R-:W-:Y:S01]  /*11180*/  SEL R63, R64, RZ, !P0 ;  /* 0x000000ff403f7207 */ /* 0x000fe20004000000 */
[----:B------:R-:W1:Y:S04]  /*11190*/  S2R R68, SR_TID.X ;  /* 0x0000000000447919 */ /* 0x000e680000002100 */
[C---:B------:R-:W-:Y:S02]  /*111a0*/  IMAD R71, R12.reuse, R63, R13 ;  /* 0x0000003f0c477224 */ /* 0x040fe400078e020d */
[----:B------:R-:W-:-:S04]  /*111b0*/  IMAD.WIDE.U32 R12, R12, R9, RZ ;  /* 0x000000090c0c7225 */ /* 0x000fc800078e00ff */
[----:B------:R-:W-:Y:S01]  /*111c0*/  IMAD.IADD R71, R13, 0x1, R71 ;  /* 0x000000010d477824 */ /* 0x000fe200078e0247 */
[----:B-1----:R-:W1:Y:S08]  /*111d0*/  @!P2 LDC R6, c[0x0][0xb50] ;  /* 0x0002d400ff06ab82 */ /* 0x002e700000000800 */
[----:B------:R-:W1:Y:S01]  /*111e0*/  @!P2 LDC R7, c[0x0][0xb54] ;  /* 0x0002d500ff07ab82 */ /* 0x000e620000000800 */
[----:B------:R-:W-:-:S05]  /*111f0*/  VIADD R78, R68, 0xffffff80 ;  /* 0xffffff80444e7836 */ /* 0x000fca0000000000 */
[----:B------:R-:W-:-:S04]  /*11200*/  SHF.R.S32.HI R68, RZ, 0x1f, R78 ;  /* 0x0000001fff447819 */ /* 0x000fc8000001144e */
[----:B------:R-:W-:-:S04]  /*11210*/  LEA.HI R68, R68, R78, RZ, 0x7 ;  /* 0x0000004e44447211 */ /* 0x000fc800078f38ff */
[----:B------:R-:W-:-:S04]  /*11220*/  LOP3.LUT R68, R68, 0xffffff80, RZ, 0xc0, !PT ;  /* 0xffffff8044447812 */ /* 0x000fc800078ec0ff */
[----:B------:R-:W-:Y:S01]  /*11230*/  IADD3 R68, R78, -R68, RZ ;  /* 0x800000444e447210 */ /* 0x000fe20007ffe0ff */
[----:B--2---:R-:W-:Y:S02]  /*11240*/  IMAD R62, R62, 0x8, R77 ;  /* 0x000000083e3e7824 */ /* 0x004fe400078e024d */
[-C--:B0-----:R-:W-:Y:S02]  /*11250*/  IMAD R67, R15, R72.reuse, RZ ;  /* 0x000000480f437224 */ /* 0x081fe400078e02ff */
[----:B------:R-:W-:-:S04]  /*11260*/  IMAD.WIDE.U32 R14, R14, R72, RZ ;  /* 0x000000480e0e7225 */ /* 0x000fc800078e00ff */
[----:B----4-:R-:W-:Y:S01]  /*11270*/  IMAD R65, R76, 0xc0, R62 ;  /* 0x000000c04c417824 */ /* 0x010fe200078e023e */
[----:B-----5:R-:W-:-:S03]  /*11280*/  IADD3 R62, P0, P3, R12, R14, R32 ;  /* 0x0000000e0c3e7210 */ /* 0x020fc60007b1e020 */
[----:B------:R-:W-:Y:S01]  /*11290*/  @P1 IMAD.HI.U32 R14, R65, R66, RZ ;  /* 0x00000042410e1227 */ /* 0x000fe200078e00ff */
[----:B---3--:R-:W-:-:S03]  /*112a0*/  SEL R63, R70, RZ, P2 ;  /* 0x000000ff463f7207 */ /* 0x008fc60001000000 */
[----:B------:R-:W-:Y:S02]  /*112b0*/  IMAD.IADD R64, R15, 0x1, R67 ;  /* 0x000000010f407824 */ /* 0x000fe400078e0243 */
[----:B------:R-:W-:Y:S01]  /*112c0*/  IMAD.MOV.U32 R15, RZ, RZ, R65 ;  /* 0x000000ffff0f7224 */ /* 0x000fe200078e0041 */
[----:B------:R-:W-:Y:S01]  /*112d0*/  @P1 SHF.R.U32.HI R15, RZ, R73, R14 ;  /* 0x00000049ff0f1219 */ /* 0x000fe2000001160e */
[-C--:B------:R-:W-:Y:S01]  /*112e0*/  IMAD R67, R11, R63.reuse, RZ ;  /* 0x0000003f0b437224 */ /* 0x080fe200078e02ff */
[----:B------:R-:W-:Y:S01]  /*112f0*/  SHF.R.S32.HI R11, RZ, 0x1f, R32 ;  /* 0x0000001fff0b7819 */ /* 0x000fe20000011420 */
[----:B------:R-:W-:Y:S01]  /*11300*/  IMAD.WIDE.U32 R12, R10, R63, RZ ;  /* 0x0000003f0a0c7225 */ /* 0x000fe200078e00ff */
[----:B------:R-:W-:-:S03]  /*11310*/  SHF.R.S32.HI R10, RZ, 0x1f, R15 ;  /* 0x0000001fff0a7819 */ /* 0x000fc6000001140f */
[----:B------:R-:W-:Y:S01]  /*11320*/  IMAD.MOV R14, RZ, RZ, -R15 ;  /* 0x000000ffff0e7224 */ /* 0x000fe200078e0a0f */
[----:B------:R-:W-:Y:S01]  /*11330*/  IADD3.X R63, R71, R64, R11, P0, P3 ;  /* 0x00000040473f7210 */ /* 0x000fe200007e640b */
[----:B------:R-:W-:Y:S01]  /*11340*/  IMAD.IADD R67, R13, 0x1, R67 ;  /* 0x000000010d437824 */ /* 0x000fe200078e0243 */
[----:B------:R-:W-:Y:S01]  /*11350*/  IADD3 R12, P0, P3, R15, R62, R12 ;  /* 0x0000003e0f0c7210 */ /* 0x000fe20007b1e00c */
        /* <DEDUP_REMOVED lines=8> */
[----:B------:R-:W-:Y:S02]  /*113e0*/  LEA.HI.X R7, R12, R7, R4, 0x2, P0 ;  /* 0x000000070c077211 */ /* 0x000fe400000f1404 */
        /* <DEDUP_REMOVED lines=13> */
[----:B0-----:R-:W-:Y:S01]  /*114c0*/  IMAD R3, R60, 0x40, R59 ;  /* 0x000000403c037824 */ /* 0x001fe200078e023b */
[----:B------:R-:W0:Y:S01]  /*114d0*/  @P1 LDC R0, c[0x0][0xbec] ;  /* 0x0002fb00ff001b82 */ /* 0x000e220000000800 */
[----:B------:R-:W-:Y:S02]  /*114e0*/  ULDC.64 UR4, c[0x0][0xaa0] ;  /* 0x0002a80000047ab9 */ /* 0x000fe40000000a00 */
[----:B------:R-:W-:-:S03]  /*114f0*/  IMAD.WIDE R24, R3, 0x2, R24 ;  /* 0x0000000203187825 */ /* 0x000fc600078e0218 */
[C---:B------:R-:W-:Y:S02]  /*11500*/  IADD3 R27, P0, R24.reuse, 0x1800, RZ ;  /* 0x00001800181b7810 */ /* 0x040fe40007f1e0ff */
[----:B------:R-:W1:Y:S01]  /*11510*/  @P1 LDC R15, c[0x0][0xbf0] ;  /* 0x0002fc00ff0f1b82 */ /* 0x000e620000000800 */
[C---:B------:R-:W-:Y:S02]  /*11520*/  IADD3 R29, P2, R24.reuse, 0x3000, RZ ;  /* 0x00003000181d7810 */ /* 0x040fe40007f5e0ff */
[----:B------:R-:W-:Y:S02]  /*11530*/  IADD3 R37, P3, R24, 0x4800, RZ ;  /* 0x0000480018257810 */ /* 0x000fe40007f7e0ff */
[----:B------:R-:W-:Y:S02]  /*11540*/  LOP3.LUT R26, R27, 0x380, RZ, 0xc0, !PT ;  /* 0x000003801b1a7812 */ /* 0x000fe400078ec0ff */
[----:B------:R-:W-:Y:S02]  /*11550*/  LOP3.LUT R28, R29, 0x380, RZ, 0xc0, !PT ;  /* 0x000003801d1c7812 */ /* 0x000fe400078ec0ff */
[----:B------:R-:W-:-:S02]  /*11560*/  LOP3.LUT R36, R37, 0x380, RZ, 0xc0, !PT ;  /* 0x0000038025247812 */ /* 0x000fc400078ec0ff */
[----:B------:R-:W-:Y:S01]  /*11570*/  LOP3.LUT R5, R24, 0x380, RZ, 0xc0, !PT ;  /* 0x0000038018057812 */ /* 0x000fe200078ec0ff */
[----:B------:R-:W-:Y:S01]  /*11580*/  IMAD R11, R11, UR4, RZ ;  /* 0x000000040b0b7c24 */ /* 0x000fe2000f8e02ff */
[----:B------:R-:W-:Y:S02]  /*11590*/  SHF.R.U64 R26, R26, 0x3, RZ ;  /* 0x000000031a1a7819 */ /* 0x000fe400000012ff */
[----:B------:R-:W-:Y:S02]  /*115a0*/  SHF.R.U64 R28, R28, 0x3, RZ ;  /* 0x000000031c1c7819 */ /* 0x000fe400000012ff */
[----:B------:R-:W-:Y:S02]  /*115b0*/  SHF.R.U64 R36, R36, 0x3, RZ ;  /* 0x0000000324247819 */ /* 0x000fe400000012ff */
[----:B------:R-:W-:Y:S01]  /*115c0*/  SHF.R.U64 R5, R5, 0x3, RZ ;  /* 0x0000000305057819 */ /* 0x000fe200000012ff */
[----:B------:R-:W-:Y:S01]  /*115d0*/  IMAD R3, R32, UR5, R11 ;  /* 0x0000000520037c24 */ /* 0x000fe2000f8e020b */
[----:B------:R-:W-:Y:S01]  /*115e0*/  LOP3.LUT R26, R26, R27, RZ, 0x3c, !PT ;  /* 0x0000001b1a1a7212 */ /* 0x000fe200078e3cff */
[----:B------:R-:W-:Y:S01]  /*115f0*/  IMAD.WIDE.U32 R10, R32, UR4, RZ ;  /* 0x00000004200a7c25 */ /* 0x000fe2000f8e00ff */
[----:B------:R-:W-:Y:S01]  /*11600*/  LOP3.LUT R28, R28, R29, RZ, 0x3c, !PT ;  /* 0x0000001d1c1c7212 */ /* 0x000fe200078e3cff */
[----:B------:R-:W-:Y:S01]  /*11610*/  ULDC.64 UR4, c[0x0][0xae8] ;  /* 0x0002ba0000047ab9 */ /* 0x000fe20000000a00 */
[----:B------:R-:W-:Y:S01]  /*11620*/  LOP3.LUT R36, R36, R37, RZ, 0x3c, !PT ;  /* 0x0000002524247212 */ /* 0x000fe200078e3cff */
[--C-:B------:R-:W-:Y:S01]  /*11630*/  IMAD.X R27, RZ, RZ, R25.reuse, P0 ;  /* 0x000000ffff1b7224 */ /* 0x100fe200000e0619 */
[----:B------:R-:W-:Y:S01]  /*11640*/  LOP3.LUT R4, R5, R24, RZ, 0x3c, !PT ;  /* 0x0000001805047212 */ /* 0x000fe200078e3cff */
[----:B------:R-:W-:-:S02]  /*11650*/  IMAD.X R29, RZ, RZ, R25, P2 ;  /* 0x000000ffff1d7224 */ /* 0x000fc400010e0619 */
[--C-:B------:R-:W-:Y:S02]  /*11660*/  IMAD.X R37, RZ, RZ, R25.reuse, P3 ;  /* 0x000000ffff257224 */ /* 0x100fe400018e0619 */
[----:B------:R-:W-:Y:S02]  /*11670*/  IMAD.MOV.U32 R5, RZ, RZ, R25 ;  /* 0x000000ffff057224 */ /* 0x000fe400078e0019 */
[----:B------:R-:W-:Y:S01]  /*11680*/  IMAD.IADD R11, R11, 0x1, R3 ;  /* 0x000000010b0b7824 */ /* 0x000fe200078e0203 */
[----:B------:R-:W5:Y:S01]  /*11690*/  LD.E.128 R24, desc[UR56][R26.64] ;  /* 0x000000381a187980 */ /* 0x000f62000c101d00 */
[----:B------:R-:W-:Y:S02]  /*116a0*/  IMAD R61, R61, 0x30, R60 ;  /* 0x000000303d3d7824 */ /* 0x000fe400078e023c */
[----:B------:R-:W-:Y:S01]  /*116b0*/  IMAD.WIDE.U32 R10, R72, UR4, R10 ;  /* 0x00000004480a7c25 */ /* 0x000fe2000f8e000a */
[----:B------:R-:W5:Y:S01]  /*116c0*/  LD.E.128 R4, desc[UR56][R4.64] ;  /* 0x0000003804047980 */ /* 0x000f62000c101d00 */
[----:B------:R-:W-:-:S03]  /*116d0*/  SHF.R.S32.HI R12, RZ, 0x1f, R9 ;  /* 0x0000001fff0c7819 */ /* 0x000fc60000011409 */
[----:B------:R-:W5:Y:S01]  /*116e0*/  LD.E.128 R28, desc[UR56][R28.64] ;  /* 0x000000381c1c7980 */ /* 0x000f62000c101d00 */
[----:B------:R-:W-:-:S03]  /*116f0*/  IMAD R61, R76, 0xc0, R61 ;  /* 0x000000c04c3d7824 */ /* 0x000fc600078e023d */
[----:B------:R-:W5:Y:S01]  /*11700*/  LD.E.128 R36, desc[UR56][R36.64] ;  /* 0x0000003824247980 */ /* 0x000f62000c101d00 */
[----:B------:R-:W-:Y:S01]  /*11710*/  IMAD R11, R72, UR5, R11 ;  /* 0x00000005480b7c24 */ /* 0x000fe2000f8e020b */
[----:B------:R-:W-:Y:S01]  /*11720*/  ULDC.64 UR4, c[0x0][0xaf0] ;  /* 0x0002bc0000047ab9 */ /* 0x000fe20000000a00 */
[----:B------:R-:W-:Y:S01]  /*11730*/  @!PT LDS RZ, [RZ] ;  /* 0x00000000fffff984 */ /* 0x000fe20000000800 */
[----:B------:R-:W-:Y:S01]  /*11740*/  @!PT LDS RZ, [RZ] ;  /* 0x00000000fffff984 */ /* 0x000fe20000000800 */
[----:B------:R-:W-:Y:S01]  /*11750*/  @!PT LDS RZ, [RZ] ;  /* 0x00000000fffff984 */ /* 0x000fe20000000800 */
[----:B------:R-:W-:Y:S01]  /*11760*/  @!PT LDS RZ, [RZ] ;  /* 0x00000000fffff984 */ /* 0x000fe20000000800 */
[----:B------:R2:W-:Y:S06]  /*11770*/  MEMBAR.ALL.CTA ;  /* 0x0000000000007992 */ /* 0x0005ec0000008000 */
[----:B--2---:R-:W2:Y:S01]  /*11780*/  FENCE.VIEW.ASYNC.S ;  /* 0x00000000000073c6 */ /* 0x004ea20000000000 */
[----:B------:R-:W-:-:S02]  /*11790*/  IMAD R12, R12, UR4, RZ ;  /* 0x000000040c0c7c24 */ /* 0x000fc4000f8e02ff */
[----:B0-----:R-:W-:-:S04]  /*117a0*/  @P1 IMAD.HI.U32 R0, R61, R0, RZ ;  /* 0x000000003d001227 */ /* 0x001fc800078e00ff */
[----:B------:R-:W-:Y:S01]  /*117b0*/  IMAD.MOV.U32 R3, RZ, RZ, R61 ;  /* 0x000000ffff037224 */ /* 0x000fe200078e003d */
[----:B-1----:R-:W-:Y:S01]  /*117c0*/  @P1 SHF.R.U32.HI R3, RZ, R15, R0 ;  /* 0x0000000fff031219 */ /* 0x002fe20000011600 */
[C---:B------:R-:W-:Y:S02]  /*117d0*/  IMAD R13, R9.reuse, UR5, R12 ;  /* 0x00000005090d7c24 */ /* 0x040fe4000f8e020c */
[----:B------:R-:W-:Y:S01]  /*117e0*/  IMAD.WIDE.U32 R10, R9, UR4, R10 ;  /* 0x00000004090a7c25 */ /* 0x000fe2000f8e000a */
[--C-:B------:R-:W-:Y:S01]  /*117f0*/  SHF.R.S32.HI R9, RZ, 0x1f, R3.reuse ;  /* 0x0000001fff097819 */ /* 0x100fe20000011403 */
[----:B------:R-:W-:Y:S02]  /*11800*/  ULDC.64 UR4, c[0x0][0xae0] ;  /* 0x0002b80000047ab9 */ /* 0x000fe40000000a00 */
[----:B------:R-:W-:Y:S01]  /*11810*/  VIADD R0, R2, 0x30820 ;  /* 0x0003082002007836 */ /* 0x000fe20000000000 */
[----:B------:R-:W-:Y:S01]  /*11820*/  IADD3 R11, R11, R13, RZ ;  /* 0x0000000d0b0b7210 */ /* 0x000fe20007ffe0ff */
        /* <DEDUP_REMOVED lines=19> */
[----:B------:R-:W0:Y:S01]  /*11960*/  SHFL.IDX PT, R3, R40, RZ, 0x181f ;  /* 0x00181fff28037589 */ /* 0x000e2200000e0000 */
[----:B------:R-:W-:Y:S01]  /*11970*/  ULDC UR4, c[0x0][0xac8] ;  /* 0x0002b20000047ab9 */ /* 0x000fe20000000800 */
[----:B------:R-:W-:Y:S01]  /*11980*/  IMAD R42, R76, 0xc0, R60 ;  /* 0x000000c04c2a7824 */ /* 0x000fe200078e023c */
[----:B------:R-:W-:Y:S01]  /*11990*/  ISETP.GE.AND P0, PT, R59, UR4, PT ;  /* 0x000000043b007c0c */ /* 0x000fe2000bf06270 */
[----:B------:R-:W1:Y:S02]  /*119a0*/  SHFL.IDX PT, R9, R40, 0x1, 0x181f ;  /* 0x00381f0028097f89 */ /* 0x000e6400000e0000 */
[C---:B------:R-:W-:Y:S01]  /*119b0*/  VIADD R12, R42.reuse, 0x30 ;  /* 0x000000302a0c7836 */ /* 0x040fe20000000000 */
[CC--:B------:R-:W-:Y:S01]  /*119c0*/  ISETP.GE.OR P2, PT, R42.reuse, R63.reuse, P0 ;  /* 0x0000003f2a00720c */ /* 0x0c0fe20000746670 */
[----:B------:R-:W2:Y:S01]  /*119d0*/  SHFL.IDX PT, R0, R41, RZ, 0x181f ;  /* 0x00181fff29007589 */ /* 0x000ea200000e0000 */
[----:B------:R-:W-:Y:S02]  /*119e0*/  VIADD R20, R42, 0x60 ;  /* 0x000000602a147836 */ /* 0x000fe40000000000 */
[-C--:B------:R-:W-:Y:S01]  /*119f0*/  ISETP.GE.OR P3, PT, R12, R63.reuse, P0 ;  /* 0x0000003f0c00720c */ /* 0x080fe20000766670 */
[----:B------:R-:W3:Y:S02]  /*11a00*/  SHFL.IDX PT, R14, R40, 0x2, 0x181f ;  /* 0x00581f00280e7f89 */ /* 0x000ee400000e0000 */
[----:B------:R-:W-:-:S02]  /*11a10*/  ISETP.GE.OR P4, PT, R20, R63, P0 ;  /* 0x0000003f1400720c */ /* 0x000fc40000786670 */
[----:B------:R-:W4:Y:S04]  /*11a20*/  SHFL.IDX PT, R8, R41, 0x1, 0x181f ;  /* 0x00381f0029087f89 */ /* 0x000f2800000e0000 */
[----:B------:R-:W4:Y:S01]  /*11a30*/  SHFL.IDX PT, R10, R41, 0x2, 0x181f ;  /* 0x00581f00290a7f89 */ /* 0x000f2200000e0000 */
[----:B0-----:R-:W-:-:S03]  /*11a40*/  @!P2 LEA R32, P5, R59, R3, 0x1 ;  /* 0x000000033b20a211 */ /* 0x001fc600078a08ff */
[C---:B-1----:R-:W-:Y:S02]  /*11a50*/  @!P3 LEA R20, P1, R59.reuse, R9, 0x1 ;  /* 0x000000093b14b211 */ /* 0x042fe400078208ff */
[C-C-:B--2---:R-:W-:Y:S02]  /*11a60*/  @!P2 LEA.HI.X R3, R59.reuse, R0, R58.reuse, 0x1, P5 ;  /* 0x000000003b03a211 */ /* 0x144fe400028f0c3a */
[----:B------:R-:W0:Y:S01]  /*11a70*/  SHFL.IDX PT, R0, R41, 0x3, 0x181f ;  /* 0x00781f0029007f89 */ /* 0x000e2200000e0000 */
[C---:B---3--:R-:W-:Y:S02]  /*11a80*/  @!P4 LEA R43, P5, R59.reuse, R14, 0x1 ;  /* 0x0000000e3b2bc211 */ /* 0x048fe400078a08ff */
[----:B------:R-:W-:Y:S01]  /*11a90*/  @!P2 IMAD.MOV.U32 R9, RZ, RZ, R3 ;  /* 0x000000ffff09a224 */ /* 0x000fe200078e0003 */
[----:B------:R-:W1:Y:S01]  /*11aa0*/  SHFL.IDX PT, R14, R40, 0x3, 0x181f ;  /* 0x00781f00280e7f89 */ /* 0x000e6200000e0000 */
[C---:B----4-:R-:W-:Y:S01]  /*11ab0*/  @!P3 LEA.HI.X R21, R59.reuse, R8, R58, 0x1, P1 ;  /* 0x000000083b15b211 */ /* 0x050fe200008f0c3a */
[----:B------:R-:W-:Y:S01]  /*11ac0*/  @!P2 IMAD.MOV.U32 R8, RZ, RZ, R32 ;  /* 0x000000ffff08a224 */ /* 0x000fe200078e0020 */
[----:B------:R-:W-:-:S04]  /*11ad0*/  @!P4 LEA.HI.X R10, R59, R10, R58, 0x1, P5 ;  /* 0x0000000a3b0ac211 */ /* 0x000fc800028f0c3a */
[----:B-----5:R2:W-:Y:S04]  /*11ae0*/  @!P2 ST.E.128 desc[UR56][R8.64], R4 ;  /* 0x000000040800a985 */ /* 0x0205e8000c101d38 */
[----:B------:R3:W-:Y:S01]  /*11af0*/  @!P3 ST.E.128 desc[UR56][R20.64], R24 ;  /* 0x000000181400b985 */ /* 0x0007e2000c101d38 */
[----:B--2---:R-:W-:Y:S01]  /*11b00*/  @!P4 MOV R4, R43 ;  /* 0x0000002b0004c202 */ /* 0x004fe20000000f00 */
[----:B------:R-:W-:-:S05]  /*11b10*/  @!P4 IMAD.MOV.U32 R5, RZ, RZ, R10 ;  /* 0x000000ffff05c224 */ /* 0x000fca00078e000a */
[----:B01----:R3:W-:Y:S02]  /*11b20*/  @!P4 ST.E.128 desc[UR56][R4.64], R28 ;  /* 0x0000001c0400c985 */ /* 0x0037e4000c101d38 */
.L_x_12832:
[----:B------:R-:W-:-:S05]  /*11b30*/  VIADD R42, R42, 0x90 ;  /* 0x000000902a2a7836 */ /* 0x000fca0000000000 */
[----:B------:R-:W-:-:S13]  /*11b40*/  ISETP.GE.OR P0, PT, R42, R63, P0 ;  /* 0x0000003f2a00720c */ /* 0x000fda0000706670 */
[----:B------:R-:W-:Y:S05]  /*11b50*/  @P0 BRA `(.L_x_12651) ;  /* 0x0000001000d40947 */ /* 0x000fea0003800000 */
[----:B------:R-:W-:-:S04]  /*11b60*/  LEA R14, P0, R59, R14, 0x1 ;  /* 0x0000000e3b0e7211 */ /* 0x000fc800078008ff */
[----:B------:R-:W-:-:S05]  /*11b70*/  LEA.HI.X R15, R59, R0, R58, 0x1, P0 ;  /* 0x000000003b0f7211 */ /* 0x000fca00000f0c3a */
[----:B------:R0:W-:Y:S01]  /*11b80*/  ST.E.128 desc[UR56][R14.64], R36 ;  /* 0x000000240e007985 */ /* 0x0001e2000c101d38 */
[----:B------:R-:W-:Y:S05]  /*11b90*/  BRA `(.L_x_12651) ;  /* 0x0000001000c47947 */ /* 0x000fea0003800000 */
.L_x_12649:
        /* <DEDUP_REMOVED lines=8> */
[----:B------:R-:W-:Y:S01]  /*11c20*/  ULDC.64 UR4, c[0x0][0xb38] ;  /* 0x0002ce0000047ab9 */ /* 0x000fe20000000a00 */
[----:B------:R-:W-:Y:S02]  /*11c30*/  IMAD.MOV.U32 R3, RZ, RZ, R65 ;  /* 0x000000ffff037224 */ /* 0x000fe400078e0041 */
[----:B------:R-:W-:Y:S02]  /*11c40*/  IMAD.IADD R5, R5, 0x1, R11 ;  /* 0x0000000105057824 */ /* 0x000fe400078e020b */
[----:B------:R-:W-:-:S04]  /*11c50*/  IMAD.WIDE.U32 R4, R72, UR4, R4 ;  /* 0x0000000448047c25 */ /* 0x000fc8000f8e0004 */
[----:B------:R-:W-:Y:S01]  /*11c60*/  IMAD R5, R72, UR5, R5 ;  /* 0x0000000548057c24 */ /* 0x000fe2000f8e0205 */
[----:B------:R-:W-:Y:S02]  /*11c70*/  ULDC.64 UR4, c[0x0][0xb40] ;  /* 0x0002d00000047ab9 */ /* 0x000fe40000000a00 */
[----:B------:R-:W-:Y:S02]  /*11c80*/  IMAD R0, R0, UR4, RZ ;  /* 0x0000000400007c24 */ /* 0x000fe4000f8e02ff */
[----:B0-----:R-:W-:-:S04]  /*11c90*/  @P1 IMAD.HI.U32 R12, R65, R12, RZ ;  /* 0x0000000c410c1227 */ /* 0x001fc800078e00ff */
[C---:B------:R-:W-:Y:S02]  /*11ca0*/  IMAD R7, R9.reuse, UR5, R0 ;  /* 0x0000000509077c24 */ /* 0x040fe4000f8e0200 */
[----:B------:R-:W-:Y:S01]  /*11cb0*/  IMAD.WIDE.U32 R4, R9, UR4, R4 ;  /* 0x0000000409047c25 */ /* 0x000fe2000f8e0004 */
[----:B-1----:R-:W-:Y:S01]  /*11cc0*/  @P1 SHF.R.U32.HI R3, RZ, R13, R12 ;  /* 0x0000000dff031219 */ /* 0x002fe2000001160c */
[----:B------:R-:W-:Y:S02]  /*11cd0*/  ULDC.64 UR4, c[0x0][0xb48] ;  /* 0x0002d20000047ab9 */ /* 0x000fe40000000a00 */
[----:B------:R-:W-:Y:S01]  /*11ce0*/  IMAD.IADD R5, R5, 0x1, R7 ;  /* 0x0000000105057824 */ /* 0x000fe200078e0207 */
[--C-:B------:R-:W-:Y:S01]  /*11cf0*/  SHF.R.S32.HI R0, RZ, 0x1f, R3.reuse ;  /* 0x0000001fff007819 */ /* 0x100fe20000011403 */
[----:B------:R-:W-:Y:S02]  /*11d00*/  IMAD.MOV R7, RZ, RZ, -R3 ;  /* 0x000000ffff077224 */ /* 0x000fe400078e0a03 */
[----:B------:R-:W-:-:S04]  /*11d10*/  IMAD.WIDE.U32 R4, R70, UR4, R4 ;  /* 0x0000000446047c25 */ /* 0x000fc8000f8e0004 */
[----:B------:R-:W-:Y:S02]  /*11d20*/  IMAD R0, R0, UR6, RZ ;  /* 0x0000000600007c24 */ /* 0x000fe4000f8e02ff */
[----:B------:R-:W-:Y:S01]  /*11d30*/  IMAD R5, R70, UR5, R5 ;  /* 0x0000000546057c24 */ /* 0x000fe2000f8e0205 */
[----:B------:R-:W-:Y:S01]  /*11d40*/  ULDC.64 UR4, c[0x0][0xb28] ;  /* 0x0002ca0000047ab9 */ /* 0x000fe20000000a00 */
[C---:B------:R-:W-:Y:S02]  /*11d50*/  IMAD R9, R3.reuse, UR7, R0 ;  /* 0x0000000703097c24 */ /* 0x040fe4000f8e0200 */
[----:B------:R-:W-:Y:S01]  /*11d60*/  IMAD.WIDE.U32 R4, R3, UR6, R4 ;  /* 0x0000000603047c25 */ /* 0x000fe2000f8e0004 */
[----:B------:R-:W-:-:S03]  /*11d70*/  SHF.R.S32.HI R3, RZ, 0x1f, R68 ;  /* 0x0000001fff037819 */ /* 0x000fc60000011444 */
[----:B------:R-:W-:Y:S01]  /*11d80*/  IMAD R7, R8, R7, R65 ;  /* 0x0000000708077224 */ /* 0x000fe200078e0241 */
[----:B------:R-:W-:Y:S01]  /*11d90*/  LEA.HI R8, R3, R68, RZ, 0x2 ;  /* 0x0000004403087211 */ /* 0x000fe200078f10ff */
[----:B------:R-:W-:Y:S02]  /*11da0*/  IMAD.IADD R5, R5, 0x1, R9 ;  /* 0x0000000105057824 */ /* 0x000fe400078e0209 */
[----:B------:R-:W-:Y:S01]  /*11db0*/  VIADD R3, R2, 0x30820 ;  /* 0x0003082002037836 */ /* 0x000fe20000000000 */
[----:B------:R-:W-:Y:S01]  /*11dc0*/  SHF.R.S32.HI R0, RZ, 0x1f, R7 ;  /* 0x0000001fff007819 */ /* 0x000fe20000011407 */
[----:B------:R-:W-:Y:S01]  /*11dd0*/  IMAD.WIDE.U32 R4, R7, UR4, R4 ;  /* 0x0000000407047c25 */ /* 0x000fe2000f8e0004 */
[----:B------:R-:W-:Y:S02]  /*11de0*/  LOP3.LUT R9, R8, 0x7ffffffc, RZ, 0xc0, !PT ;  /* 0x7ffffffc08097812 */ /* 0x000fe400078ec0ff */
[----:B------:R-:W-:Y:S01]  /*11df0*/  PRMT R8, RZ, 0x654, R3 ;  /* 0x00000654ff087816 */ /* 0x000fe20000000003 */
[----:B------:R-:W-:Y:S01]  /*11e00*/  IMAD R0, R0, UR4, RZ ;  /* 0x0000000400007c24 */ /* 0x000fe2000f8e02ff */
[----:B------:R-:W-:-:S02]  /*11e10*/  IADD3 R9, R68, -R9, RZ ;  /* 0x8000000944097210 */ /* 0x000fc40007ffe0ff */
[----:B------:R0:W-:Y:S01]  /*11e20*/  SYNCS.ARRIVE.TRANS64.RED.A1T0 RZ, [R8+URZ], RZ ;  /* 0x000000ff08ff79a7 */ /* 0x0001e2000810043f */
[----:B------:R-:W-:Y:S01]  /*11e30*/  IMAD R3, R7, UR5, R0 ;  /* 0x0000000507037c24 */ /* 0x000fe2000f8e0200 */
[----:B------:R-:W-:Y:S01]  /*11e40*/  ULDC.64 UR4, c[0x0][0xb00] ;  /* 0x0002c00000047ab9 */ /* 0x000fe20000000a00 */
[----:B------:R-:W-:Y:S01]  /*11e50*/  IMAD.SHL.U32 R7, R9, 0x2, RZ ;  /* 0x0000000209077824 */ /* 0x000fe200078e00ff */
[C---:B------:R-:W-:Y:S01]  /*11e60*/  LEA R0, P0, R4.reuse, UR4, 0x2 ;  /* 0x0000000404007c11 */ /* 0x040fe2000f8010ff */
[----:B------:R-:W-:Y:S01]  /*11e70*/  IMAD.IADD R3, R5, 0x1, R3 ;  /* 0x0000000105037824 */ /* 0x000fe200078e0203 */
[----:B------:R-:W-:Y:S01]  /*11e80*/  UMOV UR4, 0xffffffff ;  /* 0xffffffff00047882 */ /* 0x000fe20000000000 */
[C---:B------:R-:W-:Y:S01]  /*11e90*/  VIADD R32, R7.reuse, 0x30 ;  /* 0x0000003007207836 */ /* 0x040fe20000000000 */
[C---:B------:R-:W-:Y:S01]  /*11ea0*/  IADD3 R69, R7.reuse, 0x20, RZ ;  /* 0x0000002007457810 */ /* 0x040fe20007ffe0ff */
[C---:B------:R-:W-:Y:S01]  /*11eb0*/  VIADD R60, R7.reuse, 0x38 ;  /* 0x00000038073c7836 */ /* 0x040fe20000000000 */
[----:B------:R-:W-:Y:S01]  /*11ec0*/  LEA.HI.X R4, R4, UR5, R3, 0x2, P0 ;  /* 0x0000000504047c11 */ /* 0x000fe200080f1403 */
        /* <DEDUP_REMOVED lines=10> */
[----:B------:R-:W-:Y:S01]  /*11f70*/  SHF.R.S32.HI R73, RZ, 0x1f, R32 ;  /* 0x0000001fff497819 */ /* 0x000fe20000011420 */
[----:B0-----:R-:W-:Y:S06]  /*11f80*/  BRA.DIV UR4, `(.L_x_12652) ;  /* 0x00000086049c7947 */ /* 0x001fec000b800000 */
[----:B------:R0:W1:Y:S04]  /*11f90*/  SHFL.IDX PT, R3, R4, RZ, 0x1c1f ;  /* 0x001c1fff04037589 */ /* 0x00006800000e0000 */
[----:B------:R0:W2:Y:S02]  /*11fa0*/  SHFL.IDX PT, R14, R0, RZ, 0x1c1f ;  /* 0x001c1fff000e7589 */ /* 0x0000a400000e0000 */
.L_x_12835:
[----:B------:R-:W-:Y:S01]  /*11fb0*/  ISETP.GE.AND P0, PT, R10, R63, PT ;  /* 0x0000003f0a00720c */ /* 0x000fe20003f06270 */
[----:B------:R-:W-:-:S12]  /*11fc0*/  BSSY B1, `(.L_x_12653) ;  /* 0x0000023000017945 */ /* 0x000fd80003800000 */
[----:B------:R-:W-:Y:S05]  /*11fd0*/  @P0 BRA `(.L_x_12654) ;  /* 0x0000000000840947 */ /* 0x000fea0003800000 */
[----:B------:R-:W-:Y:S02]  /*11fe0*/  ULDC UR4, c[0x0][0xac8] ;  /* 0x0002b20000047ab9 */ /* 0x000fe40000000800 */
[----:B------:R-:W-:Y:S02]  /*11ff0*/  ISETP.GE.AND P3, PT, R7, UR4, PT ;  /* 0x0000000407007c0c */ /* 0x000fe4000bf66270 */
[----:B------:R-:W-:Y:S02]  /*12000*/  ISETP.GE.AND P1, PT, R62, UR4, PT ;  /* 0x000000043e007c0c */ /* 0x000fe4000bf26270 */
[----:B------:R-:W-:Y:S02]  /*12010*/  ISETP.GE.AND P0, PT, R65, UR4, PT ;  /* 0x0000000441007c0c */ /* 0x000fe4000bf06270 */
[----:B------:R-:W-:-:S07]  /*12020*/  ISETP.GE.AND P4, PT, R67, UR4, PT ;  /* 0x0000000443007c0c */ /* 0x000fce000bf86270 */
[----:B-1----:R-:W-:Y:S02]  /*12030*/  @!P3 IMAD.MOV.U32 R15, RZ, RZ, R3 ;  /* 0x000000ffff0fb224 */ /* 0x002fe400078e0003 */
[CC--:B--2---:R-:W-:Y:S01]  /*12040*/  @!P1 LEA R10, P5, R62.reuse, R14.reuse, 0x2 ;  /* 0x0000000e3e0a9211 */ /* 0x0c4fe200078a10ff */
[----:B------:R-:W-:Y:S01]  /*12050*/  @!P3 IMAD.WIDE R8, R7, 0x4, R14 ;  /* 0x000000040708b825 */ /* 0x000fe200078e020e */
[----:B------:R-:W-:Y:S02]  /*12060*/  @!P0 LEA R12, P2, R65, R14, 0x2 ;  /* 0x0000000e410c8211 */ /* 0x000fe400078410ff */
[-C--:B------:R-:W-:Y:S02]  /*12070*/  @!P1 LEA.HI.X R11, R62, R3.reuse, R64, 0x2, P5 ;  /* 0x000000033e0b9211 */ /* 0x080fe400028f1440 */
[----:B------:R1:W-:Y:S01]  /*12080*/  @!P3 ST.E.64 desc[UR56][R8.64], R20 ;  /* 0x000000140800b985 */ /* 0x0003e2000c101b38 */
[----:B------:R-:W-:Y:S02]  /*12090*/  ISETP.GE.AND P3, PT, R69, UR4, PT ;  /* 0x0000000445007c0c */ /* 0x000fe4000bf66270 */
[----:B------:R-:W-:Y:S01]  /*120a0*/  @!P0 LEA.HI.X R13, R65, R3, R66, 0x2, P2 ;  /* 0x00000003410d8211 */ /* 0x000fe200010f1442 */
[----:B------:R2:W-:Y:S01]  /*120b0*/  @!P1 ST.E.64 desc[UR56][R10.64], R26 ;  /* 0x0000001a0a009985 */ /* 0x0005e2000c101b38 */
[----:B------:R-:W-:-:S02]  /*120c0*/  ISETP.GE.AND P2, PT, R71, UR4, PT ;  /* 0x0000000447007c0c */ /* 0x000fc4000bf46270 */
[CC--:B------:R-:W-:Y:S01]  /*120d0*/  @!P4 LEA R24, P5, R67.reuse, R14.reuse, 0x2 ;  /* 0x0000000e4318c211 */ /* 0x0c0fe200078a10ff */
[----:B------:R3:W-:Y:S01]  /*120e0*/  @!P0 ST.E.64 desc[UR56][R12.64], R28 ;  /* 0x0000001c0c008985 */ /* 0x0007e2000c101b38 */
[----:B------:R-:W-:Y:S02]  /*120f0*/  ISETP.GE.AND P1, PT, R32, UR4, PT ;  /* 0x0000000420007c0c */ /* 0x000fe4000bf26270 */
[----:B------:R-:W-:Y:S02]  /*12100*/  ISETP.GE.AND P0, PT, R60, UR4, PT ;  /* 0x000000043c007c0c */ /* 0x000fe4000bf06270 */
[----:B------:R-:W-:Y:S02]  /*12110*/  @!P4 LEA.HI.X R25, R67, R3, R68, 0x2, P5 ;  /* 0x000000034319c211 */ /* 0x000fe400028f1444 */
[----:B------:R-:W-:-:S03]  /*12120*/  @!P3 LEA R58, P5, R69, R14, 0x2 ;  /* 0x0000000e453ab211 */ /* 0x000fc600078a10ff */
[----:B------:R3:W-:Y:S01]  /*12130*/  @!P4 ST.E.64 desc[UR56][R24.64], R30 ;  /* 0x0000001e1800c985 */ /* 0x0007e2000c101b38 */
[-C--:B-1----:R-:W-:Y:S02]  /*12140*/  @!P2 LEA R8, P4, R71, R14.reuse, 0x2 ;  /* 0x0000000e4708a211 */ /* 0x082fe400078810ff */
[-C--:B------:R-:W-:Y:S02]  /*12150*/  @!P3 LEA.HI.X R59, R69, R3.reuse, R70, 0x2, P5 ;  /* 0x00000003453bb211 */ /* 0x080fe400028f1446 */
[-C--:B--2---:R-:W-:Y:S02]  /*12160*/  @!P1 LEA R10, P5, R32, R14.reuse, 0x2 ;  /* 0x0000000e200a9211 */ /* 0x084fe400078a10ff */
        /* <DEDUP_REMOVED lines=8> */
.L_x_12654:
[----:B------:R-:W-:Y:S05]  /*121f0*/  BSYNC B1 ;  /* 0x0000000000017941 */ /* 0x000fea0003800000 */
.L_x_12653:
[----:B------:R-:W-:-:S03]  /*12200*/  UMOV UR4, 0xffffffff ;  /* 0xffffffff00047882 */ /* 0x000fc60000000000 */
[----:B------:R-:W-:Y:S05]  /*12210*/  BRA.DIV UR4, `(.L_x_12655) ;  /* 0x00000086042c7947 */ /* 0x000fea000b800000 */
[----:B-1----:R1:W4:Y:S04]  /*12220*/  SHFL.IDX PT, R3, R4, 0x1, 0x1c1f ;  /* 0x003c1f0004037f89 */ /* 0x00232800000e0000 */
[----:B--23--:R1:W2:Y:S02]  /*12230*/  SHFL.IDX PT, R14, R0, 0x1, 0x1c1f ;  /* 0x003c1f00000e7f89 */ /* 0x00c2a400000e0000 */
.L_x_12839:
[----:B------:R-:W-:-:S13]  /*12240*/  ISETP.GE.AND P0, PT, R6, R63, PT ;  /* 0x0000003f0600720c */ /* 0x000fda0003f06270 */
[----:B------:R-:W-:Y:S05]  /*12250*/  @P0 BRA `(.L_x_12651) ;  /* 0x0000000c00140947 */ /* 0x000fea0003800000 */
[----:B------:R-:W-:Y:S02]  /*12260*/  ULDC UR4, c[0x0][0xac8] ;  /* 0x0002b20000047ab9 */ /* 0x000fe40000000800 */
[----:B------:R-:W-:Y:S02]  /*12270*/  ISETP.GE.AND P4, PT, R7, UR4, PT ;  /* 0x0000000407007c0c */ /* 0x000fe4000bf86270 */
[----:B------:R-:W-:Y:S02]  /*12280*/  ISETP.GE.AND P5, PT, R62, UR4, PT ;  /* 0x000000043e007c0c */ /* 0x000fe4000bfa6270 */
[----:B------:R-:W-:Y:S02]  /*12290*/  ISETP.GE.AND P0, PT, R65, UR4, PT ;  /* 0x0000000441007c0c */ /* 0x000fe4000bf06270 */
[----:B------:R-:W-:Y:S02]  /*122a0*/  ISETP.GE.AND P1, PT, R67, UR4, PT ;  /* 0x0000000443007c0c */ /* 0x000fe4000bf26270 */
[----:B------:R-:W-:-:S05]  /*122b0*/  ISETP.GE.AND P2, PT, R69, UR4, PT ;  /* 0x0000000445007c0c */ /* 0x000fca000bf46270 */
[----:B----4-:R-:W-:Y:S02]  /*122c0*/  @!P4 IMAD.MOV.U32 R15, RZ, RZ, R3 ;  /* 0x000000ffff0fc224 */ /* 0x010fe400078e0003 */
        /* <DEDUP_REMOVED lines=9> */
[----:B------:R-:W-:Y:S02]  /*12360*/  ISETP.GE.AND P4, PT, R32, UR4, PT ;  /* 0x0000000420007c0c */ /* 0x000fe4000bf86270 */
[-C--:B------:R-:W-:Y:S01]  /*12370*/  @!P1 LEA.HI.X R11, R67, R3.reuse, R68, 0x2, P5 ;  /* 0x00000003430b9211 */ /* 0x080fe200028f1444 */
[----:B------:R3:W-:Y:S01]  /*12380*/  @!P0 ST.E.64 desc[UR56][R8.64], R48 ;  /* 0x0000003008008985 */ /* 0x0007e2000c101b38 */
[C---:B------:R-:W-:Y:S02]  /*12390*/  @!P2 LEA R12, P5, R69.reuse, R14, 0x2 ;  /* 0x0000000e450ca211 */ /* 0x040fe400078a10ff */
[----:B------:R-:W-:Y:S01]  /*123a0*/  ISETP.GE.AND P0, PT, R60, UR4, PT ;  /* 0x000000043c007c0c */ /* 0x000fe2000bf06270 */
[----:B------:R3:W-:Y:S01]  /*123b0*/  @!P1 ST.E.64 desc[UR56][R10.64], R50 ;  /* 0x000000320a009985 */ /* 0x0007e2000c101b38 */
[----:B------:R-:W-:-:S02]  /*123c0*/  @!P2 LEA.HI.X R13, R69, R3, R70, 0x2, P5 ;  /* 0x00000003450da211 */ /* 0x000fc400028f1446 */
[----:B------:R-:W-:-:S03]  /*123d0*/  @!P3 LEA R20, P5, R71, R14, 0x2 ;  /* 0x0000000e4714b211 */ /* 0x000fc600078a10ff */
[----:B------:R3:W-:Y:S01]  /*123e0*/  @!P2 ST.E.64 desc[UR56][R12.64], R52 ;  /* 0x000000340c00a985 */ /* 0x0007e2000c101b38 */
[----:B------:R-:W-:Y:S02]  /*123f0*/  @!P3 LEA.HI.X R21, R71, R3, R72, 0x2, P5 ;  /* 0x000000034715b211 */ /* 0x000fe400028f1448 */
[----:B0-----:R-:W-:-:S03]  /*12400*/  @!P4 LEA R4, P5, R32, R14, 0x2 ;  /* 0x0000000e2004c211 */ /* 0x001fc600078a10ff */
[----:B------:R3:W-:Y:S01]  /*12410*/  @!P3 ST.E.64 desc[UR56][R20.64], R54 ;  /* 0x000000361400b985 */ /* 0x0007e2000c101b38 */
[----:B------:R-:W-:-:S05]  /*12420*/  @!P4 LEA.HI.X R5, R32, R3, R73, 0x2, P5 ;  /* 0x000000032005c211 */ /* 0x000fca00028f1449 */
[----:B------:R3:W-:Y:S01]  /*12430*/  @!P4 ST.E.64 desc[UR56][R4.64], R56 ;  /* 0x000000380400c985 */ /* 0x0007e2000c101b38 */
[----:B------:R-:W-:Y:S05]  /*12440*/  @P0 BRA `(.L_x_12651) ;  /* 0x0000000800980947 */ /* 0x000fea0003800000 */
[----:B------:R-:W-:-:S04]  /*12450*/  LEA R14, P0, R60, R14, 0x2 ;  /* 0x0000000e3c0e7211 */ /* 0x000fc800078010ff */
[----:B------:R-:W-:-:S05]  /*12460*/  LEA.HI.X R15, R60, R3, R61, 0x2, P0 ;  /* 0x000000033c0f7211 */ /* 0x000fca00000f143d */
[----:B------:R0:W-:Y:S01]  /*12470*/  ST.E.64 desc[UR56][R14.64], R150 ;  /* 0x000000960e007985 */ /* 0x0001e2000c101b38 */
[----:B------:R-:W-:Y:S05]  /*12480*/  BRA `(.L_x_12651) ;  /* 0x0000000800887947 */ /* 0x000fea0003800000 */
.L_x_12647:
[----:B------:R-:W2:Y:S01]  /*12490*/  LDL R8, [R1+0x94] ;  /* 0x0000940001087983 */ /* 0x000ea20000100800 */
        /* <DEDUP_REMOVED lines=15> */
[----:B------:R-:W-:Y:S02]  /*12590*/  ISETP.GT.AND P3, PT, R75, 0xbf, PT ;  /* 0x000000bf4b00780c */ /* 0x000fe40003f64270 */
[----:B--2---:R-:W-:-:S13]  /*125a0*/  ISETP.NE.AND P2, PT, R8, RZ, PT ;  /* 0x000000ff0800720c */ /* 0x004fda0003f45270 */
[----:B------:R-:W1:Y:S02]  /*125b0*/  @!P2 LDC R8, c[0x0][0xad4] ;  /* 0x0002b500ff08ab82 */ /* 0x000e640000000800 */
[----:B-1----:R0:W-:Y:S01]  /*125c0*/  @!P2 STL [R1+0x94], R8 ;  /* 0x000094080100a387 */ /* 0x0021e20000100800 */
[----:B------:R-:W-:Y:S01]  /*125d0*/  ISETP.GT.AND P2, PT, R8, 0x1, PT ;  /* 0x000000010800780c */ /* 0x000fe20003f44270 */
[----:B------:R-:W-:-:S12]  /*125e0*/  @P1 BRA `(.L_x_12656) ;  /* 0x0000000000101947 */ /* 0x000fd80003800000 */
[----:B------:R-:W-:Y:S05]  /*125f0*/  @!P0 BRA `(.L_x_12656) ;  /* 0x00000000000c8947 */ /* 0x000fea0003800000 */
[----:B------:R-:W2:Y:S04]  /*12600*/  LDG.E R0, desc[UR56][R4.64] ;  /* 0x0000003804007981 */ /* 0x000ea8000c1e1900 */
[----:B-----5:R-:W2:Y:S02]  /*12610*/  LDG.E R21, desc[UR56][R4.64+0x4] ;  /* 0x0000043804157981 */ /* 0x020ea4000c1e1900 */
[----:B--2---:R-:W-:-:S07]  /*12620*/  IMAD.IADD R21, R21, 0x1, -R0 ;  /* 0x0000000115157824 */ /* 0x004fce00078e0a00 */
.L_x_12656:
[----:B------:R-:W-:Y:S01]  /*12630*/  BSSY B1, `(.L_x_12657) ;  /* 0x000003a000017945 */ /* 0x000fe20003800000 */
[----:B------:R-:W-:Y:S02]  /*12640*/  SEL R31, R74, RZ, !P0 ;  /* 0x000000ff4a1f7207 */ /* 0x000fe40004000000 */
[----:B------:R-:W-:Y:S02]  /*12650*/  SEL R64, R64, RZ, !P0 ;  /* 0x000000ff40407207 */ /* 0x000fe40004000000 */
[----:B-----5:R-:W-:Y:S01]  /*12660*/  SHF.R.S32.HI R24, RZ, 0x1f, R3 ;  /* 0x0000001fff187819 */ /* 0x020fe20000011403 */
[----:B------:R-:W-:Y:S06]  /*12670*/  @P3 BRA `(.L_x_12658) ;  /* 0x0000000000d43947 */ /* 0x000fec0003800000 */
[----:B------:R-:W2:Y:S01]  /*12680*/  LDL R0, [R1+0x9c] ;  /* 0x00009c0001007983 */ /* 0x000ea20000100800 */
[----:B------:R-:W1:Y:S01]  /*12690*/  LDC R26, c[0x0][0xbe8] ;  /* 0x0002fa00ff1a7b82 */ /* 0x000e620000000800 */
[----:B0-----:R-:W2:Y:S02]  /*126a0*/  S2R R4, SR_TID.X ;  /* 0x0000000000047919 */ /* 0x001ea40000002100 */
[----:B--2---:R-:W-:Y:S02]  /*126b0*/  IMAD R0, R0, 0xc0, R4 ;  /* 0x000000c000007824 */ /* 0x004fe400078e0204 */
[----:B-1----:R-:W-:Y:S02]  /*126c0*/  IMAD R4, R21, R26, RZ ;  /* 0x0000001a15047224 */ /* 0x002fe400078e02ff */
[----:B------:R-:W-:-:S05]  /*126d0*/  VIADD R37, R0, 0xffffff80 ;  /* 0xffffff8000257836 */ /* 0x000fca0000000000 */
[----:B------:R-:W-:-:S13]  /*126e0*/  ISETP.GE.AND P0, PT, R37, R4, PT ;  /* 0x000000042500720c */ /* 0x000fda0003f06270 */
[----:B------:R-:W-:Y:S05]  /*126f0*/  @P0 BRA `(.L_x_12658) ;  /* 0x0000000000b40947 */ /* 0x000fea0003800000 */
[----:B------:R-:W2:Y:S01]  /*12700*/  LDL R14, [R1+0x8c] ;  /* 0x00008c00010e7983 */ /* 0x000ea20000100800 */
[----:B------:R-:W-:Y:S01]  /*12710*/  ISETP.GT.AND P0, PT, R8, 0x1, PT ;  /* 0x000000010800780c */ /* 0x000fe20003f04270 */
[----:B------:R-:W0:Y:S02]  /*12720*/  LDC.64 R4, c[0x0][0xba8] ;  /* 0x0002ea00ff047b82 */ /* 0x000e240000000a00 */
[----:B------:R-:W3:Y:S01]  /*12730*/  LDL.LU R28, [R1+0xa0] ;  /* 0x0000a000011c7983 */ /* 0x000ee20000300800 */
[----:B------:R-:W-:Y:S01]  /*12740*/  MOV R20, 0x9b8 ;  /* 0x000009b800147802 */ /* 0x000fe20000000f00 */
[----:B------:R-:W-:Y:S01]  /*12750*/  IMAD.MOV.U32 R25, RZ, RZ, R37 ;  /* 0x000000ffff197224 */ /* 0x000fe200078e0025 */
[----:B------:R-:W-:Y:S02]  /*12760*/  ISETP.NE.AND P1, PT, R26, 0x1, PT ;  /* 0x000000011a00780c */ /* 0x000fe40003f25270 */
[----:B------:R-:W-:-:S04]  /*12770*/  SEL R20, R20, 0x978, P0 ;  /* 0x0000097814147807 */ /* 0x000fc80000000000 */
        /* <DEDUP_REMOVED lines=37> */
.L_x_12658:
[----:B------:R-:W-:Y:S05]  /*129d0*/  BSYNC B1 ;  /* 0x0000000000017941 */ /* 0x000fea0003800000 */
.L_x_12657:
[----:B------:R-:W-:Y:S05]  /*129e0*/  @P2 BRA `(.L_x_12651) ;  /* 0x0000000400302947 */ /* 0x000fea0003800000 */
[----:B------:R-:W2:Y:S01]  /*129f0*/  LDL.LU R12, [R1+0x8c] ;  /* 0x00008c00010c7983 */ /* 0x000ea20000300800 */
[----:B------:R-:W3:Y:S01]  /*12a00*/  LDC R10, c[0x0][0xbe8] ;  /* 0x0002fa00ff0a7b82 */ /* 0x000ee20000000800 */
[----:B------:R-:W-:Y:S01]  /*12a10*/  ULDC.64 UR4, c[0x0][0xaa0] ;  /* 0x0002a80000047ab9 */ /* 0x000fe20000000a00 */
[----:B------:R-:W-:Y:S01]  /*12a20*/  IMAD R61, R61, 0x30, R60 ;  /* 0x000000303d3d7824 */ /* 0x000fe200078e023c */
[----:B------:R-:W4:Y:S01]  /*12a30*/  LDL R26, [R1+0x9c] ;  /* 0x00009c00011a7983 */ /* 0x000f220000100800 */
[----:B------:R-:W-:Y:S01]  /*12a40*/  IMAD R0, R24, UR4, RZ ;  /* 0x0000000418007c24 */ /* 0x000fe2000f8e02ff */
[----:B------:R-:W-:Y:S01]  /*12a50*/  ULDC.64 UR6, c[0x0][0xaf0] ;  /* 0x0002bc0000067ab9 */ /* 0x000fe20000000a00 */
[----:B01----:R-:W-:-:S04]  /*12a60*/  IMAD.WIDE.U32 R4, R3, UR4, RZ ;  /* 0x0000000403047c25 */ /* 0x003fc8000f8e00ff */
[----:B------:R-:W-:Y:S01]  /*12a70*/  IMAD R7, R3, UR5, R0 ;  /* 0x0000000503077c24 */ /* 0x000fe2000f8e0200 */
[----:B------:R-:W-:Y:S01]  /*12a80*/  ULDC.64 UR4, c[0x0][0xae8] ;  /* 0x0002ba0000047ab9 */ /* 0x000fe20000000a00 */
[----:B------:R-:W-:-:S03]  /*12a90*/  IMAD R6, R64, UR6, RZ ;  /* 0x0000000640067c24 */ /* 0x000fc6000f8e02ff */
[----:B------:R-:W-:Y:S02]  /*12aa0*/  IADD3 R5, R5, R7, RZ ;  /* 0x0000000705057210 */ /* 0x000fe40007ffe0ff */
[----:B---3--:R-:W-:-:S13]  /*12ab0*/  ISETP.NE.AND P0, PT, R10, 0x1, PT ;  /* 0x000000010a00780c */ /* 0x008fda0003f05270 */
[----:B------:R-:W0:Y:S08]  /*12ac0*/  @P0 LDC R9, c[0x0][0xbec] ;  /* 0x0002fb00ff090b82 */ /* 0x000e300000000800 */
[----:B------:R-:W1:Y:S01]  /*12ad0*/  @P0 LDC R11, c[0x0][0xbf0] ;  /* 0x0002fc00ff0b0b82 */ /* 0x000e620000000800 */
[----:B--2---:R-:W-:-:S04]  /*12ae0*/  IMAD.WIDE.U32 R4, R12, UR4, R4 ;  /* 0x000000040c047c25 */ /* 0x004fc8000f8e0004 */
[----:B----4-:R-:W-:Y:S02]  /*12af0*/  IMAD R8, R26, 0xc0, R61 ;  /* 0x000000c01a087824 */ /* 0x010fe400078e023d */
[----:B------:R-:W-:Y:S01]  /*12b00*/  IMAD R5, R12, UR5, R5 ;  /* 0x000000050c057c24 */ /* 0x000fe2000f8e0205 */
[----:B------:R-:W-:Y:S01]  /*12b10*/  ULDC.64 UR4, c[0x0][0xae0] ;  /* 0x0002b80000047ab9 */ /* 0x000fe20000000a00 */
[----:B0-----:R-:W-:-:S04]  /*12b20*/  @P0 IMAD.HI.U32 R0, R8, R9, RZ ;  /* 0x0000000908000227 */ /* 0x001fc800078e00ff */
[----:B------:R-:W-:Y:S01]  /*12b30*/  IMAD.MOV.U32 R3, RZ, RZ, R8 ;  /* 0x000000ffff037224 */ /* 0x000fe200078e0008 */
[----:B-1----:R-:W-:Y:S01]  /*12b40*/  @P0 SHF.R.U32.HI R3, RZ, R11, R0 ;  /* 0x0000000bff030219 */ /* 0x002fe20000011600 */
[C---:B------:R-:W-:Y:S02]  /*12b50*/  IMAD R9, R31.reuse, UR7, R6 ;  /* 0x000000071f097c24 */ /* 0x040fe4000f8e0206 */
[----:B------:R-:W-:Y:S01]  /*12b60*/  IMAD.WIDE.U32 R4, R31, UR6, R4 ;  /* 0x000000061f047c25 */ /* 0x000fe2000f8e0004 */
[--C-:B------:R-:W-:Y:S01]  /*12b70*/  SHF.R.S32.HI R0, RZ, 0x1f, R3.reuse ;  /* 0x0000001fff007819 */ /* 0x100fe20000011403 */
[----:B------:R-:W-:Y:S02]  /*12b80*/  ULDC.64 UR6, c[0x0][0xa80] ;  /* 0x0002a00000067ab9 */ /* 0x000fe40000000a00 */
[----:B------:R-:W-:Y:S02]  /*12b90*/  IMAD.MOV R7, RZ, RZ, -R3 ;  /* 0x000000ffff077224 */ /* 0x000fe400078e0a03 */
[----:B------:R-:W-:-:S02]  /*12ba0*/  IMAD R0, R0, UR4, RZ ;  /* 0x0000000400007c24 */ /* 0x000fc4000f8e02ff */
        /* <DEDUP_REMOVED lines=10> */
[----:B------:R-:W-:Y:S02]  /*12c50*/  ULDC UR4, c[0x0][0xac8] ;  /* 0x0002b20000047ab9 */ /* 0x000fe40000000800 */
[----:B------:R-:W-:Y:S01]  /*12c60*/  ISETP.GE.AND P0, PT, R59, UR4, PT ;  /* 0x000000043b007c0c */ /* 0x000fe2000bf06270 */
[----:B------:R-:W-:Y:S01]  /*12c70*/  IMAD.IADD R3, R5, 0x1, R3 ;  /* 0x0000000105037824 */ /* 0x000fe200078e0203 */
[----:B------:R-:W-:Y:S01]  /*12c80*/  LEA R7, P1, R4, UR6, 0x1 ;  /* 0x0000000604077c11 */ /* 0x000fe2000f8208ff */
[----:B------:R-:W-:-:S03]  /*12c90*/  UMOV UR4, 0xffffffff ;  /* 0xffffffff00047882 */ /* 0x000fc60000000000 */
[----:B------:R-:W-:Y:S01]  /*12ca0*/  LEA.HI.X R20, R4, UR7, R3, 0x1, P1 ;  /* 0x0000000704147c11 */ /* 0x000fe200088f0c03 */
[----:B------:R-:W-:Y:S08]  /*12cb0*/  BRA.DIV UR4, `(.L_x_12659) ;  /* 0x0000007a04cc7947 */ /* 0x000ff0000b800000 */
[----:B------:R-:W0:Y:S01]  /*12cc0*/  SHFL.IDX PT, R3, R7, RZ, 0x181f ;  /* 0x00181fff07037589 */ /* 0x000e2200000e0000 */
[----:B------:R-:W-:Y:S02]  /*12cd0*/  IMAD R21, R21, R10, RZ ;  /* 0x0000000a15157224 */ /* 0x000fe400078e02ff */
[----:B------:R-:W-:Y:S01]  /*12ce0*/  IMAD R24, R26, 0xc0, R60 ;  /* 0x000000c01a187824 */ /* 0x000fe200078e023c */
[----:B------:R-:W1:Y:S03]  /*12cf0*/  SHFL.IDX PT, R0, R20, RZ, 0x181f ;  /* 0x00181fff14007589 */ /* 0x000e6600000e0000 */
[C---:B------:R-:W-:Y:S01]  /*12d00*/  VIADD R8, R24.reuse, 0x30 ;  /* 0x0000003018087836 */ /* 0x040fe20000000000 */
[----:B------:R-:W2:Y:S01]  /*12d10*/  SHFL.IDX PT, R5, R7, 0x1, 0x181f ;  /* 0x00381f0007057f89 */ /* 0x000ea200000e0000 */
[C---:B------:R-:W-:Y:S01]  /*12d20*/  ISETP.GE.OR P2, PT, R24.reuse, R21, P0 ;  /* 0x000000151800720c */ /* 0x040fe20000746670 */
[----:B------:R-:W-:-:S02]  /*12d30*/  VIADD R10, R24, 0x60 ;  /* 0x00000060180a7836 */ /* 0x000fc40000000000 */
[----:B------:R-:W3:Y:S01]  /*12d40*/  SHFL.IDX PT, R14, R7, 0x2, 0x181f ;  /* 0x00581f00070e7f89 */ /* 0x000ee200000e0000 */
[-C--:B------:R-:W-:Y:S02]  /*12d50*/  ISETP.GE.OR P3, PT, R8, R21.reuse, P0 ;  /* 0x000000150800720c */ /* 0x080fe40000766670 */
[----:B------:R-:W-:Y:S01]  /*12d60*/  ISETP.GE.OR P4, PT, R10, R21, P0 ;  /* 0x000000150a00720c */ /* 0x000fe20000786670 */
[----:B------:R-:W4:Y:S04]  /*12d70*/  SHFL.IDX PT, R4, R20, 0x1, 0x181f ;  /* 0x00381f0014047f89 */ /* 0x000f2800000e0000 */
[----:B------:R-:W5:Y:S02]  /*12d80*/  SHFL.IDX PT, R6, R20, 0x2, 0x181f ;  /* 0x00581f0014067f89 */ /* 0x000f6400000e0000 */
[----:B0-----:R-:W-:-:S04]  /*12d90*/  @!P2 LEA R10, P5, R59, R3, 0x1 ;  /* 0x000000033b0aa211 */ /* 0x001fc800078a08ff */
[C-C-:B-1----:R-:W-:Y:S02]  /*12da0*/  @!P2 LEA.HI.X R3, R59.reuse, R0, R58.reuse, 0x1, P5 ;  /* 0x000000003b03a211 */ /* 0x142fe400028f0c3a */
[----:B------:R0:W1:Y:S01]  /*12db0*/  SHFL.IDX PT, R0, R20, 0x3, 0x181f ;  /* 0x00781f0014007f89 */ /* 0x00006200000e0000 */
[C---:B--2---:R-:W-:Y:S02]  /*12dc0*/  @!P3 LEA R8, P1, R59.reuse, R5, 0x1 ;  /* 0x000000053b08b211 */ /* 0x044fe400078208ff */
[----:B------:R-:W-:Y:S02]  /*12dd0*/  @!P2 MOV R11, R3 ;  /* 0x00000003000ba202 */ /* 0x000fe40000000f00 */
[C---:B---3--:R-:W-:Y:S02]  /*12de0*/  @!P4 LEA R25, P5, R59.reuse, R14, 0x1 ;  /* 0x0000000e3b19c211 */ /* 0x048fe400078a08ff */
[----:B------:R0:W2:Y:S01]  /*12df0*/  SHFL.IDX PT, R14, R7, 0x3, 0x181f ;  /* 0x00781f00070e7f89 */ /* 0x0000a200000e0000 */
[----:B----4-:R-:W-:-:S02]  /*12e00*/  @!P3 LEA.HI.X R9, R59, R4, R58, 0x1, P1 ;  /* 0x000000043b09b211 */ /* 0x010fc400008f0c3a */
[----:B------:R-:W-:Y:S01]  /*12e10*/  @!P4 IMAD.MOV.U32 R4, RZ, RZ, R25 ;  /* 0x000000ffff04c224 */ /* 0x000fe200078e0019 */
[----:B------:R0:W-:Y:S01]  /*12e20*/  @!P2 ST.E.128 desc[UR56][R10.64], RZ ;  /* 0x000000ff0a00a985 */ /* 0x0001e2000c101d38 */
[----:B-----5:R-:W-:-:S03]  /*12e30*/  @!P4 LEA.HI.X R5, R59, R6, R58, 0x1, P5 ;  /* 0x000000063b05c211 */ /* 0x020fc600028f0c3a */
[----:B------:R0:W-:Y:S04]  /*12e40*/  @!P3 ST.E.128 desc[UR56][R8.64], RZ ;  /* 0x000000ff0800b985 */ /* 0x0001e8000c101d38 */
[----:B------:R0:W-:Y:S02]  /*12e50*/  @!P4 ST.E.128 desc[UR56][R4.64], RZ ;  /* 0x000000ff0400c985 */ /* 0x0001e4000c101d38 */
.L_x_12848:
[----:B------:R-:W-:-:S05]  /*12e60*/  VIADD R24, R24, 0x90 ;  /* 0x0000009018187836 */ /* 0x000fca0000000000 */
[----:B------:R-:W-:-:S13]  /*12e70*/  ISETP.GE.OR P0, PT, R24, R21, P0 ;  /* 0x000000151800720c */ /* 0x000fda0000706670 */
[----:B--2---:R-:W-:-:S04]  /*12e80*/  @!P0 LEA R14, P1, R59, R14, 0x1 ;  /* 0x0000000e3b0e8211 */ /* 0x004fc800078208ff */
[----:B-1----:R-:W-:-:S05]  /*12e90*/  @!P0 LEA.HI.X R15, R59, R0, R58, 0x1, P1 ;  /* 0x000000003b0f8211 */ /* 0x002fca00008f0c3a */
[----:B------:R1:W-:Y:S04]  /*12ea0*/  @!P0 ST.E.128 desc[UR56][R14.64], RZ ;  /* 0x000000ff0e008985 */ /* 0x0003e8000c101d38 */
.L_x_12651:
[----:B------:R-:W-:Y:S05]  /*12eb0*/  BSYNC B0 ;  /* 0x0000000000007941 */ /* 0x000fea0003800000 */
.L_x_12646:
[----:B------:R-:W-:Y:S02]  /*12ec0*/  ULDC UR4, c[0x0][0xc3c] ;  /* 0x00030f0000047ab9 */ /* 0x000fe40000000800 */
[----:B------:R-:W-:-:S13]  /*12ed0*/  ISETP.GE.AND P0, PT, R35, UR4, PT ;  /* 0x0000000423007c0c */ /* 0x000fda000bf06270 */
[----:B------:R-:W-:Y:S05]  /*12ee0*/  @!P0 BRA `(.L_x_12660) ;  /* 0xfffffee000988947 */ /* 0x000fea000383ffff */
[----:B------:R-:W-:Y:S05]  /*12ef0*/  BRA `(.L_x_12531) ;  /* 0x0000006800c87947 */ /* 0x000fea0003800000 */
.L_x_12529:
[----:B------:R-:W-:-:S08]  /*12f00*/  NOP ;  /* 0x0000000000007918 */ /* 0x000fd00000000000 */
[----:B--2---:R-:W0:-:S00]  /*12f10*/  USETMAXREG.DEALLOC.CTAPOOL 0x20 ;  /* 0x00000020000079c8 */ /* 0x004e0000080e0500 */
        /* <DEDUP_REMOVED lines=16> */
.L_x_12661:
        /* <DEDUP_REMOVED lines=44> */
.L_x_12665:
        /* <DEDUP_REMOVED lines=36> */
.L_x_12663:
        /* <DEDUP_REMOVED lines=17> */
[----:B------:R-:W-:-:S05]  /*13630*/  IADD3 R5, R27, -0x1, RZ ;  /* 0xffffffff1b057810 */ /* 0x000fca0007ffe0ff */
[----:B------:R0:W1:Y:S02]  /*13640*/  SHFL.IDX PT, R24, R2, R5, 0x1f ;  /* 0x00001f0502187589 */ /* 0x00006400000e0000 */
.L_x_12666:
        /* <DEDUP_REMOVED lines=22> */
[----:B------:R-:W-:Y:S02]  /*137b0*/  ISETP.GE.AND P2, PT, R4, RZ, PT ;  /* 0x000000ff0400720c */ /* 0x000fe40003f46270 */
[----:B0-----:R-:W-:-:S05]  /*137c0*/  IADD3 R8, RZ, -R3, RZ ;  /* 0x80000003ff087210 */ /* 0x001fca0007ffe0ff */
        /* <DEDUP_REMOVED lines=22> */
[----:B------:R-:W-:-:S05]  /*13930*/  @P0 IADD3 R2, R2, 0x1, RZ ;  /* 0x0000000102020810 */ /* 0x000fca0007ffe0ff */
[----:B------:R-:W-:Y:S01]  /*13940*/  @!P2 IMAD.MOV R2, RZ, RZ, -R2 ;  /* 0x000000ffff02a224 */ /* 0x000fe200078e0a02 */
[----:B------:R-:W-:-:S05]  /*13950*/  @!P1 LOP3.LUT R2, RZ, R7, RZ, 0x33, !PT ;  /* 0x00000007ff029212 */ /* 0x000fca00078e33ff */
[----:B------:R-:W-:-:S04]  /*13960*/  IMAD.MOV R3, RZ, RZ, -R2 ;  /* 0x000000ffff037224 */ /* 0x000fc800078e0a02 */
[C---:B------:R-:W-:Y:S02]  /*13970*/  IMAD R4, R7.reuse, R3, R4 ;  /* 0x0000000307047224 */ /* 0x040fe400078e0204 */
[----:B------:R-:W-:-:S04]  /*13980*/  IMAD R7, R7, 0x1000000, R2 ;  /* 0x0100000007077824 */ /* 0x000fc800078e0202 */
[----:B------:R-:W-:Y:S01]  /*13990*/  IMAD R26, R4, 0x10000, R7 ;  /* 0x00010000041a7824 */ /* 0x000fe200078e0207 */
[----:B------:R-:W-:Y:S06]  /*139a0*/  BRA `(.L_x_12667) ;  /* 0x00000000000c7947 */ /* 0x000fec0003800000 */
.L_x_12664:
[----:B------:R-:W-:Y:S01]  /*139b0*/  IMAD.MOV.U32 R25, RZ, RZ, RZ ;  /* 0x000000ffff197224 */ /* 0x000fe200078e00ff */
[----:B------:R-:W-:Y:S01]  /*139c0*/  MOV R24, UR6 ;  /* 0x0000000600187c02 */ /* 0x000fe20008000f00 */
[----:B------:R-:W-:-:S07]  /*139d0*/  IMAD.MOV.U32 R26, RZ, RZ, RZ ;  /* 0x000000ffff1a7224 */ /* 0x000fce00078e00ff */
.L_x_12667:
[----:B------:R-:W-:-:S13]  /*139e0*/  ISETP.NE.AND P0, PT, R0, RZ, PT ;  /* 0x000000ff0000720c */ /* 0x000fda0003f05270 */
[----:B------:R-:W0:Y:S01]  /*139f0*/  @!P0 S2R R3, SR_CgaCtaId ;  /* 0x0000000000038919 */ /* 0x000e220000008800 */
[----:B------:R-:W-:-:S04]  /*13a00*/  @!P0 MOV R0, 0x400 ;  /* 0x0000040000008802 */ /* 0x000fc80000000f00 */
[----:B0-----:R-:W-:-:S05]  /*13a10*/  @!P0 LEA R0, R3, R0, 0x18 ;  /* 0x0000000003008211 */ /* 0x001fca00078ec0ff */
[----:B------:R2:W-:Y:S01]  /*13a20*/  @!P0 STS.128 [R0+0x308d0], R24 ;  /* 0x0308d01800008388 */ /* 0x0005e20000000c00 */
[----:B------:R-:W-:Y:S06]  /*13a30*/  BAR.ARV 0x5, 0x200 ;  /* 0x0148000000007b1d */ /* 0x000fec0000002000 */
.L_x_12662:
[----:B------:R3:W-:Y:S01]  /*13a40*/  STL [R1+0x38], RZ ;  /* 0x000038ff01007387 */ /* 0x0007e20000100800 */
[----:B------:R-:W-:Y:S01]  /*13a50*/  ULDC UR4, c[0x0][0xc3c] ;  /* 0x00030f0000047ab9 */ /* 0x000fe20000000800 */
[----:B------:R-:W-:Y:S01]  /*13a60*/  IMAD.MOV.U32 R28, RZ, RZ, 0x1 ;  /* 0x00000001ff1c7424 */ /* 0x000fe200078e00ff */
[----:B-1----:R-:W-:Y:S01]  /*13a70*/  ISETP.GE.AND P0, PT, R27, UR4, PT ;  /* 0x000000041b007c0c */ /* 0x002fe2000bf06270 */
[----:B------:R-:W-:-:S12]  /*13a80*/  IMAD.MOV.U32 R18, RZ, RZ, RZ ;  /* 0x000000ffff127224 */ /* 0x000fd800078e00ff */
[----:B---3--:R-:W-:Y:S05]  /*13a90*/  @P0 BRA `(.L_x_12668) ;  /* 0x0000005c00040947 */ /* 0x008fea0003800000 */
[----:B------:R-:W2:Y:S01]  /*13aa0*/  S2R R5, SR_TID.X ;  /* 0x0000000000057919 */ /* 0x000ea20000002100 */
[----:B------:R-:W1:Y:S01]  /*13ab0*/  S2UR UR5, SR_CgaCtaId ;  /* 0x00000000000579c3 */ /* 0x000e620000008800 */
[----:B------:R-:W-:Y:S01]  /*13ac0*/  UMOV UR4, 0x400 ;  /* 0x0000040000047882 */ /* 0x000fe20000000000 */
[----:B------:R-:W-:Y:S01]  /*13ad0*/  BSSY B8, `(.L_x_12668) ;  /* 0x00005bd000087945 */ /* 0x000fe20003800000 */
[----:B------:R-:W-:Y:S01]  /*13ae0*/  STL [R1+0x38], RZ ;  /* 0x000038ff01007387 */ /* 0x000fe20000100800 */
[----:B------:R-:W-:Y:S01]  /*13af0*/  IMAD.MOV.U32 R29, RZ, RZ, RZ ;  /* 0x000000ffff1d7224 */ /* 0x000fe200078e00ff */
[----:B------:R-:W-:Y:S01]  /*13b00*/  ULDC.64 UR38, c[0x0][0x198] ;  /* 0x0000660000267ab9 */ /* 0x000fe20000000a00 */
[----:B------:R-:W-:Y:S01]  /*13b10*/  IMAD.MOV.U32 R18, RZ, RZ, RZ ;  /* 0x000000ffff127224 */ /* 0x000fe200078e00ff */
[----:B------:R-:W-:Y:S01]  /*13b20*/  ULDC UR36, c[0x0][0xc] ;  /* 0x0000030000247ab9 */ /* 0x000fe20000000800 */
[----:B------:R-:W-:Y:S01]  /*13b30*/  IMAD.MOV.U32 R28, RZ, RZ, 0x1 ;  /* 0x00000001ff1c7424 */ /* 0x000fe200078e00ff */
[----:B-1----:R-:W-:-:S06]  /*13b40*/  ULEA UR4, UR5, UR4, 0x18 ;  /* 0x0000000405047291 */ /* 0x002fcc000f8ec03f */
[----:B------:R-:W-:Y:S01]  /*13b50*/  MOV R16, UR4 ;  /* 0x0000000400107c02 */ /* 0x000fe20008000f00 */
[C---:B--2---:R-:W-:Y:S01]  /*13b60*/  IMAD.SHL.U32 R0, R5.reuse, 0x8, RZ ;  /* 0x0000000805007824 */ /* 0x044fe200078e00ff */
[----:B------:R-:W-:-:S04]  /*13b70*/  LOP3.LUT R4, R5, 0x7f, RZ, 0xc0, !PT ;  /* 0x0000007f05047812 */ /* 0x000fc800078ec0ff */
[----:B0-----:R-:W-:Y:S01]  /*13b80*/  LOP3.LUT R2, R0, 0x1f8, RZ, 0xc0, !PT ;  /* 0x000001f800027812 */ /* 0x001fe200078ec0ff */
[----:B------:R-:W-:Y:S01]  /*13b90*/  IMAD.SHL.U32 R3, R4, 0x8, RZ ;  /* 0x0000000804037824 */ /* 0x000fe200078e00ff */
[----:B------:R-:W-:Y:S01]  /*13ba0*/  SHF.R.U32.HI R4, RZ, 0x3, R4 ;  /* 0x00000003ff047819 */ /* 0x000fe20000011604 */
[----:B------:R-:W-:Y:S01]  /*13bb0*/  IMAD.MOV.U32 R0, RZ, RZ, 0x1 ;  /* 0x00000001ff007424 */ /* 0x000fe200078e00ff */
[----:B------:R-:W-:-:S04]  /*13bc0*/  LOP3.LUT R2, R2, 0x38, R5, 0x78, !PT ;  /* 0x0000003802027812 */ /* 0x000fc800078e7805 */
[----:B------:R-:W-:Y:S01]  /*13bd0*/  LOP3.LUT R3, R2, 0x200, R3, 0xf8, !PT ;  /* 0x0000020002037812 */ /* 0x000fe200078ef803 */
[----:B------:R0:W-:Y:S01]  /*13be0*/  STL [R1+0x4], R0 ;  /* 0x0000040001007387 */ /* 0x0001e20000100800 */
[----:B------:R-:W-:-:S05]  /*13bf0*/  IMAD.SHL.U32 R2, R5, 0x10, RZ ;  /* 0x0000001005027824 */ /* 0x000fca00078e00ff */
[----:B------:R-:W-:Y:S01]  /*13c00*/  LOP3.LUT R2, R4, 0x70, R2, 0xf8, !PT ;  /* 0x0000007004027812 */ /* 0x000fe200078ef802 */
[----:B0-----:R-:W-:-:S05]  /*13c10*/  IMAD R0, R3, 0x2, R16 ;  /* 0x0000000203007824 */ /* 0x001fca00078e0210 */
[----:B------:R0:W-:Y:S02]  /*13c20*/  STL [R1+0x10], R0 ;  /* 0x0000100001007387 */ /* 0x0001e40000100800 */
.L_x_12792:
[----:B-1----:R-:W1:Y:S02]  /*13c30*/  LDC.64 R2, c[0x0][0xc88] ;  /* 0x00032200ff027b82 */ /* 0x002e640000000a00 */
[----:B-1----:R-:W-:-:S05]  /*13c40*/  IMAD.WIDE R2, R27, 0x4, R2 ;  /* 0x000000041b027825 */ /* 0x002fca00078e0202 */
[----:B0-----:R-:W0:Y:S01]  /*13c50*/  LDG.E R13, desc[UR56][R2.64] ;  /* 0x00000038020d7981 */ /* 0x001e22000c1e1900 */
[----:B------:R-:W-:Y:S05]  /*13c60*/  YIELD ;  /* 0x0000000000007946 */ /* 0x000fea0003800000 */
[----:B------:R-:W-:Y:S01]  /*13c70*/  ULDC.64 UR4, c[0x0][0xa28] ;  /* 0x00028a0000047ab9 */ /* 0x000fe20000000a00 */
[----:B------:R-:W-:Y:S02]  /*13c80*/  CS2R R8, SRZ ;  /* 0x0000000000087805 */ /* 0x000fe4000001ff00 */
[----:B------:R-:W-:Y:S01]  /*13c90*/  ISETP.NE.U32.AND P0, PT, RZ, UR4, PT ;  /* 0x00000004ff007c0c */ /* 0x000fe2000bf05070 */
[----:B------:R-:W-:-:S03]  /*13ca0*/  ULDC.64 UR6, c[0x0][0xa00] ;  /* 0x0002800000067ab9 */ /* 0x000fc60000000a00 */
[----:B------:R-:W-:Y:S02]  /*13cb0*/  ISETP.NE.AND.EX P0, PT, RZ, UR5, PT, P0 ;  /* 0x00000005ff007c0c */ /* 0x000fe4000bf05300 */
[----:B0-----:R-:W-:Y:S01]  /*13cc0*/  SHF.R.S32.HI R0, RZ, 0x1f, R13 ;  /* 0x0000001fff007819 */ /* 0x001fe2000001140d */
[----:B------:R-:W-:-:S10]  /*13cd0*/  IMAD.SHL.U32 R19, R13, 0x4, RZ ;  /* 0x000000040d137824 */ /* 0x000fd400078e00ff */
[C---:B------:R-:W-:Y:S01]  /*13ce0*/  @P0 LEA R4, P1, R13.reuse, UR4, 0x2 ;  /* 0x000000040d040c11 */ /* 0x040fe2000f8210ff */
[----:B------:R-:W-:Y:S01]  /*13cf0*/  STL [R1+0x14], R13 ;  /* 0x0000140d01007387 */ /* 0x000fe20000100800 */
[C-C-:B------:R-:W-:Y:S02]  /*13d00*/  SHF.L.U64.HI R22, R13.reuse, 0x2, R0.reuse ;  /* 0x000000020d167819 */ /* 0x140fe40000010200 */
[----:B--2---:R-:W-:Y:S01]  /*13d10*/  @P0 LEA.HI.X R5, R13, UR5, R0, 0x2, P1 ;  /* 0x000000050d050c11 */ /* 0x004fe200088f1400 */
[----:B------:R-:W-:Y:S01]  /*13d20*/  ULDC.64 UR4, c[0x0][0xa08] ;  /* 0x0002820000047ab9 */ /* 0x000fe20000000a00 */
[----:B------:R-:W-:Y:S01]  /*13d30*/  ISETP.NE.U32.AND P1, PT, RZ, UR6, PT ;  /* 0x00000006ff007c0c */ /* 0x000fe2000bf25070 */
[----:B------:R0:W-:Y:S01]  /*13d40*/  STL [R1+0x2c], R0 ;  /* 0x00002c0001007387 */ /* 0x0001e20000100800 */
[----:B------:R-:W-:-:S03]  /*13d50*/  IADD3 R2, P2, R19, UR6, RZ ;  /* 0x0000000613027c10 */ /* 0x000fc6000ff5e0ff */
[----:B------:R1:W5:Y:S01]  /*13d60*/  @P0 LDG.E R9, desc[UR56][R4.64] ;  /* 0x0000003804090981 */ /* 0x000362000c1e1900 */
[----:B------:R-:W-:Y:S01]  /*13d70*/  ISETP.NE.AND.EX P0, PT, RZ, UR7, PT, P1 ;  /* 0x00000007ff007c0c */ /* 0x000fe2000bf05310 */
[----:B------:R-:W-:Y:S01]  /*13d80*/  IMAD.MOV.U32 R12, RZ, RZ, RZ ;  /* 0x000000ffff0c7224 */ /* 0x000fe200078e00ff */
[C---:B------:R-:W-:Y:S01]  /*13d90*/  IADD3.X R3, R22.reuse, UR7, RZ, P2, !PT ;  /* 0x0000000716037c10 */ /* 0x040fe200097fe4ff */
[----:B------:R-:W-:Y:S01]  /*13da0*/  ULDC.64 UR6, c[0x0][0xa10] ;  /* 0x0002840000067ab9 */ /* 0x000fe20000000a00 */
[----:B------:R-:W-:Y:S01]  /*13db0*/  ISETP.NE.U32.AND P1, PT, RZ, UR4, PT ;  /* 0x00000004ff007c0c */ /* 0x000fe2000bf25070 */
[----:B0-----:R-:W-:Y:S01]  /*13dc0*/  IMAD.MOV.U32 R0, RZ, RZ, RZ ;  /* 0x000000ffff007224 */ /* 0x001fe200078e00ff */
[C---:B------:R-:W-:Y:S02]  /*13dd0*/  IADD3 R6, P3, R19.reuse, UR4, RZ ;  /* 0x0000000413067c10 */ /* 0x040fe4000ff7e0ff */
[----:B------:R-:W-:Y:S02]  /*13de0*/  ISETP.NE.AND.EX P1, PT, RZ, UR5, PT, P1 ;  /* 0x00000005ff007c0c */ /* 0x000fe4000bf25310 */
[----:B------:R-:W-:Y:S01]  /*13df0*/  IADD3.X R7, R22, UR5, RZ, P3, !PT ;  /* 0x0000000516077c10 */ /* 0x000fe20009ffe4ff */
[----:B------:R-:W-:Y:S01]  /*13e00*/  ULDC.64 UR4, c[0x0][0xa18] ;  /* 0x0002860000047ab9 */ /* 0x000fe20000000a00 */
[----:B-1----:R-:W-:Y:S01]  /*13e10*/  IADD3 R4, P4, R19, UR6, RZ ;  /* 0x0000000613047c10 */ /* 0x002fe2000ff9e0ff */
[----:B------:R-:W2:Y:S01]  /*13e20*/  @P0 LDG.E R8, desc[UR56][R2.64] ;  /* 0x0000003802080981 */ /* 0x000ea2000c1e1900 */
[----:B------:R-:W-:-:S02]  /*13e30*/  ISETP.NE.U32.AND P3, PT, RZ, UR4, PT ;  /* 0x00000004ff007c0c */ /* 0x000fc4000bf65070 */
[----:B------:R-:W-:Y:S02]  /*13e40*/  IADD3.X R5, R22, UR7, RZ, P4, !PT ;  /* 0x0000000716057c10 */ /* 0x000fe4000a7fe4ff */
[----:B------:R-:W-:Y:S02]  /*13e50*/  ISETP.NE.AND.EX P3, PT, RZ, UR5, PT, P3 ;  /* 0x00000005ff007c0c */ /* 0x000fe4000bf65330 */
[----:B------:R-:W-:Y:S01]  /*13e60*/  ISETP.NE.U32.AND P2, PT, RZ, UR6, PT ;  /* 0x00000006ff007c0c */ /* 0x000fe2000bf45070 */
[----:B------:R-:W5:Y:S03]  /*13e70*/  @P1 LDG.E R12, desc[UR56][R6.64] ;  /* 0x00000038060c1981 */ /* 0x000f66000c1e1900 */
[----:B------:R-:W-:-:S07]  /*13e80*/  ISETP.NE.AND.EX P2, PT, RZ, UR7, PT, P2 ;  /* 0x00000007ff007c0c */ /* 0x000fce000bf45320 */
[----:B------:R-:W-:Y:S01]  /*13e90*/  @P3 IADD3 R10, P4, R19, UR4, RZ ;  /* 0x00000004130a3c10 */ /* 0x000fe2000ff9e0ff */
[----:B------:R-:W-:-:S03]  /*13ea0*/  ULDC UR4, c[0x0][0x288] ;  /* 0x0000a20000047ab9 */ /* 0x000fc60000000800 */
[----:B------:R-:W-:Y:S02]  /*13eb0*/  @P3 IADD3.X R11, R22, UR5, RZ, P4, !PT ;  /* 0x00000005160b3c10 */ /* 0x000fe4000a7fe4ff */
[----:B------:R-:W5:Y:S04]  /*13ec0*/  @P2 LDG.E R0, desc[UR56][R4.64] ;  /* 0x0000003804002981 */ /* 0x000f68000c1e1900 */
[----:B--2---:R0:W-:Y:S02]  /*13ed0*/  STL [R1+0x20], R8 ;  /* 0x0000200801007387 */ /* 0x0041e40000100800 */
[----:B0-----:R-:W-:Y:S01]  /*13ee0*/  MOV R8, UR4 ;  /* 0x0000000400087c02 */ /* 0x001fe20008000f00 */
        /* <DEDUP_REMOVED lines=12> */
[----:B---3--:R-:W-:Y:S06]  /*13fb0*/  @P3 BRA `(.L_x_12669) ;  /* 0x0000000000143947 */ /* 0x008fec0003800000 */
[----:B------:R-:W-:Y:S05]  /*13fc0*/  @!P0 BRA `(.L_x_12669) ;  /* 0x0000000000108947 */ /* 0x000fea0003800000 */
[----:B------:R-:W2:Y:S04]  /*13fd0*/  LDG.E R11, desc[UR56][R2.64] ;  /* 0x00000038020b7981 */ /* 0x000ea8000c1e1900 */
[----:B------:R-:W2:Y:S02]  /*13fe0*/  LDG.E R2, desc[UR56][R2.64+0x4] ;  /* 0x0000043802027981 */ /* 0x000ea4000c1e1900 */
[----:B--2---:R-:W-:-:S05]  /*13ff0*/  IMAD.IADD R2, R2, 0x1, -R11 ;  /* 0x0000000102027824 */ /* 0x004fca00078e0a0b */
[----:B------:R0:W-:Y:S02]  /*14000*/  STL [R1+0x3c], R2 ;  /* 0x00003c0201007387 */ /* 0x0001e40000100800 */
.L_x_12669:
[----:B------:R-:W-:Y:S01]  /*14010*/  ULDC.64 UR4, c[0x0][0xa20] ;  /* 0x0002880000047ab9 */ /* 0x000fe20000000a00 */
[C---:B------:R-:W-:Y:S01]  /*14020*/  LOP3.LUT R11, R26.reuse, 0xff000000, RZ, 0xc0, !PT ;  /* 0xff0000001a0b7812 */ /* 0x040fe200078ec0ff */
[----:B------:R-:W-:Y:S01]  /*14030*/  IMAD.MOV.U32 R23, RZ, RZ, R13 ;  /* 0x000000ffff177224 */ /* 0x000fe200078e000d */
[----:B------:R-:W-:Y:S02]  /*14040*/  ISETP.NE.U32.AND P0, PT, RZ, UR4, PT ;  /* 0x00000004ff007c0c */ /* 0x000fe4000bf05070 */
[----:B------:R-:W-:Y:S02]  /*14050*/  SHF.R.U32.HI R11, RZ, 0x8, R11 ;  /* 0x00000008ff0b7819 */ /* 0x000fe4000001160b */
[----:B------:R-:W-:Y:S02]  /*14060*/  ISETP.NE.AND.EX P0, PT, RZ, UR5, PT, P0 ;  /* 0x00000005ff007c0c */ /* 0x000fe4000bf05300 */
[C---:B0-----:R-:W-:Y:S02]  /*14070*/  LOP3.LUT R2, R26.reuse, 0xff0000, RZ, 0xc0, !PT ;  /* 0x00ff00001a027812 */ /* 0x041fe400078ec0ff */
        /* <DEDUP_REMOVED lines=8> */
.L_x_12670:
[----:B------:R-:W-:Y:S05]  /*14100*/  @!P1 BRA `(.L_x_12671) ;  /* 0x00000000000c9947 */ /* 0x000fea0003800000 */
[----:B------:R-:W2:Y:S04]  /*14110*/  LDG.E R10, desc[UR56][R6.64] ;  /* 0x00000038060a7981 */ /* 0x000ea8000c1e1900 */
[----:B------:R-:W2:Y:S02]  /*14120*/  LDG.E R6, desc[UR56][R6.64+0x4] ;  /* 0x0000043806067981 */ /* 0x000ea4000c1e1900 */
[----:B--2---:R-:W-:-:S07]  /*14130*/  IMAD.IADD R10, R6, 0x1, -R10 ;  /* 0x00000001060a7824 */ /* 0x004fce00078e0a0a */
.L_x_12671:
[----:B0-----:R-:W2:Y:S01]  /*14140*/  @P2 LDG.E R2, desc[UR56][R4.64] ;  /* 0x0000003804022981 */ /* 0x001ea2000c1e1900 */
[----:B-----5:R-:W-:-:S03]  /*14150*/  IMAD.IADD R10, R10, 0x1, -R9 ;  /* 0x000000010a0a7824 */ /* 0x020fc600078e0a09 */
[----:B------:R-:W2:Y:S01]  /*14160*/  @P2 LDG.E R4, desc[UR56][R4.64+0x4] ;  /* 0x0000043804042981 */ /* 0x000ea2000c1e1900 */
[----:B------:R-:W-:Y:S01]  /*14170*/  LOP3.LUT R13, R11, 0xff, RZ, 0xc0, !PT ;  /* 0x000000ff0b0d7812 */ /* 0x000fe200078ec0ff */
[----:B------:R-:W-:Y:S01]  /*14180*/  BSSY B0, `(.L_x_12672) ;  /* 0x000002b000007945 */ /* 0x000fe20003800000 */
[----:B--2---:R-:W-:-:S05]  /*14190*/  @P2 IADD3 R8, -R2, R4, RZ ;  /* 0x0000000402082210 */ /* 0x004fca0007ffe1ff */
        /* <DEDUP_REMOVED lines=8> */
[----:B------:R-:W-:Y:S01]  /*14220*/  SHF.R.U32.HI R4, RZ, 0x10, R11 ;  /* 0x00000010ff047819 */ /* 0x000fe2000001160b */
[----:B------:R-:W-:Y:S01]  /*14230*/  IMAD.MOV.U32 R3, RZ, RZ, RZ ;  /* 0x000000ffff037224 */ /* 0x000fe200078e00ff */
[----:B------:R-:W-:Y:S06]  /*14240*/  @!P1 BRA `(.L_x_12673) ;  /* 0x0000000000789947 */ /* 0x000fec0003800000 */
[----:B------:R-:W-:Y:S01]  /*14250*/  ISETP.NE.AND P0, PT, R4, RZ, PT ;  /* 0x000000ff0400720c */ /* 0x000fe20003f05270 */
[----:B------:R-:W-:-:S03]  /*14260*/  ULDC UR4, c[0x0][0x9f0] ;  /* 0x00027c0000047ab9 */ /* 0x000fc60000000800 */
[----:B------:R-:W-:-:S04]  /*14270*/  SEL R5, R4, UR4, P0 ;  /* 0x0000000404057c07 */ /* 0x000fc80008000000 */
[----:B------:R-:W-:Y:S02]  /*14280*/  IABS R6, R5 ;  /* 0x0000000500067213 */ /* 0x000fe40000000000 */
[----:B------:R-:W-:Y:S02]  /*14290*/  IADD3 R7, R5, -0x1, R12 ;  /* 0xffffffff05077810 */ /* 0x000fe40007ffe00c */
[----:B------:R-:W1:Y:S08]  /*142a0*/  I2F.RP R2, R6 ;  /* 0x0000000600027306 */ /* 0x000e700000209400 */
        /* <DEDUP_REMOVED lines=11> */
[----:B------:R-:W-:-:S05]  /*14360*/  IMAD.MOV R2, RZ, RZ, -R2 ;  /* 0x000000ffff027224 */ /* 0x000fca00078e0a02 */
[----:B------:R-:W-:Y:S01]  /*14370*/  MOV R7, R2 ;  /* 0x0000000200077202 */ /* 0x000fe20000000f00 */
        /* <DEDUP_REMOVED lines=11> */
.L_x_12673:
[----:B------:R-:W-:Y:S05]  /*14430*/  BSYNC B0 ;  /* 0x0000000000007941 */ /* 0x000fea0003800000 */
.L_x_12672:
[-C--:B------:R-:W-:Y:S01]  /*14440*/  IMAD R2, R13, R3.reuse, RZ ;  /* 0x000000030d027224 */ /* 0x080fe200078e02ff */
[----:B------:R-:W-:Y:S04]  /*14450*/  BSSY B0, `(.L_x_12674) ;  /* 0x00000db000007945 */ /* 0x000fe80003800000 */
[C---:B------:R-:W-:Y:S01]  /*14460*/  VIADDMNMX R3, R2.reuse, R3, R12, PT ;  /* 0x0000000302037246 */ /* 0x040fe2000380010c */
[----:B------:R-:W-:-:S04]  /*14470*/  IMAD R2, R2, 0xc0, -R10 ;  /* 0x000000c002027824 */ /* 0x000fc800078e0a0a */
[----:B------:R-:W-:Y:S01]  /*14480*/  IMAD R3, R3, 0xc0, -R10 ;  /* 0x000000c003037824 */ /* 0x000fe200078e0a0a */
[----:B------:R-:W-:-:S04]  /*14490*/  VIMNMX R2, RZ, R2, !PT ;  /* 0x00000002ff027248 */ /* 0x000fc80007fe0100 */
[----:B------:R-:W-:-:S04]  /*144a0*/  VIMNMX R3, R3, R8, PT ;  /* 0x0000000803037248 */ /* 0x000fc80003fe0100 */
[----:B------:R-:W-:-:S13]  /*144b0*/  ISETP.GT.AND P0, PT, R3, R2, PT ;  /* 0x000000020300720c */ /* 0x000fda0003f04270 */
[----:B------:R-:W-:Y:S02]  /*144c0*/  @P0 VIADD R5, R3, 0xbf ;  /* 0x000000bf03050836 */ /* 0x000fe40000000000 */
[----:B------:R-:W-:-:S04]  /*144d0*/  IMAD.WIDE.U32 R2, R2, -0x55555555, RZ ;  /* 0xaaaaaaab02027825 */ /* 0x000fc800078e00ff */
[----:B------:R-:W-:Y:S01]  /*144e0*/  @P0 IMAD.HI R2, R5, 0x2aaaaaab, RZ ;  /* 0x2aaaaaab05020827 */ /* 0x000fe200078e02ff */
[----:B------:R-:W-:-:S04]  /*144f0*/  SHF.R.U32.HI R3, RZ, 0x7, R3 ;  /* 0x00000007ff037819 */ /* 0x000fc80000011603 */
[----:B------:R-:W-:Y:S01]  /*14500*/  @P0 SHF.R.U32.HI R6, RZ, 0x1f, R2 ;  /* 0x0000001fff060819 */ /* 0x000fe20000011602 */
[----:B------:R-:W-:-:S03]  /*14510*/  IMAD.MOV.U32 R5, RZ, RZ, R3 ;  /* 0x000000ffff057224 */ /* 0x000fc600078e0003 */
[----:B------:R-:W-:Y:S02]  /*14520*/  @P0 LEA.HI.SX32 R5, R2, R6, 0x1b ;  /* 0x0000000602050211 */ /* 0x000fe400078fdaff */
[----:B------:R-:W-:Y:S02]  /*14530*/  PLOP3.LUT P0, PT, PT, PT, PT, 0x80, 0x0 ;  /* 0x000000000000781c */ /* 0x000fe40003f0f070 */
        /* <DEDUP_REMOVED lines=9> */
.L_x_12851:
[----:B--2---:R-:W-:Y:S02]  /*145d0*/  ISETP.NE.AND P0, PT, R14, RZ, PT ;  /* 0x000000ff0e00720c */ /* 0x004fe40003f05270 */
[----:B------:R-:W-:-:S11]  /*145e0*/  PLOP3.LUT P6, PT, PT, PT, PT, 0x8, 0x0 ;  /* 0x000000000000781c */ /* 0x000fd60003fce170 */
[----:B------:R-:W-:Y:S05]  /*145f0*/  @P0 BRA `(.L_x_12677) ;  /* 0x00000000000c0947 */ /* 0x000fea0003800000 */
[----:B------:R-:W-:-:S03]  /*14600*/  UMOV UR4, 0xffffffff ;  /* 0xffffffff00047882 */ /* 0x000fc60000000000 */
[----:B------:R-:W-:Y:S05]  /*14610*/  BRA.DIV UR4, `(.L_x_12678) ;  /* 0x0000006604a87947 */ /* 0x000fea000b800000 */
[----:B------:R-:W-:-:S13]  /*14620*/  ELECT P6, URZ, PT ;  /* 0x00000000003f782f */ /* 0x000fda00038c0000 */
.L_x_12677:
[----:B-1----:R-:W2:Y:S01]  /*14630*/  LDL R6, [R1+0x38] ;  /* 0x0000380001067983 */ /* 0x002ea20000100800 */
[----:B------:R-:W-:Y:S01]  /*14640*/  BSSY B1, `(.L_x_12679) ;  /* 0x0000008000017945 */ /* 0x000fe20003800000 */
[----:B--2---:R-:W-:-:S04]  /*14650*/  IADD3 R6, R6, 0x1, RZ ;  /* 0x0000000106067810 */ /* 0x004fc80007ffe0ff */
[----:B------:R-:W-:-:S04]  /*14660*/  LEA.HI R7, R6, R6, RZ, 0x1 ;  /* 0x0000000606077211 */ /* 0x000fc800078f08ff */
[----:B------:R-:W-:-:S05]  /*14670*/  LOP3.LUT R7, R7, 0xfffffffe, RZ, 0xc0, !PT ;  /* 0xfffffffe07077812 */ /* 0x000fca00078ec0ff */
[----:B------:R-:W-:-:S05]  /*14680*/  IMAD.IADD R6, R6, 0x1, -R7 ;  /* 0x0000000106067824 */ /* 0x000fca00078e0a07 */
[----:B------:R-:W-:-:S04]  /*14690*/  SHF.L.U32 R6, R6, 0x1f, RZ ;  /* 0x0000001f06067819 */ /* 0x000fc800000006ff */
[----:B------:R-:W1:Y:S02]  /*146a0*/  SYNCS.PHASECHK.TRANS64.TRYWAIT P0, [R16+URZ+0x30820], R6 ;  /* 0x03082006100075a7 */ /* 0x000e64000800017f */
[----:B-1----:R-:W-:Y:S05]  /*146b0*/  @!P0 BRA `(.L_x_12680) ;  /* 0x0000006400a08947 */ /* 0x002fea0003800000 */
.L_x_12854:
[----:B------:R-:W-:Y:S05]  /*146c0*/  BSYNC B1 ;  /* 0x0000000000017941 */ /* 0x000fea0003800000 */
.L_x_12679:
[----:B------:R-:W-:Y:S04]  /*146d0*/  BSSY B1, `(.L_x_12681) ;  /* 0x000004e000017945 */ /* 0x000fe80003800000 */
[----:B------:R-:W-:Y:S05]  /*146e0*/  @!P6 BRA `(.L_x_12682) ;  /* 0x000000040030e947 */ /* 0x000fea0003800000 */
[----:B------:R-:W1:Y:S01]  /*146f0*/  LDL R9, [R1+0x4] ;  /* 0x0000040001097983 */ /* 0x000e620000100800 */
[----:B------:R-:W2:Y:S02]  /*14700*/  S2R R7, SR_TID.X ;  /* 0x0000000000077919 */ /* 0x000ea40000002100 */
[----:B--2---:R-:W-:Y:S01]  /*14710*/  LOP3.LUT R8, R7, 0x7f, RZ, 0xc0, !PT ;  /* 0x0000007f07087812 */ /* 0x004fe200078ec0ff */
[----:B------:R-:W-:Y:S01]  /*14720*/  IMAD R7, R29, 0x8, R16 ;  /* 0x000000081d077824 */ /* 0x000fe200078e0210 */
[----:B------:R-:W-:Y:S02]  /*14730*/  BSSY B2, `(.L_x_12683) ;  /* 0x0000005000027945 */ /* 0x000fe40003800000 */
[----:B------:R-:W-:Y:S02]  /*14740*/  ISETP.NE.AND P2, PT, R8, RZ, PT ;  /* 0x000000ff0800720c */ /* 0x000fe40003f45270 */
[----:B-1----:R-:W-:-:S04]  /*14750*/  SHF.L.U32 R6, R9, 0x1f, RZ ;  /* 0x0000001f09067819 */ /* 0x002fc800000006ff */
[----:B------:R-:W1:Y:S02]  /*14760*/  SYNCS.PHASECHK.TRANS64.TRYWAIT P0, [R7+URZ+0x308a0], R6 ;  /* 0x0308a006070075a7 */ /* 0x000e64000800017f */
[----:B-1----:R-:W-:Y:S05]  /*14770*/  @!P0 BRA `(.L_x_12684) ;  /* 0x0000006400848947 */ /* 0x002fea0003800000 */
.L_x_12855:
[----:B------:R-:W-:Y:S05]  /*14780*/  BSYNC B2 ;  /* 0x0000000000027941 */ /* 0x000fea0003800000 */
.L_x_12683:
[----:B------:R-:W-:Y:S04]  /*14790*/  BSSY B2, `(.L_x_12685) ;  /* 0x0000009000027945 */ /* 0x000fe80003800000 */
[----:B------:R-:W-:Y:S05]  /*147a0*/  @P2 BRA `(.L_x_12686) ;  /* 0x00000000001c2947 */ /* 0x000fea0003800000 */
[----:B------:R-:W2:Y:S02]  /*147b0*/  S2R R8, SR_TID.X ;  /* 0x0000000000087919 */ /* 0x000ea40000002100 */
[----:B--2---:R-:W-:Y:S01]  /*147c0*/  LOP3.LUT R9, R8, 0x1f, RZ, 0xc0, !PT ;  /* 0x0000001f08097812 */ /* 0x004fe200078ec0ff */
[----:B------:R-:W-:-:S03]  /*147d0*/  IMAD.MOV.U32 R8, RZ, RZ, 0x6000 ;  /* 0x00006000ff087424 */ /* 0x000fc600078e00ff */
[----:B------:R-:W-:Y:S01]  /*147e0*/  ISETP.NE.AND P0, PT, R9, RZ, PT ;  /* 0x000000ff0900720c */ /* 0x000fe20003f05270 */
[----:B------:R2:W-:-:S12]  /*147f0*/  SYNCS.ARRIVE.TRANS64 RZ, [R7+URZ+0x30890], R8 ;  /* 0x0308900807ff79a7 */ /* 0x0005d8000800003f */
[----:B--2---:R-:W-:Y:S05]  /*14800*/  @!P0 BRA `(.L_x_12686) ;  /* 0x0000000000048947 */ /* 0x004fea0003800000 */
[----:B------:R-:W-:Y:S01]  /*14810*/  BPT.TRAP 0x1 ;  /* 0x000000040000795c */ /* 0x000fe20000300000 */
.L_x_12686:
[----:B------:R-:W-:Y:S05]  /*14820*/  BSYNC B2 ;  /* 0x0000000000027941 */ /* 0x000fea0003800000 */
.L_x_12685:
[----:B0-----:R-:W-:Y:S01]  /*14830*/  IMAD.MOV.U32 R12, RZ, RZ, RZ ;  /* 0x000000ffff0c7224 */ /* 0x001fe200078e00ff */
[----:B------:R-:W-:Y:S01]  /*14840*/  UIADD3 UR4, UP0, UR38, 0x570, URZ ;  /* 0x0000057026047890 */ /* 0x000fe2000ff1e03f */
[----:B------:R-:W-:Y:S01]  /*14850*/  IMAD R8, R5, 0xc0, R0 ;  /* 0x000000c005087824 */ /* 0x000fe200078e0200 */
[----:B------:R-:W-:Y:S01]  /*14860*/  PLOP3.LUT P0, PT, PT, PT, PT, 0x80, 0x0 ;  /* 0x000000000000781c */ /* 0x000fe20003f0f070 */
[----:B------:R-:W-:Y:S01]  /*14870*/  IMAD R11, R29, 0x6000, R16 ;  /* 0x000060001d0b7824 */ /* 0x000fe200078e0210 */
[----:B------:R-:W-:Y:S01]  /*14880*/  R2UR UR10, R12 ;  /* 0x000000000c0a72ca */ /* 0x000fe200000e0000 */
[----:B------:R-:W-:Y:S01]  /*14890*/  VIADD R8, R8, 0xffffff40 ;  /* 0xffffff4008087836 */ /* 0x000fe20000000000 */
[----:B------:R-:W-:Y:S01]  /*148a0*/  UIADD3.X UR5, URZ, UR39, URZ, UP0, !UPT ;  /* 0x000000273f057290 */ /* 0x000fe200087fe43f */
[----:B------:R-:W-:Y:S01]  /*148b0*/  VIADD R9, R7, 0x30890 ;  /* 0x0003089007097836 */ /* 0x000fe20000000000 */
[----:B------:R-:W-:Y:S01]  /*148c0*/  UMOV UR6, 0x0 ;  /* 0x0000000000067882 */ /* 0x000fe20000000000 */
[----:B------:R-:W-:Y:S01]  /*148d0*/  VIADD R10, R11, 0x12400 ;  /* 0x000124000b0a7836 */ /* 0x000fe20000000000 */
[----:B------:R-:W-:-:S09]  /*148e0*/  UMOV UR7, 0x12f00000 ;  /* 0x12f0000000077882 */ /* 0x000fd20000000000 */
.L_x_12687:
        /* <DEDUP_REMOVED lines=13> */
.L_x_12856:
[----:B------:R-:W-:Y:S05]  /*149c0*/  BSYNC B2 ;  /* 0x0000000000027941 */ /* 0x000fea0003800000 */
.L_x_12688:
[----:B------:R-:W-:Y:S01]  /*149d0*/  BSSY B2, `(.L_x_12690) ;  /* 0x000000b000027945 */ /* 0x000fe20003800000 */
[----:B------:R-:W-:Y:S01]  /*149e0*/  MOV R14, 0x0 ;  /* 0x00000000000e7802 */ /* 0x000fe20000000f00 */
[----:B------:R-:W-:Y:S02]  /*149f0*/  IMAD.MOV.U32 R15, RZ, RZ, 0x12f00000 ;  /* 0x12f00000ff0f7424 */ /* 0x000fe400078e00ff */
[----:B------:R-:W-:Y:S05]  /*14a00*/  @P2 BRA `(.L_x_12691) ;  /* 0x00000000001c2947 */ /* 0x000fea0003800000 */
[----:B------:R-:W2:Y:S01]  /*14a10*/  S2R R9, SR_TID.X ;  /* 0x0000000000097919 */ /* 0x000ea20000002100 */
[----:B01----:R-:W-:-:S04]  /*14a20*/  IMAD.MOV.U32 R6, RZ, RZ, 0x6000 ;  /* 0x00006000ff067424 */ /* 0x003fc800078e00ff */
[----:B------:R3:W-:Y:S01]  /*14a30*/  SYNCS.ARRIVE.TRANS64 RZ, [R7+URZ+0x308b0], R6 ;  /* 0x0308b00607ff79a7 */ /* 0x0007e2000800003f */
[----:B--2---:R-:W-:-:S04]  /*14a40*/  LOP3.LUT R9, R9, 0x1f, RZ, 0xc0, !PT ;  /* 0x0000001f09097812 */ /* 0x004fc800078ec0ff */
[----:B------:R-:W-:-:S13]  /*14a50*/  ISETP.NE.AND P0, PT, R9, RZ, PT ;  /* 0x000000ff0900720c */ /* 0x000fda0003f05270 */
[----:B---3--:R-:W-:Y:S05]  /*14a60*/  @!P0 BRA `(.L_x_12691) ;  /* 0x0000000000048947 */ /* 0x008fea0003800000 */
[----:B------:R-:W-:Y:S01]  /*14a70*/  BPT.TRAP 0x1 ;  /* 0x000000040000795c */ /* 0x000fe20000300000 */
.L_x_12691:
[----:B------:R-:W-:Y:S05]  /*14a80*/  BSYNC B2 ;  /* 0x0000000000027941 */ /* 0x000fea0003800000 */
.L_x_12690:
[----:B------:R-:W-:Y:S01]  /*14a90*/  R2UR UR10, R12 ;  /* 0x000000000c0a72ca */ /* 0x000fe200000e0000 */
[----:B------:R-:W-:Y:S01]  /*14aa0*/  UIADD3 UR4, UP0, UR38, 0x670, URZ ;  /* 0x0000067026047890 */ /* 0x000fe2000ff1e03f */
[----:B------:R-:W-:Y:S01]  /*14ab0*/  R2UR UR6, R14 ;  /* 0x000000000e0672ca */ /* 0x000fe200000e0000 */
[----:B------:R-:W-:Y:S01]  /*14ac0*/  VIADD R11, R11, 0x400 ;  /* 0x000004000b0b7836 */ /* 0x000fe20000000000 */
[----:B------:R-:W-:Y:S01]  /*14ad0*/  R2UR UR7, R15 ;  /* 0x000000000f0772ca */ /* 0x000fe200000e0000 */
[----:B01----:R-:W-:Y:S01]  /*14ae0*/  VIADD R7, R7, 0x308b0 ;  /* 0x000308b007077836 */ /* 0x003fe20000000000 */
[----:B------:R-:W-:Y:S01]  /*14af0*/  PLOP3.LUT P0, PT, PT, PT, PT, 0x80, 0x0 ;  /* 0x000000000000781c */ /* 0x000fe20003f0f070 */
[----:B------:R-:W-:-:S12]  /*14b00*/  UIADD3.X UR5, URZ, UR39, URZ, UP0, !UPT ;  /* 0x000000273f057290 */ /* 0x000fd800087fe43f */
.L_x_12692:
        /* <DEDUP_REMOVED lines=10> */
.L_x_12682:
[----:B------:R-:W-:Y:S05]  /*14bb0*/  BSYNC B1 ;  /* 0x0000000000017941 */ /* 0x000fea0003800000 */
.L_x_12681:
[----:B------:R-:W2:Y:S01]  /*14bc0*/  LDL.LU R9, [R1+0x4] ;  /* 0x0000040001097983 */ /* 0x000ea20000300800 */
[----:B------:R-:W-:Y:S01]  /*14bd0*/  VIADD R29, R29, 0x1 ;  /* 0x000000011d1d7836 */ /* 0x000fe20000000000 */
[----:B------:R-:W-:Y:S01]  /*14be0*/  PLOP3.LUT P0, PT, PT, PT, PT, 0x8, 0x0 ;  /* 0x000000000000781c */ /* 0x000fe20003f0e170 */
[----:B------:R-:W-:-:S03]  /*14bf0*/  VIADD R5, R5, 0xfffffffe ;  /* 0xfffffffe05057836 */ /* 0x000fc60000000000 */
[----:B------:R-:W-:Y:S02]  /*14c00*/  ISETP.NE.AND P2, PT, R29, 0x2, PT ;  /* 0x000000021d00780c */ /* 0x000fe40003f45270 */
[----:B------:R-:W-:Y:S02]  /*14c10*/  ISETP.GE.AND P3, PT, R5, R3, PT ;  /* 0x000000030500720c */ /* 0x000fe40003f66270 */
[----:B-1----:R-:W-:Y:S02]  /*14c20*/  SEL R6, RZ, 0x1, P2 ;  /* 0x00000001ff067807 */ /* 0x002fe40001000000 */
[----:B------:R-:W-:Y:S02]  /*14c30*/  SEL R29, R29, RZ, P2 ;  /* 0x000000ff1d1d7207 */ /* 0x000fe40001000000 */
[----:B--2---:R-:W-:-:S05]  /*14c40*/  LOP3.LUT R9, R9, R6, RZ, 0x3c, !PT ;  /* 0x0000000609097212 */ /* 0x004fca00078e3cff */
[----:B------:R1:W-:Y:S02]  /*14c50*/  STL [R1+0x4], R9 ;  /* 0x0000040901007387 */ /* 0x0003e40000100800 */
[----:B------:R-:W-:Y:S05]  /*14c60*/  @!P3 BRA `(.L_x_12675) ;  /* 0x000000040064b947 */ /* 0x000fea0003800000 */
.L_x_12705:
[----:B------:R-:W-:Y:S05]  /*14c70*/  YIELD ;  /* 0x0000000000007946 */ /* 0x000fea0003800000 */
[----:B------:R-:W-:Y:S04]  /*14c80*/  BSSY B1, `(.L_x_12693) ;  /* 0x000004d000017945 */ /* 0x000fe80003800000 */
[----:B--2---:R-:W-:Y:S05]  /*14c90*/  @!P6 BRA `(.L_x_12694) ;  /* 0x00000004002ce947 */ /* 0x004fea0003800000 */
[----:B------:R-:W2:Y:S01]  /*14ca0*/  LDL R7, [R1+0x4] ;  /* 0x0000040001077983 */ /* 0x000ea20000100800 */
[----:B------:R-:W3:Y:S02]  /*14cb0*/  S2R R6, SR_TID.X ;  /* 0x0000000000067919 */ /* 0x000ee40000002100 */
[----:B---3--:R-:W-:Y:S01]  /*14cc0*/  LOP3.LUT R8, R6, 0x7f, RZ, 0xc0, !PT ;  /* 0x0000007f06087812 */ /* 0x008fe200078ec0ff */
[----:B------:R-:W-:Y:S01]  /*14cd0*/  IMAD R6, R29, 0x8, R16 ;  /* 0x000000081d067824 */ /* 0x000fe200078e0210 */
[----:B------:R-:W-:Y:S02]  /*14ce0*/  BSSY B2, `(.L_x_12695) ;  /* 0x0000005000027945 */ /* 0x000fe40003800000 */
[----:B------:R-:W-:Y:S02]  /*14cf0*/  ISETP.NE.AND P3, PT, R8, RZ, PT ;  /* 0x000000ff0800720c */ /* 0x000fe40003f65270 */
[----:B--2---:R-:W-:-:S04]  /*14d00*/  SHF.L.U32 R7, R7, 0x1f, RZ ;  /* 0x0000001f07077819 */ /* 0x004fc800000006ff */
[----:B------:R-:W2:Y:S02]  /*14d10*/  SYNCS.PHASECHK.TRANS64.TRYWAIT P2, [R6+URZ+0x308a0], R7 ;  /* 0x0308a007060075a7 */ /* 0x000ea4000804017f */
[----:B--2---:R-:W-:Y:S05]  /*14d20*/  @!P2 BRA `(.L_x_12696) ;  /* 0x000000600040a947 */ /* 0x004fea0003800000 */
.L_x_12857:
[----:B------:R-:W-:Y:S05]  /*14d30*/  BSYNC B2 ;  /* 0x0000000000027941 */ /* 0x000fea0003800000 */
.L_x_12695:
[----:B------:R-:W-:Y:S04]  /*14d40*/  BSSY B2, `(.L_x_12697) ;  /* 0x0000009000027945 */ /* 0x000fe80003800000 */
[----:B------:R-:W-:Y:S05]  /*14d50*/  @P3 BRA `(.L_x_12698) ;  /* 0x00000000001c3947 */ /* 0x000fea0003800000 */
[----:B------:R-:W1:Y:S02]  /*14d60*/  S2R R8, SR_TID.X ;  /* 0x0000000000087919 */ /* 0x000e640000002100 */
[----:B-1----:R-:W-:Y:S02]  /*14d70*/  LOP3.LUT R9, R8, 0x1f, RZ, 0xc0, !PT ;  /* 0x0000001f08097812 */ /* 0x002fe400078ec0ff */
[----:B------:R-:W-:Y:S02]  /*14d80*/  MOV R8, 0x6000 ;  /* 0x0000600000087802 */ /* 0x000fe40000000f00 */
[----:B------:R-:W-:Y:S02]  /*14d90*/  ISETP.NE.AND P2, PT, R9, RZ, PT ;  /* 0x000000ff0900720c */ /* 0x000fe40003f45270 */
[----:B------:R3:W-:Y:S11]  /*14da0*/  SYNCS.ARRIVE.TRANS64 RZ, [R6+URZ+0x30890], R8 ;  /* 0x0308900806ff79a7 */ /* 0x0007f6000800003f */
[----:B---3--:R-:W-:Y:S05]  /*14db0*/  @!P2 BRA `(.L_x_12698) ;  /* 0x000000000004a947 */ /* 0x008fea0003800000 */
[----:B------:R-:W-:Y:S01]  /*14dc0*/  BPT.TRAP 0x1 ;  /* 0x000000040000795c */ /* 0x000fe20000300000 */
.L_x_12698:
[----:B------:R-:W-:Y:S05]  /*14dd0*/  BSYNC B2 ;  /* 0x0000000000027941 */ /* 0x000fea0003800000 */
.L_x_12697:
[----:B0-----:R-:W-:Y:S01]  /*14de0*/  IMAD.MOV.U32 R12, RZ, RZ, RZ ;  /* 0x000000ffff0c7224 */ /* 0x001fe200078e00ff */
[----:B------:R-:W-:Y:S01]  /*14df0*/  UIADD3 UR4, UP0, UR38, 0x570, URZ ;  /* 0x0000057026047890 */ /* 0x000fe2000ff1e03f */
[----:B------:R-:W-:Y:S01]  /*14e00*/  IMAD R8, R29, 0x6000, R16 ;  /* 0x000060001d087824 */ /* 0x000fe200078e0210 */
[----:B------:R-:W-:Y:S01]  /*14e10*/  PLOP3.LUT P2, PT, PT, PT, PT, 0x80, 0x0 ;  /* 0x000000000000781c */ /* 0x000fe20003f4f070 */
[----:B-1----:R-:W-:Y:S01]  /*14e20*/  IMAD R9, R5, 0xc0, R0 ;  /* 0x000000c005097824 */ /* 0x002fe200078e0200 */
[----:B------:R-:W-:Y:S01]  /*14e30*/  R2UR UR10, R12 ;  /* 0x000000000c0a72ca */ /* 0x000fe200000e0000 */
[----:B------:R-:W-:Y:S01]  /*14e40*/  VIADD R10, R6, 0x30890 ;  /* 0x00030890060a7836 */ /* 0x000fe20000000000 */
[----:B------:R-:W-:Y:S01]  /*14e50*/  UIADD3.X UR5, URZ, UR39, URZ, UP0, !UPT ;  /* 0x000000273f057290 */ /* 0x000fe200087fe43f */
[----:B------:R-:W-:Y:S01]  /*14e60*/  VIADD R11, R8, 0x12400 ;  /* 0x00012400080b7836 */ /* 0x000fe20000000000 */
[----:B------:R-:W-:Y:S01]  /*14e70*/  UMOV UR6, 0x0 ;  /* 0x0000000000067882 */ /* 0x000fe20000000000 */
[----:B------:R-:W-:-:S10]  /*14e80*/  UMOV UR7, 0x12f00000 ;  /* 0x12f0000000077882 */ /* 0x000fd40000000000 */
.L_x_12699:
        /* <DEDUP_REMOVED lines=13> */
.L_x_12858:
[----:B------:R-:W-:Y:S05]  /*14f60*/  BSYNC B2 ;  /* 0x0000000000027941 */ /* 0x000fea0003800000 */
.L_x_12700:
[----:B------:R-:W-:Y:S01]  /*14f70*/  BSSY B2, `(.L_x_12702) ;  /* 0x000000b000027945 */ /* 0x000fe20003800000 */
[----:B------:R-:W-:Y:S02]  /*14f80*/  IMAD.MOV.U32 R10, RZ, RZ, 0x0 ;  /* 0x00000000ff0a7424 */ /* 0x000fe400078e00ff */
[----:B------:R-:W-:Y:S01]  /*14f90*/  IMAD.MOV.U32 R11, RZ, RZ, 0x12f00000 ;  /* 0x12f00000ff0b7424 */ /* 0x000fe200078e00ff */
[----:B------:R-:W-:Y:S06]  /*14fa0*/  @P3 BRA `(.L_x_12703) ;  /* 0x00000000001c3947 */ /* 0x000fec0003800000 */
[----:B------:R-:W1:Y:S01]  /*14fb0*/  S2R R13, SR_TID.X ;  /* 0x00000000000d7919 */ /* 0x000e620000002100 */
[----:B0-2---:R-:W-:-:S04]  /*14fc0*/  IMAD.MOV.U32 R7, RZ, RZ, 0x6000 ;  /* 0x00006000ff077424 */ /* 0x005fc800078e00ff */
[----:B------:R3:W-:Y:S01]  /*14fd0*/  SYNCS.ARRIVE.TRANS64 RZ, [R6+URZ+0x308b0], R7 ;  /* 0x0308b00706ff79a7 */ /* 0x0007e2000800003f */
[----:B-1----:R-:W-:-:S04]  /*14fe0*/  LOP3.LUT R13, R13, 0x1f, RZ, 0xc0, !PT ;  /* 0x0000001f0d0d7812 */ /* 0x002fc800078ec0ff */
[----:B------:R-:W-:-:S13]  /*14ff0*/  ISETP.NE.AND P2, PT, R13, RZ, PT ;  /* 0x000000ff0d00720c */ /* 0x000fda0003f45270 */
[----:B---3--:R-:W-:Y:S05]  /*15000*/  @!P2 BRA `(.L_x_12703) ;  /* 0x000000000004a947 */ /* 0x008fea0003800000 */
[----:B------:R-:W-:Y:S01]  /*15010*/  BPT.TRAP 0x1 ;  /* 0x000000040000795c */ /* 0x000fe20000300000 */
.L_x_12703:
[----:B------:R-:W-:Y:S05]  /*15020*/  BSYNC B2 ;  /* 0x0000000000027941 */ /* 0x000fea0003800000 */
.L_x_12702:
[----:B------:R-:W-:Y:S01]  /*15030*/  R2UR UR10, R12 ;  /* 0x000000000c0a72ca */ /* 0x000fe200000e0000 */
[----:B------:R-:W-:Y:S01]  /*15040*/  UIADD3 UR4, UP0, UR38, 0x670, URZ ;  /* 0x0000067026047890 */ /* 0x000fe2000ff1e03f */
[----:B------:R-:W-:Y:S01]  /*15050*/  R2UR UR6, R10 ;  /* 0x000000000a0672ca */ /* 0x000fe200000e0000 */
[----:B------:R-:W-:Y:S01]  /*15060*/  VIADD R8, R8, 0x400 ;  /* 0x0000040008087836 */ /* 0x000fe20000000000 */
[----:B------:R-:W-:Y:S01]  /*15070*/  R2UR UR7, R11 ;  /* 0x000000000b0772ca */ /* 0x000fe200000e0000 */
[----:B------:R-:W-:Y:S01]  /*15080*/  UIADD3.X UR5, URZ, UR39, URZ, UP0, !UPT ;  /* 0x000000273f057290 */ /* 0x000fe200087fe43f */
[----:B------:R-:W-:Y:S02]  /*15090*/  PLOP3.LUT P2, PT, PT, PT, PT, 0x80, 0x0 ;  /* 0x000000000000781c */ /* 0x000fe40003f4f070 */
[----:B0-2---:R-:W-:-:S11]  /*150a0*/  IADD3 R6, R6, 0x308b0, RZ ;  /* 0x000308b006067810 */ /* 0x005fd60007ffe0ff */
.L_x_12704:
        /* <DEDUP_REMOVED lines=10> */
.L_x_12694:
[----:B------:R-:W-:Y:S05]  /*15150*/  BSYNC B1 ;  /* 0x0000000000017941 */ /* 0x000fea0003800000 */
.L_x_12693:
[----:B------:R-:W2:Y:S01]  /*15160*/  LDL.LU R7, [R1+0x4] ;  /* 0x0000040001077983 */ /* 0x000ea20000300800 */
[----:B------:R-:W-:Y:S01]  /*15170*/  VIADD R29, R29, 0x1 ;  /* 0x000000011d1d7836 */ /* 0x000fe20000000000 */
[C---:B------:R-:W-:Y:S01]  /*15180*/  ISETP.GT.AND P3, PT, R5.reuse, R3, PT ;  /* 0x000000030500720c */ /* 0x040fe20003f64270 */
[----:B------:R-:W-:-:S03]  /*15190*/  VIADD R5, R5, 0xffffffff ;  /* 0xffffffff05057836 */ /* 0x000fc60000000000 */
[----:B------:R-:W-:-:S04]  /*151a0*/  ISETP.NE.AND P2, PT, R29, 0x2, PT ;  /* 0x000000021d00780c */ /* 0x000fc80003f45270 */
[----:B------:R-:W-:Y:S02]  /*151b0*/  SEL R6, RZ, 0x1, P2 ;  /* 0x00000001ff067807 */ /* 0x000fe40001000000 */
[----:B------:R-:W-:Y:S02]  /*151c0*/  SEL R29, R29, RZ, P2 ;  /* 0x000000ff1d1d7207 */ /* 0x000fe40001000000 */
[----:B--2---:R-:W-:-:S05]  /*151d0*/  LOP3.LUT R7, R7, R6, RZ, 0x3c, !PT ;  /* 0x0000000607077212 */ /* 0x004fca00078e3cff */
[----:B------:R2:W-:Y:S01]  /*151e0*/  STL [R1+0x4], R7 ;  /* 0x0000040701007387 */ /* 0x0005e20000100800 */
[----:B------:R-:W-:Y:S05]  /*151f0*/  @P3 BRA `(.L_x_12705) ;  /* 0xfffffff8009c3947 */ /* 0x000fea000383ffff */
.L_x_12675:
[----:B------:R-:W-:Y:S05]  /*15200*/  BSYNC B0 ;  /* 0x0000000000007941 */ /* 0x000fea0003800000 */
.L_x_12674:
[----:B--2---:R2:W5:Y:S01]  /*15210*/  LDL R7, [R1+0x1c] ;  /* 0x00001c0001077983 */ /* 0x0045620000100800 */
[----:B------:R-:W-:Y:S05]  /*15220*/  @!P0 WARPSYNC.ALL ;  /* 0x0000000000008948 */ /* 0x000fea0003800000 */
[----:B------:R2:W-:Y:S01]  /*15230*/  STL [R1+0x28], RZ ;  /* 0x000028ff01007387 */ /* 0x0005e20000100800 */
[----:B------:R-:W-:Y:S01]  /*15240*/  BSSY B0, `(.L_x_12706) ;  /* 0x000001f000007945 */ /* 0x000fe20003800000 */
[----:B------:R-:W-:Y:S06]  /*15250*/  @!P0 BAR.SYNC.DEFER_BLOCKING 0xc, 0x200 ;  /* 0x0308000000008b1d */ /* 0x000fec0000010000 */
[----:B--2---:R-:W-:Y:S05]  /*15260*/  @!P1 BRA `(.L_x_12707) ;  /* 0x0000000000709947 */ /* 0x004fea0003800000 */
        /* <DEDUP_REMOVED lines=8> */
[----:B------:R-:W2:Y:S02]  /*152f0*/  F2I.FTZ.U32.TRUNC.NTZ R3, R2 ;  /* 0x0000000200037305 */ /* 0x000ea4000021f000 */
[----:B--2---:R-:W-:-:S04]  /*15300*/  IMAD.MOV R2, RZ, RZ, -R3 ;  /* 0x000000ffff027224 */ /* 0x004fc800078e0a03 */
[----:B------:R-:W-:Y:S02]  /*15310*/  IMAD R5, R2, R0, RZ ;  /* 0x0000000002057224 */ /* 0x000fe400078e02ff */
        /* <DEDUP_REMOVED lines=16> */
[----:B------:R2:W-:Y:S02]  /*15420*/  STL [R1+0x28], R5 ;  /* 0x0000280501007387 */ /* 0x0005e40000100800 */
.L_x_12707:
[----:B------:R-:W-:Y:S05]  /*15430*/  BSYNC B0 ;  /* 0x0000000000007941 */ /* 0x000fea0003800000 */
.L_x_12706:
[----:B------:R-:W3:Y:S04]  /*15440*/  LDL R0, [R1+0x28] ;  /* 0x0000280001007983 */ /* 0x000ee80000100800 */
[----:B------:R-:W3:Y:S01]  /*15450*/  LDL R2, [R1+0x40] ;  /* 0x0000400001027983 */ /* 0x000ee20000100800 */
[----:B------:R-:W-:Y:S01]  /*15460*/  BSSY B7, `(.L_x_12708) ;  /* 0x0000360000077945 */ /* 0x000fe20003800000 */
[----:B---3--:R-:W-:-:S05]  /*15470*/  IMAD R2, R2, R0, RZ ;  /* 0x0000000002027224 */ /* 0x008fca00078e02ff */
[----:B-----5:R-:W-:Y:S01]  /*15480*/  VIADDMNMX R0, R2, R0, R7, PT ;  /* 0x0000000002007246 */ /* 0x020fe20003800107 */
        /* <DEDUP_REMOVED lines=8> */
[----:B--2---:R-:W2:Y:S01]  /*15510*/  S2R R5, SR_LANEID ;  /* 0x0000000000057919 */ /* 0x004ea20000000000 */
        /* <DEDUP_REMOVED lines=12> */
.L_x_12709:
        /* <DEDUP_REMOVED lines=10> */
[----:B------:R-:W3:Y:S01]  /*15680*/  LDC.64 R2, c[0x4][R2] ;  /* 0x0100000002027b82 */ /* 0x000ee20000000a00 */
[----:B--2---:R-:W-:Y:S02]  /*15690*/  IMAD.U32 R5, RZ, RZ, UR7 ;  /* 0x00000007ff057e24 */ /* 0x004fe4000f8e00ff */
[----:B------:R-:W-:Y:S02]  /*156a0*/  IMAD.U32 R6, RZ, RZ, UR8 ;  /* 0x00000008ff067e24 */ /* 0x000fe4000f8e00ff */
[----:B------:R-:W-:-:S02]  /*156b0*/  IMAD.U32 R7, RZ, RZ, UR9 ;  /* 0x00000009ff077e24 */ /* 0x000fc4000f8e00ff */
[----:B------:R-:W-:Y:S02]  /*156c0*/  IMAD.U32 R11, RZ, RZ, UR5 ;  /* 0x00000005ff0b7e24 */ /* 0x000fe4000f8e00ff */
[----:B------:R-:W-:Y:S02]  /*156d0*/  IMAD.MOV.U32 R8, RZ, RZ, 0x70 ;  /* 0x00000070ff087424 */ /* 0x000fe400078e00ff */
[----:B0-----:R-:W-:Y:S02]  /*156e0*/  IMAD.MOV.U32 R12, RZ, RZ, 0x1 ;  /* 0x00000001ff0c7424 */ /* 0x001fe400078e00ff */
[----:B------:R-:W-:-:S07]  /*156f0*/  IMAD.MOV.U32 R13, RZ, RZ, RZ ;  /* 0x000000ffff0d7224 */ /* 0x000fce00078e00ff */
[----:B------:R-:W-:-:S07]  /*15700*/  LEPC R20, `(.L_x_12712) ;  /* 0x000000001014794e */ /* 0x000fce0000000000 */
[----:B-1-3--:R-:W-:Y:S05]  /*15710*/  CALL.ABS.NOINC R2 ;  /* 0x0000000002007343 */ /* 0x00afea0003c00000 */
.L_x_12712:
[----:B------:R-:W-:Y:S05]  /*15720*/  BSYNC B6 ;  /* 0x0000000000067941 */ /* 0x000fea0003800000 */
.L_x_12711:
        /* <DEDUP_REMOVED lines=9> */
[----:B------:R-:W-:Y:S01]  /*157c0*/  IMAD.U32 R4, RZ, RZ, UR6 ;  /* 0x00000006ff047e24 */ /* 0x000fe2000f8e00ff */
[----:B------:R-:W-:Y:S01]  /*157d0*/  MOV R6, UR8 ;  /* 0x0000000800067c02 */ /* 0x000fe20008000f00 */
[----:B--2---:R-:W-:Y:S02]  /*157e0*/  IMAD.U32 R5, RZ, RZ, UR7 ;  /* 0x00000007ff057e24 */ /* 0x004fe4000f8e00ff */
[----:B------:R-:W-:Y:S02]  /*157f0*/  IMAD.U32 R7, RZ, RZ, UR9 ;  /* 0x00000009ff077e24 */ /* 0x000fe4000f8e00ff */
[----:B------:R-:W-:-:S02]  /*15800*/  IMAD.U32 R10, RZ, RZ, UR4 ;  /* 0x00000004ff0a7e24 */ /* 0x000fc4000f8e00ff */
[----:B------:R-:W-:Y:S02]  /*15810*/  IMAD.U32 R11, RZ, RZ, UR5 ;  /* 0x00000005ff0b7e24 */ /* 0x000fe4000f8e00ff */
[----:B------:R-:W-:Y:S02]  /*15820*/  IMAD.MOV.U32 R8, RZ, RZ, 0x70 ;  /* 0x00000070ff087424 */ /* 0x000fe400078e00ff */
[----:B0-----:R-:W-:Y:S02]  /*15830*/  IMAD.MOV.U32 R12, RZ, RZ, 0x1 ;  /* 0x00000001ff0c7424 */ /* 0x001fe400078e00ff */
[----:B---3--:R-:W-:-:S07]  /*15840*/  IMAD.MOV.U32 R13, RZ, RZ, RZ ;  /* 0x000000ffff0d7224 */ /* 0x008fce00078e00ff */
[----:B------:R-:W-:-:S07]  /*15850*/  LEPC R20, `(.L_x_12715) ;  /* 0x000000001014794e */ /* 0x000fce0000000000 */
[----:B-1--4-:R-:W-:Y:S05]  /*15860*/  CALL.ABS.NOINC R2 ;  /* 0x0000000002007343 */ /* 0x012fea0003c00000 */
.L_x_12715:
        /* <DEDUP_REMOVED lines=16> */
.L_x_12714:
[----:B------:R-:W-:Y:S05]  /*15970*/  BSYNC B6 ;  /* 0x0000000000067941 */ /* 0x000fea0003800000 */
.L_x_12713:
[----:B------:R-:W-:Y:S01]  /*15980*/  ULDC.64 UR4, c[0x0][0x9f8] ;  /* 0x00027e0000047ab9 */ /* 0x000fe20000000a00 */
[----:B------:R-:W3:Y:S01]  /*15990*/  LDL R20, [R1+0x24] ;  /* 0x0000240001147983 */ /* 0x000ee20000100800 */
[----:B------:R-:W-:-:S04]  /*159a0*/  ISETP.NE.U32.AND P0, PT, RZ, UR4, PT ;  /* 0x00000004ff007c0c */ /* 0x000fc8000bf05070 */
        /* <DEDUP_REMOVED lines=8> */
[----:B------:R-:W-:Y:S02]  /*15a30*/  LOP3.LUT P0, RZ, R3, UR5, RZ, 0xfc, P0 ;  /* 0x0000000503ff7c12 */ /* 0x000fe4000800fcff */
[----:B---3--:R-:W-:Y:S02]  /*15a40*/  IADD3 R22, R20, -0x1, RZ ;  /* 0xffffffff14167810 */ /* 0x008fe40007ffe0ff */
        /* <DEDUP_REMOVED lines=8> */
.L_x_12861:
[----:B----4-:R-:W4:Y:S01]  /*15ad0*/  LDL.LU R0, [R1] ;  /* 0x0000000001007983 */ /* 0x010f220000300800 */
[----:B------:R-:W-:Y:S02]  /*15ae0*/  PLOP3.LUT P1, PT, PT, PT, PT, 0x8, 0x0 ;  /* 0x000000000000781c */ /* 0x000fe40003f2e170 */
[----:B0-----:R-:W-:Y:S02]  /*15af0*/  ISETP.NE.AND P0, PT, R14, RZ, PT ;  /* 0x000000ff0e00720c */ /* 0x001fe40003f05270 */
[----:B----4-:R-:W-:-:S09]  /*15b00*/  LOP3.LUT R0, R0, 0xfffffffe, RZ, 0xc0, !PT ;  /* 0xfffffffe00007812 */ /* 0x010fd200078ec0ff */
[----:B------:R-:W-:-:S05]  /*15b10*/  @P1 LOP3.LUT R0, R0, 0x1, RZ, 0xfc, !PT ;  /* 0x0000000100001812 */ /* 0x000fca00078efcff */
[----:B------:R0:W-:Y:S01]  /*15b20*/  STL [R1], R0 ;  /* 0x0000000001007387 */ /* 0x0001e20000100800 */
[----:B------:R-:W-:Y:S05]  /*15b30*/  @P0 BRA `(.L_x_12717) ;  /* 0x0000000000f80947 */ /* 0x000fea0003800000 */
[----:B------:R-:W-:-:S03]  /*15b40*/  UMOV UR4, 0xffffffff ;  /* 0xffffffff00047882 */ /* 0x000fc60000000000 */
[----:B------:R-:W-:Y:S05]  /*15b50*/  BRA.DIV UR4, `(.L_x_12718) ;  /* 0x0000005604107947 */ /* 0x000fea000b800000 */
[----:B------:R-:W-:-:S13]  /*15b60*/  ELECT P6, URZ, PT ;  /* 0x00000000003f782f */ /* 0x000fda00038c0000 */
.L_x_12864:
[----:B------:R-:W-:Y:S05]  /*15b70*/  @!P6 BRA `(.L_x_12717) ;  /* 0x0000000000e8e947 */ /* 0x000fea0003800000 */
[----:B------:R-:W-:-:S04]  /*15b80*/  ISETP.NE.U32.AND P0, PT, R2, RZ, PT ;  /* 0x000000ff0200720c */ /* 0x000fc80003f05070 */
[----:B------:R-:W-:-:S13]  /*15b90*/  ISETP.NE.AND.EX P0, PT, R3, RZ, PT, P0 ;  /* 0x000000ff0300720c */ /* 0x000fda0003f05300 */
[----:B------:R-:W-:Y:S05]  /*15ba0*/  @!P0 BRA `(.L_x_12719) ;  /* 0x0000000000488947 */ /* 0x000fea0003800000 */
[----:B------:R-:W4:Y:S01]  /*15bb0*/  LDC R6, c[0x0][0x43c] ;  /* 0x00010f00ff067b82 */ /* 0x000f220000000800 */
[----:B0-----:R-:W-:Y:S01]  /*15bc0*/  IMAD.MOV.U32 R0, RZ, RZ, R22 ;  /* 0x000000ffff007224 */ /* 0x001fe200078e0016 */
[----:B------:R-:W-:Y:S01]  /*15bd0*/  ULDC.64 UR4, c[0x0][0x428] ;  /* 0x00010a0000047ab9 */ /* 0x000fe20000000a00 */
[----:B----4-:R-:W-:-:S13]  /*15be0*/  ISETP.NE.AND P0, PT, R6, 0x1, PT ;  /* 0x000000010600780c */ /* 0x010fda0003f05270 */
        /* <DEDUP_REMOVED lines=14> */
.L_x_12719:
[----:B0-----:R-:W-:Y:S01]  /*15cd0*/  IMAD R0, R18, 0x8, R16 ;  /* 0x0000000812007824 */ /* 0x001fe200078e0210 */
[----:B----4-:R-:W-:-:S04]  /*15ce0*/  SHF.L.U32 R2, R28, 0x1f, RZ ;  /* 0x0000001f1c027819 */ /* 0x010fc800000006ff */
[----:B------:R-:W0:Y:S02]  /*15cf0*/  SYNCS.PHASECHK.TRANS64.TRYWAIT P0, [R0+URZ+0x30840], R2 ;  /* 0x03084002000075a7 */ /* 0x000e24000800017f */
[----:B0-----:R-:W-:Y:S05]  /*15d00*/  @!P0 BRA `(.L_x_12720) ;  /* 0x0000005000c48947 */ /* 0x001fea0003800000 */
.L_x_12865:
[----:B------:R-:W4:Y:S02]  /*15d10*/  S2R R3, SR_TID.X ;  /* 0x0000000000037919 */ /* 0x000f240000002100 */
[----:B----4-:R-:W-:-:S04]  /*15d20*/  LOP3.LUT R3, R3, 0x7f, RZ, 0xc0, !PT ;  /* 0x0000007f03037812 */ /* 0x010fc800078ec0ff */
[----:B------:R-:W-:-:S13]  /*15d30*/  ISETP.NE.AND P0, PT, R3, RZ, PT ;  /* 0x000000ff0300720c */ /* 0x000fda0003f05270 */
[----:B------:R-:W-:Y:S05]  /*15d40*/  @P0 BRA `(.L_x_12721) ;  /* 0x00000000001c0947 */ /* 0x000fea0003800000 */
[----:B------:R-:W4:Y:S01]  /*15d50*/  S2R R3, SR_TID.X ;  /* 0x0000000000037919 */ /* 0x000f220000002100 */
[----:B0-----:R-:W-:-:S04]  /*15d60*/  IMAD.MOV.U32 R2, RZ, RZ, 0x6000 ;  /* 0x00006000ff027424 */ /* 0x001fc800078e00ff */
[----:B------:R0:W-:Y:S01]  /*15d70*/  SYNCS.ARRIVE.TRANS64 RZ, [R0+URZ+0x30830], R2 ;  /* 0x0308300200ff79a7 */ /* 0x0001e2000800003f */
[----:B----4-:R-:W-:-:S04]  /*15d80*/  LOP3.LUT R3, R3, 0x1f, RZ, 0xc0, !PT ;  /* 0x0000001f03037812 */ /* 0x010fc800078ec0ff */
[----:B------:R-:W-:-:S13]  /*15d90*/  ISETP.NE.AND P0, PT, R3, RZ, PT ;  /* 0x000000ff0300720c */ /* 0x000fda0003f05270 */
[----:B0-----:R-:W-:Y:S05]  /*15da0*/  @!P0 BRA `(.L_x_12721) ;  /* 0x0000000000048947 */ /* 0x001fea0003800000 */
[----:B------:R-:W-:Y:S01]  /*15db0*/  BPT.TRAP 0x1 ;  /* 0x000000040000795c */ /* 0x000fe20000300000 */
.L_x_12721:
[----:B0-----:R-:W4:Y:S01]  /*15dc0*/  LDL.LU R2, [R1] ;  /* 0x0000000001027983 */ /* 0x001f220000300800 */
[----:B------:R-:W-:Y:S01]  /*15dd0*/  R2UR UR9, R0 ;  /* 0x00000000000972ca */ /* 0x000fe200000e0000 */
[----:B------:R-:W-:Y:S01]  /*15de0*/  IMAD R0, R18, 0x6000, R16 ;  /* 0x0000600012007824 */ /* 0x000fe200078e0210 */
[----:B------:R-:W-:Y:S01]  /*15df0*/  R2UR UR11, R22 ;  /* 0x00000000160b72ca */ /* 0x000fe200000e0000 */
[----:B------:R-:W-:Y:S01]  /*15e00*/  UIADD3 UR6, UP0, UR38, 0x370, URZ ;  /* 0x0000037026067890 */ /* 0x000fe2000ff1e03f */
[----:B------:R-:W-:Y:S01]  /*15e10*/  R2UR UR4, R26 ;  /* 0x000000001a0472ca */ /* 0x000fe200000e0000 */
[----:B------:R-:W-:Y:S01]  /*15e20*/  UMOV UR5, 0x14f00000 ;  /* 0x14f0000000057882 */ /* 0x000fe20000000000 */
[----:B------:R-:W-:Y:S01]  /*15e30*/  R2UR UR8, R0 ;  /* 0x00000000000872ca */ /* 0x000fe200000e0000 */
[----:B------:R-:W-:Y:S01]  /*15e40*/  UIADD3.X UR7, URZ, UR39, URZ, UP0, !UPT ;  /* 0x000000273f077290 */ /* 0x000fe200087fe43f */
[----:B------:R-:W-:Y:S01]  /*15e50*/  PLOP3.LUT P0, PT, PT, PT, PT, 0x80, 0x0 ;  /* 0x000000000000781c */ /* 0x000fe20003f0f070 */
[----:B------:R-:W-:Y:S01]  /*15e60*/  UMOV UR10, URZ ;  /* 0x0000003f000a7c82 */ /* 0x000fe20008000000 */
[----:B------:R-:W-:-:S02]  /*15e70*/  R2UR UR12, R17 ;  /* 0x00000000110c72ca */ /* 0x000fc400000e0000 */
[----:B-----5:R-:W-:Y:S01]  /*15e80*/  R2UR UR13, R19 ;  /* 0x00000000130d72ca */ /* 0x020fe200000e0000 */
[----:B------:R-:W-:-:S04]  /*15e90*/  UIADD3 UR9, UR9, 0x30830, URZ ;  /* 0x0003083009097890 */ /* 0x000fc8000fffe03f */
[----:B------:R-:W-:Y:S02]  /*15ea0*/  UIMAD UR11, UR11, 0xc0, UR4 ;  /* 0x000000c00b0b78a4 */ /* 0x000fe4000f8e0204 */
[----:B------:R-:W-:Y:S01]  /*15eb0*/  UIADD3 UR8, UR8, 0x12400, URZ ;  /* 0x0001240008087890 */ /* 0x000fe2000fffe03f */
[----:B------:R-:W-:-:S08]  /*15ec0*/  UMOV UR4, 0x0 ;  /* 0x0000000000047882 */ /* 0x000fd00000000000 */
[----:B------:R0:W-:Y:S01]  /*15ed0*/  UTMALDG.4D [UR8], [UR6], desc[UR4] ;  /* 0x00000408060075b4 */ /* 0x0001e20008019000 */
[----:B----4-:R-:W-:-:S04]  /*15ee0*/  LOP3.LUT R2, R2, 0xfffffffe, RZ, 0xc0, !PT ;  /* 0xfffffffe02027812 */ /* 0x010fc800078ec0ff */
[----:B------:R-:W-:-:S05]  /*15ef0*/  @P0 LOP3.LUT R2, R2, 0x1, RZ, 0xfc, !PT ;  /* 0x0000000102020812 */ /* 0x000fca00078efcff */
[----:B------:R0:W-:Y:S01]  /*15f00*/  STL [R1], R2 ;  /* 0x0000000201007387 */ /* 0x0001e20000100800 */
[----:B------:R-:W-:Y:S01]  /*15f10*/  NOP ;  /* 0x0000000000007918 */ /* 0x000fe20000000000 */
.L_x_12717:
[----:B------:R-:W4:Y:S04]  /*15f20*/  LDL.LU R4, [R1+0x20] ;  /* 0x0000200001047983 */ /* 0x000f280000300800 */
[----:B------:R-:W5:Y:S04]  /*15f30*/  LDL.LU R6, [R1+0x14] ;  /* 0x0000140001067983 */ /* 0x000f680000300800 */
[----:B------:R-:W2:Y:S01]  /*15f40*/  LDL.LU R3, [R1+0x2c] ;  /* 0x00002c0001037983 */ /* 0x000ea20000300800 */
[----:B------:R-:W-:Y:S05]  /*15f50*/  WARPSYNC.ALL ;  /* 0x0000000000007948 */ /* 0x000fea0003800000 */
[----:B0-----:R-:W-:Y:S01]  /*15f60*/  ULDC.64 UR4, c[0x0][0x298] ;  /* 0x0000a60000047ab9 */ /* 0x001fe20000000a00 */
[----:B------:R-:W-:Y:S01]  /*15f70*/  ULDC.64 UR6, c[0x0][0xa00] ;  /* 0x0002800000067ab9 */ /* 0x000fe20000000a00 */
[----:B------:R-:W-:Y:S01]  /*15f80*/  VIADD R0, R16, 0xc400 ;  /* 0x0000c40010007836 */ /* 0x000fe20000000000 */
[----:B------:R-:W-:Y:S01]  /*15f90*/  BAR.SYNC.DEFER_BLOCKING 0x8, 0x200 ;  /* 0x0208000000007b1d */ /* 0x000fe20000010000 */
[----:B------:R-:W-:-:S03]  /*15fa0*/  ISETP.NE.U32.AND P0, PT, RZ, UR6, PT ;  /* 0x00000006ff007c0c */ /* 0x000fc6000bf05070 */
[----:B------:R-:W-:Y:S02]  /*15fb0*/  LOP3.LUT P1, RZ, R0, 0x3ff, RZ, 0xc0, !PT ;  /* 0x000003ff00ff7812 */ /* 0x000fe4000782c0ff */
[----:B------:R-:W-:Y:S01]  /*15fc0*/  ISETP.NE.AND.EX P0, PT, RZ, UR7, PT, P0 ;  /* 0x00000007ff007c0c */ /* 0x000fe2000bf05300 */
[----:B------:R-:W-:Y:S01]  /*15fd0*/  BSSY B6, `(.L_x_12722) ;  /* 0x000001d000067945 */ /* 0x000fe20003800000 */
[----:B----4-:R-:W-:Y:S02]  /*15fe0*/  SHF.R.S32.HI R2, RZ, 0x1f, R4 ;  /* 0x0000001fff027819 */ /* 0x010fe40000011404 */
[----:B-----5:R-:W-:-:S03]  /*15ff0*/  SEL R6, R6, RZ, !P0 ;  /* 0x000000ff06067207 */ /* 0x020fc60004000000 */
[----:B------:R-:W-:-:S04]  /*16000*/  IMAD R2, R2, UR4, RZ ;  /* 0x0000000402027c24 */ /* 0x000fc8000f8e02ff */
[C---:B------:R-:W-:Y:S01]  /*16010*/  IMAD R0, R4.reuse, UR5, R2 ;  /* 0x0000000504007c24 */ /* 0x040fe2000f8e0202 */
[----:B--2---:R-:W-:Y:S01]  /*16020*/  SEL R2, R3, RZ, !P0 ;  /* 0x000000ff03027207 */ /* 0x004fe20004000000 */
[----:B------:R-:W-:-:S05]  /*16030*/  IMAD.WIDE.U32 R4, R4, UR4, RZ ;  /* 0x0000000404047c25 */ /* 0x000fca000f8e00ff */
[----:B------:R-:W-:Y:S01]  /*16040*/  IADD3 R0, R5, R0, RZ ;  /* 0x0000000005007210 */ /* 0x000fe20007ffe0ff */
        /* <DEDUP_REMOVED lines=9> */
[----:B------:R-:W-:Y:S01]  /*160e0*/  IMAD.U32 R4, RZ, RZ, UR4 ;  /* 0x00000004ff047e24 */ /* 0x000fe2000f8e00ff */
[----:B------:R-:W-:Y:S01]  /*160f0*/  MOV R12, 0x1 ;  /* 0x00000001000c7802 */ /* 0x000fe20000000f00 */
[----:B------:R-:W0:Y:S01]  /*16100*/  LDC.64 R2, c[0x4][R2] ;  /* 0x0100000002027b82 */ /* 0x000e220000000a00 */
[----:B------:R-:W-:Y:S02]  /*16110*/  IMAD.U32 R5, RZ, RZ, UR5 ;  /* 0x00000005ff057e24 */ /* 0x000fe4000f8e00ff */
[----:B------:R-:W-:Y:S02]  /*16120*/  IMAD.U32 R6, RZ, RZ, UR6 ;  /* 0x00000006ff067e24 */ /* 0x000fe4000f8e00ff */
[----:B---3--:R-:W-:-:S02]  /*16130*/  IMAD.U32 R7, RZ, RZ, UR7 ;  /* 0x00000007ff077e24 */ /* 0x008fc4000f8e00ff */
[----:B------:R-:W-:Y:S02]  /*16140*/  IMAD.U32 R10, RZ, RZ, UR8 ;  /* 0x00000008ff0a7e24 */ /* 0x000fe4000f8e00ff */
[----:B------:R-:W-:Y:S02]  /*16150*/  IMAD.U32 R11, RZ, RZ, UR9 ;  /* 0x00000009ff0b7e24 */ /* 0x000fe4000f8e00ff */
[----:B------:R-:W-:Y:S02]  /*16160*/  IMAD.MOV.U32 R8, RZ, RZ, 0x70 ;  /* 0x00000070ff087424 */ /* 0x000fe400078e00ff */
[----:B------:R-:W-:-:S07]  /*16170*/  IMAD.MOV.U32 R13, RZ, RZ, RZ ;  /* 0x000000ffff0d7224 */ /* 0x000fce00078e00ff */
[----:B------:R-:W-:-:S07]  /*16180*/  LEPC R20, `(.L_x_12723) ;  /* 0x000000001014794e */ /* 0x000fce0000000000 */
[----:B01----:R-:W-:Y:S05]  /*16190*/  CALL.ABS.NOINC R2 ;  /* 0x0000000002007343 */ /* 0x003fea0003c00000 */
.L_x_12723:
[----:B------:R-:W-:Y:S05]  /*161a0*/  BSYNC B6 ;  /* 0x0000000000067941 */ /* 0x000fea0003800000 */
.L_x_12722:
[----:B------:R-:W2:Y:S01]  /*161b0*/  LDL.LU R20, [R1+0x20] ;  /* 0x0000200001147983 */ /* 0x000ea20000300800 */
[----:B-1----:R-:W1:Y:S01]  /*161c0*/  LDC R9, c[0x0][0x448] ;  /* 0x00011200ff097b82 */ /* 0x002e620000000800 */
[----:B------:R-:W-:Y:S01]  /*161d0*/  ULDC.64 UR4, c[0x0][0x2d8] ;  /* 0x0000b60000047ab9 */ /* 0x000fe20000000a00 */
[----:B------:R-:W-:Y:S01]  /*161e0*/  ULDC.64 UR6, c[0x0][0x2e0] ;  /* 0x0000b80000067ab9 */ /* 0x000fe20000000a00 */
[----:B0-----:R-:W2:Y:S01]  /*161f0*/  LDL.LU.64 R2, [R1+0x30] ;  /* 0x0000300001027983 */ /* 0x001ea20000300a00 */
[----:B------:R-:W-:-:S03]  /*16200*/  ULDC.64 UR8, c[0x0][0x280] ;  /* 0x0000a00000087ab9 */ /* 0x000fc60000000a00 */
[----:B------:R-:W4:Y:S04]  /*16210*/  LDL.LU R21, [R1+0x2c] ;  /* 0x00002c0001157983 */ /* 0x000f280000300800 */
[----:B------:R-:W3:Y:S04]  /*16220*/  LDL.LU R4, [R1+0x14] ;  /* 0x0000140001047983 */ /* 0x000ee80000300800 */
[----:B------:R0:W5:Y:S01]  /*16230*/  LDL R10, [R1+0x10] ;  /* 0x00001000010a7983 */ /* 0x0001620000100800 */
[----:B-1----:R-:W-:-:S13]  /*16240*/  ISETP.NE.AND P0, PT, R9, 0x1, PT ;  /* 0x000000010900780c */ /* 0x002fda0003f05270 */
[----:B------:R-:W1:Y:S08]  /*16250*/  @P0 LDC R5, c[0x0][0x450] ;  /* 0x00011400ff050b82 */ /* 0x000e700000000800 */
        /* <DEDUP_REMOVED lines=8> */
[----:B---3--:R-:W-:-:S04]  /*162e0*/  IMAD.WIDE.U32 R2, R4, UR6, R2 ;  /* 0x0000000604027c25 */ /* 0x008fc8000f8e0002 */
[----:B------:R-:W-:Y:S01]  /*162f0*/  IMAD R0, R4, UR7, R0 ;  /* 0x0000000704007c24 */ /* 0x000fe2000f8e0200 */
[----:B------:R-:W-:Y:S01]  /*16300*/  ULDC.64 UR6, c[0x0][0x2c8] ;  /* 0x0000b20000067ab9 */ /* 0x000fe20000000a00 */
[----:B------:R-:W3:Y:S02]  /*16310*/  @P0 LDC R4, c[0x0][0x44c] ;  /* 0x00011300ff040b82 */ /* 0x000ee40000000800 */
[----:B------:R-:W-:Y:S01]  /*16320*/  IMAD.IADD R3, R3, 0x1, R0 ;  /* 0x0000000103037824 */ /* 0x000fe200078e0200 */
[C---:B--2---:R-:W-:Y:S01]  /*16330*/  LOP3.LUT R21, R20.reuse, 0x7f, RZ, 0xc0, !PT ;  /* 0x0000007f14157812 */ /* 0x044fe200078ec0ff */
[----:B------:R-:W-:-:S03]  /*16340*/  IMAD.SHL.U32 R20, R20, 0x10, RZ ;  /* 0x0000001014147824 */ /* 0x000fc600078e00ff */
[----:B------:R-:W-:-:S04]  /*16350*/  SHF.R.U32.HI R21, RZ, 0x3, R21 ;  /* 0x00000003ff157819 */ /* 0x000fc80000011615 */
[----:B------:R-:W-:-:S05]  /*16360*/  LOP3.LUT R20, R21, 0x70, R20, 0xf8, !PT ;  /* 0x0000007015147812 */ /* 0x000fca00078ef814 */
[----:B------:R-:W-:-:S04]  /*16370*/  IMAD R6, R25, 0xc0, R20 ;  /* 0x000000c019067824 */ /* 0x000fc800078e0214 */
[----:B---3--:R-:W-:-:S04]  /*16380*/  @P0 IMAD.HI.U32 R0, R6, R4, RZ ;  /* 0x0000000406000227 */ /* 0x008fc800078e00ff */
        /* <DEDUP_REMOVED lines=8> */
[----:B------:R-:W-:-:S05]  /*16410*/  IMAD R0, R9, R7, R6 ;  /* 0x0000000709007224 */ /* 0x000fca00078e0206 */
[----:B------:R-:W-:Y:S01]  /*16420*/  SHF.R.S32.HI R7, RZ, 0x1f, R0 ;  /* 0x0000001fff077819 */ /* 0x000fe20000011400 */
[----:B------:R-:W-:-:S04]  /*16430*/  IMAD.WIDE.U32 R4, R0, UR6, R4 ;  /* 0x0000000600047c25 */ /* 0x000fc8000f8e0004 */
[----:B------:R-:W-:-:S04]  /*16440*/  IMAD R7, R7, UR6, RZ ;  /* 0x0000000607077c24 */ /* 0x000fc8000f8e02ff */
[----:B------:R-:W-:-:S05]  /*16450*/  IMAD R7, R0, UR7, R7 ;  /* 0x0000000700077c24 */ /* 0x000fca000f8e0207 */
[----:B------:R-:W-:Y:S02]  /*16460*/  IADD3 R5, R5, R7, RZ ;  /* 0x0000000705057210 */ /* 0x000fe40007ffe0ff */
        /* <DEDUP_REMOVED lines=21> */
[----:B------:R-:W-:-:S03]  /*165c0*/  LEA R5, P1, R2, UR8, 0x1 ;  /* 0x0000000802057c11 */ /* 0x000fc6000f8208ff */
[----:B------:R-:W-:Y:S01]  /*165d0*/  IMAD.IADD R6, R3, 0x1, R6 ;  /* 0x0000000103067824 */ /* 0x000fe200078e0206 */
[----:B------:R-:W-:Y:S01]  /*165e0*/  ISETP.GE.AND P0, PT, R20, UR4, PT ;  /* 0x0000000414007c0c */ /* 0x000fe2000bf06270 */
[----:B------:R-:W-:Y:S01]  /*165f0*/  UMOV UR4, 0xffffffff ;  /* 0xffffffff00047882 */ /* 0x000fe20000000000 */
[----:B------:R-:W-:Y:S02]  /*16600*/  LOP3.LUT R21, R11, 0x7f, RZ, 0xc0, !PT ;  /* 0x0000007f0b157812 */ /* 0x000fe400078ec0ff */
[----:B------:R-:W-:Y:S02]  /*16610*/  LEA.HI.X R2, R2, UR9, R6, 0x1, P1 ;  /* 0x0000000902027c11 */ /* 0x000fe400088f0c06 */
[----:B------:R-:W-:Y:S01]  /*16620*/  SHF.R.U32.HI R21, RZ, 0x3, R21 ;  /* 0x00000003ff157819 */ /* 0x000fe20000011615 */
[----:B------:R-:W-:Y:S06]  /*16630*/  BRA.DIV UR4, `(.L_x_12724) ;  /* 0x0000004a048c7947 */ /* 0x000fec000b800000 */
[----:B------:R-:W2:Y:S01]  /*16640*/  LDL.LU R6, [R1+0x3c] ;  /* 0x00003c0001067983 */ /* 0x000ea20000300800 */
[----:B------:R-:W-:-:S03]  /*16650*/  IMAD R25, R25, 0xc0, R21 ;  /* 0x000000c019197824 */ /* 0x000fc600078e0215 */
[----:B------:R-:W-:Y:S04]  /*16660*/  SHFL.IDX PT, R7, R4, RZ, 0x181f ;  /* 0x00181fff04077589 */ /* 0x000fe800000e0000 */
[----:B------:R-:W-:Y:S01]  /*16670*/  SHFL.IDX PT, R8, R2, RZ, 0x181f ;  /* 0x00181fff02087589 */ /* 0x000fe200000e0000 */
[----:B--2---:R-:W-:-:S03]  /*16680*/  IMAD R3, R6, R9, RZ ;  /* 0x0000000906037224 */ /* 0x004fc600078e02ff */
[----:B------:R-:W0:Y:S02]  /*16690*/  SHFL.IDX PT, R6, R0, RZ, 0x181f ;  /* 0x00181fff00067589 */ /* 0x000e2400000e0000 */
[----:B------:R-:W-:-:S13]  /*166a0*/  ISETP.GE.AND P1, PT, R25, R3, PT ;  /* 0x000000031900720c */ /* 0x000fda0003f26270 */
[----:B0-----:R-:W-:-:S05]  /*166b0*/  @!P1 LEA R6, P2, R20, R6, 0x1 ;  /* 0x0000000614069211 */ /* 0x001fca00078408ff */
[----:B------:R-:W-:-:S05]  /*166c0*/  @!P1 IMAD.X R7, RZ, RZ, R7, P2 ;  /* 0x000000ffff079224 */ /* 0x000fca00010e0607 */
[----:B-----5:R0:W-:Y:S02]  /*166d0*/  @!P1 LDGSTS.E.BYPASS.LTC128B.128 [R10+0xc400], desc[UR56][R6.64], !P0 ;  /* 0x0c400000060a9fae */ /* 0x0201e4000c101d78 */
[----:B0-----:R-:W-:Y:S02]  /*166e0*/  IADD3 R6, R25, 0x10, RZ ;  /* 0x0000001019067810 */ /* 0x001fe40007ffe0ff */
[----:B------:R-:W0:Y:S02]  /*166f0*/  SHFL.IDX PT, R7, R0, 0x1, 0x181f ;  /* 0x00381f0000077f89 */ /* 0x000e2400000e0000 */
        /* <DEDUP_REMOVED lines=60> */
[----:B0-----:R-:W-:-:S05]  /*16ac0*/  VIADD R0, R25, 0x80 ;  /* 0x0000008019007836 */ /* 0x001fca0000000000 */
[----:B------:R-:W-:Y:S01]  /*16ad0*/  ISETP.GE.AND P2, PT, R0, R3, PT ;  /* 0x000000030000720c */ /* 0x000fe20003f46270 */
[----:B------:R-:W-:-:S05]  /*16ae0*/  VIADD R0, R25, 0x70 ;  /* 0x0000007019007836 */ /* 0x000fca0000000000 */
[----:B------:R-:W-:Y:S02]  /*16af0*/  ISETP.GE.AND P1, PT, R0, R3, PT ;  /* 0x000000030000720c */ /* 0x000fe40003f26270 */
[----:B------:R-:W0:Y:S11]  /*16b00*/  SHFL.IDX PT, R0, R5, RZ, 0x181f ;  /* 0x00181fff05007589 */ /* 0x000e3600000e0000 */
[----:B-1----:R-:W-:-:S05]  /*16b10*/  @!P1 LEA R6, P3, R20, R6, 0x1 ;  /* 0x0000000614069211 */ /* 0x002fca00078608ff */
[----:B------:R-:W-:-:S04]  /*16b20*/  @!P1 IMAD.X R4, RZ, RZ, R4, P3 ;  /* 0x000000ffff049224 */ /* 0x000fc800018e0604 */
[----:B------:R-:W-:-:S05]  /*16b30*/  @!P1 IMAD.MOV.U32 R7, RZ, RZ, R4 ;  /* 0x000000ffff079224 */ /* 0x000fca00078e0004 */
[----:B------:R1:W-:Y:S01]  /*16b40*/  @!P1 LDGSTS.E.BYPASS.LTC128B.128 [R10+0xfc00], desc[UR56][R6.64], !P0 ;  /* 0x0fc00000060a9fae */ /* 0x0003e2000c101d78 */
[----:B0-----:R-:W-:-:S04]  /*16b50*/  @!P2 LEA R0, P1, R20, R0, 0x1 ;  /* 0x000000001400a211 */ /* 0x001fc800078208ff */
[----:B-1----:R-:W-:-:S05]  /*16b60*/  @!P2 IADD3.X R6, RZ, R8, RZ, P1, !PT ;  /* 0x00000008ff06a210 */ /* 0x002fca0000ffe4ff */
[----:B------:R-:W-:Y:S02]  /*16b70*/  @!P2 IMAD.MOV.U32 R7, RZ, RZ, R6 ;  /* 0x000000ffff07a224 */ /* 0x000fe400078e0006 */
        /* <DEDUP_REMOVED lines=9> */
[----:B------:R-:W-:-:S03]  /*16c10*/  VIADD R0, R25, 0xa0 ;  /* 0x000000a019007836 */ /* 0x000fc60000000000 */
[----:B------:R0:W-:Y:S02]  /*16c20*/  @!P1 LDGSTS.E.BYPASS.LTC128B.128 [R10+0x10c00], desc[UR56][R6.64], !P0 ;  /* 0x10c00000060a9fae */ /* 0x0001e4000c101d78 */
[----:B------:R-:W-:Y:S02]  /*16c30*/  ISETP.GE.AND P1, PT, R0, R3, PT ;  /* 0x000000030000720c */ /* 0x000fe40003f26270 */
[----:B------:R-:W-:Y:S04]  /*16c40*/  SHFL.IDX PT, R0, R2, 0x2, 0x181f ;  /* 0x00581f0002007f89 */ /* 0x000fe800000e0000 */
[----:B0-----:R-:W0:Y:S07]  /*16c50*/  SHFL.IDX PT, R6, R5, 0x2, 0x181f ;  /* 0x00581f0005067f89 */ /* 0x001e2e00000e0000 */
[----:B0-----:R-:W-:-:S05]  /*16c60*/  @!P1 LEA R6, P2, R20, R6, 0x1 ;  /* 0x0000000614069211 */ /* 0x001fca00078408ff */
[----:B------:R-:W-:-:S05]  /*16c70*/  @!P1 IMAD.X R0, RZ, RZ, R0, P2 ;  /* 0x000000ffff009224 */ /* 0x000fca00010e0600 */
[----:B------:R-:W-:Y:S02]  /*16c80*/  @!P1 MOV R7, R0 ;  /* 0x0000000000079202 */ /* 0x000fe40000000f00 */
[----:B------:R0:W1:Y:S04]  /*16c90*/  SHFL.IDX PT, R0, R2, 0x3, 0x181f ;  /* 0x00781f0002007f89 */ /* 0x00006800000e0000 */
[----:B------:R0:W-:Y:S04]  /*16ca0*/  @!P1 LDGSTS.E.BYPASS.LTC128B.128 [R10+0x11400], desc[UR56][R6.64], !P0 ;  /* 0x11400000060a9fae */ /* 0x0001e8000c101d78 */
[----:B------:R0:W2:Y:S02]  /*16cb0*/  SHFL.IDX PT, R2, R5, 0x3, 0x181f ;  /* 0x00781f0005027f89 */ /* 0x0000a400000e0000 */
.L_x_12890:
[----:B------:R-:W-:Y:S02]  /*16cc0*/  VIADD R25, R25, 0xb0 ;  /* 0x000000b019197836 */ /* 0x000fe40000000000 */
[----:B------:R-:W-:-:S03]  /*16cd0*/  VIADD R8, R16, 0x30800 ;  /* 0x0003080010087836 */ /* 0x000fc60000000000 */
        /* <DEDUP_REMOVED lines=9> */
.L_x_12725:
        /* <DEDUP_REMOVED lines=18> */
.L_x_12891:
[----:B------:R-:W-:Y:S05]  /*16e90*/  BSYNC B0 ;  /* 0x0000000000007941 */ /* 0x000fea0003800000 */
.L_x_12726:
        /* <DEDUP_REMOVED lines=13> */
[----:B----4-:R-:W-:-:S04]  /*16f70*/  VIMNMX R4, R4, R2, PT ;  /* 0x0000000204047248 */ /* 0x010fc80003fe0100 */
[----:B------:R-:W-:-:S04]  /*16f80*/  IADD3 R2, -R4, RZ, RZ ;  /* 0x000000ff04027210 */ /* 0x000fc80007ffe1ff */
        /* <DEDUP_REMOVED lines=37> */
.L_x_12734:
[----:B------:R-:W-:Y:S01]  /*171e0*/  IMAD R2, R5, 0x8, R16 ;  /* 0x0000000805027824 */ /* 0x000fe200078e0210 */
[----:B------:R-:W-:Y:S01]  /*171f0*/  SHF.L.U32 R3, R10, 0x1f, RZ ;  /* 0x0000001f0a037819 */ /* 0x000fe200000006ff */
[----:B------:R-:W-:Y:S03]  /*17200*/  BSSY B3, `(.L_x_12735) ;  /* 0x0000003000037945 */ /* 0x000fe60003800000 */
[----:B------:R-:W1:Y:S02]  /*17210*/  SYNCS.PHASECHK.TRANS64.TRYWAIT P0, [R2+URZ+0x30840], R3 ;  /* 0x03084003020075a7 */ /* 0x000e64000800017f */
[----:B-1----:R-:W-:Y:S05]  /*17220*/  @!P0 BRA `(.L_x_12736) ;  /* 0x0000004c00848947 */ /* 0x002fea0003800000 */
.L_x_12892:
[----:B------:R-:W-:Y:S05]  /*17230*/  BSYNC B3 ;  /* 0x0000000000037941 */ /* 0x000fea0003800000 */
.L_x_12735:
[----:B0-----:R-:W0:Y:S01]  /*17240*/  S2R R7, SR_TID.X ;  /* 0x0000000000077919 */ /* 0x001e220000002100 */
[----:B------:R-:W-:Y:S01]  /*17250*/  BSSY B3, `(.L_x_12737) ;  /* 0x000000b000037945 */ /* 0x000fe20003800000 */
[----:B0-----:R-:W-:-:S04]  /*17260*/  LOP3.LUT R7, R7, 0x7f, RZ, 0xc0, !PT ;  /* 0x0000007f07077812 */ /* 0x001fc800078ec0ff */
[----:B------:R-:W-:-:S13]  /*17270*/  ISETP.NE.AND P1, PT, R7, RZ, PT ;  /* 0x000000ff0700720c */ /* 0x000fda0003f25270 */
[----:B------:R-:W-:Y:S05]  /*17280*/  @P1 BRA `(.L_x_12738) ;  /* 0x00000000001c1947 */ /* 0x000fea0003800000 */
[----:B------:R-:W0:Y:S01]  /*17290*/  S2R R7, SR_TID.X ;  /* 0x0000000000077919 */ /* 0x000e220000002100 */
[----:B-1----:R-:W-:-:S04]  /*172a0*/  MOV R3, 0x6000 ;  /* 0x0000600000037802 */ /* 0x002fc80000000f00 */
[----:B------:R2:W-:Y:S01]  /*172b0*/  SYNCS.ARRIVE.TRANS64 RZ, [R2+URZ+0x30830], R3 ;  /* 0x0308300302ff79a7 */ /* 0x0005e2000800003f */
[----:B0-----:R-:W-:-:S04]  /*172c0*/  LOP3.LUT R7, R7, 0x1f, RZ, 0xc0, !PT ;  /* 0x0000001f07077812 */ /* 0x001fc800078ec0ff */
[----:B------:R-:W-:-:S13]  /*172d0*/  ISETP.NE.AND P0, PT, R7, RZ, PT ;  /* 0x000000ff0700720c */ /* 0x000fda0003f05270 */
[----:B--2---:R-:W-:Y:S05]  /*172e0*/  @!P0 BRA `(.L_x_12738) ;  /* 0x0000000000048947 */ /* 0x004fea0003800000 */
[----:B------:R-:W-:Y:S01]  /*172f0*/  BPT.TRAP 0x1 ;  /* 0x000000040000795c */ /* 0x000fe20000300000 */
.L_x_12738:
[----:B------:R-:W-:Y:S05]  /*17300*/  BSYNC B3 ;  /* 0x0000000000037941 */ /* 0x000fea0003800000 */
.L_x_12737:
        /* <DEDUP_REMOVED lines=11> */
.L_x_12739:
        /* <DEDUP_REMOVED lines=15> */
.L_x_12893:
[----:B------:R-:W-:Y:S05]  /*174b0*/  BSYNC B3 ;  /* 0x0000000000037941 */ /* 0x000fea0003800000 */
.L_x_12740:
        /* <DEDUP_REMOVED lines=12> */
.L_x_12743:
[----:B------:R-:W-:Y:S05]  /*17580*/  BSYNC B3 ;  /* 0x0000000000037941 */ /* 0x000fea0003800000 */
.L_x_12742:
        /* <DEDUP_REMOVED lines=11> */
.L_x_12744:
        /* <DEDUP_REMOVED lines=12> */
.L_x_12733:
[----:B------:R-:W-:Y:S05]  /*17700*/  BSYNC B1 ;  /* 0x0000000000017941 */ /* 0x000fea0003800000 */
.L_x_12732:
[----:B------:R-:W2:Y:S01]  /*17710*/  LDL.LU R0, [R1+0x24] ;  /* 0x0000240001007983 */ /* 0x000ea20000300800 */
[----:B------:R-:W-:Y:S01]  /*17720*/  IMAD.MOV.U32 R18, RZ, RZ, R5 ;  /* 0x000000ffff127224 */ /* 0x000fe200078e0005 */
[----:B------:R-:W-:Y:S01]  /*17730*/  MOV R28, R10 ;  /* 0x0000000a001c7202 */ /* 0x000fe20000000f00 */
[----:B--2---:R-:W-:-:S07]  /*17740*/  VIADD R0, R0, 0xfffffffd ;  /* 0xfffffffd00007836 */ /* 0x004fce0000000000 */
.L_x_12731:
[----:B------:R-:W-:Y:S05]  /*17750*/  BSYNC B2 ;  /* 0x0000000000027941 */ /* 0x000fea0003800000 */
.L_x_12730:
[----:B------:R-:W-:Y:S01]  /*17760*/  VIADD R9, R9, 0xfffffffe ;  /* 0xfffffffe09097836 */ /* 0x000fe20000000000 */
[----:B------:R-:W-:-:S04]  /*17770*/  LOP3.LUT R4, RZ, R4, RZ, 0x33, !PT ;  /* 0x00000004ff047212 */ /* 0x000fc800078e33ff */
[----:B------:R-:W-:-:S13]  /*17780*/  ISETP.NE.AND P0, PT, R9, R4, PT ;  /* 0x000000040900720c */ /* 0x000fda0003f05270 */
[----:B------:R-:W-:Y:S05]  /*17790*/  @!P0 BRA `(.L_x_12729) ;  /* 0x0000000c00a88947 */ /* 0x000fea0003800000 */
[----:B------:R-:W-:-:S07]  /*177a0*/  IMAD.MOV.U32 R4, RZ, RZ, R19 ;  /* 0x000000ffff047224 */ /* 0x000fce00078e0013 */
.L_x_12771:
        /* <DEDUP_REMOVED lines=33> */
.L_x_12747:
[----:B------:R-:W-:Y:S01]  /*179c0*/  LEA R2, R6, R16, 0x3 ;  /* 0x0000001006027211 */ /* 0x000fe200078e18ff */
[----:B------:R-:W-:Y:S01]  /*179d0*/  BSSY B2, `(.L_x_12748) ;  /* 0x0000004000027945 */ /* 0x000fe20003800000 */
[----:B------:R-:W-:-:S04]  /*179e0*/  SHF.L.U32 R3, R7, 0x1f, RZ ;  /* 0x0000001f07037819 */ /* 0x000fc800000006ff */
[----:B------:R-:W1:Y:S02]  /*179f0*/  SYNCS.PHASECHK.TRANS64.TRYWAIT P0, [R2+URZ+0x30840], R3 ;  /* 0x03084003020075a7 */ /* 0x000e64000800017f */
[----:B-1----:R-:W-:Y:S05]  /*17a00*/  @!P0 BRA `(.L_x_12749) ;  /* 0x0000004400b48947 */ /* 0x002fea0003800000 */
.L_x_12894:
[----:B------:R-:W-:Y:S05]  /*17a10*/  BSYNC B2 ;  /* 0x0000000000027941 */ /* 0x000fea0003800000 */
.L_x_12748:
        /* <DEDUP_REMOVED lines=12> */
.L_x_12751:
[----:B------:R-:W-:Y:S05]  /*17ae0*/  BSYNC B2 ;  /* 0x0000000000027941 */ /* 0x000fea0003800000 */
.L_x_12750:
        /* <DEDUP_REMOVED lines=11> */
.L_x_12752:
        /* <DEDUP_REMOVED lines=15> */
.L_x_12895:
[----:B------:R-:W-:Y:S05]  /*17c90*/  BSYNC B2 ;  /* 0x0000000000027941 */ /* 0x000fea0003800000 */
.L_x_12753:
[----:B------:R-:W-:Y:S01]  /*17ca0*/  BSSY B2, `(.L_x_12755) ;  /* 0x000000b000027945 */ /* 0x000fe20003800000 */
[----:B------:R-:W-:Y:S02]  /*17cb0*/  IMAD.MOV.U32 R2, RZ, RZ, 0x0 ;  /* 0x00000000ff027424 */ /* 0x000fe400078e00ff */
[----:B------:R-:W-:Y:S01]  /*17cc0*/  IMAD.MOV.U32 R3, RZ, RZ, 0x14f00000 ;  /* 0x14f00000ff037424 */ /* 0x000fe200078e00ff */
[----:B------:R-:W-:Y:S06]  /*17cd0*/  @P1 BRA `(.L_x_12756) ;  /* 0x00000000001c1947 */ /* 0x000fec0003800000 */
[----:B------:R-:W1:Y:S02]  /*17ce0*/  S2R R11, SR_TID.X ;  /* 0x00000000000b7919 */ /* 0x000e640000002100 */
[----:B-1----:R-:W-:Y:S02]  /*17cf0*/  LOP3.LUT R12, R11, 0x1f, RZ, 0xc0, !PT ;  /* 0x0000001f0b0c7812 */ /* 0x002fe400078ec0ff */
[----:B------:R-:W-:Y:S02]  /*17d00*/  MOV R11, 0x6000 ;  /* 0x00006000000b7802 */ /* 0x000fe40000000f00 */
[----:B------:R-:W-:Y:S02]  /*17d10*/  ISETP.NE.AND P0, PT, R12, RZ, PT ;  /* 0x000000ff0c00720c */ /* 0x000fe40003f05270 */
[----:B------:R1:W-:Y:S11]  /*17d20*/  SYNCS.ARRIVE.TRANS64 RZ, [R10+URZ+0x50], R11 ;  /* 0x0000500b0aff79a7 */ /* 0x0003f6000800003f */
[----:B-1----:R-:W-:Y:S05]  /*17d30*/  @!P0 BRA `(.L_x_12756) ;  /* 0x0000000000048947 */ /* 0x002fea0003800000 */
[----:B------:R-:W-:Y:S01]  /*17d40*/  BPT.TRAP 0x1 ;  /* 0x000000040000795c */ /* 0x000fe20000300000 */
.L_x_12756:
[----:B------:R-:W-:Y:S05]  /*17d50*/  BSYNC B2 ;  /* 0x0000000000027941 */ /* 0x000fea0003800000 */
.L_x_12755:
        /* <DEDUP_REMOVED lines=10> */
.L_x_12757:
        /* <DEDUP_REMOVED lines=12> */
.L_x_12746:
[----:B------:R-:W-:Y:S05]  /*17ec0*/  BSYNC B1 ;  /* 0x0000000000017941 */ /* 0x000fea0003800000 */
.L_x_12745:
        /* <DEDUP_REMOVED lines=33> */
.L_x_12760:
[----:B------:R-:W-:Y:S01]  /*180e0*/  IMAD R2, R18, 0x8, R16 ;  /* 0x0000000812027824 */ /* 0x000fe200078e0210 */
[----:B------:R-:W-:Y:S01]  /*180f0*/  SHF.L.U32 R3, R28, 0x1f, RZ ;  /* 0x0000001f1c037819 */ /* 0x000fe200000006ff */
[----:B------:R-:W-:Y:S03]  /*18100*/  BSSY B2, `(.L_x_12761) ;  /* 0x0000003000027945 */ /* 0x000fe60003800000 */
[----:B------:R-:W1:Y:S02]  /*18110*/  SYNCS.PHASECHK.TRANS64.TRYWAIT P0, [R2+URZ+0x30840], R3 ;  /* 0x03084003020075a7 */ /* 0x000e64000800017f */
[----:B-1----:R-:W-:Y:S05]  /*18120*/  @!P0 BRA `(.L_x_12762) ;  /* 0x0000004000148947 */ /* 0x002fea0003800000 */
.L_x_12896:
[----:B------:R-:W-:Y:S05]  /*18130*/  BSYNC B2 ;  /* 0x0000000000027941 */ /* 0x000fea0003800000 */
.L_x_12761:
        /* <DEDUP_REMOVED lines=12> */
.L_x_12764:
[----:B------:R-:W-:Y:S05]  /*18200*/  BSYNC B2 ;  /* 0x0000000000027941 */ /* 0x000fea0003800000 */
.L_x_12763:
[----:B-1----:R-:W-:Y:S01]  /*18210*/  IMAD.MOV.U32 R2, RZ, RZ, RZ ;  /* 0x000000ffff027224 */ /* 0x002fe200078e00ff */
[----:B------:R-:W-:Y:S01]  /*18220*/  UIADD3 UR4, UP0, UR38, 0x370, URZ ;  /* 0x0000037026047890 */ /* 0x000fe2000ff1e03f */
[C---:B------:R-:W-:Y:S01]  /*18230*/  IMAD R5, R18.reuse, 0x8, R8 ;  /* 0x0000000812057824 */ /* 0x040fe200078e0208 */
[----:B------:R-:W-:Y:S01]  /*18240*/  PLOP3.LUT P0, PT, PT, PT, PT, 0x80, 0x0 ;  /* 0x000000000000781c */ /* 0x000fe20003f0f070 */
[----:B------:R-:W-:Y:S01]  /*18250*/  IMAD R3, R18, 0x6000, R16 ;  /* 0x0000600012037824 */ /* 0x000fe200078e0210 */
[----:B------:R-:W-:Y:S01]  /*18260*/  R2UR UR10, R2 ;  /* 0x00000000020a72ca */ /* 0x000fe200000e0000 */
[----:B------:R-:W-:Y:S01]  /*18270*/  IMAD R11, R10, 0xc0, R26 ;  /* 0x000000c00a0b7824 */ /* 0x000fe200078e021a */
[----:B------:R-:W-:Y:S01]  /*18280*/  IADD3 R5, R5, 0x30, RZ ;  /* 0x0000003005057810 */ /* 0x000fe20007ffe0ff */
[----:B------:R-:W-:Y:S01]  /*18290*/  VIADD R3, R3, 0x12400 ;  /* 0x0001240003037836 */ /* 0x000fe20000000000 */
[----:B------:R-:W-:Y:S01]  /*182a0*/  UIADD3.X UR5, URZ, UR39, URZ, UP0, !UPT ;  /* 0x000000273f057290 */ /* 0x000fe200087fe43f */
[----:B------:R-:W-:Y:S01]  /*182b0*/  UMOV UR6, 0x0 ;  /* 0x0000000000067882 */ /* 0x000fe20000000000 */
[----:B------:R-:W-:-:S10]  /*182c0*/  UMOV UR7, 0x14f00000 ;  /* 0x14f0000000077882 */ /* 0x000fd40000000000 */
.L_x_12765:
        /* <DEDUP_REMOVED lines=15> */
.L_x_12897:
[----:B------:R-:W-:Y:S05]  /*183c0*/  BSYNC B2 ;  /* 0x0000000000027941 */ /* 0x000fea0003800000 */
.L_x_12766:
        /* <DEDUP_REMOVED lines=11> */
.L_x_12769:
[----:B------:R-:W-:Y:S05]  /*18480*/  BSYNC B2 ;  /* 0x0000000000027941 */ /* 0x000fea0003800000 */
.L_x_12768:
        /* <DEDUP_REMOVED lines=10> */
.L_x_12770:
        /* <DEDUP_REMOVED lines=12> */
.L_x_12759:
[----:B------:R-:W-:Y:S05]  /*185f0*/  BSYNC B1 ;  /* 0x0000000000017941 */ /* 0x000fea0003800000 */
.L_x_12758:
[----:B------:R-:W2:Y:S01]  /*18600*/  LDL R2, [R1+0xc] ;  /* 0x00000c0001027983 */ /* 0x000ea20000100800 */
[----:B------:R-:W-:Y:S01]  /*18610*/  VIADD R0, R0, 0xfffffffe ;  /* 0xfffffffe00007836 */ /* 0x000fe20000000000 */
[----:B--2---:R-:W-:-:S13]  /*18620*/  ISETP.GT.AND P0, PT, R9, R2, PT ;  /* 0x000000020900720c */ /* 0x004fda0003f04270 */
[----:B------:R-:W-:Y:S05]  /*18630*/  @P0 BRA `(.L_x_12771) ;  /* 0xfffffff0005c0947 */ /* 0x000fea000383ffff */
.L_x_12729:
[----:B------:R-:W-:Y:S05]  /*18640*/  BSYNC B0 ;  /* 0x0000000000007941 */ /* 0x000fea0003800000 */
.L_x_12728:
        /* <DEDUP_REMOVED lines=17> */
.L_x_12773:
[----:B------:R-:W-:Y:S05]  /*18760*/  BSYNC B0 ;  /* 0x0000000000007941 */ /* 0x000fea0003800000 */
.L_x_12772:
        /* <DEDUP_REMOVED lines=10> */
.L_x_12898:
[----:B------:R-:W-:Y:S05]  /*18810*/  BSYNC B1 ;  /* 0x0000000000017941 */ /* 0x000fea0003800000 */
.L_x_12776:
        /* <DEDUP_REMOVED lines=9> */
.L_x_12779:
[----:B------:R-:W-:Y:S05]  /*188b0*/  BSYNC B1 ;  /* 0x0000000000017941 */ /* 0x000fea0003800000 */
.L_x_12778:
        /* <DEDUP_REMOVED lines=10> */
.L_x_12780:
        /* <DEDUP_REMOVED lines=10> */
.L_x_12775:
[----:B------:R-:W-:Y:S05]  /*18a00*/  BSYNC B0 ;  /* 0x0000000000007941 */ /* 0x000fea0003800000 */
.L_x_12774:
[----:B------:R-:W-:-:S05]  /*18a10*/  VIADD R18, R18, 0x1 ;  /* 0x0000000112127836 */ /* 0x000fca0000000000 */
[----:B------:R-:W-:-:S04]  /*18a20*/  ISETP.NE.AND P0, PT, R18, 0x2, PT ;  /* 0x000000021200780c */ /* 0x000fc80003f05270 */
[----:B------:R-:W-:Y:S02]  /*18a30*/  SEL R3, RZ, 0x1, P0 ;  /* 0x00000001ff037807 */ /* 0x000fe40000000000 */
[----:B------:R-:W-:Y:S02]  /*18a40*/  SEL R18, R18, RZ, P0 ;  /* 0x000000ff12127207 */ /* 0x000fe40000000000 */
[----:B------:R-:W-:-:S07]  /*18a50*/  LOP3.LUT R28, R28, R3, RZ, 0x3c, !PT ;  /* 0x000000031c1c7212 */ /* 0x000fce00078e3cff */
.L_x_12710:
[----:B------:R-:W-:Y:S05]  /*18a60*/  BSYNC B7 ;  /* 0x0000000000077941 */ /* 0x000fea0003800000 */
.L_x_12708:
        /* <DEDUP_REMOVED lines=12> */
.L_x_12781:
[----:B------:R-:W1:Y:S01]  /*18b30*/  S2R R0, SR_TID.X ;  /* 0x0000000000007919 */ /* 0x000e620000002100 */
[----:B------:R-:W-:Y:S01]  /*18b40*/  UMOV UR4, 0xffffffff ;  /* 0xffffffff00047882 */ /* 0x000fe20000000000 */
[----:B-1----:R-:W-:-:S04]  /*18b50*/  LOP3.LUT R9, R0, 0x1f, RZ, 0xc0, !PT ;  /* 0x0000001f00097812 */ /* 0x002fc800078ec0ff */
[----:B------:R-:W-:Y:S01]  /*18b60*/  ISETP.NE.AND P0, PT, R9, 0x1f, PT ;  /* 0x0000001f0900780c */ /* 0x000fe20003f05270 */
[----:B------:R-:W-:-:S12]  /*18b70*/  BRA.DIV UR4, `(.L_x_12783) ;  /* 0x0000003604bc7947 */ /* 0x000fd8000b800000 */
[----:B------:R-:W-:Y:S01]  /*18b80*/  IADD3 R7, R27, R9, RZ ;  /* 0x000000091b077210 */ /* 0x000fe20007ffe0ff */
[----:B------:R-:W-:-:S03]  /*18b90*/  ULDC UR4, c[0x0][0xc3c] ;  /* 0x00030f0000047ab9 */ /* 0x000fc60000000800 */
[----:B------:R-:W-:-:S13]  /*18ba0*/  ISETP.GE.OR P1, PT, R7, UR4, !P0 ;  /* 0x0000000407007c0c */ /* 0x000fda000c726670 */
[----:B------:R-:W1:Y:S08]  /*18bb0*/  @!P1 LDC.64 R2, c[0x0][0xc80] ;  /* 0x00032000ff029b82 */ /* 0x000e700000000a00 */
[----:B--2---:R-:W2:Y:S01]  /*18bc0*/  @!P1 LDC.64 R4, c[0x0][0xc78] ;  /* 0x00031e00ff049b82 */ /* 0x004ea20000000a00 */
[----:B-1----:R-:W-:-:S05]  /*18bd0*/  @!P1 IMAD.WIDE R2, R7, 0x4, R2 ;  /* 0x0000000407029825 */ /* 0x002fca00078e0202 */
        /* <DEDUP_REMOVED lines=11> */
[----:B-1----:R-:W-:-:S02]  /*18c90*/  IMAD.MOV.U32 R24, RZ, RZ, RZ ;  /* 0x000000ffff187224 */ /* 0x002fc400078e00ff */
[----:B---3--:R-:W-:Y:S02]  /*18ca0*/  @!P1 IMAD.MOV.U32 R7, RZ, RZ, R8 ;  /* 0x000000ffff079224 */ /* 0x008fe400078e0008 */
[----:B--2---:R-:W-:Y:S01]  /*18cb0*/  @!P1 IMAD.MOV.U32 R4, RZ, RZ, R5 ;  /* 0x000000ffff049224 */ /* 0x004fe200078e0005 */
[----:B------:R-:W-:-:S03]  /*18cc0*/  ISETP.NE.AND P1, PT, R9, RZ, PT ;  /* 0x000000ff0900720c */ /* 0x000fc60003f25270 */
[----:B0-----:R-:W-:-:S05]  /*18cd0*/  IMAD R13, R4, R7, RZ ;  /* 0x00000007040d7224 */ /* 0x001fca00078e02ff */
        /* <DEDUP_REMOVED lines=15> */
[----:B------:R0:W1:Y:S02]  /*18dd0*/  SHFL.IDX PT, R14, R3, 0x1f, 0x1f ;  /* 0x03e01f00030e7f89 */ /* 0x00006400000e0000 */
.L_x_12908:
[----:B------:R-:W-:Y:S02]  /*18de0*/  ULDC UR4, c[0x0][0xc38] ;  /* 0x00030e0000047ab9 */ /* 0x000fe40000000800 */
[----:B------:R-:W-:-:S04]  /*18df0*/  IMAD.U32 R2, RZ, RZ, UR4 ;  /* 0x00000004ff027e24 */ /* 0x000fc8000f8e00ff */
[----:B-1----:R-:W-:-:S04]  /*18e00*/  IMAD R5, R14, R2, RZ ;  /* 0x000000020e057224 */ /* 0x002fc800078e02ff */
[----:B------:R-:W-:-:S05]  /*18e10*/  IMAD.IADD R6, R6, 0x1, R5 ;  /* 0x0000000106067824 */ /* 0x000fca00078e0205 */
[----:B------:R-:W-:-:S13]  /*18e20*/  ISETP.GT.AND P6, PT, R6, R0, PT ;  /* 0x000000000600720c */ /* 0x000fda0003fc4270 */
[----:B------:R-:W-:Y:S05]  /*18e30*/  @P6 BRA `(.L_x_12784) ;  /* 0x0000000000a46947 */ /* 0x000fea0003800000 */
.L_x_12787:
[----:B------:R-:W1:Y:S01]  /*18e40*/  LDC R2, c[0x0][0xc3c] ;  /* 0x00030f00ff027b82 */ /* 0x000e620000000800 */
[----:B------:R-:W-:-:S05]  /*18e50*/  VIADD R27, R27, 0x1f ;  /* 0x0000001f1b1b7836 */ /* 0x000fca0000000000 */
[----:B-1----:R-:W-:-:S13]  /*18e60*/  ISETP.GE.AND P6, PT, R27, R2, PT ;  /* 0x000000021b00720c */ /* 0x002fda0003fc6270 */
[----:B------:R-:W-:Y:S05]  /*18e70*/  @P6 BRA `(.L_x_12785) ;  /* 0x0000000400b86947 */ /* 0x000fea0003800000 */
[----:B0-----:R-:W0:Y:S01]  /*18e80*/  S2R R3, SR_TID.X ;  /* 0x0000000000037919 */ /* 0x001e220000002100 */
[----:B------:R-:W-:Y:S01]  /*18e90*/  IMAD.MOV.U32 R7, RZ, RZ, RZ ;  /* 0x000000ffff077224 */ /* 0x000fe200078e00ff */
[----:B0-----:R-:W-:-:S05]  /*18ea0*/  LOP3.LUT R3, R3, 0x1f, RZ, 0xc0, !PT ;  /* 0x0000001f03037812 */ /* 0x001fca00078ec0ff */
[----:B------:R-:W-:-:S05]  /*18eb0*/  IMAD.IADD R9, R27, 0x1, R3 ;  /* 0x000000011b097824 */ /* 0x000fca00078e0203 */
[----:B------:R-:W-:-:S13]  /*18ec0*/  ISETP.GE.OR P6, PT, R9, R2, !P0 ;  /* 0x000000020900720c */ /* 0x000fda00047c6670 */
[----:B------:R-:W0:Y:S08]  /*18ed0*/  @!P6 LDC.64 R2, c[0x0][0xc80] ;  /* 0x00032000ff02eb82 */ /* 0x000e300000000a00 */
[----:B------:R-:W1:Y:S01]  /*18ee0*/  @!P6 LDC.64 R4, c[0x0][0xc78] ;  /* 0x00031e00ff04eb82 */ /* 0x000e620000000a00 */
[----:B0-----:R-:W-:-:S05]  /*18ef0*/  @!P6 IMAD.WIDE R2, R9, 0x4, R2 ;  /* 0x000000040902e825 */ /* 0x001fca00078e0202 */
[----:B------:R1:W2:Y:S02]  /*18f00*/  @!P6 LDG.E R7, desc[UR56][R2.64] ;  /* 0x000000380207e981 */ /* 0x0002a4000c1e1900 */
[----:B-1----:R-:W-:Y:S01]  /*18f10*/  @!P6 IMAD.WIDE R2, R9, 0x4, R4 ;  /* 0x000000040902e825 */ /* 0x002fe200078e0204 */
[----:B------:R-:W-:-:S06]  /*18f20*/  MOV R4, RZ ;  /* 0x000000ff00047202 */ /* 0x000fcc0000000f00 */
        /* <DEDUP_REMOVED lines=20> */
.L_x_12916:
[----:B------:R-:W-:Y:S02]  /*19070*/  ULDC UR4, c[0x0][0xc38] ;  /* 0x00030e0000047ab9 */ /* 0x000fe40000000800 */
[----:B------:R-:W-:-:S04]  /*19080*/  IMAD.U32 R2, RZ, RZ, UR4 ;  /* 0x00000004ff027e24 */ /* 0x000fc8000f8e00ff */
[----:B-1----:R-:W-:-:S04]  /*19090*/  IMAD R5, R14, R2, RZ ;  /* 0x000000020e057224 */ /* 0x002fc800078e02ff */
[----:B------:R-:W-:-:S05]  /*190a0*/  IMAD.IADD R6, R5, 0x1, R6 ;  /* 0x0000000105067824 */ /* 0x000fca00078e0206 */
[----:B------:R-:W-:-:S13]  /*190b0*/  ISETP.GT.AND P6, PT, R6, R0, PT ;  /* 0x000000000600720c */ /* 0x000fda0003fc4270 */
[----:B------:R-:W-:Y:S05]  /*190c0*/  @!P6 BRA `(.L_x_12787) ;  /* 0xfffffffc005ce947 */ /* 0x000fea000383ffff */
.L_x_12784:
[----:B------:R-:W-:Y:S01]  /*190d0*/  IADD3 R6, -R5, R6, RZ ;  /* 0x0000000605067210 */ /* 0x000fe20007ffe1ff */
[----:B------:R-:W-:-:S04]  /*190e0*/  UMOV UR4, 0xffffffff ;  /* 0xffffffff00047882 */ /* 0x000fc80000000000 */
[----:B------:R-:W-:-:S05]  /*190f0*/  IMAD R5, R3, R2, R6 ;  /* 0x0000000203057224 */ /* 0x000fca00078e0206 */
[----:B------:R-:W-:Y:S01]  /*19100*/  ISETP.GT.AND P6, PT, R5, R0, PT ;  /* 0x000000000500720c */ /* 0x000fe20003fc4270 */
[----:B------:R-:W-:-:S12]  /*19110*/  BRA.DIV UR4, `(.L_x_12788) ;  /* 0x0000003a04487947 */ /* 0x000fd8000b800000 */
[----:B------:R-:W-:-:S04]  /*19120*/  VOTE.ANY R8, PT, !P6 ;  /* 0x0000000000087806 */ /* 0x000fc800070e0100 */
[----:B------:R-:W1:Y:S02]  /*19130*/  POPC R5, R8 ;  /* 0x0000000800057309 */ /* 0x000e640000000000 */
[----:B-1----:R1:W2:Y:S04]  /*19140*/  SHFL.IDX PT, R7, R7, R5, 0x1f ;  /* 0x00001f0507077589 */ /* 0x0022a800000e0000 */
[----:B------:R1:W3:Y:S02]  /*19150*/  SHFL.IDX PT, R4, R4, R5, 0x1f ;  /* 0x00001f0504047589 */ /* 0x0002e400000e0000 */
.L_x_12921:
[----:B------:R-:W-:-:S13]  /*19160*/  ISETP.NE.AND P0, PT, R8, RZ, PT ;  /* 0x000000ff0800720c */ /* 0x000fda0003f05270 */
[----:B------:R-:W-:Y:S05]  /*19170*/  @!P0 BRA `(.L_x_12789) ;  /* 0x0000000000108947 */ /* 0x000fea0003800000 */
[----:B------:R-:W-:Y:S01]  /*19180*/  UMOV UR4, 0xffffffff ;  /* 0xffffffff00047882 */ /* 0x000fe20000000000 */
[----:B------:R-:W-:Y:S02]  /*19190*/  VIADD R12, R5, 0xffffffff ;  /* 0xffffffff050c7836 */ /* 0x000fe40000000000 */
[----:B------:R-:W-:Y:S05]  /*191a0*/  BRA.DIV UR4, `(.L_x_12790) ;  /* 0x0000003a04807947 */ /* 0x000fea000b800000 */
[----:B------:R4:W0:Y:S02]  /*191b0*/  SHFL.IDX PT, R24, R3, R12, 0x1f ;  /* 0x00001f0c03187589 */ /* 0x00082400000e0000 */
.L_x_12789:
[----:B--2---:R-:W-:Y:S01]  /*191c0*/  IABS R8, R7 ;  /* 0x0000000700087213 */ /* 0x004fe20000000000 */
[----:B0-----:R-:W-:Y:S01]  /*191d0*/  IMAD R24, R24, R2, R6 ;  /* 0x0000000218187224 */ /* 0x001fe200078e0206 */
[----:B---3--:R-:W-:Y:S01]  /*191e0*/  IABS R6, R4 ;  /* 0x0000000400067213 */ /* 0x008fe20000000000 */
[----:B------:R-:W-:Y:S01]  /*191f0*/  IMAD.MOV.U32 R2, RZ, RZ, RZ ;  /* 0x000000ffff027224 */ /* 0x000fe200078e00ff */
[----:B------:R-:W0:Y:S01]  /*19200*/  I2F.RP R9, R8 ;  /* 0x0000000800097306 */ /* 0x000e220000209400 */
[----:B------:R-:W-:Y:S02]  /*19210*/  IMAD.IADD R0, R0, 0x1, -R24 ;  /* 0x0000000100007824 */ /* 0x000fe400078e0a18 */
[----:B------:R-:W-:-:S05]  /*19220*/  IMAD.IADD R27, R5, 0x1, R27 ;  /* 0x00000001051b7824 */ /* 0x000fca00078e021b */
        /* <DEDUP_REMOVED lines=17> */
[----:B------:R-:W-:Y:S01]  /*19340*/  @!P1 IADD3 R11, R11, -R8, RZ ;  /* 0x800000080b0b9210 */ /* 0x000fe20007ffe0ff */
[----:B------:R-:W-:Y:S01]  /*19350*/  @!P1 VIADD R9, R9, 0x1 ;  /* 0x0000000109099836 */ /* 0x000fe20000000000 */
[----:B------:R-:W-:-:S02]  /*19360*/  ISETP.NE.AND P1, PT, R7, RZ, PT ;  /* 0x000000ff0700720c */ /* 0x000fc40003f25270 */
[----:B------:R-:W-:Y:S02]  /*19370*/  ISETP.GE.U32.AND P0, PT, R11, R8, PT ;  /* 0x000000080b00720c */ /* 0x000fe40003f06070 */
[----:B------:R-:W-:Y:S01]  /*19380*/  IABS R8, R4 ;  /* 0x0000000400087213 */ /* 0x000fe20000000000 */
[----:B0-----:R-:W-:-:S04]  /*19390*/  IMAD.MOV R11, RZ, RZ, -R3 ;  /* 0x000000ffff0b7224 */ /* 0x001fc800078e0a03 */
[----:B------:R-:W-:Y:S02]  /*193a0*/  IMAD.MOV R8, RZ, RZ, -R8 ;  /* 0x000000ffff087224 */ /* 0x000fe400078e0a08 */
[----:B------:R-:W-:-:S04]  /*193b0*/  IMAD R11, R11, R6, RZ ;  /* 0x000000060b0b7224 */ /* 0x000fc800078e02ff */
[----:B------:R-:W-:Y:S02]  /*193c0*/  @P0 VIADD R9, R9, 0x1 ;  /* 0x0000000109090836 */ /* 0x000fe40000000000 */
        /* <DEDUP_REMOVED lines=11> */
[----:B------:R-:W-:Y:S01]  /*19480*/  @!P1 IMAD.IADD R3, R3, 0x1, -R6 ;  /* 0x0000000103039824 */ /* 0x000fe200078e0a06 */
[----:B------:R-:W-:Y:S02]  /*19490*/  @!P1 IADD3 R2, R2, 0x1, RZ ;  /* 0x0000000102029810 */ /* 0x000fe40007ffe0ff */
        /* <DEDUP_REMOVED lines=12> */
.L_x_12785:
[----:B------:R-:W-:Y:S01]  /*19560*/  UMOV UR4, URZ ;  /* 0x0000003f00047c82 */ /* 0x000fe20008000000 */
[----:B------:R-:W-:Y:S01]  /*19570*/  UMOV UR5, URZ ;  /* 0x0000003f00057c82 */ /* 0x000fe20008000000 */
[----:B------:R-:W-:Y:S01]  /*19580*/  ULDC UR6, c[0x0][0xc3c] ;  /* 0x00030f0000067ab9 */ /* 0x000fe20000000800 */
[----:B------:R-:W-:Y:S01]  /*19590*/  MOV R24, R0 ;  /* 0x0000000000187202 */ /* 0x000fe20000000f00 */
[----:B------:R-:W-:Y:S02]  /*195a0*/  IMAD.U32 R25, RZ, RZ, UR4 ;  /* 0x00000004ff197e24 */ /* 0x000fe4000f8e00ff */
[----:B------:R-:W-:Y:S02]  /*195b0*/  IMAD.U32 R26, RZ, RZ, UR5 ;  /* 0x00000005ff1a7e24 */ /* 0x000fe4000f8e00ff */
[----:B------:R-:W-:-:S07]  /*195c0*/  IMAD.U32 R27, RZ, RZ, UR6 ;  /* 0x00000006ff1b7e24 */ /* 0x000fce000f8e00ff */
.L_x_12791:
        /* <DEDUP_REMOVED lines=10> */
.L_x_12782:
[----:B------:R-:W-:Y:S02]  /*19670*/  ULDC UR4, c[0x0][0xc3c] ;  /* 0x00030f0000047ab9 */ /* 0x000fe40000000800 */
[----:B----4-:R-:W-:-:S13]  /*19680*/  ISETP.GE.AND P0, PT, R27, UR4, PT ;  /* 0x000000041b007c0c */ /* 0x010fda000bf06270 */
[----:B------:R-:W-:Y:S05]  /*19690*/  @!P0 BRA `(.L_x_12792) ;  /* 0xffffffa400648947 */ /* 0x000fea000383ffff */
[----:B------:R-:W-:Y:S05]  /*196a0*/  BSYNC B8 ;  /* 0x0000000000087941 */ /* 0x000fea0003800000 */
.L_x_12668:
[----:B--2---:R-:W2:Y:S01]  /*196b0*/  LDL.LU R0, [R1+0x38] ;  /* 0x0000380001007983 */ /* 0x004ea20000300800 */
[----:B------:R-:W-:Y:S01]  /*196c0*/  BSSY B0, `(.L_x_12793) ;  /* 0x000000b000007945 */ /* 0x000fe20003800000 */
[----:B-1----:R-:W1:Y:S01]  /*196d0*/  S2R R5, SR_CgaCtaId ;  /* 0x0000000000057919 */ /* 0x002e620000008800 */
[----:B--2---:R-:W-:-:S05]  /*196e0*/  VIADD R0, R0, 0x1 ;  /* 0x0000000100007836 */ /* 0x004fca0000000000 */
[----:B0-----:R-:W-:-:S04]  /*196f0*/  LEA.HI R2, R0, R0, RZ, 0x1 ;  /* 0x0000000000027211 */ /* 0x001fc800078f08ff */
[----:B------:R-:W-:Y:S02]  /*19700*/  LOP3.LUT R3, R2, 0xfffffffe, RZ, 0xc0, !PT ;  /* 0xfffffffe02037812 */ /* 0x000fe400078ec0ff */
[----:B------:R-:W-:-:S03]  /*19710*/  MOV R2, 0x400 ;  /* 0x0000040000027802 */ /* 0x000fc60000000f00 */
[----:B------:R-:W-:Y:S01]  /*19720*/  IMAD.IADD R0, R0, 0x1, -R3 ;  /* 0x0000000100007824 */ /* 0x000fe200078e0a03 */
[----:B-1----:R-:W-:-:S04]  /*19730*/  LEA R9, R5, R2, 0x18 ;  /* 0x0000000205097211 */ /* 0x002fc800078ec0ff */
[----:B------:R-:W-:-:S04]  /*19740*/  SHF.L.U32 R0, R0, 0x1f, RZ ;  /* 0x0000001f00007819 */ /* 0x000fc800000006ff */
[----:B------:R-:W0:Y:S02]  /*19750*/  SYNCS.PHASECHK.TRANS64.TRYWAIT P0, [R9+URZ+0x30820], R0 ;  /* 0x03082000090075a7 */ /* 0x000e24000800017f */
[----:B0-----:R-:W-:Y:S05]  /*19760*/  @!P0 BRA `(.L_x_12794) ;  /* 0x0000003400388947 */ /* 0x001fea0003800000 */
.L_x_12924:
[----:B------:R-:W-:Y:S05]  /*19770*/  BSYNC B0 ;  /* 0x0000000000007941 */ /* 0x000fea0003800000 */
.L_x_12793:
[----:B------:R-:W-:-:S03]  /*19780*/  UMOV UR4, 0xffffffff ;  /* 0xffffffff00047882 */ /* 0x000fc60000000000 */
[----:B------:R-:W-:Y:S05]  /*19790*/  BRA.DIV UR4, `(.L_x_12795) ;  /* 0x0000003604407947 */ /* 0x000fea000b800000 */
[----:B0-----:R-:W0:Y:S02]  /*197a0*/  S2R R0, SR_TID.X ;  /* 0x0000000000007919 */ /* 0x001e240000002100 */
[----:B0-----:R-:W-:-:S04]  /*197b0*/  SHF.R.U32.HI R0, RZ, 0x5, R0 ;  /* 0x00000005ff007819 */ /* 0x001fc80000011600 */
[----:B------:R-:W-:-:S05]  /*197c0*/  LOP3.LUT R0, R0, 0x3, RZ, 0xc0, !PT ;  /* 0x0000000300007812 */ /* 0x000fca00078ec0ff */
[----:B------:R0:W1:Y:S02]  /*197d0*/  SHFL.IDX PT, R14, R0, RZ, 0x1f ;  /* 0x00001fff000e7589 */ /* 0x00006400000e0000 */
.L_x_12927:
[----:B-1----:R-:W-:-:S13]  /*197e0*/  ISETP.NE.AND P0, PT, R14, RZ, PT ;  /* 0x000000ff0e00720c */ /* 0x002fda0003f05270 */
[----:B------:R-:W-:Y:S05]  /*197f0*/  @P0 BRA `(.L_x_12531) ;  /* 0x0000000000880947 */ /* 0x000fea0003800000 */
[----:B------:R-:W-:-:S03]  /*19800*/  UMOV UR4, 0xffffffff ;  /* 0xffffffff00047882 */ /* 0x000fc60000000000 */
[----:B------:R-:W-:Y:S05]  /*19810*/  BRA.DIV UR4, `(.L_x_12796) ;  /* 0x0000003604547947 */ /* 0x000fea000b800000 */
[----:B------:R-:W-:-:S13]  /*19820*/  ELECT P6, URZ, PT ;  /* 0x00000000003f782f */ /* 0x000fda00038c0000 */
.L_x_12930:
[----:B------:R-:W-:Y:S05]  /*19830*/  @!P6 BRA `(.L_x_12531) ;  /* 0x000000000078e947 */ /* 0x000fea0003800000 */
[----:B0-----:R-:W2:Y:S02]  /*19840*/  LDL.LU R0, [R1+0x44] ;  /* 0x0000440001007983 */ /* 0x001ea40000300800 */
[----:B--2---:R-:W-:-:S04]  /*19850*/  LOP3.LUT R0, R0, 0x2, RZ, 0xfc, !PT ;  /* 0x0000000200007812 */ /* 0x004fc800078efcff */
[----:B------:R-:W-:-:S13]  /*19860*/  ISETP.NE.AND P2, PT, R0, 0x3, PT ;  /* 0x000000030000780c */ /* 0x000fda0003f45270 */
[----:B------:R-:W-:Y:S05]  /*19870*/  @!P2 BRA `(.L_x_12797) ;  /* 0x000000000004a947 */ /* 0x000fea0003800000 */
[----:B------:R-:W-:Y:S01]  /*19880*/  BPT.TRAP 0x1 ;  /* 0x000000040000795c */ /* 0x000fe20000300000 */
.L_x_12797:
        /* <DEDUP_REMOVED lines=12> */
.L_x_12931:
[----:B------:R-:W1:Y:S02]  /*19950*/  SYNCS.PHASECHK.TRANS64.TRYWAIT P0, [R3+URZ], R0 ;  /* 0x00000000030075a7 */ /* 0x000e64000800017f */
[----:B-1----:R-:W-:Y:S05]  /*19960*/  @!P0 BRA `(.L_x_12799) ;  /* 0x0000003400348947 */ /* 0x002fea0003800000 */
.L_x_12932:
[----:B------:R-:W-:Y:S05]  /*19970*/  @!P2 BRA `(.L_x_12800) ;  /* 0x000000000004a947 */ /* 0x000fea0003800000 */
[----:B------:R-:W-:Y:S01]  /*19980*/  BPT.TRAP 0x1 ;  /* 0x000000040000795c */ /* 0x000fe20000300000 */
.L_x_12800:
[----:B-1----:R-:W-:-:S04]  /*19990*/  VIADD R3, R9, 0x30860 ;  /* 0x0003086009037836 */ /* 0x002fc80000000000 */
[----:B------:R-:W-:-:S04]  /*199a0*/  IMAD R5, R18, 0x8, R3 ;  /* 0x0000000812057824 */ /* 0x000fc800078e0203 */
[----:B------:R-:W1:Y:S02]  /*199b0*/  SYNCS.PHASECHK.TRANS64.TRYWAIT P0, [R5+URZ], R2 ;  /* 0x00000002050075a7 */ /* 0x000e64000800017f */
[----:B-1----:R-:W-:Y:S05]  /*199c0*/  @!P0 BRA `(.L_x_12801) ;  /* 0x0000003400308947 */ /* 0x002fea0003800000 */
.L_x_12933:
[----:B------:R-:W-:-:S07]  /*199d0*/  IMAD R3, R4, 0x8, R3 ;  /* 0x0000000804037824 */ /* 0x000fce00078e0203 */
.L_x_12802:
[----:B--2---:R2:W4:Y:S02]  /*199e0*/  SYNCS.PHASECHK.TRANS64.TRYWAIT P0, [R3+URZ], R0 ;  /* 0x00000000030075a7 */ /* 0x004524000800017f */
[----:B----4-:R-:W-:Y:S05]  /*199f0*/  @!P0 NANOSLEEP.SYNCS 0x989680 ;  /* 0x009896800000895d */ /* 0x010fea0003900000 */
[----:B------:R-:W4:Y:S02]  /*19a00*/  @!P0 SYNCS.PHASECHK.TRANS64 P0, [R3+URZ], R0 ;  /* 0x00000000030085a7 */ /* 0x000f24000800007f */
[----:B----4-:R-:W-:Y:S05]  /*19a10*/  @!P0 BRA `(.L_x_12802) ;  /* 0xfffffffc00f08947 */ /* 0x010fea000383ffff */
.L_x_12531:
[----:B------:R-:W-:Y:S05]  /*19a20*/  BSYNC B9 ;  /* 0x0000000000097941 */ /* 0x000fea0003800000 */
.L_x_12528:
[----:B------:R-:W-:Y:S05]  /*19a30*/  EXIT ;  /* 0x000000000000794d */ /* 0x000fea0003800000 */
.L_x_12551:
[----:B0-----:R0:W1:Y:S02]  /*19a40*/  SYNCS.PHASECHK.TRANS64.TRYWAIT P6, [R83+URZ+0x30890], R95 ;  /* 0x0308905f530075a7 */ /* 0x00106400080c017f */
[----:B-1----:R-:W-:Y:S05]  /*19a50*/  @!P6 NANOSLEEP.SYNCS 0x989680 ;  /* 0x009896800000e95d */ /* 0x002fea0003900000 */
[----:B------:R-:W1:Y:S02]  /*19a60*/  @!P6 SYNCS.PHASECHK.TRANS64 P6, [R83+URZ+0x30890], R95 ;  /* 0x0308905f5300e5a7 */ /* 0x000e6400080c007f */
[----:B-1----:R-:W-:Y:S05]  /*19a70*/  @!P6 BRA `(.L_x_12551) ;  /* 0xfffffffc00f0e947 */ /* 0x002fea000383ffff */
[----:B------:R-:W-:Y:S05]  /*19a80*/  BRA `(.L_x_12803) ;  /* 0xfffffe9400307947 */ /* 0x000fea000383ffff */
.L_x_12571:
[----:B0-----:R0:W1:Y:S02]  /*19a90*/  SYNCS.PHASECHK.TRANS64.TRYWAIT P5, [R83+URZ+0x30890], R95 ;  /* 0x0308905f530075a7 */ /* 0x00106400080a017f */
[----:B-1----:R-:W-:Y:S05]  /*19aa0*/  @!P5 NANOSLEEP.SYNCS 0x989680 ;  /* 0x009896800000d95d */ /* 0x002fea0003900000 */
[----:B------:R-:W1:Y:S02]  /*19ab0*/  @!P5 SYNCS.PHASECHK.TRANS64 P5, [R83+URZ+0x30890], R95 ;  /* 0x0308905f5300d5a7 */ /* 0x000e6400080a007f */
[----:B-1----:R-:W-:Y:S05]  /*19ac0*/  @!P5 BRA `(.L_x_12571) ;  /* 0xfffffffc00f0d947 */ /* 0x002fea000383ffff */
[----:B------:R-:W-:Y:S05]  /*19ad0*/  BRA `(.L_x_12804) ;  /* 0xfffffea400fc7947 */ /* 0x000fea000383ffff */
.L_x_12580:
[----:B0-----:R0:W1:Y:S02]  /*19ae0*/  SYNCS.PHASECHK.TRANS64.TRYWAIT P4, [R83+URZ+0x30890], R95 ;  /* 0x0308905f530075a7 */ /* 0x001064000808017f */
[----:B-1----:R-:W-:Y:S05]  /*19af0*/  @!P4 NANOSLEEP.SYNCS 0x989680 ;  /* 0x009896800000c95d */ /* 0x002fea0003900000 */
[----:B------:R-:W1:Y:S02]  /*19b00*/  @!P4 SYNCS.PHASECHK.TRANS64 P4, [R83+URZ+0x30890], R95 ;  /* 0x0308905f5300c5a7 */ /* 0x000e64000808007f */
[----:B-1----:R-:W-:Y:S05]  /*19b10*/  @!P4 BRA `(.L_x_12580) ;  /* 0xfffffffc00f0c947 */ /* 0x002fea000383ffff */
[----:B------:R-:W-:Y:S05]  /*19b20*/  BRA `(.L_x_12805) ;  /* 0xfffffeb8005c7947 */ /* 0x000fea000383ffff */
.L_x_12586:
[----:B--2---:R2:W3:Y:S02]  /*19b30*/  SYNCS.PHASECHK.TRANS64.TRYWAIT P3, [R83+URZ+0x308b0], R95 ;  /* 0x0308b05f530075a7 */ /* 0x0044e4000806017f */
[----:B---3--:R-:W-:Y:S05]  /*19b40*/  @!P3 NANOSLEEP.SYNCS 0x989680 ;  /* 0x009896800000b95d */ /* 0x008fea0003900000 */
[----:B------:R-:W3:Y:S02]  /*19b50*/  @!P3 SYNCS.PHASECHK.TRANS64 P3, [R83+URZ+0x308b0], R95 ;  /* 0x0308b05f5300b5a7 */ /* 0x000ee4000806007f */
[----:B---3--:R-:W-:Y:S05]  /*19b60*/  @!P3 BRA `(.L_x_12586) ;  /* 0xfffffffc00f0b947 */ /* 0x008fea000383ffff */
[----:B------:R-:W-:Y:S05]  /*19b70*/  BRA `(.L_x_12806) ;  /* 0xfffffeb800f07947 */ /* 0x000fea000383ffff */
.L_x_12596:
[----:B------:R-:W1:Y:S01]  /*19b80*/  S2R R4, SR_TID.X ;  /* 0x0000000000047919 */ /* 0x000e620000002100 */
[----:B------:R-:W-:Y:S01]  /*19b90*/  BSSY B0, `(.L_x_12807) ;  /* 0x000000c000007945 */ /* 0x000fe20003800000 */
[----:B------:R-:W-:Y:S01]  /*19ba0*/  IMAD.MOV.U32 R12, RZ, RZ, RZ ;  /* 0x000000ffff0c7224 */ /* 0x000fe200078e00ff */
[----:B------:R-:W-:Y:S01]  /*19bb0*/  MOV R11, 0x1f ;  /* 0x0000001f000b7802 */ /* 0x000fe20000000f00 */
[----:B------:R-:W-:Y:S02]  /*19bc0*/  IMAD.MOV.U32 R15, RZ, RZ, -0x1 ;  /* 0xffffffffff0f7424 */ /* 0x000fe400078e00ff */
[----:B-1----:R-:W-:-:S05]  /*19bd0*/  VIADD R5, R4, 0xffffff80 ;  /* 0xffffff8004057836 */ /* 0x002fca0000000000 */
[----:B------:R-:W-:-:S04]  /*19be0*/  SHF.R.S32.HI R4, RZ, 0x1f, R5 ;  /* 0x0000001fff047819 */ /* 0x000fc80000011405 */
[----:B------:R-:W-:-:S04]  /*19bf0*/  LEA.HI R4, R4, R5, RZ, 0x7 ;  /* 0x0000000504047211 */ /* 0x000fc800078f38ff */
[----:B------:R-:W-:-:S05]  /*19c00*/  SHF.R.S32.HI R4, RZ, 0x7, R4 ;  /* 0x00000007ff047819 */ /* 0x000fca0000011404 */
[----:B0-----:R-:W-:-:S07]  /*19c10*/  IMAD.MOV.U32 R13, RZ, RZ, R4 ;  /* 0x000000ffff0d7224 */ /* 0x001fce00078e0004 */
[----:B-----5:R-:W-:Y:S05]  /*19c20*/  WARPSYNC.COLLECTIVE R15, `(.L_x_12808) ;  /* 0x000000000f087348 */ /* 0x020fea0003c00000 */
[----:B------:R0:W1:Y:S02]  /*19c30*/  SHFL.IDX P6, R14, R13, R12, R11 ;  /* 0x0000000c0d0e7389 */ /* 0x00006400000c000b */
[----:B01---5:R-:W-:Y:S01]  /*19c40*/  ENDCOLLECTIVE ;  /* 0x000000000000791b */ /* 0x023fe20003800000 */
.L_x_12808:
[----:B------:R-:W-:Y:S05]  /*19c50*/  BSYNC B0 ;  /* 0x0000000000007941 */ /* 0x000fea0003800000 */
.L_x_12807:
[----:B------:R0:W-:Y:S01]  /*19c60*/  STL [R1+0x74], R14 ;  /* 0x0000740e01007387 */ /* 0x0001e20000100800 */
[----:B------:R-:W-:Y:S05]  /*19c70*/  BRA `(.L_x_12809) ;  /* 0xfffffec000d47947 */ /* 0x000fea000383ffff */
.L_x_12608:
        /* <DEDUP_REMOVED lines=8> */
.L_x_12811:
[----:B------:R-:W-:Y:S05]  /*19d00*/  BSYNC B1 ;  /* 0x0000000000017941 */ /* 0x000fea0003800000 */
.L_x_12810:
[----:B------:R-:W-:Y:S01]  /*19d10*/  IMAD.MOV.U32 R13, RZ, RZ, R25 ;  /* 0x000000ffff0d7224 */ /* 0x000fe200078e0019 */
[----:B------:R-:W-:Y:S01]  /*19d20*/  MOV R12, RZ ;  /* 0x000000ff000c7202 */ /* 0x000fe20000000f00 */
[----:B------:R-:W-:Y:S02]  /*19d30*/  IMAD.MOV.U32 R11, RZ, RZ, 0x1c1f ;  /* 0x00001c1fff0b7424 */ /* 0x000fe400078e00ff */
[----:B------:R-:W-:Y:S02]  /*19d40*/  IMAD.MOV.U32 R15, RZ, RZ, -0x1 ;  /* 0xffffffffff0f7424 */ /* 0x000fe400078e00ff */
[----:B------:R-:W-:-:S07]  /*19d50*/  IMAD.MOV.U32 R3, RZ, RZ, R14 ;  /* 0x000000ffff037224 */ /* 0x000fce00078e000e */
[----:B------:R-:W-:Y:S05]  /*19d60*/  WARPSYNC.COLLECTIVE R15, `(.L_x_12812) ;  /* 0x000000000f087348 */ /* 0x000fea0003c00000 */
[----:B------:R0:W1:Y:S02]  /*19d70*/  SHFL.IDX P6, R14, R13, R12, R11 ;  /* 0x0000000c0d0e7389 */ /* 0x00006400000c000b */
[----:B01----:R-:W-:Y:S01]  /*19d80*/  ENDCOLLECTIVE ;  /* 0x000000000000791b */ /* 0x003fe20003800000 */
.L_x_12812:
[----:B------:R-:W-:Y:S02]  /*19d90*/  IMAD.MOV.U32 R13, RZ, RZ, R28 ;  /* 0x000000ffff0d7224 */ /* 0x000fe400078e001c */
[----:B------:R-:W-:-:S07]  /*19da0*/  IMAD.MOV.U32 R0, RZ, RZ, R14 ;  /* 0x000000ffff007224 */ /* 0x000fce00078e000e */
[----:B------:R-:W-:Y:S05]  /*19db0*/  WARPSYNC.COLLECTIVE R15, `(.L_x_12813) ;  /* 0x000000000f087348 */ /* 0x000fea0003c00000 */
[----:B------:R0:W1:Y:S02]  /*19dc0*/  SHFL.IDX P6, R14, R13, R12, R11 ;  /* 0x0000000c0d0e7389 */ /* 0x00006400000c000b */
[----:B01----:R-:W-:Y:S01]  /*19dd0*/  ENDCOLLECTIVE ;  /* 0x000000000000791b */ /* 0x003fe20003800000 */
.L_x_12813:
[----:B------:R-:W-:Y:S02]  /*19de0*/  IMAD.MOV.U32 R13, RZ, RZ, R27 ;  /* 0x000000ffff0d7224 */ /* 0x000fe400078e001b */
[----:B------:R-:W-:-:S07]  /*19df0*/  IMAD.MOV.U32 R5, RZ, RZ, R14 ;  /* 0x000000ffff057224 */ /* 0x000fce00078e000e */
[----:B------:R-:W-:Y:S05]  /*19e00*/  WARPSYNC.COLLECTIVE R15, `(.L_x_12814) ;  /* 0x000000000f087348 */ /* 0x000fea0003c00000 */
[----:B------:R0:W1:Y:S02]  /*19e10*/  SHFL.IDX P6, R14, R13, R12, R11 ;  /* 0x0000000c0d0e7389 */ /* 0x00006400000c000b */
[----:B01----:R-:W-:Y:S01]  /*19e20*/  ENDCOLLECTIVE ;  /* 0x000000000000791b */ /* 0x003fe20003800000 */
.L_x_12814:
[----:B------:R-:W-:Y:S05]  /*19e30*/  BRA `(.L_x_12815) ;  /* 0xfffffec400ec7947 */ /* 0x000fea000383ffff */
.L_x_12612:
[----:B0-----:R0:W1:Y:S02]  /*19e40*/  SYNCS.PHASECHK.TRANS64.TRYWAIT P0, [R2+URZ+0x30800], R27 ;  /* 0x0308001b020075a7 */ /* 0x001064000800017f */
[----:B-1----:R-:W-:Y:S05]  /*19e50*/  @!P0 NANOSLEEP.SYNCS 0x989680 ;  /* 0x009896800000895d */ /* 0x002fea0003900000 */
[----:B------:R-:W1:Y:S02]  /*19e60*/  @!P0 SYNCS.PHASECHK.TRANS64 P0, [R2+URZ+0x30800], R27 ;  /* 0x0308001b020085a7 */ /* 0x000e64000800007f */
[----:B-1----:R-:W-:Y:S05]  /*19e70*/  @!P0 BRA `(.L_x_12612) ;  /* 0xfffffffc00f08947 */ /* 0x002fea000383ffff */
[----:B------:R-:W-:Y:S05]  /*19e80*/  BRA `(.L_x_12816) ;  /* 0xfffffecc001c7947 */ /* 0x000fea000383ffff */
.L_x_12620:
[----:B------:R-:W-:Y:S01]  /*19e90*/  BSSY B1, `(.L_x_12817) ;  /* 0x0000008000017945 */ /* 0x000fe20003800000 */
[----:B------:R-:W-:Y:S01]  /*19ea0*/  IMAD.MOV.U32 R13, RZ, RZ, R26 ;  /* 0x000000ffff0d7224 */ /* 0x000fe200078e001a */
[----:B------:R-:W-:Y:S01]  /*19eb0*/  MOV R12, RZ ;  /* 0x000000ff000c7202 */ /* 0x000fe20000000f00 */
[----:B------:R-:W-:Y:S02]  /*19ec0*/  IMAD.MOV.U32 R11, RZ, RZ, 0x1c1f ;  /* 0x00001c1fff0b7424 */ /* 0x000fe400078e00ff */
[----:B------:R-:W-:-:S07]  /*19ed0*/  IMAD.MOV.U32 R15, RZ, RZ, -0x1 ;  /* 0xffffffffff0f7424 */ /* 0x000fce00078e00ff */
[----:B------:R-:W-:Y:S05]  /*19ee0*/  WARPSYNC.COLLECTIVE R15, `(.L_x_12818) ;  /* 0x000000000f087348 */ /* 0x000fea0003c00000 */
[----:B------:R0:W1:Y:S02]  /*19ef0*/  SHFL.IDX P6, R14, R13, R12, R11 ;  /* 0x0000000c0d0e7389 */ /* 0x00006400000c000b */
[----:B01----:R-:W-:Y:S01]  /*19f00*/  ENDCOLLECTIVE ;  /* 0x000000000000791b */ /* 0x003fe20003800000 */
.L_x_12818:
[----:B------:R-:W-:Y:S05]  /*19f10*/  BSYNC B1 ;  /* 0x0000000000017941 */ /* 0x000fea0003800000 */
.L_x_12817:
        /* <DEDUP_REMOVED lines=8> */
.L_x_12819:
[----:B------:R-:W-:Y:S01]  /*19fa0*/  IMAD.MOV.U32 R13, RZ, RZ, R28 ;  /* 0x000000ffff0d7224 */ /* 0x000fe200078e001c */
[----:B------:R-:W-:-:S07]  /*19fb0*/  MOV R3, R14 ;  /* 0x0000000e00037202 */ /* 0x000fce0000000f00 */
[----:B------:R-:W-:Y:S05]  /*19fc0*/  WARPSYNC.COLLECTIVE R15, `(.L_x_12820) ;  /* 0x000000000f087348 */ /* 0x000fea0003c00000 */
[----:B------:R0:W1:Y:S02]  /*19fd0*/  SHFL.IDX P6, R14, R13, R12, R11 ;  /* 0x0000000c0d0e7389 */ /* 0x00006400000c000b */
[----:B01----:R-:W-:Y:S01]  /*19fe0*/  ENDCOLLECTIVE ;  /* 0x000000000000791b */ /* 0x003fe20003800000 */
.L_x_12820:
[----:B------:R-:W-:Y:S02]  /*19ff0*/  IMAD.MOV.U32 R13, RZ, RZ, R27 ;  /* 0x000000ffff0d7224 */ /* 0x000fe400078e001b */
[----:B------:R-:W-:-:S07]  /*1a000*/  IMAD.MOV.U32 R20, RZ, RZ, R14 ;  /* 0x000000ffff147224 */ /* 0x000fce00078e000e */
[----:B------:R-:W-:Y:S05]  /*1a010*/  WARPSYNC.COLLECTIVE R15, `(.L_x_12821) ;  /* 0x000000000f087348 */ /* 0x000fea0003c00000 */
[----:B------:R0:W1:Y:S02]  /*1a020*/  SHFL.IDX P6, R14, R13, R12, R11 ;  /* 0x0000000c0d0e7389 */ /* 0x00006400000c000b */
[----:B01----:R-:W-:Y:S01]  /*1a030*/  ENDCOLLECTIVE ;  /* 0x000000000000791b */ /* 0x003fe20003800000 */
.L_x_12821:
[----:B------:R-:W-:Y:S05]  /*1a040*/  BRA `(.L_x_12822) ;  /* 0xfffffed4008c7947 */ /* 0x000fea000383ffff */
.L_x_12624:
[----:B0-----:R0:W1:Y:S02]  /*1a050*/  SYNCS.PHASECHK.TRANS64.TRYWAIT P1, [R2+URZ+0x30800], R27 ;  /* 0x0308001b020075a7 */ /* 0x001064000802017f */
[----:B-1----:R-:W-:Y:S05]  /*1a060*/  @!P1 NANOSLEEP.SYNCS 0x989680 ;  /* 0x009896800000995d */ /* 0x002fea0003900000 */
[----:B------:R-:W1:Y:S02]  /*1a070*/  @!P1 SYNCS.PHASECHK.TRANS64 P1, [R2+URZ+0x30800], R27 ;  /* 0x0308001b020095a7 */ /* 0x000e64000802007f */
[----:B-1----:R-:W-:Y:S05]  /*1a080*/  @!P1 BRA `(.L_x_12624) ;  /* 0xfffffffc00f09947 */ /* 0x002fea000383ffff */
[----:B------:R-:W-:Y:S05]  /*1a090*/  BRA `(.L_x_12823) ;  /* 0xfffffed800707947 */ /* 0x000fea000383ffff */
.L_x_12630:
[----:B--2---:R2:W3:Y:S02]  /*1a0a0*/  SYNCS.PHASECHK.TRANS64.TRYWAIT P1, [R0+URZ+0x30830], R5 ;  /* 0x03083005000075a7 */ /* 0x0044e4000802017f */
[----:B---3--:R-:W-:Y:S05]  /*1a0b0*/  @!P1 NANOSLEEP.SYNCS 0x989680 ;  /* 0x009896800000995d */ /* 0x008fea0003900000 */
[----:B------:R-:W3:Y:S02]  /*1a0c0*/  @!P1 SYNCS.PHASECHK.TRANS64 P1, [R0+URZ+0x30830], R5 ;  /* 0x03083005000095a7 */ /* 0x000ee4000802007f */
[----:B---3--:R-:W-:Y:S05]  /*1a0d0*/  @!P1 BRA `(.L_x_12630) ;  /* 0xfffffffc00f09947 */ /* 0x008fea000383ffff */
[----:B------:R-:W-:Y:S05]  /*1a0e0*/  BRA `(.L_x_12629) ;  /* 0xfffffee400c47947 */ /* 0x000fea000383ffff */
.L_x_12636:
[----:B-1----:R1:W2:Y:S02]  /*1a0f0*/  SYNCS.PHASECHK.TRANS64.TRYWAIT P3, [R5+URZ+0x30830], R6 ;  /* 0x03083006050075a7 */ /* 0x0022a4000806017f */
[----:B--2---:R-:W-:Y:S05]  /*1a100*/  @!P3 NANOSLEEP.SYNCS 0x989680 ;  /* 0x009896800000b95d */ /* 0x004fea0003900000 */
[----:B------:R-:W2:Y:S02]  /*1a110*/  @!P3 SYNCS.PHASECHK.TRANS64 P3, [R5+URZ+0x30830], R6 ;  /* 0x030830060500b5a7 */ /* 0x000ea4000806007f */
[----:B--2---:R-:W-:Y:S05]  /*1a120*/  @!P3 BRA `(.L_x_12636) ;  /* 0xfffffffc00f0b947 */ /* 0x004fea000383ffff */
[----:B------:R-:W-:Y:S05]  /*1a130*/  BRA `(.L_x_12635) ;  /* 0xffffff2000807947 */ /* 0x000fea000383ffff */
.L_x_12640:
[----:B-1----:R1:W2:Y:S02]  /*1a140*/  SYNCS.PHASECHK.TRANS64.TRYWAIT P2, [R6+URZ+0x30850], R5 ;  /* 0x03085005060075a7 */ /* 0x0022a4000804017f */
[----:B--2---:R-:W-:Y:S05]  /*1a150*/  @!P2 NANOSLEEP.SYNCS 0x989680 ;  /* 0x009896800000a95d */ /* 0x004fea0003900000 */
[----:B------:R-:W2:Y:S02]  /*1a160*/  @!P2 SYNCS.PHASECHK.TRANS64 P2, [R6+URZ+0x30850], R5 ;  /* 0x030850050600a5a7 */ /* 0x000ea4000804007f */
[----:B--2---:R-:W-:Y:S05]  /*1a170*/  @!P2 BRA `(.L_x_12640) ;  /* 0xfffffffc00f0a947 */ /* 0x004fea000383ffff */
[----:B------:R-:W-:Y:S05]  /*1a180*/  BRA `(.L_x_12637) ;  /* 0xffffff2400507947 */ /* 0x000fea000383ffff */
.L_x_12645:
[----:B-1----:R1:W2:Y:S02]  /*1a190*/  SYNCS.PHASECHK.TRANS64.TRYWAIT P0, [R11+URZ+0x30850], R0 ;  /* 0x030850000b0075a7 */ /* 0x0022a4000800017f */
[----:B--2---:R-:W-:Y:S05]  /*1a1a0*/  @!P0 NANOSLEEP.SYNCS 0x989680 ;  /* 0x009896800000895d */ /* 0x004fea0003900000 */
[----:B------:R-:W2:Y:S02]  /*1a1b0*/  @!P0 SYNCS.PHASECHK.TRANS64 P0, [R11+URZ+0x30850], R0 ;  /* 0x030850000b0085a7 */ /* 0x000ea4000800007f */
[----:B--2---:R-:W-:Y:S05]  /*1a1c0*/  @!P0 BRA `(.L_x_12645) ;  /* 0xfffffffc00f08947 */ /* 0x004fea000383ffff */
[----:B------:R-:W-:Y:S05]  /*1a1d0*/  BRA `(.L_x_12644) ;  /* 0xffffff5c00247947 */ /* 0x000fea000383ffff */
.L_x_12650:
[----:B------:R-:W-:Y:S02]  /*1a1e0*/  IMAD.MOV.U32 R13, RZ, RZ, R41 ;  /* 0x000000ffff0d7224 */ /* 0x000fe400078e0029 */
[----:B------:R-:W-:Y:S02]  /*1a1f0*/  IMAD.MOV.U32 R12, RZ, RZ, RZ ;  /* 0x000000ffff0c7224 */ /* 0x000fe400078e00ff */
[----:B------:R-:W-:Y:S02]  /*1a200*/  IMAD.MOV.U32 R11, RZ, RZ, 0x181f ;  /* 0x0000181fff0b7424 */ /* 0x000fe400078e00ff */
[----:B------:R-:W-:Y:S02]  /*1a210*/  IMAD.MOV.U32 R15, RZ, RZ, -0x1 ;  /* 0xffffffffff0f7424 */ /* 0x000fe400078e00ff */
[----:B------:R-:W-:-:S07]  /*1a220*/  IMAD R42, R76, 0xc0, R60 ;  /* 0x000000c04c2a7824 */ /* 0x000fce00078e023c */
[----:B-----5:R-:W-:Y:S05]  /*1a230*/  WARPSYNC.COLLECTIVE R15, `(.L_x_12824) ;  /* 0x000000000f087348 */ /* 0x020fea0003c00000 */
[----:B------:R0:W1:Y:S02]  /*1a240*/  SHFL.IDX P6, R14, R13, R12, R11 ;  /* 0x0000000c0d0e7389 */ /* 0x00006400000c000b */
[----:B01---5:R-:W-:Y:S01]  /*1a250*/  ENDCOLLECTIVE ;  /* 0x000000000000791b */ /* 0x023fe20003800000 */
.L_x_12824:
[----:B------:R-:W-:Y:S02]  /*1a260*/  VIADD R20, R42, 0x30 ;  /* 0x000000302a147836 */ /* 0x000fe40000000000 */
[----:B------:R-:W-:Y:S01]  /*1a270*/  IMAD.MOV.U32 R13, RZ, RZ, R40 ;  /* 0x000000ffff0d7224 */ /* 0x000fe200078e0028 */
[----:B------:R-:W-:-:S07]  /*1a280*/  MOV R0, R14 ;  /* 0x0000000e00007202 */ /* 0x000fce0000000f00 */
[----:B------:R-:W-:Y:S05]  /*1a290*/  WARPSYNC.COLLECTIVE R15, `(.L_x_12825) ;  /* 0x000000000f087348 */ /* 0x000fea0003c00000 */
[----:B------:R0:W1:Y:S02]  /*1a2a0*/  SHFL.IDX P6, R14, R13, R12, R11 ;  /* 0x0000000c0d0e7389 */ /* 0x00006400000c000b */
[----:B01----:R-:W-:Y:S01]  /*1a2b0*/  ENDCOLLECTIVE ;  /* 0x000000000000791b */ /* 0x003fe20003800000 */
.L_x_12825:
[----:B------:R-:W-:Y:S02]  /*1a2c0*/  ULDC UR4, c[0x0][0xac8] ;  /* 0x0002b20000047ab9 */ /* 0x000fe40000000800 */
[----:B------:R-:W-:-:S04]  /*1a2d0*/  ISETP.GE.AND P0, PT, R59, UR4, PT ;  /* 0x000000043b007c0c */ /* 0x000fc8000bf06270 */
[-C--:B------:R-:W-:Y:S01]  /*1a2e0*/  ISETP.GE.OR P4, PT, R20, R63.reuse, P0 ;  /* 0x0000003f1400720c */ /* 0x080fe20000786670 */
[C---:B------:R-:W-:Y:S01]  /*1a2f0*/  VIADD R20, R42.reuse, 0x60 ;  /* 0x000000602a147836 */ /* 0x040fe20000000000 */
[----:B------:R-:W-:-:S04]  /*1a300*/  ISETP.GE.OR P3, PT, R42, R63, P0 ;  /* 0x0000003f2a00720c */ /* 0x000fc80000766670 */
[----:B------:R-:W-:Y:S01]  /*1a310*/  ISETP.GE.OR P2, PT, R20, R63, P0 ;  /* 0x0000003f1400720c */ /* 0x000fe20000746670 */
[----:B------:R-:W-:Y:S02]  /*1a320*/  IMAD.MOV.U32 R13, RZ, RZ, R41 ;  /* 0x000000ffff0d7224 */ /* 0x000fe400078e0029 */
[----:B------:R-:W-:Y:S02]  /*1a330*/  IMAD.MOV.U32 R12, RZ, RZ, 0x1 ;  /* 0x00000001ff0c7424 */ /* 0x000fe400078e00ff */
[----:B------:R-:W-:-:S08]  /*1a340*/  IMAD.MOV.U32 R3, RZ, RZ, R14 ;  /* 0x000000ffff037224 */ /* 0x000fd000078e000e */
[----:B------:R-:W-:Y:S05]  /*1a350*/  WARPSYNC.COLLECTIVE R15, `(.L_x_12826) ;  /* 0x000000000f087348 */ /* 0x000fea0003c00000 */
[----:B------:R0:W1:Y:S02]  /*1a360*/  SHFL.IDX P6, R14, R13, R12, R11 ;  /* 0x0000000c0d0e7389 */ /* 0x00006400000c000b */
[----:B01----:R-:W-:Y:S01]  /*1a370*/  ENDCOLLECTIVE ;  /* 0x000000000000791b */ /* 0x003fe20003800000 */
.L_x_12826:
[----:B------:R-:W-:-:S04]  /*1a380*/  @!P3 LEA R32, P5, R59, R3, 0x1 ;  /* 0x000000033b20b211 */ /* 0x000fc800078a08ff */
[----:B------:R-:W-:Y:S01]  /*1a390*/  @!P3 LEA.HI.X R3, R59, R0, R58, 0x1, P5 ;  /* 0x000000003b03b211 */ /* 0x000fe200028f0c3a */
[----:B------:R-:W-:Y:S02]  /*1a3a0*/  IMAD.MOV.U32 R13, RZ, RZ, R40 ;  /* 0x000000ffff0d7224 */ /* 0x000fe400078e0028 */
[----:B------:R-:W-:-:S07]  /*1a3b0*/  IMAD.MOV.U32 R8, RZ, RZ, R14 ;  /* 0x000000ffff087224 */ /* 0x000fce00078e000e */
[----:B------:R-:W-:Y:S05]  /*1a3c0*/  WARPSYNC.COLLECTIVE R15, `(.L_x_12827) ;  /* 0x000000000f087348 */ /* 0x000fea0003c00000 */
[----:B------:R0:W1:Y:S02]  /*1a3d0*/  SHFL.IDX P6, R14, R13, R12, R11 ;  /* 0x0000000c0d0e7389 */ /* 0x00006400000c000b */
[----:B01----:R-:W-:Y:S01]  /*1a3e0*/  ENDCOLLECTIVE ;  /* 0x000000000000791b */ /* 0x003fe20003800000 */
.L_x_12827:
[----:B------:R-:W-:Y:S01]  /*1a3f0*/  MOV R13, R41 ;  /* 0x00000029000d7202 */ /* 0x000fe20000000f00 */
[----:B------:R-:W-:Y:S02]  /*1a400*/  IMAD.MOV.U32 R12, RZ, RZ, 0x2 ;  /* 0x00000002ff0c7424 */ /* 0x000fe400078e00ff */
[----:B------:R-:W-:-:S07]  /*1a410*/  IMAD.MOV.U32 R9, RZ, RZ, R14 ;  /* 0x000000ffff097224 */ /* 0x000fce00078e000e */
[----:B------:R-:W-:Y:S05]  /*1a420*/  WARPSYNC.COLLECTIVE R15, `(.L_x_12828) ;  /* 0x000000000f087348 */ /* 0x000fea0003c00000 */
[----:B------:R0:W1:Y:S02]  /*1a430*/  SHFL.IDX P6, R14, R13, R12, R11 ;  /* 0x0000000c0d0e7389 */ /* 0x00006400000c000b */
[----:B01----:R-:W-:Y:S01]  /*1a440*/  ENDCOLLECTIVE ;  /* 0x000000000000791b */ /* 0x003fe20003800000 */
.L_x_12828:
[----:B------:R-:W-:Y:S01]  /*1a450*/  @!P4 LEA R20, P1, R59, R9, 0x1 ;  /* 0x000000093b14c211 */ /* 0x000fe200078208ff */
[----:B------:R-:W-:-:S03]  /*1a460*/  @!P3 IMAD.MOV.U32 R9, RZ, RZ, R3 ;  /* 0x000000ffff09b224 */ /* 0x000fc600078e0003 */
[----:B------:R-:W-:Y:S01]  /*1a470*/  @!P4 LEA.HI.X R21, R59, R8, R58, 0x1, P1 ;  /* 0x000000083b15c211 */ /* 0x000fe200008f0c3a */
[----:B------:R-:W-:-:S05]  /*1a480*/  @!P3 IMAD.MOV.U32 R8, RZ, RZ, R32 ;  /* 0x000000ffff08b224 */ /* 0x000fca00078e0020 */
[----:B------:R0:W-:Y:S01]  /*1a490*/  @!P3 ST.E.128 desc[UR56][R8.64], R4 ;  /* 0x000000040800b985 */ /* 0x0001e2000c101d38 */
[----:B------:R-:W-:-:S03]  /*1a4a0*/  IMAD.MOV.U32 R13, RZ, RZ, R40 ;  /* 0x000000ffff0d7224 */ /* 0x000fc600078e0028 */
[----:B------:R0:W-:Y:S01]  /*1a4b0*/  @!P4 ST.E.128 desc[UR56][R20.64], R24 ;  /* 0x000000181400c985 */ /* 0x0001e2000c101d38 */
[----:B------:R-:W-:-:S07]  /*1a4c0*/  IMAD.MOV.U32 R10, RZ, RZ, R14 ;  /* 0x000000ffff0a7224 */ /* 0x000fce00078e000e */
[----:B0-----:R-:W-:Y:S05]  /*1a4d0*/  WARPSYNC.COLLECTIVE R15, `(.L_x_12829) ;  /* 0x000000000f087348 */ /* 0x001fea0003c00000 */
[----:B------:R1:W2:Y:S02]  /*1a4e0*/  SHFL.IDX P6, R14, R13, R12, R11 ;  /* 0x0000000c0d0e7389 */ /* 0x0002a400000c000b */
[----:B012---:R-:W-:Y:S01]  /*1a4f0*/  ENDCOLLECTIVE ;  /* 0x000000000000791b */ /* 0x007fe20003800000 */
.L_x_12829:
[----:B------:R-:W-:Y:S01]  /*1a500*/  MOV R13, R41 ;  /* 0x00000029000d7202 */ /* 0x000fe20000000f00 */
[----:B------:R-:W-:Y:S01]  /*1a510*/  IMAD.MOV.U32 R12, RZ, RZ, 0x3 ;  /* 0x00000003ff0c7424 */ /* 0x000fe200078e00ff */
[----:B------:R-:W-:-:S13]  /*1a520*/  @!P2 LEA R43, P5, R59, R14, 0x1 ;  /* 0x0000000e3b2ba211 */ /* 0x000fda00078a08ff */
[----:B------:R-:W-:Y:S05]  /*1a530*/  WARPSYNC.COLLECTIVE R15, `(.L_x_12830) ;  /* 0x000000000f087348 */ /* 0x000fea0003c00000 */
[----:B------:R0:W1:Y:S02]  /*1a540*/  SHFL.IDX P6, R14, R13, R12, R11 ;  /* 0x0000000c0d0e7389 */ /* 0x00006400000c000b */
[----:B01----:R-:W-:Y:S01]  /*1a550*/  ENDCOLLECTIVE ;  /* 0x000000000000791b */ /* 0x003fe20003800000 */
.L_x_12830:
[----:B------:R-:W-:Y:S01]  /*1a560*/  @!P2 LEA.HI.X R10, R59, R10, R58, 0x1, P5 ;  /* 0x0000000a3b0aa211 */ /* 0x000fe200028f0c3a */
[----:B------:R-:W-:-:S04]  /*1a570*/  @!P2 IMAD.MOV.U32 R4, RZ, RZ, R43 ;  /* 0x000000ffff04a224 */ /* 0x000fc800078e002b */
[----:B------:R-:W-:-:S05]  /*1a580*/  @!P2 IMAD.MOV.U32 R5, RZ, RZ, R10 ;  /* 0x000000ffff05a224 */ /* 0x000fca00078e000a */
[----:B------:R0:W-:Y:S01]  /*1a590*/  @!P2 ST.E.128 desc[UR56][R4.64], R28 ;  /* 0x0000001c0400a985 */ /* 0x0001e2000c101d38 */
[----:B------:R-:W-:Y:S02]  /*1a5a0*/  IMAD.MOV.U32 R13, RZ, RZ, R40 ;  /* 0x000000ffff0d7224 */ /* 0x000fe400078e0028 */
[----:B------:R-:W-:-:S07]  /*1a5b0*/  IMAD.MOV.U32 R0, RZ, RZ, R14 ;  /* 0x000000ffff007224 */ /* 0x000fce00078e000e */
[----:B0-----:R-:W-:Y:S05]  /*1a5c0*/  WARPSYNC.COLLECTIVE R15, `(.L_x_12831) ;  /* 0x000000000f087348 */ /* 0x001fea0003c00000 */
[----:B------:R1:W2:Y:S02]  /*1a5d0*/  SHFL.IDX P6, R14, R13, R12, R11 ;  /* 0x0000000c0d0e7389 */ /* 0x0002a400000c000b */
[----:B012---:R-:W-:Y:S01]  /*1a5e0*/  ENDCOLLECTIVE ;  /* 0x000000000000791b */ /* 0x007fe20003800000 */
.L_x_12831:
[----:B------:R-:W-:Y:S05]  /*1a5f0*/  BRA `(.L_x_12832) ;  /* 0xffffff74004c7947 */ /* 0x000fea000383ffff */
.L_x_12652:
[----:B------:R-:W-:Y:S01]  /*1a600*/  IMAD.MOV.U32 R13, RZ, RZ, R4 ;  /* 0x000000ffff0d7224 */ /* 0x000fe200078e0004 */
[----:B------:R-:W-:Y:S01]  /*1a610*/  MOV R11, 0x1c1f ;  /* 0x00001c1f000b7802 */ /* 0x000fe20000000f00 */
[----:B------:R-:W-:Y:S02]  /*1a620*/  IMAD.MOV.U32 R12, RZ, RZ, RZ ;  /* 0x000000ffff0c7224 */ /* 0x000fe400078e00ff */
[----:B------:R-:W-:-:S07]  /*1a630*/  IMAD.MOV.U32 R15, RZ, RZ, -0x1 ;  /* 0xffffffffff0f7424 */ /* 0x000fce00078e00ff */
[----:B------:R-:W-:Y:S05]  /*1a640*/  WARPSYNC.COLLECTIVE R15, `(.L_x_12833) ;  /* 0x000000000f087348 */ /* 0x000fea0003c00000 */
[----:B------:R0:W1:Y:S02]  /*1a650*/  SHFL.IDX P6, R14, R13, R12, R11 ;  /* 0x0000000c0d0e7389 */ /* 0x00006400000c000b */
[----:B01----:R-:W-:Y:S01]  /*1a660*/  ENDCOLLECTIVE ;  /* 0x000000000000791b */ /* 0x003fe20003800000 */
.L_x_12833:
[----:B------:R-:W-:Y:S02]  /*1a670*/  IMAD.MOV.U32 R13, RZ, RZ, R0 ;  /* 0x000000ffff0d7224 */ /* 0x000fe400078e0000 */
[----:B------:R-:W-:-:S07]  /*1a680*/  IMAD.MOV.U32 R3, RZ, RZ, R14 ;  /* 0x000000ffff037224 */ /* 0x000fce00078e000e */
[----:B------:R-:W-:Y:S05]  /*1a690*/  WARPSYNC.COLLECTIVE R15, `(.L_x_12834) ;  /* 0x000000000f087348 */ /* 0x000fea0003c00000 */
[----:B------:R0:W1:Y:S02]  /*1a6a0*/  SHFL.IDX P6, R14, R13, R12, R11 ;  /* 0x0000000c0d0e7389 */ /* 0x00006400000c000b */
[----:B01----:R-:W-:Y:S01]  /*1a6b0*/  ENDCOLLECTIVE ;  /* 0x000000000000791b */ /* 0x003fe20003800000 */
.L_x_12834:
[----:B------:R-:W-:Y:S05]  /*1a6c0*/  BRA `(.L_x_12835) ;  /* 0xffffff7800387947 */ /* 0x000fea000383ffff */
.L_x_12655:
        /* <DEDUP_REMOVED lines=8> */
.L_x_12837:
[----:B------:R-:W-:Y:S05]  /*1a750*/  BSYNC B1 ;  /* 0x0000000000017941 */ /* 0x000fea0003800000 */
.L_x_12836:
        /* <DEDUP_REMOVED lines=8> */
.L_x_12838:
[----:B------:R-:W-:Y:S05]  /*1a7e0*/  BRA `(.L_x_12839) ;  /* 0xffffff7800947947 */ /* 0x000fea000383ffff */
.L_x_12659:
[----:B------:R-:W-:Y:S01]  /*1a7f0*/  IMAD.MOV.U32 R13, RZ, RZ, R20 ;  /* 0x000000ffff0d7224 */ /* 0x000fe200078e0014 */
[----:B------:R-:W-:Y:S01]  /*1a800*/  MOV R15, 0xffffffff ;  /* 0xffffffff000f7802 */ /* 0x000fe20000000f00 */
[----:B------:R-:W-:Y:S02]  /*1a810*/  IMAD.MOV.U32 R12, RZ, RZ, RZ ;  /* 0x000000ffff0c7224 */ /* 0x000fe400078e00ff */
[----:B------:R-:W-:Y:S02]  /*1a820*/  IMAD.MOV.U32 R11, RZ, RZ, 0x181f ;  /* 0x0000181fff0b7424 */ /* 0x000fe400078e00ff */
[----:B------:R-:W-:Y:S02]  /*1a830*/  IMAD R24, R26, 0xc0, R60 ;  /* 0x000000c01a187824 */ /* 0x000fe400078e023c */
[----:B------:R-:W-:-:S07]  /*1a840*/  IMAD R21, R21, R10, RZ ;  /* 0x0000000a15157224 */ /* 0x000fce00078e02ff */
[----:B------:R-:W-:Y:S05]  /*1a850*/  WARPSYNC.COLLECTIVE R15, `(.L_x_12840) ;  /* 0x000000000f087348 */ /* 0x000fea0003c00000 */
[----:B------:R0:W1:Y:S02]  /*1a860*/  SHFL.IDX P6, R14, R13, R12, R11 ;  /* 0x0000000c0d0e7389 */ /* 0x00006400000c000b */
[----:B01----:R-:W-:Y:S01]  /*1a870*/  ENDCOLLECTIVE ;  /* 0x000000000000791b */ /* 0x003fe20003800000 */
.L_x_12840:
[C---:B------:R-:W-:Y:S01]  /*1a880*/  VIADD R8, R24.reuse, 0x30 ;  /* 0x0000003018087836 */ /* 0x040fe20000000000 */
[----:B------:R-:W-:-:S04]  /*1a890*/  ISETP.GE.OR P3, PT, R24, R21, P0 ;  /* 0x000000151800720c */ /* 0x000fc80000766670 */
[----:B------:R-:W-:Y:S01]  /*1a8a0*/  ISETP.GE.OR P4, PT, R8, R21, P0 ;  /* 0x000000150800720c */ /* 0x000fe20000786670 */
[----:B------:R-:W-:-:S05]  /*1a8b0*/  VIADD R8, R24, 0x60 ;  /* 0x0000006018087836 */ /* 0x000fca0000000000 */
[----:B------:R-:W-:Y:S01]  /*1a8c0*/  ISETP.GE.OR P2, PT, R8, R21, P0 ;  /* 0x000000150800720c */ /* 0x000fe20000746670 */
[----:B------:R-:W-:Y:S02]  /*1a8d0*/  IMAD.MOV.U32 R13, RZ, RZ, R7 ;  /* 0x000000ffff0d7224 */ /* 0x000fe400078e0007 */
[----:B------:R-:W-:-:S10]  /*1a8e0*/  IMAD.MOV.U32 R0, RZ, RZ, R14 ;  /* 0x000000ffff007224 */ /* 0x000fd400078e000e */
[----:B------:R-:W-:Y:S05]  /*1a8f0*/  WARPSYNC.COLLECTIVE R15, `(.L_x_12841) ;  /* 0x000000000f087348 */ /* 0x000fea0003c00000 */
[----:B------:R0:W1:Y:S02]  /*1a900*/  SHFL.IDX P6, R14, R13, R12, R11 ;  /* 0x0000000c0d0e7389 */ /* 0x00006400000c000b */
[----:B01----:R-:W-:Y:S01]  /*1a910*/  ENDCOLLECTIVE ;  /* 0x000000000000791b */ /* 0x003fe20003800000 */
.L_x_12841:
[----:B------:R-:W-:Y:S02]  /*1a920*/  IMAD.MOV.U32 R13, RZ, RZ, R20 ;  /* 0x000000ffff0d7224 */ /* 0x000fe400078e0014 */
[----:B------:R-:W-:Y:S02]  /*1a930*/  IMAD.MOV.U32 R12, RZ, RZ, 0x1 ;  /* 0x00000001ff0c7424 */ /* 0x000fe400078e00ff */
[----:B------:R-:W-:-:S07]  /*1a940*/  IMAD.MOV.U32 R3, RZ, RZ, R14 ;  /* 0x000000ffff037224 */ /* 0x000fce00078e000e */
[----:B------:R-:W-:Y:S05]  /*1a950*/  WARPSYNC.COLLECTIVE R15, `(.L_x_12842) ;  /* 0x000000000f087348 */ /* 0x000fea0003c00000 */
[----:B------:R0:W1:Y:S02]  /*1a960*/  SHFL.IDX P6, R14, R13, R12, R11 ;  /* 0x0000000c0d0e7389 */ /* 0x00006400000c000b */
[----:B01----:R-:W-:Y:S01]  /*1a970*/  ENDCOLLECTIVE ;  /* 0x000000000000791b */ /* 0x003fe20003800000 */
.L_x_12842:
[----:B------:R-:W-:-:S04]  /*1a980*/  @!P3 LEA R10, P5, R59, R3, 0x1 ;  /* 0x000000033b0ab211 */ /* 0x000fc800078a08ff */
[----:B------:R-:W-:Y:S01]  /*1a990*/  @!P3 LEA.HI.X R3, R59, R0, R58, 0x1, P5 ;  /* 0x000000003b03b211 */ /* 0x000fe200028f0c3a */
[----:B------:R-:W-:Y:S02]  /*1a9a0*/  IMAD.MOV.U32 R13, RZ, RZ, R7 ;  /* 0x000000ffff0d7224 */ /* 0x000fe400078e0007 */
[----:B------:R-:W-:-:S07]  /*1a9b0*/  IMAD.MOV.U32 R4, RZ, RZ, R14 ;  /* 0x000000ffff047224 */ /* 0x000fce00078e000e */
[----:B------:R-:W-:Y:S05]  /*1a9c0*/  WARPSYNC.COLLECTIVE R15, `(.L_x_12843) ;  /* 0x000000000f087348 */ /* 0x000fea0003c00000 */
[----:B------:R0:W1:Y:S02]  /*1a9d0*/  SHFL.IDX P6, R14, R13, R12, R11 ;  /* 0x0000000c0d0e7389 */ /* 0x00006400000c000b */
[----:B01----:R-:W-:Y:S01]  /*1a9e0*/  ENDCOLLECTIVE ;  /* 0x000000000000791b */ /* 0x003fe20003800000 */
.L_x_12843:
[----:B------:R-:W-:Y:S02]  /*1a9f0*/  IMAD.MOV.U32 R13, RZ, RZ, R20 ;  /* 0x000000ffff0d7224 */ /* 0x000fe400078e0014 */
[----:B------:R-:W-:Y:S01]  /*1aa00*/  IMAD.MOV.U32 R12, RZ, RZ, 0x2 ;  /* 0x00000002ff0c7424 */ /* 0x000fe200078e00ff */
[----:B------:R-:W-:-:S07]  /*1aa10*/  MOV R5, R14 ;  /* 0x0000000e00057202 */ /* 0x000fce0000000f00 */
[----:B------:R-:W-:Y:S05]  /*1aa20*/  WARPSYNC.COLLECTIVE R15, `(.L_x_12844) ;  /* 0x000000000f087348 */ /* 0x000fea0003c00000 */
[----:B------:R0:W1:Y:S02]  /*1aa30*/  SHFL.IDX P6, R14, R13, R12, R11 ;  /* 0x0000000c0d0e7389 */ /* 0x00006400000c000b */
[----:B01----:R-:W-:Y:S01]  /*1aa40*/  ENDCOLLECTIVE ;  /* 0x000000000000791b */ /* 0x003fe20003800000 */
.L_x_12844:
[----:B------:R-:W-:-:S04]  /*1aa50*/  @!P4 LEA R8, P1, R59, R5, 0x1 ;  /* 0x000000053b08c211 */ /* 0x000fc800078208ff */
[----:B------:R-:W-:Y:S01]  /*1aa60*/  @!P4 LEA.HI.X R9, R59, R4, R58, 0x1, P1 ;  /* 0x000000043b09c211 */ /* 0x000fe200008f0c3a */
[----:B------:R-:W-:Y:S02]  /*1aa70*/  IMAD.MOV.U32 R13, RZ, RZ, R7 ;  /* 0x000000ffff0d7224 */ /* 0x000fe400078e0007 */
[----:B------:R-:W-:-:S07]  /*1aa80*/  IMAD.MOV.U32 R6, RZ, RZ, R14 ;  /* 0x000000ffff067224 */ /* 0x000fce00078e000e */
[----:B------:R-:W-:Y:S05]  /*1aa90*/  WARPSYNC.COLLECTIVE R15, `(.L_x_12845) ;  /* 0x000000000f087348 */ /* 0x000fea0003c00000 */
[----:B------:R0:W1:Y:S02]  /*1aaa0*/  SHFL.IDX P6, R14, R13, R12, R11 ;  /* 0x0000000c0d0e7389 */ /* 0x00006400000c000b */
[----:B01----:R-:W-:Y:S01]  /*1aab0*/  ENDCOLLECTIVE ;  /* 0x000000000000791b */ /* 0x003fe20003800000 */
.L_x_12845:
[----:B------:R-:W-:Y:S01]  /*1aac0*/  @!P3 IMAD.MOV.U32 R11, RZ, RZ, R3 ;  /* 0x000000ffff0bb224 */ /* 0x000fe200078e0003 */
[----:B------:R-:W-:Y:S01]  /*1aad0*/  MOV R13, R20 ;  /* 0x00000014000d7202 */ /* 0x000fe20000000f00 */
[----:B------:R-:W-:-:S03]  /*1aae0*/  IMAD.MOV.U32 R12, RZ, RZ, 0x3 ;  /* 0x00000003ff0c7424 */ /* 0x000fc600078e00ff */
[----:B------:R0:W-:Y:S04]  /*1aaf0*/  @!P3 ST.E.128 desc[UR56][R10.64], RZ ;  /* 0x000000ff0a00b985 */ /* 0x0001e8000c101d38 */
[----:B------:R1:W-:Y:S01]  /*1ab00*/  @!P4 ST.E.128 desc[UR56][R8.64], RZ ;  /* 0x000000ff0800c985 */ /* 0x0003e2000c101d38 */
[----:B------:R-:W-:-:S04]  /*1ab10*/  @!P2 LEA R25, P5, R59, R14, 0x1 ;  /* 0x0000000e3b19a211 */ /* 0x000fc800078a08ff */
[----:B------:R-:W-:Y:S01]  /*1ab20*/  @!P2 LEA.HI.X R5, R59, R6, R58, 0x1, P5 ;  /* 0x000000063b05a211 */ /* 0x000fe200028f0c3a */
[----:B0-----:R-:W-:Y:S02]  /*1ab30*/  IMAD.MOV.U32 R11, RZ, RZ, 0x181f ;  /* 0x0000181fff0b7424 */ /* 0x001fe400078e00ff */
[----:B------:R-:W-:-:S07]  /*1ab40*/  @!P2 IMAD.MOV.U32 R4, RZ, RZ, R25 ;  /* 0x000000ffff04a224 */ /* 0x000fce00078e0019 */
[----:B-1----:R-:W-:Y:S05]  /*1ab50*/  WARPSYNC.COLLECTIVE R15, `(.L_x_12846) ;  /* 0x000000000f087348 */ /* 0x002fea0003c00000 */
[----:B------:R0:W2:Y:S02]  /*1ab60*/  SHFL.IDX P6, R14, R13, R12, R11 ;  /* 0x0000000c0d0e7389 */ /* 0x0000a400000c000b */
[----:B012---:R-:W-:Y:S01]  /*1ab70*/  ENDCOLLECTIVE ;  /* 0x000000000000791b */ /* 0x007fe20003800000 */
.L_x_12846:
[----:B------:R0:W-:Y:S01]  /*1ab80*/  @!P2 ST.E.128 desc[UR56][R4.64], RZ ;  /* 0x000000ff0400a985 */ /* 0x0001e2000c101d38 */
[----:B------:R-:W-:Y:S02]  /*1ab90*/  IMAD.MOV.U32 R13, RZ, RZ, R7 ;  /* 0x000000ffff0d7224 */ /* 0x000fe400078e0007 */
[----:B------:R-:W-:-:S07]  /*1aba0*/  IMAD.MOV.U32 R0, RZ, RZ, R14 ;  /* 0x000000ffff007224 */ /* 0x000fce00078e000e */
[----:B0-----:R-:W-:Y:S05]  /*1abb0*/  WARPSYNC.COLLECTIVE R15, `(.L_x_12847) ;  /* 0x000000000f087348 */ /* 0x001fea0003c00000 */
[----:B------:R1:W2:Y:S02]  /*1abc0*/  SHFL.IDX P6, R14, R13, R12, R11 ;  /* 0x0000000c0d0e7389 */ /* 0x0002a400000c000b */
[----:B012---:R-:W-:Y:S01]  /*1abd0*/  ENDCOLLECTIVE ;  /* 0x000000000000791b */ /* 0x007fe20003800000 */
.L_x_12847:
[----:B------:R-:W-:Y:S05]  /*1abe0*/  BRA `(.L_x_12848) ;  /* 0xffffff80009c7947 */ /* 0x000fea000383ffff */
.L_x_12676:
[----:B------:R-:W1:Y:S01]  /*1abf0*/  S2R R7, SR_TID.X ;  /* 0x0000000000077919 */ /* 0x000e620000002100 */
[----:B------:R-:W-:Y:S01]  /*1ac00*/  BSSY B1, `(.L_x_12849) ;  /* 0x000000a000017945 */ /* 0x000fe20003800000 */
[----:B0-----:R-:W-:Y:S01]  /*1ac10*/  IMAD.MOV.U32 R12, RZ, RZ, RZ ;  /* 0x000000ffff0c7224 */ /* 0x001fe200078e00ff */
[----:B------:R-:W-:Y:S01]  /*1ac20*/  MOV R11, 0x1f ;  /* 0x0000001f000b7802 */ /* 0x000fe20000000f00 */
[----:B------:R-:W-:Y:S01]  /*1ac30*/  IMAD.MOV.U32 R15, RZ, RZ, -0x1 ;  /* 0xffffffffff0f7424 */ /* 0x000fe200078e00ff */
[----:B-1----:R-:W-:-:S04]  /*1ac40*/  SHF.R.U32.HI R7, RZ, 0x5, R7 ;  /* 0x00000005ff077819 */ /* 0x002fc80000011607 */
[----:B------:R-:W-:-:S05]  /*1ac50*/  LOP3.LUT R7, R7, 0x3, RZ, 0xc0, !PT ;  /* 0x0000000307077812 */ /* 0x000fca00078ec0ff */
[----:B------:R-:W-:-:S07]  /*1ac60*/  IMAD.MOV.U32 R13, RZ, RZ, R7 ;  /* 0x000000ffff0d7224 */ /* 0x000fce00078e0007 */
[----:B------:R-:W-:Y:S05]  /*1ac70*/  WARPSYNC.COLLECTIVE R15, `(.L_x_12850) ;  /* 0x000000000f087348 */ /* 0x000fea0003c00000 */
[----:B------:R0:W1:Y:S02]  /*1ac80*/  SHFL.IDX P6, R14, R13, R12, R11 ;  /* 0x0000000c0d0e7389 */ /* 0x00006400000c000b */
[----:B01----:R-:W-:Y:S01]  /*1ac90*/  ENDCOLLECTIVE ;  /* 0x000000000000791b */ /* 0x003fe20003800000 */
.L_x_12850:
[----:B------:R-:W-:Y:S05]  /*1aca0*/  BSYNC B1 ;  /* 0x0000000000017941 */ /* 0x000fea0003800000 */
.L_x_12849:
[----:B------:R-:W-:Y:S05]  /*1acb0*/  BRA `(.L_x_12851) ;  /* 0xffffff9800447947 */ /* 0x000fea000383ffff */
.L_x_12678:
[----:B------:R-:W-:Y:S01]  /*1acc0*/  BSSY B1, `(.L_x_12852) ;  /* 0x0000006000017945 */ /* 0x000fe20003800000 */
[----:B------:R-:W-:-:S07]  /*1acd0*/  IMAD.MOV.U32 R15, RZ, RZ, -0x1 ;  /* 0xffffffffff0f7424 */ /* 0x000fce00078e00ff */
[----:B01----:R-:W-:Y:S05]  /*1ace0*/  WARPSYNC.COLLECTIVE R15, `(.L_x_12853) ;  /* 0x000000000f0c7348 */ /* 0x003fea0003c00000 */
[----:B------:R-:W-:Y:S02]  /*1acf0*/  ELECT P6, UR62, PT ;  /* 0x00000000003e782f */ /* 0x000fe400038c0000 */
[----:B------:R-:W-:Y:S01]  /*1ad00*/  MOV R14, UR62 ;  /* 0x0000003e000e7c02 */ /* 0x000fe20008000f00 */
[----:B01----:R-:W-:Y:S10]  /*1ad10*/  ENDCOLLECTIVE ;  /* 0x000000000000791b */ /* 0x003ff40003800000 */
.L_x_12853:
[----:B------:R-:W-:Y:S05]  /*1ad20*/  BSYNC B1 ;  /* 0x0000000000017941 */ /* 0x000fea0003800000 */
.L_x_12852:
[----:B------:R-:W-:Y:S05]  /*1ad30*/  BRA `(.L_x_12677) ;  /* 0xffffff98003c7947 */ /* 0x000fea000383ffff */
.L_x_12680:
[----:B-1----:R1:W2:Y:S02]  /*1ad40*/  SYNCS.PHASECHK.TRANS64.TRYWAIT P0, [R16+URZ+0x30820], R6 ;  /* 0x03082006100075a7 */ /* 0x0022a4000800017f */
[----:B--2---:R-:W-:Y:S05]  /*1ad50*/  @!P0 NANOSLEEP.SYNCS 0x989680 ;  /* 0x009896800000895d */ /* 0x004fea0003900000 */
[----:B------:R-:W2:Y:S02]  /*1ad60*/  @!P0 SYNCS.PHASECHK.TRANS64 P0, [R16+URZ+0x30820], R6 ;  /* 0x03082006100085a7 */ /* 0x000ea4000800007f */
[----:B--2---:R-:W-:Y:S05]  /*1ad70*/  @!P0 BRA `(.L_x_12680) ;  /* 0xfffffffc00f08947 */ /* 0x004fea000383ffff */
[----:B------:R-:W-:Y:S05]  /*1ad80*/  BRA `(.L_x_12854) ;  /* 0xffffff98004c7947 */ /* 0x000fea000383ffff */
.L_x_12684:
[----:B-1----:R1:W2:Y:S02]  /*1ad90*/  SYNCS.PHASECHK.TRANS64.TRYWAIT P0, [R7+URZ+0x308a0], R6 ;  /* 0x0308a006070075a7 */ /* 0x0022a4000800017f */
[----:B--2---:R-:W-:Y:S05]  /*1ada0*/  @!P0 NANOSLEEP.SYNCS 0x989680 ;  /* 0x009896800000895d */ /* 0x004fea0003900000 */
[----:B------:R-:W2:Y:S02]  /*1adb0*/  @!P0 SYNCS.PHASECHK.TRANS64 P0, [R7+URZ+0x308a0], R6 ;  /* 0x0308a006070085a7 */ /* 0x000ea4000800007f */
[----:B--2---:R-:W-:Y:S05]  /*1adc0*/  @!P0 BRA `(.L_x_12684) ;  /* 0xfffffffc00f08947 */ /* 0x004fea000383ffff */
[----:B------:R-:W-:Y:S05]  /*1add0*/  BRA `(.L_x_12855) ;  /* 0xffffff9800687947 */ /* 0x000fea000383ffff */
.L_x_12689:
[----:B0-----:R0:W2:Y:S02]  /*1ade0*/  SYNCS.PHASECHK.TRANS64.TRYWAIT P0, [R7+URZ+0x308c0], R6 ;  /* 0x0308c006070075a7 */ /* 0x0010a4000800017f */
[----:B--2---:R-:W-:Y:S05]  /*1adf0*/  @!P0 NANOSLEEP.SYNCS 0x989680 ;  /* 0x009896800000895d */ /* 0x004fea0003900000 */
[----:B------:R-:W2:Y:S02]  /*1ae00*/  @!P0 SYNCS.PHASECHK.TRANS64 P0, [R7+URZ+0x308c0], R6 ;  /* 0x0308c006070085a7 */ /* 0x000ea4000800007f */
[----:B--2---:R-:W-:Y:S05]  /*1ae10*/  @!P0 BRA `(.L_x_12689) ;  /* 0xfffffffc00f08947 */ /* 0x004fea000383ffff */
[----:B------:R-:W-:Y:S05]  /*1ae20*/  BRA `(.L_x_12856) ;  /* 0xffffff9800e47947 */ /* 0x000fea000383ffff */
.L_x_12696:
[----:B--2---:R2:W3:Y:S02]  /*1ae30*/  SYNCS.PHASECHK.TRANS64.TRYWAIT P2, [R6+URZ+0x308a0], R7 ;  /* 0x0308a007060075a7 */ /* 0x0044e4000804017f */
[----:B---3--:R-:W-:Y:S05]  /*1ae40*/  @!P2 NANOSLEEP.SYNCS 0x989680 ;  /* 0x009896800000a95d */ /* 0x008fea0003900000 */
[----:B------:R-:W3:Y:S02]  /*1ae50*/  @!P2 SYNCS.PHASECHK.TRANS64 P2, [R6+URZ+0x308a0], R7 ;  /* 0x0308a0070600a5a7 */ /* 0x000ee4000804007f */
[----:B---3--:R-:W-:Y:S05]  /*1ae60*/  @!P2 BRA `(.L_x_12696) ;  /* 0xfffffffc00f0a947 */ /* 0x008fea000383ffff */
[----:B------:R-:W-:Y:S05]  /*1ae70*/  BRA `(.L_x_12857) ;  /* 0xffffff9c00ac7947 */ /* 0x000fea000383ffff */
.L_x_12701:
[----:B0-----:R0:W1:Y:S02]  /*1ae80*/  SYNCS.PHASECHK.TRANS64.TRYWAIT P2, [R6+URZ+0x308c0], R7 ;  /* 0x0308c007060075a7 */ /* 0x001064000804017f */
[----:B-1----:R-:W-:Y:S05]  /*1ae90*/  @!P2 NANOSLEEP.SYNCS 0x989680 ;  /* 0x009896800000a95d */ /* 0x002fea0003900000 */
[----:B------:R-:W1:Y:S02]  /*1aea0*/  @!P2 SYNCS.PHASECHK.TRANS64 P2, [R6+URZ+0x308c0], R7 ;  /* 0x0308c0070600a5a7 */ /* 0x000e64000804007f */
[----:B-1----:R-:W-:Y:S05]  /*1aeb0*/  @!P2 BRA `(.L_x_12701) ;  /* 0xfffffffc00f0a947 */ /* 0x002fea000383ffff */
[----:B------:R-:W-:Y:S05]  /*1aec0*/  BRA `(.L_x_12858) ;  /* 0xffffffa000247947 */ /* 0x000fea000383ffff */
.L_x_12716:
[----:B------:R-:W4:Y:S01]  /*1aed0*/  S2R R20, SR_TID.X ;  /* 0x0000000000147919 */ /* 0x000f220000002100 */
[----:B------:R-:W-:Y:S01]  /*1aee0*/  BSSY B0, `(.L_x_12859) ;  /* 0x000000a000007945 */ /* 0x000fe20003800000 */
[----:B0-----:R-:W-:Y:S02]  /*1aef0*/  IMAD.MOV.U32 R12, RZ, RZ, RZ ;  /* 0x000000ffff0c7224 */ /* 0x001fe400078e00ff */
[----:B------:R-:W-:Y:S02]  /*1af00*/  IMAD.MOV.U32 R11, RZ, RZ, 0x1f ;  /* 0x0000001fff0b7424 */ /* 0x000fe400078e00ff */
[----:B------:R-:W-:Y:S01]  /*1af10*/  IMAD.MOV.U32 R15, RZ, RZ, -0x1 ;  /* 0xffffffffff0f7424 */ /* 0x000fe200078e00ff */
[----:B----4-:R-:W-:-:S04]  /*1af20*/  SHF.R.U32.HI R20, RZ, 0x5, R20 ;  /* 0x00000005ff147819 */ /* 0x010fc80000011614 */
[----:B------:R-:W-:-:S05]  /*1af30*/  LOP3.LUT R20, R20, 0x3, RZ, 0xc0, !PT ;  /* 0x0000000314147812 */ /* 0x000fca00078ec0ff */
[----:B------:R-:W-:-:S07]  /*1af40*/  IMAD.MOV.U32 R13, RZ, RZ, R20 ;  /* 0x000000ffff0d7224 */ /* 0x000fce00078e0014 */
[----:B-123--:R-:W-:Y:S05]  /*1af50*/  WARPSYNC.COLLECTIVE R15, `(.L_x_12860) ;  /* 0x000000000f087348 */ /* 0x00efea0003c00000 */
[----:B------:R0:W4:Y:S02]  /*1af60*/  SHFL.IDX P6, R14, R13, R12, R11 ;  /* 0x0000000c0d0e7389 */ /* 0x00012400000c000b */
[----:B01234-:R-:W-:Y:S01]  /*1af70*/  ENDCOLLECTIVE ;  /* 0x000000000000791b */ /* 0x01ffe20003800000 */
.L_x_12860:
[----:B------:R-:W-:Y:S05]  /*1af80*/  BSYNC B0 ;  /* 0x0000000000007941 */ /* 0x000fea0003800000 */
.L_x_12859:
[----:B------:R-:W-:Y:S05]  /*1af90*/  BRA `(.L_x_12861) ;  /* 0xffffffa800cc7947 */ /* 0x000fea000383ffff */
.L_x_12718:
[----:B------:R-:W-:Y:S01]  /*1afa0*/  BSSY B0, `(.L_x_12862) ;  /* 0x0000006000007945 */ /* 0x000fe20003800000 */
[----:B------:R-:W-:-:S07]  /*1afb0*/  IMAD.MOV.U32 R15, RZ, RZ, -0x1 ;  /* 0xffffffffff0f7424 */ /* 0x000fce00078e00ff */
[----:B0123--:R-:W-:Y:S05]  /*1afc0*/  WARPSYNC.COLLECTIVE R15, `(.L_x_12863) ;  /* 0x000000000f0c7348 */ /* 0x00ffea0003c00000 */
[----:B------:R-:W-:Y:S02]  /*1afd0*/  ELECT P6, UR62, PT ;  /* 0x00000000003e782f */ /* 0x000fe400038c0000 */
[----:B------:R-:W-:Y:S01]  /*1afe0*/  MOV R14, UR62 ;  /* 0x0000003e000e7c02 */ /* 0x000fe20008000f00 */
[----:B0123--:R-:W-:Y:S10]  /*1aff0*/  ENDCOLLECTIVE ;  /* 0x000000000000791b */ /* 0x00fff40003800000 */
.L_x_12863:
[----:B------:R-:W-:Y:S05]  /*1b000*/  BSYNC B0 ;  /* 0x0000000000007941 */ /* 0x000fea0003800000 */
.L_x_12862:
[----:B------:R-:W-:Y:S05]  /*1b010*/  BRA `(.L_x_12864) ;  /* 0xffffffa800d47947 */ /* 0x000fea000383ffff */
.L_x_12720:
[----:B0-----:R0:W4:Y:S02]  /*1b020*/  SYNCS.PHASECHK.TRANS64.TRYWAIT P0, [R0+URZ+0x30840], R2 ;  /* 0x03084002000075a7 */ /* 0x001124000800017f */
[----:B----4-:R-:W-:Y:S05]  /*1b030*/  @!P0 NANOSLEEP.SYNCS 0x989680 ;  /* 0x009896800000895d */ /* 0x010fea0003900000 */
[----:B------:R-:W4:Y:S02]  /*1b040*/  @!P0 SYNCS.PHASECHK.TRANS64 P0, [R0+URZ+0x30840], R2 ;  /* 0x03084002000085a7 */ /* 0x000f24000800007f */
[----:B----4-:R-:W-:Y:S05]  /*1b050*/  @!P0 BRA `(.L_x_12720) ;  /* 0xfffffffc00f08947 */ /* 0x010fea000383ffff */
[----:B------:R-:W-:Y:S05]  /*1b060*/  BRA `(.L_x_12865) ;  /* 0xffffffac00287947 */ /* 0x000fea000383ffff */
.L_x_12724:
[----:B------:R-:W2:Y:S01]  /*1b070*/  LDL.LU R11, [R1+0x3c] ;  /* 0x00003c00010b7983 */ /* 0x000ea20000300800 */
[----:B------:R-:W-:Y:S01]  /*1b080*/  MOV R13, R4 ;  /* 0x00000004000d7202 */ /* 0x000fe20000000f00 */
[----:B------:R-:W-:Y:S02]  /*1b090*/  IMAD.MOV.U32 R12, RZ, RZ, RZ ;  /* 0x000000ffff0c7224 */ /* 0x000fe400078e00ff */
[----:B------:R-:W-:Y:S02]  /*1b0a0*/  IMAD.MOV.U32 R15, RZ, RZ, -0x1 ;  /* 0xffffffffff0f7424 */ /* 0x000fe400078e00ff */
[----:B------:R-:W-:-:S05]  /*1b0b0*/  IMAD R25, R25, 0xc0, R21 ;  /* 0x000000c019197824 */ /* 0x000fca00078e0215 */
[----:B------:R-:W-:Y:S01]  /*1b0c0*/  IADD3 R8, R25, 0x10, RZ ;  /* 0x0000001019087810 */ /* 0x000fe20007ffe0ff */
[----:B--2---:R-:W-:Y:S02]  /*1b0d0*/  IMAD R3, R11, R9, RZ ;  /* 0x000000090b037224 */ /* 0x004fe400078e02ff */
[----:B------:R-:W-:-:S03]  /*1b0e0*/  IMAD.MOV.U32 R11, RZ, RZ, 0x181f ;  /* 0x0000181fff0b7424 */ /* 0x000fc600078e00ff */
[----:B------:R-:W-:-:S13]  /*1b0f0*/  ISETP.GE.AND P1, PT, R25, R3, PT ;  /* 0x000000031900720c */ /* 0x000fda0003f26270 */
[----:B-----5:R-:W-:Y:S05]  /*1b100*/  WARPSYNC.COLLECTIVE R15, `(.L_x_12866) ;  /* 0x000000000f087348 */ /* 0x020fea0003c00000 */
[----:B------:R0:W1:Y:S02]  /*1b110*/  SHFL.IDX P6, R14, R13, R12, R11 ;  /* 0x0000000c0d0e7389 */ /* 0x00006400000c000b */
[----:B01---5:R-:W-:Y:S01]  /*1b120*/  ENDCOLLECTIVE ;  /* 0x000000000000791b */ /* 0x023fe20003800000 */
.L_x_12866:
[----:B------:R-:W-:Y:S02]  /*1b130*/  IMAD.MOV.U32 R13, RZ, RZ, R0 ;  /* 0x000000ffff0d7224 */ /* 0x000fe400078e0000 */
[----:B------:R-:W-:-:S07]  /*1b140*/  IMAD.MOV.U32 R7, RZ, RZ, R14 ;  /* 0x000000ffff077224 */ /* 0x000fce00078e000e */
[----:B------:R-:W-:Y:S05]  /*1b150*/  WARPSYNC.COLLECTIVE R15, `(.L_x_12867) ;  /* 0x000000000f087348 */ /* 0x000fea0003c00000 */
[----:B------:R0:W1:Y:S02]  /*1b160*/  SHFL.IDX P6, R14, R13, R12, R11 ;  /* 0x0000000c0d0e7389 */ /* 0x00006400000c000b */
[----:B01----:R-:W-:Y:S01]  /*1b170*/  ENDCOLLECTIVE ;  /* 0x000000000000791b */ /* 0x003fe20003800000 */
.L_x_12867:
[----:B------:R-:W-:Y:S02]  /*1b180*/  IMAD.MOV.U32 R13, RZ, RZ, R4 ;  /* 0x000000ffff0d7224 */ /* 0x000fe400078e0004 */
[----:B------:R-:W-:Y:S02]  /*1b190*/  IMAD.MOV.U32 R12, RZ, RZ, 0x1 ;  /* 0x00000001ff0c7424 */ /* 0x000fe400078e00ff */
[----:B------:R-:W-:-:S07]  /*1b1a0*/  IMAD.MOV.U32 R6, RZ, RZ, R14 ;  /* 0x000000ffff067224 */ /* 0x000fce00078e000e */
[----:B------:R-:W-:Y:S05]  /*1b1b0*/  WARPSYNC.COLLECTIVE R15, `(.L_x_12868) ;  /* 0x000000000f087348 */ /* 0x000fea0003c00000 */
[----:B------:R0:W1:Y:S02]  /*1b1c0*/  SHFL.IDX P6, R14, R13, R12, R11 ;  /* 0x0000000c0d0e7389 */ /* 0x00006400000c000b */
[----:B01----:R-:W-:Y:S01]  /*1b1d0*/  ENDCOLLECTIVE ;  /* 0x000000000000791b */ /* 0x003fe20003800000 */
.L_x_12868:
[----:B------:R-:W-:-:S05]  /*1b1e0*/  @!P1 LEA R6, P2, R20, R6, 0x1 ;  /* 0x0000000614069211 */ /* 0x000fca00078408ff */
[----:B------:R-:W-:-:S05]  /*1b1f0*/  @!P1 IMAD.X R7, RZ, RZ, R7, P2 ;  /* 0x000000ffff079224 */ /* 0x000fca00010e0607 */
[----:B------:R-:W-:Y:S01]  /*1b200*/  @!PT LDS RZ, [RZ] ;  /* 0x00000000fffff984 */ /* 0x000fe20000000800 */
[----:B------:R-:W-:Y:S01]  /*1b210*/  @!PT LDS RZ, [RZ] ;  /* 0x00000000fffff984 */ /* 0x000fe20000000800 */
[----:B------:R-:W-:Y:S01]  /*1b220*/  @!PT LDS RZ, [RZ] ;  /* 0x00000000fffff984 */ /* 0x000fe20000000800 */
[----:B------:R0:W-:Y:S01]  /*1b230*/  @!P1 LDGSTS.E.BYPASS.LTC128B.128 [R10+0xc400], desc[UR56][R6.64], !P0 ;  /* 0x0c400000060a9fae */ /* 0x0001e2000c101d78 */
[----:B------:R-:W-:Y:S01]  /*1b240*/  IMAD.MOV.U32 R13, RZ, RZ, R0 ;  /* 0x000000ffff0d7224 */ /* 0x000fe200078e0000 */
[----:B------:R-:W-:Y:S01]  /*1b250*/  ISETP.GE.AND P1, PT, R8, R3, PT ;  /* 0x000000030800720c */ /* 0x000fe20003f26270 */
[----:B0-----:R-:W-:-:S12]  /*1b260*/  IMAD.MOV.U32 R6, RZ, RZ, R14 ;  /* 0x000000ffff067224 */ /* 0x001fd800078e000e */
[----:B------:R-:W-:Y:S05]  /*1b270*/  WARPSYNC.COLLECTIVE R15, `(.L_x_12869) ;  /* 0x000000000f087348 */ /* 0x000fea0003c00000 */
[----:B------:R0:W1:Y:S02]  /*1b280*/  SHFL.IDX P6, R14, R13, R12, R11 ;  /* 0x0000000c0d0e7389 */ /* 0x00006400000c000b */
[----:B01----:R-:W-:Y:S01]  /*1b290*/  ENDCOLLECTIVE ;  /* 0x000000000000791b */ /* 0x003fe20003800000 */
.L_x_12869:
[----:B------:R-:W-:Y:S01]  /*1b2a0*/  MOV R13, R4 ;  /* 0x00000004000d7202 */ /* 0x000fe20000000f00 */
[----:B------:R-:W-:Y:S02]  /*1b2b0*/  IMAD.MOV.U32 R12, RZ, RZ, 0x2 ;  /* 0x00000002ff0c7424 */ /* 0x000fe400078e00ff */
[----:B------:R-:W-:-:S07]  /*1b2c0*/  IMAD.MOV.U32 R7, RZ, RZ, R14 ;  /* 0x000000ffff077224 */ /* 0x000fce00078e000e */
[----:B------:R-:W-:Y:S05]  /*1b2d0*/  WARPSYNC.COLLECTIVE R15, `(.L_x_12870) ;  /* 0x000000000f087348 */ /* 0x000fea0003c00000 */
[----:B------:R0:W1:Y:S02]  /*1b2e0*/  SHFL.IDX P6, R14, R13, R12, R11 ;  /* 0x0000000c0d0e7389 */ /* 0x00006400000c000b */
[----:B01----:R-:W-:Y:S01]  /*1b2f0*/  ENDCOLLECTIVE ;  /* 0x000000000000791b */ /* 0x003fe20003800000 */
.L_x_12870:
        /* <DEDUP_REMOVED lines=16> */
.L_x_12871:
[----:B------:R-:W-:Y:S01]  /*1b400*/  IMAD.MOV.U32 R13, RZ, RZ, R4 ;  /* 0x000000ffff0d7224 */ /* 0x000fe200078e0004 */
[----:B------:R-:W-:Y:S01]  /*1b410*/  MOV R12, 0x3 ;  /* 0x00000003000c7802 */ /* 0x000fe20000000f00 */
[----:B------:R-:W-:-:S07]  /*1b420*/  IMAD.MOV.U32 R7, RZ, RZ, R14 ;  /* 0x000000ffff077224 */ /* 0x000fce00078e000e */
[----:B------:R-:W-:Y:S05]  /*1b430*/  WARPSYNC.COLLECTIVE R15, `(.L_x_12872) ;  /* 0x000000000f087348 */ /* 0x000fea0003c00000 */
[----:B------:R0:W1:Y:S02]  /*1b440*/  SHFL.IDX P6, R14, R13, R12, R11 ;  /* 0x0000000c0d0e7389 */ /* 0x00006400000c000b */
[----:B01----:R-:W-:Y:S01]  /*1b450*/  ENDCOLLECTIVE ;  /* 0x000000000000791b */ /* 0x003fe20003800000 */
.L_x_12872:
        /* <DEDUP_REMOVED lines=16> */
.L_x_12873:
[----:B------:R-:W-:Y:S02]  /*1b560*/  IMAD.MOV.U32 R13, RZ, RZ, R4 ;  /* 0x000000ffff0d7224 */ /* 0x000fe400078e0004 */
[----:B------:R-:W-:Y:S02]  /*1b570*/  IMAD.MOV.U32 R12, RZ, RZ, 0x4 ;  /* 0x00000004ff0c7424 */ /* 0x000fe400078e00ff */
[----:B------:R-:W-:-:S07]  /*1b580*/  IMAD.MOV.U32 R7, RZ, RZ, R14 ;  /* 0x000000ffff077224 */ /* 0x000fce00078e000e */
[----:B------:R-:W-:Y:S05]  /*1b590*/  WARPSYNC.COLLECTIVE R15, `(.L_x_12874) ;  /* 0x000000000f087348 */ /* 0x000fea0003c00000 */
[----:B------:R0:W1:Y:S02]  /*1b5a0*/  SHFL.IDX P6, R14, R13, R12, R11 ;  /* 0x0000000c0d0e7389 */ /* 0x00006400000c000b */
[----:B01----:R-:W-:Y:S01]  /*1b5b0*/  ENDCOLLECTIVE ;  /* 0x000000000000791b */ /* 0x003fe20003800000 */
.L_x_12874:
        /* <DEDUP_REMOVED lines=16> */
.L_x_12875:
[----:B------:R-:W-:Y:S02]  /*1b6c0*/  IMAD.MOV.U32 R13, RZ, RZ, R4 ;  /* 0x000000ffff0d7224 */ /* 0x000fe400078e0004 */
[----:B------:R-:W-:Y:S02]  /*1b6d0*/  IMAD.MOV.U32 R12, RZ, RZ, 0x5 ;  /* 0x00000005ff0c7424 */ /* 0x000fe400078e00ff */
[----:B------:R-:W-:-:S07]  /*1b6e0*/  IMAD.MOV.U32 R7, RZ, RZ, R14 ;  /* 0x000000ffff077224 */ /* 0x000fce00078e000e */
[----:B------:R-:W-:Y:S05]  /*1b6f0*/  WARPSYNC.COLLECTIVE R15, `(.L_x_12876) ;  /* 0x000000000f087348 */ /* 0x000fea0003c00000 */
[----:B------:R0:W1:Y:S02]  /*1b700*/  SHFL.IDX P6, R14, R13, R12, R11 ;  /* 0x0000000c0d0e7389 */ /* 0x00006400000c000b */
[----:B01----:R-:W-:Y:S01]  /*1b710*/  ENDCOLLECTIVE ;  /* 0x000000000000791b */ /* 0x003fe20003800000 */
.L_x_12876:
        /* <DEDUP_REMOVED lines=16> */
.L_x_12877:
[----:B------:R-:W-:Y:S02]  /*1b820*/  IMAD.MOV.U32 R13, RZ, RZ, R4 ;  /* 0x000000ffff0d7224 */ /* 0x000fe400078e0004 */
[----:B------:R-:W-:Y:S02]  /*1b830*/  IMAD.MOV.U32 R12, RZ, RZ, 0x6 ;  /* 0x00000006ff0c7424 */ /* 0x000fe400078e00ff */
[----:B------:R-:W-:-:S07]  /*1b840*/  IMAD.MOV.U32 R7, RZ, RZ, R14 ;  /* 0x000000ffff077224 */ /* 0x000fce00078e000e */
[----:B------:R-:W-:Y:S05]  /*1b850*/  WARPSYNC.COLLECTIVE R15, `(.L_x_12878) ;  /* 0x000000000f087348 */ /* 0x000fea0003c00000 */
[----:B------:R0:W1:Y:S02]  /*1b860*/  SHFL.IDX P6, R14, R13, R12, R11 ;  /* 0x0000000c0d0e7389 */ /* 0x00006400000c000b */
[----:B01----:R-:W-:Y:S01]  /*1b870*/  ENDCOLLECTIVE ;  /* 0x000000000000791b */ /* 0x003fe20003800000 */
.L_x_12878:
        /* <DEDUP_REMOVED lines=16> */
.L_x_12879:
[----:B------:R-:W-:Y:S02]  /*1b980*/  IMAD.MOV.U32 R13, RZ, RZ, R4 ;  /* 0x000000ffff0d7224 */ /* 0x000fe400078e0004 */
[----:B------:R-:W-:Y:S01]  /*1b990*/  IMAD.MOV.U32 R12, RZ, RZ, 0x7 ;  /* 0x00000007ff0c7424 */ /* 0x000fe200078e00ff */
[----:B------:R-:W-:-:S07]  /*1b9a0*/  MOV R7, R14 ;  /* 0x0000000e00077202 */ /* 0x000fce0000000f00 */
[----:B------:R-:W-:Y:S05]  /*1b9b0*/  WARPSYNC.COLLECTIVE R15, `(.L_x_12880) ;  /* 0x000000000f087348 */ /* 0x000fea0003c00000 */
[----:B------:R0:W1:Y:S02]  /*1b9c0*/  SHFL.IDX P6, R14, R13, R12, R11 ;  /* 0x0000000c0d0e7389 */ /* 0x00006400000c000b */
[----:B01----:R-:W-:Y:S01]  /*1b9d0*/  ENDCOLLECTIVE ;  /* 0x000000000000791b */ /* 0x003fe20003800000 */
.L_x_12880:
[----:B------:R-:W-:-:S05]  /*1b9e0*/  @!P1 LEA R7, P2, R20, R7, 0x1 ;  /* 0x0000000714079211 */ /* 0x000fca00078408ff */
[----:B------:R-:W-:-:S05]  /*1b9f0*/  @!P1 IMAD.X R6, RZ, RZ, R6, P2 ;  /* 0x000000ffff069224 */ /* 0x000fca00010e0606 */
[----:B------:R-:W-:Y:S01]  /*1ba00*/  @!P1 LOP3.LUT R7, R7, R6, RZ, 0x3c, !PT ;  /* 0x0000000607079212 */ /* 0x000fe200078e3cff */
[----:B------:R-:W-:-:S03]  /*1ba10*/  IMAD.MOV.U32 R13, RZ, RZ, R0 ;  /* 0x000000ffff0d7224 */ /* 0x000fc600078e0000 */
[----:B------:R-:W-:Y:S01]  /*1ba20*/  @!P1 LOP3.LUT R6, R7, R6, RZ, 0x3c, !PT ;  /* 0x0000000607069212 */ /* 0x000fe200078e3cff */
[----:B------:R-:W-:-:S03]  /*1ba30*/  VIADD R0, R25, 0x70 ;  /* 0x0000007019007836 */ /* 0x000fc60000000000 */
[----:B------:R-:W-:Y:S01]  /*1ba40*/  @!P1 LOP3.LUT R7, R7, R6, RZ, 0x3c, !PT ;  /* 0x0000000607079212 */ /* 0x000fe200078e3cff */
[----:B------:R-:W-:-:S04]  /*1ba50*/  IMAD.MOV.U32 R4, RZ, RZ, R14 ;  /* 0x000000ffff047224 */ /* 0x000fc800078e000e */
[----:B------:R-:W-:Y:S01]  /*1ba60*/  @!PT LDS RZ, [RZ] ;  /* 0x00000000fffff984 */ /* 0x000fe20000000800 */
[----:B------:R-:W-:Y:S01]  /*1ba70*/  @!PT LDS RZ, [RZ] ;  /* 0x00000000fffff984 */ /* 0x000fe20000000800 */
[----:B------:R-:W-:Y:S01]  /*1ba80*/  @!PT LDS RZ, [RZ] ;  /* 0x00000000fffff984 */ /* 0x000fe20000000800 */
[----:B------:R0:W-:Y:S01]  /*1ba90*/  @!P1 LDGSTS.E.BYPASS.LTC128B.128 [R10+0xf400], desc[UR56][R6.64], !P0 ;  /* 0x0f400000060a9fae */ /* 0x0001e2000c101d78 */
[----:B------:R-:W-:Y:S01]  /*1baa0*/  ISETP.GE.AND P1, PT, R0, R3, PT ;  /* 0x000000030000720c */ /* 0x000fe20003f26270 */
[----:B------:R-:W-:-:S12]  /*1bab0*/  VIADD R0, R25, 0x80 ;  /* 0x0000008019007836 */ /* 0x000fd80000000000 */
[----:B0-----:R-:W-:Y:S05]  /*1bac0*/  WARPSYNC.COLLECTIVE R15, `(.L_x_12881) ;  /* 0x000000000f087348 */ /* 0x001fea0003c00000 */
[----:B------:R1:W2:Y:S02]  /*1bad0*/  SHFL.IDX P6, R14, R13, R12, R11 ;  /* 0x0000000c0d0e7389 */ /* 0x0002a400000c000b */
[----:B012---:R-:W-:Y:S01]  /*1bae0*/  ENDCOLLECTIVE ;  /* 0x000000000000791b */ /* 0x007fe20003800000 */
.L_x_12881:
[----:B------:R-:W-:Y:S01]  /*1baf0*/  ISETP.GE.AND P2, PT, R0, R3, PT ;  /* 0x000000030000720c */ /* 0x000fe20003f46270 */
[----:B------:R-:W-:Y:S02]  /*1bb00*/  IMAD.MOV.U32 R13, RZ, RZ, R2 ;  /* 0x000000ffff0d7224 */ /* 0x000fe400078e0002 */
[----:B------:R-:W-:Y:S02]  /*1bb10*/  IMAD.MOV.U32 R12, RZ, RZ, RZ ;  /* 0x000000ffff0c7224 */ /* 0x000fe400078e00ff */
[----:B------:R-:W-:-:S08]  /*1bb20*/  IMAD.MOV.U32 R6, RZ, RZ, R14 ;  /* 0x000000ffff067224 */ /* 0x000fd000078e000e */
[----:B------:R-:W-:Y:S05]  /*1bb30*/  WARPSYNC.COLLECTIVE R15, `(.L_x_12882) ;  /* 0x000000000f087348 */ /* 0x000fea0003c00000 */
[----:B------:R0:W1:Y:S02]  /*1bb40*/  SHFL.IDX P6, R14, R13, R12, R11 ;  /* 0x0000000c0d0e7389 */ /* 0x00006400000c000b */
[----:B01----:R-:W-:Y:S01]  /*1bb50*/  ENDCOLLECTIVE ;  /* 0x000000000000791b */ /* 0x003fe20003800000 */
.L_x_12882:
[----:B------:R-:W-:-:S04]  /*1bb60*/  @!P1 LEA R6, P3, R20, R6, 0x1 ;  /* 0x0000000614069211 */ /* 0x000fc800078608ff */
[----:B------:R-:W-:-:S05]  /*1bb70*/  @!P1 IADD3.X R4, RZ, R4, RZ, P3, !PT ;  /* 0x00000004ff049210 */ /* 0x000fca0001ffe4ff */
[----:B------:R-:W-:Y:S01]  /*1bb80*/  @!P1 IMAD.MOV.U32 R7, RZ, RZ, R4 ;  /* 0x000000ffff079224 */ /* 0x000fe200078e0004 */
[----:B------:R-:W-:Y:S01]  /*1bb90*/  IADD3 R4, R25, 0xa0, RZ ;  /* 0x000000a019047810 */ /* 0x000fe20007ffe0ff */
[----:B------:R-:W-:-:S03]  /*1bba0*/  IMAD.MOV.U32 R13, RZ, RZ, R5 ;  /* 0x000000ffff0d7224 */ /* 0x000fc600078e0005 */
        /* <DEDUP_REMOVED lines=8> */
.L_x_12883:
[----:B------:R-:W-:Y:S02]  /*1bc30*/  IMAD.MOV.U32 R13, RZ, RZ, R2 ;  /* 0x000000ffff0d7224 */ /* 0x000fe400078e0002 */
[----:B------:R-:W-:Y:S02]  /*1bc40*/  IMAD.MOV.U32 R12, RZ, RZ, 0x1 ;  /* 0x00000001ff0c7424 */ /* 0x000fe400078e00ff */
[----:B------:R-:W-:-:S07]  /*1bc50*/  IMAD.MOV.U32 R0, RZ, RZ, R14 ;  /* 0x000000ffff007224 */ /* 0x000fce00078e000e */
[----:B------:R-:W-:Y:S05]  /*1bc60*/  WARPSYNC.COLLECTIVE R15, `(.L_x_12884) ;  /* 0x000000000f087348 */ /* 0x000fea0003c00000 */
[----:B------:R0:W1:Y:S02]  /*1bc70*/  SHFL.IDX P6, R14, R13, R12, R11 ;  /* 0x0000000c0d0e7389 */ /* 0x00006400000c000b */
[----:B01----:R-:W-:Y:S01]  /*1bc80*/  ENDCOLLECTIVE ;  /* 0x000000000000791b */ /* 0x003fe20003800000 */
.L_x_12884:
[----:B------:R-:W-:-:S04]  /*1bc90*/  @!P2 LEA R0, P1, R20, R0, 0x1 ;  /* 0x000000001400a211 */ /* 0x000fc800078208ff */
[----:B------:R-:W-:-:S05]  /*1bca0*/  @!P2 IADD3.X R6, RZ, R8, RZ, P1, !PT ;  /* 0x00000008ff06a210 */ /* 0x000fca0000ffe4ff */
[----:B------:R-:W-:Y:S02]  /*1bcb0*/  @!P2 IMAD.MOV.U32 R7, RZ, RZ, R6 ;  /* 0x000000ffff07a224 */ /* 0x000fe400078e0006 */
[----:B------:R-:W-:Y:S02]  /*1bcc0*/  @!P2 IMAD.MOV.U32 R6, RZ, RZ, R0 ;  /* 0x000000ffff06a224 */ /* 0x000fe400078e0000 */
[----:B------:R-:W-:Y:S02]  /*1bcd0*/  VIADD R0, R25, 0x90 ;  /* 0x0000009019007836 */ /* 0x000fe40000000000 */
[----:B------:R-:W-:Y:S01]  /*1bce0*/  IMAD.MOV.U32 R13, RZ, RZ, R5 ;  /* 0x000000ffff0d7224 */ /* 0x000fe200078e0005 */
[----:B------:R-:W-:Y:S01]  /*1bcf0*/  @!PT LDS RZ, [RZ] ;  /* 0x00000000fffff984 */ /* 0x000fe20000000800 */
[----:B------:R-:W-:Y:S01]  /*1bd00*/  @!PT LDS RZ, [RZ] ;  /* 0x00000000fffff984 */ /* 0x000fe20000000800 */
[----:B------:R-:W-:Y:S01]  /*1bd10*/  @!PT LDS RZ, [RZ] ;  /* 0x00000000fffff984 */ /* 0x000fe20000000800 */
[----:B------:R0:W-:Y:S02]  /*1bd20*/  @!P2 LDGSTS.E.BYPASS.LTC128B.128 [R10+0x10400], desc[UR56][R6.64], !P0 ;  /* 0x10400000060aafae */ /* 0x0001e4000c101d78 */
[----:B------:R-:W-:Y:S01]  /*1bd30*/  ISETP.GE.AND P1, PT, R0, R3, PT ;  /* 0x000000030000720c */ /* 0x000fe20003f26270 */
[----:B------:R-:W-:-:S12]  /*1bd40*/  IMAD.MOV.U32 R0, RZ, RZ, R14 ;  /* 0x000000ffff007224 */ /* 0x000fd800078e000e */
[----:B0-----:R-:W-:Y:S05]  /*1bd50*/  WARPSYNC.COLLECTIVE R15, `(.L_x_12885) ;  /* 0x000000000f087348 */ /* 0x001fea0003c00000 */
[----:B------:R1:W2:Y:S02]  /*1bd60*/  SHFL.IDX P6, R14, R13, R12, R11 ;  /* 0x0000000c0d0e7389 */ /* 0x0002a400000c000b */
[----:B012---:R-:W-:Y:S01]  /*1bd70*/  ENDCOLLECTIVE ;  /* 0x000000000000791b */ /* 0x007fe20003800000 */
.L_x_12885:
[----:B------:R-:W-:Y:S02]  /*1bd80*/  IMAD.MOV.U32 R13, RZ, RZ, R2 ;  /* 0x000000ffff0d7224 */ /* 0x000fe400078e0002 */
[----:B------:R-:W-:Y:S01]  /*1bd90*/  IMAD.MOV.U32 R12, RZ, RZ, 0x2 ;  /* 0x00000002ff0c7424 */ /* 0x000fe200078e00ff */
[----:B------:R-:W-:-:S07]  /*1bda0*/  MOV R6, R14 ;  /* 0x0000000e00067202 */ /* 0x000fce0000000f00 */
[----:B------:R-:W-:Y:S05]  /*1bdb0*/  WARPSYNC.COLLECTIVE R15, `(.L_x_12886) ;  /* 0x000000000f087348 */ /* 0x000fea0003c00000 */
[----:B------:R0:W1:Y:S02]  /*1bdc0*/  SHFL.IDX P6, R14, R13, R12, R11 ;  /* 0x0000000c0d0e7389 */ /* 0x00006400000c000b */
[----:B01----:R-:W-:Y:S01]  /*1bdd0*/  ENDCOLLECTIVE ;  /* 0x000000000000791b */ /* 0x003fe20003800000 */
.L_x_12886:
        /* <DEDUP_REMOVED lines=13> */
.L_x_12887:
[----:B------:R-:W-:Y:S02]  /*1beb0*/  IMAD.MOV.U32 R13, RZ, RZ, R2 ;  /* 0x000000ffff0d7224 */ /* 0x000fe400078e0002 */
[----:B------:R-:W-:Y:S02]  /*1bec0*/  IMAD.MOV.U32 R12, RZ, RZ, 0x3 ;  /* 0x00000003ff0c7424 */ /* 0x000fe400078e00ff */
[----:B------:R-:W-:-:S07]  /*1bed0*/  IMAD.MOV.U32 R6, RZ, RZ, R14 ;  /* 0x000000ffff067224 */ /* 0x000fce00078e000e */
[----:B------:R-:W-:Y:S05]  /*1bee0*/  WARPSYNC.COLLECTIVE R15, `(.L_x_12888) ;  /* 0x000000000f087348 */ /* 0x000fea0003c00000 */
[----:B------:R0:W1:Y:S02]  /*1bef0*/  SHFL.IDX P6, R14, R13, R12, R11 ;  /* 0x0000000c0d0e7389 */ /* 0x00006400000c000b */
[----:B01----:R-:W-:Y:S01]  /*1bf00*/  ENDCOLLECTIVE ;  /* 0x000000000000791b */ /* 0x003fe20003800000 */
.L_x_12888:
        /* <DEDUP_REMOVED lines=12> */
.L_x_12889:
[----:B------:R-:W-:Y:S01]  /*1bfd0*/  IMAD.MOV.U32 R2, RZ, RZ, R14 ;  /* 0x000000ffff027224 */ /* 0x000fe200078e000e */
[----:B------:R-:W-:Y:S06]  /*1bfe0*/  BRA `(.L_x_12890) ;  /* 0xffffffac00347947 */ /* 0x000fec000383ffff */
.L_x_12727:
[----:B0-----:R0:W1:Y:S02]  /*1bff0*/  SYNCS.PHASECHK.TRANS64.TRYWAIT P0, [R16+URZ+0x30820], R0 ;  /* 0x03082000100075a7 */ /* 0x001064000800017f */
[----:B-1----:R-:W-:Y:S05]  /*1c000*/  @!P0 NANOSLEEP.SYNCS 0x989680 ;  /* 0x009896800000895d */ /* 0x002fea0003900000 */
[----:B------:R-:W1:Y:S02]  /*1c010*/  @!P0 SYNCS.PHASECHK.TRANS64 P0, [R16+URZ+0x30820], R0 ;  /* 0x03082000100085a7 */ /* 0x000e64000800007f */
[----:B-1----:R-:W-:Y:S05]  /*1c020*/  @!P0 BRA `(.L_x_12727) ;  /* 0xfffffffc00f08947 */ /* 0x002fea000383ffff */
[----:B------:R-:W-:Y:S05]  /*1c030*/  BRA `(.L_x_12891) ;  /* 0xffffffac00947947 */ /* 0x000fea000383ffff */
.L_x_12736:
[----:B-1----:R1:W2:Y:S02]  /*1c040*/  SYNCS.PHASECHK.TRANS64.TRYWAIT P0, [R2+URZ+0x30840], R3 ;  /* 0x03084003020075a7 */ /* 0x0022a4000800017f */
[----:B--2---:R-:W-:Y:S05]  /*1c050*/  @!P0 NANOSLEEP.SYNCS 0x989680 ;  /* 0x009896800000895d */ /* 0x004fea0003900000 */
[----:B------:R-:W2:Y:S02]  /*1c060*/  @!P0 SYNCS.PHASECHK.TRANS64 P0, [R2+URZ+0x30840], R3 ;  /* 0x03084003020085a7 */ /* 0x000ea4000800007f */
[----:B--2---:R-:W-:Y:S05]  /*1c070*/  @!P0 BRA `(.L_x_12736) ;  /* 0xfffffffc00f08947 */ /* 0x004fea000383ffff */
[----:B------:R-:W-:Y:S05]  /*1c080*/  BRA `(.L_x_12892) ;  /* 0xffffffb000687947 */ /* 0x000fea000383ffff */
.L_x_12741:
[----:B0-----:R0:W1:Y:S02]  /*1c090*/  SYNCS.PHASECHK.TRANS64.TRYWAIT P0, [R3+URZ+0x60], R2 ;  /* 0x00006002030075a7 */ /* 0x001064000800017f */
[----:B-1----:R-:W-:Y:S05]  /*1c0a0*/  @!P0 NANOSLEEP.SYNCS 0x989680 ;  /* 0x009896800000895d */ /* 0x002fea0003900000 */
[----:B------:R-:W1:Y:S02]  /*1c0b0*/  @!P0 SYNCS.PHASECHK.TRANS64 P0, [R3+URZ+0x60], R2 ;  /* 0x00006002030085a7 */ /* 0x000e64000800007f */
[----:B-1----:R-:W-:Y:S05]  /*1c0c0*/  @!P0 BRA `(.L_x_12741) ;  /* 0xfffffffc00f08947 */ /* 0x002fea000383ffff */
[----:B------:R-:W-:Y:S05]  /*1c0d0*/  BRA `(.L_x_12893) ;  /* 0xffffffb000f47947 */ /* 0x000fea000383ffff */
.L_x_12749:
[----:B-1----:R1:W2:Y:S02]  /*1c0e0*/  SYNCS.PHASECHK.TRANS64.TRYWAIT P0, [R2+URZ+0x30840], R3 ;  /* 0x03084003020075a7 */ /* 0x0022a4000800017f */
[----:B--2---:R-:W-:Y:S05]  /*1c0f0*/  @!P0 NANOSLEEP.SYNCS 0x989680 ;  /* 0x009896800000895d */ /* 0x004fea0003900000 */
[----:B------:R-:W2:Y:S02]  /*1c100*/  @!P0 SYNCS.PHASECHK.TRANS64 P0, [R2+URZ+0x30840], R3 ;  /* 0x03084003020085a7 */ /* 0x000ea4000800007f */
[----:B--2---:R-:W-:Y:S05]  /*1c110*/  @!P0 BRA `(.L_x_12749) ;  /* 0xfffffffc00f08947 */ /* 0x004fea000383ffff */
[----:B------:R-:W-:Y:S05]  /*1c120*/  BRA `(.L_x_12894) ;  /* 0xffffffb800387947 */ /* 0x000fea000383ffff */
.L_x_12754:
[----:B0-----:R0:W1:Y:S02]  /*1c130*/  SYNCS.PHASECHK.TRANS64.TRYWAIT P0, [R10+URZ+0x60], R28 ;  /* 0x0000601c0a0075a7 */ /* 0x001064000800017f */
[----:B-1----:R-:W-:Y:S05]  /*1c140*/  @!P0 NANOSLEEP.SYNCS 0x989680 ;  /* 0x009896800000895d */ /* 0x002fea0003900000 */
[----:B------:R-:W1:Y:S02]  /*1c150*/  @!P0 SYNCS.PHASECHK.TRANS64 P0, [R10+URZ+0x60], R28 ;  /* 0x0000601c0a0085a7 */ /* 0x000e64000800007f */
[----:B-1----:R-:W-:Y:S05]  /*1c160*/  @!P0 BRA `(.L_x_12754) ;  /* 0xfffffffc00f08947 */ /* 0x002fea000383ffff */
[----:B------:R-:W-:Y:S05]  /*1c170*/  BRA `(.L_x_12895) ;  /* 0xffffffb800c47947 */ /* 0x000fea000383ffff */
.L_x_12762:
[----:B-1----:R1:W2:Y:S02]  /*1c180*/  SYNCS.PHASECHK.TRANS64.TRYWAIT P0, [R2+URZ+0x30840], R3 ;  /* 0x03084003020075a7 */ /* 0x0022a4000800017f */
[----:B--2---:R-:W-:Y:S05]  /*1c190*/  @!P0 NANOSLEEP.SYNCS 0x989680 ;  /* 0x009896800000895d */ /* 0x004fea0003900000 */
[----:B------:R-:W2:Y:S02]  /*1c1a0*/  @!P0 SYNCS.PHASECHK.TRANS64 P0, [R2+URZ+0x30840], R3 ;  /* 0x03084003020085a7 */ /* 0x000ea4000800007f */
[----:B--2---:R-:W-:Y:S05]  /*1c1b0*/  @!P0 BRA `(.L_x_12762) ;  /* 0xfffffffc00f08947 */ /* 0x004fea000383ffff */
[----:B------:R-:W-:Y:S05]  /*1c1c0*/  BRA `(.L_x_12896) ;  /* 0xffffffbc00d87947 */ /* 0x000fea000383ffff */
.L_x_12767:
[----:B0-----:R0:W1:Y:S02]  /*1c1d0*/  SYNCS.PHASECHK.TRANS64.TRYWAIT P0, [R3+URZ+0x60], R7 ;  /* 0x00006007030075a7 */ /* 0x001064000800017f */
[----:B-1----:R-:W-:Y:S05]  /*1c1e0*/  @!P0 NANOSLEEP.SYNCS 0x989680 ;  /* 0x009896800000895d */ /* 0x002fea0003900000 */
[----:B------:R-:W1:Y:S02]  /*1c1f0*/  @!P0 SYNCS.PHASECHK.TRANS64 P0, [R3+URZ+0x60], R7 ;  /* 0x00006007030085a7 */ /* 0x000e64000800007f */
[----:B-1----:R-:W-:Y:S05]  /*1c200*/  @!P0 BRA `(.L_x_12767) ;  /* 0xfffffffc00f08947 */ /* 0x002fea000383ffff */
[----:B------:R-:W-:Y:S05]  /*1c210*/  BRA `(.L_x_12897) ;  /* 0xffffffc000687947 */ /* 0x000fea000383ffff */
.L_x_12777:
[----:B0-----:R0:W1:Y:S02]  /*1c220*/  SYNCS.PHASECHK.TRANS64.TRYWAIT P0, [R3+URZ+0x30860], R0 ;  /* 0x03086000030075a7 */ /* 0x001064000800017f */
[----:B-1----:R-:W-:Y:S05]  /*1c230*/  @!P0 NANOSLEEP.SYNCS 0x989680 ;  /* 0x009896800000895d */ /* 0x002fea0003900000 */
[----:B------:R-:W1:Y:S02]  /*1c240*/  @!P0 SYNCS.PHASECHK.TRANS64 P0, [R3+URZ+0x30860], R0 ;  /* 0x03086000030085a7 */ /* 0x000e64000800007f */
[----:B-1----:R-:W-:Y:S05]  /*1c250*/  @!P0 BRA `(.L_x_12777) ;  /* 0xfffffffc00f08947 */ /* 0x002fea000383ffff */
[----:B------:R-:W-:Y:S05]  /*1c260*/  BRA `(.L_x_12898) ;  /* 0xffffffc400687947 */ /* 0x000fea000383ffff */
.L_x_12783:
[----:B------:R-:W-:Y:S01]  /*1c270*/  BSSY B0, `(.L_x_12899) ;  /* 0x0000008000007945 */ /* 0x000fe20003800000 */
[----:B0-----:R-:W-:Y:S01]  /*1c280*/  MOV R13, R24 ;  /* 0x00000018000d7202 */ /* 0x001fe20000000f00 */
[----:B------:R-:W-:Y:S02]  /*1c290*/  IMAD.MOV.U32 R12, RZ, RZ, RZ ;  /* 0x000000ffff0c7224 */ /* 0x000fe400078e00ff */
[----:B------:R-:W-:Y:S02]  /*1c2a0*/  IMAD.MOV.U32 R11, RZ, RZ, 0x1f ;  /* 0x0000001fff0b7424 */ /* 0x000fe400078e00ff */
[----:B------:R-:W-:-:S07]  /*1c2b0*/  IMAD.MOV.U32 R15, RZ, RZ, -0x1 ;  /* 0xffffffffff0f7424 */ /* 0x000fce00078e00ff */
[----:B--2---:R-:W-:Y:S05]  /*1c2c0*/  WARPSYNC.COLLECTIVE R15, `(.L_x_12900) ;  /* 0x000000000f087348 */ /* 0x004fea0003c00000 */
[----:B------:R0:W1:Y:S02]  /*1c2d0*/  SHFL.IDX P6, R14, R13, R12, R11 ;  /* 0x0000000c0d0e7389 */ /* 0x00006400000c000b */
[----:B012---:R-:W-:Y:S01]  /*1c2e0*/  ENDCOLLECTIVE ;  /* 0x000000000000791b */ /* 0x007fe20003800000 */
.L_x_12900:
[----:B------:R-:W-:Y:S05]  /*1c2f0*/  BSYNC B0 ;  /* 0x0000000000007941 */ /* 0x000fea0003800000 */
.L_x_12899:
[----:B------:R-:W-:Y:S01]  /*1c300*/  IMAD.MOV.U32 R13, RZ, RZ, R24 ;  /* 0x000000ffff0d7224 */ /* 0x000fe200078e0018 */
[----:B------:R-:W-:Y:S01]  /*1c310*/  MOV R15, 0xffffffff ;  /* 0xffffffff000f7802 */ /* 0x000fe20000000f00 */
[----:B------:R-:W-:Y:S02]  /*1c320*/  IMAD.MOV.U32 R12, RZ, RZ, 0x1 ;  /* 0x00000001ff0c7424 */ /* 0x000fe400078e00ff */
[----:B------:R-:W-:Y:S02]  /*1c330*/  IMAD.MOV.U32 R11, RZ, RZ, 0x1f ;  /* 0x0000001fff0b7424 */ /* 0x000fe400078e00ff */
[----:B------:R-:W-:Y:S02]  /*1c340*/  IMAD.IADD R7, R27, 0x1, R9 ;  /* 0x000000011b077824 */ /* 0x000fe400078e0209 */
[----:B------:R-:W-:-:S07]  /*1c350*/  IMAD.MOV.U32 R0, RZ, RZ, R14 ;  /* 0x000000ffff007224 */ /* 0x000fce00078e000e */
[----:B------:R-:W-:Y:S05]  /*1c360*/  WARPSYNC.COLLECTIVE R15, `(.L_x_12901) ;  /* 0x000000000f087348 */ /* 0x000fea0003c00000 */
[----:B------:R0:W1:Y:S02]  /*1c370*/  SHFL.IDX P6, R14, R13, R12, R11 ;  /* 0x0000000c0d0e7389 */ /* 0x00006400000c000b */
[----:B01----:R-:W-:Y:S01]  /*1c380*/  ENDCOLLECTIVE ;  /* 0x000000000000791b */ /* 0x003fe20003800000 */
.L_x_12901:
        /* <DEDUP_REMOVED lines=13> */
[C---:B------:R-:W-:Y:S02]  /*1c460*/  ISETP.GE.U32.AND P3, PT, R9.reuse, 0x4, PT ;  /* 0x000000040900780c */ /* 0x040fe40003f66070 */
[C---:B------:R-:W-:Y:S02]  /*1c470*/  ISETP.GE.U32.AND P4, PT, R9.reuse, 0x8, PT ;  /* 0x000000080900780c */ /* 0x040fe40003f86070 */
[----:B------:R-:W-:Y:S02]  /*1c480*/  ISETP.GE.U32.AND P5, PT, R9, 0x10, PT ;  /* 0x000000100900780c */ /* 0x000fe40003fa6070 */
[----:B------:R-:W-:Y:S01]  /*1c490*/  MOV R24, RZ ;  /* 0x000000ff00187202 */ /* 0x000fe20000000f00 */
[----:B--2---:R-:W-:-:S02]  /*1c4a0*/  @!P1 IMAD.MOV.U32 R7, RZ, RZ, R8 ;  /* 0x000000ffff079224 */ /* 0x004fc400078e0008 */
[----:B---3--:R-:W-:Y:S01]  /*1c4b0*/  @!P1 IMAD.MOV.U32 R4, RZ, RZ, R5 ;  /* 0x000000ffff049224 */ /* 0x008fe200078e0005 */
[----:B------:R-:W-:-:S03]  /*1c4c0*/  ISETP.NE.AND P1, PT, R9, RZ, PT ;  /* 0x000000ff0900720c */ /* 0x000fc60003f25270 */
[----:B------:R-:W-:-:S10]  /*1c4d0*/  IMAD R13, R4, R7, RZ ;  /* 0x00000007040d7224 */ /* 0x000fd400078e02ff */
[----:B------:R-:W-:Y:S05]  /*1c4e0*/  WARPSYNC.COLLECTIVE R15, `(.L_x_12902) ;  /* 0x000000000f087348 */ /* 0x000fea0003c00000 */
[----:B------:R0:W1:Y:S02]  /*1c4f0*/  SHFL.UP P6, R14, R13, R12, R11 ;  /* 0x0400000c0d0e7389 */ /* 0x00006400000c000b */
[----:B01----:R-:W-:Y:S01]  /*1c500*/  ENDCOLLECTIVE ;  /* 0x000000000000791b */ /* 0x003fe20003800000 */
.L_x_12902:
[----:B------:R-:W-:Y:S01]  /*1c510*/  IMAD.MOV.U32 R12, RZ, RZ, 0x2 ;  /* 0x00000002ff0c7424 */ /* 0x000fe200078e00ff */
[----:B------:R-:W-:-:S04]  /*1c520*/  SEL R14, R14, RZ, P1 ;  /* 0x000000ff0e0e7207 */ /* 0x000fc80000800000 */
[----:B------:R-:W-:-:S05]  /*1c530*/  IADD3 R5, R13, R14, RZ ;  /* 0x0000000e0d057210 */ /* 0x000fca0007ffe0ff */
[----:B------:R-:W-:-:S07]  /*1c540*/  IMAD.MOV.U32 R13, RZ, RZ, R5 ;  /* 0x000000ffff0d7224 */ /* 0x000fce00078e0005 */
[----:B------:R-:W-:Y:S05]  /*1c550*/  WARPSYNC.COLLECTIVE R15, `(.L_x_12903) ;  /* 0x000000000f087348 */ /* 0x000fea0003c00000 */
[----:B------:R0:W1:Y:S02]  /*1c560*/  SHFL.UP P6, R14, R13, R12, R11 ;  /* 0x0400000c0d0e7389 */ /* 0x00006400000c000b */
[----:B01----:R-:W-:Y:S01]  /*1c570*/  ENDCOLLECTIVE ;  /* 0x000000000000791b */ /* 0x003fe20003800000 */
.L_x_12903:
[----:B------:R-:W-:Y:S01]  /*1c580*/  IMAD.MOV.U32 R12, RZ, RZ, 0x4 ;  /* 0x00000004ff0c7424 */ /* 0x000fe200078e00ff */
[----:B------:R-:W-:-:S05]  /*1c590*/  SEL R2, R14, RZ, P2 ;  /* 0x000000ff0e027207 */ /* 0x000fca0001000000 */
[----:B------:R-:W-:-:S04]  /*1c5a0*/  IMAD.IADD R2, R5, 0x1, R2 ;  /* 0x0000000105027824 */ /* 0x000fc800078e0202 */
[----:B------:R-:W-:-:S07]  /*1c5b0*/  IMAD.MOV.U32 R13, RZ, RZ, R2 ;  /* 0x000000ffff0d7224 */ /* 0x000fce00078e0002 */
[----:B------:R-:W-:Y:S05]  /*1c5c0*/  WARPSYNC.COLLECTIVE R15, `(.L_x_12904) ;  /* 0x000000000f087348 */ /* 0x000fea0003c00000 */
[----:B------:R0:W1:Y:S02]  /*1c5d0*/  SHFL.UP P6, R14, R13, R12, R11 ;  /* 0x0400000c0d0e7389 */ /* 0x00006400000c000b */
[----:B01----:R-:W-:Y:S01]  /*1c5e0*/  ENDCOLLECTIVE ;  /* 0x000000000000791b */ /* 0x003fe20003800000 */
.L_x_12904:
[----:B------:R-:W-:Y:S02]  /*1c5f0*/  MOV R12, 0x8 ;  /* 0x00000008000c7802 */ /* 0x000fe40000000f00 */
[----:B------:R-:W-:-:S05]  /*1c600*/  SEL R3, R14, RZ, P3 ;  /* 0x000000ff0e037207 */ /* 0x000fca0001800000 */
[----:B------:R-:W-:-:S04]  /*1c610*/  IMAD.IADD R8, R2, 0x1, R3 ;  /* 0x0000000102087824 */ /* 0x000fc800078e0203 */
[----:B------:R-:W-:-:S07]  /*1c620*/  IMAD.MOV.U32 R13, RZ, RZ, R8 ;  /* 0x000000ffff0d7224 */ /* 0x000fce00078e0008 */
[----:B------:R-:W-:Y:S05]  /*1c630*/  WARPSYNC.COLLECTIVE R15, `(.L_x_12905) ;  /* 0x000000000f087348 */ /* 0x000fea0003c00000 */
[----:B------:R0:W1:Y:S02]  /*1c640*/  SHFL.UP P6, R14, R13, R12, R11 ;  /* 0x0400000c0d0e7389 */ /* 0x00006400000c000b */
[----:B01----:R-:W-:Y:S01]  /*1c650*/  ENDCOLLECTIVE ;  /* 0x000000000000791b */ /* 0x003fe20003800000 */
.L_x_12905:
[----:B------:R-:W-:Y:S01]  /*1c660*/  IMAD.MOV.U32 R12, RZ, RZ, 0x10 ;  /* 0x00000010ff0c7424 */ /* 0x000fe200078e00ff */
[----:B------:R-:W-:-:S05]  /*1c670*/  SEL R5, R14, RZ, P4 ;  /* 0x000000ff0e057207 */ /* 0x000fca0002000000 */
[----:B------:R-:W-:-:S04]  /*1c680*/  IMAD.IADD R5, R8, 0x1, R5 ;  /* 0x0000000108057824 */ /* 0x000fc800078e0205 */
[----:B------:R-:W-:-:S07]  /*1c690*/  IMAD.MOV.U32 R13, RZ, RZ, R5 ;  /* 0x000000ffff0d7224 */ /* 0x000fce00078e0005 */
[----:B------:R-:W-:Y:S05]  /*1c6a0*/  WARPSYNC.COLLECTIVE R15, `(.L_x_12906) ;  /* 0x000000000f087348 */ /* 0x000fea0003c00000 */
[----:B------:R0:W1:Y:S02]  /*1c6b0*/  SHFL.UP P6, R14, R13, R12, R11 ;  /* 0x0400000c0d0e7389 */ /* 0x00006400000c000b */
[----:B01----:R-:W-:Y:S01]  /*1c6c0*/  ENDCOLLECTIVE ;  /* 0x000000000000791b */ /* 0x003fe20003800000 */
.L_x_12906:
        /* <DEDUP_REMOVED lines=8> */
.L_x_12907:
[----:B------:R-:W-:Y:S05]  /*1c750*/  BRA `(.L_x_12908) ;  /* 0xffffffc400a07947 */ /* 0x000fea000383ffff */
.L_x_12786:
[----:B------:R-:W-:Y:S01]  /*1c760*/  BSSY B0, `(.L_x_12909) ;  /* 0x0000007000007945 */ /* 0x000fe20003800000 */
[----:B------:R-:W-:Y:S02]  /*1c770*/  IMAD.MOV.U32 R12, RZ, RZ, 0x1 ;  /* 0x00000001ff0c7424 */ /* 0x000fe400078e00ff */
[----:B------:R-:W-:Y:S02]  /*1c780*/  IMAD.MOV.U32 R11, RZ, RZ, RZ ;  /* 0x000000ffff0b7224 */ /* 0x000fe400078e00ff */
[----:B------:R-:W-:-:S07]  /*1c790*/  IMAD.MOV.U32 R15, RZ, RZ, -0x1 ;  /* 0xffffffffff0f7424 */ /* 0x000fce00078e00ff */
[----:B------:R-:W-:Y:S05]  /*1c7a0*/  WARPSYNC.COLLECTIVE R15, `(.L_x_12910) ;  /* 0x000000000f087348 */ /* 0x000fea0003c00000 */
[----:B------:R0:W1:Y:S02]  /*1c7b0*/  SHFL.UP P6, R14, R13, R12, R11 ;  /* 0x0400000c0d0e7389 */ /* 0x00006400000c000b */
[----:B01----:R-:W-:Y:S01]  /*1c7c0*/  ENDCOLLECTIVE ;  /* 0x000000000000791b */ /* 0x003fe20003800000 */
.L_x_12910:
[----:B------:R-:W-:Y:S05]  /*1c7d0*/  BSYNC B0 ;  /* 0x0000000000007941 */ /* 0x000fea0003800000 */
.L_x_12909:
        /* <DEDUP_REMOVED lines=8> */
.L_x_12911:
[----:B------:R-:W-:Y:S01]  /*1c860*/  IMAD.MOV.U32 R12, RZ, RZ, 0x4 ;  /* 0x00000004ff0c7424 */ /* 0x000fe200078e00ff */
[----:B------:R-:W-:-:S04]  /*1c870*/  SEL R2, R14, RZ, P2 ;  /* 0x000000ff0e027207 */ /* 0x000fc80001000000 */
[----:B------:R-:W-:-:S05]  /*1c880*/  IADD3 R2, R13, R2, RZ ;  /* 0x000000020d027210 */ /* 0x000fca0007ffe0ff */
[----:B------:R-:W-:-:S07]  /*1c890*/  IMAD.MOV.U32 R13, RZ, RZ, R2 ;  /* 0x000000ffff0d7224 */ /* 0x000fce00078e0002 */
[----:B------:R-:W-:Y:S05]  /*1c8a0*/  WARPSYNC.COLLECTIVE R15, `(.L_x_12912) ;  /* 0x000000000f087348 */ /* 0x000fea0003c00000 */
[----:B------:R0:W1:Y:S02]  /*1c8b0*/  SHFL.UP P6, R14, R13, R12, R11 ;  /* 0x0400000c0d0e7389 */ /* 0x00006400000c000b */
[----:B01----:R-:W-:Y:S01]  /*1c8c0*/  ENDCOLLECTIVE ;  /* 0x000000000000791b */ /* 0x003fe20003800000 */
.L_x_12912:
[----:B------:R-:W-:Y:S01]  /*1c8d0*/  IMAD.MOV.U32 R12, RZ, RZ, 0x8 ;  /* 0x00000008ff0c7424 */ /* 0x000fe200078e00ff */
[----:B------:R-:W-:-:S05]  /*1c8e0*/  SEL R3, R14, RZ, P3 ;  /* 0x000000ff0e037207 */ /* 0x000fca0001800000 */
[----:B------:R-:W-:-:S04]  /*1c8f0*/  IMAD.IADD R3, R2, 0x1, R3 ;  /* 0x0000000102037824 */ /* 0x000fc800078e0203 */
[----:B------:R-:W-:-:S07]  /*1c900*/  IMAD.MOV.U32 R13, RZ, RZ, R3 ;  /* 0x000000ffff0d7224 */ /* 0x000fce00078e0003 */
[----:B------:R-:W-:Y:S05]  /*1c910*/  WARPSYNC.COLLECTIVE R15, `(.L_x_12913) ;  /* 0x000000000f087348 */ /* 0x000fea0003c00000 */
[----:B------:R0:W1:Y:S02]  /*1c920*/  SHFL.UP P6, R14, R13, R12, R11 ;  /* 0x0400000c0d0e7389 */ /* 0x00006400000c000b */
[----:B01----:R-:W-:Y:S01]  /*1c930*/  ENDCOLLECTIVE ;  /* 0x000000000000791b */ /* 0x003fe20003800000 */
.L_x_12913:
[----:B------:R-:W-:Y:S02]  /*1c940*/  MOV R12, 0x10 ;  /* 0x00000010000c7802 */ /* 0x000fe40000000f00 */
[----:B------:R-:W-:-:S05]  /*1c950*/  SEL R14, R14, RZ, P4 ;  /* 0x000000ff0e0e7207 */ /* 0x000fca0002000000 */
[----:B------:R-:W-:-:S04]  /*1c960*/  IMAD.IADD R5, R3, 0x1, R14 ;  /* 0x0000000103057824 */ /* 0x000fc800078e020e */
[----:B------:R-:W-:-:S07]  /*1c970*/  IMAD.MOV.U32 R13, RZ, RZ, R5 ;  /* 0x000000ffff0d7224 */ /* 0x000fce00078e0005 */
[----:B------:R-:W-:Y:S05]  /*1c980*/  WARPSYNC.COLLECTIVE R15, `(.L_x_12914) ;  /* 0x000000000f087348 */ /* 0x000fea0003c00000 */
[----:B------:R0:W1:Y:S02]  /*1c990*/  SHFL.UP P6, R14, R13, R12, R11 ;  /* 0x0400000c0d0e7389 */ /* 0x00006400000c000b */
[----:B01----:R-:W-:Y:S01]  /*1c9a0*/  ENDCOLLECTIVE ;  /* 0x000000000000791b */ /* 0x003fe20003800000 */
.L_x_12914:
        /* <DEDUP_REMOVED lines=8> */
.L_x_12915:
[----:B------:R-:W-:Y:S05]  /*1ca30*/  BRA `(.L_x_12916) ;  /* 0xffffffc4008c7947 */ /* 0x000fea000383ffff */
.L_x_12788:
[----:B------:R-:W-:Y:S01]  /*1ca40*/  BSSY B0, `(.L_x_12917) ;  /* 0x0000006000007945 */ /* 0x000fe20003800000 */
[----:B------:R-:W-:Y:S01]  /*1ca50*/  PLOP3.LUT P6, PT, P6, PT, PT, 0x8, 0x0 ;  /* 0x000000000000781c */ /* 0x000fe200037ce170 */
[----:B------:R-:W-:-:S12]  /*1ca60*/  IMAD.MOV.U32 R15, RZ, RZ, -0x1 ;  /* 0xffffffffff0f7424 */ /* 0x000fd800078e00ff */
[----:B0-----:R-:W-:Y:S05]  /*1ca70*/  WARPSYNC.COLLECTIVE R15, `(.L_x_12918) ;  /* 0x000000000f087348 */ /* 0x001fea0003c00000 */
[----:B------:R-:W-:Y:S01]  /*1ca80*/  VOTE.ANY R14, PT, P6 ;  /* 0x00000000000e7806 */ /* 0x000fe200030e0100 */
[----:B0-----:R-:W-:Y:S06]  /*1ca90*/  ENDCOLLECTIVE ;  /* 0x000000000000791b */ /* 0x001fec0003800000 */
.L_x_12918:
[----:B------:R-:W-:Y:S05]  /*1caa0*/  BSYNC B0 ;  /* 0x0000000000007941 */ /* 0x000fea0003800000 */
.L_x_12917:
[----:B------:R-:W-:Y:S02]  /*1cab0*/  IMAD.MOV.U32 R8, RZ, RZ, R14 ;  /* 0x000000ffff087224 */ /* 0x000fe400078e000e */
[----:B------:R-:W-:Y:S02]  /*1cac0*/  IMAD.MOV.U32 R13, RZ, RZ, R7 ;  /* 0x000000ffff0d7224 */ /* 0x000fe400078e0007 */
[----:B------:R-:W0:Y:S01]  /*1cad0*/  POPC R5, R8 ;  /* 0x0000000800057309 */ /* 0x000e220000000000 */
[----:B------:R-:W-:Y:S02]  /*1cae0*/  IMAD.MOV.U32 R11, RZ, RZ, 0x1f ;  /* 0x0000001fff0b7424 */ /* 0x000fe400078e00ff */
[----:B------:R-:W-:Y:S01]  /*1caf0*/  IMAD.MOV.U32 R15, RZ, RZ, -0x1 ;  /* 0xffffffffff0f7424 */ /* 0x000fe200078e00ff */
[----:B0-----:R-:W-:-:S07]  /*1cb00*/  MOV R12, R5 ;  /* 0x00000005000c7202 */ /* 0x001fce0000000f00 */
[----:B------:R-:W-:Y:S05]  /*1cb10*/  WARPSYNC.COLLECTIVE R15, `(.L_x_12919) ;  /* 0x000000000f087348 */ /* 0x000fea0003c00000 */
[----:B------:R0:W1:Y:S02]  /*1cb20*/  SHFL.IDX P6, R14, R13, R12, R11 ;  /* 0x0000000c0d0e7389 */ /* 0x00006400000c000b */
[----:B01----:R-:W-:Y:S01]  /*1cb30*/  ENDCOLLECTIVE ;  /* 0x000000000000791b */ /* 0x003fe20003800000 */
.L_x_12919:
[----:B------:R-:W-:Y:S02]  /*1cb40*/  IMAD.MOV.U32 R13, RZ, RZ, R4 ;  /* 0x000000ffff0d7224 */ /* 0x000fe400078e0004 */
[----:B------:R-:W-:-:S07]  /*1cb50*/  IMAD.MOV.U32 R7, RZ, RZ, R14 ;  /* 0x000000ffff077224 */ /* 0x000fce00078e000e */
[----:B------:R-:W-:Y:S05]  /*1cb60*/  WARPSYNC.COLLECTIVE R15, `(.L_x_12920) ;  /* 0x000000000f087348 */ /* 0x000fea0003c00000 */
[----:B------:R0:W1:Y:S02]  /*1cb70*/  SHFL.IDX P6, R14, R13, R12, R11 ;  /* 0x0000000c0d0e7389 */ /* 0x00006400000c000b */
[----:B01----:R-:W-:Y:S01]  /*1cb80*/  ENDCOLLECTIVE ;  /* 0x000000000000791b */ /* 0x003fe20003800000 */
.L_x_12920:
[----:B------:R-:W-:Y:S01]  /*1cb90*/  IMAD.MOV.U32 R4, RZ, RZ, R14 ;  /* 0x000000ffff047224 */ /* 0x000fe200078e000e */
[----:B------:R-:W-:Y:S06]  /*1cba0*/  BRA `(.L_x_12921) ;  /* 0xffffffc4006c7947 */ /* 0x000fec000383ffff */
.L_x_12790:
[----:B------:R-:W-:Y:S01]  /*1cbb0*/  BSSY B0, `(.L_x_12922) ;  /* 0x0000007000007945 */ /* 0x000fe20003800000 */
[----:B------:R-:W-:Y:S01]  /*1cbc0*/  IMAD.MOV.U32 R13, RZ, RZ, R3 ;  /* 0x000000ffff0d7224 */ /* 0x000fe200078e0003 */
[----:B------:R-:W-:Y:S01]  /*1cbd0*/  MOV R15, 0xffffffff ;  /* 0xffffffff000f7802 */ /* 0x000fe20000000f00 */
[----:B------:R-:W-:-:S07]  /*1cbe0*/  IMAD.MOV.U32 R11, RZ, RZ, 0x1f ;  /* 0x0000001fff0b7424 */ /* 0x000fce00078e00ff */
[----:B0123--:R-:W-:Y:S05]  /*1cbf0*/  WARPSYNC.COLLECTIVE R15, `(.L_x_12923) ;  /* 0x000000000f087348 */ /* 0x00ffea0003c00000 */
[----:B------:R4:W0:Y:S02]  /*1cc00*/  SHFL.IDX P6, R14, R13, R12, R11 ;  /* 0x0000000c0d0e7389 */ /* 0x00082400000c000b */
[----:B01234-:R-:W-:Y:S01]  /*1cc10*/  ENDCOLLECTIVE ;  /* 0x000000000000791b */ /* 0x01ffe20003800000 */
.L_x_12923:
[----:B------:R-:W-:Y:S05]  /*1cc20*/  BSYNC B0 ;  /* 0x0000000000007941 */ /* 0x000fea0003800000 */
.L_x_12922:
[----:B------:R-:W-:Y:S01]  /*1cc30*/  IMAD.MOV.U32 R24, RZ, RZ, R14 ;  /* 0x000000ffff187224 */ /* 0x000fe200078e000e */
[----:B------:R-:W-:Y:S06]  /*1cc40*/  BRA `(.L_x_12789) ;  /* 0xffffffc4005c7947 */ /* 0x000fec000383ffff */
.L_x_12794:
[----:B0-----:R0:W1:Y:S02]  /*1cc50*/  SYNCS.PHASECHK.TRANS64.TRYWAIT P0, [R9+URZ+0x30820], R0 ;  /* 0x03082000090075a7 */ /* 0x001064000800017f */
[----:B-1----:R-:W-:Y:S05]  /*1cc60*/  @!P0 NANOSLEEP.SYNCS 0x989680 ;  /* 0x009896800000895d */ /* 0x002fea0003900000 */
[----:B------:R-:W1:Y:S02]  /*1cc70*/  @!P0 SYNCS.PHASECHK.TRANS64 P0, [R9+URZ+0x30820], R0 ;  /* 0x03082000090085a7 */ /* 0x000e64000800007f */
[----:B-1----:R-:W-:Y:S05]  /*1cc80*/  @!P0 BRA `(.L_x_12794) ;  /* 0xfffffffc00f08947 */ /* 0x002fea000383ffff */
[----:B------:R-:W-:Y:S05]  /*1cc90*/  BRA `(.L_x_12924) ;  /* 0xffffffc800b47947 */ /* 0x000fea000383ffff */
.L_x_12795:
        /* <DEDUP_REMOVED lines=11> */
.L_x_12926:
[----:B------:R-:W-:Y:S05]  /*1cd50*/  BSYNC B0 ;  /* 0x0000000000007941 */ /* 0x000fea0003800000 */
.L_x_12925:
[----:B------:R-:W-:Y:S05]  /*1cd60*/  BRA `(.L_x_12927) ;  /* 0xffffffc8009c7947 */ /* 0x000fea000383ffff */
.L_x_12796:
[----:B------:R-:W-:Y:S01]  /*1cd70*/  BSSY B0, `(.L_x_12928) ;  /* 0x0000006000007945 */ /* 0x000fe20003800000 */
[----:B------:R-:W-:-:S07]  /*1cd80*/  IMAD.MOV.U32 R15, RZ, RZ, -0x1 ;  /* 0xffffffffff0f7424 */ /* 0x000fce00078e00ff */
[----:B0--3--:R-:W-:Y:S05]  /*1cd90*/  WARPSYNC.COLLECTIVE R15, `(.L_x_12929) ;  /* 0x000000000f0c7348 */ /* 0x009fea0003c00000 */
[----:B------:R-:W-:Y:S02]  /*1cda0*/  ELECT P6, UR62, PT ;  /* 0x00000000003e782f */ /* 0x000fe400038c0000 */
[----:B------:R-:W-:Y:S01]  /*1cdb0*/  MOV R14, UR62 ;  /* 0x0000003e000e7c02 */ /* 0x000fe20008000f00 */
[----:B0--3--:R-:W-:Y:S10]  /*1cdc0*/  ENDCOLLECTIVE ;  /* 0x000000000000791b */ /* 0x009ff40003800000 */
.L_x_12929:
[----:B------:R-:W-:Y:S05]  /*1cdd0*/  BSYNC B0 ;  /* 0x0000000000007941 */ /* 0x000fea0003800000 */
.L_x_12928:
[----:B------:R-:W-:Y:S05]  /*1cde0*/  BRA `(.L_x_12930) ;  /* 0xffffffc800907947 */ /* 0x000fea000383ffff */
.L_x_12798:
[----:B0-----:R0:W1:Y:S02]  /*1cdf0*/  SYNCS.PHASECHK.TRANS64.TRYWAIT P0, [R7+URZ], R2 ;  /* 0x00000002070075a7 */ /* 0x001064000800017f */
[----:B-1----:R-:W-:Y:S05]  /*1ce00*/  @!P0 NANOSLEEP.SYNCS 0x989680 ;  /* 0x009896800000895d */ /* 0x002fea0003900000 */
[----:B------:R-:W1:Y:S02]  /*1ce10*/  @!P0 SYNCS.PHASECHK.TRANS64 P0, [R7+URZ], R2 ;  /* 0x00000002070085a7 */ /* 0x000e64000800007f */
[----:B-1----:R-:W-:Y:S05]  /*1ce20*/  @!P0 BRA `(.L_x_12798) ;  /* 0xfffffffc00f08947 */ /* 0x002fea000383ffff */
[----:B------:R-:W-:Y:S05]  /*1ce30*/  BRA `(.L_x_12931) ;  /* 0xffffffc800c47947 */ /* 0x000fea000383ffff */
.L_x_12799:
[----:B-1----:R1:W2:Y:S02]  /*1ce40*/  SYNCS.PHASECHK.TRANS64.TRYWAIT P0, [R3+URZ], R0 ;  /* 0x00000000030075a7 */ /* 0x0022a4000800017f */
[----:B--2---:R-:W-:Y:S05]  /*1ce50*/  @!P0 NANOSLEEP.SYNCS 0x989680 ;  /* 0x009896800000895d */ /* 0x004fea0003900000 */
[----:B------:R-:W2:Y:S02]  /*1ce60*/  @!P0 SYNCS.PHASECHK.TRANS64 P0, [R3+URZ], R0 ;  /* 0x00000000030085a7 */ /* 0x000ea4000800007f */
[----:B--2---:R-:W-:Y:S05]  /*1ce70*/  @!P0 BRA `(.L_x_12799) ;  /* 0xfffffffc00f08947 */ /* 0x004fea000383ffff */
[----:B------:R-:W-:Y:S05]  /*1ce80*/  BRA `(.L_x_12932) ;  /* 0xffffffc800b87947 */ /* 0x000fea000383ffff */
.L_x_12801:
[----:B-1----:R1:W2:Y:S02]  /*1ce90*/  SYNCS.PHASECHK.TRANS64.TRYWAIT P0, [R5+URZ], R2 ;  /* 0x00000002050075a7 */ /* 0x0022a4000800017f */
[----:B--2---:R-:W-:Y:S05]  /*1cea0*/  @!P0 NANOSLEEP.SYNCS 0x989680 ;  /* 0x009896800000895d */ /* 0x004fea0003900000 */
[----:B------:R-:W2:Y:S02]  /*1ceb0*/  @!P0 SYNCS.PHASECHK.TRANS64 P0, [R5+URZ], R2 ;  /* 0x00000002050085a7 */ /* 0x000ea4000800007f */
[----:B--2---:R-:W-:Y:S05]  /*1cec0*/  @!P0 BRA `(.L_x_12801) ;  /* 0xfffffffc00f08947 */ /* 0x004fea000383ffff */
[----:B------:R-:W-:Y:S05]  /*1ced0*/  BRA `(.L_x_12933) ;  /* 0xffffffc800bc7947 */ /* 0x000fea000383ffff */
.L_x_12934:
        /* <DEDUP_REMOVED lines=10> */
.L_x_14871:


//--------------------- .text._ZN7cutlass13device_kernelIN5flash11enable_sm90INS1_16FlashAttnFwdSm90INS1_25CollectiveMainloopFwdSm90ILi2EN4cute5tupleIJNS5_1CILi1EEES8_S8_EEENS6_IJNS7_ILi192EEENS7_ILi128EEENS7_ILi64EEEEEELi64ENS_10bfloat16_tEfNS_4arch4Sm90ELb0ELb1ELb1ELb0ELb0ELb0ELb0ELb1ELb1ELb1ELb1ELb0EEENS1_21CollectiveEpilogueFwdINS6_IJSA_SC_SB_EEES9_SE_SG_Li384ELb0ELb1ELb1ELb0EEENS1_19SingleTileSchedulerILb0ELb1ELb1ELi192EEEEEEEEEvNT_6ParamsE --------------------------
	.section	.text._ZN7cutlass13device_kernelIN5flash11enable_sm90INS1_16FlashAttnFwdSm90INS1_25CollectiveMainloopFwdSm90ILi2EN4cute5tupleIJNS5_1CILi1EEES8_S8_EEENS6_IJNS7_ILi192EEENS7_ILi128EEENS7_ILi64EEEEEELi64ENS_10bfloat16_tEfNS_4arch4Sm90ELb0ELb1ELb1ELb0ELb0ELb0ELb0ELb1ELb1ELb1ELb1ELb0EEENS1_21CollectiveEpilogueFwdINS6_IJSA_SC_SB_EEES9_SE_SG_Li384ELb0ELb1ELb1ELb0EEENS1_19SingleTileSchedulerILb0ELb1ELb1ELi192EEEEEEEEEvNT_6ParamsE,"ax",@progbits
	.align	128
.text._ZN7cutlass13device_kernelIN5flash11enable_sm90INS1_16FlashAttnFwdSm90INS1_25CollectiveMainloopFwdSm90ILi2EN4cute5tupleIJNS5_1CILi1EEES8_S8_EEENS6_IJNS7_ILi192EEENS7_ILi128EEENS7_ILi64EEEEEELi64ENS_10bfloat16_tEfNS_4arch4Sm90ELb0ELb1ELb1ELb0ELb0ELb0ELb0ELb1ELb1ELb1ELb1ELb0EEENS1_21CollectiveEpilogueFwdINS6_IJSA_SC_SB_EEES9_SE_SG_Li384ELb0ELb1ELb1ELb0EEENS1_19SingleTileSchedulerILb0ELb1ELb1ELi192EEEEEEEEEvNT_6ParamsE:
        .type           _ZN7cutlass13device_kernelIN5flash11enable_sm90INS1_16FlashAttnFwdSm90INS1_25CollectiveMainloopFwdSm90ILi2EN4cute5tupleIJNS5_1CILi1EEES8_S8_EEENS6_IJNS7_ILi192EEENS7_ILi128EEENS7_ILi64EEEEEELi64ENS_10bfloat16_tEfNS_4arch4Sm90ELb0ELb1ELb1ELb0ELb0ELb0ELb0ELb1ELb1ELb1ELb1ELb0EEENS1_21CollectiveEpilogueFwdINS6_IJSA_SC_SB_EEES9_SE_SG_Li384ELb0ELb1ELb1ELb0EEENS1_19SingleTileSchedulerILb0ELb1ELb1ELi192EEEEEEEEEvNT_6ParamsE,@function
        .size           _ZN7cutlass13device_kernelIN5flash11enable_sm90INS1_16FlashAttnFwdSm90INS1_25CollectiveMainloopFwdSm90ILi2EN4cute5tupleIJNS5_1CILi1EEES8_S8_EEENS6_IJNS7_ILi192EEENS7_ILi128EEENS7_ILi64EEEEEELi64ENS_10bfloat16_tEfNS_4arch4Sm90ELb0ELb1ELb1ELb0ELb0ELb0ELb0ELb1ELb1ELb1ELb1ELb0EEENS1_21CollectiveEpilogueFwdINS6_IJSA_SC_SB_EEES9_SE_SG_Li384ELb0ELb1ELb1ELb0EEENS1_19SingleTileSchedulerILb0ELb1ELb1ELi192EEEEEEEEEvNT_6ParamsE,(.L_x_14872 - _ZN7cutlass13device_kernelIN5flash11enable_sm90INS1_16FlashAttnFwdSm90INS1_25CollectiveMainloopFwdSm90ILi2EN4cute5tupleIJNS5_1CILi1EEES8_S8_EEENS6_IJNS7_ILi192EEENS7_ILi128EEENS7_ILi64EEEEEELi64ENS_10bfloat16_tEfNS_4arch4Sm90ELb0ELb1ELb1ELb0ELb0ELb0ELb0ELb1ELb1ELb1ELb1ELb0EEENS1_21CollectiveEpilogueFwdINS6_IJSA_SC_SB_EEES9_SE_SG_Li384ELb0ELb1ELb1ELb0EEENS1_19SingleTileSchedulerILb0ELb1ELb1ELi192EEEEEEEEEvNT_6ParamsE)
        .other          _ZN7cutlass13device_kernelIN5flash11enable_sm90INS1_16FlashAttnFwdSm90INS1_25CollectiveMainloopFwdSm90ILi2EN4cute5tupleIJNS5_1CILi1EEES8_S8_EEENS6_IJNS7_ILi192EEENS7_ILi128EEENS7_ILi64EEEEEELi64ENS_10bfloat16_tEfNS_4arch4Sm90ELb0ELb1ELb1ELb0ELb0ELb0ELb0ELb1ELb1ELb1ELb1ELb0EEENS1_21CollectiveEpilogueFwdINS6_IJSA_SC_SB_EEES9_SE_SG_Li384ELb0ELb1ELb1ELb0EEENS1_19SingleTileSchedulerILb0ELb1ELb1ELi192EEEEEEEEEvNT_6ParamsE,@"STO_CUDA_ENTRY STV_DEFAULT"
_ZN7cutlass13device_kernelIN5flash11enable_sm90INS1_16FlashAttnFwdSm90INS1_25CollectiveMainloopFwdSm90ILi2EN4cute5tupleIJNS5_1CILi1EEES8_S8_EEENS6_IJNS7_ILi192EEENS7_ILi128EEENS7_ILi64EEEEEELi64ENS_10bfloat16_tEfNS_4arch4Sm90ELb0ELb1ELb1ELb0ELb0ELb0ELb0ELb1ELb1ELb1ELb1ELb0EEENS1_21CollectiveEpilogueFwdINS6_IJSA_SC_SB_EEES9_SE_SG_Li384ELb0ELb1ELb1ELb0EEENS1_19SingleTileSchedulerILb0ELb1ELb1ELi192EEEEEEEEEvNT_6ParamsE:
        /* <DEDUP_REMOVED lines=17> */
.L_x_12936:
[----:B------:R-:W-:Y:S05]  /*0110*/  BSYNC B0 ;  /* 0x0000000000007941 */ /* 0x000fea0003800000 */
.L_x_12935:
        /* <DEDUP_REMOVED lines=41> */
.L_x_12937:
        /* <DEDUP_REMOVED lines=22> */
.L_x_12938:
        /* <DEDUP_REMOVED lines=18> */
.L_x_12939:
        /* <DEDUP_REMOVED lines=22> */
.L_x_12940:
        /* <DEDUP_REMOVED lines=22> */
.L_x_12941:
[----:B------:R-:W-:Y:S01]  /*08f0*/  PLOP3.LUT P0, PT, PT, PT, UP0, 0x80, 0x0 ;  /* 0x000000000000781c */ /* 0x000fe20003f0f008 */
[----:B------:R-:W-:Y:S01]  /*0900*/  UMOV UR45, 0x1 ;  /* 0x00000001002d7882 */ /* 0x000fe20000000000 */
[----:B------:R-:W-:Y:S01]  /*0910*/  NOP ;  /* 0x0000000000007918 */ /* 0x000fe20000000000 */
[----:B------:R-:W-:Y:S01]  /*0920*/  USEL UR45, UR45, 0x2, !UP0 ;  /* 0x000000022d2d7887 */ /* 0x000fe2000c000000 */
[----:B------:R-:W-:Y:S01]  /*0930*/  BSSY B6, `(.L_x_12942) ;  /* 0x00012fc000067945 */ /* 0x000fe20003800000 */
[----:B------:R-:W-:Y:S01]  /*0940*/  ULDC.64 UR48, c[0x0][0x208] ;  /* 0x0000820000307ab9 */ /* 0x000fe20000000a00 */
[----:B------:R-:W-:Y:S01]  /*0950*/  LOP3.LUT R19, R2, 0x7f, RZ, 0xc0, !PT ;  /* 0x0000007f02137812 */ /* 0x000fe200078ec0ff */
[----:B012-4-:R-:W-:Y:S06]  /*0960*/  BAR.SYNC.DEFER_BLOCKING 0x0 ;  /* 0x0000000000007b1d */ /* 0x017fec0000010000 */
[----:B------:R-:W-:Y:S05]  /*0970*/  @!P0 BRA `(.L_x_12943) ;  /* 0x000000f400a08947 */ /* 0x000fea0003800000 */
.L_x_12944:
        /* <DEDUP_REMOVED lines=18> */
[----:B------:R-:W-:-:S04]  /*0aa0*/  UIADD3 UR4, -UR36, URZ, URZ ;  /* 0x0000003f24047290 */ /* 0x000fc8000fffe13f */
        /* <DEDUP_REMOVED lines=40> */
.L_x_12947:
[----:B------:R-:W-:-:S11]  /*0d30*/  UISETP.NE.AND UP1, UPT, UR5, 0x1, UPT ;  /* 0x000000010500788c */ /* 0x000fd6000bf25270 */
[----:B------:R-:W-:Y:S02]  /*0d40*/  @UP1 ULDC.64 UR10, c[0x0][0x9e8] ;  /* 0x00027a00000a1ab9 */ /* 0x000fe40000000a00 */
[----:B------:R-:W-:-:S04]  /*0d50*/  UIMAD.WIDE.U32 UR8, UR4, UR10, URZ ;  /* 0x0000000a040872a5 */ /* 0x000fc8000f8e003f */
[----:B------:R-:W-:-:S12]  /*0d60*/  @UP1 USHF.R.U32.HI UR4, URZ, UR11, UR9 ;  /* 0x0000000b3f041299 */ /* 0x000fd80008011609 */
.L_x_12948:
[----:B------:R-:W-:-:S06]  /*0d70*/  UIMAD UR4, UR4, UR5, UR5 ;  /* 0x00000005040472a4 */ /* 0x000fcc000f8e0205 */
[----:B------:R-:W-:-:S07]  /*0d80*/  VIMNMX R0, R0, UR4, PT ;  /* 0x0000000400007c48 */ /* 0x000fce000bfe0100 */
.L_x_12946:
        /* <DEDUP_REMOVED lines=30> */
.L_x_12950:
[----:B------:R-:W-:-:S11]  /*0f70*/  UISETP.NE.AND UP0, UPT, UR5, 0x1, UPT ;  /* 0x000000010500788c */ /* 0x000fd6000bf05270 */
[----:B------:R-:W-:Y:S02]  /*0f80*/  @UP0 ULDC.64 UR10, c[0x0][0x9e8] ;  /* 0x00027a00000a0ab9 */ /* 0x000fe40000000a00 */
[----:B------:R-:W-:-:S04]  /*0f90*/  UIMAD.WIDE.U32 UR8, UR4, UR10, URZ ;  /* 0x0000000a040872a5 */ /* 0x000fc8000f8e003f */
[----:B------:R-:W-:-:S12]  /*0fa0*/  @UP0 USHF.R.U32.HI UR4, URZ, UR11, UR9 ;  /* 0x0000000b3f040299 */ /* 0x000fd80008011609 */
.L_x_12951:
[----:B------:R-:W-:-:S04]  /*0fb0*/  UIMAD UR4, UR4, UR5, URZ ;  /* 0x00000005040472a4 */ /* 0x000fc8000f8e023f */
[----:B------:R-:W-:-:S04]  /*0fc0*/  UISETP.LT.AND UP0, UPT, UR7, UR4, UPT ;  /* 0x000000040700728c */ /* 0x000fc8000bf01270 */
[----:B------:R-:W-:-:S12]  /*0fd0*/  USEL UR7, UR7, UR4, !UP0 ;  /* 0x0000000407077287 */ /* 0x000fd8000c000000 */
.L_x_12949:
        /* <DEDUP_REMOVED lines=47> */
.L_x_12952:
[----:B------:R-:W-:Y:S02]  /*12d0*/  UIMAD UR37, UR37, UR4, UR9 ;  /* 0x00000004252572a4 */ /* 0x000fe4000f8e0209 */
[----:B------:R-:W-:Y:S01]  /*12e0*/  IMAD.U32 R3, RZ, RZ, UR4 ;  /* 0x00000004ff037e24 */ /* 0x000fe2000f8e00ff */
[----:B------:R-:W-:Y:S01]  /*12f0*/  PLOP3.LUT P0, PT, PT, PT, PT, 0x80, 0x0 ;  /* 0x000000000000781c */ /* 0x000fe20003f0f070 */
[----:B------:R-:W-:Y:S01]  /*1300*/  IMAD.MOV.U32 R0, RZ, RZ, RZ ;  /* 0x000000ffff007224 */ /* 0x000fe200078e00ff */
[----:B------:R-:W-:Y:S02]  /*1310*/  CS2R R118, SRZ ;  /* 0x0000000000767805 */ /* 0x000fe4000001ff00 */
[----:B------:R-:W-:Y:S02]  /*1320*/  CS2R R116, SRZ ;  /* 0x0000000000747805 */ /* 0x000fe4000001ff00 */
[----:B------:R-:W-:Y:S01]  /*1330*/  VIADDMNMX R22, R3, UR37, R22, PT ;  /* 0x0000002503167c46 */ /* 0x000fe2000b800116 */
[----:B------:R-:W-:Y:S01]  /*1340*/  IMAD.MOV.U32 R3, RZ, RZ, RZ ;  /* 0x000000ffff037224 */ /* 0x000fe200078e00ff */
[----:B------:R-:W-:-:S02]  /*1350*/  CS2R R114, SRZ ;  /* 0x0000000000727805 */ /* 0x000fc4000001ff00 */
[----:B------:R-:W-:Y:S02]  /*1360*/  CS2R R112, SRZ ;  /* 0x0000000000707805 */ /* 0x000fe4000001ff00 */
[----:B------:R-:W-:Y:S02]  /*1370*/  ISETP.GT.AND P1, PT, R22, UR37, PT ;  /* 0x0000002516007c0c */ /* 0x000fe4000bf24270 */
        /* <DEDUP_REMOVED lines=19> */
[----:B0-----:R-:W-:Y:S01]  /*14b0*/  ULEA UR38, UR6, UR38, 0x18 ;  /* 0x0000002606267291 */ /* 0x001fe2000f8ec03f */
[----:B-1----:R-:W-:-:S13]  /*14c0*/  R2UR UR39, R0 ;  /* 0x00000000002772ca */ /* 0x002fda00000e0000 */
[----:B------:R-:W-:Y:S02]  /*14d0*/  UIMAD.WIDE UR4, UR39, 0x55555556, URZ ;  /* 0x55555556270478a5 */ /* 0x000fe4000f8e023f */
[----:B------:R-:W-:Y:S02]  /*14e0*/  UIADD3 UR4, UR38, 0x8400, URZ ;  /* 0x0000840026047890 */ /* 0x000fe4000fffe03f */
[----:B------:R-:W-:Y:S02]  /*14f0*/  ULEA.HI UR5, UR5, UR5, URZ, 0x1 ;  /* 0x0000000505057291 */ /* 0x000fe4000f8f083f */
[----:B------:R-:W-:Y:S02]  /*1500*/  ULOP3.LUT UP0, URZ, UR4, 0x3ff, URZ, 0xc0, !UPT ;  /* 0x000003ff043f7892 */ /* 0x000fe4000f80c03f */
[----:B------:R-:W-:-:S04]  /*1510*/  UIMAD UR5, UR5, -0x3, UR39 ;  /* 0xfffffffd050578a4 */ /* 0x000fc8000f8e0227 */
[----:B------:R-:W-:Y:S01]  /*1520*/  PLOP3.LUT P0, PT, PT, PT, UP0, 0x80, 0x0 ;  /* 0x000000000000781c */ /* 0x000fe20003f0f008 */
[----:B------:R-:W-:-:S04]  /*1530*/  ULEA UR5, UR5, UR4, 0xd ;  /* 0x0000000405057291 */ /* 0x000fc8000f8e683f */
[----:B------:R-:W-:-:S04]  /*1540*/  USHF.R.U32.HI UR5, URZ, 0x4, UR5 ;  /* 0x000000043f057899 */ /* 0x000fc80008011605 */
        /* <DEDUP_REMOVED lines=18> */
.L_x_12954:
[----:B------:R-:W-:-:S04]  /*1670*/  SHF.L.U32 R0, RZ, 0x1f, RZ ;  /* 0x0000001fff007819 */ /* 0x000fc800000006ff */
[----:B------:R-:W0:Y:S02]  /*1680*/  SYNCS.PHASECHK.TRANS64.TRYWAIT P0, [UR38+0x16800], R0 ;  /* 0x01680000ff0075a7 */ /* 0x000e240008000166 */
[----:B0-----:R-:W-:Y:S05]  /*1690*/  @!P0 BRA `(.L_x_12955) ;  /* 0x00000120009c8947 */ /* 0x001fea0003800000 */
.L_x_13106:
[----:B------:R-:W-:-:S06]  /*16a0*/  ULOP3.LUT UR4, UR45, 0x1, URZ, 0xfc, !UPT ;  /* 0x000000012d047892 */ /* 0x000fcc000f8efc3f */
[----:B0-----:R-:W-:-:S05]  /*16b0*/  IMAD.U32 R3, RZ, RZ, UR4 ;  /* 0x00000004ff037e24 */ /* 0x001fca000f8e00ff */
[----:B------:R-:W-:-:S13]  /*16c0*/  ISETP.NE.AND P0, PT, R3, 0x3, PT ;  /* 0x000000030300780c */ /* 0x000fda0003f05270 */
[----:B------:R-:W-:Y:S05]  /*16d0*/  @!P0 BRA `(.L_x_12956) ;  /* 0x0000000000048947 */ /* 0x000fea0003800000 */
[----:B------:R-:W-:Y:S01]  /*16e0*/  BPT.TRAP 0x1 ;  /* 0x000000040000795c */ /* 0x000fe20000300000 */
.L_x_12956:
[----:B------:R0:W1:Y:S01]  /*16f0*/  SYNCS.PHASECHK.TRANS64.TRYWAIT P2, [UR38+0x16830], R0 ;  /* 0x01683000ff0075a7 */ /* 0x0000620008040166 */
[----:B------:R-:W-:Y:S05]  /*1700*/  @!P0 BRA `(.L_x_12957) ;  /* 0x0000000000048947 */ /* 0x000fea0003800000 */
[----:B------:R-:W-:Y:S01]  /*1710*/  BPT.TRAP 0x1 ;  /* 0x000000040000795c */ /* 0x000fe20000300000 */
.L_x_12957:
[----:B------:R-:W-:Y:S01]  /*1720*/  IMAD.U32 R8, RZ, RZ, UR41 ;  /* 0x00000029ff087e24 */ /* 0x000fe2000f8e00ff */
[----:B------:R-:W-:-:S04]  /*1730*/  ISETP.NE.AND P1, PT, R19, RZ, PT ;  /* 0x000000ff1300720c */ /* 0x000fc80003f25270 */
[----:B------:R-:W-:Y:S01]  /*1740*/  LOP3.LUT R8, R8, 0x10000, RZ, 0xfc, !PT ;  /* 0x0001000008087812 */ /* 0x000fe200078efcff */
[----:B-1----:R-:W-:Y:S08]  /*1750*/  @P2 BRA `(.L_x_12958) ;  /* 0x0000000000082947 */ /* 0x002ff00003800000 */
[----:B------:R-:W1:Y:S02]  /*1760*/  SYNCS.PHASECHK.TRANS64.TRYWAIT P2, [UR38+0x16830], R0 ;  /* 0x01683000ff0075a7 */ /* 0x000e640008040166 */
[----:B-1----:R-:W-:Y:S05]  /*1770*/  @!P2 BRA `(.L_x_12959) ;  /* 0x00000120007ca947 */ /* 0x002fea0003800000 */
.L_x_12958:
        /* <DEDUP_REMOVED lines=17> */
[----:B------:R-:W-:Y:S01]  /*1890*/  LOP3.LUT R91, R91, 0xfffffffc, RZ, 0xc0, !PT ;  /* 0xfffffffc5b5b7812 */ /* 0x000fe200078ec0ff */
[----:B------:R-:W-:Y:S01]  /*18a0*/  UIADD3 UR14, UR24, 0x2, URZ ;  /* 0x00000002180e7890 */ /* 0x000fe2000fffe03f */
[----:B-1----:R-:W-:Y:S01]  /*18b0*/  IMAD.HI R3, R88, 0x55555556, RZ ;  /* 0x5555555658037827 */ /* 0x002fe200078e02ff */
[----:B------:R-:W-:Y:S01]  /*18c0*/  UIADD3 UR18, UR24, 0x4, URZ ;  /* 0x0000000418127890 */ /* 0x000fe2000fffe03f */
[----:B0-----:R-:W-:Y:S01]  /*18d0*/  SHF.R.S32.HI R0, RZ, 0x1f, R89 ;  /* 0x0000001fff007819 */ /* 0x001fe20000011459 */
[----:B------:R-:W-:Y:S01]  /*18e0*/  UMOV UR10, UR24 ;  /* 0x00000018000a7c82 */ /* 0x000fe20008000000 */
[----:B------:R-:W-:Y:S01]  /*18f0*/  ULDC UR6, c[0x0][0x9d8] ;  /* 0x0002760000067ab9 */ /* 0x000fe20000000800 */
[----:B------:R-:W-:Y:S01]  /*1900*/  HGMMA.64x128x16.F32.BF16 R24, gdesc[UR8], RZ, !UPT, gsb0 ;  /* 0x01e00000081879f0 */ /* 0x000fe2000c0018ff */
[----:B------:R-:W-:Y:S01]  /*1910*/  R2UR UR8, R8 ;  /* 0x00000000080872ca */ /* 0x000fe200000e0000 */
[----:B------:R-:W-:Y:S01]  /*1920*/  UIADD3 UR10, UR24, 0x6, URZ ;  /* 0x00000006180a7890 */ /* 0x000fe2000fffe03f */
[----:B------:R-:W-:Y:S01]  /*1930*/  IMAD.IADD R91, R18, 0x1, -R91 ;  /* 0x00000001125b7824 */ /* 0x000fe200078e0a5b */
[----:B------:R-:W-:Y:S01]  /*1940*/  UMOV UR9, 0x40000040 ;  /* 0x4000004000097882 */ /* 0x000fe20000000000 */
[----:B------:R-:W-:Y:S01]  /*1950*/  UMOV UR11, 0x40000040 ;  /* 0x40000040000b7882 */ /* 0x000fe20000000000 */
[----:B------:R-:W-:Y:S01]  /*1960*/  LEA.HI R18, R0, R89, RZ, 0x2 ;  /* 0x0000005900127211 */ /* 0x000fe200078f10ff */
[----:B------:R-:W-:Y:S01]  /*1970*/  ULDC UR4, c[0x0][0x448] ;  /* 0x0001120000047ab9 */ /* 0x000fe20000000800 */
[----:B------:R-:W-:Y:S01]  /*1980*/  ULDC UR27, c[0x0][0x2f0] ;  /* 0x0000bc00001b7ab9 */ /* 0x000fe20000000800 */
[----:B------:R-:W-:Y:S01]  /*1990*/  UISETP.NE.AND UP0, UPT, UR4, 0x1, UPT ;  /* 0x000000010400788c */ /* 0x000fe2000bf05270 */
[----:B------:R-:W-:Y:S01]  /*19a0*/  ULDC UR7, c[0x0][0x288] ;  /* 0x0000a20000077ab9 */ /* 0x000fe20000000800 */
[----:B------:R-:W-:-:S03]  /*19b0*/  ULDC UR25, c[0x0][0x9dc] ;  /* 0x0002770000197ab9 */ /* 0x000fc60000000800 */
[----:B------:R-:W-:Y:S01]  /*19c0*/  UIADD3 UR12, UR8, 0x2, URZ ;  /* 0x00000002080c7890 */ /* 0x000fe2000fffe03f */
[----:B------:R-:W-:Y:S01]  /*19d0*/  PLOP3.LUT P2, PT, PT, PT, UP0, 0x80, 0x0 ;  /* 0x000000000000781c */ /* 0x000fe20003f4f008 */
[----:B------:R-:W-:Y:S01]  /*19e0*/  UIADD3 UR16, UR8, 0x4, URZ ;  /* 0x0000000408107890 */ /* 0x000fe2000fffe03f */
[----:B------:R-:W-:Y:S01]  /*19f0*/  PLOP3.LUT P3, PT, PT, PT, UP0, 0x80, 0x0 ;  /* 0x000000000000781c */ /* 0x000fe20003f6f008 */
[----:B------:R-:W-:Y:S02]  /*1a00*/  UIADD3 UR8, UR8, 0x6, URZ ;  /* 0x0000000608087890 */ /* 0x000fe4000fffe03f */
[----:B------:R-:W-:Y:S01]  /*1a10*/  @UP0 ULDC UR4, c[0x0][0x44c] ;  /* 0x0001130000040ab9 */ /* 0x000fe20000000800 */
[----:B------:R-:W-:Y:S01]  /*1a20*/  ULOP3.LUT UR25, URZ, UR25, URZ, 0x33, !UPT ;  /* 0x000000193f197292 */ /* 0x000fe2000f8e333f */
        /* <DEDUP_REMOVED lines=13> */
[----:B------:R-:W-:Y:S01]  /*1b00*/  LEA.HI R3, R0, R89, RZ, 0x5 ;  /* 0x0000005900037211 */ /* 0x000fe200078f28ff */
[----:B------:R-:W-:Y:S01]  /*1b10*/  FMUL.FTZ R10, R30, UR6 ;  /* 0x000000061e0a7c20 */ /* 0x000fe20008410000 */
[--C-:B------:R-:W-:Y:S01]  /*1b20*/  SHF.R.S32.HI R0, RZ, 0x2, R18.reuse ;  /* 0x00000002ff007819 */ /* 0x100fe20000011412 */
[----:B------:R-:W-:Y:S01]  /*1b30*/  FMUL.FTZ R19, R42, UR6 ;  /* 0x000000062a137c20 */ /* 0x000fe20008410000 */
[----:B------:R-:W-:Y:S01]  /*1b40*/  SHF.R.S32.HI R25, RZ, 0x1f, R18 ;  /* 0x0000001fff197819 */ /* 0x000fe20000011412 */
[----:B------:R-:W-:Y:S01]  /*1b50*/  FMUL.FTZ R42, R44, UR6 ;  /* 0x000000062c2a7c20 */ /* 0x000fe20008410000 */
[----:B------:R-:W-:Y:S01]  /*1b60*/  SHF.R.S32.HI R3, RZ, 0x5, R3 ;  /* 0x00000005ff037819 */ /* 0x000fe20000011403 */
[----:B------:R-:W-:Y:S01]  /*1b70*/  IMAD R29, R29, -0x3, R88 ;  /* 0xfffffffd1d1d7824 */ /* 0x000fe200078e0258 */
[-C--:B------:R-:W-:Y:S01]  /*1b80*/  LEA.HI R25, R25, R0.reuse, RZ, 0x3 ;  /* 0x0000000019197211 */ /* 0x080fe200078f18ff */
[----:B------:R-:W-:Y:S01]  /*1b90*/  FMUL.FTZ R14, R38, UR6 ;  /* 0x00000006260e7c20 */ /* 0x000fe20008410000 */
[----:B------:R-:W-:Y:S01]  /*1ba0*/  LEA.HI R30, R91, R91, RZ, 0x1 ;  /* 0x0000005b5b1e7211 */ /* 0x000fe200078f08ff */
[----:B------:R-:W-:Y:S01]  /*1bb0*/  FMUL.FTZ R6, R27, UR6 ;  /* 0x000000061b067c20 */ /* 0x000fe20008410000 */
[----:B------:R-:W-:Y:S01]  /*1bc0*/  LEA R3, R3, UR40, 0x4 ;  /* 0x0000002803037c11 */ /* 0x000fe2000f8e20ff */
[----:B------:R-:W-:Y:S01]  /*1bd0*/  FMUL.FTZ R38, R40, UR6 ;  /* 0x0000000628267c20 */ /* 0x000fe20008410000 */
[----:B------:R-:W-:Y:S01]  /*1be0*/  LOP3.LUT R25, R25, 0xfffffff8, RZ, 0xc0, !PT ;  /* 0xfffffff819197812 */ /* 0x000fe200078ec0ff */
[----:B------:R-:W-:Y:S01]  /*1bf0*/  FMUL.FTZ R40, R41, UR6 ;  /* 0x0000000629287c20 */ /* 0x000fe20008410000 */
[----:B------:R-:W-:Y:S01]  /*1c00*/  LOP3.LUT R30, R30, 0x1ffffffe, RZ, 0xc0, !PT ;  /* 0x1ffffffe1e1e7812 */ /* 0x000fe200078ec0ff */
[----:B------:R-:W-:Y:S01]  /*1c10*/  FMUL.FTZ R27, R50, UR6 ;  /* 0x00000006321b7c20 */ /* 0x000fe20008410000 */
[----:B------:R-:W-:Y:S01]  /*1c20*/  IADD3 R44, R3, R0, -R25 ;  /* 0x00000000032c7210 */ /* 0x000fe20007ffe819 */
[----:B------:R-:W-:-:S02]  /*1c30*/  IMAD.U32 R3, RZ, RZ, UR38 ;  /* 0x00000026ff037e24 */ /* 0x000fc4000f8e00ff */
[----:B------:R-:W-:Y:S01]  /*1c40*/  FMUL.FTZ R41, R63, UR6 ;  /* 0x000000063f297c20 */ /* 0x000fe20008410000 */
[----:B------:R-:W-:Y:S02]  /*1c50*/  IMAD.IADD R0, R91, 0x1, -R30 ;  /* 0x000000015b007824 */ /* 0x000fe400078e0a1e */
[----:B------:R-:W-:Y:S01]  /*1c60*/  FMUL.FTZ R50, R71, UR6 ;  /* 0x0000000647327c20 */ /* 0x000fe20008410000 */
[----:B------:R-:W-:Y:S02]  /*1c70*/  IMAD R29, R29, 0x40, R44 ;  /* 0x000000401d1d7824 */ /* 0x000fe400078e022c */
[----:B------:R-:W-:Y:S01]  /*1c80*/  FMUL.FTZ R63, R69, UR6 ;  /* 0x00000006453f7c20 */ /* 0x000fe20008410000 */
[----:B------:R-:W-:Y:S02]  /*1c90*/  @!P1 VIADD R3, R3, 0x16840 ;  /* 0x0001684003039836 */ /* 0x000fe40000000000 */
[----:B------:R-:W-:Y:S01]  /*1ca0*/  FMUL.FTZ R7, R31, UR6 ;  /* 0x000000061f077c20 */ /* 0x000fe20008410000 */
[----:B------:R-:W-:-:S02]  /*1cb0*/  IMAD R0, R0, 0x8, R29 ;  /* 0x0000000800007824 */ /* 0x000fc400078e021d */
[----:B------:R-:W-:Y:S01]  /*1cc0*/  FMUL.FTZ R21, R46, UR6 ;  /* 0x000000062e157c20 */ /* 0x000fe20008410000 */
[----:B------:R-:W-:Y:S02]  /*1cd0*/  IMAD.MOV.U32 R69, RZ, RZ, -0x80 ;  /* 0xffffff80ff457424 */ /* 0x000fe400078e00ff */
[----:B------:R-:W-:Y:S01]  /*1ce0*/  FMUL.FTZ R31, R54, UR6 ;  /* 0x00000006361f7c20 */ /* 0x000fe20008410000 */
[----:B------:R-:W-:Y:S01]  /*1cf0*/  @P2 IMAD.HI.U32 R29, R0, UR4, RZ ;  /* 0x00000004001d2c27 */ /* 0x000fe2000f8e00ff */
[----:B------:R-:W-:Y:S01]  /*1d00*/  @UP0 ULDC UR4, c[0x0][0x450] ;  /* 0x0001140000040ab9 */ /* 0x000fe20000000800 */
[----:B------:R-:W-:Y:S02]  /*1d10*/  LOP3.LUT R30, R18, 0x7ffffffc, RZ, 0xc0, !PT ;  /* 0x7ffffffc121e7812 */ /* 0x000fe400078ec0ff */
[----:B------:R-:W-:Y:S01]  /*1d20*/  FMUL.FTZ R46, R67, UR6 ;  /* 0x00000006432e7c20 */ /* 0x000fe20008410000 */
[----:B------:R-:W-:Y:S01]  /*1d30*/  IMAD.MOV.U32 R71, RZ, RZ, R0 ;  /* 0x000000ffff477224 */ /* 0x000fe200078e0000 */
[----:B------:R-:W-:Y:S01]  /*1d40*/  @P3 SHF.R.U32.HI R71, RZ, UR4, R29 ;  /* 0x00000004ff473c19 */ /* 0x000fe2000801161d */
[----:B------:R-:W-:Y:S01]  /*1d50*/  FMUL.FTZ R54, R75, UR6 ;  /* 0x000000064b367c20 */ /* 0x000fe20008410000 */
[----:B------:R-:W-:Y:S01]  /*1d60*/  @!P1 PRMT R18, RZ, 0x654, R3 ;  /* 0x00000654ff129816 */ /* 0x000fe20000000003 */
[----:B------:R-:W-:Y:S01]  /*1d70*/  FMUL.FTZ R67, R77, UR6 ;  /* 0x000000064d437c20 */ /* 0x000fe20008410000 */
[----:B------:R-:W-:-:S02]  /*1d80*/  IMAD R75, R22, R69, 0x80 ;  /* 0x00000080164b7424 */ /* 0x000fc400078e0245 */
[----:B------:R-:W-:Y:S01]  /*1d90*/  FMUL.FTZ R12, R34, UR6 ;  /* 0x00000006220c7c20 */ /* 0x000fe20008410000 */
[----:B------:R-:W0:Y:S01]  /*1da0*/  SHFL.IDX PT, R77, R71, RZ, 0x1c1f ;  /* 0x001c1fff474d7589 */ /* 0x000e2200000e0000 */
[----:B------:R-:W-:Y:S01]  /*1db0*/  FMUL.FTZ R34, R36, UR6 ;  /* 0x0000000624227c20 */ /* 0x000fe20008410000 */
[----:B------:R-:W-:Y:S01]  /*1dc0*/  ULDC.64 UR4, c[0x0][0x9e0] ;  /* 0x0002780000047ab9 */ /* 0x000fe20000000a00 */
        /* <DEDUP_REMOVED lines=9> */
[----:B------:R-:W-:Y:S01]  /*1e60*/  IMAD.IADD R3, R89, 0x1, -R30 ;  /* 0x0000000159037824 */ /* 0x000fe200078e0a1e */
[----:B------:R-:W-:Y:S01]  /*1e70*/  UISETP.GE.AND UP1, UPT, UR5, 0x1, UPT ;  /* 0x000000010500788c */ /* 0x000fe2000bf26270 */
[----:B-1----:R-:W-:-:S02]  /*1e80*/  VIADD R18, R75, 0x1 ;  /* 0x000000014b127836 */ /* 0x002fc40000000000 */
        /* <DEDUP_REMOVED lines=35> */
[----:B------:R-:W-:Y:S01]  /*20c0*/  IMAD R69, R3, -0x2, R18 ;  /* 0xfffffffe03457824 */ /* 0x000fe200078e0212 */
[----:B------:R-:W-:Y:S01]  /*20d0*/  PLOP3.LUT P2, PT, PT, PT, UP1, 0x40, 0x0 ;  /* 0x000000000000781c */ /* 0x000fe20003f4e818 */
[----:B------:R-:W-:Y:S01]  /*20e0*/  IMAD.U32 R44, RZ, RZ, UR7 ;  /* 0x00000007ff2c7e24 */ /* 0x000fe2000f8e00ff */
[----:B------:R-:W1:Y:S01]  /*20f0*/  MUFU.TANH R5, R5 ;  /* 0x0000000500057308 */ /* 0x000e620000002400 */
[----:B------:R-:W-:Y:S01]  /*2100*/  IMAD R69, R16, UR27, R69 ;  /* 0x0000001b10457c24 */ /* 0x000fe2000f8e0245 */
[----:B------:R-:W-:Y:S01]  /*2110*/  LEA R74, R22, 0xffffff80, 0x7 ;  /* 0xffffff80164a7811 */ /* 0x000fe200078e38ff */
[----:B------:R-:W-:-:S02]  /*2120*/  IMAD R18, R16, UR27, R75 ;  /* 0x0000001b10127c24 */ /* 0x000fc4000f8e024b */
[----:B------:R-:W-:Y:S02]  /*2130*/  IMAD.IADD R69, R69, 0x1, -R44 ;  /* 0x0000000145457824 */ /* 0x000fe400078e0a2c */
[----:B------:R-:W-:Y:S01]  /*2140*/  IMAD R76, R3, -0x2, R18 ;  /* 0xfffffffe034c7824 */ /* 0x000fe200078e0212 */
[----:B------:R-:W2:Y:S01]  /*2150*/  MUFU.TANH R90, R90 ;  /* 0x0000005a005a7308 */ /* 0x000ea20000002400 */
[C---:B------:R-:W-:Y:S02]  /*2160*/  VIADD R79, R69.reuse, UR4 ;  /* 0x00000004454f7c36 */ /* 0x040fe40008000000 */
[----:B------:R-:W-:-:S03]  /*2170*/  VIADD R78, R69, UR25 ;  /* 0x00000019454e7c36 */ /* 0x000fc60008000000 */
[----:B0-----:R-:W-:Y:S01]  /*2180*/  VIADDMNMX R72, R77, R79, R76, PT ;  /* 0x0000004f4d487246 */ /* 0x001fe2000380014c */
[----:B------:R-:W-:Y:S01]  /*2190*/  IMAD.IADD R73, R78, 0x1, R77 ;  /* 0x000000014e497824 */ /* 0x000fe200078e024d */
[----:B------:R-:W0:Y:S08]  /*21a0*/  MUFU.TANH R4, R4 ;  /* 0x0000000400047308 */ /* 0x000e300000002400 */
        /* <DEDUP_REMOVED lines=75> */
.L_x_12962:
[----:B------:R-:W-:-:S06]  /*2660*/  UISETP.NE.AND UP2, UPT, UR5, 0x1, UPT ;  /* 0x000000010500788c */ /* 0x000fcc000bf45270 */
[----:B------:R-:W-:-:S05]  /*2670*/  PLOP3.LUT P2, PT, PT, PT, UP2, 0x80, 0x0 ;  /* 0x000000000000781c */ /* 0x000fca0003f4f028 */
[----:B------:R-:W-:-:S08]  /*2680*/  @UP2 ULDC.64 UR6, c[0x0][0x9e8] ;  /* 0x00027a0000062ab9 */ /* 0x000fd00000000a00 */
[----:B------:R-:W-:-:S05]  /*2690*/  @P2 IMAD.HI.U32 R18, R69, UR6, RZ ;  /* 0x0000000645122c27 */ /* 0x000fca000f8e00ff */
[----:B------:R-:W-:-:S07]  /*26a0*/  @P2 SHF.R.U32.HI R69, RZ, UR7, R18 ;  /* 0x00000007ff452c19 */ /* 0x000fce0008011612 */
.L_x_12963:
[----:B------:R-:W-:Y:S05]  /*26b0*/  BSYNC B0 ;  /* 0x0000000000007941 */ /* 0x000fea0003800000 */
.L_x_12961:
[----:B------:R-:W-:-:S04]  /*26c0*/  IMAD R18, R69, UR5, -R74 ;  /* 0x0000000545127c24 */ /* 0x000fc8000f8e0a4a */
[----:B------:R-:W-:-:S05]  /*26d0*/  IMAD R18, R3, -0x2, R18 ;  /* 0xfffffffe03127824 */ /* 0x000fca00078e0212 */
[----:B------:R-:W-:Y:S02]  /*26e0*/  VIMNMX R73, R73, R18, !PT ;  /* 0x0000001249497248 */ /* 0x000fe40007fe0100 */
[----:B------:R-:W-:-:S07]  /*26f0*/  VIADDMNMX R72, R18, UR5, R72, PT ;  /* 0x0000000512487c46 */ /* 0x000fce000b800148 */
.L_x_12960:
[C---:B------:R-:W-:Y:S01]  /*2700*/  ISETP.GE.AND P4, PT, R75.reuse, 0x9, PT ;  /* 0x000000094b00780c */ /* 0x040fe20003f86270 */
[----:B------:R-:W1:Y:S01]  /*2710*/  SHFL.IDX PT, R71, R71, 0x1, 0x1c1f ;  /* 0x003c1f0047477f89 */ /* 0x000e6200000e0000 */
[C---:B------:R-:W-:Y:S02]  /*2720*/  ISETP.GE.AND P2, PT, R75.reuse, 0x2, PT ;  /* 0x000000024b00780c */ /* 0x040fe40003f46270 */
        /* <DEDUP_REMOVED lines=9> */
[----:B------:R-:W-:Y:S02]  /*27c0*/  ISETP.GT.AND P3, PT, R73, 0x9, !P5 ;  /* 0x000000094900780c */ /* 0x000fe40006f64270 */
[C---:B------:R-:W-:Y:S02]  /*27d0*/  ISETP.GE.AND P5, PT, R75.reuse, 0x11, PT ;  /* 0x000000114b00780c */ /* 0x040fe40003fa6270 */
[C---:B------:R-:W-:Y:S02]  /*27e0*/  ISETP.LT.OR P4, PT, R72.reuse, 0x9, P4 ;  /* 0x000000094800780c */ /* 0x040fe40002781670 */
[----:B------:R-:W-:Y:S02]  /*27f0*/  ISETP.LT.OR P3, PT, R72, 0xa, P3 ;  /* 0x0000000a4800780c */ /* 0x000fe40001f61670 */
[----:B------:R-:W-:Y:S02]  /*2800*/  FSEL R127, R92, -INF , !P4 ;  /* 0xff8000005c7f7808 */ /* 0x000fe40006000000 */
[----:B------:R-:W-:-:S02]  /*2810*/  ISETP.GE.AND P4, PT, R75, 0x12, PT ;  /* 0x000000124b00780c */ /* 0x000fc40003f86270 */
[----:B------:R-:W-:Y:S02]  /*2820*/  LOP3.LUT R18, R18, 0xfffffff7, RZ, 0xc0, !PT ;  /* 0xfffffff712127812 */ /* 0x000fe400078ec0ff */
[----:B0-----:R-:W-:Y:S02]  /*2830*/  FSEL R129, R93, -INF , !P3 ;  /* 0xff8000005d817808 */ /* 0x001fe40005800000 */
[----:B------:R-:W-:Y:S02]  /*2840*/  ISETP.GT.AND P3, PT, R73, 0x10, !P5 ;  /* 0x000000104900780c */ /* 0x000fe40006f64270 */
[----:B------:R-:W-:Y:S02]  /*2850*/  @P5 LOP3.LUT R18, R18, 0x8, RZ, 0xfc, !PT ;  /* 0x0000000812125812 */ /* 0x000fe400078efcff */
[----:B------:R-:W-:Y:S02]  /*2860*/  ISETP.LT.OR P3, PT, R72, 0x11, P3 ;  /* 0x000000114800780c */ /* 0x000fe40001f61670 */
[----:B------:R-:W-:-:S02]  /*2870*/  LOP3.LUT R18, R18, 0xfdffffff, RZ, 0xc0, !PT ;  /* 0xfdffffff12127812 */ /* 0x000fc400078ec0ff */
[----:B------:R-:W-:Y:S02]  /*2880*/  FSEL R125, R94, -INF , !P3 ;  /* 0xff8000005e7d7808 */ /* 0x000fe40005800000 */
[----:B------:R-:W-:Y:S02]  /*2890*/  @P4 LOP3.LUT R18, R18, 0x2000000, RZ, 0xfc, !PT ;  /* 0x0200000012124812 */ /* 0x000fe400078efcff */
[----:B------:R-:W-:Y:S02]  /*28a0*/  ISETP.GT.AND P3, PT, R73, 0x11, !P4 ;  /* 0x000000114900780c */ /* 0x000fe40006764270 */
[----:B------:R-:W-:Y:S02]  /*28b0*/  ISETP.GE.AND P4, PT, R75, 0x19, PT ;  /* 0x000000194b00780c */ /* 0x000fe40003f86270 */
[----:B------:R-:W-:Y:S02]  /*28c0*/  ISETP.LT.OR P3, PT, R72, 0x12, P3 ;  /* 0x000000124800780c */ /* 0x000fe40001f61670 */
[----:B------:R-:W-:-:S02]  /*28d0*/  LOP3.LUT R18, R18, 0xfeffffff, RZ, 0xc0, !PT ;  /* 0xfeffffff12127812 */ /* 0x000fc400078ec0ff */
[----:B------:R-:W-:Y:S02]  /*28e0*/  FSEL R123, R33, -INF , !P3 ;  /* 0xff800000217b7808 */ /* 0x000fe40005800000 */
[----:B------:R-:W-:-:S04]  /*28f0*/  ISETP.GT.AND P3, PT, R73, 0x18, !P4 ;  /* 0x000000184900780c */ /* 0x000fc80006764270 */
[----:B------:R-:W-:Y:S02]  /*2900*/  ISETP.LT.OR P3, PT, R72, 0x19, P3 ;  /* 0x000000194800780c */ /* 0x000fe40001f61670 */
[----:B------:R-:W-:Y:S02]  /*2910*/  @P4 LOP3.LUT R18, R18, 0x1000000, RZ, 0xfc, !PT ;  /* 0x0100000012124812 */ /* 0x000fe400078efcff */
[----:B------:R-:W-:Y:S02]  /*2920*/  ISETP.GE.AND P4, PT, R75, 0x1a, PT ;  /* 0x0000001a4b00780c */ /* 0x000fe40003f86270 */
[----:B------:R-:W-:Y:S02]  /*2930*/  LOP3.LUT R18, R18, 0xff7fffff, RZ, 0xc0, !PT ;  /* 0xff7fffff12127812 */ /* 0x000fe400078ec0ff */
[----:B------:R-:W-:Y:S02]  /*2940*/  FSEL R119, R34, -INF , !P3 ;  /* 0xff80000022777808 */ /* 0x000fe40005800000 */
[----:B------:R-:W-:-:S02]  /*2950*/  ISETP.GT.AND P3, PT, R73, 0x19, !P4 ;  /* 0x000000194900780c */ /* 0x000fc40006764270 */
[----:B-1----:R-:W-:Y:S02]  /*2960*/  VIADDMNMX R34, R71, R79, R76, PT ;  /* 0x0000004f47227246 */ /* 0x002fe4000380014c */
[----:B------:R-:W-:-:S03]  /*2970*/  ISETP.LT.OR P3, PT, R72, 0x1a, P3 ;  /* 0x0000001a4800780c */ /* 0x000fc60001f61670 */
[----:B------:R-:W-:Y:S02]  /*2980*/  @P4 LOP3.LUT R18, R18, 0x800000, RZ, 0xfc, !PT ;  /* 0x0080000012124812 */ /* 0x000fe400078efcff */
[----:B------:R-:W-:Y:S02]  /*2990*/  ISETP.GE.AND P4, PT, R75, 0x21, PT ;  /* 0x000000214b00780c */ /* 0x000fe40003f86270 */
[----:B------:R-:W-:Y:S02]  /*29a0*/  LOP3.LUT R18, R18, 0xffbfffff, RZ, 0xc0, !PT ;  /* 0xffbfffff12127812 */ /* 0x000fe400078ec0ff */
[----:B------:R-:W-:Y:S01]  /*29b0*/  FSEL R95, R36, -INF , !P3 ;  /* 0xff800000245f7808 */ /* 0x000fe20005800000 */
[----:B------:R-:W-:Y:S01]  /*29c0*/  IMAD.IADD R36, R78, 0x1, R71 ;  /* 0x000000014e247824 */ /* 0x000fe200078e0247 */
        /* <DEDUP_REMOVED lines=158> */
.L_x_12966:
[----:B------:R-:W-:-:S06]  /*33b0*/  UISETP.NE.AND UP2, UPT, UR5, 0x1, UPT ;  /* 0x000000010500788c */ /* 0x000fcc000bf45270 */
[----:B------:R-:W-:-:S05]  /*33c0*/  PLOP3.LUT P6, PT, PT, PT, UP2, 0x80, 0x0 ;  /* 0x000000000000781c */ /* 0x000fca0003fcf028 */
[----:B------:R-:W-:-:S08]  /*33d0*/  @UP2 ULDC.64 UR6, c[0x0][0x9e8] ;  /* 0x00027a0000062ab9 */ /* 0x000fd00000000a00 */
[----:B------:R-:W-:Y:S01]  /*33e0*/  @P6 IMAD.HI.U32 R38, R71, UR6, RZ ;  /* 0x0000000647266c27 */ /* 0x000fe2000f8e00ff */
[----:B------:R-:W-:-:S13]  /*33f0*/  PLOP3.LUT P6, PT, PT, PT, UP2, 0x80, 0x0 ;  /* 0x000000000000781c */ /* 0x000fda0003fcf028 */
[----:B------:R-:W-:-:S07]  /*3400*/  @P6 SHF.R.U32.HI R71, RZ, UR7, R38 ;  /* 0x00000007ff476c19 */ /* 0x000fce0008011626 */
.L_x_12967:
[----:B------:R-:W-:Y:S05]  /*3410*/  BSYNC B0 ;  /* 0x0000000000007941 */ /* 0x000fea0003800000 */
.L_x_12965:
[----:B------:R-:W-:-:S04]  /*3420*/  IMAD R38, R71, UR5, -R74 ;  /* 0x0000000547267c24 */ /* 0x000fc8000f8e0a4a */
[----:B------:R-:W-:-:S05]  /*3430*/  IMAD R71, R3, -0x2, R38 ;  /* 0xfffffffe03477824 */ /* 0x000fca00078e0226 */
[----:B------:R-:W-:Y:S02]  /*3440*/  VIMNMX R36, R36, R71, !PT ;  /* 0x0000004724247248 */ /* 0x000fe40007fe0100 */
[----:B------:R-:W-:-:S07]  /*3450*/  VIADDMNMX R34, R71, UR5, R34, PT ;  /* 0x0000000547227c46 */ /* 0x000fce000b800122 */
.L_x_12964:
[----:B------:R-:W-:Y:S01]  /*3460*/  ISETP.GT.AND P2, PT, R36, 0x1, !P2 ;  /* 0x000000012400780c */ /* 0x000fe20005744270 */
[----:B------:R-:W-:Y:S01]  /*3470*/  ULDC UR6, c[0x0][0x988] ;  /* 0x0002620000067ab9 */ /* 0x000fe20000000800 */
[----:B------:R-:W-:Y:S01]  /*3480*/  LOP3.LUT P6, RZ, R18, 0x8, RZ, 0xc0, !PT ;  /* 0x0000000812ff7812 */ /* 0x000fe200078cc0ff */
[----:B------:R-:W-:Y:S01]  /*3490*/  IMAD.U32 R42, RZ, RZ, UR6 ;  /* 0x00000006ff2a7e24 */ /* 0x000fe2000f8e00ff */
[----:B------:R-:W-:Y:S01]  /*34a0*/  ISETP.LT.OR P2, PT, R34, 0x2, P2 ;  /* 0x000000022200780c */ /* 0x000fe20001741670 */
[----:B------:R-:W-:Y:S01]  /*34b0*/  @UP0 ULDC UR6, c[0x0][0x44c] ;  /* 0x0001130000060ab9 */ /* 0x000fe20000000800 */
[----:B------:R-:W-:Y:S01]  /*34c0*/  ISETP.GT.AND P3, PT, R36, 0x70, !P3 ;  /* 0x000000702400780c */ /* 0x000fe20005f64270 */
[----:B------:R-:W-:Y:S01]  /*34d0*/  UIMAD.WIDE.U32 UR6, UR40, UR6, URZ ;  /* 0x00000006280672a5 */ /* 0x000fe2000f8e003f */
[----:B------:R-:W-:Y:S01]  /*34e0*/  FSEL R91, R6, -INF , !P2 ;  /* 0xff800000065b7808 */ /* 0x000fe20005000000 */
[----:B------:R-:W-:Y:S01]  /*34f0*/  @UP0 ULDC UR11, c[0x0][0x450] ;  /* 0x00011400000b0ab9 */ /* 0x000fe20000000800 */
[----:B------:R-:W-:Y:S01]  /*3500*/  LOP3.LUT P2, RZ, R18, 0x2, RZ, 0xc0, !PT ;  /* 0x0000000212ff7812 */ /* 0x000fe2000784c0ff */
[----:B------:R-:W-:Y:S01]  /*3510*/  @UP0 USHF.R.U32.HI UR40, URZ, UR11, UR7 ;  /* 0x0000000b3f280299 */ /* 0x000fe20008011607 */
        /* <DEDUP_REMOVED lines=18> */
[----:B------:R-:W-:-:S02]  /*3640*/  LOP3.LUT P2, RZ, R18, 0x2000000, RZ, 0xc0, !PT ;  /* 0x0200000012ff7812 */ /* 0x000fc4000784c0ff */
[----:B------:R-:W-:Y:S02]  /*3650*/  LOP3.LUT P6, RZ, R18, 0x8000, RZ, 0xc0, !PT ;  /* 0x0000800012ff7812 */ /* 0x000fe400078cc0ff */
        /* <DEDUP_REMOVED lines=54> */
[----:B------:R-:W-:Y:S01]  /*39c0*/  LOP3.LUT P2, RZ, R18, 0x20000, RZ, 0xc0, !PT ;  /* 0x0002000012ff7812 */ /* 0x000fe2000784c0ff */
[----:B------:R-:W0:Y:S01]  /*39d0*/  SHFL.BFLY PT, R7, R10, 0x2, 0x1f ;  /* 0x0c401f000a077f89 */ /* 0x000e2200000e0000 */
[C---:B------:R-:W-:Y:S02]  /*39e0*/  ISETP.GT.AND P4, PT, R36.reuse, 0x71, !P4 ;  /* 0x000000712400780c */ /* 0x040fe40006784270 */
[----:B------:R-:W-:Y:S02]  /*39f0*/  ISETP.GT.AND P2, PT, R36, 0x31, !P2 ;  /* 0x000000312400780c */ /* 0x000fe40005744270 */
[C---:B------:R-:W-:Y:S02]  /*3a00*/  ISETP.LT.OR P3, PT, R34.reuse, 0x71, P3 ;  /* 0x000000712200780c */ /* 0x040fe40001f61670 */
[----:B------:R-:W-:-:S02]  /*3a10*/  ISETP.LT.OR P2, PT, R34, 0x32, P2 ;  /* 0x000000322200780c */ /* 0x000fc40001741670 */
[----:B------:R-:W-:Y:S02]  /*3a20*/  ISETP.GT.AND P5, PT, R36, 0x78, !P5 ;  /* 0x000000782400780c */ /* 0x000fe40006fa4270 */
[----:B------:R-:W-:Y:S02]  /*3a30*/  FSEL R79, R26, -INF , !P2 ;  /* 0xff8000001a4f7808 */ /* 0x000fe40005000000 */
[----:B------:R-:W-:Y:S02]  /*3a40*/  LOP3.LUT P2, RZ, R18, 0x10000, RZ, 0xc0, !PT ;  /* 0x0001000012ff7812 */ /* 0x000fe4000784c0ff */
[----:B------:R-:W-:Y:S02]  /*3a50*/  ISETP.LT.OR P4, PT, R34, 0x72, P4 ;  /* 0x000000722200780c */ /* 0x000fe40002781670 */
[----:B------:R-:W-:Y:S02]  /*3a60*/  ISETP.GT.AND P2, PT, R36, 0x38, !P2 ;  /* 0x000000382400780c */ /* 0x000fe40005744270 */
[----:B------:R-:W-:-:S02]  /*3a70*/  ISETP.LT.OR P5, PT, R34, 0x79, P5 ;  /* 0x000000792200780c */ /* 0x000fc40002fa1670 */
[----:B------:R-:W-:Y:S02]  /*3a80*/  ISETP.LT.OR P2, PT, R34, 0x39, P2 ;  /* 0x000000392200780c */ /* 0x000fe40001741670 */
[----:B------:R-:W-:Y:S02]  /*3a90*/  R2UR UR10, R23 ;  /* 0x00000000170a72ca */ /* 0x000fe400000e0000 */
[----:B------:R-:W-:Y:S02]  /*3aa0*/  FSEL R31, R31, -INF , !P2 ;  /* 0xff8000001f1f7808 */ /* 0x000fe40005000000 */
[----:B------:R-:W-:Y:S02]  /*3ab0*/  ISETP.GT.AND P2, PT, R36, 0x39, !P6 ;  /* 0x000000392400780c */ /* 0x000fe40007744270 */
[----:B0-----:R-:W-:Y:S02]  /*3ac0*/  FMNMX.FTZ R11, R10, R7, !PT ;  /* 0x000000070a0b7209 */ /* 0x001fe40007810000 */
[----:B------:R-:W-:-:S02]  /*3ad0*/  ISETP.LT.OR P2, PT, R34, 0x3a, P2 ;  /* 0x0000003a2200780c */ /* 0x000fc40001741670 */
[----:B------:R-:W-:Y:S01]  /*3ae0*/  LOP3.LUT P6, RZ, R18, 0x10, RZ, 0xc0, !PT ;  /* 0x0000001012ff7812 */ /* 0x000fe200078cc0ff */
[----:B------:R-:W0:Y:S01]  /*3af0*/  SHFL.BFLY PT, R6, R11, 0x1, 0x1f ;  /* 0x0c201f000b067f89 */ /* 0x000e2200000e0000 */
[----:B------:R-:W-:Y:S01]  /*3b00*/  FSEL R13, R32, -INF , !P2 ;  /* 0xff800000200d7808 */ /* 0x000fe20005000000 */
[----:B------:R-:W-:Y:S01]  /*3b10*/  UIADD3 UR40, UR10, UR40, URZ ;  /* 0x000000280a287290 */ /* 0x000fe2000fffe03f */
[----:B------:R-:W-:-:S03]  /*3b20*/  LOP3.LUT P2, RZ, R18, 0x4000, RZ, 0xc0, !PT ;  /* 0x0000400012ff7812 */ /* 0x000fc6000784c0ff */
[----:B------:R-:W-:Y:S01]  /*3b30*/  UIADD3 UR4, UR40, UR4, URZ ;  /* 0x0000000428047290 */ /* 0x000fe2000fffe03f */
[----:B------:R-:W-:-:S04]  /*3b40*/  ISETP.GT.AND P2, PT, R36, 0x40, !P2 ;  /* 0x000000402400780c */ /* 0x000fc80005744270 */
[----:B------:R-:W-:-:S04]  /*3b50*/  ISETP.LT.OR P2, PT, R34, 0x41, P2 ;  /* 0x000000412200780c */ /* 0x000fc80001741670 */
[----:B------:R-:W-:Y:S02]  /*3b60*/  FSEL R35, R35, -INF , !P2 ;  /* 0xff80000023237808 */ /* 0x000fe40005000000 */
[----:B------:R-:W-:-:S04]  /*3b70*/  LOP3.LUT P2, RZ, R18, 0x2000, RZ, 0xc0, !PT ;  /* 0x0000200012ff7812 */ /* 0x000fc8000784c0ff */
[----:B------:R-:W-:Y:S02]  /*3b80*/  ISETP.GT.AND P2, PT, R36, 0x41, !P2 ;  /* 0x000000412400780c */ /* 0x000fe40005744270 */
[----:B0-----:R-:W-:Y:S02]  /*3b90*/  FMNMX.FTZ R7, R11, R6, !PT ;  /* 0x000000060b077209 */ /* 0x001fe40007810000 */
[----:B------:R-:W-:-:S03]  /*3ba0*/  ISETP.LT.OR P2, PT, R34, 0x42, P2 ;  /* 0x000000422200780c */ /* 0x000fc60001741670 */
[----:B------:R-:W-:Y:S01]  /*3bb0*/  FMUL.FTZ R6, R7, R42 ;  /* 0x0000002a07067220 */ /* 0x000fe20000410000 */
        /* <DEDUP_REMOVED lines=41> */
[-CC-:B------:R-:W-:Y:S01]  /*3e50*/  FFMA.FTZ R138, R105, R42.reuse, -R6.reuse ;  /* 0x0000002a698a7223 */ /* 0x180fe20000010806 */
[----:B------:R-:W-:Y:S01]  /*3e60*/  ISETP.LT.OR P2, PT, R34, 0x1, P2 ;  /* 0x000000012200780c */ /* 0x000fe20001741670 */
[-CC-:B------:R-:W-:Y:S01]  /*3e70*/  FFMA.FTZ R132, R77, R42.reuse, -R6.reuse ;  /* 0x0000002a4d847223 */ /* 0x180fe20000010806 */
[----:B------:R-:W-:Y:S01]  /*3e80*/  FSEL R77, R28, -INF , !P3 ;  /* 0xff8000001c4d7808 */ /* 0x000fe20005800000 */
[-CC-:B------:R-:W-:Y:S01]  /*3e90*/  FFMA.FTZ R136, R107, R42.reuse, -R6.reuse ;  /* 0x0000002a6b887223 */ /* 0x180fe20000010806 */
[----:B------:R-:W-:Y:S01]  /*3ea0*/  FSEL R4, R4, -INF , !P2 ;  /* 0xff80000004047808 */ /* 0x000fe20005000000 */
[-CC-:B------:R-:W-:Y:S01]  /*3eb0*/  FFMA.FTZ R142, R109, R42.reuse, -R6.reuse ;  /* 0x0000002a6d8e7223 */ /* 0x180fe20000010806 */
[----:B------:R-:W-:Y:S01]  /*3ec0*/  LOP3.LUT P2, RZ, R18, 0x4000000, RZ, 0xc0, !PT ;  /* 0x0400000012ff7812 */ /* 0x000fe2000784c0ff */
[-CC-:B------:R-:W-:Y:S01]  /*3ed0*/  FFMA.FTZ R148, R133, R42.reuse, -R6.reuse ;  /* 0x0000002a85947223 */ /* 0x180fe20000010806 */
        /* <DEDUP_REMOVED lines=14> */
[----:B------:R-:W-:Y:S01]  /*3fc0*/  ISETP.GT.AND P6, PT, R36, 0x79, !P6 ;  /* 0x000000792400780c */ /* 0x000fe200077c4270 */
[--C-:B------:R-:W-:Y:S01]  /*3fd0*/  FFMA.FTZ R146, R119, R42, -R6.reuse ;  /* 0x0000002a77927223 */ /* 0x100fe20000010806 */
[----:B------:R-:W-:Y:S01]  /*3fe0*/  FMNMX.FTZ R10, R87, R10, !PT ;  /* 0x0000000a570a7209 */ /* 0x000fe20007810000 */
[-CC-:B------:R-:W-:Y:S01]  /*3ff0*/  FFMA.FTZ R122, R33, R42.reuse, -R6.reuse ;  /* 0x0000002a217a7223 */ /* 0x180fe20000010806 */
[----:B------:R-:W-:Y:S01]  /*4000*/  FSEL R107, R25, -INF , !P4 ;  /* 0xff800000196b7808 */ /* 0x000fe20006000000 */
[--C-:B------:R-:W-:Y:S01]  /*4010*/  FFMA.FTZ R25, R69, R42, -R6.reuse ;  /* 0x0000002a45197223 */ /* 0x100fe20000010806 */
[----:B------:R-:W-:Y:S01]  /*4020*/  FMNMX.FTZ R10, R73, R10, !PT ;  /* 0x0000000a490a7209 */ /* 0x000fe20007810000 */
[----:B------:R-:W1:Y:S01]  /*4030*/  MUFU.EX2 R150, R150 ;  /* 0x0000009600967308 */ /* 0x000e620000000800 */
        /* <DEDUP_REMOVED lines=9> */
[----:B0-----:R-:W-:Y:S01]  /*40d0*/  FADD.FTZ R5, R148, R131 ;  /* 0x0000008394057221 */ /* 0x001fe20000010000 */
[----:B------:R-:W-:Y:S01]  /*40e0*/  FMNMX.FTZ R10, R83, R10, !PT ;  /* 0x0000000a530a7209 */ /* 0x000fe20007810000 */
[-CC-:B------:R-:W-:Y:S01]  /*40f0*/  FFMA.FTZ R103, R103, R42.reuse, -R6.reuse ;  /* 0x0000002a67677223 */ /* 0x180fe20000010806 */
[-CC-:B------:R-:W-:Y:S01]  /*4100*/  FFMA.FTZ R128, R47, R42.reuse, -R6.reuse ;  /* 0x0000002a2f807223 */ /* 0x180fe20000010806 */
[--C-:B------:R-:W-:Y:S01]  /*4110*/  FFMA.FTZ R130, R53, R42, -R6.reuse ;  /* 0x0000002a35827223 */ /* 0x100fe20000010806 */
[----:B------:R-:W-:Y:S01]  /*4120*/  FMNMX.FTZ R10, R21, R10, !PT ;  /* 0x0000000a150a7209 */ /* 0x000fe20007810000 */
[----:B------:R-:W0:Y:S01]  /*4130*/  MUFU.EX2 R144, R144 ;  /* 0x0000009000907308 */ /* 0x000e220000000800 */
[----:B-1----:R-:W-:Y:S01]  /*4140*/  FADD.FTZ R28, R150, R5 ;  /* 0x00000005961c7221 */ /* 0x002fe20000010000 */
[--C-:B------:R-:W-:Y:S01]  /*4150*/  FFMA.FTZ R124, R45, R42, -R6.reuse ;  /* 0x0000002a2d7c7223 */ /* 0x100fe20000010806 */
[----:B------:R-:W-:Y:S01]  /*4160*/  FMNMX.FTZ R10, R81, R10, !PT ;  /* 0x0000000a510a7209 */ /* 0x000fe20007810000 */
[-CC-:B------:R-:W-:Y:S01]  /*4170*/  FFMA.FTZ R126, R49, R42.reuse, -R6.reuse ;  /* 0x0000002a317e7223 */ /* 0x180fe20000010806 */
[-CC-:B------:R-:W-:Y:S01]  /*4180*/  FFMA.FTZ R120, R51, R42.reuse, -R6.reuse ;  /* 0x0000002a33787223 */ /* 0x180fe20000010806 */
[----:B------:R-:W-:Y:S01]  /*4190*/  FFMA.FTZ R93, R93, R42, -R6 ;  /* 0x0000002a5d5d7223 */ /* 0x000fe20000010806 */
[----:B------:R-:W-:Y:S01]  /*41a0*/  FMNMX.FTZ R10, R27, R10, !PT ;  /* 0x0000000a1b0a7209 */ /* 0x000fe20007810000 */
[----:B------:R-:W1:Y:S01]  /*41b0*/  MUFU.EX2 R123, R123 ;  /* 0x0000007b007b7308 */ /* 0x000e620000000800 */
[----:B--2---:R-:W-:Y:S01]  /*41c0*/  FADD.FTZ R5, R127, R28 ;  /* 0x0000001c7f057221 */ /* 0x004fe20000010000 */
[--C-:B------:R-:W-:Y:S01]  /*41d0*/  FFMA.FTZ R97, R97, R42, -R6.reuse ;  /* 0x0000002a61617223 */ /* 0x100fe20000010806 */
[----:B------:R-:W-:Y:S01]  /*41e0*/  FMNMX.FTZ R10, R79, R10, !PT ;  /* 0x0000000a4f0a7209 */ /* 0x000fe20007810000 */
[-CC-:B------:R-:W-:Y:S01]  /*41f0*/  FFMA.FTZ R101, R101, R42.reuse, -R6.reuse ;  /* 0x0000002a65657223 */ /* 0x180fe20000010806 */
[-CC-:B------:R-:W-:Y:S01]  /*4200*/  FFMA.FTZ R134, R55, R42.reuse, -R6.reuse ;  /* 0x0000002a37867223 */ /* 0x180fe20000010806 */
[--C-:B------:R-:W-:Y:S01]  /*4210*/  FFMA.FTZ R29, R59, R42, -R6.reuse ;  /* 0x0000002a3b1d7223 */ /* 0x100fe20000010806 */
[----:B------:R-:W-:Y:S01]  /*4220*/  FMNMX.FTZ R10, R31, R10, !PT ;  /* 0x0000000a1f0a7209 */ /* 0x000fe20007810000 */
[----:B------:R-:W2:Y:S01]  /*4230*/  MUFU.EX2 R146, R146 ;  /* 0x0000009200927308 */ /* 0x000ea20000000800 */
[----:B0-----:R-:W-:Y:S01]  /*4240*/  FADD.FTZ R28, R144, R5 ;  /* 0x00000005901c7221 */ /* 0x001fe20000010000 */
[--C-:B------:R-:W-:Y:S01]  /*4250*/  FFMA.FTZ R47, R61, R42, -R6.reuse ;  /* 0x0000002a3d2f7223 */ /* 0x100fe20000010806 */
[----:B------:R-:W-:Y:S01]  /*4260*/  FMNMX.FTZ R10, R13, R10, !PT ;  /* 0x0000000a0d0a7209 */ /* 0x000fe20007810000 */
[-CC-:B------:R-:W-:Y:S01]  /*4270*/  FFMA.FTZ R53, R63, R42.reuse, -R6.reuse ;  /* 0x0000002a3f357223 */ /* 0x180fe20000010806 */
[-CC-:B------:R-:W-:Y:S01]  /*4280*/  FFMA.FTZ R45, R65, R42.reuse, -R6.reuse ;  /* 0x0000002a412d7223 */ /* 0x180fe20000010806 */
[----:B------:R-:W-:Y:S01]  /*4290*/  FFMA.FTZ R49, R67, R42, -R6 ;  /* 0x0000002a43317223 */ /* 0x000fe20000010806 */
[----:B------:R-:W-:Y:S01]  /*42a0*/  FMNMX.FTZ R10, R35, R10, !PT ;  /* 0x0000000a230a7209 */ /* 0x000fe20007810000 */
[----:B------:R-:W0:Y:S01]  /*42b0*/  MUFU.EX2 R95, R95 ;  /* 0x0000005f005f7308 */ /* 0x000e220000000800 */
[----:B-1----:R-:W-:Y:S01]  /*42c0*/  FADD.FTZ R5, R123, R28 ;  /* 0x0000001c7b057221 */ /* 0x002fe20000010000 */
[----:B------:R-:W-:Y:S01]  /*42d0*/  FFMA.FTZ R51, R57, R42, -R6 ;  /* 0x0000002a39337223 */ /* 0x000fe20000010806 */
[----:B------:R-:W-:-:S02]  /*42e0*/  FMNMX.FTZ R10, R37, R10, !PT ;  /* 0x0000000a250a7209 */ /* 0x000fc40007810000 */
[----:B------:R-:W-:Y:S02]  /*42f0*/  F2FP.BF16.F32.PACK_AB R150, R127, R150 ;  /* 0x000000967f96723e */ /* 0x000fe400000010ff */
[----:B------:R-:W-:Y:S01]  /*4300*/  FMNMX.FTZ R10, R39, R10, !PT ;  /* 0x0000000a270a7209 */ /* 0x000fe20007810000 */
[----:B------:R-:W1:Y:S01]  /*4310*/  MUFU.EX2 R140, R140 ;  /* 0x0000008c008c7308 */ /* 0x000e620000000800 */
[----:B--2---:R-:W-:Y:S01]  /*4320*/  FADD.FTZ R30, R146, R5 ;  /* 0x00000005921e7221 */ /* 0x004fe20000010000 */
[----:B------:R-:W-:Y:S02]  /*4330*/  F2FP.BF16.F32.PACK_AB R144, R123, R144 ;  /* 0x000000907b90723e */ /* 0x000fe400000010ff */
[----:B------:R-:W-:Y:S02]  /*4340*/  FMNMX.FTZ R10, R41, R10, !PT ;  /* 0x0000000a290a7209 */ /* 0x000fe40007810000 */
[----:B------:R-:W-:Y:S02]  /*4350*/  F2FP.BF16.F32.PACK_AB R148, R131, R148 ;  /* 0x000000948394723e */ /* 0x000fe400000010ff */
[----:B------:R-:W-:Y:S01]  /*4360*/  FMNMX.FTZ R10, R43, R10, !PT ;  /* 0x0000000a2b0a7209 */ /* 0x000fe20007810000 */
[----:B------:R-:W2:Y:S01]  /*4370*/  MUFU.EX2 R103, R103 ;  /* 0x0000006700677308 */ /* 0x000ea20000000800 */
[C---:B0-----:R-:W-:Y:S01]  /*4380*/  FADD.FTZ R5, R95.reuse, R30 ;  /* 0x0000001e5f057221 */ /* 0x041fe20000010000 */
[----:B------:R-:W-:-:S02]  /*4390*/  F2FP.BF16.F32.PACK_AB R146, R95, R146 ;  /* 0x000000925f92723e */ /* 0x000fc400000010ff */
        /* <DEDUP_REMOVED lines=16> */
[----:B-1----:R-:W-:Y:S02]  /*44a0*/  F2FP.BF16.F32.PACK_AB R142, R93, R142 ;  /* 0x0000008e5d8e723e */ /* 0x002fe400000010ff */
[----:B------:R-:W-:-:S04]  /*44b0*/  FMNMX.FTZ R10, R107, R10, !PT ;  /* 0x0000000a6b0a7209 */ /* 0x000fc80007810000 */
[----:B------:R-:W-:Y:S01]  /*44c0*/  FMNMX.FTZ R10, R69, R10, !PT ;  /* 0x0000000a450a7209 */ /* 0x000fe20007810000 */
[----:B------:R-:W1:Y:S03]  /*44d0*/  MUFU.EX2 R138, R138 ;  /* 0x0000008a008a7308 */ /* 0x000e660000000800 */
[----:B------:R-:W-:-:S05]  /*44e0*/  FMNMX.FTZ R10, R109, R10, !PT ;  /* 0x0000000a6d0a7209 */ /* 0x000fca0007810000 */
[----:B------:R-:W3:Y:S01]  /*44f0*/  SHFL.BFLY PT, R11, R10, 0x2, 0x1f ;  /* 0x0c401f000a0b7f89 */ /* 0x000ee200000e0000 */
[----:B------:R-:W4:Y:S08]  /*4500*/  MUFU.EX2 R101, R101 ;  /* 0x0000006500657308 */ /* 0x000f300000000800 */
[----:B------:R-:W-:Y:S08]  /*4510*/  MUFU.EX2 R132, R132 ;  /* 0x0000008400847308 */ /* 0x000ff00000000800 */
[----:B------:R-:W-:Y:S01]  /*4520*/  MUFU.EX2 R25, R25 ;  /* 0x0000001900197308 */ /* 0x000fe20000000800 */
[----:B---3--:R-:W-:-:S07]  /*4530*/  FMNMX.FTZ R12, R10, R11, !PT ;  /* 0x0000000b0a0c7209 */ /* 0x008fce0007810000 */
[----:B------:R-:W-:Y:S01]  /*4540*/  MUFU.EX2 R134, R134 ;  /* 0x0000008600867308 */ /* 0x000fe20000000800 */
[----:B------:R-:W3:Y:S07]  /*4550*/  SHFL.BFLY PT, R11, R12, 0x1, 0x1f ;  /* 0x0c201f000c0b7f89 */ /* 0x000eee00000e0000 */
[----:B------:R-:W-:Y:S08]  /*4560*/  MUFU.EX2 R29, R29 ;  /* 0x0000001d001d7308 */ /* 0x000ff00000000800 */
[----:B------:R-:W-:Y:S08]  /*4570*/  MUFU.EX2 R128, R128 ;  /* 0x0000008000807308 */ /* 0x000ff00000000800 */
[----:B------:R-:W-:Y:S01]  /*4580*/  MUFU.EX2 R47, R47 ;  /* 0x0000002f002f7308 */ /* 0x000fe20000000800 */
[----:B---3--:R-:W-:-:S04]  /*4590*/  FMNMX.FTZ R11, R12, R11, !PT ;  /* 0x0000000b0c0b7209 */ /* 0x008fc80007810000 */
[C---:B------:R-:W-:Y:S01]  /*45a0*/  FSETP.NEU.FTZ.AND P2, PT, R11.reuse, -INF , PT ;  /* 0xff8000000b00780b */ /* 0x040fe20003f5d000 */
[----:B------:R-:W-:Y:S02]  /*45b0*/  FMUL.FTZ R24, R11, R42 ;  /* 0x0000002a0b187220 */ /* 0x000fe40000410000 */
[----:B------:R-:W-:Y:S03]  /*45c0*/  MUFU.EX2 R130, R130 ;  /* 0x0000008200827308 */ /* 0x000fe60000000800 */
        /* <DEDUP_REMOVED lines=13> */
[-C--:B------:R-:W-:Y:S01]  /*46a0*/  FFMA.FTZ R26, R13, R42.reuse, -R24 ;  /* 0x0000002a0d1a7223 */ /* 0x080fe20000010818 */
[----:B------:R-:W-:Y:S01]  /*46b0*/  FADD.FTZ R13, R93, R34 ;  /* 0x000000225d0d7221 */ /* 0x000fe20000010000 */
[-CC-:B------:R-:W-:Y:S01]  /*46c0*/  FFMA.FTZ R14, R83, R42.reuse, -R24.reuse ;  /* 0x0000002a530e7223 */ /* 0x180fe20000010818 */
[-CC-:B------:R-:W-:Y:S01]  /*46d0*/  FFMA.FTZ R143, R21, R42.reuse, -R24.reuse ;  /* 0x0000002a158f7223 */ /* 0x180fe20000010818 */
[-CC-:B------:R-:W-:Y:S01]  /*46e0*/  FFMA.FTZ R18, R81, R42.reuse, -R24.reuse ;  /* 0x0000002a51127223 */ /* 0x180fe20000010818 */
[----:B------:R-:W3:Y:S01]  /*46f0*/  MUFU.EX2 R4, R4 ;  /* 0x0000000400047308 */ /* 0x000ee20000000800 */
[----:B--2---:R-:W-:Y:S01]  /*4700*/  FADD.FTZ R34, R136, R13 ;  /* 0x0000000d88227221 */ /* 0x004fe20000010000 */
[-CC-:B------:R-:W-:Y:S01]  /*4710*/  FFMA.FTZ R137, R27, R42.reuse, -R24.reuse ;  /* 0x0000002a1b897223 */ /* 0x180fe20000010818 */
[-CC-:B------:R-:W-:Y:S01]  /*4720*/  FFMA.FTZ R20, R79, R42.reuse, -R24.reuse ;  /* 0x0000002a4f147223 */ /* 0x180fe20000010818 */
[-C--:B------:R-:W-:Y:S01]  /*4730*/  FFMA.FTZ R139, R31, R42.reuse, -R24 ;  /* 0x0000002a1f8b7223 */ /* 0x080fe20000010818 */
[----:B0-----:R-:W-:Y:S01]  /*4740*/  FADD.FTZ R13, R97, R34 ;  /* 0x00000022610d7221 */ /* 0x001fe20000010000 */
[-CC-:B------:R-:W-:Y:S01]  /*4750*/  FFMA.FTZ R133, R35, R42.reuse, -R24.reuse ;  /* 0x0000002a23857223 */ /* 0x180fe20000010818 */
[-CC-:B------:R-:W-:Y:S01]  /*4760*/  FFMA.FTZ R28, R37, R42.reuse, -R24.reuse ;  /* 0x0000002a251c7223 */ /* 0x180fe20000010818 */
[----:B------:R-:W0:Y:S01]  /*4770*/  MUFU.EX2 R151, R151 ;  /* 0x0000009700977308 */ /* 0x000e220000000800 */
[----:B-1----:R-:W-:Y:S01]  /*4780*/  FADD.FTZ R36, R138, R13 ;  /* 0x0000000d8a247221 */ /* 0x002fe20000010000 */
[-CC-:B------:R-:W-:Y:S01]  /*4790*/  FFMA.FTZ R135, R39, R42.reuse, -R24.reuse ;  /* 0x0000002a27877223 */ /* 0x180fe20000010818 */
[-CC-:B------:R-:W-:Y:S01]  /*47a0*/  FFMA.FTZ R30, R41, R42.reuse, -R24.reuse ;  /* 0x0000002a291e7223 */ /* 0x180fe20000010818 */
[-C--:B------:R-:W-:Y:S01]  /*47b0*/  FFMA.FTZ R129, R43, R42.reuse, -R24 ;  /* 0x0000002a2b817223 */ /* 0x080fe20000010818 */
[----:B----4-:R-:W-:Y:S01]  /*47c0*/  FADD.FTZ R13, R101, R36 ;  /* 0x00000024650d7221 */ /* 0x010fe20000010000 */
[-CC-:B------:R-:W-:Y:S01]  /*47d0*/  FFMA.FTZ R99, R99, R42.reuse, -R24.reuse ;  /* 0x0000002a63637223 */ /* 0x180fe20000010818 */
[-C--:B------:R-:W-:Y:S01]  /*47e0*/  FFMA.FTZ R113, R113, R42.reuse, -R24 ;  /* 0x0000002a71717223 */ /* 0x080fe20000010818 */
[----:B------:R-:W1:Y:S01]  /*47f0*/  MUFU.EX2 R6, R6 ;  /* 0x0000000600067308 */ /* 0x000e620000000800 */
[----:B---3--:R-:W-:Y:S01]  /*4800*/  FADD.FTZ R32, R149, R4 ;  /* 0x0000000495207221 */ /* 0x008fe20000010000 */
[----:B------:R-:W-:Y:S01]  /*4810*/  FADD.FTZ R36, R132, R13 ;  /* 0x0000000d84247221 */ /* 0x000fe20000010000 */
[-CC-:B------:R-:W-:Y:S01]  /*4820*/  FFMA.FTZ R115, R115, R42.reuse, -R24.reuse ;  /* 0x0000002a73737223 */ /* 0x180fe20000010818 */
[-CC-:B------:R-:W-:Y:S01]  /*4830*/  FFMA.FTZ R117, R117, R42.reuse, -R24.reuse ;  /* 0x0000002a75757223 */ /* 0x180fe20000010818 */
[-C--:B------:R-:W-:Y:S01]  /*4840*/  FFMA.FTZ R121, R121, R42.reuse, -R24 ;  /* 0x0000002a79797223 */ /* 0x080fe20000010818 */
[----:B------:R-:W-:Y:S01]  /*4850*/  FADD.FTZ R13, R25, R36 ;  /* 0x00000024190d7221 */ /* 0x000fe20000010000 */
        /* <DEDUP_REMOVED lines=8> */
[----:B------:R-:W-:Y:S01]  /*48e0*/  FFMA.FTZ R109, R109, R42, -R24 ;  /* 0x0000002a6d6d7223 */ /* 0x000fe20000010818 */
        /* <DEDUP_REMOVED lines=9> */
[----:B------:R-:W-:Y:S01]  /*4980*/  FFMA.FTZ R32, R15, R42, -R24 ;  /* 0x0000002a0f207223 */ /* 0x000fe20000010818 */
[----:B------:R-:W-:Y:S02]  /*4990*/  F2FP.BF16.F32.PACK_AB R138, R101, R138 ;  /* 0x0000008a658a723e */ /* 0x000fe400000010ff */
[----:B------:R-:W-:Y:S02]  /*49a0*/  F2FP.BF16.F32.PACK_AB R132, R25, R132 ;  /* 0x000000841984723e */ /* 0x000fe400000010ff */
[----:B------:R-:W-:Y:S01]  /*49b0*/  F2FP.BF16.F32.PACK_AB R134, R29, R134 ;  /* 0x000000861d86723e */ /* 0x000fe200000010ff */
[----:B------:R-:W2:Y:S01]  /*49c0*/  MUFU.EX2 R12, R12 ;  /* 0x0000000c000c7308 */ /* 0x000ea20000000800 */
[C---:B0-----:R-:W-:Y:S01]  /*49d0*/  FADD.FTZ R34, R10.reuse, R5 ;  /* 0x000000050a227221 */ /* 0x041fe20000010000 */
[----:B------:R-:W-:-:S02]  /*49e0*/  F2FP.BF16.F32.PACK_AB R145, R10, R145 ;  /* 0x000000910a91723e */ /* 0x000fc400000010ff */
        /* <DEDUP_REMOVED lines=17> */
[----:B-1----:R-:W-:Y:S01]  /*4b00*/  FADD.FTZ R5, R137, R36 ;  /* 0x0000002489057221 */ /* 0x002fe20000010000 */
[----:B------:R-:W-:Y:S01]  /*4b10*/  FADD.FTZ R36, R130, R13 ;  /* 0x0000000d82247221 */ /* 0x000fe20000010000 */
[----:B------:R-:W-:-:S03]  /*4b20*/  F2FP.BF16.F32.PACK_AB R130, R53, R130 ;  /* 0x000000823582723e */ /* 0x000fc600000010ff */
[----:B------:R-:W-:Y:S02]  /*4b30*/  FADD.FTZ R13, R53, R36 ;  /* 0x00000024350d7221 */ /* 0x000fe40000010000 */
        /* <DEDUP_REMOVED lines=61> */
[----:B--2---:R-:W-:-:S04]  /*4f10*/  FADD.FTZ R13, R69, R10 ;  /* 0x0000000a450d7221 */ /* 0x004fc80000010000 */
[C---:B0-----:R-:W-:Y:S01]  /*4f20*/  FADD.FTZ R4, R6.reuse, R13 ;  /* 0x0000000d06047221 */ /* 0x041fe20000010000 */
[----:B------:R-:W-:Y:S01]  /*4f30*/  F2FP.BF16.F32.PACK_AB R123, R6, R69 ;  /* 0x00000045067b723e */ /* 0x000fe200000010ff */
[----:B------:R-:W-:Y:S02]  /*4f40*/  VIADD R6, R22, 0xfffffffe ;  /* 0xfffffffe16067836 */ /* 0x000fe40000000000 */
        /* <DEDUP_REMOVED lines=13> */
.L_x_12969:
[----:B------:R-:W-:-:S11]  /*5020*/  UISETP.NE.AND UP2, UPT, UR5, 0x1, UPT ;  /* 0x000000010500788c */ /* 0x000fd6000bf45270 */
[----:B------:R-:W-:Y:S02]  /*5030*/  @UP2 ULDC.64 UR14, c[0x0][0x9e8] ;  /* 0x00027a00000e2ab9 */ /* 0x000fe40000000a00 */
[----:B------:R-:W-:-:S04]  /*5040*/  UIMAD.WIDE.U32 UR6, UR10, UR14, URZ ;  /* 0x0000000e0a0672a5 */ /* 0x000fc8000f8e003f */
[----:B------:R-:W-:-:S12]  /*5050*/  @UP2 USHF.R.U32.HI UR10, URZ, UR15, UR7 ;  /* 0x0000000f3f0a2299 */ /* 0x000fd80008011607 */
.L_x_12970:
[----:B------:R-:W-:-:S04]  /*5060*/  UIMAD UR5, UR10, UR5, UR5 ;  /* 0x000000050a0572a4 */ /* 0x000fc8000f8e0205 */
[----:B------:R-:W-:-:S04]  /*5070*/  UISETP.LT.AND UP2, UPT, UR4, UR5, UPT ;  /* 0x000000050400728c */ /* 0x000fc8000bf41270 */
[----:B------:R-:W-:-:S12]  /*5080*/  USEL UR4, UR4, UR5, UP2 ;  /* 0x0000000504047287 */ /* 0x000fd80009000000 */
.L_x_12968:
        /* <DEDUP_REMOVED lines=23> */
[----:B------:R-:W-:-:S11]  /*5200*/  CS2R R88, SRZ ;  /* 0x0000000000587805 */ /* 0x000fd6000001ff00 */
[----:B------:R-:W-:Y:S05]  /*5210*/  @!P2 BRA `(.L_x_12971) ;  /* 0x00000034007ca947 */ /* 0x000fea0003800000 */
[----:B------:R-:W-:Y:S01]  /*5220*/  IMAD.MOV.U32 R119, RZ, RZ, RZ ;  /* 0x000000ffff777224 */ /* 0x000fe200078e00ff */
[----:B------:R-:W-:Y:S01]  /*5230*/  UMOV UR7, URZ ;  /* 0x0000003f00077c82 */ /* 0x000fe20008000000 */
[----:B------:R-:W-:Y:S01]  /*5240*/  UMOV UR6, URZ ;  /* 0x0000003f00067c82 */ /* 0x000fe20008000000 */
[----:B------:R-:W-:Y:S01]  /*5250*/  ULDC UR29, c[0x0][0x9e4] ;  /* 0x00027900001d7ab9 */ /* 0x000fe20000000800 */
[----:B------:R-:W-:Y:S01]  /*5260*/  ULDC UR27, c[0x0][0x2f0] ;  /* 0x0000bc00001b7ab9 */ /* 0x000fe20000000800 */
[----:B------:R-:W-:Y:S01]  /*5270*/  ULDC UR30, c[0x0][0x9d8] ;  /* 0x00027600001e7ab9 */ /* 0x000fe20000000800 */
[----:B------:R-:W-:-:S05]  /*5280*/  ULDC UR28, c[0x0][0x9e0] ;  /* 0x00027800001c7ab9 */ /* 0x000fca0000000800 */
.L_x_12988:
        /* <DEDUP_REMOVED lines=9> */
.L_x_12973:
[----:B------:R-:W-:Y:S01]  /*5320*/  ULEA UR10, UR4, UR38, 0x3 ;  /* 0x00000026040a7291 */ /* 0x000fe2000f8e183f */
[----:B------:R-:W-:-:S05]  /*5330*/  IMAD.U32 R10, RZ, RZ, UR5 ;  /* 0x00000005ff0a7e24 */ /* 0x000fca000f8e00ff */
[----:B------:R-:W-:-:S04]  /*5340*/  SHF.L.U32 R10, R10, 0x1f, RZ ;  /* 0x0000001f0a0a7819 */ /* 0x000fc800000006ff */
[----:B------:R0:W1:Y:S01]  /*5350*/  SYNCS.PHASECHK.TRANS64.TRYWAIT P2, [UR10+0x16830], R10 ;  /* 0x0168300aff0075a7 */ /* 0x000062000804014a */
[----:B------:R-:W-:Y:S05]  /*5360*/  @!P0 BRA `(.L_x_12974) ;  /* 0x0000000000048947 */ /* 0x000fea0003800000 */
[----:B------:R-:W-:Y:S01]  /*5370*/  BPT.TRAP 0x1 ;  /* 0x000000040000795c */ /* 0x000fe20000300000 */
.L_x_12974:
[----:B-1----:R-:W-:Y:S05]  /*5380*/  @P2 BRA `(.L_x_12972) ;  /* 0x0000000000082947 */ /* 0x002fea0003800000 */
[----:B------:R-:W1:Y:S02]  /*5390*/  SYNCS.PHASECHK.TRANS64.TRYWAIT P2, [UR10+0x16830], R10 ;  /* 0x0168300aff0075a7 */ /* 0x000e64000804014a */
[----:B-1----:R-:W-:Y:S05]  /*53a0*/  @!P2 BRA `(.L_x_12975) ;  /* 0x000000e40088a947 */ /* 0x002fea0003800000 */
.L_x_12972:
        /* <DEDUP_REMOVED lines=27> */
.L_x_12977:
[----:B------:R-:W-:Y:S01]  /*5560*/  ULEA UR10, UR6, UR38, 0x3 ;  /* 0x00000026060a7291 */ /* 0x000fe2000f8e183f */
[----:B------:R-:W-:-:S05]  /*5570*/  IMAD.U32 R10, RZ, RZ, UR7 ;  /* 0x00000007ff0a7e24 */ /* 0x000fca000f8e00ff */
[----:B------:R-:W-:-:S04]  /*5580*/  SHF.L.U32 R10, R10, 0x1f, RZ ;  /* 0x0000001f0a0a7819 */ /* 0x000fc800000006ff */
[----:B------:R0:W1:Y:S01]  /*5590*/  SYNCS.PHASECHK.TRANS64.TRYWAIT P2, [UR10+0x16850], R10 ;  /* 0x0168500aff0075a7 */ /* 0x000062000804014a */
[----:B------:R-:W-:Y:S05]  /*55a0*/  @!P0 BRA `(.L_x_12978) ;  /* 0x0000000000048947 */ /* 0x000fea0003800000 */
[----:B------:R-:W-:Y:S01]  /*55b0*/  BPT.TRAP 0x1 ;  /* 0x000000040000795c */ /* 0x000fe20000300000 */
.L_x_12978:
[----:B-1----:R-:W-:Y:S05]  /*55c0*/  @P2 BRA `(.L_x_12976) ;  /* 0x0000000000082947 */ /* 0x002fea0003800000 */
[----:B------:R-:W1:Y:S02]  /*55d0*/  SYNCS.PHASECHK.TRANS64.TRYWAIT P2, [UR10+0x16850], R10 ;  /* 0x0168500aff0075a7 */ /* 0x000e64000804014a */
[----:B-1----:R-:W-:Y:S05]  /*55e0*/  @!P2 BRA `(.L_x_12979) ;  /* 0x000000e40010a947 */ /* 0x002fea0003800000 */
.L_x_12976:
        /* <DEDUP_REMOVED lines=12> */
[----:B------:R-:W-:Y:S01]  /*56b0*/  ULEA UR7, UR6, UR7, 0xa ;  /* 0x0000000706077291 */ /* 0x000fe2000f8e503f */
[----:B------:R-:W-:Y:S01]  /*56c0*/  FMUL.FTZ R51, R74, UR30 ;  /* 0x0000001e4a337c20 */ /* 0x000fe20008410000 */
[----:B------:R-:W-:-:S02]  /*56d0*/  IMAD.MOV.U32 R74, RZ, RZ, R0 ;  /* 0x000000ffff4a7224 */ /* 0x000fc400078e0000 */
[----:B------:R-:W-:Y:S01]  /*56e0*/  FMUL.FTZ R12, R26, UR30 ;  /* 0x0000001e1a0c7c20 */ /* 0x000fe20008410000 */
[----:B------:R-:W-:Y:S01]  /*56f0*/  FMUL.FTZ R23, R32, UR30 ;  /* 0x0000001e20177c20 */ /* 0x000fe20008410000 */
[----:B------:R-:W-:Y:S01]  /*5700*/  FMUL.FTZ R26, R39, UR30 ;  /* 0x0000001e271a7c20 */ /* 0x000fe20008410000 */
[----:B------:R-:W-:Y:S01]  /*5710*/  FMUL.FTZ R32, R41, UR30 ;  /* 0x0000001e29207c20 */ /* 0x000fe20008410000 */
[----:B------:R-:W-:Y:S01]  /*5720*/  UMOV UR10, UR7 ;  /* 0x00000007000a7c82 */ /* 0x000fe20008000000 */
[----:B------:R-:W-:Y:S01]  /*5730*/  FMUL.FTZ R39, R54, UR30 ;  /* 0x0000001e36277c20 */ /* 0x000fe20008410000 */
[----:B------:R-:W-:Y:S01]  /*5740*/  HGMMA.64x64x16.F32.BF16 R88, R148, gdesc[UR8].tnspB, R88, gsb0 ;  /* 0x40e0000894587df0 */ /* 0x000fe20008001858 */
        /* <DEDUP_REMOVED lines=43> */
[----:B------:R-:W0:Y:S04]  /*5a00*/  MUFU.TANH R10, R10 ;  /* 0x0000000a000a7308 */ /* 0x000e280000002400 */
[----:B------:R-:W-:-:S04]  /*5a10*/  @!P1 VIADD R35, R35, 0x16840 ;  /* 0x0001684023239836 */ /* 0x000fc80000000000 */
[----:B------:R-:W1:Y:S01]  /*5a20*/  MUFU.TANH R13, R13 ;  /* 0x0000000d000d7308 */ /* 0x000e620000002400 */
[----:B------:R-:W-:-:S07]  /*5a30*/  @!P1 PRMT R35, RZ, 0x654, R35 ;  /* 0x00000654ff239816 */ /* 0x000fce0000000023 */
[----:B------:R-:W2:Y:S08]  /*5a40*/  MUFU.TANH R12, R12 ;  /* 0x0000000c000c7308 */ /* 0x000eb00000002400 */
[----:B------:R-:W3:Y:S08]  /*5a50*/  MUFU.TANH R14, R14 ;  /* 0x0000000e000e7308 */ /* 0x000ef00000002400 */
[----:B------:R-:W4:Y:S01]  /*5a60*/  MUFU.TANH R19, R19 ;  /* 0x0000001300137308 */ /* 0x000f220000002400 */
[----:B------:R-:W-:-:S02]  /*5a70*/  WARPGROUP.DEPBAR.LE gsb0, 0x0 ;  /* 0x00008000000079c5 */ /* 0x000fc40000010000 */
[----:B------:R-:W-:-:S05]  /*5a80*/  WARPGROUP.ARRIVE ;  /* 0x00000000000079c5 */ /* 0x000fca0000000000 */
[----:B------:R-:W0:Y:S01]  /*5a90*/  MUFU.TANH R20, R20 ;  /* 0x0000001400147308 */ /* 0x000e220000002400 */
[----:B------:R-:W-:Y:S01]  /*5aa0*/  HGMMA.64x64x16.F32.BF16 R88, R144, gdesc[UR8].tnspB, R88, gsb0 ;  /* 0x40e0000890587df0 */ /* 0x000fe20008001858 */
        /* <DEDUP_REMOVED lines=64> */
[----:B------:R-:W-:Y:S01]  /*5eb0*/  FMUL.FTZ R134, R48, UR30 ;  /* 0x0000001e30867c20 */ /* 0x000fe20008410000 */
[----:B------:R-:W-:Y:S01]  /*5ec0*/  FMUL.FTZ R48, R67, UR30 ;  /* 0x0000001e43307c20 */ /* 0x000fe20008410000 */
[----:B------:R-:W-:Y:S01]  /*5ed0*/  FMUL.FTZ R67, R68, UR30 ;  /* 0x0000001e44437c20 */ /* 0x000fe20008410000 */
[----:B------:R-:W-:Y:S01]  /*5ee0*/  IMAD.SHL.U32 R68, R6, 0x80, RZ ;  /* 0x0000008006447824 */ /* 0x000fe200078e00ff */
[----:B------:R-:W-:Y:S01]  /*5ef0*/  HGMMA.64x64x16.F32.BF16 R88, R128, gdesc[UR8].tnspB, R88, gsb0 ;  /* 0x40e0000880587df0 */ /* 0x000fe20008001858 */
[----:B------:R-:W-:Y:S01]  /*5f00*/  UIADD3 UR10, UR7, 0x300, URZ ;  /* 0x00000300070a7890 */ /* 0x000fe2000fffe03f */
[----:B------:R-:W-:Y:S01]  /*5f10*/  FMUL.FTZ R133, R49, UR30 ;  /* 0x0000001e31857c20 */ /* 0x000fe20008410000 */
[----:B------:R-:W-:Y:S01]  /*5f20*/  UMOV UR11, 0x40000040 ;  /* 0x40000040000b7882 */ /* 0x000fe20000000000 */
[----:B-----5:R-:W5:Y:S01]  /*5f30*/  LDC R44, c[0x0][0x288] ;  /* 0x0000a200ff2c7b82 */ /* 0x020f620000000800 */
[----:B------:R-:W-:Y:S01]  /*5f40*/  IADD3 R58, -R68, 0x1, RZ ;  /* 0x00000001443a7810 */ /* 0x000fe20007ffe1ff */
[----:B------:R-:W-:Y:S01]  /*5f50*/  FMUL.FTZ R135, R53, UR30 ;  /* 0x0000001e35877c20 */ /* 0x000fe20008410000 */
[----:B------:R-:W-:Y:S01]  /*5f60*/  FMUL.FTZ R49, R70, UR30 ;  /* 0x0000001e46317c20 */ /* 0x000fe20008410000 */
[----:B------:R-:W-:Y:S01]  /*5f70*/  FMUL.FTZ R53, R78, UR30 ;  /* 0x0000001e4e357c20 */ /* 0x000fe20008410000 */
[----:B------:R-:W0:Y:S01]  /*5f80*/  MUFU.TANH R134, R134 ;  /* 0x0000008600867308 */ /* 0x000e220000002400 */
[----:B------:R-:W-:-:S02]  /*5f90*/  IMAD R75, R3, -0x2, R58 ;  /* 0xfffffffe034b7824 */ /* 0x000fc400078e023a */
[----:B------:R-:W-:Y:S02]  /*5fa0*/  FMUL.FTZ R58, R87, UR30 ;  /* 0x0000001e573a7c20 */ /* 0x000fe40008410000 */
[----:B------:R-:W-:-:S03]  /*5fb0*/  IMAD R75, R16, UR27, R75 ;  /* 0x0000001b104b7c24 */ /* 0x000fc6000f8e024b */
[----:B------:R-:W0:Y:S08]  /*5fc0*/  MUFU.TANH R133, R133 ;  /* 0x0000008500857308 */ /* 0x000e300000002400 */
[----:B------:R-:W0:Y:S01]  /*5fd0*/  MUFU.TANH R135, R135 ;  /* 0x0000008700877308 */ /* 0x000e220000002400 */
[----:B-----5:R-:W-:-:S04]  /*5fe0*/  IMAD.IADD R75, R75, 0x1, -R44 ;  /* 0x000000014b4b7824 */ /* 0x020fc800078e0a2c */
[----:B------:R-:W-:-:S03]  /*5ff0*/  VIADD R72, R75, UR28 ;  /* 0x0000001c4b487c36 */ /* 0x000fc60008000000 */
[----:B------:R-:W0:Y:S01]  /*6000*/  MUFU.TANH R48, R48 ;  /* 0x0000003000307308 */ /* 0x000e220000002400 */
[----:B------:R-:W-:-:S07]  /*6010*/  VIADD R70, R75, UR25 ;  /* 0x000000194b467c36 */ /* 0x000fce0008000000 */
        /* <DEDUP_REMOVED lines=8> */
[----:B------:R-:W-:-:S03]  /*60a0*/  FMUL.FTZ R57, R86, UR30 ;  /* 0x0000001e56397c20 */ /* 0x000fc60008410000 */
[----:B------:R-:W0:Y:S01]  /*60b0*/  MUFU.TANH R81, R81 ;  /* 0x0000005100517308 */ /* 0x000e220000002400 */
[----:B------:R-:W-:Y:S01]  /*60c0*/  HGMMA.64x64x16.F32.BF16 R88, R124, gdesc[UR8].tnspB, R88, gsb0 ;  /* 0x40e000087c587df0 */ /* 0x000fe20008001858 */
[----:B------:R-:W-:Y:S01]  /*60d0*/  UIADD3 UR10, UR7, 0x380, URZ ;  /* 0x00000380070a7890 */ /* 0x000fe2000fffe03f */
[----:B------:R-:W-:Y:S02]  /*60e0*/  UMOV UR11, 0x40000040 ;  /* 0x40000040000b7882 */ /* 0x000fe40000000000 */
[----:B------:R-:W-:-:S03]  /*60f0*/  @UP0 ULDC UR7, c[0x0][0x44c] ;  /* 0x0001130000070ab9 */ /* 0x000fc60000000800 */
[----:B------:R-:W0:Y:S01]  /*6100*/  MUFU.TANH R128, R128 ;  /* 0x0000008000807308 */ /* 0x000e220000002400 */
[----:B------:R-:W-:Y:S01]  /*6110*/  @P2 IMAD.HI.U32 R34, R0, UR7, RZ ;  /* 0x0000000700222c27 */ /* 0x000fe2000f8e00ff */
[----:B------:R-:W-:Y:S01]  /*6120*/  @UP0 ULDC UR7, c[0x0][0x450] ;  /* 0x0001140000070ab9 */ /* 0x000fe20000000800 */
[----:B------:R-:W-:-:S03]  /*6130*/  ISETP.GE.U32.AND P2, PT, R2, 0x180, PT ;  /* 0x000001800200780c */ /* 0x000fc60003f46070 */
[----:B------:R-:W-:Y:S01]  /*6140*/  @P3 SHF.R.U32.HI R74, RZ, UR7, R34 ;  /* 0x00000007ff4a3c19 */ /* 0x000fe20008011622 */
[----:B------:R-:W-:Y:S01]  /*6150*/  VIADD R34, R17, 0x9 ;  /* 0x0000000911227836 */ /* 0x000fe20000000000 */
[----:B------:R-:W0:Y:S03]  /*6160*/  MUFU.TANH R55, R55 ;  /* 0x0000003700377308 */ /* 0x000e260000002400 */
[----:B------:R-:W5:Y:S01]  /*6170*/  SHFL.IDX PT, R79, R74, RZ, 0x1c1f ;  /* 0x001c1fff4a4f7589 */ /* 0x000f6200000e0000 */
[----:B------:R-:W-:Y:S02]  /*6180*/  SEL R34, R34, 0x9, !P2 ;  /* 0x0000000922227807 */ /* 0x000fe40005000000 */
[----:B------:R-:W-:Y:S02]  /*6190*/  PLOP3.LUT P2, PT, PT, PT, UP1, 0x40, 0x0 ;  /* 0x000000000000781c */ /* 0x000fe40003f4e818 */
[----:B------:R-:W0:Y:S08]  /*61a0*/  MUFU.TANH R56, R56 ;  /* 0x0000003800387308 */ /* 0x000e300000002400 */
[----:B------:R-:W0:Y:S08]  /*61b0*/  MUFU.TANH R77, R77 ;  /* 0x0000004d004d7308 */ /* 0x000e300000002400 */
[----:B------:R-:W0:Y:S01]  /*61c0*/  MUFU.TANH R69, R69 ;  /* 0x0000004500457308 */ /* 0x000e220000002400 */
[----:B-----5:R-:W-:-:S02]  /*61d0*/  IMAD.IADD R76, R72, 0x1, R79 ;  /* 0x00000001484c7824 */ /* 0x020fc400078e024f */
[----:B------:R-:W-:-:S05]  /*61e0*/  IMAD.IADD R78, R70, 0x1, R79 ;  /* 0x00000001464e7824 */ /* 0x000fca00078e024f */
[----:B------:R-:W0:Y:S08]  /*61f0*/  MUFU.TANH R57, R57 ;  /* 0x0000003900397308 */ /* 0x000e300000002400 */
[----:B------:R-:W0:Y:S01]  /*6200*/  MUFU.TANH R58, R58 ;  /* 0x0000003a003a7308 */ /* 0x000e220000002400 */
[----:B------:R-:W-:Y:S02]  /*6210*/  WARPGROUP.DEPBAR.LE gsb0, 0x0 ;  /* 0x00008000000079c5 */ /* 0x000fe40000010000 */
[----:B------:R-:W-:-:S06]  /*6220*/  WARPGROUP.ARRIVE ;  /* 0x00000000000079c5 */ /* 0x000fcc0000000000 */
[----:B------:R-:W-:Y:S03]  /*6230*/  HGMMA.64x64x16.F32.BF16 R88, R120, gdesc[UR8].tnspB, R88, gsb0 ;  /* 0x40e0000878587df0 */ /* 0x000fe60008001858 */
        /* <DEDUP_REMOVED lines=17> */
.L_x_12982:
[----:B------:R-:W-:-:S05]  /*6350*/  IMAD.U32 R79, RZ, RZ, UR29 ;  /* 0x0000001dff4f7e24 */ /* 0x000fca000f8e00ff */
[----:B------:R-:W-:-:S13]  /*6360*/  ISETP.NE.AND P2, PT, R79, 0x1, PT ;  /* 0x000000014f00780c */ /* 0x000fda0003f45270 */
[----:B------:R-:W0:Y:S02]  /*6370*/  @P2 LDC.64 R34, c[0x0][0x9e8] ;  /* 0x00027a00ff222b82 */ /* 0x000e240000000a00 */
[----:B0-----:R-:W-:-:S05]  /*6380*/  @P2 IMAD.HI.U32 R34, R75, R34, RZ ;  /* 0x000000224b222227 */ /* 0x001fca00078e00ff */
[----:B------:R-:W-:-:S07]  /*6390*/  @P2 SHF.R.U32.HI R75, RZ, R35, R34 ;  /* 0x00000023ff4b2219 */ /* 0x000fce0000011622 */
.L_x_12983:
[----:B------:R-:W-:Y:S05]  /*63a0*/  BSYNC B0 ;  /* 0x0000000000007941 */ /* 0x000fea0003800000 */
.L_x_12981:
[----:B------:R-:W-:-:S04]  /*63b0*/  IMAD R34, R75, R79, -R68 ;  /* 0x0000004f4b227224 */ /* 0x000fc800078e0a44 */
[----:B------:R-:W-:-:S05]  /*63c0*/  IMAD R35, R3, -0x2, R34 ;  /* 0xfffffffe03237824 */ /* 0x000fca00078e0222 */
[----:B------:R-:W-:Y:S02]  /*63d0*/  VIADDMNMX R76, R35, R79, R76, PT ;  /* 0x0000004f234c7246 */ /* 0x000fe4000380014c */
[----:B------:R-:W-:-:S07]  /*63e0*/  VIMNMX R78, R78, R35, !PT ;  /* 0x000000234e4e7248 */ /* 0x000fce0007fe0100 */
.L_x_12980:
        /* <DEDUP_REMOVED lines=13> */
[----:B-1----:R-:W-:Y:S01]  /*64c0*/  IMAD.IADD R10, R72, 0x1, R87 ;  /* 0x00000001480a7824 */ /* 0x002fe200078e0257 */
[C---:B------:R-:W-:Y:S02]  /*64d0*/  ISETP.LT.OR P6, PT, R76.reuse, 0x9, P6 ;  /* 0x000000094c00780c */ /* 0x040fe400037c1670 */
[C---:B------:R-:W-:Y:S02]  /*64e0*/  ISETP.LT.OR P3, PT, R76.reuse, 0xa, P3 ;  /* 0x0000000a4c00780c */ /* 0x040fe40001f61670 */
[----:B------:R-:W-:Y:S02]  /*64f0*/  ISETP.LT.OR P5, PT, R76, 0x21, P5 ;  /* 0x000000214c00780c */ /* 0x000fe40002fa1670 */
[----:B------:R-:W-:Y:S02]  /*6500*/  FSEL R125, R13, -INF , !P4 ;  /* 0xff8000000d7d7808 */ /* 0x000fe40006000000 */
[----:B------:R-:W-:-:S02]  /*6510*/  FSEL R139, R19, -INF , !P6 ;  /* 0xff800000138b7808 */ /* 0x000fc40007000000 */
[----:B------:R-:W-:Y:S01]  /*6520*/  FSEL R131, R20, -INF , !P3 ;  /* 0xff80000014837808 */ /* 0x000fe20005800000 */
[----:B------:R-:W-:Y:S01]  /*6530*/  IMAD.IADD R20, R70, 0x1, R87 ;  /* 0x0000000146147824 */ /* 0x000fe200078e0257 */
        /* <DEDUP_REMOVED lines=94> */
.L_x_12986:
[----:B------:R-:W-:-:S05]  /*6b20*/  IMAD.U32 R32, RZ, RZ, UR29 ;  /* 0x0000001dff207e24 */ /* 0x000fca000f8e00ff */
[----:B------:R-:W-:-:S13]  /*6b30*/  ISETP.NE.AND P3, PT, R32, 0x1, PT ;  /* 0x000000012000780c */ /* 0x000fda0003f65270 */
[----:B------:R-:W0:Y:S02]  /*6b40*/  @P3 LDC.64 R30, c[0x0][0x9e8] ;  /* 0x00027a00ff1e3b82 */ /* 0x000e240000000a00 */
[----:B0-----:R-:W-:-:S05]  /*6b50*/  @P3 IMAD.HI.U32 R30, R13, R30, RZ ;  /* 0x0000001e0d1e3227 */ /* 0x001fca00078e00ff */
[----:B------:R-:W-:-:S07]  /*6b60*/  @P3 SHF.R.U32.HI R13, RZ, R31, R30 ;  /* 0x0000001fff0d3219 */ /* 0x000fce000001161e */
.L_x_12987:
[----:B------:R-:W-:Y:S05]  /*6b70*/  BSYNC B0 ;  /* 0x0000000000007941 */ /* 0x000fea0003800000 */
.L_x_12985:
[----:B------:R-:W-:-:S04]  /*6b80*/  IMAD R68, R13, R32, -R68 ;  /* 0x000000200d447224 */ /* 0x000fc800078e0a44 */
[----:B------:R-:W-:-:S05]  /*6b90*/  IMAD R13, R3, -0x2, R68 ;  /* 0xfffffffe030d7824 */ /* 0x000fca00078e0244 */
[----:B------:R-:W-:Y:S02]  /*6ba0*/  VIADDMNMX R10, R13, R32, R10, PT ;  /* 0x000000200d0a7246 */ /* 0x000fe4000380010a */
[----:B------:R-:W-:-:S07]  /*6bb0*/  VIMNMX R20, R20, R13, !PT ;  /* 0x0000000d14147248 */ /* 0x000fce0007fe0100 */
.L_x_12984:
[----:B------:R-:W-:Y:S01]  /*6bc0*/  FMNMX.FTZ R30, R121, R7, !PT ;  /* 0x00000007791e7209 */ /* 0x000fe20007810000 */
[----:B------:R-:W0:Y:S01]  /*6bd0*/  LDC R42, c[0x0][0x988] ;  /* 0x00026200ff2a7b82 */ /* 0x000e220000000800 */
[C---:B------:R-:W-:Y:S01]  /*6be0*/  ISETP.GT.AND P4, PT, R20.reuse, 0x1, P2 ;  /* 0x000000011400780c */ /* 0x040fe20001784270 */
[----:B------:R-:W-:Y:S01]  /*6bf0*/  UMOV UR7, UR5 ;  /* 0x0000000500077c82 */ /* 0x000fe20008000000 */
        /* <DEDUP_REMOVED lines=13> */
[----:B------:R-:W-:Y:S02]  /*6cd0*/  ISETP.LT.OR P4, PT, R10, 0x12, P4 ;  /* 0x000000120a00780c */ /* 0x000fe40002781670 */
        /* <DEDUP_REMOVED lines=42> */
[----:B------:R-:W-:-:S04]  /*6f80*/  FMNMX.FTZ R30, R81, R30, !PT ;  /* 0x0000001e511e7209 */ /* 0x000fc80007810000 */
[----:B------:R-:W-:-:S04]  /*6f90*/  FMNMX.FTZ R30, R77, R30, !PT ;  /* 0x0000001e4d1e7209 */ /* 0x000fc80007810000 */
[----:B------:R-:W-:-:S05]  /*6fa0*/  FMNMX.FTZ R30, R69, R30, !PT ;  /* 0x0000001e451e7209 */ /* 0x000fca0007810000 */
[----:B------:R-:W1:Y:S02]  /*6fb0*/  SHFL.BFLY PT, R13, R30, 0x2, 0x1f ;  /* 0x0c401f001e0d7f89 */ /* 0x000e6400000e0000 */
[----:B-1----:R-:W-:-:S05]  /*6fc0*/  FMNMX.FTZ R32, R30, R13, !PT ;  /* 0x0000000d1e207209 */ /* 0x002fca0007810000 */
[----:B------:R-:W1:Y:S02]  /*6fd0*/  SHFL.BFLY PT, R13, R32, 0x1, 0x1f ;  /* 0x0c201f00200d7f89 */ /* 0x000e6400000e0000 */
        /* <DEDUP_REMOVED lines=9> */
[----:B------:R-:W-:Y:S01]  /*7070*/  FSEL R141, R37, -INF , !P5 ;  /* 0xff800000258d7808 */ /* 0x000fe20006800000 */
[-CC-:B------:R-:W-:Y:S01]  /*7080*/  FFMA.FTZ R37, R149, R42.reuse, -R14.reuse ;  /* 0x0000002a95257223 */ /* 0x180fe2000001080e */
[----:B------:R-:W-:Y:S01]  /*7090*/  ISETP.LT.OR P4, PT, R10, 0x21, P4 ;  /* 0x000000210a00780c */ /* 0x000fe20002781670 */
[-CC-:B------:R-:W-:Y:S01]  /*70a0*/  FFMA.FTZ R146, R151, R42.reuse, -R14.reuse ;  /* 0x0000002a97927223 */ /* 0x180fe2000001080e */
[----:B------:R-:W-:Y:S01]  /*70b0*/  ISETP.GT.AND P5, PT, R20, 0x39, P2 ;  /* 0x000000391400780c */ /* 0x000fe200017a4270 */
[-CC-:B------:R-:W-:Y:S01]  /*70c0*/  FFMA.FTZ R140, R145, R42.reuse, -R14.reuse ;  /* 0x0000002a918c7223 */ /* 0x180fe2000001080e */
[----:B------:R-:W-:Y:S01]  /*70d0*/  FSEL R129, R28, -INF , !P4 ;  /* 0xff8000001c817808 */ /* 0x000fe20006000000 */
[-CC-:B------:R-:W-:Y:S01]  /*70e0*/  FFMA.FTZ R136, R19, R42.reuse, -R14.reuse ;  /* 0x0000002a13887223 */ /* 0x180fe2000001080e */
[----:B------:R-:W-:Y:S01]  /*70f0*/  ISETP.GT.AND P4, PT, R20, RZ, P2 ;  /* 0x000000ff1400720c */ /* 0x000fe20001784270 */
[-CC-:B------:R-:W-:Y:S01]  /*7100*/  FFMA.FTZ R19, R133, R42.reuse, -R14.reuse ;  /* 0x0000002a85137223 */ /* 0x180fe2000001080e */
[C---:B------:R-:W-:Y:S01]  /*7110*/  ISETP.LT.OR P5, PT, R10.reuse, 0x3a, P5 ;  /* 0x0000003a0a00780c */ /* 0x040fe20002fa1670 */
[-CC-:B------:R-:W-:Y:S01]  /*7120*/  FFMA.FTZ R138, R27, R42.reuse, -R14.reuse ;  /* 0x0000002a1b8a7223 */ /* 0x180fe2000001080e */
[----:B------:R-:W-:Y:S01]  /*7130*/  ISETP.LT.OR P4, PT, R10, 0x1, P4 ;  /* 0x000000010a00780c */ /* 0x000fe20002781670 */
[-CC-:B------:R-:W-:Y:S01]  /*7140*/  FFMA.FTZ R27, R135, R42.reuse, -R14.reuse ;  /* 0x0000002a871b7223 */ /* 0x180fe2000001080e */
[----:B------:R-:W-:Y:S01]  /*7150*/  FSEL R153, R40, -INF , !P5 ;  /* 0xff80000028997808 */ /* 0x000fe20006800000 */
[-CC-:B------:R-:W-:Y:S01]  /*7160*/  FFMA.FTZ R132, R137, R42.reuse, -R14.reuse ;  /* 0x0000002a89847223 */ /* 0x180fe2000001080e */
[----:B------:R-:W-:Y:S01]  /*7170*/  FSEL R12, R12, -INF , !P4 ;  /* 0xff8000000c0c7808 */ /* 0x000fe20006000000 */
[-CC-:B------:R-:W-:Y:S01]  /*7180*/  FFMA.FTZ R142, R25, R42.reuse, -R14.reuse ;  /* 0x0000002a198e7223 */ /* 0x180fe2000001080e */
[----:B------:R-:W-:Y:S01]  /*7190*/  ISETP.LT.OR P4, PT, R10, 0x2a, P3 ;  /* 0x0000002a0a00780c */ /* 0x000fe20001f81670 */
[-CC-:B------:R-:W-:Y:S01]  /*71a0*/  FFMA.FTZ R125, R125, R42.reuse, -R14.reuse ;  /* 0x0000002a7d7d7223 */ /* 0x180fe2000001080e */
[----:B------:R-:W-:Y:S01]  /*71b0*/  FMNMX.FTZ R18, R12, R11, !PT ;  /* 0x0000000b0c127209 */ /* 0x000fe20007810000 */
[----:B------:R-:W-:Y:S01]  /*71c0*/  MUFU.EX2 R148, R148 ;  /* 0x0000009400947308 */ /* 0x000fe20000000800 */
[----:B------:R-:W-:Y:S01]  /*71d0*/  ISETP.GT.AND P3, PT, R20, 0x31, P2 ;  /* 0x000000311400780c */ /* 0x000fe20001764270 */
[--C-:B------:R-:W-:Y:S01]  /*71e0*/  FFMA.FTZ R131, R131, R42, -R14.reuse ;  /* 0x0000002a83837223 */ /* 0x100fe2000001080e */
[----:B------:R-:W-:Y:S01]  /*71f0*/  FMNMX.FTZ R18, R31, R18, !PT ;  /* 0x000000121f127209 */ /* 0x000fe20007810000 */
[-CC-:B------:R-:W-:Y:S01]  /*7200*/  FFMA.FTZ R23, R23, R42.reuse, -R14.reuse ;  /* 0x0000002a17177223 */ /* 0x180fe2000001080e */
[----:B------:R-:W-:Y:S01]  /*7210*/  FSEL R139, R36, -INF , !P4 ;  /* 0xff800000248b7808 */ /* 0x000fe20006000000 */
[--C-:B------:R-:W-:Y:S01]  /*7220*/  FFMA.FTZ R120, R73, R42, -R14.reuse ;  /* 0x0000002a49787223 */ /* 0x100fe2000001080e */
[----:B------:R-:W-:Y:S01]  /*7230*/  FMNMX.FTZ R18, R15, R18, !PT ;  /* 0x000000120f127209 */ /* 0x000fe20007810000 */
[----:B------:R-:W-:Y:S01]  /*7240*/  MUFU.EX2 R125, R125 ;  /* 0x0000007d007d7308 */ /* 0x000fe20000000800 */
[----:B------:R-:W-:Y:S01]  /*7250*/  ISETP.GT.AND P4, PT, R20, 0x38, P2 ;  /* 0x000000381400780c */ /* 0x000fe20001784270 */
[----:B------:R-:W-:Y:S01]  /*7260*/  IMAD.U32 R36, RZ, RZ, UR6 ;  /* 0x00000006ff247e24 */ /* 0x000fe2000f8e00ff */
        /* <DEDUP_REMOVED lines=10> */
[----:B------:R-:W-:Y:S01]  /*7310*/  ISETP.LT.OR P4, PT, R10, 0x39, P4 ;  /* 0x000000390a00780c */ /* 0x000fe20002781670 */
[--C-:B------:R-:W-:Y:S01]  /*7320*/  FFMA.FTZ R59, R85, R42, -R14.reuse ;  /* 0x0000002a553b7223 */ /* 0x100fe2000001080e */
[----:B------:R-:W-:Y:S01]  /*7330*/  FMNMX.FTZ R18, R123, R18, !PT ;  /* 0x000000127b127209 */ /* 0x000fe20007810000 */
[----:B------:R-:W-:Y:S01]  /*7340*/  MUFU.EX2 R131, R131 ;  /* 0x0000008300837308 */ /* 0x000fe20000000800 */
[C---:B------:R-:W-:Y:S01]  /*7350*/  ISETP.GT.AND P3, PT, R20.reuse, 0x40, P2 ;  /* 0x000000401400780c */ /* 0x040fe20001764270 */
        /* <DEDUP_REMOVED lines=8> */
[--C-:B------:R-:W-:Y:S01]  /*73e0*/  FFMA.FTZ R63, R83, R42, -R14.reuse ;  /* 0x0000002a533f7223 */ /* 0x100fe2000001080e */
[----:B------:R-:W-:Y:S01]  /*73f0*/  FMNMX.FTZ R18, R29, R18, !PT ;  /* 0x000000121d127209 */ /* 0x000fe20007810000 */
[-CC-:B------:R-:W-:Y:S01]  /*7400*/  FFMA.FTZ R122, R77, R42.reuse, -R14.reuse ;  /* 0x0000002a4d7a7223 */ /* 0x180fe2000001080e */
[----:B------:R-:W-:Y:S01]  /*7410*/  ISETP.LT.OR P3, PT, R10, 0x41, P3 ;  /* 0x000000410a00780c */ /* 0x000fe20001f61670 */
[----:B------:R-:W-:Y:S01]  /*7420*/  FFMA.FTZ R67, R69, R42, -R14 ;  /* 0x0000002a45437223 */ /* 0x000fe2000001080e */
[----:B------:R-:W-:Y:S01]  /*7430*/  FMNMX.FTZ R18, R33, R18, !PT ;  /* 0x0000001221127209 */ /* 0x000fe20007810000 */
[----:B------:R-:W-:Y:S01]  /*7440*/  MUFU.EX2 R37, R37 ;  /* 0x0000002500257308 */ /* 0x000fe20000000800 */
[----:B------:R-:W-:Y:S01]  /*7450*/  ISETP.GT.AND P5, PT, R20, 0x48, P2 ;  /* 0x000000481400780c */ /* 0x000fe200017a4270 */
[----:B------:R-:W-:Y:S01]  /*7460*/  UMOV UR6, UR4 ;  /* 0x0000000400067c82 */ /* 0x000fe20008000000 */
[----:B------:R-:W-:-:S02]  /*7470*/  FMNMX.FTZ R18, R139, R18, !PT ;  /* 0x000000128b127209 */ /* 0x000fc40007810000 */
[----:B------:R-:W-:Y:S02]  /*7480*/  ISETP.LT.OR P4, PT, R10, 0x42, P4 ;  /* 0x000000420a00780c */ /* 0x000fe40002781670 */
[----:B------:R-:W-:Y:S01]  /*7490*/  FMNMX.FTZ R18, R141, R18, !PT ;  /* 0x000000128d127209 */ /* 0x000fe20007810000 */
[----:B------:R-:W-:Y:S01]  /*74a0*/  MUFU.EX2 R146, R146 ;  /* 0x0000009200927308 */ /* 0x000fe20000000800 */
[----:B------:R-:W-:Y:S01]  /*74b0*/  FSEL R147, R41, -INF , !P3 ;  /* 0xff80000029937808 */ /* 0x000fe20005800000 */
[----:B------:R-:W-:Y:S01]  /*74c0*/  FFMA.FTZ R41, R143, R42, -R14 ;  /* 0x0000002a8f297223 */ /* 0x000fe2000001080e */
[----:B------:R-:W-:Y:S02]  /*74d0*/  FMNMX.FTZ R18, R149, R18, !PT ;  /* 0x0000001295127209 */ /* 0x000fe40007810000 */
[----:B------:R-:W-:Y:S02]  /*74e0*/  ISETP.GT.AND P3, PT, R20, 0x49, P2 ;  /* 0x000000491400780c */ /* 0x000fe40001764270 */
[----:B------:R-:W-:Y:S01]  /*74f0*/  FMNMX.FTZ R18, R151, R18, !PT ;  /* 0x0000001297127209 */ /* 0x000fe20007810000 */
[----:B------:R-:W-:Y:S01]  /*7500*/  MUFU.EX2 R39, R39 ;  /* 0x0000002700277308 */ /* 0x000fe20000000800 */
[----:B------:R-:W-:-:S02]  /*7510*/  FSEL R43, R43, -INF , !P4 ;  /* 0xff8000002b2b7808 */ /* 0x000fc40006000000 */
[----:B------:R-:W-:Y:S02]  /*7520*/  FMNMX.FTZ R18, R153, R18, !PT ;  /* 0x0000001299127209 */ /* 0x000fe40007810000 */
[----:B------:R-:W-:Y:S02]  /*7530*/  ISETP.LT.OR P5, PT, R10, 0x49, P5 ;  /* 0x000000490a00780c */ /* 0x000fe40002fa1670 */
[----:B------:R-:W-:Y:S01]  /*7540*/  FMNMX.FTZ R18, R147, R18, !PT ;  /* 0x0000001293127209 */ /* 0x000fe20007810000 */
[----:B------:R-:W-:Y:S01]  /*7550*/  MUFU.EX2 R140, R140 ;  /* 0x0000008c008c7308 */ /* 0x000fe20000000800 */
[----:B------:R-:W-:Y:S02]  /*7560*/  ISETP.GT.AND P4, PT, R20, 0x50, P2 ;  /* 0x000000501400780c */ /* 0x000fe40001784270 */
[----:B------:R-:W-:Y:S02]  /*7570*/  ISETP.LT.OR P3, PT, R10, 0x4a, P3 ;  /* 0x0000004a0a00780c */ /* 0x000fe40001f61670 */
[----:B------:R-:W-:-:S02]  /*7580*/  FSEL R45, R45, -INF , !P5 ;  /* 0xff8000002d2d7808 */ /* 0x000fc40006800000 */
[----:B------:R-:W-:Y:S01]  /*7590*/  FMNMX.FTZ R18, R43, R18, !PT ;  /* 0x000000122b127209 */ /* 0x000fe20007810000 */
[----:B------:R-:W-:Y:S01]  /*75a0*/  MUFU.EX2 R41, R41 ;  /* 0x0000002900297308 */ /* 0x000fe20000000800 */
[----:B------:R-:W-:Y:S02]  /*75b0*/  ISETP.GT.AND P5, PT, R20, 0x51, P2 ;  /* 0x000000511400780c */ /* 0x000fe400017a4270 */
[----:B------:R-:W-:Y:S02]  /*75c0*/  FSEL R143, R46, -INF , !P3 ;  /* 0xff8000002e8f7808 */ /* 0x000fe40005800000 */
[----:B------:R-:W-:Y:S02]  /*75d0*/  ISETP.LT.OR P4, PT, R10, 0x51, P4 ;  /* 0x000000510a00780c */ /* 0x000fe40002781670 */
[----:B------:R-:W-:Y:S01]  /*75e0*/  FMNMX.FTZ R18, R45, R18, !PT ;  /* 0x000000122d127209 */ /* 0x000fe20007810000 */
[----:B------:R-:W-:Y:S01]  /*75f0*/  MUFU.EX2 R142, R142 ;  /* 0x0000008e008e7308 */ /* 0x000fe20000000800 */
[----:B------:R-:W-:-:S02]  /*7600*/  ISETP.GT.AND P3, PT, R20, 0x58, P2 ;  /* 0x000000581400780c */ /* 0x000fc40001764270 */
[----:B------:R-:W-:Y:S02]  /*7610*/  ISETP.LT.OR P5, PT, R10, 0x52, P5 ;  /* 0x000000520a00780c */ /* 0x000fe40002fa1670 */
[----:B------:R-:W-:Y:S02]  /*7620*/  FSEL R47, R47, -INF , !P4 ;  /* 0xff8000002f2f7808 */ /* 0x000fe40006000000 */
[----:B------:R-:W-:Y:S01]  /*7630*/  FMNMX.FTZ R18, R143, R18, !PT ;  /* 0x000000128f127209 */ /* 0x000fe20007810000 */
[----:B------:R-:W-:Y:S01]  /*7640*/  MUFU.EX2 R23, R23 ;  /* 0x0000001700177308 */ /* 0x000fe20000000800 */
[----:B------:R-:W-:Y:S02]  /*7650*/  ISETP.GT.AND P4, PT, R20, 0x59, P2 ;  /* 0x000000591400780c */ /* 0x000fe40001784270 */
[----:B------:R-:W-:Y:S02]  /*7660*/  FSEL R145, R48, -INF , !P5 ;  /* 0xff80000030917808 */ /* 0x000fe40006800000 */
[----:B------:R-:W-:-:S02]  /*7670*/  ISETP.LT.OR P3, PT, R10, 0x59, P3 ;  /* 0x000000590a00780c */ /* 0x000fc40001f61670 */
[----:B------:R-:W-:Y:S01]  /*7680*/  FMNMX.FTZ R18, R47, R18, !PT ;  /* 0x000000122f127209 */ /* 0x000fe20007810000 */
[----:B------:R-:W-:Y:S01]  /*7690*/  MUFU.EX2 R136, R136 ;  /* 0x0000008800887308 */ /* 0x000fe20000000800 */
[----:B------:R-:W-:Y:S02]  /*76a0*/  ISETP.GT.AND P5, PT, R20, 0x60, P2 ;  /* 0x000000601400780c */ /* 0x000fe400017a4270 */
[----:B------:R-:W-:Y:S02]  /*76b0*/  ISETP.LT.OR P4, PT, R10, 0x5a, P4 ;  /* 0x0000005a0a00780c */ /* 0x000fe40002781670 */
[----:B------:R-:W-:Y:S02]  /*76c0*/  FSEL R49, R49, -INF , !P3 ;  /* 0xff80000031317808 */ /* 0x000fe40005800000 */
[----:B------:R-:W-:Y:S01]  /*76d0*/  FMNMX.FTZ R18, R145, R18, !PT ;  /* 0x0000001291127209 */ /* 0x000fe20007810000 */
[----:B------:R-:W-:Y:S01]  /*76e0*/  MUFU.EX2 R19, R19 ;  /* 0x0000001300137308 */ /* 0x000fe20000000800 */
[----:B------:R-:W-:-:S02]  /*76f0*/  ISETP.GT.AND P3, PT, R20, 0x61, P2 ;  /* 0x000000611400780c */ /* 0x000fc40001764270 */
[----:B------:R-:W-:Y:S02]  /*7700*/  FSEL R155, R50, -INF , !P4 ;  /* 0xff800000329b7808 */ /* 0x000fe40006000000 */
        /* <DEDUP_REMOVED lines=25> */
[----:B------:R-:W-:Y:S01]  /*78a0*/  FSEL R137, R55, -INF , !P3 ;  /* 0xff80000037897808 */ /* 0x000fe20005800000 */
[--C-:B------:R-:W-:Y:S01]  /*78b0*/  FFMA.FTZ R55, R61, R42, -R14.reuse ;  /* 0x0000002a3d377223 */ /* 0x100fe2000001080e */
[----:B------:R-:W-:Y:S01]  /*78c0*/  FMNMX.FTZ R18, R135, R18, !PT ;  /* 0x0000001287127209 */ /* 0x000fe20007810000 */
[----:B------:R-:W-:Y:S01]  /*78d0*/  FFMA.FTZ R61, R79, R42, -R14 ;  /* 0x0000002a4f3d7223 */ /* 0x000fe2000001080e */
[----:B------:R-:W-:Y:S01]  /*78e0*/  ISETP.GT.AND P2, PT, R20, 0x79, P2 ;  /* 0x000000791400780c */ /* 0x000fe20001744270 */
[----:B------:R-:W-:Y:S01]  /*78f0*/  MUFU.EX2 R128, R128 ;  /* 0x0000008000807308 */ /* 0x000fe20000000800 */
[----:B------:R-:W-:-:S02]  /*7900*/  ISETP.LT.OR P5, PT, R10, 0x79, P5 ;  /* 0x000000790a00780c */ /* 0x000fc40002fa1670 */
[----:B------:R-:W-:Y:S02]  /*7910*/  FSEL R157, R56, -INF , !P4 ;  /* 0xff800000389d7808 */ /* 0x000fe40006000000 */
[----:B------:R-:W-:Y:S02]  /*7920*/  FMNMX.FTZ R20, R137, R18, !PT ;  /* 0x0000001289147209 */ /* 0x000fe40007810000 */
[----:B------:R-:W-:Y:S01]  /*7930*/  ISETP.LT.OR P2, PT, R10, 0x7a, P2 ;  /* 0x0000007a0a00780c */ /* 0x000fe20001741670 */
[----:B------:R-:W-:Y:S01]  /*7940*/  MUFU.EX2 R55, R55 ;  /* 0x0000003700377308 */ /* 0x000fe20000000800 */
[----:B------:R-:W-:Y:S01]  /*7950*/  FSEL R18, R57, -INF , !P5 ;  /* 0xff80000039127808 */ /* 0x000fe20006800000 */
[--C-:B------:R-:W-:Y:S01]  /*7960*/  FFMA.FTZ R57, R65, R42, -R14.reuse ;  /* 0x0000002a41397223 */ /* 0x100fe2000001080e */
[----:B------:R-:W-:Y:S01]  /*7970*/  FMNMX.FTZ R25, R157, R20, !PT ;  /* 0x000000149d197209 */ /* 0x000fe20007810000 */
[----:B------:R-:W-:Y:S01]  /*7980*/  FFMA.FTZ R65, R81, R42, -R14 ;  /* 0x0000002a51417223 */ /* 0x000fe2000001080e */
[----:B------:R-:W-:-:S02]  /*7990*/  FSEL R58, R58, -INF , !P2 ;  /* 0xff8000003a3a7808 */ /* 0x000fc40005000000 */
[----:B------:R-:W-:Y:S01]  /*79a0*/  FMNMX.FTZ R25, R18, R25, !PT ;  /* 0x0000001912197209 */ /* 0x000fe20007810000 */
[----:B------:R-:W-:Y:S01]  /*79b0*/  MUFU.EX2 R57, R57 ;  /* 0x0000003900397308 */ /* 0x000fe20000000800 */
[----:B------:R-:W-:Y:S02]  /*79c0*/  FSEL R20, R13, RZ, P6 ;  /* 0x000000ff0d147208 */ /* 0x000fe40003000000 */
[----:B------:R-:W-:Y:S02]  /*79d0*/  FMNMX.FTZ R25, R58, R25, !PT ;  /* 0x000000193a197209 */ /* 0x000fe40007810000 */
[----:B------:R-:W-:Y:S01]  /*79e0*/  @!P1 LEA R36, R36, UR38, 0x3 ;  /* 0x0000002624249c11 */ /* 0x000fe2000f8e18ff */
[----:B------:R-:W-:Y:S02]  /*79f0*/  FADD.FTZ R7, -R20, R7 ;  /* 0x0000000714077221 */ /* 0x000fe40000010100 */
[----:B------:R-:W0:Y:S01]  /*7a00*/  SHFL.BFLY PT, R10, R25, 0x2, 0x1f ;  /* 0x0c401f00190a7f89 */ /* 0x000e2200000e0000 */
[----:B------:R-:W-:Y:S01]  /*7a10*/  MUFU.EX2 R130, R130 ;  /* 0x0000008200827308 */ /* 0x000fe20000000800 */
[----:B------:R-:W-:Y:S01]  /*7a20*/  FMUL.FTZ R7, R7, R42 ;  /* 0x0000002a07077220 */ /* 0x000fe20000410000 */
[----:B------:R-:W-:-:S05]  /*7a30*/  @!P1 VIADD R36, R36, 0x16860 ;  /* 0x0001686024249836 */ /* 0x000fca0000000000 */
[----:B------:R-:W-:Y:S01]  /*7a40*/  @!P1 PRMT R36, RZ, 0x654, R36 ;  /* 0x00000654ff249816 */ /* 0x000fe20000000024 */
[----:B------:R-:W1:Y:S03]  /*7a50*/  MUFU.EX2 R7, R7 ;  /* 0x0000000700077308 */ /* 0x000e660000000800 */
[----:B------:R2:W-:Y:S05]  /*7a60*/  @!P1 SYNCS.ARRIVE.TRANS64.RED.A1T0 RZ, [R36+URZ], RZ ;  /* 0x000000ff24ff99a7 */ /* 0x0005ea000810043f */
[----:B------:R-:W-:Y:S01]  /*7a70*/  MUFU.EX2 R59, R59 ;  /* 0x0000003b003b7308 */ /* 0x000fe20000000800 */
[----:B0-----:R-:W-:-:S07]  /*7a80*/  FMNMX.FTZ R10, R25, R10, !PT ;  /* 0x0000000a190a7209 */ /* 0x001fce0007810000 */
[----:B------:R-:W-:Y:S01]  /*7a90*/  MUFU.EX2 R124, R124 ;  /* 0x0000007c007c7308 */ /* 0x000fe20000000800 */
[----:B-1----:R-:W-:Y:S01]  /*7aa0*/  FFMA.FTZ R30, R7, R5, R148 ;  /* 0x00000005071e7223 */ /* 0x002fe20000010094 */
[C---:B------:R-:W-:Y:S01]  /*7ab0*/  F2FP.BF16.F32.PACK_AB R148, R125.reuse, R148 ;  /* 0x000000947d94723e */ /* 0x040fe200000010ff */
[-C--:B------:R-:W-:Y:S01]  /*7ac0*/  FMUL.FTZ R88, R88, R7.reuse ;  /* 0x0000000758587220 */ /* 0x080fe20000410000 */
[----:B------:R-:W0:Y:S01]  /*7ad0*/  SHFL.BFLY PT, R25, R10, 0x1, 0x1f ;  /* 0x0c201f000a197f89 */ /* 0x000e2200000e0000 */
[----:B------:R-:W-:Y:S01]  /*7ae0*/  FADD.FTZ R5, R125, R30 ;  /* 0x0000001e7d057221 */ /* 0x000fe20000010000 */
[-C--:B------:R-:W-:Y:S01]  /*7af0*/  FMUL.FTZ R89, R89, R7.reuse ;  /* 0x0000000759597220 */ /* 0x080fe20000410000 */
[-C--:B------:R-:W-:Y:S01]  /*7b00*/  FMUL.FTZ R92, R92, R7.reuse ;  /* 0x000000075c5c7220 */ /* 0x080fe20000410000 */
[----:B------:R-:W-:Y:S01]  /*7b10*/  MUFU.EX2 R61, R61 ;  /* 0x0000003d003d7308 */ /* 0x000fe20000000800 */
        /* <DEDUP_REMOVED lines=19> */
[----:B0-----:R-:W-:Y:S01]  /*7c50*/  FMNMX.FTZ R25, R10, R25, !PT ;  /* 0x000000190a197209 */ /* 0x001fe20007810000 */
[----:B------:R-:W-:Y:S01]  /*7c60*/  FMUL.FTZ R117, R117, R7 ;  /* 0x0000000775757220 */ /* 0x000fe20000410000 */
[----:B------:R-:W-:-:S02]  /*7c70*/  IMAD.MOV.U32 R7, RZ, RZ, R13 ;  /* 0x000000ffff077224 */ /* 0x000fc400078e000d */
[C---:B------:R-:W-:Y:S01]  /*7c80*/  FSETP.NEU.FTZ.AND P2, PT, R25.reuse, -INF , PT ;  /* 0xff8000001900780b */ /* 0x040fe20003f5d000 */
[CC--:B------:R-:W-:Y:S01]  /*7c90*/  FMUL.FTZ R26, R25.reuse, R42.reuse ;  /* 0x0000002a191a7220 */ /* 0x0c0fe20000410000 */
[----:B------:R-:W-:Y:S02]  /*7ca0*/  MUFU.EX2 R120, R120 ;  /* 0x0000007800787308 */ /* 0x000fe40000000800 */
[----:B------:R-:W-:Y:S02]  /*7cb0*/  FSEL R30, R25, RZ, P2 ;  /* 0x000000ff191e7208 */ /* 0x000fe40001000000 */
[----:B------:R-:W-:Y:S02]  /*7cc0*/  FSEL R26, R26, RZ, P2 ;  /* 0x000000ff1a1a7208 */ /* 0x000fe40001000000 */
[----:B------:R-:W-:Y:S01]  /*7cd0*/  ISETP.GT.AND P2, PT, R6, UR26, PT ;  /* 0x0000001a06007c0c */ /* 0x000fe2000bf44270 */
[----:B------:R-:W-:Y:S01]  /*7ce0*/  FADD.FTZ R5, -R30, R11 ;  /* 0x0000000b1e057221 */ /* 0x000fe20000010100 */
[----:B------:R-:W-:Y:S01]  /*7cf0*/  FADD.FTZ R11, R37, R32 ;  /* 0x00000020250b7221 */ /* 0x000fe20000010000 */
[-CC-:B------:R-:W-:Y:S01]  /*7d00*/  FFMA.FTZ R10, R12, R42.reuse, -R26.reuse ;  /* 0x0000002a0c0a7223 */ /* 0x180fe2000001081a */
[-CC-:B------:R-:W-:Y:S01]  /*7d10*/  FFMA.FTZ R31, R31, R42.reuse, -R26.reuse ;  /* 0x0000002a1f1f7223 */ /* 0x180fe2000001081a */
[-C--:B------:R-:W-:Y:S01]  /*7d20*/  FMUL.FTZ R5, R5, R42.reuse ;  /* 0x0000002a05057220 */ /* 0x080fe20000410000 */
        /* <DEDUP_REMOVED lines=11> */
[----:B------:R0:W1:Y:S01]  /*7de0*/  MUFU.EX2 R11, R5 ;  /* 0x00000005000b7308 */ /* 0x0000620000000800 */
[----:B------:R-:W-:Y:S01]  /*7df0*/  FADD.FTZ R73, R41, R34 ;  /* 0x0000002229497221 */ /* 0x000fe20000010000 */
        /* <DEDUP_REMOVED lines=8> */
[-CC-:B0-----:R-:W-:Y:S01]  /*7e80*/  FFMA.FTZ R5, R45, R42.reuse, -R26.reuse ;  /* 0x0000002a2d057223 */ /* 0x181fe2000001081a */
[-CC-:B------:R-:W-:Y:S01]  /*7e90*/  FFMA.FTZ R71, R149, R42.reuse, -R26.reuse ;  /* 0x0000002a95477223 */ /* 0x180fe2000001081a */
[-CC-:B------:R-:W-:Y:S01]  /*7ea0*/  FFMA.FTZ R139, R151, R42.reuse, -R26.reuse ;  /* 0x0000002a978b7223 */ /* 0x180fe2000001081a */
[----:B--2---:R-:W-:Y:S01]  /*7eb0*/  FADD.FTZ R36, R136, R73 ;  /* 0x0000004988247221 */ /* 0x004fe20000010000 */
[-CC-:B------:R-:W-:Y:S01]  /*7ec0*/  FFMA.FTZ R153, R153, R42.reuse, -R26.reuse ;  /* 0x0000002a99997223 */ /* 0x180fe2000001081a */
[----:B------:R-:W-:Y:S01]  /*7ed0*/  FFMA.FTZ R32, R147, R42, -R26 ;  /* 0x0000002a93207223 */ /* 0x000fe2000001081a */
[----:B------:R-:W0:Y:S01]  /*7ee0*/  MUFU.EX2 R12, R12 ;  /* 0x0000000c000c7308 */ /* 0x000e220000000800 */
[----:B-1----:R-:W-:Y:S01]  /*7ef0*/  FFMA.FTZ R34, R11, R4, R10 ;  /* 0x000000040b227223 */ /* 0x002fe2000001000a */
        /* <DEDUP_REMOVED lines=8> */
[-CC-:B------:R-:W-:Y:S01]  /*7f80*/  FFMA.FTZ R34, R145, R42.reuse, -R26.reuse ;  /* 0x0000002a91227223 */ /* 0x180fe2000001081a */
[-CC-:B------:R-:W-:Y:S01]  /*7f90*/  FFMA.FTZ R49, R49, R42.reuse, -R26.reuse ;  /* 0x0000002a31317223 */ /* 0x180fe2000001081a */
[-CC-:B------:R-:W-:Y:S01]  /*7fa0*/  FFMA.FTZ R155, R155, R42.reuse, -R26.reuse ;  /* 0x0000002a9b9b7223 */ /* 0x180fe2000001081a */
[-CC-:B------:R-:W-:Y:S01]  /*7fb0*/  FFMA.FTZ R51, R51, R42.reuse, -R26.reuse ;  /* 0x0000002a33337223 */ /* 0x180fe2000001081a */
[-CC-:B------:R-:W-:Y:S01]  /*7fc0*/  FFMA.FTZ R133, R133, R42.reuse, -R26.reuse ;  /* 0x0000002a85857223 */ /* 0x180fe2000001081a */
[-C--:B------:R-:W-:Y:S01]  /*7fd0*/  FFMA.FTZ R53, R53, R42.reuse, -R26 ;  /* 0x0000002a35357223 */ /* 0x080fe2000001081a */
[----:B------:R-:W2:Y:S01]  /*7fe0*/  MUFU.EX2 R14, R14 ;  /* 0x0000000e000e7308 */ /* 0x000ea20000000800 */
[----:B0-----:R-:W-:Y:S01]  /*7ff0*/  FADD.FTZ R36, R12, R73 ;  /* 0x000000490c247221 */ /* 0x001fe20000010000 */
[----:B------:R-:W-:Y:S01]  /*8000*/  FADD.FTZ R73, R27, R38 ;  /* 0x000000261b497221 */ /* 0x000fe20000010000 */
[-CC-:B------:R-:W-:Y:S01]  /*8010*/  FFMA.FTZ R135, R135, R42.reuse, -R26.reuse ;  /* 0x0000002a87877223 */ /* 0x180fe2000001081a */
[-CC-:B------:R-:W-:Y:S01]  /*8020*/  FFMA.FTZ R137, R137, R42.reuse, -R26.reuse ;  /* 0x0000002a89897223 */ /* 0x180fe2000001081a */
[----:B------:R-:W-:Y:S01]  /*8030*/  FFMA.FTZ R157, R157, R42, -R26 ;  /* 0x0000002a9d9d7223 */ /* 0x000fe2000001081a */
[----:B------:R-:W-:Y:S01]  /*8040*/  FADD.FTZ R38, R132, R73 ;  /* 0x0000004984267221 */ /* 0x000fe20000010000 */
        /* <DEDUP_REMOVED lines=10> */
[----:B--2---:R-:W-:Y:S01]  /*80f0*/  FADD.FTZ R36, R14, R47 ;  /* 0x0000002f0e247221 */ /* 0x004fe20000010000 */
[----:B------:R-:W-:Y:S01]  /*8100*/  FADD.FTZ R47, R35, R38 ;  /* 0x00000026232f7221 */ /* 0x000fe20000010000 */
[-C--:B------:R-:W-:Y:S01]  /*8110*/  FMUL.FTZ R103, R103, R11.reuse ;  /* 0x0000000b67677220 */ /* 0x080fe20000410000 */
[-C--:B------:R-:W-:Y:S01]  /*8120*/  FMUL.FTZ R106, R106, R11.reuse ;  /* 0x0000000b6a6a7220 */ /* 0x080fe20000410000 */
[-C--:B------:R-:W-:Y:S01]  /*8130*/  FMUL.FTZ R107, R107, R11.reuse ;  /* 0x0000000b6b6b7220 */ /* 0x080fe20000410000 */
[----:B------:R-:W-:Y:S01]  /*8140*/  FADD.FTZ R38, R134, R47 ;  /* 0x0000002f86267221 */ /* 0x000fe20000010000 */
[-C--:B------:R-:W-:Y:S01]  /*8150*/  FMUL.FTZ R110, R110, R11.reuse ;  /* 0x0000000b6e6e7220 */ /* 0x080fe20000410000 */
[----:B------:R-:W1:Y:S01]  /*8160*/  MUFU.EX2 R69, R69 ;  /* 0x0000004500457308 */ /* 0x000e620000000800 */
        /* <DEDUP_REMOVED lines=8> */
[----:B------:R-:W-:Y:S01]  /*81f0*/  F2FP.BF16.F32.PACK_AB R146, R39, R146 ;  /* 0x000000922792723e */ /* 0x000fe200000010ff */
[----:B------:R-:W-:Y:S01]  /*8200*/  FADD.FTZ R47, R57, R40 ;  /* 0x00000028392f7221 */ /* 0x000fe20000010000 */
[----:B------:R-:W-:Y:S01]  /*8210*/  F2FP.BF16.F32.PACK_AB R140, R41, R140 ;  /* 0x0000008c298c723e */ /* 0x000fe200000010ff */
[----:B------:R-:W-:Y:S01]  /*8220*/  VIADD R6, R6, 0xffffffff ;  /* 0xffffffff06067836 */ /* 0x000fe20000000000 */
[----:B------:R-:W-:Y:S01]  /*8230*/  F2FP.BF16.F32.PACK_AB R138, R27, R138 ;  /* 0x0000008a1b8a723e */ /* 0x000fe200000010ff */
[----:B------:R-:W-:Y:S01]  /*8240*/  FADD.FTZ R40, R130, R47 ;  /* 0x0000002f82287221 */ /* 0x000fe20000010000 */
[----:B------:R-:W-:Y:S01]  /*8250*/  F2FP.BF16.F32.PACK_AB R132, R35, R132 ;  /* 0x000000842384723e */ /* 0x000fe200000010ff */
[----:B------:R-:W2:Y:S01]  /*8260*/  MUFU.EX2 R29, R29 ;  /* 0x0000001d001d7308 */ /* 0x000ea20000000800 */
[----:B------:R-:W-:Y:S01]  /*8270*/  F2FP.BF16.F32.PACK_AB R134, R55, R134 ;  /* 0x000000863786723e */ /* 0x000fe200000010ff */
[----:B------:R-:W-:Y:S01]  /*8280*/  FADD.FTZ R37, R59, R40 ;  /* 0x000000283b257221 */ /* 0x000fe20000010000 */
[----:B------:R-:W-:Y:S01]  /*8290*/  F2FP.BF16.F32.PACK_AB R128, R57, R128 ;  /* 0x000000803980723e */ /* 0x000fe200000010ff */
[----:B------:R-:W-:Y:S01]  /*82a0*/  IMAD.MOV.U32 R11, RZ, RZ, R25 ;  /* 0x000000ffff0b7224 */ /* 0x000fe200078e0019 */
[----:B------:R-:W-:Y:S01]  /*82b0*/  F2FP.BF16.F32.PACK_AB R130, R59, R130 ;  /* 0x000000823b82723e */ /* 0x000fe200000010ff */
[----:B------:R-:W-:Y:S01]  /*82c0*/  FADD.FTZ R40, R124, R37 ;  /* 0x000000257c287221 */ /* 0x000fe20000010000 */
[----:B------:R-:W-:Y:S01]  /*82d0*/  F2FP.BF16.F32.PACK_AB R124, R61, R124 ;  /* 0x0000007c3d7c723e */ /* 0x000fe200000010ff */
[----:B------:R3:W-:Y:S01]  /*82e0*/  MUFU.EX2 R4, R5 ;  /* 0x0000000500047308 */ /* 0x0007e20000000800 */
[----:B------:R-:W-:Y:S01]  /*82f0*/  F2FP.BF16.F32.PACK_AB R149, R31, R10 ;  /* 0x0000000a1f95723e */ /* 0x000fe200000010ff */
[----:B------:R-:W-:Y:S01]  /*8300*/  FADD.FTZ R23, R61, R40 ;  /* 0x000000283d177221 */ /* 0x000fe20000010000 */
[----:B------:R-:W-:-:S02]  /*8310*/  F2FP.BF16.F32.PACK_AB R151, R15, R12 ;  /* 0x0000000c0f97723e */ /* 0x000fc400000010ff */
[----:B0-----:R-:W-:Y:S02]  /*8320*/  F2FP.BF16.F32.PACK_AB R145, R21, R14 ;  /* 0x0000000e1591723e */ /* 0x001fe400000010ff */
[----:B-1----:R-:W-:Y:S01]  /*8330*/  F2FP.BF16.F32.PACK_AB R147, R69, R20 ;  /* 0x000000144593723e */ /* 0x002fe200000010ff */
[----:B------:R-:W0:Y:S01]  /*8340*/  MUFU.EX2 R24, R24 ;  /* 0x0000001800187308 */ /* 0x000e220000000800 */
[----:B---3--:R-:W-:Y:S01]  /*8350*/  FADD.FTZ R5, R21, R36 ;  /* 0x0000002415057221 */ /* 0x008fe20000010000 */
[----:B--2---:R-:W-:-:S03]  /*8360*/  F2FP.BF16.F32.PACK_AB R141, R29, R22 ;  /* 0x000000161d8d723e */ /* 0x004fc600000010ff */
[----:B------:R-:W-:-:S03]  /*8370*/  FADD.FTZ R36, R20, R5 ;  /* 0x0000000514247221 */ /* 0x000fc60000010000 */
[----:B------:R-:W1:Y:S01]  /*8380*/  MUFU.EX2 R33, R33 ;  /* 0x0000002100217308 */ /* 0x000e620000000800 */
[----:B------:R-:W-:Y:S01]  /*8390*/  FADD.FTZ R5, R69, R36 ;  /* 0x0000002445057221 */ /* 0x000fe20000010000 */
[-CC-:B------:R-:W-:Y:S01]  /*83a0*/  FFMA.FTZ R36, R18, R42.reuse, -R26.reuse ;  /* 0x0000002a12247223 */ /* 0x180fe2000001081a */
[----:B------:R-:W-:Y:S02]  /*83b0*/  FFMA.FTZ R26, R58, R42, -R26 ;  /* 0x0000002a3a1a7223 */ /* 0x000fe4000001081a */
[----:B------:R-:W-:-:S03]  /*83c0*/  FADD.FTZ R38, R22, R5 ;  /* 0x0000000516267221 */ /* 0x000fc60000010000 */
[----:B------:R-:W2:Y:S01]  /*83d0*/  MUFU.EX2 R28, R28 ;  /* 0x0000001c001c7308 */ /* 0x000ea20000000800 */
[----:B------:R-:W-:-:S04]  /*83e0*/  FADD.FTZ R5, R29, R38 ;  /* 0x000000261d057221 */ /* 0x000fc80000010000 */
[----:B0-----:R-:W-:-:S03]  /*83f0*/  FADD.FTZ R38, R24, R5 ;  /* 0x0000000518267221 */ /* 0x001fc60000010000 */
        /* <DEDUP_REMOVED lines=15> */
[----:B------:R-:W-:-:S05]  /*84f0*/  F2FP.BF16.F32.PACK_AB R139, R30, R139 ;  /* 0x0000008b1e8b723e */ /* 0x000fca00000010ff */
[----:B------:R-:W2:Y:S01]  /*8500*/  MUFU.EX2 R65, R65 ;  /* 0x0000004100417308 */ /* 0x000ea20000000800 */
[----:B0-----:R-:W-:-:S07]  /*8510*/  FADD.FTZ R38, R32, R5 ;  /* 0x0000000520267221 */ /* 0x001fce0000010000 */
[----:B------:R-:W0:Y:S01]  /*8520*/  MUFU.EX2 R45, R45 ;  /* 0x0000002d002d7308 */ /* 0x000e220000000800 */
[----:B-1----:R-:W-:-:S04]  /*8530*/  FADD.FTZ R5, R43, R38 ;  /* 0x000000262b057221 */ /* 0x002fc80000010000 */
        /* <DEDUP_REMOVED lines=14> */
[----:B-1----:R-:W-:-:S07]  /*8620*/  FADD.FTZ R38, R18, R19 ;  /* 0x0000001312267221 */ /* 0x002fce0000010000 */
[----:B------:R1:W3:Y:S01]  /*8630*/  MUFU.EX2 R23, R133 ;  /* 0x0000008500177308 */ /* 0x0002e20000000800 */
[C---:B--2---:R-:W-:Y:S01]  /*8640*/  FADD.FTZ R38, R131.reuse, R38 ;  /* 0x0000002683267221 */ /* 0x044fe20000010000 */
[----:B------:R-:W-:-:S06]  /*8650*/  F2FP.BF16.F32.PACK_AB R131, R131, R18 ;  /* 0x000000128383723e */ /* 0x000fcc00000010ff */
[----:B------:R-:W2:Y:S01]  /*8660*/  MUFU.EX2 R53, R53 ;  /* 0x0000003500357308 */ /* 0x000ea20000000800 */
[----:B0-----:R-:W-:Y:S01]  /*8670*/  FADD.FTZ R38, R125, R38 ;  /* 0x000000267d267221 */ /* 0x001fe20000010000 */
[----:B-1----:R-:W-:-:S06]  /*8680*/  F2FP.BF16.F32.PACK_AB R133, R43, R32 ;  /* 0x000000202b85723e */ /* 0x002fcc00000010ff */
[----:B------:R0:W1:Y:S01]  /*8690*/  MUFU.EX2 R127, R135 ;  /* 0x00000087007f7308 */ /* 0x0000620000000800 */
[C---:B---3--:R-:W-:Y:S01]  /*86a0*/  FADD.FTZ R38, R23.reuse, R38 ;  /* 0x0000002617267221 */ /* 0x048fe20000010000 */
[----:B------:R-:W-:-:S06]  /*86b0*/  F2FP.BF16.F32.PACK_AB R125, R23, R125 ;  /* 0x0000007d177d723e */ /* 0x000fcc00000010ff */
[----:B------:R3:W4:Y:S01]  /*86c0*/  MUFU.EX2 R121, R137 ;  /* 0x0000008900797308 */ /* 0x0007220000000800 */
[----:B--2---:R-:W-:Y:S01]  /*86d0*/  FADD.FTZ R38, R53, R38 ;  /* 0x0000002635267221 */ /* 0x004fe20000010000 */
[----:B0-----:R-:W-:-:S06]  /*86e0*/  F2FP.BF16.F32.PACK_AB R135, R45, R4 ;  /* 0x000000042d87723e */ /* 0x001fcc00000010ff */
[----:B------:R-:W0:Y:S01]  /*86f0*/  MUFU.EX2 R157, R157 ;  /* 0x0000009d009d7308 */ /* 0x000e220000000800 */
[----:B-1----:R-:W-:Y:S01]  /*8700*/  FADD.FTZ R38, R127, R38 ;  /* 0x000000267f267221 */ /* 0x002fe20000010000 */
[----:B---3--:R-:W-:Y:S02]  /*8710*/  F2FP.BF16.F32.PACK_AB R137, R71, R28 ;  /* 0x0000001c4789723e */ /* 0x008fe400000010ff */
[----:B------:R-:W-:-:S04]  /*8720*/  F2FP.BF16.F32.PACK_AB R127, R127, R53 ;  /* 0x000000357f7f723e */ /* 0x000fc800000010ff */
[----:B------:R-:W1:Y:S01]  /*8730*/  MUFU.EX2 R123, R36 ;  /* 0x00000024007b7308 */ /* 0x000e620000000800 */
[----:B----4-:R-:W-:-:S07]  /*8740*/  FADD.FTZ R38, R121, R38 ;  /* 0x0000002679267221 */ /* 0x010fce0000010000 */
[----:B------:R-:W2:Y:S01]  /*8750*/  MUFU.EX2 R67, R67 ;  /* 0x0000004300437308 */ /* 0x000ea20000000800 */
[C---:B0-----:R-:W-:Y:S01]  /*8760*/  FADD.FTZ R38, R157.reuse, R38 ;  /* 0x000000269d267221 */ /* 0x041fe20000010000 */
[----:B------:R-:W-:-:S06]  /*8770*/  F2FP.BF16.F32.PACK_AB R121, R157, R121 ;  /* 0x000000799d79723e */ /* 0x000fcc00000010ff */
[----:B------:R-:W0:Y:S01]  /*8780*/  MUFU.EX2 R26, R26 ;  /* 0x0000001a001a7308 */ /* 0x000e220000000800 */
[----:B-1----:R-:W-:Y:S01]  /*8790*/  FADD.FTZ R38, R123, R38 ;  /* 0x000000267b267221 */ /* 0x002fe20000010000 */
[C---:B--2---:R-:W-:Y:S01]  /*87a0*/  FADD.FTZ R5, R67.reuse, R40 ;  /* 0x0000002843057221 */ /* 0x044fe20000010000 */
[----:B------:R-:W-:Y:S02]  /*87b0*/  F2FP.BF16.F32.PACK_AB R122, R67, R122 ;  /* 0x0000007a437a723e */ /* 0x000fe400000010ff */
[C---:B0-----:R-:W-:Y:S01]  /*87c0*/  FADD.FTZ R4, R26.reuse, R38 ;  /* 0x000000261a047221 */ /* 0x041fe20000010000 */
[----:B------:R-:W-:Y:S01]  /*87d0*/  F2FP.BF16.F32.PACK_AB R123, R26, R123 ;  /* 0x0000007b1a7b723e */ /* 0x000fe200000010ff */
[----:B------:R-:W-:Y:S06]  /*87e0*/  @P2 BRA `(.L_x_12988) ;  /* 0xffffffc800a82947 */ /* 0x000fec000383ffff */
[----:B------:R-:W-:Y:S02]  /*87f0*/  IMAD.MOV.U32 R11, RZ, RZ, R25 ;  /* 0x000000ffff0b7224 */ /* 0x000fe400078e0019 */
[----:B------:R-:W-:-:S07]  /*8800*/  IMAD.MOV.U32 R7, RZ, RZ, R13 ;  /* 0x000000ffff077224 */ /* 0x000fce00078e000d */
.L_x_12971:
[----:B------:R-:W0:Y:S01]  /*8810*/  S2UR UR6, SR_CTAID.X ;  /* 0x00000000000679c3 */ /* 0x000e220000002500 */
        /* <DEDUP_REMOVED lines=10> */
[----:B0-----:R-:W-:-:S03]  /*88c0*/  UIMAD UR10, UR6, UR10, 0xbf ;  /* 0x000000bf060a74a4 */ /* 0x001fc6000f8e020a */
        /* <DEDUP_REMOVED lines=17> */
.L_x_12990:
[----:B------:R-:W-:-:S11]  /*89e0*/  UISETP.NE.AND UP1, UPT, UR14, 0x1, UPT ;  /* 0x000000010e00788c */ /* 0x000fd6000bf25270 */
[----:B------:R-:W-:Y:S02]  /*89f0*/  @UP1 ULDC.64 UR18, c[0x0][0x9e8] ;  /* 0x00027a0000121ab9 */ /* 0x000fe40000000a00 */
[----:B------:R-:W-:-:S04]  /*8a00*/  UIMAD.WIDE.U32 UR6, UR10, UR18, URZ ;  /* 0x000000120a0672a5 */ /* 0x000fc8000f8e003f */
[----:B------:R-:W-:-:S12]  /*8a10*/  @UP1 USHF.R.U32.HI UR10, URZ, UR19, UR7 ;  /* 0x000000133f0a1299 */ /* 0x000fd80008011607 */
.L_x_12991:
[----:B------:R-:W-:-:S04]  /*8a20*/  UIMAD UR10, UR10, UR14, URZ ;  /* 0x0000000e0a0a72a4 */ /* 0x000fc8000f8e023f */
[----:B------:R-:W-:-:S04]  /*8a30*/  UISETP.LT.AND UP1, UPT, UR11, UR10, UPT ;  /* 0x0000000a0b00728c */ /* 0x000fc8000bf21270 */
[----:B------:R-:W-:-:S12]  /*8a40*/  USEL UR11, UR11, UR10, !UP1 ;  /* 0x0000000a0b0b7287 */ /* 0x000fd8000c800000 */
.L_x_12989:
        /* <DEDUP_REMOVED lines=13> */
.L_x_13001:
        /* <DEDUP_REMOVED lines=9> */
.L_x_12994:
[----:B------:R-:W-:Y:S01]  /*8bb0*/  ULEA UR10, UR4, UR38, 0x3 ;  /* 0x00000026040a7291 */ /* 0x000fe2000f8e183f */
[----:B------:R-:W-:-:S05]  /*8bc0*/  IMAD.U32 R7, RZ, RZ, UR5 ;  /* 0x00000005ff077e24 */ /* 0x000fca000f8e00ff */
[----:B------:R-:W-:-:S04]  /*8bd0*/  SHF.L.U32 R7, R7, 0x1f, RZ ;  /* 0x0000001f07077819 */ /* 0x000fc800000006ff */
[----:B------:R0:W1:Y:S01]  /*8be0*/  SYNCS.PHASECHK.TRANS64.TRYWAIT P2, [UR10+0x16830], R7 ;  /* 0x01683007ff0075a7 */ /* 0x000062000804014a */
[----:B------:R-:W-:Y:S05]  /*8bf0*/  @!P0 BRA `(.L_x_12995) ;  /* 0x0000000000048947 */ /* 0x000fea0003800000 */
[----:B------:R-:W-:Y:S01]  /*8c00*/  BPT.TRAP 0x1 ;  /* 0x000000040000795c */ /* 0x000fe20000300000 */
.L_x_12995:
[----:B-1----:R-:W-:Y:S05]  /*8c10*/  @P2 BRA `(.L_x_12993) ;  /* 0x0000000000082947 */ /* 0x002fea0003800000 */
[----:B------:R-:W1:Y:S02]  /*8c20*/  SYNCS.PHASECHK.TRANS64.TRYWAIT P2, [UR10+0x16830], R7 ;  /* 0x01683007ff0075a7 */ /* 0x000e64000804014a */
[----:B-1----:R-:W-:Y:S05]  /*8c30*/  @!P2 BRA `(.L_x_12996) ;  /* 0x000000ac0094a947 */ /* 0x002fea0003800000 */
.L_x_12993:
        /* <DEDUP_REMOVED lines=27> */
.L_x_12998:
[----:B------:R-:W-:Y:S01]  /*8df0*/  ULEA UR10, UR7, UR38, 0x3 ;  /* 0x00000026070a7291 */ /* 0x000fe2000f8e183f */
[----:B------:R-:W-:-:S05]  /*8e00*/  IMAD.U32 R7, RZ, RZ, UR26 ;  /* 0x0000001aff077e24 */ /* 0x000fca000f8e00ff */
[----:B------:R-:W-:-:S04]  /*8e10*/  SHF.L.U32 R7, R7, 0x1f, RZ ;  /* 0x0000001f07077819 */ /* 0x000fc800000006ff */
[----:B------:R0:W1:Y:S01]  /*8e20*/  SYNCS.PHASECHK.TRANS64.TRYWAIT P2, [UR10+0x16850], R7 ;  /* 0x01685007ff0075a7 */ /* 0x000062000804014a */
[----:B------:R-:W-:Y:S05]  /*8e30*/  @!P0 BRA `(.L_x_12999) ;  /* 0x0000000000048947 */ /* 0x000fea0003800000 */
[----:B------:R-:W-:Y:S01]  /*8e40*/  BPT.TRAP 0x1 ;  /* 0x000000040000795c */ /* 0x000fe20000300000 */
.L_x_12999:
[----:B-1----:R-:W-:Y:S05]  /*8e50*/  @P2 BRA `(.L_x_12997) ;  /* 0x0000000000082947 */ /* 0x002fea0003800000 */
[----:B------:R-:W1:Y:S02]  /*8e60*/  SYNCS.PHASECHK.TRANS64.TRYWAIT P2, [UR10+0x16850], R7 ;  /* 0x01685007ff0075a7 */ /* 0x000e64000804014a */
[----:B-1----:R-:W-:Y:S05]  /*8e70*/  @!P2 BRA `(.L_x_13000) ;  /* 0x000000ac001ca947 */ /* 0x002fea0003800000 */
.L_x_12997:
[----:B------:R-:W-:Y:S01]  /*8e80*/  UIADD3 UR10, UR38, 0x400, URZ ;  /* 0x00000400260a7890 */ /* 0x000fe2000fffe03f */
[----:B------:R-:W-:Y:S01]  /*8e90*/  WARPGROUP.ARRIVE ;  /* 0x00000000000079c5 */ /* 0x000fe20000000000 */
[----:B------:R-:W-:Y:S01]  /*8ea0*/  UMOV UR11, 0x40000040 ;  /* 0x40000040000b7882 */ /* 0x000fe20000000000 */
[----:B------:R-:W-:Y:S01]  /*8eb0*/  UMOV UR15, 0x40000040 ;  /* 0x40000040000f7882 */ /* 0x000fe20000000000 */
[----:B------:R-:W-:Y:S01]  /*8ec0*/  USHF.R.U32.HI UR10, URZ, 0x4, UR10 ;  /* 0x000000043f0a7899 */ /* 0x000fe2000801160a */
[----:B------:R-:W-:Y:S01]  /*8ed0*/  FMUL.FTZ R11, R24, UR27 ;  /* 0x0000001b180b7c20 */ /* 0x000fe20008410000 */
[----:B-1----:R-:W-:Y:S01]  /*8ee0*/  FMUL.FTZ R14, R25, UR27 ;  /* 0x0000001b190e7c20 */ /* 0x002fe20008410000 */
[----:B------:R-:W-:Y:S01]  /*8ef0*/  FMUL.FTZ R18, R28, UR27 ;  /* 0x0000001b1c127c20 */ /* 0x000fe20008410000 */
[----:B------:R-:W-:Y:S01]  /*8f00*/  ULOP3.LUT UR10, UR10, 0x3fff, URZ, 0xc0, !UPT ;  /* 0x00003fff0a0a7892 */ /* 0x000fe2000f8ec03f */
[----:B------:R-:W-:Y:S01]  /*8f10*/  FMUL.FTZ R20, R29, UR27 ;  /* 0x0000001b1d147c20 */ /* 0x000fe20008410000 */
[----:B------:R-:W-:Y:S01]  /*8f20*/  FMUL.FTZ R22, R32, UR27 ;  /* 0x0000001b20167c20 */ /* 0x000fe20008410000 */
[----:B------:R-:W0:Y:S01]  /*8f30*/  MUFU.TANH R11, R11 ;  /* 0x0000000b000b7308 */ /* 0x000e220000002400 */
[----:B------:R-:W-:Y:S01]  /*8f40*/  ULEA UR10, UR7, UR10, 0xa ;  /* 0x0000000a070a7291 */ /* 0x000fe2000f8e503f */
        /* <DEDUP_REMOVED lines=8> */
[----:B------:R-:W-:Y:S01]  /*8fd0*/  HGMMA.64x64x16.F32.BF16 R88, R148, gdesc[UR8].tnspB, R88, gsb0 ;  /* 0x40e0000894587df0 */ /* 0x000fe20008001858 */
        /* <DEDUP_REMOVED lines=64> */
[----:B------:R-:W-:Y:S01]  /*93e0*/  UMOV UR11, 0x40000040 ;  /* 0x40000040000b7882 */ /* 0x000fe20000000000 */
[----:B------:R-:W-:Y:S01]  /*93f0*/  ISETP.GE.U32.AND P2, PT, R2, 0x180, PT ;  /* 0x000001800200780c */ /* 0x000fe20003f46070 */
[----:B------:R-:W-:-:S03]  /*9400*/  UMOV UR26, UR5 ;  /* 0x00000005001a7c82 */ /* 0x000fc60008000000 */
[----:B------:R-:W1:Y:S01]  /*9410*/  MUFU.TANH R34, R34 ;  /* 0x0000002200227308 */ /* 0x000e620000002400 */
[----:B--2---:R-:W-:Y:S01]  /*9420*/  FMNMX.FTZ R42, R30, R7, !PT ;  /* 0x000000071e2a7209 */ /* 0x004fe20007810000 */
[----:B------:R-:W-:Y:S02]  /*9430*/  WARPGROUP.DEPBAR.LE gsb0, 0x0 ;  /* 0x00008000000079c5 */ /* 0x000fe40000010000 */
[----:B------:R-:W-:-:S04]  /*9440*/  WARPGROUP.ARRIVE ;  /* 0x00000000000079c5 */ /* 0x000fc80000000000 */
[----:B------:R-:W2:Y:S01]  /*9450*/  MUFU.TANH R36, R36 ;  /* 0x0000002400247308 */ /* 0x000ea20000002400 */
[----:B0-----:R-:W-:Y:S01]  /*9460*/  FMNMX.FTZ R7, R31, R42, !PT ;  /* 0x0000002a1f077209 */ /* 0x001fe20007810000 */
[----:B------:R-:W-:Y:S01]  /*9470*/  FMUL.FTZ R149, R72, UR27 ;  /* 0x0000001b48957c20 */ /* 0x000fe20008410000 */
[----:B------:R-:W-:Y:S01]  /*9480*/  FMUL.FTZ R151, R76, UR27 ;  /* 0x0000001b4c977c20 */ /* 0x000fe20008410000 */
[----:B------:R-:W-:Y:S01]  /*9490*/  HGMMA.64x64x16.F32.BF16 R88, R144, gdesc[UR12].tnspB, R88, gsb0 ;  /* 0x40e0000c90587df0 */ /* 0x000fe20008001858 */
[----:B------:R-:W-:Y:S01]  /*94a0*/  UIADD3 UR14, UR10, 0x100, URZ ;  /* 0x000001000a0e7890 */ /* 0x000fe2000fffe03f */
[----:B-1----:R-:W-:Y:S01]  /*94b0*/  FMNMX.FTZ R7, R34, R7, !PT ;  /* 0x0000000722077209 */ /* 0x002fe20007810000 */
[----:B------:R-:W-:Y:S01]  /*94c0*/  UMOV UR15, 0x40000040 ;  /* 0x40000040000f7882 */ /* 0x000fe20000000000 */
[----:B------:R-:W0:Y:S08]  /*94d0*/  MUFU.TANH R38, R38 ;  /* 0x0000002600267308 */ /* 0x000e300000002400 */
        /* <DEDUP_REMOVED lines=20> */
[----:B------:R-:W-:Y:S01]  /*9620*/  FMUL.FTZ R145, R66, UR27 ;  /* 0x0000001b42917c20 */ /* 0x000fe20008410000 */
[----:B------:R-:W-:Y:S02]  /*9630*/  FMUL.FTZ R147, R70, UR27 ;  /* 0x0000001b46937c20 */ /* 0x000fe40008410000 */
[----:B------:R-:W1:Y:S01]  /*9640*/  MUFU.TANH R157, R157 ;  /* 0x0000009d009d7308 */ /* 0x000e620000002400 */
[----:B--2---:R-:W-:Y:S01]  /*9650*/  FMNMX.FTZ R42, R155, R42, !PT ;  /* 0x0000002a9b2a7209 */ /* 0x004fe20007810000 */
[----:B------:R-:W-:Y:S01]  /*9660*/  HGMMA.64x64x16.F32.BF16 R88, R140, gdesc[UR12].tnspB, R88, gsb0 ;  /* 0x40e0000c8c587df0 */ /* 0x000fe20008001858 */
[----:B------:R-:W-:Y:S01]  /*9670*/  UIADD3 UR14, UR10, 0x180, URZ ;  /* 0x000001800a0e7890 */ /* 0x000fe2000fffe03f */
[----:B------:R-:W-:-:S04]  /*9680*/  UMOV UR15, 0x40000040 ;  /* 0x40000040000f7882 */ /* 0x000fc80000000000 */
        /* <DEDUP_REMOVED lines=19> */
[----:B------:R-:W-:Y:S01]  /*97c0*/  WARPGROUP.ARRIVE ;  /* 0x00000000000079c5 */ /* 0x000fe20000000000 */
[----:B0-----:R-:W-:-:S03]  /*97d0*/  FMNMX.FTZ R42, R46, R7, !PT ;  /* 0x000000072e2a7209 */ /* 0x001fc60007810000 */
[----:B------:R-:W0:Y:S01]  /*97e0*/  MUFU.TANH R13, R13 ;  /* 0x0000000d000d7308 */ /* 0x000e220000002400 */
[----:B------:R-:W-:Y:S01]  /*97f0*/  FMUL.FTZ R141, R86, UR27 ;  /* 0x0000001b568d7c20 */ /* 0x000fe20008410000 */
[----:B------:R-:W-:Y:S01]  /*9800*/  HGMMA.64x64x16.F32.BF16 R88, R136, gdesc[UR12].tnspB, R88, gsb0 ;  /* 0x40e0000c88587df0 */ /* 0x000fe20008001858 */
[----:B-1----:R-:W-:Y:S01]  /*9810*/  FMNMX.FTZ R42, R85, R42, !PT ;  /* 0x0000002a552a7209 */ /* 0x002fe20007810000 */
[----:B------:R-:W-:Y:S01]  /*9820*/  UIADD3 UR14, UR10, 0x200, URZ ;  /* 0x000002000a0e7890 */ /* 0x000fe2000fffe03f */
[----:B------:R-:W-:-:S03]  /*9830*/  UMOV UR15, 0x40000040 ;  /* 0x40000040000f7882 */ /* 0x000fc60000000000 */
[----:B------:R-:W1:Y:S01]  /*9840*/  MUFU.TANH R15, R15 ;  /* 0x0000000f000f7308 */ /* 0x000e620000002400 */
[----:B------:R-:W2:Y:S07]  /*9850*/  SHFL.BFLY PT, R7, R42, 0x2, 0x1f ;  /* 0x0c401f002a077f89 */ /* 0x000eae00000e0000 */
[----:B------:R-:W3:Y:S08]  /*9860*/  MUFU.TANH R19, R19 ;  /* 0x0000001300137308 */ /* 0x000ef00000002400 */
[----:B------:R-:W4:Y:S08]  /*9870*/  MUFU.TANH R21, R21 ;  /* 0x0000001500157308 */ /* 0x000f300000002400 */
[----:B------:R-:W5:Y:S01]  /*9880*/  MUFU.TANH R24, R24 ;  /* 0x0000001800187308 */ /* 0x000f620000002400 */
[----:B--2---:R-:W-:-:S02]  /*9890*/  FMNMX.FTZ R7, R42, R7, !PT ;  /* 0x000000072a077209 */ /* 0x004fc40007810000 */
[----:B------:R-:W2:Y:S03]  /*98a0*/  LDC R42, c[0x0][0x988] ;  /* 0x00026200ff2a7b82 */ /* 0x000ea60000000800 */
[----:B------:R-:W0:Y:S02]  /*98b0*/  SHFL.BFLY PT, R54, R7, 0x1, 0x1f ;  /* 0x0c201f0007367f89 */ /* 0x000e2400000e0000 */
[----:B------:R-:W5:Y:S08]  /*98c0*/  MUFU.TANH R25, R25 ;  /* 0x0000001900197308 */ /* 0x000f700000002400 */
[----:B------:R-:W5:Y:S08]  /*98d0*/  MUFU.TANH R27, R27 ;  /* 0x0000001b001b7308 */ /* 0x000f700000002400 */
[----:B------:R-:W5:Y:S01]  /*98e0*/  MUFU.TANH R29, R29 ;  /* 0x0000001d001d7308 */ /* 0x000f620000002400 */
[----:B0-----:R-:W-:-:S07]  /*98f0*/  FMNMX.FTZ R7, R7, R54, !PT ;  /* 0x0000003607077209 */ /* 0x001fce0007810000 */
[----:B------:R-:W0:Y:S01]  /*9900*/  MUFU.TANH R32, R32 ;  /* 0x0000002000207308 */ /* 0x000e220000002400 */
[----:B------:R-:W-:-:S04]  /*9910*/  FADD.FTZ R143, -R7, R12 ;  /* 0x0000000c078f7221 */ /* 0x000fc80000010100 */
[-C--:B--2---:R-:W-:Y:S01]  /*9920*/  FMUL.FTZ R12, R143, R42.reuse ;  /* 0x0000002a8f0c7220 */ /* 0x084fe20000410000 */
[-C--:B------:R-:W-:Y:S02]  /*9930*/  FMUL.FTZ R143, R7, R42.reuse ;  /* 0x0000002a078f7220 */ /* 0x080fe40000410000 */
[----:B------:R-:W2:Y:S02]  /*9940*/  MUFU.TANH R33, R33 ;  /* 0x0000002100217308 */ /* 0x000ea40000002400 */
[-CC-:B------:R-:W-:Y:S01]  /*9950*/  FFMA.FTZ R150, R18, R42.reuse, -R143.reuse ;  /* 0x0000002a12967223 */ /* 0x180fe2000001088f */
[--C-:B------:R-:W-:Y:S01]  /*9960*/  FFMA.FTZ R18, R20, R42, -R143.reuse ;  /* 0x0000002a14127223 */ /* 0x100fe2000001088f */
[----:B------:R-:W-:Y:S01]  /*9970*/  FMNMX.FTZ R20, R13, R10, !PT ;  /* 0x0000000a0d147209 */ /* 0x000fe20007810000 */
[-CC-:B------:R-:W-:Y:S01]  /*9980*/  FFMA.FTZ R148, R11, R42.reuse, -R143.reuse ;  /* 0x0000002a0b947223 */ /* 0x180fe2000001088f */
[----:B------:R-:W-:Y:S01]  /*9990*/  FFMA.FTZ R144, R22, R42, -R143 ;  /* 0x0000002a16907223 */ /* 0x000fe2000001088f */
[----:B------:R-:W-:-:S02]  /*99a0*/  WARPGROUP.DEPBAR.LE gsb0, 0x0 ;  /* 0x00008000000079c5 */ /* 0x000fc40000010000 */
[----:B------:R-:W-:Y:S01]  /*99b0*/  WARPGROUP.ARRIVE ;  /* 0x00000000000079c5 */ /* 0x000fe20000000000 */
[----:B-1----:R-:W-:Y:S01]  /*99c0*/  FMNMX.FTZ R20, R15, R20, !PT ;  /* 0x000000140f147209 */ /* 0x002fe20007810000 */
[----:B------:R-:W1:Y:S01]  /*99d0*/  MUFU.TANH R35, R35 ;  /* 0x0000002300237308 */ /* 0x000e620000002400 */
[-CC-:B------:R-:W-:Y:S01]  /*99e0*/  FFMA.FTZ R140, R30, R42.reuse, -R143.reuse ;  /* 0x0000002a1e8c7223 */ /* 0x180fe2000001088f */
[--C-:B------:R-:W-:Y:S01]  /*99f0*/  FFMA.FTZ R139, R31, R42, -R143.reuse ;  /* 0x0000002a1f8b7223 */ /* 0x100fe2000001088f */
[----:B---3--:R-:W-:Y:S01]  /*9a00*/  FMNMX.FTZ R20, R19, R20, !PT ;  /* 0x0000001413147209 */ /* 0x008fe20007810000 */
[----:B------:R-:W-:Y:S01]  /*9a10*/  HGMMA.64x64x16.F32.BF16 R88, R132, gdesc[UR12].tnspB, R88, gsb0 ;  /* 0x40e0000c84587df0 */ /* 0x000fe20008001858 */
[----:B------:R-:W-:Y:S01]  /*9a20*/  UIADD3 UR14, UR10, 0x280, URZ ;  /* 0x000002800a0e7890 */ /* 0x000fe2000fffe03f */
[--C-:B------:R-:W-:Y:S01]  /*9a30*/  FFMA.FTZ R31, R36, R42, -R143.reuse ;  /* 0x0000002a241f7223 */ /* 0x100fe2000001088f */
[----:B------:R-:W-:Y:S01]  /*9a40*/  UMOV UR15, 0x40000040 ;  /* 0x40000040000f7882 */ /* 0x000fe20000000000 */
[----:B----4-:R-:W-:Y:S01]  /*9a50*/  FMNMX.FTZ R11, R21, R20, !PT ;  /* 0x00000014150b7209 */ /* 0x010fe20007810000 */
[----:B------:R-:W3:Y:S01]  /*9a60*/  MUFU.TANH R37, R37 ;  /* 0x0000002500257308 */ /* 0x000ee20000002400 */
[-CC-:B------:R-:W-:Y:S01]  /*9a70*/  FFMA.FTZ R138, R43, R42.reuse, -R143.reuse ;  /* 0x0000002a2b8a7223 */ /* 0x180fe2000001088f */
[-CC-:B------:R-:W-:Y:S01]  /*9a80*/  FFMA.FTZ R43, R53, R42.reuse, -R143.reuse ;  /* 0x0000002a352b7223 */ /* 0x180fe2000001088f */
[----:B-----5:R-:W-:Y:S01]  /*9a90*/  FMNMX.FTZ R20, R24, R11, !PT ;  /* 0x0000000b18147209 */ /* 0x020fe20007810000 */
[-CC-:B------:R-:W-:Y:S01]  /*9aa0*/  FFMA.FTZ R53, R65, R42.reuse, -R143.reuse ;  /* 0x0000002a41357223 */ /* 0x180fe2000001088f */
[-CC-:B------:R-:W-:Y:S01]  /*9ab0*/  FFMA.FTZ R136, R38, R42.reuse, -R143.reuse ;  /* 0x0000002a26887223 */ /* 0x180fe2000001088f */
[--C-:B------:R-:W-:Y:S01]  /*9ac0*/  FFMA.FTZ R65, R77, R42, -R143.reuse ;  /* 0x0000002a4d417223 */ /* 0x100fe2000001088f */
[----:B------:R-:W-:Y:S01]  /*9ad0*/  FMNMX.FTZ R20, R25, R20, !PT ;  /* 0x0000001419147209 */ /* 0x000fe20007810000 */
[----:B------:R-:W4:Y:S01]  /*9ae0*/  MUFU.TANH R39, R39 ;  /* 0x0000002700277308 */ /* 0x000f220000002400 */
[-CC-:B------:R-:W-:Y:S01]  /*9af0*/  FFMA.FTZ R137, R28, R42.reuse, -R143.reuse ;  /* 0x0000002a1c897223 */ /* 0x180fe2000001088f */
[--C-:B------:R-:W-:Y:S01]  /*9b00*/  FFMA.FTZ R14, R14, R42, -R143.reuse ;  /* 0x0000002a0e0e7223 */ /* 0x100fe2000001088f */
[----:B------:R-:W-:Y:S01]  /*9b10*/  FMNMX.FTZ R20, R27, R20, !PT ;  /* 0x000000141b147209 */ /* 0x000fe20007810000 */
[-CC-:B------:R-:W-:Y:S01]  /*9b20*/  FFMA.FTZ R28, R149, R42.reuse, -R143.reuse ;  /* 0x0000002a951c7223 */ /* 0x180fe2000001088f */
[-CC-:B------:R-:W-:Y:S01]  /*9b30*/  FFMA.FTZ R40, R40, R42.reuse, -R143.reuse ;  /* 0x0000002a28287223 */ /* 0x180fe2000001088f */
[--C-:B------:R-:W-:Y:S01]  /*9b40*/  FFMA.FTZ R142, R34, R42, -R143.reuse ;  /* 0x0000002a228e7223 */ /* 0x100fe2000001088f */
[----:B------:R-:W-:Y:S01]  /*9b50*/  FMNMX.FTZ R11, R29, R20, !PT ;  /* 0x000000141d0b7209 */ /* 0x000fe20007810000 */
[----:B------:R-:W5:Y:S01]  /*9b60*/  MUFU.TANH R41, R41 ;  /* 0x0000002900297308 */ /* 0x000f620000002400 */
[-CC-:B------:R-:W-:Y:S01]  /*9b70*/  FFMA.FTZ R34, R44, R42.reuse, -R143.reuse ;  /* 0x0000002a2c227223 */ /* 0x180fe2000001088f */
[-CC-:B------:R-:W-:Y:S01]  /*9b80*/  FFMA.FTZ R23, R23, R42.reuse, -R143.reuse ;  /* 0x0000002a17177223 */ /* 0x180fe2000001088f */
[----:B0-----:R-:W-:Y:S01]  /*9b90*/  FMNMX.FTZ R20, R32, R11, !PT ;  /* 0x0000000b20147209 */ /* 0x001fe20007810000 */
[-CC-:B------:R-:W-:Y:S01]  /*9ba0*/  FFMA.FTZ R146, R26, R42.reuse, -R143.reuse ;  /* 0x0000002a1a927223 */ /* 0x180fe2000001088f */
[-CC-:B------:R-:W-:Y:S01]  /*9bb0*/  FFMA.FTZ R45, R45, R42.reuse, -R143.reuse ;  /* 0x0000002a2d2d7223 */ /* 0x180fe2000001088f */
[--C-:B------:R-:W-:Y:S01]  /*9bc0*/  FFMA.FTZ R26, R157, R42, -R143.reuse ;  /* 0x0000002a9d1a7223 */ /* 0x100fe2000001088f */
[----:B--2---:R-:W-:Y:S01]  /*9bd0*/  FMNMX.FTZ R20, R33, R20, !PT ;  /* 0x0000001421147209 */ /* 0x004fe20007810000 */
[----:B------:R-:W0:Y:S01]  /*9be0*/  MUFU.TANH R47, R47 ;  /* 0x0000002f002f7308 */ /* 0x000e220000002400 */
[----:B------:R-:W-:-:S02]  /*9bf0*/  FFMA.FTZ R46, R46, R42, -R143 ;  /* 0x0000002a2e2e7223 */ /* 0x000fc4000001088f */
[----:B-1----:R-:W-:-:S04]  /*9c00*/  FMNMX.FTZ R20, R35, R20, !PT ;  /* 0x0000001423147209 */ /* 0x002fc80007810000 */
[----:B---3--:R-:W-:Y:S01]  /*9c10*/  FMNMX.FTZ R20, R37, R20, !PT ;  /* 0x0000001425147209 */ /* 0x008fe20007810000 */
[----:B------:R-:W1:Y:S03]  /*9c20*/  MUFU.TANH R49, R49 ;  /* 0x0000003100317308 */ /* 0x000e660000002400 */
[----:B----4-:R-:W-:-:S04]  /*9c30*/  FMNMX.FTZ R20, R39, R20, !PT ;  /* 0x0000001427147209 */ /* 0x010fc80007810000 */
[----:B-----5:R-:W-:Y:S01]  /*9c40*/  FMNMX.FTZ R20, R41, R20, !PT ;  /* 0x0000001429147209 */ /* 0x020fe20007810000 */
        /* <DEDUP_REMOVED lines=9> */
[----:B------:R-:W-:Y:S02]  /*9ce0*/  WARPGROUP.DEPBAR.LE gsb0, 0x0 ;  /* 0x00008000000079c5 */ /* 0x000fe40000010000 */
[----:B------:R-:W-:Y:S01]  /*9cf0*/  WARPGROUP.ARRIVE ;  /* 0x00000000000079c5 */ /* 0x000fe20000000000 */
[----:B-1----:R-:W-:Y:S01]  /*9d00*/  FMNMX.FTZ R22, R153, R20, !PT ;  /* 0x0000001499167209 */ /* 0x002fe20007810000 */
[-CC-:B------:R-:W-:Y:S01]  /*9d10*/  FFMA.FTZ R132, R51, R42.reuse, -R143.reuse ;  /* 0x0000002a33847223 */ /* 0x180fe2000001088f */
[-CC-:B------:R-:W-:Y:S01]  /*9d20*/  FFMA.FTZ R134, R59, R42.reuse, -R143.reuse ;  /* 0x0000002a3b867223 */ /* 0x180fe2000001088f */
[--C-:B------:R-:W-:Y:S01]  /*9d30*/  FFMA.FTZ R51, R61, R42, -R143.reuse ;  /* 0x0000002a3d337223 */ /* 0x100fe2000001088f */
[----:B------:R-:W1:Y:S01]  /*9d40*/  MUFU.TANH R67, R67 ;  /* 0x0000004300437308 */ /* 0x000e620000002400 */
[----:B------:R-:W-:Y:S01]  /*9d50*/  HGMMA.64x64x16.F32.BF16 R88, R128, gdesc[UR12].tnspB, R88, gsb0 ;  /* 0x40e0000c80587df0 */ /* 0x000fe20008001858 */
[----:B------:R-:W-:Y:S01]  /*9d60*/  UIADD3 UR14, UR10, 0x300, URZ ;  /* 0x000003000a0e7890 */ /* 0x000fe2000fffe03f */
[----:B--2---:R-:W-:Y:S01]  /*9d70*/  FMNMX.FTZ R22, R63, R22, !PT ;  /* 0x000000163f167209 */ /* 0x004fe20007810000 */
[----:B------:R-:W-:Y:S01]  /*9d80*/  UMOV UR15, 0x40000040 ;  /* 0x40000040000f7882 */ /* 0x000fe20000000000 */
[----:B------:R-:W-:Y:S01]  /*9d90*/  UIADD3 UR10, UR10, 0x380, URZ ;  /* 0x000003800a0a7890 */ /* 0x000fe2000fffe03f */
[-CC-:B------:R-:W-:Y:S01]  /*9da0*/  FFMA.FTZ R59, R69, R42.reuse, -R143.reuse ;  /* 0x0000002a453b7223 */ /* 0x180fe2000001088f */
[--C-:B------:R-:W-:Y:S01]  /*9db0*/  FFMA.FTZ R61, R73, R42, -R143.reuse ;  /* 0x0000002a493d7223 */ /* 0x100fe2000001088f */
[----:B------:R-:W2:Y:S01]  /*9dc0*/  MUFU.TANH R147, R147 ;  /* 0x0000009300937308 */ /* 0x000ea20000002400 */
[----:B0-----:R-:W-:Y:S01]  /*9dd0*/  FMNMX.FTZ R22, R145, R22, !PT ;  /* 0x0000001691167209 */ /* 0x001fe20007810000 */
[-CC-:B------:R-:W-:Y:S01]  /*9de0*/  FFMA.FTZ R69, R81, R42.reuse, -R143.reuse ;  /* 0x0000002a51457223 */ /* 0x180fe2000001088f */
[----:B------:R-:W-:-:S05]  /*9df0*/  FFMA.FTZ R73, R85, R42, -R143 ;  /* 0x0000002a55497223 */ /* 0x000fca000001088f */
        /* <DEDUP_REMOVED lines=20> */
[----:B------:R-:W-:Y:S03]  /*9f40*/  HGMMA.64x64x16.F32.BF16 R88, R124, gdesc[UR12].tnspB, R88, gsb0 ;  /* 0x40e0000c7c587df0 */ /* 0x000fe60008001858 */
[----:B-1----:R-:W-:-:S03]  /*9f50*/  FMNMX.FTZ R22, R141, R22, !PT ;  /* 0x000000168d167209 */ /* 0x002fc60007810000 */
[----:B------:R-:W-:Y:S08]  /*9f60*/  MUFU.EX2 R12, R12 ;  /* 0x0000000c000c7308 */ /* 0x000ff00000000800 */
[----:B------:R-:W0:Y:S01]  /*9f70*/  MUFU.EX2 R148, R148 ;  /* 0x0000009400947308 */ /* 0x000e220000000800 */
[----:B--2---:R-:W-:Y:S01]  /*9f80*/  FMNMX.FTZ R11, R87, R22, !PT ;  /* 0x00000016570b7209 */ /* 0x004fe20007810000 */
[----:B------:R-:W-:-:S04]  /*9f90*/  FFMA.FTZ R22, R155, R42, -R143 ;  /* 0x0000002a9b167223 */ /* 0x000fc8000001088f */
[----:B------:R-:W1:Y:S02]  /*9fa0*/  SHFL.BFLY PT, R30, R11, 0x2, 0x1f ;  /* 0x0c401f000b1e7f89 */ /* 0x000e6400000e0000 */
[----:B------:R-:W2:Y:S08]  /*9fb0*/  MUFU.EX2 R14, R14 ;  /* 0x0000000e000e7308 */ /* 0x000eb00000000800 */
[----:B------:R-:W-:Y:S01]  /*9fc0*/  MUFU.EX2 R20, R40 ;  /* 0x0000002800147308 */ /* 0x000fe20000000800 */
[----:B0-----:R-:W-:-:S07]  /*9fd0*/  FFMA.FTZ R5, R12, R5, R148 ;  /* 0x000000050c057223 */ /* 0x001fce0000010094 */
[----:B------:R-:W0:Y:S01]  /*9fe0*/  MUFU.EX2 R150, R150 ;  /* 0x0000009600967308 */ /* 0x000e220000000800 */
[C---:B--2---:R-:W-:Y:S01]  /*9ff0*/  FADD.FTZ R5, R14.reuse, R5 ;  /* 0x000000050e057221 */ /* 0x044fe20000010000 */
[----:B------:R-:W-:Y:S02]  /*a000*/  F2FP.BF16.F32.PACK_AB R148, R14, R148 ;  /* 0x000000940e94723e */ /* 0x000fe400000010ff */
[----:B-1----:R-:W-:Y:S01]  /*a010*/  FMNMX.FTZ R36, R11, R30, !PT ;  /* 0x0000001e0b247209 */ /* 0x002fe20007810000 */
[----:B------:R-:W-:-:S03]  /*a020*/  FFMA.FTZ R30, R151, R42, -R143 ;  /* 0x0000002a971e7223 */ /* 0x000fc6000001088f */
[----:B------:R-:W1:Y:S01]  /*a030*/  MUFU.EX2 R18, R18 ;  /* 0x0000001200127308 */ /* 0x000e620000000800 */
[----:B------:R-:W2:Y:S07]  /*a040*/  SHFL.BFLY PT, R11, R36, 0x1, 0x1f ;  /* 0x0c201f00240b7f89 */ /* 0x000eae00000e0000 */
[----:B------:R-:W3:Y:S01]  /*a050*/  MUFU.EX2 R144, R144 ;  /* 0x0000009000907308 */ /* 0x000ee20000000800 */
[----:B0-----:R-:W-:-:S07]  /*a060*/  FADD.FTZ R5, R150, R5 ;  /* 0x0000000596057221 */ /* 0x001fce0000010000 */
[----:B------:R-:W0:Y:S01]  /*a070*/  MUFU.EX2 R23, R23 ;  /* 0x0000001700177308 */ /* 0x000e220000000800 */
[C---:B-1----:R-:W-:Y:S01]  /*a080*/  FADD.FTZ R5, R18.reuse, R5 ;  /* 0x0000000512057221 */ /* 0x042fe20000010000 */
[----:B------:R-:W-:-:S06]  /*a090*/  F2FP.BF16.F32.PACK_AB R150, R18, R150 ;  /* 0x000000961296723e */ /* 0x000fcc00000010ff */
[----:B------:R-:W-:Y:S01]  /*a0a0*/  MUFU.EX2 R146, R146 ;  /* 0x0000009200927308 */ /* 0x000fe20000000800 */
[----:B---3--:R-:W-:Y:S01]  /*a0b0*/  FADD.FTZ R62, R144, R5 ;  /* 0x00000005903e7221 */ /* 0x008fe20000010000 */
[----:B--2---:R-:W-:-:S05]  /*a0c0*/  FMNMX.FTZ R11, R36, R11, !PT ;  /* 0x0000000b240b7209 */ /* 0x004fca0007810000 */
[C---:B------:R-:W-:Y:S01]  /*a0d0*/  FADD.FTZ R77, -R11.reuse, R10 ;  /* 0x0000000a0b4d7221 */ /* 0x040fe20000010100 */
[-C--:B------:R-:W-:Y:S01]  /*a0e0*/  FMUL.FTZ R38, R11, R42.reuse ;  /* 0x0000002a0b267220 */ /* 0x080fe20000410000 */
[----:B------:R-:W-:Y:S01]  /*a0f0*/  MUFU.EX2 R137, R137 ;  /* 0x0000008900897308 */ /* 0x000fe20000000800 */
[----:B------:R-:W-:Y:S02]  /*a100*/  WARPGROUP.DEPBAR.LE gsb0, 0x0 ;  /* 0x00008000000079c5 */ /* 0x000fe40000010000 */
[----:B------:R-:W-:Y:S01]  /*a110*/  WARPGROUP.ARRIVE ;  /* 0x00000000000079c5 */ /* 0x000fe20000000000 */
[-C--:B------:R-:W-:Y:S01]  /*a120*/  FMUL.FTZ R77, R77, R42.reuse ;  /* 0x0000002a4d4d7220 */ /* 0x080fe20000410000 */
[-CC-:B------:R-:W-:Y:S01]  /*a130*/  FFMA.FTZ R10, R13, R42.reuse, -R38.reuse ;  /* 0x0000002a0d0a7223 */ /* 0x180fe20000010826 */
[-CC-:B------:R-:W-:Y:S01]  /*a140*/  FFMA.FTZ R149, R15, R42.reuse, -R38.reuse ;  /* 0x0000002a0f957223 */ /* 0x180fe20000010826 */
[-CC-:B------:R-:W-:Y:S01]  /*a150*/  FFMA.FTZ R151, R19, R42.reuse, -R38.reuse ;  /* 0x0000002a13977223 */ /* 0x180fe20000010826 */
[-CC-:B------:R-:W-:Y:S01]  /*a160*/  FFMA.FTZ R40, R21, R42.reuse, -R38.reuse ;  /* 0x0000002a15287223 */ /* 0x180fe20000010826 */
[----:B------:R-:W-:Y:S01]  /*a170*/  HGMMA.64x64x16.F32.BF16 R88, R120, gdesc[UR8].tnspB, R88, gsb0 ;  /* 0x40e0000878587df0 */ /* 0x000fe20008001858 */
[----:B------:R-:W-:Y:S01]  /*a180*/  MUFU.EX2 R77, R77 ;  /* 0x0000004d004d7308 */ /* 0x000fe20000000800 */
[-CC-:B------:R-:W-:Y:S01]  /*a190*/  FFMA.FTZ R13, R24, R42.reuse, -R38.reuse ;  /* 0x0000002a180d7223 */ /* 0x180fe20000010826 */
[----:B------:R-:W-:Y:S01]  /*a1a0*/  FFMA.FTZ R44, R29, R42, -R38 ;  /* 0x0000002a1d2c7223 */ /* 0x000fe20000010826 */
[----:B------:R-:W-:-:S02]  /*a1b0*/  IMAD.U32 R29, RZ, RZ, UR4 ;  /* 0x00000004ff1d7e24 */ /* 0x000fc4000f8e00ff */
[-CC-:B------:R-:W-:Y:S01]  /*a1c0*/  FFMA.FTZ R15, R27, R42.reuse, -R38.reuse ;  /* 0x0000002a1b0f7223 */ /* 0x180fe20000010826 */
[-CC-:B------:R-:W-:Y:S01]  /*a1d0*/  FFMA.FTZ R24, R25, R42.reuse, -R38.reuse ;  /* 0x0000002a19187223 */ /* 0x180fe20000010826 */
[----:B------:R-:W-:Y:S02]  /*a1e0*/  VIADD R27, R17, 0x9 ;  /* 0x00000009111b7836 */ /* 0x000fe40000000000 */
[-CC-:B------:R-:W-:Y:S01]  /*a1f0*/  FFMA.FTZ R19, R32, R42.reuse, -R38.reuse ;  /* 0x0000002a20137223 */ /* 0x180fe20000010826 */
[----:B------:R-:W1:Y:S01]  /*a200*/  MUFU.EX2 R10, R10 ;  /* 0x0000000a000a7308 */ /* 0x000e620000000800 */
[----:B------:R-:W-:Y:S01]  /*a210*/  @!P1 LEA R29, R29, UR38, 0x3 ;  /* 0x000000261d1d9c11 */ /* 0x000fe2000f8e18ff */
[-CC-:B------:R-:W-:Y:S01]  /*a220*/  FFMA.FTZ R32, R33, R42.reuse, -R38.reuse ;  /* 0x0000002a21207223 */ /* 0x180fe20000010826 */
[----:B------:R-:W-:Y:S01]  /*a230*/  SEL R27, R27, 0x9, !P2 ;  /* 0x000000091b1b7807 */ /* 0x000fe20005000000 */
[-CC-:B------:R-:W-:Y:S01]  /*a240*/  FFMA.FTZ R143, R35, R42.reuse, -R38.reuse ;  /* 0x0000002a238f7223 */ /* 0x180fe20000010826 */
[----:B------:R-:W-:Y:S01]  /*a250*/  FFMA.FTZ R21, R39, R42, -R38 ;  /* 0x0000002a27157223 */ /* 0x000fe20000010826 */
[----:B------:R-:W-:-:S02]  /*a260*/  @!P1 VIADD R29, R29, 0x16840 ;  /* 0x000168401d1d9836 */ /* 0x000fc40000000000 */
[-CC-:B------:R-:W-:Y:S01]  /*a270*/  FFMA.FTZ R54, R41, R42.reuse, -R38.reuse ;  /* 0x0000002a29367223 */ /* 0x180fe20000010826 */
[----:B------:R-:W2:Y:S01]  /*a280*/  MUFU.EX2 R149, R149 ;  /* 0x0000009500957308 */ /* 0x000ea20000000800 */
[-CC-:B------:R-:W-:Y:S01]  /*a290*/  FFMA.FTZ R25, R47, R42.reuse, -R38.reuse ;  /* 0x0000002a2f197223 */ /* 0x180fe20000010826 */
[-CC-:B------:R-:W-:Y:S01]  /*a2a0*/  FFMA.FTZ R56, R49, R42.reuse, -R38.reuse ;  /* 0x0000002a31387223 */ /* 0x180fe20000010826 */
[----:B------:R-:W-:Y:S01]  /*a2b0*/  @!P1 PRMT R29, RZ, 0x654, R29 ;  /* 0x00000654ff1d9816 */ /* 0x000fe2000000001d */
[-CC-:B------:R-:W-:Y:S01]  /*a2c0*/  FFMA.FTZ R133, R55, R42.reuse, -R38.reuse ;  /* 0x0000002a37857223 */ /* 0x180fe20000010826 */
[-CC-:B------:R-:W-:Y:S01]  /*a2d0*/  FFMA.FTZ R58, R57, R42.reuse, -R38.reuse ;  /* 0x0000002a393a7223 */ /* 0x180fe20000010826 */
[----:B------:R-:W-:Y:S01]  /*a2e0*/  FFMA.FTZ R135, R153, R42, -R38 ;  /* 0x0000002a99877223 */ /* 0x000fe20000010826 */
[----:B0-----:R-:W-:Y:S01]  /*a2f0*/  F2FP.BF16.F32.PACK_AB R144, R23, R144 ;  /* 0x000000901790723e */ /* 0x001fe200000010ff */
        /* <DEDUP_REMOVED lines=9> */
[----:B--2---:R-:W-:Y:S01]  /*a390*/  FADD.FTZ R60, R149, R4 ;  /* 0x00000004953c7221 */ /* 0x004fe20000010000 */
[--C-:B------:R-:W-:Y:S01]  /*a3a0*/  FFMA.FTZ R4, R63, R42, -R38.reuse ;  /* 0x0000002a3f047223 */ /* 0x100fe20000010826 */
[----:B------:R-:W-:Y:S01]  /*a3b0*/  F2FP.BF16.F32.PACK_AB R149, R149, R10 ;  /* 0x0000000a9595723e */ /* 0x000fe200000010ff */
[-CC-:B------:R-:W-:Y:S01]  /*a3c0*/  FFMA.FTZ R79, R79, R42.reuse, -R38.reuse ;  /* 0x0000002a4f4f7223 */ /* 0x180fe20000010826 */
[-CC-:B------:R-:W-:Y:S01]  /*a3d0*/  FFMA.FTZ R52, R52, R42.reuse, -R38.reuse ;  /* 0x0000002a34347223 */ /* 0x180fe20000010826 */
[----:B------:R-:W-:Y:S01]  /*a3e0*/  FFMA.FTZ R83, R83, R42, -R38 ;  /* 0x0000002a53537223 */ /* 0x000fe20000010826 */
[C---:B------:R-:W-:Y:S01]  /*a3f0*/  ISETP.GT.AND P2, PT, R6.reuse, UR6, PT ;  /* 0x0000000606007c0c */ /* 0x040fe2000bf44270 */
[----:B------:R-:W-:Y:S01]  /*a400*/  MUFU.EX2 R13, R13 ;  /* 0x0000000d000d7308 */ /* 0x000fe20000000800 */
[----:B------:R-:W-:-:S07]  /*a410*/  VIADD R6, R6, 0xffffffff ;  /* 0xffffffff06067836 */ /* 0x000fce0000000000 */
[----:B------:R-:W0:Y:S08]  /*a420*/  MUFU.EX2 R24, R24 ;  /* 0x0000001800187308 */ /* 0x000e300000000800 */
[----:B------:R-:W-:Y:S08]  /*a430*/  MUFU.EX2 R15, R15 ;  /* 0x0000000f000f7308 */ /* 0x000ff00000000800 */
[----:B------:R-:W1:Y:S01]  /*a440*/  MUFU.EX2 R44, R44 ;  /* 0x0000002c002c7308 */ /* 0x000e620000000800 */
[----:B0-----:R-:W-:-:S07]  /*a450*/  F2FP.BF16.F32.PACK_AB R145, R24, R13 ;  /* 0x0000000d1891723e */ /* 0x001fce00000010ff */
[----:B------:R-:W0:Y:S01]  /*a460*/  MUFU.EX2 R140, R140 ;  /* 0x0000008c008c7308 */ /* 0x000e220000000800 */
[----:B------:R-:W-:Y:S02]  /*a470*/  WARPGROUP.DEPBAR.LE gsb0, 0x0 ;  /* 0x00008000000079c5 */ /* 0x000fe40000010000 */
[----:B------:R2:W-:Y:S06]  /*a480*/  BAR.ARV R27, 0x100 ;  /* 0x0004001b0000751d */ /* 0x0005ec0000002000 */
[----:B------:R3:W-:Y:S01]  /*a490*/  @!P1 SYNCS.ARRIVE.TRANS64.RED.A1T0 RZ, [R29+URZ], RZ ;  /* 0x000000ff1dff99a7 */ /* 0x0007e2000810043f */
[----:B------:R-:W4:Y:S01]  /*a4a0*/  MUFU.EX2 R19, R19 ;  /* 0x0000001300137308 */ /* 0x000f220000000800 */
[----:B--2---:R-:W-:Y:S01]  /*a4b0*/  FADD.FTZ R27, R151, R60 ;  /* 0x0000003c971b7221 */ /* 0x004fe20000010000 */
[----:B-1----:R-:W-:Y:S01]  /*a4c0*/  F2FP.BF16.F32.PACK_AB R147, R44, R15 ;  /* 0x0000000f2c93723e */ /* 0x002fe200000010ff */
[-C--:B------:R-:W-:Y:S01]  /*a4d0*/  FMUL.FTZ R88, R88, R12.reuse ;  /* 0x0000000c58587220 */ /* 0x080fe20000410000 */
[----:B------:R-:W-:Y:S01]  /*a4e0*/  FMUL.FTZ R89, R89, R12 ;  /* 0x0000000c59597220 */ /* 0x000fe20000410000 */
[----:B------:R-:W-:Y:S01]  /*a4f0*/  FADD.FTZ R60, R40, R27 ;  /* 0x0000001b283c7221 */ /* 0x000fe20000010000 */
[----:B------:R-:W-:Y:S01]  /*a500*/  FADD.FTZ R27, R23, R62 ;  /* 0x0000003e171b7221 */ /* 0x000fe20000010000 */
[----:B---3--:R-:W-:Y:S01]  /*a510*/  IMAD.U32 R29, RZ, RZ, UR7 ;  /* 0x00000007ff1d7e24 */ /* 0x008fe2000f8e00ff */
[----:B------:R-:W1:Y:S01]  /*a520*/  MUFU.EX2 R139, R139 ;  /* 0x0000008b008b7308 */ /* 0x000e620000000800 */
[----:B------:R-:W-:Y:S01]  /*a530*/  FADD.FTZ R5, R13, R60 ;  /* 0x0000003c0d057221 */ /* 0x000fe20000010000 */
[----:B------:R-:W-:Y:S01]  /*a540*/  FADD.FTZ R62, R146, R27 ;  /* 0x0000001b923e7221 */ /* 0x000fe20000010000 */
[----:B------:R-:W-:Y:S01]  /*a550*/  UMOV UR7, UR4 ;  /* 0x0000000400077c82 */ /* 0x000fe20008000000 */
[----:B------:R-:W-:Y:S01]  /*a560*/  @!P1 LEA R29, R29, UR38, 0x3 ;  /* 0x000000261d1d9c11 */ /* 0x000fe2000f8e18ff */
[----:B------:R-:W-:Y:S01]  /*a570*/  FADD.FTZ R60, R24, R5 ;  /* 0x00000005183c7221 */ /* 0x000fe20000010000 */
[C---:B------:R-:W-:Y:S01]  /*a580*/  FADD.FTZ R27, R137.reuse, R62 ;  /* 0x0000003e891b7221 */ /* 0x040fe20000010000 */
[----:B------:R-:W-:Y:S01]  /*a590*/  F2FP.BF16.F32.PACK_AB R146, R137, R146 ;  /* 0x000000928992723e */ /* 0x000fe200000010ff */
[----:B------:R-:W2:Y:S01]  /*a5a0*/  MUFU.EX2 R32, R32 ;  /* 0x0000002000207308 */ /* 0x000ea20000000800 */
[----:B------:R-:W-:Y:S01]  /*a5b0*/  FADD.FTZ R5, R15, R60 ;  /* 0x0000003c0f057221 */ /* 0x000fe20000010000 */
[----:B------:R-:W-:-:S02]  /*a5c0*/  @!P1 VIADD R29, R29, 0x16860 ;  /* 0x000168601d1d9836 */ /* 0x000fc40000000000 */
[----:B0-----:R-:W-:Y:S01]  /*a5d0*/  FADD.FTZ R62, R140, R27 ;  /* 0x0000001b8c3e7221 */ /* 0x001fe20000010000 */
[----:B------:R-:W-:Y:S01]  /*a5e0*/  FFMA.FTZ R27, R50, R42, -R38 ;  /* 0x0000002a321b7223 */ /* 0x000fe20000010826 */
[----:B------:R-:W-:Y:S01]  /*a5f0*/  FADD.FTZ R60, R44, R5 ;  /* 0x000000052c3c7221 */ /* 0x000fe20000010000 */
[----:B------:R-:W-:Y:S01]  /*a600*/  FMUL.FTZ R92, R92, R12 ;  /* 0x0000000c5c5c7220 */ /* 0x000fe20000410000 */
[----:B------:R-:W-:Y:S01]  /*a610*/  @!P1 PRMT R29, RZ, 0x654, R29 ;  /* 0x00000654ff1d9816 */ /* 0x000fe2000000001d */
[----:B------:R0:W-:Y:S01]  /*a620*/  MUFU.EX2 R36, R46 ;  /* 0x0000002e00247308 */ /* 0x0001e20000000800 */
[----:B----4-:R-:W-:Y:S01]  /*a630*/  FADD.FTZ R5, R19, R60 ;  /* 0x0000003c13057221 */ /* 0x010fe20000010000 */
[----:B-1----:R-:W-:Y:S01]  /*a640*/  F2FP.BF16.F32.PACK_AB R140, R139, R140 ;  /* 0x0000008c8b8c723e */ /* 0x002fe200000010ff */
[----:B------:R1:W-:Y:S01]  /*a650*/  @!P1 SYNCS.ARRIVE.TRANS64.RED.A1T0 RZ, [R29+URZ], RZ ;  /* 0x000000ff1dff99a7 */ /* 0x0003e2000810043f */
[-C--:B------:R-:W-:Y:S01]  /*a660*/  FMUL.FTZ R93, R93, R12.reuse ;  /* 0x0000000c5d5d7220 */ /* 0x080fe20000410000 */
[-C--:B------:R-:W-:Y:S01]  /*a670*/  FMUL.FTZ R96, R96, R12.reuse ;  /* 0x0000000c60607220 */ /* 0x080fe20000410000 */
[-C--:B------:R-:W-:Y:S01]  /*a680*/  FMUL.FTZ R97, R97, R12.reuse ;  /* 0x0000000c61617220 */ /* 0x080fe20000410000 */
[----:B------:R-:W-:Y:S01]  /*a690*/  FMUL.FTZ R100, R100, R12 ;  /* 0x0000000c64647220 */ /* 0x000fe20000410000 */
[----:B------:R-:W3:Y:S01]  /*a6a0*/  MUFU.EX2 R142, R142 ;  /* 0x0000008e008e7308 */ /* 0x000ee20000000800 */
[-C--:B0-----:R-:W-:Y:S01]  /*a6b0*/  FFMA.FTZ R46, R37, R42.reuse, -R38 ;  /* 0x0000002a252e7223 */ /* 0x081fe20000010826 */
[----:B--2---:R-:W-:Y:S01]  /*a6c0*/  FADD.FTZ R50, R32, R5 ;  /* 0x0000000520327221 */ /* 0x004fe20000010000 */
[----:B-1----:R-:W-:Y:S01]  /*a6d0*/  FADD.FTZ R29, R139, R62 ;  /* 0x0000003e8b1d7221 */ /* 0x002fe20000010000 */
[-CC-:B------:R-:W-:Y:S01]  /*a6e0*/  FFMA.FTZ R5, R141, R42.reuse, -R38.reuse ;  /* 0x0000002a8d057223 */ /* 0x180fe20000010826 */
[----:B------:R-:W-:Y:S01]  /*a6f0*/  FFMA.FTZ R38, R87, R42, -R38 ;  /* 0x0000002a57267223 */ /* 0x000fe20000010826 */
        /* <DEDUP_REMOVED lines=9> */
[----:B------:R-:W-:Y:S01]  /*a790*/  FMUL.FTZ R117, R117, R12 ;  /* 0x0000000c75757220 */ /* 0x000fe20000410000 */
[----:B------:R-:W1:Y:S01]  /*a7a0*/  MUFU.EX2 R31, R31 ;  /* 0x0000001f001f7308 */ /* 0x000e620000000800 */
[----:B---3--:R-:W-:Y:S01]  /*a7b0*/  FADD.FTZ R60, R142, R29 ;  /* 0x0000001d8e3c7221 */ /* 0x008fe20000010000 */
[----:B------:R-:W-:Y:S01]  /*a7c0*/  F2FP.BF16.F32.PACK_AB R151, R40, R151 ;  /* 0x000000972897723e */ /* 0x000fe200000010ff */
[----:B------:R-:W-:Y:S01]  /*a7d0*/  FMUL.FTZ R90, R90, R77 ;  /* 0x0000004d5a5a7220 */ /* 0x000fe20000410000 */
[----:B------:R-:W-:Y:S01]  /*a7e0*/  F2FP.BF16.F32.PACK_AB R141, R32, R19 ;  /* 0x00000013208d723e */ /* 0x000fe200000010ff */
        /* <DEDUP_REMOVED lines=22> */
[----:B------:R-:W-:Y:S01]  /*a950*/  FMUL.FTZ R119, R119, R77 ;  /* 0x0000004d77777220 */ /* 0x000fe20000410000 */
[----:B------:R-:W-:-:S04]  /*a960*/  IMAD.MOV.U32 R12, RZ, RZ, R7 ;  /* 0x000000ffff0c7224 */ /* 0x000fc800078e0007 */
[----:B------:R-:W2:Y:S01]  /*a970*/  MUFU.EX2 R54, R54 ;  /* 0x0000003600367308 */ /* 0x000ea20000000800 */
[----:B0-----:R-:W-:Y:S01]  /*a980*/  FADD.FTZ R33, R136, R33 ;  /* 0x0000002188217221 */ /* 0x001fe20000010000 */
        /* <DEDUP_REMOVED lines=82> */
[----:B------:R2:W3:Y:S01]  /*aeb0*/  MUFU.EX2 R14, R5 ;  /* 0x00000005000e7308 */ /* 0x0004e20000000800 */
[----:B0-----:R-:W-:-:S07]  /*aec0*/  F2FP.BF16.F32.PACK_AB R120, R69, R34 ;  /* 0x000000224578723e */ /* 0x001fce00000010ff */
[----:B------:R-:W0:Y:S01]  /*aed0*/  MUFU.EX2 R73, R73 ;  /* 0x0000004900497308 */ /* 0x000e220000000800 */
[----:B--2---:R-:W-:Y:S01]  /*aee0*/  FADD.FTZ R5, R69, R4 ;  /* 0x0000000445057221 */ /* 0x004fe20000010000 */
[C---:B-1----:R-:W-:Y:S01]  /*aef0*/  FADD.FTZ R13, R83.reuse, R13 ;  /* 0x0000000d530d7221 */ /* 0x042fe20000010000 */
[----:B------:R-:W-:Y:S02]  /*af00*/  F2FP.BF16.F32.PACK_AB R121, R83, R52 ;  /* 0x000000345379723e */ /* 0x000fe400000010ff */
[----:B------:R-:W-:-:S03]  /*af10*/  FADD.FTZ R4, R36, R5 ;  /* 0x0000000524047221 */ /* 0x000fc60000010000 */
[----:B------:R-:W1:Y:S01]  /*af20*/  MUFU.EX2 R38, R38 ;  /* 0x0000002600267308 */ /* 0x000e620000000800 */
[----:B---3--:R-:W-:Y:S01]  /*af30*/  FADD.FTZ R13, R14, R13 ;  /* 0x0000000d0e0d7221 */ /* 0x008fe20000010000 */
[C---:B0-----:R-:W-:Y:S01]  /*af40*/  FADD.FTZ R5, R73.reuse, R4 ;  /* 0x0000000449057221 */ /* 0x041fe20000010000 */
[----:B------:R-:W-:Y:S02]  /*af50*/  F2FP.BF16.F32.PACK_AB R122, R73, R36 ;  /* 0x00000024497a723e */ /* 0x000fe400000010ff */
[C---:B-1----:R-:W-:Y:S01]  /*af60*/  FADD.FTZ R4, R38.reuse, R13 ;  /* 0x0000000d26047221 */ /* 0x042fe20000010000 */
[----:B------:R-:W-:Y:S01]  /*af70*/  F2FP.BF16.F32.PACK_AB R123, R38, R14 ;  /* 0x0000000e267b723e */ /* 0x000fe200000010ff */
[----:B------:R-:W-:Y:S06]  /*af80*/  @P2 BRA `(.L_x_13001) ;  /* 0xffffffd800e42947 */ /* 0x000fec000383ffff */
.L_x_12992:
[----:B------:R-:W-:-:S13]  /*af90*/  ISETP.GE.AND P2, PT, R6, UR37, PT ;  /* 0x0000002506007c0c */ /* 0x000fda000bf46270 */
[----:B------:R-:W-:Y:S05]  /*afa0*/  @!P2 BRA `(.L_x_13002) ;  /* 0x00000034006ca947 */ /* 0x000fea0003800000 */
[----:B------:R-:W-:Y:S01]  /*afb0*/  VIADD R13, R17, 0x9 ;  /* 0x00000009110d7836 */ /* 0x000fe20000000000 */
[----:B------:R-:W-:Y:S01]  /*afc0*/  ISETP.GE.U32.AND P2, PT, R2, 0x180, PT ;  /* 0x000001800200780c */ /* 0x000fe20003f46070 */
[----:B------:R-:W-:Y:S01]  /*afd0*/  IMAD.MOV.U32 R12, RZ, RZ, R11 ;  /* 0x000000ffff0c7224 */ /* 0x000fe200078e000b */
[----:B------:R-:W-:Y:S01]  /*afe0*/  UMOV UR7, UR5 ;  /* 0x0000000500077c82 */ /* 0x000fe20008000000 */
[----:B------:R-:W-:Y:S01]  /*aff0*/  IMAD.MOV.U32 R10, RZ, RZ, R7 ;  /* 0x000000ffff0a7224 */ /* 0x000fe200078e0007 */
[----:B------:R-:W-:Y:S01]  /*b000*/  SEL R13, R13, 0x9, !P2 ;  /* 0x000000090d0d7807 */ /* 0x000fe20005000000 */
[----:B------:R-:W-:Y:S01]  /*b010*/  VIADD R17, R17, 0x8 ;  /* 0x0000000811117836 */ /* 0x000fe20000000000 */
[----:B------:R-:W-:Y:S01]  /*b020*/  UMOV UR6, UR4 ;  /* 0x0000000400067c82 */ /* 0x000fe20008000000 */
[----:B------:R-:W-:Y:S01]  /*b030*/  ULDC UR26, c[0x0][0x9e4] ;  /* 0x00027900001a7ab9 */ /* 0x000fe20000000800 */
[----:B------:R-:W-:Y:S01]  /*b040*/  ULDC UR27, c[0x0][0x288] ;  /* 0x0000a200001b7ab9 */ /* 0x000fe20000000800 */
[----:B------:R-:W-:Y:S01]  /*b050*/  ULDC UR28, c[0x0][0x2f0] ;  /* 0x0000bc00001c7ab9 */ /* 0x000fe20000000800 */
[----:B------:R-:W-:Y:S01]  /*b060*/  ULDC UR29, c[0x0][0x9d8] ;  /* 0x00027600001d7ab9 */ /* 0x000fe20000000800 */
[----:B------:R-:W-:-:S05]  /*b070*/  ULDC UR30, c[0x0][0x9e0] ;  /* 0x00027800001e7ab9 */ /* 0x000fca0000000800 */
.L_x_13019:
        /* <DEDUP_REMOVED lines=9> */
.L_x_13004:
[----:B------:R-:W-:Y:S01]  /*b110*/  ULEA UR10, UR4, UR38, 0x3 ;  /* 0x00000026040a7291 */ /* 0x000fe2000f8e183f */
[----:B------:R-:W-:-:S05]  /*b120*/  IMAD.U32 R7, RZ, RZ, UR5 ;  /* 0x00000005ff077e24 */ /* 0x000fca000f8e00ff */
[----:B------:R-:W-:-:S04]  /*b130*/  SHF.L.U32 R7, R7, 0x1f, RZ ;  /* 0x0000001f07077819 */ /* 0x000fc800000006ff */
[----:B------:R0:W1:Y:S01]  /*b140*/  SYNCS.PHASECHK.TRANS64.TRYWAIT P2, [UR10+0x16830], R7 ;  /* 0x01683007ff0075a7 */ /* 0x000062000804014a */
[----:B------:R-:W-:Y:S05]  /*b150*/  @!P0 BRA `(.L_x_13005) ;  /* 0x0000000000048947 */ /* 0x000fea0003800000 */
[----:B------:R-:W-:Y:S01]  /*b160*/  BPT.TRAP 0x1 ;  /* 0x000000040000795c */ /* 0x000fe20000300000 */
.L_x_13005:
[----:B-1----:R-:W-:Y:S05]  /*b170*/  @P2 BRA `(.L_x_13003) ;  /* 0x0000000000082947 */ /* 0x002fea0003800000 */
[----:B------:R-:W1:Y:S02]  /*b180*/  SYNCS.PHASECHK.TRANS64.TRYWAIT P2, [UR10+0x16830], R7 ;  /* 0x01683007ff0075a7 */ /* 0x000e64000804014a */
[----:B-1----:R-:W-:Y:S05]  /*b190*/  @!P2 BRA `(.L_x_13006) ;  /* 0x00000088006ca947 */ /* 0x002fea0003800000 */
.L_x_13003:
        /* <DEDUP_REMOVED lines=26> */
.L_x_13008:
[----:B------:R-:W-:Y:S01]  /*b340*/  ULEA UR10, UR6, UR38, 0x3 ;  /* 0x00000026060a7291 */ /* 0x000fe2000f8e183f */
[----:B01----:R-:W-:-:S05]  /*b350*/  IMAD.U32 R7, RZ, RZ, UR7 ;  /* 0x00000007ff077e24 */ /* 0x003fca000f8e00ff */
[----:B------:R-:W-:-:S04]  /*b360*/  SHF.L.U32 R7, R7, 0x1f, RZ ;  /* 0x0000001f07077819 */ /* 0x000fc800000006ff */
[----:B------:R0:W1:Y:S01]  /*b370*/  SYNCS.PHASECHK.TRANS64.TRYWAIT P2, [UR10+0x16850], R7 ;  /* 0x01685007ff0075a7 */ /* 0x000062000804014a */
[----:B------:R-:W-:Y:S05]  /*b380*/  @!P0 BRA `(.L_x_13009) ;  /* 0x0000000000048947 */ /* 0x000fea0003800000 */
[----:B------:R-:W-:Y:S01]  /*b390*/  BPT.TRAP 0x1 ;  /* 0x000000040000795c */ /* 0x000fe20000300000 */
.L_x_13009:
[----:B-1----:R-:W-:Y:S05]  /*b3a0*/  @P2 BRA `(.L_x_13007) ;  /* 0x0000000000082947 */ /* 0x002fea0003800000 */
[----:B------:R-:W1:Y:S02]  /*b3b0*/  SYNCS.PHASECHK.TRANS64.TRYWAIT P2, [UR10+0x16850], R7 ;  /* 0x01685007ff0075a7 */ /* 0x000e64000804014a */
[----:B-1----:R-:W-:Y:S05]  /*b3c0*/  @!P2 BRA `(.L_x_13010) ;  /* 0x0000008400f8a947 */ /* 0x002fea0003800000 */
.L_x_13007:
[----:B------:R-:W-:Y:S01]  /*b3d0*/  UIADD3 UR7, UR38, 0x400, URZ ;  /* 0x0000040026077890 */ /* 0x000fe2000fffe03f */
[----:B------:R-:W-:Y:S01]  /*b3e0*/  WARPGROUP.ARRIVE ;  /* 0x00000000000079c5 */ /* 0x000fe20000000000 */
[----:B------:R-:W-:Y:S01]  /*b3f0*/  UMOV UR11, 0x40000040 ;  /* 0x40000040000b7882 */ /* 0x000fe20000000000 */
[----:B------:R-:W-:Y:S01]  /*b400*/  PLOP3.LUT P2, PT, PT, PT, UP0, 0x80, 0x0 ;  /* 0x000000000000781c */ /* 0x000fe20003f4f008 */
[----:B------:R-:W-:Y:S01]  /*b410*/  USHF.R.U32.HI UR7, URZ, 0x4, UR7 ;  /* 0x000000043f077899 */ /* 0x000fe20008011607 */
[----:B------:R-:W-:Y:S01]  /*b420*/  FMUL.FTZ R19, R31, UR29 ;  /* 0x0000001d1f137c20 */ /* 0x000fe20008410000 */
[----:B------:R-:W-:Y:S01]  /*b430*/  FMUL.FTZ R31, R37, UR29 ;  /* 0x0000001d251f7c20 */ /* 0x000fe20008410000 */
[----:B------:R-:W-:Y:S01]  /*b440*/  IMAD.U32 R37, RZ, RZ, UR4 ;  /* 0x00000004ff257e24 */ /* 0x000fe2000f8e00ff */
        /* <DEDUP_REMOVED lines=10> */
[----:B------:R-:W-:Y:S01]  /*b4f0*/  @!P1 LEA R37, R37, UR38, 0x3 ;  /* 0x0000002625259c11 */ /* 0x000fe2000f8e18ff */
        /* <DEDUP_REMOVED lines=100> */
[----:B------:R-:W-:Y:S01]  /*bb40*/  HGMMA.64x64x16.F32.BF16 R88, R132, gdesc[UR8].tnspB, R88, gsb0 ;  /* 0x40e0000884587df0 */ /* 0x000fe20008001858 */
[----:B------:R-:W-:Y:S01]  /*bb50*/  UIADD3 UR10, UR7, 0x280, URZ ;  /* 0x00000280070a7890 */ /* 0x000fe2000fffe03f */
[----:B------:R-:W0:Y:S01]  /*bb60*/  MUFU.TANH R136, R136 ;  /* 0x0000008800887308 */ /* 0x000e220000002400 */
[----:B------:R-:W-:-:S07]  /*bb70*/  UMOV UR11, 0x40000040 ;  /* 0x40000040000b7882 */ /* 0x000fce0000000000 */
        /* <DEDUP_REMOVED lines=11> */
[----:B------:R-:W-:-:S04]  /*bc30*/  FMUL.FTZ R134, R48, UR29 ;  /* 0x0000001d30867c20 */ /* 0x000fc80008410000 */
[----:B------:R5:W0:Y:S01]  /*bc40*/  MUFU.TANH R132, R44 ;  /* 0x0000002c00847308 */ /* 0x000a220000002400 */
[----:B------:R-:W-:Y:S01]  /*bc50*/  FMUL.FTZ R133, R49, UR29 ;  /* 0x0000001d31857c20 */ /* 0x000fe20008410000 */
[----:B------:R-:W-:Y:S01]  /*bc60*/  FMUL.FTZ R135, R53, UR29 ;  /* 0x0000001d35877c20 */ /* 0x000fe20008410000 */
[----:B------:R-:W-:Y:S01]  /*bc70*/  FMUL.FTZ R48, R67, UR29 ;  /* 0x0000001d43307c20 */ /* 0x000fe20008410000 */
[----:B------:R-:W-:Y:S01]  /*bc80*/  HGMMA.64x64x16.F32.BF16 R88, R128, gdesc[UR8].tnspB, R88, gsb0 ;  /* 0x40e0000880587df0 */ /* 0x000fe20008001858 */
[----:B------:R-:W-:Y:S01]  /*bc90*/  UIADD3 UR10, UR7, 0x300, URZ ;  /* 0x00000300070a7890 */ /* 0x000fe2000fffe03f */
[----:B------:R-:W-:Y:S01]  /*bca0*/  FMUL.FTZ R49, R70, UR29 ;  /* 0x0000001d46317c20 */ /* 0x000fe20008410000 */
[----:B------:R-:W-:Y:S01]  /*bcb0*/  UMOV UR11, 0x40000040 ;  /* 0x40000040000b7882 */ /* 0x000fe20000000000 */
[----:B------:R-:W-:Y:S01]  /*bcc0*/  FMUL.FTZ R67, R77, UR29 ;  /* 0x0000001d4d437c20 */ /* 0x000fe20008410000 */
[----:B-----5:R-:W-:Y:S01]  /*bcd0*/  FMUL.FTZ R44, R59, UR29 ;  /* 0x0000001d3b2c7c20 */ /* 0x020fe20008410000 */
        /* <DEDUP_REMOVED lines=25> */
[----:B------:R-:W-:-:S04]  /*be70*/  @UP0 ULDC UR7, c[0x0][0x450] ;  /* 0x0001140000070ab9 */ /* 0x000fc80000000800 */
[----:B------:R-:W-:Y:S01]  /*be80*/  @P2 SHF.R.U32.HI R76, RZ, UR7, R58 ;  /* 0x00000007ff4c2c19 */ /* 0x000fe2000801163a */
[----:B------:R-:W-:Y:S01]  /*be90*/  @!P1 VIADD R58, R37, 0x16840 ;  /* 0x00016840253a9836 */ /* 0x000fe20000000000 */
[----:B------:R-:W0:Y:S01]  /*bea0*/  MUFU.TANH R53, R53 ;  /* 0x0000003500357308 */ /* 0x000e220000002400 */
[----:B------:R-:W-:Y:S02]  /*beb0*/  IMAD R37, R3, -0x2, R36 ;  /* 0xfffffffe03257824 */ /* 0x000fe400078e0224 */
[----:B------:R-:W5:Y:S01]  /*bec0*/  SHFL.IDX PT, R73, R76, RZ, 0x1c1f ;  /* 0x001c1fff4c497589 */ /* 0x000f6200000e0000 */
[----:B------:R-:W-:Y:S01]  /*bed0*/  @!P1 PRMT R58, RZ, 0x654, R58 ;  /* 0x00000654ff3a9816 */ /* 0x000fe2000000003a */
[----:B------:R-:W-:-:S03]  /*bee0*/  IMAD R37, R16, UR28, R37 ;  /* 0x0000001c10257c24 */ /* 0x000fc6000f8e0225 */
[----:B------:R-:W0:Y:S01]  /*bef0*/  MUFU.TANH R75, R75 ;  /* 0x0000004b004b7308 */ /* 0x000e220000002400 */
[----:B------:R-:W-:-:S04]  /*bf00*/  VIADD R37, R37, -UR27 ;  /* 0x8000001b25257c36 */ /* 0x000fc80008000000 */
[C---:B------:R-:W-:Y:S02]  /*bf10*/  VIADD R74, R37.reuse, UR30 ;  /* 0x0000001e254a7c36 */ /* 0x040fe40008000000 */
[----:B------:R-:W-:Y:S01]  /*bf20*/  VIADD R72, R37, UR25 ;  /* 0x0000001925487c36 */ /* 0x000fe20008000000 */
[----:B------:R-:W0:Y:S08]  /*bf30*/  MUFU.TANH R70, R70 ;  /* 0x0000004600467308 */ /* 0x000e300000002400 */
[----:B------:R-:W0:Y:S01]  /*bf40*/  MUFU.TANH R57, R57 ;  /* 0x0000003900397308 */ /* 0x000e220000002400 */
[----:B-----5:R-:W-:-:S02]  /*bf50*/  IMAD.IADD R80, R74, 0x1, R73 ;  /* 0x000000014a507824 */ /* 0x020fc400078e0249 */
[----:B------:R-:W-:Y:S01]  /*bf60*/  IMAD.IADD R78, R72, 0x1, R73 ;  /* 0x00000001484e7824 */ /* 0x000fe200078e0249 */
[----:B------:R-:W-:Y:S02]  /*bf70*/  WARPGROUP.DEPBAR.LE gsb0, 0x0 ;  /* 0x00008000000079c5 */ /* 0x000fe40000010000 */
[----:B------:R-:W-:-:S06]  /*bf80*/  WARPGROUP.ARRIVE ;  /* 0x00000000000079c5 */ /* 0x000fcc0000000000 */
[----:B------:R-:W-:Y:S03]  /*bf90*/  HGMMA.64x64x16.F32.BF16 R88, R120, gdesc[UR8].tnspB, R88, gsb0 ;  /* 0x40e0000878587df0 */ /* 0x000fe60008001858 */
[----:B------:R-:W-:Y:S02]  /*bfa0*/  WARPGROUP.DEPBAR.LE gsb0, 0x0 ;  /* 0x00008000000079c5 */ /* 0x000fe40000010000 */
[----:B------:R0:W-:Y:S06]  /*bfb0*/  BAR.ARV R13, 0x100 ;  /* 0x0004000d0000751d */ /* 0x0001ec0000002000 */
[----:B------:R5:W-:Y:S02]  /*bfc0*/  @!P1 SYNCS.ARRIVE.TRANS64.RED.A1T0 RZ, [R58+URZ], RZ ;  /* 0x000000ff3aff99a7 */ /* 0x000be4000810043f */
[----:B-----5:R-:W-:-:S06]  /*bfd0*/  FMUL.FTZ R58, R87, UR29 ;  /* 0x0000001d573a7c20 */ /* 0x020fcc0008410000 */
[----:B------:R-:W0:Y:S01]  /*bfe0*/  MUFU.TANH R58, R58 ;  /* 0x0000003a003a7308 */ /* 0x000e220000002400 */
[----:B-1234-:R-:W-:Y:S05]  /*bff0*/  @!P6 BRA `(.L_x_13011) ;  /* 0x00000000005ce947 */ /* 0x01efea0003800000 */
        /* <DEDUP_REMOVED lines=13> */
.L_x_13013:
[----:B------:R-:W-:-:S05]  /*c0d0*/  IMAD.U32 R77, RZ, RZ, UR26 ;  /* 0x0000001aff4d7e24 */ /* 0x000fca000f8e00ff */
[----:B------:R-:W-:-:S13]  /*c0e0*/  ISETP.NE.AND P2, PT, R77, 0x1, PT ;  /* 0x000000014d00780c */ /* 0x000fda0003f45270 */
[----:B------:R-:W1:Y:S02]  /*c0f0*/  @P2 LDC.64 R36, c[0x0][0x9e8] ;  /* 0x00027a00ff242b82 */ /* 0x000e640000000a00 */
[----:B-1----:R-:W-:-:S05]  /*c100*/  @P2 IMAD.HI.U32 R36, R73, R36, RZ ;  /* 0x0000002449242227 */ /* 0x002fca00078e00ff */
[----:B------:R-:W-:-:S07]  /*c110*/  @P2 SHF.R.U32.HI R73, RZ, R37, R36 ;  /* 0x00000025ff492219 */ /* 0x000fce0000011624 */
.L_x_13014:
[----:B------:R-:W-:Y:S05]  /*c120*/  BSYNC B0 ;  /* 0x0000000000007941 */ /* 0x000fea0003800000 */
.L_x_13012:
[----:B------:R-:W-:-:S04]  /*c130*/  IMAD R36, R73, R77, -R68 ;  /* 0x0000004d49247224 */ /* 0x000fc800078e0a44 */
[----:B------:R-:W-:-:S05]  /*c140*/  IMAD R37, R3, -0x2, R36 ;  /* 0xfffffffe03257824 */ /* 0x000fca00078e0224 */
[----:B------:R-:W-:Y:S02]  /*c150*/  VIADDMNMX R80, R37, R77, R80, PT ;  /* 0x0000004d25507246 */ /* 0x000fe40003800150 */
[----:B------:R-:W-:-:S07]  /*c160*/  VIMNMX R78, R78, R37, !PT ;  /* 0x000000254e4e7248 */ /* 0x000fce0007fe0100 */
.L_x_13011:
[----:B------:R-:W-:-:S04]  /*c170*/  ISETP.GT.AND P2, PT, R6, -0x1, PT ;  /* 0xffffffff0600780c */ /* 0x000fc80003f44270 */
[C---:B------:R-:W-:Y:S02]  /*c180*/  ISETP.GT.AND P4, PT, R78.reuse, RZ, P2 ;  /* 0x000000ff4e00720c */ /* 0x040fe40001784270 */
[----:B------:R-:W-:Y:S02]  /*c190*/  ISETP.GT.AND P5, PT, R78, 0x1, P2 ;  /* 0x000000014e00780c */ /* 0x000fe400017a4270 */
[C---:B------:R-:W-:Y:S02]  /*c1a0*/  ISETP.LT.OR P4, PT, R80.reuse, 0x1, P4 ;  /* 0x000000015000780c */ /* 0x040fe40002781670 */
[----:B------:R-:W-:Y:S02]  /*c1b0*/  ISETP.LT.OR P5, PT, R80, 0x2, P5 ;  /* 0x000000025000780c */ /* 0x000fe40002fa1670 */
[----:B0-----:R-:W-:Y:S02]  /*c1c0*/  FSEL R121, R7, -INF , !P4 ;  /* 0xff80000007797808 */ /* 0x001fe40006000000 */
[----:B------:R-:W-:Y:S01]  /*c1d0*/  FSEL R125, R15, -INF , !P5 ;  /* 0xff8000000f7d7808 */ /* 0x000fe20006800000 */
[----:B------:R-:W0:Y:S01]  /*c1e0*/  SHFL.IDX PT, R7, R76, 0x1, 0x1c1f ;  /* 0x003c1f004c077f89 */ /* 0x000e2200000e0000 */
        /* <DEDUP_REMOVED lines=25> */
[----:B------:R-:W-:Y:S01]  /*c380*/  FSEL R147, R32, -INF , !P3 ;  /* 0xff80000020937808 */ /* 0x000fe20005800000 */
[----:B------:R-:W-:Y:S01]  /*c390*/  IMAD.IADD R32, R74, 0x1, R7 ;  /* 0x000000014a207824 */ /* 0x000fe200078e0207 */
        /* <DEDUP_REMOVED lines=79> */
.L_x_13017:
[----:B------:R-:W-:-:S05]  /*c890*/  IMAD.U32 R42, RZ, RZ, UR26 ;  /* 0x0000001aff2a7e24 */ /* 0x000fca000f8e00ff */
[----:B------:R-:W-:-:S13]  /*c8a0*/  ISETP.NE.AND P3, PT, R42, 0x1, PT ;  /* 0x000000012a00780c */ /* 0x000fda0003f65270 */
[----:B------:R-:W0:Y:S02]  /*c8b0*/  @P3 LDC.64 R20, c[0x0][0x9e8] ;  /* 0x00027a00ff143b82 */ /* 0x000e240000000a00 */
[----:B0-----:R-:W-:-:S05]  /*c8c0*/  @P3 IMAD.HI.U32 R20, R7, R20, RZ ;  /* 0x0000001407143227 */ /* 0x001fca00078e00ff */
[----:B------:R-:W-:-:S07]  /*c8d0*/  @P3 SHF.R.U32.HI R7, RZ, R21, R20 ;  /* 0x00000015ff073219 */ /* 0x000fce0000011614 */
.L_x_13018:
[----:B------:R-:W-:Y:S05]  /*c8e0*/  BSYNC B0 ;  /* 0x0000000000007941 */ /* 0x000fea0003800000 */
.L_x_13016:
[----:B------:R-:W-:-:S04]  /*c8f0*/  IMAD R68, R7, R42, -R68 ;  /* 0x0000002a07447224 */ /* 0x000fc800078e0a44 */
[----:B------:R-:W-:-:S05]  /*c900*/  IMAD R7, R3, -0x2, R68 ;  /* 0xfffffffe03077824 */ /* 0x000fca00078e0244 */
[----:B------:R-:W-:Y:S02]  /*c910*/  VIADDMNMX R32, R7, R42, R32, PT ;  /* 0x0000002a07207246 */ /* 0x000fe40003800120 */
[----:B------:R-:W-:-:S07]  /*c920*/  VIMNMX R36, R36, R7, !PT ;  /* 0x0000000724247248 */ /* 0x000fce0007fe0100 */
.L_x_13015:
[----:B------:R-:W-:Y:S01]  /*c930*/  FMNMX.FTZ R20, R121, R10, !PT ;  /* 0x0000000a79147209 */ /* 0x000fe20007810000 */
[----:B------:R-:W0:Y:S01]  /*c940*/  LDC R42, c[0x0][0x988] ;  /* 0x00026200ff2a7b82 */ /* 0x000e220000000800 */
        /* <DEDUP_REMOVED lines=49> */
[----:B------:R-:W-:Y:S02]  /*cc60*/  FSEL R141, R11, -INF , !P4 ;  /* 0xff8000000b8d7808 */ /* 0x000fe40006000000 */
[----:B------:R-:W-:Y:S02]  /*cc70*/  FMNMX.FTZ R20, R77, R20, !PT ;  /* 0x000000144d147209 */ /* 0x000fe40007810000 */
[----:B------:R-:W-:Y:S02]  /*cc80*/  ISETP.LT.OR P3, PT, R32, 0x19, P3 ;  /* 0x000000192000780c */ /* 0x000fe40001f61670 */
        /* <DEDUP_REMOVED lines=12> */
[----:B------:R-:W-:Y:S01]  /*cd50*/  ISETP.GT.AND P4, PT, R36, 0x30, P2 ;  /* 0x000000302400780c */ /* 0x000fe20001784270 */
[----:B------:R-:W1:Y:S03]  /*cd60*/  SHFL.BFLY PT, R7, R20, 0x2, 0x1f ;  /* 0x0c401f0014077f89 */ /* 0x000e6600000e0000 */
[----:B------:R-:W-:-:S02]  /*cd70*/  ISETP.LT.OR P4, PT, R32, 0x31, P4 ;  /* 0x000000312000780c */ /* 0x000fc40002781670 */
        /* <DEDUP_REMOVED lines=24> */
[-CC-:B------:R-:W-:Y:S01]  /*cf00*/  FFMA.FTZ R136, R27, R42.reuse, -R14.reuse ;  /* 0x0000002a1b887223 */ /* 0x180fe2000001080e */
[----:B------:R-:W-:Y:S01]  /*cf10*/  FSEL R143, R38, -INF , !P4 ;  /* 0xff800000268f7808 */ /* 0x000fe20006000000 */
[-CC-:B------:R-:W-:Y:S01]  /*cf20*/  FFMA.FTZ R27, R135, R42.reuse, -R14.reuse ;  /* 0x0000002a871b7223 */ /* 0x180fe2000001080e */
[----:B------:R-:W-:Y:S01]  /*cf30*/  FSEL R131, R34, -INF , !P3 ;  /* 0xff80000022837808 */ /* 0x000fe20005800000 */
[-CC-:B------:R-:W-:Y:S01]  /*cf40*/  FFMA.FTZ R132, R137, R42.reuse, -R14.reuse ;  /* 0x0000002a89847223 */ /* 0x180fe2000001080e */
[C---:B------:R-:W-:Y:S01]  /*cf50*/  ISETP.GT.AND P3, PT, R36.reuse, 0x29, P2 ;  /* 0x000000292400780c */ /* 0x040fe20001764270 */
[-CC-:B------:R-:W-:Y:S01]  /*cf60*/  FFMA.FTZ R134, R37, R42.reuse, -R14.reuse ;  /* 0x0000002a25867223 */ /* 0x180fe2000001080e */
[----:B------:R-:W-:Y:S01]  /*cf70*/  ISETP.GT.AND P4, PT, R36, 0x38, P2 ;  /* 0x000000382400780c */ /* 0x000fe20001784270 */
[--C-:B------:R-:W-:Y:S01]  /*cf80*/  FFMA.FTZ R37, R63, R42, -R14.reuse ;  /* 0x0000002a3f257223 */ /* 0x100fe2000001080e */
[----:B------:R-:W-:Y:S01]  /*cf90*/  ISETP.LT.OR P3, PT, R32, 0x2a, P3 ;  /* 0x0000002a2000780c */ /* 0x000fe20001f61670 */
[----:B------:R-:W-:Y:S01]  /*cfa0*/  MUFU.EX2 R148, R148 ;  /* 0x0000009400947308 */ /* 0x000fe20000000800 */
[----:B------:R-:W-:Y:S01]  /*cfb0*/  FMNMX.FTZ R18, R129, R18, !PT ;  /* 0x0000001281127209 */ /* 0x000fe20007810000 */
[-CC-:B------:R-:W-:Y:S01]  /*cfc0*/  FFMA.FTZ R139, R139, R42.reuse, -R14.reuse ;  /* 0x0000002a8b8b7223 */ /* 0x180fe2000001080e */
[----:B------:R-:W-:Y:S01]  /*cfd0*/  FSEL R35, R35, -INF , !P3 ;  /* 0xff80000023237808 */ /* 0x000fe20005800000 */
[-CC-:B------:R-:W-:Y:S01]  /*cfe0*/  FFMA.FTZ R130, R65, R42.reuse, -R14.reuse ;  /* 0x0000002a41827223 */ /* 0x180fe2000001080e */
[----:B------:R-:W-:Y:S01]  /*cff0*/  ISETP.GT.AND P3, PT, R36, 0x31, P2 ;  /* 0x000000312400780c */ /* 0x000fe20001764270 */
[-CC-:B------:R-:W-:Y:S01]  /*d000*/  FFMA.FTZ R65, R67, R42.reuse, -R14.reuse ;  /* 0x0000002a43417223 */ /* 0x180fe2000001080e */
[C---:B------:R-:W-:Y:S01]  /*d010*/  ISETP.LT.OR P4, PT, R32.reuse, 0x39, P4 ;  /* 0x000000392000780c */ /* 0x040fe20002781670 */
        /* <DEDUP_REMOVED lines=8> */
[----:B------:R0:W-:Y:S01]  /*d0a0*/  MUFU.EX2 R39, R11 ;  /* 0x0000000b00277308 */ /* 0x0001e20000000800 */
[----:B------:R-:W-:Y:S01]  /*d0b0*/  FSEL R151, R40, -INF , !P4 ;  /* 0xff80000028977808 */ /* 0x000fe20006000000 */
[--C-:B------:R-:W-:Y:S01]  /*d0c0*/  FFMA.FTZ R29, R31, R42, -R14.reuse ;  /* 0x0000002a1f1d7223 */ /* 0x100fe2000001080e */
[----:B------:R-:W-:Y:S01]  /*d0d0*/  FMNMX.FTZ R18, R35, R18, !PT ;  /* 0x0000001223127209 */ /* 0x000fe20007810000 */
[-CC-:B------:R-:W-:Y:S01]  /*d0e0*/  FFMA.FTZ R122, R75, R42.reuse, -R14.reuse ;  /* 0x0000002a4b7a7223 */ /* 0x180fe2000001080e */
[----:B------:R-:W-:Y:S01]  /*d0f0*/  ISETP.GT.AND P4, PT, R36, 0x40, P2 ;  /* 0x000000402400780c */ /* 0x000fe20001784270 */
[--C-:B------:R-:W-:Y:S01]  /*d100*/  FFMA.FTZ R31, R59, R42, -R14.reuse ;  /* 0x0000002a3b1f7223 */ /* 0x100fe2000001080e */
[C---:B------:R-:W-:Y:S01]  /*d110*/  ISETP.LT.OR P3, PT, R32.reuse, 0x3a, P3 ;  /* 0x0000003a2000780c */ /* 0x040fe20001f61670 */
[----:B------:R-:W-:Y:S01]  /*d120*/  MUFU.EX2 R150, R150 ;  /* 0x0000009600967308 */ /* 0x000fe20000000800 */
[----:B------:R-:W-:Y:S01]  /*d130*/  FMNMX.FTZ R18, R143, R18, !PT ;  /* 0x000000128f127209 */ /* 0x000fe20007810000 */
[-CC-:B------:R-:W-:Y:S01]  /*d140*/  FFMA.FTZ R128, R61, R42.reuse, -R14.reuse ;  /* 0x0000002a3d807223 */ /* 0x180fe2000001080e */
[----:B------:R-:W-:Y:S01]  /*d150*/  ISETP.LT.OR P4, PT, R32, 0x41, P4 ;  /* 0x000000412000780c */ /* 0x000fe20002781670 */
[-CC-:B------:R-:W-:Y:S01]  /*d160*/  FFMA.FTZ R124, R73, R42.reuse, -R14.reuse ;  /* 0x0000002a497c7223 */ /* 0x180fe2000001080e */
[----:B------:R-:W-:Y:S01]  /*d170*/  FSEL R153, R41, -INF , !P3 ;  /* 0xff80000029997808 */ /* 0x000fe20005800000 */
[--C-:B------:R-:W-:Y:S01]  /*d180*/  FFMA.FTZ R41, R149, R42, -R14.reuse ;  /* 0x0000002a95297223 */ /* 0x100fe2000001080e */
[C---:B------:R-:W-:Y:S01]  /*d190*/  ISETP.GT.AND P3, PT, R36.reuse, 0x41, P2 ;  /* 0x000000412400780c */ /* 0x040fe20001764270 */
[----:B------:R-:W-:Y:S01]  /*d1a0*/  MUFU.EX2 R139, R139 ;  /* 0x0000008b008b7308 */ /* 0x000fe20000000800 */
[----:B------:R-:W-:Y:S01]  /*d1b0*/  FMNMX.FTZ R18, R145, R18, !PT ;  /* 0x0000001291127209 */ /* 0x000fe20007810000 */
[-CC-:B------:R-:W-:Y:S01]  /*d1c0*/  FFMA.FTZ R126, R69, R42.reuse, -R14.reuse ;  /* 0x0000002a457e7223 */ /* 0x180fe2000001080e */
[----:B------:R-:W-:Y:S01]  /*d1d0*/  FSEL R43, R43, -INF , !P4 ;  /* 0xff8000002b2b7808 */ /* 0x000fe20006000000 */
[-CC-:B------:R-:W-:Y:S01]  /*d1e0*/  FFMA.FTZ R59, R81, R42.reuse, -R14.reuse ;  /* 0x0000002a513b7223 */ /* 0x180fe2000001080e */
[----:B------:R-:W-:Y:S01]  /*d1f0*/  ISETP.GT.AND P4, PT, R36, 0x48, P2 ;  /* 0x000000482400780c */ /* 0x000fe20001784270 */
[--C-:B------:R-:W-:Y:S01]  /*d200*/  FFMA.FTZ R120, R71, R42, -R14.reuse ;  /* 0x0000002a47787223 */ /* 0x100fe2000001080e */
[C---:B------:R-:W-:Y:S01]  /*d210*/  ISETP.LT.OR P3, PT, R32.reuse, 0x42, P3 ;  /* 0x000000422000780c */ /* 0x040fe20001f61670 */
[----:B------:R-:W-:Y:S01]  /*d220*/  MUFU.EX2 R144, R144 ;  /* 0x0000009000907308 */ /* 0x000fe20000000800 */
[----:B------:R-:W-:Y:S01]  /*d230*/  FMNMX.FTZ R18, R151, R18, !PT ;  /* 0x0000001297127209 */ /* 0x000fe20007810000 */
[----:B------:R-:W-:Y:S01]  /*d240*/  FFMA.FTZ R61, R79, R42, -R14 ;  /* 0x0000002a4f3d7223 */ /* 0x000fe2000001080e */
[----:B------:R-:W-:-:S02]  /*d250*/  ISETP.LT.OR P4, PT, R32, 0x49, P4 ;  /* 0x000000492000780c */ /* 0x000fc40002781670 */
[----:B------:R-:W-:Y:S02]  /*d260*/  FSEL R147, R44, -INF , !P3 ;  /* 0xff8000002c937808 */ /* 0x000fe40005800000 */
[C---:B------:R-:W-:Y:S01]  /*d270*/  ISETP.GT.AND P3, PT, R36.reuse, 0x49, P2 ;  /* 0x000000492400780c */ /* 0x040fe20001764270 */
[----:B------:R-:W-:Y:S01]  /*d280*/  MUFU.EX2 R146, R146 ;  /* 0x0000009200927308 */ /* 0x000fe20000000800 */
[----:B------:R-:W-:Y:S02]  /*d290*/  FMNMX.FTZ R18, R153, R18, !PT ;  /* 0x0000001299127209 */ /* 0x000fe40007810000 */
[----:B------:R-:W-:Y:S02]  /*d2a0*/  FSEL R45, R45, -INF , !P4 ;  /* 0xff8000002d2d7808 */ /* 0x000fe40006000000 */
[----:B------:R-:W-:Y:S02]  /*d2b0*/  ISETP.GT.AND P4, PT, R36, 0x50, P2 ;  /* 0x000000502400780c */ /* 0x000fe40001784270 */
[----:B------:R-:W-:Y:S01]  /*d2c0*/  ISETP.LT.OR P3, PT, R32, 0x4a, P3 ;  /* 0x0000004a2000780c */ /* 0x000fe20001f61670 */
[----:B------:R-:W-:Y:S01]  /*d2d0*/  MUFU.EX2 R41, R41 ;  /* 0x0000002900297308 */ /* 0x000fe20000000800 */
[----:B------:R-:W-:-:S02]  /*d2e0*/  FMNMX.FTZ R18, R43, R18, !PT ;  /* 0x000000122b127209 */ /* 0x000fc40007810000 */
[----:B------:R-:W-:Y:S02]  /*d2f0*/  ISETP.LT.OR P4, PT, R32, 0x51, P4 ;  /* 0x000000512000780c */ /* 0x000fe40002781670 */
[----:B------:R-:W-:Y:S02]  /*d300*/  FSEL R149, R46, -INF , !P3 ;  /* 0xff8000002e957808 */ /* 0x000fe40005800000 */
[C---:B------:R-:W-:Y:S01]  /*d310*/  ISETP.GT.AND P3, PT, R36.reuse, 0x51, P2 ;  /* 0x000000512400780c */ /* 0x040fe20001764270 */
[----:B------:R-:W-:Y:S01]  /*d320*/  MUFU.EX2 R140, R140 ;  /* 0x0000008c008c7308 */ /* 0x000fe20000000800 */
[----:B------:R-:W-:Y:S02]  /*d330*/  FMNMX.FTZ R18, R147, R18, !PT ;  /* 0x0000001293127209 */ /* 0x000fe40007810000 */
[----:B------:R-:W-:Y:S02]  /*d340*/  FSEL R47, R47, -INF , !P4 ;  /* 0xff8000002f2f7808 */ /* 0x000fe40006000000 */
[----:B------:R-:W-:-:S02]  /*d350*/  ISETP.GT.AND P4, PT, R36, 0x58, P2 ;  /* 0x000000582400780c */ /* 0x000fc40001784270 */
[C---:B------:R-:W-:Y:S01]  /*d360*/  ISETP.LT.OR P3, PT, R32.reuse, 0x52, P3 ;  /* 0x000000522000780c */ /* 0x040fe20001f61670 */
[----:B------:R-:W-:Y:S01]  /*d370*/  MUFU.EX2 R33, R33 ;  /* 0x0000002100217308 */ /* 0x000fe20000000800 */
[----:B------:R-:W-:Y:S02]  /*d380*/  FMNMX.FTZ R18, R45, R18, !PT ;  /* 0x000000122d127209 */ /* 0x000fe40007810000 */
[----:B------:R-:W-:Y:S02]  /*d390*/  ISETP.LT.OR P4, PT, R32, 0x59, P4 ;  /* 0x000000592000780c */ /* 0x000fe40002781670 */
[----:B------:R-:W-:Y:S02]  /*d3a0*/  FSEL R155, R48, -INF , !P3 ;  /* 0xff800000309b7808 */ /* 0x000fe40005800000 */
[----:B------:R-:W-:Y:S01]  /*d3b0*/  FMNMX.FTZ R18, R149, R18, !PT ;  /* 0x0000001295127209 */ /* 0x000fe20007810000 */
[----:B------:R-:W-:Y:S01]  /*d3c0*/  MUFU.EX2 R142, R142 ;  /* 0x0000008e008e7308 */ /* 0x000fe20000000800 */
[----:B------:R-:W-:-:S02]  /*d3d0*/  ISETP.GT.AND P3, PT, R36, 0x59, P2 ;  /* 0x000000592400780c */ /* 0x000fc40001764270 */
[----:B------:R-:W-:Y:S02]  /*d3e0*/  FSEL R49, R49, -INF , !P4 ;  /* 0xff80000031317808 */ /* 0x000fe40006000000 */
[----:B------:R-:W-:Y:S02]  /*d3f0*/  FMNMX.FTZ R18, R47, R18, !PT ;  /* 0x000000122f127209 */ /* 0x000fe40007810000 */
[----:B------:R-:W-:Y:S01]  /*d400*/  ISETP.GT.AND P4, PT, R36, 0x60, P2 ;  /* 0x000000602400780c */ /* 0x000fe20001784270 */
[----:B------:R-:W-:Y:S01]  /*d410*/  MUFU.EX2 R15, R15 ;  /* 0x0000000f000f7308 */ /* 0x000fe20000000800 */
[C---:B------:R-:W-:Y:S02]  /*d420*/  ISETP.LT.OR P3, PT, R32.reuse, 0x5a, P3 ;  /* 0x0000005a2000780c */ /* 0x040fe40001f61670 */
[----:B------:R-:W-:Y:S02]  /*d430*/  FMNMX.FTZ R18, R155, R18, !PT ;  /* 0x000000129b127209 */ /* 0x000fe40007810000 */
[----:B------:R-:W-:-:S02]  /*d440*/  ISETP.LT.OR P4, PT, R32, 0x61, P4 ;  /* 0x000000612000780c */ /* 0x000fc40002781670 */
[----:B------:R-:W-:Y:S01]  /*d450*/  FSEL R157, R50, -INF , !P3 ;  /* 0xff800000329d7808 */ /* 0x000fe20005800000 */
[----:B------:R-:W-:Y:S01]  /*d460*/  MUFU.EX2 R136, R136 ;  /* 0x0000008800887308 */ /* 0x000fe20000000800 */
[C---:B------:R-:W-:Y:S02]  /*d470*/  ISETP.GT.AND P3, PT, R36.reuse, 0x61, P2 ;  /* 0x000000612400780c */ /* 0x040fe40001764270 */
[----:B------:R-:W-:Y:S02]  /*d480*/  FMNMX.FTZ R18, R49, R18, !PT ;  /* 0x0000001231127209 */ /* 0x000fe40007810000 */
[----:B------:R-:W-:Y:S02]  /*d490*/  FSEL R51, R51, -INF , !P4 ;  /* 0xff80000033337808 */ /* 0x000fe40006000000 */
[----:B------:R-:W-:Y:S01]  /*d4a0*/  ISETP.GT.AND P4, PT, R36, 0x68, P2 ;  /* 0x000000682400780c */ /* 0x000fe20001784270 */
[----:B------:R-:W-:Y:S01]  /*d4b0*/  MUFU.EX2 R25, R25 ;  /* 0x0000001900197308 */ /* 0x000fe20000000800 */
[----:B------:R-:W-:-:S02]  /*d4c0*/  ISETP.LT.OR P3, PT, R32, 0x62, P3 ;  /* 0x000000622000780c */ /* 0x000fc40001f61670 */
[----:B------:R-:W-:Y:S02]  /*d4d0*/  FMNMX.FTZ R18, R157, R18, !PT ;  /* 0x000000129d127209 */ /* 0x000fe40007810000 */
[----:B------:R-:W-:Y:S02]  /*d4e0*/  ISETP.LT.OR P4, PT, R32, 0x69, P4 ;  /* 0x000000692000780c */ /* 0x000fe40002781670 */
[----:B------:R-:W-:Y:S01]  /*d4f0*/  FSEL R133, R52, -INF , !P3 ;  /* 0xff80000034857808 */ /* 0x000fe20005800000 */
[----:B------:R-:W-:Y:S01]  /*d500*/  MUFU.EX2 R138, R138 ;  /* 0x0000008a008a7308 */ /* 0x000fe20000000800 */
[----:B------:R-:W-:Y:S02]  /*d510*/  ISETP.GT.AND P3, PT, R36, 0x69, P2 ;  /* 0x000000692400780c */ /* 0x000fe40001764270 */
[----:B------:R-:W-:Y:S02]  /*d520*/  FMNMX.FTZ R18, R51, R18, !PT ;  /* 0x0000001233127209 */ /* 0x000fe40007810000 */
[----:B------:R-:W-:-:S02]  /*d530*/  FSEL R53, R53, -INF , !P4 ;  /* 0xff80000035357808 */ /* 0x000fc40006000000 */
[----:B------:R-:W-:Y:S01]  /*d540*/  ISETP.GT.AND P4, PT, R36, 0x70, P2 ;  /* 0x000000702400780c */ /* 0x000fe20001784270 */
[----:B------:R-:W-:Y:S01]  /*d550*/  MUFU.EX2 R27, R27 ;  /* 0x0000001b001b7308 */ /* 0x000fe20000000800 */
[C---:B------:R-:W-:Y:S02]  /*d560*/  ISETP.LT.OR P3, PT, R32.reuse, 0x6a, P3 ;  /* 0x0000006a2000780c */ /* 0x040fe40001f61670 */
[----:B------:R-:W-:Y:S02]  /*d570*/  FMNMX.FTZ R18, R133, R18, !PT ;  /* 0x0000001285127209 */ /* 0x000fe40007810000 */
[----:B------:R-:W-:Y:S02]  /*d580*/  ISETP.LT.OR P4, PT, R32, 0x71, P4 ;  /* 0x000000712000780c */ /* 0x000fe40002781670 */
[----:B------:R-:W-:Y:S01]  /*d590*/  FSEL R135, R54, -INF , !P3 ;  /* 0xff80000036877808 */ /* 0x000fe20005800000 */
[----:B------:R-:W-:Y:S01]  /*d5a0*/  MUFU.EX2 R132, R132 ;  /* 0x0000008400847308 */ /* 0x000fe20000000800 */
[----:B------:R-:W-:-:S02]  /*d5b0*/  ISETP.GT.AND P3, PT, R36, 0x71, P2 ;  /* 0x000000712400780c */ /* 0x000fc40001764270 */
[----:B------:R-:W-:Y:S02]  /*d5c0*/  FMNMX.FTZ R18, R53, R18, !PT ;  /* 0x0000001235127209 */ /* 0x000fe40007810000 */
[----:B------:R-:W-:Y:S01]  /*d5d0*/  FSEL R137, R55, -INF , !P4 ;  /* 0xff80000037897808 */ /* 0x000fe20006000000 */
[----:B------:R-:W-:Y:S01]  /*d5e0*/  FFMA.FTZ R55, R83, R42, -R14 ;  /* 0x0000002a53377223 */ /* 0x000fe2000001080e */
[----:B------:R-:W-:Y:S01]  /*d5f0*/  ISETP.GT.AND P4, PT, R36, 0x78, P2 ;  /* 0x000000782400780c */ /* 0x000fe20001784270 */
[----:B------:R-:W-:Y:S01]  /*d600*/  MUFU.EX2 R29, R29 ;  /* 0x0000001d001d7308 */ /* 0x000fe20000000800 */
[----:B------:R-:W-:Y:S02]  /*d610*/  ISETP.LT.OR P3, PT, R32, 0x72, P3 ;  /* 0x000000722000780c */ /* 0x000fe40001f61670 */
[----:B------:R-:W-:Y:S02]  /*d620*/  FMNMX.FTZ R18, R135, R18, !PT ;  /* 0x0000001287127209 */ /* 0x000fe40007810000 */
[----:B------:R-:W-:Y:S01]  /*d630*/  ISETP.GT.AND P2, PT, R36, 0x79, P2 ;  /* 0x000000792400780c */ /* 0x000fe20001744270 */
[----:B------:R-:W-:Y:S01]  /*d640*/  IMAD.U32 R36, RZ, RZ, UR6 ;  /* 0x00000006ff247e24 */ /* 0x000fe2000f8e00ff */
[----:B------:R-:W-:Y:S01]  /*d650*/  ISETP.LT.OR P4, PT, R32, 0x79, P4 ;  /* 0x000000792000780c */ /* 0x000fe20002781670 */
[----:B------:R-:W-:Y:S01]  /*d660*/  MUFU.EX2 R134, R134 ;  /* 0x0000008600867308 */ /* 0x000fe20000000800 */
[----:B------:R-:W-:Y:S01]  /*d670*/  FSEL R56, R56, -INF , !P3 ;  /* 0xff80000038387808 */ /* 0x000fe20005800000 */
[----:B------:R-:W-:Y:S01]  /*d680*/  UMOV UR6, UR4 ;  /* 0x0000000400067c82 */ /* 0x000fe20008000000 */
[----:B0-----:R-:W-:-:S02]  /*d690*/  FMNMX.FTZ R11, R137, R18, !PT ;  /* 0x00000012890b7209 */ /* 0x001fc40007810000 */
[----:B------:R-:W-:Y:S02]  /*d6a0*/  ISETP.LT.OR P2, PT, R32, 0x7a, P2 ;  /* 0x0000007a2000780c */ /* 0x000fe40001741670 */
[----:B------:R-:W-:Y:S01]  /*d6b0*/  FSEL R18, R57, -INF , !P4 ;  /* 0xff80000039127808 */ /* 0x000fe20006000000 */
[----:B------:R-:W-:Y:S01]  /*d6c0*/  FFMA.FTZ R57, R77, R42, -R14 ;  /* 0x0000002a4d397223 */ /* 0x000fe2000001080e */
[----:B------:R-:W-:Y:S01]  /*d6d0*/  FMNMX.FTZ R11, R56, R11, !PT ;  /* 0x0000000b380b7209 */ /* 0x000fe20007810000 */
[----:B------:R-:W-:Y:S01]  /*d6e0*/  MUFU.EX2 R31, R31 ;  /* 0x0000001f001f7308 */ /* 0x000fe20000000800 */
[----:B------:R-:W-:Y:S02]  /*d6f0*/  FSEL R58, R58, -INF , !P2 ;  /* 0xff8000003a3a7808 */ /* 0x000fe40005000000 */
[----:B------:R-:W-:Y:S02]  /*d700*/  FMNMX.FTZ R11, R18, R11, !PT ;  /* 0x0000000b120b7209 */ /* 0x000fe40007810000 */
[----:B------:R-:W-:-:S02]  /*d710*/  FSEL R63, R7, RZ, P5 ;  /* 0x000000ff073f7208 */ /* 0x000fc40002800000 */
[----:B------:R-:W-:Y:S01]  /*d720*/  FMNMX.FTZ R11, R58, R11, !PT ;  /* 0x0000000b3a0b7209 */ /* 0x000fe20007810000 */
[----:B------:R-:W-:Y:S01]  /*d730*/  MUFU.EX2 R128, R128 ;  /* 0x0000008000807308 */ /* 0x000fe20000000800 */
[----:B------:R-:W-:Y:S01]  /*d740*/  @!P1 LEA R36, R36, UR38, 0x3 ;  /* 0x0000002624249c11 */ /* 0x000fe2000f8e18ff */
[----:B------:R-:W-:Y:S02]  /*d750*/  FADD.FTZ R63, -R63, R10 ;  /* 0x0000000a3f3f7221 */ /* 0x000fe40000010100 */
[----:B------:R-:W0:Y:S02]  /*d760*/  SHFL.BFLY PT, R20, R11, 0x2, 0x1f ;  /* 0x0c401f000b147f89 */ /* 0x000e2400000e0000 */
[----:B------:R-:W-:Y:S01]  /*d770*/  FMUL.FTZ R63, R63, R42 ;  /* 0x0000002a3f3f7220 */ /* 0x000fe20000410000 */
[----:B------:R-:W-:Y:S01]  /*d780*/  @!P1 VIADD R36, R36, 0x16860 ;  /* 0x0001686024249836 */ /* 0x000fe20000000000 */
[----:B------:R-:W-:Y:S04]  /*d790*/  MUFU.EX2 R37, R37 ;  /* 0x0000002500257308 */ /* 0x000fe80000000800 */
[----:B------:R-:W-:-:S04]  /*d7a0*/  @!P1 PRMT R36, RZ, 0x654, R36 ;  /* 0x00000654ff249816 */ /* 0x000fc80000000024 */
[----:B------:R-:W1:Y:S01]  /*d7b0*/  MUFU.EX2 R63, R63 ;  /* 0x0000003f003f7308 */ /* 0x000e620000000800 */
[----:B------:R2:W-:Y:S07]  /*d7c0*/  @!P1 SYNCS.ARRIVE.TRANS64.RED.A1T0 RZ, [R36+URZ], RZ ;  /* 0x000000ff24ff99a7 */ /* 0x0005ee000810043f */
[----:B------:R-:W-:Y:S01]  /*d7d0*/  MUFU.EX2 R130, R130 ;  /* 0x0000008200827308 */ /* 0x000fe20000000800 */
[----:B0-----:R-:W-:-:S07]  /*d7e0*/  FMNMX.FTZ R20, R11, R20, !PT ;  /* 0x000000140b147209 */ /* 0x001fce0007810000 */
[----:B------:R-:W-:Y:S01]  /*d7f0*/  MUFU.EX2 R55, R55 ;  /* 0x0000003700377308 */ /* 0x000fe20000000800 */
[----:B------:R-:W0:Y:S01]  /*d800*/  SHFL.BFLY PT, R11, R20, 0x1, 0x1f ;  /* 0x0c201f00140b7f89 */ /* 0x000e2200000e0000 */
[----:B-1----:R-:W-:Y:S01]  /*d810*/  FFMA.FTZ R32, R63, R5, R148 ;  /* 0x000000053f207223 */ /* 0x002fe20000010094 */
[----:B------:R-:W-:Y:S01]  /*d820*/  F2FP.BF16.F32.PACK_AB R148, R127, R148 ;  /* 0x000000947f94723e */ /* 0x000fe200000010ff */
[-C--:B------:R-:W-:Y:S01]  /*d830*/  FMUL.FTZ R88, R88, R63.reuse ;  /* 0x0000003f58587220 */ /* 0x080fe20000410000 */
[-C--:B------:R-:W-:Y:S01]  /*d840*/  FMUL.FTZ R89, R89, R63.reuse ;  /* 0x0000003f59597220 */ /* 0x080fe20000410000 */
        /* <DEDUP_REMOVED lines=17> */
[----:B------:R-:W-:Y:S01]  /*d960*/  FMUL.FTZ R116, R116, R63 ;  /* 0x0000003f74747220 */ /* 0x000fe20000410000 */
[----:B------:R-:W-:Y:S01]  /*d970*/  MUFU.EX2 R126, R126 ;  /* 0x0000007e007e7308 */ /* 0x000fe20000000800 */
[----:B0-----:R-:W-:Y:S01]  /*d980*/  FMNMX.FTZ R11, R20, R11, !PT ;  /* 0x0000000b140b7209 */ /* 0x001fe20007810000 */
[----:B------:R-:W-:-:S03]  /*d990*/  FMUL.FTZ R117, R117, R63 ;  /* 0x0000003f75757220 */ /* 0x000fc60000410000 */
[C---:B------:R-:W-:Y:S01]  /*d9a0*/  FSETP.NEU.FTZ.AND P2, PT, R11.reuse, -INF , PT ;  /* 0xff8000000b00780b */ /* 0x040fe20003f5d000 */
[C---:B------:R-:W-:Y:S02]  /*d9b0*/  FMUL.FTZ R28, R11.reuse, R42 ;  /* 0x0000002a0b1c7220 */ /* 0x040fe40000410000 */
[----:B------:R-:W-:Y:S01]  /*d9c0*/  MUFU.EX2 R59, R59 ;  /* 0x0000003b003b7308 */ /* 0x000fe20000000800 */
[----:B------:R-:W-:Y:S02]  /*d9d0*/  FSEL R5, R11, RZ, P2 ;  /* 0x000000ff0b057208 */ /* 0x000fe40001000000 */
[----:B------:R-:W-:Y:S02]  /*d9e0*/  FSEL R28, R28, RZ, P2 ;  /* 0x000000ff1c1c7208 */ /* 0x000fe40001000000 */
[C---:B------:R-:W-:Y:S01]  /*d9f0*/  ISETP.GT.AND P2, PT, R6.reuse, UR37, PT ;  /* 0x0000002506007c0c */ /* 0x040fe2000bf44270 */
[----:B------:R-:W-:Y:S01]  /*da00*/  FADD.FTZ R5, -R5, R12 ;  /* 0x0000000c05057221 */ /* 0x000fe20000010100 */
[----:B------:R-:W-:-:S02]  /*da10*/  VIADD R6, R6, 0xffffffff ;  /* 0xffffffff06067836 */ /* 0x000fc40000000000 */
[-C--:B------:R-:W-:Y:S01]  /*da20*/  FFMA.FTZ R67, R19, R42.reuse, -R28 ;  /* 0x0000002a13437223 */ /* 0x080fe2000001081c */
[----:B------:R-:W-:Y:S01]  /*da30*/  FADD.FTZ R19, R139, R34 ;  /* 0x000000228b137221 */ /* 0x000fe20000010000 */
[-CC-:B------:R-:W-:Y:S01]  /*da40*/  FFMA.FTZ R10, R141, R42.reuse, -R28.reuse ;  /* 0x0000002a8d0a7223 */ /* 0x180fe2000001081c */
[-C--:B------:R-:W-:Y:S01]  /*da50*/  FMUL.FTZ R5, R5, R42.reuse ;  /* 0x0000002a05057220 */ /* 0x080fe20000410000 */
        /* <DEDUP_REMOVED lines=25> */
[----:B------:R-:W-:Y:S01]  /*dbf0*/  FADD.FTZ R34, R142, R75 ;  /* 0x0000004b8e227221 */ /* 0x000fe20000010000 */
[-CC-:B------:R-:W-:Y:S01]  /*dc00*/  FFMA.FTZ R73, R153, R42.reuse, -R28.reuse ;  /* 0x0000002a99497223 */ /* 0x180fe2000001081c */
[----:B------:R-:W-:Y:S01]  /*dc10*/  FFMA.FTZ R12, R43, R42, -R28 ;  /* 0x0000002a2b0c7223 */ /* 0x000fe2000001081c */
[----:B------:R-:W0:Y:S01]  /*dc20*/  MUFU.EX2 R14, R14 ;  /* 0x0000000e000e7308 */ /* 0x000e220000000800 */
[----:B------:R-:W-:Y:S01]  /*dc30*/  FADD.FTZ R75, R15, R34 ;  /* 0x000000220f4b7221 */ /* 0x000fe20000010000 */
[----:B-1----:R-:W-:Y:S01]  /*dc40*/  FFMA.FTZ R34, R19, R4, R10 ;  /* 0x0000000413227223 */ /* 0x002fe2000001000a */
[--C-:B------:R-:W-:Y:S01]  /*dc50*/  FFMA.FTZ R43, R147, R42, -R28.reuse ;  /* 0x0000002a932b7223 */ /* 0x100fe2000001081c */
[----:B------:R-:W-:Y:S01]  /*dc60*/  F2FP.BF16.F32.PACK_AB R144, R39, R144 ;  /* 0x000000902790723e */ /* 0x000fe200000010ff */
[----:B--2---:R-:W-:Y:S01]  /*dc70*/  FADD.FTZ R36, R136, R75 ;  /* 0x0000004b88247221 */ /* 0x004fe20000010000 */
[----:B------:R-:W-:Y:S01]  /*dc80*/  FFMA.FTZ R45, R149, R42, -R28 ;  /* 0x0000002a952d7223 */ /* 0x000fe2000001081c */
[----:B------:R-:W-:Y:S01]  /*dc90*/  F2FP.BF16.F32.PACK_AB R142, R15, R142 ;  /* 0x0000008e0f8e723e */ /* 0x000fe200000010ff */
[----:B------:R-:W1:Y:S01]  /*dca0*/  MUFU.EX2 R67, R67 ;  /* 0x0000004300437308 */ /* 0x000e620000000800 */
[----:B---3--:R-:W-:Y:S01]  /*dcb0*/  FADD.FTZ R75, R21, R34 ;  /* 0x00000022154b7221 */ /* 0x008fe20000010000 */
[----:B------:R-:W-:Y:S01]  /*dcc0*/  FADD.FTZ R77, R25, R36 ;  /* 0x00000024194d7221 */ /* 0x000fe20000010000 */
[-CC-:B------:R-:W-:Y:S01]  /*dcd0*/  FFMA.FTZ R34, R155, R42.reuse, -R28.reuse ;  /* 0x0000002a9b227223 */ /* 0x180fe2000001081c */
[-CC-:B------:R-:W-:Y:S01]  /*dce0*/  FFMA.FTZ R125, R51, R42.reuse, -R28.reuse ;  /* 0x0000002a337d7223 */ /* 0x180fe2000001081c */
[-CC-:B------:R-:W-:Y:S01]  /*dcf0*/  FFMA.FTZ R133, R133, R42.reuse, -R28.reuse ;  /* 0x0000002a85857223 */ /* 0x180fe2000001081c */
[----:B------:R-:W-:Y:S01]  /*dd00*/  FADD.FTZ R38, R138, R77 ;  /* 0x0000004d8a267221 */ /* 0x000fe20000010000 */
[----:B------:R-:W-:Y:S01]  /*dd10*/  FFMA.FTZ R53, R53, R42, -R28 ;  /* 0x0000002a35357223 */ /* 0x000fe2000001081c */
[----:B------:R-:W2:Y:S01]  /*dd20*/  MUFU.EX2 R20, R20 ;  /* 0x0000001400147308 */ /* 0x000ea20000000800 */
[----:B0-----:R-:W-:Y:S01]  /*dd30*/  FADD.FTZ R36, R14, R75 ;  /* 0x0000004b0e247221 */ /* 0x001fe20000010000 */
[----:B------:R-:W-:Y:S01]  /*dd40*/  FADD.FTZ R49, R27, R38 ;  /* 0x000000261b317221 */ /* 0x000fe20000010000 */
[----:B------:R-:W-:Y:S01]  /*dd50*/  F2FP.BF16.F32.PACK_AB R136, R25, R136 ;  /* 0x000000881988723e */ /* 0x000fe200000010ff */
[-CC-:B------:R-:W-:Y:S01]  /*dd60*/  FFMA.FTZ R135, R135, R42.reuse, -R28.reuse ;  /* 0x0000002a87877223 */ /* 0x180fe2000001081c */
[-CC-:B------:R-:W-:Y:S01]  /*dd70*/  FFMA.FTZ R137, R137, R42.reuse, -R28.reuse ;  /* 0x0000002a89897223 */ /* 0x180fe2000001081c */
[----:B------:R-:W-:Y:S01]  /*dd80*/  FADD.FTZ R40, R132, R49 ;  /* 0x0000003184287221 */ /* 0x000fe20000010000 */
[-C--:B------:R-:W-:Y:S01]  /*dd90*/  FFMA.FTZ R56, R56, R42.reuse, -R28 ;  /* 0x0000002a38387223 */ /* 0x080fe2000001081c */
[----:B------:R-:W0:Y:S01]  /*dda0*/  MUFU.EX2 R23, R23 ;  /* 0x0000001700177308 */ /* 0x000e220000000800 */
[----:B-1----:R-:W-:Y:S01]  /*ddb0*/  FADD.FTZ R47, R67, R36 ;  /* 0x00000024432f7221 */ /* 0x002fe20000010000 */
[-CC-:B------:R-:W-:Y:S01]  /*ddc0*/  FFMA.FTZ R36, R157, R42.reuse, -R28.reuse ;  /* 0x0000002a9d247223 */ /* 0x180fe2000001081c */
[-CC-:B------:R-:W-:Y:S01]  /*ddd0*/  FFMA.FTZ R18, R18, R42.reuse, -R28.reuse ;  /* 0x0000002a12127223 */ /* 0x180fe2000001081c */
[----:B------:R-:W-:Y:S01]  /*dde0*/  FFMA.FTZ R28, R58, R42, -R28 ;  /* 0x0000002a3a1c7223 */ /* 0x000fe2000001081c */
[----:B------:R-:W-:Y:S01]  /*ddf0*/  F2FP.BF16.F32.PACK_AB R149, R21, R10 ;  /* 0x0000000a1595723e */ /* 0x000fe200000010ff */
[-C--:B------:R-:W-:Y:S01]  /*de00*/  FMUL.FTZ R90, R90, R19.reuse ;  /* 0x000000135a5a7220 */ /* 0x080fe20000410000 */
[----:B------:R-:W-:Y:S01]  /*de10*/  F2FP.BF16.F32.PACK_AB R146, R41, R146 ;  /* 0x000000922992723e */ /* 0x000fe200000010ff */
[----:B------:R-:W-:Y:S01]  /*de20*/  MUFU.EX2 R22, R22 ;  /* 0x0000001600167308 */ /* 0x000fe20000000800 */
[----:B--2---:R-:W-:Y:S01]  /*de30*/  FADD.FTZ R38, R20, R47 ;  /* 0x0000002f14267221 */ /* 0x004fe20000010000 */
[----:B------:R-:W-:Y:S01]  /*de40*/  FADD.FTZ R47, R29, R40 ;  /* 0x000000281d2f7221 */ /* 0x000fe20000010000 */
[----:B------:R-:W-:Y:S01]  /*de50*/  F2FP.BF16.F32.PACK_AB R140, R33, R140 ;  /* 0x0000008c218c723e */ /* 0x000fe200000010ff */
[-C--:B------:R-:W-:Y:S01]  /*de60*/  FMUL.FTZ R91, R91, R19.reuse ;  /* 0x000000135b5b7220 */ /* 0x080fe20000410000 */
[----:B------:R-:W-:Y:S01]  /*de70*/  F2FP.BF16.F32.PACK_AB R138, R27, R138 ;  /* 0x0000008a1b8a723e */ /* 0x000fe200000010ff */
[----:B------:R-:W-:Y:S01]  /*de80*/  FADD.FTZ R40, R134, R47 ;  /* 0x0000002f86287221 */ /* 0x000fe20000010000 */
[----:B------:R-:W-:Y:S01]  /*de90*/  F2FP.BF16.F32.PACK_AB R132, R29, R132 ;  /* 0x000000841d84723e */ /* 0x000fe200000010ff */
[----:B------:R-:W1:Y:S01]  /*dea0*/  MUFU.EX2 R69, R69 ;  /* 0x0000004500457308 */ /* 0x000e620000000800 */
[C---:B------:R-:W-:Y:S01]  /*deb0*/  F2FP.BF16.F32.PACK_AB R134, R31.reuse, R134 ;  /* 0x000000861f86723e */ /* 0x040fe200000010ff */
[----:B------:R-:W-:Y:S01]  /*dec0*/  FADD.FTZ R47, R31, R40 ;  /* 0x000000281f2f7221 */ /* 0x000fe20000010000 */
[----:B------:R-:W-:Y:S01]  /*ded0*/  F2FP.BF16.F32.PACK_AB R151, R67, R14 ;  /* 0x0000000e4397723e */ /* 0x000fe200000010ff */
[-C--:B------:R-:W-:Y:S01]  /*dee0*/  FMUL.FTZ R94, R94, R19.reuse ;  /* 0x000000135e5e7220 */ /* 0x080fe20000410000 */
[----:B0-----:R-:W-:Y:S01]  /*def0*/  F2FP.BF16.F32.PACK_AB R145, R23, R20 ;  /* 0x000000141791723e */ /* 0x001fe200000010ff */
        /* <DEDUP_REMOVED lines=10> */
[----:B------:R-:W2:Y:S01]  /*dfa0*/  MUFU.EX2 R24, R24 ;  /* 0x0000001800187308 */ /* 0x000ea20000000800 */
[----:B-1----:R-:W-:Y:S01]  /*dfb0*/  F2FP.BF16.F32.PACK_AB R147, R69, R22 ;  /* 0x000000164593723e */ /* 0x002fe200000010ff */
[-C--:B------:R-:W-:Y:S01]  /*dfc0*/  FMUL.FTZ R114, R114, R19.reuse ;  /* 0x0000001372727220 */ /* 0x080fe20000410000 */
[-C--:B------:R-:W-:Y:S01]  /*dfd0*/  FMUL.FTZ R115, R115, R19.reuse ;  /* 0x0000001373737220 */ /* 0x080fe20000410000 */
[-C--:B------:R-:W-:Y:S01]  /*dfe0*/  FMUL.FTZ R118, R118, R19.reuse ;  /* 0x0000001376767220 */ /* 0x080fe20000410000 */
[----:B------:R-:W-:Y:S01]  /*dff0*/  FMUL.FTZ R119, R119, R19 ;  /* 0x0000001377777220 */ /* 0x000fe20000410000 */
[----:B------:R-:W-:-:S02]  /*e000*/  IMAD.MOV.U32 R10, RZ, RZ, R7 ;  /* 0x000000ffff0a7224 */ /* 0x000fc400078e0007 */
[----:B------:R1:W-:Y:S08]  /*e010*/  MUFU.EX2 R4, R5 ;  /* 0x0000000500047308 */ /* 0x0003f00000000800 */
[----:B------:R-:W3:Y:S01]  /*e020*/  MUFU.EX2 R26, R26 ;  /* 0x0000001a001a7308 */ /* 0x000ee20000000800 */
[----:B-1----:R-:W-:-:S04]  /*e030*/  FADD.FTZ R5, R23, R38 ;  /* 0x0000002617057221 */ /* 0x002fc80000010000 */
[----:B------:R-:W-:-:S03]  /*e040*/  FADD.FTZ R38, R22, R5 ;  /* 0x0000000516267221 */ /* 0x000fc60000010000 */
[----:B------:R-:W1:Y:S01]  /*e050*/  MUFU.EX2 R35, R35 ;  /* 0x0000002300237308 */ /* 0x000e620000000800 */
[----:B------:R-:W-:-:S04]  /*e060*/  FADD.FTZ R38, R69, R38 ;  /* 0x0000002645267221 */ /* 0x000fc80000010000 */
[----:B0-----:R-:W-:Y:S01]  /*e070*/  FADD.FTZ R5, R141, R38 ;  /* 0x000000268d057221 */ /* 0x001fe20000010000 */
[----:B------:R-:W-:Y:S01]  /*e080*/  FADD.FTZ R38, R128, R47 ;  /* 0x0000002f80267221 */ /* 0x000fe20000010000 */
[C---:B------:R-:W-:Y:S01]  /*e090*/  F2FP.BF16.F32.PACK_AB R128, R37.reuse, R128 ;  /* 0x000000802580723e */ /* 0x040fe200000010ff */
[----:B------:R-:W0:Y:S01]  /*e0a0*/  MUFU.EX2 R30, R30 ;  /* 0x0000001e001e7308 */ /* 0x000e220000000800 */
[C---:B--2---:R-:W-:Y:S01]  /*e0b0*/  FADD.FTZ R5, R24.reuse, R5 ;  /* 0x0000000518057221 */ /* 0x044fe20000010000 */
[----:B------:R-:W-:Y:S01]  /*e0c0*/  FADD.FTZ R47, R37, R38 ;  /* 0x00000026252f7221 */ /* 0x000fe20000010000 */
[----:B------:R-:W-:Y:S02]  /*e0d0*/  F2FP.BF16.F32.PACK_AB R141, R24, R141 ;  /* 0x0000008d188d723e */ /* 0x000fe400000010ff */
[----:B---3--:R-:W-:Y:S01]  /*e0e0*/  FADD.FTZ R38, R26, R5 ;  /* 0x000000051a267221 */ /* 0x008fe20000010000 */
[----:B------:R-:W-:Y:S01]  /*e0f0*/  FADD.FTZ R40, R130, R47 ;  /* 0x0000002f82287221 */ /* 0x000fe20000010000 */
[----:B------:R-:W-:Y:S01]  /*e100*/  F2FP.BF16.F32.PACK_AB R130, R55, R130 ;  /* 0x000000823782723e */ /* 0x000fe200000010ff */
[----:B------:R-:W2:Y:S01]  /*e110*/  MUFU.EX2 R71, R71 ;  /* 0x0000004700477308 */ /* 0x000ea20000000800 */
[----:B-1----:R-:W-:Y:S01]  /*e120*/  FADD.FTZ R5, R35, R38 ;  /* 0x0000002623057221 */ /* 0x002fe20000010000 */
[----:B------:R-:W-:Y:S01]  /*e130*/  FADD.FTZ R39, R55, R40 ;  /* 0x0000002837277221 */ /* 0x000fe20000010000 */
[----:B------:R-:W-:-:S03]  /*e140*/  F2FP.BF16.F32.PACK_AB R143, R35, R26 ;  /* 0x0000001a238f723e */ /* 0x000fc600000010ff */
[----:B------:R-:W-:Y:S01]  /*e150*/  FADD.FTZ R40, R124, R39 ;  /* 0x000000277c287221 */ /* 0x000fe20000010000 */
[C---:B------:R-:W-:Y:S01]  /*e160*/  F2FP.BF16.F32.PACK_AB R124, R57.reuse, R124 ;  /* 0x0000007c397c723e */ /* 0x040fe200000010ff */
[----:B------:R-:W1:Y:S01]  /*e170*/  MUFU.EX2 R32, R32 ;  /* 0x0000002000207308 */ /* 0x000e620000000800 */
[----:B0-----:R-:W-:Y:S01]  /*e180*/  FADD.FTZ R38, R30, R5 ;  /* 0x000000051e267221 */ /* 0x001fe20000010000 */
[----:B------:R-:W-:-:S04]  /*e190*/  FADD.FTZ R15, R57, R40 ;  /* 0x00000028390f7221 */ /* 0x000fc80000010000 */
[----:B------:R-:W-:Y:S01]  /*e1a0*/  FADD.FTZ R40, R126, R15 ;  /* 0x0000000f7e287221 */ /* 0x000fe20000010000 */
[----:B------:R-:W-:Y:S01]  /*e1b0*/  F2FP.BF16.F32.PACK_AB R126, R59, R126 ;  /* 0x0000007e3b7e723e */ /* 0x000fe200000010ff */
[----:B------:R-:W0:Y:S01]  /*e1c0*/  MUFU.EX2 R73, R73 ;  /* 0x0000004900497308 */ /* 0x000e220000000800 */
[----:B--2---:R-:W-:Y:S01]  /*e1d0*/  FADD.FTZ R5, R71, R38 ;  /* 0x0000002647057221 */ /* 0x004fe20000010000 */
[----:B------:R-:W-:-:S06]  /*e1e0*/  FADD.FTZ R15, R59, R40 ;  /* 0x000000283b0f7221 */ /* 0x000fcc0000010000 */
        /* <DEDUP_REMOVED lines=8> */
[----:B-1----:R-:W-:-:S04]  /*e270*/  FADD.FTZ R5, R43, R38 ;  /* 0x000000262b057221 */ /* 0x002fc80000010000 */
[----:B------:R-:W-:-:S03]  /*e280*/  FADD.FTZ R38, R4, R5 ;  /* 0x0000000504267221 */ /* 0x000fc60000010000 */
        /* <DEDUP_REMOVED lines=16> */
[----:B------:R0:W3:Y:S01]  /*e390*/  MUFU.EX2 R25, R133 ;  /* 0x0000008500197308 */ /* 0x0000e20000000800 */
[C---:B--2---:R-:W-:Y:S01]  /*e3a0*/  FADD.FTZ R38, R36.reuse, R15 ;  /* 0x0000000f24267221 */ /* 0x044fe20000010000 */
[----:B------:R-:W-:-:S06]  /*e3b0*/  F2FP.BF16.F32.PACK_AB R131, R36, R131 ;  /* 0x000000832483723e */ /* 0x000fcc00000010ff */
[----:B------:R-:W2:Y:S01]  /*e3c0*/  MUFU.EX2 R53, R53 ;  /* 0x0000003500357308 */ /* 0x000ea20000000800 */
[----:B-1----:R-:W-:Y:S01]  /*e3d0*/  FADD.FTZ R38, R125, R38 ;  /* 0x000000267d267221 */ /* 0x002fe20000010000 */
[----:B0-----:R-:W-:Y:S01]  /*e3e0*/  F2FP.BF16.F32.PACK_AB R133, R43, R12 ;  /* 0x0000000c2b85723e */ /* 0x001fe200000010ff */
[----:B------:R-:W-:-:S05]  /*e3f0*/  IMAD.MOV.U32 R12, RZ, RZ, R11 ;  /* 0x000000ffff0c7224 */ /* 0x000fca00078e000b */
        /* <DEDUP_REMOVED lines=22> */
.L_x_13002:
[----:B------:R-:W-:Y:S06]  /*e560*/  BAR.ARV 0x8, 0x200 ;  /* 0x0208000000007b1d */ /* 0x000fec0000002000 */
[----:B------:R-:W-:Y:S05]  /*e570*/  @!P0 BRA `(.L_x_13020) ;  /* 0x0000000000048947 */ /* 0x000fea0003800000 */
[----:B------:R-:W-:Y:S01]  /*e580*/  BPT.TRAP 0x1 ;  /* 0x000000040000795c */ /* 0x000fe20000300000 */
.L_x_13020:
[----:B------:R-:W-:Y:S01]  /*e590*/  ULEA UR7, UR4, UR38, 0x3 ;  /* 0x0000002604077291 */ /* 0x000fe2000f8e183f */
[----:B------:R-:W-:-:S05]  /*e5a0*/  IMAD.U32 R0, RZ, RZ, UR5 ;  /* 0x00000005ff007e24 */ /* 0x000fca000f8e00ff */
[----:B------:R-:W-:-:S04]  /*e5b0*/  SHF.L.U32 R0, R0, 0x1f, RZ ;  /* 0x0000001f00007819 */ /* 0x000fc800000006ff */
[----:B------:R0:W1:Y:S01]  /*e5c0*/  SYNCS.PHASECHK.TRANS64.TRYWAIT P2, [UR7+0x16850], R0 ;  /* 0x01685000ff0075a7 */ /* 0x0000620008040147 */
[----:B------:R-:W-:Y:S05]  /*e5d0*/  @!P0 BRA `(.L_x_13021) ;  /* 0x0000000000048947 */ /* 0x000fea0003800000 */
[----:B------:R-:W-:Y:S01]  /*e5e0*/  BPT.TRAP 0x1 ;  /* 0x000000040000795c */ /* 0x000fe20000300000 */
.L_x_13021:
[----:B-1----:R-:W-:Y:S05]  /*e5f0*/  @P2 BRA `(.L_x_13022) ;  /* 0x0000000000082947 */ /* 0x002fea0003800000 */
[----:B------:R-:W1:Y:S02]  /*e600*/  SYNCS.PHASECHK.TRANS64.TRYWAIT P0, [UR7+0x16850], R0 ;  /* 0x01685000ff0075a7 */ /* 0x000e640008000147 */
[----:B-1----:R-:W-:Y:S05]  /*e610*/  @!P0 BRA `(.L_x_13023) ;  /* 0x00000054007c8947 */ /* 0x002fea0003800000 */
.L_x_13022:
[----:B------:R-:W-:Y:S01]  /*e620*/  UIADD3 UR38, UR38, 0x400, URZ ;  /* 0x0000040026267890 */ /* 0x000fe2000fffe03f */
[----:B------:R-:W-:Y:S01]  /*e630*/  WARPGROUP.ARRIVE ;  /* 0x00000000000079c5 */ /* 0x000fe20000000000 */
[----:B------:R-:W-:Y:S01]  /*e640*/  UMOV UR11, 0x40000040 ;  /* 0x40000040000b7882 */ /* 0x000fe20000000000 */
[----:B01----:R-:W0:Y:S01]  /*e650*/  SHFL.BFLY PT, R0, R5, 0x2, 0x1f ;  /* 0x0c401f0005007f89 */ /* 0x003e2200000e0000 */
[----:B------:R-:W-:Y:S01]  /*e660*/  USHF.R.U32.HI UR38, URZ, 0x4, UR38 ;  /* 0x000000043f267899 */ /* 0x000fe20008011626 */
[----:B------:R-:W-:Y:S02]  /*e670*/  IMAD.U32 R12, RZ, RZ, UR7 ;  /* 0x00000007ff0c7e24 */ /* 0x000fe4000f8e00ff */
[----:B------:R-:W1:Y:S01]  /*e680*/  SHFL.BFLY PT, R3, R4, 0x2, 0x1f ;  /* 0x0c401f0004037f89 */ /* 0x000e6200000e0000 */
[----:B------:R-:W-:Y:S01]  /*e690*/  ULOP3.LUT UR38, UR38, 0x3fff, URZ, 0xc0, !UPT ;  /* 0x00003fff26267892 */ /* 0x000fe2000f8ec03f */
[----:B------:R-:W-:Y:S02]  /*e6a0*/  @!P1 VIADD R12, R12, 0x16860 ;  /* 0x000168600c0c9836 */ /* 0x000fe40000000000 */
[----:B------:R-:W-:Y:S01]  /*e6b0*/  IMAD.MOV.U32 R8, RZ, RZ, RZ ;  /* 0x000000ffff087224 */ /* 0x000fe200078e00ff */
[----:B------:R-:W-:-:S02]  /*e6c0*/  ULEA UR4, UR4, UR38, 0xa ;  /* 0x0000002604047291 */ /* 0x000fc4000f8e503f */
[----:B------:R-:W-:Y:S02]  /*e6d0*/  @!P1 PRMT R12, RZ, 0x654, R12 ;  /* 0x00000654ff0c9816 */ /* 0x000fe4000000000c */
[----:B------:R-:W-:-:S03]  /*e6e0*/  UIADD3 UR6, UR4, 0x80, URZ ;  /* 0x0000008004067890 */ /* 0x000fc6000fffe03f */
[----:B------:R-:W-:Y:S02]  /*e6f0*/  UMOV UR10, UR4 ;  /* 0x00000004000a7c82 */ /* 0x000fe40008000000 */
[----:B------:R-:W-:Y:S01]  /*e700*/  HGMMA.64x64x16.F32.BF16 R88, R148, gdesc[UR8].tnspB, R88, gsb0 ;  /* 0x40e0000894587df0 */ /* 0x000fe20008001858 */
[----:B------:R-:W-:Y:S01]  /*e710*/  UMOV UR11, 0x40000040 ;  /* 0x40000040000b7882 */ /* 0x000fe20000000000 */
[----:B------:R-:W-:Y:S01]  /*e720*/  UMOV UR10, UR6 ;  /* 0x00000006000a7c82 */ /* 0x000fe20008000000 */
[----:B------:R-:W-:Y:S01]  /*e730*/  UIADD3 UR6, UR4, 0x100, URZ ;  /* 0x0000010004067890 */ /* 0x000fe2000fffe03f */
[----:B0-----:R-:W-:Y:S01]  /*e740*/  FADD.FTZ R0, R0, R5 ;  /* 0x0000000500007221 */ /* 0x001fe20000010000 */
[----:B-1----:R-:W-:Y:S01]  /*e750*/  FADD.FTZ R6, R3, R4 ;  /* 0x0000000403067221 */ /* 0x002fe20000010000 */
[----:B------:R-:W-:-:S03]  /*e760*/  IMAD.MOV.U32 R4, RZ, RZ, RZ ;  /* 0x000000ffff047224 */ /* 0x000fc600078e00ff */
[----:B------:R-:W0:Y:S04]  /*e770*/  SHFL.BFLY PT, R3, R0, 0x1, 0x1f ;  /* 0x0c201f0000037f89 */ /* 0x000e2800000e0000 */
[----:B------:R-:W1:Y:S01]  /*e780*/  SHFL.BFLY PT, R9, R6, 0x1, 0x1f ;  /* 0x0c201f0006097f89 */ /* 0x000e6200000e0000 */
[----:B0-----:R-:W-:Y:S01]  /*e790*/  FADD.FTZ R13, R0, R3 ;  /* 0x00000003000d7221 */ /* 0x001fe20000010000 */
[----:B------:R-:W-:Y:S02]  /*e7a0*/  IMAD.MOV.U32 R3, RZ, RZ, -0x800000 ;  /* 0xff800000ff037424 */ /* 0x000fe400078e00ff */
        /* <DEDUP_REMOVED lines=11> */
[----:B------:R-:W-:Y:S01]  /*e860*/  PLOP3.LUT P0, PT, PT, PT, PT, 0x8, 0x0 ;  /* 0x000000000000781c */ /* 0x000fe20003f0e170 */
[----:B------:R-:W-:Y:S02]  /*e870*/  WARPGROUP.DEPBAR.LE gsb0, 0x0 ;  /* 0x00008000000079c5 */ /* 0x000fe40000010000 */
[----:B------:R-:W-:Y:S01]  /*e880*/  WARPGROUP.ARRIVE ;  /* 0x00000000000079c5 */ /* 0x000fe20000000000 */
[----:B------:R-:W0:Y:S01]  /*e890*/  @P2 MUFU.RCP R8, R14 ;  /* 0x0000000e00082308 */ /* 0x000e220000001000 */
[----:B-1----:R-:W-:-:S04]  /*e8a0*/  @P2 FMUL.FTZ R10, R9, 0.69314718246459960938 ;  /* 0x3f317218090a2820 */ /* 0x002fc80000410000 */
[----:B------:R-:W-:Y:S01]  /*e8b0*/  HGMMA.64x64x16.F32.BF16 R88, R144, gdesc[UR8].tnspB, R88, gsb0 ;  /* 0x40e0000890587df0 */ /* 0x000fe20008001858 */
[----:B------:R-:W-:Y:S01]  /*e8c0*/  UMOV UR10, UR6 ;  /* 0x00000006000a7c82 */ /* 0x000fe20008000000 */
[----:B------:R-:W-:Y:S01]  /*e8d0*/  UMOV UR11, 0x40000040 ;  /* 0x40000040000b7882 */ /* 0x000fe20000000000 */
[----:B------:R-:W-:Y:S01]  /*e8e0*/  UIADD3 UR6, UR4, 0x180, URZ ;  /* 0x0000018004067890 */ /* 0x000fe2000fffe03f */
[----:B------:R-:W-:Y:S01]  /*e8f0*/  @P2 FFMA.FTZ R0, R15, R11, R10 ;  /* 0x0000000b0f002223 */ /* 0x000fe2000001000a */
[----:B------:R-:W-:Y:S02]  /*e900*/  WARPGROUP.DEPBAR.LE gsb0, 0x0 ;  /* 0x00008000000079c5 */ /* 0x000fe40000010000 */
[----:B------:R-:W-:-:S06]  /*e910*/  WARPGROUP.ARRIVE ;  /* 0x00000000000079c5 */ /* 0x000fcc0000000000 */
[----:B------:R-:W-:Y:S01]  /*e920*/  HGMMA.64x64x16.F32.BF16 R88, R140, gdesc[UR8].tnspB, R88, gsb0 ;  /* 0x40e000088c587df0 */ /* 0x000fe20008001858 */
[----:B------:R-:W-:Y:S01]  /*e930*/  UMOV UR10, UR6 ;  /* 0x00000006000a7c82 */ /* 0x000fe20008000000 */
[----:B------:R-:W-:Y:S01]  /*e940*/  UMOV UR11, 0x40000040 ;  /* 0x40000040000b7882 */ /* 0x000fe20000000000 */
[----:B------:R-:W-:Y:S01]  /*e950*/  UIADD3 UR6, UR4, 0x200, URZ ;  /* 0x0000020004067890 */ /* 0x000fe2000fffe03f */
        /* <DEDUP_REMOVED lines=11> */
[----:B------:R-:W-:Y:S02]  /*ea10*/  UIADD3 UR6, UR4, 0x300, URZ ;  /* 0x0000030004067890 */ /* 0x000fe4000fffe03f */
[----:B------:R-:W-:Y:S01]  /*ea20*/  UIADD3 UR4, UR4, 0x380, URZ ;  /* 0x0000038004047890 */ /* 0x000fe2000fffe03f */
[----:B------:R-:W-:Y:S02]  /*ea30*/  WARPGROUP.DEPBAR.LE gsb0, 0x0 ;  /* 0x00008000000079c5 */ /* 0x000fe40000010000 */
[----:B------:R-:W-:-:S06]  /*ea40*/  WARPGROUP.ARRIVE ;  /* 0x00000000000079c5 */ /* 0x000fcc0000000000 */
[----:B------:R-:W-:Y:S01]  /*ea50*/  HGMMA.64x64x16.F32.BF16 R88, R128, gdesc[UR8].tnspB, R88, gsb0 ;  /* 0x40e0000880587df0 */ /* 0x000fe20008001858 */
[----:B------:R-:W-:Y:S01]  /*ea60*/  UMOV UR10, UR6 ;  /* 0x00000006000a7c82 */ /* 0x000fe20008000000 */
[----:B------:R-:W-:Y:S01]  /*ea70*/  UMOV UR11, 0x40000040 ;  /* 0x40000040000b7882 */ /* 0x000fe20000000000 */
[----:B------:R-:W-:Y:S02]  /*ea80*/  WARPGROUP.DEPBAR.LE gsb0, 0x0 ;  /* 0x00008000000079c5 */ /* 0x000fe40000010000 */
[----:B------:R-:W-:-:S06]  /*ea90*/  WARPGROUP.ARRIVE ;  /* 0x00000000000079c5 */ /* 0x000fcc0000000000 */
[----:B------:R-:W-:Y:S01]  /*eaa0*/  HGMMA.64x64x16.F32.BF16 R88, R124, gdesc[UR8].tnspB, R88, gsb0 ;  /* 0x40e000087c587df0 */ /* 0x000fe20008001858 */
[----:B------:R-:W-:Y:S01]  /*eab0*/  UMOV UR10, UR4 ;  /* 0x00000004000a7c82 */ /* 0x000fe20008000000 */
[----:B------:R-:W-:Y:S01]  /*eac0*/  UMOV UR11, 0x40000040 ;  /* 0x40000040000b7882 */ /* 0x000fe20000000000 */
[----:B------:R-:W-:Y:S02]  /*ead0*/  WARPGROUP.DEPBAR.LE gsb0, 0x0 ;  /* 0x00008000000079c5 */ /* 0x000fe40000010000 */
[----:B------:R-:W-:-:S06]  /*eae0*/  WARPGROUP.ARRIVE ;  /* 0x00000000000079c5 */ /* 0x000fcc0000000000 */
[----:B------:R-:W-:Y:S03]  /*eaf0*/  HGMMA.64x64x16.F32.BF16 R88, R120, gdesc[UR8].tnspB, R88, gsb0 ;  /* 0x40e0000878587df0 */ /* 0x000fe60008001858 */
        /* <DEDUP_REMOVED lines=34> */
.L_x_12953:
[----:B------:R-:W-:Y:S05]  /*ed20*/  @P0 BRA `(.L_x_13024) ;  /* 0x0000000c00c80947 */ /* 0x000fea0003800000 */
[----:B------:R-:W-:Y:S01]  /*ed30*/  VIADD R2, R2, 0xffffff80 ;  /* 0xffffff8002027836 */ /* 0x000fe20000000000 */
[----:B------:R-:W0:Y:S01]  /*ed40*/  LDC R17, c[0x0][0xbe8] ;  /* 0x0002fa00ff117b82 */ /* 0x000e220000000800 */
[----:B------:R-:W1:Y:S01]  /*ed50*/  S2R R19, SR_CTAID.X ;  /* 0x0000000000137919 */ /* 0x000e620000002500 */
[----:B------:R-:W-:Y:S02]  /*ed60*/  USHF.R.S32.HI UR7, URZ, 0x1f, UR36 ;  /* 0x0000001f3f077899 */ /* 0x000fe40008011424 */
[----:B------:R-:W-:Y:S01]  /*ed70*/  IMAD R16, RZ, RZ, -UR36 ;  /* 0x80000024ff107e24 */ /* 0x000fe2000f8e02ff */
[----:B------:R-:W-:Y:S01]  /*ed80*/  SHF.R.S32.HI R5, RZ, 0x1f, R2 ;  /* 0x0000001fff057819 */ /* 0x000fe20000011402 */
[----:B------:R-:W-:Y:S01]  /*ed90*/  ULDC.64 UR8, c[0x0][0xbd0] ;  /* 0x0002f40000087ab9 */ /* 0x000fe20000000a00 */
[----:B------:R-:W-:Y:S01]  /*eda0*/  BSSY B0, `(.L_x_13025) ;  /* 0x00000b6000007945 */ /* 0x000fe20003800000 */
[----:B------:R-:W-:Y:S01]  /*edb0*/  UIMAD UR6, UR7, UR8, URZ ;  /* 0x00000008070672a4 */ /* 0x000fe2000f8e023f */
[CC--:B------:R-:W-:Y:S01]  /*edc0*/  LEA.HI R4, R5.reuse, R2.reuse, RZ, 0x7 ;  /* 0x0000000205047211 */ /* 0x0c0fe200078f38ff */
[----:B------:R-:W2:Y:S01]  /*edd0*/  S2UR UR12, SR_CTAID.Z ;  /* 0x00000000000c79c3 */ /* 0x000ea20000002700 */
[----:B------:R-:W-:Y:S01]  /*ede0*/  LEA.HI R8, R5, R2, RZ, 0x2 ;  /* 0x0000000205087211 */ /* 0x000fe200078f10ff */
[----:B------:R-:W-:Y:S01]  /*edf0*/  UIMAD.WIDE.U32 UR4, UR36, UR8, URZ ;  /* 0x00000008240472a5 */ /* 0x000fe2000f8e003f */
[----:B------:R-:W-:Y:S01]  /*ee00*/  LOP3.LUT R7, R4, 0xffffff80, RZ, 0xc0, !PT ;  /* 0xffffff8004077812 */ /* 0x000fe200078ec0ff */
[----:B------:R-:W-:Y:S01]  /*ee10*/  UIMAD UR6, UR36, UR9, UR6 ;  /* 0x00000009240672a4 */ /* 0x000fe2000f8e0206 */
[----:B------:R-:W-:-:S02]  /*ee20*/  SHF.R.S32.HI R4, RZ, 0x7, R4 ;  /* 0x00000007ff047819 */ /* 0x000fc40000011404 */
[----:B------:R-:W-:Y:S01]  /*ee30*/  LOP3.LUT R13, R8, 0xfffffffc, RZ, 0xc0, !PT ;  /* 0xfffffffc080d7812 */ /* 0x000fe200078ec0ff */
[----:B------:R-:W-:Y:S01]  /*ee40*/  IMAD.IADD R22, R2, 0x1, -R7 ;  /* 0x0000000102167824 */ /* 0x000fe200078e0a07 */
[----:B------:R-:W3:Y:S01]  /*ee50*/  S2UR UR11, SR_CTAID.Y ;  /* 0x00000000000b79c3 */ /* 0x000ee20000002600 */
[----:B------:R-:W-:Y:S01]  /*ee60*/  IMAD.HI R5, R4, 0x55555556, RZ ;  /* 0x5555555604057827 */ /* 0x000fe200078e02ff */
[----:B------:R-:W-:Y:S02]  /*ee70*/  UIADD3 UR6, UR5, UR6, URZ ;  /* 0x0000000605067290 */ /* 0x000fe4000fffe03f */
[----:B------:R-:W-:Y:S01]  /*ee80*/  SHF.R.S32.HI R9, RZ, 0x1f, R22 ;  /* 0x0000001fff097819 */ /* 0x000fe20000011416 */
[----:B------:R-:W-:-:S03]  /*ee90*/  IMAD.IADD R13, R2, 0x1, -R13 ;  /* 0x00000001020d7824 */ /* 0x000fc600078e0a0d */
[----:B------:R-:W-:Y:S01]  /*eea0*/  BAR.SYNC.DEFER_BLOCKING 0x1, 0x180 ;  /* 0x0046000000007b1d */ /* 0x000fe20000010000 */
[----:B0-----:R-:W-:Y:S02]  /*eeb0*/  ISETP.NE.AND P0, PT, R17, 0x1, PT ;  /* 0x000000011100780c */ /* 0x001fe40003f05270 */
[----:B------:R-:W-:Y:S02]  /*eec0*/  LEA.HI R23, R9, R22, RZ, 0x2 ;  /* 0x0000001609177211 */ /* 0x000fe400078f10ff */
[----:B------:R-:W-:-:S03]  /*eed0*/  LEA.HI R5, R5, R5, RZ, 0x1 ;  /* 0x0000000505057211 */ /* 0x000fc600078f08ff */
[----:B------:R-:W3:Y:S01]  /*eee0*/  LDC R21, c[0x0][0xc50] ;  /* 0x00031400ff157b82 */ /* 0x000ee20000000800 */
[--C-:B------:R-:W-:Y:S01]  /*eef0*/  SHF.R.S32.HI R6, RZ, 0x2, R23.reuse ;  /* 0x00000002ff067819 */ /* 0x100fe20000011417 */
[----:B------:R-:W-:Y:S01]  /*ef00*/  ULDC.64 UR8, c[0x0][0xb38] ;  /* 0x0002ce0000087ab9 */ /* 0x000fe20000000a00 */
[----:B------:R-:W-:Y:S01]  /*ef10*/  SHF.R.S32.HI R7, RZ, 0x1f, R23 ;  /* 0x0000001fff077819 */ /* 0x000fe20000011417 */
[----:B--2---:R-:W-:Y:S01]  /*ef20*/  USHF.R.S32.HI UR10, URZ, 0x1f, UR12 ;  /* 0x0000001f3f0a7899 */ /* 0x004fe2000801140c */
[----:B------:R-:W-:Y:S01]  /*ef30*/  LEA.HI R9, R9, R22, RZ, 0x5 ;  /* 0x0000001609097211 */ /* 0x000fe200078f28ff */
[----:B------:R-:W-:Y:S01]  /*ef40*/  UIMAD UR7, UR7, UR8, URZ ;  /* 0x00000008070772a4 */ /* 0x000fe2000f8e023f */
[----:B------:R-:W-:Y:S01]  /*ef50*/  LEA.HI R7, R7, R6, RZ, 0x3 ;  /* 0x0000000607077211 */ /* 0x000fe200078f18ff */
[----:B------:R-:W0:Y:S01]  /*ef60*/  LDC.64 R14, c[0x0][0xb40] ;  /* 0x0002d000ff0e7b82 */ /* 0x000e220000000a00 */
[----:B------:R-:W-:Y:S02]  /*ef70*/  SHF.R.S32.HI R9, RZ, 0x5, R9 ;  /* 0x00000005ff097819 */ /* 0x000fe40000011409 */
[----:B------:R-:W-:Y:S01]  /*ef80*/  LOP3.LUT R11, R7, 0xfffffff8, RZ, 0xc0, !PT ;  /* 0xfffffff8070b7812 */ /* 0x000fe200078ec0ff */
[----:B------:R-:W-:Y:S01]  /*ef90*/  IMAD R7, R5, -0x3, R4 ;  /* 0xfffffffd05077824 */ /* 0x000fe200078e0204 */
[----:B------:R-:W-:Y:S01]  /*efa0*/  LEA.HI R4, R13, R13, RZ, 0x1 ;  /* 0x0000000d0d047211 */ /* 0x000fe200078f08ff */
[----:B------:R-:W-:Y:S01]  /*efb0*/  IMAD.U32 R5, RZ, RZ, UR5 ;  /* 0x00000005ff057e24 */ /* 0x000fe2000f8e00ff */
[----:B------:R-:W-:Y:S01]  /*efc0*/  LOP3.LUT R23, R23, 0x7ffffffc, RZ, 0xc0, !PT ;  /* 0x7ffffffc17177812 */ /* 0x000fe200078ec0ff */
[----:B------:R-:W-:Y:S01]  /*efd0*/  IMAD.IADD R2, R6, 0x1, -R11 ;  /* 0x0000000106027824 */ /* 0x000fe200078e0a0b */
[----:B------:R-:W-:Y:S01]  /*efe0*/  LOP3.LUT R4, R4, 0x1ffffffe, RZ, 0xc0, !PT ;  /* 0x1ffffffe04047812 */ /* 0x000fe200078ec0ff */
[----:B------:R-:W2:Y:S01]  /*eff0*/  LDC.64 R10, c[0x0][0xbd8] ;  /* 0x0002f600ff0a7b82 */ /* 0x000ea20000000a00 */
[----:B------:R-:W-:Y:S01]  /*f000*/  IMAD.U32 R5, RZ, RZ, UR6 ;  /* 0x00000006ff057e24 */ /* 0x000fe2000f8e00ff */
[----:B------:R-:W-:Y:S01]  /*f010*/  UIMAD UR6, UR36, UR9, UR7 ;  /* 0x00000009240672a4 */ /* 0x000fe2000f8e0207 */
[----:B------:R-:W-:-:S02]  /*f020*/  IMAD R2, R9, 0x10, R2 ;  /* 0x0000001009027824 */ /* 0x000fc400078e0202 */
[----:B------:R-:W-:Y:S02]  /*f030*/  IMAD.IADD R25, R13, 0x1, -R4 ;  /* 0x000000010d197824 */ /* 0x000fe400078e0a04 */
[----:B------:R-:W-:Y:S01]  /*f040*/  IMAD R2, R7, 0x40, R2 ;  /* 0x0000004007027824 */ /* 0x000fe200078e0202 */
[----:B------:R-:W4:Y:S01]  /*f050*/  @P0 LDC R9, c[0x0][0xbec] ;  /* 0x0002fb00ff090b82 */ /* 0x000f220000000800 */
[----:B------:R-:W-:Y:S01]  /*f060*/  IMAD.U32 R4, RZ, RZ, UR4 ;  /* 0x00000004ff047e24 */ /* 0x000fe2000f8e00ff */
[----:B------:R-:W-:Y:S01]  /*f070*/  UIMAD.WIDE.U32 UR4, UR36, UR8, URZ ;  /* 0x00000008240472a5 */ /* 0x000fe2000f8e003f */
[--C-:B------:R-:W-:Y:S02]  /*f080*/  IMAD R6, R25, 0x8, R2.reuse ;  /* 0x0000000819067824 */ /* 0x100fe400078e0202 */
[----:B---3--:R-:W-:Y:S01]  /*f090*/  IMAD R21, R21, R16, UR11 ;  /* 0x0000000b15157e24 */ /* 0x008fe2000f8e0210 */
[----:B------:R-:W-:Y:S01]  /*f0a0*/  UIADD3 UR6, UR5, UR6, URZ ;  /* 0x0000000605067290 */ /* 0x000fe2000fffe03f */
[----:B0-----:R-:W-:Y:S01]  /*f0b0*/  IMAD R12, R14, UR10, RZ ;  /* 0x0000000a0e0c7c24 */ /* 0x001fe2000f8e02ff */
[----:B------:R-:W0:Y:S01]  /*f0c0*/  @P0 LDC R13, c[0x0][0xbf0] ;  /* 0x0002fc00ff0d0b82 */ /* 0x000e220000000800 */
[----:B------:R-:W-:Y:S01]  /*f0d0*/  IMAD.U32 R7, RZ, RZ, UR5 ;  /* 0x00000005ff077e24 */ /* 0x000fe2000f8e00ff */
[----:B------:R-:W-:Y:S01]  /*f0e0*/  ULDC.64 UR8, c[0x0][0xb28] ;  /* 0x0002ca0000087ab9 */ /* 0x000fe20000000a00 */
[----:B-1----:R-:W-:-:S02]  /*f0f0*/  IMAD R2, R19, 0xc0, R2 ;  /* 0x000000c013027824 */ /* 0x002fc400078e0202 */
[----:B------:R-:W-:Y:S01]  /*f100*/  IMAD.U32 R7, RZ, RZ, UR6 ;  /* 0x00000006ff077e24 */ /* 0x000fe2000f8e00ff */
[----:B------:R-:W-:Y:S01]  /*f110*/  ULDC.64 UR6, c[0x0][0xb48] ;  /* 0x0002d20000067ab9 */ /* 0x000fe20000000a00 */
[----:B------:R-:W-:Y:S01]  /*f120*/  VIADD R16, R2, 0x8 ;  /* 0x0000000802107836 */ /* 0x000fe20000000000 */
[----:B------:R-:W1:Y:S01]  /*f130*/  @P0 LDC R27, c[0x0][0xbec] ;  /* 0x0002fb00ff1b0b82 */ /* 0x000e620000000800 */
[C---:B--2---:R-:W-:Y:S02]  /*f140*/  IMAD R8, R10.reuse, UR10, RZ ;  /* 0x0000000a0a087c24 */ /* 0x044fe4000f8e02ff */
[----:B------:R-:W-:-:S04]  /*f150*/  IMAD.WIDE.U32 R4, R10, UR12, R4 ;  /* 0x0000000c0a047c25 */ /* 0x000fc8000f8e0004 */
[----:B------:R-:W-:Y:S01]  /*f160*/  IMAD R11, R11, UR12, R8 ;  /* 0x0000000c0b0b7c24 */ /* 0x000fe2000f8e0208 */
[----:B------:R-:W2:Y:S01]  /*f170*/  @P0 LDC R18, c[0x0][0xbf0] ;  /* 0x0002fc00ff120b82 */ /* 0x000ea20000000800 */
[----:B------:R-:W-:Y:S02]  /*f180*/  IMAD R8, R19, 0xc0, R6 ;  /* 0x000000c013087824 */ /* 0x000fe400078e0206 */
[----:B------:R-:W-:Y:S01]  /*f190*/  IMAD.U32 R6, RZ, RZ, UR4 ;  /* 0x00000004ff067e24 */ /* 0x000fe2000f8e00ff */
[----:B------:R-:W-:Y:S01]  /*f1a0*/  ULDC.64 UR4, c[0x0][0xbe0] ;  /* 0x0002f80000047ab9 */ /* 0x000fe20000000a00 */
[----:B----4-:R-:W-:-:S04]  /*f1b0*/  @P0 IMAD.HI.U32 R10, R8, R9, RZ ;  /* 0x00000009080a0227 */ /* 0x010fc800078e00ff */
[----:B------:R-:W-:Y:S01]  /*f1c0*/  IMAD.MOV.U32 R9, RZ, RZ, R8 ;  /* 0x000000ffff097224 */ /* 0x000fe200078e0008 */
[----:B0-----:R-:W-:Y:S01]  /*f1d0*/  @P0 SHF.R.U32.HI R9, RZ, R13, R10 ;  /* 0x0000000dff090219 */ /* 0x001fe2000001160a */
[----:B------:R-:W-:Y:S01]  /*f1e0*/  IMAD R13, R15, UR12, R12 ;  /* 0x0000000c0f0d7c24 */ /* 0x000fe2000f8e020c */
[----:B------:R-:W-:Y:S01]  /*f1f0*/  SHF.R.S32.HI R12, RZ, 0x1f, R21 ;  /* 0x0000001fff0c7819 */ /* 0x000fe20000011415 */
[----:B------:R-:W-:-:S04]  /*f200*/  IMAD.WIDE.U32 R6, R14, UR12, R6 ;  /* 0x0000000c0e067c25 */ /* 0x000fc8000f8e0006 */
[----:B------:R-:W-:Y:S02]  /*f210*/  IMAD.IADD R5, R5, 0x1, R11 ;  /* 0x0000000105057824 */ /* 0x000fe400078e020b */
        /* <DEDUP_REMOVED lines=45> */
[----:B------:R-:W-:Y:S01]  /*f4f0*/  IMAD.IADD R19, R22, 0x1, -R23 ;  /* 0x0000000116137824 */ /* 0x000fe200078e0a17 */
[----:B------:R-:W-:Y:S01]  /*f500*/  LEA.HI.X R20, R6, UR9, R5, 0x2, P1 ;  /* 0x0000000906147c11 */ /* 0x000fe200088f1405 */
        /* <DEDUP_REMOVED lines=8> */
[----:B------:R-:W-:Y:S01]  /*f590*/  SHFL.IDX PT, R6, R8, 0x1, 0x1c1f ;  /* 0x003c1f0008067f89 */ /* 0x000fe200000e0000 */
[----:B------:R-:W-:-:S03]  /*f5a0*/  IMAD.SHL.U32 R19, R19, 0x2, RZ ;  /* 0x0000000213137824 */ /* 0x000fc600078e00ff */
[----:B------:R-:W1:Y:S03]  /*f5b0*/  SHFL.IDX PT, R7, R9, 0x1, 0x1c1f ;  /* 0x003c1f0009077f89 */ /* 0x000e6600000e0000 */
[----:B------:R-:W-:Y:S01]  /*f5c0*/  SYNCS.ARRIVE.TRANS64.RED.A1T0 RZ, [UR4], RZ ;  /* 0x000000ffffff79a7 */ /* 0x000fe20008100404 */
[----:B------:R2:W3:Y:S04]  /*f5d0*/  SHFL.IDX PT, R14, R18, RZ, 0x1c1f ;  /* 0x001c1fff120e7589 */ /* 0x0004e800000e0000 */
[----:B------:R2:W4:Y:S04]  /*f5e0*/  SHFL.IDX PT, R15, R20, RZ, 0x1c1f ;  /* 0x001c1fff140f7589 */ /* 0x00052800000e0000 */
[----:B0-----:R2:W-:Y:S04]  /*f5f0*/  @!P1 ST.E desc[UR48][R4.64], R3 ;  /* 0x0000000304009985 */ /* 0x0015e8000c101930 */
[----:B-1----:R2:W-:Y:S01]  /*f600*/  @!P0 ST.E desc[UR48][R6.64], R0 ;  /* 0x0000000006008985 */ /* 0x0025e2000c101930 */
[----:B------:R-:W-:Y:S05]  /*f610*/  @P2 BRA `(.L_x_13026) ;  /* 0x0000000000b82947 */ /* 0x000fea0003800000 */
[----:B------:R-:W-:Y:S01]  /*f620*/  ULDC UR4, c[0x0][0xac8] ;  /* 0x0002b20000047ab9 */ /* 0x000fe20000000800 */
[C---:B--2---:R-:W-:Y:S01]  /*f630*/  VIADD R0, R19.reuse, 0x8 ;  /* 0x0000000813007836 */ /* 0x044fe20000000000 */
[C---:B------:R-:W-:Y:S01]  /*f640*/  ISETP.GE.AND P0, PT, R19.reuse, UR4, PT ;  /* 0x0000000413007c0c */ /* 0x040fe2000bf06270 */
[C---:B------:R-:W-:Y:S02]  /*f650*/  VIADD R4, R19.reuse, 0x10 ;  /* 0x0000001013047836 */ /* 0x040fe40000000000 */
[C---:B------:R-:W-:Y:S02]  /*f660*/  VIADD R5, R19.reuse, 0x18 ;  /* 0x0000001813057836 */ /* 0x040fe40000000000 */
[C---:B------:R-:W-:Y:S01]  /*f670*/  VIADD R6, R19.reuse, 0x20 ;  /* 0x0000002013067836 */ /* 0x040fe20000000000 */
[----:B------:R-:W-:Y:S01]  /*f680*/  ISETP.GE.AND P1, PT, R4, UR4, PT ;  /* 0x0000000404007c0c */ /* 0x000fe2000bf26270 */
[----:B------:R-:W-:Y:S01]  /*f690*/  VIADD R7, R19, 0x28 ;  /* 0x0000002813077836 */ /* 0x000fe20000000000 */
[----:B------:R-:W-:Y:S01]  /*f6a0*/  ISETP.GE.AND P2, PT, R5, UR4, PT ;  /* 0x0000000405007c0c */ /* 0x000fe2000bf46270 */
[C---:B------:R-:W-:Y:S01]  /*f6b0*/  VIADD R9, R19.reuse, 0x30 ;  /* 0x0000003013097836 */ /* 0x040fe20000000000 */
[----:B------:R-:W-:Y:S01]  /*f6c0*/  ISETP.GE.AND P3, PT, R6, UR4, PT ;  /* 0x0000000406007c0c */ /* 0x000fe2000bf66270 */
[----:B------:R-:W-:Y:S01]  /*f6d0*/  VIADD R11, R19, 0x38 ;  /* 0x00000038130b7836 */ /* 0x000fe20000000000 */
[----:B------:R-:W-:Y:S01]  /*f6e0*/  ISETP.GE.AND P4, PT, R7, UR4, PT ;  /* 0x0000000407007c0c */ /* 0x000fe2000bf86270 */
[----:B---34-:R-:W-:Y:S01]  /*f6f0*/  @!P0 IMAD.WIDE R2, R19, 0x4, R14 ;  /* 0x0000000413028825 */ /* 0x018fe200078e020e */
[----:B------:R-:W-:-:S02]  /*f700*/  ISETP.GE.AND P5, PT, R9, UR4, PT ;  /* 0x0000000409007c0c */ /* 0x000fc4000bfa6270 */
[----:B------:R-:W-:Y:S02]  /*f710*/  ISETP.GE.AND P6, PT, R11, UR4, PT ;  /* 0x000000040b007c0c */ /* 0x000fe4000bfc6270 */
[----:B------:R0:W-:Y:S01]  /*f720*/  @!P0 ST.E.64 desc[UR48][R2.64], R88 ;  /* 0x0000005802008985 */ /* 0x0001e2000c101b30 */
[----:B------:R-:W-:Y:S02]  /*f730*/  ISETP.GE.AND P0, PT, R0, UR4, PT ;  /* 0x0000000400007c0c */ /* 0x000fe4000bf06270 */
[----:B------:R-:W-:Y:S02]  /*f740*/  @!P1 LEA.HI R4, R4, R4, RZ, 0x1 ;  /* 0x0000000404049211 */ /* 0x000fe400078f08ff */
[----:B------:R-:W-:Y:S02]  /*f750*/  @!P3 LEA.HI R6, R6, R6, RZ, 0x1 ;  /* 0x000000060606b211 */ /* 0x000fe400078f08ff */
[----:B------:R-:W-:Y:S02]  /*f760*/  @!P4 LEA.HI R8, R7, R7, RZ, 0x1 ;  /* 0x000000070708c211 */ /* 0x000fe400078f08ff */
[----:B------:R-:W-:-:S02]  /*f770*/  @!P5 LEA.HI R10, R9, R9, RZ, 0x1 ;  /* 0x00000009090ad211 */ /* 0x000fc400078f08ff */
[----:B------:R-:W-:Y:S02]  /*f780*/  @!P6 LEA.HI R12, R11, R11, RZ, 0x1 ;  /* 0x0000000b0b0ce211 */ /* 0x000fe400078f08ff */
[----:B------:R-:W-:Y:S02]  /*f790*/  @!P3 LOP3.LUT R9, R6, 0xfffffffe, RZ, 0xc0, !PT ;  /* 0xfffffffe0609b812 */ /* 0x000fe400078ec0ff */
[----:B------:R-:W-:Y:S02]  /*f7a0*/  @!P0 LEA.HI R0, R0, R0, RZ, 0x1 ;  /* 0x0000000000008211 */ /* 0x000fe400078f08ff */
[----:B0-----:R-:W-:Y:S02]  /*f7b0*/  @!P2 LEA.HI R2, R5, R5, RZ, 0x1 ;  /* 0x000000050502a211 */ /* 0x001fe400078f08ff */
[----:B------:R-:W-:Y:S02]  /*f7c0*/  @!P0 LOP3.LUT R3, R0, 0xfffffffe, RZ, 0xc0, !PT ;  /* 0xfffffffe00038812 */ /* 0x000fe400078ec0ff */
[----:B------:R-:W-:-:S02]  /*f7d0*/  @!P1 LOP3.LUT R5, R4, 0xfffffffe, RZ, 0xc0, !PT ;  /* 0xfffffffe04059812 */ /* 0x000fc400078ec0ff */
[----:B------:R-:W-:Y:S01]  /*f7e0*/  @!P2 LOP3.LUT R7, R2, 0xfffffffe, RZ, 0xc0, !PT ;  /* 0xfffffffe0207a812 */ /* 0x000fe200078ec0ff */
[--C-:B------:R-:W-:Y:S01]  /*f7f0*/  @!P0 IMAD.WIDE R2, R3, 0x4, R14.reuse ;  /* 0x0000000403028825 */ /* 0x100fe200078e020e */
[----:B------:R-:W-:Y:S02]  /*f800*/  @!P4 LOP3.LUT R11, R8, 0xfffffffe, RZ, 0xc0, !PT ;  /* 0xfffffffe080bc812 */ /* 0x000fe400078ec0ff */
[----:B------:R-:W-:Y:S01]  /*f810*/  @!P5 LOP3.LUT R13, R10, 0xfffffffe, RZ, 0xc0, !PT ;  /* 0xfffffffe0a0dd812 */ /* 0x000fe200078ec0ff */
[--C-:B------:R-:W-:Y:S01]  /*f820*/  @!P1 IMAD.WIDE R4, R5, 0x4, R14.reuse ;  /* 0x0000000405049825 */ /* 0x100fe200078e020e */
[----:B------:R-:W-:Y:S01]  /*f830*/  @!P6 LOP3.LUT R21, R12, 0xfffffffe, RZ, 0xc0, !PT ;  /* 0xfffffffe0c15e812 */ /* 0x000fe200078ec0ff */
[----:B------:R0:W-:Y:S02]  /*f840*/  @!P0 ST.E.64 desc[UR48][R2.64], R92 ;  /* 0x0000005c02008985 */ /* 0x0001e4000c101b30 */
[--C-:B------:R-:W-:Y:S02]  /*f850*/  @!P2 IMAD.WIDE R6, R7, 0x4, R14.reuse ;  /* 0x000000040706a825 */ /* 0x100fe400078e020e */
[----:B------:R0:W-:Y:S02]  /*f860*/  @!P1 ST.E.64 desc[UR48][R4.64], R96 ;  /* 0x0000006004009985 */ /* 0x0001e4000c101b30 */
[----:B------:R-:W-:-:S02]  /*f870*/  @!P3 IMAD.WIDE R8, R9, 0x4, R14 ;  /* 0x000000040908b825 */ /* 0x000fc400078e020e */
[----:B------:R0:W-:Y:S02]  /*f880*/  @!P2 ST.E.64 desc[UR48][R6.64], R100 ;  /* 0x000000640600a985 */ /* 0x0001e4000c101b30 */
[--C-:B------:R-:W-:Y:S02]  /*f890*/  @!P4 IMAD.WIDE R10, R11, 0x4, R14.reuse ;  /* 0x000000040b0ac825 */ /* 0x100fe400078e020e */
[----:B------:R0:W-:Y:S02]  /*f8a0*/  @!P3 ST.E.64 desc[UR48][R8.64], R104 ;  /* 0x000000680800b985 */ /* 0x0001e4000c101b30 */
[--C-:B------:R-:W-:Y:S02]  /*f8b0*/  @!P5 IMAD.WIDE R12, R13, 0x4, R14.reuse ;  /* 0x000000040d0cd825 */ /* 0x100fe400078e020e */
[----:B------:R0:W-:Y:S02]  /*f8c0*/  @!P4 ST.E.64 desc[UR48][R10.64], R108 ;  /* 0x0000006c0a00c985 */ /* 0x0001e4000c101b30 */
[----:B------:R-:W-:-:S02]  /*f8d0*/  @!P6 IMAD.WIDE R14, R21, 0x4, R14 ;  /* 0x00000004150ee825 */ /* 0x000fc400078e020e */
[----:B------:R0:W-:Y:S04]  /*f8e0*/  @!P5 ST.E.64 desc[UR48][R12.64], R112 ;  /* 0x000000700c00d985 */ /* 0x0001e8000c101b30 */
[----:B------:R0:W-:Y:S02]  /*f8f0*/  @!P6 ST.E.64 desc[UR48][R14.64], R116 ;  /* 0x000000740e00e985 */ /* 0x0001e4000c101b30 */
.L_x_13026:
[----:B------:R-:W-:Y:S05]  /*f900*/  BSYNC B0 ;  /* 0x0000000000007941 */ /* 0x000fea0003800000 */
.L_x_13025:
[----:B------:R-:W-:Y:S01]  /*f910*/  ISETP.GE.AND P0, PT, R16, R17, PT ;  /* 0x000000111000720c */ /* 0x000fe20003f06270 */
[----:B0-----:R0:W1:Y:S04]  /*f920*/  SHFL.IDX PT, R13, R20, 0x1, 0x1c1f ;  /* 0x003c1f00140d7f89 */ /* 0x00106800000e0000 */
[----:B------:R0:W0:Y:S08]  /*f930*/  SHFL.IDX PT, R12, R18, 0x1, 0x1c1f ;  /* 0x003c1f00120c7f89 */ /* 0x00003000000e0000 */
        /* <DEDUP_REMOVED lines=11> */
[----:B------:R-:W-:Y:S01]  /*f9f0*/  VIADD R11, R19, 0x30 ;  /* 0x00000030130b7836 */ /* 0x000fe20000000000 */
[----:B------:R-:W-:-:S02]  /*fa00*/  ISETP.GE.AND P4, PT, R8, UR4, PT ;  /* 0x0000000408007c0c */ /* 0x000fc4000bf86270 */
[----:B------:R-:W-:Y:S02]  /*fa10*/  ISETP.GE.AND P5, PT, R9, UR4, PT ;  /* 0x0000000409007c0c */ /* 0x000fe4000bfa6270 */
[----:B------:R-:W-:Y:S01]  /*fa20*/  ISETP.GE.AND P6, PT, R11, UR4, PT ;  /* 0x000000040b007c0c */ /* 0x000fe2000bfc6270 */
[C---:B01----:R-:W-:Y:S02]  /*fa30*/  @!P0 IMAD.WIDE R2, R19.reuse, 0x4, R12 ;  /* 0x0000000413028825 */ /* 0x043fe400078e020c */
[----:B------:R-:W-:Y:S02]  /*fa40*/  @!P1 LEA.HI R0, R0, R0, RZ, 0x1 ;  /* 0x0000000000009211 */ /* 0x000fe400078f08ff */
[----:B------:R-:W-:Y:S01]  /*fa50*/  @!P2 LEA.HI R6, R6, R6, RZ, 0x1 ;  /* 0x000000060606a211 */ /* 0x000fe200078f08ff */
[----:B------:R0:W-:Y:S01]  /*fa60*/  @!P0 ST.E.64 desc[UR48][R2.64], R90 ;  /* 0x0000005a02008985 */ /* 0x0001e2000c101b30 */
[----:B------:R-:W-:Y:S01]  /*fa70*/  @!P1 LOP3.LUT R5, R0, 0xfffffffe, RZ, 0xc0, !PT ;  /* 0xfffffffe00059812 */ /* 0x000fe200078ec0ff */
[----:B------:R-:W-:Y:S01]  /*fa80*/  VIADD R19, R19, 0x38 ;  /* 0x0000003813137836 */ /* 0x000fe20000000000 */
[----:B------:R-:W-:-:S02]  /*fa90*/  @!P3 LEA.HI R0, R7, R7, RZ, 0x1 ;  /* 0x000000070700b211 */ /* 0x000fc400078f08ff */
[----:B------:R-:W-:Y:S01]  /*faa0*/  @!P4 LEA.HI R8, R8, R8, RZ, 0x1 ;  /* 0x000000080808c211 */ /* 0x000fe200078f08ff */
[--C-:B------:R-:W-:Y:S01]  /*fab0*/  @!P1 IMAD.WIDE R4, R5, 0x4, R12.reuse ;  /* 0x0000000405049825 */ /* 0x100fe200078e020c */
[----:B------:R-:W-:Y:S02]  /*fac0*/  @!P5 LEA.HI R10, R9, R9, RZ, 0x1 ;  /* 0x00000009090ad211 */ /* 0x000fe400078f08ff */
[----:B---3--:R-:W-:Y:S02]  /*fad0*/  @!P6 LEA.HI R14, R11, R11, RZ, 0x1 ;  /* 0x0000000b0b0ee211 */ /* 0x008fe400078f08ff */
[----:B------:R-:W-:Y:S01]  /*fae0*/  @!P2 LOP3.LUT R7, R6, 0xfffffffe, RZ, 0xc0, !PT ;  /* 0xfffffffe0607a812 */ /* 0x000fe200078ec0ff */
[----:B------:R1:W-:Y:S01]  /*faf0*/  @!P1 ST.E.64 desc[UR48][R4.64], R94 ;  /* 0x0000005e04009985 */ /* 0x0003e2000c101b30 */
[----:B------:R-:W-:Y:S02]  /*fb00*/  @!P3 LOP3.LUT R9, R0, 0xfffffffe, RZ, 0xc0, !PT ;  /* 0xfffffffe0009b812 */ /* 0x000fe400078ec0ff */
[----:B------:R-:W-:Y:S01]  /*fb10*/  @!P4 LOP3.LUT R11, R8, 0xfffffffe, RZ, 0xc0, !PT ;  /* 0xfffffffe080bc812 */ /* 0x000fe200078ec0ff */
[----:B0-----:R-:W-:Y:S01]  /*fb20*/  @!P2 IMAD.WIDE R2, R7, 0x4, R12 ;  /* 0x000000040702a825 */ /* 0x001fe200078e020c */
[----:B----4-:R-:W-:-:S02]  /*fb30*/  @!P5 LOP3.LUT R15, R10, 0xfffffffe, RZ, 0xc0, !PT ;  /* 0xfffffffe0a0fd812 */ /* 0x010fc400078ec0ff */
[----:B------:R-:W-:Y:S01]  /*fb40*/  @!P6 LOP3.LUT R17, R14, 0xfffffffe, RZ, 0xc0, !PT ;  /* 0xfffffffe0e11e812 */ /* 0x000fe200078ec0ff */
[--C-:B------:R-:W-:Y:S01]  /*fb50*/  @!P4 IMAD.WIDE R6, R11, 0x4, R12.reuse ;  /* 0x000000040b06c825 */ /* 0x100fe200078e020c */
[----:B------:R0:W-:Y:S01]  /*fb60*/  @!P2 ST.E.64 desc[UR48][R2.64], R98 ;  /* 0x000000620200a985 */ /* 0x0001e2000c101b30 */
[----:B------:R-:W-:Y:S02]  /*fb70*/  ISETP.GE.AND P0, PT, R19, UR4, PT ;  /* 0x0000000413007c0c */ /* 0x000fe4000bf06270 */
        /* <DEDUP_REMOVED lines=13> */
.L_x_13024:
        /* <DEDUP_REMOVED lines=13> */
[----:B------:R-:W-:Y:S01]  /*fd20*/  USHF.R.S32.HI UR6, URZ, 0x1f, UR36 ;  /* 0x0000001f3f067899 */ /* 0x000fe20008011424 */
[----:B------:R-:W-:Y:S01]  /*fd30*/  IMAD.MOV.U32 R5, RZ, RZ, R0 ;  /* 0x000000ffff057224 */ /* 0x000fe200078e0000 */
[----:B------:R-:W-:Y:S02]  /*fd40*/  ULDC.64 UR8, c[0x0][0xbd0] ;  /* 0x0002f40000087ab9 */ /* 0x000fe40000000a00 */
[----:B------:R-:W-:Y:S02]  /*fd50*/  UIMAD UR6, UR6, UR8, URZ ;  /* 0x00000008060672a4 */ /* 0x000fe4000f8e023f */
[----:B------:R-:W-:Y:S01]  /*fd60*/  UIMAD.WIDE.U32 UR4, UR36, UR8, URZ ;  /* 0x00000008240472a5 */ /* 0x000fe2000f8e003f */
[----:B------:R-:W1:Y:S01]  /*fd70*/  LDC.64 R10, c[0x0][0xbd8] ;  /* 0x0002f600ff0a7b82 */ /* 0x000e620000000a00 */
[----:B------:R-:W-:-:S04]  /*fd80*/  UIMAD UR6, UR36, UR9, UR6 ;  /* 0x00000009240672a4 */ /* 0x000fc8000f8e0206 */
[----:B------:R-:W-:Y:S02]  /*fd90*/  UIADD3 UR6, UR5, UR6, URZ ;  /* 0x0000000605067290 */ /* 0x000fe4000fffe03f */
[----:B------:R-:W-:Y:S01]  /*fda0*/  IMAD.U32 R3, RZ, RZ, UR5 ;  /* 0x00000005ff037e24 */ /* 0x000fe2000f8e00ff */
[----:B------:R-:W2:Y:S01]  /*fdb0*/  @P0 LDC R7, c[0x0][0xbec] ;  /* 0x0002fb00ff070b82 */ /* 0x000ea20000000800 */
[----:B------:R-:W-:Y:S01]  /*fdc0*/  IMAD.U32 R2, RZ, RZ, UR4 ;  /* 0x00000004ff027e24 */ /* 0x000fe2000f8e00ff */
[----:B------:R-:W-:Y:S01]  /*fdd0*/  ULDC.64 UR4, c[0x0][0xbe0] ;  /* 0x0002f80000047ab9 */ /* 0x000fe20000000a00 */
[----:B------:R-:W-:-:S05]  /*fde0*/  IMAD.U32 R3, RZ, RZ, UR6 ;  /* 0x00000006ff037e24 */ /* 0x000fca000f8e00ff */
[----:B------:R-:W3:Y:S01]  /*fdf0*/  @P0 LDC R9, c[0x0][0xbf0] ;  /* 0x0002fc00ff090b82 */ /* 0x000ee20000000800 */
[----:B0-----:R-:W-:-:S07]  /*fe00*/  USHF.R.S32.HI UR8, URZ, 0x1f, UR7 ;  /* 0x0000001f3f087899 */ /* 0x001fce0008011407 */
[----:B------:R-:W0:Y:S01]  /*fe10*/  S2UR UR10, SR_CTAID.Y ;  /* 0x00000000000a79c3 */ /* 0x000e220000002600 */
[C---:B-1----:R-:W-:Y:S02]  /*fe20*/  IMAD R12, R10.reuse, UR8, RZ ;  /* 0x000000080a0c7c24 */ /* 0x042fe4000f8e02ff */
[----:B------:R-:W-:-:S04]  /*fe30*/  IMAD.WIDE.U32 R2, R10, UR7, R2 ;  /* 0x000000070a027c25 */ /* 0x000fc8000f8e0002 */
[----:B------:R-:W-:Y:S01]  /*fe40*/  IMAD R11, R11, UR7, R12 ;  /* 0x000000070b0b7c24 */ /* 0x000fe2000f8e020c */
[----:B------:R-:W0:Y:S01]  /*fe50*/  LDC R8, c[0x0][0xc50] ;  /* 0x00031400ff087b82 */ /* 0x000e220000000800 */
[----:B--2---:R-:W-:-:S04]  /*fe60*/  @P0 IMAD.HI.U32 R4, R0, R7, RZ ;  /* 0x0000000700040227 */ /* 0x004fc800078e00ff */
[----:B------:R-:W-:Y:S02]  /*fe70*/  IMAD R7, RZ, RZ, -UR36 ;  /* 0x80000024ff077e24 */ /* 0x000fe4000f8e02ff */
[----:B------:R-:W-:Y:S01]  /*fe80*/  IMAD.IADD R3, R11, 0x1, R3 ;  /* 0x000000010b037824 */ /* 0x000fe200078e0203 */
[----:B---3--:R-:W-:Y:S01]  /*fe90*/  @P0 SHF.R.U32.HI R5, RZ, R9, R4 ;  /* 0x00000009ff050219 */ /* 0x008fe20000011604 */
[----:B0-----:R-:W-:-:S04]  /*fea0*/  IMAD R9, R8, R7, UR10 ;  /* 0x0000000a08097e24 */ /* 0x001fc8000f8e0207 */
        /* <DEDUP_REMOVED lines=21> */
.L_x_12943:
        /* <DEDUP_REMOVED lines=18> */
.L_x_13027:
[----:B------:R-:W-:Y:S01]  /*10120*/  ULDC UR7, c[0x0][0xc50] ;  /* 0x0003140000077ab9 */ /* 0x000fe20000000800 */
[----:B------:R-:W-:Y:S01]  /*10130*/  UMOV UR36, UR6 ;  /* 0x0000000600247c82 */ /* 0x000fe20008000000 */
[----:B------:R-:W-:-:S11]  /*10140*/  UISETP.NE.AND UP0, UPT, UR7, 0x1, UPT ;  /* 0x000000010700788c */ /* 0x000fd6000bf05270 */
[----:B------:R-:W-:Y:S01]  /*10150*/  @UP0 ULDC UR4, c[0x0][0xc54] ;  /* 0x0003150000040ab9 */ /* 0x000fe20000000800 */
[----:B------:R-:W-:Y:S01]  /*10160*/  @UP0 ULDC UR8, c[0x0][0xc58] ;  /* 0x0003160000080ab9 */ /* 0x000fe20000000800 */
[----:B------:R-:W-:-:S04]  /*10170*/  UIMAD.WIDE.U32 UR4, UR6, UR4, URZ ;  /* 0x00000004060472a5 */ /* 0x000fc8000f8e003f */
[----:B------:R-:W-:-:S12]  /*10180*/  @UP0 USHF.R.U32.HI UR36, URZ, UR8, UR5 ;  /* 0x000000083f240299 */ /* 0x000fd80008011605 */
.L_x_13028:
        /* <DEDUP_REMOVED lines=45> */
.L_x_13031:
[----:B------:R-:W-:-:S11]  /*10460*/  UISETP.NE.AND UP0, UPT, UR5, 0x1, UPT ;  /* 0x000000010500788c */ /* 0x000fd6000bf05270 */
[----:B------:R-:W-:Y:S02]  /*10470*/  @UP0 ULDC.64 UR14, c[0x0][0x9e8] ;  /* 0x00027a00000e0ab9 */ /* 0x000fe40000000a00 */
[----:B------:R-:W-:-:S04]  /*10480*/  UIMAD.WIDE.U32 UR6, UR8, UR14, URZ ;  /* 0x0000000e080672a5 */ /* 0x000fc8000f8e003f */
[----:B------:R-:W-:-:S12]  /*10490*/  @UP0 USHF.R.U32.HI UR8, URZ, UR15, UR7 ;  /* 0x0000000f3f080299 */ /* 0x000fd80008011607 */
.L_x_13032:
[----:B------:R-:W-:-:S04]  /*104a0*/  UIMAD UR8, UR8, UR5, UR5 ;  /* 0x00000005080872a4 */ /* 0x000fc8000f8e0205 */
[----:B------:R-:W-:-:S04]  /*104b0*/  UISETP.LT.AND UP0, UPT, UR4, UR8, UPT ;  /* 0x000000080400728c */ /* 0x000fc8000bf01270 */
[----:B------:R-:W-:-:S12]  /*104c0*/  USEL UR4, UR4, UR8, UP0 ;  /* 0x0000000804047287 */ /* 0x000fd80008000000 */
.L_x_13030:
        /* <DEDUP_REMOVED lines=26> */
.L_x_13034:
[----:B------:R-:W-:-:S11]  /*10670*/  UISETP.NE.AND UP0, UPT, UR5, 0x1, UPT ;  /* 0x000000010500788c */ /* 0x000fd6000bf05270 */
[----:B------:R-:W-:Y:S02]  /*10680*/  @UP0 ULDC.64 UR10, c[0x0][0x9e8] ;  /* 0x00027a00000a0ab9 */ /* 0x000fe40000000a00 */
[----:B------:R-:W-:-:S04]  /*10690*/  UIMAD.WIDE.U32 UR6, UR4, UR10, URZ ;  /* 0x0000000a040672a5 */ /* 0x000fc8000f8e003f */
[----:B------:R-:W-:-:S12]  /*106a0*/  @UP0 USHF.R.U32.HI UR4, URZ, UR11, UR7 ;  /* 0x0000000b3f040299 */ /* 0x000fd80008011607 */
.L_x_13035:
[----:B------:R-:W-:-:S04]  /*106b0*/  UIMAD UR4, UR4, UR5, URZ ;  /* 0x00000005040472a4 */ /* 0x000fc8000f8e023f */
[----:B------:R-:W-:-:S04]  /*106c0*/  UISETP.LT.AND UP0, UPT, UR8, UR4, UPT ;  /* 0x000000040800728c */ /* 0x000fc8000bf01270 */
[----:B------:R-:W-:-:S12]  /*106d0*/  USEL UR8, UR8, UR4, !UP0 ;  /* 0x0000000408087287 */ /* 0x000fd8000c000000 */
.L_x_13033:
        /* <DEDUP_REMOVED lines=46> */
.L_x_13036:
[----:B------:R-:W-:Y:S01]  /*109c0*/  UIMAD UR41, UR42, UR46, UR43 ;  /* 0x0000002e2a2972a4 */ /* 0x000fe2000f8e022b */
[----:B------:R-:W-:Y:S02]  /*109d0*/  IMAD.U32 R26, RZ, RZ, UR12 ;  /* 0x0000000cff1a7e24 */ /* 0x000fe4000f8e00ff */
[----:B------:R-:W-:Y:S02]  /*109e0*/  IMAD.MOV.U32 R0, RZ, RZ, RZ ;  /* 0x000000ffff007224 */ /* 0x000fe400078e00ff */
[----:B------:R-:W-:Y:S02]  /*109f0*/  IMAD.MOV.U32 R4, RZ, RZ, 0x1 ;  /* 0x00000001ff047424 */ /* 0x000fe400078e00ff */
[----:B------:R-:W-:-:S05]  /*10a00*/  IMAD.U32 R3, RZ, RZ, UR41 ;  /* 0x00000029ff037e24 */ /* 0x000fca000f8e00ff */
[----:B------:R-:W-:Y:S01]  /*10a10*/  VIADDMNMX R26, R3, UR46, R26, PT ;  /* 0x0000002e031a7c46 */ /* 0x000fe2000b80011a */
[----:B------:R-:W-:-:S03]  /*10a20*/  IMAD.MOV.U32 R3, RZ, RZ, 0x1 ;  /* 0x00000001ff037424 */ /* 0x000fc600078e00ff */
        /* <DEDUP_REMOVED lines=25> */
.L_x_13037:
        /* <DEDUP_REMOVED lines=20> */
.L_x_13039:
        /* <DEDUP_REMOVED lines=15> */
.L_x_13038:
[----:B------:R-:W0:Y:S01]  /*10df0*/  LDC.64 R4, c[0x0][0x9f8] ;  /* 0x00027e00ff047b82 */ /* 0x000e220000000a00 */
[----:B------:R-:W-:Y:S01]  /*10e00*/  IMAD.MOV.U32 R25, RZ, RZ, R27 ;  /* 0x000000ffff197224 */ /* 0x000fe200078e001b */
        /* <DEDUP_REMOVED lines=16> */
.L_x_13108:
        /* <DEDUP_REMOVED lines=8> */
.L_x_13111:
[----:B------:R-:W-:Y:S05]  /*10f90*/  @!P6 BRA `(.L_x_13041) ;  /* 0x0000000000c0e947 */ /* 0x000fea0003800000 */
[----:B------:R-:W-:Y:S02]  /*10fa0*/  IMAD.MOV.U32 R0, RZ, RZ, 0x1 ;  /* 0x00000001ff007424 */ /* 0x000fe400078e00ff */
[----:B------:R-:W-:-:S03]  /*10fb0*/  IMAD.MOV.U32 R22, RZ, RZ, R25 ;  /* 0x000000ffff167224 */ /* 0x000fc600078e0019 */
[----:B------:R-:W-:Y:S01]  /*10fc0*/  SHF.L.U32 R0, R0, 0x1f, RZ ;  /* 0x0000001f00007819 */ /* 0x000fe200000006ff */
[----:B------:R-:W-:Y:S06]  /*10fd0*/  @!P1 BRA `(.L_x_13043) ;  /* 0x0000000000489947 */ /* 0x000fec0003800000 */
[----:B------:R-:W1:Y:S01]  /*10fe0*/  LDC R10, c[0x0][0x43c] ;  /* 0x00010f00ff0a7b82 */ /* 0x000e620000000800 */
[----:B------:R-:W-:Y:S01]  /*10ff0*/  IMAD.MOV.U32 R3, RZ, RZ, R23 ;  /* 0x000000ffff037224 */ /* 0x000fe200078e0017 */
[----:B------:R-:W-:Y:S02]  /*11000*/  ULDC.64 UR4, c[0x0][0x428] ;  /* 0x00010a0000047ab9 */ /* 0x000fe40000000a00 */
        /* <DEDUP_REMOVED lines=15> */
.L_x_13043:
[----:B------:R-:W2:Y:S01]  /*11100*/  SYNCS.PHASECHK.TRANS64.TRYWAIT P0, [UR38+0x16840], R0 ;  /* 0x01684000ff0075a7 */ /* 0x000ea20008000166 */
[----:B------:R-:W-:Y:S01]  /*11110*/  ISETP.NE.AND P1, PT, R19, RZ, PT ;  /* 0x000000ff1300720c */ /* 0x000fe20003f25270 */
[----:B--2---:R-:W-:-:S12]  /*11120*/  @!P0 BRA `(.L_x_13044) ;  /* 0x0000002c00108947 */ /* 0x004fd80003800000 */
.L_x_13112:
[----:B------:R-:W-:Y:S05]  /*11130*/  @P1 BRA `(.L_x_13045) ;  /* 0x0000000000141947 */ /* 0x000fea0003800000 */
[----:B------:R-:W-:Y:S01]  /*11140*/  LOP3.LUT P0, RZ, R2, 0x1f, RZ, 0xc0, !PT ;  /* 0x0000001f02ff7812 */ /* 0x000fe2000780c0ff */
[----:B--2---:R-:W-:-:S04]  /*11150*/  IMAD.MOV.U32 R0, RZ, RZ, 0x4000 ;  /* 0x00004000ff007424 */ /* 0x004fc800078e00ff */
[----:B------:R3:W-:Y:S08]  /*11160*/  SYNCS.ARRIVE.TRANS64 RZ, [UR38+0x16830], R0 ;  /* 0x01683000ffff79a7 */ /* 0x0007f00008000026 */
[----:B---3--:R-:W-:Y:S05]  /*11170*/  @!P0 BRA `(.L_x_13045) ;  /* 0x0000000000048947 */ /* 0x008fea0003800000 */
[----:B------:R-:W-:Y:S01]  /*11180*/  BPT.TRAP 0x1 ;  /* 0x000000040000795c */ /* 0x000fe20000300000 */
.L_x_13045:
        /* <DEDUP_REMOVED lines=8> */
[----:B------:R-:W-:Y:S01]  /*11210*/  UIADD3.X UR5, URZ, UR5, URZ, UP0, !UPT ;  /* 0x000000053f057290 */ /* 0x000fe200087fe43f */
[----:B------:R-:W-:Y:S01]  /*11220*/  UMOV UR6, 0x0 ;  /* 0x0000000000067882 */ /* 0x000fe20000000000 */
[----:B------:R-:W-:-:S02]  /*11230*/  UMOV UR7, 0x14f00000 ;  /* 0x14f0000000077882 */ /* 0x000fc40000000000 */
[----:B------:R-:W-:Y:S01]  /*11240*/  USHF.L.U32 UR11, UR11, 0x7, URZ ;  /* 0x000000070b0b7899 */ /* 0x000fe2000800063f */
[----:B------:R-:W-:Y:S01]  /*11250*/  UMOV UR10, URZ ;  /* 0x0000003f000a7c82 */ /* 0x000fe20008000000 */
[----:B------:R-:W-:Y:S02]  /*11260*/  UMOV UR12, UR36 ;  /* 0x00000024000c7c82 */ /* 0x000fe40008000000 */
[----:B------:R-:W-:-:S05]  /*11270*/  @P0 LOP3.LUT R18, R18, 0x2, RZ, 0xfc, !PT ;  /* 0x0000000212120812 */ /* 0x000fca00078efcff */
[----:B------:R3:W-:Y:S02]  /*11280*/  UTMALDG.4D [UR8], [UR4], desc[UR6] ;  /* 0x00000608040075b4 */ /* 0x0007e40008019000 */
[----:B---3--:R-:W-:Y:S01]  /*11290*/  NOP ;  /* 0x0000000000007918 */ /* 0x008fe20000000000 */
.L_x_13041:
        /* <DEDUP_REMOVED lines=29> */
.L_x_13046:
[----:B--2---:R-:W2:Y:S01]  /*11470*/  LDC R3, c[0x0][0x448] ;  /* 0x00011200ff037b82 */ /* 0x004ea20000000800 */
[----:B-1----:R-:W-:Y:S01]  /*11480*/  IMAD.SHL.U32 R5, R2, 0x10, RZ ;  /* 0x0000001002057824 */ /* 0x002fe200078e00ff */
[----:B------:R-:W-:Y:S01]  /*11490*/  SHF.R.U32.HI R0, RZ, 0x3, R19 ;  /* 0x00000003ff007819 */ /* 0x000fe20000011613 */
[----:B------:R-:W-:Y:S01]  /*114a0*/  UMOV UR4, UR50 ;  /* 0x0000003200047c82 */ /* 0x000fe20008000000 */
[----:B------:R-:W-:Y:S01]  /*114b0*/  UMOV UR5, UR47 ;  /* 0x0000002f00057c82 */ /* 0x000fe20008000000 */
[----:B------:R-:W-:Y:S01]  /*114c0*/  ULDC.64 UR6, c[0x0][0x2c8] ;  /* 0x0000b20000067ab9 */ /* 0x000fe20000000a00 */
[----:B------:R-:W-:Y:S02]  /*114d0*/  LOP3.LUT R5, R0, 0x70, R5, 0xf8, !PT ;  /* 0x0000007000057812 */ /* 0x000fe400078ef805 */
[----:B------:R-:W1:Y:S03]  /*114e0*/  LDC.64 R6, c[0x0][0x2e0] ;  /* 0x0000b800ff067b82 */ /* 0x000e660000000a00 */
[----:B------:R-:W-:-:S04]  /*114f0*/  VIADD R10, R5, UR40 ;  /* 0x00000028050a7c36 */ /* 0x000fc80008000000 */
[----:B------:R-:W-:Y:S01]  /*11500*/  IMAD.MOV.U32 R11, RZ, RZ, R10 ;  /* 0x000000ffff0b7224 */ /* 0x000fe200078e000a */
[----:B--2---:R-:W-:-:S13]  /*11510*/  ISETP.NE.AND P0, PT, R3, 0x1, PT ;  /* 0x000000010300780c */ /* 0x004fda0003f05270 */
[----:B------:R-:W2:Y:S08]  /*11520*/  @P0 LDC R9, c[0x0][0x44c] ;  /* 0x00011300ff090b82 */ /* 0x000eb00000000800 */
[----:B------:R-:W3:Y:S08]  /*11530*/  @P0 LDC R13, c[0x0][0x450] ;  /* 0x00011400ff0d0b82 */ /* 0x000ef00000000800 */
[----:B------:R-:W4:Y:S08]  /*11540*/  @P0 LDC R15, c[0x0][0x44c] ;  /* 0x00011300ff0f0b82 */ /* 0x000f300000000800 */
[----:B------:R-:W5:Y:S01]  /*11550*/  @P0 LDC R21, c[0x0][0x450] ;  /* 0x00011400ff150b82 */ /* 0x000f620000000800 */
[----:B--2---:R-:W-:-:S05]  /*11560*/  @P0 IMAD.HI.U32 R4, R10, R9, RZ ;  /* 0x000000090a040227 */ /* 0x004fca00078e00ff */
[----:B---3--:R-:W-:Y:S01]  /*11570*/  @P0 SHF.R.U32.HI R11, RZ, R13, R4 ;  /* 0x0000000dff0b0219 */ /* 0x008fe20000011604 */
[----:B------:R-:W-:-:S04]  /*11580*/  VIADD R4, R10, 0x80 ;  /* 0x000000800a047836 */ /* 0x000fc80000000000 */
[----:B------:R-:W-:Y:S02]  /*11590*/  IMAD.MOV.U32 R5, RZ, RZ, R4 ;  /* 0x000000ffff057224 */ /* 0x000fe400078e0004 */
[----:B----4-:R-:W-:-:S05]  /*115a0*/  @P0 IMAD.HI.U32 R8, R4, R15, RZ ;  /* 0x0000000f04080227 */ /* 0x010fca00078e00ff */
[----:B-----5:R-:W-:Y:S01]  /*115b0*/  @P0 SHF.R.U32.HI R5, RZ, R21, R8 ;  /* 0x00000015ff050219 */ /* 0x020fe20000011608 */
[-C--:B-1----:R-:W-:Y:S02]  /*115c0*/  IMAD R8, R17, R6.reuse, RZ ;  /* 0x0000000611087224 */ /* 0x082fe400078e02ff */
[----:B------:R-:W-:Y:S02]  /*115d0*/  IMAD.SHL.U32 R17, R2, 0x8, RZ ;  /* 0x0000000802117824 */ /* 0x000fe400078e00ff */
[C---:B------:R-:W-:Y:S01]  /*115e0*/  IMAD R9, R27.reuse, R7, R8 ;  /* 0x000000071b097224 */ /* 0x040fe200078e0208 */
[----:B------:R-:W-:Y:S01]  /*115f0*/  SHF.R.S32.HI R8, RZ, 0x1f, R11 ;  /* 0x0000001fff087819 */ /* 0x000fe2000001140b */
[----:B------:R-:W-:Y:S01]  /*11600*/  IMAD.WIDE.U32 R6, R27, R6, UR4 ;  /* 0x000000041b067e25 */ /* 0x000fe2000f8e0006 */
[----:B------:R-:W-:-:S03]  /*11610*/  ULDC.64 UR4, c[0x0][0x2d0] ;  /* 0x0000b40000047ab9 */ /* 0x000fc60000000a00 */
[----:B------:R-:W-:Y:S02]  /*11620*/  IMAD R8, R8, UR4, RZ ;  /* 0x0000000408087c24 */ /* 0x000fe4000f8e02ff */
[----:B------:R-:W-:Y:S02]  /*11630*/  IMAD.IADD R7, R7, 0x1, R9 ;  /* 0x0000000107077824 */ /* 0x000fe400078e0209 */
[C---:B------:R-:W-:Y:S02]  /*11640*/  IMAD R13, R11.reuse, UR5, R8 ;  /* 0x000000050b0d7c24 */ /* 0x040fe4000f8e0208 */
[----:B------:R-:W-:-:S04]  /*11650*/  IMAD.WIDE.U32 R8, R11, UR4, R6 ;  /* 0x000000040b087c25 */ /* 0x000fc8000f8e0006 */
[----:B------:R-:W-:Y:S02]  /*11660*/  IMAD.MOV R11, RZ, RZ, -R11 ;  /* 0x000000ffff0b7224 */ /* 0x000fe400078e0a0b */
[----:B------:R-:W-:Y:S02]  /*11670*/  IMAD.IADD R9, R9, 0x1, R13 ;  /* 0x0000000109097824 */ /* 0x000fe400078e020d */
[----:B------:R-:W-:Y:S01]  /*11680*/  IMAD R13, R3, R11, R10 ;  /* 0x0000000b030d7224 */ /* 0x000fe200078e020a */
[--C-:B------:R-:W-:Y:S01]  /*11690*/  SHF.R.S32.HI R10, RZ, 0x1f, R5.reuse ;  /* 0x0000001fff0a7819 */ /* 0x100fe20000011405 */
[----:B------:R-:W-:Y:S02]  /*116a0*/  IMAD.MOV R11, RZ, RZ, -R5 ;  /* 0x000000ffff0b7224 */ /* 0x000fe400078e0a05 */
[----:B------:R-:W-:-:S04]  /*116b0*/  IMAD.WIDE.U32 R6, R5, UR4, R6 ;  /* 0x0000000405067c25 */ /* 0x000fc8000f8e0006 */
[----:B------:R-:W-:Y:S01]  /*116c0*/  IMAD R11, R3, R11, R4 ;  /* 0x0000000b030b7224 */ /* 0x000fe200078e0204 */
[----:B------:R-:W-:Y:S01]  /*116d0*/  SHF.R.S32.HI R4, RZ, 0x1f, R13 ;  /* 0x0000001fff047819 */ /* 0x000fe2000001140d */
[----:B------:R-:W-:Y:S02]  /*116e0*/  IMAD R10, R10, UR4, RZ ;  /* 0x000000040a0a7c24 */ /* 0x000fe4000f8e02ff */
[----:B------:R-:W-:-:S04]  /*116f0*/  IMAD.WIDE.U32 R8, R13, UR6, R8 ;  /* 0x000000060d087c25 */ /* 0x000fc8000f8e0008 */
[----:B------:R-:W-:Y:S02]  /*11700*/  IMAD R4, R4, UR6, RZ ;  /* 0x0000000604047c24 */ /* 0x000fe4000f8e02ff */
[----:B------:R-:W-:Y:S01]  /*11710*/  IMAD R15, R5, UR5, R10 ;  /* 0x00000005050f7c24 */ /* 0x000fe2000f8e020a */
[----:B------:R-:W-:Y:S01]  /*11720*/  ULDC.64 UR4, c[0x0][0x280] ;  /* 0x0000a00000047ab9 */ /* 0x000fe20000000a00 */
[----:B------:R-:W-:Y:S01]  /*11730*/  IMAD R5, R13, UR7, R4 ;  /* 0x000000070d057c24 */ /* 0x000fe2000f8e0204 */
[----:B------:R-:W-:Y:S01]  /*11740*/  SHF.R.S32.HI R4, RZ, 0x1f, R11 ;  /* 0x0000001fff047819 */ /* 0x000fe2000001140b */
[----:B------:R-:W-:Y:S02]  /*11750*/  IMAD.IADD R7, R7, 0x1, R15 ;  /* 0x0000000107077824 */ /* 0x000fe400078e020f */
[----:B------:R-:W-:Y:S01]  /*11760*/  IMAD.IADD R5, R9, 0x1, R5 ;  /* 0x0000000109057824 */ /* 0x000fe200078e0205 */
[----:B------:R-:W-:Y:S01]  /*11770*/  LEA R9, P0, R8, UR4, 0x1 ;  /* 0x0000000408097c11 */ /* 0x000fe2000f8008ff */
[----:B------:R-:W-:-:S02]  /*11780*/  IMAD R4, R4, UR6, RZ ;  /* 0x0000000604047c24 */ /* 0x000fc4000f8e02ff */
[----:B------:R-:W-:Y:S01]  /*11790*/  IMAD.WIDE.U32 R6, R11, UR6, R6 ;  /* 0x000000060b067c25 */ /* 0x000fe2000f8e0006 */
[----:B------:R-:W-:-:S03]  /*117a0*/  LEA.HI.X R8, R8, UR5, R5, 0x1, P0 ;  /* 0x0000000508087c11 */ /* 0x000fc600080f0c05 */
[----:B------:R-:W-:Y:S02]  /*117b0*/  IMAD R13, R11, UR7, R4 ;  /* 0x000000070b0d7c24 */ /* 0x000fe4000f8e0204 */
[----:B------:R-:W-:Y:S02]  /*117c0*/  IMAD.SHL.U32 R10, R19, 0x8, RZ ;  /* 0x00000008130a7824 */ /* 0x000fe400078e00ff */
[----:B------:R-:W-:Y:S01]  /*117d0*/  IMAD.IADD R5, R7, 0x1, R13 ;  /* 0x0000000107057824 */ /* 0x000fe200078e020d */
[----:B------:R-:W-:Y:S01]  /*117e0*/  LEA R7, P0, R6, UR4, 0x1 ;  /* 0x0000000406077c11 */ /* 0x000fe2000f8008ff */
[----:B------:R-:W-:-:S03]  /*117f0*/  ULDC UR4, c[0x0][0x2b8] ;  /* 0x0000ae0000047ab9 */ /* 0x000fc60000000800 */
        /* <DEDUP_REMOVED lines=8> */
[----:B------:R-:W1:Y:S01]  /*11880*/  SHFL.IDX PT, R14, R9, RZ, 0x181f ;  /* 0x00181fff090e7589 */ /* 0x000e6200000e0000 */
[----:B------:R-:W-:Y:S01]  /*11890*/  ULDC UR4, c[0x0][0x288] ;  /* 0x0000a20000047ab9 */ /* 0x000fe20000000800 */
[----:B------:R-:W-:Y:S02]  /*118a0*/  VIADD R0, R0, UR40 ;  /* 0x0000002800007c36 */ /* 0x000fe40008000000 */
[----:B------:R-:W2:Y:S01]  /*118b0*/  SHFL.IDX PT, R4, R8, RZ, 0x181f ;  /* 0x00181fff08047589 */ /* 0x000ea200000e0000 */
[----:B------:R-:W-:Y:S02]  /*118c0*/  IMAD R3, R3, UR4, RZ ;  /* 0x0000000403037c24 */ /* 0x000fe4000f8e02ff */
[C---:B------:R-:W-:Y:S01]  /*118d0*/  VIADD R12, R0.reuse, 0x10 ;  /* 0x00000010000c7836 */ /* 0x040fe20000000000 */
[----:B------:R-:W-:Y:S02]  /*118e0*/  SHFL.IDX PT, R27, R8, 0x1, 0x181f ;  /* 0x00381f00081b7f89 */ /* 0x000fe400000e0000 */
[----:B------:R-:W-:-:S02]  /*118f0*/  ISETP.GE.AND P1, PT, R0, R3, PT ;  /* 0x000000030000720c */ /* 0x000fc40003f26270 */
[----:B------:R-:W-:Y:S04]  /*11900*/  SHFL.IDX PT, R28, R9, 0x2, 0x181f ;  /* 0x00581f00091c7f89 */ /* 0x000fe800000e0000 */
[----:B------:R-:W-:Y:S07]  /*11910*/  SHFL.IDX PT, R20, R8, 0x2, 0x181f ;  /* 0x00581f0008147f89 */ /* 0x000fee00000e0000 */
[----:B------:R-:W-:-:S02]  /*11920*/  @!P1 LEA R21, R10, UR38, 0x1 ;  /* 0x000000260a159c11 */ /* 0x000fc4000f8e08ff */
[----:B-1----:R-:W-:-:S05]  /*11930*/  @!P1 LEA R14, P2, R17, R14, 0x1 ;  /* 0x0000000e110e9211 */ /* 0x002fca00078408ff */
[----:B--2---:R-:W-:Y:S02]  /*11940*/  @!P1 IMAD.X R5, RZ, RZ, R4, P2 ;  /* 0x000000ffff059224 */ /* 0x004fe400010e0604 */
[----:B------:R-:W-:Y:S02]  /*11950*/  @!P1 IMAD.MOV.U32 R4, RZ, RZ, R14 ;  /* 0x000000ffff049224 */ /* 0x000fe400078e000e */
[----:B------:R-:W1:Y:S04]  /*11960*/  SHFL.IDX PT, R14, R9, 0x1, 0x181f ;  /* 0x00381f00090e7f89 */ /* 0x000e6800000e0000 */
[----:B------:R2:W-:Y:S01]  /*11970*/  @!P1 LDGSTS.E.BYPASS.LTC128B.128 [R21+0x8400], desc[UR48][R4.64], !P0 ;  /* 0x0840000004159fae */ /* 0x0005e2000c101d70 */
[----:B------:R-:W-:Y:S01]  /*11980*/  ISETP.GE.AND P1, PT, R12, R3, PT ;  /* 0x000000030c00720c */ /* 0x000fe20003f26270 */
[----:B------:R-:W-:-:S05]  /*11990*/  VIADD R12, R0, 0x20 ;  /* 0x00000020000c7836 */ /* 0x000fca0000000000 */
[----:B------:R-:W-:Y:S01]  /*119a0*/  ISETP.GE.AND P2, PT, R12, R3, PT ;  /* 0x000000030c00720c */ /* 0x000fe20003f46270 */
[----:B------:R-:W-:Y:S01]  /*119b0*/  VIADD R12, R0, 0x30 ;  /* 0x00000030000c7836 */ /* 0x000fe20000000000 */
[----:B--2---:R-:W-:Y:S05]  /*119c0*/  SHFL.IDX PT, R21, R8, 0x3, 0x181f ;  /* 0x00781f0008157f89 */ /* 0x004fea00000e0000 */
[----:B-1----:R-:W-:Y:S02]  /*119d0*/  @!P1 LEA R4, P3, R17, R14, 0x1 ;  /* 0x0000000e11049211 */ /* 0x002fe400078608ff */
[----:B------:R-:W1:Y:S04]  /*119e0*/  SHFL.IDX PT, R14, R9, 0x3, 0x181f ;  /* 0x00781f00090e7f89 */ /* 0x000e6800000e0000 */
[C---:B------:R-:W-:Y:S01]  /*119f0*/  @!P2 LEA R29, R10.reuse, UR38, 0x1 ;  /* 0x000000260a1dac11 */ /* 0x040fe2000f8e08ff */
[----:B------:R-:W-:Y:S01]  /*11a00*/  @!P1 IMAD.X R5, RZ, RZ, R27, P3 ;  /* 0x000000ffff059224 */ /* 0x000fe200018e061b */
[----:B------:R-:W-:-:S05]  /*11a10*/  @!P1 LEA R27, R10, UR38, 0x1 ;  /* 0x000000260a1b9c11 */ /* 0x000fca000f8e08ff */
[----:B------:R2:W-:Y:S02]  /*11a20*/  @!P1 LDGSTS.E.BYPASS.LTC128B.128 [R27+0x8c00], desc[UR48][R4.64], !P0 ;  /* 0x08c00000041b9fae */ /* 0x0005e4000c101d70 */
[----:B--2---:R-:W-:Y:S02]  /*11a30*/  @!P2 LEA R4, P1, R17, R28, 0x1 ;  /* 0x0000001c1104a211 */ /* 0x004fe400078208ff */
[----:B------:R-:W2:Y:S03]  /*11a40*/  SHFL.IDX PT, R28, R9, 0x4, 0x181f ;  /* 0x00981f00091c7f89 */ /* 0x000ea600000e0000 */
[----:B------:R-:W-:Y:S01]  /*11a50*/  @!P2 IMAD.X R5, RZ, RZ, R20, P1 ;  /* 0x000000ffff05a224 */ /* 0x000fe200008e0614 */
[----:B------:R-:W-:Y:S01]  /*11a60*/  ISETP.GE.AND P1, PT, R12, R3, PT ;  /* 0x000000030c00720c */ /* 0x000fe20003f26270 */
[----:B------:R-:W3:Y:S01]  /*11a70*/  SHFL.IDX PT, R20, R8, 0x4, 0x181f ;  /* 0x00981f0008147f89 */ /* 0x000ee200000e0000 */
[----:B------:R-:W-:-:S03]  /*11a80*/  VIADD R12, R0, 0x40 ;  /* 0x00000040000c7836 */ /* 0x000fc60000000000 */
[----:B------:R1:W-:Y:S02]  /*11a90*/  @!P2 LDGSTS.E.BYPASS.LTC128B.128 [R29+0x9400], desc[UR48][R4.64], !P0 ;  /* 0x09400000041dafae */ /* 0x0003e4000c101d70 */
[----:B------:R-:W-:Y:S01]  /*11aa0*/  ISETP.GE.AND P2, PT, R12, R3, PT ;  /* 0x000000030c00720c */ /* 0x000fe20003f46270 */
[----:B------:R-:W-:-:S05]  /*11ab0*/  VIADD R12, R0, 0x50 ;  /* 0x00000050000c7836 */ /* 0x000fca0000000000 */
[C---:B------:R-:W-:Y:S02]  /*11ac0*/  @!P1 LEA R27, R10.reuse, UR38, 0x1 ;  /* 0x000000260a1b9c11 */ /* 0x040fe4000f8e08ff */
[C---:B-1----:R-:W-:Y:S02]  /*11ad0*/  @!P1 LEA R4, P3, R17.reuse, R14, 0x1 ;  /* 0x0000000e11049211 */ /* 0x042fe400078608ff */
[----:B------:R-:W1:Y:S03]  /*11ae0*/  SHFL.IDX PT, R14, R9, 0x5, 0x181f ;  /* 0x00b81f00090e7f89 */ /* 0x000e6600000e0000 */
[----:B------:R-:W-:Y:S01]  /*11af0*/  @!P2 LEA R29, R10, UR38, 0x1 ;  /* 0x000000260a1dac11 */ /* 0x000fe2000f8e08ff */
[----:B------:R-:W-:Y:S02]  /*11b00*/  @!P1 IMAD.X R5, RZ, RZ, R21, P3 ;  /* 0x000000ffff059224 */ /* 0x000fe400018e0615 */
[----:B------:R-:W4:Y:S04]  /*11b10*/  SHFL.IDX PT, R21, R8, 0x5, 0x181f ;  /* 0x00b81f0008157f89 */ /* 0x000f2800000e0000 */
[----:B------:R2:W-:Y:S02]  /*11b20*/  @!P1 LDGSTS.E.BYPASS.LTC128B.128 [R27+0x9c00], desc[UR48][R4.64], !P0 ;  /* 0x09c00000041b9fae */ /* 0x0005e4000c101d70 */
[----:B--2---:R-:W-:-:S02]  /*11b30*/  @!P2 LEA R4, P1, R17, R28, 0x1 ;  /* 0x0000001c1104a211 */ /* 0x004fc400078208ff */
[----:B------:R-:W2:Y:S03]  /*11b40*/  SHFL.IDX PT, R28, R9, 0x6, 0x181f ;  /* 0x00d81f00091c7f89 */ /* 0x000ea600000e0000 */
[----:B---3--:R-:W-:Y:S01]  /*11b50*/  @!P2 IMAD.X R5, RZ, RZ, R20, P1 ;  /* 0x000000ffff05a224 */ /* 0x008fe200008e0614 */
[----:B------:R-:W-:Y:S01]  /*11b60*/  ISETP.GE.AND P1, PT, R12, R3, PT ;  /* 0x000000030c00720c */ /* 0x000fe20003f26270 */
[----:B------:R-:W3:Y:S01]  /*11b70*/  SHFL.IDX PT, R20, R8, 0x6, 0x181f ;  /* 0x00d81f0008147f89 */ /* 0x000ee200000e0000 */
[----:B------:R-:W-:-:S03]  /*11b80*/  VIADD R12, R0, 0x60 ;  /* 0x00000060000c7836 */ /* 0x000fc60000000000 */
[----:B------:R1:W-:Y:S02]  /*11b90*/  @!P2 LDGSTS.E.BYPASS.LTC128B.128 [R29+0xa400], desc[UR48][R4.64], !P0 ;  /* 0x0a400000041dafae */ /* 0x0003e4000c101d70 */
[----:B------:R-:W-:Y:S01]  /*11ba0*/  ISETP.GE.AND P2, PT, R12, R3, PT ;  /* 0x000000030c00720c */ /* 0x000fe20003f46270 */
[----:B------:R-:W-:Y:S01]  /*11bb0*/  VIADD R12, R0, 0x70 ;  /* 0x00000070000c7836 */ /* 0x000fe20000000000 */
[----:B------:R-:W-:Y:S04]  /*11bc0*/  SHFL.IDX PT, R8, R8, 0x7, 0x181f ;  /* 0x00f81f0008087f89 */ /* 0x000fe800000e0000 */
[C---:B-1----:R-:W-:Y:S02]  /*11bd0*/  @!P1 LEA R4, P3, R17.reuse, R14, 0x1 ;  /* 0x0000000e11049211 */ /* 0x042fe400078608ff */
[----:B------:R-:W1:Y:S05]  /*11be0*/  SHFL.IDX PT, R14, R9, 0x7, 0x181f ;  /* 0x00f81f00090e7f89 */ /* 0x000e6a00000e0000 */
[C---:B------:R-:W-:Y:S01]  /*11bf0*/  @!P2 LEA R27, R10.reuse, UR38, 0x1 ;  /* 0x000000260a1bac11 */ /* 0x040fe2000f8e08ff */
[----:B----4-:R-:W-:Y:S01]  /*11c00*/  @!P1 IMAD.X R5, RZ, RZ, R21, P3 ;  /* 0x000000ffff059224 */ /* 0x010fe200018e0615 */
[----:B------:R-:W-:Y:S01]  /*11c10*/  @!P1 LEA R21, R10, UR38, 0x1 ;  /* 0x000000260a159c11 */ /* 0x000fe2000f8e08ff */
[----:B------:R-:W-:Y:S04]  /*11c20*/  SHFL.IDX PT, R9, R6, 0x1, 0x181f ;  /* 0x00381f0006097f89 */ /* 0x000fe800000e0000 */
[----:B------:R2:W-:Y:S02]  /*11c30*/  @!P1 LDGSTS.E.BYPASS.LTC128B.128 [R21+0xac00], desc[UR48][R4.64], !P0 ;  /* 0x0ac0000004159fae */ /* 0x0005e4000c101d70 */
[----:B--2---:R-:W-:-:S02]  /*11c40*/  @!P2 LEA R4, P1, R17, R28, 0x1 ;  /* 0x0000001c1104a211 */ /* 0x004fc400078208ff */
[----:B------:R-:W2:Y:S03]  /*11c50*/  SHFL.IDX PT, R28, R7, RZ, 0x181f ;  /* 0x00181fff071c7589 */ /* 0x000ea600000e0000 */
[----:B---3--:R-:W-:Y:S01]  /*11c60*/  @!P2 IMAD.X R5, RZ, RZ, R20, P1 ;  /* 0x000000ffff05a224 */ /* 0x008fe200008e0614 */
[----:B------:R-:W-:Y:S01]  /*11c70*/  ISETP.GE.AND P1, PT, R12, R3, PT ;  /* 0x000000030c00720c */ /* 0x000fe20003f26270 */
[----:B------:R-:W3:Y:S01]  /*11c80*/  SHFL.IDX PT, R20, R6, RZ, 0x181f ;  /* 0x00181fff06147589 */ /* 0x000ee200000e0000 */
[----:B------:R-:W-:-:S03]  /*11c90*/  VIADD R12, R0, 0x80 ;  /* 0x00000080000c7836 */ /* 0x000fc60000000000 */
[----:B------:R1:W-:Y:S02]  /*11ca0*/  @!P2 LDGSTS.E.BYPASS.LTC128B.128 [R27+0xb400], desc[UR48][R4.64], !P0 ;  /* 0x0b400000041bafae */ /* 0x0003e4000c101d70 */
[----:B------:R-:W-:Y:S01]  /*11cb0*/  ISETP.GE.AND P2, PT, R12, R3, PT ;  /* 0x000000030c00720c */ /* 0x000fe20003f46270 */
[----:B------:R-:W-:-:S05]  /*11cc0*/  VIADD R12, R0, 0xa0 ;  /* 0x000000a0000c7836 */ /* 0x000fca0000000000 */
[C---:B------:R-:W-:Y:S02]  /*11cd0*/  @!P1 LEA R21, R10.reuse, UR38, 0x1 ;  /* 0x000000260a159c11 */ /* 0x040fe4000f8e08ff */
[----:B-1----:R-:W-:Y:S02]  /*11ce0*/  @!P1 LEA R4, P3, R17, R14, 0x1 ;  /* 0x0000000e11049211 */ /* 0x002fe400078608ff */
[----:B------:R-:W1:Y:S03]  /*11cf0*/  SHFL.IDX PT, R14, R7, 0x1, 0x181f ;  /* 0x00381f00070e7f89 */ /* 0x000e6600000e0000 */
[----:B------:R-:W-:Y:S01]  /*11d00*/  @!P2 LEA R27, R10, UR38, 0x1 ;  /* 0x000000260a1bac11 */ /* 0x000fe2000f8e08ff */
[----:B------:R-:W-:Y:S02]  /*11d10*/  @!P1 IMAD.X R5, RZ, RZ, R8, P3 ;  /* 0x000000ffff059224 */ /* 0x000fe400018e0608 */
[----:B------:R-:W-:-:S03]  /*11d20*/  VIADD R8, R0, 0x90 ;  /* 0x0000009000087836 */ /* 0x000fc60000000000 */
[----:B------:R2:W-:Y:S02]  /*11d30*/  @!P1 LDGSTS.E.BYPASS.LTC128B.128 [R21+0xbc00], desc[UR48][R4.64], !P0 ;  /* 0x0bc0000004159fae */ /* 0x0005e4000c101d70 */
[----:B--2---:R-:W-:-:S05]  /*11d40*/  @!P2 LEA R4, P1, R17, R28, 0x1 ;  /* 0x0000001c1104a211 */ /* 0x004fca00078208ff */
[----:B---3--:R-:W-:Y:S01]  /*11d50*/  @!P2 IMAD.X R5, RZ, RZ, R20, P1 ;  /* 0x000000ffff05a224 */ /* 0x008fe200008e0614 */
[-C--:B------:R-:W-:Y:S01]  /*11d60*/  ISETP.GE.AND P1, PT, R8, R3.reuse, PT ;  /* 0x000000030800720c */ /* 0x080fe20003f26270 */
[----:B------:R-:W2:Y:S04]  /*11d70*/  SHFL.IDX PT, R20, R7, 0x2, 0x181f ;  /* 0x00581f0007147f89 */ /* 0x000ea800000e0000 */
[----:B------:R-:W3:Y:S04]  /*11d80*/  SHFL.IDX PT, R8, R6, 0x2, 0x181f ;  /* 0x00581f0006087f89 */ /* 0x000ee800000e0000 */
[----:B------:R1:W-:Y:S01]  /*11d90*/  @!P2 LDGSTS.E.BYPASS.LTC128B.128 [R27+0xc400], desc[UR48][R4.64], !P0 ;  /* 0x0c400000041bafae */ /* 0x0003e2000c101d70 */
[----:B------:R-:W-:-:S03]  /*11da0*/  ISETP.GE.AND P2, PT, R12, R3, PT ;  /* 0x000000030c00720c */ /* 0x000fc60003f46270 */
[----:B------:R-:W4:Y:S01]  /*11db0*/  SHFL.IDX PT, R6, R6, 0x3, 0x181f ;  /* 0x00781f0006067f89 */ /* 0x000f2200000e0000 */
[----:B-1----:R-:W-:-:S09]  /*11dc0*/  @!P1 LEA R4, P3, R17, R14, 0x1 ;  /* 0x0000000e11049211 */ /* 0x002fd200078608ff */
[C---:B------:R-:W-:Y:S01]  /*11dd0*/  @!P2 LEA R21, R10.reuse, UR38, 0x1 ;  /* 0x000000260a15ac11 */ /* 0x040fe2000f8e08ff */
[----:B------:R1:W0:Y:S01]  /*11de0*/  SHFL.IDX PT, R14, R7, 0x3, 0x181f ;  /* 0x00781f00070e7f89 */ /* 0x00022200000e0000 */
[----:B------:R-:W-:Y:S01]  /*11df0*/  @!P1 IMAD.X R5, RZ, RZ, R9, P3 ;  /* 0x000000ffff059224 */ /* 0x000fe200018e0609 */
[----:B------:R-:W-:-:S05]  /*11e00*/  @!P1 LEA R9, R10, UR38, 0x1 ;  /* 0x000000260a099c11 */ /* 0x000fca000f8e08ff */
[----:B------:R2:W-:Y:S02]  /*11e10*/  @!P1 LDGSTS.E.BYPASS.LTC128B.128 [R9+0xcc00], desc[UR48][R4.64], !P0 ;  /* 0x0cc0000004099fae */ /* 0x0005e4000c101d70 */
[----:B--2---:R-:W-:-:S05]  /*11e20*/  @!P2 LEA R4, P1, R17, R20, 0x1 ;  /* 0x000000141104a211 */ /* 0x004fca00078208ff */
[----:B---3--:R-:W-:-:S05]  /*11e30*/  @!P2 IMAD.X R5, RZ, RZ, R8, P1 ;  /* 0x000000ffff05a224 */ /* 0x008fca00008e0608 */
[----:B0---4-:R1:W-:Y:S03]  /*11e40*/  @!P2 LDGSTS.E.BYPASS.LTC128B.128 [R21+0xd400], desc[UR48][R4.64], !P0 ;  /* 0x0d4000000415afae */ /* 0x0113e6000c101d70 */
.L_x_13137:
[----:B------:R-:W-:-:S05]  /*11e50*/  VIADD R0, R0, 0xb0 ;  /* 0x000000b000007836 */ /* 0x000fca0000000000 */
[----:B------:R-:W-:Y:S01]  /*11e60*/  ISETP.GE.AND P1, PT, R0, R3, PT ;  /* 0x000000030000720c */ /* 0x000fe20003f26270 */
[----:B------:R-:W-:-:S05]  /*11e70*/  IMAD.MOV.U32 R0, RZ, RZ, 0x1 ;  /* 0x00000001ff007424 */ /* 0x000fca00078e00ff */
[----:B------:R-:W-:-:S07]  /*11e80*/  SHF.L.U32 R0, R0, 0x1f, RZ ;  /* 0x0000001f00007819 */ /* 0x000fce00000006ff */
        /* <DEDUP_REMOVED lines=12> */
[----:B0-----:R-:W-:-:S05]  /*11f50*/  VIADD R3, R26, 0xfffffffe ;  /* 0xfffffffe1a037836 */ /* 0x001fca0000000000 */
[----:B------:R-:W-:Y:S01]  /*11f60*/  ISETP.GE.AND P1, PT, R3, UR41, PT ;  /* 0x0000002903007c0c */ /* 0x000fe2000bf26270 */
[----:B------:R-:W0:Y:S02]  /*11f70*/  SYNCS.PHASECHK.TRANS64.TRYWAIT P0, [UR38+0x16820], R0 ;  /* 0x01682000ff0075a7 */ /* 0x000e240008000166 */
[----:B0-----:R-:W-:Y:S10]  /*11f80*/  @!P0 BRA `(.L_x_13048) ;  /* 0x0000002c00288947 */ /* 0x001ff40003800000 */
.L_x_13138:
[----:B------:R-:W-:Y:S02]  /*11f90*/  IMAD.MOV.U32 R12, RZ, RZ, 0x1 ;  /* 0x00000001ff0c7424 */ /* 0x000fe400078e00ff */
        /* <DEDUP_REMOVED lines=26> */
.L_x_13077:
        /* <DEDUP_REMOVED lines=12> */
[----:B0-----:R-:W-:-:S13]  /*12200*/  ISETP.NE.AND P0, PT, R14, 0x1, PT ;  /* 0x000000010e00780c */ /* 0x001fda0003f05270 */
[----:B------:R-:W0:Y:S02]  /*12210*/  @P0 LDC.64 R4, c[0x0][0x440] ;  /* 0x00011000ff040b82 */ /* 0x000e240000000a00 */
[----:B0-----:R-:W-:-:S05]  /*12220*/  @P0 IMAD.HI.U32 R4, R3, R4, RZ ;  /* 0x0000000403040227 */ /* 0x001fca00078e00ff */
[----:B------:R-:W-:Y:S01]  /*12230*/  @P0 SHF.R.U32.HI R13, RZ, R5, R4 ;  /* 0x00000005ff0d0219 */ /* 0x000fe20000011604 */
[----:B------:R-:W-:-:S03]  /*12240*/  IMAD R4, R24, UR4, RZ ;  /* 0x0000000418047c24 */ /* 0x000fc6000f8e02ff */
[--C-:B------:R-:W-:Y:S01]  /*12250*/  SHF.R.S32.HI R5, RZ, 0x1f, R13.reuse ;  /* 0x0000001fff057819 */ /* 0x100fe2000001140d */
        /* <DEDUP_REMOVED lines=10> */
.L_x_13053:
[----:B------:R-:W1:Y:S01]  /*12300*/  SYNCS.PHASECHK.TRANS64.TRYWAIT P0, [UR38+0x16848], R12 ;  /* 0x0168480cff0075a7 */ /* 0x000e620008000166 */
[----:B------:R-:W-:Y:S01]  /*12310*/  BSSY B2, `(.L_x_13054) ;  /* 0x0000003000027945 */ /* 0x000fe20003800000 */
[----:B------:R-:W-:-:S03]  /*12320*/  ISETP.NE.AND P2, PT, R19, RZ, PT ;  /* 0x000000ff1300720c */ /* 0x000fc60003f45270 */
[----:B-1----:R-:W-:Y:S10]  /*12330*/  @!P0 BRA `(.L_x_13055) ;  /* 0x0000002800548947 */ /* 0x002ff40003800000 */
.L_x_13139:
[----:B------:R-:W-:Y:S05]  /*12340*/  BSYNC B2 ;  /* 0x0000000000027941 */ /* 0x000fea0003800000 */
.L_x_13054:
[----:B------:R-:W-:Y:S04]  /*12350*/  BSSY B2, `(.L_x_13056) ;  /* 0x0000007000027945 */ /* 0x000fe80003800000 */
[----:B------:R-:W-:Y:S05]  /*12360*/  @P2 BRA `(.L_x_13057) ;  /* 0x0000000000142947 */ /* 0x000fea0003800000 */
[----:B------:R-:W-:Y:S01]  /*12370*/  ISETP.NE.AND P0, PT, R8, RZ, PT ;  /* 0x000000ff0800720c */ /* 0x000fe20003f05270 */
[----:B0-----:R-:W-:-:S04]  /*12380*/  IMAD.MOV.U32 R4, RZ, RZ, 0x4000 ;  /* 0x00004000ff047424 */ /* 0x001fc800078e00ff */
[----:B------:R1:W-:Y:S08]  /*12390*/  SYNCS.ARRIVE.TRANS64 RZ, [UR38+0x16838], R4 ;  /* 0x01683804ffff79a7 */ /* 0x0003f00008000026 */
[----:B-1----:R-:W-:Y:S05]  /*123a0*/  @!P0 BRA `(.L_x_13057) ;  /* 0x0000000000048947 */ /* 0x002fea0003800000 */
[----:B------:R-:W-:Y:S01]  /*123b0*/  BPT.TRAP 0x1 ;  /* 0x000000040000795c */ /* 0x000fe20000300000 */
.L_x_13057:
[----:B------:R-:W-:Y:S05]  /*123c0*/  BSYNC B2 ;  /* 0x0000000000027941 */ /* 0x000fea0003800000 */
.L_x_13056:
        /* <DEDUP_REMOVED lines=11> */
.L_x_13058:
        /* <DEDUP_REMOVED lines=10> */
.L_x_13140:
[----:B------:R-:W-:Y:S05]  /*12520*/  BSYNC B2 ;  /* 0x0000000000027941 */ /* 0x000fea0003800000 */
.L_x_13059:
        /* <DEDUP_REMOVED lines=9> */
.L_x_13062:
[----:B------:R-:W-:Y:S05]  /*125c0*/  BSYNC B2 ;  /* 0x0000000000027941 */ /* 0x000fea0003800000 */
.L_x_13061:
        /* <DEDUP_REMOVED lines=10> */
.L_x_13063:
        /* <DEDUP_REMOVED lines=10> */
.L_x_13052:
[----:B------:R-:W-:Y:S05]  /*12710*/  BSYNC B1 ;  /* 0x0000000000017941 */ /* 0x000fea0003800000 */
.L_x_13051:
        /* <DEDUP_REMOVED lines=27> */
.L_x_13066:
[----:B------:R-:W1:Y:S01]  /*128d0*/  SYNCS.PHASECHK.TRANS64.TRYWAIT P0, [UR38+0x16840], R14 ;  /* 0x0168400eff0075a7 */ /* 0x000e620008000166 */
[----:B------:R-:W-:Y:S01]  /*128e0*/  BSSY B2, `(.L_x_13067) ;  /* 0x0000003000027945 */ /* 0x000fe20003800000 */
[----:B------:R-:W-:-:S03]  /*128f0*/  ISETP.NE.AND P2, PT, R19, RZ, PT ;  /* 0x000000ff1300720c */ /* 0x000fc60003f45270 */
[----:B-1----:R-:W-:Y:S10]  /*12900*/  @!P0 BRA `(.L_x_13068) ;  /* 0x0000002400108947 */ /* 0x002ff40003800000 */
.L_x_13141:
[----:B------:R-:W-:Y:S05]  /*12910*/  BSYNC B2 ;  /* 0x0000000000027941 */ /* 0x000fea0003800000 */
.L_x_13067:
[----:B------:R-:W-:Y:S04]  /*12920*/  BSSY B2, `(.L_x_13069) ;  /* 0x0000007000027945 */ /* 0x000fe80003800000 */
[----:B------:R-:W-:Y:S05]  /*12930*/  @P2 BRA `(.L_x_13070) ;  /* 0x0000000000142947 */ /* 0x000fea0003800000 */
[----:B------:R-:W-:Y:S01]  /*12940*/  ISETP.NE.AND P0, PT, R8, RZ, PT ;  /* 0x000000ff0800720c */ /* 0x000fe20003f05270 */
[----:B0-----:R-:W-:-:S04]  /*12950*/  IMAD.MOV.U32 R4, RZ, RZ, 0x4000 ;  /* 0x00004000ff047424 */ /* 0x001fc800078e00ff */
[----:B------:R1:W-:Y:S08]  /*12960*/  SYNCS.ARRIVE.TRANS64 RZ, [UR38+0x16830], R4 ;  /* 0x01683004ffff79a7 */ /* 0x0003f00008000026 */
[----:B-1----:R-:W-:Y:S05]  /*12970*/  @!P0 BRA `(.L_x_13070) ;  /* 0x0000000000048947 */ /* 0x002fea0003800000 */
[----:B------:R-:W-:Y:S01]  /*12980*/  BPT.TRAP 0x1 ;  /* 0x000000040000795c */ /* 0x000fe20000300000 */
.L_x_13070:
[----:B------:R-:W-:Y:S05]  /*12990*/  BSYNC B2 ;  /* 0x0000000000027941 */ /* 0x000fea0003800000 */
.L_x_13069:
        /* <DEDUP_REMOVED lines=11> */
.L_x_13071:
        /* <DEDUP_REMOVED lines=12> */
.L_x_13142:
[----:B------:R-:W-:Y:S05]  /*12b10*/  BSYNC B2 ;  /* 0x0000000000027941 */ /* 0x000fea0003800000 */
.L_x_13072:
        /* <DEDUP_REMOVED lines=9> */
.L_x_13075:
[----:B------:R-:W-:Y:S05]  /*12bb0*/  BSYNC B2 ;  /* 0x0000000000027941 */ /* 0x000fea0003800000 */
.L_x_13074:
        /* <DEDUP_REMOVED lines=10> */
.L_x_13076:
        /* <DEDUP_REMOVED lines=10> */
.L_x_13065:
[----:B------:R-:W-:Y:S05]  /*12d00*/  BSYNC B1 ;  /* 0x0000000000017941 */ /* 0x000fea0003800000 */
.L_x_13064:
[----:B------:R-:W-:Y:S02]  /*12d10*/  VIADD R3, R3, 0xfffffffe ;  /* 0xfffffffe03037836 */ /* 0x000fe40000000000 */
[----:B------:R-:W-:Y:S01]  /*12d20*/  IMAD.MOV.U32 R11, RZ, RZ, R12 ;  /* 0x000000ffff0b7224 */ /* 0x000fe200078e000c */
[----:B------:R-:W-:Y:S06]  /*12d30*/  @P1 BRA `(.L_x_13077) ;  /* 0xfffffff400001947 */ /* 0x000fec000383ffff */
[----:B------:R-:W-:Y:S05]  /*12d40*/  BSYNC B0 ;  /* 0x0000000000007941 */ /* 0x000fea0003800000 */
.L_x_13050:
        /* <DEDUP_REMOVED lines=28> */
.L_x_13079:
[----:B------:R-:W1:Y:S01]  /*12f10*/  SYNCS.PHASECHK.TRANS64.TRYWAIT P0, [UR38+0x16848], R9 ;  /* 0x01684809ff0075a7 */ /* 0x000e620008000166 */
[----:B------:R-:W-:Y:S01]  /*12f20*/  BSSY B1, `(.L_x_13080) ;  /* 0x0000003000017945 */ /* 0x000fe20003800000 */
[----:B------:R-:W-:-:S03]  /*12f30*/  ISETP.NE.AND P1, PT, R19, RZ, PT ;  /* 0x000000ff1300720c */ /* 0x000fc60003f25270 */
[----:B-1----:R-:W-:Y:S10]  /*12f40*/  @!P0 BRA `(.L_x_13081) ;  /* 0x0000001c00b08947 */ /* 0x002ff40003800000 */
.L_x_13143:
[----:B------:R-:W-:Y:S05]  /*12f50*/  BSYNC B1 ;  /* 0x0000000000017941 */ /* 0x000fea0003800000 */
.L_x_13080:
[----:B------:R-:W-:Y:S04]  /*12f60*/  BSSY B1, `(.L_x_13082) ;  /* 0x0000007000017945 */ /* 0x000fe80003800000 */
[----:B------:R-:W-:Y:S05]  /*12f70*/  @P1 BRA `(.L_x_13083) ;  /* 0x0000000000141947 */ /* 0x000fea0003800000 */
[----:B------:R-:W-:Y:S01]  /*12f80*/  ISETP.NE.AND P0, PT, R8, RZ, PT ;  /* 0x000000ff0800720c */ /* 0x000fe20003f05270 */
[----:B0-----:R-:W-:-:S04]  /*12f90*/  IMAD.MOV.U32 R4, RZ, RZ, 0x4000 ;  /* 0x00004000ff047424 */ /* 0x001fc800078e00ff */
[----:B------:R1:W-:Y:S08]  /*12fa0*/  SYNCS.ARRIVE.TRANS64 RZ, [UR38+0x16838], R4 ;  /* 0x01683804ffff79a7 */ /* 0x0003f00008000026 */
[----:B-1----:R-:W-:Y:S05]  /*12fb0*/  @!P0 BRA `(.L_x_13083) ;  /* 0x0000000000048947 */ /* 0x002fea0003800000 */
[----:B------:R-:W-:Y:S01]  /*12fc0*/  BPT.TRAP 0x1 ;  /* 0x000000040000795c */ /* 0x000fe20000300000 */
.L_x_13083:
[----:B------:R-:W-:Y:S05]  /*12fd0*/  BSYNC B1 ;  /* 0x0000000000017941 */ /* 0x000fea0003800000 */
.L_x_13082:
        /* <DEDUP_REMOVED lines=11> */
.L_x_13084:
        /* <DEDUP_REMOVED lines=11> */
.L_x_13144:
[----:B------:R-:W-:Y:S05]  /*13140*/  BSYNC B1 ;  /* 0x0000000000017941 */ /* 0x000fea0003800000 */
.L_x_13085:
        /* <DEDUP_REMOVED lines=9> */
.L_x_13088:
[----:B------:R-:W-:Y:S05]  /*131e0*/  BSYNC B1 ;  /* 0x0000000000017941 */ /* 0x000fea0003800000 */
.L_x_13087:
        /* <DEDUP_REMOVED lines=10> */
.L_x_13089:
        /* <DEDUP_REMOVED lines=10> */
.L_x_13078:
[----:B------:R-:W-:Y:S05]  /*13330*/  BSYNC B0 ;  /* 0x0000000000007941 */ /* 0x000fea0003800000 */
.L_x_13049:
        /* <DEDUP_REMOVED lines=9> */
.L_x_13145:
[----:B------:R-:W-:Y:S05]  /*133d0*/  BSYNC B1 ;  /* 0x0000000000017941 */ /* 0x000fea0003800000 */
.L_x_13092:
[----:B------:R-:W-:Y:S04]  /*133e0*/  BSSY B1, `(.L_x_13094) ;  /* 0x0000007000017945 */ /* 0x000fe80003800000 */
[----:B------:R-:W-:Y:S05]  /*133f0*/  @P1 BRA `(.L_x_13095) ;  /* 0x0000000000141947 */ /* 0x000fea0003800000 */
[----:B------:R-:W-:Y:S01]  /*13400*/  LOP3.LUT P0, RZ, R2, 0x1f, RZ, 0xc0, !PT ;  /* 0x0000001f02ff7812 */ /* 0x000fe2000780c0ff */
[----:B0-----:R-:W-:-:S04]  /*13410*/  IMAD.MOV.U32 R3, RZ, RZ, 0x4000 ;  /* 0x00004000ff037424 */ /* 0x001fc800078e00ff */
[----:B------:R1:W-:Y:S08]  /*13420*/  SYNCS.ARRIVE.TRANS64 RZ, [R4+URZ+0x16850], R3 ;  /* 0x0168500304ff79a7 */ /* 0x0003f0000800003f */
[----:B------:R-:W-:Y:S05]  /*13430*/  @!P0 BRA `(.L_x_13095) ;  /* 0x0000000000048947 */ /* 0x000fea0003800000 */
[----:B------:R-:W-:Y:S01]  /*13440*/  BPT.TRAP 0x1 ;  /* 0x000000040000795c */ /* 0x000fe20000300000 */
.L_x_13095:
[----:B------:R-:W-:Y:S05]  /*13450*/  BSYNC B1 ;  /* 0x0000000000017941 */ /* 0x000fea0003800000 */
.L_x_13094:
        /* <DEDUP_REMOVED lines=13> */
.L_x_13096:
        /* <DEDUP_REMOVED lines=8> */
.L_x_13091:
[----:B------:R-:W-:Y:S05]  /*135b0*/  BSYNC B0 ;  /* 0x0000000000007941 */ /* 0x000fea0003800000 */
.L_x_13090:
[----:B------:R-:W-:Y:S02]  /*135c0*/  VIADD R0, R0, 0x1 ;  /* 0x0000000100007836 */ /* 0x000fe40000000000 */
[----:B01----:R-:W-:-:S03]  /*135d0*/  IMAD.MOV.U32 R4, RZ, RZ, RZ ;  /* 0x000000ffff047224 */ /* 0x003fc600078e00ff */
[----:B------:R-:W-:-:S04]  /*135e0*/  ISETP.NE.AND P0, PT, R0, 0x2, PT ;  /* 0x000000020000780c */ /* 0x000fc80003f05270 */
[----:B------:R-:W-:Y:S02]  /*135f0*/  SEL R3, RZ, 0x1, P0 ;  /* 0x00000001ff037807 */ /* 0x000fe40000000000 */
[----:B------:R-:W-:Y:S02]  /*13600*/  SEL R0, R0, RZ, P0 ;  /* 0x000000ff00007207 */ /* 0x000fe40000000000 */
[----:B------:R-:W-:-:S07]  /*13610*/  LOP3.LUT R3, R12, R3, RZ, 0x3c, !PT ;  /* 0x000000030c037212 */ /* 0x000fce00078e3cff */
.L_x_13029:
[----:B------:R-:W0:Y:S01]  /*13620*/  S2R R5, SR_CgaCtaId ;  /* 0x0000000000057919 */ /* 0x000e220000008800 */
[----:B------:R-:W-:Y:S02]  /*13630*/  MOV R2, 0x400 ;  /* 0x0000040000027802 */ /* 0x000fe40000000f00 */
[----:B------:R-:W-:Y:S02]  /*13640*/  SHF.L.U32 R4, R4, 0x1f, RZ ;  /* 0x0000001f04047819 */ /* 0x000fe400000006ff */
[----:B0-----:R-:W-:-:S04]  /*13650*/  LEA R7, R5, R2, 0x18 ;  /* 0x0000000205077211 */ /* 0x001fc800078ec0ff */
[----:B------:R-:W0:Y:S02]  /*13660*/  SYNCS.PHASECHK.TRANS64.TRYWAIT P0, [R7+URZ+0x16820], R4 ;  /* 0x01682004070075a7 */ /* 0x000e24000800017f */
[----:B0-----:R-:W-:Y:S05]  /*13670*/  @!P0 BRA `(.L_x_13097) ;  /* 0x0000001800288947 */ /* 0x001fea0003800000 */
.L_x_13146:
[----:B------:R-:W-:-:S03]  /*13680*/  UMOV UR4, 0xffffffff ;  /* 0xffffffff00047882 */ /* 0x000fc60000000000 */
[----:B------:R-:W-:Y:S05]  /*13690*/  BRA.DIV UR4, `(.L_x_13098) ;  /* 0x0000001a04347947 */ /* 0x000fea000b800000 */
[----:B------:R1:W2:Y:S02]  /*136a0*/  SHFL.IDX PT, R14, R16, RZ, 0x1f ;  /* 0x00001fff100e7589 */ /* 0x0002a400000e0000 */
.L_x_13149:
[----:B--2---:R-:W-:-:S13]  /*136b0*/  ISETP.NE.AND P0, PT, R14, RZ, PT ;  /* 0x000000ff0e00720c */ /* 0x004fda0003f05270 */
[----:B------:R-:W-:Y:S05]  /*136c0*/  @P0 BRA `(.L_x_12945) ;  /* 0x0000000000880947 */ /* 0x000fea0003800000 */
[----:B------:R-:W-:-:S03]  /*136d0*/  UMOV UR4, 0xffffffff ;  /* 0xffffffff00047882 */ /* 0x000fc60000000000 */
[----:B------:R-:W-:Y:S05]  /*136e0*/  BRA.DIV UR4, `(.L_x_13099) ;  /* 0x0000001a04487947 */ /* 0x000fea000b800000 */
[----:B------:R-:W-:-:S13]  /*136f0*/  ELECT P6, URZ, PT ;  /* 0x00000000003f782f */ /* 0x000fda00038c0000 */
.L_x_13152:
[----:B------:R-:W-:Y:S05]  /*13700*/  @!P6 BRA `(.L_x_12945) ;  /* 0x000000000078e947 */ /* 0x000fea0003800000 */
[----:B------:R-:W-:-:S06]  /*13710*/  ULOP3.LUT UR4, UR45, 0x2, URZ, 0xfc, !UPT ;  /* 0x000000022d047892 */ /* 0x000fcc000f8efc3f */
[----:B------:R-:W-:-:S05]  /*13720*/  IMAD.U32 R2, RZ, RZ, UR4 ;  /* 0x00000004ff027e24 */ /* 0x000fca000f8e00ff */
[----:B------:R-:W-:-:S13]  /*13730*/  ISETP.NE.AND P2, PT, R2, 0x3, PT ;  /* 0x000000030200780c */ /* 0x000fda0003f45270 */
[----:B------:R-:W-:Y:S05]  /*13740*/  @!P2 BRA `(.L_x_13100) ;  /* 0x000000000004a947 */ /* 0x000fea0003800000 */
[----:B------:R-:W-:Y:S01]  /*13750*/  BPT.TRAP 0x1 ;  /* 0x000000040000795c */ /* 0x000fe20000300000 */
.L_x_13100:
        /* <DEDUP_REMOVED lines=12> */
.L_x_13153:
[----:B------:R-:W2:Y:S02]  /*13820*/  SYNCS.PHASECHK.TRANS64.TRYWAIT P0, [R3+URZ], R2 ;  /* 0x00000002030075a7 */ /* 0x000ea4000800017f */
[----:B--2---:R-:W-:Y:S05]  /*13830*/  @!P0 BRA `(.L_x_13102) ;  /* 0x0000001800288947 */ /* 0x004fea0003800000 */
.L_x_13154:
[----:B------:R-:W-:Y:S05]  /*13840*/  @!P2 BRA `(.L_x_13103) ;  /* 0x000000000004a947 */ /* 0x000fea0003800000 */
[----:B------:R-:W-:Y:S01]  /*13850*/  BPT.TRAP 0x1 ;  /* 0x000000040000795c */ /* 0x000fe20000300000 */
.L_x_13103:
[----:B--2---:R-:W-:-:S04]  /*13860*/  VIADD R3, R7, 0x16860 ;  /* 0x0001686007037836 */ /* 0x004fc80000000000 */
[----:B------:R-:W-:-:S04]  /*13870*/  IMAD R0, R0, 0x8, R3 ;  /* 0x0000000800007824 */ /* 0x000fc800078e0203 */
[----:B------:R-:W2:Y:S02]  /*13880*/  SYNCS.PHASECHK.TRANS64.TRYWAIT P0, [R0+URZ], R5 ;  /* 0x00000005000075a7 */ /* 0x000ea4000800017f */
[----:B--2---:R-:W-:Y:S05]  /*13890*/  @!P0 BRA `(.L_x_13104) ;  /* 0x0000001800248947 */ /* 0x004fea0003800000 */
.L_x_13155:
[----:B------:R-:W-:-:S07]  /*138a0*/  IMAD R3, R8, 0x8, R3 ;  /* 0x0000000808037824 */ /* 0x000fce00078e0203 */
.L_x_13105:
[----:B---3--:R3:W4:Y:S02]  /*138b0*/  SYNCS.PHASECHK.TRANS64.TRYWAIT P0, [R3+URZ], R2 ;  /* 0x00000002030075a7 */ /* 0x008724000800017f */
[----:B----4-:R-:W-:Y:S05]  /*138c0*/  @!P0 NANOSLEEP.SYNCS 0x989680 ;  /* 0x009896800000895d */ /* 0x010fea0003900000 */
[----:B------:R-:W4:Y:S02]  /*138d0*/  @!P0 SYNCS.PHASECHK.TRANS64 P0, [R3+URZ], R2 ;  /* 0x00000002030085a7 */ /* 0x000f24000800007f */
[----:B----4-:R-:W-:Y:S05]  /*138e0*/  @!P0 BRA `(.L_x_13105) ;  /* 0xfffffffc00f08947 */ /* 0x010fea000383ffff */
.L_x_12945:
[----:B------:R-:W-:Y:S05]  /*138f0*/  BSYNC B6 ;  /* 0x0000000000067941 */ /* 0x000fea0003800000 */
.L_x_12942:
[----:B------:R-:W-:Y:S05]  /*13900*/  EXIT ;  /* 0x000000000000794d */ /* 0x000fea0003800000 */
.L_x_12955:
[----:B0-----:R-:W-:-:S04]  /*13910*/  IMAD.U32 R3, RZ, RZ, UR38 ;  /* 0x00000026ff037e24 */ /* 0x001fc8000f8e00ff */
[----:B------:R0:W1:Y:S03]  /*13920*/  SYNCS.PHASECHK.TRANS64.TRYWAIT P0, [R3+URZ+0x16800], R0 ;  /* 0x01680000030075a7 */ /* 0x000066000800017f */
[----:B-1----:R-:W-:Y:S05]  /*13930*/  @!P0 NANOSLEEP.SYNCS 0x989680 ;  /* 0x009896800000895d */ /* 0x002fea0003900000 */
[----:B------:R-:W1:Y:S02]  /*13940*/  @!P0 SYNCS.PHASECHK.TRANS64 P0, [R3+URZ+0x16800], R0 ;  /* 0x01680000030085a7 */ /* 0x000e64000800007f */
[----:B-1----:R-:W-:Y:S05]  /*13950*/  @!P0 BRA `(.L_x_12955) ;  /* 0xfffffffc00ec8947 */ /* 0x002fea000383ffff */
[----:B------:R-:W-:Y:S05]  /*13960*/  BRA `(.L_x_13106) ;  /* 0xfffffedc004c7947 */ /* 0x000fea000383ffff */
.L_x_12959:
[----:B-1----:R-:W-:-:S04]  /*13970*/  IMAD.U32 R3, RZ, RZ, UR38 ;  /* 0x00000026ff037e24 */ /* 0x002fc8000f8e00ff */
[----:B------:R1:W2:Y:S03]  /*13980*/  SYNCS.PHASECHK.TRANS64.TRYWAIT P2, [R3+URZ+0x16830], R0 ;  /* 0x01683000030075a7 */ /* 0x0002a6000804017f */
[----:B--2---:R-:W-:Y:S05]  /*13990*/  @!P2 NANOSLEEP.SYNCS 0x989680 ;  /* 0x009896800000a95d */ /* 0x004fea0003900000 */
[----:B------:R-:W2:Y:S02]  /*139a0*/  @!P2 SYNCS.PHASECHK.TRANS64 P2, [R3+URZ+0x16830], R0 ;  /* 0x016830000300a5a7 */ /* 0x000ea4000804007f */
[----:B--2---:R-:W-:Y:S05]  /*139b0*/  @!P2 BRA `(.L_x_12959) ;  /* 0xfffffffc00eca947 */ /* 0x004fea000383ffff */
[----:B------:R-:W-:Y:S05]  /*139c0*/  BRA `(.L_x_12958) ;  /* 0xfffffedc006c7947 */ /* 0x000fea000383ffff */
.L_x_12975:
[----:B-1----:R-:W-:-:S04]  /*139d0*/  IMAD.U32 R13, RZ, RZ, UR10 ;  /* 0x0000000aff0d7e24 */ /* 0x002fc8000f8e00ff */
[----:B------:R1:W2:Y:S03]  /*139e0*/  SYNCS.PHASECHK.TRANS64.TRYWAIT P2, [R13+URZ+0x16830], R10 ;  /* 0x0168300a0d0075a7 */ /* 0x0002a6000804017f */
[----:B--2---:R-:W-:Y:S05]  /*139f0*/  @!P2 NANOSLEEP.SYNCS 0x989680 ;  /* 0x009896800000a95d */ /* 0x004fea0003900000 */
[----:B------:R-:W2:Y:S02]  /*13a00*/  @!P2 SYNCS.PHASECHK.TRANS64 P2, [R13+URZ+0x16830], R10 ;  /* 0x0168300a0d00a5a7 */ /* 0x000ea4000804007f */
[----:B--2---:R-:W-:Y:S05]  /*13a10*/  @!P2 BRA `(.L_x_12975) ;  /* 0xfffffffc00eca947 */ /* 0x004fea000383ffff */
[----:B------:R-:W-:Y:S05]  /*13a20*/  BRA `(.L_x_12972) ;  /* 0xffffff1800607947 */ /* 0x000fea000383ffff */
.L_x_12979:
[----:B-1----:R-:W-:-:S04]  /*13a30*/  IMAD.U32 R13, RZ, RZ, UR10 ;  /* 0x0000000aff0d7e24 */ /* 0x002fc8000f8e00ff */
[----:B------:R1:W2:Y:S03]  /*13a40*/  SYNCS.PHASECHK.TRANS64.TRYWAIT P2, [R13+URZ+0x16850], R10 ;  /* 0x0168500a0d0075a7 */ /* 0x0002a6000804017f */
[----:B--2---:R-:W-:Y:S05]  /*13a50*/  @!P2 NANOSLEEP.SYNCS 0x989680 ;  /* 0x009896800000a95d */ /* 0x004fea0003900000 */
[----:B------:R-:W2:Y:S02]  /*13a60*/  @!P2 SYNCS.PHASECHK.TRANS64 P2, [R13+URZ+0x16850], R10 ;  /* 0x0168500a0d00a5a7 */ /* 0x000ea4000804007f */
[----:B--2---:R-:W-:Y:S05]  /*13a70*/  @!P2 BRA `(.L_x_12979) ;  /* 0xfffffffc00eca947 */ /* 0x004fea000383ffff */
[----:B------:R-:W-:Y:S05]  /*13a80*/  BRA `(.L_x_12976) ;  /* 0xffffff1800d87947 */ /* 0x000fea000383ffff */
.L_x_12996:
[----:B-1----:R-:W-:-:S04]  /*13a90*/  IMAD.U32 R14, RZ, RZ, UR10 ;  /* 0x0000000aff0e7e24 */ /* 0x002fc8000f8e00ff */
[----:B------:R1:W2:Y:S03]  /*13aa0*/  SYNCS.PHASECHK.TRANS64.TRYWAIT P2, [R14+URZ+0x16830], R7 ;  /* 0x016830070e0075a7 */ /* 0x0002a6000804017f */
[----:B--2---:R-:W-:Y:S05]  /*13ab0*/  @!P2 NANOSLEEP.SYNCS 0x989680 ;  /* 0x009896800000a95d */ /* 0x004fea0003900000 */
[----:B------:R-:W2:Y:S02]  /*13ac0*/  @!P2 SYNCS.PHASECHK.TRANS64 P2, [R14+URZ+0x16830], R7 ;  /* 0x016830070e00a5a7 */ /* 0x000ea4000804007f */
[----:B--2---:R-:W-:Y:S05]  /*13ad0*/  @!P2 BRA `(.L_x_12996) ;  /* 0xfffffffc00eca947 */ /* 0x004fea000383ffff */
[----:B------:R-:W-:Y:S05]  /*13ae0*/  BRA `(.L_x_12993) ;  /* 0xffffff5000547947 */ /* 0x000fea000383ffff */
.L_x_13000:
[----:B-1----:R-:W-:-:S04]  /*13af0*/  IMAD.U32 R14, RZ, RZ, UR10 ;  /* 0x0000000aff0e7e24 */ /* 0x002fc8000f8e00ff */
[----:B------:R1:W2:Y:S03]  /*13b00*/  SYNCS.PHASECHK.TRANS64.TRYWAIT P2, [R14+URZ+0x16850], R7 ;  /* 0x016850070e0075a7 */ /* 0x0002a6000804017f */
[----:B--2---:R-:W-:Y:S05]  /*13b10*/  @!P2 NANOSLEEP.SYNCS 0x989680 ;  /* 0x009896800000a95d */ /* 0x004fea0003900000 */
[----:B------:R-:W2:Y:S02]  /*13b20*/  @!P2 SYNCS.PHASECHK.TRANS64 P2, [R14+URZ+0x16850], R7 ;  /* 0x016850070e00a5a7 */ /* 0x000ea4000804007f */
[----:B--2---:R-:W-:Y:S05]  /*13b30*/  @!P2 BRA `(.L_x_13000) ;  /* 0xfffffffc00eca947 */ /* 0x004fea000383ffff */
[----:B------:R-:W-:Y:S05]  /*13b40*/  BRA `(.L_x_12997) ;  /* 0xffffff5000cc7947 */ /* 0x000fea000383ffff */
.L_x_13006:
[----:B-1----:R-:W-:-:S04]  /*13b50*/  IMAD.U32 R14, RZ, RZ, UR10 ;  /* 0x0000000aff0e7e24 */ /* 0x002fc8000f8e00ff */
[----:B------:R1:W2:Y:S03]  /*13b60*/  SYNCS.PHASECHK.TRANS64.TRYWAIT P2, [R14+URZ+0x16830], R7 ;  /* 0x016830070e0075a7 */ /* 0x0002a6000804017f */
[----:B--2---:R-:W-:Y:S05]  /*13b70*/  @!P2 NANOSLEEP.SYNCS 0x989680 ;  /* 0x009896800000a95d */ /* 0x004fea0003900000 */
[----:B------:R-:W2:Y:S02]  /*13b80*/  @!P2 SYNCS.PHASECHK.TRANS64 P2, [R14+URZ+0x16830], R7 ;  /* 0x016830070e00a5a7 */ /* 0x000ea4000804007f */
[----:B--2---:R-:W-:Y:S05]  /*13b90*/  @!P2 BRA `(.L_x_13006) ;  /* 0xfffffffc00eca947 */ /* 0x004fea000383ffff */
[----:B------:R-:W-:Y:S05]  /*13ba0*/  BRA `(.L_x_13003) ;  /* 0xffffff74007c7947 */ /* 0x000fea000383ffff */
.L_x_13010:
[----:B-1----:R-:W-:-:S04]  /*13bb0*/  IMAD.U32 R14, RZ, RZ, UR10 ;  /* 0x0000000aff0e7e24 */ /* 0x002fc8000f8e00ff */
[----:B------:R1:W2:Y:S03]  /*13bc0*/  SYNCS.PHASECHK.TRANS64.TRYWAIT P2, [R14+URZ+0x16850], R7 ;  /* 0x016850070e0075a7 */ /* 0x0002a6000804017f */
[----:B--2---:R-:W-:Y:S05]  /*13bd0*/  @!P2 NANOSLEEP.SYNCS 0x989680 ;  /* 0x009896800000a95d */ /* 0x004fea0003900000 */
[----:B------:R-:W2:Y:S02]  /*13be0*/  @!P2 SYNCS.PHASECHK.TRANS64 P2, [R14+URZ+0x16850], R7 ;  /* 0x016850070e00a5a7 */ /* 0x000ea4000804007f */
[----:B--2---:R-:W-:Y:S05]  /*13bf0*/  @!P2 BRA `(.L_x_13010) ;  /* 0xfffffffc00eca947 */ /* 0x004fea000383ffff */
[----:B------:R-:W-:Y:S05]  /*13c00*/  BRA `(.L_x_13007) ;  /* 0xffffff7400f07947 */ /* 0x000fea000383ffff */
.L_x_13023:
[----:B-1----:R-:W-:-:S04]  /*13c10*/  IMAD.U32 R3, RZ, RZ, UR7 ;  /* 0x00000007ff037e24 */ /* 0x002fc8000f8e00ff */
[----:B------:R1:W2:Y:S03]  /*13c20*/  SYNCS.PHASECHK.TRANS64.TRYWAIT P0, [R3+URZ+0x16850], R0 ;  /* 0x01685000030075a7 */ /* 0x0002a6000800017f */
[----:B--2---:R-:W-:Y:S05]  /*13c30*/  @!P0 NANOSLEEP.SYNCS 0x989680 ;  /* 0x009896800000895d */ /* 0x004fea0003900000 */
[----:B------:R-:W2:Y:S02]  /*13c40*/  @!P0 SYNCS.PHASECHK.TRANS64 P0, [R3+URZ+0x16850], R0 ;  /* 0x01685000030085a7 */ /* 0x000ea4000800007f */
[----:B--2---:R-:W-:Y:S05]  /*13c50*/  @!P0 BRA `(.L_x_13023) ;  /* 0xfffffffc00ec8947 */ /* 0x004fea000383ffff */
[----:B------:R-:W-:Y:S05]  /*13c60*/  BRA `(.L_x_13022) ;  /* 0xffffffa8006c7947 */ /* 0x000fea000383ffff */
.L_x_13040:
[----:B------:R-:W-:Y:S02]  /*13c70*/  IMAD.MOV.U32 R13, RZ, RZ, R16 ;  /* 0x000000ffff0d7224 */ /* 0x000fe400078e0010 */
[----:B------:R-:W-:Y:S02]  /*13c80*/  IMAD.MOV.U32 R12, RZ, RZ, RZ ;  /* 0x000000ffff0c7224 */ /* 0x000fe400078e00ff */
[----:B------:R-:W-:Y:S02]  /*13c90*/  IMAD.MOV.U32 R11, RZ, RZ, 0x1f ;  /* 0x0000001fff0b7424 */ /* 0x000fe400078e00ff */
[----:B------:R-:W-:-:S07]  /*13ca0*/  IMAD.MOV.U32 R15, RZ, RZ, -0x1 ;  /* 0xffffffffff0f7424 */ /* 0x000fce00078e00ff */
[----:B------:R-:W-:Y:S05]  /*13cb0*/  WARPSYNC.COLLECTIVE R15, `(.L_x_13107) ;  /* 0x000000000f087348 */ /* 0x000fea0003c00000 */
[----:B------:R0:W1:Y:S02]  /*13cc0*/  SHFL.IDX P6, R14, R13, R12, R11 ;  /* 0x0000000c0d0e7389 */ /* 0x00006400000c000b */
[----:B01----:R-:W-:Y:S01]  /*13cd0*/  ENDCOLLECTIVE ;  /* 0x000000000000791b */ /* 0x003fe20003800000 */
.L_x_13107:
[----:B------:R-:W-:Y:S05]  /*13ce0*/  BRA `(.L_x_13108) ;  /* 0xffffffd000887947 */ /* 0x000fea000383ffff */
.L_x_13042:
[----:B------:R-:W-:Y:S01]  /*13cf0*/  BSSY B0, `(.L_x_13109) ;  /* 0x0000006000007945 */ /* 0x000fe20003800000 */
[----:B------:R-:W-:-:S07]  /*13d00*/  IMAD.MOV.U32 R15, RZ, RZ, -0x1 ;  /* 0xffffffffff0f7424 */ /* 0x000fce00078e00ff */
[----:B0-----:R-:W-:Y:S05]  /*13d10*/  WARPSYNC.COLLECTIVE R15, `(.L_x_13110) ;  /* 0x000000000f0c7348 */ /* 0x001fea0003c00000 */
[----:B------:R-:W-:Y:S02]  /*13d20*/  ELECT P6, UR62, PT ;  /* 0x00000000003e782f */ /* 0x000fe400038c0000 */
[----:B------:R-:W-:Y:S01]  /*13d30*/  MOV R14, UR62 ;  /* 0x0000003e000e7c02 */ /* 0x000fe20008000f00 */
[----:B0-----:R-:W-:Y:S10]  /*13d40*/  ENDCOLLECTIVE ;  /* 0x000000000000791b */ /* 0x001ff40003800000 */
.L_x_13110:
[----:B------:R-:W-:Y:S05]  /*13d50*/  BSYNC B0 ;  /* 0x0000000000007941 */ /* 0x000fea0003800000 */
.L_x_13109:
[----:B------:R-:W-:Y:S05]  /*13d60*/  BRA `(.L_x_13111) ;  /* 0xffffffd000887947 */ /* 0x000fea000383ffff */
.L_x_13044:
[----:B--2---:R-:W-:-:S04]  /*13d70*/  IMAD.U32 R3, RZ, RZ, UR38 ;  /* 0x00000026ff037e24 */ /* 0x004fc8000f8e00ff */
[----:B------:R2:W3:Y:S03]  /*13d80*/  SYNCS.PHASECHK.TRANS64.TRYWAIT P0, [R3+URZ+0x16840], R0 ;  /* 0x01684000030075a7 */ /* 0x0004e6000800017f */
[----:B---3--:R-:W-:Y:S05]  /*13d90*/  @!P0 NANOSLEEP.SYNCS 0x989680 ;  /* 0x009896800000895d */ /* 0x008fea0003900000 */
[----:B------:R-:W3:Y:S02]  /*13da0*/  @!P0 SYNCS.PHASECHK.TRANS64 P0, [R3+URZ+0x16840], R0 ;  /* 0x01684000030085a7 */ /* 0x000ee4000800007f */
[----:B---3--:R-:W-:Y:S05]  /*13db0*/  @!P0 BRA `(.L_x_13044) ;  /* 0xfffffffc00ec8947 */ /* 0x008fea000383ffff */
[----:B------:R-:W-:Y:S05]  /*13dc0*/  BRA `(.L_x_13112) ;  /* 0xffffffd000d87947 */ /* 0x000fea000383ffff */
.L_x_13047:
        /* <DEDUP_REMOVED lines=8> */
.L_x_13113:
[----:B------:R-:W-:Y:S02]  /*13e50*/  IMAD.MOV.U32 R13, RZ, RZ, R9 ;  /* 0x000000ffff0d7224 */ /* 0x000fe400078e0009 */
[----:B------:R-:W-:-:S07]  /*13e60*/  IMAD.MOV.U32 R4, RZ, RZ, R14 ;  /* 0x000000ffff047224 */ /* 0x000fce00078e000e */
[----:B------:R-:W-:Y:S05]  /*13e70*/  WARPSYNC.COLLECTIVE R15, `(.L_x_13114) ;  /* 0x000000000f087348 */ /* 0x000fea0003c00000 */
[----:B------:R0:W1:Y:S02]  /*13e80*/  SHFL.IDX P6, R14, R13, R12, R11 ;  /* 0x0000000c0d0e7389 */ /* 0x00006400000c000b */
[----:B01----:R-:W-:Y:S01]  /*13e90*/  ENDCOLLECTIVE ;  /* 0x000000000000791b */ /* 0x003fe20003800000 */
.L_x_13114:
[----:B------:R-:W-:Y:S02]  /*13ea0*/  ULDC UR4, c[0x0][0x288] ;  /* 0x0000a20000047ab9 */ /* 0x000fe40000000800 */
[----:B------:R-:W-:-:S05]  /*13eb0*/  IMAD R3, R3, UR4, RZ ;  /* 0x0000000403037c24 */ /* 0x000fca000f8e02ff */
[C---:B------:R-:W-:Y:S01]  /*13ec0*/  ISETP.GE.AND P1, PT, R0.reuse, R3, PT ;  /* 0x000000030000720c */ /* 0x040fe20003f26270 */
[----:B------:R-:W-:Y:S02]  /*13ed0*/  VIADD R12, R0, 0x10 ;  /* 0x00000010000c7836 */ /* 0x000fe40000000000 */
[----:B------:R-:W-:-:S10]  /*13ee0*/  IMAD.MOV.U32 R13, RZ, RZ, R8 ;  /* 0x000000ffff0d7224 */ /* 0x000fd400078e0008 */
[----:B------:R-:W-:Y:S02]  /*13ef0*/  @!P1 LEA R21, R10, UR38, 0x1 ;  /* 0x000000260a159c11 */ /* 0x000fe4000f8e08ff */
[----:B------:R-:W-:-:S05]  /*13f00*/  @!P1 LEA R14, P2, R17, R14, 0x1 ;  /* 0x0000000e110e9211 */ /* 0x000fca00078408ff */
[----:B------:R-:W-:Y:S02]  /*13f10*/  @!P1 IMAD.X R5, RZ, RZ, R4, P2 ;  /* 0x000000ffff059224 */ /* 0x000fe400010e0604 */
[----:B------:R-:W-:-:S05]  /*13f20*/  @!P1 IMAD.MOV.U32 R4, RZ, RZ, R14 ;  /* 0x000000ffff049224 */ /* 0x000fca00078e000e */
[----:B------:R-:W-:Y:S01]  /*13f30*/  @!PT LDS RZ, [RZ] ;  /* 0x00000000fffff984 */ /* 0x000fe20000000800 */
[----:B------:R-:W-:Y:S01]  /*13f40*/  @!PT LDS RZ, [RZ] ;  /* 0x00000000fffff984 */ /* 0x000fe20000000800 */
[----:B------:R-:W-:Y:S01]  /*13f50*/  @!PT LDS RZ, [RZ] ;  /* 0x00000000fffff984 */ /* 0x000fe20000000800 */
[----:B------:R0:W-:Y:S01]  /*13f60*/  @!P1 LDGSTS.E.BYPASS.LTC128B.128 [R21+0x8400], desc[UR48][R4.64], !P0 ;  /* 0x0840000004159fae */ /* 0x0001e2000c101d70 */
[----:B------:R-:W-:Y:S01]  /*13f70*/  ISETP.GE.AND P1, PT, R12, R3, PT ;  /* 0x000000030c00720c */ /* 0x000fe20003f26270 */
[----:B------:R-:W-:-:S12]  /*13f80*/  IMAD.MOV.U32 R12, RZ, RZ, 0x1 ;  /* 0x00000001ff0c7424 */ /* 0x000fd800078e00ff */
[----:B0-----:R-:W-:Y:S05]  /*13f90*/  WARPSYNC.COLLECTIVE R15, `(.L_x_13115) ;  /* 0x000000000f087348 */ /* 0x001fea0003c00000 */
[----:B------:R1:W2:Y:S02]  /*13fa0*/  SHFL.IDX P6, R14, R13, R12, R11 ;  /* 0x0000000c0d0e7389 */ /* 0x0002a400000c000b */
[----:B012---:R-:W-:Y:S01]  /*13fb0*/  ENDCOLLECTIVE ;  /* 0x000000000000791b */ /* 0x007fe20003800000 */
.L_x_13115:
[----:B------:R-:W-:Y:S02]  /*13fc0*/  IMAD.MOV.U32 R13, RZ, RZ, R9 ;  /* 0x000000ffff0d7224 */ /* 0x000fe400078e0009 */
[----:B------:R-:W-:-:S07]  /*13fd0*/  IMAD.MOV.U32 R27, RZ, RZ, R14 ;  /* 0x000000ffff1b7224 */ /* 0x000fce00078e000e */
[----:B------:R-:W-:Y:S05]  /*13fe0*/  WARPSYNC.COLLECTIVE R15, `(.L_x_13116) ;  /* 0x000000000f087348 */ /* 0x000fea0003c00000 */
[----:B------:R0:W1:Y:S02]  /*13ff0*/  SHFL.IDX P6, R14, R13, R12, R11 ;  /* 0x0000000c0d0e7389 */ /* 0x00006400000c000b */
[----:B01----:R-:W-:Y:S01]  /*14000*/  ENDCOLLECTIVE ;  /* 0x000000000000791b */ /* 0x003fe20003800000 */
.L_x_13116:
[----:B------:R-:W-:Y:S02]  /*14010*/  IMAD.MOV.U32 R13, RZ, RZ, R8 ;  /* 0x000000ffff0d7224 */ /* 0x000fe400078e0008 */
[----:B------:R-:W-:Y:S01]  /*14020*/  IMAD.MOV.U32 R12, RZ, RZ, 0x2 ;  /* 0x00000002ff0c7424 */ /* 0x000fe200078e00ff */
[----:B------:R-:W-:Y:S01]  /*14030*/  @!P1 LEA R4, P3, R17, R14, 0x1 ;  /* 0x0000000e11049211 */ /* 0x000fe200078608ff */
[----:B------:R-:W-:-:S04]  /*14040*/  VIADD R14, R0, 0x20 ;  /* 0x00000020000e7836 */ /* 0x000fc80000000000 */
[----:B------:R-:W-:Y:S01]  /*14050*/  @!P1 IMAD.X R5, RZ, RZ, R27, P3 ;  /* 0x000000ffff059224 */ /* 0x000fe200018e061b */
[----:B------:R-:W-:-:S13]  /*14060*/  ISETP.GE.AND P2, PT, R14, R3, PT ;  /* 0x000000030e00720c */ /* 0x000fda0003f46270 */
[----:B------:R-:W-:Y:S05]  /*14070*/  WARPSYNC.COLLECTIVE R15, `(.L_x_13117) ;  /* 0x000000000f087348 */ /* 0x000fea0003c00000 */
[----:B------:R0:W1:Y:S02]  /*14080*/  SHFL.IDX P6, R14, R13, R12, R11 ;  /* 0x0000000c0d0e7389 */ /* 0x00006400000c000b */
[----:B01----:R-:W-:Y:S01]  /*14090*/  ENDCOLLECTIVE ;  /* 0x000000000000791b */ /* 0x003fe20003800000 */
.L_x_13117:
        /* <DEDUP_REMOVED lines=11> */
.L_x_13118:
[----:B------:R-:W-:Y:S02]  /*14150*/  IMAD.MOV.U32 R13, RZ, RZ, R8 ;  /* 0x000000ffff0d7224 */ /* 0x000fe400078e0008 */
[----:B------:R-:W-:Y:S02]  /*14160*/  IMAD.MOV.U32 R12, RZ, RZ, 0x3 ;  /* 0x00000003ff0c7424 */ /* 0x000fe400078e00ff */
[----:B------:R-:W-:Y:S02]  /*14170*/  IMAD.MOV.U32 R28, RZ, RZ, R14 ;  /* 0x000000ffff1c7224 */ /* 0x000fe400078e000e */
[----:B------:R-:W-:-:S03]  /*14180*/  VIADD R14, R0, 0x30 ;  /* 0x00000030000e7836 */ /* 0x000fc60000000000 */
[----:B------:R-:W-:-:S05]  /*14190*/  @!P2 LEA R4, P1, R17, R28, 0x1 ;  /* 0x0000001c1104a211 */ /* 0x000fca00078208ff */
[----:B------:R-:W-:Y:S01]  /*141a0*/  @!P2 IMAD.X R5, RZ, RZ, R20, P1 ;  /* 0x000000ffff05a224 */ /* 0x000fe200008e0614 */
[----:B------:R-:W-:-:S13]  /*141b0*/  ISETP.GE.AND P1, PT, R14, R3, PT ;  /* 0x000000030e00720c */ /* 0x000fda0003f26270 */
[----:B------:R-:W-:Y:S05]  /*141c0*/  WARPSYNC.COLLECTIVE R15, `(.L_x_13119) ;  /* 0x000000000f087348 */ /* 0x000fea0003c00000 */
[----:B------:R0:W1:Y:S02]  /*141d0*/  SHFL.IDX P6, R14, R13, R12, R11 ;  /* 0x0000000c0d0e7389 */ /* 0x00006400000c000b */
[----:B01----:R-:W-:Y:S01]  /*141e0*/  ENDCOLLECTIVE ;  /* 0x000000000000791b */ /* 0x003fe20003800000 */
.L_x_13119:
        /* <DEDUP_REMOVED lines=10> */
.L_x_13120:
        /* <DEDUP_REMOVED lines=9> */
.L_x_13121:
        /* <DEDUP_REMOVED lines=10> */
.L_x_13122:
        /* <DEDUP_REMOVED lines=10> */
.L_x_13123:
        /* <DEDUP_REMOVED lines=9> */
.L_x_13124:
        /* <DEDUP_REMOVED lines=9> */
.L_x_13125:
        /* <DEDUP_REMOVED lines=11> */
.L_x_13126:
[----:B------:R-:W-:Y:S02]  /*14630*/  IMAD.MOV.U32 R13, RZ, RZ, R8 ;  /* 0x000000ffff0d7224 */ /* 0x000fe400078e0008 */
[----:B------:R-:W-:Y:S02]  /*14640*/  IMAD.MOV.U32 R12, RZ, RZ, 0x7 ;  /* 0x00000007ff0c7424 */ /* 0x000fe400078e00ff */
[----:B------:R-:W-:-:S07]  /*14650*/  IMAD.MOV.U32 R28, RZ, RZ, R14 ;  /* 0x000000ffff1c7224 */ /* 0x000fce00078e000e */
[----:B------:R-:W-:Y:S05]  /*14660*/  WARPSYNC.COLLECTIVE R15, `(.L_x_13127) ;  /* 0x000000000f087348 */ /* 0x000fea0003c00000 */
[----:B------:R0:W1:Y:S02]  /*14670*/  SHFL.IDX P6, R14, R13, R12, R11 ;  /* 0x0000000c0d0e7389 */ /* 0x00006400000c000b */
[----:B01----:R-:W-:Y:S01]  /*14680*/  ENDCOLLECTIVE ;  /* 0x000000000000791b */ /* 0x003fe20003800000 */
.L_x_13127:
[----:B------:R-:W-:-:S05]  /*14690*/  @!P2 LEA R4, P1, R17, R28, 0x1 ;  /* 0x0000001c1104a211 */ /* 0x000fca00078208ff */
[----:B------:R-:W-:-:S05]  /*146a0*/  @!P2 IMAD.X R5, RZ, RZ, R20, P1 ;  /* 0x000000ffff05a224 */ /* 0x000fca00008e0614 */
        /* <DEDUP_REMOVED lines=9> */
.L_x_13128:
[----:B------:R-:W-:-:S05]  /*14740*/  VIADD R4, R0, 0x70 ;  /* 0x0000007000047836 */ /* 0x000fca0000000000 */
[----:B------:R-:W-:Y:S01]  /*14750*/  ISETP.GE.AND P1, PT, R4, R3, PT ;  /* 0x000000030400720c */ /* 0x000fe20003f26270 */
[----:B------:R-:W-:Y:S02]  /*14760*/  IMAD.MOV.U32 R13, RZ, RZ, R6 ;  /* 0x000000ffff0d7224 */ /* 0x000fe400078e0006 */
[----:B------:R-:W-:-:S10]  /*14770*/  IMAD.MOV.U32 R12, RZ, RZ, RZ ;  /* 0x000000ffff0c7224 */ /* 0x000fd400078e00ff */
[----:B------:R-:W-:Y:S02]  /*14780*/  @!P1 LEA R21, R10, UR38, 0x1 ;  /* 0x000000260a159c11 */ /* 0x000fe4000f8e08ff */
[----:B------:R-:W-:-:S13]  /*14790*/  @!P1 LEA R4, P3, R17, R14, 0x1 ;  /* 0x0000000e11049211 */ /* 0x000fda00078608ff */
[----:B------:R-:W-:Y:S05]  /*147a0*/  WARPSYNC.COLLECTIVE R15, `(.L_x_13129) ;  /* 0x000000000f087348 */ /* 0x000fea0003c00000 */
[----:B------:R0:W1:Y:S02]  /*147b0*/  SHFL.IDX P6, R14, R13, R12, R11 ;  /* 0x0000000c0d0e7389 */ /* 0x00006400000c000b */
[----:B01----:R-:W-:Y:S01]  /*147c0*/  ENDCOLLECTIVE ;  /* 0x000000000000791b */ /* 0x003fe20003800000 */
.L_x_13129:
[----:B------:R-:W-:Y:S02]  /*147d0*/  @!P1 IMAD.X R5, RZ, RZ, R8, P3 ;  /* 0x000000ffff059224 */ /* 0x000fe400018e0608 */
[----:B------:R-:W-:-:S03]  /*147e0*/  VIADD R8, R0, 0x80 ;  /* 0x0000008000087836 */ /* 0x000fc60000000000 */
[----:B------:R-:W-:Y:S01]  /*147f0*/  @!PT LDS RZ, [RZ] ;  /* 0x00000000fffff984 */ /* 0x000fe20000000800 */
[----:B------:R-:W-:Y:S01]  /*14800*/  @!PT LDS RZ, [RZ] ;  /* 0x00000000fffff984 */ /* 0x000fe20000000800 */
[----:B------:R-:W-:Y:S01]  /*14810*/  @!PT LDS RZ, [RZ] ;  /* 0x00000000fffff984 */ /* 0x000fe20000000800 */
[----:B------:R0:W-:Y:S02]  /*14820*/  @!P1 LDGSTS.E.BYPASS.LTC128B.128 [R21+0xbc00], desc[UR48][R4.64], !P0 ;  /* 0x0bc0000004159fae */ /* 0x0001e4000c101d70 */
[----:B------:R-:W-:Y:S01]  /*14830*/  ISETP.GE.AND P2, PT, R8, R3, PT ;  /* 0x000000030800720c */ /* 0x000fe20003f46270 */
[----:B------:R-:W-:Y:S02]  /*14840*/  VIADD R8, R0, 0x90 ;  /* 0x0000009000087836 */ /* 0x000fe40000000000 */
[----:B------:R-:W-:-:S10]  /*14850*/  IMAD.MOV.U32 R13, RZ, RZ, R7 ;  /* 0x000000ffff0d7224 */ /* 0x000fd400078e0007 */
[----:B------:R-:W-:Y:S01]  /*14860*/  @!P2 LEA R27, R10, UR38, 0x1 ;  /* 0x000000260a1bac11 */ /* 0x000fe2000f8e08ff */
[----:B0-----:R-:W-:-:S07]  /*14870*/  IMAD.MOV.U32 R20, RZ, RZ, R14 ;  /* 0x000000ffff147224 */ /* 0x001fce00078e000e */
[----:B------:R-:W-:Y:S05]  /*14880*/  WARPSYNC.COLLECTIVE R15, `(.L_x_13130) ;  /* 0x000000000f087348 */ /* 0x000fea0003c00000 */
[----:B------:R0:W1:Y:S02]  /*14890*/  SHFL.IDX P6, R14, R13, R12, R11 ;  /* 0x0000000c0d0e7389 */ /* 0x00006400000c000b */
[----:B01----:R-:W-:Y:S01]  /*148a0*/  ENDCOLLECTIVE ;  /* 0x000000000000791b */ /* 0x003fe20003800000 */
.L_x_13130:
[----:B------:R-:W-:Y:S02]  /*148b0*/  IMAD.MOV.U32 R13, RZ, RZ, R6 ;  /* 0x000000ffff0d7224 */ /* 0x000fe400078e0006 */
[----:B------:R-:W-:Y:S02]  /*148c0*/  IMAD.MOV.U32 R12, RZ, RZ, 0x1 ;  /* 0x00000001ff0c7424 */ /* 0x000fe400078e00ff */
[----:B------:R-:W-:-:S07]  /*148d0*/  IMAD.MOV.U32 R28, RZ, RZ, R14 ;  /* 0x000000ffff1c7224 */ /* 0x000fce00078e000e */
[----:B------:R-:W-:Y:S05]  /*148e0*/  WARPSYNC.COLLECTIVE R15, `(.L_x_13131) ;  /* 0x000000000f087348 */ /* 0x000fea0003c00000 */
[----:B------:R0:W1:Y:S02]  /*148f0*/  SHFL.IDX P6, R14, R13, R12, R11 ;  /* 0x0000000c0d0e7389 */ /* 0x00006400000c000b */
[----:B01----:R-:W-:Y:S01]  /*14900*/  ENDCOLLECTIVE ;  /* 0x000000000000791b */ /* 0x003fe20003800000 */
.L_x_13131:
[----:B------:R-:W-:-:S05]  /*14910*/  @!P2 LEA R4, P1, R17, R28, 0x1 ;  /* 0x0000001c1104a211 */ /* 0x000fca00078208ff */
[----:B------:R-:W-:Y:S01]  /*14920*/  @!P2 IMAD.X R5, RZ, RZ, R20, P1 ;  /* 0x000000ffff05a224 */ /* 0x000fe200008e0614 */
[----:B------:R-:W-:-:S04]  /*14930*/  ISETP.GE.AND P1, PT, R8, R3, PT ;  /* 0x000000030800720c */ /* 0x000fc80003f26270 */
        /* <DEDUP_REMOVED lines=9> */
.L_x_13132:
[----:B------:R-:W-:Y:S02]  /*149d0*/  IMAD.MOV.U32 R13, RZ, RZ, R6 ;  /* 0x000000ffff0d7224 */ /* 0x000fe400078e0006 */
[----:B------:R-:W-:Y:S01]  /*149e0*/  IMAD.MOV.U32 R12, RZ, RZ, 0x2 ;  /* 0x00000002ff0c7424 */ /* 0x000fe200078e00ff */
[----:B------:R-:W-:-:S13]  /*149f0*/  @!P1 LEA R4, P3, R17, R14, 0x1 ;  /* 0x0000000e11049211 */ /* 0x000fda00078608ff */
[----:B------:R-:W-:Y:S05]  /*14a00*/  WARPSYNC.COLLECTIVE R15, `(.L_x_13133) ;  /* 0x000000000f087348 */ /* 0x000fea0003c00000 */
[----:B------:R0:W1:Y:S02]  /*14a10*/  SHFL.IDX P6, R14, R13, R12, R11 ;  /* 0x0000000c0d0e7389 */ /* 0x00006400000c000b */
[----:B01----:R-:W-:Y:S01]  /*14a20*/  ENDCOLLECTIVE ;  /* 0x000000000000791b */ /* 0x003fe20003800000 */
.L_x_13133:
[----:B------:R-:W-:Y:S01]  /*14a30*/  @!P1 IMAD.X R5, RZ, RZ, R9, P3 ;  /* 0x000000ffff059224 */ /* 0x000fe200018e0609 */
[----:B------:R-:W-:-:S05]  /*14a40*/  @!P1 LEA R9, R10, UR38, 0x1 ;  /* 0x000000260a099c11 */ /* 0x000fca000f8e08ff */
[----:B------:R-:W-:Y:S01]  /*14a50*/  @!PT LDS RZ, [RZ] ;  /* 0x00000000fffff984 */ /* 0x000fe20000000800 */
[----:B------:R-:W-:Y:S01]  /*14a60*/  @!PT LDS RZ, [RZ] ;  /* 0x00000000fffff984 */ /* 0x000fe20000000800 */
[----:B------:R-:W-:Y:S01]  /*14a70*/  @!PT LDS RZ, [RZ] ;  /* 0x00000000fffff984 */ /* 0x000fe20000000800 */
[----:B------:R0:W-:Y:S01]  /*14a80*/  @!P1 LDGSTS.E.BYPASS.LTC128B.128 [R9+0xcc00], desc[UR48][R4.64], !P0 ;  /* 0x0cc0000004099fae */ /* 0x0001e2000c101d70 */
[----:B------:R-:W-:Y:S02]  /*14a90*/  IMAD.MOV.U32 R13, RZ, RZ, R7 ;  /* 0x000000ffff0d7224 */ /* 0x000fe400078e0007 */
[----:B0-----:R-:W-:Y:S02]  /*14aa0*/  VIADD R4, R0, 0xa0 ;  /* 0x000000a000047836 */ /* 0x001fe40000000000 */
[----:B------:R-:W-:-:S07]  /*14ab0*/  IMAD.MOV.U32 R8, RZ, RZ, R14 ;  /* 0x000000ffff087224 */ /* 0x000fce00078e000e */
[----:B------:R-:W-:Y:S05]  /*14ac0*/  WARPSYNC.COLLECTIVE R15, `(.L_x_13134) ;  /* 0x000000000f087348 */ /* 0x000fea0003c00000 */
[----:B------:R0:W1:Y:S02]  /*14ad0*/  SHFL.IDX P6, R14, R13, R12, R11 ;  /* 0x0000000c0d0e7389 */ /* 0x00006400000c000b */
[----:B01----:R-:W-:Y:S01]  /*14ae0*/  ENDCOLLECTIVE ;  /* 0x000000000000791b */ /* 0x003fe20003800000 */
.L_x_13134:
[----:B------:R-:W-:Y:S01]  /*14af0*/  ISETP.GE.AND P2, PT, R4, R3, PT ;  /* 0x000000030400720c */ /* 0x000fe20003f46270 */
[----:B------:R-:W-:-:S12]  /*14b00*/  IMAD.MOV.U32 R13, RZ, RZ, R6 ;  /* 0x000000ffff0d7224 */ /* 0x000fd800078e0006 */
[----:B------:R-:W-:Y:S01]  /*14b10*/  @!P2 LEA R21, R10, UR38, 0x1 ;  /* 0x000000260a15ac11 */ /* 0x000fe2000f8e08ff */
[----:B------:R-:W-:Y:S02]  /*14b20*/  IMAD.MOV.U32 R12, RZ, RZ, 0x3 ;  /* 0x00000003ff0c7424 */ /* 0x000fe400078e00ff */
[----:B------:R-:W-:-:S07]  /*14b30*/  IMAD.MOV.U32 R20, RZ, RZ, R14 ;  /* 0x000000ffff147224 */ /* 0x000fce00078e000e */
[----:B------:R-:W-:Y:S05]  /*14b40*/  WARPSYNC.COLLECTIVE R15, `(.L_x_13135) ;  /* 0x000000000f087348 */ /* 0x000fea0003c00000 */
[----:B------:R0:W1:Y:S02]  /*14b50*/  SHFL.IDX P6, R14, R13, R12, R11 ;  /* 0x0000000c0d0e7389 */ /* 0x00006400000c000b */
[----:B01----:R-:W-:Y:S01]  /*14b60*/  ENDCOLLECTIVE ;  /* 0x000000000000791b */ /* 0x003fe20003800000 */
.L_x_13135:
        /* <DEDUP_REMOVED lines=11> */
.L_x_13136:
[----:B------:R-:W-:Y:S05]  /*14c20*/  BRA `(.L_x_13137) ;  /* 0xffffffd000887947 */ /* 0x000fea000383ffff */
.L_x_13048:
[----:B0-----:R-:W-:-:S04]  /*14c30*/  IMAD.U32 R5, RZ, RZ, UR38 ;  /* 0x00000026ff057e24 */ /* 0x001fc8000f8e00ff */
[----:B------:R0:W1:Y:S03]  /*14c40*/  SYNCS.PHASECHK.TRANS64.TRYWAIT P0, [R5+URZ+0x16820], R0 ;  /* 0x01682000050075a7 */ /* 0x000066000800017f */
[----:B-1----:R-:W-:Y:S05]  /*14c50*/  @!P0 NANOSLEEP.SYNCS 0x989680 ;  /* 0x009896800000895d */ /* 0x002fea0003900000 */
[----:B------:R-:W1:Y:S02]  /*14c60*/  @!P0 SYNCS.PHASECHK.TRANS64 P0, [R5+URZ+0x16820], R0 ;  /* 0x01682000050085a7 */ /* 0x000e64000800007f */
[----:B-1----:R-:W-:Y:S05]  /*14c70*/  @!P0 BRA `(.L_x_13048) ;  /* 0xfffffffc00ec8947 */ /* 0x002fea000383ffff */
[----:B------:R-:W-:Y:S05]  /*14c80*/  BRA `(.L_x_13138) ;  /* 0xffffffd000c07947 */ /* 0x000fea000383ffff */
.L_x_13055:
[----:B0-----:R-:W-:-:S04]  /*14c90*/  IMAD.U32 R5, RZ, RZ, UR38 ;  /* 0x00000026ff057e24 */ /* 0x001fc8000f8e00ff */
[----:B------:R0:W1:Y:S03]  /*14ca0*/  SYNCS.PHASECHK.TRANS64.TRYWAIT P0, [R5+URZ+0x16848], R12 ;  /* 0x0168480c050075a7 */ /* 0x000066000800017f */
[----:B-1----:R-:W-:Y:S05]  /*14cb0*/  @!P0 NANOSLEEP.SYNCS 0x989680 ;  /* 0x009896800000895d */ /* 0x002fea0003900000 */
[----:B------:R-:W1:Y:S02]  /*14cc0*/  @!P0 SYNCS.PHASECHK.TRANS64 P0, [R5+URZ+0x16848], R12 ;  /* 0x0168480c050085a7 */ /* 0x000e64000800007f */
[----:B-1----:R-:W-:Y:S05]  /*14cd0*/  @!P0 BRA `(.L_x_13055) ;  /* 0xfffffffc00ec8947 */ /* 0x002fea000383ffff */
[----:B------:R-:W-:Y:S05]  /*14ce0*/  BRA `(.L_x_13139) ;  /* 0xffffffd400947947 */ /* 0x000fea000383ffff */
.L_x_13060:
[----:B0-----:R-:W-:-:S04]  /*14cf0*/  IMAD.U32 R5, RZ, RZ, UR38 ;  /* 0x00000026ff057e24 */ /* 0x001fc8000f8e00ff */
[----:B------:R0:W1:Y:S03]  /*14d00*/  SYNCS.PHASECHK.TRANS64.TRYWAIT P0, [R5+URZ+0x16860], R12 ;  /* 0x0168600c050075a7 */ /* 0x000066000800017f */
[----:B-1----:R-:W-:Y:S05]  /*14d10*/  @!P0 NANOSLEEP.SYNCS 0x989680 ;  /* 0x009896800000895d */ /* 0x002fea0003900000 */
[----:B------:R-:W1:Y:S02]  /*14d20*/  @!P0 SYNCS.PHASECHK.TRANS64 P0, [R5+URZ+0x16860], R12 ;  /* 0x0168600c050085a7 */ /* 0x000e64000800007f */
[----:B-1----:R-:W-:Y:S05]  /*14d30*/  @!P0 BRA `(.L_x_13060) ;  /* 0xfffffffc00ec8947 */ /* 0x002fea000383ffff */
[----:B------:R-:W-:Y:S05]  /*14d40*/  BRA `(.L_x_13140) ;  /* 0xffffffd400f47947 */ /* 0x000fea000383ffff */
.L_x_13068:
[----:B0-----:R-:W-:-:S04]  /*14d50*/  IMAD.U32 R5, RZ, RZ, UR38 ;  /* 0x00000026ff057e24 */ /* 0x001fc8000f8e00ff */
[----:B------:R0:W1:Y:S03]  /*14d60*/  SYNCS.PHASECHK.TRANS64.TRYWAIT P0, [R5+URZ+0x16840], R14 ;  /* 0x0168400e050075a7 */ /* 0x000066000800017f */
[----:B-1----:R-:W-:Y:S05]  /*14d70*/  @!P0 NANOSLEEP.SYNCS 0x989680 ;  /* 0x009896800000895d */ /* 0x002fea0003900000 */
[----:B------:R-:W1:Y:S02]  /*14d80*/  @!P0 SYNCS.PHASECHK.TRANS64 P0, [R5+URZ+0x16840], R14 ;  /* 0x0168400e050085a7 */ /* 0x000e64000800007f */
[----:B-1----:R-:W-:Y:S05]  /*14d90*/  @!P0 BRA `(.L_x_13068) ;  /* 0xfffffffc00ec8947 */ /* 0x002fea000383ffff */
[----:B------:R-:W-:Y:S05]  /*14da0*/  BRA `(.L_x_13141) ;  /* 0xffffffd800d87947 */ /* 0x000fea000383ffff */
.L_x_13073:
[----:B0-----:R-:W-:-:S04]  /*14db0*/  IMAD.U32 R5, RZ, RZ, UR38 ;  /* 0x00000026ff057e24 */ /* 0x001fc8000f8e00ff */
[----:B------:R0:W1:Y:S03]  /*14dc0*/  SYNCS.PHASECHK.TRANS64.TRYWAIT P0, [R5+URZ+0x16868], R4 ;  /* 0x01686804050075a7 */ /* 0x000066000800017f */
[----:B-1----:R-:W-:Y:S05]  /*14dd0*/  @!P0 NANOSLEEP.SYNCS 0x989680 ;  /* 0x009896800000895d */ /* 0x002fea0003900000 */
[----:B------:R-:W1:Y:S02]  /*14de0*/  @!P0 SYNCS.PHASECHK.TRANS64 P0, [R5+URZ+0x16868], R4 ;  /* 0x01686804050085a7 */ /* 0x000e64000800007f */
[----:B-1----:R-:W-:Y:S05]  /*14df0*/  @!P0 BRA `(.L_x_13073) ;  /* 0xfffffffc00ec8947 */ /* 0x002fea000383ffff */
[----:B------:R-:W-:Y:S05]  /*14e00*/  BRA `(.L_x_13142) ;  /* 0xffffffdc00407947 */ /* 0x000fea000383ffff */
.L_x_13081:
[----:B0-----:R-:W-:-:S04]  /*14e10*/  IMAD.U32 R4, RZ, RZ, UR38 ;  /* 0x00000026ff047e24 */ /* 0x001fc8000f8e00ff */
[----:B------:R0:W1:Y:S03]  /*14e20*/  SYNCS.PHASECHK.TRANS64.TRYWAIT P0, [R4+URZ+0x16848], R9 ;  /* 0x01684809040075a7 */ /* 0x000066000800017f */
[----:B-1----:R-:W-:Y:S05]  /*14e30*/  @!P0 NANOSLEEP.SYNCS 0x989680 ;  /* 0x009896800000895d */ /* 0x002fea0003900000 */
[----:B------:R-:W1:Y:S02]  /*14e40*/  @!P0 SYNCS.PHASECHK.TRANS64 P0, [R4+URZ+0x16848], R9 ;  /* 0x01684809040085a7 */ /* 0x000e64000800007f */
[----:B-1----:R-:W-:Y:S05]  /*14e50*/  @!P0 BRA `(.L_x_13081) ;  /* 0xfffffffc00ec8947 */ /* 0x002fea000383ffff */
[----:B------:R-:W-:Y:S05]  /*14e60*/  BRA `(.L_x_13143) ;  /* 0xffffffe000387947 */ /* 0x000fea000383ffff */
.L_x_13086:
[----:B0-----:R-:W-:-:S04]  /*14e70*/  IMAD.U32 R4, RZ, RZ, UR38 ;  /* 0x00000026ff047e24 */ /* 0x001fc8000f8e00ff */
[----:B------:R0:W1:Y:S03]  /*14e80*/  SYNCS.PHASECHK.TRANS64.TRYWAIT P0, [R4+URZ+0x16860], R9 ;  /* 0x01686009040075a7 */ /* 0x000066000800017f */
[----:B-1----:R-:W-:Y:S05]  /*14e90*/  @!P0 NANOSLEEP.SYNCS 0x989680 ;  /* 0x009896800000895d */ /* 0x002fea0003900000 */
[----:B------:R-:W1:Y:S02]  /*14ea0*/  @!P0 SYNCS.PHASECHK.TRANS64 P0, [R4+URZ+0x16860], R9 ;  /* 0x01686009040085a7 */ /* 0x000e64000800007f */
[----:B-1----:R-:W-:Y:S05]  /*14eb0*/  @!P0 BRA `(.L_x_13086) ;  /* 0xfffffffc00ec8947 */ /* 0x002fea000383ffff */
[----:B------:R-:W-:Y:S05]  /*14ec0*/  BRA `(.L_x_13144) ;  /* 0xffffffe0009c7947 */ /* 0x000fea000383ffff */
.L_x_13093:
[----:B0-----:R0:W1:Y:S02]  /*14ed0*/  SYNCS.PHASECHK.TRANS64.TRYWAIT P0, [R4+URZ+0x16860], R3 ;  /* 0x01686003040075a7 */ /* 0x001064000800017f */
[----:B-1----:R-:W-:Y:S05]  /*14ee0*/  @!P0 NANOSLEEP.SYNCS 0x989680 ;  /* 0x009896800000895d */ /* 0x002fea0003900000 */
[----:B------:R-:W1:Y:S02]  /*14ef0*/  @!P0 SYNCS.PHASECHK.TRANS64 P0, [R4+URZ+0x16860], R3 ;  /* 0x01686003040085a7 */ /* 0x000e64000800007f */
[----:B-1----:R-:W-:Y:S05]  /*14f00*/  @!P0 BRA `(.L_x_13093) ;  /* 0xfffffffc00f08947 */ /* 0x002fea000383ffff */
[----:B------:R-:W-:Y:S05]  /*14f10*/  BRA `(.L_x_13145) ;  /* 0xffffffe4002c7947 */ /* 0x000fea000383ffff */
.L_x_13097:
[----:B0-----:R0:W1:Y:S02]  /*14f20*/  SYNCS.PHASECHK.TRANS64.TRYWAIT P0, [R7+URZ+0x16820], R4 ;  /* 0x01682004070075a7 */ /* 0x001064000800017f */
[----:B-1----:R-:W-:Y:S05]  /*14f30*/  @!P0 NANOSLEEP.SYNCS 0x989680 ;  /* 0x009896800000895d */ /* 0x002fea0003900000 */
[----:B------:R-:W1:Y:S02]  /*14f40*/  @!P0 SYNCS.PHASECHK.TRANS64 P0, [R7+URZ+0x16820], R4 ;  /* 0x01682004070085a7 */ /* 0x000e64000800007f */
[----:B-1----:R-:W-:Y:S05]  /*14f50*/  @!P0 BRA `(.L_x_13097) ;  /* 0xfffffffc00f08947 */ /* 0x002fea000383ffff */
[----:B------:R-:W-:Y:S05]  /*14f60*/  BRA `(.L_x_13146) ;  /* 0xffffffe400c47947 */ /* 0x000fea000383ffff */
.L_x_13098:
        /* <DEDUP_REMOVED lines=8> */
.L_x_13148:
[----:B------:R-:W-:Y:S05]  /*14ff0*/  BSYNC B0 ;  /* 0x0000000000007941 */ /* 0x000fea0003800000 */
.L_x_13147:
[----:B------:R-:W-:Y:S05]  /*15000*/  BRA `(.L_x_13149) ;  /* 0xffffffe400a87947 */ /* 0x000fea000383ffff */
.L_x_13099:
[----:B------:R-:W-:Y:S01]  /*15010*/  BSSY B0, `(.L_x_13150) ;  /* 0x0000006000007945 */ /* 0x000fe20003800000 */
[----:B------:R-:W-:-:S07]  /*15020*/  IMAD.MOV.U32 R15, RZ, RZ, -0x1 ;  /* 0xffffffffff0f7424 */ /* 0x000fce00078e00ff */
[----:B01----:R-:W-:Y:S05]  /*15030*/  WARPSYNC.COLLECTIVE R15, `(.L_x_13151) ;  /* 0x000000000f0c7348 */ /* 0x003fea0003c00000 */
[----:B------:R-:W-:Y:S02]  /*15040*/  ELECT P6, UR62, PT ;  /* 0x00000000003e782f */ /* 0x000fe400038c0000 */
[----:B------:R-:W-:Y:S01]  /*15050*/  MOV R14, UR62 ;  /* 0x0000003e000e7c02 */ /* 0x000fe20008000f00 */
[----:B01----:R-:W-:Y:S10]  /*15060*/  ENDCOLLECTIVE ;  /* 0x000000000000791b */ /* 0x003ff40003800000 */
.L_x_13151:
[----:B------:R-:W-:Y:S05]  /*15070*/  BSYNC B0 ;  /* 0x0000000000007941 */ /* 0x000fea0003800000 */
.L_x_13150:
[----:B------:R-:W-:Y:S05]  /*15080*/  BRA `(.L_x_13152) ;  /* 0xffffffe4009c7947 */ /* 0x000fea000383ffff */
.L_x_13101:
[----:B0-----:R0:W2:Y:S02]  /*15090*/  SYNCS.PHASECHK.TRANS64.TRYWAIT P0, [R6+URZ], R5 ;  /* 0x00000005060075a7 */ /* 0x0010a4000800017f */
[----:B--2---:R-:W-:Y:S05]  /*150a0*/  @!P0 NANOSLEEP.SYNCS 0x989680 ;  /* 0x009896800000895d */ /* 0x004fea0003900000 */
[----:B------:R-:W2:Y:S02]  /*150b0*/  @!P0 SYNCS.PHASECHK.TRANS64 P0, [R6+URZ], R5 ;  /* 0x00000005060085a7 */ /* 0x000ea4000800007f */
[----:B--2---:R-:W-:Y:S05]  /*150c0*/  @!P0 BRA `(.L_x_13101) ;  /* 0xfffffffc00f08947 */ /* 0x004fea000383ffff */
[----:B------:R-:W-:Y:S05]  /*150d0*/  BRA `(.L_x_13153) ;  /* 0xffffffe400d07947 */ /* 0x000fea000383ffff */
.L_x_13102:
[----:B--2---:R2:W3:Y:S02]  /*150e0*/  SYNCS.PHASECHK.TRANS64.TRYWAIT P0, [R3+URZ], R2 ;  /* 0x00000002030075a7 */ /* 0x0044e4000800017f */
[----:B---3--:R-:W-:Y:S05]  /*150f0*/  @!P0 NANOSLEEP.SYNCS 0x989680 ;  /* 0x009896800000895d */ /* 0x008fea0003900000 */
[----:B------:R-:W3:Y:S02]  /*15100*/  @!P0 SYNCS.PHASECHK.TRANS64 P0, [R3+URZ], R2 ;  /* 0x00000002030085a7 */ /* 0x000ee4000800007f */
[----:B---3--:R-:W-:Y:S05]  /*15110*/  @!P0 BRA `(.L_x_13102) ;  /* 0xfffffffc00f08947 */ /* 0x008fea000383ffff */
[----:B------:R-:W-:Y:S05]  /*15120*/  BRA `(.L_x_13154) ;  /* 0xffffffe400c47947 */ /* 0x000fea000383ffff */
.L_x_13104:
[----:B--2---:R2:W3:Y:S02]  /*15130*/  SYNCS.PHASECHK.TRANS64.TRYWAIT P0, [R0+URZ], R5 ;  /* 0x00000005000075a7 */ /* 0x0044e4000800017f */
[----:B---3--:R-:W-:Y:S05]  /*15140*/  @!P0 NANOSLEEP.SYNCS 0x989680 ;  /* 0x009896800000895d */ /* 0x008fea0003900000 */
[----:B------:R-:W3:Y:S02]  /*15150*/  @!P0 SYNCS.PHASECHK.TRANS64 P0, [R0+URZ], R5 ;  /* 0x00000005000085a7 */ /* 0x000ee4000800007f */
[----:B---3--:R-:W-:Y:S05]  /*15160*/  @!P0 BRA `(.L_x_13104) ;  /* 0xfffffffc00f08947 */ /* 0x008fea000383ffff */
[----:B------:R-:W-:Y:S05]  /*15170*/  BRA `(.L_x_13155) ;  /* 0xffffffe400c87947 */ /* 0x000fea000383ffff */
.L_x_13156:
        /* <DEDUP_REMOVED lines=16> */
.L_x_14872:


//--------------------- .text._ZN7cutlass13device_kernelIN5flash11enable_sm90INS1_16FlashAttnFwdSm90INS1_25CollectiveMainloopFwdSm90ILi2EN4cute5tupleIJNS5_1CILi1EEES8_S8_EEENS6_IJNS7_ILi192EEENS7_ILi128EEENS7_ILi64EEEEEELi64ENS_10bfloat16_tEfNS_4arch4Sm90ELb0ELb1ELb1ELb1ELb0ELb0ELb0ELb1ELb1ELb1ELb1ELb0EEENS1_21CollectiveEpilogueFwdINS6_IJSA_SC_SB_EEES9_SE_SG_Li384ELb1ELb1ELb1ELb0EEENS1_36VarlenDynamicPersistentTileSchedulerILi192ELi128ELi384ELi128ELb1ELb1ELb1ELb1ELb0ELb1EEEEEEEEEvNT_6ParamsE --------------------------
	.section	.text._ZN7cutlass13device_kernelIN5flash11enable_sm90INS1_16FlashAttnFwdSm90INS1_25CollectiveMainloopFwdSm90ILi2EN4cute5tupleIJNS5_1CILi1EEES8_S8_EEENS6_IJNS7_ILi192EEENS7_ILi128EEENS7_ILi64EEEEEELi64ENS_10bfloat16_tEfNS_4arch4Sm90ELb0ELb1ELb1ELb1ELb0ELb0ELb0ELb1ELb1ELb1ELb1ELb0EEENS1_21CollectiveEpilogueFwdINS6_IJSA_SC_SB_EEES9_SE_SG_Li384ELb1ELb1ELb1ELb0EEENS1_36VarlenDynamicPersistentTileSchedulerILi192ELi128ELi384ELi128ELb1ELb1ELb1ELb1ELb0ELb1EEEEEEEEEvNT_6ParamsE,"ax",@progbits
	.align	128
.text._ZN7cutlass13device_kernelIN5flash11enable_sm90INS1_16FlashAttnFwdSm90INS1_25CollectiveMainloopFwdSm90ILi2EN4cute5tupleIJNS5_1CILi1EEES8_S8_EEENS6_IJNS7_ILi192EEENS7_ILi128EEENS7_ILi64EEEEEELi64ENS_10bfloat16_tEfNS_4arch4Sm90ELb0ELb1ELb1ELb1ELb0ELb0ELb0ELb1ELb1ELb1ELb1ELb0EEENS1_21CollectiveEpilogueFwdINS6_IJSA_SC_SB_EEES9_SE_SG_Li384ELb1ELb1ELb1ELb0EEENS1_36VarlenDynamicPersistentTileSchedulerILi192ELi128ELi384ELi128ELb1ELb1ELb1ELb1ELb0ELb1EEEEEEEEEvNT_6ParamsE:
        .type           _ZN7cutlass13device_kernelIN5flash11enable_sm90INS1_16FlashAttnFwdSm90INS1_25CollectiveMainloopFwdSm90ILi2EN4cute5tupleIJNS5_1CILi1EEES8_S8_EEENS6_IJNS7_ILi192EEENS7_ILi128EEENS7_ILi64EEEEEELi64ENS_10bfloat16_tEfNS_4arch4Sm90ELb0ELb1ELb1ELb1ELb0ELb0ELb0ELb1ELb1ELb1ELb1ELb0EEENS1_21CollectiveEpilogueFwdINS6_IJSA_SC_SB_EEES9_SE_SG_Li384ELb1ELb1ELb1ELb0EEENS1_36VarlenDynamicPersistentTileSchedulerILi192ELi128ELi384ELi128ELb1ELb1ELb1ELb1ELb0ELb1EEEEEEEEEvNT_6ParamsE,@function
        .size           _ZN7cutlass13device_kernelIN5flash11enable_sm90INS1_16FlashAttnFwdSm90INS1_25CollectiveMainloopFwdSm90ILi2EN4cute5tupleIJNS5_1CILi1EEES8_S8_EEENS6_IJNS7_ILi192EEENS7_ILi128EEENS7_ILi64EEEEEELi64ENS_10bfloat16_tEfNS_4arch4Sm90ELb0ELb1ELb1ELb1ELb0ELb0ELb0ELb1ELb1ELb1ELb1ELb0EEENS1_21CollectiveEpilogueFwdINS6_IJSA_SC_SB_EEES9_SE_SG_Li384ELb1ELb1ELb1ELb0EEENS1_36VarlenDynamicPersistentTileSchedulerILi192ELi128ELi384ELi128ELb1ELb1ELb1ELb1ELb0ELb1EEEEEEEEEvNT_6ParamsE,(.L_x_14873 - _ZN7cutlass13device_kernelIN5flash11enable_sm90INS1_16FlashAttnFwdSm90INS1_25CollectiveMainloopFwdSm90ILi2EN4cute5tupleIJNS5_1CILi1EEES8_S8_EEENS6_IJNS7_ILi192EEENS7_ILi128EEENS7_ILi64EEEEEELi64ENS_10bfloat16_tEfNS_4arch4Sm90ELb0ELb1ELb1ELb1ELb0ELb0ELb0ELb1ELb1ELb1ELb1ELb0EEENS1_21CollectiveEpilogueFwdINS6_IJSA_SC_SB_EEES9_SE_SG_Li384ELb1ELb1ELb1ELb0EEENS1_36VarlenDynamicPersistentTileSchedulerILi192ELi128ELi384ELi128ELb1ELb1ELb1ELb1ELb0ELb1EEEEEEEEEvNT_6ParamsE)
        .other          _ZN7cutlass13device_kernelIN5flash11enable_sm90INS1_16FlashAttnFwdSm90INS1_25CollectiveMainloopFwdSm90ILi2EN4cute5tupleIJNS5_1CILi1EEES8_S8_EEENS6_IJNS7_ILi192EEENS7_ILi128EEENS7_ILi64EEEEEELi64ENS_10bfloat16_tEfNS_4arch4Sm90ELb0ELb1ELb1ELb1ELb0ELb0ELb0ELb1ELb1ELb1ELb1ELb0EEENS1_21CollectiveEpilogueFwdINS6_IJSA_SC_SB_EEES9_SE_SG_Li384ELb1ELb1ELb1ELb0EEENS1_36VarlenDynamicPersistentTileSchedulerILi192ELi128ELi384ELi128ELb1ELb1ELb1ELb1ELb0ELb1EEEEEEEEEvNT_6ParamsE,@"STO_CUDA_ENTRY STV_DEFAULT"
_ZN7cutlass13device_kernelIN5flash11enable_sm90INS1_16FlashAttnFwdSm90INS1_25CollectiveMainloopFwdSm90ILi2EN4cute5tupleIJNS5_1CILi1EEES8_S8_EEENS6_IJNS7_ILi192EEENS7_ILi128EEENS7_ILi64EEEEEELi64ENS_10bfloat16_tEfNS_4arch4Sm90ELb0ELb1ELb1ELb1ELb0ELb0ELb0ELb1ELb1ELb1ELb1ELb0EEENS1_21CollectiveEpilogueFwdINS6_IJSA_SC_SB_EEES9_SE_SG_Li384ELb1ELb1ELb1ELb0EEENS1_36VarlenDynamicPersistentTileSchedulerILi192ELi128ELi384ELi128ELb1ELb1ELb1ELb1ELb0ELb1EEEEEEEEEvNT_6ParamsE:
        /* <DEDUP_REMOVED lines=18> */
.L_x_13158:
[----:B------:R-:W-:Y:S05]  /*0120*/  BSYNC B0 ;  /* 0x0000000000007941 */ /* 0x000fea0003800000 */
.L_x_13157:
        /* <DEDUP_REMOVED lines=41> */
.L_x_13159:
        /* <DEDUP_REMOVED lines=22> */
.L_x_13160:
        /* <DEDUP_REMOVED lines=18> */
.L_x_13161:
        /* <DEDUP_REMOVED lines=22> */
.L_x_13162:
        /* <DEDUP_REMOVED lines=22> */
.L_x_13163:
[----:B------:R-:W-:Y:S01]  /*0900*/  PLOP3.LUT P0, PT, PT, PT, UP0, 0x80, 0x0 ;  /* 0x000000000000781c */ /* 0x000fe20003f0f008 */
[----:B------:R-:W-:Y:S01]  /*0910*/  UMOV UR36, 0x1 ;  /* 0x0000000100247882 */ /* 0x000fe20000000000 */
[----:B------:R-:W-:Y:S01]  /*0920*/  NOP ;  /* 0x0000000000007918 */ /* 0x000fe20000000000 */
[----:B------:R-:W-:Y:S01]  /*0930*/  USEL UR36, UR36, 0x2, !UP0 ;  /* 0x0000000224247887 */ /* 0x000fe2000c000000 */
[----:B------:R-:W-:Y:S01]  /*0940*/  ULDC.64 UR52, c[0x0][0x208] ;  /* 0x0000820000347ab9 */ /* 0x000fe20000000a00 */
[----:B012-4-:R-:W-:Y:S08]  /*0950*/  BAR.SYNC.DEFER_BLOCKING 0x0 ;  /* 0x0000000000007b1d */ /* 0x017ff00000010000 */
[----:B------:R-:W-:Y:S05]  /*0960*/  @!P0 BRA `(.L_x_13164) ;  /* 0x0000010c00908947 */ /* 0x000fea0003800000 */
.L_x_13165:
        /* <DEDUP_REMOVED lines=29> */
[----:B------:R-:W-:Y:S02]  /*0b40*/  LEA.HI R3, R0, R13, RZ, 0x4 ;  /* 0x0000000d00037211 */ /* 0x000fe400078f20ff */
[----:B------:R-:W-:Y:S01]  /*0b50*/  LOP3.LUT R6, R2, 0xffffff80, RZ, 0xc0, !PT ;  /* 0xffffff8002067812 */ /* 0x000fe200078ec0ff */
[----:B------:R-:W-:Y:S01]  /*0b60*/  IMAD.SHL.U32 R5, R4, 0x20, RZ ;  /* 0x0000002004057824 */ /* 0x000fe200078e00ff */
[----:B------:R-:W-:Y:S02]  /*0b70*/  LOP3.LUT R4, R3, 0x3fffff0, RZ, 0xc0, !PT ;  /* 0x03fffff003047812 */ /* 0x000fe400078ec0ff */
[----:B------:R-:W-:Y:S01]  /*0b80*/  SHF.R.S32.HI R14, RZ, 0x7, R2 ;  /* 0x00000007ff0e7819 */ /* 0x000fe20000011402 */
[----:B------:R-:W-:Y:S01]  /*0b90*/  IMAD.IADD R12, R13, 0x1, -R6 ;  /* 0x000000010d0c7824 */ /* 0x000fe200078e0a06 */
[----:B------:R-:W-:Y:S01]  /*0ba0*/  LOP3.LUT R5, R5, 0xfffffc00, RZ, 0xc0, !PT ;  /* 0xfffffc0005057812 */ /* 0x000fe200078ec0ff */
[----:B------:R-:W-:Y:S01]  /*0bb0*/  IMAD.IADD R4, R13, 0x1, -R4 ;  /* 0x000000010d047824 */ /* 0x000fe200078e0a04 */
[----:B------:R-:W-:Y:S01]  /*0bc0*/  SHF.R.S32.HI R6, RZ, 0x4, R3 ;  /* 0x00000004ff067819 */ /* 0x000fe20000011403 */
[----:B------:R-:W-:Y:S01]  /*0bd0*/  IMAD.HI R2, R14, 0x55555556, RZ ;  /* 0x555555560e027827 */ /* 0x000fe200078e02ff */
[----:B------:R-:W-:-:S02]  /*0be0*/  SHF.R.S32.HI R7, RZ, 0x1f, R12 ;  /* 0x0000001fff077819 */ /* 0x000fc4000001140c */
[----:B------:R-:W-:Y:S01]  /*0bf0*/  LEA.HI R3, R3, R6, RZ, 0x1 ;  /* 0x0000000603037211 */ /* 0x000fe200078f08ff */
[----:B------:R-:W-:Y:S01]  /*0c00*/  IMAD R4, R4, 0x40, R5 ;  /* 0x0000004004047824 */ /* 0x000fe200078e0205 */
[CC--:B------:R-:W-:Y:S02]  /*0c10*/  LEA.HI R5, R7.reuse, R12.reuse, RZ, 0x2 ;  /* 0x0000000c07057211 */ /* 0x0c0fe400078f10ff */
[----:B------:R-:W-:Y:S02]  /*0c20*/  LEA.HI R7, R7, R12, RZ, 0x5 ;  /* 0x0000000c07077211 */ /* 0x000fe400078f28ff */
[--C-:B------:R-:W-:Y:S02]  /*0c30*/  SHF.R.S32.HI R8, RZ, 0x2, R5.reuse ;  /* 0x00000002ff087819 */ /* 0x100fe40000011405 */
[----:B------:R-:W-:Y:S02]  /*0c40*/  SHF.R.S32.HI R9, RZ, 0x1f, R5 ;  /* 0x0000001fff097819 */ /* 0x000fe40000011405 */
[----:B------:R-:W-:-:S02]  /*0c50*/  LOP3.LUT R3, R3, 0x1ffffffe, RZ, 0xc0, !PT ;  /* 0x1ffffffe03037812 */ /* 0x000fc400078ec0ff */
[----:B------:R-:W-:Y:S02]  /*0c60*/  LEA.HI R9, R9, R8, RZ, 0x3 ;  /* 0x0000000809097211 */ /* 0x000fe400078f18ff */
[----:B------:R-:W-:Y:S01]  /*0c70*/  LEA.HI R2, R2, R2, RZ, 0x1 ;  /* 0x0000000202027211 */ /* 0x000fe200078f08ff */
[----:B------:R-:W-:Y:S01]  /*0c80*/  IMAD.IADD R3, R6, 0x1, -R3 ;  /* 0x0000000106037824 */ /* 0x000fe200078e0a03 */
[----:B------:R-:W-:Y:S02]  /*0c90*/  LOP3.LUT R9, R9, 0xfffffff8, RZ, 0xc0, !PT ;  /* 0xfffffff809097812 */ /* 0x000fe400078ec0ff */
[----:B------:R-:W-:Y:S01]  /*0ca0*/  SHF.R.S32.HI R7, RZ, 0x5, R7 ;  /* 0x00000005ff077819 */ /* 0x000fe20000011407 */
[----:B------:R-:W-:Y:S01]  /*0cb0*/  IMAD R2, R2, -0x3, R14 ;  /* 0xfffffffd02027824 */ /* 0x000fe200078e020e */
[-C--:B------:R-:W-:Y:S01]  /*0cc0*/  LEA.HI R10, R0, R13.reuse, RZ, 0x2 ;  /* 0x0000000d000a7211 */ /* 0x080fe200078f10ff */
[----:B------:R-:W-:Y:S01]  /*0cd0*/  IMAD.IADD R8, R8, 0x1, -R9 ;  /* 0x0000000108087824 */ /* 0x000fe200078e0a09 */
[----:B------:R-:W-:Y:S01]  /*0ce0*/  LEA.HI R0, R0, R13, RZ, 0x3 ;  /* 0x0000000d00007211 */ /* 0x000fe200078f18ff */
[----:B------:R-:W-:Y:S01]  /*0cf0*/  IMAD R3, R3, 0x8, R4 ;  /* 0x0000000803037824 */ /* 0x000fe200078e0204 */
[----:B------:R-:W-:Y:S01]  /*0d00*/  LOP3.LUT R10, R10, 0xfffffffc, RZ, 0xc0, !PT ;  /* 0xfffffffc0a0a7812 */ /* 0x000fe200078ec0ff */
[----:B------:R-:W-:Y:S01]  /*0d10*/  IMAD R7, R7, 0x10, R8 ;  /* 0x0000001007077824 */ /* 0x000fe200078e0208 */
[----:B------:R-:W-:-:S02]  /*0d20*/  LOP3.LUT R5, R5, 0x7ffffffc, RZ, 0xc0, !PT ;  /* 0x7ffffffc05057812 */ /* 0x000fc400078ec0ff */
[----:B------:R0:W-:Y:S01]  /*0d30*/  STL [R1+0x38], R3 ;  /* 0x0000380301007387 */ /* 0x0001e20000100800 */
[----:B------:R-:W-:Y:S01]  /*0d40*/  IMAD R2, R2, 0x40, R7 ;  /* 0x0000004002027824 */ /* 0x000fe200078e0207 */
[----:B------:R-:W-:Y:S01]  /*0d50*/  LOP3.LUT R18, R0, 0xfffffff8, RZ, 0xc0, !PT ;  /* 0xfffffff800127812 */ /* 0x000fe200078ec0ff */
[C---:B------:R-:W-:Y:S01]  /*0d60*/  IMAD.IADD R10, R13.reuse, 0x1, -R10 ;  /* 0x000000010d0a7824 */ /* 0x040fe200078e0a0a */
[----:B------:R-:W-:Y:S01]  /*0d70*/  SHF.R.S32.HI R157, RZ, 0x3, R0 ;  /* 0x00000003ff9d7819 */ /* 0x000fe20000011400 */
[----:B------:R-:W-:Y:S01]  /*0d80*/  IMAD.IADD R5, R12, 0x1, -R5 ;  /* 0x000000010c057824 */ /* 0x000fe200078e0a05 */
[----:B------:R1:W-:Y:S01]  /*0d90*/  STL [R1+0x34], R2 ;  /* 0x0000340201007387 */ /* 0x0003e20000100800 */
[----:B------:R-:W-:Y:S02]  /*0da0*/  IMAD.IADD R18, R13, 0x1, -R18 ;  /* 0x000000010d127824 */ /* 0x000fe400078e0a12 */
[----:B------:R-:W-:Y:S01]  /*0db0*/  IMAD.SHL.U32 R16, R5, 0x2, RZ ;  /* 0x0000000205107824 */ /* 0x000fe200078e00ff */
[----:B0-----:R-:W-:Y:S01]  /*0dc0*/  LEA.HI R3, R10, R10, RZ, 0x1 ;  /* 0x0000000a0a037211 */ /* 0x001fe200078f08ff */
[----:B------:R-:W-:-:S02]  /*0dd0*/  IMAD.SHL.U32 R19, R18, 0x8, RZ ;  /* 0x0000000812137824 */ /* 0x000fc400078e00ff */
[C---:B------:R-:W-:Y:S01]  /*0de0*/  VIADD R156, R16.reuse, 0x8 ;  /* 0x00000008109c7836 */ /* 0x040fe20000000000 */
[----:B------:R-:W-:Y:S01]  /*0df0*/  LOP3.LUT R3, R3, 0x1ffffffe, RZ, 0xc0, !PT ;  /* 0x1ffffffe03037812 */ /* 0x000fe200078ec0ff */
        /* <DEDUP_REMOVED lines=12> */
[----:B------:R-:W-:Y:S01]  /*0ec0*/  IMAD.IADD R3, R10, 0x1, -R3 ;  /* 0x000000010a037824 */ /* 0x000fe200078e0a03 */
[----:B------:R-:W-:-:S02]  /*0ed0*/  SHF.R.S32.HI R5, RZ, 0x1f, R152 ;  /* 0x0000001fff057819 */ /* 0x000fc40000011498 */
[----:B------:R-:W-:Y:S01]  /*0ee0*/  SHF.R.S32.HI R4, RZ, 0x1f, R23 ;  /* 0x0000001fff047819 */ /* 0x000fe20000011417 */
[----:B------:R-:W-:Y:S01]  /*0ef0*/  IMAD R17, R3, 0x8, R2 ;  /* 0x0000000803117824 */ /* 0x000fe200078e0202 */
[----:B-1----:R-:W-:-:S07]  /*0f00*/  SHF.R.S32.HI R0, RZ, 0x1f, R22 ;  /* 0x0000001fff007819 */ /* 0x002fce0000011416 */
.L_x_13257:
        /* <DEDUP_REMOVED lines=11> */
[----:B0123--:R-:W-:Y:S02]  /*0fc0*/  IMAD.U32 R2, RZ, RZ, UR8 ;  /* 0x00000008ff027e24 */ /* 0x00ffe4000f8e00ff */
[----:B------:R-:W-:Y:S01]  /*0fd0*/  IMAD.U32 R3, RZ, RZ, UR9 ;  /* 0x00000009ff037e24 */ /* 0x000fe2000f8e00ff */
[----:B------:R-:W-:Y:S02]  /*0fe0*/  @UP1 UIMAD.WIDE UR8, UR6, 0x4, UR10 ;  /* 0x00000004060818a5 */ /* 0x000fe4000f8e020a */
[----:B------:R-:W-:Y:S02]  /*0ff0*/  ULOP3.LUT UR4, UR7, 0xff000000, URZ, 0xc0, !UPT ;  /* 0xff00000007047892 */ /* 0x000fe4000f8ec03f */
[----:B------:R-:W2:Y:S01]  /*1000*/  @P0 LDG.E R2, desc[UR52][R2.64] ;  /* 0x0000003402020981 */ /* 0x000ea2000c1e1900 */
[----:B------:R-:W-:Y:S01]  /*1010*/  ULDC.64 UR10, c[0x0][0xa20] ;  /* 0x00028800000a7ab9 */ /* 0x000fe20000000a00 */
[----:B------:R-:W-:-:S02]  /*1020*/  IMAD.U32 R4, RZ, RZ, UR8 ;  /* 0x00000008ff047e24 */ /* 0x000fc4000f8e00ff */
[----:B------:R-:W-:Y:S01]  /*1030*/  IMAD.U32 R5, RZ, RZ, UR9 ;  /* 0x00000009ff057e24 */ /* 0x000fe2000f8e00ff */
[----:B------:R-:W-:-:S04]  /*1040*/  ULDC.64 UR8, c[0x0][0x418] ;  /* 0x0001060000087ab9 */ /* 0x000fc80000000a00 */
[----:B------:R-:W3:Y:S01]  /*1050*/  @P2 LDG.E R4, desc[UR52][R4.64] ;  /* 0x0000003404042981 */ /* 0x000ee2000c1e1900 */
        /* <DEDUP_REMOVED lines=16> */
[----:B----45:R-:W-:-:S14]  /*1160*/  @P2 BRA `(.L_x_13166) ;  /* 0x0000000000342947 */ /* 0x030fdc0003800000 */
        /* <DEDUP_REMOVED lines=13> */
.L_x_13166:
        /* <DEDUP_REMOVED lines=9> */
.L_x_13167:
        /* <DEDUP_REMOVED lines=13> */
.L_x_13168:
        /* <DEDUP_REMOVED lines=26> */
.L_x_13170:
[----:B------:R-:W-:-:S11]  /*1540*/  UISETP.NE.AND UP1, UPT, UR5, 0x1, UPT ;  /* 0x000000010500788c */ /* 0x000fd6000bf25270 */
[----:B------:R-:W-:Y:S02]  /*1550*/  @UP1 ULDC.64 UR10, c[0x0][0x9e8] ;  /* 0x00027a00000a1ab9 */ /* 0x000fe40000000a00 */
[----:B------:R-:W-:-:S04]  /*1560*/  UIMAD.WIDE.U32 UR6, UR8, UR10, URZ ;  /* 0x0000000a080672a5 */ /* 0x000fc8000f8e003f */
[----:B------:R-:W-:-:S12]  /*1570*/  @UP1 USHF.R.U32.HI UR8, URZ, UR11, UR7 ;  /* 0x0000000b3f081299 */ /* 0x000fd80008011607 */
.L_x_13171:
[----:B------:R-:W-:-:S04]  /*1580*/  UIMAD UR8, UR8, UR5, UR5 ;  /* 0x00000005080872a4 */ /* 0x000fc8000f8e0205 */
[----:B------:R-:W-:-:S04]  /*1590*/  UISETP.LT.AND UP1, UPT, UR4, UR8, UPT ;  /* 0x000000080400728c */ /* 0x000fc8000bf21270 */
[----:B------:R-:W-:-:S12]  /*15a0*/  USEL UR4, UR4, UR8, UP1 ;  /* 0x0000000804047287 */ /* 0x000fd80008800000 */
.L_x_13169:
        /* <DEDUP_REMOVED lines=30> */
.L_x_13173:
[----:B------:R-:W-:-:S11]  /*1790*/  UISETP.NE.AND UP0, UPT, UR5, 0x1, UPT ;  /* 0x000000010500788c */ /* 0x000fd6000bf05270 */
[----:B------:R-:W-:Y:S02]  /*17a0*/  @UP0 ULDC.64 UR10, c[0x0][0x9e8] ;  /* 0x00027a00000a0ab9 */ /* 0x000fe40000000a00 */
[----:B------:R-:W-:-:S04]  /*17b0*/  UIMAD.WIDE.U32 UR8, UR7, UR10, URZ ;  /* 0x0000000a070872a5 */ /* 0x000fc8000f8e003f */
[----:B------:R-:W-:-:S12]  /*17c0*/  @UP0 USHF.R.U32.HI UR7, URZ, UR11, UR9 ;  /* 0x0000000b3f070299 */ /* 0x000fd80008011609 */
.L_x_13174:
[----:B------:R-:W-:-:S04]  /*17d0*/  UIMAD UR5, UR7, UR5, URZ ;  /* 0x00000005070572a4 */ /* 0x000fc8000f8e023f */
[----:B------:R-:W-:-:S04]  /*17e0*/  UISETP.LT.AND UP0, UPT, UR4, UR5, UPT ;  /* 0x000000050400728c */ /* 0x000fc8000bf01270 */
[----:B------:R-:W-:-:S12]  /*17f0*/  USEL UR4, UR4, UR5, !UP0 ;  /* 0x0000000504047287 */ /* 0x000fd8000c000000 */
.L_x_13172:
        /* <DEDUP_REMOVED lines=48> */
.L_x_13175:
[----:B------:R-:W-:Y:S01]  /*1b00*/  UIMAD UR43, UR41, UR4, UR43 ;  /* 0x00000004292b72a4 */ /* 0x000fe2000f8e022b */
[----:B------:R-:W-:Y:S01]  /*1b10*/  IMAD.U32 R88, RZ, RZ, UR6 ;  /* 0x00000006ff587e24 */ /* 0x000fe2000f8e00ff */
[----:B------:R-:W-:Y:S01]  /*1b20*/  PLOP3.LUT P0, PT, PT, PT, PT, 0x80, 0x0 ;  /* 0x000000000000781c */ /* 0x000fe20003f0f070 */
[----:B------:R-:W-:Y:S01]  /*1b30*/  IMAD.U32 R3, RZ, RZ, UR4 ;  /* 0x00000004ff037e24 */ /* 0x000fe2000f8e00ff */
[----:B------:R-:W-:Y:S02]  /*1b40*/  CS2R R20, SRZ ;  /* 0x0000000000147805 */ /* 0x000fe4000001ff00 */
[----:B------:R-:W-:Y:S02]  /*1b50*/  CS2R R118, SRZ ;  /* 0x0000000000767805 */ /* 0x000fe4000001ff00 */
[----:B------:R-:W-:Y:S02]  /*1b60*/  CS2R R116, SRZ ;  /* 0x0000000000747805 */ /* 0x000fe4000001ff00 */
[----:B------:R-:W-:-:S02]  /*1b70*/  CS2R R114, SRZ ;  /* 0x0000000000727805 */ /* 0x000fc4000001ff00 */
[----:B------:R-:W-:Y:S02]  /*1b80*/  VIADDMNMX R88, R3, UR43, R88, PT ;  /* 0x0000002b03587c46 */ /* 0x000fe4000b800158 */
[----:B------:R-:W-:Y:S02]  /*1b90*/  CS2R R112, SRZ ;  /* 0x0000000000707805 */ /* 0x000fe4000001ff00 */
[----:B------:R-:W-:Y:S02]  /*1ba0*/  CS2R R110, SRZ ;  /* 0x00000000006e7805 */ /* 0x000fe4000001ff00 */
[----:B------:R-:W-:Y:S02]  /*1bb0*/  CS2R R108, SRZ ;  /* 0x00000000006c7805 */ /* 0x000fe4000001ff00 */
[----:B------:R-:W-:Y:S02]  /*1bc0*/  ISETP.GT.AND P1, PT, R88, UR43, PT ;  /* 0x0000002b58007c0c */ /* 0x000fe4000bf24270 */
        /* <DEDUP_REMOVED lines=11> */
[----:B------:R-:W0:Y:S01]  /*1c80*/  S2R R0, SR_TID.X ;  /* 0x0000000000007919 */ /* 0x000e220000002100 */
[----:B------:R-:W1:Y:S01]  /*1c90*/  S2UR UR6, SR_CgaCtaId ;  /* 0x00000000000679c3 */ /* 0x000e620000008800 */
[----:B------:R-:W-:Y:S02]  /*1ca0*/  UMOV UR45, 0x400 ;  /* 0x00000400002d7882 */ /* 0x000fe40000000000 */
[----:B-1----:R-:W-:Y:S01]  /*1cb0*/  ULEA UR45, UR6, UR45, 0x18 ;  /* 0x0000002d062d7291 */ /* 0x002fe2000f8ec03f */
[----:B0-----:R-:W-:-:S05]  /*1cc0*/  VIADD R4, R0, 0xffffff80 ;  /* 0xffffff8000047836 */ /* 0x001fca0000000000 */
[----:B------:R-:W-:-:S04]  /*1cd0*/  SHF.R.S32.HI R0, RZ, 0x1f, R4 ;  /* 0x0000001fff007819 */ /* 0x000fc80000011404 */
[----:B------:R-:W-:-:S04]  /*1ce0*/  LEA.HI R0, R0, R4, RZ, 0x7 ;  /* 0x0000000400007211 */ /* 0x000fc800078f38ff */
[----:B------:R-:W-:-:S06]  /*1cf0*/  SHF.R.S32.HI R0, RZ, 0x7, R0 ;  /* 0x00000007ff007819 */ /* 0x000fcc0000011400 */
[----:B------:R-:W0:Y:S02]  /*1d00*/  SHFL.IDX PT, R0, R0, RZ, 0x1f ;  /* 0x00001fff00007589 */ /* 0x000e2400000e0000 */
[----:B0-----:R-:W-:-:S13]  /*1d10*/  R2UR UR44, R0 ;  /* 0x00000000002c72ca */ /* 0x001fda00000e0000 */
        /* <DEDUP_REMOVED lines=26> */
.L_x_13177:
        /* <DEDUP_REMOVED lines=9> */
.L_x_13380:
[----:B------:R-:W-:Y:S05]  /*1f50*/  @!P0 BRA `(.L_x_13179) ;  /* 0x0000000000048947 */ /* 0x000fea0003800000 */
[----:B------:R-:W-:Y:S01]  /*1f60*/  BPT.TRAP 0x1 ;  /* 0x000000040000795c */ /* 0x000fe20000300000 */
.L_x_13179:
[----:B------:R-:W-:Y:S02]  /*1f70*/  IMAD.U32 R90, RZ, RZ, UR47 ;  /* 0x0000002fff5a7e24 */ /* 0x000fe4000f8e00ff */
[----:B0-----:R-:W-:-:S03]  /*1f80*/  IMAD.U32 R3, RZ, RZ, UR50 ;  /* 0x00000032ff037e24 */ /* 0x001fc6000f8e00ff */
[----:B------:R-:W-:Y:S02]  /*1f90*/  LEA R90, R90, UR45, 0x3 ;  /* 0x0000002d5a5a7c11 */ /* 0x000fe4000f8e18ff */
[----:B------:R-:W-:-:S04]  /*1fa0*/  SHF.L.U32 R3, R3, 0x1f, RZ ;  /* 0x0000001f03037819 */ /* 0x000fc800000006ff */
[----:B------:R0:W1:Y:S01]  /*1fb0*/  SYNCS.PHASECHK.TRANS64.TRYWAIT P2, [R90+URZ+0x16830], R3 ;  /* 0x016830035a0075a7 */ /* 0x000062000804017f */
[----:B------:R-:W-:Y:S05]  /*1fc0*/  @!P0 BRA `(.L_x_13180) ;  /* 0x0000000000048947 */ /* 0x000fea0003800000 */
[----:B------:R-:W-:Y:S01]  /*1fd0*/  BPT.TRAP 0x1 ;  /* 0x000000040000795c */ /* 0x000fe20000300000 */
.L_x_13180:
[----:B------:R-:W2:Y:S02]  /*1fe0*/  S2R R0, SR_TID.X ;  /* 0x0000000000007919 */ /* 0x000ea40000002100 */
[----:B--2---:R-:W-:Y:S01]  /*1ff0*/  LOP3.LUT P1, RZ, R0, 0x7f, RZ, 0xc0, !PT ;  /* 0x0000007f00ff7812 */ /* 0x004fe2000782c0ff */
[----:B-1----:R-:W-:-:S12]  /*2000*/  @P2 BRA `(.L_x_13181) ;  /* 0x0000000000082947 */ /* 0x002fd80003800000 */
[----:B------:R-:W1:Y:S02]  /*2010*/  SYNCS.PHASECHK.TRANS64.TRYWAIT P2, [R90+URZ+0x16830], R3 ;  /* 0x016830035a0075a7 */ /* 0x000e64000804017f */
[----:B-1----:R-:W-:Y:S05]  /*2020*/  @!P2 BRA `(.L_x_13182) ;  /* 0x0000015c0070a947 */ /* 0x002fea0003800000 */
.L_x_13181:
[----:B------:R-:W-:Y:S05]  /*2030*/  WARPSYNC.ALL ;  /* 0x0000000000007948 */ /* 0x000fea0003800000 */
[----:B------:R-:W-:Y:S01]  /*2040*/  UIADD3 UR4, UR45, 0xe400, URZ ;  /* 0x0000e4002d047890 */ /* 0x000fe2000fffe03f */
[----:B------:R-:W-:Y:S01]  /*2050*/  WARPGROUP.ARRIVE ;  /* 0x00000000000079c5 */ /* 0x000fe20000000000 */
[----:B------:R-:W-:Y:S01]  /*2060*/  ULOP3.LUT UR16, UR54, 0x10000, URZ, 0xfc, !UPT ;  /* 0x0001000036107892 */ /* 0x000fe2000f8efc3f */
[----:B01----:R-:W-:Y:S01]  /*2070*/  @!P1 VIADD R90, R90, 0x16840 ;  /* 0x000168405a5a9836 */ /* 0x003fe20000000000 */
[----:B------:R-:W-:Y:S01]  /*2080*/  USHF.R.U32.HI UR4, URZ, 0x4, UR4 ;  /* 0x000000043f047899 */ /* 0x000fe20008011604 */
[----:B------:R-:W-:Y:S01]  /*2090*/  UMOV UR17, 0x40000040 ;  /* 0x4000004000117882 */ /* 0x000fe20000000000 */
[----:B------:R-:W-:-:S02]  /*20a0*/  UMOV UR19, 0x40000040 ;  /* 0x4000004000137882 */ /* 0x000fc40000000000 */
[----:B------:R-:W-:Y:S01]  /*20b0*/  ULOP3.LUT UR4, UR4, 0x3fff, URZ, 0xc0, !UPT ;  /* 0x00003fff04047892 */ /* 0x000fe2000f8ec03f */
[----:B------:R-:W-:Y:S01]  /*20c0*/  @!P1 PRMT R90, RZ, 0x654, R90 ;  /* 0x00000654ff5a9816 */ /* 0x000fe2000000005a */
[----:B------:R-:W-:Y:S01]  /*20d0*/  UMOV UR5, 0x40000040 ;  /* 0x4000004000057882 */ /* 0x000fe20000000000 */
[----:B------:R-:W-:Y:S01]  /*20e0*/  UMOV UR7, 0x40000040 ;  /* 0x4000004000077882 */ /* 0x000fe20000000000 */
[----:B------:R-:W-:Y:S02]  /*20f0*/  ULOP3.LUT UR20, UR4, 0x10000, URZ, 0xfc, !UPT ;  /* 0x0001000004147892 */ /* 0x000fe4000f8efc3f */
[----:B------:R-:W-:Y:S02]  /*2100*/  UIADD3 UR4, UR16, 0x2, URZ ;  /* 0x0000000210047890 */ /* 0x000fe4000fffe03f */
[----:B------:R-:W-:Y:S02]  /*2110*/  ULEA UR18, UR47, UR20, 0xa ;  /* 0x000000142f127291 */ /* 0x000fe4000f8e503f */
[----:B------:R-:W-:-:S02]  /*2120*/  UIADD3 UR8, UR16, 0x4, URZ ;  /* 0x0000000410087890 */ /* 0x000fc4000fffe03f */
[----:B------:R-:W-:Y:S02]  /*2130*/  UIADD3 UR6, UR18, 0x2, URZ ;  /* 0x0000000212067890 */ /* 0x000fe4000fffe03f */
[----:B------:R-:W-:Y:S01]  /*2140*/  UIADD3 UR10, UR18, 0x4, URZ ;  /* 0x00000004120a7890 */ /* 0x000fe2000fffe03f */
[----:B------:R-:W-:Y:S02]  /*2150*/  UMOV UR9, 0x40000040 ;  /* 0x4000004000097882 */ /* 0x000fe40000000000 */
[----:B------:R-:W-:Y:S01]  /*2160*/  HGMMA.64x128x16.F32.BF16 R24, gdesc[UR16], RZ, !UPT, gsb0 ;  /* 0x01e00000101879f0 */ /* 0x000fe2000c0018ff */
        /* <DEDUP_REMOVED lines=186> */
.L_x_13185:
[----:B------:R-:W-:-:S06]  /*2d10*/  UISETP.NE.AND UP2, UPT, UR7, 0x1, UPT ;  /* 0x000000010700788c */ /* 0x000fcc000bf45270 */
[----:B------:R-:W-:-:S05]  /*2d20*/  PLOP3.LUT P2, PT, PT, PT, UP2, 0x80, 0x0 ;  /* 0x000000000000781c */ /* 0x000fca0003f4f028 */
[----:B------:R-:W-:-:S08]  /*2d30*/  @UP2 ULDC.64 UR10, c[0x0][0x9e8] ;  /* 0x00027a00000a2ab9 */ /* 0x000fd00000000a00 */
[----:B------:R-:W-:-:S05]  /*2d40*/  @P2 IMAD.HI.U32 R59, R58, UR10, RZ ;  /* 0x0000000a3a3b2c27 */ /* 0x000fca000f8e00ff */
[----:B------:R-:W-:-:S07]  /*2d50*/  @P2 SHF.R.U32.HI R58, RZ, UR11, R59 ;  /* 0x0000000bff3a2c19 */ /* 0x000fce000801163b */
.L_x_13186:
[----:B------:R-:W-:Y:S05]  /*2d60*/  BSYNC B0 ;  /* 0x0000000000007941 */ /* 0x000fea0003800000 */
.L_x_13184:
[----:B------:R-:W-:-:S04]  /*2d70*/  IMAD R59, R58, UR7, -R74 ;  /* 0x000000073a3b7c24 */ /* 0x000fc8000f8e0a4a */
[----:B------:R-:W-:-:S05]  /*2d80*/  IMAD.IADD R59, R59, 0x1, -R16 ;  /* 0x000000013b3b7824 */ /* 0x000fca00078e0a10 */
[----:B------:R-:W-:Y:S02]  /*2d90*/  VIMNMX R73, R73, R59, !PT ;  /* 0x0000003b49497248 */ /* 0x000fe40007fe0100 */
[----:B------:R-:W-:-:S07]  /*2da0*/  VIADDMNMX R72, R59, UR7, R72, PT ;  /* 0x000000073b487c46 */ /* 0x000fce000b800148 */
.L_x_13183:
[----:B------:R-:W2:Y:S01]  /*2db0*/  LDL.LU R79, [R1] ;  /* 0x00000000014f7983 */ /* 0x000ea20000300800 */
[C---:B------:R-:W-:Y:S02]  /*2dc0*/  ISETP.GE.AND P4, PT, R75.reuse, 0x9, PT ;  /* 0x000000094b00780c */ /* 0x040fe40003f86270 */
[C---:B------:R-:W-:Y:S02]  /*2dd0*/  ISETP.GE.AND P2, PT, R75.reuse, 0x2, PT ;  /* 0x000000024b00780c */ /* 0x040fe40003f46270 */
[----:B------:R-:W-:Y:S02]  /*2de0*/  ISETP.GE.AND P5, PT, R75, 0xa, PT ;  /* 0x0000000a4b00780c */ /* 0x000fe40003fa6270 */
[----:B------:R-:W-:-:S04]  /*2df0*/  ISETP.GT.AND P3, PT, R73, 0x1, !P2 ;  /* 0x000000014900780c */ /* 0x000fc80005764270 */
[----:B------:R-:W-:-:S04]  /*2e00*/  ISETP.LT.OR P3, PT, R72, 0x2, P3 ;  /* 0x000000024800780c */ /* 0x000fc80001f61670 */
[----:B------:R-:W-:Y:S02]  /*2e10*/  FSEL R89, R89, -INF , !P3 ;  /* 0xff80000059597808 */ /* 0x000fe40005800000 */
[----:B------:R-:W-:-:S04]  /*2e20*/  ISETP.GT.AND P3, PT, R73, 0x9, !P5 ;  /* 0x000000094900780c */ /* 0x000fc80006f64270 */
[----:B------:R-:W-:-:S04]  /*2e30*/  ISETP.LT.OR P3, PT, R72, 0xa, P3 ;  /* 0x0000000a4800780c */ /* 0x000fc80001f61670 */
[----:B0-----:R-:W-:Y:S02]  /*2e40*/  FSEL R92, R92, -INF , !P3 ;  /* 0xff8000005c5c7808 */ /* 0x001fe40005800000 */
        /* <DEDUP_REMOVED lines=63> */
[----:B------:R-:W-:Y:S01]  /*3240*/  ISETP.GT.AND P3, PT, R73, 0x31, !P4 ;  /* 0x000000314900780c */ /* 0x000fe20006764270 */
[----:B------:R-:W0:Y:S03]  /*3250*/  SHFL.IDX PT, R43, R71, 0x1, 0x1c1f ;  /* 0x003c1f00472b7f89 */ /* 0x000e2600000e0000 */
        /* <DEDUP_REMOVED lines=90> */
[----:B------:R-:W-:-:S02]  /*3800*/  ISETP.LT.OR P4, PT, R72, 0x71, P4 ;  /* 0x000000714800780c */ /* 0x000fc40002781670 */
[----:B0-----:R-:W-:Y:S02]  /*3810*/  VIADDMNMX R68, R43, R77, R76, PT ;  /* 0x0000004d2b447246 */ /* 0x001fe4000380014c */
[----:B------:R-:W-:Y:S01]  /*3820*/  FSEL R40, R69, -INF , !P4 ;  /* 0xff80000045287808 */ /* 0x000fe20006000000 */
[----:B------:R-:W-:Y:S01]  /*3830*/  IMAD.IADD R69, R78, 0x1, R43 ;  /* 0x000000014e457824 */ /* 0x000fe200078e022b */
        /* <DEDUP_REMOVED lines=36> */
.L_x_13189:
[----:B------:R-:W-:-:S06]  /*3a80*/  UISETP.NE.AND UP2, UPT, UR7, 0x1, UPT ;  /* 0x000000010700788c */ /* 0x000fcc000bf45270 */
[----:B------:R-:W-:-:S05]  /*3a90*/  PLOP3.LUT P6, PT, PT, PT, UP2, 0x80, 0x0 ;  /* 0x000000000000781c */ /* 0x000fca0003fcf028 */
[----:B------:R-:W-:-:S08]  /*3aa0*/  @UP2 ULDC.64 UR10, c[0x0][0x9e8] ;  /* 0x00027a00000a2ab9 */ /* 0x000fd00000000a00 */
[----:B------:R-:W-:Y:S01]  /*3ab0*/  @P6 IMAD.HI.U32 R44, R43, UR10, RZ ;  /* 0x0000000a2b2c6c27 */ /* 0x000fe2000f8e00ff */
[----:B------:R-:W-:-:S13]  /*3ac0*/  PLOP3.LUT P6, PT, PT, PT, UP2, 0x80, 0x0 ;  /* 0x000000000000781c */ /* 0x000fda0003fcf028 */
[----:B------:R-:W-:-:S07]  /*3ad0*/  @P6 SHF.R.U32.HI R43, RZ, UR11, R44 ;  /* 0x0000000bff2b6c19 */ /* 0x000fce000801162c */
.L_x_13190:
[----:B------:R-:W-:Y:S05]  /*3ae0*/  BSYNC B0 ;  /* 0x0000000000007941 */ /* 0x000fea0003800000 */
.L_x_13188:
[----:B------:R-:W-:-:S04]  /*3af0*/  IMAD R43, R43, UR7, -R74 ;  /* 0x000000072b2b7c24 */ /* 0x000fc8000f8e0a4a */
[----:B------:R-:W-:-:S05]  /*3b00*/  IMAD.IADD R43, R43, 0x1, -R16 ;  /* 0x000000012b2b7824 */ /* 0x000fca00078e0a10 */
[----:B------:R-:W-:Y:S02]  /*3b10*/  VIMNMX R69, R69, R43, !PT ;  /* 0x0000002b45457248 */ /* 0x000fe40007fe0100 */
[----:B------:R-:W-:-:S07]  /*3b20*/  VIADDMNMX R68, R43, UR7, R68, PT ;  /* 0x000000072b447c46 */ /* 0x000fce000b800144 */
.L_x_13187:
        /* <DEDUP_REMOVED lines=20> */
[----:B------:R-:W-:-:S02]  /*3c70*/  LOP3.LUT P2, RZ, R79, 0x4, RZ, 0xc0, !PT ;  /* 0x000000044fff7812 */ /* 0x000fc4000784c0ff */
[C---:B------:R-:W-:Y:S02]  /*3c80*/  ISETP.LT.OR P4, PT, R68.reuse, 0x72, P4 ;  /* 0x000000724400780c */ /* 0x040fe40002781670 */
[----:B------:R-:W-:Y:S02]  /*3c90*/  ISETP.GT.AND P2, PT, R69, 0x9, !P2 ;  /* 0x000000094500780c */ /* 0x000fe40005744270 */
[C---:B------:R-:W-:Y:S02]  /*3ca0*/  ISETP.LT.OR P5, PT, R68.reuse, 0x79, P5 ;  /* 0x000000794400780c */ /* 0x040fe40002fa1670 */
[----:B------:R-:W-:Y:S02]  /*3cb0*/  ISETP.LT.OR P2, PT, R68, 0xa, P2 ;  /* 0x0000000a4400780c */ /* 0x000fe40001741670 */
[----:B------:R-:W-:Y:S02]  /*3cc0*/  FSEL R34, R34, -INF , !P4 ;  /* 0xff80000022227808 */ /* 0x000fe40006000000 */
[----:B------:R-:W-:-:S02]  /*3cd0*/  FSEL R43, R4, -INF , !P2 ;  /* 0xff800000042b7808 */ /* 0x000fc40005000000 */
[----:B------:R-:W-:Y:S02]  /*3ce0*/  ISETP.GT.AND P2, PT, R69, 0x10, !P6 ;  /* 0x000000104500780c */ /* 0x000fe40007744270 */
[----:B------:R-:W-:Y:S02]  /*3cf0*/  FMNMX.FTZ R4, R70, R89, !PT ;  /* 0x0000005946047209 */ /* 0x000fe40007810000 */
[----:B------:R-:W-:Y:S02]  /*3d00*/  ISETP.LT.OR P2, PT, R68, 0x11, P2 ;  /* 0x000000114400780c */ /* 0x000fe40001741670 */
[----:B------:R-:W-:Y:S02]  /*3d10*/  LOP3.LUT P6, RZ, R79, 0x8000, RZ, 0xc0, !PT ;  /* 0x000080004fff7812 */ /* 0x000fe400078cc0ff */
        /* <DEDUP_REMOVED lines=71> */
[----:B------:R-:W-:Y:S01]  /*4190*/  ISETP.GT.AND P2, PT, R69, 0x39, !P6 ;  /* 0x000000394500780c */ /* 0x000fe20007744270 */
[----:B------:R-:W0:Y:S01]  /*41a0*/  SHFL.BFLY PT, R4, R7, 0x2, 0x1f ;  /* 0x0c401f0007047f89 */ /* 0x000e2200000e0000 */
[----:B------:R-:W-:Y:S02]  /*41b0*/  LOP3.LUT P6, RZ, R79, 0x10, RZ, 0xc0, !PT ;  /* 0x000000104fff7812 */ /* 0x000fe400078cc0ff */
[----:B------:R-:W-:-:S02]  /*41c0*/  ISETP.LT.OR P2, PT, R68, 0x3a, P2 ;  /* 0x0000003a4400780c */ /* 0x000fc40001741670 */
[----:B------:R-:W-:Y:S02]  /*41d0*/  FSEL R38, R38, -INF , !P5 ;  /* 0xff80000026267808 */ /* 0x000fe40006800000 */
[----:B------:R-:W-:Y:S02]  /*41e0*/  FSEL R20, R20, -INF , !P2 ;  /* 0xff80000014147808 */ /* 0x000fe40005000000 */
[----:B------:R-:W-:-:S04]  /*41f0*/  LOP3.LUT P2, RZ, R79, 0x4000, RZ, 0xc0, !PT ;  /* 0x000040004fff7812 */ /* 0x000fc8000784c0ff */
[----:B------:R-:W-:-:S04]  /*4200*/  ISETP.GT.AND P2, PT, R69, 0x40, !P2 ;  /* 0x000000404500780c */ /* 0x000fc80005744270 */
[----:B------:R-:W-:-:S04]  /*4210*/  ISETP.LT.OR P2, PT, R68, 0x41, P2 ;  /* 0x000000414400780c */ /* 0x000fc80001741670 */
[----:B------:R-:W-:Y:S02]  /*4220*/  FSEL R25, R25, -INF , !P2 ;  /* 0xff80000019197808 */ /* 0x000fe40005000000 */
[----:B------:R-:W-:Y:S02]  /*4230*/  LOP3.LUT P2, RZ, R79, 0x2000, RZ, 0xc0, !PT ;  /* 0x000020004fff7812 */ /* 0x000fe4000784c0ff */
[----:B0-----:R-:W-:Y:S02]  /*4240*/  FMNMX.FTZ R47, R7, R4, !PT ;  /* 0x00000004072f7209 */ /* 0x001fe40007810000 */
[----:B------:R-:W-:-:S03]  /*4250*/  ISETP.GT.AND P2, PT, R69, 0x41, !P2 ;  /* 0x000000414500780c */ /* 0x000fc60005744270 */
[----:B------:R-:W0:Y:S01]  /*4260*/  SHFL.BFLY PT, R4, R47, 0x1, 0x1f ;  /* 0x0c201f002f047f89 */ /* 0x000e2200000e0000 */
[----:B------:R-:W-:-:S04]  /*4270*/  ISETP.LT.OR P2, PT, R68, 0x42, P2 ;  /* 0x000000424400780c */ /* 0x000fc80001741670 */
        /* <DEDUP_REMOVED lines=8> */
[----:B------:R-:W-:Y:S01]  /*4300*/  FMUL.FTZ R73, R4, UR22 ;  /* 0x0000001604497c20 */ /* 0x000fe20008410000 */
        /* <DEDUP_REMOVED lines=41> */
[----:B------:R-:W-:Y:S01]  /*45a0*/  LOP3.LUT P2, RZ, R79, 0x4000000, RZ, 0xc0, !PT ;  /* 0x040000004fff7812 */ /* 0x000fe2000784c0ff */
        /* <DEDUP_REMOVED lines=15> */
[----:B------:R-:W-:Y:S01]  /*46a0*/  FSEL R58, R33, -INF , !P3 ;  /* 0xff800000213a7808 */ /* 0x000fe20005800000 */
[--C-:B------:R-:W-:Y:S01]  /*46b0*/  FFMA.FTZ R33, R57, UR22, -R73.reuse ;  /* 0x0000001639217c23 */ /* 0x100fe20008010849 */
[----:B------:R-:W-:Y:S01]  /*46c0*/  FMNMX.FTZ R70, R6, R7, !PT ;  /* 0x0000000706467209 */ /* 0x000fe20007810000 */
[--C-:B------:R-:W-:Y:S01]  /*46d0*/  FFMA.FTZ R136, R63, UR22, -R73.reuse ;  /* 0x000000163f887c23 */ /* 0x100fe20008010849 */
[----:B------:R-:W-:Y:S01]  /*46e0*/  ISETP.GT.AND P6, PT, R69, 0x79, !P6 ;  /* 0x000000794500780c */ /* 0x000fe200077c4270 */
[----:B------:R-:W1:Y:S01]  /*46f0*/  MUFU.EX2 R150, R150 ;  /* 0x0000009600967308 */ /* 0x000e620000000800 */
        /* <DEDUP_REMOVED lines=30> */
[----:B------:R-:W3:Y:S02]  /*48e0*/  MUFU.EX2 R144, R144 ;  /* 0x0000009000907308 */ /* 0x000ee40000000800 */
[----:B------:R-:W-:-:S04]  /*48f0*/  FMNMX.FTZ R7, R21, R60, !PT ;  /* 0x0000003c15077209 */ /* 0x000fc80007810000 */
[----:B------:R-:W-:Y:S02]  /*4900*/  FMNMX.FTZ R60, R20, R7, !PT ;  /* 0x00000007143c7209 */ /* 0x000fe40007810000 */
[----:B------:R-:W4:Y:S02]  /*4910*/  MUFU.EX2 R67, R67 ;  /* 0x0000004300437308 */ /* 0x000f240000000800 */
[----:B------:R-:W-:-:S04]  /*4920*/  FMNMX.FTZ R7, R25, R60, !PT ;  /* 0x0000003c19077209 */ /* 0x000fc80007810000 */
[----:B------:R-:W-:Y:S02]  /*4930*/  FMNMX.FTZ R60, R24, R7, !PT ;  /* 0x00000007183c7209 */ /* 0x000fe40007810000 */
[----:B------:R-:W5:Y:S02]  /*4940*/  MUFU.EX2 R146, R146 ;  /* 0x0000009200927308 */ /* 0x000f640000000800 */
        /* <DEDUP_REMOVED lines=36> */
[----:B------:R-:W-:-:S03]  /*4b90*/  PLOP3.LUT P2, PT, PT, PT, UP1, 0x40, 0x0 ;  /* 0x000000000000781c */ /* 0x000fc60003f4e818 */
[--C-:B------:R-:W-:Y:S01]  /*4ba0*/  FFMA.FTZ R149, R0, UR22, -R73.reuse ;  /* 0x0000001600957c23 */ /* 0x100fe20008010849 */
        /* <DEDUP_REMOVED lines=14> */
[----:B------:R-:W0:Y:S01]  /*4c90*/  MUFU.EX2 R0, R0 ;  /* 0x0000000000007308 */ /* 0x000e220000000800 */
[--C-:B------:R-:W-:Y:S01]  /*4ca0*/  FFMA.FTZ R143, R13, UR22, -R73.reuse ;  /* 0x000000160d8f7c23 */ /* 0x100fe20008010849 */
[--C-:B------:R-:W-:Y:S01]  /*4cb0*/  FFMA.FTZ R12, R12, UR22, -R73.reuse ;  /* 0x000000160c0c7c23 */ /* 0x100fe20008010849 */
[----:B----4-:R-:W-:Y:S01]  /*4cc0*/  FADD.FTZ R3, R67, R40 ;  /* 0x0000002843037221 */ /* 0x010fe20000010000 */
[--C-:B------:R-:W-:Y:S01]  /*4cd0*/  FFMA.FTZ R137, R15, UR22, -R73.reuse ;  /* 0x000000160f897c23 */ /* 0x100fe20008010849 */
[--C-:B------:R-:W-:Y:S01]  /*4ce0*/  FFMA.FTZ R131, R32, UR22, -R73.reuse ;  /* 0x0000001620837c23 */ /* 0x100fe20008010849 */
[----:B------:R-:W-:Y:S01]  /*4cf0*/  FFMA.FTZ R14, R14, UR22, -R73 ;  /* 0x000000160e0e7c23 */ /* 0x000fe20008010849 */
[----:B-----5:R-:W-:Y:S01]  /*4d00*/  FADD.FTZ R40, R146, R3 ;  /* 0x0000000392287221 */ /* 0x020fe20000010000 */
        /* <DEDUP_REMOVED lines=9> */
[--C-:B------:R-:W-:Y:S01]  /*4da0*/  FFMA.FTZ R26, R26, UR22, -R73.reuse ;  /* 0x000000161a1a7c23 */ /* 0x100fe20008010849 */
[--C-:B------:R-:W-:Y:S01]  /*4db0*/  FFMA.FTZ R129, R30, UR22, -R73.reuse ;  /* 0x000000161e817c23 */ /* 0x100fe20008010849 */
[----:B------:R-:W-:Y:S01]  /*4dc0*/  FADD.FTZ R3, R59, R40 ;  /* 0x000000283b037221 */ /* 0x000fe20000010000 */
[----:B0-----:R-:W-:Y:S01]  /*4dd0*/  FADD.FTZ R40, R149, R0 ;  /* 0x0000000095287221 */ /* 0x001fe20000010000 */
[--C-:B------:R-:W-:Y:S01]  /*4de0*/  FFMA.FTZ R30, R29, UR22, -R73.reuse ;  /* 0x000000161d1e7c23 */ /* 0x100fe20008010849 */
[----:B------:R-:W-:Y:S01]  /*4df0*/  FFMA.FTZ R31, R31, UR22, -R73 ;  /* 0x000000161f1f7c23 */ /* 0x000fe20008010849 */
[----:B------:R-:W-:Y:S01]  /*4e00*/  FADD.FTZ R42, R142, R3 ;  /* 0x000000038e2a7221 */ /* 0x000fe20000010000 */
[----:B------:R-:W0:Y:S01]  /*4e10*/  MUFU.EX2 R145, R145 ;  /* 0x0000009100917308 */ /* 0x000e220000000800 */
[----:B-1----:R-:W-:Y:S01]  /*4e20*/  FADD.FTZ R3, R151, R40 ;  /* 0x0000002897037221 */ /* 0x002fe20000010000 */
[--C-:B------:R-:W-:Y:S01]  /*4e30*/  FFMA.FTZ R36, R36, UR22, -R73.reuse ;  /* 0x0000001624247c23 */ /* 0x100fe20008010849 */
[----:B------:R-:W-:Y:S01]  /*4e40*/  FADD.FTZ R5, R61, R42 ;  /* 0x0000002a3d057221 */ /* 0x000fe20000010000 */
[--C-:B------:R-:W-:Y:S01]  /*4e50*/  FFMA.FTZ R35, R35, UR22, -R73.reuse ;  /* 0x0000001623237c23 */ /* 0x100fe20008010849 */
[--C-:B------:R-:W-:Y:S01]  /*4e60*/  FFMA.FTZ R45, R45, UR22, -R73.reuse ;  /* 0x000000162d2d7c23 */ /* 0x100fe20008010849 */
[----:B------:R-:W-:Y:S01]  /*4e70*/  FFMA.FTZ R58, R58, UR22, -R73 ;  /* 0x000000163a3a7c23 */ /* 0x000fe20008010849 */
[----:B------:R-:W-:Y:S01]  /*4e80*/  FADD.FTZ R42, R136, R5 ;  /* 0x00000005882a7221 */ /* 0x000fe20000010000 */
[----:B------:R-:W1:Y:S01]  /*4e90*/  MUFU.EX2 R6, R6 ;  /* 0x0000000600067308 */ /* 0x000e620000000800 */
[----:B--2---:R-:W-:Y:S01]  /*4ea0*/  FADD.FTZ R40, R2, R3 ;  /* 0x0000000302287221 */ /* 0x004fe20000010000 */
[--C-:B------:R-:W-:Y:S01]  /*4eb0*/  FFMA.FTZ R34, R34, UR22, -R73.reuse ;  /* 0x0000001622227c23 */ /* 0x100fe20008010849 */
[----:B------:R-:W-:Y:S01]  /*4ec0*/  FADD.FTZ R5, R63, R42 ;  /* 0x0000002a3f057221 */ /* 0x000fe20000010000 */
[----:B------:R-:W-:Y:S01]  /*4ed0*/  F2FP.BF16.F32.PACK_AB R149, R0, R149 ;  /* 0x000000950095723e */ /* 0x000fe200000010ff */
[--C-:B------:R-:W-:Y:S01]  /*4ee0*/  FFMA.FTZ R38, R38, UR22, -R73.reuse ;  /* 0x0000001626267c23 */ /* 0x100fe20008010849 */
[----:B------:R-:W-:Y:S01]  /*4ef0*/  FFMA.FTZ R57, R57, UR22, -R73 ;  /* 0x0000001639397c23 */ /* 0x000fe20008010849 */
[----:B------:R-:W-:Y:S01]  /*4f00*/  FADD.FTZ R42, R138, R5 ;  /* 0x000000058a2a7221 */ /* 0x000fe20000010000 */
[----:B------:R-:W2:Y:S01]  /*4f10*/  MUFU.EX2 R147, R147 ;  /* 0x0000009300937308 */ /* 0x000ea20000000800 */
[----:B0-----:R-:W-:Y:S01]  /*4f20*/  FADD.FTZ R3, R145, R40 ;  /* 0x0000002891037221 */ /* 0x001fe20000010000 */
[----:B------:R-:W-:Y:S01]  /*4f30*/  F2FP.BF16.F32.PACK_AB R151, R2, R151 ;  /* 0x000000970297723e */ /* 0x000fe200000010ff */
[----:B------:R-:W-:Y:S01]  /*4f40*/  FADD.FTZ R5, R65, R42 ;  /* 0x0000002a41057221 */ /* 0x000fe20000010000 */
[----:B------:R-:W-:-:S02]  /*4f50*/  F2FP.BF16.F32.PACK_AB R148, R47, R148 ;  /* 0x000000942f94723e */ /* 0x000fc400000010ff */
[----:B------:R-:W-:Y:S02]  /*4f60*/  F2FP.BF16.F32.PACK_AB R150, R49, R150 ;  /* 0x000000963196723e */ /* 0x000fe400000010ff */
[----:B------:R-:W0:Y:S01]  /*4f70*/  MUFU.EX2 R8, R8 ;  /* 0x0000000800087308 */ /* 0x000e220000000800 */
[----:B-1----:R-:W-:Y:S01]  /*4f80*/  FADD.FTZ R40, R6, R3 ;  /* 0x0000000306287221 */ /* 0x002fe20000010000 */
[----:B------:R-:W-:Y:S02]  /*4f90*/  F2FP.BF16.F32.PACK_AB R144, R67, R144 ;  /* 0x000000904390723e */ /* 0x000fe400000010ff */
[----:B------:R-:W-:Y:S02]  /*4fa0*/  F2FP.BF16.F32.PACK_AB R146, R71, R146 ;  /* 0x000000924792723e */ /* 0x000fe400000010ff */
[----:B------:R-:W-:Y:S02]  /*4fb0*/  F2FP.BF16.F32.PACK_AB R140, R59, R140 ;  /* 0x0000008c3b8c723e */ /* 0x000fe400000010ff */
[----:B------:R-:W1:Y:S01]  /*4fc0*/  MUFU.EX2 R141, R141 ;  /* 0x0000008d008d7308 */ /* 0x000e620000000800 */
[----:B--2---:R-:W-:Y:S01]  /*4fd0*/  FADD.FTZ R3, R147, R40 ;  /* 0x0000002893037221 */ /* 0x004fe20000010000 */
[----:B------:R-:W-:Y:S01]  /*4fe0*/  FADD.FTZ R40, R132, R5 ;  /* 0x0000000584287221 */ /* 0x000fe20000010000 */
[----:B------:R-:W-:-:S02]  /*4ff0*/  F2FP.BF16.F32.PACK_AB R142, R61, R142 ;  /* 0x0000008e3d8e723e */ /* 0x000fc400000010ff */
[----:B------:R-:W-:Y:S01]  /*5000*/  F2FP.BF16.F32.PACK_AB R136, R63, R136 ;  /* 0x000000883f88723e */ /* 0x000fe200000010ff */
[----:B------:R-:W-:Y:S01]  /*5010*/  FADD.FTZ R9, R33, R40 ;  /* 0x0000002821097221 */ /* 0x000fe20000010000 */
[----:B------:R-:W-:Y:S01]  /*5020*/  F2FP.BF16.F32.PACK_AB R138, R65, R138 ;  /* 0x0000008a418a723e */ /* 0x000fe200000010ff */
[----:B------:R-:W2:Y:S01]  /*5030*/  MUFU.EX2 R10, R10 ;  /* 0x0000000a000a7308 */ /* 0x000ea20000000800 */
[----:B0-----:R-:W-:Y:S01]  /*5040*/  FADD.FTZ R32, R8, R3 ;  /* 0x0000000308207221 */ /* 0x001fe20000010000 */
[----:B------:R-:W-:Y:S01]  /*5050*/  FFMA.FTZ R3, R28, UR22, -R73 ;  /* 0x000000161c037c23 */ /* 0x000fe20008010849 */
[----:B------:R-:W-:Y:S02]  /*5060*/  F2FP.BF16.F32.PACK_AB R132, R33, R132 ;  /* 0x000000842184723e */ /* 0x000fe400000010ff */
[----:B------:R-:W-:Y:S02]  /*5070*/  F2FP.BF16.F32.PACK_AB R145, R6, R145 ;  /* 0x000000910691723e */ /* 0x000fe400000010ff */
[----:B------:R-:W-:Y:S01]  /*5080*/  F2FP.BF16.F32.PACK_AB R147, R8, R147 ;  /* 0x000000930893723e */ /* 0x000fe200000010ff */
        /* <DEDUP_REMOVED lines=81> */
[----:B------:R-:W-:-:S05]  /*55a0*/  VIADD R0, R88, 0xfffffffe ;  /* 0xfffffffe58007836 */ /* 0x000fca0000000000 */
[----:B------:R-:W0:Y:S01]  /*55b0*/  MUFU.EX2 R39, R39 ;  /* 0x0000002700277308 */ /* 0x000e220000000800 */
[----:B-1----:R-:W-:-:S07]  /*55c0*/  FADD.FTZ R42, R122, R9 ;  /* 0x000000097a2a7221 */ /* 0x002fce0000010000 */
[----:B------:R-:W1:Y:S01]  /*55d0*/  MUFU.EX2 R57, R57 ;  /* 0x0000003900397308 */ /* 0x000e620000000800 */
[----:B--2---:R-:W-:Y:S01]  /*55e0*/  FADD.FTZ R2, R38, R5 ;  /* 0x0000000526027221 */ /* 0x004fe20000010000 */
[C---:B0-----:R-:W-:Y:S01]  /*55f0*/  FADD.FTZ R3, R39.reuse, R42 ;  /* 0x0000002a27037221 */ /* 0x041fe20000010000 */
[----:B------:R-:W-:Y:S02]  /*5600*/  F2FP.BF16.F32.PACK_AB R122, R39, R122 ;  /* 0x0000007a277a723e */ /* 0x000fe400000010ff */
        /* <DEDUP_REMOVED lines=13> */
.L_x_13192:
[----:B------:R-:W-:-:S11]  /*56e0*/  UISETP.NE.AND UP2, UPT, UR7, 0x1, UPT ;  /* 0x000000010700788c */ /* 0x000fd6000bf45270 */
[----:B------:R-:W-:Y:S02]  /*56f0*/  @UP2 ULDC.64 UR18, c[0x0][0x9e8] ;  /* 0x00027a0000122ab9 */ /* 0x000fe40000000a00 */
[----:B------:R-:W-:-:S04]  /*5700*/  UIMAD.WIDE.U32 UR10, UR14, UR18, URZ ;  /* 0x000000120e0a72a5 */ /* 0x000fc8000f8e003f */
[----:B------:R-:W-:-:S12]  /*5710*/  @UP2 USHF.R.U32.HI UR14, URZ, UR19, UR11 ;  /* 0x000000133f0e2299 */ /* 0x000fd8000801160b */
.L_x_13193:
[----:B------:R-:W-:-:S04]  /*5720*/  UIMAD UR7, UR14, UR7, UR7 ;  /* 0x000000070e0772a4 */ /* 0x000fc8000f8e0207 */
[----:B------:R-:W-:-:S04]  /*5730*/  UISETP.LT.AND UP2, UPT, UR6, UR7, UPT ;  /* 0x000000070600728c */ /* 0x000fc8000bf41270 */
[----:B------:R-:W-:-:S12]  /*5740*/  USEL UR6, UR6, UR7, UP2 ;  /* 0x0000000706067287 */ /* 0x000fd80009000000 */
.L_x_13191:
        /* <DEDUP_REMOVED lines=21> */
[----:B------:R-:W-:-:S13]  /*58a0*/  ISETP.GE.AND P2, PT, R0, UR28, PT ;  /* 0x0000001c00007c0c */ /* 0x000fda000bf46270 */
[----:B------:R-:W-:Y:S05]  /*58b0*/  @!P2 BRA `(.L_x_13194) ;  /* 0x000000340078a947 */ /* 0x000fea0003800000 */
[----:B------:R-:W-:Y:S01]  /*58c0*/  IMAD.MOV.U32 R119, RZ, RZ, RZ ;  /* 0x000000ffff777224 */ /* 0x000fe200078e00ff */
[----:B------:R-:W-:Y:S01]  /*58d0*/  ULDC UR23, c[0x0][0x9e4] ;  /* 0x0002790000177ab9 */ /* 0x000fe20000000800 */
[----:B------:R-:W-:Y:S01]  /*58e0*/  ULDC UR25, c[0x0][0x9d8] ;  /* 0x0002760000197ab9 */ /* 0x000fe20000000800 */
[----:B------:R-:W-:Y:S01]  /*58f0*/  ULDC UR22, c[0x0][0x988] ;  /* 0x0002620000167ab9 */ /* 0x000fe20000000800 */
[----:B------:R-:W-:-:S05]  /*5900*/  ULDC UR24, c[0x0][0x9e0] ;  /* 0x0002780000187ab9 */ /* 0x000fca0000000800 */
.L_x_13211:
        /* <DEDUP_REMOVED lines=9> */
.L_x_13196:
[----:B------:R-:W-:Y:S01]  /*59a0*/  ULEA UR6, UR27, UR45, 0x3 ;  /* 0x0000002d1b067291 */ /* 0x000fe2000f8e183f */
[----:B------:R-:W-:-:S05]  /*59b0*/  IMAD.U32 R5, RZ, RZ, UR26 ;  /* 0x0000001aff057e24 */ /* 0x000fca000f8e00ff */
[----:B------:R-:W-:-:S04]  /*59c0*/  SHF.L.U32 R5, R5, 0x1f, RZ ;  /* 0x0000001f05057819 */ /* 0x000fc800000006ff */
[----:B------:R0:W1:Y:S01]  /*59d0*/  SYNCS.PHASECHK.TRANS64.TRYWAIT P2, [UR6+0x16830], R5 ;  /* 0x01683005ff0075a7 */ /* 0x0000620008040146 */
[----:B------:R-:W-:Y:S05]  /*59e0*/  @!P0 BRA `(.L_x_13197) ;  /* 0x0000000000048947 */ /* 0x000fea0003800000 */
[----:B------:R-:W-:Y:S01]  /*59f0*/  BPT.TRAP 0x1 ;  /* 0x000000040000795c */ /* 0x000fe20000300000 */
.L_x_13197:
[----:B-1----:R-:W-:Y:S05]  /*5a00*/  @P2 BRA `(.L_x_13195) ;  /* 0x0000000000082947 */ /* 0x002fea0003800000 */
[----:B------:R-:W1:Y:S02]  /*5a10*/  SYNCS.PHASECHK.TRANS64.TRYWAIT P2, [UR6+0x16830], R5 ;  /* 0x01683005ff0075a7 */ /* 0x000e640008040146 */
[----:B-1----:R-:W-:Y:S05]  /*5a20*/  @!P2 BRA `(.L_x_13198) ;  /* 0x000001240004a947 */ /* 0x002fea0003800000 */
.L_x_13195:
        /* <DEDUP_REMOVED lines=27> */
.L_x_13200:
[----:B------:R-:W-:Y:S01]  /*5be0*/  ULEA UR6, UR47, UR45, 0x3 ;  /* 0x0000002d2f067291 */ /* 0x000fe2000f8e183f */
[----:B------:R-:W-:-:S05]  /*5bf0*/  IMAD.U32 R5, RZ, RZ, UR50 ;  /* 0x00000032ff057e24 */ /* 0x000fca000f8e00ff */
[----:B------:R-:W-:-:S04]  /*5c00*/  SHF.L.U32 R5, R5, 0x1f, RZ ;  /* 0x0000001f05057819 */ /* 0x000fc800000006ff */
[----:B------:R0:W1:Y:S01]  /*5c10*/  SYNCS.PHASECHK.TRANS64.TRYWAIT P2, [UR6+0x16850], R5 ;  /* 0x01685005ff0075a7 */ /* 0x0000620008040146 */
[----:B------:R-:W-:Y:S05]  /*5c20*/  @!P0 BRA `(.L_x_13201) ;  /* 0x0000000000048947 */ /* 0x000fea0003800000 */
[----:B------:R-:W-:Y:S01]  /*5c30*/  BPT.TRAP 0x1 ;  /* 0x000000040000795c */ /* 0x000fe20000300000 */
.L_x_13201:
[----:B-1----:R-:W-:Y:S05]  /*5c40*/  @P2 BRA `(.L_x_13199) ;  /* 0x0000000000082947 */ /* 0x002fea0003800000 */
[----:B------:R-:W1:Y:S02]  /*5c50*/  SYNCS.PHASECHK.TRANS64.TRYWAIT P2, [UR6+0x16850], R5 ;  /* 0x01685005ff0075a7 */ /* 0x000e640008040146 */
[----:B-1----:R-:W-:Y:S05]  /*5c60*/  @!P2 BRA `(.L_x_13202) ;  /* 0x00000120008ca947 */ /* 0x002fea0003800000 */
.L_x_13199:
[----:B------:R-:W-:Y:S01]  /*5c70*/  UIADD3 UR6, UR45, 0x400, URZ ;  /* 0x000004002d067890 */ /* 0x000fe2000fffe03f */
[----:B------:R-:W-:Y:S01]  /*5c80*/  WARPGROUP.ARRIVE ;  /* 0x00000000000079c5 */ /* 0x000fe20000000000 */
[----:B------:R-:W-:Y:S01]  /*5c90*/  UMOV UR7, 0x40000040 ;  /* 0x4000004000077882 */ /* 0x000fe20000000000 */
[----:B------:R-:W-:Y:S01]  /*5ca0*/  PLOP3.LUT P2, PT, PT, PT, UP0, 0x80, 0x0 ;  /* 0x000000000000781c */ /* 0x000fe20003f4f008 */
[----:B------:R-:W-:Y:S01]  /*5cb0*/  USHF.R.U32.HI UR6, URZ, 0x4, UR6 ;  /* 0x000000043f067899 */ /* 0x000fe20008011606 */
[----:B------:R-:W-:Y:S01]  /*5cc0*/  FMUL.FTZ R8, R26, UR25 ;  /* 0x000000191a087c20 */ /* 0x000fe20008410000 */
[----:B------:R-:W-:Y:S01]  /*5cd0*/  FMUL.FTZ R26, R38, UR25 ;  /* 0x00000019261a7c20 */ /* 0x000fe20008410000 */
[----:B------:R-:W-:Y:S01]  /*5ce0*/  FMUL.FTZ R38, R48, UR25 ;  /* 0x0000001930267c20 */ /* 0x000fe20008410000 */
[----:B------:R-:W-:Y:S01]  /*5cf0*/  ULOP3.LUT UR6, UR6, 0x3fff, URZ, 0xc0, !UPT ;  /* 0x00003fff06067892 */ /* 0x000fe2000f8ec03f */
[----:B------:R-:W-:Y:S01]  /*5d00*/  FMUL.FTZ R48, R56, UR25 ;  /* 0x0000001938307c20 */ /* 0x000fe20008410000 */
[----:B------:R-:W-:Y:S01]  /*5d10*/  PLOP3.LUT P3, PT, PT, PT, UP0, 0x80, 0x0 ;  /* 0x000000000000781c */ /* 0x000fe20003f6f008 */
[----:B------:R-:W-:Y:S01]  /*5d20*/  FMUL.FTZ R56, R64, UR25 ;  /* 0x0000001940387c20 */ /* 0x000fe20008410000 */
[----:B------:R-:W-:Y:S01]  /*5d30*/  ULEA UR10, UR47, UR6, 0xa ;  /* 0x000000062f0a7291 */ /* 0x000fe2000f8e503f */
[----:B------:R-:W-:Y:S01]  /*5d40*/  FMUL.FTZ R64, R72, UR25 ;  /* 0x0000001948407c20 */ /* 0x000fe20008410000 */
[----:B------:R-:W-:Y:S01]  /*5d50*/  FMUL.FTZ R72, R83, UR25 ;  /* 0x0000001953487c20 */ /* 0x000fe20008410000 */
[----:B------:R-:W-:-:S02]  /*5d60*/  VIADD R83, R17, UR39 ;  /* 0x0000002711537c36 */ /* 0x000fc40008000000 */
[----:B------:R-:W-:Y:S01]  /*5d70*/  FMUL.FTZ R14, R32, UR25 ;  /* 0x00000019200e7c20 */ /* 0x000fe20008410000 */
[----:B------:R-:W-:Y:S01]  /*5d80*/  FMUL.FTZ R15, R33, UR25 ;  /* 0x00000019210f7c20 */ /* 0x000fe20008410000 */
[----:B------:R-:W-:Y:S01]  /*5d90*/  IMAD.U32 R33, RZ, RZ, UR27 ;  /* 0x0000001bff217e24 */ /* 0x000fe2000f8e00ff */
[----:B------:R-:W-:Y:S01]  /*5da0*/  UMOV UR6, UR10 ;  /* 0x0000000a00067c82 */ /* 0x000fe20008000000 */
[----:B01----:R-:W-:Y:S01]  /*5db0*/  FMUL.FTZ R5, R24, UR25 ;  /* 0x0000001918057c20 */ /* 0x003fe20008410000 */
[----:B------:R-:W-:Y:S01]  /*5dc0*/  HGMMA.64x64x16.F32.BF16 R88, R148, gdesc[UR4].tnspB, R88, gsb0 ;  /* 0x40e0000494587df0 */ /* 0x000fe20008001858 */
[----:B------:R-:W-:Y:S01]  /*5dd0*/  UIADD3 UR6, UR10, 0x80, URZ ;  /* 0x000000800a067890 */ /* 0x000fe2000fffe03f */
[----:B------:R-:W-:Y:S01]  /*5de0*/  FMUL.FTZ R24, R36, UR25 ;  /* 0x0000001924187c20 */ /* 0x000fe20008410000 */
[----:B------:R-:W-:Y:S01]  /*5df0*/  UMOV UR7, 0x40000040 ;  /* 0x4000004000077882 */ /* 0x000fe20000000000 */
        /* <DEDUP_REMOVED lines=55> */
[----:B------:R-:W-:-:S02]  /*6170*/  IMAD.SHL.U32 R77, R0, 0x80, RZ ;  /* 0x00000080004d7824 */ /* 0x000fc400078e00ff */
[----:B------:R-:W-:Y:S01]  /*6180*/  FMUL.FTZ R75, R87, UR25 ;  /* 0x00000019574b7c20 */ /* 0x000fe20008410000 */
[----:B------:R-:W-:Y:S01]  /*6190*/  IMAD.U32 R80, RZ, RZ, UR46 ;  /* 0x0000002eff507e24 */ /* 0x000fe2000f8e00ff */
[----:B------:R-:W0:Y:S08]  /*61a0*/  MUFU.TANH R5, R5 ;  /* 0x0000000500057308 */ /* 0x000e300000002400 */
[----:B------:R-:W1:Y:S01]  /*61b0*/  MUFU.TANH R6, R6 ;  /* 0x0000000600067308 */ /* 0x000e620000002400 */
[----:B------:R-:W-:-:S02]  /*61c0*/  WARPGROUP.DEPBAR.LE gsb0, 0x0 ;  /* 0x00008000000079c5 */ /* 0x000fc40000010000 */
[----:B------:R-:W-:-:S06]  /*61d0*/  WARPGROUP.ARRIVE ;  /* 0x00000000000079c5 */ /* 0x000fcc0000000000 */
[----:B------:R-:W2:Y:S01]  /*61e0*/  S2R R150, SR_TID.X ;  /* 0x0000000000967919 */ /* 0x000ea20000002100 */
[----:B------:R-:W3:Y:S01]  /*61f0*/  MUFU.TANH R8, R8 ;  /* 0x0000000800087308 */ /* 0x000ee20000002400 */
[----:B------:R-:W-:Y:S01]  /*6200*/  HGMMA.64x64x16.F32.BF16 R88, R144, gdesc[UR4].tnspB, R88, gsb0 ;  /* 0x40e0000490587df0 */ /* 0x000fe20008001858 */
[----:B------:R-:W-:Y:S01]  /*6210*/  UIADD3 UR6, UR10, 0x100, URZ ;  /* 0x000001000a067890 */ /* 0x000fe2000fffe03f */
[----:B------:R-:W-:-:S05]  /*6220*/  UMOV UR7, 0x40000040 ;  /* 0x4000004000077882 */ /* 0x000fca0000000000 */
[----:B------:R-:W4:Y:S08]  /*6230*/  MUFU.TANH R9, R9 ;  /* 0x0000000900097308 */ /* 0x000f300000002400 */
[----:B------:R-:W0:Y:S08]  /*6240*/  MUFU.TANH R10, R10 ;  /* 0x0000000a000a7308 */ /* 0x000e300000002400 */
[----:B------:R-:W0:Y:S01]  /*6250*/  MUFU.TANH R11, R11 ;  /* 0x0000000b000b7308 */ /* 0x000e220000002400 */
[----:B--2---:R-:W-:-:S07]  /*6260*/  SHF.R.U32.HI R151, RZ, 0x7, R150 ;  /* 0x00000007ff977819 */ /* 0x004fce0000011696 */
[----:B------:R-:W2:Y:S08]  /*6270*/  MUFU.TANH R12, R12 ;  /* 0x0000000c000c7308 */ /* 0x000eb00000002400 */
        /* <DEDUP_REMOVED lines=84> */
[----:B------:R-:W-:Y:S01]  /*67c0*/  HGMMA.64x64x16.F32.BF16 R88, R120, gdesc[UR4].tnspB, R88, gsb0 ;  /* 0x40e0000478587df0 */ /* 0x000fe20008001858 */
        /* <DEDUP_REMOVED lines=32> */
.L_x_13205:
[----:B------:R-:W-:-:S05]  /*69d0*/  IMAD.U32 R86, RZ, RZ, UR23 ;  /* 0x00000017ff567e24 */ /* 0x000fca000f8e00ff */
[----:B------:R-:W-:-:S13]  /*69e0*/  ISETP.NE.AND P2, PT, R86, 0x1, PT ;  /* 0x000000015600780c */ /* 0x000fda0003f45270 */
[----:B------:R-:W0:Y:S02]  /*69f0*/  @P2 LDC.64 R32, c[0x0][0x9e8] ;  /* 0x00027a00ff202b82 */ /* 0x000e240000000a00 */
[----:B0-----:R-:W-:-:S05]  /*6a00*/  @P2 IMAD.HI.U32 R32, R84, R32, RZ ;  /* 0x0000002054202227 */ /* 0x001fca00078e00ff */
[----:B------:R-:W-:-:S07]  /*6a10*/  @P2 SHF.R.U32.HI R84, RZ, R33, R32 ;  /* 0x00000021ff542219 */ /* 0x000fce0000011620 */
.L_x_13206:
[----:B------:R-:W-:Y:S05]  /*6a20*/  BSYNC B0 ;  /* 0x0000000000007941 */ /* 0x000fea0003800000 */
.L_x_13204:
[----:B------:R-:W-:-:S04]  /*6a30*/  IMAD R33, R84, R86, -R77 ;  /* 0x0000005654217224 */ /* 0x000fc800078e0a4d */
[----:B------:R-:W-:-:S05]  /*6a40*/  IMAD.IADD R33, R33, 0x1, -R16 ;  /* 0x0000000121217824 */ /* 0x000fca00078e0a10 */
[----:B------:R-:W-:Y:S02]  /*6a50*/  VIADDMNMX R80, R33, R86, R80, PT ;  /* 0x0000005621507246 */ /* 0x000fe40003800150 */
[----:B------:R-:W-:-:S07]  /*6a60*/  VIMNMX R79, R79, R33, !PT ;  /* 0x000000214f4f7248 */ /* 0x000fce0007fe0100 */
.L_x_13203:
        /* <DEDUP_REMOVED lines=115> */
.L_x_13209:
[----:B------:R-:W-:-:S05]  /*71a0*/  IMAD.U32 R80, RZ, RZ, UR23 ;  /* 0x00000017ff507e24 */ /* 0x000fca000f8e00ff */
[----:B------:R-:W-:-:S13]  /*71b0*/  ISETP.NE.AND P3, PT, R80, 0x1, PT ;  /* 0x000000015000780c */ /* 0x000fda0003f65270 */
[----:B------:R-:W0:Y:S02]  /*71c0*/  @P3 LDC.64 R10, c[0x0][0x9e8] ;  /* 0x00027a00ff0a3b82 */ /* 0x000e240000000a00 */
[----:B0-----:R-:W-:-:S05]  /*71d0*/  @P3 IMAD.HI.U32 R10, R83, R10, RZ ;  /* 0x0000000a530a3227 */ /* 0x001fca00078e00ff */
[----:B------:R-:W-:-:S07]  /*71e0*/  @P3 SHF.R.U32.HI R83, RZ, R11, R10 ;  /* 0x0000000bff533219 */ /* 0x000fce000001160a */
.L_x_13210:
[----:B------:R-:W-:Y:S05]  /*71f0*/  BSYNC B0 ;  /* 0x0000000000007941 */ /* 0x000fea0003800000 */
.L_x_13208:
[----:B------:R-:W-:-:S04]  /*7200*/  IMAD R77, R83, R80, -R77 ;  /* 0x00000050534d7224 */ /* 0x000fc800078e0a4d */
[----:B------:R-:W-:-:S05]  /*7210*/  IMAD.IADD R77, R77, 0x1, -R16 ;  /* 0x000000014d4d7824 */ /* 0x000fca00078e0a10 */
[----:B------:R-:W-:Y:S02]  /*7220*/  VIADDMNMX R82, R77, R80, R82, PT ;  /* 0x000000504d527246 */ /* 0x000fe40003800152 */
[----:B------:R-:W-:-:S07]  /*7230*/  VIMNMX R81, R81, R77, !PT ;  /* 0x0000004d51517248 */ /* 0x000fce0007fe0100 */
.L_x_13207:
        /* <DEDUP_REMOVED lines=28> */
[----:B------:R-:W-:Y:S02]  /*7400*/  ISETP.GT.AND P5, PT, R81, RZ, P2 ;  /* 0x000000ff5100720c */ /* 0x000fe400017a4270 */
        /* <DEDUP_REMOVED lines=64> */
[--C-:B------:R-:W-:Y:S01]  /*7810*/  FFMA.FTZ R144, R14, UR22, -R11.reuse ;  /* 0x000000160e907c23 */ /* 0x100fe2000801080b */
[--C-:B------:R-:W-:Y:S01]  /*7820*/  FFMA.FTZ R148, R5, UR22, -R11.reuse ;  /* 0x0000001605947c23 */ /* 0x100fe2000801080b */
[----:B------:R-:W-:Y:S01]  /*7830*/  FMNMX.FTZ R14, R8, R7, !PT ;  /* 0x00000007080e7209 */ /* 0x000fe20007810000 */
[--C-:B------:R-:W-:Y:S01]  /*7840*/  FFMA.FTZ R5, R6, UR22, -R11.reuse ;  /* 0x0000001606057c23 */ /* 0x100fe2000801080b */
[----:B------:R-:W-:Y:S01]  /*7850*/  FSEL R6, R31, -INF , !P3 ;  /* 0xff8000001f067808 */ /* 0x000fe20005800000 */
[--C-:B------:R-:W-:Y:S01]  /*7860*/  FFMA.FTZ R150, R32, UR22, -R11.reuse ;  /* 0x0000001620967c23 */ /* 0x100fe2000801080b */
[----:B------:R0:W-:Y:S01]  /*7870*/  MUFU.EX2 R31, R33 ;  /* 0x00000021001f7308 */ /* 0x0001e20000000800 */
[----:B------:R-:W-:Y:S01]  /*7880*/  ISETP.GT.AND P3, PT, R81, 0x29, P2 ;  /* 0x000000295100780c */ /* 0x000fe20001764270 */
[--C-:B------:R-:W-:Y:S01]  /*7890*/  FFMA.FTZ R32, R53, UR22, -R11.reuse ;  /* 0x0000001635207c23 */ /* 0x100fe2000801080b */
[--C-:B------:R-:W-:Y:S01]  /*78a0*/  FFMA.FTZ R146, R24, UR22, -R11.reuse ;  /* 0x0000001618927c23 */ /* 0x100fe2000801080b */
[--C-:B------:R-:W-:Y:S01]  /*78b0*/  FFMA.FTZ R140, R28, UR22, -R11.reuse ;  /* 0x000000161c8c7c23 */ /* 0x100fe2000801080b */
[----:B------:R-:W-:Y:S01]  /*78c0*/  ISETP.LT.OR P5, PT, R82, 0x2a, P3 ;  /* 0x0000002a5200780c */ /* 0x000fe20001fa1670 */
[--C-:B------:R-:W-:Y:S01]  /*78d0*/  FFMA.FTZ R15, R15, UR22, -R11.reuse ;  /* 0x000000160f0f7c23 */ /* 0x100fe2000801080b */
[----:B------:R-:W-:Y:S01]  /*78e0*/  ISETP.GT.AND P3, PT, R81, 0x31, P2 ;  /* 0x000000315100780c */ /* 0x000fe20001764270 */
[--C-:B------:R-:W-:Y:S01]  /*78f0*/  FFMA.FTZ R25, R25, UR22, -R11.reuse ;  /* 0x0000001619197c23 */ /* 0x100fe2000801080b */
[----:B0-----:R-:W-:Y:S01]  /*7900*/  FMNMX.FTZ R33, R9, R14, !PT ;  /* 0x0000000e09217209 */ /* 0x001fe20007810000 */
        /* <DEDUP_REMOVED lines=21> */
[----:B------:R-:W-:Y:S01]  /*7a60*/  ISETP.GT.AND P3, PT, R81, 0x40, P2 ;  /* 0x000000405100780c */ /* 0x000fe20001764270 */
[--C-:B------:R-:W-:Y:S01]  /*7a70*/  FFMA.FTZ R122, R76, UR22, -R11.reuse ;  /* 0x000000164c7a7c23 */ /* 0x100fe2000801080b */
[----:B------:R-:W-:Y:S01]  /*7a80*/  FMNMX.FTZ R33, R27, R14, !PT ;  /* 0x0000000e1b217209 */ /* 0x000fe20007810000 */
[----:B------:R-:W-:Y:S01]  /*7a90*/  FFMA.FTZ R78, R78, UR22, -R11 ;  /* 0x000000164e4e7c23 */ /* 0x000fe2000801080b */
[----:B------:R-:W-:Y:S01]  /*7aa0*/  FSEL R42, R42, -INF , !P5 ;  /* 0xff8000002a2a7808 */ /* 0x000fe20006800000 */
[----:B------:R-:W-:Y:S01]  /*7ab0*/  MUFU.EX2 R148, R148 ;  /* 0x0000009400947308 */ /* 0x000fe20000000800 */
[----:B------:R-:W-:-:S02]  /*7ac0*/  FMNMX.FTZ R33, R30, R33, !PT ;  /* 0x000000211e217209 */ /* 0x000fc40007810000 */
[----:B------:R-:W-:Y:S02]  /*7ad0*/  ISETP.GT.AND P5, PT, R81, 0x41, P2 ;  /* 0x000000415100780c */ /* 0x000fe400017a4270 */
[----:B------:R-:W-:Y:S02]  /*7ae0*/  FMNMX.FTZ R33, R6, R33, !PT ;  /* 0x0000002106217209 */ /* 0x000fe40007810000 */
[----:B------:R-:W-:Y:S01]  /*7af0*/  ISETP.LT.OR P3, PT, R82, 0x41, P3 ;  /* 0x000000415200780c */ /* 0x000fe20001f61670 */
[----:B------:R-:W-:Y:S01]  /*7b00*/  MUFU.EX2 R5, R5 ;  /* 0x0000000500057308 */ /* 0x000fe20000000800 */
[----:B------:R-:W-:Y:S02]  /*7b10*/  FMNMX.FTZ R14, R36, R33, !PT ;  /* 0x00000021240e7209 */ /* 0x000fe40007810000 */
[----:B------:R-:W-:Y:S02]  /*7b20*/  ISETP.LT.OR P5, PT, R82, 0x42, P5 ;  /* 0x000000425200780c */ /* 0x000fe40002fa1670 */
[----:B------:R-:W-:-:S02]  /*7b30*/  FMNMX.FTZ R33, R37, R14, !PT ;  /* 0x0000000e25217209 */ /* 0x000fc40007810000 */
[----:B------:R-:W-:Y:S01]  /*7b40*/  FSEL R46, R46, -INF , !P3 ;  /* 0xff8000002e2e7808 */ /* 0x000fe20005800000 */
[----:B------:R-:W-:Y:S01]  /*7b50*/  MUFU.EX2 R150, R150 ;  /* 0x0000009600967308 */ /* 0x000fe20000000800 */
[----:B------:R-:W-:Y:S01]  /*7b60*/  FMNMX.FTZ R14, R40, R33, !PT ;  /* 0x00000021280e7209 */ /* 0x000fe20007810000 */
[----:B------:R-:W-:Y:S01]  /*7b70*/  FFMA.FTZ R33, R35, UR22, -R11 ;  /* 0x0000001623217c23 */ /* 0x000fe2000801080b */
[----:B------:R-:W-:Y:S02]  /*7b80*/  ISETP.GT.AND P3, PT, R81, 0x49, P2 ;  /* 0x000000495100780c */ /* 0x000fe40001764270 */
[----:B------:R-:W-:Y:S02]  /*7b90*/  FMNMX.FTZ R35, R41, R14, !PT ;  /* 0x0000000e29237209 */ /* 0x000fe40007810000 */
[----:B------:R-:W-:Y:S01]  /*7ba0*/  FSEL R47, R47, -INF , !P5 ;  /* 0xff8000002f2f7808 */ /* 0x000fe20006800000 */
[----:B------:R-:W-:Y:S01]  /*7bb0*/  MUFU.EX2 R144, R144 ;  /* 0x0000009000907308 */ /* 0x000fe20000000800 */
[----:B------:R-:W-:-:S02]  /*7bc0*/  FMNMX.FTZ R14, R42, R35, !PT ;  /* 0x000000232a0e7209 */ /* 0x000fc40007810000 */
[----:B------:R-:W-:Y:S02]  /*7bd0*/  ISETP.GT.AND P5, PT, R81, 0x50, P2 ;  /* 0x000000505100780c */ /* 0x000fe400017a4270 */
[----:B------:R-:W-:Y:S02]  /*7be0*/  FMNMX.FTZ R35, R43, R14, !PT ;  /* 0x0000000e2b237209 */ /* 0x000fe40007810000 */
[----:B------:R-:W-:Y:S01]  /*7bf0*/  ISETP.LT.OR P3, PT, R82, 0x4a, P3 ;  /* 0x0000004a5200780c */ /* 0x000fe20001f61670 */
[----:B------:R-:W-:Y:S01]  /*7c00*/  MUFU.EX2 R15, R15 ;  /* 0x0000000f000f7308 */ /* 0x000fe20000000800 */
[----:B------:R-:W-:Y:S01]  /*7c10*/  FMNMX.FTZ R14, R46, R35, !PT ;  /* 0x000000232e0e7209 */ /* 0x000fe20007810000 */
[----:B------:R-:W-:Y:S01]  /*7c20*/  FFMA.FTZ R35, R39, UR22, -R11 ;  /* 0x0000001627237c23 */ /* 0x000fe2000801080b */
[----:B------:R-:W-:Y:S02]  /*7c30*/  FSEL R51, R51, -INF , !P3 ;  /* 0xff80000033337808 */ /* 0x000fe40005800000 */
[----:B------:R-:W-:-:S02]  /*7c40*/  FMNMX.FTZ R39, R47, R14, !PT ;  /* 0x0000000e2f277209 */ /* 0x000fc40007810000 */
[----:B------:R-:W-:Y:S01]  /*7c50*/  ISETP.LT.OR P5, PT, R82, 0x51, P5 ;  /* 0x000000515200780c */ /* 0x000fe20002fa1670 */
[----:B------:R-:W-:Y:S01]  /*7c60*/  MUFU.EX2 R146, R146 ;  /* 0x0000009200927308 */ /* 0x000fe20000000800 */
[----:B------:R-:W-:Y:S02]  /*7c70*/  FMNMX.FTZ R14, R50, R39, !PT ;  /* 0x00000027320e7209 */ /* 0x000fe40007810000 */
[----:B------:R-:W-:Y:S02]  /*7c80*/  ISETP.GT.AND P3, PT, R81, 0x58, P2 ;  /* 0x000000585100780c */ /* 0x000fe40001764270 */
[----:B------:R-:W-:Y:S02]  /*7c90*/  FSEL R54, R54, -INF , !P5 ;  /* 0xff80000036367808 */ /* 0x000fe40006800000 */
[----:B------:R-:W-:Y:S01]  /*7ca0*/  FMNMX.FTZ R39, R51, R14, !PT ;  /* 0x0000000e33277209 */ /* 0x000fe20007810000 */
[----:B------:R-:W-:Y:S01]  /*7cb0*/  MUFU.EX2 R25, R25 ;  /* 0x0000001900197308 */ /* 0x000fe20000000800 */
[----:B------:R-:W-:-:S02]  /*7cc0*/  ISETP.GT.AND P5, PT, R81, 0x59, P2 ;  /* 0x000000595100780c */ /* 0x000fc400017a4270 */
[----:B------:R-:W-:Y:S02]  /*7cd0*/  ISETP.LT.OR P3, PT, R82, 0x59, P3 ;  /* 0x000000595200780c */ /* 0x000fe40001f61670 */
[----:B------:R-:W-:Y:S01]  /*7ce0*/  FMNMX.FTZ R14, R54, R39, !PT ;  /* 0x00000027360e7209 */ /* 0x000fe20007810000 */
[----:B------:R-:W-:Y:S01]  /*7cf0*/  FFMA.FTZ R39, R45, UR22, -R11 ;  /* 0x000000162d277c23 */ /* 0x000fe2000801080b */
[----:B------:R-:W-:Y:S01]  /*7d00*/  ISETP.LT.OR P5, PT, R82, 0x5a, P5 ;  /* 0x0000005a5200780c */ /* 0x000fe20002fa1670 */
[----:B------:R-:W-:Y:S01]  /*7d10*/  MUFU.EX2 R140, R140 ;  /* 0x0000008c008c7308 */ /* 0x000fe20000000800 */
[----:B------:R-:W-:Y:S02]  /*7d20*/  FSEL R59, R59, -INF , !P3 ;  /* 0xff8000003b3b7808 */ /* 0x000fe40005800000 */
        /* <DEDUP_REMOVED lines=9> */
[----:B------:R-:W-:-:S02]  /*7dc0*/  FSEL R63, R63, -INF , !P3 ;  /* 0xff8000003f3f7808 */ /* 0x000fc40005800000 */
[----:B------:R-:W-:Y:S02]  /*7dd0*/  ISETP.LT.OR P5, PT, R82, 0x69, P5 ;  /* 0x000000695200780c */ /* 0x000fe40002fa1670 */
[----:B------:R-:W-:Y:S01]  /*7de0*/  FMNMX.FTZ R14, R62, R45, !PT ;  /* 0x0000002d3e0e7209 */ /* 0x000fe20007810000 */
[----:B------:R-:W-:Y:S01]  /*7df0*/  FFMA.FTZ R45, R49, UR22, -R11 ;  /* 0x00000016312d7c23 */ /* 0x000fe2000801080b */
        /* <DEDUP_REMOVED lines=15> */
[----:B------:R-:W-:Y:S01]  /*7ef0*/  ISETP.LT.OR P2, PT, R82, 0x7a, P2 ;  /* 0x0000007a5200780c */ /* 0x000fe20001741670 */
[----:B------:R-:W-:Y:S01]  /*7f00*/  MUFU.EX2 R138, R138 ;  /* 0x0000008a008a7308 */ /* 0x000fe20000000800 */
[----:B------:R-:W-:Y:S02]  /*7f10*/  FSEL R14, R73, -INF , !P4 ;  /* 0xff800000490e7808 */ /* 0x000fe40006000000 */
[----:B------:R-:W-:Y:S02]  /*7f20*/  FMNMX.FTZ R53, R72, R49, !PT ;  /* 0x0000003148357209 */ /* 0x000fe40007810000 */
[----:B------:R-:W-:-:S02]  /*7f30*/  FSEL R24, R75, -INF , !P2 ;  /* 0xff8000004b187808 */ /* 0x000fc40005000000 */
[----:B------:R-:W-:Y:S01]  /*7f40*/  FMNMX.FTZ R53, R14, R53, !PT ;  /* 0x000000350e357209 */ /* 0x000fe20007810000 */
[----:B------:R-:W-:Y:S01]  /*7f50*/  MUFU.EX2 R39, R39 ;  /* 0x0000002700277308 */ /* 0x000fe20000000800 */
[----:B------:R-:W-:Y:S02]  /*7f60*/  FSEL R75, R10, RZ, P6 ;  /* 0x000000ff0a4b7208 */ /* 0x000fe40003000000 */
[----:B------:R-:W-:Y:S01]  /*7f70*/  FMNMX.FTZ R28, R24, R53, !PT ;  /* 0x00000035181c7209 */ /* 0x000fe20007810000 */
[--C-:B------:R-:W-:Y:S01]  /*7f80*/  FFMA.FTZ R53, R57, UR22, -R11.reuse ;  /* 0x0000001639357c23 */ /* 0x100fe2000801080b */
[--C-:B------:R-:W-:Y:S01]  /*7f90*/  FFMA.FTZ R57, R61, UR22, -R11.reuse ;  /* 0x000000163d397c23 */ /* 0x100fe2000801080b */
[----:B------:R-:W-:Y:S01]  /*7fa0*/  FADD.FTZ R4, -R75, R4 ;  /* 0x000000044b047221 */ /* 0x000fe20000010100 */
[--C-:B------:R-:W-:Y:S01]  /*7fb0*/  FFMA.FTZ R61, R65, UR22, -R11.reuse ;  /* 0x00000016413d7c23 */ /* 0x100fe2000801080b */
[----:B------:R-:W0:Y:S01]  /*7fc0*/  SHFL.BFLY PT, R73, R28, 0x2, 0x1f ;  /* 0x0c401f001c497f89 */ /* 0x000e2200000e0000 */
[--C-:B------:R-:W-:Y:S01]  /*7fd0*/  FFMA.FTZ R65, R69, UR22, -R11.reuse ;  /* 0x0000001645417c23 */ /* 0x100fe2000801080b */
[----:B------:R-:W-:Y:S01]  /*7fe0*/  FMUL.FTZ R4, R4, UR22 ;  /* 0x0000001604047c20 */ /* 0x000fe20008410000 */
[----:B------:R-:W-:Y:S01]  /*7ff0*/  FFMA.FTZ R69, R74, UR22, -R11 ;  /* 0x000000164a457c23 */ /* 0x000fe2000801080b */
        /* <DEDUP_REMOVED lines=23> */
[----:B0-----:R-:W-:Y:S01]  /*8170*/  FFMA.FTZ R4, R73, R3, R148 ;  /* 0x0000000349047223 */ /* 0x001fe20000010094 */
        /* <DEDUP_REMOVED lines=16> */
[----:B------:R-:W-:Y:S01]  /*8280*/  FFMA.FTZ R135, R50, UR22, -R77 ;  /* 0x0000001632877c23 */ /* 0x000fe2000801084d */
[----:B------:R-:W-:Y:S01]  /*8290*/  FADD.FTZ R4, -R4, R7 ;  /* 0x0000000704047221 */ /* 0x000fe20000010100 */
[----:B------:R-:W-:-:S02]  /*82a0*/  IMAD.U32 R7, RZ, RZ, UR47 ;  /* 0x0000002fff077e24 */ /* 0x000fc4000f8e00ff */
[----:B------:R-:W-:Y:S01]  /*82b0*/  FADD.FTZ R3, R15, R34 ;  /* 0x000000220f037221 */ /* 0x000fe20000010000 */
[----:B------:R-:W-:Y:S01]  /*82c0*/  F2FP.BF16.F32.PACK_AB R148, R5, R148 ;  /* 0x000000940594723e */ /* 0x000fe200000010ff */
[----:B------:R-:W-:Y:S01]  /*82d0*/  FMUL.FTZ R4, R4, UR22 ;  /* 0x0000001604047c20 */ /* 0x000fe20008410000 */
[----:B------:R-:W-:Y:S01]  /*82e0*/  MUFU.EX2 R12, R12 ;  /* 0x0000000c000c7308 */ /* 0x000fe20000000800 */
[----:B------:R-:W-:Y:S01]  /*82f0*/  FADD.FTZ R34, R146, R3 ;  /* 0x0000000392227221 */ /* 0x000fe20000010000 */
[----:B------:R-:W-:Y:S01]  /*8300*/  @!P1 LEA R7, R7, UR45, 0x3 ;  /* 0x0000002d07079c11 */ /* 0x000fe2000f8e18ff */
[--C-:B------:R-:W-:Y:S01]  /*8310*/  FFMA.FTZ R129, R54, UR22, -R77.reuse ;  /* 0x0000001636817c23 */ /* 0x100fe2000801084d */
[--C-:B------:R-:W-:Y:S01]  /*8320*/  FFMA.FTZ R131, R59, UR22, -R77.reuse ;  /* 0x000000163b837c23 */ /* 0x100fe2000801084d */
[----:B------:R-:W-:Y:S01]  /*8330*/  FADD.FTZ R3, R25, R34 ;  /* 0x0000002219037221 */ /* 0x000fe20000010000 */
[----:B------:R-:W-:Y:S01]  /*8340*/  FFMA.FTZ R62, R62, UR22, -R77 ;  /* 0x000000163e3e7c23 */ /* 0x000fe2000801084d */
[----:B------:R-:W-:Y:S01]  /*8350*/  @!P1 VIADD R7, R7, 0x16860 ;  /* 0x0001686007079836 */ /* 0x000fe20000000000 */
        /* <DEDUP_REMOVED lines=10> */
[----:B------:R-:W-:Y:S01]  /*8400*/  @!P1 PRMT R3, RZ, 0x654, R7 ;  /* 0x00000654ff039816 */ /* 0x000fe20000000007 */
[--C-:B------:R-:W-:Y:S01]  /*8410*/  FFMA.FTZ R72, R72, UR22, -R77.reuse ;  /* 0x0000001648487c23 */ /* 0x100fe2000801084d */
[--C-:B------:R-:W-:Y:S01]  /*8420*/  FFMA.FTZ R14, R14, UR22, -R77.reuse ;  /* 0x000000160e0e7c23 */ /* 0x100fe2000801084d */
[----:B------:R-:W-:Y:S01]  /*8430*/  FADD.FTZ R7, R33, R36 ;  /* 0x0000002421077221 */ /* 0x000fe20000010000 */
[----:B------:R2:W-:Y:S01]  /*8440*/  @!P1 SYNCS.ARRIVE.TRANS64.RED.A1T0 RZ, [R3+URZ], RZ ;  /* 0x000000ff03ff99a7 */ /* 0x0005e2000810043f */
[----:B------:R-:W-:Y:S01]  /*8450*/  FFMA.FTZ R24, R24, UR22, -R77 ;  /* 0x0000001618187c23 */ /* 0x000fe2000801084d */
[----:B------:R-:W3:Y:S01]  /*8460*/  MUFU.EX2 R20, R20 ;  /* 0x0000001400147308 */ /* 0x000ee20000000800 */
[----:B------:R-:W-:Y:S01]  /*8470*/  FADD.FTZ R36, R136, R7 ;  /* 0x0000000788247221 */ /* 0x000fe20000010000 */
[----:B------:R-:W-:Y:S01]  /*8480*/  ISETP.GT.AND P2, PT, R0, UR28, PT ;  /* 0x0000001c00007c0c */ /* 0x000fe2000bf44270 */
[----:B------:R-:W-:Y:S01]  /*8490*/  UMOV UR47, UR27 ;  /* 0x0000001b002f7c82 */ /* 0x000fe20008000000 */
[----:B0-----:R-:W-:Y:S01]  /*84a0*/  FMUL.FTZ R90, R90, R4 ;  /* 0x000000045a5a7220 */ /* 0x001fe20000410000 */
[----:B------:R-:W-:Y:S01]  /*84b0*/  FADD.FTZ R7, R35, R36 ;  /* 0x0000002423077221 */ /* 0x000fe20000010000 */
[----:B--2---:R-:W-:Y:S01]  /*84c0*/  FFMA.FTZ R3, R4, R2, R149 ;  /* 0x0000000204037223 */ /* 0x004fe20000010095 */
[--C-:B------:R-:W-:Y:S01]  /*84d0*/  FFMA.FTZ R2, R51, UR22, -R77.reuse ;  /* 0x0000001633027c23 */ /* 0x100fe2000801084d */
[----:B------:R-:W0:Y:S01]  /*84e0*/  MUFU.EX2 R147, R147 ;  /* 0x0000009300937308 */ /* 0x000e220000000800 */
[----:B------:R-:W-:Y:S01]  /*84f0*/  FFMA.FTZ R36, R55, UR22, -R77 ;  /* 0x0000001637247c23 */ /* 0x000fe2000801084d */
[----:B------:R-:W-:Y:S01]  /*8500*/  FADD.FTZ R38, R8, R3 ;  /* 0x0000000308267221 */ /* 0x000fe20000010000 */
[-C--:B------:R-:W-:Y:S01]  /*8510*/  FMUL.FTZ R91, R91, R4.reuse ;  /* 0x000000045b5b7220 */ /* 0x080fe20000410000 */
        /* <DEDUP_REMOVED lines=8> */
[----:B------:R-:W-:Y:S01]  /*85a0*/  FFMA.FTZ R38, R60, UR22, -R77 ;  /* 0x000000163c267c23 */ /* 0x000fe2000801084d */
[-C--:B------:R-:W-:Y:S01]  /*85b0*/  FMUL.FTZ R99, R99, R4.reuse ;  /* 0x0000000463637220 */ /* 0x080fe20000410000 */
[----:B-1----:R-:W-:Y:S01]  /*85c0*/  FADD.FTZ R3, R145, R40 ;  /* 0x0000002891037221 */ /* 0x002fe20000010000 */
[----:B------:R-:W-:Y:S01]  /*85d0*/  FADD.FTZ R42, R132, R7 ;  /* 0x00000007842a7221 */ /* 0x000fe20000010000 */
[----:B------:R-:W1:Y:S01]  /*85e0*/  MUFU.EX2 R141, R141 ;  /* 0x0000008d008d7308 */ /* 0x000e620000000800 */
[-C--:B------:R-:W-:Y:S01]  /*85f0*/  FMUL.FTZ R102, R102, R4.reuse ;  /* 0x0000000466667220 */ /* 0x080fe20000410000 */
[----:B---3--:R-:W-:Y:S01]  /*8600*/  FADD.FTZ R40, R20, R3 ;  /* 0x0000000314287221 */ /* 0x008fe20000010000 */
[----:B------:R-:W-:Y:S01]  /*8610*/  FADD.FTZ R7, R45, R42 ;  /* 0x0000002a2d077221 */ /* 0x000fe20000010000 */
[-C--:B------:R-:W-:Y:S01]  /*8620*/  FMUL.FTZ R103, R103, R4.reuse ;  /* 0x0000000467677220 */ /* 0x080fe20000410000 */
[-C--:B------:R-:W-:Y:S01]  /*8630*/  FMUL.FTZ R106, R106, R4.reuse ;  /* 0x000000046a6a7220 */ /* 0x080fe20000410000 */
[----:B0-----:R-:W-:Y:S01]  /*8640*/  FADD.FTZ R3, R147, R40 ;  /* 0x0000002893037221 */ /* 0x001fe20000010000 */
[----:B------:R-:W-:Y:S01]  /*8650*/  FADD.FTZ R42, R134, R7 ;  /* 0x00000007862a7221 */ /* 0x000fe20000010000 */
[----:B------:R-:W0:Y:S01]  /*8660*/  MUFU.EX2 R6, R6 ;  /* 0x0000000600067308 */ /* 0x000e220000000800 */
[-C--:B------:R-:W-:Y:S01]  /*8670*/  FMUL.FTZ R107, R107, R4.reuse ;  /* 0x000000046b6b7220 */ /* 0x080fe20000410000 */
[----:B--2---:R-:W-:Y:S01]  /*8680*/  FADD.FTZ R40, R26, R3 ;  /* 0x000000031a287221 */ /* 0x004fe20000010000 */
        /* <DEDUP_REMOVED lines=10> */
[----:B------:R-:W-:Y:S01]  /*8730*/  FMUL.FTZ R119, R119, R4 ;  /* 0x0000000477777220 */ /* 0x000fe20000410000 */
[----:B------:R-:W-:Y:S01]  /*8740*/  F2FP.BF16.F32.PACK_AB R150, R31, R150 ;  /* 0x000000961f96723e */ /* 0x000fe200000010ff */
[----:B------:R-:W-:Y:S01]  /*8750*/  FADD.FTZ R42, R130, R7 ;  /* 0x00000007822a7221 */ /* 0x000fe20000010000 */
[----:B------:R-:W1:Y:S01]  /*8760*/  MUFU.EX2 R28, R28 ;  /* 0x0000001c001c7308 */ /* 0x000e620000000800 */
[----:B0-----:R-:W-:Y:S01]  /*8770*/  FADD.FTZ R40, R6, R3 ;  /* 0x0000000306287221 */ /* 0x001fe20000010000 */
[----:B------:R-:W-:Y:S01]  /*8780*/  F2FP.BF16.F32.PACK_AB R144, R15, R144 ;  /* 0x000000900f90723e */ /* 0x000fe200000010ff */
[-C--:B------:R-:W-:Y:S01]  /*8790*/  FMUL.FTZ R88, R88, R73.reuse ;  /* 0x0000004958587220 */ /* 0x080fe20000410000 */
[----:B------:R-:W-:Y:S01]  /*87a0*/  F2FP.BF16.F32.PACK_AB R146, R25, R146 ;  /* 0x000000921992723e */ /* 0x000fe200000010ff */
[-C--:B------:R-:W-:Y:S01]  /*87b0*/  FMUL.FTZ R89, R89, R73.reuse ;  /* 0x0000004959597220 */ /* 0x080fe20000410000 */
[----:B------:R-:W-:Y:S01]  /*87c0*/  F2FP.BF16.F32.PACK_AB R140, R29, R140 ;  /* 0x0000008c1d8c723e */ /* 0x000fe200000010ff */
[-C--:B------:R-:W-:Y:S01]  /*87d0*/  FMUL.FTZ R92, R92, R73.reuse ;  /* 0x000000495c5c7220 */ /* 0x080fe20000410000 */
[----:B------:R-:W0:Y:S01]  /*87e0*/  MUFU.EX2 R137, R137 ;  /* 0x0000008900897308 */ /* 0x000e220000000800 */
        /* <DEDUP_REMOVED lines=26> */
[----:B------:R-:W-:Y:S01]  /*8990*/  FMUL.FTZ R117, R117, R73 ;  /* 0x0000004975757220 */ /* 0x000fe20000410000 */
[----:B------:R-:W-:Y:S01]  /*89a0*/  F2FP.BF16.F32.PACK_AB R149, R8, R149 ;  /* 0x000000950895723e */ /* 0x000fe200000010ff */
[----:B------:R-:W-:Y:S01]  /*89b0*/  VIADD R0, R0, 0xffffffff ;  /* 0xffffffff00007836 */ /* 0x000fe20000000000 */
[----:B------:R-:W-:Y:S01]  /*89c0*/  F2FP.BF16.F32.PACK_AB R151, R12, R151 ;  /* 0x000000970c97723e */ /* 0x000fe200000010ff */
[----:B------:R-:W-:Y:S01]  /*89d0*/  IMAD.MOV.U32 R4, RZ, RZ, R10 ;  /* 0x000000ffff047224 */ /* 0x000fe200078e000a */
[----:B------:R-:W2:Y:S01]  /*89e0*/  MUFU.EX2 R139, R139 ;  /* 0x0000008b008b7308 */ /* 0x000ea20000000800 */
[----:B-1----:R-:W-:Y:S01]  /*89f0*/  FADD.FTZ R40, R30, R3 ;  /* 0x000000031e287221 */ /* 0x002fe20000010000 */
[----:B------:R-:W-:Y:S01]  /*8a00*/  F2FP.BF16.F32.PACK_AB R145, R20, R145 ;  /* 0x000000911491723e */ /* 0x000fe200000010ff */
[----:B------:R-:W-:Y:S01]  /*8a10*/  IMAD.MOV.U32 R7, RZ, RZ, R11 ;  /* 0x000000ffff077224 */ /* 0x000fe200078e000b */
[----:B------:R-:W-:-:S02]  /*8a20*/  F2FP.BF16.F32.PACK_AB R147, R26, R147 ;  /* 0x000000931a93723e */ /* 0x000fc400000010ff */
[----:B------:R-:W-:Y:S02]  /*8a30*/  F2FP.BF16.F32.PACK_AB R141, R6, R141 ;  /* 0x0000008d068d723e */ /* 0x000fe400000010ff */
[----:B------:R-:W1:Y:S01]  /*8a40*/  MUFU.EX2 R61, R61 ;  /* 0x0000003d003d7308 */ /* 0x000e620000000800 */
[----:B0-----:R-:W-:Y:S01]  /*8a50*/  FADD.FTZ R42, R124, R5 ;  /* 0x000000057c2a7221 */ /* 0x001fe20000010000 */
[----:B------:R-:W-:Y:S02]  /*8a60*/  F2FP.BF16.F32.PACK_AB R143, R28, R143 ;  /* 0x0000008f1c8f723e */ /* 0x000fe400000010ff */
[----:B------:R-:W-:-:S04]  /*8a70*/  F2FP.BF16.F32.PACK_AB R137, R30, R137 ;  /* 0x000000891e89723e */ /* 0x000fc800000010ff */
        /* <DEDUP_REMOVED lines=57> */
[----:B------:R-:W-:-:S03]  /*8e10*/  F2FP.BF16.F32.PACK_AB R121, R72, R42 ;  /* 0x0000002a4879723e */ /* 0x000fc600000010ff */
        /* <DEDUP_REMOVED lines=8> */
.L_x_13194:
        /* <DEDUP_REMOVED lines=25> */
.L_x_13213:
[----:B------:R-:W-:-:S11]  /*9030*/  UISETP.NE.AND UP1, UPT, UR14, 0x1, UPT ;  /* 0x000000010e00788c */ /* 0x000fd6000bf25270 */
[----:B------:R-:W-:Y:S02]  /*9040*/  @UP1 ULDC.64 UR18, c[0x0][0x9e8] ;  /* 0x00027a0000121ab9 */ /* 0x000fe40000000a00 */
[----:B------:R-:W-:-:S04]  /*9050*/  UIMAD.WIDE.U32 UR6, UR10, UR18, URZ ;  /* 0x000000120a0672a5 */ /* 0x000fc8000f8e003f */
[----:B------:R-:W-:-:S12]  /*9060*/  @UP1 USHF.R.U32.HI UR10, URZ, UR19, UR7 ;  /* 0x000000133f0a1299 */ /* 0x000fd80008011607 */
.L_x_13214:
[----:B------:R-:W-:-:S04]  /*9070*/  UIMAD UR10, UR10, UR14, URZ ;  /* 0x0000000e0a0a72a4 */ /* 0x000fc8000f8e023f */
[----:B------:R-:W-:-:S04]  /*9080*/  UISETP.LT.AND UP1, UPT, UR11, UR10, UPT ;  /* 0x0000000a0b00728c */ /* 0x000fc8000bf21270 */
[----:B------:R-:W-:-:S12]  /*9090*/  USEL UR11, UR11, UR10, !UP1 ;  /* 0x0000000a0b0b7287 */ /* 0x000fd8000c800000 */
.L_x_13212:
        /* <DEDUP_REMOVED lines=14> */
.L_x_13224:
        /* <DEDUP_REMOVED lines=9> */
.L_x_13217:
[----:B------:R-:W-:Y:S01]  /*9210*/  ULEA UR6, UR47, UR45, 0x3 ;  /* 0x0000002d2f067291 */ /* 0x000fe2000f8e183f */
[----:B------:R-:W-:-:S05]  /*9220*/  IMAD.U32 R4, RZ, RZ, UR50 ;  /* 0x00000032ff047e24 */ /* 0x000fca000f8e00ff */
[----:B------:R-:W-:-:S04]  /*9230*/  SHF.L.U32 R4, R4, 0x1f, RZ ;  /* 0x0000001f04047819 */ /* 0x000fc800000006ff */
[----:B------:R0:W1:Y:S01]  /*9240*/  SYNCS.PHASECHK.TRANS64.TRYWAIT P2, [UR6+0x16830], R4 ;  /* 0x01683004ff0075a7 */ /* 0x0000620008040146 */
[----:B------:R-:W-:Y:S05]  /*9250*/  @!P0 BRA `(.L_x_13218) ;  /* 0x0000000000048947 */ /* 0x000fea0003800000 */
[----:B------:R-:W-:Y:S01]  /*9260*/  BPT.TRAP 0x1 ;  /* 0x000000040000795c */ /* 0x000fe20000300000 */
.L_x_13218:
[----:B-1----:R-:W-:Y:S05]  /*9270*/  @P2 BRA `(.L_x_13216) ;  /* 0x0000000000082947 */ /* 0x002fea0003800000 */
[----:B------:R-:W1:Y:S02]  /*9280*/  SYNCS.PHASECHK.TRANS64.TRYWAIT P2, [UR6+0x16830], R4 ;  /* 0x01683004ff0075a7 */ /* 0x000e640008040146 */
[----:B-1----:R-:W-:Y:S05]  /*9290*/  @!P2 BRA `(.L_x_13219) ;  /* 0x000000ec0018a947 */ /* 0x002fea0003800000 */
.L_x_13216:
        /* <DEDUP_REMOVED lines=27> */
.L_x_13221:
[----:B------:R-:W-:Y:S01]  /*9450*/  ULEA UR6, UR25, UR45, 0x3 ;  /* 0x0000002d19067291 */ /* 0x000fe2000f8e183f */
[----:B------:R-:W-:-:S05]  /*9460*/  IMAD.U32 R4, RZ, RZ, UR26 ;  /* 0x0000001aff047e24 */ /* 0x000fca000f8e00ff */
[----:B------:R-:W-:-:S04]  /*9470*/  SHF.L.U32 R4, R4, 0x1f, RZ ;  /* 0x0000001f04047819 */ /* 0x000fc800000006ff */
[----:B------:R0:W1:Y:S01]  /*9480*/  SYNCS.PHASECHK.TRANS64.TRYWAIT P2, [UR6+0x16850], R4 ;  /* 0x01685004ff0075a7 */ /* 0x0000620008040146 */
[----:B------:R-:W-:Y:S05]  /*9490*/  @!P0 BRA `(.L_x_13222) ;  /* 0x0000000000048947 */ /* 0x000fea0003800000 */
[----:B------:R-:W-:Y:S01]  /*94a0*/  BPT.TRAP 0x1 ;  /* 0x000000040000795c */ /* 0x000fe20000300000 */
.L_x_13222:
[----:B-1----:R-:W-:Y:S05]  /*94b0*/  @P2 BRA `(.L_x_13220) ;  /* 0x0000000000082947 */ /* 0x002fea0003800000 */
[----:B------:R-:W1:Y:S02]  /*94c0*/  SYNCS.PHASECHK.TRANS64.TRYWAIT P2, [UR6+0x16850], R4 ;  /* 0x01685004ff0075a7 */ /* 0x000e640008040146 */
[----:B-1----:R-:W-:Y:S05]  /*94d0*/  @!P2 BRA `(.L_x_13223) ;  /* 0x000000e800a0a947 */ /* 0x002fea0003800000 */
.L_x_13220:
        /* <DEDUP_REMOVED lines=12> */
[----:B------:R-:W-:Y:S01]  /*95a0*/  ULEA UR10, UR25, UR6, 0xa ;  /* 0x00000006190a7291 */ /* 0x000fe2000f8e503f */
[----:B------:R-:W-:Y:S01]  /*95b0*/  FMUL.FTZ R25, R36, UR23 ;  /* 0x0000001724197c20 */ /* 0x000fe20008410000 */
[----:B------:R-:W-:Y:S01]  /*95c0*/  FMUL.FTZ R10, R27, UR23 ;  /* 0x000000171b0a7c20 */ /* 0x000fe20008410000 */
[----:B------:R-:W-:Y:S01]  /*95d0*/  FMUL.FTZ R27, R37, UR23 ;  /* 0x00000017251b7c20 */ /* 0x000fe20008410000 */
[----:B------:R-:W-:Y:S01]  /*95e0*/  FMUL.FTZ R29, R40, UR23 ;  /* 0x00000017281d7c20 */ /* 0x000fe20008410000 */
[----:B------:R-:W1:Y:S01]  /*95f0*/  MUFU.TANH R9, R9 ;  /* 0x0000000900097308 */ /* 0x000e620000002400 */
[----:B------:R-:W-:Y:S01]  /*9600*/  FMUL.FTZ R12, R30, UR23 ;  /* 0x000000171e0c7c20 */ /* 0x000fe20008410000 */
[----:B------:R-:W-:Y:S01]  /*9610*/  UMOV UR6, UR10 ;  /* 0x0000000a00067c82 */ /* 0x000fe20008000000 */
[----:B------:R-:W-:Y:S01]  /*9620*/  FMUL.FTZ R30, R41, UR23 ;  /* 0x00000017291e7c20 */ /* 0x000fe20008410000 */
[----:B------:R-:W-:Y:S01]  /*9630*/  HGMMA.64x64x16.F32.BF16 R88, R148, gdesc[UR4].tnspB, R88, gsb0 ;  /* 0x40e0000494587df0 */ /* 0x000fe20008001858 */
[----:B------:R-:W-:Y:S01]  /*9640*/  UIADD3 UR6, UR10, 0x80, URZ ;  /* 0x000000800a067890 */ /* 0x000fe2000fffe03f */
[----:B------:R-:W-:Y:S01]  /*9650*/  FMUL.FTZ R33, R44, UR23 ;  /* 0x000000172c217c20 */ /* 0x000fe20008410000 */
[----:B------:R-:W-:Y:S01]  /*9660*/  UMOV UR7, 0x40000040 ;  /* 0x4000004000077882 */ /* 0x000fe20000000000 */
        /* <DEDUP_REMOVED lines=54> */
[----:B------:R-:W-:-:S02]  /*99d0*/  UMOV UR26, UR50 ;  /* 0x00000032001a7c82 */ /* 0x000fc40008000000 */
        /* <DEDUP_REMOVED lines=8> */
[----:B------:R-:W-:-:S03]  /*9a60*/  FMUL.FTZ R57, R73, UR23 ;  /* 0x0000001749397c20 */ /* 0x000fc60008410000 */
[----:B------:R-:W0:Y:S01]  /*9a70*/  MUFU.TANH R37, R37 ;  /* 0x0000002500257308 */ /* 0x000e220000002400 */
[----:B-1----:R-:W-:Y:S01]  /*9a80*/  FMNMX.FTZ R4, R33, R4, !PT ;  /* 0x0000000421047209 */ /* 0x002fe20007810000 */
[----:B------:R-:W-:Y:S01]  /*9a90*/  HGMMA.64x64x16.F32.BF16 R88, R144, gdesc[UR4].tnspB, R88, gsb0 ;  /* 0x40e0000490587df0 */ /* 0x000fe20008001858 */
[----:B------:R-:W-:Y:S01]  /*9aa0*/  UIADD3 UR6, UR10, 0x100, URZ ;  /* 0x000001000a067890 */ /* 0x000fe2000fffe03f */
[----:B------:R-:W-:-:S04]  /*9ab0*/  UMOV UR7, 0x40000040 ;  /* 0x4000004000077882 */ /* 0x000fc80000000000 */
        /* <DEDUP_REMOVED lines=23> */
[----:B------:R-:W-:Y:S02]  /*9c30*/  FMUL.FTZ R61, R81, UR23 ;  /* 0x00000017513d7c20 */ /* 0x000fe40008410000 */
[----:B------:R-:W2:Y:S01]  /*9c40*/  S2R R81, SR_TID.X ;  /* 0x0000000000517919 */ /* 0x000ea20000002100 */
[----:B------:R-:W-:Y:S01]  /*9c50*/  HGMMA.64x64x16.F32.BF16 R88, R140, gdesc[UR4].tnspB, R88, gsb0 ;  /* 0x40e000048c587df0 */ /* 0x000fe20008001858 */
[----:B------:R-:W-:Y:S01]  /*9c60*/  UIADD3 UR6, UR10, 0x180, URZ ;  /* 0x000001800a067890 */ /* 0x000fe2000fffe03f */
[----:B0-----:R-:W-:Y:S01]  /*9c70*/  FMNMX.FTZ R65, R53, R4, !PT ;  /* 0x0000000435417209 */ /* 0x001fe20007810000 */
[----:B------:R-:W-:Y:S01]  /*9c80*/  UMOV UR7, 0x40000040 ;  /* 0x4000004000077882 */ /* 0x000fe20000000000 */
[----:B------:R-:W0:Y:S08]  /*9c90*/  MUFU.TANH R55, R55 ;  /* 0x0000003700377308 */ /* 0x000e300000002400 */
[----:B------:R-:W3:Y:S01]  /*9ca0*/  MUFU.TANH R56, R56 ;  /* 0x0000003800387308 */ /* 0x000ee20000002400 */
[----:B-1----:R-:W-:-:S07]  /*9cb0*/  FMNMX.FTZ R4, R54, R65, !PT ;  /* 0x0000004136047209 */ /* 0x002fce0007810000 */
[----:B------:R-:W1:Y:S01]  /*9cc0*/  MUFU.TANH R57, R57 ;  /* 0x0000003900397308 */ /* 0x000e620000002400 */
[----:B0-----:R-:W-:-:S07]  /*9cd0*/  FMNMX.FTZ R65, R55, R4, !PT ;  /* 0x0000000437417209 */ /* 0x001fce0007810000 */
[----:B------:R-:W0:Y:S01]  /*9ce0*/  MUFU.TANH R58, R58 ;  /* 0x0000003a003a7308 */ /* 0x000e220000002400 */
[----:B---3--:R-:W-:Y:S02]  /*9cf0*/  FMNMX.FTZ R4, R56, R65, !PT ;  /* 0x0000004138047209 */ /* 0x008fe40007810000 */
[----:B--2---:R-:W-:Y:S02]  /*9d00*/  SHF.R.U32.HI R80, RZ, 0x7, R81 ;  /* 0x00000007ff507819 */ /* 0x004fe40000011651 */
[----:B------:R-:W-:-:S03]  /*9d10*/  ISETP.GE.U32.AND P2, PT, R81, 0x180, PT ;  /* 0x000001805100780c */ /* 0x000fc60003f46070 */
        /* <DEDUP_REMOVED lines=8> */
[----:B------:R-:W-:Y:S01]  /*9da0*/  FMUL.FTZ R65, R66, UR23 ;  /* 0x0000001742417c20 */ /* 0x000fe20008410000 */
[----:B------:R-:W-:Y:S01]  /*9db0*/  FMUL.FTZ R66, R67, UR23 ;  /* 0x0000001743427c20 */ /* 0x000fe20008410000 */
[----:B------:R-:W-:Y:S01]  /*9dc0*/  FMUL.FTZ R67, R70, UR23 ;  /* 0x0000001746437c20 */ /* 0x000fe20008410000 */
[----:B------:R-:W-:Y:S01]  /*9dd0*/  FMUL.FTZ R70, R75, UR23 ;  /* 0x000000174b467c20 */ /* 0x000fe20008410000 */
[----:B------:R-:W-:Y:S02]  /*9de0*/  FMUL.FTZ R75, R86, UR23 ;  /* 0x00000017564b7c20 */ /* 0x000fe40008410000 */
[----:B------:R-:W1:Y:S01]  /*9df0*/  MUFU.TANH R62, R62 ;  /* 0x0000003e003e7308 */ /* 0x000e620000002400 */
[----:B0-----:R-:W-:-:S07]  /*9e00*/  FMNMX.FTZ R69, R61, R4, !PT ;  /* 0x000000043d457209 */ /* 0x001fce0007810000 */
[----:B------:R-:W0:Y:S01]  /*9e10*/  MUFU.TANH R8, R8 ;  /* 0x0000000800087308 */ /* 0x000e220000002400 */
[----:B--2---:R-:W-:Y:S01]  /*9e20*/  FMNMX.FTZ R69, R64, R69, !PT ;  /* 0x0000004540457209 */ /* 0x004fe20007810000 */
[----:B------:R-:W-:Y:S02]  /*9e30*/  WARPGROUP.DEPBAR.LE gsb0, 0x0 ;  /* 0x00008000000079c5 */ /* 0x000fe40000010000 */
[----:B------:R-:W-:-:S04]  /*9e40*/  WARPGROUP.ARRIVE ;  /* 0x00000000000079c5 */ /* 0x000fc80000000000 */
[----:B------:R-:W2:Y:S01]  /*9e50*/  MUFU.TANH R10, R10 ;  /* 0x0000000a000a7308 */ /* 0x000ea20000002400 */
[----:B-1----:R-:W-:Y:S01]  /*9e60*/  FMNMX.FTZ R4, R62, R69, !PT ;  /* 0x000000453e047209 */ /* 0x002fe20007810000 */
[----:B------:R-:W-:Y:S01]  /*9e70*/  HGMMA.64x64x16.F32.BF16 R88, R136, gdesc[UR4].tnspB, R88, gsb0 ;  /* 0x40e0000488587df0 */ /* 0x000fe20008001858 */
[----:B------:R-:W-:Y:S01]  /*9e80*/  UIADD3 UR6, UR10, 0x200, URZ ;  /* 0x000002000a067890 */ /* 0x000fe2000fffe03f */
[----:B------:R-:W-:Y:S01]  /*9e90*/  FMUL.FTZ R69, R74, UR23 ;  /* 0x000000174a457c20 */ /* 0x000fe20008410000 */
[----:B------:R-:W-:Y:S01]  /*9ea0*/  UMOV UR7, 0x40000040 ;  /* 0x4000004000077882 */ /* 0x000fe20000000000 */
[----:B------:R-:W1:Y:S01]  /*9eb0*/  SHFL.BFLY PT, R73, R4, 0x2, 0x1f ;  /* 0x0c401f0004497f89 */ /* 0x000e6200000e0000 */
[----:B------:R-:W-:Y:S01]  /*9ec0*/  FMUL.FTZ R74, R83, UR23 ;  /* 0x00000017534a7c20 */ /* 0x000fe20008410000 */
[----:B------:R-:W3:Y:S08]  /*9ed0*/  MUFU.TANH R12, R12 ;  /* 0x0000000c000c7308 */ /* 0x000ef00000002400 */
[----:B------:R-:W4:Y:S08]  /*9ee0*/  MUFU.TANH R14, R14 ;  /* 0x0000000e000e7308 */ /* 0x000f300000002400 */
[----:B------:R-:W5:Y:S01]  /*9ef0*/  MUFU.TANH R21, R21 ;  /* 0x0000001500157308 */ /* 0x000f620000002400 */
[----:B-1----:R-:W-:Y:S01]  /*9f00*/  FMNMX.FTZ R76, R4, R73, !PT ;  /* 0x00000049044c7209 */ /* 0x002fe20007810000 */
[----:B------:R-:W-:-:S06]  /*9f10*/  FMUL.FTZ R73, R82, UR23 ;  /* 0x0000001752497c20 */ /* 0x000fcc0008410000 */
[----:B------:R-:W1:Y:S01]  /*9f20*/  MUFU.TANH R24, R24 ;  /* 0x0000001800187308 */ /* 0x000e620000002400 */
[----:B------:R-:W0:Y:S07]  /*9f30*/  SHFL.BFLY PT, R77, R76, 0x1, 0x1f ;  /* 0x0c201f004c4d7f89 */ /* 0x000e2e00000e0000 */
[----:B------:R-:W1:Y:S08]  /*9f40*/  MUFU.TANH R26, R26 ;  /* 0x0000001a001a7308 */ /* 0x000e700000002400 */
[----:B------:R-:W1:Y:S08]  /*9f50*/  MUFU.TANH R28, R28 ;  /* 0x0000001c001c7308 */ /* 0x000e700000002400 */
[----:B------:R-:W1:Y:S01]  /*9f60*/  MUFU.TANH R31, R31 ;  /* 0x0000001f001f7308 */ /* 0x000e620000002400 */
[----:B0-----:R-:W-:-:S05]  /*9f70*/  FMNMX.FTZ R4, R76, R77, !PT ;  /* 0x0000004d4c047209 */ /* 0x001fca0007810000 */
[C---:B------:R-:W-:Y:S02]  /*9f80*/  FMUL.FTZ R78, R4.reuse, UR22 ;  /* 0x00000016044e7c20 */ /* 0x040fe40008410000 */
[----:B------:R-:W0:Y:S01]  /*9f90*/  MUFU.TANH R32, R32 ;  /* 0x0000002000207308 */ /* 0x000e220000002400 */
        /* <DEDUP_REMOVED lines=12> */
[----:B------:R-:W-:Y:S01]  /*a060*/  FFMA.FTZ R25, R39, UR22, -R78 ;  /* 0x0000001627197c23 */ /* 0x000fe2000801084e */
[----:B------:R-:W-:-:S02]  /*a070*/  WARPGROUP.DEPBAR.LE gsb0, 0x0 ;  /* 0x00008000000079c5 */ /* 0x000fc40000010000 */
[----:B------:R-:W-:Y:S01]  /*a080*/  WARPGROUP.ARRIVE ;  /* 0x00000000000079c5 */ /* 0x000fe20000000000 */
[----:B----4-:R-:W-:Y:S01]  /*a090*/  FMNMX.FTZ R20, R14, R7, !PT ;  /* 0x000000070e147209 */ /* 0x010fe20007810000 */
[----:B------:R-:W3:Y:S01]  /*a0a0*/  MUFU.TANH R36, R36 ;  /* 0x0000002400247308 */ /* 0x000ee20000002400 */
[--C-:B------:R-:W-:Y:S01]  /*a0b0*/  FFMA.FTZ R39, R55, UR22, -R78.reuse ;  /* 0x0000001637277c23 */ /* 0x100fe2000801084e */
[--C-:B------:R-:W-:Y:S01]  /*a0c0*/  FFMA.FTZ R77, R13, UR22, -R78.reuse ;  /* 0x000000160d4d7c23 */ /* 0x100fe2000801084e */
[----:B-----5:R-:W-:Y:S01]  /*a0d0*/  FMNMX.FTZ R7, R21, R20, !PT ;  /* 0x0000001415077209 */ /* 0x020fe20007810000 */
[----:B------:R-:W-:Y:S01]  /*a0e0*/  HGMMA.64x64x16.F32.BF16 R88, R132, gdesc[UR4].tnspB, R88, gsb0 ;  /* 0x40e0000484587df0 */ /* 0x000fe20008001858 */
[----:B------:R-:W-:Y:S01]  /*a0f0*/  UIADD3 UR6, UR10, 0x280, URZ ;  /* 0x000002800a067890 */ /* 0x000fe2000fffe03f */
[--C-:B------:R-:W-:Y:S01]  /*a100*/  FFMA.FTZ R13, R35, UR22, -R78.reuse ;  /* 0x00000016230d7c23 */ /* 0x100fe2000801084e */
[----:B------:R-:W-:Y:S01]  /*a110*/  UMOV UR7, 0x40000040 ;  /* 0x4000004000077882 */ /* 0x000fe20000000000 */
[----:B-1----:R-:W-:Y:S01]  /*a120*/  FMNMX.FTZ R7, R24, R7, !PT ;  /* 0x0000000718077209 */ /* 0x002fe20007810000 */
[----:B------:R-:W1:Y:S01]  /*a130*/  MUFU.TANH R38, R38 ;  /* 0x0000002600267308 */ /* 0x000e620000002400 */
[--C-:B------:R-:W-:Y:S01]  /*a140*/  FFMA.FTZ R35, R53, UR22, -R78.reuse ;  /* 0x0000001635237c23 */ /* 0x100fe2000801084e */
[----:B------:R-:W-:Y:S01]  /*a150*/  FMUL.FTZ R6, R6, UR22 ;  /* 0x0000001606067c20 */ /* 0x000fe20008410000 */
        /* <DEDUP_REMOVED lines=16> */
[----:B--2---:R-:W-:Y:S01]  /*a260*/  FMNMX.FTZ R7, R34, R7, !PT ;  /* 0x0000000722077209 */ /* 0x004fe20007810000 */
[--C-:B------:R-:W-:Y:S01]  /*a270*/  FFMA.FTZ R46, R59, UR22, -R78.reuse ;  /* 0x000000163b2e7c23 */ /* 0x100fe2000801084e */
[--C-:B------:R-:W-:Y:S01]  /*a280*/  FFMA.FTZ R50, R61, UR22, -R78.reuse ;  /* 0x000000163d327c23 */ /* 0x100fe2000801084e */
[--C-:B------:R-:W-:Y:S01]  /*a290*/  FFMA.FTZ R64, R64, UR22, -R78.reuse ;  /* 0x0000001640407c23 */ /* 0x100fe2000801084e */
[----:B---3--:R-:W-:Y:S01]  /*a2a0*/  FMNMX.FTZ R7, R36, R7, !PT ;  /* 0x0000000724077209 */ /* 0x008fe20007810000 */
[----:B------:R-:W2:Y:S01]  /*a2b0*/  MUFU.TANH R44, R44 ;  /* 0x0000002c002c7308 */ /* 0x000ea20000002400 */
[----:B------:R-:W-:-:S02]  /*a2c0*/  FFMA.FTZ R62, R62, UR22, -R78 ;  /* 0x000000163e3e7c23 */ /* 0x000fc4000801084e */
[----:B-1----:R-:W-:-:S04]  /*a2d0*/  FMNMX.FTZ R7, R38, R7, !PT ;  /* 0x0000000726077209 */ /* 0x002fc80007810000 */
[----:B----4-:R-:W-:Y:S01]  /*a2e0*/  FMNMX.FTZ R30, R40, R7, !PT ;  /* 0x00000007281e7209 */ /* 0x010fe20007810000 */
[----:B------:R-:W1:Y:S03]  /*a2f0*/  MUFU.TANH R47, R47 ;  /* 0x0000002f002f7308 */ /* 0x000e660000002400 */
[----:B0-----:R-:W-:-:S05]  /*a300*/  FMNMX.FTZ R7, R43, R30, !PT ;  /* 0x0000001e2b077209 */ /* 0x001fca0007810000 */
        /* <DEDUP_REMOVED lines=9> */
[----:B------:R-:W-:Y:S02]  /*a3a0*/  WARPGROUP.DEPBAR.LE gsb0, 0x0 ;  /* 0x00008000000079c5 */ /* 0x000fe40000010000 */
[----:B------:R-:W-:Y:S01]  /*a3b0*/  WARPGROUP.ARRIVE ;  /* 0x00000000000079c5 */ /* 0x000fe20000000000 */
[----:B-1----:R-:W-:Y:S01]  /*a3c0*/  FMNMX.FTZ R30, R63, R30, !PT ;  /* 0x0000001e3f1e7209 */ /* 0x002fe20007810000 */
[--C-:B------:R-:W-:Y:S01]  /*a3d0*/  FFMA.FTZ R132, R45, UR22, -R78.reuse ;  /* 0x000000162d847c23 */ /* 0x100fe2000801084e */
[--C-:B------:R-:W-:Y:S01]  /*a3e0*/  FFMA.FTZ R134, R49, UR22, -R78.reuse ;  /* 0x0000001631867c23 */ /* 0x100fe2000801084e */
[--C-:B------:R-:W-:Y:S01]  /*a3f0*/  FFMA.FTZ R45, R58, UR22, -R78.reuse ;  /* 0x000000163a2d7c23 */ /* 0x100fe2000801084e */
[----:B------:R-:W1:Y:S01]  /*a400*/  MUFU.TANH R67, R67 ;  /* 0x0000004300437308 */ /* 0x000e620000002400 */
[----:B------:R-:W-:Y:S01]  /*a410*/  HGMMA.64x64x16.F32.BF16 R88, R128, gdesc[UR4].tnspB, R88, gsb0 ;  /* 0x40e0000480587df0 */ /* 0x000fe20008001858 */
[----:B------:R-:W-:Y:S01]  /*a420*/  UIADD3 UR6, UR10, 0x300, URZ ;  /* 0x000003000a067890 */ /* 0x000fe2000fffe03f */
[----:B0-----:R-:W-:Y:S01]  /*a430*/  FMNMX.FTZ R7, R65, R30, !PT ;  /* 0x0000001e41077209 */ /* 0x001fe20007810000 */
[----:B------:R-:W-:Y:S01]  /*a440*/  UMOV UR7, 0x40000040 ;  /* 0x4000004000077882 */ /* 0x000fe20000000000 */
[----:B------:R-:W-:-:S03]  /*a450*/  FFMA.FTZ R49, R60, UR22, -R78 ;  /* 0x000000163c317c23 */ /* 0x000fc6000801084e */
        /* <DEDUP_REMOVED lines=19> */
[----:B------:R-:W-:Y:S01]  /*a590*/  WARPGROUP.ARRIVE ;  /* 0x00000000000079c5 */ /* 0x000fe20000000000 */
[----:B--2---:R-:W-:-:S03]  /*a5a0*/  FMNMX.FTZ R7, R75, R42, !PT ;  /* 0x0000002a4b077209 */ /* 0x004fc60007810000 */
[----:B------:R0:W-:Y:S02]  /*a5b0*/  MUFU.EX2 R30, R27 ;  /* 0x0000001b001e7308 */ /* 0x0001e40000000800 */
[----:B------:R-:W-:Y:S01]  /*a5c0*/  HGMMA.64x64x16.F32.BF16 R88, R124, gdesc[UR4].tnspB, R88, gsb0 ;  /* 0x40e000047c587df0 */ /* 0x000fe20008001858 */
[----:B------:R-:W-:Y:S01]  /*a5d0*/  UIADD3 UR6, UR10, 0x380, URZ ;  /* 0x000003800a067890 */ /* 0x000fe2000fffe03f */
[----:B-1----:R-:W-:Y:S01]  /*a5e0*/  FMNMX.FTZ R7, R76, R7, !PT ;  /* 0x000000074c077209 */ /* 0x002fe20007810000 */
[----:B------:R-:W-:-:S03]  /*a5f0*/  UMOV UR7, 0x40000040 ;  /* 0x4000004000077882 */ /* 0x000fc60000000000 */
[----:B------:R-:W-:Y:S01]  /*a600*/  MUFU.EX2 R6, R6 ;  /* 0x0000000600067308 */ /* 0x000fe20000000800 */
[--C-:B0-----:R-:W-:Y:S01]  /*a610*/  FFMA.FTZ R27, R52, UR22, -R78.reuse ;  /* 0x00000016341b7c23 */ /* 0x101fe2000801084e */
[----:B------:R-:W0:Y:S06]  /*a620*/  SHFL.BFLY PT, R42, R7, 0x2, 0x1f ;  /* 0x0c401f00072a7f89 */ /* 0x000e2c00000e0000 */
[----:B------:R-:W1:Y:S08]  /*a630*/  MUFU.EX2 R148, R148 ;  /* 0x0000009400947308 */ /* 0x000e700000000800 */
[----:B------:R-:W2:Y:S08]  /*a640*/  MUFU.EX2 R9, R9 ;  /* 0x0000000900097308 */ /* 0x000eb00000000800 */
[----:B------:R-:W3:Y:S01]  /*a650*/  MUFU.EX2 R150, R150 ;  /* 0x0000009600967308 */ /* 0x000ee20000000800 */
[----:B0-----:R-:W-:Y:S01]  /*a660*/  FMNMX.FTZ R52, R7, R42, !PT ;  /* 0x0000002a07347209 */ /* 0x001fe20007810000 */
[----:B------:R-:W-:-:S04]  /*a670*/  FFMA.FTZ R42, R57, UR22, -R78 ;  /* 0x00000016392a7c23 */ /* 0x000fc8000801084e */
[----:B------:R-:W0:Y:S02]  /*a680*/  SHFL.BFLY PT, R7, R52, 0x1, 0x1f ;  /* 0x0c201f0034077f89 */ /* 0x000e2400000e0000 */
[----:B------:R-:W-:Y:S08]  /*a690*/  MUFU.EX2 R77, R77 ;  /* 0x0000004d004d7308 */ /* 0x000ff00000000800 */
[----:B------:R-:W-:Y:S08]  /*a6a0*/  MUFU.EX2 R144, R144 ;  /* 0x0000009000907308 */ /* 0x000ff00000000800 */
[----:B------:R-:W-:Y:S01]  /*a6b0*/  MUFU.EX2 R11, R11 ;  /* 0x0000000b000b7308 */ /* 0x000fe20000000800 */
[----:B0-----:R-:W-:-:S07]  /*a6c0*/  FMNMX.FTZ R7, R52, R7, !PT ;  /* 0x0000000734077209 */ /* 0x001fce0007810000 */
[----:B------:R-:W-:Y:S01]  /*a6d0*/  MUFU.EX2 R146, R146 ;  /* 0x0000009200927308 */ /* 0x000fe20000000800 */
[C---:B------:R-:W-:Y:S01]  /*a6e0*/  FMUL.FTZ R55, R7.reuse, UR22 ;  /* 0x0000001607377c20 */ /* 0x040fe20008410000 */
[----:B------:R-:W-:-:S03]  /*a6f0*/  FADD.FTZ R53, -R7, R5 ;  /* 0x0000000507357221 */ /* 0x000fc60000010100 */
[--C-:B------:R-:W-:Y:S01]  /*a700*/  FFMA.FTZ R145, R21, UR22, -R55.reuse ;  /* 0x0000001615917c23 */ /* 0x100fe20008010837 */
[----:B------:R-:W-:Y:S02]  /*a710*/  IMAD.U32 R21, RZ, RZ, UR47 ;  /* 0x0000002fff157e24 */ /* 0x000fe4000f8e00ff */
[----:B------:R-:W-:Y:S01]  /*a720*/  FMUL.FTZ R53, R53, UR22 ;  /* 0x0000001635357c20 */ /* 0x000fe20008410000 */
[--C-:B------:R-:W-:Y:S01]  /*a730*/  FFMA.FTZ R8, R8, UR22, -R55.reuse ;  /* 0x0000001608087c23 */ /* 0x100fe20008010837 */
[--C-:B------:R-:W-:Y:S01]  /*a740*/  FFMA.FTZ R149, R10, UR22, -R55.reuse ;  /* 0x000000160a957c23 */ /* 0x100fe20008010837 */
[----:B------:R-:W-:Y:S01]  /*a750*/  FFMA.FTZ R141, R31, UR22, -R55 ;  /* 0x000000161f8d7c23 */ /* 0x000fe20008010837 */
[----:B------:R-:W-:Y:S01]  /*a760*/  @!P1 LEA R21, R21, UR45, 0x3 ;  /* 0x0000002d15159c11 */ /* 0x000fe2000f8e18ff */
[----:B------:R-:W-:Y:S01]  /*a770*/  VIADD R31, R80, 0x9 ;  /* 0x00000009501f7836 */ /* 0x000fe20000000000 */
[----:B------:R-:W-:Y:S01]  /*a780*/  MUFU.EX2 R53, R53 ;  /* 0x0000003500357308 */ /* 0x000fe20000000800 */
[----:B------:R-:W-:-:S02]  /*a790*/  WARPGROUP.DEPBAR.LE gsb0, 0x0 ;  /* 0x00008000000079c5 */ /* 0x000fc40000010000 */
[----:B------:R-:W-:Y:S01]  /*a7a0*/  WARPGROUP.ARRIVE ;  /* 0x00000000000079c5 */ /* 0x000fe20000000000 */
[--C-:B------:R-:W-:Y:S01]  /*a7b0*/  FFMA.FTZ R151, R12, UR22, -R55.reuse ;  /* 0x000000160c977c23 */ /* 0x100fe20008010837 */
[----:B------:R-:W-:Y:S01]  /*a7c0*/  @!P1 VIADD R21, R21, 0x16840 ;  /* 0x0001684015159836 */ /* 0x000fe20000000000 */
[----:B------:R-:W-:Y:S01]  /*a7d0*/  SEL R31, R31, 0x9, !P2 ;  /* 0x000000091f1f7807 */ /* 0x000fe20005000000 */
[----:B------:R-:W-:Y:S01]  /*a7e0*/  FFMA.FTZ R10, R14, UR22, -R55 ;  /* 0x000000160e0a7c23 */ /* 0x000fe20008010837 */
[----:B------:R-:W0:Y:S01]  /*a7f0*/  MUFU.EX2 R8, R8 ;  /* 0x0000000800087308 */ /* 0x000e220000000800 */
[----:B------:R-:W-:Y:S01]  /*a800*/  HGMMA.64x64x16.F32.BF16 R88, R120, gdesc[UR4].tnspB, R88, gsb0 ;  /* 0x40e0000478587df0 */ /* 0x000fe20008001858 */
[----:B------:R-:W-:Y:S01]  /*a810*/  @!P1 PRMT R21, RZ, 0x654, R21 ;  /* 0x00000654ff159816 */ /* 0x000fe20000000015 */
[--C-:B------:R-:W-:Y:S01]  /*a820*/  FFMA.FTZ R12, R24, UR22, -R55.reuse ;  /* 0x00000016180c7c23 */ /* 0x100fe20008010837 */
[--C-:B------:R-:W-:Y:S01]  /*a830*/  FFMA.FTZ R143, R34, UR22, -R55.reuse ;  /* 0x00000016228f7c23 */ /* 0x100fe20008010837 */
[----:B-1----:R-:W-:Y:S01]  /*a840*/  FFMA.FTZ R34, R6, R3, R148 ;  /* 0x0000000306227223 */ /* 0x002fe20000010094 */
[--C-:B------:R-:W-:Y:S01]  /*a850*/  FFMA.FTZ R147, R26, UR22, -R55.reuse ;  /* 0x000000161a937c23 */ /* 0x100fe20008010837 */
[--C-:B------:R-:W-:Y:S01]  /*a860*/  FFMA.FTZ R54, R28, UR22, -R55.reuse ;  /* 0x000000161c367c23 */ /* 0x100fe20008010837 */
[----:B------:R-:W1:Y:S01]  /*a870*/  MUFU.EX2 R149, R149 ;  /* 0x0000009500957308 */ /* 0x000e620000000800 */
[----:B--2---:R-:W-:Y:S01]  /*a880*/  FADD.FTZ R3, R9, R34 ;  /* 0x0000002209037221 */ /* 0x004fe20000010000 */
[--C-:B------:R-:W-:Y:S01]  /*a890*/  FFMA.FTZ R24, R36, UR22, -R55.reuse ;  /* 0x0000001624187c23 */ /* 0x100fe20008010837 */
[--C-:B------:R-:W-:Y:S01]  /*a8a0*/  FFMA.FTZ R14, R32, UR22, -R55.reuse ;  /* 0x00000016200e7c23 */ /* 0x100fe20008010837 */
[----:B------:R-:W-:Y:S01]  /*a8b0*/  FFMA.FTZ R137, R38, UR22, -R55 ;  /* 0x0000001626897c23 */ /* 0x000fe20008010837 */
[----:B---3--:R-:W-:Y:S01]  /*a8c0*/  FADD.FTZ R36, R150, R3 ;  /* 0x0000000396247221 */ /* 0x008fe20000010000 */
        /* <DEDUP_REMOVED lines=8> */
[----:B------:R-:W-:Y:S01]  /*a950*/  F2FP.BF16.F32.PACK_AB R148, R9, R148 ;  /* 0x000000940994723e */ /* 0x000fe200000010ff */
[--C-:B------:R-:W-:Y:S01]  /*a960*/  FFMA.FTZ R129, R65, UR22, -R55.reuse ;  /* 0x0000001641817c23 */ /* 0x100fe20008010837 */
[----:B------:R-:W0:Y:S01]  /*a970*/  MUFU.EX2 R10, R10 ;  /* 0x0000000a000a7308 */ /* 0x000e220000000800 */
[----:B-1----:R-:W-:Y:S01]  /*a980*/  FADD.FTZ R34, R149, R2 ;  /* 0x0000000295227221 */ /* 0x002fe20000010000 */
[--C-:B------:R-:W-:Y:S01]  /*a990*/  FFMA.FTZ R2, R63, UR22, -R55.reuse ;  /* 0x000000163f027c23 */ /* 0x100fe20008010837 */
[----:B------:R-:W-:Y:S01]  /*a9a0*/  F2FP.BF16.F32.PACK_AB R149, R149, R8 ;  /* 0x000000089595723e */ /* 0x000fe200000010ff */
[--C-:B------:R-:W-:Y:S01]  /*a9b0*/  FFMA.FTZ R131, R67, UR22, -R55.reuse ;  /* 0x0000001643837c23 */ /* 0x100fe20008010837 */
[--C-:B------:R-:W-:Y:S01]  /*a9c0*/  FFMA.FTZ R69, R69, UR22, -R55.reuse ;  /* 0x0000001645457c23 */ /* 0x100fe20008010837 */
[--C-:B------:R-:W-:Y:S01]  /*a9d0*/  FFMA.FTZ R70, R70, UR22, -R55.reuse ;  /* 0x0000001646467c23 */ /* 0x100fe20008010837 */
[--C-:B------:R-:W-:Y:S01]  /*a9e0*/  FFMA.FTZ R71, R71, UR22, -R55.reuse ;  /* 0x0000001647477c23 */ /* 0x100fe20008010837 */
[----:B------:R-:W1:Y:S01]  /*a9f0*/  MUFU.EX2 R145, R145 ;  /* 0x0000009100917308 */ /* 0x000e620000000800 */
[----:B--2---:R-:W-:Y:S01]  /*aa00*/  FADD.FTZ R3, R151, R34 ;  /* 0x0000002297037221 */ /* 0x004fe20000010000 */
[--C-:B------:R-:W-:Y:S01]  /*aa10*/  FFMA.FTZ R72, R72, UR22, -R55.reuse ;  /* 0x0000001648487c23 */ /* 0x100fe20008010837 */
[--C-:B------:R-:W-:Y:S01]  /*aa20*/  FFMA.FTZ R73, R73, UR22, -R55.reuse ;  /* 0x0000001649497c23 */ /* 0x100fe20008010837 */
[--C-:B------:R-:W-:Y:S01]  /*aa30*/  FFMA.FTZ R74, R74, UR22, -R55.reuse ;  /* 0x000000164a4a7c23 */ /* 0x100fe20008010837 */
[----:B------:R-:W-:Y:S01]  /*aa40*/  FFMA.FTZ R75, R75, UR22, -R55 ;  /* 0x000000164b4b7c23 */ /* 0x000fe20008010837 */
[C---:B------:R-:W-:Y:S01]  /*aa50*/  ISETP.GT.AND P2, PT, R0.reuse, UR24, PT ;  /* 0x0000001800007c0c */ /* 0x040fe2000bf44270 */
[----:B------:R-:W-:Y:S01]  /*aa60*/  VIADD R0, R0, 0xffffffff ;  /* 0xffffffff00007836 */ /* 0x000fe20000000000 */
[----:B------:R-:W2:Y:S01]  /*aa70*/  MUFU.EX2 R12, R12 ;  /* 0x0000000c000c7308 */ /* 0x000ea20000000800 */
[C---:B0-----:R-:W-:Y:S01]  /*aa80*/  FADD.FTZ R34, R10.reuse, R3 ;  /* 0x000000030a227221 */ /* 0x041fe20000010000 */
[----:B------:R-:W-:-:S02]  /*aa90*/  F2FP.BF16.F32.PACK_AB R151, R10, R151 ;  /* 0x000000970a97723e */ /* 0x000fc400000010ff */
[----:B------:R-:W-:-:S04]  /*aaa0*/  F2FP.BF16.F32.PACK_AB R150, R77, R150 ;  /* 0x000000964d96723e */ /* 0x000fc800000010ff */
[----:B------:R-:W0:Y:S01]  /*aab0*/  MUFU.EX2 R147, R147 ;  /* 0x0000009300937308 */ /* 0x000e220000000800 */
[----:B-1----:R-:W-:Y:S01]  /*aac0*/  FADD.FTZ R3, R145, R34 ;  /* 0x0000002291037221 */ /* 0x002fe20000010000 */
[----:B------:R-:W-:-:S06]  /*aad0*/  FFMA.FTZ R34, R66, UR22, -R55 ;  /* 0x0000001642227c23 */ /* 0x000fcc0008010837 */
[----:B------:R-:W-:Y:S01]  /*aae0*/  MUFU.EX2 R15, R15 ;  /* 0x0000000f000f7308 */ /* 0x000fe20000000800 */
[C---:B--2---:R-:W-:Y:S01]  /*aaf0*/  FADD.FTZ R38, R12.reuse, R3 ;  /* 0x000000030c267221 */ /* 0x044fe20000010000 */
[----:B------:R-:W-:-:S06]  /*ab00*/  F2FP.BF16.F32.PACK_AB R145, R12, R145 ;  /* 0x000000910c91723e */ /* 0x000fcc00000010ff */
[----:B------:R-:W1:Y:S01]  /*ab10*/  MUFU.EX2 R54, R54 ;  /* 0x0000003600367308 */ /* 0x000e620000000800 */
[----:B0-----:R-:W-:-:S07]  /*ab20*/  FADD.FTZ R3, R147, R38 ;  /* 0x0000002693037221 */ /* 0x001fce0000010000 */
[----:B------:R-:W-:Y:S01]  /*ab30*/  MUFU.EX2 R140, R140 ;  /* 0x0000008c008c7308 */ /* 0x000fe20000000800 */
[----:B------:R-:W-:Y:S02]  /*ab40*/  WARPGROUP.DEPBAR.LE gsb0, 0x0 ;  /* 0x00008000000079c5 */ /* 0x000fe40000010000 */
[----:B------:R0:W-:Y:S06]  /*ab50*/  BAR.ARV R31, 0x100 ;  /* 0x0004001f0000751d */ /* 0x0001ec0000002000 */
[----:B------:R2:W-:Y:S01]  /*ab60*/  @!P1 SYNCS.ARRIVE.TRANS64.RED.A1T0 RZ, [R21+URZ], RZ ;  /* 0x000000ff15ff99a7 */ /* 0x0005e2000810043f */
[----:B------:R-:W3:Y:S01]  /*ab70*/  MUFU.EX2 R141, R141 ;  /* 0x0000008d008d7308 */ /* 0x000ee20000000800 */
[----:B-1----:R-:W-:Y:S01]  /*ab80*/  FADD.FTZ R38, R54, R3 ;  /* 0x0000000336267221 */ /* 0x002fe20000010000 */
[-C--:B------:R-:W-:Y:S01]  /*ab90*/  FMUL.FTZ R88, R88, R6.reuse ;  /* 0x0000000658587220 */ /* 0x080fe20000410000 */
[-C--:B------:R-:W-:Y:S01]  /*aba0*/  FMUL.FTZ R89, R89, R6.reuse ;  /* 0x0000000659597220 */ /* 0x080fe20000410000 */
[-C--:B------:R-:W-:Y:S01]  /*abb0*/  FMUL.FTZ R92, R92, R6.reuse ;  /* 0x000000065c5c7220 */ /* 0x080fe20000410000 */
[-C--:B------:R-:W-:Y:S01]  /*abc0*/  FMUL.FTZ R93, R93, R6.reuse ;  /* 0x000000065d5d7220 */ /* 0x080fe20000410000 */
[-C--:B------:R-:W-:Y:S01]  /*abd0*/  FMUL.FTZ R96, R96, R6.reuse ;  /* 0x0000000660607220 */ /* 0x080fe20000410000 */
[----:B--2---:R-:W-:Y:S01]  /*abe0*/  IMAD.U32 R21, RZ, RZ, UR25 ;  /* 0x00000019ff157e24 */ /* 0x004fe2000f8e00ff */
[----:B------:R-:W-:Y:S01]  /*abf0*/  MUFU.EX2 R20, R20 ;  /* 0x0000001400147308 */ /* 0x000fe20000000800 */
[----:B------:R-:W-:Y:S01]  /*ac00*/  UMOV UR25, UR47 ;  /* 0x0000002f00197c82 */ /* 0x000fe20008000000 */
[-C--:B------:R-:W-:Y:S01]  /*ac10*/  FMUL.FTZ R97, R97, R6.reuse ;  /* 0x0000000661617220 */ /* 0x080fe20000410000 */
[-C--:B------:R-:W-:Y:S01]  /*ac20*/  FMUL.FTZ R100, R100, R6.reuse ;  /* 0x0000000664647220 */ /* 0x080fe20000410000 */
[----:B------:R-:W-:Y:S01]  /*ac30*/  @!P1 LEA R21, R21, UR45, 0x3 ;  /* 0x0000002d15159c11 */ /* 0x000fe2000f8e18ff */
[-C--:B------:R-:W-:Y:S01]  /*ac40*/  FMUL.FTZ R101, R101, R6.reuse ;  /* 0x0000000665657220 */ /* 0x080fe20000410000 */
[-C--:B------:R-:W-:Y:S01]  /*ac50*/  FMUL.FTZ R104, R104, R6.reuse ;  /* 0x0000000668687220 */ /* 0x080fe20000410000 */
[----:B------:R-:W-:Y:S01]  /*ac60*/  FMUL.FTZ R105, R105, R6 ;  /* 0x0000000669697220 */ /* 0x000fe20000410000 */
[----:B------:R-:W1:Y:S01]  /*ac70*/  MUFU.EX2 R14, R14 ;  /* 0x0000000e000e7308 */ /* 0x000e620000000800 */
[----:B------:R-:W-:-:S02]  /*ac80*/  @!P1 VIADD R21, R21, 0x16860 ;  /* 0x0001686015159836 */ /* 0x000fc40000000000 */
[----:B---3--:R-:W-:Y:S01]  /*ac90*/  FADD.FTZ R3, R141, R38 ;  /* 0x000000268d037221 */ /* 0x008fe20000010000 */
[-C--:B------:R-:W-:Y:S01]  /*aca0*/  FMUL.FTZ R108, R108, R6.reuse ;  /* 0x000000066c6c7220 */ /* 0x080fe20000410000 */
[-C--:B------:R-:W-:Y:S01]  /*acb0*/  FMUL.FTZ R109, R109, R6.reuse ;  /* 0x000000066d6d7220 */ /* 0x080fe20000410000 */
[-C--:B------:R-:W-:Y:S01]  /*acc0*/  FMUL.FTZ R112, R112, R6.reuse ;  /* 0x0000000670707220 */ /* 0x080fe20000410000 */
[----:B0-----:R-:W-:Y:S01]  /*acd0*/  @!P1 PRMT R31, RZ, 0x654, R21 ;  /* 0x00000654ff1f9816 */ /* 0x001fe20000000015 */
[----:B------:R-:W-:Y:S01]  /*ace0*/  FADD.FTZ R21, R77, R36 ;  /* 0x000000244d157221 */ /* 0x000fe20000010000 */
[----:B------:R-:W-:Y:S01]  /*acf0*/  MUFU.EX2 R142, R142 ;  /* 0x0000008e008e7308 */ /* 0x000fe20000000800 */
[-C--:B------:R-:W-:Y:S01]  /*ad00*/  FMUL.FTZ R113, R113, R6.reuse ;  /* 0x0000000671717220 */ /* 0x080fe20000410000 */
[----:B------:R0:W-:Y:S01]  /*ad10*/  @!P1 SYNCS.ARRIVE.TRANS64.RED.A1T0 RZ, [R31+URZ], RZ ;  /* 0x000000ff1fff99a7 */ /* 0x0001e2000810043f */
[----:B------:R-:W-:Y:S01]  /*ad20*/  FADD.FTZ R36, R144, R21 ;  /* 0x0000001590247221 */ /* 0x000fe20000010000 */
[-C--:B------:R-:W-:Y:S01]  /*ad30*/  FMUL.FTZ R116, R116, R6.reuse ;  /* 0x0000000674747220 */ /* 0x080fe20000410000 */
[----:B------:R-:W-:Y:S01]  /*ad40*/  FMUL.FTZ R117, R117, R6 ;  /* 0x0000000675757220 */ /* 0x000fe20000410000 */
[C---:B------:R-:W-:Y:S01]  /*ad50*/  F2FP.BF16.F32.PACK_AB R144, R11.reuse, R144 ;  /* 0x000000900b90723e */ /* 0x040fe200000010ff */
[----:B------:R-:W-:Y:S01]  /*ad60*/  FADD.FTZ R21, R11, R36 ;  /* 0x000000240b157221 */ /* 0x000fe20000010000 */
[----:B------:R-:W2:Y:S01]  /*ad70*/  MUFU.EX2 R143, R143 ;  /* 0x0000008f008f7308 */ /* 0x000ea20000000800 */
[----:B-1----:R-:W-:Y:S01]  /*ad80*/  FADD.FTZ R38, R14, R3 ;  /* 0x000000030e267221 */ /* 0x002fe20000010000 */
[----:B------:R-:W-:Y:S01]  /*ad90*/  FFMA.FTZ R36, R68, UR22, -R55 ;  /* 0x0000001644247c23 */ /* 0x000fe20008010837 */
[----:B------:R-:W-:Y:S01]  /*ada0*/  FADD.FTZ R40, R146, R21 ;  /* 0x0000001592287221 */ /* 0x000fe20000010000 */
[----:B------:R-:W-:Y:S01]  /*adb0*/  FFMA.FTZ R55, R76, UR22, -R55 ;  /* 0x000000164c377c23 */ /* 0x000fe20008010837 */
[C---:B------:R-:W-:Y:S01]  /*adc0*/  F2FP.BF16.F32.PACK_AB R146, R15.reuse, R146 ;  /* 0x000000920f92723e */ /* 0x040fe200000010ff */
[----:B------:R-:W-:Y:S01]  /*add0*/  FMUL.FTZ R90, R90, R53 ;  /* 0x000000355a5a7220 */ /* 0x000fe20000410000 */
[----:B------:R-:W-:Y:S01]  /*ade0*/  FADD.FTZ R21, R15, R40 ;  /* 0x000000280f157221 */ /* 0x000fe20000010000 */
[----:B------:R-:W1:Y:S01]  /*adf0*/  MUFU.EX2 R13, R13 ;  /* 0x0000000d000d7308 */ /* 0x000e620000000800 */
[----:B------:R-:W-:Y:S01]  /*ae00*/  F2FP.BF16.F32.PACK_AB R147, R54, R147 ;  /* 0x000000933693723e */ /* 0x000fe200000010ff */
[-C--:B------:R-:W-:Y:S01]  /*ae10*/  FMUL.FTZ R91, R91, R53.reuse ;  /* 0x000000355b5b7220 */ /* 0x080fe20000410000 */
[----:B------:R-:W-:Y:S01]  /*ae20*/  FADD.FTZ R21, R140, R21 ;  /* 0x000000158c157221 */ /* 0x000fe20000010000 */
[----:B------:R-:W-:Y:S01]  /*ae30*/  F2FP.BF16.F32.PACK_AB R140, R20, R140 ;  /* 0x0000008c148c723e */ /* 0x000fe200000010ff */
[----:B------:R-:W-:Y:S01]  /*ae40*/  FMUL.FTZ R94, R94, R53 ;  /* 0x000000355e5e7220 */ /* 0x000fe20000410000 */
[----:B------:R-:W-:Y:S01]  /*ae50*/  F2FP.BF16.F32.PACK_AB R141, R14, R141 ;  /* 0x0000008d0e8d723e */ /* 0x000fe200000010ff */
[----:B------:R-:W-:Y:S01]  /*ae60*/  FADD.FTZ R21, R20, R21 ;  /* 0x0000001514157221 */ /* 0x000fe20000010000 */
[----:B------:R-:W3:Y:S01]  /*ae70*/  MUFU.EX2 R24, R24 ;  /* 0x0000001800187308 */ /* 0x000ee20000000800 */
[----:B--2---:R-:W-:Y:S01]  /*ae80*/  FADD.FTZ R3, R143, R38 ;  /* 0x000000268f037221 */ /* 0x004fe20000010000 */
[-C--:B------:R-:W-:Y:S01]  /*ae90*/  FMUL.FTZ R95, R95, R53.reuse ;  /* 0x000000355f5f7220 */ /* 0x080fe20000410000 */
[----:B------:R-:W-:Y:S01]  /*aea0*/  FADD.FTZ R40, R142, R21 ;  /* 0x000000158e287221 */ /* 0x000fe20000010000 */
[-C--:B------:R-:W-:Y:S01]  /*aeb0*/  FMUL.FTZ R98, R98, R53.reuse ;  /* 0x0000003562627220 */ /* 0x080fe20000410000 */
[-C--:B------:R-:W-:Y:S01]  /*aec0*/  FMUL.FTZ R99, R99, R53.reuse ;  /* 0x0000003563637220 */ /* 0x080fe20000410000 */
[-C--:B------:R-:W-:Y:S01]  /*aed0*/  FMUL.FTZ R102, R102, R53.reuse ;  /* 0x0000003566667220 */ /* 0x080fe20000410000 */
[-C--:B------:R-:W-:Y:S01]  /*aee0*/  FMUL.FTZ R103, R103, R53.reuse ;  /* 0x0000003567677220 */ /* 0x080fe20000410000 */
[----:B------:R-:W2:Y:S01]  /*aef0*/  MUFU.EX2 R136, R136 ;  /* 0x0000008800887308 */ /* 0x000ea20000000800 */
        /* <DEDUP_REMOVED lines=8> */
[C---:B---3--:R-:W-:Y:S01]  /*af80*/  FADD.FTZ R38, R24.reuse, R3 ;  /* 0x0000000318267221 */ /* 0x048fe20000010000 */
[----:B------:R-:W-:Y:S01]  /*af90*/  F2FP.BF16.F32.PACK_AB R143, R24, R143 ;  /* 0x0000008f188f723e */ /* 0x000fe200000010ff */
[-C--:B------:R-:W-:Y:S01]  /*afa0*/  FMUL.FTZ R115, R115, R53.reuse ;  /* 0x0000003573737220 */ /* 0x080fe20000410000 */
[-C--:B------:R-:W-:Y:S01]  /*afb0*/  FMUL.FTZ R118, R118, R53.reuse ;  /* 0x0000003576767220 */ /* 0x080fe20000410000 */
[----:B------:R-:W-:Y:S01]  /*afc0*/  FMUL.FTZ R119, R119, R53 ;  /* 0x0000003577777220 */ /* 0x000fe20000410000 */
[----:B------:R-:W-:-:S02]  /*afd0*/  IMAD.MOV.U32 R6, RZ, RZ, R4 ;  /* 0x000000ffff067224 */ /* 0x000fc400078e0004 */
[----:B------:R-:W3:Y:S01]  /*afe0*/  MUFU.EX2 R25, R25 ;  /* 0x0000001900197308 */ /* 0x000ee20000000800 */
[----:B--2---:R-:W-:-:S07]  /*aff0*/  FADD.FTZ R40, R136, R21 ;  /* 0x0000001588287221 */ /* 0x004fce0000010000 */
[----:B------:R-:W2:Y:S01]  /*b000*/  MUFU.EX2 R28, R28 ;  /* 0x0000001c001c7308 */ /* 0x000ea20000000800 */
[----:B-1----:R-:W-:-:S07]  /*b010*/  FADD.FTZ R3, R137, R38 ;  /* 0x0000002689037221 */ /* 0x002fce0000010000 */
[----:B------:R-:W1:Y:S01]  /*b020*/  MUFU.EX2 R138, R138 ;  /* 0x0000008a008a7308 */ /* 0x000e620000000800 */
[C---:B---3--:R-:W-:Y:S01]  /*b030*/  FADD.FTZ R9, R25.reuse, R40 ;  /* 0x0000002819097221 */ /* 0x048fe20000010000 */
[----:B------:R-:W-:-:S06]  /*b040*/  F2FP.BF16.F32.PACK_AB R136, R25, R136 ;  /* 0x000000881988723e */ /* 0x000fcc00000010ff */
[----:B------:R-:W3:Y:S01]  /*b050*/  MUFU.EX2 R139, R139 ;  /* 0x0000008b008b7308 */ /* 0x000ee20000000800 */
[C---:B--2---:R-:W-:Y:S01]  /*b060*/  FADD.FTZ R38, R28.reuse, R3 ;  /* 0x000000031c267221 */ /* 0x044fe20000010000 */
[----:B------:R-:W-:-:S06]  /*b070*/  F2FP.BF16.F32.PACK_AB R137, R28, R137 ;  /* 0x000000891c89723e */ /* 0x000fcc00000010ff */
[----:B------:R-:W2:Y:S01]  /*b080*/  MUFU.EX2 R26, R26 ;  /* 0x0000001a001a7308 */ /* 0x000ea20000000800 */
[----:B-1----:R-:W-:Y:S01]  /*b090*/  FADD.FTZ R9, R138, R9 ;  /* 0x000000098a097221 */ /* 0x002fe20000010000 */
[----:B------:R-:W-:-:S03]  /*b0a0*/  F2FP.BF16.F32.PACK_AB R138, R30, R138 ;  /* 0x0000008a1e8a723e */ /* 0x000fc600000010ff */
[----:B------:R-:W-:-:S03]  /*b0b0*/  FADD.FTZ R9, R30, R9 ;  /* 0x000000091e097221 */ /* 0x000fc60000010000 */
[----:B------:R-:W1:Y:S01]  /*b0c0*/  MUFU.EX2 R132, R132 ;  /* 0x0000008400847308 */ /* 0x000e620000000800 */
[----:B---3--:R-:W-:-:S07]  /*b0d0*/  FADD.FTZ R3, R139, R38 ;  /* 0x000000268b037221 */ /* 0x008fce0000010000 */
        /* <DEDUP_REMOVED lines=8> */
[C---:B--2---:R-:W-:Y:S01]  /*b160*/  FADD.FTZ R9, R29.reuse, R10 ;  /* 0x0000000a1d097221 */ /* 0x044fe20000010000 */
[----:B------:R-:W-:-:S06]  /*b170*/  F2FP.BF16.F32.PACK_AB R132, R29, R132 ;  /* 0x000000841d84723e */ /* 0x000fcc00000010ff */
        /* <DEDUP_REMOVED lines=9> */
[----:B------:R-:W-:-:S06]  /*b210*/  F2FP.BF16.F32.PACK_AB R134, R33, R134 ;  /* 0x000000862186723e */ /* 0x000fcc00000010ff */
[----:B------:R-:W1:Y:S01]  /*b220*/  MUFU.EX2 R129, R129 ;  /* 0x0000008100817308 */ /* 0x000e620000000800 */
[C---:B---3--:R-:W-:Y:S01]  /*b230*/  FADD.FTZ R8, R2.reuse, R3 ;  /* 0x0000000302087221 */ /* 0x048fe20000010000 */
        /* <DEDUP_REMOVED lines=61> */
.L_x_13215:
        /* <DEDUP_REMOVED lines=10> */
.L_x_13242:
        /* <DEDUP_REMOVED lines=9> */
.L_x_13227:
[----:B------:R-:W-:Y:S01]  /*b740*/  ULEA UR6, UR47, UR45, 0x3 ;  /* 0x0000002d2f067291 */ /* 0x000fe2000f8e183f */
[----:B------:R-:W-:-:S05]  /*b750*/  IMAD.U32 R4, RZ, RZ, UR50 ;  /* 0x00000032ff047e24 */ /* 0x000fca000f8e00ff */
[----:B------:R-:W-:-:S04]  /*b760*/  SHF.L.U32 R4, R4, 0x1f, RZ ;  /* 0x0000001f04047819 */ /* 0x000fc800000006ff */
[----:B------:R0:W1:Y:S01]  /*b770*/  SYNCS.PHASECHK.TRANS64.TRYWAIT P2, [UR6+0x16830], R4 ;  /* 0x01683004ff0075a7 */ /* 0x0000620008040146 */
[----:B------:R-:W-:Y:S05]  /*b780*/  @!P0 BRA `(.L_x_13228) ;  /* 0x0000000000048947 */ /* 0x000fea0003800000 */
[----:B------:R-:W-:Y:S01]  /*b790*/  BPT.TRAP 0x1 ;  /* 0x000000040000795c */ /* 0x000fe20000300000 */
.L_x_13228:
[----:B-1----:R-:W-:Y:S05]  /*b7a0*/  @P2 BRA `(.L_x_13226) ;  /* 0x0000000000082947 */ /* 0x002fea0003800000 */
[----:B------:R-:W1:Y:S02]  /*b7b0*/  SYNCS.PHASECHK.TRANS64.TRYWAIT P2, [UR6+0x16830], R4 ;  /* 0x01683004ff0075a7 */ /* 0x000e640008040146 */
[----:B-1----:R-:W-:Y:S05]  /*b7c0*/  @!P2 BRA `(.L_x_13229) ;  /* 0x000000c400fca947 */ /* 0x002fea0003800000 */
.L_x_13226:
        /* <DEDUP_REMOVED lines=27> */
.L_x_13231:
[----:B------:R-:W-:Y:S01]  /*b980*/  ULEA UR6, UR26, UR45, 0x3 ;  /* 0x0000002d1a067291 */ /* 0x000fe2000f8e183f */
[----:B------:R-:W-:-:S05]  /*b990*/  IMAD.U32 R4, RZ, RZ, UR27 ;  /* 0x0000001bff047e24 */ /* 0x000fca000f8e00ff */
[----:B------:R-:W-:-:S04]  /*b9a0*/  SHF.L.U32 R4, R4, 0x1f, RZ ;  /* 0x0000001f04047819 */ /* 0x000fc800000006ff */
[----:B------:R0:W1:Y:S01]  /*b9b0*/  SYNCS.PHASECHK.TRANS64.TRYWAIT P2, [UR6+0x16850], R4 ;  /* 0x01685004ff0075a7 */ /* 0x0000620008040146 */
[----:B------:R-:W-:Y:S05]  /*b9c0*/  @!P0 BRA `(.L_x_13232) ;  /* 0x0000000000048947 */ /* 0x000fea0003800000 */
[----:B------:R-:W-:Y:S01]  /*b9d0*/  BPT.TRAP 0x1 ;  /* 0x000000040000795c */ /* 0x000fe20000300000 */
.L_x_13232:
[----:B-1----:R-:W-:Y:S05]  /*b9e0*/  @P2 BRA `(.L_x_13230) ;  /* 0x0000000000082947 */ /* 0x002fea0003800000 */
[----:B------:R-:W1:Y:S02]  /*b9f0*/  SYNCS.PHASECHK.TRANS64.TRYWAIT P2, [UR6+0x16850], R4 ;  /* 0x01685004ff0075a7 */ /* 0x000e640008040146 */
[----:B-1----:R-:W-:Y:S05]  /*ba00*/  @!P2 BRA `(.L_x_13233) ;  /* 0x000000c40084a947 */ /* 0x002fea0003800000 */
.L_x_13230:
        /* <DEDUP_REMOVED lines=13> */
[----:B------:R-:W-:-:S02]  /*bae0*/  VIADD R78, R17, UR39 ;  /* 0x00000027114e7c36 */ /* 0x000fc40008000000 */
[----:B------:R-:W-:Y:S01]  /*baf0*/  FMUL.FTZ R15, R33, UR25 ;  /* 0x00000019210f7c20 */ /* 0x000fe20008410000 */
[----:B------:R-:W-:Y:S02]  /*bb00*/  IMAD.U32 R33, RZ, RZ, UR47 ;  /* 0x0000002fff217e24 */ /* 0x000fe4000f8e00ff */
[----:B------:R-:W-:Y:S01]  /*bb10*/  FMUL.FTZ R14, R32, UR25 ;  /* 0x00000019200e7c20 */ /* 0x000fe20008410000 */
[----:B------:R-:W-:Y:S01]  /*bb20*/  FMUL.FTZ R11, R30, UR25 ;  /* 0x000000191e0b7c20 */ /* 0x000fe20008410000 */
[----:B------:R-:W-:Y:S01]  /*bb30*/  FMUL.FTZ R30, R41, UR25 ;  /* 0x00000019291e7c20 */ /* 0x000fe20008410000 */
[----:B------:R-:W-:Y:S01]  /*bb40*/  UMOV UR6, UR10 ;  /* 0x0000000a00067c82 */ /* 0x000fe20008000000 */
[----:B------:R-:W-:Y:S01]  /*bb50*/  @!P1 LEA R33, R33, UR45, 0x3 ;  /* 0x0000002d21219c11 */ /* 0x000fe2000f8e18ff */
        /* <DEDUP_REMOVED lines=58> */
[----:B------:R-:W-:Y:S01]  /*bf00*/  IMAD.SHL.U32 R77, R0, 0x80, RZ ;  /* 0x00000080004d7824 */ /* 0x000fe200078e00ff */
[----:B------:R-:W0:Y:S01]  /*bf10*/  MUFU.TANH R4, R4 ;  /* 0x0000000400047308 */ /* 0x000e220000002400 */
[----:B------:R-:W-:-:S07]  /*bf20*/  IMAD.U32 R81, RZ, RZ, UR46 ;  /* 0x0000002eff517e24 */ /* 0x000fce000f8e00ff */
[----:B------:R-:W1:Y:S08]  /*bf30*/  MUFU.TANH R8, R8 ;  /* 0x0000000800087308 */ /* 0x000e700000002400 */
[----:B------:R-:W2:Y:S01]  /*bf40*/  MUFU.TANH R7, R7 ;  /* 0x0000000700077308 */ /* 0x000ea20000002400 */
[----:B------:R-:W-:Y:S02]  /*bf50*/  WARPGROUP.DEPBAR.LE gsb0, 0x0 ;  /* 0x00008000000079c5 */ /* 0x000fe40000010000 */
[----:B------:R-:W-:-:S06]  /*bf60*/  WARPGROUP.ARRIVE ;  /* 0x00000000000079c5 */ /* 0x000fcc0000000000 */
[----:B------:R-:W3:Y:S01]  /*bf70*/  S2R R150, SR_TID.X ;  /* 0x0000000000967919 */ /* 0x000ee20000002100 */
[----:B------:R-:W4:Y:S01]  /*bf80*/  MUFU.TANH R9, R9 ;  /* 0x0000000900097308 */ /* 0x000f220000002400 */
[----:B------:R-:W-:Y:S01]  /*bf90*/  HGMMA.64x64x16.F32.BF16 R88, R144, gdesc[UR4].tnspB, R88, gsb0 ;  /* 0x40e0000490587df0 */ /* 0x000fe20008001858 */
[----:B------:R-:W-:Y:S01]  /*bfa0*/  UIADD3 UR6, UR10, 0x100, URZ ;  /* 0x000001000a067890 */ /* 0x000fe2000fffe03f */
[----:B------:R-:W-:-:S05]  /*bfb0*/  UMOV UR7, 0x40000040 ;  /* 0x4000004000077882 */ /* 0x000fca0000000000 */
[----:B------:R-:W0:Y:S08]  /*bfc0*/  MUFU.TANH R10, R10 ;  /* 0x0000000a000a7308 */ /* 0x000e300000002400 */
[----:B------:R-:W0:Y:S08]  /*bfd0*/  MUFU.TANH R12, R12 ;  /* 0x0000000c000c7308 */ /* 0x000e300000002400 */
[----:B------:R-:W0:Y:S01]  /*bfe0*/  MUFU.TANH R11, R11 ;  /* 0x0000000b000b7308 */ /* 0x000e220000002400 */
[----:B---3--:R-:W-:-:S07]  /*bff0*/  SHF.R.U32.HI R151, RZ, 0x7, R150 ;  /* 0x00000007ff977819 */ /* 0x008fce0000011696 */
[----:B------:R-:W3:Y:S08]  /*c000*/  MUFU.TANH R13, R13 ;  /* 0x0000000d000d7308 */ /* 0x000ef00000002400 */
        /* <DEDUP_REMOVED lines=85> */
[----:B------:R-:W-:-:S04]  /*c560*/  @UP0 ULDC UR6, c[0x0][0x450] ;  /* 0x0001140000060ab9 */ /* 0x000fc80000000800 */
[----:B------:R-:W-:Y:S01]  /*c570*/  @P2 SHF.R.U32.HI R78, RZ, UR6, R32 ;  /* 0x00000006ff4e2c19 */ /* 0x000fe20008011620 */
[----:B------:R-:W-:Y:S01]  /*c580*/  VIADD R32, R151, 0x9 ;  /* 0x0000000997207836 */ /* 0x000fe20000000000 */
[----:B------:R-:W-:-:S03]  /*c590*/  ISETP.GE.U32.AND P2, PT, R150, 0x180, PT ;  /* 0x000001809600780c */ /* 0x000fc60003f46070 */
[----:B------:R-:W5:Y:S01]  /*c5a0*/  SHFL.IDX PT, R84, R78, RZ, 0x1c1f ;  /* 0x001c1fff4e547589 */ /* 0x000f6200000e0000 */
[----:B------:R-:W-:Y:S02]  /*c5b0*/  SEL R33, R32, 0x9, !P2 ;  /* 0x0000000920217807 */ /* 0x000fe40005000000 */
[----:B------:R-:W-:-:S04]  /*c5c0*/  IADD3 R32, -R16, 0x1, -R77 ;  /* 0x0000000110207810 */ /* 0x000fc80007ffe94d */
[----:B------:R-:W-:-:S05]  /*c5d0*/  IADD3 R32, -R81, UR40, R32 ;  /* 0x0000002851207c10 */ /* 0x000fca000fffe120 */
[C---:B------:R-:W-:Y:S02]  /*c5e0*/  VIADD R83, R32.reuse, UR24 ;  /* 0x0000001820537c36 */ /* 0x040fe40008000000 */
[----:B------:R-:W-:Y:S02]  /*c5f0*/  VIADD R82, R32, UR21 ;  /* 0x0000001520527c36 */ /* 0x000fe40008000000 */
[--C-:B-----5:R-:W-:Y:S02]  /*c600*/  IMAD.IADD R81, R83, 0x1, R84.reuse ;  /* 0x0000000153517824 */ /* 0x120fe400078e0254 */
[----:B------:R-:W-:Y:S01]  /*c610*/  IMAD.IADD R80, R82, 0x1, R84 ;  /* 0x0000000152507824 */ /* 0x000fe200078e0254 */
[----:B------:R-:W-:Y:S02]  /*c620*/  WARPGROUP.DEPBAR.LE gsb0, 0x0 ;  /* 0x00008000000079c5 */ /* 0x000fe40000010000 */
[----:B------:R0:W-:Y:S06]  /*c630*/  BAR.ARV R33, 0x100 ;  /* 0x000400210000751d */ /* 0x0001ec0000002000 */
[----:B------:R5:W-:Y:S02]  /*c640*/  @!P1 SYNCS.ARRIVE.TRANS64.RED.A1T0 RZ, [R75+URZ], RZ ;  /* 0x000000ff4bff99a7 */ /* 0x000be4000810043f */
[----:B-----5:R-:W-:-:S06]  /*c650*/  FMUL.FTZ R75, R87, UR25 ;  /* 0x00000019574b7c20 */ /* 0x020fcc0008410000 */
[----:B------:R-:W0:Y:S01]  /*c660*/  MUFU.TANH R75, R75 ;  /* 0x0000004b004b7308 */ /* 0x000e220000002400 */
[----:B-1234-:R-:W-:Y:S05]  /*c670*/  @!P5 BRA `(.L_x_13234) ;  /* 0x00000000005cd947 */ /* 0x01efea0003800000 */
[----:B0-----:R-:W-:Y:S01]  /*c680*/  IMAD.U32 R33, RZ, RZ, UR46 ;  /* 0x0000002eff217e24 */ /* 0x001fe2000f8e00ff */
        /* <DEDUP_REMOVED lines=12> */
.L_x_13236:
[----:B------:R-:W-:-:S05]  /*c750*/  IMAD.U32 R86, RZ, RZ, UR23 ;  /* 0x00000017ff567e24 */ /* 0x000fca000f8e00ff */
[----:B------:R-:W-:-:S13]  /*c760*/  ISETP.NE.AND P2, PT, R86, 0x1, PT ;  /* 0x000000015600780c */ /* 0x000fda0003f45270 */
[----:B------:R-:W0:Y:S02]  /*c770*/  @P2 LDC.64 R32, c[0x0][0x9e8] ;  /* 0x00027a00ff202b82 */ /* 0x000e240000000a00 */
[----:B0-----:R-:W-:-:S05]  /*c780*/  @P2 IMAD.HI.U32 R32, R84, R32, RZ ;  /* 0x0000002054202227 */ /* 0x001fca00078e00ff */
[----:B------:R-:W-:-:S07]  /*c790*/  @P2 SHF.R.U32.HI R84, RZ, R33, R32 ;  /* 0x00000021ff542219 */ /* 0x000fce0000011620 */
.L_x_13237:
[----:B------:R-:W-:Y:S05]  /*c7a0*/  BSYNC B0 ;  /* 0x0000000000007941 */ /* 0x000fea0003800000 */
.L_x_13235:
[----:B------:R-:W-:-:S04]  /*c7b0*/  IMAD R33, R84, R86, -R77 ;  /* 0x0000005654217224 */ /* 0x000fc800078e0a4d */
[----:B------:R-:W-:-:S05]  /*c7c0*/  IMAD.IADD R33, R33, 0x1, -R16 ;  /* 0x0000000121217824 */ /* 0x000fca00078e0a10 */
[----:B------:R-:W-:Y:S02]  /*c7d0*/  VIADDMNMX R81, R33, R86, R81, PT ;  /* 0x0000005621517246 */ /* 0x000fe40003800151 */
[----:B------:R-:W-:-:S07]  /*c7e0*/  VIMNMX R80, R80, R33, !PT ;  /* 0x0000002150507248 */ /* 0x000fce0007fe0100 */
.L_x_13234:
        /* <DEDUP_REMOVED lines=20> */
[--C-:B0-----:R-:W-:Y:S01]  /*c930*/  IMAD.IADD R83, R83, 0x1, R4.reuse ;  /* 0x0000000153537824 */ /* 0x101fe200078e0204 */
        /* <DEDUP_REMOVED lines=93> */
.L_x_13240:
[----:B------:R-:W-:-:S05]  /*cf10*/  IMAD.U32 R78, RZ, RZ, UR23 ;  /* 0x00000017ff4e7e24 */ /* 0x000fca000f8e00ff */
[----:B------:R-:W-:-:S13]  /*cf20*/  ISETP.NE.AND P3, PT, R78, 0x1, PT ;  /* 0x000000014e00780c */ /* 0x000fda0003f65270 */
[----:B------:R-:W0:Y:S02]  /*cf30*/  @P3 LDC.64 R14, c[0x0][0x9e8] ;  /* 0x00027a00ff0e3b82 */ /* 0x000e240000000a00 */
[----:B0-----:R-:W-:-:S05]  /*cf40*/  @P3 IMAD.HI.U32 R14, R4, R14, RZ ;  /* 0x0000000e040e3227 */ /* 0x001fca00078e00ff */
[----:B------:R-:W-:-:S07]  /*cf50*/  @P3 SHF.R.U32.HI R4, RZ, R15, R14 ;  /* 0x0000000fff043219 */ /* 0x000fce000001160e */
.L_x_13241:
[----:B------:R-:W-:Y:S05]  /*cf60*/  BSYNC B0 ;  /* 0x0000000000007941 */ /* 0x000fea0003800000 */
.L_x_13239:
[----:B------:R-:W-:-:S04]  /*cf70*/  IMAD R77, R4, R78, -R77 ;  /* 0x0000004e044d7224 */ /* 0x000fc800078e0a4d */
[----:B------:R-:W-:-:S05]  /*cf80*/  IMAD.IADD R77, R77, 0x1, -R16 ;  /* 0x000000014d4d7824 */ /* 0x000fca00078e0a10 */
[----:B------:R-:W-:Y:S02]  /*cf90*/  VIADDMNMX R83, R77, R78, R83, PT ;  /* 0x0000004e4d537246 */ /* 0x000fe40003800153 */
[----:B------:R-:W-:-:S07]  /*cfa0*/  VIMNMX R82, R82, R77, !PT ;  /* 0x0000004d52527248 */ /* 0x000fce0007fe0100 */
.L_x_13238:
[----:B------:R-:W-:Y:S01]  /*cfb0*/  FMNMX.FTZ R15, R33, R6, !PT ;  /* 0x00000006210f7209 */ /* 0x000fe20007810000 */
[----:B------:R-:W-:Y:S01]  /*cfc0*/  UMOV UR27, UR50 ;  /* 0x00000032001b7c82 */ /* 0x000fe20008000000 */
        /* <DEDUP_REMOVED lines=66> */
[----:B------:R-:W-:-:S03]  /*d3f0*/  FSEL R15, R15, RZ, P6 ;  /* 0x000000ff0f0f7208 */ /* 0x000fc60003000000 */
[----:B------:R-:W-:Y:S02]  /*d400*/  FADD.FTZ R81, -R81, R6 ;  /* 0x0000000651517221 */ /* 0x000fe40000010100 */
[--C-:B------:R-:W-:Y:S01]  /*d410*/  FFMA.FTZ R14, R8, UR22, -R15.reuse ;  /* 0x00000016080e7c23 */ /* 0x100fe2000801080f */
[----:B------:R-:W-:Y:S01]  /*d420*/  FSEL R8, R27, -INF , !P3 ;  /* 0xff8000001b087808 */ /* 0x000fe20005800000 */
[--C-:B------:R-:W-:Y:S01]  /*d430*/  FFMA.FTZ R150, R10, UR22, -R15.reuse ;  /* 0x000000160a967c23 */ /* 0x100fe2000801080f */
[----:B------:R-:W-:Y:S01]  /*d440*/  ISETP.GT.AND P3, PT, R82, 0x21, P2 ;  /* 0x000000215200780c */ /* 0x000fe20001764270 */
[----:B------:R0:W-:Y:S01]  /*d450*/  MUFU.EX2 R27, R14 ;  /* 0x0000000e001b7308 */ /* 0x0001e20000000800 */
[--C-:B------:R-:W-:Y:S01]  /*d460*/  FFMA.FTZ R146, R24, UR22, -R15.reuse ;  /* 0x0000001618927c23 */ /* 0x100fe2000801080f */
[--C-:B------:R-:W-:Y:S01]  /*d470*/  FFMA.FTZ R148, R33, UR22, -R15.reuse ;  /* 0x0000001621947c23 */ /* 0x100fe2000801080f */
[----:B------:R-:W-:Y:S01]  /*d480*/  ISETP.LT.OR P3, PT, R83, 0x22, P3 ;  /* 0x000000225300780c */ /* 0x000fe20001f61670 */
[--C-:B------:R-:W-:Y:S01]  /*d490*/  FFMA.FTZ R33, R12, UR22, -R15.reuse ;  /* 0x000000160c217c23 */ /* 0x100fe2000801080f */
[----:B------:R-:W-:Y:S01]  /*d4a0*/  FSEL R12, R37, -INF , !P4 ;  /* 0xff800000250c7808 */ /* 0x000fe20006000000 */
[--C-:B------:R-:W-:Y:S01]  /*d4b0*/  FFMA.FTZ R140, R28, UR22, -R15.reuse ;  /* 0x000000161c8c7c23 */ /* 0x100fe2000801080f */
[----:B------:R-:W-:Y:S01]  /*d4c0*/  FSEL R31, R31, -INF , !P3 ;  /* 0xff8000001f1f7808 */ /* 0x000fe20005800000 */
[--C-:B------:R-:W-:Y:S01]  /*d4d0*/  FFMA.FTZ R30, R30, UR22, -R15.reuse ;  /* 0x000000161e1e7c23 */ /* 0x100fe2000801080f */
[----:B------:R-:W-:Y:S01]  /*d4e0*/  ISETP.GT.AND P3, PT, R82, RZ, P2 ;  /* 0x000000ff5200720c */ /* 0x000fe20001764270 */
[--C-:B------:R-:W-:Y:S01]  /*d4f0*/  FFMA.FTZ R144, R32, UR22, -R15.reuse ;  /* 0x0000001620907c23 */ /* 0x100fe2000801080f */
[----:B------:R-:W-:Y:S01]  /*d500*/  ISETP.GT.AND P4, PT, R82, 0x31, P2 ;  /* 0x000000315200780c */ /* 0x000fe20001784270 */
[--C-:B------:R-:W-:Y:S01]  /*d510*/  FFMA.FTZ R142, R34, UR22, -R15.reuse ;  /* 0x00000016228e7c23 */ /* 0x100fe2000801080f */
[C---:B------:R-:W-:Y:S01]  /*d520*/  ISETP.LT.OR P3, PT, R83.reuse, 0x1, P3 ;  /* 0x000000015300780c */ /* 0x040fe20001f61670 */
[--C-:B------:R-:W-:Y:S01]  /*d530*/  FFMA.FTZ R136, R38, UR22, -R15.reuse ;  /* 0x0000001626887c23 */ /* 0x100fe2000801080f */
[----:B------:R-:W-:Y:S01]  /*d540*/  ISETP.LT.OR P4, PT, R83, 0x32, P4 ;  /* 0x000000325300780c */ /* 0x000fe20002781670 */
[--C-:B------:R-:W-:Y:S01]  /*d550*/  FFMA.FTZ R37, R84, UR22, -R15.reuse ;  /* 0x0000001654257c23 */ /* 0x100fe2000801080f */
[----:B------:R-:W-:Y:S01]  /*d560*/  FSEL R10, R7, -INF , !P3 ;  /* 0xff800000070a7808 */ /* 0x000fe20005800000 */
[--C-:B------:R-:W-:Y:S01]  /*d570*/  FFMA.FTZ R138, R42, UR22, -R15.reuse ;  /* 0x000000162a8a7c23 */ /* 0x100fe2000801080f */
[----:B------:R-:W-:Y:S01]  /*d580*/  ISETP.GT.AND P3, PT, R82, 0x30, P2 ;  /* 0x000000305200780c */ /* 0x000fe20001764270 */
        /* <DEDUP_REMOVED lines=35> */
[----:B------:R-:W-:Y:S02]  /*d7c0*/  FSEL R43, R43, -INF , !P3 ;  /* 0xff8000002b2b7808 */ /* 0x000fe40005800000 */
[----:B------:R-:W-:-:S02]  /*d7d0*/  FMNMX.FTZ R7, R35, R26, !PT ;  /* 0x0000001a23077209 */ /* 0x000fc40007810000 */
[----:B------:R-:W-:Y:S01]  /*d7e0*/  ISETP.GT.AND P3, PT, R82, 0x40, P2 ;  /* 0x000000405200780c */ /* 0x000fe20001764270 */
[----:B------:R-:W-:Y:S01]  /*d7f0*/  MUFU.EX2 R33, R33 ;  /* 0x0000002100217308 */ /* 0x000fe20000000800 */
[----:B------:R-:W-:Y:S02]  /*d800*/  FMNMX.FTZ R28, R12, R7, !PT ;  /* 0x000000070c1c7209 */ /* 0x000fe40007810000 */
[----:B------:R-:W-:Y:S02]  /*d810*/  ISETP.LT.OR P4, PT, R83, 0x42, P4 ;  /* 0x000000425300780c */ /* 0x000fe40002781670 */
[----:B------:R-:W-:Y:S02]  /*d820*/  FMNMX.FTZ R7, R39, R28, !PT ;  /* 0x0000001c27077209 */ /* 0x000fe40007810000 */
[----:B------:R-:W-:Y:S01]  /*d830*/  ISETP.LT.OR P3, PT, R83, 0x41, P3 ;  /* 0x000000415300780c */ /* 0x000fe20001f61670 */
[----:B------:R-:W-:Y:S01]  /*d840*/  MUFU.EX2 R144, R144 ;  /* 0x0000009000907308 */ /* 0x000fe20000000800 */
[----:B------:R-:W-:-:S02]  /*d850*/  FSEL R24, R47, -INF , !P4 ;  /* 0xff8000002f187808 */ /* 0x000fc40006000000 */
[----:B------:R-:W-:Y:S02]  /*d860*/  FSEL R46, R46, -INF , !P3 ;  /* 0xff8000002e2e7808 */ /* 0x000fe40005800000 */
[C---:B------:R-:W-:Y:S02]  /*d870*/  ISETP.GT.AND P3, PT, R82.reuse, 0x48, P2 ;  /* 0x000000485200780c */ /* 0x040fe40001764270 */
[----:B------:R-:W-:Y:S01]  /*d880*/  ISETP.GT.AND P4, PT, R82, 0x49, P2 ;  /* 0x000000495200780c */ /* 0x000fe20001784270 */
[----:B------:R0:W-:Y:S01]  /*d890*/  MUFU.EX2 R47, R30 ;  /* 0x0000001e002f7308 */ /* 0x0001e20000000800 */
[C---:B------:R-:W-:Y:S02]  /*d8a0*/  ISETP.LT.OR P3, PT, R83.reuse, 0x49, P3 ;  /* 0x000000495300780c */ /* 0x040fe40001f61670 */
[----:B------:R-:W-:Y:S02]  /*d8b0*/  ISETP.LT.OR P4, PT, R83, 0x4a, P4 ;  /* 0x0000004a5300780c */ /* 0x000fe40002781670 */
[----:B------:R-:W-:Y:S01]  /*d8c0*/  FSEL R26, R49, -INF , !P3 ;  /* 0xff800000311a7808 */ /* 0x000fe20005800000 */
[----:B------:R-:W-:Y:S01]  /*d8d0*/  FFMA.FTZ R49, R36, UR22, -R15 ;  /* 0x0000001624317c23 */ /* 0x000fe2000801080f */
[----:B------:R-:W-:Y:S01]  /*d8e0*/  ISETP.GT.AND P3, PT, R82, 0x50, P2 ;  /* 0x000000505200780c */ /* 0x000fe20001764270 */
[----:B------:R-:W-:Y:S01]  /*d8f0*/  MUFU.EX2 R37, R37 ;  /* 0x0000002500257308 */ /* 0x000fe20000000800 */
[----:B0-----:R-:W-:-:S02]  /*d900*/  FMNMX.FTZ R30, R14, R7, !PT ;  /* 0x000000070e1e7209 */ /* 0x001fc40007810000 */
[----:B------:R-:W-:Y:S02]  /*d910*/  ISETP.LT.OR P3, PT, R83, 0x51, P3 ;  /* 0x000000515300780c */ /* 0x000fe40001f61670 */
[----:B------:R-:W-:Y:S02]  /*d920*/  FMNMX.FTZ R7, R43, R30, !PT ;  /* 0x0000001e2b077209 */ /* 0x000fe40007810000 */
[----:B------:R-:W-:Y:S01]  /*d930*/  FSEL R28, R51, -INF , !P4 ;  /* 0xff800000331c7808 */ /* 0x000fe20006000000 */
[----:B------:R-:W-:Y:S01]  /*d940*/  FFMA.FTZ R51, R40, UR22, -R15 ;  /* 0x0000001628337c23 */ /* 0x000fe2000801080f */
[----:B------:R-:W-:Y:S01]  /*d950*/  FMNMX.FTZ R7, R44, R7, !PT ;  /* 0x000000072c077209 */ /* 0x000fe20007810000 */
[----:B------:R-:W-:Y:S01]  /*d960*/  MUFU.EX2 R146, R146 ;  /* 0x0000009200927308 */ /* 0x000fe20000000800 */
[----:B------:R-:W-:Y:S02]  /*d970*/  ISETP.GT.AND P4, PT, R82, 0x51, P2 ;  /* 0x000000515200780c */ /* 0x000fe40001784270 */
[----:B------:R-:W-:-:S02]  /*d980*/  FMNMX.FTZ R7, R46, R7, !PT ;  /* 0x000000072e077209 */ /* 0x000fc40007810000 */
[----:B------:R-:W-:Y:S02]  /*d990*/  FSEL R53, R53, -INF , !P3 ;  /* 0xff80000035357808 */ /* 0x000fe40005800000 */
[----:B------:R-:W-:Y:S01]  /*d9a0*/  FMNMX.FTZ R7, R24, R7, !PT ;  /* 0x0000000718077209 */ /* 0x000fe20007810000 */
[----:B------:R-:W-:Y:S01]  /*d9b0*/  MUFU.EX2 R41, R41 ;  /* 0x0000002900297308 */ /* 0x000fe20000000800 */
[----:B------:R-:W-:Y:S02]  /*d9c0*/  ISETP.GT.AND P3, PT, R82, 0x58, P2 ;  /* 0x000000585200780c */ /* 0x000fe40001764270 */
[C---:B------:R-:W-:Y:S02]  /*d9d0*/  ISETP.LT.OR P4, PT, R83.reuse, 0x52, P4 ;  /* 0x000000525300780c */ /* 0x040fe40002781670 */
[----:B------:R-:W-:Y:S02]  /*d9e0*/  FMNMX.FTZ R7, R26, R7, !PT ;  /* 0x000000071a077209 */ /* 0x000fe40007810000 */
[----:B------:R-:W-:Y:S01]  /*d9f0*/  ISETP.LT.OR P3, PT, R83, 0x59, P3 ;  /* 0x000000595300780c */ /* 0x000fe20001f61670 */
[----:B------:R-:W-:Y:S01]  /*da00*/  MUFU.EX2 R140, R140 ;  /* 0x0000008c008c7308 */ /* 0x000fe20000000800 */
[----:B------:R-:W-:-:S02]  /*da10*/  FSEL R55, R55, -INF , !P4 ;  /* 0xff80000037377808 */ /* 0x000fc40006000000 */
[----:B------:R-:W-:Y:S02]  /*da20*/  FMNMX.FTZ R32, R28, R7, !PT ;  /* 0x000000071c207209 */ /* 0x000fe40007810000 */
[----:B------:R-:W-:Y:S02]  /*da30*/  ISETP.GT.AND P4, PT, R82, 0x59, P2 ;  /* 0x000000595200780c */ /* 0x000fe40001784270 */
[----:B------:R-:W-:Y:S01]  /*da40*/  FSEL R58, R58, -INF , !P3 ;  /* 0xff8000003a3a7808 */ /* 0x000fe20005800000 */
        /* <DEDUP_REMOVED lines=8> */
[----:B------:R-:W-:Y:S02]  /*dad0*/  ISETP.GT.AND P4, PT, R82, 0x61, P2 ;  /* 0x000000615200780c */ /* 0x000fe40001784270 */
[----:B------:R-:W-:Y:S01]  /*dae0*/  FMNMX.FTZ R32, R58, R7, !PT ;  /* 0x000000073a207209 */ /* 0x000fe20007810000 */
[----:B------:R-:W-:Y:S01]  /*daf0*/  MUFU.EX2 R136, R136 ;  /* 0x0000008800887308 */ /* 0x000fe20000000800 */
[----:B------:R-:W-:Y:S01]  /*db00*/  FSEL R30, R61, -INF , !P3 ;  /* 0xff8000003d1e7808 */ /* 0x000fe20005800000 */
[----:B------:R-:W-:Y:S01]  /*db10*/  FFMA.FTZ R61, R50, UR22, -R15 ;  /* 0x00000016323d7c23 */ /* 0x000fe2000801080f */
[----:B------:R-:W-:-:S02]  /*db20*/  ISETP.GT.AND P3, PT, R82, 0x68, P2 ;  /* 0x000000685200780c */ /* 0x000fc40001764270 */
[----:B------:R-:W-:Y:S02]  /*db30*/  ISETP.LT.OR P4, PT, R83, 0x62, P4 ;  /* 0x000000625300780c */ /* 0x000fe40002781670 */
[----:B------:R-:W-:Y:S01]  /*db40*/  FMNMX.FTZ R7, R59, R32, !PT ;  /* 0x000000203b077209 */ /* 0x000fe20007810000 */
[----:B------:R-:W-:Y:S01]  /*db50*/  MUFU.EX2 R51, R51 ;  /* 0x0000003300337308 */ /* 0x000fe20000000800 */
[----:B------:R-:W-:Y:S02]  /*db60*/  ISETP.LT.OR P3, PT, R83, 0x69, P3 ;  /* 0x000000695300780c */ /* 0x000fe40001f61670 */
[----:B------:R-:W-:Y:S02]  /*db70*/  FSEL R63, R63, -INF , !P4 ;  /* 0xff8000003f3f7808 */ /* 0x000fe40006000000 */
[----:B------:R-:W-:Y:S02]  /*db80*/  ISETP.GT.AND P4, PT, R82, 0x69, P2 ;  /* 0x000000695200780c */ /* 0x000fe40001784270 */
[----:B------:R-:W-:Y:S01]  /*db90*/  FMNMX.FTZ R32, R30, R7, !PT ;  /* 0x000000071e207209 */ /* 0x000fe20007810000 */
[----:B------:R-:W-:Y:S01]  /*dba0*/  MUFU.EX2 R138, R138 ;  /* 0x0000008a008a7308 */ /* 0x000fe20000000800 */
[----:B------:R-:W-:-:S02]  /*dbb0*/  FSEL R65, R65, -INF , !P3 ;  /* 0xff80000041417808 */ /* 0x000fc40005800000 */
[C---:B------:R-:W-:Y:S02]  /*dbc0*/  ISETP.GT.AND P3, PT, R82.reuse, 0x70, P2 ;  /* 0x000000705200780c */ /* 0x040fe40001764270 */
[----:B------:R-:W-:Y:S02]  /*dbd0*/  ISETP.LT.OR P4, PT, R83, 0x6a, P4 ;  /* 0x0000006a5300780c */ /* 0x000fe40002781670 */
[----:B------:R-:W-:Y:S01]  /*dbe0*/  FMNMX.FTZ R34, R63, R32, !PT ;  /* 0x000000203f227209 */ /* 0x000fe20007810000 */
[----:B------:R-:W-:Y:S01]  /*dbf0*/  MUFU.EX2 R45, R45 ;  /* 0x0000002d002d7308 */ /* 0x000fe20000000800 */
[----:B------:R-:W-:Y:S02]  /*dc00*/  ISETP.LT.OR P3, PT, R83, 0x71, P3 ;  /* 0x000000715300780c */ /* 0x000fe40001f61670 */
[----:B------:R-:W-:Y:S02]  /*dc10*/  FSEL R67, R67, -INF , !P4 ;  /* 0xff80000043437808 */ /* 0x000fe40006000000 */
[----:B------:R-:W-:-:S02]  /*dc20*/  ISETP.GT.AND P4, PT, R82, 0x71, P2 ;  /* 0x000000715200780c */ /* 0x000fc40001784270 */
[----:B------:R-:W-:Y:S01]  /*dc30*/  FMNMX.FTZ R34, R65, R34, !PT ;  /* 0x0000002241227209 */ /* 0x000fe20007810000 */
[----:B------:R-:W-:Y:S01]  /*dc40*/  MUFU.EX2 R132, R132 ;  /* 0x0000008400847308 */ /* 0x000fe20000000800 */
[----:B------:R-:W-:Y:S01]  /*dc50*/  FSEL R32, R71, -INF , !P3 ;  /* 0xff80000047207808 */ /* 0x000fe20005800000 */
[----:B------:R-:W-:Y:S01]  /*dc60*/  FFMA.FTZ R71, R54, UR22, -R15 ;  /* 0x0000001636477c23 */ /* 0x000fe2000801080f */
[C---:B------:R-:W-:Y:S02]  /*dc70*/  ISETP.GT.AND P3, PT, R82.reuse, 0x78, P2 ;  /* 0x000000785200780c */ /* 0x040fe40001764270 */
[----:B------:R-:W-:Y:S02]  /*dc80*/  ISETP.LT.OR P4, PT, R83, 0x72, P4 ;  /* 0x000000725300780c */ /* 0x000fe40002781670 */
[----:B------:R-:W-:Y:S01]  /*dc90*/  FMNMX.FTZ R7, R67, R34, !PT ;  /* 0x0000002243077209 */ /* 0x000fe20007810000 */
[----:B------:R-:W-:Y:S01]  /*dca0*/  MUFU.EX2 R61, R61 ;  /* 0x0000003d003d7308 */ /* 0x000fe20000000800 */
[----:B------:R-:W-:-:S02]  /*dcb0*/  ISETP.GT.AND P2, PT, R82, 0x79, P2 ;  /* 0x000000795200780c */ /* 0x000fc40001744270 */
[C---:B------:R-:W-:Y:S02]  /*dcc0*/  ISETP.LT.OR P3, PT, R83.reuse, 0x79, P3 ;  /* 0x000000795300780c */ /* 0x040fe40001f61670 */
[----:B------:R-:W-:Y:S02]  /*dcd0*/  FSEL R72, R72, -INF , !P4 ;  /* 0xff80000048487808 */ /* 0x000fe40006000000 */
[----:B------:R-:W-:Y:S01]  /*dce0*/  FMNMX.FTZ R7, R32, R7, !PT ;  /* 0x0000000720077209 */ /* 0x000fe20007810000 */
[----:B------:R-:W-:Y:S01]  /*dcf0*/  MUFU.EX2 R134, R134 ;  /* 0x0000008600867308 */ /* 0x000fe20000000800 */
[----:B------:R-:W-:Y:S02]  /*dd00*/  ISETP.LT.OR P2, PT, R83, 0x7a, P2 ;  /* 0x0000007a5300780c */ /* 0x000fe40001741670 */
[----:B------:R-:W-:Y:S01]  /*dd10*/  FSEL R34, R73, -INF , !P3 ;  /* 0xff80000049227808 */ /* 0x000fe20005800000 */
[----:B------:R-:W-:Y:S01]  /*dd20*/  FFMA.FTZ R73, R62, UR22, -R15 ;  /* 0x000000163e497c23 */ /* 0x000fe2000801080f */
[----:B------:R-:W-:-:S02]  /*dd30*/  FMNMX.FTZ R7, R72, R7, !PT ;  /* 0x0000000748077209 */ /* 0x000fc40007810000 */
[----:B------:R-:W-:Y:S01]  /*dd40*/  FSEL R36, R75, -INF , !P2 ;  /* 0xff8000004b247808 */ /* 0x000fe20005000000 */
[----:B------:R-:W-:Y:S01]  /*dd50*/  FFMA.FTZ R75, R66, UR22, -R15 ;  /* 0x00000016424b7c23 */ /* 0x000fe2000801080f */
[----:B------:R-:W-:Y:S01]  /*dd60*/  FMNMX.FTZ R7, R34, R7, !PT ;  /* 0x0000000722077209 */ /* 0x000fe20007810000 */
[----:B------:R-:W-:Y:S01]  /*dd70*/  FMUL.FTZ R15, R81, UR22 ;  /* 0x00000016510f7c20 */ /* 0x000fe20008410000 */
[----:B------:R-:W-:Y:S02]  /*dd80*/  MUFU.EX2 R71, R71 ;  /* 0x0000004700477308 */ /* 0x000fe40000000800 */
[----:B------:R-:W-:-:S05]  /*dd90*/  FMNMX.FTZ R7, R36, R7, !PT ;  /* 0x0000000724077209 */ /* 0x000fca0007810000 */
[----:B------:R-:W0:Y:S01]  /*dda0*/  SHFL.BFLY PT, R38, R7, 0x2, 0x1f ;  /* 0x0c401f0007267f89 */ /* 0x000e2200000e0000 */
[----:B------:R-:W1:Y:S08]  /*ddb0*/  MUFU.EX2 R15, R15 ;  /* 0x0000000f000f7308 */ /* 0x000e700000000800 */
[----:B------:R-:W-:Y:S08]  /*ddc0*/  MUFU.EX2 R128, R128 ;  /* 0x0000008000807308 */ /* 0x000ff00000000800 */
[----:B------:R-:W-:Y:S01]  /*ddd0*/  MUFU.EX2 R57, R57 ;  /* 0x0000003900397308 */ /* 0x000fe20000000800 */
[----:B-1----:R-:W-:Y:S01]  /*dde0*/  FFMA.FTZ R6, R15, R3, R148 ;  /* 0x000000030f067223 */ /* 0x002fe20000010094 */
[----:B------:R-:W-:Y:S01]  /*ddf0*/  F2FP.BF16.F32.PACK_AB R148, R27, R148 ;  /* 0x000000941b94723e */ /* 0x000fe200000010ff */
[-C--:B------:R-:W-:Y:S01]  /*de00*/  FMUL.FTZ R88, R88, R15.reuse ;  /* 0x0000000f58587220 */ /* 0x080fe20000410000 */
[-C--:B------:R-:W-:Y:S01]  /*de10*/  FMUL.FTZ R89, R89, R15.reuse ;  /* 0x0000000f59597220 */ /* 0x080fe20000410000 */
[----:B------:R-:W-:Y:S01]  /*de20*/  FADD.FTZ R3, R27, R6 ;  /* 0x000000061b037221 */ /* 0x000fe20000010000 */
[-C--:B------:R-:W-:Y:S01]  /*de30*/  FMUL.FTZ R92, R92, R15.reuse ;  /* 0x0000000f5c5c7220 */ /* 0x080fe20000410000 */
[----:B0-----:R-:W-:Y:S01]  /*de40*/  FMNMX.FTZ R38, R7, R38, !PT ;  /* 0x0000002607267209 */ /* 0x001fe20007810000 */
[----:B------:R-:W-:Y:S01]  /*de50*/  MUFU.EX2 R130, R130 ;  /* 0x0000008200827308 */ /* 0x000fe20000000800 */
[----:B------:R-:W-:Y:S01]  /*de60*/  FADD.FTZ R6, R150, R3 ;  /* 0x0000000396067221 */ /* 0x000fe20000010000 */
[----:B------:R-:W-:Y:S01]  /*de70*/  F2FP.BF16.F32.PACK_AB R150, R33, R150 ;  /* 0x000000962196723e */ /* 0x000fe200000010ff */
[-C--:B------:R-:W-:Y:S01]  /*de80*/  FMUL.FTZ R93, R93, R15.reuse ;  /* 0x0000000f5d5d7220 */ /* 0x080fe20000410000 */
[----:B------:R-:W0:Y:S01]  /*de90*/  SHFL.BFLY PT, R7, R38, 0x1, 0x1f ;  /* 0x0c201f0026077f89 */ /* 0x000e2200000e0000 */
[----:B------:R-:W-:Y:S01]  /*dea0*/  FADD.FTZ R3, R33, R6 ;  /* 0x0000000621037221 */ /* 0x000fe20000010000 */
        /* <DEDUP_REMOVED lines=13> */
[----:B------:R-:W-:-:S05]  /*df80*/  FMUL.FTZ R117, R117, R15 ;  /* 0x0000000f75757220 */ /* 0x000fca0000410000 */
[----:B------:R-:W-:Y:S01]  /*df90*/  MUFU.EX2 R75, R75 ;  /* 0x0000004b004b7308 */ /* 0x000fe20000000800 */
[----:B0-----:R-:W-:-:S04]  /*dfa0*/  FMNMX.FTZ R7, R38, R7, !PT ;  /* 0x0000000726077209 */ /* 0x001fc80007810000 */
[C---:B------:R-:W-:Y:S01]  /*dfb0*/  FSETP.NEU.FTZ.AND P2, PT, R7.reuse, -INF , PT ;  /* 0xff8000000700780b */ /* 0x040fe20003f5d000 */
[C---:B------:R-:W-:Y:S02]  /*dfc0*/  FMUL.FTZ R48, R7.reuse, UR22 ;  /* 0x0000001607307c20 */ /* 0x040fe40008410000 */
[----:B------:R-:W-:Y:S01]  /*dfd0*/  MUFU.EX2 R126, R126 ;  /* 0x0000007e007e7308 */ /* 0x000fe20000000800 */
[----:B------:R-:W-:Y:S02]  /*dfe0*/  FSEL R6, R7, RZ, P2 ;  /* 0x000000ff07067208 */ /* 0x000fe40001000000 */
[----:B------:R-:W-:Y:S02]  /*dff0*/  FSEL R48, R48, RZ, P2 ;  /* 0x000000ff30307208 */ /* 0x000fe40001000000 */
[----:B------:R-:W-:Y:S01]  /*e000*/  ISETP.GT.AND P2, PT, R0, UR43, PT ;  /* 0x0000002b00007c0c */ /* 0x000fe2000bf44270 */
[----:B------:R-:W-:Y:S01]  /*e010*/  FADD.FTZ R6, -R6, R5 ;  /* 0x0000000506067221 */ /* 0x000fe20000010100 */
[----:B------:R-:W-:-:S02]  /*e020*/  IMAD.U32 R5, RZ, RZ, UR26 ;  /* 0x0000001aff057e24 */ /* 0x000fc4000f8e00ff */
[--C-:B------:R-:W-:Y:S01]  /*e030*/  FFMA.FTZ R42, R44, UR22, -R48.reuse ;  /* 0x000000162c2a7c23 */ /* 0x100fe20008010830 */
[----:B------:R-:W-:Y:S01]  /*e040*/  FADD.FTZ R44, R144, R3 ;  /* 0x00000003902c7221 */ /* 0x000fe20000010000 */
[--C-:B------:R-:W-:Y:S01]  /*e050*/  FFMA.FTZ R149, R10, UR22, -R48.reuse ;  /* 0x000000160a957c23 */ /* 0x100fe20008010830 */
[----:B------:R-:W-:Y:S01]  /*e060*/  FMUL.FTZ R6, R6, UR22 ;  /* 0x0000001606067c20 */ /* 0x000fe20008410000 */
[----:B------:R-:W-:Y:S01]  /*e070*/  FFMA.FTZ R10, R9, UR22, -R48 ;  /* 0x00000016090a7c23 */ /* 0x000fe20008010830 */
[----:B------:R-:W-:Y:S01]  /*e080*/  FADD.FTZ R3, R37, R44 ;  /* 0x0000002c25037221 */ /* 0x000fe20000010000 */
[--C-:B------:R-:W-:Y:S01]  /*e090*/  FFMA.FTZ R151, R11, UR22, -R48.reuse ;  /* 0x000000160b977c23 */ /* 0x100fe20008010830 */
[----:B------:R-:W-:Y:S01]  /*e0a0*/  @!P1 LEA R5, R5, UR45, 0x3 ;  /* 0x0000002d05059c11 */ /* 0x000fe2000f8e18ff */
[----:B------:R-:W-:Y:S01]  /*e0b0*/  MUFU.EX2 R149, R149 ;  /* 0x0000009500957308 */ /* 0x000fe20000000800 */
[----:B------:R-:W-:Y:S01]  /*e0c0*/  FADD.FTZ R44, R146, R3 ;  /* 0x00000003922c7221 */ /* 0x000fe20000010000 */
[--C-:B------:R-:W-:Y:S01]  /*e0d0*/  FFMA.FTZ R38, R13, UR22, -R48.reuse ;  /* 0x000000160d267c23 */ /* 0x100fe20008010830 */
[----:B------:R-:W-:Y:S01]  /*e0e0*/  FFMA.FTZ R145, R20, UR22, -R48 ;  /* 0x0000001614917c23 */ /* 0x000fe20008010830 */
[----:B------:R-:W-:-:S02]  /*e0f0*/  @!P1 VIADD R5, R5, 0x16860 ;  /* 0x0001686005059836 */ /* 0x000fc40000000000 */
[----:B------:R-:W-:Y:S01]  /*e100*/  FADD.FTZ R3, R41, R44 ;  /* 0x0000002c29037221 */ /* 0x000fe20000010000 */
[--C-:B------:R-:W-:Y:S01]  /*e110*/  FFMA.FTZ R20, R21, UR22, -R48.reuse ;  /* 0x0000001615147c23 */ /* 0x100fe20008010830 */
[--C-:B------:R-:W-:Y:S01]  /*e120*/  FFMA.FTZ R147, R25, UR22, -R48.reuse ;  /* 0x0000001619937c23 */ /* 0x100fe20008010830 */
[----:B------:R-:W0:Y:S01]  /*e130*/  MUFU.EX2 R6, R6 ;  /* 0x0000000600067308 */ /* 0x000e220000000800 */
[----:B------:R-:W-:Y:S01]  /*e140*/  FADD.FTZ R44, R140, R3 ;  /* 0x000000038c2c7221 */ /* 0x000fe20000010000 */
        /* <DEDUP_REMOVED lines=8> */
[----:B------:R-:W-:Y:S01]  /*e1d0*/  @!P1 PRMT R3, RZ, 0x654, R5 ;  /* 0x00000654ff039816 */ /* 0x000fe20000000005 */
[--C-:B------:R-:W-:Y:S01]  /*e1e0*/  FFMA.FTZ R12, R12, UR22, -R48.reuse ;  /* 0x000000160c0c7c23 */ /* 0x100fe20008010830 */
[----:B------:R-:W-:Y:S01]  /*e1f0*/  FFMA.FTZ R133, R46, UR22, -R48 ;  /* 0x000000162e857c23 */ /* 0x000fe20008010830 */
[----:B------:R-:W-:Y:S01]  /*e200*/  FADD.FTZ R5, R49, R44 ;  /* 0x0000002c31057221 */ /* 0x000fe20000010000 */
[----:B------:R0:W-:Y:S01]  /*e210*/  @!P1 SYNCS.ARRIVE.TRANS64.RED.A1T0 RZ, [R3+URZ], RZ ;  /* 0x000000ff03ff99a7 */ /* 0x0001e2000810043f */
[--C-:B------:R-:W-:Y:S01]  /*e220*/  FFMA.FTZ R137, R39, UR22, -R48.reuse ;  /* 0x0000001627897c23 */ /* 0x100fe20008010830 */
[----:B------:R-:W2:Y:S01]  /*e230*/  MUFU.EX2 R151, R151 ;  /* 0x0000009700977308 */ /* 0x000ea20000000800 */
[----:B------:R-:W-:Y:S01]  /*e240*/  FADD.FTZ R26, R136, R5 ;  /* 0x00000005881a7221 */ /* 0x000fe20000010000 */
[--C-:B------:R-:W-:Y:S01]  /*e250*/  FFMA.FTZ R14, R14, UR22, -R48.reuse ;  /* 0x000000160e0e7c23 */ /* 0x100fe20008010830 */
[--C-:B------:R-:W-:Y:S01]  /*e260*/  FFMA.FTZ R139, R43, UR22, -R48.reuse ;  /* 0x000000162b8b7c23 */ /* 0x100fe20008010830 */
[----:B------:R-:W-:Y:S01]  /*e270*/  FFMA.FTZ R24, R24, UR22, -R48 ;  /* 0x0000001618187c23 */ /* 0x000fe20008010830 */
[----:B------:R-:W-:Y:S01]  /*e280*/  FADD.FTZ R5, R51, R26 ;  /* 0x0000001a33057221 */ /* 0x000fe20000010000 */
[----:B0-----:R-:W-:Y:S01]  /*e290*/  FFMA.FTZ R3, R6, R2, R149 ;  /* 0x0000000206037223 */ /* 0x001fe20000010095 */
[--C-:B------:R-:W-:Y:S01]  /*e2a0*/  FFMA.FTZ R2, R28, UR22, -R48.reuse ;  /* 0x000000161c027c23 */ /* 0x100fe20008010830 */
[----:B------:R-:W0:Y:S01]  /*e2b0*/  MUFU.EX2 R38, R38 ;  /* 0x0000002600267308 */ /* 0x000e220000000800 */
[--C-:B------:R-:W-:Y:S01]  /*e2c0*/  FFMA.FTZ R129, R53, UR22, -R48.reuse ;  /* 0x0000001635817c23 */ /* 0x100fe20008010830 */
[----:B-1----:R-:W-:Y:S01]  /*e2d0*/  FADD.FTZ R28, R10, R3 ;  /* 0x000000030a1c7221 */ /* 0x002fe20000010000 */
[--C-:B------:R-:W-:Y:S01]  /*e2e0*/  FFMA.FTZ R26, R55, UR22, -R48.reuse ;  /* 0x00000016371a7c23 */ /* 0x100fe20008010830 */
[--C-:B------:R-:W-:Y:S01]  /*e2f0*/  FFMA.FTZ R131, R58, UR22, -R48.reuse ;  /* 0x000000163a837c23 */ /* 0x100fe20008010830 */
[--C-:B------:R-:W-:Y:S01]  /*e300*/  FFMA.FTZ R30, R30, UR22, -R48.reuse ;  /* 0x000000161e1e7c23 */ /* 0x100fe20008010830 */
[--C-:B------:R-:W-:Y:S01]  /*e310*/  FFMA.FTZ R63, R63, UR22, -R48.reuse ;  /* 0x000000163f3f7c23 */ /* 0x100fe20008010830 */
        /* <DEDUP_REMOVED lines=13> */
[----:B------:R-:W-:Y:S01]  /*e3f0*/  FFMA.FTZ R36, R36, UR22, -R48 ;  /* 0x0000001624247c23 */ /* 0x000fe20008010830 */
[----:B------:R-:W-:Y:S01]  /*e400*/  UMOV UR26, UR47 ;  /* 0x0000002f001a7c82 */ /* 0x000fe20008000000 */
[----:B------:R-:W-:Y:S01]  /*e410*/  FADD.FTZ R5, R61, R46 ;  /* 0x0000002e3d057221 */ /* 0x000fe20000010000 */
[-C--:B------:R-:W-:Y:S01]  /*e420*/  FMUL.FTZ R90, R90, R6.reuse ;  /* 0x000000065a5a7220 */ /* 0x080fe20000410000 */
[----:B------:R-:W0:Y:S01]  /*e430*/  MUFU.EX2 R147, R147 ;  /* 0x0000009300937308 */ /* 0x000e220000000800 */
[----:B-1----:R-:W-:Y:S01]  /*e440*/  FADD.FTZ R3, R145, R44 ;  /* 0x0000002c91037221 */ /* 0x002fe20000010000 */
[----:B------:R-:W-:Y:S01]  /*e450*/  FADD.FTZ R46, R134, R5 ;  /* 0x00000005862e7221 */ /* 0x000fe20000010000 */
[-C--:B------:R-:W-:Y:S01]  /*e460*/  FMUL.FTZ R91, R91, R6.reuse ;  /* 0x000000065b5b7220 */ /* 0x080fe20000410000 */
[-C--:B------:R-:W-:Y:S01]  /*e470*/  FMUL.FTZ R94, R94, R6.reuse ;  /* 0x000000065e5e7220 */ /* 0x080fe20000410000 */
[-C--:B------:R-:W-:Y:S01]  /*e480*/  FMUL.FTZ R95, R95, R6.reuse ;  /* 0x000000065f5f7220 */ /* 0x080fe20000410000 */
[----:B------:R-:W-:Y:S01]  /*e490*/  FADD.FTZ R5, R71, R46 ;  /* 0x0000002e47057221 */ /* 0x000fe20000010000 */
[-C--:B------:R-:W-:Y:S01]  /*e4a0*/  FMUL.FTZ R98, R98, R6.reuse ;  /* 0x0000000662627220 */ /* 0x080fe20000410000 */
[----:B------:R-:W1:Y:S01]  /*e4b0*/  MUFU.EX2 R8, R8 ;  /* 0x0000000800087308 */ /* 0x000e620000000800 */
        /* <DEDUP_REMOVED lines=16> */
[----:B-1----:R-:W-:Y:S01]  /*e5c0*/  FADD.FTZ R44, R8, R3 ;  /* 0x00000003082c7221 */ /* 0x002fe20000010000 */
[----:B------:R-:W-:Y:S01]  /*e5d0*/  FADD.FTZ R46, R124, R5 ;  /* 0x000000057c2e7221 */ /* 0x000fe20000010000 */
[-C--:B------:R-:W-:Y:S01]  /*e5e0*/  FMUL.FTZ R115, R115, R6.reuse ;  /* 0x0000000673737220 */ /* 0x080fe20000410000 */
[-C--:B------:R-:W-:Y:S01]  /*e5f0*/  FMUL.FTZ R118, R118, R6.reuse ;  /* 0x0000000676767220 */ /* 0x080fe20000410000 */
[----:B------:R-:W-:Y:S01]  /*e600*/  FMUL.FTZ R119, R119, R6 ;  /* 0x0000000677777220 */ /* 0x000fe20000410000 */
[----:B------:R-:W-:Y:S01]  /*e610*/  FADD.FTZ R5, R75, R46 ;  /* 0x0000002e4b057221 */ /* 0x000fe20000010000 */
[----:B------:R-:W-:Y:S01]  /*e620*/  F2FP.BF16.F32.PACK_AB R144, R37, R144 ;  /* 0x000000902590723e */ /* 0x000fe200000010ff */
[----:B------:R-:W1:Y:S01]  /*e630*/  MUFU.EX2 R143, R143 ;  /* 0x0000008f008f7308 */ /* 0x000e620000000800 */
[----:B--2---:R-:W-:Y:S01]  /*e640*/  FADD.FTZ R3, R141, R44 ;  /* 0x0000002c8d037221 */ /* 0x004fe20000010000 */
[----:B------:R-:W-:Y:S01]  /*e650*/  FADD.FTZ R46, R126, R5 ;  /* 0x000000057e2e7221 */ /* 0x000fe20000010000 */
[----:B------:R-:W-:Y:S01]  /*e660*/  F2FP.BF16.F32.PACK_AB R146, R41, R146 ;  /* 0x000000922992723e */ /* 0x000fe200000010ff */
[----:B------:R-:W-:Y:S01]  /*e670*/  VIADD R0, R0, 0xffffffff ;  /* 0xffffffff00007836 */ /* 0x000fe20000000000 */
[----:B------:R-:W-:Y:S01]  /*e680*/  F2FP.BF16.F32.PACK_AB R140, R47, R140 ;  /* 0x0000008c2f8c723e */ /* 0x000fe200000010ff */
[----:B------:R-:W-:Y:S01]  /*e690*/  IMAD.MOV.U32 R6, RZ, RZ, R4 ;  /* 0x000000ffff067224 */ /* 0x000fe200078e0004 */
[----:B------:R-:W-:Y:S01]  /*e6a0*/  F2FP.BF16.F32.PACK_AB R142, R49, R142 ;  /* 0x0000008e318e723e */ /* 0x000fe200000010ff */
[----:B------:R-:W2:Y:S01]  /*e6b0*/  MUFU.EX2 R12, R12 ;  /* 0x0000000c000c7308 */ /* 0x000ea20000000800 */
[----:B0-----:R-:W-:Y:S01]  /*e6c0*/  FADD.FTZ R44, R40, R3 ;  /* 0x00000003282c7221 */ /* 0x001fe20000010000 */
[----:B------:R-:W-:-:S02]  /*e6d0*/  F2FP.BF16.F32.PACK_AB R136, R51, R136 ;  /* 0x000000883388723e */ /* 0x000fc400000010ff */
[----:B------:R-:W-:Y:S02]  /*e6e0*/  F2FP.BF16.F32.PACK_AB R138, R45, R138 ;  /* 0x0000008a2d8a723e */ /* 0x000fe400000010ff */
[----:B------:R-:W-:Y:S02]  /*e6f0*/  F2FP.BF16.F32.PACK_AB R132, R61, R132 ;  /* 0x000000843d84723e */ /* 0x000fe400000010ff */
[----:B------:R-:W0:Y:S01]  /*e700*/  MUFU.EX2 R137, R137 ;  /* 0x0000008900897308 */ /* 0x000e220000000800 */
[----:B-1----:R-:W-:Y:S01]  /*e710*/  FADD.FTZ R3, R143, R44 ;  /* 0x0000002c8f037221 */ /* 0x002fe20000010000 */
[----:B------:R-:W-:Y:S02]  /*e720*/  F2FP.BF16.F32.PACK_AB R134, R71, R134 ;  /* 0x000000864786723e */ /* 0x000fe400000010ff */
[----:B------:R-:W-:Y:S02]  /*e730*/  F2FP.BF16.F32.PACK_AB R128, R57, R128 ;  /* 0x000000803980723e */ /* 0x000fe400000010ff */
[----:B------:R-:W-:-:S02]  /*e740*/  F2FP.BF16.F32.PACK_AB R130, R73, R130 ;  /* 0x000000824982723e */ /* 0x000fc400000010ff */
        /* <DEDUP_REMOVED lines=47> */
[C---:B0-----:R-:W-:Y:S01]  /*ea40*/  FADD.FTZ R5, R28.reuse, R5 ;  /* 0x000000051c057221 */ /* 0x041fe20000010000 */
[----:B------:R-:W-:-:S06]  /*ea50*/  F2FP.BF16.F32.PACK_AB R131, R28, R131 ;  /* 0x000000831c83723e */ /* 0x000fcc00000010ff */
[----:B------:R-:W-:Y:S08]  /*ea60*/  MUFU.EX2 R65, R65 ;  /* 0x0000004100417308 */ /* 0x000ff00000000800 */
[----:B------:R-:W0:Y:S01]  /*ea70*/  MUFU.EX2 R67, R67 ;  /* 0x0000004300437308 */ /* 0x000e220000000800 */
[----:B-1----:R-:W-:-:S07]  /*ea80*/  F2FP.BF16.F32.PACK_AB R125, R63, R30 ;  /* 0x0000001e3f7d723e */ /* 0x002fce00000010ff */
[----:B------:R1:W2:Y:S08]  /*ea90*/  MUFU.EX2 R121, R32 ;  /* 0x0000002000797308 */ /* 0x0002b00000000800 */
[----:B------:R-:W3:Y:S01]  /*eaa0*/  MUFU.EX2 R72, R72 ;  /* 0x0000004800487308 */ /* 0x000ee20000000800 */
[----:B-1----:R-:W-:Y:S01]  /*eab0*/  FADD.FTZ R32, R30, R5 ;  /* 0x000000051e207221 */ /* 0x002fe20000010000 */
[----:B0-----:R-:W-:Y:S01]  /*eac0*/  F2FP.BF16.F32.PACK_AB R127, R67, R65 ;  /* 0x00000041437f723e */ /* 0x001fe200000010ff */
[----:B------:R-:W-:-:S02]  /*ead0*/  IMAD.MOV.U32 R5, RZ, RZ, R7 ;  /* 0x000000ffff057224 */ /* 0x000fc400078e0007 */
[----:B------:R-:W-:-:S03]  /*eae0*/  FADD.FTZ R32, R63, R32 ;  /* 0x000000203f207221 */ /* 0x000fc60000010000 */
[----:B------:R-:W0:Y:S01]  /*eaf0*/  MUFU.EX2 R123, R34 ;  /* 0x00000022007b7308 */ /* 0x000e220000000800 */
[----:B------:R-:W-:-:S04]  /*eb00*/  FADD.FTZ R32, R65, R32 ;  /* 0x0000002041207221 */ /* 0x000fc80000010000 */
[----:B------:R-:W-:-:S03]  /*eb10*/  FADD.FTZ R32, R67, R32 ;  /* 0x0000002043207221 */ /* 0x000fc60000010000 */
[----:B------:R-:W1:Y:S01]  /*eb20*/  MUFU.EX2 R79, R79 ;  /* 0x0000004f004f7308 */ /* 0x000e620000000800 */
[----:B--2---:R-:W-:Y:S01]  /*eb30*/  FADD.FTZ R32, R121, R32 ;  /* 0x0000002079207221 */ /* 0x004fe20000010000 */
[----:B---3--:R-:W-:-:S03]  /*eb40*/  F2FP.BF16.F32.PACK_AB R121, R72, R121 ;  /* 0x000000794879723e */ /* 0x008fc600000010ff */
[----:B------:R-:W-:-:S03]  /*eb50*/  FADD.FTZ R32, R72, R32 ;  /* 0x0000002048207221 */ /* 0x000fc60000010000 */
[----:B------:R-:W2:Y:S01]  /*eb60*/  MUFU.EX2 R36, R36 ;  /* 0x0000002400247308 */ /* 0x000ea20000000800 */
[----:B0-----:R-:W-:Y:S01]  /*eb70*/  FADD.FTZ R32, R123, R32 ;  /* 0x000000207b207221 */ /* 0x001fe20000010000 */
[C---:B-1----:R-:W-:Y:S01]  /*eb80*/  FADD.FTZ R3, R79.reuse, R46 ;  /* 0x0000002e4f037221 */ /* 0x042fe20000010000 */
[----:B------:R-:W-:Y:S02]  /*eb90*/  F2FP.BF16.F32.PACK_AB R122, R79, R122 ;  /* 0x0000007a4f7a723e */ /* 0x000fe400000010ff */
[C---:B--2---:R-:W-:Y:S01]  /*eba0*/  FADD.FTZ R2, R36.reuse, R32 ;  /* 0x0000002024027221 */ /* 0x044fe20000010000 */
[----:B------:R-:W-:Y:S01]  /*ebb0*/  F2FP.BF16.F32.PACK_AB R123, R36, R123 ;  /* 0x0000007b247b723e */ /* 0x000fe200000010ff */
[----:B------:R-:W-:Y:S06]  /*ebc0*/  @P2 BRA `(.L_x_13242) ;  /* 0xffffffc800b82947 */ /* 0x000fec000383ffff */
.L_x_13225:
[----:B------:R-:W-:Y:S06]  /*ebd0*/  BAR.ARV 0x8, 0x200 ;  /* 0x0208000000007b1d */ /* 0x000fec0000002000 */
[----:B------:R-:W-:Y:S05]  /*ebe0*/  @!P0 BRA `(.L_x_13243) ;  /* 0x0000000000048947 */ /* 0x000fea0003800000 */
[----:B------:R-:W-:Y:S01]  /*ebf0*/  BPT.TRAP 0x1 ;  /* 0x000000040000795c */ /* 0x000fe20000300000 */
.L_x_13243:
[----:B------:R-:W-:Y:S01]  /*ec00*/  ULEA UR5, UR47, UR45, 0x3 ;  /* 0x0000002d2f057291 */ /* 0x000fe2000f8e183f */
[----:B------:R-:W-:-:S05]  /*ec10*/  IMAD.U32 R0, RZ, RZ, UR50 ;  /* 0x00000032ff007e24 */ /* 0x000fca000f8e00ff */
[----:B------:R-:W-:-:S04]  /*ec20*/  SHF.L.U32 R0, R0, 0x1f, RZ ;  /* 0x0000001f00007819 */ /* 0x000fc800000006ff */
[----:B------:R0:W1:Y:S01]  /*ec30*/  SYNCS.PHASECHK.TRANS64.TRYWAIT P2, [UR5+0x16850], R0 ;  /* 0x01685000ff0075a7 */ /* 0x0000620008040145 */
[----:B------:R-:W-:Y:S05]  /*ec40*/  @!P0 BRA `(.L_x_13244) ;  /* 0x0000000000048947 */ /* 0x000fea0003800000 */
[----:B------:R-:W-:Y:S01]  /*ec50*/  BPT.TRAP 0x1 ;  /* 0x000000040000795c */ /* 0x000fe20000300000 */
.L_x_13244:
[----:B-1----:R-:W-:Y:S05]  /*ec60*/  @P2 BRA `(.L_x_13245) ;  /* 0x0000000000082947 */ /* 0x002fea0003800000 */
[----:B------:R-:W1:Y:S02]  /*ec70*/  SYNCS.PHASECHK.TRANS64.TRYWAIT P0, [UR5+0x16850], R0 ;  /* 0x01685000ff0075a7 */ /* 0x000e640008000145 */
[----:B-1----:R-:W-:Y:S05]  /*ec80*/  @!P0 BRA `(.L_x_13246) ;  /* 0x0000009000fc8947 */ /* 0x002fea0003800000 */
.L_x_13245:
        /* <DEDUP_REMOVED lines=9> */
[----:B------:R-:W-:Y:S02]  /*ed20*/  IMAD.MOV.U32 R21, RZ, RZ, -0x800000 ;  /* 0xff800000ff157424 */ /* 0x000fe400078e00ff */
[----:B------:R-:W-:Y:S01]  /*ed30*/  IMAD.MOV.U32 R20, RZ, RZ, -0x800000 ;  /* 0xff800000ff147424 */ /* 0x000fe200078e00ff */
[----:B------:R-:W-:-:S02]  /*ed40*/  ULEA UR4, UR47, UR4, 0xa ;  /* 0x000000042f047291 */ /* 0x000fc4000f8e503f */
[----:B------:R-:W-:-:S04]  /*ed50*/  UIADD3 UR47, UR47, 0x1, URZ ;  /* 0x000000012f2f7890 */ /* 0x000fc8000fffe03f */
[----:B------:R-:W-:Y:S01]  /*ed60*/  UISETP.NE.AND UP0, UPT, UR47, 0x2, UPT ;  /* 0x000000022f00788c */ /* 0x000fe2000bf05270 */
[----:B------:R-:W-:Y:S02]  /*ed70*/  UMOV UR6, UR4 ;  /* 0x0000000400067c82 */ /* 0x000fe40008000000 */
[----:B------:R-:W-:Y:S01]  /*ed80*/  HGMMA.64x64x16.F32.BF16 R88, R148, gdesc[UR4].tnspB, R88, gsb0 ;  /* 0x40e0000494587df0 */ /* 0x000fe20008001858 */
[----:B------:R-:W-:Y:S01]  /*ed90*/  UIADD3 UR6, UR4, 0x80, URZ ;  /* 0x0000008004067890 */ /* 0x000fe2000fffe03f */
[----:B------:R-:W-:Y:S01]  /*eda0*/  UMOV UR7, 0x40000040 ;  /* 0x4000004000077882 */ /* 0x000fe20000000000 */
[----:B------:R-:W-:Y:S01]  /*edb0*/  USEL UR47, UR47, URZ, UP0 ;  /* 0x0000003f2f2f7287 */ /* 0x000fe20008000000 */
[----:B0-----:R-:W-:Y:S01]  /*edc0*/  FADD.FTZ R0, R0, R3 ;  /* 0x0000000300007221 */ /* 0x001fe20000010000 */
[----:B------:R-:W-:Y:S02]  /*edd0*/  IMAD.U32 R3, RZ, RZ, UR22 ;  /* 0x00000016ff037e24 */ /* 0x000fe4000f8e00ff */
[----:B-1----:R-:W-:-:S02]  /*ede0*/  FADD.FTZ R6, R5, R2 ;  /* 0x0000000205067221 */ /* 0x002fc40000010000 */
[----:B------:R-:W0:Y:S04]  /*edf0*/  SHFL.BFLY PT, R5, R0, 0x1, 0x1f ;  /* 0x0c201f0000057f89 */ /* 0x000e2800000e0000 */
[----:B------:R-:W1:Y:S01]  /*ee00*/  SHFL.BFLY PT, R9, R6, 0x1, 0x1f ;  /* 0x0c201f0006097f89 */ /* 0x000e6200000e0000 */
[----:B0-----:R-:W-:Y:S01]  /*ee10*/  FADD.FTZ R10, R0, R5 ;  /* 0x00000005000a7221 */ /* 0x001fe20000010000 */
[----:B------:R-:W-:Y:S02]  /*ee20*/  IMAD.MOV.U32 R5, RZ, RZ, RZ ;  /* 0x000000ffff057224 */ /* 0x000fe400078e00ff */
[----:B------:R-:W-:Y:S02]  /*ee30*/  IMAD.MOV.U32 R0, RZ, RZ, RZ ;  /* 0x000000ffff007224 */ /* 0x000fe400078e00ff */
[----:B-1----:R-:W-:Y:S01]  /*ee40*/  FADD.FTZ R9, R6, R9 ;  /* 0x0000000906097221 */ /* 0x002fe20000010000 */
[----:B------:R-:W-:Y:S01]  /*ee50*/  FSETP.NE.FTZ.AND P0, PT, R10, RZ, PT ;  /* 0x000000ff0a00720b */ /* 0x000fe20003f15000 */
[----:B------:R-:W-:-:S03]  /*ee60*/  IMAD.U32 R6, RZ, RZ, UR5 ;  /* 0x00000005ff067e24 */ /* 0x000fc6000f8e00ff */
[----:B------:R-:W-:Y:S01]  /*ee70*/  FSETP.NE.FTZ.AND P2, PT, R9, RZ, PT ;  /* 0x000000ff0900720b */ /* 0x000fe20003f55000 */
[----:B------:R-:W-:-:S05]  /*ee80*/  @!P1 VIADD R6, R6, 0x16860 ;  /* 0x0001686006069836 */ /* 0x000fca0000000000 */
[----:B------:R-:W-:-:S03]  /*ee90*/  @!P1 PRMT R6, RZ, 0x654, R6 ;  /* 0x00000654ff069816 */ /* 0x000fc60000000006 */
        /* <DEDUP_REMOVED lines=9> */
[----:B------:R-:W-:Y:S02]  /*ef30*/  WARPGROUP.DEPBAR.LE gsb0, 0x0 ;  /* 0x00008000000079c5 */ /* 0x000fe40000010000 */
[----:B------:R-:W-:Y:S01]  /*ef40*/  WARPGROUP.ARRIVE ;  /* 0x00000000000079c5 */ /* 0x000fe20000000000 */
[----:B-1----:R-:W-:-:S04]  /*ef50*/  @P2 FMUL.FTZ R8, R8, 0.69314718246459960938 ;  /* 0x3f31721808082820 */ /* 0x002fc80000410000 */
[----:B------:R-:W-:Y:S01]  /*ef60*/  @P2 FFMA.FTZ R20, R11, R7, R8 ;  /* 0x000000070b142223 */ /* 0x000fe20000010008 */
[----:B------:R-:W-:Y:S01]  /*ef70*/  HGMMA.64x64x16.F32.BF16 R88, R144, gdesc[UR4].tnspB, R88, gsb0 ;  /* 0x40e0000490587df0 */ /* 0x000fe20008001858 */
[----:B------:R-:W-:Y:S01]  /*ef80*/  UIADD3 UR6, UR4, 0x100, URZ ;  /* 0x0000010004067890 */ /* 0x000fe2000fffe03f */
[----:B------:R-:W-:Y:S01]  /*ef90*/  UMOV UR7, 0x40000040 ;  /* 0x4000004000077882 */ /* 0x000fe20000000000 */
[----:B------:R-:W-:Y:S02]  /*efa0*/  WARPGROUP.DEPBAR.LE gsb0, 0x0 ;  /* 0x00008000000079c5 */ /* 0x000fe40000010000 */
[----:B------:R-:W-:-:S06]  /*efb0*/  WARPGROUP.ARRIVE ;  /* 0x00000000000079c5 */ /* 0x000fcc0000000000 */
        /* <DEDUP_REMOVED lines=18> */
[----:B------:R-:W-:Y:S01]  /*f0e0*/  UIADD3 UR4, UR4, 0x380, URZ ;  /* 0x0000038004047890 */ /* 0x000fe2000fffe03f */
[----:B------:R-:W-:Y:S02]  /*f0f0*/  WARPGROUP.DEPBAR.LE gsb0, 0x0 ;  /* 0x00008000000079c5 */ /* 0x000fe40000010000 */
[----:B------:R-:W-:-:S06]  /*f100*/  WARPGROUP.ARRIVE ;  /* 0x00000000000079c5 */ /* 0x000fcc0000000000 */
[----:B------:R-:W-:Y:S01]  /*f110*/  HGMMA.64x64x16.F32.BF16 R88, R124, gdesc[UR4].tnspB, R88, gsb0 ;  /* 0x40e000047c587df0 */ /* 0x000fe20008001858 */
[----:B------:R-:W-:Y:S01]  /*f120*/  UMOV UR6, UR4 ;  /* 0x0000000400067c82 */ /* 0x000fe20008000000 */
[----:B------:R-:W-:Y:S01]  /*f130*/  UMOV UR7, 0x40000040 ;  /* 0x4000004000077882 */ /* 0x000fe20000000000 */
[----:B------:R-:W-:-:S04]  /*f140*/  USEL UR4, URZ, 0x1, UP0 ;  /* 0x000000013f047887 */ /* 0x000fc80008000000 */
[----:B------:R-:W-:Y:S01]  /*f150*/  ULOP3.LUT UR50, UR50, UR4, URZ, 0x3c, !UPT ;  /* 0x0000000432327292 */ /* 0x000fe2000f8e3c3f */
        /* <DEDUP_REMOVED lines=37> */
.L_x_13176:
        /* <DEDUP_REMOVED lines=11> */
[----:B------:R-:W2:Y:S01]  /*f460*/  LDL R8, [R1+0x38] ;  /* 0x0000380001087983 */ /* 0x000ea20000100800 */
[----:B------:R-:W-:Y:S01]  /*f470*/  F2FP.BF16.F32.PACK_AB R12, R105, R104 ;  /* 0x00000068690c723e */ /* 0x000fe200000010ff */
[----:B------:R-:W-:Y:S01]  /*f480*/  ULDC.64 UR10, c[0x0][0xc00] ;  /* 0x00030000000a7ab9 */ /* 0x000fe20000000a00 */
[----:B------:R-:W-:Y:S01]  /*f490*/  F2FP.BF16.F32.PACK_AB R14, R109, R108 ;  /* 0x0000006c6d0e723e */ /* 0x000fe200000010ff */
[----:B------:R-:W0:Y:S01]  /*f4a0*/  S2R R5, SR_SWINHI ;  /* 0x0000000000057919 */ /* 0x000e220000002f00 */
[----:B------:R-:W-:Y:S01]  /*f4b0*/  F2FP.BF16.F32.PACK_AB R15, R111, R110 ;  /* 0x0000006e6f0f723e */ /* 0x000fe200000010ff */
[----:B------:R-:W-:Y:S01]  /*f4c0*/  ULDC.64 UR8, c[0x0][0xc00] ;  /* 0x0003000000087ab9 */ /* 0x000fe20000000a00 */
[----:B------:R-:W-:Y:S01]  /*f4d0*/  F2FP.BF16.F32.PACK_AB R24, R113, R112 ;  /* 0x000000707118723e */ /* 0x000fe200000010ff */
[----:B------:R-:W-:Y:S01]  /*f4e0*/  UIMAD.WIDE UR8, UR38, 0x4, UR8 ;  /* 0x00000004260878a5 */ /* 0x000fe2000f8e0208 */
[----:B------:R-:W-:Y:S02]  /*f4f0*/  F2FP.BF16.F32.PACK_AB R25, R115, R114 ;  /* 0x000000727319723e */ /* 0x000fe400000010ff */
[----:B------:R-:W-:-:S02]  /*f500*/  F2FP.BF16.F32.PACK_AB R26, R117, R116 ;  /* 0x00000074751a723e */ /* 0x000fc400000010ff */
[----:B------:R-:W-:Y:S01]  /*f510*/  F2FP.BF16.F32.PACK_AB R27, R119, R118 ;  /* 0x00000076771b723e */ /* 0x000fe200000010ff */
[----:B------:R-:W-:Y:S02]  /*f520*/  IMAD.U32 R30, RZ, RZ, UR8 ;  /* 0x00000008ff1e7e24 */ /* 0x000fe4000f8e00ff */
[----:B------:R-:W-:Y:S01]  /*f530*/  IMAD.U32 R31, RZ, RZ, UR9 ;  /* 0x00000009ff1f7e24 */ /* 0x000fe2000f8e00ff */
[----:B------:R-:W-:Y:S01]  /*f540*/  ULDC.64 UR8, c[0x0][0xc08] ;  /* 0x0003020000087ab9 */ /* 0x000fe20000000a00 */
[----:B------:R-:W-:Y:S02]  /*f550*/  MOV R28, R0 ;  /* 0x00000000001c7202 */ /* 0x000fe40000000f00 */
[----:B0-----:R-:W-:Y:S01]  /*f560*/  MOV R29, R5 ;  /* 0x00000005001d7202 */ /* 0x001fe20000000f00 */
[----:B------:R-:W-:Y:S02]  /*f570*/  BAR.SYNC.DEFER_BLOCKING 0x1, 0x180 ;  /* 0x0046000000007b1d */ /* 0x000fe40000010000 */
[----:B--2---:R-:W-:-:S03]  /*f580*/  IMAD.WIDE R4, R8, 0x2, R28 ;  /* 0x0000000208047825 */ /* 0x004fc600078e021c */
[C---:B------:R-:W-:Y:S02]  /*f590*/  IADD3 R9, P1, R4.reuse, 0x40, RZ ;  /* 0x0000004004097810 */ /* 0x040fe40007f3e0ff */
[C---:B------:R-:W-:Y:S02]  /*f5a0*/  IADD3 R11, P2, R4.reuse, 0x20, RZ ;  /* 0x00000020040b7810 */ /* 0x040fe40007f5e0ff */
[C---:B------:R-:W-:Y:S02]  /*f5b0*/  IADD3 R13, P0, R4.reuse, 0x60, RZ ;  /* 0x00000060040d7810 */ /* 0x040fe40007f1e0ff */
[----:B------:R-:W-:Y:S02]  /*f5c0*/  LOP3.LUT R7, R4, 0x380, RZ, 0xc0, !PT ;  /* 0x0000038004077812 */ /* 0x000fe400078ec0ff */
[----:B------:R-:W-:Y:S02]  /*f5d0*/  LOP3.LUT R8, R9, 0x380, RZ, 0xc0, !PT ;  /* 0x0000038009087812 */ /* 0x000fe400078ec0ff */
[----:B------:R-:W-:-:S02]  /*f5e0*/  LOP3.LUT R10, R11, 0x380, RZ, 0xc0, !PT ;  /* 0x000003800b0a7812 */ /* 0x000fc400078ec0ff */
[----:B------:R-:W-:Y:S02]  /*f5f0*/  LOP3.LUT R6, R13, 0x380, RZ, 0xc0, !PT ;  /* 0x000003800d067812 */ /* 0x000fe400078ec0ff */
        /* <DEDUP_REMOVED lines=10> */
[----:B------:R-:W-:-:S02]  /*f6a0*/  LOP3.LUT R6, R6, R13, RZ, 0x3c, !PT ;  /* 0x0000000d06067212 */ /* 0x000fc400078e3cff */
[----:B------:R-:W-:Y:S02]  /*f6b0*/  MOV R36, R4 ;  /* 0x0000000400247202 */ /* 0x000fe40000000f00 */
        /* <DEDUP_REMOVED lines=12> */
[----:B------:R-:W-:Y:S02]  /*f780*/  F2FP.BF16.F32.PACK_AB R13, R107, R106 ;  /* 0x0000006a6b0d723e */ /* 0x000fe400000010ff */
[----:B------:R-:W-:Y:S01]  /*f790*/  ISETP.NE.U32.AND P0, PT, RZ, UR10, PT ;  /* 0x0000000aff007c0c */ /* 0x000fe2000bf05070 */
[----:B------:R-:W-:Y:S03]  /*f7a0*/  STSM.16.M88.4 [R35], R8 ;  /* 0x0000000823007844 */ /* 0x000fe60000000200 */
[----:B------:R-:W-:Y:S01]  /*f7b0*/  ISETP.NE.AND.EX P0, PT, RZ, UR11, PT, P0 ;  /* 0x0000000bff007c0c */ /* 0x000fe2000bf05300 */
[----:B------:R-:W-:Y:S04]  /*f7c0*/  STSM.16.M88.4 [R34], R12 ;  /* 0x0000000c22007844 */ /* 0x000fe80000000200 */
[----:B------:R0:W-:Y:S01]  /*f7d0*/  STSM.16.M88.4 [R32], R24 ;  /* 0x0000001820007844 */ /* 0x0001e20000000200 */
[----:B------:R-:W-:Y:S08]  /*f7e0*/  BAR.SYNC.DEFER_BLOCKING 0x1, 0x180 ;  /* 0x0046000000007b1d */ /* 0x000ff00000010000 */
[----:B0-----:R-:W0:Y:S01]  /*f7f0*/  LDC R32, c[0x0][0xbe8] ;  /* 0x0002fa00ff207b82 */ /* 0x001e220000000800 */
        /* <DEDUP_REMOVED lines=8> */
[----:B------:R-:W-:Y:S02]  /*f880*/  @UP0 ULDC.64 UR8, c[0x0][0xc08] ;  /* 0x0003020000080ab9 */ /* 0x000fe40000000a00 */
[----:B------:R-:W-:Y:S02]  /*f890*/  @UP0 UIMAD.WIDE UR8, UR38, 0x4, UR8 ;  /* 0x00000004260808a5 */ /* 0x000fe4000f8e0208 */
[----:B------:R-:W-:-:S06]  /*f8a0*/  UISETP.NE.AND UP0, UPT, UR42, URZ, UPT ;  /* 0x0000003f2a00728c */ /* 0x000fcc000bf05270 */
[----:B------:R-:W0:Y:S01]  /*f8b0*/  @P1 LDC R6, c[0x0][0xbec] ;  /* 0x0002fb00ff061b82 */ /* 0x000e220000000800 */
[----:B------:R-:W-:Y:S01]  /*f8c0*/  USEL UR4, UR42, UR4, UP0 ;  /* 0x000000042a047287 */ /* 0x000fe20008000000 */
[----:B------:R-:W-:Y:S01]  /*f8d0*/  IMAD.U32 R4, RZ, RZ, UR8 ;  /* 0x00000008ff047e24 */ /* 0x000fe2000f8e00ff */
[----:B------:R-:W-:Y:S01]  /*f8e0*/  UMOV UR19, 0x9b8 ;  /* 0x000009b800137882 */ /* 0x000fe20000000000 */
[----:B------:R-:W-:Y:S01]  /*f8f0*/  IMAD.U32 R5, RZ, RZ, UR9 ;  /* 0x00000009ff057e24 */ /* 0x000fe2000f8e00ff */
[----:B------:R-:W-:-:S03]  /*f900*/  UISETP.GT.AND UP1, UPT, UR4, 0x1, UPT ;  /* 0x000000010400788c */ /* 0x000fc6000bf24270 */
[----:B------:R-:W1:Y:S01]  /*f910*/  @P1 LDC R11, c[0x0][0xbf0] ;  /* 0x0002fc00ff0b1b82 */ /* 0x000e620000000800 */
[----:B------:R-:W-:Y:S01]  /*f920*/  USEL UR19, UR19, 0x978, UP1 ;  /* 0x0000097813137887 */ /* 0x000fe20008800000 */
[----:B------:R-:W-:Y:S01]  /*f930*/  VIADD R25, R17, UR39 ;  /* 0x0000002711197c36 */ /* 0x000fe20008000000 */
[----:B------:R-:W-:Y:S01]  /*f940*/  UISETP.NE.U32.AND UP0, UPT, UR10, URZ, UPT ;  /* 0x0000003f0a00728c */ /* 0x000fe2000bf05070 */
[----:B------:R0:W5:Y:S01]  /*f950*/  @P4 LDG.E R9, desc[UR52][R4.64] ;  /* 0x0000003404094981 */ /* 0x000162000c1e1900 */
[----:B------:R-:W-:Y:S01]  /*f960*/  UMOV UR4, URZ ;  /* 0x0000003f00047c82 */ /* 0x000fe20008000000 */
[----:B------:R-:W-:Y:S01]  /*f970*/  USHF.R.S32.HI UR10, URZ, 0x1f, UR38 ;  /* 0x0000001f3f0a7899 */ /* 0x000fe20008011426 */
[----:B------:R-:W-:Y:S01]  /*f980*/  IMAD.MOV.U32 R7, RZ, RZ, R25 ;  /* 0x000000ffff077224 */ /* 0x000fe200078e0019 */
[----:B------:R-:W-:Y:S02]  /*f990*/  UISETP.NE.AND.EX UP0, UPT, UR11, URZ, UPT, UP0 ;  /* 0x0000003f0b00728c */ /* 0x000fe4000bf05300 */
[----:B------:R-:W-:-:S02]  /*f9a0*/  USEL UR9, UR41, URZ, UP1 ;  /* 0x0000003f29097287 */ /* 0x000fc40008800000 */
[----:B------:R-:W-:Y:S02]  /*f9b0*/  USEL UR8, UR38, URZ, !UP0 ;  /* 0x0000003f26087287 */ /* 0x000fe4000c000000 */
[----:B------:R-:W-:Y:S01]  /*f9c0*/  USEL UR18, UR10, URZ, !UP0 ;  /* 0x0000003f0a127287 */ /* 0x000fe2000c000000 */
[----:B------:R-:W-:Y:S02]  /*f9d0*/  ULDC.64 UR12, c[0x0][UR19+0x220] ;  /* 0x00008800130c7abb */ /* 0x000fe40008000a00 */
[----:B------:R-:W-:Y:S01]  /*f9e0*/  ULDC.64 UR10, c[0x0][UR19+0x218] ;  /* 0x00008600130a7abb */ /* 0x000fe20008000a00 */
[----:B0-----:R-:W-:Y:S01]  /*f9f0*/  @P1 IMAD.HI.U32 R4, R25, R6, RZ ;  /* 0x0000000619041227 */ /* 0x001fe200078e00ff */
[----:B------:R-:W-:Y:S01]  /*fa00*/  ULDC.64 UR14, c[0x0][UR19+0x228] ;  /* 0x00008a00130e7abb */ /* 0x000fe20008000a00 */
[----:B------:R-:W-:Y:S02]  /*fa10*/  UIMAD UR13, UR13, UR8, URZ ;  /* 0x000000080d0d72a4 */ /* 0x000fe4000f8e023f */
[----:B------:R-:W-:-:S02]  /*fa20*/  UIMAD.WIDE.U32 UR16, UR10, UR37, URZ ;  /* 0x000000250a1072a5 */ /* 0x000fc4000f8e003f */
[----:B------:R-:W-:Y:S01]  /*fa30*/  UIMAD UR20, UR11, UR37, URZ ;  /* 0x000000250b1472a4 */ /* 0x000fe2000f8e023f */
[----:B-1----:R-:W-:Y:S01]  /*fa40*/  @P1 SHF.R.U32.HI R7, RZ, R11, R4 ;  /* 0x0000000bff071219 */ /* 0x002fe20000011604 */
[----:B------:R-:W-:Y:S02]  /*fa50*/  UIMAD.WIDE.U32 UR10, UR12, UR8, URZ ;  /* 0x000000080c0a72a5 */ /* 0x000fe4000f8e003f */
[----:B------:R-:W-:Y:S02]  /*fa60*/  UIMAD.WIDE.U32 UR22, UR14, UR9, URZ ;  /* 0x000000090e1672a5 */ /* 0x000fe4000f8e003f */
[----:B------:R-:W-:Y:S01]  /*fa70*/  UIMAD UR9, UR15, UR9, URZ ;  /* 0x000000090f0972a4 */ /* 0x000fe2000f8e023f */
[----:B------:R-:W-:Y:S01]  /*fa80*/  IMAD.MOV R11, RZ, RZ, -R7 ;  /* 0x000000ffff0b7224 */ /* 0x000fe200078e0a07 */
[----:B------:R-:W-:Y:S02]  /*fa90*/  UIMAD UR13, UR12, UR18, UR13 ;  /* 0x000000120c0d72a4 */ /* 0x000fe4000f8e020d */
        /* <DEDUP_REMOVED lines=30> */
.L_x_13249:
        /* <DEDUP_REMOVED lines=13> */
[----:B--2---:R-:W-:-:S04]  /*fd50*/  VIADD R13, R12, UR39 ;  /* 0x000000270c0d7c36 */ /* 0x004fc80008000000 */
[C---:B------:R-:W-:Y:S01]  /*fd60*/  VIADD R15, R13.reuse, 0x8 ;  /* 0x000000080d0f7836 */ /* 0x040fe20000000000 */
[----:B------:R-:W-:-:S04]  /*fd70*/  ISETP.GE.OR P2, PT, R13, R30, P0 ;  /* 0x0000001e0d00720c */ /* 0x000fc80000746670 */
[----:B------:R-:W-:-:S09]  /*fd80*/  ISETP.GE.OR P0, PT, R15, R30, P0 ;  /* 0x0000001e0f00720c */ /* 0x000fd20000706670 */
[----:B0-----:R0:W-:Y:S04]  /*fd90*/  @!P2 ST.E desc[UR52][R4.64], R21 ;  /* 0x000000150400a985 */ /* 0x0011e8000c101934 */
[----:B------:R0:W-:Y:S01]  /*fda0*/  @!P0 ST.E desc[UR52][R6.64], R20 ;  /* 0x0000001406008985 */ /* 0x0001e2000c101934 */
[----:B------:R-:W-:-:S13]  /*fdb0*/  PLOP3.LUT P0, PT, PT, PT, UP1, 0x80, 0x0 ;  /* 0x000000000000781c */ /* 0x000fda0003f0f018 */
[----:B0-----:R-:W-:Y:S05]  /*fdc0*/  @P0 BRA `(.L_x_13250) ;  /* 0x0000000400b00947 */ /* 0x001fea0003800000 */
[----:B------:R-:W-:Y:S01]  /*fdd0*/  IMAD R3, R157, 0x40, R19 ;  /* 0x000000409d037824 */ /* 0x000fe200078e0213 */
[----:B------:R-:W-:-:S03]  /*fde0*/  ULDC.64 UR12, c[0x0][0xaa0] ;  /* 0x0002a800000c7ab9 */ /* 0x000fc60000000a00 */
        /* <DEDUP_REMOVED lines=12> */
[--C-:B------:R-:W-:Y:S01]  /*feb0*/  IMAD.X R9, RZ, RZ, R29.reuse, P0 ;  /* 0x000000ffff097224 */ /* 0x100fe200000e061d */
[----:B------:R-:W-:Y:S01]  /*fec0*/  LOP3.LUT R12, R12, R13, RZ, 0x3c, !PT ;  /* 0x0000000d0c0c7212 */ /* 0x000fe200078e3cff */
[----:B------:R-:W-:Y:S02]  /*fed0*/  IMAD.X R13, RZ, RZ, R29, P2 ;  /* 0x000000ffff0d7224 */ /* 0x000fe400010e061d */
[----:B------:R-:W2:Y:S04]  /*fee0*/  LD.E.128 R4, desc[UR52][R4.64] ;  /* 0x0000003404047980 */ /* 0x000ea8000c101d00 */
[----:B------:R-:W3:Y:S04]  /*fef0*/  LD.E.128 R8, desc[UR52][R8.64] ;  /* 0x0000003408087980 */ /* 0x000ee8000c101d00 */
[----:B------:R-:W4:Y:S01]  /*ff00*/  LD.E.128 R12, desc[UR52][R12.64] ;  /* 0x000000340c0c7980 */ /* 0x000f22000c101d00 */
[----:B------:R-:W-:-:S04]  /*ff10*/  IADD3 R3, P0, R28, 0x4800, RZ ;  /* 0x000048001c037810 */ /* 0x000fc80007f1e0ff */
[----:B------:R-:W-:Y:S01]  /*ff20*/  LOP3.LUT R2, R3, 0x380, RZ, 0xc0, !PT ;  /* 0x0000038003027812 */ /* 0x000fe200078ec0ff */
[----:B------:R-:W-:Y:S01]  /*ff30*/  IMAD.X R25, RZ, RZ, R29, P0 ;  /* 0x000000ffff197224 */ /* 0x000fe200000e061d */
[----:B------:R-:W-:Y:S01]  /*ff40*/  UIMAD UR9, UR14, UR12, URZ ;  /* 0x0000000c0e0972a4 */ /* 0x000fe2000f8e023f */
[----:B------:R-:W0:Y:S01]  /*ff50*/  @P1 LDC R29, c[0x0][0xbf0] ;  /* 0x0002fc00ff1d1b82 */ /* 0x000e220000000800 */
[----:B------:R-:W-:-:S04]  /*ff60*/  SHF.R.U64 R2, R2, 0x3, RZ ;  /* 0x0000000302027819 */ /* 0x000fc800000012ff */
[----:B------:R-:W-:-:S03]  /*ff70*/  LOP3.LUT R24, R2, R3, RZ, 0x3c, !PT ;  /* 0x0000000302187212 */ /* 0x000fc600078e3cff */
[----:B------:R-:W1:Y:S01]  /*ff80*/  @P1 LDC R3, c[0x0][0xbec] ;  /* 0x0002fb00ff031b82 */ /* 0x000e620000000800 */
[----:B------:R-:W-:Y:S02]  /*ff90*/  UIMAD.WIDE.U32 UR10, UR4, UR12, URZ ;  /* 0x0000000c040a72a5 */ /* 0x000fe4000f8e003f */
[----:B------:R-:W-:Y:S01]  /*ffa0*/  UIMAD UR9, UR4, UR13, UR9 ;  /* 0x0000000d040972a4 */ /* 0x000fe2000f8e0209 */
[----:B------:R-:W-:Y:S01]  /*ffb0*/  IMAD R2, R18, 0x30, R157 ;  /* 0x0000003012027824 */ /* 0x000fe200078e029d */
[----:B------:R-:W5:Y:S01]  /*ffc0*/  LD.E.128 R24, desc[UR52][R24.64] ;  /* 0x0000003418187980 */ /* 0x000f62000c101d00 */
[----:B------:R-:W-:Y:S01]  /*ffd0*/  ULDC.64 UR12, c[0x0][0xae8] ;  /* 0x0002ba00000c7ab9 */ /* 0x000fe20000000a00 */
[----:B------:R-:W-:Y:S01]  /*ffe0*/  UIADD3 UR11, UR11, UR9, URZ ;  /* 0x000000090b0b7290 */ /* 0x000fe2000fffe03f */
[----:B------:R-:W-:Y:S01]  /*fff0*/  VIADD R28, R2, UR39 ;  /* 0x00000027021c7c36 */ /* 0x000fe20008000000 */
[----:B------:R-:W-:Y:S01]  /*10000*/  USHF.R.S32.HI UR4, URZ, 0x1f, UR8 ;  /* 0x0000001f3f047899 */ /* 0x000fe20008011408 */
[----:B------:R-:W-:Y:S01]  /*10010*/  @!PT LDS RZ, [RZ] ;  /* 0x00000000fffff984 */ /* 0x000fe20000000800 */
[----:B------:R-:W-:Y:S01]  /*10020*/  @!PT LDS RZ, [RZ] ;  /* 0x00000000fffff984 */ /* 0x000fe20000000800 */
[----:B------:R-:W-:Y:S01]  /*10030*/  @!PT LDS RZ, [RZ] ;  /* 0x00000000fffff984 */ /* 0x000fe20000000800 */
[----:B------:R-:W-:Y:S01]  /*10040*/  @!PT LDS RZ, [RZ] ;  /* 0x00000000fffff984 */ /* 0x000fe20000000800 */
[----:B------:R0:W-:Y:S06]  /*10050*/  MEMBAR.ALL.CTA ;  /* 0x0000000000007992 */ /* 0x0001ec0000008000 */
[----:B0-----:R-:W0:Y:S01]  /*10060*/  FENCE.VIEW.ASYNC.S ;  /* 0x00000000000073c6 */ /* 0x001e220000000000 */
[----:B------:R-:W-:Y:S01]  /*10070*/  UIMAD.WIDE.U32 UR10, UR37, UR12, UR10 ;  /* 0x0000000c250a72a5 */ /* 0x000fe2000f8e000a */
[----:B------:R-:W-:Y:S01]  /*10080*/  IMAD.MOV.U32 R21, RZ, RZ, R28 ;  /* 0x000000ffff157224 */ /* 0x000fe200078e001c */
[----:B------:R-:W-:Y:S01]  /*10090*/  SHF.R.S32.HI R35, RZ, 0x1f, R19 ;  /* 0x0000001fff237819 */ /* 0x000fe20000011413 */
[----:B------:R-:W-:Y:S01]  /*100a0*/  VIADD R0, R0, 0x16820 ;  /* 0x0001682000007836 */ /* 0x000fe20000000000 */
[----:B------:R-:W-:-:S03]  /*100b0*/  UIMAD UR11, UR37, UR13, UR11 ;  /* 0x0000000d250b72a4 */ /* 0x000fc6000f8e020b */
[----:B------:R-:W-:Y:S01]  /*100c0*/  ULDC.64 UR12, c[0x0][0xaf0] ;  /* 0x0002bc00000c7ab9 */ /* 0x000fe20000000a00 */
[----:B------:R-:W-:Y:S01]  /*100d0*/  PRMT R0, RZ, 0x654, R0 ;  /* 0x00000654ff007816 */ /* 0x000fe20000000000 */
[----:B------:R-:W-:Y:S01]  /*100e0*/  UIMAD UR4, UR4, UR12, URZ ;  /* 0x0000000c040472a4 */ /* 0x000fe2000f8e023f */
[----:B-1----:R-:W-:-:S03]  /*100f0*/  @P1 IMAD.HI.U32 R2, R28, R3, RZ ;  /* 0x000000031c021227 */ /* 0x002fc600078e00ff */
[----:B------:R-:W-:Y:S02]  /*10100*/  UIMAD UR4, UR8, UR13, UR4 ;  /* 0x0000000d080472a4 */ /* 0x000fe4000f8e0204 */
[----:B------:R-:W-:Y:S01]  /*10110*/  UIMAD.WIDE.U32 UR8, UR8, UR12, UR10 ;  /* 0x0000000c080872a5 */ /* 0x000fe2000f8e000a */
[----:B------:R-:W-:Y:S02]  /*10120*/  @P1 SHF.R.U32.HI R21, RZ, R29, R2 ;  /* 0x0000001dff151219 */ /* 0x000fe40000011602 */
[----:B------:R-:W-:Y:S01]  /*10130*/  ULDC.64 UR10, c[0x0][0xae0] ;  /* 0x0002b800000a7ab9 */ /* 0x000fe20000000a00 */
[----:B------:R-:W-:Y:S01]  /*10140*/  UIADD3 UR4, UR9, UR4, URZ ;  /* 0x0000000409047290 */ /* 0x000fe2000fffe03f */
[--C-:B------:R-:W-:Y:S01]  /*10150*/  SHF.R.S32.HI R20, RZ, 0x1f, R21.reuse ;  /* 0x0000001fff147819 */ /* 0x100fe20000011415 */
[----:B------:R-:W-:Y:S01]  /*10160*/  IMAD.MOV R29, RZ, RZ, -R21 ;  /* 0x000000ffff1d7224 */ /* 0x000fe200078e0a15 */
[----:B0-----:R0:W-:Y:S01]  /*10170*/  SYNCS.ARRIVE.TRANS64.RED.A1T0 RZ, [R0+URZ], RZ ;  /* 0x000000ff00ff79a7 */ /* 0x0011e2000810043f */
[----:B------:R-:W-:-:S02]  /*10180*/  IMAD.U32 R3, RZ, RZ, UR9 ;  /* 0x00000009ff037e24 */ /* 0x000fc4000f8e00ff */
[----:B------:R-:W-:Y:S02]  /*10190*/  IMAD R20, R20, UR10, RZ ;  /* 0x0000000a14147c24 */ /* 0x000fe4000f8e02ff */
[----:B------:R-:W-:Y:S02]  /*101a0*/  IMAD R29, R32, R29, R28 ;  /* 0x0000001d201d7224 */ /* 0x000fe400078e021c */
[----:B------:R-:W-:Y:S01]  /*101b0*/  IMAD.U32 R2, RZ, RZ, UR8 ;  /* 0x00000008ff027e24 */ /* 0x000fe2000f8e00ff */
[----:B------:R-:W-:Y:S01]  /*101c0*/  ULDC.64 UR8, c[0x0][0xad8] ;  /* 0x0002b60000087ab9 */ /* 0x000fe20000000a00 */
[----:B------:R-:W-:Y:S01]  /*101d0*/  IMAD.U32 R3, RZ, RZ, UR4 ;  /* 0x00000004ff037e24 */ /* 0x000fe2000f8e00ff */
[----:B------:R-:W-:Y:S01]  /*101e0*/  ULDC UR4, c[0x0][0xac8] ;  /* 0x0002b20000047ab9 */ /* 0x000fe20000000800 */
[C---:B------:R-:W-:Y:S01]  /*101f0*/  IMAD R31, R21.reuse, UR11, R20 ;  /* 0x0000000b151f7c24 */ /* 0x040fe2000f8e0214 */
[----:B------:R-:W-:Y:S01]  /*10200*/  SHF.R.S32.HI R20, RZ, 0x1f, R29 ;  /* 0x0000001fff147819 */ /* 0x000fe2000001141d */
[----:B------:R-:W-:-:S04]  /*10210*/  IMAD.WIDE.U32 R2, R21, UR10, R2 ;  /* 0x0000000a15027c25 */ /* 0x000fc8000f8e0002 */
[----:B------:R-:W-:Y:S02]  /*10220*/  IMAD.IADD R3, R3, 0x1, R31 ;  /* 0x0000000103037824 */ /* 0x000fe400078e021f */
[----:B------:R-:W-:Y:S02]  /*10230*/  IMAD R20, R20, UR8, RZ ;  /* 0x0000000814147c24 */ /* 0x000fe4000f8e02ff */
[----:B------:R-:W-:-:S04]  /*10240*/  IMAD.WIDE.U32 R2, R29, UR8, R2 ;  /* 0x000000081d027c25 */ /* 0x000fc8000f8e0002 */
[----:B------:R-:W-:Y:S01]  /*10250*/  IMAD R21, R29, UR9, R20 ;  /* 0x000000091d157c24 */ /* 0x000fe2000f8e0214 */
[----:B------:R-:W-:Y:S01]  /*10260*/  ULDC.64 UR8, c[0x0][0xa80] ;  /* 0x0002a00000087ab9 */ /* 0x000fe20000000a00 */
[----:B------:R-:W-:Y:S01]  /*10270*/  VIADD R31, R157, UR39 ;  /* 0x000000279d1f7c36 */ /* 0x000fe20008000000 */
[C---:B------:R-:W-:Y:S01]  /*10280*/  LEA R32, P0, R2.reuse, UR8, 0x1 ;  /* 0x0000000802207c11 */ /* 0x040fe2000f8008ff */
[----:B------:R-:W-:Y:S02]  /*10290*/  IMAD.IADD R3, R3, 0x1, R21 ;  /* 0x0000000103037824 */ /* 0x000fe400078e0215 */
[C---:B------:R-:W-:Y:S02]  /*102a0*/  VIADD R21, R31.reuse, 0x60 ;  /* 0x000000601f157836 */ /* 0x040fe40000000000 */
[----:B------:R-:W1:Y:S01]  /*102b0*/  SHFL.IDX PT, R20, R32, 0x1, 0x181f ;  /* 0x00381f0020147f89 */ /* 0x000e6200000e0000 */
[----:B------:R-:W-:Y:S01]  /*102c0*/  LEA.HI.X R33, R2, UR9, R3, 0x1, P0 ;  /* 0x0000000902217c11 */ /* 0x000fe200080f0c03 */
[----:B------:R-:W-:Y:S01]  /*102d0*/  VIADD R3, R31, 0x30 ;  /* 0x000000301f037836 */ /* 0x000fe20000000000 */
[----:B------:R-:W-:Y:S01]  /*102e0*/  ISETP.GE.AND P0, PT, R19, UR4, PT ;  /* 0x0000000413007c0c */ /* 0x000fe2000bf06270 */
[----:B------:R-:W0:Y:S03]  /*102f0*/  SHFL.IDX PT, R2, R32, RZ, 0x181f ;  /* 0x00181fff20027589 */ /* 0x000e2600000e0000 */
[-C--:B------:R-:W-:Y:S01]  /*10300*/  ISETP.GE.OR P1, PT, R31, R30.reuse, P0 ;  /* 0x0000001e1f00720c */ /* 0x080fe20000726670 */
[----:B------:R-:W0:Y:S01]  /*10310*/  SHFL.IDX PT, R28, R32, 0x2, 0x181f ;  /* 0x00581f00201c7f89 */ /* 0x000e2200000e0000 */
[-C--:B------:R-:W-:Y:S01]  /*10320*/  ISETP.GE.OR P2, PT, R3, R30.reuse, P0 ;  /* 0x0000001e0300720c */ /* 0x080fe20000746670 */
[----:B------:R-:W-:Y:S01]  /*10330*/  VIADD R31, R31, 0x90 ;  /* 0x000000901f1f7836 */ /* 0x000fe20000000000 */
[-C--:B------:R-:W-:Y:S01]  /*10340*/  ISETP.GE.OR P3, PT, R21, R30.reuse, P0 ;  /* 0x0000001e1500720c */ /* 0x080fe20000766670 */
[----:B------:R-:W0:Y:S03]  /*10350*/  SHFL.IDX PT, R34, R33, RZ, 0x181f ;  /* 0x00181fff21227589 */ /* 0x000e2600000e0000 */
[----:B------:R-:W-:Y:S01]  /*10360*/  ISETP.GE.OR P0, PT, R31, R30, P0 ;  /* 0x0000001e1f00720c */ /* 0x000fe20000706670 */
[----:B------:R-:W0:Y:S04]  /*10370*/  SHFL.IDX PT, R36, R33, 0x1, 0x181f ;  /* 0x00381f0021247f89 */ /* 0x000e2800000e0000 */
[----:B------:R-:W0:Y:S02]  /*10380*/  SHFL.IDX PT, R38, R33, 0x2, 0x181f ;  /* 0x00581f0021267f89 */ /* 0x000e2400000e0000 */
[----:B-1----:R-:W-:-:S02]  /*10390*/  @!P2 LEA R20, P5, R19, R20, 0x1 ;  /* 0x000000141314a211 */ /* 0x002fc400078a08ff */
[----:B------:R-:W1:Y:S01]  /*103a0*/  SHFL.IDX PT, R32, R32, 0x3, 0x181f ;  /* 0x00781f0020207f89 */ /* 0x000e6200000e0000 */
[----:B0-----:R-:W-:-:S03]  /*103b0*/  @!P1 LEA R2, P4, R19, R2, 0x1 ;  /* 0x0000000213029211 */ /* 0x001fc600078808ff */
[----:B------:R0:W0:Y:S01]  /*103c0*/  SHFL.IDX PT, R0, R33, 0x3, 0x181f ;  /* 0x00781f0021007f89 */ /* 0x00002200000e0000 */
[C---:B------:R-:W-:Y:S02]  /*103d0*/  @!P3 LEA R28, P6, R19.reuse, R28, 0x1 ;  /* 0x0000001c131cb211 */ /* 0x040fe400078c08ff */
[C-C-:B------:R-:W-:Y:S02]  /*103e0*/  @!P1 LEA.HI.X R3, R19.reuse, R34, R35.reuse, 0x1, P4 ;  /* 0x0000002213039211 */ /* 0x140fe400020f0c23 */
[C-C-:B------:R-:W-:Y:S02]  /*103f0*/  @!P2 LEA.HI.X R21, R19.reuse, R36, R35.reuse, 0x1, P5 ;  /* 0x000000241315a211 */ /* 0x140fe400028f0c23 */
[----:B------:R-:W-:Y:S01]  /*10400*/  @!P3 LEA.HI.X R29, R19, R38, R35, 0x1, P6 ;  /* 0x00000026131db211 */ /* 0x000fe200030f0c23 */
[----:B--2---:R2:W-:Y:S04]  /*10410*/  @!P1 ST.E.128 desc[UR52][R2.64], R4 ;  /* 0x0000000402009985 */ /* 0x0045e8000c101d34 */
[----:B---3--:R2:W-:Y:S04]  /*10420*/  @!P2 ST.E.128 desc[UR52][R20.64], R8 ;  /* 0x000000081400a985 */ /* 0x0085e8000c101d34 */
[----:B----4-:R2:W-:Y:S01]  /*10430*/  @!P3 ST.E.128 desc[UR52][R28.64], R12 ;  /* 0x0000000c1c00b985 */ /* 0x0105e2000c101d34 */
[----:B01----:R-:W-:Y:S05]  /*10440*/  @P0 BRA `(.L_x_13251) ;  /* 0x0000001000c00947 */ /* 0x003fea0003800000 */
[----:B--2---:R-:W-:-:S04]  /*10450*/  LEA R2, P0, R19, R32, 0x1 ;  /* 0x0000002013027211 */ /* 0x004fc800078008ff */
[----:B------:R-:W-:-:S05]  /*10460*/  LEA.HI.X R3, R19, R0, R35, 0x1, P0 ;  /* 0x0000000013037211 */ /* 0x000fca00000f0c23 */
[----:B-----5:R0:W-:Y:S01]  /*10470*/  ST.E.128 desc[UR52][R2.64], R24 ;  /* 0x0000001802007985 */ /* 0x0201e2000c101d34 */
[----:B------:R-:W-:Y:S05]  /*10480*/  BRA `(.L_x_13251) ;  /* 0x0000001000b07947 */ /* 0x000fea0003800000 */
.L_x_13250:
[----:B------:R-:W-:Y:S01]  /*10490*/  ULDC.64 UR12, c[0x0][0xb08] ;  /* 0x0002c200000c7ab9 */ /* 0x000fe20000000a00 */
[----:B------:R-:W0:Y:S01]  /*104a0*/  @P1 LDC R4, c[0x0][0xbec] ;  /* 0x0002fb00ff041b82 */ /* 0x000e220000000800 */
[----:B------:R-:W-:Y:S01]  /*104b0*/  UIMAD UR9, UR14, UR12, URZ ;  /* 0x0000000c0e0972a4 */ /* 0x000fe2000f8e023f */
[----:B------:R-:W-:Y:S01]  /*104c0*/  IMAD.MOV.U32 R7, RZ, RZ, R25 ;  /* 0x000000ffff077224 */ /* 0x000fe200078e0019 */
[----:B------:R-:W-:Y:S01]  /*104d0*/  UIMAD.WIDE.U32 UR10, UR4, UR12, URZ ;  /* 0x0000000c040a72a5 */ /* 0x000fe2000f8e003f */
[----:B------:R-:W-:Y:S01]  /*104e0*/  ISETP.GE.AND P0, PT, R13, R30, PT ;  /* 0x0000001e0d00720c */ /* 0x000fe20003f06270 */
[----:B------:R-:W-:Y:S01]  /*104f0*/  UIMAD UR9, UR4, UR13, UR9 ;  /* 0x0000000d040972a4 */ /* 0x000fe2000f8e0209 */
[----:B------:R-:W-:Y:S01]  /*10500*/  BSSY B1, `(.L_x_13252) ;  /* 0x0000054000017945 */ /* 0x000fe20003800000 */
[----:B------:R-:W-:Y:S01]  /*10510*/  USHF.R.S32.HI UR4, URZ, 0x1f, UR8 ;  /* 0x0000001f3f047899 */ /* 0x000fe20008011408 */
[----:B------:R-:W1:Y:S01]  /*10520*/  @P1 LDC R5, c[0x0][0xbf0] ;  /* 0x0002fc00ff051b82 */ /* 0x000e620000000800 */
[----:B------:R-:W-:Y:S01]  /*10530*/  UIADD3 UR11, UR11, UR9, URZ ;  /* 0x000000090b0b7290 */ /* 0x000fe2000fffe03f */
[----:B------:R-:W-:Y:S01]  /*10540*/  SHF.R.S32.HI R20, RZ, 0x1f, R22 ;  /* 0x0000001fff147819 */ /* 0x000fe20000011416 */
[----:B------:R-:W-:Y:S01]  /*10550*/  ULDC.64 UR12, c[0x0][0xb38] ;  /* 0x0002ce00000c7ab9 */ /* 0x000fe20000000a00 */
[----:B------:R-:W-:Y:S01]  /*10560*/  SHF.R.S32.HI R24, RZ, 0x1f, R23 ;  /* 0x0000001fff187819 */ /* 0x000fe20000011417 */
        /* <DEDUP_REMOVED lines=11> */
[----:B------:R-:W-:-:S02]  /*10620*/  UIMAD UR4, UR8, UR13, UR4 ;  /* 0x0000000d080472a4 */ /* 0x000fc4000f8e0204 */
        /* <DEDUP_REMOVED lines=23> */
[----:B------:R-:W-:Y:S01]  /*107a0*/  VIADD R6, R0, 0x16820 ;  /* 0x0001682000067836 */ /* 0x000fe20000000000 */
[----:B------:R-:W-:Y:S01]  /*107b0*/  LEA R0, P1, R4, UR8, 0x2 ;  /* 0x0000000804007c11 */ /* 0x000fe2000f8210ff */
[----:B------:R-:W-:-:S03]  /*107c0*/  IMAD.IADD R5, R5, 0x1, R7 ;  /* 0x0000000105057824 */ /* 0x000fc600078e0207 */
[----:B------:R-:W-:Y:S01]  /*107d0*/  PRMT R6, RZ, 0x654, R6 ;  /* 0x00000654ff067816 */ /* 0x000fe20000000006 */
[----:B------:R0:W1:Y:S01]  /*107e0*/  SHFL.IDX PT, R21, R0, RZ, 0x1c1f ;  /* 0x001c1fff00157589 */ /* 0x00006200000e0000 */
[----:B------:R-:W-:Y:S02]  /*107f0*/  LEA.HI.X R14, R4, UR9, R5, 0x2, P1 ;  /* 0x00000009040e7c11 */ /* 0x000fe400088f1405 */
[----:B------:R0:W-:Y:S03]  /*10800*/  SYNCS.ARRIVE.TRANS64.RED.A1T0 RZ, [R6+URZ], RZ ;  /* 0x000000ff06ff79a7 */ /* 0x0001e6000810043f */
[----:B------:R0:W2:Y:S01]  /*10810*/  SHFL.IDX PT, R13, R14, RZ, 0x1c1f ;  /* 0x001c1fff0e0d7589 */ /* 0x0000a200000e0000 */
[----:B------:R-:W-:Y:S05]  /*10820*/  @P0 BRA `(.L_x_13253) ;  /* 0x0000000000840947 */ /* 0x000fea0003800000 */
[----:B------:R-:W-:Y:S02]  /*10830*/  ULDC UR4, c[0x0][0xac8] ;  /* 0x0002b20000047ab9 */ /* 0x000fe40000000800 */
[----:B------:R-:W-:Y:S02]  /*10840*/  ISETP.GE.AND P0, PT, R16, UR4, PT ;  /* 0x0000000410007c0c */ /* 0x000fe4000bf06270 */
[----:B------:R-:W-:Y:S02]  /*10850*/  ISETP.GE.AND P1, PT, R156, UR4, PT ;  /* 0x000000049c007c0c */ /* 0x000fe4000bf26270 */
[----:B------:R-:W-:Y:S02]  /*10860*/  ISETP.GE.AND P5, PT, R155, UR4, PT ;  /* 0x000000049b007c0c */ /* 0x000fe4000bfa6270 */
[----:B------:R-:W-:-:S07]  /*10870*/  ISETP.GE.AND P3, PT, R154, UR4, PT ;  /* 0x000000049a007c0c */ /* 0x000fce000bf66270 */
[-C--:B-1----:R-:W-:Y:S02]  /*10880*/  @!P0 LEA R4, P2, R16, R21.reuse, 0x2 ;  /* 0x0000001510048211 */ /* 0x082fe400078410ff */
[----:B0-----:R-:W-:Y:S02]  /*10890*/  @!P1 LEA R6, P4, R156, R21, 0x2 ;  /* 0x000000159c069211 */ /* 0x001fe400078810ff */
[-C--:B--2---:R-:W-:Y:S02]  /*108a0*/  @!P0 LEA.HI.X R5, R16, R13.reuse, R33, 0x2, P2 ;  /* 0x0000000d10058211 */ /* 0x084fe400010f1421 */
[----:B------:R-:W-:Y:S02]  /*108b0*/  @!P1 LEA.HI.X R7, R156, R13, R31, 0x2, P4 ;  /* 0x0000000d9c079211 */ /* 0x000fe400020f141f */
[----:B------:R-:W-:Y:S01]  /*108c0*/  ISETP.GE.AND P2, PT, R153, UR4, PT ;  /* 0x0000000499007c0c */ /* 0x000fe2000bf46270 */
[----:B------:R0:W-:Y:S01]  /*108d0*/  @!P0 ST.E.64 desc[UR52][R4.64], R2 ;  /* 0x0000000204008985 */ /* 0x0001e2000c101b34 */
[----:B------:R-:W-:-:S02]  /*108e0*/  @!P5 LEA R8, P4, R155, R21, 0x2 ;  /* 0x000000159b08d211 */ /* 0x000fc400078810ff */
[----:B------:R-:W-:Y:S01]  /*108f0*/  ISETP.GE.AND P0, PT, R23, UR4, PT ;  /* 0x0000000417007c0c */ /* 0x000fe2000bf06270 */
[----:B------:R1:W-:Y:S01]  /*10900*/  @!P1 ST.E.64 desc[UR52][R6.64], R92 ;  /* 0x0000005c06009985 */ /* 0x0003e2000c101b34 */
[----:B------:R-:W-:Y:S02]  /*10910*/  ISETP.GE.AND P1, PT, R152, UR4, PT ;  /* 0x0000000498007c0c */ /* 0x000fe4000bf26270 */
[----:B------:R-:W-:Y:S02]  /*10920*/  @!P5 LEA.HI.X R9, R155, R13, R29, 0x2, P4 ;  /* 0x0000000d9b09d211 */ /* 0x000fe400020f141d */
[----:B------:R-:W-:Y:S02]  /*10930*/  ISETP.GE.AND P4, PT, R22, UR4, PT ;  /* 0x0000000416007c0c */ /* 0x000fe4000bf86270 */
[-C--:B------:R-:W-:Y:S01]  /*10940*/  @!P3 LEA R10, P6, R154, R21.reuse, 0x2 ;  /* 0x000000159a0ab211 */ /* 0x080fe200078c10ff */
[----:B------:R3:W-:Y:S01]  /*10950*/  @!P5 ST.E.64 desc[UR52][R8.64], R96 ;  /* 0x000000600800d985 */ /* 0x0007e2000c101b34 */
[----:B0-----:R-:W-:-:S02]  /*10960*/  @!P2 LEA R2, P5, R153, R21, 0x2 ;  /* 0x000000159902a211 */ /* 0x001fc400078a10ff */
[----:B------:R-:W-:-:S03]  /*10970*/  @!P3 LEA.HI.X R11, R154, R13, R28, 0x2, P6 ;  /* 0x0000000d9a0bb211 */ /* 0x000fc600030f141c */
[----:B------:R-:W-:Y:S02]  /*10980*/  @!P1 LEA R4, P6, R152, R21, 0x2 ;  /* 0x0000001598049211 */ /* 0x000fe400078c10ff */
[----:B------:R-:W-:Y:S01]  /*10990*/  @!P2 LEA.HI.X R3, R153, R13, R27, 0x2, P5 ;  /* 0x0000000d9903a211 */ /* 0x000fe200028f141b */
[----:B------:R3:W-:Y:S01]  /*109a0*/  @!P3 ST.E.64 desc[UR52][R10.64], R100 ;  /* 0x000000640a00b985 */ /* 0x0007e2000c101b34 */
[CC--:B-1----:R-:W-:Y:S02]  /*109b0*/  @!P0 LEA R6, P3, R23.reuse, R21.reuse, 0x2 ;  /* 0x0000001517068211 */ /* 0x0c2fe400078610ff */
        /* <DEDUP_REMOVED lines=8> */
.L_x_13253:
[----:B------:R-:W-:Y:S05]  /*10a40*/  BSYNC B1 ;  /* 0x0000000000017941 */ /* 0x000fea0003800000 */
.L_x_13252:
[----:B------:R-:W-:Y:S01]  /*10a50*/  ISETP.GE.AND P0, PT, R15, R30, PT ;  /* 0x0000001e0f00720c */ /* 0x000fe20003f06270 */
[----:B-1----:R1:W4:Y:S04]  /*10a60*/  SHFL.IDX PT, R21, R14, 0x1, 0x1c1f ;  /* 0x003c1f000e157f89 */ /* 0x00232800000e0000 */
[----:B------:R1:W0:Y:S08]  /*10a70*/  SHFL.IDX PT, R25, R0, 0x1, 0x1c1f ;  /* 0x003c1f0000197f89 */ /* 0x00023000000e0000 */
[----:B-1----:R-:W-:Y:S05]  /*10a80*/  @P0 BRA `(.L_x_13251) ;  /* 0x0000000c00300947 */ /* 0x002fea0003800000 */
[----:B------:R-:W-:Y:S02]  /*10a90*/  ULDC UR4, c[0x0][0xac8] ;  /* 0x0002b20000047ab9 */ /* 0x000fe40000000800 */
[----:B------:R-:W-:Y:S02]  /*10aa0*/  ISETP.GE.AND P1, PT, R16, UR4, PT ;  /* 0x0000000410007c0c */ /* 0x000fe4000bf26270 */
[----:B------:R-:W-:Y:S02]  /*10ab0*/  ISETP.GE.AND P5, PT, R156, UR4, PT ;  /* 0x000000049c007c0c */ /* 0x000fe4000bfa6270 */
[----:B------:R-:W-:Y:S02]  /*10ac0*/  ISETP.GE.AND P3, PT, R155, UR4, PT ;  /* 0x000000049b007c0c */ /* 0x000fe4000bf66270 */
[----:B------:R-:W-:-:S07]  /*10ad0*/  ISETP.GE.AND P2, PT, R154, UR4, PT ;  /* 0x000000049a007c0c */ /* 0x000fce000bf46270 */
[-C--:B0--3--:R-:W-:Y:S02]  /*10ae0*/  @!P1 LEA R2, P0, R16, R25.reuse, 0x2 ;  /* 0x0000001910029211 */ /* 0x089fe400078010ff */
[----:B------:R-:W-:Y:S02]  /*10af0*/  @!P5 LEA R4, P4, R156, R25, 0x2 ;  /* 0x000000199c04d211 */ /* 0x000fe400078810ff */
[-C--:B----4-:R-:W-:Y:S02]  /*10b00*/  @!P1 LEA.HI.X R3, R16, R21.reuse, R33, 0x2, P0 ;  /* 0x0000001510039211 */ /* 0x090fe400000f1421 */
[----:B------:R-:W-:Y:S02]  /*10b10*/  ISETP.GE.AND P0, PT, R152, UR4, PT ;  /* 0x0000000498007c0c */ /* 0x000fe4000bf06270 */
[----:B------:R-:W-:Y:S01]  /*10b20*/  @!P5 LEA.HI.X R5, R156, R21, R31, 0x2, P4 ;  /* 0x000000159c05d211 */ /* 0x000fe200020f141f */
[----:B------:R0:W-:Y:S01]  /*10b30*/  @!P1 ST.E.64 desc[UR52][R2.64], R90 ;  /* 0x0000005a02009985 */ /* 0x0001e2000c101b34 */
[----:B------:R-:W-:-:S02]  /*10b40*/  ISETP.GE.AND P1, PT, R153, UR4, PT ;  /* 0x0000000499007c0c */ /* 0x000fc4000bf26270 */
[----:B------:R-:W-:Y:S01]  /*10b50*/  ISETP.GE.AND P4, PT, R23, UR4, PT ;  /* 0x0000000417007c0c */ /* 0x000fe2000bf86270 */
[----:B------:R1:W-:Y:S01]  /*10b60*/  @!P5 ST.E.64 desc[UR52][R4.64], R94 ;  /* 0x0000005e0400d985 */ /* 0x0003e2000c101b34 */
[CC--:B------:R-:W-:Y:S02]  /*10b70*/  @!P3 LEA R6, P6, R155.reuse, R25.reuse, 0x2 ;  /* 0x000000199b06b211 */ /* 0x0c0fe400078c10ff */
[C---:B------:R-:W-:Y:S02]  /*10b80*/  @!P2 LEA R8, P5, R154.reuse, R25, 0x2 ;  /* 0x000000199a08a211 */ /* 0x040fe400078a10ff */
[-C--:B------:R-:W-:Y:S02]  /*10b90*/  @!P3 LEA.HI.X R7, R155, R21.reuse, R29, 0x2, P6 ;  /* 0x000000159b07b211 */ /* 0x080fe400030f141d */
[----:B------:R-:W-:-:S03]  /*10ba0*/  @!P2 LEA.HI.X R9, R154, R21, R28, 0x2, P5 ;  /* 0x000000159a09a211 */ /* 0x000fc600028f141c */
[----:B------:R1:W-:Y:S01]  /*10bb0*/  @!P3 ST.E.64 desc[UR52][R6.64], R98 ;  /* 0x000000620600b985 */ /* 0x0003e2000c101b34 */
[-C--:B0-----:R-:W-:Y:S02]  /*10bc0*/  @!P1 LEA R2, P6, R153, R25.reuse, 0x2 ;  /* 0x0000001999029211 */ /* 0x081fe400078c10ff */
[CC--:B------:R-:W-:Y:S01]  /*10bd0*/  @!P0 LEA R10, P3, R152.reuse, R25.reuse, 0x2 ;  /* 0x00000019980a8211 */ /* 0x0c0fe200078610ff */
[----:B------:R1:W-:Y:S01]  /*10be0*/  @!P2 ST.E.64 desc[UR52][R8.64], R102 ;  /* 0x000000660800a985 */ /* 0x0003e2000c101b34 */
[----:B------:R-:W-:Y:S02]  /*10bf0*/  @!P4 LEA R12, P5, R23, R25, 0x2 ;  /* 0x00000019170cc211 */ /* 0x000fe400078a10ff */
[-C--:B------:R-:W-:Y:S02]  /*10c00*/  @!P1 LEA.HI.X R3, R153, R21.reuse, R27, 0x2, P6 ;  /* 0x0000001599039211 */ /* 0x080fe400030f141b */
[-C--:B------:R-:W-:Y:S02]  /*10c10*/  @!P0 LEA.HI.X R11, R152, R21.reuse, R26, 0x2, P3 ;  /* 0x00000015980b8211 */ /* 0x080fe400018f141a */
[----:B--2---:R-:W-:Y:S01]  /*10c20*/  @!P4 LEA.HI.X R13, R23, R21, R24, 0x2, P5 ;  /* 0x00000015170dc211 */ /* 0x004fe200028f1418 */
[----:B------:R1:W-:Y:S04]  /*10c30*/  @!P1 ST.E.64 desc[UR52][R2.64], R106 ;  /* 0x0000006a02009985 */ /* 0x0003e8000c101b34 */
[----:B------:R1:W-:Y:S01]  /*10c40*/  @!P0 ST.E.64 desc[UR52][R10.64], R110 ;  /* 0x0000006e0a008985 */ /* 0x0003e2000c101b34 */
[----:B------:R-:W-:-:S03]  /*10c50*/  ISETP.GE.AND P0, PT, R22, UR4, PT ;  /* 0x0000000416007c0c */ /* 0x000fc6000bf06270 */
[----:B------:R1:W-:Y:S10]  /*10c60*/  @!P4 ST.E.64 desc[UR52][R12.64], R114 ;  /* 0x000000720c00c985 */ /* 0x0003f4000c101b34 */
[----:B------:R-:W-:Y:S05]  /*10c70*/  @P0 BRA `(.L_x_13251) ;  /* 0x0000000800b40947 */ /* 0x000fea0003800000 */
[----:B-1----:R-:W-:-:S04]  /*10c80*/  LEA R2, P0, R22, R25, 0x2 ;  /* 0x0000001916027211 */ /* 0x002fc800078010ff */
[----:B------:R-:W-:-:S05]  /*10c90*/  LEA.HI.X R3, R22, R21, R20, 0x2, P0 ;  /* 0x0000001516037211 */ /* 0x000fca00000f1414 */
[----:B------:R0:W-:Y:S01]  /*10ca0*/  ST.E.64 desc[UR52][R2.64], R118 ;  /* 0x0000007602007985 */ /* 0x0001e2000c101b34 */
[----:B------:R-:W-:Y:S05]  /*10cb0*/  BRA `(.L_x_13251) ;  /* 0x0000000800a47947 */ /* 0x000fea0003800000 */
.L_x_13248:
        /* <DEDUP_REMOVED lines=32> */
.L_x_13254:
        /* <DEDUP_REMOVED lines=59> */
.L_x_13256:
[----:B------:R-:W-:Y:S05]  /*11270*/  BSYNC B1 ;  /* 0x0000000000017941 */ /* 0x000fea0003800000 */
.L_x_13255:
[----:B------:R-:W-:-:S06]  /*11280*/  UISETP.GT.AND UP0, UPT, UR42, 0x1, UPT ;  /* 0x000000012a00788c */ /* 0x000fcc000bf04270 */
[----:B------:R-:W-:-:S13]  /*11290*/  PLOP3.LUT P0, PT, PT, PT, UP0, 0x80, 0x0 ;  /* 0x000000000000781c */ /* 0x000fda0003f0f008 */
[----:B------:R-:W-:Y:S05]  /*112a0*/  @P0 BRA `(.L_x_13251) ;  /* 0x0000000400280947 */ /* 0x000fea0003800000 */
[----:B------:R-:W1:Y:S01]  /*112b0*/  LDC R11, c[0x0][0xbe8] ;  /* 0x0002fa00ff0b7b82 */ /* 0x000e620000000800 */
[----:B------:R-:W-:Y:S01]  /*112c0*/  ULDC.64 UR14, c[0x0][0xaa0] ;  /* 0x0002a800000e7ab9 */ /* 0x000fe20000000a00 */
[----:B------:R-:W-:Y:S01]  /*112d0*/  IMAD R2, R18, 0x30, R157 ;  /* 0x0000003012027824 */ /* 0x000fe200078e029d */
[----:B------:R-:W-:Y:S01]  /*112e0*/  UIMAD UR10, UR21, UR14, URZ ;  /* 0x0000000e150a72a4 */ /* 0x000fe2000f8e023f */
[----:B------:R-:W-:Y:S01]  /*112f0*/  VIADD R30, R157, UR39 ;  /* 0x000000279d1e7c36 */ /* 0x000fe20008000000 */
[----:B------:R-:W-:Y:S01]  /*11300*/  UIMAD.WIDE.U32 UR8, UR4, UR14, URZ ;  /* 0x0000000e040872a5 */ /* 0x000fe2000f8e003f */
[----:B0-----:R-:W-:Y:S01]  /*11310*/  VIADD R4, R2, UR39 ;  /* 0x0000002702047c36 */ /* 0x001fe20008000000 */
[----:B------:R-:W-:Y:S01]  /*11320*/  UIMAD UR10, UR4, UR15, UR10 ;  /* 0x0000000f040a72a4 */ /* 0x000fe2000f8e020a */
[----:B------:R-:W-:Y:S02]  /*11330*/  SHF.R.S32.HI R13, RZ, 0x1f, R19 ;  /* 0x0000001fff0d7819 */ /* 0x000fe40000011413 */
[----:B------:R-:W-:Y:S01]  /*11340*/  IMAD.MOV.U32 R5, RZ, RZ, R4 ;  /* 0x000000ffff057224 */ /* 0x000fe200078e0004 */
        /* <DEDUP_REMOVED lines=16> */
[----:B------:R-:W-:Y:S01]  /*11450*/  ULDC UR4, c[0x0][0xac8] ;  /* 0x0002b20000047ab9 */ /* 0x000fe20000000800 */
        /* <DEDUP_REMOVED lines=14> */
[----:B------:R-:W-:-:S03]  /*11540*/  ULDC.64 UR8, c[0x0][0xa80] ;  /* 0x0002a00000087ab9 */ /* 0x000fc60000000a00 */
[----:B------:R-:W-:Y:S01]  /*11550*/  IMAD.IADD R3, R3, 0x1, R5 ;  /* 0x0000000103037824 */ /* 0x000fe200078e0205 */
[----:B------:R-:W-:Y:S01]  /*11560*/  LEA R4, P0, R2, UR8, 0x1 ;  /* 0x0000000802047c11 */ /* 0x000fe2000f8008ff */
[----:B-----5:R-:W-:Y:S02]  /*11570*/  IMAD R11, R0, R11, RZ ;  /* 0x0000000b000b7224 */ /* 0x020fe400078e02ff */
[----:B------:R-:W-:Y:S01]  /*11580*/  VIADD R0, R30, 0x30 ;  /* 0x000000301e007836 */ /* 0x000fe20000000000 */
[----:B------:R-:W-:Y:S01]  /*11590*/  LEA.HI.X R8, R2, UR9, R3, 0x1, P0 ;  /* 0x0000000902087c11 */ /* 0x000fe200080f0c03 */
[----:B------:R-:W0:Y:S01]  /*115a0*/  SHFL.IDX PT, R6, R4, RZ, 0x181f ;  /* 0x00181fff04067589 */ /* 0x000e2200000e0000 */
[----:B------:R-:W-:Y:S01]  /*115b0*/  ISETP.GE.AND P0, PT, R19, UR4, PT ;  /* 0x0000000413007c0c */ /* 0x000fe2000bf06270 */
[C---:B------:R-:W-:Y:S02]  /*115c0*/  VIADD R2, R30.reuse, 0x60 ;  /* 0x000000601e027836 */ /* 0x040fe40000000000 */
[----:B------:R-:W1:Y:S01]  /*115d0*/  SHFL.IDX PT, R14, R4, 0x1, 0x181f ;  /* 0x00381f00040e7f89 */ /* 0x000e6200000e0000 */
[CC--:B------:R-:W-:Y:S01]  /*115e0*/  ISETP.GE.OR P3, PT, R30.reuse, R11.reuse, P0 ;  /* 0x0000000b1e00720c */ /* 0x0c0fe20000766670 */
[----:B------:R-:W-:Y:S01]  /*115f0*/  VIADD R3, R30, 0x90 ;  /* 0x000000901e037836 */ /* 0x000fe20000000000 */
[-C--:B------:R-:W-:Y:S01]  /*11600*/  ISETP.GE.OR P2, PT, R0, R11.reuse, P0 ;  /* 0x0000000b0000720c */ /* 0x080fe20000746670 */
[----:B------:R-:W2:Y:S01]  /*11610*/  SHFL.IDX PT, R24, R4, 0x2, 0x181f ;  /* 0x00581f0004187f89 */ /* 0x000ea200000e0000 */
[----:B------:R-:W-:-:S02]  /*11620*/  ISETP.GE.OR P1, PT, R2, R11, P0 ;  /* 0x0000000b0200720c */ /* 0x000fc40000726670 */
[----:B------:R-:W-:Y:S01]  /*11630*/  ISETP.GE.OR P0, PT, R3, R11, P0 ;  /* 0x0000000b0300720c */ /* 0x000fe20000706670 */
[----:B------:R-:W3:Y:S04]  /*11640*/  SHFL.IDX PT, R10, R8, RZ, 0x181f ;  /* 0x00181fff080a7589 */ /* 0x000ee800000e0000 */
[----:B------:R1:W4:Y:S04]  /*11650*/  SHFL.IDX PT, R28, R4, 0x3, 0x181f ;  /* 0x00781f00041c7f89 */ /* 0x00032800000e0000 */
[----:B------:R-:W4:Y:S04]  /*11660*/  SHFL.IDX PT, R12, R8, 0x1, 0x181f ;  /* 0x00381f00080c7f89 */ /* 0x000f2800000e0000 */
[----:B------:R-:W4:Y:S01]  /*11670*/  SHFL.IDX PT, R20, R8, 0x2, 0x181f ;  /* 0x00581f0008147f89 */ /* 0x000f2200000e0000 */
[----:B0-----:R-:W-:-:S03]  /*11680*/  @!P3 LEA R2, P6, R19, R6, 0x1 ;  /* 0x000000061302b211 */ /* 0x001fc600078c08ff */
[----:B------:R4:W0:Y:S01]  /*11690*/  SHFL.IDX PT, R26, R8, 0x3, 0x181f ;  /* 0x00781f00081a7f89 */ /* 0x00082200000e0000 */
[C---:B-1----:R-:W-:Y:S02]  /*116a0*/  @!P2 LEA R4, P5, R19.reuse, R14, 0x1 ;  /* 0x0000000e1304a211 */ /* 0x042fe400078a08ff */
[C---:B--2---:R-:W-:Y:S02]  /*116b0*/  @!P1 LEA R6, P4, R19.reuse, R24, 0x1 ;  /* 0x0000001813069211 */ /* 0x044fe400078808ff */
[C---:B---3--:R-:W-:Y:S02]  /*116c0*/  @!P3 LEA.HI.X R3, R19.reuse, R10, R13, 0x1, P6 ;  /* 0x0000000a1303b211 */ /* 0x048fe400030f0c0d */
[----:B----4-:R-:W-:-:S03]  /*116d0*/  @!P0 LEA R8, P6, R19, R28, 0x1 ;  /* 0x0000001c13088211 */ /* 0x010fc600078c08ff */
[----:B------:R1:W-:Y:S01]  /*116e0*/  @!P3 ST.E.128 desc[UR52][R2.64], RZ ;  /* 0x000000ff0200b985 */ /* 0x0003e2000c101d34 */
[C-C-:B------:R-:W-:Y:S02]  /*116f0*/  @!P2 LEA.HI.X R5, R19.reuse, R12, R13.reuse, 0x1, P5 ;  /* 0x0000000c1305a211 */ /* 0x140fe400028f0c0d */
[----:B------:R-:W-:-:S03]  /*11700*/  @!P1 LEA.HI.X R7, R19, R20, R13, 0x1, P4 ;  /* 0x0000001413079211 */ /* 0x000fc600020f0c0d */
[----:B------:R1:W-:Y:S01]  /*11710*/  @!P2 ST.E.128 desc[UR52][R4.64], RZ ;  /* 0x000000ff0400a985 */ /* 0x0003e2000c101d34 */
[----:B0-----:R-:W-:-:S03]  /*11720*/  @!P0 LEA.HI.X R9, R19, R26, R13, 0x1, P6 ;  /* 0x0000001a13098211 */ /* 0x001fc600030f0c0d */
[----:B------:R1:W-:Y:S04]  /*11730*/  @!P1 ST.E.128 desc[UR52][R6.64], RZ ;  /* 0x000000ff06009985 */ /* 0x0003e8000c101d34 */
[----:B------:R1:W-:Y:S02]  /*11740*/  @!P0 ST.E.128 desc[UR52][R8.64], RZ ;  /* 0x000000ff08008985 */ /* 0x0003e4000c101d34 */
.L_x_13251:
[----:B------:R-:W-:Y:S05]  /*11750*/  BSYNC B0 ;  /* 0x0000000000007941 */ /* 0x000fea0003800000 */
.L_x_13247:
[----:B------:R-:W-:Y:S02]  /*11760*/  ULDC UR4, c[0x0][0xc3c] ;  /* 0x00030f0000047ab9 */ /* 0x000fe40000000800 */
[----:B------:R-:W-:-:S06]  /*11770*/  UISETP.GE.AND UP0, UPT, UR6, UR4, UPT ;  /* 0x000000040600728c */ /* 0x000fcc000bf06270 */
[----:B------:R-:W-:-:S13]  /*11780*/  PLOP3.LUT P0, PT, PT, PT, UP0, 0x80, 0x0 ;  /* 0x000000000000781c */ /* 0x000fda0003f0f008 */
[----:B------:R-:W-:Y:S05]  /*11790*/  @!P0 BRA `(.L_x_13257) ;  /* 0xfffffef400dc8947 */ /* 0x000fea000383ffff */
[----:B------:R-:W-:Y:S05]  /*117a0*/  EXIT ;  /* 0x000000000000794d */ /* 0x000fea0003800000 */
.L_x_13164:
        /* <DEDUP_REMOVED lines=18> */
.L_x_13258:
        /* <DEDUP_REMOVED lines=44> */
.L_x_13262:
        /* <DEDUP_REMOVED lines=37> */
.L_x_13260:
        /* <DEDUP_REMOVED lines=13> */
.L_x_13263:
        /* <DEDUP_REMOVED lines=62> */
.L_x_13264:
        /* <DEDUP_REMOVED lines=62> */
.L_x_13265:
[----:B------:R-:W-:-:S05]  /*12670*/  LOP3.LUT R2, RZ, R2, RZ, 0x33, !PT ;  /* 0x00000002ff027212 */ /* 0x000fca00078e33ff */
[----:B------:R-:W-:Y:S01]  /*12680*/  IMAD.IADD R25, R25, 0x1, R2 ;  /* 0x0000000119197824 */ /* 0x000fe200078e0202 */
[----:B------:R-:W-:Y:S06]  /*12690*/  BRA `(.L_x_13266) ;  /* 0x00000000000c7947 */ /* 0x000fec0003800000 */
.L_x_13261:
[----:B------:R-:W-:Y:S02]  /*126a0*/  IMAD.MOV.U32 R25, RZ, RZ, RZ ;  /* 0x000000ffff197224 */ /* 0x000fe400078e00ff */
[----:B------:R-:W-:Y:S02]  /*126b0*/  IMAD.U32 R24, RZ, RZ, UR6 ;  /* 0x00000006ff187e24 */ /* 0x000fe4000f8e00ff */
[----:B------:R-:W-:-:S07]  /*126c0*/  IMAD.MOV.U32 R26, RZ, RZ, RZ ;  /* 0x000000ffff1a7224 */ /* 0x000fce00078e00ff */
.L_x_13266:
[----:B------:R-:W-:-:S13]  /*126d0*/  ISETP.NE.AND P0, PT, R0, RZ, PT ;  /* 0x000000ff0000720c */ /* 0x000fda0003f05270 */
[----:B------:R-:W0:Y:S01]  /*126e0*/  @!P0 S2R R3, SR_CgaCtaId ;  /* 0x0000000000038919 */ /* 0x000e220000008800 */
[----:B------:R-:W-:-:S04]  /*126f0*/  @!P0 MOV R0, 0x400 ;  /* 0x0000040000008802 */ /* 0x000fc80000000f00 */
[----:B0-----:R-:W-:-:S05]  /*12700*/  @!P0 LEA R0, R3, R0, 0x18 ;  /* 0x0000000003008211 */ /* 0x001fca00078ec0ff */
[----:B------:R2:W-:Y:S01]  /*12710*/  @!P0 STS.128 [R0+0x168d0], R24 ;  /* 0x0168d01800008388 */ /* 0x0005e20000000c00 */
[----:B------:R-:W-:Y:S06]  /*12720*/  BAR.ARV 0x5, 0x200 ;  /* 0x0148000000007b1d */ /* 0x000fec0000002000 */
.L_x_13259:
        /* <DEDUP_REMOVED lines=20> */
[----:B0-----:R-:W-:Y:S02]  /*12870*/  LOP3.LUT R2, R0, 0x1f8, RZ, 0xc0, !PT ;  /* 0x000001f800027812 */ /* 0x001fe400078ec0ff */
[----:B------:R-:W-:Y:S02]  /*12880*/  SHF.R.U32.HI R4, RZ, 0x3, R4 ;  /* 0x00000003ff047819 */ /* 0x000fe40000011604 */
[----:B------:R-:W-:-:S04]  /*12890*/  LOP3.LUT R2, R2, 0x38, R5, 0x78, !PT ;  /* 0x0000003802027812 */ /* 0x000fc800078e7805 */
[----:B------:R-:W-:Y:S01]  /*128a0*/  LOP3.LUT R2, R2, 0x200, R3, 0xf8, !PT ;  /* 0x0000020002027812 */ /* 0x000fe200078ef803 */
[----:B------:R-:W-:-:S04]  /*128b0*/  IMAD.SHL.U32 R3, R5, 0x10, RZ ;  /* 0x0000001005037824 */ /* 0x000fc800078e00ff */
[----:B------:R-:W-:Y:S01]  /*128c0*/  IMAD R0, R2, 0x2, R17 ;  /* 0x0000000202007824 */ /* 0x000fe200078e0211 */
[----:B------:R-:W-:-:S04]  /*128d0*/  LOP3.LUT R3, R4, 0x70, R3, 0xf8, !PT ;  /* 0x0000007004037812 */ /* 0x000fc800078ef803 */
[----:B------:R4:W-:Y:S03]  /*128e0*/  STL [R1+0x4], R0 ;  /* 0x0000040001007387 */ /* 0x0009e60000100800 */
.L_x_13367:
[----:B------:R-:W-:Y:S05]  /*128f0*/  YIELD ;  /* 0x0000000000007946 */ /* 0x000fea0003800000 */
[----:B------:R-:W-:Y:S01]  /*12900*/  ULDC.64 UR4, c[0x0][0xa28] ;  /* 0x00028a0000047ab9 */ /* 0x000fe20000000a00 */
[----:B------:R-:W-:Y:S02]  /*12910*/  CS2R R8, SRZ ;  /* 0x0000000000087805 */ /* 0x000fe4000001ff00 */
[----:B------:R-:W-:Y:S01]  /*12920*/  ISETP.NE.U32.AND P0, PT, RZ, UR4, PT ;  /* 0x00000004ff007c0c */ /* 0x000fe2000bf05070 */
[----:B01----:R-:W0:Y:S01]  /*12930*/  LDC.64 R4, c[0x0][0xa00] ;  /* 0x00028000ff047b82 */ /* 0x003e220000000a00 */
[----:B----4-:R-:W-:Y:S01]  /*12940*/  IMAD.MOV.U32 R0, RZ, RZ, RZ ;  /* 0x000000ffff007224 */ /* 0x010fe200078e00ff */
[----:B------:R-:W-:Y:S01]  /*12950*/  ULDC.64 UR6, c[0x0][0xa08] ;  /* 0x0002820000067ab9 */ /* 0x000fe20000000a00 */
[----:B------:R-:W-:Y:S01]  /*12960*/  ISETP.NE.AND.EX P0, PT, RZ, UR5, PT, P0 ;  /* 0x00000005ff007c0c */ /* 0x000fe2000bf05300 */
[----:B------:R-:W-:-:S12]  /*12970*/  ULDC.64 UR4, c[0x0][0xa18] ;  /* 0x0002860000047ab9 */ /* 0x000fd80000000a00 */
[----:B------:R-:W1:Y:S02]  /*12980*/  @P0 LDC.64 R2, c[0x0][0xa28] ;  /* 0x00028a00ff020b82 */ /* 0x000e640000000a00 */
        /* <DEDUP_REMOVED lines=15> */
[----:B------:R0:W5:Y:S01]  /*12a80*/  @P1 LDG.E R9, desc[UR52][R2.64] ;  /* 0x0000003402091981 */ /* 0x000162000c1e1900 */
[----:B-1----:R-:W-:-:S03]  /*12a90*/  @P2 IMAD.WIDE R6, R27, 0x4, R6 ;  /* 0x000000041b062825 */ /* 0x002fc600078e0206 */
        /* <DEDUP_REMOVED lines=8> */
[----:B------:R-:W-:-:S04]  /*12b20*/  USEL UR4, UR4, 0x1, UP0 ;  /* 0x0000000104047887 */ /* 0x000fc80008000000 */
[----:B------:R-:W-:-:S06]  /*12b30*/  UIMAD UR4, UR4, UR5, URZ ;  /* 0x00000005040472a4 */ /* 0x000fcc000f8e023f */
[----:B------:R-:W-:Y:S01]  /*12b40*/  IMAD.U32 R11, RZ, RZ, UR4 ;  /* 0x00000004ff0b7e24 */ /* 0x000fe2000f8e00ff */
        /* <DEDUP_REMOVED lines=8> */
.L_x_13268:
        /* <DEDUP_REMOVED lines=14> */
.L_x_13269:
[----:B------:R-:W-:Y:S05]  /*12cb0*/  @!P1 BRA `(.L_x_13270) ;  /* 0x00000000000c9947 */ /* 0x000fea0003800000 */
[----:B------:R-:W2:Y:S04]  /*12cc0*/  LDG.E R4, desc[UR52][R2.64] ;  /* 0x0000003402047981 */ /* 0x000ea8000c1e1900 */
[----:B------:R-:W2:Y:S02]  /*12cd0*/  LDG.E R11, desc[UR52][R2.64+0x4] ;  /* 0x00000434020b7981 */ /* 0x000ea4000c1e1900 */
[----:B--2---:R-:W-:-:S07]  /*12ce0*/  IMAD.IADD R11, R11, 0x1, -R4 ;  /* 0x000000010b0b7824 */ /* 0x004fce00078e0a04 */
.L_x_13270:
[----:B0-----:R-:W0:Y:S01]  /*12cf0*/  LDC R2, c[0x0][0x448] ;  /* 0x00011200ff027b82 */ /* 0x001e220000000800 */
[----:B------:R-:W-:Y:S02]  /*12d00*/  IMAD R12, R25, 0xc0, RZ ;  /* 0x000000c0190c7824 */ /* 0x000fe400078e02ff */
[----:B-----5:R-:W-:Y:S02]  /*12d10*/  IMAD.IADD R8, R11, 0x1, -R8 ;  /* 0x000000010b087824 */ /* 0x020fe400078e0a08 */
[----:B------:R-:W-:Y:S01]  /*12d20*/  VIADD R5, R12, 0xbf ;  /* 0x000000bf0c057836 */ /* 0x000fe20000000000 */
[----:B------:R2:W-:Y:S01]  /*12d30*/  STL [R1+0x8], R12 ;  /* 0x0000080c01007387 */ /* 0x0005e20000100800 */
[----:B0-----:R-:W-:Y:S02]  /*12d40*/  ISETP.NE.AND P1, PT, R2, 0x1, PT ;  /* 0x000000010200780c */ /* 0x001fe40003f25270 */
[----:B------:R-:W0:Y:S11]  /*12d50*/  LDC.64 R2, c[0x0][0x9e0] ;  /* 0x00027800ff027b82 */ /* 0x000e360000000a00 */
[----:B------:R-:W3:Y:S08]  /*12d60*/  @P1 LDC R6, c[0x0][0x44c] ;  /* 0x00011300ff061b82 */ /* 0x000ef00000000800 */
[----:B------:R-:W4:Y:S01]  /*12d70*/  @P1 LDC R4, c[0x0][0x450] ;  /* 0x00011400ff041b82 */ /* 0x000f220000000800 */
[----:B0-----:R-:W-:Y:S01]  /*12d80*/  ISETP.GE.AND P2, PT, R3, 0x1, PT ;  /* 0x000000010300780c */ /* 0x001fe20003f46270 */
[----:B---3--:R-:W-:Y:S01]  /*12d90*/  @P1 IMAD.HI.U32 R7, R5, R6, RZ ;  /* 0x0000000605071227 */ /* 0x008fe200078e00ff */
[----:B------:R-:W-:-:S04]  /*12da0*/  IADD3 R6, R8, 0x1, -R10 ;  /* 0x0000000108067810 */ /* 0x000fc80007ffe80a */
[----:B----4-:R-:W-:Y:S01]  /*12db0*/  @P1 SHF.R.U32.HI R5, RZ, R4, R7 ;  /* 0x00000004ff051219 */ /* 0x010fe20000011607 */
[----:B------:R-:W-:-:S05]  /*12dc0*/  VIADD R4, R8, 0x7f ;  /* 0x0000007f08047836 */ /* 0x000fca0000000000 */
[----:B------:R-:W-:-:S04]  /*12dd0*/  SHF.R.S32.HI R7, RZ, 0x1f, R4 ;  /* 0x0000001fff077819 */ /* 0x000fc80000011404 */
[----:B------:R-:W-:Y:S01]  /*12de0*/  LEA.HI R4, R7, R4, RZ, 0x7 ;  /* 0x0000000407047211 */ /* 0x000fe200078f38ff */
[----:B------:R-:W-:-:S03]  /*12df0*/  IMAD.IADD R7, R6, 0x1, R5 ;  /* 0x0000000106077824 */ /* 0x000fc600078e0205 */
[----:B------:R-:W-:Y:S01]  /*12e00*/  SHF.R.S32.HI R9, RZ, 0x7, R4 ;  /* 0x00000007ff097819 */ /* 0x000fe20000011404 */
[----:B------:R-:W-:-:S04]  /*12e10*/  IMAD.IADD R2, R7, 0x1, R2 ;  /* 0x0000000107027824 */ /* 0x000fc800078e0202 */
[----:B------:R2:W-:Y:S01]  /*12e20*/  STL [R1+0x40], R9 ;  /* 0x0000400901007387 */ /* 0x0005e20000100800 */
[----:B------:R-:W-:Y:S05]  /*12e30*/  @!P2 BRA `(.L_x_13271) ;  /* 0x000000000048a947 */ /* 0x000fea0003800000 */
        /* <DEDUP_REMOVED lines=11> */
.L_x_13273:
[----:B------:R-:W-:-:S13]  /*12ef0*/  ISETP.NE.AND P0, PT, R3, 0x1, PT ;  /* 0x000000010300780c */ /* 0x000fda0003f05270 */
[----:B------:R-:W0:Y:S02]  /*12f00*/  @P0 LDC.64 R4, c[0x0][0x9e8] ;  /* 0x00027a00ff040b82 */ /* 0x000e240000000a00 */
[----:B0-----:R-:W-:-:S05]  /*12f10*/  @P0 IMAD.HI.U32 R4, R6, R4, RZ ;  /* 0x0000000406040227 */ /* 0x001fca00078e00ff */
[----:B------:R-:W-:-:S07]  /*12f20*/  @P0 SHF.R.U32.HI R6, RZ, R5, R4 ;  /* 0x00000005ff060219 */ /* 0x000fce0000011604 */
.L_x_13274:
[----:B------:R-:W-:Y:S05]  /*12f30*/  BSYNC B0 ;  /* 0x0000000000007941 */ /* 0x000fea0003800000 */
.L_x_13272:
[----:B------:R-:W-:-:S05]  /*12f40*/  IMAD R5, R6, R3, R3 ;  /* 0x0000000306057224 */ /* 0x000fca00078e0203 */
[----:B------:R-:W-:-:S07]  /*12f50*/  VIMNMX R2, R2, R5, PT ;  /* 0x0000000502027248 */ /* 0x000fce0003fe0100 */
.L_x_13271:
[----:B------:R-:W0:Y:S01]  /*12f60*/  @P1 LDC R4, c[0x0][0x44c] ;  /* 0x00011300ff041b82 */ /* 0x000e220000000800 */
[----:B------:R-:W-:Y:S01]  /*12f70*/  VIADD R2, R2, 0x7f ;  /* 0x0000007f02027836 */ /* 0x000fe20000000000 */
[----:B------:R-:W-:Y:S01]  /*12f80*/  ULDC UR4, c[0x0][0x9dc] ;  /* 0x0002770000047ab9 */ /* 0x000fe20000000800 */
[----:B------:R-:W-:-:S05]  /*12f90*/  IMAD.MOV.U32 R5, RZ, RZ, R12 ;  /* 0x000000ffff057224 */ /* 0x000fca00078e000c */
[----:B------:R-:W3:Y:S01]  /*12fa0*/  @P1 LDC R7, c[0x0][0x450] ;  /* 0x00011400ff071b82 */ /* 0x000ee20000000800 */
[----:B0-----:R-:W-:-:S05]  /*12fb0*/  @P1 IMAD.HI.U32 R4, R12, R4, RZ ;  /* 0x000000040c041227 */ /* 0x001fca00078e00ff */
[----:B---3--:R-:W-:Y:S02]  /*12fc0*/  @P1 SHF.R.U32.HI R5, RZ, R7, R4 ;  /* 0x00000007ff051219 */ /* 0x008fe40000011604 */
[----:B------:R-:W-:Y:S02]  /*12fd0*/  SHF.R.S32.HI R7, RZ, 0x1f, R2 ;  /* 0x0000001fff077819 */ /* 0x000fe40000011402 */
[----:B------:R-:W-:Y:S02]  /*12fe0*/  IADD3 R8, R5, R8, -R10 ;  /* 0x0000000805087210 */ /* 0x000fe40007ffe80a */
[----:B------:R-:W-:-:S04]  /*12ff0*/  LEA.HI R7, R7, R2, RZ, 0x7 ;  /* 0x0000000207077211 */ /* 0x000fc800078f38ff */
[----:B------:R-:W-:-:S04]  /*13000*/  SHF.R.S32.HI R2, RZ, 0x7, R7 ;  /* 0x00000007ff027819 */ /* 0x000fc80000011407 */
[----:B------:R-:W-:Y:S01]  /*13010*/  VIMNMX R6, R9, R2, PT ;  /* 0x0000000209067248 */ /* 0x000fe20003fe0100 */
[----:B------:R0:W-:Y:S02]  /*13020*/  STL [R1+0x3c], R2 ;  /* 0x00003c0201007387 */ /* 0x0001e40000100800 */
[----:B0-----:R-:W-:Y:S01]  /*13030*/  VIADD R2, R8, -UR4 ;  /* 0x8000000408027c36 */ /* 0x001fe20008000000 */
        /* <DEDUP_REMOVED lines=12> */
.L_x_13277:
[----:B------:R-:W-:-:S13]  /*13100*/  ISETP.NE.AND P0, PT, R3, 0x1, PT ;  /* 0x000000010300780c */ /* 0x000fda0003f05270 */
[----:B------:R-:W0:Y:S02]  /*13110*/  @P0 LDC.64 R4, c[0x0][0x9e8] ;  /* 0x00027a00ff040b82 */ /* 0x000e240000000a00 */
[----:B0-----:R-:W-:-:S05]  /*13120*/  @P0 IMAD.HI.U32 R4, R7, R4, RZ ;  /* 0x0000000407040227 */ /* 0x001fca00078e00ff */
[----:B------:R-:W-:-:S07]  /*13130*/  @P0 SHF.R.U32.HI R7, RZ, R5, R4 ;  /* 0x00000005ff070219 */ /* 0x000fce0000011604 */
.L_x_13278:
[----:B------:R-:W-:Y:S05]  /*13140*/  BSYNC B0 ;  /* 0x0000000000007941 */ /* 0x000fea0003800000 */
.L_x_13276:
[----:B------:R-:W-:-:S05]  /*13150*/  IMAD R3, R7, R3, RZ ;  /* 0x0000000307037224 */ /* 0x000fca00078e02ff */
[----:B------:R-:W-:-:S07]  /*13160*/  VIMNMX R2, R2, R3, !PT ;  /* 0x0000000302027248 */ /* 0x000fce0007fe0100 */
.L_x_13275:
[----:B------:R-:W-:Y:S01]  /*13170*/  SHF.R.S32.HI R3, RZ, 0x1f, R2 ;  /* 0x0000001fff037819 */ /* 0x000fe20000011402 */
[----:B------:R-:W-:Y:S01]  /*13180*/  IMAD.MOV.U32 R5, RZ, RZ, RZ ;  /* 0x000000ffff057224 */ /* 0x000fe200078e00ff */
[----:B------:R-:W-:Y:S01]  /*13190*/  SHF.R.U32.HI R4, RZ, 0x10, R0 ;  /* 0x00000010ff047819 */ /* 0x000fe20000011600 */
[----:B------:R-:W-:Y:S01]  /*131a0*/  BSSY B0, `(.L_x_13279) ;  /* 0x0000029000007945 */ /* 0x000fe20003800000 */
[----:B------:R-:W-:Y:S01]  /*131b0*/  LEA.HI R3, R3, R2, RZ, 0x7 ;  /* 0x0000000203037211 */ /* 0x000fe200078f38ff */
[----:B--2---:R-:W-:Y:S01]  /*131c0*/  IMAD.MOV.U32 R12, RZ, RZ, R5 ;  /* 0x000000ffff0c7224 */ /* 0x004fe200078e0005 */
        /* <DEDUP_REMOVED lines=10> */
[-C--:B-1----:R-:W-:Y:S01]  /*13270*/  IABS R0, R4.reuse ;  /* 0x0000000400007213 */ /* 0x082fe20000000000 */
[----:B------:R-:W-:Y:S01]  /*13280*/  IMAD.MOV.U32 R2, RZ, RZ, RZ ;  /* 0x000000ffff027224 */ /* 0x000fe200078e00ff */
[----:B------:R-:W-:Y:S02]  /*13290*/  IABS R7, R4 ;  /* 0x0000000400077213 */ /* 0x000fe40000000000 */
[----:B------:R-:W1:Y:S03]  /*132a0*/  I2F.RP R8, R0 ;  /* 0x0000000000087306 */ /* 0x000e660000209400 */
[----:B------:R-:W-:-:S05]  /*132b0*/  IMAD.MOV R7, RZ, RZ, -R7 ;  /* 0x000000ffff077224 */ /* 0x000fca00078e0a07 */
[----:B-1----:R-:W1:Y:S02]  /*132c0*/  MUFU.RCP R8, R8 ;  /* 0x0000000800087308 */ /* 0x002e640000001000 */
[----:B-1----:R-:W-:-:S06]  /*132d0*/  VIADD R9, R8, 0xffffffe ;  /* 0x0ffffffe08097836 */ /* 0x002fcc0000000000 */
[----:B------:R-:W0:Y:S02]  /*132e0*/  F2I.FTZ.U32.TRUNC.NTZ R3, R9 ;  /* 0x0000000900037305 */ /* 0x000e24000021f000 */
[----:B0-----:R-:W-:-:S04]  /*132f0*/  IMAD.MOV R5, RZ, RZ, -R3 ;  /* 0x000000ffff057224 */ /* 0x001fc800078e0a03 */
[----:B------:R-:W-:-:S04]  /*13300*/  IMAD R5, R5, R0, RZ ;  /* 0x0000000005057224 */ /* 0x000fc800078e02ff */
        /* <DEDUP_REMOVED lines=18> */
.L_x_13280:
[----:B------:R-:W-:Y:S05]  /*13430*/  BSYNC B0 ;  /* 0x0000000000007941 */ /* 0x000fea0003800000 */
.L_x_13279:
        /* <DEDUP_REMOVED lines=14> */
[----:B------:R-:W3:Y:S08]  /*13520*/  FLO.U32 R0, UR4 ;  /* 0x0000000400007d00 */ /* 0x000ef000080e0000 */
[----:B0-----:R-:W4:Y:S01]  /*13530*/  POPC R5, UR4 ;  /* 0x0000000400057d09 */ /* 0x001f220008000000 */
[----:B---3--:R-:W-:-:S13]  /*13540*/  ISETP.EQ.U32.AND P0, PT, R0, R7, PT ;  /* 0x000000070000720c */ /* 0x008fda0003f02070 */
[----:B----4-:R-:W3:Y:S01]  /*13550*/  @P0 ATOMG.E.ADD.STRONG.GPU PT, R3, desc[UR52][R2.64], R5 ;  /* 0x00000005020309a8 */ /* 0x010ee200081ee1f4 */
[----:B-1----:R-:W0:Y:S02]  /*13560*/  S2R R4, SR_LTMASK ;  /* 0x0000000000047919 */ /* 0x002e240000003900 */
[----:B0-----:R-:W-:-:S04]  /*13570*/  LOP3.LUT R4, R4, UR4, RZ, 0xc0, !PT ;  /* 0x0000000404047c12 */ /* 0x001fc8000f8ec0ff */
[----:B------:R-:W0:Y:S01]  /*13580*/  POPC R7, R4 ;  /* 0x0000000400077309 */ /* 0x000e220000000000 */
[----:B---3--:R-:W0:Y:S02]  /*13590*/  SHFL.IDX PT, R0, R3, R0, 0x1f ;  /* 0x00001f0003007589 */ /* 0x008e2400000e0000 */
[----:B0-----:R-:W-:Y:S01]  /*135a0*/  IADD3 R24, R0, UR37, R7 ;  /* 0x0000002500187c10 */ /* 0x001fe2000fffe007 */
[----:B------:R-:W-:Y:S06]  /*135b0*/  BRA `(.L_x_13283) ;  /* 0x0000003000f47947 */ /* 0x000fec0003800000 */
.L_x_13282:
        /* <DEDUP_REMOVED lines=20> */
.L_x_13285:
[----:B------:R-:W-:Y:S05]  /*13700*/  BSYNC B6 ;  /* 0x0000000000067941 */ /* 0x000fea0003800000 */
.L_x_13284:
        /* <DEDUP_REMOVED lines=20> */
.L_x_13288:
        /* <DEDUP_REMOVED lines=15> */
.L_x_13287:
[----:B------:R-:W-:Y:S05]  /*13940*/  BSYNC B6 ;  /* 0x0000000000067941 */ /* 0x000fea0003800000 */
.L_x_13286:
        /* <DEDUP_REMOVED lines=20> */
.L_x_13383:
        /* <DEDUP_REMOVED lines=10> */
.L_x_13386:
        /* <DEDUP_REMOVED lines=21> */
.L_x_13292:
[----:B---3--:R-:W-:Y:S01]  /*13c80*/  IMAD R0, R18, 0x8, R17 ;  /* 0x0000000812007824 */ /* 0x008fe200078e0211 */
[----:B----4-:R-:W-:-:S04]  /*13c90*/  SHF.L.U32 R2, R28, 0x1f, RZ ;  /* 0x0000001f1c027819 */ /* 0x010fc800000006ff */
[----:B------:R-:W3:Y:S02]  /*13ca0*/  SYNCS.PHASECHK.TRANS64.TRYWAIT P0, [R0+URZ+0x16840], R2 ;  /* 0x01684002000075a7 */ /* 0x000ee4000800017f */
[----:B---3--:R-:W-:Y:S05]  /*13cb0*/  @!P0 BRA `(.L_x_13293) ;  /* 0x00000044005c8947 */ /* 0x008fea0003800000 */
.L_x_13387:
        /* <DEDUP_REMOVED lines=11> */
.L_x_13294:
[----:B---3--:R-:W3:Y:S01]  /*13d70*/  LDL.LU R2, [R1] ;  /* 0x0000000001027983 */ /* 0x008ee20000300800 */
        /* <DEDUP_REMOVED lines=13> */
[----:B------:R-:W-:Y:S02]  /*13e50*/  ULEA UR11, UR11, UR4, 0x7 ;  /* 0x000000040b0b7291 */ /* 0x000fe4000f8e383f */
[----:B------:R-:W-:Y:S01]  /*13e60*/  UIADD3 UR8, UR8, 0xe400, URZ ;  /* 0x0000e40008087890 */ /* 0x000fe2000fffe03f */
[----:B------:R-:W-:-:S08]  /*13e70*/  UMOV UR4, 0x0 ;  /* 0x0000000000047882 */ /* 0x000fd00000000000 */
[----:B------:R4:W-:Y:S01]  /*13e80*/  UTMALDG.4D [UR8], [UR6], desc[UR4] ;  /* 0x00000408060075b4 */ /* 0x0009e20008019000 */
[----:B---3--:R-:W-:-:S04]  /*13e90*/  LOP3.LUT R2, R2, 0xfffffffe, RZ, 0xc0, !PT ;  /* 0xfffffffe02027812 */ /* 0x008fc800078ec0ff */
[----:B------:R-:W-:-:S05]  /*13ea0*/  @P0 LOP3.LUT R2, R2, 0x1, RZ, 0xfc, !PT ;  /* 0x0000000102020812 */ /* 0x000fca00078efcff */
[----:B------:R4:W-:Y:S01]  /*13eb0*/  STL [R1], R2 ;  /* 0x0000000201007387 */ /* 0x0009e20000100800 */
[----:B------:R-:W-:Y:S01]  /*13ec0*/  NOP ;  /* 0x0000000000007918 */ /* 0x000fe20000000000 */
.L_x_13290:
        /* <DEDUP_REMOVED lines=39> */
.L_x_13296:
[----:B------:R-:W-:Y:S05]  /*14140*/  BSYNC B6 ;  /* 0x0000000000067941 */ /* 0x000fea0003800000 */
.L_x_13295:
[----:B------:R-:W3:Y:S01]  /*14150*/  LDL.LU R20, [R1+0x30] ;  /* 0x0000300001147983 */ /* 0x000ee20000300800 */
[----:B------:R-:W-:Y:S01]  /*14160*/  ULDC.64 UR6, c[0x0][0x2e0] ;  /* 0x0000b80000067ab9 */ /* 0x000fe20000000a00 */
[----:B------:R-:W1:Y:S01]  /*14170*/  LDC R9, c[0x0][0x448] ;  /* 0x00011200ff097b82 */ /* 0x000e620000000800 */
[----:B------:R-:W-:Y:S01]  /*14180*/  ULDC.64 UR4, c[0x0][0x2d8] ;  /* 0x0000b60000047ab9 */ /* 0x000fe20000000a00 */
[----:B0-----:R-:W3:Y:S01]  /*14190*/  LDL.LU.64 R2, [R1+0x28] ;  /* 0x0000280001027983 */ /* 0x001ee20000300a00 */
[----:B------:R-:W-:-:S03]  /*141a0*/  ULDC.64 UR8, c[0x0][0x280] ;  /* 0x0000a00000087ab9 */ /* 0x000fc60000000a00 */
[----:B------:R-:W4:Y:S04]  /*141b0*/  LDL.LU R21, [R1+0x38] ;  /* 0x0000380001157983 */ /* 0x000f280000300800 */
[----:B------:R-:W4:Y:S04]  /*141c0*/  LDL.LU R4, [R1+0x10] ;  /* 0x0000100001047983 */ /* 0x000f280000300800 */
[----:B--2---:R-:W2:Y:S01]  /*141d0*/  LDL R12, [R1+0x8] ;  /* 0x00000800010c7983 */ /* 0x004ea20000100800 */
[----:B-1----:R-:W-:-:S13]  /*141e0*/  ISETP.NE.AND P1, PT, R9, 0x1, PT ;  /* 0x000000010900780c */ /* 0x002fda0003f25270 */
[----:B------:R-:W0:Y:S08]  /*141f0*/  @P1 LDC R5, c[0x0][0x450] ;  /* 0x00011400ff051b82 */ /* 0x000e300000000800 */
[----:B------:R-:W1:Y:S01]  /*14200*/  @P1 LDC R8, c[0x0][0x450] ;  /* 0x00011400ff081b82 */ /* 0x000e620000000800 */
[----:B---3--:R-:W-:Y:S02]  /*14210*/  IMAD.MOV.U32 R3, RZ, RZ, R20 ;  /* 0x000000ffff037224 */ /* 0x008fe400078e0014 */
[----:B------:R-:W3:Y:S01]  /*14220*/  S2R R20, SR_TID.X ;  /* 0x0000000000147919 */ /* 0x000ee20000002100 */
[----:B----4-:R-:W-:-:S02]  /*14230*/  IMAD R0, R21, UR6, RZ ;  /* 0x0000000615007c24 */ /* 0x010fc4000f8e02ff */
[----:B------:R-:W-:-:S04]  /*14240*/  IMAD.WIDE.U32 R2, R16, UR4, R2 ;  /* 0x0000000410027c25 */ /* 0x000fc8000f8e0002 */
[----:B------:R-:W-:Y:S01]  /*14250*/  IMAD R3, R16, UR5, R3 ;  /* 0x0000000510037c24 */ /* 0x000fe2000f8e0203 */
[----:B------:R-:W-:Y:S01]  /*14260*/  ULDC.64 UR4, c[0x0][0x2d0] ;  /* 0x0000b40000047ab9 */ /* 0x000fe20000000a00 */
[C---:B------:R-:W-:Y:S02]  /*14270*/  IMAD R0, R4.reuse, UR7, R0 ;  /* 0x0000000704007c24 */ /* 0x040fe4000f8e0200 */
[----:B------:R-:W-:Y:S01]  /*14280*/  IMAD.WIDE.U32 R2, R4, UR6, R2 ;  /* 0x0000000604027c25 */ /* 0x000fe2000f8e0002 */
[----:B------:R-:W-:Y:S01]  /*14290*/  ULDC.64 UR6, c[0x0][0x2c8] ;  /* 0x0000b20000067ab9 */ /* 0x000fe20000000a00 */
[----:B------:R-:W4:Y:S02]  /*142a0*/  @P1 LDC R4, c[0x0][0x44c] ;  /* 0x00011300ff041b82 */ /* 0x000f240000000800 */
[----:B------:R-:W-:Y:S01]  /*142b0*/  IMAD.IADD R3, R3, 0x1, R0 ;  /* 0x0000000103037824 */ /* 0x000fe200078e0200 */
[C---:B---3--:R-:W-:Y:S01]  /*142c0*/  LOP3.LUT R21, R20.reuse, 0x7f, RZ, 0xc0, !PT ;  /* 0x0000007f14157812 */ /* 0x048fe200078ec0ff */
[----:B------:R-:W-:-:S03]  /*142d0*/  IMAD.SHL.U32 R20, R20, 0x10, RZ ;  /* 0x0000001014147824 */ /* 0x000fc600078e00ff */
[----:B------:R-:W-:-:S04]  /*142e0*/  SHF.R.U32.HI R21, RZ, 0x3, R21 ;  /* 0x00000003ff157819 */ /* 0x000fc80000011615 */
[----:B------:R-:W-:-:S05]  /*142f0*/  LOP3.LUT R20, R21, 0x70, R20, 0xf8, !PT ;  /* 0x0000007015147812 */ /* 0x000fca00078ef814 */
[----:B--2---:R-:W-:Y:S02]  /*14300*/  IMAD.IADD R6, R20, 0x1, R12 ;  /* 0x0000000114067824 */ /* 0x004fe400078e020c */
[----:B------:R2:W5:Y:S02]  /*14310*/  LDL R20, [R1+0x4] ;  /* 0x0000040001147983 */ /* 0x0005640000100800 */
[----:B----4-:R-:W-:Y:S01]  /*14320*/  @P1 IMAD.HI.U32 R0, R6, R4, RZ ;  /* 0x0000000406001227 */ /* 0x010fe200078e00ff */
[----:B------:R-:W3:Y:S03]  /*14330*/  S2R R10, SR_TID.X ;  /* 0x00000000000a7919 */ /* 0x000ee60000002100 */
[----:B------:R-:W-:Y:S01]  /*14340*/  IMAD.MOV.U32 R4, RZ, RZ, R6 ;  /* 0x000000ffff047224 */ /* 0x000fe200078e0006 */
[----:B0-----:R-:W-:-:S04]  /*14350*/  @P1 SHF.R.U32.HI R4, RZ, R5, R0 ;  /* 0x00000005ff041219 */ /* 0x001fc80000011600 */
        /* <DEDUP_REMOVED lines=9> */
[----:B------:R-:W-:Y:S02]  /*143f0*/  IMAD R7, R7, UR6, RZ ;  /* 0x0000000607077c24 */ /* 0x000fe4000f8e02ff */
[----:B---3--:R-:W-:Y:S02]  /*14400*/  IMAD.SHL.U32 R21, R10, 0x8, RZ ;  /* 0x000000080a157824 */ /* 0x008fe400078e00ff */
[----:B------:R-:W-:Y:S01]  /*14410*/  IMAD R7, R0, UR7, R7 ;  /* 0x0000000700077c24 */ /* 0x000fe2000f8e0207 */
[C---:B------:R-:W-:Y:S02]  /*14420*/  LEA R0, P0, R4.reuse, UR8, 0x1 ;  /* 0x0000000804007c11 */ /* 0x040fe4000f8008ff */
[----:B------:R-:W-:Y:S01]  /*14430*/  LOP3.LUT R21, R21, 0x38, RZ, 0xc0, !PT ;  /* 0x0000003815157812 */ /* 0x000fe200078ec0ff */
[----:B------:R-:W-:Y:S02]  /*14440*/  IMAD.IADD R5, R5, 0x1, R7 ;  /* 0x0000000105057824 */ /* 0x000fe400078e0207 */
[----:B------:R-:W0:Y:S03]  /*14450*/  @P1 LDC R7, c[0x0][0x44c] ;  /* 0x00011300ff071b82 */ /* 0x000e260000000800 */
[----:B------:R-:W-:Y:S01]  /*14460*/  LEA.HI.X R4, R4, UR9, R5, 0x1, P0 ;  /* 0x0000000904047c11 */ /* 0x000fe200080f0c05 */
[----:B------:R-:W-:-:S04]  /*14470*/  VIADD R5, R6, 0x80 ;  /* 0x0000008006057836 */ /* 0x000fc80000000000 */
[----:B------:R-:W-:Y:S02]  /*14480*/  IMAD.MOV.U32 R6, RZ, RZ, R5 ;  /* 0x000000ffff067224 */ /* 0x000fe400078e0005 */
[----:B0-----:R-:W-:-:S05]  /*14490*/  @P1 IMAD.HI.U32 R7, R5, R7, RZ ;  /* 0x0000000705071227 */ /* 0x001fca00078e00ff */
[----:B-1----:R-:W-:-:S05]  /*144a0*/  @P1 SHF.R.U32.HI R6, RZ, R8, R7 ;  /* 0x00000008ff061219 */ /* 0x002fca0000011607 */
        /* <DEDUP_REMOVED lines=9> */
[----:B------:R-:W-:Y:S02]  /*14540*/  UMOV UR4, 0xffffffff ;  /* 0xffffffff00047882 */ /* 0x000fe40000000000 */
[----:B------:R-:W-:Y:S02]  /*14550*/  IMAD.IADD R3, R3, 0x1, R7 ;  /* 0x0000000103037824 */ /* 0x000fe400078e0207 */
[----:B------:R-:W-:-:S02]  /*14560*/  IMAD R6, R6, UR6, RZ ;  /* 0x0000000606067c24 */ /* 0x000fc4000f8e02ff */
[----:B------:R-:W-:-:S04]  /*14570*/  IMAD.WIDE.U32 R2, R5, UR6, R2 ;  /* 0x0000000605027c25 */ /* 0x000fc8000f8e0002 */
[----:B------:R-:W-:Y:S01]  /*14580*/  IMAD R6, R5, UR7, R6 ;  /* 0x0000000705067c24 */ /* 0x000fe2000f8e0206 */
[----:B------:R-:W-:-:S03]  /*14590*/  LEA R5, P1, R2, UR8, 0x1 ;  /* 0x0000000802057c11 */ /* 0x000fc6000f8208ff */
[----:B------:R-:W-:-:S05]  /*145a0*/  IMAD.IADD R6, R3, 0x1, R6 ;  /* 0x0000000103067824 */ /* 0x000fca00078e0206 */
[----:B------:R-:W-:Y:S01]  /*145b0*/  LEA.HI.X R2, R2, UR9, R6, 0x1, P1 ;  /* 0x0000000902027c11 */ /* 0x000fe200088f0c06 */
[----:B--2---:R-:W-:Y:S06]  /*145c0*/  BRA.DIV UR4, `(.L_x_13297) ;  /* 0x0000003e042c7947 */ /* 0x004fec000b800000 */
[----:B------:R-:W0:Y:S02]  /*145d0*/  S2R R7, SR_TID.X ;  /* 0x0000000000077919 */ /* 0x000e240000002100 */
[----:B0-----:R-:W-:Y:S02]  /*145e0*/  LOP3.LUT R8, R7, 0x7f, RZ, 0xc0, !PT ;  /* 0x0000007f07087812 */ /* 0x001fe400078ec0ff */
[----:B------:R-:W2:Y:S04]  /*145f0*/  LDL.LU R7, [R1+0xc] ;  /* 0x00000c0001077983 */ /* 0x000ea80000300800 */
[----:B------:R-:W3:Y:S01]  /*14600*/  LDL.LU R11, [R1+0x8] ;  /* 0x00000800010b7983 */ /* 0x000ee20000300800 */
[----:B------:R-:W-:-:S03]  /*14610*/  SHF.R.U32.HI R10, RZ, 0x3, R8 ;  /* 0x00000003ff0a7819 */ /* 0x000fc60000011608 */
[----:B------:R-:W0:Y:S01]  /*14620*/  SHFL.IDX PT, R8, R0, RZ, 0x181f ;  /* 0x00181fff00087589 */ /* 0x000e2200000e0000 */
[----:B--2---:R-:W-:-:S03]  /*14630*/  IMAD R3, R7, R9, RZ ;  /* 0x0000000907037224 */ /* 0x004fc600078e02ff */
[----:B------:R-:W1:Y:S01]  /*14640*/  SHFL.IDX PT, R7, R4, RZ, 0x181f ;  /* 0x00181fff04077589 */ /* 0x000e6200000e0000 */
[----:B---3--:R-:W-:-:S05]  /*14650*/  IMAD.IADD R6, R10, 0x1, R11 ;  /* 0x000000010a067824 */ /* 0x008fca00078e020b */
[----:B------:R-:W-:-:S13]  /*14660*/  ISETP.GE.AND P1, PT, R6, R3, PT ;  /* 0x000000030600720c */ /* 0x000fda0003f26270 */
[----:B0-----:R-:W-:-:S05]  /*14670*/  @!P1 LEA R8, P2, R21, R8, 0x1 ;  /* 0x0000000815089211 */ /* 0x001fca00078408ff */
[----:B-1----:R-:W-:-:S04]  /*14680*/  @!P1 IMAD.X R7, RZ, RZ, R7, P2 ;  /* 0x000000ffff079224 */ /* 0x002fc800010e0607 */
[----:B------:R-:W-:Y:S02]  /*14690*/  @!P1 IMAD.MOV.U32 R9, RZ, RZ, R7 ;  /* 0x000000ffff099224 */ /* 0x000fe400078e0007 */
[----:B------:R-:W-:-:S03]  /*146a0*/  VIADD R7, R6, 0x10 ;  /* 0x0000001006077836 */ /* 0x000fc60000000000 */
[----:B------:R-:W-:Y:S01]  /*146b0*/  @!PT LDS RZ, [RZ] ;  /* 0x00000000fffff984 */ /* 0x000fe20000000800 */
[----:B-----5:R0:W-:Y:S02]  /*146c0*/  @!P1 LDGSTS.E.BYPASS.LTC128B.128 [R20+0x8400], desc[UR52][R8.64], !P0 ;  /* 0x0840000008149fae */ /* 0x0201e4000c101d74 */
        /* <DEDUP_REMOVED lines=42> */
[----:B------:R-:W-:Y:S04]  /*14970*/  SHFL.IDX PT, R4, R4, 0x7, 0x181f ;  /* 0x00f81f0004047f89 */ /* 0x000fe800000e0000 */
[----:B0-----:R-:W0:Y:S03]  /*14980*/  SHFL.IDX PT, R8, R0, 0x6, 0x181f ;  /* 0x00d81f0000087f89 */ /* 0x001e2600000e0000 */
[----:B0-----:R-:W-:-:S05]  /*14990*/  @!P1 LEA R8, P2, R21, R8, 0x1 ;  /* 0x0000000815089211 */ /* 0x001fca00078408ff */
[----:B------:R-:W-:-:S04]  /*149a0*/  @!P1 IMAD.X R7, RZ, RZ, R7, P2 ;  /* 0x000000ffff079224 */ /* 0x000fc800010e0607 */
[----:B------:R-:W-:Y:S02]  /*149b0*/  @!P1 IMAD.MOV.U32 R9, RZ, RZ, R7 ;  /* 0x000000ffff099224 */ /* 0x000fe400078e0007 */
[----:B------:R-:W-:Y:S04]  /*149c0*/  SHFL.IDX PT, R7, R5, RZ, 0x181f ;  /* 0x00181fff05077589 */ /* 0x000fe800000e0000 */
        /* <DEDUP_REMOVED lines=11> */
[----:B------:R-:W-:-:S05]  /*14a80*/  @!P2 LEA R7, P1, R21, R7, 0x1 ;  /* 0x000000071507a211 */ /* 0x000fca00078208ff */
[----:B0-----:R-:W-:Y:S02]  /*14a90*/  @!P2 IMAD.X R0, RZ, RZ, R0, P1 ;  /* 0x000000ffff00a224 */ /* 0x001fe400008e0600 */
[----:B-1----:R-:W-:Y:S02]  /*14aa0*/  @!P2 IMAD.MOV.U32 R8, RZ, RZ, R7 ;  /* 0x000000ffff08a224 */ /* 0x002fe400078e0007 */
        /* <DEDUP_REMOVED lines=20> */
.L_x_13412:
[----:B------:R-:W-:Y:S02]  /*14bf0*/  VIADD R6, R6, 0xb0 ;  /* 0x000000b006067836 */ /* 0x000fe40000000000 */
[----:B0-----:R-:W-:-:S03]  /*14c00*/  VIADD R8, R17, 0x16800 ;  /* 0x0001680011087836 */ /* 0x001fc60000000000 */
[----:B------:R-:W-:-:S13]  /*14c10*/  ISETP.GE.AND P1, PT, R6, R3, PT ;  /* 0x000000030600720c */ /* 0x000fda0003f26270 */
[----:B--2---:R-:W-:-:S05]  /*14c20*/  @!P1 LEA R2, P2, R21, R2, 0x1 ;  /* 0x0000000215029211 */ /* 0x004fca00078408ff */
[----:B-1----:R-:W-:-:S05]  /*14c30*/  @!P1 IMAD.X R3, RZ, RZ, R0, P2 ;  /* 0x000000ffff039224 */ /* 0x002fca00010e0600 */
[----:B------:R-:W-:Y:S01]  /*14c40*/  @!PT LDS RZ, [RZ] ;  /* 0x00000000fffff984 */ /* 0x000fe20000000800 */
[----:B------:R-:W-:Y:S01]  /*14c50*/  @!PT LDS RZ, [RZ] ;  /* 0x00000000fffff984 */ /* 0x000fe20000000800 */
[----:B------:R-:W-:Y:S01]  /*14c60*/  @!PT LDS RZ, [RZ] ;  /* 0x00000000fffff984 */ /* 0x000fe20000000800 */
[----:B------:R0:W-:Y:S01]  /*14c70*/  @!P1 LDGSTS.E.BYPASS.LTC128B.128 [R20+0xdc00], desc[UR52][R2.64], !P0 ;  /* 0x0dc0000002149fae */ /* 0x0001e2000c101d74 */
[----:B------:R-:W-:Y:S01]  /*14c80*/  PLOP3.LUT P0, PT, PT, PT, PT, 0x80, 0x0 ;  /* 0x000000000000781c */ /* 0x000fe20003f0f070 */
[----:B------:R-:W-:-:S12]  /*14c90*/  NOP ;  /* 0x0000000000007918 */ /* 0x000fd80000000000 */
.L_x_13298:
        /* <DEDUP_REMOVED lines=18> */
.L_x_13413:
[----:B------:R-:W-:Y:S05]  /*14dc0*/  BSYNC B0 ;  /* 0x0000000000007941 */ /* 0x000fea0003800000 */
.L_x_13299:
        /* <DEDUP_REMOVED lines=56> */
.L_x_13307:
[----:B------:R-:W-:Y:S01]  /*15150*/  IMAD R2, R7, 0x8, R17 ;  /* 0x0000000807027824 */ /* 0x000fe200078e0211 */
[----:B------:R-:W-:Y:S01]  /*15160*/  SHF.L.U32 R3, R9, 0x1f, RZ ;  /* 0x0000001f09037819 */ /* 0x000fe200000006ff */
[----:B------:R-:W-:Y:S03]  /*15170*/  BSSY B3, `(.L_x_13308) ;  /* 0x0000003000037945 */ /* 0x000fe60003800000 */
[----:B------:R-:W1:Y:S02]  /*15180*/  SYNCS.PHASECHK.TRANS64.TRYWAIT P0, [R2+URZ+0x16840], R3 ;  /* 0x01684003020075a7 */ /* 0x000e64000800017f */
[----:B-1----:R-:W-:Y:S05]  /*15190*/  @!P0 BRA `(.L_x_13309) ;  /* 0x00000040000c8947 */ /* 0x002fea0003800000 */
.L_x_13414:
[----:B------:R-:W-:Y:S05]  /*151a0*/  BSYNC B3 ;  /* 0x0000000000037941 */ /* 0x000fea0003800000 */
.L_x_13308:
        /* <DEDUP_REMOVED lines=12> */
.L_x_13311:
[----:B------:R-:W-:Y:S05]  /*15270*/  BSYNC B3 ;  /* 0x0000000000037941 */ /* 0x000fea0003800000 */
.L_x_13310:
        /* <DEDUP_REMOVED lines=11> */
.L_x_13312:
        /* <DEDUP_REMOVED lines=15> */
.L_x_13415:
[----:B------:R-:W-:Y:S05]  /*15420*/  BSYNC B3 ;  /* 0x0000000000037941 */ /* 0x000fea0003800000 */
.L_x_13313:
        /* <DEDUP_REMOVED lines=12> */
.L_x_13316:
[----:B------:R-:W-:Y:S05]  /*154f0*/  BSYNC B3 ;  /* 0x0000000000037941 */ /* 0x000fea0003800000 */
.L_x_13315:
        /* <DEDUP_REMOVED lines=11> */
.L_x_13317:
        /* <DEDUP_REMOVED lines=12> */
.L_x_13306:
[----:B------:R-:W-:Y:S05]  /*15670*/  BSYNC B1 ;  /* 0x0000000000017941 */ /* 0x000fea0003800000 */
.L_x_13305:
[----:B------:R-:W2:Y:S01]  /*15680*/  LDL.LU R0, [R1+0x1c] ;  /* 0x00001c0001007983 */ /* 0x000ea20000300800 */
[----:B------:R-:W-:Y:S02]  /*15690*/  IMAD.MOV.U32 R18, RZ, RZ, R7 ;  /* 0x000000ffff127224 */ /* 0x000fe400078e0007 */
[----:B------:R-:W-:Y:S02]  /*156a0*/  IMAD.MOV.U32 R28, RZ, RZ, R9 ;  /* 0x000000ffff1c7224 */ /* 0x000fe400078e0009 */
[----:B--2---:R-:W-:-:S07]  /*156b0*/  VIADD R0, R0, 0xfffffffd ;  /* 0xfffffffd00007836 */ /* 0x004fce0000000000 */
.L_x_13304:
[----:B------:R-:W-:Y:S05]  /*156c0*/  BSYNC B2 ;  /* 0x0000000000027941 */ /* 0x000fea0003800000 */
.L_x_13303:
[----:B------:R-:W-:-:S05]  /*156d0*/  VIADD R3, R10, 0xfffffffe ;  /* 0xfffffffe0a037836 */ /* 0x000fca0000000000 */
[----:B------:R-:W-:-:S13]  /*156e0*/  ISETP.NE.AND P0, PT, R3, R6, PT ;  /* 0x000000060300720c */ /* 0x000fda0003f05270 */
[----:B------:R-:W-:Y:S05]  /*156f0*/  @!P0 BRA `(.L_x_13302) ;  /* 0x0000000c009c8947 */ /* 0x000fea0003800000 */
[----:B------:R-:W-:-:S07]  /*15700*/  IMAD.MOV.U32 R4, RZ, RZ, R19 ;  /* 0x000000ffff047224 */ /* 0x000fce00078e0013 */
.L_x_13344:
        /* <DEDUP_REMOVED lines=32> */
.L_x_13320:
[----:B------:R-:W-:Y:S01]  /*15910*/  IMAD R2, R6, 0x8, R17 ;  /* 0x0000000806027824 */ /* 0x000fe200078e0211 */
[----:B------:R-:W-:Y:S01]  /*15920*/  SHF.L.U32 R3, R7, 0x1f, RZ ;  /* 0x0000001f07037819 */ /* 0x000fe200000006ff */
[----:B------:R-:W-:Y:S03]  /*15930*/  BSSY B2, `(.L_x_13321) ;  /* 0x0000003000027945 */ /* 0x000fe60003800000 */
[----:B------:R-:W1:Y:S02]  /*15940*/  SYNCS.PHASECHK.TRANS64.TRYWAIT P0, [R2+URZ+0x16840], R3 ;  /* 0x01684003020075a7 */ /* 0x000e64000800017f */
[----:B-1----:R-:W-:Y:S05]  /*15950*/  @!P0 BRA `(.L_x_13322) ;  /* 0x0000003800448947 */ /* 0x002fea0003800000 */
.L_x_13416:
[----:B------:R-:W-:Y:S05]  /*15960*/  BSYNC B2 ;  /* 0x0000000000027941 */ /* 0x000fea0003800000 */
.L_x_13321:
        /* <DEDUP_REMOVED lines=12> */
.L_x_13324:
[----:B------:R-:W-:Y:S05]  /*15a30*/  BSYNC B2 ;  /* 0x0000000000027941 */ /* 0x000fea0003800000 */
.L_x_13323:
        /* <DEDUP_REMOVED lines=11> */
.L_x_13325:
        /* <DEDUP_REMOVED lines=15> */
.L_x_13417:
[----:B------:R-:W-:Y:S05]  /*15be0*/  BSYNC B2 ;  /* 0x0000000000027941 */ /* 0x000fea0003800000 */
.L_x_13326:
[----:B------:R-:W-:Y:S01]  /*15bf0*/  BSSY B2, `(.L_x_13328) ;  /* 0x000000b000027945 */ /* 0x000fe20003800000 */
[----:B------:R-:W-:Y:S02]  /*15c00*/  IMAD.MOV.U32 R2, RZ, RZ, 0x0 ;  /* 0x00000000ff027424 */ /* 0x000fe400078e00ff */
[----:B0-----:R-:W-:Y:S01]  /*15c10*/  IMAD.MOV.U32 R3, RZ, RZ, 0x14f00000 ;  /* 0x14f00000ff037424 */ /* 0x001fe200078e00ff */
        /* <DEDUP_REMOVED lines=8> */
.L_x_13329:
[----:B------:R-:W-:Y:S05]  /*15ca0*/  BSYNC B2 ;  /* 0x0000000000027941 */ /* 0x000fea0003800000 */
.L_x_13328:
        /* <DEDUP_REMOVED lines=10> */
.L_x_13330:
        /* <DEDUP_REMOVED lines=12> */
.L_x_13319:
[----:B------:R-:W-:Y:S05]  /*15e10*/  BSYNC B1 ;  /* 0x0000000000017941 */ /* 0x000fea0003800000 */
.L_x_13318:
        /* <DEDUP_REMOVED lines=32> */
.L_x_13333:
[----:B------:R-:W-:Y:S01]  /*16020*/  IMAD R2, R18, 0x8, R17 ;  /* 0x0000000812027824 */ /* 0x000fe200078e0211 */
[----:B------:R-:W-:Y:S01]  /*16030*/  SHF.L.U32 R3, R28, 0x1f, RZ ;  /* 0x0000001f1c037819 */ /* 0x000fe200000006ff */
[----:B------:R-:W-:Y:S03]  /*16040*/  BSSY B2, `(.L_x_13334) ;  /* 0x0000003000027945 */ /* 0x000fe60003800000 */
[----:B------:R-:W1:Y:S02]  /*16050*/  SYNCS.PHASECHK.TRANS64.TRYWAIT P0, [R2+URZ+0x16840], R3 ;  /* 0x01684003020075a7 */ /* 0x000e64000800017f */
[----:B-1----:R-:W-:Y:S05]  /*16060*/  @!P0 BRA `(.L_x_13335) ;  /* 0x0000003000a88947 */ /* 0x002fea0003800000 */
.L_x_13418:
[----:B------:R-:W-:Y:S05]  /*16070*/  BSYNC B2 ;  /* 0x0000000000027941 */ /* 0x000fea0003800000 */
.L_x_13334:
        /* <DEDUP_REMOVED lines=12> */
.L_x_13337:
[----:B------:R-:W-:Y:S05]  /*16140*/  BSYNC B2 ;  /* 0x0000000000027941 */ /* 0x000fea0003800000 */
.L_x_13336:
        /* <DEDUP_REMOVED lines=8> */
[----:B------:R-:W-:Y:S01]  /*161d0*/  VIADD R3, R3, 0x30 ;  /* 0x0000003003037836 */ /* 0x000fe20000000000 */
[----:B------:R-:W-:Y:S01]  /*161e0*/  UMOV UR6, 0x0 ;  /* 0x0000000000067882 */ /* 0x000fe20000000000 */
[----:B------:R-:W-:Y:S01]  /*161f0*/  IMAD R11, R10, 0x80, R26 ;  /* 0x000000800a0b7824 */ /* 0x000fe200078e021a */
[----:B------:R-:W-:-:S09]  /*16200*/  UMOV UR7, 0x14f00000 ;  /* 0x14f0000000077882 */ /* 0x000fd20000000000 */
.L_x_13338:
        /* <DEDUP_REMOVED lines=15> */
.L_x_13419:
[----:B------:R-:W-:Y:S05]  /*16300*/  BSYNC B2 ;  /* 0x0000000000027941 */ /* 0x000fea0003800000 */
.L_x_13339:
        /* <DEDUP_REMOVED lines=11> */
.L_x_13342:
[----:B------:R-:W-:Y:S05]  /*163c0*/  BSYNC B2 ;  /* 0x0000000000027941 */ /* 0x000fea0003800000 */
.L_x_13341:
        /* <DEDUP_REMOVED lines=10> */
.L_x_13343:
        /* <DEDUP_REMOVED lines=12> */
.L_x_13332:
[----:B------:R-:W-:Y:S05]  /*16530*/  BSYNC B1 ;  /* 0x0000000000017941 */ /* 0x000fea0003800000 */
.L_x_13331:
[----:B------:R-:W-:Y:S01]  /*16540*/  ISETP.GT.AND P0, PT, R9, R29, PT ;  /* 0x0000001d0900720c */ /* 0x000fe20003f04270 */
[----:B------:R-:W-:-:S12]  /*16550*/  VIADD R0, R0, 0xfffffffe ;  /* 0xfffffffe00007836 */ /* 0x000fd80000000000 */
[----:B------:R-:W-:Y:S05]  /*16560*/  @P0 BRA `(.L_x_13344) ;  /* 0xfffffff000680947 */ /* 0x000fea000383ffff */
.L_x_13302:
[----:B------:R-:W-:Y:S05]  /*16570*/  BSYNC B0 ;  /* 0x0000000000007941 */ /* 0x000fea0003800000 */
.L_x_13301:
        /* <DEDUP_REMOVED lines=17> */
.L_x_13346:
[----:B------:R-:W-:Y:S05]  /*16690*/  BSYNC B0 ;  /* 0x0000000000007941 */ /* 0x000fea0003800000 */
.L_x_13345:
        /* <DEDUP_REMOVED lines=10> */
.L_x_13420:
[----:B------:R-:W-:Y:S05]  /*16740*/  BSYNC B1 ;  /* 0x0000000000017941 */ /* 0x000fea0003800000 */
.L_x_13349:
        /* <DEDUP_REMOVED lines=9> */
.L_x_13352:
[----:B------:R-:W-:Y:S05]  /*167e0*/  BSYNC B1 ;  /* 0x0000000000017941 */ /* 0x000fea0003800000 */
.L_x_13351:
        /* <DEDUP_REMOVED lines=10> */
.L_x_13353:
        /* <DEDUP_REMOVED lines=10> */
.L_x_13348:
[----:B------:R-:W-:Y:S05]  /*16930*/  BSYNC B0 ;  /* 0x0000000000007941 */ /* 0x000fea0003800000 */
.L_x_13347:
[----:B------:R-:W-:-:S05]  /*16940*/  VIADD R18, R18, 0x1 ;  /* 0x0000000112127836 */ /* 0x000fca0000000000 */
[----:B------:R-:W-:-:S04]  /*16950*/  ISETP.NE.AND P0, PT, R18, 0x2, PT ;  /* 0x000000021200780c */ /* 0x000fc80003f05270 */
[----:B------:R-:W-:Y:S02]  /*16960*/  SEL R3, RZ, 0x1, P0 ;  /* 0x00000001ff037807 */ /* 0x000fe40000000000 */
[----:B------:R-:W-:Y:S02]  /*16970*/  SEL R18, R18, RZ, P0 ;  /* 0x000000ff12127207 */ /* 0x000fe40000000000 */
[----:B------:R-:W-:-:S07]  /*16980*/  LOP3.LUT R28, R28, R3, RZ, 0x3c, !PT ;  /* 0x000000031c1c7212 */ /* 0x000fce00078e3cff */
.L_x_13283:
[----:B------:R-:W-:Y:S05]  /*16990*/  BSYNC B7 ;  /* 0x0000000000077941 */ /* 0x000fea0003800000 */
.L_x_13281:
        /* <DEDUP_REMOVED lines=12> */
.L_x_13354:
        /* <DEDUP_REMOVED lines=8> */
[----:B01----:R-:W0:Y:S08]  /*16ae0*/  @!P1 LDC.64 R4, c[0x0][0xc80] ;  /* 0x00032000ff049b82 */ /* 0x003e300000000a00 */
[----:B------:R-:W1:Y:S01]  /*16af0*/  @!P1 LDC.64 R2, c[0x0][0xc78] ;  /* 0x00031e00ff029b82 */ /* 0x000e620000000a00 */
[----:B0-----:R-:W-:-:S06]  /*16b00*/  @!P1 IMAD.WIDE R4, R7, 0x4, R4 ;  /* 0x0000000407049825 */ /* 0x001fcc00078e0204 */
[----:B------:R-:W3:Y:S01]  /*16b10*/  @!P1 LDG.E R4, desc[UR52][R4.64] ;  /* 0x0000003404049981 */ /* 0x000ee2000c1e1900 */
[----:B-1----:R-:W-:-:S06]  /*16b20*/  @!P1 IMAD.WIDE R2, R7, 0x4, R2 ;  /* 0x0000000407029825 */ /* 0x002fcc00078e0202 */
[----:B------:R-:W4:Y:S01]  /*16b30*/  @!P1 LDG.E R2, desc[UR52][R2.64] ;  /* 0x0000003402029981 */ /* 0x000f22000c1e1900 */
[----:B------:R-:W-:Y:S02]  /*16b40*/  IMAD.MOV.U32 R25, RZ, RZ, RZ ;  /* 0x000000ffff197224 */ /* 0x000fe400078e00ff */
[----:B------:R-:W-:Y:S01]  /*16b50*/  IMAD.MOV.U32 R8, RZ, RZ, RZ ;  /* 0x000000ffff087224 */ /* 0x000fe200078e00ff */
[C---:B------:R-:W-:Y:S02]  /*16b60*/  ISETP.GE.U32.AND P2, PT, R9.reuse, 0x2, PT ;  /* 0x000000020900780c */ /* 0x040fe40003f46070 */
[C---:B------:R-:W-:Y:S02]  /*16b70*/  ISETP.GE.U32.AND P3, PT, R9.reuse, 0x4, PT ;  /* 0x000000040900780c */ /* 0x040fe40003f66070 */
[C---:B------:R-:W-:Y:S02]  /*16b80*/  ISETP.GE.U32.AND P4, PT, R9.reuse, 0x8, PT ;  /* 0x000000080900780c */ /* 0x040fe40003f86070 */
[----:B------:R-:W-:Y:S01]  /*16b90*/  ISETP.GE.U32.AND P5, PT, R9, 0x10, PT ;  /* 0x000000100900780c */ /* 0x000fe20003fa6070 */
[----:B------:R-:W-:Y:S04]  /*16ba0*/  SHFL.IDX PT, R0, R24, RZ, 0x1f ;  /* 0x00001fff18007589 */ /* 0x000fe800000e0000 */
[----:B------:R0:W-:Y:S02]  /*16bb0*/  SHFL.IDX PT, R6, R24, 0x1, 0x1f ;  /* 0x00201f0018067f89 */ /* 0x0001e400000e0000 */
[----:B0-----:R-:W-:-:S02]  /*16bc0*/  IMAD.MOV.U32 R24, RZ, RZ, RZ ;  /* 0x000000ffff187224 */ /* 0x001fc400078e00ff */
[----:B---3--:R-:W-:Y:S02]  /*16bd0*/  @!P1 IMAD.MOV.U32 R25, RZ, RZ, R4 ;  /* 0x000000ffff199224 */ /* 0x008fe400078e0004 */
[----:B----4-:R-:W-:-:S04]  /*16be0*/  @!P1 IMAD.MOV.U32 R8, RZ, RZ, R2 ;  /* 0x000000ffff089224 */ /* 0x010fc800078e0002 */
[----:B------:R-:W-:-:S05]  /*16bf0*/  IMAD R13, R8, R25, RZ ;  /* 0x00000019080d7224 */ /* 0x000fca00078e02ff */
[----:B------:R-:W0:Y:S01]  /*16c00*/  SHFL.UP PT, R14, R13, 0x1, RZ ;  /* 0x042000000d0e7989 */ /* 0x000e2200000e00ff */
[----:B------:R-:W-:-:S04]  /*16c10*/  ISETP.NE.AND P1, PT, R9, RZ, PT ;  /* 0x000000ff0900720c */ /* 0x000fc80003f25270 */
        /* <DEDUP_REMOVED lines=15> */
.L_x_13430:
[----:B------:R-:W-:Y:S02]  /*16d10*/  ULDC UR4, c[0x0][0xc38] ;  /* 0x00030e0000047ab9 */ /* 0x000fe40000000800 */
[----:B------:R-:W-:-:S04]  /*16d20*/  IMAD.U32 R4, RZ, RZ, UR4 ;  /* 0x00000004ff047e24 */ /* 0x000fc8000f8e00ff */
[----:B-1----:R-:W-:-:S04]  /*16d30*/  IMAD R5, R14, R4, RZ ;  /* 0x000000040e057224 */ /* 0x002fc800078e02ff */
[----:B------:R-:W-:-:S05]  /*16d40*/  IMAD.IADD R6, R6, 0x1, R5 ;  /* 0x0000000106067824 */ /* 0x000fca00078e0205 */
[----:B------:R-:W-:-:S13]  /*16d50*/  ISETP.GT.AND P6, PT, R6, R0, PT ;  /* 0x000000000600720c */ /* 0x000fda0003fc4270 */
[----:B------:R-:W-:Y:S05]  /*16d60*/  @P6 BRA `(.L_x_13357) ;  /* 0x0000000000a46947 */ /* 0x000fea0003800000 */
.L_x_13360:
        /* <DEDUP_REMOVED lines=11> */
[----:B------:R-:W-:Y:S02]  /*16e20*/  IMAD.MOV.U32 R8, RZ, RZ, RZ ;  /* 0x000000ffff087224 */ /* 0x000fe400078e00ff */
[----:B0-----:R-:W-:-:S05]  /*16e30*/  @!P6 IMAD.WIDE R2, R7, 0x4, R2 ;  /* 0x000000040702e825 */ /* 0x001fca00078e0202 */
[----:B------:R1:W3:Y:S02]  /*16e40*/  @!P6 LDG.E R25, desc[UR52][R2.64] ;  /* 0x000000340219e981 */ /* 0x0002e4000c1e1900 */
[----:B-1----:R-:W-:-:S05]  /*16e50*/  @!P6 IMAD.WIDE R2, R7, 0x4, R4 ;  /* 0x000000040702e825 */ /* 0x002fca00078e0204 */
        /* <DEDUP_REMOVED lines=20> */
.L_x_13438:
[----:B------:R-:W-:Y:S02]  /*16fa0*/  ULDC UR4, c[0x0][0xc38] ;  /* 0x00030e0000047ab9 */ /* 0x000fe40000000800 */
[----:B------:R-:W-:-:S04]  /*16fb0*/  IMAD.U32 R4, RZ, RZ, UR4 ;  /* 0x00000004ff047e24 */ /* 0x000fc8000f8e00ff */
[----:B-1----:R-:W-:-:S04]  /*16fc0*/  IMAD R5, R14, R4, RZ ;  /* 0x000000040e057224 */ /* 0x002fc800078e02ff */
[----:B------:R-:W-:-:S05]  /*16fd0*/  IMAD.IADD R6, R5, 0x1, R6 ;  /* 0x0000000105067824 */ /* 0x000fca00078e0206 */
[----:B------:R-:W-:-:S13]  /*16fe0*/  ISETP.GT.AND P6, PT, R6, R0, PT ;  /* 0x000000000600720c */ /* 0x000fda0003fc4270 */
[----:B------:R-:W-:Y:S05]  /*16ff0*/  @!P6 BRA `(.L_x_13360) ;  /* 0xfffffffc005ce947 */ /* 0x000fea000383ffff */
.L_x_13357:
[----:B------:R-:W-:Y:S01]  /*17000*/  IMAD.IADD R5, R6, 0x1, -R5 ;  /* 0x0000000106057824 */ /* 0x000fe200078e0a05 */
[----:B------:R-:W-:-:S03]  /*17010*/  UMOV UR4, 0xffffffff ;  /* 0xffffffff00047882 */ /* 0x000fc60000000000 */
[----:B------:R-:W-:-:S05]  /*17020*/  IMAD R7, R3, R4, R5 ;  /* 0x0000000403077224 */ /* 0x000fca00078e0205 */
[----:B------:R-:W-:Y:S01]  /*17030*/  ISETP.GT.AND P6, PT, R7, R0, PT ;  /* 0x000000000700720c */ /* 0x000fe20003fc4270 */
[----:B------:R-:W-:-:S12]  /*17040*/  BRA.DIV UR4, `(.L_x_13361) ;  /* 0x0000002a04dc7947 */ /* 0x000fd8000b800000 */
[----:B------:R-:W-:-:S04]  /*17050*/  VOTE.ANY R2, PT, !P6 ;  /* 0x0000000000027806 */ /* 0x000fc800070e0100 */
[----:B--2---:R-:W1:Y:S02]  /*17060*/  POPC R12, R2 ;  /* 0x00000002000c7309 */ /* 0x004e640000000000 */
[----:B-1----:R1:W2:Y:S01]  /*17070*/  SHFL.IDX PT, R25, R25, R12, 0x1f ;  /* 0x00001f0c19197589 */ /* 0x0022a200000e0000 */
[----:B------:R-:W-:-:S03]  /*17080*/  IMAD.IADD R27, R12, 0x1, R27 ;  /* 0x000000010c1b7824 */ /* 0x000fc600078e021b */
[----:B------:R1:W3:Y:S04]  /*17090*/  SHFL.IDX PT, R8, R8, R12, 0x1f ;  /* 0x00001f0c08087589 */ /* 0x0002e800000e0000 */
.L_x_13443:
[----:B------:R-:W-:-:S13]  /*170a0*/  ISETP.NE.AND P0, PT, R2, RZ, PT ;  /* 0x000000ff0200720c */ /* 0x000fda0003f05270 */
[----:B------:R-:W-:Y:S05]  /*170b0*/  @!P0 BRA `(.L_x_13362) ;  /* 0x0000000000108947 */ /* 0x000fea0003800000 */
[----:B------:R-:W-:Y:S01]  /*170c0*/  UMOV UR4, 0xffffffff ;  /* 0xffffffff00047882 */ /* 0x000fe20000000000 */
[----:B-1----:R-:W-:Y:S02]  /*170d0*/  VIADD R12, R12, 0xffffffff ;  /* 0xffffffff0c0c7836 */ /* 0x002fe40000000000 */
[----:B------:R-:W-:Y:S05]  /*170e0*/  BRA.DIV UR4, `(.L_x_13363) ;  /* 0x0000002e04107947 */ /* 0x000fea000b800000 */
[----:B------:R4:W1:Y:S02]  /*170f0*/  SHFL.IDX PT, R24, R3, R12, 0x1f ;  /* 0x00001f0c03187589 */ /* 0x00086400000e0000 */
.L_x_13362:
[----:B---3--:R-:W-:Y:S01]  /*17100*/  ISETP.NE.AND P0, PT, R8, 0x1, PT ;  /* 0x000000010800780c */ /* 0x008fe20003f05270 */
[----:B-1----:R-:W-:-:S04]  /*17110*/  IMAD R24, R24, R4, R5 ;  /* 0x0000000418187224 */ /* 0x002fc800078e0205 */
[----:B------:R-:W-:-:S08]  /*17120*/  IMAD.IADD R0, R0, 0x1, -R24 ;  /* 0x0000000100007824 */ /* 0x000fd000078e0a18 */
[----:B------:R-:W-:Y:S05]  /*17130*/  @!P0 BRA `(.L_x_13364) ;  /* 0x0000000000dc8947 */ /* 0x000fea0003800000 */
[----:B--2---:R-:W-:Y:S02]  /*17140*/  IABS R4, R25 ;  /* 0x0000001900047213 */ /* 0x004fe40000000000 */
[----:B------:R-:W-:Y:S02]  /*17150*/  IABS R5, R8 ;  /* 0x0000000800057213 */ /* 0x000fe40000000000 */
[----:B------:R-:W1:Y:S08]  /*17160*/  I2F.RP R6, R4 ;  /* 0x0000000400067306 */ /* 0x000e700000209400 */
[----:B------:R-:W2:Y:S08]  /*17170*/  I2F.RP R9, R5 ;  /* 0x0000000500097306 */ /* 0x000eb00000209400 */
[----:B-1----:R-:W1:Y:S08]  /*17180*/  MUFU.RCP R6, R6 ;  /* 0x0000000600067308 */ /* 0x002e700000001000 */
[----:B--2---:R-:W-:Y:S01]  /*17190*/  MUFU.RCP R9, R9 ;  /* 0x0000000900097308 */ /* 0x004fe20000001000 */
[----:B-1----:R-:W-:-:S07]  /*171a0*/  VIADD R2, R6, 0xffffffe ;  /* 0x0ffffffe06027836 */ /* 0x002fce0000000000 */
[----:B0---4-:R0:W1:Y:S02]  /*171b0*/  F2I.FTZ.U32.TRUNC.NTZ R3, R2 ;  /* 0x0000000200037305 */ /* 0x011064000021f000 */
[----:B0-----:R-:W-:Y:S02]  /*171c0*/  IMAD.MOV.U32 R2, RZ, RZ, RZ ;  /* 0x000000ffff027224 */ /* 0x001fe400078e00ff */
[----:B-1----:R-:W-:-:S04]  /*171d0*/  IMAD.MOV R7, RZ, RZ, -R3 ;  /* 0x000000ffff077224 */ /* 0x002fc800078e0a03 */
[----:B------:R-:W-:-:S04]  /*171e0*/  IMAD R7, R7, R4, RZ ;  /* 0x0000000407077224 */ /* 0x000fc800078e02ff */
[----:B------:R-:W-:Y:S01]  /*171f0*/  IMAD.HI.U32 R3, R3, R7, R2 ;  /* 0x0000000703037227 */ /* 0x000fe200078e0002 */
[----:B------:R-:W-:Y:S02]  /*17200*/  IABS R7, R0 ;  /* 0x0000000000077213 */ /* 0x000fe40000000000 */
[----:B------:R-:W-:-:S03]  /*17210*/  IABS R2, R25 ;  /* 0x0000001900027213 */ /* 0x000fc60000000000 */
[----:B------:R-:W-:-:S04]  /*17220*/  IMAD.HI.U32 R6, R3, R7, RZ ;  /* 0x0000000703067227 */ /* 0x000fc800078e00ff */
[----:B------:R-:W-:Y:S02]  /*17230*/  IMAD.MOV R2, RZ, RZ, -R2 ;  /* 0x000000ffff027224 */ /* 0x000fe400078e0a02 */
[----:B------:R-:W-:Y:S02]  /*17240*/  VIADD R3, R9, 0xffffffe ;  /* 0x0ffffffe09037836 */ /* 0x000fe40000000000 */
        /* <DEDUP_REMOVED lines=38> */
.L_x_13364:
[----:B0---4-:R-:W0:Y:S02]  /*174b0*/  LDC.64 R2, c[0x0][0xc90] ;  /* 0x00032400ff027b82 */ /* 0x011e240000000a00 */
        /* <DEDUP_REMOVED lines=59> */
.L_x_13365:
[----:B------:R-:W-:-:S05]  /*17870*/  LOP3.LUT R0, RZ, R3, RZ, 0x33, !PT ;  /* 0x00000003ff007212 */ /* 0x000fca00078e33ff */
[----:B------:R-:W-:Y:S01]  /*17880*/  IMAD.IADD R25, R25, 0x1, R0 ;  /* 0x0000000119197824 */ /* 0x000fe200078e0200 */
[----:B------:R-:W-:Y:S06]  /*17890*/  BRA `(.L_x_13366) ;  /* 0x00000000001c7947 */ /* 0x000fec0003800000 */
.L_x_13358:
[----:B------:R-:W-:Y:S01]  /*178a0*/  UMOV UR4, URZ ;  /* 0x0000003f00047c82 */ /* 0x000fe20008000000 */
[----:B------:R-:W-:Y:S01]  /*178b0*/  UMOV UR5, URZ ;  /* 0x0000003f00057c82 */ /* 0x000fe20008000000 */
[----:B------:R-:W-:Y:S01]  /*178c0*/  ULDC UR6, c[0x0][0xc3c] ;  /* 0x00030f0000067ab9 */ /* 0x000fe20000000800 */
[----:B------:R-:W-:Y:S02]  /*178d0*/  IMAD.MOV.U32 R24, RZ, RZ, R0 ;  /* 0x000000ffff187224 */ /* 0x000fe400078e0000 */
[----:B------:R-:W-:Y:S02]  /*178e0*/  IMAD.U32 R25, RZ, RZ, UR4 ;  /* 0x00000004ff197e24 */ /* 0x000fe4000f8e00ff */
[----:B------:R-:W-:Y:S02]  /*178f0*/  IMAD.U32 R26, RZ, RZ, UR5 ;  /* 0x00000005ff1a7e24 */ /* 0x000fe4000f8e00ff */
[----:B------:R-:W-:-:S07]  /*17900*/  IMAD.U32 R27, RZ, RZ, UR6 ;  /* 0x00000006ff1b7e24 */ /* 0x000fce000f8e00ff */
.L_x_13366:
[----:B------:R-:W1:Y:S01]  /*17910*/  S2R R0, SR_TID.X ;  /* 0x0000000000007919 */ /* 0x000e620000002100 */
[----:B------:R-:W-:Y:S05]  /*17920*/  WARPSYNC.ALL ;  /* 0x0000000000007948 */ /* 0x000fea0003800000 */
[----:B------:R-:W-:Y:S01]  /*17930*/  BAR.SYNC.DEFER_BLOCKING 0x4, 0x200 ;  /* 0x0108000000007b1d */ /* 0x000fe20000010000 */
[----:B-1----:R-:W-:-:S04]  /*17940*/  LOP3.LUT R0, R0, 0x1f, RZ, 0xc0, !PT ;  /* 0x0000001f00007812 */ /* 0x002fc800078ec0ff */
[----:B------:R-:W-:-:S13]  /*17950*/  ISETP.NE.AND P0, PT, R0, RZ, PT ;  /* 0x000000ff0000720c */ /* 0x000fda0003f05270 */
[----:B0-----:R-:W0:Y:S01]  /*17960*/  @!P0 S2R R3, SR_CgaCtaId ;  /* 0x0000000000038919 */ /* 0x001e220000008800 */
[----:B------:R-:W-:-:S04]  /*17970*/  @!P0 MOV R0, 0x400 ;  /* 0x0000040000008802 */ /* 0x000fc80000000f00 */
[----:B0-----:R-:W-:-:S05]  /*17980*/  @!P0 LEA R17, R3, R0, 0x18 ;  /* 0x0000000003118211 */ /* 0x001fca00078ec0ff */
[----:B------:R0:W-:Y:S01]  /*17990*/  @!P0 STS.128 [R17+0x168d0], R24 ;  /* 0x0168d01811008388 */ /* 0x0001e20000000c00 */
[----:B------:R-:W-:Y:S06]  /*179a0*/  BAR.ARV 0x5, 0x200 ;  /* 0x0148000000007b1d */ /* 0x000fec0000002000 */
.L_x_13355:
[----:B------:R-:W-:Y:S02]  /*179b0*/  ULDC UR4, c[0x0][0xc3c] ;  /* 0x00030f0000047ab9 */ /* 0x000fe40000000800 */
[----:B----4-:R-:W-:-:S13]  /*179c0*/  ISETP.GE.AND P0, PT, R27, UR4, PT ;  /* 0x000000041b007c0c */ /* 0x010fda000bf06270 */
[----:B------:R-:W-:Y:S05]  /*179d0*/  @!P0 BRA `(.L_x_13367) ;  /* 0xffffffac00c48947 */ /* 0x000fea000383ffff */
[----:B------:R-:W-:Y:S05]  /*179e0*/  BSYNC B8 ;  /* 0x0000000000087941 */ /* 0x000fea0003800000 */
.L_x_13267:
        /* <DEDUP_REMOVED lines=12> */
.L_x_13446:
[----:B------:R-:W-:Y:S05]  /*17ab0*/  BSYNC B0 ;  /* 0x0000000000007941 */ /* 0x000fea0003800000 */
.L_x_13368:
[----:B------:R-:W-:-:S03]  /*17ac0*/  UMOV UR4, 0xffffffff ;  /* 0xffffffff00047882 */ /* 0x000fc60000000000 */
[----:B------:R-:W-:Y:S05]  /*17ad0*/  BRA.DIV UR4, `(.L_x_13370) ;  /* 0x0000002204d07947 */ /* 0x000fea000b800000 */
[----:B0-----:R-:W0:Y:S02]  /*17ae0*/  S2R R0, SR_TID.X ;  /* 0x0000000000007919 */ /* 0x001e240000002100 */
[----:B0-----:R-:W-:-:S04]  /*17af0*/  SHF.R.U32.HI R0, RZ, 0x5, R0 ;  /* 0x00000005ff007819 */ /* 0x001fc80000011600 */
[----:B------:R-:W-:-:S05]  /*17b00*/  LOP3.LUT R0, R0, 0x3, RZ, 0xc0, !PT ;  /* 0x0000000300007812 */ /* 0x000fca00078ec0ff */
[----:B------:R0:W2:Y:S02]  /*17b10*/  SHFL.IDX PT, R14, R0, RZ, 0x1f ;  /* 0x00001fff000e7589 */ /* 0x0000a400000e0000 */
.L_x_13449:
[----:B--2---:R-:W-:Y:S01]  /*17b20*/  ISETP.NE.AND P0, PT, R14, RZ, PT ;  /* 0x000000ff0e00720c */ /* 0x004fe20003f05270 */
[----:B------:R-:W-:-:S12]  /*17b30*/  BSSY B0, `(.L_x_13371) ;  /* 0x0000024000007945 */ /* 0x000fd80003800000 */
[----:B------:R-:W-:Y:S05]  /*17b40*/  @P0 BRA `(.L_x_13372) ;  /* 0x0000000000880947 */ /* 0x000fea0003800000 */
[----:B------:R-:W-:-:S03]  /*17b50*/  UMOV UR4, 0xffffffff ;  /* 0xffffffff00047882 */ /* 0x000fc60000000000 */
[----:B------:R-:W-:Y:S05]  /*17b60*/  BRA.DIV UR4, `(.L_x_13373) ;  /* 0x0000002204e07947 */ /* 0x000fea000b800000 */
[----:B------:R-:W-:-:S13]  /*17b70*/  ELECT P6, URZ, PT ;  /* 0x00000000003f782f */ /* 0x000fda00038c0000 */
.L_x_13452:
[----:B------:R-:W-:Y:S05]  /*17b80*/  @!P6 BRA `(.L_x_13372) ;  /* 0x000000000078e947 */ /* 0x000fea0003800000 */
[----:B------:R-:W-:-:S06]  /*17b90*/  ULOP3.LUT UR4, UR36, 0x2, URZ, 0xfc, !UPT ;  /* 0x0000000224047892 */ /* 0x000fcc000f8efc3f */
[----:B0-----:R-:W-:-:S05]  /*17ba0*/  IMAD.U32 R0, RZ, RZ, UR4 ;  /* 0x00000004ff007e24 */ /* 0x001fca000f8e00ff */
[----:B------:R-:W-:-:S13]  /*17bb0*/  ISETP.NE.AND P2, PT, R0, 0x3, PT ;  /* 0x000000030000780c */ /* 0x000fda0003f45270 */
[----:B------:R-:W-:Y:S05]  /*17bc0*/  @!P2 BRA `(.L_x_13374) ;  /* 0x000000000004a947 */ /* 0x000fea0003800000 */
[----:B------:R-:W-:Y:S01]  /*17bd0*/  BPT.TRAP 0x1 ;  /* 0x000000040000795c */ /* 0x000fe20000300000 */
.L_x_13374:
        /* <DEDUP_REMOVED lines=12> */
.L_x_13453:
[----:B------:R-:W1:Y:S02]  /*17ca0*/  SYNCS.PHASECHK.TRANS64.TRYWAIT P0, [R3+URZ], R0 ;  /* 0x00000000030075a7 */ /* 0x000e64000800017f */
[----:B-1----:R-:W-:Y:S05]  /*17cb0*/  @!P0 BRA `(.L_x_13376) ;  /* 0x0000002000c08947 */ /* 0x002fea0003800000 */
.L_x_13454:
[----:B------:R-:W-:Y:S05]  /*17cc0*/  @!P2 BRA `(.L_x_13377) ;  /* 0x000000000004a947 */ /* 0x000fea0003800000 */
[----:B------:R-:W-:Y:S01]  /*17cd0*/  BPT.TRAP 0x1 ;  /* 0x000000040000795c */ /* 0x000fe20000300000 */
.L_x_13377:
[----:B-1----:R-:W-:-:S04]  /*17ce0*/  VIADD R3, R9, 0x16860 ;  /* 0x0001686009037836 */ /* 0x002fc80000000000 */
[----:B------:R-:W-:-:S04]  /*17cf0*/  IMAD R5, R18, 0x8, R3 ;  /* 0x0000000812057824 */ /* 0x000fc800078e0203 */
[----:B------:R-:W1:Y:S02]  /*17d00*/  SYNCS.PHASECHK.TRANS64.TRYWAIT P0, [R5+URZ], R2 ;  /* 0x00000002050075a7 */ /* 0x000e64000800017f */
[----:B-1----:R-:W-:Y:S05]  /*17d10*/  @!P0 BRA `(.L_x_13378) ;  /* 0x0000002000bc8947 */ /* 0x002fea0003800000 */
.L_x_13455:
[----:B------:R-:W-:-:S07]  /*17d20*/  IMAD R3, R4, 0x8, R3 ;  /* 0x0000000804037824 */ /* 0x000fce00078e0203 */
.L_x_13379:
[----:B--2---:R2:W4:Y:S02]  /*17d30*/  SYNCS.PHASECHK.TRANS64.TRYWAIT P0, [R3+URZ], R0 ;  /* 0x00000000030075a7 */ /* 0x004524000800017f */
[----:B----4-:R-:W-:Y:S05]  /*17d40*/  @!P0 NANOSLEEP.SYNCS 0x989680 ;  /* 0x009896800000895d */ /* 0x010fea0003900000 */
[----:B------:R-:W4:Y:S02]  /*17d50*/  @!P0 SYNCS.PHASECHK.TRANS64 P0, [R3+URZ], R0 ;  /* 0x00000000030085a7 */ /* 0x000f24000800007f */
[----:B----4-:R-:W-:Y:S05]  /*17d60*/  @!P0 BRA `(.L_x_13379) ;  /* 0xfffffffc00f08947 */ /* 0x010fea000383ffff */
.L_x_13372:
[----:B------:R-:W-:Y:S05]  /*17d70*/  BSYNC B0 ;  /* 0x0000000000007941 */ /* 0x000fea0003800000 */
.L_x_13371:
[----:B------:R-:W-:Y:S05]  /*17d80*/  EXIT ;  /* 0x000000000000794d */ /* 0x000fea0003800000 */
.L_x_13178:
[----:B0-----:R-:W-:-:S04]  /*17d90*/  IMAD.U32 R3, RZ, RZ, UR45 ;  /* 0x0000002dff037e24 */ /* 0x001fc8000f8e00ff */
[----:B------:R0:W1:Y:S03]  /*17da0*/  SYNCS.PHASECHK.TRANS64.TRYWAIT P1, [R3+URZ+0x16800], R0 ;  /* 0x01680000030075a7 */ /* 0x000066000802017f */
[----:B-1----:R-:W-:Y:S05]  /*17db0*/  @!P1 NANOSLEEP.SYNCS 0x989680 ;  /* 0x009896800000995d */ /* 0x002fea0003900000 */
[----:B------:R-:W1:Y:S02]  /*17dc0*/  @!P1 SYNCS.PHASECHK.TRANS64 P1, [R3+URZ+0x16800], R0 ;  /* 0x01680000030095a7 */ /* 0x000e64000802007f */
[----:B-1----:R-:W-:Y:S05]  /*17dd0*/  @!P1 BRA `(.L_x_13178) ;  /* 0xfffffffc00ec9947 */ /* 0x002fea000383ffff */
[----:B------:R-:W-:Y:S05]  /*17de0*/  BRA `(.L_x_13380) ;  /* 0xfffffea000587947 */ /* 0x000fea000383ffff */
.L_x_13182:
[----:B-1----:R1:W2:Y:S02]  /*17df0*/  SYNCS.PHASECHK.TRANS64.TRYWAIT P2, [R90+URZ+0x16830], R3 ;  /* 0x016830035a0075a7 */ /* 0x0022a4000804017f */
[----:B--2---:R-:W-:Y:S05]  /*17e00*/  @!P2 NANOSLEEP.SYNCS 0x989680 ;  /* 0x009896800000a95d */ /* 0x004fea0003900000 */
[----:B------:R-:W2:Y:S02]  /*17e10*/  @!P2 SYNCS.PHASECHK.TRANS64 P2, [R90+URZ+0x16830], R3 ;  /* 0x016830035a00a5a7 */ /* 0x000ea4000804007f */
[----:B--2---:R-:W-:Y:S05]  /*17e20*/  @!P2 BRA `(.L_x_13182) ;  /* 0xfffffffc00f0a947 */ /* 0x004fea000383ffff */
[----:B------:R-:W-:Y:S05]  /*17e30*/  BRA `(.L_x_13181) ;  /* 0xfffffea0007c7947 */ /* 0x000fea000383ffff */
.L_x_13198:
[----:B-1----:R-:W-:-:S04]  /*17e40*/  IMAD.U32 R6, RZ, RZ, UR6 ;  /* 0x00000006ff067e24 */ /* 0x002fc8000f8e00ff */
[----:B------:R1:W2:Y:S03]  /*17e50*/  SYNCS.PHASECHK.TRANS64.TRYWAIT P2, [R6+URZ+0x16830], R5 ;  /* 0x01683005060075a7 */ /* 0x0002a6000804017f */
[----:B--2---:R-:W-:Y:S05]  /*17e60*/  @!P2 NANOSLEEP.SYNCS 0x989680 ;  /* 0x009896800000a95d */ /* 0x004fea0003900000 */
[----:B------:R-:W2:Y:S02]  /*17e70*/  @!P2 SYNCS.PHASECHK.TRANS64 P2, [R6+URZ+0x16830], R5 ;  /* 0x016830050600a5a7 */ /* 0x000ea4000804007f */
[----:B--2---:R-:W-:Y:S05]  /*17e80*/  @!P2 BRA `(.L_x_13198) ;  /* 0xfffffffc00eca947 */ /* 0x004fea000383ffff */
[----:B------:R-:W-:Y:S05]  /*17e90*/  BRA `(.L_x_13195) ;  /* 0xfffffed800e47947 */ /* 0x000fea000383ffff */
.L_x_13202:
[----:B-1----:R-:W-:-:S04]  /*17ea0*/  IMAD.U32 R6, RZ, RZ, UR6 ;  /* 0x00000006ff067e24 */ /* 0x002fc8000f8e00ff */
[----:B------:R1:W2:Y:S03]  /*17eb0*/  SYNCS.PHASECHK.TRANS64.TRYWAIT P2, [R6+URZ+0x16850], R5 ;  /* 0x01685005060075a7 */ /* 0x0002a6000804017f */
[----:B--2---:R-:W-:Y:S05]  /*17ec0*/  @!P2 NANOSLEEP.SYNCS 0x989680 ;  /* 0x009896800000a95d */ /* 0x004fea0003900000 */
[----:B------:R-:W2:Y:S02]  /*17ed0*/  @!P2 SYNCS.PHASECHK.TRANS64 P2, [R6+URZ+0x16850], R5 ;  /* 0x016850050600a5a7 */ /* 0x000ea4000804007f */
[----:B--2---:R-:W-:Y:S05]  /*17ee0*/  @!P2 BRA `(.L_x_13202) ;  /* 0xfffffffc00eca947 */ /* 0x004fea000383ffff */
[----:B------:R-:W-:Y:S05]  /*17ef0*/  BRA `(.L_x_13199) ;  /* 0xfffffedc005c7947 */ /* 0x000fea000383ffff */
.L_x_13219:
[----:B-1----:R-:W-:-:S04]  /*17f00*/  IMAD.U32 R7, RZ, RZ, UR6 ;  /* 0x00000006ff077e24 */ /* 0x002fc8000f8e00ff */
[----:B------:R1:W2:Y:S03]  /*17f10*/  SYNCS.PHASECHK.TRANS64.TRYWAIT P2, [R7+URZ+0x16830], R4 ;  /* 0x01683004070075a7 */ /* 0x0002a6000804017f */
[----:B--2---:R-:W-:Y:S05]  /*17f20*/  @!P2 NANOSLEEP.SYNCS 0x989680 ;  /* 0x009896800000a95d */ /* 0x004fea0003900000 */
[----:B------:R-:W2:Y:S02]  /*17f30*/  @!P2 SYNCS.PHASECHK.TRANS64 P2, [R7+URZ+0x16830], R4 ;  /* 0x016830040700a5a7 */ /* 0x000ea4000804007f */
[----:B--2---:R-:W-:Y:S05]  /*17f40*/  @!P2 BRA `(.L_x_13219) ;  /* 0xfffffffc00eca947 */ /* 0x004fea000383ffff */
[----:B------:R-:W-:Y:S05]  /*17f50*/  BRA `(.L_x_13216) ;  /* 0xffffff1000d07947 */ /* 0x000fea000383ffff */
.L_x_13223:
[----:B-1----:R-:W-:-:S04]  /*17f60*/  IMAD.U32 R7, RZ, RZ, UR6 ;  /* 0x00000006ff077e24 */ /* 0x002fc8000f8e00ff */
[----:B------:R1:W2:Y:S03]  /*17f70*/  SYNCS.PHASECHK.TRANS64.TRYWAIT P2, [R7+URZ+0x16850], R4 ;  /* 0x01685004070075a7 */ /* 0x0002a6000804017f */
[----:B--2---:R-:W-:Y:S05]  /*17f80*/  @!P2 NANOSLEEP.SYNCS 0x989680 ;  /* 0x009896800000a95d */ /* 0x004fea0003900000 */
[----:B------:R-:W2:Y:S02]  /*17f90*/  @!P2 SYNCS.PHASECHK.TRANS64 P2, [R7+URZ+0x16850], R4 ;  /* 0x016850040700a5a7 */ /* 0x000ea4000804007f */
[----:B--2---:R-:W-:Y:S05]  /*17fa0*/  @!P2 BRA `(.L_x_13223) ;  /* 0xfffffffc00eca947 */ /* 0x004fea000383ffff */
[----:B------:R-:W-:Y:S05]  /*17fb0*/  BRA `(.L_x_13220) ;  /* 0xffffff1400487947 */ /* 0x000fea000383ffff */
.L_x_13229:
[----:B-1----:R-:W-:-:S04]  /*17fc0*/  IMAD.U32 R7, RZ, RZ, UR6 ;  /* 0x00000006ff077e24 */ /* 0x002fc8000f8e00ff */
[----:B------:R1:W2:Y:S03]  /*17fd0*/  SYNCS.PHASECHK.TRANS64.TRYWAIT P2, [R7+URZ+0x16830], R4 ;  /* 0x01683004070075a7 */ /* 0x0002a6000804017f */
[----:B--2---:R-:W-:Y:S05]  /*17fe0*/  @!P2 NANOSLEEP.SYNCS 0x989680 ;  /* 0x009896800000a95d */ /* 0x004fea0003900000 */
[----:B------:R-:W2:Y:S02]  /*17ff0*/  @!P2 SYNCS.PHASECHK.TRANS64 P2, [R7+URZ+0x16830], R4 ;  /* 0x016830040700a5a7 */ /* 0x000ea4000804007f */
[----:B--2---:R-:W-:Y:S05]  /*18000*/  @!P2 BRA `(.L_x_13229) ;  /* 0xfffffffc00eca947 */ /* 0x004fea000383ffff */
[----:B------:R-:W-:Y:S05]  /*18010*/  BRA `(.L_x_13226) ;  /* 0xffffff3400ec7947 */ /* 0x000fea000383ffff */
.L_x_13233:
[----:B-1----:R-:W-:-:S04]  /*18020*/  IMAD.U32 R7, RZ, RZ, UR6 ;  /* 0x00000006ff077e24 */ /* 0x002fc8000f8e00ff */
[----:B------:R1:W2:Y:S03]  /*18030*/  SYNCS.PHASECHK.TRANS64.TRYWAIT P2, [R7+URZ+0x16850], R4 ;  /* 0x01685004070075a7 */ /* 0x0002a6000804017f */
[----:B--2---:R-:W-:Y:S05]  /*18040*/  @!P2 NANOSLEEP.SYNCS 0x989680 ;  /* 0x009896800000a95d */ /* 0x004fea0003900000 */
[----:B------:R-:W2:Y:S02]  /*18050*/  @!P2 SYNCS.PHASECHK.TRANS64 P2, [R7+URZ+0x16850], R4 ;  /* 0x016850040700a5a7 */ /* 0x000ea4000804007f */
[----:B--2---:R-:W-:Y:S05]  /*18060*/  @!P2 BRA `(.L_x_13233) ;  /* 0xfffffffc00eca947 */ /* 0x004fea000383ffff */
[----:B------:R-:W-:Y:S05]  /*18070*/  BRA `(.L_x_13230) ;  /* 0xffffff3800647947 */ /* 0x000fea000383ffff */
.L_x_13246:
[----:B-1----:R-:W-:-:S04]  /*18080*/  IMAD.U32 R5, RZ, RZ, UR5 ;  /* 0x00000005ff057e24 */ /* 0x002fc8000f8e00ff */
[----:B------:R1:W2:Y:S03]  /*18090*/  SYNCS.PHASECHK.TRANS64.TRYWAIT P0, [R5+URZ+0x16850], R0 ;  /* 0x01685000050075a7 */ /* 0x0002a6000800017f */
[----:B--2---:R-:W-:Y:S05]  /*180a0*/  @!P0 NANOSLEEP.SYNCS 0x989680 ;  /* 0x009896800000895d */ /* 0x004fea0003900000 */
[----:B------:R-:W2:Y:S02]  /*180b0*/  @!P0 SYNCS.PHASECHK.TRANS64 P0, [R5+URZ+0x16850], R0 ;  /* 0x01685000050085a7 */ /* 0x000ea4000800007f */
[----:B--2---:R-:W-:Y:S05]  /*180c0*/  @!P0 BRA `(.L_x_13246) ;  /* 0xfffffffc00ec8947 */ /* 0x004fea000383ffff */
[----:B------:R-:W-:Y:S05]  /*180d0*/  BRA `(.L_x_13245) ;  /* 0xffffff6800ec7947 */ /* 0x000fea000383ffff */
.L_x_13289:
        /* <DEDUP_REMOVED lines=11> */
.L_x_13382:
[----:B------:R-:W-:Y:S05]  /*18190*/  BSYNC B0 ;  /* 0x0000000000007941 */ /* 0x000fea0003800000 */
.L_x_13381:
[----:B------:R-:W-:Y:S05]  /*181a0*/  BRA `(.L_x_13383) ;  /* 0xffffffb800387947 */ /* 0x000fea000383ffff */
.L_x_13291:
[----:B------:R-:W-:Y:S01]  /*181b0*/  BSSY B0, `(.L_x_13384) ;  /* 0x0000006000007945 */ /* 0x000fe20003800000 */
[----:B------:R-:W-:-:S07]  /*181c0*/  IMAD.MOV.U32 R15, RZ, RZ, -0x1 ;  /* 0xffffffffff0f7424 */ /* 0x000fce00078e00ff */
[----:B0123--:R-:W-:Y:S05]  /*181d0*/  WARPSYNC.COLLECTIVE R15, `(.L_x_13385) ;  /* 0x000000000f0c7348 */ /* 0x00ffea0003c00000 */
[----:B------:R-:W-:Y:S02]  /*181e0*/  ELECT P6, UR62, PT ;  /* 0x00000000003e782f */ /* 0x000fe400038c0000 */
[----:B------:R-:W-:Y:S01]  /*181f0*/  MOV R14, UR62 ;  /* 0x0000003e000e7c02 */ /* 0x000fe20008000f00 */
[----:B0123--:R-:W-:Y:S10]  /*18200*/  ENDCOLLECTIVE ;  /* 0x000000000000791b */ /* 0x00fff40003800000 */
.L_x_13385:
[----:B------:R-:W-:Y:S05]  /*18210*/  BSYNC B0 ;  /* 0x0000000000007941 */ /* 0x000fea0003800000 */
.L_x_13384:
[----:B------:R-:W-:Y:S05]  /*18220*/  BRA `(.L_x_13386) ;  /* 0xffffffb800407947 */ /* 0x000fea000383ffff */
.L_x_13293:
[----:B---3--:R3:W4:Y:S02]  /*18230*/  SYNCS.PHASECHK.TRANS64.TRYWAIT P0, [R0+URZ+0x16840], R2 ;  /* 0x01684002000075a7 */ /* 0x008724000800017f */
[----:B----4-:R-:W-:Y:S05]  /*18240*/  @!P0 NANOSLEEP.SYNCS 0x989680 ;  /* 0x009896800000895d */ /* 0x010fea0003900000 */
[----:B------:R-:W4:Y:S02]  /*18250*/  @!P0 SYNCS.PHASECHK.TRANS64 P0, [R0+URZ+0x16840], R2 ;  /* 0x01684002000085a7 */ /* 0x000f24000800007f */
[----:B----4-:R-:W-:Y:S05]  /*18260*/  @!P0 BRA `(.L_x_13293) ;  /* 0xfffffffc00f08947 */ /* 0x010fea000383ffff */
[----:B------:R-:W-:Y:S05]  /*18270*/  BRA `(.L_x_13387) ;  /* 0xffffffb800907947 */ /* 0x000fea000383ffff */
.L_x_13297:
[----:B------:R-:W2:Y:S01]  /*18280*/  LDL.LU R11, [R1+0xc] ;  /* 0x00000c00010b7983 */ /* 0x000ea20000300800 */
[----:B------:R-:W-:Y:S01]  /*18290*/  IMAD.MOV.U32 R6, RZ, RZ, R12 ;  /* 0x000000ffff067224 */ /* 0x000fe200078e000c */
[----:B------:R-:W-:Y:S01]  /*182a0*/  LOP3.LUT R10, R10, 0x7f, RZ, 0xc0, !PT ;  /* 0x0000007f0a0a7812 */ /* 0x000fe200078ec0ff */
[----:B------:R-:W-:Y:S02]  /*182b0*/  IMAD.MOV.U32 R13, RZ, RZ, R4 ;  /* 0x000000ffff0d7224 */ /* 0x000fe400078e0004 */
[----:B------:R-:W-:Y:S01]  /*182c0*/  IMAD.MOV.U32 R12, RZ, RZ, RZ ;  /* 0x000000ffff0c7224 */ /* 0x000fe200078e00ff */
[----:B------:R-:W-:Y:S01]  /*182d0*/  SHF.R.U32.HI R10, RZ, 0x3, R10 ;  /* 0x00000003ff0a7819 */ /* 0x000fe2000001160a */
[----:B------:R-:W-:-:S04]  /*182e0*/  IMAD.MOV.U32 R15, RZ, RZ, -0x1 ;  /* 0xffffffffff0f7424 */ /* 0x000fc800078e00ff */
        /* <DEDUP_REMOVED lines=8> */
.L_x_13388:
[----:B------:R-:W-:Y:S02]  /*18370*/  IMAD.MOV.U32 R13, RZ, RZ, R0 ;  /* 0x000000ffff0d7224 */ /* 0x000fe400078e0000 */
[----:B------:R-:W-:-:S07]  /*18380*/  IMAD.MOV.U32 R7, RZ, RZ, R14 ;  /* 0x000000ffff077224 */ /* 0x000fce00078e000e */
[----:B------:R-:W-:Y:S05]  /*18390*/  WARPSYNC.COLLECTIVE R15, `(.L_x_13389) ;  /* 0x000000000f087348 */ /* 0x000fea0003c00000 */
[----:B------:R0:W1:Y:S02]  /*183a0*/  SHFL.IDX P6, R14, R13, R12, R11 ;  /* 0x0000000c0d0e7389 */ /* 0x00006400000c000b */
[----:B01----:R-:W-:Y:S01]  /*183b0*/  ENDCOLLECTIVE ;  /* 0x000000000000791b */ /* 0x003fe20003800000 */
.L_x_13389:
[----:B------:R-:W-:Y:S02]  /*183c0*/  IMAD.MOV.U32 R13, RZ, RZ, R4 ;  /* 0x000000ffff0d7224 */ /* 0x000fe400078e0004 */
[----:B------:R-:W-:Y:S02]  /*183d0*/  IMAD.MOV.U32 R12, RZ, RZ, 0x1 ;  /* 0x00000001ff0c7424 */ /* 0x000fe400078e00ff */
[----:B------:R-:W-:-:S07]  /*183e0*/  IMAD.MOV.U32 R8, RZ, RZ, R14 ;  /* 0x000000ffff087224 */ /* 0x000fce00078e000e */
[----:B------:R-:W-:Y:S05]  /*183f0*/  WARPSYNC.COLLECTIVE R15, `(.L_x_13390) ;  /* 0x000000000f087348 */ /* 0x000fea0003c00000 */
[----:B------:R0:W1:Y:S02]  /*18400*/  SHFL.IDX P6, R14, R13, R12, R11 ;  /* 0x0000000c0d0e7389 */ /* 0x00006400000c000b */
[----:B01----:R-:W-:Y:S01]  /*18410*/  ENDCOLLECTIVE ;  /* 0x000000000000791b */ /* 0x003fe20003800000 */
.L_x_13390:
        /* <DEDUP_REMOVED lines=13> */
.L_x_13391:
[----:B------:R-:W-:Y:S02]  /*184f0*/  IMAD.MOV.U32 R13, RZ, RZ, R4 ;  /* 0x000000ffff0d7224 */ /* 0x000fe400078e0004 */
[----:B------:R-:W-:Y:S02]  /*18500*/  IMAD.MOV.U32 R12, RZ, RZ, 0x2 ;  /* 0x00000002ff0c7424 */ /* 0x000fe400078e00ff */
[----:B------:R-:W-:-:S07]  /*18510*/  IMAD.MOV.U32 R8, RZ, RZ, R14 ;  /* 0x000000ffff087224 */ /* 0x000fce00078e000e */
[----:B------:R-:W-:Y:S05]  /*18520*/  WARPSYNC.COLLECTIVE R15, `(.L_x_13392) ;  /* 0x000000000f087348 */ /* 0x000fea0003c00000 */
[----:B------:R0:W1:Y:S02]  /*18530*/  SHFL.IDX P6, R14, R13, R12, R11 ;  /* 0x0000000c0d0e7389 */ /* 0x00006400000c000b */
[----:B01----:R-:W-:Y:S01]  /*18540*/  ENDCOLLECTIVE ;  /* 0x000000000000791b */ /* 0x003fe20003800000 */
.L_x_13392:
        /* <DEDUP_REMOVED lines=14> */
.L_x_13393:
[----:B------:R-:W-:Y:S02]  /*18630*/  IMAD.MOV.U32 R13, RZ, RZ, R4 ;  /* 0x000000ffff0d7224 */ /* 0x000fe400078e0004 */
[----:B------:R-:W-:Y:S02]  /*18640*/  IMAD.MOV.U32 R12, RZ, RZ, 0x3 ;  /* 0x00000003ff0c7424 */ /* 0x000fe400078e00ff */
[----:B------:R-:W-:-:S07]  /*18650*/  IMAD.MOV.U32 R8, RZ, RZ, R14 ;  /* 0x000000ffff087224 */ /* 0x000fce00078e000e */
[----:B------:R-:W-:Y:S05]  /*18660*/  WARPSYNC.COLLECTIVE R15, `(.L_x_13394) ;  /* 0x000000000f087348 */ /* 0x000fea0003c00000 */
[----:B------:R0:W1:Y:S02]  /*18670*/  SHFL.IDX P6, R14, R13, R12, R11 ;  /* 0x0000000c0d0e7389 */ /* 0x00006400000c000b */
[----:B01----:R-:W-:Y:S01]  /*18680*/  ENDCOLLECTIVE ;  /* 0x000000000000791b */ /* 0x003fe20003800000 */
.L_x_13394:
        /* <DEDUP_REMOVED lines=14> */
.L_x_13395:
[----:B------:R-:W-:Y:S02]  /*18770*/  IMAD.MOV.U32 R13, RZ, RZ, R4 ;  /* 0x000000ffff0d7224 */ /* 0x000fe400078e0004 */
[----:B------:R-:W-:Y:S02]  /*18780*/  IMAD.MOV.U32 R12, RZ, RZ, 0x4 ;  /* 0x00000004ff0c7424 */ /* 0x000fe400078e00ff */
[----:B------:R-:W-:-:S07]  /*18790*/  IMAD.MOV.U32 R8, RZ, RZ, R14 ;  /* 0x000000ffff087224 */ /* 0x000fce00078e000e */
[----:B------:R-:W-:Y:S05]  /*187a0*/  WARPSYNC.COLLECTIVE R15, `(.L_x_13396) ;  /* 0x000000000f087348 */ /* 0x000fea0003c00000 */
[----:B------:R0:W1:Y:S02]  /*187b0*/  SHFL.IDX P6, R14, R13, R12, R11 ;  /* 0x0000000c0d0e7389 */ /* 0x00006400000c000b */
[----:B01----:R-:W-:Y:S01]  /*187c0*/  ENDCOLLECTIVE ;  /* 0x000000000000791b */ /* 0x003fe20003800000 */
.L_x_13396:
        /* <DEDUP_REMOVED lines=14> */
.L_x_13397:
[----:B------:R-:W-:Y:S02]  /*188b0*/  IMAD.MOV.U32 R13, RZ, RZ, R4 ;  /* 0x000000ffff0d7224 */ /* 0x000fe400078e0004 */
[----:B------:R-:W-:Y:S02]  /*188c0*/  IMAD.MOV.U32 R12, RZ, RZ, 0x5 ;  /* 0x00000005ff0c7424 */ /* 0x000fe400078e00ff */
[----:B------:R-:W-:-:S07]  /*188d0*/  IMAD.MOV.U32 R8, RZ, RZ, R14 ;  /* 0x000000ffff087224 */ /* 0x000fce00078e000e */
[----:B------:R-:W-:Y:S05]  /*188e0*/  WARPSYNC.COLLECTIVE R15, `(.L_x_13398) ;  /* 0x000000000f087348 */ /* 0x000fea0003c00000 */
[----:B------:R0:W1:Y:S02]  /*188f0*/  SHFL.IDX P6, R14, R13, R12, R11 ;  /* 0x0000000c0d0e7389 */ /* 0x00006400000c000b */
[----:B01----:R-:W-:Y:S01]  /*18900*/  ENDCOLLECTIVE ;  /* 0x000000000000791b */ /* 0x003fe20003800000 */
.L_x_13398:
        /* <DEDUP_REMOVED lines=14> */
.L_x_13399:
[----:B------:R-:W-:Y:S02]  /*189f0*/  IMAD.MOV.U32 R13, RZ, RZ, R4 ;  /* 0x000000ffff0d7224 */ /* 0x000fe400078e0004 */
[----:B------:R-:W-:Y:S02]  /*18a00*/  IMAD.MOV.U32 R12, RZ, RZ, 0x6 ;  /* 0x00000006ff0c7424 */ /* 0x000fe400078e00ff */
[----:B------:R-:W-:-:S07]  /*18a10*/  IMAD.MOV.U32 R8, RZ, RZ, R14 ;  /* 0x000000ffff087224 */ /* 0x000fce00078e000e */
[----:B------:R-:W-:Y:S05]  /*18a20*/  WARPSYNC.COLLECTIVE R15, `(.L_x_13400) ;  /* 0x000000000f087348 */ /* 0x000fea0003c00000 */
[----:B------:R0:W1:Y:S02]  /*18a30*/  SHFL.IDX P6, R14, R13, R12, R11 ;  /* 0x0000000c0d0e7389 */ /* 0x00006400000c000b */
[----:B01----:R-:W-:Y:S01]  /*18a40*/  ENDCOLLECTIVE ;  /* 0x000000000000791b */ /* 0x003fe20003800000 */
.L_x_13400:
        /* <DEDUP_REMOVED lines=14> */
.L_x_13401:
[----:B------:R-:W-:Y:S02]  /*18b30*/  IMAD.MOV.U32 R13, RZ, RZ, R4 ;  /* 0x000000ffff0d7224 */ /* 0x000fe400078e0004 */
[----:B------:R-:W-:Y:S02]  /*18b40*/  IMAD.MOV.U32 R12, RZ, RZ, 0x7 ;  /* 0x00000007ff0c7424 */ /* 0x000fe400078e00ff */
[----:B------:R-:W-:-:S07]  /*18b50*/  IMAD.MOV.U32 R8, RZ, RZ, R14 ;  /* 0x000000ffff087224 */ /* 0x000fce00078e000e */
[----:B------:R-:W-:Y:S05]  /*18b60*/  WARPSYNC.COLLECTIVE R15, `(.L_x_13402) ;  /* 0x000000000f087348 */ /* 0x000fea0003c00000 */
[----:B------:R0:W1:Y:S02]  /*18b70*/  SHFL.IDX P6, R14, R13, R12, R11 ;  /* 0x0000000c0d0e7389 */ /* 0x00006400000c000b */
[----:B01----:R-:W-:Y:S01]  /*18b80*/  ENDCOLLECTIVE ;  /* 0x000000000000791b */ /* 0x003fe20003800000 */
.L_x_13402:
[----:B------:R-:W-:-:S05]  /*18b90*/  @!P1 LEA R8, P2, R21, R8, 0x1 ;  /* 0x0000000815089211 */ /* 0x000fca00078408ff */
[----:B------:R-:W-:-:S04]  /*18ba0*/  @!P1 IMAD.X R7, RZ, RZ, R7, P2 ;  /* 0x000000ffff079224 */ /* 0x000fc800010e0607 */
[----:B------:R-:W-:Y:S02]  /*18bb0*/  @!P1 IMAD.MOV.U32 R9, RZ, RZ, R7 ;  /* 0x000000ffff099224 */ /* 0x000fe400078e0007 */
[----:B------:R-:W-:Y:S02]  /*18bc0*/  IMAD.MOV.U32 R13, RZ, RZ, R0 ;  /* 0x000000ffff0d7224 */ /* 0x000fe400078e0000 */
[----:B------:R-:W-:Y:S01]  /*18bd0*/  VIADD R0, R6, 0x70 ;  /* 0x0000007006007836 */ /* 0x000fe20000000000 */
[----:B------:R-:W-:Y:S01]  /*18be0*/  @!PT LDS RZ, [RZ] ;  /* 0x00000000fffff984 */ /* 0x000fe20000000800 */
[----:B------:R-:W-:Y:S01]  /*18bf0*/  @!PT LDS RZ, [RZ] ;  /* 0x00000000fffff984 */ /* 0x000fe20000000800 */
[----:B------:R-:W-:Y:S01]  /*18c00*/  @!PT LDS RZ, [RZ] ;  /* 0x00000000fffff984 */ /* 0x000fe20000000800 */
[----:B------:R0:W-:Y:S04]  /*18c10*/  @!P1 LDGSTS.E.BYPASS.LTC128B.128 [R20+0xb400], desc[UR52][R8.64], !P0 ;  /* 0x0b40000008149fae */ /* 0x0001e8000c101d74 */
[----:B------:R-:W-:Y:S01]  /*18c20*/  ISETP.GE.AND P1, PT, R0, R3, PT ;  /* 0x000000030000720c */ /* 0x000fe20003f26270 */
[----:B------:R-:W-:-:S02]  /*18c30*/  VIADD R0, R6, 0x80 ;  /* 0x0000008006007836 */ /* 0x000fc40000000000 */
[----:B------:R-:W-:-:S10]  /*18c40*/  IMAD.MOV.U32 R4, RZ, RZ, R14 ;  /* 0x000000ffff047224 */ /* 0x000fd400078e000e */
[----:B0-----:R-:W-:Y:S05]  /*18c50*/  WARPSYNC.COLLECTIVE R15, `(.L_x_13403) ;  /* 0x000000000f087348 */ /* 0x001fea0003c00000 */
[----:B------:R1:W2:Y:S02]  /*18c60*/  SHFL.IDX P6, R14, R13, R12, R11 ;  /* 0x0000000c0d0e7389 */ /* 0x0002a400000c000b */
[----:B012---:R-:W-:Y:S01]  /*18c70*/  ENDCOLLECTIVE ;  /* 0x000000000000791b */ /* 0x007fe20003800000 */
.L_x_13403:
[----:B------:R-:W-:Y:S01]  /*18c80*/  ISETP.GE.AND P2, PT, R0, R3, PT ;  /* 0x000000030000720c */ /* 0x000fe20003f46270 */
[----:B------:R-:W-:Y:S02]  /*18c90*/  IMAD.MOV.U32 R13, RZ, RZ, R2 ;  /* 0x000000ffff0d7224 */ /* 0x000fe400078e0002 */
[----:B------:R-:W-:Y:S02]  /*18ca0*/  IMAD.MOV.U32 R12, RZ, RZ, RZ ;  /* 0x000000ffff0c7224 */ /* 0x000fe400078e00ff */
[----:B------:R-:W-:-:S08]  /*18cb0*/  IMAD.MOV.U32 R8, RZ, RZ, R14 ;  /* 0x000000ffff087224 */ /* 0x000fd000078e000e */
[----:B------:R-:W-:Y:S05]  /*18cc0*/  WARPSYNC.COLLECTIVE R15, `(.L_x_13404) ;  /* 0x000000000f087348 */ /* 0x000fea0003c00000 */
[----:B------:R0:W1:Y:S02]  /*18cd0*/  SHFL.IDX P6, R14, R13, R12, R11 ;  /* 0x0000000c0d0e7389 */ /* 0x00006400000c000b */
[----:B01----:R-:W-:Y:S01]  /*18ce0*/  ENDCOLLECTIVE ;  /* 0x000000000000791b */ /* 0x003fe20003800000 */
.L_x_13404:
        /* <DEDUP_REMOVED lines=13> */
.L_x_13405:
[----:B------:R-:W-:Y:S02]  /*18dc0*/  IMAD.MOV.U32 R13, RZ, RZ, R2 ;  /* 0x000000ffff0d7224 */ /* 0x000fe400078e0002 */
[----:B------:R-:W-:Y:S02]  /*18dd0*/  IMAD.MOV.U32 R12, RZ, RZ, 0x1 ;  /* 0x00000001ff0c7424 */ /* 0x000fe400078e00ff */
[----:B------:R-:W-:-:S07]  /*18de0*/  IMAD.MOV.U32 R7, RZ, RZ, R14 ;  /* 0x000000ffff077224 */ /* 0x000fce00078e000e */
[----:B------:R-:W-:Y:S05]  /*18df0*/  WARPSYNC.COLLECTIVE R15, `(.L_x_13406) ;  /* 0x000000000f087348 */ /* 0x000fea0003c00000 */
[----:B------:R0:W1:Y:S02]  /*18e00*/  SHFL.IDX P6, R14, R13, R12, R11 ;  /* 0x0000000c0d0e7389 */ /* 0x00006400000c000b */
[----:B01----:R-:W-:Y:S01]  /*18e10*/  ENDCOLLECTIVE ;  /* 0x000000000000791b */ /* 0x003fe20003800000 */
.L_x_13406:
[----:B------:R-:W-:-:S05]  /*18e20*/  @!P2 LEA R7, P1, R21, R7, 0x1 ;  /* 0x000000071507a211 */ /* 0x000fca00078208ff */
[----:B------:R-:W-:Y:S02]  /*18e30*/  @!P2 IMAD.X R0, RZ, RZ, R0, P1 ;  /* 0x000000ffff00a224 */ /* 0x000fe400008e0600 */
        /* <DEDUP_REMOVED lines=13> */
.L_x_13407:
[----:B------:R-:W-:Y:S02]  /*18f10*/  IMAD.MOV.U32 R13, RZ, RZ, R2 ;  /* 0x000000ffff0d7224 */ /* 0x000fe400078e0002 */
[----:B------:R-:W-:Y:S02]  /*18f20*/  IMAD.MOV.U32 R12, RZ, RZ, 0x2 ;  /* 0x00000002ff0c7424 */ /* 0x000fe400078e00ff */
[----:B------:R-:W-:-:S07]  /*18f30*/  IMAD.MOV.U32 R8, RZ, RZ, R14 ;  /* 0x000000ffff087224 */ /* 0x000fce00078e000e */
[----:B------:R-:W-:Y:S05]  /*18f40*/  WARPSYNC.COLLECTIVE R15, `(.L_x_13408) ;  /* 0x000000000f087348 */ /* 0x000fea0003c00000 */
[----:B------:R0:W1:Y:S02]  /*18f50*/  SHFL.IDX P6, R14, R13, R12, R11 ;  /* 0x0000000c0d0e7389 */ /* 0x00006400000c000b */
[----:B01----:R-:W-:Y:S01]  /*18f60*/  ENDCOLLECTIVE ;  /* 0x000000000000791b */ /* 0x003fe20003800000 */
.L_x_13408:
        /* <DEDUP_REMOVED lines=13> */
.L_x_13409:
[----:B------:R-:W-:Y:S02]  /*19040*/  IMAD.MOV.U32 R13, RZ, RZ, R2 ;  /* 0x000000ffff0d7224 */ /* 0x000fe400078e0002 */
[----:B------:R-:W-:Y:S02]  /*19050*/  IMAD.MOV.U32 R12, RZ, RZ, 0x3 ;  /* 0x00000003ff0c7424 */ /* 0x000fe400078e00ff */
[----:B------:R-:W-:-:S07]  /*19060*/  IMAD.MOV.U32 R8, RZ, RZ, R14 ;  /* 0x000000ffff087224 */ /* 0x000fce00078e000e */
[----:B------:R-:W-:Y:S05]  /*19070*/  WARPSYNC.COLLECTIVE R15, `(.L_x_13410) ;  /* 0x000000000f087348 */ /* 0x000fea0003c00000 */
[----:B------:R0:W1:Y:S02]  /*19080*/  SHFL.IDX P6, R14, R13, R12, R11 ;  /* 0x0000000c0d0e7389 */ /* 0x00006400000c000b */
[----:B01----:R-:W-:Y:S01]  /*19090*/  ENDCOLLECTIVE ;  /* 0x000000000000791b */ /* 0x003fe20003800000 */
.L_x_13410:
        /* <DEDUP_REMOVED lines=12> */
.L_x_13411:
[----:B------:R-:W-:Y:S01]  /*19160*/  IMAD.MOV.U32 R2, RZ, RZ, R14 ;  /* 0x000000ffff027224 */ /* 0x000fe200078e000e */
[----:B------:R-:W-:Y:S06]  /*19170*/  BRA `(.L_x_13412) ;  /* 0xffffffb8009c7947 */ /* 0x000fec000383ffff */
.L_x_13300:
[----:B0-----:R0:W1:Y:S02]  /*19180*/  SYNCS.PHASECHK.TRANS64.TRYWAIT P0, [R17+URZ+0x16820], R0 ;  /* 0x01682000110075a7 */ /* 0x001064000800017f */
[----:B-1----:R-:W-:Y:S05]  /*19190*/  @!P0 NANOSLEEP.SYNCS 0x989680 ;  /* 0x009896800000895d */ /* 0x002fea0003900000 */
[----:B------:R-:W1:Y:S02]  /*191a0*/  @!P0 SYNCS.PHASECHK.TRANS64 P0, [R17+URZ+0x16820], R0 ;  /* 0x01682000110085a7 */ /* 0x000e64000800007f */
[----:B-1----:R-:W-:Y:S05]  /*191b0*/  @!P0 BRA `(.L_x_13300) ;  /* 0xfffffffc00f08947 */ /* 0x002fea000383ffff */
[----:B------:R-:W-:Y:S05]  /*191c0*/  BRA `(.L_x_13413) ;  /* 0xffffffb800fc7947 */ /* 0x000fea000383ffff */
.L_x_13309:
[----:B-1----:R1:W2:Y:S02]  /*191d0*/  SYNCS.PHASECHK.TRANS64.TRYWAIT P0, [R2+URZ+0x16840], R3 ;  /* 0x01684003020075a7 */ /* 0x0022a4000800017f */
[----:B--2---:R-:W-:Y:S05]  /*191e0*/  @!P0 NANOSLEEP.SYNCS 0x989680 ;  /* 0x009896800000895d */ /* 0x004fea0003900000 */
[----:B------:R-:W2:Y:S02]  /*191f0*/  @!P0 SYNCS.PHASECHK.TRANS64 P0, [R2+URZ+0x16840], R3 ;  /* 0x01684003020085a7 */ /* 0x000ea4000800007f */
[----:B--2---:R-:W-:Y:S05]  /*19200*/  @!P0 BRA `(.L_x_13309) ;  /* 0xfffffffc00f08947 */ /* 0x004fea000383ffff */
[----:B------:R-:W-:Y:S05]  /*19210*/  BRA `(.L_x_13414) ;  /* 0xffffffbc00e07947 */ /* 0x000fea000383ffff */
.L_x_13314:
[----:B0-----:R0:W1:Y:S02]  /*19220*/  SYNCS.PHASECHK.TRANS64.TRYWAIT P0, [R3+URZ+0x60], R2 ;  /* 0x00006002030075a7 */ /* 0x001064000800017f */
[----:B-1----:R-:W-:Y:S05]  /*19230*/  @!P0 NANOSLEEP.SYNCS 0x989680 ;  /* 0x009896800000895d */ /* 0x002fea0003900000 */
[----:B------:R-:W1:Y:S02]  /*19240*/  @!P0 SYNCS.PHASECHK.TRANS64 P0, [R3+URZ+0x60], R2 ;  /* 0x00006002030085a7 */ /* 0x000e64000800007f */
[----:B-1----:R-:W-:Y:S05]  /*19250*/  @!P0 BRA `(.L_x_13314) ;  /* 0xfffffffc00f08947 */ /* 0x002fea000383ffff */
[----:B------:R-:W-:Y:S05]  /*19260*/  BRA `(.L_x_13415) ;  /* 0xffffffc0006c7947 */ /* 0x000fea000383ffff */
.L_x_13322:
[----:B-1----:R1:W2:Y:S02]  /*19270*/  SYNCS.PHASECHK.TRANS64.TRYWAIT P0, [R2+URZ+0x16840], R3 ;  /* 0x01684003020075a7 */ /* 0x0022a4000800017f */
[----:B--2---:R-:W-:Y:S05]  /*19280*/  @!P0 NANOSLEEP.SYNCS 0x989680 ;  /* 0x009896800000895d */ /* 0x004fea0003900000 */
[----:B------:R-:W2:Y:S02]  /*19290*/  @!P0 SYNCS.PHASECHK.TRANS64 P0, [R2+URZ+0x16840], R3 ;  /* 0x01684003020085a7 */ /* 0x000ea4000800007f */
[----:B--2---:R-:W-:Y:S05]  /*192a0*/  @!P0 BRA `(.L_x_13322) ;  /* 0xfffffffc00f08947 */ /* 0x004fea000383ffff */
[----:B------:R-:W-:Y:S05]  /*192b0*/  BRA `(.L_x_13416) ;  /* 0xffffffc400a87947 */ /* 0x000fea000383ffff */
.L_x_13327:
[----:B0-----:R0:W1:Y:S02]  /*192c0*/  SYNCS.PHASECHK.TRANS64.TRYWAIT P0, [R10+URZ+0x60], R3 ;  /* 0x000060030a0075a7 */ /* 0x001064000800017f */
[----:B-1----:R-:W-:Y:S05]  /*192d0*/  @!P0 NANOSLEEP.SYNCS 0x989680 ;  /* 0x009896800000895d */ /* 0x002fea0003900000 */
[----:B------:R-:W1:Y:S02]  /*192e0*/  @!P0 SYNCS.PHASECHK.TRANS64 P0, [R10+URZ+0x60], R3 ;  /* 0x000060030a0085a7 */ /* 0x000e64000800007f */
[----:B-1----:R-:W-:Y:S05]  /*192f0*/  @!P0 BRA `(.L_x_13327) ;  /* 0xfffffffc00f08947 */ /* 0x002fea000383ffff */
[----:B------:R-:W-:Y:S05]  /*19300*/  BRA `(.L_x_13417) ;  /* 0xffffffc800347947 */ /* 0x000fea000383ffff */
.L_x_13335:
[----:B-1----:R1:W2:Y:S02]  /*19310*/  SYNCS.PHASECHK.TRANS64.TRYWAIT P0, [R2+URZ+0x16840], R3 ;  /* 0x01684003020075a7 */ /* 0x0022a4000800017f */
[----:B--2---:R-:W-:Y:S05]  /*19320*/  @!P0 NANOSLEEP.SYNCS 0x989680 ;  /* 0x009896800000895d */ /* 0x004fea0003900000 */
[----:B------:R-:W2:Y:S02]  /*19330*/  @!P0 SYNCS.PHASECHK.TRANS64 P0, [R2+URZ+0x16840], R3 ;  /* 0x01684003020085a7 */ /* 0x000ea4000800007f */
[----:B--2---:R-:W-:Y:S05]  /*19340*/  @!P0 BRA `(.L_x_13335) ;  /* 0xfffffffc00f08947 */ /* 0x004fea000383ffff */
[----:B------:R-:W-:Y:S05]  /*19350*/  BRA `(.L_x_13418) ;  /* 0xffffffcc00447947 */ /* 0x000fea000383ffff */
.L_x_13340:
[----:B0-----:R0:W1:Y:S02]  /*19360*/  SYNCS.PHASECHK.TRANS64.TRYWAIT P0, [R7+URZ+0x60], R2 ;  /* 0x00006002070075a7 */ /* 0x001064000800017f */
[----:B-1----:R-:W-:Y:S05]  /*19370*/  @!P0 NANOSLEEP.SYNCS 0x989680 ;  /* 0x009896800000895d */ /* 0x002fea0003900000 */
[----:B------:R-:W1:Y:S02]  /*19380*/  @!P0 SYNCS.PHASECHK.TRANS64 P0, [R7+URZ+0x60], R2 ;  /* 0x00006002070085a7 */ /* 0x000e64000800007f */
[----:B-1----:R-:W-:Y:S05]  /*19390*/  @!P0 BRA `(.L_x_13340) ;  /* 0xfffffffc00f08947 */ /* 0x002fea000383ffff */
[----:B------:R-:W-:Y:S05]  /*193a0*/  BRA `(.L_x_13419) ;  /* 0xffffffcc00d47947 */ /* 0x000fea000383ffff */
.L_x_13350:
[----:B0-----:R0:W1:Y:S02]  /*193b0*/  SYNCS.PHASECHK.TRANS64.TRYWAIT P0, [R3+URZ+0x16860], R0 ;  /* 0x01686000030075a7 */ /* 0x001064000800017f */
[----:B-1----:R-:W-:Y:S05]  /*193c0*/  @!P0 NANOSLEEP.SYNCS 0x989680 ;  /* 0x009896800000895d */ /* 0x002fea0003900000 */
[----:B------:R-:W1:Y:S02]  /*193d0*/  @!P0 SYNCS.PHASECHK.TRANS64 P0, [R3+URZ+0x16860], R0 ;  /* 0x01686000030085a7 */ /* 0x000e64000800007f */
[----:B-1----:R-:W-:Y:S05]  /*193e0*/  @!P0 BRA `(.L_x_13350) ;  /* 0xfffffffc00f08947 */ /* 0x002fea000383ffff */
[----:B------:R-:W-:Y:S05]  /*193f0*/  BRA `(.L_x_13420) ;  /* 0xffffffd000d07947 */ /* 0x000fea000383ffff */
.L_x_13356:
        /* <DEDUP_REMOVED lines=8> */
.L_x_13422:
[----:B------:R-:W-:Y:S05]  /*19480*/  BSYNC B0 ;  /* 0x0000000000007941 */ /* 0x000fea0003800000 */
.L_x_13421:
        /* <DEDUP_REMOVED lines=9> */
.L_x_13423:
[----:B------:R-:W-:Y:S02]  /*19520*/  ULDC UR4, c[0x0][0xc3c] ;  /* 0x00030f0000047ab9 */ /* 0x000fe40000000800 */
[----:B------:R-:W-:-:S13]  /*19530*/  ISETP.GE.OR P1, PT, R7, UR4, !P0 ;  /* 0x0000000407007c0c */ /* 0x000fda000c726670 */
[----:B------:R-:W0:Y:S08]  /*19540*/  @!P1 LDC.64 R4, c[0x0][0xc80] ;  /* 0x00032000ff049b82 */ /* 0x000e300000000a00 */
[----:B------:R-:W1:Y:S01]  /*19550*/  @!P1 LDC.64 R2, c[0x0][0xc78] ;  /* 0x00031e00ff029b82 */ /* 0x000e620000000a00 */
[----:B------:R-:W-:Y:S01]  /*19560*/  CS2R R24, SRZ ;  /* 0x0000000000187805 */ /* 0x000fe2000001ff00 */
[----:B------:R-:W-:-:S02]  /*19570*/  IMAD.MOV.U32 R8, RZ, RZ, RZ ;  /* 0x000000ffff087224 */ /* 0x000fc400078e00ff */
[----:B------:R-:W-:Y:S02]  /*19580*/  IMAD.MOV.U32 R11, RZ, RZ, RZ ;  /* 0x000000ffff0b7224 */ /* 0x000fe400078e00ff */
[----:B------:R-:W-:Y:S02]  /*19590*/  IMAD.MOV.U32 R6, RZ, RZ, R14 ;  /* 0x000000ffff067224 */ /* 0x000fe400078e000e */
[----:B0-----:R-:W-:-:S06]  /*195a0*/  @!P1 IMAD.WIDE R4, R7, 0x4, R4 ;  /* 0x0000000407049825 */ /* 0x001fcc00078e0204 */
[----:B------:R-:W2:Y:S01]  /*195b0*/  @!P1 LDG.E R4, desc[UR52][R4.64] ;  /* 0x0000003404049981 */ /* 0x000ea2000c1e1900 */
[----:B-1----:R-:W-:-:S06]  /*195c0*/  @!P1 IMAD.WIDE R2, R7, 0x4, R2 ;  /* 0x0000000407029825 */ /* 0x002fcc00078e0202 */
[----:B------:R-:W3:Y:S01]  /*195d0*/  @!P1 LDG.E R2, desc[UR52][R2.64] ;  /* 0x0000003402029981 */ /* 0x000ee2000c1e1900 */
        /* <DEDUP_REMOVED lines=11> */
.L_x_13424:
[----:B------:R-:W-:Y:S01]  /*19690*/  IMAD.MOV.U32 R12, RZ, RZ, 0x2 ;  /* 0x00000002ff0c7424 */ /* 0x000fe200078e00ff */
[----:B------:R-:W-:-:S05]  /*196a0*/  SEL R14, R14, RZ, P1 ;  /* 0x000000ff0e0e7207 */ /* 0x000fca0000800000 */
[----:B------:R-:W-:-:S04]  /*196b0*/  IMAD.IADD R7, R13, 0x1, R14 ;  /* 0x000000010d077824 */ /* 0x000fc800078e020e */
[----:B------:R-:W-:-:S07]  /*196c0*/  IMAD.MOV.U32 R13, RZ, RZ, R7 ;  /* 0x000000ffff0d7224 */ /* 0x000fce00078e0007 */
[----:B------:R-:W-:Y:S05]  /*196d0*/  WARPSYNC.COLLECTIVE R15, `(.L_x_13425) ;  /* 0x000000000f087348 */ /* 0x000fea0003c00000 */
[----:B------:R0:W1:Y:S02]  /*196e0*/  SHFL.UP P6, R14, R13, R12, R11 ;  /* 0x0400000c0d0e7389 */ /* 0x00006400000c000b */
[----:B01----:R-:W-:Y:S01]  /*196f0*/  ENDCOLLECTIVE ;  /* 0x000000000000791b */ /* 0x003fe20003800000 */
.L_x_13425:
[----:B------:R-:W-:Y:S01]  /*19700*/  IMAD.MOV.U32 R12, RZ, RZ, 0x4 ;  /* 0x00000004ff0c7424 */ /* 0x000fe200078e00ff */
[----:B------:R-:W-:-:S05]  /*19710*/  SEL R2, R14, RZ, P2 ;  /* 0x000000ff0e027207 */ /* 0x000fca0001000000 */
[----:B------:R-:W-:-:S04]  /*19720*/  IMAD.IADD R2, R7, 0x1, R2 ;  /* 0x0000000107027824 */ /* 0x000fc800078e0202 */
[----:B------:R-:W-:-:S07]  /*19730*/  IMAD.MOV.U32 R13, RZ, RZ, R2 ;  /* 0x000000ffff0d7224 */ /* 0x000fce00078e0002 */
[----:B------:R-:W-:Y:S05]  /*19740*/  WARPSYNC.COLLECTIVE R15, `(.L_x_13426) ;  /* 0x000000000f087348 */ /* 0x000fea0003c00000 */
[----:B------:R0:W1:Y:S02]  /*19750*/  SHFL.UP P6, R14, R13, R12, R11 ;  /* 0x0400000c0d0e7389 */ /* 0x00006400000c000b */
[----:B01----:R-:W-:Y:S01]  /*19760*/  ENDCOLLECTIVE ;  /* 0x000000000000791b */ /* 0x003fe20003800000 */
.L_x_13426:
[----:B------:R-:W-:Y:S01]  /*19770*/  IMAD.MOV.U32 R12, RZ, RZ, 0x8 ;  /* 0x00000008ff0c7424 */ /* 0x000fe200078e00ff */
[----:B------:R-:W-:-:S05]  /*19780*/  SEL R3, R14, RZ, P3 ;  /* 0x000000ff0e037207 */ /* 0x000fca0001800000 */
[----:B------:R-:W-:-:S04]  /*19790*/  IMAD.IADD R3, R2, 0x1, R3 ;  /* 0x0000000102037824 */ /* 0x000fc800078e0203 */
[----:B------:R-:W-:-:S07]  /*197a0*/  IMAD.MOV.U32 R13, RZ, RZ, R3 ;  /* 0x000000ffff0d7224 */ /* 0x000fce00078e0003 */
[----:B------:R-:W-:Y:S05]  /*197b0*/  WARPSYNC.COLLECTIVE R15, `(.L_x_13427) ;  /* 0x000000000f087348 */ /* 0x000fea0003c00000 */
[----:B------:R0:W1:Y:S02]  /*197c0*/  SHFL.UP P6, R14, R13, R12, R11 ;  /* 0x0400000c0d0e7389 */ /* 0x00006400000c000b */
[----:B01----:R-:W-:Y:S01]  /*197d0*/  ENDCOLLECTIVE ;  /* 0x000000000000791b */ /* 0x003fe20003800000 */
.L_x_13427:
[----:B------:R-:W-:Y:S01]  /*197e0*/  IMAD.MOV.U32 R12, RZ, RZ, 0x10 ;  /* 0x00000010ff0c7424 */ /* 0x000fe200078e00ff */
[----:B------:R-:W-:-:S05]  /*197f0*/  SEL R4, R14, RZ, P4 ;  /* 0x000000ff0e047207 */ /* 0x000fca0002000000 */
[----:B------:R-:W-:-:S04]  /*19800*/  IMAD.IADD R4, R3, 0x1, R4 ;  /* 0x0000000103047824 */ /* 0x000fc800078e0204 */
[----:B------:R-:W-:-:S07]  /*19810*/  IMAD.MOV.U32 R13, RZ, RZ, R4 ;  /* 0x000000ffff0d7224 */ /* 0x000fce00078e0004 */
[----:B------:R-:W-:Y:S05]  /*19820*/  WARPSYNC.COLLECTIVE R15, `(.L_x_13428) ;  /* 0x000000000f087348 */ /* 0x000fea0003c00000 */
[----:B------:R0:W1:Y:S02]  /*19830*/  SHFL.UP P6, R14, R13, R12, R11 ;  /* 0x0400000c0d0e7389 */ /* 0x00006400000c000b */
[----:B01----:R-:W-:Y:S01]  /*19840*/  ENDCOLLECTIVE ;  /* 0x000000000000791b */ /* 0x003fe20003800000 */
.L_x_13428:
        /* <DEDUP_REMOVED lines=8> */
.L_x_13429:
[----:B------:R-:W-:Y:S05]  /*198d0*/  BRA `(.L_x_13430) ;  /* 0xffffffd4000c7947 */ /* 0x000fea000383ffff */
.L_x_13359:
[----:B------:R-:W-:Y:S01]  /*198e0*/  BSSY B0, `(.L_x_13431) ;  /* 0x0000007000007945 */ /* 0x000fe20003800000 */
[----:B--2---:R-:W-:Y:S02]  /*198f0*/  IMAD.MOV.U32 R12, RZ, RZ, 0x1 ;  /* 0x00000001ff0c7424 */ /* 0x004fe400078e00ff */
[----:B------:R-:W-:Y:S02]  /*19900*/  IMAD.MOV.U32 R11, RZ, RZ, RZ ;  /* 0x000000ffff0b7224 */ /* 0x000fe400078e00ff */
[----:B------:R-:W-:-:S07]  /*19910*/  IMAD.MOV.U32 R15, RZ, RZ, -0x1 ;  /* 0xffffffffff0f7424 */ /* 0x000fce00078e00ff */
[----:B------:R-:W-:Y:S05]  /*19920*/  WARPSYNC.COLLECTIVE R15, `(.L_x_13432) ;  /* 0x000000000f087348 */ /* 0x000fea0003c00000 */
[----:B------:R0:W1:Y:S02]  /*19930*/  SHFL.UP P6, R14, R13, R12, R11 ;  /* 0x0400000c0d0e7389 */ /* 0x00006400000c000b */
[----:B01----:R-:W-:Y:S01]  /*19940*/  ENDCOLLECTIVE ;  /* 0x000000000000791b */ /* 0x003fe20003800000 */
.L_x_13432:
[----:B------:R-:W-:Y:S05]  /*19950*/  BSYNC B0 ;  /* 0x0000000000007941 */ /* 0x000fea0003800000 */
.L_x_13431:
        /* <DEDUP_REMOVED lines=8> */
.L_x_13433:
[----:B------:R-:W-:Y:S01]  /*199e0*/  IMAD.MOV.U32 R12, RZ, RZ, 0x4 ;  /* 0x00000004ff0c7424 */ /* 0x000fe200078e00ff */
[----:B------:R-:W-:-:S05]  /*199f0*/  SEL R2, R14, RZ, P2 ;  /* 0x000000ff0e027207 */ /* 0x000fca0001000000 */
[----:B------:R-:W-:-:S04]  /*19a00*/  IMAD.IADD R2, R13, 0x1, R2 ;  /* 0x000000010d027824 */ /* 0x000fc800078e0202 */
[----:B------:R-:W-:-:S07]  /*19a10*/  IMAD.MOV.U32 R13, RZ, RZ, R2 ;  /* 0x000000ffff0d7224 */ /* 0x000fce00078e0002 */
[----:B------:R-:W-:Y:S05]  /*19a20*/  WARPSYNC.COLLECTIVE R15, `(.L_x_13434) ;  /* 0x000000000f087348 */ /* 0x000fea0003c00000 */
[----:B------:R0:W1:Y:S02]  /*19a30*/  SHFL.UP P6, R14, R13, R12, R11 ;  /* 0x0400000c0d0e7389 */ /* 0x00006400000c000b */
[----:B01----:R-:W-:Y:S01]  /*19a40*/  ENDCOLLECTIVE ;  /* 0x000000000000791b */ /* 0x003fe20003800000 */
.L_x_13434:
[----:B------:R-:W-:Y:S01]  /*19a50*/  IMAD.MOV.U32 R12, RZ, RZ, 0x8 ;  /* 0x00000008ff0c7424 */ /* 0x000fe200078e00ff */
[----:B------:R-:W-:-:S05]  /*19a60*/  SEL R3, R14, RZ, P3 ;  /* 0x000000ff0e037207 */ /* 0x000fca0001800000 */
[----:B------:R-:W-:-:S04]  /*19a70*/  IMAD.IADD R3, R2, 0x1, R3 ;  /* 0x0000000102037824 */ /* 0x000fc800078e0203 */
[----:B------:R-:W-:-:S07]  /*19a80*/  IMAD.MOV.U32 R13, RZ, RZ, R3 ;  /* 0x000000ffff0d7224 */ /* 0x000fce00078e0003 */
[----:B------:R-:W-:Y:S05]  /*19a90*/  WARPSYNC.COLLECTIVE R15, `(.L_x_13435) ;  /* 0x000000000f087348 */ /* 0x000fea0003c00000 */
[----:B------:R0:W1:Y:S02]  /*19aa0*/  SHFL.UP P6, R14, R13, R12, R11 ;  /* 0x0400000c0d0e7389 */ /* 0x00006400000c000b */
[----:B01----:R-:W-:Y:S01]  /*19ab0*/  ENDCOLLECTIVE ;  /* 0x000000000000791b */ /* 0x003fe20003800000 */
.L_x_13435:
[----:B------:R-:W-:Y:S01]  /*19ac0*/  IMAD.MOV.U32 R12, RZ, RZ, 0x10 ;  /* 0x00000010ff0c7424 */ /* 0x000fe200078e00ff */
[----:B------:R-:W-:-:S05]  /*19ad0*/  SEL R4, R14, RZ, P4 ;  /* 0x000000ff0e047207 */ /* 0x000fca0002000000 */
[----:B------:R-:W-:-:S04]  /*19ae0*/  IMAD.IADD R4, R3, 0x1, R4 ;  /* 0x0000000103047824 */ /* 0x000fc800078e0204 */
[----:B------:R-:W-:-:S07]  /*19af0*/  IMAD.MOV.U32 R13, RZ, RZ, R4 ;  /* 0x000000ffff0d7224 */ /* 0x000fce00078e0004 */
[----:B------:R-:W-:Y:S05]  /*19b00*/  WARPSYNC.COLLECTIVE R15, `(.L_x_13436) ;  /* 0x000000000f087348 */ /* 0x000fea0003c00000 */
[----:B------:R0:W1:Y:S02]  /*19b10*/  SHFL.UP P6, R14, R13, R12, R11 ;  /* 0x0400000c0d0e7389 */ /* 0x00006400000c000b */
[----:B01----:R-:W-:Y:S01]  /*19b20*/  ENDCOLLECTIVE ;  /* 0x000000000000791b */ /* 0x003fe20003800000 */
.L_x_13436:
        /* <DEDUP_REMOVED lines=8> */
.L_x_13437:
[----:B------:R-:W-:Y:S05]  /*19bb0*/  BRA `(.L_x_13438) ;  /* 0xffffffd000f87947 */ /* 0x000fea000383ffff */
.L_x_13361:
[----:B------:R-:W-:Y:S01]  /*19bc0*/  BSSY B0, `(.L_x_13439) ;  /* 0x0000006000007945 */ /* 0x000fe20003800000 */
[----:B------:R-:W-:Y:S01]  /*19bd0*/  PLOP3.LUT P6, PT, P6, PT, PT, 0x8, 0x0 ;  /* 0x000000000000781c */ /* 0x000fe200037ce170 */
[----:B------:R-:W-:-:S12]  /*19be0*/  IMAD.MOV.U32 R15, RZ, RZ, -0x1 ;  /* 0xffffffffff0f7424 */ /* 0x000fd800078e00ff */
[----:B0-2---:R-:W-:Y:S05]  /*19bf0*/  WARPSYNC.COLLECTIVE R15, `(.L_x_13440) ;  /* 0x000000000f087348 */ /* 0x005fea0003c00000 */
[----:B------:R-:W-:Y:S01]  /*19c00*/  VOTE.ANY R14, PT, P6 ;  /* 0x00000000000e7806 */ /* 0x000fe200030e0100 */
[----:B0-2---:R-:W-:Y:S06]  /*19c10*/  ENDCOLLECTIVE ;  /* 0x000000000000791b */ /* 0x005fec0003800000 */
.L_x_13440:
[----:B------:R-:W-:Y:S05]  /*19c20*/  BSYNC B0 ;  /* 0x0000000000007941 */ /* 0x000fea0003800000 */
.L_x_13439:
[----:B------:R-:W-:Y:S02]  /*19c30*/  IMAD.MOV.U32 R2, RZ, RZ, R14 ;  /* 0x000000ffff027224 */ /* 0x000fe400078e000e */
[----:B------:R-:W-:Y:S02]  /*19c40*/  IMAD.MOV.U32 R13, RZ, RZ, R25 ;  /* 0x000000ffff0d7224 */ /* 0x000fe400078e0019 */
[----:B------:R0:W1:Y:S01]  /*19c50*/  POPC R12, R2 ;  /* 0x00000002000c7309 */ /* 0x0000620000000000 */
[----:B------:R-:W-:Y:S02]  /*19c60*/  IMAD.MOV.U32 R11, RZ, RZ, 0x1f ;  /* 0x0000001fff0b7424 */ /* 0x000fe400078e00ff */
[----:B------:R-:W-:-:S07]  /*19c70*/  IMAD.MOV.U32 R15, RZ, RZ, -0x1 ;  /* 0xffffffffff0f7424 */ /* 0x000fce00078e00ff */
[----:B01----:R-:W-:Y:S05]  /*19c80*/  WARPSYNC.COLLECTIVE R15, `(.L_x_13441) ;  /* 0x000000000f087348 */ /* 0x003fea0003c00000 */
[----:B-1----:R1:W2:Y:S02]  /*19c90*/  SHFL.IDX P6, R14, R13, R12, R11 ;  /* 0x0000000c0d0e7389 */ /* 0x0022a400000c000b */
[----:B012---:R-:W-:Y:S01]  /*19ca0*/  ENDCOLLECTIVE ;  /* 0x000000000000791b */ /* 0x007fe20003800000 */
.L_x_13441:
[----:B------:R-:W-:Y:S02]  /*19cb0*/  IMAD.IADD R27, R12, 0x1, R27 ;  /* 0x000000010c1b7824 */ /* 0x000fe400078e021b */
[----:B------:R-:W-:Y:S02]  /*19cc0*/  IMAD.MOV.U32 R13, RZ, RZ, R8 ;  /* 0x000000ffff0d7224 */ /* 0x000fe400078e0008 */
[----:B------:R-:W-:-:S07]  /*19cd0*/  IMAD.MOV.U32 R25, RZ, RZ, R14 ;  /* 0x000000ffff197224 */ /* 0x000fce00078e000e */
[----:B------:R-:W-:Y:S05]  /*19ce0*/  WARPSYNC.COLLECTIVE R15, `(.L_x_13442) ;  /* 0x000000000f087348 */ /* 0x000fea0003c00000 */
[----:B------:R0:W1:Y:S02]  /*19cf0*/  SHFL.IDX P6, R14, R13, R12, R11 ;  /* 0x0000000c0d0e7389 */ /* 0x00006400000c000b */
[----:B01----:R-:W-:Y:S01]  /*19d00*/  ENDCOLLECTIVE ;  /* 0x000000000000791b */ /* 0x003fe20003800000 */
.L_x_13442:
[----:B------:R-:W-:Y:S01]  /*19d10*/  IMAD.MOV.U32 R8, RZ, RZ, R14 ;  /* 0x000000ffff087224 */ /* 0x000fe200078e000e */
[----:B------:R-:W-:Y:S06]  /*19d20*/  BRA `(.L_x_13443) ;  /* 0xffffffd000dc7947 */ /* 0x000fec000383ffff */
.L_x_13363:
[----:B------:R-:W-:Y:S01]  /*19d30*/  BSSY B0, `(.L_x_13444) ;  /* 0x0000007000007945 */ /* 0x000fe20003800000 */
[----:B------:R-:W-:Y:S02]  /*19d40*/  IMAD.MOV.U32 R13, RZ, RZ, R3 ;  /* 0x000000ffff0d7224 */ /* 0x000fe400078e0003 */
[----:B------:R-:W-:Y:S02]  /*19d50*/  IMAD.MOV.U32 R11, RZ, RZ, 0x1f ;  /* 0x0000001fff0b7424 */ /* 0x000fe400078e00ff */
[----:B------:R-:W-:-:S07]  /*19d60*/  IMAD.MOV.U32 R15, RZ, RZ, -0x1 ;  /* 0xffffffffff0f7424 */ /* 0x000fce00078e00ff */
[----:B0-23--:R-:W-:Y:S05]  /*19d70*/  WARPSYNC.COLLECTIVE R15, `(.L_x_13445) ;  /* 0x000000000f087348 */ /* 0x00dfea0003c00000 */
[----:B------:R1:W4:Y:S02]  /*19d80*/  SHFL.IDX P6, R14, R13, R12, R11 ;  /* 0x0000000c0d0e7389 */ /* 0x00032400000c000b */
[----:B01234-:R-:W-:Y:S01]  /*19d90*/  ENDCOLLECTIVE ;  /* 0x000000000000791b */ /* 0x01ffe20003800000 */
.L_x_13445:
[----:B------:R-:W-:Y:S05]  /*19da0*/  BSYNC B0 ;  /* 0x0000000000007941 */ /* 0x000fea0003800000 */
.L_x_13444:
[----:B------:R-:W-:Y:S01]  /*19db0*/  IMAD.MOV.U32 R24, RZ, RZ, R14 ;  /* 0x000000ffff187224 */ /* 0x000fe200078e000e */
[----:B------:R-:W-:Y:S06]  /*19dc0*/  BRA `(.L_x_13362) ;  /* 0xffffffd000cc7947 */ /* 0x000fec000383ffff */
.L_x_13369:
[----:B0-----:R0:W2:Y:S02]  /*19dd0*/  SYNCS.PHASECHK.TRANS64.TRYWAIT P0, [R9+URZ+0x16820], R0 ;  /* 0x01682000090075a7 */ /* 0x0010a4000800017f */
[----:B--2---:R-:W-:Y:S05]  /*19de0*/  @!P0 NANOSLEEP.SYNCS 0x989680 ;  /* 0x009896800000895d */ /* 0x004fea0003900000 */
[----:B------:R-:W2:Y:S02]  /*19df0*/  @!P0 SYNCS.PHASECHK.TRANS64 P0, [R9+URZ+0x16820], R0 ;  /* 0x01682000090085a7 */ /* 0x000ea4000800007f */
[----:B--2---:R-:W-:Y:S05]  /*19e00*/  @!P0 BRA `(.L_x_13369) ;  /* 0xfffffffc00f08947 */ /* 0x004fea000383ffff */
[----:B------:R-:W-:Y:S05]  /*19e10*/  BRA `(.L_x_13446) ;  /* 0xffffffdc00247947 */ /* 0x000fea000383ffff */
.L_x_13370:
        /* <DEDUP_REMOVED lines=11> */
.L_x_13448:
[----:B------:R-:W-:Y:S05]  /*19ed0*/  BSYNC B0 ;  /* 0x0000000000007941 */ /* 0x000fea0003800000 */
.L_x_13447:
[----:B------:R-:W-:Y:S05]  /*19ee0*/  BRA `(.L_x_13449) ;  /* 0xffffffdc000c7947 */ /* 0x000fea000383ffff */
.L_x_13373:
[----:B------:R-:W-:Y:S01]  /*19ef0*/  BSSY B1, `(.L_x_13450) ;  /* 0x0000006000017945 */ /* 0x000fe20003800000 */
[----:B------:R-:W-:-:S07]  /*19f00*/  IMAD.MOV.U32 R15, RZ, RZ, -0x1 ;  /* 0xffffffffff0f7424 */ /* 0x000fce00078e00ff */
[----:B01-3--:R-:W-:Y:S05]  /*19f10*/  WARPSYNC.COLLECTIVE R15, `(.L_x_13451) ;  /* 0x000000000f0c7348 */ /* 0x00bfea0003c00000 */
[----:B------:R-:W-:Y:S02]  /*19f20*/  ELECT P6, UR62, PT ;  /* 0x00000000003e782f */ /* 0x000fe400038c0000 */
[----:B------:R-:W-:Y:S01]  /*19f30*/  MOV R14, UR62 ;  /* 0x0000003e000e7c02 */ /* 0x000fe20008000f00 */
[----:B01-3--:R-:W-:Y:S10]  /*19f40*/  ENDCOLLECTIVE ;  /* 0x000000000000791b */ /* 0x00bff40003800000 */
.L_x_13451:
[----:B------:R-:W-:Y:S05]  /*19f50*/  BSYNC B1 ;  /* 0x0000000000017941 */ /* 0x000fea0003800000 */
.L_x_13450:
[----:B------:R-:W-:Y:S05]  /*19f60*/  BRA `(.L_x_13452) ;  /* 0xffffffdc00047947 */ /* 0x000fea000383ffff */
.L_x_13375:
[----:B0-----:R0:W1:Y:S02]  /*19f70*/  SYNCS.PHASECHK.TRANS64.TRYWAIT P0, [R7+URZ], R2 ;  /* 0x00000002070075a7 */ /* 0x001064000800017f */
[----:B-1----:R-:W-:Y:S05]  /*19f80*/  @!P0 NANOSLEEP.SYNCS 0x989680 ;  /* 0x009896800000895d */ /* 0x002fea0003900000 */
[----:B------:R-:W1:Y:S02]  /*19f90*/  @!P0 SYNCS.PHASECHK.TRANS64 P0, [R7+URZ], R2 ;  /* 0x00000002070085a7 */ /* 0x000e64000800007f */
[----:B-1----:R-:W-:Y:S05]  /*19fa0*/  @!P0 BRA `(.L_x_13375) ;  /* 0xfffffffc00f08947 */ /* 0x002fea000383ffff */
[----:B------:R-:W-:Y:S05]  /*19fb0*/  BRA `(.L_x_13453) ;  /* 0xffffffdc00387947 */ /* 0x000fea000383ffff */
.L_x_13376:
[----:B-1----:R1:W2:Y:S02]  /*19fc0*/  SYNCS.PHASECHK.TRANS64.TRYWAIT P0, [R3+URZ], R0 ;  /* 0x00000000030075a7 */ /* 0x0022a4000800017f */
[----:B--2---:R-:W-:Y:S05]  /*19fd0*/  @!P0 NANOSLEEP.SYNCS 0x989680 ;  /* 0x009896800000895d */ /* 0x004fea0003900000 */
[----:B------:R-:W2:Y:S02]  /*19fe0*/  @!P0 SYNCS.PHASECHK.TRANS64 P0, [R3+URZ], R0 ;  /* 0x00000000030085a7 */ /* 0x000ea4000800007f */
[----:B--2---:R-:W-:Y:S05]  /*19ff0*/  @!P0 BRA `(.L_x_13376) ;  /* 0xfffffffc00f08947 */ /* 0x004fea000383ffff */
[----:B------:R-:W-:Y:S05]  /*1a000*/  BRA `(.L_x_13454) ;  /* 0xffffffdc002c7947 */ /* 0x000fea000383ffff */
.L_x_13378:
[----:B-1----:R1:W2:Y:S02]  /*1a010*/  SYNCS.PHASECHK.TRANS64.TRYWAIT P0, [R5+URZ], R2 ;  /* 0x00000002050075a7 */ /* 0x0022a4000800017f */
[----:B--2---:R-:W-:Y:S05]  /*1a020*/  @!P0 NANOSLEEP.SYNCS 0x989680 ;  /* 0x009896800000895d */ /* 0x004fea0003900000 */
[----:B------:R-:W2:Y:S02]  /*1a030*/  @!P0 SYNCS.PHASECHK.TRANS64 P0, [R5+URZ], R2 ;  /* 0x00000002050085a7 */ /* 0x000ea4000800007f */
[----:B--2---:R-:W-:Y:S05]  /*1a040*/  @!P0 BRA `(.L_x_13378) ;  /* 0xfffffffc00f08947 */ /* 0x004fea000383ffff */
[----:B------:R-:W-:Y:S05]  /*1a050*/  BRA `(.L_x_13455) ;  /* 0xffffffdc00307947 */ /* 0x000fea000383ffff */
.L_x_13456:
        /* <DEDUP_REMOVED lines=10> */
.L_x_14873:


//--------------------- .text._ZN7cutlass13device_kernelIN5flash11enable_sm90INS1_16FlashAttnFwdSm90INS1_25CollectiveMainloopFwdSm90ILi2EN4cute5tupleIJNS5_1CILi1EEES8_S8_EEENS6_IJNS7_ILi192EEENS7_ILi128EEENS7_ILi64EEEEEELi64ENS_10bfloat16_tEfNS_4arch4Sm90ELb0ELb1ELb1ELb1ELb0ELb1ELb0ELb1ELb1ELb1ELb1ELb0EEENS1_21CollectiveEpilogueFwdINS6_IJSA_SC_SB_EEES9_SE_SG_Li384ELb1ELb1ELb1ELb0EEENS1_36VarlenDynamicPersistentTileSchedulerILi192ELi128ELi384ELi128ELb1ELb1ELb1ELb1ELb0ELb1EEEEEEEEEvNT_6ParamsE --------------------------
	.section	.text._ZN7cutlass13device_kernelIN5flash11enable_sm90INS1_16FlashAttnFwdSm90INS1_25CollectiveMainloopFwdSm90ILi2EN4cute5tupleIJNS5_1CILi1EEES8_S8_EEENS6_IJNS7_ILi192EEENS7_ILi128EEENS7_ILi64EEEEEELi64ENS_10bfloat16_tEfNS_4arch4Sm90ELb0ELb1ELb1ELb1ELb0ELb1ELb0ELb1ELb1ELb1ELb1ELb0EEENS1_21CollectiveEpilogueFwdINS6_IJSA_SC_SB_EEES9_SE_SG_Li384ELb1ELb1ELb1ELb0EEENS1_36VarlenDynamicPersistentTileSchedulerILi192ELi128ELi384ELi128ELb1ELb1ELb1ELb1ELb0ELb1EEEEEEEEEvNT_6ParamsE,"ax",@progbits
	.align	128
.text._ZN7cutlass13device_kernelIN5flash11enable_sm90INS1_16FlashAttnFwdSm90INS1_25CollectiveMainloopFwdSm90ILi2EN4cute5tupleIJNS5_1CILi1EEES8_S8_EEENS6_IJNS7_ILi192EEENS7_ILi128EEENS7_ILi64EEEEEELi64ENS_10bfloat16_tEfNS_4arch4Sm90ELb0ELb1ELb1ELb1ELb0ELb1ELb0ELb1ELb1ELb1ELb1ELb0EEENS1_21CollectiveEpilogueFwdINS6_IJSA_SC_SB_EEES9_SE_SG_Li384ELb1ELb1ELb1ELb0EEENS1_36VarlenDynamicPersistentTileSchedulerILi192ELi128ELi384ELi128ELb1ELb1ELb1ELb1ELb0ELb1EEEEEEEEEvNT_6ParamsE:
        .type           _ZN7cutlass13device_kernelIN5flash11enable_sm90INS1_16FlashAttnFwdSm90INS1_25CollectiveMainloopFwdSm90ILi2EN4cute5tupleIJNS5_1CILi1EEES8_S8_EEENS6_IJNS7_ILi192EEENS7_ILi128EEENS7_ILi64EEEEEELi64ENS_10bfloat16_tEfNS_4arch4Sm90ELb0ELb1ELb1ELb1ELb0ELb1ELb0ELb1ELb1ELb1ELb1ELb0EEENS1_21CollectiveEpilogueFwdINS6_IJSA_SC_SB_EEES9_SE_SG_Li384ELb1ELb1ELb1ELb0EEENS1_36VarlenDynamicPersistentTileSchedulerILi192ELi128ELi384ELi128ELb1ELb1ELb1ELb1ELb0ELb1EEEEEEEEEvNT_6ParamsE,@function
        .size           _ZN7cutlass13device_kernelIN5flash11enable_sm90INS1_16FlashAttnFwdSm90INS1_25CollectiveMainloopFwdSm90ILi2EN4cute5tupleIJNS5_1CILi1EEES8_S8_EEENS6_IJNS7_ILi192EEENS7_ILi128EEENS7_ILi64EEEEEELi64ENS_10bfloat16_tEfNS_4arch4Sm90ELb0ELb1ELb1ELb1ELb0ELb1ELb0ELb1ELb1ELb1ELb1ELb0EEENS1_21CollectiveEpilogueFwdINS6_IJSA_SC_SB_EEES9_SE_SG_Li384ELb1ELb1ELb1ELb0EEENS1_36VarlenDynamicPersistentTileSchedulerILi192ELi128ELi384ELi128ELb1ELb1ELb1ELb1ELb0ELb1EEEEEEEEEvNT_6ParamsE,(.L_x_14874 - _ZN7cutlass13device_kernelIN5flash11enable_sm90INS1_16FlashAttnFwdSm90INS1_25CollectiveMainloopFwdSm90ILi2EN4cute5tupleIJNS5_1CILi1EEES8_S8_EEENS6_IJNS7_ILi192EEENS7_ILi128EEENS7_ILi64EEEEEELi64ENS_10bfloat16_tEfNS_4arch4Sm90ELb0ELb1ELb1ELb1ELb0ELb1ELb0ELb1ELb1ELb1ELb1ELb0EEENS1_21CollectiveEpilogueFwdINS6_IJSA_SC_SB_EEES9_SE_SG_Li384ELb1ELb1ELb1ELb0EEENS1_36VarlenDynamicPersistentTileSchedulerILi192ELi128ELi384ELi128ELb1ELb1ELb1ELb1ELb0ELb1EEEEEEEEEvNT_6ParamsE)
        .other          _ZN7cutlass13device_kernelIN5flash11enable_sm90INS1_16FlashAttnFwdSm90INS1_25CollectiveMainloopFwdSm90ILi2EN4cute5tupleIJNS5_1CILi1EEES8_S8_EEENS6_IJNS7_ILi192EEENS7_ILi128EEENS7_ILi64EEEEEELi64ENS_10bfloat16_tEfNS_4arch4Sm90ELb0ELb1ELb1ELb1ELb0ELb1ELb0ELb1ELb1ELb1ELb1ELb0EEENS1_21CollectiveEpilogueFwdINS6_IJSA_SC_SB_EEES9_SE_SG_Li384ELb1ELb1ELb1ELb0EEENS1_36VarlenDynamicPersistentTileSchedulerILi192ELi128ELi384ELi128ELb1ELb1ELb1ELb1ELb0ELb1EEEEEEEEEvNT_6ParamsE,@"STO_CUDA_ENTRY STV_DEFAULT"
_ZN7cutlass13device_kernelIN5flash11enable_sm90INS1_16FlashAttnFwdSm90INS1_25CollectiveMainloopFwdSm90ILi2EN4cute5tupleIJNS5_1CILi1EEES8_S8_EEENS6_IJNS7_ILi192EEENS7_ILi128EEENS7_ILi64EEEEEELi64ENS_10bfloat16_tEfNS_4arch4Sm90ELb0ELb1ELb1ELb1ELb0ELb1ELb0ELb1ELb1ELb1ELb1ELb0EEENS1_21CollectiveEpilogueFwdINS6_IJSA_SC_SB_EEES9_SE_SG_Li384ELb1ELb1ELb1ELb0EEENS1_36VarlenDynamicPersistentTileSchedulerILi192ELi128ELi384ELi128ELb1ELb1ELb1ELb1ELb0ELb1EEEEEEEEEvNT_6ParamsE:
        /* <DEDUP_REMOVED lines=23> */
.L_x_13458:
[----:B------:R-:W-:Y:S05]  /*0170*/  BSYNC B0 ;  /* 0x0000000000007941 */ /* 0x000fea0003800000 */
.L_x_13457:
        /* <DEDUP_REMOVED lines=40> */
.L_x_13459:
        /* <DEDUP_REMOVED lines=22> */
.L_x_13460:
        /* <DEDUP_REMOVED lines=18> */
.L_x_13461:
        /* <DEDUP_REMOVED lines=22> */
.L_x_13462:
        /* <DEDUP_REMOVED lines=22> */
.L_x_13463:
        /* <DEDUP_REMOVED lines=9> */
.L_x_13466:
        /* <DEDUP_REMOVED lines=10> */
[----:B--2---:R-:W-:Y:S01]  /*0a70*/  IMAD.U32 R2, RZ, RZ, UR4 ;  /* 0x00000004ff027e24 */ /* 0x004fe2000f8e00ff */
        /* <DEDUP_REMOVED lines=10> */
[----:B------:R-:W2:Y:S01]  /*0b20*/  LDL R13, [R1+0x54] ;  /* 0x00005400010d7983 */ /* 0x000ea20000100800 */
[----:B------:R-:W0:Y:S02]  /*0b30*/  S2R R0, SR_TID.X ;  /* 0x0000000000007919 */ /* 0x000e240000002100 */
[----:B0-----:R-:W-:-:S05]  /*0b40*/  VIADD R12, R0, 0xffffff80 ;  /* 0xffffff80000c7836 */ /* 0x001fca0000000000 */
[----:B------:R-:W-:-:S04]  /*0b50*/  SHF.R.S32.HI R0, RZ, 0x1f, R12 ;  /* 0x0000001fff007819 */ /* 0x000fc8000001140c */
[----:B------:R-:W-:-:S04]  /*0b60*/  LEA.HI R3, R0, R12, RZ, 0x7 ;  /* 0x0000000c00037211 */ /* 0x000fc800078f38ff */
[----:B------:R-:W-:-:S05]  /*0b70*/  LOP3.LUT R4, R3, 0xffffff80, RZ, 0xc0, !PT ;  /* 0xffffff8003047812 */ /* 0x000fca00078ec0ff */
[----:B------:R-:W-:-:S05]  /*0b80*/  IMAD.IADD R11, R12, 0x1, -R4 ;  /* 0x000000010c0b7824 */ /* 0x000fca00078e0a04 */
[----:B------:R-:W-:-:S04]  /*0b90*/  SHF.R.S32.HI R7, RZ, 0x1f, R11 ;  /* 0x0000001fff077819 */ /* 0x000fc8000001140b */
[----:B------:R-:W-:Y:S02]  /*0ba0*/  LEA.HI R8, R7, R11, RZ, 0x2 ;  /* 0x0000000b07087211 */ /* 0x000fe400078f10ff */
[CC--:B------:R-:W-:Y:S02]  /*0bb0*/  LEA.HI R4, R0.reuse, R12.reuse, RZ, 0x5 ;  /* 0x0000000c00047211 */ /* 0x0c0fe400078f28ff */
[--C-:B------:R-:W-:Y:S02]  /*0bc0*/  SHF.R.S32.HI R9, RZ, 0x2, R8.reuse ;  /* 0x00000002ff097819 */ /* 0x100fe40000011408 */
[----:B------:R-:W-:Y:S02]  /*0bd0*/  SHF.R.S32.HI R10, RZ, 0x1f, R8 ;  /* 0x0000001fff0a7819 */ /* 0x000fe40000011408 */
[----:B------:R-:W-:Y:S02]  /*0be0*/  SHF.R.S32.HI R14, RZ, 0x7, R3 ;  /* 0x00000007ff0e7819 */ /* 0x000fe40000011403 */
[----:B------:R-:W-:-:S02]  /*0bf0*/  LEA.HI R5, R0, R12, RZ, 0x4 ;  /* 0x0000000c00057211 */ /* 0x000fc400078f20ff */
[----:B------:R-:W-:Y:S02]  /*0c00*/  LEA.HI R10, R10, R9, RZ, 0x3 ;  /* 0x000000090a0a7211 */ /* 0x000fe400078f18ff */
[----:B------:R-:W-:Y:S01]  /*0c10*/  SHF.R.S32.HI R15, RZ, 0x5, R4 ;  /* 0x00000005ff0f7819 */ /* 0x000fe20000011404 */
[----:B------:R-:W-:Y:S01]  /*0c20*/  IMAD.HI R4, R14, 0x55555556, RZ ;  /* 0x555555560e047827 */ /* 0x000fe200078e02ff */
[----:B------:R-:W-:Y:S02]  /*0c30*/  SHF.R.S32.HI R6, RZ, 0x4, R5 ;  /* 0x00000004ff067819 */ /* 0x000fe40000011405 */
[----:B------:R-:W-:Y:S02]  /*0c40*/  LOP3.LUT R10, R10, 0xfffffff8, RZ, 0xc0, !PT ;  /* 0xfffffff80a0a7812 */ /* 0x000fe400078ec0ff */
[----:B------:R-:W-:Y:S02]  /*0c50*/  LEA.HI R7, R7, R11, RZ, 0x5 ;  /* 0x0000000b07077211 */ /* 0x000fe400078f28ff */
[----:B------:R-:W-:-:S02]  /*0c60*/  LOP3.LUT R3, R5, 0x3fffff0, RZ, 0xc0, !PT ;  /* 0x03fffff005037812 */ /* 0x000fc400078ec0ff */
[----:B------:R-:W-:Y:S01]  /*0c70*/  LEA.HI R5, R5, R6, RZ, 0x1 ;  /* 0x0000000605057211 */ /* 0x000fe200078f08ff */
[----:B------:R-:W-:Y:S01]  /*0c80*/  IMAD.IADD R10, R9, 0x1, -R10 ;  /* 0x00000001090a7824 */ /* 0x000fe200078e0a0a */
[----:B------:R-:W-:Y:S02]  /*0c90*/  LEA.HI R4, R4, R4, RZ, 0x1 ;  /* 0x0000000404047211 */ /* 0x000fe400078f08ff */
[----:B------:R-:W-:Y:S02]  /*0ca0*/  SHF.R.S32.HI R7, RZ, 0x5, R7 ;  /* 0x00000005ff077819 */ /* 0x000fe40000011407 */
[----:B------:R-:W-:Y:S01]  /*0cb0*/  LOP3.LUT R5, R5, 0x1ffffffe, RZ, 0xc0, !PT ;  /* 0x1ffffffe05057812 */ /* 0x000fe200078ec0ff */
[----:B------:R-:W-:Y:S02]  /*0cc0*/  IMAD.IADD R3, R12, 0x1, -R3 ;  /* 0x000000010c037824 */ /* 0x000fe400078e0a03 */
[----:B------:R-:W-:Y:S02]  /*0cd0*/  IMAD R4, R4, -0x3, R14 ;  /* 0xfffffffd04047824 */ /* 0x000fe400078e020e */
[----:B------:R-:W-:-:S02]  /*0ce0*/  IMAD R7, R7, 0x10, R10 ;  /* 0x0000001007077824 */ /* 0x000fc400078e020a */
[----:B------:R-:W-:Y:S02]  /*0cf0*/  IMAD.IADD R5, R6, 0x1, -R5 ;  /* 0x0000000106057824 */ /* 0x000fe400078e0a05 */
[----:B------:R-:W-:Y:S02]  /*0d00*/  IMAD R6, R15, 0x10, R3 ;  /* 0x000000100f067824 */ /* 0x000fe400078e0203 */
[----:B------:R-:W-:-:S05]  /*0d10*/  IMAD R9, R4, 0x40, R7 ;  /* 0x0000004004097824 */ /* 0x000fca00078e0207 */
[----:B------:R-:W-:Y:S01]  /*0d20*/  STL [R1+0x7c], R9 ;  /* 0x00007c0901007387 */ /* 0x000fe20000100800 */
[----:B------:R-:W-:Y:S01]  /*0d30*/  IMAD R6, R6, 0x8, R5 ;  /* 0x0000000806067824 */ /* 0x000fe200078e0205 */
[----:B------:R-:W-:Y:S01]  /*0d40*/  LOP3.LUT R8, R8, 0x7ffffffc, RZ, 0xc0, !PT ;  /* 0x7ffffffc08087812 */ /* 0x000fe200078ec0ff */
[----:B------:R-:W-:-:S04]  /*0d50*/  IMAD.MOV.U32 R23, RZ, RZ, RZ ;  /* 0x000000ffff177224 */ /* 0x000fc800078e00ff */
[----:B------:R-:W-:Y:S02]  /*0d60*/  IMAD.IADD R8, R11, 0x1, -R8 ;  /* 0x000000010b087824 */ /* 0x000fe400078e0a08 */
[----:B------:R-:W-:Y:S02]  /*0d70*/  IMAD.MOV.U32 R154, RZ, RZ, RZ ;  /* 0x000000ffff9a7224 */ /* 0x000fe400078e00ff */
[----:B------:R-:W-:Y:S02]  /*0d80*/  IMAD.MOV.U32 R16, RZ, RZ, RZ ;  /* 0x000000ffff107224 */ /* 0x000fe400078e00ff */
[----:B------:R-:W-:Y:S01]  /*0d90*/  IMAD.SHL.U32 R155, R8, 0x2, RZ ;  /* 0x00000002089b7824 */ /* 0x000fe200078e00ff */
[----:B--2---:R-:W-:-:S05]  /*0da0*/  LOP3.LUT R3, R13, 0x1, RZ, 0xfc, !PT ;  /* 0x000000010d037812 */ /* 0x004fca00078efcff */
[----:B------:R0:W-:Y:S02]  /*0db0*/  STL [R1+0x10], R3 ;  /* 0x0000100301007387 */ /* 0x0001e40000100800 */
[CC--:B0-----:R-:W-:Y:S02]  /*0dc0*/  LEA.HI R3, R0.reuse, R12.reuse, RZ, 0x3 ;  /* 0x0000000c00037211 */ /* 0x0c1fe400078f18ff */
[----:B------:R-:W-:-:S04]  /*0dd0*/  LEA.HI R0, R0, R12, RZ, 0x2 ;  /* 0x0000000c00007211 */ /* 0x000fc800078f10ff */
[--C-:B------:R-:W-:Y:S02]  /*0de0*/  SHF.R.S32.HI R17, RZ, 0x2, R0.reuse ;  /* 0x00000002ff117819 */ /* 0x100fe40000011400 */
[----:B------:R-:W-:-:S03]  /*0df0*/  SHF.R.S32.HI R4, RZ, 0x1f, R0 ;  /* 0x0000001fff047819 */ /* 0x000fc60000011400 */
[----:B------:R-:W-:Y:S01]  /*0e00*/  VIADD R10, R17, 0x60 ;  /* 0x00000060110a7836 */ /* 0x000fe20000000000 */
[----:B------:R-:W-:Y:S02]  /*0e10*/  LOP3.LUT R3, R3, 0xfffffff8, RZ, 0xc0, !PT ;  /* 0xfffffff803037812 */ /* 0x000fe400078ec0ff */
[----:B------:R-:W-:Y:S02]  /*0e20*/  LOP3.LUT R0, R0, 0xfffffffc, RZ, 0xc0, !PT ;  /* 0xfffffffc00007812 */ /* 0x000fe400078ec0ff */
[----:B------:R-:W-:Y:S02]  /*0e30*/  LEA.HI R4, R4, R17, RZ, 0x3 ;  /* 0x0000001104047211 */ /* 0x000fe400078f18ff */
[----:B------:R-:W-:Y:S01]  /*0e40*/  SHF.R.S32.HI R5, RZ, 0x1f, R10 ;  /* 0x0000001fff057819 */ /* 0x000fe2000001140a */
[----:B------:R-:W-:Y:S01]  /*0e50*/  IMAD.IADD R3, R12, 0x1, -R3 ;  /* 0x000000010c037824 */ /* 0x000fe200078e0a03 */
[----:B------:R-:W-:Y:S01]  /*0e60*/  LOP3.LUT R4, R4, 0xfffffff8, RZ, 0xc0, !PT ;  /* 0xfffffff804047812 */ /* 0x000fe200078ec0ff */
[----:B------:R-:W-:Y:S01]  /*0e70*/  IMAD.IADD R7, R12, 0x1, -R0 ;  /* 0x000000010c077824 */ /* 0x000fe200078e0a00 */
[----:B------:R-:W-:Y:S01]  /*0e80*/  LEA.HI R5, R5, R10, RZ, 0x3 ;  /* 0x0000000a05057211 */ /* 0x000fe200078f18ff */
[----:B------:R-:W-:Y:S01]  /*0e90*/  IMAD.SHL.U32 R3, R10, 0x40, RZ ;  /* 0x000000400a037824 */ /* 0x000fe200078e00ff */
[----:B------:R-:W-:Y:S01]  /*0ea0*/  SHF.R.S32.HI R0, RZ, 0x1f, R17 ;  /* 0x0000001fff007819 */ /* 0x000fe20000011411 */
[----:B------:R-:W-:Y:S01]  /*0eb0*/  IMAD.IADD R4, R17, 0x1, -R4 ;  /* 0x0000000111047824 */ /* 0x000fe200078e0a04 */
[C---:B------:R-:W-:Y:S01]  /*0ec0*/  LEA.HI R0, R7.reuse, R7, RZ, 0x1 ;  /* 0x0000000707007211 */ /* 0x040fe200078f08ff */
[----:B------:R-:W-:Y:S01]  /*0ed0*/  IMAD.SHL.U32 R18, R7, 0x8, RZ ;  /* 0x0000000807127824 */ /* 0x000fe200078e00ff */
[----:B------:R-:W-:Y:S01]  /*0ee0*/  LOP3.LUT R3, R3, 0x1c0, RZ, 0xc0, !PT ;  /* 0x000001c003037812 */ /* 0x000fe200078ec0ff */
[----:B------:R-:W-:Y:S01]  /*0ef0*/  IMAD.SHL.U32 R5, R5, 0x40, RZ ;  /* 0x0000004005057824 */ /* 0x000fe200078e00ff */
[----:B------:R-:W-:Y:S01]  /*0f00*/  STL [R1+0x70], RZ ;  /* 0x000070ff01007387 */ /* 0x000fe20000100800 */
[----:B------:R-:W-:-:S02]  /*0f10*/  LOP3.LUT R0, R0, 0x1ffffffe, RZ, 0xc0, !PT ;  /* 0x1ffffffe00007812 */ /* 0x000fc400078ec0ff */
[----:B------:R-:W-:Y:S01]  /*0f20*/  SHF.R.U32.HI R10, RZ, 0x3, R3 ;  /* 0x00000003ff0a7819 */ /* 0x000fe20000011603 */
[----:B------:R-:W-:Y:S01]  /*0f30*/  STL [R1+0x14], RZ ;  /* 0x000014ff01007387 */ /* 0x000fe20000100800 */
[----:B------:R-:W-:-:S03]  /*0f40*/  LOP3.LUT R3, R3, 0x38, R18, 0xf8, !PT ;  /* 0x0000003803037812 */ /* 0x000fc600078ef812 */
[----:B------:R0:W-:Y:S01]  /*0f50*/  STL [R1+0x5c], R4 ;  /* 0x00005c0401007387 */ /* 0x0001e20000100800 */
[C---:B------:R-:W-:Y:S02]  /*0f60*/  IMAD.SHL.U32 R152, R7.reuse, 0x4, RZ ;  /* 0x0000000407987824 */ /* 0x040fe400078e00ff */
[----:B------:R-:W-:Y:S01]  /*0f70*/  IMAD.IADD R0, R7, 0x1, -R0 ;  /* 0x0000000107007824 */ /* 0x000fe200078e0a00 */
[----:B0-----:R-:W-:Y:S01]  /*0f80*/  LOP3.LUT R4, R5, 0xfffffe00, RZ, 0xc0, !PT ;  /* 0xfffffe0005047812 */ /* 0x001fe200078ec0ff */
[----:B------:R-:W-:-:S03]  /*0f90*/  VIADD R5, R152, 0x10 ;  /* 0x0000001098057836 */ /* 0x000fc60000000000 */
[----:B------:R-:W-:Y:S01]  /*0fa0*/  LOP3.LUT R3, R4, R3, R10, 0xf6, !PT ;  /* 0x0000000304037212 */ /* 0x000fe200078ef60a */
[----:B------:R0:W-:Y:S01]  /*0fb0*/  STL [R1+0x60], R4 ;  /* 0x0000600401007387 */ /* 0x0001e20000100800 */
[----:B------:R-:W-:-:S03]  /*0fc0*/  IMAD R0, R0, 0x8, R9 ;  /* 0x0000000800007824 */ /* 0x000fc600078e0209 */
[----:B------:R-:W-:Y:S01]  /*0fd0*/  IMAD R3, R3, 0x2, R2 ;  /* 0x0000000203037824 */ /* 0x000fe200078e0202 */
[----:B------:R1:W-:Y:S01]  /*0fe0*/  STL [R1+0x18], R5 ;  /* 0x0000180501007387 */ /* 0x0003e20000100800 */
[----:B0-----:R-:W-:-:S05]  /*0ff0*/  IMAD.SHL.U32 R4, R6, 0x8, RZ ;  /* 0x0000000806047824 */ /* 0x001fca00078e00ff */
[----:B------:R1:W-:Y:S04]  /*1000*/  STL [R1+0x80], R4 ;  /* 0x0000800401007387 */ /* 0x0003e80000100800 */
[----:B------:R1:W-:Y:S04]  /*1010*/  STL [R1+0x4c], R0 ;  /* 0x00004c0001007387 */ /* 0x0003e80000100800 */
[----:B------:R1:W-:Y:S02]  /*1020*/  STL [R1+0x78], R3 ;  /* 0x0000780301007387 */ /* 0x0003e40000100800 */
.L_x_13669:
[----:B------:R-:W-:Y:S05]  /*1030*/  YIELD ;  /* 0x0000000000007946 */ /* 0x000fea0003800000 */
[----:B------:R-:W-:Y:S01]  /*1040*/  ULDC.64 UR4, c[0x0][0xa28] ;  /* 0x00028a0000047ab9 */ /* 0x000fe20000000a00 */
[----:B01----:R-:W0:Y:S01]  /*1050*/  LDC.64 R6, c[0x0][0xa08] ;  /* 0x00028200ff067b82 */ /* 0x003e220000000a00 */
[----:B------:R-:W-:Y:S01]  /*1060*/  ISETP.NE.U32.AND P1, PT, RZ, UR4, PT ;  /* 0x00000004ff007c0c */ /* 0x000fe2000bf25070 */
[----:B------:R-:W-:Y:S02]  /*1070*/  IMAD.MOV.U32 R12, RZ, RZ, RZ ;  /* 0x000000ffff0c7224 */ /* 0x000fe400078e00ff */
[----:B---3--:R-:W-:Y:S01]  /*1080*/  IMAD.MOV.U32 R32, RZ, RZ, RZ ;  /* 0x000000ffff207224 */ /* 0x008fe200078e00ff */
[----:B------:R-:W-:Y:S01]  /*1090*/  ISETP.NE.AND.EX P1, PT, RZ, UR5, PT, P1 ;  /* 0x00000005ff007c0c */ /* 0x000fe2000bf25310 */
[----:B------:R-:W-:-:S02]  /*10a0*/  ULDC.64 UR4, c[0x0][0xa18] ;  /* 0x0002860000047ab9 */ /* 0x000fc40000000a00 */
[----:B------:R-:W-:-:S04]  /*10b0*/  ISETP.NE.U32.AND P2, PT, RZ, UR4, PT ;  /* 0x00000004ff007c0c */ /* 0x000fc8000bf45070 */
[----:B------:R-:W-:Y:S01]  /*10c0*/  ISETP.NE.AND.EX P2, PT, RZ, UR5, PT, P2 ;  /* 0x00000005ff007c0c */ /* 0x000fe2000bf45320 */
[----:B------:R-:W-:Y:S02]  /*10d0*/  ULDC.64 UR4, c[0x0][0xa08] ;  /* 0x0002820000047ab9 */ /* 0x000fe40000000a00 */
[----:B------:R-:W-:-:S03]  /*10e0*/  ISETP.NE.U32.AND P0, PT, RZ, UR4, PT ;  /* 0x00000004ff007c0c */ /* 0x000fc6000bf05070 */
[----:B-1----:R-:W1:Y:S01]  /*10f0*/  @P1 LDC.64 R4, c[0x0][0xa28] ;  /* 0x00028a00ff041b82 */ /* 0x002e620000000a00 */
[----:B0-----:R-:W-:-:S07]  /*1100*/  IMAD.WIDE R10, R31, 0x4, R6 ;  /* 0x000000041f0a7825 */ /* 0x001fce00078e0206 */
[----:B------:R-:W0:Y:S01]  /*1110*/  @P2 LDC.64 R8, c[0x0][0xa18] ;  /* 0x00028600ff082b82 */ /* 0x000e220000000a00 */
[----:B------:R-:W-:Y:S01]  /*1120*/  ULDC UR4, c[0x0][0x288] ;  /* 0x0000a20000047ab9 */ /* 0x000fe20000000800 */
[----:B------:R-:W-:Y:S01]  /*1130*/  ISETP.NE.AND.EX P0, PT, RZ, UR5, PT, P0 ;  /* 0x00000005ff007c0c */ /* 0x000fe2000bf05300 */
[----:B----4-:R-:W-:Y:S01]  /*1140*/  IMAD.U32 R0, RZ, RZ, UR4 ;  /* 0x00000004ff007e24 */ /* 0x010fe2000f8e00ff */
[----:B------:R-:W-:-:S11]  /*1150*/  ULDC.64 UR4, c[0x0][0x418] ;  /* 0x0001060000047ab9 */ /* 0x000fd60000000a00 */
[----:B--2---:R2:W5:Y:S01]  /*1160*/  @P0 LDG.E R32, desc[UR40][R10.64] ;  /* 0x000000280a200981 */ /* 0x004562000c1e1900 */
[----:B-1----:R-:W-:-:S05]  /*1170*/  @P1 IMAD.WIDE R4, R31, 0x4, R4 ;  /* 0x000000041f041825 */ /* 0x002fca00078e0204 */
[----:B------:R2:W5:Y:S01]  /*1180*/  @P1 LDG.E R12, desc[UR40][R4.64] ;  /* 0x00000028040c1981 */ /* 0x000562000c1e1900 */
[----:B0-----:R-:W-:-:S05]  /*1190*/  @P2 IMAD.WIDE R6, R31, 0x4, R8 ;  /* 0x000000041f062825 */ /* 0x001fca00078e0208 */
[----:B------:R-:W3:Y:S01]  /*11a0*/  @P2 LDG.E R0, desc[UR40][R6.64] ;  /* 0x0000002806002981 */ /* 0x000ee2000c1e1900 */
        /* <DEDUP_REMOVED lines=9> */
[----:B---3--:R2:W-:Y:S01]  /*1240*/  STL [R1+0x8], R0 ;  /* 0x0000080001007387 */ /* 0x0085e20000100800 */
[----:B------:R-:W-:Y:S01]  /*1250*/  IMAD.MOV.U32 R15, RZ, RZ, R0 ;  /* 0x000000ffff0f7224 */ /* 0x000fe200078e0000 */
[----:B------:R-:W-:Y:S06]  /*1260*/  @P2 BRA `(.L_x_13468) ;  /* 0x0000000000282947 */ /* 0x000fec0003800000 */
[----:B------:R-:W-:Y:S02]  /*1270*/  ULDC.64 UR4, c[0x0][0xa00] ;  /* 0x0002800000047ab9 */ /* 0x000fe40000000a00 */
[----:B------:R-:W-:-:S04]  /*1280*/  ISETP.NE.U32.AND P1, PT, RZ, UR4, PT ;  /* 0x00000004ff007c0c */ /* 0x000fc8000bf25070 */
[----:B------:R-:W-:-:S13]  /*1290*/  ISETP.NE.AND.EX P1, PT, RZ, UR5, PT, P1 ;  /* 0x00000005ff007c0c */ /* 0x000fda000bf25310 */
[----:B------:R-:W-:Y:S05]  /*12a0*/  @!P1 BRA `(.L_x_13468) ;  /* 0x0000000000189947 */ /* 0x000fea0003800000 */
[----:B--2---:R-:W0:Y:S02]  /*12b0*/  LDC.64 R4, c[0x0][0xa00] ;  /* 0x00028000ff047b82 */ /* 0x004e240000000a00 */
[----:B0-----:R-:W-:-:S05]  /*12c0*/  IMAD.WIDE R4, R31, 0x4, R4 ;  /* 0x000000041f047825 */ /* 0x001fca00078e0204 */
[----:B------:R-:W2:Y:S04]  /*12d0*/  LDG.E R0, desc[UR40][R4.64] ;  /* 0x0000002804007981 */ /* 0x000ea8000c1e1900 */
[----:B------:R-:W2:Y:S02]  /*12e0*/  LDG.E R3, desc[UR40][R4.64+0x4] ;  /* 0x0000042804037981 */ /* 0x000ea4000c1e1900 */
[----:B--2---:R-:W-:-:S05]  /*12f0*/  IMAD.IADD R15, R3, 0x1, -R0 ;  /* 0x00000001030f7824 */ /* 0x004fca00078e0a00 */
[----:B------:R0:W-:Y:S02]  /*1300*/  STL [R1+0x8], R15 ;  /* 0x0000080f01007387 */ /* 0x0001e40000100800 */
.L_x_13468:
[C---:B------:R-:W-:Y:S01]  /*1310*/  LOP3.LUT R34, R30.reuse, 0xffff, RZ, 0xc0, !PT ;  /* 0x0000ffff1e227812 */ /* 0x040fe200078ec0ff */
[----:B------:R-:W-:Y:S01]  /*1320*/  ULDC.64 UR4, c[0x0][0xa20] ;  /* 0x0002880000047ab9 */ /* 0x000fe20000000a00 */
[----:B------:R1:W-:Y:S01]  /*1330*/  STL [R1+0x6c], R31 ;  /* 0x00006c1f01007387 */ /* 0x0003e20000100800 */
[----:B------:R-:W-:Y:S02]  /*1340*/  ISETP.NE.U32.AND P1, PT, RZ, UR4, PT ;  /* 0x00000004ff007c0c */ /* 0x000fe4000bf25070 */
[C---:B------:R-:W-:Y:S01]  /*1350*/  LOP3.LUT R3, R30.reuse, 0xff000000, RZ, 0xc0, !PT ;  /* 0xff0000001e037812 */ /* 0x040fe200078ec0ff */
[----:B------:R1:W-:Y:S01]  /*1360*/  STL [R1+0x64], R34 ;  /* 0x0000642201007387 */ /* 0x0003e20000100800 */
[----:B------:R-:W-:Y:S02]  /*1370*/  ISETP.NE.AND.EX P1, PT, RZ, UR5, PT, P1 ;  /* 0x00000005ff007c0c */ /* 0x000fe4000bf25310 */
[----:B--2---:R-:W-:Y:S02]  /*1380*/  LOP3.LUT R0, R30, 0xff0000, RZ, 0xc0, !PT ;  /* 0x00ff00001e007812 */ /* 0x004fe400078ec0ff */
[----:B------:R-:W-:-:S04]  /*1390*/  SHF.R.U32.HI R3, RZ, 0x8, R3 ;  /* 0x00000008ff037819 */ /* 0x000fc80000011603 */
[----:B------:R-:W-:-:S05]  /*13a0*/  LEA.HI R13, R0, R3, RZ, 0x10 ;  /* 0x00000003000d7211 */ /* 0x000fca00078f80ff */
[----:B-1----:R-:W-:Y:S05]  /*13b0*/  @!P1 BRA `(.L_x_13469) ;  /* 0x0000000000109947 */ /* 0x002fea0003800000 */
[----:B------:R-:W1:Y:S02]  /*13c0*/  LDC.64 R4, c[0x0][0xa20] ;  /* 0x00028800ff047b82 */ /* 0x000e640000000a00 */
[----:B-1----:R-:W-:-:S05]  /*13d0*/  IMAD.WIDE R4, R31, 0x4, R4 ;  /* 0x000000041f047825 */ /* 0x002fca00078e0204 */
[----:B------:R1:W5:Y:S01]  /*13e0*/  LDG.E R33, desc[UR40][R4.64] ;  /* 0x0000002804217981 */ /* 0x000362000c1e1900 */
[----:B------:R-:W-:Y:S05]  /*13f0*/  BRA `(.L_x_13470) ;  /* 0x0000000000107947 */ /* 0x000fea0003800000 */
.L_x_13469:
[----:B------:R-:W-:Y:S05]  /*1400*/  @!P0 BRA `(.L_x_13470) ;  /* 0x00000000000c8947 */ /* 0x000fea0003800000 */
[----:B------:R-:W2:Y:S04]  /*1410*/  LDG.E R0, desc[UR40][R10.64] ;  /* 0x000000280a007981 */ /* 0x000ea8000c1e1900 */
[----:B------:R-:W2:Y:S02]  /*1420*/  LDG.E R33, desc[UR40][R10.64+0x4] ;  /* 0x000004280a217981 */ /* 0x000ea4000c1e1900 */
[----:B--2---:R-:W-:-:S07]  /*1430*/  IMAD.IADD R33, R33, 0x1, -R0 ;  /* 0x0000000121217824 */ /* 0x004fce00078e0a00 */
.L_x_13470:
[----:B------:R-:W-:Y:S01]  /*1440*/  ULDC.64 UR4, c[0x0][0xa10] ;  /* 0x0002840000047ab9 */ /* 0x000fe20000000a00 */
[----:B-1----:R-:W1:Y:S01]  /*1450*/  LDC R4, c[0x0][0x448] ;  /* 0x00011200ff047b82 */ /* 0x002e620000000800 */
        /* <DEDUP_REMOVED lines=14> */
[----:B------:R-:W-:Y:S01]  /*1540*/  IMAD.IADD R12, R33, 0x1, -R12 ;  /* 0x00000001210c7824 */ /* 0x000fe200078e0a0c */
[----:B------:R-:W1:Y:S01]  /*1550*/  LDC.64 R4, c[0x0][0x9e0] ;  /* 0x00027800ff047b82 */ /* 0x000e620000000a00 */
[----:B------:R-:W-:-:S05]  /*1560*/  IMAD R20, R29, 0xc0, RZ ;  /* 0x000000c01d147824 */ /* 0x000fca00078e02ff */
[----:B------:R4:W-:Y:S05]  /*1570*/  STL [R1+0x1c], R20 ;  /* 0x00001c1401007387 */ /* 0x0009ea0000100800 */
[----:B------:R-:W0:Y:S08]  /*1580*/  @P1 LDC R11, c[0x0][0x44c] ;  /* 0x00011300ff0b1b82 */ /* 0x000e300000000800 */
[----:B------:R-:W3:Y:S01]  /*1590*/  @P1 LDC R10, c[0x0][0x450] ;  /* 0x00011400ff0a1b82 */ /* 0x000ee20000000800 */
[----:B-1----:R-:W-:Y:S01]  /*15a0*/  ISETP.GE.AND P2, PT, R5, 0x1, PT ;  /* 0x000000010500780c */ /* 0x002fe20003f46270 */
[----:B--2---:R-:W-:-:S02]  /*15b0*/  @P0 IMAD.IADD R25, R3, 0x1, -R0 ;  /* 0x0000000103190824 */ /* 0x004fc400078e0a00 */
[----:B------:R-:W-:Y:S02]  /*15c0*/  VIADD R0, R20, 0xbf ;  /* 0x000000bf14007836 */ /* 0x000fe40000000000 */
[----:B------:R-:W-:Y:S02]  /*15d0*/  IMAD.IADD R14, R12, 0x1, R25 ;  /* 0x000000010c0e7824 */ /* 0x000fe400078e0219 */
[----:B0-----:R-:W-:-:S03]  /*15e0*/  @P1 IMAD.HI.U32 R3, R0, R11, RZ ;  /* 0x0000000b00031227 */ /* 0x001fc600078e00ff */
[----:B------:R4:W-:Y:S01]  /*15f0*/  STL [R1+0xc], R14 ;  /* 0x00000c0e01007387 */ /* 0x0009e20000100800 */
[----:B------:R-:W-:Y:S01]  /*1600*/  IMAD.MOV.U32 R6, RZ, RZ, R0 ;  /* 0x000000ffff067224 */ /* 0x000fe200078e0000 */
[----:B---3--:R-:W-:Y:S01]  /*1610*/  @P1 SHF.R.U32.HI R6, RZ, R10, R3 ;  /* 0x0000000aff061219 */ /* 0x008fe20000011603 */
[C---:B------:R-:W-:Y:S01]  /*1620*/  VIADD R0, R14.reuse, 0x7f ;  /* 0x0000007f0e007836 */ /* 0x040fe20000000000 */
[----:B------:R-:W-:-:S04]  /*1630*/  IADD3 R91, R14, 0x1, -R15 ;  /* 0x000000010e5b7810 */ /* 0x000fc80007ffe80f */
[----:B------:R-:W-:Y:S01]  /*1640*/  SHF.R.S32.HI R3, RZ, 0x1f, R0 ;  /* 0x0000001fff037819 */ /* 0x000fe20000011400 */
[----:B------:R-:W-:-:S03]  /*1650*/  IMAD.IADD R9, R91, 0x1, R6 ;  /* 0x000000015b097824 */ /* 0x000fc600078e0206 */
[----:B------:R-:W-:Y:S01]  /*1660*/  LEA.HI R3, R3, R0, RZ, 0x7 ;  /* 0x0000000003037211 */ /* 0x000fe200078f38ff */
[----:B------:R-:W-:-:S03]  /*1670*/  IMAD.IADD R4, R9, 0x1, R4 ;  /* 0x0000000109047824 */ /* 0x000fc600078e0204 */
        /* <DEDUP_REMOVED lines=13> */
.L_x_13473:
[----:B------:R-:W-:-:S13]  /*1750*/  ISETP.NE.AND P0, PT, R5, 0x1, PT ;  /* 0x000000010500780c */ /* 0x000fda0003f05270 */
[----:B------:R-:W0:Y:S02]  /*1760*/  @P0 LDC.64 R6, c[0x0][0x9e8] ;  /* 0x00027a00ff060b82 */ /* 0x000e240000000a00 */
[----:B0-----:R-:W-:-:S05]  /*1770*/  @P0 IMAD.HI.U32 R6, R0, R6, RZ ;  /* 0x0000000600060227 */ /* 0x001fca00078e00ff */
[----:B------:R-:W-:-:S07]  /*1780*/  @P0 SHF.R.U32.HI R0, RZ, R7, R6 ;  /* 0x00000007ff000219 */ /* 0x000fce0000011606 */
.L_x_13474:
[----:B------:R-:W-:Y:S05]  /*1790*/  BSYNC B0 ;  /* 0x0000000000007941 */ /* 0x000fea0003800000 */
.L_x_13472:
[----:B------:R-:W-:-:S05]  /*17a0*/  IMAD R3, R0, R5, R5 ;  /* 0x0000000500037224 */ /* 0x000fca00078e0205 */
[----:B------:R-:W-:-:S07]  /*17b0*/  VIMNMX R4, R4, R3, PT ;  /* 0x0000000304047248 */ /* 0x000fce0003fe0100 */
.L_x_13471:
        /* <DEDUP_REMOVED lines=25> */
.L_x_13477:
[----:B------:R-:W-:-:S13]  /*1950*/  ISETP.NE.AND P0, PT, R5, 0x1, PT ;  /* 0x000000010500780c */ /* 0x000fda0003f05270 */
[----:B------:R-:W0:Y:S02]  /*1960*/  @P0 LDC.64 R6, c[0x0][0x9e8] ;  /* 0x00027a00ff060b82 */ /* 0x000e240000000a00 */
[----:B0-----:R-:W-:-:S05]  /*1970*/  @P0 IMAD.HI.U32 R4, R0, R6, RZ ;  /* 0x0000000600040227 */ /* 0x001fca00078e00ff */
[----:B------:R-:W-:-:S07]  /*1980*/  @P0 SHF.R.U32.HI R0, RZ, R7, R4 ;  /* 0x00000007ff000219 */ /* 0x000fce0000011604 */
.L_x_13478:
[----:B------:R-:W-:Y:S05]  /*1990*/  BSYNC B0 ;  /* 0x0000000000007941 */ /* 0x000fea0003800000 */
.L_x_13476:
[----:B------:R-:W-:-:S05]  /*19a0*/  IMAD R0, R0, R5, RZ ;  /* 0x0000000500007224 */ /* 0x000fca00078e02ff */
[----:B------:R-:W-:-:S07]  /*19b0*/  VIMNMX R3, R3, R0, !PT ;  /* 0x0000000003037248 */ /* 0x000fce0007fe0100 */
.L_x_13475:
        /* <DEDUP_REMOVED lines=43> */
.L_x_13480:
[----:B------:R-:W-:Y:S05]  /*1c70*/  BSYNC B0 ;  /* 0x0000000000007941 */ /* 0x000fea0003800000 */
.L_x_13479:
        /* <DEDUP_REMOVED lines=36> */
.L_x_13483:
[----:B------:R-:W-:Y:S05]  /*1ec0*/  BSYNC B6 ;  /* 0x0000000000067941 */ /* 0x000fea0003800000 */
.L_x_13482:
        /* <DEDUP_REMOVED lines=20> */
.L_x_13485:
[----:B------:R-:W-:Y:S05]  /*2010*/  BSYNC B6 ;  /* 0x0000000000067941 */ /* 0x000fea0003800000 */
.L_x_13484:
[----:B------:R-:W-:Y:S01]  /*2020*/  ULDC.64 UR4, c[0x0][0x9f8] ;  /* 0x00027e0000047ab9 */ /* 0x000fe20000000a00 */
[----:B------:R-:W2:Y:S01]  /*2030*/  LDL R12, [R1+0x5c] ;  /* 0x00005c00010c7983 */ /* 0x000ea20000100800 */
[----:B------:R-:W-:Y:S01]  /*2040*/  ISETP.NE.U32.AND P0, PT, RZ, UR4, PT ;  /* 0x00000004ff007c0c */ /* 0x000fe2000bf05070 */
[----:B------:R-:W0:Y:S02]  /*2050*/  LDC.64 R4, c[0x0][0x300] ;  /* 0x0000c000ff047b82 */ /* 0x000e240000000a00 */
[----:B------:R-:W3:Y:S01]  /*2060*/  LDL R14, [R1+0x60] ;  /* 0x00006000010e7983 */ /* 0x000ee20000100800 */
[----:B------:R-:W-:Y:S01]  /*2070*/  ISETP.NE.AND.EX P0, PT, RZ, UR5, PT, P0 ;  /* 0x00000005ff007c0c */ /* 0x000fe2000bf05300 */
[----:B------:R-:W-:Y:S01]  /*2080*/  IMAD.IADD R32, R32, 0x1, R33 ;  /* 0x0000000120207824 */ /* 0x000fe200078e0221 */
[----:B------:R-:W-:Y:S01]  /*2090*/  ULDC.64 UR4, c[0x0][0xa08] ;  /* 0x0002820000047ab9 */ /* 0x000fe20000000a00 */
[----:B------:R-:W1:Y:S01]  /*20a0*/  S2R R20, SR_TID.X ;  /* 0x0000000000147919 */ /* 0x000e620000002100 */
[----:B------:R-:W-:Y:S01]  /*20b0*/  SHF.R.S32.HI R19, RZ, 0x1f, R18 ;  /* 0x0000001fff137819 */ /* 0x000fe20000011412 */
[----:B------:R-:W4:Y:S08]  /*20c0*/  LDC R63, c[0x0][0x3f4] ;  /* 0x0000fd00ff3f7b82 */ /* 0x000f300000000800 */
[----:B------:R-:W1:Y:S01]  /*20d0*/  @P0 LDC.64 R6, c[0x0][0x9f8] ;  /* 0x00027e00ff060b82 */ /* 0x000e620000000a00 */
[----:B------:R-:W-:-:S07]  /*20e0*/  SHF.R.S32.HI R35, RZ, 0x1f, R17 ;  /* 0x0000001fff237819 */ /* 0x000fce0000011411 */
[----:B------:R-:W4:Y:S01]  /*20f0*/  LDC.64 R68, c[0x0][0x408] ;  /* 0x00010200ff447b82 */ /* 0x000f220000000a00 */
[----:B-1----:R-:W-:-:S05]  /*2100*/  @P0 IMAD.WIDE R6, R31, 0x4, R6 ;  /* 0x000000041f060825 */ /* 0x002fca00078e0206 */
[----:B------:R1:W3:Y:S01]  /*2110*/  @P0 LDG.E R31, desc[UR40][R6.64] ;  /* 0x00000028061f0981 */ /* 0x0002e2000c1e1900 */
[----:B------:R-:W-:Y:S01]  /*2120*/  SHF.R.S32.HI R33, RZ, 0x1f, R32 ;  /* 0x0000001fff217819 */ /* 0x000fe20000011420 */
[-C--:B0-----:R-:W-:Y:S01]  /*2130*/  IMAD.WIDE.U32 R8, R32, R4.reuse, RZ ;  /* 0x0000000420087225 */ /* 0x081fe200078e00ff */
[----:B------:R-:W-:Y:S02]  /*2140*/  ISETP.NE.U32.AND P0, PT, RZ, UR4, PT ;  /* 0x00000004ff007c0c */ /* 0x000fe4000bf05070 */
[----:B------:R-:W-:Y:S01]  /*2150*/  SHF.R.U32.HI R36, RZ, 0x7, R20 ;  /* 0x00000007ff247819 */ /* 0x000fe20000011614 */
[----:B------:R-:W-:Y:S01]  /*2160*/  IMAD R0, R33, R4, RZ ;  /* 0x0000000421007224 */ /* 0x000fe200078e02ff */
[----:B------:R-:W-:Y:S01]  /*2170*/  ISETP.NE.AND.EX P0, PT, RZ, UR5, PT, P0 ;  /* 0x00000005ff007c0c */ /* 0x000fe2000bf05300 */
[----:B------:R-:W-:Y:S01]  /*2180*/  ULDC.64 UR4, c[0x0][0x308] ;  /* 0x0000c20000047ab9 */ /* 0x000fe20000000a00 */
[----:B------:R-:W-:Y:S01]  /*2190*/  ISETP.NE.AND P6, PT, R36, 0x1, PT ;  /* 0x000000012400780c */ /* 0x000fe20003fc5270 */
[----:B------:R-:W-:-:S04]  /*21a0*/  IMAD R3, R32, R5, R0 ;  /* 0x0000000520037224 */ /* 0x000fc800078e0200 */
[----:B------:R-:W-:Y:S02]  /*21b0*/  IMAD.IADD R9, R9, 0x1, R3 ;  /* 0x0000000109097824 */ /* 0x000fe400078e0203 */
[----:B-1----:R-:W-:-:S04]  /*21c0*/  IMAD.WIDE.U32 R6, R34, UR4, R8 ;  /* 0x0000000422067c25 */ /* 0x002fc8000f8e0008 */
[----:B------:R-:W-:Y:S01]  /*21d0*/  IMAD R57, R34, UR5, R7 ;  /* 0x0000000522397c24 */ /* 0x000fe2000f8e0207 */
[----:B------:R-:W-:Y:S01]  /*21e0*/  ULDC.64 UR4, c[0x0][0x310] ;  /* 0x0000c40000047ab9 */ /* 0x000fe20000000a00 */
[----:B------:R-:W-:Y:S02]  /*21f0*/  IMAD.MOV.U32 R56, RZ, RZ, R6 ;  /* 0x000000ffff387224 */ /* 0x000fe400078e0006 */
[----:B------:R-:W0:Y:S01]  /*2200*/  LDC.64 R6, c[0x0][0x3f8] ;  /* 0x0000fe00ff067b82 */ /* 0x000e220000000a00 */
[C---:B------:R-:W-:Y:S01]  /*2210*/  IMAD.WIDE.U32 R8, R17.reuse, R4, R18 ;  /* 0x0000000411087225 */ /* 0x040fe200078e0012 */
[--C-:B------:R-:W-:Y:S02]  /*2220*/  SHF.R.S32.HI R153, RZ, 0x1f, R152.reuse ;  /* 0x0000001fff997819 */ /* 0x100fe40000011498 */
[C---:B------:R-:W-:Y:S01]  /*2230*/  SHF.L.U64.HI R74, R4.reuse, 0x7, R5 ;  /* 0x00000007044a7819 */ /* 0x040fe20000010205 */
[----:B------:R-:W-:Y:S02]  /*2240*/  IMAD.SHL.U32 R73, R4, 0x80, RZ ;  /* 0x0000008004497824 */ /* 0x000fe400078e00ff */
[----:B0-----:R-:W-:-:S04]  /*2250*/  IMAD.WIDE.U32 R52, R17, R6, R152 ;  /* 0x0000000611347225 */ /* 0x001fc800078e0098 */
[C---:B----4-:R-:W-:Y:S01]  /*2260*/  IMAD.WIDE.U32 R20, R17.reuse, R68, R152 ;  /* 0x0000004411147225 */ /* 0x050fe200078e0098 */
[----:B------:R-:W-:Y:S02]  /*2270*/  LOP3.LUT R22, R22, 0xfffffffb, RZ, 0xc0, !PT ;  /* 0xfffffffb16167812 */ /* 0x000fe400078ec0ff */
[----:B------:R-:W-:Y:S01]  /*2280*/  SHF.L.U64.HI R72, R6, 0x7, R7 ;  /* 0x0000000706487819 */ /* 0x000fe20000010207 */
[----:B------:R-:W-:Y:S02]  /*2290*/  VIADD R66, R18, 0x20 ;  /* 0x0000002012427836 */ /* 0x000fe40000000000 */
[----:B------:R-:W-:Y:S02]  /*22a0*/  IMAD.SHL.U32 R71, R6, 0x80, RZ ;  /* 0x0000008006477824 */ /* 0x000fe400078e00ff */
[----:B------:R-:W-:Y:S02]  /*22b0*/  VIADD R64, R36, 0x8 ;  /* 0x0000000824407836 */ /* 0x000fe40000000000 */
[C---:B--2---:R-:W-:Y:S01]  /*22c0*/  IMAD.SHL.U32 R70, R12.reuse, 0x40, RZ ;  /* 0x000000400c467824 */ /* 0x044fe200078e00ff */
[----:B------:R-:W-:Y:S01]  /*22d0*/  LOP3.LUT P1, RZ, R12, 0x4, RZ, 0xc0, !PT ;  /* 0x000000040cff7812 */ /* 0x000fe2000782c0ff */
[----:B------:R-:W-:Y:S01]  /*22e0*/  VIADD R12, R17, 0x60 ;  /* 0x00000060110c7836 */ /* 0x000fe20000000000 */
[----:B---3--:R-:W-:-:S02]  /*22f0*/  SHF.R.S32.HI R0, RZ, 0x1f, R31 ;  /* 0x0000001fff007819 */ /* 0x008fc4000001141f */
[----:B------:R-:W-:Y:S02]  /*2300*/  SEL R31, R31, RZ, !P0 ;  /* 0x000000ff1f1f7207 */ /* 0x000fe40004000000 */
[----:B------:R-:W-:-:S03]  /*2310*/  SEL R3, R0, RZ, !P0 ;  /* 0x000000ff00037207 */ /* 0x000fc60004000000 */
[----:B------:R-:W-:-:S04]  /*2320*/  IMAD.WIDE.U32 R56, R31, UR4, R56 ;  /* 0x000000041f387c25 */ /* 0x000fc8000f8e0038 */
[----:B------:R-:W-:Y:S01]  /*2330*/  IMAD R0, R3, UR4, RZ ;  /* 0x0000000403007c24 */ /* 0x000fe2000f8e02ff */
[----:B------:R-:W-:-:S03]  /*2340*/  IADD3 R76, P0, R56, R8, RZ ;  /* 0x00000008384c7210 */ /* 0x000fc60007f1e0ff */
[----:B------:R-:W-:Y:S01]  /*2350*/  IMAD R77, R31, UR5, R0 ;  /* 0x000000051f4d7c24 */ /* 0x000fe2000f8e0200 */
[----:B------:R-:W-:Y:S05]  /*2360*/  @!P6 WARPSYNC.ALL ;  /* 0x000000000000e948 */ /* 0x000fea0003800000 */
[----:B------:R-:W-:Y:S01]  /*2370*/  ULDC.64 UR4, c[0x0][0x330] ;  /* 0x0000cc0000047ab9 */ /* 0x000fe20000000a00 */
[----:B------:R-:W-:Y:S02]  /*2380*/  IMAD R0, R35, R4, RZ ;  /* 0x0000000423007224 */ /* 0x000fe400078e02ff */
[----:B------:R-:W-:-:S04]  /*2390*/  IMAD.WIDE.U32 R10, R34, UR4, R18 ;  /* 0x00000004220a7c25 */ /* 0x000fc8000f8e0012 */
[----:B------:R-:W-:Y:S01]  /*23a0*/  IMAD R11, R34, UR5, R11 ;  /* 0x00000005220b7c24 */ /* 0x000fe2000f8e020b */
[----:B------:R-:W-:Y:S01]  /*23b0*/  ULDC.64 UR4, c[0x0][0x338] ;  /* 0x0000ce0000047ab9 */ /* 0x000fe20000000a00 */
[----:B------:R-:W0:Y:S01]  /*23c0*/  S2R R34, SR_TID.X ;  /* 0x0000000000227919 */ /* 0x000e220000002100 */
[----:B------:R-:W-:Y:S02]  /*23d0*/  IMAD R0, R17, R5, R0 ;  /* 0x0000000511007224 */ /* 0x000fe400078e0200 */
[----:B------:R-:W-:Y:S02]  /*23e0*/  IMAD.IADD R77, R57, 0x1, R77 ;  /* 0x00000001394d7824 */ /* 0x000fe400078e024d */
[----:B------:R-:W-:-:S03]  /*23f0*/  IMAD R3, R3, UR4, RZ ;  /* 0x0000000403037c24 */ /* 0x000fc6000f8e02ff */
[----:B------:R-:W-:Y:S02]  /*2400*/  IADD3.X R75, R77, R9, R0, P0, !PT ;  /* 0x000000094d4b7210 */ /* 0x000fe400007fe400 */
[----:B------:R-:W-:Y:S01]  /*2410*/  ISETP.GE.AND P0, PT, R18, R63, PT ;  /* 0x0000003f1200720c */ /* 0x000fe20003f06270 */
[----:B------:R-:W-:Y:S02]  /*2420*/  IMAD R15, R31, UR5, R3 ;  /* 0x000000051f0f7c24 */ /* 0x000fe4000f8e0203 */
[----:B------:R-:W-:Y:S01]  /*2430*/  IMAD R0, R35, R6, RZ ;  /* 0x0000000623007224 */ /* 0x000fe200078e02ff */
[----:B------:R-:W-:Y:S01]  /*2440*/  SEL R3, R63, RZ, P0 ;  /* 0x000000ff3f037207 */ /* 0x000fe20000000000 */
[----:B------:R-:W-:Y:S01]  /*2450*/  IMAD.WIDE.U32 R54, R31, UR4, R10 ;  /* 0x000000041f367c25 */ /* 0x000fe2000f8e000a */
[----:B------:R-:W-:Y:S01]  /*2460*/  SHF.R.S32.HI R65, RZ, 0x1f, R12 ;  /* 0x0000001fff417819 */ /* 0x000fe2000001140c */
[----:B------:R-:W-:Y:S02]  /*2470*/  ULDC UR4, c[0x0][0x2f4] ;  /* 0x0000bd0000047ab9 */ /* 0x000fe40000000800 */
[----:B------:R-:W-:-:S02]  /*2480*/  IMAD R9, R17, R7, R0 ;  /* 0x0000000711097224 */ /* 0x000fc400078e0200 */
[----:B------:R-:W-:Y:S02]  /*2490*/  IMAD R0, R35, R68, RZ ;  /* 0x0000004423007224 */ /* 0x000fe400078e02ff */
[----:B------:R-:W-:Y:S02]  /*24a0*/  IMAD.IADD R3, R18, 0x1, R3 ;  /* 0x0000000112037824 */ /* 0x000fe400078e0203 */
[----:B------:R-:W-:-:S04]  /*24b0*/  IMAD.WIDE.U32 R30, R17, R6, R18 ;  /* 0x00000006111e7225 */ /* 0x000fc800078e0012 */
[----:B------:R-:W-:Y:S01]  /*24c0*/  IMAD R13, R17, R69, R0 ;  /* 0x00000045110d7224 */ /* 0x000fe200078e0200 */
[----:B------:R-:W-:Y:S01]  /*24d0*/  SHF.R.S32.HI R0, RZ, 0x1f, R3 ;  /* 0x0000001fff007819 */ /* 0x000fe20000011403 */
[----:B------:R-:W-:Y:S02]  /*24e0*/  IMAD.SHL.U32 R12, R12, 0x40, RZ ;  /* 0x000000400c0c7824 */ /* 0x000fe400078e00ff */
[----:B------:R-:W-:Y:S02]  /*24f0*/  IMAD.IADD R53, R53, 0x1, R9 ;  /* 0x0000000135357824 */ /* 0x000fe400078e0209 */
[----:B------:R-:W-:Y:S01]  /*2500*/  IMAD.IADD R31, R9, 0x1, R31 ;  /* 0x00000001091f7824 */ /* 0x000fe200078e021f */
[----:B-----5:R-:W-:Y:S01]  /*2510*/  SHF.R.S32.HI R9, RZ, 0x1f, R24 ;  /* 0x0000001fff097819 */ /* 0x020fe20000011418 */
[----:B0-----:R-:W-:Y:S01]  /*2520*/  VIADD R37, R34, 0xffffff80 ;  /* 0xffffff8022257836 */ /* 0x001fe20000000000 */
[----:B------:R-:W-:Y:S02]  /*2530*/  LEA.HI R3, R0, R3, RZ, 0x3 ;  /* 0x0000000300037211 */ /* 0x000fe400078f18ff */
[----:B------:R-:W-:Y:S01]  /*2540*/  LOP3.LUT R12, R12, 0x1c0, RZ, 0xc0, !PT ;  /* 0x000001c00c0c7812 */ /* 0x000fe200078ec0ff */
[----:B------:R-:W-:Y:S01]  /*2550*/  IMAD R0, R9, R6, RZ ;  /* 0x0000000609007224 */ /* 0x000fe200078e02ff */
[----:B------:R-:W-:-:S02]  /*2560*/  LOP3.LUT R70, R70, 0x1c0, RZ, 0xc0, !PT ;  /* 0x000001c046467812 */ /* 0x000fc400078ec0ff */
[----:B------:R-:W-:Y:S02]  /*2570*/  SHF.R.S32.HI R34, RZ, 0x1f, R37 ;  /* 0x0000001fff227819 */ /* 0x000fe40000011425 */
[----:B------:R-:W-:Y:S01]  /*2580*/  LOP3.LUT R4, R12, 0x38, R3, 0xf8, !PT ;  /* 0x000000380c047812 */ /* 0x000fe200078ef803 */
[C---:B------:R-:W-:Y:S01]  /*2590*/  VIADD R12, R17.reuse, 0x60 ;  /* 0x00000060110c7836 */ /* 0x040fe20000000000 */
[----:B------:R-:W-:Y:S01]  /*25a0*/  SHF.R.U32.HI R67, RZ, 0x3, R70 ;  /* 0x00000003ff437819 */ /* 0x000fe20000011646 */
[----:B------:R-:W-:Y:S01]  /*25b0*/  IMAD R5, R24, R7, R0 ;  /* 0x0000000718057224 */ /* 0x000fe200078e0200 */
[--C-:B------:R-:W-:Y:S02]  /*25c0*/  LOP3.LUT R0, R70, 0x18, R18.reuse, 0xf8, !PT ;  /* 0x0000001846007812 */ /* 0x100fe400078ef812 */
[----:B------:R-:W-:Y:S01]  /*25d0*/  LEA.HI R34, R34, R37, RZ, 0x5 ;  /* 0x0000002522227211 */ /* 0x000fe200078f28ff */
[----:B------:R-:W-:Y:S01]  /*25e0*/  IMAD.SHL.U32 R12, R12, 0x40, RZ ;  /* 0x000000400c0c7824 */ /* 0x000fe200078e00ff */
[----:B------:R-:W-:Y:S01]  /*25f0*/  LOP3.LUT R0, R0, R67, RZ, 0x3c, !PT ;  /* 0x0000004300007212 */ /* 0x000fe200078e3cff */
[----:B------:R-:W-:Y:S01]  /*2600*/  IMAD.WIDE.U32 R10, R17, R68, R18 ;  /* 0x00000044110a7225 */ /* 0x000fe200078e0012 */
[----:B------:R-:W-:-:S02]  /*2610*/  SHF.R.S32.HI R34, RZ, 0x5, R34 ;  /* 0x00000005ff227819 */ /* 0x000fc40000011422 */
[----:B------:R-:W-:Y:S01]  /*2620*/  LOP3.LUT R12, R12, 0x1c0, RZ, 0xc0, !PT ;  /* 0x000001c00c0c7812 */ /* 0x000fe200078ec0ff */
[----:B------:R-:W-:Y:S02]  /*2630*/  IMAD.IADD R21, R21, 0x1, R13 ;  /* 0x0000000115157824 */ /* 0x000fe400078e020d */
[----:B------:R-:W-:Y:S02]  /*2640*/  IMAD.IADD R11, R13, 0x1, R11 ;  /* 0x000000010d0b7824 */ /* 0x000fe400078e020b */
[-C--:B------:R-:W-:Y:S02]  /*2650*/  IMAD R9, R9, R68.reuse, RZ ;  /* 0x0000004409097224 */ /* 0x080fe400078e02ff */
[----:B------:R-:W-:Y:S01]  /*2660*/  IMAD R62, R34, 0x200, R0 ;  /* 0x00000200223e7824 */ /* 0x000fe200078e0200 */
[----:B------:R-:W-:Y:S01]  /*2670*/  LOP3.LUT R0, R70, 0x38, R3, 0xf8, !PT ;  /* 0x0000003846007812 */ /* 0x000fe200078ef803 */
[C---:B------:R-:W-:Y:S01]  /*2680*/  IMAD R7, R24.reuse, R69, R9 ;  /* 0x0000004518077224 */ /* 0x040fe200078e0209 */
[----:B------:R-:W-:Y:S01]  /*2690*/  SHF.R.U32.HI R12, RZ, 0x3, R12 ;  /* 0x00000003ff0c7819 */ /* 0x000fe2000001160c */
[----:B------:R-:W-:Y:S01]  /*26a0*/  IMAD.WIDE.U32 R20, R24, R68, R20 ;  /* 0x0000004418147225 */ /* 0x000fe200078e0014 */
[----:B------:R-:W-:-:S03]  /*26b0*/  @P1 LOP3.LUT R22, R22, 0x4, RZ, 0xfc, !PT ;  /* 0x0000000416161812 */ /* 0x000fc600078efcff */
[----:B------:R-:W-:Y:S01]  /*26c0*/  IMAD.WIDE.U32 R10, R24, R68, R10 ;  /* 0x00000044180a7225 */ /* 0x000fe200078e000a */
[----:B------:R-:W-:Y:S02]  /*26d0*/  IADD3 R8, P1, R17, R32, RZ ;  /* 0x0000002011087210 */ /* 0x000fe40007f3e0ff */
[----:B------:R-:W-:Y:S01]  /*26e0*/  LOP3.LUT R0, R0, R67, RZ, 0x3c, !PT ;  /* 0x0000004300007212 */ /* 0x000fe200078e3cff */
[----:B------:R-:W-:Y:S01]  /*26f0*/  IMAD.WIDE.U32 R52, R24, R6, R52 ;  /* 0x0000000618347225 */ /* 0x000fe200078e0034 */
[----:B------:R-:W-:-:S03]  /*2700*/  LOP3.LUT R12, R4, R12, RZ, 0x3c, !PT ;  /* 0x0000000c040c7212 */ /* 0x000fc600078e3cff */
[----:B------:R-:W-:-:S04]  /*2710*/  IMAD.WIDE.U32 R30, R24, R6, R30 ;  /* 0x00000006181e7225 */ /* 0x000fc800078e001e */
[----:B------:R-:W-:Y:S02]  /*2720*/  IMAD.IADD R59, R21, 0x1, R7 ;  /* 0x00000001153b7824 */ /* 0x000fe400078e0207 */
[----:B------:R-:W-:Y:S01]  /*2730*/  IMAD.IADD R58, R7, 0x1, R11 ;  /* 0x00000001073a7824 */ /* 0x000fe200078e020b */
[----:B------:R-:W-:Y:S01]  /*2740*/  LOP3.LUT R7, R3, 0xfffffff8, RZ, 0xc0, !PT ;  /* 0xfffffff803077812 */ /* 0x000fe200078ec0ff */
[----:B------:R-:W-:Y:S01]  /*2750*/  IMAD.X R9, R35, 0x1, R33, P1 ;  /* 0x0000000123097824 */ /* 0x000fe200008e0621 */
[----:B------:R-:W-:Y:S01]  /*2760*/  SHF.L.U64.HI R69, R68, 0x7, R69 ;  /* 0x0000000744457819 */ /* 0x000fe20000010245 */
[----:B------:R-:W-:Y:S01]  /*2770*/  IMAD.IADD R61, R53, 0x1, R5 ;  /* 0x00000001353d7824 */ /* 0x000fe200078e0205 */
[----:B------:R-:W-:Y:S01]  /*2780*/  SHF.R.S32.HI R6, RZ, 0x3, R3 ;  /* 0x00000003ff067819 */ /* 0x000fe20000011403 */
[----:B------:R-:W-:Y:S01]  /*2790*/  IMAD.IADD R60, R5, 0x1, R31 ;  /* 0x00000001053c7824 */ /* 0x000fe200078e021f */
[----:B------:R-:W-:Y:S01]  /*27a0*/  @!P6 BAR.SYNC.DEFER_BLOCKING 0x9, 0x100 ;  /* 0x024400000000eb1d */ /* 0x000fe20000010000 */
[----:B------:R-:W-:Y:S01]  /*27b0*/  IMAD R4, R34, 0x200, R0 ;  /* 0x0000020022047824 */ /* 0x000fe200078e0200 */
[----:B------:R-:W-:Y:S01]  /*27c0*/  ISETP.GE.AND P1, PT, R18, UR4, PT ;  /* 0x0000000412007c0c */ /* 0x000fe2000bf26270 */
[----:B------:R-:W-:Y:S01]  /*27d0*/  IMAD.SHL.U32 R68, R68, 0x80, RZ ;  /* 0x0000008044447824 */ /* 0x000fe200078e00ff */
[----:B------:R-:W-:Y:S01]  /*27e0*/  ISETP.GE.AND P2, PT, R66, UR4, PT ;  /* 0x0000000442007c0c */ /* 0x000fe2000bf46270 */
[----:B------:R-:W-:Y:S01]  /*27f0*/  IMAD.SHL.U32 R63, R63, 0x2, RZ ;  /* 0x000000023f3f7824 */ /* 0x000fe200078e00ff */
[----:B------:R-:W-:Y:S01]  /*2800*/  SHF.R.S32.HI R5, RZ, 0x1f, R7 ;  /* 0x0000001fff057819 */ /* 0x000fe20000011407 */
[----:B------:R-:W-:-:S02]  /*2810*/  IMAD.IADD R3, R14, 0x1, R12 ;  /* 0x000000010e037824 */ /* 0x000fc400078e020c */
[----:B------:R-:W-:-:S08]  /*2820*/  IMAD.IADD R0, R55, 0x1, R15 ;  /* 0x0000000137007824 */ /* 0x000fd000078e020f */
.L_x_13535:
[----:B------:R-:W2:Y:S01]  /*2830*/  LDL R35, [R1+0x5c] ;  /* 0x00005c0001237983 */ /* 0x000ea20000100800 */
[----:B0-----:R-:W0:Y:S01]  /*2840*/  LDC.64 R86, c[0x0][0x300] ;  /* 0x0000c000ff567b82 */ /* 0x001e220000000a00 */
[----:B------:R-:W-:Y:S01]  /*2850*/  VIADD R33, R27, 0xffffffff ;  /* 0xffffffff1b217836 */ /* 0x000fe20000000000 */
[----:B------:R-:W-:Y:S01]  /*2860*/  LOP3.LUT R22, R22, 0xfffffffd, RZ, 0xc0, !PT ;  /* 0xfffffffd16167812 */ /* 0x000fe200078ec0ff */
[----:B------:R-:W-:Y:S05]  /*2870*/  YIELD ;  /* 0x0000000000007946 */ /* 0x000fea0003800000 */
[----:B------:R-:W1:Y:S01]  /*2880*/  LDC.64 R80, c[0x0][0x2e8] ;  /* 0x0000ba00ff507b82 */ /* 0x000e620000000a00 */
[----:B------:R-:W-:Y:S01]  /*2890*/  SHF.R.S32.HI R34, RZ, 0x1f, R33 ;  /* 0x0000001fff227819 */ /* 0x000fe20000011421 */
[-C--:B------:R-:W-:Y:S01]  /*28a0*/  IMAD R12, R74, R33.reuse, RZ ;  /* 0x000000214a0c7224 */ /* 0x080fe200078e02ff */
[----:B------:R-:W-:Y:S01]  /*28b0*/  BSSY B0, `(.L_x_13486) ;  /* 0x00002fc000007945 */ /* 0x000fe20003800000 */
[----:B------:R-:W-:-:S04]  /*28c0*/  IMAD.WIDE.U32 R14, R73, R33, RZ ;  /* 0x00000021490e7225 */ /* 0x000fc800078e00ff */
[----:B------:R-:W3:Y:S01]  /*28d0*/  LDC R88, c[0x0][0x3f4] ;  /* 0x0000fd00ff587b82 */ /* 0x000ee20000000800 */
[----:B------:R-:W-:Y:S02]  /*28e0*/  IMAD R85, R34, R73, R12 ;  /* 0x0000004922557224 */ /* 0x000fe400078e020c */
[----:B------:R-:W-:Y:S02]  /*28f0*/  IMAD.MOV.U32 R84, RZ, RZ, R14 ;  /* 0x000000ffff547224 */ /* 0x000fe400078e000e */
[----:B------:R-:W-:Y:S01]  /*2900*/  IMAD.IADD R85, R15, 0x1, R85 ;  /* 0x000000010f557824 */ /* 0x000fe200078e0255 */
[----:B------:R-:W-:Y:S01]  /*2910*/  IADD3 R15, P3, R76, R14, RZ ;  /* 0x0000000e4c0f7210 */ /* 0x000fe20007f7e0ff */
[----:B0-----:R-:W-:Y:S02]  /*2920*/  IMAD R27, R87, 0x60, RZ ;  /* 0x00000060571b7824 */ /* 0x001fe400078e02ff */
[----:B------:R-:W-:-:S04]  /*2930*/  IMAD.WIDE.U32 R12, R86, 0x60, R84 ;  /* 0x00000060560c7825 */ /* 0x000fc800078e0054 */
[----:B------:R-:W-:Y:S01]  /*2940*/  IMAD.X R32, R85, 0x1, R75, P3 ;  /* 0x0000000155207824 */ /* 0x000fe200018e064b */
[----:B------:R-:W-:Y:S02]  /*2950*/  IADD3 R12, P4, R76, R12, RZ ;  /* 0x0000000c4c0c7210 */ /* 0x000fe40007f9e0ff */
[-C--:B-1----:R-:W-:Y:S02]  /*2960*/  LEA R38, P3, R15, R80.reuse, 0x1 ;  /* 0x000000500f267211 */ /* 0x082fe400078608ff */
[----:B------:R-:W-:Y:S01]  /*2970*/  IADD3.X R14, R75, R13, R27, P4, !PT ;  /* 0x0000000d4b0e7210 */ /* 0x000fe200027fe41b */
[----:B------:R-:W-:Y:S01]  /*2980*/  IMAD R13, R23, 0x2000, R62 ;  /* 0x00002000170d7824 */ /* 0x000fe200078e023e */
[----:B------:R-:W-:Y:S01]  /*2990*/  LEA R36, P4, R12, R80, 0x1 ;  /* 0x000000500c247211 */ /* 0x000fe200078808ff */
[----:B------:R-:W-:Y:S01]  /*29a0*/  IMAD.MOV.U32 R27, RZ, RZ, R33 ;  /* 0x000000ffff1b7224 */ /* 0x000fe200078e0021 */
[-C--:B------:R-:W-:Y:S01]  /*29b0*/  LEA.HI.X R39, R15, R81.reuse, R32, 0x1, P3 ;  /* 0x000000510f277211 */ /* 0x080fe200018f0c20 */
[C---:B------:R-:W-:Y:S01]  /*29c0*/  VIADD R79, R13.reuse, 0x20 ;  /* 0x000000200d4f7836 */ /* 0x040fe20000000000 */
[----:B---3--:R-:W-:Y:S01]  /*29d0*/  ISETP.GE.AND P3, PT, R88, 0x1, PT ;  /* 0x000000015800780c */ /* 0x008fe20003f66270 */
[----:B------:R-:W-:Y:S01]  /*29e0*/  IMAD R82, R13, 0x2, R26 ;  /* 0x000000020d527824 */ /* 0x000fe200078e021a */
[----:B------:R-:W-:-:S02]  /*29f0*/  LEA.HI.X R37, R12, R81, R14, 0x1, P4 ;  /* 0x000000510c257211 */ /* 0x000fc400020f0c0e */
[----:B------:R-:W-:-:S13]  /*2a00*/  ISETP.GT.AND P4, PT, R33, R28, PT ;  /* 0x0000001c2100720c */ /* 0x000fda0003f84270 */
[----:B------:R-:W-:Y:S02]  /*2a10*/  @P4 LOP3.LUT R22, R22, 0x2, RZ, 0xfc, !PT ;  /* 0x0000000216164812 */ /* 0x000fe400078efcff */
[----:B--2---:R-:W-:-:S13]  /*2a20*/  LOP3.LUT P5, RZ, R35, 0x4, RZ, 0xc0, !PT ;  /* 0x0000000423ff7812 */ /* 0x004fda00078ac0ff */
[----:B------:R-:W-:-:S04]  /*2a30*/  @P5 VIADD R79, R13, 0xffffffe0 ;  /* 0xffffffe00d4f5836 */ /* 0x000fc80000000000 */
[----:B------:R-:W-:Y:S01]  /*2a40*/  IMAD R79, R79, 0x2, R26 ;  /* 0x000000024f4f7824 */ /* 0x000fe200078e021a */
[----:B------:R-:W-:Y:S06]  /*2a50*/  @!P3 BRA `(.L_x_13487) ;  /* 0x0000002c0014b947 */ /* 0x000fec0003800000 */
        /* <DEDUP_REMOVED lines=13> */
[----:B------:R0:W5:Y:S01]  /*2b30*/  LDL R90, [R1+0x18] ;  /* 0x00001800015a7983 */ /* 0x0001620000100800 */
        /* <DEDUP_REMOVED lines=10> */
[----:B0-----:R-:W-:Y:S06]  /*2be0*/  @P4 BRA `(.L_x_13490) ;  /* 0x0000000000504947 */ /* 0x001fec0003800000 */
        /* <DEDUP_REMOVED lines=16> */
[----:B------:R0:W5:Y:S02]  /*2cf0*/  @!P3 LDG.E.64 R84, desc[UR40][R14.64] ;  /* 0x000000280e54b981 */ /* 0x000164000c1e1b00 */
[----:B-----5:R-:W-:-:S13]  /*2d00*/  ISETP.GE.AND P3, PT, R90, R88, PT ;  /* 0x000000585a00720c */ /* 0x020fda0003f66270 */
[----:B------:R0:W5:Y:S04]  /*2d10*/  @!P3 LDG.E.64 R48, desc[UR40][R12.64+0x20] ;  /* 0x000020280c30b981 */ /* 0x000168000c1e1b00 */
[----:B------:R0:W5:Y:S02]  /*2d20*/  @!P3 LDG.E.64 R50, desc[UR40][R14.64+0x20] ;  /* 0x000020280e32b981 */ /* 0x000164000c1e1b00 */
.L_x_13490:
[----:B------:R-:W-:Y:S05]  /*2d30*/  BSYNC B1 ;  /* 0x0000000000017941 */ /* 0x000fea0003800000 */
.L_x_13489:
[----:B0-----:R-:W-:Y:S01]  /*2d40*/  VIADD R12, R17, 0x60 ;  /* 0x00000060110c7836 */ /* 0x001fe20000000000 */
[----:B------:R-:W-:Y:S01]  /*2d50*/  BSSY B1, `(.L_x_13491) ;  /* 0x0000021000017945 */ /* 0x000fe20003800000 */
[----:B-----5:R-:W-:Y:S02]  /*2d60*/  IMAD.MOV.U32 R86, RZ, RZ, R48 ;  /* 0x000000ffff567224 */ /* 0x020fe400078e0030 */
[----:B------:R-:W-:Y:S01]  /*2d70*/  IMAD.MOV.U32 R87, RZ, RZ, R49 ;  /* 0x000000ffff577224 */ /* 0x000fe200078e0031 */
        /* <DEDUP_REMOVED lines=30> */
.L_x_13492:
[----:B------:R-:W-:Y:S05]  /*2f60*/  BSYNC B1 ;  /* 0x0000000000017941 */ /* 0x000fea0003800000 */
.L_x_13491:
[----:B------:R-:W2:Y:S01]  /*2f70*/  LDL R78, [R1+0x10] ;  /* 0x00001000014e7983 */ /* 0x000ea20000100800 */
        /* <DEDUP_REMOVED lines=30> */
[----:B--2---:R-:W-:-:S13]  /*3160*/  ISETP.NE.AND P3, PT, R78, 0x3, PT ;  /* 0x000000034e00780c */ /* 0x004fda0003f65270 */
[----:B------:R-:W-:Y:S05]  /*3170*/  @!P3 BRA `(.L_x_13493) ;  /* 0x000000000004b947 */ /* 0x000fea0003800000 */
[----:B------:R-:W-:Y:S01]  /*3180*/  BPT.TRAP 0x1 ;  /* 0x000000040000795c */ /* 0x000fe20000300000 */
.L_x_13493:
[----:B------:R-:W2:Y:S01]  /*3190*/  LDL R12, [R1+0x14] ;  /* 0x00001400010c7983 */ /* 0x000ea20000100800 */
[----:B------:R-:W-:Y:S01]  /*31a0*/  IMAD R78, R23, 0x8, R2 ;  /* 0x00000008174e7824 */ /* 0x000fe200078e0202 */
[----:B------:R-:W-:Y:S01]  /*31b0*/  BSSY B1, `(.L_x_13494) ;  /* 0x0000004000017945 */ /* 0x000fe20003800000 */
[----:B--2---:R-:W-:-:S04]  /*31c0*/  SHF.L.U32 R90, R12, 0x1f, RZ ;  /* 0x0000001f0c5a7819 */ /* 0x004fc800000006ff */
[----:B------:R-:W0:Y:S02]  /*31d0*/  SYNCS.PHASECHK.TRANS64.TRYWAIT P6, [R78+URZ+0x16890], R90 ;  /* 0x0168905a4e0075a7 */ /* 0x000e2400080c017f */
[----:B0-----:R-:W-:Y:S05]  /*31e0*/  @!P6 BRA `(.L_x_13495) ;  /* 0x000001e40078e947 */ /* 0x001fea0003800000 */
.L_x_13832:
[----:B------:R-:W-:Y:S05]  /*31f0*/  BSYNC B1 ;  /* 0x0000000000017941 */ /* 0x000fea0003800000 */
.L_x_13494:
        /* <DEDUP_REMOVED lines=13> */
[----:B------:R-:W-:Y:S01]  /*32d0*/  SHF.R.U32.HI R101, RZ, 0x10, R81 ;  /* 0x00000010ff657819 */ /* 0x000fe20000011651 */
[C---:B------:R-:W-:Y:S01]  /*32e0*/  IMAD.U32 R81, R14.reuse, 0x10000, RZ ;  /* 0x000100000e517824 */ /* 0x040fe200078e00ff */
[----:B------:R-:W-:Y:S01]  /*32f0*/  LOP3.LUT R99, R14, 0xffff0000, RZ, 0xc0, !PT ;  /* 0xffff00000e637812 */ /* 0x000fe200078ec0ff */
[C---:B------:R-:W-:Y:S01]  /*3300*/  IMAD.U32 R14, R15.reuse, 0x10000, RZ ;  /* 0x000100000f0e7824 */ /* 0x040fe200078e00ff */
[----:B------:R-:W-:-:S02]  /*3310*/  LOP3.LUT R80, R15, 0xffff0000, RZ, 0xc0, !PT ;  /* 0xffff00000f507812 */ /* 0x000fc400078ec0ff */
[----:B------:R-:W-:Y:S02]  /*3320*/  PRMT R15, R44, 0x5432, R100 ;  /* 0x000054322c0f7816 */ /* 0x000fe40000000064 */
        /* <DEDUP_REMOVED lines=8> */
[----:B------:R-:W-:Y:S01]  /*33b0*/  FMUL.FTZ R107, R85, R104 ;  /* 0x00000068556b7220 */ /* 0x000fe20000410000 */
[----:B------:R-:W-:Y:S01]  /*33c0*/  FMUL.FTZ R108, R99, R106 ;  /* 0x0000006a636c7220 */ /* 0x000fe20000410000 */
[----:B------:R-:W-:Y:S01]  /*33d0*/  IMAD.U32 R102, R101, 0x10000, RZ ;  /* 0x0001000065667824 */ /* 0x000fe200078e00ff */
[----:B------:R-:W-:Y:S01]  /*33e0*/  LOP3.LUT R105, R105, 0xffff0000, RZ, 0xc0, !PT ;  /* 0xffff000069697812 */ /* 0x000fe200078ec0ff */
[-C--:B------:R-:W-:Y:S01]  /*33f0*/  FMUL.FTZ R85, R85, R100.reuse ;  /* 0x0000006455557220 */ /* 0x080fe20000410000 */
[----:B------:R-:W-:Y:S01]  /*3400*/  FFMA.FTZ R107, R84, R100, -R107 ;  /* 0x00000064546b7223 */ /* 0x000fe2000001086b */
[-C--:B------:R-:W-:Y:S01]  /*3410*/  FMUL.FTZ R100, R99, R102.reuse ;  /* 0x0000006663647220 */ /* 0x080fe20000410000 */
[----:B------:R-:W-:Y:S01]  /*3420*/  LOP3.LUT R101, R101, 0xffff0000, RZ, 0xc0, !PT ;  /* 0xffff000065657812 */ /* 0x000fe200078ec0ff */
[----:B------:R-:W-:Y:S01]  /*3430*/  FFMA.FTZ R108, R81, R102, -R108 ;  /* 0x00000066516c7223 */ /* 0x000fe2000001086c */
[----:B------:R-:W-:Y:S01]  /*3440*/  LOP3.LUT R12, R12, 0xffff0000, RZ, 0xc0, !PT ;  /* 0xffff00000c0c7812 */ /* 0x000fe200078ec0ff */
[----:B------:R-:W-:-:S02]  /*3450*/  IMAD.U32 R15, R15, 0x10000, RZ ;  /* 0x000100000f0f7824 */ /* 0x000fc400078e00ff */
[----:B------:R-:W-:Y:S01]  /*3460*/  FFMA.FTZ R84, R84, R104, R85 ;  /* 0x0000006854547223 */ /* 0x000fe20000010055 */
        /* <DEDUP_REMOVED lines=14> */
.L_x_13501:
[----:B------:R-:W-:Y:S05]  /*3550*/  BSYNC B3 ;  /* 0x0000000000037941 */ /* 0x000fea0003800000 */
.L_x_13500:
[----:B--2---:R1:W-:Y:S02]  /*3560*/  STG.E.128 desc[UR40][R38.64], R12 ;  /* 0x0000000c26007986 */ /* 0x0043e4000c101d28 */
.L_x_13499:
[----:B------:R-:W-:Y:S05]  /*3570*/  BSYNC B2 ;  /* 0x0000000000027941 */ /* 0x000fea0003800000 */
.L_x_13498:
[----:B------:R-:W-:Y:S05]  /*3580*/  @P2 BRA `(.L_x_13497) ;  /* 0x0000000000d02947 */ /* 0x000fea0003800000 */
[----:B------:R-:W2:Y:S01]  /*3590*/  LDL R80, [R1+0x18] ;  /* 0x0000180001507983 */ /* 0x000ea20000100800 */
[----:B------:R-:W-:Y:S03]  /*35a0*/  BSSY B2, `(.L_x_13502) ;  /* 0x0000031000027945 */ /* 0x000fe60003800000 */
[----:B-1----:R1:W3:Y:S01]  /*35b0*/  LDS.128 R12, [R79+0xe000] ;  /* 0x00e000004f0c7984 */ /* 0x0022e20000000c00 */
[----:B--2---:R-:W-:-:S13]  /*35c0*/  ISETP.GE.AND P4, PT, R80, R88, PT ;  /* 0x000000585000720c */ /* 0x004fda0003f86270 */
[----:B-1-3--:R-:W-:Y:S05]  /*35d0*/  @P4 BRA `(.L_x_13503) ;  /* 0x0000000000b44947 */ /* 0x00afea0003800000 */
[----:B------:R-:W-:Y:S02]  /*35e0*/  SHF.R.U64 R85, R48, 0x10, R49 ;  /* 0x0000001030557819 */ /* 0x000fe40000001231 */
[--C-:B------:R-:W-:Y:S02]  /*35f0*/  SHF.R.U64 R81, R50, 0x10, R51.reuse ;  /* 0x0000001032517819 */ /* 0x100fe40000001233 */
[----:B------:R-:W-:Y:S02]  /*3600*/  SHF.R.U32.HI R48, RZ, 0x10, R51 ;  /* 0x00000010ff307819 */ /* 0x000fe40000011633 */
[----:B------:R-:W-:Y:S01]  /*3610*/  SHF.R.U32.HI R80, RZ, 0x10, R49 ;  /* 0x00000010ff507819 */ /* 0x000fe20000011631 */
[----:B------:R-:W-:Y:S01]  /*3620*/  IMAD.U32 R49, R14, 0x10000, RZ ;  /* 0x000100000e317824 */ /* 0x000fe200078e00ff */
        /* <DEDUP_REMOVED lines=40> */
.L_x_13503:
[----:B------:R-:W-:Y:S05]  /*38b0*/  BSYNC B2 ;  /* 0x0000000000027941 */ /* 0x000fea0003800000 */
.L_x_13502:
[----:B------:R2:W-:Y:S02]  /*38c0*/  STG.E.128 desc[UR40][R38.64+0x40], R12 ;  /* 0x0000400c26007986 */ /* 0x0005e4000c101d28 */
.L_x_13497:
[----:B------:R-:W-:Y:S05]  /*38d0*/  BSYNC B1 ;  /* 0x0000000000017941 */ /* 0x000fea0003800000 */
.L_x_13496:
[----:B------:R-:W-:Y:S05]  /*38e0*/  @P5 BRA `(.L_x_13504) ;  /* 0x0000001c00e05947 */ /* 0x000fea0003800000 */
[----:B------:R-:W-:Y:S04]  /*38f0*/  BSSY B1, `(.L_x_13505) ;  /* 0x0000036000017945 */ /* 0x000fe80003800000 */
[----:B------:R-:W-:Y:S05]  /*3900*/  @P1 BRA `(.L_x_13506) ;  /* 0x0000000000d01947 */ /* 0x000fea0003800000 */
[----:B-12---:R1:W2:Y:S01]  /*3910*/  LDS.128 R12, [R82+0x11000] ;  /* 0x01100000520c7984 */ /* 0x0062a20000000c00 */
        /* <DEDUP_REMOVED lines=49> */
.L_x_13508:
[----:B------:R-:W-:Y:S05]  /*3c30*/  BSYNC B2 ;  /* 0x0000000000027941 */ /* 0x000fea0003800000 */
.L_x_13507:
[----:B--2---:R3:W-:Y:S02]  /*3c40*/  STG.E.128 desc[UR40][R36.64], R12 ;  /* 0x0000000c24007986 */ /* 0x0047e4000c101d28 */
.L_x_13506:
[----:B------:R-:W-:Y:S05]  /*3c50*/  BSYNC B1 ;  /* 0x0000000000017941 */ /* 0x000fea0003800000 */
.L_x_13505:
[----:B------:R-:W-:Y:S05]  /*3c60*/  @P2 BRA `(.L_x_13504) ;  /* 0x0000001c00002947 */ /* 0x000fea0003800000 */
[----:B-12---:R-:W2:Y:S01]  /*3c70*/  LDL R38, [R1+0x18] ;  /* 0x0000180001267983 */ /* 0x006ea20000100800 */
[----:B------:R-:W-:Y:S03]  /*3c80*/  BSSY B1, `(.L_x_13509) ;  /* 0x0000032000017945 */ /* 0x000fe60003800000 */
[----:B---3--:R1:W3:Y:S01]  /*3c90*/  LDS.128 R12, [R79+0x11000] ;  /* 0x011000004f0c7984 */ /* 0x0082e20000000c00 */
[----:B--2---:R-:W-:-:S13]  /*3ca0*/  ISETP.GE.AND P4, PT, R38, R88, PT ;  /* 0x000000582600720c */ /* 0x004fda0003f86270 */
[----:B-1-3--:R-:W-:Y:S05]  /*3cb0*/  @P4 BRA `(.L_x_13510) ;  /* 0x0000000000b84947 */ /* 0x00afea0003800000 */
[----:B------:R-:W-:Y:S02]  /*3cc0*/  SHF.R.U32.HI R38, RZ, 0x10, R35 ;  /* 0x00000010ff267819 */ /* 0x000fe40000011623 */
[----:B------:R-:W-:Y:S02]  /*3cd0*/  SHF.R.U32.HI R40, RZ, 0x10, R33 ;  /* 0x00000010ff287819 */ /* 0x000fe40000011621 */
[----:B------:R-:W-:Y:S01]  /*3ce0*/  SHF.R.U64 R39, R34, 0x10, R35 ;  /* 0x0000001022277819 */ /* 0x000fe20000001223 */
[----:B------:R-:W-:Y:S01]  /*3cf0*/  IMAD.U32 R34, R15, 0x10000, RZ ;  /* 0x000100000f227824 */ /* 0x000fe200078e00ff */
        /* <DEDUP_REMOVED lines=42> */
.L_x_13510:
[----:B------:R-:W-:Y:S05]  /*3fa0*/  BSYNC B1 ;  /* 0x0000000000017941 */ /* 0x000fea0003800000 */
.L_x_13509:
[----:B------:R1:W-:Y:S01]  /*3fb0*/  STG.E.128 desc[UR40][R36.64+0x40], R12 ;  /* 0x0000400c24007986 */ /* 0x0003e2000c101d28 */
[----:B------:R-:W-:Y:S05]  /*3fc0*/  BRA `(.L_x_13504) ;  /* 0x0000001800287947 */ /* 0x000fea0003800000 */
.L_x_13488:
        /* <DEDUP_REMOVED lines=20> */
[CC--:B------:R-:W-:Y:S01]  /*4110*/  ISETP.GE.OR P3, PT, R18.reuse, R88.reuse, P3 ;  /* 0x000000581200720c */ /* 0x0c0fe20001f66670 */
[----:B------:R-:W-:Y:S01]  /*4120*/  BSSY B1, `(.L_x_13511) ;  /* 0x000001b000017945 */ /* 0x000fe20003800000 */
[----:B0-----:R-:W-:Y:S02]  /*4130*/  CS2R R38, SRZ ;  /* 0x0000000000267805 */ /* 0x001fe4000001ff00 */
[----:B------:R-:W-:Y:S02]  /*4140*/  CS2R R42, SRZ ;  /* 0x00000000002a7805 */ /* 0x000fe4000001ff00 */
[----:B------:R-:W-:Y:S02]  /*4150*/  CS2R R40, SRZ ;  /* 0x0000000000287805 */ /* 0x000fe4000001ff00 */
[----:B-1----:R-:W-:Y:S02]  /*4160*/  CS2R R36, SRZ ;  /* 0x0000000000247805 */ /* 0x002fe4000001ff00 */
[----:B------:R-:W-:-:S03]  /*4170*/  ISETP.GE.AND P4, PT, R18, R88, PT ;  /* 0x000000581200720c */ /* 0x000fc60003f86270 */
[----:B------:R-:W-:Y:S10]  /*4180*/  @P3 BRA `(.L_x_13512) ;  /* 0x0000000000503947 */ /* 0x000ff40003800000 */
[----:B------:R-:W0:Y:S01]  /*4190*/  LDC.64 R36, c[0x0][0x3f8] ;  /* 0x0000fe00ff247b82 */ /* 0x000e220000000a00 */
[----:B------:R-:W-:Y:S01]  /*41a0*/  IMAD.MOV.U32 R47, RZ, RZ, R89 ;  /* 0x000000ffff2f7224 */ /* 0x000fe200078e0059 */
[----:B------:R-:W-:Y:S01]  /*41b0*/  ULDC.64 UR4, c[0x0][0x3e8] ;  /* 0x0000fa0000047ab9 */ /* 0x000fe20000000a00 */
[----:B------:R-:W-:Y:S02]  /*41c0*/  IMAD.MOV.U32 R45, RZ, RZ, R78 ;  /* 0x000000ffff2d7224 */ /* 0x000fe400078e004e */
        /* <DEDUP_REMOVED lines=16> */
.L_x_13512:
[----:B------:R-:W-:Y:S05]  /*42d0*/  BSYNC B1 ;  /* 0x0000000000017941 */ /* 0x000fea0003800000 */
.L_x_13511:
[----:B------:R-:W2:Y:S01]  /*42e0*/  LDL R48, [R1+0x10] ;  /* 0x0000100001307983 */ /* 0x000ea20000100800 */
        /* <DEDUP_REMOVED lines=35> */
.L_x_13513:
[----:B------:R-:W2:Y:S01]  /*4520*/  LDL R44, [R1+0x14] ;  /* 0x00001400012c7983 */ /* 0x000ea20000100800 */
[----:B------:R-:W-:Y:S01]  /*4530*/  IMAD R78, R23, 0x8, R2 ;  /* 0x00000008174e7824 */ /* 0x000fe200078e0202 */
[----:B------:R-:W0:Y:S01]  /*4540*/  LDC R94, c[0x0][0x2f4] ;  /* 0x0000bd00ff5e7b82 */ /* 0x000e220000000800 */
[----:B------:R-:W-:Y:S01]  /*4550*/  BSSY B1, `(.L_x_13514) ;  /* 0x0000005000017945 */ /* 0x000fe20003800000 */
[----:B0-----:R-:W-:Y:S01]  /*4560*/  IMAD.IADD R96, R94, 0x1, -R63 ;  /* 0x000000015e607824 */ /* 0x001fe200078e0a3f */
[----:B--2---:R-:W-:-:S04]  /*4570*/  SHF.L.U32 R90, R44, 0x1f, RZ ;  /* 0x0000001f2c5a7819 */ /* 0x004fc800000006ff */
[----:B------:R-:W0:Y:S02]  /*4580*/  SYNCS.PHASECHK.TRANS64.TRYWAIT P5, [R78+URZ+0x16890], R90 ;  /* 0x0168905a4e0075a7 */ /* 0x000e2400080a017f */
[----:B0-----:R-:W-:Y:S05]  /*4590*/  @!P5 BRA `(.L_x_13515) ;  /* 0x000001d000a0d947 */ /* 0x001fea0003800000 */
.L_x_13833:
[----:B------:R-:W-:Y:S05]  /*45a0*/  BSYNC B1 ;  /* 0x0000000000017941 */ /* 0x000fea0003800000 */
.L_x_13514:
        /* <DEDUP_REMOVED lines=17> */
[----:B------:R-:W-:Y:S02]  /*46c0*/  IMAD R45, R23, 0x2000, R4 ;  /* 0x00002000172d7824 */ /* 0x000fe400078e0204 */
[----:B-1----:R-:W-:Y:S01]  /*46d0*/  VIADD R47, R46, 0xffffff80 ;  /* 0xffffff802e2f7836 */ /* 0x002fe20000000000 */
[----:B------:R-:W-:Y:S01]  /*46e0*/  LOP3.LUT R44, R70, 0x38, R97, 0xf8, !PT ;  /* 0x00000038462c7812 */ /* 0x000fe200078ef861 */
[----:B------:R-:W-:-:S03]  /*46f0*/  IMAD R45, R45, 0x2, R2 ;  /* 0x000000022d2d7824 */ /* 0x000fc600078e0202 */
[----:B------:R-:W-:Y:S02]  /*4700*/  SHF.R.S32.HI R46, RZ, 0x1f, R47 ;  /* 0x0000001fff2e7819 */ /* 0x000fe4000001142f */
[----:B------:R-:W-:Y:S02]  /*4710*/  LOP3.LUT R44, R44, R67, RZ, 0x3c, !PT ;  /* 0x000000432c2c7212 */ /* 0x000fe400078e3cff */
[----:B------:R-:W-:-:S04]  /*4720*/  LEA.HI R46, R46, R47, RZ, 0x5 ;  /* 0x0000002f2e2e7211 */ /* 0x000fc800078f28ff */
[----:B------:R-:W-:-:S05]  /*4730*/  SHF.R.S32.HI R46, RZ, 0x5, R46 ;  /* 0x00000005ff2e7819 */ /* 0x000fca000001142e */
[----:B------:R-:W-:-:S04]  /*4740*/  IMAD R44, R46, 0x200, R44 ;  /* 0x000002002e2c7824 */ /* 0x000fc800078e022c */
[----:B------:R-:W-:-:S04]  /*4750*/  IMAD R47, R23, 0x2000, R44 ;  /* 0x00002000172f7824 */ /* 0x000fc800078e022c */
[----:B------:R-:W-:Y:S02]  /*4760*/  IMAD R48, R47, 0x2, R2 ;  /* 0x000000022f307824 */ /* 0x000fe400078e0202 */
[----:B------:R-:W1:Y:S04]  /*4770*/  LDS.128 R44, [R45+0xe400] ;  /* 0x00e400002d2c7984 */ /* 0x000e680000000c00 */
[----:B------:R-:W2:Y:S01]  /*4780*/  LDS.128 R48, [R48+0xe400] ;  /* 0x00e4000030307984 */ /* 0x000ea20000000c00 */
[----:B------:R-:W-:Y:S05]  /*4790*/  @P4 BRA `(.L_x_13519) ;  /* 0x0000000400704947 */ /* 0x000fea0003800000 */
[----:B------:R-:W-:Y:S01]  /*47a0*/  SHF.R.U32.HI R115, RZ, 0x10, R33 ;  /* 0x00000010ff737819 */ /* 0x000fe20000011621 */
[----:B-1----:R-:W-:Y:S01]  /*47b0*/  IMAD.U32 R101, R45, 0x10000, RZ ;  /* 0x000100002d657824 */ /* 0x002fe200078e00ff */
[----:B------:R-:W-:Y:S01]  /*47c0*/  SHF.R.U32.HI R106, RZ, 0x10, R13 ;  /* 0x00000010ff6a7819 */ /* 0x000fe2000001160d */
[----:B--2---:R-:W-:Y:S01]  /*47d0*/  IMAD.U32 R105, R51, 0x10000, RZ ;  /* 0x0001000033697824 */ /* 0x004fe200078e00ff */
[C---:B------:R-:W-:Y:S02]  /*47e0*/  PRMT R115, R99.reuse, 0x5410, R115 ;  /* 0x0000541063737816 */ /* 0x040fe40000000073 */
[----:B------:R-:W-:Y:S01]  /*47f0*/  PRMT R106, R99, 0x5432, R106 ;  /* 0x00005432636a7816 */ /* 0x000fe2000000006a */
[----:B------:R-:W-:Y:S01]  /*4800*/  IMAD.U32 R99, R49, 0x10000, RZ ;  /* 0x0001000031637824 */ /* 0x000fe200078e00ff */
[----:B------:R-:W-:Y:S01]  /*4810*/  SHF.R.U64 R12, R12, 0x10, R13 ;  /* 0x000000100c0c7819 */ /* 0x000fe2000000120d */
[----:B------:R-:W-:Y:S01]  /*4820*/  IMAD.U32 R102, R115, 0x10000, RZ ;  /* 0x0001000073667824 */ /* 0x000fe200078e00ff */
[--C-:B------:R-:W-:Y:S01]  /*4830*/  SHF.R.U64 R13, R14, 0x10, R15.reuse ;  /* 0x000000100e0d7819 */ /* 0x100fe2000000120f */
[----:B------:R-:W-:Y:S01]  /*4840*/  IMAD.U32 R118, R106, 0x10000, RZ ;  /* 0x000100006a767824 */ /* 0x000fe200078e00ff */
[----:B------:R-:W-:Y:S01]  /*4850*/  SHF.R.U32.HI R14, RZ, 0x10, R15 ;  /* 0x00000010ff0e7819 */ /* 0x000fe2000001160f */
[----:B------:R-:W-:Y:S01]  /*4860*/  FMUL.FTZ R122, R99, R102 ;  /* 0x00000066637a7220 */ /* 0x000fe20000410000 */
[----:B------:R-:W-:Y:S01]  /*4870*/  LOP3.LUT R104, R49, 0xffff0000, RZ, 0xc0, !PT ;  /* 0xffff000031687812 */ /* 0x000fe200078ec0ff */
[-C--:B------:R-:W-:Y:S01]  /*4880*/  FMUL.FTZ R49, R99, R118.reuse ;  /* 0x0000007663317220 */ /* 0x080fe20000410000 */
[----:B------:R-:W-:Y:S01]  /*4890*/  LOP3.LUT R115, R115, 0xffff0000, RZ, 0xc0, !PT ;  /* 0xffff000073737812 */ /* 0x000fe200078ec0ff */
[C---:B------:R-:W-:Y:S01]  /*48a0*/  FFMA.FTZ R99, R101.reuse, R118, -R122 ;  /* 0x0000007665637223 */ /* 0x040fe2000001087a */
[----:B------:R-:W-:Y:S01]  /*48b0*/  SHF.R.U64 R15, R34, 0x10, R35 ;  /* 0x00000010220f7819 */ /* 0x000fe20000001223 */
[----:B------:R-:W-:Y:S01]  /*48c0*/  FFMA.FTZ R49, R101, R102, R49 ;  /* 0x0000006665317223 */ /* 0x000fe20000010031 */
[----:B------:R-:W-:Y:S01]  /*48d0*/  LOP3.LUT R119, R106, 0xffff0000, RZ, 0xc0, !PT ;  /* 0xffff00006a777812 */ /* 0x000fe200078ec0ff */
[C---:B------:R-:W-:Y:S01]  /*48e0*/  FMUL.FTZ R121, R104.reuse, R115 ;  /* 0x0000007368797220 */ /* 0x040fe20000410000 */
[----:B------:R-:W-:Y:S01]  /*48f0*/  SHF.R.U32.HI R35, RZ, 0x10, R35 ;  /* 0x00000010ff237819 */ /* 0x000fe20000011623 */
[----:B------:R-:W-:Y:S01]  /*4900*/  IMAD.U32 R102, R47, 0x10000, RZ ;  /* 0x000100002f667824 */ /* 0x000fe200078e00ff */
[----:B------:R-:W-:Y:S01]  /*4910*/  LOP3.LUT R34, R45, 0xffff0000, RZ, 0xc0, !PT ;  /* 0xffff00002d227812 */ /* 0x000fe200078ec0ff */
[-C--:B------:R-:W-:Y:S01]  /*4920*/  FMUL.FTZ R106, R104, R119.reuse ;  /* 0x00000077686a7220 */ /* 0x080fe20000410000 */
[----:B------:R-:W-:Y:S01]  /*4930*/  PRMT R35, R120, 0x5410, R35 ;  /* 0x0000541078237816 */ /* 0x000fe20000000023 */
[----:B------:R-:W-:Y:S01]  /*4940*/  IMAD.U32 R45, R48, 0x10000, RZ ;  /* 0x00010000302d7824 */ /* 0x000fe200078e00ff */
[----:B------:R-:W-:Y:S01]  /*4950*/  PRMT R118, R108, 0x5432, R14 ;  /* 0x000054326c767816 */ /* 0x000fe2000000000e */
[C---:B------:R-:W-:Y:S01]  /*4960*/  FFMA.FTZ R104, R34.reuse, R119, -R121 ;  /* 0x0000007722687223 */ /* 0x040fe20000010879 */
[----:B------:R-:W-:Y:S01]  /*4970*/  FFMA.FTZ R34, R34, R115, R106 ;  /* 0x0000007322227223 */ /* 0x000fe2000001006a */
[----:B------:R-:W-:Y:S01]  /*4980*/  SHF.R.U64 R32, R32, 0x10, R33 ;  /* 0x0000001020207819 */ /* 0x000fe20000001221 */
[----:B------:R-:W-:Y:S01]  /*4990*/  IMAD.U32 R106, R35, 0x10000, RZ ;  /* 0x00010000236a7824 */ /* 0x000fe200078e00ff */
[----:B------:R-:W-:Y:S01]  /*49a0*/  PRMT R13, R117, 0x5410, R13 ;  /* 0x00005410750d7816 */ /* 0x000fe2000000000d */
[----:B------:R-:W-:Y:S01]  /*49b0*/  IMAD.U32 R14, R118, 0x10000, RZ ;  /* 0x00010000760e7824 */ /* 0x000fe200078e00ff */
[----:B------:R-:W-:Y:S01]  /*49c0*/  PRMT R115, R107, 0x5432, R32 ;  /* 0x000054326b737816 */ /* 0x000fe20000000020 */
[----:B------:R-:W-:Y:S01]  /*49d0*/  FMUL.FTZ R117, R105, R106 ;  /* 0x0000006a69757220 */ /* 0x000fe20000410000 */
[----:B------:R-:W-:Y:S01]  /*49e0*/  LOP3.LUT R51, R51, 0xffff0000, RZ, 0xc0, !PT ;  /* 0xffff000033337812 */ /* 0x000fe200078ec0ff */
[-C--:B------:R-:W-:Y:S01]  /*49f0*/  FMUL.FTZ R105, R105, R14.reuse ;  /* 0x0000000e69697220 */ /* 0x080fe20000410000 */
[----:B------:R-:W-:Y:S01]  /*4a00*/  LOP3.LUT R32, R35, 0xffff0000, RZ, 0xc0, !PT ;  /* 0xffff000023207812 */ /* 0x000fe200078ec0ff */
[----:B------:R-:W-:Y:S01]  /*4a10*/  FFMA.FTZ R14, R102, R14, -R117 ;  /* 0x0000000e660e7223 */ /* 0x000fe20000010875 */
[----:B------:R-:W-:Y:S01]  /*4a20*/  LOP3.LUT R118, R118, 0xffff0000, RZ, 0xc0, !PT ;  /* 0xffff000076767812 */ /* 0x000fe200078ec0ff */
[----:B------:R-:W-:Y:S01]  /*4a30*/  FFMA.FTZ R102, R102, R106, R105 ;  /* 0x0000006a66667223 */ /* 0x000fe20000010069 */
[----:B------:R-:W-:Y:S01]  /*4a40*/  PRMT R12, R109, 0x5432, R12 ;  /* 0x000054326d0c7816 */ /* 0x000fe2000000000c */
[----:B------:R-:W-:Y:S01]  /*4a50*/  FMUL.FTZ R120, R51, R32 ;  /* 0x0000002033787220 */ /* 0x000fe20000410000 */
[----:B------:R-:W-:-:S02]  /*4a60*/  IMAD.U32 R106, R115, 0x10000, RZ ;  /* 0x00010000736a7824 */ /* 0x000fc400078e00ff */
[-C--:B------:R-:W-:Y:S01]  /*4a70*/  FMUL.FTZ R122, R51, R118.reuse ;  /* 0x00000076337a7220 */ /* 0x080fe20000410000 */
[----:B------:R-:W-:Y:S01]  /*4a80*/  LOP3.LUT R48, R48, 0xffff0000, RZ, 0xc0, !PT ;  /* 0xffff000030307812 */ /* 0x000fe200078ec0ff */
[----:B------:R-:W-:Y:S01]  /*4a90*/  IMAD.U32 R33, R44, 0x10000, RZ ;  /* 0x000100002c217824 */ /* 0x000fe200078e00ff */
[----:B------:R-:W-:Y:S01]  /*4aa0*/  LOP3.LUT R47, R47, 0xffff0000, RZ, 0xc0, !PT ;  /* 0xffff00002f2f7812 */ /* 0x000fe200078ec0ff */
[----:B------:R-:W-:Y:S01]  /*4ab0*/  IMAD.U32 R101, R46, 0x10000, RZ ;  /* 0x000100002e657824 */ /* 0x000fe200078e00ff */
[----:B------:R-:W-:Y:S01]  /*4ac0*/  PRMT R15, R116, 0x5410, R15 ;  /* 0x00005410740f7816 */ /* 0x000fe2000000000f */
[C---:B------:R-:W-:Y:S01]  /*4ad0*/  IMAD.U32 R116, R12.reuse, 0x10000, RZ ;  /* 0x000100000c747824 */ /* 0x040fe200078e00ff */
[----:B------:R-:W-:Y:S01]  /*4ae0*/  LOP3.LUT R115, R115, 0xffff0000, RZ, 0xc0, !PT ;  /* 0xffff000073737812 */ /* 0x000fe200078ec0ff */
[----:B------:R-:W-:Y:S01]  /*4af0*/  FFMA.FTZ R35, R47, R118, -R120 ;  /* 0x000000762f237223 */ /* 0x000fe20000010878 */
[----:B------:R-:W-:Y:S01]  /*4b00*/  LOP3.LUT R51, R12, 0xffff0000, RZ, 0xc0, !PT ;  /* 0xffff00000c337812 */ /* 0x000fe200078ec0ff */
[C---:B------:R-:W-:Y:S01]  /*4b10*/  FMUL.FTZ R12, R45.reuse, R106 ;  /* 0x0000006a2d0c7220 */ /* 0x040fe20000410000 */
[----:B------:R-:W-:Y:S01]  /*4b20*/  LOP3.LUT R44, R44, 0xffff0000, RZ, 0xc0, !PT ;  /* 0xffff00002c2c7812 */ /* 0x000fe200078ec0ff */
[----:B------:R-:W-:Y:S01]  /*4b30*/  FMUL.FTZ R45, R45, R116 ;  /* 0x000000742d2d7220 */ /* 0x000fe20000410000 */
[----:B------:R-:W-:Y:S01]  /*4b40*/  LOP3.LUT R103, R46, 0xffff0000, RZ, 0xc0, !PT ;  /* 0xffff00002e677812 */ /* 0x000fe200078ec0ff */
[C---:B------:R-:W-:Y:S01]  /*4b50*/  FMUL.FTZ R105, R48.reuse, R115 ;  /* 0x0000007330697220 */ /* 0x040fe20000410000 */
[----:B------:R-:W-:Y:S01]  /*4b60*/  FMUL.FTZ R117, R48, R51 ;  /* 0x0000003330757220 */ /* 0x000fe20000410000 */
[----:B------:R-:W-:-:S02]  /*4b70*/  IMAD.U32 R46, R50, 0x10000, RZ ;  /* 0x00010000322e7824 */ /* 0x000fc400078e00ff */
[----:B------:R-:W-:Y:S01]  /*4b80*/  FFMA.FTZ R47, R47, R32, R122 ;  /* 0x000000202f2f7223 */ /* 0x000fe2000001007a */
[----:B------:R-:W-:Y:S01]  /*4b90*/  IMAD.U32 R48, R15, 0x10000, RZ ;  /* 0x000100000f307824 */ /* 0x000fe200078e00ff */
[----:B------:R-:W-:Y:S01]  /*4ba0*/  LOP3.LUT R50, R50, 0xffff0000, RZ, 0xc0, !PT ;  /* 0xffff000032327812 */ /* 0x000fe200078ec0ff */
[----:B------:R-:W-:Y:S01]  /*4bb0*/  IMAD.U32 R32, R13, 0x10000, RZ ;  /* 0x000100000d207824 */ /* 0x000fe200078e00ff */
[----:B------:R-:W-:Y:S01]  /*4bc0*/  LOP3.LUT R15, R15, 0xffff0000, RZ, 0xc0, !PT ;  /* 0xffff00000f0f7812 */ /* 0x000fe200078ec0ff */
[----:B------:R-:W-:Y:S01]  /*4bd0*/  FFMA.FTZ R12, R33, R116, -R12 ;  /* 0x00000074210c7223 */ /* 0x000fe2000001080c */
[----:B------:R-:W-:Y:S01]  /*4be0*/  LOP3.LUT R13, R13, 0xffff0000, RZ, 0xc0, !PT ;  /* 0xffff00000d0d7812 */ /* 0x000fe200078ec0ff */
[----:B------:R-:W-:Y:S01]  /*4bf0*/  FFMA.FTZ R33, R33, R106, R45 ;  /* 0x0000006a21217223 */ /* 0x000fe2000001002d */
[----:B------:R-:W-:Y:S01]  /*4c00*/  FFMA.FTZ R45, R44, R51, -R105 ;  /* 0x000000332c2d7223 */ /* 0x000fe20000010869 */
[C---:B------:R-:W-:Y:S01]  /*4c10*/  FMUL.FTZ R106, R46.reuse, R48 ;  /* 0x000000302e6a7220 */ /* 0x040fe20000410000 */
[----:B------:R-:W-:Y:S01]  /*4c20*/  FMUL.FTZ R51, R46, R32 ;  /* 0x000000202e337220 */ /* 0x000fe20000410000 */
[C---:B------:R-:W-:Y:S01]  /*4c30*/  FMUL.FTZ R46, R50.reuse, R15 ;  /* 0x0000000f322e7220 */ /* 0x040fe20000410000 */
[----:B------:R-:W-:Y:S01]  /*4c40*/  FMUL.FTZ R50, R50, R13 ;  /* 0x0000000d32327220 */ /* 0x000fe20000410000 */
[----:B------:R-:W-:Y:S01]  /*4c50*/  FFMA.FTZ R44, R44, R115, R117 ;  /* 0x000000732c2c7223 */ /* 0x000fe20000010075 */
[C---:B------:R-:W-:Y:S01]  /*4c60*/  FFMA.FTZ R51, R101.reuse, R48, R51 ;  /* 0x0000003065337223 */ /* 0x040fe20000010033 */
[----:B------:R-:W-:Y:S01]  /*4c70*/  FFMA.FTZ R106, R101, R32, -R106 ;  /* 0x00000020656a7223 */ /* 0x000fe2000001086a */
[C---:B------:R-:W-:Y:S01]  /*4c80*/  FFMA.FTZ R50, R103.reuse, R15, R50 ;  /* 0x0000000f67327223 */ /* 0x040fe20000010032 */
[----:B------:R-:W-:Y:S01]  /*4c90*/  FFMA.FTZ R13, R103, R13, -R46 ;  /* 0x0000000d670d7223 */ /* 0x000fe2000001082e */
        /* <DEDUP_REMOVED lines=12> */
.L_x_13519:
[----:B------:R-:W-:Y:S05]  /*4d60*/  BSYNC B2 ;  /* 0x0000000000027941 */ /* 0x000fea0003800000 */
.L_x_13518:
[----:B------:R-:W-:Y:S02]  /*4d70*/  ISETP.GE.AND P5, PT, R97, R94, PT ;  /* 0x0000005e6100720c */ /* 0x000fe40003fa6270 */
[----:B------:R-:W-:-:S11]  /*4d80*/  P2R R13, PR, RZ, 0x1 ;  /* 0x00000001ff0d7803 */ /* 0x000fd60000000000 */
[--C-:B------:R-:W-:Y:S02]  /*4d90*/  @!P5 SHF.R.S32.HI R12, RZ, 0x1f, R97.reuse ;  /* 0x0000001fff0cd819 */ /* 0x100fe40000011461 */
[----:B------:R-:W-:-:S04]  /*4da0*/  @!P5 IADD3 R88, P0, P6, R56, R88, R97 ;  /* 0x000000583858d210 */ /* 0x000fc80007e1e061 */
[----:B------:R-:W-:Y:S02]  /*4db0*/  @!P5 IADD3.X R100, R77, R100, R12, P0, P6 ;  /* 0x000000644d64d210 */ /* 0x000fe400007ec40c */
[-C--:B------:R-:W-:Y:S02]  /*4dc0*/  LEA R12, P6, R95, R80.reuse, 0x1 ;  /* 0x000000505f0c7211 */ /* 0x080fe400078c08ff */
[----:B------:R-:W-:Y:S02]  /*4dd0*/  ISETP.NE.AND P0, PT, R13, RZ, PT ;  /* 0x000000ff0d00720c */ /* 0x000fe40003f05270 */
[----:B------:R-:W-:Y:S02]  /*4de0*/  LEA.HI.X R13, R95, R81, R98, 0x1, P6 ;  /* 0x000000515f0d7211 */ /* 0x000fe400030f0c62 */
[----:B------:R-:W-:-:S03]  /*4df0*/  @!P5 LEA R14, P6, R88, R80, 0x1 ;  /* 0x00000050580ed211 */ /* 0x000fc600078c08ff */
[----:B-1----:R1:W-:Y:S01]  /*4e00*/  STG.E.128 desc[UR40][R12.64], R44 ;  /* 0x0000002c0c007986 */ /* 0x0023e2000c101d28 */
[----:B------:R-:W-:-:S05]  /*4e10*/  @!P5 LEA.HI.X R15, R88, R81, R100, 0x1, P6 ;  /* 0x00000051580fd211 */ /* 0x000fca00030f0c64 */
[----:B--2---:R1:W-:Y:S04]  /*4e20*/  @!P5 STG.E.128 desc[UR40][R14.64], R48 ;  /* 0x000000300e00d986 */ /* 0x0043e8000c101d28 */
.L_x_13517:
[----:B------:R-:W-:Y:S05]  /*4e30*/  BSYNC B1 ;  /* 0x0000000000017941 */ /* 0x000fea0003800000 */
.L_x_13516:
        /* <DEDUP_REMOVED lines=11> */
[----:B------:R-:W-:Y:S01]  /*4ef0*/  VIADD R32, R17, 0x60 ;  /* 0x0000006011207836 */ /* 0x000fe20000000000 */
[----:B------:R-:W-:Y:S01]  /*4f00*/  IADD3.X R13, R77, R46, R5, P5, P6 ;  /* 0x0000002e4d0d7210 */ /* 0x000fe20002fec405 */
[----:B------:R-:W-:Y:S01]  /*4f10*/  IMAD.SHL.U32 R15, R15, 0x40, RZ ;  /* 0x000000400f0f7824 */ /* 0x000fe200078e00ff */
[----:B------:R-:W-:Y:S01]  /*4f20*/  LEA R44, P5, R12, R80, 0x1 ;  /* 0x000000500c2c7211 */ /* 0x000fe200078a08ff */
[----:B------:R-:W-:Y:S01]  /*4f30*/  IMAD.SHL.U32 R32, R32, 0x40, RZ ;  /* 0x0000004020207824 */ /* 0x000fe200078e00ff */
[----:B------:R-:W-:Y:S02]  /*4f40*/  BSSY B1, `(.L_x_13520) ;  /* 0x000006c000017945 */ /* 0x000fe40003800000 */
[----:B------:R-:W-:-:S02]  /*4f50*/  LEA.HI.X R45, R12, R81, R13, 0x1, P5 ;  /* 0x000000510c2d7211 */ /* 0x000fc400028f0c0d */
[----:B------:R-:W-:Y:S02]  /*4f60*/  SHF.R.S32.HI R13, RZ, 0x1f, R96 ;  /* 0x0000001fff0d7819 */ /* 0x000fe40000011460 */
[----:B------:R-:W-:Y:S02]  /*4f70*/  LOP3.LUT R15, R15, 0x1c0, RZ, 0xc0, !PT ;  /* 0x000001c00f0f7812 */ /* 0x000fe400078ec0ff */
[----:B------:R-:W-:Y:S02]  /*4f80*/  LEA.HI R13, R13, R96, RZ, 0x4 ;  /* 0x000000600d0d7211 */ /* 0x000fe400078f20ff */
[----:B------:R-:W-:Y:S02]  /*4f90*/  LOP3.LUT R32, R32, 0x1c0, RZ, 0xc0, !PT ;  /* 0x000001c020207812 */ /* 0x000fe400078ec0ff */
[----:B------:R-:W-:Y:S02]  /*4fa0*/  LEA.HI.SX32 R13, R13, R6, 0x1c ;  /* 0x000000060d0d7211 */ /* 0x000fe400078fe2ff */
[----:B------:R-:W-:-:S03]  /*4fb0*/  SHF.R.U32.HI R15, RZ, 0x3, R15 ;  /* 0x00000003ff0f7819 */ /* 0x000fc6000001160f */
[----:B------:R-:W-:Y:S02]  /*4fc0*/  IMAD.SHL.U32 R47, R13, 0x8, RZ ;  /* 0x000000080d2f7824 */ /* 0x000fe400078e00ff */
[----:B------:R-:W-:-:S03]  /*4fd0*/  IMAD R13, R23, 0x2000, R3 ;  /* 0x00002000170d7824 */ /* 0x000fc600078e0203 */
[----:B------:R-:W-:Y:S01]  /*4fe0*/  LOP3.LUT R12, R32, 0x38, R47, 0xf8, !PT ;  /* 0x00000038200c7812 */ /* 0x000fe200078ef82f */
[----:B------:R-:W-:-:S03]  /*4ff0*/  IMAD R13, R13, 0x2, R2 ;  /* 0x000000020d0d7824 */ /* 0x000fc600078e0202 */
        /* <DEDUP_REMOVED lines=16> */
[--C-:B------:R-:W-:Y:S01]  /*5100*/  SHF.R.U64 R51, R42, 0x10, R43.reuse ;  /* 0x000000102a337819 */ /* 0x100fe2000000122b */
[C---:B------:R-:W-:Y:S01]  /*5110*/  FMUL.FTZ R50, R48.reuse, R49 ;  /* 0x0000003130327220 */ /* 0x040fe20000410000 */
[----:B------:R-:W-:Y:S01]  /*5120*/  SHF.R.U32.HI R86, RZ, 0x10, R43 ;  /* 0x00000010ff567819 */ /* 0x000fe2000001162b */
[C---:B------:R-:W-:Y:S01]  /*5130*/  IMAD.U32 R43, R35.reuse, 0x10000, RZ ;  /* 0x00010000232b7824 */ /* 0x040fe200078e00ff */
[----:B------:R-:W-:Y:S01]  /*5140*/  LOP3.LUT R41, R35, 0xffff0000, RZ, 0xc0, !PT ;  /* 0xffff000023297812 */ /* 0x000fe200078ec0ff */
[----:B------:R-:W-:Y:S01]  /*5150*/  IMAD.U32 R35, R111, 0x10000, RZ ;  /* 0x000100006f237824 */ /* 0x000fe200078e00ff */
[----:B------:R-:W-:Y:S01]  /*5160*/  SHF.R.U32.HI R88, RZ, 0x10, R39 ;  /* 0x00000010ff587819 */ /* 0x000fe20000011627 */
[----:B-1----:R-:W-:Y:S01]  /*5170*/  IMAD.U32 R39, R13, 0x10000, RZ ;  /* 0x000100000d277824 */ /* 0x002fe200078e00ff */
[----:B------:R-:W-:Y:S01]  /*5180*/  LOP3.LUT R40, R33, 0xffff0000, RZ, 0xc0, !PT ;  /* 0xffff000021287812 */ /* 0x000fe200078ec0ff */
[-C--:B------:R-:W-:Y:S01]  /*5190*/  FMUL.FTZ R48, R48, R35.reuse ;  /* 0x0000002330307220 */ /* 0x080fe20000410000 */
[----:B------:R-:W-:Y:S01]  /*51a0*/  LOP3.LUT R107, R107, 0xffff0000, RZ, 0xc0, !PT ;  /* 0xffff00006b6b7812 */ /* 0x000fe200078ec0ff */
[----:B------:R-:W-:Y:S01]  /*51b0*/  FFMA.FTZ R35, R39, R35, -R50 ;  /* 0x0000002327237223 */ /* 0x000fe20000010832 */
[----:B------:R-:W-:Y:S01]  /*51c0*/  PRMT R109, R109, 0x5410, R86 ;  /* 0x000054106d6d7816 */ /* 0x000fe20000000056 */
[----:B------:R-:W-:Y:S01]  /*51d0*/  FFMA.FTZ R39, R39, R49, R48 ;  /* 0x0000003127277223 */ /* 0x000fe20000010030 */
[----:B------:R-:W-:Y:S01]  /*51e0*/  LOP3.LUT R111, R111, 0xffff0000, RZ, 0xc0, !PT ;  /* 0xffff00006f6f7812 */ /* 0x000fe200078ec0ff */
[----:B------:R-:W-:Y:S01]  /*51f0*/  IMAD.U32 R42, R15, 0x10000, RZ ;  /* 0x000100000f2a7824 */ /* 0x000fe200078e00ff */
[----:B------:R-:W-:Y:S01]  /*5200*/  LOP3.LUT R38, R13, 0xffff0000, RZ, 0xc0, !PT ;  /* 0xffff00000d267812 */ /* 0x000fe200078ec0ff */
[----:B------:R-:W-:Y:S01]  /*5210*/  IMAD.U32 R50, R109, 0x10000, RZ ;  /* 0x000100006d327824 */ /* 0x000fe200078e00ff */
[----:B------:R-:W-:Y:S01]  /*5220*/  PRMT R113, R113, 0x5410, R88 ;  /* 0x0000541071717816 */ /* 0x000fe20000000058 */
[----:B------:R-:W-:Y:S01]  /*5230*/  FMUL.FTZ R49, R40, R111 ;  /* 0x0000006f28317220 */ /* 0x000fe20000410000 */
[----:B------:R-:W-:Y:S01]  /*5240*/  PRMT R110, R110, 0x5410, R51 ;  /* 0x000054106e6e7816 */ /* 0x000fe20000000033 */
[----:B------:R-:W-:Y:S01]  /*5250*/  FMUL.FTZ R51, R40, R107 ;  /* 0x0000006b28337220 */ /* 0x000fe20000410000 */
[----:B------:R-:W-:Y:S01]  /*5260*/  PRMT R108, R108, 0x5410, R87 ;  /* 0x000054106c6c7816 */ /* 0x000fe20000000057 */
[----:B------:R-:W-:Y:S01]  /*5270*/  IMAD.U32 R48, R113, 0x10000, RZ ;  /* 0x0001000071307824 */ /* 0x000fe200078e00ff */
[----:B------:R-:W-:Y:S01]  /*5280*/  SHF.R.U64 R89, R36, 0x10, R37 ;  /* 0x0000001024597819 */ /* 0x000fe20000001225 */
[C---:B------:R-:W-:Y:S01]  /*5290*/  FFMA.FTZ R40, R38.reuse, R111, -R51 ;  /* 0x0000006f26287223 */ /* 0x040fe20000010833 */
[C---:B------:R-:W-:Y:S01]  /*52a0*/  FMUL.FTZ R51, R43.reuse, R50 ;  /* 0x000000322b337220 */ /* 0x040fe20000410000 */
[-C--:B------:R-:W-:Y:S01]  /*52b0*/  FMUL.FTZ R87, R43, R48.reuse ;  /* 0x000000302b577220 */ /* 0x080fe20000410000 */
[----:B------:R-:W-:Y:S01]  /*52c0*/  LOP3.LUT R86, R109, 0xffff0000, RZ, 0xc0, !PT ;  /* 0xffff00006d567812 */ /* 0x000fe200078ec0ff */
[----:B------:R-:W-:Y:S01]  /*52d0*/  FFMA.FTZ R38, R38, R107, R49 ;  /* 0x0000006b26267223 */ /* 0x000fe20000010031 */
[C---:B------:R-:W-:Y:S01]  /*52e0*/  FFMA.FTZ R43, R42.reuse, R48, -R51 ;  /* 0x000000302a2b7223 */ /* 0x040fe20000010833 */
[----:B------:R-:W-:Y:S01]  /*52f0*/  LOP3.LUT R48, R113, 0xffff0000, RZ, 0xc0, !PT ;  /* 0xffff000071307812 */ /* 0x000fe200078ec0ff */
[----:B------:R-:W-:Y:S01]  /*5300*/  FFMA.FTZ R88, R42, R50, R87 ;  /* 0x000000322a587223 */ /* 0x000fe20000010057 */
[----:B------:R-:W-:Y:S01]  /*5310*/  PRMT R112, R112, 0x5410, R89 ;  /* 0x0000541070707816 */ /* 0x000fe20000000059 */
[----:B------:R-:W-:Y:S01]  /*5320*/  FMUL.FTZ R96, R41, R86 ;  /* 0x0000005629607220 */ /* 0x000fe20000410000 */
[----:B------:R-:W-:Y:S01]  /*5330*/  LOP3.LUT R37, R15, 0xffff0000, RZ, 0xc0, !PT ;  /* 0xffff00000f257812 */ /* 0x000fe200078ec0ff */
[----:B------:R-:W-:Y:S01]  /*5340*/  FMUL.FTZ R98, R41, R48 ;  /* 0x0000003029627220 */ /* 0x000fe20000410000 */
[C---:B------:R-:W-:Y:S01]  /*5350*/  LOP3.LUT R36, R32.reuse, 0xffff0000, RZ, 0xc0, !PT ;  /* 0xffff000020247812 */ /* 0x040fe200078ec0ff */
[----:B------:R-:W-:Y:S01]  /*5360*/  IMAD.U32 R33, R32, 0x10000, RZ ;  /* 0x0001000020217824 */ /* 0x000fe200078e00ff */
[C---:B------:R-:W-:Y:S01]  /*5370*/  LOP3.LUT R49, R108.reuse, 0xffff0000, RZ, 0xc0, !PT ;  /* 0xffff00006c317812 */ /* 0x040fe200078ec0ff */
[----:B------:R-:W-:Y:S01]  /*5380*/  IMAD.U32 R50, R108, 0x10000, RZ ;  /* 0x000100006c327824 */ /* 0x000fe200078e00ff */
[C---:B------:R-:W-:Y:S01]  /*5390*/  LOP3.LUT R41, R112.reuse, 0xffff0000, RZ, 0xc0, !PT ;  /* 0xffff000070297812 */ /* 0x040fe200078ec0ff */
[----:B------:R-:W-:-:S02]  /*53a0*/  IMAD.U32 R42, R112, 0x10000, RZ ;  /* 0x00010000702a7824 */ /* 0x000fc400078e00ff */
[C---:B------:R-:W-:Y:S01]  /*53b0*/  FFMA.FTZ R96, R37.reuse, R48, -R96 ;  /* 0x0000003025607223 */ /* 0x040fe20000010860 */
[C---:B------:R-:W-:Y:S01]  /*53c0*/  IMAD.U32 R13, R12.reuse, 0x10000, RZ ;  /* 0x000100000c0d7824 */ /* 0x040fe200078e00ff */
[----:B------:R-:W-:Y:S01]  /*53d0*/  LOP3.LUT R12, R12, 0xffff0000, RZ, 0xc0, !PT ;  /* 0xffff00000c0c7812 */ /* 0x000fe200078ec0ff */
[----:B------:R-:W-:Y:S01]  /*53e0*/  FFMA.FTZ R89, R37, R86, R98 ;  /* 0x0000005625597223 */ /* 0x000fe20000010062 */
[C---:B------:R-:W-:Y:S01]  /*53f0*/  FMUL.FTZ R48, R33.reuse, R50 ;  /* 0x0000003221307220 */ /* 0x040fe20000410000 */
[----:B------:R-:W-:Y:S01]  /*5400*/  FMUL.FTZ R37, R36, R49 ;  /* 0x0000003124257220 */ /* 0x000fe20000410000 */
[----:B------:R-:W-:Y:S01]  /*5410*/  FMUL.FTZ R33, R33, R42 ;  /* 0x0000002a21217220 */ /* 0x000fe20000410000 */
[C---:B------:R-:W-:Y:S01]  /*5420*/  IMAD.U32 R15, R14.reuse, 0x10000, RZ ;  /* 0x000100000e0f7824 */ /* 0x040fe200078e00ff */
[----:B------:R-:W-:Y:S01]  /*5430*/  LOP3.LUT R32, R14, 0xffff0000, RZ, 0xc0, !PT ;  /* 0xffff00000e207812 */ /* 0x000fe200078ec0ff */
[----:B------:R-:W-:Y:S01]  /*5440*/  FMUL.FTZ R51, R36, R41 ;  /* 0x0000002924337220 */ /* 0x000fe20000410000 */
[----:B------:R-:W-:-:S02]  /*5450*/  IMAD.U32 R14, R34, 0x10000, RZ ;  /* 0x00010000220e7824 */ /* 0x000fc400078e00ff */
[----:B------:R-:W-:Y:S01]  /*5460*/  FFMA.FTZ R41, R12, R41, -R37 ;  /* 0x000000290c297223 */ /* 0x000fe20000010825 */
[----:B------:R-:W-:Y:S01]  /*5470*/  LOP3.LUT R34, R34, 0xffff0000, RZ, 0xc0, !PT ;  /* 0xffff000022227812 */ /* 0x000fe200078ec0ff */
[C---:B------:R-:W-:Y:S01]  /*5480*/  FFMA.FTZ R50, R13.reuse, R50, R33 ;  /* 0x000000320d327223 */ /* 0x040fe20000010021 */
[C---:B------:R-:W-:Y:S01]  /*5490*/  LOP3.LUT R37, R110.reuse, 0xffff0000, RZ, 0xc0, !PT ;  /* 0xffff00006e257812 */ /* 0x040fe200078ec0ff */
[----:B------:R-:W-:Y:S01]  /*54a0*/  FFMA.FTZ R48, R13, R42, -R48 ;  /* 0x0000002a0d307223 */ /* 0x000fe20000010830 */
[----:B------:R-:W-:Y:S01]  /*54b0*/  IMAD.U32 R36, R110, 0x10000, RZ ;  /* 0x000100006e247824 */ /* 0x000fe200078e00ff */
[C---:B------:R-:W-:Y:S01]  /*54c0*/  LOP3.LUT R33, R114.reuse, 0xffff0000, RZ, 0xc0, !PT ;  /* 0xffff000072217812 */ /* 0x040fe200078ec0ff */
[----:B------:R-:W-:Y:S02]  /*54d0*/  IMAD.U32 R13, R114, 0x10000, RZ ;  /* 0x00010000720d7824 */ /* 0x000fe400078e00ff */
[----:B------:R-:W-:Y:S01]  /*54e0*/  FFMA.FTZ R51, R12, R49, R51 ;  /* 0x000000310c337223 */ /* 0x000fe20000010033 */
[-C--:B------:R-:W-:Y:S01]  /*54f0*/  FMUL.FTZ R12, R14, R36.reuse ;  /* 0x000000240e0c7220 */ /* 0x080fe20000410000 */
        /* <DEDUP_REMOVED lines=11> */
[----:B------:R-:W-:Y:S02]  /*55b0*/  F2FP.BF16.F32.PACK_AB R15, R96, R43 ;  /* 0x0000002b600f723e */ /* 0x000fe400000010ff */
[----:B------:R-:W-:Y:S02]  /*55c0*/  F2FP.BF16.F32.PACK_AB R33, R38, R39 ;  /* 0x000000272621723e */ /* 0x000fe400000010ff */
[----:B------:R-:W-:Y:S02]  /*55d0*/  F2FP.BF16.F32.PACK_AB R35, R89, R88 ;  /* 0x000000585923723e */ /* 0x000fe400000010ff */
[----:B------:R-:W-:-:S02]  /*55e0*/  F2FP.BF16.F32.PACK_AB R32, R51, R50 ;  /* 0x000000323320723e */ /* 0x000fc400000010ff */
[----:B------:R-:W-:-:S07]  /*55f0*/  F2FP.BF16.F32.PACK_AB R34, R34, R49 ;  /* 0x000000312222723e */ /* 0x000fce00000010ff */
.L_x_13521:
[----:B------:R-:W-:Y:S05]  /*5600*/  BSYNC B1 ;  /* 0x0000000000017941 */ /* 0x000fea0003800000 */
.L_x_13520:
[----:B-1----:R3:W-:Y:S01]  /*5610*/  STG.E.128 desc[UR40][R44.64], R12 ;  /* 0x0000000c2c007986 */ /* 0x0027e2000c101d28 */
[----:B------:R-:W-:-:S13]  /*5620*/  ISETP.GE.AND P4, PT, R47, R94, PT ;  /* 0x0000005e2f00720c */ /* 0x000fda0003f86270 */
[----:B------:R-:W-:Y:S05]  /*5630*/  @P4 BRA `(.L_x_13504) ;  /* 0x00000000008c4947 */ /* 0x000fea0003800000 */
[--C-:B---3--:R-:W-:Y:S02]  /*5640*/  SHF.R.S32.HI R12, RZ, 0x1f, R47.reuse ;  /* 0x0000001fff0c7819 */ /* 0x108fe4000001142f */
[----:B------:R-:W-:-:S04]  /*5650*/  IADD3 R47, P4, P5, R56, R84, R47 ;  /* 0x00000054382f7210 */ /* 0x000fc80007d9e02f */
[----:B------:R-:W-:Y:S02]  /*5660*/  IADD3.X R46, R77, R46, R12, P4, P5 ;  /* 0x0000002e4d2e7210 */ /* 0x000fe400027ea40c */
[----:B------:R-:W-:-:S04]  /*5670*/  LEA R80, P4, R47, R80, 0x1 ;  /* 0x000000502f507211 */ /* 0x000fc800078808ff */
[----:B------:R-:W-:-:S05]  /*5680*/  LEA.HI.X R81, R47, R81, R46, 0x1, P4 ;  /* 0x000000512f517211 */ /* 0x000fca00020f0c2e */
[----:B--2---:R4:W-:Y:S01]  /*5690*/  STG.E.128 desc[UR40][R80.64], R32 ;  /* 0x0000002050007986 */ /* 0x0049e2000c101d28 */
[----:B------:R-:W-:Y:S05]  /*56a0*/  BRA `(.L_x_13504) ;  /* 0x0000000000707947 */ /* 0x000fea0003800000 */
.L_x_13487:
[----:B------:R-:W2:Y:S02]  /*56b0*/  LDL R12, [R1+0x10] ;  /* 0x00001000010c7983 */ /* 0x000ea40000100800 */
[----:B--2---:R-:W-:-:S13]  /*56c0*/  ISETP.NE.AND P3, PT, R12, 0x3, PT ;  /* 0x000000030c00780c */ /* 0x004fda0003f65270 */
[----:B------:R-:W-:Y:S05]  /*56d0*/  @!P3 BRA `(.L_x_13522) ;  /* 0x000000000004b947 */ /* 0x000fea0003800000 */
[----:B------:R-:W-:Y:S01]  /*56e0*/  BPT.TRAP 0x1 ;  /* 0x000000040000795c */ /* 0x000fe20000300000 */
.L_x_13522:
        /* <DEDUP_REMOVED lines=8> */
.L_x_13834:
[----:B------:R-:W-:Y:S05]  /*5770*/  BSYNC B1 ;  /* 0x0000000000017941 */ /* 0x000fea0003800000 */
.L_x_13523:
[----:B------:R-:W-:Y:S01]  /*5780*/  ISETP.GE.AND P4, PT, R17, R83, PT ;  /* 0x000000531100720c */ /* 0x000fe20003f86270 */
[----:B------:R-:W-:-:S12]  /*5790*/  BSSY B1, `(.L_x_13525) ;  /* 0x0000006000017945 */ /* 0x000fd80003800000 */
[----:B------:R-:W-:Y:S05]  /*57a0*/  @P4 BRA `(.L_x_13526) ;  /* 0x0000000000104947 */ /* 0x000fea0003800000 */
[----:B------:R-:W1:Y:S04]  /*57b0*/  @!P1 LDS.128 R12, [R82+0xe000] ;  /* 0x00e00000520c9984 */ /* 0x000e680000000c00 */
[----:B------:R-:W2:Y:S04]  /*57c0*/  @!P2 LDS.128 R32, [R79+0xe000] ;  /* 0x00e000004f20a984 */ /* 0x000ea80000000c00 */
[----:B-1----:R1:W-:Y:S04]  /*57d0*/  @!P1 STG.E.128 desc[UR40][R38.64], R12 ;  /* 0x0000000c26009986 */ /* 0x0023e8000c101d28 */
[----:B--2---:R1:W-:Y:S02]  /*57e0*/  @!P2 STG.E.128 desc[UR40][R38.64+0x40], R32 ;  /* 0x000040202600a986 */ /* 0x0043e4000c101d28 */
.L_x_13526:
[----:B------:R-:W-:Y:S05]  /*57f0*/  BSYNC B1 ;  /* 0x0000000000017941 */ /* 0x000fea0003800000 */
.L_x_13525:
[----:B-1----:R-:W-:-:S05]  /*5800*/  VIADD R12, R17, 0x60 ;  /* 0x00000060110c7836 */ /* 0x002fca0000000000 */
[----:B------:R-:W-:-:S13]  /*5810*/  ISETP.GE.AND P4, PT, R12, R83, PT ;  /* 0x000000530c00720c */ /* 0x000fda0003f86270 */
[----:B------:R-:W-:Y:S05]  /*5820*/  @P4 BRA `(.L_x_13504) ;  /* 0x0000000000104947 */ /* 0x000fea0003800000 */
[----:B------:R-:W1:Y:S04]  /*5830*/  @!P1 LDS.128 R12, [R82+0x11000] ;  /* 0x01100000520c9984 */ /* 0x000e680000000c00 */
[----:B------:R-:W2:Y:S04]  /*5840*/  @!P2 LDS.128 R32, [R79+0x11000] ;  /* 0x011000004f20a984 */ /* 0x000ea80000000c00 */
[----:B-1----:R1:W-:Y:S04]  /*5850*/  @!P1 STG.E.128 desc[UR40][R36.64], R12 ;  /* 0x0000000c24009986 */ /* 0x0023e8000c101d28 */
[----:B--2---:R1:W-:Y:S02]  /*5860*/  @!P2 STG.E.128 desc[UR40][R36.64+0x40], R32 ;  /* 0x000040202400a986 */ /* 0x0043e4000c101d28 */
.L_x_13504:
[----:B------:R-:W-:Y:S05]  /*5870*/  BSYNC B0 ;  /* 0x0000000000007941 */ /* 0x000fea0003800000 */
.L_x_13486:
[----:B-123--:R-:W1:Y:S01]  /*5880*/  S2R R12, SR_TID.X ;  /* 0x00000000000c7919 */ /* 0x00ee620000002100 */
        /* <DEDUP_REMOVED lines=16> */
.L_x_13528:
[----:B------:R-:W-:Y:S05]  /*5990*/  BSYNC B0 ;  /* 0x0000000000007941 */ /* 0x000fea0003800000 */
.L_x_13527:
[----:B------:R-:W2:Y:S01]  /*59a0*/  SYNCS.PHASECHK.TRANS64.TRYWAIT P3, [R78+URZ+0x168b0], R90 ;  /* 0x0168b05a4e0075a7 */ /* 0x000ea2000806017f */
[----:B------:R-:W-:Y:S01]  /*59b0*/  ULDC UR36, c[0x0][0x2f4] ;  /* 0x0000bd0000247ab9 */ /* 0x000fe20000000800 */
[----:B------:R-:W-:Y:S01]  /*59c0*/  ULDC.64 UR42, c[0x0][0x328] ;  /* 0x0000ca00002a7ab9 */ /* 0x000fe20000000a00 */
[----:B------:R-:W-:Y:S01]  /*59d0*/  ULDC.64 UR38, c[0x0][0x318] ;  /* 0x0000c60000267ab9 */ /* 0x000fe20000000a00 */
[----:B------:R-:W-:Y:S01]  /*59e0*/  BSSY B0, `(.L_x_13529) ;  /* 0x0000003000007945 */ /* 0x000fe20003800000 */
[----:B----4-:R-:W-:-:S03]  /*59f0*/  IMAD.WIDE R32, R27, 0x80, R8 ;  /* 0x000000801b207825 */ /* 0x010fc600078e0208 */
[----:B--2---:R-:W-:Y:S05]  /*5a00*/  @!P3 BRA `(.L_x_13530) ;  /* 0x000001bc00acb947 */ /* 0x004fea0003800000 */
.L_x_13835:
[----:B------:R-:W-:Y:S05]  /*5a10*/  BSYNC B0 ;  /* 0x0000000000007941 */ /* 0x000fea0003800000 */
.L_x_13529:
        /* <DEDUP_REMOVED lines=17> */
.L_x_13532:
[----:B------:R-:W-:Y:S05]  /*5b30*/  BSYNC B0 ;  /* 0x0000000000007941 */ /* 0x000fea0003800000 */
.L_x_13531:
[----:B-1-3--:R-:W-:Y:S01]  /*5b40*/  VIADD R12, R17, 0x60 ;  /* 0x00000060110c7836 */ /* 0x00afe20000000000 */
[----:B------:R-:W-:Y:S04]  /*5b50*/  BSSY B0, `(.L_x_13533) ;  /* 0x0000013000007945 */ /* 0x000fe80003800000 */
[----:B------:R-:W-:-:S13]  /*5b60*/  ISETP.GE.AND P3, PT, R12, R83, PT ;  /* 0x000000530c00720c */ /* 0x000fda0003f66270 */
[----:B------:R-:W-:Y:S05]  /*5b70*/  @P3 BRA `(.L_x_13534) ;  /* 0x0000000000403947 */ /* 0x000fea0003800000 */
[----:B------:R-:W-:Y:S01]  /*5b80*/  IADD3 R15, P3, R32, 0x60, RZ ;  /* 0x00000060200f7810 */ /* 0x000fe20007f7e0ff */
        /* <DEDUP_REMOVED lines=15> */
.L_x_13534:
[----:B------:R-:W-:Y:S05]  /*5c80*/  BSYNC B0 ;  /* 0x0000000000007941 */ /* 0x000fea0003800000 */
.L_x_13533:
[----:B-1----:R-:W3:Y:S01]  /*5c90*/  LDL.LU R13, [R1+0x14] ;  /* 0x00001400010d7983 */ /* 0x002ee20000300800 */
[----:B------:R-:W-:Y:S01]  /*5ca0*/  VIADD R23, R23, 0x1 ;  /* 0x0000000117177836 */ /* 0x000fe20000000000 */
[----:B------:R-:W-:Y:S01]  /*5cb0*/  LOP3.LUT P5, RZ, R22, 0x2, RZ, 0xc0, !PT ;  /* 0x0000000216ff7812 */ /* 0x000fe200078ac0ff */
        /* <DEDUP_REMOVED lines=11> */
[----:B------:R-:W-:Y:S01]  /*5d70*/  SEL R23, R23, RZ, P3 ;  /* 0x000000ff17177207 */ /* 0x000fe20001800000 */
[----:B------:R0:W-:Y:S01]  /*5d80*/  @!P4 SYNCS.ARRIVE.TRANS64.RED.A1T0 RZ, [R78+URZ], RZ ;  /* 0x000000ff4effc9a7 */ /* 0x0001e2000810043f */
[----:B---3--:R-:W-:-:S05]  /*5d90*/  LOP3.LUT R13, R13, R12, RZ, 0x3c, !PT ;  /* 0x0000000c0d0d7212 */ /* 0x008fca00078e3cff */
[----:B------:R0:W-:Y:S01]  /*5da0*/  STL [R1+0x14], R13 ;  /* 0x0000140d01007387 */ /* 0x0001e20000100800 */
[----:B------:R-:W-:Y:S05]  /*5db0*/  @P5 BRA `(.L_x_13535) ;  /* 0xffffffc8009c5947 */ /* 0x000fea000383ffff */
[----:B0-----:R-:W0:Y:S01]  /*5dc0*/  S2R R13, SR_TID.X ;  /* 0x00000000000d7919 */ /* 0x001e220000002100 */
[----:B------:R-:W-:Y:S02]  /*5dd0*/  PLOP3.LUT P0, PT, PT, PT, PT, 0x8, 0x0 ;  /* 0x000000000000781c */ /* 0x000fe40003f0e170 */
[----:B0-----:R-:W-:-:S04]  /*5de0*/  SHF.R.U32.HI R13, RZ, 0x7, R13 ;  /* 0x00000007ff0d7819 */ /* 0x001fc8000001160d */
[----:B------:R-:W-:-:S13]  /*5df0*/  ISETP.NE.AND P5, PT, R13, 0x1, PT ;  /* 0x000000010d00780c */ /* 0x000fda0003fa5270 */
[----:B------:R-:W-:Y:S06]  /*5e00*/  @!P5 BAR.ARV 0x9, 0x100 ;  /* 0x024400000000db1d */ /* 0x000fec0000002000 */
.L_x_13481:
[----:B------:R-:W2:Y:S01]  /*5e10*/  LDL R8, [R1+0x1c] ;  /* 0x00001c0001087983 */ /* 0x000ea20000100800 */
[----:B------:R-:W0:Y:S08]  /*5e20*/  LDC R0, c[0x0][0x448] ;  /* 0x00011200ff007b82 */ /* 0x000e300000000800 */
        /* <DEDUP_REMOVED lines=10> */
[----:B------:R-:W0:Y:S01]  /*5ed0*/  FENCE.VIEW.ASYNC.G ;  /* 0x00000000000073c6 */ /* 0x000e220000000100 */
[----:B------:R-:W-:Y:S05]  /*5ee0*/  WARPSYNC.ALL ;  /* 0x0000000000007948 */ /* 0x000fea0003800000 */
[----:B0-----:R-:W-:Y:S06]  /*5ef0*/  BAR.ARV 0xc, 0x200 ;  /* 0x0308000000007b1d */ /* 0x001fec0000002000 */
.L_x_13536:
        /* <DEDUP_REMOVED lines=13> */
.L_x_13539:
[----:B------:R-:W-:-:S13]  /*5fd0*/  ISETP.NE.AND P0, PT, R7, 0x1, PT ;  /* 0x000000010700780c */ /* 0x000fda0003f05270 */
[----:B------:R-:W0:Y:S02]  /*5fe0*/  @P0 LDC.64 R4, c[0x0][0x9e8] ;  /* 0x00027a00ff040b82 */ /* 0x000e240000000a00 */
[----:B0-----:R-:W-:-:S05]  /*5ff0*/  @P0 IMAD.HI.U32 R4, R3, R4, RZ ;  /* 0x0000000403040227 */ /* 0x001fca00078e00ff */
[----:B------:R-:W-:-:S07]  /*6000*/  @P0 SHF.R.U32.HI R3, RZ, R5, R4 ;  /* 0x00000005ff030219 */ /* 0x000fce0000011604 */
.L_x_13540:
[----:B------:R-:W-:Y:S05]  /*6010*/  BSYNC B0 ;  /* 0x0000000000007941 */ /* 0x000fea0003800000 */
.L_x_13538:
[----:B------:R-:W-:-:S05]  /*6020*/  IMAD R3, R3, R7, R7 ;  /* 0x0000000703037224 */ /* 0x000fca00078e0207 */
[----:B------:R-:W-:-:S07]  /*6030*/  VIMNMX R0, R0, R3, PT ;  /* 0x0000000300007248 */ /* 0x000fce0003fe0100 */
.L_x_13537:
[----:B------:R-:W0:Y:S01]  /*6040*/  @P1 LDC R4, c[0x0][0x44c] ;  /* 0x00011300ff041b82 */ /* 0x000e220000000800 */
[----:B------:R-:W-:Y:S01]  /*6050*/  VIADD R0, R0, 0x7f ;  /* 0x0000007f00007836 */ /* 0x000fe20000000000 */
[----:B------:R-:W-:-:S04]  /*6060*/  ULDC UR4, c[0x0][0x9dc] ;  /* 0x0002770000047ab9 */ /* 0x000fc80000000800 */
[----:B------:R-:W-:Y:S02]  /*6070*/  SHF.R.S32.HI R3, RZ, 0x1f, R0 ;  /* 0x0000001fff037819 */ /* 0x000fe40000011400 */
[----:B------:R-:W1:Y:S02]  /*6080*/  @P1 LDC R6, c[0x0][0x450] ;  /* 0x00011400ff061b82 */ /* 0x000e640000000800 */
[----:B------:R-:W-:-:S04]  /*6090*/  LEA.HI R3, R3, R0, RZ, 0x7 ;  /* 0x0000000003037211 */ /* 0x000fc800078f38ff */
[----:B------:R-:W-:-:S04]  /*60a0*/  SHF.R.S32.HI R3, RZ, 0x7, R3 ;  /* 0x00000007ff037819 */ /* 0x000fc80000011403 */
[----:B------:R-:W-:Y:S01]  /*60b0*/  VIMNMX R9, R92, R3, PT ;  /* 0x000000035c097248 */ /* 0x000fe20003fe0100 */
[----:B0-----:R-:W-:-:S04]  /*60c0*/  @P1 IMAD.HI.U32 R5, R8, R4, RZ ;  /* 0x0000000408051227 */ /* 0x001fc800078e00ff */
[----:B------:R-:W-:Y:S01]  /*60d0*/  IMAD.MOV.U32 R4, RZ, RZ, R8 ;  /* 0x000000ffff047224 */ /* 0x000fe200078e0008 */
        /* <DEDUP_REMOVED lines=14> */
.L_x_13543:
[----:B------:R-:W-:-:S13]  /*61c0*/  ISETP.NE.AND P0, PT, R7, 0x1, PT ;  /* 0x000000010700780c */ /* 0x000fda0003f05270 */
[----:B------:R-:W0:Y:S02]  /*61d0*/  @P0 LDC.64 R4, c[0x0][0x9e8] ;  /* 0x00027a00ff040b82 */ /* 0x000e240000000a00 */
[----:B0-----:R-:W-:-:S05]  /*61e0*/  @P0 IMAD.HI.U32 R4, R0, R4, RZ ;  /* 0x0000000400040227 */ /* 0x001fca00078e00ff */
[----:B------:R-:W-:-:S07]  /*61f0*/  @P0 SHF.R.U32.HI R0, RZ, R5, R4 ;  /* 0x00000005ff000219 */ /* 0x000fce0000011604 */
.L_x_13544:
[----:B------:R-:W-:Y:S05]  /*6200*/  BSYNC B0 ;  /* 0x0000000000007941 */ /* 0x000fea0003800000 */
.L_x_13542:
[----:B------:R-:W-:-:S05]  /*6210*/  IMAD R0, R0, R7, RZ ;  /* 0x0000000700007224 */ /* 0x000fca00078e02ff */
[----:B------:R-:W-:-:S07]  /*6220*/  VIMNMX R3, R3, R0, !PT ;  /* 0x0000000003037248 */ /* 0x000fce0007fe0100 */
.L_x_13541:
        /* <DEDUP_REMOVED lines=40> */
.L_x_13546:
[----:B------:R-:W-:Y:S05]  /*64b0*/  BSYNC B0 ;  /* 0x0000000000007941 */ /* 0x000fea0003800000 */
.L_x_13545:
        /* <DEDUP_REMOVED lines=19> */
[----:B--2---:R-:W-:Y:S02]  /*65f0*/  IMAD R4, R0, R88, R11 ;  /* 0x0000005800047224 */ /* 0x004fe400078e020b */
[----:B------:R-:W-:-:S03]  /*6600*/  IMAD.MOV.U32 R0, RZ, RZ, RZ ;  /* 0x000000ffff007224 */ /* 0x000fc600078e00ff */
[----:B------:R0:W-:Y:S01]  /*6610*/  STL [R1+0x58], R4 ;  /* 0x0000580401007387 */ /* 0x0001e20000100800 */
[----:B------:R-:W-:-:S04]  /*6620*/  VIADDMNMX R88, R4, R88, R9, PT ;  /* 0x0000005804587246 */ /* 0x000fc80003800109 */
        /* <DEDUP_REMOVED lines=11> */
.L_x_13838:
[----:B------:R-:W1:Y:S01]  /*66e0*/  LDL R3, [R1+0x24] ;  /* 0x0000240001037983 */ /* 0x000e620000100800 */
[----:B------:R-:W-:Y:S01]  /*66f0*/  BSSY B6, `(.L_x_13549) ;  /* 0x000001b000067945 */ /* 0x000fe20003800000 */
[----:B-1----:R-:W-:-:S05]  /*6700*/  IMAD.HI R0, R3, 0x55555556, RZ ;  /* 0x5555555603007827 */ /* 0x002fca00078e02ff */
[----:B------:R-:W-:-:S05]  /*6710*/  LEA.HI R0, R0, R0, RZ, 0x1 ;  /* 0x0000000000007211 */ /* 0x000fca00078f08ff */
[----:B------:R-:W-:Y:S02]  /*6720*/  IMAD R0, R0, -0x3, R3 ;  /* 0xfffffffd00007824 */ /* 0x000fe400078e0203 */
[----:B------:R-:W-:-:S04]  /*6730*/  VIADD R3, R2, 0x8400 ;  /* 0x0000840002037836 */ /* 0x000fc80000000000 */
[----:B------:R-:W-:Y:S01]  /*6740*/  IMAD R0, R0, 0x2000, R3 ;  /* 0x0000200000007824 */ /* 0x000fe200078e0203 */
[----:B------:R-:W-:-:S04]  /*6750*/  LOP3.LUT P0, RZ, R3, 0x3ff, RZ, 0xc0, !PT ;  /* 0x000003ff03ff7812 */ /* 0x000fc8000780c0ff */
[----:B------:R-:W-:Y:S02]  /*6760*/  SHF.R.U32.HI R0, RZ, 0x4, R0 ;  /* 0x00000004ff007819 */ /* 0x000fe40000011600 */
[----:B------:R-:W-:Y:S02]  /*6770*/  P2R R25, PR, RZ, 0x1 ;  /* 0x00000001ff197803 */ /* 0x000fe40000000000 */
[----:B------:R-:W-:-:S05]  /*6780*/  LOP3.LUT R28, R0, 0x3fff, RZ, 0xc0, !PT ;  /* 0x00003fff001c7812 */ /* 0x000fca00078ec0ff */
        /* <DEDUP_REMOVED lines=17> */
.L_x_13550:
[----:B------:R-:W-:Y:S05]  /*68a0*/  BSYNC B6 ;  /* 0x0000000000067941 */ /* 0x000fea0003800000 */
.L_x_13549:
        /* <DEDUP_REMOVED lines=13> */
.L_x_13554:
[----:B--2---:R2:W3:Y:S02]  /*6980*/  SYNCS.PHASECHK.TRANS64.TRYWAIT P0, [R2+URZ+0x16800], R3 ;  /* 0x01680003020075a7 */ /* 0x0044e4000800017f */
[----:B---3--:R-:W-:Y:S05]  /*6990*/  @!P0 NANOSLEEP.SYNCS 0x989680 ;  /* 0x009896800000895d */ /* 0x008fea0003900000 */
[----:B------:R-:W3:Y:S02]  /*69a0*/  @!P0 SYNCS.PHASECHK.TRANS64 P0, [R2+URZ+0x16800], R3 ;  /* 0x01680003020085a7 */ /* 0x000ee4000800007f */
[----:B---3--:R-:W-:Y:S05]  /*69b0*/  @!P0 BRA `(.L_x_13554) ;  /* 0xfffffffc00f08947 */ /* 0x008fea000383ffff */
.L_x_13553:
[----:B------:R-:W-:Y:S05]  /*69c0*/  BSYNC B0 ;  /* 0x0000000000007941 */ /* 0x000fea0003800000 */
.L_x_13552:
[----:B------:R-:W-:Y:S05]  /*69d0*/  BRA `(.L_x_13555) ;  /* 0x0000003000387947 */ /* 0x000fea0003800000 */
.L_x_13551:
        /* <DEDUP_REMOVED lines=30> */
.L_x_13557:
[----:B------:R-:W-:Y:S05]  /*6bc0*/  BSYNC B6 ;  /* 0x0000000000067941 */ /* 0x000fea0003800000 */
.L_x_13556:
[----:B------:R-:W2:Y:S01]  /*6bd0*/  LDL R20, [R1+0x1c] ;  /* 0x00001c0001147983 */ /* 0x000ea20000100800 */
[----:B------:R-:W-:Y:S01]  /*6be0*/  ULDC.U8 UR4, c[0x0][0x410] ;  /* 0x0001040000047ab9 */ /* 0x000fe20000000000 */
[----:B------:R-:W-:Y:S01]  /*6bf0*/  BSSY B0, `(.L_x_13558) ;  /* 0x00002e4000007945 */ /* 0x000fe20003800000 */
[----:B------:R-:W-:Y:S01]  /*6c00*/  ISETP.NE.AND P0, PT, RZ, UR4, PT ;  /* 0x00000004ff007c0c */ /* 0x000fe2000bf05270 */
[----:B--2---:R-:W-:-:S12]  /*6c10*/  IMAD.IADD R35, R17, 0x1, R20 ;  /* 0x0000000111237824 */ /* 0x004fd800078e0214 */
[----:B------:R-:W-:Y:S05]  /*6c20*/  @!P0 BRA `(.L_x_13559) ;  /* 0x0000001400ec8947 */ /* 0x000fea0003800000 */
[----:B------:R-:W2:Y:S01]  /*6c30*/  LDL R41, [R1+0x18] ;  /* 0x0000180001297983 */ /* 0x000ea20000100800 */
[----:B------:R-:W1:Y:S01]  /*6c40*/  LDC R38, c[0x0][0x448] ;  /* 0x00011200ff267b82 */ /* 0x000e620000000800 */
[----:B------:R-:W-:Y:S01]  /*6c50*/  ULDC.64 UR4, c[0x0][0x3f8] ;  /* 0x0000fe0000047ab9 */ /* 0x000fe20000000a00 */
[----:B------:R-:W-:Y:S01]  /*6c60*/  ULDC.64 UR6, c[0x0][0x408] ;  /* 0x0001020000067ab9 */ /* 0x000fe20000000a00 */
[----:B------:R-:W3:Y:S01]  /*6c70*/  S2R R20, SR_TID.X ;  /* 0x0000000000147919 */ /* 0x000ee20000002100 */
[----:B-1----:R-:W-:Y:S01]  /*6c80*/  ISETP.NE.AND P0, PT, R38, 0x1, PT ;  /* 0x000000012600780c */ /* 0x002fe20003f05270 */
[----:B---3--:R-:W-:-:S12]  /*6c90*/  VIADD R21, R20, 0xffffff80 ;  /* 0xffffff8014157836 */ /* 0x008fd80000000000 */
[----:B------:R-:W1:Y:S01]  /*6ca0*/  @P0 LDC R0, c[0x0][0x44c] ;  /* 0x00011300ff000b82 */ /* 0x000e620000000800 */
[----:B------:R-:W-:-:S07]  /*6cb0*/  SHF.R.S32.HI R20, RZ, 0x1f, R21 ;  /* 0x0000001fff147819 */ /* 0x000fce0000011415 */
[----:B------:R-:W3:Y:S01]  /*6cc0*/  @P0 LDC R5, c[0x0][0x450] ;  /* 0x00011400ff050b82 */ /* 0x000ee20000000800 */
[----:B------:R-:W-:-:S04]  /*6cd0*/  LEA.HI R20, R20, R21, RZ, 0x2 ;  /* 0x0000001514147211 */ /* 0x000fc800078f10ff */
[----:B------:R-:W-:-:S05]  /*6ce0*/  LOP3.LUT R20, R20, 0xfffffffc, RZ, 0xc0, !PT ;  /* 0xfffffffc14147812 */ /* 0x000fca00078ec0ff */
[----:B------:R-:W-:-:S04]  /*6cf0*/  IMAD.IADD R20, R21, 0x1, -R20 ;  /* 0x0000000115147824 */ /* 0x000fc800078e0a14 */
[----:B------:R-:W-:-:S04]  /*6d00*/  IMAD R3, R20, 0x60, R35 ;  /* 0x0000006014037824 */ /* 0x000fc800078e0223 */
[----:B-1----:R-:W-:-:S05]  /*6d10*/  @P0 IMAD.HI.U32 R0, R3, R0, RZ ;  /* 0x0000000003000227 */ /* 0x002fca00078e00ff */
[----:B---3--:R-:W-:-:S04]  /*6d20*/  @P0 SHF.R.U32.HI R3, RZ, R5, R0 ;  /* 0x00000005ff030219 */ /* 0x008fc80000011600 */
[----:B------:R-:W-:Y:S01]  /*6d30*/  SHF.R.S32.HI R0, RZ, 0x1f, R3 ;  /* 0x0000001fff007819 */ /* 0x000fe20000011403 */
[----:B------:R-:W-:Y:S02]  /*6d40*/  IMAD.MOV.U32 R6, RZ, RZ, R26 ;  /* 0x000000ffff067224 */ /* 0x000fe400078e001a */
[----:B------:R-:W-:Y:S02]  /*6d50*/  IMAD.MOV.U32 R7, RZ, RZ, R31 ;  /* 0x000000ffff077224 */ /* 0x000fe400078e001f */
[C---:B------:R-:W-:Y:S02]  /*6d60*/  IMAD R4, R0.reuse, UR4, RZ ;  /* 0x0000000400047c24 */ /* 0x040fe4000f8e02ff */
[----:B------:R-:W-:Y:S02]  /*6d70*/  IMAD.MOV.U32 R8, RZ, RZ, R24 ;  /* 0x000000ffff087224 */ /* 0x000fe400078e0018 */
[----:B------:R-:W-:Y:S02]  /*6d80*/  IMAD.MOV.U32 R9, RZ, RZ, R33 ;  /* 0x000000ffff097224 */ /* 0x000fe400078e0021 */
[----:B------:R-:W-:-:S02]  /*6d90*/  IMAD R0, R0, UR6, RZ ;  /* 0x0000000600007c24 */ /* 0x000fc4000f8e02ff */
[----:B------:R-:W-:-:S04]  /*6da0*/  IMAD.WIDE.U32 R6, R3, UR4, R6 ;  /* 0x0000000403067c25 */ /* 0x000fc8000f8e0006 */
        /* <DEDUP_REMOVED lines=11> */
[----:B------:R-:W-:Y:S02]  /*6e60*/  LEA.HI.X R8, R8, UR7, R3, 0x1, P1 ;  /* 0x0000000708087c11 */ /* 0x000fe400088f0c03 */
[----:B--2---:R-:W-:Y:S01]  /*6e70*/  SHF.R.S32.HI R34, RZ, 0x1f, R41 ;  /* 0x0000001fff227819 */ /* 0x004fe20000011429 */
[----:B------:R-:W-:Y:S06]  /*6e80*/  BRA.DIV UR4, `(.L_x_13560) ;  /* 0x000001aa04e07947 */ /* 0x000fec000b800000 */
[----:B------:R1:W2:Y:S04]  /*6e90*/  SHFL.IDX PT, R3, R6, RZ, 0x1c1f ;  /* 0x001c1fff06037589 */ /* 0x0002a800000e0000 */
[----:B------:R1:W3:Y:S04]  /*6ea0*/  SHFL.IDX PT, R0, R4, RZ, 0x1c1f ;  /* 0x001c1fff04007589 */ /* 0x0002e800000e0000 */
[----:B------:R1:W4:Y:S04]  /*6eb0*/  SHFL.IDX PT, R5, R8, RZ, 0x1c1f ;  /* 0x001c1fff08057589 */ /* 0x00032800000e0000 */
[----:B0-----:R1:W0:Y:S02]  /*6ec0*/  SHFL.IDX PT, R14, R7, RZ, 0x1c1f ;  /* 0x001c1fff070e7589 */ /* 0x00122400000e0000 */
.L_x_13844:
[----:B------:R-:W5:Y:S01]  /*6ed0*/  LDL R9, [R1+0x8] ;  /* 0x0000080001097983 */ /* 0x000f620000100800 */
[----:B------:R-:W-:Y:S01]  /*6ee0*/  BSSY B1, `(.L_x_13561) ;  /* 0x000001e000017945 */ /* 0x000fe20003800000 */
[----:B------:R-:W-:Y:S02]  /*6ef0*/  CS2R R32, SRZ ;  /* 0x0000000000207805 */ /* 0x000fe4000001ff00 */
[----:B------:R-:W-:Y:S02]  /*6f00*/  CS2R R26, SRZ ;  /* 0x00000000001a7805 */ /* 0x000fe4000001ff00 */
[----:B------:R-:W-:Y:S02]  /*6f10*/  CS2R R30, SRZ ;  /* 0x00000000001e7805 */ /* 0x000fe4000001ff00 */
[----:B------:R-:W-:Y:S01]  /*6f20*/  CS2R R24, SRZ ;  /* 0x0000000000187805 */ /* 0x000fe2000001ff00 */
[----:B-----5:R-:W-:-:S05]  /*6f30*/  IMAD R38, R9, R38, RZ ;  /* 0x0000002609267224 */ /* 0x020fca00078e02ff */
[----:B------:R-:W-:-:S13]  /*6f40*/  ISETP.GE.AND P0, PT, R35, R38, PT ;  /* 0x000000262300720c */ /* 0x000fda0003f06270 */
[----:B------:R-:W-:Y:S05]  /*6f50*/  @P0 BRA `(.L_x_13562) ;  /* 0x0000000000580947 */ /* 0x000fea0003800000 */
[----:B------:R-:W-:Y:S01]  /*6f60*/  ULDC UR4, c[0x0][0x3f4] ;  /* 0x0000fd0000047ab9 */ /* 0x000fe20000000800 */
[----:B---3--:R-:W-:Y:S01]  /*6f70*/  IMAD.MOV.U32 R10, RZ, RZ, R0 ;  /* 0x000000ffff0a7224 */ /* 0x008fe200078e0000 */
[----:B------:R-:W-:Y:S01]  /*6f80*/  ISETP.GE.AND P3, PT, R41, UR4, PT ;  /* 0x0000000429007c0c */ /* 0x000fe2000bf66270 */
[----:B--2---:R-:W-:Y:S01]  /*6f90*/  IMAD.MOV.U32 R11, RZ, RZ, R3 ;  /* 0x000000ffff0b7224 */ /* 0x004fe200078e0003 */
[----:B------:R-:W-:Y:S01]  /*6fa0*/  ISETP.GE.AND P2, PT, R152, UR4, PT ;  /* 0x0000000498007c0c */ /* 0x000fe2000bf46270 */
[----:B----4-:R-:W-:Y:S01]  /*6fb0*/  IMAD.MOV.U32 R15, RZ, RZ, R5 ;  /* 0x000000ffff0f7224 */ /* 0x010fe200078e0005 */
[----:B------:R-:W-:-:S09]  /*6fc0*/  CS2R R30, SRZ ;  /* 0x00000000001e7805 */ /* 0x000fd2000001ff00 */
[C---:B------:R-:W-:Y:S01]  /*6fd0*/  @!P3 IMAD.SHL.U32 R37, R41.reuse, 0x2, RZ ;  /* 0x000000022925b824 */ /* 0x040fe200078e00ff */
[----:B------:R-:W-:Y:S02]  /*6fe0*/  @!P3 SHF.L.U64.HI R26, R41, 0x1, R34 ;  /* 0x00000001291ab819 */ /* 0x000fe40000010222 */
[----:B------:R-:W-:Y:S02]  /*6ff0*/  CS2R R32, SRZ ;  /* 0x0000000000207805 */ /* 0x000fe4000001ff00 */
[----:B------:R-:W-:Y:S01]  /*7000*/  CS2R R24, SRZ ;  /* 0x0000000000187805 */ /* 0x000fe2000001ff00 */
[----:B------:R-:W-:Y:S01]  /*7010*/  @!P2 IMAD.WIDE R10, R152, 0x2, R10 ;  /* 0x00000002980aa825 */ /* 0x000fe200078e020a */
[-C--:B------:R-:W-:Y:S02]  /*7020*/  @!P3 IADD3 R20, P0, R0, R37.reuse, RZ ;  /* 0x000000250014b210 */ /* 0x080fe40007f1e0ff */
[----:B0-----:R-:W-:Y:S01]  /*7030*/  @!P3 IADD3 R36, P1, R14, R37, RZ ;  /* 0x000000250e24b210 */ /* 0x001fe20007f3e0ff */
[----:B------:R-:W-:Y:S01]  /*7040*/  @!P2 IMAD.WIDE R12, R152, 0x2, R14 ;  /* 0x00000002980ca825 */ /* 0x000fe200078e020e */
[----:B------:R0:W5:Y:S03]  /*7050*/  @!P2 LD.E.64 R30, desc[UR40][R10.64] ;  /* 0x000000280a1ea980 */ /* 0x000166000c101b00 */
[--C-:B------:R-:W-:Y:S01]  /*7060*/  @!P3 IMAD.X R21, R3, 0x1, R26.reuse, P0 ;  /* 0x000000010315b824 */ /* 0x100fe200000e061a */
[----:B------:R0:W5:Y:S01]  /*7070*/  @!P2 LD.E.64 R32, desc[UR40][R12.64] ;  /* 0x000000280c20a980 */ /* 0x000162000c101b00 */
[----:B------:R-:W-:Y:S01]  /*7080*/  @!P3 IMAD.X R37, R5, 0x1, R26, P1 ;  /* 0x000000010525b824 */ /* 0x000fe200008e061a */
[----:B------:R-:W-:-:S02]  /*7090*/  CS2R R26, SRZ ;  /* 0x00000000001a7805 */ /* 0x000fc4000001ff00 */
[----:B------:R0:W5:Y:S04]  /*70a0*/  @!P3 LD.E.64 R24, desc[UR40][R20.64] ;  /* 0x000000281418b980 */ /* 0x000168000c101b00 */
[----:B------:R0:W5:Y:S02]  /*70b0*/  @!P3 LD.E.64 R26, desc[UR40][R36.64] ;  /* 0x00000028241ab980 */ /* 0x000164000c101b00 */
.L_x_13562:
[----:B------:R-:W-:Y:S05]  /*70c0*/  BSYNC B1 ;  /* 0x0000000000017941 */ /* 0x000fea0003800000 */
.L_x_13561:
[----:B---3-5:R-:W-:Y:S01]  /*70d0*/  IMAD.MOV.U32 R0, RZ, RZ, R32 ;  /* 0x000000ffff007224 */ /* 0x028fe200078e0020 */
[----:B------:R-:W-:Y:S01]  /*70e0*/  UMOV UR4, 0xffffffff ;  /* 0xffffffff00047882 */ /* 0x000fe20000000000 */
[----:B--2---:R-:W-:Y:S01]  /*70f0*/  IMAD.MOV.U32 R3, RZ, RZ, R33 ;  /* 0x000000ffff037224 */ /* 0x004fe200078e0021 */
[----:B0-----:R-:W-:Y:S01]  /*7100*/  CS2R R20, SRZ ;  /* 0x0000000000147805 */ /* 0x001fe2000001ff00 */
[----:B----4-:R-:W-:Y:S01]  /*7110*/  IMAD.MOV.U32 R5, RZ, RZ, R26 ;  /* 0x000000ffff057224 */ /* 0x010fe200078e001a */
        /* <DEDUP_REMOVED lines=16> */
[----:B------:R0:W4:Y:S04]  /*7220*/  SHFL.IDX PT, R5, R8, 0x1, 0x1c1f ;  /* 0x003c1f0008057f89 */ /* 0x00012800000e0000 */
[----:B------:R0:W0:Y:S02]  /*7230*/  SHFL.IDX PT, R14, R7, 0x1, 0x1c1f ;  /* 0x003c1f00070e7f89 */ /* 0x00002400000e0000 */
.L_x_13850:
[----:B01----:R-:W5:Y:S04]  /*7240*/  LDL R6, [R1+0x70] ;  /* 0x0000700001067983 */ /* 0x003f680000100800 */
[----:B------:R-:W2:Y:S01]  /*7250*/  LDL R44, [R1+0x5c] ;  /* 0x00005c00012c7983 */ /* 0x000ea20000100800 */
[----:B------:R-:W-:Y:S01]  /*7260*/  VIADD R35, R35, 0x60 ;  /* 0x0000006023237836 */ /* 0x000fe20000000000 */
[----:B------:R-:W-:Y:S01]  /*7270*/  BSSY B1, `(.L_x_13564) ;  /* 0x0000021000017945 */ /* 0x000fe20003800000 */
[----:B------:R-:W-:Y:S02]  /*7280*/  CS2R R10, SRZ ;  /* 0x00000000000a7805 */ /* 0x000fe4000001ff00 */
[----:B------:R-:W-:Y:S02]  /*7290*/  CS2R R12, SRZ ;  /* 0x00000000000c7805 */ /* 0x000fe4000001ff00 */
[----:B------:R-:W-:-:S02]  /*72a0*/  CS2R R8, SRZ ;  /* 0x0000000000087805 */ /* 0x000fc4000001ff00 */
[----:B------:R-:W-:Y:S02]  /*72b0*/  ISETP.GE.AND P0, PT, R35, R38, PT ;  /* 0x000000262300720c */ /* 0x000fe40003f06270 */
[----:B-----5:R-:W-:-:S04]  /*72c0*/  LEA.HI R4, R6, R6, RZ, 0x1 ;  /* 0x0000000606047211 */ /* 0x020fc800078f08ff */
[----:B------:R-:W-:Y:S01]  /*72d0*/  LOP3.LUT R4, R4, 0xfffffffe, RZ, 0xc0, !PT ;  /* 0xfffffffe04047812 */ /* 0x000fe200078ec0ff */
[----:B--2---:R-:W-:-:S04]  /*72e0*/  IMAD.SHL.U32 R36, R44, 0x40, RZ ;  /* 0x000000402c247824 */ /* 0x004fc800078e00ff */
[----:B------:R-:W-:-:S05]  /*72f0*/  IMAD.IADD R4, R6, 0x1, -R4 ;  /* 0x0000000106047824 */ /* 0x000fca00078e0a04 */
[----:B------:R-:W-:Y:S01]  /*7300*/  SHF.L.U32 R45, R4, 0x1f, RZ ;  /* 0x0000001f042d7819 */ /* 0x000fe200000006ff */
[----:B------:R-:W-:Y:S06]  /*7310*/  @P0 BRA `(.L_x_13565) ;  /* 0x0000000000580947 */ /* 0x000fec0003800000 */
[----:B------:R-:W-:Y:S01]  /*7320*/  ULDC UR4, c[0x0][0x3f4] ;  /* 0x0000fd0000047ab9 */ /* 0x000fe20000000800 */
[----:B---3--:R-:W-:Y:S01]  /*7330*/  IMAD.MOV.U32 R6, RZ, RZ, R0 ;  /* 0x000000ffff067224 */ /* 0x008fe200078e0000 */
[----:B------:R-:W-:Y:S01]  /*7340*/  ISETP.GE.AND P3, PT, R41, UR4, PT ;  /* 0x0000000429007c0c */ /* 0x000fe2000bf66270 */
[----:B------:R-:W-:Y:S01]  /*7350*/  IMAD.MOV.U32 R7, RZ, RZ, R3 ;  /* 0x000000ffff077224 */ /* 0x000fe200078e0003 */
[----:B------:R-:W-:Y:S01]  /*7360*/  ISETP.GE.AND P2, PT, R152, UR4, PT ;  /* 0x0000000498007c0c */ /* 0x000fe2000bf46270 */
[----:B----4-:R-:W-:Y:S01]  /*7370*/  IMAD.MOV.U32 R15, RZ, RZ, R5 ;  /* 0x000000ffff0f7224 */ /* 0x010fe200078e0005 */
[----:B------:R-:W-:-:S09]  /*7380*/  CS2R R12, SRZ ;  /* 0x00000000000c7805 */ /* 0x000fd2000001ff00 */
[C---:B------:R-:W-:Y:S01]  /*7390*/  @!P3 IMAD.SHL.U32 R9, R41.reuse, 0x2, RZ ;  /* 0x000000022909b824 */ /* 0x040fe200078e00ff */
[----:B------:R-:W-:Y:S02]  /*73a0*/  @!P3 SHF.L.U64.HI R10, R41, 0x1, R34 ;  /* 0x00000001290ab819 */ /* 0x000fe40000010222 */
[----:B------:R-:W-:Y:S01]  /*73b0*/  CS2R R20, SRZ ;  /* 0x0000000000147805 */ /* 0x000fe2000001ff00 */
[----:B------:R-:W-:Y:S01]  /*73c0*/  @!P2 IMAD.WIDE R6, R152, 0x2, R6 ;  /* 0x000000029806a825 */ /* 0x000fe200078e0206 */
[-C--:B------:R-:W-:Y:S02]  /*73d0*/  @!P3 IADD3 R34, P0, R0, R9.reuse, RZ ;  /* 0x000000090022b210 */ /* 0x080fe40007f1e0ff */
[----:B------:R-:W-:Y:S02]  /*73e0*/  @!P3 IADD3 R4, P1, R14, R9, RZ ;  /* 0x000000090e04b210 */ /* 0x000fe40007f3e0ff */
[----:B------:R-:W-:Y:S01]  /*73f0*/  CS2R R8, SRZ ;  /* 0x0000000000087805 */ /* 0x000fe2000001ff00 */
[----:B------:R0:W5:Y:S01]  /*7400*/  @!P2 LD.E.64 R12, desc[UR40][R6.64] ;  /* 0x00000028060ca980 */ /* 0x000162000c101b00 */
[----:B------:R-:W-:-:S02]  /*7410*/  @!P3 IMAD.X R35, R3, 0x1, R10, P0 ;  /* 0x000000010323b824 */ /* 0x000fc400000e060a */
[----:B------:R-:W-:Y:S01]  /*7420*/  @!P3 IMAD.X R5, R5, 0x1, R10, P1 ;  /* 0x000000010505b824 */ /* 0x000fe200008e060a */
[----:B------:R-:W-:Y:S01]  /*7430*/  CS2R R10, SRZ ;  /* 0x00000000000a7805 */ /* 0x000fe2000001ff00 */
[----:B------:R-:W-:Y:S01]  /*7440*/  @!P2 IMAD.WIDE R14, R152, 0x2, R14 ;  /* 0x00000002980ea825 */ /* 0x000fe200078e020e */
[----:B------:R0:W5:Y:S04]  /*7450*/  @!P3 LD.E.64 R8, desc[UR40][R34.64] ;  /* 0x000000282208b980 */ /* 0x000168000c101b00 */
[----:B------:R0:W5:Y:S04]  /*7460*/  @!P2 LD.E.64 R20, desc[UR40][R14.64] ;  /* 0x000000280e14a980 */ /* 0x000168000c101b00 */
[----:B------:R0:W5:Y:S02]  /*7470*/  @!P3 LD.E.64 R10, desc[UR40][R4.64] ;  /* 0x00000028040ab980 */ /* 0x000164000c101b00 */
.L_x_13565:
[----:B------:R-:W-:Y:S05]  /*7480*/  BSYNC B1 ;  /* 0x0000000000017941 */ /* 0x000fea0003800000 */
.L_x_13564:
[----:B0-----:R-:W0:Y:S01]  /*7490*/  S2R R7, SR_TID.X ;  /* 0x0000000000077919 */ /* 0x001e220000002100 */
[----:B------:R-:W1:Y:S01]  /*74a0*/  SYNCS.PHASECHK.TRANS64.TRYWAIT P0, [R2+URZ+0x16800], R45 ;  /* 0x0168002d020075a7 */ /* 0x000e62000800017f */
[----:B------:R-:W-:Y:S01]  /*74b0*/  LOP3.LUT R3, R36, 0x1c0, RZ, 0xc0, !PT ;  /* 0x000001c024037812 */ /* 0x000fe200078ec0ff */
[----:B-----5:R-:W-:Y:S01]  /*74c0*/  IMAD.MOV.U32 R4, RZ, RZ, R20 ;  /* 0x000000ffff047224 */ /* 0x020fe200078e0014 */
[----:B------:R-:W-:Y:S01]  /*74d0*/  BSSY B1, `(.L_x_13566) ;  /* 0x000001f000017945 */ /* 0x000fe20003800000 */
[----:B------:R-:W-:Y:S01]  /*74e0*/  IMAD R14, R29, -0xc0, R38 ;  /* 0xffffff401d0e7824 */ /* 0x000fe200078e0226 */
[----:B---3--:R-:W-:Y:S01]  /*74f0*/  LOP3.LUT R0, R3, 0x18, R18, 0xf8, !PT ;  /* 0x0000001803007812 */ /* 0x008fe200078ef812 */
[----:B----4-:R-:W-:Y:S01]  /*7500*/  IMAD.MOV.U32 R5, RZ, RZ, R11 ;  /* 0x000000ffff057224 */ /* 0x010fe200078e000b */
[----:B------:R-:W-:Y:S01]  /*7510*/  SHF.R.U32.HI R3, RZ, 0x3, R3 ;  /* 0x00000003ff037819 */ /* 0x000fe20000011603 */
[----:B------:R-:W-:Y:S01]  /*7520*/  IMAD.MOV.U32 R6, RZ, RZ, R12 ;  /* 0x000000ffff067224 */ /* 0x000fe200078e000c */
[----:B------:R-:W-:Y:S01]  /*7530*/  PRMT R37, R4, 0x7610, R37 ;  /* 0x0000761004257816 */ /* 0x000fe20000000025 */
[----:B------:R-:W-:Y:S01]  /*7540*/  IMAD.MOV.U32 R4, RZ, RZ, R10 ;  /* 0x000000ffff047224 */ /* 0x000fe200078e000a */
[----:B------:R-:W-:Y:S01]  /*7550*/  LOP3.LUT R0, R0, R3, RZ, 0x3c, !PT ;  /* 0x0000000300007212 */ /* 0x000fe200078e3cff */
[----:B------:R-:W-:Y:S01]  /*7560*/  IMAD.MOV.U32 R3, RZ, RZ, R21 ;  /* 0x000000ffff037224 */ /* 0x000fe200078e0015 */
[----:B------:R-:W-:-:S02]  /*7570*/  VIMNMX R14, R14, 0xc0, PT ;  /* 0x000000c00e0e7848 */ /* 0x000fc40003fe0100 */
[----:B------:R-:W-:Y:S01]  /*7580*/  PRMT R15, R4, 0x7610, R15 ;  /* 0x00007610040f7816 */ /* 0x000fe2000000000f */
[----:B------:R-:W-:Y:S01]  /*7590*/  IMAD.MOV.U32 R4, RZ, RZ, R8 ;  /* 0x000000ffff047224 */ /* 0x000fe200078e0008 */
[----:B------:R-:W-:Y:S02]  /*75a0*/  PRMT R36, R3, 0x7610, R36 ;  /* 0x0000761003247816 */ /* 0x000fe40000000024 */
[----:B------:R-:W-:Y:S01]  /*75b0*/  PRMT R29, R5, 0x7610, R29 ;  /* 0x00007610051d7816 */ /* 0x000fe2000000001d */
[----:B------:R-:W-:Y:S01]  /*75c0*/  IMAD.MOV.U32 R5, RZ, RZ, R9 ;  /* 0x000000ffff057224 */ /* 0x000fe200078e0009 */
[----:B------:R-:W-:Y:S02]  /*75d0*/  PRMT R34, R4, 0x7610, R34 ;  /* 0x0000761004227816 */ /* 0x000fe40000000022 */
[----:B------:R-:W-:Y:S02]  /*75e0*/  PRMT R38, R6, 0x7610, R38 ;  /* 0x0000761006267816 */ /* 0x000fe40000000026 */
[----:B------:R-:W-:-:S02]  /*75f0*/  LOP3.LUT P2, RZ, R44, 0x4, RZ, 0xc0, !PT ;  /* 0x000000042cff7812 */ /* 0x000fc4000784c0ff */
[----:B------:R-:W-:Y:S01]  /*7600*/  ISETP.GE.AND P1, PT, R17, R14, PT ;  /* 0x0000000e1100720c */ /* 0x000fe20003f26270 */
[----:B0-----:R-:W-:-:S05]  /*7610*/  VIADD R35, R7, 0xffffff80 ;  /* 0xffffff8007237836 */ /* 0x001fca0000000000 */
[----:B------:R-:W-:-:S04]  /*7620*/  SHF.R.S32.HI R7, RZ, 0x1f, R35 ;  /* 0x0000001fff077819 */ /* 0x000fc80000011423 */
[----:B------:R-:W-:-:S04]  /*7630*/  LEA.HI R7, R7, R35, RZ, 0x5 ;  /* 0x0000002307077211 */ /* 0x000fc800078f28ff */
[----:B------:R-:W-:-:S05]  /*7640*/  SHF.R.S32.HI R7, RZ, 0x5, R7 ;  /* 0x00000005ff077819 */ /* 0x000fca0000011407 */
[----:B------:R-:W-:Y:S02]  /*7650*/  IMAD R3, R7, 0x200, R0 ;  /* 0x0000020007037824 */ /* 0x000fe400078e0200 */
[----:B------:R-:W-:Y:S02]  /*7660*/  IMAD.MOV.U32 R0, RZ, RZ, R13 ;  /* 0x000000ffff007224 */ /* 0x000fe400078e000d */
[----:B------:R-:W-:-:S03]  /*7670*/  IMAD R3, R3, 0x2, R2 ;  /* 0x0000000203037824 */ /* 0x000fc600078e0202 */
[----:B------:R-:W-:Y:S01]  /*7680*/  PRMT R41, R0, 0x7610, R41 ;  /* 0x0000761000297816 */ /* 0x000fe20000000029 */
[C---:B------:R-:W-:Y:S02]  /*7690*/  VIADD R4, R3.reuse, 0x8400 ;  /* 0x0000840003047836 */ /* 0x040fe40000000000 */
[----:B------:R-:W-:Y:S01]  /*76a0*/  VIADD R0, R3, 0x8440 ;  /* 0x0000844003007836 */ /* 0x000fe20000000000 */
[----:B-1----:R-:W-:Y:S06]  /*76b0*/  @!P0 BRA `(.L_x_13567) ;  /* 0x000001a400b48947 */ /* 0x002fec0003800000 */
.L_x_13851:
[----:B------:R-:W-:Y:S05]  /*76c0*/  BSYNC B1 ;  /* 0x0000000000017941 */ /* 0x000fea0003800000 */
.L_x_13566:
[----:B------:R-:W-:Y:S01]  /*76d0*/  BSSY B1, `(.L_x_13568) ;  /* 0x0000068000017945 */ /* 0x000fe20003800000 */
[----:B------:R-:W-:Y:S01]  /*76e0*/  PRMT R35, R5, 0x7610, R35 ;  /* 0x0000761005237816 */ /* 0x000fe20000000023 */
[----:B------:R-:W-:Y:S02]  /*76f0*/  @P2 VIADD R0, R4, 0xffffffc0 ;  /* 0xffffffc004002836 */ /* 0x000fe40000000000 */
[----:B------:R-:W-:Y:S05]  /*7700*/  @P1 BRA `(.L_x_13569) ;  /* 0x0000000400901947 */ /* 0x000fea0003800000 */
[----:B------:R-:W2:Y:S01]  /*7710*/  LDL R6, [R1+0x18] ;  /* 0x0000180001067983 */ /* 0x000ea20000100800 */
[----:B------:R-:W1:Y:S01]  /*7720*/  LDC R5, c[0x0][0x3f4] ;  /* 0x0000fd00ff057b82 */ /* 0x000e620000000800 */
[----:B------:R-:W-:Y:S01]  /*7730*/  BSSY B2, `(.L_x_13570) ;  /* 0x0000032000027945 */ /* 0x000fe20003800000 */
[-C--:B-1----:R-:W-:Y:S02]  /*7740*/  ISETP.GE.AND P0, PT, R152, R5.reuse, PT ;  /* 0x000000059800720c */ /* 0x082fe40003f06270 */
[----:B--2---:R-:W-:-:S11]  /*7750*/  ISETP.GE.AND P1, PT, R6, R5, PT ;  /* 0x000000050600720c */ /* 0x004fd60003f26270 */
[----:B------:R-:W-:Y:S05]  /*7760*/  @P0 BRA `(.L_x_13571) ;  /* 0x0000000000b80947 */ /* 0x000fea0003800000 */
[----:B------:R-:W1:Y:S01]  /*7770*/  LDS.128 R4, [R3+0x8400] ;  /* 0x0084000003047984 */ /* 0x000e620000000c00 */
[----:B------:R-:W-:Y:S02]  /*7780*/  SHF.R.U32.HI R48, RZ, 0x10, R33 ;  /* 0x00000010ff307819 */ /* 0x000fe40000011621 */
[----:B0-----:R-:W-:Y:S02]  /*7790*/  SHF.R.U32.HI R45, RZ, 0x10, R31 ;  /* 0x00000010ff2d7819 */ /* 0x001fe4000001161f */
        /* <DEDUP_REMOVED lines=43> */
.L_x_13571:
[----:B------:R-:W-:Y:S05]  /*7a50*/  BSYNC B2 ;  /* 0x0000000000027941 */ /* 0x000fea0003800000 */
.L_x_13570:
[----:B------:R-:W-:Y:S05]  /*7a60*/  @P1 BRA `(.L_x_13569) ;  /* 0x0000000000b81947 */ /* 0x000fea0003800000 */
[----:B-1----:R-:W1:Y:S01]  /*7a70*/  LDS.128 R4, [R0] ;  /* 0x0000000000047984 */ /* 0x002e620000000c00 */
        /* <DEDUP_REMOVED lines=20> */
[C---:B0-----:R-:W-:Y:S01]  /*7bc0*/  FFMA.FTZ R45, R24.reuse, R31, R32 ;  /* 0x0000001f182d7223 */ /* 0x041fe20000010020 */
        /* <DEDUP_REMOVED lines=24> */
.L_x_13569:
[----:B------:R-:W-:Y:S05]  /*7d50*/  BSYNC B1 ;  /* 0x0000000000017941 */ /* 0x000fea0003800000 */
.L_x_13568:
[----:B-12---:R-:W-:-:S05]  /*7d60*/  VIADD R4, R17, 0x60 ;  /* 0x0000006011047836 */ /* 0x006fca0000000000 */
[----:B------:R-:W-:-:S13]  /*7d70*/  ISETP.GE.AND P0, PT, R4, R14, PT ;  /* 0x0000000e0400720c */ /* 0x000fda0003f06270 */
        /* <DEDUP_REMOVED lines=8> */
[----:B------:R-:W-:Y:S02]  /*7e00*/  SHF.R.U64 R25, R12, 0x10, R13 ;  /* 0x000000100c197819 */ /* 0x000fe4000000120d */
        /* <DEDUP_REMOVED lines=16> */
[-C--:B------:R-:W-:Y:S01]  /*7f10*/  FMUL.FTZ R13, R13, R21.reuse ;  /* 0x000000150d0d7220 */ /* 0x080fe20000410000 */
[C---:B------:R-:W-:Y:S01]  /*7f20*/  IMAD.U32 R6, R4.reuse, 0x10000, RZ ;  /* 0x0001000004067824 */ /* 0x040fe200078e00ff */
[----:B------:R-:W-:Y:S01]  /*7f30*/  LOP3.LUT R4, R4, 0xffff0000, RZ, 0xc0, !PT ;  /* 0xffff000004047812 */ /* 0x000fe200078ec0ff */
[C---:B------:R-:W-:Y:S02]  /*7f40*/  IMAD.U32 R7, R5.reuse, 0x10000, RZ ;  /* 0x0001000005077824 */ /* 0x040fe400078e00ff */
[C---:B------:R-:W-:Y:S01]  /*7f50*/  FFMA.FTZ R31, R12.reuse, R24, R13 ;  /* 0x000000180c1f7223 */ /* 0x040fe2000001000d */
[----:B------:R-:W-:Y:S01]  /*7f60*/  FFMA.FTZ R26, R12, R21, -R27 ;  /* 0x000000150c1a7223 */ /* 0x000fe2000001081b */
[----:B------:R-:W-:Y:S01]  /*7f70*/  IMAD.U32 R13, R38, 0x10000, RZ ;  /* 0x00010000260d7824 */ /* 0x000fe200078e00ff */
[----:B------:R-:W-:Y:S01]  /*7f80*/  LOP3.LUT R5, R5, 0xffff0000, RZ, 0xc0, !PT ;  /* 0xffff000005057812 */ /* 0x000fe200078ec0ff */
[C---:B------:R-:W-:Y:S01]  /*7f90*/  FMUL.FTZ R33, R20.reuse, R25 ;  /* 0x0000001914217220 */ /* 0x040fe20000410000 */
[-C--:B------:R-:W-:Y:S01]  /*7fa0*/  FMUL.FTZ R27, R20, R41.reuse ;  /* 0x00000029141b7220 */ /* 0x080fe20000410000 */
[C---:B------:R-:W-:Y:S01]  /*7fb0*/  LOP3.LUT R12, R37.reuse, 0xffff0000, RZ, 0xc0, !PT ;  /* 0xffff0000250c7812 */ /* 0x040fe200078ec0ff */
[----:B------:R-:W-:Y:S01]  /*7fc0*/  IMAD.U32 R21, R37, 0x10000, RZ ;  /* 0x0001000025157824 */ /* 0x000fe200078e00ff */
[----:B------:R-:W-:Y:S01]  /*7fd0*/  LOP3.LUT R38, R38, 0xffff0000, RZ, 0xc0, !PT ;  /* 0xffff000026267812 */ /* 0x000fe200078ec0ff */
        /* <DEDUP_REMOVED lines=15> */
.L_x_13574:
[----:B------:R-:W-:Y:S05]  /*80d0*/  BSYNC B1 ;  /* 0x0000000000017941 */ /* 0x000fea0003800000 */
.L_x_13573:
[----:B------:R-:W-:Y:S05]  /*80e0*/  @P1 BRA `(.L_x_13572) ;  /* 0x0000001800501947 */ /* 0x000fea0003800000 */
[----:B-1----:R-:W1:Y:S01]  /*80f0*/  LDS.128 R4, [R0+0x3000] ;  /* 0x0030000000047984 */ /* 0x002e620000000c00 */
[----:B------:R-:W-:Y:S02]  /*8100*/  SHF.R.U64 R3, R8, 0x10, R9 ;  /* 0x0000001008037819 */ /* 0x000fe40000001209 */
[--C-:B------:R-:W-:Y:S02]  /*8110*/  SHF.R.U64 R8, R10, 0x10, R11.reuse ;  /* 0x000000100a087819 */ /* 0x100fe4000000120b */
        /* <DEDUP_REMOVED lines=44> */
.L_x_13559:
[----:B------:R-:W1:Y:S01]  /*83e0*/  S2R R0, SR_TID.X ;  /* 0x0000000000007919 */ /* 0x000e620000002100 */
[----:B------:R-:W2:Y:S01]  /*83f0*/  LDC R32, c[0x0][0x448] ;  /* 0x00011200ff207b82 */ /* 0x000ea20000000800 */
[----:B------:R-:W-:Y:S01]  /*8400*/  ULDC.64 UR4, c[0x0][0x3f8] ;  /* 0x0000fe0000047ab9 */ /* 0x000fe20000000a00 */
[----:B------:R-:W-:Y:S01]  /*8410*/  ULDC.64 UR6, c[0x0][0x408] ;  /* 0x0001020000067ab9 */ /* 0x000fe20000000a00 */
[----:B------:R-:W-:Y:S01]  /*8420*/  IMAD.MOV.U32 R27, RZ, RZ, R31 ;  /* 0x000000ffff1b7224 */ /* 0x000fe200078e001f */
[----:B------:R-:W-:Y:S01]  /*8430*/  SHF.R.S32.HI R43, RZ, 0x1f, R18 ;  /* 0x0000001fff2b7819 */ /* 0x000fe20000011412 */
[----:B------:R-:W-:Y:S01]  /*8440*/  IMAD.MOV.U32 R4, RZ, RZ, R24 ;  /* 0x000000ffff047224 */ /* 0x000fe200078e0018 */
[----:B--2---:R-:W-:Y:S01]  /*8450*/  ISETP.NE.AND P0, PT, R32, 0x1, PT ;  /* 0x000000012000780c */ /* 0x004fe20003f05270 */
[----:B-1----:R-:W-:-:S05]  /*8460*/  VIADD R0, R0, 0xffffff80 ;  /* 0xffffff8000007836 */ /* 0x002fca0000000000 */
[----:B------:R-:W-:-:S07]  /*8470*/  SHF.R.S32.HI R3, RZ, 0x1f, R0 ;  /* 0x0000001fff037819 */ /* 0x000fce0000011400 */
[----:B------:R-:W1:Y:S01]  /*8480*/  @P0 LDC R5, c[0x0][0x450] ;  /* 0x00011400ff050b82 */ /* 0x000e620000000800 */
[----:B------:R-:W-:-:S04]  /*8490*/  LEA.HI R3, R3, R0, RZ, 0x2 ;  /* 0x0000000003037211 */ /* 0x000fc800078f10ff */
[----:B------:R-:W-:-:S05]  /*84a0*/  LOP3.LUT R3, R3, 0xfffffffc, RZ, 0xc0, !PT ;  /* 0xfffffffc03037812 */ /* 0x000fca00078ec0ff */
[----:B------:R-:W-:Y:S02]  /*84b0*/  IMAD.IADD R3, R0, 0x1, -R3 ;  /* 0x0000000100037824 */ /* 0x000fe400078e0a03 */
[----:B------:R-:W2:Y:S02]  /*84c0*/  @P0 LDC R0, c[0x0][0x44c] ;  /* 0x00011300ff000b82 */ /* 0x000ea40000000800 */
[----:B------:R-:W-:-:S04]  /*84d0*/  IMAD R3, R3, 0x60, R35 ;  /* 0x0000006003037824 */ /* 0x000fc800078e0223 */
[----:B--2---:R-:W-:-:S05]  /*84e0*/  @P0 IMAD.HI.U32 R0, R3, R0, RZ ;  /* 0x0000000003000227 */ /* 0x004fca00078e00ff */
        /* <DEDUP_REMOVED lines=19> */
[----:B------:R-:W2:Y:S01]  /*8620*/  LDL R6, [R1+0x8] ;  /* 0x0000080001067983 */ /* 0x000ea20000100800 */
[----:B------:R-:W1:Y:S03]  /*8630*/  LDC R41, c[0x0][0x3f4] ;  /* 0x0000fd00ff297b82 */ /* 0x000e660000000800 */
[----:B------:R-:W3:Y:S04]  /*8640*/  SHFL.IDX PT, R3, R25, RZ, 0x1c1f ;  /* 0x001c1fff19037589 */ /* 0x000ee800000e0000 */
[----:B------:R-:W4:Y:S04]  /*8650*/  SHFL.IDX PT, R0, R26, RZ, 0x1c1f ;  /* 0x001c1fff1a007589 */ /* 0x000f2800000e0000 */
[----:B0-----:R-:W0:Y:S04]  /*8660*/  SHFL.IDX PT, R14, R27, RZ, 0x1c1f ;  /* 0x001c1fff1b0e7589 */ /* 0x001e2800000e0000 */
[----:B------:R-:W5:Y:S01]  /*8670*/  SHFL.IDX PT, R4, R24, RZ, 0x1c1f ;  /* 0x001c1fff18047589 */ /* 0x000f6200000e0000 */
[----:B-1----:R-:W-:Y:S01]  /*8680*/  ISETP.GE.AND P0, PT, R18, R41, PT ;  /* 0x000000291200720c */ /* 0x002fe20003f06270 */
[----:B--2---:R-:W-:-:S05]  /*8690*/  IMAD R32, R6, R32, RZ ;  /* 0x0000002006207224 */ /* 0x004fca00078e02ff */
[----:B------:R-:W-:-:S13]  /*86a0*/  ISETP.GE.OR P1, PT, R35, R32, P0 ;  /* 0x000000202300720c */ /* 0x000fda0000726670 */
[C---:B------:R-:W-:Y:S01]  /*86b0*/  @!P1 IMAD.SHL.U32 R5, R18.reuse, 0x2, RZ ;  /* 0x0000000212059824 */ /* 0x040fe200078e00ff */
[----:B------:R-:W-:-:S04]  /*86c0*/  @!P1 SHF.L.U64.HI R21, R18, 0x1, R43 ;  /* 0x0000000112159819 */ /* 0x000fc8000001022b */
[----:B---3--:R-:W-:-:S05]  /*86d0*/  @!P1 IADD3 R6, P2, R3, R5, RZ ;  /* 0x0000000503069210 */ /* 0x008fca0007f5e0ff */
[----:B----4-:R-:W-:-:S05]  /*86e0*/  @!P1 IMAD.X R7, R0, 0x1, R21, P2 ;  /* 0x0000000100079824 */ /* 0x010fca00010e0615 */
[----:B------:R-:W2:Y:S01]  /*86f0*/  @!P1 LD.E.128 R8, desc[UR40][R6.64] ;  /* 0x0000002806089980 */ /* 0x000ea2000c101d00 */
[----:B0-----:R-:W-:-:S05]  /*8700*/  @!P1 IADD3 R14, P2, R14, R5, RZ ;  /* 0x000000050e0e9210 */ /* 0x001fca0007f5e0ff */
[----:B-----5:R-:W-:-:S04]  /*8710*/  @!P1 IMAD.X R3, R4, 0x1, R21, P2 ;  /* 0x0000000104039824 */ /* 0x020fc800010e0615 */
[----:B------:R-:W-:-:S05]  /*8720*/  @!P1 IMAD.MOV.U32 R15, RZ, RZ, R3 ;  /* 0x000000ffff0f9224 */ /* 0x000fca00078e0003 */
[----:B------:R0:W3:Y:S01]  /*8730*/  @!P1 LD.E.128 R4, desc[UR40][R14.64] ;  /* 0x000000280e049980 */ /* 0x0000e2000c101d00 */
[----:B------:R-:W-:Y:S02]  /*8740*/  CS2R R36, SRZ ;  /* 0x0000000000247805 */ /* 0x000fe4000001ff00 */
[----:B------:R-:W-:Y:S02]  /*8750*/  CS2R R38, SRZ ;  /* 0x0000000000267805 */ /* 0x000fe4000001ff00 */
[----:B------:R-:W-:Y:S01]  /*8760*/  CS2R R30, SRZ ;  /* 0x00000000001e7805 */ /* 0x000fe2000001ff00 */
[----:B------:R-:W1:Y:S01]  /*8770*/  SHFL.IDX PT, R24, R24, 0x1, 0x1c1f ;  /* 0x003c1f0018187f89 */ /* 0x000e6200000e0000 */
[----:B------:R-:W-:-:S03]  /*8780*/  CS2R R20, SRZ ;  /* 0x0000000000147805 */ /* 0x000fc6000001ff00 */
[----:B0-----:R0:W4:Y:S01]  /*8790*/  SHFL.IDX PT, R14, R27, 0x1, 0x1c1f ;  /* 0x003c1f001b0e7f89 */ /* 0x00112200000e0000 */
[----:B--2---:R-:W-:Y:S02]  /*87a0*/  @!P1 IMAD.MOV.U32 R36, RZ, RZ, R8 ;  /* 0x000000ffff249224 */ /* 0x004fe400078e0008 */
[----:B------:R-:W-:Y:S02]  /*87b0*/  @!P1 IMAD.MOV.U32 R37, RZ, RZ, R9 ;  /* 0x000000ffff259224 */ /* 0x000fe400078e0009 */
[----:B------:R-:W-:Y:S02]  /*87c0*/  IMAD.MOV.U32 R0, RZ, RZ, R36 ;  /* 0x000000ffff007224 */ /* 0x000fe400078e0024 */
[----:B------:R-:W-:Y:S02]  /*87d0*/  IMAD.MOV.U32 R3, RZ, RZ, R37 ;  /* 0x000000ffff037224 */ /* 0x000fe400078e0025 */
[----:B------:R-:W-:Y:S01]  /*87e0*/  @!P1 IMAD.MOV.U32 R38, RZ, RZ, R10 ;  /* 0x000000ffff269224 */ /* 0x000fe200078e000a */
[----:B------:R-:W-:Y:S01]  /*87f0*/  PRMT R48, R0, 0x7610, R48 ;  /* 0x0000761000307816 */ /* 0x000fe20000000030 */
[----:B------:R-:W-:Y:S01]  /*8800*/  @!P1 IMAD.MOV.U32 R39, RZ, RZ, R11 ;  /* 0x000000ffff279224 */ /* 0x000fe200078e000b */
[----:B------:R-:W-:Y:S01]  /*8810*/  PRMT R34, R34, 0x5410, R3 ;  /* 0x0000541022227816 */ /* 0x000fe20000000003 */
[----:B------:R0:W2:Y:S01]  /*8820*/  SHFL.IDX PT, R0, R26, 0x1, 0x1c1f ;  /* 0x003c1f001a007f89 */ /* 0x0000a200000e0000 */
[----:B------:R-:W-:-:S02]  /*8830*/  IMAD.MOV.U32 R8, RZ, RZ, R38 ;  /* 0x000000ffff087224 */ /* 0x000fc400078e0026 */
[----:B---3--:R-:W-:Y:S01]  /*8840*/  @!P1 IMAD.MOV.U32 R30, RZ, RZ, R4 ;  /* 0x000000ffff1e9224 */ /* 0x008fe200078e0004 */
[----:B------:R0:W3:Y:S01]  /*8850*/  SHFL.IDX PT, R3, R25, 0x1, 0x1c1f ;  /* 0x003c1f0019037f89 */ /* 0x0000e200000e0000 */
        /* <DEDUP_REMOVED lines=13> */
[----:B------:R-:W-:Y:S02]  /*8930*/  PRMT R33, R33, 0x5410, R6 ;  /* 0x0000541021217816 */ /* 0x000fe40000000006 */
[----:B012-4-:R-:W-:-:S07]  /*8940*/  PRMT R55, R7, 0x7610, R55 ;  /* 0x0000761007377816 */ /* 0x017fce0000000037 */
.L_x_13861:
[----:B------:R-:W2:Y:S01]  /*8950*/  LDL R7, [R1+0x70] ;  /* 0x0000700001077983 */ /* 0x000ea20000100800 */
[----:B------:R-:W-:Y:S01]  /*8960*/  VIADD R35, R35, 0x60 ;  /* 0x0000006023237836 */ /* 0x000fe20000000000 */
[----:B------:R-:W-:Y:S01]  /*8970*/  BSSY B1, `(.L_x_13576) ;  /* 0x0000016000017945 */ /* 0x000fe20003800000 */
[----:B------:R-:W-:Y:S02]  /*8980*/  CS2R R8, SRZ ;  /* 0x0000000000087805 */ /* 0x000fe4000001ff00 */
[----:B------:R-:W-:Y:S02]  /*8990*/  CS2R R10, SRZ ;  /* 0x00000000000a7805 */ /* 0x000fe4000001ff00 */
[----:B------:R-:W-:Y:S02]  /*89a0*/  ISETP.GE.AND P1, PT, R35, R32, PT ;  /* 0x000000202300720c */ /* 0x000fe40003f26270 */
[----:B--2---:R-:W-:-:S04]  /*89b0*/  LEA.HI R6, R7, R7, RZ, 0x1 ;  /* 0x0000000707067211 */ /* 0x004fc800078f08ff */
        /* <DEDUP_REMOVED lines=11> */
[-C--:B---3--:R-:W-:Y:S02]  /*8a70*/  IADD3 R8, P1, R3, R4.reuse, RZ ;  /* 0x0000000403087210 */ /* 0x088fe40007f3e0ff */
[----:B------:R-:W-:-:S03]  /*8a80*/  IADD3 R4, P2, R14, R4, RZ ;  /* 0x000000040e047210 */ /* 0x000fc60007f5e0ff */
[--C-:B------:R-:W-:Y:S02]  /*8a90*/  IMAD.X R9, R0, 0x1, R5.reuse, P1 ;  /* 0x0000000100097824 */ /* 0x100fe400008e0605 */
[----:B------:R-:W-:-:S04]  /*8aa0*/  IMAD.X R5, R24, 0x1, R5, P2 ;  /* 0x0000000118057824 */ /* 0x000fc800010e0605 */
[----:B------:R-:W5:Y:S04]  /*8ab0*/  LD.E.128 R8, desc[UR40][R8.64] ;  /* 0x0000002808087980 */ /* 0x000f68000c101d00 */
[----:B------:R-:W5:Y:S02]  /*8ac0*/  LD.E.128 R4, desc[UR40][R4.64] ;  /* 0x0000002804047980 */ /* 0x000f64000c101d00 */
.L_x_13577:
[----:B------:R-:W-:Y:S05]  /*8ad0*/  BSYNC B1 ;  /* 0x0000000000017941 */ /* 0x000fea0003800000 */
.L_x_13576:
[----:B------:R-:W0:Y:S01]  /*8ae0*/  SYNCS.PHASECHK.TRANS64.TRYWAIT P1, [R2+URZ+0x16800], R13 ;  /* 0x0168000d020075a7 */ /* 0x000e22000802017f */
[----:B------:R-:W-:Y:S01]  /*8af0*/  IMAD R29, R29, -0xc0, R32 ;  /* 0xffffff401d1d7824 */ /* 0x000fe200078e0220 */
[----:B------:R-:W-:Y:S01]  /*8b00*/  BSSY B1, `(.L_x_13578) ;  /* 0x0000014000017945 */ /* 0x000fe20003800000 */
[----:B------:R-:W-:Y:S02]  /*8b10*/  VIADD R14, R17, 0x60 ;  /* 0x00000060110e7836 */ /* 0x000fe40000000000 */
[----:B---3-5:R-:W-:Y:S01]  /*8b20*/  IMAD.MOV.U32 R3, RZ, RZ, R4 ;  /* 0x000000ffff037224 */ /* 0x028fe200078e0004 */
[----:B------:R-:W-:Y:S01]  /*8b30*/  VIMNMX R0, R29, 0xc0, PT ;  /* 0x000000c01d007848 */ /* 0x000fe20003fe0100 */
[----:B------:R-:W-:-:S03]  /*8b40*/  IMAD.MOV.U32 R12, RZ, RZ, R5 ;  /* 0x000000ffff0c7224 */ /* 0x000fc600078e0005 */
        /* <DEDUP_REMOVED lines=15> */
.L_x_13862:
[----:B------:R-:W-:Y:S05]  /*8c40*/  BSYNC B1 ;  /* 0x0000000000017941 */ /* 0x000fea0003800000 */
.L_x_13578:
[----:B------:R-:W-:Y:S04]  /*8c50*/  BSSY B1, `(.L_x_13580) ;  /* 0x0000070000017945 */ /* 0x000fe80003800000 */
[----:B------:R-:W-:Y:S05]  /*8c60*/  @P2 BRA `(.L_x_13581) ;  /* 0x0000000400b82947 */ /* 0x000fea0003800000 */
[----:B------:R-:W2:Y:S01]  /*8c70*/  LDL R12, [R1+0x5c] ;  /* 0x00005c00010c7983 */ /* 0x000ea20000100800 */
[----:B0-----:R-:W-:Y:S01]  /*8c80*/  IMAD.IADD R13, R18, 0x1, R41 ;  /* 0x00000001120d7824 */ /* 0x001fe200078e0229 */
[----:B------:R-:W-:Y:S01]  /*8c90*/  SHF.R.U64 R49, R30, 0x10, R31 ;  /* 0x000000101e317819 */ /* 0x000fe2000000121f */
[----:B------:R-:W0:Y:S01]  /*8ca0*/  S2R R14, SR_TID.X ;  /* 0x00000000000e7919 */ /* 0x000e220000002100 */
[----:B------:R-:W-:Y:S02]  /*8cb0*/  SHF.R.U64 R47, R36, 0x10, R37 ;  /* 0x00000010242f7819 */ /* 0x000fe40000001225 */
[----:B------:R-:W-:Y:S02]  /*8cc0*/  SHF.R.U64 R36, R38, 0x10, R39 ;  /* 0x0000001026247819 */ /* 0x000fe40000001227 */
[----:B------:R-:W-:Y:S02]  /*8cd0*/  SHF.R.U64 R52, R20, 0x10, R21 ;  /* 0x0000001014347819 */ /* 0x000fe40000001215 */
[----:B------:R-:W-:-:S02]  /*8ce0*/  PRMT R49, R50, 0x5410, R49 ;  /* 0x0000541032317816 */ /* 0x000fc40000000031 */
[----:B------:R-:W-:Y:S02]  /*8cf0*/  SHF.R.U32.HI R39, RZ, 0x10, R39 ;  /* 0x00000010ff277819 */ /* 0x000fe40000011627 */
[----:B------:R-:W-:Y:S01]  /*8d00*/  PRMT R38, R48, 0x5410, R47 ;  /* 0x0000541030267816 */ /* 0x000fe2000000002f */
[----:B------:R-:W-:Y:S01]  /*8d10*/  IMAD.U32 R50, R49, 0x10000, RZ ;  /* 0x0001000031327824 */ /* 0x000fe200078e00ff */
[----:B------:R-:W-:Y:S02]  /*8d20*/  SHF.R.U32.HI R53, RZ, 0x10, R21 ;  /* 0x00000010ff357819 */ /* 0x000fe40000011615 */
[C---:B------:R-:W-:Y:S02]  /*8d30*/  PRMT R47, R33.reuse, 0x5410, R36 ;  /* 0x00005410212f7816 */ /* 0x040fe40000000024 */
[----:B------:R-:W-:Y:S02]  /*8d40*/  PRMT R52, R33, 0x5432, R52 ;  /* 0x0000543221347816 */ /* 0x000fe40000000034 */
[----:B------:R-:W-:Y:S01]  /*8d50*/  PRMT R48, R34, 0x5410, R39 ;  /* 0x0000541022307816 */ /* 0x000fe20000000027 */
[----:B------:R-:W-:Y:S01]  /*8d60*/  IMAD.U32 R39, R38, 0x10000, RZ ;  /* 0x0001000026277824 */ /* 0x000fe200078e00ff */
[----:B------:R-:W-:-:S02]  /*8d70*/  SHF.R.U32.HI R46, RZ, 0x10, R37 ;  /* 0x00000010ff2e7819 */ /* 0x000fc40000011625 */
[----:B------:R-:W-:Y:S02]  /*8d80*/  SHF.R.U32.HI R51, RZ, 0x10, R31 ;  /* 0x00000010ff337819 */ /* 0x000fe4000001161f */
[----:B------:R-:W-:Y:S02]  /*8d90*/  PRMT R53, R55, 0x5410, R53 ;  /* 0x0000541037357816 */ /* 0x000fe40000000035 */
[----:B------:R-:W-:Y:S02]  /*8da0*/  LOP3.LUT R49, R49, 0xffff0000, RZ, 0xc0, !PT ;  /* 0xffff000031317812 */ /* 0x000fe400078ec0ff */
[----:B------:R-:W-:Y:S02]  /*8db0*/  PRMT R46, R34, 0x5432, R46 ;  /* 0x00005432222e7816 */ /* 0x000fe4000000002e */
[----:B------:R-:W-:Y:S01]  /*8dc0*/  PRMT R51, R54, 0x5410, R51 ;  /* 0x0000541036337816 */ /* 0x000fe20000000033 */
[----:B0-----:R-:W-:-:S05]  /*8dd0*/  VIADD R25, R14, 0xffffff80 ;  /* 0xffffff800e197836 */ /* 0x001fca0000000000 */
[----:B------:R-:W-:-:S04]  /*8de0*/  SHF.R.S32.HI R24, RZ, 0x1f, R25 ;  /* 0x0000001fff187819 */ /* 0x000fc80000011419 */
[----:B------:R-:W-:-:S04]  /*8df0*/  LEA.HI R24, R24, R25, RZ, 0x5 ;  /* 0x0000001918187211 */ /* 0x000fc800078f28ff */
[----:B------:R-:W-:Y:S01]  /*8e00*/  SHF.R.S32.HI R24, RZ, 0x5, R24 ;  /* 0x00000005ff187819 */ /* 0x000fe20000011418 */
[----:B--2---:R-:W-:-:S05]  /*8e10*/  IMAD.SHL.U32 R12, R12, 0x40, RZ ;  /* 0x000000400c0c7824 */ /* 0x004fca00078e00ff */
[----:B------:R-:W-:-:S04]  /*8e20*/  LOP3.LUT R14, R12, 0x1c0, RZ, 0xc0, !PT ;  /* 0x000001c00c0e7812 */ /* 0x000fc800078ec0ff */
[----:B------:R-:W-:Y:S02]  /*8e30*/  SHF.R.U32.HI R15, RZ, 0x3, R14 ;  /* 0x00000003ff0f7819 */ /* 0x000fe4000001160e */
[C---:B------:R-:W-:Y:S02]  /*8e40*/  LOP3.LUT R13, R14.reuse, 0x38, R13, 0xf8, !PT ;  /* 0x000000380e0d7812 */ /* 0x040fe400078ef80d */
[----:B------:R-:W-:Y:S02]  /*8e50*/  LOP3.LUT R12, R14, 0x38, R18, 0xf8, !PT ;  /* 0x000000380e0c7812 */ /* 0x000fe400078ef812 */
[-C--:B------:R-:W-:Y:S02]  /*8e60*/  LOP3.LUT R13, R13, R15.reuse, RZ, 0x3c, !PT ;  /* 0x0000000f0d0d7212 */ /* 0x080fe400078e3cff */
[----:B------:R-:W-:-:S03]  /*8e70*/  LOP3.LUT R12, R12, R15, RZ, 0x3c, !PT ;  /* 0x0000000f0c0c7212 */ /* 0x000fc600078e3cff */
[C---:B------:R-:W-:Y:S02]  /*8e80*/  IMAD R25, R24.reuse, 0x200, R13 ;  /* 0x0000020018197824 */ /* 0x040fe400078e020d */
[----:B------:R-:W-:Y:S02]  /*8e90*/  IMAD R29, R24, 0x200, R12 ;  /* 0x00000200181d7824 */ /* 0x000fe400078e020c */
[--C-:B------:R-:W-:Y:S02]  /*8ea0*/  IMAD R32, R25, 0x2, R2.reuse ;  /* 0x0000000219207824 */ /* 0x100fe400078e0202 */
[----:B------:R-:W-:-:S03]  /*8eb0*/  IMAD R29, R29, 0x2, R2 ;  /* 0x000000021d1d7824 */ /* 0x000fc600078e0202 */
[----:B------:R-:W0:Y:S04]  /*8ec0*/  LDS.128 R24, [R32+0x8400] ;  /* 0x0084000020187984 */ /* 0x000e280000000c00 */
[----:B------:R-:W1:Y:S01]  /*8ed0*/  LDS.128 R12, [R29+0x8400] ;  /* 0x008400001d0c7984 */ /* 0x000e620000000c00 */
[C---:B0-----:R-:W-:Y:S01]  /*8ee0*/  IMAD.U32 R33, R24.reuse, 0x10000, RZ ;  /* 0x0001000018217824 */ /* 0x041fe200078e00ff */
[----:B------:R-:W-:Y:S01]  /*8ef0*/  LOP3.LUT R24, R24, 0xffff0000, RZ, 0xc0, !PT ;  /* 0xffff000018187812 */ /* 0x000fe200078ec0ff */
[C---:B------:R-:W-:Y:S01]  /*8f00*/  IMAD.U32 R34, R25.reuse, 0x10000, RZ ;  /* 0x0001000019227824 */ /* 0x040fe200078e00ff */
[----:B------:R-:W-:Y:S01]  /*8f10*/  LOP3.LUT R25, R25, 0xffff0000, RZ, 0xc0, !PT ;  /* 0xffff000019197812 */ /* 0x000fe200078ec0ff */
[C---:B-1----:R-:W-:Y:S02]  /*8f20*/  IMAD.U32 R20, R12.reuse, 0x10000, RZ ;  /* 0x000100000c147824 */ /* 0x042fe400078e00ff */
[C---:B------:R-:W-:Y:S01]  /*8f30*/  FMUL.FTZ R55, R33.reuse, R50 ;  /* 0x0000003221377220 */ /* 0x040fe20000410000 */
[----:B------:R-:W-:Y:S01]  /*8f40*/  FMUL.FTZ R57, R33, R39 ;  /* 0x0000002721397220 */ /* 0x000fe20000410000 */
[----:B------:R-:W-:Y:S01]  /*8f50*/  LOP3.LUT R12, R12, 0xffff0000, RZ, 0xc0, !PT ;  /* 0xffff00000c0c7812 */ /* 0x000fe200078ec0ff */
[----:B------:R-:W-:-:S02]  /*8f60*/  IMAD.U32 R21, R13, 0x10000, RZ ;  /* 0x000100000d157824 */ /* 0x000fc400078e00ff */
[----:B------:R-:W-:Y:S01]  /*8f70*/  FFMA.FTZ R55, R20, R39, -R55 ;  /* 0x0000002714377223 */ /* 0x000fe20000010837 */
[----:B------:R-:W-:Y:S01]  /*8f80*/  LOP3.LUT R33, R38, 0xffff0000, RZ, 0xc0, !PT ;  /* 0xffff000026217812 */ /* 0x000fe200078ec0ff */
[----:B------:R-:W-:Y:S01]  /*8f90*/  FMUL.FTZ R39, R24, R49 ;  /* 0x0000003118277220 */ /* 0x000fe20000410000 */
[----:B------:R-:W-:Y:S01]  /*8fa0*/  FFMA.FTZ R57, R20, R50, R57 ;  /* 0x0000003214397223 */ /* 0x000fe20000010039 */
[C---:B------:R-:W-:Y:S01]  /*8fb0*/  IMAD.U32 R20, R46.reuse, 0x10000, RZ ;  /* 0x000100002e147824 */ /* 0x040fe200078e00ff */
[----:B------:R-:W-:Y:S01]  /*8fc0*/  LOP3.LUT R46, R46, 0xffff0000, RZ, 0xc0, !PT ;  /* 0xffff00002e2e7812 */ /* 0x000fe200078ec0ff */
[C---:B------:R-:W-:Y:S02]  /*8fd0*/  IMAD.U32 R38, R51.reuse, 0x10000, RZ ;  /* 0x0001000033267824 */ /* 0x040fe400078e00ff */
[-C--:B------:R-:W-:Y:S01]  /*8fe0*/  FMUL.FTZ R59, R24, R33.reuse ;  /* 0x00000021183b7220 */ /* 0x080fe20000410000 */
[----:B------:R-:W-:Y:S01]  /*8ff0*/  FFMA.FTZ R50, R12, R33, -R39 ;  /* 0x000000210c327223 */ /* 0x000fe20000010827 */
[C---:B------:R-:W-:Y:S01]  /*9000*/  FMUL.FTZ R33, R34.reuse, R20 ;  /* 0x0000001422217220 */ /* 0x040fe20000410000 */
[----:B------:R-:W-:Y:S01]  /*9010*/  FMUL.FTZ R54, R34, R38 ;  /* 0x0000002622367220 */ /* 0x000fe20000410000 */
[----:B------:R-:W-:Y:S01]  /*9020*/  LOP3.LUT R24, R51, 0xffff0000, RZ, 0xc0, !PT ;  /* 0xffff000033187812 */ /* 0x000fe200078ec0ff */
[----:B------:R-:W-:-:S02]  /*9030*/  IMAD.U32 R36, R26, 0x10000, RZ ;  /* 0x000100001a247824 */ /* 0x000fc400078e00ff */
[----:B------:R-:W-:Y:S01]  /*9040*/  FFMA.FTZ R38, R21, R38, R33 ;  /* 0x0000002615267223 */ /* 0x000fe20000010021 */
[----:B------:R-:W-:Y:S01]  /*9050*/  LOP3.LUT R13, R13, 0xffff0000, RZ, 0xc0, !PT ;  /* 0xffff00000d0d7812 */ /* 0x000fe200078ec0ff */
[----:B------:R-:W-:Y:S01]  /*9060*/  FFMA.FTZ R34, R12, R49, R59 ;  /* 0x000000310c227223 */ /* 0x000fe2000001003b */
[----:B------:R-:W-:Y:S01]  /*9070*/  FFMA.FTZ R54, R21, R20, -R54 ;  /* 0x0000001415367223 */ /* 0x000fe20000010836 */
[----:B------:R-:W-:Y:S02]  /*9080*/  IMAD.U32 R33, R52, 0x10000, RZ ;  /* 0x0001000034217824 */ /* 0x000fe400078e00ff */
[----:B------:R-:W-:Y:S01]  /*9090*/  FMUL.FTZ R12, R25, R24 ;  /* 0x00000018190c7220 */ /* 0x000fe20000410000 */
[----:B------:R-:W-:Y:S02]  /*90a0*/  IMAD.U32 R21, R47, 0x10000, RZ ;  /* 0x000100002f157824 */ /* 0x000fe400078e00ff */
[----:B------:R-:W-:Y:S01]  /*90b0*/  FMUL.FTZ R56, R25, R46 ;  /* 0x0000002e19387220 */ /* 0x000fe20000410000 */
[----:B------:R-:W-:-:S02]  /*90c0*/  IMAD.U32 R37, R27, 0x10000, RZ ;  /* 0x000100001b257824 */ /* 0x000fc400078e00ff */
[----:B------:R-:W-:Y:S01]  /*90d0*/  FMUL.FTZ R49, R36, R33 ;  /* 0x0000002124317220 */ /* 0x000fe20000410000 */
[----:B------:R-:W-:Y:S02]  /*90e0*/  IMAD.U32 R20, R53, 0x10000, RZ ;  /* 0x0001000035147824 */ /* 0x000fe400078e00ff */
[C---:B------:R-:W-:Y:S01]  /*90f0*/  FFMA.FTZ R25, R13.reuse, R46, -R12 ;  /* 0x0000002e0d197223 */ /* 0x040fe2000001080c */
[----:B------:R-:W-:Y:S02]  /*9100*/  IMAD.U32 R30, R14, 0x10000, RZ ;  /* 0x000100000e1e7824 */ /* 0x000fe400078e00ff */
[----:B------:R-:W-:Y:S01]  /*9110*/  FMUL.FTZ R36, R36, R21 ;  /* 0x0000001524247220 */ /* 0x000fe20000410000 */
[----:B------:R-:W-:Y:S01]  /*9120*/  FFMA.FTZ R39, R13, R24, R56 ;  /* 0x000000180d277223 */ /* 0x000fe20000010038 */
[----:B------:R-:W-:Y:S02]  /*9130*/  IMAD.U32 R31, R15, 0x10000, RZ ;  /* 0x000100000f1f7824 */ /* 0x000fe400078e00ff */
[----:B------:R-:W-:Y:S01]  /*9140*/  FMUL.FTZ R24, R37, R20 ;  /* 0x0000001425187220 */ /* 0x000fe20000410000 */
[----:B------:R-:W-:-:S02]  /*9150*/  IMAD.U32 R12, R48, 0x10000, RZ ;  /* 0x00010000300c7824 */ /* 0x000fc400078e00ff */
[C---:B------:R-:W-:Y:S01]  /*9160*/  FFMA.FTZ R49, R30.reuse, R21, -R49 ;  /* 0x000000151e317223 */ /* 0x040fe20000010831 */
[----:B------:R-:W-:Y:S01]  /*9170*/  FFMA.FTZ R36, R30, R33, R36 ;  /* 0x000000211e247223 */ /* 0x000fe20000010024 */
[----:B------:R-:W-:Y:S01]  /*9180*/  LOP3.LUT R26, R26, 0xffff0000, RZ, 0xc0, !PT ;  /* 0xffff00001a1a7812 */ /* 0x000fe200078ec0ff */
[-C--:B------:R-:W-:Y:S01]  /*9190*/  FMUL.FTZ R46, R37, R12.reuse ;  /* 0x0000000c252e7220 */ /* 0x080fe20000410000 */
[----:B------:R-:W-:Y:S01]  /*91a0*/  FFMA.FTZ R30, R31, R12, -R24 ;  /* 0x0000000c1f1e7223 */ /* 0x000fe20000010818 */
[----:B------:R-:W-:Y:S02]  /*91b0*/  LOP3.LUT R27, R27, 0xffff0000, RZ, 0xc0, !PT ;  /* 0xffff00001b1b7812 */ /* 0x000fe400078ec0ff */
[----:B------:R-:W-:Y:S01]  /*91c0*/  LOP3.LUT R13, R52, 0xffff0000, RZ, 0xc0, !PT ;  /* 0xffff0000340d7812 */ /* 0x000fe200078ec0ff */
[----:B------:R-:W-:Y:S01]  /*91d0*/  FFMA.FTZ R46, R31, R20, R46 ;  /* 0x000000141f2e7223 */ /* 0x000fe2000001002e */
[----:B------:R-:W-:Y:S02]  /*91e0*/  LOP3.LUT R12, R53, 0xffff0000, RZ, 0xc0, !PT ;  /* 0xffff0000350c7812 */ /* 0x000fe400078ec0ff */
        /* <DEDUP_REMOVED lines=22> */
.L_x_13581:
[----:B------:R-:W-:Y:S05]  /*9350*/  BSYNC B1 ;  /* 0x0000000000017941 */ /* 0x000fea0003800000 */
.L_x_13580:
[----:B------:R-:W-:Y:S02]  /*9360*/  PRMT R20, R0, 0x7610, R20 ;  /* 0x0000761000147816 */ /* 0x000fe40000000014 */
[----:B------:R-:W-:Y:S01]  /*9370*/  PRMT R30, R3, 0x7610, R30 ;  /* 0x00007610031e7816 */ /* 0x000fe2000000001e */
[----:B------:R-:W-:Y:S06]  /*9380*/  @P0 BRA `(.L_x_13572) ;  /* 0x0000000400a80947 */ /* 0x000fec0003800000 */
[----:B-1----:R-:W2:Y:S01]  /*9390*/  LDL R12, [R1+0x60] ;  /* 0x00006000010c7983 */ /* 0x002ea20000100800 */
[C---:B0-----:R-:W-:Y:S02]  /*93a0*/  VIADD R13, R17.reuse, 0x60 ;  /* 0x00000060110d7836 */ /* 0x041fe40000000000 */
[----:B------:R-:W-:Y:S01]  /*93b0*/  VIADD R14, R17, 0x60 ;  /* 0x00000060110e7836 */ /* 0x000fe20000000000 */
[----:B------:R-:W3:Y:S01]  /*93c0*/  LDL R31, [R1+0x78] ;  /* 0x00007800011f7983 */ /* 0x000ee20000100800 */
[----:B------:R-:W-:Y:S02]  /*93d0*/  IMAD.SHL.U32 R13, R13, 0x40, RZ ;  /* 0x000000400d0d7824 */ /* 0x000fe400078e00ff */
[----:B------:R-:W-:Y:S02]  /*93e0*/  IMAD.SHL.U32 R14, R14, 0x40, RZ ;  /* 0x000000400e0e7824 */ /* 0x000fe400078e00ff */
[----:B------:R-:W-:Y:S01]  /*93f0*/  IMAD.IADD R0, R18, 0x1, R41 ;  /* 0x0000000112007824 */ /* 0x000fe200078e0229 */
[----:B------:R-:W-:-:S02]  /*9400*/  LOP3.LUT R13, R13, 0x1c0, RZ, 0xc0, !PT ;  /* 0x000001c00d0d7812 */ /* 0x000fc400078ec0ff */
[----:B------:R-:W-:Y:S02]  /*9410*/  LOP3.LUT R14, R14, 0x1c0, RZ, 0xc0, !PT ;  /* 0x000001c00e0e7812 */ /* 0x000fe400078ec0ff */
[----:B------:R-:W-:Y:S02]  /*9420*/  SHF.R.U32.HI R13, RZ, 0x3, R13 ;  /* 0x00000003ff0d7819 */ /* 0x000fe4000001160d */
[----:B------:R-:W-:-:S04]  /*9430*/  LOP3.LUT R0, R14, 0x38, R0, 0xf8, !PT ;  /* 0x000000380e007812 */ /* 0x000fc800078ef800 */
[----:B------:R-:W-:Y:S02]  /*9440*/  LOP3.LUT R0, R0, R13, RZ, 0x3c, !PT ;  /* 0x0000000d00007212 */ /* 0x000fe400078e3cff */
[----:B------:R-:W-:Y:S02]  /*9450*/  SHF.R.U64 R4, R4, 0x10, R5 ;  /* 0x0000001004047819 */ /* 0x000fe40000001205 */
[--C-:B------:R-:W-:Y:S02]  /*9460*/  SHF.R.U64 R8, R8, 0x10, R9.reuse ;  /* 0x0000001008087819 */ /* 0x100fe40000001209 */
[----:B------:R-:W-:Y:S02]  /*9470*/  SHF.R.U32.HI R9, RZ, 0x10, R9 ;  /* 0x00000010ff097819 */ /* 0x000fe40000011609 */
[----:B------:R-:W-:Y:S02]  /*9480*/  PRMT R43, R43, 0x5410, R4 ;  /* 0x000054102b2b7816 */ /* 0x000fe40000000004 */
[----:B------:R-:W-:-:S02]  /*9490*/  SHF.R.U32.HI R29, RZ, 0x10, R11 ;  /* 0x00000010ff1d7819 */ /* 0x000fc4000001160b */
[----:B------:R-:W-:Y:S01]  /*94a0*/  SHF.R.U32.HI R5, RZ, 0x10, R5 ;  /* 0x00000010ff057819 */ /* 0x000fe20000011605 */
[----:B------:R-:W-:Y:S01]  /*94b0*/  IMAD.U32 R32, R43, 0x10000, RZ ;  /* 0x000100002b207824 */ /* 0x000fe200078e00ff */
[----:B------:R-:W-:Y:S02]  /*94c0*/  PRMT R45, R45, 0x5410, R8 ;  /* 0x000054102d2d7816 */ /* 0x000fe40000000008 */
[----:B------:R-:W-:Y:S02]  /*94d0*/  PRMT R44, R44, 0x5410, R9 ;  /* 0x000054102c2c7816 */ /* 0x000fe40000000009 */
[----:B------:R-:W-:Y:S01]  /*94e0*/  PRMT R29, R30, 0x5410, R29 ;  /* 0x000054101e1d7816 */ /* 0x000fe2000000001d */
[----:B------:R-:W-:Y:S01]  /*94f0*/  IMAD.U32 R30, R45, 0x10000, RZ ;  /* 0x000100002d1e7824 */ /* 0x000fe200078e00ff */
[----:B------:R-:W-:Y:S02]  /*9500*/  PRMT R42, R42, 0x5410, R5 ;  /* 0x000054102a2a7816 */ /* 0x000fe40000000005 */
[----:B------:R-:W-:-:S03]  /*9510*/  SHF.R.U64 R21, R10, 0x10, R11 ;  /* 0x000000100a157819 */ /* 0x000fc6000000120b */
[----:B------:R-:W-:Y:S01]  /*9520*/  IMAD.U32 R34, R42, 0x10000, RZ ;  /* 0x000100002a227824 */ /* 0x000fe200078e00ff */
[----:B------:R-:W-:Y:S02]  /*9530*/  PRMT R21, R20, 0x5410, R21 ;  /* 0x0000541014157816 */ /* 0x000fe40000000015 */
[----:B------:R-:W-:Y:S02]  /*9540*/  LOP3.LUT R43, R43, 0xffff0000, RZ, 0xc0, !PT ;  /* 0xffff00002b2b7812 */ /* 0x000fe400078ec0ff */
[----:B------:R-:W-:Y:S01]  /*9550*/  LOP3.LUT R45, R45, 0xffff0000, RZ, 0xc0, !PT ;  /* 0xffff00002d2d7812 */ /* 0x000fe200078ec0ff */
[----:B--2---:R-:W-:-:S04]  /*9560*/  IMAD.IADD R3, R12, 0x1, R0 ;  /* 0x000000010c037824 */ /* 0x004fc800078e0200 */
[----:B------:R-:W-:Y:S01]  /*9570*/  IMAD R0, R3, 0x2, R2 ;  /* 0x0000000203007824 */ /* 0x000fe200078e0202 */
[----:B---3--:R-:W0:Y:S04]  /*9580*/  LDS.128 R12, [R31+0x8400] ;  /* 0x008400001f0c7984 */ /* 0x008e280000000c00 */
[----:B------:R-:W1:Y:S01]  /*9590*/  LDS.128 R24, [R0+0x8400] ;  /* 0x0084000000187984 */ /* 0x000e620000000c00 */
[--C-:B------:R-:W-:Y:S02]  /*95a0*/  SHF.R.U64 R3, R6, 0x10, R7.reuse ;  /* 0x0000001006037819 */ /* 0x100fe40000001207 */
[----:B------:R-:W-:Y:S02]  /*95b0*/  SHF.R.U32.HI R6, RZ, 0x10, R7 ;  /* 0x00000010ff067819 */ /* 0x000fe40000011607 */
[----:B------:R-:W-:-:S02]  /*95c0*/  PRMT R40, R40, 0x5410, R3 ;  /* 0x0000541028287816 */ /* 0x000fc40000000003 */
[----:B------:R-:W-:Y:S01]  /*95d0*/  PRMT R35, R35, 0x5410, R6 ;  /* 0x0000541023237816 */ /* 0x000fe20000000006 */
[----:B0-----:R-:W-:Y:S02]  /*95e0*/  IMAD.U32 R3, R12, 0x10000, RZ ;  /* 0x000100000c037824 */ /* 0x001fe400078e00ff */
[----:B-1----:R-:W-:-:S04]  /*95f0*/  IMAD.U32 R9, R24, 0x10000, RZ ;  /* 0x0001000018097824 */ /* 0x002fc800078e00ff */
[----:B------:R-:W-:Y:S01]  /*9600*/  FMUL.FTZ R36, R9, R32 ;  /* 0x0000002009247220 */ /* 0x000fe20000410000 */
[----:B------:R-:W-:Y:S02]  /*9610*/  IMAD.U32 R11, R25, 0x10000, RZ ;  /* 0x00010000190b7824 */ /* 0x000fe400078e00ff */
[-C--:B------:R-:W-:Y:S01]  /*9620*/  FMUL.FTZ R38, R9, R30.reuse ;  /* 0x0000001e09267220 */ /* 0x080fe20000410000 */
[----:B------:R-:W-:Y:S01]  /*9630*/  FFMA.FTZ R36, R3, R30, -R36 ;  /* 0x0000001e03247223 */ /* 0x000fe20000010824 */
[----:B------:R-:W-:Y:S02]  /*9640*/  IMAD.U32 R30, R44, 0x10000, RZ ;  /* 0x000100002c1e7824 */ /* 0x000fe400078e00ff */
[----:B------:R-:W-:Y:S01]  /*9650*/  FMUL.FTZ R46, R11, R34 ;  /* 0x000000220b2e7220 */ /* 0x000fe20000410000 */
[----:B------:R-:W-:Y:S02]  /*9660*/  IMAD.U32 R5, R13, 0x10000, RZ ;  /* 0x000100000d057824 */ /* 0x000fe400078e00ff */
[----:B------:R-:W-:Y:S01]  /*9670*/  FFMA.FTZ R38, R3, R32, R38 ;  /* 0x0000002003267223 */ /* 0x000fe20000010026 */
[----:B------:R-:W-:Y:S01]  /*9680*/  IMAD.U32 R20, R27, 0x10000, RZ ;  /* 0x000100001b147824 */ /* 0x000fe200078e00ff */
[----:B------:R-:W-:Y:S01]  /*9690*/  LOP3.LUT R10, R24, 0xffff0000, RZ, 0xc0, !PT ;  /* 0xffff0000180a7812 */ /* 0x000fe200078ec0ff */
[----:B------:R-:W-:-:S02]  /*96a0*/  IMAD.U32 R9, R35, 0x10000, RZ ;  /* 0x0001000023097824 */ /* 0x000fc400078e00ff */
[-C--:B------:R-:W-:Y:S01]  /*96b0*/  FMUL.FTZ R32, R11, R30.reuse ;  /* 0x0000001e0b207220 */ /* 0x080fe20000410000 */
[----:B------:R-:W-:Y:S02]  /*96c0*/  IMAD.U32 R3, R29, 0x10000, RZ ;  /* 0x000100001d037824 */ /* 0x000fe400078e00ff */
[----:B------:R-:W-:Y:S01]  /*96d0*/  FFMA.FTZ R46, R5, R30, -R46 ;  /* 0x0000001e052e7223 */ /* 0x000fe2000001082e */
[----:B------:R-:W-:Y:S02]  /*96e0*/  IMAD.U32 R8, R15, 0x10000, RZ ;  /* 0x000100000f087824 */ /* 0x000fe400078e00ff */
[----:B------:R-:W-:Y:S01]  /*96f0*/  FMUL.FTZ R11, R20, R9 ;  /* 0x00000009140b7220 */ /* 0x000fe20000410000 */
[----:B------:R-:W-:Y:S01]  /*9700*/  LOP3.LUT R4, R12, 0xffff0000, RZ, 0xc0, !PT ;  /* 0xffff00000c047812 */ /* 0x000fe200078ec0ff */
[----:B------:R-:W-:Y:S01]  /*9710*/  FMUL.FTZ R30, R20, R3 ;  /* 0x00000003141e7220 */ /* 0x000fe20000410000 */
[----:B------:R-:W-:Y:S01]  /*9720*/  FFMA.FTZ R32, R5, R34, R32 ;  /* 0x0000002205207223 */ /* 0x000fe20000010020 */
[----:B------:R-:W-:Y:S01]  /*9730*/  FMUL.FTZ R5, R10, R43 ;  /* 0x0000002b0a057220 */ /* 0x000fe20000410000 */
[C---:B------:R-:W-:Y:S01]  /*9740*/  FFMA.FTZ R20, R8.reuse, R3, -R11 ;  /* 0x0000000308147223 */ /* 0x040fe2000001080b */
[----:B------:R-:W-:Y:S01]  /*9750*/  LOP3.LUT R12, R13, 0xffff0000, RZ, 0xc0, !PT ;  /* 0xffff00000d0c7812 */ /* 0x000fe200078ec0ff */
        /* <DEDUP_REMOVED lines=8> */
[----:B------:R-:W-:Y:S01]  /*97e0*/  IMAD.U32 R8, R40, 0x10000, RZ ;  /* 0x0001000028087824 */ /* 0x000fe200078e00ff */
[----:B------:R-:W-:Y:S01]  /*97f0*/  LOP3.LUT R14, R15, 0xffff0000, RZ, 0xc0, !PT ;  /* 0xffff00000f0e7812 */ /* 0x000fe200078ec0ff */
[----:B------:R-:W-:Y:S01]  /*9800*/  IMAD.U32 R5, R21, 0x10000, RZ ;  /* 0x0001000015057824 */ /* 0x000fe200078e00ff */
[----:B------:R-:W-:-:S02]  /*9810*/  LOP3.LUT R15, R26, 0xffff0000, RZ, 0xc0, !PT ;  /* 0xffff00001a0f7812 */ /* 0x000fc400078ec0ff */
[----:B------:R-:W-:Y:S01]  /*9820*/  LOP3.LUT R26, R27, 0xffff0000, RZ, 0xc0, !PT ;  /* 0xffff00001b1a7812 */ /* 0x000fe200078ec0ff */
[C---:B------:R-:W-:Y:S01]  /*9830*/  FMUL.FTZ R27, R13.reuse, R8 ;  /* 0x000000080d1b7220 */ /* 0x040fe20000410000 */
[----:B------:R-:W-:Y:S01]  /*9840*/  LOP3.LUT R3, R44, 0xffff0000, RZ, 0xc0, !PT ;  /* 0xffff00002c037812 */ /* 0x000fe200078ec0ff */
[----:B------:R-:W-:Y:S01]  /*9850*/  FMUL.FTZ R25, R24, R9 ;  /* 0x0000000918197220 */ /* 0x000fe20000410000 */
[----:B------:R-:W-:Y:S01]  /*9860*/  FFMA.FTZ R11, R4, R43, R11 ;  /* 0x0000002b040b7223 */ /* 0x000fe2000001000b */
[----:B------:R-:W-:Y:S01]  /*9870*/  FMUL.FTZ R13, R13, R5 ;  /* 0x000000050d0d7220 */ /* 0x000fe20000410000 */
[----:B------:R-:W-:Y:S02]  /*9880*/  LOP3.LUT R40, R40, 0xffff0000, RZ, 0xc0, !PT ;  /* 0xffff000028287812 */ /* 0x000fe400078ec0ff */
[----:B------:R-:W-:Y:S02]  /*9890*/  LOP3.LUT R35, R35, 0xffff0000, RZ, 0xc0, !PT ;  /* 0xffff000023237812 */ /* 0x000fe400078ec0ff */
[----:B------:R-:W-:-:S02]  /*98a0*/  LOP3.LUT R4, R21, 0xffff0000, RZ, 0xc0, !PT ;  /* 0xffff000015047812 */ /* 0x000fc400078ec0ff */
[----:B------:R-:W-:Y:S01]  /*98b0*/  LOP3.LUT R29, R29, 0xffff0000, RZ, 0xc0, !PT ;  /* 0xffff00001d1d7812 */ /* 0x000fe200078ec0ff */
[-C--:B------:R-:W-:Y:S01]  /*98c0*/  FMUL.FTZ R24, R24, R3.reuse ;  /* 0x0000000318187220 */ /* 0x080fe20000410000 */
[----:B------:R-:W-:Y:S01]  /*98d0*/  FFMA.FTZ R25, R12, R3, -R25 ;  /* 0x000000030c197223 */ /* 0x000fe20000010819 */
[C---:B------:R-:W-:Y:S01]  /*98e0*/  FFMA.FTZ R27, R6.reuse, R5, -R27 ;  /* 0x00000005061b7223 */ /* 0x040fe2000001081b */
[----:B------:R-:W-:Y:S01]  /*98f0*/  FFMA.FTZ R10, R6, R8, R13 ;  /* 0x00000008060a7223 */ /* 0x000fe2000001000d */
        /* <DEDUP_REMOVED lines=19> */
.L_x_13572:
[----:B------:R-:W-:Y:S05]  /*9a30*/  BSYNC B0 ;  /* 0x0000000000007941 */ /* 0x000fea0003800000 */
.L_x_13558:
        /* <DEDUP_REMOVED lines=8> */
.L_x_13555:
[----:B--23--:R-:W2:Y:S02]  /*9ac0*/  LDL R0, [R1+0x10] ;  /* 0x0000100001007983 */ /* 0x00cea40000100800 */
[----:B--2---:R-:W-:-:S13]  /*9ad0*/  ISETP.NE.AND P0, PT, R0, 0x3, PT ;  /* 0x000000030000780c */ /* 0x004fda0003f05270 */
[----:B------:R-:W-:Y:S05]  /*9ae0*/  @!P0 BRA `(.L_x_13582) ;  /* 0x0000000000048947 */ /* 0x000fea0003800000 */
[----:B------:R-:W-:Y:S01]  /*9af0*/  BPT.TRAP 0x1 ;  /* 0x000000040000795c */ /* 0x000fe20000300000 */
.L_x_13582:
[----:B------:R-:W-:Y:S01]  /*9b00*/  IMAD R0, R16, 0x8, R2 ;  /* 0x0000000810007824 */ /* 0x000fe200078e0202 */
[----:B-1----:R-:W-:-:S04]  /*9b10*/  SHF.L.U32 R3, R154, 0x1f, RZ ;  /* 0x0000001f9a037819 */ /* 0x002fc800000006ff */
[----:B------:R1:W2:Y:S01]  /*9b20*/  SYNCS.PHASECHK.TRANS64.TRYWAIT P2, [R0+URZ+0x16830], R3 ;  /* 0x01683003000075a7 */ /* 0x0002a2000804017f */
[----:B------:R-:W-:Y:S05]  /*9b30*/  @!P0 BRA `(.L_x_13583) ;  /* 0x0000000000048947 */ /* 0x000fea0003800000 */
[----:B------:R-:W-:Y:S01]  /*9b40*/  BPT.TRAP 0x1 ;  /* 0x000000040000795c */ /* 0x000fe20000300000 */
.L_x_13583:
[----:B------:R-:W3:Y:S02]  /*9b50*/  S2R R4, SR_TID.X ;  /* 0x0000000000047919 */ /* 0x000ee40000002100 */
[----:B---3--:R-:W-:-:S04]  /*9b60*/  LOP3.LUT R4, R4, 0x7f, RZ, 0xc0, !PT ;  /* 0x0000007f04047812 */ /* 0x008fc800078ec0ff */
[----:B------:R-:W-:Y:S01]  /*9b70*/  ISETP.NE.AND P1, PT, R4, RZ, PT ;  /* 0x000000ff0400720c */ /* 0x000fe20003f25270 */
[----:B--2---:R-:W-:-:S12]  /*9b80*/  @P2 BRA `(.L_x_13584) ;  /* 0x0000000000082947 */ /* 0x004fd80003800000 */
[----:B------:R-:W2:Y:S02]  /*9b90*/  SYNCS.PHASECHK.TRANS64.TRYWAIT P2, [R0+URZ+0x16830], R3 ;  /* 0x01683003000075a7 */ /* 0x000ea4000804017f */
[----:B--2---:R-:W-:Y:S05]  /*9ba0*/  @!P2 BRA `(.L_x_13585) ;  /* 0x000001880014a947 */ /* 0x004fea0003800000 */
.L_x_13584:
[----:B------:R-:W-:Y:S05]  /*9bb0*/  WARPSYNC.ALL ;  /* 0x0000000000007948 */ /* 0x000fea0003800000 */
[----:B-12---:R-:W-:Y:S01]  /*9bc0*/  VIADD R3, R2, 0xe400 ;  /* 0x0000e40002037836 */ /* 0x006fe20000000000 */
[----:B------:R-:W-:Y:S01]  /*9bd0*/  LOP3.LUT R6, R28, 0x10000, RZ, 0xfc, !PT ;  /* 0x000100001c067812 */ /* 0x000fe200078efcff */
[----:B------:R-:W-:Y:S01]  /*9be0*/  IMAD.MOV.U32 R7, RZ, RZ, 0x40000040 ;  /* 0x40000040ff077424 */ /* 0x000fe200078e00ff */
[----:B0----5:R-:W-:Y:S01]  /*9bf0*/  WARPGROUP.ARRIVE ;  /* 0x00000000000079c5 */ /* 0x021fe20000000000 */
[----:B------:R-:W-:Y:S01]  /*9c00*/  IMAD.MOV.U32 R5, RZ, RZ, 0x40000040 ;  /* 0x40000040ff057424 */ /* 0x000fe200078e00ff */
[----:B------:R-:W-:Y:S01]  /*9c10*/  SHF.R.U32.HI R3, RZ, 0x4, R3 ;  /* 0x00000004ff037819 */ /* 0x000fe20000011603 */
[C---:B------:R-:W-:Y:S01]  /*9c20*/  VIADD R12, R6.reuse, 0x2 ;  /* 0x00000002060c7836 */ /* 0x040fe20000000000 */
[----:B------:R-:W-:Y:S01]  /*9c30*/  R2UR UR4, R6 ;  /* 0x00000000060472ca */ /* 0x000fe200000e0000 */
[----:B------:R-:W-:Y:S01]  /*9c40*/  IMAD.MOV.U32 R13, RZ, RZ, 0x40000040 ;  /* 0x40000040ff0d7424 */ /* 0x000fe200078e00ff */
[----:B------:R-:W-:Y:S01]  /*9c50*/  LOP3.LUT R3, R3, 0x3fff, RZ, 0xc0, !PT ;  /* 0x00003fff03037812 */ /* 0x000fe200078ec0ff */
[----:B------:R-:W-:Y:S01]  /*9c60*/  IMAD.MOV.U32 R9, RZ, RZ, 0x40000040 ;  /* 0x40000040ff097424 */ /* 0x000fe200078e00ff */
[----:B------:R-:W-:Y:S01]  /*9c70*/  R2UR UR5, R7 ;  /* 0x00000000070572ca */ /* 0x000fe200000e0000 */
[----:B------:R-:W-:Y:S01]  /*9c80*/  IMAD.MOV.U32 R157, RZ, RZ, 0x40000040 ;  /* 0x40000040ff9d7424 */ /* 0x000fe200078e00ff */
[----:B------:R-:W-:Y:S01]  /*9c90*/  LOP3.LUT R4, R3, 0x10000, RZ, 0xfc, !PT ;  /* 0x0001000003047812 */ /* 0x000fe200078efcff */
[----:B------:R-:W-:Y:S01]  /*9ca0*/  IMAD.MOV.U32 R11, RZ, RZ, 0x40000040 ;  /* 0x40000040ff0b7424 */ /* 0x000fe200078e00ff */
[----:B------:R-:W-:Y:S01]  /*9cb0*/  R2UR UR7, R5 ;  /* 0x00000000050772ca */ /* 0x000fe200000e0000 */
[----:B------:R-:W-:Y:S01]  /*9cc0*/  @!P1 VIADD R0, R0, 0x16840 ;  /* 0x0001684000009836 */ /* 0x000fe20000000000 */
[----:B------:R-:W-:Y:S01]  /*9cd0*/  ULDC UR11, c[0x0][0x9dc] ;  /* 0x00027700000b7ab9 */ /* 0x000fe20000000800 */
[----:B------:R0:W-:Y:S04]  /*9ce0*/  STL [R1+0x20], R4 ;  /* 0x0000200401007387 */ /* 0x0001e80000100800 */
[----:B------:R1:W-:Y:S04]  /*9cf0*/  STL.64 [R1], R12 ;  /* 0x0000000c01007387 */ /* 0x0003e80000100a00 */
[----:B------:R-:W2:Y:S01]  /*9d00*/  LDL R89, [R1+0x4c] ;  /* 0x00004c0001597983 */ /* 0x000ea20000100800 */
[----:B0-----:R-:W-:-:S03]  /*9d10*/  IMAD R4, R16, 0x400, R4 ;  /* 0x0000040010047824 */ /* 0x001fc600078e0204 */
[----:B------:R-:W2:Y:S01]  /*9d20*/  LDL R91, [R1+0x1c] ;  /* 0x00001c00015b7983 */ /* 0x000ea20000100800 */
[C---:B------:R-:W-:Y:S01]  /*9d30*/  VIADD R8, R4.reuse, 0x2 ;  /* 0x0000000204087836 */ /* 0x040fe20000000000 */
[----:B------:R-:W-:Y:S02]  /*9d40*/  R2UR UR6, R4 ;  /* 0x00000000040672ca */ /* 0x000fe400000e0000 */
[----:B------:R-:W3:Y:S04]  /*9d50*/  LDL R97, [R1+0xc] ;  /* 0x00000c0001617983 */ /* 0x000ee80000100800 */
[----:B------:R-:W3:Y:S07]  /*9d60*/  LDL R95, [R1+0x8] ;  /* 0x00000800015f7983 */ /* 0x000eee0000100800 */
[----:B------:R-:W-:Y:S01]  /*9d70*/  HGMMA.64x128x16.F32.BF16 R24, gdesc[UR4], RZ, !UPT, gsb0 ;  /* 0x01e00000041879f0 */ /* 0x000fe2000c0018ff */
[----:B------:R-:W-:-:S02]  /*9d80*/  R2UR UR4, R12 ;  /* 0x000000000c0472ca */ /* 0x000fc400000e0000 */
[----:B------:R-:W-:Y:S02]  /*9d90*/  R2UR UR5, R13 ;  /* 0x000000000d0572ca */ /* 0x000fe400000e0000 */
[----:B------:R-:W-:Y:S02]  /*9da0*/  R2UR UR6, R8 ;  /* 0x00000000080672ca */ /* 0x000fe400000e0000 */
[----:B------:R-:W-:Y:S01]  /*9db0*/  R2UR UR7, R9 ;  /* 0x00000000090772ca */ /* 0x000fe200000e0000 */
[----:B------:R-:W-:Y:S02]  /*9dc0*/  VIADD R156, R6, 0x4 ;  /* 0x00000004069c7836 */ /* 0x000fe40000000000 */
[----:B------:R-:W-:Y:S02]  /*9dd0*/  VIADD R8, R4, 0x4 ;  /* 0x0000000404087836 */ /* 0x000fe40000000000 */
[----:B------:R-:W-:Y:S01]  /*9de0*/  IMAD.MOV.U32 R9, RZ, RZ, 0x40000040 ;  /* 0x40000040ff097424 */ /* 0x000fe200078e00ff */
[----:B------:R-:W-:-:S02]  /*9df0*/  WARPGROUP.DEPBAR.LE gsb0, 0x0 ;  /* 0x00008000000079c5 */ /* 0x000fc40000010000 */
        /* <DEDUP_REMOVED lines=8> */
[----:B------:R-:W-:Y:S01]  /*9e80*/  IMAD.MOV.U32 R5, RZ, RZ, 0x40000040 ;  /* 0x40000040ff057424 */ /* 0x000fe200078e00ff */
[----:B------:R-:W-:Y:S02]  /*9e90*/  WARPGROUP.DEPBAR.LE gsb0, 0x0 ;  /* 0x00008000000079c5 */ /* 0x000fe40000010000 */
[----:B------:R-:W-:-:S06]  /*9ea0*/  WARPGROUP.ARRIVE ;  /* 0x00000000000079c5 */ /* 0x000fcc0000000000 */
[----:B------:R-:W-:Y:S01]  /*9eb0*/  HGMMA.64x128x16.F32.BF16 R24, gdesc[UR4], R24, gsb0 ;  /* 0x01e00000041879f0 */ /* 0x000fe20008001818 */
[----:B------:R-:W-:Y:S02]  /*9ec0*/  R2UR UR4, R10 ;  /* 0x000000000a0472ca */ /* 0x000fe400000e0000 */
[----:B------:R-:W-:Y:S02]  /*9ed0*/  R2UR UR5, R11 ;  /* 0x000000000b0572ca */ /* 0x000fe400000e0000 */
[----:B------:R-:W-:Y:S02]  /*9ee0*/  R2UR UR6, R4 ;  /* 0x00000000040672ca */ /* 0x000fe400000e0000 */
[----:B------:R-:W-:Y:S01]  /*9ef0*/  R2UR UR7, R5 ;  /* 0x00000000050772ca */ /* 0x000fe200000e0000 */
[----:B------:R-:W0:Y:S02]  /*9f00*/  LDC R4, c[0x0][0x448] ;  /* 0x00011200ff047b82 */ /* 0x000e240000000800 */
[----:B0-----:R-:W-:-:S13]  /*9f10*/  ISETP.NE.AND P2, PT, R4, 0x1, PT ;  /* 0x000000010400780c */ /* 0x001fda0003f45270 */
[----:B------:R-:W0:Y:S08]  /*9f20*/  @P2 LDC R5, c[0x0][0x44c] ;  /* 0x00011300ff052b82 */ /* 0x000e300000000800 */
[----:B------:R-:W4:Y:S01]  /*9f30*/  @P2 LDC R9, c[0x0][0x450] ;  /* 0x00011400ff092b82 */ /* 0x000f220000000800 */
[----:B------:R-:W-:Y:S02]  /*9f40*/  WARPGROUP.DEPBAR.LE gsb0, 0x0 ;  /* 0x00008000000079c5 */ /* 0x000fe40000010000 */
[----:B------:R-:W-:-:S06]  /*9f50*/  WARPGROUP.ARRIVE ;  /* 0x00000000000079c5 */ /* 0x000fcc0000000000 */
[----:B------:R-:W-:Y:S01]  /*9f60*/  HGMMA.64x128x16.F32.BF16 R24, gdesc[UR4], R24, gsb0 ;  /* 0x01e00000041879f0 */ /* 0x000fe20008001818 */
[----:B------:R-:W-:Y:S01]  /*9f70*/  ULDC UR4, c[0x0][0x9d8] ;  /* 0x0002760000047ab9 */ /* 0x000fe20000000800 */
[----:B------:R-:W-:Y:S01]  /*9f80*/  ULOP3.LUT UR11, URZ, UR11, URZ, 0x33, !UPT ;  /* 0x0000000b3f0b7292 */ /* 0x000fe2000f8e333f */
        /* <DEDUP_REMOVED lines=9> */
[----:B--2---:R-:W-:-:S04]  /*a020*/  IMAD.IADD R78, R89, 0x1, R91 ;  /* 0x00000001594e7824 */ /* 0x004fc800078e025b */
[----:B0-----:R-:W-:-:S05]  /*a030*/  @P2 IMAD.HI.U32 R4, R78, R5, RZ ;  /* 0x000000054e042227 */ /* 0x001fca00078e00ff */
[----:B----4-:R-:W-:Y:S02]  /*a040*/  @P2 SHF.R.U32.HI R78, RZ, R9, R4 ;  /* 0x00000009ff4e2219 */ /* 0x010fe40000011604 */
[----:B------:R-:W0:Y:S01]  /*a050*/  LDC.64 R8, c[0x0][0x9e0] ;  /* 0x00027800ff087b82 */ /* 0x000e220000000a00 */
        /* <DEDUP_REMOVED lines=11> */
[----:B-1----:R-:W-:Y:S01]  /*a110*/  FMUL.FTZ R13, R24, UR4 ;  /* 0x00000004180d7c20 */ /* 0x002fe20008410000 */
        /* <DEDUP_REMOVED lines=16> */
[----:B------:R-:W1:Y:S01]  /*a220*/  SHFL.IDX PT, R82, R78, RZ, 0x1c1f ;  /* 0x001c1fff4e527589 */ /* 0x000e6200000e0000 */
        /* <DEDUP_REMOVED lines=32> */
[----:B0-----:R-:W-:Y:S01]  /*a430*/  ISETP.GE.AND P3, PT, R9, 0x1, PT ;  /* 0x000000010900780c */ /* 0x001fe20003f66270 */
[----:B------:R-:W0:Y:S01]  /*a440*/  MUFU.TANH R13, R13 ;  /* 0x0000000d000d7308 */ /* 0x000e220000002400 */
[----:B--2---:R-:W-:-:S07]  /*a450*/  IADD3 R4, -R155, 0x1, R84 ;  /* 0x000000019b047810 */ /* 0x004fce0007ffe154 */
[----:B------:R-:W2:Y:S01]  /*a460*/  MUFU.TANH R14, R14 ;  /* 0x0000000e000e7308 */ /* 0x000ea20000002400 */
[----:B---3--:R-:W-:-:S07]  /*a470*/  IADD3 R85, -R95, R4, R97 ;  /* 0x000000045f557210 */ /* 0x008fce0007ffe161 */
[----:B------:R-:W3:Y:S01]  /*a480*/  MUFU.TANH R3, R3 ;  /* 0x0000000300037308 */ /* 0x000ee20000002400 */
[----:B------:R-:W-:-:S07]  /*a490*/  VIADD R87, R85, UR11 ;  /* 0x0000000b55577c36 */ /* 0x000fce0008000000 */
[----:B------:R-:W4:Y:S01]  /*a4a0*/  MUFU.TANH R12, R12 ;  /* 0x0000000c000c7308 */ /* 0x000f220000002400 */
        /* <DEDUP_REMOVED lines=61> */
[----:B------:R-:W-:Y:S01]  /*a880*/  IADD3 R92, -R155, R97, R84 ;  /* 0x000000619b5c7210 */ /* 0x000fe20007ffe154 */
[----:B-1----:R-:W-:Y:S01]  /*a890*/  IMAD.IADD R83, R87, 0x1, R82 ;  /* 0x0000000157537824 */ /* 0x002fe200078e0252 */
[----:B------:R-:W-:-:S02]  /*a8a0*/  LEA R80, R88, 0xffffff80, 0x7 ;  /* 0xffffff8058507811 */ /* 0x000fc400078e38ff */
[----:B------:R-:W-:Y:S01]  /*a8b0*/  VIADDMNMX R90, R82, R85, R92, PT ;  /* 0x00000055525a7246 */ /* 0x000fe2000380015c */
[----:B--234-:R-:W-:Y:S06]  /*a8c0*/  @!P3 BRA `(.L_x_13586) ;  /* 0x000000000050b947 */ /* 0x01cfec0003800000 */
        /* <DEDUP_REMOVED lines=11> */
.L_x_13588:
[----:B------:R-:W-:-:S13]  /*a980*/  ISETP.NE.AND P4, PT, R9, 0x1, PT ;  /* 0x000000010900780c */ /* 0x000fda0003f85270 */
[----:B------:R-:W1:Y:S02]  /*a990*/  @P4 LDC.64 R4, c[0x0][0x9e8] ;  /* 0x00027a00ff044b82 */ /* 0x000e640000000a00 */
[----:B-1----:R-:W-:-:S05]  /*a9a0*/  @P4 IMAD.HI.U32 R4, R89, R4, RZ ;  /* 0x0000000459044227 */ /* 0x002fca00078e00ff */
[----:B------:R-:W-:-:S07]  /*a9b0*/  @P4 SHF.R.U32.HI R89, RZ, R5, R4 ;  /* 0x00000005ff594219 */ /* 0x000fce0000011604 */
.L_x_13589:
[----:B------:R-:W-:Y:S05]  /*a9c0*/  BSYNC B0 ;  /* 0x0000000000007941 */ /* 0x000fea0003800000 */
.L_x_13587:
[----:B------:R-:W-:-:S04]  /*a9d0*/  IMAD R4, R89, R9, -R80 ;  /* 0x0000000959047224 */ /* 0x000fc800078e0a50 */
[----:B------:R-:W-:-:S05]  /*a9e0*/  IMAD.IADD R4, R4, 0x1, -R155 ;  /* 0x0000000104047824 */ /* 0x000fca00078e0a9b */
[----:B------:R-:W-:Y:S02]  /*a9f0*/  VIMNMX R83, R83, R4, !PT ;  /* 0x0000000453537248 */ /* 0x000fe40007fe0100 */
[----:B------:R-:W-:-:S07]  /*aa00*/  VIADDMNMX R90, R4, R9, R90, PT ;  /* 0x00000009045a7246 */ /* 0x000fce000380015a */
.L_x_13586:
        /* <DEDUP_REMOVED lines=12> */
[----:B0-----:R-:W-:Y:S01]  /*aad0*/  FSEL R86, R21, -INF , !P5 ;  /* 0xff80000015567808 */ /* 0x001fe20006800000 */
        /* <DEDUP_REMOVED lines=190> */
.L_x_13592:
[----:B------:R-:W-:-:S13]  /*b6c0*/  ISETP.NE.AND P6, PT, R9, 0x1, PT ;  /* 0x000000010900780c */ /* 0x000fda0003fc5270 */
[----:B------:R-:W0:Y:S02]  /*b6d0*/  @P6 LDC.64 R4, c[0x0][0x9e8] ;  /* 0x00027a00ff046b82 */ /* 0x000e240000000a00 */
[----:B0-----:R-:W-:-:S05]  /*b6e0*/  @P6 IMAD.HI.U32 R4, R21, R4, RZ ;  /* 0x0000000415046227 */ /* 0x001fca00078e00ff */
[----:B------:R-:W-:-:S07]  /*b6f0*/  @P6 SHF.R.U32.HI R21, RZ, R5, R4 ;  /* 0x00000005ff156219 */ /* 0x000fce0000011604 */
.L_x_13593:
[----:B------:R-:W-:Y:S05]  /*b700*/  BSYNC B0 ;  /* 0x0000000000007941 */ /* 0x000fea0003800000 */
.L_x_13591:
[----:B------:R-:W-:-:S04]  /*b710*/  IMAD R80, R21, R9, -R80 ;  /* 0x0000000915507224 */ /* 0x000fc800078e0a50 */
[----:B------:R-:W-:-:S05]  /*b720*/  IMAD.IADD R80, R80, 0x1, -R155 ;  /* 0x0000000150507824 */ /* 0x000fca00078e0a9b */
[----:B------:R-:W-:Y:S02]  /*b730*/  VIMNMX R87, R87, R80, !PT ;  /* 0x0000005057577248 */ /* 0x000fe40007fe0100 */
[----:B------:R-:W-:-:S07]  /*b740*/  VIADDMNMX R92, R80, R9, R92, PT ;  /* 0x00000009505c7246 */ /* 0x000fce000380015c */
.L_x_13590:
[----:B------:R-:W-:Y:S01]  /*b750*/  ISETP.GT.AND P4, PT, R87, 0x1, !P4 ;  /* 0x000000015700780c */ /* 0x000fe20006784270 */
[----:B------:R-:W-:Y:S01]  /*b760*/  ULDC UR4, c[0x0][0x988] ;  /* 0x0002620000047ab9 */ /* 0x000fe20000000800 */
[----:B------:R-:W-:Y:S01]  /*b770*/  LOP3.LUT P6, RZ, R22, 0x1000000, RZ, 0xc0, !PT ;  /* 0x0100000016ff7812 */ /* 0x000fe200078cc0ff */
[----:B------:R-:W-:Y:S01]  /*b780*/  IMAD.U32 R39, RZ, RZ, UR4 ;  /* 0x00000004ff277e24 */ /* 0x000fe2000f8e00ff */
        /* <DEDUP_REMOVED lines=39> */
[----:B------:R-:W-:-:S02]  /*ba00*/  LOP3.LUT P6, RZ, R22, 0x2000, RZ, 0xc0, !PT ;  /* 0x0000200016ff7812 */ /* 0x000fc400078cc0ff */
        /* <DEDUP_REMOVED lines=36> */
[----:B------:R-:W-:Y:S01]  /*bc50*/  ISETP.GT.AND P5, PT, R87, 0x78, !P5 ;  /* 0x000000785700780c */ /* 0x000fe20006fa4270 */
[----:B------:R-:W0:Y:S01]  /*bc60*/  SHFL.BFLY PT, R14, R5, 0x2, 0x1f ;  /* 0x0c401f00050e7f89 */ /* 0x000e2200000e0000 */
[----:B------:R-:W-:Y:S02]  /*bc70*/  FSEL R124, R41, -INF , !P4 ;  /* 0xff800000297c7808 */ /* 0x000fe40006000000 */
[----:B------:R-:W-:Y:S02]  /*bc80*/  LOP3.LUT P4, RZ, R22, 0x40000, RZ, 0xc0, !PT ;  /* 0x0004000016ff7812 */ /* 0x000fe4000788c0ff */
[----:B------:R-:W-:Y:S02]  /*bc90*/  ISETP.LT.OR P5, PT, R92, 0x79, P5 ;  /* 0x000000795c00780c */ /* 0x000fe40002fa1670 */
        /* <DEDUP_REMOVED lines=35> */
[----:B------:R-:W-:Y:S01]  /*bed0*/  LOP3.LUT P4, RZ, R22, 0x400, RZ, 0xc0, !PT ;  /* 0x0000040016ff7812 */ /* 0x000fe2000788c0ff */
[----:B------:R-:W0:Y:S03]  /*bee0*/  @P2 LDC R57, c[0x0][0x44c] ;  /* 0x00011300ff392b82 */ /* 0x000e260000000800 */
[----:B------:R-:W-:-:S04]  /*bef0*/  ISETP.GT.AND P4, PT, R87, 0x51, !P4 ;  /* 0x000000515700780c */ /* 0x000fc80006784270 */
[----:B------:R-:W-:-:S04]  /*bf00*/  ISETP.LT.OR P4, PT, R92, 0x52, P4 ;  /* 0x000000525c00780c */ /* 0x000fc80002781670 */
[----:B------:R-:W-:Y:S02]  /*bf10*/  FSEL R58, R58, -INF , !P4 ;  /* 0xff8000003a3a7808 */ /* 0x000fe40006000000 */
[----:B------:R-:W-:-:S04]  /*bf20*/  LOP3.LUT P4, RZ, R22, 0x200, RZ, 0xc0, !PT ;  /* 0x0000020016ff7812 */ /* 0x000fc8000788c0ff */
[----:B------:R-:W-:-:S04]  /*bf30*/  ISETP.GT.AND P4, PT, R87, 0x58, !P4 ;  /* 0x000000585700780c */ /* 0x000fc80006784270 */
[----:B------:R-:W-:Y:S01]  /*bf40*/  ISETP.LT.OR P4, PT, R92, 0x59, P4 ;  /* 0x000000595c00780c */ /* 0x000fe20002781670 */
[----:B0-----:R-:W-:-:S03]  /*bf50*/  @P2 IMAD.HI.U32 R57, R91, R57, RZ ;  /* 0x000000395b392227 */ /* 0x001fc600078e00ff */
        /* <DEDUP_REMOVED lines=40> */
[----:B------:R-:W-:Y:S01]  /*c1e0*/  ISETP.GT.AND P4, PT, R87, 0x79, !P6 ;  /* 0x000000795700780c */ /* 0x000fe20007784270 */
[-CC-:B------:R-:W-:Y:S01]  /*c1f0*/  FFMA.FTZ R41, R56, R39.reuse, -R15.reuse ;  /* 0x0000002738297223 */ /* 0x180fe2000001080f */
        /* <DEDUP_REMOVED lines=17> */
[----:B------:R-:W1:Y:S01]  /*c310*/  MUFU.EX2 R150, R150 ;  /* 0x0000009600967308 */ /* 0x000e620000000800 */
        /* <DEDUP_REMOVED lines=20> */
[----:B------:R-:W-:Y:S01]  /*c460*/  FFMA.FTZ R120, R120, R39, -R15 ;  /* 0x0000002778787223 */ /* 0x000fe2000001080f */
        /* <DEDUP_REMOVED lines=9> */
[----:B------:R-:W5:Y:S01]  /*c500*/  MUFU.EX2 R146, R146 ;  /* 0x0000009200927308 */ /* 0x000f620000000800 */
[----:B------:R-:W-:-:S04]  /*c510*/  FMNMX.FTZ R5, R50, R5, !PT ;  /* 0x0000000532057209 */ /* 0x000fc80007810000 */
        /* <DEDUP_REMOVED lines=25> */
[----:B0-----:R-:W-:Y:S01]  /*c6b0*/  FMNMX.FTZ R51, R5, R48, !PT ;  /* 0x0000003005337209 */ /* 0x001fe20007810000 */
[----:B------:R-:W-:-:S06]  /*c6c0*/  FFMA.FTZ R48, R68, R39, -R15 ;  /* 0x0000002744307223 */ /* 0x000fcc000001080f */
[----:B------:R-:W-:Y:S01]  /*c6d0*/  MUFU.EX2 R37, R37 ;  /* 0x0000002500257308 */ /* 0x000fe20000000800 */
[----:B------:R-:W0:Y:S01]  /*c6e0*/  @P2 LDC R68, c[0x0][0x450] ;  /* 0x00011400ff442b82 */ /* 0x000e220000000800 */
[----:B------:R-:W1:Y:S06]  /*c6f0*/  SHFL.BFLY PT, R56, R51, 0x1, 0x1f ;  /* 0x0c201f0033387f89 */ /* 0x000e6c00000e0000 */
[----:B------:R-:W-:Y:S08]  /*c700*/  MUFU.EX2 R0, R0 ;  /* 0x0000000000007308 */ /* 0x000ff00000000800 */
[----:B------:R-:W-:Y:S08]  /*c710*/  MUFU.EX2 R41, R41 ;  /* 0x0000002900297308 */ /* 0x000ff00000000800 */
[----:B------:R-:W-:Y:S01]  /*c720*/  MUFU.EX2 R40, R40 ;  /* 0x0000002800287308 */ /* 0x000fe20000000800 */
[----:B-1----:R-:W-:Y:S01]  /*c730*/  FMNMX.FTZ R5, R51, R56, !PT ;  /* 0x0000003833057209 */ /* 0x002fe20007810000 */
[-CC-:B------:R-:W-:Y:S01]  /*c740*/  FFMA.FTZ R51, R76, R39.reuse, -R15.reuse ;  /* 0x000000274c337223 */ /* 0x180fe2000001080f */
[----:B------:R-:W-:-:S02]  /*c750*/  FFMA.FTZ R56, R84, R39, -R15 ;  /* 0x0000002754387223 */ /* 0x000fc4000001080f */
        /* <DEDUP_REMOVED lines=17> */
[----:B--2---:R-:W-:Y:S01]  /*c870*/  FADD.FTZ R3, R21, R4 ;  /* 0x0000000415037221 */ /* 0x004fe20000010000 */
[-CC-:B------:R-:W-:Y:S01]  /*c880*/  FFMA.FTZ R34, R34, R39.reuse, -R15.reuse ;  /* 0x0000002722227223 */ /* 0x180fe2000001080f */
[-C--:B------:R-:W-:Y:S01]  /*c890*/  FFMA.FTZ R143, R122, R39.reuse, -R15 ;  /* 0x000000277a8f7223 */ /* 0x080fe2000001080f */
[----:B------:R-:W1:Y:S01]  /*c8a0*/  MUFU.EX2 R12, R12 ;  /* 0x0000000c000c7308 */ /* 0x000e620000000800 */
        /* <DEDUP_REMOVED lines=8> */
[----:B-----5:R-:W-:Y:S01]  /*c930*/  FADD.FTZ R60, R146, R3 ;  /* 0x00000003923c7221 */ /* 0x020fe20000010000 */
[-CC-:B------:R-:W-:Y:S01]  /*c940*/  FFMA.FTZ R133, R128, R39.reuse, -R15.reuse ;  /* 0x0000002780857223 */ /* 0x180fe2000001080f */
[-CC-:B------:R-:W-:Y:S01]  /*c950*/  FFMA.FTZ R50, R50, R39.reuse, -R15.reuse ;  /* 0x0000002732327223 */ /* 0x180fe2000001080f */
[-CC-:B------:R-:W-:Y:S01]  /*c960*/  FFMA.FTZ R135, R130, R39.reuse, -R15.reuse ;  /* 0x0000002782877223 */ /* 0x180fe2000001080f */
[----:B------:R-:W-:Y:S01]  /*c970*/  FADD.FTZ R55, R27, R60 ;  /* 0x0000003c1b377221 */ /* 0x000fe20000010000 */
[-CC-:B------:R-:W-:Y:S01]  /*c980*/  FFMA.FTZ R54, R54, R39.reuse, -R15.reuse ;  /* 0x0000002736367223 */ /* 0x180fe2000001080f */
[-C--:B------:R-:W-:Y:S01]  /*c990*/  FFMA.FTZ R129, R132, R39.reuse, -R15 ;  /* 0x0000002784817223 */ /* 0x080fe2000001080f */
[----:B------:R-:W3:Y:S01]  /*c9a0*/  MUFU.EX2 R20, R20 ;  /* 0x0000001400147308 */ /* 0x000ee20000000800 */
[----:B-1----:R-:W-:Y:S01]  /*c9b0*/  FADD.FTZ R4, R149, R12 ;  /* 0x0000000c95047221 */ /* 0x002fe20000010000 */
[----:B------:R-:W-:Y:S01]  /*c9c0*/  FADD.FTZ R60, R24, R55 ;  /* 0x00000037183c7221 */ /* 0x000fe20000010000 */
[-CC-:B------:R-:W-:Y:S01]  /*c9d0*/  FFMA.FTZ R58, R58, R39.reuse, -R15.reuse ;  /* 0x000000273a3a7223 */ /* 0x180fe2000001080f */
[----:B------:R-:W-:Y:S01]  /*c9e0*/  F2FP.BF16.F32.PACK_AB R148, R13, R148 ;  /* 0x000000940d94723e */ /* 0x000fe200000010ff */
[-CC-:B------:R-:W-:Y:S01]  /*c9f0*/  FFMA.FTZ R131, R134, R39.reuse, -R15.reuse ;  /* 0x0000002786837223 */ /* 0x180fe2000001080f */
[----:B------:R-:W-:Y:S01]  /*ca00*/  FADD.FTZ R55, R29, R60 ;  /* 0x0000003c1d377221 */ /* 0x000fe20000010000 */
[-C--:B------:R-:W-:Y:S01]  /*ca10*/  FFMA.FTZ R125, R136, R39.reuse, -R15 ;  /* 0x00000027887d7223 */ /* 0x080fe2000001080f */
[----:B------:R-:W1:Y:S01]  /*ca20*/  MUFU.EX2 R145, R145 ;  /* 0x0000009100917308 */ /* 0x000e620000000800 */
[----:B--2---:R-:W-:Y:S01]  /*ca30*/  FADD.FTZ R3, R151, R4 ;  /* 0x0000000497037221 */ /* 0x004fe20000010000 */
[----:B------:R-:W-:Y:S01]  /*ca40*/  FADD.FTZ R60, R142, R55 ;  /* 0x000000378e3c7221 */ /* 0x000fe20000010000 */
[-CC-:B------:R-:W-:Y:S01]  /*ca50*/  FFMA.FTZ R127, R138, R39.reuse, -R15.reuse ;  /* 0x000000278a7f7223 */ /* 0x180fe2000001080f */
[-CC-:B------:R-:W-:Y:S01]  /*ca60*/  FFMA.FTZ R70, R70, R39.reuse, -R15.reuse ;  /* 0x0000002746467223 */ /* 0x180fe2000001080f */
[----:B------:R-:W-:Y:S01]  /*ca70*/  F2FP.BF16.F32.PACK_AB R134, R41, R0 ;  /* 0x000000002986723e */ /* 0x000fe200000010ff */
[----:B------:R-:W-:Y:S01]  /*ca80*/  FADD.FTZ R55, R31, R60 ;  /* 0x0000003c1f377221 */ /* 0x000fe20000010000 */
[-C--:B------:R-:W-:Y:S01]  /*ca90*/  FFMA.FTZ R74, R74, R39.reuse, -R15 ;  /* 0x000000274a4a7223 */ /* 0x080fe2000001080f */
[----:B------:R-:W2:Y:S01]  /*caa0*/  MUFU.EX2 R26, R26 ;  /* 0x0000001a001a7308 */ /* 0x000ea20000000800 */
[----:B---3--:R-:W-:Y:S01]  /*cab0*/  FADD.FTZ R4, R20, R3 ;  /* 0x0000000314047221 */ /* 0x008fe20000010000 */
[----:B------:R-:W-:Y:S01]  /*cac0*/  FADD.FTZ R64, R28, R55 ;  /* 0x000000371c407221 */ /* 0x000fe20000010000 */
[----:B------:R-:W-:Y:S01]  /*cad0*/  F2FP.BF16.F32.PACK_AB R150, R21, R150 ;  /* 0x000000961596723e */ /* 0x000fe200000010ff */
[----:B------:R-:W-:Y:S01]  /*cae0*/  FFMA.FTZ R82, R82, R39, -R15 ;  /* 0x0000002752527223 */ /* 0x000fe2000001080f */
[C---:B------:R-:W-:Y:S01]  /*caf0*/  F2FP.BF16.F32.PACK_AB R136, R33.reuse, R28 ;  /* 0x0000001c2188723e */ /* 0x040fe200000010ff */
[----:B------:R-:W-:Y:S01]  /*cb00*/  FADD.FTZ R55, R33, R64 ;  /* 0x0000004021377221 */ /* 0x000fe20000010000 */
[----:B------:R-:W-:Y:S01]  /*cb10*/  F2FP.BF16.F32.PACK_AB R144, R25, R144 ;  /* 0x000000901990723e */ /* 0x000fe200000010ff */
[----:B------:R-:W3:Y:S01]  /*cb20*/  MUFU.EX2 R147, R147 ;  /* 0x0000009300937308 */ /* 0x000ee20000000800 */
[----:B-1----:R-:W-:Y:S01]  /*cb30*/  FADD.FTZ R3, R145, R4 ;  /* 0x0000000491037221 */ /* 0x002fe20000010000 */
[----:B------:R-:W-:-:S02]  /*cb40*/  F2FP.BF16.F32.PACK_AB R146, R27, R146 ;  /* 0x000000921b92723e */ /* 0x000fc400000010ff */
[----:B------:R-:W-:Y:S02]  /*cb50*/  F2FP.BF16.F32.PACK_AB R142, R31, R142 ;  /* 0x0000008e1f8e723e */ /* 0x000fe400000010ff */
[----:B------:R-:W-:Y:S02]  /*cb60*/  F2FP.BF16.F32.PACK_AB R138, R35, R32 ;  /* 0x00000020238a723e */ /* 0x000fe400000010ff */
[----:B------:R-:W1:Y:S01]  /*cb70*/  MUFU.EX2 R30, R30 ;  /* 0x0000001e001e7308 */ /* 0x000e620000000800 */
[----:B--2---:R-:W-:Y:S01]  /*cb80*/  FADD.FTZ R4, R26, R3 ;  /* 0x000000031a047221 */ /* 0x004fe20000010000 */
[----:B------:R-:W-:Y:S02]  /*cb90*/  F2FP.BF16.F32.PACK_AB R132, R37, R36 ;  /* 0x000000242584723e */ /* 0x000fe400000010ff */
[----:B------:R-:W-:Y:S02]  /*cba0*/  F2FP.BF16.F32.PACK_AB R128, R43, R40 ;  /* 0x000000282b80723e */ /* 0x000fe400000010ff */
[----:B------:R-:W-:-:S02]  /*cbb0*/  F2FP.BF16.F32.PACK_AB R149, R12, R149 ;  /* 0x000000950c95723e */ /* 0x000fc400000010ff */
[----:B------:R-:W2:Y:S01]  /*cbc0*/  MUFU.EX2 R141, R141 ;  /* 0x0000008d008d7308 */ /* 0x000ea20000000800 */
[----:B---3--:R-:W-:Y:S01]  /*cbd0*/  FADD.FTZ R3, R147, R4 ;  /* 0x0000000493037221 */ /* 0x008fe20000010000 */
[----:B------:R-:W-:Y:S01]  /*cbe0*/  IMAD.MOV.U32 R4, RZ, RZ, R91 ;  /* 0x000000ffff047224 */ /* 0x000fe200078e005b */
[----:B0-----:R-:W-:Y:S01]  /*cbf0*/  @P2 SHF.R.U32.HI R4, RZ, R68, R57 ;  /* 0x00000044ff042219 */ /* 0x001fe20000011639 */
[----:B------:R-:W-:Y:S01]  /*cc00*/  FADD.FTZ R68, R32, R55 ;  /* 0x0000003720447221 */ /* 0x000fe20000010000 */
[----:B------:R-:W-:Y:S02]  /*cc10*/  F2FP.BF16.F32.PACK_AB R151, R20, R151 ;  /* 0x000000971497723e */ /* 0x000fe400000010ff */
[----:B------:R-:W-:Y:S01]  /*cc20*/  F2FP.BF16.F32.PACK_AB R145, R26, R145 ;  /* 0x000000911a91723e */ /* 0x000fe200000010ff */
[----:B------:R-:W0:Y:S01]  /*cc30*/  MUFU.EX2 R34, R34 ;  /* 0x0000002200227308 */ /* 0x000e220000000800 */
[C---:B-1----:R-:W-:Y:S01]  /*cc40*/  FADD.FTZ R60, R30.reuse, R3 ;  /* 0x000000031e3c7221 */ /* 0x042fe20000010000 */
[----:B------:R-:W-:Y:S01]  /*cc50*/  FADD.FTZ R55, R35, R68 ;  /* 0x0000004423377221 */ /* 0x000fe20000010000 */
[----:B------:R-:W-:Y:S01]  /*cc60*/  IMAD.IADD R93, R93, 0x1, R4 ;  /* 0x000000015d5d7824 */ /* 0x000fe200078e0204 */
[----:B------:R-:W-:-:S03]  /*cc70*/  F2FP.BF16.F32.PACK_AB R147, R30, R147 ;  /* 0x000000931e93723e */ /* 0x000fc600000010ff */
[----:B------:R-:W-:Y:S01]  /*cc80*/  IMAD.IADD R8, R93, 0x1, R8 ;  /* 0x000000015d087824 */ /* 0x000fe200078e0208 */
[----:B------:R-:W1:Y:S01]  /*cc90*/  MUFU.EX2 R143, R143 ;  /* 0x0000008f008f7308 */ /* 0x000e620000000800 */
[----:B--2---:R-:W-:Y:S01]  /*cca0*/  FADD.FTZ R3, R141, R60 ;  /* 0x0000003c8d037221 */ /* 0x004fe20000010000 */
[-CC-:B------:R-:W-:Y:S01]  /*ccb0*/  FFMA.FTZ R60, R62, R39.reuse, -R15.reuse ;  /* 0x000000273e3c7223 */ /* 0x180fe2000001080f */
[----:B------:R-:W-:Y:S01]  /*ccc0*/  FFMA.FTZ R62, R66, R39, -R15 ;  /* 0x00000027423e7223 */ /* 0x000fe2000001080f */
[----:B------:R-:W-:-:S04]  /*ccd0*/  FADD.FTZ R66, R36, R55 ;  /* 0x0000003724427221 */ /* 0x000fc80000010000 */
        /* <DEDUP_REMOVED lines=9> */
[----:B--2---:R-:W-:Y:S01]  /*cd70*/  FADD.FTZ R64, R38, R3 ;  /* 0x0000000326407221 */ /* 0x004fe20000010000 */
[-CC-:B------:R-:W-:Y:S01]  /*cd80*/  FFMA.FTZ R3, R140, R39.reuse, -R15.reuse ;  /* 0x000000278c037223 */ /* 0x180fe2000001080f */
[----:B------:R-:W-:Y:S01]  /*cd90*/  F2FP.BF16.F32.PACK_AB R140, R29, R24 ;  /* 0x000000181d8c723e */ /* 0x000fe200000010ff */
[----:B------:R-:W-:Y:S01]  /*cda0*/  FFMA.FTZ R15, R86, R39, -R15 ;  /* 0x00000027560f7223 */ /* 0x000fe2000001080f */
[----:B------:R-:W-:-:S03]  /*cdb0*/  F2FP.BF16.F32.PACK_AB R143, R38, R143 ;  /* 0x0000008f268f723e */ /* 0x000fc600000010ff */
[----:B------:R-:W2:Y:S01]  /*cdc0*/  MUFU.EX2 R139, R139 ;  /* 0x0000008b008b7308 */ /* 0x000ea20000000800 */
[----:B0-----:R-:W-:-:S07]  /*cdd0*/  FADD.FTZ R55, R137, R64 ;  /* 0x0000004089377221 */ /* 0x001fce0000010000 */
[----:B------:R-:W0:Y:S01]  /*cde0*/  MUFU.EX2 R46, R46 ;  /* 0x0000002e002e7308 */ /* 0x000e220000000800 */
[C---:B-1----:R-:W-:Y:S01]  /*cdf0*/  FADD.FTZ R64, R42.reuse, R55 ;  /* 0x000000372a407221 */ /* 0x042fe20000010000 */
[----:B------:R-:W-:-:S06]  /*ce00*/  F2FP.BF16.F32.PACK_AB R137, R42, R137 ;  /* 0x000000892a89723e */ /* 0x000fcc00000010ff */
[----:B------:R-:W1:Y:S01]  /*ce10*/  MUFU.EX2 R133, R133 ;  /* 0x0000008500857308 */ /* 0x000e620000000800 */
[----:B--2---:R-:W-:Y:S01]  /*ce20*/  FADD.FTZ R55, R139, R64 ;  /* 0x000000408b377221 */ /* 0x004fe20000010000 */
[----:B------:R-:W-:-:S06]  /*ce30*/  FADD.FTZ R64, R40, R57 ;  /* 0x0000003928407221 */ /* 0x000fcc0000010000 */
[----:B------:R-:W2:Y:S01]  /*ce40*/  MUFU.EX2 R50, R50 ;  /* 0x0000003200327308 */ /* 0x000ea20000000800 */
[C---:B0-----:R-:W-:Y:S01]  /*ce50*/  FADD.FTZ R4, R46.reuse, R55 ;  /* 0x000000372e047221 */ /* 0x041fe20000010000 */
[----:B------:R-:W-:Y:S01]  /*ce60*/  FADD.FTZ R55, R43, R64 ;  /* 0x000000402b377221 */ /* 0x000fe20000010000 */
[----:B------:R-:W-:-:S03]  /*ce70*/  F2FP.BF16.F32.PACK_AB R139, R46, R139 ;  /* 0x0000008b2e8b723e */ /* 0x000fc600000010ff */
        /* <DEDUP_REMOVED lines=58> */
[C---:B0-----:R-:W-:Y:S01]  /*d220*/  FADD.FTZ R3, R15.reuse, R0 ;  /* 0x000000000f037221 */ /* 0x041fe20000010000 */
[----:B------:R-:W-:Y:S01]  /*d230*/  F2FP.BF16.F32.PACK_AB R123, R15, R82 ;  /* 0x000000520f7b723e */ /* 0x000fe200000010ff */
[----:B------:R-:W-:Y:S02]  /*d240*/  VIADD R0, R88, 0xfffffffe ;  /* 0xfffffffe58007836 */ /* 0x000fe40000000000 */
[C---:B-1----:R-:W-:Y:S01]  /*d250*/  FADD.FTZ R4, R56.reuse, R21 ;  /* 0x0000001538047221 */ /* 0x042fe20000010000 */
        /* <DEDUP_REMOVED lines=13> */
.L_x_13596:
[----:B------:R-:W-:-:S13]  /*d330*/  ISETP.NE.AND P4, PT, R9, 0x1, PT ;  /* 0x000000010900780c */ /* 0x000fda0003f85270 */
[----:B------:R-:W0:Y:S02]  /*d340*/  @P4 LDC.64 R20, c[0x0][0x9e8] ;  /* 0x00027a00ff144b82 */ /* 0x000e240000000a00 */
[----:B0-----:R-:W-:-:S05]  /*d350*/  @P4 IMAD.HI.U32 R20, R12, R20, RZ ;  /* 0x000000140c144227 */ /* 0x001fca00078e00ff */
[----:B------:R-:W-:-:S07]  /*d360*/  @P4 SHF.R.U32.HI R12, RZ, R21, R20 ;  /* 0x00000015ff0c4219 */ /* 0x000fce0000011614 */
.L_x_13597:
[----:B------:R-:W-:Y:S05]  /*d370*/  BSYNC B0 ;  /* 0x0000000000007941 */ /* 0x000fea0003800000 */
.L_x_13595:
[----:B------:R-:W-:-:S05]  /*d380*/  IMAD R9, R12, R9, R9 ;  /* 0x000000090c097224 */ /* 0x000fca00078e0209 */
[----:B------:R-:W-:-:S07]  /*d390*/  VIMNMX R8, R8, R9, PT ;  /* 0x0000000908087248 */ /* 0x000fce0003fe0100 */
.L_x_13594:
        /* <DEDUP_REMOVED lines=28> */
[----:B------:R-:W-:-:S13]  /*d560*/  ISETP.GE.AND P4, PT, R0, R21, PT ;  /* 0x000000150000720c */ /* 0x000fda0003f86270 */
[----:B------:R-:W-:Y:S05]  /*d570*/  @!P4 BRA `(.L_x_13598) ;  /* 0x0000003400e8c947 */ /* 0x000fea0003800000 */
[----:B------:R-:W-:-:S07]  /*d580*/  IMAD.MOV.U32 R119, RZ, RZ, RZ ;  /* 0x000000ffff777224 */ /* 0x000fce00078e00ff */
.L_x_13616:
        /* <DEDUP_REMOVED lines=11> */
.L_x_13600:
[----:B------:R-:W-:Y:S01]  /*d640*/  IMAD R9, R15, 0x8, R2 ;  /* 0x000000080f097824 */ /* 0x000fe200078e0202 */
[----:B------:R-:W-:-:S04]  /*d650*/  SHF.L.U32 R8, R20, 0x1f, RZ ;  /* 0x0000001f14087819 */ /* 0x000fc800000006ff */
[----:B------:R0:W1:Y:S01]  /*d660*/  SYNCS.PHASECHK.TRANS64.TRYWAIT P5, [R9+URZ+0x16830], R8 ;  /* 0x01683008090075a7 */ /* 0x00006200080a017f */
[----:B------:R-:W-:Y:S05]  /*d670*/  @!P0 BRA `(.L_x_13601) ;  /* 0x0000000000048947 */ /* 0x000fea0003800000 */
[----:B------:R-:W-:Y:S01]  /*d680*/  BPT.TRAP 0x1 ;  /* 0x000000040000795c */ /* 0x000fe20000300000 */
.L_x_13601:
[----:B------:R-:W-:Y:S04]  /*d690*/  BSSY B0, `(.L_x_13599) ;  /* 0x0000004000007945 */ /* 0x000fe80003800000 */
[----:B-1----:R-:W-:Y:S05]  /*d6a0*/  @P5 BRA `(.L_x_13602) ;  /* 0x0000000000085947 */ /* 0x002fea0003800000 */
[----:B------:R-:W1:Y:S02]  /*d6b0*/  SYNCS.PHASECHK.TRANS64.TRYWAIT P5, [R9+URZ+0x16830], R8 ;  /* 0x01683008090075a7 */ /* 0x000e6400080a017f */
[----:B-1----:R-:W-:Y:S05]  /*d6c0*/  @!P5 BRA `(.L_x_13603) ;  /* 0x0000014c0060d947 */ /* 0x002fea0003800000 */
.L_x_13602:
[----:B------:R-:W-:Y:S05]  /*d6d0*/  BSYNC B0 ;  /* 0x0000000000007941 */ /* 0x000fea0003800000 */
.L_x_13599:
[----:B01----:R-:W2:Y:S01]  /*d6e0*/  LDL R9, [R1+0x20] ;  /* 0x0000200001097983 */ /* 0x003ea20000100800 */
[----:B------:R-:W-:Y:S01]  /*d6f0*/  IMAD.MOV.U32 R13, RZ, RZ, 0x40000040 ;  /* 0x40000040ff0d7424 */ /* 0x000fe200078e00ff */
[----:B------:R-:W-:Y:S05]  /*d700*/  WARPSYNC.ALL ;  /* 0x0000000000007948 */ /* 0x000fea0003800000 */
[----:B------:R-:W-:Y:S01]  /*d710*/  R2UR UR19, R13 ;  /* 0x000000000d1372ca */ /* 0x000fe200000e0000 */
[----:B------:R-:W0:Y:S01]  /*d720*/  S2R R8, SR_TID.X ;  /* 0x0000000000087919 */ /* 0x000e220000002100 */
[----:B------:R-:W-:Y:S01]  /*d730*/  IMAD.MOV.U32 R25, RZ, RZ, 0x40000040 ;  /* 0x40000040ff197424 */ /* 0x000fe200078e00ff */
[----:B------:R-:W-:-:S02]  /*d740*/  R2UR UR12, R6 ;  /* 0x00000000060c72ca */ /* 0x000fc400000e0000 */
[----:B------:R-:W-:Y:S02]  /*d750*/  R2UR UR13, R7 ;  /* 0x00000000070d72ca */ /* 0x000fe400000e0000 */
[----:B0-----:R-:W-:Y:S02]  /*d760*/  SHF.R.U32.HI R8, RZ, 0x7, R8 ;  /* 0x00000007ff087819 */ /* 0x001fe40000011608 */
[C---:B------:R-:W-:Y:S02]  /*d770*/  R2UR UR15, R25.reuse ;  /* 0x00000000190f72ca */ /* 0x040fe400000e0000 */
[----:B------:R-:W-:Y:S01]  /*d780*/  R2UR UR27, R25 ;  /* 0x00000000191b72ca */ /* 0x000fe200000e0000 */
[----:B--2---:R-:W-:-:S04]  /*d790*/  IMAD R24, R15, 0x400, R9 ;  /* 0x000004000f187824 */ /* 0x004fc800078e0209 */
[----:B------:R-:W-:-:S05]  /*d7a0*/  VIADD R12, R24, 0x2 ;  /* 0x00000002180c7836 */ /* 0x000fca0000000000 */
[----:B------:R-:W-:Y:S02]  /*d7b0*/  R2UR UR18, R12 ;  /* 0x000000000c1272ca */ /* 0x000fe400000e0000 */
[----:B------:R-:W2:Y:S01]  /*d7c0*/  LDL.64 R12, [R1] ;  /* 0x00000000010c7983 */ /* 0x000ea20000100a00 */
[----:B------:R-:W-:-:S05]  /*d7d0*/  VIADD R9, R8, 0x8 ;  /* 0x0000000808097836 */ /* 0x000fca0000000000 */
[----:B------:R0:W-:Y:S01]  /*d7e0*/  BAR.SYNC.DEFER_BLOCKING R9, 0x100 ;  /* 0x000400090000751d */ /* 0x0001e20000010000 */
[C---:B------:R-:W-:Y:S01]  /*d7f0*/  R2UR UR14, R24.reuse ;  /* 0x00000000180e72ca */ /* 0x040fe200000e0000 */
[C---:B------:R-:W-:Y:S02]  /*d800*/  VIADD R8, R24.reuse, 0x4 ;  /* 0x0000000418087836 */ /* 0x040fe40000000000 */
[----:B------:R-:W-:-:S05]  /*d810*/  VIADD R24, R24, 0x6 ;  /* 0x0000000618187836 */ /* 0x000fca0000000000 */
[----:B------:R-:W-:Y:S02]  /*d820*/  R2UR UR26, R24 ;  /* 0x00000000181a72ca */ /* 0x000fe400000e0000 */
[----:B------:R-:W-:-:S06]  /*d830*/  WARPGROUP.ARRIVE ;  /* 0x00000000000079c5 */ /* 0x000fcc0000000000 */
[----:B------:R-:W-:Y:S01]  /*d840*/  HGMMA.64x128x16.F32.BF16 R24, gdesc[UR12], RZ, !UPT, gsb0 ;  /* 0x01e000000c1879f0 */ /* 0x000fe2000c0018ff */
[----:B0-----:R-:W-:Y:S01]  /*d850*/  IMAD.MOV.U32 R9, RZ, RZ, 0x40000040 ;  /* 0x40000040ff097424 */ /* 0x001fe200078e00ff */
[----:B------:R-:W-:Y:S02]  /*d860*/  R2UR UR22, R8 ;  /* 0x00000000081672ca */ /* 0x000fe400000e0000 */
[----:B------:R-:W-:Y:S02]  /*d870*/  R2UR UR20, R156 ;  /* 0x000000009c1472ca */ /* 0x000fe400000e0000 */
[----:B------:R-:W-:Y:S02]  /*d880*/  R2UR UR23, R9 ;  /* 0x00000000091772ca */ /* 0x000fe400000e0000 */
[----:B------:R-:W-:Y:S01]  /*d890*/  R2UR UR21, R157 ;  /* 0x000000009d1572ca */ /* 0x000fe200000e0000 */
[----:B------:R-:W-:Y:S02]  /*d8a0*/  WARPGROUP.DEPBAR.LE gsb0, 0x0 ;  /* 0x00008000000079c5 */ /* 0x000fe40000010000 */
[----:B------:R-:W-:Y:S01]  /*d8b0*/  WARPGROUP.ARRIVE ;  /* 0x00000000000079c5 */ /* 0x000fe20000000000 */
[----:B--2---:R-:W-:-:S02]  /*d8c0*/  R2UR UR16, R12 ;  /* 0x000000000c1072ca */ /* 0x004fc400000e0000 */
[----:B------:R-:W-:-:S13]  /*d8d0*/  R2UR UR17, R13 ;  /* 0x000000000d1172ca */ /* 0x000fda00000e0000 */
[----:B------:R-:W-:Y:S01]  /*d8e0*/  HGMMA.64x128x16.F32.BF16 R24, gdesc[UR16], R24, gsb0 ;  /* 0x01e00000101879f0 */ /* 0x000fe20008001818 */
        /* <DEDUP_REMOVED lines=9> */
[----:B------:R-:W-:Y:S05]  /*d980*/  @P4 BRA `(.L_x_13604) ;  /* 0x0000000000284947 */ /* 0x000fea0003800000 */
[----:B------:R-:W-:Y:S05]  /*d990*/  @!P0 BRA `(.L_x_13605) ;  /* 0x0000000000048947 */ /* 0x000fea0003800000 */
[----:B------:R-:W-:Y:S01]  /*d9a0*/  BPT.TRAP 0x1 ;  /* 0x000000040000795c */ /* 0x000fe20000300000 */
.L_x_13605:
[----:B------:R-:W-:Y:S01]  /*d9b0*/  SHF.L.U32 R8, R154, 0x1f, RZ ;  /* 0x0000001f9a087819 */ /* 0x000fe200000006ff */
[----:B------:R-:W-:-:S04]  /*d9c0*/  IMAD R9, R16, 0x8, R2 ;  /* 0x0000000810097824 */ /* 0x000fc800078e0202 */
[----:B------:R0:W1:Y:S01]  /*d9d0*/  SYNCS.PHASECHK.TRANS64.TRYWAIT P4, [R9+URZ+0x16850], R8 ;  /* 0x01685008090075a7 */ /* 0x000062000808017f */
[----:B------:R-:W-:Y:S05]  /*d9e0*/  @!P0 BRA `(.L_x_13606) ;  /* 0x0000000000048947 */ /* 0x000fea0003800000 */
[----:B------:R-:W-:Y:S01]  /*d9f0*/  BPT.TRAP 0x1 ;  /* 0x000000040000795c */ /* 0x000fe20000300000 */
.L_x_13606:
[----:B-1----:R-:W-:Y:S05]  /*da00*/  @P4 BRA `(.L_x_13604) ;  /* 0x0000000000084947 */ /* 0x002fea0003800000 */
[----:B------:R-:W1:Y:S02]  /*da10*/  SYNCS.PHASECHK.TRANS64.TRYWAIT P4, [R9+URZ+0x16850], R8 ;  /* 0x01685008090075a7 */ /* 0x000e64000808017f */
[----:B-1----:R-:W-:Y:S05]  /*da20*/  @!P4 BRA `(.L_x_13607) ;  /* 0x00000148009cc947 */ /* 0x002fea0003800000 */
.L_x_13604:
[----:B01----:R-:W-:Y:S01]  /*da30*/  VIADD R8, R2, 0x400 ;  /* 0x0000040002087836 */ /* 0x003fe20000000000 */
[----:B------:R-:W2:Y:S01]  /*da40*/  LDL R154, [R1+0x8] ;  /* 0x00000800019a7983 */ /* 0x000ea20000100800 */
[----:B------:R-:W-:Y:S01]  /*da50*/  IMAD.MOV.U32 R9, RZ, RZ, 0x40000040 ;  /* 0x40000040ff097424 */ /* 0x000fe200078e00ff */
[----:B------:R-:W-:Y:S05]  /*da60*/  WARPSYNC.ALL ;  /* 0x0000000000007948 */ /* 0x000fea0003800000 */
[----:B------:R-:W-:Y:S01]  /*da70*/  SHF.R.U32.HI R8, RZ, 0x4, R8 ;  /* 0x00000004ff087819 */ /* 0x000fe20000011608 */
[----:B------:R-:W-:Y:S01]  /*da80*/  WARPGROUP.ARRIVE ;  /* 0x00000000000079c5 */ /* 0x000fe20000000000 */
[----:B------:R-:W-:-:S02]  /*da90*/  R2UR UR15, R9 ;  /* 0x00000000090f72ca */ /* 0x000fc400000e0000 */
[----:B------:R-:W-:-:S05]  /*daa0*/  LOP3.LUT R8, R8, 0x3fff, RZ, 0xc0, !PT ;  /* 0x00003fff08087812 */ /* 0x000fca00078ec0ff */
[----:B------:R-:W-:-:S05]  /*dab0*/  IMAD R8, R16, 0x400, R8 ;  /* 0x0000040010087824 */ /* 0x000fca00078e0208 */
[----:B------:R-:W-:-:S13]  /*dac0*/  R2UR UR14, R8 ;  /* 0x00000000080e72ca */ /* 0x000fda00000e0000 */
[----:B------:R-:W-:Y:S01]  /*dad0*/  HGMMA.64x64x16.F32.BF16 R88, R148, gdesc[UR12].tnspB, R88, gsb0 ;  /* 0x40e0000c94587df0 */ /* 0x000fe20008001858 */
[----:B------:R-:W-:Y:S02]  /*dae0*/  VIADD R12, R8, 0x80 ;  /* 0x00000080080c7836 */ /* 0x000fe40000000000 */
[----:B------:R-:W-:-:S03]  /*daf0*/  IMAD.MOV.U32 R13, RZ, RZ, 0x40000040 ;  /* 0x40000040ff0d7424 */ /* 0x000fc600078e00ff */
[----:B------:R-:W-:Y:S02]  /*db00*/  R2UR UR14, R12 ;  /* 0x000000000c0e72ca */ /* 0x000fe400000e0000 */
[----:B------:R-:W-:Y:S01]  /*db10*/  R2UR UR15, R13 ;  /* 0x000000000d0f72ca */ /* 0x000fe200000e0000 */
[----:B------:R-:W-:Y:S02]  /*db20*/  VIADD R12, R8, 0x100 ;  /* 0x00000100080c7836 */ /* 0x000fe40000000000 */
[----:B------:R-:W-:Y:S01]  /*db30*/  IMAD.MOV.U32 R13, RZ, RZ, 0x40000040 ;  /* 0x40000040ff0d7424 */ /* 0x000fe200078e00ff */
[----:B------:R-:W-:Y:S02]  /*db40*/  WARPGROUP.DEPBAR.LE gsb0, 0x0 ;  /* 0x00008000000079c5 */ /* 0x000fe40000010000 */
[----:B------:R-:W-:Y:S01]  /*db50*/  WARPGROUP.ARRIVE ;  /* 0x00000000000079c5 */ /* 0x000fe20000000000 */
[----:B------:R-:W3:Y:S04]  /*db60*/  LDL R149, [R1+0x1c] ;  /* 0x00001c0001957983 */ /* 0x000ee80000100800 */
[----:B------:R-:W3:Y:S02]  /*db70*/  LDL R150, [R1+0x4c] ;  /* 0x00004c0001967983 */ /* 0x000ee40000100800 */
[----:B------:R-:W-:Y:S01]  /*db80*/  HGMMA.64x64x16.F32.BF16 R88, R144, gdesc[UR12].tnspB, R88, gsb0 ;  /* 0x40e0000c90587df0 */ /* 0x000fe20008001858 */
[----:B------:R-:W-:-:S02]  /*db90*/  R2UR UR14, R12 ;  /* 0x000000000c0e72ca */ /* 0x000fc400000e0000 */
[----:B------:R-:W-:Y:S01]  /*dba0*/  R2UR UR15, R13 ;  /* 0x000000000d0f72ca */ /* 0x000fe200000e0000 */
[----:B------:R-:W-:Y:S01]  /*dbb0*/  VIADD R12, R8, 0x180 ;  /* 0x00000180080c7836 */ /* 0x000fe20000000000 */
[----:B------:R-:W2:Y:S01]  /*dbc0*/  LDL R151, [R1+0xc] ;  /* 0x00000c0001977983 */ /* 0x000ea20000100800 */
[----:B------:R-:W-:Y:S02]  /*dbd0*/  IMAD.MOV.U32 R13, RZ, RZ, 0x40000040 ;  /* 0x40000040ff0d7424 */ /* 0x000fe400078e00ff */
        /* <DEDUP_REMOVED lines=60> */
[----:B------:R-:W1:Y:S01]  /*dfa0*/  MUFU.TANH R25, R25 ;  /* 0x0000001900197308 */ /* 0x000e620000002400 */
[----:B------:R-:W-:-:S02]  /*dfb0*/  WARPGROUP.DEPBAR.LE gsb0, 0x0 ;  /* 0x00008000000079c5 */ /* 0x000fc40000010000 */
[----:B------:R-:W-:-:S05]  /*dfc0*/  WARPGROUP.ARRIVE ;  /* 0x00000000000079c5 */ /* 0x000fca0000000000 */
[----:B------:R-:W4:Y:S01]  /*dfd0*/  MUFU.TANH R24, R24 ;  /* 0x0000001800187308 */ /* 0x000f220000002400 */
[----:B------:R-:W-:Y:S01]  /*dfe0*/  HGMMA.64x64x16.F32.BF16 R88, R140, gdesc[UR12].tnspB, R88, gsb0 ;  /* 0x40e0000c8c587df0 */ /* 0x000fe20008001858 */
        /* <DEDUP_REMOVED lines=57> */
[----:B------:R5:W0:Y:S08]  /*e380*/  MUFU.TANH R8, R78 ;  /* 0x0000004e00087308 */ /* 0x000a300000002400 */
[----:B------:R-:W0:Y:S01]  /*e390*/  MUFU.TANH R58, R58 ;  /* 0x0000003a003a7308 */ /* 0x000e220000002400 */
[----:B-----5:R-:W-:Y:S01]  /*e3a0*/  FMUL.FTZ R78, R80, UR10 ;  /* 0x0000000a504e7c20 */ /* 0x020fe20008410000 */
[----:B------:R-:W-:Y:S01]  /*e3b0*/  FMUL.FTZ R80, R81, UR10 ;  /* 0x0000000a51507c20 */ /* 0x000fe20008410000 */
[----:B------:R-:W-:Y:S01]  /*e3c0*/  FMUL.FTZ R81, R83, UR10 ;  /* 0x0000000a53517c20 */ /* 0x000fe20008410000 */
[----:B------:R-:W-:-:S04]  /*e3d0*/  FMUL.FTZ R83, R87, UR10 ;  /* 0x0000000a57537c20 */ /* 0x000fc80008410000 */
        /* <DEDUP_REMOVED lines=11> */
[----:B------:R-:W-:Y:S02]  /*e490*/  R2UR UR14, R12 ;  /* 0x000000000c0e72ca */ /* 0x000fe400000e0000 */
[----:B------:R-:W-:Y:S01]  /*e4a0*/  R2UR UR15, R13 ;  /* 0x000000000d0f72ca */ /* 0x000fe200000e0000 */
[----:B------:R-:W5:Y:S03]  /*e4b0*/  @P2 LDC R12, c[0x0][0x450] ;  /* 0x00011400ff0c2b82 */ /* 0x000f660000000800 */
[----:B------:R-:W0:Y:S05]  /*e4c0*/  MUFU.TANH R67, R67 ;  /* 0x0000004300437308 */ /* 0x000e2a0000002400 */
[----:B------:R-:W1:Y:S03]  /*e4d0*/  @P2 LDC R13, c[0x0][0x44c] ;  /* 0x00011300ff0d2b82 */ /* 0x000e660000000800 */
        /* <DEDUP_REMOVED lines=12> */
[----:B------:R-:W-:Y:S07]  /*e5a0*/  HGMMA.64x64x16.F32.BF16 R88, R120, gdesc[UR12].tnspB, R88, gsb0 ;  /* 0x40e0000c78587df0 */ /* 0x000fee0008001858 */
        /* <DEDUP_REMOVED lines=8> */
[----:B---3--:R-:W-:Y:S02]  /*e630*/  IMAD.IADD R121, R150, 0x1, R149 ;  /* 0x0000000196797824 */ /* 0x008fe400078e0295 */
[----:B------:R-:W-:Y:S01]  /*e640*/  FMUL.FTZ R120, R84, UR10 ;  /* 0x0000000a54787c20 */ /* 0x000fe20008410000 */
[----:B------:R-:W3:Y:S01]  /*e650*/  S2R R149, SR_TID.X ;  /* 0x0000000000957919 */ /* 0x000ee20000002100 */
[----:B------:R-:W-:Y:S02]  /*e660*/  IMAD.SHL.U32 R84, R0, 0x80, RZ ;  /* 0x0000008000547824 */ /* 0x000fe400078e00ff */
[----:B-1----:R-:W-:Y:S02]  /*e670*/  @P2 IMAD.HI.U32 R13, R121, R13, RZ ;  /* 0x0000000d790d2227 */ /* 0x002fe400078e00ff */
[----:B------:R-:W1:Y:S01]  /*e680*/  MUFU.TANH R120, R120 ;  /* 0x0000007800787308 */ /* 0x000e620000002400 */
[----:B------:R-:W-:Y:S02]  /*e690*/  IADD3 R122, -R155, 0x1, -R84 ;  /* 0x000000019b7a7810 */ /* 0x000fe40007ffe954 */
[----:B-----5:R-:W-:Y:S01]  /*e6a0*/  @P2 SHF.R.U32.HI R121, RZ, R12, R13 ;  /* 0x0000000cff792219 */ /* 0x020fe2000001160d */
[----:B------:R-:W-:Y:S01]  /*e6b0*/  @!P1 IMAD R13, R15, 0x8, R2 ;  /* 0x000000080f0d9824 */ /* 0x000fe200078e0202 */
[----:B--2---:R-:W-:-:S03]  /*e6c0*/  IADD3 R122, -R154, R122, R151 ;  /* 0x0000007a9a7a7210 */ /* 0x004fc60007ffe197 */
[----:B------:R-:W2:Y:S01]  /*e6d0*/  SHFL.IDX PT, R124, R121, RZ, 0x1c1f ;  /* 0x001c1fff797c7589 */ /* 0x000ea200000e0000 */
[----:B------:R-:W-:Y:S02]  /*e6e0*/  @!P1 VIADD R13, R13, 0x16840 ;  /* 0x000168400d0d9836 */ /* 0x000fe40000000000 */
[C---:B------:R-:W-:Y:S02]  /*e6f0*/  VIADD R123, R122.reuse, UR8 ;  /* 0x000000087a7b7c36 */ /* 0x040fe40008000000 */
[----:B------:R-:W-:Y:S01]  /*e700*/  VIADD R122, R122, UR11 ;  /* 0x0000000b7a7a7c36 */ /* 0x000fe20008000000 */
[----:B------:R-:W-:Y:S02]  /*e710*/  @!P1 PRMT R13, RZ, 0x654, R13 ;  /* 0x00000654ff0d9816 */ /* 0x000fe4000000000d */
[----:B---3--:R-:W-:Y:S02]  /*e720*/  SHF.R.U32.HI R150, RZ, 0x7, R149 ;  /* 0x00000007ff967819 */ /* 0x008fe40000011695 */
[----:B------:R-:W-:-:S03]  /*e730*/  ISETP.GE.U32.AND P4, PT, R149, 0x180, PT ;  /* 0x000001809500780c */ /* 0x000fc60003f86070 */
[----:B------:R-:W-:Y:S02]  /*e740*/  VIADD R12, R150, 0x9 ;  /* 0x00000009960c7836 */ /* 0x000fe40000000000 */
[--C-:B--2---:R-:W-:Y:S02]  /*e750*/  IMAD.IADD R87, R123, 0x1, R124.reuse ;  /* 0x000000017b577824 */ /* 0x104fe400078e027c */
[----:B------:R-:W-:Y:S01]  /*e760*/  IMAD.IADD R86, R122, 0x1, R124 ;  /* 0x000000017a567824 */ /* 0x000fe200078e027c */
[----:B------:R-:W-:-:S05]  /*e770*/  SEL R12, R12, 0x9, !P4 ;  /* 0x000000090c0c7807 */ /* 0x000fca0006000000 */
[----:B------:R2:W-:Y:S06]  /*e780*/  BAR.ARV R12, 0x100 ;  /* 0x0004000c0000751d */ /* 0x0005ec0000002000 */
[----:B------:R2:W-:Y:S01]  /*e790*/  @!P1 SYNCS.ARRIVE.TRANS64.RED.A1T0 RZ, [R13+URZ], RZ ;  /* 0x000000ff0dff99a7 */ /* 0x0005e2000810043f */
[----:B01--4-:R-:W-:Y:S05]  /*e7a0*/  @!P3 BRA `(.L_x_13608) ;  /* 0x000000000058b947 */ /* 0x013fea0003800000 */
[----:B------:R-:W-:Y:S01]  /*e7b0*/  IADD3 R124, -R154, R151, R124 ;  /* 0x000000979a7c7210 */ /* 0x000fe20007ffe17c */
[----:B------:R-:W-:Y:S03]  /*e7c0*/  BSSY B0, `(.L_x_13609) ;  /* 0x0000010000007945 */ /* 0x000fe60003800000 */
[----:B------:R-:W-:-:S13]  /*e7d0*/  ISETP.GT.AND P4, PT, R124, -0x1, PT ;  /* 0xffffffff7c00780c */ /* 0x000fda0003f84270 */
[----:B------:R-:W-:Y:S05]  /*e7e0*/  @P4 BRA `(.L_x_13610) ;  /* 0x0000000000204947 */ /* 0x000fea0003800000 */
[----:B------:R-:W-:Y:S01]  /*e7f0*/  IMAD.U32 R125, RZ, RZ, UR4 ;  /* 0x00000004ff7d7e24 */ /* 0x000fe2000f8e00ff */
[----:B------:R-:W-:-:S04]  /*e800*/  LOP3.LUT R124, RZ, R124, RZ, 0x33, !PT ;  /* 0x0000007cff7c7212 */ /* 0x000fc800078e33ff */
[----:B------:R-:W-:-:S13]  /*e810*/  ISETP.NE.AND P4, PT, R125, 0x1, PT ;  /* 0x000000017d00780c */ /* 0x000fda0003f85270 */
[----:B--2---:R-:W0:Y:S02]  /*e820*/  @P4 LDC.64 R12, c[0x0][0x9e8] ;  /* 0x00027a00ff0c4b82 */ /* 0x004e240000000a00 */
[----:B0-----:R-:W-:-:S05]  /*e830*/  @P4 IMAD.HI.U32 R12, R124, R12, RZ ;  /* 0x0000000c7c0c4227 */ /* 0x001fca00078e00ff */
[----:B------:R-:W-:-:S04]  /*e840*/  @P4 SHF.R.U32.HI R124, RZ, R13, R12 ;  /* 0x0000000dff7c4219 */ /* 0x000fc8000001160c */
[----:B------:R-:W-:Y:S01]  /*e850*/  LOP3.LUT R124, RZ, R124, RZ, 0x33, !PT ;  /* 0x0000007cff7c7212 */ /* 0x000fe200078e33ff */
[----:B------:R-:W-:Y:S06]  /*e860*/  BRA `(.L_x_13611) ;  /* 0x0000000000147947 */ /* 0x000fec0003800000 */
.L_x_13610:
[----:B------:R-:W-:-:S05]  /*e870*/  IMAD.U32 R125, RZ, RZ, UR4 ;  /* 0x00000004ff7d7e24 */ /* 0x000fca000f8e00ff */
[----:B------:R-:W-:-:S13]  /*e880*/  ISETP.NE.AND P4, PT, R125, 0x1, PT ;  /* 0x000000017d00780c */ /* 0x000fda0003f85270 */
[----:B--2---:R-:W0:Y:S02]  /*e890*/  @P4 LDC.64 R12, c[0x0][0x9e8] ;  /* 0x00027a00ff0c4b82 */ /* 0x004e240000000a00 */
[----:B0-----:R-:W-:-:S05]  /*e8a0*/  @P4 IMAD.HI.U32 R12, R124, R12, RZ ;  /* 0x0000000c7c0c4227 */ /* 0x001fca00078e00ff */
[----:B------:R-:W-:-:S07]  /*e8b0*/  @P4 SHF.R.U32.HI R124, RZ, R13, R12 ;  /* 0x0000000dff7c4219 */ /* 0x000fce000001160c */
.L_x_13611:
[----:B------:R-:W-:Y:S05]  /*e8c0*/  BSYNC B0 ;  /* 0x0000000000007941 */ /* 0x000fea0003800000 */
.L_x_13609:
[----:B------:R-:W-:-:S04]  /*e8d0*/  IMAD R124, R124, R125, -R84 ;  /* 0x0000007d7c7c7224 */ /* 0x000fc800078e0a54 */
[----:B------:R-:W-:-:S05]  /*e8e0*/  IMAD.IADD R124, R124, 0x1, -R155 ;  /* 0x000000017c7c7824 */ /* 0x000fca00078e0a9b */
[----:B------:R-:W-:Y:S02]  /*e8f0*/  VIMNMX R86, R86, R124, !PT ;  /* 0x0000007c56567248 */ /* 0x000fe40007fe0100 */
[----:B------:R-:W-:-:S07]  /*e900*/  VIADDMNMX R87, R124, R125, R87, PT ;  /* 0x0000007d7c577246 */ /* 0x000fce0003800157 */
.L_x_13608:
        /* <DEDUP_REMOVED lines=113> */
.L_x_13614:
[----:B------:R-:W-:-:S05]  /*f020*/  IMAD.U32 R39, RZ, RZ, UR4 ;  /* 0x00000004ff277e24 */ /* 0x000fca000f8e00ff */
[----:B------:R-:W-:-:S13]  /*f030*/  ISETP.NE.AND P4, PT, R39, 0x1, PT ;  /* 0x000000012700780c */ /* 0x000fda0003f85270 */
[----:B--2---:R-:W0:Y:S02]  /*f040*/  @P4 LDC.64 R12, c[0x0][0x9e8] ;  /* 0x00027a00ff0c4b82 */ /* 0x004e240000000a00 */
[----:B0-----:R-:W-:-:S05]  /*f050*/  @P4 IMAD.HI.U32 R12, R121, R12, RZ ;  /* 0x0000000c790c4227 */ /* 0x001fca00078e00ff */
[----:B------:R-:W-:-:S07]  /*f060*/  @P4 SHF.R.U32.HI R121, RZ, R13, R12 ;  /* 0x0000000dff794219 */ /* 0x000fce000001160c */
.L_x_13615:
[----:B------:R-:W-:Y:S05]  /*f070*/  BSYNC B0 ;  /* 0x0000000000007941 */ /* 0x000fea0003800000 */
.L_x_13613:
[----:B------:R-:W-:-:S04]  /*f080*/  IMAD R84, R121, R39, -R84 ;  /* 0x0000002779547224 */ /* 0x000fc800078e0a54 */
[----:B------:R-:W-:-:S05]  /*f090*/  IMAD.IADD R84, R84, 0x1, -R155 ;  /* 0x0000000154547824 */ /* 0x000fca00078e0a9b */
[----:B------:R-:W-:Y:S02]  /*f0a0*/  VIMNMX R122, R122, R84, !PT ;  /* 0x000000547a7a7248 */ /* 0x000fe40007fe0100 */
[----:B------:R-:W-:-:S07]  /*f0b0*/  VIADDMNMX R123, R84, R39, R123, PT ;  /* 0x00000027547b7246 */ /* 0x000fce000380017b */
.L_x_13612:
[----:B--2---:R-:W-:Y:S01]  /*f0c0*/  @!P1 IMAD R12, R16, 0x8, R2 ;  /* 0x00000008100c9824 */ /* 0x004fe200078e0202 */
[----:B------:R-:W0:Y:S01]  /*f0d0*/  LDC R39, c[0x0][0x988] ;  /* 0x00026200ff277b82 */ /* 0x000e220000000800 */
[----:B------:R-:W-:Y:S02]  /*f0e0*/  IMAD.MOV.U32 R154, RZ, RZ, R20 ;  /* 0x000000ffff9a7224 */ /* 0x000fe400078e0014 */
[----:B------:R-:W-:-:S05]  /*f0f0*/  @!P1 VIADD R12, R12, 0x16860 ;  /* 0x000168600c0c9836 */ /* 0x000fca0000000000 */
[----:B------:R-:W-:-:S04]  /*f100*/  @!P1 PRMT R12, RZ, 0x654, R12 ;  /* 0x00000654ff0c9816 */ /* 0x000fc8000000000c */
[----:B------:R1:W-:Y:S02]  /*f110*/  @!P1 SYNCS.ARRIVE.TRANS64.RED.A1T0 RZ, [R12+URZ], RZ ;  /* 0x000000ff0cff99a7 */ /* 0x0003e4000810043f */
        /* <DEDUP_REMOVED lines=33> */
[----:B-1----:R-:W-:-:S05]  /*f330*/  FMNMX.FTZ R12, R12, R13, !PT ;  /* 0x0000000d0c0c7209 */ /* 0x002fca0007810000 */
[----:B------:R-:W1:Y:S02]  /*f340*/  SHFL.BFLY PT, R13, R12, 0x1, 0x1f ;  /* 0x0c201f000c0d7f89 */ /* 0x000e6400000e0000 */
[----:B-1----:R-:W-:-:S04]  /*f350*/  FMNMX.FTZ R12, R12, R13, !PT ;  /* 0x0000000d0c0c7209 */ /* 0x002fc80007810000 */
[----:B------:R-:W-:-:S04]  /*f360*/  FSETP.NEU.FTZ.AND P4, PT, R12, -INF , PT ;  /* 0xff8000000c00780b */ /* 0x000fc80003f9d000 */
[----:B------:R-:W-:-:S05]  /*f370*/  FSEL R13, R12, RZ, P4 ;  /* 0x000000ff0c0d7208 */ /* 0x000fca0002000000 */
[----:B------:R-:W-:Y:S01]  /*f380*/  FADD.FTZ R13, -R13, R14 ;  /* 0x0000000e0d0d7221 */ /* 0x000fe20000010100 */
[----:B0-----:R-:W-:-:S03]  /*f390*/  FMUL.FTZ R14, R12, R39 ;  /* 0x000000270c0e7220 */ /* 0x001fc60000410000 */
[-C--:B------:R-:W-:Y:S02]  /*f3a0*/  FMUL.FTZ R13, R13, R39.reuse ;  /* 0x000000270d0d7220 */ /* 0x080fe40000410000 */
[----:B------:R-:W-:Y:S02]  /*f3b0*/  FSEL R14, R14, RZ, P4 ;  /* 0x000000ff0e0e7208 */ /* 0x000fe40002000000 */
[----:B------:R-:W-:Y:S02]  /*f3c0*/  ISETP.GT.AND P4, PT, R122, 0x1, P5 ;  /* 0x000000017a00780c */ /* 0x000fe40002f84270 */
[----:B------:R-:W0:Y:S01]  /*f3d0*/  MUFU.EX2 R13, R13 ;  /* 0x0000000d000d7308 */ /* 0x000e220000000800 */
        /* <DEDUP_REMOVED lines=8> */
[-CC-:B------:R-:W-:Y:S01]  /*f460*/  FFMA.FTZ R33, R33, R39.reuse, -R14.reuse ;  /* 0x0000002721217223 */ /* 0x180fe2000001080e */
        /* <DEDUP_REMOVED lines=35> */
[----:B------:R-:W-:Y:S01]  /*f6a0*/  FFMA.FTZ R14, R85, R39, -R14 ;  /* 0x00000027550e7223 */ /* 0x000fe2000001080e */
[----:B------:R-:W-:Y:S01]  /*f6b0*/  FSEL R34, R34, -INF , !P4 ;  /* 0xff80000022227808 */ /* 0x000fe20006000000 */
[----:B------:R-:W1:Y:S01]  /*f6c0*/  MUFU.EX2 R148, R9 ;  /* 0x0000000900947308 */ /* 0x000e620000000800 */
[----:B------:R-:W-:Y:S01]  /*f6d0*/  ISETP.GT.AND P4, PT, R122, 0x18, P5 ;  /* 0x000000187a00780c */ /* 0x000fe20002f84270 */
[-C--:B0-----:R-:W-:Y:S01]  /*f6e0*/  FMUL.FTZ R88, R88, R13.reuse ;  /* 0x0000000d58587220 */ /* 0x081fe20000410000 */
[-C--:B------:R-:W-:Y:S01]  /*f6f0*/  FMUL.FTZ R89, R89, R13.reuse ;  /* 0x0000000d59597220 */ /* 0x080fe20000410000 */
[-C--:B------:R-:W-:Y:S01]  /*f700*/  FMUL.FTZ R92, R92, R13.reuse ;  /* 0x0000000d5c5c7220 */ /* 0x080fe20000410000 */
[----:B------:R-:W-:Y:S01]  /*f710*/  ISETP.LT.OR P4, PT, R123, 0x19, P4 ;  /* 0x000000197b00780c */ /* 0x000fe20002781670 */
[-C--:B------:R-:W-:Y:S01]  /*f720*/  FMUL.FTZ R93, R93, R13.reuse ;  /* 0x0000000d5d5d7220 */ /* 0x080fe20000410000 */
[-C--:B------:R-:W-:Y:S01]  /*f730*/  FMUL.FTZ R96, R96, R13.reuse ;  /* 0x0000000d60607220 */ /* 0x080fe20000410000 */
[----:B------:R-:W0:Y:S01]  /*f740*/  MUFU.EX2 R25, R25 ;  /* 0x0000001900197308 */ /* 0x000e220000000800 */
[----:B------:R-:W-:Y:S01]  /*f750*/  FSEL R36, R36, -INF , !P4 ;  /* 0xff80000024247808 */ /* 0x000fe20006000000 */
[-C--:B------:R-:W-:Y:S01]  /*f760*/  FMUL.FTZ R97, R97, R13.reuse ;  /* 0x0000000d61617220 */ /* 0x080fe20000410000 */
[----:B------:R-:W-:Y:S01]  /*f770*/  ISETP.GT.AND P4, PT, R122, 0x19, P5 ;  /* 0x000000197a00780c */ /* 0x000fe20002f84270 */
[-C--:B------:R-:W-:Y:S01]  /*f780*/  FMUL.FTZ R100, R100, R13.reuse ;  /* 0x0000000d64647220 */ /* 0x080fe20000410000 */
[-C--:B------:R-:W-:Y:S01]  /*f790*/  FMUL.FTZ R101, R101, R13.reuse ;  /* 0x0000000d65657220 */ /* 0x080fe20000410000 */
[-C--:B------:R-:W-:Y:S01]  /*f7a0*/  FMUL.FTZ R104, R104, R13.reuse ;  /* 0x0000000d68687220 */ /* 0x080fe20000410000 */
[----:B------:R-:W-:Y:S01]  /*f7b0*/  ISETP.LT.OR P4, PT, R123, 0x1a, P4 ;  /* 0x0000001a7b00780c */ /* 0x000fe20002781670 */
[----:B------:R-:W2:Y:S01]  /*f7c0*/  MUFU.EX2 R27, R27 ;  /* 0x0000001b001b7308 */ /* 0x000ea20000000800 */
[----:B-1----:R-:W-:Y:S01]  /*f7d0*/  FFMA.FTZ R4, R13, R4, R148 ;  /* 0x000000040d047223 */ /* 0x002fe20000010094 */
[-C--:B------:R-:W-:Y:S01]  /*f7e0*/  FMUL.FTZ R105, R105, R13.reuse ;  /* 0x0000000d69697220 */ /* 0x080fe20000410000 */
[----:B------:R-:W-:Y:S01]  /*f7f0*/  FSEL R38, R38, -INF , !P4 ;  /* 0xff80000026267808 */ /* 0x000fe20006000000 */
[-C--:B------:R-:W-:Y:S01]  /*f800*/  FMUL.FTZ R108, R108, R13.reuse ;  /* 0x0000000d6c6c7220 */ /* 0x080fe20000410000 */
[----:B------:R-:W-:Y:S01]  /*f810*/  ISETP.GT.AND P4, PT, R122, 0x20, P5 ;  /* 0x000000207a00780c */ /* 0x000fe20002f84270 */
[-C--:B------:R-:W-:Y:S01]  /*f820*/  FMUL.FTZ R109, R109, R13.reuse ;  /* 0x0000000d6d6d7220 */ /* 0x080fe20000410000 */
[-C--:B------:R-:W-:Y:S01]  /*f830*/  FMUL.FTZ R112, R112, R13.reuse ;  /* 0x0000000d70707220 */ /* 0x080fe20000410000 */
[----:B------:R-:W1:Y:S01]  /*f840*/  MUFU.EX2 R28, R28 ;  /* 0x0000001c001c7308 */ /* 0x000e620000000800 */
[----:B------:R-:W-:Y:S01]  /*f850*/  ISETP.LT.OR P4, PT, R123, 0x21, P4 ;  /* 0x000000217b00780c */ /* 0x000fe20002781670 */
[C---:B0-----:R-:W-:Y:S01]  /*f860*/  FADD.FTZ R4, R25.reuse, R4 ;  /* 0x0000000419047221 */ /* 0x041fe20000010000 */
[----:B------:R-:W-:Y:S01]  /*f870*/  F2FP.BF16.F32.PACK_AB R148, R25, R148 ;  /* 0x000000941994723e */ /* 0x000fe200000010ff */
[-C--:B------:R-:W-:Y:S01]  /*f880*/  FMUL.FTZ R113, R113, R13.reuse ;  /* 0x0000000d71717220 */ /* 0x080fe20000410000 */
[----:B------:R-:W-:Y:S01]  /*f890*/  FSEL R40, R40, -INF , !P4 ;  /* 0xff80000028287808 */ /* 0x000fe20006000000 */
[-C--:B------:R-:W-:Y:S01]  /*f8a0*/  FMUL.FTZ R116, R116, R13.reuse ;  /* 0x0000000d74747220 */ /* 0x080fe20000410000 */
[----:B------:R-:W-:Y:S01]  /*f8b0*/  ISETP.GT.AND P4, PT, R122, 0x21, P5 ;  /* 0x000000217a00780c */ /* 0x000fe20002f84270 */
[----:B------:R-:W0:Y:S01]  /*f8c0*/  MUFU.EX2 R31, R31 ;  /* 0x0000001f001f7308 */ /* 0x000e220000000800 */
[----:B--2---:R-:W-:Y:S01]  /*f8d0*/  FADD.FTZ R4, R27, R4 ;  /* 0x000000041b047221 */ /* 0x004fe20000010000 */
[----:B------:R-:W-:Y:S01]  /*f8e0*/  FMUL.FTZ R117, R117, R13 ;  /* 0x0000000d75757220 */ /* 0x000fe20000410000 */
[----:B------:R-:W-:-:S04]  /*f8f0*/  ISETP.LT.OR P4, PT, R123, 0x22, P4 ;  /* 0x000000227b00780c */ /* 0x000fc80002781670 */
[----:B------:R-:W-:Y:S01]  /*f900*/  FSEL R42, R42, -INF , !P4 ;  /* 0xff8000002a2a7808 */ /* 0x000fe20006000000 */
[----:B------:R-:W2:Y:S01]  /*f910*/  MUFU.EX2 R33, R33 ;  /* 0x0000002100217308 */ /* 0x000ea20000000800 */
[----:B------:R-:W-:Y:S01]  /*f920*/  ISETP.GT.AND P4, PT, R122, 0x28, P5 ;  /* 0x000000287a00780c */ /* 0x000fe20002f84270 */
[C---:B-1----:R-:W-:Y:S01]  /*f930*/  FADD.FTZ R4, R28.reuse, R4 ;  /* 0x000000041c047221 */ /* 0x042fe20000010000 */
[----:B------:R-:W-:Y:S02]  /*f940*/  F2FP.BF16.F32.PACK_AB R150, R28, R27 ;  /* 0x0000001b1c96723e */ /* 0x000fe400000010ff */
[----:B------:R-:W-:-:S03]  /*f950*/  ISETP.LT.OR P4, PT, R123, 0x29, P4 ;  /* 0x000000297b00780c */ /* 0x000fc60002781670 */
[----:B------:R-:W1:Y:S01]  /*f960*/  MUFU.EX2 R35, R35 ;  /* 0x0000002300237308 */ /* 0x000e620000000800 */
[----:B------:R-:W-:Y:S01]  /*f970*/  FSEL R44, R44, -INF , !P4 ;  /* 0xff8000002c2c7808 */ /* 0x000fe20006000000 */
[----:B0-----:R-:W-:Y:S01]  /*f980*/  FADD.FTZ R4, R31, R4 ;  /* 0x000000041f047221 */ /* 0x001fe20000010000 */
[----:B------:R-:W-:-:S04]  /*f990*/  ISETP.GT.AND P4, PT, R122, 0x29, P5 ;  /* 0x000000297a00780c */ /* 0x000fc80002f84270 */
[----:B------:R-:W-:Y:S01]  /*f9a0*/  ISETP.LT.OR P4, PT, R123, 0x2a, P4 ;  /* 0x0000002a7b00780c */ /* 0x000fe20002781670 */
[----:B------:R-:W0:Y:S01]  /*f9b0*/  MUFU.EX2 R37, R37 ;  /* 0x0000002500257308 */ /* 0x000e220000000800 */
[C---:B--2---:R-:W-:Y:S01]  /*f9c0*/  FADD.FTZ R4, R33.reuse, R4 ;  /* 0x0000000421047221 */ /* 0x044fe20000010000 */
[----:B------:R-:W-:Y:S02]  /*f9d0*/  F2FP.BF16.F32.PACK_AB R144, R33, R31 ;  /* 0x0000001f2190723e */ /* 0x000fe400000010ff */
[----:B------:R-:W-:Y:S02]  /*f9e0*/  FSEL R46, R46, -INF , !P4 ;  /* 0xff8000002e2e7808 */ /* 0x000fe40006000000 */
[----:B------:R-:W-:Y:S02]  /*f9f0*/  ISETP.GT.AND P4, PT, R122, 0x30, P5 ;  /* 0x000000307a00780c */ /* 0x000fe40002f84270 */
[----:B------:R-:W2:Y:S01]  /*fa00*/  MUFU.EX2 R124, R124 ;  /* 0x0000007c007c7308 */ /* 0x000ea20000000800 */
[----:B-1----:R-:W-:Y:S01]  /*fa10*/  FADD.FTZ R4, R35, R4 ;  /* 0x0000000423047221 */ /* 0x002fe20000010000 */
[----:B------:R-:W-:-:S04]  /*fa20*/  ISETP.LT.OR P4, PT, R123, 0x31, P4 ;  /* 0x000000317b00780c */ /* 0x000fc80002781670 */
[----:B------:R-:W-:Y:S02]  /*fa30*/  FSEL R49, R49, -INF , !P4 ;  /* 0xff80000031317808 */ /* 0x000fe40006000000 */
[----:B------:R-:W-:Y:S01]  /*fa40*/  ISETP.GT.AND P4, PT, R122, 0x31, P5 ;  /* 0x000000317a00780c */ /* 0x000fe20002f84270 */
[----:B------:R-:W1:Y:S01]  /*fa50*/  MUFU.EX2 R41, R41 ;  /* 0x0000002900297308 */ /* 0x000e620000000800 */
[C---:B0-----:R-:W-:Y:S01]  /*fa60*/  FADD.FTZ R25, R37.reuse, R4 ;  /* 0x0000000425197221 */ /* 0x041fe20000010000 */
[----:B------:R-:W-:Y:S02]  /*fa70*/  F2FP.BF16.F32.PACK_AB R146, R37, R35 ;  /* 0x000000232592723e */ /* 0x000fe400000010ff */
[----:B------:R-:W-:-:S04]  /*fa80*/  ISETP.LT.OR P4, PT, R123, 0x32, P4 ;  /* 0x000000327b00780c */ /* 0x000fc80002781670 */
[----:B------:R-:W-:Y:S01]  /*fa90*/  FSEL R50, R50, -INF , !P4 ;  /* 0xff80000032327808 */ /* 0x000fe20006000000 */
[----:B------:R-:W0:Y:S01]  /*faa0*/  MUFU.EX2 R43, R43 ;  /* 0x0000002b002b7308 */ /* 0x000e220000000800 */
[----:B------:R-:W-:Y:S01]  /*fab0*/  ISETP.GT.AND P4, PT, R122, 0x38, P5 ;  /* 0x000000387a00780c */ /* 0x000fe20002f84270 */
[----:B--2---:R-:W-:-:S03]  /*fac0*/  FADD.FTZ R4, R124, R25 ;  /* 0x000000197c047221 */ /* 0x004fc60000010000 */
[----:B------:R-:W-:-:S03]  /*fad0*/  ISETP.LT.OR P4, PT, R123, 0x39, P4 ;  /* 0x000000397b00780c */ /* 0x000fc60002781670 */
[----:B------:R-:W2:Y:S01]  /*fae0*/  MUFU.EX2 R45, R45 ;  /* 0x0000002d002d7308 */ /* 0x000ea20000000800 */
[----:B------:R-:W-:Y:S01]  /*faf0*/  FSEL R52, R52, -INF , !P4 ;  /* 0xff80000034347808 */ /* 0x000fe20006000000 */
[C---:B-1----:R-:W-:Y:S01]  /*fb00*/  FADD.FTZ R4, R41.reuse, R4 ;  /* 0x0000000429047221 */ /* 0x042fe20000010000 */
[----:B------:R-:W-:Y:S02]  /*fb10*/  ISETP.GT.AND P4, PT, R122, 0x39, P5 ;  /* 0x000000397a00780c */ /* 0x000fe40002f84270 */
[----:B------:R-:W-:Y:S02]  /*fb20*/  F2FP.BF16.F32.PACK_AB R140, R41, R124 ;  /* 0x0000007c298c723e */ /* 0x000fe400000010ff */
[----:B------:R-:W-:Y:S01]  /*fb30*/  ISETP.LT.OR P4, PT, R123, 0x3a, P4 ;  /* 0x0000003a7b00780c */ /* 0x000fe20002781670 */
[----:B------:R-:W1:Y:S01]  /*fb40*/  MUFU.EX2 R47, R47 ;  /* 0x0000002f002f7308 */ /* 0x000e620000000800 */
[----:B0-----:R-:W-:Y:S02]  /*fb50*/  FADD.FTZ R4, R43, R4 ;  /* 0x000000042b047221 */ /* 0x001fe40000010000 */
[----:B------:R-:W-:-:S02]  /*fb60*/  FSEL R54, R54, -INF , !P4 ;  /* 0xff80000036367808 */ /* 0x000fc40006000000 */
[----:B------:R-:W-:-:S03]  /*fb70*/  ISETP.GT.AND P4, PT, R122, 0x40, P5 ;  /* 0x000000407a00780c */ /* 0x000fc60002f84270 */
[----:B------:R-:W0:Y:S01]  /*fb80*/  MUFU.EX2 R48, R48 ;  /* 0x0000003000307308 */ /* 0x000e220000000800 */
[----:B------:R-:W-:Y:S01]  /*fb90*/  ISETP.LT.OR P4, PT, R123, 0x41, P4 ;  /* 0x000000417b00780c */ /* 0x000fe20002781670 */
[C---:B--2---:R-:W-:Y:S01]  /*fba0*/  FADD.FTZ R4, R45.reuse, R4 ;  /* 0x000000042d047221 */ /* 0x044fe20000010000 */
[----:B------:R-:W-:Y:S02]  /*fbb0*/  F2FP.BF16.F32.PACK_AB R142, R45, R43 ;  /* 0x0000002b2d8e723e */ /* 0x000fe400000010ff */
[----:B------:R-:W-:Y:S02]  /*fbc0*/  FSEL R56, R56, -INF , !P4 ;  /* 0xff80000038387808 */ /* 0x000fe40006000000 */
[----:B------:R-:W-:Y:S01]  /*fbd0*/  ISETP.GT.AND P4, PT, R122, 0x41, P5 ;  /* 0x000000417a00780c */ /* 0x000fe20002f84270 */
[----:B------:R-:W-:Y:S01]  /*fbe0*/  MUFU.EX2 R51, R51 ;  /* 0x0000003300337308 */ /* 0x000fe20000000800 */
[----:B-1----:R-:W-:Y:S02]  /*fbf0*/  FADD.FTZ R25, R47, R4 ;  /* 0x000000042f197221 */ /* 0x002fe40000010000 */
[----:B------:R-:W-:-:S04]  /*fc00*/  ISETP.LT.OR P4, PT, R123, 0x42, P4 ;  /* 0x000000427b00780c */ /* 0x000fc80002781670 */
[----:B------:R-:W-:Y:S01]  /*fc10*/  FSEL R58, R58, -INF , !P4 ;  /* 0xff8000003a3a7808 */ /* 0x000fe20006000000 */
[----:B------:R-:W1:Y:S01]  /*fc20*/  MUFU.EX2 R53, R53 ;  /* 0x0000003500357308 */ /* 0x000e620000000800 */
[----:B------:R-:W-:Y:S02]  /*fc30*/  ISETP.GT.AND P4, PT, R122, 0x48, P5 ;  /* 0x000000487a00780c */ /* 0x000fe40002f84270 */
[----:B0-----:R-:W-:Y:S02]  /*fc40*/  F2FP.BF16.F32.PACK_AB R136, R48, R47 ;  /* 0x0000002f3088723e */ /* 0x001fe400000010ff */
[----:B------:R-:W-:-:S03]  /*fc50*/  ISETP.LT.OR P4, PT, R123, 0x49, P4 ;  /* 0x000000497b00780c */ /* 0x000fc60002781670 */
[----:B------:R-:W-:Y:S01]  /*fc60*/  MUFU.EX2 R55, R55 ;  /* 0x0000003700377308 */ /* 0x000fe20000000800 */
[----:B------:R-:W-:Y:S02]  /*fc70*/  FSEL R60, R60, -INF , !P4 ;  /* 0xff8000003c3c7808 */ /* 0x000fe40006000000 */
[----:B------:R-:W-:-:S04]  /*fc80*/  ISETP.GT.AND P4, PT, R122, 0x49, P5 ;  /* 0x000000497a00780c */ /* 0x000fc80002f84270 */
[----:B------:R-:W-:Y:S01]  /*fc90*/  ISETP.LT.OR P4, PT, R123, 0x4a, P4 ;  /* 0x0000004a7b00780c */ /* 0x000fe20002781670 */
[----:B------:R-:W0:Y:S01]  /*fca0*/  MUFU.EX2 R57, R57 ;  /* 0x0000003900397308 */ /* 0x000e220000000800 */
[----:B-1----:R-:W-:Y:S02]  /*fcb0*/  F2FP.BF16.F32.PACK_AB R138, R53, R51 ;  /* 0x00000033358a723e */ /* 0x002fe400000010ff */
[----:B------:R-:W-:Y:S02]  /*fcc0*/  FSEL R62, R62, -INF , !P4 ;  /* 0xff8000003e3e7808 */ /* 0x000fe40006000000 */
[----:B------:R-:W-:-:S03]  /*fcd0*/  ISETP.GT.AND P4, PT, R122, 0x50, P5 ;  /* 0x000000507a00780c */ /* 0x000fc60002f84270 */
[----:B------:R-:W-:Y:S01]  /*fce0*/  MUFU.EX2 R59, R59 ;  /* 0x0000003b003b7308 */ /* 0x000fe20000000800 */
[----:B------:R-:W-:-:S04]  /*fcf0*/  ISETP.LT.OR P4, PT, R123, 0x51, P4 ;  /* 0x000000517b00780c */ /* 0x000fc80002781670 */
[----:B------:R-:W-:Y:S02]  /*fd00*/  FSEL R64, R64, -INF , !P4 ;  /* 0xff80000040407808 */ /* 0x000fe40006000000 */
[----:B------:R-:W-:Y:S01]  /*fd10*/  ISETP.GT.AND P4, PT, R122, 0x51, P5 ;  /* 0x000000517a00780c */ /* 0x000fe20002f84270 */
[----:B------:R-:W1:Y:S01]  /*fd20*/  MUFU.EX2 R61, R61 ;  /* 0x0000003d003d7308 */ /* 0x000e620000000800 */
[----:B0-----:R-:W-:Y:S02]  /*fd30*/  F2FP.BF16.F32.PACK_AB R132, R57, R55 ;  /* 0x000000373984723e */ /* 0x001fe400000010ff */
[----:B------:R-:W-:-:S04]  /*fd40*/  ISETP.LT.OR P4, PT, R123, 0x52, P4 ;  /* 0x000000527b00780c */ /* 0x000fc80002781670 */
[----:B------:R-:W-:Y:S01]  /*fd50*/  FSEL R66, R66, -INF , !P4 ;  /* 0xff80000042427808 */ /* 0x000fe20006000000 */
[----:B------:R-:W-:Y:S01]  /*fd60*/  MUFU.EX2 R63, R63 ;  /* 0x0000003f003f7308 */ /* 0x000fe20000000800 */
[----:B------:R-:W-:-:S04]  /*fd70*/  ISETP.GT.AND P4, PT, R122, 0x58, P5 ;  /* 0x000000587a00780c */ /* 0x000fc80002f84270 */
[----:B------:R-:W-:-:S03]  /*fd80*/  ISETP.LT.OR P4, PT, R123, 0x59, P4 ;  /* 0x000000597b00780c */ /* 0x000fc60002781670 */
[----:B------:R-:W0:Y:S01]  /*fd90*/  MUFU.EX2 R65, R65 ;  /* 0x0000004100417308 */ /* 0x000e220000000800 */
[----:B------:R-:W-:Y:S02]  /*fda0*/  FSEL R68, R68, -INF , !P4 ;  /* 0xff80000044447808 */ /* 0x000fe40006000000 */
[----:B------:R-:W-:Y:S02]  /*fdb0*/  ISETP.GT.AND P4, PT, R122, 0x59, P5 ;  /* 0x000000597a00780c */ /* 0x000fe40002f84270 */
[----:B-1----:R-:W-:Y:S02]  /*fdc0*/  F2FP.BF16.F32.PACK_AB R134, R61, R59 ;  /* 0x0000003b3d86723e */ /* 0x002fe400000010ff */
[----:B------:R-:W-:Y:S01]  /*fdd0*/  ISETP.LT.OR P4, PT, R123, 0x5a, P4 ;  /* 0x0000005a7b00780c */ /* 0x000fe20002781670 */
[----:B------:R-:W-:Y:S03]  /*fde0*/  MUFU.EX2 R67, R67 ;  /* 0x0000004300437308 */ /* 0x000fe60000000800 */
[----:B------:R-:W-:-:S02]  /*fdf0*/  FSEL R70, R70, -INF , !P4 ;  /* 0xff80000046467808 */ /* 0x000fc40006000000 */
[----:B------:R-:W-:-:S03]  /*fe00*/  ISETP.GT.AND P4, PT, R122, 0x60, P5 ;  /* 0x000000607a00780c */ /* 0x000fc60002f84270 */
[----:B------:R-:W1:Y:S01]  /*fe10*/  MUFU.EX2 R69, R69 ;  /* 0x0000004500457308 */ /* 0x000e620000000800 */
[----:B------:R-:W-:Y:S02]  /*fe20*/  ISETP.LT.OR P4, PT, R123, 0x61, P4 ;  /* 0x000000617b00780c */ /* 0x000fe40002781670 */
[----:B0-----:R-:W-:Y:S02]  /*fe30*/  F2FP.BF16.F32.PACK_AB R128, R65, R63 ;  /* 0x0000003f4180723e */ /* 0x001fe400000010ff */
[----:B------:R-:W-:Y:S02]  /*fe40*/  FSEL R72, R72, -INF , !P4 ;  /* 0xff80000048487808 */ /* 0x000fe40006000000 */
[----:B------:R-:W-:Y:S01]  /*fe50*/  ISETP.GT.AND P4, PT, R122, 0x61, P5 ;  /* 0x000000617a00780c */ /* 0x000fe20002f84270 */
[----:B------:R-:W-:Y:S03]  /*fe60*/  MUFU.EX2 R71, R71 ;  /* 0x0000004700477308 */ /* 0x000fe60000000800 */
[----:B------:R-:W-:-:S04]  /*fe70*/  ISETP.LT.OR P4, PT, R123, 0x62, P4 ;  /* 0x000000627b00780c */ /* 0x000fc80002781670 */
[----:B------:R-:W-:Y:S01]  /*fe80*/  FSEL R74, R74, -INF , !P4 ;  /* 0xff8000004a4a7808 */ /* 0x000fe20006000000 */
[----:B------:R-:W0:Y:S01]  /*fe90*/  MUFU.EX2 R73, R73 ;  /* 0x0000004900497308 */ /* 0x000e220000000800 */
[----:B------:R-:W-:Y:S02]  /*fea0*/  ISETP.GT.AND P4, PT, R122, 0x68, P5 ;  /* 0x000000687a00780c */ /* 0x000fe40002f84270 */
[----:B-1----:R-:W-:Y:S02]  /*feb0*/  F2FP.BF16.F32.PACK_AB R130, R69, R67 ;  /* 0x000000434582723e */ /* 0x002fe400000010ff */
[----:B------:R-:W-:-:S03]  /*fec0*/  ISETP.LT.OR P4, PT, R123, 0x69, P4 ;  /* 0x000000697b00780c */ /* 0x000fc60002781670 */
[----:B------:R-:W-:Y:S01]  /*fed0*/  MUFU.EX2 R75, R75 ;  /* 0x0000004b004b7308 */ /* 0x000fe20000000800 */
[----:B------:R-:W-:Y:S02]  /*fee0*/  FSEL R8, R8, -INF , !P4 ;  /* 0xff80000008087808 */ /* 0x000fe40006000000 */
[----:B------:R-:W-:-:S04]  /*fef0*/  ISETP.GT.AND P4, PT, R122, 0x69, P5 ;  /* 0x000000697a00780c */ /* 0x000fc80002f84270 */
[----:B------:R-:W-:Y:S01]  /*ff00*/  ISETP.LT.OR P4, PT, R123, 0x6a, P4 ;  /* 0x0000006a7b00780c */ /* 0x000fe20002781670 */
[----:B------:R-:W1:Y:S01]  /*ff10*/  MUFU.EX2 R76, R76 ;  /* 0x0000004c004c7308 */ /* 0x000e620000000800 */
[----:B0-----:R-:W-:Y:S02]  /*ff20*/  F2FP.BF16.F32.PACK_AB R124, R73, R71 ;  /* 0x00000047497c723e */ /* 0x001fe400000010ff */
[----:B------:R-:W-:Y:S02]  /*ff30*/  FSEL R77, R77, -INF , !P4 ;  /* 0xff8000004d4d7808 */ /* 0x000fe40006000000 */
[----:B------:R-:W-:-:S03]  /*ff40*/  ISETP.GT.AND P4, PT, R122, 0x70, P5 ;  /* 0x000000707a00780c */ /* 0x000fc60002f84270 */
[----:B------:R-:W-:Y:S01]  /*ff50*/  MUFU.EX2 R78, R78 ;  /* 0x0000004e004e7308 */ /* 0x000fe20000000800 */
[----:B------:R-:W-:-:S04]  /*ff60*/  ISETP.LT.OR P4, PT, R123, 0x71, P4 ;  /* 0x000000717b00780c */ /* 0x000fc80002781670 */
[----:B------:R-:W-:Y:S02]  /*ff70*/  FSEL R79, R79, -INF , !P4 ;  /* 0xff8000004f4f7808 */ /* 0x000fe40006000000 */
[----:B------:R-:W-:Y:S01]  /*ff80*/  ISETP.GT.AND P4, PT, R122, 0x71, P5 ;  /* 0x000000717a00780c */ /* 0x000fe20002f84270 */
[----:B------:R-:W0:Y:S01]  /*ff90*/  MUFU.EX2 R80, R80 ;  /* 0x0000005000507308 */ /* 0x000e220000000800 */
[----:B-1----:R-:W-:Y:S02]  /*ffa0*/  F2FP.BF16.F32.PACK_AB R126, R76, R75 ;  /* 0x0000004b4c7e723e */ /* 0x002fe400000010ff */
[----:B------:R-:W-:-:S04]  /*ffb0*/  ISETP.LT.OR P4, PT, R123, 0x72, P4 ;  /* 0x000000727b00780c */ /* 0x000fc80002781670 */
[----:B------:R-:W-:Y:S01]  /*ffc0*/  FSEL R81, R81, -INF , !P4 ;  /* 0xff80000051517808 */ /* 0x000fe20006000000 */
[----:B------:R-:W-:Y:S01]  /*ffd0*/  MUFU.EX2 R14, R14 ;  /* 0x0000000e000e7308 */ /* 0x000fe20000000800 */
[----:B------:R-:W-:-:S04]  /*ffe0*/  ISETP.GT.AND P4, PT, R122, RZ, P5 ;  /* 0x000000ff7a00720c */ /* 0x000fc80002f84270 */
[----:B------:R-:W-:-:S04]  /*fff0*/  ISETP.LT.OR P4, PT, R123, 0x1, P4 ;  /* 0x000000017b00780c */ /* 0x000fc80002781670 */
[----:B------:R-:W-:Y:S02]  /*10000*/  FSEL R24, R24, -INF , !P4 ;  /* 0xff80000018187808 */ /* 0x000fe40006000000 */
[----:B------:R-:W-:Y:S02]  /*10010*/  ISETP.GT.AND P4, PT, R122, 0x78, P5 ;  /* 0x000000787a00780c */ /* 0x000fe40002f84270 */
[----:B------:R-:W-:Y:S02]  /*10020*/  FMNMX.FTZ R85, R24, R5, !PT ;  /* 0x0000000518557209 */ /* 0x000fe40007810000 */
[----:B------:R-:W-:Y:S02]  /*10030*/  ISETP.GT.AND P5, PT, R122, 0x79, P5 ;  /* 0x000000797a00780c */ /* 0x000fe40002fa4270 */
[----:B------:R-:W-:Y:S01]  /*10040*/  FMNMX.FTZ R16, R26, R85, !PT ;  /* 0x000000551a107209 */ /* 0x000fe20007810000 */
[----:B------:R0:W-:Y:S01]  /*10050*/  MUFU.EX2 R122, R120 ;  /* 0x00000078007a7308 */ /* 0x0001e20000000800 */
        /* <DEDUP_REMOVED lines=8> */
[----:B0-----:R-:W-:Y:S02]  /*100e0*/  F2FP.BF16.F32.PACK_AB R120, R80, R78 ;  /* 0x0000004e5078723e */ /* 0x001fe400000010ff */
        /* <DEDUP_REMOVED lines=31> */
[----:B------:R-:W-:-:S03]  /*102e0*/  FMUL.FTZ R85, R9, R39 ;  /* 0x0000002709557220 */ /* 0x000fc60000410000 */
[----:B------:R-:W-:Y:S02]  /*102f0*/  FSEL R16, R9, RZ, P4 ;  /* 0x000000ff09107208 */ /* 0x000fe40002000000 */
[----:B------:R-:W-:Y:S02]  /*10300*/  FSEL R85, R85, RZ, P4 ;  /* 0x000000ff55557208 */ /* 0x000fe40002000000 */
[----:B------:R-:W-:Y:S01]  /*10310*/  ISETP.GT.AND P4, PT, R0, R21, PT ;  /* 0x000000150000720c */ /* 0x000fe20003f84270 */
[----:B------:R-:W-:Y:S01]  /*10320*/  FADD.FTZ R16, -R16, R5 ;  /* 0x0000000510107221 */ /* 0x000fe20000010100 */
[----:B------:R-:W-:Y:S02]  /*10330*/  VIADD R0, R0, 0xffffffff ;  /* 0xffffffff00007836 */ /* 0x000fe40000000000 */
[-CC-:B------:R-:W-:Y:S01]  /*10340*/  FFMA.FTZ R24, R24, R39.reuse, -R85.reuse ;  /* 0x0000002718187223 */ /* 0x180fe20000010855 */
[-CC-:B------:R-:W-:Y:S01]  /*10350*/  FFMA.FTZ R26, R26, R39.reuse, -R85.reuse ;  /* 0x000000271a1a7223 */ /* 0x180fe20000010855 */
        /* <DEDUP_REMOVED lines=13> */
[-C--:B------:R-:W-:Y:S01]  /*10430*/  FFMA.FTZ R49, R49, R39.reuse, -R85 ;  /* 0x0000002731317223 */ /* 0x080fe20000010855 */
[----:B------:R-:W-:Y:S01]  /*10440*/  FADD.FTZ R16, R48, R25 ;  /* 0x0000001930107221 */ /* 0x000fe20000010000 */
[-CC-:B------:R-:W-:Y:S01]  /*10450*/  FFMA.FTZ R50, R50, R39.reuse, -R85.reuse ;  /* 0x0000002732327223 */ /* 0x180fe20000010855 */
[-CC-:B------:R-:W-:Y:S01]  /*10460*/  FFMA.FTZ R52, R52, R39.reuse, -R85.reuse ;  /* 0x0000002734347223 */ /* 0x180fe20000010855 */
[-CC-:B------:R-:W-:Y:S01]  /*10470*/  FFMA.FTZ R54, R54, R39.reuse, -R85.reuse ;  /* 0x0000002736367223 */ /* 0x180fe20000010855 */
[----:B------:R-:W-:Y:S01]  /*10480*/  FADD.FTZ R16, R51, R16 ;  /* 0x0000001033107221 */ /* 0x000fe20000010000 */
[-CC-:B------:R-:W-:Y:S01]  /*10490*/  FFMA.FTZ R56, R56, R39.reuse, -R85.reuse ;  /* 0x0000002738387223 */ /* 0x180fe20000010855 */
[----:B------:R-:W1:Y:S01]  /*104a0*/  MUFU.EX2 R26, R26 ;  /* 0x0000001a001a7308 */ /* 0x000e620000000800 */
[-CC-:B------:R-:W-:Y:S01]  /*104b0*/  FFMA.FTZ R58, R58, R39.reuse, -R85.reuse ;  /* 0x000000273a3a7223 */ /* 0x180fe20000010855 */
[----:B------:R-:W-:Y:S01]  /*104c0*/  FADD.FTZ R16, R53, R16 ;  /* 0x0000001035107221 */ /* 0x000fe20000010000 */
[-CC-:B------:R-:W-:Y:S01]  /*104d0*/  FFMA.FTZ R60, R60, R39.reuse, -R85.reuse ;  /* 0x000000273c3c7223 */ /* 0x180fe20000010855 */
[-CC-:B------:R-:W-:Y:S01]  /*104e0*/  FFMA.FTZ R62, R62, R39.reuse, -R85.reuse ;  /* 0x000000273e3e7223 */ /* 0x180fe20000010855 */
[-CC-:B------:R-:W-:Y:S01]  /*104f0*/  FFMA.FTZ R64, R64, R39.reuse, -R85.reuse ;  /* 0x0000002740407223 */ /* 0x180fe20000010855 */
[----:B------:R-:W-:Y:S01]  /*10500*/  FADD.FTZ R16, R55, R16 ;  /* 0x0000001037107221 */ /* 0x000fe20000010000 */
[--C-:B------:R-:W-:Y:S01]  /*10510*/  FFMA.FTZ R66, R66, R39, -R85.reuse ;  /* 0x0000002742427223 */ /* 0x100fe20000010855 */
[----:B------:R-:W2:Y:S01]  /*10520*/  MUFU.EX2 R29, R29 ;  /* 0x0000001d001d7308 */ /* 0x000ea20000000800 */
[----:B0-----:R-:W-:Y:S01]  /*10530*/  FFMA.FTZ R3, R5, R3, R24 ;  /* 0x0000000305037223 */ /* 0x001fe20000010018 */
[----:B------:R-:W-:Y:S01]  /*10540*/  FADD.FTZ R16, R57, R16 ;  /* 0x0000001039107221 */ /* 0x000fe20000010000 */
[-CC-:B------:R-:W-:Y:S01]  /*10550*/  FFMA.FTZ R68, R68, R39.reuse, -R85.reuse ;  /* 0x0000002744447223 */ /* 0x180fe20000010855 */
[-CC-:B------:R-:W-:Y:S01]  /*10560*/  FFMA.FTZ R70, R70, R39.reuse, -R85.reuse ;  /* 0x0000002746467223 */ /* 0x180fe20000010855 */
[-CC-:B------:R-:W-:Y:S01]  /*10570*/  FFMA.FTZ R72, R72, R39.reuse, -R85.reuse ;  /* 0x0000002748487223 */ /* 0x180fe20000010855 */
[----:B------:R-:W-:Y:S01]  /*10580*/  FADD.FTZ R16, R59, R16 ;  /* 0x000000103b107221 */ /* 0x000fe20000010000 */
[-C--:B------:R-:W-:Y:S01]  /*10590*/  FFMA.FTZ R74, R74, R39.reuse, -R85 ;  /* 0x000000274a4a7223 */ /* 0x080fe20000010855 */
[----:B------:R-:W0:Y:S01]  /*105a0*/  MUFU.EX2 R30, R30 ;  /* 0x0000001e001e7308 */ /* 0x000e220000000800 */
[----:B-1----:R-:W-:Y:S01]  /*105b0*/  FADD.FTZ R4, R26, R3 ;  /* 0x000000031a047221 */ /* 0x002fe20000010000 */
[----:B------:R-:W-:Y:S01]  /*105c0*/  FADD.FTZ R16, R61, R16 ;  /* 0x000000103d107221 */ /* 0x000fe20000010000 */
[-CC-:B------:R-:W-:Y:S01]  /*105d0*/  FFMA.FTZ R8, R8, R39.reuse, -R85.reuse ;  /* 0x0000002708087223 */ /* 0x180fe20000010855 */
[-CC-:B------:R-:W-:Y:S01]  /*105e0*/  FFMA.FTZ R77, R77, R39.reuse, -R85.reuse ;  /* 0x000000274d4d7223 */ /* 0x180fe20000010855 */
[-CC-:B------:R-:W-:Y:S01]  /*105f0*/  FFMA.FTZ R79, R79, R39.reuse, -R85.reuse ;  /* 0x000000274f4f7223 */ /* 0x180fe20000010855 */
[----:B------:R-:W-:Y:S01]  /*10600*/  FADD.FTZ R16, R63, R16 ;  /* 0x000000103f107221 */ /* 0x000fe20000010000 */
[-CC-:B------:R-:W-:Y:S01]  /*10610*/  FFMA.FTZ R81, R81, R39.reuse, -R85.reuse ;  /* 0x0000002751517223 */ /* 0x180fe20000010855 */
[----:B------:R-:W1:Y:S01]  /*10620*/  MUFU.EX2 R32, R32 ;  /* 0x0000002000207308 */ /* 0x000e620000000800 */
[----:B--2---:R-:W-:Y:S01]  /*10630*/  FADD.FTZ R3, R29, R4 ;  /* 0x000000041d037221 */ /* 0x004fe20000010000 */
[----:B------:R-:W-:Y:S01]  /*10640*/  FADD.FTZ R16, R65, R16 ;  /* 0x0000001041107221 */ /* 0x000fe20000010000 */
[-CC-:B------:R-:W-:Y:S01]  /*10650*/  FFMA.FTZ R82, R82, R39.reuse, -R85.reuse ;  /* 0x0000002752527223 */ /* 0x180fe20000010855 */
[----:B------:R-:W-:Y:S01]  /*10660*/  FFMA.FTZ R83, R83, R39, -R85 ;  /* 0x0000002753537223 */ /* 0x000fe20000010855 */
        /* <DEDUP_REMOVED lines=31> */
[----:B------:R-:W-:Y:S01]  /*10860*/  FMUL.FTZ R119, R119, R5 ;  /* 0x0000000577777220 */ /* 0x000fe20000410000 */
[----:B------:R-:W-:Y:S01]  /*10870*/  F2FP.BF16.F32.PACK_AB R149, R26, R24 ;  /* 0x000000181a95723e */ /* 0x000fe200000010ff */
[----:B------:R-:W-:Y:S01]  /*10880*/  FADD.FTZ R25, R122, R25 ;  /* 0x000000197a197221 */ /* 0x000fe20000010000 */
[----:B------:R-:W-:Y:S01]  /*10890*/  F2FP.BF16.F32.PACK_AB R122, R14, R122 ;  /* 0x0000007a0e7a723e */ /* 0x000fe200000010ff */
[----:B------:R-:W0:Y:S01]  /*108a0*/  MUFU.EX2 R42, R42 ;  /* 0x0000002a002a7308 */ /* 0x000e220000000800 */
[----:B-1----:R-:W-:Y:S01]  /*108b0*/  FADD.FTZ R3, R38, R3 ;  /* 0x0000000326037221 */ /* 0x002fe20000010000 */
[----:B------:R-:W-:Y:S01]  /*108c0*/  F2FP.BF16.F32.PACK_AB R151, R30, R29 ;  /* 0x0000001d1e97723e */ /* 0x000fe200000010ff */
[----:B------:R-:W-:Y:S01]  /*108d0*/  IMAD.MOV.U32 R5, RZ, RZ, R9 ;  /* 0x000000ffff057224 */ /* 0x000fe200078e0009 */
[----:B------:R-:W-:-:S02]  /*108e0*/  F2FP.BF16.F32.PACK_AB R145, R34, R32 ;  /* 0x000000202291723e */ /* 0x000fc400000010ff */
[----:B------:R-:W-:Y:S02]  /*108f0*/  F2FP.BF16.F32.PACK_AB R147, R38, R36 ;  /* 0x000000242693723e */ /* 0x000fe400000010ff */
        /* <DEDUP_REMOVED lines=56> */
[----:B------:R-:W-:Y:S01]  /*10c80*/  F2FP.BF16.F32.PACK_AB R121, R14, R79 ;  /* 0x0000004f0e79723e */ /* 0x000fe200000010ff */
[----:B------:R-:W-:Y:S02]  /*10c90*/  IMAD.MOV.U32 R14, RZ, RZ, R12 ;  /* 0x000000ffff0e7224 */ /* 0x000fe400078e000c */
[----:B0-----:R-:W-:-:S04]  /*10ca0*/  FADD.FTZ R3, R82, R3 ;  /* 0x0000000352037221 */ /* 0x001fc80000010000 */
[C---:B-1----:R-:W-:Y:S01]  /*10cb0*/  FADD.FTZ R3, R83.reuse, R3 ;  /* 0x0000000353037221 */ /* 0x042fe20000010000 */
[----:B------:R-:W-:Y:S01]  /*10cc0*/  F2FP.BF16.F32.PACK_AB R123, R83, R82 ;  /* 0x00000052537b723e */ /* 0x000fe200000010ff */
[----:B------:R-:W-:Y:S06]  /*10cd0*/  @P4 BRA `(.L_x_13616) ;  /* 0xffffffc8002c4947 */ /* 0x000fec000383ffff */
[----:B------:R-:W-:Y:S02]  /*10ce0*/  IMAD.MOV.U32 R5, RZ, RZ, R9 ;  /* 0x000000ffff057224 */ /* 0x000fe400078e0009 */
[----:B------:R-:W-:Y:S02]  /*10cf0*/  IMAD.MOV.U32 R14, RZ, RZ, R12 ;  /* 0x000000ffff0e7224 */ /* 0x000fe400078e000c */
[----:B------:R-:W-:Y:S02]  /*10d00*/  IMAD.MOV.U32 R16, RZ, RZ, R15 ;  /* 0x000000ffff107224 */ /* 0x000fe400078e000f */
[----:B------:R-:W-:-:S07]  /*10d10*/  IMAD.MOV.U32 R154, RZ, RZ, R20 ;  /* 0x000000ffff9a7224 */ /* 0x000fce00078e0014 */
.L_x_13598:
[----:B------:R-:W2:Y:S01]  /*10d20*/  LDL R21, [R1+0x1c] ;  /* 0x00001c0001157983 */ /* 0x000ea20000100800 */
[----:B------:R-:W0:Y:S01]  /*10d30*/  LDC R8, c[0x0][0x448] ;  /* 0x00011200ff087b82 */ /* 0x000e220000000800 */
[----:B------:R-:W-:Y:S02]  /*10d40*/  ULDC UR12, c[0x0][0x9dc] ;  /* 0x00027700000c7ab9 */ /* 0x000fe40000000800 */
[----:B------:R-:W3:Y:S04]  /*10d50*/  LDL R15, [R1+0x8] ;  /* 0x00000800010f7983 */ /* 0x000ee80000100800 */
[----:B------:R-:W3:Y:S01]  /*10d60*/  LDL R13, [R1+0xc] ;  /* 0x00000c00010d7983 */ /* 0x000ee20000100800 */
[----:B------:R-:W1:Y:S01]  /*10d70*/  LDC R20, c[0x0][0x9e4] ;  /* 0x00027900ff147b82 */ /* 0x000e620000000800 */
[----:B0-----:R-:W-:-:S02]  /*10d80*/  ISETP.NE.AND P4, PT, R8, 0x1, PT ;  /* 0x000000010800780c */ /* 0x001fc40003f85270 */
[----:B-1----:R-:W-:-:S11]  /*10d90*/  ISETP.GE.AND P5, PT, R20, 0x1, PT ;  /* 0x000000011400780c */ /* 0x002fd60003fa6270 */
[----:B------:R-:W0:Y:S08]  /*10da0*/  @P4 LDC R9, c[0x0][0x44c] ;  /* 0x00011300ff094b82 */ /* 0x000e300000000800 */
[----:B------:R-:W1:Y:S01]  /*10db0*/  @P4 LDC R12, c[0x0][0x450] ;  /* 0x00011400ff0c4b82 */ /* 0x000e620000000800 */
[----:B--2---:R-:W-:-:S04]  /*10dc0*/  VIADD R8, R21, 0xbf ;  /* 0x000000bf15087836 */ /* 0x004fc80000000000 */
[----:B0-----:R-:W-:Y:S01]  /*10dd0*/  @P4 IMAD.HI.U32 R9, R8, R9, RZ ;  /* 0x0000000908094227 */ /* 0x001fe200078e00ff */
[----:B---3--:R-:W-:-:S04]  /*10de0*/  IADD3 R13, R13, 0x1, -R15 ;  /* 0x000000010d0d7810 */ /* 0x008fc80007ffe80f */
        /* <DEDUP_REMOVED lines=15> */
.L_x_13619:
[----:B------:R-:W-:-:S13]  /*10ee0*/  ISETP.NE.AND P2, PT, R20, 0x1, PT ;  /* 0x000000011400780c */ /* 0x000fda0003f45270 */
[----:B------:R-:W0:Y:S02]  /*10ef0*/  @P2 LDC.64 R8, c[0x0][0x9e8] ;  /* 0x00027a00ff082b82 */ /* 0x000e240000000a00 */
[----:B0-----:R-:W-:-:S05]  /*10f00*/  @P2 IMAD.HI.U32 R8, R13, R8, RZ ;  /* 0x000000080d082227 */ /* 0x001fca00078e00ff */
[----:B------:R-:W-:-:S07]  /*10f10*/  @P2 SHF.R.U32.HI R13, RZ, R9, R8 ;  /* 0x00000009ff0d2219 */ /* 0x000fce0000011608 */
.L_x_13620:
[----:B------:R-:W-:Y:S05]  /*10f20*/  BSYNC B0 ;  /* 0x0000000000007941 */ /* 0x000fea0003800000 */
.L_x_13618:
[----:B------:R-:W-:-:S05]  /*10f30*/  IMAD R13, R13, R20, RZ ;  /* 0x000000140d0d7224 */ /* 0x000fca00078e02ff */
[----:B------:R-:W-:-:S07]  /*10f40*/  VIMNMX R12, R12, R13, !PT ;  /* 0x0000000d0c0c7248 */ /* 0x000fce0007fe0100 */
.L_x_13617:
[----:B------:R-:W2:Y:S01]  /*10f50*/  LDL R8, [R1+0x58] ;  /* 0x0000580001087983 */ /* 0x000ea20000100800 */
[----:B------:R-:W-:-:S05]  /*10f60*/  VIADD R12, R12, 0x7f ;  /* 0x0000007f0c0c7836 */ /* 0x000fca0000000000 */
[----:B------:R-:W-:-:S04]  /*10f70*/  SHF.R.S32.HI R9, RZ, 0x1f, R12 ;  /* 0x0000001fff097819 */ /* 0x000fc8000001140c */
[----:B------:R-:W-:-:S04]  /*10f80*/  LEA.HI R9, R9, R12, RZ, 0x7 ;  /* 0x0000000c09097211 */ /* 0x000fc800078f38ff */
[----:B------:R-:W-:-:S04]  /*10f90*/  SHF.R.S32.HI R9, RZ, 0x7, R9 ;  /* 0x00000007ff097819 */ /* 0x000fc80000011409 */
[----:B--2---:R-:W-:-:S04]  /*10fa0*/  VIMNMX R8, R8, R9, !PT ;  /* 0x0000000908087248 */ /* 0x004fc80007fe0100 */
[----:B------:R-:W-:Y:S01]  /*10fb0*/  ISETP.GE.AND P2, PT, R0, R8, PT ;  /* 0x000000080000720c */ /* 0x000fe20003f46270 */
[----:B------:R0:W-:-:S12]  /*10fc0*/  STL [R1+0x50], R8 ;  /* 0x0000500801007387 */ /* 0x0001d80000100800 */
[----:B0-----:R-:W-:Y:S05]  /*10fd0*/  @!P2 BRA `(.L_x_13621) ;  /* 0x000000280000a947 */ /* 0x001fea0003800000 */
[----:B------:R-:W-:Y:S02]  /*10fe0*/  IMAD.MOV.U32 R13, RZ, RZ, R5 ;  /* 0x000000ffff0d7224 */ /* 0x000fe400078e0005 */
[----:B------:R-:W-:Y:S02]  /*10ff0*/  IMAD.MOV.U32 R12, RZ, RZ, R14 ;  /* 0x000000ffff0c7224 */ /* 0x000fe400078e000e */
[----:B------:R-:W-:Y:S02]  /*11000*/  IMAD.MOV.U32 R8, RZ, RZ, R154 ;  /* 0x000000ffff087224 */ /* 0x000fe400078e009a */
[----:B------:R-:W-:-:S07]  /*11010*/  IMAD.MOV.U32 R20, RZ, RZ, R16 ;  /* 0x000000ffff147224 */ /* 0x000fce00078e0010 */
.L_x_13631:
        /* <DEDUP_REMOVED lines=11> */
.L_x_13623:
[----:B------:R-:W-:Y:S01]  /*110d0*/  IMAD R5, R16, 0x8, R2 ;  /* 0x0000000810057824 */ /* 0x000fe200078e0202 */
[----:B------:R-:W-:-:S04]  /*110e0*/  SHF.L.U32 R14, R154, 0x1f, RZ ;  /* 0x0000001f9a0e7819 */ /* 0x000fc800000006ff */
[----:B------:R0:W1:Y:S01]  /*110f0*/  SYNCS.PHASECHK.TRANS64.TRYWAIT P3, [R5+URZ+0x16830], R14 ;  /* 0x0168300e050075a7 */ /* 0x000062000806017f */
[----:B------:R-:W-:Y:S05]  /*11100*/  @!P0 BRA `(.L_x_13624) ;  /* 0x0000000000048947 */ /* 0x000fea0003800000 */
[----:B------:R-:W-:Y:S01]  /*11110*/  BPT.TRAP 0x1 ;  /* 0x000000040000795c */ /* 0x000fe20000300000 */
.L_x_13624:
[----:B------:R-:W-:Y:S04]  /*11120*/  BSSY B0, `(.L_x_13622) ;  /* 0x0000004000007945 */ /* 0x000fe80003800000 */
[----:B-1----:R-:W-:Y:S05]  /*11130*/  @P3 BRA `(.L_x_13625) ;  /* 0x0000000000083947 */ /* 0x002fea0003800000 */
[----:B------:R-:W1:Y:S02]  /*11140*/  SYNCS.PHASECHK.TRANS64.TRYWAIT P3, [R5+URZ+0x16830], R14 ;  /* 0x0168300e050075a7 */ /* 0x000e64000806017f */
[----:B-1----:R-:W-:Y:S05]  /*11150*/  @!P3 BRA `(.L_x_13626) ;  /* 0x0000011000e4b947 */ /* 0x002fea0003800000 */
.L_x_13625:
[----:B------:R-:W-:Y:S05]  /*11160*/  BSYNC B0 ;  /* 0x0000000000007941 */ /* 0x000fea0003800000 */
.L_x_13622:
[----:B------:R-:W2:Y:S01]  /*11170*/  LDL R9, [R1+0x20] ;  /* 0x0000200001097983 */ /* 0x000ea20000100800 */
[----:B------:R-:W-:Y:S01]  /*11180*/  IMAD.MOV.U32 R15, RZ, RZ, 0x40000040 ;  /* 0x40000040ff0f7424 */ /* 0x000fe200078e00ff */
[----:B------:R-:W-:Y:S05]  /*11190*/  WARPSYNC.ALL ;  /* 0x0000000000007948 */ /* 0x000fea0003800000 */
[----:B------:R-:W-:Y:S01]  /*111a0*/  R2UR UR23, R15 ;  /* 0x000000000f1772ca */ /* 0x000fe200000e0000 */
[----:B01----:R-:W0:Y:S01]  /*111b0*/  S2R R5, SR_TID.X ;  /* 0x0000000000057919 */ /* 0x003e220000002100 */
[----:B------:R-:W-:Y:S01]  /*111c0*/  IMAD.MOV.U32 R27, RZ, RZ, 0x40000040 ;  /* 0x40000040ff1b7424 */ /* 0x000fe200078e00ff */
[----:B------:R-:W-:Y:S01]  /*111d0*/  R2UR UR12, R6 ;  /* 0x00000000060c72ca */ /* 0x000fe200000e0000 */
[----:B------:R-:W-:Y:S01]  /*111e0*/  IMAD.MOV.U32 R25, RZ, RZ, 0x40000040 ;  /* 0x40000040ff197424 */ /* 0x000fe200078e00ff */
[----:B------:R-:W-:-:S02]  /*111f0*/  R2UR UR13, R7 ;  /* 0x00000000070d72ca */ /* 0x000fc400000e0000 */
[----:B0-----:R-:W-:-:S05]  /*11200*/  SHF.R.U32.HI R5, RZ, 0x7, R5 ;  /* 0x00000007ff057819 */ /* 0x001fca0000011605 */
[----:B------:R-:W-:Y:S01]  /*11210*/  VIADD R5, R5, 0x8 ;  /* 0x0000000805057836 */ /* 0x000fe20000000000 */
[----:B------:R-:W-:Y:S02]  /*11220*/  R2UR UR15, R27 ;  /* 0x000000001b0f72ca */ /* 0x000fe400000e0000 */
[----:B------:R-:W-:Y:S02]  /*11230*/  R2UR UR19, R25 ;  /* 0x00000000191372ca */ /* 0x000fe400000e0000 */
[----:B------:R-:W-:Y:S01]  /*11240*/  R2UR UR27, R27 ;  /* 0x000000001b1b72ca */ /* 0x000fe200000e0000 */
[----:B------:R0:W-:Y:S01]  /*11250*/  BAR.SYNC.DEFER_BLOCKING R5, 0x100 ;  /* 0x000400050000751d */ /* 0x0001e20000010000 */
[----:B--2---:R-:W-:-:S04]  /*11260*/  IMAD R26, R16, 0x400, R9 ;  /* 0x00000400101a7824 */ /* 0x004fc800078e0209 */
[----:B------:R-:W-:-:S05]  /*11270*/  VIADD R14, R26, 0x4 ;  /* 0x000000041a0e7836 */ /* 0x000fca0000000000 */
[----:B------:R-:W-:Y:S02]  /*11280*/  R2UR UR22, R14 ;  /* 0x000000000e1672ca */ /* 0x000fe400000e0000 */
[----:B------:R-:W2:Y:S01]  /*11290*/  LDL.64 R14, [R1] ;  /* 0x00000000010e7983 */ /* 0x000ea20000100a00 */
[C---:B------:R-:W-:Y:S01]  /*112a0*/  R2UR UR14, R26.reuse ;  /* 0x000000001a0e72ca */ /* 0x040fe200000e0000 */
[C---:B------:R-:W-:Y:S02]  /*112b0*/  VIADD R24, R26.reuse, 0x2 ;  /* 0x000000021a187836 */ /* 0x040fe40000000000 */
[----:B------:R-:W-:-:S03]  /*112c0*/  VIADD R26, R26, 0x6 ;  /* 0x000000061a1a7836 */ /* 0x000fc60000000000 */
[----:B------:R-:W-:Y:S02]  /*112d0*/  R2UR UR18, R24 ;  /* 0x00000000181272ca */ /* 0x000fe400000e0000 */
[----:B------:R-:W-:Y:S02]  /*112e0*/  R2UR UR26, R26 ;  /* 0x000000001a1a72ca */ /* 0x000fe400000e0000 */
[----:B------:R-:W-:-:S06]  /*112f0*/  WARPGROUP.ARRIVE ;  /* 0x00000000000079c5 */ /* 0x000fcc0000000000 */
[----:B------:R-:W-:Y:S01]  /*11300*/  HGMMA.64x128x16.F32.BF16 R24, gdesc[UR12], RZ, !UPT, gsb0 ;  /* 0x01e000000c1879f0 */ /* 0x000fe2000c0018ff */
[----:B------:R-:W-:Y:S02]  /*11310*/  R2UR UR20, R156 ;  /* 0x000000009c1472ca */ /* 0x000fe400000e0000 */
[----:B------:R-:W-:Y:S01]  /*11320*/  R2UR UR21, R157 ;  /* 0x000000009d1572ca */ /* 0x000fe200000e0000 */
[----:B------:R-:W-:Y:S02]  /*11330*/  WARPGROUP.DEPBAR.LE gsb0, 0x0 ;  /* 0x00008000000079c5 */ /* 0x000fe40000010000 */
[----:B------:R-:W-:Y:S01]  /*11340*/  WARPGROUP.ARRIVE ;  /* 0x00000000000079c5 */ /* 0x000fe20000000000 */
[----:B--2---:R-:W-:Y:S02]  /*11350*/  R2UR UR16, R14 ;  /* 0x000000000e1072ca */ /* 0x004fe400000e0000 */
        /* <DEDUP_REMOVED lines=14> */
.L_x_13628:
[----:B------:R-:W-:Y:S01]  /*11440*/  SHF.L.U32 R5, R8, 0x1f, RZ ;  /* 0x0000001f08057819 */ /* 0x000fe200000006ff */
[----:B------:R-:W-:-:S04]  /*11450*/  IMAD R8, R20, 0x8, R2 ;  /* 0x0000000814087824 */ /* 0x000fc800078e0202 */
[----:B------:R0:W1:Y:S01]  /*11460*/  SYNCS.PHASECHK.TRANS64.TRYWAIT P2, [R8+URZ+0x16850], R5 ;  /* 0x01685005080075a7 */ /* 0x000062000804017f */
[----:B------:R-:W-:Y:S05]  /*11470*/  @!P0 BRA `(.L_x_13629) ;  /* 0x0000000000048947 */ /* 0x000fea0003800000 */
[----:B------:R-:W-:Y:S01]  /*11480*/  BPT.TRAP 0x1 ;  /* 0x000000040000795c */ /* 0x000fe20000300000 */
.L_x_13629:
[----:B-1----:R-:W-:Y:S05]  /*11490*/  @P2 BRA `(.L_x_13627) ;  /* 0x0000000000082947 */ /* 0x002fea0003800000 */
[----:B------:R-:W1:Y:S02]  /*114a0*/  SYNCS.PHASECHK.TRANS64.TRYWAIT P2, [R8+URZ+0x16850], R5 ;  /* 0x01685005080075a7 */ /* 0x000e64000804017f */
[----:B-1----:R-:W-:Y:S05]  /*114b0*/  @!P2 BRA `(.L_x_13630) ;  /* 0x000001100020a947 */ /* 0x002fea0003800000 */
.L_x_13627:
[----:B01----:R-:W-:Y:S01]  /*114c0*/  VIADD R5, R2, 0x400 ;  /* 0x0000040002057836 */ /* 0x003fe20000000000 */
[----:B------:R-:W-:Y:S05]  /*114d0*/  WARPSYNC.ALL ;  /* 0x0000000000007948 */ /* 0x000fea0003800000 */
[----:B------:R-:W-:-:S04]  /*114e0*/  SHF.R.U32.HI R5, RZ, 0x4, R5 ;  /* 0x00000004ff057819 */ /* 0x000fc80000011605 */
        /* <DEDUP_REMOVED lines=21> */
[----:B------:R-:W-:Y:S01]  /*11640*/  HGMMA.64x64x16.F32.BF16 R88, R148, gdesc[UR12].tnspB, R88, gsb0 ;  /* 0x40e0000c94587df0 */ /* 0x000fe20008001858 */
        /* <DEDUP_REMOVED lines=10> */
[----:B------:R-:W-:-:S02]  /*116f0*/  IMAD.MOV.U32 R45, RZ, RZ, 0x40000040 ;  /* 0x40000040ff2d7424 */ /* 0x000fc400078e00ff */
[----:B------:R-:W-:Y:S08]  /*11700*/  MUFU.TANH R21, R21 ;  /* 0x0000001500157308 */ /* 0x000ff00000002400 */
[----:B------:R-:W-:Y:S08]  /*11710*/  MUFU.TANH R28, R28 ;  /* 0x0000001c001c7308 */ /* 0x000ff00000002400 */
[----:B------:R-:W-:Y:S08]  /*11720*/  MUFU.TANH R29, R29 ;  /* 0x0000001d001d7308 */ /* 0x000ff00000002400 */
[----:B------:R-:W-:Y:S08]  /*11730*/  MUFU.TANH R33, R33 ;  /* 0x0000002100217308 */ /* 0x000ff00000002400 */
[----:B------:R-:W-:Y:S01]  /*11740*/  MUFU.TANH R53, R53 ;  /* 0x0000003500357308 */ /* 0x000fe20000002400 */
[----:B------:R-:W-:-:S02]  /*11750*/  WARPGROUP.DEPBAR.LE gsb0, 0x0 ;  /* 0x00008000000079c5 */ /* 0x000fc40000010000 */
[----:B------:R-:W-:-:S05]  /*11760*/  WARPGROUP.ARRIVE ;  /* 0x00000000000079c5 */ /* 0x000fca0000000000 */
[----:B------:R0:W-:Y:S01]  /*11770*/  MUFU.TANH R151, R35 ;  /* 0x0000002300977308 */ /* 0x0001e20000002400 */
[----:B------:R-:W-:Y:S01]  /*11780*/  FMUL.FTZ R149, R47, UR7 ;  /* 0x000000072f957c20 */ /* 0x000fe20008410000 */
[----:B------:R-:W-:Y:S01]  /*11790*/  FMUL.FTZ R47, R69, UR7 ;  /* 0x00000007452f7c20 */ /* 0x000fe20008410000 */
[----:B------:R-:W-:Y:S01]  /*117a0*/  HGMMA.64x64x16.F32.BF16 R88, R144, gdesc[UR12].tnspB, R88, gsb0 ;  /* 0x40e0000c90587df0 */ /* 0x000fe20008001858 */
[----:B------:R-:W-:Y:S01]  /*117b0*/  R2UR UR14, R14 ;  /* 0x000000000e0e72ca */ /* 0x000fe200000e0000 */
[----:B------:R-:W-:Y:S01]  /*117c0*/  VIADD R14, R8, 0x180 ;  /* 0x00000180080e7836 */ /* 0x000fe20000000000 */
[----:B------:R-:W-:Y:S01]  /*117d0*/  R2UR UR15, R15 ;  /* 0x000000000f0f72ca */ /* 0x000fe200000e0000 */
[----:B------:R-:W-:Y:S01]  /*117e0*/  IMAD.MOV.U32 R15, RZ, RZ, 0x40000040 ;  /* 0x40000040ff0f7424 */ /* 0x000fe200078e00ff */
[----:B------:R1:W-:Y:S01]  /*117f0*/  MUFU.TANH R150, R26 ;  /* 0x0000001a00967308 */ /* 0x0003e20000002400 */
[----:B0-----:R-:W-:Y:S01]  /*11800*/  FMUL.FTZ R35, R58, UR7 ;  /* 0x000000073a237c20 */ /* 0x001fe20008410000 */
[----:B------:R-:W-:Y:S01]  /*11810*/  FMUL.FTZ R58, R67, UR7 ;  /* 0x00000007433a7c20 */ /* 0x000fe20008410000 */
[----:B------:R-:W-:-:S05]  /*11820*/  FMUL.FTZ R67, R86, UR7 ;  /* 0x0000000756437c20 */ /* 0x000fca0008410000 */
[----:B------:R0:W2:Y:S01]  /*11830*/  MUFU.TANH R148, R27 ;  /* 0x0000001b00947308 */ /* 0x0000a20000002400 */
[----:B-1----:R-:W-:Y:S01]  /*11840*/  FMUL.FTZ R26, R40, UR7 ;  /* 0x00000007281a7c20 */ /* 0x002fe20008410000 */
[----:B------:R-:W-:Y:S01]  /*11850*/  FMUL.FTZ R40, R61, UR7 ;  /* 0x000000073d287c20 */ /* 0x000fe20008410000 */
[----:B------:R-:W-:-:S05]  /*11860*/  FMUL.FTZ R61, R74, UR7 ;  /* 0x000000074a3d7c20 */ /* 0x000fca0008410000 */
[----:B------:R-:W-:Y:S01]  /*11870*/  MUFU.TANH R26, R26 ;  /* 0x0000001a001a7308 */ /* 0x000fe20000002400 */
[----:B0-----:R-:W-:-:S07]  /*11880*/  FMUL.FTZ R27, R41, UR7 ;  /* 0x00000007291b7c20 */ /* 0x001fce0008410000 */
[----:B------:R-:W-:Y:S01]  /*11890*/  MUFU.TANH R27, R27 ;  /* 0x0000001b001b7308 */ /* 0x000fe20000002400 */
[----:B--2---:R-:W-:-:S07]  /*118a0*/  IMAD.MOV.U32 R81, RZ, RZ, R148 ;  /* 0x000000ffff517224 */ /* 0x004fce00078e0094 */
[----:B------:R-:W-:Y:S08]  /*118b0*/  MUFU.TANH R41, R42 ;  /* 0x0000002a00297308 */ /* 0x000ff00000002400 */
[----:B------:R0:W-:Y:S08]  /*118c0*/  MUFU.TANH R42, R43 ;  /* 0x0000002b002a7308 */ /* 0x0001f00000002400 */
[----:B------:R-:W-:Y:S01]  /*118d0*/  MUFU.TANH R40, R40 ;  /* 0x0000002800287308 */ /* 0x000fe20000002400 */
[----:B0-----:R-:W-:Y:S01]  /*118e0*/  FMUL.FTZ R43, R65, UR7 ;  /* 0x00000007412b7c20 */ /* 0x001fe20008410000 */
[----:B------:R-:W-:-:S06]  /*118f0*/  FMUL.FTZ R65, R82, UR7 ;  /* 0x0000000752417c20 */ /* 0x000fcc0008410000 */
[----:B------:R-:W-:Y:S08]  /*11900*/  MUFU.TANH R43, R43 ;  /* 0x0000002b002b7308 */ /* 0x000ff00000002400 */
[----:B------:R-:W-:Y:S08]  /*11910*/  MUFU.TANH R47, R47 ;  /* 0x0000002f002f7308 */ /* 0x000ff00000002400 */
[----:B------:R-:W-:Y:S01]  /*11920*/  MUFU.TANH R149, R149 ;  /* 0x0000009500957308 */ /* 0x000fe20000002400 */
[----:B------:R-:W-:-:S02]  /*11930*/  WARPGROUP.DEPBAR.LE gsb0, 0x0 ;  /* 0x00008000000079c5 */ /* 0x000fc40000010000 */
[----:B------:R-:W-:-:S05]  /*11940*/  WARPGROUP.ARRIVE ;  /* 0x00000000000079c5 */ /* 0x000fca0000000000 */
[----:B------:R0:W-:Y:S01]  /*11950*/  MUFU.TANH R147, R39 ;  /* 0x0000002700937308 */ /* 0x0001e20000002400 */
[----:B------:R-:W-:Y:S01]  /*11960*/  HGMMA.64x64x16.F32.BF16 R88, R140, gdesc[UR12].tnspB, R88, gsb0 ;  /* 0x40e0000c8c587df0 */ /* 0x000fe20008001858 */
[----:B------:R-:W-:Y:S02]  /*11970*/  R2UR UR14, R14 ;  /* 0x000000000e0e72ca */ /* 0x000fe400000e0000 */
[----:B------:R-:W-:Y:S01]  /*11980*/  R2UR UR15, R15 ;  /* 0x000000000f0f72ca */ /* 0x000fe200000e0000 */
[----:B------:R-:W-:Y:S01]  /*11990*/  FMUL.FTZ R15, R32, UR7 ;  /* 0x00000007200f7c20 */ /* 0x000fe20008410000 */
[----:B------:R-:W-:Y:S01]  /*119a0*/  FMUL.FTZ R32, R52, UR7 ;  /* 0x0000000734207c20 */ /* 0x000fe20008410000 */
[----:B------:R-:W-:Y:S01]  /*119b0*/  FMUL.FTZ R52, R80, UR7 ;  /* 0x0000000750347c20 */ /* 0x000fe20008410000 */
[----:B------:R1:W2:Y:S01]  /*119c0*/  MUFU.TANH R14, R34 ;  /* 0x00000022000e7308 */ /* 0x0002a20000002400 */
[----:B0-----:R-:W-:Y:S02]  /*119d0*/  IMAD.MOV.U32 R39, RZ, RZ, R151 ;  /* 0x000000ffff277224 */ /* 0x001fe400078e0097 */
[----:B------:R-:W-:Y:S01]  /*119e0*/  FMUL.FTZ R151, R46, UR7 ;  /* 0x000000072e977c20 */ /* 0x000fe20008410000 */
[----:B------:R-:W-:Y:S01]  /*119f0*/  FMUL.FTZ R46, R68, UR7 ;  /* 0x00000007442e7c20 */ /* 0x000fe20008410000 */
[----:B------:R-:W-:Y:S01]  /*11a00*/  FMUL.FTZ R68, R87, UR7 ;  /* 0x0000000757447c20 */ /* 0x000fe20008410000 */
[----:B------:R-:W-:-:S02]  /*11a10*/  IMAD.MOV.U32 R44, RZ, RZ, R39 ;  /* 0x000000ffff2c7224 */ /* 0x000fc400078e0027 */
[----:B------:R-:W-:Y:S01]  /*11a20*/  MUFU.TANH R15, R15 ;  /* 0x0000000f000f7308 */ /* 0x000fe20000002400 */
[----:B-1----:R-:W-:Y:S01]  /*11a30*/  FMUL.FTZ R34, R56, UR7 ;  /* 0x0000000738227c20 */ /* 0x002fe20008410000 */
[----:B------:R-:W-:Y:S01]  /*11a40*/  FMUL.FTZ R56, R63, UR7 ;  /* 0x000000073f387c20 */ /* 0x000fe20008410000 */
[----:B------:R-:W-:-:S05]  /*11a50*/  FMUL.FTZ R63, R78, UR7 ;  /* 0x000000074e3f7c20 */ /* 0x000fca0008410000 */
[----:B------:R0:W1:Y:S01]  /*11a60*/  MUFU.TANH R146, R30 ;  /* 0x0000001e00927308 */ /* 0x0000620000002400 */
[----:B--2---:R-:W-:-:S07]  /*11a70*/  IMAD.MOV.U32 R39, RZ, RZ, R14 ;  /* 0x000000ffff277224 */ /* 0x004fce00078e000e */
[----:B------:R2:W-:Y:S01]  /*11a80*/  MUFU.TANH R144, R31 ;  /* 0x0000001f00907308 */ /* 0x0005e20000002400 */
[----:B0-----:R-:W-:Y:S01]  /*11a90*/  FMUL.FTZ R30, R48, UR7 ;  /* 0x00000007301e7c20 */ /* 0x001fe20008410000 */
[----:B------:R-:W-:Y:S02]  /*11aa0*/  IMAD.MOV.U32 R48, RZ, RZ, R147 ;  /* 0x000000ffff307224 */ /* 0x000fe400078e0093 */
[----:B------:R-:W-:Y:S01]  /*11ab0*/  FMUL.FTZ R147, R50, UR7 ;  /* 0x0000000732937c20 */ /* 0x000fe20008410000 */
[----:B------:R-:W-:Y:S01]  /*11ac0*/  FMUL.FTZ R50, R76, UR7 ;  /* 0x000000074c327c20 */ /* 0x000fe20008410000 */
[----:B------:R-:W-:Y:S02]  /*11ad0*/  IMAD.MOV.U32 R76, RZ, RZ, R39 ;  /* 0x000000ffff4c7224 */ /* 0x000fe400078e0027 */
[----:B------:R-:W-:Y:S01]  /*11ae0*/  IMAD.MOV.U32 R69, RZ, RZ, R48 ;  /* 0x000000ffff457224 */ /* 0x000fe200078e0030 */
[----:B------:R-:W-:Y:S01]  /*11af0*/  MUFU.TANH R30, R30 ;  /* 0x0000001e001e7308 */ /* 0x000fe20000002400 */
[----:B--2---:R-:W-:Y:S01]  /*11b00*/  FMUL.FTZ R31, R49, UR7 ;  /* 0x00000007311f7c20 */ /* 0x004fe20008410000 */
[----:B------:R-:W-:Y:S01]  /*11b10*/  FMUL.FTZ R48, R72, UR7 ;  /* 0x0000000748307c20 */ /* 0x000fe20008410000 */
[----:B-1----:R-:W-:-:S05]  /*11b20*/  IMAD.MOV.U32 R80, RZ, RZ, R146 ;  /* 0x000000ffff507224 */ /* 0x002fca00078e0092 */
[----:B------:R-:W-:Y:S08]  /*11b30*/  MUFU.TANH R31, R31 ;  /* 0x0000001f001f7308 */ /* 0x000ff00000002400 */
[----:B------:R-:W-:Y:S08]  /*11b40*/  MUFU.TANH R32, R32 ;  /* 0x0000002000207308 */ /* 0x000ff00000002400 */
[----:B------:R-:W-:Y:S08]  /*11b50*/  MUFU.TANH R34, R34 ;  /* 0x0000002200227308 */ /* 0x000ff00000002400 */
[----:B------:R0:W1:Y:S01]  /*11b60*/  MUFU.TANH R145, R38 ;  /* 0x0000002600917308 */ /* 0x0000620000002400 */
[----:B------:R-:W-:-:S02]  /*11b70*/  WARPGROUP.DEPBAR.LE gsb0, 0x0 ;  /* 0x00008000000079c5 */ /* 0x000fc40000010000 */
[----:B------:R-:W-:Y:S01]  /*11b80*/  FMUL.FTZ R142, R24, UR7 ;  /* 0x00000007188e7c20 */ /* 0x000fe20008410000 */
[----:B------:R-:W-:Y:S01]  /*11b90*/  FMUL.FTZ R140, R25, UR7 ;  /* 0x00000007198c7c20 */ /* 0x000fe20008410000 */
[----:B------:R-:W-:Y:S01]  /*11ba0*/  WARPGROUP.ARRIVE ;  /* 0x00000000000079c5 */ /* 0x000fe20000000000 */
[----:B------:R-:W-:Y:S01]  /*11bb0*/  FMUL.FTZ R24, R36, UR7 ;  /* 0x0000000724187c20 */ /* 0x000fe20008410000 */
[----:B------:R-:W-:Y:S01]  /*11bc0*/  FMUL.FTZ R25, R37, UR7 ;  /* 0x0000000725197c20 */ /* 0x000fe20008410000 */
[----:B------:R-:W-:Y:S01]  /*11bd0*/  FMUL.FTZ R36, R57, UR7 ;  /* 0x0000000739247c20 */ /* 0x000fe20008410000 */
[----:B------:R-:W2:Y:S01]  /*11be0*/  MUFU.TANH R142, R142 ;  /* 0x0000008e008e7308 */ /* 0x000ea20000002400 */
[----:B0-----:R-:W-:Y:S01]  /*11bf0*/  FMUL.FTZ R38, R60, UR7 ;  /* 0x000000073c267c20 */ /* 0x001fe20008410000 */
[----:B------:R-:W-:Y:S01]  /*11c00*/  HGMMA.64x64x16.F32.BF16 R88, R136, gdesc[UR12].tnspB, R88, gsb0 ;  /* 0x40e0000c88587df0 */ /* 0x000fe20008001858 */
[----:B-1----:R-:W-:Y:S02]  /*11c10*/  IMAD.MOV.U32 R49, RZ, RZ, R145 ;  /* 0x000000ffff317224 */ /* 0x002fe400078e0091 */
[----:B------:R-:W-:Y:S01]  /*11c20*/  FMUL.FTZ R145, R51, UR7 ;  /* 0x0000000733917c20 */ /* 0x000fe20008410000 */
[----:B------:R-:W-:Y:S01]  /*11c30*/  FMUL.FTZ R51, R77, UR7 ;  /* 0x000000074d337c20 */ /* 0x000fe20008410000 */
[----:B------:R-:W-:Y:S01]  /*11c40*/  FMUL.FTZ R141, R55, UR7 ;  /* 0x00000007378d7c20 */ /* 0x000fe20008410000 */
[----:B------:R-:W-:Y:S01]  /*11c50*/  IMAD.MOV.U32 R72, RZ, RZ, R49 ;  /* 0x000000ffff487224 */ /* 0x000fe200078e0031 */
[----:B------:R-:W0:Y:S01]  /*11c60*/  MUFU.TANH R140, R140 ;  /* 0x0000008c008c7308 */ /* 0x000e220000002400 */
[----:B------:R-:W-:Y:S01]  /*11c70*/  FMUL.FTZ R49, R73, UR7 ;  /* 0x0000000749317c20 */ /* 0x000fe20008410000 */
[----:B------:R-:W-:Y:S01]  /*11c80*/  FMUL.FTZ R55, R84, UR7 ;  /* 0x0000000754377c20 */ /* 0x000fe20008410000 */
[----:B------:R-:W-:Y:S01]  /*11c90*/  FMUL.FTZ R143, R54, UR7 ;  /* 0x00000007368f7c20 */ /* 0x000fe20008410000 */
[----:B------:R-:W-:Y:S01]  /*11ca0*/  FMUL.FTZ R54, R85, UR7 ;  /* 0x0000000755367c20 */ /* 0x000fe20008410000 */
[----:B------:R-:W-:-:S02]  /*11cb0*/  IMAD.MOV.U32 R73, RZ, RZ, R44 ;  /* 0x000000ffff497224 */ /* 0x000fc400078e002c */
[----:B------:R-:W-:Y:S01]  /*11cc0*/  FMUL.FTZ R37, R59, UR7 ;  /* 0x000000073b257c20 */ /* 0x000fe20008410000 */
[----:B------:R-:W-:Y:S01]  /*11cd0*/  FMUL.FTZ R59, R70, UR7 ;  /* 0x00000007463b7c20 */ /* 0x000fe20008410000 */
[----:B------:R-:W1:Y:S01]  /*11ce0*/  MUFU.TANH R24, R24 ;  /* 0x0000001800187308 */ /* 0x000e620000002400 */
[----:B--2---:R-:W-:Y:S01]  /*11cf0*/  FMNMX.FTZ R14, R142, R12, !PT ;  /* 0x0000000c8e0e7209 */ /* 0x004fe20007810000 */
[----:B------:R-:W-:Y:S01]  /*11d00*/  IMAD.MOV.U32 R84, RZ, RZ, R150 ;  /* 0x000000ffff547224 */ /* 0x000fe200078e0096 */
[----:B------:R-:W-:Y:S01]  /*11d10*/  R2UR UR15, R45 ;  /* 0x000000002d0f72ca */ /* 0x000fe200000e0000 */
[----:B------:R-:W-:Y:S02]  /*11d20*/  IMAD.MOV.U32 R77, RZ, RZ, R144 ;  /* 0x000000ffff4d7224 */ /* 0x000fe400078e0090 */
        /* <DEDUP_REMOVED lines=10> */
[----:B------:R-:W-:-:S04]  /*11dd0*/  FMNMX.FTZ R14, R21, R14, !PT ;  /* 0x0000000e150e7209 */ /* 0x000fc80007810000 */
[----:B-1----:R-:W-:-:S03]  /*11de0*/  FMNMX.FTZ R14, R24, R14, !PT ;  /* 0x0000000e180e7209 */ /* 0x002fc60007810000 */
[----:B------:R-:W-:Y:S01]  /*11df0*/  MUFU.TANH R46, R46 ;  /* 0x0000002e002e7308 */ /* 0x000fe20000002400 */
[----:B--2---:R-:W-:-:S04]  /*11e00*/  FMNMX.FTZ R14, R25, R14, !PT ;  /* 0x0000000e190e7209 */ /* 0x004fc80007810000 */
        /* <DEDUP_REMOVED lines=9> */
[----:B------:R-:W-:Y:S01]  /*11ea0*/  FMNMX.FTZ R14, R32, R14, !PT ;  /* 0x0000000e200e7209 */ /* 0x000fe20007810000 */
[----:B------:R-:W-:Y:S02]  /*11eb0*/  WARPGROUP.DEPBAR.LE gsb0, 0x0 ;  /* 0x00008000000079c5 */ /* 0x000fe40000010000 */
[----:B------:R-:W-:Y:S02]  /*11ec0*/  IMAD.MOV.U32 R139, RZ, RZ, R42 ;  /* 0x000000ffff8b7224 */ /* 0x000fe400078e002a */
[----:B------:R-:W-:Y:S01]  /*11ed0*/  FMUL.FTZ R42, R64, UR7 ;  /* 0x00000007402a7c20 */ /* 0x000fe20008410000 */
[----:B------:R-:W-:Y:S01]  /*11ee0*/  FMNMX.FTZ R14, R33, R14, !PT ;  /* 0x0000000e210e7209 */ /* 0x000fe20007810000 */
[----:B------:R-:W-:Y:S01]  /*11ef0*/  MUFU.TANH R51, R51 ;  /* 0x0000003300337308 */ /* 0x000fe20000002400 */
[----:B------:R-:W-:Y:S02]  /*11f00*/  IMAD.MOV.U32 R137, RZ, RZ, R41 ;  /* 0x000000ffff897224 */ /* 0x000fe400078e0029 */
[----:B------:R-:W-:Y:S01]  /*11f10*/  FMUL.FTZ R41, R62, UR7 ;  /* 0x000000073e297c20 */ /* 0x000fe20008410000 */
[----:B------:R-:W-:Y:S01]  /*11f20*/  FMNMX.FTZ R14, R34, R14, !PT ;  /* 0x0000000e220e7209 */ /* 0x000fe20007810000 */
[----:B------:R-:W-:Y:S01]  /*11f30*/  WARPGROUP.ARRIVE ;  /* 0x00000000000079c5 */ /* 0x000fe20000000000 */
[----:B------:R-:W-:Y:S01]  /*11f40*/  FMUL.FTZ R62, R75, UR7 ;  /* 0x000000074b3e7c20 */ /* 0x000fe20008410000 */
[----:B------:R-:W-:Y:S01]  /*11f50*/  FMUL.FTZ R64, R79, UR7 ;  /* 0x000000074f407c20 */ /* 0x000fe20008410000 */
[----:B0-----:R-:W-:Y:S01]  /*11f60*/  FMNMX.FTZ R14, R36, R14, !PT ;  /* 0x0000000e240e7209 */ /* 0x001fe20007810000 */
[----:B------:R-:W0:Y:S03]  /*11f70*/  MUFU.TANH R42, R42 ;  /* 0x0000002a002a7308 */ /* 0x000e260000002400 */
[----:B---3--:R-:W-:-:S04]  /*11f80*/  FMNMX.FTZ R14, R38, R14, !PT ;  /* 0x0000000e260e7209 */ /* 0x008fc80007810000 */
[----:B------:R-:W-:Y:S01]  /*11f90*/  FMNMX.FTZ R14, R40, R14, !PT ;  /* 0x0000000e280e7209 */ /* 0x000fe20007810000 */
[----:B------:R-:W1:Y:S08]  /*11fa0*/  MUFU.TANH R52, R52 ;  /* 0x0000003400347308 */ /* 0x000e700000002400 */
        /* <DEDUP_REMOVED lines=8> */
[----:B------:R-:W-:-:S03]  /*12030*/  FMNMX.FTZ R14, R49, R14, !PT ;  /* 0x0000000e310e7209 */ /* 0x000fc60007810000 */
[----:B------:R-:W4:Y:S01]  /*12040*/  MUFU.TANH R147, R147 ;  /* 0x0000009300937308 */ /* 0x000f220000002400 */
[----:B------:R-:W-:-:S04]  /*12050*/  FMNMX.FTZ R14, R50, R14, !PT ;  /* 0x0000000e320e7209 */ /* 0x000fc80007810000 */
[----:B------:R-:W-:-:S03]  /*12060*/  FMNMX.FTZ R14, R51, R14, !PT ;  /* 0x0000000e330e7209 */ /* 0x000fc60007810000 */
[----:B------:R-:W5:Y:S01]  /*12070*/  MUFU.TANH R145, R145 ;  /* 0x0000009100917308 */ /* 0x000f620000002400 */
[----:B-1----:R-:W-:-:S04]  /*12080*/  FMNMX.FTZ R14, R52, R14, !PT ;  /* 0x0000000e340e7209 */ /* 0x002fc80007810000 */
[----:B------:R-:W-:-:S03]  /*12090*/  FMNMX.FTZ R14, R53, R14, !PT ;  /* 0x0000000e350e7209 */ /* 0x000fc60007810000 */
[----:B------:R-:W1:Y:S01]  /*120a0*/  MUFU.TANH R143, R143 ;  /* 0x0000008f008f7308 */ /* 0x000e620000002400 */
[----:B--2---:R-:W-:-:S04]  /*120b0*/  FMNMX.FTZ R14, R55, R14, !PT ;  /* 0x0000000e370e7209 */ /* 0x004fc80007810000 */
[----:B0-----:R-:W-:-:S03]  /*120c0*/  FMNMX.FTZ R14, R54, R14, !PT ;  /* 0x0000000e360e7209 */ /* 0x001fc60007810000 */
[----:B------:R-:W0:Y:S02]  /*120d0*/  MUFU.TANH R141, R141 ;  /* 0x0000008d008d7308 */ /* 0x000e240000002400 */
[----:B------:R-:W2:Y:S06]  /*120e0*/  SHFL.BFLY PT, R39, R14, 0x2, 0x1f ;  /* 0x0c401f000e277f89 */ /* 0x000eac00000e0000 */
[----:B------:R-:W0:Y:S08]  /*120f0*/  MUFU.TANH R35, R35 ;  /* 0x0000002300237308 */ /* 0x000e300000002400 */
[----:B------:R-:W0:Y:S08]  /*12100*/  MUFU.TANH R37, R37 ;  /* 0x0000002500257308 */ /* 0x000e300000002400 */
[----:B------:R-:W0:Y:S01]  /*12110*/  MUFU.TANH R41, R41 ;  /* 0x0000002900297308 */ /* 0x000e220000002400 */
[----:B--2---:R-:W-:-:S02]  /*12120*/  FMNMX.FTZ R14, R14, R39, !PT ;  /* 0x000000270e0e7209 */ /* 0x004fc40007810000 */
[----:B------:R-:W2:Y:S03]  /*12130*/  LDC R39, c[0x0][0x988] ;  /* 0x00026200ff277b82 */ /* 0x000ea60000000800 */
[----:B------:R-:W3:Y:S02]  /*12140*/  SHFL.BFLY PT, R44, R14, 0x1, 0x1f ;  /* 0x0c201f000e2c7f89 */ /* 0x000ee400000e0000 */
[----:B------:R-:W0:Y:S08]  /*12150*/  MUFU.TANH R56, R56 ;  /* 0x0000003800387308 */ /* 0x000e300000002400 */
[----:B------:R-:W0:Y:S08]  /*12160*/  MUFU.TANH R57, R57 ;  /* 0x0000003900397308 */ /* 0x000e300000002400 */
[----:B------:R-:W0:Y:S01]  /*12170*/  MUFU.TANH R58, R58 ;  /* 0x0000003a003a7308 */ /* 0x000e220000002400 */
[----:B---3--:R-:W-:Y:S01]  /*12180*/  FMNMX.FTZ R14, R14, R44, !PT ;  /* 0x0000002c0e0e7209 */ /* 0x008fe20007810000 */
[----:B------:R-:W-:-:S06]  /*12190*/  VIADD R44, R8, 0x200 ;  /* 0x00000200082c7836 */ /* 0x000fcc0000000000 */
[----:B------:R-:W3:Y:S01]  /*121a0*/  MUFU.TANH R59, R59 ;  /* 0x0000003b003b7308 */ /* 0x000ee20000002400 */
[-C--:B--2---:R-:W-:Y:S01]  /*121b0*/  FMUL.FTZ R70, R14, R39.reuse ;  /* 0x000000270e467220 */ /* 0x084fe20000410000 */
[----:B------:R-:W-:Y:S01]  /*121c0*/  R2UR UR14, R44 ;  /* 0x000000002c0e72ca */ /* 0x000fe200000e0000 */
[----:B------:R-:W-:Y:S02]  /*121d0*/  FADD.FTZ R12, -R14, R12 ;  /* 0x0000000c0e0c7221 */ /* 0x000fe40000010100 */
[--C-:B------:R-:W-:Y:S01]  /*121e0*/  FFMA.FTZ R150, R5, R39, -R70.reuse ;  /* 0x0000002705967223 */ /* 0x100fe20000010846 */
[----:B------:R-:W-:Y:S02]  /*121f0*/  FMNMX.FTZ R5, R84, R13, !PT ;  /* 0x0000000d54057209 */ /* 0x000fe40007810000 */
[----:B------:R-:W2:Y:S01]  /*12200*/  MUFU.TANH R60, R60 ;  /* 0x0000003c003c7308 */ /* 0x000ea20000002400 */
[-CC-:B------:R-:W-:Y:S01]  /*12210*/  FFMA.FTZ R45, R9, R39.reuse, -R70.reuse ;  /* 0x00000027092d7223 */ /* 0x180fe20000010846 */
[--C-:B------:R-:W-:Y:S01]  /*12220*/  FFMA.FTZ R9, R21, R39, -R70.reuse ;  /* 0x0000002715097223 */ /* 0x100fe20000010846 */
[----:B------:R-:W-:Y:S01]  /*12230*/  FMNMX.FTZ R5, R81, R5, !PT ;  /* 0x0000000551057209 */ /* 0x000fe20007810000 */
[-CC-:B------:R-:W-:Y:S01]  /*12240*/  FFMA.FTZ R146, R24, R39.reuse, -R70.reuse ;  /* 0x0000002718927223 */ /* 0x180fe20000010846 */
[--C-:B------:R-:W-:Y:S01]  /*12250*/  FFMA.FTZ R21, R25, R39, -R70.reuse ;  /* 0x0000002719157223 */ /* 0x100fe20000010846 */
[----:B------:R-:W-:Y:S01]  /*12260*/  VIADD R24, R8, 0x280 ;  /* 0x0000028008187836 */ /* 0x000fe20000000000 */
[----:B------:R-:W-:Y:S01]  /*12270*/  FMNMX.FTZ R5, R80, R5, !PT ;  /* 0x0000000550057209 */ /* 0x000fe20007810000 */
[----:B------:R-:W-:Y:S01]  /*12280*/  HGMMA.64x64x16.F32.BF16 R88, R132, gdesc[UR12].tnspB, R88, gsb0 ;  /* 0x40e0000c84587df0 */ /* 0x000fe20008001858 */
[----:B------:R-:W2:Y:S01]  /*12290*/  MUFU.TANH R61, R61 ;  /* 0x0000003d003d7308 */ /* 0x000ea20000002400 */
[----:B------:R-:W-:Y:S01]  /*122a0*/  IMAD.MOV.U32 R25, RZ, RZ, 0x40000040 ;  /* 0x40000040ff197424 */ /* 0x000fe200078e00ff */
[----:B------:R-:W-:Y:S01]  /*122b0*/  FMNMX.FTZ R5, R77, R5, !PT ;  /* 0x000000054d057209 */ /* 0x000fe20007810000 */
[-CC-:B------:R-:W-:Y:S01]  /*122c0*/  FFMA.FTZ R148, R140, R39.reuse, -R70.reuse ;  /* 0x000000278c947223 */ /* 0x180fe20000010846 */
[----:B------:R-:W-:Y:S01]  /*122d0*/  R2UR UR14, R24 ;  /* 0x00000000180e72ca */ /* 0x000fe200000e0000 */
[--C-:B------:R-:W-:Y:S01]  /*122e0*/  FFMA.FTZ R140, R26, R39, -R70.reuse ;  /* 0x000000271a8c7223 */ /* 0x100fe20000010846 */
[----:B------:R-:W-:Y:S01]  /*122f0*/  FMNMX.FTZ R5, R76, R5, !PT ;  /* 0x000000054c057209 */ /* 0x000fe20007810000 */
[-CC-:B------:R-:W-:Y:S01]  /*12300*/  FFMA.FTZ R26, R27, R39.reuse, -R70.reuse ;  /* 0x000000271b1a7223 */ /* 0x180fe20000010846 */
[----:B------:R-:W2:Y:S01]  /*12310*/  MUFU.TANH R62, R62 ;  /* 0x0000003e003e7308 */ /* 0x000ea20000002400 */
[----:B------:R-:W-:Y:S01]  /*12320*/  R2UR UR15, R25 ;  /* 0x00000000190f72ca */ /* 0x000fe200000e0000 */
[--C-:B------:R-:W-:Y:S01]  /*12330*/  FFMA.FTZ R27, R31, R39, -R70.reuse ;  /* 0x000000271f1b7223 */ /* 0x100fe20000010846 */
[----:B------:R-:W-:Y:S01]  /*12340*/  FMNMX.FTZ R5, R73, R5, !PT ;  /* 0x0000000549057209 */ /* 0x000fe20007810000 */
[-CC-:B------:R-:W-:Y:S01]  /*12350*/  FFMA.FTZ R31, R40, R39.reuse, -R70.reuse ;  /* 0x00000027281f7223 */ /* 0x180fe20000010846 */
[-CC-:B------:R-:W-:Y:S01]  /*12360*/  FFMA.FTZ R40, R50, R39.reuse, -R70.reuse ;  /* 0x0000002732287223 */ /* 0x180fe20000010846 */
[--C-:B------:R-:W-:Y:S01]  /*12370*/  FFMA.FTZ R54, R54, R39, -R70.reuse ;  /* 0x0000002736367223 */ /* 0x100fe20000010846 */
[----:B------:R-:W-:Y:S01]  /*12380*/  FMNMX.FTZ R5, R72, R5, !PT ;  /* 0x0000000548057209 */ /* 0x000fe20007810000 */
[----:B------:R-:W2:Y:S01]  /*12390*/  MUFU.TANH R63, R63 ;  /* 0x0000003f003f7308 */ /* 0x000ea20000002400 */
[-CC-:B------:R-:W-:Y:S01]  /*123a0*/  FFMA.FTZ R136, R30, R39.reuse, -R70.reuse ;  /* 0x000000271e887223 */ /* 0x180fe20000010846 */
[--C-:B------:R-:W-:Y:S01]  /*123b0*/  FFMA.FTZ R30, R36, R39, -R70.reuse ;  /* 0x00000027241e7223 */ /* 0x100fe20000010846 */
[----:B------:R-:W-:Y:S01]  /*123c0*/  FMNMX.FTZ R5, R69, R5, !PT ;  /* 0x0000000545057209 */ /* 0x000fe20007810000 */
[----:B------:R-:W-:Y:S01]  /*123d0*/  FFMA.FTZ R36, R48, R39, -R70 ;  /* 0x0000002730247223 */ /* 0x000fe20000010846 */
[----:B------:R-:W-:-:S02]  /*123e0*/  IMAD.MOV.U32 R25, RZ, RZ, 0x40000040 ;  /* 0x40000040ff197424 */ /* 0x000fc400078e00ff */
[--C-:B------:R-:W-:Y:S01]  /*123f0*/  FFMA.FTZ R44, R142, R39, -R70.reuse ;  /* 0x000000278e2c7223 */ /* 0x100fe20000010846 */
[----:B------:R-:W-:Y:S01]  /*12400*/  FMNMX.FTZ R5, R137, R5, !PT ;  /* 0x0000000589057209 */ /* 0x000fe20007810000 */
[----:B------:R-:W2:Y:S01]  /*12410*/  MUFU.TANH R64, R64 ;  /* 0x0000004000407308 */ /* 0x000ea20000002400 */
[-CC-:B------:R-:W-:Y:S01]  /*12420*/  FFMA.FTZ R142, R28, R39.reuse, -R70.reuse ;  /* 0x000000271c8e7223 */ /* 0x180fe20000010846 */
[--C-:B------:R-:W-:Y:S01]  /*12430*/  FFMA.FTZ R28, R33, R39, -R70.reuse ;  /* 0x00000027211c7223 */ /* 0x100fe20000010846 */
[----:B------:R-:W-:Y:S01]  /*12440*/  FMNMX.FTZ R5, R139, R5, !PT ;  /* 0x000000058b057209 */ /* 0x000fe20007810000 */
[-CC-:B------:R-:W-:Y:S01]  /*12450*/  FFMA.FTZ R33, R46, R39.reuse, -R70.reuse ;  /* 0x000000272e217223 */ /* 0x180fe20000010846 */
[-CC-:B------:R-:W-:Y:S01]  /*12460*/  FFMA.FTZ R46, R53, R39.reuse, -R70.reuse ;  /* 0x00000027352e7223 */ /* 0x180fe20000010846 */
[----:B------:R-:W-:Y:S01]  /*12470*/  FMUL.FTZ R12, R12, R39 ;  /* 0x000000270c0c7220 */ /* 0x000fe20000410000 */
[----:B------:R-:W-:Y:S01]  /*12480*/  FMNMX.FTZ R5, R151, R5, !PT ;  /* 0x0000000597057209 */ /* 0x000fe20007810000 */
[----:B------:R-:W2:Y:S01]  /*12490*/  MUFU.TANH R65, R65 ;  /* 0x0000004100417308 */ /* 0x000ea20000002400 */
[-CC-:B------:R-:W-:Y:S01]  /*124a0*/  FFMA.FTZ R144, R15, R39.reuse, -R70.reuse ;  /* 0x000000270f907223 */ /* 0x180fe20000010846 */
[--C-:B------:R-:W-:Y:S01]  /*124b0*/  FFMA.FTZ R15, R29, R39, -R70.reuse ;  /* 0x000000271d0f7223 */ /* 0x100fe20000010846 */
[----:B------:R-:W-:Y:S01]  /*124c0*/  FMNMX.FTZ R5, R149, R5, !PT ;  /* 0x0000000595057209 */ /* 0x000fe20007810000 */
[-CC-:B------:R-:W-:Y:S01]  /*124d0*/  FFMA.FTZ R29, R42, R39.reuse, -R70.reuse ;  /* 0x000000272a1d7223 */ /* 0x180fe20000010846 */
[-CC-:B------:R-:W-:Y:S01]  /*124e0*/  FFMA.FTZ R42, R51, R39.reuse, -R70.reuse ;  /* 0x00000027332a7223 */ /* 0x180fe20000010846 */
[--C-:B------:R-:W-:Y:S01]  /*124f0*/  FFMA.FTZ R138, R32, R39, -R70.reuse ;  /* 0x00000027208a7223 */ /* 0x100fe20000010846 */
[----:B----4-:R-:W-:Y:S01]  /*12500*/  FMNMX.FTZ R5, R147, R5, !PT ;  /* 0x0000000593057209 */ /* 0x010fe20007810000 */
[----:B------:R-:W4:Y:S01]  /*12510*/  MUFU.TANH R66, R66 ;  /* 0x0000004200427308 */ /* 0x000f220000002400 */
[-CC-:B------:R-:W-:Y:S01]  /*12520*/  FFMA.FTZ R32, R43, R39.reuse, -R70.reuse ;  /* 0x000000272b207223 */ /* 0x180fe20000010846 */
[----:B------:R-:W-:Y:S01]  /*12530*/  FFMA.FTZ R43, R52, R39, -R70 ;  /* 0x00000027342b7223 */ /* 0x000fe20000010846 */
[----:B-----5:R-:W-:-:S04]  /*12540*/  FMNMX.FTZ R5, R145, R5, !PT ;  /* 0x0000000591057209 */ /* 0x020fc80007810000 */
[----:B-1----:R-:W-:Y:S01]  /*12550*/  FMNMX.FTZ R5, R143, R5, !PT ;  /* 0x000000058f057209 */ /* 0x002fe20007810000 */
[----:B------:R-:W1:Y:S03]  /*12560*/  MUFU.TANH R67, R67 ;  /* 0x0000004300437308 */ /* 0x000e660000002400 */
[----:B0-----:R-:W-:-:S04]  /*12570*/  FMNMX.FTZ R5, R141, R5, !PT ;  /* 0x000000058d057209 */ /* 0x001fc80007810000 */
[----:B------:R-:W-:Y:S01]  /*12580*/  FMNMX.FTZ R5, R35, R5, !PT ;  /* 0x0000000523057209 */ /* 0x000fe20007810000 */
[----:B------:R-:W0:Y:S03]  /*12590*/  MUFU.TANH R68, R68 ;  /* 0x0000004400447308 */ /* 0x000e260000002400 */
[----:B------:R-:W-:-:S04]  /*125a0*/  FMNMX.FTZ R5, R37, R5, !PT ;  /* 0x0000000525057209 */ /* 0x000fc80007810000 */
[----:B------:R-:W-:Y:S01]  /*125b0*/  FMNMX.FTZ R5, R41, R5, !PT ;  /* 0x0000000529057209 */ /* 0x000fe20007810000 */
[----:B------:R-:W-:Y:S03]  /*125c0*/  MUFU.EX2 R12, R12 ;  /* 0x0000000c000c7308 */ /* 0x000fe60000000800 */
[----:B------:R-:W-:-:S04]  /*125d0*/  FMNMX.FTZ R5, R56, R5, !PT ;  /* 0x0000000538057209 */ /* 0x000fc80007810000 */
[----:B------:R-:W-:Y:S01]  /*125e0*/  FMNMX.FTZ R5, R57, R5, !PT ;  /* 0x0000000539057209 */ /* 0x000fe20007810000 */
[----:B------:R-:W5:Y:S03]  /*125f0*/  MUFU.EX2 R44, R44 ;  /* 0x0000002c002c7308 */ /* 0x000f660000000800 */
[----:B------:R-:W-:Y:S01]  /*12600*/  FMNMX.FTZ R5, R58, R5, !PT ;  /* 0x000000053a057209 */ /* 0x000fe20007810000 */
[----:B------:R-:W-:-:S03]  /*12610*/  WARPGROUP.DEPBAR.LE gsb0, 0x0 ;  /* 0x00008000000079c5 */ /* 0x000fc60000010000 */
[----:B---3--:R-:W-:Y:S01]  /*12620*/  FMNMX.FTZ R5, R59, R5, !PT ;  /* 0x000000053b057209 */ /* 0x008fe20007810000 */
[--C-:B------:R-:W-:Y:S01]  /*12630*/  FFMA.FTZ R134, R38, R39, -R70.reuse ;  /* 0x0000002726867223 */ /* 0x100fe20000010846 */
[----:B------:R-:W-:Y:S01]  /*12640*/  WARPGROUP.ARRIVE ;  /* 0x00000000000079c5 */ /* 0x000fe20000000000 */
[----:B------:R-:W3:Y:S01]  /*12650*/  MUFU.EX2 R148, R148 ;  /* 0x0000009400947308 */ /* 0x000ee20000000800 */
[----:B--2---:R-:W-:Y:S01]  /*12660*/  FMNMX.FTZ R5, R60, R5, !PT ;  /* 0x000000053c057209 */ /* 0x004fe20007810000 */
[-CC-:B------:R-:W-:Y:S01]  /*12670*/  FFMA.FTZ R132, R34, R39.reuse, -R70.reuse ;  /* 0x0000002722847223 */ /* 0x180fe20000010846 */
[-CC-:B------:R-:W-:Y:S01]  /*12680*/  FFMA.FTZ R34, R47, R39.reuse, -R70.reuse ;  /* 0x000000272f227223 */ /* 0x180fe20000010846 */
[----:B------:R-:W-:Y:S01]  /*12690*/  FFMA.FTZ R47, R55, R39, -R70 ;  /* 0x00000027372f7223 */ /* 0x000fe20000010846 */
[----:B------:R-:W-:Y:S01]  /*126a0*/  FMNMX.FTZ R5, R61, R5, !PT ;  /* 0x000000053d057209 */ /* 0x000fe20007810000 */
[----:B------:R-:W-:Y:S01]  /*126b0*/  HGMMA.64x64x16.F32.BF16 R88, R128, gdesc[UR12].tnspB, R88, gsb0 ;  /* 0x40e0000c80587df0 */ /* 0x000fe20008001858 */
[----:B------:R-:W-:Y:S01]  /*126c0*/  R2UR UR15, R25 ;  /* 0x00000000190f72ca */ /* 0x000fe200000e0000 */
[----:B------:R-:W-:Y:S01]  /*126d0*/  IMAD.MOV.U32 R25, RZ, RZ, 0x40000040 ;  /* 0x40000040ff197424 */ /* 0x000fe200078e00ff */
[----:B------:R-:W-:Y:S01]  /*126e0*/  FMNMX.FTZ R5, R62, R5, !PT ;  /* 0x000000053e057209 */ /* 0x000fe20007810000 */
[----:B------:R-:W2:Y:S03]  /*126f0*/  MUFU.EX2 R150, R150 ;  /* 0x0000009600967308 */ /* 0x000ea60000000800 */
[----:B------:R-:W-:-:S04]  /*12700*/  FMNMX.FTZ R5, R63, R5, !PT ;  /* 0x000000053f057209 */ /* 0x000fc80007810000 */
[----:B------:R-:W-:Y:S01]  /*12710*/  FMNMX.FTZ R5, R64, R5, !PT ;  /* 0x0000000540057209 */ /* 0x000fe20007810000 */
[----:B------:R-:W2:Y:S03]  /*12720*/  MUFU.EX2 R45, R45 ;  /* 0x0000002d002d7308 */ /* 0x000ea60000000800 */
[----:B------:R-:W-:-:S04]  /*12730*/  FMNMX.FTZ R5, R65, R5, !PT ;  /* 0x0000000541057209 */ /* 0x000fc80007810000 */
[----:B----4-:R-:W-:Y:S01]  /*12740*/  FMNMX.FTZ R5, R66, R5, !PT ;  /* 0x0000000542057209 */ /* 0x010fe20007810000 */
[----:B------:R-:W-:Y:S03]  /*12750*/  MUFU.EX2 R144, R144 ;  /* 0x0000009000907308 */ /* 0x000fe60000000800 */
[----:B-1----:R-:W-:-:S04]  /*12760*/  FMNMX.FTZ R5, R67, R5, !PT ;  /* 0x0000000543057209 */ /* 0x002fc80007810000 */
[----:B0-----:R-:W-:Y:S01]  /*12770*/  FMNMX.FTZ R5, R68, R5, !PT ;  /* 0x0000000544057209 */ /* 0x001fe20007810000 */
[----:B-----5:R-:W-:Y:S01]  /*12780*/  FFMA.FTZ R4, R12, R4, R44 ;  /* 0x000000040c047223 */ /* 0x020fe2000001002c */
[----:B------:R-:W-:Y:S01]  /*12790*/  @!P1 IMAD R20, R20, 0x8, R2 ;  /* 0x0000000814149824 */ /* 0x000fe200078e0202 */
        /* <DEDUP_REMOVED lines=9> */
[----:B------:R-:W-:Y:S01]  /*12830*/  MUFU.EX2 R142, R142 ;  /* 0x0000008e008e7308 */ /* 0x000fe20000000800 */
[----:B------:R-:W-:-:S02]  /*12840*/  WARPGROUP.DEPBAR.LE gsb0, 0x0 ;  /* 0x00008000000079c5 */ /* 0x000fc40000010000 */
[----:B------:R-:W-:Y:S01]  /*12850*/  WARPGROUP.ARRIVE ;  /* 0x00000000000079c5 */ /* 0x000fe20000000000 */
[----:B---3--:R-:W-:Y:S01]  /*12860*/  FADD.FTZ R4, R148, R4 ;  /* 0x0000000494047221 */ /* 0x008fe20000010000 */
[----:B------:R-:W-:-:S03]  /*12870*/  @!P1 VIADD R20, R20, 0x16860 ;  /* 0x0001686014149836 */ /* 0x000fc60000000000 */
[----:B------:R-:W-:Y:S01]  /*12880*/  MUFU.EX2 R15, R15 ;  /* 0x0000000f000f7308 */ /* 0x000fe20000000800 */
[----:B0-----:R-:W-:-:S05]  /*12890*/  FMNMX.FTZ R5, R5, R24, !PT ;  /* 0x0000001805057209 */ /* 0x001fca0007810000 */
[CC--:B------:R-:W-:Y:S01]  /*128a0*/  FMUL.FTZ R50, R5.reuse, R39.reuse ;  /* 0x0000002705327220 */ /* 0x0c0fe20000410000 */
[----:B------:R-:W-:Y:S01]  /*128b0*/  FADD.FTZ R24, -R5, R13 ;  /* 0x0000000d05187221 */ /* 0x000fe20000010100 */
[----:B------:R-:W-:Y:S02]  /*128c0*/  MUFU.EX2 R136, R136 ;  /* 0x0000008800887308 */ /* 0x000fe40000000800 */
[-CC-:B------:R-:W-:Y:S01]  /*128d0*/  FFMA.FTZ R53, R76, R39.reuse, -R50.reuse ;  /* 0x000000274c357223 */ /* 0x180fe20000010832 */
[-C--:B------:R-:W-:Y:S01]  /*128e0*/  FMUL.FTZ R24, R24, R39.reuse ;  /* 0x0000002718187220 */ /* 0x080fe20000410000 */
[-CC-:B------:R-:W-:Y:S01]  /*128f0*/  FFMA.FTZ R49, R84, R39.reuse, -R50.reuse ;  /* 0x0000002754317223 */ /* 0x180fe20000010832 */
[-CC-:B------:R-:W-:Y:S01]  /*12900*/  FFMA.FTZ R51, R81, R39.reuse, -R50.reuse ;  /* 0x0000002751337223 */ /* 0x180fe20000010832 */
[-CC-:B------:R-:W-:Y:S01]  /*12910*/  FFMA.FTZ R52, R80, R39.reuse, -R50.reuse ;  /* 0x0000002750347223 */ /* 0x180fe20000010832 */
[-CC-:B------:R-:W-:Y:S01]  /*12920*/  FFMA.FTZ R71, R73, R39.reuse, -R50.reuse ;  /* 0x0000002749477223 */ /* 0x180fe20000010832 */
[----:B------:R0:W-:Y:S01]  /*12930*/  MUFU.EX2 R13, R54 ;  /* 0x00000036000d7308 */ /* 0x0001e20000000800 */
[-CC-:B------:R-:W-:Y:S01]  /*12940*/  FFMA.FTZ R133, R35, R39.reuse, -R50.reuse ;  /* 0x0000002723857223 */ /* 0x180fe20000010832 */
[-CC-:B------:R-:W-:Y:S01]  /*12950*/  FFMA.FTZ R55, R72, R39.reuse, -R50.reuse ;  /* 0x0000002748377223 */ /* 0x180fe20000010832 */
[-C--:B------:R-:W-:Y:S01]  /*12960*/  FFMA.FTZ R75, R69, R39.reuse, -R50 ;  /* 0x00000027454b7223 */ /* 0x080fe20000010832 */
[----:B--2---:R-:W-:Y:S01]  /*12970*/  FADD.FTZ R4, R150, R4 ;  /* 0x0000000496047221 */ /* 0x004fe20000010000 */
[-C--:B------:R-:W-:Y:S01]  /*12980*/  FFMA.FTZ R69, R137, R39.reuse, -R50 ;  /* 0x0000002789457223 */ /* 0x080fe20000010832 */
[----:B------:R-:W-:Y:S01]  /*12990*/  @!P1 PRMT R20, RZ, 0x654, R20 ;  /* 0x00000654ff149816 */ /* 0x000fe20000000014 */
[-CC-:B------:R-:W-:Y:S01]  /*129a0*/  FFMA.FTZ R72, R139, R39.reuse, -R50.reuse ;  /* 0x000000278b487223 */ /* 0x180fe20000010832 */
[----:B------:R1:W-:Y:S01]  /*129b0*/  MUFU.EX2 R48, R24 ;  /* 0x0000001800307308 */ /* 0x0003e20000000800 */
[-CC-:B0-----:R-:W-:Y:S01]  /*129c0*/  FFMA.FTZ R54, R77, R39.reuse, -R50.reuse ;  /* 0x000000274d367223 */ /* 0x181fe20000010832 */
[-CC-:B------:R-:W-:Y:S01]  /*129d0*/  FFMA.FTZ R70, R151, R39.reuse, -R50.reuse ;  /* 0x0000002797467223 */ /* 0x180fe20000010832 */
[----:B------:R-:W0:Y:S01]  /*129e0*/  S2R R77, SR_TID.X ;  /* 0x00000000004d7919 */ /* 0x000e220000002100 */
[-CC-:B------:R-:W-:Y:S01]  /*129f0*/  FFMA.FTZ R73, R149, R39.reuse, -R50.reuse ;  /* 0x0000002795497223 */ /* 0x180fe20000010832 */
[----:B------:R-:W-:-:S03]  /*12a00*/  FFMA.FTZ R74, R145, R39, -R50 ;  /* 0x00000027914a7223 */ /* 0x000fc60000010832 */
[----:B------:R-:W2:Y:S01]  /*12a10*/  MUFU.EX2 R49, R49 ;  /* 0x0000003100317308 */ /* 0x000ea20000000800 */
[----:B-1----:R-:W-:-:S07]  /*12a20*/  VIADD R24, R8, 0x300 ;  /* 0x0000030008187836 */ /* 0x002fce0000000000 */
[----:B------:R-:W1:Y:S01]  /*12a30*/  MUFU.EX2 R51, R51 ;  /* 0x0000003300337308 */ /* 0x000e620000000800 */
[----:B------:R-:W-:Y:S01]  /*12a40*/  R2UR UR14, R24 ;  /* 0x00000000180e72ca */ /* 0x000fe200000e0000 */
[----:B------:R-:W-:-:S06]  /*12a50*/  VIADD R24, R8, 0x380 ;  /* 0x0000038008187836 */ /* 0x000fcc0000000000 */
[----:B------:R-:W3:Y:S08]  /*12a60*/  MUFU.EX2 R52, R52 ;  /* 0x0000003400347308 */ /* 0x000ef00000000800 */
[----:B------:R-:W-:Y:S01]  /*12a70*/  MUFU.EX2 R53, R53 ;  /* 0x0000003500357308 */ /* 0x000fe20000000800 */
[----:B------:R-:W-:Y:S01]  /*12a80*/  HGMMA.64x64x16.F32.BF16 R88, R124, gdesc[UR12].tnspB, R88, gsb0 ;  /* 0x40e0000c7c587df0 */ /* 0x000fe20008001858 */
[----:B------:R-:W-:-:S06]  /*12a90*/  R2UR UR14, R24 ;  /* 0x00000000180e72ca */ /* 0x000fcc00000e0000 */
[----:B------:R-:W-:Y:S01]  /*12aa0*/  MUFU.EX2 R71, R71 ;  /* 0x0000004700477308 */ /* 0x000fe20000000800 */
[----:B0-----:R-:W-:Y:S01]  /*12ab0*/  SHF.R.U32.HI R76, RZ, 0x7, R77 ;  /* 0x00000007ff4c7819 */ /* 0x001fe2000001164d */
[----:B------:R-:W-:Y:S01]  /*12ac0*/  FADD.FTZ R4, R45, R4 ;  /* 0x000000042d047221 */ /* 0x000fe20000010000 */
[----:B------:R-:W-:Y:S01]  /*12ad0*/  R2UR UR15, R25 ;  /* 0x00000000190f72ca */ /* 0x000fe200000e0000 */
[----:B------:R-:W-:Y:S01]  /*12ae0*/  @!P1 IMAD R25, R16, 0x8, R2 ;  /* 0x0000000810199824 */ /* 0x000fe200078e0202 */
[----:B------:R-:W-:Y:S01]  /*12af0*/  ISETP.GE.U32.AND P2, PT, R77, 0x180, PT ;  /* 0x000001804d00780c */ /* 0x000fe20003f46070 */
[----:B------:R-:W-:Y:S02]  /*12b00*/  VIADD R24, R76, 0x9 ;  /* 0x000000094c187836 */ /* 0x000fe40000000000 */
[--C-:B------:R-:W-:Y:S01]  /*12b10*/  FFMA.FTZ R137, R147, R39, -R50.reuse ;  /* 0x0000002793897223 */ /* 0x100fe20000010832 */
[----:B------:R-:W4:Y:S01]  /*12b20*/  LDL R76, [R1+0x50] ;  /* 0x00005000014c7983 */ /* 0x000f220000100800 */
[----:B------:R-:W0:Y:S01]  /*12b30*/  MUFU.EX2 R54, R54 ;  /* 0x0000003600367308 */ /* 0x000e220000000800 */
[----:B--2---:R-:W-:Y:S01]  /*12b40*/  FFMA.FTZ R3, R48, R3, R49 ;  /* 0x0000000330037223 */ /* 0x004fe20000010031 */
[-CC-:B------:R-:W-:Y:S01]  /*12b50*/  FFMA.FTZ R139, R143, R39.reuse, -R50.reuse ;  /* 0x000000278f8b7223 */ /* 0x180fe20000010832 */
[----:B------:R-:W-:-:S05]  /*12b60*/  FFMA.FTZ R8, R141, R39, -R50 ;  /* 0x000000278d087223 */ /* 0x000fca0000010832 */
[----:B------:R-:W2:Y:S08]  /*12b70*/  MUFU.EX2 R55, R55 ;  /* 0x0000003700377308 */ /* 0x000eb00000000800 */
[----:B------:R-:W5:Y:S08]  /*12b80*/  MUFU.EX2 R75, R75 ;  /* 0x0000004b004b7308 */ /* 0x000f700000000800 */
[----:B------:R-:W5:Y:S08]  /*12b90*/  MUFU.EX2 R69, R69 ;  /* 0x0000004500457308 */ /* 0x000f700000000800 */
[----:B------:R-:W5:Y:S08]  /*12ba0*/  MUFU.EX2 R72, R72 ;  /* 0x0000004800487308 */ /* 0x000f700000000800 */
[----:B------:R-:W5:Y:S08]  /*12bb0*/  MUFU.EX2 R70, R70 ;  /* 0x0000004600467308 */ /* 0x000f700000000800 */
[----:B------:R-:W5:Y:S08]  /*12bc0*/  MUFU.EX2 R73, R73 ;  /* 0x0000004900497308 */ /* 0x000f700000000800 */
[----:B------:R-:W-:Y:S01]  /*12bd0*/  MUFU.EX2 R27, R27 ;  /* 0x0000001b001b7308 */ /* 0x000fe20000000800 */
[----:B------:R-:W-:-:S02]  /*12be0*/  WARPGROUP.DEPBAR.LE gsb0, 0x0 ;  /* 0x00008000000079c5 */ /* 0x000fc40000010000 */
[----:B------:R-:W-:Y:S01]  /*12bf0*/  WARPGROUP.ARRIVE ;  /* 0x00000000000079c5 */ /* 0x000fe20000000000 */
[----:B------:R-:W-:Y:S01]  /*12c00*/  @!P1 VIADD R25, R25, 0x16840 ;  /* 0x0001684019199836 */ /* 0x000fe20000000000 */
[----:B------:R-:W-:Y:S01]  /*12c10*/  SEL R35, R24, 0x9, !P2 ;  /* 0x0000000918237807 */ /* 0x000fe20005000000 */
[----:B-1----:R-:W-:Y:S02]  /*12c20*/  FADD.FTZ R3, R51, R3 ;  /* 0x0000000333037221 */ /* 0x002fe40000010000 */
[----:B------:R-:W1:Y:S01]  /*12c30*/  MUFU.EX2 R137, R137 ;  /* 0x0000008900897308 */ /* 0x000e620000000800 */
[----:B------:R-:W-:Y:S01]  /*12c40*/  HGMMA.64x64x16.F32.BF16 R88, R120, gdesc[UR12].tnspB, R88, gsb0 ;  /* 0x40e0000c78587df0 */ /* 0x000fe20008001858 */
[----:B------:R-:W-:-:S06]  /*12c50*/  @!P1 PRMT R25, RZ, 0x654, R25 ;  /* 0x00000654ff199816 */ /* 0x000fcc0000000019 */
[----:B------:R-:W1:Y:S08]  /*12c60*/  MUFU.EX2 R74, R74 ;  /* 0x0000004a004a7308 */ /* 0x000e700000000800 */
[----:B------:R-:W-:Y:S08]  /*12c70*/  MUFU.EX2 R138, R138 ;  /* 0x0000008a008a7308 */ /* 0x000ff00000000800 */
[----:B------:R-:W1:Y:S01]  /*12c80*/  MUFU.EX2 R139, R139 ;  /* 0x0000008b008b7308 */ /* 0x000e620000000800 */
[-CC-:B------:R-:W-:Y:S01]  /*12c90*/  FFMA.FTZ R37, R37, R39.reuse, -R50.reuse ;  /* 0x0000002725257223 */ /* 0x180fe20000010832 */
[----:B------:R-:W-:-:S06]  /*12ca0*/  FFMA.FTZ R135, R41, R39, -R50 ;  /* 0x0000002729877223 */ /* 0x000fcc0000010832 */
[----:B------:R-:W-:Y:S08]  /*12cb0*/  MUFU.EX2 R28, R28 ;  /* 0x0000001c001c7308 */ /* 0x000ff00000000800 */
[----:B------:R-:W1:Y:S01]  /*12cc0*/  MUFU.EX2 R8, R8 ;  /* 0x0000000800087308 */ /* 0x000e620000000800 */
[----:B------:R-:W-:-:S07]  /*12cd0*/  F2FP.BF16.F32.PACK_AB R148, R148, R44 ;  /* 0x0000002c9494723e */ /* 0x000fce00000010ff */
[----:B------:R-:W1:Y:S08]  /*12ce0*/  MUFU.EX2 R132, R132 ;  /* 0x0000008400847308 */ /* 0x000e700000000800 */
[----:B------:R-:W1:Y:S08]  /*12cf0*/  MUFU.EX2 R133, R133 ;  /* 0x0000008500857308 */ /* 0x000e700000000800 */
[----:B------:R-:W1:Y:S08]  /*12d00*/  MUFU.EX2 R30, R30 ;  /* 0x0000001e001e7308 */ /* 0x000e700000000800 */
[----:B------:R-:W-:Y:S01]  /*12d10*/  MUFU.EX2 R134, R134 ;  /* 0x0000008600867308 */ /* 0x000fe20000000800 */
[----:B------:R-:W-:-:S02]  /*12d20*/  WARPGROUP.DEPBAR.LE gsb0, 0x0 ;  /* 0x00008000000079c5 */ /* 0x000fc40000010000 */
[----:B------:R5:W-:Y:S06]  /*12d30*/  BAR.ARV R35, 0x100 ;  /* 0x000400230000751d */ /* 0x000bec0000002000 */
[----:B------:R3:W-:Y:S01]  /*12d40*/  @!P1 SYNCS.ARRIVE.TRANS64.RED.A1T0 RZ, [R25+URZ], RZ ;  /* 0x000000ff19ff99a7 */ /* 0x0007e2000810043f */
[----:B------:R-:W-:Y:S01]  /*12d50*/  MUFU.EX2 R31, R31 ;  /* 0x0000001f001f7308 */ /* 0x000fe20000000800 */
[----:B---3--:R-:W-:Y:S01]  /*12d60*/  FADD.FTZ R25, R52, R3 ;  /* 0x0000000334197221 */ /* 0x008fe20000010000 */
[----:B------:R3:W-:Y:S06]  /*12d70*/  @!P1 SYNCS.ARRIVE.TRANS64.RED.A1T0 RZ, [R20+URZ], RZ ;  /* 0x000000ff14ff99a7 */ /* 0x0007ec000810043f */
[----:B------:R-:W-:Y:S01]  /*12d80*/  MUFU.EX2 R29, R29 ;  /* 0x0000001d001d7308 */ /* 0x000fe20000000800 */
[----:B0-----:R-:W-:-:S04]  /*12d90*/  FADD.FTZ R25, R54, R25 ;  /* 0x0000001936197221 */ /* 0x001fc80000010000 */
[----:B------:R-:W-:Y:S01]  /*12da0*/  FADD.FTZ R25, R53, R25 ;  /* 0x0000001935197221 */ /* 0x000fe20000010000 */
[----:B---3--:R-:W-:Y:S02]  /*12db0*/  FADD.FTZ R20, R144, R4 ;  /* 0x0000000490147221 */ /* 0x008fe40000010000 */
[----:B------:R-:W-:Y:S01]  /*12dc0*/  MUFU.EX2 R32, R32 ;  /* 0x0000002000207308 */ /* 0x000fe20000000800 */
[----:B------:R-:W-:Y:S01]  /*12dd0*/  FADD.FTZ R25, R71, R25 ;  /* 0x0000001947197221 */ /* 0x000fe20000010000 */
[----:B------:R-:W-:-:S03]  /*12de0*/  FADD.FTZ R20, R9, R20 ;  /* 0x0000001409147221 */ /* 0x000fc60000010000 */
[----:B--2---:R-:W-:Y:S01]  /*12df0*/  FADD.FTZ R25, R55, R25 ;  /* 0x0000001937197221 */ /* 0x004fe20000010000 */
[----:B-----5:R-:W-:Y:S02]  /*12e00*/  FADD.FTZ R35, R146, R20 ;  /* 0x0000001492237221 */ /* 0x020fe40000010000 */
[----:B------:R-:W-:Y:S01]  /*12e10*/  MUFU.EX2 R33, R33 ;  /* 0x0000002100217308 */ /* 0x000fe20000000800 */
[----:B------:R-:W-:Y:S01]  /*12e20*/  FADD.FTZ R25, R75, R25 ;  /* 0x000000194b197221 */ /* 0x000fe20000010000 */
[----:B------:R-:W-:-:S03]  /*12e30*/  FADD.FTZ R35, R21, R35 ;  /* 0x0000002315237221 */ /* 0x000fc60000010000 */
[----:B------:R-:W-:Y:S01]  /*12e40*/  FADD.FTZ R25, R69, R25 ;  /* 0x0000001945197221 */ /* 0x000fe20000010000 */
[----:B------:R-:W-:Y:S02]  /*12e50*/  FADD.FTZ R35, R140, R35 ;  /* 0x000000238c237221 */ /* 0x000fe40000010000 */
        /* <DEDUP_REMOVED lines=8> */
[----:B-1----:R-:W-:Y:S01]  /*12ee0*/  FADD.FTZ R25, R137, R25 ;  /* 0x0000001989197221 */ /* 0x002fe20000010000 */
[----:B------:R-:W-:Y:S02]  /*12ef0*/  FADD.FTZ R35, R136, R35 ;  /* 0x0000002388237221 */ /* 0x000fe40000010000 */
[----:B------:R-:W0:Y:S01]  /*12f00*/  MUFU.EX2 R24, R37 ;  /* 0x0000002500187308 */ /* 0x000e220000000800 */
[----:B------:R-:W-:Y:S01]  /*12f10*/  FADD.FTZ R44, R74, R25 ;  /* 0x000000194a2c7221 */ /* 0x000fe20000010000 */
[----:B------:R-:W-:Y:S01]  /*12f20*/  FADD.FTZ R35, R27, R35 ;  /* 0x000000231b237221 */ /* 0x000fe20000010000 */
[-CC-:B------:R-:W-:Y:S01]  /*12f30*/  FFMA.FTZ R56, R56, R39.reuse, -R50.reuse ;  /* 0x0000002738387223 */ /* 0x180fe20000010832 */
[-C--:B------:R-:W-:Y:S01]  /*12f40*/  FFMA.FTZ R129, R57, R39.reuse, -R50 ;  /* 0x0000002739817223 */ /* 0x080fe20000010832 */
[----:B------:R-:W-:Y:S01]  /*12f50*/  FADD.FTZ R25, R139, R44 ;  /* 0x0000002c8b197221 */ /* 0x000fe20000010000 */
[----:B------:R-:W-:Y:S02]  /*12f60*/  FADD.FTZ R35, R138, R35 ;  /* 0x000000238a237221 */ /* 0x000fe40000010000 */
[----:B------:R-:W1:Y:S01]  /*12f70*/  MUFU.EX2 R135, R135 ;  /* 0x0000008700877308 */ /* 0x000e620000000800 */
[----:B------:R-:W-:Y:S01]  /*12f80*/  FFMA.FTZ R4, R58, R39, -R50 ;  /* 0x000000273a047223 */ /* 0x000fe20000010832 */
[----:B------:R-:W-:Y:S01]  /*12f90*/  FADD.FTZ R44, R8, R25 ;  /* 0x00000019082c7221 */ /* 0x000fe20000010000 */
[----:B------:R-:W-:Y:S01]  /*12fa0*/  FADD.FTZ R35, R28, R35 ;  /* 0x000000231c237221 */ /* 0x000fe20000010000 */
[----:B------:R-:W-:-:S04]  /*12fb0*/  F2FP.BF16.F32.PACK_AB R146, R21, R146 ;  /* 0x000000921592723e */ /* 0x000fc800000010ff */
[----:B------:R-:W2:Y:S01]  /*12fc0*/  MUFU.EX2 R3, R56 ;  /* 0x0000003800037308 */ /* 0x000ea20000000800 */
[----:B------:R-:W-:Y:S01]  /*12fd0*/  FADD.FTZ R35, R132, R35 ;  /* 0x0000002384237221 */ /* 0x000fe20000010000 */
[----:B------:R-:W-:Y:S01]  /*12fe0*/  FADD.FTZ R21, R133, R44 ;  /* 0x0000002c85157221 */ /* 0x000fe20000010000 */
[----:B------:R-:W-:-:S05]  /*12ff0*/  FFMA.FTZ R131, R59, R39, -R50 ;  /* 0x000000273b837223 */ /* 0x000fca0000010832 */
[----:B------:R-:W3:Y:S01]  /*13000*/  MUFU.EX2 R129, R129 ;  /* 0x0000008100817308 */ /* 0x000ee20000000800 */
[----:B------:R-:W-:Y:S01]  /*13010*/  FADD.FTZ R35, R30, R35 ;  /* 0x000000231e237221 */ /* 0x000fe20000010000 */
[----:B0-----:R-:W-:Y:S01]  /*13020*/  FADD.FTZ R44, R24, R21 ;  /* 0x00000015182c7221 */ /* 0x001fe20000010000 */
[----:B------:R-:W-:Y:S01]  /*13030*/  FFMA.FTZ R20, R60, R39, -R50 ;  /* 0x000000273c147223 */ /* 0x000fe20000010832 */
[----:B------:R-:W-:-:S04]  /*13040*/  F2FP.BF16.F32.PACK_AB R140, R26, R140 ;  /* 0x0000008c1a8c723e */ /* 0x000fc800000010ff */
[----:B------:R-:W0:Y:S01]  /*13050*/  MUFU.EX2 R4, R4 ;  /* 0x0000000400047308 */ /* 0x000e220000000800 */
[----:B------:R-:W-:Y:S01]  /*13060*/  FADD.FTZ R26, R134, R35 ;  /* 0x00000023861a7221 */ /* 0x000fe20000010000 */
[----:B-1----:R-:W-:Y:S01]  /*13070*/  FADD.FTZ R44, R135, R44 ;  /* 0x0000002c872c7221 */ /* 0x002fe20000010000 */
[----:B------:R-:W-:-:S05]  /*13080*/  FFMA.FTZ R125, R61, R39, -R50 ;  /* 0x000000273d7d7223 */ /* 0x000fca0000010832 */
[----:B------:R-:W1:Y:S01]  /*13090*/  MUFU.EX2 R131, R131 ;  /* 0x0000008300837308 */ /* 0x000e620000000800 */
[----:B------:R-:W-:Y:S01]  /*130a0*/  FADD.FTZ R26, R31, R26 ;  /* 0x0000001a1f1a7221 */ /* 0x000fe20000010000 */
[----:B--2---:R-:W-:Y:S01]  /*130b0*/  FADD.FTZ R44, R3, R44 ;  /* 0x0000002c032c7221 */ /* 0x004fe20000010000 */
[----:B------:R-:W-:Y:S01]  /*130c0*/  FFMA.FTZ R62, R62, R39, -R50 ;  /* 0x000000273e3e7223 */ /* 0x000fe20000010832 */
[----:B------:R-:W-:-:S04]  /*130d0*/  F2FP.BF16.F32.PACK_AB R142, R15, R142 ;  /* 0x0000008e0f8e723e */ /* 0x000fc800000010ff */
[----:B------:R-:W2:Y:S01]  /*130e0*/  MUFU.EX2 R20, R20 ;  /* 0x0000001400147308 */ /* 0x000ea20000000800 */
[----:B------:R-:W-:Y:S01]  /*130f0*/  FADD.FTZ R15, R29, R26 ;  /* 0x0000001a1d0f7221 */ /* 0x000fe20000010000 */
[----:B---3--:R-:W-:Y:S01]  /*13100*/  FADD.FTZ R21, R129, R44 ;  /* 0x0000002c81157221 */ /* 0x008fe20000010000 */
[----:B------:R-:W-:Y:S01]  /*13110*/  FFMA.FTZ R63, R63, R39, -R50 ;  /* 0x000000273f3f7223 */ /* 0x000fe20000010832 */
[----:B------:R-:W-:-:S04]  /*13120*/  F2FP.BF16.F32.PACK_AB R144, R9, R144 ;  /* 0x000000900990723e */ /* 0x000fc800000010ff */
[----:B------:R-:W3:Y:S01]  /*13130*/  MUFU.EX2 R125, R125 ;  /* 0x0000007d007d7308 */ /* 0x000ee20000000800 */
[----:B------:R-:W-:Y:S01]  /*13140*/  FADD.FTZ R26, R32, R15 ;  /* 0x0000000f201a7221 */ /* 0x000fe20000010000 */
[----:B0-----:R-:W-:Y:S01]  /*13150*/  FADD.FTZ R44, R4, R21 ;  /* 0x00000015042c7221 */ /* 0x001fe20000010000 */
[----:B------:R-:W-:-:S05]  /*13160*/  FFMA.FTZ R64, R64, R39, -R50 ;  /* 0x0000002740407223 */ /* 0x000fca0000010832 */
[----:B------:R-:W0:Y:S01]  /*13170*/  MUFU.EX2 R38, R38 ;  /* 0x0000002600267308 */ /* 0x000e220000000800 */
[----:B------:R-:W-:Y:S01]  /*13180*/  FADD.FTZ R15, R33, R26 ;  /* 0x0000001a210f7221 */ /* 0x000fe20000010000 */
[----:B-1----:R-:W-:-:S06]  /*13190*/  FADD.FTZ R21, R131, R44 ;  /* 0x0000002c83157221 */ /* 0x002fcc0000010000 */
[----:B------:R-:W1:Y:S01]  /*131a0*/  MUFU.EX2 R9, R62 ;  /* 0x0000003e00097308 */ /* 0x000e620000000800 */
[----:B------:R-:W-:Y:S01]  /*131b0*/  FFMA.FTZ R65, R65, R39, -R50 ;  /* 0x0000002741417223 */ /* 0x000fe20000010832 */
[----:B------:R-:W-:Y:S01]  /*131c0*/  F2FP.BF16.F32.PACK_AB R139, R8, R139 ;  /* 0x0000008b088b723e */ /* 0x000fe200000010ff */
[----:B------:R-:W-:-:S05]  /*131d0*/  FADD.FTZ R15, R34, R15 ;  /* 0x0000000f220f7221 */ /* 0x000fca0000010000 */
[----:B------:R-:W5:Y:S01]  /*131e0*/  MUFU.EX2 R40, R40 ;  /* 0x0000002800287308 */ /* 0x000f620000000800 */
[----:B--2---:R-:W-:Y:S01]  /*131f0*/  FADD.FTZ R8, R20, R21 ;  /* 0x0000001514087221 */ /* 0x004fe20000010000 */
[----:B------:R-:W-:-:S06]  /*13200*/  FFMA.FTZ R66, R66, R39, -R50 ;  /* 0x0000002742427223 */ /* 0x000fcc0000010832 */
[----:B------:R-:W2:Y:S01]  /*13210*/  MUFU.EX2 R63, R63 ;  /* 0x0000003f003f7308 */ /* 0x000ea20000000800 */
[----:B------:R-:W-:Y:S01]  /*13220*/  FADD.FTZ R15, R36, R15 ;  /* 0x0000000f240f7221 */ /* 0x000fe20000010000 */
[----:B---3--:R-:W-:-:S06]  /*13230*/  FADD.FTZ R8, R125, R8 ;  /* 0x000000087d087221 */ /* 0x008fcc0000010000 */
[----:B------:R-:W3:Y:S01]  /*13240*/  MUFU.EX2 R42, R42 ;  /* 0x0000002a002a7308 */ /* 0x000ee20000000800 */
[----:B------:R-:W-:-:S07]  /*13250*/  FFMA.FTZ R67, R67, R39, -R50 ;  /* 0x0000002743437223 */ /* 0x000fce0000010832 */
[----:B------:R-:W4:Y:S01]  /*13260*/  MUFU.EX2 R64, R64 ;  /* 0x0000004000407308 */ /* 0x000f220000000800 */
[----:B0-----:R-:W-:Y:S01]  /*13270*/  FADD.FTZ R15, R38, R15 ;  /* 0x0000000f260f7221 */ /* 0x001fe20000010000 */
[----:B-1----:R-:W-:-:S06]  /*13280*/  FADD.FTZ R8, R9, R8 ;  /* 0x0000000809087221 */ /* 0x002fcc0000010000 */
[----:B------:R-:W0:Y:S01]  /*13290*/  MUFU.EX2 R43, R43 ;  /* 0x0000002b002b7308 */ /* 0x000e220000000800 */
[----:B------:R-:W-:-:S07]  /*132a0*/  FFMA.FTZ R50, R68, R39, -R50 ;  /* 0x0000002744327223 */ /* 0x000fce0000010832 */
[----:B------:R-:W1:Y:S01]  /*132b0*/  MUFU.EX2 R65, R65 ;  /* 0x0000004100417308 */ /* 0x000e620000000800 */
[----:B------:R-:W-:Y:S01]  /*132c0*/  F2FP.BF16.F32.PACK_AB R135, R3, R135 ;  /* 0x000000870387723e */ /* 0x000fe200000010ff */
[----:B-----5:R-:W-:Y:S01]  /*132d0*/  FADD.FTZ R15, R40, R15 ;  /* 0x0000000f280f7221 */ /* 0x020fe20000010000 */
[----:B--2---:R-:W-:-:S05]  /*132e0*/  FADD.FTZ R3, R63, R8 ;  /* 0x000000083f037221 */ /* 0x004fca0000010000 */
[----:B------:R-:W2:Y:S08]  /*132f0*/  MUFU.EX2 R46, R46 ;  /* 0x0000002e002e7308 */ /* 0x000eb00000000800 */
[----:B------:R-:W5:Y:S01]  /*13300*/  MUFU.EX2 R66, R66 ;  /* 0x0000004200427308 */ /* 0x000f620000000800 */
[----:B------:R-:W-:Y:S01]  /*13310*/  F2FP.BF16.F32.PACK_AB R129, R4, R129 ;  /* 0x000000810481723e */ /* 0x000fe200000010ff */
[----:B---3--:R-:W-:Y:S01]  /*13320*/  FADD.FTZ R4, R42, R15 ;  /* 0x0000000f2a047221 */ /* 0x008fe20000010000 */
[----:B----4-:R-:W-:-:S05]  /*13330*/  FADD.FTZ R8, R64, R3 ;  /* 0x0000000340087221 */ /* 0x010fca0000010000 */
[----:B------:R-:W3:Y:S01]  /*13340*/  MUFU.EX2 R47, R47 ;  /* 0x0000002f002f7308 */ /* 0x000ee20000000800 */
[----:B------:R-:W-:-:S07]  /*13350*/  ISETP.GT.AND P2, PT, R0, R76, PT ;  /* 0x0000004c0000720c */ /* 0x000fce0003f44270 */
[----:B------:R-:W4:Y:S01]  /*13360*/  MUFU.EX2 R67, R67 ;  /* 0x0000004300437308 */ /* 0x000f220000000800 */
[----:B0-----:R-:W-:Y:S01]  /*13370*/  FADD.FTZ R3, R43, R4 ;  /* 0x000000042b037221 */ /* 0x001fe20000010000 */
[----:B-1----:R-:W-:-:S06]  /*13380*/  FADD.FTZ R15, R65, R8 ;  /* 0x00000008410f7221 */ /* 0x002fcc0000010000 */
[----:B------:R-:W0:Y:S01]  /*13390*/  MUFU.EX2 R50, R50 ;  /* 0x0000003200327308 */ /* 0x000e220000000800 */
[----:B--2---:R-:W-:Y:S01]  /*133a0*/  FADD.FTZ R4, R46, R3 ;  /* 0x000000032e047221 */ /* 0x004fe20000010000 */
[----:B-----5:R-:W-:-:S03]  /*133b0*/  FADD.FTZ R8, R66, R15 ;  /* 0x0000000f42087221 */ /* 0x020fc60000010000 */
[----:B---3--:R-:W-:Y:S01]  /*133c0*/  FADD.FTZ R4, R47, R4 ;  /* 0x000000042f047221 */ /* 0x008fe20000010000 */
[----:B----4-:R-:W-:Y:S01]  /*133d0*/  FADD.FTZ R8, R67, R8 ;  /* 0x0000000843087221 */ /* 0x010fe20000010000 */
[----:B------:R-:W-:Y:S02]  /*133e0*/  F2FP.BF16.F32.PACK_AB R131, R20, R131 ;  /* 0x000000831483723e */ /* 0x000fe400000010ff */
[C---:B------:R-:W-:Y:S01]  /*133f0*/  FADD.FTZ R4, R13.reuse, R4 ;  /* 0x000000040d047221 */ /* 0x040fe20000010000 */
[----:B------:R-:W-:Y:S01]  /*13400*/  F2FP.BF16.F32.PACK_AB R122, R13, R47 ;  /* 0x0000002f0d7a723e */ /* 0x000fe200000010ff */
[-C--:B------:R-:W-:Y:S01]  /*13410*/  FMUL.FTZ R88, R88, R12.reuse ;  /* 0x0000000c58587220 */ /* 0x080fe20000410000 */
[-C--:B------:R-:W-:Y:S01]  /*13420*/  FMUL.FTZ R89, R89, R12.reuse ;  /* 0x0000000c59597220 */ /* 0x080fe20000410000 */
        /* <DEDUP_REMOVED lines=58> */
[----:B------:R-:W-:Y:S06]  /*137d0*/  @P2 BRA `(.L_x_13631) ;  /* 0xffffffd800102947 */ /* 0x000fec000383ffff */
.L_x_13621:
[----:B------:R-:W2:Y:S02]  /*137e0*/  LDL R8, [R1+0x58] ;  /* 0x0000580001087983 */ /* 0x000ea40000100800 */
[----:B--2---:R-:W-:-:S13]  /*137f0*/  ISETP.GE.AND P2, PT, R0, R8, PT ;  /* 0x000000080000720c */ /* 0x004fda0003f46270 */
[----:B------:R-:W-:Y:S05]  /*13800*/  @!P2 BRA `(.L_x_13632) ;  /* 0x0000003400e8a947 */ /* 0x000fea0003800000 */
[----:B------:R-:W-:Y:S02]  /*13810*/  IMAD.MOV.U32 R15, RZ, RZ, R5 ;  /* 0x000000ffff0f7224 */ /* 0x000fe400078e0005 */
[----:B------:R-:W-:Y:S02]  /*13820*/  IMAD.MOV.U32 R20, RZ, RZ, R14 ;  /* 0x000000ffff147224 */ /* 0x000fe400078e000e */
[----:B------:R-:W-:Y:S02]  /*13830*/  IMAD.MOV.U32 R8, RZ, RZ, R154 ;  /* 0x000000ffff087224 */ /* 0x000fe400078e009a */
[----:B------:R-:W-:-:S07]  /*13840*/  IMAD.MOV.U32 R21, RZ, RZ, R16 ;  /* 0x000000ffff157224 */ /* 0x000fce00078e0010 */
.L_x_13650:
        /* <DEDUP_REMOVED lines=11> */
.L_x_13634:
[----:B------:R-:W-:Y:S01]  /*13900*/  IMAD R5, R16, 0x8, R2 ;  /* 0x0000000810057824 */ /* 0x000fe200078e0202 */
[----:B------:R-:W-:-:S04]  /*13910*/  SHF.L.U32 R12, R154, 0x1f, RZ ;  /* 0x0000001f9a0c7819 */ /* 0x000fc800000006ff */
[----:B------:R0:W1:Y:S01]  /*13920*/  SYNCS.PHASECHK.TRANS64.TRYWAIT P3, [R5+URZ+0x16830], R12 ;  /* 0x0168300c050075a7 */ /* 0x000062000806017f */
[----:B------:R-:W-:Y:S05]  /*13930*/  @!P0 BRA `(.L_x_13635) ;  /* 0x0000000000048947 */ /* 0x000fea0003800000 */
[----:B------:R-:W-:Y:S01]  /*13940*/  BPT.TRAP 0x1 ;  /* 0x000000040000795c */ /* 0x000fe20000300000 */
.L_x_13635:
[----:B------:R-:W-:Y:S04]  /*13950*/  BSSY B0, `(.L_x_13633) ;  /* 0x0000004000007945 */ /* 0x000fe80003800000 */
[----:B-1----:R-:W-:Y:S05]  /*13960*/  @P3 BRA `(.L_x_13636) ;  /* 0x0000000000083947 */ /* 0x002fea0003800000 */
[----:B------:R-:W1:Y:S02]  /*13970*/  SYNCS.PHASECHK.TRANS64.TRYWAIT P3, [R5+URZ+0x16830], R12 ;  /* 0x0168300c050075a7 */ /* 0x000e64000806017f */
[----:B-1----:R-:W-:Y:S05]  /*13980*/  @!P3 BRA `(.L_x_13637) ;  /* 0x000000ec0000b947 */ /* 0x002fea0003800000 */
.L_x_13636:
[----:B------:R-:W-:Y:S05]  /*13990*/  BSYNC B0 ;  /* 0x0000000000007941 */ /* 0x000fea0003800000 */
.L_x_13633:
        /* <DEDUP_REMOVED lines=45> */
.L_x_13639:
[----:B------:R-:W-:Y:S01]  /*13c70*/  SHF.L.U32 R5, R8, 0x1f, RZ ;  /* 0x0000001f08057819 */ /* 0x000fe200000006ff */
[----:B------:R-:W-:-:S04]  /*13c80*/  IMAD R8, R21, 0x8, R2 ;  /* 0x0000000815087824 */ /* 0x000fc800078e0202 */
[----:B------:R0:W1:Y:S01]  /*13c90*/  SYNCS.PHASECHK.TRANS64.TRYWAIT P2, [R8+URZ+0x16850], R5 ;  /* 0x01685005080075a7 */ /* 0x000062000804017f */
[----:B------:R-:W-:Y:S05]  /*13ca0*/  @!P0 BRA `(.L_x_13640) ;  /* 0x0000000000048947 */ /* 0x000fea0003800000 */
[----:B------:R-:W-:Y:S01]  /*13cb0*/  BPT.TRAP 0x1 ;  /* 0x000000040000795c */ /* 0x000fe20000300000 */
.L_x_13640:
[----:B-1----:R-:W-:Y:S05]  /*13cc0*/  @P2 BRA `(.L_x_13638) ;  /* 0x0000000000082947 */ /* 0x002fea0003800000 */
[----:B------:R-:W1:Y:S02]  /*13cd0*/  SYNCS.PHASECHK.TRANS64.TRYWAIT P2, [R8+URZ+0x16850], R5 ;  /* 0x01685005080075a7 */ /* 0x000e64000804017f */
[----:B-1----:R-:W-:Y:S05]  /*13ce0*/  @!P2 BRA `(.L_x_13641) ;  /* 0x000000e8003ca947 */ /* 0x002fea0003800000 */
.L_x_13638:
[----:B01----:R-:W-:Y:S01]  /*13cf0*/  VIADD R5, R2, 0x400 ;  /* 0x0000040002057836 */ /* 0x003fe20000000000 */
[----:B------:R-:W-:Y:S05]  /*13d00*/  WARPSYNC.ALL ;  /* 0x0000000000007948 */ /* 0x000fea0003800000 */
[----:B------:R-:W-:Y:S01]  /*13d10*/  SHF.R.U32.HI R5, RZ, 0x4, R5 ;  /* 0x00000004ff057819 */ /* 0x000fe20000011605 */
[----:B------:R-:W-:Y:S01]  /*13d20*/  IMAD.MOV.U32 R9, RZ, RZ, 0x40000040 ;  /* 0x40000040ff097424 */ /* 0x000fe200078e00ff */
[----:B------:R-:W-:Y:S02]  /*13d30*/  WARPGROUP.ARRIVE ;  /* 0x00000000000079c5 */ /* 0x000fe40000000000 */
[----:B------:R-:W-:-:S02]  /*13d40*/  LOP3.LUT R5, R5, 0x3fff, RZ, 0xc0, !PT ;  /* 0x00003fff05057812 */ /* 0x000fc400078ec0ff */
[----:B------:R-:W-:-:S03]  /*13d50*/  R2UR UR15, R9 ;  /* 0x00000000090f72ca */ /* 0x000fc600000e0000 */
        /* <DEDUP_REMOVED lines=11> */
[----:B------:R-:W2:Y:S04]  /*13e10*/  LDL R148, [R1+0x1c] ;  /* 0x00001c0001947983 */ /* 0x000ea80000100800 */
[----:B------:R-:W2:Y:S02]  /*13e20*/  LDL R149, [R1+0x4c] ;  /* 0x00004c0001957983 */ /* 0x000ea40000100800 */
[----:B------:R-:W-:Y:S01]  /*13e30*/  HGMMA.64x64x16.F32.BF16 R88, R144, gdesc[UR12].tnspB, R88, gsb0 ;  /* 0x40e0000c90587df0 */ /* 0x000fe20008001858 */
[----:B------:R-:W-:-:S02]  /*13e40*/  R2UR UR14, R12 ;  /* 0x000000000c0e72ca */ /* 0x000fc400000e0000 */
[----:B------:R-:W-:Y:S01]  /*13e50*/  R2UR UR15, R13 ;  /* 0x000000000d0f72ca */ /* 0x000fe200000e0000 */
[----:B------:R-:W-:Y:S01]  /*13e60*/  VIADD R12, R8, 0x180 ;  /* 0x00000180080c7836 */ /* 0x000fe20000000000 */
[----:B------:R-:W3:Y:S01]  /*13e70*/  LDL R150, [R1+0xc] ;  /* 0x00000c0001967983 */ /* 0x000ee20000100800 */
[----:B------:R-:W-:-:S03]  /*13e80*/  IMAD.MOV.U32 R13, RZ, RZ, 0x40000040 ;  /* 0x40000040ff0d7424 */ /* 0x000fc600078e00ff */
[----:B------:R-:W3:Y:S01]  /*13e90*/  LDL R151, [R1+0x8] ;  /* 0x0000080001977983 */ /* 0x000ee20000100800 */
        /* <DEDUP_REMOVED lines=33> */
[----:B------:R-:W-:-:S02]  /*140b0*/  @!P1 IMAD R80, R16, 0x8, R2 ;  /* 0x0000000810509824 */ /* 0x000fc400078e0202 */
        /* <DEDUP_REMOVED lines=8> */
[----:B------:R-:W-:Y:S02]  /*14140*/  @!P1 VIADD R80, R80, 0x16840 ;  /* 0x0001684050509836 */ /* 0x000fe40000000000 */
        /* <DEDUP_REMOVED lines=24> */
[----:B------:R-:W-:-:S02]  /*142d0*/  WARPGROUP.DEPBAR.LE gsb0, 0x0 ;  /* 0x00008000000079c5 */ /* 0x000fc40000010000 */
[----:B------:R-:W-:-:S05]  /*142e0*/  WARPGROUP.ARRIVE ;  /* 0x00000000000079c5 */ /* 0x000fca0000000000 */
[----:B------:R-:W1:Y:S01]  /*142f0*/  MUFU.TANH R9, R9 ;  /* 0x0000000900097308 */ /* 0x000e620000002400 */
[----:B------:R-:W-:Y:S01]  /*14300*/  HGMMA.64x64x16.F32.BF16 R88, R140, gdesc[UR12].tnspB, R88, gsb0 ;  /* 0x40e0000c8c587df0 */ /* 0x000fe20008001858 */
[----:B------:R-:W-:Y:S01]  /*14310*/  R2UR UR14, R12 ;  /* 0x000000000c0e72ca */ /* 0x000fe200000e0000 */
[----:B------:R-:W-:Y:S01]  /*14320*/  VIADD R12, R8, 0x200 ;  /* 0x00000200080c7836 */ /* 0x000fe20000000000 */
[----:B------:R-:W-:Y:S01]  /*14330*/  R2UR UR15, R13 ;  /* 0x000000000d0f72ca */ /* 0x000fe200000e0000 */
[----:B------:R-:W-:-:S03]  /*14340*/  IMAD.MOV.U32 R13, RZ, RZ, 0x40000040 ;  /* 0x40000040ff0d7424 */ /* 0x000fc600078e00ff */
        /* <DEDUP_REMOVED lines=55> */
[----:B--2---:R-:W-:-:S02]  /*146c0*/  IMAD.IADD R83, R149, 0x1, R148 ;  /* 0x0000000195537824 */ /* 0x004fc400078e0294 */
[----:B------:R-:W2:Y:S04]  /*146d0*/  S2R R148, SR_TID.X ;  /* 0x0000000000947919 */ /* 0x000ea80000002100 */
[----:B------:R-:W0:Y:S08]  /*146e0*/  MUFU.TANH R55, R55 ;  /* 0x0000003700377308 */ /* 0x000e300000002400 */
[----:B------:R-:W0:Y:S08]  /*146f0*/  MUFU.TANH R56, R56 ;  /* 0x0000003800387308 */ /* 0x000e300000002400 */
[----:B------:R-:W0:Y:S08]  /*14700*/  MUFU.TANH R57, R57 ;  /* 0x0000003900397308 */ /* 0x000e300000002400 */
[----:B------:R-:W0:Y:S01]  /*14710*/  MUFU.TANH R58, R58 ;  /* 0x0000003a003a7308 */ /* 0x000e220000002400 */
[----:B--2---:R-:W-:-:S02]  /*14720*/  SHF.R.U32.HI R149, RZ, 0x7, R148 ;  /* 0x00000007ff957819 */ /* 0x004fc40000011694 */
[----:B------:R-:W-:-:S05]  /*14730*/  ISETP.GE.U32.AND P2, PT, R148, 0x180, PT ;  /* 0x000001809400780c */ /* 0x000fca0003f46070 */
[----:B------:R-:W2:Y:S08]  /*14740*/  MUFU.TANH R59, R59 ;  /* 0x0000003b003b7308 */ /* 0x000eb00000002400 */
        /* <DEDUP_REMOVED lines=14> */
[----:B------:R-:W0:Y:S01]  /*14830*/  MUFU.TANH R67, R67 ;  /* 0x0000004300437308 */ /* 0x000e220000002400 */
[----:B-1----:R-:W-:-:S07]  /*14840*/  @P4 IMAD.HI.U32 R13, R83, R13, RZ ;  /* 0x0000000d530d4227 */ /* 0x002fce00078e00ff */
[----:B------:R-:W1:Y:S01]  /*14850*/  MUFU.TANH R68, R68 ;  /* 0x0000004400447308 */ /* 0x000e620000002400 */
[----:B-----5:R-:W-:Y:S01]  /*14860*/  @P4 SHF.R.U32.HI R83, RZ, R12, R13 ;  /* 0x0000000cff534219 */ /* 0x020fe2000001160d */
[----:B------:R-:W-:Y:S01]  /*14870*/  VIADD R13, R149, 0x9 ;  /* 0x00000009950d7836 */ /* 0x000fe20000000000 */
[----:B------:R-:W-:-:S04]  /*14880*/  IADD3 R12, -R155, 0x1, -R82 ;  /* 0x000000019b0c7810 */ /* 0x000fc80007ffe952 */
[----:B------:R-:W-:Y:S01]  /*14890*/  SEL R13, R13, 0x9, !P2 ;  /* 0x000000090d0d7807 */ /* 0x000fe20005000000 */
[----:B------:R-:W0:Y:S01]  /*148a0*/  MUFU.TANH R69, R69 ;  /* 0x0000004500457308 */ /* 0x000e220000002400 */
[----:B---3--:R-:W-:-:S07]  /*148b0*/  IADD3 R12, -R151, R12, R150 ;  /* 0x0000000c970c7210 */ /* 0x008fce0007ffe196 */
[----:B------:R-:W3:Y:S08]  /*148c0*/  MUFU.TANH R70, R70 ;  /* 0x0000004600467308 */ /* 0x000ef00000002400 */
        /* <DEDUP_REMOVED lines=16> */
[----:B------:R-:W5:Y:S01]  /*149d0*/  SHFL.IDX PT, R122, R83, RZ, 0x1c1f ;  /* 0x001c1fff537a7589 */ /* 0x000f6200000e0000 */
[C---:B------:R-:W-:Y:S02]  /*149e0*/  VIADD R121, R12.reuse, UR9 ;  /* 0x000000090c797c36 */ /* 0x040fe40008000000 */
[----:B------:R-:W-:Y:S01]  /*149f0*/  VIADD R120, R12, UR11 ;  /* 0x0000000b0c787c36 */ /* 0x000fe20008000000 */
[----:B------:R0:W-:Y:S06]  /*14a00*/  BAR.ARV R13, 0x100 ;  /* 0x0004000d0000751d */ /* 0x0001ec0000002000 */
[----:B------:R4:W-:Y:S02]  /*14a10*/  @!P1 SYNCS.ARRIVE.TRANS64.RED.A1T0 RZ, [R80+URZ], RZ ;  /* 0x000000ff50ff99a7 */ /* 0x0009e4000810043f */
[----:B----4-:R-:W-:-:S06]  /*14a20*/  FMUL.FTZ R80, R87, UR6 ;  /* 0x0000000657507c20 */ /* 0x010fcc0008410000 */
[----:B------:R-:W4:Y:S01]  /*14a30*/  MUFU.TANH R80, R80 ;  /* 0x0000005000507308 */ /* 0x000f220000002400 */
[--C-:B-----5:R-:W-:Y:S02]  /*14a40*/  IMAD.IADD R87, R121, 0x1, R122.reuse ;  /* 0x0000000179577824 */ /* 0x120fe400078e027a */
[----:B------:R-:W-:Y:S01]  /*14a50*/  IMAD.IADD R86, R120, 0x1, R122 ;  /* 0x0000000178567824 */ /* 0x000fe200078e027a */
[----:B0123--:R-:W-:Y:S06]  /*14a60*/  @!P5 BRA `(.L_x_13642) ;  /* 0x000000000058d947 */ /* 0x00ffec0003800000 */
        /* <DEDUP_REMOVED lines=12> */
.L_x_13644:
[----:B------:R-:W-:-:S05]  /*14b30*/  IMAD.U32 R123, RZ, RZ, UR5 ;  /* 0x00000005ff7b7e24 */ /* 0x000fca000f8e00ff */
[----:B------:R-:W-:-:S13]  /*14b40*/  ISETP.NE.AND P2, PT, R123, 0x1, PT ;  /* 0x000000017b00780c */ /* 0x000fda0003f45270 */
[----:B------:R-:W0:Y:S02]  /*14b50*/  @P2 LDC.64 R12, c[0x0][0x9e8] ;  /* 0x00027a00ff0c2b82 */ /* 0x000e240000000a00 */
[----:B0-----:R-:W-:-:S05]  /*14b60*/  @P2 IMAD.HI.U32 R12, R122, R12, RZ ;  /* 0x0000000c7a0c2227 */ /* 0x001fca00078e00ff */
[----:B------:R-:W-:-:S07]  /*14b70*/  @P2 SHF.R.U32.HI R122, RZ, R13, R12 ;  /* 0x0000000dff7a2219 */ /* 0x000fce000001160c */
.L_x_13645:
[----:B------:R-:W-:Y:S05]  /*14b80*/  BSYNC B0 ;  /* 0x0000000000007941 */ /* 0x000fea0003800000 */
.L_x_13643:
[----:B------:R-:W-:-:S04]  /*14b90*/  IMAD R122, R122, R123, -R82 ;  /* 0x0000007b7a7a7224 */ /* 0x000fc800078e0a52 */
[----:B------:R-:W-:-:S05]  /*14ba0*/  IMAD.IADD R122, R122, 0x1, -R155 ;  /* 0x000000017a7a7824 */ /* 0x000fca00078e0a9b */
[----:B------:R-:W-:Y:S02]  /*14bb0*/  VIMNMX R86, R86, R122, !PT ;  /* 0x0000007a56567248 */ /* 0x000fe40007fe0100 */
[----:B------:R-:W-:-:S07]  /*14bc0*/  VIADDMNMX R87, R122, R123, R87, PT ;  /* 0x0000007b7a577246 */ /* 0x000fce0003800157 */
.L_x_13642:
        /* <DEDUP_REMOVED lines=113> */
.L_x_13648:
[----:B------:R-:W-:-:S05]  /*152e0*/  IMAD.U32 R86, RZ, RZ, UR5 ;  /* 0x00000005ff567e24 */ /* 0x000fca000f8e00ff */
[----:B------:R-:W-:-:S13]  /*152f0*/  ISETP.NE.AND P2, PT, R86, 0x1, PT ;  /* 0x000000015600780c */ /* 0x000fda0003f45270 */
[----:B------:R-:W0:Y:S02]  /*15300*/  @P2 LDC.64 R12, c[0x0][0x9e8] ;  /* 0x00027a00ff0c2b82 */ /* 0x000e240000000a00 */
[----:B0-----:R-:W-:-:S05]  /*15310*/  @P2 IMAD.HI.U32 R12, R83, R12, RZ ;  /* 0x0000000c530c2227 */ /* 0x001fca00078e00ff */
[----:B------:R-:W-:-:S07]  /*15320*/  @P2 SHF.R.U32.HI R83, RZ, R13, R12 ;  /* 0x0000000dff532219 */ /* 0x000fce000001160c */
.L_x_13649:
[----:B------:R-:W-:Y:S05]  /*15330*/  BSYNC B0 ;  /* 0x0000000000007941 */ /* 0x000fea0003800000 */
.L_x_13647:
[----:B------:R-:W-:-:S04]  /*15340*/  IMAD R82, R83, R86, -R82 ;  /* 0x0000005653527224 */ /* 0x000fc800078e0a52 */
[----:B------:R-:W-:-:S05]  /*15350*/  IMAD.IADD R82, R82, 0x1, -R155 ;  /* 0x0000000152527824 */ /* 0x000fca00078e0a9b */
[----:B------:R-:W-:Y:S02]  /*15360*/  VIADDMNMX R121, R82, R86, R121, PT ;  /* 0x0000005652797246 */ /* 0x000fe40003800179 */
[----:B------:R-:W-:-:S07]  /*15370*/  VIMNMX R120, R120, R82, !PT ;  /* 0x0000005278787248 */ /* 0x000fce0007fe0100 */
.L_x_13646:
[----:B------:R-:W-:Y:S01]  /*15380*/  ISETP.GT.AND P2, PT, R120, 0x1, P3 ;  /* 0x000000017800780c */ /* 0x000fe20001f44270 */
[----:B------:R-:W2:Y:S01]  /*15390*/  LDL R87, [R1+0x58] ;  /* 0x0000580001577983 */ /* 0x000ea20000100800 */
[----:B------:R-:W-:Y:S01]  /*153a0*/  @!P1 IMAD R12, R21, 0x8, R2 ;  /* 0x00000008150c9824 */ /* 0x000fe200078e0202 */
[----:B------:R-:W-:Y:S02]  /*153b0*/  FMNMX.FTZ R82, R5, R20, !PT ;  /* 0x0000001405527209 */ /* 0x000fe40007810000 */
[----:B------:R-:W-:Y:S01]  /*153c0*/  ISETP.LT.OR P2, PT, R121, 0x2, P2 ;  /* 0x000000027900780c */ /* 0x000fe20001741670 */
[----:B------:R-:W-:Y:S01]  /*153d0*/  @!P1 VIADD R12, R12, 0x16860 ;  /* 0x000168600c0c9836 */ /* 0x000fe20000000000 */
[----:B------:R-:W-:Y:S02]  /*153e0*/  FMNMX.FTZ R82, R9, R82, !PT ;  /* 0x0000005209527209 */ /* 0x000fe40007810000 */
[----:B------:R-:W-:Y:S02]  /*153f0*/  FSEL R24, R24, -INF , !P2 ;  /* 0xff80000018187808 */ /* 0x000fe40005000000 */
[----:B------:R-:W-:-:S02]  /*15400*/  ISETP.GT.AND P2, PT, R120, 0x8, P3 ;  /* 0x000000087800780c */ /* 0x000fc40001f44270 */
[----:B------:R-:W-:Y:S02]  /*15410*/  @!P1 PRMT R12, RZ, 0x654, R12 ;  /* 0x00000654ff0c9816 */ /* 0x000fe4000000000c */
[----:B------:R-:W-:Y:S02]  /*15420*/  ISETP.LT.OR P2, PT, R121, 0x9, P2 ;  /* 0x000000097900780c */ /* 0x000fe40001741670 */
[----:B------:R0:W-:Y:S01]  /*15430*/  @!P1 SYNCS.ARRIVE.TRANS64.RED.A1T0 RZ, [R12+URZ], RZ ;  /* 0x000000ff0cff99a7 */ /* 0x0001e2000810043f */
        /* <DEDUP_REMOVED lines=31> */
[----:B0-----:R-:W-:Y:S02]  /*15630*/  FSEL R12, R39, -INF , !P2 ;  /* 0xff800000270c7808 */ /* 0x001fe40005000000 */
        /* <DEDUP_REMOVED lines=42> */
[----:B------:R-:W-:-:S03]  /*158e0*/  ISETP.LT.OR P2, PT, R121, 0x42, P2 ;  /* 0x000000427900780c */ /* 0x000fc60001741670 */
[----:B------:R-:W0:Y:S01]  /*158f0*/  SHFL.BFLY PT, R39, R21, 0x2, 0x1f ;  /* 0x0c401f0015277f89 */ /* 0x000e2200000e0000 */
        /* <DEDUP_REMOVED lines=19> */
[----:B------:R-:W-:-:S04]  /*15a30*/  ISETP.GT.AND P2, PT, R120, RZ, P3 ;  /* 0x000000ff7800720c */ /* 0x000fc80001f44270 */
[----:B------:R-:W-:-:S04]  /*15a40*/  ISETP.LT.OR P2, PT, R121, 0x1, P2 ;  /* 0x000000017900780c */ /* 0x000fc80001741670 */
[----:B------:R-:W-:Y:S02]  /*15a50*/  FSEL R13, R14, -INF , !P2 ;  /* 0xff8000000e0d7808 */ /* 0x000fe40005000000 */
[----:B0-----:R-:W-:Y:S02]  /*15a60*/  FMNMX.FTZ R14, R21, R39, !PT ;  /* 0x00000027150e7209 */ /* 0x001fe40007810000 */
[----:B------:R-:W-:Y:S02]  /*15a70*/  FMNMX.FTZ R21, R13, R15, !PT ;  /* 0x0000000f0d157209 */ /* 0x000fe40007810000 */
[----:B------:R-:W-:Y:S01]  /*15a80*/  ISETP.GT.AND P2, PT, R120, 0x60, P3 ;  /* 0x000000607800780c */ /* 0x000fe20001f44270 */
[----:B------:R-:W0:Y:S01]  /*15a90*/  SHFL.BFLY PT, R39, R14, 0x1, 0x1f ;  /* 0x0c201f000e277f89 */ /* 0x000e2200000e0000 */
        /* <DEDUP_REMOVED lines=39> */
[----:B0-----:R-:W-:Y:S02]  /*15d10*/  FMNMX.FTZ R14, R14, R39, !PT ;  /* 0x000000270e0e7209 */ /* 0x001fe40007810000 */
[----:B------:R-:W-:Y:S02]  /*15d20*/  FMNMX.FTZ R82, R64, R21, !PT ;  /* 0x0000001540527209 */ /* 0x000fe40007810000 */
[----:B------:R-:W-:Y:S02]  /*15d30*/  FSEL R81, R81, -INF , !P2 ;  /* 0xff80000051517808 */ /* 0x000fe40005000000 */
[----:B------:R-:W-:Y:S02]  /*15d40*/  FMNMX.FTZ R21, R67, R82, !PT ;  /* 0x0000005243157209 */ /* 0x000fe40007810000 */
[----:B------:R-:W-:-:S02]  /*15d50*/  FSETP.NEU.FTZ.AND P2, PT, R14, -INF , PT ;  /* 0xff8000000e00780b */ /* 0x000fc40003f5d000 */
[----:B------:R-:W-:Y:S02]  /*15d60*/  FMNMX.FTZ R82, R68, R21, !PT ;  /* 0x0000001544527209 */ /* 0x000fe40007810000 */
[----:B------:R-:W-:Y:S02]  /*15d70*/  FSEL R39, R14, RZ, P2 ;  /* 0x000000ff0e277208 */ /* 0x000fe40001000000 */
[----:B------:R-:W-:Y:S02]  /*15d80*/  FMNMX.FTZ R21, R71, R82, !PT ;  /* 0x0000005247157209 */ /* 0x000fe40007810000 */
[----:B------:R-:W-:Y:S01]  /*15d90*/  ISETP.GT.AND P3, PT, R120, 0x79, P3 ;  /* 0x000000797800780c */ /* 0x000fe20001f64270 */
[----:B------:R-:W-:Y:S01]  /*15da0*/  FADD.FTZ R20, -R39, R20 ;  /* 0x0000001427147221 */ /* 0x000fe20000010100 */
[----:B------:R-:W-:Y:S01]  /*15db0*/  FMNMX.FTZ R82, R72, R21, !PT ;  /* 0x0000001548527209 */ /* 0x000fe20007810000 */
[----:B------:R-:W0:Y:S01]  /*15dc0*/  LDC R39, c[0x0][0x988] ;  /* 0x00026200ff277b82 */ /* 0x000e220000000800 */
[----:B------:R-:W-:-:S02]  /*15dd0*/  ISETP.LT.OR P3, PT, R121, 0x7a, P3 ;  /* 0x0000007a7900780c */ /* 0x000fc40001f61670 */
[----:B------:R-:W-:Y:S02]  /*15de0*/  FMNMX.FTZ R21, R75, R82, !PT ;  /* 0x000000524b157209 */ /* 0x000fe40007810000 */
[----:B----4-:R-:W-:Y:S02]  /*15df0*/  FSEL R80, R80, -INF , !P3 ;  /* 0xff80000050507808 */ /* 0x010fe40005800000 */
[----:B------:R-:W-:-:S04]  /*15e00*/  FMNMX.FTZ R21, R8, R21, !PT ;  /* 0x0000001508157209 */ /* 0x000fc80007810000 */
[----:B------:R-:W-:-:S04]  /*15e10*/  FMNMX.FTZ R82, R78, R21, !PT ;  /* 0x000000154e527209 */ /* 0x000fc80007810000 */
[----:B------:R-:W-:-:S04]  /*15e20*/  FMNMX.FTZ R21, R79, R82, !PT ;  /* 0x000000524f157209 */ /* 0x000fc80007810000 */
[----:B------:R-:W-:-:S04]  /*15e30*/  FMNMX.FTZ R21, R81, R21, !PT ;  /* 0x0000001551157209 */ /* 0x000fc80007810000 */
[----:B------:R-:W-:Y:S01]  /*15e40*/  FMNMX.FTZ R21, R80, R21, !PT ;  /* 0x0000001550157209 */ /* 0x000fe20007810000 */
[-C--:B0-----:R-:W-:Y:S01]  /*15e50*/  FMUL.FTZ R82, R14, R39.reuse ;  /* 0x000000270e527220 */ /* 0x081fe20000410000 */
[----:B------:R-:W-:-:S03]  /*15e60*/  FMUL.FTZ R20, R20, R39 ;  /* 0x0000002714147220 */ /* 0x000fc60000410000 */
[----:B------:R-:W0:Y:S01]  /*15e70*/  SHFL.BFLY PT, R83, R21, 0x2, 0x1f ;  /* 0x0c401f0015537f89 */ /* 0x000e2200000e0000 */
[----:B------:R-:W-:Y:S02]  /*15e80*/  FSEL R82, R82, RZ, P2 ;  /* 0x000000ff52527208 */ /* 0x000fe40001000000 */
[----:B------:R-:W-:Y:S03]  /*15e90*/  MUFU.EX2 R20, R20 ;  /* 0x0000001400147308 */ /* 0x000fe60000000800 */
[-CC-:B------:R-:W-:Y:S01]  /*15ea0*/  FFMA.FTZ R5, R5, R39.reuse, -R82.reuse ;  /* 0x0000002705057223 */ /* 0x180fe20000010852 */
[-CC-:B------:R-:W-:Y:S01]  /*15eb0*/  FFMA.FTZ R9, R9, R39.reuse, -R82.reuse ;  /* 0x0000002709097223 */ /* 0x180fe20000010852 */
[-CC-:B------:R-:W-:Y:S01]  /*15ec0*/  FFMA.FTZ R25, R25, R39.reuse, -R82.reuse ;  /* 0x0000002719197223 */ /* 0x180fe20000010852 */
        /* <DEDUP_REMOVED lines=9> */
[-CC-:B------:R-:W-:Y:S01]  /*15f60*/  FFMA.FTZ R42, R42, R39.reuse, -R82.reuse ;  /* 0x000000272a2a7223 */ /* 0x180fe20000010852 */
[----:B------:R-:W3:Y:S01]  /*15f70*/  MUFU.EX2 R9, R9 ;  /* 0x0000000900097308 */ /* 0x000ee20000000800 */
[-CC-:B------:R-:W-:Y:S01]  /*15f80*/  FFMA.FTZ R45, R45, R39.reuse, -R82.reuse ;  /* 0x000000272d2d7223 */ /* 0x180fe20000010852 */
[-CC-:B------:R-:W-:Y:S01]  /*15f90*/  FFMA.FTZ R46, R46, R39.reuse, -R82.reuse ;  /* 0x000000272e2e7223 */ /* 0x180fe20000010852 */
[-CC-:B------:R-:W-:Y:S01]  /*15fa0*/  FFMA.FTZ R49, R49, R39.reuse, -R82.reuse ;  /* 0x0000002731317223 */ /* 0x180fe20000010852 */
[--C-:B------:R-:W-:Y:S01]  /*15fb0*/  FFMA.FTZ R50, R50, R39, -R82.reuse ;  /* 0x0000002732327223 */ /* 0x100fe20000010852 */
[----:B0-----:R-:W-:Y:S01]  /*15fc0*/  FMNMX.FTZ R5, R21, R83, !PT ;  /* 0x0000005315057209 */ /* 0x001fe20007810000 */
[-CC-:B------:R-:W-:Y:S01]  /*15fd0*/  FFMA.FTZ R53, R53, R39.reuse, -R82.reuse ;  /* 0x0000002735357223 */ /* 0x180fe20000010852 */
[-C--:B------:R-:W-:Y:S01]  /*15fe0*/  FFMA.FTZ R54, R54, R39.reuse, -R82 ;  /* 0x0000002736367223 */ /* 0x080fe20000010852 */
[----:B------:R-:W-:Y:S01]  /*15ff0*/  MUFU.EX2 R25, R25 ;  /* 0x0000001900197308 */ /* 0x000fe20000000800 */
[----:B-1----:R-:W-:Y:S01]  /*16000*/  FFMA.FTZ R4, R20, R4, R148 ;  /* 0x0000000414047223 */ /* 0x002fe20000010094 */
[----:B------:R-:W0:Y:S01]  /*16010*/  SHFL.BFLY PT, R21, R5, 0x1, 0x1f ;  /* 0x0c201f0005157f89 */ /* 0x000e2200000e0000 */
[-CC-:B------:R-:W-:Y:S01]  /*16020*/  FFMA.FTZ R57, R57, R39.reuse, -R82.reuse ;  /* 0x0000002739397223 */ /* 0x180fe20000010852 */
[-CC-:B------:R-:W-:Y:S01]  /*16030*/  FFMA.FTZ R58, R58, R39.reuse, -R82.reuse ;  /* 0x000000273a3a7223 */ /* 0x180fe20000010852 */
[-CC-:B------:R-:W-:Y:S01]  /*16040*/  FFMA.FTZ R61, R61, R39.reuse, -R82.reuse ;  /* 0x000000273d3d7223 */ /* 0x180fe20000010852 */
[-CC-:B------:R-:W-:Y:S01]  /*16050*/  FFMA.FTZ R62, R62, R39.reuse, -R82.reuse ;  /* 0x000000273e3e7223 */ /* 0x180fe20000010852 */
[-C--:B------:R-:W-:Y:S01]  /*16060*/  FFMA.FTZ R65, R65, R39.reuse, -R82 ;  /* 0x0000002741417223 */ /* 0x080fe20000010852 */
[----:B------:R-:W1:Y:S01]  /*16070*/  MUFU.EX2 R26, R26 ;  /* 0x0000001a001a7308 */ /* 0x000e620000000800 */
[C---:B---3--:R-:W-:Y:S01]  /*16080*/  FADD.FTZ R4, R9.reuse, R4 ;  /* 0x0000000409047221 */ /* 0x048fe20000010000 */
[----:B------:R-:W-:Y:S01]  /*16090*/  F2FP.BF16.F32.PACK_AB R148, R9, R148 ;  /* 0x000000940994723e */ /* 0x000fe200000010ff */
        /* <DEDUP_REMOVED lines=9> */
[----:B------:R-:W-:Y:S01]  /*16130*/  FFMA.FTZ R82, R85, R39, -R82 ;  /* 0x0000002755527223 */ /* 0x000fe20000010852 */
[-C--:B------:R-:W-:Y:S01]  /*16140*/  FMUL.FTZ R88, R88, R20.reuse ;  /* 0x0000001458587220 */ /* 0x080fe20000410000 */
[-C--:B------:R-:W-:Y:S01]  /*16150*/  FMUL.FTZ R89, R89, R20.reuse ;  /* 0x0000001459597220 */ /* 0x080fe20000410000 */
[-C--:B------:R-:W-:Y:S01]  /*16160*/  FMUL.FTZ R92, R92, R20.reuse ;  /* 0x000000145c5c7220 */ /* 0x080fe20000410000 */
[----:B------:R-:W4:Y:S01]  /*16170*/  MUFU.EX2 R30, R30 ;  /* 0x0000001e001e7308 */ /* 0x000f220000000800 */
[----:B-1----:R-:W-:Y:S01]  /*16180*/  F2FP.BF16.F32.PACK_AB R150, R26, R25 ;  /* 0x000000191a96723e */ /* 0x002fe200000010ff */
[-C--:B------:R-:W-:Y:S01]  /*16190*/  FMUL.FTZ R93, R93, R20.reuse ;  /* 0x000000145d5d7220 */ /* 0x080fe20000410000 */
[----:B0-----:R-:W-:Y:S01]  /*161a0*/  FMNMX.FTZ R5, R5, R21, !PT ;  /* 0x0000001505057209 */ /* 0x001fe20007810000 */
[-C--:B------:R-:W-:Y:S01]  /*161b0*/  FMUL.FTZ R96, R96, R20.reuse ;  /* 0x0000001460607220 */ /* 0x080fe20000410000 */
[-C--:B------:R-:W-:Y:S01]  /*161c0*/  FMUL.FTZ R97, R97, R20.reuse ;  /* 0x0000001461617220 */ /* 0x080fe20000410000 */
[-C--:B------:R-:W-:Y:S01]  /*161d0*/  FMUL.FTZ R100, R100, R20.reuse ;  /* 0x0000001464647220 */ /* 0x080fe20000410000 */
[C---:B------:R-:W-:Y:S01]  /*161e0*/  FSETP.NEU.FTZ.AND P2, PT, R5.reuse, -INF , PT ;  /* 0xff8000000500780b */ /* 0x040fe20003f5d000 */
[-C--:B------:R-:W-:Y:S01]  /*161f0*/  FMUL.FTZ R86, R5, R39.reuse ;  /* 0x0000002705567220 */ /* 0x080fe20000410000 */
[----:B------:R-:W0:Y:S01]  /*16200*/  MUFU.EX2 R33, R33 ;  /* 0x0000002100217308 */ /* 0x000e220000000800 */
[-C--:B------:R-:W-:Y:S01]  /*16210*/  FMUL.FTZ R101, R101, R20.reuse ;  /* 0x0000001465657220 */ /* 0x080fe20000410000 */
[-C--:B------:R-:W-:Y:S01]  /*16220*/  FMUL.FTZ R104, R104, R20.reuse ;  /* 0x0000001468687220 */ /* 0x080fe20000410000 */
[-C--:B------:R-:W-:Y:S01]  /*16230*/  FMUL.FTZ R105, R105, R20.reuse ;  /* 0x0000001469697220 */ /* 0x080fe20000410000 */
[----:B------:R-:W-:Y:S01]  /*16240*/  FSEL R86, R86, RZ, P2 ;  /* 0x000000ff56567208 */ /* 0x000fe20001000000 */
[-C--:B------:R-:W-:Y:S01]  /*16250*/  FMUL.FTZ R108, R108, R20.reuse ;  /* 0x000000146c6c7220 */ /* 0x080fe20000410000 */
[-C--:B------:R-:W-:Y:S01]  /*16260*/  FMUL.FTZ R109, R109, R20.reuse ;  /* 0x000000146d6d7220 */ /* 0x080fe20000410000 */
[-C--:B------:R-:W-:Y:S01]  /*16270*/  FMUL.FTZ R112, R112, R20.reuse ;  /* 0x0000001470707220 */ /* 0x080fe20000410000 */
[----:B------:R-:W1:Y:S01]  /*16280*/  MUFU.EX2 R34, R34 ;  /* 0x0000002200227308 */ /* 0x000e620000000800 */
[-C--:B------:R-:W-:Y:S01]  /*16290*/  FFMA.FTZ R147, R35, R39.reuse, -R86 ;  /* 0x0000002723937223 */ /* 0x080fe20000010856 */
[----:B------:R-:W-:Y:S01]  /*162a0*/  FADD.FTZ R35, R25, R4 ;  /* 0x0000000419237221 */ /* 0x000fe20000010000 */
[-CC-:B------:R-:W-:Y:S01]  /*162b0*/  FFMA.FTZ R149, R13, R39.reuse, -R86.reuse ;  /* 0x000000270d957223 */ /* 0x180fe20000010856 */
[-CC-:B------:R-:W-:Y:S01]  /*162c0*/  FFMA.FTZ R13, R24, R39.reuse, -R86.reuse ;  /* 0x00000027180d7223 */ /* 0x180fe20000010856 */
[-CC-:B------:R-:W-:Y:S01]  /*162d0*/  FFMA.FTZ R24, R32, R39.reuse, -R86.reuse ;  /* 0x0000002720187223 */ /* 0x180fe20000010856 */
[-CC-:B------:R-:W-:Y:S01]  /*162e0*/  FFMA.FTZ R32, R8, R39.reuse, -R86.reuse ;  /* 0x0000002708207223 */ /* 0x180fe20000010856 */
[----:B------:R-:W-:Y:S01]  /*162f0*/  FADD.FTZ R4, R26, R35 ;  /* 0x000000231a047221 */ /* 0x000fe20000010000 */
[----:B------:R-:W-:Y:S01]  /*16300*/  FSEL R8, R5, RZ, P2 ;  /* 0x000000ff05087208 */ /* 0x000fe20001000000 */
[----:B------:R-:W5:Y:S01]  /*16310*/  MUFU.EX2 R37, R37 ;  /* 0x0000002500257308 */ /* 0x000f620000000800 */
[-C--:B------:R-:W-:Y:S01]  /*16320*/  FFMA.FTZ R151, R27, R39.reuse, -R86 ;  /* 0x000000271b977223 */ /* 0x080fe20000010856 */
[----:B---3--:R-:W-:Y:S01]  /*16330*/  FADD.FTZ R9, R29, R4 ;  /* 0x000000041d097221 */ /* 0x008fe20000010000 */
[-CC-:B------:R-:W-:Y:S01]  /*16340*/  FFMA.FTZ R21, R28, R39.reuse, -R86.reuse ;  /* 0x000000271c157223 */ /* 0x180fe20000010856 */
[----:B------:R-:W-:Y:S01]  /*16350*/  FADD.FTZ R8, -R8, R15 ;  /* 0x0000000f08087221 */ /* 0x000fe20000010100 */
[-CC-:B------:R-:W-:Y:S01]  /*16360*/  FFMA.FTZ R145, R31, R39.reuse, -R86.reuse ;  /* 0x000000271f917223 */ /* 0x180fe20000010856 */
[----:B----4-:R-:W-:Y:S01]  /*16370*/  FADD.FTZ R4, R30, R9 ;  /* 0x000000091e047221 */ /* 0x010fe20000010000 */
[-C--:B------:R-:W-:Y:S01]  /*16380*/  FFMA.FTZ R27, R36, R39.reuse, -R86 ;  /* 0x00000027241b7223 */ /* 0x080fe20000010856 */
[----:B------:R-:W3:Y:S01]  /*16390*/  MUFU.EX2 R38, R38 ;  /* 0x0000002600267308 */ /* 0x000ee20000000800 */
[-C--:B------:R-:W-:Y:S01]  /*163a0*/  FMUL.FTZ R8, R8, R39.reuse ;  /* 0x0000002708087220 */ /* 0x080fe20000410000 */
[----:B0-----:R-:W-:Y:S01]  /*163b0*/  FADD.FTZ R9, R33, R4 ;  /* 0x0000000421097221 */ /* 0x001fe20000010000 */
[-CC-:B------:R-:W-:Y:S01]  /*163c0*/  FFMA.FTZ R141, R12, R39.reuse, -R86.reuse ;  /* 0x000000270c8d7223 */ /* 0x180fe20000010856 */
[-CC-:B------:R-:W-:Y:S01]  /*163d0*/  FFMA.FTZ R12, R40, R39.reuse, -R86.reuse ;  /* 0x00000027280c7223 */ /* 0x180fe20000010856 */
[-CC-:B------:R-:W-:Y:S01]  /*163e0*/  FFMA.FTZ R143, R43, R39.reuse, -R86.reuse ;  /* 0x000000272b8f7223 */ /* 0x180fe20000010856 */
[----:B-1----:R-:W-:Y:S01]  /*163f0*/  FADD.FTZ R4, R34, R9 ;  /* 0x0000000922047221 */ /* 0x002fe20000010000 */
[-CC-:B------:R-:W-:Y:S01]  /*16400*/  FFMA.FTZ R28, R44, R39.reuse, -R86.reuse ;  /* 0x000000272c1c7223 */ /* 0x180fe20000010856 */
[----:B------:R-:W0:Y:S01]  /*16410*/  MUFU.EX2 R41, R41 ;  /* 0x0000002900297308 */ /* 0x000e220000000800 */
[-C--:B------:R-:W-:Y:S01]  /*16420*/  FFMA.FTZ R137, R47, R39.reuse, -R86 ;  /* 0x000000272f897223 */ /* 0x080fe20000010856 */
[----:B-----5:R-:W-:Y:S01]  /*16430*/  FADD.FTZ R9, R37, R4 ;  /* 0x0000000425097221 */ /* 0x020fe20000010000 */
[-CC-:B------:R-:W-:Y:S01]  /*16440*/  FFMA.FTZ R31, R48, R39.reuse, -R86.reuse ;  /* 0x00000027301f7223 */ /* 0x180fe20000010856 */
[-CC-:B------:R-:W-:Y:S01]  /*16450*/  FFMA.FTZ R51, R51, R39.reuse, -R86.reuse ;  /* 0x0000002733337223 */ /* 0x180fe20000010856 */
[-CC-:B------:R-:W-:Y:S01]  /*16460*/  FFMA.FTZ R52, R52, R39.reuse, -R86.reuse ;  /* 0x0000002734347223 */ /* 0x180fe20000010856 */
[-CC-:B------:R-:W-:Y:S01]  /*16470*/  FFMA.FTZ R55, R55, R39.reuse, -R86.reuse ;  /* 0x0000002737377223 */ /* 0x180fe20000010856 */
[-CC-:B------:R-:W-:Y:S01]  /*16480*/  FFMA.FTZ R56, R56, R39.reuse, -R86.reuse ;  /* 0x0000002738387223 */ /* 0x180fe20000010856 */
        /* <DEDUP_REMOVED lines=11> */
[-CC-:B------:R-:W-:Y:S01]  /*16540*/  FFMA.FTZ R72, R72, R39.reuse, -R86.reuse ;  /* 0x0000002748487223 */ /* 0x180fe20000010856 */
[-CC-:B------:R-:W-:Y:S01]  /*16550*/  FFMA.FTZ R75, R75, R39.reuse, -R86.reuse ;  /* 0x000000274b4b7223 */ /* 0x180fe20000010856 */
[-CC-:B------:R-:W-:Y:S01]  /*16560*/  FFMA.FTZ R78, R78, R39.reuse, -R86.reuse ;  /* 0x000000274e4e7223 */ /* 0x180fe20000010856 */
[-CC-:B------:R-:W-:Y:S01]  /*16570*/  FFMA.FTZ R79, R79, R39.reuse, -R86.reuse ;  /* 0x000000274f4f7223 */ /* 0x180fe20000010856 */
[-CC-:B------:R-:W-:Y:S01]  /*16580*/  FFMA.FTZ R81, R81, R39.reuse, -R86.reuse ;  /* 0x0000002751517223 */ /* 0x180fe20000010856 */
[----:B------:R-:W0:Y:S01]  /*16590*/  MUFU.EX2 R8, R8 ;  /* 0x0000000800087308 */ /* 0x000e220000000800 */
[----:B-1----:R-:W-:Y:S01]  /*165a0*/  FADD.FTZ R26, R42, R9 ;  /* 0x000000092a1a7221 */ /* 0x002fe20000010000 */
[----:B------:R-:W-:Y:S01]  /*165b0*/  FFMA.FTZ R80, R80, R39, -R86 ;  /* 0x0000002750507223 */ /* 0x000fe20000010856 */
[----:B--2---:R-:W-:Y:S01]  /*165c0*/  ISETP.GT.AND P2, PT, R0, R87, PT ;  /* 0x000000570000720c */ /* 0x004fe20003f44270 */
[-C--:B------:R-:W-:Y:S01]  /*165d0*/  FMUL.FTZ R113, R113, R20.reuse ;  /* 0x0000001471717220 */ /* 0x080fe20000410000 */
[-C--:B------:R-:W-:Y:S01]  /*165e0*/  FMUL.FTZ R116, R116, R20.reuse ;  /* 0x0000001474747220 */ /* 0x080fe20000410000 */
[----:B------:R-:W-:Y:S01]  /*165f0*/  FMUL.FTZ R117, R117, R20 ;  /* 0x0000001475757220 */ /* 0x000fe20000410000 */
[----:B------:R-:W-:Y:S01]  /*16600*/  F2FP.BF16.F32.PACK_AB R144, R30, R29 ;  /* 0x0000001d1e90723e */ /* 0x000fe200000010ff */
[----:B------:R-:W1:Y:S01]  /*16610*/  MUFU.EX2 R45, R45 ;  /* 0x0000002d002d7308 */ /* 0x000e620000000800 */
[----:B------:R-:W-:Y:S01]  /*16620*/  F2FP.BF16.F32.PACK_AB R146, R34, R33 ;  /* 0x000000212292723e */ /* 0x000fe200000010ff */
[----:B------:R-:W-:Y:S01]  /*16630*/  VIADD R0, R0, 0xffffffff ;  /* 0xffffffff00007836 */ /* 0x000fe20000000000 */
[----:B------:R-:W-:Y:S01]  /*16640*/  F2FP.BF16.F32.PACK_AB R140, R38, R37 ;  /* 0x00000025268c723e */ /* 0x000fe200000010ff */
[----:B------:R-:W-:Y:S01]  /*16650*/  IMAD.MOV.U32 R20, RZ, RZ, R14 ;  /* 0x000000ffff147224 */ /* 0x000fe200078e000e */
[----:B------:R-:W-:Y:S01]  /*16660*/  F2FP.BF16.F32.PACK_AB R142, R42, R41 ;  /* 0x000000292a8e723e */ /* 0x000fe200000010ff */
[----:B------:R-:W-:-:S02]  /*16670*/  IMAD.MOV.U32 R15, RZ, RZ, R5 ;  /* 0x000000ffff0f7224 */ /* 0x000fc400078e0005 */
[----:B------:R-:W2:Y:S01]  /*16680*/  MUFU.EX2 R13, R13 ;  /* 0x0000000d000d7308 */ /* 0x000ea20000000800 */
[----:B0-----:R-:W-:Y:S01]  /*16690*/  FFMA.FTZ R4, R8, R3, R149 ;  /* 0x0000000308047223 */ /* 0x001fe20000010095 */
        /* <DEDUP_REMOVED lines=19> */
[----:B------:R-:W-:Y:S01]  /*167d0*/  FMUL.FTZ R119, R119, R8 ;  /* 0x0000000877777220 */ /* 0x000fe20000410000 */
[----:B------:R-:W-:Y:S01]  /*167e0*/  F2FP.BF16.F32.PACK_AB R149, R13, R149 ;  /* 0x000000950d95723e */ /* 0x000fe200000010ff */
[----:B------:R-:W-:Y:S01]  /*167f0*/  IMAD.MOV.U32 R8, RZ, RZ, R154 ;  /* 0x000000ffff087224 */ /* 0x000fe200078e009a */
        /* <DEDUP_REMOVED lines=9> */
[----:B------:R-:W-:Y:S01]  /*16890*/  F2FP.BF16.F32.PACK_AB R151, R21, R151 ;  /* 0x000000971597723e */ /* 0x000fe200000010ff */
[----:B------:R-:W-:-:S05]  /*168a0*/  IMAD.MOV.U32 R21, RZ, RZ, R16 ;  /* 0x000000ffff157224 */ /* 0x000fca00078e0010 */
        /* <DEDUP_REMOVED lines=108> */
[----:B------:R-:W-:Y:S02]  /*16f70*/  F2FP.BF16.F32.PACK_AB R122, R82, R84 ;  /* 0x00000054527a723e */ /* 0x000fe400000010ff */
[C---:B0-----:R-:W-:Y:S01]  /*16f80*/  FADD.FTZ R3, R80.reuse, R12 ;  /* 0x0000000c50037221 */ /* 0x041fe20000010000 */
[----:B------:R-:W-:Y:S01]  /*16f90*/  F2FP.BF16.F32.PACK_AB R123, R80, R81 ;  /* 0x00000051507b723e */ /* 0x000fe200000010ff */
[----:B------:R-:W-:Y:S06]  /*16fa0*/  @P2 BRA `(.L_x_13650) ;  /* 0xffffffc800282947 */ /* 0x000fec000383ffff */
.L_x_13632:
[----:B------:R-:W-:Y:S05]  /*16fb0*/  WARPSYNC.ALL ;  /* 0x0000000000007948 */ /* 0x000fea0003800000 */
[----:B------:R-:W-:Y:S06]  /*16fc0*/  BAR.ARV 0x8, 0x200 ;  /* 0x0208000000007b1d */ /* 0x000fec0000002000 */
[----:B------:R-:W-:Y:S05]  /*16fd0*/  @!P0 BRA `(.L_x_13651) ;  /* 0x0000000000048947 */ /* 0x000fea0003800000 */
[----:B------:R-:W-:Y:S01]  /*16fe0*/  BPT.TRAP 0x1 ;  /* 0x000000040000795c */ /* 0x000fe20000300000 */
.L_x_13651:
[----:B------:R-:W-:Y:S01]  /*16ff0*/  IMAD R11, R16, 0x8, R2 ;  /* 0x00000008100b7824 */ /* 0x000fe200078e0202 */
[----:B------:R-:W-:-:S04]  /*17000*/  SHF.L.U32 R0, R154, 0x1f, RZ ;  /* 0x0000001f9a007819 */ /* 0x000fc800000006ff */
[----:B------:R0:W1:Y:S01]  /*17010*/  SYNCS.PHASECHK.TRANS64.TRYWAIT P2, [R11+URZ+0x16850], R0 ;  /* 0x016850000b0075a7 */ /* 0x000062000804017f */
[----:B------:R-:W-:Y:S05]  /*17020*/  @!P0 BRA `(.L_x_13652) ;  /* 0x0000000000048947 */ /* 0x000fea0003800000 */
[----:B------:R-:W-:Y:S01]  /*17030*/  BPT.TRAP 0x1 ;  /* 0x000000040000795c */ /* 0x000fe20000300000 */
.L_x_13652:
[----:B------:R-:W-:-:S05]  /*17040*/  VIADD R2, R2, 0x400 ;  /* 0x0000040002027836 */ /* 0x000fca0000000000 */
[----:B------:R-:W-:-:S04]  /*17050*/  SHF.R.U32.HI R2, RZ, 0x4, R2 ;  /* 0x00000004ff027819 */ /* 0x000fc80000011602 */
[----:B------:R-:W-:Y:S01]  /*17060*/  LOP3.LUT R7, R2, 0x3fff, RZ, 0xc0, !PT ;  /* 0x00003fff02077812 */ /* 0x000fe200078ec0ff */
[----:B-1----:R-:W-:Y:S06]  /*17070*/  @P2 BRA `(.L_x_13653) ;  /* 0x0000000000082947 */ /* 0x002fec0003800000 */
[----:B------:R-:W1:Y:S02]  /*17080*/  SYNCS.PHASECHK.TRANS64.TRYWAIT P0, [R11+URZ+0x16850], R0 ;  /* 0x016850000b0075a7 */ /* 0x000e64000800017f */
[----:B-1----:R-:W-:Y:S05]  /*17090*/  @!P0 BRA `(.L_x_13654) ;  /* 0x000000b400648947 */ /* 0x002fea0003800000 */
.L_x_13653:
[----:B------:R-:W-:Y:S01]  /*170a0*/  IMAD R6, R16, 0x400, R7 ;  /* 0x0000040010067824 */ /* 0x000fe200078e0207 */
[----:B------:R-:W2:Y:S01]  /*170b0*/  LDL.LU R13, [R1+0x70] ;  /* 0x00007000010d7983 */ /* 0x000ea20000300800 */
[----:B------:R-:W-:Y:S01]  /*170c0*/  IMAD.MOV.U32 R7, RZ, RZ, 0x40000040 ;  /* 0x40000040ff077424 */ /* 0x000fe200078e00ff */
[----:B------:R-:W-:Y:S05]  /*170d0*/  WARPSYNC.ALL ;  /* 0x0000000000007948 */ /* 0x000fea0003800000 */
[C---:B------:R-:W-:Y:S01]  /*170e0*/  R2UR UR6, R6.reuse ;  /* 0x00000000060672ca */ /* 0x040fe200000e0000 */
[----:B------:R-:W-:Y:S01]  /*170f0*/  WARPGROUP.ARRIVE ;  /* 0x00000000000079c5 */ /* 0x000fe20000000000 */
[----:B------:R-:W-:Y:S01]  /*17100*/  R2UR UR7, R7 ;  /* 0x00000000070772ca */ /* 0x000fe200000e0000 */
[----:B------:R-:W-:Y:S01]  /*17110*/  VIADD R8, R6, 0x80 ;  /* 0x0000008006087836 */ /* 0x000fe20000000000 */
[----:B01----:R-:W0:Y:S01]  /*17120*/  SHFL.BFLY PT, R0, R3, 0x2, 0x1f ;  /* 0x0c401f0003007f89 */ /* 0x003e2200000e0000 */
[----:B------:R-:W-:-:S02]  /*17130*/  IMAD.MOV.U32 R9, RZ, RZ, 0x40000040 ;  /* 0x40000040ff097424 */ /* 0x000fc400078e00ff */
[----:B------:R-:W-:Y:S02]  /*17140*/  IMAD.MOV.U32 R7, RZ, RZ, 0x40000040 ;  /* 0x40000040ff077424 */ /* 0x000fe400078e00ff */
[----:B------:R-:W-:-:S05]  /*17150*/  VIADD R16, R16, 0x1 ;  /* 0x0000000110107836 */ /* 0x000fca0000000000 */
[----:B------:R-:W-:Y:S01]  /*17160*/  ISETP.NE.AND P2, PT, R16, 0x2, PT ;  /* 0x000000021000780c */ /* 0x000fe20003f45270 */
[----:B------:R-:W-:Y:S01]  /*17170*/  HGMMA.64x64x16.F32.BF16 R88, R148, gdesc[UR4].tnspB, R88, gsb0 ;  /* 0x40e0000494587df0 */ /* 0x000fe20008001858 */
        /* <DEDUP_REMOVED lines=11> */
[----:B------:R-:W-:Y:S01]  /*17230*/  HGMMA.64x64x16.F32.BF16 R88, R144, gdesc[UR4].tnspB, R88, gsb0 ;  /* 0x40e0000490587df0 */ /* 0x000fe20008001858 */
[----:B------:R-:W-:Y:S01]  /*17240*/  R2UR UR6, R8 ;  /* 0x00000000080672ca */ /* 0x000fe200000e0000 */
[----:B------:R-:W-:Y:S01]  /*17250*/  VIADD R8, R6, 0x180 ;  /* 0x0000018006087836 */ /* 0x000fe20000000000 */
[----:B------:R-:W-:Y:S01]  /*17260*/  R2UR UR7, R9 ;  /* 0x00000000090772ca */ /* 0x000fe200000e0000 */
[----:B------:R-:W-:Y:S01]  /*17270*/  IMAD.MOV.U32 R9, RZ, RZ, 0x40000040 ;  /* 0x40000040ff097424 */ /* 0x000fe200078e00ff */
[----:B------:R-:W-:Y:S02]  /*17280*/  WARPGROUP.DEPBAR.LE gsb0, 0x0 ;  /* 0x00008000000079c5 */ /* 0x000fe40000010000 */
[----:B------:R-:W-:-:S09]  /*17290*/  WARPGROUP.ARRIVE ;  /* 0x00000000000079c5 */ /* 0x000fd20000000000 */
        /* <DEDUP_REMOVED lines=16> */
[----:B------:R-:W-:Y:S01]  /*173a0*/  HGMMA.64x64x16.F32.BF16 R88, R132, gdesc[UR4].tnspB, R88, gsb0 ;  /* 0x40e0000484587df0 */ /* 0x000fe20008001858 */
[----:B------:R-:W-:Y:S01]  /*173b0*/  R2UR UR6, R8 ;  /* 0x00000000080672ca */ /* 0x000fe200000e0000 */
[C---:B------:R-:W-:Y:S01]  /*173c0*/  VIADD R8, R6.reuse, 0x300 ;  /* 0x0000030006087836 */ /* 0x040fe20000000000 */
[----:B------:R-:W-:Y:S01]  /*173d0*/  R2UR UR7, R9 ;  /* 0x00000000090772ca */ /* 0x000fe200000e0000 */
[----:B------:R-:W-:Y:S02]  /*173e0*/  IMAD.MOV.U32 R9, RZ, RZ, 0x40000040 ;  /* 0x40000040ff097424 */ /* 0x000fe400078e00ff */
[----:B------:R-:W-:Y:S01]  /*173f0*/  VIADD R6, R6, 0x380 ;  /* 0x0000038006067836 */ /* 0x000fe20000000000 */
[----:B------:R-:W-:Y:S02]  /*17400*/  WARPGROUP.DEPBAR.LE gsb0, 0x0 ;  /* 0x00008000000079c5 */ /* 0x000fe40000010000 */
[----:B------:R-:W-:-:S07]  /*17410*/  WARPGROUP.ARRIVE ;  /* 0x00000000000079c5 */ /* 0x000fce0000000000 */
[----:B------:R-:W-:Y:S01]  /*17420*/  HGMMA.64x64x16.F32.BF16 R88, R128, gdesc[UR4].tnspB, R88, gsb0 ;  /* 0x40e0000480587df0 */ /* 0x000fe20008001858 */
[----:B------:R-:W-:Y:S02]  /*17430*/  R2UR UR6, R8 ;  /* 0x00000000080672ca */ /* 0x000fe400000e0000 */
[----:B------:R-:W-:Y:S02]  /*17440*/  R2UR UR7, R9 ;  /* 0x00000000090772ca */ /* 0x000fe400000e0000 */
[----:B------:R-:W0:Y:S02]  /*17450*/  SHFL.BFLY PT, R9, R4, 0x2, 0x1f ;  /* 0x0c401f0004097f89 */ /* 0x000e2400000e0000 */
[----:B0-----:R-:W-:Y:S01]  /*17460*/  FADD.FTZ R9, R9, R4 ;  /* 0x0000000409097221 */ /* 0x001fe20000010000 */
[----:B------:R-:W-:-:S04]  /*17470*/  IMAD.MOV.U32 R4, RZ, RZ, RZ ;  /* 0x000000ffff047224 */ /* 0x000fc800078e00ff */
[----:B------:R-:W0:Y:S02]  /*17480*/  SHFL.BFLY PT, R0, R9, 0x1, 0x1f ;  /* 0x0c201f0009007f89 */ /* 0x000e2400000e0000 */
[----:B0-----:R-:W-:Y:S01]  /*17490*/  FADD.FTZ R10, R9, R0 ;  /* 0x00000000090a7221 */ /* 0x001fe20000010000 */
[----:B------:R-:W-:Y:S02]  /*174a0*/  @!P1 VIADD R9, R11, 0x16860 ;  /* 0x000168600b099836 */ /* 0x000fe40000000000 */
[----:B------:R-:W-:Y:S02]  /*174b0*/  IMAD.MOV.U32 R0, RZ, RZ, -0x800000 ;  /* 0xff800000ff007424 */ /* 0x000fe400078e00ff */
[----:B------:R-:W-:Y:S02]  /*174c0*/  FSETP.NE.FTZ.AND P0, PT, R10, RZ, PT ;  /* 0x000000ff0a00720b */ /* 0x000fe40003f15000 */
[----:B------:R-:W-:-:S11]  /*174d0*/  @!P1 PRMT R9, RZ, 0x654, R9 ;  /* 0x00000654ff099816 */ /* 0x000fd60000000009 */
[----:B------:R-:W-:Y:S01]  /*174e0*/  @P0 MUFU.RCP R4, R10 ;  /* 0x0000000a00040308 */ /* 0x000fe20000001000 */
[----:B------:R-:W-:Y:S02]  /*174f0*/  WARPGROUP.DEPBAR.LE gsb0, 0x0 ;  /* 0x00008000000079c5 */ /* 0x000fe40000010000 */
[----:B------:R-:W-:-:S06]  /*17500*/  WARPGROUP.ARRIVE ;  /* 0x00000000000079c5 */ /* 0x000fcc0000000000 */
[----:B------:R-:W-:Y:S01]  /*17510*/  HGMMA.64x64x16.F32.BF16 R88, R124, gdesc[UR4].tnspB, R88, gsb0 ;  /* 0x40e000047c587df0 */ /* 0x000fe20008001858 */
[----:B------:R-:W-:Y:S02]  /*17520*/  R2UR UR6, R6 ;  /* 0x00000000060672ca */ /* 0x000fe400000e0000 */
[----:B------:R-:W-:Y:S01]  /*17530*/  R2UR UR7, R7 ;  /* 0x00000000070772ca */ /* 0x000fe200000e0000 */
[----:B------:R-:W0:Y:S01]  /*17540*/  @P0 MUFU.LG2 R6, R10 ;  /* 0x0000000a00060308 */ /* 0x000e220000000c00 */
[----:B------:R-:W1:Y:S01]  /*17550*/  SHFL.BFLY PT, R7, R2, 0x1, 0x1f ;  /* 0x0c201f0002077f89 */ /* 0x000e6200000e0000 */
[----:B0-----:R-:W-:Y:S01]  /*17560*/  @P0 FMUL.FTZ R6, R6, 0.69314718246459960938 ;  /* 0x3f31721806060820 */ /* 0x001fe20000410000 */
[----:B-1----:R-:W-:Y:S01]  /*17570*/  FADD.FTZ R12, R2, R7 ;  /* 0x00000007020c7221 */ /* 0x002fe20000010000 */
[----:B------:R-:W-:Y:S02]  /*17580*/  IMAD.MOV.U32 R2, RZ, RZ, RZ ;  /* 0x000000ffff027224 */ /* 0x000fe400078e00ff */
[----:B------:R-:W-:-:S02]  /*17590*/  @P0 FMUL.FTZ R7, R39, 0.69314718246459960938 ;  /* 0x3f31721827070820 */ /* 0x000fc40000410000 */
[----:B------:R-:W-:Y:S02]  /*175a0*/  FSETP.NE.FTZ.AND P3, PT, R12, RZ, PT ;  /* 0x000000ff0c00720b */ /* 0x000fe40003f75000 */
[----:B------:R-:W-:Y:S01]  /*175b0*/  @P0 FFMA.FTZ R0, R7, R14, R6 ;  /* 0x0000000e07000223 */ /* 0x000fe20000010006 */
[----:B------:R-:W-:-:S10]  /*175c0*/  PLOP3.LUT P0, PT, PT, PT, PT, 0x8, 0x0 ;  /* 0x000000000000781c */ /* 0x000fd40003f0e170 */
[----:B------:R-:W0:Y:S01]  /*175d0*/  @P3 MUFU.LG2 R8, R12 ;  /* 0x0000000c00083308 */ /* 0x000e220000000c00 */
[----:B------:R-:W-:-:S07]  /*175e0*/  @P3 FMUL.FTZ R39, R39, 0.69314718246459960938 ;  /* 0x3f31721827273820 */ /* 0x000fce0000410000 */
[----:B------:R-:W1:Y:S01]  /*175f0*/  @P3 MUFU.RCP R2, R12 ;  /* 0x0000000c00023308 */ /* 0x000e620000001000 */
[----:B0-----:R-:W-:-:S04]  /*17600*/  @P3 FMUL.FTZ R8, R8, 0.69314718246459960938 ;  /* 0x3f31721808083820 */ /* 0x001fc80000410000 */
[----:B------:R-:W-:Y:S01]  /*17610*/  @P3 FFMA.FTZ R3, R39, R5, R8 ;  /* 0x0000000527033223 */ /* 0x000fe20000010008 */
[----:B------:R-:W-:Y:S02]  /*17620*/  WARPGROUP.DEPBAR.LE gsb0, 0x0 ;  /* 0x00008000000079c5 */ /* 0x000fe40000010000 */
[----:B------:R-:W-:-:S06]  /*17630*/  WARPGROUP.ARRIVE ;  /* 0x00000000000079c5 */ /* 0x000fcc0000000000 */
[----:B------:R-:W-:Y:S03]  /*17640*/  HGMMA.64x64x16.F32.BF16 R88, R120, gdesc[UR4].tnspB, R88, gsb0 ;  /* 0x40e0000478587df0 */ /* 0x000fe60008001858 */
        /* <DEDUP_REMOVED lines=34> */
.L_x_13547:
[----:B------:R-:W0:Y:S01]  /*17870*/  S2R R2, SR_TID.X ;  /* 0x0000000000027919 */ /* 0x000e220000002100 */
[----:B------:R-:W-:Y:S05]  /*17880*/  WARPSYNC.ALL ;  /* 0x0000000000007948 */ /* 0x000fea0003800000 */
[----:B------:R-:W1:Y:S08]  /*17890*/  S2UR UR5, SR_CgaCtaId ;  /* 0x00000000000579c3 */ /* 0x000e700000008800 */
[----:B------:R-:W-:Y:S06]  /*178a0*/  BAR.SYNC.DEFER_BLOCKING 0x5, 0x200 ;  /* 0x0148000000007b1d */ /* 0x000fec0000010000 */
[----:B------:R-:W-:Y:S01]  /*178b0*/  UMOV UR4, 0x400 ;  /* 0x0000040000047882 */ /* 0x000fe20000000000 */
[----:B------:R-:W-:Y:S01]  /*178c0*/  BSSY B0, `(.L_x_13655) ;  /* 0x0000241000007945 */ /* 0x000fe20003800000 */
[----:B-1----:R-:W-:Y:S01]  /*178d0*/  ULEA UR4, UR5, UR4, 0x18 ;  /* 0x0000000405047291 */ /* 0x002fe2000f8ec03f */
[----:B0-----:R-:W-:-:S05]  /*178e0*/  VIADD R48, R2, 0xffffff80 ;  /* 0xffffff8002307836 */ /* 0x001fca0000000000 */
[----:B------:R-:W-:Y:S01]  /*178f0*/  IMAD.U32 R2, RZ, RZ, UR4 ;  /* 0x00000004ff027e24 */ /* 0x000fe2000f8e00ff */
[--C-:B------:R-:W-:Y:S02]  /*17900*/  SHF.R.S32.HI R46, RZ, 0x1f, R48.reuse ;  /* 0x0000001fff2e7819 */ /* 0x100fe40000011430 */
[----:B------:R-:W-:Y:S02]  /*17910*/  SHF.R.S32.HI R4, RZ, 0x1f, R48 ;  /* 0x0000001fff047819 */ /* 0x000fe40000011430 */
[-C--:B------:R-:W-:Y:S01]  /*17920*/  LEA.HI R46, R46, R48.reuse, RZ, 0x3 ;  /* 0x000000302e2e7211 */ /* 0x080fe200078f18ff */
[----:B------:R0:W1:Y:S01]  /*17930*/  LDS.128 R28, [R2+0x168d0] ;  /* 0x0168d000021c7984 */ /* 0x0000620000000c00 */
[----:B------:R-:W-:Y:S02]  /*17940*/  LEA.HI R4, R4, R48, RZ, 0x3 ;  /* 0x0000003004047211 */ /* 0x000fe400078f18ff */
[----:B------:R-:W-:Y:S02]  /*17950*/  LOP3.LUT R46, R46, 0xfffffff8, RZ, 0xc0, !PT ;  /* 0xfffffff82e2e7812 */ /* 0x000fe400078ec0ff */
[----:B------:R-:W-:-:S03]  /*17960*/  SHF.R.S32.HI R45, RZ, 0x3, R4 ;  /* 0x00000003ff2d7819 */ /* 0x000fc60000011404 */
[----:B------:R-:W-:-:S04]  /*17970*/  IMAD.IADD R46, R48, 0x1, -R46 ;  /* 0x00000001302e7824 */ /* 0x000fc800078e0a2e */
[----:B------:R-:W-:-:S05]  /*17980*/  IMAD.SHL.U32 R44, R46, 0x8, RZ ;  /* 0x000000082e2c7824 */ /* 0x000fca00078e00ff */
[----:B------:R-:W-:Y:S01]  /*17990*/  SHF.R.S32.HI R43, RZ, 0x1f, R44 ;  /* 0x0000001fff2b7819 */ /* 0x000fe2000001142c */
[----:B------:R-:W-:Y:S06]  /*179a0*/  BAR.ARV 0x4, 0x200 ;  /* 0x0108000000007b1d */ /* 0x000fec0000002000 */
[----:B0-----:R-:W-:Y:S05]  /*179b0*/  @P0 BRA `(.L_x_13656) ;  /* 0x0000001800340947 */ /* 0x001fea0003800000 */
[----:B------:R-:W2:Y:S01]  /*179c0*/  LDL R6, [R1+0x80] ;  /* 0x0000800001067983 */ /* 0x000ea20000100800 */
[----:B------:R-:W-:-:S03]  /*179d0*/  ULDC UR4, c[0x0][0xad4] ;  /* 0x0002b50000047ab9 */ /* 0x000fc60000000800 */
[----:B------:R-:W3:Y:S04]  /*179e0*/  LDL.LU R34, [R1+0x68] ;  /* 0x0000680001227983 */ /* 0x000ee80000300800 */
[----:B------:R-:W4:Y:S01]  /*179f0*/  LDL R40, [R1+0x6c] ;  /* 0x00006c0001287983 */ /* 0x000f220000100800 */
[----:B------:R-:W0:Y:S01]  /*17a00*/  S2R R5, SR_SWINHI ;  /* 0x0000000000057919 */ /* 0x000e220000002f00 */
[----:B-----5:R-:W-:Y:S02]  /*17a10*/  MOV R24, R2 ;  /* 0x0000000200187202 */ /* 0x020fe40000000f00 */
[----:B0-----:R-:W-:Y:S02]  /*17a20*/  MOV R25, R5 ;  /* 0x0000000500197202 */ /* 0x001fe40000000f00 */
[----:B------:R-:W-:Y:S01]  /*17a30*/  F2FP.BF16.F32.PACK_AB R14, R27, R26 ;  /* 0x0000001a1b0e723e */ /* 0x000fe200000010ff */
[----:B-1----:R-:W-:-:S02]  /*17a40*/  IMAD.MOV.U32 R28, RZ, RZ, RZ ;  /* 0x000000ffff1c7224 */ /* 0x002fc400078e00ff */
[----:B--2---:R-:W-:-:S03]  /*17a50*/  IMAD.WIDE R10, R6, 0x2, R24 ;  /* 0x00000002060a7825 */ /* 0x004fc600078e0218 */
[----:B------:R-:W-:-:S05]  /*17a60*/  IADD3 R33, P0, R10, 0x60, RZ ;  /* 0x000000600a217810 */ /* 0x000fca0007f1e0ff */
[----:B------:R-:W-:Y:S01]  /*17a70*/  IMAD.X R5, RZ, RZ, R11, P0 ;  /* 0x000000ffff057224 */ /* 0x000fe200000e060b */
[----:B---3--:R-:W-:-:S04]  /*17a80*/  ISETP.NE.AND P0, PT, R34, RZ, PT ;  /* 0x000000ff2200720c */ /* 0x008fc80003f05270 */
[----:B------:R-:W-:Y:S01]  /*17a90*/  SEL R39, R34, UR4, P0 ;  /* 0x0000000422277c07 */ /* 0x000fe20008000000 */
[----:B------:R-:W-:Y:S05]  /*17aa0*/  WARPSYNC.ALL ;  /* 0x0000000000007948 */ /* 0x000fea0003800000 */
[----:B------:R-:W-:Y:S01]  /*17ab0*/  BAR.SYNC.DEFER_BLOCKING 0x1, 0x180 ;  /* 0x0046000000007b1d */ /* 0x000fe20000010000 */
[C---:B------:R-:W-:Y:S02]  /*17ac0*/  IADD3 R13, P2, R10.reuse, 0x20, RZ ;  /* 0x000000200a0d7810 */ /* 0x040fe40007f5e0ff */
[C---:B------:R-:W-:Y:S02]  /*17ad0*/  IADD3 R15, P1, R10.reuse, 0x40, RZ ;  /* 0x000000400a0f7810 */ /* 0x040fe40007f3e0ff */
[----:B------:R-:W-:Y:S01]  /*17ae0*/  LOP3.LUT R9, R10, 0x380, RZ, 0xc0, !PT ;  /* 0x000003800a097812 */ /* 0x000fe200078ec0ff */
[----:B------:R-:W-:Y:S01]  /*17af0*/  ULDC.64 UR6, c[0x0][0xc08] ;  /* 0x0003020000067ab9 */ /* 0x000fe20000000a00 */
[----:B------:R-:W-:Y:S01]  /*17b00*/  LOP3.LUT R4, R13, 0x380, RZ, 0xc0, !PT ;  /* 0x000003800d047812 */ /* 0x000fe200078ec0ff */
[----:B------:R-:W-:Y:S01]  /*17b10*/  ULDC.64 UR4, c[0x0][0xc00] ;  /* 0x0003000000047ab9 */ /* 0x000fe20000000a00 */
[----:B------:R-:W-:-:S02]  /*17b20*/  LOP3.LUT R6, R15, 0x380, RZ, 0xc0, !PT ;  /* 0x000003800f067812 */ /* 0x000fc400078ec0ff */
[----:B------:R-:W-:Y:S02]  /*17b30*/  LOP3.LUT R12, R33, 0x380, RZ, 0xc0, !PT ;  /* 0x00000380210c7812 */ /* 0x000fe400078ec0ff */
[----:B------:R-:W-:Y:S02]  /*17b40*/  ISETP.NE.U32.AND P0, PT, RZ, UR6, PT ;  /* 0x00000006ff007c0c */ /* 0x000fe4000bf05070 */
[----:B------:R-:W-:Y:S02]  /*17b50*/  SHF.R.U64 R9, R9, 0x3, RZ ;  /* 0x0000000309097819 */ /* 0x000fe400000012ff */
[----:B------:R-:W-:Y:S02]  /*17b60*/  SHF.R.U64 R4, R4, 0x3, RZ ;  /* 0x0000000304047819 */ /* 0x000fe400000012ff */
[----:B------:R-:W-:Y:S02]  /*17b70*/  SHF.R.U64 R6, R6, 0x3, RZ ;  /* 0x0000000306067819 */ /* 0x000fe400000012ff */
[----:B------:R-:W-:-:S02]  /*17b80*/  SHF.R.U64 R12, R12, 0x3, RZ ;  /* 0x000000030c0c7819 */ /* 0x000fc400000012ff */
[----:B------:R-:W-:Y:S02]  /*17b90*/  ISETP.NE.AND.EX P0, PT, RZ, UR7, PT, P0 ;  /* 0x00000007ff007c0c */ /* 0x000fe4000bf05300 */
[----:B------:R-:W-:Y:S01]  /*17ba0*/  LOP3.LUT R10, R9, R10, RZ, 0x3c, !PT ;  /* 0x0000000a090a7212 */ /* 0x000fe200078e3cff */
[--C-:B------:R-:W-:Y:S01]  /*17bb0*/  IMAD.X R7, RZ, RZ, R11.reuse, P1 ;  /* 0x000000ffff077224 */ /* 0x100fe200008e060b */
[----:B------:R-:W-:Y:S01]  /*17bc0*/  LOP3.LUT R8, R4, R13, RZ, 0x3c, !PT ;  /* 0x0000000d04087212 */ /* 0x000fe200078e3cff */
[----:B------:R-:W-:Y:S01]  /*17bd0*/  IMAD.X R9, RZ, RZ, R11, P2 ;  /* 0x000000ffff097224 */ /* 0x000fe200010e060b */
[----:B------:R-:W-:Y:S02]  /*17be0*/  LOP3.LUT R6, R6, R15, RZ, 0x3c, !PT ;  /* 0x0000000f06067212 */ /* 0x000fe400078e3cff */
[----:B------:R-:W-:Y:S02]  /*17bf0*/  LOP3.LUT R4, R12, R33, RZ, 0x3c, !PT ;  /* 0x000000210c047212 */ /* 0x000fe400078e3cff */
[----:B------:R-:W-:Y:S01]  /*17c00*/  MOV R10, R10 ;  /* 0x0000000a000a7202 */ /* 0x000fe20000000f00 */
[----:B------:R-:W4:Y:S01]  /*17c10*/  LDC.64 R32, c[0x0][0xc00] ;  /* 0x00030000ff207b82 */ /* 0x000f220000000a00 */
[----:B------:R-:W-:-:S02]  /*17c20*/  F2FP.BF16.F32.PACK_AB R12, R21, R20 ;  /* 0x00000014150c723e */ /* 0x000fc400000010ff */
[----:B------:R-:W-:Y:S02]  /*17c30*/  F2FP.BF16.F32.PACK_AB R13, R91, R90 ;  /* 0x0000005a5b0d723e */ /* 0x000fe400000010ff */
[----:B------:R-:W-:Y:S02]  /*17c40*/  F2FP.BF16.F32.PACK_AB R15, R95, R94 ;  /* 0x0000005e5f0f723e */ /* 0x000fe400000010ff */
[----:B------:R-:W-:Y:S01]  /*17c50*/  MOV R37, R6 ;  /* 0x0000000600257202 */ /* 0x000fe20000000f00 */
[----:B------:R-:W0:Y:S01]  /*17c60*/  @P0 LDC.64 R34, c[0x0][0xc08] ;  /* 0x00030200ff220b82 */ /* 0x000e220000000a00 */
[----:B------:R-:W-:Y:S01]  /*17c70*/  MOV R36, R4 ;  /* 0x0000000400247202 */ /* 0x000fe20000000f00 */
[----:B------:R1:W-:Y:S01]  /*17c80*/  STSM.16.M88.4 [R10], R12 ;  /* 0x0000000c0a007844 */ /* 0x0003e20000000200 */
        /* <DEDUP_REMOVED lines=12> */
[----:B------:R-:W-:Y:S01]  /*17d50*/  F2FP.BF16.F32.PACK_AB R15, R119, R118 ;  /* 0x00000076770f723e */ /* 0x000fe200000010ff */
[----:B------:R-:W-:Y:S04]  /*17d60*/  STSM.16.M88.4 [R38], R4 ;  /* 0x0000000426007844 */ /* 0x000fe80000000200 */
[----:B------:R1:W-:Y:S04]  /*17d70*/  STSM.16.M88.4 [R37], R8 ;  /* 0x0000000825007844 */ /* 0x0003e80000000200 */
[----:B------:R2:W-:Y:S01]  /*17d80*/  STSM.16.M88.4 [R36], R12 ;  /* 0x0000000c24007844 */ /* 0x0005e20000000200 */
[----:B------:R-:W-:Y:S01]  /*17d90*/  BAR.SYNC.DEFER_BLOCKING 0x1, 0x180 ;  /* 0x0046000000007b1d */ /* 0x000fe20000010000 */
[----:B------:R-:W-:-:S04]  /*17da0*/  ISETP.NE.U32.AND P3, PT, RZ, UR4, PT ;  /* 0x00000004ff007c0c */ /* 0x000fc8000bf65070 */
[----:B------:R-:W-:Y:S01]  /*17db0*/  ISETP.NE.AND.EX P3, PT, RZ, UR5, PT, P3 ;  /* 0x00000005ff007c0c */ /* 0x000fe2000bf65330 */
[----:B------:R-:W-:Y:S01]  /*17dc0*/  ULDC UR6, c[0x0][0xa88] ;  /* 0x0002a20000067ab9 */ /* 0x000fe20000000800 */
[C---:B----4-:R-:W-:Y:S01]  /*17dd0*/  IMAD.WIDE R32, R40.reuse, 0x4, R32 ;  /* 0x0000000428207825 */ /* 0x050fe200078e0220 */
[----:B------:R-:W-:Y:S01]  /*17de0*/  ISETP.GT.AND P1, PT, R39, 0x1, PT ;  /* 0x000000012700780c */ /* 0x000fe20003f24270 */
[----:B-1----:R-:W1:Y:S02]  /*17df0*/  LDC R8, c[0x0][0xbe8] ;  /* 0x0002fa00ff087b82 */ /* 0x002e640000000800 */
[----:B------:R-:W-:Y:S02]  /*17e00*/  IMAD.U32 R47, RZ, RZ, UR6 ;  /* 0x00000006ff2f7e24 */ /* 0x000fe4000f8e00ff */
[----:B0-----:R-:W-:-:S05]  /*17e10*/  @P0 IMAD.WIDE R4, R40, 0x4, R34 ;  /* 0x0000000428040825 */ /* 0x001fca00078e0222 */
[----:B------:R0:W5:Y:S04]  /*17e20*/  @P3 LDG.E R28, desc[UR40][R32.64] ;  /* 0x00000028201c3981 */ /* 0x000168000c1e1900 */
[----:B------:R0:W5:Y:S01]  /*17e30*/  @P0 LDG.E R47, desc[UR40][R4.64] ;  /* 0x00000028042f0981 */ /* 0x000162000c1e1900 */
[----:B------:R-:W-:-:S05]  /*17e40*/  IMAD.MOV.U32 R34, RZ, RZ, 0x9b8 ;  /* 0x000009b8ff227424 */ /* 0x000fca00078e00ff */
[----:B------:R-:W-:-:S04]  /*17e50*/  SEL R34, R34, 0x978, P1 ;  /* 0x0000097822227807 */ /* 0x000fc80000800000 */
[----:B--2---:R0:W2:Y:S08]  /*17e60*/  LDC.64 R12, c[0x0][R34+0x220] ;  /* 0x00008800220c7b82 */ /* 0x0040b00000000a00 */
[----:B------:R0:W3:Y:S08]  /*17e70*/  LDC.64 R14, c[0x0][R34+0x218] ;  /* 0x00008600220e7b82 */ /* 0x0000f00000000a00 */
[----:B------:R0:W4:Y:S01]  /*17e80*/  LDC.64 R10, c[0x0][R34+0x228] ;  /* 0x00008a00220a7b82 */ /* 0x0001220000000a00 */
[----:B-1----:R-:W-:Y:S01]  /*17e90*/  ISETP.NE.AND P2, PT, R8, 0x1, PT ;  /* 0x000000010800780c */ /* 0x002fe20003f45270 */
[----:B0-----:R-:W-:-:S12]  /*17ea0*/  @P0 BRA `(.L_x_13657) ;  /* 0x0000000000100947 */ /* 0x001fd80003800000 */
[----:B------:R-:W-:Y:S05]  /*17eb0*/  @!P3 BRA `(.L_x_13657) ;  /* 0x00000000000cb947 */ /* 0x000fea0003800000 */
[----:B------:R-:W2:Y:S04]  /*17ec0*/  LDG.E R4, desc[UR40][R32.64] ;  /* 0x0000002820047981 */ /* 0x000ea8000c1e1900 */
[----:B-----5:R-:W2:Y:S02]  /*17ed0*/  LDG.E R47, desc[UR40][R32.64+0x4] ;  /* 0x00000428202f7981 */ /* 0x020ea4000c1e1900 */
[----:B--2---:R-:W-:-:S07]  /*17ee0*/  IMAD.IADD R47, R47, 0x1, -R4 ;  /* 0x000000012f2f7824 */ /* 0x004fce00078e0a04 */
.L_x_13657:
[----:B------:R-:W3:Y:S04]  /*17ef0*/  LDL R49, [R1+0x64] ;  /* 0x0000640001317983 */ /* 0x000ee80000100800 */
[----:B------:R-:W4:Y:S04]  /*17f00*/  LDL R38, [R1+0x4c] ;  /* 0x00004c0001267983 */ /* 0x000f280000100800 */
[----:B------:R-:W4:Y:S04]  /*17f10*/  LDL R50, [R1+0x1c] ;  /* 0x00001c0001327983 */ /* 0x000f280000100800 */
[----:B------:R-:W4:Y:S01]  /*17f20*/  LDL R48, [R1+0x74] ;  /* 0x0000740001307983 */ /* 0x000f220000100800 */
[----:B------:R-:W-:Y:S01]  /*17f30*/  ISETP.NE.U32.AND P0, PT, RZ, UR4, PT ;  /* 0x00000004ff007c0c */ /* 0x000fe2000bf05070 */
[----:B------:R0:W1:Y:S03]  /*17f40*/  LDC.64 R4, c[0x0][R34+0x210] ;  /* 0x0000840022047b82 */ /* 0x0000660000000a00 */
[----:B------:R-:W-:-:S02]  /*17f50*/  ISETP.NE.AND.EX P0, PT, RZ, UR5, PT, P0 ;  /* 0x00000005ff007c0c */ /* 0x000fc4000bf05300 */
[----:B------:R-:W-:Y:S02]  /*17f60*/  SHF.R.S32.HI R32, RZ, 0x1f, R40 ;  /* 0x0000001fff207819 */ /* 0x000fe40000011428 */
[----:B------:R-:W-:Y:S01]  /*17f70*/  SEL R9, R40, RZ, !P0 ;  /* 0x000000ff28097207 */ /* 0x000fe20004000000 */
[----:B------:R-:W1:Y:S01]  /*17f80*/  @P2 LDC R36, c[0x0][0xbec] ;  /* 0x0002fb00ff242b82 */ /* 0x000e620000000800 */
[----:B------:R-:W4:Y:S07]  /*17f90*/  LDL R40, [R1+0x7c] ;  /* 0x00007c0001287983 */ /* 0x000f2e0000100800 */
[----:B------:R-:W1:Y:S01]  /*17fa0*/  @P2 LDC R39, c[0x0][0xbf0] ;  /* 0x0002fc00ff272b82 */ /* 0x000e620000000800 */
[----:B------:R-:W-:-:S07]  /*17fb0*/  SEL R33, R32, RZ, !P0 ;  /* 0x000000ff20217207 */ /* 0x000fce0004000000 */
[----:B------:R-:W1:Y:S01]  /*17fc0*/  LDC.64 R6, c[0x0][0xba8] ;  /* 0x0002ea00ff067b82 */ /* 0x000e620000000a00 */
[----:B--2---:R-:W-:Y:S01]  /*17fd0*/  IMAD R13, R13, R9, RZ ;  /* 0x000000090d0d7224 */ /* 0x004fe200078e02ff */
[----:B0-----:R-:W0:Y:S03]  /*17fe0*/  S2R R34, SR_TID.X ;  /* 0x0000000000227919 */ /* 0x001e260000002100 */
[C---:B------:R-:W-:Y:S02]  /*17ff0*/  IMAD R37, R12.reuse, R33, R13 ;  /* 0x000000210c257224 */ /* 0x040fe400078e020d */
[----:B------:R-:W-:-:S04]  /*18000*/  IMAD.WIDE.U32 R12, R12, R9, RZ ;  /* 0x000000090c0c7225 */ /* 0x000fc800078e00ff */
[----:B------:R-:W-:Y:S01]  /*18010*/  IMAD.IADD R37, R13, 0x1, R37 ;  /* 0x000000010d257824 */ /* 0x000fe200078e0225 */
[----:B-1----:R-:W1:Y:S08]  /*18020*/  @!P1 LDC R6, c[0x0][0xb50] ;  /* 0x0002d400ff069b82 */ /* 0x002e700000000800 */
[----:B------:R-:W2:Y:S01]  /*18030*/  @!P1 LDC R7, c[0x0][0xb54] ;  /* 0x0002d500ff079b82 */ /* 0x000ea20000000800 */
[----:B0-----:R-:W-:-:S05]  /*18040*/  VIADD R42, R34, 0xffffff80 ;  /* 0xffffff80222a7836 */ /* 0x001fca0000000000 */
[----:B------:R-:W-:-:S04]  /*18050*/  SHF.R.S32.HI R34, RZ, 0x1f, R42 ;  /* 0x0000001fff227819 */ /* 0x000fc8000001142a */
[----:B------:R-:W-:-:S04]  /*18060*/  LEA.HI R34, R34, R42, RZ, 0x7 ;  /* 0x0000002a22227211 */ /* 0x000fc800078f38ff */
[----:B------:R-:W-:Y:S01]  /*18070*/  LOP3.LUT R34, R34, 0xffffff80, RZ, 0xc0, !PT ;  /* 0xffffff8022227812 */ /* 0x000fe200078ec0ff */
[----:B-----5:R-:W-:-:S04]  /*18080*/  IMAD R47, R47, R8, RZ ;  /* 0x000000082f2f7224 */ /* 0x020fc800078e02ff */
[----:B------:R-:W-:Y:S02]  /*18090*/  IMAD.IADD R34, R42, 0x1, -R34 ;  /* 0x000000012a227824 */ /* 0x000fe400078e0a22 */
[-C--:B---3--:R-:W-:Y:S02]  /*180a0*/  IMAD R35, R15, R49.reuse, RZ ;  /* 0x000000310f237224 */ /* 0x088fe400078e02ff */
[----:B------:R-:W-:-:S04]  /*180b0*/  IMAD.WIDE.U32 R14, R14, R49, RZ ;  /* 0x000000310e0e7225 */ /* 0x000fc800078e00ff */
[----:B----4-:R-:W-:Y:S01]  /*180c0*/  IMAD.IADD R41, R38, 0x1, R50 ;  /* 0x0000000126297824 */ /* 0x010fe200078e0232 */
[----:B------:R-:W-:Y:S02]  /*180d0*/  IADD3 R32, P0, P3, R12, R14, R28 ;  /* 0x0000000e0c207210 */ /* 0x000fe40007b1e01c */
[----:B------:R-:W-:Y:S01]  /*180e0*/  SEL R33, R48, RZ, P1 ;  /* 0x000000ff30217207 */ /* 0x000fe20000800000 */
[----:B------:R-:W-:-:S04]  /*180f0*/  @P2 IMAD.HI.U32 R14, R41, R36, RZ ;  /* 0x00000024290e2227 */ /* 0x000fc800078e00ff */
[----:B------:R-:W-:Y:S02]  /*18100*/  IMAD.IADD R38, R15, 0x1, R35 ;  /* 0x000000010f267824 */ /* 0x000fe400078e0223 */
[----:B------:R-:W-:Y:S01]  /*18110*/  IMAD.MOV.U32 R15, RZ, RZ, R41 ;  /* 0x000000ffff0f7224 */ /* 0x000fe200078e0029 */
[----:B------:R-:W-:Y:S01]  /*18120*/  @P2 SHF.R.U32.HI R15, RZ, R39, R14 ;  /* 0x00000027ff0f2219 */ /* 0x000fe2000001160e */
[-C--:B------:R-:W-:Y:S01]  /*18130*/  IMAD R35, R11, R33.reuse, RZ ;  /* 0x000000210b237224 */ /* 0x080fe200078e02ff */
[----:B------:R-:W-:Y:S01]  /*18140*/  SHF.R.S32.HI R11, RZ, 0x1f, R28 ;  /* 0x0000001fff0b7819 */ /* 0x000fe2000001141c */
[----:B------:R-:W-:-:S03]  /*18150*/  IMAD.WIDE.U32 R12, R10, R33, RZ ;  /* 0x000000210a0c7225 */ /* 0x000fc600078e00ff */
[----:B------:R-:W-:Y:S01]  /*18160*/  IADD3.X R33, R37, R38, R11, P0, P3 ;  /* 0x0000002625217210 */ /* 0x000fe200007e640b */
[----:B------:R-:W-:Y:S01]  /*18170*/  IMAD.MOV R37, RZ, RZ, -R15 ;  /* 0x000000ffff257224 */ /* 0x000fe200078e0a0f */
[----:B------:R-:W-:Y:S01]  /*18180*/  IADD3 R12, P0, P3, R15, R32, R12 ;  /* 0x000000200f0c7210 */ /* 0x000fe20007b1e00c */
[----:B------:R-:W-:Y:S01]  /*18190*/  IMAD.IADD R35, R13, 0x1, R35 ;  /* 0x000000010d237824 */ /* 0x000fe200078e0223 */
[----:B------:R-:W-:Y:S01]  /*181a0*/  SHF.R.S32.HI R10, RZ, 0x1f, R15 ;  /* 0x0000001fff0a7819 */ /* 0x000fe2000001140f */
[----:B------:R-:W-:-:S03]  /*181b0*/  IMAD R15, R8, R37, R41 ;  /* 0x00000025080f7224 */ /* 0x000fc600078e0229 */
[----:B------:R-:W-:Y:S01]  /*181c0*/  IADD3.X R13, R10, R33, R35, P0, P3 ;  /* 0x000000210a0d7210 */ /* 0x000fe200007e6423 */
[----:B------:R-:W-:Y:S01]  /*181d0*/  IMAD R5, R5, R15, RZ ;  /* 0x0000000f05057224 */ /* 0x000fe200078e02ff */
[----:B------:R-:W-:-:S05]  /*181e0*/  SHF.R.S32.HI R33, RZ, 0x1f, R15 ;  /* 0x0000001fff217819 */ /* 0x000fca000001140f */
[C---:B------:R-:W-:Y:S02]  /*181f0*/  IMAD R33, R4.reuse, R33, R5 ;  /* 0x0000002104217224 */ /* 0x040fe400078e0205 */
[----:B------:R-:W-:-:S04]  /*18200*/  IMAD.WIDE.U32 R4, R4, R15, R12 ;  /* 0x0000000f04047225 */ /* 0x000fc800078e000c */
[----:B------:R-:W-:Y:S01]  /*18210*/  IMAD.IADD R5, R5, 0x1, R33 ;  /* 0x0000000105057824 */ /* 0x000fe200078e0221 */
[----:B-1----:R-:W-:-:S04]  /*18220*/  LEA R14, P0, R4, R6, 0x2 ;  /* 0x00000006040e7211 */ /* 0x002fc800078010ff */
[----:B--2---:R-:W-:Y:S01]  /*18230*/  LEA.HI.X R7, R4, R7, R5, 0x2, P0 ;  /* 0x0000000704077211 */ /* 0x004fe200000f1405 */
[----:B------:R-:W-:Y:S01]  /*18240*/  SHFL.IDX PT, R12, R14, 0x1, 0x1c1f ;  /* 0x003c1f000e0c7f89 */ /* 0x000fe200000e0000 */
[----:B------:R-:W-:-:S03]  /*18250*/  IMAD.IADD R10, R40, 0x1, R50 ;  /* 0x00000001280a7824 */ /* 0x000fc600078e0232 */
[----:B------:R-:W-:Y:S04]  /*18260*/  SHFL.IDX PT, R4, R14, RZ, 0x1c1f ;  /* 0x001c1fff0e047589 */ /* 0x000fe800000e0000 */
[----:B------:R-:W0:Y:S04]  /*18270*/  SHFL.IDX PT, R5, R7, RZ, 0x1c1f ;  /* 0x001c1fff07057589 */ /* 0x000e2800000e0000 */
[----:B------:R-:W1:Y:S01]  /*18280*/  SHFL.IDX PT, R13, R7, 0x1, 0x1c1f ;  /* 0x003c1f00070d7f89 */ /* 0x000e6200000e0000 */
        /* <DEDUP_REMOVED lines=83> */
[----:B------:R-:W-:Y:S01]  /*187c0*/  IMAD.IADD R42, R45, 0x1, R50 ;  /* 0x000000012d2a7824 */ /* 0x000fe200078e0232 */
        /* <DEDUP_REMOVED lines=13> */
[C---:B--2---:R-:W-:Y:S02]  /*188a0*/  @!P2 LEA.HI.X R3, R44.reuse, R0, R43, 0x1, P5 ;  /* 0x000000002c03a211 */ /* 0x044fe400028f0c2b */
[----:B------:R-:W0:Y:S01]  /*188b0*/  SHFL.IDX PT, R0, R41, 0x3, 0x181f ;  /* 0x00781f0029007f89 */ /* 0x000e2200000e0000 */
[C---:B---3--:R-:W-:Y:S02]  /*188c0*/  @!P4 LEA R45, P5, R44.reuse, R14, 0x1 ;  /* 0x0000000e2c2dc211 */ /* 0x048fe400078a08ff */
[----:B------:R-:W-:Y:S01]  /*188d0*/  @!P2 IMAD.MOV.U32 R9, RZ, RZ, R3 ;  /* 0x000000ffff09a224 */ /* 0x000fe200078e0003 */
[----:B------:R-:W1:Y:S01]  /*188e0*/  SHFL.IDX PT, R14, R40, 0x3, 0x181f ;  /* 0x00781f00280e7f89 */ /* 0x000e6200000e0000 */
[C-C-:B----4-:R-:W-:Y:S01]  /*188f0*/  @!P3 LEA.HI.X R21, R44.reuse, R8, R43.reuse, 0x1, P1 ;  /* 0x000000082c15b211 */ /* 0x150fe200008f0c2b */
[----:B------:R-:W-:Y:S01]  /*18900*/  @!P2 IMAD.MOV.U32 R8, RZ, RZ, R28 ;  /* 0x000000ffff08a224 */ /* 0x000fe200078e001c */
[----:B------:R-:W-:-:S04]  /*18910*/  @!P4 LEA.HI.X R10, R44, R10, R43, 0x1, P5 ;  /* 0x0000000a2c0ac211 */ /* 0x000fc800028f0c2b */
[----:B-----5:R2:W-:Y:S04]  /*18920*/  @!P2 ST.E.128 desc[UR40][R8.64], R4 ;  /* 0x000000040800a985 */ /* 0x0205e8000c101d28 */
[----:B------:R3:W-:Y:S01]  /*18930*/  @!P3 ST.E.128 desc[UR40][R20.64], R24 ;  /* 0x000000181400b985 */ /* 0x0007e2000c101d28 */
[----:B--2---:R-:W-:Y:S02]  /*18940*/  @!P4 IMAD.MOV.U32 R4, RZ, RZ, R45 ;  /* 0x000000ffff04c224 */ /* 0x004fe400078e002d */
[----:B------:R-:W-:-:S05]  /*18950*/  @!P4 IMAD.MOV.U32 R5, RZ, RZ, R10 ;  /* 0x000000ffff05c224 */ /* 0x000fca00078e000a */
[----:B01----:R3:W-:Y:S02]  /*18960*/  @!P4 ST.E.128 desc[UR40][R4.64], R32 ;  /* 0x000000200400c985 */ /* 0x0037e4000c101d28 */
.L_x_13871:
[----:B------:R-:W-:-:S05]  /*18970*/  VIADD R42, R42, 0x90 ;  /* 0x000000902a2a7836 */ /* 0x000fca0000000000 */
[----:B------:R-:W-:-:S13]  /*18980*/  ISETP.GE.OR P0, PT, R42, R47, P0 ;  /* 0x0000002f2a00720c */ /* 0x000fda0000706670 */
[----:B------:R-:W-:Y:S05]  /*18990*/  @P0 BRA `(.L_x_13660) ;  /* 0x0000001000cc0947 */ /* 0x000fea0003800000 */
[----:B------:R-:W-:-:S04]  /*189a0*/  LEA R14, P0, R44, R14, 0x1 ;  /* 0x0000000e2c0e7211 */ /* 0x000fc800078008ff */
[----:B------:R-:W-:-:S05]  /*189b0*/  LEA.HI.X R15, R44, R0, R43, 0x1, P0 ;  /* 0x000000002c0f7211 */ /* 0x000fca00000f0c2b */
[----:B------:R4:W-:Y:S01]  /*189c0*/  ST.E.128 desc[UR40][R14.64], R36 ;  /* 0x000000240e007985 */ /* 0x0009e2000c101d28 */
[----:B------:R-:W-:Y:S05]  /*189d0*/  BRA `(.L_x_13660) ;  /* 0x0000001000bc7947 */ /* 0x000fea0003800000 */
.L_x_13658:
        /* <DEDUP_REMOVED lines=11> */
[----:B------:R-:W-:Y:S02]  /*18a90*/  VIADD R35, R155, 0x10 ;  /* 0x000000109b237836 */ /* 0x000fe40000000000 */
        /* <DEDUP_REMOVED lines=8> */
[C---:B------:R-:W-:Y:S01]  /*18b20*/  IMAD R7, R9.reuse, UR5, R0 ;  /* 0x0000000509077c24 */ /* 0x040fe2000f8e0200 */
[----:B-1----:R-:W-:Y:S01]  /*18b30*/  @P2 SHF.R.U32.HI R3, RZ, R13, R12 ;  /* 0x0000000dff032219 */ /* 0x002fe2000001160c */
[----:B------:R-:W-:Y:S01]  /*18b40*/  IMAD.WIDE.U32 R4, R9, UR4, R4 ;  /* 0x0000000409047c25 */ /* 0x000fe2000f8e0004 */
[----:B------:R-:W-:Y:S02]  /*18b50*/  ULDC.64 UR4, c[0x0][0xb48] ;  /* 0x0002d20000047ab9 */ /* 0x000fe40000000a00 */
[----:B------:R-:W-:Y:S01]  /*18b60*/  SHF.R.S32.HI R0, RZ, 0x1f, R3 ;  /* 0x0000001fff007819 */ /* 0x000fe20000011403 */
[----:B------:R-:W-:Y:S02]  /*18b70*/  IMAD.IADD R5, R5, 0x1, R7 ;  /* 0x0000000105057824 */ /* 0x000fe400078e0207 */
        /* <DEDUP_REMOVED lines=18> */
[C---:B------:R-:W-:Y:S01]  /*18ca0*/  VIADD R39, R155.reuse, 0x20 ;  /* 0x000000209b277836 */ /* 0x040fe20000000000 */
[----:B------:R-:W-:Y:S01]  /*18cb0*/  UMOV UR4, 0xffffffff ;  /* 0xffffffff00047882 */ /* 0x000fe20000000000 */
[C---:B------:R-:W-:Y:S01]  /*18cc0*/  VIADD R41, R155.reuse, 0x28 ;  /* 0x000000289b297836 */ /* 0x040fe20000000000 */
[----:B------:R0:W-:Y:S01]  /*18cd0*/  SYNCS.ARRIVE.TRANS64.RED.A1T0 RZ, [R8+URZ], RZ ;  /* 0x000000ff08ff79a7 */ /* 0x0001e2000810043f */
[C---:B------:R-:W-:Y:S01]  /*18ce0*/  VIADD R43, R155.reuse, 0x30 ;  /* 0x000000309b2b7836 */ /* 0x040fe20000000000 */
[----:B------:R-:W-:Y:S01]  /*18cf0*/  LEA.HI.X R4, R4, UR5, R5, 0x2, P0 ;  /* 0x0000000504047c11 */ /* 0x000fe200080f1405 */
[C---:B------:R-:W-:Y:S01]  /*18d00*/  VIADD R45, R155.reuse, 0x38 ;  /* 0x000000389b2d7836 */ /* 0x040fe20000000000 */
[----:B------:R-:W-:Y:S01]  /*18d10*/  SHF.R.S32.HI R5, RZ, 0x1f, R155 ;  /* 0x0000001fff057819 */ /* 0x000fe2000001149b */
[----:B------:R-:W-:Y:S01]  /*18d20*/  VIADD R7, R155, 0x8 ;  /* 0x000000089b077836 */ /* 0x000fe20000000000 */
[----:B------:R-:W-:-:S02]  /*18d30*/  SHF.R.S32.HI R36, RZ, 0x1f, R39 ;  /* 0x0000001fff247819 */ /* 0x000fc40000011427 */
[----:B------:R-:W-:Y:S02]  /*18d40*/  SHF.R.S32.HI R38, RZ, 0x1f, R41 ;  /* 0x0000001fff267819 */ /* 0x000fe40000011429 */
[----:B------:R-:W-:Y:S02]  /*18d50*/  SHF.R.S32.HI R40, RZ, 0x1f, R43 ;  /* 0x0000001fff287819 */ /* 0x000fe4000001142b */
[----:B------:R-:W-:Y:S02]  /*18d60*/  SHF.R.S32.HI R42, RZ, 0x1f, R45 ;  /* 0x0000001fff2a7819 */ /* 0x000fe4000001142d */
[----:B------:R-:W-:Y:S01]  /*18d70*/  SHF.R.S32.HI R44, RZ, 0x1f, R7 ;  /* 0x0000001fff2c7819 */ /* 0x000fe20000011407 */
[----:B0-----:R-:W-:Y:S06]  /*18d80*/  BRA.DIV UR4, `(.L_x_13661) ;  /* 0x0000009e04447947 */ /* 0x001fec000b800000 */
[----:B------:R0:W1:Y:S04]  /*18d90*/  SHFL.IDX PT, R0, R4, RZ, 0x1c1f ;  /* 0x001c1fff04007589 */ /* 0x00006800000e0000 */
[----:B------:R0:W2:Y:S02]  /*18da0*/  SHFL.IDX PT, R14, R3, RZ, 0x1c1f ;  /* 0x001c1fff030e7589 */ /* 0x0000a400000e0000 */
.L_x_13874:
        /* <DEDUP_REMOVED lines=8> */
[-C--:B--2---:R-:W-:Y:S02]  /*18e30*/  @!P1 LEA R8, P3, R155, R14.reuse, 0x2 ;  /* 0x0000000e9b089211 */ /* 0x084fe400078610ff */
[----:B------:R-:W-:Y:S02]  /*18e40*/  @!P2 LEA R10, P4, R7, R14, 0x2 ;  /* 0x0000000e070aa211 */ /* 0x000fe400078810ff */
[-C--:B-1----:R-:W-:Y:S02]  /*18e50*/  @!P1 LEA.HI.X R9, R155, R0.reuse, R5, 0x2, P3 ;  /* 0x000000009b099211 */ /* 0x082fe400018f1405 */
[----:B------:R-:W-:Y:S02]  /*18e60*/  @!P2 LEA.HI.X R11, R7, R0, R44, 0x2, P4 ;  /* 0x00000000070ba211 */ /* 0x000fe400020f142c */
[----:B------:R-:W-:Y:S01]  /*18e70*/  @!P5 LEA R12, P3, R35, R14, 0x2 ;  /* 0x0000000e230cd211 */ /* 0x000fe200078610ff */
[----:B------:R1:W-:Y:S01]  /*18e80*/  @!P1 ST.E.64 desc[UR40][R8.64], R20 ;  /* 0x0000001408009985 */ /* 0x0003e2000c101b28 */
[----:B------:R-:W-:-:S02]  /*18e90*/  ISETP.GE.AND P1, PT, R39, UR4, PT ;  /* 0x0000000427007c0c */ /* 0x000fc4000bf26270 */
[----:B------:R-:W-:Y:S01]  /*18ea0*/  @!P5 LEA.HI.X R13, R35, R0, R28, 0x2, P3 ;  /* 0x00000000230dd211 */ /* 0x000fe200018f141c */
[----:B------:R2:W-:Y:S01]  /*18eb0*/  @!P2 ST.E.64 desc[UR40][R10.64], R26 ;  /* 0x0000001a0a00a985 */ /* 0x0005e2000c101b28 */
[----:B------:R-:W-:Y:S02]  /*18ec0*/  ISETP.GE.AND P2, PT, R41, UR4, PT ;  /* 0x0000000429007c0c */ /* 0x000fe4000bf46270 */
[----:B------:R-:W-:Y:S01]  /*18ed0*/  @!P0 LEA R24, P4, R37, R14, 0x2 ;  /* 0x0000000e25188211 */ /* 0x000fe200078810ff */
[----:B------:R3:W-:Y:S01]  /*18ee0*/  @!P5 ST.E.64 desc[UR40][R12.64], R96 ;  /* 0x000000600c00d985 */ /* 0x0007e2000c101b28 */
[----:B------:R-:W-:Y:S02]  /*18ef0*/  ISETP.GE.AND P3, PT, R43, UR4, PT ;  /* 0x000000042b007c0c */ /* 0x000fe4000bf66270 */
[----:B------:R-:W-:Y:S02]  /*18f00*/  ISETP.GE.AND P5, PT, R45, UR4, PT ;  /* 0x000000042d007c0c */ /* 0x000fe4000bfa6270 */
[----:B------:R-:W-:-:S02]  /*18f10*/  @!P0 LEA.HI.X R25, R37, R0, R34, 0x2, P4 ;  /* 0x0000000025198211 */ /* 0x000fc400020f1422 */
[----:B------:R-:W-:-:S03]  /*18f20*/  @!P1 LEA R32, P4, R39, R14, 0x2 ;  /* 0x0000000e27209211 */ /* 0x000fc600078810ff */
[----:B------:R3:W-:Y:S01]  /*18f30*/  @!P0 ST.E.64 desc[UR40][R24.64], R100 ;  /* 0x0000006418008985 */ /* 0x0007e2000c101b28 */
[----:B-1----:R-:W-:Y:S02]  /*18f40*/  @!P2 LEA R8, P0, R41, R14, 0x2 ;  /* 0x0000000e2908a211 */ /* 0x002fe400078010ff */
[----:B------:R-:W-:Y:S02]  /*18f50*/  @!P1 LEA.HI.X R33, R39, R0, R36, 0x2, P4 ;  /* 0x0000000027219211 */ /* 0x000fe400020f1424 */
[----:B--2---:R-:W-:Y:S02]  /*18f60*/  @!P3 LEA R10, P4, R43, R14, 0x2 ;  /* 0x0000000e2b0ab211 */ /* 0x004fe400078810ff */
[----:B------:R-:W-:Y:S01]  /*18f70*/  @!P2 LEA.HI.X R9, R41, R0, R38, 0x2, P0 ;  /* 0x000000002909a211 */ /* 0x000fe200000f1426 */
[----:B------:R3:W-:Y:S01]  /*18f80*/  @!P1 ST.E.64 desc[UR40][R32.64], R104 ;  /* 0x0000006820009985 */ /* 0x0007e2000c101b28 */
[----:B------:R-:W-:Y:S02]  /*18f90*/  @!P5 LEA R14, P0, R45, R14, 0x2 ;  /* 0x0000000e2d0ed211 */ /* 0x000fe400078010ff */
[-C--:B------:R-:W-:Y:S01]  /*18fa0*/  @!P3 LEA.HI.X R11, R43, R0.reuse, R40, 0x2, P4 ;  /* 0x000000002b0bb211 */ /* 0x080fe200020f1428 */
[----:B------:R3:W-:Y:S01]  /*18fb0*/  @!P2 ST.E.64 desc[UR40][R8.64], R108 ;  /* 0x0000006c0800a985 */ /* 0x0007e2000c101b28 */
[----:B------:R-:W-:-:S03]  /*18fc0*/  @!P5 LEA.HI.X R15, R45, R0, R42, 0x2, P0 ;  /* 0x000000002d0fd211 */ /* 0x000fc600000f142a */
[----:B------:R3:W-:Y:S04]  /*18fd0*/  @!P3 ST.E.64 desc[UR40][R10.64], R112 ;  /* 0x000000700a00b985 */ /* 0x0007e8000c101b28 */
[----:B------:R3:W-:Y:S02]  /*18fe0*/  @!P5 ST.E.64 desc[UR40][R14.64], R116 ;  /* 0x000000740e00d985 */ /* 0x0007e4000c101b28 */
.L_x_13663:
[----:B------:R-:W-:Y:S05]  /*18ff0*/  BSYNC B1 ;  /* 0x0000000000017941 */ /* 0x000fea0003800000 */
.L_x_13662:
[----:B------:R-:W-:-:S03]  /*19000*/  UMOV UR4, 0xffffffff ;  /* 0xffffffff00047882 */ /* 0x000fc60000000000 */
[----:B------:R-:W-:Y:S05]  /*19010*/  BRA.DIV UR4, `(.L_x_13664) ;  /* 0x0000009a04d47947 */ /* 0x000fea000b800000 */
[----:B-1----:R1:W4:Y:S04]  /*19020*/  SHFL.IDX PT, R0, R4, 0x1, 0x1c1f ;  /* 0x003c1f0004007f89 */ /* 0x00232800000e0000 */
[----:B--23--:R1:W2:Y:S02]  /*19030*/  SHFL.IDX PT, R14, R3, 0x1, 0x1c1f ;  /* 0x003c1f00030e7f89 */ /* 0x00c2a400000e0000 */
.L_x_13878:
[----:B------:R-:W-:-:S13]  /*19040*/  ISETP.GE.AND P0, PT, R6, R47, PT ;  /* 0x0000002f0600720c */ /* 0x000fda0003f06270 */
[----:B------:R-:W-:Y:S05]  /*19050*/  @P0 BRA `(.L_x_13660) ;  /* 0x0000000c001c0947 */ /* 0x000fea0003800000 */
[----:B------:R-:W-:Y:S02]  /*19060*/  ULDC UR4, c[0x0][0xac8] ;  /* 0x0002b20000047ab9 */ /* 0x000fe40000000800 */
[----:B------:R-:W-:Y:S02]  /*19070*/  ISETP.GE.AND P0, PT, R155, UR4, PT ;  /* 0x000000049b007c0c */ /* 0x000fe4000bf06270 */
[----:B------:R-:W-:Y:S02]  /*19080*/  ISETP.GE.AND P5, PT, R7, UR4, PT ;  /* 0x0000000407007c0c */ /* 0x000fe4000bfa6270 */
[----:B------:R-:W-:Y:S02]  /*19090*/  ISETP.GE.AND P3, PT, R35, UR4, PT ;  /* 0x0000000423007c0c */ /* 0x000fe4000bf66270 */
[----:B------:R-:W-:-:S07]  /*190a0*/  ISETP.GE.AND P2, PT, R37, UR4, PT ;  /* 0x0000000425007c0c */ /* 0x000fce000bf46270 */
[-C--:B012---:R-:W-:Y:S02]  /*190b0*/  @!P0 LEA R4, P1, R155, R14.reuse, 0x2 ;  /* 0x0000000e9b048211 */ /* 0x087fe400078210ff */
[----:B------:R-:W-:Y:S02]  /*190c0*/  @!P5 LEA R6, P4, R7, R14, 0x2 ;  /* 0x0000000e0706d211 */ /* 0x000fe400078810ff */
[-C--:B----4-:R-:W-:Y:S02]  /*190d0*/  @!P0 LEA.HI.X R5, R155, R0.reuse, R5, 0x2, P1 ;  /* 0x000000009b058211 */ /* 0x090fe400008f1405 */
[----:B------:R-:W-:Y:S02]  /*190e0*/  ISETP.GE.AND P1, PT, R39, UR4, PT ;  /* 0x0000000427007c0c */ /* 0x000fe4000bf26270 */
[----:B------:R-:W-:Y:S01]  /*190f0*/  @!P5 LEA.HI.X R7, R7, R0, R44, 0x2, P4 ;  /* 0x000000000707d211 */ /* 0x000fe200020f142c */
[----:B------:R0:W-:Y:S01]  /*19100*/  @!P0 ST.E.64 desc[UR40][R4.64], R90 ;  /* 0x0000005a04008985 */ /* 0x0001e2000c101b28 */
[----:B------:R-:W-:-:S02]  /*19110*/  ISETP.GE.AND P0, PT, R41, UR4, PT ;  /* 0x0000000429007c0c */ /* 0x000fc4000bf06270 */
[-C--:B------:R-:W-:Y:S01]  /*19120*/  @!P3 LEA R8, P4, R35, R14.reuse, 0x2 ;  /* 0x0000000e2308b211 */ /* 0x080fe200078810ff */
[----:B------:R1:W-:Y:S01]  /*19130*/  @!P5 ST.E.64 desc[UR40][R6.64], R94 ;  /* 0x0000005e0600d985 */ /* 0x0003e2000c101b28 */
[----:B------:R-:W-:Y:S02]  /*19140*/  @!P2 LEA R10, P5, R37, R14, 0x2 ;  /* 0x0000000e250aa211 */ /* 0x000fe400078a10ff */
[-C--:B------:R-:W-:Y:S02]  /*19150*/  @!P3 LEA.HI.X R9, R35, R0.reuse, R28, 0x2, P4 ;  /* 0x000000002309b211 */ /* 0x080fe400020f141c */
[----:B------:R-:W-:Y:S02]  /*19160*/  ISETP.GE.AND P4, PT, R43, UR4, PT ;  /* 0x000000042b007c0c */ /* 0x000fe4000bf86270 */
[----:B------:R-:W-:Y:S01]  /*19170*/  @!P2 LEA.HI.X R11, R37, R0, R34, 0x2, P5 ;  /* 0x00000000250ba211 */ /* 0x000fe200028f1422 */
[----:B------:R1:W-:Y:S01]  /*19180*/  @!P3 ST.E.64 desc[UR40][R8.64], R98 ;  /* 0x000000620800b985 */ /* 0x0003e2000c101b28 */
[----:B------:R-:W-:-:S03]  /*19190*/  @!P1 LEA R12, P5, R39, R14, 0x2 ;  /* 0x0000000e270c9211 */ /* 0x000fc600078a10ff */
[----:B------:R1:W-:Y:S01]  /*191a0*/  @!P2 ST.E.64 desc[UR40][R10.64], R102 ;  /* 0x000000660a00a985 */ /* 0x0003e2000c101b28 */
[----:B------:R-:W-:Y:S02]  /*191b0*/  @!P1 LEA.HI.X R13, R39, R0, R36, 0x2, P5 ;  /* 0x00000000270d9211 */ /* 0x000fe400028f1424 */
[----:B------:R-:W-:-:S03]  /*191c0*/  @!P0 LEA R20, P5, R41, R14, 0x2 ;  /* 0x0000000e29148211 */ /* 0x000fc600078a10ff */
[----:B------:R1:W-:Y:S01]  /*191d0*/  @!P1 ST.E.64 desc[UR40][R12.64], R106 ;  /* 0x0000006a0c009985 */ /* 0x0003e2000c101b28 */
[----:B------:R-:W-:Y:S02]  /*191e0*/  @!P0 LEA.HI.X R21, R41, R0, R38, 0x2, P5 ;  /* 0x0000000029158211 */ /* 0x000fe400028f1426 */
[----:B0-----:R-:W-:-:S03]  /*191f0*/  @!P4 LEA R4, P5, R43, R14, 0x2 ;  /* 0x0000000e2b04c211 */ /* 0x001fc600078a10ff */
[----:B------:R1:W-:Y:S01]  /*19200*/  @!P0 ST.E.64 desc[UR40][R20.64], R110 ;  /* 0x0000006e14008985 */ /* 0x0003e2000c101b28 */
[----:B------:R-:W-:Y:S02]  /*19210*/  @!P4 LEA.HI.X R5, R43, R0, R40, 0x2, P5 ;  /* 0x000000002b05c211 */ /* 0x000fe400028f1428 */
[----:B------:R-:W-:-:S03]  /*19220*/  ISETP.GE.AND P0, PT, R45, UR4, PT ;  /* 0x000000042d007c0c */ /* 0x000fc6000bf06270 */
[----:B------:R1:W-:Y:S10]  /*19230*/  @!P4 ST.E.64 desc[UR40][R4.64], R114 ;  /* 0x000000720400c985 */ /* 0x0003f4000c101b28 */
[----:B------:R-:W-:Y:S05]  /*19240*/  @P0 BRA `(.L_x_13660) ;  /* 0x0000000800a00947 */ /* 0x000fea0003800000 */
[----:B------:R-:W-:-:S04]  /*19250*/  LEA R14, P0, R45, R14, 0x2 ;  /* 0x0000000e2d0e7211 */ /* 0x000fc800078010ff */
[----:B------:R-:W-:-:S05]  /*19260*/  LEA.HI.X R15, R45, R0, R42, 0x2, P0 ;  /* 0x000000002d0f7211 */ /* 0x000fca00000f142a */
[----:B------:R0:W-:Y:S01]  /*19270*/  ST.E.64 desc[UR40][R14.64], R118 ;  /* 0x000000760e007985 */ /* 0x0001e2000c101b28 */
[----:B------:R-:W-:Y:S05]  /*19280*/  BRA `(.L_x_13660) ;  /* 0x0000000800907947 */ /* 0x000fea0003800000 */
.L_x_13656:
[----:B------:R-:W2:Y:S01]  /*19290*/  LDL R0, [R1+0x6c] ;  /* 0x00006c0001007983 */ /* 0x000ea20000100800 */
[----:B------:R-:W-:Y:S01]  /*192a0*/  ULDC.64 UR4, c[0x0][0xc08] ;  /* 0x0003020000047ab9 */ /* 0x000fe20000000a00 */
[----:B------:R-:W2:Y:S01]  /*192b0*/  LDC.64 R4, c[0x0][0xc00] ;  /* 0x00030000ff047b82 */ /* 0x000ea20000000a00 */
[----:B------:R-:W-:Y:S01]  /*192c0*/  ISETP.NE.U32.AND P0, PT, RZ, UR4, PT ;  /* 0x00000004ff007c0c */ /* 0x000fe2000bf05070 */
[----:B------:R-:W3:Y:S01]  /*192d0*/  LDL R8, [R1+0x68] ;  /* 0x0000680001087983 */ /* 0x000ee20000100800 */
[----:B------:R-:W-:Y:S02]  /*192e0*/  IMAD.MOV.U32 R3, RZ, RZ, RZ ;  /* 0x000000ffff037224 */ /* 0x000fe400078e00ff */
[----:B------:R-:W-:Y:S01]  /*192f0*/  ISETP.NE.AND.EX P1, PT, RZ, UR5, PT, P0 ;  /* 0x00000005ff007c0c */ /* 0x000fe2000bf25300 */
[----:B------:R-:W-:Y:S02]  /*19300*/  ULDC.64 UR4, c[0x0][0xc00] ;  /* 0x0003000000047ab9 */ /* 0x000fe40000000a00 */
[----:B------:R-:W-:-:S04]  /*19310*/  ISETP.NE.U32.AND P0, PT, RZ, UR4, PT ;  /* 0x00000004ff007c0c */ /* 0x000fc8000bf05070 */
[----:B------:R-:W-:-:S06]  /*19320*/  ISETP.NE.AND.EX P0, PT, RZ, UR5, PT, P0 ;  /* 0x00000005ff007c0c */ /* 0x000fcc000bf05300 */
[----:B------:R-:W0:Y:S01]  /*19330*/  @P1 LDC.64 R6, c[0x0][0xc08] ;  /* 0x00030200ff061b82 */ /* 0x000e220000000a00 */
[----:B------:R-:W-:Y:S02]  /*19340*/  ULDC UR4, c[0x0][0xa88] ;  /* 0x0002a20000047ab9 */ /* 0x000fe40000000800 */
[----:B-----5:R-:W-:Y:S02]  /*19350*/  IMAD.U32 R24, RZ, RZ, UR4 ;  /* 0x00000004ff187e24 */ /* 0x020fe4000f8e00ff */
[----:B--2---:R-:W-:-:S04]  /*19360*/  IMAD.WIDE R4, R0, 0x4, R4 ;  /* 0x0000000400047825 */ /* 0x004fc800078e0204 */
[----:B0-----:R-:W-:Y:S01]  /*19370*/  @P1 IMAD.WIDE R6, R0, 0x4, R6 ;  /* 0x0000000400061825 */ /* 0x001fe200078e0206 */
[----:B------:R0:W5:Y:S04]  /*19380*/  @P0 LDG.E R3, desc[UR40][R4.64] ;  /* 0x0000002804030981 */ /* 0x000168000c1e1900 */
[----:B------:R0:W5:Y:S01]  /*19390*/  @P1 LDG.E R24, desc[UR40][R6.64] ;  /* 0x0000002806181981 */ /* 0x000162000c1e1900 */
[----:B---3--:R-:W-:Y:S02]  /*193a0*/  ISETP.NE.AND P2, PT, R8, RZ, PT ;  /* 0x000000ff0800720c */ /* 0x008fe40003f45270 */
[----:B------:R-:W-:Y:S02]  /*193b0*/  ISETP.GT.AND P3, PT, R48, 0xbf, PT ;  /* 0x000000bf3000780c */ /* 0x000fe40003f64270 */
[----:B-1----:R-:W-:-:S09]  /*193c0*/  SHF.R.S32.HI R28, RZ, 0x1f, R0 ;  /* 0x0000001fff1c7819 */ /* 0x002fd20000011400 */
[----:B------:R-:W1:Y:S02]  /*193d0*/  @!P2 LDC R8, c[0x0][0xad4] ;  /* 0x0002b500ff08ab82 */ /* 0x000e640000000800 */
[----:B-1----:R0:W-:Y:S01]  /*193e0*/  @!P2 STL [R1+0x68], R8 ;  /* 0x000068080100a387 */ /* 0x0021e20000100800 */
[----:B------:R-:W-:Y:S01]  /*193f0*/  ISETP.GT.AND P2, PT, R8, 0x1, PT ;  /* 0x000000010800780c */ /* 0x000fe20003f44270 */
[----:B------:R-:W-:-:S12]  /*19400*/  @P1 BRA `(.L_x_13665) ;  /* 0x0000000000101947 */ /* 0x000fd80003800000 */
[----:B------:R-:W-:Y:S05]  /*19410*/  @!P0 BRA `(.L_x_13665) ;  /* 0x00000000000c8947 */ /* 0x000fea0003800000 */
[----:B0-----:R-:W2:Y:S04]  /*19420*/  LDG.E R7, desc[UR40][R4.64] ;  /* 0x0000002804077981 */ /* 0x001ea8000c1e1900 */
[----:B-----5:R-:W2:Y:S02]  /*19430*/  LDG.E R24, desc[UR40][R4.64+0x4] ;  /* 0x0000042804187981 */ /* 0x020ea4000c1e1900 */
[----:B--2---:R-:W-:-:S07]  /*19440*/  IMAD.IADD R24, R24, 0x1, -R7 ;  /* 0x0000000118187824 */ /* 0x004fce00078e0a07 */
.L_x_13665:
[----:B------:R-:W-:Y:S01]  /*19450*/  BSSY B1, `(.L_x_13666) ;  /* 0x000003a000017945 */ /* 0x000fe20003800000 */
[----:B------:R-:W-:Y:S02]  /*19460*/  SEL R33, R0, RZ, !P0 ;  /* 0x000000ff00217207 */ /* 0x000fe40004000000 */
[----:B------:R-:W-:Y:S02]  /*19470*/  SEL R28, R28, RZ, !P0 ;  /* 0x000000ff1c1c7207 */ /* 0x000fe40004000000 */
[----:B-----5:R-:W-:Y:S01]  /*19480*/  SHF.R.S32.HI R26, RZ, 0x1f, R3 ;  /* 0x0000001fff1a7819 */ /* 0x020fe20000011403 */
[----:B------:R-:W-:Y:S06]  /*19490*/  @P3 BRA `(.L_x_13667) ;  /* 0x0000000000d43947 */ /* 0x000fec0003800000 */
[----:B------:R-:W2:Y:S01]  /*194a0*/  LDL R0, [R1+0x1c] ;  /* 0x00001c0001007983 */ /* 0x000ea20000100800 */
[----:B------:R-:W1:Y:S01]  /*194b0*/  LDC R37, c[0x0][0xbe8] ;  /* 0x0002fa00ff257b82 */ /* 0x000e620000000800 */
[----:B0-----:R-:W0:Y:S01]  /*194c0*/  S2R R5, SR_TID.X ;  /* 0x0000000000057919 */ /* 0x001e220000002100 */
[----:B--2---:R-:W-:Y:S02]  /*194d0*/  IMAD.MOV.U32 R4, RZ, RZ, R0 ;  /* 0x000000ffff047224 */ /* 0x004fe400078e0000 */
[----:B-1----:R-:W-:-:S03]  /*194e0*/  IMAD R0, R24, R37, RZ ;  /* 0x0000002518007224 */ /* 0x002fc600078e02ff */
[----:B0-----:R-:W-:-:S04]  /*194f0*/  IADD3 R35, R4, -0x80, R5 ;  /* 0xffffff8004237810 */ /* 0x001fc80007ffe005 */
        /* <DEDUP_REMOVED lines=47> */
.L_x_13667:
[----:B------:R-:W-:Y:S05]  /*197f0*/  BSYNC B1 ;  /* 0x0000000000017941 */ /* 0x000fea0003800000 */
.L_x_13666:
[----:B------:R-:W-:Y:S05]  /*19800*/  @P2 BRA `(.L_x_13660) ;  /* 0x0000000400302947 */ /* 0x000fea0003800000 */
[----:B------:R-:W2:Y:S01]  /*19810*/  LDL.LU R10, [R1+0x64] ;  /* 0x00006400010a7983 */ /* 0x000ea20000300800 */
[----:B------:R-:W3:Y:S01]  /*19820*/  LDC R9, c[0x0][0xbe8] ;  /* 0x0002fa00ff097b82 */ /* 0x000ee20000000800 */
[----:B------:R-:W-:Y:S01]  /*19830*/  ULDC.64 UR4, c[0x0][0xaa0] ;  /* 0x0002a80000047ab9 */ /* 0x000fe20000000a00 */
[----:B------:R-:W-:Y:S01]  /*19840*/  ULDC.64 UR6, c[0x0][0xaf0] ;  /* 0x0002bc0000067ab9 */ /* 0x000fe20000000a00 */
[----:B------:R-:W4:Y:S01]  /*19850*/  LDL R27, [R1+0x1c] ;  /* 0x00001c00011b7983 */ /* 0x000f220000100800 */
[----:B------:R-:W-:Y:S02]  /*19860*/  IMAD R0, R26, UR4, RZ ;  /* 0x000000041a007c24 */ /* 0x000fe4000f8e02ff */
[----:B01----:R-:W-:-:S04]  /*19870*/  IMAD.WIDE.U32 R4, R3, UR4, RZ ;  /* 0x0000000403047c25 */ /* 0x003fc8000f8e00ff */
[----:B------:R-:W-:Y:S01]  /*19880*/  IMAD R7, R3, UR5, R0 ;  /* 0x0000000503077c24 */ /* 0x000fe2000f8e0200 */
[----:B------:R-:W-:Y:S01]  /*19890*/  ULDC.64 UR4, c[0x0][0xae8] ;  /* 0x0002ba0000047ab9 */ /* 0x000fe20000000a00 */
[----:B------:R-:W-:Y:S02]  /*198a0*/  IMAD R0, R46, 0x30, R45 ;  /* 0x000000302e007824 */ /* 0x000fe400078e022d */
[----:B------:R-:W-:Y:S02]  /*198b0*/  IMAD.IADD R5, R5, 0x1, R7 ;  /* 0x0000000105057824 */ /* 0x000fe400078e0207 */
[----:B------:R-:W-:-:S04]  /*198c0*/  IMAD R6, R28, UR6, RZ ;  /* 0x000000061c067c24 */ /* 0x000fc8000f8e02ff */
[----:B------:R-:W-:Y:S01]  /*198d0*/  IMAD R7, R33, UR7, R6 ;  /* 0x0000000721077c24 */ /* 0x000fe2000f8e0206 */
[----:B---3--:R-:W-:-:S13]  /*198e0*/  ISETP.NE.AND P0, PT, R9, 0x1, PT ;  /* 0x000000010900780c */ /* 0x008fda0003f05270 */
[----:B------:R-:W0:Y:S08]  /*198f0*/  @P0 LDC R11, c[0x0][0xbec] ;  /* 0x0002fb00ff0b0b82 */ /* 0x000e300000000800 */
[----:B------:R-:W1:Y:S01]  /*19900*/  @P0 LDC R13, c[0x0][0xbf0] ;  /* 0x0002fc00ff0d0b82 */ /* 0x000e620000000800 */
[----:B--2---:R-:W-:-:S04]  /*19910*/  IMAD.WIDE.U32 R4, R10, UR4, R4 ;  /* 0x000000040a047c25 */ /* 0x004fc8000f8e0004 */
[----:B----4-:R-:W-:Y:S02]  /*19920*/  IMAD.IADD R8, R27, 0x1, R0 ;  /* 0x000000011b087824 */ /* 0x010fe400078e0200 */
[----:B------:R-:W-:Y:S01]  /*19930*/  IMAD R5, R10, UR5, R5 ;  /* 0x000000050a057c24 */ /* 0x000fe2000f8e0205 */
[----:B------:R-:W-:Y:S01]  /*19940*/  ULDC.64 UR4, c[0x0][0xae0] ;  /* 0x0002b80000047ab9 */ /* 0x000fe20000000a00 */
[----:B0-----:R-:W-:-:S04]  /*19950*/  @P0 IMAD.HI.U32 R0, R8, R11, RZ ;  /* 0x0000000b08000227 */ /* 0x001fc800078e00ff */
[----:B------:R-:W-:Y:S01]  /*19960*/  IMAD.MOV.U32 R3, RZ, RZ, R8 ;  /* 0x000000ffff037224 */ /* 0x000fe200078e0008 */
[----:B-1----:R-:W-:Y:S01]  /*19970*/  @P0 SHF.R.U32.HI R3, RZ, R13, R0 ;  /* 0x0000000dff030219 */ /* 0x002fe20000011600 */
[----:B------:R-:W-:Y:S01]  /*19980*/  IMAD.WIDE.U32 R4, R33, UR6, R4 ;  /* 0x0000000621047c25 */ /* 0x000fe2000f8e0004 */
[----:B------:R-:W-:Y:S02]  /*19990*/  ULDC.64 UR6, c[0x0][0xa80] ;  /* 0x0002a00000067ab9 */ /* 0x000fe40000000a00 */
        /* <DEDUP_REMOVED lines=8> */
[----:B------:R-:W-:Y:S02]  /*19a20*/  ULDC.64 UR4, c[0x0][0xad8] ;  /* 0x0002b60000047ab9 */ /* 0x000fe40000000a00 */
[----:B------:R-:W-:Y:S02]  /*19a30*/  IMAD.IADD R5, R5, 0x1, R7 ;  /* 0x0000000105057824 */ /* 0x000fe400078e0207 */
[----:B------:R-:W-:-:S04]  /*19a40*/  IMAD R0, R0, UR4, RZ ;  /* 0x0000000400007c24 */ /* 0x000fc8000f8e02ff */
        /* <DEDUP_REMOVED lines=11> */
[----:B------:R-:W-:Y:S01]  /*19b00*/  IMAD.IADD R24, R45, 0x1, R27 ;  /* 0x000000012d187824 */ /* 0x000fe200078e021b */
        /* <DEDUP_REMOVED lines=11> */
[C---:B-1----:R-:W-:Y:S02]  /*19bc0*/  @!P2 LEA.HI.X R3, R44.reuse, R0, R43, 0x1, P5 ;  /* 0x000000002c03a211 */ /* 0x042fe400028f0c2b */
[----:B------:R0:W1:Y:S01]  /*19bd0*/  SHFL.IDX PT, R0, R20, 0x3, 0x181f ;  /* 0x00781f0014007f89 */ /* 0x00006200000e0000 */
[C---:B--2---:R-:W-:Y:S02]  /*19be0*/  @!P3 LEA R8, P1, R44.reuse, R5, 0x1 ;  /* 0x000000052c08b211 */ /* 0x044fe400078208ff */
[----:B------:R-:W-:Y:S01]  /*19bf0*/  @!P2 IMAD.MOV.U32 R11, RZ, RZ, R3 ;  /* 0x000000ffff0ba224 */ /* 0x000fe200078e0003 */
[----:B---3--:R-:W-:-:S04]  /*19c00*/  @!P4 LEA R25, P5, R44, R14, 0x1 ;  /* 0x0000000e2c19c211 */ /* 0x008fc800078a08ff */
[----:B------:R0:W-:Y:S01]  /*19c10*/  @!P2 ST.E.128 desc[UR40][R10.64], RZ ;  /* 0x000000ff0a00a985 */ /* 0x0001e2000c101d28 */
[C---:B----4-:R-:W-:Y:S01]  /*19c20*/  @!P3 LEA.HI.X R9, R44.reuse, R4, R43, 0x1, P1 ;  /* 0x000000042c09b211 */ /* 0x050fe200008f0c2b */
[----:B------:R-:W-:Y:S02]  /*19c30*/  @!P4 IMAD.MOV.U32 R4, RZ, RZ, R25 ;  /* 0x000000ffff04c224 */ /* 0x000fe400078e0019 */
[----:B------:R0:W2:Y:S01]  /*19c40*/  SHFL.IDX PT, R14, R7, 0x3, 0x181f ;  /* 0x00781f00070e7f89 */ /* 0x0000a200000e0000 */
[----:B-----5:R-:W-:-:S03]  /*19c50*/  @!P4 LEA.HI.X R5, R44, R6, R43, 0x1, P5 ;  /* 0x000000062c05c211 */ /* 0x020fc600028f0c2b */
[----:B------:R0:W-:Y:S04]  /*19c60*/  @!P3 ST.E.128 desc[UR40][R8.64], RZ ;  /* 0x000000ff0800b985 */ /* 0x0001e8000c101d28 */
[----:B------:R0:W-:Y:S02]  /*19c70*/  @!P4 ST.E.128 desc[UR40][R4.64], RZ ;  /* 0x000000ff0400c985 */ /* 0x0001e4000c101d28 */
.L_x_13887:
[----:B------:R-:W-:-:S05]  /*19c80*/  VIADD R24, R24, 0x90 ;  /* 0x0000009018187836 */ /* 0x000fca0000000000 */
[----:B------:R-:W-:-:S13]  /*19c90*/  ISETP.GE.OR P0, PT, R24, R21, P0 ;  /* 0x000000151800720c */ /* 0x000fda0000706670 */
[----:B--2---:R-:W-:-:S04]  /*19ca0*/  @!P0 LEA R14, P1, R44, R14, 0x1 ;  /* 0x0000000e2c0e8211 */ /* 0x004fc800078208ff */
[----:B-1----:R-:W-:-:S05]  /*19cb0*/  @!P0 LEA.HI.X R15, R44, R0, R43, 0x1, P1 ;  /* 0x000000002c0f8211 */ /* 0x002fca00008f0c2b */
[----:B------:R2:W-:Y:S04]  /*19cc0*/  @!P0 ST.E.128 desc[UR40][R14.64], RZ ;  /* 0x000000ff0e008985 */ /* 0x0005e8000c101d28 */
.L_x_13660:
[----:B------:R-:W-:Y:S05]  /*19cd0*/  BSYNC B0 ;  /* 0x0000000000007941 */ /* 0x000fea0003800000 */
.L_x_13655:
[----:B------:R-:W-:Y:S02]  /*19ce0*/  ULDC UR4, c[0x0][0xc3c] ;  /* 0x00030f0000047ab9 */ /* 0x000fe40000000800 */
[----:B------:R-:W-:-:S13]  /*19cf0*/  ISETP.GE.AND P0, PT, R31, UR4, PT ;  /* 0x000000041f007c0c */ /* 0x000fda000bf06270 */
[----:B------:R-:W-:Y:S05]  /*19d00*/  @!P0 BRA `(.L_x_13669) ;  /* 0xfffffe7000c88947 */ /* 0x000fea000383ffff */
[----:B------:R-:W-:Y:S05]  /*19d10*/  BRA `(.L_x_13467) ;  /* 0x0000007800a47947 */ /* 0x000fea0003800000 */
.L_x_13465:
        /* <DEDUP_REMOVED lines=16> */
.L_x_13670:
        /* <DEDUP_REMOVED lines=44> */
.L_x_13674:
        /* <DEDUP_REMOVED lines=37> */
.L_x_13672:
        /* <DEDUP_REMOVED lines=13> */
.L_x_13675:
        /* <DEDUP_REMOVED lines=61> */
.L_x_13676:
[----:B0-----:R-:W0:Y:S02]  /*1a7d0*/  LDC.64 R2, c[0x0][0xc90] ;  /* 0x00032400ff027b82 */ /* 0x001e240000000a00 */
        /* <DEDUP_REMOVED lines=59> */
.L_x_13677:
[----:B------:R-:W-:-:S05]  /*1ab90*/  LOP3.LUT R2, RZ, R2, RZ, 0x33, !PT ;  /* 0x00000002ff027212 */ /* 0x000fca00078e33ff */
[----:B------:R-:W-:Y:S01]  /*1aba0*/  IMAD.IADD R25, R25, 0x1, R2 ;  /* 0x0000000119197824 */ /* 0x000fe200078e0202 */
[----:B------:R-:W-:Y:S06]  /*1abb0*/  BRA `(.L_x_13678) ;  /* 0x00000000000c7947 */ /* 0x000fec0003800000 */
.L_x_13673:
[----:B------:R-:W-:Y:S02]  /*1abc0*/  IMAD.MOV.U32 R25, RZ, RZ, RZ ;  /* 0x000000ffff197224 */ /* 0x000fe400078e00ff */
[----:B------:R-:W-:Y:S02]  /*1abd0*/  IMAD.U32 R24, RZ, RZ, UR6 ;  /* 0x00000006ff187e24 */ /* 0x000fe4000f8e00ff */
[----:B------:R-:W-:-:S07]  /*1abe0*/  IMAD.MOV.U32 R26, RZ, RZ, RZ ;  /* 0x000000ffff1a7224 */ /* 0x000fce00078e00ff */
.L_x_13678:
[----:B------:R-:W-:-:S13]  /*1abf0*/  ISETP.NE.AND P0, PT, R0, RZ, PT ;  /* 0x000000ff0000720c */ /* 0x000fda0003f05270 */
[----:B------:R-:W0:Y:S01]  /*1ac00*/  @!P0 S2R R3, SR_CgaCtaId ;  /* 0x0000000000038919 */ /* 0x000e220000008800 */
[----:B------:R-:W-:-:S04]  /*1ac10*/  @!P0 MOV R0, 0x400 ;  /* 0x0000040000008802 */ /* 0x000fc80000000f00 */
[----:B0-----:R-:W-:-:S05]  /*1ac20*/  @!P0 LEA R0, R3, R0, 0x18 ;  /* 0x0000000003008211 */ /* 0x001fca00078ec0ff */
[----:B------:R0:W-:Y:S01]  /*1ac30*/  @!P0 STS.128 [R0+0x168d0], R24 ;  /* 0x0168d01800008388 */ /* 0x0001e20000000c00 */
[----:B------:R-:W-:Y:S06]  /*1ac40*/  BAR.ARV 0x5, 0x200 ;  /* 0x0148000000007b1d */ /* 0x000fec0000002000 */
.L_x_13671:
[----:B------:R2:W-:Y:S01]  /*1ac50*/  STL [R1+0x34], RZ ;  /* 0x000034ff01007387 */ /* 0x0005e20000100800 */
[----:B------:R-:W-:Y:S01]  /*1ac60*/  ULDC UR4, c[0x0][0xc3c] ;  /* 0x00030f0000047ab9 */ /* 0x000fe20000000800 */
[----:B------:R-:W-:Y:S01]  /*1ac70*/  IMAD.MOV.U32 R28, RZ, RZ, 0x1 ;  /* 0x00000001ff1c7424 */ /* 0x000fe200078e00ff */
[----:B-1----:R-:W-:Y:S01]  /*1ac80*/  ISETP.GE.AND P0, PT, R27, UR4, PT ;  /* 0x000000041b007c0c */ /* 0x002fe2000bf06270 */
[----:B------:R-:W-:-:S12]  /*1ac90*/  IMAD.MOV.U32 R18, RZ, RZ, RZ ;  /* 0x000000ffff127224 */ /* 0x000fd800078e00ff */
[----:B--2---:R-:W-:Y:S05]  /*1aca0*/  @P0 BRA `(.L_x_13679) ;  /* 0x0000006400e40947 */ /* 0x004fea0003800000 */
[----:B------:R-:W1:Y:S01]  /*1acb0*/  S2R R5, SR_TID.X ;  /* 0x0000000000057919 */ /* 0x000e620000002100 */
[----:B------:R-:W2:Y:S01]  /*1acc0*/  S2UR UR5, SR_CgaCtaId ;  /* 0x00000000000579c3 */ /* 0x000ea20000008800 */
        /* <DEDUP_REMOVED lines=8> */
[----:B--2---:R-:W-:-:S06]  /*1ad50*/  ULEA UR4, UR5, UR4, 0x18 ;  /* 0x0000000405047291 */ /* 0x004fcc000f8ec03f */
[----:B------:R-:W-:Y:S01]  /*1ad60*/  IMAD.U32 R17, RZ, RZ, UR4 ;  /* 0x00000004ff117e24 */ /* 0x000fe2000f8e00ff */
[C---:B-1----:R-:W-:Y:S01]  /*1ad70*/  LOP3.LUT R4, R5.reuse, 0x7f, RZ, 0xc0, !PT ;  /* 0x0000007f05047812 */ /* 0x042fe200078ec0ff */
[----:B0-----:R-:W-:-:S04]  /*1ad80*/  IMAD.SHL.U32 R0, R5, 0x8, RZ ;  /* 0x0000000805007824 */ /* 0x001fc800078e00ff */
[----:B------:R-:W-:Y:S01]  /*1ad90*/  IMAD.SHL.U32 R3, R4, 0x8, RZ ;  /* 0x0000000804037824 */ /* 0x000fe200078e00ff */
[----:B------:R-:W-:Y:S01]  /*1ada0*/  LOP3.LUT R2, R0, 0x1f8, RZ, 0xc0, !PT ;  /* 0x000001f800027812 */ /* 0x000fe200078ec0ff */
[----:B------:R-:W-:Y:S01]  /*1adb0*/  IMAD.MOV.U32 R0, RZ, RZ, 0x1 ;  /* 0x00000001ff007424 */ /* 0x000fe200078e00ff */
[----:B------:R-:W-:Y:S02]  /*1adc0*/  SHF.R.U32.HI R4, RZ, 0x3, R4 ;  /* 0x00000003ff047819 */ /* 0x000fe40000011604 */
[----:B------:R-:W-:Y:S02]  /*1add0*/  LOP3.LUT R2, R2, 0x38, R5, 0x78, !PT ;  /* 0x0000003802027812 */ /* 0x000fe400078e7805 */
[----:B------:R0:W-:Y:S02]  /*1ade0*/  STL [R1], R0 ;  /* 0x0000000001007387 */ /* 0x0001e40000100800 */
[----:B------:R-:W-:Y:S01]  /*1adf0*/  LOP3.LUT R2, R2, 0x200, R3, 0xf8, !PT ;  /* 0x0000020002027812 */ /* 0x000fe200078ef803 */
[----:B------:R-:W-:-:S05]  /*1ae00*/  IMAD.SHL.U32 R3, R5, 0x10, RZ ;  /* 0x0000001005037824 */ /* 0x000fca00078e00ff */
[----:B------:R-:W-:Y:S01]  /*1ae10*/  LOP3.LUT R3, R4, 0x70, R3, 0xf8, !PT ;  /* 0x0000007004037812 */ /* 0x000fe200078ef803 */
[----:B0-----:R-:W-:-:S05]  /*1ae20*/  IMAD R0, R2, 0x2, R17 ;  /* 0x0000000202007824 */ /* 0x001fca00078e0211 */
[----:B------:R0:W-:Y:S02]  /*1ae30*/  STL [R1+0xc], R0 ;  /* 0x00000c0001007387 */ /* 0x0001e40000100800 */
.L_x_13821:
[----:B------:R-:W-:Y:S05]  /*1ae40*/  YIELD ;  /* 0x0000000000007946 */ /* 0x000fea0003800000 */
[----:B------:R-:W-:Y:S01]  /*1ae50*/  ULDC.64 UR4, c[0x0][0xa28] ;  /* 0x00028a0000047ab9 */ /* 0x000fe20000000a00 */
[----:B------:R-:W-:Y:S02]  /*1ae60*/  CS2R R6, SRZ ;  /* 0x0000000000067805 */ /* 0x000fe4000001ff00 */
[----:B------:R-:W-:Y:S01]  /*1ae70*/  ISETP.NE.U32.AND P0, PT, RZ, UR4, PT ;  /* 0x00000004ff007c0c */ /* 0x000fe2000bf05070 */
[----:B-1----:R-:W1:Y:S01]  /*1ae80*/  LDC.64 R10, c[0x0][0xa00] ;  /* 0x00028000ff0a7b82 */ /* 0x002e620000000a00 */
[----:B0-----:R-:W-:Y:S01]  /*1ae90*/  IMAD.MOV.U32 R0, RZ, RZ, RZ ;  /* 0x000000ffff007224 */ /* 0x001fe200078e00ff */
[----:B------:R-:W-:Y:S01]  /*1aea0*/  ULDC.64 UR6, c[0x0][0xa08] ;  /* 0x0002820000067ab9 */ /* 0x000fe20000000a00 */
[----:B------:R-:W-:Y:S01]  /*1aeb0*/  ISETP.NE.AND.EX P0, PT, RZ, UR5, PT, P0 ;  /* 0x00000005ff007c0c */ /* 0x000fe2000bf05300 */
[----:B------:R-:W-:Y:S01]  /*1aec0*/  ULDC.64 UR4, c[0x0][0xa18] ;  /* 0x0002860000047ab9 */ /* 0x000fe20000000a00 */
[----:B------:R-:W-:-:S03]  /*1aed0*/  ULDC.64 UR8, c[0x0][0xa10] ;  /* 0x0002840000087ab9 */ /* 0x000fc60000000a00 */
[----:B------:R-:W0:Y:S08]  /*1aee0*/  LDC.64 R4, c[0x0][0xa08] ;  /* 0x00028200ff047b82 */ /* 0x000e300000000a00 */
[----:B------:R-:W2:Y:S02]  /*1aef0*/  @P0 LDC.64 R2, c[0x0][0xa28] ;  /* 0x00028a00ff020b82 */ /* 0x000ea40000000a00 */
[----:B--2---:R-:W-:-:S05]  /*1af00*/  @P0 IMAD.WIDE R2, R27, 0x4, R2 ;  /* 0x000000041b020825 */ /* 0x004fca00078e0202 */
[----:B------:R2:W5:Y:S01]  /*1af10*/  @P0 LDG.E R7, desc[UR40][R2.64] ;  /* 0x0000002802070981 */ /* 0x000562000c1e1900 */
[----:B------:R-:W-:Y:S01]  /*1af20*/  ISETP.NE.U32.AND P0, PT, RZ, UR4, PT ;  /* 0x00000004ff007c0c */ /* 0x000fe2000bf05070 */
[C---:B-1----:R-:W-:Y:S01]  /*1af30*/  IMAD.WIDE R10, R27.reuse, 0x4, R10 ;  /* 0x000000041b0a7825 */ /* 0x042fe200078e020a */
[----:B------:R-:W-:Y:S02]  /*1af40*/  ISETP.NE.U32.AND P2, PT, RZ, UR6, PT ;  /* 0x00000006ff007c0c */ /* 0x000fe4000bf45070 */
[----:B------:R-:W-:Y:S01]  /*1af50*/  ISETP.NE.AND.EX P0, PT, RZ, UR5, PT, P0 ;  /* 0x00000005ff007c0c */ /* 0x000fe2000bf05300 */
[----:B------:R-:W-:Y:S01]  /*1af60*/  ULDC.64 UR4, c[0x0][0xa00] ;  /* 0x0002800000047ab9 */ /* 0x000fe20000000a00 */
[----:B------:R-:W-:Y:S01]  /*1af70*/  ISETP.NE.U32.AND P4, PT, RZ, UR8, PT ;  /* 0x00000008ff007c0c */ /* 0x000fe2000bf85070 */
[----:B------:R-:W-:Y:S01]  /*1af80*/  IMAD.MOV.U32 R12, RZ, RZ, RZ ;  /* 0x000000ffff0c7224 */ /* 0x000fe200078e00ff */
[----:B------:R-:W-:Y:S01]  /*1af90*/  ISETP.NE.U32.AND P1, PT, RZ, UR4, PT ;  /* 0x00000004ff007c0c */ /* 0x000fe2000bf25070 */
[----:B--2---:R-:W1:Y:S01]  /*1afa0*/  LDC.64 R2, c[0x0][0xa10] ;  /* 0x00028400ff027b82 */ /* 0x004e620000000a00 */
[----:B0-----:R-:W-:-:S02]  /*1afb0*/  IMAD.WIDE R4, R27, 0x4, R4 ;  /* 0x000000041b047825 */ /* 0x001fc400078e0204 */
[----:B------:R-:W-:-:S05]  /*1afc0*/  ISETP.NE.AND.EX P3, PT, RZ, UR5, PT, P1 ;  /* 0x00000005ff007c0c */ /* 0x000fca000bf65310 */
[----:B------:R-:W0:Y:S01]  /*1afd0*/  @P0 LDC.64 R8, c[0x0][0xa18] ;  /* 0x00028600ff080b82 */ /* 0x000e220000000a00 */
[----:B------:R-:W-:Y:S01]  /*1afe0*/  ULDC UR4, c[0x0][0x288] ;  /* 0x0000a20000047ab9 */ /* 0x000fe20000000800 */
[----:B------:R-:W-:Y:S02]  /*1aff0*/  ISETP.NE.AND.EX P1, PT, RZ, UR7, PT, P2 ;  /* 0x00000007ff007c0c */ /* 0x000fe4000bf25320 */
[----:B------:R-:W-:-:S04]  /*1b000*/  ISETP.NE.AND.EX P2, PT, RZ, UR9, PT, P4 ;  /* 0x00000009ff007c0c */ /* 0x000fc8000bf45340 */
[----:B------:R-:W2:Y:S07]  /*1b010*/  @P3 LDG.E R0, desc[UR40][R10.64] ;  /* 0x000000280a003981 */ /* 0x000eae000c1e1900 */
[----:B------:R-:W5:Y:S01]  /*1b020*/  @P1 LDG.E R12, desc[UR40][R4.64] ;  /* 0x00000028040c1981 */ /* 0x000f62000c1e1900 */
[----:B-1----:R-:W-:-:S05]  /*1b030*/  IMAD.WIDE R2, R27, 0x4, R2 ;  /* 0x000000041b027825 */ /* 0x002fca00078e0202 */
[----:B------:R-:W5:Y:S01]  /*1b040*/  @P2 LDG.E R6, desc[UR40][R2.64] ;  /* 0x0000002802062981 */ /* 0x000f62000c1e1900 */
[----:B0-----:R-:W-:-:S03]  /*1b050*/  @P0 IMAD.WIDE R8, R27, 0x4, R8 ;  /* 0x000000041b080825 */ /* 0x001fc600078e0208 */
        /* <DEDUP_REMOVED lines=15> */
[----:B---3--:R-:W-:Y:S06]  /*1b150*/  @P0 BRA `(.L_x_13680) ;  /* 0x0000000000140947 */ /* 0x008fec0003800000 */
[----:B------:R-:W-:Y:S05]  /*1b160*/  @!P3 BRA `(.L_x_13680) ;  /* 0x000000000010b947 */ /* 0x000fea0003800000 */
[----:B0-----:R-:W2:Y:S04]  /*1b170*/  LDG.E R0, desc[UR40][R10.64] ;  /* 0x000000280a007981 */ /* 0x001ea8000c1e1900 */
[----:B------:R-:W2:Y:S02]  /*1b180*/  LDG.E R10, desc[UR40][R10.64+0x4] ;  /* 0x000004280a0a7981 */ /* 0x000ea4000c1e1900 */
[----:B--2---:R-:W-:-:S05]  /*1b190*/  IMAD.IADD R13, R10, 0x1, -R0 ;  /* 0x000000010a0d7824 */ /* 0x004fca00078e0a00 */
[----:B------:R1:W-:Y:S02]  /*1b1a0*/  STL [R1+0x18], R13 ;  /* 0x0000180d01007387 */ /* 0x0003e40000100800 */
.L_x_13680:
        /* <DEDUP_REMOVED lines=14> */
.L_x_13681:
[----:B------:R-:W-:Y:S05]  /*1b290*/  @!P1 BRA `(.L_x_13682) ;  /* 0x00000000000c9947 */ /* 0x000fea0003800000 */
[----:B------:R-:W2:Y:S04]  /*1b2a0*/  LDG.E R9, desc[UR40][R4.64] ;  /* 0x0000002804097981 */ /* 0x000ea8000c1e1900 */
[----:B------:R-:W2:Y:S02]  /*1b2b0*/  LDG.E R4, desc[UR40][R4.64+0x4] ;  /* 0x0000042804047981 */ /* 0x000ea4000c1e1900 */
[----:B--2---:R-:W-:-:S07]  /*1b2c0*/  IMAD.IADD R9, R4, 0x1, -R9 ;  /* 0x0000000104097824 */ /* 0x004fce00078e0a09 */
.L_x_13682:
        /* <DEDUP_REMOVED lines=36> */
.L_x_13685:
[----:B------:R-:W-:-:S13]  /*1b510*/  ISETP.NE.AND P0, PT, R3, 0x1, PT ;  /* 0x000000010300780c */ /* 0x000fda0003f05270 */
[----:B------:R-:W0:Y:S02]  /*1b520*/  @P0 LDC.64 R4, c[0x0][0x9e8] ;  /* 0x00027a00ff040b82 */ /* 0x000e240000000a00 */
[----:B0-----:R-:W-:-:S05]  /*1b530*/  @P0 IMAD.HI.U32 R4, R11, R4, RZ ;  /* 0x000000040b040227 */ /* 0x001fca00078e00ff */
[----:B------:R-:W-:-:S07]  /*1b540*/  @P0 SHF.R.U32.HI R11, RZ, R5, R4 ;  /* 0x00000005ff0b0219 */ /* 0x000fce0000011604 */
.L_x_13686:
[----:B------:R-:W-:Y:S05]  /*1b550*/  BSYNC B0 ;  /* 0x0000000000007941 */ /* 0x000fea0003800000 */
.L_x_13684:
[----:B------:R-:W-:-:S05]  /*1b560*/  IMAD R11, R11, R3, R3 ;  /* 0x000000030b0b7224 */ /* 0x000fca00078e0203 */
[----:B------:R-:W-:-:S07]  /*1b570*/  VIMNMX R2, R2, R11, PT ;  /* 0x0000000b02027248 */ /* 0x000fce0003fe0100 */
.L_x_13683:
        /* <DEDUP_REMOVED lines=25> */
.L_x_13689:
[----:B------:R-:W-:-:S13]  /*1b710*/  ISETP.NE.AND P0, PT, R3, 0x1, PT ;  /* 0x000000010300780c */ /* 0x000fda0003f05270 */
[----:B------:R-:W0:Y:S02]  /*1b720*/  @P0 LDC.64 R4, c[0x0][0x9e8] ;  /* 0x00027a00ff040b82 */ /* 0x000e240000000a00 */
[----:B0-----:R-:W-:-:S05]  /*1b730*/  @P0 IMAD.HI.U32 R4, R11, R4, RZ ;  /* 0x000000040b040227 */ /* 0x001fca00078e00ff */
[----:B------:R-:W-:-:S07]  /*1b740*/  @P0 SHF.R.U32.HI R11, RZ, R5, R4 ;  /* 0x00000005ff0b0219 */ /* 0x000fce0000011604 */
.L_x_13690:
[----:B------:R-:W-:Y:S05]  /*1b750*/  BSYNC B0 ;  /* 0x0000000000007941 */ /* 0x000fea0003800000 */
.L_x_13688:
[----:B------:R-:W-:-:S05]  /*1b760*/  IMAD R3, R11, R3, RZ ;  /* 0x000000030b037224 */ /* 0x000fca00078e02ff */
[----:B------:R-:W-:-:S07]  /*1b770*/  VIMNMX R2, R2, R3, !PT ;  /* 0x0000000302027248 */ /* 0x000fce0007fe0100 */
.L_x_13687:
        /* <DEDUP_REMOVED lines=40> */
.L_x_13692:
[----:B------:R-:W-:Y:S05]  /*1ba00*/  BSYNC B0 ;  /* 0x0000000000007941 */ /* 0x000fea0003800000 */
.L_x_13691:
[-C--:B------:R-:W-:Y:S01]  /*1ba10*/  IMAD R4, R14, R13.reuse, R4 ;  /* 0x0000000d0e047224 */ /* 0x080fe200078e0204 */
[----:B------:R-:W-:Y:S04]  /*1ba20*/  BSSY B0, `(.L_x_13693) ;  /* 0x00000dc000007945 */ /* 0x000fe80003800000 */
        /* <DEDUP_REMOVED lines=11> */
[----:B------:R-:W-:Y:S02]  /*1bae0*/  @P0 SHF.R.S32.HI R3, RZ, 0x7, R2 ;  /* 0x00000007ff030819 */ /* 0x000fe40000011402 */
[----:B------:R-:W-:Y:S02]  /*1baf0*/  PLOP3.LUT P0, PT, PT, PT, PT, 0x80, 0x0 ;  /* 0x000000000000781c */ /* 0x000fe40003f0f070 */
        /* <DEDUP_REMOVED lines=9> */
.L_x_13890:
[----:B-1----:R-:W-:Y:S02]  /*1bb90*/  ISETP.NE.AND P0, PT, R14, RZ, PT ;  /* 0x000000ff0e00720c */ /* 0x002fe40003f05270 */
[----:B------:R-:W-:-:S11]  /*1bba0*/  PLOP3.LUT P6, PT, PT, PT, PT, 0x8, 0x0 ;  /* 0x000000000000781c */ /* 0x000fd60003fce170 */
[----:B------:R-:W-:Y:S05]  /*1bbb0*/  @P0 BRA `(.L_x_13696) ;  /* 0x00000000000c0947 */ /* 0x000fea0003800000 */
[----:B------:R-:W-:-:S03]  /*1bbc0*/  UMOV UR4, 0xffffffff ;  /* 0xffffffff00047882 */ /* 0x000fc60000000000 */
[----:B------:R-:W-:Y:S05]  /*1bbd0*/  BRA.DIV UR4, `(.L_x_13697) ;  /* 0x0000007604607947 */ /* 0x000fea000b800000 */
[----:B------:R-:W-:-:S13]  /*1bbe0*/  ELECT P6, URZ, PT ;  /* 0x00000000003f782f */ /* 0x000fda00038c0000 */
.L_x_13696:
        /* <DEDUP_REMOVED lines=9> */
.L_x_13893:
[----:B------:R-:W-:Y:S05]  /*1bc80*/  BSYNC B1 ;  /* 0x0000000000017941 */ /* 0x000fea0003800000 */
.L_x_13698:
[----:B------:R-:W-:Y:S04]  /*1bc90*/  BSSY B1, `(.L_x_13700) ;  /* 0x0000050000017945 */ /* 0x000fe80003800000 */
[----:B------:R-:W-:Y:S05]  /*1bca0*/  @!P6 BRA `(.L_x_13701) ;  /* 0x000000040038e947 */ /* 0x000fea0003800000 */
        /* <DEDUP_REMOVED lines=9> */
.L_x_13894:
[----:B------:R-:W-:Y:S05]  /*1bd40*/  BSYNC B2 ;  /* 0x0000000000027941 */ /* 0x000fea0003800000 */
.L_x_13702:
[----:B------:R-:W-:Y:S04]  /*1bd50*/  BSSY B2, `(.L_x_13704) ;  /* 0x0000009000027945 */ /* 0x000fe80003800000 */
[----:B------:R-:W-:Y:S05]  /*1bd60*/  @P1 BRA `(.L_x_13705) ;  /* 0x00000000001c1947 */ /* 0x000fea0003800000 */
[----:B------:R-:W1:Y:S02]  /*1bd70*/  S2R R8, SR_TID.X ;  /* 0x0000000000087919 */ /* 0x000e640000002100 */
[----:B-1----:R-:W-:Y:S01]  /*1bd80*/  LOP3.LUT R10, R8, 0x1f, RZ, 0xc0, !PT ;  /* 0x0000001f080a7812 */ /* 0x002fe200078ec0ff */
[----:B------:R-:W-:-:S03]  /*1bd90*/  IMAD.MOV.U32 R8, RZ, RZ, 0x4000 ;  /* 0x00004000ff087424 */ /* 0x000fc600078e00ff */
[----:B------:R-:W-:Y:S01]  /*1bda0*/  ISETP.NE.AND P0, PT, R10, RZ, PT ;  /* 0x000000ff0a00720c */ /* 0x000fe20003f05270 */
[----:B------:R1:W-:-:S12]  /*1bdb0*/  SYNCS.ARRIVE.TRANS64 RZ, [R5+URZ+0x16890], R8 ;  /* 0x0168900805ff79a7 */ /* 0x0003d8000800003f */
[----:B-1----:R-:W-:Y:S05]  /*1bdc0*/  @!P0 BRA `(.L_x_13705) ;  /* 0x0000000000048947 */ /* 0x002fea0003800000 */
[----:B------:R-:W-:Y:S01]  /*1bdd0*/  BPT.TRAP 0x1 ;  /* 0x000000040000795c */ /* 0x000fe20000300000 */
.L_x_13705:
[----:B------:R-:W-:Y:S05]  /*1bde0*/  BSYNC B2 ;  /* 0x0000000000027941 */ /* 0x000fea0003800000 */
.L_x_13704:
        /* <DEDUP_REMOVED lines=10> */
[----:B------:R-:W-:Y:S01]  /*1be90*/  IMAD.SHL.U32 R11, R29, 0x2000, RZ ;  /* 0x000020001d0b7824 */ /* 0x000fe200078e00ff */
[----:B------:R-:W-:Y:S01]  /*1bea0*/  UMOV UR7, 0x12f00000 ;  /* 0x12f0000000077882 */ /* 0x000fe20000000000 */
[----:B------:R-:W-:-:S08]  /*1beb0*/  VIADD R12, R5, 0x16890 ;  /* 0x00016890050c7836 */ /* 0x000fd00000000000 */
.L_x_13706:
        /* <DEDUP_REMOVED lines=13> */
.L_x_13895:
[----:B------:R-:W-:Y:S05]  /*1bf90*/  BSYNC B2 ;  /* 0x0000000000027941 */ /* 0x000fea0003800000 */
.L_x_13707:
[----:B------:R-:W-:Y:S01]  /*1bfa0*/  BSSY B2, `(.L_x_13709) ;  /* 0x000000b000027945 */ /* 0x000fe20003800000 */
[----:B------:R-:W-:Y:S02]  /*1bfb0*/  IMAD.MOV.U32 R14, RZ, RZ, 0x0 ;  /* 0x00000000ff0e7424 */ /* 0x000fe400078e00ff */
[----:B------:R-:W-:Y:S01]  /*1bfc0*/  IMAD.MOV.U32 R15, RZ, RZ, 0x12f00000 ;  /* 0x12f00000ff0f7424 */ /* 0x000fe200078e00ff */
[----:B------:R-:W-:Y:S06]  /*1bfd0*/  @P1 BRA `(.L_x_13710) ;  /* 0x00000000001c1947 */ /* 0x000fec0003800000 */
[----:B------:R-:W2:Y:S01]  /*1bfe0*/  S2R R10, SR_TID.X ;  /* 0x00000000000a7919 */ /* 0x000ea20000002100 */
[----:B01----:R-:W-:-:S04]  /*1bff0*/  IMAD.MOV.U32 R7, RZ, RZ, 0x4000 ;  /* 0x00004000ff077424 */ /* 0x003fc800078e00ff */
[----:B------:R3:W-:Y:S01]  /*1c000*/  SYNCS.ARRIVE.TRANS64 RZ, [R5+URZ+0x168b0], R7 ;  /* 0x0168b00705ff79a7 */ /* 0x0007e2000800003f */
[----:B--2---:R-:W-:-:S04]  /*1c010*/  LOP3.LUT R10, R10, 0x1f, RZ, 0xc0, !PT ;  /* 0x0000001f0a0a7812 */ /* 0x004fc800078ec0ff */
[----:B------:R-:W-:-:S13]  /*1c020*/  ISETP.NE.AND P0, PT, R10, RZ, PT ;  /* 0x000000ff0a00720c */ /* 0x000fda0003f05270 */
[----:B---3--:R-:W-:Y:S05]  /*1c030*/  @!P0 BRA `(.L_x_13710) ;  /* 0x0000000000048947 */ /* 0x008fea0003800000 */
[----:B------:R-:W-:Y:S01]  /*1c040*/  BPT.TRAP 0x1 ;  /* 0x000000040000795c */ /* 0x000fe20000300000 */
.L_x_13710:
[----:B------:R-:W-:Y:S05]  /*1c050*/  BSYNC B2 ;  /* 0x0000000000027941 */ /* 0x000fea0003800000 */
.L_x_13709:
[----:B------:R-:W-:Y:S01]  /*1c060*/  R2UR UR10, R13 ;  /* 0x000000000d0a72ca */ /* 0x000fe200000e0000 */
[----:B------:R-:W-:Y:S01]  /*1c070*/  IMAD R11, R11, 0x2, R17 ;  /* 0x000000020b0b7824 */ /* 0x000fe200078e0211 */
[----:B------:R-:W-:Y:S01]  /*1c080*/  R2UR UR6, R14 ;  /* 0x000000000e0672ca */ /* 0x000fe200000e0000 */
[----:B------:R-:W-:Y:S01]  /*1c090*/  UIADD3 UR4, UP0, UR38, 0x670, URZ ;  /* 0x0000067026047890 */ /* 0x000fe2000ff1e03f */
[----:B------:R-:W-:Y:S01]  /*1c0a0*/  R2UR UR7, R15 ;  /* 0x000000000f0772ca */ /* 0x000fe200000e0000 */
[----:B01----:R-:W-:Y:S01]  /*1c0b0*/  VIADD R5, R5, 0x168b0 ;  /* 0x000168b005057836 */ /* 0x003fe20000000000 */
[----:B------:R-:W-:Y:S01]  /*1c0c0*/  PLOP3.LUT P0, PT, PT, PT, PT, 0x80, 0x0 ;  /* 0x000000000000781c */ /* 0x000fe20003f0f070 */
[----:B------:R-:W-:Y:S01]  /*1c0d0*/  VIADD R11, R11, 0x400 ;  /* 0x000004000b0b7836 */ /* 0x000fe20000000000 */
[----:B------:R-:W-:-:S12]  /*1c0e0*/  UIADD3.X UR5, URZ, UR39, URZ, UP0, !UPT ;  /* 0x000000273f057290 */ /* 0x000fd800087fe43f */
.L_x_13711:
        /* <DEDUP_REMOVED lines=10> */
.L_x_13701:
[----:B------:R-:W-:Y:S05]  /*1c190*/  BSYNC B1 ;  /* 0x0000000000017941 */ /* 0x000fea0003800000 */
.L_x_13700:
[----:B------:R-:W2:Y:S01]  /*1c1a0*/  LDL.LU R7, [R1] ;  /* 0x0000000001077983 */ /* 0x000ea20000300800 */
[----:B------:R-:W-:Y:S01]  /*1c1b0*/  VIADD R29, R29, 0x1 ;  /* 0x000000011d1d7836 */ /* 0x000fe20000000000 */
[----:B------:R-:W-:Y:S01]  /*1c1c0*/  PLOP3.LUT P0, PT, PT, PT, PT, 0x8, 0x0 ;  /* 0x000000000000781c */ /* 0x000fe20003f0e170 */
[----:B------:R-:W-:-:S03]  /*1c1d0*/  VIADD R3, R3, 0xfffffffe ;  /* 0xfffffffe03037836 */ /* 0x000fc60000000000 */
[----:B------:R-:W-:Y:S02]  /*1c1e0*/  ISETP.NE.AND P1, PT, R29, 0x2, PT ;  /* 0x000000021d00780c */ /* 0x000fe40003f25270 */
[----:B------:R-:W-:Y:S02]  /*1c1f0*/  ISETP.GE.AND P2, PT, R3, R4, PT ;  /* 0x000000040300720c */ /* 0x000fe40003f46270 */
[----:B0-----:R-:W-:Y:S02]  /*1c200*/  SEL R5, RZ, 0x1, P1 ;  /* 0x00000001ff057807 */ /* 0x001fe40000800000 */
[----:B------:R-:W-:Y:S02]  /*1c210*/  SEL R29, R29, RZ, P1 ;  /* 0x000000ff1d1d7207 */ /* 0x000fe40000800000 */
[----:B--2---:R-:W-:-:S05]  /*1c220*/  LOP3.LUT R7, R7, R5, RZ, 0x3c, !PT ;  /* 0x0000000507077212 */ /* 0x004fca00078e3cff */
[----:B------:R0:W-:Y:S02]  /*1c230*/  STL [R1], R7 ;  /* 0x0000000701007387 */ /* 0x0001e40000100800 */
[----:B------:R-:W-:Y:S05]  /*1c240*/  @!P2 BRA `(.L_x_13694) ;  /* 0x000000040064a947 */ /* 0x000fea0003800000 */
.L_x_13724:
[----:B------:R-:W-:Y:S05]  /*1c250*/  YIELD ;  /* 0x0000000000007946 */ /* 0x000fea0003800000 */
[----:B------:R-:W-:Y:S04]  /*1c260*/  BSSY B1, `(.L_x_13712) ;  /* 0x000004d000017945 */ /* 0x000fe80003800000 */
[----:B-1----:R-:W-:Y:S05]  /*1c270*/  @!P6 BRA `(.L_x_13713) ;  /* 0x00000004002ce947 */ /* 0x002fea0003800000 */
[----:B0-----:R-:W2:Y:S01]  /*1c280*/  LDL R7, [R1] ;  /* 0x0000000001077983 */ /* 0x001ea20000100800 */
[----:B------:R-:W0:Y:S02]  /*1c290*/  S2R R5, SR_TID.X ;  /* 0x0000000000057919 */ /* 0x000e240000002100 */
[----:B0-----:R-:W-:Y:S01]  /*1c2a0*/  LOP3.LUT R8, R5, 0x7f, RZ, 0xc0, !PT ;  /* 0x0000007f05087812 */ /* 0x001fe200078ec0ff */
[----:B------:R-:W-:Y:S01]  /*1c2b0*/  IMAD R5, R29, 0x8, R17 ;  /* 0x000000081d057824 */ /* 0x000fe200078e0211 */
[----:B------:R-:W-:Y:S02]  /*1c2c0*/  BSSY B2, `(.L_x_13714) ;  /* 0x0000005000027945 */ /* 0x000fe40003800000 */
[----:B------:R-:W-:Y:S02]  /*1c2d0*/  ISETP.NE.AND P2, PT, R8, RZ, PT ;  /* 0x000000ff0800720c */ /* 0x000fe40003f45270 */
[----:B--2---:R-:W-:-:S04]  /*1c2e0*/  SHF.L.U32 R7, R7, 0x1f, RZ ;  /* 0x0000001f07077819 */ /* 0x004fc800000006ff */
[----:B------:R-:W0:Y:S02]  /*1c2f0*/  SYNCS.PHASECHK.TRANS64.TRYWAIT P1, [R5+URZ+0x168a0], R7 ;  /* 0x0168a007050075a7 */ /* 0x000e24000802017f */
[----:B0-----:R-:W-:Y:S05]  /*1c300*/  @!P1 BRA `(.L_x_13715) ;  /* 0x0000006c00f09947 */ /* 0x001fea0003800000 */
.L_x_13896:
[----:B------:R-:W-:Y:S05]  /*1c310*/  BSYNC B2 ;  /* 0x0000000000027941 */ /* 0x000fea0003800000 */
.L_x_13714:
        /* <DEDUP_REMOVED lines=9> */
.L_x_13717:
[----:B------:R-:W-:Y:S05]  /*1c3b0*/  BSYNC B2 ;  /* 0x0000000000027941 */ /* 0x000fea0003800000 */
.L_x_13716:
        /* <DEDUP_REMOVED lines=10> */
[----:B------:R-:W-:-:S10]  /*1c460*/  UMOV UR7, 0x12f00000 ;  /* 0x12f0000000077882 */ /* 0x000fd40000000000 */
.L_x_13718:
        /* <DEDUP_REMOVED lines=13> */
.L_x_13897:
[----:B------:R-:W-:Y:S05]  /*1c540*/  BSYNC B2 ;  /* 0x0000000000027941 */ /* 0x000fea0003800000 */
.L_x_13719:
        /* <DEDUP_REMOVED lines=11> */
.L_x_13722:
[----:B------:R-:W-:Y:S05]  /*1c600*/  BSYNC B2 ;  /* 0x0000000000027941 */ /* 0x000fea0003800000 */
.L_x_13721:
        /* <DEDUP_REMOVED lines=8> */
.L_x_13723:
        /* <DEDUP_REMOVED lines=10> */
.L_x_13713:
[----:B------:R-:W-:Y:S05]  /*1c730*/  BSYNC B1 ;  /* 0x0000000000017941 */ /* 0x000fea0003800000 */
.L_x_13712:
[----:B0-----:R-:W2:Y:S01]  /*1c740*/  LDL.LU R7, [R1] ;  /* 0x0000000001077983 */ /* 0x001ea20000300800 */
[----:B------:R-:W-:Y:S01]  /*1c750*/  VIADD R29, R29, 0x1 ;  /* 0x000000011d1d7836 */ /* 0x000fe20000000000 */
[C---:B------:R-:W-:Y:S01]  /*1c760*/  ISETP.GT.AND P2, PT, R3.reuse, R4, PT ;  /* 0x000000040300720c */ /* 0x040fe20003f44270 */
[----:B------:R-:W-:-:S03]  /*1c770*/  VIADD R3, R3, 0xffffffff ;  /* 0xffffffff03037836 */ /* 0x000fc60000000000 */
[----:B------:R-:W-:-:S04]  /*1c780*/  ISETP.NE.AND P1, PT, R29, 0x2, PT ;  /* 0x000000021d00780c */ /* 0x000fc80003f25270 */
[----:B------:R-:W-:Y:S02]  /*1c790*/  SEL R5, RZ, 0x1, P1 ;  /* 0x00000001ff057807 */ /* 0x000fe40000800000 */
[----:B------:R-:W-:Y:S02]  /*1c7a0*/  SEL R29, R29, RZ, P1 ;  /* 0x000000ff1d1d7207 */ /* 0x000fe40000800000 */
[----:B--2---:R-:W-:-:S05]  /*1c7b0*/  LOP3.LUT R7, R7, R5, RZ, 0x3c, !PT ;  /* 0x0000000507077212 */ /* 0x004fca00078e3cff */
[----:B------:R1:W-:Y:S01]  /*1c7c0*/  STL [R1], R7 ;  /* 0x0000000701007387 */ /* 0x0003e20000100800 */
[----:B------:R-:W-:Y:S05]  /*1c7d0*/  @P2 BRA `(.L_x_13724) ;  /* 0xfffffff8009c2947 */ /* 0x000fea000383ffff */
.L_x_13694:
[----:B------:R-:W-:Y:S05]  /*1c7e0*/  BSYNC B0 ;  /* 0x0000000000007941 */ /* 0x000fea0003800000 */
.L_x_13693:
[----:B01----:R-:W2:Y:S01]  /*1c7f0*/  LDL R7, [R1+0x10] ;  /* 0x0000100001077983 */ /* 0x003ea20000100800 */
[----:B------:R-:W0:Y:S01]  /*1c800*/  LDC R2, c[0x0][0x448] ;  /* 0x00011200ff027b82 */ /* 0x000e220000000800 */
[----:B------:R-:W-:Y:S07]  /*1c810*/  @!P0 WARPSYNC.ALL ;  /* 0x0000000000008948 */ /* 0x000fee0003800000 */
[----:B------:R-:W-:Y:S01]  /*1c820*/  @!P0 BAR.SYNC.DEFER_BLOCKING 0xc, 0x200 ;  /* 0x0308000000008b1d */ /* 0x000fe20000010000 */
[----:B0-----:R-:W-:-:S13]  /*1c830*/  ISETP.NE.AND P1, PT, R2, 0x1, PT ;  /* 0x000000010200780c */ /* 0x001fda0003f25270 */
[----:B------:R-:W0:Y:S08]  /*1c840*/  @P1 LDC R4, c[0x0][0x44c] ;  /* 0x00011300ff041b82 */ /* 0x000e300000000800 */
[----:B------:R-:W1:Y:S01]  /*1c850*/  @P1 LDC R2, c[0x0][0x450] ;  /* 0x00011400ff021b82 */ /* 0x000e620000000800 */
[----:B--2---:R-:W-:-:S04]  /*1c860*/  VIADD R3, R7, 0xbf ;  /* 0x000000bf07037836 */ /* 0x004fc80000000000 */
[----:B0-----:R-:W-:-:S05]  /*1c870*/  @P1 IMAD.HI.U32 R4, R3, R4, RZ ;  /* 0x0000000403041227 */ /* 0x001fca00078e00ff */
[----:B-1----:R-:W-:-:S05]  /*1c880*/  @P1 SHF.R.U32.HI R3, RZ, R2, R4 ;  /* 0x00000002ff031219 */ /* 0x002fca0000011604 */
[----:B------:R-:W-:Y:S02]  /*1c890*/  IMAD.IADD R9, R9, 0x1, R3 ;  /* 0x0000000109097824 */ /* 0x000fe400078e0203 */
[----:B------:R-:W0:Y:S02]  /*1c8a0*/  LDC.64 R2, c[0x0][0x9e0] ;  /* 0x00027800ff027b82 */ /* 0x000e240000000a00 */
[----:B0-----:R-:W-:Y:S01]  /*1c8b0*/  ISETP.GE.AND P2, PT, R3, 0x1, PT ;  /* 0x000000010300780c */ /* 0x001fe20003f46270 */
        /* <DEDUP_REMOVED lines=13> */
.L_x_13727:
[----:B------:R-:W-:-:S13]  /*1c990*/  ISETP.NE.AND P0, PT, R3, 0x1, PT ;  /* 0x000000010300780c */ /* 0x000fda0003f05270 */
[----:B------:R-:W0:Y:S02]  /*1c9a0*/  @P0 LDC.64 R4, c[0x0][0x9e8] ;  /* 0x00027a00ff040b82 */ /* 0x000e240000000a00 */
[----:B0-----:R-:W-:-:S05]  /*1c9b0*/  @P0 IMAD.HI.U32 R4, R6, R4, RZ ;  /* 0x0000000406040227 */ /* 0x001fca00078e00ff */
[----:B------:R-:W-:-:S07]  /*1c9c0*/  @P0 SHF.R.U32.HI R6, RZ, R5, R4 ;  /* 0x00000005ff060219 */ /* 0x000fce0000011604 */
.L_x_13728:
[----:B------:R-:W-:Y:S05]  /*1c9d0*/  BSYNC B0 ;  /* 0x0000000000007941 */ /* 0x000fea0003800000 */
.L_x_13726:
[----:B------:R-:W-:-:S05]  /*1c9e0*/  IMAD R5, R6, R3, R3 ;  /* 0x0000000306057224 */ /* 0x000fca00078e0203 */
[----:B------:R-:W-:-:S07]  /*1c9f0*/  VIMNMX R2, R2, R5, PT ;  /* 0x0000000502027248 */ /* 0x000fce0003fe0100 */
.L_x_13725:
[----:B------:R-:W2:Y:S01]  /*1ca00*/  LDL R8, [R1+0x44] ;  /* 0x0000440001087983 */ /* 0x000ea20000100800 */
[----:B------:R-:W0:Y:S01]  /*1ca10*/  @P1 LDC R5, c[0x0][0x44c] ;  /* 0x00011300ff051b82 */ /* 0x000e220000000800 */
[----:B------:R-:W-:Y:S01]  /*1ca20*/  VIADD R2, R2, 0x7f ;  /* 0x0000007f02027836 */ /* 0x000fe20000000000 */
[----:B------:R-:W-:Y:S01]  /*1ca30*/  ULDC UR4, c[0x0][0x9dc] ;  /* 0x0002770000047ab9 */ /* 0x000fe20000000800 */
[----:B------:R-:W-:-:S05]  /*1ca40*/  IMAD.MOV.U32 R6, RZ, RZ, R7 ;  /* 0x000000ffff067224 */ /* 0x000fca00078e0007 */
[----:B------:R-:W1:Y:S01]  /*1ca50*/  @P1 LDC R4, c[0x0][0x450] ;  /* 0x00011400ff041b82 */ /* 0x000e620000000800 */
[----:B0-----:R-:W-:-:S05]  /*1ca60*/  @P1 IMAD.HI.U32 R5, R7, R5, RZ ;  /* 0x0000000507051227 */ /* 0x001fca00078e00ff */
[----:B-1----:R-:W-:Y:S02]  /*1ca70*/  @P1 SHF.R.U32.HI R6, RZ, R4, R5 ;  /* 0x00000004ff061219 */ /* 0x002fe40000011605 */
[----:B------:R-:W-:-:S03]  /*1ca80*/  SHF.R.S32.HI R5, RZ, 0x1f, R2 ;  /* 0x0000001fff057819 */ /* 0x000fc60000011402 */
[----:B------:R-:W-:Y:S01]  /*1ca90*/  IMAD.IADD R7, R19, 0x1, R6 ;  /* 0x0000000113077824 */ /* 0x000fe200078e0206 */
[----:B------:R-:W-:-:S03]  /*1caa0*/  LEA.HI R5, R5, R2, RZ, 0x7 ;  /* 0x0000000205057211 */ /* 0x000fc600078f38ff */
[----:B------:R-:W-:Y:S01]  /*1cab0*/  VIADD R2, R7, -UR4 ;  /* 0x8000000407027c36 */ /* 0x000fe20008000000 */
[----:B------:R-:W-:-:S05]  /*1cac0*/  SHF.R.S32.HI R9, RZ, 0x7, R5 ;  /* 0x00000007ff097819 */ /* 0x000fca0000011405 */
[----:B------:R0:W-:Y:S01]  /*1cad0*/  STL [R1+0x48], R9 ;  /* 0x0000480901007387 */ /* 0x0001e20000100800 */
[----:B--2---:R-:W-:Y:S01]  /*1cae0*/  VIMNMX R6, R8, R9, PT ;  /* 0x0000000908067248 */ /* 0x004fe20003fe0100 */
[----:B0-----:R-:W-:Y:S06]  /*1caf0*/  @!P2 BRA `(.L_x_13729) ;  /* 0x000000000044a947 */ /* 0x001fec0003800000 */
        /* <DEDUP_REMOVED lines=10> */
.L_x_13731:
[----:B------:R-:W-:-:S13]  /*1cba0*/  ISETP.NE.AND P0, PT, R3, 0x1, PT ;  /* 0x000000010300780c */ /* 0x000fda0003f05270 */
[----:B------:R-:W0:Y:S02]  /*1cbb0*/  @P0 LDC.64 R4, c[0x0][0x9e8] ;  /* 0x00027a00ff040b82 */ /* 0x000e240000000a00 */
[----:B0-----:R-:W-:-:S05]  /*1cbc0*/  @P0 IMAD.HI.U32 R4, R7, R4, RZ ;  /* 0x0000000407040227 */ /* 0x001fca00078e00ff */
[----:B------:R-:W-:-:S07]  /*1cbd0*/  @P0 SHF.R.U32.HI R7, RZ, R5, R4 ;  /* 0x00000005ff070219 */ /* 0x000fce0000011604 */
.L_x_13732:
[----:B------:R-:W-:Y:S05]  /*1cbe0*/  BSYNC B0 ;  /* 0x0000000000007941 */ /* 0x000fea0003800000 */
.L_x_13730:
[----:B------:R-:W-:-:S05]  /*1cbf0*/  IMAD R3, R7, R3, RZ ;  /* 0x0000000307037224 */ /* 0x000fca00078e02ff */
[----:B------:R-:W-:-:S07]  /*1cc00*/  VIMNMX R2, R2, R3, !PT ;  /* 0x0000000302027248 */ /* 0x000fce0007fe0100 */
.L_x_13729:
[----:B------:R-:W-:Y:S01]  /*1cc10*/  SHF.R.S32.HI R3, RZ, 0x1f, R2 ;  /* 0x0000001fff037819 */ /* 0x000fe20000011402 */
[----:B------:R-:W-:Y:S01]  /*1cc20*/  BSSY B0, `(.L_x_13733) ;  /* 0x0000025000007945 */ /* 0x000fe20003800000 */
[----:B------:R-:W-:Y:S02]  /*1cc30*/  ISETP.NE.AND P1, PT, R0, RZ, PT ;  /* 0x000000ff0000720c */ /* 0x000fe40003f25270 */
[----:B------:R-:W-:-:S04]  /*1cc40*/  LEA.HI R3, R3, R2, RZ, 0x7 ;  /* 0x0000000203037211 */ /* 0x000fc800078f38ff */
[----:B------:R-:W-:-:S04]  /*1cc50*/  SHF.R.S32.HI R3, RZ, 0x7, R3 ;  /* 0x00000007ff037819 */ /* 0x000fc80000011403 */
[----:B------:R-:W-:-:S03]  /*1cc60*/  VIMNMX R8, RZ, R3, !PT ;  /* 0x00000003ff087248 */ /* 0x000fc60007fe0100 */
[----:B------:R-:W0:Y:S01]  /*1cc70*/  @!P1 LDC R0, c[0x0][0x9f0] ;  /* 0x00027c00ff009b82 */ /* 0x000e220000000800 */
[----:B------:R-:W-:Y:S01]  /*1cc80*/  ISETP.GT.AND P0, PT, R6, R8, PT ;  /* 0x000000080600720c */ /* 0x000fe20003f04270 */
[----:B------:R1:W-:Y:S04]  /*1cc90*/  STL [R1+0x20], R8 ;  /* 0x0000200801007387 */ /* 0x0003e80000100800 */
[----:B------:R1:W-:Y:S08]  /*1cca0*/  STL [R1+0x24], RZ ;  /* 0x000024ff01007387 */ /* 0x0003f00000100800 */
[----:B-1----:R-:W-:Y:S05]  /*1ccb0*/  @!P0 BRA `(.L_x_13734) ;  /* 0x00000000006c8947 */ /* 0x002fea0003800000 */
[-C--:B0-----:R-:W-:Y:S02]  /*1ccc0*/  IABS R4, R0.reuse ;  /* 0x0000000000047213 */ /* 0x081fe40000000000 */
        /* <DEDUP_REMOVED lines=26> */
.L_x_13734:
[----:B------:R-:W-:Y:S05]  /*1ce70*/  BSYNC B0 ;  /* 0x0000000000007941 */ /* 0x000fea0003800000 */
.L_x_13733:
[----:B------:R-:W2:Y:S04]  /*1ce80*/  LDL R2, [R1+0x24] ;  /* 0x0000240001027983 */ /* 0x000ea80000100800 */
[----:B0-----:R-:W2:Y:S01]  /*1ce90*/  LDL R0, [R1+0x40] ;  /* 0x0000400001007983 */ /* 0x001ea20000100800 */
[----:B------:R-:W-:Y:S01]  /*1cea0*/  BSSY B7, `(.L_x_13735) ;  /* 0x0000355000077945 */ /* 0x000fe20003800000 */
[----:B--2---:R-:W-:-:S05]  /*1ceb0*/  IMAD R0, R0, R2, R8 ;  /* 0x0000000200007224 */ /* 0x004fca00078e0208 */
        /* <DEDUP_REMOVED lines=9> */
[----:B-1----:R-:W0:Y:S01]  /*1cf50*/  S2R R5, SR_LANEID ;  /* 0x0000000000057919 */ /* 0x002e220000000000 */
        /* <DEDUP_REMOVED lines=10> */
[----:B0-----:R-:W-:Y:S01]  /*1d000*/  IADD3 R24, R0, UR36, R7 ;  /* 0x0000002400187c10 */ /* 0x001fe2000fffe007 */
[----:B------:R-:W-:Y:S06]  /*1d010*/  BRA `(.L_x_13737) ;  /* 0x0000003000f47947 */ /* 0x000fec0003800000 */
.L_x_13736:
        /* <DEDUP_REMOVED lines=10> */
[----:B-1----:R-:W-:Y:S02]  /*1d0c0*/  IMAD.U32 R5, RZ, RZ, UR7 ;  /* 0x00000007ff057e24 */ /* 0x002fe4000f8e00ff */
        /* <DEDUP_REMOVED lines=9> */
.L_x_13739:
[----:B------:R-:W-:Y:S05]  /*1d160*/  BSYNC B6 ;  /* 0x0000000000067941 */ /* 0x000fea0003800000 */
.L_x_13738:
        /* <DEDUP_REMOVED lines=9> */
[----:B------:R-:W-:Y:S02]  /*1d200*/  IMAD.U32 R4, RZ, RZ, UR6 ;  /* 0x00000006ff047e24 */ /* 0x000fe4000f8e00ff */
[----:B-1----:R-:W-:Y:S02]  /*1d210*/  IMAD.U32 R5, RZ, RZ, UR7 ;  /* 0x00000007ff057e24 */ /* 0x002fe4000f8e00ff */
        /* <DEDUP_REMOVED lines=8> */
[----:B--2---:R-:W-:Y:S05]  /*1d2a0*/  CALL.ABS.NOINC R2 ;  /* 0x0000000002007343 */ /* 0x004fea0003c00000 */
.L_x_13742:
        /* <DEDUP_REMOVED lines=15> */
.L_x_13741:
[----:B------:R-:W-:Y:S05]  /*1d3a0*/  BSYNC B6 ;  /* 0x0000000000067941 */ /* 0x000fea0003800000 */
.L_x_13740:
[----:B------:R-:W-:Y:S01]  /*1d3b0*/  ULDC.64 UR4, c[0x0][0x9f8] ;  /* 0x00027e0000047ab9 */ /* 0x000fe20000000a00 */
[----:B------:R-:W-:Y:S01]  /*1d3c0*/  IMAD.MOV.U32 R25, RZ, RZ, R27 ;  /* 0x000000ffff197224 */ /* 0x000fe200078e001b */
[----:B------:R-:W-:-:S04]  /*1d3d0*/  ISETP.NE.U32.AND P0, PT, RZ, UR4, PT ;  /* 0x00000004ff007c0c */ /* 0x000fc8000bf05070 */
[----:B------:R-:W-:Y:S01]  /*1d3e0*/  ISETP.NE.AND.EX P0, PT, RZ, UR5, PT, P0 ;  /* 0x00000005ff007c0c */ /* 0x000fe2000bf05300 */
[----:B------:R-:W-:-:S12]  /*1d3f0*/  ULDC.64 UR4, c[0x0][0xa08] ;  /* 0x0002820000047ab9 */ /* 0x000fd80000000a00 */
[----:B------:R-:W0:Y:S02]  /*1d400*/  @P0 LDC.64 R2, c[0x0][0x9f8] ;  /* 0x00027e00ff020b82 */ /* 0x000e240000000a00 */
[----:B0-----:R-:W-:-:S05]  /*1d410*/  @P0 IMAD.WIDE R2, R27, 0x4, R2 ;  /* 0x000000041b020825 */ /* 0x001fca00078e0202 */
[----:B------:R0:W2:Y:S01]  /*1d420*/  @P0 LDG.E R25, desc[UR40][R2.64] ;  /* 0x0000002802190981 */ /* 0x0000a2000c1e1900 */
[----:B------:R-:W-:Y:S01]  /*1d430*/  VIADD R23, R23, 0xffffffff ;  /* 0xffffffff17177836 */ /* 0x000fe20000000000 */
[----:B0-----:R-:W0:Y:S02]  /*1d440*/  LDC.64 R2, c[0x0][0x418] ;  /* 0x00010600ff027b82 */ /* 0x001e240000000a00 */
[----:B0-----:R-:W-:Y:S01]  /*1d450*/  LOP3.LUT P0, RZ, R2, UR4, RZ, 0xfc, !PT ;  /* 0x0000000402ff7c12 */ /* 0x001fe2000f80fcff */
[----:B------:R-:W-:-:S03]  /*1d460*/  UMOV UR4, 0xffffffff ;  /* 0xffffffff00047882 */ /* 0x000fc60000000000 */
[----:B------:R-:W-:Y:S02]  /*1d470*/  LOP3.LUT P0, RZ, R3, UR5, RZ, 0xfc, P0 ;  /* 0x0000000503ff7c12 */ /* 0x000fe4000800fcff */
[----:B--2---:R-:W-:Y:S02]  /*1d480*/  SHF.R.S32.HI R7, RZ, 0x1f, R25 ;  /* 0x0000001fff077819 */ /* 0x004fe40000011419 */
[----:B------:R-:W-:-:S03]  /*1d490*/  SEL R19, R25, RZ, !P0 ;  /* 0x000000ff19137207 */ /* 0x000fc60004000000 */
[----:B------:R0:W-:Y:S01]  /*1d4a0*/  STL [R1+0x4], R7 ;  /* 0x0000040701007387 */ /* 0x0001e20000100800 */
[----:B------:R-:W-:Y:S05]  /*1d4b0*/  BRA.DIV UR4, `(.L_x_13743) ;  /* 0x0000005e04ac7947 */ /* 0x000fea000b800000 */
[----:B------:R-:W2:Y:S02]  /*1d4c0*/  S2R R0, SR_TID.X ;  /* 0x0000000000007919 */ /* 0x000ea40000002100 */
[----:B--2---:R-:W-:-:S04]  /*1d4d0*/  SHF.R.U32.HI R0, RZ, 0x5, R0 ;  /* 0x00000005ff007819 */ /* 0x004fc80000011600 */
[----:B------:R-:W-:-:S05]  /*1d4e0*/  LOP3.LUT R0, R0, 0x3, RZ, 0xc0, !PT ;  /* 0x0000000300007812 */ /* 0x000fca00078ec0ff */
[----:B------:R2:W3:Y:S02]  /*1d4f0*/  SHFL.IDX PT, R14, R0, RZ, 0x1f ;  /* 0x00001fff000e7589 */ /* 0x0004e400000e0000 */
.L_x_13900:
        /* <DEDUP_REMOVED lines=8> */
.L_x_13903:
[----:B------:R-:W-:Y:S05]  /*1d580*/  @!P6 BRA `(.L_x_13744) ;  /* 0x0000000000e0e947 */ /* 0x000fea0003800000 */
[----:B------:R-:W-:-:S04]  /*1d590*/  ISETP.NE.U32.AND P0, PT, R2, RZ, PT ;  /* 0x000000ff0200720c */ /* 0x000fc80003f05070 */
[----:B------:R-:W-:-:S13]  /*1d5a0*/  ISETP.NE.AND.EX P0, PT, R3, RZ, PT, P0 ;  /* 0x000000ff0300720c */ /* 0x000fda0003f05300 */
[----:B------:R-:W-:Y:S05]  /*1d5b0*/  @!P0 BRA `(.L_x_13746) ;  /* 0x0000000000488947 */ /* 0x000fea0003800000 */
[----:B------:R-:W3:Y:S01]  /*1d5c0*/  LDC R6, c[0x0][0x43c] ;  /* 0x00010f00ff067b82 */ /* 0x000ee20000000800 */
[----:B--2---:R-:W-:Y:S01]  /*1d5d0*/  IMAD.MOV.U32 R0, RZ, RZ, R23 ;  /* 0x000000ffff007224 */ /* 0x004fe200078e0017 */
[----:B------:R-:W-:Y:S01]  /*1d5e0*/  ULDC.64 UR4, c[0x0][0x428] ;  /* 0x00010a0000047ab9 */ /* 0x000fe20000000a00 */
        /* <DEDUP_REMOVED lines=15> */
.L_x_13746:
[----:B--2---:R-:W-:Y:S01]  /*1d6e0*/  IMAD R0, R18, 0x8, R17 ;  /* 0x0000000812007824 */ /* 0x004fe200078e0211 */
[----:B---3--:R-:W-:-:S04]  /*1d6f0*/  SHF.L.U32 R2, R28, 0x1f, RZ ;  /* 0x0000001f1c027819 */ /* 0x008fc800000006ff */
[----:B------:R-:W2:Y:S02]  /*1d700*/  SYNCS.PHASECHK.TRANS64.TRYWAIT P0, [R0+URZ+0x16840], R2 ;  /* 0x01684002000075a7 */ /* 0x000ea4000800017f */
[----:B--2---:R-:W-:Y:S05]  /*1d710*/  @!P0 BRA `(.L_x_13747) ;  /* 0x0000005c00688947 */ /* 0x004fea0003800000 */
.L_x_13904:
        /* <DEDUP_REMOVED lines=11> */
.L_x_13748:
[----:B------:R-:W-:Y:S01]  /*1d7d0*/  R2UR UR9, R0 ;  /* 0x00000000000972ca */ /* 0x000fe200000e0000 */
[----:B--2---:R-:W-:Y:S01]  /*1d7e0*/  IMAD R0, R18, 0x4000, R17 ;  /* 0x0000400012007824 */ /* 0x004fe200078e0211 */
        /* <DEDUP_REMOVED lines=10> */
[----:B------:R-:W-:Y:S01]  /*1d890*/  UIADD3 UR9, UR9, 0x16830, URZ ;  /* 0x0001683009097890 */ /* 0x000fe2000fffe03f */
[----:B------:R-:W-:-:S03]  /*1d8a0*/  LOP3.LUT R22, R22, 0xfffffffe, RZ, 0xc0, !PT ;  /* 0xfffffffe16167812 */ /* 0x000fc600078ec0ff */
[----:B------:R-:W-:Y:S02]  /*1d8b0*/  ULEA UR11, UR11, UR4, 0x7 ;  /* 0x000000040b0b7291 */ /* 0x000fe4000f8e383f */
[----:B------:R-:W-:Y:S01]  /*1d8c0*/  UIADD3 UR8, UR8, 0xe400, URZ ;  /* 0x0000e40008087890 */ /* 0x000fe2000fffe03f */
[----:B------:R-:W-:-:S05]  /*1d8d0*/  UMOV UR4, 0x0 ;  /* 0x0000000000047882 */ /* 0x000fca0000000000 */
[----:B------:R-:W-:-:S03]  /*1d8e0*/  @P0 LOP3.LUT R22, R22, 0x1, RZ, 0xfc, !PT ;  /* 0x0000000116160812 */ /* 0x000fc600078efcff */
[----:B------:R3:W-:Y:S02]  /*1d8f0*/  UTMALDG.4D [UR8], [UR6], desc[UR4] ;  /* 0x00000408060075b4 */ /* 0x0007e40008019000 */
[----:B---3--:R-:W-:Y:S02]  /*1d900*/  NOP ;  /* 0x0000000000007918 */ /* 0x008fe40000000000 */
.L_x_13744:
[----:B------:R-:W3:Y:S01]  /*1d910*/  LDL.LU R3, [R1+0x28] ;  /* 0x0000280001037983 */ /* 0x000ee20000300800 */
[----:B------:R-:W-:Y:S05]  /*1d920*/  WARPSYNC.ALL ;  /* 0x0000000000007948 */ /* 0x000fea0003800000 */
[----:B------:R-:W-:Y:S01]  /*1d930*/  ULDC.64 UR4, c[0x0][0x298] ;  /* 0x0000a60000047ab9 */ /* 0x000fe20000000a00 */
[----:B--2---:R-:W-:Y:S01]  /*1d940*/  VIADD R0, R17, 0x8400 ;  /* 0x0000840011007836 */ /* 0x004fe20000000000 */
[----:B------:R-:W-:Y:S01]  /*1d950*/  ULDC.64 UR6, c[0x0][0xa00] ;  /* 0x0002800000067ab9 */ /* 0x000fe20000000a00 */
[----:B------:R-:W-:Y:S01]  /*1d960*/  BSSY B6, `(.L_x_13749) ;  /* 0x0000022000067945 */ /* 0x000fe20003800000 */
[----:B------:R-:W-:Y:S01]  /*1d970*/  BAR.SYNC.DEFER_BLOCKING 0x8, 0x200 ;  /* 0x0208000000007b1d */ /* 0x000fe20000010000 */
[----:B------:R-:W-:-:S02]  /*1d980*/  ISETP.NE.U32.AND P0, PT, RZ, UR6, PT ;  /* 0x00000006ff007c0c */ /* 0x000fc4000bf05070 */
[----:B------:R-:W-:Y:S02]  /*1d990*/  LOP3.LUT P1, RZ, R0, 0x3ff, RZ, 0xc0, !PT ;  /* 0x000003ff00ff7812 */ /* 0x000fe4000782c0ff */
[----:B------:R-:W-:Y:S02]  /*1d9a0*/  ISETP.NE.AND.EX P0, PT, RZ, UR7, PT, P0 ;  /* 0x00000007ff007c0c */ /* 0x000fe4000bf05300 */
[----:B---3--:R-:W-:Y:S01]  /*1d9b0*/  SHF.R.S32.HI R2, RZ, 0x1f, R3 ;  /* 0x0000001fff027819 */ /* 0x008fe20000011403 */
[----:B-1----:R-:W-:-:S04]  /*1d9c0*/  IMAD.WIDE.U32 R4, R3, UR4, RZ ;  /* 0x0000000403047c25 */ /* 0x002fc8000f8e00ff */
        /* <DEDUP_REMOVED lines=27> */
.L_x_13750:
[----:B------:R-:W-:Y:S05]  /*1db80*/  BSYNC B6 ;  /* 0x0000000000067941 */ /* 0x000fea0003800000 */
.L_x_13749:
[----:B------:R-:W2:Y:S01]  /*1db90*/  LDL.LU R20, [R1+0x38] ;  /* 0x0000380001147983 */ /* 0x000ea20000300800 */
[----:B------:R-:W-:Y:S01]  /*1dba0*/  ULDC.64 UR6, c[0x0][0x2e0] ;  /* 0x0000b80000067ab9 */ /* 0x000fe20000000a00 */
[----:B------:R-:W3:Y:S01]  /*1dbb0*/  LDC R9, c[0x0][0x448] ;  /* 0x00011200ff097b82 */ /* 0x000ee20000000800 */
[----:B------:R-:W-:Y:S01]  /*1dbc0*/  ULDC.64 UR4, c[0x0][0x2d8] ;  /* 0x0000b60000047ab9 */ /* 0x000fe20000000a00 */
[----:B-1----:R-:W2:Y:S01]  /*1dbd0*/  LDL.LU.64 R2, [R1+0x28] ;  /* 0x0000280001027983 */ /* 0x002ea20000300a00 */
[----:B------:R-:W-:-:S03]  /*1dbe0*/  ULDC.64 UR8, c[0x0][0x280] ;  /* 0x0000a00000087ab9 */ /* 0x000fc60000000a00 */
[----:B------:R-:W4:Y:S04]  /*1dbf0*/  LDL.LU R21, [R1+0x3c] ;  /* 0x00003c0001157983 */ /* 0x000f280000300800 */
[----:B------:R-:W4:Y:S04]  /*1dc00*/  LDL.LU R4, [R1+0x30] ;  /* 0x0000300001047983 */ /* 0x000f280000300800 */
[----:B------:R-:W4:Y:S01]  /*1dc10*/  LDL R12, [R1+0x10] ;  /* 0x00001000010c7983 */ /* 0x000f220000100800 */
[----:B---3--:R-:W-:-:S13]  /*1dc20*/  ISETP.NE.AND P1, PT, R9, 0x1, PT ;  /* 0x000000010900780c */ /* 0x008fda0003f25270 */
[----:B------:R-:W1:Y:S08]  /*1dc30*/  @P1 LDC R5, c[0x0][0x450] ;  /* 0x00011400ff051b82 */ /* 0x000e700000000800 */
[----:B------:R-:W3:Y:S01]  /*1dc40*/  @P1 LDC R8, c[0x0][0x450] ;  /* 0x00011400ff081b82 */ /* 0x000ee20000000800 */
[----:B--2---:R-:W-:Y:S02]  /*1dc50*/  IMAD.MOV.U32 R3, RZ, RZ, R20 ;  /* 0x000000ffff037224 */ /* 0x004fe400078e0014 */
[----:B------:R-:W2:Y:S01]  /*1dc60*/  S2R R20, SR_TID.X ;  /* 0x0000000000147919 */ /* 0x000ea20000002100 */
        /* <DEDUP_REMOVED lines=9> */
[C---:B--2---:R-:W-:Y:S01]  /*1dd00*/  LOP3.LUT R21, R20.reuse, 0x7f, RZ, 0xc0, !PT ;  /* 0x0000007f14157812 */ /* 0x044fe200078ec0ff */
[----:B------:R-:W-:-:S03]  /*1dd10*/  IMAD.SHL.U32 R20, R20, 0x10, RZ ;  /* 0x0000001014147824 */ /* 0x000fc600078e00ff */
[----:B------:R-:W-:-:S04]  /*1dd20*/  SHF.R.U32.HI R21, RZ, 0x3, R21 ;  /* 0x00000003ff157819 */ /* 0x000fc80000011615 */
[----:B------:R-:W-:-:S05]  /*1dd30*/  LOP3.LUT R20, R21, 0x70, R20, 0xf8, !PT ;  /* 0x0000007015147812 */ /* 0x000fca00078ef814 */
[----:B------:R-:W-:Y:S02]  /*1dd40*/  IMAD.IADD R6, R20, 0x1, R12 ;  /* 0x0000000114067824 */ /* 0x000fe400078e020c */
[----:B------:R2:W5:Y:S02]  /*1dd50*/  LDL R20, [R1+0xc] ;  /* 0x00000c0001147983 */ /* 0x0005640000100800 */
[----:B----4-:R-:W-:Y:S01]  /*1dd60*/  @P1 IMAD.HI.U32 R0, R6, R4, RZ ;  /* 0x0000000406001227 */ /* 0x010fe200078e00ff */
[----:B------:R-:W4:Y:S03]  /*1dd70*/  S2R R10, SR_TID.X ;  /* 0x00000000000a7919 */ /* 0x000f260000002100 */
[----:B------:R-:W-:Y:S01]  /*1dd80*/  IMAD.MOV.U32 R4, RZ, RZ, R6 ;  /* 0x000000ffff047224 */ /* 0x000fe200078e0006 */
[----:B-1----:R-:W-:-:S04]  /*1dd90*/  @P1 SHF.R.U32.HI R4, RZ, R5, R0 ;  /* 0x00000005ff041219 */ /* 0x002fc80000011600 */
[--C-:B------:R-:W-:Y:S01]  /*1dda0*/  SHF.R.S32.HI R0, RZ, 0x1f, R4.reuse ;  /* 0x0000001fff007819 */ /* 0x100fe20000011404 */
[----:B0-----:R-:W-:-:S04]  /*1ddb0*/  IMAD.MOV R7, RZ, RZ, -R4 ;  /* 0x000000ffff077224 */ /* 0x001fc800078e0a04 */
[----:B------:R-:W-:-:S04]  /*1ddc0*/  IMAD R0, R0, UR4, RZ ;  /* 0x0000000400007c24 */ /* 0x000fc8000f8e02ff */
[C---:B------:R-:W-:Y:S02]  /*1ddd0*/  IMAD R0, R4.reuse, UR5, R0 ;  /* 0x0000000504007c24 */ /* 0x040fe4000f8e0200 */
[----:B------:R-:W-:-:S04]  /*1dde0*/  IMAD.WIDE.U32 R4, R4, UR4, R2 ;  /* 0x0000000404047c25 */ /* 0x000fc8000f8e0002 */
[----:B------:R-:W-:Y:S02]  /*1ddf0*/  IMAD.IADD R5, R5, 0x1, R0 ;  /* 0x0000000105057824 */ /* 0x000fe400078e0200 */
[----:B------:R-:W-:-:S04]  /*1de00*/  IMAD R0, R9, R7, R6 ;  /* 0x0000000709007224 */ /* 0x000fc800078e0206 */
[----:B------:R-:W-:Y:S01]  /*1de10*/  IMAD.WIDE.U32 R4, R0, UR6, R4 ;  /* 0x0000000600047c25 */ /* 0x000fe2000f8e0004 */
[----:B------:R-:W-:-:S03]  /*1de20*/  SHF.R.S32.HI R7, RZ, 0x1f, R0 ;  /* 0x0000001fff077819 */ /* 0x000fc60000011400 */
[----:B----4-:R-:W-:Y:S02]  /*1de30*/  IMAD.SHL.U32 R21, R10, 0x8, RZ ;  /* 0x000000080a157824 */ /* 0x010fe400078e00ff */
[----:B------:R-:W-:-:S03]  /*1de40*/  IMAD R7, R7, UR6, RZ ;  /* 0x0000000607077c24 */ /* 0x000fc6000f8e02ff */
[----:B------:R-:W-:Y:S01]  /*1de50*/  LOP3.LUT R21, R21, 0x38, RZ, 0xc0, !PT ;  /* 0x0000003815157812 */ /* 0x000fe200078ec0ff */
        /* <DEDUP_REMOVED lines=8> */
[----:B---3--:R-:W-:-:S05]  /*1dee0*/  @P1 SHF.R.U32.HI R6, RZ, R8, R7 ;  /* 0x00000008ff061219 */ /* 0x008fca0000011607 */
        /* <DEDUP_REMOVED lines=26> */
[----:B---3--:R-:W-:-:S03]  /*1e090*/  IMAD.IADD R6, R10, 0x1, R11 ;  /* 0x000000010a067824 */ /* 0x008fc600078e020b */
[----:B------:R-:W-:Y:S02]  /*1e0a0*/  SHFL.IDX PT, R10, R2, RZ, 0x181f ;  /* 0x00181fff020a7589 */ /* 0x000fe400000e0000 */
[----:B------:R-:W-:-:S13]  /*1e0b0*/  ISETP.GE.AND P1, PT, R6, R3, PT ;  /* 0x000000030600720c */ /* 0x000fda0003f26270 */
[----:B0-----:R-:W-:-:S05]  /*1e0c0*/  @!P1 LEA R7, P2, R21, R7, 0x1 ;  /* 0x0000000715079211 */ /* 0x001fca00078408ff */
[----:B------:R-:W-:-:S04]  /*1e0d0*/  @!P1 IMAD.X R8, RZ, RZ, R8, P2 ;  /* 0x000000ffff089224 */ /* 0x000fc800010e0608 */
[----:B------:R-:W-:Y:S02]  /*1e0e0*/  @!P1 IMAD.MOV.U32 R9, RZ, RZ, R8 ;  /* 0x000000ffff099224 */ /* 0x000fe400078e0008 */
[----:B------:R-:W-:Y:S02]  /*1e0f0*/  @!P1 IMAD.MOV.U32 R8, RZ, RZ, R7 ;  /* 0x000000ffff089224 */ /* 0x000fe400078e0007 */
[----:B------:R-:W-:-:S03]  /*1e100*/  VIADD R7, R6, 0x10 ;  /* 0x0000001006077836 */ /* 0x000fc60000000000 */
        /* <DEDUP_REMOVED lines=48> */
[----:B------:R0:W1:Y:S04]  /*1e410*/  SHFL.IDX PT, R7, R0, 0x7, 0x181f ;  /* 0x00f81f0000077f89 */ /* 0x00006800000e0000 */
[----:B------:R2:W-:Y:S01]  /*1e420*/  @!P1 LDGSTS.E.BYPASS.LTC128B.128 [R20+0xb400], desc[UR40][R8.64], !P0 ;  /* 0x0b40000008149fae */ /* 0x0005e2000c101d68 */
[----:B0-----:R-:W-:-:S05]  /*1e430*/  VIADD R0, R6, 0x80 ;  /* 0x0000008006007836 */ /* 0x001fca0000000000 */
[----:B------:R-:W-:Y:S01]  /*1e440*/  ISETP.GE.AND P2, PT, R0, R3, PT ;  /* 0x000000030000720c */ /* 0x000fe20003f46270 */
[----:B------:R-:W-:-:S05]  /*1e450*/  VIADD R0, R6, 0x70 ;  /* 0x0000007006007836 */ /* 0x000fca0000000000 */
[----:B------:R-:W-:Y:S02]  /*1e460*/  ISETP.GE.AND P1, PT, R0, R3, PT ;  /* 0x000000030000720c */ /* 0x000fe40003f26270 */
[----:B------:R-:W0:Y:S11]  /*1e470*/  SHFL.IDX PT, R0, R5, RZ, 0x181f ;  /* 0x00181fff05007589 */ /* 0x000e3600000e0000 */
[----:B-1----:R-:W-:-:S05]  /*1e480*/  @!P1 LEA R7, P3, R21, R7, 0x1 ;  /* 0x0000000715079211 */ /* 0x002fca00078608ff */
[----:B------:R-:W-:Y:S02]  /*1e490*/  @!P1 IMAD.X R4, RZ, RZ, R4, P3 ;  /* 0x000000ffff049224 */ /* 0x000fe400018e0604 */
[----:B--2---:R-:W-:Y:S02]  /*1e4a0*/  @!P1 IMAD.MOV.U32 R8, RZ, RZ, R7 ;  /* 0x000000ffff089224 */ /* 0x004fe400078e0007 */
[----:B------:R-:W-:-:S05]  /*1e4b0*/  @!P1 IMAD.MOV.U32 R9, RZ, RZ, R4 ;  /* 0x000000ffff099224 */ /* 0x000fca00078e0004 */
[----:B------:R1:W-:Y:S01]  /*1e4c0*/  @!P1 LDGSTS.E.BYPASS.LTC128B.128 [R20+0xbc00], desc[UR40][R8.64], !P0 ;  /* 0x0bc0000008149fae */ /* 0x0003e2000c101d68 */
[----:B0-----:R-:W-:-:S05]  /*1e4d0*/  @!P2 LEA R0, P1, R21, R0, 0x1 ;  /* 0x000000001500a211 */ /* 0x001fca00078208ff */
[----:B-1----:R-:W-:-:S04]  /*1e4e0*/  @!P2 IMAD.X R8, RZ, RZ, R10, P1 ;  /* 0x000000ffff08a224 */ /* 0x002fc800008e060a */
        /* <DEDUP_REMOVED lines=21> */
.L_x_13929:
        /* <DEDUP_REMOVED lines=11> */
.L_x_13752:
        /* <DEDUP_REMOVED lines=18> */
.L_x_13930:
[----:B------:R-:W-:Y:S05]  /*1e810*/  BSYNC B0 ;  /* 0x0000000000007941 */ /* 0x000fea0003800000 */
.L_x_13753:
        /* <DEDUP_REMOVED lines=19> */
[----:B------:R-:W-:Y:S02]  /*1e950*/  LOP3.LUT R3, RZ, R5, RZ, 0x33, !PT ;  /* 0x00000005ff037212 */ /* 0x000fe400078e33ff */
[----:B------:R-:W-:Y:S02]  /*1e960*/  LOP3.LUT R2, RZ, R4, RZ, 0x33, !PT ;  /* 0x00000004ff027212 */ /* 0x000fe400078e33ff */
        /* <DEDUP_REMOVED lines=36> */
.L_x_13761:
[----:B------:R-:W-:Y:S01]  /*1ebb0*/  IMAD R2, R5, 0x8, R17 ;  /* 0x0000000805027824 */ /* 0x000fe200078e0211 */
[----:B------:R-:W-:Y:S01]  /*1ebc0*/  SHF.L.U32 R3, R9, 0x1f, RZ ;  /* 0x0000001f09037819 */ /* 0x000fe200000006ff */
[----:B------:R-:W-:Y:S03]  /*1ebd0*/  BSSY B3, `(.L_x_13762) ;  /* 0x0000003000037945 */ /* 0x000fe60003800000 */
[----:B------:R-:W1:Y:S02]  /*1ebe0*/  SYNCS.PHASECHK.TRANS64.TRYWAIT P0, [R2+URZ+0x16840], R3 ;  /* 0x01684003020075a7 */ /* 0x000e64000800017f */
[----:B-1----:R-:W-:Y:S05]  /*1ebf0*/  @!P0 BRA `(.L_x_13763) ;  /* 0x0000005800208947 */ /* 0x002fea0003800000 */
.L_x_13931:
[----:B------:R-:W-:Y:S05]  /*1ec00*/  BSYNC B3 ;  /* 0x0000000000037941 */ /* 0x000fea0003800000 */
.L_x_13762:
        /* <DEDUP_REMOVED lines=12> */
.L_x_13765:
[----:B------:R-:W-:Y:S05]  /*1ecd0*/  BSYNC B3 ;  /* 0x0000000000037941 */ /* 0x000fea0003800000 */
.L_x_13764:
        /* <DEDUP_REMOVED lines=11> */
.L_x_13766:
        /* <DEDUP_REMOVED lines=15> */
.L_x_13932:
[----:B------:R-:W-:Y:S05]  /*1ee80*/  BSYNC B3 ;  /* 0x0000000000037941 */ /* 0x000fea0003800000 */
.L_x_13767:
        /* <DEDUP_REMOVED lines=12> */
.L_x_13770:
[----:B------:R-:W-:Y:S05]  /*1ef50*/  BSYNC B3 ;  /* 0x0000000000037941 */ /* 0x000fea0003800000 */
.L_x_13769:
        /* <DEDUP_REMOVED lines=11> */
.L_x_13771:
        /* <DEDUP_REMOVED lines=12> */
.L_x_13760:
[----:B------:R-:W-:Y:S05]  /*1f0d0*/  BSYNC B1 ;  /* 0x0000000000017941 */ /* 0x000fea0003800000 */
.L_x_13759:
[----:B------:R-:W2:Y:S01]  /*1f0e0*/  LDL.LU R0, [R1+0x1c] ;  /* 0x00001c0001007983 */ /* 0x000ea20000300800 */
[----:B------:R-:W-:Y:S02]  /*1f0f0*/  IMAD.MOV.U32 R18, RZ, RZ, R5 ;  /* 0x000000ffff127224 */ /* 0x000fe400078e0005 */
[----:B------:R-:W-:Y:S02]  /*1f100*/  IMAD.MOV.U32 R28, RZ, RZ, R9 ;  /* 0x000000ffff1c7224 */ /* 0x000fe400078e0009 */
[----:B--2---:R-:W-:-:S07]  /*1f110*/  VIADD R0, R0, 0xfffffffd ;  /* 0xfffffffd00007836 */ /* 0x004fce0000000000 */
.L_x_13758:
[----:B------:R-:W-:Y:S05]  /*1f120*/  BSYNC B2 ;  /* 0x0000000000027941 */ /* 0x000fea0003800000 */
.L_x_13757:
[----:B------:R-:W-:-:S05]  /*1f130*/  VIADD R3, R10, 0xfffffffe ;  /* 0xfffffffe0a037836 */ /* 0x000fca0000000000 */
[----:B------:R-:W-:-:S13]  /*1f140*/  ISETP.NE.AND P0, PT, R3, R4, PT ;  /* 0x000000040300720c */ /* 0x000fda0003f05270 */
[----:B------:R-:W-:Y:S05]  /*1f150*/  @!P0 BRA `(.L_x_13756) ;  /* 0x0000000c00a08947 */ /* 0x000fea0003800000 */
[----:B------:R-:W-:-:S07]  /*1f160*/  IMAD.MOV.U32 R4, RZ, RZ, R19 ;  /* 0x000000ffff047224 */ /* 0x000fce00078e0013 */
.L_x_13798:
        /* <DEDUP_REMOVED lines=32> */
.L_x_13774:
[----:B------:R-:W-:Y:S01]  /*1f370*/  IMAD R2, R6, 0x8, R17 ;  /* 0x0000000806027824 */ /* 0x000fe200078e0211 */
[----:B------:R-:W-:Y:S01]  /*1f380*/  SHF.L.U32 R3, R7, 0x1f, RZ ;  /* 0x0000001f07037819 */ /* 0x000fe200000006ff */
[----:B------:R-:W-:Y:S03]  /*1f390*/  BSSY B2, `(.L_x_13775) ;  /* 0x0000003000027945 */ /* 0x000fe60003800000 */
[----:B------:R-:W1:Y:S02]  /*1f3a0*/  SYNCS.PHASECHK.TRANS64.TRYWAIT P0, [R2+URZ+0x16840], R3 ;  /* 0x01684003020075a7 */ /* 0x000e64000800017f */
[----:B-1----:R-:W-:Y:S05]  /*1f3b0*/  @!P0 BRA `(.L_x_13776) ;  /* 0x0000005000588947 */ /* 0x002fea0003800000 */
.L_x_13933:
[----:B------:R-:W-:Y:S05]  /*1f3c0*/  BSYNC B2 ;  /* 0x0000000000027941 */ /* 0x000fea0003800000 */
.L_x_13775:
        /* <DEDUP_REMOVED lines=12> */
.L_x_13778:
[----:B------:R-:W-:Y:S05]  /*1f490*/  BSYNC B2 ;  /* 0x0000000000027941 */ /* 0x000fea0003800000 */
.L_x_13777:
        /* <DEDUP_REMOVED lines=11> */
.L_x_13779:
        /* <DEDUP_REMOVED lines=15> */
.L_x_13934:
[----:B------:R-:W-:Y:S05]  /*1f640*/  BSYNC B2 ;  /* 0x0000000000027941 */ /* 0x000fea0003800000 */
.L_x_13780:
        /* <DEDUP_REMOVED lines=11> */
.L_x_13783:
[----:B------:R-:W-:Y:S05]  /*1f700*/  BSYNC B2 ;  /* 0x0000000000027941 */ /* 0x000fea0003800000 */
.L_x_13782:
        /* <DEDUP_REMOVED lines=10> */
.L_x_13784:
        /* <DEDUP_REMOVED lines=12> */
.L_x_13773:
[----:B------:R-:W-:Y:S05]  /*1f870*/  BSYNC B1 ;  /* 0x0000000000017941 */ /* 0x000fea0003800000 */
.L_x_13772:
        /* <DEDUP_REMOVED lines=32> */
.L_x_13787:
[----:B------:R-:W-:Y:S01]  /*1fa80*/  IMAD R2, R18, 0x8, R17 ;  /* 0x0000000812027824 */ /* 0x000fe200078e0211 */
[----:B------:R-:W-:Y:S01]  /*1fa90*/  SHF.L.U32 R3, R28, 0x1f, RZ ;  /* 0x0000001f1c037819 */ /* 0x000fe200000006ff */
[----:B------:R-:W-:Y:S03]  /*1faa0*/  BSSY B2, `(.L_x_13788) ;  /* 0x0000003000027945 */ /* 0x000fe60003800000 */
[----:B------:R-:W1:Y:S02]  /*1fab0*/  SYNCS.PHASECHK.TRANS64.TRYWAIT P0, [R2+URZ+0x16840], R3 ;  /* 0x01684003020075a7 */ /* 0x000e64000800017f */
[----:B-1----:R-:W-:Y:S05]  /*1fac0*/  @!P0 BRA `(.L_x_13789) ;  /* 0x0000004800bc8947 */ /* 0x002fea0003800000 */
.L_x_13935:
[----:B------:R-:W-:Y:S05]  /*1fad0*/  BSYNC B2 ;  /* 0x0000000000027941 */ /* 0x000fea0003800000 */
.L_x_13788:
        /* <DEDUP_REMOVED lines=12> */
.L_x_13791:
[----:B------:R-:W-:Y:S05]  /*1fba0*/  BSYNC B2 ;  /* 0x0000000000027941 */ /* 0x000fea0003800000 */
.L_x_13790:
[----:B-1----:R-:W-:Y:S01]  /*1fbb0*/  IMAD.MOV.U32 R2, RZ, RZ, RZ ;  /* 0x000000ffff027224 */ /* 0x002fe200078e00ff */
        /* <DEDUP_REMOVED lines=11> */
.L_x_13792:
        /* <DEDUP_REMOVED lines=15> */
.L_x_13936:
[----:B------:R-:W-:Y:S05]  /*1fd60*/  BSYNC B2 ;  /* 0x0000000000027941 */ /* 0x000fea0003800000 */
.L_x_13793:
        /* <DEDUP_REMOVED lines=11> */
.L_x_13796:
[----:B------:R-:W-:Y:S05]  /*1fe20*/  BSYNC B2 ;  /* 0x0000000000027941 */ /* 0x000fea0003800000 */
.L_x_13795:
        /* <DEDUP_REMOVED lines=10> */
.L_x_13797:
        /* <DEDUP_REMOVED lines=12> */
.L_x_13786:
[----:B------:R-:W-:Y:S05]  /*1ff90*/  BSYNC B1 ;  /* 0x0000000000017941 */ /* 0x000fea0003800000 */
.L_x_13785:
[----:B------:R-:W2:Y:S01]  /*1ffa0*/  LDL R2, [R1+0x8] ;  /* 0x0000080001027983 */ /* 0x000ea20000100800 */
[----:B------:R-:W-:Y:S01]  /*1ffb0*/  VIADD R0, R0, 0xfffffffe ;  /* 0xfffffffe00007836 */ /* 0x000fe20000000000 */
[----:B--2---:R-:W-:-:S13]  /*1ffc0*/  ISETP.GT.AND P0, PT, R9, R2, PT ;  /* 0x000000020900720c */ /* 0x004fda0003f04270 */
[----:B------:R-:W-:Y:S05]  /*1ffd0*/  @P0 BRA `(.L_x_13798) ;  /* 0xfffffff000640947 */ /* 0x000fea000383ffff */
.L_x_13756:
[----:B------:R-:W-:Y:S05]  /*1ffe0*/  BSYNC B0 ;  /* 0x0000000000007941 */ /* 0x000fea0003800000 */
.L_x_13755:
        /* <DEDUP_REMOVED lines=17> */
.L_x_13800:
[----:B------:R-:W-:Y:S05]  /*20100*/  BSYNC B0 ;  /* 0x0000000000007941 */ /* 0x000fea0003800000 */
.L_x_13799:
[----:B------:R-:W-:Y:S01]  /*20110*/  LOP3.LUT P0, RZ, R22, 0x1, RZ, 0xc0, !PT ;  /* 0x0000000116ff7812 */ /* 0x000fe2000780c0ff */
[----:B------:R-:W-:-:S12]  /*20120*/  BSSY B0, `(.L_x_13801) ;  /* 0x0000027000007945 */ /* 0x000fd80003800000 */
[----:B------:R-:W-:Y:S05]  /*20130*/  @!P0 BRA `(.L_x_13802) ;  /* 0x0000000000948947 */ /* 0x000fea0003800000 */
[----:B------:R-:W-:Y:S01]  /*20140*/  IMAD R3, R18, 0x8, R17 ;  /* 0x0000000812037824 */ /* 0x000fe200078e0211 */
[----:B------:R-:W-:Y:S01]  /*20150*/  SHF.L.U32 R0, R28, 0x1f, RZ ;  /* 0x0000001f1c007819 */ /* 0x000fe200000006ff */
[----:B------:R-:W-:Y:S01]  /*20160*/  BSSY B1, `(.L_x_13803) ;  /* 0x0000004000017945 */ /* 0x000fe20003800000 */
[----:B------:R-:W-:Y:S02]  /*20170*/  ISETP.NE.AND P1, PT, R6, RZ, PT ;  /* 0x000000ff0600720c */ /* 0x000fe40003f25270 */
[----:B------:R-:W0:Y:S02]  /*20180*/  SYNCS.PHASECHK.TRANS64.TRYWAIT P0, [R3+URZ+0x16860], R0 ;  /* 0x01686000030075a7 */ /* 0x000e24000800017f */
[----:B0-----:R-:W-:Y:S09]  /*20190*/  @!P0 BRA `(.L_x_13804) ;  /* 0x0000004400308947 */ /* 0x001ff20003800000 */
.L_x_13937:
[----:B------:R-:W-:Y:S05]  /*201a0*/  BSYNC B1 ;  /* 0x0000000000017941 */ /* 0x000fea0003800000 */
.L_x_13803:
        /* <DEDUP_REMOVED lines=9> */
.L_x_13806:
[----:B------:R-:W-:Y:S05]  /*20240*/  BSYNC B1 ;  /* 0x0000000000017941 */ /* 0x000fea0003800000 */
.L_x_13805:
        /* <DEDUP_REMOVED lines=10> */
.L_x_13807:
        /* <DEDUP_REMOVED lines=10> */
.L_x_13802:
[----:B------:R-:W-:Y:S05]  /*20390*/  BSYNC B0 ;  /* 0x0000000000007941 */ /* 0x000fea0003800000 */
.L_x_13801:
[----:B------:R-:W-:-:S05]  /*203a0*/  VIADD R18, R18, 0x1 ;  /* 0x0000000112127836 */ /* 0x000fca0000000000 */
[----:B------:R-:W-:-:S04]  /*203b0*/  ISETP.NE.AND P0, PT, R18, 0x2, PT ;  /* 0x000000021200780c */ /* 0x000fc80003f05270 */
[----:B------:R-:W-:Y:S02]  /*203c0*/  SEL R3, RZ, 0x1, P0 ;  /* 0x00000001ff037807 */ /* 0x000fe40000000000 */
[----:B------:R-:W-:Y:S02]  /*203d0*/  SEL R18, R18, RZ, P0 ;  /* 0x000000ff12127207 */ /* 0x000fe40000000000 */
[----:B------:R-:W-:-:S07]  /*203e0*/  LOP3.LUT R28, R28, R3, RZ, 0x3c, !PT ;  /* 0x000000031c1c7212 */ /* 0x000fce00078e3cff */
.L_x_13737:
[----:B------:R-:W-:Y:S05]  /*203f0*/  BSYNC B7 ;  /* 0x0000000000077941 */ /* 0x000fea0003800000 */
.L_x_13735:
[----:B------:R-:W-:-:S13]  /*20400*/  LOP3.LUT P0, RZ, R22, 0x2, RZ, 0xc0, !PT ;  /* 0x0000000216ff7812 */ /* 0x000fda000780c0ff */
[----:B------:R-:W-:Y:S05]  /*20410*/  @!P0 BRA `(.L_x_13808) ;  /* 0x0000000000248947 */ /* 0x000fea0003800000 */
[----:B------:R-:W-:Y:S05]  /*20420*/  WARPSYNC.ALL ;  /* 0x0000000000007948 */ /* 0x000fea0003800000 */
[----:B------:R-:W0:Y:S08]  /*20430*/  S2UR UR5, SR_CgaCtaId ;  /* 0x00000000000579c3 */ /* 0x000e300000008800 */
[----:B------:R-:W-:Y:S06]  /*20440*/  BAR.SYNC.DEFER_BLOCKING 0x5, 0x200 ;  /* 0x0148000000007b1d */ /* 0x000fec0000010000 */
[----:B------:R-:W-:-:S02]  /*20450*/  UMOV UR4, 0x400 ;  /* 0x0000040000047882 */ /* 0x000fc40000000000 */
[----:B0-----:R-:W-:-:S06]  /*20460*/  ULEA UR4, UR5, UR4, 0x18 ;  /* 0x0000000405047291 */ /* 0x001fcc000f8ec03f */
[----:B------:R-:W-:-:S05]  /*20470*/  IMAD.U32 R17, RZ, RZ, UR4 ;  /* 0x00000004ff117e24 */ /* 0x000fca000f8e00ff */
[----:B------:R0:W2:Y:S01]  /*20480*/  LDS.128 R24, [R17+0x168d0] ;  /* 0x0168d00011187984 */ /* 0x0000a20000000c00 */
[----:B------:R-:W-:Y:S06]  /*20490*/  BAR.ARV 0x4, 0x200 ;  /* 0x0108000000007b1d */ /* 0x000fec0000002000 */
[----:B------:R-:W-:Y:S05]  /*204a0*/  BRA `(.L_x_13809) ;  /* 0x0000000c00d47947 */ /* 0x000fea0003800000 */
.L_x_13808:
[----:B------:R-:W0:Y:S01]  /*204b0*/  S2R R0, SR_TID.X ;  /* 0x0000000000007919 */ /* 0x000e220000002100 */
[----:B------:R-:W-:Y:S01]  /*204c0*/  UMOV UR4, 0xffffffff ;  /* 0xffffffff00047882 */ /* 0x000fe20000000000 */
[----:B0-----:R-:W-:-:S04]  /*204d0*/  LOP3.LUT R8, R0, 0x1f, RZ, 0xc0, !PT ;  /* 0x0000001f00087812 */ /* 0x001fc800078ec0ff */
[----:B------:R-:W-:Y:S01]  /*204e0*/  ISETP.NE.AND P0, PT, R8, 0x1f, PT ;  /* 0x0000001f0800780c */ /* 0x000fe20003f05270 */
[----:B------:R-:W-:-:S12]  /*204f0*/  BRA.DIV UR4, `(.L_x_13810) ;  /* 0x00000042046c7947 */ /* 0x000fd8000b800000 */
[----:B------:R-:W-:Y:S01]  /*20500*/  IMAD.IADD R9, R27, 0x1, R8 ;  /* 0x000000011b097824 */ /* 0x000fe200078e0208 */
[----:B------:R-:W-:-:S04]  /*20510*/  ULDC UR4, c[0x0][0xc3c] ;  /* 0x00030f0000047ab9 */ /* 0x000fc80000000800 */
[----:B------:R-:W-:-:S13]  /*20520*/  ISETP.GE.OR P1, PT, R9, UR4, !P0 ;  /* 0x0000000409007c0c */ /* 0x000fda000c726670 */
[----:B------:R-:W0:Y:S08]  /*20530*/  @!P1 LDC.64 R2, c[0x0][0xc80] ;  /* 0x00032000ff029b82 */ /* 0x000e300000000a00 */
[----:B-1----:R-:W1:Y:S01]  /*20540*/  @!P1 LDC.64 R4, c[0x0][0xc78] ;  /* 0x00031e00ff049b82 */ /* 0x002e620000000a00 */
        /* <DEDUP_REMOVED lines=33> */
.L_x_13947:
[----:B------:R-:W-:Y:S02]  /*20760*/  ULDC UR4, c[0x0][0xc38] ;  /* 0x00030e0000047ab9 */ /* 0x000fe40000000800 */
[----:B------:R-:W-:-:S04]  /*20770*/  IMAD.U32 R4, RZ, RZ, UR4 ;  /* 0x00000004ff047e24 */ /* 0x000fc8000f8e00ff */
[----:B-1----:R-:W-:-:S04]  /*20780*/  IMAD R3, R14, R4, RZ ;  /* 0x000000040e037224 */ /* 0x002fc800078e02ff */
[----:B------:R-:W-:-:S05]  /*20790*/  IMAD.IADD R6, R6, 0x1, R3 ;  /* 0x0000000106067824 */ /* 0x000fca00078e0203 */
[----:B------:R-:W-:-:S13]  /*207a0*/  ISETP.GT.AND P6, PT, R6, R0, PT ;  /* 0x000000000600720c */ /* 0x000fda0003fc4270 */
[----:B------:R-:W-:Y:S05]  /*207b0*/  @P6 BRA `(.L_x_13811) ;  /* 0x0000000000a46947 */ /* 0x000fea0003800000 */
.L_x_13814:
        /* <DEDUP_REMOVED lines=35> */
.L_x_13955:
[----:B------:R-:W-:Y:S02]  /*209f0*/  ULDC UR4, c[0x0][0xc38] ;  /* 0x00030e0000047ab9 */ /* 0x000fe40000000800 */
[----:B------:R-:W-:-:S04]  /*20a00*/  IMAD.U32 R4, RZ, RZ, UR4 ;  /* 0x00000004ff047e24 */ /* 0x000fc8000f8e00ff */
[----:B-1----:R-:W-:-:S04]  /*20a10*/  IMAD R3, R14, R4, RZ ;  /* 0x000000040e037224 */ /* 0x002fc800078e02ff */
[----:B------:R-:W-:-:S05]  /*20a20*/  IMAD.IADD R6, R3, 0x1, R6 ;  /* 0x0000000103067824 */ /* 0x000fca00078e0206 */
[----:B------:R-:W-:-:S13]  /*20a30*/  ISETP.GT.AND P6, PT, R6, R0, PT ;  /* 0x000000000600720c */ /* 0x000fda0003fc4270 */
[----:B------:R-:W-:Y:S05]  /*20a40*/  @!P6 BRA `(.L_x_13814) ;  /* 0xfffffffc005ce947 */ /* 0x000fea000383ffff */
.L_x_13811:
        /* <DEDUP_REMOVED lines=10> */
.L_x_13960:
[----:B------:R-:W-:-:S13]  /*20af0*/  ISETP.NE.AND P0, PT, R3, RZ, PT ;  /* 0x000000ff0300720c */ /* 0x000fda0003f05270 */
[----:B------:R-:W-:Y:S05]  /*20b00*/  @!P0 BRA `(.L_x_13816) ;  /* 0x0000000000108947 */ /* 0x000fea0003800000 */
[----:B------:R-:W-:Y:S01]  /*20b10*/  UMOV UR4, 0xffffffff ;  /* 0xffffffff00047882 */ /* 0x000fe20000000000 */
[----:B------:R-:W-:Y:S02]  /*20b20*/  VIADD R12, R7, 0xffffffff ;  /* 0xffffffff070c7836 */ /* 0x000fe40000000000 */
[----:B------:R-:W-:Y:S05]  /*20b30*/  BRA.DIV UR4, `(.L_x_13817) ;  /* 0x00000046042c7947 */ /* 0x000fea000b800000 */
[----:B------:R4:W0:Y:S02]  /*20b40*/  SHFL.IDX PT, R24, R2, R12, 0x1f ;  /* 0x00001f0c02187589 */ /* 0x00082400000e0000 */
.L_x_13816:
        /* <DEDUP_REMOVED lines=59> */
.L_x_13818:
[----:B----4-:R-:W0:Y:S02]  /*20f00*/  LDC.64 R2, c[0x0][0xc90] ;  /* 0x00032400ff027b82 */ /* 0x010e240000000a00 */
        /* <DEDUP_REMOVED lines=59> */
.L_x_13819:
[----:B------:R-:W-:-:S05]  /*212c0*/  LOP3.LUT R0, RZ, R3, RZ, 0x33, !PT ;  /* 0x00000003ff007212 */ /* 0x000fca00078e33ff */
[----:B------:R-:W-:Y:S01]  /*212d0*/  IMAD.IADD R25, R25, 0x1, R0 ;  /* 0x0000000119197824 */ /* 0x000fe200078e0200 */
[----:B------:R-:W-:Y:S06]  /*212e0*/  BRA `(.L_x_13820) ;  /* 0x00000000001c7947 */ /* 0x000fec0003800000 */
.L_x_13812:
[----:B------:R-:W-:Y:S01]  /*212f0*/  UMOV UR4, URZ ;  /* 0x0000003f00047c82 */ /* 0x000fe20008000000 */
[----:B------:R-:W-:Y:S01]  /*21300*/  UMOV UR5, URZ ;  /* 0x0000003f00057c82 */ /* 0x000fe20008000000 */
[----:B------:R-:W-:Y:S01]  /*21310*/  ULDC UR6, c[0x0][0xc3c] ;  /* 0x00030f0000067ab9 */ /* 0x000fe20000000800 */
[----:B------:R-:W-:Y:S02]  /*21320*/  IMAD.MOV.U32 R24, RZ, RZ, R0 ;  /* 0x000000ffff187224 */ /* 0x000fe400078e0000 */
[----:B------:R-:W-:Y:S02]  /*21330*/  IMAD.U32 R25, RZ, RZ, UR4 ;  /* 0x00000004ff197e24 */ /* 0x000fe4000f8e00ff */
[----:B------:R-:W-:Y:S02]  /*21340*/  IMAD.U32 R26, RZ, RZ, UR5 ;  /* 0x00000005ff1a7e24 */ /* 0x000fe4000f8e00ff */
[----:B------:R-:W-:-:S07]  /*21350*/  IMAD.U32 R27, RZ, RZ, UR6 ;  /* 0x00000006ff1b7e24 */ /* 0x000fce000f8e00ff */
.L_x_13820:
        /* <DEDUP_REMOVED lines=10> */
.L_x_13809:
[----:B------:R-:W-:Y:S02]  /*21400*/  ULDC UR4, c[0x0][0xc3c] ;  /* 0x00030f0000047ab9 */ /* 0x000fe40000000800 */
[----:B--2---:R-:W-:-:S13]  /*21410*/  ISETP.GE.AND P0, PT, R27, UR4, PT ;  /* 0x000000041b007c0c */ /* 0x004fda000bf06270 */
[----:B------:R-:W-:Y:S05]  /*21420*/  @!P0 BRA `(.L_x_13821) ;  /* 0xffffff9800848947 */ /* 0x000fea000383ffff */
[----:B------:R-:W-:Y:S05]  /*21430*/  BSYNC B8 ;  /* 0x0000000000087941 */ /* 0x000fea0003800000 */
.L_x_13679:
[----:B0-----:R-:W2:Y:S01]  /*21440*/  LDL.LU R0, [R1+0x34] ;  /* 0x0000340001007983 */ /* 0x001ea20000300800 */
        /* <DEDUP_REMOVED lines=11> */
.L_x_13963:
[----:B------:R-:W-:Y:S05]  /*21500*/  BSYNC B0 ;  /* 0x0000000000007941 */ /* 0x000fea0003800000 */
.L_x_13822:
[----:B------:R-:W-:-:S03]  /*21510*/  UMOV UR4, 0xffffffff ;  /* 0xffffffff00047882 */ /* 0x000fc60000000000 */
[----:B------:R-:W-:Y:S05]  /*21520*/  BRA.DIV UR4, `(.L_x_13824) ;  /* 0x0000003a04ec7947 */ /* 0x000fea000b800000 */
[----:B0-----:R-:W0:Y:S02]  /*21530*/  S2R R0, SR_TID.X ;  /* 0x0000000000007919 */ /* 0x001e240000002100 */
[----:B0-----:R-:W-:-:S04]  /*21540*/  SHF.R.U32.HI R0, RZ, 0x5, R0 ;  /* 0x00000005ff007819 */ /* 0x001fc80000011600 */
[----:B------:R-:W-:-:S05]  /*21550*/  LOP3.LUT R0, R0, 0x3, RZ, 0xc0, !PT ;  /* 0x0000000300007812 */ /* 0x000fca00078ec0ff */
[----:B------:R0:W1:Y:S02]  /*21560*/  SHFL.IDX PT, R14, R0, RZ, 0x1f ;  /* 0x00001fff000e7589 */ /* 0x00006400000e0000 */
.L_x_13966:
[----:B-1----:R-:W-:-:S13]  /*21570*/  ISETP.NE.AND P0, PT, R14, RZ, PT ;  /* 0x000000ff0e00720c */ /* 0x002fda0003f05270 */
[----:B------:R-:W-:Y:S05]  /*21580*/  @P0 BRA `(.L_x_13467) ;  /* 0x0000000000880947 */ /* 0x000fea0003800000 */
[----:B------:R-:W-:-:S03]  /*21590*/  UMOV UR4, 0xffffffff ;  /* 0xffffffff00047882 */ /* 0x000fc60000000000 */
[----:B------:R-:W-:Y:S05]  /*215a0*/  BRA.DIV UR4, `(.L_x_13825) ;  /* 0x0000003e04007947 */ /* 0x000fea000b800000 */
[----:B------:R-:W-:-:S13]  /*215b0*/  ELECT P6, URZ, PT ;  /* 0x00000000003f782f */ /* 0x000fda00038c0000 */
.L_x_13969:
[----:B------:R-:W-:Y:S05]  /*215c0*/  @!P6 BRA `(.L_x_13467) ;  /* 0x000000000078e947 */ /* 0x000fea0003800000 */
[----:B0-----:R-:W2:Y:S02]  /*215d0*/  LDL.LU R0, [R1+0x54] ;  /* 0x0000540001007983 */ /* 0x001ea40000300800 */
[----:B--2---:R-:W-:-:S04]  /*215e0*/  LOP3.LUT R0, R0, 0x2, RZ, 0xfc, !PT ;  /* 0x0000000200007812 */ /* 0x004fc800078efcff */
[----:B------:R-:W-:-:S13]  /*215f0*/  ISETP.NE.AND P2, PT, R0, 0x3, PT ;  /* 0x000000030000780c */ /* 0x000fda0003f45270 */
[----:B------:R-:W-:Y:S05]  /*21600*/  @!P2 BRA `(.L_x_13826) ;  /* 0x000000000004a947 */ /* 0x000fea0003800000 */
[----:B------:R-:W-:Y:S01]  /*21610*/  BPT.TRAP 0x1 ;  /* 0x000000040000795c */ /* 0x000fe20000300000 */
.L_x_13826:
        /* <DEDUP_REMOVED lines=12> */
.L_x_13970:
[----:B------:R-:W1:Y:S02]  /*216e0*/  SYNCS.PHASECHK.TRANS64.TRYWAIT P0, [R3+URZ], R0 ;  /* 0x00000000030075a7 */ /* 0x000e64000800017f */
[----:B-1----:R-:W-:Y:S05]  /*216f0*/  @!P0 BRA `(.L_x_13828) ;  /* 0x0000003800e08947 */ /* 0x002fea0003800000 */
.L_x_13971:
[----:B------:R-:W-:Y:S05]  /*21700*/  @!P2 BRA `(.L_x_13829) ;  /* 0x000000000004a947 */ /* 0x000fea0003800000 */
[----:B------:R-:W-:Y:S01]  /*21710*/  BPT.TRAP 0x1 ;  /* 0x000000040000795c */ /* 0x000fe20000300000 */
.L_x_13829:
[----:B-1----:R-:W-:-:S04]  /*21720*/  VIADD R3, R9, 0x16860 ;  /* 0x0001686009037836 */ /* 0x002fc80000000000 */
[----:B------:R-:W-:-:S04]  /*21730*/  IMAD R5, R18, 0x8, R3 ;  /* 0x0000000812057824 */ /* 0x000fc800078e0203 */
[----:B------:R-:W1:Y:S02]  /*21740*/  SYNCS.PHASECHK.TRANS64.TRYWAIT P0, [R5+URZ], R2 ;  /* 0x00000002050075a7 */ /* 0x000e64000800017f */
[----:B-1----:R-:W-:Y:S05]  /*21750*/  @!P0 BRA `(.L_x_13830) ;  /* 0x0000003800dc8947 */ /* 0x002fea0003800000 */
.L_x_13972:
[----:B------:R-:W-:-:S07]  /*21760*/  IMAD R3, R4, 0x8, R3 ;  /* 0x0000000804037824 */ /* 0x000fce00078e0203 */
.L_x_13831:
[----:B--2---:R2:W4:Y:S02]  /*21770*/  SYNCS.PHASECHK.TRANS64.TRYWAIT P0, [R3+URZ], R0 ;  /* 0x00000000030075a7 */ /* 0x004524000800017f */
[----:B----4-:R-:W-:Y:S05]  /*21780*/  @!P0 NANOSLEEP.SYNCS 0x989680 ;  /* 0x009896800000895d */ /* 0x010fea0003900000 */
[----:B------:R-:W4:Y:S02]  /*21790*/  @!P0 SYNCS.PHASECHK.TRANS64 P0, [R3+URZ], R0 ;  /* 0x00000000030085a7 */ /* 0x000f24000800007f */
[----:B----4-:R-:W-:Y:S05]  /*217a0*/  @!P0 BRA `(.L_x_13831) ;  /* 0xfffffffc00f08947 */ /* 0x010fea000383ffff */
.L_x_13467:
[----:B------:R-:W-:Y:S05]  /*217b0*/  BSYNC B9 ;  /* 0x0000000000097941 */ /* 0x000fea0003800000 */
.L_x_13464:
[----:B------:R-:W-:Y:S05]  /*217c0*/  EXIT ;  /* 0x000000000000794d */ /* 0x000fea0003800000 */
.L_x_13495:
[----:B0-----:R0:W1:Y:S02]  /*217d0*/  SYNCS.PHASECHK.TRANS64.TRYWAIT P6, [R78+URZ+0x16890], R90 ;  /* 0x0168905a4e0075a7 */ /* 0x00106400080c017f */
[----:B-1----:R-:W-:Y:S05]  /*217e0*/  @!P6 NANOSLEEP.SYNCS 0x989680 ;  /* 0x009896800000e95d */ /* 0x002fea0003900000 */
[----:B------:R-:W1:Y:S02]  /*217f0*/  @!P6 SYNCS.PHASECHK.TRANS64 P6, [R78+URZ+0x16890], R90 ;  /* 0x0168905a4e00e5a7 */ /* 0x000e6400080c007f */
[----:B-1----:R-:W-:Y:S05]  /*21800*/  @!P6 BRA `(.L_x_13495) ;  /* 0xfffffffc00f0e947 */ /* 0x002fea000383ffff */
[----:B------:R-:W-:Y:S05]  /*21810*/  BRA `(.L_x_13832) ;  /* 0xfffffe1800747947 */ /* 0x000fea000383ffff */
.L_x_13515:
[----:B0-----:R0:W1:Y:S02]  /*21820*/  SYNCS.PHASECHK.TRANS64.TRYWAIT P5, [R78+URZ+0x16890], R90 ;  /* 0x0168905a4e0075a7 */ /* 0x00106400080a017f */
[----:B-1----:R-:W-:Y:S05]  /*21830*/  @!P5 NANOSLEEP.SYNCS 0x989680 ;  /* 0x009896800000d95d */ /* 0x002fea0003900000 */
[----:B------:R-:W1:Y:S02]  /*21840*/  @!P5 SYNCS.PHASECHK.TRANS64 P5, [R78+URZ+0x16890], R90 ;  /* 0x0168905a4e00d5a7 */ /* 0x000e6400080a007f */
[----:B-1----:R-:W-:Y:S05]  /*21850*/  @!P5 BRA `(.L_x_13515) ;  /* 0xfffffffc00f0d947 */ /* 0x002fea000383ffff */
[----:B------:R-:W-:Y:S05]  /*21860*/  BRA `(.L_x_13833) ;  /* 0xfffffe2c004c7947 */ /* 0x000fea000383ffff */
.L_x_13524:
[----:B0-----:R0:W1:Y:S02]  /*21870*/  SYNCS.PHASECHK.TRANS64.TRYWAIT P4, [R78+URZ+0x16890], R90 ;  /* 0x0168905a4e0075a7 */ /* 0x001064000808017f */
[----:B-1----:R-:W-:Y:S05]  /*21880*/  @!P4 NANOSLEEP.SYNCS 0x989680 ;  /* 0x009896800000c95d */ /* 0x002fea0003900000 */
[----:B------:R-:W1:Y:S02]  /*21890*/  @!P4 SYNCS.PHASECHK.TRANS64 P4, [R78+URZ+0x16890], R90 ;  /* 0x0168905a4e00c5a7 */ /* 0x000e64000808007f */
[----:B-1----:R-:W-:Y:S05]  /*218a0*/  @!P4 BRA `(.L_x_13524) ;  /* 0xfffffffc00f0c947 */ /* 0x002fea000383ffff */
[----:B------:R-:W-:Y:S05]  /*218b0*/  BRA `(.L_x_13834) ;  /* 0xfffffe3c00ac7947 */ /* 0x000fea000383ffff */
.L_x_13530:
[----:B--2---:R2:W3:Y:S02]  /*218c0*/  SYNCS.PHASECHK.TRANS64.TRYWAIT P3, [R78+URZ+0x168b0], R90 ;  /* 0x0168b05a4e0075a7 */ /* 0x0044e4000806017f */
[----:B---3--:R-:W-:Y:S05]  /*218d0*/  @!P3 NANOSLEEP.SYNCS 0x989680 ;  /* 0x009896800000b95d */ /* 0x008fea0003900000 */
[----:B------:R-:W3:Y:S02]  /*218e0*/  @!P3 SYNCS.PHASECHK.TRANS64 P3, [R78+URZ+0x168b0], R90 ;  /* 0x0168b05a4e00b5a7 */ /* 0x000ee4000806007f */
[----:B---3--:R-:W-:Y:S05]  /*218f0*/  @!P3 BRA `(.L_x_13530) ;  /* 0xfffffffc00f0b947 */ /* 0x008fea000383ffff */
[----:B------:R-:W-:Y:S05]  /*21900*/  BRA `(.L_x_13835) ;  /* 0xfffffe4000407947 */ /* 0x000fea000383ffff */
.L_x_13548:
        /* <DEDUP_REMOVED lines=13> */
.L_x_13837:
[----:B------:R-:W-:Y:S05]  /*219e0*/  BSYNC B0 ;  /* 0x0000000000007941 */ /* 0x000fea0003800000 */
.L_x_13836:
[----:B------:R0:W-:Y:S01]  /*219f0*/  STL [R1+0x24], R14 ;  /* 0x0000240e01007387 */ /* 0x0001e20000100800 */
[----:B------:R-:W-:Y:S05]  /*21a00*/  BRA `(.L_x_13838) ;  /* 0xfffffe4c00347947 */ /* 0x000fea000383ffff */
.L_x_13560:
        /* <DEDUP_REMOVED lines=8> */
.L_x_13840:
[----:B------:R-:W-:Y:S05]  /*21a90*/  BSYNC B1 ;  /* 0x0000000000017941 */ /* 0x000fea0003800000 */
.L_x_13839:
        /* <DEDUP_REMOVED lines=8> */
.L_x_13841:
[----:B------:R-:W-:Y:S02]  /*21b20*/  IMAD.MOV.U32 R13, RZ, RZ, R8 ;  /* 0x000000ffff0d7224 */ /* 0x000fe400078e0008 */
[----:B------:R-:W-:-:S07]  /*21b30*/  IMAD.MOV.U32 R0, RZ, RZ, R14 ;  /* 0x000000ffff007224 */ /* 0x000fce00078e000e */
[----:B------:R-:W-:Y:S05]  /*21b40*/  WARPSYNC.COLLECTIVE R15, `(.L_x_13842) ;  /* 0x000000000f087348 */ /* 0x000fea0003c00000 */
[----:B------:R0:W1:Y:S02]  /*21b50*/  SHFL.IDX P6, R14, R13, R12, R11 ;  /* 0x0000000c0d0e7389 */ /* 0x00006400000c000b */
[----:B01----:R-:W-:Y:S01]  /*21b60*/  ENDCOLLECTIVE ;  /* 0x000000000000791b */ /* 0x003fe20003800000 */
.L_x_13842:
[----:B------:R-:W-:Y:S02]  /*21b70*/  IMAD.MOV.U32 R13, RZ, RZ, R7 ;  /* 0x000000ffff0d7224 */ /* 0x000fe400078e0007 */
[----:B------:R-:W-:-:S07]  /*21b80*/  IMAD.MOV.U32 R5, RZ, RZ, R14 ;  /* 0x000000ffff057224 */ /* 0x000fce00078e000e */
[----:B------:R-:W-:Y:S05]  /*21b90*/  WARPSYNC.COLLECTIVE R15, `(.L_x_13843) ;  /* 0x000000000f087348 */ /* 0x000fea0003c00000 */
[----:B------:R0:W1:Y:S02]  /*21ba0*/  SHFL.IDX P6, R14, R13, R12, R11 ;  /* 0x0000000c0d0e7389 */ /* 0x00006400000c000b */
[----:B01----:R-:W-:Y:S01]  /*21bb0*/  ENDCOLLECTIVE ;  /* 0x000000000000791b */ /* 0x003fe20003800000 */
.L_x_13843:
[----:B------:R-:W-:Y:S05]  /*21bc0*/  BRA `(.L_x_13844) ;  /* 0xfffffe5000c07947 */ /* 0x000fea000383ffff */
.L_x_13563:
[----:B------:R-:W-:Y:S01]  /*21bd0*/  BSSY B1, `(.L_x_13845) ;  /* 0x0000008000017945 */ /* 0x000fe20003800000 */
[----:B------:R-:W-:Y:S02]  /*21be0*/  IMAD.MOV.U32 R13, RZ, RZ, R6 ;  /* 0x000000ffff0d7224 */ /* 0x000fe400078e0006 */
[----:B------:R-:W-:Y:S02]  /*21bf0*/  IMAD.MOV.U32 R12, RZ, RZ, 0x1 ;  /* 0x00000001ff0c7424 */ /* 0x000fe400078e00ff */
[----:B------:R-:W-:Y:S02]  /*21c00*/  IMAD.MOV.U32 R11, RZ, RZ, 0x1c1f ;  /* 0x00001c1fff0b7424 */ /* 0x000fe400078e00ff */
[----:B------:R-:W-:-:S07]  /*21c10*/  IMAD.MOV.U32 R15, RZ, RZ, -0x1 ;  /* 0xffffffffff0f7424 */ /* 0x000fce00078e00ff */
[----:B-1----:R-:W-:Y:S05]  /*21c20*/  WARPSYNC.COLLECTIVE R15, `(.L_x_13846) ;  /* 0x000000000f087348 */ /* 0x002fea0003c00000 */
[----:B------:R0:W2:Y:S02]  /*21c30*/  SHFL.IDX P6, R14, R13, R12, R11 ;  /* 0x0000000c0d0e7389 */ /* 0x0000a400000c000b */
[----:B012---:R-:W-:Y:S01]  /*21c40*/  ENDCOLLECTIVE ;  /* 0x000000000000791b */ /* 0x007fe20003800000 */
.L_x_13846:
[----:B------:R-:W-:Y:S05]  /*21c50*/  BSYNC B1 ;  /* 0x0000000000017941 */ /* 0x000fea0003800000 */
.L_x_13845:
        /* <DEDUP_REMOVED lines=8> */
.L_x_13847:
[----:B------:R-:W-:Y:S02]  /*21ce0*/  IMAD.MOV.U32 R13, RZ, RZ, R8 ;  /* 0x000000ffff0d7224 */ /* 0x000fe400078e0008 */
[----:B------:R-:W-:-:S07]  /*21cf0*/  IMAD.MOV.U32 R0, RZ, RZ, R14 ;  /* 0x000000ffff007224 */ /* 0x000fce00078e000e */
[----:B------:R-:W-:Y:S05]  /*21d00*/  WARPSYNC.COLLECTIVE R15, `(.L_x_13848) ;  /* 0x000000000f087348 */ /* 0x000fea0003c00000 */
[----:B------:R0:W1:Y:S02]  /*21d10*/  SHFL.IDX P6, R14, R13, R12, R11 ;  /* 0x0000000c0d0e7389 */ /* 0x00006400000c000b */
[----:B01----:R-:W-:Y:S01]  /*21d20*/  ENDCOLLECTIVE ;  /* 0x000000000000791b */ /* 0x003fe20003800000 */
.L_x_13848:
[----:B------:R-:W-:Y:S02]  /*21d30*/  IMAD.MOV.U32 R13, RZ, RZ, R7 ;  /* 0x000000ffff0d7224 */ /* 0x000fe400078e0007 */
[----:B------:R-:W-:-:S07]  /*21d40*/  IMAD.MOV.U32 R5, RZ, RZ, R14 ;  /* 0x000000ffff057224 */ /* 0x000fce00078e000e */
[----:B------:R-:W-:Y:S05]  /*21d50*/  WARPSYNC.COLLECTIVE R15, `(.L_x_13849) ;  /* 0x000000000f087348 */ /* 0x000fea0003c00000 */
[----:B------:R0:W1:Y:S02]  /*21d60*/  SHFL.IDX P6, R14, R13, R12, R11 ;  /* 0x0000000c0d0e7389 */ /* 0x00006400000c000b */
[----:B01----:R-:W-:Y:S01]  /*21d70*/  ENDCOLLECTIVE ;  /* 0x000000000000791b */ /* 0x003fe20003800000 */
.L_x_13849:
[----:B------:R-:W-:Y:S05]  /*21d80*/  BRA `(.L_x_13850) ;  /* 0xfffffe54002c7947 */ /* 0x000fea000383ffff */
.L_x_13567:
[----:B0-----:R0:W1:Y:S02]  /*21d90*/  SYNCS.PHASECHK.TRANS64.TRYWAIT P0, [R2+URZ+0x16800], R45 ;  /* 0x0168002d020075a7 */ /* 0x001064000800017f */
[----:B-1----:R-:W-:Y:S05]  /*21da0*/  @!P0 NANOSLEEP.SYNCS 0x989680 ;  /* 0x009896800000895d */ /* 0x002fea0003900000 */
[----:B------:R-:W1:Y:S02]  /*21db0*/  @!P0 SYNCS.PHASECHK.TRANS64 P0, [R2+URZ+0x16800], R45 ;  /* 0x0168002d020085a7 */ /* 0x000e64000800007f */
[----:B-1----:R-:W-:Y:S05]  /*21dc0*/  @!P0 BRA `(.L_x_13567) ;  /* 0xfffffffc00f08947 */ /* 0x002fea000383ffff */
[----:B------:R-:W-:Y:S05]  /*21dd0*/  BRA `(.L_x_13851) ;  /* 0xfffffe5800387947 */ /* 0x000fea000383ffff */
.L_x_13575:
[----:B------:R-:W1:Y:S01]  /*21de0*/  LDC R41, c[0x0][0x3f4] ;  /* 0x0000fd00ff297b82 */ /* 0x000e620000000800 */
[----:B------:R-:W-:Y:S01]  /*21df0*/  BSSY B1, `(.L_x_13852) ;  /* 0x0000008000017945 */ /* 0x000fe20003800000 */
[----:B------:R-:W-:Y:S02]  /*21e00*/  IMAD.MOV.U32 R13, RZ, RZ, R26 ;  /* 0x000000ffff0d7224 */ /* 0x000fe400078e001a */
[----:B------:R-:W-:Y:S02]  /*21e10*/  IMAD.MOV.U32 R12, RZ, RZ, RZ ;  /* 0x000000ffff0c7224 */ /* 0x000fe400078e00ff */
[----:B------:R-:W-:Y:S02]  /*21e20*/  IMAD.MOV.U32 R11, RZ, RZ, 0x1c1f ;  /* 0x00001c1fff0b7424 */ /* 0x000fe400078e00ff */
[----:B------:R-:W-:-:S07]  /*21e30*/  IMAD.MOV.U32 R15, RZ, RZ, -0x1 ;  /* 0xffffffffff0f7424 */ /* 0x000fce00078e00ff */
[----:B01----:R-:W-:Y:S05]  /*21e40*/  WARPSYNC.COLLECTIVE R15, `(.L_x_13853) ;  /* 0x000000000f087348 */ /* 0x003fea0003c00000 */
[----:B0-----:R0:W2:Y:S02]  /*21e50*/  SHFL.IDX P6, R14, R13, R12, R11 ;  /* 0x0000000c0d0e7389 */ /* 0x0010a400000c000b */
[----:B012---:R-:W-:Y:S01]  /*21e60*/  ENDCOLLECTIVE ;  /* 0x000000000000791b */ /* 0x007fe20003800000 */
.L_x_13853:
[----:B------:R-:W-:Y:S05]  /*21e70*/  BSYNC B1 ;  /* 0x0000000000017941 */ /* 0x000fea0003800000 */
.L_x_13852:
[----:B------:R0:W5:Y:S01]  /*21e80*/  LDL R8, [R1+0x8] ;  /* 0x0000080001087983 */ /* 0x0001620000100800 */
[----:B------:R-:W-:Y:S01]  /*21e90*/  IMAD.MOV.U32 R13, RZ, RZ, R25 ;  /* 0x000000ffff0d7224 */ /* 0x000fe200078e0019 */
[----:B------:R-:W-:Y:S01]  /*21ea0*/  ISETP.GE.AND P0, PT, R18, R41, PT ;  /* 0x000000291200720c */ /* 0x000fe20003f06270 */
[----:B------:R-:W-:Y:S02]  /*21eb0*/  IMAD.MOV.U32 R12, RZ, RZ, RZ ;  /* 0x000000ffff0c7224 */ /* 0x000fe400078e00ff */
[----:B------:R-:W-:Y:S02]  /*21ec0*/  IMAD.MOV.U32 R11, RZ, RZ, 0x1c1f ;  /* 0x00001c1fff0b7424 */ /* 0x000fe400078e00ff */
[----:B------:R-:W-:Y:S02]  /*21ed0*/  IMAD.MOV.U32 R15, RZ, RZ, -0x1 ;  /* 0xffffffffff0f7424 */ /* 0x000fe400078e00ff */
[----:B0-----:R-:W-:-:S07]  /*21ee0*/  IMAD.MOV.U32 R0, RZ, RZ, R14 ;  /* 0x000000ffff007224 */ /* 0x001fce00078e000e */
[----:B-----5:R-:W-:Y:S05]  /*21ef0*/  WARPSYNC.COLLECTIVE R15, `(.L_x_13854) ;  /* 0x000000000f087348 */ /* 0x020fea0003c00000 */
[----:B------:R0:W1:Y:S02]  /*21f00*/  SHFL.IDX P6, R14, R13, R12, R11 ;  /* 0x0000000c0d0e7389 */ /* 0x00006400000c000b */
[----:B01---5:R-:W-:Y:S01]  /*21f10*/  ENDCOLLECTIVE ;  /* 0x000000000000791b */ /* 0x023fe20003800000 */
.L_x_13854:
[----:B------:R-:W-:Y:S02]  /*21f20*/  IMAD.MOV.U32 R13, RZ, RZ, R24 ;  /* 0x000000ffff0d7224 */ /* 0x000fe400078e0018 */
[----:B------:R-:W-:-:S07]  /*21f30*/  IMAD.MOV.U32 R3, RZ, RZ, R14 ;  /* 0x000000ffff037224 */ /* 0x000fce00078e000e */
[----:B------:R-:W-:Y:S05]  /*21f40*/  WARPSYNC.COLLECTIVE R15, `(.L_x_13855) ;  /* 0x000000000f087348 */ /* 0x000fea0003c00000 */
[----:B------:R0:W1:Y:S02]  /*21f50*/  SHFL.IDX P6, R14, R13, R12, R11 ;  /* 0x0000000c0d0e7389 */ /* 0x00006400000c000b */
[----:B01----:R-:W-:Y:S01]  /*21f60*/  ENDCOLLECTIVE ;  /* 0x000000000000791b */ /* 0x003fe20003800000 */
.L_x_13855:
[----:B------:R-:W-:Y:S02]  /*21f70*/  IMAD.MOV.U32 R13, RZ, RZ, R27 ;  /* 0x000000ffff0d7224 */ /* 0x000fe400078e001b */
[----:B------:R-:W-:-:S07]  /*21f80*/  IMAD.MOV.U32 R4, RZ, RZ, R14 ;  /* 0x000000ffff047224 */ /* 0x000fce00078e000e */
[----:B------:R-:W-:Y:S05]  /*21f90*/  WARPSYNC.COLLECTIVE R15, `(.L_x_13856) ;  /* 0x000000000f087348 */ /* 0x000fea0003c00000 */
[----:B------:R0:W1:Y:S02]  /*21fa0*/  SHFL.IDX P6, R14, R13, R12, R11 ;  /* 0x0000000c0d0e7389 */ /* 0x00006400000c000b */
[----:B01----:R-:W-:Y:S01]  /*21fb0*/  ENDCOLLECTIVE ;  /* 0x000000000000791b */ /* 0x003fe20003800000 */
.L_x_13856:
[----:B------:R-:W-:-:S05]  /*21fc0*/  IMAD R32, R8, R32, RZ ;  /* 0x0000002008207224 */ /* 0x000fca00078e02ff */
[----:B------:R-:W-:-:S13]  /*21fd0*/  ISETP.GE.OR P1, PT, R35, R32, P0 ;  /* 0x000000202300720c */ /* 0x000fda0000726670 */
[C---:B------:R-:W-:Y:S01]  /*21fe0*/  @!P1 IMAD.SHL.U32 R5, R18.reuse, 0x2, RZ ;  /* 0x0000000212059824 */ /* 0x040fe200078e00ff */
[----:B------:R-:W-:-:S04]  /*21ff0*/  @!P1 SHF.L.U64.HI R21, R18, 0x1, R43 ;  /* 0x0000000112159819 */ /* 0x000fc8000001022b */
[----:B------:R-:W-:-:S05]  /*22000*/  @!P1 IADD3 R6, P2, R3, R5, RZ ;  /* 0x0000000503069210 */ /* 0x000fca0007f5e0ff */
[----:B------:R-:W-:-:S05]  /*22010*/  @!P1 IMAD.X R7, R0, 0x1, R21, P2 ;  /* 0x0000000100079824 */ /* 0x000fca00010e0615 */
[----:B------:R-:W2:Y:S01]  /*22020*/  @!P1 LD.E.128 R8, desc[UR40][R6.64] ;  /* 0x0000002806089980 */ /* 0x000ea2000c101d00 */
[----:B------:R-:W-:-:S05]  /*22030*/  @!P1 IADD3 R14, P2, R14, R5, RZ ;  /* 0x000000050e0e9210 */ /* 0x000fca0007f5e0ff */
[----:B------:R-:W-:-:S04]  /*22040*/  @!P1 IMAD.X R3, R4, 0x1, R21, P2 ;  /* 0x0000000104039824 */ /* 0x000fc800010e0615 */
[----:B------:R-:W-:-:S05]  /*22050*/  @!P1 IMAD.MOV.U32 R15, RZ, RZ, R3 ;  /* 0x000000ffff0f9224 */ /* 0x000fca00078e0003 */
[----:B------:R0:W5:Y:S01]  /*22060*/  @!P1 LD.E.128 R4, desc[UR40][R14.64] ;  /* 0x000000280e049980 */ /* 0x000162000c101d00 */
[----:B------:R-:W-:Y:S01]  /*22070*/  CS2R R38, SRZ ;  /* 0x0000000000267805 */ /* 0x000fe2000001ff00 */
[----:B------:R-:W-:Y:S01]  /*22080*/  IMAD.MOV.U32 R13, RZ, RZ, R26 ;  /* 0x000000ffff0d7224 */ /* 0x000fe200078e001a */
[----:B------:R-:W-:Y:S01]  /*22090*/  CS2R R36, SRZ ;  /* 0x0000000000247805 */ /* 0x000fe2000001ff00 */
[----:B------:R-:W-:Y:S01]  /*220a0*/  IMAD.MOV.U32 R12, RZ, RZ, 0x1 ;  /* 0x00000001ff0c7424 */ /* 0x000fe200078e00ff */
[----:B------:R-:W-:Y:S02]  /*220b0*/  CS2R R30, SRZ ;  /* 0x00000000001e7805 */ /* 0x000fe4000001ff00 */
[----:B------:R-:W-:Y:S01]  /*220c0*/  CS2R R20, SRZ ;  /* 0x0000000000147805 */ /* 0x000fe2000001ff00 */
[----:B0-----:R-:W-:Y:S02]  /*220d0*/  IMAD.MOV.U32 R15, RZ, RZ, -0x1 ;  /* 0xffffffffff0f7424 */ /* 0x001fe400078e00ff */
[----:B--2---:R-:W-:-:S02]  /*220e0*/  @!P1 IMAD.MOV.U32 R39, RZ, RZ, R11 ;  /* 0x000000ffff279224 */ /* 0x004fc400078e000b */
[----:B------:R-:W-:Y:S02]  /*220f0*/  IMAD.MOV.U32 R11, RZ, RZ, 0x1c1f ;  /* 0x00001c1fff0b7424 */ /* 0x000fe400078e00ff */
[----:B------:R-:W-:Y:S02]  /*22100*/  @!P1 IMAD.MOV.U32 R36, RZ, RZ, R8 ;  /* 0x000000ffff249224 */ /* 0x000fe400078e0008 */
[----:B------:R-:W-:-:S07]  /*22110*/  @!P1 IMAD.MOV.U32 R37, RZ, RZ, R9 ;  /* 0x000000ffff259224 */ /* 0x000fce00078e0009 */
[----:B-----5:R-:W-:Y:S05]  /*22120*/  WARPSYNC.COLLECTIVE R15, `(.L_x_13857) ;  /* 0x000000000f087348 */ /* 0x020fea0003c00000 */
[----:B------:R0:W1:Y:S02]  /*22130*/  SHFL.IDX P6, R14, R13, R12, R11 ;  /* 0x0000000c0d0e7389 */ /* 0x00006400000c000b */
[----:B01---5:R-:W-:Y:S01]  /*22140*/  ENDCOLLECTIVE ;  /* 0x000000000000791b */ /* 0x023fe20003800000 */
.L_x_13857:
[----:B------:R-:W-:Y:S02]  /*22150*/  IMAD.MOV.U32 R0, RZ, RZ, R36 ;  /* 0x000000ffff007224 */ /* 0x000fe400078e0024 */
[----:B------:R-:W-:Y:S02]  /*22160*/  IMAD.MOV.U32 R3, RZ, RZ, R37 ;  /* 0x000000ffff037224 */ /* 0x000fe400078e0025 */
[----:B------:R-:W-:Y:S01]  /*22170*/  @!P1 IMAD.MOV.U32 R38, RZ, RZ, R10 ;  /* 0x000000ffff269224 */ /* 0x000fe200078e000a */
[----:B------:R-:W-:Y:S01]  /*22180*/  PRMT R48, R0, 0x7610, R48 ;  /* 0x0000761000307816 */ /* 0x000fe20000000030 */
[----:B------:R-:W-:Y:S01]  /*22190*/  IMAD.MOV.U32 R9, RZ, RZ, R39 ;  /* 0x000000ffff097224 */ /* 0x000fe200078e0027 */
[----:B------:R-:W-:Y:S01]  /*221a0*/  PRMT R34, R34, 0x5410, R3 ;  /* 0x0000541022227816 */ /* 0x000fe20000000003 */
[----:B------:R-:W-:Y:S02]  /*221b0*/  @!P1 IMAD.MOV.U32 R30, RZ, RZ, R4 ;  /* 0x000000ffff1e9224 */ /* 0x000fe400078e0004 */
[----:B------:R-:W-:Y:S01]  /*221c0*/  @!P1 IMAD.MOV.U32 R31, RZ, RZ, R5 ;  /* 0x000000ffff1f9224 */ /* 0x000fe200078e0005 */
[----:B------:R-:W-:Y:S01]  /*221d0*/  PRMT R34, R9, 0x7610, R34 ;  /* 0x0000761009227816 */ /* 0x000fe20000000022 */
[----:B------:R-:W-:-:S02]  /*221e0*/  IMAD.MOV.U32 R8, RZ, RZ, R38 ;  /* 0x000000ffff087224 */ /* 0x000fc400078e0026 */
[----:B------:R-:W-:Y:S02]  /*221f0*/  IMAD.MOV.U32 R13, RZ, RZ, R25 ;  /* 0x000000ffff0d7224 */ /* 0x000fe400078e0019 */
[----:B------:R-:W-:Y:S01]  /*22200*/  @!P1 IMAD.MOV.U32 R20, RZ, RZ, R6 ;  /* 0x000000ffff149224 */ /* 0x000fe200078e0006 */
[----:B------:R-:W-:Y:S01]  /*22210*/  PRMT R33, R8, 0x7610, R33 ;  /* 0x0000761008217816 */ /* 0x000fe20000000021 */
[----:B------:R-:W-:Y:S02]  /*22220*/  @!P1 IMAD.MOV.U32 R21, RZ, RZ, R7 ;  /* 0x000000ffff159224 */ /* 0x000fe400078e0007 */
[----:B------:R-:W-:Y:S02]  /*22230*/  IMAD.MOV.U32 R4, RZ, RZ, R30 ;  /* 0x000000ffff047224 */ /* 0x000fe400078e001e */
[----:B------:R-:W-:Y:S02]  /*22240*/  IMAD.MOV.U32 R5, RZ, RZ, R31 ;  /* 0x000000ffff057224 */ /* 0x000fe400078e001f */
[----:B------:R-:W-:Y:S01]  /*22250*/  IMAD.MOV.U32 R0, RZ, RZ, R14 ;  /* 0x000000ffff007224 */ /* 0x000fe200078e000e */
[----:B------:R-:W-:-:S07]  /*22260*/  PRMT R50, R4, 0x7610, R50 ;  /* 0x0000761004327816 */ /* 0x000fce0000000032 */
[----:B------:R-:W-:Y:S05]  /*22270*/  WARPSYNC.COLLECTIVE R15, `(.L_x_13858) ;  /* 0x000000000f087348 */ /* 0x000fea0003c00000 */
[----:B------:R0:W1:Y:S02]  /*22280*/  SHFL.IDX P6, R14, R13, R12, R11 ;  /* 0x0000000c0d0e7389 */ /* 0x00006400000c000b */
[----:B01----:R-:W-:Y:S01]  /*22290*/  ENDCOLLECTIVE ;  /* 0x000000000000791b */ /* 0x003fe20003800000 */
.L_x_13858:
[----:B------:R-:W-:Y:S01]  /*222a0*/  IMAD.MOV.U32 R6, RZ, RZ, R20 ;  /* 0x000000ffff067224 */ /* 0x000fe200078e0014 */
[----:B------:R-:W-:Y:S01]  /*222b0*/  PRMT R54, R5, 0x7610, R54 ;  /* 0x0000761005367816 */ /* 0x000fe20000000036 */
[----:B------:R-:W-:Y:S01]  /*222c0*/  IMAD.MOV.U32 R7, RZ, RZ, R21 ;  /* 0x000000ffff077224 */ /* 0x000fe200078e0015 */
[----:B------:R-:W-:Y:S02]  /*222d0*/  CS2R R4, SRZ ;  /* 0x0000000000047805 */ /* 0x000fe4000001ff00 */
[----:B------:R-:W-:Y:S02]  /*222e0*/  PRMT R33, R33, 0x5410, R6 ;  /* 0x0000541021217816 */ /* 0x000fe40000000006 */
[----:B------:R-:W-:Y:S01]  /*222f0*/  PRMT R55, R7, 0x7610, R55 ;  /* 0x0000761007377816 */ /* 0x000fe20000000037 */
[----:B------:R-:W-:Y:S02]  /*22300*/  IMAD.MOV.U32 R13, RZ, RZ, R24 ;  /* 0x000000ffff0d7224 */ /* 0x000fe400078e0018 */
[----:B------:R-:W-:-:S07]  /*22310*/  IMAD.MOV.U32 R3, RZ, RZ, R14 ;  /* 0x000000ffff037224 */ /* 0x000fce00078e000e */
[----:B------:R-:W-:Y:S05]  /*22320*/  WARPSYNC.COLLECTIVE R15, `(.L_x_13859) ;  /* 0x000000000f087348 */ /* 0x000fea0003c00000 */
[----:B------:R0:W1:Y:S02]  /*22330*/  SHFL.IDX P6, R14, R13, R12, R11 ;  /* 0x0000000c0d0e7389 */ /* 0x00006400000c000b */
[----:B01----:R-:W-:Y:S01]  /*22340*/  ENDCOLLECTIVE ;  /* 0x000000000000791b */ /* 0x003fe20003800000 */
.L_x_13859:
[----:B------:R-:W-:Y:S02]  /*22350*/  IMAD.MOV.U32 R13, RZ, RZ, R27 ;  /* 0x000000ffff0d7224 */ /* 0x000fe400078e001b */
[----:B------:R-:W-:-:S07]  /*22360*/  IMAD.MOV.U32 R24, RZ, RZ, R14 ;  /* 0x000000ffff187224 */ /* 0x000fce00078e000e */
[----:B------:R-:W-:Y:S05]  /*22370*/  WARPSYNC.COLLECTIVE R15, `(.L_x_13860) ;  /* 0x000000000f087348 */ /* 0x000fea0003c00000 */
[----:B------:R0:W1:Y:S02]  /*22380*/  SHFL.IDX P6, R14, R13, R12, R11 ;  /* 0x0000000c0d0e7389 */ /* 0x00006400000c000b */
[----:B01----:R-:W-:Y:S01]  /*22390*/  ENDCOLLECTIVE ;  /* 0x000000000000791b */ /* 0x003fe20003800000 */
.L_x_13860:
[----:B------:R-:W-:Y:S05]  /*223a0*/  BRA `(.L_x_13861) ;  /* 0xfffffe6400687947 */ /* 0x000fea000383ffff */
.L_x_13579:
[----:B0-----:R0:W1:Y:S02]  /*223b0*/  SYNCS.PHASECHK.TRANS64.TRYWAIT P1, [R2+URZ+0x16800], R13 ;  /* 0x0168000d020075a7 */ /* 0x001064000802017f */
[----:B-1----:R-:W-:Y:S05]  /*223c0*/  @!P1 NANOSLEEP.SYNCS 0x989680 ;  /* 0x009896800000995d */ /* 0x002fea0003900000 */
[----:B------:R-:W1:Y:S02]  /*223d0*/  @!P1 SYNCS.PHASECHK.TRANS64 P1, [R2+URZ+0x16800], R13 ;  /* 0x0168000d020095a7 */ /* 0x000e64000802007f */
[----:B-1----:R-:W-:Y:S05]  /*223e0*/  @!P1 BRA `(.L_x_13579) ;  /* 0xfffffffc00f09947 */ /* 0x002fea000383ffff */
[----:B------:R-:W-:Y:S05]  /*223f0*/  BRA `(.L_x_13862) ;  /* 0xfffffe6800107947 */ /* 0x000fea000383ffff */
.L_x_13585:
[----:B--2---:R2:W3:Y:S02]  /*22400*/  SYNCS.PHASECHK.TRANS64.TRYWAIT P2, [R0+URZ+0x16830], R3 ;  /* 0x01683003000075a7 */ /* 0x0044e4000804017f */
[----:B---3--:R-:W-:Y:S05]  /*22410*/  @!P2 NANOSLEEP.SYNCS 0x989680 ;  /* 0x009896800000a95d */ /* 0x008fea0003900000 */
[----:B------:R-:W3:Y:S02]  /*22420*/  @!P2 SYNCS.PHASECHK.TRANS64 P2, [R0+URZ+0x16830], R3 ;  /* 0x016830030000a5a7 */ /* 0x000ee4000804007f */
[----:B---3--:R-:W-:Y:S05]  /*22430*/  @!P2 BRA `(.L_x_13585) ;  /* 0xfffffffc00f0a947 */ /* 0x008fea000383ffff */
[----:B------:R-:W-:Y:S05]  /*22440*/  BRA `(.L_x_13584) ;  /* 0xfffffe7400d87947 */ /* 0x000fea000383ffff */
.L_x_13603:
[----:B-1----:R1:W2:Y:S02]  /*22450*/  SYNCS.PHASECHK.TRANS64.TRYWAIT P5, [R9+URZ+0x16830], R8 ;  /* 0x01683008090075a7 */ /* 0x0022a400080a017f */
[----:B--2---:R-:W-:Y:S05]  /*22460*/  @!P5 NANOSLEEP.SYNCS 0x989680 ;  /* 0x009896800000d95d */ /* 0x004fea0003900000 */
[----:B------:R-:W2:Y:S02]  /*22470*/  @!P5 SYNCS.PHASECHK.TRANS64 P5, [R9+URZ+0x16830], R8 ;  /* 0x016830080900d5a7 */ /* 0x000ea400080a007f */
[----:B--2---:R-:W-:Y:S05]  /*22480*/  @!P5 BRA `(.L_x_13603) ;  /* 0xfffffffc00f0d947 */ /* 0x004fea000383ffff */
[----:B------:R-:W-:Y:S05]  /*22490*/  BRA `(.L_x_13602) ;  /* 0xfffffeb0008c7947 */ /* 0x000fea000383ffff */
.L_x_13607:
[----:B-1----:R1:W2:Y:S02]  /*224a0*/  SYNCS.PHASECHK.TRANS64.TRYWAIT P4, [R9+URZ+0x16850], R8 ;  /* 0x01685008090075a7 */ /* 0x0022a4000808017f */
[----:B--2---:R-:W-:Y:S05]  /*224b0*/  @!P4 NANOSLEEP.SYNCS 0x989680 ;  /* 0x009896800000c95d */ /* 0x004fea0003900000 */
[----:B------:R-:W2:Y:S02]  /*224c0*/  @!P4 SYNCS.PHASECHK.TRANS64 P4, [R9+URZ+0x16850], R8 ;  /* 0x016850080900c5a7 */ /* 0x000ea4000808007f */
[----:B--2---:R-:W-:Y:S05]  /*224d0*/  @!P4 BRA `(.L_x_13607) ;  /* 0xfffffffc00f0c947 */ /* 0x004fea000383ffff */
[----:B------:R-:W-:Y:S05]  /*224e0*/  BRA `(.L_x_13604) ;  /* 0xfffffeb400507947 */ /* 0x000fea000383ffff */
.L_x_13626:
[----:B-1----:R1:W2:Y:S02]  /*224f0*/  SYNCS.PHASECHK.TRANS64.TRYWAIT P3, [R5+URZ+0x16830], R14 ;  /* 0x0168300e050075a7 */ /* 0x0022a4000806017f */
[----:B--2---:R-:W-:Y:S05]  /*22500*/  @!P3 NANOSLEEP.SYNCS 0x989680 ;  /* 0x009896800000b95d */ /* 0x004fea0003900000 */
[----:B------:R-:W2:Y:S02]  /*22510*/  @!P3 SYNCS.PHASECHK.TRANS64 P3, [R5+URZ+0x16830], R14 ;  /* 0x0168300e0500b5a7 */ /* 0x000ea4000806007f */
[----:B--2---:R-:W-:Y:S05]  /*22520*/  @!P3 BRA `(.L_x_13626) ;  /* 0xfffffffc00f0b947 */ /* 0x004fea000383ffff */
[----:B------:R-:W-:Y:S05]  /*22530*/  BRA `(.L_x_13625) ;  /* 0xfffffeec00087947 */ /* 0x000fea000383ffff */
.L_x_13630:
[----:B-1----:R1:W2:Y:S02]  /*22540*/  SYNCS.PHASECHK.TRANS64.TRYWAIT P2, [R8+URZ+0x16850], R5 ;  /* 0x01685005080075a7 */ /* 0x0022a4000804017f */
[----:B--2---:R-:W-:Y:S05]  /*22550*/  @!P2 NANOSLEEP.SYNCS 0x989680 ;  /* 0x009896800000a95d */ /* 0x004fea0003900000 */
[----:B------:R-:W2:Y:S02]  /*22560*/  @!P2 SYNCS.PHASECHK.TRANS64 P2, [R8+URZ+0x16850], R5 ;  /* 0x016850050800a5a7 */ /* 0x000ea4000804007f */
[----:B--2---:R-:W-:Y:S05]  /*22570*/  @!P2 BRA `(.L_x_13630) ;  /* 0xfffffffc00f0a947 */ /* 0x004fea000383ffff */
[----:B------:R-:W-:Y:S05]  /*22580*/  BRA `(.L_x_13627) ;  /* 0xfffffeec00cc7947 */ /* 0x000fea000383ffff */
.L_x_13637:
[----:B-1----:R1:W2:Y:S02]  /*22590*/  SYNCS.PHASECHK.TRANS64.TRYWAIT P3, [R5+URZ+0x16830], R12 ;  /* 0x0168300c050075a7 */ /* 0x0022a4000806017f */
[----:B--2---:R-:W-:Y:S05]  /*225a0*/  @!P3 NANOSLEEP.SYNCS 0x989680 ;  /* 0x009896800000b95d */ /* 0x004fea0003900000 */
[----:B------:R-:W2:Y:S02]  /*225b0*/  @!P3 SYNCS.PHASECHK.TRANS64 P3, [R5+URZ+0x16830], R12 ;  /* 0x0168300c0500b5a7 */ /* 0x000ea4000806007f */
[----:B--2---:R-:W-:Y:S05]  /*225c0*/  @!P3 BRA `(.L_x_13637) ;  /* 0xfffffffc00f0b947 */ /* 0x004fea000383ffff */
[----:B------:R-:W-:Y:S05]  /*225d0*/  BRA `(.L_x_13636) ;  /* 0xffffff1000ec7947 */ /* 0x000fea000383ffff */
.L_x_13641:
[----:B-1----:R1:W2:Y:S02]  /*225e0*/  SYNCS.PHASECHK.TRANS64.TRYWAIT P2, [R8+URZ+0x16850], R5 ;  /* 0x01685005080075a7 */ /* 0x0022a4000804017f */
[----:B--2---:R-:W-:Y:S05]  /*225f0*/  @!P2 NANOSLEEP.SYNCS 0x989680 ;  /* 0x009896800000a95d */ /* 0x004fea0003900000 */
[----:B------:R-:W2:Y:S02]  /*22600*/  @!P2 SYNCS.PHASECHK.TRANS64 P2, [R8+URZ+0x16850], R5 ;  /* 0x016850050800a5a7 */ /* 0x000ea4000804007f */
[----:B--2---:R-:W-:Y:S05]  /*22610*/  @!P2 BRA `(.L_x_13641) ;  /* 0xfffffffc00f0a947 */ /* 0x004fea000383ffff */
[----:B------:R-:W-:Y:S05]  /*22620*/  BRA `(.L_x_13638) ;  /* 0xffffff1400b07947 */ /* 0x000fea000383ffff */
.L_x_13654:
[----:B-1----:R1:W2:Y:S02]  /*22630*/  SYNCS.PHASECHK.TRANS64.TRYWAIT P0, [R11+URZ+0x16850], R0 ;  /* 0x016850000b0075a7 */ /* 0x0022a4000800017f */
[----:B--2---:R-:W-:Y:S05]  /*22640*/  @!P0 NANOSLEEP.SYNCS 0x989680 ;  /* 0x009896800000895d */ /* 0x004fea0003900000 */
[----:B------:R-:W2:Y:S02]  /*22650*/  @!P0 SYNCS.PHASECHK.TRANS64 P0, [R11+URZ+0x16850], R0 ;  /* 0x016850000b0085a7 */ /* 0x000ea4000800007f */
[----:B--2---:R-:W-:Y:S05]  /*22660*/  @!P0 BRA `(.L_x_13654) ;  /* 0xfffffffc00f08947 */ /* 0x004fea000383ffff */
[----:B------:R-:W-:Y:S05]  /*22670*/  BRA `(.L_x_13653) ;  /* 0xffffff4800887947 */ /* 0x000fea000383ffff */
.L_x_13659:
[----:B------:R-:W-:Y:S02]  /*22680*/  IMAD.MOV.U32 R13, RZ, RZ, R41 ;  /* 0x000000ffff0d7224 */ /* 0x000fe400078e0029 */
[----:B------:R-:W-:Y:S02]  /*22690*/  IMAD.MOV.U32 R12, RZ, RZ, RZ ;  /* 0x000000ffff0c7224 */ /* 0x000fe400078e00ff */
[----:B------:R-:W-:Y:S02]  /*226a0*/  IMAD.MOV.U32 R11, RZ, RZ, 0x181f ;  /* 0x0000181fff0b7424 */ /* 0x000fe400078e00ff */
[----:B------:R-:W-:Y:S02]  /*226b0*/  IMAD.MOV.U32 R15, RZ, RZ, -0x1 ;  /* 0xffffffffff0f7424 */ /* 0x000fe400078e00ff */
[----:B------:R-:W-:-:S07]  /*226c0*/  IMAD.IADD R42, R45, 0x1, R50 ;  /* 0x000000012d2a7824 */ /* 0x000fce00078e0232 */
[----:B-----5:R-:W-:Y:S05]  /*226d0*/  WARPSYNC.COLLECTIVE R15, `(.L_x_13863) ;  /* 0x000000000f087348 */ /* 0x020fea0003c00000 */
[----:B------:R0:W1:Y:S02]  /*226e0*/  SHFL.IDX P6, R14, R13, R12, R11 ;  /* 0x0000000c0d0e7389 */ /* 0x00006400000c000b */
[----:B01---5:R-:W-:Y:S01]  /*226f0*/  ENDCOLLECTIVE ;  /* 0x000000000000791b */ /* 0x023fe20003800000 */
.L_x_13863:
[----:B------:R-:W-:Y:S02]  /*22700*/  VIADD R20, R42, 0x30 ;  /* 0x000000302a147836 */ /* 0x000fe40000000000 */
[----:B------:R-:W-:Y:S02]  /*22710*/  IMAD.MOV.U32 R13, RZ, RZ, R40 ;  /* 0x000000ffff0d7224 */ /* 0x000fe400078e0028 */
[----:B------:R-:W-:-:S07]  /*22720*/  IMAD.MOV.U32 R0, RZ, RZ, R14 ;  /* 0x000000ffff007224 */ /* 0x000fce00078e000e */
[----:B------:R-:W-:Y:S05]  /*22730*/  WARPSYNC.COLLECTIVE R15, `(.L_x_13864) ;  /* 0x000000000f087348 */ /* 0x000fea0003c00000 */
[----:B------:R0:W1:Y:S02]  /*22740*/  SHFL.IDX P6, R14, R13, R12, R11 ;  /* 0x0000000c0d0e7389 */ /* 0x00006400000c000b */
[----:B01----:R-:W-:Y:S01]  /*22750*/  ENDCOLLECTIVE ;  /* 0x000000000000791b */ /* 0x003fe20003800000 */
.L_x_13864:
        /* <DEDUP_REMOVED lines=12> */
.L_x_13865:
[----:B------:R-:W-:-:S04]  /*22820*/  @!P3 LEA R28, P5, R44, R3, 0x1 ;  /* 0x000000032c1cb211 */ /* 0x000fc800078a08ff */
[----:B------:R-:W-:Y:S01]  /*22830*/  @!P3 LEA.HI.X R3, R44, R0, R43, 0x1, P5 ;  /* 0x000000002c03b211 */ /* 0x000fe200028f0c2b */
[----:B------:R-:W-:Y:S02]  /*22840*/  IMAD.MOV.U32 R13, RZ, RZ, R40 ;  /* 0x000000ffff0d7224 */ /* 0x000fe400078e0028 */
[----:B------:R-:W-:-:S07]  /*22850*/  IMAD.MOV.U32 R8, RZ, RZ, R14 ;  /* 0x000000ffff087224 */ /* 0x000fce00078e000e */
[----:B------:R-:W-:Y:S05]  /*22860*/  WARPSYNC.COLLECTIVE R15, `(.L_x_13866) ;  /* 0x000000000f087348 */ /* 0x000fea0003c00000 */
[----:B------:R0:W1:Y:S02]  /*22870*/  SHFL.IDX P6, R14, R13, R12, R11 ;  /* 0x0000000c0d0e7389 */ /* 0x00006400000c000b */
[----:B01----:R-:W-:Y:S01]  /*22880*/  ENDCOLLECTIVE ;  /* 0x000000000000791b */ /* 0x003fe20003800000 */
.L_x_13866:
[----:B------:R-:W-:Y:S02]  /*22890*/  IMAD.MOV.U32 R13, RZ, RZ, R41 ;  /* 0x000000ffff0d7224 */ /* 0x000fe400078e0029 */
[----:B------:R-:W-:Y:S02]  /*228a0*/  IMAD.MOV.U32 R12, RZ, RZ, 0x2 ;  /* 0x00000002ff0c7424 */ /* 0x000fe400078e00ff */
[----:B------:R-:W-:-:S07]  /*228b0*/  IMAD.MOV.U32 R9, RZ, RZ, R14 ;  /* 0x000000ffff097224 */ /* 0x000fce00078e000e */
[----:B------:R-:W-:Y:S05]  /*228c0*/  WARPSYNC.COLLECTIVE R15, `(.L_x_13867) ;  /* 0x000000000f087348 */ /* 0x000fea0003c00000 */
[----:B------:R0:W1:Y:S02]  /*228d0*/  SHFL.IDX P6, R14, R13, R12, R11 ;  /* 0x0000000c0d0e7389 */ /* 0x00006400000c000b */
[----:B01----:R-:W-:Y:S01]  /*228e0*/  ENDCOLLECTIVE ;  /* 0x000000000000791b */ /* 0x003fe20003800000 */
.L_x_13867:
        /* <DEDUP_REMOVED lines=11> */
.L_x_13868:
[----:B------:R-:W-:Y:S02]  /*229a0*/  IMAD.MOV.U32 R13, RZ, RZ, R41 ;  /* 0x000000ffff0d7224 */ /* 0x000fe400078e0029 */
[----:B------:R-:W-:Y:S01]  /*229b0*/  IMAD.MOV.U32 R12, RZ, RZ, 0x3 ;  /* 0x00000003ff0c7424 */ /* 0x000fe200078e00ff */
[----:B------:R-:W-:-:S13]  /*229c0*/  @!P2 LEA R45, P5, R44, R14, 0x1 ;  /* 0x0000000e2c2da211 */ /* 0x000fda00078a08ff */
[----:B------:R-:W-:Y:S05]  /*229d0*/  WARPSYNC.COLLECTIVE R15, `(.L_x_13869) ;  /* 0x000000000f087348 */ /* 0x000fea0003c00000 */
[----:B------:R0:W1:Y:S02]  /*229e0*/  SHFL.IDX P6, R14, R13, R12, R11 ;  /* 0x0000000c0d0e7389 */ /* 0x00006400000c000b */
[----:B01----:R-:W-:Y:S01]  /*229f0*/  ENDCOLLECTIVE ;  /* 0x000000000000791b */ /* 0x003fe20003800000 */
.L_x_13869:
        /* <DEDUP_REMOVED lines=9> */
.L_x_13870:
[----:B------:R-:W-:Y:S05]  /*22a90*/  BRA `(.L_x_13871) ;  /* 0xffffff5c00b47947 */ /* 0x000fea000383ffff */
.L_x_13661:
[----:B------:R-:W-:Y:S02]  /*22aa0*/  IMAD.MOV.U32 R13, RZ, RZ, R4 ;  /* 0x000000ffff0d7224 */ /* 0x000fe400078e0004 */
[----:B------:R-:W-:Y:S02]  /*22ab0*/  IMAD.MOV.U32 R12, RZ, RZ, RZ ;  /* 0x000000ffff0c7224 */ /* 0x000fe400078e00ff */
[----:B------:R-:W-:Y:S02]  /*22ac0*/  IMAD.MOV.U32 R11, RZ, RZ, 0x1c1f ;  /* 0x00001c1fff0b7424 */ /* 0x000fe400078e00ff */
[----:B------:R-:W-:-:S07]  /*22ad0*/  IMAD.MOV.U32 R15, RZ, RZ, -0x1 ;  /* 0xffffffffff0f7424 */ /* 0x000fce00078e00ff */
[----:B------:R-:W-:Y:S05]  /*22ae0*/  WARPSYNC.COLLECTIVE R15, `(.L_x_13872) ;  /* 0x000000000f087348 */ /* 0x000fea0003c00000 */
[----:B------:R0:W1:Y:S02]  /*22af0*/  SHFL.IDX P6, R14, R13, R12, R11 ;  /* 0x0000000c0d0e7389 */ /* 0x00006400000c000b */
[----:B01----:R-:W-:Y:S01]  /*22b00*/  ENDCOLLECTIVE ;  /* 0x000000000000791b */ /* 0x003fe20003800000 */
.L_x_13872:
[----:B------:R-:W-:Y:S02]  /*22b10*/  IMAD.MOV.U32 R13, RZ, RZ, R3 ;  /* 0x000000ffff0d7224 */ /* 0x000fe400078e0003 */
[----:B------:R-:W-:-:S07]  /*22b20*/  IMAD.MOV.U32 R0, RZ, RZ, R14 ;  /* 0x000000ffff007224 */ /* 0x000fce00078e000e */
[----:B------:R-:W-:Y:S05]  /*22b30*/  WARPSYNC.COLLECTIVE R15, `(.L_x_13873) ;  /* 0x000000000f087348 */ /* 0x000fea0003c00000 */
[----:B------:R0:W1:Y:S02]  /*22b40*/  SHFL.IDX P6, R14, R13, R12, R11 ;  /* 0x0000000c0d0e7389 */ /* 0x00006400000c000b */
[----:B01----:R-:W-:Y:S01]  /*22b50*/  ENDCOLLECTIVE ;  /* 0x000000000000791b */ /* 0x003fe20003800000 */
.L_x_13873:
[----:B------:R-:W-:Y:S05]  /*22b60*/  BRA `(.L_x_13874) ;  /* 0xffffff6000907947 */ /* 0x000fea000383ffff */
.L_x_13664:
        /* <DEDUP_REMOVED lines=8> */
.L_x_13876:
[----:B------:R-:W-:Y:S05]  /*22bf0*/  BSYNC B1 ;  /* 0x0000000000017941 */ /* 0x000fea0003800000 */
.L_x_13875:
        /* <DEDUP_REMOVED lines=8> */
.L_x_13877:
[----:B------:R-:W-:Y:S05]  /*22c80*/  BRA `(.L_x_13878) ;  /* 0xffffff6000ec7947 */ /* 0x000fea000383ffff */
.L_x_13668:
[----:B------:R-:W-:Y:S02]  /*22c90*/  IMAD.MOV.U32 R13, RZ, RZ, R20 ;  /* 0x000000ffff0d7224 */ /* 0x000fe400078e0014 */
[----:B------:R-:W-:Y:S02]  /*22ca0*/  IMAD.MOV.U32 R12, RZ, RZ, RZ ;  /* 0x000000ffff0c7224 */ /* 0x000fe400078e00ff */
[----:B------:R-:W-:Y:S02]  /*22cb0*/  IMAD.MOV.U32 R11, RZ, RZ, 0x181f ;  /* 0x0000181fff0b7424 */ /* 0x000fe400078e00ff */
[----:B------:R-:W-:Y:S02]  /*22cc0*/  IMAD.MOV.U32 R15, RZ, RZ, -0x1 ;  /* 0xffffffffff0f7424 */ /* 0x000fe400078e00ff */
[----:B------:R-:W-:Y:S02]  /*22cd0*/  IMAD R21, R24, R9, RZ ;  /* 0x0000000918157224 */ /* 0x000fe400078e02ff */
[----:B------:R-:W-:-:S07]  /*22ce0*/  IMAD.IADD R24, R45, 0x1, R27 ;  /* 0x000000012d187824 */ /* 0x000fce00078e021b */
[----:B------:R-:W-:Y:S05]  /*22cf0*/  WARPSYNC.COLLECTIVE R15, `(.L_x_13879) ;  /* 0x000000000f087348 */ /* 0x000fea0003c00000 */
[----:B------:R0:W1:Y:S02]  /*22d00*/  SHFL.IDX P6, R14, R13, R12, R11 ;  /* 0x0000000c0d0e7389 */ /* 0x00006400000c000b */
[----:B01----:R-:W-:Y:S01]  /*22d10*/  ENDCOLLECTIVE ;  /* 0x000000000000791b */ /* 0x003fe20003800000 */
.L_x_13879:
[C---:B------:R-:W-:Y:S01]  /*22d20*/  VIADD R8, R24.reuse, 0x30 ;  /* 0x0000003018087836 */ /* 0x040fe20000000000 */
[----:B------:R-:W-:-:S04]  /*22d30*/  ISETP.GE.OR P3, PT, R24, R21, P0 ;  /* 0x000000151800720c */ /* 0x000fc80000766670 */
[----:B------:R-:W-:Y:S01]  /*22d40*/  ISETP.GE.OR P4, PT, R8, R21, P0 ;  /* 0x000000150800720c */ /* 0x000fe20000786670 */
[----:B------:R-:W-:Y:S02]  /*22d50*/  VIADD R8, R24, 0x60 ;  /* 0x0000006018087836 */ /* 0x000fe40000000000 */
[----:B------:R-:W-:-:S03]  /*22d60*/  IMAD.MOV.U32 R13, RZ, RZ, R7 ;  /* 0x000000ffff0d7224 */ /* 0x000fc600078e0007 */
[----:B------:R-:W-:Y:S01]  /*22d70*/  ISETP.GE.OR P2, PT, R8, R21, P0 ;  /* 0x000000150800720c */ /* 0x000fe20000746670 */
[----:B------:R-:W-:-:S12]  /*22d80*/  IMAD.MOV.U32 R0, RZ, RZ, R14 ;  /* 0x000000ffff007224 */ /* 0x000fd800078e000e */
[----:B------:R-:W-:Y:S05]  /*22d90*/  WARPSYNC.COLLECTIVE R15, `(.L_x_13880) ;  /* 0x000000000f087348 */ /* 0x000fea0003c00000 */
[----:B------:R0:W1:Y:S02]  /*22da0*/  SHFL.IDX P6, R14, R13, R12, R11 ;  /* 0x0000000c0d0e7389 */ /* 0x00006400000c000b */
[----:B01----:R-:W-:Y:S01]  /*22db0*/  ENDCOLLECTIVE ;  /* 0x000000000000791b */ /* 0x003fe20003800000 */
.L_x_13880:
[----:B------:R-:W-:Y:S02]  /*22dc0*/  IMAD.MOV.U32 R13, RZ, RZ, R20 ;  /* 0x000000ffff0d7224 */ /* 0x000fe400078e0014 */
[----:B------:R-:W-:Y:S02]  /*22dd0*/  IMAD.MOV.U32 R12, RZ, RZ, 0x1 ;  /* 0x00000001ff0c7424 */ /* 0x000fe400078e00ff */
[----:B------:R-:W-:-:S07]  /*22de0*/  IMAD.MOV.U32 R3, RZ, RZ, R14 ;  /* 0x000000ffff037224 */ /* 0x000fce00078e000e */
[----:B------:R-:W-:Y:S05]  /*22df0*/  WARPSYNC.COLLECTIVE R15, `(.L_x_13881) ;  /* 0x000000000f087348 */ /* 0x000fea0003c00000 */
[----:B------:R0:W1:Y:S02]  /*22e00*/  SHFL.IDX P6, R14, R13, R12, R11 ;  /* 0x0000000c0d0e7389 */ /* 0x00006400000c000b */
[----:B01----:R-:W-:Y:S01]  /*22e10*/  ENDCOLLECTIVE ;  /* 0x000000000000791b */ /* 0x003fe20003800000 */
.L_x_13881:
[----:B------:R-:W-:-:S04]  /*22e20*/  @!P3 LEA R10, P5, R44, R3, 0x1 ;  /* 0x000000032c0ab211 */ /* 0x000fc800078a08ff */
[----:B------:R-:W-:Y:S01]  /*22e30*/  @!P3 LEA.HI.X R3, R44, R0, R43, 0x1, P5 ;  /* 0x000000002c03b211 */ /* 0x000fe200028f0c2b */
[----:B------:R-:W-:Y:S02]  /*22e40*/  IMAD.MOV.U32 R13, RZ, RZ, R7 ;  /* 0x000000ffff0d7224 */ /* 0x000fe400078e0007 */
[----:B------:R-:W-:-:S07]  /*22e50*/  IMAD.MOV.U32 R4, RZ, RZ, R14 ;  /* 0x000000ffff047224 */ /* 0x000fce00078e000e */
[----:B------:R-:W-:Y:S05]  /*22e60*/  WARPSYNC.COLLECTIVE R15, `(.L_x_13882) ;  /* 0x000000000f087348 */ /* 0x000fea0003c00000 */
[----:B------:R0:W1:Y:S02]  /*22e70*/  SHFL.IDX P6, R14, R13, R12, R11 ;  /* 0x0000000c0d0e7389 */ /* 0x00006400000c000b */
[----:B01----:R-:W-:Y:S01]  /*22e80*/  ENDCOLLECTIVE ;  /* 0x000000000000791b */ /* 0x003fe20003800000 */
.L_x_13882:
[----:B------:R-:W-:Y:S02]  /*22e90*/  IMAD.MOV.U32 R13, RZ, RZ, R20 ;  /* 0x000000ffff0d7224 */ /* 0x000fe400078e0014 */
[----:B------:R-:W-:Y:S02]  /*22ea0*/  IMAD.MOV.U32 R12, RZ, RZ, 0x2 ;  /* 0x00000002ff0c7424 */ /* 0x000fe400078e00ff */
[----:B------:R-:W-:-:S07]  /*22eb0*/  IMAD.MOV.U32 R5, RZ, RZ, R14 ;  /* 0x000000ffff057224 */ /* 0x000fce00078e000e */
[----:B------:R-:W-:Y:S05]  /*22ec0*/  WARPSYNC.COLLECTIVE R15, `(.L_x_13883) ;  /* 0x000000000f087348 */ /* 0x000fea0003c00000 */
[----:B------:R0:W1:Y:S02]  /*22ed0*/  SHFL.IDX P6, R14, R13, R12, R11 ;  /* 0x0000000c0d0e7389 */ /* 0x00006400000c000b */
[----:B01----:R-:W-:Y:S01]  /*22ee0*/  ENDCOLLECTIVE ;  /* 0x000000000000791b */ /* 0x003fe20003800000 */
.L_x_13883:
[----:B------:R-:W-:-:S04]  /*22ef0*/  @!P4 LEA R8, P1, R44, R5, 0x1 ;  /* 0x000000052c08c211 */ /* 0x000fc800078208ff */
[----:B------:R-:W-:Y:S01]  /*22f00*/  @!P4 LEA.HI.X R9, R44, R4, R43, 0x1, P1 ;  /* 0x000000042c09c211 */ /* 0x000fe200008f0c2b */
[----:B------:R-:W-:Y:S02]  /*22f10*/  IMAD.MOV.U32 R13, RZ, RZ, R7 ;  /* 0x000000ffff0d7224 */ /* 0x000fe400078e0007 */
[----:B------:R-:W-:-:S07]  /*22f20*/  IMAD.MOV.U32 R6, RZ, RZ, R14 ;  /* 0x000000ffff067224 */ /* 0x000fce00078e000e */
[----:B------:R-:W-:Y:S05]  /*22f30*/  WARPSYNC.COLLECTIVE R15, `(.L_x_13884) ;  /* 0x000000000f087348 */ /* 0x000fea0003c00000 */
[----:B------:R0:W1:Y:S02]  /*22f40*/  SHFL.IDX P6, R14, R13, R12, R11 ;  /* 0x0000000c0d0e7389 */ /* 0x00006400000c000b */
[----:B01----:R-:W-:Y:S01]  /*22f50*/  ENDCOLLECTIVE ;  /* 0x000000000000791b */ /* 0x003fe20003800000 */
.L_x_13884:
[----:B------:R-:W-:Y:S02]  /*22f60*/  @!P3 IMAD.MOV.U32 R11, RZ, RZ, R3 ;  /* 0x000000ffff0bb224 */ /* 0x000fe400078e0003 */
[----:B------:R-:W-:Y:S02]  /*22f70*/  IMAD.MOV.U32 R13, RZ, RZ, R20 ;  /* 0x000000ffff0d7224 */ /* 0x000fe400078e0014 */
[----:B------:R-:W-:Y:S01]  /*22f80*/  IMAD.MOV.U32 R12, RZ, RZ, 0x3 ;  /* 0x00000003ff0c7424 */ /* 0x000fe200078e00ff */
        /* <DEDUP_REMOVED lines=9> */
.L_x_13885:
[----:B------:R0:W-:Y:S01]  /*23020*/  @!P2 ST.E.128 desc[UR40][R4.64], RZ ;  /* 0x000000ff0400a985 */ /* 0x0001e2000c101d28 */
[----:B------:R-:W-:Y:S02]  /*23030*/  IMAD.MOV.U32 R13, RZ, RZ, R7 ;  /* 0x000000ffff0d7224 */ /* 0x000fe400078e0007 */
[----:B------:R-:W-:-:S07]  /*23040*/  IMAD.MOV.U32 R0, RZ, RZ, R14 ;  /* 0x000000ffff007224 */ /* 0x000fce00078e000e */
[----:B0-----:R-:W-:Y:S05]  /*23050*/  WARPSYNC.COLLECTIVE R15, `(.L_x_13886) ;  /* 0x000000000f087348 */ /* 0x001fea0003c00000 */
[----:B------:R1:W2:Y:S02]  /*23060*/  SHFL.IDX P6, R14, R13, R12, R11 ;  /* 0x0000000c0d0e7389 */ /* 0x0002a400000c000b */
[----:B012---:R-:W-:Y:S01]  /*23070*/  ENDCOLLECTIVE ;  /* 0x000000000000791b */ /* 0x007fe20003800000 */
.L_x_13886:
[----:B------:R-:W-:Y:S05]  /*23080*/  BRA `(.L_x_13887) ;  /* 0xffffff6800fc7947 */ /* 0x000fea000383ffff */
.L_x_13695:
        /* <DEDUP_REMOVED lines=11> */
.L_x_13889:
[----:B------:R-:W-:Y:S05]  /*23140*/  BSYNC B1 ;  /* 0x0000000000017941 */ /* 0x000fea0003800000 */
.L_x_13888:
[----:B------:R-:W-:Y:S05]  /*23150*/  BRA `(.L_x_13890) ;  /* 0xffffff88008c7947 */ /* 0x000fea000383ffff */
.L_x_13697:
[----:B------:R-:W-:Y:S01]  /*23160*/  BSSY B1, `(.L_x_13891) ;  /* 0x0000006000017945 */ /* 0x000fe20003800000 */
[----:B------:R-:W-:-:S07]  /*23170*/  IMAD.MOV.U32 R15, RZ, RZ, -0x1 ;  /* 0xffffffffff0f7424 */ /* 0x000fce00078e00ff */
[----:B0-----:R-:W-:Y:S05]  /*23180*/  WARPSYNC.COLLECTIVE R15, `(.L_x_13892) ;  /* 0x000000000f0c7348 */ /* 0x001fea0003c00000 */
[----:B------:R-:W-:Y:S02]  /*23190*/  ELECT P6, UR62, PT ;  /* 0x00000000003e782f */ /* 0x000fe400038c0000 */
[----:B------:R-:W-:Y:S01]  /*231a0*/  MOV R14, UR62 ;  /* 0x0000003e000e7c02 */ /* 0x000fe20008000f00 */
[----:B0-----:R-:W-:Y:S10]  /*231b0*/  ENDCOLLECTIVE ;  /* 0x000000000000791b */ /* 0x001ff40003800000 */
.L_x_13892:
[----:B------:R-:W-:Y:S05]  /*231c0*/  BSYNC B1 ;  /* 0x0000000000017941 */ /* 0x000fea0003800000 */
.L_x_13891:
[----:B------:R-:W-:Y:S05]  /*231d0*/  BRA `(.L_x_13696) ;  /* 0xffffff8800847947 */ /* 0x000fea000383ffff */
.L_x_13699:
[----:B0-----:R0:W1:Y:S02]  /*231e0*/  SYNCS.PHASECHK.TRANS64.TRYWAIT P0, [R17+URZ+0x16820], R5 ;  /* 0x01682005110075a7 */ /* 0x001064000800017f */
[----:B-1----:R-:W-:Y:S05]  /*231f0*/  @!P0 NANOSLEEP.SYNCS 0x989680 ;  /* 0x009896800000895d */ /* 0x002fea0003900000 */
[----:B------:R-:W1:Y:S02]  /*23200*/  @!P0 SYNCS.PHASECHK.TRANS64 P0, [R17+URZ+0x16820], R5 ;  /* 0x01682005110085a7 */ /* 0x000e64000800007f */
[----:B-1----:R-:W-:Y:S05]  /*23210*/  @!P0 BRA `(.L_x_13699) ;  /* 0xfffffffc00f08947 */ /* 0x002fea000383ffff */
[----:B------:R-:W-:Y:S05]  /*23220*/  BRA `(.L_x_13893) ;  /* 0xffffff8800947947 */ /* 0x000fea000383ffff */
.L_x_13703:
[----:B0-----:R0:W1:Y:S02]  /*23230*/  SYNCS.PHASECHK.TRANS64.TRYWAIT P0, [R5+URZ+0x168a0], R7 ;  /* 0x0168a007050075a7 */ /* 0x001064000800017f */
[----:B-1----:R-:W-:Y:S05]  /*23240*/  @!P0 NANOSLEEP.SYNCS 0x989680 ;  /* 0x009896800000895d */ /* 0x002fea0003900000 */
[----:B------:R-:W1:Y:S02]  /*23250*/  @!P0 SYNCS.PHASECHK.TRANS64 P0, [R5+URZ+0x168a0], R7 ;  /* 0x0168a007050085a7 */ /* 0x000e64000800007f */
[----:B-1----:R-:W-:Y:S05]  /*23260*/  @!P0 BRA `(.L_x_13703) ;  /* 0xfffffffc00f08947 */ /* 0x002fea000383ffff */
[----:B------:R-:W-:Y:S05]  /*23270*/  BRA `(.L_x_13894) ;  /* 0xffffff8800b07947 */ /* 0x000fea000383ffff */
.L_x_13708:
[----:B-1----:R1:W2:Y:S02]  /*23280*/  SYNCS.PHASECHK.TRANS64.TRYWAIT P0, [R5+URZ+0x168c0], R7 ;  /* 0x0168c007050075a7 */ /* 0x0022a4000800017f */
[----:B--2---:R-:W-:Y:S05]  /*23290*/  @!P0 NANOSLEEP.SYNCS 0x989680 ;  /* 0x009896800000895d */ /* 0x004fea0003900000 */
[----:B------:R-:W2:Y:S02]  /*232a0*/  @!P0 SYNCS.PHASECHK.TRANS64 P0, [R5+URZ+0x168c0], R7 ;  /* 0x0168c007050085a7 */ /* 0x000ea4000800007f */
[----:B--2---:R-:W-:Y:S05]  /*232b0*/  @!P0 BRA `(.L_x_13708) ;  /* 0xfffffffc00f08947 */ /* 0x004fea000383ffff */
[----:B------:R-:W-:Y:S05]  /*232c0*/  BRA `(.L_x_13895) ;  /* 0xffffff8c00307947 */ /* 0x000fea000383ffff */
.L_x_13715:
[----:B0-----:R0:W1:Y:S02]  /*232d0*/  SYNCS.PHASECHK.TRANS64.TRYWAIT P1, [R5+URZ+0x168a0], R7 ;  /* 0x0168a007050075a7 */ /* 0x001064000802017f */
[----:B-1----:R-:W-:Y:S05]  /*232e0*/  @!P1 NANOSLEEP.SYNCS 0x989680 ;  /* 0x009896800000995d */ /* 0x002fea0003900000 */
[----:B------:R-:W1:Y:S02]  /*232f0*/  @!P1 SYNCS.PHASECHK.TRANS64 P1, [R5+URZ+0x168a0], R7 ;  /* 0x0168a007050095a7 */ /* 0x000e64000802007f */
[----:B-1----:R-:W-:Y:S05]  /*23300*/  @!P1 BRA `(.L_x_13715) ;  /* 0xfffffffc00f09947 */ /* 0x002fea000383ffff */
[----:B------:R-:W-:Y:S05]  /*23310*/  BRA `(.L_x_13896) ;  /* 0xffffff8c00fc7947 */ /* 0x000fea000383ffff */
.L_x_13720:
[----:B-1----:R1:W2:Y:S02]  /*23320*/  SYNCS.PHASECHK.TRANS64.TRYWAIT P1, [R5+URZ+0x168c0], R7 ;  /* 0x0168c007050075a7 */ /* 0x0022a4000802017f */
[----:B--2---:R-:W-:Y:S05]  /*23330*/  @!P1 NANOSLEEP.SYNCS 0x989680 ;  /* 0x009896800000995d */ /* 0x004fea0003900000 */
[----:B------:R-:W2:Y:S02]  /*23340*/  @!P1 SYNCS.PHASECHK.TRANS64 P1, [R5+URZ+0x168c0], R7 ;  /* 0x0168c007050095a7 */ /* 0x000ea4000802007f */
[----:B--2---:R-:W-:Y:S05]  /*23350*/  @!P1 BRA `(.L_x_13720) ;  /* 0xfffffffc00f09947 */ /* 0x004fea000383ffff */
[----:B------:R-:W-:Y:S05]  /*23360*/  BRA `(.L_x_13897) ;  /* 0xffffff9000747947 */ /* 0x000fea000383ffff */
.L_x_13743:
        /* <DEDUP_REMOVED lines=11> */
.L_x_13899:
[----:B------:R-:W-:Y:S05]  /*23420*/  BSYNC B0 ;  /* 0x0000000000007941 */ /* 0x000fea0003800000 */
.L_x_13898:
[----:B------:R-:W-:Y:S05]  /*23430*/  BRA `(.L_x_13900) ;  /* 0xffffffa000307947 */ /* 0x000fea000383ffff */
.L_x_13745:
[----:B------:R-:W-:Y:S01]  /*23440*/  BSSY B0, `(.L_x_13901) ;  /* 0x0000006000007945 */ /* 0x000fe20003800000 */
[----:B------:R-:W-:-:S07]  /*23450*/  IMAD.MOV.U32 R15, RZ, RZ, -0x1 ;  /* 0xffffffffff0f7424 */ /* 0x000fce00078e00ff */
[----:B012---:R-:W-:Y:S05]  /*23460*/  WARPSYNC.COLLECTIVE R15, `(.L_x_13902) ;  /* 0x000000000f0c7348 */ /* 0x007fea0003c00000 */
[----:B------:R-:W-:Y:S02]  /*23470*/  ELECT P6, UR62, PT ;  /* 0x00000000003e782f */ /* 0x000fe400038c0000 */
[----:B------:R-:W-:Y:S01]  /*23480*/  MOV R14, UR62 ;  /* 0x0000003e000e7c02 */ /* 0x000fe20008000f00 */
[----:B012---:R-:W-:Y:S10]  /*23490*/  ENDCOLLECTIVE ;  /* 0x000000000000791b */ /* 0x007ff40003800000 */
.L_x_13902:
[----:B------:R-:W-:Y:S05]  /*234a0*/  BSYNC B0 ;  /* 0x0000000000007941 */ /* 0x000fea0003800000 */
.L_x_13901:
[----:B------:R-:W-:Y:S05]  /*234b0*/  BRA `(.L_x_13903) ;  /* 0xffffffa000307947 */ /* 0x000fea000383ffff */
.L_x_13747:
[----:B--2---:R2:W3:Y:S02]  /*234c0*/  SYNCS.PHASECHK.TRANS64.TRYWAIT P0, [R0+URZ+0x16840], R2 ;  /* 0x01684002000075a7 */ /* 0x0044e4000800017f */
[----:B---3--:R-:W-:Y:S05]  /*234d0*/  @!P0 NANOSLEEP.SYNCS 0x989680 ;  /* 0x009896800000895d */ /* 0x008fea0003900000 */
[----:B------:R-:W3:Y:S02]  /*234e0*/  @!P0 SYNCS.PHASECHK.TRANS64 P0, [R0+URZ+0x16840], R2 ;  /* 0x01684002000085a7 */ /* 0x000ee4000800007f */
[----:B---3--:R-:W-:Y:S05]  /*234f0*/  @!P0 BRA `(.L_x_13747) ;  /* 0xfffffffc00f08947 */ /* 0x008fea000383ffff */
[----:B------:R-:W-:Y:S05]  /*23500*/  BRA `(.L_x_13904) ;  /* 0xffffffa000847947 */ /* 0x000fea000383ffff */
.L_x_13751:
        /* <DEDUP_REMOVED lines=15> */
.L_x_13905:
[----:B------:R-:W-:Y:S02]  /*23600*/  IMAD.MOV.U32 R13, RZ, RZ, R0 ;  /* 0x000000ffff0d7224 */ /* 0x000fe400078e0000 */
[----:B------:R-:W-:-:S07]  /*23610*/  IMAD.MOV.U32 R8, RZ, RZ, R14 ;  /* 0x000000ffff087224 */ /* 0x000fce00078e000e */
[----:B------:R-:W-:Y:S05]  /*23620*/  WARPSYNC.COLLECTIVE R15, `(.L_x_13906) ;  /* 0x000000000f087348 */ /* 0x000fea0003c00000 */
[----:B------:R0:W1:Y:S02]  /*23630*/  SHFL.IDX P6, R14, R13, R12, R11 ;  /* 0x0000000c0d0e7389 */ /* 0x00006400000c000b */
[----:B01----:R-:W-:Y:S01]  /*23640*/  ENDCOLLECTIVE ;  /* 0x000000000000791b */ /* 0x003fe20003800000 */
.L_x_13906:
[----:B------:R-:W-:Y:S02]  /*23650*/  IMAD.MOV.U32 R13, RZ, RZ, R4 ;  /* 0x000000ffff0d7224 */ /* 0x000fe400078e0004 */
[----:B------:R-:W-:Y:S02]  /*23660*/  IMAD.MOV.U32 R12, RZ, RZ, 0x1 ;  /* 0x00000001ff0c7424 */ /* 0x000fe400078e00ff */
[----:B------:R-:W-:-:S07]  /*23670*/  IMAD.MOV.U32 R7, RZ, RZ, R14 ;  /* 0x000000ffff077224 */ /* 0x000fce00078e000e */
[----:B------:R-:W-:Y:S05]  /*23680*/  WARPSYNC.COLLECTIVE R15, `(.L_x_13907) ;  /* 0x000000000f087348 */ /* 0x000fea0003c00000 */
[----:B------:R0:W1:Y:S02]  /*23690*/  SHFL.IDX P6, R14, R13, R12, R11 ;  /* 0x0000000c0d0e7389 */ /* 0x00006400000c000b */
[----:B01----:R-:W-:Y:S01]  /*236a0*/  ENDCOLLECTIVE ;  /* 0x000000000000791b */ /* 0x003fe20003800000 */
.L_x_13907:
        /* <DEDUP_REMOVED lines=14> */
.L_x_13908:
[----:B------:R-:W-:Y:S02]  /*23790*/  IMAD.MOV.U32 R13, RZ, RZ, R4 ;  /* 0x000000ffff0d7224 */ /* 0x000fe400078e0004 */
[----:B------:R-:W-:Y:S02]  /*237a0*/  IMAD.MOV.U32 R12, RZ, RZ, 0x2 ;  /* 0x00000002ff0c7424 */ /* 0x000fe400078e00ff */
[----:B------:R-:W-:-:S07]  /*237b0*/  IMAD.MOV.U32 R8, RZ, RZ, R14 ;  /* 0x000000ffff087224 */ /* 0x000fce00078e000e */
[----:B------:R-:W-:Y:S05]  /*237c0*/  WARPSYNC.COLLECTIVE R15, `(.L_x_13909) ;  /* 0x000000000f087348 */ /* 0x000fea0003c00000 */
[----:B------:R0:W1:Y:S02]  /*237d0*/  SHFL.IDX P6, R14, R13, R12, R11 ;  /* 0x0000000c0d0e7389 */ /* 0x00006400000c000b */
[----:B01----:R-:W-:Y:S01]  /*237e0*/  ENDCOLLECTIVE ;  /* 0x000000000000791b */ /* 0x003fe20003800000 */
.L_x_13909:
        /* <DEDUP_REMOVED lines=14> */
.L_x_13910:
[----:B------:R-:W-:Y:S02]  /*238d0*/  IMAD.MOV.U32 R13, RZ, RZ, R4 ;  /* 0x000000ffff0d7224 */ /* 0x000fe400078e0004 */
[----:B------:R-:W-:Y:S02]  /*238e0*/  IMAD.MOV.U32 R12, RZ, RZ, 0x3 ;  /* 0x00000003ff0c7424 */ /* 0x000fe400078e00ff */
[----:B------:R-:W-:-:S07]  /*238f0*/  IMAD.MOV.U32 R8, RZ, RZ, R14 ;  /* 0x000000ffff087224 */ /* 0x000fce00078e000e */
[----:B------:R-:W-:Y:S05]  /*23900*/  WARPSYNC.COLLECTIVE R15, `(.L_x_13911) ;  /* 0x000000000f087348 */ /* 0x000fea0003c00000 */
[----:B------:R0:W1:Y:S02]  /*23910*/  SHFL.IDX P6, R14, R13, R12, R11 ;  /* 0x0000000c0d0e7389 */ /* 0x00006400000c000b */
[----:B01----:R-:W-:Y:S01]  /*23920*/  ENDCOLLECTIVE ;  /* 0x000000000000791b */ /* 0x003fe20003800000 */
.L_x_13911:
        /* <DEDUP_REMOVED lines=14> */
.L_x_13912:
[----:B------:R-:W-:Y:S02]  /*23a10*/  IMAD.MOV.U32 R13, RZ, RZ, R4 ;  /* 0x000000ffff0d7224 */ /* 0x000fe400078e0004 */
[----:B------:R-:W-:Y:S02]  /*23a20*/  IMAD.MOV.U32 R12, RZ, RZ, 0x4 ;  /* 0x00000004ff0c7424 */ /* 0x000fe400078e00ff */
[----:B------:R-:W-:-:S07]  /*23a30*/  IMAD.MOV.U32 R8, RZ, RZ, R14 ;  /* 0x000000ffff087224 */ /* 0x000fce00078e000e */
[----:B------:R-:W-:Y:S05]  /*23a40*/  WARPSYNC.COLLECTIVE R15, `(.L_x_13913) ;  /* 0x000000000f087348 */ /* 0x000fea0003c00000 */
[----:B------:R0:W1:Y:S02]  /*23a50*/  SHFL.IDX P6, R14, R13, R12, R11 ;  /* 0x0000000c0d0e7389 */ /* 0x00006400000c000b */
[----:B01----:R-:W-:Y:S01]  /*23a60*/  ENDCOLLECTIVE ;  /* 0x000000000000791b */ /* 0x003fe20003800000 */
.L_x_13913:
        /* <DEDUP_REMOVED lines=14> */
.L_x_13914:
[----:B------:R-:W-:Y:S02]  /*23b50*/  IMAD.MOV.U32 R13, RZ, RZ, R4 ;  /* 0x000000ffff0d7224 */ /* 0x000fe400078e0004 */
[----:B------:R-:W-:Y:S02]  /*23b60*/  IMAD.MOV.U32 R12, RZ, RZ, 0x5 ;  /* 0x00000005ff0c7424 */ /* 0x000fe400078e00ff */
[----:B------:R-:W-:-:S07]  /*23b70*/  IMAD.MOV.U32 R8, RZ, RZ, R14 ;  /* 0x000000ffff087224 */ /* 0x000fce00078e000e */
[----:B------:R-:W-:Y:S05]  /*23b80*/  WARPSYNC.COLLECTIVE R15, `(.L_x_13915) ;  /* 0x000000000f087348 */ /* 0x000fea0003c00000 */
[----:B------:R0:W1:Y:S02]  /*23b90*/  SHFL.IDX P6, R14, R13, R12, R11 ;  /* 0x0000000c0d0e7389 */ /* 0x00006400000c000b */
[----:B01----:R-:W-:Y:S01]  /*23ba0*/  ENDCOLLECTIVE ;  /* 0x000000000000791b */ /* 0x003fe20003800000 */
.L_x_13915:
        /* <DEDUP_REMOVED lines=14> */
.L_x_13916:
[----:B------:R-:W-:Y:S02]  /*23c90*/  IMAD.MOV.U32 R13, RZ, RZ, R4 ;  /* 0x000000ffff0d7224 */ /* 0x000fe400078e0004 */
[----:B------:R-:W-:Y:S02]  /*23ca0*/  IMAD.MOV.U32 R12, RZ, RZ, 0x6 ;  /* 0x00000006ff0c7424 */ /* 0x000fe400078e00ff */
[----:B------:R-:W-:-:S07]  /*23cb0*/  IMAD.MOV.U32 R8, RZ, RZ, R14 ;  /* 0x000000ffff087224 */ /* 0x000fce00078e000e */
[----:B------:R-:W-:Y:S05]  /*23cc0*/  WARPSYNC.COLLECTIVE R15, `(.L_x_13917) ;  /* 0x000000000f087348 */ /* 0x000fea0003c00000 */
[----:B------:R0:W1:Y:S02]  /*23cd0*/  SHFL.IDX P6, R14, R13, R12, R11 ;  /* 0x0000000c0d0e7389 */ /* 0x00006400000c000b */
[----:B01----:R-:W-:Y:S01]  /*23ce0*/  ENDCOLLECTIVE ;  /* 0x000000000000791b */ /* 0x003fe20003800000 */
.L_x_13917:
        /* <DEDUP_REMOVED lines=14> */
.L_x_13918:
[----:B------:R-:W-:Y:S02]  /*23dd0*/  IMAD.MOV.U32 R13, RZ, RZ, R4 ;  /* 0x000000ffff0d7224 */ /* 0x000fe400078e0004 */
[----:B------:R-:W-:Y:S02]  /*23de0*/  IMAD.MOV.U32 R12, RZ, RZ, 0x7 ;  /* 0x00000007ff0c7424 */ /* 0x000fe400078e00ff */
[----:B------:R-:W-:-:S07]  /*23df0*/  IMAD.MOV.U32 R8, RZ, RZ, R14 ;  /* 0x000000ffff087224 */ /* 0x000fce00078e000e */
[----:B------:R-:W-:Y:S05]  /*23e00*/  WARPSYNC.COLLECTIVE R15, `(.L_x_13919) ;  /* 0x000000000f087348 */ /* 0x000fea0003c00000 */
[----:B------:R0:W1:Y:S02]  /*23e10*/  SHFL.IDX P6, R14, R13, R12, R11 ;  /* 0x0000000c0d0e7389 */ /* 0x00006400000c000b */
[----:B01----:R-:W-:Y:S01]  /*23e20*/  ENDCOLLECTIVE ;  /* 0x000000000000791b */ /* 0x003fe20003800000 */
.L_x_13919:
        /* <DEDUP_REMOVED lines=15> */
.L_x_13920:
[----:B------:R-:W-:Y:S01]  /*23f20*/  ISETP.GE.AND P2, PT, R0, R3, PT ;  /* 0x000000030000720c */ /* 0x000fe20003f46270 */
[----:B------:R-:W-:Y:S02]  /*23f30*/  IMAD.MOV.U32 R13, RZ, RZ, R2 ;  /* 0x000000ffff0d7224 */ /* 0x000fe400078e0002 */
[----:B------:R-:W-:Y:S02]  /*23f40*/  IMAD.MOV.U32 R12, RZ, RZ, RZ ;  /* 0x000000ffff0c7224 */ /* 0x000fe400078e00ff */
[----:B------:R-:W-:-:S08]  /*23f50*/  IMAD.MOV.U32 R7, RZ, RZ, R14 ;  /* 0x000000ffff077224 */ /* 0x000fd000078e000e */
[----:B------:R-:W-:Y:S05]  /*23f60*/  WARPSYNC.COLLECTIVE R15, `(.L_x_13921) ;  /* 0x000000000f087348 */ /* 0x000fea0003c00000 */
[----:B------:R0:W1:Y:S02]  /*23f70*/  SHFL.IDX P6, R14, R13, R12, R11 ;  /* 0x0000000c0d0e7389 */ /* 0x00006400000c000b */
[----:B01----:R-:W-:Y:S01]  /*23f80*/  ENDCOLLECTIVE ;  /* 0x000000000000791b */ /* 0x003fe20003800000 */
.L_x_13921:
[----:B------:R-:W-:-:S05]  /*23f90*/  @!P1 LEA R7, P3, R21, R7, 0x1 ;  /* 0x0000000715079211 */ /* 0x000fca00078608ff */
[----:B------:R-:W-:Y:S02]  /*23fa0*/  @!P1 IMAD.X R4, RZ, RZ, R4, P3 ;  /* 0x000000ffff049224 */ /* 0x000fe400018e0604 */
[----:B------:R-:W-:Y:S02]  /*23fb0*/  @!P1 IMAD.MOV.U32 R8, RZ, RZ, R7 ;  /* 0x000000ffff089224 */ /* 0x000fe400078e0007 */
        /* <DEDUP_REMOVED lines=11> */
.L_x_13922:
[----:B------:R-:W-:Y:S02]  /*24070*/  IMAD.MOV.U32 R13, RZ, RZ, R2 ;  /* 0x000000ffff0d7224 */ /* 0x000fe400078e0002 */
[----:B------:R-:W-:Y:S02]  /*24080*/  IMAD.MOV.U32 R12, RZ, RZ, 0x1 ;  /* 0x00000001ff0c7424 */ /* 0x000fe400078e00ff */
[----:B------:R-:W-:-:S07]  /*24090*/  IMAD.MOV.U32 R0, RZ, RZ, R14 ;  /* 0x000000ffff007224 */ /* 0x000fce00078e000e */
[----:B------:R-:W-:Y:S05]  /*240a0*/  WARPSYNC.COLLECTIVE R15, `(.L_x_13923) ;  /* 0x000000000f087348 */ /* 0x000fea0003c00000 */
[----:B------:R0:W1:Y:S02]  /*240b0*/  SHFL.IDX P6, R14, R13, R12, R11 ;  /* 0x0000000c0d0e7389 */ /* 0x00006400000c000b */
[----:B01----:R-:W-:Y:S01]  /*240c0*/  ENDCOLLECTIVE ;  /* 0x000000000000791b */ /* 0x003fe20003800000 */
.L_x_13923:
[----:B------:R-:W-:-:S05]  /*240d0*/  @!P2 LEA R0, P1, R21, R0, 0x1 ;  /* 0x000000001500a211 */ /* 0x000fca00078208ff */
[----:B------:R-:W-:-:S04]  /*240e0*/  @!P2 IMAD.X R8, RZ, RZ, R10, P1 ;  /* 0x000000ffff08a224 */ /* 0x000fc800008e060a */
        /* <DEDUP_REMOVED lines=13> */
.L_x_13924:
[----:B------:R-:W-:Y:S02]  /*241c0*/  IMAD.MOV.U32 R13, RZ, RZ, R2 ;  /* 0x000000ffff0d7224 */ /* 0x000fe400078e0002 */
[----:B------:R-:W-:Y:S02]  /*241d0*/  IMAD.MOV.U32 R12, RZ, RZ, 0x2 ;  /* 0x00000002ff0c7424 */ /* 0x000fe400078e00ff */
[----:B------:R-:W-:-:S07]  /*241e0*/  IMAD.MOV.U32 R8, RZ, RZ, R14 ;  /* 0x000000ffff087224 */ /* 0x000fce00078e000e */
[----:B------:R-:W-:Y:S05]  /*241f0*/  WARPSYNC.COLLECTIVE R15, `(.L_x_13925) ;  /* 0x000000000f087348 */ /* 0x000fea0003c00000 */
[----:B------:R0:W1:Y:S02]  /*24200*/  SHFL.IDX P6, R14, R13, R12, R11 ;  /* 0x0000000c0d0e7389 */ /* 0x00006400000c000b */
[----:B01----:R-:W-:Y:S01]  /*24210*/  ENDCOLLECTIVE ;  /* 0x000000000000791b */ /* 0x003fe20003800000 */
.L_x_13925:
        /* <DEDUP_REMOVED lines=13> */
.L_x_13926:
[----:B------:R-:W-:Y:S02]  /*242f0*/  IMAD.MOV.U32 R13, RZ, RZ, R2 ;  /* 0x000000ffff0d7224 */ /* 0x000fe400078e0002 */
[----:B------:R-:W-:Y:S02]  /*24300*/  IMAD.MOV.U32 R12, RZ, RZ, 0x3 ;  /* 0x00000003ff0c7424 */ /* 0x000fe400078e00ff */
[----:B------:R-:W-:-:S07]  /*24310*/  IMAD.MOV.U32 R8, RZ, RZ, R14 ;  /* 0x000000ffff087224 */ /* 0x000fce00078e000e */
[----:B------:R-:W-:Y:S05]  /*24320*/  WARPSYNC.COLLECTIVE R15, `(.L_x_13927) ;  /* 0x000000000f087348 */ /* 0x000fea0003c00000 */
[----:B------:R0:W1:Y:S02]  /*24330*/  SHFL.IDX P6, R14, R13, R12, R11 ;  /* 0x0000000c0d0e7389 */ /* 0x00006400000c000b */
[----:B01----:R-:W-:Y:S01]  /*24340*/  ENDCOLLECTIVE ;  /* 0x000000000000791b */ /* 0x003fe20003800000 */
.L_x_13927:
        /* <DEDUP_REMOVED lines=12> */
.L_x_13928:
[----:B------:R-:W-:Y:S01]  /*24410*/  IMAD.MOV.U32 R2, RZ, RZ, R14 ;  /* 0x000000ffff027224 */ /* 0x000fe200078e000e */
[----:B------:R-:W-:Y:S06]  /*24420*/  BRA `(.L_x_13929) ;  /* 0xffffffa000847947 */ /* 0x000fec000383ffff */
.L_x_13754:
[----:B0-----:R0:W1:Y:S02]  /*24430*/  SYNCS.PHASECHK.TRANS64.TRYWAIT P0, [R17+URZ+0x16820], R0 ;  /* 0x01682000110075a7 */ /* 0x001064000800017f */
[----:B-1----:R-:W-:Y:S05]  /*24440*/  @!P0 NANOSLEEP.SYNCS 0x989680 ;  /* 0x009896800000895d */ /* 0x002fea0003900000 */
[----:B------:R-:W1:Y:S02]  /*24450*/  @!P0 SYNCS.PHASECHK.TRANS64 P0, [R17+URZ+0x16820], R0 ;  /* 0x01682000110085a7 */ /* 0x000e64000800007f */
[----:B-1----:R-:W-:Y:S05]  /*24460*/  @!P0 BRA `(.L_x_13754) ;  /* 0xfffffffc00f08947 */ /* 0x002fea000383ffff */
[----:B------:R-:W-:Y:S05]  /*24470*/  BRA `(.L_x_13930) ;  /* 0xffffffa000e47947 */ /* 0x000fea000383ffff */
.L_x_13763:
[----:B-1----:R1:W2:Y:S02]  /*24480*/  SYNCS.PHASECHK.TRANS64.TRYWAIT P0, [R2+URZ+0x16840], R3 ;  /* 0x01684003020075a7 */ /* 0x0022a4000800017f */
[----:B--2---:R-:W-:Y:S05]  /*24490*/  @!P0 NANOSLEEP.SYNCS 0x989680 ;  /* 0x009896800000895d */ /* 0x004fea0003900000 */
[----:B------:R-:W2:Y:S02]  /*244a0*/  @!P0 SYNCS.PHASECHK.TRANS64 P0, [R2+URZ+0x16840], R3 ;  /* 0x01684003020085a7 */ /* 0x000ea4000800007f */
[----:B--2---:R-:W-:Y:S05]  /*244b0*/  @!P0 BRA `(.L_x_13763) ;  /* 0xfffffffc00f08947 */ /* 0x004fea000383ffff */
[----:B------:R-:W-:Y:S05]  /*244c0*/  BRA `(.L_x_13931) ;  /* 0xffffffa400cc7947 */ /* 0x000fea000383ffff */
.L_x_13768:
[----:B0-----:R0:W1:Y:S02]  /*244d0*/  SYNCS.PHASECHK.TRANS64.TRYWAIT P0, [R3+URZ+0x60], R2 ;  /* 0x00006002030075a7 */ /* 0x001064000800017f */
[----:B-1----:R-:W-:Y:S05]  /*244e0*/  @!P0 NANOSLEEP.SYNCS 0x989680 ;  /* 0x009896800000895d */ /* 0x002fea0003900000 */
[----:B------:R-:W1:Y:S02]  /*244f0*/  @!P0 SYNCS.PHASECHK.TRANS64 P0, [R3+URZ+0x60], R2 ;  /* 0x00006002030085a7 */ /* 0x000e64000800007f */
[----:B-1----:R-:W-:Y:S05]  /*24500*/  @!P0 BRA `(.L_x_13768) ;  /* 0xfffffffc00f08947 */ /* 0x002fea000383ffff */
[----:B------:R-:W-:Y:S05]  /*24510*/  BRA `(.L_x_13932) ;  /* 0xffffffa800587947 */ /* 0x000fea000383ffff */
.L_x_13776:
[----:B-1----:R1:W2:Y:S02]  /*24520*/  SYNCS.PHASECHK.TRANS64.TRYWAIT P0, [R2+URZ+0x16840], R3 ;  /* 0x01684003020075a7 */ /* 0x0022a4000800017f */
[----:B--2---:R-:W-:Y:S05]  /*24530*/  @!P0 NANOSLEEP.SYNCS 0x989680 ;  /* 0x009896800000895d */ /* 0x004fea0003900000 */
[----:B------:R-:W2:Y:S02]  /*24540*/  @!P0 SYNCS.PHASECHK.TRANS64 P0, [R2+URZ+0x16840], R3 ;  /* 0x01684003020085a7 */ /* 0x000ea4000800007f */
[----:B--2---:R-:W-:Y:S05]  /*24550*/  @!P0 BRA `(.L_x_13776) ;  /* 0xfffffffc00f08947 */ /* 0x004fea000383ffff */
[----:B------:R-:W-:Y:S05]  /*24560*/  BRA `(.L_x_13933) ;  /* 0xffffffac00947947 */ /* 0x000fea000383ffff */
.L_x_13781:
[----:B0-----:R0:W1:Y:S02]  /*24570*/  SYNCS.PHASECHK.TRANS64.TRYWAIT P0, [R10+URZ+0x60], R28 ;  /* 0x0000601c0a0075a7 */ /* 0x001064000800017f */
[----:B-1----:R-:W-:Y:S05]  /*24580*/  @!P0 NANOSLEEP.SYNCS 0x989680 ;  /* 0x009896800000895d */ /* 0x002fea0003900000 */
[----:B------:R-:W1:Y:S02]  /*24590*/  @!P0 SYNCS.PHASECHK.TRANS64 P0, [R10+URZ+0x60], R28 ;  /* 0x0000601c0a0085a7 */ /* 0x000e64000800007f */
[----:B-1----:R-:W-:Y:S05]  /*245a0*/  @!P0 BRA `(.L_x_13781) ;  /* 0xfffffffc00f08947 */ /* 0x002fea000383ffff */
[----:B------:R-:W-:Y:S05]  /*245b0*/  BRA `(.L_x_13934) ;  /* 0xffffffb000207947 */ /* 0x000fea000383ffff */
.L_x_13789:
[----:B-1----:R1:W2:Y:S02]  /*245c0*/  SYNCS.PHASECHK.TRANS64.TRYWAIT P0, [R2+URZ+0x16840], R3 ;  /* 0x01684003020075a7 */ /* 0x0022a4000800017f */
[----:B--2---:R-:W-:Y:S05]  /*245d0*/  @!P0 NANOSLEEP.SYNCS 0x989680 ;  /* 0x009896800000895d */ /* 0x004fea0003900000 */
[----:B------:R-:W2:Y:S02]  /*245e0*/  @!P0 SYNCS.PHASECHK.TRANS64 P0, [R2+URZ+0x16840], R3 ;  /* 0x01684003020085a7 */ /* 0x000ea4000800007f */
[----:B--2---:R-:W-:Y:S05]  /*245f0*/  @!P0 BRA `(.L_x_13789) ;  /* 0xfffffffc00f08947 */ /* 0x004fea000383ffff */
[----:B------:R-:W-:Y:S05]  /*24600*/  BRA `(.L_x_13935) ;  /* 0xffffffb400307947 */ /* 0x000fea000383ffff */
.L_x_13794:
[----:B0-----:R0:W1:Y:S02]  /*24610*/  SYNCS.PHASECHK.TRANS64.TRYWAIT P0, [R3+URZ+0x60], R7 ;  /* 0x00006007030075a7 */ /* 0x001064000800017f */
[----:B-1----:R-:W-:Y:S05]  /*24620*/  @!P0 NANOSLEEP.SYNCS 0x989680 ;  /* 0x009896800000895d */ /* 0x002fea0003900000 */
[----:B------:R-:W1:Y:S02]  /*24630*/  @!P0 SYNCS.PHASECHK.TRANS64 P0, [R3+URZ+0x60], R7 ;  /* 0x00006007030085a7 */ /* 0x000e64000800007f */
[----:B-1----:R-:W-:Y:S05]  /*24640*/  @!P0 BRA `(.L_x_13794) ;  /* 0xfffffffc00f08947 */ /* 0x002fea000383ffff */
[----:B------:R-:W-:Y:S05]  /*24650*/  BRA `(.L_x_13936) ;  /* 0xffffffb400c07947 */ /* 0x000fea000383ffff */
.L_x_13804:
[----:B0-----:R0:W1:Y:S02]  /*24660*/  SYNCS.PHASECHK.TRANS64.TRYWAIT P0, [R3+URZ+0x16860], R0 ;  /* 0x01686000030075a7 */ /* 0x001064000800017f */
[----:B-1----:R-:W-:Y:S05]  /*24670*/  @!P0 NANOSLEEP.SYNCS 0x989680 ;  /* 0x009896800000895d */ /* 0x002fea0003900000 */
[----:B------:R-:W1:Y:S02]  /*24680*/  @!P0 SYNCS.PHASECHK.TRANS64 P0, [R3+URZ+0x16860], R0 ;  /* 0x01686000030085a7 */ /* 0x000e64000800007f */
[----:B-1----:R-:W-:Y:S05]  /*24690*/  @!P0 BRA `(.L_x_13804) ;  /* 0xfffffffc00f08947 */ /* 0x002fea000383ffff */
[----:B------:R-:W-:Y:S05]  /*246a0*/  BRA `(.L_x_13937) ;  /* 0xffffffb800bc7947 */ /* 0x000fea000383ffff */
.L_x_13810:
[----:B------:R-:W-:Y:S01]  /*246b0*/  BSSY B0, `(.L_x_13938) ;  /* 0x0000008000007945 */ /* 0x000fe20003800000 */
[----:B------:R-:W-:Y:S02]  /*246c0*/  IMAD.MOV.U32 R13, RZ, RZ, R24 ;  /* 0x000000ffff0d7224 */ /* 0x000fe400078e0018 */
[----:B------:R-:W-:Y:S02]  /*246d0*/  IMAD.MOV.U32 R12, RZ, RZ, RZ ;  /* 0x000000ffff0c7224 */ /* 0x000fe400078e00ff */
[----:B------:R-:W-:Y:S02]  /*246e0*/  IMAD.MOV.U32 R11, RZ, RZ, 0x1f ;  /* 0x0000001fff0b7424 */ /* 0x000fe400078e00ff */
[----:B------:R-:W-:-:S07]  /*246f0*/  IMAD.MOV.U32 R15, RZ, RZ, -0x1 ;  /* 0xffffffffff0f7424 */ /* 0x000fce00078e00ff */
[----:B-1----:R-:W-:Y:S05]  /*24700*/  WARPSYNC.COLLECTIVE R15, `(.L_x_13939) ;  /* 0x000000000f087348 */ /* 0x002fea0003c00000 */
[----:B------:R0:W2:Y:S02]  /*24710*/  SHFL.IDX P6, R14, R13, R12, R11 ;  /* 0x0000000c0d0e7389 */ /* 0x0000a400000c000b */
[----:B012---:R-:W-:Y:S01]  /*24720*/  ENDCOLLECTIVE ;  /* 0x000000000000791b */ /* 0x007fe20003800000 */
.L_x_13939:
[----:B------:R-:W-:Y:S05]  /*24730*/  BSYNC B0 ;  /* 0x0000000000007941 */ /* 0x000fea0003800000 */
.L_x_13938:
        /* <DEDUP_REMOVED lines=9> */
.L_x_13940:
        /* <DEDUP_REMOVED lines=23> */
.L_x_13941:
[----:B------:R-:W-:Y:S01]  /*24940*/  IMAD.MOV.U32 R12, RZ, RZ, 0x2 ;  /* 0x00000002ff0c7424 */ /* 0x000fe200078e00ff */
[----:B------:R-:W-:-:S05]  /*24950*/  SEL R4, R14, RZ, P1 ;  /* 0x000000ff0e047207 */ /* 0x000fca0000800000 */
[----:B------:R-:W-:-:S04]  /*24960*/  IMAD.IADD R4, R13, 0x1, R4 ;  /* 0x000000010d047824 */ /* 0x000fc800078e0204 */
[----:B------:R-:W-:-:S07]  /*24970*/  IMAD.MOV.U32 R13, RZ, RZ, R4 ;  /* 0x000000ffff0d7224 */ /* 0x000fce00078e0004 */
[----:B------:R-:W-:Y:S05]  /*24980*/  WARPSYNC.COLLECTIVE R15, `(.L_x_13942) ;  /* 0x000000000f087348 */ /* 0x000fea0003c00000 */
[----:B------:R0:W1:Y:S02]  /*24990*/  SHFL.UP P6, R14, R13, R12, R11 ;  /* 0x0400000c0d0e7389 */ /* 0x00006400000c000b */
[----:B01----:R-:W-:Y:S01]  /*249a0*/  ENDCOLLECTIVE ;  /* 0x000000000000791b */ /* 0x003fe20003800000 */
.L_x_13942:
[----:B------:R-:W-:Y:S01]  /*249b0*/  IMAD.MOV.U32 R12, RZ, RZ, 0x4 ;  /* 0x00000004ff0c7424 */ /* 0x000fe200078e00ff */
[----:B------:R-:W-:-:S05]  /*249c0*/  SEL R3, R14, RZ, P2 ;  /* 0x000000ff0e037207 */ /* 0x000fca0001000000 */
[----:B------:R-:W-:-:S04]  /*249d0*/  IMAD.IADD R2, R4, 0x1, R3 ;  /* 0x0000000104027824 */ /* 0x000fc800078e0203 */
[----:B------:R-:W-:-:S07]  /*249e0*/  IMAD.MOV.U32 R13, RZ, RZ, R2 ;  /* 0x000000ffff0d7224 */ /* 0x000fce00078e0002 */
[----:B------:R-:W-:Y:S05]  /*249f0*/  WARPSYNC.COLLECTIVE R15, `(.L_x_13943) ;  /* 0x000000000f087348 */ /* 0x000fea0003c00000 */
[----:B------:R0:W1:Y:S02]  /*24a00*/  SHFL.UP P6, R14, R13, R12, R11 ;  /* 0x0400000c0d0e7389 */ /* 0x00006400000c000b */
[----:B01----:R-:W-:Y:S01]  /*24a10*/  ENDCOLLECTIVE ;  /* 0x000000000000791b */ /* 0x003fe20003800000 */
.L_x_13943:
[----:B------:R-:W-:Y:S01]  /*24a20*/  IMAD.MOV.U32 R12, RZ, RZ, 0x8 ;  /* 0x00000008ff0c7424 */ /* 0x000fe200078e00ff */
[----:B------:R-:W-:-:S05]  /*24a30*/  SEL R3, R14, RZ, P3 ;  /* 0x000000ff0e037207 */ /* 0x000fca0001800000 */
[----:B------:R-:W-:-:S04]  /*24a40*/  IMAD.IADD R3, R2, 0x1, R3 ;  /* 0x0000000102037824 */ /* 0x000fc800078e0203 */
[----:B------:R-:W-:-:S07]  /*24a50*/  IMAD.MOV.U32 R13, RZ, RZ, R3 ;  /* 0x000000ffff0d7224 */ /* 0x000fce00078e0003 */
[----:B------:R-:W-:Y:S05]  /*24a60*/  WARPSYNC.COLLECTIVE R15, `(.L_x_13944) ;  /* 0x000000000f087348 */ /* 0x000fea0003c00000 */
[----:B------:R0:W1:Y:S02]  /*24a70*/  SHFL.UP P6, R14, R13, R12, R11 ;  /* 0x0400000c0d0e7389 */ /* 0x00006400000c000b */
[----:B01----:R-:W-:Y:S01]  /*24a80*/  ENDCOLLECTIVE ;  /* 0x000000000000791b */ /* 0x003fe20003800000 */
.L_x_13944:
[----:B------:R-:W-:Y:S01]  /*24a90*/  IMAD.MOV.U32 R12, RZ, RZ, 0x10 ;  /* 0x00000010ff0c7424 */ /* 0x000fe200078e00ff */
[----:B------:R-:W-:-:S05]  /*24aa0*/  SEL R4, R14, RZ, P4 ;  /* 0x000000ff0e047207 */ /* 0x000fca0002000000 */
[----:B------:R-:W-:-:S04]  /*24ab0*/  IMAD.IADD R4, R3, 0x1, R4 ;  /* 0x0000000103047824 */ /* 0x000fc800078e0204 */
[----:B------:R-:W-:-:S07]  /*24ac0*/  IMAD.MOV.U32 R13, RZ, RZ, R4 ;  /* 0x000000ffff0d7224 */ /* 0x000fce00078e0004 */
[----:B------:R-:W-:Y:S05]  /*24ad0*/  WARPSYNC.COLLECTIVE R15, `(.L_x_13945) ;  /* 0x000000000f087348 */ /* 0x000fea0003c00000 */
[----:B------:R0:W1:Y:S02]  /*24ae0*/  SHFL.UP P6, R14, R13, R12, R11 ;  /* 0x0400000c0d0e7389 */ /* 0x00006400000c000b */
[----:B01----:R-:W-:Y:S01]  /*24af0*/  ENDCOLLECTIVE ;  /* 0x000000000000791b */ /* 0x003fe20003800000 */
.L_x_13945:
        /* <DEDUP_REMOVED lines=8> */
.L_x_13946:
[----:B------:R-:W-:Y:S05]  /*24b80*/  BRA `(.L_x_13947) ;  /* 0xffffffb800f47947 */ /* 0x000fea000383ffff */
.L_x_13813:
[----:B------:R-:W-:Y:S01]  /*24b90*/  BSSY B0, `(.L_x_13948) ;  /* 0x0000007000007945 */ /* 0x000fe20003800000 */
[----:B------:R-:W-:Y:S02]  /*24ba0*/  IMAD.MOV.U32 R12, RZ, RZ, 0x1 ;  /* 0x00000001ff0c7424 */ /* 0x000fe400078e00ff */
[----:B------:R-:W-:Y:S02]  /*24bb0*/  IMAD.MOV.U32 R11, RZ, RZ, RZ ;  /* 0x000000ffff0b7224 */ /* 0x000fe400078e00ff */
[----:B------:R-:W-:-:S07]  /*24bc0*/  IMAD.MOV.U32 R15, RZ, RZ, -0x1 ;  /* 0xffffffffff0f7424 */ /* 0x000fce00078e00ff */
[----:B------:R-:W-:Y:S05]  /*24bd0*/  WARPSYNC.COLLECTIVE R15, `(.L_x_13949) ;  /* 0x000000000f087348 */ /* 0x000fea0003c00000 */
[----:B------:R0:W1:Y:S02]  /*24be0*/  SHFL.UP P6, R14, R13, R12, R11 ;  /* 0x0400000c0d0e7389 */ /* 0x00006400000c000b */
[----:B01----:R-:W-:Y:S01]  /*24bf0*/  ENDCOLLECTIVE ;  /* 0x000000000000791b */ /* 0x003fe20003800000 */
.L_x_13949:
[----:B------:R-:W-:Y:S05]  /*24c00*/  BSYNC B0 ;  /* 0x0000000000007941 */ /* 0x000fea0003800000 */
.L_x_13948:
        /* <DEDUP_REMOVED lines=8> */
.L_x_13950:
[----:B------:R-:W-:Y:S01]  /*24c90*/  IMAD.MOV.U32 R12, RZ, RZ, 0x4 ;  /* 0x00000004ff0c7424 */ /* 0x000fe200078e00ff */
[----:B------:R-:W-:-:S05]  /*24ca0*/  SEL R2, R14, RZ, P2 ;  /* 0x000000ff0e027207 */ /* 0x000fca0001000000 */
[----:B------:R-:W-:-:S04]  /*24cb0*/  IMAD.IADD R2, R13, 0x1, R2 ;  /* 0x000000010d027824 */ /* 0x000fc800078e0202 */
[----:B------:R-:W-:-:S07]  /*24cc0*/  IMAD.MOV.U32 R13, RZ, RZ, R2 ;  /* 0x000000ffff0d7224 */ /* 0x000fce00078e0002 */
[----:B------:R-:W-:Y:S05]  /*24cd0*/  WARPSYNC.COLLECTIVE R15, `(.L_x_13951) ;  /* 0x000000000f087348 */ /* 0x000fea0003c00000 */
[----:B------:R0:W1:Y:S02]  /*24ce0*/  SHFL.UP P6, R14, R13, R12, R11 ;  /* 0x0400000c0d0e7389 */ /* 0x00006400000c000b */
[----:B01----:R-:W-:Y:S01]  /*24cf0*/  ENDCOLLECTIVE ;  /* 0x000000000000791b */ /* 0x003fe20003800000 */
.L_x_13951:
[----:B------:R-:W-:Y:S01]  /*24d00*/  IMAD.MOV.U32 R12, RZ, RZ, 0x8 ;  /* 0x00000008ff0c7424 */ /* 0x000fe200078e00ff */
[----:B------:R-:W-:-:S05]  /*24d10*/  SEL R3, R14, RZ, P3 ;  /* 0x000000ff0e037207 */ /* 0x000fca0001800000 */
[----:B------:R-:W-:-:S04]  /*24d20*/  IMAD.IADD R3, R2, 0x1, R3 ;  /* 0x0000000102037824 */ /* 0x000fc800078e0203 */
[----:B------:R-:W-:-:S07]  /*24d30*/  IMAD.MOV.U32 R13, RZ, RZ, R3 ;  /* 0x000000ffff0d7224 */ /* 0x000fce00078e0003 */
[----:B------:R-:W-:Y:S05]  /*24d40*/  WARPSYNC.COLLECTIVE R15, `(.L_x_13952) ;  /* 0x000000000f087348 */ /* 0x000fea0003c00000 */
[----:B------:R0:W1:Y:S02]  /*24d50*/  SHFL.UP P6, R14, R13, R12, R11 ;  /* 0x0400000c0d0e7389 */ /* 0x00006400000c000b */
[----:B01----:R-:W-:Y:S01]  /*24d60*/  ENDCOLLECTIVE ;  /* 0x000000000000791b */ /* 0x003fe20003800000 */
.L_x_13952:
[----:B------:R-:W-:Y:S01]  /*24d70*/  IMAD.MOV.U32 R12, RZ, RZ, 0x10 ;  /* 0x00000010ff0c7424 */ /* 0x000fe200078e00ff */
[----:B------:R-:W-:-:S05]  /*24d80*/  SEL R4, R14, RZ, P4 ;  /* 0x000000ff0e047207 */ /* 0x000fca0002000000 */
[----:B------:R-:W-:-:S04]  /*24d90*/  IMAD.IADD R4, R3, 0x1, R4 ;  /* 0x0000000103047824 */ /* 0x000fc800078e0204 */
[----:B------:R-:W-:-:S07]  /*24da0*/  IMAD.MOV.U32 R13, RZ, RZ, R4 ;  /* 0x000000ffff0d7224 */ /* 0x000fce00078e0004 */
[----:B------:R-:W-:Y:S05]  /*24db0*/  WARPSYNC.COLLECTIVE R15, `(.L_x_13953) ;  /* 0x000000000f087348 */ /* 0x000fea0003c00000 */
[----:B------:R0:W1:Y:S02]  /*24dc0*/  SHFL.UP P6, R14, R13, R12, R11 ;  /* 0x0400000c0d0e7389 */ /* 0x00006400000c000b */
[----:B01----:R-:W-:Y:S01]  /*24dd0*/  ENDCOLLECTIVE ;  /* 0x000000000000791b */ /* 0x003fe20003800000 */
.L_x_13953:
        /* <DEDUP_REMOVED lines=8> */
.L_x_13954:
[----:B------:R-:W-:Y:S05]  /*24e60*/  BRA `(.L_x_13955) ;  /* 0xffffffb800e07947 */ /* 0x000fea000383ffff */
.L_x_13815:
[----:B------:R-:W-:Y:S01]  /*24e70*/  BSSY B0, `(.L_x_13956) ;  /* 0x0000006000007945 */ /* 0x000fe20003800000 */
[----:B------:R-:W-:Y:S01]  /*24e80*/  PLOP3.LUT P6, PT, P6, PT, PT, 0x8, 0x0 ;  /* 0x000000000000781c */ /* 0x000fe200037ce170 */
[----:B------:R-:W-:-:S12]  /*24e90*/  IMAD.MOV.U32 R15, RZ, RZ, -0x1 ;  /* 0xffffffffff0f7424 */ /* 0x000fd800078e00ff */
[----:B0-----:R-:W-:Y:S05]  /*24ea0*/  WARPSYNC.COLLECTIVE R15, `(.L_x_13957) ;  /* 0x000000000f087348 */ /* 0x001fea0003c00000 */
[----:B------:R-:W-:Y:S01]  /*24eb0*/  VOTE.ANY R14, PT, P6 ;  /* 0x00000000000e7806 */ /* 0x000fe200030e0100 */
[----:B0-----:R-:W-:Y:S06]  /*24ec0*/  ENDCOLLECTIVE ;  /* 0x000000000000791b */ /* 0x001fec0003800000 */
.L_x_13957:
[----:B------:R-:W-:Y:S05]  /*24ed0*/  BSYNC B0 ;  /* 0x0000000000007941 */ /* 0x000fea0003800000 */
.L_x_13956:
        /* <DEDUP_REMOVED lines=10> */
.L_x_13958:
[----:B------:R-:W-:Y:S02]  /*24f80*/  IMAD.MOV.U32 R13, RZ, RZ, R5 ;  /* 0x000000ffff0d7224 */ /* 0x000fe400078e0005 */
[----:B------:R-:W-:-:S07]  /*24f90*/  IMAD.MOV.U32 R25, RZ, RZ, R14 ;  /* 0x000000ffff197224 */ /* 0x000fce00078e000e */
[----:B------:R-:W-:Y:S05]  /*24fa0*/  WARPSYNC.COLLECTIVE R15, `(.L_x_13959) ;  /* 0x000000000f087348 */ /* 0x000fea0003c00000 */
[----:B------:R0:W1:Y:S02]  /*24fb0*/  SHFL.IDX P6, R14, R13, R12, R11 ;  /* 0x0000000c0d0e7389 */ /* 0x00006400000c000b */
[----:B01----:R-:W-:Y:S01]  /*24fc0*/  ENDCOLLECTIVE ;  /* 0x000000000000791b */ /* 0x003fe20003800000 */
.L_x_13959:
[----:B------:R-:W-:Y:S01]  /*24fd0*/  IMAD.MOV.U32 R5, RZ, RZ, R14 ;  /* 0x000000ffff057224 */ /* 0x000fe200078e000e */
[----:B------:R-:W-:Y:S06]  /*24fe0*/  BRA `(.L_x_13960) ;  /* 0xffffffb800c07947 */ /* 0x000fec000383ffff */
.L_x_13817:
[----:B------:R-:W-:Y:S01]  /*24ff0*/  BSSY B0, `(.L_x_13961) ;  /* 0x0000007000007945 */ /* 0x000fe20003800000 */
[----:B------:R-:W-:Y:S02]  /*25000*/  IMAD.MOV.U32 R13, RZ, RZ, R2 ;  /* 0x000000ffff0d7224 */ /* 0x000fe400078e0002 */
[----:B------:R-:W-:Y:S02]  /*25010*/  IMAD.MOV.U32 R11, RZ, RZ, 0x1f ;  /* 0x0000001fff0b7424 */ /* 0x000fe400078e00ff */
[----:B------:R-:W-:-:S07]  /*25020*/  IMAD.MOV.U32 R15, RZ, RZ, -0x1 ;  /* 0xffffffffff0f7424 */ /* 0x000fce00078e00ff */
[----:B0123--:R-:W-:Y:S05]  /*25030*/  WARPSYNC.COLLECTIVE R15, `(.L_x_13962) ;  /* 0x000000000f087348 */ /* 0x00ffea0003c00000 */
[----:B------:R4:W0:Y:S02]  /*25040*/  SHFL.IDX P6, R14, R13, R12, R11 ;  /* 0x0000000c0d0e7389 */ /* 0x00082400000c000b */
[----:B01234-:R-:W-:Y:S01]  /*25050*/  ENDCOLLECTIVE ;  /* 0x000000000000791b */ /* 0x01ffe20003800000 */
.L_x_13962:
[----:B------:R-:W-:Y:S05]  /*25060*/  BSYNC B0 ;  /* 0x0000000000007941 */ /* 0x000fea0003800000 */
.L_x_13961:
[----:B------:R-:W-:Y:S01]  /*25070*/  IMAD.MOV.U32 R24, RZ, RZ, R14 ;  /* 0x000000ffff187224 */ /* 0x000fe200078e000e */
[----:B------:R-:W-:Y:S06]  /*25080*/  BRA `(.L_x_13816) ;  /* 0xffffffb800b07947 */ /* 0x000fec000383ffff */
.L_x_13823:
[----:B0-----:R0:W1:Y:S02]  /*25090*/  SYNCS.PHASECHK.TRANS64.TRYWAIT P0, [R9+URZ+0x16820], R0 ;  /* 0x01682000090075a7 */ /* 0x001064000800017f */
[----:B-1----:R-:W-:Y:S05]  /*250a0*/  @!P0 NANOSLEEP.SYNCS 0x989680 ;  /* 0x009896800000895d */ /* 0x002fea0003900000 */
[----:B------:R-:W1:Y:S02]  /*250b0*/  @!P0 SYNCS.PHASECHK.TRANS64 P0, [R9+URZ+0x16820], R0 ;  /* 0x01682000090085a7 */ /* 0x000e64000800007f */
[----:B-1----:R-:W-:Y:S05]  /*250c0*/  @!P0 BRA `(.L_x_13823) ;  /* 0xfffffffc00f08947 */ /* 0x002fea000383ffff */
[----:B------:R-:W-:Y:S05]  /*250d0*/  BRA `(.L_x_13963) ;  /* 0xffffffc400087947 */ /* 0x000fea000383ffff */
.L_x_13824:
        /* <DEDUP_REMOVED lines=11> */
.L_x_13965:
[----:B------:R-:W-:Y:S05]  /*25190*/  BSYNC B0 ;  /* 0x0000000000007941 */ /* 0x000fea0003800000 */
.L_x_13964:
[----:B------:R-:W-:Y:S05]  /*251a0*/  BRA `(.L_x_13966) ;  /* 0xffffffc000f07947 */ /* 0x000fea000383ffff */
.L_x_13825:
[----:B------:R-:W-:Y:S01]  /*251b0*/  BSSY B0, `(.L_x_13967) ;  /* 0x0000006000007945 */ /* 0x000fe20003800000 */
[----:B------:R-:W-:-:S07]  /*251c0*/  IMAD.MOV.U32 R15, RZ, RZ, -0x1 ;  /* 0xffffffffff0f7424 */ /* 0x000fce00078e00ff */
[----:B0--3--:R-:W-:Y:S05]  /*251d0*/  WARPSYNC.COLLECTIVE R15, `(.L_x_13968) ;  /* 0x000000000f0c7348 */ /* 0x009fea0003c00000 */
[----:B------:R-:W-:Y:S02]  /*251e0*/  ELECT P6, UR62, PT ;  /* 0x00000000003e782f */ /* 0x000fe400038c0000 */
[----:B------:R-:W-:Y:S01]  /*251f0*/  MOV R14, UR62 ;  /* 0x0000003e000e7c02 */ /* 0x000fe20008000f00 */
[----:B0--3--:R-:W-:Y:S10]  /*25200*/  ENDCOLLECTIVE ;  /* 0x000000000000791b */ /* 0x009ff40003800000 */
.L_x_13968:
[----:B------:R-:W-:Y:S05]  /*25210*/  BSYNC B0 ;  /* 0x0000000000007941 */ /* 0x000fea0003800000 */
.L_x_13967:
[----:B------:R-:W-:Y:S05]  /*25220*/  BRA `(.L_x_13969) ;  /* 0xffffffc000e47947 */ /* 0x000fea000383ffff */
.L_x_13827:
[----:B0-----:R0:W1:Y:S02]  /*25230*/  SYNCS.PHASECHK.TRANS64.TRYWAIT P0, [R7+URZ], R2 ;  /* 0x00000002070075a7 */ /* 0x001064000800017f */
[----:B-1----:R-:W-:Y:S05]  /*25240*/  @!P0 NANOSLEEP.SYNCS 0x989680 ;  /* 0x009896800000895d */ /* 0x002fea0003900000 */
[----:B------:R-:W1:Y:S02]  /*25250*/  @!P0 SYNCS.PHASECHK.TRANS64 P0, [R7+URZ], R2 ;  /* 0x00000002070085a7 */ /* 0x000e64000800007f */
[----:B-1----:R-:W-:Y:S05]  /*25260*/  @!P0 BRA `(.L_x_13827) ;  /* 0xfffffffc00f08947 */ /* 0x002fea000383ffff */
[----:B------:R-:W-:Y:S05]  /*25270*/  BRA `(.L_x_13970) ;  /* 0xffffffc400187947 */ /* 0x000fea000383ffff */
.L_x_13828:
[----:B-1----:R1:W2:Y:S02]  /*25280*/  SYNCS.PHASECHK.TRANS64.TRYWAIT P0, [R3+URZ], R0 ;  /* 0x00000000030075a7 */ /* 0x0022a4000800017f */
[----:B--2---:R-:W-:Y:S05]  /*25290*/  @!P0 NANOSLEEP.SYNCS 0x989680 ;  /* 0x009896800000895d */ /* 0x004fea0003900000 */
[----:B------:R-:W2:Y:S02]  /*252a0*/  @!P0 SYNCS.PHASECHK.TRANS64 P0, [R3+URZ], R0 ;  /* 0x00000000030085a7 */ /* 0x000ea4000800007f */
[----:B--2---:R-:W-:Y:S05]  /*252b0*/  @!P0 BRA `(.L_x_13828) ;  /* 0xfffffffc00f08947 */ /* 0x004fea000383ffff */
[----:B------:R-:W-:Y:S05]  /*252c0*/  BRA `(.L_x_13971) ;  /* 0xffffffc4000c7947 */ /* 0x000fea000383ffff */
.L_x_13830:
[----:B-1----:R1:W2:Y:S02]  /*252d0*/  SYNCS.PHASECHK.TRANS64.TRYWAIT P0, [R5+URZ], R2 ;  /* 0x00000002050075a7 */ /* 0x0022a4000800017f */
[----:B--2---:R-:W-:Y:S05]  /*252e0*/  @!P0 NANOSLEEP.SYNCS 0x989680 ;  /* 0x009896800000895d */ /* 0x004fea0003900000 */
[----:B------:R-:W2:Y:S02]  /*252f0*/  @!P0 SYNCS.PHASECHK.TRANS64 P0, [R5+URZ], R2 ;  /* 0x00000002050085a7 */ /* 0x000ea4000800007f */
[----:B--2---:R-:W-:Y:S05]  /*25300*/  @!P0 BRA `(.L_x_13830) ;  /* 0xfffffffc00f08947 */ /* 0x004fea000383ffff */
[----:B------:R-:W-:Y:S05]  /*25310*/  BRA `(.L_x_13972) ;  /* 0xffffffc400107947 */ /* 0x000fea000383ffff */
.L_x_13973:
        /* <DEDUP_REMOVED lines=14> */
.L_x_14874:


//--------------------- .text._ZN7cutlass13device_kernelIN5flash11enable_sm90INS1_16FlashAttnFwdSm90INS1_25CollectiveMainloopFwdSm90ILi2EN4cute5tupleIJNS5_1CILi1EEES8_S8_EEENS6_IJNS7_ILi192EEENS7_ILi128EEENS7_ILi64EEEEEELi64ENS_10bfloat16_tEfNS_4arch4Sm90ELb1ELb0ELb1ELb0ELb0ELb0ELb0ELb1ELb1ELb1ELb1ELb0EEENS1_21CollectiveEpilogueFwdINS6_IJSA_SC_SB_EEES9_SE_SG_Li384ELb0ELb1ELb1ELb0EEENS1_19SingleTileSchedulerILb0ELb1ELb1ELi192EEEEEEEEEvNT_6ParamsE --------------------------
	.section	.text._ZN7cutlass13device_kernelIN5flash11enable_sm90INS1_16FlashAttnFwdSm90INS1_25CollectiveMainloopFwdSm90ILi2EN4cute5tupleIJNS5_1CILi1EEES8_S8_EEENS6_IJNS7_ILi192EEENS7_ILi128EEENS7_ILi64EEEEEELi64ENS_10bfloat16_tEfNS_4arch4Sm90ELb1ELb0ELb1ELb0ELb0ELb0ELb0ELb1ELb1ELb1ELb1ELb0EEENS1_21CollectiveEpilogueFwdINS6_IJSA_SC_SB_EEES9_SE_SG_Li384ELb0ELb1ELb1ELb0EEENS1_19SingleTileSchedulerILb0ELb1ELb1ELi192EEEEEEEEEvNT_6ParamsE,"ax",@progbits
	.align	128
.text._ZN7cutlass13device_kernelIN5flash11enable_sm90INS1_16FlashAttnFwdSm90INS1_25CollectiveMainloopFwdSm90ILi2EN4cute5tupleIJNS5_1CILi1EEES8_S8_EEENS6_IJNS7_ILi192EEENS7_ILi128EEENS7_ILi64EEEEEELi64ENS_10bfloat16_tEfNS_4arch4Sm90ELb1ELb0ELb1ELb0ELb0ELb0ELb0ELb1ELb1ELb1ELb1ELb0EEENS1_21CollectiveEpilogueFwdINS6_IJSA_SC_SB_EEES9_SE_SG_Li384ELb0ELb1ELb1ELb0EEENS1_19SingleTileSchedulerILb0ELb1ELb1ELi192EEEEEEEEEvNT_6ParamsE:
        .type           _ZN7cutlass13device_kernelIN5flash11enable_sm90INS1_16FlashAttnFwdSm90INS1_25CollectiveMainloopFwdSm90ILi2EN4cute5tupleIJNS5_1CILi1EEES8_S8_EEENS6_IJNS7_ILi192EEENS7_ILi128EEENS7_ILi64EEEEEELi64ENS_10bfloat16_tEfNS_4arch4Sm90ELb1ELb0ELb1ELb0ELb0ELb0ELb0ELb1ELb1ELb1ELb1ELb0EEENS1_21CollectiveEpilogueFwdINS6_IJSA_SC_SB_EEES9_SE_SG_Li384ELb0ELb1ELb1ELb0EEENS1_19SingleTileSchedulerILb0ELb1ELb1ELi192EEEEEEEEEvNT_6ParamsE,@function
        .size           _ZN7cutlass13device_kernelIN5flash11enable_sm90INS1_16FlashAttnFwdSm90INS1_25CollectiveMainloopFwdSm90ILi2EN4cute5tupleIJNS5_1CILi1EEES8_S8_EEENS6_IJNS7_ILi192EEENS7_ILi128EEENS7_ILi64EEEEEELi64ENS_10bfloat16_tEfNS_4arch4Sm90ELb1ELb0ELb1ELb0ELb0ELb0ELb0ELb1ELb1ELb1ELb1ELb0EEENS1_21CollectiveEpilogueFwdINS6_IJSA_SC_SB_EEES9_SE_SG_Li384ELb0ELb1ELb1ELb0EEENS1_19SingleTileSchedulerILb0ELb1ELb1ELi192EEEEEEEEEvNT_6ParamsE,(.L_x_14875 - _ZN7cutlass13device_kernelIN5flash11enable_sm90INS1_16FlashAttnFwdSm90INS1_25CollectiveMainloopFwdSm90ILi2EN4cute5tupleIJNS5_1CILi1EEES8_S8_EEENS6_IJNS7_ILi192EEENS7_ILi128EEENS7_ILi64EEEEEELi64ENS_10bfloat16_tEfNS_4arch4Sm90ELb1ELb0ELb1ELb0ELb0ELb0ELb0ELb1ELb1ELb1ELb1ELb0EEENS1_21CollectiveEpilogueFwdINS6_IJSA_SC_SB_EEES9_SE_SG_Li384ELb0ELb1ELb1ELb0EEENS1_19SingleTileSchedulerILb0ELb1ELb1ELi192EEEEEEEEEvNT_6ParamsE)
        .other          _ZN7cutlass13device_kernelIN5flash11enable_sm90INS1_16FlashAttnFwdSm90INS1_25CollectiveMainloopFwdSm90ILi2EN4cute5tupleIJNS5_1CILi1EEES8_S8_EEENS6_IJNS7_ILi192EEENS7_ILi128EEENS7_ILi64EEEEEELi64ENS_10bfloat16_tEfNS_4arch4Sm90ELb1ELb0ELb1ELb0ELb0ELb0ELb0ELb1ELb1ELb1ELb1ELb0EEENS1_21CollectiveEpilogueFwdINS6_IJSA_SC_SB_EEES9_SE_SG_Li384ELb0ELb1ELb1ELb0EEENS1_19SingleTileSchedulerILb0ELb1ELb1ELi192EEEEEEEEEvNT_6ParamsE,@"STO_CUDA_ENTRY STV_DEFAULT"
_ZN7cutlass13device_kernelIN5flash11enable_sm90INS1_16FlashAttnFwdSm90INS1_25CollectiveMainloopFwdSm90ILi2EN4cute5tupleIJNS5_1CILi1EEES8_S8_EEENS6_IJNS7_ILi192EEENS7_ILi128EEENS7_ILi64EEEEEELi64ENS_10bfloat16_tEfNS_4arch4Sm90ELb1ELb0ELb1ELb0ELb0ELb0ELb0ELb1ELb1ELb1ELb1ELb0EEENS1_21CollectiveEpilogueFwdINS6_IJSA_SC_SB_EEES9_SE_SG_Li384ELb0ELb1ELb1ELb0EEENS1_19SingleTileSchedulerILb0ELb1ELb1ELi192EEEEEEEEEvNT_6ParamsE:
        /* <DEDUP_REMOVED lines=17> */
.L_x_13975:
[----:B------:R-:W-:Y:S05]  /*0110*/  BSYNC B0 ;  /* 0x0000000000007941 */ /* 0x000fea0003800000 */
.L_x_13974:
        /* <DEDUP_REMOVED lines=41> */
.L_x_13976:
        /* <DEDUP_REMOVED lines=22> */
.L_x_13977:
        /* <DEDUP_REMOVED lines=18> */
.L_x_13978:
        /* <DEDUP_REMOVED lines=22> */
.L_x_13979:
        /* <DEDUP_REMOVED lines=22> */
.L_x_13980:
        /* <DEDUP_REMOVED lines=9> */
.L_x_13983:
        /* <DEDUP_REMOVED lines=21> */
[----:B------:R-:W0:Y:S01]  /*0ad0*/  S2UR UR41, SR_CTAID.X ;  /* 0x00000000002979c3 */ /* 0x000e220000002500 */
        /* <DEDUP_REMOVED lines=12> */
[----:B------:R-:W-:Y:S02]  /*0ba0*/  USEL UR37, UR37, 0x1, UP0 ;  /* 0x0000000125257887 */ /* 0x000fe40008000000 */
[----:B------:R-:W-:Y:S02]  /*0bb0*/  ULOP3.LUT UR38, UR38, 0xffff, URZ, 0xc0, !UPT ;  /* 0x0000ffff26267892 */ /* 0x000fe4000f8ec03f */
[----:B------:R-:W-:Y:S02]  /*0bc0*/  UIMAD UR7, UR37, UR8, UR7 ;  /* 0x00000008250772a4 */ /* 0x000fe4000f8e0207 */
[----:B0-----:R-:W-:-:S04]  /*0bd0*/  UIMAD UR41, UR41, 0xc0, URZ ;  /* 0x000000c0292978a4 */ /* 0x001fc8000f8e023f */
[----:B------:R-:W-:Y:S02]  /*0be0*/  @UP1 UIADD3 UR4, UR41, 0xbf, URZ ;  /* 0x000000bf29041890 */ /* 0x000fe4000fffe03f */
[----:B------:R-:W-:Y:S02]  /*0bf0*/  UIADD3 UR6, UR41, 0xbf, URZ ;  /* 0x000000bf29067890 */ /* 0x000fe4000fffe03f */
[----:B------:R-:W-:Y:S02]  /*0c00*/  UIMAD.WIDE.U32 UR4, UR4, UR5, URZ ;  /* 0x00000005040472a5 */ /* 0x000fe4000f8e003f */
[----:B------:R-:W-:Y:S02]  /*0c10*/  UIMAD UR4, UR37, UR8, 0x7f ;  /* 0x0000007f250474a4 */ /* 0x000fe4000f8e0208 */
[----:B------:R-:W-:Y:S02]  /*0c20*/  @UP1 USHF.R.U32.HI UR6, URZ, UR9, UR5 ;  /* 0x000000093f061299 */ /* 0x000fe40008011605 */
[----:B------:R-:W-:-:S02]  /*0c30*/  USHF.R.S32.HI UR5, URZ, 0x1f, UR4 ;  /* 0x0000001f3f057899 */ /* 0x000fc40008011404 */
[----:B------:R-:W-:Y:S02]  /*0c40*/  UIADD3 UR6, UR7, UR6, URZ ;  /* 0x0000000607067290 */ /* 0x000fe4000fffe03f */
[----:B------:R-:W-:Y:S02]  /*0c50*/  ULEA.HI UR5, UR5, UR4, URZ, 0x7 ;  /* 0x0000000405057291 */ /* 0x000fe4000f8f383f */
[----:B------:R-:W-:Y:S02]  /*0c60*/  USHF.R.S32.HI UR7, URZ, 0x1f, UR6 ;  /* 0x0000001f3f077899 */ /* 0x000fe40008011406 */
[----:B------:R-:W-:Y:S02]  /*0c70*/  USHF.R.S32.HI UR5, URZ, 0x7, UR5 ;  /* 0x000000073f057899 */ /* 0x000fe40008011405 */
[----:B------:R-:W-:Y:S01]  /*0c80*/  ULEA.HI UR7, UR7, UR6, URZ, 0x7 ;  /* 0x0000000607077291 */ /* 0x000fe2000f8f383f */
[----:B------:R-:W-:-:S03]  /*0c90*/  UMOV UR4, URZ ;  /* 0x0000003f00047c82 */ /* 0x000fc60008000000 */
[----:B------:R-:W-:-:S04]  /*0ca0*/  USHF.R.S32.HI UR7, URZ, 0x7, UR7 ;  /* 0x000000073f077899 */ /* 0x000fc80008011407 */
        /* <DEDUP_REMOVED lines=40> */
.L_x_13985:
[----:B------:R-:W-:Y:S02]  /*0f30*/  UIMAD UR38, UR38, UR4, URZ ;  /* 0x00000004262672a4 */ /* 0x000fe4000f8e023f */
[----:B------:R-:W-:Y:S01]  /*0f40*/  IMAD.U32 R3, RZ, RZ, UR4 ;  /* 0x00000004ff037e24 */ /* 0x000fe2000f8e00ff */
[----:B------:R-:W-:Y:S01]  /*0f50*/  MOV R0, UR9 ;  /* 0x0000000900007c02 */ /* 0x000fe20008000f00 */
[----:B------:R-:W-:Y:S01]  /*0f60*/  VIADD R18, R2, 0xffffff80 ;  /* 0xffffff8002127836 */ /* 0x000fe20000000000 */
[----:B------:R-:W-:Y:S02]  /*0f70*/  PLOP3.LUT P0, PT, PT, PT, PT, 0x80, 0x0 ;  /* 0x000000000000781c */ /* 0x000fe40003f0f070 */
[----:B------:R-:W-:Y:S02]  /*0f80*/  CS2R R118, SRZ ;  /* 0x0000000000767805 */ /* 0x000fe4000001ff00 */
[----:B------:R-:W-:Y:S01]  /*0f90*/  VIADDMNMX R0, R3, UR38, R0, PT ;  /* 0x0000002603007c46 */ /* 0x000fe2000b800100 */
[----:B------:R-:W-:Y:S01]  /*0fa0*/  IMAD.MOV.U32 R3, RZ, RZ, RZ ;  /* 0x000000ffff037224 */ /* 0x000fe200078e00ff */
        /* <DEDUP_REMOVED lines=17> */
[----:B------:R-:W-:-:S03]  /*10c0*/  CS2R R88, SRZ ;  /* 0x0000000000587805 */ /* 0x000fc6000001ff00 */
[----:B------:R-:W-:-:S13]  /*10d0*/  PLOP3.LUT P1, PT, PT, PT, UP0, 0x80, 0x0 ;  /* 0x000000000000781c */ /* 0x000fda0003f2f008 */
[----:B------:R-:W-:Y:S05]  /*10e0*/  @!P1 BRA `(.L_x_13986) ;  /* 0x0000008800349947 */ /* 0x000fea0003800000 */
        /* <DEDUP_REMOVED lines=34> */
.L_x_13987:
[----:B------:R-:W-:-:S04]  /*1310*/  SHF.L.U32 R0, RZ, 0x1f, RZ ;  /* 0x0000001fff007819 */ /* 0x000fc800000006ff */
[----:B------:R-:W0:Y:S02]  /*1320*/  SYNCS.PHASECHK.TRANS64.TRYWAIT P0, [UR39+0x16800], R0 ;  /* 0x01680000ff0075a7 */ /* 0x000e240008000167 */
[----:B0-----:R-:W-:Y:S05]  /*1330*/  @!P0 BRA `(.L_x_13988) ;  /* 0x000000cc00b48947 */ /* 0x001fea0003800000 */
.L_x_14093:
[----:B------:R-:W-:-:S06]  /*1340*/  ULOP3.LUT UR4, UR42, 0x1, URZ, 0xfc, !UPT ;  /* 0x000000012a047892 */ /* 0x000fcc000f8efc3f */
[----:B0-----:R-:W-:-:S05]  /*1350*/  IMAD.U32 R3, RZ, RZ, UR4 ;  /* 0x00000004ff037e24 */ /* 0x001fca000f8e00ff */
[----:B------:R-:W-:-:S13]  /*1360*/  ISETP.NE.AND P0, PT, R3, 0x3, PT ;  /* 0x000000030300780c */ /* 0x000fda0003f05270 */
[----:B------:R-:W-:Y:S05]  /*1370*/  @!P0 BRA `(.L_x_13989) ;  /* 0x0000000000048947 */ /* 0x000fea0003800000 */
[----:B------:R-:W-:Y:S01]  /*1380*/  BPT.TRAP 0x1 ;  /* 0x000000040000795c */ /* 0x000fe20000300000 */
.L_x_13989:
[----:B------:R0:W1:Y:S01]  /*1390*/  SYNCS.PHASECHK.TRANS64.TRYWAIT P2, [UR39+0x16830], R0 ;  /* 0x01683000ff0075a7 */ /* 0x0000620008040167 */
[----:B------:R-:W-:Y:S05]  /*13a0*/  @!P0 BRA `(.L_x_13990) ;  /* 0x0000000000048947 */ /* 0x000fea0003800000 */
[----:B------:R-:W-:Y:S01]  /*13b0*/  BPT.TRAP 0x1 ;  /* 0x000000040000795c */ /* 0x000fe20000300000 */
.L_x_13990:
[----:B------:R-:W-:Y:S01]  /*13c0*/  IMAD.U32 R6, RZ, RZ, UR44 ;  /* 0x0000002cff067e24 */ /* 0x000fe2000f8e00ff */
[----:B------:R-:W-:-:S04]  /*13d0*/  ISETP.NE.AND P1, PT, R17, RZ, PT ;  /* 0x000000ff1100720c */ /* 0x000fc80003f25270 */
[----:B------:R-:W-:Y:S01]  /*13e0*/  LOP3.LUT R6, R6, 0x10000, RZ, 0xfc, !PT ;  /* 0x0001000006067812 */ /* 0x000fe200078efcff */
[----:B-1----:R-:W-:Y:S08]  /*13f0*/  @P2 BRA `(.L_x_13991) ;  /* 0x0000000000082947 */ /* 0x002ff00003800000 */
[----:B------:R-:W1:Y:S02]  /*1400*/  SYNCS.PHASECHK.TRANS64.TRYWAIT P2, [UR39+0x16830], R0 ;  /* 0x01683000ff0075a7 */ /* 0x000e640008040167 */
[----:B-1----:R-:W-:Y:S05]  /*1410*/  @!P2 BRA `(.L_x_13992) ;  /* 0x000000cc0094a947 */ /* 0x002fea0003800000 */
.L_x_13991:
[----:B------:R-:W-:Y:S05]  /*1420*/  WARPSYNC.ALL ;  /* 0x0000000000007948 */ /* 0x000fea0003800000 */
[----:B------:R-:W-:Y:S01]  /*1430*/  IMAD.MOV.U32 R7, RZ, RZ, 0x40000040 ;  /* 0x40000040ff077424 */ /* 0x000fe200078e00ff */
        /* <DEDUP_REMOVED lines=13> */
[----:B------:R-:W-:Y:S01]  /*1510*/  LEA.HI R91, R91, R18, RZ, 0x2 ;  /* 0x000000125b5b7211 */ /* 0x000fe200078f10ff */
[----:B------:R-:W-:Y:S01]  /*1520*/  UMOV UR19, 0x40000040 ;  /* 0x4000004000137882 */ /* 0x000fe20000000000 */
[C---:B------:R-:W-:Y:S01]  /*1530*/  IMAD.IADD R5, R18.reuse, 0x1, -R5 ;  /* 0x0000000112057824 */ /* 0x040fe200078e0a05 */
[----:B------:R-:W-:Y:S01]  /*1540*/  UIADD3 UR14, UR24, 0x4, URZ ;  /* 0x00000004180e7890 */ /* 0x000fe2000fffe03f */
[----:B------:R-:W-:Y:S01]  /*1550*/  LOP3.LUT R91, R91, 0xfffffffc, RZ, 0xc0, !PT ;  /* 0xfffffffc5b5b7812 */ /* 0x000fe200078ec0ff */
[----:B------:R-:W-:Y:S01]  /*1560*/  UIADD3 UR12, UR16, 0x4, URZ ;  /* 0x00000004100c7890 */ /* 0x000fe2000fffe03f */
[----:B------:R-:W-:Y:S01]  /*1570*/  IMAD.HI R10, R19, 0x55555556, RZ ;  /* 0x55555556130a7827 */ /* 0x000fe200078e02ff */
[----:B------:R-:W-:Y:S01]  /*1580*/  UMOV UR10, UR24 ;  /* 0x00000018000a7c82 */ /* 0x000fe20008000000 */
[----:B------:R-:W-:Y:S01]  /*1590*/  UIADD3 UR18, UR24, 0x6, URZ ;  /* 0x0000000618127890 */ /* 0x000fe2000fffe03f */
[----:B------:R-:W-:Y:S01]  /*15a0*/  HGMMA.64x128x16.F32.BF16 R24, gdesc[UR8], RZ, !UPT, gsb0 ;  /* 0x01e00000081879f0 */ /* 0x000fe2000c0018ff */
[----:B------:R-:W-:Y:S01]  /*15b0*/  UIADD3 UR8, UR16, 0x2, URZ ;  /* 0x0000000210087890 */ /* 0x000fe2000fffe03f */
[----:B01----:R-:W-:Y:S01]  /*15c0*/  SHF.R.S32.HI R0, RZ, 0x1f, R5 ;  /* 0x0000001fff007819 */ /* 0x003fe20000011405 */
[----:B------:R-:W-:Y:S01]  /*15d0*/  UIADD3 UR10, UR24, 0x2, URZ ;  /* 0x00000002180a7890 */ /* 0x000fe2000fffe03f */
[----:B------:R-:W-:Y:S01]  /*15e0*/  IADD3 R91, R18, -R91, RZ ;  /* 0x8000005b125b7210 */ /* 0x000fe20007ffe0ff */
[----:B------:R-:W-:Y:S01]  /*15f0*/  UMOV UR9, 0x40000040 ;  /* 0x4000004000097882 */ /* 0x000fe20000000000 */
[----:B------:R-:W-:Y:S01]  /*1600*/  UMOV UR11, 0x40000040 ;  /* 0x40000040000b7882 */ /* 0x000fe20000000000 */
[----:B------:R-:W-:Y:S01]  /*1610*/  UIADD3 UR16, UR16, 0x6, URZ ;  /* 0x0000000610107890 */ /* 0x000fe2000fffe03f */
[CC--:B------:R-:W-:Y:S01]  /*1620*/  LEA.HI R8, R0.reuse, R5.reuse, RZ, 0x2 ;  /* 0x0000000500087211 */ /* 0x0c0fe200078f10ff */
[----:B------:R-:W-:Y:S01]  /*1630*/  ULDC UR4, c[0x0][0x448] ;  /* 0x0001120000047ab9 */ /* 0x000fe20000000800 */
[----:B------:R-:W-:Y:S01]  /*1640*/  LEA.HI R4, R0, R5, RZ, 0x5 ;  /* 0x0000000500047211 */ /* 0x000fe200078f28ff */
[----:B------:R-:W-:Y:S01]  /*1650*/  UISETP.NE.AND UP0, UPT, UR4, 0x1, UPT ;  /* 0x000000010400788c */ /* 0x000fe2000bf05270 */
[--C-:B------:R-:W-:Y:S01]  /*1660*/  SHF.R.S32.HI R0, RZ, 0x2, R8.reuse ;  /* 0x00000002ff007819 */ /* 0x100fe20000011408 */
[----:B------:R-:W-:Y:S01]  /*1670*/  ULDC UR6, c[0x0][0x2f0] ;  /* 0x0000bc0000067ab9 */ /* 0x000fe20000000800 */
[----:B------:R-:W-:Y:S01]  /*1680*/  SHF.R.S32.HI R17, RZ, 0x1f, R8 ;  /* 0x0000001fff117819 */ /* 0x000fe20000011408 */
[----:B------:R-:W-:Y:S01]  /*1690*/  UMOV UR4, 0xffffff80 ;  /* 0xffffff8000047882 */ /* 0x000fe20000000000 */
[----:B------:R-:W-:Y:S01]  /*16a0*/  SHF.R.S32.HI R4, RZ, 0x5, R4 ;  /* 0x00000005ff047819 */ /* 0x000fe20000011404 */
[----:B------:R-:W-:Y:S01]  /*16b0*/  UIMAD UR4, UR43, UR4, 0x80 ;  /* 0x000000802b0474a4 */ /* 0x000fe2000f8e0204 */
[----:B------:R-:W-:Y:S01]  /*16c0*/  LEA.HI R17, R17, R0, RZ, 0x3 ;  /* 0x0000000011117211 */ /* 0x000fe200078f18ff */
[----:B------:R-:W-:Y:S01]  /*16d0*/  ULDC UR7, c[0x0][0x288] ;  /* 0x0000a20000077ab9 */ /* 0x000fe20000000800 */
[----:B------:R-:W-:Y:S01]  /*16e0*/  LEA R12, R4, UR41, 0x4 ;  /* 0x00000029040c7c11 */ /* 0x000fe2000f8e20ff */
[----:B------:R-:W-:Y:S01]  /*16f0*/  UIADD3 UR26, UR43, -0x2, URZ ;  /* 0xfffffffe2b1a7890 */ /* 0x000fe2000fffe03f */
[----:B------:R-:W-:Y:S01]  /*1700*/  LEA.HI R10, R10, R10, RZ, 0x1 ;  /* 0x0000000a0a0a7211 */ /* 0x000fe200078f08ff */
[----:B------:R-:W-:Y:S01]  /*1710*/  @UP0 ULDC UR5, c[0x0][0x44c] ;  /* 0x0001130000050ab9 */ /* 0x000fe20000000800 */
[----:B------:R-:W-:-:S02]  /*1720*/  LOP3.LUT R17, R17, 0xfffffff8, RZ, 0xc0, !PT ;  /* 0xfffffff811117812 */ /* 0x000fc400078ec0ff */
[----:B------:R-:W-:Y:S02]  /*1730*/  CS2R R118, SRZ ;  /* 0x0000000000767805 */ /* 0x000fe4000001ff00 */
[C---:B------:R-:W-:Y:S01]  /*1740*/  LEA.HI R4, R91.reuse, R91, RZ, 0x1 ;  /* 0x0000005b5b047211 */ /* 0x040fe200078f08ff */
[----:B------:R-:W-:Y:S01]  /*1750*/  IMAD R10, R10, -0x3, R19 ;  /* 0xfffffffd0a0a7824 */ /* 0x000fe200078e0213 */
[----:B------:R-:W-:Y:S01]  /*1760*/  IADD3 R17, R12, R0, -R17 ;  /* 0x000000000c117210 */ /* 0x000fe20007ffe811 */
[----:B------:R-:W-:Y:S01]  /*1770*/  IMAD.U32 R12, RZ, RZ, UR6 ;  /* 0x00000006ff0c7e24 */ /* 0x000fe2000f8e00ff */
[----:B------:R-:W-:Y:S02]  /*1780*/  LOP3.LUT R4, R4, 0x1ffffffe, RZ, 0xc0, !PT ;  /* 0x1ffffffe04047812 */ /* 0x000fe400078ec0ff */
[----:B------:R-:W-:Y:S01]  /*1790*/  PLOP3.LUT P2, PT, PT, PT, UP0, 0x80, 0x0 ;  /* 0x000000000000781c */ /* 0x000fe20003f4f008 */
[----:B------:R-:W-:Y:S01]  /*17a0*/  IMAD R17, R10, 0x40, R17 ;  /* 0x000000400a117824 */ /* 0x000fe200078e0211 */
[----:B------:R-:W-:Y:S01]  /*17b0*/  LOP3.LUT R8, R8, 0x7ffffffc, RZ, 0xc0, !PT ;  /* 0x7ffffffc08087812 */ /* 0x000fe200078ec0ff */
[----:B------:R-:W-:-:S04]  /*17c0*/  IMAD.IADD R4, R91, 0x1, -R4 ;  /* 0x000000015b047824 */ /* 0x000fc800078e0a04 */
[----:B------:R-:W-:Y:S02]  /*17d0*/  IMAD R4, R4, 0x8, R17 ;  /* 0x0000000804047824 */ /* 0x000fe400078e0211 */
[----:B------:R-:W-:Y:S02]  /*17e0*/  IMAD.IADD R5, R5, 0x1, -R8 ;  /* 0x0000000105057824 */ /* 0x000fe400078e0a08 */
[----:B------:R-:W-:Y:S02]  /*17f0*/  IMAD.MOV.U32 R20, RZ, RZ, R4 ;  /* 0x000000ffff147224 */ /* 0x000fe400078e0004 */
[----:B------:R-:W-:Y:S01]  /*1800*/  @P2 IMAD.HI.U32 R0, R4, UR5, RZ ;  /* 0x0000000504002c27 */ /* 0x000fe2000f8e00ff */
[----:B------:R-:W-:-:S04]  /*1810*/  @UP0 ULDC UR5, c[0x0][0x450] ;  /* 0x0001140000050ab9 */ /* 0x000fc80000000800 */
[----:B------:R-:W-:Y:S01]  /*1820*/  @P2 SHF.R.U32.HI R20, RZ, UR5, R0 ;  /* 0x00000005ff142c19 */ /* 0x000fe20008011600 */
[----:B------:R-:W-:Y:S02]  /*1830*/  UIADD3 UR5, UR4, 0x1, URZ ;  /* 0x0000000104057890 */ /* 0x000fe4000fffe03f */
[----:B------:R-:W-:Y:S02]  /*1840*/  UIMAD UR4, UR37, UR6, UR4 ;  /* 0x00000006250472a4 */ /* 0x000fe4000f8e0204 */
[----:B------:R-:W0:Y:S01]  /*1850*/  SHFL.IDX PT, R14, R20, RZ, 0x1c1f ;  /* 0x001c1fff140e7589 */ /* 0x000e2200000e0000 */
[----:B------:R-:W-:Y:S01]  /*1860*/  UIMAD UR6, UR37, UR6, -UR7 ;  /* 0x00000006250672a4 */ /* 0x000fe2000f8e0a07 */
[----:B------:R-:W-:Y:S02]  /*1870*/  MOV R10, UR5 ;  /* 0x00000005000a7c02 */ /* 0x000fe40008000f00 */
[----:B------:R-:W-:Y:S01]  /*1880*/  IMAD.U32 R18, RZ, RZ, UR4 ;  /* 0x00000004ff127e24 */ /* 0x000fe2000f8e00ff */
[----:B------:R-:W1:Y:S01]  /*1890*/  SHFL.IDX PT, R20, R20, 0x1, 0x1c1f ;  /* 0x003c1f0014147f89 */ /* 0x000e6200000e0000 */
[----:B------:R-:W-:Y:S01]  /*18a0*/  ULDC UR4, c[0x0][0x988] ;  /* 0x0002620000047ab9 */ /* 0x000fe20000000800 */
[----:B------:R-:W-:-:S02]  /*18b0*/  IMAD R17, R5, -0x2, R10 ;  /* 0xfffffffe05117824 */ /* 0x000fc400078e020a */
[----:B------:R-:W-:Y:S02]  /*18c0*/  IMAD R18, R5, -0x2, R18 ;  /* 0xfffffffe05127824 */ /* 0x000fe400078e0212 */
[----:B------:R-:W-:Y:S01]  /*18d0*/  IMAD R17, R12, UR37, R17 ;  /* 0x000000250c117c24 */ /* 0x000fe2000f8e0211 */
        /* <DEDUP_REMOVED lines=22> */
[----:B------:R-:W-:-:S02]  /*1a40*/  VIADD R85, R17, -UR7 ;  /* 0x8000000711557c36 */ /* 0x000fc40008000000 */
[----:B------:R-:W-:Y:S01]  /*1a50*/  FMUL.FTZ R15, R32, UR10 ;  /* 0x0000000a200f7c20 */ /* 0x000fe20008410000 */
[----:B------:R-:W-:Y:S01]  /*1a60*/  FMUL.FTZ R32, R33, UR10 ;  /* 0x0000000a21207c20 */ /* 0x000fe20008410000 */
[----:B------:R-:W3:Y:S01]  /*1a70*/  MUFU.TANH R11, R11 ;  /* 0x0000000b000b7308 */ /* 0x000ee20000002400 */
[----:B------:R-:W-:Y:S01]  /*1a80*/  FMUL.FTZ R28, R36, UR10 ;  /* 0x0000000a241c7c20 */ /* 0x000fe20008410000 */
[----:B0-----:R-:W-:Y:S01]  /*1a90*/  VIADDMNMX R85, R14, R85, R18, PT ;  /* 0x000000550e557246 */ /* 0x001fe20003800112 */
[----:B------:R-:W-:Y:S01]  /*1aa0*/  FMUL.FTZ R24, R72, UR10 ;  /* 0x0000000a48187c20 */ /* 0x000fe20008410000 */
[----:B------:R-:W-:Y:S01]  /*1ab0*/  FMUL.FTZ R72, R77, UR10 ;  /* 0x0000000a4d487c20 */ /* 0x000fe20008410000 */
[----:B------:R-:W-:Y:S01]  /*1ac0*/  FMUL.FTZ R10, R30, UR10 ;  /* 0x0000000a1e0a7c20 */ /* 0x000fe20008410000 */
[----:B------:R-:W-:Y:S01]  /*1ad0*/  ISETP.GT.AND P3, PT, R85, RZ, PT ;  /* 0x000000ff5500720c */ /* 0x000fe20003f64270 */
[----:B------:R-:W-:Y:S01]  /*1ae0*/  FMUL.FTZ R9, R37, UR10 ;  /* 0x0000000a25097c20 */ /* 0x000fe20008410000 */
[----:B------:R-:W0:Y:S01]  /*1af0*/  MUFU.TANH R13, R13 ;  /* 0x0000000d000d7308 */ /* 0x000e220000002400 */
[C---:B------:R-:W-:Y:S01]  /*1b00*/  ISETP.GT.AND P4, PT, R85.reuse, 0x1, PT ;  /* 0x000000015500780c */ /* 0x040fe20003f84270 */
[----:B------:R-:W-:Y:S01]  /*1b10*/  FMUL.FTZ R37, R56, UR10 ;  /* 0x0000000a38257c20 */ /* 0x000fe20008410000 */
[----:B------:R-:W-:Y:S01]  /*1b20*/  ISETP.GT.AND P5, PT, R85, 0x8, PT ;  /* 0x000000085500780c */ /* 0x000fe20003fa4270 */
[----:B------:R-:W-:Y:S01]  /*1b30*/  FMUL.FTZ R56, R64, UR10 ;  /* 0x0000000a40387c20 */ /* 0x000fe20008410000 */
[----:B--2---:R-:W-:Y:S01]  /*1b40*/  FSEL R77, R3, -INF , P3 ;  /* 0xff800000034d7808 */ /* 0x004fe20001800000 */
[----:B------:R-:W-:Y:S01]  /*1b50*/  FMUL.FTZ R64, R73, UR10 ;  /* 0x0000000a49407c20 */ /* 0x000fe20008410000 */
[----:B------:R-:W-:Y:S01]  /*1b60*/  FMUL.FTZ R0, R26, UR10 ;  /* 0x0000000a1a007c20 */ /* 0x000fe20008410000 */
[----:B------:R-:W2:Y:S01]  /*1b70*/  MUFU.TANH R25, R25 ;  /* 0x0000001900197308 */ /* 0x000ea20000002400 */
[----:B---3--:R-:W-:Y:S01]  /*1b80*/  FSEL R30, R11, -INF , P4 ;  /* 0xff8000000b1e7808 */ /* 0x008fe20002000000 */
[----:B------:R-:W-:Y:S01]  /*1b90*/  FMUL.FTZ R29, R40, UR10 ;  /* 0x0000000a281d7c20 */ /* 0x000fe20008410000 */
[----:B------:R-:W-:Y:S01]  /*1ba0*/  ISETP.GT.AND P3, PT, R85, 0x9, PT ;  /* 0x000000095500780c */ /* 0x000fe20003f64270 */
[----:B------:R-:W-:Y:S01]  /*1bb0*/  FMUL.FTZ R36, R69, UR10 ;  /* 0x0000000a45247c20 */ /* 0x000fe20008410000 */
[----:B------:R-:W-:Y:S01]  /*1bc0*/  FMNMX.FTZ R26, R77, R30, !PT ;  /* 0x0000001e4d1a7209 */ /* 0x000fe20007810000 */
[----:B------:R-:W-:Y:S01]  /*1bd0*/  FMUL.FTZ R14, R34, UR10 ;  /* 0x0000000a220e7c20 */ /* 0x000fe20008410000 */
[----:B------:R-:W-:Y:S01]  /*1be0*/  ISETP.GT.AND P4, PT, R85, 0x10, PT ;  /* 0x000000105500780c */ /* 0x000fe20003f84270 */
[----:B------:R-:W3:Y:S01]  /*1bf0*/  MUFU.TANH R15, R15 ;  /* 0x0000000f000f7308 */ /* 0x000ee20000002400 */
        /* <DEDUP_REMOVED lines=8> */
[----:B--2---:R-:W-:Y:S01]  /*1c80*/  FSEL R69, R25, -INF , P3 ;  /* 0xff80000019457808 */ /* 0x004fe20001800000 */
[----:B------:R-:W-:Y:S01]  /*1c90*/  FMUL.FTZ R44, R57, UR10 ;  /* 0x0000000a392c7c20 */ /* 0x000fe20008410000 */
[----:B------:R-:W-:Y:S01]  /*1ca0*/  ISETP.GT.AND P3, PT, R85, 0x11, PT ;  /* 0x000000115500780c */ /* 0x000fe20003f64270 */
[----:B------:R-:W-:Y:S01]  /*1cb0*/  FMUL.FTZ R40, R48, UR10 ;  /* 0x0000000a30287c20 */ /* 0x000fe20008410000 */
[----:B------:R-:W-:Y:S01]  /*1cc0*/  FMNMX.FTZ R34, R69, R34, !PT ;  /* 0x0000002245227209 */ /* 0x000fe20007810000 */
        /* <DEDUP_REMOVED lines=19> */
[----:B--2---:R-:W-:-:S02]  /*1e00*/  FSEL R57, R28, -INF , P4 ;  /* 0xff8000001c397808 */ /* 0x004fc40002000000 */
[----:B------:R-:W-:Y:S02]  /*1e10*/  ISETP.GT.AND P4, PT, R85, 0x20, PT ;  /* 0x000000205500780c */ /* 0x000fe40003f84270 */
[----:B------:R-:W-:Y:S02]  /*1e20*/  FMNMX.FTZ R34, R57, R34, !PT ;  /* 0x0000002239227209 */ /* 0x000fe40007810000 */
[----:B-1----:R-:W-:Y:S01]  /*1e30*/  IADD3 R17, R20, -UR7, R17 ;  /* 0x8000000714117c10 */ /* 0x002fe2000fffe011 */
[----:B------:R-:W1:Y:S01]  /*1e40*/  MUFU.TANH R88, R88 ;  /* 0x0000005800587308 */ /* 0x000e620000002400 */
[----:B---3--:R-:W-:Y:S01]  /*1e50*/  FSEL R53, R9, -INF , P3 ;  /* 0xff80000009357808 */ /* 0x008fe20001800000 */
[----:B------:R-:W-:Y:S01]  /*1e60*/  @UP0 ULDC UR7, c[0x0][0x450] ;  /* 0x0001140000070ab9 */ /* 0x000fe20000000800 */
[----:B------:R-:W-:Y:S02]  /*1e70*/  ISETP.GT.AND P3, PT, R85, 0x21, PT ;  /* 0x000000215500780c */ /* 0x000fe40003f64270 */
[----:B------:R-:W-:-:S02]  /*1e80*/  FMNMX.FTZ R34, R53, R34, !PT ;  /* 0x0000002235227209 */ /* 0x000fc40007810000 */
[----:B------:R-:W-:Y:S01]  /*1e90*/  VIMNMX R18, R18, R17, PT ;  /* 0x0000001112127248 */ /* 0x000fe20003fe0100 */
[----:B------:R-:W2:Y:S01]  /*1ea0*/  MUFU.TANH R33, R33 ;  /* 0x0000002100217308 */ /* 0x000ea20000002400 */
[----:B0-----:R-:W-:Y:S02]  /*1eb0*/  FSEL R49, R29, -INF , P4 ;  /* 0xff8000001d317808 */ /* 0x001fe40002000000 */
[----:B------:R-:W-:Y:S02]  /*1ec0*/  ISETP.GT.AND P4, PT, R85, 0x28, PT ;  /* 0x000000285500780c */ /* 0x000fe40003f84270 */
[----:B------:R-:W-:Y:S01]  /*1ed0*/  FMNMX.FTZ R38, R49, R34, !PT ;  /* 0x0000002231267209 */ /* 0x000fe20007810000 */
[----:B------:R-:W-:Y:S01]  /*1ee0*/  FMUL.FTZ R34, R43, UR10 ;  /* 0x0000000a2b227c20 */ /* 0x000fe20008410000 */
[----:B------:R-:W-:Y:S01]  /*1ef0*/  ISETP.GT.AND P5, PT, R18, 0x8, PT ;  /* 0x000000081200780c */ /* 0x000fe20003fa4270 */
[----:B------:R-:W0:Y:S01]  /*1f00*/  MUFU.TANH R89, R89 ;  /* 0x0000005900597308 */ /* 0x000e220000002400 */
[----:B-1----:R-:W-:-:S02]  /*1f10*/  FSEL R45, R88, -INF , P3 ;  /* 0xff800000582d7808 */ /* 0x002fc40001800000 */
[----:B------:R-:W-:Y:S02]  /*1f20*/  ISETP.GT.AND P3, PT, R85, 0x29, PT ;  /* 0x000000295500780c */ /* 0x000fe40003f64270 */
[----:B------:R-:W-:-:S03]  /*1f30*/  FMNMX.FTZ R38, R45, R38, !PT ;  /* 0x000000262d267209 */ /* 0x000fc60007810000 */
[----:B------:R-:W1:Y:S08]  /*1f40*/  MUFU.TANH R40, R40 ;  /* 0x0000002800287308 */ /* 0x000e700000002400 */
[----:B------:R-:W3:Y:S08]  /*1f50*/  MUFU.TANH R48, R48 ;  /* 0x0000003000307308 */ /* 0x000ef00000002400 */
[----:B------:R-:W4:Y:S08]  /*1f60*/  MUFU.TANH R23, R23 ;  /* 0x0000001700177308 */ /* 0x000f300000002400 */
[----:B------:R2:W-:Y:S08]  /*1f70*/  MUFU.TANH R28, R39 ;  /* 0x00000027001c7308 */ /* 0x0005f00000002400 */
[----:B------:R-:W5:Y:S01]  /*1f80*/  MUFU.TANH R21, R21 ;  /* 0x0000001500157308 */ /* 0x000f620000002400 */
[----:B--2---:R-:W-:-:S02]  /*1f90*/  FSEL R39, R33, -INF , P4 ;  /* 0xff80000021277808 */ /* 0x004fc40002000000 */
[----:B------:R-:W-:Y:S02]  /*1fa0*/  ISETP.GT.AND P4, PT, R85, 0x30, PT ;  /* 0x000000305500780c */ /* 0x000fe40003f84270 */
[----:B0-----:R-:W-:Y:S02]  /*1fb0*/  FSEL R33, R89, -INF , P3 ;  /* 0xff80000059217808 */ /* 0x001fe40001800000 */
[----:B------:R-:W-:Y:S01]  /*1fc0*/  FMNMX.FTZ R42, R39, R38, !PT ;  /* 0x00000026272a7209 */ /* 0x000fe20007810000 */
[----:B------:R-:W0:Y:S01]  /*1fd0*/  MUFU.TANH R37, R37 ;  /* 0x0000002500257308 */ /* 0x000e220000002400 */
[----:B------:R-:W-:Y:S01]  /*1fe0*/  ISETP.GT.AND P3, PT, R85, 0x31, PT ;  /* 0x000000315500780c */ /* 0x000fe20003f64270 */
[----:B------:R-:W-:Y:S01]  /*1ff0*/  FMUL.FTZ R38, R46, UR10 ;  /* 0x0000000a2e267c20 */ /* 0x000fe20008410000 */
[----:B-1----:R-:W-:Y:S01]  /*2000*/  FSEL R29, R40, -INF , P4 ;  /* 0xff800000281d7808 */ /* 0x002fe20002000000 */
[----:B------:R-:W-:Y:S01]  /*2010*/  FMUL.FTZ R40, R47, UR10 ;  /* 0x0000000a2f287c20 */ /* 0x000fe20008410000 */
[----:B------:R-:W-:-:S02]  /*2020*/  FMNMX.FTZ R42, R33, R42, !PT ;  /* 0x0000002a212a7209 */ /* 0x000fc40007810000 */
[----:B------:R-:W-:Y:S01]  /*2030*/  ISETP.GT.AND P4, PT, R85, 0x38, PT ;  /* 0x000000385500780c */ /* 0x000fe20003f84270 */
[----:B------:R-:W1:Y:S01]  /*2040*/  MUFU.TANH R44, R44 ;  /* 0x0000002c002c7308 */ /* 0x000e620000002400 */
[----:B---3--:R-:W-:Y:S02]  /*2050*/  FSEL R25, R48, -INF , P3 ;  /* 0xff80000030197808 */ /* 0x008fe40001800000 */
[----:B------:R-:W-:Y:S02]  /*2060*/  FMNMX.FTZ R42, R29, R42, !PT ;  /* 0x0000002a1d2a7209 */ /* 0x000fe40007810000 */
[----:B------:R-:W-:Y:S02]  /*2070*/  ISETP.GT.AND P3, PT, R85, 0x39, PT ;  /* 0x000000395500780c */ /* 0x000fe40003f64270 */
[----:B----4-:R-:W-:Y:S01]  /*2080*/  FSEL R23, R23, -INF , P4 ;  /* 0xff80000017177808 */ /* 0x010fe20002000000 */
[----:B------:R-:W2:Y:S01]  /*2090*/  MUFU.TANH R60, R60 ;  /* 0x0000003c003c7308 */ /* 0x000ea20000002400 */
[----:B------:R-:W-:-:S02]  /*20a0*/  FMNMX.FTZ R42, R25, R42, !PT ;  /* 0x0000002a192a7209 */ /* 0x000fc40007810000 */
[----:B------:R-:W-:Y:S02]  /*20b0*/  ISETP.GT.AND P4, PT, R85, 0x40, PT ;  /* 0x000000405500780c */ /* 0x000fe40003f84270 */
[----:B-----5:R-:W-:Y:S02]  /*20c0*/  FSEL R21, R21, -INF , P3 ;  /* 0xff80000015157808 */ /* 0x020fe40001800000 */
[----:B------:R-:W-:Y:S01]  /*20d0*/  FMNMX.FTZ R46, R23, R42, !PT ;  /* 0x0000002a172e7209 */ /* 0x000fe20007810000 */
[----:B------:R-:W3:Y:S01]  /*20e0*/  MUFU.TANH R90, R90 ;  /* 0x0000005a005a7308 */ /* 0x000ee20000002400 */
[----:B------:R-:W-:Y:S01]  /*20f0*/  ISETP.GT.AND P3, PT, R85, 0x41, PT ;  /* 0x000000415500780c */ /* 0x000fe20003f64270 */
[----:B------:R-:W-:Y:S01]  /*2100*/  FMUL.FTZ R42, R50, UR10 ;  /* 0x0000000a322a7c20 */ /* 0x000fe20008410000 */
[----:B0-----:R-:W-:Y:S02]  /*2110*/  FSEL R19, R37, -INF , P4 ;  /* 0xff80000025137808 */ /* 0x001fe40002000000 */
[----:B------:R-:W-:-:S02]  /*2120*/  FMNMX.FTZ R46, R21, R46, !PT ;  /* 0x0000002e152e7209 */ /* 0x000fc40007810000 */
[----:B------:R-:W-:Y:S01]  /*2130*/  ISETP.GT.AND P4, PT, R85, 0x48, PT ;  /* 0x000000485500780c */ /* 0x000fe20003f84270 */
[----:B------:R-:W0:Y:S01]  /*2140*/  MUFU.TANH R56, R56 ;  /* 0x0000003800387308 */ /* 0x000e220000002400 */
[----:B-1----:R-:W-:Y:S01]  /*2150*/  FSEL R3, R44, -INF , P3 ;  /* 0xff8000002c037808 */ /* 0x002fe20001800000 */
[----:B------:R-:W-:Y:S01]  /*2160*/  FMUL.FTZ R44, R51, UR10 ;  /* 0x0000000a332c7c20 */ /* 0x000fe20008410000 */
[----:B------:R-:W-:Y:S02]  /*2170*/  FMNMX.FTZ R46, R19, R46, !PT ;  /* 0x0000002e132e7209 */ /* 0x000fe40007810000 */
[----:B------:R-:W-:Y:S02]  /*2180*/  ISETP.GT.AND P3, PT, R85, 0x49, PT ;  /* 0x000000495500780c */ /* 0x000fe40003f64270 */
[----:B--2---:R-:W-:Y:S01]  /*2190*/  FSEL R9, R60, -INF , P4 ;  /* 0xff8000003c097808 */ /* 0x004fe20002000000 */
[----:B------:R-:W1:Y:S01]  /*21a0*/  MUFU.TANH R41, R41 ;  /* 0x0000002900297308 */ /* 0x000e620000002400 */
[----:B------:R-:W-:Y:S01]  /*21b0*/  FMNMX.FTZ R46, R3, R46, !PT ;  /* 0x0000002e032e7209 */ /* 0x000fe20007810000 */
[----:B------:R-:W-:Y:S01]  /*21c0*/  FMUL.FTZ R60, R82, UR10 ;  /* 0x0000000a523c7c20 */ /* 0x000fe20008410000 */
[----:B------:R-:W-:-:S02]  /*21d0*/  ISETP.GT.AND P4, PT, R85, 0x50, PT ;  /* 0x000000505500780c */ /* 0x000fc40003f84270 */
[----:B---3--:R-:W-:Y:S02]  /*21e0*/  FSEL R11, R90, -INF , P3 ;  /* 0xff8000005a0b7808 */ /* 0x008fe40001800000 */
[----:B------:R-:W-:Y:S01]  /*21f0*/  FMNMX.FTZ R48, R9, R46, !PT ;  /* 0x0000002e09307209 */ /* 0x000fe20007810000 */
[----:B------:R-:W2:Y:S01]  /*2200*/  MUFU.TANH R52, R52 ;  /* 0x0000003400347308 */ /* 0x000ea20000002400 */
        /* <DEDUP_REMOVED lines=8> */
[----:B-1----:R-:W-:Y:S01]  /*2290*/  FSEL R15, R41, -INF , P3 ;  /* 0xff800000290f7808 */ /* 0x002fe20001800000 */
[----:B------:R-:W-:Y:S01]  /*22a0*/  FMUL.FTZ R62, R83, UR10 ;  /* 0x0000000a533e7c20 */ /* 0x000fe20008410000 */
[----:B------:R-:W-:Y:S01]  /*22b0*/  FMNMX.FTZ R50, R13, R48, !PT ;  /* 0x000000300d327209 */ /* 0x000fe20007810000 */
[----:B------:R-:W-:Y:S01]  /*22c0*/  FMUL.FTZ R48, R55, UR10 ;  /* 0x0000000a37307c20 */ /* 0x000fe20008410000 */
[----:B------:R-:W-:-:S02]  /*22d0*/  ISETP.GT.AND P3, PT, R85, 0x59, PT ;  /* 0x000000595500780c */ /* 0x000fc40003f64270 */
[----:B------:R-:W-:Y:S01]  /*22e0*/  FMNMX.FTZ R50, R15, R50, !PT ;  /* 0x000000320f327209 */ /* 0x000fe20007810000 */
[----:B------:R-:W1:Y:S01]  /*22f0*/  MUFU.TANH R24, R24 ;  /* 0x0000001800187308 */ /* 0x000e620000002400 */
[----:B--2---:R-:W-:Y:S01]  /*2300*/  FSEL R27, R52, -INF , P4 ;  /* 0xff800000341b7808 */ /* 0x004fe20002000000 */
[----:B------:R-:W-:Y:S01]  /*2310*/  FMUL.FTZ R52, R59, UR10 ;  /* 0x0000000a3b347c20 */ /* 0x000fe20008410000 */
[----:B------:R-:W-:-:S05]  /*2320*/  ISETP.GT.AND P4, PT, R85, 0x60, PT ;  /* 0x000000605500780c */ /* 0x000fca0003f84270 */
[----:B------:R-:W2:Y:S01]  /*2330*/  MUFU.TANH R64, R64 ;  /* 0x0000004000407308 */ /* 0x000ea20000002400 */
[----:B0-----:R-:W-:Y:S02]  /*2340*/  FSEL R31, R36, -INF , P3 ;  /* 0xff800000241f7808 */ /* 0x001fe40001800000 */
[----:B------:R-:W-:Y:S01]  /*2350*/  FMNMX.FTZ R36, R27, R50, !PT ;  /* 0x000000321b247209 */ /* 0x000fe20007810000 */
[----:B------:R-:W-:Y:S01]  /*2360*/  FMUL.FTZ R50, R58, UR10 ;  /* 0x0000000a3a327c20 */ /* 0x000fe20008410000 */
[----:B------:R-:W-:Y:S01]  /*2370*/  ISETP.GT.AND P3, PT, R85, 0x61, PT ;  /* 0x000000615500780c */ /* 0x000fe20003f64270 */
[----:B------:R-:W-:Y:S01]  /*2380*/  FMUL.FTZ R58, R74, UR10 ;  /* 0x0000000a4a3a7c20 */ /* 0x000fe20008410000 */
[----:B------:R-:W-:Y:S01]  /*2390*/  FMNMX.FTZ R36, R31, R36, !PT ;  /* 0x000000241f247209 */ /* 0x000fe20007810000 */
[----:B------:R-:W0:Y:S01]  /*23a0*/  MUFU.TANH R68, R68 ;  /* 0x0000004400447308 */ /* 0x000e220000002400 */
[----:B-1----:R-:W-:Y:S01]  /*23b0*/  FSEL R35, R24, -INF , P4 ;  /* 0xff80000018237808 */ /* 0x002fe20002000000 */
[----:B------:R-:W-:Y:S01]  /*23c0*/  FMUL.FTZ R74, R86, UR10 ;  /* 0x0000000a564a7c20 */ /* 0x000fe20008410000 */
[----:B------:R-:W-:-:S02]  /*23d0*/  ISETP.GT.AND P4, PT, R85, 0x68, PT ;  /* 0x000000685500780c */ /* 0x000fc40003f84270 */
[----:B------:R-:W-:-:S03]  /*23e0*/  FMNMX.FTZ R36, R35, R36, !PT ;  /* 0x0000002423247209 */ /* 0x000fc60007810000 */
[----:B------:R-:W1:Y:S01]  /*23f0*/  MUFU.TANH R72, R72 ;  /* 0x0000004800487308 */ /* 0x000e620000002400 */
[----:B--2---:R-:W-:Y:S01]  /*2400*/  FSEL R37, R64, -INF , P3 ;  /* 0xff80000040257808 */ /* 0x004fe20001800000 */
[----:B------:R-:W-:Y:S01]  /*2410*/  FMUL.FTZ R64, R70, UR10 ;  /* 0x0000000a46407c20 */ /* 0x000fe20008410000 */
[----:B------:R-:W-:Y:S01]  /*2420*/  ISETP.GT.AND P3, PT, R85, 0x69, PT ;  /* 0x000000695500780c */ /* 0x000fe20003f64270 */
[----:B------:R-:W-:Y:S01]  /*2430*/  FMUL.FTZ R70, R78, UR10 ;  /* 0x0000000a4e467c20 */ /* 0x000fe20008410000 */
[----:B------:R-:W-:Y:S01]  /*2440*/  FMNMX.FTZ R36, R37, R36, !PT ;  /* 0x0000002425247209 */ /* 0x000fe20007810000 */
[----:B------:R-:W-:Y:S02]  /*2450*/  FMUL.FTZ R78, R87, UR10 ;  /* 0x0000000a574e7c20 */ /* 0x000fe40008410000 */
[----:B------:R-:W2:Y:S01]  /*2460*/  MUFU.TANH R76, R76 ;  /* 0x0000004c004c7308 */ /* 0x000ea20000002400 */
[----:B0-----:R-:W-:Y:S01]  /*2470*/  FSEL R41, R68, -INF , P4 ;  /* 0xff80000044297808 */ /* 0x001fe20002000000 */
[----:B------:R-:W-:Y:S01]  /*2480*/  FMUL.FTZ R68, R79, UR10 ;  /* 0x0000000a4f447c20 */ /* 0x000fe20008410000 */
[----:B------:R-:W-:-:S02]  /*2490*/  ISETP.GT.AND P4, PT, R85, 0x70, PT ;  /* 0x000000705500780c */ /* 0x000fc40003f84270 */
[----:B------:R-:W-:-:S03]  /*24a0*/  FMNMX.FTZ R36, R41, R36, !PT ;  /* 0x0000002429247209 */ /* 0x000fc60007810000 */
[----:B------:R-:W0:Y:S01]  /*24b0*/  MUFU.TANH R80, R80 ;  /* 0x0000005000507308 */ /* 0x000e220000002400 */
[----:B-1----:R-:W-:Y:S01]  /*24c0*/  FSEL R43, R72, -INF , P3 ;  /* 0xff800000482b7808 */ /* 0x002fe20001800000 */
[----:B------:R-:W-:Y:S01]  /*24d0*/  FMUL.FTZ R72, R66, UR10 ;  /* 0x0000000a42487c20 */ /* 0x000fe20008410000 */
[----:B------:R-:W-:Y:S01]  /*24e0*/  ISETP.GT.AND P3, PT, R85, 0x71, PT ;  /* 0x000000715500780c */ /* 0x000fe20003f64270 */
[----:B------:R-:W-:Y:S01]  /*24f0*/  FMUL.FTZ R66, R71, UR10 ;  /* 0x0000000a47427c20 */ /* 0x000fe20008410000 */
[----:B------:R-:W-:-:S03]  /*2500*/  FMNMX.FTZ R36, R43, R36, !PT ;  /* 0x000000242b247209 */ /* 0x000fc60007810000 */
[----:B------:R-:W1:Y:S01]  /*2510*/  MUFU.TANH R84, R84 ;  /* 0x0000005400547308 */ /* 0x000e620000002400 */
[----:B--2---:R-:W-:Y:S01]  /*2520*/  FSEL R47, R76, -INF , P4 ;  /* 0xff8000004c2f7808 */ /* 0x004fe20002000000 */
[----:B------:R-:W-:Y:S01]  /*2530*/  FMUL.FTZ R76, R75, UR10 ;  /* 0x0000000a4b4c7c20 */ /* 0x000fe20008410000 */
[----:B------:R-:W-:Y:S02]  /*2540*/  ISETP.GT.AND P4, PT, R85, 0x78, PT ;  /* 0x000000785500780c */ /* 0x000fe40003f84270 */
[----:B------:R-:W-:-:S03]  /*2550*/  FMNMX.FTZ R36, R47, R36, !PT ;  /* 0x000000242f247209 */ /* 0x000fc60007810000 */
[----:B------:R-:W2:Y:S01]  /*2560*/  MUFU.TANH R81, R81 ;  /* 0x0000005100517308 */ /* 0x000ea20000002400 */
[----:B0-----:R-:W-:Y:S01]  /*2570*/  FSEL R51, R80, -INF , P3 ;  /* 0xff80000050337808 */ /* 0x001fe20001800000 */
[----:B------:R-:W-:Y:S01]  /*2580*/  FMUL.FTZ R80, R67, UR10 ;  /* 0x0000000a43507c20 */ /* 0x000fe20008410000 */
[----:B------:R-:W-:Y:S02]  /*2590*/  ISETP.GT.AND P3, PT, R85, 0x79, PT ;  /* 0x000000795500780c */ /* 0x000fe40003f64270 */
[----:B------:R-:W-:-:S03]  /*25a0*/  FMNMX.FTZ R36, R51, R36, !PT ;  /* 0x0000002433247209 */ /* 0x000fc60007810000 */
[----:B------:R-:W-:Y:S01]  /*25b0*/  MUFU.TANH R0, R0 ;  /* 0x0000000000007308 */ /* 0x000fe20000002400 */
[----:B-1----:R-:W-:Y:S02]  /*25c0*/  FSEL R59, R84, -INF , P4 ;  /* 0xff800000543b7808 */ /* 0x002fe40002000000 */
[----:B------:R-:W-:Y:S02]  /*25d0*/  ISETP.GT.AND P4, PT, R18, 0x1, PT ;  /* 0x000000011200780c */ /* 0x000fe40003f84270 */
[----:B------:R-:W-:-:S03]  /*25e0*/  FMNMX.FTZ R36, R59, R36, !PT ;  /* 0x000000243b247209 */ /* 0x000fc60007810000 */
[----:B------:R-:W0:Y:S01]  /*25f0*/  MUFU.TANH R8, R8 ;  /* 0x0000000800087308 */ /* 0x000e220000002400 */
[----:B--2---:R-:W-:-:S04]  /*2600*/  FSEL R63, R81, -INF , P3 ;  /* 0xff800000513f7808 */ /* 0x004fc80001800000 */
[----:B------:R-:W-:-:S03]  /*2610*/  FMNMX.FTZ R36, R63, R36, !PT ;  /* 0x000000243f247209 */ /* 0x000fc60007810000 */
[----:B------:R-:W-:Y:S02]  /*2620*/  MUFU.TANH R10, R10 ;  /* 0x0000000a000a7308 */ /* 0x000fe40000002400 */
[----:B------:R-:W1:Y:S06]  /*2630*/  SHFL.BFLY PT, R55, R36, 0x2, 0x1f ;  /* 0x0c401f0024377f89 */ /* 0x000e6c00000e0000 */
[----:B------:R-:W-:Y:S01]  /*2640*/  MUFU.TANH R12, R12 ;  /* 0x0000000c000c7308 */ /* 0x000fe20000002400 */
[----:B0-----:R-:W-:Y:S02]  /*2650*/  FSEL R8, R8, -INF , P4 ;  /* 0xff80000008087808 */ /* 0x001fe40002000000 */
[----:B------:R-:W-:-:S05]  /*2660*/  ISETP.GT.AND P4, PT, R18, 0x10, PT ;  /* 0x000000101200780c */ /* 0x000fca0003f84270 */
[----:B------:R-:W0:Y:S08]  /*2670*/  MUFU.TANH R14, R14 ;  /* 0x0000000e000e7308 */ /* 0x000e300000002400 */
[----:B------:R-:W2:Y:S01]  /*2680*/  MUFU.TANH R22, R22 ;  /* 0x0000001600167308 */ /* 0x000ea20000002400 */
[----:B-1----:R-:W-:-:S05]  /*2690*/  FMNMX.FTZ R55, R36, R55, !PT ;  /* 0x0000003724377209 */ /* 0x002fca0007810000 */
[----:B------:R-:W1:Y:S02]  /*26a0*/  SHFL.BFLY PT, R24, R55, 0x1, 0x1f ;  /* 0x0c201f0037187f89 */ /* 0x000e6400000e0000 */
[----:B------:R-:W3:Y:S01]  /*26b0*/  MUFU.TANH R26, R26 ;  /* 0x0000001a001a7308 */ /* 0x000ee20000002400 */
[----:B0-----:R-:W-:Y:S02]  /*26c0*/  FSEL R75, R14, -INF , P4 ;  /* 0xff8000000e4b7808 */ /* 0x001fe40002000000 */
[----:B------:R-:W-:-:S05]  /*26d0*/  ISETP.GT.AND P4, PT, R18, 0x18, PT ;  /* 0x000000181200780c */ /* 0x000fca0003f84270 */
[----:B------:R-:W0:Y:S08]  /*26e0*/  MUFU.TANH R32, R32 ;  /* 0x0000002000207308 */ /* 0x000e300000002400 */
[----:B------:R-:W4:Y:S01]  /*26f0*/  MUFU.TANH R34, R34 ;  /* 0x0000002200227308 */ /* 0x000f220000002400 */
[----:B-1----:R-:W-:Y:S01]  /*2700*/  FMNMX.FTZ R55, R55, R24, !PT ;  /* 0x0000001837377209 */ /* 0x002fe20007810000 */
[----:B------:R-:W-:-:S06]  /*2710*/  IMAD.U32 R24, RZ, RZ, UR4 ;  /* 0x00000004ff187e24 */ /* 0x000fcc000f8e00ff */
[----:B------:R-:W1:Y:S01]  /*2720*/  MUFU.TANH R38, R38 ;  /* 0x0000002600267308 */ /* 0x000e620000002400 */
[----:B------:R-:W-:Y:S01]  /*2730*/  @UP0 ULDC UR4, c[0x0][0x44c] ;  /* 0x0001130000040ab9 */ /* 0x000fe20000000800 */
[C---:B------:R-:W-:Y:S01]  /*2740*/  FSETP.NEU.FTZ.AND P3, PT, R55.reuse, -INF , PT ;  /* 0xff8000003700780b */ /* 0x040fe20003f7d000 */
[----:B------:R-:W-:Y:S01]  /*2750*/  FMUL.FTZ R36, R55, R24 ;  /* 0x0000001837247220 */ /* 0x000fe20000410000 */
[----:B------:R-:W-:-:S04]  /*2760*/  UIMAD.WIDE.U32 UR4, UR41, UR4, URZ ;  /* 0x00000004290472a5 */ /* 0x000fc8000f8e003f */
[----:B------:R-:W-:Y:S01]  /*2770*/  FSEL R36, R36, RZ, P3 ;  /* 0x000000ff24247208 */ /* 0x000fe20001800000 */
[----:B------:R-:W5:Y:S01]  /*2780*/  MUFU.TANH R40, R40 ;  /* 0x0000002800287308 */ /* 0x000f620000002400 */
[----:B------:R-:W-:Y:S01]  /*2790*/  ISETP.GT.AND P3, PT, R18, RZ, PT ;  /* 0x000000ff1200720c */ /* 0x000fe20003f64270 */
[----:B------:R-:W-:Y:S02]  /*27a0*/  @UP0 USHF.R.U32.HI UR41, URZ, UR7, UR5 ;  /* 0x000000073f290299 */ /* 0x000fe40008011605 */
[-CC-:B------:R-:W-:Y:S01]  /*27b0*/  FFMA.FTZ R150, R73, R24.reuse, -R36.reuse ;  /* 0x0000001849967223 */ /* 0x180fe20000010824 */
[----:B------:R-:W-:Y:S01]  /*27c0*/  FSEL R71, R0, -INF , P3 ;  /* 0xff80000000477808 */ /* 0x000fe20001800000 */
[-CC-:B------:R-:W-:Y:S01]  /*27d0*/  FFMA.FTZ R67, R69, R24.reuse, -R36.reuse ;  /* 0x0000001845437223 */ /* 0x180fe20000010824 */
[----:B------:R-:W-:Y:S01]  /*27e0*/  ISETP.GT.AND P3, PT, R18, 0x9, PT ;  /* 0x000000091200780c */ /* 0x000fe20003f64270 */
[-CC-:B------:R-:W-:Y:S01]  /*27f0*/  FFMA.FTZ R144, R65, R24.reuse, -R36.reuse ;  /* 0x0000001841907223 */ /* 0x180fe20000010824 */
[----:B------:R-:W-:Y:S01]  /*2800*/  FSEL R73, R10, -INF , P5 ;  /* 0xff8000000a497808 */ /* 0x000fe20002800000 */
[--C-:B------:R-:W-:Y:S01]  /*2810*/  FFMA.FTZ R148, R77, R24, -R36.reuse ;  /* 0x000000184d947223 */ /* 0x100fe20000010824 */
[----:B------:R-:W-:Y:S01]  /*2820*/  FMNMX.FTZ R0, R71, R8, !PT ;  /* 0x0000000847007209 */ /* 0x000fe20007810000 */
[----:B------:R-:W5:Y:S01]  /*2830*/  MUFU.TANH R42, R42 ;  /* 0x0000002a002a7308 */ /* 0x000f620000002400 */
[----:B------:R-:W-:Y:S01]  /*2840*/  FSEL R69, R12, -INF , P3 ;  /* 0xff8000000c457808 */ /* 0x000fe20001800000 */
[--C-:B------:R-:W-:Y:S01]  /*2850*/  FFMA.FTZ R146, R57, R24, -R36.reuse ;  /* 0x0000001839927223 */ /* 0x100fe20000010824 */
[----:B------:R-:W-:Y:S01]  /*2860*/  FMNMX.FTZ R0, R73, R0, !PT ;  /* 0x0000000049007209 */ /* 0x000fe20007810000 */
[-CC-:B------:R-:W-:Y:S01]  /*2870*/  FFMA.FTZ R140, R49, R24.reuse, -R36.reuse ;  /* 0x00000018318c7223 */ /* 0x180fe20000010824 */
[----:B------:R-:W-:Y:S01]  /*2880*/  ISETP.GT.AND P3, PT, R18, 0x11, PT ;  /* 0x000000111200780c */ /* 0x000fe20003f64270 */
[--C-:B------:R-:W-:Y:S01]  /*2890*/  FFMA.FTZ R142, R39, R24, -R36.reuse ;  /* 0x00000018278e7223 */ /* 0x100fe20000010824 */
[----:B------:R-:W-:Y:S01]  /*28a0*/  FMNMX.FTZ R0, R69, R0, !PT ;  /* 0x0000000045007209 */ /* 0x000fe20007810000 */
[----:B------:R-:W5:Y:S01]  /*28b0*/  MUFU.TANH R44, R44 ;  /* 0x0000002c002c7308 */ /* 0x000f620000002400 */
[----:B--2---:R-:W-:Y:S01]  /*28c0*/  FSEL R65, R22, -INF , P3 ;  /* 0xff80000016417808 */ /* 0x004fe20001800000 */
[--C-:B------:R-:W-:Y:S01]  /*28d0*/  FFMA.FTZ R136, R29, R24, -R36.reuse ;  /* 0x000000181d887223 */ /* 0x100fe20000010824 */
[----:B------:R-:W-:Y:S01]  /*28e0*/  FMNMX.FTZ R0, R75, R0, !PT ;  /* 0x000000004b007209 */ /* 0x000fe20007810000 */
[-CC-:B------:R-:W-:Y:S01]  /*28f0*/  FFMA.FTZ R132, R19, R24.reuse, -R36.reuse ;  /* 0x0000001813847223 */ /* 0x180fe20000010824 */
[----:B------:R-:W-:Y:S01]  /*2900*/  ISETP.GT.AND P3, PT, R18, 0x19, PT ;  /* 0x000000191200780c */ /* 0x000fe20003f64270 */
[--C-:B------:R-:W-:Y:S01]  /*2910*/  FFMA.FTZ R138, R23, R24, -R36.reuse ;  /* 0x00000018178a7223 */ /* 0x100fe20000010824 */
[----:B---3--:R-:W-:Y:S01]  /*2920*/  FSEL R77, R26, -INF , P4 ;  /* 0xff8000001a4d7808 */ /* 0x008fe20002000000 */
[----:B------:R-:W2:Y:S01]  /*2930*/  MUFU.TANH R46, R46 ;  /* 0x0000002e002e7308 */ /* 0x000ea20000002400 */
[----:B------:R-:W-:Y:S01]  /*2940*/  FMNMX.FTZ R0, R65, R0, !PT ;  /* 0x0000000041007209 */ /* 0x000fe20007810000 */
[-CC-:B------:R-:W-:Y:S01]  /*2950*/  FFMA.FTZ R30, R30, R24.reuse, -R36.reuse ;  /* 0x000000181e1e7223 */ /* 0x180fe20000010824 */
[----:B------:R-:W-:Y:S01]  /*2960*/  ISETP.GT.AND P4, PT, R18, 0x20, PT ;  /* 0x000000201200780c */ /* 0x000fe20003f84270 */
[-CC-:B------:R-:W-:Y:S01]  /*2970*/  FFMA.FTZ R61, R61, R24.reuse, -R36.reuse ;  /* 0x000000183d3d7223 */ /* 0x180fe20000010824 */
[----:B------:R-:W-:Y:S01]  /*2980*/  FSEL R79, R28, -INF , P3 ;  /* 0xff8000001c4f7808 */ /* 0x000fe20001800000 */
        /* <DEDUP_REMOVED lines=11> */
[----:B----4-:R-:W-:Y:S01]  /*2a40*/  FSEL R57, R34, -INF , P3 ;  /* 0xff80000022397808 */ /* 0x010fe20001800000 */
[--C-:B------:R-:W-:Y:S01]  /*2a50*/  FFMA.FTZ R53, R53, R24, -R36.reuse ;  /* 0x0000001835357223 */ /* 0x100fe20000010824 */
[----:B------:R-:W-:Y:S01]  /*2a60*/  FMNMX.FTZ R0, R81, R0, !PT ;  /* 0x0000000051007209 */ /* 0x000fe20007810000 */
[-CC-:B------:R-:W-:Y:S01]  /*2a70*/  FFMA.FTZ R45, R45, R24.reuse, -R36.reuse ;  /* 0x000000182d2d7223 */ /* 0x180fe20000010824 */
[----:B------:R-:W-:Y:S01]  /*2a80*/  ISETP.GT.AND P3, PT, R18, 0x29, PT ;  /* 0x000000291200780c */ /* 0x000fe20003f64270 */
[--C-:B------:R-:W-:Y:S01]  /*2a90*/  FFMA.FTZ R33, R33, R24, -R36.reuse ;  /* 0x0000001821217223 */ /* 0x100fe20000010824 */
[----:B-1----:R-:W-:Y:S01]  /*2aa0*/  FSEL R83, R38, -INF , P4 ;  /* 0xff80000026537808 */ /* 0x002fe20002000000 */
[----:B------:R-:W1:Y:S01]  /*2ab0*/  MUFU.TANH R52, R52 ;  /* 0x0000003400347308 */ /* 0x000e620000002400 */
[----:B------:R-:W-:Y:S01]  /*2ac0*/  FMNMX.FTZ R0, R57, R0, !PT ;  /* 0x0000000039007209 */ /* 0x000fe20007810000 */
[-CC-:B------:R-:W-:Y:S01]  /*2ad0*/  FFMA.FTZ R25, R25, R24.reuse, -R36.reuse ;  /* 0x0000001819197223 */ /* 0x180fe20000010824 */
[----:B------:R-:W-:Y:S01]  /*2ae0*/  ISETP.GT.AND P4, PT, R18, 0x30, PT ;  /* 0x000000301200780c */ /* 0x000fe20003f84270 */
[-CC-:B------:R-:W-:Y:S01]  /*2af0*/  FFMA.FTZ R21, R21, R24.reuse, -R36.reuse ;  /* 0x0000001815157223 */ /* 0x180fe20000010824 */
[----:B-----5:R-:W-:Y:S01]  /*2b00*/  FSEL R85, R40, -INF , P3 ;  /* 0xff80000028557808 */ /* 0x020fe20001800000 */
        /* <DEDUP_REMOVED lines=8> */
[-CC-:B------:R-:W-:Y:S01]  /*2b90*/  FFMA.FTZ R124, R35, R24.reuse, -R36.reuse ;  /* 0x00000018237c7223 */ /* 0x180fe20000010824 */
[----:B------:R-:W-:Y:S01]  /*2ba0*/  ISETP.GT.AND P4, PT, R18, 0x38, PT ;  /* 0x000000381200780c */ /* 0x000fe20003f84270 */
[----:B------:R-:W5:Y:S01]  /*2bb0*/  MUFU.TANH R56, R56 ;  /* 0x0000003800387308 */ /* 0x000f620000002400 */
[----:B------:R-:W-:Y:S01]  /*2bc0*/  FSEL R49, R44, -INF , P3 ;  /* 0xff8000002c317808 */ /* 0x000fe20001800000 */
[--C-:B------:R-:W-:Y:S01]  /*2bd0*/  FFMA.FTZ R3, R3, R24, -R36.reuse ;  /* 0x0000001803037223 */ /* 0x100fe20000010824 */
[----:B------:R-:W-:Y:S01]  /*2be0*/  FMNMX.FTZ R0, R87, R0, !PT ;  /* 0x0000000057007209 */ /* 0x000fe20007810000 */
[-CC-:B------:R-:W-:Y:S01]  /*2bf0*/  FFMA.FTZ R126, R41, R24.reuse, -R36.reuse ;  /* 0x00000018297e7223 */ /* 0x180fe20000010824 */
[----:B------:R-:W-:Y:S01]  /*2c00*/  ISETP.GT.AND P3, PT, R18, 0x39, PT ;  /* 0x000000391200780c */ /* 0x000fe20003f64270 */
[--C-:B------:R-:W-:Y:S01]  /*2c10*/  FFMA.FTZ R27, R43, R24, -R36.reuse ;  /* 0x000000182b1b7223 */ /* 0x100fe20000010824 */
[----:B--2---:R-:W-:Y:S01]  /*2c20*/  FSEL R89, R46, -INF , P4 ;  /* 0xff8000002e597808 */ /* 0x004fe20002000000 */
[----:B------:R-:W2:Y:S01]  /*2c30*/  MUFU.TANH R72, R72 ;  /* 0x0000004800487308 */ /* 0x000ea20000002400 */
        /* <DEDUP_REMOVED lines=9> */
[----:B------:R-:W-:Y:S01]  /*2cd0*/  FFMA.FTZ R35, R63, R24, -R36 ;  /* 0x000000183f237223 */ /* 0x000fe20000010824 */
[----:B0-----:R-:W-:Y:S01]  /*2ce0*/  FSEL R93, R50, -INF , P4 ;  /* 0xff800000325d7808 */ /* 0x001fe20002000000 */
[----:B------:R-:W-:Y:S01]  /*2cf0*/  UIADD3 UR6, UR6, UR41, URZ ;  /* 0x0000002906067290 */ /* 0x000fe2000fffe03f */
[----:B------:R-:W-:Y:S01]  /*2d00*/  FMNMX.FTZ R0, R91, R0, !PT ;  /* 0x000000005b007209 */ /* 0x000fe20007810000 */
[----:B------:R-:W-:Y:S01]  /*2d10*/  UMOV UR5, URZ ;  /* 0x0000003f00057c82 */ /* 0x000fe20008000000 */
[----:B------:R-:W-:Y:S01]  /*2d20*/  ISETP.GT.AND P4, PT, R18, 0x48, PT ;  /* 0x000000481200780c */ /* 0x000fe20003f84270 */
[----:B------:R-:W0:Y:S01]  /*2d30*/  MUFU.TANH R64, R64 ;  /* 0x0000004000407308 */ /* 0x000e220000002400 */
[----:B-1----:R-:W-:Y:S01]  /*2d40*/  FSEL R39, R52, -INF , P3 ;  /* 0xff80000034277808 */ /* 0x002fe20001800000 */
[----:B------:R-:W-:Y:S01]  /*2d50*/  USHF.R.S32.HI UR4, URZ, 0x1f, UR6 ;  /* 0x0000001f3f047899 */ /* 0x000fe20008011406 */
[----:B------:R-:W-:-:S02]  /*2d60*/  FMNMX.FTZ R0, R93, R0, !PT ;  /* 0x000000005d007209 */ /* 0x000fc40007810000 */
[----:B------:R-:W-:Y:S01]  /*2d70*/  ISETP.GT.AND P3, PT, R18, 0x49, PT ;  /* 0x000000491200780c */ /* 0x000fe20003f64270 */
[----:B------:R-:W-:Y:S01]  /*2d80*/  ULEA.HI UR4, UR4, UR6, URZ, 0x7 ;  /* 0x0000000604047291 */ /* 0x000fe2000f8f383f */
[----:B----4-:R-:W-:Y:S01]  /*2d90*/  FSEL R95, R54, -INF , P4 ;  /* 0xff800000365f7808 */ /* 0x010fe20002000000 */
[----:B------:R-:W1:Y:S01]  /*2da0*/  MUFU.TANH R66, R66 ;  /* 0x0000004200427308 */ /* 0x000e620000002400 */
[----:B------:R-:W-:Y:S01]  /*2db0*/  FMNMX.FTZ R0, R39, R0, !PT ;  /* 0x0000000027007209 */ /* 0x000fe20007810000 */
[----:B------:R-:W-:Y:S01]  /*2dc0*/  USHF.R.S32.HI UR4, URZ, 0x7, UR4 ;  /* 0x000000073f047899 */ /* 0x000fe20008011404 */
[----:B------:R-:W-:Y:S02]  /*2dd0*/  ISETP.GT.AND P4, PT, R18, 0x50, PT ;  /* 0x000000501200780c */ /* 0x000fe40003f84270 */
[----:B-----5:R-:W-:Y:S01]  /*2de0*/  FSEL R97, R56, -INF , P3 ;  /* 0xff80000038617808 */ /* 0x020fe20001800000 */
[----:B------:R-:W-:Y:S01]  /*2df0*/  UISETP.LT.AND UP1, UPT, UR38, UR4, UPT ;  /* 0x000000042600728c */ /* 0x000fe2000bf21270 */
[----:B------:R-:W-:Y:S01]  /*2e00*/  FMNMX.FTZ R0, R95, R0, !PT ;  /* 0x000000005f007209 */ /* 0x000fe20007810000 */
[----:B------:R-:W4:Y:S01]  /*2e10*/  MUFU.TANH R58, R58 ;  /* 0x0000003a003a7308 */ /* 0x000f220000002400 */
[----:B------:R-:W-:Y:S01]  /*2e20*/  ISETP.GT.AND P3, PT, R18, 0x51, PT ;  /* 0x000000511200780c */ /* 0x000fe20003f64270 */
[----:B------:R-:W-:Y:S01]  /*2e30*/  USEL UR25, UR38, UR4, !UP1 ;  /* 0x0000000426197287 */ /* 0x000fe2000c800000 */
[----:B--2---:R-:W-:-:S02]  /*2e40*/  FSEL R99, R72, -INF , P4 ;  /* 0xff80000048637808 */ /* 0x004fc40002000000 */
[----:B------:R-:W-:Y:S01]  /*2e50*/  FMNMX.FTZ R0, R97, R0, !PT ;  /* 0x0000000061007209 */ /* 0x000fe20007810000 */
[----:B------:R-:W-:Y:S01]  /*2e60*/  UISETP.GE.AND UP1, UPT, UR26, UR25, UPT ;  /* 0x000000191a00728c */ /* 0x000fe2000bf26270 */
[----:B------:R-:W-:Y:S01]  /*2e70*/  ISETP.GT.AND P4, PT, R18, 0x58, PT ;  /* 0x000000581200780c */ /* 0x000fe20003f84270 */
[----:B------:R-:W2:Y:S01]  /*2e80*/  MUFU.TANH R76, R76 ;  /* 0x0000004c004c7308 */ /* 0x000ea20000002400 */
[----:B---3--:R-:W-:Y:S01]  /*2e90*/  FSEL R29, R80, -INF , P3 ;  /* 0xff800000501d7808 */ /* 0x008fe20001800000 */
[----:B------:R-:W-:Y:S01]  /*2ea0*/  UMOV UR4, URZ ;  /* 0x0000003f00047c82 */ /* 0x000fe20008000000 */
[----:B------:R-:W-:Y:S02]  /*2eb0*/  FMNMX.FTZ R0, R99, R0, !PT ;  /* 0x0000000063007209 */ /* 0x000fe40007810000 */
[----:B------:R-:W-:Y:S02]  /*2ec0*/  ISETP.GT.AND P3, PT, R18, 0x59, PT ;  /* 0x000000591200780c */ /* 0x000fe40003f64270 */
[----:B0-----:R-:W-:Y:S01]  /*2ed0*/  FSEL R101, R64, -INF , P4 ;  /* 0xff80000040657808 */ /* 0x001fe20002000000 */
[----:B------:R-:W0:Y:S01]  /*2ee0*/  MUFU.TANH R70, R70 ;  /* 0x0000004600467308 */ /* 0x000e220000002400 */
[----:B------:R-:W-:-:S02]  /*2ef0*/  FMNMX.FTZ R0, R29, R0, !PT ;  /* 0x000000001d007209 */ /* 0x000fc40007810000 */
[----:B------:R-:W-:Y:S02]  /*2f00*/  ISETP.GT.AND P4, PT, R18, 0x60, PT ;  /* 0x000000601200780c */ /* 0x000fe40003f84270 */
[----:B-1----:R-:W-:Y:S02]  /*2f10*/  FSEL R103, R66, -INF , P3 ;  /* 0xff80000042677808 */ /* 0x002fe40001800000 */
[----:B------:R-:W-:Y:S01]  /*2f20*/  FMNMX.FTZ R0, R101, R0, !PT ;  /* 0x0000000065007209 */ /* 0x000fe20007810000 */
[----:B------:R-:W1:Y:S01]  /*2f30*/  MUFU.TANH R68, R68 ;  /* 0x0000004400447308 */ /* 0x000e620000002400 */
[----:B------:R-:W-:Y:S02]  /*2f40*/  ISETP.GT.AND P3, PT, R18, 0x61, PT ;  /* 0x000000611200780c */ /* 0x000fe40003f64270 */
[----:B----4-:R-:W-:Y:S02]  /*2f50*/  FSEL R105, R58, -INF , P4 ;  /* 0xff8000003a697808 */ /* 0x010fe40002000000 */
[----:B------:R-:W-:-:S02]  /*2f60*/  FMNMX.FTZ R0, R103, R0, !PT ;  /* 0x0000000067007209 */ /* 0x000fc40007810000 */
[----:B------:R-:W-:Y:S01]  /*2f70*/  ISETP.GT.AND P4, PT, R18, 0x68, PT ;  /* 0x000000681200780c */ /* 0x000fe20003f84270 */
[----:B------:R-:W3:Y:S01]  /*2f80*/  MUFU.TANH R60, R60 ;  /* 0x0000003c003c7308 */ /* 0x000ee20000002400 */
[----:B--2---:R-:W-:Y:S02]  /*2f90*/  FSEL R107, R76, -INF , P3 ;  /* 0xff8000004c6b7808 */ /* 0x004fe40001800000 */
        /* <DEDUP_REMOVED lines=10> */
[----:B---3--:R-:W-:Y:S02]  /*3040*/  FSEL R113, R60, -INF , P4 ;  /* 0xff8000003c717808 */ /* 0x008fe40002000000 */
[----:B------:R-:W-:-:S02]  /*3050*/  FMNMX.FTZ R0, R111, R0, !PT ;  /* 0x000000006f007209 */ /* 0x000fc40007810000 */
[----:B------:R-:W-:Y:S01]  /*3060*/  ISETP.GT.AND P4, PT, R18, 0x78, PT ;  /* 0x000000781200780c */ /* 0x000fe20003f84270 */
[----:B------:R-:W2:Y:S01]  /*3070*/  MUFU.TANH R78, R78 ;  /* 0x0000004e004e7308 */ /* 0x000ea20000002400 */
[----:B0-----:R-:W-:Y:S02]  /*3080*/  FSEL R19, R62, -INF , P3 ;  /* 0xff8000003e137808 */ /* 0x001fe40001800000 */
[----:B------:R-:W-:Y:S02]  /*3090*/  FMNMX.FTZ R0, R113, R0, !PT ;  /* 0x0000000071007209 */ /* 0x000fe40007810000 */
[----:B------:R-:W-:Y:S02]  /*30a0*/  ISETP.GT.AND P3, PT, R18, 0x79, PT ;  /* 0x000000791200780c */ /* 0x000fe40003f64270 */
[----:B------:R-:W-:Y:S01]  /*30b0*/  FMNMX.FTZ R0, R19, R0, !PT ;  /* 0x0000000013007209 */ /* 0x000fe20007810000 */
[----:B------:R-:W-:Y:S01]  /*30c0*/  MUFU.EX2 R148, R148 ;  /* 0x0000009400947308 */ /* 0x000fe20000000800 */
[----:B-1----:R-:W-:-:S04]  /*30d0*/  FSEL R115, R74, -INF , P4 ;  /* 0xff8000004a737808 */ /* 0x002fc80002000000 */
[----:B------:R-:W-:-:S03]  /*30e0*/  FMNMX.FTZ R0, R115, R0, !PT ;  /* 0x0000000073007209 */ /* 0x000fc60007810000 */
[----:B------:R-:W0:Y:S01]  /*30f0*/  MUFU.EX2 R17, R30 ;  /* 0x0000001e00117308 */ /* 0x000e220000000800 */
[----:B--2---:R-:W-:-:S04]  /*3100*/  FSEL R117, R78, -INF , P3 ;  /* 0xff8000004e757808 */ /* 0x004fc80001800000 */
[----:B------:R-:W-:-:S03]  /*3110*/  FMNMX.FTZ R0, R117, R0, !PT ;  /* 0x0000000075007209 */ /* 0x000fc60007810000 */
[----:B------:R-:W1:Y:S02]  /*3120*/  MUFU.EX2 R150, R150 ;  /* 0x0000009600967308 */ /* 0x000e640000000800 */
[----:B------:R-:W2:Y:S06]  /*3130*/  SHFL.BFLY PT, R23, R0, 0x2, 0x1f ;  /* 0x0c401f0000177f89 */ /* 0x000eac00000e0000 */
[----:B------:R-:W3:Y:S01]  /*3140*/  MUFU.EX2 R67, R67 ;  /* 0x0000004300437308 */ /* 0x000ee20000000800 */
[----:B0-----:R-:W-:Y:S01]  /*3150*/  FADD.FTZ R37, R148, R17 ;  /* 0x0000001194257221 */ /* 0x001fe20000010000 */
[----:B------:R-:W-:-:S06]  /*3160*/  F2FP.BF16.F32.PACK_AB R148, R17, R148 ;  /* 0x000000941194723e */ /* 0x000fcc00000010ff */
[----:B------:R-:W0:Y:S01]  /*3170*/  MUFU.EX2 R144, R144 ;  /* 0x0000009000907308 */ /* 0x000e220000000800 */
[----:B-1----:R-:W-:-:S07]  /*3180*/  FADD.FTZ R28, R150, R37 ;  /* 0x00000025961c7221 */ /* 0x002fce0000010000 */
[----:B------:R-:W1:Y:S01]  /*3190*/  MUFU.EX2 R61, R61 ;  /* 0x0000003d003d7308 */ /* 0x000e620000000800 */
[C---:B---3--:R-:W-:Y:S01]  /*31a0*/  FADD.FTZ R37, R67.reuse, R28 ;  /* 0x0000001c43257221 */ /* 0x048fe20000010000 */
[----:B--2---:R-:W-:Y:S02]  /*31b0*/  FMNMX.FTZ R10, R0, R23, !PT ;  /* 0x00000017000a7209 */ /* 0x004fe40007810000 */
[----:B------:R-:W-:-:S03]  /*31c0*/  F2FP.BF16.F32.PACK_AB R150, R67, R150 ;  /* 0x000000964396723e */ /* 0x000fc600000010ff */
[----:B------:R-:W2:Y:S01]  /*31d0*/  SHFL.BFLY PT, R23, R10, 0x1, 0x1f ;  /* 0x0c201f000a177f89 */ /* 0x000ea200000e0000 */
[----:B------:R-:W3:Y:S01]  /*31e0*/  MUFU.EX2 R146, R146 ;  /* 0x0000009200927308 */ /* 0x000ee20000000800 */
[----:B0-----:R-:W-:-:S07]  /*31f0*/  FADD.FTZ R30, R144, R37 ;  /* 0x00000025901e7221 */ /* 0x001fce0000010000 */
[----:B------:R-:W0:Y:S01]  /*3200*/  MUFU.EX2 R53, R53 ;  /* 0x0000003500357308 */ /* 0x000e220000000800 */
[C---:B-1----:R-:W-:Y:S01]  /*3210*/  FADD.FTZ R37, R61.reuse, R30 ;  /* 0x0000001e3d257221 */ /* 0x042fe20000010000 */
[----:B------:R-:W-:-:S06]  /*3220*/  F2FP.BF16.F32.PACK_AB R144, R61, R144 ;  /* 0x000000903d90723e */ /* 0x000fcc00000010ff */
[----:B------:R-:W1:Y:S01]  /*3230*/  MUFU.EX2 R140, R140 ;  /* 0x0000008c008c7308 */ /* 0x000e620000000800 */
[----:B---3--:R-:W-:Y:S01]  /*3240*/  FADD.FTZ R30, R146, R37 ;  /* 0x00000025921e7221 */ /* 0x008fe20000010000 */
[----:B--2---:R-:W-:-:S06]  /*3250*/  FMNMX.FTZ R23, R10, R23, !PT ;  /* 0x000000170a177209 */ /* 0x004fcc0007810000 */
[----:B------:R-:W2:Y:S01]  /*3260*/  MUFU.EX2 R45, R45 ;  /* 0x0000002d002d7308 */ /* 0x000ea20000000800 */
[C---:B0-----:R-:W-:Y:S01]  /*3270*/  FADD.FTZ R37, R53.reuse, R30 ;  /* 0x0000001e35257221 */ /* 0x041fe20000010000 */
[----:B------:R-:W-:Y:S01]  /*3280*/  F2FP.BF16.F32.PACK_AB R146, R53, R146 ;  /* 0x000000923592723e */ /* 0x000fe200000010ff */
[C---:B------:R-:W-:Y:S01]  /*3290*/  FMUL.FTZ R22, R23.reuse, R24 ;  /* 0x0000001817167220 */ /* 0x040fe20000410000 */
[----:B------:R-:W-:-:S04]  /*32a0*/  FSETP.NEU.FTZ.AND P3, PT, R23, -INF , PT ;  /* 0xff8000001700780b */ /* 0x000fc80003f7d000 */
[----:B------:R-:W0:Y:S01]  /*32b0*/  MUFU.EX2 R142, R142 ;  /* 0x0000008e008e7308 */ /* 0x000e220000000800 */
[----:B------:R-:W-:Y:S01]  /*32c0*/  FSEL R22, R22, RZ, P3 ;  /* 0x000000ff16167208 */ /* 0x000fe20001800000 */
[----:B-1----:R-:W-:Y:S01]  /*32d0*/  FADD.FTZ R34, R140, R37 ;  /* 0x000000258c227221 */ /* 0x002fe20000010000 */
        /* <DEDUP_REMOVED lines=11> */
[-C--:B------:R-:W-:Y:S01]  /*3390*/  FFMA.FTZ R28, R39, R24.reuse, -R22 ;  /* 0x00000018271c7223 */ /* 0x080fe20000010816 */
[----:B--2---:R-:W-:Y:S01]  /*33a0*/  FADD.FTZ R39, R45, R34 ;  /* 0x000000222d277221 */ /* 0x004fe20000010000 */
        /* <DEDUP_REMOVED lines=27> */
[----:B0-----:R-:W-:Y:S01]  /*3560*/  FADD.FTZ R37, R151, R32 ;  /* 0x0000002097257221 */ /* 0x001fe20000010000 */
[----:B------:R-:W-:-:S02]  /*3570*/  F2FP.BF16.F32.PACK_AB R149, R0, R149 ;  /* 0x000000950095723e */ /* 0x000fc400000010ff */
[----:B------:R-:W-:Y:S02]  /*3580*/  CS2R R98, SRZ ;  /* 0x0000000000627805 */ /* 0x000fe4000001ff00 */
[----:B------:R-:W-:Y:S02]  /*3590*/  F2FP.BF16.F32.PACK_AB R140, R45, R140 ;  /* 0x0000008c2d8c723e */ /* 0x000fe400000010ff */
[----:B------:R-:W-:Y:S02]  /*35a0*/  CS2R R96, SRZ ;  /* 0x0000000000607805 */ /* 0x000fe4000001ff00 */
[----:B------:R-:W-:Y:S02]  /*35b0*/  CS2R R94, SRZ ;  /* 0x00000000005e7805 */ /* 0x000fe4000001ff00 */
[----:B------:R-:W-:Y:S01]  /*35c0*/  CS2R R92, SRZ ;  /* 0x00000000005c7805 */ /* 0x000fe2000001ff00 */
[----:B------:R-:W0:Y:S01]  /*35d0*/  MUFU.EX2 R33, R33 ;  /* 0x0000002100217308 */ /* 0x000e220000000800 */
[C---:B--2---:R-:W-:Y:S01]  /*35e0*/  FADD.FTZ R32, R8.reuse, R37 ;  /* 0x0000002508207221 */ /* 0x044fe20000010000 */
[----:B------:R-:W-:-:S02]  /*35f0*/  F2FP.BF16.F32.PACK_AB R151, R8, R151 ;  /* 0x000000970897723e */ /* 0x000fc400000010ff */
[----:B------:R-:W-:Y:S02]  /*3600*/  CS2R R90, SRZ ;  /* 0x00000000005a7805 */ /* 0x000fe4000001ff00 */
[----:B------:R-:W-:Y:S02]  /*3610*/  CS2R R88, SRZ ;  /* 0x0000000000587805 */ /* 0x000fe4000001ff00 */
[----:B------:R-:W2:Y:S01]  /*3620*/  MUFU.EX2 R10, R10 ;  /* 0x0000000a000a7308 */ /* 0x000ea20000000800 */
[----:B-1----:R-:W-:Y:S01]  /*3630*/  FADD.FTZ R37, R145, R32 ;  /* 0x0000002091257221 */ /* 0x002fe20000010000 */
[----:B------:R-:W-:-:S05]  /*3640*/  IMAD.U32 R32, RZ, RZ, UR39 ;  /* 0x00000027ff207e24 */ /* 0x000fca000f8e00ff */
[----:B------:R-:W-:Y:S01]  /*3650*/  @!P1 IADD3 R32, R32, 0x16840, RZ ;  /* 0x0001684020209810 */ /* 0x000fe20007ffe0ff */
[----:B------:R-:W1:Y:S01]  /*3660*/  MUFU.EX2 R136, R136 ;  /* 0x0000008800887308 */ /* 0x000e620000000800 */
[----:B0-----:R-:W-:Y:S01]  /*3670*/  FADD.FTZ R39, R33, R34 ;  /* 0x0000002221277221 */ /* 0x001fe20000010000 */
[----:B------:R-:W-:Y:S01]  /*3680*/  FFMA.FTZ R34, R29, R24, -R22 ;  /* 0x000000181d227223 */ /* 0x000fe20000010816 */
[----:B------:R-:W-:Y:S02]  /*3690*/  @!P1 PRMT R29, RZ, 0x654, R32 ;  /* 0x00000654ff1d9816 */ /* 0x000fe40000000020 */
[----:B------:R-:W-:Y:S02]  /*36a0*/  F2FP.BF16.F32.PACK_AB R142, R33, R142 ;  /* 0x0000008e218e723e */ /* 0x000fe400000010ff */
[----:B------:R0:W-:Y:S01]  /*36b0*/  @!P1 SYNCS.ARRIVE.TRANS64.RED.A1T0 RZ, [R29+URZ], RZ ;  /* 0x000000ff1dff99a7 */ /* 0x0001e2000810043f */
        /* <DEDUP_REMOVED lines=10> */
[----:B------:R-:W0:Y:S01]  /*3760*/  MUFU.EX2 R141, R141 ;  /* 0x0000008d008d7308 */ /* 0x000e220000000800 */
[C---:B-1----:R-:W-:Y:S01]  /*3770*/  FADD.FTZ R36, R12.reuse, R37 ;  /* 0x000000250c247221 */ /* 0x042fe20000010000 */
[----:B------:R-:W-:-:S06]  /*3780*/  F2FP.BF16.F32.PACK_AB R147, R12, R147 ;  /* 0x000000930c93723e */ /* 0x000fcc00000010ff */
[----:B------:R-:W1:Y:S01]  /*3790*/  MUFU.EX2 R21, R21 ;  /* 0x0000001500157308 */ /* 0x000e620000000800 */
[----:B---3--:R-:W-:-:S07]  /*37a0*/  FADD.FTZ R38, R138, R39 ;  /* 0x000000278a267221 */ /* 0x008fce0000010000 */
        /* <DEDUP_REMOVED lines=79> */
[----:B------:R-:W-:-:S04]  /*3ca0*/  CS2R R100, SRZ ;  /* 0x0000000000647805 */ /* 0x000fc8000001ff00 */
        /* <DEDUP_REMOVED lines=8> */
[----:B------:R-:W-:-:S04]  /*3d30*/  CS2R R104, SRZ ;  /* 0x0000000000687805 */ /* 0x000fc8000001ff00 */
[----:B------:R-:W3:Y:S01]  /*3d40*/  MUFU.EX2 R113, R113 ;  /* 0x0000007100717308 */ /* 0x000ee20000000800 */
[----:B-1----:R-:W-:Y:S01]  /*3d50*/  FADD.FTZ R9, R109, R0 ;  /* 0x000000006d097221 */ /* 0x002fe20000010000 */
[----:B0-----:R-:W-:-:S06]  /*3d60*/  CS2R R110, SRZ ;  /* 0x00000000006e7805 */ /* 0x001fcc000001ff00 */
[----:B------:R-:W0:Y:S01]  /*3d70*/  MUFU.EX2 R38, R19 ;  /* 0x0000001300267308 */ /* 0x000e220000000800 */
[C---:B--2---:R-:W-:Y:S01]  /*3d80*/  FADD.FTZ R0, R36.reuse, R9 ;  /* 0x0000000924007221 */ /* 0x044fe20000010000 */
[----:B------:R-:W-:Y:S02]  /*3d90*/  F2FP.BF16.F32.PACK_AB R127, R36, R109 ;  /* 0x0000006d247f723e */ /* 0x000fe400000010ff */
[----:B------:R-:W-:-:S04]  /*3da0*/  CS2R R108, SRZ ;  /* 0x00000000006c7805 */ /* 0x000fc8000001ff00 */
[----:B------:R-:W1:Y:S01]  /*3db0*/  MUFU.EX2 R115, R115 ;  /* 0x0000007300737308 */ /* 0x000e620000000800 */
[----:B---3--:R-:W-:-:S07]  /*3dc0*/  FADD.FTZ R9, R113, R0 ;  /* 0x0000000071097221 */ /* 0x008fce0000010000 */
[----:B------:R2:W3:Y:S01]  /*3dd0*/  MUFU.EX2 R8, R117 ;  /* 0x0000007500087308 */ /* 0x0004e20000000800 */
[C---:B0-----:R-:W-:Y:S01]  /*3de0*/  FADD.FTZ R0, R38.reuse, R9 ;  /* 0x0000000926007221 */ /* 0x041fe20000010000 */
[----:B------:R-:W-:Y:S02]  /*3df0*/  F2FP.BF16.F32.PACK_AB R121, R38, R113 ;  /* 0x000000712679723e */ /* 0x000fe400000010ff */
[----:B------:R-:W-:-:S04]  /*3e00*/  CS2R R112, SRZ ;  /* 0x0000000000707805 */ /* 0x000fc8000001ff00 */
[----:B------:R-:W0:Y:S01]  /*3e10*/  MUFU.EX2 R35, R35 ;  /* 0x0000002300237308 */ /* 0x000e220000000800 */
[----:B-1----:R-:W-:Y:S01]  /*3e20*/  FADD.FTZ R9, R115, R0 ;  /* 0x0000000073097221 */ /* 0x002fe20000010000 */
[----:B--2---:R-:W-:Y:S02]  /*3e30*/  CS2R R116, SRZ ;  /* 0x0000000000747805 */ /* 0x004fe4000001ff00 */
[C---:B---3--:R-:W-:Y:S01]  /*3e40*/  F2FP.BF16.F32.PACK_AB R123, R8.reuse, R115 ;  /* 0x00000073087b723e */ /* 0x048fe200000010ff */
[----:B------:R-:W-:Y:S01]  /*3e50*/  FADD.FTZ R0, R8, R9 ;  /* 0x0000000908007221 */ /* 0x000fe20000010000 */
[----:B------:R-:W-:Y:S01]  /*3e60*/  CS2R R114, SRZ ;  /* 0x0000000000727805 */ /* 0x000fe2000001ff00 */
[C---:B0-----:R-:W-:Y:S01]  /*3e70*/  FADD.FTZ R3, R35.reuse, R42 ;  /* 0x0000002a23037221 */ /* 0x041fe20000010000 */
[----:B------:R-:W-:Y:S01]  /*3e80*/  F2FP.BF16.F32.PACK_AB R122, R35, R122 ;  /* 0x0000007a237a723e */ /* 0x000fe200000010ff */
[----:B------:R-:W-:Y:S06]  /*3e90*/  @!P3 BRA `(.L_x_13993) ;  /* 0x0000002c0098b947 */ /* 0x000fec0003800000 */
[----:B------:R-:W-:Y:S01]  /*3ea0*/  IMAD.MOV.U32 R9, RZ, RZ, R23 ;  /* 0x000000ffff097224 */ /* 0x000fe200078e0017 */
[----:B------:R-:W-:Y:S01]  /*3eb0*/  UMOV UR7, URZ ;  /* 0x0000003f00077c82 */ /* 0x000fe20008000000 */
[----:B------:R-:W-:Y:S01]  /*3ec0*/  IMAD.MOV.U32 R8, RZ, RZ, R55 ;  /* 0x000000ffff087224 */ /* 0x000fe200078e0037 */
[----:B------:R-:W-:Y:S01]  /*3ed0*/  UMOV UR6, URZ ;  /* 0x0000003f00067c82 */ /* 0x000fe20008000000 */
[----:B------:R-:W-:Y:S01]  /*3ee0*/  IMAD.MOV.U32 R119, RZ, RZ, RZ ;  /* 0x000000ffff777224 */ /* 0x000fe200078e00ff */
[----:B------:R-:W-:Y:S01]  /*3ef0*/  ULDC UR29, c[0x0][0x288] ;  /* 0x0000a200001d7ab9 */ /* 0x000fe20000000800 */
[----:B------:R-:W-:Y:S01]  /*3f00*/  ULDC UR27, c[0x0][0x2f0] ;  /* 0x0000bc00001b7ab9 */ /* 0x000fe20000000800 */
[----:B------:R-:W-:-:S05]  /*3f10*/  ULDC UR28, c[0x0][0x9d8] ;  /* 0x00027600001c7ab9 */ /* 0x000fca0000000800 */
.L_x_14002:
        /* <DEDUP_REMOVED lines=9> */
.L_x_13995:
[----:B------:R-:W-:Y:S01]  /*3fb0*/  ULEA UR10, UR4, UR39, 0x3 ;  /* 0x00000027040a7291 */ /* 0x000fe2000f8e183f */
[----:B------:R-:W-:-:S05]  /*3fc0*/  IMAD.U32 R10, RZ, RZ, UR5 ;  /* 0x00000005ff0a7e24 */ /* 0x000fca000f8e00ff */
[----:B------:R-:W-:-:S04]  /*3fd0*/  SHF.L.U32 R10, R10, 0x1f, RZ ;  /* 0x0000001f0a0a7819 */ /* 0x000fc800000006ff */
[----:B------:R0:W1:Y:S01]  /*3fe0*/  SYNCS.PHASECHK.TRANS64.TRYWAIT P3, [UR10+0x16830], R10 ;  /* 0x0168300aff0075a7 */ /* 0x000062000806014a */
[----:B------:R-:W-:Y:S05]  /*3ff0*/  @!P0 BRA `(.L_x_13996) ;  /* 0x0000000000048947 */ /* 0x000fea0003800000 */
[----:B------:R-:W-:Y:S01]  /*4000*/  BPT.TRAP 0x1 ;  /* 0x000000040000795c */ /* 0x000fe20000300000 */
.L_x_13996:
[----:B-1----:R-:W-:Y:S05]  /*4010*/  @P3 BRA `(.L_x_13994) ;  /* 0x0000000000083947 */ /* 0x002fea0003800000 */
[----:B------:R-:W1:Y:S02]  /*4020*/  SYNCS.PHASECHK.TRANS64.TRYWAIT P3, [UR10+0x16830], R10 ;  /* 0x0168300aff0075a7 */ /* 0x000e64000806014a */
[----:B-1----:R-:W-:Y:S05]  /*4030*/  @!P3 BRA `(.L_x_13997) ;  /* 0x000000a000a4b947 */ /* 0x002fea0003800000 */
.L_x_13994:
        /* <DEDUP_REMOVED lines=27> */
.L_x_13999:
[----:B------:R-:W-:Y:S01]  /*41f0*/  ULEA UR10, UR6, UR39, 0x3 ;  /* 0x00000027060a7291 */ /* 0x000fe2000f8e183f */
[----:B------:R-:W-:-:S04]  /*4200*/  MOV R10, UR7 ;  /* 0x00000007000a7c02 */ /* 0x000fc80008000f00 */
[----:B------:R-:W-:-:S04]  /*4210*/  SHF.L.U32 R10, R10, 0x1f, RZ ;  /* 0x0000001f0a0a7819 */ /* 0x000fc800000006ff */
[----:B------:R0:W1:Y:S01]  /*4220*/  SYNCS.PHASECHK.TRANS64.TRYWAIT P3, [UR10+0x16850], R10 ;  /* 0x0168500aff0075a7 */ /* 0x000062000806014a */
[----:B------:R-:W-:Y:S05]  /*4230*/  @!P0 BRA `(.L_x_14000) ;  /* 0x0000000000048947 */ /* 0x000fea0003800000 */
[----:B------:R-:W-:Y:S01]  /*4240*/  BPT.TRAP 0x1 ;  /* 0x000000040000795c */ /* 0x000fe20000300000 */
.L_x_14000:
[----:B-1----:R-:W-:Y:S05]  /*4250*/  @P3 BRA `(.L_x_13998) ;  /* 0x0000000000083947 */ /* 0x002fea0003800000 */
[----:B------:R-:W1:Y:S02]  /*4260*/  SYNCS.PHASECHK.TRANS64.TRYWAIT P3, [UR10+0x16850], R10 ;  /* 0x0168500aff0075a7 */ /* 0x000e64000806014a */
[----:B-1----:R-:W-:Y:S05]  /*4270*/  @!P3 BRA `(.L_x_14001) ;  /* 0x000000a0002cb947 */ /* 0x002fea0003800000 */
.L_x_13998:
[----:B------:R-:W-:Y:S01]  /*4280*/  UIADD3 UR7, UR39, 0x400, URZ ;  /* 0x0000040027077890 */ /* 0x000fe2000fffe03f */
[----:B------:R-:W-:Y:S01]  /*4290*/  WARPGROUP.ARRIVE ;  /* 0x00000000000079c5 */ /* 0x000fe20000000000 */
[----:B------:R-:W-:Y:S01]  /*42a0*/  UMOV UR11, 0x40000040 ;  /* 0x40000040000b7882 */ /* 0x000fe20000000000 */
[----:B------:R-:W-:Y:S01]  /*42b0*/  FMUL.FTZ R23, R34, UR28 ;  /* 0x0000001c22177c20 */ /* 0x000fe20008410000 */
[----:B------:R-:W-:Y:S01]  /*42c0*/  USHF.R.U32.HI UR7, URZ, 0x4, UR7 ;  /* 0x000000043f077899 */ /* 0x000fe20008011607 */
[----:B------:R-:W-:Y:S01]  /*42d0*/  FMUL.FTZ R20, R33, UR28 ;  /* 0x0000001c21147c20 */ /* 0x000fe20008410000 */
[----:B------:R-:W-:Y:S02]  /*42e0*/  IMAD.MOV.U32 R33, RZ, RZ, R4 ;  /* 0x000000ffff217224 */ /* 0x000fe400078e0004 */
        /* <DEDUP_REMOVED lines=8> */
[----:B-1----:R-:W-:Y:S01]  /*4370*/  FMUL.FTZ R11, R25, UR28 ;  /* 0x0000001c190b7c20 */ /* 0x002fe20008410000 */
[----:B------:R-:W1:Y:S01]  /*4380*/  MUFU.TANH R12, R12 ;  /* 0x0000000c000c7308 */ /* 0x000e620000002400 */
[----:B------:R-:W-:Y:S01]  /*4390*/  FMUL.FTZ R25, R40, UR28 ;  /* 0x0000001c28197c20 */ /* 0x000fe20008410000 */
[----:B0-----:R-:W-:Y:S01]  /*43a0*/  FMUL.FTZ R10, R24, UR28 ;  /* 0x0000001c180a7c20 */ /* 0x001fe20008410000 */
[----:B------:R-:W-:Y:S01]  /*43b0*/  UMOV UR10, UR7 ;  /* 0x00000007000a7c82 */ /* 0x000fe20008000000 */
[----:B------:R-:W-:Y:S01]  /*43c0*/  FMUL.FTZ R24, R35, UR28 ;  /* 0x0000001c23187c20 */ /* 0x000fe20008410000 */
[----:B------:R-:W-:Y:S01]  /*43d0*/  HGMMA.64x64x16.F32.BF16 R88, R148, gdesc[UR8].tnspB, R88, gsb0 ;  /* 0x40e0000894587df0 */ /* 0x000fe20008001858 */
[----:B------:R-:W-:Y:S01]  /*43e0*/  UIADD3 UR10, UR7, 0x80, URZ ;  /* 0x00000080070a7890 */ /* 0x000fe2000fffe03f */
[----:B------:R-:W-:Y:S01]  /*43f0*/  FMUL.FTZ R42, R42, UR28 ;  /* 0x0000001c2a2a7c20 */ /* 0x000fe20008410000 */
[----:B------:R-:W-:Y:S01]  /*4400*/  UMOV UR11, 0x40000040 ;  /* 0x40000040000b7882 */ /* 0x000fe20000000000 */
        /* <DEDUP_REMOVED lines=26> */
[----:B------:R-:W-:-:S06]  /*45b0*/  UISETP.GT.AND UP1, UPT, UR26, UR25, UPT ;  /* 0x000000191a00728c */ /* 0x000fcc000bf24270 */
[----:B------:R-:W5:Y:S08]  /*45c0*/  MUFU.TANH R24, R24 ;  /* 0x0000001800187308 */ /* 0x000f700000002400 */
        /* <DEDUP_REMOVED lines=9> */
[----:B------:R-:W-:Y:S02]  /*4660*/  IMAD.U32 R39, RZ, RZ, UR27 ;  /* 0x0000001bff277e24 */ /* 0x000fe4000f8e00ff */
[----:B------:R-:W-:Y:S01]  /*4670*/  FMUL.FTZ R149, R43, UR28 ;  /* 0x0000001c2b957c20 */ /* 0x000fe20008410000 */
[----:B------:R-:W-:Y:S01]  /*4680*/  MUFU.TANH R52, R52 ;  /* 0x0000003400347308 */ /* 0x000fe20000002400 */
[----:B------:R-:W-:Y:S01]  /*4690*/  HGMMA.64x64x16.F32.BF16 R88, R144, gdesc[UR8].tnspB, R88, gsb0 ;  /* 0x40e0000890587df0 */ /* 0x000fe20008001858 */
[----:B------:R-:W-:Y:S01]  /*46a0*/  @UP0 ULDC UR10, c[0x0][0x44c] ;  /* 0x00011300000a0ab9 */ /* 0x000fe20000000800 */
[----:B------:R-:W-:Y:S01]  /*46b0*/  UMOV UR11, 0x40000040 ;  /* 0x40000040000b7882 */ /* 0x000fe20000000000 */
[----:B------:R-:W-:Y:S01]  /*46c0*/  @P2 IMAD.HI.U32 R34, R4, UR10, RZ ;  /* 0x0000000a04222c27 */ /* 0x000fe2000f8e00ff */
[----:B------:R-:W-:-:S03]  /*46d0*/  @UP0 ULDC UR10, c[0x0][0x450] ;  /* 0x00011400000a0ab9 */ /* 0x000fc60000000800 */
[----:B------:R-:W5:Y:S01]  /*46e0*/  MUFU.TANH R148, R148 ;  /* 0x0000009400947308 */ /* 0x000f620000002400 */
[----:B------:R-:W-:Y:S01]  /*46f0*/  @P2 SHF.R.U32.HI R33, RZ, UR10, R34 ;  /* 0x0000000aff212c19 */ /* 0x000fe20008011622 */
[----:B------:R-:W-:Y:S01]  /*4700*/  UMOV UR10, 0xffffff80 ;  /* 0xffffff80000a7882 */ /* 0x000fe20000000000 */
[----:B------:R-:W-:Y:S01]  /*4710*/  FMUL.FTZ R34, R56, UR28 ;  /* 0x0000001c38227c20 */ /* 0x000fe20008410000 */
[----:B------:R-:W-:Y:S01]  /*4720*/  UIMAD UR10, UR26, UR10, 0x1 ;  /* 0x000000011a0a74a4 */ /* 0x000fe2000f8e020a */
[----:B------:R-:W-:Y:S01]  /*4730*/  FMUL.FTZ R56, R59, UR28 ;  /* 0x0000001c3b387c20 */ /* 0x000fe20008410000 */
[----:B------:R-:W1:Y:S01]  /*4740*/  SHFL.IDX PT, R37, R33, 0x1, 0x1c1f ;  /* 0x003c1f0021257f89 */ /* 0x000e6200000e0000 */
[----:B------:R-:W-:Y:S01]  /*4750*/  UIADD3 UR26, UR26, -0x1, URZ ;  /* 0xffffffff1a1a7890 */ /* 0x000fe2000fffe03f */
[----:B------:R-:W5:Y:S02]  /*4760*/  MUFU.TANH R38, R38 ;  /* 0x0000002600267308 */ /* 0x000f640000002400 */
[----:B------:R-:W-:Y:S01]  /*4770*/  IMAD.U32 R36, RZ, RZ, UR10 ;  /* 0x0000000aff247e24 */ /* 0x000fe2000f8e00ff */
[----:B------:R-:W-:Y:S01]  /*4780*/  UIADD3 UR10, UR7, 0x100, URZ ;  /* 0x00000100070a7890 */ /* 0x000fe2000fffe03f */
[----:B------:R-:W5:Y:S02]  /*4790*/  SHFL.IDX PT, R33, R33, RZ, 0x1c1f ;  /* 0x001c1fff21217589 */ /* 0x000f6400000e0000 */
[----:B------:R-:W-:-:S02]  /*47a0*/  IMAD R36, R5, -0x2, R36 ;  /* 0xfffffffe05247824 */ /* 0x000fc400078e0224 */
[----:B------:R-:W5:Y:S02]  /*47b0*/  MUFU.TANH R149, R149 ;  /* 0x0000009500957308 */ /* 0x000f640000002400 */
[----:B------:R-:W-:-:S06]  /*47c0*/  IMAD R36, R39, UR37, R36 ;  /* 0x0000002527247c24 */ /* 0x000fcc000f8e0224 */
[----:B------:R-:W-:Y:S01]  /*47d0*/  MUFU.TANH R54, R54 ;  /* 0x0000003600367308 */ /* 0x000fe20000002400 */
[----:B-1----:R-:W-:-:S07]  /*47e0*/  IADD3 R40, R37, -UR29, R36 ;  /* 0x8000001d25287c10 */ /* 0x002fce000fffe024 */
[----:B------:R-:W1:Y:S01]  /*47f0*/  MUFU.TANH R58, R58 ;  /* 0x0000003a003a7308 */ /* 0x000e620000002400 */
[C---:B------:R-:W-:Y:S02]  /*4800*/  ISETP.GT.AND P3, PT, R40.reuse, RZ, PT ;  /* 0x000000ff2800720c */ /* 0x040fe40003f64270 */
[----:B------:R-:W-:Y:S02]  /*4810*/  ISETP.GT.AND P4, PT, R40, 0x1, PT ;  /* 0x000000012800780c */ /* 0x000fe40003f84270 */
[----:B------:R-:W-:Y:S02]  /*4820*/  FSEL R12, R12, -INF , P3 ;  /* 0xff8000000c0c7808 */ /* 0x000fe40001800000 */
[C---:B------:R-:W-:Y:S01]  /*4830*/  ISETP.GT.AND P3, PT, R40.reuse, 0x8, PT ;  /* 0x000000082800780c */ /* 0x040fe20003f64270 */
[----:B------:R-:W-:Y:S01]  /*4840*/  MUFU.TANH R56, R56 ;  /* 0x0000003800387308 */ /* 0x000fe20000002400 */
[----:B0-----:R-:W-:Y:S02]  /*4850*/  FSEL R13, R13, -INF , P4 ;  /* 0xff8000000d0d7808 */ /* 0x001fe40002000000 */
[----:B------:R-:W-:-:S02]  /*4860*/  ISETP.GT.AND P4, PT, R40, 0x9, PT ;  /* 0x000000092800780c */ /* 0x000fc40003f84270 */
[----:B--2---:R-:W-:Y:S02]  /*4870*/  FSEL R17, R17, -INF , P3 ;  /* 0xff80000011117808 */ /* 0x004fe40001800000 */
[----:B------:R-:W-:Y:S01]  /*4880*/  ISETP.GT.AND P3, PT, R40, 0x10, PT ;  /* 0x000000102800780c */ /* 0x000fe20003f64270 */
[----:B------:R-:W0:Y:S01]  /*4890*/  MUFU.TANH R62, R62 ;  /* 0x0000003e003e7308 */ /* 0x000e220000002400 */
[----:B---3--:R-:W-:Y:S01]  /*48a0*/  FSEL R37, R18, -INF , P4 ;  /* 0xff80000012257808 */ /* 0x008fe20002000000 */
[----:B------:R-:W-:Y:S01]  /*48b0*/  FMUL.FTZ R18, R70, UR28 ;  /* 0x0000001c46127c20 */ /* 0x000fe20008410000 */
[C---:B------:R-:W-:Y:S02]  /*48c0*/  ISETP.GT.AND P4, PT, R40.reuse, 0x11, PT ;  /* 0x000000112800780c */ /* 0x040fe40003f84270 */
[----:B----4-:R-:W-:Y:S01]  /*48d0*/  FSEL R39, R23, -INF , P3 ;  /* 0xff80000017277808 */ /* 0x010fe20001800000 */
[----:B------:R-:W-:Y:S01]  /*48e0*/  FMUL.FTZ R23, R79, UR28 ;  /* 0x0000001c4f177c20 */ /* 0x000fe20008410000 */
[----:B------:R-:W-:Y:S01]  /*48f0*/  ISETP.GT.AND P3, PT, R40, 0x18, PT ;  /* 0x000000182800780c */ /* 0x000fe20003f64270 */
[----:B------:R-:W-:Y:S01]  /*4900*/  MUFU.TANH R18, R18 ;  /* 0x0000001200127308 */ /* 0x000fe20000002400 */
[----:B-----5:R-:W-:-:S02]  /*4910*/  FSEL R41, R24, -INF , P4 ;  /* 0xff80000018297808 */ /* 0x020fc40002000000 */
[----:B------:R-:W-:Y:S01]  /*4920*/  ISETP.GT.AND P4, PT, R40, 0x19, PT ;  /* 0x000000192800780c */ /* 0x000fe20003f84270 */
[----:B------:R-:W2:Y:S01]  /*4930*/  LDC R24, c[0x0][0x988] ;  /* 0x00026200ff187b82 */ /* 0x000ea20000000800 */
[----:B------:R-:W-:Y:S02]  /*4940*/  FSEL R43, R148, -INF , P3 ;  /* 0xff800000942b7808 */ /* 0x000fe40001800000 */
[----:B------:R-:W-:Y:S01]  /*4950*/  ISETP.GT.AND P3, PT, R40, 0x20, PT ;  /* 0x000000202800780c */ /* 0x000fe20003f64270 */
[----:B------:R3:W-:Y:S01]  /*4960*/  MUFU.TANH R155, R23 ;  /* 0x00000017009b7308 */ /* 0x0007e20000002400 */
[----:B------:R-:W-:Y:S01]  /*4970*/  FSEL R45, R38, -INF , P4 ;  /* 0xff800000262d7808 */ /* 0x000fe20002000000 */
[----:B------:R-:W-:Y:S01]  /*4980*/  FMUL.FTZ R38, R61, UR28 ;  /* 0x0000001c3d267c20 */ /* 0x000fe20008410000 */
[----:B------:R-:W-:Y:S02]  /*4990*/  ISETP.GT.AND P4, PT, R40, 0x21, PT ;  /* 0x000000212800780c */ /* 0x000fe40003f84270 */
[----:B------:R-:W-:Y:S01]  /*49a0*/  FSEL R47, R42, -INF , P3 ;  /* 0xff8000002a2f7808 */ /* 0x000fe20001800000 */
[----:B------:R-:W-:-:S02]  /*49b0*/  WARPGROUP.DEPBAR.LE gsb0, 0x0 ;  /* 0x00008000000079c5 */ /* 0x000fc40000010000 */
[----:B------:R-:W-:Y:S01]  /*49c0*/  WARPGROUP.ARRIVE ;  /* 0x00000000000079c5 */ /* 0x000fe20000000000 */
[C---:B------:R-:W-:Y:S01]  /*49d0*/  ISETP.GT.AND P3, PT, R40.reuse, 0x28, PT ;  /* 0x000000282800780c */ /* 0x040fe20003f64270 */
[----:B------:R-:W-:Y:S01]  /*49e0*/  FMUL.FTZ R145, R71, UR28 ;  /* 0x0000001c47917c20 */ /* 0x000fe20008410000 */
[----:B------:R-:W-:Y:S01]  /*49f0*/  FSEL R49, R149, -INF , P4 ;  /* 0xff80000095317808 */ /* 0x000fe20002000000 */
[----:B------:R-:W-:Y:S01]  /*4a00*/  FMUL.FTZ R149, R75, UR28 ;  /* 0x0000001c4b957c20 */ /* 0x000fe20008410000 */
[----:B------:R-:W-:Y:S01]  /*4a10*/  ISETP.GT.AND P4, PT, R40, 0x29, PT ;  /* 0x000000292800780c */ /* 0x000fe20003f84270 */
[----:B------:R-:W-:Y:S01]  /*4a20*/  HGMMA.64x64x16.F32.BF16 R88, R140, gdesc[UR8].tnspB, R88, gsb0 ;  /* 0x40e000088c587df0 */ /* 0x000fe20008001858 */
[----:B------:R-:W-:Y:S01]  /*4a30*/  FSEL R51, R44, -INF , P3 ;  /* 0xff8000002c337808 */ /* 0x000fe20001800000 */
[----:B------:R-:W-:Y:S01]  /*4a40*/  UIADD3 UR10, UR7, 0x180, URZ ;  /* 0x00000180070a7890 */ /* 0x000fe2000fffe03f */
[----:B------:R-:W-:Y:S01]  /*4a50*/  ISETP.GT.AND P3, PT, R40, 0x30, PT ;  /* 0x000000302800780c */ /* 0x000fe20003f64270 */
[----:B------:R-:W-:Y:S01]  /*4a60*/  FMUL.FTZ R147, R74, UR28 ;  /* 0x0000001c4a937c20 */ /* 0x000fe20008410000 */
[----:B------:R-:W-:Y:S01]  /*4a70*/  FSEL R53, R46, -INF , P4 ;  /* 0xff8000002e357808 */ /* 0x000fe20002000000 */
[----:B------:R-:W-:Y:S01]  /*4a80*/  MUFU.TANH R145, R145 ;  /* 0x0000009100917308 */ /* 0x000fe20000002400 */
[----:B------:R-:W-:Y:S01]  /*4a90*/  ISETP.GT.AND P4, PT, R40, 0x31, PT ;  /* 0x000000312800780c */ /* 0x000fe20003f84270 */
[----:B------:R-:W-:Y:S01]  /*4aa0*/  UMOV UR11, 0x40000040 ;  /* 0x40000040000b7882 */ /* 0x000fe20000000000 */
[----:B------:R-:W-:Y:S01]  /*4ab0*/  FSEL R55, R50, -INF , P3 ;  /* 0xff80000032377808 */ /* 0x000fe20001800000 */
[----:B---3--:R-:W-:Y:S01]  /*4ac0*/  FMUL.FTZ R23, R83, UR28 ;  /* 0x0000001c53177c20 */ /* 0x008fe20008410000 */
[----:B------:R-:W-:Y:S01]  /*4ad0*/  ISETP.GT.AND P3, PT, R40, 0x38, PT ;  /* 0x000000382800780c */ /* 0x000fe20003f64270 */
[----:B------:R-:W-:Y:S01]  /*4ae0*/  FMUL.FTZ R42, R65, UR28 ;  /* 0x0000001c412a7c20 */ /* 0x000fe20008410000 */
[----:B------:R-:W-:Y:S01]  /*4af0*/  FSEL R57, R48, -INF , P4 ;  /* 0xff80000030397808 */ /* 0x000fe20002000000 */
[----:B------:R-:W-:Y:S01]  /*4b00*/  MUFU.TANH R147, R147 ;  /* 0x0000009300937308 */ /* 0x000fe20000002400 */
[----:B------:R-:W-:Y:S01]  /*4b10*/  ISETP.GT.AND P4, PT, R40, 0x39, PT ;  /* 0x000000392800780c */ /* 0x000fe20003f84270 */
[----:B------:R-:W-:Y:S01]  /*4b20*/  FMUL.FTZ R44, R68, UR28 ;  /* 0x0000001c442c7c20 */ /* 0x000fe20008410000 */
[----:B------:R-:W-:Y:S01]  /*4b30*/  FSEL R59, R52, -INF , P3 ;  /* 0xff800000343b7808 */ /* 0x000fe20001800000 */
[----:B------:R-:W-:Y:S01]  /*4b40*/  FMUL.FTZ R46, R69, UR28 ;  /* 0x0000001c452e7c20 */ /* 0x000fe20008410000 */
[----:B------:R-:W-:Y:S01]  /*4b50*/  ISETP.GT.AND P3, PT, R40, 0x40, PT ;  /* 0x000000402800780c */ /* 0x000fe20003f64270 */
[----:B------:R-:W-:Y:S01]  /*4b60*/  FMUL.FTZ R50, R73, UR28 ;  /* 0x0000001c49327c20 */ /* 0x000fe20008410000 */
[----:B------:R-:W-:Y:S01]  /*4b70*/  IADD3 R36, R33, -UR29, R36 ;  /* 0x8000001d21247c10 */ /* 0x000fe2000fffe024 */
[----:B------:R-:W-:Y:S01]  /*4b80*/  MUFU.TANH R149, R149 ;  /* 0x0000009500957308 */ /* 0x000fe20000002400 */
[----:B-1----:R-:W-:Y:S01]  /*4b90*/  FSEL R71, R58, -INF , P3 ;  /* 0xff8000003a477808 */ /* 0x002fe20001800000 */
[----:B------:R-:W-:Y:S01]  /*4ba0*/  FMUL.FTZ R58, R81, UR28 ;  /* 0x0000001c513a7c20 */ /* 0x000fe20008410000 */
[----:B------:R-:W-:Y:S01]  /*4bb0*/  ISETP.GT.AND P3, PT, R40, 0x48, PT ;  /* 0x000000482800780c */ /* 0x000fe20003f64270 */
[----:B------:R-:W-:Y:S01]  /*4bc0*/  FMUL.FTZ R48, R72, UR28 ;  /* 0x0000001c48307c20 */ /* 0x000fe20008410000 */
[----:B------:R-:W-:Y:S01]  /*4bd0*/  ISETP.GT.AND P5, PT, R36, 0x1, PT ;  /* 0x000000012400780c */ /* 0x000fe20003fa4270 */
[----:B------:R-:W-:Y:S01]  /*4be0*/  FMUL.FTZ R52, R76, UR28 ;  /* 0x0000001c4c347c20 */ /* 0x000fe20008410000 */
[----:B0-----:R-:W-:Y:S01]  /*4bf0*/  FSEL R75, R62, -INF , P3 ;  /* 0xff8000003e4b7808 */ /* 0x001fe20001800000 */
[----:B------:R-:W-:Y:S01]  /*4c00*/  MUFU.TANH R78, R78 ;  /* 0x0000004e004e7308 */ /* 0x000fe20000002400 */
[----:B------:R-:W-:Y:S01]  /*4c10*/  ISETP.GT.AND P3, PT, R40, 0x50, PT ;  /* 0x000000502800780c */ /* 0x000fe20003f64270 */
[----:B------:R-:W-:-:S06]  /*4c20*/  FMUL.FTZ R62, R84, UR28 ;  /* 0x0000001c543e7c20 */ /* 0x000fcc0008410000 */
[----:B------:R-:W-:Y:S08]  /*4c30*/  MUFU.TANH R82, R82 ;  /* 0x0000005200527308 */ /* 0x000ff00000002400 */
[----:B------:R0:W-:Y:S08]  /*4c40*/  MUFU.TANH R153, R23 ;  /* 0x0000001700997308 */ /* 0x0001f00000002400 */
[----:B------:R-:W-:Y:S01]  /*4c50*/  MUFU.TANH R86, R86 ;  /* 0x0000005600567308 */ /* 0x000fe20000002400 */
[----:B0-----:R-:W-:-:S07]  /*4c60*/  FMUL.FTZ R23, R87, UR28 ;  /* 0x0000001c57177c20 */ /* 0x001fce0008410000 */
[----:B------:R-:W-:Y:S08]  /*4c70*/  MUFU.TANH R23, R23 ;  /* 0x0000001700177308 */ /* 0x000ff00000002400 */
[----:B------:R-:W-:Y:S01]  /*4c80*/  MUFU.TANH R10, R10 ;  /* 0x0000000a000a7308 */ /* 0x000fe20000002400 */
[----:B------:R-:W-:Y:S02]  /*4c90*/  WARPGROUP.DEPBAR.LE gsb0, 0x0 ;  /* 0x00008000000079c5 */ /* 0x000fe40000010000 */
[----:B------:R-:W-:Y:S01]  /*4ca0*/  FMNMX.FTZ R142, R12, R9, !PT ;  /* 0x000000090c8e7209 */ /* 0x000fe20007810000 */
[----:B------:R-:W-:Y:S01]  /*4cb0*/  FMUL.FTZ R140, R63, UR28 ;  /* 0x0000001c3f8c7c20 */ /* 0x000fe20008410000 */
[----:B------:R-:W-:Y:S01]  /*4cc0*/  FMUL.FTZ R141, R66, UR28 ;  /* 0x0000001c428d7c20 */ /* 0x000fe20008410000 */
[----:B------:R-:W-:Y:S01]  /*4cd0*/  FSEL R63, R54, -INF , P4 ;  /* 0xff800000363f7808 */ /* 0x000fe20002000000 */
[----:B------:R-:W-:Y:S01]  /*4ce0*/  FMUL.FTZ R143, R67, UR28 ;  /* 0x0000001c438f7c20 */ /* 0x000fe20008410000 */
[----:B------:R-:W-:Y:S01]  /*4cf0*/  FMNMX.FTZ R142, R13, R142, !PT ;  /* 0x0000008e0d8e7209 */ /* 0x000fe20007810000 */
[----:B------:R-:W-:Y:S01]  /*4d00*/  WARPGROUP.ARRIVE ;  /* 0x00000000000079c5 */ /* 0x000fe20000000000 */
[----:B------:R-:W0:Y:S01]  /*4d10*/  MUFU.TANH R140, R140 ;  /* 0x0000008c008c7308 */ /* 0x000e220000002400 */
[----:B------:R-:W-:Y:S01]  /*4d20*/  ISETP.GT.AND P4, PT, R40, 0x41, PT ;  /* 0x000000412800780c */ /* 0x000fe20003f84270 */
[----:B------:R-:W-:Y:S01]  /*4d30*/  FMUL.FTZ R54, R77, UR28 ;  /* 0x0000001c4d367c20 */ /* 0x000fe20008410000 */
[----:B------:R-:W-:-:S02]  /*4d40*/  FMNMX.FTZ R142, R17, R142, !PT ;  /* 0x0000008e118e7209 */ /* 0x000fc40007810000 */
[----:B------:R-:W-:Y:S01]  /*4d50*/  FSEL R67, R56, -INF , P4 ;  /* 0xff80000038437808 */ /* 0x000fe20002000000 */
[----:B------:R-:W-:Y:S01]  /*4d60*/  HGMMA.64x64x16.F32.BF16 R88, R136, gdesc[UR8].tnspB, R88, gsb0 ;  /* 0x40e0000888587df0 */ /* 0x000fe20008001858 */
[----:B------:R-:W-:Y:S01]  /*4d70*/  FMNMX.FTZ R142, R37, R142, !PT ;  /* 0x0000008e258e7209 */ /* 0x000fe20007810000 */
[----:B------:R-:W1:Y:S01]  /*4d80*/  MUFU.TANH R141, R141 ;  /* 0x0000008d008d7308 */ /* 0x000e620000002400 */
[----:B------:R-:W-:Y:S01]  /*4d90*/  ISETP.GT.AND P4, PT, R40, 0x49, PT ;  /* 0x000000492800780c */ /* 0x000fe20003f84270 */
[----:B------:R-:W-:Y:S01]  /*4da0*/  UIADD3 UR10, UR7, 0x200, URZ ;  /* 0x00000200070a7890 */ /* 0x000fe2000fffe03f */
[----:B------:R-:W-:Y:S01]  /*4db0*/  FMNMX.FTZ R142, R39, R142, !PT ;  /* 0x0000008e278e7209 */ /* 0x000fe20007810000 */
[----:B------:R-:W-:Y:S01]  /*4dc0*/  UMOV UR11, 0x40000040 ;  /* 0x40000040000b7882 */ /* 0x000fe20000000000 */
[----:B------:R-:W-:Y:S02]  /*4dd0*/  FMUL.FTZ R56, R80, UR28 ;  /* 0x0000001c50387c20 */ /* 0x000fe40008410000 */
[----:B------:R-:W-:Y:S01]  /*4de0*/  FMNMX.FTZ R142, R41, R142, !PT ;  /* 0x0000008e298e7209 */ /* 0x000fe20007810000 */
[----:B------:R-:W3:Y:S01]  /*4df0*/  MUFU.TANH R143, R143 ;  /* 0x0000008f008f7308 */ /* 0x000ee20000002400 */
[----:B0-----:R-:W-:-:S02]  /*4e00*/  FSEL R79, R140, -INF , P4 ;  /* 0xff8000008c4f7808 */ /* 0x001fc40002000000 */
[----:B------:R-:W-:Y:S02]  /*4e10*/  FMNMX.FTZ R142, R43, R142, !PT ;  /* 0x0000008e2b8e7209 */ /* 0x000fe40007810000 */
[C---:B------:R-:W-:Y:S02]  /*4e20*/  ISETP.GT.AND P4, PT, R40.reuse, 0x51, PT ;  /* 0x000000512800780c */ /* 0x040fe40003f84270 */
[----:B------:R-:W-:Y:S01]  /*4e30*/  FMNMX.FTZ R142, R45, R142, !PT ;  /* 0x0000008e2d8e7209 */ /* 0x000fe20007810000 */
[----:B------:R-:W0:Y:S01]  /*4e40*/  MUFU.TANH R11, R11 ;  /* 0x0000000b000b7308 */ /* 0x000e220000002400 */
[----:B-1----:R-:W-:Y:S02]  /*4e50*/  FSEL R141, R141, -INF , P3 ;  /* 0xff8000008d8d7808 */ /* 0x002fe40001800000 */
[----:B------:R-:W-:Y:S02]  /*4e60*/  FMNMX.FTZ R142, R47, R142, !PT ;  /* 0x0000008e2f8e7209 */ /* 0x000fe40007810000 */
[----:B------:R-:W-:-:S02]  /*4e70*/  ISETP.GT.AND P3, PT, R40, 0x58, PT ;  /* 0x000000582800780c */ /* 0x000fc40003f64270 */
[----:B------:R-:W-:Y:S01]  /*4e80*/  FMNMX.FTZ R142, R49, R142, !PT ;  /* 0x0000008e318e7209 */ /* 0x000fe20007810000 */
[----:B------:R-:W-:Y:S01]  /*4e90*/  MUFU.TANH R14, R14 ;  /* 0x0000000e000e7308 */ /* 0x000fe20000002400 */
[----:B---3--:R-:W-:Y:S02]  /*4ea0*/  FSEL R143, R143, -INF , P4 ;  /* 0xff8000008f8f7808 */ /* 0x008fe40002000000 */
[----:B------:R-:W-:Y:S02]  /*4eb0*/  FMNMX.FTZ R142, R51, R142, !PT ;  /* 0x0000008e338e7209 */ /* 0x000fe40007810000 */
[----:B------:R-:W-:Y:S02]  /*4ec0*/  ISETP.GT.AND P4, PT, R40, 0x59, PT ;  /* 0x000000592800780c */ /* 0x000fe40003f84270 */
[----:B------:R-:W-:Y:S01]  /*4ed0*/  FMNMX.FTZ R142, R53, R142, !PT ;  /* 0x0000008e358e7209 */ /* 0x000fe20007810000 */
[----:B------:R-:W1:Y:S01]  /*4ee0*/  MUFU.TANH R15, R15 ;  /* 0x0000000f000f7308 */ /* 0x000e620000002400 */
[----:B------:R-:W-:Y:S01]  /*4ef0*/  FSEL R83, R18, -INF , P3 ;  /* 0xff80000012537808 */ /* 0x000fe20001800000 */
[----:B------:R-:W-:Y:S01]  /*4f00*/  FMUL.FTZ R18, R60, UR28 ;  /* 0x0000001c3c127c20 */ /* 0x000fe20008410000 */
[----:B------:R-:W-:-:S02]  /*4f10*/  FMNMX.FTZ R142, R55, R142, !PT ;  /* 0x0000008e378e7209 */ /* 0x000fc40007810000 */
[C---:B------:R-:W-:Y:S02]  /*4f20*/  ISETP.GT.AND P3, PT, R40.reuse, 0x60, PT ;  /* 0x000000602800780c */ /* 0x040fe40003f64270 */
[----:B------:R-:W-:Y:S01]  /*4f30*/  FMNMX.FTZ R142, R57, R142, !PT ;  /* 0x0000008e398e7209 */ /* 0x000fe20007810000 */
[----:B------:R-:W-:Y:S01]  /*4f40*/  MUFU.TANH R19, R19 ;  /* 0x0000001300137308 */ /* 0x000fe20000002400 */
[----:B------:R-:W-:Y:S02]  /*4f50*/  FSEL R145, R145, -INF , P4 ;  /* 0xff80000091917808 */ /* 0x000fe40002000000 */
[----:B------:R-:W-:Y:S02]  /*4f60*/  FMNMX.FTZ R142, R59, R142, !PT ;  /* 0x0000008e3b8e7209 */ /* 0x000fe40007810000 */
[----:B------:R-:W-:Y:S02]  /*4f70*/  ISETP.GT.AND P4, PT, R40, 0x61, PT ;  /* 0x000000612800780c */ /* 0x000fe40003f84270 */
[----:B------:R-:W-:Y:S01]  /*4f80*/  FMNMX.FTZ R142, R63, R142, !PT ;  /* 0x0000008e3f8e7209 */ /* 0x000fe20007810000 */
[----:B------:R-:W3:Y:S01]  /*4f90*/  MUFU.TANH R20, R20 ;  /* 0x0000001400147308 */ /* 0x000ee20000002400 */
[----:B------:R-:W-:-:S02]  /*4fa0*/  FSEL R147, R147, -INF , P3 ;  /* 0xff80000093937808 */ /* 0x000fc40001800000 */
[----:B------:R-:W-:Y:S02]  /*4fb0*/  FMNMX.FTZ R142, R71, R142, !PT ;  /* 0x0000008e478e7209 */ /* 0x000fe40007810000 */
[C---:B------:R-:W-:Y:S02]  /*4fc0*/  ISETP.GT.AND P3, PT, R40.reuse, 0x68, PT ;  /* 0x000000682800780c */ /* 0x040fe40003f64270 */
[----:B------:R-:W-:Y:S01]  /*4fd0*/  FMNMX.FTZ R142, R67, R142, !PT ;  /* 0x0000008e438e7209 */ /* 0x000fe20007810000 */
[----:B------:R-:W4:Y:S01]  /*4fe0*/  MUFU.TANH R21, R21 ;  /* 0x0000001500157308 */ /* 0x000f220000002400 */
[----:B------:R-:W-:Y:S02]  /*4ff0*/  FSEL R149, R149, -INF , P4 ;  /* 0xff80000095957808 */ /* 0x000fe40002000000 */
[----:B------:R-:W-:Y:S02]  /*5000*/  FMNMX.FTZ R142, R75, R142, !PT ;  /* 0x0000008e4b8e7209 */ /* 0x000fe40007810000 */
[----:B------:R-:W-:-:S02]  /*5010*/  ISETP.GT.AND P4, PT, R40, 0x69, PT ;  /* 0x000000692800780c */ /* 0x000fc40003f84270 */
[----:B------:R-:W-:Y:S01]  /*5020*/  FMNMX.FTZ R142, R79, R142, !PT ;  /* 0x0000008e4f8e7209 */ /* 0x000fe20007810000 */
[----:B------:R-:W5:Y:S01]  /*5030*/  MUFU.TANH R22, R22 ;  /* 0x0000001600167308 */ /* 0x000f620000002400 */
[----:B------:R-:W-:Y:S02]  /*5040*/  FSEL R151, R78, -INF , P3 ;  /* 0xff8000004e977808 */ /* 0x000fe40001800000 */
[----:B------:R-:W-:Y:S02]  /*5050*/  FMNMX.FTZ R142, R141, R142, !PT ;  /* 0x0000008e8d8e7209 */ /* 0x000fe40007810000 */
[----:B------:R-:W-:Y:S02]  /*5060*/  ISETP.GT.AND P3, PT, R40, 0x70, PT ;  /* 0x000000702800780c */ /* 0x000fe40003f64270 */
[----:B------:R-:W-:Y:S01]  /*5070*/  FMNMX.FTZ R142, R143, R142, !PT ;  /* 0x0000008e8f8e7209 */ /* 0x000fe20007810000 */
[----:B------:R-:W5:Y:S01]  /*5080*/  MUFU.TANH R25, R25 ;  /* 0x0000001900197308 */ /* 0x000f620000002400 */
[----:B------:R-:W-:-:S02]  /*5090*/  FSEL R155, R155, -INF , P4 ;  /* 0xff8000009b9b7808 */ /* 0x000fc40002000000 */
[----:B------:R-:W-:Y:S01]  /*50a0*/  FMNMX.FTZ R142, R83, R142, !PT ;  /* 0x0000008e538e7209 */ /* 0x000fe20007810000 */
[----:B------:R-:W-:Y:S02]  /*50b0*/  WARPGROUP.DEPBAR.LE gsb0, 0x0 ;  /* 0x00008000000079c5 */ /* 0x000fe40000010000 */
[----:B------:R-:W-:Y:S01]  /*50c0*/  ISETP.GT.AND P4, PT, R40, 0x71, PT ;  /* 0x000000712800780c */ /* 0x000fe20003f84270 */
[----:B------:R-:W-:Y:S01]  /*50d0*/  WARPGROUP.ARRIVE ;  /* 0x00000000000079c5 */ /* 0x000fe20000000000 */
[----:B------:R-:W-:Y:S01]  /*50e0*/  FMNMX.FTZ R142, R145, R142, !PT ;  /* 0x0000008e918e7209 */ /* 0x000fe20007810000 */
[----:B------:R-:W5:Y:S01]  /*50f0*/  MUFU.TANH R26, R26 ;  /* 0x0000001a001a7308 */ /* 0x000f620000002400 */
[----:B------:R-:W-:Y:S02]  /*5100*/  FSEL R87, R82, -INF , P3 ;  /* 0xff80000052577808 */ /* 0x000fe40001800000 */
[----:B------:R-:W-:Y:S01]  /*5110*/  FMNMX.FTZ R142, R147, R142, !PT ;  /* 0x0000008e938e7209 */ /* 0x000fe20007810000 */
[----:B------:R-:W-:Y:S01]  /*5120*/  HGMMA.64x64x16.F32.BF16 R88, R132, gdesc[UR8].tnspB, R88, gsb0 ;  /* 0x40e0000884587df0 */ /* 0x000fe20008001858 */
[----:B------:R-:W-:Y:S01]  /*5130*/  ISETP.GT.AND P3, PT, R40, 0x78, PT ;  /* 0x000000782800780c */ /* 0x000fe20003f64270 */
[----:B------:R-:W-:Y:S01]  /*5140*/  UIADD3 UR10, UR7, 0x280, URZ ;  /* 0x00000280070a7890 */ /* 0x000fe2000fffe03f */
[----:B------:R-:W-:Y:S01]  /*5150*/  FMNMX.FTZ R142, R149, R142, !PT ;  /* 0x0000008e958e7209 */ /* 0x000fe20007810000 */
[----:B------:R-:W-:Y:S01]  /*5160*/  UMOV UR11, 0x40000040 ;  /* 0x40000040000b7882 */ /* 0x000fe20000000000 */
[----:B------:R-:W-:Y:S01]  /*5170*/  FSEL R153, R153, -INF , P4 ;  /* 0xff80000099997808 */ /* 0x000fe20002000000 */
[----:B------:R-:W5:Y:S01]  /*5180*/  MUFU.TANH R27, R27 ;  /* 0x0000001b001b7308 */ /* 0x000f620000002400 */
[----:B------:R-:W-:-:S02]  /*5190*/  FMNMX.FTZ R142, R151, R142, !PT ;  /* 0x0000008e978e7209 */ /* 0x000fc40007810000 */
[----:B------:R-:W-:Y:S01]  /*51a0*/  ISETP.GT.AND P4, PT, R40, 0x79, PT ;  /* 0x000000792800780c */ /* 0x000fe20003f84270 */
[----:B------:R-:W-:Y:S01]  /*51b0*/  FMUL.FTZ R40, R64, UR28 ;  /* 0x0000001c40287c20 */ /* 0x000fe20008410000 */
[----:B------:R-:W-:Y:S01]  /*51c0*/  FMNMX.FTZ R142, R155, R142, !PT ;  /* 0x0000008e9b8e7209 */ /* 0x000fe20007810000 */
[----:B------:R-:W-:Y:S01]  /*51d0*/  FMUL.FTZ R64, R85, UR28 ;  /* 0x0000001c55407c20 */ /* 0x000fe20008410000 */
[----:B------:R-:W-:Y:S01]  /*51e0*/  FSEL R61, R86, -INF , P3 ;  /* 0xff800000563d7808 */ /* 0x000fe20001800000 */
[----:B------:R-:W5:Y:S01]  /*51f0*/  MUFU.TANH R28, R28 ;  /* 0x0000001c001c7308 */ /* 0x000f620000002400 */
[----:B------:R-:W-:Y:S02]  /*5200*/  FMNMX.FTZ R142, R87, R142, !PT ;  /* 0x0000008e578e7209 */ /* 0x000fe40007810000 */
[----:B------:R-:W-:Y:S02]  /*5210*/  FSEL R157, R23, -INF , P4 ;  /* 0xff800000179d7808 */ /* 0x000fe40002000000 */
[----:B------:R-:W-:-:S02]  /*5220*/  FMNMX.FTZ R142, R153, R142, !PT ;  /* 0x0000008e998e7209 */ /* 0x000fc40007810000 */
[C---:B------:R-:W-:Y:S01]  /*5230*/  ISETP.GT.AND P4, PT, R36.reuse, RZ, PT ;  /* 0x000000ff2400720c */ /* 0x040fe20003f84270 */
[----:B------:R-:W5:Y:S01]  /*5240*/  MUFU.TANH R29, R29 ;  /* 0x0000001d001d7308 */ /* 0x000f620000002400 */
[----:B------:R-:W-:Y:S02]  /*5250*/  FMNMX.FTZ R142, R61, R142, !PT ;  /* 0x0000008e3d8e7209 */ /* 0x000fe40007810000 */
[----:B0-----:R-:W-:Y:S02]  /*5260*/  FSEL R11, R11, -INF , P5 ;  /* 0xff8000000b0b7808 */ /* 0x001fe40002800000 */
[----:B------:R-:W-:Y:S02]  /*5270*/  FMNMX.FTZ R142, R157, R142, !PT ;  /* 0x0000008e9d8e7209 */ /* 0x000fe40007810000 */
[----:B------:R-:W-:Y:S01]  /*5280*/  ISETP.GT.AND P5, PT, R36, 0x9, PT ;  /* 0x000000092400780c */ /* 0x000fe20003fa4270 */
[----:B------:R-:W0:Y:S02]  /*5290*/  MUFU.TANH R30, R30 ;  /* 0x0000001e001e7308 */ /* 0x000e240000002400 */
[----:B------:R-:W2:Y:S01]  /*52a0*/  SHFL.BFLY PT, R23, R142, 0x2, 0x1f ;  /* 0x0c401f008e177f89 */ /* 0x000ea200000e0000 */
[----:B-1----:R-:W-:-:S02]  /*52b0*/  FSEL R15, R15, -INF , P5 ;  /* 0xff8000000f0f7808 */ /* 0x002fc40002800000 */
[----:B------:R-:W-:-:S03]  /*52c0*/  ISETP.GT.AND P5, PT, R36, 0x11, PT ;  /* 0x000000112400780c */ /* 0x000fc60003fa4270 */
[----:B------:R-:W1:Y:S08]  /*52d0*/  MUFU.TANH R31, R31 ;  /* 0x0000001f001f7308 */ /* 0x000e700000002400 */
[----:B------:R-:W1:Y:S08]  /*52e0*/  MUFU.TANH R32, R32 ;  /* 0x0000002000207308 */ /* 0x000e700000002400 */
[----:B------:R-:W1:Y:S01]  /*52f0*/  MUFU.TANH R34, R34 ;  /* 0x0000002200227308 */ /* 0x000e620000002400 */
[----:B--2---:R-:W-:-:S05]  /*5300*/  FMNMX.FTZ R23, R142, R23, !PT ;  /* 0x000000178e177209 */ /* 0x004fca0007810000 */
[----:B------:R-:W2:Y:S02]  /*5310*/  SHFL.BFLY PT, R60, R23, 0x1, 0x1f ;  /* 0x0c201f00173c7f89 */ /* 0x000ea400000e0000 */
[----:B------:R-:W1:Y:S08]  /*5320*/  MUFU.TANH R35, R35 ;  /* 0x0000002300237308 */ /* 0x000e700000002400 */
[----:B------:R-:W1:Y:S01]  /*5330*/  MUFU.TANH R18, R18 ;  /* 0x0000001200127308 */ /* 0x000e620000002400 */
[----:B------:R-:W-:-:S02]  /*5340*/  WARPGROUP.DEPBAR.LE gsb0, 0x0 ;  /* 0x00008000000079c5 */ /* 0x000fc40000010000 */
[----:B------:R-:W-:-:S05]  /*5350*/  WARPGROUP.ARRIVE ;  /* 0x00000000000079c5 */ /* 0x000fca0000000000 */
[----:B------:R-:W1:Y:S01]  /*5360*/  MUFU.TANH R38, R38 ;  /* 0x0000002600267308 */ /* 0x000e620000002400 */
[----:B--2---:R-:W-:Y:S01]  /*5370*/  FMNMX.FTZ R23, R23, R60, !PT ;  /* 0x0000003c17177209 */ /* 0x004fe20007810000 */
[----:B------:R-:W-:Y:S01]  /*5380*/  HGMMA.64x64x16.F32.BF16 R88, R128, gdesc[UR8].tnspB, R88, gsb0 ;  /* 0x40e0000880587df0 */ /* 0x000fe20008001858 */
[----:B------:R-:W-:Y:S02]  /*5390*/  UIADD3 UR10, UR7, 0x300, URZ ;  /* 0x00000300070a7890 */ /* 0x000fe4000fffe03f */
[C---:B------:R-:W-:Y:S01]  /*53a0*/  FSETP.NEU.FTZ.AND P3, PT, R23.reuse, -INF , PT ;  /* 0xff8000001700780b */ /* 0x040fe20003f7d000 */
[C---:B------:R-:W-:Y:S02]  /*53b0*/  FMUL.FTZ R60, R23.reuse, R24 ;  /* 0x00000018173c7220 */ /* 0x040fe40000410000 */
[----:B------:R-:W2:Y:S01]  /*53c0*/  MUFU.TANH R40, R40 ;  /* 0x0000002800287308 */ /* 0x000ea20000002400 */
[----:B------:R-:W-:Y:S01]  /*53d0*/  UMOV UR11, 0x40000040 ;  /* 0x40000040000b7882 */ /* 0x000fe20000000000 */
[----:B------:R-:W-:-:S02]  /*53e0*/  FSEL R70, R23, RZ, P3 ;  /* 0x000000ff17467208 */ /* 0x000fc40001800000 */
[----:B------:R-:W-:Y:S02]  /*53f0*/  FSEL R60, R60, RZ, P3 ;  /* 0x000000ff3c3c7208 */ /* 0x000fe40001800000 */
[----:B------:R-:W-:Y:S02]  /*5400*/  ISETP.GE.U32.AND P3, PT, R2, 0x180, PT ;  /* 0x000001800200780c */ /* 0x000fe40003f66070 */
[----:B------:R-:W2:Y:S01]  /*5410*/  MUFU.TANH R42, R42 ;  /* 0x0000002a002a7308 */ /* 0x000ea20000002400 */
[-CC-:B------:R-:W-:Y:S01]  /*5420*/  FFMA.FTZ R66, R13, R24.reuse, -R60.reuse ;  /* 0x000000180d427223 */ /* 0x180fe2000001083c */
[----:B------:R-:W-:Y:S01]  /*5430*/  FSEL R13, R10, -INF , P4 ;  /* 0xff8000000a0d7808 */ /* 0x000fe20002000000 */
[-CC-:B------:R-:W-:Y:S01]  /*5440*/  FFMA.FTZ R65, R12, R24.reuse, -R60.reuse ;  /* 0x000000180c417223 */ /* 0x180fe2000001083c */
[----:B------:R-:W-:Y:S01]  /*5450*/  ISETP.GT.AND P4, PT, R36, 0x8, PT ;  /* 0x000000082400780c */ /* 0x000fe20003f84270 */
[--C-:B------:R-:W-:Y:S01]  /*5460*/  FFMA.FTZ R68, R17, R24, -R60.reuse ;  /* 0x0000001811447223 */ /* 0x100fe2000001083c */
[----:B------:R-:W-:Y:S01]  /*5470*/  FMNMX.FTZ R12, R13, R8, !PT ;  /* 0x000000080d0c7209 */ /* 0x000fe20007810000 */
[-CC-:B------:R-:W-:Y:S01]  /*5480*/  FFMA.FTZ R17, R37, R24.reuse, -R60.reuse ;  /* 0x0000001825117223 */ /* 0x180fe2000001083c */
[----:B------:R4:W-:Y:S01]  /*5490*/  MUFU.EX2 R33, R65 ;  /* 0x0000004100217308 */ /* 0x0009e20000000800 */
[----:B---3--:R-:W-:Y:S01]  /*54a0*/  FSEL R37, R20, -INF , P5 ;  /* 0xff80000014257808 */ /* 0x008fe20002800000 */
[-CC-:B------:R-:W-:Y:S01]  /*54b0*/  FFMA.FTZ R137, R55, R24.reuse, -R60.reuse ;  /* 0x0000001837897223 */ /* 0x180fe2000001083c */
[----:B------:R-:W-:Y:S01]  /*54c0*/  ISETP.GT.AND P5, PT, R36, 0x19, PT ;  /* 0x000000192400780c */ /* 0x000fe20003fa4270 */
[-CC-:B------:R-:W-:Y:S01]  /*54d0*/  FFMA.FTZ R135, R75, R24.reuse, -R60.reuse ;  /* 0x000000184b877223 */ /* 0x180fe2000001083c */
[-CC-:B------:R-:W-:Y:S01]  /*54e0*/  FFMA.FTZ R139, R59, R24.reuse, -R60.reuse ;  /* 0x000000183b8b7223 */ /* 0x180fe2000001083c */
[-CC-:B------:R-:W-:Y:S01]  /*54f0*/  FFMA.FTZ R67, R67, R24.reuse, -R60.reuse ;  /* 0x0000001843437223 */ /* 0x180fe2000001083c */
[----:B------:R-:W-:Y:S01]  /*5500*/  FFMA.FTZ R59, R145, R24, -R60 ;  /* 0x00000018913b7223 */ /* 0x000fe2000001083c */
[----:B------:R3:W-:Y:S01]  /*5510*/  MUFU.EX2 R10, R66 ;  /* 0x00000042000a7308 */ /* 0x0007e20000000800 */
[----:B----4-:R-:W-:-:S02]  /*5520*/  FSEL R65, R14, -INF , P4 ;  /* 0xff8000000e417808 */ /* 0x010fc40002000000 */
[----:B------:R-:W-:Y:S02]  /*5530*/  FMNMX.FTZ R14, R11, R12, !PT ;  /* 0x0000000c0b0e7209 */ /* 0x000fe40007810000 */
[C---:B------:R-:W-:Y:S02]  /*5540*/  ISETP.GT.AND P4, PT, R36.reuse, 0x10, PT ;  /* 0x000000102400780c */ /* 0x040fe40003f84270 */
[----:B------:R-:W-:Y:S01]  /*5550*/  FMNMX.FTZ R14, R65, R14, !PT ;  /* 0x0000000e410e7209 */ /* 0x000fe20007810000 */
[----:B------:R-:W4:Y:S01]  /*5560*/  MUFU.TANH R44, R44 ;  /* 0x0000002c002c7308 */ /* 0x000f220000002400 */
[----:B------:R-:W-:Y:S01]  /*5570*/  FSEL R19, R19, -INF , P4 ;  /* 0xff80000013137808 */ /* 0x000fe20002000000 */
[----:B---3--:R-:W-:Y:S01]  /*5580*/  FFMA.FTZ R66, R39, R24, -R60 ;  /* 0x0000001827427223 */ /* 0x008fe2000001083c */
[----:B------:R-:W-:Y:S02]  /*5590*/  FMNMX.FTZ R14, R15, R14, !PT ;  /* 0x0000000e0f0e7209 */ /* 0x000fe40007810000 */
[----:B------:R-:W-:-:S02]  /*55a0*/  ISETP.GT.AND P4, PT, R36, 0x18, PT ;  /* 0x000000182400780c */ /* 0x000fc40003f84270 */
[----:B------:R-:W-:Y:S01]  /*55b0*/  FMNMX.FTZ R14, R19, R14, !PT ;  /* 0x0000000e130e7209 */ /* 0x000fe20007810000 */
[----:B------:R-:W3:Y:S01]  /*55c0*/  MUFU.TANH R46, R46 ;  /* 0x0000002e002e7308 */ /* 0x000ee20000002400 */
[----:B------:R-:W-:Y:S02]  /*55d0*/  FSEL R21, R21, -INF , P4 ;  /* 0xff80000015157808 */ /* 0x000fe40002000000 */
[----:B------:R-:W-:Y:S02]  /*55e0*/  FMNMX.FTZ R20, R37, R14, !PT ;  /* 0x0000000e25147209 */ /* 0x000fe40007810000 */
[----:B------:R-:W-:Y:S02]  /*55f0*/  ISETP.GT.AND P4, PT, R36, 0x20, PT ;  /* 0x000000202400780c */ /* 0x000fe40003f84270 */
[----:B-----5:R-:W-:Y:S01]  /*5600*/  FSEL R39, R22, -INF , P5 ;  /* 0xff80000016277808 */ /* 0x020fe20002800000 */
[----:B------:R-:W5:Y:S01]  /*5610*/  MUFU.TANH R48, R48 ;  /* 0x0000003000307308 */ /* 0x000f620000002400 */
[----:B------:R-:W-:-:S02]  /*5620*/  FMNMX.FTZ R20, R21, R20, !PT ;  /* 0x0000001415147209 */ /* 0x000fc40007810000 */
[C---:B------:R-:W-:Y:S02]  /*5630*/  ISETP.GT.AND P5, PT, R36.reuse, 0x21, PT ;  /* 0x000000212400780c */ /* 0x040fe40003fa4270 */
[----:B------:R-:W-:Y:S01]  /*5640*/  FSEL R69, R25, -INF , P4 ;  /* 0xff80000019457808 */ /* 0x000fe20002000000 */
[--C-:B------:R-:W-:Y:S01]  /*5650*/  FFMA.FTZ R25, R41, R24, -R60.reuse ;  /* 0x0000001829197223 */ /* 0x100fe2000001083c */
[----:B------:R-:W-:Y:S01]  /*5660*/  FMNMX.FTZ R20, R39, R20, !PT ;  /* 0x0000001427147209 */ /* 0x000fe20007810000 */
[----:B------:R-:W5:Y:S01]  /*5670*/  MUFU.TANH R50, R50 ;  /* 0x0000003200327308 */ /* 0x000f620000002400 */
[----:B------:R-:W-:Y:S02]  /*5680*/  ISETP.GT.AND P4, PT, R36, 0x28, PT ;  /* 0x000000282400780c */ /* 0x000fe40003f84270 */
[----:B------:R-:W-:Y:S01]  /*5690*/  FSEL R41, R26, -INF , P5 ;  /* 0xff8000001a297808 */ /* 0x000fe20002800000 */
[----:B------:R-:W-:Y:S01]  /*56a0*/  FFMA.FTZ R26, R43, R24, -R60 ;  /* 0x000000182b1a7223 */ /* 0x000fe2000001083c */
[----:B------:R-:W-:-:S02]  /*56b0*/  FMNMX.FTZ R20, R69, R20, !PT ;  /* 0x0000001445147209 */ /* 0x000fc40007810000 */
[C---:B------:R-:W-:Y:S01]  /*56c0*/  ISETP.GT.AND P5, PT, R36.reuse, 0x29, PT ;  /* 0x000000292400780c */ /* 0x040fe20003fa4270 */
[----:B------:R-:W5:Y:S01]  /*56d0*/  MUFU.TANH R52, R52 ;  /* 0x0000003400347308 */ /* 0x000f620000002400 */
[----:B------:R-:W-:Y:S01]  /*56e0*/  FSEL R73, R27, -INF , P4 ;  /* 0xff8000001b497808 */ /* 0x000fe20002000000 */
[--C-:B------:R-:W-:Y:S01]  /*56f0*/  FFMA.FTZ R27, R45, R24, -R60.reuse ;  /* 0x000000182d1b7223 */ /* 0x100fe2000001083c */
[----:B------:R-:W-:Y:S02]  /*5700*/  FMNMX.FTZ R22, R41, R20, !PT ;  /* 0x0000001429167209 */ /* 0x000fe40007810000 */
[----:B------:R-:W-:Y:S02]  /*5710*/  ISETP.GT.AND P4, PT, R36, 0x30, PT ;  /* 0x000000302400780c */ /* 0x000fe40003f84270 */
[----:B------:R-:W-:Y:S01]  /*5720*/  FSEL R43, R28, -INF , P5 ;  /* 0xff8000001c2b7808 */ /* 0x000fe20002800000 */
[----:B------:R2:W-:Y:S01]  /*5730*/  MUFU.EX2 R20, R26 ;  /* 0x0000001a00147308 */ /* 0x0005e20000000800 */
[----:B------:R-:W-:Y:S01]  /*5740*/  FMNMX.FTZ R22, R73, R22, !PT ;  /* 0x0000001649167209 */ /* 0x000fe20007810000 */
[----:B------:R-:W-:Y:S01]  /*5750*/  FFMA.FTZ R28, R47, R24, -R60 ;  /* 0x000000182f1c7223 */ /* 0x000fe2000001083c */
[----:B------:R-:W-:Y:S01]  /*5760*/  ISETP.GT.AND P5, PT, R36, 0x31, PT ;  /* 0x000000312400780c */ /* 0x000fe20003fa4270 */
[----:B------:R-:W-:-:S02]  /*5770*/  WARPGROUP.DEPBAR.LE gsb0, 0x0 ;  /* 0x00008000000079c5 */ /* 0x000fc40000010000 */
[----:B------:R-:W-:Y:S01]  /*5780*/  FSEL R77, R29, -INF , P4 ;  /* 0xff8000001d4d7808 */ /* 0x000fe20002000000 */
[--C-:B------:R-:W-:Y:S01]  /*5790*/  FFMA.FTZ R29, R49, R24, -R60.reuse ;  /* 0x00000018311d7223 */ /* 0x100fe2000001083c */
[----:B------:R-:W-:Y:S01]  /*57a0*/  FMNMX.FTZ R22, R43, R22, !PT ;  /* 0x000000162b167209 */ /* 0x000fe20007810000 */
[----:B------:R-:W-:Y:S01]  /*57b0*/  WARPGROUP.ARRIVE ;  /* 0x00000000000079c5 */ /* 0x000fe20000000000 */
[----:B------:R-:W-:Y:S01]  /*57c0*/  ISETP.GT.AND P4, PT, R36, 0x38, PT ;  /* 0x000000382400780c */ /* 0x000fe20003f84270 */
[----:B------:R-:W5:Y:S01]  /*57d0*/  MUFU.TANH R54, R54 ;  /* 0x0000003600367308 */ /* 0x000f620000002400 */
[----:B0-----:R-:W-:Y:S01]  /*57e0*/  FSEL R45, R30, -INF , P5 ;  /* 0xff8000001e2d7808 */ /* 0x001fe20002800000 */
[--C-:B------:R-:W-:Y:S01]  /*57f0*/  FFMA.FTZ R30, R71, R24, -R60.reuse ;  /* 0x00000018471e7223 */ /* 0x100fe2000001083c */
[----:B------:R-:W-:Y:S01]  /*5800*/  FMNMX.FTZ R22, R77, R22, !PT ;  /* 0x000000164d167209 */ /* 0x000fe20007810000 */
[----:B------:R-:W-:Y:S01]  /*5810*/  HGMMA.64x64x16.F32.BF16 R88, R124, gdesc[UR8].tnspB, R88, gsb0 ;  /* 0x40e000087c587df0 */ /* 0x000fe20008001858 */
[C---:B------:R-:W-:Y:S01]  /*5820*/  ISETP.GT.AND P5, PT, R36.reuse, 0x39, PT ;  /* 0x000000392400780c */ /* 0x040fe20003fa4270 */
[----:B------:R-:W-:Y:S01]  /*5830*/  UIADD3 UR10, UR7, 0x380, URZ ;  /* 0x00000380070a7890 */ /* 0x000fe2000fffe03f */
[----:B-1----:R-:W-:Y:S01]  /*5840*/  FSEL R81, R31, -INF , P4 ;  /* 0xff8000001f517808 */ /* 0x002fe20002000000 */
[--C-:B------:R-:W-:Y:S01]  /*5850*/  FFMA.FTZ R31, R53, R24, -R60.reuse ;  /* 0x00000018351f7223 */ /* 0x100fe2000001083c */
[----:B--2---:R-:W-:Y:S01]  /*5860*/  FMNMX.FTZ R26, R45, R22, !PT ;  /* 0x000000162d1a7209 */ /* 0x004fe20007810000 */
[----:B------:R-:W0:Y:S01]  /*5870*/  MUFU.TANH R56, R56 ;  /* 0x0000003800387308 */ /* 0x000e220000002400 */
[----:B------:R-:W-:Y:S01]  /*5880*/  ISETP.GT.AND P4, PT, R36, 0x40, PT ;  /* 0x000000402400780c */ /* 0x000fe20003f84270 */
[----:B------:R-:W-:Y:S01]  /*5890*/  UMOV UR11, 0x40000040 ;  /* 0x40000040000b7882 */ /* 0x000fe20000000000 */
[----:B------:R-:W-:Y:S01]  /*58a0*/  FSEL R47, R32, -INF , P5 ;  /* 0xff800000202f7808 */ /* 0x000fe20002800000 */
[--C-:B------:R-:W-:Y:S01]  /*58b0*/  FFMA.FTZ R32, R79, R24, -R60.reuse ;  /* 0x000000184f207223 */ /* 0x100fe2000001083c */
[----:B------:R-:W-:Y:S01]  /*58c0*/  FMNMX.FTZ R26, R81, R26, !PT ;  /* 0x0000001a511a7209 */ /* 0x000fe20007810000 */
[-CC-:B------:R-:W-:Y:S01]  /*58d0*/  FFMA.FTZ R71, R153, R24.reuse, -R60.reuse ;  /* 0x0000001899477223 */ /* 0x180fe2000001083c */
[----:B------:R-:W-:Y:S01]  /*58e0*/  ISETP.GT.AND P5, PT, R36, 0x41, PT ;  /* 0x000000412400780c */ /* 0x000fe20003fa4270 */
[----:B------:R-:W1:Y:S01]  /*58f0*/  MUFU.TANH R58, R58 ;  /* 0x0000003a003a7308 */ /* 0x000e620000002400 */
[----:B------:R-:W-:Y:S01]  /*5900*/  FSEL R85, R34, -INF , P4 ;  /* 0xff80000022557808 */ /* 0x000fe20002000000 */
[----:B------:R-:W-:Y:S01]  /*5910*/  FFMA.FTZ R34, R141, R24, -R60 ;  /* 0x000000188d227223 */ /* 0x000fe2000001083c */
[----:B------:R-:W-:Y:S01]  /*5920*/  FMNMX.FTZ R26, R47, R26, !PT ;  /* 0x0000001a2f1a7209 */ /* 0x000fe20007810000 */
[----:B------:R-:W-:Y:S01]  /*5930*/  UMOV UR7, UR5 ;  /* 0x0000000500077c82 */ /* 0x000fe20008000000 */
[----:B------:R-:W-:-:S02]  /*5940*/  ISETP.GT.AND P4, PT, R36, 0x48, PT ;  /* 0x000000482400780c */ /* 0x000fc40003f84270 */
[----:B------:R-:W-:Y:S01]  /*5950*/  FSEL R35, R35, -INF , P5 ;  /* 0xff80000023237808 */ /* 0x000fe20002800000 */
[----:B------:R-:W2:Y:S01]  /*5960*/  MUFU.TANH R62, R62 ;  /* 0x0000003e003e7308 */ /* 0x000ea20000002400 */
[----:B------:R-:W-:Y:S02]  /*5970*/  FMNMX.FTZ R26, R85, R26, !PT ;  /* 0x0000001a551a7209 */ /* 0x000fe40007810000 */
[----:B------:R-:W-:Y:S02]  /*5980*/  ISETP.GT.AND P5, PT, R36, 0x49, PT ;  /* 0x000000492400780c */ /* 0x000fe40003fa4270 */
[----:B------:R-:W-:Y:S01]  /*5990*/  FSEL R49, R18, -INF , P4 ;  /* 0xff80000012317808 */ /* 0x000fe20002000000 */
[----:B------:R-:W-:Y:S01]  /*59a0*/  FFMA.FTZ R18, R51, R24, -R60 ;  /* 0x0000001833127223 */ /* 0x000fe2000001083c */
[----:B------:R-:W-:Y:S01]  /*59b0*/  FMNMX.FTZ R26, R35, R26, !PT ;  /* 0x0000001a231a7209 */ /* 0x000fe20007810000 */
[----:B------:R-:W2:Y:S01]  /*59c0*/  MUFU.TANH R64, R64 ;  /* 0x0000004000407308 */ /* 0x000ea20000002400 */
[----:B------:R-:W-:-:S02]  /*59d0*/  ISETP.GT.AND P4, PT, R36, 0x50, PT ;  /* 0x000000502400780c */ /* 0x000fc40003f84270 */
[----:B------:R-:W-:Y:S02]  /*59e0*/  FSEL R51, R38, -INF , P5 ;  /* 0xff80000026337808 */ /* 0x000fe40002800000 */
[----:B------:R-:W-:Y:S02]  /*59f0*/  FMNMX.FTZ R26, R49, R26, !PT ;  /* 0x0000001a311a7209 */ /* 0x000fe40007810000 */
[----:B------:R-:W-:Y:S01]  /*5a00*/  ISETP.GT.AND P5, PT, R36, 0x51, PT ;  /* 0x000000512400780c */ /* 0x000fe20003fa4270 */
[----:B------:R0:W-:Y:S01]  /*5a10*/  MUFU.EX2 R14, R66 ;  /* 0x00000042000e7308 */ /* 0x0001e20000000800 */
[----:B------:R-:W-:Y:S01]  /*5a20*/  FSEL R133, R40, -INF , P4 ;  /* 0xff80000028857808 */ /* 0x000fe20002000000 */
[----:B------:R-:W-:Y:S01]  /*5a30*/  FFMA.FTZ R40, R151, R24, -R60 ;  /* 0x0000001897287223 */ /* 0x000fe2000001083c */
[----:B------:R-:W-:Y:S02]  /*5a40*/  FMNMX.FTZ R26, R51, R26, !PT ;  /* 0x0000001a331a7209 */ /* 0x000fe40007810000 */
[----:B------:R-:W-:-:S02]  /*5a50*/  ISETP.GT.AND P4, PT, R36, 0x58, PT ;  /* 0x000000582400780c */ /* 0x000fc40003f84270 */
[----:B------:R-:W-:Y:S01]  /*5a60*/  FSEL R42, R42, -INF , P5 ;  /* 0xff8000002a2a7808 */ /* 0x000fe20002800000 */
[----:B------:R-:W-:Y:S01]  /*5a70*/  MUFU.EX2 R12, R68 ;  /* 0x00000044000c7308 */ /* 0x000fe20000000800 */
[----:B------:R-:W-:Y:S01]  /*5a80*/  FMNMX.FTZ R53, R133, R26, !PT ;  /* 0x0000001a85357209 */ /* 0x000fe20007810000 */
[-CC-:B------:R-:W-:Y:S01]  /*5a90*/  FFMA.FTZ R26, R57, R24.reuse, -R60.reuse ;  /* 0x00000018391a7223 */ /* 0x180fe2000001083c */
[----:B------:R-:W-:Y:S01]  /*5aa0*/  ISETP.GT.AND P5, PT, R36, 0x59, PT ;  /* 0x000000592400780c */ /* 0x000fe20003fa4270 */
[----:B------:R-:W-:Y:S01]  /*5ab0*/  FFMA.FTZ R57, R143, R24, -R60 ;  /* 0x000000188f397223 */ /* 0x000fe2000001083c */
[----:B----4-:R-:W-:Y:S02]  /*5ac0*/  FSEL R44, R44, -INF , P4 ;  /* 0xff8000002c2c7808 */ /* 0x010fe40002000000 */
[----:B------:R-:W-:Y:S01]  /*5ad0*/  FMNMX.FTZ R53, R42, R53, !PT ;  /* 0x000000352a357209 */ /* 0x000fe20007810000 */
[----:B------:R-:W4:Y:S01]  /*5ae0*/  MUFU.EX2 R17, R17 ;  /* 0x0000001100117308 */ /* 0x000f220000000800 */
[----:B------:R-:W-:-:S02]  /*5af0*/  ISETP.GT.AND P4, PT, R36, 0x60, PT ;  /* 0x000000602400780c */ /* 0x000fc40003f84270 */
[----:B---3--:R-:W-:Y:S02]  /*5b00*/  FSEL R46, R46, -INF , P5 ;  /* 0xff8000002e2e7808 */ /* 0x008fe40002800000 */
[----:B------:R-:W-:Y:S02]  /*5b10*/  FMNMX.FTZ R53, R44, R53, !PT ;  /* 0x000000352c357209 */ /* 0x000fe40007810000 */
[----:B------:R-:W-:Y:S01]  /*5b20*/  ISETP.GT.AND P5, PT, R36, 0x61, PT ;  /* 0x000000612400780c */ /* 0x000fe20003fa4270 */
[----:B------:R-:W3:Y:S01]  /*5b30*/  MUFU.EX2 R25, R25 ;  /* 0x0000001900197308 */ /* 0x000ee20000000800 */
[----:B-----5:R-:W-:Y:S02]  /*5b40*/  FSEL R48, R48, -INF , P4 ;  /* 0xff80000030307808 */ /* 0x020fe40002000000 */
        /* <DEDUP_REMOVED lines=8> */
[----:B------:R-:W-:Y:S02]  /*5bd0*/  WARPGROUP.DEPBAR.LE gsb0, 0x0 ;  /* 0x00008000000079c5 */ /* 0x000fe40000010000 */
[----:B------:R-:W-:Y:S01]  /*5be0*/  ISETP.GT.AND P4, PT, R36, 0x70, PT ;  /* 0x000000702400780c */ /* 0x000fe20003f84270 */
[----:B------:R-:W-:Y:S01]  /*5bf0*/  WARPGROUP.ARRIVE ;  /* 0x00000000000079c5 */ /* 0x000fe20000000000 */
[----:B0-----:R-:W-:Y:S01]  /*5c00*/  FSEL R66, R54, -INF , P5 ;  /* 0xff80000036427808 */ /* 0x001fe20002800000 */
[----:B------:R0:W-:Y:S01]  /*5c10*/  MUFU.EX2 R22, R28 ;  /* 0x0000001c00167308 */ /* 0x0001e20000000800 */
[----:B------:R-:W-:-:S02]  /*5c20*/  FMNMX.FTZ R53, R52, R53, !PT ;  /* 0x0000003534357209 */ /* 0x000fc40007810000 */
[----:B------:R-:W-:Y:S01]  /*5c30*/  ISETP.GT.AND P5, PT, R36, 0x71, PT ;  /* 0x000000712400780c */ /* 0x000fe20003fa4270 */
[----:B------:R-:W-:Y:S01]  /*5c40*/  HGMMA.64x64x16.F32.BF16 R88, R120, gdesc[UR8].tnspB, R88, gsb0 ;  /* 0x40e0000878587df0 */ /* 0x000fe20008001858 */
[----:B------:R-:W-:Y:S02]  /*5c50*/  FSEL R56, R56, -INF , P4 ;  /* 0xff80000038387808 */ /* 0x000fe40002000000 */
[----:B------:R-:W-:Y:S01]  /*5c60*/  FMNMX.FTZ R53, R66, R53, !PT ;  /* 0x0000003542357209 */ /* 0x000fe20007810000 */
[----:B------:R-:W5:Y:S01]  /*5c70*/  MUFU.EX2 R29, R29 ;  /* 0x0000001d001d7308 */ /* 0x000f620000000800 */
[----:B------:R-:W-:Y:S01]  /*5c80*/  ISETP.GT.AND P4, PT, R36, 0x78, PT ;  /* 0x000000782400780c */ /* 0x000fe20003f84270 */
[-CC-:B0-----:R-:W-:Y:S01]  /*5c90*/  FFMA.FTZ R28, R63, R24.reuse, -R60.reuse ;  /* 0x000000183f1c7223 */ /* 0x181fe2000001083c */
[----:B-1----:R-:W-:Y:S01]  /*5ca0*/  FSEL R68, R58, -INF , P5 ;  /* 0xff8000003a447808 */ /* 0x002fe20002800000 */
[-CC-:B------:R-:W-:Y:S01]  /*5cb0*/  FFMA.FTZ R63, R149, R24.reuse, -R60.reuse ;  /* 0x00000018953f7223 */ /* 0x180fe2000001083c */
[----:B------:R-:W-:Y:S01]  /*5cc0*/  FMNMX.FTZ R53, R56, R53, !PT ;  /* 0x0000003538357209 */ /* 0x000fe20007810000 */
[-CC-:B------:R-:W-:Y:S01]  /*5cd0*/  FFMA.FTZ R58, R61, R24.reuse, -R60.reuse ;  /* 0x000000183d3a7223 */ /* 0x180fe2000001083c */
[----:B------:R-:W-:Y:S01]  /*5ce0*/  ISETP.GT.AND P5, PT, R36, 0x79, PT ;  /* 0x000000792400780c */ /* 0x000fe20003fa4270 */
[----:B------:R-:W-:Y:S01]  /*5cf0*/  MUFU.EX2 R18, R18 ;  /* 0x0000001200127308 */ /* 0x000fe20000000800 */
[----:B--2---:R-:W-:Y:S01]  /*5d00*/  FSEL R62, R62, -INF , P4 ;  /* 0xff8000003e3e7808 */ /* 0x004fe20002000000 */
[----:B------:R-:W-:Y:S01]  /*5d10*/  FFMA.FTZ R36, R83, R24, -R60 ;  /* 0x0000001853247223 */ /* 0x000fe2000001083c */
[----:B------:R-:W-:-:S02]  /*5d20*/  FMNMX.FTZ R53, R68, R53, !PT ;  /* 0x0000003544357209 */ /* 0x000fc40007810000 */
[----:B------:R-:W-:Y:S02]  /*5d30*/  FSEL R64, R64, -INF , P5 ;  /* 0xff80000040407808 */ /* 0x000fe40002800000 */
[----:B------:R-:W-:Y:S01]  /*5d40*/  FMNMX.FTZ R53, R62, R53, !PT ;  /* 0x000000353e357209 */ /* 0x000fe20007810000 */
[----:B------:R-:W0:Y:S01]  /*5d50*/  MUFU.EX2 R31, R31 ;  /* 0x0000001f001f7308 */ /* 0x000e220000000800 */
[----:B------:R-:W-:Y:S02]  /*5d60*/  F2FP.BF16.F32.PACK_AB R149, R10, R33 ;  /* 0x000000210a95723e */ /* 0x000fe400000010ff */
[----:B------:R-:W-:Y:S02]  /*5d70*/  FMNMX.FTZ R38, R64, R53, !PT ;  /* 0x0000003540267209 */ /* 0x000fe40007810000 */
[----:B----4-:R-:W-:Y:S02]  /*5d80*/  F2FP.BF16.F32.PACK_AB R151, R17, R12 ;  /* 0x0000000c1197723e */ /* 0x010fe400000010ff */
[----:B---3--:R-:W-:Y:S01]  /*5d90*/  F2FP.BF16.F32.PACK_AB R145, R25, R14 ;  /* 0x0000000e1991723e */ /* 0x008fe200000010ff */
[----:B------:R-:W1:Y:S01]  /*5da0*/  SHFL.BFLY PT, R55, R38, 0x2, 0x1f ;  /* 0x0c401f0026377f89 */ /* 0x000e6200000e0000 */
[----:B------:R-:W-:Y:S01]  /*5db0*/  MUFU.EX2 R137, R137 ;  /* 0x0000008900897308 */ /* 0x000fe20000000800 */
[----:B-----5:R-:W-:-:S07]  /*5dc0*/  F2FP.BF16.F32.PACK_AB R141, R29, R22 ;  /* 0x000000161d8d723e */ /* 0x020fce00000010ff */
[----:B------:R-:W-:Y:S01]  /*5dd0*/  MUFU.EX2 R26, R26 ;  /* 0x0000001a001a7308 */ /* 0x000fe20000000800 */
[----:B0-----:R-:W-:-:S07]  /*5de0*/  F2FP.BF16.F32.PACK_AB R143, R31, R18 ;  /* 0x000000121f8f723e */ /* 0x001fce00000010ff */
[----:B------:R-:W-:Y:S01]  /*5df0*/  MUFU.EX2 R139, R139 ;  /* 0x0000008b008b7308 */ /* 0x000fe20000000800 */
[----:B-1----:R-:W-:-:S07]  /*5e00*/  FMNMX.FTZ R55, R38, R55, !PT ;  /* 0x0000003726377209 */ /* 0x002fce0007810000 */
[----:B------:R-:W-:Y:S01]  /*5e10*/  MUFU.EX2 R28, R28 ;  /* 0x0000001c001c7308 */ /* 0x000fe20000000800 */
[----:B------:R-:W-:Y:S01]  /*5e20*/  FFMA.FTZ R38, R147, R24, -R60 ;  /* 0x0000001893267223 */ /* 0x000fe2000001083c */
[----:B------:R-:W-:Y:S01]  /*5e30*/  F2FP.BF16.F32.PACK_AB R147, R27, R20 ;  /* 0x000000141b93723e */ /* 0x000fe200000010ff */
[----:B------:R-:W0:Y:S05]  /*5e40*/  SHFL.BFLY PT, R54, R55, 0x1, 0x1f ;  /* 0x0c201f0037367f89 */ /* 0x000e2a00000e0000 */
[----:B------:R-:W-:Y:S08]  /*5e50*/  MUFU.EX2 R30, R30 ;  /* 0x0000001e001e7308 */ /* 0x000ff00000000800 */
[----:B------:R1:W-:Y:S08]  /*5e60*/  MUFU.EX2 R53, R67 ;  /* 0x0000004300357308 */ /* 0x0003f00000000800 */
[----:B------:R-:W-:Y:S01]  /*5e70*/  MUFU.EX2 R135, R135 ;  /* 0x0000008700877308 */ /* 0x000fe20000000800 */
[----:B------:R-:W-:-:S02]  /*5e80*/  WARPGROUP.DEPBAR.LE gsb0, 0x0 ;  /* 0x00008000000079c5 */ /* 0x000fc40000010000 */
[--C-:B-1----:R-:W-:Y:S01]  /*5e90*/  FFMA.FTZ R67, R155, R24, -R60.reuse ;  /* 0x000000189b437223 */ /* 0x102fe2000001083c */
[----:B0-----:R-:W-:Y:S01]  /*5ea0*/  FMNMX.FTZ R55, R55, R54, !PT ;  /* 0x0000003637377209 */ /* 0x001fe20007810000 */
[-CC-:B------:R-:W-:Y:S01]  /*5eb0*/  FFMA.FTZ R54, R87, R24.reuse, -R60.reuse ;  /* 0x0000001857367223 */ /* 0x180fe2000001083c */
[-C--:B------:R-:W-:Y:S02]  /*5ec0*/  FFMA.FTZ R60, R157, R24.reuse, -R60 ;  /* 0x000000189d3c7223 */ /* 0x080fe4000001083c */
[C---:B------:R-:W-:Y:S01]  /*5ed0*/  FSETP.NEU.FTZ.AND P4, PT, R55.reuse, -INF , PT ;  /* 0xff8000003700780b */ /* 0x040fe20003f9d000 */
[----:B------:R-:W-:Y:S01]  /*5ee0*/  FMUL.FTZ R75, R55, R24 ;  /* 0x00000018374b7220 */ /* 0x000fe20000410000 */
[----:B------:R-:W-:Y:S04]  /*5ef0*/  MUFU.EX2 R32, R32 ;  /* 0x0000002000207308 */ /* 0x000fe80000000800 */
[----:B------:R-:W-:-:S04]  /*5f00*/  FSEL R75, R75, RZ, P4 ;  /* 0x000000ff4b4b7208 */ /* 0x000fc80002000000 */
[----:B------:R-:W-:Y:S01]  /*5f10*/  MUFU.EX2 R34, R34 ;  /* 0x0000002200227308 */ /* 0x000fe20000000800 */
[-CC-:B------:R-:W-:Y:S01]  /*5f20*/  FFMA.FTZ R148, R11, R24.reuse, -R75.reuse ;  /* 0x000000180b947223 */ /* 0x180fe2000001084b */
[-CC-:B------:R-:W-:Y:S01]  /*5f30*/  FFMA.FTZ R11, R37, R24.reuse, -R75.reuse ;  /* 0x00000018250b7223 */ /* 0x180fe2000001084b */
[-C--:B------:R-:W-:Y:S01]  /*5f40*/  FFMA.FTZ R37, R43, R24.reuse, -R75 ;  /* 0x000000182b257223 */ /* 0x080fe2000001084b */
[----:B------:R-:W-:Y:S01]  /*5f50*/  FADD.FTZ R43, -R70, R9 ;  /* 0x00000009462b7221 */ /* 0x000fe20000010100 */
[----:B------:R-:W-:Y:S01]  /*5f60*/  FSEL R9, R55, RZ, P4 ;  /* 0x000000ff37097208 */ /* 0x000fe20002000000 */
[-CC-:B------:R-:W-:Y:S01]  /*5f70*/  FFMA.FTZ R144, R19, R24.reuse, -R75.reuse ;  /* 0x0000001813907223 */ /* 0x180fe2000001084b */
[-CC-:B------:R-:W-:Y:S01]  /*5f80*/  FFMA.FTZ R13, R13, R24.reuse, -R75.reuse ;  /* 0x000000180d0d7223 */ /* 0x180fe2000001084b */
[-CC-:B------:R-:W-:Y:S01]  /*5f90*/  FFMA.FTZ R19, R39, R24.reuse, -R75.reuse ;  /* 0x0000001827137223 */ /* 0x180fe2000001084b */
[-CC-:B------:R-:W-:Y:S01]  /*5fa0*/  FFMA.FTZ R39, R45, R24.reuse, -R75.reuse ;  /* 0x000000182d277223 */ /* 0x180fe2000001084b */
[----:B------:R-:W-:Y:S01]  /*5fb0*/  FADD.FTZ R9, -R9, R8 ;  /* 0x0000000809097221 */ /* 0x000fe20000010100 */
[-C--:B------:R-:W-:Y:S01]  /*5fc0*/  FMUL.FTZ R45, R43, R24.reuse ;  /* 0x000000182b2d7220 */ /* 0x080fe20000410000 */
[----:B------:R-:W-:Y:S01]  /*5fd0*/  IMAD.U32 R43, RZ, RZ, UR4 ;  /* 0x00000004ff2b7e24 */ /* 0x000fe2000f8e00ff */
[----:B------:R-:W-:Y:S01]  /*5fe0*/  MUFU.EX2 R13, R13 ;  /* 0x0000000d000d7308 */ /* 0x000fe20000000800 */
[-C--:B------:R-:W-:Y:S01]  /*5ff0*/  FMUL.FTZ R70, R9, R24.reuse ;  /* 0x0000001809467220 */ /* 0x080fe20000410000 */
[-CC-:B------:R-:W-:Y:S01]  /*6000*/  FFMA.FTZ R150, R65, R24.reuse, -R75.reuse ;  /* 0x0000001841967223 */ /* 0x180fe2000001084b */
[----:B------:R-:W-:Y:S01]  /*6010*/  VIADD R9, R16, 0x9 ;  /* 0x0000000910097836 */ /* 0x000fe20000000000 */
[----:B------:R-:W-:Y:S01]  /*6020*/  @!P1 LEA R43, R43, UR39, 0x3 ;  /* 0x000000272b2b9c11 */ /* 0x000fe2000f8e18ff */
[-CC-:B------:R-:W-:Y:S01]  /*6030*/  FFMA.FTZ R15, R15, R24.reuse, -R75.reuse ;  /* 0x000000180f0f7223 */ /* 0x180fe2000001084b */
[-CC-:B------:R-:W-:Y:S01]  /*6040*/  FFMA.FTZ R146, R21, R24.reuse, -R75.reuse ;  /* 0x0000001815927223 */ /* 0x180fe2000001084b */
[-CC-:B------:R-:W-:Y:S01]  /*6050*/  FFMA.FTZ R21, R41, R24.reuse, -R75.reuse ;  /* 0x0000001829157223 */ /* 0x180fe2000001084b */
[----:B------:R-:W0:Y:S01]  /*6060*/  MUFU.EX2 R8, R45 ;  /* 0x0000002d00087308 */ /* 0x000e220000000800 */
[-CC-:B------:R-:W-:Y:S01]  /*6070*/  FFMA.FTZ R41, R47, R24.reuse, -R75.reuse ;  /* 0x000000182f297223 */ /* 0x180fe2000001084b */
[----:B------:R-:W-:Y:S01]  /*6080*/  @!P1 IADD3 R43, R43, 0x16840, RZ ;  /* 0x000168402b2b9810 */ /* 0x000fe20007ffe0ff */
[-CC-:B------:R-:W-:Y:S01]  /*6090*/  FFMA.FTZ R47, R35, R24.reuse, -R75.reuse ;  /* 0x00000018232f7223 */ /* 0x180fe2000001084b */
[----:B------:R-:W-:Y:S01]  /*60a0*/  SEL R35, R9, 0x9, !P3 ;  /* 0x0000000909237807 */ /* 0x000fe20005800000 */
[----:B------:R-:W-:Y:S01]  /*60b0*/  FFMA.FTZ R134, R49, R24, -R75 ;  /* 0x0000001831867223 */ /* 0x000fe2000001084b */
[----:B------:R-:W-:Y:S01]  /*60c0*/  @!P1 PRMT R43, RZ, 0x654, R43 ;  /* 0x00000654ff2b9816 */ /* 0x000fe2000000002b */
[----:B------:R-:W-:Y:S01]  /*60d0*/  IMAD.U32 R49, RZ, RZ, UR6 ;  /* 0x00000006ff317e24 */ /* 0x000fe2000f8e00ff */
[----:B------:R-:W1:Y:S01]  /*60e0*/  MUFU.EX2 R70, R70 ;  /* 0x0000004600467308 */ /* 0x000e620000000800 */
[----:B------:R2:W-:Y:S06]  /*60f0*/  BAR.ARV R35, 0x100 ;  /* 0x000400230000751d */ /* 0x0005ec0000002000 */
[----:B------:R1:W-:Y:S01]  /*6100*/  @!P1 SYNCS.ARRIVE.TRANS64.RED.A1T0 RZ, [R43+URZ], RZ ;  /* 0x000000ff2bff99a7 */ /* 0x0003e2000810043f */
[----:B------:R-:W3:Y:S01]  /*6110*/  MUFU.EX2 R148, R148 ;  /* 0x0000009400947308 */ /* 0x000ee20000000800 */
[----:B0-----:R-:W-:Y:S01]  /*6120*/  FFMA.FTZ R45, R8, R0, R33 ;  /* 0x00000000082d7223 */ /* 0x001fe20000010021 */
[----:B------:R-:W-:Y:S01]  /*6130*/  @!P1 LEA R0, R49, UR39, 0x3 ;  /* 0x0000002731009c11 */ /* 0x000fe2000f8e18ff */
[-CC-:B------:R-:W-:Y:S01]  /*6140*/  FFMA.FTZ R140, R69, R24.reuse, -R75.reuse ;  /* 0x00000018458c7223 */ /* 0x180fe2000001084b */
[-C--:B------:R-:W-:Y:S01]  /*6150*/  FFMA.FTZ R142, R73, R24.reuse, -R75 ;  /* 0x00000018498e7223 */ /* 0x080fe2000001084b */
[----:B------:R-:W-:Y:S01]  /*6160*/  FADD.FTZ R45, R10, R45 ;  /* 0x0000002d0a2d7221 */ /* 0x000fe20000010000 */
[-C--:B------:R-:W-:Y:S01]  /*6170*/  FFMA.FTZ R136, R77, R24.reuse, -R75 ;  /* 0x000000184d887223 */ /* 0x080fe2000001084b */
[----:B--2---:R-:W-:Y:S01]  /*6180*/  @!P1 VIADD R35, R0, 0x16860 ;  /* 0x0001686000239836 */ /* 0x004fe20000000000 */
[----:B------:R-:W0:Y:S01]  /*6190*/  MUFU.EX2 R150, R150 ;  /* 0x0000009600967308 */ /* 0x000e220000000800 */
[----:B-1----:R-:W-:Y:S01]  /*61a0*/  FFMA.FTZ R43, R70, R3, R13 ;  /* 0x00000003462b7223 */ /* 0x002fe2000001000d */
[----:B------:R-:W-:Y:S01]  /*61b0*/  FADD.FTZ R72, R12, R45 ;  /* 0x0000002d0c487221 */ /* 0x000fe20000010000 */
[-C--:B------:R-:W-:Y:S01]  /*61c0*/  FFMA.FTZ R138, R81, R24.reuse, -R75 ;  /* 0x00000018518a7223 */ /* 0x080fe2000001084b */
[----:B------:R-:W-:Y:S01]  /*61d0*/  @!P1 PRMT R45, RZ, 0x654, R35 ;  /* 0x00000654ff2d9816 */ /* 0x000fe20000000023 */
[-CC-:B------:R-:W-:Y:S01]  /*61e0*/  FFMA.FTZ R132, R85, R24.reuse, -R75.reuse ;  /* 0x0000001855847223 */ /* 0x180fe2000001084b */
[-CC-:B------:R-:W-:Y:S01]  /*61f0*/  FFMA.FTZ R3, R51, R24.reuse, -R75.reuse ;  /* 0x0000001833037223 */ /* 0x180fe2000001084b */
[-C--:B------:R-:W-:Y:S01]  /*6200*/  FFMA.FTZ R128, R133, R24.reuse, -R75 ;  /* 0x0000001885807223 */ /* 0x080fe2000001084b */
[----:B------:R-:W1:Y:S01]  /*6210*/  MUFU.EX2 R15, R15 ;  /* 0x0000000f000f7308 */ /* 0x000e620000000800 */
[C---:B---3--:R-:W-:Y:S01]  /*6220*/  FADD.FTZ R43, R148.reuse, R43 ;  /* 0x0000002b942b7221 */ /* 0x048fe20000010000 */
[----:B------:R2:W-:Y:S01]  /*6230*/  @!P1 SYNCS.ARRIVE.TRANS64.RED.A1T0 RZ, [R45+URZ], RZ ;  /* 0x000000ff2dff99a7 */ /* 0x0005e2000810043f */
[----:B------:R-:W-:Y:S01]  /*6240*/  F2FP.BF16.F32.PACK_AB R148, R148, R13 ;  /* 0x0000000d9494723e */ /* 0x000fe200000010ff */
[-CC-:B------:R-:W-:Y:S01]  /*6250*/  FFMA.FTZ R130, R44, R24.reuse, -R75.reuse ;  /* 0x000000182c827223 */ /* 0x180fe2000001084b */
[-CC-:B------:R-:W-:Y:S01]  /*6260*/  FFMA.FTZ R124, R48, R24.reuse, -R75.reuse ;  /* 0x00000018307c7223 */ /* 0x180fe2000001084b */
[-CC-:B------:R-:W-:Y:S01]  /*6270*/  FFMA.FTZ R50, R50, R24.reuse, -R75.reuse ;  /* 0x0000001832327223 */ /* 0x180fe2000001084b */
[-C--:B------:R-:W-:Y:S01]  /*6280*/  FFMA.FTZ R126, R52, R24.reuse, -R75 ;  /* 0x00000018347e7223 */ /* 0x080fe2000001084b */
[----:B------:R-:W3:Y:S01]  /*6290*/  MUFU.EX2 R144, R144 ;  /* 0x0000009000907308 */ /* 0x000ee20000000800 */
[----:B0-----:R-:W-:Y:S01]  /*62a0*/  FADD.FTZ R0, R150, R43 ;  /* 0x0000002b96007221 */ /* 0x001fe20000010000 */
[----:B------:R-:W-:Y:S01]  /*62b0*/  FADD.FTZ R43, R17, R72 ;  /* 0x00000048112b7221 */ /* 0x000fe20000010000 */
[-CC-:B------:R-:W-:Y:S01]  /*62c0*/  FFMA.FTZ R66, R66, R24.reuse, -R75.reuse ;  /* 0x0000001842427223 */ /* 0x180fe2000001084b */
[-CC-:B------:R-:W-:Y:S01]  /*62d0*/  FFMA.FTZ R56, R56, R24.reuse, -R75.reuse ;  /* 0x0000001838387223 */ /* 0x180fe2000001084b */
[-CC-:B------:R-:W-:Y:S01]  /*62e0*/  FFMA.FTZ R68, R68, R24.reuse, -R75.reuse ;  /* 0x0000001844447223 */ /* 0x180fe2000001084b */
[-CC-:B------:R-:W-:Y:S01]  /*62f0*/  FFMA.FTZ R62, R62, R24.reuse, -R75.reuse ;  /* 0x000000183e3e7223 */ /* 0x180fe2000001084b */
[----:B------:R-:W-:Y:S01]  /*6300*/  FFMA.FTZ R64, R64, R24, -R75 ;  /* 0x0000001840407223 */ /* 0x000fe2000001084b */
[----:B------:R-:W0:Y:S01]  /*6310*/  MUFU.EX2 R11, R11 ;  /* 0x0000000b000b7308 */ /* 0x000e220000000800 */
[C---:B-1----:R-:W-:Y:S01]  /*6320*/  FADD.FTZ R35, R15.reuse, R0 ;  /* 0x000000000f237221 */ /* 0x042fe20000010000 */
[----:B------:R-:W-:Y:S01]  /*6330*/  F2FP.BF16.F32.PACK_AB R150, R15, R150 ;  /* 0x000000960f96723e */ /* 0x000fe200000010ff */
[----:B------:R-:W-:Y:S01]  /*6340*/  UMOV UR6, UR4 ;  /* 0x0000000400067c82 */ /* 0x000fe20008000000 */
[----:B------:R-:W-:Y:S01]  /*6350*/  PLOP3.LUT P3, PT, PT, PT, UP1, 0x80, 0x0 ;  /* 0x000000000000781c */ /* 0x000fe20003f6f018 */
[-C--:B------:R-:W-:Y:S01]  /*6360*/  FMUL.FTZ R90, R90, R8.reuse ;  /* 0x000000085a5a7220 */ /* 0x080fe20000410000 */
[-C--:B------:R-:W-:Y:S01]  /*6370*/  FMUL.FTZ R91, R91, R8.reuse ;  /* 0x000000085b5b7220 */ /* 0x080fe20000410000 */
[----:B------:R-:W-:Y:S01]  /*6380*/  FMUL.FTZ R94, R94, R8 ;  /* 0x000000085e5e7220 */ /* 0x000fe20000410000 */
[----:B------:R-:W1:Y:S01]  /*6390*/  MUFU.EX2 R146, R146 ;  /* 0x0000009200927308 */ /* 0x000e620000000800 */
[----:B---3--:R-:W-:Y:S01]  /*63a0*/  FADD.FTZ R0, R144, R35 ;  /* 0x0000002390007221 */ /* 0x008fe20000010000 */
[----:B------:R-:W-:Y:S01]  /*63b0*/  FFMA.FTZ R35, R42, R24, -R75 ;  /* 0x000000182a237223 */ /* 0x000fe2000001084b */
[----:B------:R-:W-:Y:S01]  /*63c0*/  FADD.FTZ R42, R14, R43 ;  /* 0x0000002b0e2a7221 */ /* 0x000fe20000010000 */
[-C--:B------:R-:W-:Y:S01]  /*63d0*/  FMUL.FTZ R95, R95, R8.reuse ;  /* 0x000000085f5f7220 */ /* 0x080fe20000410000 */
[-C--:B------:R-:W-:Y:S01]  /*63e0*/  FMUL.FTZ R98, R98, R8.reuse ;  /* 0x0000000862627220 */ /* 0x080fe20000410000 */
[----:B------:R-:W-:Y:S01]  /*63f0*/  FMUL.FTZ R99, R99, R8 ;  /* 0x0000000863637220 */ /* 0x000fe20000410000 */
[----:B--2---:R-:W-:Y:S01]  /*6400*/  FADD.FTZ R45, R25, R42 ;  /* 0x0000002a192d7221 */ /* 0x004fe20000010000 */
[----:B------:R-:W2:Y:S01]  /*6410*/  MUFU.EX2 R19, R19 ;  /* 0x0000001300137308 */ /* 0x000ea20000000800 */
[C---:B0-----:R-:W-:Y:S01]  /*6420*/  FADD.FTZ R43, R11.reuse, R0 ;  /* 0x000000000b2b7221 */ /* 0x041fe20000010000 */
[----:B------:R-:W-:Y:S01]  /*6430*/  F2FP.BF16.F32.PACK_AB R144, R11, R144 ;  /* 0x000000900b90723e */ /* 0x000fe200000010ff */
[----:B------:R-:W-:Y:S01]  /*6440*/  FADD.FTZ R42, R20, R45 ;  /* 0x0000002d142a7221 */ /* 0x000fe20000010000 */
[-C--:B------:R-:W-:Y:S01]  /*6450*/  FMUL.FTZ R102, R102, R8.reuse ;  /* 0x0000000866667220 */ /* 0x080fe20000410000 */
[-C--:B------:R-:W-:Y:S01]  /*6460*/  FMUL.FTZ R103, R103, R8.reuse ;  /* 0x0000000867677220 */ /* 0x080fe20000410000 */
[-C--:B------:R-:W-:Y:S01]  /*6470*/  FMUL.FTZ R106, R106, R8.reuse ;  /* 0x000000086a6a7220 */ /* 0x080fe20000410000 */
[----:B------:R-:W-:Y:S01]  /*6480*/  FMUL.FTZ R107, R107, R8 ;  /* 0x000000086b6b7220 */ /* 0x000fe20000410000 */
[----:B------:R-:W0:Y:S01]  /*6490*/  MUFU.EX2 R140, R140 ;  /* 0x0000008c008c7308 */ /* 0x000e220000000800 */
[----:B-1----:R-:W-:Y:S01]  /*64a0*/  FADD.FTZ R0, R146, R43 ;  /* 0x0000002b92007221 */ /* 0x002fe20000010000 */
[----:B------:R-:W-:Y:S01]  /*64b0*/  FFMA.FTZ R43, R46, R24, -R75 ;  /* 0x000000182e2b7223 */ /* 0x000fe2000001084b */
[-C--:B------:R-:W-:Y:S01]  /*64c0*/  FMUL.FTZ R110, R110, R8.reuse ;  /* 0x000000086e6e7220 */ /* 0x080fe20000410000 */
[-C--:B------:R-:W-:Y:S01]  /*64d0*/  FMUL.FTZ R111, R111, R8.reuse ;  /* 0x000000086f6f7220 */ /* 0x080fe20000410000 */
[-C--:B------:R-:W-:Y:S01]  /*64e0*/  FMUL.FTZ R114, R114, R8.reuse ;  /* 0x0000000872727220 */ /* 0x080fe20000410000 */
[-C--:B------:R-:W-:Y:S01]  /*64f0*/  FMUL.FTZ R115, R115, R8.reuse ;  /* 0x0000000873737220 */ /* 0x080fe20000410000 */
[-C--:B------:R-:W-:Y:S01]  /*6500*/  FMUL.FTZ R118, R118, R8.reuse ;  /* 0x0000000876767220 */ /* 0x080fe20000410000 */
[----:B------:R-:W1:Y:S01]  /*6510*/  MUFU.EX2 R21, R21 ;  /* 0x0000001500157308 */ /* 0x000e620000000800 */
[----:B--2---:R-:W-:Y:S01]  /*6520*/  FADD.FTZ R45, R19, R0 ;  /* 0x00000000132d7221 */ /* 0x004fe20000010000 */
[----:B------:R-:W-:Y:S01]  /*6530*/  FMUL.FTZ R119, R119, R8 ;  /* 0x0000000877777220 */ /* 0x000fe20000410000 */
[----:B------:R-:W-:Y:S01]  /*6540*/  F2FP.BF16.F32.PACK_AB R146, R19, R146 ;  /* 0x000000921392723e */ /* 0x000fe200000010ff */
[----:B------:R-:W-:Y:S01]  /*6550*/  FMUL.FTZ R88, R88, R70 ;  /* 0x0000004658587220 */ /* 0x000fe20000410000 */
[----:B------:R-:W-:Y:S01]  /*6560*/  F2FP.BF16.F32.PACK_AB R133, R53, R30 ;  /* 0x0000001e3585723e */ /* 0x000fe200000010ff */
        /* <DEDUP_REMOVED lines=9> */
[----:B------:R-:W-:Y:S01]  /*6600*/  FMUL.FTZ R104, R104, R70 ;  /* 0x0000004668687220 */ /* 0x000fe20000410000 */
        /* <DEDUP_REMOVED lines=8> */
[----:B------:R1:W-:Y:S01]  /*6690*/  MUFU.EX2 R9, R47 ;  /* 0x0000002f00097308 */ /* 0x0003e20000000800 */
[----:B--2---:R-:W-:Y:S01]  /*66a0*/  FADD.FTZ R0, R142, R45 ;  /* 0x0000002d8e007221 */ /* 0x004fe20000010000 */
[-C--:B------:R-:W-:Y:S01]  /*66b0*/  FMUL.FTZ R116, R116, R70.reuse ;  /* 0x0000004674747220 */ /* 0x080fe20000410000 */
[----:B------:R-:W-:Y:S01]  /*66c0*/  FMUL.FTZ R117, R117, R70 ;  /* 0x0000004675757220 */ /* 0x000fe20000410000 */
[----:B------:R-:W-:-:S04]  /*66d0*/  IMAD.MOV.U32 R8, RZ, RZ, R55 ;  /* 0x000000ffff087224 */ /* 0x000fc800078e0037 */
[----:B------:R-:W2:Y:S01]  /*66e0*/  MUFU.EX2 R136, R136 ;  /* 0x0000008800887308 */ /* 0x000ea20000000800 */
[----:B-1----:R-:W-:Y:S01]  /*66f0*/  FADD.FTZ R47, R27, R42 ;  /* 0x0000002a1b2f7221 */ /* 0x002fe20000010000 */
[C---:B0-----:R-:W-:Y:S01]  /*6700*/  FADD.FTZ R45, R37.reuse, R0 ;  /* 0x00000000252d7221 */ /* 0x041fe20000010000 */
[----:B------:R-:W-:Y:S02]  /*6710*/  F2FP.BF16.F32.PACK_AB R142, R37, R142 ;  /* 0x0000008e258e723e */ /* 0x000fe400000010ff */
[----:B------:R-:W-:-:S03]  /*6720*/  FADD.FTZ R42, R22, R47 ;  /* 0x0000002f162a7221 */ /* 0x000fc60000010000 */
[----:B------:R-:W0:Y:S01]  /*6730*/  MUFU.EX2 R39, R39 ;  /* 0x0000002700277308 */ /* 0x000e220000000800 */
[----:B------:R-:W-:-:S04]  /*6740*/  FADD.FTZ R47, R29, R42 ;  /* 0x0000002a1d2f7221 */ /* 0x000fc80000010000 */
[----:B------:R-:W-:-:S03]  /*6750*/  FADD.FTZ R42, R18, R47 ;  /* 0x0000002f122a7221 */ /* 0x000fc60000010000 */
[----:B------:R-:W1:Y:S01]  /*6760*/  MUFU.EX2 R138, R138 ;  /* 0x0000008a008a7308 */ /* 0x000e620000000800 */
[----:B------:R-:W-:Y:S01]  /*6770*/  FADD.FTZ R42, R31, R42 ;  /* 0x0000002a1f2a7221 */ /* 0x000fe20000010000 */
[----:B--2---:R-:W-:-:S03]  /*6780*/  FADD.FTZ R0, R136, R45 ;  /* 0x0000002d88007221 */ /* 0x004fc60000010000 */
[----:B------:R-:W-:Y:S01]  /*6790*/  FADD.FTZ R33, R137, R42 ;  /* 0x0000002a89217221 */ /* 0x000fe20000010000 */
[C---:B------:R-:W-:Y:S02]  /*67a0*/  F2FP.BF16.F32.PACK_AB R137, R26.reuse, R137 ;  /* 0x000000891a89723e */ /* 0x040fe400000010ff */
[----:B------:R-:W2:Y:S01]  /*67b0*/  MUFU.EX2 R41, R41 ;  /* 0x0000002900297308 */ /* 0x000ea20000000800 */
[C---:B0-----:R-:W-:Y:S01]  /*67c0*/  FADD.FTZ R45, R39.reuse, R0 ;  /* 0x00000000272d7221 */ /* 0x041fe20000010000 */
[----:B------:R-:W-:Y:S01]  /*67d0*/  FADD.FTZ R0, R26, R33 ;  /* 0x000000211a007221 */ /* 0x000fe20000010000 */
[----:B------:R-:W-:-:S03]  /*67e0*/  F2FP.BF16.F32.PACK_AB R136, R39, R136 ;  /* 0x000000882788723e */ /* 0x000fc600000010ff */
[----:B------:R-:W-:Y:S01]  /*67f0*/  FADD.FTZ R13, R139, R0 ;  /* 0x000000008b0d7221 */ /* 0x000fe20000010000 */
[----:B------:R-:W-:Y:S01]  /*6800*/  F2FP.BF16.F32.PACK_AB R139, R28, R139 ;  /* 0x0000008b1c8b723e */ /* 0x000fe200000010ff */
[----:B------:R-:W0:Y:S01]  /*6810*/  MUFU.EX2 R132, R132 ;  /* 0x0000008400847308 */ /* 0x000e220000000800 */
[----:B-1----:R-:W-:Y:S01]  /*6820*/  FADD.FTZ R10, R138, R45 ;  /* 0x0000002d8a0a7221 */ /* 0x002fe20000010000 */
[----:B------:R-:W-:-:S06]  /*6830*/  FADD.FTZ R13, R28, R13 ;  /* 0x0000000d1c0d7221 */ /* 0x000fcc0000010000 */
[----:B------:R-:W1:Y:S01]  /*6840*/  MUFU.EX2 R134, R134 ;  /* 0x0000008600867308 */ /* 0x000e620000000800 */
[C---:B--2---:R-:W-:Y:S01]  /*6850*/  FADD.FTZ R15, R41.reuse, R10 ;  /* 0x0000000a290f7221 */ /* 0x044fe20000010000 */
[----:B------:R-:W-:Y:S01]  /*6860*/  FADD.FTZ R10, R30, R13 ;  /* 0x0000000d1e0a7221 */ /* 0x000fe20000010000 */
[----:B------:R-:W-:-:S03]  /*6870*/  F2FP.BF16.F32.PACK_AB R138, R41, R138 ;  /* 0x0000008a298a723e */ /* 0x000fc600000010ff */
[----:B------:R-:W-:Y:S02]  /*6880*/  FADD.FTZ R10, R53, R10 ;  /* 0x0000000a350a7221 */ /* 0x000fe40000010000 */
[----:B------:R-:W2:Y:S01]  /*6890*/  MUFU.EX2 R3, R3 ;  /* 0x0000000300037308 */ /* 0x000ea20000000800 */
[----:B0-----:R-:W-:Y:S01]  /*68a0*/  FADD.FTZ R0, R132, R15 ;  /* 0x0000000f84007221 */ /* 0x001fe20000010000 */
[----:B------:R-:W-:-:S03]  /*68b0*/  F2FP.BF16.F32.PACK_AB R132, R9, R132 ;  /* 0x000000840984723e */ /* 0x000fc600000010ff */
[----:B------:R-:W-:-:S03]  /*68c0*/  FADD.FTZ R11, R9, R0 ;  /* 0x00000000090b7221 */ /* 0x000fc60000010000 */
[----:B------:R-:W0:Y:S01]  /*68d0*/  MUFU.EX2 R128, R128 ;  /* 0x0000008000807308 */ /* 0x000e220000000800 */
[----:B-1----:R-:W-:Y:S01]  /*68e0*/  FADD.FTZ R0, R134, R11 ;  /* 0x0000000b86007221 */ /* 0x002fe20000010000 */
[----:B------:R-:W-:Y:S01]  /*68f0*/  FADD.FTZ R11, R135, R10 ;  /* 0x0000000a870b7221 */ /* 0x000fe20000010000 */
[----:B------:R-:W-:-:S03]  /*6900*/  F2FP.BF16.F32.PACK_AB R135, R32, R135 ;  /* 0x000000872087723e */ /* 0x000fc600000010ff */
[----:B------:R-:W-:Y:S02]  /*6910*/  FADD.FTZ R11, R32, R11 ;  /* 0x0000000b200b7221 */ /* 0x000fe40000010000 */
[----:B------:R-:W1:Y:S01]  /*6920*/  MUFU.EX2 R57, R57 ;  /* 0x0000003900397308 */ /* 0x000e620000000800 */
[C---:B--2---:R-:W-:Y:S01]  /*6930*/  FADD.FTZ R13, R3.reuse, R0 ;  /* 0x00000000030d7221 */ /* 0x044fe20000010000 */
[----:B------:R-:W-:Y:S01]  /*6940*/  FADD.FTZ R10, R34, R11 ;  /* 0x0000000b220a7221 */ /* 0x000fe20000010000 */
[----:B------:R-:W-:-:S05]  /*6950*/  F2FP.BF16.F32.PACK_AB R134, R3, R134 ;  /* 0x000000860386723e */ /* 0x000fca00000010ff */
        /* <DEDUP_REMOVED lines=54> */
[----:B------:R-:W-:Y:S02]  /*6cc0*/  IMAD.MOV.U32 R9, RZ, RZ, R23 ;  /* 0x000000ffff097224 */ /* 0x000fe400078e0017 */
[C---:B-1----:R-:W-:Y:S01]  /*6cd0*/  FADD.FTZ R3, R64.reuse, R3 ;  /* 0x0000000340037221 */ /* 0x042fe20000010000 */
[----:B------:R-:W-:Y:S01]  /*6ce0*/  F2FP.BF16.F32.PACK_AB R122, R64, R62 ;  /* 0x0000003e407a723e */ /* 0x000fe200000010ff */
[----:B------:R-:W-:Y:S06]  /*6cf0*/  @P3 BRA `(.L_x_14002) ;  /* 0xffffffd000883947 */ /* 0x000fec000383ffff */
.L_x_13993:
[----:B------:R-:W-:-:S06]  /*6d00*/  UISETP.GE.AND UP0, UPT, UR26, UR38, UPT ;  /* 0x000000261a00728c */ /* 0x000fcc000bf06270 */
[----:B------:R-:W-:-:S13]  /*6d10*/  PLOP3.LUT P2, PT, PT, PT, UP0, 0x80, 0x0 ;  /* 0x000000000000781c */ /* 0x000fda0003f4f008 */
[----:B------:R-:W-:Y:S05]  /*6d20*/  @!P2 BRA `(.L_x_14003) ;  /* 0x000000240034a947 */ /* 0x000fea0003800000 */
[----:B------:R-:W-:Y:S01]  /*6d30*/  ISETP.GE.U32.AND P2, PT, R2, 0x180, PT ;  /* 0x000001800200780c */ /* 0x000fe20003f46070 */
[----:B------:R-:W-:Y:S01]  /*6d40*/  IMAD.MOV.U32 R4, RZ, RZ, R23 ;  /* 0x000000ffff047224 */ /* 0x000fe200078e0017 */
[C---:B------:R-:W-:Y:S01]  /*6d50*/  IADD3 R8, R16.reuse, 0x9, RZ ;  /* 0x0000000910087810 */ /* 0x040fe20007ffe0ff */
[----:B------:R-:W-:Y:S01]  /*6d60*/  IMAD.MOV.U32 R5, RZ, RZ, R55 ;  /* 0x000000ffff057224 */ /* 0x000fe200078e0037 */
[----:B------:R-:W-:Y:S01]  /*6d70*/  UMOV UR7, UR5 ;  /* 0x0000000500077c82 */ /* 0x000fe20008000000 */
[----:B------:R-:W-:Y:S01]  /*6d80*/  VIADD R16, R16, 0x8 ;  /* 0x0000000810107836 */ /* 0x000fe20000000000 */
[----:B------:R-:W-:Y:S01]  /*6d90*/  SEL R8, R8, 0x9, !P2 ;  /* 0x0000000908087807 */ /* 0x000fe20005000000 */
[----:B------:R-:W-:Y:S01]  /*6da0*/  UMOV UR6, UR4 ;  /* 0x0000000400067c82 */ /* 0x000fe20008000000 */
[----:B------:R-:W-:-:S05]  /*6db0*/  ULDC UR25, c[0x0][0x9d8] ;  /* 0x0002760000197ab9 */ /* 0x000fca0000000800 */
.L_x_14012:
        /* <DEDUP_REMOVED lines=9> */
.L_x_14005:
[----:B------:R-:W-:Y:S01]  /*6e50*/  ULEA UR10, UR4, UR39, 0x3 ;  /* 0x00000027040a7291 */ /* 0x000fe2000f8e183f */
[----:B------:R-:W-:-:S05]  /*6e60*/  IMAD.U32 R9, RZ, RZ, UR5 ;  /* 0x00000005ff097e24 */ /* 0x000fca000f8e00ff */
[----:B------:R-:W-:-:S04]  /*6e70*/  SHF.L.U32 R9, R9, 0x1f, RZ ;  /* 0x0000001f09097819 */ /* 0x000fc800000006ff */
[----:B------:R0:W1:Y:S01]  /*6e80*/  SYNCS.PHASECHK.TRANS64.TRYWAIT P2, [UR10+0x16830], R9 ;  /* 0x01683009ff0075a7 */ /* 0x000062000804014a */
[----:B------:R-:W-:Y:S05]  /*6e90*/  @!P0 BRA `(.L_x_14006) ;  /* 0x0000000000048947 */ /* 0x000fea0003800000 */
[----:B------:R-:W-:Y:S01]  /*6ea0*/  BPT.TRAP 0x1 ;  /* 0x000000040000795c */ /* 0x000fe20000300000 */
.L_x_14006:
[----:B-1----:R-:W-:Y:S05]  /*6eb0*/  @P2 BRA `(.L_x_14004) ;  /* 0x0000000000082947 */ /* 0x002fea0003800000 */
[----:B------:R-:W1:Y:S02]  /*6ec0*/  SYNCS.PHASECHK.TRANS64.TRYWAIT P2, [UR10+0x16830], R9 ;  /* 0x01683009ff0075a7 */ /* 0x000e64000804014a */
[----:B-1----:R-:W-:Y:S05]  /*6ed0*/  @!P2 BRA `(.L_x_14007) ;  /* 0x00000074002ca947 */ /* 0x002fea0003800000 */
.L_x_14004:
        /* <DEDUP_REMOVED lines=26> */
.L_x_14009:
[----:B------:R-:W-:Y:S01]  /*7080*/  ULEA UR10, UR6, UR39, 0x3 ;  /* 0x00000027060a7291 */ /* 0x000fe2000f8e183f */
[----:B01----:R-:W-:-:S05]  /*7090*/  IMAD.U32 R9, RZ, RZ, UR7 ;  /* 0x00000007ff097e24 */ /* 0x003fca000f8e00ff */
[----:B------:R-:W-:-:S04]  /*70a0*/  SHF.L.U32 R9, R9, 0x1f, RZ ;  /* 0x0000001f09097819 */ /* 0x000fc800000006ff */
[----:B------:R0:W1:Y:S01]  /*70b0*/  SYNCS.PHASECHK.TRANS64.TRYWAIT P2, [UR10+0x16850], R9 ;  /* 0x01685009ff0075a7 */ /* 0x000062000804014a */
[----:B------:R-:W-:Y:S05]  /*70c0*/  @!P0 BRA `(.L_x_14010) ;  /* 0x0000000000048947 */ /* 0x000fea0003800000 */
[----:B------:R-:W-:Y:S01]  /*70d0*/  BPT.TRAP 0x1 ;  /* 0x000000040000795c */ /* 0x000fe20000300000 */
.L_x_14010:
[----:B-1----:R-:W-:Y:S05]  /*70e0*/  @P2 BRA `(.L_x_14008) ;  /* 0x0000000000082947 */ /* 0x002fea0003800000 */
[----:B------:R-:W1:Y:S02]  /*70f0*/  SYNCS.PHASECHK.TRANS64.TRYWAIT P2, [UR10+0x16850], R9 ;  /* 0x01685009ff0075a7 */ /* 0x000e64000804014a */
[----:B-1----:R-:W-:Y:S05]  /*7100*/  @!P2 BRA `(.L_x_14011) ;  /* 0x0000007000b8a947 */ /* 0x002fea0003800000 */
.L_x_14008:
[----:B------:R-:W-:Y:S01]  /*7110*/  UIADD3 UR7, UR39, 0x400, URZ ;  /* 0x0000040027077890 */ /* 0x000fe2000fffe03f */
[----:B------:R-:W-:Y:S01]  /*7120*/  WARPGROUP.ARRIVE ;  /* 0x00000000000079c5 */ /* 0x000fe20000000000 */
[----:B------:R-:W-:Y:S01]  /*7130*/  UMOV UR11, 0x40000040 ;  /* 0x40000040000b7882 */ /* 0x000fe20000000000 */
[----:B------:R-:W-:Y:S01]  /*7140*/  UMOV UR15, 0x40000040 ;  /* 0x40000040000f7882 */ /* 0x000fe20000000000 */
[----:B------:R-:W-:Y:S01]  /*7150*/  USHF.R.U32.HI UR7, URZ, 0x4, UR7 ;  /* 0x000000043f077899 */ /* 0x000fe20008011607 */
[----:B-1----:R-:W-:Y:S01]  /*7160*/  FMUL.FTZ R10, R24, UR25 ;  /* 0x00000019180a7c20 */ /* 0x002fe20008410000 */
[----:B------:R-:W-:Y:S01]  /*7170*/  FMUL.FTZ R11, R25, UR25 ;  /* 0x00000019190b7c20 */ /* 0x000fe20008410000 */
[----:B------:R-:W-:Y:S01]  /*7180*/  FMUL.FTZ R13, R28, UR25 ;  /* 0x000000191c0d7c20 */ /* 0x000fe20008410000 */
[----:B------:R-:W-:Y:S01]  /*7190*/  ULOP3.LUT UR7, UR7, 0x3fff, URZ, 0xc0, !UPT ;  /* 0x00003fff07077892 */ /* 0x000fe2000f8ec03f */
[----:B------:R-:W-:Y:S01]  /*71a0*/  FMUL.FTZ R15, R29, UR25 ;  /* 0x000000191d0f7c20 */ /* 0x000fe20008410000 */
[----:B------:R-:W-:Y:S01]  /*71b0*/  FMUL.FTZ R18, R32, UR25 ;  /* 0x0000001920127c20 */ /* 0x000fe20008410000 */
[----:B------:R-:W1:Y:S01]  /*71c0*/  MUFU.TANH R10, R10 ;  /* 0x0000000a000a7308 */ /* 0x000e620000002400 */
[----:B------:R-:W-:Y:S01]  /*71d0*/  ULEA UR10, UR6, UR7, 0xa ;  /* 0x00000007060a7291 */ /* 0x000fe2000f8e503f */
[----:B------:R-:W-:Y:S01]  /*71e0*/  FMUL.FTZ R19, R33, UR25 ;  /* 0x0000001921137c20 */ /* 0x000fe20008410000 */
[----:B------:R-:W-:Y:S01]  /*71f0*/  FMUL.FTZ R23, R36, UR25 ;  /* 0x0000001924177c20 */ /* 0x000fe20008410000 */
[----:B------:R-:W-:Y:S01]  /*7200*/  FMUL.FTZ R12, R27, UR25 ;  /* 0x000000191b0c7c20 */ /* 0x000fe20008410000 */
[----:B------:R-:W-:Y:S01]  /*7210*/  UIADD3 UR14, UR10, 0x80, URZ ;  /* 0x000000800a0e7890 */ /* 0x000fe2000fffe03f */
[----:B------:R-:W-:Y:S01]  /*7220*/  FMUL.FTZ R27, R37, UR25 ;  /* 0x00000019251b7c20 */ /* 0x000fe20008410000 */
[----:B------:R-:W-:Y:S01]  /*7230*/  FMUL.FTZ R17, R31, UR25 ;  /* 0x000000191f117c20 */ /* 0x000fe20008410000 */
[----:B------:R-:W2:Y:S01]  /*7240*/  MUFU.TANH R11, R11 ;  /* 0x0000000b000b7308 */ /* 0x000ea20000002400 */
[----:B------:R-:W-:Y:S01]  /*7250*/  FMUL.FTZ R31, R40, UR25 ;  /* 0x00000019281f7c20 */ /* 0x000fe20008410000 */
[----:B------:R-:W-:Y:S01]  /*7260*/  HGMMA.64x64x16.F32.BF16 R88, R148, gdesc[UR8].tnspB, R88, gsb0 ;  /* 0x40e0000894587df0 */ /* 0x000fe20008001858 */
[----:B------:R-:W-:Y:S01]  /*7270*/  FMUL.FTZ R22, R55, UR25 ;  /* 0x0000001937167c20 */ /* 0x000fe20008410000 */
[----:B------:R-:W-:Y:S01]  /*7280*/  FMUL.FTZ R33, R41, UR25 ;  /* 0x0000001929217c20 */ /* 0x000fe20008410000 */
[----:B------:R-:W-:Y:S01]  /*7290*/  FMUL.FTZ R29, R39, UR25 ;  /* 0x00000019271d7c20 */ /* 0x000fe20008410000 */
[----:B------:R-:W-:Y:S01]  /*72a0*/  FMUL.FTZ R39, R44, UR25 ;  /* 0x000000192c277c20 */ /* 0x000fe20008410000 */
[----:B------:R-:W-:Y:S01]  /*72b0*/  FMUL.FTZ R37, R43, UR25 ;  /* 0x000000192b257c20 */ /* 0x000fe20008410000 */
[----:B------:R-:W3:Y:S01]  /*72c0*/  MUFU.TANH R13, R13 ;  /* 0x0000000d000d7308 */ /* 0x000ee20000002400 */
        /* <DEDUP_REMOVED lines=9> */
[----:B0-----:R-:W-:Y:S01]  /*7360*/  FMUL.FTZ R9, R26, UR25 ;  /* 0x000000191a097c20 */ /* 0x001fe20008410000 */
[----:B------:R-:W-:Y:S01]  /*7370*/  FMUL.FTZ R26, R56, UR25 ;  /* 0x00000019381a7c20 */ /* 0x000fe20008410000 */
[----:B------:R-:W-:Y:S01]  /*7380*/  FMUL.FTZ R57, R57, UR25 ;  /* 0x0000001939397c20 */ /* 0x000fe20008410000 */
[----:B------:R-:W-:Y:S01]  /*7390*/  FMUL.FTZ R14, R30, UR25 ;  /* 0x000000191e0e7c20 */ /* 0x000fe20008410000 */
        /* <DEDUP_REMOVED lines=45> */
[----:B------:R-:W-:Y:S01]  /*7670*/  UMOV UR11, 0x40000040 ;  /* 0x40000040000b7882 */ /* 0x000fe20000000000 */
[----:B------:R-:W-:-:S02]  /*7680*/  UISETP.GT.AND UP0, UPT, UR26, UR38, UPT ;  /* 0x000000261a00728c */ /* 0x000fc4000bf04270 */
[----:B------:R-:W-:Y:S02]  /*7690*/  UIADD3 UR26, UR26, -0x1, URZ ;  /* 0xffffffff1a1a7890 */ /* 0x000fe4000fffe03f */
[----:B------:R-:W0:Y:S01]  /*76a0*/  MUFU.TANH R39, R39 ;  /* 0x0000002700277308 */ /* 0x000e220000002400 */
[----:B--2---:R-:W-:Y:S01]  /*76b0*/  FMNMX.FTZ R24, R31, R24, !PT ;  /* 0x000000181f187209 */ /* 0x004fe20007810000 */
[----:B------:R-:W-:Y:S01]  /*76c0*/  UMOV UR7, UR5 ;  /* 0x0000000500077c82 */ /* 0x000fe20008000000 */
[----:B------:R-:W-:Y:S01]  /*76d0*/  PLOP3.LUT P2, PT, PT, PT, UP0, 0x80, 0x0 ;  /* 0x000000000000781c */ /* 0x000fe20003f4f008 */
[----:B------:R-:W-:Y:S02]  /*76e0*/  WARPGROUP.DEPBAR.LE gsb0, 0x0 ;  /* 0x00008000000079c5 */ /* 0x000fe40000010000 */
[----:B------:R-:W-:Y:S02]  /*76f0*/  WARPGROUP.ARRIVE ;  /* 0x00000000000079c5 */ /* 0x000fe40000000000 */
[----:B------:R-:W2:Y:S01]  /*7700*/  MUFU.TANH R43, R43 ;  /* 0x0000002b002b7308 */ /* 0x000ea20000002400 */
[----:B-1----:R-:W-:Y:S01]  /*7710*/  FMNMX.FTZ R24, R33, R24, !PT ;  /* 0x0000001821187209 */ /* 0x002fe20007810000 */
[----:B------:R-:W-:Y:S01]  /*7720*/  FMUL.FTZ R149, R72, UR25 ;  /* 0x0000001948957c20 */ /* 0x000fe20008410000 */
[----:B------:R-:W-:Y:S01]  /*7730*/  FMUL.FTZ R151, R76, UR25 ;  /* 0x000000194c977c20 */ /* 0x000fe20008410000 */
[----:B------:R-:W-:Y:S01]  /*7740*/  HGMMA.64x64x16.F32.BF16 R88, R144, gdesc[UR12].tnspB, R88, gsb0 ;  /* 0x40e0000c90587df0 */ /* 0x000fe20008001858 */
[----:B------:R-:W-:Y:S01]  /*7750*/  UIADD3 UR14, UR10, 0x100, URZ ;  /* 0x000001000a0e7890 */ /* 0x000fe2000fffe03f */
[----:B0-----:R-:W-:Y:S01]  /*7760*/  FMNMX.FTZ R24, R39, R24, !PT ;  /* 0x0000001827187209 */ /* 0x001fe20007810000 */
        /* <DEDUP_REMOVED lines=53> */
[----:B------:R-:W-:Y:S01]  /*7ac0*/  UIADD3 UR14, UR10, 0x200, URZ ;  /* 0x000002000a0e7890 */ /* 0x000fe2000fffe03f */
[----:B-1----:R-:W-:Y:S01]  /*7ad0*/  FMNMX.FTZ R24, R85, R24, !PT ;  /* 0x0000001855187209 */ /* 0x002fe20007810000 */
        /* <DEDUP_REMOVED lines=14> */
[C---:B--2---:R-:W-:Y:S01]  /*7bc0*/  FMUL.FTZ R50, R55.reuse, R24 ;  /* 0x0000001837327220 */ /* 0x044fe20000410000 */
[----:B------:R-:W-:-:S03]  /*7bd0*/  FADD.FTZ R5, -R55, R5 ;  /* 0x0000000537057221 */ /* 0x000fc60000010100 */
[--C-:B------:R-:W-:Y:S01]  /*7be0*/  FFMA.FTZ R150, R13, R24, -R50.reuse ;  /* 0x000000180d967223 */ /* 0x100fe20000010832 */
[----:B------:R-:W-:Y:S01]  /*7bf0*/  FMNMX.FTZ R13, R9, R4, !PT ;  /* 0x00000004090d7209 */ /* 0x000fe20007810000 */
[-C--:B------:R-:W-:Y:S01]  /*7c00*/  FMUL.FTZ R44, R5, R24.reuse ;  /* 0x00000018052c7220 */ /* 0x080fe20000410000 */
[-CC-:B------:R-:W-:Y:S01]  /*7c10*/  FFMA.FTZ R5, R10, R24.reuse, -R50.reuse ;  /* 0x000000180a057223 */ /* 0x180fe20000010832 */
[-CC-:B------:R-:W-:Y:S01]  /*7c20*/  FFMA.FTZ R148, R11, R24.reuse, -R50.reuse ;  /* 0x000000180b947223 */ /* 0x180fe20000010832 */
[----:B-1----:R-:W-:Y:S01]  /*7c30*/  FMNMX.FTZ R13, R12, R13, !PT ;  /* 0x0000000d0c0d7209 */ /* 0x002fe20007810000 */
[-CC-:B------:R-:W-:Y:S01]  /*7c40*/  FFMA.FTZ R11, R15, R24.reuse, -R50.reuse ;  /* 0x000000180f0b7223 */ /* 0x180fe20000010832 */
[----:B------:R-:W1:Y:S01]  /*7c50*/  MUFU.TANH R37, R37 ;  /* 0x0000002500257308 */ /* 0x000e620000002400 */
[-CC-:B------:R-:W-:Y:S01]  /*7c60*/  FFMA.FTZ R146, R23, R24.reuse, -R50.reuse ;  /* 0x0000001817927223 */ /* 0x180fe20000010832 */
[----:B------:R-:W-:Y:S02]  /*7c70*/  WARPGROUP.DEPBAR.LE gsb0, 0x0 ;  /* 0x00008000000079c5 */ /* 0x000fe40000010000 */
[----:B------:R-:W-:Y:S01]  /*7c80*/  WARPGROUP.ARRIVE ;  /* 0x00000000000079c5 */ /* 0x000fe20000000000 */
[----:B---3--:R-:W-:Y:S01]  /*7c90*/  FMNMX.FTZ R10, R14, R13, !PT ;  /* 0x0000000d0e0a7209 */ /* 0x008fe20007810000 */
[-CC-:B------:R-:W-:Y:S01]  /*7ca0*/  FFMA.FTZ R144, R18, R24.reuse, -R50.reuse ;  /* 0x0000001812907223 */ /* 0x180fe20000010832 */
[--C-:B------:R-:W-:Y:S01]  /*7cb0*/  FFMA.FTZ R18, R19, R24, -R50.reuse ;  /* 0x0000001813127223 */ /* 0x100fe20000010832 */
[----:B------:R-:W2:Y:S01]  /*7cc0*/  MUFU.TANH R41, R41 ;  /* 0x0000002900297308 */ /* 0x000ea20000002400 */
[----:B----4-:R-:W-:Y:S01]  /*7cd0*/  FMNMX.FTZ R15, R17, R10, !PT ;  /* 0x0000000a110f7209 */ /* 0x010fe20007810000 */
[----:B------:R-:W-:Y:S01]  /*7ce0*/  HGMMA.64x64x16.F32.BF16 R88, R132, gdesc[UR12].tnspB, R88, gsb0 ;  /* 0x40e0000c84587df0 */ /* 0x000fe20008001858 */
[----:B------:R-:W-:Y:S01]  /*7cf0*/  UIADD3 UR14, UR10, 0x280, URZ ;  /* 0x000002800a0e7890 */ /* 0x000fe2000fffe03f */
[-CC-:B------:R-:W-:Y:S01]  /*7d00*/  FFMA.FTZ R19, R27, R24.reuse, -R50.reuse ;  /* 0x000000181b137223 */ /* 0x180fe20000010832 */
[----:B------:R-:W-:Y:S01]  /*7d10*/  UMOV UR15, 0x40000040 ;  /* 0x40000040000f7882 */ /* 0x000fe20000000000 */
[----:B-----5:R-:W-:Y:S01]  /*7d20*/  FMNMX.FTZ R10, R20, R15, !PT ;  /* 0x0000000f140a7209 */ /* 0x020fe20007810000 */
        /* <DEDUP_REMOVED lines=15> */
[----:B0-----:R-:W-:Y:S01]  /*7e20*/  FMNMX.FTZ R10, R35, R10, !PT ;  /* 0x0000000a230a7209 */ /* 0x001fe20007810000 */
[-CC-:B------:R-:W-:Y:S01]  /*7e30*/  FFMA.FTZ R47, R65, R24.reuse, -R50.reuse ;  /* 0x00000018412f7223 */ /* 0x180fe20000010832 */
[----:B------:R-:W0:Y:S01]  /*7e40*/  MUFU.TANH R51, R51 ;  /* 0x0000003300337308 */ /* 0x000e220000002400 */
[--C-:B------:R-:W-:Y:S01]  /*7e50*/  FFMA.FTZ R53, R69, R24, -R50.reuse ;  /* 0x0000001845357223 */ /* 0x100fe20000010832 */
[----:B-1----:R-:W-:Y:S01]  /*7e60*/  FMNMX.FTZ R10, R37, R10, !PT ;  /* 0x0000000a250a7209 */ /* 0x002fe20007810000 */
[-CC-:B------:R-:W-:Y:S01]  /*7e70*/  FFMA.FTZ R31, R153, R24.reuse, -R50.reuse ;  /* 0x00000018991f7223 */ /* 0x180fe20000010832 */
[-CC-:B------:R-:W-:Y:S01]  /*7e80*/  FFMA.FTZ R138, R155, R24.reuse, -R50.reuse ;  /* 0x000000189b8a7223 */ /* 0x180fe20000010832 */
[--C-:B------:R-:W-:Y:S01]  /*7e90*/  FFMA.FTZ R61, R77, R24, -R50.reuse ;  /* 0x000000184d3d7223 */ /* 0x100fe20000010832 */
[----:B--2---:R-:W-:Y:S01]  /*7ea0*/  FMNMX.FTZ R10, R41, R10, !PT ;  /* 0x0000000a290a7209 */ /* 0x004fe20007810000 */
[-CC-:B------:R-:W-:Y:S01]  /*7eb0*/  FFMA.FTZ R65, R81, R24.reuse, -R50.reuse ;  /* 0x0000001851417223 */ /* 0x180fe20000010832 */
[----:B------:R-:W1:Y:S01]  /*7ec0*/  MUFU.TANH R157, R157 ;  /* 0x0000009d009d7308 */ /* 0x000e620000002400 */
[----:B------:R-:W-:Y:S01]  /*7ed0*/  FFMA.FTZ R69, R85, R24, -R50 ;  /* 0x0000001855457223 */ /* 0x000fe20000010832 */
[----:B---3--:R-:W-:-:S04]  /*7ee0*/  FMNMX.FTZ R10, R45, R10, !PT ;  /* 0x0000000a2d0a7209 */ /* 0x008fc80007810000 */
[----:B----4-:R-:W-:Y:S02]  /*7ef0*/  FMNMX.FTZ R10, R49, R10, !PT ;  /* 0x0000000a310a7209 */ /* 0x010fe40007810000 */
[----:B------:R-:W2:Y:S02]  /*7f00*/  MUFU.TANH R22, R22 ;  /* 0x0000001600167308 */ /* 0x000ea40000002400 */
[----:B0-----:R-:W-:-:S06]  /*7f10*/  FMNMX.FTZ R10, R51, R10, !PT ;  /* 0x0000000a330a7209 */ /* 0x001fcc0007810000 */
        /* <DEDUP_REMOVED lines=12> */
[-CC-:B------:R-:W-:Y:S01]  /*7fe0*/  FFMA.FTZ R134, R30, R24.reuse, -R50.reuse ;  /* 0x000000181e867223 */ /* 0x180fe20000010832 */
[-CC-:B------:R-:W-:Y:S01]  /*7ff0*/  FFMA.FTZ R132, R26, R24.reuse, -R50.reuse ;  /* 0x000000181a847223 */ /* 0x180fe20000010832 */
[----:B------:R-:W-:Y:S01]  /*8000*/  FFMA.FTZ R26, R149, R24, -R50 ;  /* 0x00000018951a7223 */ /* 0x000fe20000010832 */
[----:B------:R-:W-:Y:S01]  /*8010*/  HGMMA.64x64x16.F32.BF16 R88, R128, gdesc[UR12].tnspB, R88, gsb0 ;  /* 0x40e0000c80587df0 */ /* 0x000fe20008001858 */
[----:B------:R-:W-:Y:S01]  /*8020*/  UIADD3 UR14, UR10, 0x300, URZ ;  /* 0x000003000a0e7890 */ /* 0x000fe2000fffe03f */
[----:B0-----:R-:W-:Y:S01]  /*8030*/  FMNMX.FTZ R10, R63, R10, !PT ;  /* 0x0000000a3f0a7209 */ /* 0x001fe20007810000 */
[----:B------:R-:W0:Y:S01]  /*8040*/  MUFU.TANH R67, R67 ;  /* 0x0000004300437308 */ /* 0x000e220000002400 */
[----:B------:R-:W-:Y:S01]  /*8050*/  UMOV UR15, 0x40000040 ;  /* 0x40000040000f7882 */ /* 0x000fe20000000000 */
[----:B------:R-:W-:-:S06]  /*8060*/  UIADD3 UR10, UR10, 0x380, URZ ;  /* 0x000003800a0a7890 */ /* 0x000fcc000fffe03f */
        /* <DEDUP_REMOVED lines=22> */
[----:B------:R-:W-:Y:S06]  /*81d0*/  HGMMA.64x64x16.F32.BF16 R88, R124, gdesc[UR12].tnspB, R88, gsb0 ;  /* 0x40e0000c7c587df0 */ /* 0x000fec0008001858 */
[----:B------:R1:W-:Y:S01]  /*81e0*/  MUFU.EX2 R13, R18 ;  /* 0x00000012000d7308 */ /* 0x0003e20000000800 */
[----:B0-----:R-:W-:-:S07]  /*81f0*/  FMNMX.FTZ R10, R141, R10, !PT ;  /* 0x0000000a8d0a7209 */ /* 0x001fce0007810000 */
[----:B------:R-:W-:Y:S01]  /*8200*/  MUFU.EX2 R44, R44 ;  /* 0x0000002c002c7308 */ /* 0x000fe20000000800 */
[----:B--2---:R-:W-:Y:S01]  /*8210*/  FMNMX.FTZ R23, R87, R10, !PT ;  /* 0x0000000a57177209 */ /* 0x004fe20007810000 */
[-CC-:B-1----:R-:W-:Y:S01]  /*8220*/  FFMA.FTZ R18, R36, R24.reuse, -R50.reuse ;  /* 0x0000001824127223 */ /* 0x182fe20000010832 */
[-CC-:B------:R-:W-:Y:S01]  /*8230*/  FFMA.FTZ R10, R34, R24.reuse, -R50.reuse ;  /* 0x00000018220a7223 */ /* 0x180fe20000010832 */
[--C-:B------:R-:W-:Y:S02]  /*8240*/  FFMA.FTZ R34, R38, R24, -R50.reuse ;  /* 0x0000001826227223 */ /* 0x100fe40000010832 */
[----:B------:R-:W0:Y:S02]  /*8250*/  SHFL.BFLY PT, R30, R23, 0x2, 0x1f ;  /* 0x0c401f00171e7f89 */ /* 0x000e2400000e0000 */
[----:B------:R-:W1:Y:S08]  /*8260*/  MUFU.EX2 R5, R5 ;  /* 0x0000000500057308 */ /* 0x000e700000000800 */
[----:B------:R-:W2:Y:S08]  /*8270*/  MUFU.EX2 R148, R148 ;  /* 0x0000009400947308 */ /* 0x000eb00000000800 */
[----:B------:R-:W3:Y:S01]  /*8280*/  MUFU.EX2 R150, R150 ;  /* 0x0000009600967308 */ /* 0x000ee20000000800 */
[----:B-1----:R-:W-:Y:S01]  /*8290*/  FFMA.FTZ R3, R44, R3, R5 ;  /* 0x000000032c037223 */ /* 0x002fe20000010005 */
[----:B0-----:R-:W-:Y:S01]  /*82a0*/  FMNMX.FTZ R36, R23, R30, !PT ;  /* 0x0000001e17247209 */ /* 0x001fe20007810000 */
[----:B------:R-:W-:-:S05]  /*82b0*/  FFMA.FTZ R30, R151, R24, -R50 ;  /* 0x00000018971e7223 */ /* 0x000fca0000010832 */
[----:B------:R-:W0:Y:S01]  /*82c0*/  MUFU.EX2 R11, R11 ;  /* 0x0000000b000b7308 */ /* 0x000e220000000800 */
[C---:B--2---:R-:W-:Y:S01]  /*82d0*/  FADD.FTZ R3, R148.reuse, R3 ;  /* 0x0000000394037221 */ /* 0x044fe20000010000 */
[----:B------:R-:W-:Y:S01]  /*82e0*/  F2FP.BF16.F32.PACK_AB R148, R148, R5 ;  /* 0x000000059494723e */ /* 0x000fe200000010ff */
[----:B------:R-:W1:Y:S05]  /*82f0*/  SHFL.BFLY PT, R23, R36, 0x1, 0x1f ;  /* 0x0c201f0024177f89 */ /* 0x000e6a00000e0000 */
[----:B------:R-:W-:Y:S01]  /*8300*/  MUFU.EX2 R144, R144 ;  /* 0x0000009000907308 */ /* 0x000fe20000000800 */
[----:B---3--:R-:W-:-:S07]  /*8310*/  FADD.FTZ R54, R150, R3 ;  /* 0x0000000396367221 */ /* 0x008fce0000010000 */
[----:B------:R-:W-:Y:S01]  /*8320*/  MUFU.EX2 R146, R146 ;  /* 0x0000009200927308 */ /* 0x000fe20000000800 */
[----:B0-----:R-:W-:-:S07]  /*8330*/  F2FP.BF16.F32.PACK_AB R150, R11, R150 ;  /* 0x000000960b96723e */ /* 0x001fce00000010ff */
[----:B------:R-:W-:Y:S01]  /*8340*/  MUFU.EX2 R19, R19 ;  /* 0x0000001300137308 */ /* 0x000fe20000000800 */
[----:B-1----:R-:W-:-:S05]  /*8350*/  FMNMX.FTZ R23, R36, R23, !PT ;  /* 0x0000001724177209 */ /* 0x002fca0007810000 */
[CC--:B------:R-:W-:Y:S01]  /*8360*/  FMUL.FTZ R38, R23.reuse, R24.reuse ;  /* 0x0000001817267220 */ /* 0x0c0fe20000410000 */
[----:B------:R-:W-:Y:S02]  /*8370*/  WARPGROUP.DEPBAR.LE gsb0, 0x0 ;  /* 0x00008000000079c5 */ /* 0x000fe40000010000 */
[----:B------:R-:W-:Y:S01]  /*8380*/  WARPGROUP.ARRIVE ;  /* 0x00000000000079c5 */ /* 0x000fe20000000000 */
[----:B------:R-:W-:Y:S01]  /*8390*/  FADD.FTZ R73, -R23, R4 ;  /* 0x0000000417497221 */ /* 0x000fe20000010100 */
[-CC-:B------:R-:W-:Y:S01]  /*83a0*/  FFMA.FTZ R149, R12, R24.reuse, -R38.reuse ;  /* 0x000000180c957223 */ /* 0x180fe20000010826 */
[-CC-:B------:R-:W-:Y:S01]  /*83b0*/  FFMA.FTZ R12, R17, R24.reuse, -R38.reuse ;  /* 0x00000018110c7223 */ /* 0x180fe20000010826 */
[-CC-:B------:R-:W-:Y:S01]  /*83c0*/  FFMA.FTZ R17, R25, R24.reuse, -R38.reuse ;  /* 0x0000001819117223 */ /* 0x180fe20000010826 */
[-C--:B------:R-:W-:Y:S01]  /*83d0*/  FMUL.FTZ R73, R73, R24.reuse ;  /* 0x0000001849497220 */ /* 0x080fe20000410000 */
[----:B------:R-:W-:Y:S01]  /*83e0*/  HGMMA.64x64x16.F32.BF16 R88, R120, gdesc[UR8].tnspB, R88, gsb0 ;  /* 0x40e0000878587df0 */ /* 0x000fe20008001858 */
[----:B------:R-:W-:Y:S01]  /*83f0*/  FFMA.FTZ R4, R9, R24, -R38 ;  /* 0x0000001809047223 */ /* 0x000fe20000010826 */
[----:B------:R-:W-:-:S02]  /*8400*/  IMAD.U32 R25, RZ, RZ, UR4 ;  /* 0x00000004ff197e24 */ /* 0x000fc4000f8e00ff */
[-CC-:B------:R-:W-:Y:S01]  /*8410*/  FFMA.FTZ R151, R14, R24.reuse, -R38.reuse ;  /* 0x000000180e977223 */ /* 0x180fe20000010826 */
[----:B------:R-:W-:Y:S01]  /*8420*/  MUFU.EX2 R149, R149 ;  /* 0x0000009500957308 */ /* 0x000fe20000000800 */
[-CC-:B------:R-:W-:Y:S01]  /*8430*/  FFMA.FTZ R9, R20, R24.reuse, -R38.reuse ;  /* 0x0000001814097223 */ /* 0x180fe20000010826 */
[-CC-:B------:R-:W-:Y:S01]  /*8440*/  FFMA.FTZ R14, R21, R24.reuse, -R38.reuse ;  /* 0x00000018150e7223 */ /* 0x180fe20000010826 */
[----:B------:R-:W-:Y:S01]  /*8450*/  @!P1 LEA R25, R25, UR39, 0x3 ;  /* 0x0000002719199c11 */ /* 0x000fe2000f8e18ff */
[-CC-:B------:R-:W-:Y:S01]  /*8460*/  FFMA.FTZ R135, R32, R24.reuse, -R38.reuse ;  /* 0x0000001820877223 */ /* 0x180fe20000010826 */
[-CC-:B------:R-:W-:Y:S01]  /*8470*/  FFMA.FTZ R20, R29, R24.reuse, -R38.reuse ;  /* 0x000000181d147223 */ /* 0x180fe20000010826 */
[-CC-:B------:R-:W-:Y:S01]  /*8480*/  FFMA.FTZ R21, R35, R24.reuse, -R38.reuse ;  /* 0x0000001823157223 */ /* 0x180fe20000010826 */
[----:B------:R-:W-:Y:S01]  /*8490*/  @!P1 IADD3 R25, R25, 0x16840, RZ ;  /* 0x0001684019199810 */ /* 0x000fe20007ffe0ff */
[----:B------:R-:W-:Y:S01]  /*84a0*/  MUFU.EX2 R73, R73 ;  /* 0x0000004900497308 */ /* 0x000fe20000000800 */
[-CC-:B------:R-:W-:Y:S01]  /*84b0*/  FFMA.FTZ R143, R41, R24.reuse, -R38.reuse ;  /* 0x00000018298f7223 */ /* 0x180fe20000010826 */
[-CC-:B------:R-:W-:Y:S01]  /*84c0*/  FFMA.FTZ R50, R45, R24.reuse, -R38.reuse ;  /* 0x000000182d327223 */ /* 0x180fe20000010826 */
[----:B------:R-:W-:Y:S01]  /*84d0*/  @!P1 PRMT R25, RZ, 0x654, R25 ;  /* 0x00000654ff199816 */ /* 0x000fe20000000019 */
        /* <DEDUP_REMOVED lines=16> */
[----:B------:R-:W-:-:S04]  /*85e0*/  FFMA.FTZ R83, R83, R24, -R38 ;  /* 0x0000001853537223 */ /* 0x000fc80000010826 */
[----:B------:R-:W2:Y:S01]  /*85f0*/  MUFU.EX2 R12, R12 ;  /* 0x0000000c000c7308 */ /* 0x000ea20000000800 */
[----:B0-----:R-:W-:-:S04]  /*8600*/  FFMA.FTZ R0, R73, R0, R4 ;  /* 0x0000000049007223 */ /* 0x001fc80000010004 */
[----:B------:R-:W-:Y:S01]  /*8610*/  FADD.FTZ R32, R149, R0 ;  /* 0x0000000095207221 */ /* 0x000fe20000010000 */
[----:B------:R-:W-:Y:S01]  /*8620*/  FFMA.FTZ R0, R63, R24, -R38 ;  /* 0x000000183f007223 */ /* 0x000fe20000010826 */
[----:B------:R-:W-:Y:S01]  /*8630*/  F2FP.BF16.F32.PACK_AB R149, R149, R4 ;  /* 0x000000049595723e */ /* 0x000fe200000010ff */
[----:B------:R-:W0:Y:S01]  /*8640*/  MUFU.EX2 R9, R9 ;  /* 0x0000000900097308 */ /* 0x000e220000000800 */
[----:B-1----:R-:W-:-:S07]  /*8650*/  FADD.FTZ R3, R151, R32 ;  /* 0x0000002097037221 */ /* 0x002fce0000010000 */
[----:B------:R-:W1:Y:S01]  /*8660*/  MUFU.EX2 R14, R14 ;  /* 0x0000000e000e7308 */ /* 0x000e620000000800 */
[C---:B--2---:R-:W-:Y:S01]  /*8670*/  FADD.FTZ R32, R12.reuse, R3 ;  /* 0x000000030c207221 */ /* 0x044fe20000010000 */
[----:B------:R-:W-:-:S06]  /*8680*/  F2FP.BF16.F32.PACK_AB R151, R12, R151 ;  /* 0x000000970c97723e */ /* 0x000fcc00000010ff */
[----:B------:R-:W-:Y:S01]  /*8690*/  MUFU.EX2 R17, R17 ;  /* 0x0000001100117308 */ /* 0x000fe20000000800 */
[----:B0-----:R-:W-:Y:S01]  /*86a0*/  FADD.FTZ R3, R9, R32 ;  /* 0x0000002009037221 */ /* 0x001fe20000010000 */
[----:B------:R-:W-:-:S06]  /*86b0*/  FFMA.FTZ R32, R67, R24, -R38 ;  /* 0x0000001843207223 */ /* 0x000fcc0000010826 */
[----:B------:R-:W0:Y:S01]  /*86c0*/  MUFU.EX2 R20, R20 ;  /* 0x0000001400147308 */ /* 0x000e220000000800 */
[----:B-1----:R-:W-:-:S07]  /*86d0*/  F2FP.BF16.F32.PACK_AB R145, R14, R9 ;  /* 0x000000090e91723e */ /* 0x002fce00000010ff */
[----:B------:R1:W-:Y:S01]  /*86e0*/  MUFU.EX2 R36, R40 ;  /* 0x0000002800247308 */ /* 0x0003e20000000800 */
[----:B------:R-:W-:Y:S02]  /*86f0*/  WARPGROUP.DEPBAR.LE gsb0, 0x0 ;  /* 0x00008000000079c5 */ /* 0x000fe40000010000 */
[----:B------:R2:W-:Y:S06]  /*8700*/  BAR.ARV R8, 0x100 ;  /* 0x000400080000751d */ /* 0x0005ec0000002000 */
[----:B------:R3:W-:Y:S01]  /*8710*/  @!P1 SYNCS.ARRIVE.TRANS64.RED.A1T0 RZ, [R25+URZ], RZ ;  /* 0x000000ff19ff99a7 */ /* 0x0007e2000810043f */
[----:B-1----:R-:W-:Y:S01]  /*8720*/  FFMA.FTZ R40, R37, R24, -R38 ;  /* 0x0000001825287223 */ /* 0x002fe20000010826 */
[----:B------:R-:W1:Y:S01]  /*8730*/  MUFU.EX2 R140, R140 ;  /* 0x0000008c008c7308 */ /* 0x000e620000000800 */
[----:B0-----:R-:W-:Y:S01]  /*8740*/  F2FP.BF16.F32.PACK_AB R147, R20, R17 ;  /* 0x000000111493723e */ /* 0x001fe200000010ff */
[-C--:B------:R-:W-:Y:S01]  /*8750*/  FMUL.FTZ R88, R88, R44.reuse ;  /* 0x0000002c58587220 */ /* 0x080fe20000410000 */
[-C--:B------:R-:W-:Y:S01]  /*8760*/  FMUL.FTZ R89, R89, R44.reuse ;  /* 0x0000002c59597220 */ /* 0x080fe20000410000 */
[-C--:B------:R-:W-:Y:S01]  /*8770*/  FMUL.FTZ R92, R92, R44.reuse ;  /* 0x0000002c5c5c7220 */ /* 0x080fe20000410000 */
[-C--:B------:R-:W-:Y:S01]  /*8780*/  FMUL.FTZ R93, R93, R44.reuse ;  /* 0x0000002c5d5d7220 */ /* 0x080fe20000410000 */
[----:B---3--:R-:W-:Y:S01]  /*8790*/  IMAD.U32 R25, RZ, RZ, UR6 ;  /* 0x00000006ff197e24 */ /* 0x008fe2000f8e00ff */
[----:B------:R-:W-:Y:S01]  /*87a0*/  UMOV UR6, UR4 ;  /* 0x0000000400067c82 */ /* 0x000fe20008000000 */
[----:B------:R-:W0:Y:S01]  /*87b0*/  MUFU.EX2 R21, R21 ;  /* 0x0000001500157308 */ /* 0x000e220000000800 */
[-C--:B------:R-:W-:Y:S01]  /*87c0*/  FMUL.FTZ R96, R96, R44.reuse ;  /* 0x0000002c60607220 */ /* 0x080fe20000410000 */
[-C--:B------:R-:W-:Y:S01]  /*87d0*/  FMUL.FTZ R97, R97, R44.reuse ;  /* 0x0000002c61617220 */ /* 0x080fe20000410000 */
[----:B------:R-:W-:Y:S01]  /*87e0*/  @!P1 LEA R25, R25, UR39, 0x3 ;  /* 0x0000002719199c11 */ /* 0x000fe2000f8e18ff */
[-C--:B------:R-:W-:Y:S01]  /*87f0*/  FMUL.FTZ R100, R100, R44.reuse ;  /* 0x0000002c64647220 */ /* 0x080fe20000410000 */
[-C--:B------:R-:W-:Y:S01]  /*8800*/  FMUL.FTZ R101, R101, R44.reuse ;  /* 0x0000002c65657220 */ /* 0x080fe20000410000 */
[-C--:B------:R-:W-:Y:S01]  /*8810*/  FMUL.FTZ R104, R104, R44.reuse ;  /* 0x0000002c68687220 */ /* 0x080fe20000410000 */
[-C--:B------:R-:W-:Y:S01]  /*8820*/  FMUL.FTZ R105, R105, R44.reuse ;  /* 0x0000002c69697220 */ /* 0x080fe20000410000 */
[----:B------:R-:W-:Y:S01]  /*8830*/  @!P1 VIADD R25, R25, 0x16860 ;  /* 0x0001686019199836 */ /* 0x000fe20000000000 */
[----:B------:R-:W3:Y:S01]  /*8840*/  MUFU.EX2 R27, R27 ;  /* 0x0000001b001b7308 */ /* 0x000ee20000000800 */
[-C--:B------:R-:W-:Y:S01]  /*8850*/  FMUL.FTZ R108, R108, R44.reuse ;  /* 0x0000002c6c6c7220 */ /* 0x080fe20000410000 */
[-C--:B------:R-:W-:Y:S01]  /*8860*/  FMUL.FTZ R109, R109, R44.reuse ;  /* 0x0000002c6d6d7220 */ /* 0x080fe20000410000 */
[-C--:B------:R-:W-:Y:S01]  /*8870*/  FMUL.FTZ R112, R112, R44.reuse ;  /* 0x0000002c70707220 */ /* 0x080fe20000410000 */
[----:B------:R-:W-:Y:S01]  /*8880*/  @!P1 PRMT R29, RZ, 0x654, R25 ;  /* 0x00000654ff1d9816 */ /* 0x000fe20000000019 */
[----:B------:R-:W-:Y:S01]  /*8890*/  FADD.FTZ R25, R11, R54 ;  /* 0x000000360b197221 */ /* 0x000fe20000010000 */
[-C--:B------:R-:W-:Y:S01]  /*88a0*/  FMUL.FTZ R113, R113, R44.reuse ;  /* 0x0000002c71717220 */ /* 0x080fe20000410000 */
[----:B------:R-:W-:Y:S01]  /*88b0*/  FMUL.FTZ R116, R116, R44 ;  /* 0x0000002c74747220 */ /* 0x000fe20000410000 */
[----:B------:R-:W4:Y:S01]  /*88c0*/  MUFU.EX2 R40, R40 ;  /* 0x0000002800287308 */ /* 0x000f220000000800 */
[----:B------:R-:W-:Y:S01]  /*88d0*/  FADD.FTZ R54, R144, R25 ;  /* 0x0000001990367221 */ /* 0x000fe20000010000 */
[----:B------:R5:W-:Y:S01]  /*88e0*/  @!P1 SYNCS.ARRIVE.TRANS64.RED.A1T0 RZ, [R29+URZ], RZ ;  /* 0x000000ff1dff99a7 */ /* 0x000be2000810043f */
[----:B------:R-:W-:Y:S01]  /*88f0*/  F2FP.BF16.F32.PACK_AB R144, R13, R144 ;  /* 0x000000900d90723e */ /* 0x000fe200000010ff */
[----:B------:R-:W-:Y:S01]  /*8900*/  FMUL.FTZ R117, R117, R44 ;  /* 0x0000002c75757220 */ /* 0x000fe20000410000 */
[----:B------:R-:W-:Y:S01]  /*8910*/  FADD.FTZ R25, R13, R54 ;  /* 0x000000360d197221 */ /* 0x000fe20000010000 */
[----:B------:R-:W-:Y:S01]  /*8920*/  FADD.FTZ R54, R14, R3 ;  /* 0x000000030e367221 */ /* 0x000fe20000010000 */
[-C--:B------:R-:W-:Y:S01]  /*8930*/  FMUL.FTZ R90, R90, R73.reuse ;  /* 0x000000495a5a7220 */ /* 0x080fe20000410000 */
[----:B------:R-:W2:Y:S01]  /*8940*/  MUFU.EX2 R142, R142 ;  /* 0x0000008e008e7308 */ /* 0x000ea20000000800 */
[----:B------:R-:W-:Y:S01]  /*8950*/  FADD.FTZ R56, R146, R25 ;  /* 0x0000001992387221 */ /* 0x000fe20000010000 */
[----:B------:R-:W-:Y:S01]  /*8960*/  FADD.FTZ R3, R17, R54 ;  /* 0x0000003611037221 */ /* 0x000fe20000010000 */
[----:B------:R-:W-:Y:S01]  /*8970*/  F2FP.BF16.F32.PACK_AB R146, R19, R146 ;  /* 0x000000921392723e */ /* 0x000fe200000010ff */
[-C--:B------:R-:W-:Y:S01]  /*8980*/  FMUL.FTZ R91, R91, R73.reuse ;  /* 0x000000495b5b7220 */ /* 0x080fe20000410000 */
[----:B------:R-:W-:Y:S01]  /*8990*/  FADD.FTZ R25, R19, R56 ;  /* 0x0000003813197221 */ /* 0x000fe20000010000 */
[----:B------:R-:W-:Y:S01]  /*89a0*/  FADD.FTZ R42, R20, R3 ;  /* 0x00000003142a7221 */ /* 0x000fe20000010000 */
[-C--:B------:R-:W-:Y:S01]  /*89b0*/  FMUL.FTZ R94, R94, R73.reuse ;  /* 0x000000495e5e7220 */ /* 0x080fe20000410000 */
[----:B------:R-:W5:Y:S01]  /*89c0*/  MUFU.EX2 R143, R143 ;  /* 0x0000008f008f7308 */ /* 0x000f620000000800 */
[----:B-1----:R-:W-:Y:S01]  /*89d0*/  FADD.FTZ R54, R140, R25 ;  /* 0x000000198c367221 */ /* 0x002fe20000010000 */
[----:B0-----:R-:W-:Y:S01]  /*89e0*/  FADD.FTZ R3, R21, R42 ;  /* 0x0000002a15037221 */ /* 0x001fe20000010000 */
[----:B---3--:R-:W-:Y:S01]  /*89f0*/  F2FP.BF16.F32.PACK_AB R140, R27, R140 ;  /* 0x0000008c1b8c723e */ /* 0x008fe200000010ff */
[----:B------:R-:W-:Y:S01]  /*8a00*/  FMUL.FTZ R95, R95, R73 ;  /* 0x000000495f5f7220 */ /* 0x000fe20000410000 */
[----:B------:R-:W-:Y:S01]  /*8a10*/  FADD.FTZ R25, R27, R54 ;  /* 0x000000361b197221 */ /* 0x000fe20000010000 */
[----:B----4-:R-:W-:Y:S01]  /*8a20*/  FADD.FTZ R42, R40, R3 ;  /* 0x00000003282a7221 */ /* 0x010fe20000010000 */
[-CC-:B------:R-:W-:Y:S01]  /*8a30*/  FFMA.FTZ R3, R141, R24.reuse, -R38.reuse ;  /* 0x000000188d037223 */ /* 0x180fe20000010826 */
[----:B------:R-:W0:Y:S01]  /*8a40*/  MUFU.EX2 R15, R15 ;  /* 0x0000000f000f7308 */ /* 0x000e220000000800 */
[----:B--2---:R-:W-:Y:S01]  /*8a50*/  FADD.FTZ R54, R142, R25 ;  /* 0x000000198e367221 */ /* 0x004fe20000010000 */
[----:B------:R-:W-:Y:S01]  /*8a60*/  FFMA.FTZ R38, R87, R24, -R38 ;  /* 0x0000001857267223 */ /* 0x000fe20000010826 */
[----:B------:R-:W-:Y:S01]  /*8a70*/  F2FP.BF16.F32.PACK_AB R141, R40, R21 ;  /* 0x00000015288d723e */ /* 0x000fe200000010ff */
[-C--:B------:R-:W-:Y:S01]  /*8a80*/  FMUL.FTZ R98, R98, R73.reuse ;  /* 0x0000004962627220 */ /* 0x080fe20000410000 */
[-C--:B------:R-:W-:Y:S01]  /*8a90*/  FMUL.FTZ R99, R99, R73.reuse ;  /* 0x0000004963637220 */ /* 0x080fe20000410000 */
[-C--:B------:R-:W-:Y:S01]  /*8aa0*/  FMUL.FTZ R102, R102, R73.reuse ;  /* 0x0000004966667220 */ /* 0x080fe20000410000 */
[-C--:B------:R-:W-:Y:S01]  /*8ab0*/  FMUL.FTZ R103, R103, R73.reuse ;  /* 0x0000004967677220 */ /* 0x080fe20000410000 */
[----:B------:R-:W1:Y:S01]  /*8ac0*/  MUFU.EX2 R50, R50 ;  /* 0x0000003200327308 */ /* 0x000e620000000800 */
[----:B-----5:R-:W-:Y:S01]  /*8ad0*/  FADD.FTZ R25, R143, R42 ;  /* 0x0000002a8f197221 */ /* 0x020fe20000010000 */
        /* <DEDUP_REMOVED lines=10> */
[----:B------:R-:W-:-:S04]  /*8b80*/  FMUL.FTZ R119, R119, R73 ;  /* 0x0000004977777220 */ /* 0x000fc80000410000 */
        /* <DEDUP_REMOVED lines=101> */
[----:B------:R-:W-:Y:S01]  /*91e0*/  IMAD.MOV.U32 R4, RZ, RZ, R23 ;  /* 0x000000ffff047224 */ /* 0x000fe200078e0017 */
[----:B------:R-:W-:Y:S06]  /*91f0*/  @P2 BRA `(.L_x_14012) ;  /* 0xffffffd800f02947 */ /* 0x000fec000383ffff */
.L_x_14003:
[----:B------:R-:W-:Y:S06]  /*9200*/  BAR.ARV 0x8, 0x200 ;  /* 0x0208000000007b1d */ /* 0x000fec0000002000 */
[----:B------:R-:W-:Y:S05]  /*9210*/  @!P0 BRA `(.L_x_14013) ;  /* 0x0000000000048947 */ /* 0x000fea0003800000 */
[----:B------:R-:W-:Y:S01]  /*9220*/  BPT.TRAP 0x1 ;  /* 0x000000040000795c */ /* 0x000fe20000300000 */
.L_x_14013:
[----:B------:R-:W-:Y:S01]  /*9230*/  ULEA UR7, UR4, UR39, 0x3 ;  /* 0x0000002704077291 */ /* 0x000fe2000f8e183f */
[----:B------:R-:W-:-:S05]  /*9240*/  IMAD.U32 R4, RZ, RZ, UR5 ;  /* 0x00000005ff047e24 */ /* 0x000fca000f8e00ff */
[----:B------:R-:W-:-:S04]  /*9250*/  SHF.L.U32 R4, R4, 0x1f, RZ ;  /* 0x0000001f04047819 */ /* 0x000fc800000006ff */
[----:B------:R0:W1:Y:S01]  /*9260*/  SYNCS.PHASECHK.TRANS64.TRYWAIT P2, [UR7+0x16850], R4 ;  /* 0x01685004ff0075a7 */ /* 0x0000620008040147 */
[----:B------:R-:W-:Y:S05]  /*9270*/  @!P0 BRA `(.L_x_14014) ;  /* 0x0000000000048947 */ /* 0x000fea0003800000 */
[----:B------:R-:W-:Y:S01]  /*9280*/  BPT.TRAP 0x1 ;  /* 0x000000040000795c */ /* 0x000fe20000300000 */
.L_x_14014:
[----:B-1----:R-:W-:Y:S05]  /*9290*/  @P2 BRA `(.L_x_14015) ;  /* 0x0000000000082947 */ /* 0x002fea0003800000 */
[----:B------:R-:W1:Y:S02]  /*92a0*/  SYNCS.PHASECHK.TRANS64.TRYWAIT P0, [UR7+0x16850], R4 ;  /* 0x01685004ff0075a7 */ /* 0x000e640008000147 */
[----:B-1----:R-:W-:Y:S05]  /*92b0*/  @!P0 BRA `(.L_x_14016) ;  /* 0x0000005000648947 */ /* 0x002fea0003800000 */
.L_x_14015:
        /* <DEDUP_REMOVED lines=8> */
[----:B------:R-:W-:-:S03]  /*9340*/  @!P1 VIADD R9, R9, 0x16860 ;  /* 0x0001686009099836 */ /* 0x000fc60000000000 */
[----:B------:R-:W-:Y:S02]  /*9350*/  ULEA UR4, UR4, UR39, 0xa ;  /* 0x0000002704047291 */ /* 0x000fe4000f8e503f */
        /* <DEDUP_REMOVED lines=8> */
[----:B------:R-:W-:Y:S02]  /*93e0*/  IMAD.MOV.U32 R3, RZ, RZ, -0x800000 ;  /* 0xff800000ff037424 */ /* 0x000fe400078e00ff */
[----:B-1----:R-:W-:Y:S01]  /*93f0*/  FADD.FTZ R6, R5, R0 ;  /* 0x0000000005067221 */ /* 0x002fe20000010000 */
[----:B------:R-:W-:Y:S01]  /*9400*/  IMAD.MOV.U32 R0, RZ, RZ, -0x800000 ;  /* 0xff800000ff007424 */ /* 0x000fe200078e00ff */
[----:B------:R-:W0:Y:S04]  /*9410*/  SHFL.BFLY PT, R5, R4, 0x1, 0x1f ;  /* 0x0c201f0004057f89 */ /* 0x000e2800000e0000 */
[----:B------:R-:W1:Y:S01]  /*9420*/  SHFL.BFLY PT, R7, R6, 0x1, 0x1f ;  /* 0x0c201f0006077f89 */ /* 0x000e6200000e0000 */
[----:B0-----:R-:W-:Y:S01]  /*9430*/  FADD.FTZ R10, R4, R5 ;  /* 0x00000005040a7221 */ /* 0x001fe20000010000 */
[----:B------:R-:W-:Y:S01]  /*9440*/  MOV R5, RZ ;  /* 0x000000ff00057202 */ /* 0x000fe20000000f00 */
[----:B-1----:R-:W-:-:S03]  /*9450*/  FADD.FTZ R11, R6, R7 ;  /* 0x00000007060b7221 */ /* 0x002fc60000010000 */
[----:B------:R-:W-:Y:S01]  /*9460*/  FSETP.NE.FTZ.AND P0, PT, R10, RZ, PT ;  /* 0x000000ff0a00720b */ /* 0x000fe20003f15000 */
[----:B------:R-:W-:Y:S01]  /*9470*/  IMAD.MOV.U32 R6, RZ, RZ, RZ ;  /* 0x000000ffff067224 */ /* 0x000fe200078e00ff */
[----:B------:R-:W-:-:S11]  /*9480*/  FSETP.NE.FTZ.AND P2, PT, R11, RZ, PT ;  /* 0x000000ff0b00720b */ /* 0x000fd60003f55000 */
[----:B------:R-:W0:Y:S01]  /*9490*/  @P0 MUFU.LG2 R7, R10 ;  /* 0x0000000a00070308 */ /* 0x000e220000000c00 */
[C---:B------:R-:W-:Y:S01]  /*94a0*/  @P0 FMUL.FTZ R4, R24.reuse, 0.69314718246459960938 ;  /* 0x3f31721818040820 */ /* 0x040fe20000410000 */
[----:B------:R-:W-:-:S06]  /*94b0*/  @P2 FMUL.FTZ R13, R24, 0.69314718246459960938 ;  /* 0x3f317218180d2820 */ /* 0x000fcc0000410000 */
        /* <DEDUP_REMOVED lines=80> */
.L_x_13986:
[----:B------:R-:W-:Y:S05]  /*99c0*/  @P0 BRA `(.L_x_14017) ;  /* 0x0000000c00c80947 */ /* 0x000fea0003800000 */
[----:B------:R-:W-:Y:S01]  /*99d0*/  IADD3 R2, R2, -0x80, RZ ;  /* 0xffffff8002027810 */ /* 0x000fe20007ffe0ff */
[----:B------:R-:W0:Y:S01]  /*99e0*/  LDC R17, c[0x0][0xbe8] ;  /* 0x0002fa00ff117b82 */ /* 0x000e220000000800 */
[----:B------:R-:W1:Y:S01]  /*99f0*/  S2R R19, SR_CTAID.X ;  /* 0x0000000000137919 */ /* 0x000e620000002500 */
[----:B------:R-:W-:Y:S01]  /*9a00*/  USHF.R.S32.HI UR7, URZ, 0x1f, UR36 ;  /* 0x0000001f3f077899 */ /* 0x000fe20008011424 */
[----:B------:R-:W-:Y:S01]  /*9a10*/  SHF.R.S32.HI R5, RZ, 0x1f, R2 ;  /* 0x0000001fff057819 */ /* 0x000fe20000011402 */
[----:B------:R-:W-:Y:S01]  /*9a20*/  ULDC.64 UR8, c[0x0][0xbd0] ;  /* 0x0002f40000087ab9 */ /* 0x000fe20000000a00 */
[----:B------:R-:W-:Y:S01]  /*9a30*/  IMAD R16, RZ, RZ, -UR36 ;  /* 0x80000024ff107e24 */ /* 0x000fe2000f8e02ff */
[----:B------:R-:W-:Y:S01]  /*9a40*/  UIMAD UR6, UR7, UR8, URZ ;  /* 0x00000008070672a4 */ /* 0x000fe2000f8e023f */
[CC--:B------:R-:W-:Y:S01]  /*9a50*/  LEA.HI R4, R5.reuse, R2.reuse, RZ, 0x7 ;  /* 0x0000000205047211 */ /* 0x0c0fe200078f38ff */
[----:B------:R-:W2:Y:S01]  /*9a60*/  S2UR UR12, SR_CTAID.Z ;  /* 0x00000000000c79c3 */ /* 0x000ea20000002700 */
[----:B------:R-:W-:Y:S01]  /*9a70*/  LEA.HI R8, R5, R2, RZ, 0x2 ;  /* 0x0000000205087211 */ /* 0x000fe200078f10ff */
[----:B------:R-:W-:Y:S01]  /*9a80*/  UIMAD.WIDE.U32 UR4, UR36, UR8, URZ ;  /* 0x00000008240472a5 */ /* 0x000fe2000f8e003f */
[----:B------:R-:W-:Y:S01]  /*9a90*/  LOP3.LUT R7, R4, 0xffffff80, RZ, 0xc0, !PT ;  /* 0xffffff8004077812 */ /* 0x000fe200078ec0ff */
[----:B------:R-:W-:Y:S01]  /*9aa0*/  UIMAD UR6, UR36, UR9, UR6 ;  /* 0x00000009240672a4 */ /* 0x000fe2000f8e0206 */
[----:B------:R-:W-:Y:S01]  /*9ab0*/  SHF.R.S32.HI R4, RZ, 0x7, R4 ;  /* 0x00000007ff047819 */ /* 0x000fe20000011404 */
[----:B------:R-:W-:Y:S01]  /*9ac0*/  BSSY B0, `(.L_x_14018) ;  /* 0x00000ae000007945 */ /* 0x000fe20003800000 */
[----:B------:R-:W-:Y:S01]  /*9ad0*/  LOP3.LUT R13, R8, 0xfffffffc, RZ, 0xc0, !PT ;  /* 0xfffffffc080d7812 */ /* 0x000fe200078ec0ff */
[----:B------:R-:W-:Y:S01]  /*9ae0*/  IMAD.IADD R22, R2, 0x1, -R7 ;  /* 0x0000000102167824 */ /* 0x000fe200078e0a07 */
[----:B------:R-:W3:Y:S01]  /*9af0*/  S2UR UR11, SR_CTAID.Y ;  /* 0x00000000000b79c3 */ /* 0x000ee20000002600 */
[----:B------:R-:W-:Y:S01]  /*9b00*/  IMAD.HI R5, R4, 0x55555556, RZ ;  /* 0x5555555604057827 */ /* 0x000fe200078e02ff */
[----:B------:R-:W-:-:S02]  /*9b10*/  UIADD3 UR6, UR5, UR6, URZ ;  /* 0x0000000605067290 */ /* 0x000fc4000fffe03f */
[----:B------:R-:W-:Y:S01]  /*9b20*/  SHF.R.S32.HI R9, RZ, 0x1f, R22 ;  /* 0x0000001fff097819 */ /* 0x000fe20000011416 */
[----:B------:R-:W-:Y:S01]  /*9b30*/  IMAD.IADD R13, R2, 0x1, -R13 ;  /* 0x00000001020d7824 */ /* 0x000fe200078e0a0d */
[----:B------:R-:W-:Y:S01]  /*9b40*/  LEA.HI R5, R5, R5, RZ, 0x1 ;  /* 0x0000000505057211 */ /* 0x000fe200078f08ff */
[----:B------:R-:W-:Y:S01]  /*9b50*/  ULDC.64 UR8, c[0x0][0xb38] ;  /* 0x0002ce0000087ab9 */ /* 0x000fe20000000a00 */
[-C--:B------:R-:W-:Y:S01]  /*9b60*/  LEA.HI R23, R9, R22.reuse, RZ, 0x2 ;  /* 0x0000001609177211 */ /* 0x080fe200078f10ff */
[----:B------:R-:W3:Y:S01]  /*9b70*/  LDC R21, c[0x0][0xc50] ;  /* 0x00031400ff157b82 */ /* 0x000ee20000000800 */
[----:B0-----:R-:W-:Y:S01]  /*9b80*/  ISETP.NE.AND P0, PT, R17, 0x1, PT ;  /* 0x000000011100780c */ /* 0x001fe20003f05270 */
[----:B------:R-:W-:Y:S01]  /*9b90*/  UIMAD UR7, UR7, UR8, URZ ;  /* 0x00000008070772a4 */ /* 0x000fe2000f8e023f */
[--C-:B------:R-:W-:Y:S02]  /*9ba0*/  SHF.R.S32.HI R6, RZ, 0x2, R23.reuse ;  /* 0x00000002ff067819 */ /* 0x100fe40000011417 */
[----:B------:R-:W-:Y:S01]  /*9bb0*/  SHF.R.S32.HI R7, RZ, 0x1f, R23 ;  /* 0x0000001fff077819 */ /* 0x000fe20000011417 */
[----:B--2---:R-:W-:Y:S01]  /*9bc0*/  USHF.R.S32.HI UR10, URZ, 0x1f, UR12 ;  /* 0x0000001f3f0a7899 */ /* 0x004fe2000801140c */
[----:B------:R-:W-:Y:S01]  /*9bd0*/  LEA.HI R9, R9, R22, RZ, 0x5 ;  /* 0x0000001609097211 */ /* 0x000fe200078f28ff */
[----:B------:R-:W0:Y:S01]  /*9be0*/  LDC.64 R14, c[0x0][0xb40] ;  /* 0x0002d000ff0e7b82 */ /* 0x000e220000000a00 */
[----:B------:R-:W-:-:S02]  /*9bf0*/  LEA.HI R7, R7, R6, RZ, 0x3 ;  /* 0x0000000607077211 */ /* 0x000fc400078f18ff */
[----:B------:R-:W-:Y:S02]  /*9c00*/  SHF.R.S32.HI R9, RZ, 0x5, R9 ;  /* 0x00000005ff097819 */ /* 0x000fe40000011409 */
[----:B------:R-:W-:Y:S01]  /*9c10*/  LOP3.LUT R11, R7, 0xfffffff8, RZ, 0xc0, !PT ;  /* 0xfffffff8070b7812 */ /* 0x000fe200078ec0ff */
[----:B------:R-:W-:Y:S01]  /*9c20*/  IMAD R7, R5, -0x3, R4 ;  /* 0xfffffffd05077824 */ /* 0x000fe200078e0204 */
[----:B------:R-:W-:Y:S01]  /*9c30*/  LEA.HI R4, R13, R13, RZ, 0x1 ;  /* 0x0000000d0d047211 */ /* 0x000fe200078f08ff */
[----:B------:R-:W2:Y:S01]  /*9c40*/  @P0 LDC R27, c[0x0][0xbec] ;  /* 0x0002fb00ff1b0b82 */ /* 0x000ea20000000800 */
[----:B------:R-:W-:Y:S01]  /*9c50*/  IMAD.U32 R5, RZ, RZ, UR5 ;  /* 0x00000005ff057e24 */ /* 0x000fe2000f8e00ff */
[----:B------:R-:W-:Y:S01]  /*9c60*/  LOP3.LUT R23, R23, 0x7ffffffc, RZ, 0xc0, !PT ;  /* 0x7ffffffc17177812 */ /* 0x000fe200078ec0ff */
[----:B------:R-:W-:Y:S01]  /*9c70*/  IMAD.IADD R2, R6, 0x1, -R11 ;  /* 0x0000000106027824 */ /* 0x000fe200078e0a0b */
[----:B------:R-:W-:Y:S01]  /*9c80*/  LOP3.LUT R4, R4, 0x1ffffffe, RZ, 0xc0, !PT ;  /* 0x1ffffffe04047812 */ /* 0x000fe200078ec0ff */
[----:B------:R-:W-:Y:S01]  /*9c90*/  IMAD.U32 R5, RZ, RZ, UR6 ;  /* 0x00000006ff057e24 */ /* 0x000fe2000f8e00ff */
[----:B------:R-:W-:Y:S01]  /*9ca0*/  UIMAD UR6, UR36, UR9, UR7 ;  /* 0x00000009240672a4 */ /* 0x000fe2000f8e0207 */
[----:B------:R-:W-:Y:S01]  /*9cb0*/  IMAD R2, R9, 0x10, R2 ;  /* 0x0000001009027824 */ /* 0x000fe200078e0202 */
[----:B------:R-:W4:Y:S01]  /*9cc0*/  LDC.64 R10, c[0x0][0xbd8] ;  /* 0x0002f600ff0a7b82 */ /* 0x000f220000000a00 */
[----:B------:R-:W-:Y:S01]  /*9cd0*/  IMAD.IADD R25, R13, 0x1, -R4 ;  /* 0x000000010d197824 */ /* 0x000fe200078e0a04 */
[----:B------:R-:W-:Y:S01]  /*9ce0*/  MOV R4, UR4 ;  /* 0x0000000400047c02 */ /* 0x000fe20008000f00 */
[----:B------:R-:W-:Y:S01]  /*9cf0*/  IMAD R2, R7, 0x40, R2 ;  /* 0x0000004007027824 */ /* 0x000fe200078e0202 */
[----:B------:R-:W-:Y:S01]  /*9d00*/  UIMAD.WIDE.U32 UR4, UR36, UR8, URZ ;  /* 0x00000008240472a5 */ /* 0x000fe2000f8e003f */
[----:B---3--:R-:W-:-:S02]  /*9d10*/  IMAD R21, R21, R16, UR11 ;  /* 0x0000000b15157e24 */ /* 0x008fc4000f8e0210 */
[--C-:B------:R-:W-:Y:S01]  /*9d20*/  IMAD R6, R25, 0x8, R2.reuse ;  /* 0x0000000819067824 */ /* 0x100fe200078e0202 */
[----:B------:R-:W3:Y:S01]  /*9d30*/  @P0 LDC R9, c[0x0][0xbec] ;  /* 0x0002fb00ff090b82 */ /* 0x000ee20000000800 */
[----:B------:R-:W-:Y:S02]  /*9d40*/  UIADD3 UR6, UR5, UR6, URZ ;  /* 0x0000000605067290 */ /* 0x000fe4000fffe03f */
[----:B------:R-:W-:Y:S01]  /*9d50*/  MOV R7, UR5 ;  /* 0x0000000500077c02 */ /* 0x000fe20008000f00 */
[----:B0-----:R-:W-:Y:S01]  /*9d60*/  IMAD R12, R14, UR10, RZ ;  /* 0x0000000a0e0c7c24 */ /* 0x001fe2000f8e02ff */
[----:B------:R-:W-:Y:S01]  /*9d70*/  ULDC.64 UR8, c[0x0][0xb28] ;  /* 0x0002ca0000087ab9 */ /* 0x000fe20000000a00 */
[----:B-1----:R-:W-:Y:S02]  /*9d80*/  IMAD R2, R19, 0xc0, R2 ;  /* 0x000000c013027824 */ /* 0x002fe400078e0202 */
[----:B------:R-:W-:Y:S01]  /*9d90*/  IMAD.U32 R7, RZ, RZ, UR6 ;  /* 0x00000006ff077e24 */ /* 0x000fe2000f8e00ff */
[----:B------:R-:W0:Y:S01]  /*9da0*/  @P0 LDC R13, c[0x0][0xbf0] ;  /* 0x0002fc00ff0d0b82 */ /* 0x000e220000000800 */
[----:B------:R-:W-:Y:S01]  /*9db0*/  ULDC.64 UR6, c[0x0][0xb48] ;  /* 0x0002d20000067ab9 */ /* 0x000fe20000000a00 */
[----:B------:R-:W-:-:S02]  /*9dc0*/  VIADD R16, R2, 0x8 ;  /* 0x0000000802107836 */ /* 0x000fc40000000000 */
[----:B----4-:R-:W-:-:S04]  /*9dd0*/  IMAD R8, R10, UR10, RZ ;  /* 0x0000000a0a087c24 */ /* 0x010fc8000f8e02ff */
[----:B------:R-:W1:Y:S01]  /*9de0*/  @P0 LDC R18, c[0x0][0xbf0] ;  /* 0x0002fc00ff120b82 */ /* 0x000e620000000800 */
[----:B------:R-:W-:-:S04]  /*9df0*/  IMAD.WIDE.U32 R4, R10, UR12, R4 ;  /* 0x0000000c0a047c25 */ /* 0x000fc8000f8e0004 */
[----:B------:R-:W-:Y:S02]  /*9e00*/  IMAD R11, R11, UR12, R8 ;  /* 0x0000000c0b0b7c24 */ /* 0x000fe4000f8e0208 */
[----:B------:R-:W-:Y:S02]  /*9e10*/  IMAD R8, R19, 0xc0, R6 ;  /* 0x000000c013087824 */ /* 0x000fe400078e0206 */
[----:B------:R-:W-:Y:S01]  /*9e20*/  IMAD.U32 R6, RZ, RZ, UR4 ;  /* 0x00000004ff067e24 */ /* 0x000fe2000f8e00ff */
[----:B------:R-:W-:Y:S01]  /*9e30*/  ULDC.64 UR4, c[0x0][0xbe0] ;  /* 0x0002f80000047ab9 */ /* 0x000fe20000000a00 */
[----:B---3--:R-:W-:-:S04]  /*9e40*/  @P0 IMAD.HI.U32 R10, R8, R9, RZ ;  /* 0x00000009080a0227 */ /* 0x008fc800078e00ff */
[----:B------:R-:W-:Y:S01]  /*9e50*/  IMAD.MOV.U32 R9, RZ, RZ, R8 ;  /* 0x000000ffff097224 */ /* 0x000fe200078e0008 */
[----:B0-----:R-:W-:Y:S01]  /*9e60*/  @P0 SHF.R.U32.HI R9, RZ, R13, R10 ;  /* 0x0000000dff090219 */ /* 0x001fe2000001160a */
[----:B------:R-:W-:Y:S01]  /*9e70*/  IMAD R13, R15, UR12, R12 ;  /* 0x0000000c0f0d7c24 */ /* 0x000fe2000f8e020c */
[----:B------:R-:W-:Y:S01]  /*9e80*/  SHF.R.S32.HI R12, RZ, 0x1f, R21 ;  /* 0x0000001fff0c7819 */ /* 0x000fe20000011415 */
[----:B------:R-:W-:-:S04]  /*9e90*/  IMAD.WIDE.U32 R6, R14, UR12, R6 ;  /* 0x0000000c0e067c25 */ /* 0x000fc8000f8e0006 */
[----:B------:R-:W-:Y:S01]  /*9ea0*/  IMAD.IADD R5, R5, 0x1, R11 ;  /* 0x0000000105057824 */ /* 0x000fe200078e020b */
[----:B------:R-:W-:Y:S01]  /*9eb0*/  IADD3 R7, R7, R13, RZ ;  /* 0x0000000d07077210 */ /* 0x000fe20007ffe0ff */
[----:B--2---:R-:W-:-:S04]  /*9ec0*/  @P0 IMAD.HI.U32 R27, R8, R27, RZ ;  /* 0x0000001b081b0227 */ /* 0x004fc800078e00ff */
[----:B------:R-:W-:Y:S02]  /*9ed0*/  IMAD R13, R12, UR6, RZ ;  /* 0x000000060c0d7c24 */ /* 0x000fe4000f8e02ff */
[----:B------:R-:W-:-:S04]  /*9ee0*/  IMAD.WIDE.U32 R4, R21, UR4, R4 ;  /* 0x0000000415047c25 */ /* 0x000fc8000f8e0004 */
[----:B------:R-:W-:Y:S01]  /*9ef0*/  IMAD.MOV.U32 R11, RZ, RZ, R8 ;  /* 0x000000ffff0b7224 */ /* 0x000fe200078e0008 */
[----:B-1----:R-:W-:Y:S01]  /*9f00*/  @P0 SHF.R.U32.HI R11, RZ, R18, R27 ;  /* 0x00000012ff0b0219 */ /* 0x002fe2000001161b */
[----:B------:R-:W-:Y:S01]  /*9f10*/  IMAD R10, R12, UR4, RZ ;  /* 0x000000040c0a7c24 */ /* 0x000fe2000f8e02ff */
[----:B------:R-:W-:Y:S01]  /*9f20*/  BAR.SYNC.DEFER_BLOCKING 0x1, 0x180 ;  /* 0x0046000000007b1d */ /* 0x000fe20000010000 */
[C---:B------:R-:W-:Y:S01]  /*9f30*/  IMAD R15, R21.reuse, UR7, R13 ;  /* 0x00000007150f7c24 */ /* 0x040fe2000f8e020d */
[--C-:B------:R-:W-:Y:S01]  /*9f40*/  SHF.R.S32.HI R13, RZ, 0x1f, R9.reuse ;  /* 0x0000001fff0d7819 */ /* 0x100fe20000011409 */
[----:B------:R-:W-:Y:S01]  /*9f50*/  IMAD R12, R21, UR5, R10 ;  /* 0x00000005150c7c24 */ /* 0x000fe2000f8e020a */
[----:B------:R-:W-:Y:S01]  /*9f60*/  IADD3 R4, P0, R9, R4, RZ ;  /* 0x0000000409047210 */ /* 0x000fe20007f1e0ff */
[----:B------:R-:W-:Y:S01]  /*9f70*/  IMAD.MOV R9, RZ, RZ, -R9 ;  /* 0x000000ffff097224 */ /* 0x000fe200078e0a09 */
        /* <DEDUP_REMOVED lines=28> */
[----:B------:R-:W-:Y:S01]  /*a140*/  IADD3 R5, R7, R15, RZ ;  /* 0x0000000f07057210 */ /* 0x000fe20007ffe0ff */
[----:B------:R-:W-:Y:S01]  /*a150*/  IMAD R17, R17, UR6, RZ ;  /* 0x0000000611117c24 */ /* 0x000fe2000f8e02ff */
[----:B------:R-:W-:Y:S01]  /*a160*/  LEA R18, P1, R6, UR8, 0x2 ;  /* 0x0000000806127c11 */ /* 0x000fe2000f8210ff */
[----:B0-----:R-:W-:Y:S01]  /*a170*/  ULEA UR4, UR5, UR4, 0x18 ;  /* 0x0000000405047291 */ /* 0x001fe2000f8ec03f */
        /* <DEDUP_REMOVED lines=23> */
[C---:B------:R-:W-:Y:S01]  /*a2f0*/  VIADD R4, R19.reuse, 0x10 ;  /* 0x0000001013047836 */ /* 0x040fe20000000000 */
[C---:B------:R-:W-:Y:S01]  /*a300*/  IADD3 R5, R19.reuse, 0x18, RZ ;  /* 0x0000001813057810 */ /* 0x040fe20007ffe0ff */
[C---:B------:R-:W-:Y:S02]  /*a310*/  VIADD R6, R19.reuse, 0x20 ;  /* 0x0000002013067836 */ /* 0x040fe40000000000 */
[C---:B------:R-:W-:Y:S01]  /*a320*/  VIADD R7, R19.reuse, 0x28 ;  /* 0x0000002813077836 */ /* 0x040fe20000000000 */
[----:B------:R-:W-:Y:S01]  /*a330*/  ISETP.GE.AND P1, PT, R4, UR4, PT ;  /* 0x0000000404007c0c */ /* 0x000fe2000bf26270 */
[----:B------:R-:W-:Y:S01]  /*a340*/  VIADD R9, R19, 0x30 ;  /* 0x0000003013097836 */ /* 0x000fe20000000000 */
[----:B------:R-:W-:Y:S01]  /*a350*/  ISETP.GE.AND P2, PT, R5, UR4, PT ;  /* 0x0000000405007c0c */ /* 0x000fe2000bf46270 */
[----:B------:R-:W-:Y:S01]  /*a360*/  VIADD R11, R19, 0x38 ;  /* 0x00000038130b7836 */ /* 0x000fe20000000000 */
[----:B------:R-:W-:-:S02]  /*a370*/  ISETP.GE.AND P3, PT, R6, UR4, PT ;  /* 0x0000000406007c0c */ /* 0x000fc4000bf66270 */
[----:B------:R-:W-:Y:S01]  /*a380*/  ISETP.GE.AND P4, PT, R7, UR4, PT ;  /* 0x0000000407007c0c */ /* 0x000fe2000bf86270 */
[----:B---34-:R-:W-:Y:S01]  /*a390*/  @!P0 IMAD.WIDE R2, R19, 0x4, R14 ;  /* 0x0000000413028825 */ /* 0x018fe200078e020e */
[----:B------:R-:W-:Y:S02]  /*a3a0*/  ISETP.GE.AND P5, PT, R9, UR4, PT ;  /* 0x0000000409007c0c */ /* 0x000fe4000bfa6270 */
[----:B------:R-:W-:Y:S02]  /*a3b0*/  ISETP.GE.AND P6, PT, R11, UR4, PT ;  /* 0x000000040b007c0c */ /* 0x000fe4000bfc6270 */
[----:B------:R0:W-:Y:S01]  /*a3c0*/  @!P0 ST.E.64 desc[UR46][R2.64], R88 ;  /* 0x0000005802008985 */ /* 0x0001e2000c101b2e */
[----:B------:R-:W-:Y:S02]  /*a3d0*/  ISETP.GE.AND P0, PT, R0, UR4, PT ;  /* 0x0000000400007c0c */ /* 0x000fe4000bf06270 */
[----:B------:R-:W-:Y:S02]  /*a3e0*/  @!P1 LEA.HI R4, R4, R4, RZ, 0x1 ;  /* 0x0000000404049211 */ /* 0x000fe400078f08ff */
[----:B------:R-:W-:-:S02]  /*a3f0*/  @!P3 LEA.HI R6, R6, R6, RZ, 0x1 ;  /* 0x000000060606b211 */ /* 0x000fc400078f08ff */
[----:B------:R-:W-:Y:S02]  /*a400*/  @!P4 LEA.HI R8, R7, R7, RZ, 0x1 ;  /* 0x000000070708c211 */ /* 0x000fe400078f08ff */
[----:B------:R-:W-:Y:S02]  /*a410*/  @!P5 LEA.HI R10, R9, R9, RZ, 0x1 ;  /* 0x00000009090ad211 */ /* 0x000fe400078f08ff */
[----:B------:R-:W-:Y:S02]  /*a420*/  @!P6 LEA.HI R12, R11, R11, RZ, 0x1 ;  /* 0x0000000b0b0ce211 */ /* 0x000fe400078f08ff */
[----:B------:R-:W-:Y:S02]  /*a430*/  @!P3 LOP3.LUT R9, R6, 0xfffffffe, RZ, 0xc0, !PT ;  /* 0xfffffffe0609b812 */ /* 0x000fe400078ec0ff */
[----:B------:R-:W-:Y:S02]  /*a440*/  @!P0 LEA.HI R0, R0, R0, RZ, 0x1 ;  /* 0x0000000000008211 */ /* 0x000fe400078f08ff */
[----:B0-----:R-:W-:-:S02]  /*a450*/  @!P2 LEA.HI R2, R5, R5, RZ, 0x1 ;  /* 0x000000050502a211 */ /* 0x001fc400078f08ff */
[----:B------:R-:W-:Y:S02]  /*a460*/  @!P0 LOP3.LUT R3, R0, 0xfffffffe, RZ, 0xc0, !PT ;  /* 0xfffffffe00038812 */ /* 0x000fe400078ec0ff */
[----:B------:R-:W-:Y:S02]  /*a470*/  @!P1 LOP3.LUT R5, R4, 0xfffffffe, RZ, 0xc0, !PT ;  /* 0xfffffffe04059812 */ /* 0x000fe400078ec0ff */
[----:B------:R-:W-:Y:S01]  /*a480*/  @!P2 LOP3.LUT R7, R2, 0xfffffffe, RZ, 0xc0, !PT ;  /* 0xfffffffe0207a812 */ /* 0x000fe200078ec0ff */
[--C-:B------:R-:W-:Y:S01]  /*a490*/  @!P0 IMAD.WIDE R2, R3, 0x4, R14.reuse ;  /* 0x0000000403028825 */ /* 0x100fe200078e020e */
[----:B------:R-:W-:Y:S02]  /*a4a0*/  @!P4 LOP3.LUT R11, R8, 0xfffffffe, RZ, 0xc0, !PT ;  /* 0xfffffffe080bc812 */ /* 0x000fe400078ec0ff */
[----:B------:R-:W-:Y:S01]  /*a4b0*/  @!P5 LOP3.LUT R13, R10, 0xfffffffe, RZ, 0xc0, !PT ;  /* 0xfffffffe0a0dd812 */ /* 0x000fe200078ec0ff */
[--C-:B------:R-:W-:Y:S01]  /*a4c0*/  @!P1 IMAD.WIDE R4, R5, 0x4, R14.reuse ;  /* 0x0000000405049825 */ /* 0x100fe200078e020e */
[----:B------:R-:W-:Y:S01]  /*a4d0*/  @!P6 LOP3.LUT R21, R12, 0xfffffffe, RZ, 0xc0, !PT ;  /* 0xfffffffe0c15e812 */ /* 0x000fe200078ec0ff */
        /* <DEDUP_REMOVED lines=8> */
[----:B------:R0:W-:Y:S02]  /*a560*/  @!P4 ST.E.64 desc[UR46][R10.64], R108 ;  /* 0x0000006c0a00c985 */ /* 0x0001e4000c101b2e */
[----:B------:R-:W-:Y:S02]  /*a570*/  @!P6 IMAD.WIDE R14, R21, 0x4, R14 ;  /* 0x00000004150ee825 */ /* 0x000fe400078e020e */
[----:B------:R0:W-:Y:S04]  /*a580*/  @!P5 ST.E.64 desc[UR46][R12.64], R112 ;  /* 0x000000700c00d985 */ /* 0x0001e8000c101b2e */
[----:B------:R0:W-:Y:S02]  /*a590*/  @!P6 ST.E.64 desc[UR46][R14.64], R116 ;  /* 0x000000740e00e985 */ /* 0x0001e4000c101b2e */
.L_x_14019:
[----:B------:R-:W-:Y:S05]  /*a5a0*/  BSYNC B0 ;  /* 0x0000000000007941 */ /* 0x000fea0003800000 */
.L_x_14018:
[----:B------:R-:W-:Y:S01]  /*a5b0*/  ISETP.GE.AND P0, PT, R16, R17, PT ;  /* 0x000000111000720c */ /* 0x000fe20003f06270 */
[----:B0-----:R0:W1:Y:S04]  /*a5c0*/  SHFL.IDX PT, R13, R20, 0x1, 0x1c1f ;  /* 0x003c1f00140d7f89 */ /* 0x00106800000e0000 */
[----:B------:R0:W0:Y:S08]  /*a5d0*/  SHFL.IDX PT, R12, R18, 0x1, 0x1c1f ;  /* 0x003c1f00120c7f89 */ /* 0x00003000000e0000 */
        /* <DEDUP_REMOVED lines=12> */
[----:B------:R-:W-:Y:S02]  /*a6a0*/  ISETP.GE.AND P4, PT, R8, UR4, PT ;  /* 0x0000000408007c0c */ /* 0x000fe4000bf86270 */
        /* <DEDUP_REMOVED lines=36> */
.L_x_14017:
[----:B------:R-:W-:-:S04]  /*a8f0*/  IADD3 R0, R2, -0x80, RZ ;  /* 0xffffff8002007810 */ /* 0x000fc80007ffe0ff */
        /* <DEDUP_REMOVED lines=32> */
[----:B--2---:R-:W-:Y:S01]  /*ab00*/  @P0 IMAD.HI.U32 R4, R0, R7, RZ ;  /* 0x0000000700040227 */ /* 0x004fe200078e00ff */
[----:B------:R-:W-:-:S03]  /*ab10*/  IADD3 R7, RZ, -UR36, RZ ;  /* 0x80000024ff077c10 */ /* 0x000fc6000fffe0ff */
        /* <DEDUP_REMOVED lines=24> */
.L_x_13982:
        /* <DEDUP_REMOVED lines=18> */
.L_x_14020:
[----:B------:R-:W-:Y:S01]  /*adc0*/  ULDC UR40, c[0x0][0xc50] ;  /* 0x0003140000287ab9 */ /* 0x000fe20000000800 */
[----:B------:R-:W-:Y:S01]  /*add0*/  UMOV UR36, UR6 ;  /* 0x0000000600247c82 */ /* 0x000fe20008000000 */
[----:B------:R-:W-:-:S11]  /*ade0*/  UISETP.NE.AND UP0, UPT, UR40, 0x1, UPT ;  /* 0x000000012800788c */ /* 0x000fd6000bf05270 */
[----:B------:R-:W-:Y:S01]  /*adf0*/  @UP0 ULDC UR4, c[0x0][0xc54] ;  /* 0x0003150000040ab9 */ /* 0x000fe20000000800 */
[----:B------:R-:W-:Y:S01]  /*ae00*/  @UP0 ULDC UR7, c[0x0][0xc58] ;  /* 0x0003160000070ab9 */ /* 0x000fe20000000800 */
[----:B------:R-:W-:-:S04]  /*ae10*/  UIMAD.WIDE.U32 UR4, UR6, UR4, URZ ;  /* 0x00000004060472a5 */ /* 0x000fc8000f8e003f */
[----:B------:R-:W-:-:S12]  /*ae20*/  @UP0 USHF.R.U32.HI UR36, URZ, UR7, UR5 ;  /* 0x000000073f240299 */ /* 0x000fd80008011605 */
.L_x_14021:
[----:B------:R-:W-:Y:S01]  /*ae30*/  ISETP.GE.AND P0, PT, R22, RZ, PT ;  /* 0x000000ff1600720c */ /* 0x000fe20003f06270 */
[----:B------:R-:W-:Y:S01]  /*ae40*/  UIADD3 UR4, -UR36, URZ, URZ ;  /* 0x0000003f24047290 */ /* 0x000fe2000fffe13f */
[----:B------:R-:W-:Y:S01]  /*ae50*/  MOV R3, 0x1 ;  /* 0x0000000100037802 */ /* 0x000fe20000000f00 */
[----:B------:R-:W-:Y:S02]  /*ae60*/  IMAD.MOV.U32 R0, RZ, RZ, RZ ;  /* 0x000000ffff007224 */ /* 0x000fe400078e00ff */
        /* <DEDUP_REMOVED lines=8> */
[----:B------:R-:W-:Y:S01]  /*aef0*/  UMOV UR8, 0xc0 ;  /* 0x000000c000087882 */ /* 0x000fe20000000000 */
[----:B------:R-:W-:Y:S02]  /*af00*/  ULDC UR5, c[0x0][0x288] ;  /* 0x0000a20000057ab9 */ /* 0x000fe40000000800 */
[----:B------:R-:W-:Y:S01]  /*af10*/  UISETP.NE.AND.EX UP0, UPT, UR7, URZ, UPT, UP0 ;  /* 0x0000003f0700728c */ /* 0x000fe2000bf05300 */
[----:B------:R-:W-:Y:S01]  /*af20*/  ULDC UR6, c[0x0][0x424] ;  /* 0x0001090000067ab9 */ /* 0x000fe20000000800 */
[----:B------:R-:W-:-:S02]  /*af30*/  UIADD3 UR10, -UR5, 0x80, URZ ;  /* 0x00000080050a7890 */ /* 0x000fc4000fffe13f */
[----:B------:R-:W-:Y:S01]  /*af40*/  USEL UR7, UR6, 0x1, UP0 ;  /* 0x0000000106077887 */ /* 0x000fe20008000000 */
[----:B------:R-:W-:Y:S01]  /*af50*/  ULDC UR9, c[0x0][0x2f0] ;  /* 0x0000bc0000097ab9 */ /* 0x000fe20000000800 */
[----:B------:R-:W-:Y:S02]  /*af60*/  UMOV UR43, URZ ;  /* 0x0000003f002b7c82 */ /* 0x000fe40008000000 */
[----:B------:R-:W-:Y:S02]  /*af70*/  UIMAD UR10, UR7, UR9, UR10 ;  /* 0x00000009070a72a4 */ /* 0x000fe4000f8e020a */
[----:B------:R-:W-:Y:S02]  /*af80*/  UIMAD UR7, UR7, UR9, 0x7f ;  /* 0x0000007f070774a4 */ /* 0x000fe4000f8e0209 */
[----:B------:R-:W-:Y:S02]  /*af90*/  USHF.R.U32.HI UR9, URZ, 0x10, UR40 ;  /* 0x000000103f097899 */ /* 0x000fe40008011628 */
[----:B0-----:R-:W-:-:S02]  /*afa0*/  UIMAD UR8, UR4, UR8, 0xbf ;  /* 0x000000bf040874a4 */ /* 0x001fc4000f8e0208 */
[----:B------:R-:W-:Y:S01]  /*afb0*/  ULOP3.LUT UR40, UR40, 0xffff, URZ, 0xc0, !UPT ;  /* 0x0000ffff28287892 */ /* 0x000fe2000f8ec03f */
[----:B------:R-:W-:Y:S02]  /*afc0*/  @UP1 ULDC UR4, c[0x0][0x44c] ;  /* 0x0001130000041ab9 */ /* 0x000fe40000000800 */
[----:B------:R-:W-:Y:S02]  /*afd0*/  UIMAD.WIDE.U32 UR4, UR8, UR4, URZ ;  /* 0x00000004080472a5 */ /* 0x000fe4000f8e003f */
[----:B------:R-:W-:Y:S01]  /*afe0*/  UMOV UR6, UR8 ;  /* 0x0000000800067c82 */ /* 0x000fe20008000000 */
[----:B------:R-:W-:Y:S02]  /*aff0*/  @UP1 ULDC UR8, c[0x0][0x450] ;  /* 0x0001140000081ab9 */ /* 0x000fe40000000800 */
[----:B------:R-:W-:Y:S02]  /*b000*/  @UP1 USHF.R.U32.HI UR6, URZ, UR8, UR5 ;  /* 0x000000083f061299 */ /* 0x000fe40008011605 */
[----:B------:R-:W-:-:S02]  /*b010*/  USHF.R.S32.HI UR5, URZ, 0x1f, UR7 ;  /* 0x0000001f3f057899 */ /* 0x000fc40008011407 */
[----:B------:R-:W-:Y:S02]  /*b020*/  UIADD3 UR6, UR10, UR6, URZ ;  /* 0x000000060a067290 */ /* 0x000fe4000fffe03f */
[----:B------:R-:W-:Y:S02]  /*b030*/  ULEA.HI UR5, UR5, UR7, URZ, 0x7 ;  /* 0x0000000705057291 */ /* 0x000fe4000f8f383f */
[----:B------:R-:W-:Y:S02]  /*b040*/  USHF.R.S32.HI UR4, URZ, 0x1f, UR6 ;  /* 0x0000001f3f047899 */ /* 0x000fe40008011406 */
[----:B------:R-:W-:Y:S02]  /*b050*/  USHF.R.S32.HI UR5, URZ, 0x7, UR5 ;  /* 0x000000073f057899 */ /* 0x000fe40008011405 */
[----:B------:R-:W-:-:S04]  /*b060*/  ULEA.HI UR4, UR4, UR6, URZ, 0x7 ;  /* 0x0000000604047291 */ /* 0x000fc8000f8f383f */
        /* <DEDUP_REMOVED lines=12> */
[----:B------:R-:W-:Y:S01]  /*b130*/  MOV R6, UR6 ;  /* 0x0000000600067c02 */ /* 0x000fe20008000f00 */
[----:B------:R-:W-:Y:S01]  /*b140*/  ULOP3.LUT UR6, UR6, UR9, URZ, 0x3c, !UPT ;  /* 0x0000000906067292 */ /* 0x000fe2000f8e3c3f */
[----:B------:R-:W-:Y:S02]  /*b150*/  R2UR UR10, R0 ;  /* 0x00000000000a72ca */ /* 0x000fe400000e0000 */
[----:B------:R-:W-:Y:S02]  /*b160*/  IABS R6, R6 ;  /* 0x0000000600067213 */ /* 0x000fe40000000000 */
[----:B------:R-:W-:-:S03]  /*b170*/  IABS R7, R5 ;  /* 0x0000000500077213 */ /* 0x000fc60000000000 */
        /* <DEDUP_REMOVED lines=24> */
.L_x_14023:
[----:B------:R-:W-:Y:S01]  /*b300*/  UIMAD UR39, UR40, UR43, URZ ;  /* 0x0000002b282772a4 */ /* 0x000fe2000f8e023f */
[----:B------:R-:W-:Y:S02]  /*b310*/  IMAD.U32 R19, RZ, RZ, UR41 ;  /* 0x00000029ff137e24 */ /* 0x000fe4000f8e00ff */
[----:B------:R-:W-:-:S03]  /*b320*/  IMAD.MOV.U32 R4, RZ, RZ, 0x1 ;  /* 0x00000001ff047424 */ /* 0x000fc600078e00ff */
[----:B------:R-:W-:-:S05]  /*b330*/  IMAD.U32 R0, RZ, RZ, UR39 ;  /* 0x00000027ff007e24 */ /* 0x000fca000f8e00ff */
[----:B------:R-:W-:Y:S02]  /*b340*/  VIADDMNMX R19, R0, UR43, R19, PT ;  /* 0x0000002b00137c46 */ /* 0x000fe4000b800113 */
[----:B------:R-:W-:Y:S02]  /*b350*/  MOV R0, RZ ;  /* 0x000000ff00007202 */ /* 0x000fe40000000f00 */
        /* <DEDUP_REMOVED lines=18> */
[----:B------:R-:W-:Y:S01]  /*b480*/  MOV R13, RZ ;  /* 0x000000ff000d7202 */ /* 0x000fe20000000f00 */
[----:B------:R-:W-:-:S02]  /*b490*/  IMAD.U32 R10, RZ, RZ, UR4 ;  /* 0x00000004ff0a7e24 */ /* 0x000fc4000f8e00ff */
[----:B------:R-:W-:Y:S02]  /*b4a0*/  IMAD.U32 R11, RZ, RZ, UR5 ;  /* 0x00000005ff0b7e24 */ /* 0x000fe4000f8e00ff */
[----:B------:R-:W-:Y:S02]  /*b4b0*/  IMAD.MOV.U32 R8, RZ, RZ, 0x70 ;  /* 0x00000070ff087424 */ /* 0x000fe400078e00ff */
[----:B------:R-:W-:-:S07]  /*b4c0*/  IMAD.MOV.U32 R12, RZ, RZ, 0x1 ;  /* 0x00000001ff0c7424 */ /* 0x000fce00078e00ff */
[----:B------:R-:W-:-:S07]  /*b4d0*/  LEPC R20, `(.L_x_14024) ;  /* 0x000000001014794e */ /* 0x000fce0000000000 */
[----:B0-----:R-:W-:Y:S05]  /*b4e0*/  CALL.ABS.NOINC R14 ;  /* 0x000000000e007343 */ /* 0x001fea0003c00000 */
.L_x_14024:
        /* <DEDUP_REMOVED lines=20> */
.L_x_14026:
[----:B------:R0:W1:Y:S01]  /*b630*/  LDC.64 R14, c[0x4][R18] ;  /* 0x01000000120e7b82 */ /* 0x0000620000000a00 */
[----:B------:R-:W-:Y:S01]  /*b640*/  ULDC.64 UR4, c[0x4][0x1b8] ;  /* 0x01006e0000047ab9 */ /* 0x000fe20000000a00 */
[----:B------:R-:W-:Y:S01]  /*b650*/  ULDC.64 UR6, c[0x4][0x1c0] ;  /* 0x0100700000067ab9 */ /* 0x000fe20000000a00 */
[----:B------:R-:W-:Y:S01]  /*b660*/  MOV R4, UR4 ;  /* 0x0000000400047c02 */ /* 0x000fe20008000f00 */
        /* <DEDUP_REMOVED lines=11> */
.L_x_14025:
        /* <DEDUP_REMOVED lines=9> */
[----:B------:R-:W-:Y:S02]  /*b7b0*/  IADD3 R25, R19, -0x1, RZ ;  /* 0xffffffff13197810 */ /* 0x000fe40007ffe0ff */
[----:B0-----:R-:W-:-:S04]  /*b7c0*/  ISETP.NE.U32.AND P0, PT, R4, RZ, PT ;  /* 0x000000ff0400720c */ /* 0x001fc80003f05070 */
[----:B------:R-:W-:-:S04]  /*b7d0*/  ISETP.NE.AND.EX P1, PT, R5, RZ, PT, P0 ;  /* 0x000000ff0500720c */ /* 0x000fc80003f25300 */
[----:B------:R-:W-:Y:S02]  /*b7e0*/  P2R R26, PR, RZ, 0x2 ;  /* 0x00000002ff1a7803 */ /* 0x000fe40000000000 */
[----:B--2---:R-:W-:Y:S02]  /*b7f0*/  SHF.R.S32.HI R23, RZ, 0x1f, R18 ;  /* 0x0000001fff177819 */ /* 0x004fe40000011412 */
[----:B------:R-:W-:Y:S01]  /*b800*/  SEL R24, R18, RZ, !P1 ;  /* 0x000000ff12187207 */ /* 0x000fe20004800000 */
[----:B------:R-:W-:Y:S06]  /*b810*/  BRA.DIV UR4, `(.L_x_14027) ;  /* 0x0000002e04247947 */ /* 0x000fec000b800000 */
[----:B------:R0:W1:Y:S02]  /*b820*/  SHFL.IDX PT, R14, R16, RZ, 0x1f ;  /* 0x00001fff100e7589 */ /* 0x00006400000e0000 */
.L_x_14095:
[----:B-1----:R-:W-:Y:S02]  /*b830*/  ISETP.NE.AND P0, PT, R14, RZ, PT ;  /* 0x000000ff0e00720c */ /* 0x002fe40003f05270 */
[----:B------:R-:W-:-:S04]  /*b840*/  PLOP3.LUT P2, PT, PT, PT, PT, 0x8, 0x0 ;  /* 0x000000000000781c */ /* 0x000fc80003f4e170 */
[----:B------:R-:W-:-:S07]  /*b850*/  P2R R27, PR, RZ, 0x4 ;  /* 0x00000004ff1b7803 */ /* 0x000fce0000000000 */
[----:B------:R-:W-:Y:S05]  /*b860*/  @P0 BRA `(.L_x_14028) ;  /* 0x0000000000cc0947 */ /* 0x000fea0003800000 */
[----:B------:R-:W-:-:S03]  /*b870*/  UMOV UR4, 0xffffffff ;  /* 0xffffffff00047882 */ /* 0x000fc60000000000 */
[----:B------:R-:W-:Y:S05]  /*b880*/  BRA.DIV UR4, `(.L_x_14029) ;  /* 0x0000002e04287947 */ /* 0x000fea000b800000 */
[----:B------:R-:W-:-:S13]  /*b890*/  ELECT P6, URZ, PT ;  /* 0x00000000003f782f */ /* 0x000fda00038c0000 */
.L_x_14098:
        /* <DEDUP_REMOVED lines=23> */
.L_x_14030:
[----:B------:R-:W2:Y:S01]  /*ba10*/  SYNCS.PHASECHK.TRANS64.TRYWAIT P0, [UR38+0x16840], R0 ;  /* 0x01684000ff0075a7 */ /* 0x000ea20008000166 */
[----:B------:R-:W-:Y:S01]  /*ba20*/  ISETP.NE.AND P1, PT, R17, RZ, PT ;  /* 0x000000ff1100720c */ /* 0x000fe20003f25270 */
[----:B--2---:R-:W-:-:S12]  /*ba30*/  @!P0 BRA `(.L_x_14031) ;  /* 0x0000002800dc8947 */ /* 0x004fd80003800000 */
.L_x_14099:
[----:B------:R-:W-:Y:S05]  /*ba40*/  @P1 BRA `(.L_x_14032) ;  /* 0x0000000000141947 */ /* 0x000fea0003800000 */
[----:B------:R-:W-:Y:S01]  /*ba50*/  LOP3.LUT P0, RZ, R2, 0x1f, RZ, 0xc0, !PT ;  /* 0x0000001f02ff7812 */ /* 0x000fe2000780c0ff */
[----:B--2---:R-:W-:-:S04]  /*ba60*/  IMAD.MOV.U32 R0, RZ, RZ, 0x4000 ;  /* 0x00004000ff007424 */ /* 0x004fc800078e00ff */
[----:B------:R3:W-:Y:S08]  /*ba70*/  SYNCS.ARRIVE.TRANS64 RZ, [UR38+0x16830], R0 ;  /* 0x01683000ffff79a7 */ /* 0x0007f00008000026 */
[----:B---3--:R-:W-:Y:S05]  /*ba80*/  @!P0 BRA `(.L_x_14032) ;  /* 0x0000000000048947 */ /* 0x008fea0003800000 */
[----:B------:R-:W-:Y:S01]  /*ba90*/  BPT.TRAP 0x1 ;  /* 0x000000040000795c */ /* 0x000fe20000300000 */
.L_x_14032:
        /* <DEDUP_REMOVED lines=11> */
[----:B------:R-:W-:Y:S01]  /*bb50*/  USHF.L.U32 UR11, UR11, 0x7, URZ ;  /* 0x000000070b0b7899 */ /* 0x000fe2000800063f */
[----:B------:R-:W-:Y:S01]  /*bb60*/  UMOV UR10, URZ ;  /* 0x0000003f000a7c82 */ /* 0x000fe20008000000 */
[----:B------:R-:W-:-:S07]  /*bb70*/  UMOV UR12, UR36 ;  /* 0x00000024000c7c82 */ /* 0x000fce0008000000 */
[----:B------:R3:W-:Y:S02]  /*bb80*/  UTMALDG.4D [UR8], [UR4], desc[UR6] ;  /* 0x00000608040075b4 */ /* 0x0007e40008019000 */
[----:B---3--:R-:W-:Y:S01]  /*bb90*/  NOP ;  /* 0x0000000000007918 */ /* 0x008fe20000000000 */
.L_x_14028:
        /* <DEDUP_REMOVED lines=16> */
[----:B-1----:R-:W-:Y:S01]  /*bca0*/  IMAD.U32 R4, RZ, RZ, UR4 ;  /* 0x00000004ff047e24 */ /* 0x002fe2000f8e00ff */
[----:B------:R-:W-:Y:S01]  /*bcb0*/  MOV R6, UR6 ;  /* 0x0000000600067c02 */ /* 0x000fe20008000f00 */
[----:B------:R-:W-:Y:S01]  /*bcc0*/  IMAD.U32 R5, RZ, RZ, UR5 ;  /* 0x00000005ff057e24 */ /* 0x000fe2000f8e00ff */
[----:B------:R-:W1:Y:S01]  /*bcd0*/  LDC.64 R14, c[0x4][R14] ;  /* 0x010000000e0e7b82 */ /* 0x000e620000000a00 */
[----:B------:R-:W-:Y:S01]  /*bce0*/  ULDC.64 UR4, c[0x4][0x20] ;  /* 0x0100080000047ab9 */ /* 0x000fe20000000a00 */
[----:B------:R-:W-:Y:S01]  /*bcf0*/  IMAD.U32 R7, RZ, RZ, UR7 ;  /* 0x00000007ff077e24 */ /* 0x000fe2000f8e00ff */
[----:B------:R-:W-:Y:S01]  /*bd00*/  MOV R12, 0x1 ;  /* 0x00000001000c7802 */ /* 0x000fe20000000f00 */
[----:B------:R-:W-:-:S02]  /*bd10*/  IMAD.U32 R10, RZ, RZ, UR4 ;  /* 0x00000004ff0a7e24 */ /* 0x000fc4000f8e00ff */
[----:B------:R-:W-:Y:S02]  /*bd20*/  IMAD.U32 R11, RZ, RZ, UR5 ;  /* 0x00000005ff0b7e24 */ /* 0x000fe4000f8e00ff */
[----:B------:R-:W-:Y:S02]  /*bd30*/  IMAD.MOV.U32 R8, RZ, RZ, 0x70 ;  /* 0x00000070ff087424 */ /* 0x000fe400078e00ff */
[----:B------:R-:W-:-:S07]  /*bd40*/  IMAD.MOV.U32 R13, RZ, RZ, RZ ;  /* 0x000000ffff0d7224 */ /* 0x000fce00078e00ff */
[----:B------:R-:W-:-:S07]  /*bd50*/  LEPC R20, `(.L_x_14033) ;  /* 0x000000001014794e */ /* 0x000fce0000000000 */
[----:B012---:R-:W-:Y:S05]  /*bd60*/  CALL.ABS.NOINC R14 ;  /* 0x000000000e007343 */ /* 0x007fea0003c00000 */
.L_x_14033:
[----:B--2---:R-:W2:Y:S01]  /*bd70*/  LDC R0, c[0x0][0x448] ;  /* 0x00011200ff007b82 */ /* 0x004ea20000000800 */
[----:B------:R-:W3:Y:S01]  /*bd80*/  S2R R9, SR_CTAID.X ;  /* 0x0000000000097919 */ /* 0x000ee20000002500 */
[----:B------:R-:W-:Y:S01]  /*bd90*/  IMAD.SHL.U32 R3, R2, 0x10, RZ ;  /* 0x0000001002037824 */ /* 0x000fe200078e00ff */
[----:B------:R-:W-:Y:S01]  /*bda0*/  SHF.R.U32.HI R12, RZ, 0x3, R17 ;  /* 0x00000003ff0c7819 */ /* 0x000fe20000011611 */
[----:B------:R-:W-:Y:S01]  /*bdb0*/  UMOV UR44, UR48 ;  /* 0x00000030002c7c82 */ /* 0x000fe20008000000 */
[----:B------:R-:W-:Y:S01]  /*bdc0*/  ULDC.64 UR4, c[0x0][0x2d0] ;  /* 0x0000b40000047ab9 */ /* 0x000fe20000000a00 */
[----:B------:R-:W-:Y:S01]  /*bdd0*/  ULDC.64 UR6, c[0x0][0x2c8] ;  /* 0x0000b20000067ab9 */ /* 0x000fe20000000a00 */
[----:B-1----:R-:W-:Y:S01]  /*bde0*/  LOP3.LUT R4, R12, 0x70, R3, 0xf8, !PT ;  /* 0x000000700c047812 */ /* 0x002fe200078ef803 */
[----:B------:R-:W-:Y:S01]  /*bdf0*/  IMAD.SHL.U32 R20, R2, 0x8, RZ ;  /* 0x0000000802147824 */ /* 0x000fe200078e00ff */
[----:B--2---:R-:W-:-:S03]  /*be00*/  ISETP.NE.AND P0, PT, R0, 0x1, PT ;  /* 0x000000010000780c */ /* 0x004fc60003f05270 */
[----:B---3--:R-:W-:Y:S02]  /*be10*/  IMAD R13, R9, 0xc0, R4 ;  /* 0x000000c0090d7824 */ /* 0x008fe400078e0204 */
[----:B------:R-:W1:Y:S02]  /*be20*/  LDC.64 R4, c[0x0][0x2e0] ;  /* 0x0000b800ff047b82 */ /* 0x000e640000000a00 */
[----:B------:R-:W-:Y:S02]  /*be30*/  VIADD R11, R13, 0x80 ;  /* 0x000000800d0b7836 */ /* 0x000fe40000000000 */
[----:B------:R-:W-:-:S04]  /*be40*/  IMAD.MOV.U32 R15, RZ, RZ, R13 ;  /* 0x000000ffff0f7224 */ /* 0x000fc800078e000d */
[----:B------:R-:W2:Y:S08]  /*be50*/  @P0 LDC R6, c[0x0][0x44c] ;  /* 0x00011300ff060b82 */ /* 0x000eb00000000800 */
[----:B------:R-:W3:Y:S08]  /*be60*/  @P0 LDC R8, c[0x0][0x450] ;  /* 0x00011400ff080b82 */ /* 0x000ef00000000800 */
[----:B------:R-:W4:Y:S01]  /*be70*/  @P0 LDC R10, c[0x0][0x44c] ;  /* 0x00011300ff0a0b82 */ /* 0x000f220000000800 */
[----:B-1----:R-:W-:-:S04]  /*be80*/  IMAD R29, R29, R4, RZ ;  /* 0x000000041d1d7224 */ /* 0x002fc800078e02ff */
[C---:B------:R-:W-:Y:S02]  /*be90*/  IMAD R29, R22.reuse, R5, R29 ;  /* 0x00000005161d7224 */ /* 0x040fe400078e021d */
[----:B------:R-:W-:Y:S01]  /*bea0*/  IMAD.WIDE.U32 R4, R22, R4, UR44 ;  /* 0x0000002c16047e25 */ /* 0x000fe2000f8e0004 */
[----:B------:R-:W1:Y:S03]  /*beb0*/  @P0 LDC R7, c[0x0][0x450] ;  /* 0x00011400ff070b82 */ /* 0x000e660000000800 */
[----:B--2---:R-:W-:-:S04]  /*bec0*/  @P0 IMAD.HI.U32 R3, R13, R6, RZ ;  /* 0x000000060d030227 */ /* 0x004fc800078e00ff */
[----:B------:R-:W-:Y:S01]  /*bed0*/  IMAD.IADD R5, R5, 0x1, R29 ;  /* 0x0000000105057824 */ /* 0x000fe200078e021d */
[----:B---3--:R-:W-:Y:S02]  /*bee0*/  @P0 SHF.R.U32.HI R15, RZ, R8, R3 ;  /* 0x00000008ff0f0219 */ /* 0x008fe40000011603 */
[----:B------:R-:W-:-:S03]  /*bef0*/  MOV R3, R11 ;  /* 0x0000000b00037202 */ /* 0x000fc60000000f00 */
[----:B------:R-:W-:Y:S02]  /*bf00*/  IMAD.MOV R8, RZ, RZ, -R15 ;  /* 0x000000ffff087224 */ /* 0x000fe400078e0a0f */
[----:B----4-:R-:W-:-:S04]  /*bf10*/  @P0 IMAD.HI.U32 R6, R11, R10, RZ ;  /* 0x0000000a0b060227 */ /* 0x010fc800078e00ff */
[----:B------:R-:W-:Y:S01]  /*bf20*/  IMAD R13, R0, R8, R13 ;  /* 0x00000008000d7224 */ /* 0x000fe200078e020d */
[----:B-1----:R-:W-:Y:S02]  /*bf30*/  @P0 SHF.R.U32.HI R3, RZ, R7, R6 ;  /* 0x00000007ff030219 */ /* 0x002fe40000011606 */
[----:B------:R-:W-:Y:S02]  /*bf40*/  SHF.R.S32.HI R6, RZ, 0x1f, R15 ;  /* 0x0000001fff067819 */ /* 0x000fe4000001140f */
[--C-:B------:R-:W-:Y:S01]  /*bf50*/  SHF.R.S32.HI R10, RZ, 0x1f, R3.reuse ;  /* 0x0000001fff0a7819 */ /* 0x100fe20000011403 */
[----:B------:R-:W-:Y:S02]  /*bf60*/  IMAD.MOV R8, RZ, RZ, -R3 ;  /* 0x000000ffff087224 */ /* 0x000fe400078e0a03 */
[----:B------:R-:W-:Y:S02]  /*bf70*/  IMAD R6, R6, UR4, RZ ;  /* 0x0000000406067c24 */ /* 0x000fe4000f8e02ff */
[----:B------:R-:W-:Y:S01]  /*bf80*/  IMAD R11, R0, R8, R11 ;  /* 0x00000008000b7224 */ /* 0x000fe200078e020b */
[----:B------:R-:W-:Y:S01]  /*bf90*/  SHF.R.S32.HI R8, RZ, 0x1f, R13 ;  /* 0x0000001fff087819 */ /* 0x000fe2000001140d */
[----:B------:R-:W-:-:S02]  /*bfa0*/  IMAD R10, R10, UR4, RZ ;  /* 0x000000040a0a7c24 */ /* 0x000fc4000f8e02ff */
[C---:B------:R-:W-:Y:S02]  /*bfb0*/  IMAD R21, R15.reuse, UR5, R6 ;  /* 0x000000050f157c24 */ /* 0x040fe4000f8e0206 */
[----:B------:R-:W-:Y:S02]  /*bfc0*/  IMAD R8, R8, UR6, RZ ;  /* 0x0000000608087c24 */ /* 0x000fe4000f8e02ff */
[----:B------:R-:W-:-:S04]  /*bfd0*/  IMAD.WIDE.U32 R6, R15, UR4, R4 ;  /* 0x000000040f067c25 */ /* 0x000fc8000f8e0004 */
[----:B------:R-:W-:-:S04]  /*bfe0*/  IMAD.WIDE.U32 R4, R3, UR4, R4 ;  /* 0x0000000403047c25 */ /* 0x000fc8000f8e0004 */
[----:B------:R-:W-:Y:S01]  /*bff0*/  IMAD R15, R3, UR5, R10 ;  /* 0x00000005030f7c24 */ /* 0x000fe2000f8e020a */
[----:B------:R-:W-:Y:S01]  /*c000*/  ULDC.64 UR4, c[0x0][0x280] ;  /* 0x0000a00000047ab9 */ /* 0x000fe20000000a00 */
[----:B------:R-:W-:Y:S01]  /*c010*/  IMAD R3, R13, UR7, R8 ;  /* 0x000000070d037c24 */ /* 0x000fe2000f8e0208 */
[----:B------:R-:W-:Y:S01]  /*c020*/  SHF.R.S32.HI R8, RZ, 0x1f, R11 ;  /* 0x0000001fff087819 */ /* 0x000fe2000001140b */
[----:B------:R-:W-:Y:S01]  /*c030*/  IMAD.IADD R7, R7, 0x1, R21 ;  /* 0x0000000107077824 */ /* 0x000fe200078e0215 */
[----:B------:R-:W-:Y:S01]  /*c040*/  IADD3 R5, R5, R15, RZ ;  /* 0x0000000f05057210 */ /* 0x000fe20007ffe0ff */
[----:B------:R-:W-:Y:S02]  /*c050*/  IMAD.SHL.U32 R10, R17, 0x8, RZ ;  /* 0x00000008110a7824 */ /* 0x000fe400078e00ff */
[----:B------:R-:W-:-:S04]  /*c060*/  IMAD.WIDE.U32 R6, R13, UR6, R6 ;  /* 0x000000060d067c25 */ /* 0x000fc8000f8e0006 */
[----:B------:R-:W-:Y:S02]  /*c070*/  IMAD R8, R8, UR6, RZ ;  /* 0x0000000608087c24 */ /* 0x000fe4000f8e02ff */
[----:B------:R-:W-:Y:S02]  /*c080*/  IMAD.IADD R3, R7, 0x1, R3 ;  /* 0x0000000107037824 */ /* 0x000fe400078e0203 */
[C---:B------:R-:W-:Y:S01]  /*c090*/  IMAD R13, R11.reuse, UR7, R8 ;  /* 0x000000070b0d7c24 */ /* 0x040fe2000f8e0208 */
[----:B------:R-:W-:Y:S01]  /*c0a0*/  LEA R8, P0, R6, UR4, 0x1 ;  /* 0x0000000406087c11 */ /* 0x000fe2000f8008ff */
[----:B------:R-:W-:-:S03]  /*c0b0*/  IMAD.WIDE.U32 R4, R11, UR6, R4 ;  /* 0x000000060b047c25 */ /* 0x000fc6000f8e0004 */
[----:B------:R-:W-:Y:S01]  /*c0c0*/  LEA.HI.X R7, R6, UR5, R3, 0x1, P0 ;  /* 0x0000000506077c11 */ /* 0x000fe200080f0c03 */
[----:B------:R-:W-:Y:S01]  /*c0d0*/  IMAD.IADD R3, R5, 0x1, R13 ;  /* 0x0000000105037824 */ /* 0x000fe200078e020d */
[----:B------:R-:W-:Y:S01]  /*c0e0*/  LEA R6, P0, R4, UR4, 0x1 ;  /* 0x0000000404067c11 */ /* 0x000fe2000f8008ff */
[----:B------:R-:W-:Y:S01]  /*c0f0*/  ULDC UR4, c[0x0][0x2b8] ;  /* 0x0000ae0000047ab9 */ /* 0x000fe20000000800 */
[C---:B------:R-:W-:Y:S02]  /*c100*/  LOP3.LUT R5, R20.reuse, 0x1f8, RZ, 0xc0, !PT ;  /* 0x000001f814057812 */ /* 0x040fe400078ec0ff */
[----:B------:R-:W-:Y:S02]  /*c110*/  LOP3.LUT R20, R20, 0x38, RZ, 0xc0, !PT ;  /* 0x0000003814147812 */ /* 0x000fe400078ec0ff */
[----:B------:R-:W-:Y:S02]  /*c120*/  LEA.HI.X R3, R4, UR5, R3, 0x1, P0 ;  /* 0x0000000504037c11 */ /* 0x000fe400080f0c03 */
[----:B------:R-:W-:Y:S01]  /*c130*/  ISETP.GE.AND P0, PT, R20, UR4, PT ;  /* 0x0000000414007c0c */ /* 0x000fe2000bf06270 */
[----:B------:R-:W-:Y:S01]  /*c140*/  UMOV UR4, 0xffffffff ;  /* 0xffffffff00047882 */ /* 0x000fe20000000000 */
[----:B------:R-:W-:-:S04]  /*c150*/  LOP3.LUT R5, R5, 0x38, R2, 0x78, !PT ;  /* 0x0000003805057812 */ /* 0x000fc800078e7802 */
[----:B------:R-:W-:Y:S01]  /*c160*/  LOP3.LUT R10, R5, 0x200, R10, 0xf8, !PT ;  /* 0x00000200050a7812 */ /* 0x000fe200078ef80a */
[----:B------:R-:W-:Y:S06]  /*c170*/  BRA.DIV UR4, `(.L_x_14034) ;  /* 0x0000002604247947 */ /* 0x000fec000b800000 */
[----:B------:R-:W1:Y:S01]  /*c180*/  SHFL.IDX PT, R14, R8, RZ, 0x181f ;  /* 0x00181fff080e7589 */ /* 0x000e6200000e0000 */
[----:B------:R-:W-:Y:S01]  /*c190*/  ULDC UR4, c[0x0][0x288] ;  /* 0x0000a20000047ab9 */ /* 0x000fe20000000800 */
[----:B------:R-:W-:Y:S02]  /*c1a0*/  IMAD R9, R9, 0xc0, R12 ;  /* 0x000000c009097824 */ /* 0x000fe400078e020c */
        /* <DEDUP_REMOVED lines=8> */
[----:B-1----:R-:W-:-:S04]  /*c230*/  @!P1 LEA R14, P2, R20, R14, 0x1 ;  /* 0x0000000e140e9211 */ /* 0x002fc800078408ff */
[----:B--2---:R-:W-:Y:S01]  /*c240*/  @!P1 IADD3.X R5, RZ, R4, RZ, P2, !PT ;  /* 0x00000004ff059210 */ /* 0x004fe200017fe4ff */
[----:B------:R-:W-:Y:S02]  /*c250*/  @!P1 IMAD.MOV.U32 R4, RZ, RZ, R14 ;  /* 0x000000ffff049224 */ /* 0x000fe400078e000e */
[----:B------:R-:W1:Y:S04]  /*c260*/  SHFL.IDX PT, R14, R8, 0x1, 0x181f ;  /* 0x00381f00080e7f89 */ /* 0x000e6800000e0000 */
[----:B------:R2:W-:Y:S01]  /*c270*/  @!P1 LDGSTS.E.BYPASS.LTC128B.128 [R29+0x8400], desc[UR46][R4.64], !P0 ;  /* 0x08400000041d9fae */ /* 0x0005e2000c101d6e */
[----:B------:R-:W-:Y:S01]  /*c280*/  ISETP.GE.AND P1, PT, R11, R0, PT ;  /* 0x000000000b00720c */ /* 0x000fe20003f26270 */
[----:B------:R-:W-:-:S05]  /*c290*/  VIADD R11, R9, 0x20 ;  /* 0x00000020090b7836 */ /* 0x000fca0000000000 */
[----:B------:R-:W-:Y:S01]  /*c2a0*/  ISETP.GE.AND P2, PT, R11, R0, PT ;  /* 0x000000000b00720c */ /* 0x000fe20003f46270 */
[----:B------:R-:W-:-:S06]  /*c2b0*/  VIADD R11, R9, 0x30 ;  /* 0x00000030090b7836 */ /* 0x000fcc0000000000 */
[----:B--2---:R-:W-:Y:S02]  /*c2c0*/  @!P1 LEA R29, R10, UR38, 0x1 ;  /* 0x000000260a1d9c11 */ /* 0x004fe4000f8e08ff */
[C---:B-1----:R-:W-:Y:S02]  /*c2d0*/  @!P1 LEA R4, P3, R20.reuse, R14, 0x1 ;  /* 0x0000000e14049211 */ /* 0x042fe400078608ff */
[----:B------:R-:W1:Y:S03]  /*c2e0*/  SHFL.IDX PT, R14, R8, 0x3, 0x181f ;  /* 0x00781f00080e7f89 */ /* 0x000e6600000e0000 */
[----:B------:R-:W-:Y:S02]  /*c2f0*/  @!P1 IMAD.X R5, RZ, RZ, R22, P3 ;  /* 0x000000ffff059224 */ /* 0x000fe400018e0616 */
[----:B------:R-:W2:Y:S04]  /*c300*/  SHFL.IDX PT, R22, R7, 0x3, 0x181f ;  /* 0x00781f0007167f89 */ /* 0x000ea800000e0000 */
[----:B------:R3:W-:Y:S02]  /*c310*/  @!P1 LDGSTS.E.BYPASS.LTC128B.128 [R29+0x8c00], desc[UR46][R4.64], !P0 ;  /* 0x08c00000041d9fae */ /* 0x0007e4000c101d6e */
[----:B---3--:R-:W-:-:S02]  /*c320*/  @!P2 LEA R4, P1, R20, R28, 0x1 ;  /* 0x0000001c1404a211 */ /* 0x008fc400078208ff */
[----:B------:R-:W3:Y:S01]  /*c330*/  SHFL.IDX PT, R29, R8, 0x4, 0x181f ;  /* 0x00981f00081d7f89 */ /* 0x000ee200000e0000 */
[----:B------:R-:W-:Y:S02]  /*c340*/  @!P2 LEA R28, R10, UR38, 0x1 ;  /* 0x000000260a1cac11 */ /* 0x000fe4000f8e08ff */
[----:B------:R-:W-:Y:S02]  /*c350*/  @!P2 IADD3.X R5, RZ, R21, RZ, P1, !PT ;  /* 0x00000015ff05a210 */ /* 0x000fe40000ffe4ff */
[----:B------:R-:W-:Y:S01]  /*c360*/  ISETP.GE.AND P1, PT, R11, R0, PT ;  /* 0x000000000b00720c */ /* 0x000fe20003f26270 */
[----:B------:R-:W4:Y:S01]  /*c370*/  SHFL.IDX PT, R21, R7, 0x4, 0x181f ;  /* 0x00981f0007157f89 */ /* 0x000f2200000e0000 */
[----:B------:R-:W-:-:S03]  /*c380*/  VIADD R11, R9, 0x40 ;  /* 0x00000040090b7836 */ /* 0x000fc60000000000 */
[----:B------:R1:W-:Y:S02]  /*c390*/  @!P2 LDGSTS.E.BYPASS.LTC128B.128 [R28+0x9400], desc[UR46][R4.64], !P0 ;  /* 0x09400000041cafae */ /* 0x0003e4000c101d6e */
[----:B------:R-:W-:Y:S02]  /*c3a0*/  ISETP.GE.AND P2, PT, R11, R0, PT ;  /* 0x000000000b00720c */ /* 0x000fe40003f46270 */
[----:B------:R-:W-:-:S04]  /*c3b0*/  IADD3 R11, R9, 0x50, RZ ;  /* 0x00000050090b7810 */ /* 0x000fc80007ffe0ff */
[----:B-1----:R-:W-:Y:S02]  /*c3c0*/  @!P1 LEA R4, P3, R20, R14, 0x1 ;  /* 0x0000000e14049211 */ /* 0x002fe400078608ff */
[----:B------:R-:W-:Y:S01]  /*c3d0*/  @!P1 LEA R28, R10, UR38, 0x1 ;  /* 0x000000260a1c9c11 */ /* 0x000fe2000f8e08ff */
[----:B------:R-:W1:Y:S02]  /*c3e0*/  SHFL.IDX PT, R14, R8, 0x5, 0x181f ;  /* 0x00b81f00080e7f89 */ /* 0x000e6400000e0000 */
[----:B--2---:R-:W-:Y:S02]  /*c3f0*/  @!P1 IMAD.X R5, RZ, RZ, R22, P3 ;  /* 0x000000ffff059224 */ /* 0x004fe400018e0616 */
[----:B------:R-:W2:Y:S04]  /*c400*/  SHFL.IDX PT, R22, R7, 0x5, 0x181f ;  /* 0x00b81f0007167f89 */ /* 0x000ea800000e0000 */
[----:B------:R3:W-:Y:S02]  /*c410*/  @!P1 LDGSTS.E.BYPASS.LTC128B.128 [R28+0x9c00], desc[UR46][R4.64], !P0 ;  /* 0x09c00000041c9fae */ /* 0x0007e4000c101d6e */
[----:B---3--:R-:W-:-:S02]  /*c420*/  @!P2 LEA R4, P1, R20, R29, 0x1 ;  /* 0x0000001d1404a211 */ /* 0x008fc400078208ff */
[----:B------:R-:W3:Y:S03]  /*c430*/  SHFL.IDX PT, R29, R8, 0x6, 0x181f ;  /* 0x00d81f00081d7f89 */ /* 0x000ee600000e0000 */
[----:B----4-:R-:W-:Y:S01]  /*c440*/  @!P2 IMAD.X R5, RZ, RZ, R21, P1 ;  /* 0x000000ffff05a224 */ /* 0x010fe200008e0615 */
[----:B------:R-:W-:Y:S02]  /*c450*/  @!P2 LEA R21, R10, UR38, 0x1 ;  /* 0x000000260a15ac11 */ /* 0x000fe4000f8e08ff */
[-C--:B------:R-:W-:Y:S01]  /*c460*/  ISETP.GE.AND P1, PT, R11, R0.reuse, PT ;  /* 0x000000000b00720c */ /* 0x080fe20003f26270 */
[----:B------:R-:W-:Y:S02]  /*c470*/  VIADD R11, R9, 0x60 ;  /* 0x00000060090b7836 */ /* 0x000fe40000000000 */
[----:B------:R4:W-:Y:S03]  /*c480*/  @!P2 LDGSTS.E.BYPASS.LTC128B.128 [R21+0xa400], desc[UR46][R4.64], !P0 ;  /* 0x0a4000000415afae */ /* 0x0009e6000c101d6e */
[----:B------:R-:W-:Y:S01]  /*c490*/  ISETP.GE.AND P2, PT, R11, R0, PT ;  /* 0x000000000b00720c */ /* 0x000fe20003f46270 */
[----:B------:R-:W-:Y:S01]  /*c4a0*/  VIADD R11, R9, 0x70 ;  /* 0x00000070090b7836 */ /* 0x000fe20000000000 */
[----:B----4-:R-:W4:Y:S05]  /*c4b0*/  SHFL.IDX PT, R21, R7, 0x6, 0x181f ;  /* 0x00d81f0007157f89 */ /* 0x010f2a00000e0000 */
[----:B-1----:R-:W-:-:S02]  /*c4c0*/  @!P1 LEA R4, P3, R20, R14, 0x1 ;  /* 0x0000000e14049211 */ /* 0x002fc400078608ff */
[----:B------:R-:W1:Y:S04]  /*c4d0*/  SHFL.IDX PT, R14, R8, 0x7, 0x181f ;  /* 0x00f81f00080e7f89 */ /* 0x000e6800000e0000 */
[C---:B------:R-:W-:Y:S01]  /*c4e0*/  @!P2 LEA R28, R10.reuse, UR38, 0x1 ;  /* 0x000000260a1cac11 */ /* 0x040fe2000f8e08ff */
[----:B--2---:R-:W-:Y:S01]  /*c4f0*/  @!P1 IMAD.X R5, RZ, RZ, R22, P3 ;  /* 0x000000ffff059224 */ /* 0x004fe200018e0616 */
[----:B------:R-:W-:Y:S01]  /*c500*/  @!P1 LEA R22, R10, UR38, 0x1 ;  /* 0x000000260a169c11 */ /* 0x000fe2000f8e08ff */
[----:B------:R-:W2:Y:S04]  /*c510*/  SHFL.IDX PT, R7, R7, 0x7, 0x181f ;  /* 0x00f81f0007077f89 */ /* 0x000ea800000e0000 */
[----:B------:R3:W-:Y:S04]  /*c520*/  @!P1 LDGSTS.E.BYPASS.LTC128B.128 [R22+0xac00], desc[UR46][R4.64], !P0 ;  /* 0x0ac0000004169fae */ /* 0x0007e8000c101d6e */
[----:B------:R-:W-:Y:S01]  /*c530*/  SHFL.IDX PT, R8, R3, 0x1, 0x181f ;  /* 0x00381f0003087f89 */ /* 0x000fe200000e0000 */
[----:B---3--:R-:W-:-:S03]  /*c540*/  @!P2 LEA R4, P1, R20, R29, 0x1 ;  /* 0x0000001d1404a211 */ /* 0x008fc600078208ff */
[----:B------:R-:W3:Y:S02]  /*c550*/  SHFL.IDX PT, R29, R6, RZ, 0x181f ;  /* 0x00181fff061d7589 */ /* 0x000ee400000e0000 */
[----:B----4-:R-:W-:Y:S01]  /*c560*/  @!P2 IMAD.X R5, RZ, RZ, R21, P1 ;  /* 0x000000ffff05a224 */ /* 0x010fe200008e0615 */
[----:B------:R-:W-:Y:S01]  /*c570*/  ISETP.GE.AND P1, PT, R11, R0, PT ;  /* 0x000000000b00720c */ /* 0x000fe20003f26270 */
[----:B------:R-:W4:Y:S01]  /*c580*/  SHFL.IDX PT, R21, R3, RZ, 0x181f ;  /* 0x00181fff03157589 */ /* 0x000f2200000e0000 */
[----:B------:R-:W-:-:S03]  /*c590*/  IADD3 R11, R9, 0x80, RZ ;  /* 0x00000080090b7810 */ /* 0x000fc60007ffe0ff */
[----:B------:R1:W-:Y:S01]  /*c5a0*/  @!P2 LDGSTS.E.BYPASS.LTC128B.128 [R28+0xb400], desc[UR46][R4.64], !P0 ;  /* 0x0b400000041cafae */ /* 0x0003e2000c101d6e */
[----:B------:R-:W-:Y:S01]  /*c5b0*/  ISETP.GE.AND P2, PT, R11, R0, PT ;  /* 0x000000000b00720c */ /* 0x000fe20003f46270 */
[----:B------:R-:W-:-:S06]  /*c5c0*/  VIADD R11, R9, 0xa0 ;  /* 0x000000a0090b7836 */ /* 0x000fcc0000000000 */
[----:B------:R-:W-:Y:S02]  /*c5d0*/  @!P1 LEA R22, R10, UR38, 0x1 ;  /* 0x000000260a169c11 */ /* 0x000fe4000f8e08ff */
[----:B-1----:R-:W-:Y:S02]  /*c5e0*/  @!P1 LEA R4, P3, R20, R14, 0x1 ;  /* 0x0000000e14049211 */ /* 0x002fe400078608ff */
[----:B------:R-:W1:Y:S03]  /*c5f0*/  SHFL.IDX PT, R14, R6, 0x1, 0x181f ;  /* 0x00381f00060e7f89 */ /* 0x000e6600000e0000 */
[----:B--2---:R-:W-:Y:S02]  /*c600*/  @!P1 IMAD.X R5, RZ, RZ, R7, P3 ;  /* 0x000000ffff059224 */ /* 0x004fe400018e0607 */
[----:B------:R-:W-:-:S03]  /*c610*/  VIADD R7, R9, 0x90 ;  /* 0x0000009009077836 */ /* 0x000fc60000000000 */
[----:B------:R3:W-:Y:S02]  /*c620*/  @!P1 LDGSTS.E.BYPASS.LTC128B.128 [R22+0xbc00], desc[UR46][R4.64], !P0 ;  /* 0x0bc0000004169fae */ /* 0x0007e4000c101d6e */
[----:B---3--:R-:W-:Y:S02]  /*c630*/  @!P2 LEA R4, P1, R20, R29, 0x1 ;  /* 0x0000001d1404a211 */ /* 0x008fe400078208ff */
[----:B------:R-:W-:-:S03]  /*c640*/  @!P2 LEA R29, R10, UR38, 0x1 ;  /* 0x000000260a1dac11 */ /* 0x000fc6000f8e08ff */
[----:B----4-:R-:W-:Y:S01]  /*c650*/  @!P2 IMAD.X R5, RZ, RZ, R21, P1 ;  /* 0x000000ffff05a224 */ /* 0x010fe200008e0615 */
[-C--:B------:R-:W-:Y:S01]  /*c660*/  ISETP.GE.AND P1, PT, R7, R0.reuse, PT ;  /* 0x000000000700720c */ /* 0x080fe20003f26270 */
[----:B------:R-:W2:Y:S04]  /*c670*/  SHFL.IDX PT, R21, R6, 0x2, 0x181f ;  /* 0x00581f0006157f89 */ /* 0x000ea800000e0000 */
[----:B------:R-:W3:Y:S04]  /*c680*/  SHFL.IDX PT, R7, R3, 0x2, 0x181f ;  /* 0x00581f0003077f89 */ /* 0x000ee800000e0000 */
[----:B------:R1:W-:Y:S01]  /*c690*/  @!P2 LDGSTS.E.BYPASS.LTC128B.128 [R29+0xc400], desc[UR46][R4.64], !P0 ;  /* 0x0c400000041dafae */ /* 0x0003e2000c101d6e */
[----:B------:R-:W-:-:S03]  /*c6a0*/  ISETP.GE.AND P2, PT, R11, R0, PT ;  /* 0x000000000b00720c */ /* 0x000fc60003f46270 */
[----:B------:R-:W4:Y:S01]  /*c6b0*/  SHFL.IDX PT, R3, R3, 0x3, 0x181f ;  /* 0x00781f0003037f89 */ /* 0x000f2200000e0000 */
[----:B-1----:R-:W-:Y:S02]  /*c6c0*/  @!P1 LEA R4, P3, R20, R14, 0x1 ;  /* 0x0000000e14049211 */ /* 0x002fe400078608ff */
[----:B------:R-:W-:Y:S01]  /*c6d0*/  @!P1 LEA R29, R10, UR38, 0x1 ;  /* 0x000000260a1d9c11 */ /* 0x000fe2000f8e08ff */
[----:B------:R1:W0:Y:S01]  /*c6e0*/  SHFL.IDX PT, R14, R6, 0x3, 0x181f ;  /* 0x00781f00060e7f89 */ /* 0x00022200000e0000 */
[----:B------:R-:W-:-:S05]  /*c6f0*/  @!P1 IADD3.X R5, RZ, R8, RZ, P3, !PT ;  /* 0x00000008ff059210 */ /* 0x000fca0001ffe4ff */
[----:B------:R2:W-:Y:S02]  /*c700*/  @!P1 LDGSTS.E.BYPASS.LTC128B.128 [R29+0xcc00], desc[UR46][R4.64], !P0 ;  /* 0x0cc00000041d9fae */ /* 0x0005e4000c101d6e */
[----:B--2---:R-:W-:-:S05]  /*c710*/  @!P2 LEA R4, P1, R20, R21, 0x1 ;  /* 0x000000151404a211 */ /* 0x004fca00078208ff */
[----:B---3--:R-:W-:Y:S01]  /*c720*/  @!P2 IMAD.X R5, RZ, RZ, R7, P1 ;  /* 0x000000ffff05a224 */ /* 0x008fe200008e0607 */
[----:B------:R-:W-:-:S05]  /*c730*/  @!P2 LEA R7, R10, UR38, 0x1 ;  /* 0x000000260a07ac11 */ /* 0x000fca000f8e08ff */
[----:B0---4-:R1:W-:Y:S02]  /*c740*/  @!P2 LDGSTS.E.BYPASS.LTC128B.128 [R7+0xd400], desc[UR46][R4.64], !P0 ;  /* 0x0d4000000407afae */ /* 0x0113e4000c101d6e */
.L_x_14124:
[----:B------:R-:W-:-:S05]  /*c750*/  VIADD R9, R9, 0xb0 ;  /* 0x000000b009097836 */ /* 0x000fca0000000000 */
[----:B------:R-:W-:Y:S01]  /*c760*/  ISETP.GE.AND P1, PT, R9, R0, PT ;  /* 0x000000000900720c */ /* 0x000fe20003f26270 */
[----:B------:R-:W-:-:S05]  /*c770*/  IMAD.MOV.U32 R0, RZ, RZ, 0x1 ;  /* 0x00000001ff007424 */ /* 0x000fca00078e00ff */
[----:B------:R-:W-:-:S07]  /*c780*/  SHF.L.U32 R0, R0, 0x1f, RZ ;  /* 0x0000001f00007819 */ /* 0x000fce00000006ff */
[----:B------:R-:W-:-:S05]  /*c790*/  @!P1 LEA R20, P2, R20, R14, 0x1 ;  /* 0x0000000e14149211 */ /* 0x000fca00078408ff */
[----:B------:R-:W-:Y:S01]  /*c7a0*/  @!P1 IMAD.X R21, RZ, RZ, R3, P2 ;  /* 0x000000ffff159224 */ /* 0x000fe200010e0603 */
[----:B------:R-:W-:-:S05]  /*c7b0*/  @!P1 LEA R3, R10, UR38, 0x1 ;  /* 0x000000260a039c11 */ /* 0x000fca000f8e08ff */
        /* <DEDUP_REMOVED lines=9> */
[----:B0-----:R-:W-:-:S04]  /*c850*/  IADD3 R3, R19, -0x2, RZ ;  /* 0xfffffffe13037810 */ /* 0x001fc80007ffe0ff */
[----:B------:R-:W-:Y:S01]  /*c860*/  ISETP.GE.AND P1, PT, R3, UR39, PT ;  /* 0x0000002703007c0c */ /* 0x000fe2000bf26270 */
[----:B------:R-:W0:Y:S02]  /*c870*/  SYNCS.PHASECHK.TRANS64.TRYWAIT P0, [UR38+0x16820], R0 ;  /* 0x01682000ff0075a7 */ /* 0x000e240008000166 */
[----:B0-----:R-:W-:Y:S10]  /*c880*/  @!P0 BRA `(.L_x_14035) ;  /* 0x0000002800f88947 */ /* 0x001ff40003800000 */
.L_x_14125:
[----:B------:R-:W-:Y:S02]  /*c890*/  IMAD.MOV.U32 R12, RZ, RZ, 0x1 ;  /* 0x00000001ff0c7424 */ /* 0x000fe400078e00ff */
[----:B0-----:R-:W-:Y:S01]  /*c8a0*/  IMAD.MOV.U32 R0, RZ, RZ, RZ ;  /* 0x000000ffff007224 */ /* 0x001fe200078e00ff */
[----:B------:R-:W-:Y:S06]  /*c8b0*/  @!P1 BRA `(.L_x_14036) ;  /* 0x0000001000e09947 */ /* 0x000fec0003800000 */
[----:B------:R-:W-:Y:S01]  /*c8c0*/  UIADD3 UR4, UR40, 0x1, URZ ;  /* 0x0000000128047890 */ /* 0x000fe2000fffe03f */
[----:B-1----:R-:W-:Y:S01]  /*c8d0*/  LOP3.LUT R4, RZ, UR39, RZ, 0x33, !PT ;  /* 0x00000027ff047c12 */ /* 0x002fe2000f8e33ff */
[----:B------:R-:W-:Y:S01]  /*c8e0*/  IMAD.MOV.U32 R6, RZ, RZ, R24 ;  /* 0x000000ffff067224 */ /* 0x000fe200078e0018 */
[----:B------:R-:W-:Y:S01]  /*c8f0*/  LOP3.LUT R8, R2, 0x1f, RZ, 0xc0, !PT ;  /* 0x0000001f02087812 */ /* 0x000fe200078ec0ff */
[----:B------:R-:W-:Y:S01]  /*c900*/  UIMAD UR4, UR4, UR43, URZ ;  /* 0x0000002b040472a4 */ /* 0x000fe2000f8e023f */
[----:B------:R-:W-:-:S03]  /*c910*/  MOV R12, 0x1 ;  /* 0x00000001000c7802 */ /* 0x000fc60000000f00 */
[----:B------:R-:W-:-:S04]  /*c920*/  UISETP.LT.AND UP0, UPT, UR41, UR4, UPT ;  /* 0x000000042900728c */ /* 0x000fc8000bf01270 */
[----:B------:R-:W-:-:S06]  /*c930*/  USEL UR4, UR41, UR4, UP0 ;  /* 0x0000000429047287 */ /* 0x000fcc0008000000 */
[----:B------:R-:W-:-:S05]  /*c940*/  IMAD R5, RZ, RZ, -UR4 ;  /* 0x80000004ff057e24 */ /* 0x000fca000f8e02ff */
[----:B------:R-:W-:-:S04]  /*c950*/  VIADDMNMX R4, R5, 0x1, R4, !PT ;  /* 0x0000000105047846 */ /* 0x000fc80007800104 */
[----:B------:R-:W-:Y:S02]  /*c960*/  R2UR UR5, R4 ;  /* 0x00000000040572ca */ /* 0x000fe400000e0000 */
[----:B------:R-:W-:-:S11]  /*c970*/  LOP3.LUT R4, RZ, UR4, RZ, 0x33, !PT ;  /* 0x00000004ff047c12 */ /* 0x000fd6000f8e33ff */
        /* <DEDUP_REMOVED lines=12> */
.L_x_14064:
[----:B------:R-:W-:Y:S01]  /*ca40*/  ISETP.NE.AND P0, PT, R27, RZ, PT ;  /* 0x000000ff1b00720c */ /* 0x000fe20003f05270 */
[----:B------:R-:W-:Y:S01]  /*ca50*/  BSSY B1, `(.L_x_14038) ;  /* 0x000005c000017945 */ /* 0x000fe20003800000 */
[----:B------:R-:W-:-:S04]  /*ca60*/  IADD3 R11, R11, -0x2, RZ ;  /* 0xfffffffe0b0b7810 */ /* 0x000fc80007ffe0ff */
        /* <DEDUP_REMOVED lines=25> */
.L_x_14040:
[----:B------:R-:W1:Y:S01]  /*cc00*/  SYNCS.PHASECHK.TRANS64.TRYWAIT P0, [UR38+0x16848], R12 ;  /* 0x0168480cff0075a7 */ /* 0x000e620008000166 */
[----:B------:R-:W-:Y:S01]  /*cc10*/  BSSY B2, `(.L_x_14041) ;  /* 0x0000003000027945 */ /* 0x000fe20003800000 */
[----:B------:R-:W-:-:S03]  /*cc20*/  ISETP.NE.AND P2, PT, R17, RZ, PT ;  /* 0x000000ff1100720c */ /* 0x000fc60003f45270 */
[----:B-1----:R-:W-:Y:S10]  /*cc30*/  @!P0 BRA `(.L_x_14042) ;  /* 0x0000002800248947 */ /* 0x002ff40003800000 */
.L_x_14126:
[----:B------:R-:W-:Y:S05]  /*cc40*/  BSYNC B2 ;  /* 0x0000000000027941 */ /* 0x000fea0003800000 */
.L_x_14041:
[----:B------:R-:W-:Y:S04]  /*cc50*/  BSSY B2, `(.L_x_14043) ;  /* 0x0000007000027945 */ /* 0x000fe80003800000 */
[----:B------:R-:W-:Y:S05]  /*cc60*/  @P2 BRA `(.L_x_14044) ;  /* 0x0000000000142947 */ /* 0x000fea0003800000 */
[----:B------:R-:W-:Y:S01]  /*cc70*/  ISETP.NE.AND P0, PT, R8, RZ, PT ;  /* 0x000000ff0800720c */ /* 0x000fe20003f05270 */
[----:B0-----:R-:W-:-:S04]  /*cc80*/  IMAD.MOV.U32 R4, RZ, RZ, 0x4000 ;  /* 0x00004000ff047424 */ /* 0x001fc800078e00ff */
[----:B------:R1:W-:Y:S08]  /*cc90*/  SYNCS.ARRIVE.TRANS64 RZ, [UR38+0x16838], R4 ;  /* 0x01683804ffff79a7 */ /* 0x0003f00008000026 */
[----:B-1----:R-:W-:Y:S05]  /*cca0*/  @!P0 BRA `(.L_x_14044) ;  /* 0x0000000000048947 */ /* 0x002fea0003800000 */
[----:B------:R-:W-:Y:S01]  /*ccb0*/  BPT.TRAP 0x1 ;  /* 0x000000040000795c */ /* 0x000fe20000300000 */
.L_x_14044:
[----:B------:R-:W-:Y:S05]  /*ccc0*/  BSYNC B2 ;  /* 0x0000000000027941 */ /* 0x000fea0003800000 */
.L_x_14043:
        /* <DEDUP_REMOVED lines=11> */
.L_x_14045:
        /* <DEDUP_REMOVED lines=10> */
.L_x_14127:
[----:B------:R-:W-:Y:S05]  /*ce20*/  BSYNC B2 ;  /* 0x0000000000027941 */ /* 0x000fea0003800000 */
.L_x_14046:
[----:B------:R-:W-:Y:S01]  /*ce30*/  BSSY B2, `(.L_x_14048) ;  /* 0x0000009000027945 */ /* 0x000fe20003800000 */
[----:B------:R-:W-:Y:S01]  /*ce40*/  IMAD.MOV.U32 R4, RZ, RZ, 0x0 ;  /* 0x00000000ff047424 */ /* 0x000fe200078e00ff */
[----:B0-----:R-:W-:Y:S02]  /*ce50*/  MOV R5, 0x14f00000 ;  /* 0x14f0000000057802 */ /* 0x001fe40000000f00 */
[----:B------:R-:W-:Y:S05]  /*ce60*/  @P2 BRA `(.L_x_14049) ;  /* 0x0000000000142947 */ /* 0x000fea0003800000 */
[----:B------:R-:W-:Y:S01]  /*ce70*/  ISETP.NE.AND P0, PT, R8, RZ, PT ;  /* 0x000000ff0800720c */ /* 0x000fe20003f05270 */
[----:B------:R-:W-:-:S04]  /*ce80*/  IMAD.MOV.U32 R12, RZ, RZ, 0x4000 ;  /* 0x00004000ff0c7424 */ /* 0x000fc800078e00ff */
[----:B------:R0:W-:Y:S08]  /*ce90*/  SYNCS.ARRIVE.TRANS64 RZ, [UR38+0x16850], R12 ;  /* 0x0168500cffff79a7 */ /* 0x0001f00008000026 */
[----:B0-----:R-:W-:Y:S05]  /*cea0*/  @!P0 BRA `(.L_x_14049) ;  /* 0x0000000000048947 */ /* 0x001fea0003800000 */
[----:B------:R-:W-:Y:S01]  /*ceb0*/  BPT.TRAP 0x1 ;  /* 0x000000040000795c */ /* 0x000fe20000300000 */
.L_x_14049:
[----:B------:R-:W-:Y:S05]  /*cec0*/  BSYNC B2 ;  /* 0x0000000000027941 */ /* 0x000fea0003800000 */
.L_x_14048:
        /* <DEDUP_REMOVED lines=10> */
.L_x_14050:
        /* <DEDUP_REMOVED lines=10> */
.L_x_14039:
[----:B------:R-:W-:Y:S05]  /*d010*/  BSYNC B1 ;  /* 0x0000000000017941 */ /* 0x000fea0003800000 */
.L_x_14038:
        /* <DEDUP_REMOVED lines=27> */
.L_x_14053:
[----:B------:R-:W1:Y:S01]  /*d1d0*/  SYNCS.PHASECHK.TRANS64.TRYWAIT P0, [UR38+0x16840], R14 ;  /* 0x0168400eff0075a7 */ /* 0x000e620008000166 */
[----:B------:R-:W-:Y:S01]  /*d1e0*/  BSSY B2, `(.L_x_14054) ;  /* 0x0000003000027945 */ /* 0x000fe20003800000 */
[----:B------:R-:W-:-:S03]  /*d1f0*/  ISETP.NE.AND P2, PT, R17, RZ, PT ;  /* 0x000000ff1100720c */ /* 0x000fc60003f45270 */
[----:B-1----:R-:W-:Y:S10]  /*d200*/  @!P0 BRA `(.L_x_14055) ;  /* 0x0000002000e08947 */ /* 0x002ff40003800000 */
.L_x_14128:
[----:B------:R-:W-:Y:S05]  /*d210*/  BSYNC B2 ;  /* 0x0000000000027941 */ /* 0x000fea0003800000 */
.L_x_14054:
[----:B------:R-:W-:Y:S04]  /*d220*/  BSSY B2, `(.L_x_14056) ;  /* 0x0000007000027945 */ /* 0x000fe80003800000 */
[----:B------:R-:W-:Y:S05]  /*d230*/  @P2 BRA `(.L_x_14057) ;  /* 0x0000000000142947 */ /* 0x000fea0003800000 */
[----:B------:R-:W-:Y:S02]  /*d240*/  ISETP.NE.AND P0, PT, R8, RZ, PT ;  /* 0x000000ff0800720c */ /* 0x000fe40003f05270 */
[----:B0-----:R-:W-:-:S04]  /*d250*/  MOV R4, 0x4000 ;  /* 0x0000400000047802 */ /* 0x001fc80000000f00 */
[----:B------:R1:W-:Y:S07]  /*d260*/  SYNCS.ARRIVE.TRANS64 RZ, [UR38+0x16830], R4 ;  /* 0x01683004ffff79a7 */ /* 0x0003ee0008000026 */
[----:B------:R-:W-:Y:S05]  /*d270*/  @!P0 BRA `(.L_x_14057) ;  /* 0x0000000000048947 */ /* 0x000fea0003800000 */
[----:B------:R-:W-:Y:S01]  /*d280*/  BPT.TRAP 0x1 ;  /* 0x000000040000795c */ /* 0x000fe20000300000 */
.L_x_14057:
[----:B------:R-:W-:Y:S05]  /*d290*/  BSYNC B2 ;  /* 0x0000000000027941 */ /* 0x000fea0003800000 */
.L_x_14056:
[----:B------:R-:W-:Y:S01]  /*d2a0*/  IMAD.MOV.U32 R7, RZ, RZ, RZ ;  /* 0x000000ffff077224 */ /* 0x000fe200078e00ff */
[----:B------:R-:W-:Y:S01]  /*d2b0*/  ULDC.64 UR4, c[0x0][0x198] ;  /* 0x0000660000047ab9 */ /* 0x000fe20000000a00 */
[----:B------:R-:W-:Y:S01]  /*d2c0*/  PLOP3.LUT P0, PT, PT, PT, PT, 0x80, 0x0 ;  /* 0x000000000000781c */ /* 0x000fe20003f0f070 */
[----:B------:R-:W-:Y:S01]  /*d2d0*/  UIADD3 UR4, UP0, UR4, 0x370, URZ ;  /* 0x0000037004047890 */ /* 0x000fe2000ff1e03f */
[----:B01----:R-:W-:Y:S01]  /*d2e0*/  IMAD.SHL.U32 R4, R13, 0x80, RZ ;  /* 0x000000800d047824 */ /* 0x003fe200078e00ff */
[----:B------:R-:W-:Y:S01]  /*d2f0*/  R2UR UR10, R7 ;  /* 0x00000000070a72ca */ /* 0x000fe200000e0000 */
[----:B------:R-:W-:Y:S02]  /*d300*/  UIADD3 UR8, UR38, 0xe400, URZ ;  /* 0x0000e40026087890 */ /* 0x000fe4000fffe03f */
[----:B------:R-:W-:Y:S02]  /*d310*/  UIADD3 UR9, UR38, 0x16830, URZ ;  /* 0x0001683026097890 */ /* 0x000fe4000fffe03f */
[----:B------:R-:W-:Y:S01]  /*d320*/  UIADD3.X UR5, URZ, UR5, URZ, UP0, !UPT ;  /* 0x000000053f057290 */ /* 0x000fe200087fe43f */
[----:B------:R-:W-:Y:S01]  /*d330*/  UMOV UR6, 0x0 ;  /* 0x0000000000067882 */ /* 0x000fe20000000000 */
[----:B------:R-:W-:-:S10]  /*d340*/  UMOV UR7, 0x14f00000 ;  /* 0x14f0000000077882 */ /* 0x000fd40000000000 */
.L_x_14058:
        /* <DEDUP_REMOVED lines=12> */
.L_x_14129:
[----:B------:R-:W-:Y:S05]  /*d410*/  BSYNC B2 ;  /* 0x0000000000027941 */ /* 0x000fea0003800000 */
.L_x_14059:
        /* <DEDUP_REMOVED lines=9> */
.L_x_14062:
[----:B------:R-:W-:Y:S05]  /*d4b0*/  BSYNC B2 ;  /* 0x0000000000027941 */ /* 0x000fea0003800000 */
.L_x_14061:
        /* <DEDUP_REMOVED lines=10> */
.L_x_14063:
        /* <DEDUP_REMOVED lines=10> */
.L_x_14052:
[----:B------:R-:W-:Y:S05]  /*d600*/  BSYNC B1 ;  /* 0x0000000000017941 */ /* 0x000fea0003800000 */
.L_x_14051:
[----:B------:R-:W-:Y:S01]  /*d610*/  VIADD R3, R3, 0xfffffffe ;  /* 0xfffffffe03037836 */ /* 0x000fe20000000000 */
[----:B0-----:R-:W-:Y:S01]  /*d620*/  MOV R10, R12 ;  /* 0x0000000c000a7202 */ /* 0x001fe20000000f00 */
[----:B------:R-:W-:Y:S06]  /*d630*/  @P1 BRA `(.L_x_14064) ;  /* 0xfffffff400001947 */ /* 0x000fec000383ffff */
[----:B------:R-:W-:Y:S05]  /*d640*/  BSYNC B0 ;  /* 0x0000000000007941 */ /* 0x000fea0003800000 */
.L_x_14037:
        /* <DEDUP_REMOVED lines=28> */
.L_x_14066:
[----:B------:R-:W1:Y:S01]  /*d810*/  SYNCS.PHASECHK.TRANS64.TRYWAIT P0, [UR38+0x16848], R9 ;  /* 0x01684809ff0075a7 */ /* 0x000e620008000166 */
[----:B------:R-:W-:Y:S01]  /*d820*/  BSSY B1, `(.L_x_14067) ;  /* 0x0000003000017945 */ /* 0x000fe20003800000 */
[----:B------:R-:W-:-:S03]  /*d830*/  ISETP.NE.AND P1, PT, R17, RZ, PT ;  /* 0x000000ff1100720c */ /* 0x000fc60003f25270 */
[----:B-1----:R-:W-:Y:S10]  /*d840*/  @!P0 BRA `(.L_x_14068) ;  /* 0x0000001c00808947 */ /* 0x002ff40003800000 */
.L_x_14130:
[----:B------:R-:W-:Y:S05]  /*d850*/  BSYNC B1 ;  /* 0x0000000000017941 */ /* 0x000fea0003800000 */
.L_x_14067:
[----:B------:R-:W-:Y:S04]  /*d860*/  BSSY B1, `(.L_x_14069) ;  /* 0x0000007000017945 */ /* 0x000fe80003800000 */
[----:B------:R-:W-:Y:S05]  /*d870*/  @P1 BRA `(.L_x_14070) ;  /* 0x0000000000141947 */ /* 0x000fea0003800000 */
[----:B------:R-:W-:Y:S01]  /*d880*/  ISETP.NE.AND P0, PT, R8, RZ, PT ;  /* 0x000000ff0800720c */ /* 0x000fe20003f05270 */
[----:B0-----:R-:W-:-:S04]  /*d890*/  IMAD.MOV.U32 R4, RZ, RZ, 0x4000 ;  /* 0x00004000ff047424 */ /* 0x001fc800078e00ff */
[----:B------:R1:W-:Y:S08]  /*d8a0*/  SYNCS.ARRIVE.TRANS64 RZ, [UR38+0x16838], R4 ;  /* 0x01683804ffff79a7 */ /* 0x0003f00008000026 */
[----:B-1----:R-:W-:Y:S05]  /*d8b0*/  @!P0 BRA `(.L_x_14070) ;  /* 0x0000000000048947 */ /* 0x002fea0003800000 */
[----:B------:R-:W-:Y:S01]  /*d8c0*/  BPT.TRAP 0x1 ;  /* 0x000000040000795c */ /* 0x000fe20000300000 */
.L_x_14070:
[----:B------:R-:W-:Y:S05]  /*d8d0*/  BSYNC B1 ;  /* 0x0000000000017941 */ /* 0x000fea0003800000 */
.L_x_14069:
        /* <DEDUP_REMOVED lines=11> */
.L_x_14071:
        /* <DEDUP_REMOVED lines=11> */
.L_x_14131:
[----:B------:R-:W-:Y:S05]  /*da40*/  BSYNC B1 ;  /* 0x0000000000017941 */ /* 0x000fea0003800000 */
.L_x_14072:
        /* <DEDUP_REMOVED lines=9> */
.L_x_14075:
[----:B------:R-:W-:Y:S05]  /*dae0*/  BSYNC B1 ;  /* 0x0000000000017941 */ /* 0x000fea0003800000 */
.L_x_14074:
        /* <DEDUP_REMOVED lines=10> */
.L_x_14076:
        /* <DEDUP_REMOVED lines=10> */
.L_x_14065:
[----:B------:R-:W-:Y:S05]  /*dc30*/  BSYNC B0 ;  /* 0x0000000000007941 */ /* 0x000fea0003800000 */
.L_x_14036:
[----:B------:R-:W-:Y:S01]  /*dc40*/  ISETP.NE.AND P0, PT, R27, RZ, PT ;  /* 0x000000ff1b00720c */ /* 0x000fe20003f05270 */
[----:B------:R-:W-:-:S12]  /*dc50*/  BSSY B0, `(.L_x_14077) ;  /* 0x0000026000007945 */ /* 0x000fd80003800000 */
[----:B------:R-:W-:Y:S05]  /*dc60*/  @!P0 BRA `(.L_x_14078) ;  /* 0x0000000000908947 */ /* 0x000fea0003800000 */
[----:B-1----:R-:W-:Y:S01]  /*dc70*/  LEA R4, R0, UR38, 0x3 ;  /* 0x0000002600047c11 */ /* 0x002fe2000f8e18ff */
[----:B------:R-:W-:Y:S01]  /*dc80*/  BSSY B1, `(.L_x_14079) ;  /* 0x0000005000017945 */ /* 0x000fe20003800000 */
[----:B------:R-:W-:Y:S02]  /*dc90*/  SHF.L.U32 R3, R12, 0x1f, RZ ;  /* 0x0000001f0c037819 */ /* 0x000fe400000006ff */
[----:B------:R-:W-:Y:S02]  /*dca0*/  ISETP.NE.AND P1, PT, R17, RZ, PT ;  /* 0x000000ff1100720c */ /* 0x000fe40003f25270 */
[----:B------:R-:W0:Y:S02]  /*dcb0*/  SYNCS.PHASECHK.TRANS64.TRYWAIT P0, [R4+URZ+0x16860], R3 ;  /* 0x01686003040075a7 */ /* 0x000e24000800017f */
[----:B0-----:R-:W-:Y:S09]  /*dcc0*/  @!P0 BRA `(.L_x_14080) ;  /* 0x0000001800908947 */ /* 0x001ff20003800000 */
.L_x_14132:
[----:B------:R-:W-:Y:S05]  /*dcd0*/  BSYNC B1 ;  /* 0x0000000000017941 */ /* 0x000fea0003800000 */
.L_x_14079:
[----:B------:R-:W-:Y:S04]  /*dce0*/  BSSY B1, `(.L_x_14081) ;  /* 0x0000007000017945 */ /* 0x000fe80003800000 */
[----:B------:R-:W-:Y:S05]  /*dcf0*/  @P1 BRA `(.L_x_14082) ;  /* 0x0000000000141947 */ /* 0x000fea0003800000 */
[----:B------:R-:W-:Y:S02]  /*dd00*/  LOP3.LUT P0, RZ, R2, 0x1f, RZ, 0xc0, !PT ;  /* 0x0000001f02ff7812 */ /* 0x000fe4000780c0ff */
[----:B0-----:R-:W-:-:S04]  /*dd10*/  MOV R3, 0x4000 ;  /* 0x0000400000037802 */ /* 0x001fc80000000f00 */
[----:B------:R1:W-:Y:S07]  /*dd20*/  SYNCS.ARRIVE.TRANS64 RZ, [R4+URZ+0x16850], R3 ;  /* 0x0168500304ff79a7 */ /* 0x0003ee000800003f */
[----:B------:R-:W-:Y:S05]  /*dd30*/  @!P0 BRA `(.L_x_14082) ;  /* 0x0000000000048947 */ /* 0x000fea0003800000 */
[----:B------:R-:W-:Y:S01]  /*dd40*/  BPT.TRAP 0x1 ;  /* 0x000000040000795c */ /* 0x000fe20000300000 */
.L_x_14082:
[----:B------:R-:W-:Y:S05]  /*dd50*/  BSYNC B1 ;  /* 0x0000000000017941 */ /* 0x000fea0003800000 */
.L_x_14081:
        /* <DEDUP_REMOVED lines=13> */
.L_x_14083:
        /* <DEDUP_REMOVED lines=8> */
.L_x_14078:
[----:B------:R-:W-:Y:S05]  /*deb0*/  BSYNC B0 ;  /* 0x0000000000007941 */ /* 0x000fea0003800000 */
.L_x_14077:
[----:B------:R-:W-:Y:S02]  /*dec0*/  VIADD R0, R0, 0x1 ;  /* 0x0000000100007836 */ /* 0x000fe40000000000 */
[----:B01----:R-:W-:-:S03]  /*ded0*/  IMAD.MOV.U32 R4, RZ, RZ, RZ ;  /* 0x000000ffff047224 */ /* 0x003fc600078e00ff */
[----:B------:R-:W-:-:S04]  /*dee0*/  ISETP.NE.AND P0, PT, R0, 0x2, PT ;  /* 0x000000020000780c */ /* 0x000fc80003f05270 */
[----:B------:R-:W-:Y:S02]  /*def0*/  SEL R3, RZ, 0x1, P0 ;  /* 0x00000001ff037807 */ /* 0x000fe40000000000 */
[----:B------:R-:W-:Y:S02]  /*df00*/  SEL R0, R0, RZ, P0 ;  /* 0x000000ff00007207 */ /* 0x000fe40000000000 */
[----:B------:R-:W-:-:S07]  /*df10*/  LOP3.LUT R3, R12, R3, RZ, 0x3c, !PT ;  /* 0x000000030c037212 */ /* 0x000fce00078e3cff */
.L_x_14022:
[----:B------:R-:W0:Y:S01]  /*df20*/  S2R R5, SR_CgaCtaId ;  /* 0x0000000000057919 */ /* 0x000e220000008800 */
[----:B------:R-:W-:Y:S02]  /*df30*/  MOV R2, 0x400 ;  /* 0x0000040000027802 */ /* 0x000fe40000000f00 */
[----:B------:R-:W-:Y:S02]  /*df40*/  SHF.L.U32 R4, R4, 0x1f, RZ ;  /* 0x0000001f04047819 */ /* 0x000fe400000006ff */
[----:B0-----:R-:W-:-:S04]  /*df50*/  LEA R7, R5, R2, 0x18 ;  /* 0x0000000205077211 */ /* 0x001fc800078ec0ff */
[----:B------:R-:W0:Y:S02]  /*df60*/  SYNCS.PHASECHK.TRANS64.TRYWAIT P0, [R7+URZ+0x16820], R4 ;  /* 0x01682004070075a7 */ /* 0x000e24000800017f */
[----:B0-----:R-:W-:Y:S05]  /*df70*/  @!P0 BRA `(.L_x_14084) ;  /* 0x0000001400f88947 */ /* 0x001fea0003800000 */
.L_x_14133:
[----:B------:R-:W-:-:S03]  /*df80*/  UMOV UR4, 0xffffffff ;  /* 0xffffffff00047882 */ /* 0x000fc60000000000 */
[----:B------:R-:W-:Y:S05]  /*df90*/  BRA.DIV UR4, `(.L_x_14085) ;  /* 0x0000001a04047947 */ /* 0x000fea000b800000 */
[----:B------:R1:W2:Y:S02]  /*dfa0*/  SHFL.IDX PT, R14, R16, RZ, 0x1f ;  /* 0x00001fff100e7589 */ /* 0x0002a400000e0000 */
.L_x_14136:
[----:B--2---:R-:W-:-:S13]  /*dfb0*/  ISETP.NE.AND P0, PT, R14, RZ, PT ;  /* 0x000000ff0e00720c */ /* 0x004fda0003f05270 */
[----:B------:R-:W-:Y:S05]  /*dfc0*/  @P0 BRA `(.L_x_13984) ;  /* 0x0000000000880947 */ /* 0x000fea0003800000 */
[----:B------:R-:W-:-:S03]  /*dfd0*/  UMOV UR4, 0xffffffff ;  /* 0xffffffff00047882 */ /* 0x000fc60000000000 */
[----:B------:R-:W-:Y:S05]  /*dfe0*/  BRA.DIV UR4, `(.L_x_14086) ;  /* 0x0000001a04187947 */ /* 0x000fea000b800000 */
[----:B------:R-:W-:-:S13]  /*dff0*/  ELECT P6, URZ, PT ;  /* 0x00000000003f782f */ /* 0x000fda00038c0000 */
.L_x_14139:
[----:B------:R-:W-:Y:S05]  /*e000*/  @!P6 BRA `(.L_x_13984) ;  /* 0x000000000078e947 */ /* 0x000fea0003800000 */
[----:B------:R-:W-:-:S06]  /*e010*/  ULOP3.LUT UR4, UR42, 0x2, URZ, 0xfc, !UPT ;  /* 0x000000022a047892 */ /* 0x000fcc000f8efc3f */
[----:B------:R-:W-:-:S05]  /*e020*/  IMAD.U32 R2, RZ, RZ, UR4 ;  /* 0x00000004ff027e24 */ /* 0x000fca000f8e00ff */
[----:B------:R-:W-:-:S13]  /*e030*/  ISETP.NE.AND P2, PT, R2, 0x3, PT ;  /* 0x000000030200780c */ /* 0x000fda0003f45270 */
[----:B------:R-:W-:Y:S05]  /*e040*/  @!P2 BRA `(.L_x_14087) ;  /* 0x000000000004a947 */ /* 0x000fea0003800000 */
[----:B------:R-:W-:Y:S01]  /*e050*/  BPT.TRAP 0x1 ;  /* 0x000000040000795c */ /* 0x000fe20000300000 */
.L_x_14087:
[----:B------:R-:W-:Y:S01]  /*e060*/  IADD3 R9, R7, 0x16840, RZ ;  /* 0x0001684007097810 */ /* 0x000fe20007ffe0ff */
[----:B------:R-:W-:Y:S01]  /*e070*/  VIADD R2, R0, 0x1 ;  /* 0x0000000100027836 */ /* 0x000fe20000000000 */
[----:B------:R-:W-:-:S03]  /*e080*/  SHF.L.U32 R5, R3, 0x1f, RZ ;  /* 0x0000001f03057819 */ /* 0x000fc600000006ff */
[----:B------:R-:W-:Y:S01]  /*e090*/  IMAD R6, R0, 0x8, R9 ;  /* 0x0000000800067824 */ /* 0x000fe200078e0209 */
[----:B------:R-:W-:-:S03]  /*e0a0*/  ISETP.NE.AND P1, PT, R2, 0x2, PT ;  /* 0x000000020200780c */ /* 0x000fc60003f25270 */
[----:B------:R-:W2:Y:S01]  /*e0b0*/  SYNCS.PHASECHK.TRANS64.TRYWAIT P0, [R6+URZ], R5 ;  /* 0x00000005060075a7 */ /* 0x000ea2000800017f */
[----:B0-----:R-:W-:Y:S02]  /*e0c0*/  SEL R4, RZ, 0x1, P1 ;  /* 0x00000001ff047807 */ /* 0x001fe40000800000 */
[----:B------:R-:W-:Y:S02]  /*e0d0*/  SEL R8, R2, RZ, P1 ;  /* 0x000000ff02087207 */ /* 0x000fe40000800000 */
[----:B------:R-:W-:-:S03]  /*e0e0*/  LOP3.LUT R2, R3, R4, RZ, 0x3c, !PT ;  /* 0x0000000403027212 */ /* 0x000fc600078e3cff */
[----:B------:R-:W-:Y:S01]  /*e0f0*/  IMAD R3, R8, 0x8, R9 ;  /* 0x0000000808037824 */ /* 0x000fe200078e0209 */
[----:B------:R-:W-:Y:S01]  /*e100*/  SHF.L.U32 R2, R2, 0x1f, RZ ;  /* 0x0000001f02027819 */ /* 0x000fe200000006ff */
[----:B--2---:R-:W-:Y:S06]  /*e110*/  @!P0 BRA `(.L_x_14088) ;  /* 0x0000001400ec8947 */ /* 0x004fec0003800000 */
.L_x_14140:
[----:B------:R-:W2:Y:S02]  /*e120*/  SYNCS.PHASECHK.TRANS64.TRYWAIT P0, [R3+URZ], R2 ;  /* 0x00000002030075a7 */ /* 0x000ea4000800017f */
[----:B--2---:R-:W-:Y:S05]  /*e130*/  @!P0 BRA `(.L_x_14089) ;  /* 0x0000001400f88947 */ /* 0x004fea0003800000 */
.L_x_14141:
[----:B------:R-:W-:Y:S05]  /*e140*/  @!P2 BRA `(.L_x_14090) ;  /* 0x000000000004a947 */ /* 0x000fea0003800000 */
[----:B------:R-:W-:Y:S01]  /*e150*/  BPT.TRAP 0x1 ;  /* 0x000000040000795c */ /* 0x000fe20000300000 */
.L_x_14090:
[----:B--2---:R-:W-:-:S05]  /*e160*/  VIADD R3, R7, 0x16860 ;  /* 0x0001686007037836 */ /* 0x004fca0000000000 */
[----:B------:R-:W-:-:S04]  /*e170*/  LEA R0, R0, R3, 0x3 ;  /* 0x0000000300007211 */ /* 0x000fc800078e18ff */
[----:B------:R-:W2:Y:S02]  /*e180*/  SYNCS.PHASECHK.TRANS64.TRYWAIT P0, [R0+URZ], R5 ;  /* 0x00000005000075a7 */ /* 0x000ea4000800017f */
[----:B--2---:R-:W-:Y:S05]  /*e190*/  @!P0 BRA `(.L_x_14091) ;  /* 0x0000001400f48947 */ /* 0x004fea0003800000 */
.L_x_14142:
[----:B------:R-:W-:-:S07]  /*e1a0*/  IMAD R3, R8, 0x8, R3 ;  /* 0x0000000808037824 */ /* 0x000fce00078e0203 */
.L_x_14092:
[----:B---3--:R3:W4:Y:S02]  /*e1b0*/  SYNCS.PHASECHK.TRANS64.TRYWAIT P0, [R3+URZ], R2 ;  /* 0x00000002030075a7 */ /* 0x008724000800017f */
[----:B----4-:R-:W-:Y:S05]  /*e1c0*/  @!P0 NANOSLEEP.SYNCS 0x989680 ;  /* 0x009896800000895d */ /* 0x010fea0003900000 */
[----:B------:R-:W4:Y:S02]  /*e1d0*/  @!P0 SYNCS.PHASECHK.TRANS64 P0, [R3+URZ], R2 ;  /* 0x00000002030085a7 */ /* 0x000f24000800007f */
[----:B----4-:R-:W-:Y:S05]  /*e1e0*/  @!P0 BRA `(.L_x_14092) ;  /* 0xfffffffc00f08947 */ /* 0x010fea000383ffff */
.L_x_13984:
[----:B------:R-:W-:Y:S05]  /*e1f0*/  BSYNC B6 ;  /* 0x0000000000067941 */ /* 0x000fea0003800000 */
.L_x_13981:
[----:B------:R-:W-:Y:S05]  /*e200*/  EXIT ;  /* 0x000000000000794d */ /* 0x000fea0003800000 */
.L_x_13988:
[----:B0-----:R-:W-:-:S04]  /*e210*/  IMAD.U32 R3, RZ, RZ, UR39 ;  /* 0x00000027ff037e24 */ /* 0x001fc8000f8e00ff */
[----:B------:R0:W1:Y:S03]  /*e220*/  SYNCS.PHASECHK.TRANS64.TRYWAIT P0, [R3+URZ+0x16800], R0 ;  /* 0x01680000030075a7 */ /* 0x000066000800017f */
[----:B-1----:R-:W-:Y:S05]  /*e230*/  @!P0 NANOSLEEP.SYNCS 0x989680 ;  /* 0x009896800000895d */ /* 0x002fea0003900000 */
[----:B------:R-:W1:Y:S02]  /*e240*/  @!P0 SYNCS.PHASECHK.TRANS64 P0, [R3+URZ+0x16800], R0 ;  /* 0x01680000030085a7 */ /* 0x000e64000800007f */
[----:B-1----:R-:W-:Y:S05]  /*e250*/  @!P0 BRA `(.L_x_13988) ;  /* 0xfffffffc00ec8947 */ /* 0x002fea000383ffff */
[----:B------:R-:W-:Y:S05]  /*e260*/  BRA `(.L_x_14093) ;  /* 0xffffff3000347947 */ /* 0x000fea000383ffff */
.L_x_13992:
[----:B-1----:R-:W-:-:S04]  /*e270*/  IMAD.U32 R3, RZ, RZ, UR39 ;  /* 0x00000027ff037e24 */ /* 0x002fc8000f8e00ff */
[----:B------:R1:W2:Y:S03]  /*e280*/  SYNCS.PHASECHK.TRANS64.TRYWAIT P2, [R3+URZ+0x16830], R0 ;  /* 0x01683000030075a7 */ /* 0x0002a6000804017f */
[----:B--2---:R-:W-:Y:S05]  /*e290*/  @!P2 NANOSLEEP.SYNCS 0x989680 ;  /* 0x009896800000a95d */ /* 0x004fea0003900000 */
[----:B------:R-:W2:Y:S02]  /*e2a0*/  @!P2 SYNCS.PHASECHK.TRANS64 P2, [R3+URZ+0x16830], R0 ;  /* 0x016830000300a5a7 */ /* 0x000ea4000804007f */
[----:B--2---:R-:W-:Y:S05]  /*e2b0*/  @!P2 BRA `(.L_x_13992) ;  /* 0xfffffffc00eca947 */ /* 0x004fea000383ffff */
[----:B------:R-:W-:Y:S05]  /*e2c0*/  BRA `(.L_x_13991) ;  /* 0xffffff3000547947 */ /* 0x000fea000383ffff */
.L_x_13997:
[----:B-1----:R-:W-:-:S04]  /*e2d0*/  IMAD.U32 R11, RZ, RZ, UR10 ;  /* 0x0000000aff0b7e24 */ /* 0x002fc8000f8e00ff */
[----:B------:R1:W2:Y:S03]  /*e2e0*/  SYNCS.PHASECHK.TRANS64.TRYWAIT P3, [R11+URZ+0x16830], R10 ;  /* 0x0168300a0b0075a7 */ /* 0x0002a6000806017f */
[----:B--2---:R-:W-:Y:S05]  /*e2f0*/  @!P3 NANOSLEEP.SYNCS 0x989680 ;  /* 0x009896800000b95d */ /* 0x004fea0003900000 */
[----:B------:R-:W2:Y:S02]  /*e300*/  @!P3 SYNCS.PHASECHK.TRANS64 P3, [R11+URZ+0x16830], R10 ;  /* 0x0168300a0b00b5a7 */ /* 0x000ea4000806007f */
[----:B--2---:R-:W-:Y:S05]  /*e310*/  @!P3 BRA `(.L_x_13997) ;  /* 0xfffffffc00ecb947 */ /* 0x004fea000383ffff */
[----:B------:R-:W-:Y:S05]  /*e320*/  BRA `(.L_x_13994) ;  /* 0xffffff5c00447947 */ /* 0x000fea000383ffff */
.L_x_14001:
[----:B-1----:R-:W-:-:S04]  /*e330*/  MOV R11, UR10 ;  /* 0x0000000a000b7c02 */ /* 0x002fc80008000f00 */
[----:B------:R1:W2:Y:S03]  /*e340*/  SYNCS.PHASECHK.TRANS64.TRYWAIT P3, [R11+URZ+0x16850], R10 ;  /* 0x0168500a0b0075a7 */ /* 0x0002a6000806017f */
[----:B--2---:R-:W-:Y:S05]  /*e350*/  @!P3 NANOSLEEP.SYNCS 0x989680 ;  /* 0x009896800000b95d */ /* 0x004fea0003900000 */
[----:B------:R-:W2:Y:S02]  /*e360*/  @!P3 SYNCS.PHASECHK.TRANS64 P3, [R11+URZ+0x16850], R10 ;  /* 0x0168500a0b00b5a7 */ /* 0x000ea4000806007f */
[----:B--2---:R-:W-:Y:S05]  /*e370*/  @!P3 BRA `(.L_x_14001) ;  /* 0xfffffffc00ecb947 */ /* 0x004fea000383ffff */
[----:B------:R-:W-:Y:S05]  /*e380*/  BRA `(.L_x_13998) ;  /* 0xffffff5c00bc7947 */ /* 0x000fea000383ffff */
.L_x_14007:
[----:B-1----:R-:W-:-:S04]  /*e390*/  IMAD.U32 R10, RZ, RZ, UR10 ;  /* 0x0000000aff0a7e24 */ /* 0x002fc8000f8e00ff */
[----:B------:R1:W2:Y:S03]  /*e3a0*/  SYNCS.PHASECHK.TRANS64.TRYWAIT P2, [R10+URZ+0x16830], R9 ;  /* 0x016830090a0075a7 */ /* 0x0002a6000804017f */
[----:B--2---:R-:W-:Y:S05]  /*e3b0*/  @!P2 NANOSLEEP.SYNCS 0x989680 ;  /* 0x009896800000a95d */ /* 0x004fea0003900000 */
[----:B------:R-:W2:Y:S02]  /*e3c0*/  @!P2 SYNCS.PHASECHK.TRANS64 P2, [R10+URZ+0x16830], R9 ;  /* 0x016830090a00a5a7 */ /* 0x000ea4000804007f */
[----:B--2---:R-:W-:Y:S05]  /*e3d0*/  @!P2 BRA `(.L_x_14007) ;  /* 0xfffffffc00eca947 */ /* 0x004fea000383ffff */
[----:B------:R-:W-:Y:S05]  /*e3e0*/  BRA `(.L_x_14004) ;  /* 0xffffff8800bc7947 */ /* 0x000fea000383ffff */
.L_x_14011:
[----:B-1----:R-:W-:-:S04]  /*e3f0*/  IMAD.U32 R10, RZ, RZ, UR10 ;  /* 0x0000000aff0a7e24 */ /* 0x002fc8000f8e00ff */
[----:B------:R1:W2:Y:S03]  /*e400*/  SYNCS.PHASECHK.TRANS64.TRYWAIT P2, [R10+URZ+0x16850], R9 ;  /* 0x016850090a0075a7 */ /* 0x0002a6000804017f */
[----:B--2---:R-:W-:Y:S05]  /*e410*/  @!P2 NANOSLEEP.SYNCS 0x989680 ;  /* 0x009896800000a95d */ /* 0x004fea0003900000 */
[----:B------:R-:W2:Y:S02]  /*e420*/  @!P2 SYNCS.PHASECHK.TRANS64 P2, [R10+URZ+0x16850], R9 ;  /* 0x016850090a00a5a7 */ /* 0x000ea4000804007f */
[----:B--2---:R-:W-:Y:S05]  /*e430*/  @!P2 BRA `(.L_x_14011) ;  /* 0xfffffffc00eca947 */ /* 0x004fea000383ffff */
[----:B------:R-:W-:Y:S05]  /*e440*/  BRA `(.L_x_14008) ;  /* 0xffffff8c00307947 */ /* 0x000fea000383ffff */
.L_x_14016:
[----:B-1----:R-:W-:-:S04]  /*e450*/  IMAD.U32 R5, RZ, RZ, UR7 ;  /* 0x00000007ff057e24 */ /* 0x002fc8000f8e00ff */
[----:B------:R1:W2:Y:S03]  /*e460*/  SYNCS.PHASECHK.TRANS64.TRYWAIT P0, [R5+URZ+0x16850], R4 ;  /* 0x01685004050075a7 */ /* 0x0002a6000800017f */
[----:B--2---:R-:W-:Y:S05]  /*e470*/  @!P0 NANOSLEEP.SYNCS 0x989680 ;  /* 0x009896800000895d */ /* 0x004fea0003900000 */
[----:B------:R-:W2:Y:S02]  /*e480*/  @!P0 SYNCS.PHASECHK.TRANS64 P0, [R5+URZ+0x16850], R4 ;  /* 0x01685004050085a7 */ /* 0x000ea4000800007f */
[----:B--2---:R-:W-:Y:S05]  /*e490*/  @!P0 BRA `(.L_x_14016) ;  /* 0xfffffffc00ec8947 */ /* 0x004fea000383ffff */
[----:B------:R-:W-:Y:S05]  /*e4a0*/  BRA `(.L_x_14015) ;  /* 0xffffffac00847947 */ /* 0x000fea000383ffff */
.L_x_14027:
[----:B------:R-:W-:Y:S01]  /*e4b0*/  IMAD.MOV.U32 R13, RZ, RZ, R16 ;  /* 0x000000ffff0d7224 */ /* 0x000fe200078e0010 */
[----:B------:R-:W-:Y:S01]  /*e4c0*/  MOV R12, RZ ;  /* 0x000000ff000c7202 */ /* 0x000fe20000000f00 */
[----:B------:R-:W-:Y:S02]  /*e4d0*/  IMAD.MOV.U32 R11, RZ, RZ, 0x1f ;  /* 0x0000001fff0b7424 */ /* 0x000fe400078e00ff */
[----:B------:R-:W-:-:S07]  /*e4e0*/  IMAD.MOV.U32 R15, RZ, RZ, -0x1 ;  /* 0xffffffffff0f7424 */ /* 0x000fce00078e00ff */
[----:B------:R-:W-:Y:S05]  /*e4f0*/  WARPSYNC.COLLECTIVE R15, `(.L_x_14094) ;  /* 0x000000000f087348 */ /* 0x000fea0003c00000 */
[----:B------:R0:W1:Y:S02]  /*e500*/  SHFL.IDX P6, R14, R13, R12, R11 ;  /* 0x0000000c0d0e7389 */ /* 0x00006400000c000b */
[----:B01----:R-:W-:Y:S01]  /*e510*/  ENDCOLLECTIVE ;  /* 0x000000000000791b */ /* 0x003fe20003800000 */
.L_x_14094:
[----:B------:R-:W-:Y:S05]  /*e520*/  BRA `(.L_x_14095) ;  /* 0xffffffd000c07947 */ /* 0x000fea000383ffff */
.L_x_14029:
[----:B------:R-:W-:Y:S01]  /*e530*/  BSSY B0, `(.L_x_14096) ;  /* 0x0000006000007945 */ /* 0x000fe20003800000 */
[----:B------:R-:W-:-:S07]  /*e540*/  IMAD.MOV.U32 R15, RZ, RZ, -0x1 ;  /* 0xffffffffff0f7424 */ /* 0x000fce00078e00ff */
[----:B0-----:R-:W-:Y:S05]  /*e550*/  WARPSYNC.COLLECTIVE R15, `(.L_x_14097) ;  /* 0x000000000f0c7348 */ /* 0x001fea0003c00000 */
[----:B------:R-:W-:Y:S02]  /*e560*/  ELECT P6, UR62, PT ;  /* 0x00000000003e782f */ /* 0x000fe400038c0000 */
[----:B------:R-:W-:Y:S01]  /*e570*/  MOV R14, UR62 ;  /* 0x0000003e000e7c02 */ /* 0x000fe20008000f00 */
[----:B0-----:R-:W-:Y:S10]  /*e580*/  ENDCOLLECTIVE ;  /* 0x000000000000791b */ /* 0x001ff40003800000 */
.L_x_14097:
[----:B------:R-:W-:Y:S05]  /*e590*/  BSYNC B0 ;  /* 0x0000000000007941 */ /* 0x000fea0003800000 */
.L_x_14096:
[----:B------:R-:W-:Y:S05]  /*e5a0*/  BRA `(.L_x_14098) ;  /* 0xffffffd000bc7947 */ /* 0x000fea000383ffff */
.L_x_14031:
[----:B--2---:R-:W-:-:S04]  /*e5b0*/  IMAD.U32 R3, RZ, RZ, UR38 ;  /* 0x00000026ff037e24 */ /* 0x004fc8000f8e00ff */
[----:B------:R2:W3:Y:S03]  /*e5c0*/  SYNCS.PHASECHK.TRANS64.TRYWAIT P0, [R3+URZ+0x16840], R0 ;  /* 0x01684000030075a7 */ /* 0x0004e6000800017f */
[----:B---3--:R-:W-:Y:S05]  /*e5d0*/  @!P0 NANOSLEEP.SYNCS 0x989680 ;  /* 0x009896800000895d */ /* 0x008fea0003900000 */
[----:B------:R-:W3:Y:S02]  /*e5e0*/  @!P0 SYNCS.PHASECHK.TRANS64 P0, [R3+URZ+0x16840], R0 ;  /* 0x01684000030085a7 */ /* 0x000ee4000800007f */
[----:B---3--:R-:W-:Y:S05]  /*e5f0*/  @!P0 BRA `(.L_x_14031) ;  /* 0xfffffffc00ec8947 */ /* 0x008fea000383ffff */
[----:B------:R-:W-:Y:S05]  /*e600*/  BRA `(.L_x_14099) ;  /* 0xffffffd4000c7947 */ /* 0x000fea000383ffff */
.L_x_14034:
[----:B------:R-:W-:Y:S01]  /*e610*/  IMAD R9, R9, 0xc0, R12 ;  /* 0x000000c009097824 */ /* 0x000fe200078e020c */
[----:B------:R-:W-:Y:S01]  /*e620*/  MOV R13, R7 ;  /* 0x00000007000d7202 */ /* 0x000fe20000000f00 */
[----:B------:R-:W-:Y:S02]  /*e630*/  IMAD.MOV.U32 R12, RZ, RZ, RZ ;  /* 0x000000ffff0c7224 */ /* 0x000fe400078e00ff */
[----:B------:R-:W-:Y:S02]  /*e640*/  IMAD.MOV.U32 R11, RZ, RZ, 0x181f ;  /* 0x0000181fff0b7424 */ /* 0x000fe400078e00ff */
[----:B------:R-:W-:Y:S02]  /*e650*/  IMAD.MOV.U32 R15, RZ, RZ, -0x1 ;  /* 0xffffffffff0f7424 */ /* 0x000fe400078e00ff */
[----:B------:R-:W-:-:S07]  /*e660*/  VIADD R21, R9, 0x10 ;  /* 0x0000001009157836 */ /* 0x000fce0000000000 */
[----:B0-----:R-:W-:Y:S05]  /*e670*/  WARPSYNC.COLLECTIVE R15, `(.L_x_14100) ;  /* 0x000000000f087348 */ /* 0x001fea0003c00000 */
[----:B------:R1:W2:Y:S02]  /*e680*/  SHFL.IDX P6, R14, R13, R12, R11 ;  /* 0x0000000c0d0e7389 */ /* 0x0002a400000c000b */
[----:B012---:R-:W-:Y:S01]  /*e690*/  ENDCOLLECTIVE ;  /* 0x000000000000791b */ /* 0x007fe20003800000 */
.L_x_14100:
[----:B------:R-:W-:Y:S01]  /*e6a0*/  MOV R13, R8 ;  /* 0x00000008000d7202 */ /* 0x000fe20000000f00 */
[----:B------:R-:W-:-:S07]  /*e6b0*/  IMAD.MOV.U32 R4, RZ, RZ, R14 ;  /* 0x000000ffff047224 */ /* 0x000fce00078e000e */
[----:B------:R-:W-:Y:S05]  /*e6c0*/  WARPSYNC.COLLECTIVE R15, `(.L_x_14101) ;  /* 0x000000000f087348 */ /* 0x000fea0003c00000 */
[----:B------:R0:W1:Y:S02]  /*e6d0*/  SHFL.IDX P6, R14, R13, R12, R11 ;  /* 0x0000000c0d0e7389 */ /* 0x00006400000c000b */
[----:B01----:R-:W-:Y:S01]  /*e6e0*/  ENDCOLLECTIVE ;  /* 0x000000000000791b */ /* 0x003fe20003800000 */
.L_x_14101:
[----:B------:R-:W-:Y:S02]  /*e6f0*/  ULDC UR4, c[0x0][0x288] ;  /* 0x0000a20000047ab9 */ /* 0x000fe40000000800 */
[----:B------:R-:W-:-:S05]  /*e700*/  IMAD R0, R0, UR4, RZ ;  /* 0x0000000400007c24 */ /* 0x000fca000f8e02ff */
[----:B------:R-:W-:Y:S01]  /*e710*/  ISETP.GE.AND P1, PT, R9, R0, PT ;  /* 0x000000000900720c */ /* 0x000fe20003f26270 */
[----:B------:R-:W-:Y:S01]  /*e720*/  IMAD.MOV.U32 R13, RZ, RZ, R7 ;  /* 0x000000ffff0d7224 */ /* 0x000fe200078e0007 */
[----:B------:R-:W-:-:S11]  /*e730*/  MOV R12, 0x1 ;  /* 0x00000001000c7802 */ /* 0x000fd60000000f00 */
[----:B------:R-:W-:Y:S02]  /*e740*/  @!P1 LEA R29, R10, UR38, 0x1 ;  /* 0x000000260a1d9c11 */ /* 0x000fe4000f8e08ff */
[----:B------:R-:W-:-:S05]  /*e750*/  @!P1 LEA R14, P2, R20, R14, 0x1 ;  /* 0x0000000e140e9211 */ /* 0x000fca00078408ff */
[----:B------:R-:W-:Y:S02]  /*e760*/  @!P1 IMAD.X R5, RZ, RZ, R4, P2 ;  /* 0x000000ffff059224 */ /* 0x000fe400010e0604 */
[----:B------:R-:W-:-:S07]  /*e770*/  @!P1 IMAD.MOV.U32 R4, RZ, RZ, R14 ;  /* 0x000000ffff049224 */ /* 0x000fce00078e000e */
[----:B------:R-:W-:Y:S05]  /*e780*/  WARPSYNC.COLLECTIVE R15, `(.L_x_14102) ;  /* 0x000000000f087348 */ /* 0x000fea0003c00000 */
[----:B------:R0:W1:Y:S02]  /*e790*/  SHFL.IDX P6, R14, R13, R12, R11 ;  /* 0x0000000c0d0e7389 */ /* 0x00006400000c000b */
[----:B01----:R-:W-:Y:S01]  /*e7a0*/  ENDCOLLECTIVE ;  /* 0x000000000000791b */ /* 0x003fe20003800000 */
.L_x_14102:
[----:B------:R-:W-:Y:S01]  /*e7b0*/  @!PT LDS RZ, [RZ] ;  /* 0x00000000fffff984 */ /* 0x000fe20000000800 */
[----:B------:R-:W-:Y:S01]  /*e7c0*/  @!PT LDS RZ, [RZ] ;  /* 0x00000000fffff984 */ /* 0x000fe20000000800 */
[----:B------:R-:W-:Y:S01]  /*e7d0*/  @!PT LDS RZ, [RZ] ;  /* 0x00000000fffff984 */ /* 0x000fe20000000800 */
[----:B------:R0:W-:Y:S01]  /*e7e0*/  @!P1 LDGSTS.E.BYPASS.LTC128B.128 [R29+0x8400], desc[UR46][R4.64], !P0 ;  /* 0x08400000041d9fae */ /* 0x0001e2000c101d6e */
[----:B------:R-:W-:Y:S01]  /*e7f0*/  ISETP.GE.AND P1, PT, R21, R0, PT ;  /* 0x000000001500720c */ /* 0x000fe20003f26270 */
[----:B------:R-:W-:-:S05]  /*e800*/  VIADD R21, R9, 0x20 ;  /* 0x0000002009157836 */ /* 0x000fca0000000000 */
[----:B------:R-:W-:Y:S01]  /*e810*/  ISETP.GE.AND P2, PT, R21, R0, PT ;  /* 0x000000001500720c */ /* 0x000fe20003f46270 */
[----:B------:R-:W-:-:S06]  /*e820*/  IMAD.MOV.U32 R13, RZ, RZ, R8 ;  /* 0x000000ffff0d7224 */ /* 0x000fcc00078e0008 */
[----:B0-----:R-:W-:Y:S01]  /*e830*/  @!P1 LEA R29, R10, UR38, 0x1 ;  /* 0x000000260a1d9c11 */ /* 0x001fe2000f8e08ff */
[----:B------:R-:W-:-:S07]  /*e840*/  IMAD.MOV.U32 R22, RZ, RZ, R14 ;  /* 0x000000ffff167224 */ /* 0x000fce00078e000e */
[----:B------:R-:W-:Y:S05]  /*e850*/  WARPSYNC.COLLECTIVE R15, `(.L_x_14103) ;  /* 0x000000000f087348 */ /* 0x000fea0003c00000 */
[----:B------:R0:W1:Y:S02]  /*e860*/  SHFL.IDX P6, R14, R13, R12, R11 ;  /* 0x0000000c0d0e7389 */ /* 0x00006400000c000b */
[----:B01----:R-:W-:Y:S01]  /*e870*/  ENDCOLLECTIVE ;  /* 0x000000000000791b */ /* 0x003fe20003800000 */
.L_x_14103:
[----:B------:R-:W-:Y:S01]  /*e880*/  MOV R13, R7 ;  /* 0x00000007000d7202 */ /* 0x000fe20000000f00 */
[----:B------:R-:W-:Y:S01]  /*e890*/  IMAD.MOV.U32 R12, RZ, RZ, 0x2 ;  /* 0x00000002ff0c7424 */ /* 0x000fe200078e00ff */
[----:B------:R-:W-:-:S13]  /*e8a0*/  @!P1 LEA R4, P3, R20, R14, 0x1 ;  /* 0x0000000e14049211 */ /* 0x000fda00078608ff */
[----:B------:R-:W-:Y:S05]  /*e8b0*/  WARPSYNC.COLLECTIVE R15, `(.L_x_14104) ;  /* 0x000000000f087348 */ /* 0x000fea0003c00000 */
[----:B------:R0:W1:Y:S02]  /*e8c0*/  SHFL.IDX P6, R14, R13, R12, R11 ;  /* 0x0000000c0d0e7389 */ /* 0x00006400000c000b */
[----:B01----:R-:W-:Y:S01]  /*e8d0*/  ENDCOLLECTIVE ;  /* 0x000000000000791b */ /* 0x003fe20003800000 */
.L_x_14104:
        /* <DEDUP_REMOVED lines=10> */
.L_x_14105:
[----:B------:R-:W-:Y:S02]  /*e980*/  IMAD.MOV.U32 R13, RZ, RZ, R7 ;  /* 0x000000ffff0d7224 */ /* 0x000fe400078e0007 */
[----:B------:R-:W-:Y:S02]  /*e990*/  IMAD.MOV.U32 R12, RZ, RZ, 0x3 ;  /* 0x00000003ff0c7424 */ /* 0x000fe400078e00ff */
[----:B------:R-:W-:-:S07]  /*e9a0*/  IMAD.MOV.U32 R28, RZ, RZ, R14 ;  /* 0x000000ffff1c7224 */ /* 0x000fce00078e000e */
[----:B------:R-:W-:Y:S05]  /*e9b0*/  WARPSYNC.COLLECTIVE R15, `(.L_x_14106) ;  /* 0x000000000f087348 */ /* 0x000fea0003c00000 */
[----:B------:R0:W1:Y:S02]  /*e9c0*/  SHFL.IDX P6, R14, R13, R12, R11 ;  /* 0x0000000c0d0e7389 */ /* 0x00006400000c000b */
[----:B01----:R-:W-:Y:S01]  /*e9d0*/  ENDCOLLECTIVE ;  /* 0x000000000000791b */ /* 0x003fe20003800000 */
.L_x_14106:
[----:B------:R-:W-:Y:S02]  /*e9e0*/  @!P2 LEA R4, P1, R20, R28, 0x1 ;  /* 0x0000001c1404a211 */ /* 0x000fe400078208ff */
[----:B------:R-:W-:Y:S02]  /*e9f0*/  @!P2 LEA R28, R10, UR38, 0x1 ;  /* 0x000000260a1cac11 */ /* 0x000fe4000f8e08ff */
[----:B------:R-:W-:Y:S01]  /*ea00*/  @!P2 IADD3.X R5, RZ, R21, RZ, P1, !PT ;  /* 0x00000015ff05a210 */ /* 0x000fe20000ffe4ff */
[----:B------:R-:W-:-:S04]  /*ea10*/  VIADD R21, R9, 0x30 ;  /* 0x0000003009157836 */ /* 0x000fc80000000000 */
[----:B------:R-:W-:Y:S01]  /*ea20*/  @!PT LDS RZ, [RZ] ;  /* 0x00000000fffff984 */ /* 0x000fe20000000800 */
[----:B------:R-:W-:Y:S01]  /*ea30*/  @!PT LDS RZ, [RZ] ;  /* 0x00000000fffff984 */ /* 0x000fe20000000800 */
[----:B------:R-:W-:Y:S01]  /*ea40*/  @!PT LDS RZ, [RZ] ;  /* 0x00000000fffff984 */ /* 0x000fe20000000800 */
[----:B------:R0:W-:Y:S01]  /*ea50*/  @!P2 LDGSTS.E.BYPASS.LTC128B.128 [R28+0x9400], desc[UR46][R4.64], !P0 ;  /* 0x09400000041cafae */ /* 0x0001e2000c101d6e */
[----:B------:R-:W-:Y:S01]  /*ea60*/  ISETP.GE.AND P1, PT, R21, R0, PT ;  /* 0x000000001500720c */ /* 0x000fe20003f26270 */
[----:B------:R-:W-:Y:S01]  /*ea70*/  VIADD R21, R9, 0x40 ;  /* 0x0000004009157836 */ /* 0x000fe20000000000 */
[----:B------:R-:W-:-:S04]  /*ea80*/  MOV R13, R8 ;  /* 0x00000008000d7202 */ /* 0x000fc80000000f00 */
[----:B------:R-:W-:Y:S01]  /*ea90*/  ISETP.GE.AND P2, PT, R21, R0, PT ;  /* 0x000000001500720c */ /* 0x000fe20003f46270 */
[----:B------:R-:W-:-:S12]  /*eaa0*/  IMAD.MOV.U32 R22, RZ, RZ, R14 ;  /* 0x000000ffff167224 */ /* 0x000fd800078e000e */
[----:B0-----:R-:W-:Y:S05]  /*eab0*/  WARPSYNC.COLLECTIVE R15, `(.L_x_14107) ;  /* 0x000000000f087348 */ /* 0x001fea0003c00000 */
[----:B------:R1:W2:Y:S02]  /*eac0*/  SHFL.IDX P6, R14, R13, R12, R11 ;  /* 0x0000000c0d0e7389 */ /* 0x0002a400000c000b */
[----:B012---:R-:W-:Y:S01]  /*ead0*/  ENDCOLLECTIVE ;  /* 0x000000000000791b */ /* 0x007fe20003800000 */
.L_x_14107:
[----:B------:R-:W-:Y:S01]  /*eae0*/  @!P1 LEA R28, R10, UR38, 0x1 ;  /* 0x000000260a1c9c11 */ /* 0x000fe2000f8e08ff */
[----:B------:R-:W-:Y:S02]  /*eaf0*/  IMAD.MOV.U32 R13, RZ, RZ, R7 ;  /* 0x000000ffff0d7224 */ /* 0x000fe400078e0007 */
[----:B------:R-:W-:Y:S01]  /*eb00*/  IMAD.MOV.U32 R12, RZ, RZ, 0x4 ;  /* 0x00000004ff0c7424 */ /* 0x000fe200078e00ff */
[----:B------:R-:W-:-:S13]  /*eb10*/  @!P1 LEA R4, P3, R20, R14, 0x1 ;  /* 0x0000000e14049211 */ /* 0x000fda00078608ff */
[----:B------:R-:W-:Y:S05]  /*eb20*/  WARPSYNC.COLLECTIVE R15, `(.L_x_14108) ;  /* 0x000000000f087348 */ /* 0x000fea0003c00000 */
[----:B------:R0:W1:Y:S02]  /*eb30*/  SHFL.IDX P6, R14, R13, R12, R11 ;  /* 0x0000000c0d0e7389 */ /* 0x00006400000c000b */
[----:B01----:R-:W-:Y:S01]  /*eb40*/  ENDCOLLECTIVE ;  /* 0x000000000000791b */ /* 0x003fe20003800000 */
.L_x_14108:
[----:B------:R-:W-:-:S05]  /*eb50*/  @!P1 IMAD.X R5, RZ, RZ, R22, P3 ;  /* 0x000000ffff059224 */ /* 0x000fca00018e0616 */
        /* <DEDUP_REMOVED lines=9> */
.L_x_14109:
[----:B------:R-:W-:Y:S01]  /*ebf0*/  MOV R13, R7 ;  /* 0x00000007000d7202 */ /* 0x000fe20000000f00 */
[----:B------:R-:W-:Y:S02]  /*ec00*/  IMAD.MOV.U32 R12, RZ, RZ, 0x5 ;  /* 0x00000005ff0c7424 */ /* 0x000fe400078e00ff */
[----:B------:R-:W-:-:S07]  /*ec10*/  IMAD.MOV.U32 R29, RZ, RZ, R14 ;  /* 0x000000ffff1d7224 */ /* 0x000fce00078e000e */
[----:B------:R-:W-:Y:S05]  /*ec20*/  WARPSYNC.COLLECTIVE R15, `(.L_x_14110) ;  /* 0x000000000f087348 */ /* 0x000fea0003c00000 */
[----:B------:R0:W1:Y:S02]  /*ec30*/  SHFL.IDX P6, R14, R13, R12, R11 ;  /* 0x0000000c0d0e7389 */ /* 0x00006400000c000b */
[----:B01----:R-:W-:Y:S01]  /*ec40*/  ENDCOLLECTIVE ;  /* 0x000000000000791b */ /* 0x003fe20003800000 */
.L_x_14110:
[----:B------:R-:W-:Y:S01]  /*ec50*/  @!P2 LEA R4, P1, R20, R29, 0x1 ;  /* 0x0000001d1404a211 */ /* 0x000fe200078208ff */
[----:B------:R-:W-:-:S04]  /*ec60*/  VIADD R29, R9, 0x50 ;  /* 0x00000050091d7836 */ /* 0x000fc80000000000 */
[----:B------:R-:W-:Y:S01]  /*ec70*/  @!P2 IMAD.X R5, RZ, RZ, R21, P1 ;  /* 0x000000ffff05a224 */ /* 0x000fe200008e0615 */
[----:B------:R-:W-:Y:S02]  /*ec80*/  ISETP.GE.AND P1, PT, R29, R0, PT ;  /* 0x000000001d00720c */ /* 0x000fe40003f26270 */
[----:B------:R-:W-:Y:S01]  /*ec90*/  @!P2 LEA R21, R10, UR38, 0x1 ;  /* 0x000000260a15ac11 */ /* 0x000fe2000f8e08ff */
        /* <DEDUP_REMOVED lines=9> */
.L_x_14111:
[----:B------:R-:W-:-:S04]  /*ed30*/  IADD3 R21, R9, 0x60, RZ ;  /* 0x0000006009157810 */ /* 0x000fc80007ffe0ff */
[----:B------:R-:W-:Y:S01]  /*ed40*/  ISETP.GE.AND P2, PT, R21, R0, PT ;  /* 0x000000001500720c */ /* 0x000fe20003f46270 */
[----:B------:R-:W-:Y:S02]  /*ed50*/  IMAD.MOV.U32 R13, RZ, RZ, R7 ;  /* 0x000000ffff0d7224 */ /* 0x000fe400078e0007 */
[----:B------:R-:W-:-:S10]  /*ed60*/  IMAD.MOV.U32 R12, RZ, RZ, 0x6 ;  /* 0x00000006ff0c7424 */ /* 0x000fd400078e00ff */
[----:B------:R-:W-:Y:S02]  /*ed70*/  @!P2 LEA R28, R10, UR38, 0x1 ;  /* 0x000000260a1cac11 */ /* 0x000fe4000f8e08ff */
[----:B------:R-:W-:-:S13]  /*ed80*/  @!P1 LEA R4, P3, R20, R14, 0x1 ;  /* 0x0000000e14049211 */ /* 0x000fda00078608ff */
[----:B------:R-:W-:Y:S05]  /*ed90*/  WARPSYNC.COLLECTIVE R15, `(.L_x_14112) ;  /* 0x000000000f087348 */ /* 0x000fea0003c00000 */
[----:B------:R0:W1:Y:S02]  /*eda0*/  SHFL.IDX P6, R14, R13, R12, R11 ;  /* 0x0000000c0d0e7389 */ /* 0x00006400000c000b */
[----:B01----:R-:W-:Y:S01]  /*edb0*/  ENDCOLLECTIVE ;  /* 0x000000000000791b */ /* 0x003fe20003800000 */
.L_x_14112:
[----:B------:R-:W-:Y:S01]  /*edc0*/  @!P1 IMAD.X R5, RZ, RZ, R22, P3 ;  /* 0x000000ffff059224 */ /* 0x000fe200018e0616 */
[----:B------:R-:W-:-:S05]  /*edd0*/  @!P1 LEA R22, R10, UR38, 0x1 ;  /* 0x000000260a169c11 */ /* 0x000fca000f8e08ff */
        /* <DEDUP_REMOVED lines=9> */
.L_x_14113:
[----:B------:R-:W-:Y:S02]  /*ee70*/  IMAD.MOV.U32 R13, RZ, RZ, R7 ;  /* 0x000000ffff0d7224 */ /* 0x000fe400078e0007 */
[----:B------:R-:W-:Y:S01]  /*ee80*/  IMAD.MOV.U32 R12, RZ, RZ, 0x7 ;  /* 0x00000007ff0c7424 */ /* 0x000fe200078e00ff */
[----:B------:R-:W-:-:S07]  /*ee90*/  MOV R29, R14 ;  /* 0x0000000e001d7202 */ /* 0x000fce0000000f00 */
[----:B------:R-:W-:Y:S05]  /*eea0*/  WARPSYNC.COLLECTIVE R15, `(.L_x_14114) ;  /* 0x000000000f087348 */ /* 0x000fea0003c00000 */
[----:B------:R0:W1:Y:S02]  /*eeb0*/  SHFL.IDX P6, R14, R13, R12, R11 ;  /* 0x0000000c0d0e7389 */ /* 0x00006400000c000b */
[----:B01----:R-:W-:Y:S01]  /*eec0*/  ENDCOLLECTIVE ;  /* 0x000000000000791b */ /* 0x003fe20003800000 */
.L_x_14114:
[----:B------:R-:W-:-:S05]  /*eed0*/  @!P2 LEA R4, P1, R20, R29, 0x1 ;  /* 0x0000001d1404a211 */ /* 0x000fca00078208ff */
[----:B------:R-:W-:-:S05]  /*eee0*/  @!P2 IMAD.X R5, RZ, RZ, R21, P1 ;  /* 0x000000ffff05a224 */ /* 0x000fca00008e0615 */
[----:B------:R-:W-:Y:S01]  /*eef0*/  @!PT LDS RZ, [RZ] ;  /* 0x00000000fffff984 */ /* 0x000fe20000000800 */
[----:B------:R-:W-:Y:S01]  /*ef00*/  @!PT LDS RZ, [RZ] ;  /* 0x00000000fffff984 */ /* 0x000fe20000000800 */
[----:B------:R-:W-:Y:S01]  /*ef10*/  @!PT LDS RZ, [RZ] ;  /* 0x00000000fffff984 */ /* 0x000fe20000000800 */
[----:B------:R0:W-:Y:S01]  /*ef20*/  @!P2 LDGSTS.E.BYPASS.LTC128B.128 [R28+0xb400], desc[UR46][R4.64], !P0 ;  /* 0x0b400000041cafae */ /* 0x0001e2000c101d6e */
[----:B------:R-:W-:Y:S01]  /*ef30*/  MOV R13, R8 ;  /* 0x00000008000d7202 */ /* 0x000fe20000000f00 */
[----:B------:R-:W-:-:S07]  /*ef40*/  IMAD.MOV.U32 R7, RZ, RZ, R14 ;  /* 0x000000ffff077224 */ /* 0x000fce00078e000e */
[----:B0-----:R-:W-:Y:S05]  /*ef50*/  WARPSYNC.COLLECTIVE R15, `(.L_x_14115) ;  /* 0x000000000f087348 */ /* 0x001fea0003c00000 */
[----:B------:R1:W2:Y:S02]  /*ef60*/  SHFL.IDX P6, R14, R13, R12, R11 ;  /* 0x0000000c0d0e7389 */ /* 0x0002a400000c000b */
[----:B012---:R-:W-:Y:S01]  /*ef70*/  ENDCOLLECTIVE ;  /* 0x000000000000791b */ /* 0x007fe20003800000 */
.L_x_14115:
[----:B------:R-:W-:-:S05]  /*ef80*/  VIADD R5, R9, 0x70 ;  /* 0x0000007009057836 */ /* 0x000fca0000000000 */
[----:B------:R-:W-:Y:S01]  /*ef90*/  ISETP.GE.AND P1, PT, R5, R0, PT ;  /* 0x000000000500720c */ /* 0x000fe20003f26270 */
[----:B------:R-:W-:Y:S01]  /*efa0*/  IMAD.MOV.U32 R13, RZ, RZ, R3 ;  /* 0x000000ffff0d7224 */ /* 0x000fe200078e0003 */
[----:B------:R-:W-:-:S11]  /*efb0*/  MOV R12, RZ ;  /* 0x000000ff000c7202 */ /* 0x000fd60000000f00 */
[----:B------:R-:W-:Y:S02]  /*efc0*/  @!P1 LEA R22, R10, UR38, 0x1 ;  /* 0x000000260a169c11 */ /* 0x000fe4000f8e08ff */
[----:B------:R-:W-:-:S13]  /*efd0*/  @!P1 LEA R4, P3, R20, R14, 0x1 ;  /* 0x0000000e14049211 */ /* 0x000fda00078608ff */
[----:B------:R-:W-:Y:S05]  /*efe0*/  WARPSYNC.COLLECTIVE R15, `(.L_x_14116) ;  /* 0x000000000f087348 */ /* 0x000fea0003c00000 */
[----:B------:R0:W1:Y:S02]  /*eff0*/  SHFL.IDX P6, R14, R13, R12, R11 ;  /* 0x0000000c0d0e7389 */ /* 0x00006400000c000b */
[----:B01----:R-:W-:Y:S01]  /*f000*/  ENDCOLLECTIVE ;  /* 0x000000000000791b */ /* 0x003fe20003800000 */
.L_x_14116:
[----:B------:R-:W-:Y:S02]  /*f010*/  @!P1 IMAD.X R5, RZ, RZ, R7, P3 ;  /* 0x000000ffff059224 */ /* 0x000fe400018e0607 */
[----:B------:R-:W-:-:S03]  /*f020*/  VIADD R7, R9, 0x80 ;  /* 0x0000008009077836 */ /* 0x000fc60000000000 */
[----:B------:R-:W-:Y:S01]  /*f030*/  @!PT LDS RZ, [RZ] ;  /* 0x00000000fffff984 */ /* 0x000fe20000000800 */
[----:B------:R-:W-:Y:S01]  /*f040*/  @!PT LDS RZ, [RZ] ;  /* 0x00000000fffff984 */ /* 0x000fe20000000800 */
[----:B------:R-:W-:Y:S01]  /*f050*/  @!PT LDS RZ, [RZ] ;  /* 0x00000000fffff984 */ /* 0x000fe20000000800 */
[----:B------:R0:W-:Y:S02]  /*f060*/  @!P1 LDGSTS.E.BYPASS.LTC128B.128 [R22+0xbc00], desc[UR46][R4.64], !P0 ;  /* 0x0bc0000004169fae */ /* 0x0001e4000c101d6e */
[----:B------:R-:W-:Y:S02]  /*f070*/  ISETP.GE.AND P2, PT, R7, R0, PT ;  /* 0x000000000700720c */ /* 0x000fe40003f46270 */
[----:B------:R-:W-:Y:S01]  /*f080*/  IADD3 R7, R9, 0x90, RZ ;  /* 0x0000009009077810 */ /* 0x000fe20007ffe0ff */
[----:B------:R-:W-:Y:S02]  /*f090*/  IMAD.MOV.U32 R13, RZ, RZ, R6 ;  /* 0x000000ffff0d7224 */ /* 0x000fe400078e0006 */
[----:B------:R-:W-:-:S08]  /*f0a0*/  IMAD.MOV.U32 R21, RZ, RZ, R14 ;  /* 0x000000ffff157224 */ /* 0x000fd000078e000e */
[----:B0-----:R-:W-:Y:S05]  /*f0b0*/  WARPSYNC.COLLECTIVE R15, `(.L_x_14117) ;  /* 0x000000000f087348 */ /* 0x001fea0003c00000 */
[----:B------:R1:W2:Y:S02]  /*f0c0*/  SHFL.IDX P6, R14, R13, R12, R11 ;  /* 0x0000000c0d0e7389 */ /* 0x0002a400000c000b */
[----:B012---:R-:W-:Y:S01]  /*f0d0*/  ENDCOLLECTIVE ;  /* 0x000000000000791b */ /* 0x007fe20003800000 */
.L_x_14117:
[----:B------:R-:W-:Y:S02]  /*f0e0*/  IMAD.MOV.U32 R13, RZ, RZ, R3 ;  /* 0x000000ffff0d7224 */ /* 0x000fe400078e0003 */
[----:B------:R-:W-:Y:S02]  /*f0f0*/  IMAD.MOV.U32 R12, RZ, RZ, 0x1 ;  /* 0x00000001ff0c7424 */ /* 0x000fe400078e00ff */
[----:B------:R-:W-:-:S07]  /*f100*/  IMAD.MOV.U32 R29, RZ, RZ, R14 ;  /* 0x000000ffff1d7224 */ /* 0x000fce00078e000e */
[----:B------:R-:W-:Y:S05]  /*f110*/  WARPSYNC.COLLECTIVE R15, `(.L_x_14118) ;  /* 0x000000000f087348 */ /* 0x000fea0003c00000 */
[----:B------:R0:W1:Y:S02]  /*f120*/  SHFL.IDX P6, R14, R13, R12, R11 ;  /* 0x0000000c0d0e7389 */ /* 0x00006400000c000b */
[----:B01----:R-:W-:Y:S01]  /*f130*/  ENDCOLLECTIVE ;  /* 0x000000000000791b */ /* 0x003fe20003800000 */
.L_x_14118:
        /* <DEDUP_REMOVED lines=8> */
[----:B------:R-:W-:Y:S02]  /*f1c0*/  IMAD.MOV.U32 R13, RZ, RZ, R6 ;  /* 0x000000ffff0d7224 */ /* 0x000fe400078e0006 */
[----:B------:R-:W-:-:S06]  /*f1d0*/  IMAD.MOV.U32 R8, RZ, RZ, R14 ;  /* 0x000000ffff087224 */ /* 0x000fcc00078e000e */
[----:B0-----:R-:W-:-:S07]  /*f1e0*/  @!P1 LEA R29, R10, UR38, 0x1 ;  /* 0x000000260a1d9c11 */ /* 0x001fce000f8e08ff */
[----:B------:R-:W-:Y:S05]  /*f1f0*/  WARPSYNC.COLLECTIVE R15, `(.L_x_14119) ;  /* 0x000000000f087348 */ /* 0x000fea0003c00000 */
[----:B------:R0:W1:Y:S02]  /*f200*/  SHFL.IDX P6, R14, R13, R12, R11 ;  /* 0x0000000c0d0e7389 */ /* 0x00006400000c000b */
[----:B01----:R-:W-:Y:S01]  /*f210*/  ENDCOLLECTIVE ;  /* 0x000000000000791b */ /* 0x003fe20003800000 */
.L_x_14119:
[----:B------:R-:W-:Y:S02]  /*f220*/  IMAD.MOV.U32 R13, RZ, RZ, R3 ;  /* 0x000000ffff0d7224 */ /* 0x000fe400078e0003 */
[----:B------:R-:W-:Y:S01]  /*f230*/  IMAD.MOV.U32 R12, RZ, RZ, 0x2 ;  /* 0x00000002ff0c7424 */ /* 0x000fe200078e00ff */
[----:B------:R-:W-:-:S13]  /*f240*/  @!P1 LEA R4, P3, R20, R14, 0x1 ;  /* 0x0000000e14049211 */ /* 0x000fda00078608ff */
[----:B------:R-:W-:Y:S05]  /*f250*/  WARPSYNC.COLLECTIVE R15, `(.L_x_14120) ;  /* 0x000000000f087348 */ /* 0x000fea0003c00000 */
[----:B------:R0:W1:Y:S02]  /*f260*/  SHFL.IDX P6, R14, R13, R12, R11 ;  /* 0x0000000c0d0e7389 */ /* 0x00006400000c000b */
[----:B01----:R-:W-:Y:S01]  /*f270*/  ENDCOLLECTIVE ;  /* 0x000000000000791b */ /* 0x003fe20003800000 */
.L_x_14120:
[----:B------:R-:W-:-:S05]  /*f280*/  @!P1 IADD3.X R5, RZ, R8, RZ, P3, !PT ;  /* 0x00000008ff059210 */ /* 0x000fca0001ffe4ff */
[----:B------:R-:W-:Y:S01]  /*f290*/  @!PT LDS RZ, [RZ] ;  /* 0x00000000fffff984 */ /* 0x000fe20000000800 */
[----:B------:R-:W-:Y:S01]  /*f2a0*/  @!PT LDS RZ, [RZ] ;  /* 0x00000000fffff984 */ /* 0x000fe20000000800 */
[----:B------:R-:W-:Y:S01]  /*f2b0*/  @!PT LDS RZ, [RZ] ;  /* 0x00000000fffff984 */ /* 0x000fe20000000800 */
[----:B------:R0:W-:Y:S01]  /*f2c0*/  @!P1 LDGSTS.E.BYPASS.LTC128B.128 [R29+0xcc00], desc[UR46][R4.64], !P0 ;  /* 0x0cc00000041d9fae */ /* 0x0001e2000c101d6e */
[----:B------:R-:W-:Y:S02]  /*f2d0*/  IMAD.MOV.U32 R13, RZ, RZ, R6 ;  /* 0x000000ffff0d7224 */ /* 0x000fe400078e0006 */
[----:B0-----:R-:W-:Y:S02]  /*f2e0*/  VIADD R5, R9, 0xa0 ;  /* 0x000000a009057836 */ /* 0x001fe40000000000 */
[----:B------:R-:W-:-:S03]  /*f2f0*/  IMAD.MOV.U32 R7, RZ, RZ, R14 ;  /* 0x000000ffff077224 */ /* 0x000fc600078e000e */
[----:B------:R-:W-:-:S13]  /*f300*/  ISETP.GE.AND P2, PT, R5, R0, PT ;  /* 0x000000000500720c */ /* 0x000fda0003f46270 */
[----:B------:R-:W-:Y:S05]  /*f310*/  WARPSYNC.COLLECTIVE R15, `(.L_x_14121) ;  /* 0x000000000f087348 */ /* 0x000fea0003c00000 */
[----:B------:R0:W1:Y:S02]  /*f320*/  SHFL.IDX P6, R14, R13, R12, R11 ;  /* 0x0000000c0d0e7389 */ /* 0x00006400000c000b */
[----:B01----:R-:W-:Y:S01]  /*f330*/  ENDCOLLECTIVE ;  /* 0x000000000000791b */ /* 0x003fe20003800000 */
.L_x_14121:
[----:B------:R-:W-:Y:S02]  /*f340*/  IMAD.MOV.U32 R13, RZ, RZ, R3 ;  /* 0x000000ffff0d7224 */ /* 0x000fe400078e0003 */
[----:B------:R-:W-:Y:S01]  /*f350*/  IMAD.MOV.U32 R12, RZ, RZ, 0x3 ;  /* 0x00000003ff0c7424 */ /* 0x000fe200078e00ff */
[----:B------:R-:W-:-:S07]  /*f360*/  MOV R21, R14 ;  /* 0x0000000e00157202 */ /* 0x000fce0000000f00 */
[----:B------:R-:W-:Y:S05]  /*f370*/  WARPSYNC.COLLECTIVE R15, `(.L_x_14122) ;  /* 0x000000000f087348 */ /* 0x000fea0003c00000 */
[----:B------:R0:W1:Y:S02]  /*f380*/  SHFL.IDX P6, R14, R13, R12, R11 ;  /* 0x0000000c0d0e7389 */ /* 0x00006400000c000b */
[----:B01----:R-:W-:Y:S01]  /*f390*/  ENDCOLLECTIVE ;  /* 0x000000000000791b */ /* 0x003fe20003800000 */
.L_x_14122:
[----:B------:R-:W-:-:S05]  /*f3a0*/  @!P2 LEA R4, P1, R20, R21, 0x1 ;  /* 0x000000151404a211 */ /* 0x000fca00078208ff */
[----:B------:R-:W-:Y:S01]  /*f3b0*/  @!P2 IMAD.X R5, RZ, RZ, R7, P1 ;  /* 0x000000ffff05a224 */ /* 0x000fe200008e0607 */
        /* <DEDUP_REMOVED lines=10> */
.L_x_14123:
[----:B------:R-:W-:Y:S05]  /*f460*/  BRA `(.L_x_14124) ;  /* 0xffffffd000b87947 */ /* 0x000fea000383ffff */
.L_x_14035:
[----:B01----:R-:W-:-:S04]  /*f470*/  IMAD.U32 R5, RZ, RZ, UR38 ;  /* 0x00000026ff057e24 */ /* 0x003fc8000f8e00ff */
[----:B------:R0:W1:Y:S03]  /*f480*/  SYNCS.PHASECHK.TRANS64.TRYWAIT P0, [R5+URZ+0x16820], R0 ;  /* 0x01682000050075a7 */ /* 0x000066000800017f */
[----:B-1----:R-:W-:Y:S05]  /*f490*/  @!P0 NANOSLEEP.SYNCS 0x989680 ;  /* 0x009896800000895d */ /* 0x002fea0003900000 */
[----:B------:R-:W1:Y:S02]  /*f4a0*/  @!P0 SYNCS.PHASECHK.TRANS64 P0, [R5+URZ+0x16820], R0 ;  /* 0x01682000050085a7 */ /* 0x000e64000800007f */
[----:B-1----:R-:W-:Y:S05]  /*f4b0*/  @!P0 BRA `(.L_x_14035) ;  /* 0xfffffffc00ec8947 */ /* 0x002fea000383ffff */
[----:B------:R-:W-:Y:S05]  /*f4c0*/  BRA `(.L_x_14125) ;  /* 0xffffffd000f07947 */ /* 0x000fea000383ffff */
.L_x_14042:
[----:B0-----:R-:W-:-:S04]  /*f4d0*/  IMAD.U32 R5, RZ, RZ, UR38 ;  /* 0x00000026ff057e24 */ /* 0x001fc8000f8e00ff */
[----:B------:R0:W1:Y:S03]  /*f4e0*/  SYNCS.PHASECHK.TRANS64.TRYWAIT P0, [R5+URZ+0x16848], R12 ;  /* 0x0168480c050075a7 */ /* 0x000066000800017f */
[----:B-1----:R-:W-:Y:S05]  /*f4f0*/  @!P0 NANOSLEEP.SYNCS 0x989680 ;  /* 0x009896800000895d */ /* 0x002fea0003900000 */
[----:B------:R-:W1:Y:S02]  /*f500*/  @!P0 SYNCS.PHASECHK.TRANS64 P0, [R5+URZ+0x16848], R12 ;  /* 0x0168480c050085a7 */ /* 0x000e64000800007f */
[----:B-1----:R-:W-:Y:S05]  /*f510*/  @!P0 BRA `(.L_x_14042) ;  /* 0xfffffffc00ec8947 */ /* 0x002fea000383ffff */
[----:B------:R-:W-:Y:S05]  /*f520*/  BRA `(.L_x_14126) ;  /* 0xffffffd400c47947 */ /* 0x000fea000383ffff */
.L_x_14047:
[----:B0-----:R-:W-:-:S04]  /*f530*/  IMAD.U32 R5, RZ, RZ, UR38 ;  /* 0x00000026ff057e24 */ /* 0x001fc8000f8e00ff */
[----:B------:R0:W1:Y:S03]  /*f540*/  SYNCS.PHASECHK.TRANS64.TRYWAIT P0, [R5+URZ+0x16860], R12 ;  /* 0x0168600c050075a7 */ /* 0x000066000800017f */
[----:B-1----:R-:W-:Y:S05]  /*f550*/  @!P0 NANOSLEEP.SYNCS 0x989680 ;  /* 0x009896800000895d */ /* 0x002fea0003900000 */
[----:B------:R-:W1:Y:S02]  /*f560*/  @!P0 SYNCS.PHASECHK.TRANS64 P0, [R5+URZ+0x16860], R12 ;  /* 0x0168600c050085a7 */ /* 0x000e64000800007f */
[----:B-1----:R-:W-:Y:S05]  /*f570*/  @!P0 BRA `(.L_x_14047) ;  /* 0xfffffffc00ec8947 */ /* 0x002fea000383ffff */
[----:B------:R-:W-:Y:S05]  /*f580*/  BRA `(.L_x_14127) ;  /* 0xffffffd800247947 */ /* 0x000fea000383ffff */
.L_x_14055:
[----:B0-----:R-:W-:-:S04]  /*f590*/  MOV R5, UR38 ;  /* 0x0000002600057c02 */ /* 0x001fc80008000f00 */
[----:B------:R0:W1:Y:S03]  /*f5a0*/  SYNCS.PHASECHK.TRANS64.TRYWAIT P0, [R5+URZ+0x16840], R14 ;  /* 0x0168400e050075a7 */ /* 0x000066000800017f */
[----:B-1----:R-:W-:Y:S05]  /*f5b0*/  @!P0 NANOSLEEP.SYNCS 0x989680 ;  /* 0x009896800000895d */ /* 0x002fea0003900000 */
[----:B------:R-:W1:Y:S02]  /*f5c0*/  @!P0 SYNCS.PHASECHK.TRANS64 P0, [R5+URZ+0x16840], R14 ;  /* 0x0168400e050085a7 */ /* 0x000e64000800007f */
[----:B-1----:R-:W-:Y:S05]  /*f5d0*/  @!P0 BRA `(.L_x_14055) ;  /* 0xfffffffc00ec8947 */ /* 0x002fea000383ffff */
[----:B------:R-:W-:Y:S05]  /*f5e0*/  BRA `(.L_x_14128) ;  /* 0xffffffdc00087947 */ /* 0x000fea000383ffff */
.L_x_14060:
[----:B0-----:R-:W-:-:S04]  /*f5f0*/  IMAD.U32 R5, RZ, RZ, UR38 ;  /* 0x00000026ff057e24 */ /* 0x001fc8000f8e00ff */
[----:B------:R0:W1:Y:S03]  /*f600*/  SYNCS.PHASECHK.TRANS64.TRYWAIT P0, [R5+URZ+0x16868], R4 ;  /* 0x01686804050075a7 */ /* 0x000066000800017f */
[----:B-1----:R-:W-:Y:S05]  /*f610*/  @!P0 NANOSLEEP.SYNCS 0x989680 ;  /* 0x009896800000895d */ /* 0x002fea0003900000 */
[----:B------:R-:W1:Y:S02]  /*f620*/  @!P0 SYNCS.PHASECHK.TRANS64 P0, [R5+URZ+0x16868], R4 ;  /* 0x01686804050085a7 */ /* 0x000e64000800007f */
[----:B-1----:R-:W-:Y:S05]  /*f630*/  @!P0 BRA `(.L_x_14060) ;  /* 0xfffffffc00ec8947 */ /* 0x002fea000383ffff */
[----:B------:R-:W-:Y:S05]  /*f640*/  BRA `(.L_x_14129) ;  /* 0xffffffdc00707947 */ /* 0x000fea000383ffff */
.L_x_14068:
[----:B0-----:R-:W-:-:S04]  /*f650*/  IMAD.U32 R4, RZ, RZ, UR38 ;  /* 0x00000026ff047e24 */ /* 0x001fc8000f8e00ff */
[----:B------:R0:W1:Y:S03]  /*f660*/  SYNCS.PHASECHK.TRANS64.TRYWAIT P0, [R4+URZ+0x16848], R9 ;  /* 0x01684809040075a7 */ /* 0x000066000800017f */
[----:B-1----:R-:W-:Y:S05]  /*f670*/  @!P0 NANOSLEEP.SYNCS 0x989680 ;  /* 0x009896800000895d */ /* 0x002fea0003900000 */
[----:B------:R-:W1:Y:S02]  /*f680*/  @!P0 SYNCS.PHASECHK.TRANS64 P0, [R4+URZ+0x16848], R9 ;  /* 0x01684809040085a7 */ /* 0x000e64000800007f */
[----:B-1----:R-:W-:Y:S05]  /*f690*/  @!P0 BRA `(.L_x_14068) ;  /* 0xfffffffc00ec8947 */ /* 0x002fea000383ffff */
[----:B------:R-:W-:Y:S05]  /*f6a0*/  BRA `(.L_x_14130) ;  /* 0xffffffe000687947 */ /* 0x000fea000383ffff */
.L_x_14073:
[----:B0-----:R-:W-:-:S04]  /*f6b0*/  IMAD.U32 R4, RZ, RZ, UR38 ;  /* 0x00000026ff047e24 */ /* 0x001fc8000f8e00ff */
[----:B------:R0:W1:Y:S03]  /*f6c0*/  SYNCS.PHASECHK.TRANS64.TRYWAIT P0, [R4+URZ+0x16860], R9 ;  /* 0x01686009040075a7 */ /* 0x000066000800017f */
[----:B-1----:R-:W-:Y:S05]  /*f6d0*/  @!P0 NANOSLEEP.SYNCS 0x989680 ;  /* 0x009896800000895d */ /* 0x002fea0003900000 */
[----:B------:R-:W1:Y:S02]  /*f6e0*/  @!P0 SYNCS.PHASECHK.TRANS64 P0, [R4+URZ+0x16860], R9 ;  /* 0x01686009040085a7 */ /* 0x000e64000800007f */
[----:B-1----:R-:W-:Y:S05]  /*f6f0*/  @!P0 BRA `(.L_x_14073) ;  /* 0xfffffffc00ec8947 */ /* 0x002fea000383ffff */
[----:B------:R-:W-:Y:S05]  /*f700*/  BRA `(.L_x_14131) ;  /* 0xffffffe000cc7947 */ /* 0x000fea000383ffff */
.L_x_14080:
[----:B0-----:R0:W1:Y:S02]  /*f710*/  SYNCS.PHASECHK.TRANS64.TRYWAIT P0, [R4+URZ+0x16860], R3 ;  /* 0x01686003040075a7 */ /* 0x001064000800017f */
[----:B-1----:R-:W-:Y:S05]  /*f720*/  @!P0 NANOSLEEP.SYNCS 0x989680 ;  /* 0x009896800000895d */ /* 0x002fea0003900000 */
[----:B------:R-:W1:Y:S02]  /*f730*/  @!P0 SYNCS.PHASECHK.TRANS64 P0, [R4+URZ+0x16860], R3 ;  /* 0x01686003040085a7 */ /* 0x000e64000800007f */
[----:B-1----:R-:W-:Y:S05]  /*f740*/  @!P0 BRA `(.L_x_14080) ;  /* 0xfffffffc00f08947 */ /* 0x002fea000383ffff */
[----:B------:R-:W-:Y:S05]  /*f750*/  BRA `(.L_x_14132) ;  /* 0xffffffe4005c7947 */ /* 0x000fea000383ffff */
.L_x_14084:
[----:B0-----:R0:W1:Y:S02]  /*f760*/  SYNCS.PHASECHK.TRANS64.TRYWAIT P0, [R7+URZ+0x16820], R4 ;  /* 0x01682004070075a7 */ /* 0x001064000800017f */
[----:B-1----:R-:W-:Y:S05]  /*f770*/  @!P0 NANOSLEEP.SYNCS 0x989680 ;  /* 0x009896800000895d */ /* 0x002fea0003900000 */
[----:B------:R-:W1:Y:S02]  /*f780*/  @!P0 SYNCS.PHASECHK.TRANS64 P0, [R7+URZ+0x16820], R4 ;  /* 0x01682004070085a7 */ /* 0x000e64000800007f */
[----:B-1----:R-:W-:Y:S05]  /*f790*/  @!P0 BRA `(.L_x_14084) ;  /* 0xfffffffc00f08947 */ /* 0x002fea000383ffff */
[----:B------:R-:W-:Y:S05]  /*f7a0*/  BRA `(.L_x_14133) ;  /* 0xffffffe400f47947 */ /* 0x000fea000383ffff */
.L_x_14085:
[----:B------:R-:W-:Y:S01]  /*f7b0*/  BSSY B0, `(.L_x_14134) ;  /* 0x0000008000007945 */ /* 0x000fe20003800000 */
[----:B------:R-:W-:Y:S01]  /*f7c0*/  IMAD.MOV.U32 R13, RZ, RZ, R16 ;  /* 0x000000ffff0d7224 */ /* 0x000fe200078e0010 */
[----:B------:R-:W-:Y:S01]  /*f7d0*/  MOV R12, RZ ;  /* 0x000000ff000c7202 */ /* 0x000fe20000000f00 */
[----:B------:R-:W-:Y:S02]  /*f7e0*/  IMAD.MOV.U32 R11, RZ, RZ, 0x1f ;  /* 0x0000001fff0b7424 */ /* 0x000fe400078e00ff */
[----:B------:R-:W-:-:S07]  /*f7f0*/  IMAD.MOV.U32 R15, RZ, RZ, -0x1 ;  /* 0xffffffffff0f7424 */ /* 0x000fce00078e00ff */
[----:B0-----:R-:W-:Y:S05]  /*f800*/  WARPSYNC.COLLECTIVE R15, `(.L_x_14135) ;  /* 0x000000000f087348 */ /* 0x001fea0003c00000 */
[----:B------:R1:W2:Y:S02]  /*f810*/  SHFL.IDX P6, R14, R13, R12, R11 ;  /* 0x0000000c0d0e7389 */ /* 0x0002a400000c000b */
[----:B012---:R-:W-:Y:S01]  /*f820*/  ENDCOLLECTIVE ;  /* 0x000000000000791b */ /* 0x007fe20003800000 */
.L_x_14135:
[----:B------:R-:W-:Y:S05]  /*f830*/  BSYNC B0 ;  /* 0x0000000000007941 */ /* 0x000fea0003800000 */
.L_x_14134:
[----:B------:R-:W-:Y:S05]  /*f840*/  BRA `(.L_x_14136) ;  /* 0xffffffe400d87947 */ /* 0x000fea000383ffff */
.L_x_14086:
[----:B------:R-:W-:Y:S01]  /*f850*/  BSSY B0, `(.L_x_14137) ;  /* 0x0000006000007945 */ /* 0x000fe20003800000 */
[----:B------:R-:W-:-:S07]  /*f860*/  IMAD.MOV.U32 R15, RZ, RZ, -0x1 ;  /* 0xffffffffff0f7424 */ /* 0x000fce00078e00ff */
[----:B01----:R-:W-:Y:S05]  /*f870*/  WARPSYNC.COLLECTIVE R15, `(.L_x_14138) ;  /* 0x000000000f0c7348 */ /* 0x003fea0003c00000 */
[----:B------:R-:W-:Y:S02]  /*f880*/  ELECT P6, UR62, PT ;  /* 0x00000000003e782f */ /* 0x000fe400038c0000 */
[----:B------:R-:W-:Y:S01]  /*f890*/  MOV R14, UR62 ;  /* 0x0000003e000e7c02 */ /* 0x000fe20008000f00 */
[----:B01----:R-:W-:Y:S10]  /*f8a0*/  ENDCOLLECTIVE ;  /* 0x000000000000791b */ /* 0x003ff40003800000 */
.L_x_14138:
[----:B------:R-:W-:Y:S05]  /*f8b0*/  BSYNC B0 ;  /* 0x0000000000007941 */ /* 0x000fea0003800000 */
.L_x_14137:
[----:B------:R-:W-:Y:S05]  /*f8c0*/  BRA `(.L_x_14139) ;  /* 0xffffffe400cc7947 */ /* 0x000fea000383ffff */
.L_x_14088:
[----:B0-----:R0:W2:Y:S02]  /*f8d0*/  SYNCS.PHASECHK.TRANS64.TRYWAIT P0, [R6+URZ], R5 ;  /* 0x00000005060075a7 */ /* 0x0010a4000800017f */
[----:B--2---:R-:W-:Y:S05]  /*f8e0*/  @!P0 NANOSLEEP.SYNCS 0x989680 ;  /* 0x009896800000895d */ /* 0x004fea0003900000 */
[----:B------:R-:W2:Y:S02]  /*f8f0*/  @!P0 SYNCS.PHASECHK.TRANS64 P0, [R6+URZ], R5 ;  /* 0x00000005060085a7 */ /* 0x000ea4000800007f */
[----:B--2---:R-:W-:Y:S05]  /*f900*/  @!P0 BRA `(.L_x_14088) ;  /* 0xfffffffc00f08947 */ /* 0x004fea000383ffff */
[----:B------:R-:W-:Y:S05]  /*f910*/  BRA `(.L_x_14140) ;  /* 0xffffffe800007947 */ /* 0x000fea000383ffff */
.L_x_14089:
[----:B--2---:R2:W3:Y:S02]  /*f920*/  SYNCS.PHASECHK.TRANS64.TRYWAIT P0, [R3+URZ], R2 ;  /* 0x00000002030075a7 */ /* 0x0044e4000800017f */
[----:B---3--:R-:W-:Y:S05]  /*f930*/  @!P0 NANOSLEEP.SYNCS 0x989680 ;  /* 0x009896800000895d */ /* 0x008fea0003900000 */
[----:B------:R-:W3:Y:S02]  /*f940*/  @!P0 SYNCS.PHASECHK.TRANS64 P0, [R3+URZ], R2 ;  /* 0x00000002030085a7 */ /* 0x000ee4000800007f */
[----:B---3--:R-:W-:Y:S05]  /*f950*/  @!P0 BRA `(.L_x_14089) ;  /* 0xfffffffc00f08947 */ /* 0x008fea000383ffff */
[----:B------:R-:W-:Y:S05]  /*f960*/  BRA `(.L_x_14141) ;  /* 0xffffffe400f47947 */ /* 0x000fea000383ffff */
.L_x_14091:
[----:B--2---:R2:W3:Y:S02]  /*f970*/  SYNCS.PHASECHK.TRANS64.TRYWAIT P0, [R0+URZ], R5 ;  /* 0x00000005000075a7 */ /* 0x0044e4000800017f */
[----:B---3--:R-:W-:Y:S05]  /*f980*/  @!P0 NANOSLEEP.SYNCS 0x989680 ;  /* 0x009896800000895d */ /* 0x008fea0003900000 */
[----:B------:R-:W3:Y:S02]  /*f990*/  @!P0 SYNCS.PHASECHK.TRANS64 P0, [R0+URZ], R5 ;  /* 0x00000005000085a7 */ /* 0x000ee4000800007f */
[----:B---3--:R-:W-:Y:S05]  /*f9a0*/  @!P0 BRA `(.L_x_14091) ;  /* 0xfffffffc00f08947 */ /* 0x008fea000383ffff */
[----:B------:R-:W-:Y:S05]  /*f9b0*/  BRA `(.L_x_14142) ;  /* 0xffffffe400f87947 */ /* 0x000fea000383ffff */
.L_x_14143:
        /* <DEDUP_REMOVED lines=12> */
.L_x_14875:


//--------------------- .text._ZN7cutlass13device_kernelIN5flash11enable_sm90INS1_16FlashAttnFwdSm90INS1_25CollectiveMainloopFwdSm90ILi2EN4cute5tupleIJNS5_1CILi1EEES8_S8_EEENS6_IJNS7_ILi192EEENS7_ILi128EEENS7_ILi64EEEEEELi64ENS_10bfloat16_tEfNS_4arch4Sm90ELb1ELb0ELb1ELb1ELb0ELb0ELb0ELb1ELb1ELb1ELb1ELb0EEENS1_21CollectiveEpilogueFwdINS6_IJSA_SC_SB_EEES9_SE_SG_Li384ELb1ELb1ELb1ELb0EEENS1_36VarlenDynamicPersistentTileSchedulerILi192ELi128ELi384ELi128ELb1ELb1ELb1ELb1ELb1ELb1EEEEEEEEEvNT_6ParamsE --------------------------
	.section	.text._ZN7cutlass13device_kernelIN5flash11enable_sm90INS1_16FlashAttnFwdSm90INS1_25CollectiveMainloopFwdSm90ILi2EN4cute5tupleIJNS5_1CILi1EEES8_S8_EEENS6_IJNS7_ILi192EEENS7_ILi128EEENS7_ILi64EEEEEELi64ENS_10bfloat16_tEfNS_4arch4Sm90ELb1ELb0ELb1ELb1ELb0ELb0ELb0ELb1ELb1ELb1ELb1ELb0EEENS1_21CollectiveEpilogueFwdINS6_IJSA_SC_SB_EEES9_SE_SG_Li384ELb1ELb1ELb1ELb0EEENS1_36VarlenDynamicPersistentTileSchedulerILi192ELi128ELi384ELi128ELb1ELb1ELb1ELb1ELb1ELb1EEEEEEEEEvNT_6ParamsE,"ax",@progbits
	.align	128
.text._ZN7cutlass13device_kernelIN5flash11enable_sm90INS1_16FlashAttnFwdSm90INS1_25CollectiveMainloopFwdSm90ILi2EN4cute5tupleIJNS5_1CILi1EEES8_S8_EEENS6_IJNS7_ILi192EEENS7_ILi128EEENS7_ILi64EEEEEELi64ENS_10bfloat16_tEfNS_4arch4Sm90ELb1ELb0ELb1ELb1ELb0ELb0ELb0ELb1ELb1ELb1ELb1ELb0EEENS1_21CollectiveEpilogueFwdINS6_IJSA_SC_SB_EEES9_SE_SG_Li384ELb1ELb1ELb1ELb0EEENS1_36VarlenDynamicPersistentTileSchedulerILi192ELi128ELi384ELi128ELb1ELb1ELb1ELb1ELb1ELb1EEEEEEEEEvNT_6ParamsE:
        .type           _ZN7cutlass13device_kernelIN5flash11enable_sm90INS1_16FlashAttnFwdSm90INS1_25CollectiveMainloopFwdSm90ILi2EN4cute5tupleIJNS5_1CILi1EEES8_S8_EEENS6_IJNS7_ILi192EEENS7_ILi128EEENS7_ILi64EEEEEELi64ENS_10bfloat16_tEfNS_4arch4Sm90ELb1ELb0ELb1ELb1ELb0ELb0ELb0ELb1ELb1ELb1ELb1ELb0EEENS1_21CollectiveEpilogueFwdINS6_IJSA_SC_SB_EEES9_SE_SG_Li384ELb1ELb1ELb1ELb0EEENS1_36VarlenDynamicPersistentTileSchedulerILi192ELi128ELi384ELi128ELb1ELb1ELb1ELb1ELb1ELb1EEEEEEEEEvNT_6ParamsE,@function
        .size           _ZN7cutlass13device_kernelIN5flash11enable_sm90INS1_16FlashAttnFwdSm90INS1_25CollectiveMainloopFwdSm90ILi2EN4cute5tupleIJNS5_1CILi1EEES8_S8_EEENS6_IJNS7_ILi192EEENS7_ILi128EEENS7_ILi64EEEEEELi64ENS_10bfloat16_tEfNS_4arch4Sm90ELb1ELb0ELb1ELb1ELb0ELb0ELb0ELb1ELb1ELb1ELb1ELb0EEENS1_21CollectiveEpilogueFwdINS6_IJSA_SC_SB_EEES9_SE_SG_Li384ELb1ELb1ELb1ELb0EEENS1_36VarlenDynamicPersistentTileSchedulerILi192ELi128ELi384ELi128ELb1ELb1ELb1ELb1ELb1ELb1EEEEEEEEEvNT_6ParamsE,(.L_x_14876 - _ZN7cutlass13device_kernelIN5flash11enable_sm90INS1_16FlashAttnFwdSm90INS1_25CollectiveMainloopFwdSm90ILi2EN4cute5tupleIJNS5_1CILi1EEES8_S8_EEENS6_IJNS7_ILi192EEENS7_ILi128EEENS7_ILi64EEEEEELi64ENS_10bfloat16_tEfNS_4arch4Sm90ELb1ELb0ELb1ELb1ELb0ELb0ELb0ELb1ELb1ELb1ELb1ELb0EEENS1_21CollectiveEpilogueFwdINS6_IJSA_SC_SB_EEES9_SE_SG_Li384ELb1ELb1ELb1ELb0EEENS1_36VarlenDynamicPersistentTileSchedulerILi192ELi128ELi384ELi128ELb1ELb1ELb1ELb1ELb1ELb1EEEEEEEEEvNT_6ParamsE)
        .other          _ZN7cutlass13device_kernelIN5flash11enable_sm90INS1_16FlashAttnFwdSm90INS1_25CollectiveMainloopFwdSm90ILi2EN4cute5tupleIJNS5_1CILi1EEES8_S8_EEENS6_IJNS7_ILi192EEENS7_ILi128EEENS7_ILi64EEEEEELi64ENS_10bfloat16_tEfNS_4arch4Sm90ELb1ELb0ELb1ELb1ELb0ELb0ELb0ELb1ELb1ELb1ELb1ELb0EEENS1_21CollectiveEpilogueFwdINS6_IJSA_SC_SB_EEES9_SE_SG_Li384ELb1ELb1ELb1ELb0EEENS1_36VarlenDynamicPersistentTileSchedulerILi192ELi128ELi384ELi128ELb1ELb1ELb1ELb1ELb1ELb1EEEEEEEEEvNT_6ParamsE,@"STO_CUDA_ENTRY STV_DEFAULT"
_ZN7cutlass13device_kernelIN5flash11enable_sm90INS1_16FlashAttnFwdSm90INS1_25CollectiveMainloopFwdSm90ILi2EN4cute5tupleIJNS5_1CILi1EEES8_S8_EEENS6_IJNS7_ILi192EEENS7_ILi128EEENS7_ILi64EEEEEELi64ENS_10bfloat16_tEfNS_4arch4Sm90ELb1ELb0ELb1ELb1ELb0ELb0ELb0ELb1ELb1ELb1ELb1ELb0EEENS1_21CollectiveEpilogueFwdINS6_IJSA_SC_SB_EEES9_SE_SG_Li384ELb1ELb1ELb1ELb0EEENS1_36VarlenDynamicPersistentTileSchedulerILi192ELi128ELi384ELi128ELb1ELb1ELb1ELb1ELb1ELb1EEEEEEEEEvNT_6ParamsE:
        /* <DEDUP_REMOVED lines=17> */
.L_x_14145:
[----:B------:R-:W-:Y:S05]  /*0110*/  BSYNC B0 ;  /* 0x0000000000007941 */ /* 0x000fea0003800000 */
.L_x_14144:
        /* <DEDUP_REMOVED lines=40> */
.L_x_14146:
        /* <DEDUP_REMOVED lines=22> */
.L_x_14147:
        /* <DEDUP_REMOVED lines=18> */
.L_x_14148:
        /* <DEDUP_REMOVED lines=22> */
.L_x_14149:
        /* <DEDUP_REMOVED lines=22> */
.L_x_14150:
        /* <DEDUP_REMOVED lines=8> */
.L_x_14152:
        /* <DEDUP_REMOVED lines=19> */
[----:B------:R-:W-:-:S05]  /*0a90*/  VIADD R17, R2, 0xffffff80 ;  /* 0xffffff8002117836 */ /* 0x000fca0000000000 */
[----:B------:R-:W-:-:S04]  /*0aa0*/  SHF.R.S32.HI R0, RZ, 0x1f, R17 ;  /* 0x0000001fff007819 */ /* 0x000fc80000011411 */
[----:B------:R-:W-:-:S04]  /*0ab0*/  LEA.HI R2, R0, R17, RZ, 0x7 ;  /* 0x0000001100027211 */ /* 0x000fc800078f38ff */
[----:B------:R-:W-:-:S05]  /*0ac0*/  LOP3.LUT R3, R2, 0xffffff80, RZ, 0xc0, !PT ;  /* 0xffffff8002037812 */ /* 0x000fca00078ec0ff */
[----:B------:R-:W-:Y:S01]  /*0ad0*/  IMAD.IADD R16, R17, 0x1, -R3 ;  /* 0x0000000111107824 */ /* 0x000fe200078e0a03 */
[CC--:B------:R-:W-:Y:S02]  /*0ae0*/  LEA.HI R4, R0.reuse, R17.reuse, RZ, 0x5 ;  /* 0x0000001100047211 */ /* 0x0c0fe400078f28ff */
[----:B------:R-:W-:Y:S02]  /*0af0*/  LEA.HI R3, R0, R17, RZ, 0x4 ;  /* 0x0000001100037211 */ /* 0x000fe400078f20ff */
[----:B------:R-:W-:Y:S01]  /*0b00*/  SHF.R.S32.HI R6, RZ, 0x1f, R16 ;  /* 0x0000001fff067819 */ /* 0x000fe20000011410 */
[----:B------:R-:W-:Y:S01]  /*0b10*/  IMAD.SHL.U32 R5, R4, 0x20, RZ ;  /* 0x0000002004057824 */ /* 0x000fe200078e00ff */
[----:B------:R-:W-:Y:S02]  /*0b20*/  LOP3.LUT R4, R3, 0x3fffff0, RZ, 0xc0, !PT ;  /* 0x03fffff003047812 */ /* 0x000fe400078ec0ff */
[----:B------:R-:W-:Y:S02]  /*0b30*/  LEA.HI R7, R6, R16, RZ, 0x2 ;  /* 0x0000001006077211 */ /* 0x000fe400078f10ff */
[----:B------:R-:W-:-:S02]  /*0b40*/  LOP3.LUT R5, R5, 0xfffffc00, RZ, 0xc0, !PT ;  /* 0xfffffc0005057812 */ /* 0x000fc400078ec0ff */
[--C-:B------:R-:W-:Y:S02]  /*0b50*/  SHF.R.S32.HI R8, RZ, 0x2, R7.reuse ;  /* 0x00000002ff087819 */ /* 0x100fe40000011407 */
[----:B------:R-:W-:Y:S01]  /*0b60*/  SHF.R.S32.HI R9, RZ, 0x1f, R7 ;  /* 0x0000001fff097819 */ /* 0x000fe20000011407 */
[----:B------:R-:W-:Y:S01]  /*0b70*/  IMAD.IADD R4, R17, 0x1, -R4 ;  /* 0x0000000111047824 */ /* 0x000fe200078e0a04 */
[----:B------:R-:W-:Y:S02]  /*0b80*/  SHF.R.S32.HI R11, RZ, 0x7, R2 ;  /* 0x00000007ff0b7819 */ /* 0x000fe40000011402 */
[----:B------:R-:W-:Y:S02]  /*0b90*/  SHF.R.S32.HI R2, RZ, 0x4, R3 ;  /* 0x00000004ff027819 */ /* 0x000fe40000011403 */
[----:B------:R-:W-:Y:S01]  /*0ba0*/  LEA.HI R9, R9, R8, RZ, 0x3 ;  /* 0x0000000809097211 */ /* 0x000fe200078f18ff */
[----:B------:R-:W-:Y:S01]  /*0bb0*/  IMAD R4, R4, 0x40, R5 ;  /* 0x0000004004047824 */ /* 0x000fe200078e0205 */
[----:B------:R-:W-:Y:S01]  /*0bc0*/  LEA.HI R3, R3, R2, RZ, 0x1 ;  /* 0x0000000203037211 */ /* 0x000fe200078f08ff */
[----:B------:R-:W-:Y:S01]  /*0bd0*/  IMAD.HI R5, R11, 0x55555556, RZ ;  /* 0x555555560b057827 */ /* 0x000fe200078e02ff */
[----:B------:R-:W-:-:S02]  /*0be0*/  LOP3.LUT R9, R9, 0xfffffff8, RZ, 0xc0, !PT ;  /* 0xfffffff809097812 */ /* 0x000fc400078ec0ff */
[----:B------:R-:W-:Y:S02]  /*0bf0*/  LEA.HI R6, R6, R16, RZ, 0x5 ;  /* 0x0000001006067211 */ /* 0x000fe400078f28ff */
[----:B------:R-:W-:Y:S01]  /*0c00*/  LOP3.LUT R3, R3, 0x1ffffffe, RZ, 0xc0, !PT ;  /* 0x1ffffffe03037812 */ /* 0x000fe200078ec0ff */
[----:B------:R-:W-:Y:S01]  /*0c10*/  IMAD.IADD R9, R8, 0x1, -R9 ;  /* 0x0000000108097824 */ /* 0x000fe200078e0a09 */
[----:B------:R-:W-:Y:S02]  /*0c20*/  LEA.HI R5, R5, R5, RZ, 0x1 ;  /* 0x0000000505057211 */ /* 0x000fe400078f08ff */
[----:B------:R-:W-:Y:S01]  /*0c30*/  SHF.R.S32.HI R6, RZ, 0x5, R6 ;  /* 0x00000005ff067819 */ /* 0x000fe20000011406 */
[----:B------:R-:W-:Y:S01]  /*0c40*/  IMAD.IADD R3, R2, 0x1, -R3 ;  /* 0x0000000102037824 */ /* 0x000fe200078e0a03 */
[----:B------:R-:W-:Y:S01]  /*0c50*/  LEA.HI R10, R0, R17, RZ, 0x2 ;  /* 0x00000011000a7211 */ /* 0x000fe200078f10ff */
[----:B------:R-:W-:Y:S02]  /*0c60*/  IMAD R5, R5, -0x3, R11 ;  /* 0xfffffffd05057824 */ /* 0x000fe400078e020b */
[----:B------:R-:W-:-:S02]  /*0c70*/  IMAD R6, R6, 0x10, R9 ;  /* 0x0000001006067824 */ /* 0x000fc400078e0209 */
[----:B------:R-:W-:Y:S01]  /*0c80*/  IMAD R3, R3, 0x8, R4 ;  /* 0x0000000803037824 */ /* 0x000fe200078e0204 */
[----:B------:R-:W-:Y:S01]  /*0c90*/  LOP3.LUT R10, R10, 0xfffffffc, RZ, 0xc0, !PT ;  /* 0xfffffffc0a0a7812 */ /* 0x000fe200078ec0ff */
[----:B------:R-:W-:Y:S01]  /*0ca0*/  IMAD R2, R5, 0x40, R6 ;  /* 0x0000004005027824 */ /* 0x000fe200078e0206 */
[----:B------:R-:W-:Y:S02]  /*0cb0*/  LEA.HI R0, R0, R17, RZ, 0x3 ;  /* 0x0000001100007211 */ /* 0x000fe400078f18ff */
[----:B------:R0:W-:Y:S01]  /*0cc0*/  STL [R1+0x48], R3 ;  /* 0x0000480301007387 */ /* 0x0001e20000100800 */
[----:B------:R-:W-:Y:S01]  /*0cd0*/  IMAD.IADD R10, R17, 0x1, -R10 ;  /* 0x00000001110a7824 */ /* 0x000fe200078e0a0a */
[----:B------:R-:W-:Y:S02]  /*0ce0*/  LOP3.LUT R156, R0, 0xfffffff8, RZ, 0xc0, !PT ;  /* 0xfffffff8009c7812 */ /* 0x000fe400078ec0ff */
[----:B------:R1:W-:Y:S01]  /*0cf0*/  STL [R1+0x44], R2 ;  /* 0x0000440201007387 */ /* 0x0003e20000100800 */
[----:B------:R-:W-:-:S03]  /*0d00*/  LOP3.LUT R7, R7, 0x7ffffffc, RZ, 0xc0, !PT ;  /* 0x7ffffffc07077812 */ /* 0x000fc600078ec0ff */
[----:B------:R1:W-:Y:S01]  /*0d10*/  STL [R1+0x24], RZ ;  /* 0x000024ff01007387 */ /* 0x0003e20000100800 */
[----:B------:R-:W-:Y:S02]  /*0d20*/  IADD3 R156, R17, -R156, RZ ;  /* 0x8000009c119c7210 */ /* 0x000fe40007ffe0ff */
[----:B------:R-:W-:Y:S01]  /*0d30*/  LEA.HI R8, R10, R10, RZ, 0x1 ;  /* 0x0000000a0a087211 */ /* 0x000fe200078f08ff */
[----:B------:R-:W-:Y:S02]  /*0d40*/  IMAD.IADD R22, R16, 0x1, -R7 ;  /* 0x0000000110167824 */ /* 0x000fe400078e0a07 */
[----:B0-----:R-:W-:Y:S01]  /*0d50*/  IMAD.SHL.U32 R3, R156, 0x8, RZ ;  /* 0x000000089c037824 */ /* 0x001fe200078e00ff */
[----:B------:R-:W-:Y:S01]  /*0d60*/  LOP3.LUT R11, R8, 0x1ffffffe, RZ, 0xc0, !PT ;  /* 0x1ffffffe080b7812 */ /* 0x000fe200078ec0ff */
[----:B------:R-:W-:Y:S01]  /*0d70*/  IMAD.SHL.U32 R22, R22, 0x2, RZ ;  /* 0x0000000216167824 */ /* 0x000fe200078e00ff */
[----:B------:R-:W-:Y:S02]  /*0d80*/  SHF.R.S32.HI R4, RZ, 0x3, R0 ;  /* 0x00000003ff047819 */ /* 0x000fe40000011400 */
[----:B------:R-:W-:Y:S01]  /*0d90*/  SHF.R.S32.HI R0, RZ, 0x1f, R3 ;  /* 0x0000001fff007819 */ /* 0x000fe20000011403 */
[----:B------:R-:W-:-:S02]  /*0da0*/  IMAD.IADD R11, R10, 0x1, -R11 ;  /* 0x000000010a0b7824 */ /* 0x000fc400078e0a0b */
[C---:B------:R-:W-:Y:S02]  /*0db0*/  VIADD R10, R22.reuse, 0x10 ;  /* 0x00000010160a7836 */ /* 0x040fe40000000000 */
[C---:B------:R-:W-:Y:S02]  /*0dc0*/  VIADD R9, R22.reuse, 0x18 ;  /* 0x0000001816097836 */ /* 0x040fe40000000000 */
[C---:B------:R-:W-:Y:S02]  /*0dd0*/  VIADD R8, R22.reuse, 0x20 ;  /* 0x0000002016087836 */ /* 0x040fe40000000000 */
[C---:B------:R-:W-:Y:S02]  /*0de0*/  VIADD R4, R22.reuse, 0x28 ;  /* 0x0000002816047836 */ /* 0x040fe40000000000 */
[C---:B------:R-:W-:Y:S02]  /*0df0*/  VIADD R3, R22.reuse, 0x30 ;  /* 0x0000003016037836 */ /* 0x040fe40000000000 */
[----:B------:R-:W-:Y:S01]  /*0e00*/  VIADD R0, R22, 0x38 ;  /* 0x0000003816007836 */ /* 0x000fe20000000000 */
[----:B------:R-:W-:Y:S01]  /*0e10*/  SHF.R.S32.HI R10, RZ, 0x1f, R10 ;  /* 0x0000001fff0a7819 */ /* 0x000fe2000001140a */
[----:B------:R-:W-:Y:S01]  /*0e20*/  IMAD.MOV.U32 R5, RZ, RZ, R13 ;  /* 0x000000ffff057224 */ /* 0x000fe200078e000d */
[----:B------:R-:W-:Y:S01]  /*0e30*/  SHF.R.S32.HI R9, RZ, 0x1f, R9 ;  /* 0x0000001fff097819 */ /* 0x000fe20000011409 */
[----:B------:R-:W-:Y:S01]  /*0e40*/  IMAD.MOV.U32 R6, RZ, RZ, R14 ;  /* 0x000000ffff067224 */ /* 0x000fe200078e000e */
[----:B------:R-:W-:Y:S01]  /*0e50*/  SHF.R.S32.HI R8, RZ, 0x1f, R8 ;  /* 0x0000001fff087819 */ /* 0x000fe20000011408 */
[----:B------:R-:W-:Y:S01]  /*0e60*/  IMAD.MOV.U32 R7, RZ, RZ, R15 ;  /* 0x000000ffff077224 */ /* 0x000fe200078e000f */
[----:B------:R-:W-:Y:S01]  /*0e70*/  SHF.R.S32.HI R4, RZ, 0x1f, R4 ;  /* 0x0000001fff047819 */ /* 0x000fe20000011404 */
[----:B------:R-:W-:Y:S01]  /*0e80*/  IMAD R152, R11, 0x8, R2 ;  /* 0x000000080b987824 */ /* 0x000fe200078e0202 */
[----:B------:R-:W-:-:S02]  /*0e90*/  SHF.R.S32.HI R3, RZ, 0x1f, R3 ;  /* 0x0000001fff037819 */ /* 0x000fc40000011403 */
[----:B------:R-:W-:Y:S01]  /*0ea0*/  SHF.R.S32.HI R0, RZ, 0x1f, R0 ;  /* 0x0000001fff007819 */ /* 0x000fe20000011400 */
[----:B------:R-:W-:Y:S01]  /*0eb0*/  UMOV UR36, URZ ;  /* 0x0000003f00247c82 */ /* 0x000fe20008000000 */
[----:B------:R-:W-:Y:S01]  /*0ec0*/  UMOV UR37, URZ ;  /* 0x0000003f00257c82 */ /* 0x000fe20008000000 */
[----:B--2---:R-:W-:Y:S01]  /*0ed0*/  LOP3.LUT R19, R12, 0x1, RZ, 0xfc, !PT ;  /* 0x000000010c137812 */ /* 0x004fe200078efcff */
[----:B------:R-:W-:-:S05]  /*0ee0*/  VIADD R12, R22, 0x8 ;  /* 0x00000008160c7836 */ /* 0x000fca0000000000 */
[----:B-1----:R-:W-:-:S07]  /*0ef0*/  SHF.R.S32.HI R12, RZ, 0x1f, R12 ;  /* 0x0000001fff0c7819 */ /* 0x002fce000001140c */
.L_x_14198:
[----:B012---:R-:W0:Y:S01]  /*0f00*/  LDC.64 R2, c[0x0][0xc88] ;  /* 0x00032200ff027b82 */ /* 0x007e220000000a00 */
[----:B------:R-:W-:Y:S01]  /*0f10*/  ULDC.64 UR4, c[0x0][0xa28] ;  /* 0x00028a0000047ab9 */ /* 0x000fe20000000a00 */
[----:B------:R-:W-:-:S06]  /*0f20*/  ULDC.64 UR6, c[0x0][0xa18] ;  /* 0x0002860000067ab9 */ /* 0x000fcc0000000a00 */
[----:B------:R-:W1:Y:S08]  /*0f30*/  LDC R18, c[0x0][0x288] ;  /* 0x0000a200ff127b82 */ /* 0x000e700000000800 */
[----:B------:R-:W2:Y:S01]  /*0f40*/  LDC.64 R12, c[0x0][0x418] ;  /* 0x00010600ff0c7b82 */ /* 0x000ea20000000a00 */
[----:B0-----:R-:W-:-:S07]  /*0f50*/  IMAD.WIDE R2, R7, 0x4, R2 ;  /* 0x0000000407027825 */ /* 0x001fce00078e0202 */
[----:B-----5:R-:W0:Y:S01]  /*0f60*/  LDC R11, c[0x0][0x424] ;  /* 0x00010900ff0b7b82 */ /* 0x020e220000000800 */
[----:B---3--:R-:W3:Y:S01]  /*0f70*/  LDG.E R153, desc[UR40][R2.64] ;  /* 0x0000002802997981 */ /* 0x008ee2000c1e1900 */
[----:B------:R-:W-:Y:S01]  /*0f80*/  ISETP.NE.U32.AND P1, PT, RZ, UR4, PT ;  /* 0x00000004ff007c0c */ /* 0x000fe2000bf25070 */
[----:B------:R-:W-:Y:S01]  /*0f90*/  IMAD.MOV.U32 R10, RZ, RZ, RZ ;  /* 0x000000ffff0a7224 */ /* 0x000fe200078e00ff */
[----:B------:R-:W-:-:S04]  /*0fa0*/  ISETP.NE.U32.AND P0, PT, RZ, UR6, PT ;  /* 0x00000006ff007c0c */ /* 0x000fc8000bf05070 */
[----:B----4-:R-:W4:Y:S01]  /*0fb0*/  LDC R17, c[0x0][0x2f0] ;  /* 0x0000bc00ff117b82 */ /* 0x010f220000000800 */
[----:B------:R-:W-:Y:S02]  /*0fc0*/  ISETP.NE.AND.EX P1, PT, RZ, UR5, PT, P1 ;  /* 0x00000005ff007c0c */ /* 0x000fe4000bf25310 */
[----:B------:R-:W-:Y:S02]  /*0fd0*/  ISETP.NE.AND.EX P0, PT, RZ, UR7, PT, P0 ;  /* 0x00000007ff007c0c */ /* 0x000fe4000bf05300 */
[----:B---3--:R-:W-:-:S09]  /*0fe0*/  SHF.R.S32.HI R157, RZ, 0x1f, R153 ;  /* 0x0000001fff9d7819 */ /* 0x008fd20000011499 */
[----:B------:R-:W-:-:S04]  /*0ff0*/  @P1 LEA R8, P2, R153, UR4, 0x2 ;  /* 0x0000000499081c11 */ /* 0x000fc8000f8410ff */
[C-C-:B------:R-:W-:Y:S02]  /*1000*/  @P1 LEA.HI.X R9, R153.reuse, UR5, R157.reuse, 0x2, P2 ;  /* 0x0000000599091c11 */ /* 0x140fe400090f149d */
[C---:B------:R-:W-:Y:S02]  /*1010*/  @P0 LEA R2, P2, R153.reuse, UR6, 0x2 ;  /* 0x0000000699020c11 */ /* 0x040fe4000f8410ff */
[----:B------:R-:W-:Y:S01]  /*1020*/  LOP3.LUT R4, R6, 0xff000000, RZ, 0xc0, !PT ;  /* 0xff00000006047812 */ /* 0x000fe200078ec0ff */
[----:B------:R3:W5:Y:S01]  /*1030*/  @P1 LDG.E R10, desc[UR40][R8.64] ;  /* 0x00000028080a1981 */ /* 0x000762000c1e1900 */
[----:B------:R-:W-:Y:S01]  /*1040*/  @P0 LEA.HI.X R3, R153, UR7, R157, 0x2, P2 ;  /* 0x0000000799030c11 */ /* 0x000fe200090f149d */
[----:B------:R-:W-:-:S04]  /*1050*/  ULDC.64 UR6, c[0x0][0xa20] ;  /* 0x0002880000067ab9 */ /* 0x000fc80000000a00 */
[----:B-1----:R3:W5:Y:S01]  /*1060*/  @P0 LDG.E R18, desc[UR40][R2.64] ;  /* 0x0000002802120981 */ /* 0x002762000c1e1900 */
[----:B--2---:R-:W-:Y:S02]  /*1070*/  ISETP.NE.U32.AND P1, PT, R12, RZ, PT ;  /* 0x000000ff0c00720c */ /* 0x004fe40003f25070 */
[----:B------:R-:W-:Y:S02]  /*1080*/  ISETP.NE.U32.AND P2, PT, RZ, UR6, PT ;  /* 0x00000006ff007c0c */ /* 0x000fe4000bf45070 */
[----:B------:R-:W-:Y:S02]  /*1090*/  LOP3.LUT R0, R6, 0xff0000, RZ, 0xc0, !PT ;  /* 0x00ff000006007812 */ /* 0x000fe400078ec0ff */
[----:B------:R-:W-:Y:S02]  /*10a0*/  SHF.R.U32.HI R7, RZ, 0x8, R4 ;  /* 0x00000008ff077819 */ /* 0x000fe40000011604 */
[----:B------:R-:W-:Y:S02]  /*10b0*/  ISETP.NE.AND.EX P1, PT, R13, RZ, PT, P1 ;  /* 0x000000ff0d00720c */ /* 0x000fe40003f25310 */
[----:B------:R-:W-:-:S02]  /*10c0*/  ISETP.NE.AND.EX P2, PT, RZ, UR7, PT, P2 ;  /* 0x00000007ff007c0c */ /* 0x000fc4000bf45320 */
[----:B------:R-:W-:Y:S02]  /*10d0*/  LEA.HI R155, R0, R7, RZ, 0x10 ;  /* 0x00000007009b7211 */ /* 0x000fe400078f80ff */
[----:B0-----:R-:W-:Y:S01]  /*10e0*/  SEL R0, R11, 0x1, P1 ;  /* 0x000000010b007807 */ /* 0x001fe20000800000 */
[----:B---34-:R-:W-:Y:S08]  /*10f0*/  @P0 BRA `(.L_x_14153) ;  /* 0x0000000000240947 */ /* 0x018ff00003800000 */
        /* <DEDUP_REMOVED lines=9> */
.L_x_14153:
[----:B------:R-:W-:Y:S01]  /*1190*/  IMAD R17, R0, R17, RZ ;  /* 0x0000001100117224 */ /* 0x000fe200078e02ff */
[----:B------:R-:W-:Y:S01]  /*11a0*/  LOP3.LUT R154, R6, 0xffff, RZ, 0xc0, !PT ;  /* 0x0000ffff069a7812 */ /* 0x000fe200078ec0ff */
[----:B------:R-:W-:Y:S06]  /*11b0*/  @!P2 BRA `(.L_x_14154) ;  /* 0x000000000010a947 */ /* 0x000fec0003800000 */
[----:B------:R-:W-:-:S04]  /*11c0*/  LEA R2, P0, R153, UR6, 0x2 ;  /* 0x0000000699027c11 */ /* 0x000fc8000f8010ff */
[----:B------:R-:W-:-:S05]  /*11d0*/  LEA.HI.X R3, R153, UR7, R157, 0x2, P0 ;  /* 0x0000000799037c11 */ /* 0x000fca00080f149d */
[----:B------:R0:W5:Y:S01]  /*11e0*/  LDG.E R17, desc[UR40][R2.64] ;  /* 0x0000002802117981 */ /* 0x000162000c1e1900 */
[----:B------:R-:W-:Y:S05]  /*11f0*/  BRA `(.L_x_14155) ;  /* 0x0000000000247947 */ /* 0x000fea0003800000 */
.L_x_14154:
[----:B------:R-:W-:Y:S02]  /*1200*/  ULDC.64 UR4, c[0x0][0xa08] ;  /* 0x0002820000047ab9 */ /* 0x000fe40000000a00 */
[----:B------:R-:W-:-:S04]  /*1210*/  ISETP.NE.U32.AND P0, PT, RZ, UR4, PT ;  /* 0x00000004ff007c0c */ /* 0x000fc8000bf05070 */
[----:B------:R-:W-:-:S13]  /*1220*/  ISETP.NE.AND.EX P0, PT, RZ, UR5, PT, P0 ;  /* 0x00000005ff007c0c */ /* 0x000fda000bf05300 */
[----:B------:R-:W-:Y:S05]  /*1230*/  @!P0 BRA `(.L_x_14155) ;  /* 0x0000000000148947 */ /* 0x000fea0003800000 */
[----:B------:R-:W0:Y:S02]  /*1240*/  LDC.64 R2, c[0x0][0xa08] ;  /* 0x00028200ff027b82 */ /* 0x000e240000000a00 */
[----:B0-----:R-:W-:-:S05]  /*1250*/  IMAD.WIDE R2, R153, 0x4, R2 ;  /* 0x0000000499027825 */ /* 0x001fca00078e0202 */
[----:B------:R-:W2:Y:S04]  /*1260*/  LDG.E R17, desc[UR40][R2.64] ;  /* 0x0000002802117981 */ /* 0x000ea8000c1e1900 */
[----:B------:R-:W2:Y:S02]  /*1270*/  LDG.E R0, desc[UR40][R2.64+0x4] ;  /* 0x0000042802007981 */ /* 0x000ea4000c1e1900 */
[----:B--2---:R-:W-:-:S07]  /*1280*/  IMAD.IADD R17, R0, 0x1, -R17 ;  /* 0x0000000100117824 */ /* 0x004fce00078e0a11 */
.L_x_14155:
[----:B------:R-:W1:Y:S01]  /*1290*/  LDC R0, c[0x0][0x448] ;  /* 0x00011200ff007b82 */ /* 0x000e620000000800 */
[----:B------:R-:W-:Y:S01]  /*12a0*/  IMAD R16, R5, 0xc0, RZ ;  /* 0x000000c005107824 */ /* 0x000fe200078e02ff */
[----:B------:R-:W-:Y:S01]  /*12b0*/  LOP3.LUT R11, R155, 0xff, RZ, 0xc0, !PT ;  /* 0x000000ff9b0b7812 */ /* 0x000fe200078ec0ff */
[----:B-----5:R-:W-:Y:S01]  /*12c0*/  IMAD.IADD R17, R17, 0x1, -R10 ;  /* 0x0000000111117824 */ /* 0x020fe200078e0a0a */
[----:B------:R-:W-:Y:S01]  /*12d0*/  SHF.R.U32.HI R155, RZ, 0x10, R155 ;  /* 0x00000010ff9b7819 */ /* 0x000fe2000001169b */
[----:B------:R-:W-:Y:S02]  /*12e0*/  IMAD.MOV.U32 R88, RZ, RZ, RZ ;  /* 0x000000ffff587224 */ /* 0x000fe400078e00ff */
[----:B------:R2:W-:Y:S01]  /*12f0*/  STL [R1+0x1c], R11 ;  /* 0x00001c0b01007387 */ /* 0x0005e20000100800 */
[----:B-1----:R-:W-:Y:S02]  /*1300*/  ISETP.NE.AND P0, PT, R0, 0x1, PT ;  /* 0x000000010000780c */ /* 0x002fe40003f05270 */
[----:B------:R-:W-:-:S11]  /*1310*/  IADD3 R0, R16, 0xbf, RZ ;  /* 0x000000bf10007810 */ /* 0x000fd60007ffe0ff */
[----:B0-----:R-:W0:Y:S08]  /*1320*/  @P0 LDC R3, c[0x0][0x44c] ;  /* 0x00011300ff030b82 */ /* 0x001e300000000800 */
[----:B------:R-:W1:Y:S01]  /*1330*/  @P0 LDC R7, c[0x0][0x450] ;  /* 0x00011400ff070b82 */ /* 0x000e620000000800 */
[----:B0-----:R-:W-:Y:S01]  /*1340*/  @P0 IMAD.HI.U32 R2, R0, R3, RZ ;  /* 0x0000000300020227 */ /* 0x001fe200078e00ff */
[----:B------:R-:W-:-:S04]  /*1350*/  IADD3 R3, R17, 0x80, -R18 ;  /* 0x0000008011037810 */ /* 0x000fc80007ffe812 */
[----:B-1----:R-:W-:Y:S01]  /*1360*/  @P0 SHF.R.U32.HI R0, RZ, R7, R2 ;  /* 0x00000007ff000219 */ /* 0x002fe20000011602 */
        /* <DEDUP_REMOVED lines=10> */
[----:B--2---:R-:W-:Y:S05]  /*1410*/  @!P0 BRA `(.L_x_14156) ;  /* 0x0000000000788947 */ /* 0x004fea0003800000 */
[----:B------:R-:W0:Y:S01]  /*1420*/  LDC R0, c[0x0][0x9f0] ;  /* 0x00027c00ff007b82 */ /* 0x000e220000000800 */
[----:B------:R-:W-:-:S04]  /*1430*/  ISETP.NE.AND P0, PT, R155, RZ, PT ;  /* 0x000000ff9b00720c */ /* 0x000fc80003f05270 */
[----:B0-----:R-:W-:-:S04]  /*1440*/  SEL R9, R155, R0, P0 ;  /* 0x000000009b097207 */ /* 0x001fc80000000000 */
        /* <DEDUP_REMOVED lines=27> */
.L_x_14156:
[-C--:B------:R-:W-:Y:S01]  /*1600*/  IMAD R23, R11, R88.reuse, RZ ;  /* 0x000000580b177224 */ /* 0x080fe200078e02ff */
[----:B------:R-:W-:Y:S01]  /*1610*/  PLOP3.LUT P0, PT, PT, PT, PT, 0x80, 0x0 ;  /* 0x000000000000781c */ /* 0x000fe20003f0f070 */
[----:B------:R-:W-:Y:S01]  /*1620*/  IMAD.MOV.U32 R0, RZ, RZ, RZ ;  /* 0x000000ffff007224 */ /* 0x000fe200078e00ff */
[----:B------:R-:W-:Y:S02]  /*1630*/  MOV R28, RZ ;  /* 0x000000ff001c7202 */ /* 0x000fe40000000f00 */
[----:B------:R-:W-:Y:S02]  /*1640*/  CS2R R118, SRZ ;  /* 0x0000000000767805 */ /* 0x000fe4000001ff00 */
[----:B------:R-:W-:Y:S02]  /*1650*/  VIADDMNMX R88, R23, R88, R6, PT ;  /* 0x0000005817587246 */ /* 0x000fe40003800106 */
[----:B------:R-:W-:Y:S02]  /*1660*/  CS2R R116, SRZ ;  /* 0x0000000000747805 */ /* 0x000fe4000001ff00 */
        /* <DEDUP_REMOVED lines=23> */
[----:B------:R-:W-:-:S05]  /*17e0*/  SHF.R.S32.HI R4, RZ, 0x7, R4 ;  /* 0x00000007ff047819 */ /* 0x000fca0000011404 */
        /* <DEDUP_REMOVED lines=28> */
.L_x_14158:
[----:B------:R-:W2:Y:S01]  /*19b0*/  LDL R2, [R1+0x24] ;  /* 0x0000240001027983 */ /* 0x000ea20000100800 */
[----:B------:R-:W-:Y:S02]  /*19c0*/  ISETP.NE.AND P0, PT, R19, 0x3, PT ;  /* 0x000000031300780c */ /* 0x000fe40003f05270 */
[----:B--2---:R-:W-:-:S04]  /*19d0*/  LEA.HI R0, R2, R2, RZ, 0x1 ;  /* 0x0000000202007211 */ /* 0x004fc800078f08ff */
[----:B------:R-:W-:-:S05]  /*19e0*/  LOP3.LUT R0, R0, 0xfffffffe, RZ, 0xc0, !PT ;  /* 0xfffffffe00007812 */ /* 0x000fca00078ec0ff */
[----:B------:R-:W-:-:S05]  /*19f0*/  IMAD.IADD R0, R2, 0x1, -R0 ;  /* 0x0000000102007824 */ /* 0x000fca00078e0a00 */
[----:B------:R-:W-:-:S04]  /*1a00*/  SHF.L.U32 R0, R0, 0x1f, RZ ;  /* 0x0000001f00007819 */ /* 0x000fc800000006ff */
[----:B------:R-:W0:Y:S02]  /*1a10*/  SYNCS.PHASECHK.TRANS64.TRYWAIT P1, [UR38+0x16800], R0 ;  /* 0x01680000ff0075a7 */ /* 0x000e240008020166 */
[----:B0-----:R-:W-:Y:S05]  /*1a20*/  @!P1 BRA `(.L_x_14159) ;  /* 0x0000010800809947 */ /* 0x001fea0003800000 */
.L_x_14313:
[----:B------:R-:W-:Y:S05]  /*1a30*/  @!P0 BRA `(.L_x_14160) ;  /* 0x0000000000048947 */ /* 0x000fea0003800000 */
[----:B------:R-:W-:Y:S01]  /*1a40*/  BPT.TRAP 0x1 ;  /* 0x000000040000795c */ /* 0x000fe20000300000 */
.L_x_14160:
[----:B0-----:R-:W-:Y:S02]  /*1a50*/  IMAD.U32 R0, RZ, RZ, UR37 ;  /* 0x00000025ff007e24 */ /* 0x001fe4000f8e00ff */
[----:B------:R-:W-:-:S03]  /*1a60*/  IMAD.U32 R3, RZ, RZ, UR36 ;  /* 0x00000024ff037e24 */ /* 0x000fc6000f8e00ff */
[----:B------:R-:W-:Y:S02]  /*1a70*/  LEA R0, R0, UR38, 0x3 ;  /* 0x0000002600007c11 */ /* 0x000fe4000f8e18ff */
[----:B------:R-:W-:-:S04]  /*1a80*/  SHF.L.U32 R3, R3, 0x1f, RZ ;  /* 0x0000001f03037819 */ /* 0x000fc800000006ff */
[----:B------:R0:W1:Y:S01]  /*1a90*/  SYNCS.PHASECHK.TRANS64.TRYWAIT P2, [R0+URZ+0x16830], R3 ;  /* 0x01683003000075a7 */ /* 0x000062000804017f */
[----:B------:R-:W-:Y:S05]  /*1aa0*/  @!P0 BRA `(.L_x_14161) ;  /* 0x0000000000048947 */ /* 0x000fea0003800000 */
[----:B------:R-:W-:Y:S01]  /*1ab0*/  BPT.TRAP 0x1 ;  /* 0x000000040000795c */ /* 0x000fe20000300000 */
.L_x_14161:
[----:B------:R-:W2:Y:S02]  /*1ac0*/  S2R R2, SR_TID.X ;  /* 0x0000000000027919 */ /* 0x000ea40000002100 */
[----:B--2---:R-:W-:Y:S01]  /*1ad0*/  LOP3.LUT P1, RZ, R2, 0x7f, RZ, 0xc0, !PT ;  /* 0x0000007f02ff7812 */ /* 0x004fe2000782c0ff */
[----:B-1----:R-:W-:-:S12]  /*1ae0*/  @P2 BRA `(.L_x_14162) ;  /* 0x0000000000082947 */ /* 0x002fd80003800000 */
[----:B------:R-:W1:Y:S02]  /*1af0*/  SYNCS.PHASECHK.TRANS64.TRYWAIT P2, [R0+URZ+0x16830], R3 ;  /* 0x01683003000075a7 */ /* 0x000e64000804017f */
[----:B-1----:R-:W-:Y:S05]  /*1b00*/  @!P2 BRA `(.L_x_14163) ;  /* 0x000001080060a947 */ /* 0x002fea0003800000 */
.L_x_14162:
[----:B------:R-:W-:Y:S05]  /*1b10*/  WARPSYNC.ALL ;  /* 0x0000000000007948 */ /* 0x000fea0003800000 */
[----:B------:R-:W-:Y:S01]  /*1b20*/  UIADD3 UR4, UR38, 0xe400, URZ ;  /* 0x0000e40026047890 */ /* 0x000fe2000fffe03f */
[----:B------:R-:W-:Y:S01]  /*1b30*/  WARPGROUP.ARRIVE ;  /* 0x00000000000079c5 */ /* 0x000fe20000000000 */
[----:B------:R-:W-:Y:S01]  /*1b40*/  ULOP3.LUT UR8, UR42, 0x10000, URZ, 0xfc, !UPT ;  /* 0x000100002a087892 */ /* 0x000fe2000f8efc3f */
[----:B------:R-:W2:Y:S01]  /*1b50*/  LDC R10, c[0x0][0x448] ;  /* 0x00011200ff0a7b82 */ /* 0x000ea20000000800 */
[----:B------:R-:W-:Y:S01]  /*1b60*/  USHF.R.U32.HI UR4, URZ, 0x4, UR4 ;  /* 0x000000043f047899 */ /* 0x000fe20008011604 */
[----:B01----:R-:W-:Y:S01]  /*1b70*/  @!P1 VIADD R0, R0, 0x16840 ;  /* 0x0001684000009836 */ /* 0x003fe20000000000 */
[----:B------:R-:W-:Y:S01]  /*1b80*/  UMOV UR9, 0x40000040 ;  /* 0x4000004000097882 */ /* 0x000fe20000000000 */
[----:B------:R-:W-:Y:S01]  /*1b90*/  UMOV UR11, 0x40000040 ;  /* 0x40000040000b7882 */ /* 0x000fe20000000000 */
[----:B------:R-:W-:-:S02]  /*1ba0*/  ULOP3.LUT UR4, UR4, 0x3fff, URZ, 0xc0, !UPT ;  /* 0x00003fff04047892 */ /* 0x000fc4000f8ec03f */
[----:B------:R-:W-:Y:S01]  /*1bb0*/  UIADD3 UR12, UR8, 0x2, URZ ;  /* 0x00000002080c7890 */ /* 0x000fe2000fffe03f */
[----:B------:R-:W-:Y:S01]  /*1bc0*/  @!P1 PRMT R0, RZ, 0x654, R0 ;  /* 0x00000654ff009816 */ /* 0x000fe20000000000 */
[----:B------:R-:W-:Y:S01]  /*1bd0*/  ULOP3.LUT UR20, UR4, 0x10000, URZ, 0xfc, !UPT ;  /* 0x0001000004147892 */ /* 0x000fe2000f8efc3f */
[----:B------:R-:W-:Y:S01]  /*1be0*/  UMOV UR13, 0x40000040 ;  /* 0x40000040000d7882 */ /* 0x000fe20000000000 */
[----:B------:R-:W-:Y:S02]  /*1bf0*/  UMOV UR15, 0x40000040 ;  /* 0x40000040000f7882 */ /* 0x000fe40000000000 */
[----:B------:R-:W-:Y:S02]  /*1c00*/  ULEA UR10, UR37, UR20, 0xa ;  /* 0x00000014250a7291 */ /* 0x000fe4000f8e503f */
[----:B------:R-:W-:Y:S02]  /*1c10*/  UIADD3 UR16, UR8, 0x4, URZ ;  /* 0x0000000408107890 */ /* 0x000fe4000fffe03f */
[----:B------:R-:W-:-:S02]  /*1c20*/  UIADD3 UR14, UR10, 0x2, URZ ;  /* 0x000000020a0e7890 */ /* 0x000fc4000fffe03f */
[----:B------:R-:W-:Y:S01]  /*1c30*/  UIADD3 UR18, UR10, 0x4, URZ ;  /* 0x000000040a127890 */ /* 0x000fe2000fffe03f */
[----:B------:R-:W-:Y:S02]  /*1c40*/  UMOV UR17, 0x40000040 ;  /* 0x4000004000117882 */ /* 0x000fe40000000000 */
[----:B------:R-:W-:Y:S01]  /*1c50*/  HGMMA.64x128x16.F32.BF16 R24, gdesc[UR8], RZ, !UPT, gsb0 ;  /* 0x01e00000081879f0 */ /* 0x000fe2000c0018ff */
[----:B------:R-:W-:Y:S01]  /*1c60*/  UMOV UR19, 0x40000040 ;  /* 0x4000004000137882 */ /* 0x000fe20000000000 */
[----:B------:R-:W-:Y:S01]  /*1c70*/  UIADD3 UR4, UR8, 0x6, URZ ;  /* 0x0000000608047890 */ /* 0x000fe2000fffe03f */
[----:B--2---:R-:W-:Y:S01]  /*1c80*/  ISETP.NE.AND P2, PT, R10, 0x1, PT ;  /* 0x000000010a00780c */ /* 0x004fe20003f45270 */
[----:B------:R-:W-:Y:S01]  /*1c90*/  UIADD3 UR6, UR10, 0x6, URZ ;  /* 0x000000060a067890 */ /* 0x000fe2000fffe03f */
[----:B------:R-:W-:Y:S01]  /*1ca0*/  UMOV UR5, 0x40000040 ;  /* 0x4000004000057882 */ /* 0x000fe20000000000 */
[----:B------:R-:W-:-:S10]  /*1cb0*/  UMOV UR7, 0x40000040 ;  /* 0x4000004000077882 */ /* 0x000fd40000000000 */
[----:B------:R-:W0:Y:S01]  /*1cc0*/  @P2 LDC R10, c[0x0][0x44c] ;  /* 0x00011300ff0a2b82 */ /* 0x000e220000000800 */
        /* <DEDUP_REMOVED lines=8> */
[----:B------:R-:W-:Y:S01]  /*1d50*/  HGMMA.64x128x16.F32.BF16 R24, gdesc[UR4], R24, gsb0 ;  /* 0x01e00000041879f0 */ /* 0x000fe20008001818 */
[----:B------:R-:W-:Y:S01]  /*1d60*/  ULDC UR6, c[0x0][0x9d8] ;  /* 0x0002760000067ab9 */ /* 0x000fe20000000800 */
[----:B------:R-:W-:Y:S01]  /*1d70*/  ULDC UR7, c[0x0][0x988] ;  /* 0x0002620000077ab9 */ /* 0x000fe20000000800 */
[----:B------:R-:W-:Y:S02]  /*1d80*/  WARPGROUP.DEPBAR.LE gsb0, 0x0 ;  /* 0x00008000000079c5 */ /* 0x000fe40000010000 */
[----:B------:R-:W-:Y:S01]  /*1d90*/  FMUL.FTZ R27, R27, UR6 ;  /* 0x000000061b1b7c20 */ /* 0x000fe20008410000 */
[----:B------:R-:W-:Y:S01]  /*1da0*/  FMUL.FTZ R13, R37, UR6 ;  /* 0x00000006250d7c20 */ /* 0x000fe20008410000 */
[----:B------:R-:W-:Y:S02]  /*1db0*/  IMAD.IADD R37, R152, 0x1, R16 ;  /* 0x0000000198257824 */ /* 0x000fe400078e0210 */
[----:B------:R-:W-:Y:S01]  /*1dc0*/  FMUL.FTZ R39, R39, UR6 ;  /* 0x0000000627277c20 */ /* 0x000fe20008410000 */
[----:B------:R1:W-:Y:S01]  /*1dd0*/  MUFU.TANH R112, R27 ;  /* 0x0000001b00707308 */ /* 0x0003e20000002400 */
[----:B------:R-:W-:Y:S01]  /*1de0*/  FMUL.FTZ R26, R26, UR6 ;  /* 0x000000061a1a7c20 */ /* 0x000fe20008410000 */
[----:B0-----:R-:W-:-:S04]  /*1df0*/  @P2 IMAD.HI.U32 R10, R37, R10, RZ ;  /* 0x0000000a250a2227 */ /* 0x001fc800078e00ff */
[----:B------:R-:W-:Y:S01]  /*1e00*/  FMUL.FTZ R30, R30, UR6 ;  /* 0x000000061e1e7c20 */ /* 0x000fe20008410000 */
[----:B------:R-:W-:Y:S01]  /*1e10*/  FMUL.FTZ R31, R31, UR6 ;  /* 0x000000061f1f7c20 */ /* 0x000fe20008410000 */
[----:B------:R-:W-:Y:S01]  /*1e20*/  FMUL.FTZ R34, R34, UR6 ;  /* 0x0000000622227c20 */ /* 0x000fe20008410000 */
[----:B------:R-:W-:Y:S01]  /*1e30*/  FMUL.FTZ R35, R35, UR6 ;  /* 0x0000000623237c20 */ /* 0x000fe20008410000 */
[----:B------:R-:W-:Y:S01]  /*1e40*/  FMUL.FTZ R38, R38, UR6 ;  /* 0x0000000626267c20 */ /* 0x000fe20008410000 */
[----:B------:R0:W-:Y:S01]  /*1e50*/  MUFU.TANH R98, R39 ;  /* 0x0000002700627308 */ /* 0x0001e20000002400 */
[----:B-1----:R-:W1:Y:S01]  /*1e60*/  @P2 LDC R27, c[0x0][0x450] ;  /* 0x00011400ff1b2b82 */ /* 0x002e620000000800 */
[----:B------:R-:W-:Y:S01]  /*1e70*/  FMUL.FTZ R21, R29, UR6 ;  /* 0x000000061d157c20 */ /* 0x000fe20008410000 */
[----:B------:R-:W-:Y:S01]  /*1e80*/  FMUL.FTZ R42, R42, UR6 ;  /* 0x000000062a2a7c20 */ /* 0x000fe20008410000 */
[----:B------:R-:W-:Y:S01]  /*1e90*/  FMUL.FTZ R94, R43, UR6 ;  /* 0x000000062b5e7c20 */ /* 0x000fe20008410000 */
[----:B------:R-:W-:Y:S01]  /*1ea0*/  FMUL.FTZ R92, R46, UR6 ;  /* 0x000000062e5c7c20 */ /* 0x000fe20008410000 */
[----:B------:R-:W-:Y:S01]  /*1eb0*/  FMUL.FTZ R90, R47, UR6 ;  /* 0x000000062f5a7c20 */ /* 0x000fe20008410000 */
[----:B------:R-:W-:Y:S01]  /*1ec0*/  FMUL.FTZ R89, R24, UR6 ;  /* 0x0000000618597c20 */ /* 0x000fe20008410000 */
[----:B------:R2:W3:Y:S01]  /*1ed0*/  MUFU.TANH R114, R26 ;  /* 0x0000001a00727308 */ /* 0x0004e20000002400 */
[----:B0-----:R-:W-:-:S02]  /*1ee0*/  IMAD.MOV.U32 R39, RZ, RZ, -0x80 ;  /* 0xffffff80ff277424 */ /* 0x001fc400078e00ff */
[----:B------:R-:W-:Y:S01]  /*1ef0*/  FMUL.FTZ R24, R28, UR6 ;  /* 0x000000061c187c20 */ /* 0x000fe20008410000 */
[----:B------:R-:W-:Y:S01]  /*1f00*/  FMUL.FTZ R28, R51, UR6 ;  /* 0x00000006331c7c20 */ /* 0x000fe20008410000 */
[----:B------:R-:W-:Y:S01]  /*1f10*/  FMUL.FTZ R8, R56, UR6 ;  /* 0x0000000638087c20 */ /* 0x000fe20008410000 */
[----:B------:R-:W-:Y:S02]  /*1f20*/  IMAD R39, R88, R39, 0x80 ;  /* 0x0000008058277424 */ /* 0x000fe400078e0227 */
[----:B------:R-:W-:Y:S01]  /*1f30*/  FMUL.FTZ R56, R55, UR6 ;  /* 0x0000000637387c20 */ /* 0x000fe20008410000 */
[----:B------:R-:W-:Y:S01]  /*1f40*/  FMUL.FTZ R58, R58, UR6 ;  /* 0x000000063a3a7c20 */ /* 0x000fe20008410000 */
[----:B------:R-:W0:Y:S01]  /*1f50*/  MUFU.TANH R30, R30 ;  /* 0x0000001e001e7308 */ /* 0x000e220000002400 */
[----:B--2---:R-:W-:Y:S01]  /*1f60*/  FMUL.FTZ R26, R50, UR6 ;  /* 0x00000006321a7c20 */ /* 0x004fe20008410000 */
[--C-:B------:R-:W-:Y:S01]  /*1f70*/  IADD3 R108, -R22, 0x1, R39.reuse ;  /* 0x00000001166c7810 */ /* 0x100fe20007ffe127 */
[----:B------:R-:W-:Y:S01]  /*1f80*/  FMUL.FTZ R70, R70, UR6 ;  /* 0x0000000646467c20 */ /* 0x000fe20008410000 */
[----:B------:R-:W-:Y:S01]  /*1f90*/  IADD3 R39, -R22, R17, R39 ;  /* 0x0000001116277210 */ /* 0x000fe20007ffe127 */
[----:B------:R-:W-:Y:S01]  /*1fa0*/  FMUL.FTZ R5, R52, UR6 ;  /* 0x0000000634057c20 */ /* 0x000fe20008410000 */
[----:B------:R-:W-:Y:S01]  /*1fb0*/  IADD3 R108, -R18, R108, R17 ;  /* 0x0000006c126c7210 */ /* 0x000fe20007ffe111 */
[----:B------:R-:W-:Y:S01]  /*1fc0*/  FMUL.FTZ R52, R59, UR6 ;  /* 0x000000063b347c20 */ /* 0x000fe20008410000 */
[----:B------:R-:W2:Y:S01]  /*1fd0*/  MUFU.TANH R31, R31 ;  /* 0x0000001f001f7308 */ /* 0x000ea20000002400 */
[----:B-1----:R-:W-:Y:S01]  /*1fe0*/  @P2 SHF.R.U32.HI R37, RZ, R27, R10 ;  /* 0x0000001bff252219 */ /* 0x002fe2000001160a */
[----:B------:R-:W-:Y:S01]  /*1ff0*/  FMUL.FTZ R27, R54, UR6 ;  /* 0x00000006361b7c20 */ /* 0x000fe20008410000 */
[----:B------:R-:W-:Y:S01]  /*2000*/  FMUL.FTZ R66, R66, UR6 ;  /* 0x0000000642427c20 */ /* 0x000fe20008410000 */
[----:B------:R-:W-:Y:S01]  /*2010*/  FMUL.FTZ R54, R62, UR6 ;  /* 0x000000063e367c20 */ /* 0x000fe20008410000 */
[----:B------:R-:W-:Y:S01]  /*2020*/  FMUL.FTZ R63, R63, UR6 ;  /* 0x000000063f3f7c20 */ /* 0x000fe20008410000 */
[----:B------:R-:W1:Y:S01]  /*2030*/  SHFL.IDX PT, R10, R37, 0x1, 0x1c1f ;  /* 0x003c1f00250a7f89 */ /* 0x000e6200000e0000 */
        /* <DEDUP_REMOVED lines=18> */
[----:B------:R-:W5:Y:S01]  /*2160*/  SHFL.IDX PT, R37, R37, RZ, 0x1c1f ;  /* 0x001c1fff25257589 */ /* 0x000f6200000e0000 */
[----:B------:R-:W-:Y:S01]  /*2170*/  FMUL.FTZ R25, R25, UR6 ;  /* 0x0000000619197c20 */ /* 0x000fe20008410000 */
[----:B------:R-:W-:Y:S01]  /*2180*/  FMUL.FTZ R12, R41, UR6 ;  /* 0x00000006290c7c20 */ /* 0x000fe20008410000 */
[----:B------:R-:W-:Y:S01]  /*2190*/  MOV R41, UR7 ;  /* 0x0000000700297c02 */ /* 0x000fe20008000f00 */
[----:B------:R-:W-:Y:S01]  /*21a0*/  FMUL.FTZ R20, R33, UR6 ;  /* 0x0000000621147c20 */ /* 0x000fe20008410000 */
[----:B-1----:R-:W-:Y:S01]  /*21b0*/  VIADDMNMX R10, R10, R108, R39, PT ;  /* 0x0000006c0a0a7246 */ /* 0x002fe20003800127 */
[----:B------:R-:W-:Y:S01]  /*21c0*/  FMUL.FTZ R47, R64, UR6 ;  /* 0x00000006402f7c20 */ /* 0x000fe20008410000 */
[----:B------:R-:W1:Y:S01]  /*21d0*/  MUFU.TANH R42, R42 ;  /* 0x0000002a002a7308 */ /* 0x000e620000002400 */
[----:B------:R-:W-:Y:S01]  /*21e0*/  FMUL.FTZ R6, R49, UR6 ;  /* 0x0000000631067c20 */ /* 0x000fe20008410000 */
[----:B------:R-:W-:Y:S01]  /*21f0*/  ISETP.GT.AND P3, PT, R10, RZ, PT ;  /* 0x000000ff0a00720c */ /* 0x000fe20003f64270 */
[----:B------:R-:W-:Y:S01]  /*2200*/  FMUL.FTZ R49, R68, UR6 ;  /* 0x0000000644317c20 */ /* 0x000fe20008410000 */
[C---:B------:R-:W-:Y:S01]  /*2210*/  ISETP.GT.AND P4, PT, R10.reuse, 0x1, PT ;  /* 0x000000010a00780c */ /* 0x040fe20003f84270 */
[----:B------:R-:W-:Y:S01]  /*2220*/  FMUL.FTZ R7, R53, UR6 ;  /* 0x0000000635077c20 */ /* 0x000fe20008410000 */
[----:B------:R-:W-:Y:S01]  /*2230*/  ISETP.GT.AND P5, PT, R10, 0x8, PT ;  /* 0x000000080a00780c */ /* 0x000fe20003fa4270 */
[----:B------:R-:W-:Y:S01]  /*2240*/  FMUL.FTZ R53, R72, UR6 ;  /* 0x0000000648357c20 */ /* 0x000fe20008410000 */
[----:B---3--:R-:W-:Y:S01]  /*2250*/  FSEL R114, R114, -INF , P3 ;  /* 0xff80000072727808 */ /* 0x008fe20001800000 */
[----:B------:R-:W3:Y:S01]  /*2260*/  MUFU.TANH R94, R94 ;  /* 0x0000005e005e7308 */ /* 0x000ee20000002400 */
[----:B------:R-:W-:Y:S01]  /*2270*/  FSEL R112, R112, -INF , P4 ;  /* 0xff80000070707808 */ /* 0x000fe20002000000 */
        /* <DEDUP_REMOVED lines=9> */
[----:B--2---:R-:W-:Y:S01]  /*2310*/  FSEL R106, R31, -INF , P3 ;  /* 0xff8000001f6a7808 */ /* 0x004fe20001800000 */
[----:B------:R-:W-:Y:S01]  /*2320*/  FMUL.FTZ R43, R60, UR6 ;  /* 0x000000063c2b7c20 */ /* 0x000fe20008410000 */
[----:B------:R-:W-:Y:S01]  /*2330*/  FMNMX.FTZ R29, R110, R29, !PT ;  /* 0x0000001d6e1d7209 */ /* 0x000fe20007810000 */
[----:B------:R-:W-:Y:S01]  /*2340*/  FMUL.FTZ R45, R61, UR6 ;  /* 0x000000063d2d7c20 */ /* 0x000fe20008410000 */
[----:B------:R-:W-:Y:S01]  /*2350*/  ISETP.GT.AND P3, PT, R10, 0x11, PT ;  /* 0x000000110a00780c */ /* 0x000fe20003f64270 */
[----:B------:R-:W2:Y:S01]  /*2360*/  MUFU.TANH R90, R90 ;  /* 0x0000005a005a7308 */ /* 0x000ea20000002400 */
[----:B----4-:R-:W-:Y:S01]  /*2370*/  FSEL R104, R34, -INF , P4 ;  /* 0xff80000022687808 */ /* 0x010fe20002000000 */
[----:B------:R-:W-:Y:S01]  /*2380*/  FMUL.FTZ R51, R65, UR6 ;  /* 0x0000000641337c20 */ /* 0x000fe20008410000 */
[----:B------:R-:W-:Y:S01]  /*2390*/  FMNMX.FTZ R29, R106, R29, !PT ;  /* 0x0000001d6a1d7209 */ /* 0x000fe20007810000 */
[----:B------:R-:W-:Y:S01]  /*23a0*/  FMUL.FTZ R55, R69, UR6 ;  /* 0x0000000645377c20 */ /* 0x000fe20008410000 */
[----:B------:R-:W-:Y:S01]  /*23b0*/  ISETP.GT.AND P4, PT, R10, 0x18, PT ;  /* 0x000000180a00780c */ /* 0x000fe20003f84270 */
[----:B------:R-:W-:Y:S01]  /*23c0*/  FMUL.FTZ R59, R73, UR6 ;  /* 0x00000006493b7c20 */ /* 0x000fe20008410000 */
[----:B-----5:R-:W-:Y:S01]  /*23d0*/  FSEL R102, R35, -INF , P3 ;  /* 0xff80000023667808 */ /* 0x020fe20001800000 */
[----:B------:R-:W4:Y:S01]  /*23e0*/  MUFU.TANH R26, R26 ;  /* 0x0000001a001a7308 */ /* 0x000f220000002400 */
[----:B------:R-:W-:Y:S01]  /*23f0*/  FMNMX.FTZ R29, R104, R29, !PT ;  /* 0x0000001d681d7209 */ /* 0x000fe20007810000 */
[----:B------:R-:W-:Y:S01]  /*2400*/  FMUL.FTZ R61, R77, UR6 ;  /* 0x000000064d3d7c20 */ /* 0x000fe20008410000 */
[----:B------:R-:W-:Y:S01]  /*2410*/  ISETP.GT.AND P3, PT, R10, 0x19, PT ;  /* 0x000000190a00780c */ /* 0x000fe20003f64270 */
[----:B------:R-:W-:Y:S01]  /*2420*/  FMUL.FTZ R31, R81, UR6 ;  /* 0x00000006511f7c20 */ /* 0x000fe20008410000 */
[----:B------:R-:W-:Y:S01]  /*2430*/  FSEL R100, R38, -INF , P4 ;  /* 0xff80000026647808 */ /* 0x000fe20002000000 */
[----:B------:R-:W-:Y:S01]  /*2440*/  FMUL.FTZ R35, R85, UR6 ;  /* 0x0000000655237c20 */ /* 0x000fe20008410000 */
[----:B------:R-:W-:Y:S01]  /*2450*/  FMNMX.FTZ R29, R102, R29, !PT ;  /* 0x0000001d661d7209 */ /* 0x000fe20007810000 */
[----:B------:R-:W-:Y:S01]  /*2460*/  MUFU.TANH R28, R28 ;  /* 0x0000001c001c7308 */ /* 0x000fe20000002400 */
[----:B------:R-:W-:Y:S01]  /*2470*/  ISETP.GT.AND P4, PT, R10, 0x20, PT ;  /* 0x000000200a00780c */ /* 0x000fe20003f84270 */
[----:B------:R5:W-:Y:S01]  /*2480*/  @!P1 SYNCS.ARRIVE.TRANS64.RED.A1T0 RZ, [R0+URZ], RZ ;  /* 0x000000ff00ff99a7 */ /* 0x000be2000810043f */
[----:B------:R-:W-:-:S02]  /*2490*/  FSEL R98, R98, -INF , P3 ;  /* 0xff80000062627808 */ /* 0x000fc40001800000 */
[----:B------:R-:W-:Y:S02]  /*24a0*/  FMNMX.FTZ R29, R100, R29, !PT ;  /* 0x0000001d641d7209 */ /* 0x000fe40007810000 */
[----:B------:R-:W-:Y:S01]  /*24b0*/  ISETP.GT.AND P3, PT, R10, 0x21, PT ;  /* 0x000000210a00780c */ /* 0x000fe20003f64270 */
[----:B------:R-:W5:Y:S01]  /*24c0*/  MUFU.TANH R27, R27 ;  /* 0x0000001b001b7308 */ /* 0x000f620000002400 */
[----:B-1----:R-:W-:Y:S02]  /*24d0*/  FSEL R96, R42, -INF , P4 ;  /* 0xff8000002a607808 */ /* 0x002fe40002000000 */
[----:B------:R-:W-:Y:S02]  /*24e0*/  FMNMX.FTZ R29, R98, R29, !PT ;  /* 0x0000001d621d7209 */ /* 0x000fe40007810000 */
[----:B------:R-:W-:Y:S02]  /*24f0*/  ISETP.GT.AND P4, PT, R10, 0x28, PT ;  /* 0x000000280a00780c */ /* 0x000fe40003f84270 */
[----:B---3--:R-:W-:Y:S01]  /*2500*/  FSEL R94, R94, -INF , P3 ;  /* 0xff8000005e5e7808 */ /* 0x008fe20001800000 */
[----:B------:R-:W-:Y:S01]  /*2510*/  MUFU.TANH R56, R56 ;  /* 0x0000003800387308 */ /* 0x000fe20000002400 */
[----:B------:R-:W-:-:S02]  /*2520*/  FMNMX.FTZ R29, R96, R29, !PT ;  /* 0x0000001d601d7209 */ /* 0x000fc40007810000 */
[----:B------:R-:W-:Y:S02]  /*2530*/  ISETP.GT.AND P3, PT, R10, 0x29, PT ;  /* 0x000000290a00780c */ /* 0x000fe40003f64270 */
[----:B0-----:R-:W-:Y:S02]  /*2540*/  FSEL R92, R92, -INF , P4 ;  /* 0xff8000005c5c7808 */ /* 0x001fe40002000000 */
[----:B------:R-:W-:Y:S01]  /*2550*/  FMNMX.FTZ R29, R94, R29, !PT ;  /* 0x0000001d5e1d7209 */ /* 0x000fe20007810000 */
[----:B------:R-:W0:Y:S01]  /*2560*/  MUFU.TANH R58, R58 ;  /* 0x0000003a003a7308 */ /* 0x000e220000002400 */
[----:B------:R-:W-:Y:S02]  /*2570*/  ISETP.GT.AND P4, PT, R10, 0x30, PT ;  /* 0x000000300a00780c */ /* 0x000fe40003f84270 */
[----:B--2---:R-:W-:Y:S02]  /*2580*/  FSEL R90, R90, -INF , P3 ;  /* 0xff8000005a5a7808 */ /* 0x004fe40001800000 */
[----:B------:R-:W-:-:S02]  /*2590*/  FMNMX.FTZ R29, R92, R29, !PT ;  /* 0x0000001d5c1d7209 */ /* 0x000fc40007810000 */
[----:B------:R-:W-:Y:S01]  /*25a0*/  ISETP.GT.AND P3, PT, R10, 0x31, PT ;  /* 0x000000310a00780c */ /* 0x000fe20003f64270 */
[----:B------:R4:W-:Y:S01]  /*25b0*/  MUFU.TANH R46, R70 ;  /* 0x00000046002e7308 */ /* 0x0009e20000002400 */
[----:B------:R-:W-:Y:S02]  /*25c0*/  FMNMX.FTZ R29, R90, R29, !PT ;  /* 0x0000001d5a1d7209 */ /* 0x000fe40007810000 */
[----:B------:R-:W-:-:S04]  /*25d0*/  VIADDMNMX R39, R37, R108, R39, PT ;  /* 0x0000006c25277246 */ /* 0x000fc80003800127 */
[----:B------:R-:W-:Y:S01]  /*25e0*/  ISETP.GT.AND P5, PT, R39, 0x8, PT ;  /* 0x000000082700780c */ /* 0x000fe20003fa4270 */
[----:B------:R-:W1:Y:S01]  /*25f0*/  MUFU.TANH R52, R52 ;  /* 0x0000003400347308 */ /* 0x000e620000002400 */
[----:B----4-:R-:W-:Y:S02]  /*2600*/  FSEL R70, R26, -INF , P4 ;  /* 0xff8000001a467808 */ /* 0x010fe40002000000 */
[----:B------:R-:W-:Y:S02]  /*2610*/  ISETP.GT.AND P4, PT, R10, 0x38, PT ;  /* 0x000000380a00780c */ /* 0x000fe40003f84270 */
[----:B------:R-:W-:Y:S02]  /*2620*/  FMNMX.FTZ R29, R70, R29, !PT ;  /* 0x0000001d461d7209 */ /* 0x000fe40007810000 */
[----:B-----5:R-:W-:Y:S01]  /*2630*/  FSEL R62, R27, -INF , P4 ;  /* 0xff8000001b3e7808 */ /* 0x020fe20002000000 */
[----:B------:R2:W-:Y:S01]  /*2640*/  MUFU.TANH R50, R66 ;  /* 0x0000004200327308 */ /* 0x0005e20000002400 */
[----:B------:R-:W-:-:S04]  /*2650*/  ISETP.GT.AND P4, PT, R10, 0x40, PT ;  /* 0x000000400a00780c */ /* 0x000fc80003f84270 */
[----:B0-----:R-:W-:Y:S02]  /*2660*/  FSEL R58, R58, -INF , P4 ;  /* 0xff8000003a3a7808 */ /* 0x001fe40002000000 */
[----:B------:R-:W-:Y:S01]  /*2670*/  ISETP.GT.AND P4, PT, R10, 0x48, PT ;  /* 0x000000480a00780c */ /* 0x000fe20003f84270 */
[----:B------:R-:W0:Y:S01]  /*2680*/  MUFU.TANH R54, R54 ;  /* 0x0000003600367308 */ /* 0x000e220000002400 */
[----:B--2---:R-:W-:Y:S02]  /*2690*/  FSEL R66, R28, -INF , P3 ;  /* 0xff8000001c427808 */ /* 0x004fe40001800000 */
[----:B------:R-:W-:Y:S02]  /*26a0*/  ISETP.GT.AND P3, PT, R10, 0x39, PT ;  /* 0x000000390a00780c */ /* 0x000fe40003f64270 */
[----:B------:R-:W-:Y:S02]  /*26b0*/  FMNMX.FTZ R29, R66, R29, !PT ;  /* 0x0000001d421d7209 */ /* 0x000fe40007810000 */
[----:B------:R-:W-:Y:S01]  /*26c0*/  FSEL R56, R56, -INF , P3 ;  /* 0xff80000038387808 */ /* 0x000fe20001800000 */
[----:B------:R-:W2:Y:S01]  /*26d0*/  MUFU.TANH R48, R63 ;  /* 0x0000003f00307308 */ /* 0x000ea20000002400 */
[----:B------:R-:W-:-:S02]  /*26e0*/  FMNMX.FTZ R29, R62, R29, !PT ;  /* 0x0000001d3e1d7209 */ /* 0x000fc40007810000 */
[----:B------:R-:W-:Y:S02]  /*26f0*/  ISETP.GT.AND P3, PT, R10, 0x41, PT ;  /* 0x000000410a00780c */ /* 0x000fe40003f64270 */
[----:B------:R-:W-:Y:S02]  /*2700*/  FMNMX.FTZ R29, R56, R29, !PT ;  /* 0x0000001d381d7209 */ /* 0x000fe40007810000 */
[----:B-1----:R-:W-:Y:S01]  /*2710*/  FSEL R52, R52, -INF , P3 ;  /* 0xff80000034347808 */ /* 0x002fe20001800000 */
[----:B------:R-:W1:Y:S01]  /*2720*/  MUFU.TANH R44, R67 ;  /* 0x00000043002c7308 */ /* 0x000e620000002400 */
[----:B------:R-:W-:Y:S02]  /*2730*/  FMNMX.FTZ R29, R58, R29, !PT ;  /* 0x0000001d3a1d7209 */ /* 0x000fe40007810000 */
[----:B------:R-:W-:Y:S02]  /*2740*/  ISETP.GT.AND P3, PT, R10, 0x49, PT ;  /* 0x000000490a00780c */ /* 0x000fe40003f64270 */
[----:B0-----:R-:W-:-:S02]  /*2750*/  FSEL R54, R54, -INF , P4 ;  /* 0xff80000036367808 */ /* 0x001fc40002000000 */
[----:B------:R-:W-:Y:S01]  /*2760*/  FMNMX.FTZ R29, R52, R29, !PT ;  /* 0x0000001d341d7209 */ /* 0x000fe20007810000 */
[----:B------:R-:W0:Y:S01]  /*2770*/  MUFU.TANH R40, R71 ;  /* 0x0000004700287308 */ /* 0x000e220000002400 */
[----:B------:R-:W-:Y:S02]  /*2780*/  ISETP.GT.AND P4, PT, R10, 0x50, PT ;  /* 0x000000500a00780c */ /* 0x000fe40003f84270 */
[----:B--2---:R-:W-:Y:S02]  /*2790*/  FSEL R48, R48, -INF , P3 ;  /* 0xff80000030307808 */ /* 0x004fe40001800000 */
[----:B------:R-:W-:Y:S02]  /*27a0*/  FMNMX.FTZ R29, R54, R29, !PT ;  /* 0x0000001d361d7209 */ /* 0x000fe40007810000 */
[----:B------:R-:W-:Y:S01]  /*27b0*/  ISETP.GT.AND P3, PT, R10, 0x51, PT ;  /* 0x000000510a00780c */ /* 0x000fe20003f64270 */
[----:B------:R-:W2:Y:S01]  /*27c0*/  MUFU.TANH R42, R74 ;  /* 0x0000004a002a7308 */ /* 0x000ea20000002400 */
[----:B------:R-:W-:-:S02]  /*27d0*/  FSEL R50, R50, -INF , P4 ;  /* 0xff80000032327808 */ /* 0x000fc40002000000 */
[----:B------:R-:W-:Y:S02]  /*27e0*/  FMNMX.FTZ R29, R48, R29, !PT ;  /* 0x0000001d301d7209 */ /* 0x000fe40007810000 */
[----:B------:R-:W-:Y:S02]  /*27f0*/  ISETP.GT.AND P4, PT, R10, 0x58, PT ;  /* 0x000000580a00780c */ /* 0x000fe40003f84270 */
[----:B-1----:R-:W-:Y:S01]  /*2800*/  FSEL R44, R44, -INF , P3 ;  /* 0xff8000002c2c7808 */ /* 0x002fe20001800000 */
[----:B------:R-:W1:Y:S01]  /*2810*/  MUFU.TANH R26, R75 ;  /* 0x0000004b001a7308 */ /* 0x000e620000002400 */
[----:B------:R-:W-:Y:S02]  /*2820*/  FMNMX.FTZ R29, R50, R29, !PT ;  /* 0x0000001d321d7209 */ /* 0x000fe40007810000 */
[----:B------:R-:W-:Y:S02]  /*2830*/  ISETP.GT.AND P3, PT, R10, 0x59, PT ;  /* 0x000000590a00780c */ /* 0x000fe40003f64270 */
[----:B------:R-:W-:-:S02]  /*2840*/  FSEL R46, R46, -INF , P4 ;  /* 0xff8000002e2e7808 */ /* 0x000fc40002000000 */
[----:B------:R-:W-:Y:S01]  /*2850*/  FMNMX.FTZ R29, R44, R29, !PT ;  /* 0x0000001d2c1d7209 */ /* 0x000fe20007810000 */
[----:B------:R-:W3:Y:S01]  /*2860*/  MUFU.TANH R30, R78 ;  /* 0x0000004e001e7308 */ /* 0x000ee20000002400 */
        /* <DEDUP_REMOVED lines=8> */
[----:B-1----:R-:W-:Y:S01]  /*28f0*/  FSEL R26, R26, -INF , P3 ;  /* 0xff8000001a1a7808 */ /* 0x002fe20001800000 */
[----:B------:R-:W1:Y:S01]  /*2900*/  MUFU.TANH R32, R82 ;  /* 0x0000005200207308 */ /* 0x000e620000002400 */
[----:B------:R-:W-:Y:S02]  /*2910*/  FMNMX.FTZ R29, R42, R29, !PT ;  /* 0x0000001d2a1d7209 */ /* 0x000fe40007810000 */
[----:B------:R-:W-:Y:S02]  /*2920*/  ISETP.GT.AND P3, PT, R10, 0x69, PT ;  /* 0x000000690a00780c */ /* 0x000fe40003f64270 */
[----:B---3--:R-:W-:-:S02]  /*2930*/  FSEL R30, R30, -INF , P4 ;  /* 0xff8000001e1e7808 */ /* 0x008fc40002000000 */
[----:B------:R-:W-:Y:S01]  /*2940*/  FMNMX.FTZ R29, R26, R29, !PT ;  /* 0x0000001d1a1d7209 */ /* 0x000fe20007810000 */
[----:B------:R-:W2:Y:S01]  /*2950*/  MUFU.TANH R38, R83 ;  /* 0x0000005300267308 */ /* 0x000ea20000002400 */
[----:B------:R-:W-:Y:S02]  /*2960*/  ISETP.GT.AND P4, PT, R10, 0x70, PT ;  /* 0x000000700a00780c */ /* 0x000fe40003f84270 */
[----:B0-----:R-:W-:Y:S02]  /*2970*/  FSEL R28, R28, -INF , P3 ;  /* 0xff8000001c1c7808 */ /* 0x001fe40001800000 */
[----:B------:R-:W-:Y:S02]  /*2980*/  FMNMX.FTZ R29, R30, R29, !PT ;  /* 0x0000001d1e1d7209 */ /* 0x000fe40007810000 */
[----:B------:R-:W-:Y:S01]  /*2990*/  ISETP.GT.AND P3, PT, R10, 0x71, PT ;  /* 0x000000710a00780c */ /* 0x000fe20003f64270 */
[----:B------:R-:W0:Y:S01]  /*29a0*/  MUFU.TANH R36, R86 ;  /* 0x0000005600247308 */ /* 0x000e220000002400 */
[----:B-1----:R-:W-:-:S02]  /*29b0*/  FSEL R32, R32, -INF , P4 ;  /* 0xff80000020207808 */ /* 0x002fc40002000000 */
[----:B------:R-:W-:Y:S02]  /*29c0*/  FMNMX.FTZ R29, R28, R29, !PT ;  /* 0x0000001d1c1d7209 */ /* 0x000fe40007810000 */
[----:B------:R-:W-:Y:S02]  /*29d0*/  ISETP.GT.AND P4, PT, R10, 0x78, PT ;  /* 0x000000780a00780c */ /* 0x000fe40003f84270 */
[----:B------:R-:W-:Y:S01]  /*29e0*/  FMNMX.FTZ R29, R32, R29, !PT ;  /* 0x0000001d201d7209 */ /* 0x000fe20007810000 */
[----:B------:R-:W1:Y:S01]  /*29f0*/  MUFU.TANH R34, R87 ;  /* 0x0000005700227308 */ /* 0x000e620000002400 */
[----:B--2---:R-:W-:Y:S02]  /*2a00*/  FSEL R38, R38, -INF , P3 ;  /* 0xff80000026267808 */ /* 0x004fe40001800000 */
[----:B------:R-:W-:Y:S02]  /*2a10*/  ISETP.GT.AND P3, PT, R10, 0x79, PT ;  /* 0x000000790a00780c */ /* 0x000fe40003f64270 */
[----:B------:R-:W-:-:S03]  /*2a20*/  FMNMX.FTZ R29, R38, R29, !PT ;  /* 0x0000001d261d7209 */ /* 0x000fc60007810000 */
[----:B------:R-:W-:Y:S01]  /*2a30*/  MUFU.TANH R89, R89 ;  /* 0x0000005900597308 */ /* 0x000fe20000002400 */
[----:B0-----:R-:W-:Y:S02]  /*2a40*/  FSEL R36, R36, -INF , P4 ;  /* 0xff80000024247808 */ /* 0x001fe40002000000 */
[----:B------:R-:W-:Y:S02]  /*2a50*/  ISETP.GT.AND P4, PT, R39, 0x1, PT ;  /* 0x000000012700780c */ /* 0x000fe40003f84270 */
[----:B------:R-:W-:-:S03]  /*2a60*/  FMNMX.FTZ R29, R36, R29, !PT ;  /* 0x0000001d241d7209 */ /* 0x000fc60007810000 */
[----:B------:R-:W0:Y:S01]  /*2a70*/  MUFU.TANH R25, R25 ;  /* 0x0000001900197308 */ /* 0x000e220000002400 */
[----:B-1----:R-:W-:-:S04]  /*2a80*/  FSEL R34, R34, -INF , P3 ;  /* 0xff80000022227808 */ /* 0x002fc80001800000 */
[----:B------:R-:W-:-:S03]  /*2a90*/  FMNMX.FTZ R29, R34, R29, !PT ;  /* 0x0000001d221d7209 */ /* 0x000fc60007810000 */
[----:B------:R-:W1:Y:S02]  /*2aa0*/  MUFU.TANH R24, R24 ;  /* 0x0000001800187308 */ /* 0x000e640000002400 */
[----:B------:R-:W2:Y:S06]  /*2ab0*/  SHFL.BFLY PT, R10, R29, 0x2, 0x1f ;  /* 0x0c401f001d0a7f89 */ /* 0x000eac00000e0000 */
[----:B------:R-:W-:Y:S01]  /*2ac0*/  MUFU.TANH R21, R21 ;  /* 0x0000001500157308 */ /* 0x000fe20000002400 */
[----:B0-----:R-:W-:Y:S02]  /*2ad0*/  FSEL R25, R25, -INF , P4 ;  /* 0xff80000019197808 */ /* 0x001fe40002000000 */
[----:B------:R-:W-:-:S05]  /*2ae0*/  ISETP.GT.AND P4, PT, R39, 0x10, PT ;  /* 0x000000102700780c */ /* 0x000fca0003f84270 */
[----:B------:R-:W0:Y:S01]  /*2af0*/  MUFU.TANH R15, R15 ;  /* 0x0000000f000f7308 */ /* 0x000e220000002400 */
[----:B-1----:R-:W-:-:S07]  /*2b00*/  FSEL R68, R24, -INF , P5 ;  /* 0xff80000018447808 */ /* 0x002fce0002800000 */
[----:B------:R-:W-:Y:S01]  /*2b10*/  MUFU.TANH R20, R20 ;  /* 0x0000001400147308 */ /* 0x000fe20000002400 */
[----:B--2---:R-:W-:Y:S01]  /*2b20*/  FMNMX.FTZ R10, R29, R10, !PT ;  /* 0x0000000a1d0a7209 */ /* 0x004fe20007810000 */
[----:B------:R-:W-:-:S04]  /*2b30*/  FMUL.FTZ R29, R80, UR6 ;  /* 0x00000006501d7c20 */ /* 0x000fc80008410000 */
[----:B------:R-:W1:Y:S02]  /*2b40*/  SHFL.BFLY PT, R27, R10, 0x1, 0x1f ;  /* 0x0c201f000a1b7f89 */ /* 0x000e6400000e0000 */
[----:B------:R-:W2:Y:S01]  /*2b50*/  MUFU.TANH R14, R14 ;  /* 0x0000000e000e7308 */ /* 0x000ea20000002400 */
[----:B0-----:R-:W-:Y:S02]  /*2b60*/  FSEL R74, R15, -INF , P4 ;  /* 0xff8000000f4a7808 */ /* 0x001fe40002000000 */
[----:B------:R-:W-:-:S05]  /*2b70*/  ISETP.GT.AND P4, PT, R39, 0x18, PT ;  /* 0x000000182700780c */ /* 0x000fca0003f84270 */
[----:B------:R-:W-:Y:S08]  /*2b80*/  MUFU.TANH R13, R13 ;  /* 0x0000000d000d7308 */ /* 0x000ff00000002400 */
[----:B------:R-:W0:Y:S01]  /*2b90*/  MUFU.TANH R11, R11 ;  /* 0x0000000b000b7308 */ /* 0x000e220000002400 */
[----:B--2---:R-:W-:Y:S02]  /*2ba0*/  FSEL R76, R14, -INF , P4 ;  /* 0xff8000000e4c7808 */ /* 0x004fe40002000000 */
[----:B------:R-:W-:-:S02]  /*2bb0*/  ISETP.GT.AND P4, PT, R39, 0x20, PT ;  /* 0x000000202700780c */ /* 0x000fc40003f84270 */
[----:B-1----:R-:W-:-:S03]  /*2bc0*/  FMNMX.FTZ R10, R10, R27, !PT ;  /* 0x0000001b0a0a7209 */ /* 0x002fc60007810000 */
[----:B------:R-:W1:Y:S01]  /*2bd0*/  MUFU.TANH R12, R12 ;  /* 0x0000000c000c7308 */ /* 0x000e620000002400 */
[C---:B------:R-:W-:Y:S01]  /*2be0*/  FSETP.NEU.FTZ.AND P3, PT, R10.reuse, -INF , PT ;  /* 0xff8000000a00780b */ /* 0x040fe20003f7d000 */
[----:B------:R-:W-:-:S06]  /*2bf0*/  FMUL.FTZ R27, R10, R41 ;  /* 0x000000290a1b7220 */ /* 0x000fcc0000410000 */
[----:B------:R-:W2:Y:S01]  /*2c00*/  MUFU.TANH R2, R2 ;  /* 0x0000000200027308 */ /* 0x000ea20000002400 */
[----:B------:R-:W-:Y:S02]  /*2c10*/  FSEL R27, R27, RZ, P3 ;  /* 0x000000ff1b1b7208 */ /* 0x000fe40001800000 */
[----:B------:R-:W-:Y:S02]  /*2c20*/  ISETP.GT.AND P3, PT, R39, RZ, PT ;  /* 0x000000ff2700720c */ /* 0x000fe40003f64270 */
[----:B0-----:R-:W-:Y:S01]  /*2c30*/  FSEL R80, R11, -INF , P4 ;  /* 0xff8000000b507808 */ /* 0x001fe20002000000 */
[-CC-:B------:R-:W-:Y:S01]  /*2c40*/  FFMA.FTZ R141, R96, R41.reuse, -R27.reuse ;  /* 0x00000029608d7223 */ /* 0x180fe2000001081b */
[----:B------:R-:W-:Y:S01]  /*2c50*/  FSEL R64, R89, -INF , P3 ;  /* 0xff80000059407808 */ /* 0x000fe20001800000 */
[----:B------:R-:W0:Y:S01]  /*2c60*/  MUFU.TANH R3, R3 ;  /* 0x0000000300037308 */ /* 0x000e220000002400 */
[----:B------:R-:W-:Y:S01]  /*2c70*/  ISETP.GT.AND P3, PT, R39, 0x9, PT ;  /* 0x000000092700780c */ /* 0x000fe20003f64270 */
[--C-:B------:R-:W-:Y:S01]  /*2c80*/  FFMA.FTZ R143, R92, R41, -R27.reuse ;  /* 0x000000295c8f7223 */ /* 0x100fe2000001081b */
[----:B------:R-:W-:Y:S01]  /*2c90*/  FMNMX.FTZ R37, R64, R25, !PT ;  /* 0x0000001940257209 */ /* 0x000fe20007810000 */
[-CC-:B------:R-:W-:Y:S01]  /*2ca0*/  FFMA.FTZ R147, R100, R41.reuse, -R27.reuse ;  /* 0x0000002964937223 */ /* 0x180fe2000001081b */
[----:B------:R-:W-:Y:S01]  /*2cb0*/  FSEL R72, R21, -INF , P3 ;  /* 0xff80000015487808 */ /* 0x000fe20001800000 */
[--C-:B------:R-:W-:Y:S01]  /*2cc0*/  FFMA.FTZ R14, R102, R41, -R27.reuse ;  /* 0x00000029660e7223 */ /* 0x100fe2000001081b */
[----:B------:R-:W-:Y:S01]  /*2cd0*/  FMNMX.FTZ R37, R68, R37, !PT ;  /* 0x0000002544257209 */ /* 0x000fe20007810000 */
[----:B------:R-:W3:Y:S01]  /*2ce0*/  MUFU.TANH R4, R4 ;  /* 0x0000000400047308 */ /* 0x000ee20000002400 */
[C---:B------:R-:W-:Y:S01]  /*2cf0*/  ISETP.GT.AND P3, PT, R39.reuse, 0x11, PT ;  /* 0x000000112700780c */ /* 0x040fe20003f64270 */
[--C-:B------:R-:W-:Y:S01]  /*2d00*/  FFMA.FTZ R137, R70, R41, -R27.reuse ;  /* 0x0000002946897223 */ /* 0x100fe2000001081b */
[----:B------:R-:W-:Y:S01]  /*2d10*/  FMNMX.FTZ R37, R72, R37, !PT ;  /* 0x0000002548257209 */ /* 0x000fe20007810000 */
[-CC-:B------:R-:W-:Y:S01]  /*2d20*/  FFMA.FTZ R145, R104, R41.reuse, -R27.reuse ;  /* 0x0000002968917223 */ /* 0x180fe2000001081b */
[----:B------:R-:W-:Y:S01]  /*2d30*/  FSEL R20, R20, -INF , P3 ;  /* 0xff80000014147808 */ /* 0x000fe20001800000 */
[--C-:B------:R-:W-:Y:S01]  /*2d40*/  FFMA.FTZ R24, R106, R41, -R27.reuse ;  /* 0x000000296a187223 */ /* 0x100fe2000001081b */
[----:B------:R-:W-:Y:S01]  /*2d50*/  FMNMX.FTZ R37, R74, R37, !PT ;  /* 0x000000254a257209 */ /* 0x000fe20007810000 */
[----:B------:R-:W4:Y:S01]  /*2d60*/  MUFU.TANH R6, R6 ;  /* 0x0000000600067308 */ /* 0x000f220000002400 */
[----:B------:R-:W-:Y:S01]  /*2d70*/  ISETP.GT.AND P3, PT, R39, 0x19, PT ;  /* 0x000000192700780c */ /* 0x000fe20003f64270 */
[--C-:B------:R-:W-:Y:S01]  /*2d80*/  FFMA.FTZ R139, R62, R41, -R27.reuse ;  /* 0x000000293e8b7223 */ /* 0x100fe2000001081b */
[----:B------:R-:W-:Y:S01]  /*2d90*/  FMNMX.FTZ R37, R20, R37, !PT ;  /* 0x0000002514257209 */ /* 0x000fe20007810000 */
[-CC-:B------:R-:W-:Y:S01]  /*2da0*/  FFMA.FTZ R151, R110, R41.reuse, -R27.reuse ;  /* 0x000000296e977223 */ /* 0x180fe2000001081b */
[----:B------:R-:W-:Y:S01]  /*2db0*/  FSEL R78, R13, -INF , P3 ;  /* 0xff8000000d4e7808 */ /* 0x000fe20001800000 */
[--C-:B------:R-:W-:Y:S01]  /*2dc0*/  FFMA.FTZ R60, R112, R41, -R27.reuse ;  /* 0x00000029703c7223 */ /* 0x100fe2000001081b */
[----:B------:R-:W-:Y:S01]  /*2dd0*/  FMNMX.FTZ R37, R76, R37, !PT ;  /* 0x000000254c257209 */ /* 0x000fe20007810000 */
[----:B------:R-:W5:Y:S01]  /*2de0*/  MUFU.TANH R5, R5 ;  /* 0x0000000500057308 */ /* 0x000f620000002400 */
[C---:B------:R-:W-:Y:S01]  /*2df0*/  ISETP.GT.AND P3, PT, R39.reuse, 0x21, PT ;  /* 0x000000212700780c */ /* 0x040fe20003f64270 */
[--C-:B------:R-:W-:Y:S01]  /*2e00*/  FFMA.FTZ R149, R114, R41, -R27.reuse ;  /* 0x0000002972957223 */ /* 0x100fe2000001081b */
[----:B------:R-:W-:Y:S01]  /*2e10*/  FMNMX.FTZ R37, R78, R37, !PT ;  /* 0x000000254e257209 */ /* 0x000fe20007810000 */
[-CC-:B------:R-:W-:Y:S01]  /*2e20*/  FFMA.FTZ R133, R58, R41.reuse, -R27.reuse ;  /* 0x000000293a857223 */ /* 0x180fe2000001081b */
[C---:B------:R-:W-:Y:S01]  /*2e30*/  ISETP.GT.AND P4, PT, R39.reuse, 0x28, PT ;  /* 0x000000282700780c */ /* 0x040fe20003f84270 */
[--C-:B------:R-:W-:Y:S01]  /*2e40*/  FFMA.FTZ R135, R54, R41, -R27.reuse ;  /* 0x0000002936877223 */ /* 0x100fe2000001081b */
[----:B-1----:R-:W-:Y:S01]  /*2e50*/  FSEL R12, R12, -INF , P3 ;  /* 0xff8000000c0c7808 */ /* 0x002fe20001800000 */
[----:B------:R-:W1:Y:S01]  /*2e60*/  MUFU.TANH R7, R7 ;  /* 0x0000000700077308 */ /* 0x000e620000002400 */
[----:B------:R-:W-:Y:S01]  /*2e70*/  FMNMX.FTZ R37, R80, R37, !PT ;  /* 0x0000002550257209 */ /* 0x000fe20007810000 */
[-CC-:B------:R-:W-:Y:S01]  /*2e80*/  FFMA.FTZ R127, R30, R41.reuse, -R27.reuse ;  /* 0x000000291e7f7223 */ /* 0x180fe2000001081b */
[C---:B------:R-:W-:Y:S01]  /*2e90*/  ISETP.GT.AND P3, PT, R39.reuse, 0x29, PT ;  /* 0x000000292700780c */ /* 0x040fe20003f64270 */
[-CC-:B------:R-:W-:Y:S01]  /*2ea0*/  FFMA.FTZ R121, R32, R41.reuse, -R27.reuse ;  /* 0x0000002920797223 */ /* 0x180fe2000001081b */
[----:B--2---:R-:W-:Y:S01]  /*2eb0*/  FSEL R82, R2, -INF , P4 ;  /* 0xff80000002527808 */ /* 0x004fe20002000000 */
[--C-:B------:R-:W-:Y:S01]  /*2ec0*/  FFMA.FTZ R2, R98, R41, -R27.reuse ;  /* 0x0000002962027223 */ /* 0x100fe2000001081b */
[----:B------:R-:W-:Y:S01]  /*2ed0*/  FMNMX.FTZ R37, R12, R37, !PT ;  /* 0x000000250c257209 */ /* 0x000fe20007810000 */
[----:B------:R-:W2:Y:S01]  /*2ee0*/  MUFU.TANH R8, R8 ;  /* 0x0000000800087308 */ /* 0x000ea20000002400 */
[----:B------:R-:W-:Y:S01]  /*2ef0*/  ISETP.GT.AND P4, PT, R39, 0x30, PT ;  /* 0x000000302700780c */ /* 0x000fe20003f84270 */
[-CC-:B------:R-:W-:Y:S01]  /*2f00*/  FFMA.FTZ R66, R66, R41.reuse, -R27.reuse ;  /* 0x0000002942427223 */ /* 0x180fe2000001081b */
[----:B0-----:R-:W-:Y:S01]  /*2f10*/  FSEL R84, R3, -INF , P3 ;  /* 0xff80000003547808 */ /* 0x001fe20001800000 */
[--C-:B------:R-:W-:Y:S01]  /*2f20*/  FFMA.FTZ R56, R56, R41, -R27.reuse ;  /* 0x0000002938387223 */ /* 0x100fe2000001081b */
[----:B------:R-:W-:Y:S01]  /*2f30*/  FMNMX.FTZ R37, R82, R37, !PT ;  /* 0x0000002552257209 */ /* 0x000fe20007810000 */
[-CC-:B------:R-:W-:Y:S01]  /*2f40*/  FFMA.FTZ R52, R52, R41.reuse, -R27.reuse ;  /* 0x0000002934347223 */ /* 0x180fe2000001081b */
[C---:B------:R-:W-:Y:S01]  /*2f50*/  ISETP.GT.AND P3, PT, R39.reuse, 0x31, PT ;  /* 0x000000312700780c */ /* 0x040fe20003f64270 */
[----:B------:R-:W0:Y:S01]  /*2f60*/  MUFU.TANH R9, R9 ;  /* 0x0000000900097308 */ /* 0x000e220000002400 */
[----:B---3--:R-:W-:Y:S01]  /*2f70*/  FSEL R86, R4, -INF , P4 ;  /* 0xff80000004567808 */ /* 0x008fe20002000000 */
[--C-:B------:R-:W-:Y:S01]  /*2f80*/  FFMA.FTZ R4, R94, R41, -R27.reuse ;  /* 0x000000295e047223 */ /* 0x100fe2000001081b */
[----:B------:R-:W-:Y:S01]  /*2f90*/  FMNMX.FTZ R37, R84, R37, !PT ;  /* 0x0000002554257209 */ /* 0x000fe20007810000 */
[-CC-:B------:R-:W-:Y:S01]  /*2fa0*/  FFMA.FTZ R48, R48, R41.reuse, -R27.reuse ;  /* 0x0000002930307223 */ /* 0x180fe2000001081b */
[C---:B------:R-:W-:Y:S01]  /*2fb0*/  ISETP.GT.AND P4, PT, R39.reuse, 0x38, PT ;  /* 0x000000382700780c */ /* 0x040fe20003f84270 */
[--C-:B------:R-:W-:Y:S01]  /*2fc0*/  FFMA.FTZ R129, R50, R41, -R27.reuse ;  /* 0x0000002932817223 */ /* 0x100fe2000001081b */
[----:B----4-:R-:W-:Y:S01]  /*2fd0*/  FSEL R6, R6, -INF , P3 ;  /* 0xff80000006067808 */ /* 0x010fe20001800000 */
[----:B------:R-:W3:Y:S01]  /*2fe0*/  MUFU.TANH R43, R43 ;  /* 0x0000002b002b7308 */ /* 0x000ee20000002400 */
        /* <DEDUP_REMOVED lines=10> */
[----:B-1----:R-:W-:Y:S01]  /*3090*/  FSEL R94, R7, -INF , P3 ;  /* 0xff800000075e7808 */ /* 0x002fe20001800000 */
[--C-:B------:R-:W-:Y:S01]  /*30a0*/  FFMA.FTZ R26, R26, R41, -R27.reuse ;  /* 0x000000291a1a7223 */ /* 0x100fe2000001081b */
[----:B------:R-:W-:Y:S01]  /*30b0*/  FMNMX.FTZ R37, R96, R37, !PT ;  /* 0x0000002560257209 */ /* 0x000fe20007810000 */
[-CC-:B------:R-:W-:Y:S01]  /*30c0*/  FFMA.FTZ R28, R28, R41.reuse, -R27.reuse ;  /* 0x000000291c1c7223 */ /* 0x180fe2000001081b */
[C---:B------:R-:W-:Y:S01]  /*30d0*/  ISETP.GT.AND P3, PT, R39.reuse, 0x41, PT ;  /* 0x000000412700780c */ /* 0x040fe20003f64270 */
        /* <DEDUP_REMOVED lines=12> */
[----:B---3--:R-:W-:Y:S02]  /*31a0*/  FSEL R100, R43, -INF , P4 ;  /* 0xff8000002b647808 */ /* 0x008fe40002000000 */
[----:B------:R-:W-:Y:S01]  /*31b0*/  FMNMX.FTZ R37, R92, R37, !PT ;  /* 0x000000255c257209 */ /* 0x000fe20007810000 */
[----:B------:R-:W2:Y:S01]  /*31c0*/  MUFU.TANH R49, R49 ;  /* 0x0000003100317308 */ /* 0x000ea20000002400 */
[----:B------:R-:W-:Y:S02]  /*31d0*/  ISETP.GT.AND P4, PT, R39, 0x50, PT ;  /* 0x000000502700780c */ /* 0x000fe40003f84270 */
[----:B----4-:R-:W-:Y:S02]  /*31e0*/  FSEL R90, R45, -INF , P3 ;  /* 0xff8000002d5a7808 */ /* 0x010fe40001800000 */
[----:B------:R-:W-:Y:S02]  /*31f0*/  FMNMX.FTZ R37, R100, R37, !PT ;  /* 0x0000002564257209 */ /* 0x000fe40007810000 */
[----:B------:R-:W-:Y:S01]  /*3200*/  ISETP.GT.AND P3, PT, R39, 0x51, PT ;  /* 0x000000512700780c */ /* 0x000fe20003f64270 */
[----:B------:R-:W3:Y:S01]  /*3210*/  MUFU.TANH R55, R55 ;  /* 0x0000003700377308 */ /* 0x000ee20000002400 */
[----:B-1----:R-:W-:-:S02]  /*3220*/  FSEL R102, R47, -INF , P4 ;  /* 0xff8000002f667808 */ /* 0x002fc40002000000 */
[----:B------:R-:W-:Y:S02]  /*3230*/  FMNMX.FTZ R37, R90, R37, !PT ;  /* 0x000000255a257209 */ /* 0x000fe40007810000 */
[----:B------:R-:W-:Y:S02]  /*3240*/  ISETP.GT.AND P4, PT, R39, 0x58, PT ;  /* 0x000000582700780c */ /* 0x000fe40003f84270 */
[----:B0-----:R-:W-:Y:S01]  /*3250*/  FSEL R70, R51, -INF , P3 ;  /* 0xff80000033467808 */ /* 0x001fe20001800000 */
[----:B------:R-:W0:Y:S01]  /*3260*/  MUFU.TANH R53, R53 ;  /* 0x0000003500357308 */ /* 0x000e220000002400 */
[----:B------:R-:W-:Y:S02]  /*3270*/  FMNMX.FTZ R37, R102, R37, !PT ;  /* 0x0000002566257209 */ /* 0x000fe40007810000 */
[----:B------:R-:W-:Y:S02]  /*3280*/  ISETP.GT.AND P3, PT, R39, 0x59, PT ;  /* 0x000000592700780c */ /* 0x000fe40003f64270 */
[----:B--2---:R-:W-:-:S02]  /*3290*/  FSEL R104, R49, -INF , P4 ;  /* 0xff80000031687808 */ /* 0x004fc40002000000 */
[----:B------:R-:W-:Y:S01]  /*32a0*/  FMNMX.FTZ R37, R70, R37, !PT ;  /* 0x0000002546257209 */ /* 0x000fe20007810000 */
[----:B------:R-:W1:Y:S01]  /*32b0*/  MUFU.TANH R59, R59 ;  /* 0x0000003b003b7308 */ /* 0x000e620000002400 */
[----:B------:R-:W-:Y:S02]  /*32c0*/  ISETP.GT.AND P4, PT, R39, 0x60, PT ;  /* 0x000000602700780c */ /* 0x000fe40003f84270 */
[----:B---3--:R-:W-:Y:S02]  /*32d0*/  FSEL R106, R55, -INF , P3 ;  /* 0xff800000376a7808 */ /* 0x008fe40001800000 */
[----:B------:R-:W-:Y:S02]  /*32e0*/  FMNMX.FTZ R37, R104, R37, !PT ;  /* 0x0000002568257209 */ /* 0x000fe40007810000 */
[----:B------:R-:W-:Y:S01]  /*32f0*/  ISETP.GT.AND P3, PT, R39, 0x61, PT ;  /* 0x000000612700780c */ /* 0x000fe20003f64270 */
[----:B------:R-:W2:Y:S01]  /*3300*/  MUFU.TANH R57, R57 ;  /* 0x0000003900397308 */ /* 0x000ea20000002400 */
[----:B0-----:R-:W-:-:S02]  /*3310*/  FSEL R108, R53, -INF , P4 ;  /* 0xff800000356c7808 */ /* 0x001fc40002000000 */
[----:B------:R-:W-:Y:S02]  /*3320*/  FMNMX.FTZ R37, R106, R37, !PT ;  /* 0x000000256a257209 */ /* 0x000fe40007810000 */
[----:B------:R-:W-:Y:S02]  /*3330*/  ISETP.GT.AND P4, PT, R39, 0x68, PT ;  /* 0x000000682700780c */ /* 0x000fe40003f84270 */
[----:B------:R-:W-:Y:S01]  /*3340*/  FMNMX.FTZ R37, R108, R37, !PT ;  /* 0x000000256c257209 */ /* 0x000fe20007810000 */
        /* <DEDUP_REMOVED lines=20> */
[----:B------:R-:W-:Y:S01]  /*3490*/  MUFU.EX2 R149, R149 ;  /* 0x0000009500957308 */ /* 0x000fe20000000800 */
[----:B0-----:R-:W-:-:S04]  /*34a0*/  FSEL R116, R33, -INF , P4 ;  /* 0xff80000021747808 */ /* 0x001fc80002000000 */
[----:B------:R-:W-:-:S03]  /*34b0*/  FMNMX.FTZ R37, R116, R37, !PT ;  /* 0x0000002574257209 */ /* 0x000fc60007810000 */
[----:B------:R-:W0:Y:S01]  /*34c0*/  MUFU.EX2 R60, R60 ;  /* 0x0000003c003c7308 */ /* 0x000e220000000800 */
[----:B-1----:R-:W-:Y:S02]  /*34d0*/  FSEL R118, R35, -INF , P3 ;  /* 0xff80000023767808 */ /* 0x002fe40001800000 */
[----:B------:R-:W1:Y:S02]  /*34e0*/  @P2 LDC R35, c[0x0][0x44c] ;  /* 0x00011300ff232b82 */ /* 0x000e640000000800 */
[----:B------:R-:W-:-:S03]  /*34f0*/  FMNMX.FTZ R37, R118, R37, !PT ;  /* 0x0000002576257209 */ /* 0x000fc60007810000 */
[----:B------:R-:W2:Y:S02]  /*3500*/  MUFU.EX2 R151, R151 ;  /* 0x0000009700977308 */ /* 0x000ea40000000800 */
[----:B------:R-:W3:Y:S06]  /*3510*/  SHFL.BFLY PT, R54, R37, 0x2, 0x1f ;  /* 0x0c401f0025367f89 */ /* 0x000eec00000e0000 */
[----:B------:R-:W4:Y:S08]  /*3520*/  MUFU.EX2 R24, R24 ;  /* 0x0000001800187308 */ /* 0x000f300000000800 */
[----:B------:R-:W5:Y:S08]  /*3530*/  MUFU.EX2 R145, R145 ;  /* 0x0000009100917308 */ /* 0x000f700000000800 */
[----:B------:R-:W1:Y:S01]  /*3540*/  MUFU.EX2 R14, R14 ;  /* 0x0000000e000e7308 */ /* 0x000e620000000800 */
[----:B---3--:R-:W-:-:S02]  /*3550*/  FMNMX.FTZ R54, R37, R54, !PT ;  /* 0x0000003625367209 */ /* 0x008fc40007810000 */
[----:B------:R-:W3:Y:S03]  /*3560*/  @P2 LDC R37, c[0x0][0x450] ;  /* 0x00011400ff252b82 */ /* 0x000ee60000000800 */
[----:B------:R-:W0:Y:S02]  /*3570*/  SHFL.BFLY PT, R51, R54, 0x1, 0x1f ;  /* 0x0c201f0036337f89 */ /* 0x000e2400000e0000 */
[----:B------:R-:W1:Y:S08]  /*3580*/  MUFU.EX2 R147, R147 ;  /* 0x0000009300937308 */ /* 0x000e700000000800 */
[----:B------:R-:W1:Y:S08]  /*3590*/  MUFU.EX2 R2, R2 ;  /* 0x0000000200027308 */ /* 0x000e700000000800 */
        /* <DEDUP_REMOVED lines=8> */
[-CC-:B------:R-:W-:Y:S01]  /*3620*/  FFMA.FTZ R3, R25, R41.reuse, -R5.reuse ;  /* 0x0000002919037223 */ /* 0x180fe20000010805 */
[-CC-:B------:R-:W-:Y:S01]  /*3630*/  FFMA.FTZ R150, R68, R41.reuse, -R5.reuse ;  /* 0x0000002944967223 */ /* 0x180fe20000010805 */
[-CC-:B------:R-:W-:Y:S01]  /*3640*/  FFMA.FTZ R21, R6, R41.reuse, -R5.reuse ;  /* 0x0000002906157223 */ /* 0x180fe20000010805 */
[----:B------:R-:W-:Y:S01]  /*3650*/  FADD.FTZ R6, R149, R60 ;  /* 0x0000003c95067221 */ /* 0x000fe20000010000 */
[-CC-:B------:R-:W-:Y:S01]  /*3660*/  FFMA.FTZ R7, R72, R41.reuse, -R5.reuse ;  /* 0x0000002948077223 */ /* 0x180fe20000010805 */
[----:B------:R-:W-:Y:S01]  /*3670*/  MUFU.EX2 R148, R148 ;  /* 0x0000009400947308 */ /* 0x000fe20000000800 */
[-CC-:B------:R-:W-:Y:S01]  /*3680*/  FFMA.FTZ R144, R74, R41.reuse, -R5.reuse ;  /* 0x000000294a907223 */ /* 0x180fe20000010805 */
[----:B--2---:R-:W-:Y:S01]  /*3690*/  FADD.FTZ R27, R151, R6 ;  /* 0x00000006971b7221 */ /* 0x004fe20000010000 */
[-CC-:B------:R-:W-:Y:S01]  /*36a0*/  FFMA.FTZ R9, R20, R41.reuse, -R5.reuse ;  /* 0x0000002914097223 */ /* 0x180fe20000010805 */
[-CC-:B------:R-:W-:Y:S01]  /*36b0*/  FFMA.FTZ R146, R76, R41.reuse, -R5.reuse ;  /* 0x000000294c927223 */ /* 0x180fe20000010805 */
[-C--:B------:R-:W-:Y:S01]  /*36c0*/  FFMA.FTZ R11, R78, R41.reuse, -R5 ;  /* 0x000000294e0b7223 */ /* 0x080fe20000010805 */
[----:B----4-:R-:W-:Y:S01]  /*36d0*/  FADD.FTZ R6, R24, R27 ;  /* 0x0000001b18067221 */ /* 0x010fe20000010000 */
[-CC-:B------:R-:W-:Y:S01]  /*36e0*/  FFMA.FTZ R140, R80, R41.reuse, -R5.reuse ;  /* 0x00000029508c7223 */ /* 0x180fe20000010805 */
[----:B------:R-:W0:Y:S01]  /*36f0*/  MUFU.EX2 R3, R3 ;  /* 0x0000000300037308 */ /* 0x000e220000000800 */
[-CC-:B------:R-:W-:Y:S01]  /*3700*/  FFMA.FTZ R13, R12, R41.reuse, -R5.reuse ;  /* 0x000000290c0d7223 */ /* 0x180fe20000010805 */
[----:B-----5:R-:W-:Y:S01]  /*3710*/  FADD.FTZ R29, R145, R6 ;  /* 0x00000006911d7221 */ /* 0x020fe20000010000 */
[-CC-:B------:R-:W-:Y:S01]  /*3720*/  FFMA.FTZ R142, R82, R41.reuse, -R5.reuse ;  /* 0x00000029528e7223 */ /* 0x180fe20000010805 */
[-CC-:B------:R-:W-:Y:S01]  /*3730*/  FFMA.FTZ R15, R84, R41.reuse, -R5.reuse ;  /* 0x00000029540f7223 */ /* 0x180fe20000010805 */
[----:B------:R-:W-:Y:S01]  /*3740*/  FFMA.FTZ R136, R86, R41, -R5 ;  /* 0x0000002956887223 */ /* 0x000fe20000010805 */
[----:B-1----:R-:W-:Y:S01]  /*3750*/  FADD.FTZ R6, R14, R29 ;  /* 0x0000001d0e067221 */ /* 0x002fe20000010000 */
[----:B------:R-:W-:Y:S01]  /*3760*/  @P2 IMAD.HI.U32 R20, R16, R35, RZ ;  /* 0x0000002310142227 */ /* 0x000fe200078e00ff */
[----:B------:R-:W1:Y:S03]  /*3770*/  MUFU.EX2 R150, R150 ;  /* 0x0000009600967308 */ /* 0x000e660000000800 */
[-CC-:B------:R-:W-:Y:S01]  /*3780*/  FFMA.FTZ R138, R96, R41.reuse, -R5.reuse ;  /* 0x00000029608a7223 */ /* 0x180fe20000010805 */
[----:B------:R-:W-:Y:S01]  /*3790*/  FADD.FTZ R29, R147, R6 ;  /* 0x00000006931d7221 */ /* 0x000fe20000010000 */
[-CC-:B------:R-:W-:Y:S01]  /*37a0*/  FFMA.FTZ R25, R94, R41.reuse, -R5.reuse ;  /* 0x000000295e197223 */ /* 0x180fe20000010805 */
[-CC-:B------:R-:W-:Y:S01]  /*37b0*/  FFMA.FTZ R132, R98, R41.reuse, -R5.reuse ;  /* 0x0000002962847223 */ /* 0x180fe20000010805 */
[-C--:B------:R-:W-:Y:S01]  /*37c0*/  FFMA.FTZ R27, R92, R41.reuse, -R5 ;  /* 0x000000295c1b7223 */ /* 0x080fe20000010805 */
[----:B------:R-:W-:Y:S01]  /*37d0*/  FADD.FTZ R12, R2, R29 ;  /* 0x0000001d020c7221 */ /* 0x000fe20000010000 */
[----:B------:R-:W-:Y:S01]  /*37e0*/  FFMA.FTZ R134, R100, R41, -R5 ;  /* 0x0000002964867223 */ /* 0x000fe20000010805 */
[----:B------:R-:W2:Y:S01]  /*37f0*/  MUFU.EX2 R7, R7 ;  /* 0x0000000700077308 */ /* 0x000ea20000000800 */
[----:B0-----:R-:W-:Y:S01]  /*3800*/  FADD.FTZ R31, R148, R3 ;  /* 0x00000003941f7221 */ /* 0x001fe20000010000 */
[----:B------:R-:W-:Y:S01]  /*3810*/  FADD.FTZ R33, R141, R12 ;  /* 0x0000000c8d217221 */ /* 0x000fe20000010000 */
[----:B------:R-:W-:Y:S01]  /*3820*/  IMAD.MOV.U32 R12, RZ, RZ, R16 ;  /* 0x000000ffff0c7224 */ /* 0x000fe200078e0010 */
[----:B---3--:R-:W-:Y:S01]  /*3830*/  @P2 SHF.R.U32.HI R12, RZ, R37, R20 ;  /* 0x00000025ff0c2219 */ /* 0x008fe20000011614 */
[-CC-:B------:R-:W-:Y:S01]  /*3840*/  FFMA.FTZ R29, R90, R41.reuse, -R5.reuse ;  /* 0x000000295a1d7223 */ /* 0x180fe20000010805 */
[-CC-:B------:R-:W-:Y:S01]  /*3850*/  FFMA.FTZ R128, R102, R41.reuse, -R5.reuse ;  /* 0x0000002966807223 */ /* 0x180fe20000010805 */
[----:B------:R-:W-:Y:S01]  /*3860*/  FFMA.FTZ R130, R104, R41, -R5 ;  /* 0x0000002968827223 */ /* 0x000fe20000010805 */
[----:B------:R-:W0:Y:S01]  /*3870*/  MUFU.EX2 R144, R144 ;  /* 0x0000009000907308 */ /* 0x000e220000000800 */
[----:B-1----:R-:W-:Y:S01]  /*3880*/  FADD.FTZ R6, R150, R31 ;  /* 0x0000001f96067221 */ /* 0x002fe20000010000 */
[----:B------:R-:W-:Y:S01]  /*3890*/  IADD3 R12, R12, R17, -R18 ;  /* 0x000000110c0c7210 */ /* 0x000fe20007ffe812 */
[-CC-:B------:R-:W-:Y:S01]  /*38a0*/  FFMA.FTZ R124, R108, R41.reuse, -R5.reuse ;  /* 0x000000296c7c7223 */ /* 0x180fe20000010805 */
[-CC-:B------:R-:W-:Y:S01]  /*38b0*/  FFMA.FTZ R126, R110, R41.reuse, -R5.reuse ;  /* 0x000000296e7e7223 */ /* 0x180fe20000010805 */
[-CC-:B------:R-:W-:Y:S01]  /*38c0*/  FFMA.FTZ R112, R112, R41.reuse, -R5.reuse ;  /* 0x0000002970707223 */ /* 0x180fe20000010805 */
[----:B------:R-:W-:Y:S01]  /*38d0*/  SHF.R.S32.HI R43, RZ, 0x1f, R12 ;  /* 0x0000001fff2b7819 */ /* 0x000fe2000001140c */
        /* <DEDUP_REMOVED lines=11> */
[----:B------:R-:W-:Y:S01]  /*3990*/  FADD.FTZ R31, R143, R6 ;  /* 0x000000068f1f7221 */ /* 0x000fe20000010000 */
[----:B------:R-:W-:Y:S02]  /*39a0*/  F2FP.BF16.F32.PACK_AB R148, R3, R148 ;  /* 0x000000940394723e */ /* 0x000fe400000010ff */
[----:B------:R-:W-:Y:S02]  /*39b0*/  CS2R R108, SRZ ;  /* 0x00000000006c7805 */ /* 0x000fe4000001ff00 */
[----:B------:R-:W-:Y:S02]  /*39c0*/  F2FP.BF16.F32.PACK_AB R150, R7, R150 ;  /* 0x000000960796723e */ /* 0x000fe400000010ff */
[----:B------:R-:W-:-:S02]  /*39d0*/  CS2R R104, SRZ ;  /* 0x0000000000687805 */ /* 0x000fc4000001ff00 */
[----:B------:R-:W-:Y:S01]  /*39e0*/  F2FP.BF16.F32.PACK_AB R141, R4, R141 ;  /* 0x0000008d048d723e */ /* 0x000fe200000010ff */
[----:B------:R-:W0:Y:S01]  /*39f0*/  MUFU.EX2 R8, R8 ;  /* 0x0000000800087308 */ /* 0x000e220000000800 */
[----:B-1----:R-:W-:Y:S01]  /*3a00*/  FADD.FTZ R33, R9, R0 ;  /* 0x0000000009217221 */ /* 0x002fe20000010000 */
[----:B------:R-:W-:Y:S02]  /*3a10*/  F2FP.BF16.F32.PACK_AB R149, R60, R149 ;  /* 0x000000953c95723e */ /* 0x000fe400000010ff */
[----:B------:R-:W-:Y:S02]  /*3a20*/  CS2R R102, SRZ ;  /* 0x0000000000667805 */ /* 0x000fe4000001ff00 */
[----:B------:R-:W-:Y:S02]  /*3a30*/  F2FP.BF16.F32.PACK_AB R151, R24, R151 ;  /* 0x000000971897723e */ /* 0x000fe400000010ff */
[----:B------:R-:W-:Y:S02]  /*3a40*/  CS2R R100, SRZ ;  /* 0x0000000000647805 */ /* 0x000fe4000001ff00 */
[----:B------:R-:W-:-:S02]  /*3a50*/  F2FP.BF16.F32.PACK_AB R145, R14, R145 ;  /* 0x000000910e91723e */ /* 0x000fc400000010ff */
[----:B------:R-:W-:Y:S01]  /*3a60*/  CS2R R98, SRZ ;  /* 0x0000000000627805 */ /* 0x000fe2000001ff00 */
[----:B------:R-:W1:Y:S01]  /*3a70*/  MUFU.EX2 R11, R11 ;  /* 0x0000000b000b7308 */ /* 0x000e620000000800 */
[----:B--2---:R-:W-:Y:S01]  /*3a80*/  FADD.FTZ R0, R146, R33 ;  /* 0x0000002192007221 */ /* 0x004fe20000010000 */
[----:B------:R-:W-:Y:S02]  /*3a90*/  F2FP.BF16.F32.PACK_AB R144, R9, R144 ;  /* 0x000000900990723e */ /* 0x000fe400000010ff */
[----:B------:R-:W-:Y:S02]  /*3aa0*/  CS2R R96, SRZ ;  /* 0x0000000000607805 */ /* 0x000fe4000001ff00 */
[----:B------:R-:W-:Y:S02]  /*3ab0*/  CS2R R94, SRZ ;  /* 0x00000000005e7805 */ /* 0x000fe4000001ff00 */
[----:B------:R-:W-:Y:S02]  /*3ac0*/  CS2R R92, SRZ ;  /* 0x00000000005c7805 */ /* 0x000fe4000001ff00 */
[----:B------:R-:W-:Y:S01]  /*3ad0*/  CS2R R90, SRZ ;  /* 0x00000000005a7805 */ /* 0x000fe2000001ff00 */
[----:B------:R-:W2:Y:S01]  /*3ae0*/  MUFU.EX2 R137, R137 ;  /* 0x0000008900897308 */ /* 0x000ea20000000800 */
[----:B0-----:R-:W-:Y:S01]  /*3af0*/  FADD.FTZ R6, R8, R31 ;  /* 0x0000001f08067221 */ /* 0x001fe20000010000 */
[----:B------:R-:W-:Y:S01]  /*3b00*/  FFMA.FTZ R31, R70, R41, -R5 ;  /* 0x00000029461f7223 */ /* 0x000fe20000010805 */
[----:B------:R-:W-:-:S05]  /*3b10*/  F2FP.BF16.F32.PACK_AB R143, R8, R143 ;  /* 0x0000008f088f723e */ /* 0x000fca00000010ff */
[----:B------:R-:W0:Y:S01]  /*3b20*/  MUFU.EX2 R140, R140 ;  /* 0x0000008c008c7308 */ /* 0x000e220000000800 */
[C---:B-1----:R-:W-:Y:S01]  /*3b30*/  FADD.FTZ R33, R11.reuse, R0 ;  /* 0x000000000b217221 */ /* 0x042fe20000010000 */
[----:B------:R-:W-:-:S06]  /*3b40*/  F2FP.BF16.F32.PACK_AB R146, R11, R146 ;  /* 0x000000920b92723e */ /* 0x000fcc00000010ff */
[----:B------:R-:W1:Y:S01]  /*3b50*/  MUFU.EX2 R66, R66 ;  /* 0x0000004200427308 */ /* 0x000e620000000800 */
[----:B--2---:R-:W-:-:S07]  /*3b60*/  FADD.FTZ R35, R137, R6 ;  /* 0x0000000689237221 */ /* 0x004fce0000010000 */
[----:B------:R-:W2:Y:S01]  /*3b70*/  MUFU.EX2 R13, R13 ;  /* 0x0000000d000d7308 */ /* 0x000ea20000000800 */
[----:B0-----:R-:W-:Y:S01]  /*3b80*/  FADD.FTZ R0, R140, R33 ;  /* 0x000000218c007221 */ /* 0x001fe20000010000 */
[----:B------:R-:W-:Y:S01]  /*3b90*/  FFMA.FTZ R33, R106, R41, -R5 ;  /* 0x000000296a217223 */ /* 0x000fe20000010805 */
[----:B------:R-:W-:-:S05]  /*3ba0*/  CS2R R106, SRZ ;  /* 0x00000000006a7805 */ /* 0x000fca000001ff00 */
        /* <DEDUP_REMOVED lines=11> */
[----:B--2---:R-:W-:Y:S01]  /*3c60*/  FADD.FTZ R6, R56, R35 ;  /* 0x0000002338067221 */ /* 0x004fe20000010000 */
[----:B------:R-:W-:Y:S01]  /*3c70*/  FFMA.FTZ R35, R62, R41, -R5 ;  /* 0x000000293e237223 */ /* 0x000fe20000010805 */
[----:B------:R-:W-:Y:S02]  /*3c80*/  LEA.HI R5, R43, R12, RZ, 0x7 ;  /* 0x0000000c2b057211 */ /* 0x000fe400078f38ff */
[----:B------:R-:W-:Y:S02]  /*3c90*/  F2FP.BF16.F32.PACK_AB R139, R56, R139 ;  /* 0x0000008b388b723e */ /* 0x000fe400000010ff */
[----:B------:R-:W-:Y:S01]  /*3ca0*/  SHF.R.S32.HI R4, RZ, 0x7, R5 ;  /* 0x00000007ff047819 */ /* 0x000fe20000011405 */
[----:B------:R-:W2:Y:S01]  /*3cb0*/  MUFU.EX2 R136, R136 ;  /* 0x0000008800887308 */ /* 0x000ea20000000800 */
[C---:B0-----:R-:W-:Y:S01]  /*3cc0*/  FADD.FTZ R37, R15.reuse, R0 ;  /* 0x000000000f257221 */ /* 0x041fe20000010000 */
[----:B------:R-:W-:-:S02]  /*3cd0*/  F2FP.BF16.F32.PACK_AB R142, R15, R142 ;  /* 0x0000008e0f8e723e */ /* 0x000fc400000010ff */
[----:B------:R-:W-:-:S04]  /*3ce0*/  VIMNMX R4, R23, R4, !PT ;  /* 0x0000000417047248 */ /* 0x000fc80007fe0100 */
        /* <DEDUP_REMOVED lines=70> */
[----:B------:R1:W3:Y:S01]  /*4150*/  MUFU.EX2 R37, R112 ;  /* 0x0000007000257308 */ /* 0x0002e20000000800 */
[----:B--2---:R-:W-:-:S07]  /*4160*/  FADD.FTZ R45, R123, R2 ;  /* 0x000000027b2d7221 */ /* 0x004fce0000010000 */
[----:B------:R-:W2:Y:S01]  /*4170*/  MUFU.EX2 R114, R114 ;  /* 0x0000007200727308 */ /* 0x000ea20000000800 */
[----:B0-----:R-:W-:Y:S01]  /*4180*/  FADD.FTZ R2, R126, R43 ;  /* 0x0000002b7e027221 */ /* 0x001fe20000010000 */
[----:B-1----:R-:W-:-:S06]  /*4190*/  CS2R R112, SRZ ;  /* 0x0000000000707805 */ /* 0x002fcc000001ff00 */
[----:B------:R-:W0:Y:S01]  /*41a0*/  MUFU.EX2 R39, R58 ;  /* 0x0000003a00277308 */ /* 0x000e220000000800 */
[C---:B---3--:R-:W-:Y:S01]  /*41b0*/  FADD.FTZ R7, R37.reuse, R2 ;  /* 0x0000000225077221 */ /* 0x048fe20000010000 */
[----:B------:R-:W-:-:S06]  /*41c0*/  F2FP.BF16.F32.PACK_AB R126, R37, R126 ;  /* 0x0000007e257e723e */ /* 0x000fcc00000010ff */
        /* <DEDUP_REMOVED lines=8> */
[----:B--2---:R-:W-:-:S03]  /*4250*/  CS2R R118, SRZ ;  /* 0x0000000000767805 */ /* 0x004fc6000001ff00 */
[C---:B---3--:R-:W-:Y:S01]  /*4260*/  FADD.FTZ R2, R3.reuse, R2 ;  /* 0x0000000203027221 */ /* 0x048fe20000010000 */
[----:B------:R-:W-:Y:S01]  /*4270*/  F2FP.BF16.F32.PACK_AB R122, R3, R116 ;  /* 0x00000074037a723e */ /* 0x000fe200000010ff */
[----:B------:R-:W-:Y:S01]  /*4280*/  VIADD R3, R88, 0xfffffffe ;  /* 0xfffffffe58037836 */ /* 0x000fe20000000000 */
[----:B------:R-:W-:Y:S02]  /*4290*/  CS2R R116, SRZ ;  /* 0x0000000000747805 */ /* 0x000fe4000001ff00 */
[----:B------:R-:W-:Y:S02]  /*42a0*/  CS2R R88, SRZ ;  /* 0x0000000000587805 */ /* 0x000fe4000001ff00 */
[----:B------:R-:W-:Y:S01]  /*42b0*/  ISETP.GE.AND P3, PT, R3, R4, PT ;  /* 0x000000040300720c */ /* 0x000fe20003f66270 */
[C---:B0-----:R-:W-:Y:S01]  /*42c0*/  FADD.FTZ R0, R32.reuse, R45 ;  /* 0x0000002d20007221 */ /* 0x041fe20000010000 */
[----:B------:R-:W-:-:S11]  /*42d0*/  F2FP.BF16.F32.PACK_AB R123, R32, R123 ;  /* 0x0000007b207b723e */ /* 0x000fd600000010ff */
[----:B------:R-:W-:Y:S05]  /*42e0*/  @!P3 BRA `(.L_x_14164) ;  /* 0x0000002c0094b947 */ /* 0x000fea0003800000 */
[----:B------:R-:W-:Y:S01]  /*42f0*/  IMAD.MOV.U32 R5, RZ, RZ, R10 ;  /* 0x000000ffff057224 */ /* 0x000fe200078e000a */
[----:B------:R-:W-:Y:S01]  /*4300*/  UMOV UR7, UR36 ;  /* 0x0000002400077c82 */ /* 0x000fe20008000000 */
[----:B------:R-:W-:Y:S01]  /*4310*/  IMAD.MOV.U32 R6, RZ, RZ, R51 ;  /* 0x000000ffff067224 */ /* 0x000fe200078e0033 */
[----:B------:R-:W-:Y:S01]  /*4320*/  UMOV UR6, UR37 ;  /* 0x0000002500067c82 */ /* 0x000fe20008000000 */
[----:B------:R-:W-:Y:S01]  /*4330*/  IMAD.MOV.U32 R119, RZ, RZ, RZ ;  /* 0x000000ffff777224 */ /* 0x000fe200078e00ff */
[----:B------:R-:W-:-:S06]  /*4340*/  ULDC UR21, c[0x0][0x9d8] ;  /* 0x0002760000157ab9 */ /* 0x000fcc0000000800 */
.L_x_14173:
        /* <DEDUP_REMOVED lines=9> */
.L_x_14166:
[----:B------:R-:W-:Y:S01]  /*43e0*/  ULEA UR10, UR37, UR38, 0x3 ;  /* 0x00000026250a7291 */ /* 0x000fe2000f8e183f */
[----:B------:R-:W-:-:S05]  /*43f0*/  IMAD.U32 R7, RZ, RZ, UR36 ;  /* 0x00000024ff077e24 */ /* 0x000fca000f8e00ff */
[----:B------:R-:W-:-:S04]  /*4400*/  SHF.L.U32 R7, R7, 0x1f, RZ ;  /* 0x0000001f07077819 */ /* 0x000fc800000006ff */
[----:B------:R0:W1:Y:S01]  /*4410*/  SYNCS.PHASECHK.TRANS64.TRYWAIT P3, [UR10+0x16830], R7 ;  /* 0x01683007ff0075a7 */ /* 0x000062000806014a */
[----:B------:R-:W-:Y:S05]  /*4420*/  @!P0 BRA `(.L_x_14167) ;  /* 0x0000000000048947 */ /* 0x000fea0003800000 */
[----:B------:R-:W-:Y:S01]  /*4430*/  BPT.TRAP 0x1 ;  /* 0x000000040000795c */ /* 0x000fe20000300000 */
.L_x_14167:
[----:B-1----:R-:W-:Y:S05]  /*4440*/  @P3 BRA `(.L_x_14165) ;  /* 0x0000000000083947 */ /* 0x002fea0003800000 */
[----:B------:R-:W1:Y:S02]  /*4450*/  SYNCS.PHASECHK.TRANS64.TRYWAIT P3, [UR10+0x16830], R7 ;  /* 0x01683007ff0075a7 */ /* 0x000e64000806014a */
[----:B-1----:R-:W-:Y:S05]  /*4460*/  @!P3 BRA `(.L_x_14168) ;  /* 0x000000e0001cb947 */ /* 0x002fea0003800000 */
.L_x_14165:
        /* <DEDUP_REMOVED lines=8> */
[----:B------:R-:W-:Y:S01]  /*44f0*/  UMOV UR24, UR4 ;  /* 0x0000000400187c82 */ /* 0x000fe20008000000 */
[----:B------:R-:W-:Y:S01]  /*4500*/  UMOV UR25, UR5 ;  /* 0x0000000500197c82 */ /* 0x000fe20008000000 */
        /* <DEDUP_REMOVED lines=19> */
.L_x_14170:
[----:B------:R-:W-:Y:S01]  /*4640*/  ULEA UR10, UR6, UR38, 0x3 ;  /* 0x00000026060a7291 */ /* 0x000fe2000f8e183f */
[----:B------:R-:W-:-:S05]  /*4650*/  IMAD.U32 R7, RZ, RZ, UR7 ;  /* 0x00000007ff077e24 */ /* 0x000fca000f8e00ff */
[----:B------:R-:W-:-:S04]  /*4660*/  SHF.L.U32 R7, R7, 0x1f, RZ ;  /* 0x0000001f07077819 */ /* 0x000fc800000006ff */
[----:B------:R0:W1:Y:S01]  /*4670*/  SYNCS.PHASECHK.TRANS64.TRYWAIT P3, [UR10+0x16850], R7 ;  /* 0x01685007ff0075a7 */ /* 0x000062000806014a */
[----:B------:R-:W-:Y:S05]  /*4680*/  @!P0 BRA `(.L_x_14171) ;  /* 0x0000000000048947 */ /* 0x000fea0003800000 */
[----:B------:R-:W-:Y:S01]  /*4690*/  BPT.TRAP 0x1 ;  /* 0x000000040000795c */ /* 0x000fe20000300000 */
.L_x_14171:
[----:B-1----:R-:W-:Y:S05]  /*46a0*/  @P3 BRA `(.L_x_14169) ;  /* 0x0000000000083947 */ /* 0x002fea0003800000 */
[----:B------:R-:W1:Y:S02]  /*46b0*/  SYNCS.PHASECHK.TRANS64.TRYWAIT P3, [UR10+0x16850], R7 ;  /* 0x01685007ff0075a7 */ /* 0x000e64000806014a */
[----:B-1----:R-:W-:Y:S05]  /*46c0*/  @!P3 BRA `(.L_x_14172) ;  /* 0x000000dc009cb947 */ /* 0x002fea0003800000 */
.L_x_14169:
[----:B------:R-:W-:Y:S01]  /*46d0*/  UIADD3 UR7, UR38, 0x400, URZ ;  /* 0x0000040026077890 */ /* 0x000fe2000fffe03f */
[----:B------:R-:W-:Y:S01]  /*46e0*/  WARPGROUP.ARRIVE ;  /* 0x00000000000079c5 */ /* 0x000fe20000000000 */
[----:B------:R-:W-:Y:S01]  /*46f0*/  UMOV UR11, 0x40000040 ;  /* 0x40000040000b7882 */ /* 0x000fe20000000000 */
[----:B------:R-:W-:Y:S01]  /*4700*/  FMUL.FTZ R20, R31, UR21 ;  /* 0x000000151f147c20 */ /* 0x000fe20008410000 */
[----:B------:R-:W-:Y:S01]  /*4710*/  USHF.R.U32.HI UR7, URZ, 0x4, UR7 ;  /* 0x000000043f077899 */ /* 0x000fe20008011607 */
[----:B------:R-:W-:Y:S01]  /*4720*/  FMUL.FTZ R31, R46, UR21 ;  /* 0x000000152e1f7c20 */ /* 0x000fe20008410000 */
[----:B------:R-:W-:Y:S01]  /*4730*/  UMOV UR15, 0x40000040 ;  /* 0x40000040000f7882 */ /* 0x000fe20000000000 */
[----:B------:R-:W2:Y:S01]  /*4740*/  @P2 LDC R46, c[0x0][0x44c] ;  /* 0x00011300ff2e2b82 */ /* 0x000ea20000000800 */
[----:B------:R-:W-:Y:S01]  /*4750*/  ULOP3.LUT UR7, UR7, 0x3fff, URZ, 0xc0, !UPT ;  /* 0x00003fff07077892 */ /* 0x000fe2000f8ec03f */
[----:B01----:R-:W-:Y:S01]  /*4760*/  FMUL.FTZ R7, R24, UR21 ;  /* 0x0000001518077c20 */ /* 0x003fe20008410000 */
[----:B------:R-:W-:Y:S01]  /*4770*/  FMUL.FTZ R24, R34, UR21 ;  /* 0x0000001522187c20 */ /* 0x000fe20008410000 */
[----:B------:R-:W-:Y:S01]  /*4780*/  FMUL.FTZ R34, R51, UR21 ;  /* 0x0000001533227c20 */ /* 0x000fe20008410000 */
[----:B------:R-:W-:Y:S01]  /*4790*/  ULEA UR10, UR6, UR7, 0xa ;  /* 0x00000007060a7291 */ /* 0x000fe2000f8e503f */
[----:B------:R-:W-:Y:S01]  /*47a0*/  FMUL.FTZ R15, R33, UR21 ;  /* 0x00000015210f7c20 */ /* 0x000fe20008410000 */
[----:B------:R-:W-:Y:S01]  /*47b0*/  FMUL.FTZ R33, R50, UR21 ;  /* 0x0000001532217c20 */ /* 0x000fe20008410000 */
[----:B------:R-:W0:Y:S01]  /*47c0*/  @P2 LDC R51, c[0x0][0x450] ;  /* 0x00011400ff332b82 */ /* 0x000e220000000800 */
[----:B------:R-:W-:Y:S01]  /*47d0*/  UIADD3 UR14, UR10, 0x80, URZ ;  /* 0x000000800a0e7890 */ /* 0x000fe2000fffe03f */
[----:B------:R-:W-:-:S02]  /*47e0*/  IMAD.IADD R50, R152, 0x1, R16 ;  /* 0x0000000198327824 */ /* 0x000fc400078e0210 */
[----:B------:R-:W-:Y:S01]  /*47f0*/  FMUL.FTZ R8, R25, UR21 ;  /* 0x0000001519087c20 */ /* 0x000fe20008410000 */
[----:B------:R-:W-:Y:S01]  /*4800*/  FMUL.FTZ R25, R35, UR21 ;  /* 0x0000001523197c20 */ /* 0x000fe20008410000 */
[----:B------:R-:W-:Y:S01]  /*4810*/  FMUL.FTZ R35, R54, UR21 ;  /* 0x0000001536237c20 */ /* 0x000fe20008410000 */
[----:B------:R-:W-:Y:S01]  /*4820*/  HGMMA.64x64x16.F32.BF16 R88, R148, gdesc[UR8].tnspB, R88, gsb0 ;  /* 0x40e0000894587df0 */ /* 0x000fe20008001858 */
        /* <DEDUP_REMOVED lines=9> */
[----:B--2---:R-:W-:-:S04]  /*48c0*/  @P2 IMAD.HI.U32 R54, R50, R46, RZ ;  /* 0x0000002e32362227 */ /* 0x004fc800078e00ff */
[----:B------:R-:W-:Y:S01]  /*48d0*/  FMUL.FTZ R29, R42, UR21 ;  /* 0x000000152a1d7c20 */ /* 0x000fe20008410000 */
[----:B------:R-:W-:Y:S01]  /*48e0*/  FMUL.FTZ R42, R63, UR21 ;  /* 0x000000153f2a7c20 */ /* 0x000fe20008410000 */
[----:B------:R-:W-:Y:S01]  /*48f0*/  FMUL.FTZ R30, R43, UR21 ;  /* 0x000000152b1e7c20 */ /* 0x000fe20008410000 */
[----:B------:R-:W-:Y:S01]  /*4900*/  IMAD.MOV.U32 R46, RZ, RZ, R50 ;  /* 0x000000ffff2e7224 */ /* 0x000fe200078e0032 */
[----:B------:R-:W1:Y:S01]  /*4910*/  MUFU.TANH R9, R9 ;  /* 0x0000000900097308 */ /* 0x000e620000002400 */
[----:B------:R-:W-:Y:S01]  /*4920*/  FMUL.FTZ R13, R32, UR21 ;  /* 0x00000015200d7c20 */ /* 0x000fe20008410000 */
[----:B------:R-:W-:Y:S01]  /*4930*/  FMUL.FTZ R32, R47, UR21 ;  /* 0x000000152f207c20 */ /* 0x000fe20008410000 */
[----:B0-----:R-:W-:Y:S01]  /*4940*/  @P2 SHF.R.U32.HI R46, RZ, R51, R54 ;  /* 0x00000033ff2e2219 */ /* 0x001fe20000011636 */
[----:B------:R-:W-:Y:S02]  /*4950*/  IMAD.MOV.U32 R54, RZ, RZ, -0x80 ;  /* 0xffffff80ff367424 */ /* 0x000fe400078e00ff */
[----:B------:R-:W-:Y:S01]  /*4960*/  FMUL.FTZ R21, R36, UR21 ;  /* 0x0000001524157c20 */ /* 0x000fe20008410000 */
[----:B------:R-:W-:Y:S01]  /*4970*/  FMUL.FTZ R36, R55, UR21 ;  /* 0x0000001537247c20 */ /* 0x000fe20008410000 */
[----:B------:R-:W-:Y:S01]  /*4980*/  FMUL.FTZ R26, R37, UR21 ;  /* 0x00000015251a7c20 */ /* 0x000fe20008410000 */
[----:B------:R-:W0:Y:S01]  /*4990*/  SHFL.IDX PT, R62, R46, 0x1, 0x1c1f ;  /* 0x003c1f002e3e7f89 */ /* 0x000e2200000e0000 */
[----:B------:R-:W-:Y:S01]  /*49a0*/  IMAD R54, R3, R54, 0x1 ;  /* 0x0000000103367424 */ /* 0x000fe200078e0236 */
[----:B------:R-:W2:Y:S01]  /*49b0*/  MUFU.TANH R10, R10 ;  /* 0x0000000a000a7308 */ /* 0x000ea20000002400 */
[----:B------:R-:W-:Y:S01]  /*49c0*/  FMUL.FTZ R37, R58, UR21 ;  /* 0x000000153a257c20 */ /* 0x000fe20008410000 */
[----:B------:R-:W-:Y:S01]  /*49d0*/  FMUL.FTZ R38, R59, UR21 ;  /* 0x000000153b267c20 */ /* 0x000fe20008410000 */
[----:B------:R-:W-:Y:S01]  /*49e0*/  FMUL.FTZ R43, R66, UR21 ;  /* 0x00000015422b7c20 */ /* 0x000fe20008410000 */
[----:B------:R-:W-:Y:S01]  /*49f0*/  IADD3 R54, R17, R54, -R22 ;  /* 0x0000003611367210 */ /* 0x000fe20007ffe816 */
[----:B------:R-:W-:Y:S01]  /*4a00*/  FMUL.FTZ R47, R67, UR21 ;  /* 0x00000015432f7c20 */ /* 0x000fe20008410000 */
[----:B------:R-:W-:Y:S01]  /*4a10*/  FMUL.FTZ R51, R71, UR21 ;  /* 0x0000001547337c20 */ /* 0x000fe20008410000 */
[----:B------:R-:W-:Y:S01]  /*4a20*/  FMUL.FTZ R70, R70, UR21 ;  /* 0x0000001546467c20 */ /* 0x000fe20008410000 */
[----:B------:R-:W3:Y:S01]  /*4a30*/  MUFU.TANH R14, R14 ;  /* 0x0000000e000e7308 */ /* 0x000ee20000002400 */
[----:B------:R-:W-:-:S02]  /*4a40*/  IMAD.IADD R54, R54, 0x1, -R18 ;  /* 0x0000000136367824 */ /* 0x000fc400078e0a12 */
        /* <DEDUP_REMOVED lines=12> */
[----:B0-----:R-:W-:-:S02]  /*4b10*/  IMAD.IADD R62, R54, 0x1, R62 ;  /* 0x00000001363e7824 */ /* 0x001fc400078e023e */
[----:B------:R-:W-:Y:S01]  /*4b20*/  FMUL.FTZ R48, R48, UR21 ;  /* 0x0000001530307c20 */ /* 0x000fe20008410000 */
[----:B------:R-:W0:Y:S01]  /*4b30*/  MUFU.TANH R25, R25 ;  /* 0x0000001900197308 */ /* 0x000e220000002400 */
[----:B------:R-:W-:Y:S01]  /*4b40*/  FMUL.FTZ R49, R49, UR21 ;  /* 0x0000001531317c20 */ /* 0x000fe20008410000 */
[----:B------:R-:W-:Y:S01]  /*4b50*/  FMUL.FTZ R52, R52, UR21 ;  /* 0x0000001534347c20 */ /* 0x000fe20008410000 */
[C---:B------:R-:W-:Y:S01]  /*4b60*/  ISETP.GT.AND P5, PT, R62.reuse, RZ, PT ;  /* 0x000000ff3e00720c */ /* 0x040fe20003fa4270 */
[----:B------:R-:W-:Y:S01]  /*4b70*/  FMUL.FTZ R53, R53, UR21 ;  /* 0x0000001535357c20 */ /* 0x000fe20008410000 */
[----:B------:R-:W-:Y:S01]  /*4b80*/  ISETP.GT.AND P6, PT, R62, 0x1, PT ;  /* 0x000000013e00780c */ /* 0x000fe20003fc4270 */
[----:B------:R-:W-:Y:S01]  /*4b90*/  FMUL.FTZ R56, R56, UR21 ;  /* 0x0000001538387c20 */ /* 0x000fe20008410000 */
[----:B-1----:R-:W-:Y:S01]  /*4ba0*/  FSEL R9, R9, -INF , P5 ;  /* 0xff80000009097808 */ /* 0x002fe20002800000 */
[----:B------:R-:W1:Y:S01]  /*4bb0*/  MUFU.TANH R27, R27 ;  /* 0x0000001b001b7308 */ /* 0x000e620000002400 */
[----:B--2---:R-:W-:Y:S01]  /*4bc0*/  FSEL R63, R10, -INF , P6 ;  /* 0xff8000000a3f7808 */ /* 0x004fe20003000000 */
[----:B------:R-:W-:Y:S01]  /*4bd0*/  FMUL.FTZ R57, R57, UR21 ;  /* 0x0000001539397c20 */ /* 0x000fe20008410000 */
[----:B------:R-:W-:Y:S01]  /*4be0*/  ISETP.GT.AND P3, PT, R62, 0x8, PT ;  /* 0x000000083e00780c */ /* 0x000fe20003f64270 */
[----:B------:R-:W-:Y:S01]  /*4bf0*/  FMUL.FTZ R64, R64, UR21 ;  /* 0x0000001540407c20 */ /* 0x000fe20008410000 */
[----:B------:R-:W-:Y:S01]  /*4c00*/  FMNMX.FTZ R10, R9, R5, !PT ;  /* 0x00000005090a7209 */ /* 0x000fe20007810000 */
[----:B------:R-:W-:Y:S01]  /*4c10*/  FMUL.FTZ R65, R65, UR21 ;  /* 0x0000001541417c20 */ /* 0x000fe20008410000 */
[----:B------:R-:W-:Y:S01]  /*4c20*/  ISETP.GT.AND P4, PT, R62, 0x9, PT ;  /* 0x000000093e00780c */ /* 0x000fe20003f84270 */
[----:B------:R-:W2:Y:S01]  /*4c30*/  MUFU.TANH R28, R28 ;  /* 0x0000001c001c7308 */ /* 0x000ea20000002400 */
[----:B---3--:R-:W-:Y:S01]  /*4c40*/  FSEL R14, R14, -INF , P3 ;  /* 0xff8000000e0e7808 */ /* 0x008fe20001800000 */
[----:B------:R-:W-:Y:S01]  /*4c50*/  FMUL.FTZ R68, R68, UR21 ;  /* 0x0000001544447c20 */ /* 0x000fe20008410000 */
[----:B------:R-:W-:Y:S01]  /*4c60*/  FMNMX.FTZ R10, R63, R10, !PT ;  /* 0x0000000a3f0a7209 */ /* 0x000fe20007810000 */
[----:B------:R-:W-:Y:S01]  /*4c70*/  FMUL.FTZ R69, R69, UR21 ;  /* 0x0000001545457c20 */ /* 0x000fe20008410000 */
[----:B------:R-:W-:Y:S01]  /*4c80*/  ISETP.GT.AND P5, PT, R62, 0x10, PT ;  /* 0x000000103e00780c */ /* 0x000fe20003fa4270 */
[----:B------:R-:W-:Y:S01]  /*4c90*/  FMUL.FTZ R72, R72, UR21 ;  /* 0x0000001548487c20 */ /* 0x000fe20008410000 */
[----:B------:R-:W-:Y:S01]  /*4ca0*/  FSEL R20, R20, -INF , P4 ;  /* 0xff80000014147808 */ /* 0x000fe20002000000 */
[----:B------:R-:W3:Y:S01]  /*4cb0*/  MUFU.TANH R29, R29 ;  /* 0x0000001d001d7308 */ /* 0x000ee20000002400 */
[----:B------:R-:W-:Y:S01]  /*4cc0*/  FMNMX.FTZ R10, R14, R10, !PT ;  /* 0x0000000a0e0a7209 */ /* 0x000fe20007810000 */
[----:B------:R-:W-:Y:S01]  /*4cd0*/  FMUL.FTZ R73, R73, UR21 ;  /* 0x0000001549497c20 */ /* 0x000fe20008410000 */
[----:B------:R-:W-:Y:S01]  /*4ce0*/  ISETP.GT.AND P6, PT, R62, 0x11, PT ;  /* 0x000000113e00780c */ /* 0x000fe20003fc4270 */
[----:B------:R-:W-:Y:S01]  /*4cf0*/  FMUL.FTZ R75, R76, UR21 ;  /* 0x000000154c4b7c20 */ /* 0x000fe20008410000 */
[----:B------:R-:W-:-:S02]  /*4d00*/  WARPGROUP.DEPBAR.LE gsb0, 0x0 ;  /* 0x00008000000079c5 */ /* 0x000fc40000010000 */
[----:B------:R-:W-:Y:S01]  /*4d10*/  WARPGROUP.ARRIVE ;  /* 0x00000000000079c5 */ /* 0x000fe20000000000 */
[----:B----4-:R-:W-:Y:S01]  /*4d20*/  FSEL R24, R24, -INF , P5 ;  /* 0xff80000018187808 */ /* 0x010fe20002800000 */
[----:B------:R-:W4:Y:S01]  /*4d30*/  MUFU.TANH R30, R30 ;  /* 0x0000001e001e7308 */ /* 0x000f220000002400 */
[----:B------:R-:W-:Y:S01]  /*4d40*/  FMNMX.FTZ R10, R20, R10, !PT ;  /* 0x0000000a140a7209 */ /* 0x000fe20007810000 */
[----:B------:R-:W-:Y:S01]  /*4d50*/  FMUL.FTZ R76, R77, UR21 ;  /* 0x000000154d4c7c20 */ /* 0x000fe20008410000 */
[----:B------:R-:W-:Y:S01]  /*4d60*/  ISETP.GT.AND P3, PT, R62, 0x18, PT ;  /* 0x000000183e00780c */ /* 0x000fe20003f64270 */
[----:B------:R-:W-:Y:S01]  /*4d70*/  HGMMA.64x64x16.F32.BF16 R88, R144, gdesc[UR12].tnspB, R88, gsb0 ;  /* 0x40e0000c90587df0 */ /* 0x000fe20008001858 */
[----:B------:R-:W-:Y:S01]  /*4d80*/  UIADD3 UR14, UR10, 0x100, URZ ;  /* 0x000001000a0e7890 */ /* 0x000fe2000fffe03f */
[----:B0-----:R-:W-:Y:S01]  /*4d90*/  FSEL R25, R25, -INF , P6 ;  /* 0xff80000019197808 */ /* 0x001fe20003000000 */
[----:B------:R-:W-:Y:S01]  /*4da0*/  UMOV UR15, 0x40000040 ;  /* 0x40000040000f7882 */ /* 0x000fe20000000000 */
[----:B------:R-:W-:Y:S01]  /*4db0*/  FMNMX.FTZ R10, R24, R10, !PT ;  /* 0x0000000a180a7209 */ /* 0x000fe20007810000 */
[----:B------:R-:W0:Y:S01]  /*4dc0*/  MUFU.TANH R31, R31 ;  /* 0x0000001f001f7308 */ /* 0x000e220000002400 */
[----:B------:R-:W-:Y:S01]  /*4dd0*/  ISETP.GT.AND P4, PT, R62, 0x19, PT ;  /* 0x000000193e00780c */ /* 0x000fe20003f84270 */
[----:B------:R-:W-:Y:S01]  /*4de0*/  FMUL.FTZ R77, R80, UR21 ;  /* 0x00000015504d7c20 */ /* 0x000fe20008410000 */
[----:B-1----:R-:W-:Y:S01]  /*4df0*/  FSEL R27, R27, -INF , P3 ;  /* 0xff8000001b1b7808 */ /* 0x002fe20001800000 */
[----:B------:R-:W-:Y:S01]  /*4e00*/  FMUL.FTZ R81, R81, UR21 ;  /* 0x0000001551517c20 */ /* 0x000fe20008410000 */
[----:B------:R-:W-:Y:S01]  /*4e10*/  FMNMX.FTZ R10, R25, R10, !PT ;  /* 0x0000000a190a7209 */ /* 0x000fe20007810000 */
[----:B------:R-:W-:Y:S01]  /*4e20*/  FMUL.FTZ R80, R85, UR21 ;  /* 0x0000001555507c20 */ /* 0x000fe20008410000 */
[----:B------:R-:W-:Y:S01]  /*4e30*/  ISETP.GT.AND P5, PT, R62, 0x20, PT ;  /* 0x000000203e00780c */ /* 0x000fe20003fa4270 */
[----:B------:R-:W1:Y:S01]  /*4e40*/  MUFU.TANH R32, R32 ;  /* 0x0000002000207308 */ /* 0x000e620000002400 */
[----:B--2---:R-:W-:Y:S01]  /*4e50*/  FSEL R28, R28, -INF , P4 ;  /* 0xff8000001c1c7808 */ /* 0x004fe20002000000 */
[----:B------:R-:W-:Y:S01]  /*4e60*/  UMOV UR11, 0x40000040 ;  /* 0x40000040000b7882 */ /* 0x000fe20000000000 */
[----:B------:R-:W-:Y:S01]  /*4e70*/  FMNMX.FTZ R10, R27, R10, !PT ;  /* 0x0000000a1b0a7209 */ /* 0x000fe20007810000 */
[----:B------:R-:W-:Y:S01]  /*4e80*/  UMOV UR7, UR36 ;  /* 0x0000002400077c82 */ /* 0x000fe20008000000 */
[----:B------:R-:W-:-:S02]  /*4e90*/  ISETP.GT.AND P6, PT, R62, 0x21, PT ;  /* 0x000000213e00780c */ /* 0x000fc40003fc4270 */
[----:B---3--:R-:W-:Y:S01]  /*4ea0*/  FSEL R29, R29, -INF , P5 ;  /* 0xff8000001d1d7808 */ /* 0x008fe20002800000 */
[----:B------:R-:W2:Y:S01]  /*4eb0*/  MUFU.TANH R33, R33 ;  /* 0x0000002100217308 */ /* 0x000ea20000002400 */
[----:B------:R-:W-:Y:S02]  /*4ec0*/  FMNMX.FTZ R10, R28, R10, !PT ;  /* 0x0000000a1c0a7209 */ /* 0x000fe40007810000 */
[----:B------:R-:W-:Y:S02]  /*4ed0*/  ISETP.GT.AND P3, PT, R62, 0x28, PT ;  /* 0x000000283e00780c */ /* 0x000fe40003f64270 */
[----:B----4-:R-:W-:Y:S02]  /*4ee0*/  FSEL R30, R30, -INF , P6 ;  /* 0xff8000001e1e7808 */ /* 0x010fe40003000000 */
[----:B------:R-:W-:Y:S01]  /*4ef0*/  FMNMX.FTZ R10, R29, R10, !PT ;  /* 0x0000000a1d0a7209 */ /* 0x000fe20007810000 */
[----:B------:R-:W3:Y:S01]  /*4f00*/  MUFU.TANH R34, R34 ;  /* 0x0000002200227308 */ /* 0x000ee20000002400 */
[----:B------:R-:W-:-:S02]  /*4f10*/  ISETP.GT.AND P4, PT, R62, 0x29, PT ;  /* 0x000000293e00780c */ /* 0x000fc40003f84270 */
[----:B0-----:R-:W-:Y:S02]  /*4f20*/  FSEL R31, R31, -INF , P3 ;  /* 0xff8000001f1f7808 */ /* 0x001fe40001800000 */
[----:B------:R-:W-:Y:S02]  /*4f30*/  FMNMX.FTZ R10, R30, R10, !PT ;  /* 0x0000000a1e0a7209 */ /* 0x000fe40007810000 */
[----:B------:R-:W-:Y:S01]  /*4f40*/  ISETP.GT.AND P5, PT, R62, 0x30, PT ;  /* 0x000000303e00780c */ /* 0x000fe20003fa4270 */
[----:B------:R-:W0:Y:S01]  /*4f50*/  MUFU.TANH R35, R35 ;  /* 0x0000002300237308 */ /* 0x000e220000002400 */
[----:B-1----:R-:W-:Y:S02]  /*4f60*/  FSEL R32, R32, -INF , P4 ;  /* 0xff80000020207808 */ /* 0x002fe40002000000 */
[----:B------:R-:W-:Y:S02]  /*4f70*/  FMNMX.FTZ R10, R31, R10, !PT ;  /* 0x0000000a1f0a7209 */ /* 0x000fe40007810000 */
[----:B------:R-:W-:-:S02]  /*4f80*/  ISETP.GT.AND P6, PT, R62, 0x31, PT ;  /* 0x000000313e00780c */ /* 0x000fc40003fc4270 */
[----:B--2---:R-:W-:Y:S01]  /*4f90*/  FSEL R33, R33, -INF , P5 ;  /* 0xff80000021217808 */ /* 0x004fe20002800000 */
[----:B------:R-:W1:Y:S01]  /*4fa0*/  MUFU.TANH R36, R36 ;  /* 0x0000002400247308 */ /* 0x000e620000002400 */
[----:B------:R-:W-:Y:S02]  /*4fb0*/  FMNMX.FTZ R10, R32, R10, !PT ;  /* 0x0000000a200a7209 */ /* 0x000fe40007810000 */
[----:B------:R-:W-:Y:S02]  /*4fc0*/  ISETP.GT.AND P3, PT, R62, 0x38, PT ;  /* 0x000000383e00780c */ /* 0x000fe40003f64270 */
[----:B---3--:R-:W-:Y:S02]  /*4fd0*/  FSEL R34, R34, -INF , P6 ;  /* 0xff80000022227808 */ /* 0x008fe40003000000 */
[----:B------:R-:W-:Y:S01]  /*4fe0*/  FMNMX.FTZ R10, R33, R10, !PT ;  /* 0x0000000a210a7209 */ /* 0x000fe20007810000 */
[----:B------:R-:W2:Y:S01]  /*4ff0*/  MUFU.TANH R37, R37 ;  /* 0x0000002500257308 */ /* 0x000ea20000002400 */
        /* <DEDUP_REMOVED lines=8> */
[----:B------:R-:W-:Y:S01]  /*5080*/  FMNMX.FTZ R10, R36, R10, !PT ;  /* 0x0000000a240a7209 */ /* 0x000fe20007810000 */
[----:B------:R-:W1:Y:S01]  /*5090*/  MUFU.TANH R39, R39 ;  /* 0x0000002700277308 */ /* 0x000e620000002400 */
[----:B--2---:R-:W-:Y:S02]  /*50a0*/  FSEL R37, R37, -INF , P5 ;  /* 0xff80000025257808 */ /* 0x004fe40002800000 */
[C---:B------:R-:W-:Y:S02]  /*50b0*/  ISETP.GT.AND P3, PT, R62.reuse, 0x48, PT ;  /* 0x000000483e00780c */ /* 0x040fe40003f64270 */
[----:B------:R-:W-:Y:S02]  /*50c0*/  FMNMX.FTZ R10, R37, R10, !PT ;  /* 0x0000000a250a7209 */ /* 0x000fe40007810000 */
[----:B------:R-:W-:Y:S01]  /*50d0*/  ISETP.GT.AND P4, PT, R62, 0x49, PT ;  /* 0x000000493e00780c */ /* 0x000fe20003f84270 */
[----:B------:R-:W2:Y:S01]  /*50e0*/  MUFU.TANH R42, R42 ;  /* 0x0000002a002a7308 */ /* 0x000ea20000002400 */
[----:B------:R-:W-:-:S02]  /*50f0*/  WARPGROUP.DEPBAR.LE gsb0, 0x0 ;  /* 0x00008000000079c5 */ /* 0x000fc40000010000 */
[----:B------:R-:W-:Y:S01]  /*5100*/  WARPGROUP.ARRIVE ;  /* 0x00000000000079c5 */ /* 0x000fe20000000000 */
[----:B0-----:R-:W-:Y:S02]  /*5110*/  FSEL R38, R38, -INF , P6 ;  /* 0xff80000026267808 */ /* 0x001fe40003000000 */
[----:B------:R-:W-:Y:S02]  /*5120*/  ISETP.GT.AND P5, PT, R62, 0x50, PT ;  /* 0x000000503e00780c */ /* 0x000fe40003fa4270 */
[----:B------:R-:W0:Y:S01]  /*5130*/  MUFU.TANH R43, R43 ;  /* 0x0000002b002b7308 */ /* 0x000e220000002400 */
[----:B------:R-:W-:Y:S01]  /*5140*/  HGMMA.64x64x16.F32.BF16 R88, R140, gdesc[UR12].tnspB, R88, gsb0 ;  /* 0x40e0000c8c587df0 */ /* 0x000fe20008001858 */
[----:B-1----:R-:W-:Y:S01]  /*5150*/  FSEL R39, R39, -INF , P3 ;  /* 0xff80000027277808 */ /* 0x002fe20001800000 */
[----:B------:R-:W-:Y:S01]  /*5160*/  UIADD3 UR14, UR10, 0x180, URZ ;  /* 0x000001800a0e7890 */ /* 0x000fe2000fffe03f */
[----:B------:R-:W-:Y:S01]  /*5170*/  FMNMX.FTZ R10, R38, R10, !PT ;  /* 0x0000000a260a7209 */ /* 0x000fe20007810000 */
[----:B------:R-:W-:Y:S01]  /*5180*/  UMOV UR15, 0x40000040 ;  /* 0x40000040000f7882 */ /* 0x000fe20000000000 */
[----:B------:R-:W-:-:S02]  /*5190*/  ISETP.GT.AND P6, PT, R62, 0x51, PT ;  /* 0x000000513e00780c */ /* 0x000fc40003fc4270 */
[----:B------:R-:W1:Y:S01]  /*51a0*/  MUFU.TANH R47, R47 ;  /* 0x0000002f002f7308 */ /* 0x000e620000002400 */
[----:B--2---:R-:W-:Y:S02]  /*51b0*/  FSEL R42, R42, -INF , P4 ;  /* 0xff8000002a2a7808 */ /* 0x004fe40002000000 */
[C---:B------:R-:W-:Y:S02]  /*51c0*/  ISETP.GT.AND P3, PT, R62.reuse, 0x58, PT ;  /* 0x000000583e00780c */ /* 0x040fe40003f64270 */
[----:B------:R-:W-:Y:S02]  /*51d0*/  ISETP.GT.AND P4, PT, R62, 0x59, PT ;  /* 0x000000593e00780c */ /* 0x000fe40003f84270 */
[----:B------:R-:W-:Y:S01]  /*51e0*/  FMNMX.FTZ R10, R39, R10, !PT ;  /* 0x0000000a270a7209 */ /* 0x000fe20007810000 */
[----:B------:R-:W2:Y:S01]  /*51f0*/  MUFU.TANH R50, R70 ;  /* 0x0000004600327308 */ /* 0x000ea20000002400 */
[----:B0-----:R-:W-:Y:S02]  /*5200*/  FSEL R43, R43, -INF , P5 ;  /* 0xff8000002b2b7808 */ /* 0x001fe40002800000 */
[----:B------:R-:W-:-:S02]  /*5210*/  FMNMX.FTZ R10, R42, R10, !PT ;  /* 0x0000000a2a0a7209 */ /* 0x000fc40007810000 */
[C---:B------:R-:W-:Y:S02]  /*5220*/  ISETP.GT.AND P5, PT, R62.reuse, 0x60, PT ;  /* 0x000000603e00780c */ /* 0x040fe40003fa4270 */
        /* <DEDUP_REMOVED lines=17> */
[----:B------:R1:W3:Y:S01]  /*5340*/  MUFU.TANH R40, R79 ;  /* 0x0000004f00287308 */ /* 0x0002e20000002400 */
[----:B--2---:R-:W-:Y:S02]  /*5350*/  FSEL R58, R58, -INF , P6 ;  /* 0xff8000003a3a7808 */ /* 0x004fe40003000000 */
[----:B------:R-:W-:Y:S02]  /*5360*/  ISETP.GT.AND P6, PT, R62, 0x71, PT ;  /* 0x000000713e00780c */ /* 0x000fe40003fc4270 */
[----:B------:R-:W-:-:S03]  /*5370*/  FMNMX.FTZ R70, R58, R70, !PT ;  /* 0x000000463a467209 */ /* 0x000fc60007810000 */
[----:B------:R-:W2:Y:S01]  /*5380*/  MUFU.TANH R67, R67 ;  /* 0x0000004300437308 */ /* 0x000ea20000002400 */
[----:B0-----:R-:W-:Y:S01]  /*5390*/  FSEL R59, R59, -INF , P3 ;  /* 0xff8000003b3b7808 */ /* 0x001fe20001800000 */
[----:B-1----:R-:W-:Y:S01]  /*53a0*/  FMUL.FTZ R79, R84, UR21 ;  /* 0x00000015544f7c20 */ /* 0x002fe20008410000 */
[----:B------:R-:W-:Y:S02]  /*53b0*/  ISETP.GT.AND P3, PT, R62, 0x78, PT ;  /* 0x000000783e00780c */ /* 0x000fe40003f64270 */
[----:B------:R-:W-:-:S03]  /*53c0*/  FMNMX.FTZ R70, R59, R70, !PT ;  /* 0x000000463b467209 */ /* 0x000fc60007810000 */
[----:B------:R0:W-:Y:S01]  /*53d0*/  MUFU.TANH R10, R86 ;  /* 0x00000056000a7308 */ /* 0x0001e20000002400 */
[----:B---3--:R-:W-:Y:S02]  /*53e0*/  FSEL R40, R40, -INF , P4 ;  /* 0xff80000028287808 */ /* 0x008fe40002000000 */
[----:B------:R-:W-:Y:S01]  /*53f0*/  ISETP.GT.AND P4, PT, R62, 0x79, PT ;  /* 0x000000793e00780c */ /* 0x000fe20003f84270 */
[----:B------:R-:W-:Y:S01]  /*5400*/  FMUL.FTZ R62, R41, UR21 ;  /* 0x00000015293e7c20 */ /* 0x000fe20008410000 */
[----:B------:R-:W-:Y:S01]  /*5410*/  FMUL.FTZ R41, R82, UR21 ;  /* 0x0000001552297c20 */ /* 0x000fe20008410000 */
[----:B------:R-:W-:Y:S02]  /*5420*/  WARPGROUP.DEPBAR.LE gsb0, 0x0 ;  /* 0x00008000000079c5 */ /* 0x000fe40000010000 */
[----:B------:R-:W-:Y:S01]  /*5430*/  WARPGROUP.ARRIVE ;  /* 0x00000000000079c5 */ /* 0x000fe20000000000 */
[----:B------:R-:W1:Y:S01]  /*5440*/  MUFU.TANH R71, R71 ;  /* 0x0000004700477308 */ /* 0x000e620000002400 */
[----:B--2---:R-:W-:Y:S01]  /*5450*/  FSEL R67, R67, -INF , P6 ;  /* 0xff80000043437808 */ /* 0x004fe20003000000 */
[----:B------:R-:W2:Y:S03]  /*5460*/  SHFL.IDX PT, R82, R46, RZ, 0x1c1f ;  /* 0x001c1fff2e527589 */ /* 0x000ea600000e0000 */
[----:B------:R-:W-:Y:S01]  /*5470*/  HGMMA.64x64x16.F32.BF16 R88, R136, gdesc[UR12].tnspB, R88, gsb0 ;  /* 0x40e0000c88587df0 */ /* 0x000fe20008001858 */
[----:B------:R-:W-:-:S02]  /*5480*/  UIADD3 UR14, UR10, 0x200, URZ ;  /* 0x000002000a0e7890 */ /* 0x000fc4000fffe03f */
[----:B0-----:R-:W0:Y:S01]  /*5490*/  S2R R86, SR_TID.X ;  /* 0x0000000000567919 */ /* 0x001e220000002100 */
[----:B------:R-:W3:Y:S01]  /*54a0*/  MUFU.TANH R41, R41 ;  /* 0x0000002900297308 */ /* 0x000ee20000002400 */
[----:B------:R-:W-:-:S07]  /*54b0*/  UMOV UR15, 0x40000040 ;  /* 0x40000040000f7882 */ /* 0x000fce0000000000 */
[----:B------:R-:W4:Y:S01]  /*54c0*/  MUFU.TANH R7, R7 ;  /* 0x0000000700077308 */ /* 0x000f220000002400 */
[----:B-1----:R-:W-:-:S07]  /*54d0*/  FSEL R71, R71, -INF , P4 ;  /* 0xff80000047477808 */ /* 0x002fce0002000000 */
[----:B------:R-:W-:Y:S01]  /*54e0*/  MUFU.TANH R8, R8 ;  /* 0x0000000800087308 */ /* 0x000fe20000002400 */
[----:B---3--:R-:W-:Y:S01]  /*54f0*/  FSEL R60, R41, -INF , P5 ;  /* 0xff800000293c7808 */ /* 0x008fe20002800000 */
[----:B--2---:R-:W-:Y:S01]  /*5500*/  IMAD.IADD R54, R54, 0x1, R82 ;  /* 0x0000000136367824 */ /* 0x004fe200078e0252 */
[----:B------:R-:W-:-:S04]  /*5510*/  FMNMX.FTZ R41, R40, R70, !PT ;  /* 0x0000004628297209 */ /* 0x000fc80007810000 */
[----:B------:R-:W-:Y:S01]  /*5520*/  FMNMX.FTZ R41, R60, R41, !PT ;  /* 0x000000293c297209 */ /* 0x000fe20007810000 */
[----:B------:R1:W-:Y:S01]  /*5530*/  MUFU.TANH R70, R74 ;  /* 0x0000004a00467308 */ /* 0x0003e20000002400 */
[C---:B------:R-:W-:Y:S02]  /*5540*/  ISETP.GT.AND P4, PT, R54.reuse, RZ, PT ;  /* 0x000000ff3600720c */ /* 0x040fe40003f84270 */
[----:B------:R-:W-:Y:S02]  /*5550*/  FMNMX.FTZ R41, R67, R41, !PT ;  /* 0x0000002943297209 */ /* 0x000fe40007810000 */
[----:B------:R-:W-:Y:S02]  /*5560*/  ISETP.GT.AND P5, PT, R54, 0x1, PT ;  /* 0x000000013600780c */ /* 0x000fe40003fa4270 */
[----:B----4-:R-:W-:Y:S01]  /*5570*/  FSEL R7, R7, -INF , P4 ;  /* 0xff80000007077808 */ /* 0x010fe20002000000 */
[----:B------:R-:W2:Y:S01]  /*5580*/  MUFU.TANH R11, R11 ;  /* 0x0000000b000b7308 */ /* 0x000ea20000002400 */
[----:B-1----:R-:W-:Y:S01]  /*5590*/  FMUL.FTZ R74, R61, UR21 ;  /* 0x000000153d4a7c20 */ /* 0x002fe20008410000 */
[----:B------:R-:W-:-:S02]  /*55a0*/  FSEL R61, R10, -INF , P3 ;  /* 0xff8000000a3d7808 */ /* 0x000fc40001800000 */
[----:B------:R-:W-:Y:S02]  /*55b0*/  ISETP.GT.AND P4, PT, R54, 0x8, PT ;  /* 0x000000083600780c */ /* 0x000fe40003f84270 */
[----:B------:R-:W-:Y:S02]  /*55c0*/  FMNMX.FTZ R10, R61, R41, !PT ;  /* 0x000000293d0a7209 */ /* 0x000fe40007810000 */
[----:B------:R-:W-:Y:S01]  /*55d0*/  MUFU.TANH R12, R12 ;  /* 0x0000000c000c7308 */ /* 0x000fe20000002400 */
[----:B0-----:R-:W-:Y:S02]  /*55e0*/  SHF.R.U32.HI R83, RZ, 0x7, R86 ;  /* 0x00000007ff537819 */ /* 0x001fe40000011656 */
[----:B------:R-:W-:-:S05]  /*55f0*/  FMNMX.FTZ R10, R71, R10, !PT ;  /* 0x0000000a470a7209 */ /* 0x000fca0007810000 */
[----:B------:R-:W0:Y:S01]  /*5600*/  SHFL.BFLY PT, R41, R10, 0x2, 0x1f ;  /* 0x0c401f000a297f89 */ /* 0x000e2200000e0000 */
[----:B------:R-:W1:Y:S01]  /*5610*/  MUFU.TANH R13, R13 ;  /* 0x0000000d000d7308 */ /* 0x000e620000002400 */
[----:B--2---:R-:W-:Y:S02]  /*5620*/  FSEL R11, R11, -INF , P4 ;  /* 0xff8000000b0b7808 */ /* 0x004fe40002000000 */
[----:B------:R-:W-:-:S05]  /*5630*/  ISETP.GT.AND P4, PT, R54, 0x10, PT ;  /* 0x000000103600780c */ /* 0x000fca0003f84270 */
[----:B------:R-:W-:Y:S08]  /*5640*/  MUFU.TANH R15, R15 ;  /* 0x0000000f000f7308 */ /* 0x000ff00000002400 */
[----:B------:R-:W2:Y:S01]  /*5650*/  MUFU.TANH R21, R21 ;  /* 0x0000001500157308 */ /* 0x000ea20000002400 */
[----:B-1----:R-:W-:Y:S02]  /*5660*/  FSEL R13, R13, -INF , P4 ;  /* 0xff8000000d0d7808 */ /* 0x002fe40002000000 */
[----:B------:R-:W-:-:S02]  /*5670*/  ISETP.GT.AND P4, PT, R54, 0x18, PT ;  /* 0x000000183600780c */ /* 0x000fc40003f84270 */
[----:B0-----:R-:W-:-:S03]  /*5680*/  FMNMX.FTZ R10, R10, R41, !PT ;  /* 0x000000290a0a7209 */ /* 0x001fc60007810000 */
[----:B------:R-:W-:Y:S01]  /*5690*/  MUFU.TANH R26, R26 ;  /* 0x0000001a001a7308 */ /* 0x000fe20000002400 */
[----:B------:R-:W0:Y:S01]  /*56a0*/  LDC R41, c[0x0][0x988] ;  /* 0x00026200ff297b82 */ /* 0x000e220000000800 */
[----:B------:R-:W-:Y:S02]  /*56b0*/  WARPGROUP.DEPBAR.LE gsb0, 0x0 ;  /* 0x00008000000079c5 */ /* 0x000fe40000010000 */
[----:B------:R-:W-:Y:S01]  /*56c0*/  WARPGROUP.ARRIVE ;  /* 0x00000000000079c5 */ /* 0x000fe20000000000 */
[----:B------:R-:W1:Y:S03]  /*56d0*/  SHFL.BFLY PT, R78, R10, 0x1, 0x1f ;  /* 0x0c201f000a4e7f89 */ /* 0x000e6600000e0000 */
[----:B------:R-:W3:Y:S01]  /*56e0*/  MUFU.TANH R66, R66 ;  /* 0x0000004200427308 */ /* 0x000ee20000002400 */
[----:B--2---:R-:W-:Y:S01]  /*56f0*/  FSEL R21, R21, -INF , P4 ;  /* 0xff80000015157808 */ /* 0x004fe20002000000 */
[----:B------:R-:W-:Y:S01]  /*5700*/  HGMMA.64x64x16.F32.BF16 R88, R132, gdesc[UR12].tnspB, R88, gsb0 ;  /* 0x40e0000c84587df0 */ /* 0x000fe20008001858 */
[----:B------:R-:W-:Y:S01]  /*5710*/  UIADD3 UR14, UR10, 0x280, URZ ;  /* 0x000002800a0e7890 */ /* 0x000fe2000fffe03f */
[----:B------:R-:W-:Y:S01]  /*5720*/  ISETP.GT.AND P4, PT, R54, 0x20, PT ;  /* 0x000000203600780c */ /* 0x000fe20003f84270 */
[----:B------:R-:W-:-:S03]  /*5730*/  UMOV UR15, 0x40000040 ;  /* 0x40000040000f7882 */ /* 0x000fc60000000000 */
[----:B------:R-:W-:Y:S08]  /*5740*/  MUFU.TANH R62, R62 ;  /* 0x0000003e003e7308 */ /* 0x000ff00000002400 */
[----:B------:R-:W2:Y:S01]  /*5750*/  MUFU.TANH R44, R44 ;  /* 0x0000002c002c7308 */ /* 0x000ea20000002400 */
[----:B---3--:R-:W-:Y:S02]  /*5760*/  FSEL R66, R66, -INF , P4 ;  /* 0xff80000042427808 */ /* 0x008fe40002000000 */
[----:B------:R-:W-:-:S02]  /*5770*/  ISETP.GT.AND P4, PT, R54, 0x28, PT ;  /* 0x000000283600780c */ /* 0x000fc40003f84270 */
[----:B-1----:R-:W-:-:S03]  /*5780*/  FMNMX.FTZ R10, R10, R78, !PT ;  /* 0x0000004e0a0a7209 */ /* 0x002fc60007810000 */
[----:B------:R-:W1:Y:S01]  /*5790*/  MUFU.TANH R45, R45 ;  /* 0x0000002d002d7308 */ /* 0x000e620000002400 */
[C---:B------:R-:W-:Y:S01]  /*57a0*/  FSETP.NEU.FTZ.AND P3, PT, R10.reuse, -INF , PT ;  /* 0xff8000000a00780b */ /* 0x040fe20003f7d000 */
[----:B0-----:R-:W-:-:S05]  /*57b0*/  FMUL.FTZ R78, R10, R41 ;  /* 0x000000290a4e7220 */ /* 0x001fca0000410000 */
[----:B------:R-:W-:Y:S01]  /*57c0*/  FSEL R78, R78, RZ, P3 ;  /* 0x000000ff4e4e7208 */ /* 0x000fe20001800000 */
[----:B------:R-:W0:Y:S01]  /*57d0*/  MUFU.TANH R48, R48 ;  /* 0x0000003000307308 */ /* 0x000e220000002400 */
[----:B--2---:R-:W-:Y:S02]  /*57e0*/  FSEL R44, R44, -INF , P4 ;  /* 0xff8000002c2c7808 */ /* 0x004fe40002000000 */
[----:B------:R-:W-:Y:S01]  /*57f0*/  ISETP.GT.AND P4, PT, R54, 0x30, PT ;  /* 0x000000303600780c */ /* 0x000fe20003f84270 */
[-CC-:B------:R-:W-:Y:S01]  /*5800*/  FFMA.FTZ R63, R63, R41.reuse, -R78.reuse ;  /* 0x000000293f3f7223 */ /* 0x180fe2000001084e */
[-CC-:B------:R-:W-:Y:S01]  /*5810*/  FFMA.FTZ R149, R9, R41.reuse, -R78.reuse ;  /* 0x0000002909957223 */ /* 0x180fe2000001084e */
[----:B------:R-:W-:Y:S01]  /*5820*/  FSEL R9, R8, -INF , P5 ;  /* 0xff80000008097808 */ /* 0x000fe20002800000 */
[-CC-:B------:R-:W-:Y:S01]  /*5830*/  FFMA.FTZ R139, R35, R41.reuse, -R78.reuse ;  /* 0x00000029238b7223 */ /* 0x180fe2000001084e */
[----:B------:R2:W-:Y:S01]  /*5840*/  MUFU.EX2 R8, R63 ;  /* 0x0000003f00087308 */ /* 0x0005e20000000800 */
[----:B------:R-:W-:Y:S01]  /*5850*/  ISETP.GT.AND P5, PT, R54, 0x9, PT ;  /* 0x000000093600780c */ /* 0x000fe20003fa4270 */
[-CC-:B------:R-:W-:Y:S01]  /*5860*/  FFMA.FTZ R141, R29, R41.reuse, -R78.reuse ;  /* 0x000000291d8d7223 */ /* 0x180fe2000001084e */
[-CC-:B------:R-:W-:Y:S01]  /*5870*/  FFMA.FTZ R29, R36, R41.reuse, -R78.reuse ;  /* 0x00000029241d7223 */ /* 0x180fe2000001084e */
[-CC-:B------:R-:W-:Y:S01]  /*5880*/  FFMA.FTZ R143, R31, R41.reuse, -R78.reuse ;  /* 0x000000291f8f7223 */ /* 0x180fe2000001084e */
[----:B------:R-:W-:Y:S01]  /*5890*/  FSEL R12, R12, -INF , P5 ;  /* 0xff8000000c0c7808 */ /* 0x000fe20002800000 */
[-CC-:B------:R-:W-:Y:S01]  /*58a0*/  FFMA.FTZ R31, R42, R41.reuse, -R78.reuse ;  /* 0x000000292a1f7223 */ /* 0x180fe2000001084e */
[----:B------:R-:W-:Y:S01]  /*58b0*/  ISETP.GT.AND P5, PT, R54, 0x11, PT ;  /* 0x000000113600780c */ /* 0x000fe20003fa4270 */
[----:B------:R-:W3:Y:S01]  /*58c0*/  MUFU.TANH R49, R49 ;  /* 0x0000003100317308 */ /* 0x000ee20000002400 */
[----:B--2---:R-:W-:Y:S01]  /*58d0*/  FMNMX.FTZ R63, R7, R6, !PT ;  /* 0x00000006073f7209 */ /* 0x004fe20007810000 */
[-CC-:B------:R-:W-:Y:S01]  /*58e0*/  FFMA.FTZ R145, R24, R41.reuse, -R78.reuse ;  /* 0x0000002918917223 */ /* 0x180fe2000001084e */
[----:B------:R-:W-:Y:S01]  /*58f0*/  FSEL R15, R15, -INF , P5 ;  /* 0xff8000000f0f7808 */ /* 0x000fe20002800000 */
[--C-:B------:R-:W-:Y:S01]  /*5900*/  FFMA.FTZ R24, R28, R41, -R78.reuse ;  /* 0x000000291c187223 */ /* 0x100fe2000001084e */
[----:B------:R-:W-:Y:S01]  /*5910*/  FMNMX.FTZ R63, R9, R63, !PT ;  /* 0x0000003f093f7209 */ /* 0x000fe20007810000 */
[--C-:B------:R-:W-:Y:S01]  /*5920*/  FFMA.FTZ R28, R34, R41, -R78.reuse ;  /* 0x00000029221c7223 */ /* 0x100fe2000001084e */
[----:B------:R-:W-:Y:S01]  /*5930*/  ISETP.GT.AND P5, PT, R54, 0x19, PT ;  /* 0x000000193600780c */ /* 0x000fe20003fa4270 */
[----:B------:R-:W2:Y:S01]  /*5940*/  MUFU.TANH R52, R52 ;  /* 0x0000003400347308 */ /* 0x000ea20000002400 */
[----:B------:R-:W-:Y:S01]  /*5950*/  FMNMX.FTZ R63, R11, R63, !PT ;  /* 0x0000003f0b3f7209 */ /* 0x000fe20007810000 */
[-CC-:B------:R-:W-:Y:S01]  /*5960*/  FFMA.FTZ R34, R50, R41.reuse, -R78.reuse ;  /* 0x0000002932227223 */ /* 0x180fe2000001084e */
[----:B------:R-:W-:Y:S01]  /*5970*/  FSEL R26, R26, -INF , P5 ;  /* 0xff8000001a1a7808 */ /* 0x000fe20002800000 */
[--C-:B------:R-:W-:Y:S01]  /*5980*/  FFMA.FTZ R137, R33, R41, -R78.reuse ;  /* 0x0000002921897223 */ /* 0x100fe2000001084e */
[----:B------:R-:W-:Y:S01]  /*5990*/  FMNMX.FTZ R63, R12, R63, !PT ;  /* 0x0000003f0c3f7209 */ /* 0x000fe20007810000 */
[--C-:B------:R-:W-:Y:S01]  /*59a0*/  FFMA.FTZ R33, R47, R41, -R78.reuse ;  /* 0x000000292f217223 */ /* 0x100fe2000001084e */
[----:B------:R-:W-:Y:S01]  /*59b0*/  ISETP.GT.AND P5, PT, R54, 0x21, PT ;  /* 0x000000213600780c */ /* 0x000fe20003fa4270 */
[----:B------:R-:W4:Y:S01]  /*59c0*/  MUFU.TANH R53, R53 ;  /* 0x0000003500357308 */ /* 0x000f220000002400 */
[----:B------:R-:W-:Y:S01]  /*59d0*/  FMNMX.FTZ R63, R13, R63, !PT ;  /* 0x0000003f0d3f7209 */ /* 0x000fe20007810000 */
[-CC-:B------:R-:W-:Y:S01]  /*59e0*/  FFMA.FTZ R151, R14, R41.reuse, -R78.reuse ;  /* 0x000000290e977223 */ /* 0x180fe2000001084e */
[----:B------:R-:W-:Y:S01]  /*59f0*/  FSEL R62, R62, -INF , P5 ;  /* 0xff8000003e3e7808 */ /* 0x000fe20002800000 */
[--C-:B------:R-:W-:Y:S01]  /*5a00*/  FFMA.FTZ R14, R20, R41, -R78.reuse ;  /* 0x00000029140e7223 */ /* 0x100fe2000001084e */
[----:B------:R-:W-:Y:S01]  /*5a10*/  FMNMX.FTZ R63, R15, R63, !PT ;  /* 0x0000003f0f3f7209 */ /* 0x000fe20007810000 */
[--C-:B------:R-:W-:Y:S01]  /*5a20*/  FFMA.FTZ R20, R25, R41, -R78.reuse ;  /* 0x0000002919147223 */ /* 0x100fe2000001084e */
[----:B------:R-:W-:Y:S01]  /*5a30*/  ISETP.GT.AND P5, PT, R54, 0x29, PT ;  /* 0x000000293600780c */ /* 0x000fe20003fa4270 */
[----:B------:R-:W5:Y:S01]  /*5a40*/  MUFU.TANH R56, R56 ;  /* 0x0000003800387308 */ /* 0x000f620000002400 */
[----:B------:R-:W-:Y:S01]  /*5a50*/  FMNMX.FTZ R63, R21, R63, !PT ;  /* 0x0000003f153f7209 */ /* 0x000fe20007810000 */
[-CC-:B------:R-:W-:Y:S01]  /*5a60*/  FFMA.FTZ R147, R27, R41.reuse, -R78.reuse ;  /* 0x000000291b937223 */ /* 0x180fe2000001084e */
[----:B-1----:R-:W-:Y:S01]  /*5a70*/  FSEL R45, R45, -INF , P5 ;  /* 0xff8000002d2d7808 */ /* 0x002fe20002800000 */
[--C-:B------:R-:W-:Y:S01]  /*5a80*/  FFMA.FTZ R25, R30, R41, -R78.reuse ;  /* 0x000000291e197223 */ /* 0x100fe2000001084e */
[----:B------:R-:W-:Y:S01]  /*5a90*/  FMNMX.FTZ R63, R26, R63, !PT ;  /* 0x0000003f1a3f7209 */ /* 0x000fe20007810000 */
[----:B------:R-:W-:Y:S01]  /*5aa0*/  FFMA.FTZ R27, R32, R41, -R78 ;  /* 0x00000029201b7223 */ /* 0x000fe2000001084e */
[----:B------:R-:W-:Y:S01]  /*5ab0*/  ISETP.GT.AND P5, PT, R54, 0x31, PT ;  /* 0x000000313600780c */ /* 0x000fe20003fa4270 */
[----:B------:R-:W-:-:S02]  /*5ac0*/  WARPGROUP.DEPBAR.LE gsb0, 0x0 ;  /* 0x00008000000079c5 */ /* 0x000fc40000010000 */
[----:B------:R-:W-:Y:S01]  /*5ad0*/  WARPGROUP.ARRIVE ;  /* 0x00000000000079c5 */ /* 0x000fe20000000000 */
[----:B------:R-:W-:Y:S01]  /*5ae0*/  FMNMX.FTZ R63, R66, R63, !PT ;  /* 0x0000003f423f7209 */ /* 0x000fe20007810000 */
[----:B------:R-:W1:Y:S01]  /*5af0*/  MUFU.TANH R57, R57 ;  /* 0x0000003900397308 */ /* 0x000e620000002400 */
[----:B0-----:R-:W-:Y:S01]  /*5b00*/  FSEL R48, R48, -INF , P4 ;  /* 0xff80000030307808 */ /* 0x001fe20002000000 */
[--C-:B------:R-:W-:Y:S01]  /*5b10*/  FFMA.FTZ R133, R37, R41, -R78.reuse ;  /* 0x0000002925857223 */ /* 0x100fe2000001084e */
[----:B------:R-:W-:Y:S01]  /*5b20*/  FMNMX.FTZ R63, R62, R63, !PT ;  /* 0x0000003f3e3f7209 */ /* 0x000fe20007810000 */
[----:B------:R-:W-:Y:S01]  /*5b30*/  HGMMA.64x64x16.F32.BF16 R88, R128, gdesc[UR12].tnspB, R88, gsb0 ;  /* 0x40e0000c80587df0 */ /* 0x000fe20008001858 */
[----:B------:R-:W-:Y:S01]  /*5b40*/  ISETP.GT.AND P4, PT, R54, 0x38, PT ;  /* 0x000000383600780c */ /* 0x000fe20003f84270 */
[----:B------:R-:W-:Y:S01]  /*5b50*/  UIADD3 UR14, UR10, 0x300, URZ ;  /* 0x000003000a0e7890 */ /* 0x000fe2000fffe03f */
[----:B------:R-:W-:Y:S01]  /*5b60*/  FMNMX.FTZ R63, R44, R63, !PT ;  /* 0x0000003f2c3f7209 */ /* 0x000fe20007810000 */
[----:B------:R-:W0:Y:S01]  /*5b70*/  MUFU.TANH R74, R74 ;  /* 0x0000004a004a7308 */ /* 0x000e220000002400 */
[----:B---3--:R-:W-:Y:S01]  /*5b80*/  FSEL R49, R49, -INF , P5 ;  /* 0xff80000031317808 */ /* 0x008fe20002800000 */
[----:B------:R-:W-:Y:S01]  /*5b90*/  UMOV UR15, 0x40000040 ;  /* 0x40000040000f7882 */ /* 0x000fe20000000000 */
[----:B------:R-:W-:Y:S01]  /*5ba0*/  FMNMX.FTZ R63, R45, R63, !PT ;  /* 0x0000003f2d3f7209 */ /* 0x000fe20007810000 */
[----:B------:R-:W-:Y:S01]  /*5bb0*/  UIADD3 UR10, UR10, 0x380, URZ ;  /* 0x000003800a0a7890 */ /* 0x000fe2000fffe03f */
[----:B------:R-:W-:Y:S01]  /*5bc0*/  ISETP.GT.AND P5, PT, R54, 0x39, PT ;  /* 0x000000393600780c */ /* 0x000fe20003fa4270 */
[--C-:B------:R-:W-:Y:S01]  /*5bd0*/  FFMA.FTZ R30, R38, R41, -R78.reuse ;  /* 0x00000029261e7223 */ /* 0x100fe2000001084e */
[----:B------:R-:W-:Y:S01]  /*5be0*/  FMNMX.FTZ R63, R48, R63, !PT ;  /* 0x0000003f303f7209 */ /* 0x000fe20007810000 */
[----:B------:R-:W3:Y:S01]  /*5bf0*/  MUFU.TANH R64, R64 ;  /* 0x0000004000407308 */ /* 0x000ee20000002400 */
[----:B--2---:R-:W-:Y:S01]  /*5c00*/  FSEL R52, R52, -INF , P4 ;  /* 0xff80000034347808 */ /* 0x004fe20002000000 */
[--C-:B------:R-:W-:Y:S01]  /*5c10*/  FFMA.FTZ R135, R39, R41, -R78.reuse ;  /* 0x0000002927877223 */ /* 0x100fe2000001084e */
[----:B------:R-:W-:Y:S01]  /*5c20*/  FMNMX.FTZ R63, R49, R63, !PT ;  /* 0x0000003f313f7209 */ /* 0x000fe20007810000 */
[-CC-:B------:R-:W-:Y:S01]  /*5c30*/  FFMA.FTZ R32, R43, R41.reuse, -R78.reuse ;  /* 0x000000292b207223 */ /* 0x180fe2000001084e */
[----:B------:R-:W-:Y:S01]  /*5c40*/  ISETP.GT.AND P4, PT, R54, 0x40, PT ;  /* 0x000000403600780c */ /* 0x000fe20003f84270 */
[--C-:B------:R-:W-:Y:S01]  /*5c50*/  FFMA.FTZ R37, R58, R41, -R78.reuse ;  /* 0x000000293a257223 */ /* 0x100fe2000001084e */
[----:B----4-:R-:W-:Y:S01]  /*5c60*/  FSEL R53, R53, -INF , P5 ;  /* 0xff80000035357808 */ /* 0x010fe20002800000 */
[----:B------:R-:W2:Y:S01]  /*5c70*/  MUFU.TANH R65, R65 ;  /* 0x0000004100417308 */ /* 0x000ea20000002400 */
        /* <DEDUP_REMOVED lines=11> */
[----:B------:R-:W-:Y:S01]  /*5d30*/  FFMA.FTZ R71, R71, R41, -R78 ;  /* 0x0000002947477223 */ /* 0x000fe2000001084e */
[----:B------:R-:W-:-:S02]  /*5d40*/  FMNMX.FTZ R63, R56, R63, !PT ;  /* 0x0000003f383f7209 */ /* 0x000fc40007810000 */
[----:B------:R-:W-:Y:S01]  /*5d50*/  ISETP.GT.AND P5, PT, R54, 0x49, PT ;  /* 0x000000493600780c */ /* 0x000fe20003fa4270 */
[----:B------:R-:W1:Y:S01]  /*5d60*/  MUFU.TANH R69, R69 ;  /* 0x0000004500457308 */ /* 0x000e620000002400 */
[----:B------:R-:W-:Y:S02]  /*5d70*/  FSEL R70, R70, -INF , P4 ;  /* 0xff80000046467808 */ /* 0x000fe40002000000 */
[----:B------:R-:W-:Y:S02]  /*5d80*/  FMNMX.FTZ R63, R57, R63, !PT ;  /* 0x0000003f393f7209 */ /* 0x000fe40007810000 */
[----:B------:R-:W-:Y:S02]  /*5d90*/  ISETP.GT.AND P4, PT, R54, 0x50, PT ;  /* 0x000000503600780c */ /* 0x000fe40003f84270 */
[----:B0-----:R-:W-:Y:S01]  /*5da0*/  FSEL R74, R74, -INF , P5 ;  /* 0xff8000004a4a7808 */ /* 0x001fe20002800000 */
[----:B------:R-:W0:Y:S01]  /*5db0*/  MUFU.TANH R72, R72 ;  /* 0x0000004800487308 */ /* 0x000e220000002400 */
[----:B------:R-:W-:-:S02]  /*5dc0*/  FMNMX.FTZ R63, R70, R63, !PT ;  /* 0x0000003f463f7209 */ /* 0x000fc40007810000 */
[----:B------:R-:W-:Y:S02]  /*5dd0*/  ISETP.GT.AND P5, PT, R54, 0x51, PT ;  /* 0x000000513600780c */ /* 0x000fe40003fa4270 */
[----:B---3--:R-:W-:Y:S02]  /*5de0*/  FSEL R64, R64, -INF , P4 ;  /* 0xff80000040407808 */ /* 0x008fe40002000000 */
[----:B------:R-:W-:Y:S01]  /*5df0*/  FMNMX.FTZ R63, R74, R63, !PT ;  /* 0x0000003f4a3f7209 */ /* 0x000fe20007810000 */
[----:B------:R-:W3:Y:S01]  /*5e00*/  MUFU.TANH R73, R73 ;  /* 0x0000004900497308 */ /* 0x000ee20000002400 */
[----:B------:R-:W-:Y:S02]  /*5e10*/  ISETP.GT.AND P4, PT, R54, 0x58, PT ;  /* 0x000000583600780c */ /* 0x000fe40003f84270 */
[----:B--2---:R-:W-:Y:S02]  /*5e20*/  FSEL R65, R65, -INF , P5 ;  /* 0xff80000041417808 */ /* 0x004fe40002800000 */
[----:B------:R-:W-:-:S02]  /*5e30*/  FMNMX.FTZ R63, R64, R63, !PT ;  /* 0x0000003f403f7209 */ /* 0x000fc40007810000 */
[----:B------:R-:W-:Y:S01]  /*5e40*/  ISETP.GT.AND P5, PT, R54, 0x59, PT ;  /* 0x000000593600780c */ /* 0x000fe20003fa4270 */
[----:B------:R-:W2:Y:S01]  /*5e50*/  MUFU.TANH R75, R75 ;  /* 0x0000004b004b7308 */ /* 0x000ea20000002400 */
[----:B----4-:R-:W-:Y:S02]  /*5e60*/  FSEL R68, R68, -INF , P4 ;  /* 0xff80000044447808 */ /* 0x010fe40002000000 */
[----:B------:R-:W-:Y:S02]  /*5e70*/  FMNMX.FTZ R63, R65, R63, !PT ;  /* 0x0000003f413f7209 */ /* 0x000fe40007810000 */
[----:B------:R-:W-:Y:S02]  /*5e80*/  ISETP.GT.AND P4, PT, R54, 0x60, PT ;  /* 0x000000603600780c */ /* 0x000fe40003f84270 */
[----:B-1----:R-:W-:Y:S01]  /*5e90*/  FSEL R69, R69, -INF , P5 ;  /* 0xff80000045457808 */ /* 0x002fe20002800000 */
[----:B------:R-:W1:Y:S01]  /*5ea0*/  MUFU.TANH R76, R76 ;  /* 0x0000004c004c7308 */ /* 0x000e620000002400 */
[----:B------:R-:W-:-:S02]  /*5eb0*/  FMNMX.FTZ R63, R68, R63, !PT ;  /* 0x0000003f443f7209 */ /* 0x000fc40007810000 */
[----:B------:R-:W-:Y:S02]  /*5ec0*/  ISETP.GT.AND P5, PT, R54, 0x61, PT ;  /* 0x000000613600780c */ /* 0x000fe40003fa4270 */
[----:B0-----:R-:W-:Y:S02]  /*5ed0*/  FSEL R72, R72, -INF , P4 ;  /* 0xff80000048487808 */ /* 0x001fe40002000000 */
[----:B------:R-:W-:Y:S01]  /*5ee0*/  FMNMX.FTZ R63, R69, R63, !PT ;  /* 0x0000003f453f7209 */ /* 0x000fe20007810000 */
[----:B------:R-:W0:Y:S01]  /*5ef0*/  MUFU.TANH R77, R77 ;  /* 0x0000004d004d7308 */ /* 0x000e220000002400 */
[----:B------:R-:W-:Y:S01]  /*5f00*/  ISETP.GT.AND P4, PT, R54, 0x68, PT ;  /* 0x000000683600780c */ /* 0x000fe20003f84270 */
[----:B------:R-:W-:Y:S02]  /*5f10*/  WARPGROUP.DEPBAR.LE gsb0, 0x0 ;  /* 0x00008000000079c5 */ /* 0x000fe40000010000 */
[----:B------:R-:W-:Y:S01]  /*5f20*/  WARPGROUP.ARRIVE ;  /* 0x00000000000079c5 */ /* 0x000fe20000000000 */
[----:B---3--:R-:W-:-:S02]  /*5f30*/  FSEL R73, R73, -INF , P5 ;  /* 0xff80000049497808 */ /* 0x008fc40002800000 */
[----:B------:R-:W-:Y:S01]  /*5f40*/  FMNMX.FTZ R63, R72, R63, !PT ;  /* 0x0000003f483f7209 */ /* 0x000fe20007810000 */
[----:B------:R-:W3:Y:S01]  /*5f50*/  MUFU.TANH R46, R81 ;  /* 0x00000051002e7308 */ /* 0x000ee20000002400 */
[C---:B------:R-:W-:Y:S01]  /*5f60*/  ISETP.GT.AND P5, PT, R54.reuse, 0x69, PT ;  /* 0x000000693600780c */ /* 0x040fe20003fa4270 */
[----:B------:R-:W-:Y:S01]  /*5f70*/  HGMMA.64x64x16.F32.BF16 R88, R124, gdesc[UR12].tnspB, R88, gsb0 ;  /* 0x40e0000c7c587df0 */ /* 0x000fe20008001858 */
[----:B--2---:R-:W-:Y:S02]  /*5f80*/  FSEL R75, R75, -INF , P4 ;  /* 0xff8000004b4b7808 */ /* 0x004fe40002000000 */
[----:B------:R-:W-:Y:S02]  /*5f90*/  FMNMX.FTZ R63, R73, R63, !PT ;  /* 0x0000003f493f7209 */ /* 0x000fe40007810000 */
[----:B------:R-:W-:Y:S01]  /*5fa0*/  ISETP.GT.AND P4, PT, R54, 0x70, PT ;  /* 0x000000703600780c */ /* 0x000fe20003f84270 */
[----:B------:R-:W2:Y:S01]  /*5fb0*/  MUFU.TANH R79, R79 ;  /* 0x0000004f004f7308 */ /* 0x000ea20000002400 */
[----:B-1----:R-:W-:-:S02]  /*5fc0*/  FSEL R76, R76, -INF , P5 ;  /* 0xff8000004c4c7808 */ /* 0x002fc40002800000 */
[----:B------:R-:W-:Y:S02]  /*5fd0*/  FMNMX.FTZ R63, R75, R63, !PT ;  /* 0x0000003f4b3f7209 */ /* 0x000fe40007810000 */
[----:B------:R-:W-:Y:S02]  /*5fe0*/  ISETP.GT.AND P5, PT, R54, 0x71, PT ;  /* 0x000000713600780c */ /* 0x000fe40003fa4270 */
[----:B0-----:R-:W-:Y:S01]  /*5ff0*/  FSEL R77, R77, -INF , P4 ;  /* 0xff8000004d4d7808 */ /* 0x001fe20002000000 */
[----:B------:R-:W0:Y:S01]  /*6000*/  MUFU.TANH R80, R80 ;  /* 0x0000005000507308 */ /* 0x000e220000002400 */
[----:B------:R-:W-:Y:S02]  /*6010*/  FMNMX.FTZ R63, R76, R63, !PT ;  /* 0x0000003f4c3f7209 */ /* 0x000fe40007810000 */
[----:B------:R-:W-:Y:S02]  /*6020*/  ISETP.GT.AND P4, PT, R54, 0x78, PT ;  /* 0x000000783600780c */ /* 0x000fe40003f84270 */
[----:B---3--:R-:W-:-:S02]  /*6030*/  FSEL R46, R46, -INF , P5 ;  /* 0xff8000002e2e7808 */ /* 0x008fc40002800000 */
[----:B------:R-:W-:Y:S01]  /*6040*/  FMNMX.FTZ R63, R77, R63, !PT ;  /* 0x0000003f4d3f7209 */ /* 0x000fe20007810000 */
[----:B------:R-:W-:Y:S01]  /*6050*/  MUFU.EX2 R149, R149 ;  /* 0x0000009500957308 */ /* 0x000fe20000000800 */
[----:B------:R-:W-:Y:S02]  /*6060*/  ISETP.GT.AND P5, PT, R54, 0x79, PT ;  /* 0x000000793600780c */ /* 0x000fe40003fa4270 */
[----:B--2---:R-:W-:Y:S02]  /*6070*/  FSEL R79, R79, -INF , P4 ;  /* 0xff8000004f4f7808 */ /* 0x004fe40002000000 */
[----:B------:R-:W-:Y:S02]  /*6080*/  FMNMX.FTZ R63, R46, R63, !PT ;  /* 0x0000003f2e3f7209 */ /* 0x000fe40007810000 */
[----:B------:R-:W-:Y:S01]  /*6090*/  MOV R47, UR37 ;  /* 0x00000025002f7c02 */ /* 0x000fe20008000f00 */
[----:B------:R-:W-:Y:S01]  /*60a0*/  MUFU.EX2 R151, R151 ;  /* 0x0000009700977308 */ /* 0x000fe20000000800 */
[----:B0-----:R-:W-:-:S02]  /*60b0*/  FSEL R80, R80, -INF , P5 ;  /* 0xff80000050507808 */ /* 0x001fc40002800000 */
[----:B------:R-:W-:Y:S02]  /*60c0*/  FMNMX.FTZ R35, R79, R63, !PT ;  /* 0x0000003f4f237209 */ /* 0x000fe40007810000 */
[----:B------:R-:W-:Y:S02]  /*60d0*/  @!P1 LEA R47, R47, UR38, 0x3 ;  /* 0x000000262f2f9c11 */ /* 0x000fe4000f8e18ff */
[----:B------:R-:W-:Y:S01]  /*60e0*/  FMNMX.FTZ R35, R80, R35, !PT ;  /* 0x0000002350237209 */ /* 0x000fe20007810000 */
[----:B------:R-:W-:Y:S02]  /*60f0*/  MUFU.EX2 R14, R14 ;  /* 0x0000000e000e7308 */ /* 0x000fe40000000800 */
[----:B------:R-:W-:Y:S02]  /*6100*/  @!P1 VIADD R47, R47, 0x16840 ;  /* 0x000168402f2f9836 */ /* 0x000fe40000000000 */
[----:B------:R-:W0:Y:S03]  /*6110*/  SHFL.BFLY PT, R36, R35, 0x2, 0x1f ;  /* 0x0c401f0023247f89 */ /* 0x000e2600000e0000 */
[----:B------:R-:W-:Y:S01]  /*6120*/  @!P1 PRMT R47, RZ, 0x654, R47 ;  /* 0x00000654ff2f9816 */ /* 0x000fe2000000002f */
[----:B------:R-:W-:Y:S08]  /*6130*/  MUFU.EX2 R145, R145 ;  /* 0x0000009100917308 */ /* 0x000ff00000000800 */
[----:B------:R-:W-:Y:S08]  /*6140*/  MUFU.EX2 R20, R20 ;  /* 0x0000001400147308 */ /* 0x000ff00000000800 */
[----:B------:R-:W-:Y:S01]  /*6150*/  MUFU.EX2 R147, R147 ;  /* 0x0000009300937308 */ /* 0x000fe20000000800 */
[----:B0-----:R-:W-:Y:S01]  /*6160*/  FMNMX.FTZ R42, R35, R36, !PT ;  /* 0x00000024232a7209 */ /* 0x001fe20007810000 */
[-CC-:B------:R-:W-:Y:S01]  /*6170*/  FFMA.FTZ R35, R51, R41.reuse, -R78.reuse ;  /* 0x0000002933237223 */ /* 0x180fe2000001084e */
[----:B------:R-:W-:-:S05]  /*6180*/  FFMA.FTZ R36, R55, R41, -R78 ;  /* 0x0000002937247223 */ /* 0x000fca000001084e */
[----:B------:R-:W-:Y:S01]  /*6190*/  MUFU.EX2 R24, R24 ;  /* 0x0000001800187308 */ /* 0x000fe20000000800 */
[----:B------:R-:W0:Y:S01]  /*61a0*/  SHFL.BFLY PT, R51, R42, 0x1, 0x1f ;  /* 0x0c201f002a337f89 */ /* 0x000e2200000e0000 */
[----:B------:R-:W-:Y:S02]  /*61b0*/  WARPGROUP.DEPBAR.LE gsb0, 0x0 ;  /* 0x00008000000079c5 */ /* 0x000fe40000010000 */
[----:B------:R-:W-:-:S04]  /*61c0*/  WARPGROUP.ARRIVE ;  /* 0x00000000000079c5 */ /* 0x000fc80000000000 */
[----:B------:R-:W-:Y:S02]  /*61d0*/  MUFU.EX2 R141, R141 ;  /* 0x0000008d008d7308 */ /* 0x000fe40000000800 */
[----:B------:R-:W-:Y:S06]  /*61e0*/  HGMMA.64x64x16.F32.BF16 R88, R120, gdesc[UR8].tnspB, R88, gsb0 ;  /* 0x40e0000878587df0 */ /* 0x000fec0008001858 */
[----:B------:R-:W-:Y:S01]  /*61f0*/  MUFU.EX2 R25, R25 ;  /* 0x0000001900197308 */ /* 0x000fe20000000800 */
[----:B0-----:R-:W-:Y:S01]  /*6200*/  FMNMX.FTZ R51, R42, R51, !PT ;  /* 0x000000332a337209 */ /* 0x001fe20007810000 */
[----:B------:R-:W-:-:S06]  /*6210*/  FFMA.FTZ R42, R67, R41, -R78 ;  /* 0x00000029432a7223 */ /* 0x000fcc000001084e */
[----:B------:R-:W-:Y:S01]  /*6220*/  MUFU.EX2 R143, R143 ;  /* 0x0000008f008f7308 */ /* 0x000fe20000000800 */
[C---:B------:R-:W-:Y:S01]  /*6230*/  FSETP.NEU.FTZ.AND P4, PT, R51.reuse, -INF , PT ;  /* 0xff8000003300780b */ /* 0x040fe20003f9d000 */
[----:B------:R-:W-:-:S05]  /*6240*/  FMUL.FTZ R50, R51, R41 ;  /* 0x0000002933327220 */ /* 0x000fca0000410000 */
[----:B------:R-:W-:Y:S01]  /*6250*/  FSEL R50, R50, RZ, P4 ;  /* 0x000000ff32327208 */ /* 0x000fe20002000000 */
[----:B------:R-:W-:Y:S04]  /*6260*/  MUFU.EX2 R27, R27 ;  /* 0x0000001b001b7308 */ /* 0x000fe80000000800 */
[-CC-:B------:R-:W-:Y:S01]  /*6270*/  FFMA.FTZ R142, R44, R41.reuse, -R50.reuse ;  /* 0x000000292c8e7223 */ /* 0x180fe20000010832 */
[----:B------:R-:W-:Y:S01]  /*6280*/  FSEL R44, R10, RZ, P3 ;  /* 0x000000ff0a2c7208 */ /* 0x000fe20001800000 */
[-CC-:B------:R-:W-:Y:S01]  /*6290*/  FFMA.FTZ R148, R7, R41.reuse, -R50.reuse ;  /* 0x0000002907947223 */ /* 0x180fe20000010832 */
[-CC-:B------:R-:W-:Y:S01]  /*62a0*/  FFMA.FTZ R150, R11, R41.reuse, -R50.reuse ;  /* 0x000000290b967223 */ /* 0x180fe20000010832 */
[-CC-:B------:R-:W-:Y:S01]  /*62b0*/  FFMA.FTZ R11, R15, R41.reuse, -R50.reuse ;  /* 0x000000290f0b7223 */ /* 0x180fe20000010832 */
[-CC-:B------:R-:W-:Y:S01]  /*62c0*/  FFMA.FTZ R15, R45, R41.reuse, -R50.reuse ;  /* 0x000000292d0f7223 */ /* 0x180fe20000010832 */
[----:B------:R-:W-:Y:S01]  /*62d0*/  FADD.FTZ R44, -R44, R5 ;  /* 0x000000052c2c7221 */ /* 0x000fe20000010100 */
[----:B------:R-:W-:Y:S01]  /*62e0*/  FSEL R5, R51, RZ, P4 ;  /* 0x000000ff33057208 */ /* 0x000fe20002000000 */
[-CC-:B------:R-:W-:Y:S01]  /*62f0*/  FFMA.FTZ R7, R9, R41.reuse, -R50.reuse ;  /* 0x0000002909077223 */ /* 0x180fe20000010832 */
[----:B------:R-:W-:Y:S01]  /*6300*/  MUFU.EX2 R148, R148 ;  /* 0x0000009400947308 */ /* 0x000fe20000000800 */
[-C--:B------:R-:W-:Y:S01]  /*6310*/  FMUL.FTZ R45, R44, R41.reuse ;  /* 0x000000292c2d7220 */ /* 0x080fe20000410000 */
[-C--:B------:R-:W-:Y:S01]  /*6320*/  FFMA.FTZ R9, R12, R41.reuse, -R50 ;  /* 0x000000290c097223 */ /* 0x080fe20000010832 */
[----:B------:R-:W-:Y:S01]  /*6330*/  FADD.FTZ R6, -R5, R6 ;  /* 0x0000000605067221 */ /* 0x000fe20000010100 */
[----:B------:R-:W-:Y:S01]  /*6340*/  VIADD R44, R83, 0x9 ;  /* 0x00000009532c7836 */ /* 0x000fe20000000000 */
[----:B------:R-:W-:Y:S01]  /*6350*/  ISETP.GE.U32.AND P3, PT, R86, 0x180, PT ;  /* 0x000001805600780c */ /* 0x000fe20003f66070 */
[-CC-:B------:R-:W-:Y:S01]  /*6360*/  FFMA.FTZ R144, R13, R41.reuse, -R50.reuse ;  /* 0x000000290d907223 */ /* 0x180fe20000010832 */
[-C--:B------:R-:W-:Y:S01]  /*6370*/  FMUL.FTZ R6, R6, R41.reuse ;  /* 0x0000002906067220 */ /* 0x080fe20000410000 */
[----:B------:R0:W-:Y:S01]  /*6380*/  MUFU.EX2 R5, R45 ;  /* 0x0000002d00057308 */ /* 0x0001e20000000800 */
[----:B------:R-:W-:Y:S01]  /*6390*/  FFMA.FTZ R136, R48, R41, -R50 ;  /* 0x0000002930887223 */ /* 0x000fe20000010832 */
[----:B------:R-:W-:-:S02]  /*63a0*/  IMAD.U32 R48, RZ, RZ, UR6 ;  /* 0x00000006ff307e24 */ /* 0x000fc4000f8e00ff */
[-CC-:B------:R-:W-:Y:S01]  /*63b0*/  FFMA.FTZ R146, R21, R41.reuse, -R50.reuse ;  /* 0x0000002915927223 */ /* 0x180fe20000010832 */
[-CC-:B------:R-:W-:Y:S01]  /*63c0*/  FFMA.FTZ R21, R49, R41.reuse, -R50.reuse ;  /* 0x0000002931157223 */ /* 0x180fe20000010832 */
[-CC-:B------:R-:W-:Y:S01]  /*63d0*/  FFMA.FTZ R12, R26, R41.reuse, -R50.reuse ;  /* 0x000000291a0c7223 */ /* 0x180fe20000010832 */
[-CC-:B------:R-:W-:Y:S01]  /*63e0*/  FFMA.FTZ R140, R66, R41.reuse, -R50.reuse ;  /* 0x00000029428c7223 */ /* 0x180fe20000010832 */
[----:B------:R-:W-:Y:S01]  /*63f0*/  @!P1 LEA R48, R48, UR38, 0x3 ;  /* 0x0000002630309c11 */ /* 0x000fe2000f8e18ff */
[----:B------:R-:W1:Y:S01]  /*6400*/  MUFU.EX2 R6, R6 ;  /* 0x0000000600067308 */ /* 0x000e620000000800 */
[----:B0-----:R-:W-:Y:S01]  /*6410*/  SEL R45, R44, 0x9, !P3 ;  /* 0x000000092c2d7807 */ /* 0x001fe20005800000 */
        /* <DEDUP_REMOVED lines=15> */
[----:B-1----:R-:W-:Y:S01]  /*6510*/  FFMA.FTZ R2, R6, R2, R148 ;  /* 0x0000000206027223 */ /* 0x002fe20000010094 */
[-CC-:B------:R-:W-:Y:S01]  /*6520*/  FFMA.FTZ R46, R46, R41.reuse, -R50.reuse ;  /* 0x000000292e2e7223 */ /* 0x180fe20000010832 */
[----:B------:R-:W-:Y:S01]  /*6530*/  FFMA.FTZ R79, R79, R41, -R50 ;  /* 0x000000294f4f7223 */ /* 0x000fe20000010832 */
[C---:B------:R-:W-:Y:S01]  /*6540*/  ISETP.GT.AND P3, PT, R3.reuse, R4, PT ;  /* 0x000000040300720c */ /* 0x040fe20003f64270 */
[----:B------:R-:W-:Y:S01]  /*6550*/  UMOV UR6, UR37 ;  /* 0x0000002500067c82 */ /* 0x000fe20008000000 */
[----:B------:R-:W-:-:S02]  /*6560*/  VIADD R3, R3, 0xffffffff ;  /* 0xffffffff03037836 */ /* 0x000fc40000000000 */
[----:B------:R-:W1:Y:S01]  /*6570*/  MUFU.EX2 R9, R9 ;  /* 0x0000000900097308 */ /* 0x000e620000000800 */
[C---:B0-----:R-:W-:Y:S01]  /*6580*/  FADD.FTZ R49, R7.reuse, R2 ;  /* 0x0000000207317221 */ /* 0x041fe20000010000 */
[----:B------:R-:W-:Y:S01]  /*6590*/  F2FP.BF16.F32.PACK_AB R148, R7, R148 ;  /* 0x000000940794723e */ /* 0x000fe200000010ff */
[----:B------:R-:W-:Y:S02]  /*65a0*/  WARPGROUP.DEPBAR.LE gsb0, 0x0 ;  /* 0x00008000000079c5 */ /* 0x000fe40000010000 */
[----:B------:R0:W-:Y:S06]  /*65b0*/  BAR.ARV R45, 0x100 ;  /* 0x0004002d0000751d */ /* 0x0001ec0000002000 */
[----:B------:R-:W3:Y:S01]  /*65c0*/  MUFU.EX2 R144, R144 ;  /* 0x0000009000907308 */ /* 0x000ee20000000800 */
[----:B------:R4:W-:Y:S01]  /*65d0*/  @!P1 SYNCS.ARRIVE.TRANS64.RED.A1T0 RZ, [R47+URZ], RZ ;  /* 0x000000ff2fff99a7 */ /* 0x0009e2000810043f */
[-C--:B------:R-:W-:Y:S01]  /*65e0*/  FMUL.FTZ R88, R88, R6.reuse ;  /* 0x0000000658587220 */ /* 0x080fe20000410000 */
[-C--:B------:R-:W-:Y:S01]  /*65f0*/  FMUL.FTZ R89, R89, R6.reuse ;  /* 0x0000000659597220 */ /* 0x080fe20000410000 */
[-C--:B------:R-:W-:Y:S01]  /*6600*/  FMUL.FTZ R92, R92, R6.reuse ;  /* 0x000000065c5c7220 */ /* 0x080fe20000410000 */
[-C--:B------:R-:W-:Y:S01]  /*6610*/  FMUL.FTZ R93, R93, R6.reuse ;  /* 0x000000065d5d7220 */ /* 0x080fe20000410000 */
[-C--:B------:R-:W-:Y:S01]  /*6620*/  FMUL.FTZ R96, R96, R6.reuse ;  /* 0x0000000660607220 */ /* 0x080fe20000410000 */
[----:B------:R-:W-:Y:S01]  /*6630*/  FMUL.FTZ R97, R97, R6 ;  /* 0x0000000661617220 */ /* 0x000fe20000410000 */
[----:B------:R-:W5:Y:S01]  /*6640*/  MUFU.EX2 R11, R11 ;  /* 0x0000000b000b7308 */ /* 0x000f620000000800 */
[----:B----4-:R-:W-:Y:S01]  /*6650*/  FFMA.FTZ R47, R5, R0, R149 ;  /* 0x00000000052f7223 */ /* 0x010fe20000010095 */
[----:B------:R-:W-:Y:S01]  /*6660*/  F2FP.BF16.F32.PACK_AB R149, R8, R149 ;  /* 0x000000950895723e */ /* 0x000fe200000010ff */
[-C--:B------:R-:W-:Y:S01]  /*6670*/  FMUL.FTZ R100, R100, R6.reuse ;  /* 0x0000000664647220 */ /* 0x080fe20000410000 */
[----:B------:R-:W-:Y:S01]  /*6680*/  FMUL.FTZ R101, R101, R6 ;  /* 0x0000000665657220 */ /* 0x000fe20000410000 */
[----:B------:R-:W-:Y:S01]  /*6690*/  FADD.FTZ R2, R8, R47 ;  /* 0x0000002f08027221 */ /* 0x000fe20000010000 */
[----:B------:R-:W-:-:S02]  /*66a0*/  @!P1 VIADD R47, R48, 0x16860 ;  /* 0x00016860302f9836 */ /* 0x000fc40000000000 */
[----:B--2---:R-:W-:Y:S01]  /*66b0*/  FADD.FTZ R48, R150, R49 ;  /* 0x0000003196307221 */ /* 0x004fe20000010000 */
[----:B------:R-:W2:Y:S01]  /*66c0*/  MUFU.EX2 R146, R146 ;  /* 0x0000009200927308 */ /* 0x000ea20000000800 */
[----:B0-----:R-:W-:Y:S01]  /*66d0*/  FADD.FTZ R45, R151, R2 ;  /* 0x00000002972d7221 */ /* 0x001fe20000010000 */
[C---:B-1----:R-:W-:Y:S01]  /*66e0*/  F2FP.BF16.F32.PACK_AB R150, R9.reuse, R150 ;  /* 0x000000960996723e */ /* 0x042fe200000010ff */
[-C--:B------:R-:W-:Y:S01]  /*66f0*/  FMUL.FTZ R104, R104, R6.reuse ;  /* 0x0000000668687220 */ /* 0x080fe20000410000 */
[----:B------:R-:W-:Y:S01]  /*6700*/  @!P1 PRMT R2, RZ, 0x654, R47 ;  /* 0x00000654ff029816 */ /* 0x000fe2000000002f */
[----:B------:R-:W-:Y:S01]  /*6710*/  FADD.FTZ R47, R9, R48 ;  /* 0x00000030092f7221 */ /* 0x000fe20000010000 */
[----:B------:R-:W-:Y:S01]  /*6720*/  FADD.FTZ R48, R14, R45 ;  /* 0x0000002d0e307221 */ /* 0x000fe20000010000 */
[----:B------:R-:W-:Y:S01]  /*6730*/  FMUL.FTZ R105, R105, R6 ;  /* 0x0000000669697220 */ /* 0x000fe20000410000 */
[----:B------:R-:W0:Y:S01]  /*6740*/  MUFU.EX2 R12, R12 ;  /* 0x0000000c000c7308 */ /* 0x000e220000000800 */
[----:B---3--:R-:W-:Y:S01]  /*6750*/  FADD.FTZ R52, R144, R47 ;  /* 0x0000002f90347221 */ /* 0x008fe20000010000 */
[----:B------:R-:W-:Y:S01]  /*6760*/  FADD.FTZ R45, R145, R48 ;  /* 0x00000030912d7221 */ /* 0x000fe20000010000 */
[----:B------:R1:W-:Y:S01]  /*6770*/  @!P1 SYNCS.ARRIVE.TRANS64.RED.A1T0 RZ, [R2+URZ], RZ ;  /* 0x000000ff02ff99a7 */ /* 0x0003e2000810043f */
[C---:B-----5:R-:W-:Y:S01]  /*6780*/  F2FP.BF16.F32.PACK_AB R144, R11.reuse, R144 ;  /* 0x000000900b90723e */ /* 0x060fe200000010ff */
[----:B------:R-:W-:Y:S01]  /*6790*/  FADD.FTZ R47, R11, R52 ;  /* 0x000000340b2f7221 */ /* 0x000fe20000010000 */
[----:B------:R-:W-:Y:S01]  /*67a0*/  FADD.FTZ R48, R20, R45 ;  /* 0x0000002d14307221 */ /* 0x000fe20000010000 */
[-C--:B------:R-:W-:Y:S01]  /*67b0*/  FFMA.FTZ R45, R69, R41.reuse, -R50 ;  /* 0x00000029452d7223 */ /* 0x080fe20000010832 */
[----:B------:R-:W3:Y:S01]  /*67c0*/  MUFU.EX2 R140, R140 ;  /* 0x0000008c008c7308 */ /* 0x000ee20000000800 */
[----:B--2---:R-:W-:Y:S01]  /*67d0*/  FADD.FTZ R47, R146, R47 ;  /* 0x0000002f922f7221 */ /* 0x004fe20000010000 */
[----:B------:R-:W-:Y:S01]  /*67e0*/  FADD.FTZ R49, R147, R48 ;  /* 0x0000003093317221 */ /* 0x000fe20000010000 */
[-C--:B-1----:R-:W-:Y:S01]  /*67f0*/  FFMA.FTZ R2, R65, R41.reuse, -R50 ;  /* 0x0000002941027223 */ /* 0x082fe20000010832 */
[-C--:B------:R-:W-:Y:S01]  /*6800*/  FMUL.FTZ R108, R108, R6.reuse ;  /* 0x000000066c6c7220 */ /* 0x080fe20000410000 */
[-C--:B------:R-:W-:Y:S01]  /*6810*/  FMUL.FTZ R109, R109, R6.reuse ;  /* 0x000000066d6d7220 */ /* 0x080fe20000410000 */
[----:B------:R-:W-:Y:S01]  /*6820*/  FADD.FTZ R48, R24, R49 ;  /* 0x0000003118307221 */ /* 0x000fe20000010000 */
[----:B------:R-:W-:Y:S01]  /*6830*/  FMUL.FTZ R112, R112, R6 ;  /* 0x0000000670707220 */ /* 0x000fe20000410000 */
[----:B------:R-:W1:Y:S01]  /*6840*/  MUFU.EX2 R13, R13 ;  /* 0x0000000d000d7308 */ /* 0x000e620000000800 */
[C---:B0-----:R-:W-:Y:S01]  /*6850*/  FADD.FTZ R53, R12.reuse, R47 ;  /* 0x0000002f0c357221 */ /* 0x041fe20000010000 */
[----:B------:R-:W-:Y:S01]  /*6860*/  FADD.FTZ R48, R141, R48 ;  /* 0x000000308d307221 */ /* 0x000fe20000010000 */
[-CC-:B------:R-:W-:Y:S01]  /*6870*/  FFMA.FTZ R47, R73, R41.reuse, -R50.reuse ;  /* 0x00000029492f7223 */ /* 0x180fe20000010832 */
[----:B------:R-:W-:Y:S01]  /*6880*/  F2FP.BF16.F32.PACK_AB R146, R12, R146 ;  /* 0x000000920c92723e */ /* 0x000fe200000010ff */
[----:B------:R-:W-:Y:S01]  /*6890*/  FFMA.FTZ R50, R80, R41, -R50 ;  /* 0x0000002950327223 */ /* 0x000fe20000010832 */
[----:B------:R-:W-:Y:S01]  /*68a0*/  FADD.FTZ R48, R25, R48 ;  /* 0x0000003019307221 */ /* 0x000fe20000010000 */
[-C--:B------:R-:W-:Y:S01]  /*68b0*/  FMUL.FTZ R113, R113, R6.reuse ;  /* 0x0000000671717220 */ /* 0x080fe20000410000 */
[----:B------:R-:W0:Y:S01]  /*68c0*/  MUFU.EX2 R142, R142 ;  /* 0x0000008e008e7308 */ /* 0x000e220000000800 */
[----:B---3--:R-:W-:Y:S01]  /*68d0*/  FADD.FTZ R52, R140, R53 ;  /* 0x000000358c347221 */ /* 0x008fe20000010000 */
[----:B------:R-:W-:Y:S01]  /*68e0*/  FADD.FTZ R48, R143, R48 ;  /* 0x000000308f307221 */ /* 0x000fe20000010000 */
[-C--:B------:R-:W-:Y:S01]  /*68f0*/  FMUL.FTZ R116, R116, R6.reuse ;  /* 0x0000000674747220 */ /* 0x080fe20000410000 */
[----:B------:R-:W-:Y:S01]  /*6900*/  FMUL.FTZ R117, R117, R6 ;  /* 0x0000000675757220 */ /* 0x000fe20000410000 */
[-C--:B------:R-:W-:Y:S01]  /*6910*/  FMUL.FTZ R90, R90, R5.reuse ;  /* 0x000000055a5a7220 */ /* 0x080fe20000410000 */
[----:B------:R-:W-:Y:S01]  /*6920*/  FADD.FTZ R48, R27, R48 ;  /* 0x000000301b307221 */ /* 0x000fe20000010000 */
        /* <DEDUP_REMOVED lines=20> */
[----:B------:R-:W-:Y:S01]  /*6a70*/  FMUL.FTZ R119, R119, R5 ;  /* 0x0000000577777220 */ /* 0x000fe20000410000 */
[----:B------:R-:W-:Y:S01]  /*6a80*/  F2FP.BF16.F32.PACK_AB R151, R14, R151 ;  /* 0x000000970e97723e */ /* 0x000fe200000010ff */
[----:B------:R-:W-:Y:S01]  /*6a90*/  IMAD.MOV.U32 R5, RZ, RZ, R10 ;  /* 0x000000ffff057224 */ /* 0x000fe200078e000a */
[----:B------:R-:W-:Y:S01]  /*6aa0*/  F2FP.BF16.F32.PACK_AB R145, R20, R145 ;  /* 0x000000911491723e */ /* 0x000fe200000010ff */
[----:B------:R-:W-:Y:S01]  /*6ab0*/  IMAD.MOV.U32 R6, RZ, RZ, R51 ;  /* 0x000000ffff067224 */ /* 0x000fe200078e0033 */
[----:B------:R-:W2:Y:S01]  /*6ac0*/  MUFU.EX2 R28, R28 ;  /* 0x0000001c001c7308 */ /* 0x000ea20000000800 */
[----:B-1----:R-:W-:Y:S01]  /*6ad0*/  FADD.FTZ R52, R136, R49 ;  /* 0x0000003188347221 */ /* 0x002fe20000010000 */
[----:B------:R-:W-:-:S02]  /*6ae0*/  F2FP.BF16.F32.PACK_AB R147, R24, R147 ;  /* 0x000000931893723e */ /* 0x000fc400000010ff */
[----:B------:R-:W-:Y:S02]  /*6af0*/  F2FP.BF16.F32.PACK_AB R140, R13, R140 ;  /* 0x0000008c0d8c723e */ /* 0x000fe400000010ff */
[----:B------:R-:W-:Y:S02]  /*6b00*/  F2FP.BF16.F32.PACK_AB R141, R25, R141 ;  /* 0x0000008d198d723e */ /* 0x000fe400000010ff */
        /* <DEDUP_REMOVED lines=93> */
[----:B0-----:R-:W-:-:S04]  /*70e0*/  FADD.FTZ R11, R122, R11 ;  /* 0x0000000b7a0b7221 */ /* 0x001fc80000010000 */
[C---:B--2---:R-:W-:Y:S01]  /*70f0*/  FADD.FTZ R2, R50.reuse, R11 ;  /* 0x0000000b32027221 */ /* 0x044fe20000010000 */
[----:B------:R-:W-:Y:S01]  /*7100*/  F2FP.BF16.F32.PACK_AB R122, R50, R122 ;  /* 0x0000007a327a723e */ /* 0x000fe200000010ff */
[C---:B-1----:R-:W-:Y:S01]  /*7110*/  FADD.FTZ R0, R71.reuse, R0 ;  /* 0x0000000047007221 */ /* 0x042fe20000010000 */
[----:B------:R-:W-:Y:S01]  /*7120*/  F2FP.BF16.F32.PACK_AB R123, R71, R43 ;  /* 0x0000002b477b723e */ /* 0x000fe200000010ff */
[----:B------:R-:W-:Y:S06]  /*7130*/  @P3 BRA `(.L_x_14173) ;  /* 0xffffffd000843947 */ /* 0x000fec000383ffff */
.L_x_14164:
[----:B------:R-:W-:-:S13]  /*7140*/  ISETP.GE.AND P2, PT, R3, R23, PT ;  /* 0x000000170300720c */ /* 0x000fda0003f46270 */
[----:B------:R-:W-:Y:S05]  /*7150*/  @!P2 BRA `(.L_x_14174) ;  /* 0x000000240040a947 */ /* 0x000fea0003800000 */
[----:B------:R-:W-:Y:S01]  /*7160*/  IMAD.MOV.U32 R4, RZ, RZ, R10 ;  /* 0x000000ffff047224 */ /* 0x000fe200078e000a */
[----:B------:R-:W-:Y:S01]  /*7170*/  UMOV UR7, UR36 ;  /* 0x0000002400077c82 */ /* 0x000fe20008000000 */
[----:B------:R-:W-:Y:S01]  /*7180*/  IMAD.MOV.U32 R5, RZ, RZ, R51 ;  /* 0x000000ffff057224 */ /* 0x000fe200078e0033 */
[----:B------:R-:W-:Y:S01]  /*7190*/  UMOV UR6, UR37 ;  /* 0x0000002500067c82 */ /* 0x000fe20008000000 */
[----:B------:R-:W-:-:S05]  /*71a0*/  ULDC UR21, c[0x0][0x9d8] ;  /* 0x0002760000157ab9 */ /* 0x000fca0000000800 */
.L_x_14183:
        /* <DEDUP_REMOVED lines=9> */
.L_x_14176:
[----:B------:R-:W-:Y:S01]  /*7240*/  ULEA UR10, UR37, UR38, 0x3 ;  /* 0x00000026250a7291 */ /* 0x000fe2000f8e183f */
[----:B------:R-:W-:-:S05]  /*7250*/  IMAD.U32 R6, RZ, RZ, UR36 ;  /* 0x00000024ff067e24 */ /* 0x000fca000f8e00ff */
[----:B------:R-:W-:-:S04]  /*7260*/  SHF.L.U32 R6, R6, 0x1f, RZ ;  /* 0x0000001f06067819 */ /* 0x000fc800000006ff */
[----:B------:R0:W1:Y:S01]  /*7270*/  SYNCS.PHASECHK.TRANS64.TRYWAIT P2, [UR10+0x16830], R6 ;  /* 0x01683006ff0075a7 */ /* 0x000062000804014a */
[----:B------:R-:W-:Y:S05]  /*7280*/  @!P0 BRA `(.L_x_14177) ;  /* 0x0000000000048947 */ /* 0x000fea0003800000 */
[----:B------:R-:W-:Y:S01]  /*7290*/  BPT.TRAP 0x1 ;  /* 0x000000040000795c */ /* 0x000fe20000300000 */
.L_x_14177:
[----:B-1----:R-:W-:Y:S05]  /*72a0*/  @P2 BRA `(.L_x_14175) ;  /* 0x0000000000082947 */ /* 0x002fea0003800000 */
[----:B------:R-:W1:Y:S02]  /*72b0*/  SYNCS.PHASECHK.TRANS64.TRYWAIT P2, [UR10+0x16830], R6 ;  /* 0x01683006ff0075a7 */ /* 0x000e64000804014a */
[----:B-1----:R-:W-:Y:S05]  /*72c0*/  @!P2 BRA `(.L_x_14178) ;  /* 0x000000b000b4a947 */ /* 0x002fea0003800000 */
.L_x_14175:
        /* <DEDUP_REMOVED lines=29> */
.L_x_14180:
[----:B------:R-:W-:Y:S01]  /*74a0*/  ULEA UR10, UR6, UR38, 0x3 ;  /* 0x00000026060a7291 */ /* 0x000fe2000f8e183f */
[----:B------:R-:W-:-:S05]  /*74b0*/  IMAD.U32 R6, RZ, RZ, UR7 ;  /* 0x00000007ff067e24 */ /* 0x000fca000f8e00ff */
[----:B------:R-:W-:-:S04]  /*74c0*/  SHF.L.U32 R6, R6, 0x1f, RZ ;  /* 0x0000001f06067819 */ /* 0x000fc800000006ff */
[----:B------:R0:W1:Y:S01]  /*74d0*/  SYNCS.PHASECHK.TRANS64.TRYWAIT P2, [UR10+0x16850], R6 ;  /* 0x01685006ff0075a7 */ /* 0x000062000804014a */
[----:B------:R-:W-:Y:S05]  /*74e0*/  @!P0 BRA `(.L_x_14181) ;  /* 0x0000000000048947 */ /* 0x000fea0003800000 */
[----:B------:R-:W-:Y:S01]  /*74f0*/  BPT.TRAP 0x1 ;  /* 0x000000040000795c */ /* 0x000fe20000300000 */
.L_x_14181:
[----:B-1----:R-:W-:Y:S05]  /*7500*/  @P2 BRA `(.L_x_14179) ;  /* 0x0000000000082947 */ /* 0x002fea0003800000 */
[----:B------:R-:W1:Y:S02]  /*7510*/  SYNCS.PHASECHK.TRANS64.TRYWAIT P2, [UR10+0x16850], R6 ;  /* 0x01685006ff0075a7 */ /* 0x000e64000804014a */
[----:B-1----:R-:W-:Y:S05]  /*7520*/  @!P2 BRA `(.L_x_14182) ;  /* 0x000000b00034a947 */ /* 0x002fea0003800000 */
.L_x_14179:
        /* <DEDUP_REMOVED lines=78> */
[----:B------:R-:W-:Y:S01]  /*7a10*/  UMOV UR11, 0x40000040 ;  /* 0x40000040000b7882 */ /* 0x000fe20000000000 */
[----:B------:R-:W-:-:S04]  /*7a20*/  UMOV UR7, UR36 ;  /* 0x0000002400077c82 */ /* 0x000fc80008000000 */
[----:B------:R-:W0:Y:S01]  /*7a30*/  MUFU.TANH R27, R27 ;  /* 0x0000001b001b7308 */ /* 0x000e220000002400 */
[----:B-1----:R-:W-:Y:S01]  /*7a40*/  FMNMX.FTZ R41, R21, R54, !PT ;  /* 0x0000003615297209 */ /* 0x002fe20007810000 */
[----:B------:R-:W-:Y:S01]  /*7a50*/  FMUL.FTZ R54, R69, UR21 ;  /* 0x0000001545367c20 */ /* 0x000fe20008410000 */
[----:B------:R-:W-:-:S05]  /*7a60*/  FMUL.FTZ R69, R75, UR21 ;  /* 0x000000154b457c20 */ /* 0x000fca0008410000 */
[----:B------:R-:W1:Y:S01]  /*7a70*/  MUFU.TANH R30, R30 ;  /* 0x0000001e001e7308 */ /* 0x000e620000002400 */
[----:B--2---:R-:W-:Y:S01]  /*7a80*/  FMNMX.FTZ R56, R26, R41, !PT ;  /* 0x000000291a387209 */ /* 0x004fe20007810000 */
[----:B------:R-:W-:Y:S02]  /*7a90*/  WARPGROUP.DEPBAR.LE gsb0, 0x0 ;  /* 0x00008000000079c5 */ /* 0x000fe40000010000 */
[----:B------:R-:W-:-:S04]  /*7aa0*/  WARPGROUP.ARRIVE ;  /* 0x00000000000079c5 */ /* 0x000fc80000000000 */
[----:B------:R-:W2:Y:S01]  /*7ab0*/  MUFU.TANH R31, R31 ;  /* 0x0000001f001f7308 */ /* 0x000ea20000002400 */
[----:B0-----:R-:W-:Y:S01]  /*7ac0*/  FMNMX.FTZ R41, R27, R56, !PT ;  /* 0x000000381b297209 */ /* 0x001fe20007810000 */
[----:B------:R-:W-:Y:S01]  /*7ad0*/  HGMMA.64x64x16.F32.BF16 R88, R144, gdesc[UR12].tnspB, R88, gsb0 ;  /* 0x40e0000c90587df0 */ /* 0x000fe20008001858 */
[----:B------:R-:W-:Y:S02]  /*7ae0*/  UIADD3 UR14, UR10, 0x100, URZ ;  /* 0x000001000a0e7890 */ /* 0x000fe4000fffe03f */
[----:B-1----:R-:W-:Y:S01]  /*7af0*/  FMNMX.FTZ R56, R30, R41, !PT ;  /* 0x000000291e387209 */ /* 0x002fe20007810000 */
[----:B------:R-:W-:Y:S02]  /*7b00*/  UMOV UR15, 0x40000040 ;  /* 0x40000040000f7882 */ /* 0x000fe40000000000 */
[----:B------:R-:W0:Y:S08]  /*7b10*/  MUFU.TANH R34, R34 ;  /* 0x0000002200227308 */ /* 0x000e300000002400 */
[----:B------:R-:W1:Y:S01]  /*7b20*/  MUFU.TANH R35, R35 ;  /* 0x0000002300237308 */ /* 0x000e620000002400 */
[----:B--2---:R-:W-:Y:S01]  /*7b30*/  FMNMX.FTZ R41, R31, R56, !PT ;  /* 0x000000381f297209 */ /* 0x004fe20007810000 */
[----:B------:R-:W-:Y:S01]  /*7b40*/  FMUL.FTZ R56, R73, UR21 ;  /* 0x0000001549387c20 */ /* 0x000fe20008410000 */
[----:B------:R-:W-:-:S05]  /*7b50*/  FMUL.FTZ R73, R83, UR21 ;  /* 0x0000001553497c20 */ /* 0x000fca0008410000 */
        /* <DEDUP_REMOVED lines=14> */
[----:B0-----:R-:W-:Y:S01]  /*7c40*/  FMNMX.FTZ R41, R47, R60, !PT ;  /* 0x0000003c2f297209 */ /* 0x001fe20007810000 */
[----:B------:R-:W-:Y:S02]  /*7c50*/  FMUL.FTZ R60, R81, UR21 ;  /* 0x00000015513c7c20 */ /* 0x000fe40008410000 */
[----:B------:R-:W0:Y:S04]  /*7c60*/  S2R R81, SR_TID.X ;  /* 0x0000000000517919 */ /* 0x000e280000002100 */
[----:B------:R-:W3:Y:S01]  /*7c70*/  MUFU.TANH R52, R52 ;  /* 0x0000003400347308 */ /* 0x000ee20000002400 */
[----:B-1----:R-:W-:Y:S01]  /*7c80*/  FMNMX.FTZ R41, R48, R41, !PT ;  /* 0x0000002930297209 */ /* 0x002fe20007810000 */
[----:B------:R-:W-:-:S02]  /*7c90*/  WARPGROUP.DEPBAR.LE gsb0, 0x0 ;  /* 0x00008000000079c5 */ /* 0x000fc40000010000 */
[----:B------:R-:W-:-:S04]  /*7ca0*/  WARPGROUP.ARRIVE ;  /* 0x00000000000079c5 */ /* 0x000fc80000000000 */
[----:B------:R-:W1:Y:S01]  /*7cb0*/  MUFU.TANH R53, R53 ;  /* 0x0000003500357308 */ /* 0x000e620000002400 */
[----:B--2---:R-:W-:Y:S01]  /*7cc0*/  FMNMX.FTZ R41, R50, R41, !PT ;  /* 0x0000002932297209 */ /* 0x004fe20007810000 */
[----:B------:R-:W-:Y:S01]  /*7cd0*/  HGMMA.64x64x16.F32.BF16 R88, R140, gdesc[UR12].tnspB, R88, gsb0 ;  /* 0x40e0000c8c587df0 */ /* 0x000fe20008001858 */
[----:B------:R-:W-:Y:S01]  /*7ce0*/  UIADD3 UR14, UR10, 0x180, URZ ;  /* 0x000001800a0e7890 */ /* 0x000fe2000fffe03f */
[----:B------:R-:W-:-:S04]  /*7cf0*/  UMOV UR15, 0x40000040 ;  /* 0x40000040000f7882 */ /* 0x000fc80000000000 */
[----:B------:R-:W2:Y:S01]  /*7d00*/  MUFU.TANH R54, R54 ;  /* 0x0000003600367308 */ /* 0x000ea20000002400 */
[----:B---3--:R-:W-:-:S07]  /*7d10*/  FMNMX.FTZ R62, R52, R41, !PT ;  /* 0x00000029343e7209 */ /* 0x008fce0007810000 */
[----:B------:R-:W3:Y:S01]  /*7d20*/  MUFU.TANH R55, R55 ;  /* 0x0000003700377308 */ /* 0x000ee20000002400 */
[----:B-1----:R-:W-:Y:S02]  /*7d30*/  FMNMX.FTZ R41, R53, R62, !PT ;  /* 0x0000003e35297209 */ /* 0x002fe40007810000 */
[----:B0-----:R-:W-:Y:S02]  /*7d40*/  SHF.R.U32.HI R80, RZ, 0x7, R81 ;  /* 0x00000007ff507819 */ /* 0x001fe40000011651 */
[----:B------:R-:W-:-:S03]  /*7d50*/  ISETP.GE.U32.AND P2, PT, R81, 0x180, PT ;  /* 0x000001805100780c */ /* 0x000fc60003f46070 */
[----:B------:R-:W0:Y:S01]  /*7d60*/  MUFU.TANH R56, R56 ;  /* 0x0000003800387308 */ /* 0x000e220000002400 */
[----:B--2---:R-:W-:-:S07]  /*7d70*/  FMNMX.FTZ R62, R54, R41, !PT ;  /* 0x00000029363e7209 */ /* 0x004fce0007810000 */
[----:B------:R-:W1:Y:S01]  /*7d80*/  MUFU.TANH R57, R57 ;  /* 0x0000003900397308 */ /* 0x000e620000002400 */
[----:B---3--:R-:W-:Y:S01]  /*7d90*/  FMNMX.FTZ R41, R55, R62, !PT ;  /* 0x0000003e37297209 */ /* 0x008fe20007810000 */
        /* <DEDUP_REMOVED lines=13> */
[----:B------:R-:W-:Y:S01]  /*7e70*/  WARPGROUP.ARRIVE ;  /* 0x00000000000079c5 */ /* 0x000fe20000000000 */
[----:B--2---:R-:W-:-:S03]  /*7e80*/  FMNMX.FTZ R51, R61, R66, !PT ;  /* 0x000000423d337209 */ /* 0x004fc60007810000 */
[----:B------:R-:W1:Y:S01]  /*7e90*/  MUFU.TANH R8, R8 ;  /* 0x0000000800087308 */ /* 0x000e620000002400 */
[----:B------:R-:W-:Y:S01]  /*7ea0*/  FMUL.FTZ R66, R70, UR21 ;  /* 0x0000001546427c20 */ /* 0x000fe20008410000 */
[----:B------:R-:W-:Y:S01]  /*7eb0*/  FMUL.FTZ R70, R78, UR21 ;  /* 0x000000154e467c20 */ /* 0x000fe20008410000 */
[----:B------:R-:W-:Y:S01]  /*7ec0*/  HGMMA.64x64x16.F32.BF16 R88, R136, gdesc[UR12].tnspB, R88, gsb0 ;  /* 0x40e0000c88587df0 */ /* 0x000fe20008001858 */
[----:B------:R-:W-:Y:S01]  /*7ed0*/  UIADD3 UR14, UR10, 0x200, URZ ;  /* 0x000002000a0e7890 */ /* 0x000fe2000fffe03f */
[----:B0-----:R-:W-:Y:S01]  /*7ee0*/  FMNMX.FTZ R51, R62, R51, !PT ;  /* 0x000000333e337209 */ /* 0x001fe20007810000 */
[----:B------:R-:W-:Y:S02]  /*7ef0*/  UMOV UR15, 0x40000040 ;  /* 0x40000040000f7882 */ /* 0x000fe40000000000 */
[----:B------:R-:W0:Y:S02]  /*7f00*/  MUFU.TANH R9, R9 ;  /* 0x0000000900097308 */ /* 0x000e240000002400 */
[----:B------:R-:W2:Y:S06]  /*7f10*/  SHFL.BFLY PT, R41, R51, 0x2, 0x1f ;  /* 0x0c401f0033297f89 */ /* 0x000eac00000e0000 */
[----:B------:R-:W3:Y:S08]  /*7f20*/  MUFU.TANH R12, R12 ;  /* 0x0000000c000c7308 */ /* 0x000ef00000002400 */
[----:B------:R-:W4:Y:S08]  /*7f30*/  MUFU.TANH R13, R13 ;  /* 0x0000000d000d7308 */ /* 0x000f300000002400 */
[----:B------:R-:W5:Y:S01]  /*7f40*/  MUFU.TANH R17, R17 ;  /* 0x0000001100117308 */ /* 0x000f620000002400 */
[----:B--2---:R-:W-:-:S02]  /*7f50*/  FMNMX.FTZ R51, R51, R41, !PT ;  /* 0x0000002933337209 */ /* 0x004fc40007810000 */
[----:B------:R-:W2:Y:S03]  /*7f60*/  LDC R41, c[0x0][0x988] ;  /* 0x00026200ff297b82 */ /* 0x000ea60000000800 */
[----:B------:R-:W1:Y:S02]  /*7f70*/  SHFL.BFLY PT, R75, R51, 0x1, 0x1f ;  /* 0x0c201f00334b7f89 */ /* 0x000e6400000e0000 */
[----:B------:R-:W5:Y:S08]  /*7f80*/  MUFU.TANH R18, R18 ;  /* 0x0000001200127308 */ /* 0x000f700000002400 */
[----:B------:R-:W5:Y:S08]  /*7f90*/  MUFU.TANH R24, R24 ;  /* 0x0000001800187308 */ /* 0x000f700000002400 */
[----:B------:R-:W5:Y:S01]  /*7fa0*/  MUFU.TANH R25, R25 ;  /* 0x0000001900197308 */ /* 0x000f620000002400 */
[----:B-1----:R-:W-:-:S07]  /*7fb0*/  FMNMX.FTZ R51, R51, R75, !PT ;  /* 0x0000004b33337209 */ /* 0x002fce0007810000 */
[----:B------:R-:W1:Y:S01]  /*7fc0*/  MUFU.TANH R28, R28 ;  /* 0x0000001c001c7308 */ /* 0x000e620000002400 */
[----:B------:R-:W-:Y:S01]  /*7fd0*/  FMUL.FTZ R75, R87, UR21 ;  /* 0x00000015574b7c20 */ /* 0x000fe20008410000 */
[----:B------:R-:W-:-:S04]  /*7fe0*/  FADD.FTZ R76, -R51, R5 ;  /* 0x00000005334c7221 */ /* 0x000fc80000010100 */
[-C--:B--2---:R-:W-:Y:S01]  /*7ff0*/  FMUL.FTZ R5, R76, R41.reuse ;  /* 0x000000294c057220 */ /* 0x084fe20000410000 */
[-C--:B------:R-:W-:Y:S01]  /*8000*/  FMUL.FTZ R76, R51, R41.reuse ;  /* 0x00000029334c7220 */ /* 0x080fe20000410000 */
[----:B------:R-:W2:Y:S03]  /*8010*/  MUFU.TANH R29, R29 ;  /* 0x0000001d001d7308 */ /* 0x000ea60000002400 */
[-CC-:B------:R-:W-:Y:S01]  /*8020*/  FFMA.FTZ R150, R10, R41.reuse, -R76.reuse ;  /* 0x000000290a967223 */ /* 0x180fe2000001084c */
[----:B------:R-:W-:Y:S01]  /*8030*/  FMNMX.FTZ R10, R8, R4, !PT ;  /* 0x00000004080a7209 */ /* 0x000fe20007810000 */
[-CC-:B------:R-:W-:Y:S01]  /*8040*/  FFMA.FTZ R148, R6, R41.reuse, -R76.reuse ;  /* 0x0000002906947223 */ /* 0x180fe2000001084c */
[-CC-:B------:R-:W-:Y:S01]  /*8050*/  FFMA.FTZ R6, R7, R41.reuse, -R76.reuse ;  /* 0x0000002907067223 */ /* 0x180fe2000001084c */
[----:B------:R-:W-:Y:S02]  /*8060*/  WARPGROUP.DEPBAR.LE gsb0, 0x0 ;  /* 0x00008000000079c5 */ /* 0x000fe40000010000 */
[----:B------:R-:W-:Y:S01]  /*8070*/  WARPGROUP.ARRIVE ;  /* 0x00000000000079c5 */ /* 0x000fe20000000000 */
[-CC-:B------:R-:W-:Y:S01]  /*8080*/  FFMA.FTZ R7, R11, R41.reuse, -R76.reuse ;  /* 0x000000290b077223 */ /* 0x180fe2000001084c */
[----:B0-----:R-:W-:Y:S01]  /*8090*/  FMNMX.FTZ R11, R9, R10, !PT ;  /* 0x0000000a090b7209 */ /* 0x001fe20007810000 */
[----:B------:R-:W0:Y:S01]  /*80a0*/  MUFU.TANH R32, R32 ;  /* 0x0000002000207308 */ /* 0x000e220000002400 */
[-CC-:B------:R-:W-:Y:S01]  /*80b0*/  FFMA.FTZ R140, R26, R41.reuse, -R76.reuse ;  /* 0x000000291a8c7223 */ /* 0x180fe2000001084c */
[--C-:B------:R-:W-:Y:S01]  /*80c0*/  FFMA.FTZ R26, R39, R41, -R76.reuse ;  /* 0x00000029271a7223 */ /* 0x100fe2000001084c */
[----:B------:R-:W-:Y:S01]  /*80d0*/  HGMMA.64x64x16.F32.BF16 R88, R132, gdesc[UR12].tnspB, R88, gsb0 ;  /* 0x40e0000c84587df0 */ /* 0x000fe20008001858 */
[----:B------:R-:W-:Y:S01]  /*80e0*/  UIADD3 UR14, UR10, 0x280, URZ ;  /* 0x000002800a0e7890 */ /* 0x000fe2000fffe03f */
[----:B---3--:R-:W-:Y:S01]  /*80f0*/  FMNMX.FTZ R10, R12, R11, !PT ;  /* 0x0000000b0c0a7209 */ /* 0x008fe20007810000 */
[----:B------:R-:W-:Y:S01]  /*8100*/  UMOV UR15, 0x40000040 ;  /* 0x40000040000f7882 */ /* 0x000fe20000000000 */
[-CC-:B------:R-:W-:Y:S01]  /*8110*/  FFMA.FTZ R136, R34, R41.reuse, -R76.reuse ;  /* 0x0000002922887223 */ /* 0x180fe2000001084c */
[----:B------:R-:W3:Y:S01]  /*8120*/  MUFU.TANH R33, R33 ;  /* 0x0000002100217308 */ /* 0x000ee20000002400 */
[----:B----4-:R-:W-:Y:S01]  /*8130*/  FMNMX.FTZ R10, R13, R10, !PT ;  /* 0x0000000a0d0a7209 */ /* 0x010fe20007810000 */
[-CC-:B------:R-:W-:Y:S01]  /*8140*/  FFMA.FTZ R34, R53, R41.reuse, -R76.reuse ;  /* 0x0000002935227223 */ /* 0x180fe2000001084c */
[-CC-:B------:R-:W-:Y:S01]  /*8150*/  FFMA.FTZ R144, R14, R41.reuse, -R76.reuse ;  /* 0x000000290e907223 */ /* 0x180fe2000001084c */
[-CC-:B------:R-:W-:Y:S01]  /*8160*/  FFMA.FTZ R146, R20, R41.reuse, -R76.reuse ;  /* 0x0000002914927223 */ /* 0x180fe2000001084c */
[----:B-----5:R-:W-:Y:S01]  /*8170*/  FMNMX.FTZ R11, R17, R10, !PT ;  /* 0x0000000a110b7209 */ /* 0x020fe20007810000 */
[-CC-:B------:R-:W-:Y:S01]  /*8180*/  FFMA.FTZ R14, R21, R41.reuse, -R76.reuse ;  /* 0x00000029150e7223 */ /* 0x180fe2000001084c */
[--C-:B------:R-:W-:Y:S01]  /*8190*/  FFMA.FTZ R20, R31, R41, -R76.reuse ;  /* 0x000000291f147223 */ /* 0x100fe2000001084c */
[----:B------:R-:W4:Y:S01]  /*81a0*/  MUFU.TANH R36, R36 ;  /* 0x0000002400247308 */ /* 0x000f220000002400 */
[----:B------:R-:W-:Y:S01]  /*81b0*/  FMNMX.FTZ R11, R18, R11, !PT ;  /* 0x0000000b120b7209 */ /* 0x000fe20007810000 */
[-CC-:B------:R-:W-:Y:S01]  /*81c0*/  FFMA.FTZ R21, R35, R41.reuse, -R76.reuse ;  /* 0x0000002923157223 */ /* 0x180fe2000001084c */
[-CC-:B------:R-:W-:Y:S01]  /*81d0*/  FFMA.FTZ R31, R52, R41.reuse, -R76.reuse ;  /* 0x00000029341f7223 */ /* 0x180fe2000001084c */
[--C-:B------:R-:W-:Y:S01]  /*81e0*/  FFMA.FTZ R35, R54, R41, -R76.reuse ;  /* 0x0000002936237223 */ /* 0x100fe2000001084c */
[----:B------:R-:W-:Y:S01]  /*81f0*/  FMNMX.FTZ R10, R24, R11, !PT ;  /* 0x0000000b180a7209 */ /* 0x000fe20007810000 */
[-CC-:B------:R-:W-:Y:S01]  /*8200*/  FFMA.FTZ R77, R15, R41.reuse, -R76.reuse ;  /* 0x000000290f4d7223 */ /* 0x180fe2000001084c */
[-CC-:B------:R-:W-:Y:S01]  /*8210*/  FFMA.FTZ R15, R27, R41.reuse, -R76.reuse ;  /* 0x000000291b0f7223 */ /* 0x180fe2000001084c */
[----:B------:R-:W5:Y:S01]  /*8220*/  MUFU.TANH R37, R37 ;  /* 0x0000002500257308 */ /* 0x000f620000002400 */
[----:B------:R-:W-:Y:S01]  /*8230*/  FMNMX.FTZ R11, R25, R10, !PT ;  /* 0x0000000a190b7209 */ /* 0x000fe20007810000 */
[-CC-:B------:R-:W-:Y:S01]  /*8240*/  FFMA.FTZ R142, R30, R41.reuse, -R76.reuse ;  /* 0x000000291e8e7223 */ /* 0x180fe2000001084c */
[-CC-:B------:R-:W-:Y:S01]  /*8250*/  FFMA.FTZ R138, R38, R41.reuse, -R76.reuse ;  /* 0x00000029268a7223 */ /* 0x180fe2000001084c */
[--C-:B------:R-:W-:Y:S01]  /*8260*/  FFMA.FTZ R27, R44, R41, -R76.reuse ;  /* 0x000000292c1b7223 */ /* 0x100fe2000001084c */
[----:B-1----:R-:W-:Y:S01]  /*8270*/  FMNMX.FTZ R10, R28, R11, !PT ;  /* 0x0000000b1c0a7209 */ /* 0x002fe20007810000 */
[-CC-:B------:R-:W-:Y:S01]  /*8280*/  FFMA.FTZ R30, R48, R41.reuse, -R76.reuse ;  /* 0x00000029301e7223 */ /* 0x180fe2000001084c */
[-CC-:B------:R-:W-:Y:S01]  /*8290*/  FFMA.FTZ R38, R55, R41.reuse, -R76.reuse ;  /* 0x0000002937267223 */ /* 0x180fe2000001084c */
[----:B------:R-:W1:Y:S01]  /*82a0*/  MUFU.TANH R40, R40 ;  /* 0x0000002800287308 */ /* 0x000e620000002400 */
[----:B--2---:R-:W-:Y:S01]  /*82b0*/  FMNMX.FTZ R11, R29, R10, !PT ;  /* 0x0000000a1d0b7209 */ /* 0x004fe20007810000 */
[-CC-:B------:R-:W-:Y:S01]  /*82c0*/  FFMA.FTZ R44, R58, R41.reuse, -R76.reuse ;  /* 0x000000293a2c7223 */ /* 0x180fe2000001084c */
[-CC-:B------:R-:W-:Y:S01]  /*82d0*/  FFMA.FTZ R48, R60, R41.reuse, -R76.reuse ;  /* 0x000000293c307223 */ /* 0x180fe2000001084c */
[--C-:B------:R-:W-:Y:S01]  /*82e0*/  FFMA.FTZ R61, R61, R41, -R76.reuse ;  /* 0x000000293d3d7223 */ /* 0x100fe2000001084c */
[----:B0-----:R-:W-:Y:S01]  /*82f0*/  FMNMX.FTZ R10, R32, R11, !PT ;  /* 0x0000000b200a7209 */ /* 0x001fe20007810000 */
[----:B------:R-:W-:-:S02]  /*8300*/  FFMA.FTZ R62, R62, R41, -R76 ;  /* 0x000000293e3e7223 */ /* 0x000fc4000001084c */
[----:B------:R-:W0:Y:S01]  /*8310*/  MUFU.TANH R42, R42 ;  /* 0x0000002a002a7308 */ /* 0x000e220000002400 */
[----:B---3--:R-:W-:-:S04]  /*8320*/  FMNMX.FTZ R11, R33, R10, !PT ;  /* 0x0000000a210b7209 */ /* 0x008fc80007810000 */
[----:B----4-:R-:W-:-:S03]  /*8330*/  FMNMX.FTZ R10, R36, R11, !PT ;  /* 0x0000000b240a7209 */ /* 0x010fc60007810000 */
[----:B------:R-:W2:Y:S01]  /*8340*/  MUFU.TANH R45, R45 ;  /* 0x0000002d002d7308 */ /* 0x000ea20000002400 */
[----:B-----5:R-:W-:-:S04]  /*8350*/  FMNMX.FTZ R11, R37, R10, !PT ;  /* 0x0000000a250b7209 */ /* 0x020fc80007810000 */
[----:B-1----:R-:W-:-:S03]  /*8360*/  FMNMX.FTZ R11, R40, R11, !PT ;  /* 0x0000000b280b7209 */ /* 0x002fc60007810000 */
[----:B------:R-:W1:Y:S01]  /*8370*/  MUFU.TANH R46, R46 ;  /* 0x0000002e002e7308 */ /* 0x000e620000002400 */
[----:B0-----:R-:W-:-:S07]  /*8380*/  FMNMX.FTZ R10, R42, R11, !PT ;  /* 0x0000000b2a0a7209 */ /* 0x001fce0007810000 */
[----:B------:R-:W0:Y:S01]  /*8390*/  MUFU.TANH R49, R49 ;  /* 0x0000003100317308 */ /* 0x000e220000002400 */
[----:B--2---:R-:W-:-:S07]  /*83a0*/  FMNMX.FTZ R11, R45, R10, !PT ;  /* 0x0000000a2d0b7209 */ /* 0x004fce0007810000 */
[----:B------:R-:W2:Y:S01]  /*83b0*/  MUFU.TANH R63, R63 ;  /* 0x0000003f003f7308 */ /* 0x000ea20000002400 */
[----:B-1----:R-:W-:-:S07]  /*83c0*/  FMNMX.FTZ R10, R46, R11, !PT ;  /* 0x0000000b2e0a7209 */ /* 0x002fce0007810000 */
[----:B------:R-:W1:Y:S01]  /*83d0*/  MUFU.TANH R64, R64 ;  /* 0x0000004000407308 */ /* 0x000e620000002400 */
[----:B------:R-:W-:Y:S02]  /*83e0*/  WARPGROUP.DEPBAR.LE gsb0, 0x0 ;  /* 0x00008000000079c5 */ /* 0x000fe40000010000 */
[----:B------:R-:W-:Y:S01]  /*83f0*/  WARPGROUP.ARRIVE ;  /* 0x00000000000079c5 */ /* 0x000fe20000000000 */
[----:B0-----:R-:W-:Y:S01]  /*8400*/  FMNMX.FTZ R10, R49, R10, !PT ;  /* 0x0000000a310a7209 */ /* 0x001fe20007810000 */
[-CC-:B------:R-:W-:Y:S01]  /*8410*/  FFMA.FTZ R132, R43, R41.reuse, -R76.reuse ;  /* 0x000000292b847223 */ /* 0x180fe2000001084c */
[-CC-:B------:R-:W-:Y:S01]  /*8420*/  FFMA.FTZ R134, R47, R41.reuse, -R76.reuse ;  /* 0x000000292f867223 */ /* 0x180fe2000001084c */
[-CC-:B------:R-:W-:Y:S01]  /*8430*/  FFMA.FTZ R43, R57, R41.reuse, -R76.reuse ;  /* 0x00000029392b7223 */ /* 0x180fe2000001084c */
[----:B------:R-:W0:Y:S01]  /*8440*/  MUFU.TANH R65, R65 ;  /* 0x0000004100417308 */ /* 0x000e220000002400 */
[----:B------:R-:W-:Y:S01]  /*8450*/  HGMMA.64x64x16.F32.BF16 R88, R128, gdesc[UR12].tnspB, R88, gsb0 ;  /* 0x40e0000c80587df0 */ /* 0x000fe20008001858 */
[----:B------:R-:W-:Y:S01]  /*8460*/  UIADD3 UR14, UR10, 0x300, URZ ;  /* 0x000003000a0e7890 */ /* 0x000fe2000fffe03f */
[----:B--2---:R-:W-:Y:S01]  /*8470*/  FMNMX.FTZ R11, R63, R10, !PT ;  /* 0x0000000a3f0b7209 */ /* 0x004fe20007810000 */
[----:B------:R-:W-:Y:S01]  /*8480*/  UMOV UR15, 0x40000040 ;  /* 0x40000040000f7882 */ /* 0x000fe20000000000 */
[----:B------:R-:W-:Y:S01]  /*8490*/  UIADD3 UR10, UR10, 0x380, URZ ;  /* 0x000003800a0a7890 */ /* 0x000fe2000fffe03f */
[----:B------:R-:W-:-:S02]  /*84a0*/  FFMA.FTZ R47, R59, R41, -R76 ;  /* 0x000000293b2f7223 */ /* 0x000fc4000001084c */
        /* <DEDUP_REMOVED lines=22> */
[----:B------:R-:W-:Y:S03]  /*8610*/  HGMMA.64x64x16.F32.BF16 R88, R124, gdesc[UR12].tnspB, R88, gsb0 ;  /* 0x40e0000c7c587df0 */ /* 0x000fe60008001858 */
[----:B0-----:R-:W-:Y:S01]  /*8620*/  FMNMX.FTZ R10, R74, R11, !PT ;  /* 0x0000000b4a0a7209 */ /* 0x001fe20007810000 */
[----:B------:R-:W-:Y:S02]  /*8630*/  FFMA.FTZ R11, R50, R41, -R76 ;  /* 0x00000029320b7223 */ /* 0x000fe4000001084c */
[----:B------:R-:W-:Y:S01]  /*8640*/  MUFU.EX2 R5, R5 ;  /* 0x0000000500057308 */ /* 0x000fe20000000800 */
[----:B--2---:R-:W-:-:S07]  /*8650*/  FMNMX.FTZ R10, R75, R10, !PT ;  /* 0x0000000a4b0a7209 */ /* 0x004fce0007810000 */
[----:B------:R-:W-:Y:S01]  /*8660*/  MUFU.EX2 R148, R148 ;  /* 0x0000009400947308 */ /* 0x000fe20000000800 */
[----:B------:R-:W0:Y:S07]  /*8670*/  SHFL.BFLY PT, R39, R10, 0x2, 0x1f ;  /* 0x0c401f000a277f89 */ /* 0x000e2e00000e0000 */
        /* <DEDUP_REMOVED lines=20> */
[----:B------:R-:W-:Y:S01]  /*87c0*/  IMAD.U32 R29, RZ, RZ, UR37 ;  /* 0x00000025ff1d7e24 */ /* 0x000fe2000f8e00ff */
[----:B------:R-:W-:Y:S01]  /*87d0*/  HGMMA.64x64x16.F32.BF16 R88, R120, gdesc[UR8].tnspB, R88, gsb0 ;  /* 0x40e0000878587df0 */ /* 0x000fe20008001858 */
[-CC-:B------:R-:W-:Y:S01]  /*87e0*/  FFMA.FTZ R8, R9, R41.reuse, -R54.reuse ;  /* 0x0000002909087223 */ /* 0x180fe20000010836 */
[----:B------:R-:W-:Y:S01]  /*87f0*/  MUFU.EX2 R52, R52 ;  /* 0x0000003400347308 */ /* 0x000fe20000000800 */
[-CC-:B------:R-:W-:Y:S01]  /*8800*/  FFMA.FTZ R151, R12, R41.reuse, -R54.reuse ;  /* 0x000000290c977223 */ /* 0x180fe20000010836 */
[----:B------:R-:W-:Y:S01]  /*8810*/  @!P1 LEA R29, R29, UR38, 0x3 ;  /* 0x000000261d1d9c11 */ /* 0x000fe2000f8e18ff */
[----:B------:R-:W-:Y:S01]  /*8820*/  FFMA.FTZ R141, R28, R41, -R54 ;  /* 0x000000291c8d7223 */ /* 0x000fe20000010836 */
[----:B------:R-:W-:-:S02]  /*8830*/  VIADD R28, R80, 0x9 ;  /* 0x00000009501c7836 */ /* 0x000fc40000000000 */
[-CC-:B------:R-:W-:Y:S01]  /*8840*/  FFMA.FTZ R9, R13, R41.reuse, -R54.reuse ;  /* 0x000000290d097223 */ /* 0x180fe20000010836 */
[-CC-:B------:R-:W-:Y:S01]  /*8850*/  FFMA.FTZ R143, R32, R41.reuse, -R54.reuse ;  /* 0x00000029208f7223 */ /* 0x180fe20000010836 */
[----:B------:R-:W-:Y:S01]  /*8860*/  @!P1 VIADD R29, R29, 0x16840 ;  /* 0x000168401d1d9836 */ /* 0x000fe20000000000 */
[----:B------:R-:W0:Y:S01]  /*8870*/  MUFU.EX2 R149, R149 ;  /* 0x0000009500957308 */ /* 0x000e220000000800 */
[----:B------:R-:W-:Y:S01]  /*8880*/  SEL R32, R28, 0x9, !P2 ;  /* 0x000000091c207807 */ /* 0x000fe20005000000 */
[-CC-:B------:R-:W-:Y:S01]  /*8890*/  FFMA.FTZ R12, R18, R41.reuse, -R54.reuse ;  /* 0x00000029120c7223 */ /* 0x180fe20000010836 */
[-CC-:B------:R-:W-:Y:S01]  /*88a0*/  FFMA.FTZ R18, R33, R41.reuse, -R54.reuse ;  /* 0x0000002921127223 */ /* 0x180fe20000010836 */
[----:B------:R-:W-:Y:S01]  /*88b0*/  @!P1 PRMT R29, RZ, 0x654, R29 ;  /* 0x00000654ff1d9816 */ /* 0x000fe2000000001d */
[-CC-:B------:R-:W-:Y:S01]  /*88c0*/  FFMA.FTZ R137, R36, R41.reuse, -R54.reuse ;  /* 0x0000002924897223 */ /* 0x180fe20000010836 */
[----:B------:R-:W-:Y:S01]  /*88d0*/  MOV R36, UR6 ;  /* 0x0000000600247c02 */ /* 0x000fe20008000f00 */
        /* <DEDUP_REMOVED lines=11> */
[----:B------:R-:W-:Y:S01]  /*8990*/  @!P1 LEA R0, R36, UR38, 0x3 ;  /* 0x0000002624009c11 */ /* 0x000fe2000f8e18ff */
[-CC-:B------:R-:W-:Y:S01]  /*89a0*/  FFMA.FTZ R129, R64, R41.reuse, -R54.reuse ;  /* 0x0000002940817223 */ /* 0x180fe20000010836 */
[-CC-:B------:R-:W-:Y:S01]  /*89b0*/  FFMA.FTZ R131, R66, R41.reuse, -R54.reuse ;  /* 0x0000002942837223 */ /* 0x180fe20000010836 */
[-CC-:B------:R-:W-:Y:S01]  /*89c0*/  FFMA.FTZ R125, R68, R41.reuse, -R54.reuse ;  /* 0x00000029447d7223 */ /* 0x180fe20000010836 */
[-CC-:B------:R-:W-:Y:S01]  /*89d0*/  FFMA.FTZ R69, R69, R41.reuse, -R54.reuse ;  /* 0x0000002945457223 */ /* 0x180fe20000010836 */
[--C-:B------:R-:W-:Y:S01]  /*89e0*/  FFMA.FTZ R70, R70, R41, -R54.reuse ;  /* 0x0000002946467223 */ /* 0x100fe20000010836 */
[----:B------:R-:W0:Y:S01]  /*89f0*/  MUFU.EX2 R9, R9 ;  /* 0x0000000900097308 */ /* 0x000e220000000800 */
[----:B-1----:R-:W-:Y:S01]  /*8a00*/  F2FP.BF16.F32.PACK_AB R149, R8, R149 ;  /* 0x000000950895723e */ /* 0x002fe200000010ff */
[-CC-:B------:R-:W-:Y:S01]  /*8a10*/  FFMA.FTZ R71, R71, R41.reuse, -R54.reuse ;  /* 0x0000002947477223 */ /* 0x180fe20000010836 */
[-CC-:B------:R-:W-:Y:S01]  /*8a20*/  FFMA.FTZ R72, R72, R41.reuse, -R54.reuse ;  /* 0x0000002948487223 */ /* 0x180fe20000010836 */
[-CC-:B------:R-:W-:Y:S01]  /*8a30*/  FFMA.FTZ R73, R73, R41.reuse, -R54.reuse ;  /* 0x0000002949497223 */ /* 0x180fe20000010836 */
[----:B------:R-:W-:Y:S01]  /*8a40*/  FFMA.FTZ R74, R74, R41, -R54 ;  /* 0x000000294a4a7223 */ /* 0x000fe20000010836 */
[C---:B------:R-:W-:Y:S01]  /*8a50*/  ISETP.GT.AND P2, PT, R3.reuse, R23, PT ;  /* 0x000000170300720c */ /* 0x040fe20003f44270 */
[----:B------:R-:W-:Y:S01]  /*8a60*/  UMOV UR6, UR37 ;  /* 0x0000002500067c82 */ /* 0x000fe20008000000 */
[----:B------:R-:W1:Y:S01]  /*8a70*/  MUFU.EX2 R145, R145 ;  /* 0x0000009100917308 */ /* 0x000e620000000800 */
[----:B------:R-:W-:-:S07]  /*8a80*/  VIADD R3, R3, 0xffffffff ;  /* 0xffffffff03037836 */ /* 0x000fce0000000000 */
[----:B------:R-:W3:Y:S08]  /*8a90*/  MUFU.EX2 R12, R12 ;  /* 0x0000000c000c7308 */ /* 0x000ef00000000800 */
[----:B------:R-:W4:Y:S08]  /*8aa0*/  MUFU.EX2 R147, R147 ;  /* 0x0000009300937308 */ /* 0x000f300000000800 */
[----:B------:R-:W5:Y:S08]  /*8ab0*/  MUFU.EX2 R13, R13 ;  /* 0x0000000d000d7308 */ /* 0x000f700000000800 */
[----:B------:R-:W5:Y:S01]  /*8ac0*/  MUFU.EX2 R141, R141 ;  /* 0x0000008d008d7308 */ /* 0x000f620000000800 */
        /* <DEDUP_REMOVED lines=10> */
[----:B--2---:R-:W-:Y:S01]  /*8b70*/  FFMA.FTZ R29, R5, R2, R148 ;  /* 0x00000002051d7223 */ /* 0x004fe20000010094 */
[----:B------:R-:W-:Y:S01]  /*8b80*/  FADD.FTZ R2, R8, R33 ;  /* 0x0000002108027221 */ /* 0x000fe20000010000 */
[----:B------:R-:W-:Y:S01]  /*8b90*/  @!P1 VIADD R33, R0, 0x16860 ;  /* 0x0001686000219836 */ /* 0x000fe20000000000 */
[----:B------:R-:W2:Y:S01]  /*8ba0*/  MUFU.EX2 R17, R17 ;  /* 0x0000001100117308 */ /* 0x000ea20000000800 */
[C---:B------:R-:W-:Y:S01]  /*8bb0*/  FADD.FTZ R29, R6.reuse, R29 ;  /* 0x0000001d061d7221 */ /* 0x040fe20000010000 */
[----:B------:R-:W-:Y:S01]  /*8bc0*/  FADD.FTZ R2, R151, R2 ;  /* 0x0000000297027221 */ /* 0x000fe20000010000 */
[----:B------:R-:W-:Y:S01]  /*8bd0*/  F2FP.BF16.F32.PACK_AB R148, R6, R148 ;  /* 0x000000940694723e */ /* 0x000fe200000010ff */
[----:B------:R-:W-:Y:S01]  /*8be0*/  FFMA.FTZ R0, R63, R41, -R54 ;  /* 0x000000293f007223 */ /* 0x000fe20000010836 */
[----:B0-----:R-:W-:Y:S01]  /*8bf0*/  FADD.FTZ R32, R150, R29 ;  /* 0x0000001d96207221 */ /* 0x001fe20000010000 */
[----:B------:R-:W-:Y:S01]  /*8c00*/  FADD.FTZ R2, R9, R2 ;  /* 0x0000000209027221 */ /* 0x000fe20000010000 */
[----:B------:R-:W-:Y:S01]  /*8c10*/  @!P1 PRMT R33, RZ, 0x654, R33 ;  /* 0x00000654ff219816 */ /* 0x000fe20000000021 */
[----:B------:R-:W-:Y:S01]  /*8c20*/  MUFU.EX2 R142, R142 ;  /* 0x0000008e008e7308 */ /* 0x000fe20000000800 */
[C---:B------:R-:W-:Y:S01]  /*8c30*/  FADD.FTZ R29, R7.reuse, R32 ;  /* 0x00000020071d7221 */ /* 0x040fe20000010000 */
[----:B------:R-:W-:Y:S01]  /*8c40*/  F2FP.BF16.F32.PACK_AB R150, R7, R150 ;  /* 0x000000960796723e */ /* 0x000fe200000010ff */
[----:B------:R0:W-:Y:S01]  /*8c50*/  @!P1 SYNCS.ARRIVE.TRANS64.RED.A1T0 RZ, [R33+URZ], RZ ;  /* 0x000000ff21ff99a7 */ /* 0x0001e2000810043f */
[----:B------:R-:W-:Y:S01]  /*8c60*/  F2FP.BF16.F32.PACK_AB R151, R9, R151 ;  /* 0x000000970997723e */ /* 0x000fe200000010ff */
[----:B------:R-:W-:Y:S01]  /*8c70*/  FADD.FTZ R32, R144, R29 ;  /* 0x0000001d90207221 */ /* 0x000fe20000010000 */
[----:B-1----:R-:W-:Y:S01]  /*8c80*/  FADD.FTZ R29, R145, R2 ;  /* 0x00000002911d7221 */ /* 0x002fe20000010000 */
[----:B------:R-:W-:Y:S01]  /*8c90*/  FFMA.FTZ R2, R65, R41, -R54 ;  /* 0x0000002941027223 */ /* 0x000fe20000010836 */
[----:B------:R-:W1:Y:S01]  /*8ca0*/  MUFU.EX2 R143, R143 ;  /* 0x0000008f008f7308 */ /* 0x000e620000000800 */
[C---:B---3--:R-:W-:Y:S01]  /*8cb0*/  F2FP.BF16.F32.PACK_AB R145, R12.reuse, R145 ;  /* 0x000000910c91723e */ /* 0x048fe200000010ff */
[----:B------:R-:W-:Y:S01]  /*8cc0*/  FADD.FTZ R36, R12, R29 ;  /* 0x0000001d0c247221 */ /* 0x000fe20000010000 */
[----:B0-----:R-:W-:Y:S01]  /*8cd0*/  FADD.FTZ R33, R77, R32 ;  /* 0x000000204d217221 */ /* 0x001fe20000010000 */
[-CC-:B------:R-:W-:Y:S01]  /*8ce0*/  FFMA.FTZ R32, R67, R41.reuse, -R54.reuse ;  /* 0x0000002943207223 */ /* 0x180fe20000010836 */
[----:B------:R-:W-:Y:S01]  /*8cf0*/  FFMA.FTZ R54, R75, R41, -R54 ;  /* 0x000000294b367223 */ /* 0x000fe20000010836 */
[----:B----4-:R-:W-:Y:S01]  /*8d00*/  FADD.FTZ R36, R147, R36 ;  /* 0x0000002493247221 */ /* 0x010fe20000010000 */
[----:B------:R-:W-:Y:S01]  /*8d10*/  FADD.FTZ R33, R146, R33 ;  /* 0x0000002192217221 */ /* 0x000fe20000010000 */
[----:B------:R-:W0:Y:S01]  /*8d20*/  MUFU.EX2 R20, R20 ;  /* 0x0000001400147308 */ /* 0x000e220000000800 */
[-C--:B------:R-:W-:Y:S01]  /*8d30*/  FMUL.FTZ R100, R100, R5.reuse ;  /* 0x0000000564647220 */ /* 0x080fe20000410000 */
[----:B-----5:R-:W-:Y:S01]  /*8d40*/  FADD.FTZ R36, R13, R36 ;  /* 0x000000240d247221 */ /* 0x020fe20000010000 */
[----:B------:R-:W-:Y:S01]  /*8d50*/  FADD.FTZ R33, R14, R33 ;  /* 0x000000210e217221 */ /* 0x000fe20000010000 */
[-C--:B------:R-:W-:Y:S01]  /*8d60*/  FMUL.FTZ R101, R101, R5.reuse ;  /* 0x0000000565657220 */ /* 0x080fe20000410000 */
[-C--:B------:R-:W-:Y:S01]  /*8d70*/  FMUL.FTZ R104, R104, R5.reuse ;  /* 0x0000000568687220 */ /* 0x080fe20000410000 */
[----:B------:R-:W-:Y:S01]  /*8d80*/  FADD.FTZ R36, R141, R36 ;  /* 0x000000248d247221 */ /* 0x000fe20000010000 */
[----:B------:R-:W-:Y:S01]  /*8d90*/  FADD.FTZ R40, R140, R33 ;  /* 0x000000218c287221 */ /* 0x000fe20000010000 */
[----:B------:R-:W3:Y:S01]  /*8da0*/  MUFU.EX2 R18, R18 ;  /* 0x0000001200127308 */ /* 0x000ee20000000800 */
[-C--:B------:R-:W-:Y:S01]  /*8db0*/  FMUL.FTZ R105, R105, R5.reuse ;  /* 0x0000000569697220 */ /* 0x080fe20000410000 */
[----:B--2---:R-:W-:Y:S01]  /*8dc0*/  FADD.FTZ R36, R17, R36 ;  /* 0x0000002411247221 */ /* 0x004fe20000010000 */
[----:B------:R-:W-:Y:S01]  /*8dd0*/  FADD.FTZ R29, R15, R40 ;  /* 0x000000280f1d7221 */ /* 0x000fe20000010000 */
[-C--:B------:R-:W-:Y:S01]  /*8de0*/  FMUL.FTZ R108, R108, R5.reuse ;  /* 0x000000056c6c7220 */ /* 0x080fe20000410000 */
[-C--:B------:R-:W-:Y:S01]  /*8df0*/  FMUL.FTZ R109, R109, R5.reuse ;  /* 0x000000056d6d7220 */ /* 0x080fe20000410000 */
[----:B-1----:R-:W-:Y:S01]  /*8e00*/  FADD.FTZ R33, R143, R36 ;  /* 0x000000248f217221 */ /* 0x002fe20000010000 */
[----:B------:R-:W-:Y:S01]  /*8e10*/  FADD.FTZ R29, R142, R29 ;  /* 0x0000001d8e1d7221 */ /* 0x000fe20000010000 */
[----:B------:R-:W1:Y:S01]  /*8e20*/  MUFU.EX2 R136, R136 ;  /* 0x0000008800887308 */ /* 0x000e620000000800 */
[-C--:B------:R-:W-:Y:S01]  /*8e30*/  FMUL.FTZ R112, R112, R5.reuse ;  /* 0x0000000570707220 */ /* 0x080fe20000410000 */
[-C--:B------:R-:W-:Y:S01]  /*8e40*/  FMUL.FTZ R113, R113, R5.reuse ;  /* 0x0000000571717220 */ /* 0x080fe20000410000 */
[----:B0-----:R-:W-:Y:S01]  /*8e50*/  FADD.FTZ R29, R20, R29 ;  /* 0x0000001d141d7221 */ /* 0x001fe20000010000 */
[-C--:B------:R-:W-:Y:S01]  /*8e60*/  FMUL.FTZ R116, R116, R5.reuse ;  /* 0x0000000574747220 */ /* 0x080fe20000410000 */
[----:B------:R-:W-:Y:S01]  /*8e70*/  FMUL.FTZ R117, R117, R5 ;  /* 0x0000000575757220 */ /* 0x000fe20000410000 */
[----:B------:R-:W-:Y:S01]  /*8e80*/  F2FP.BF16.F32.PACK_AB R144, R77, R144 ;  /* 0x000000904d90723e */ /* 0x000fe200000010ff */
[----:B------:R-:W-:Y:S01]  /*8e90*/  FMUL.FTZ R90, R90, R52 ;  /* 0x000000345a5a7220 */ /* 0x000fe20000410000 */
[----:B------:R-:W0:Y:S01]  /*8ea0*/  MUFU.EX2 R137, R137 ;  /* 0x0000008900897308 */ /* 0x000e220000000800 */
[----:B---3--:R-:W-:Y:S01]  /*8eb0*/  FADD.FTZ R36, R18, R33 ;  /* 0x0000002112247221 */ /* 0x008fe20000010000 */
[----:B------:R-:W-:Y:S01]  /*8ec0*/  F2FP.BF16.F32.PACK_AB R146, R14, R146 ;  /* 0x000000920e92723e */ /* 0x000fe200000010ff */
[-C--:B------:R-:W-:Y:S01]  /*8ed0*/  FMUL.FTZ R91, R91, R52.reuse ;  /* 0x000000345b5b7220 */ /* 0x080fe20000410000 */
[----:B------:R-:W-:Y:S01]  /*8ee0*/  F2FP.BF16.F32.PACK_AB R147, R13, R147 ;  /* 0x000000930d93723e */ /* 0x000fe200000010ff */
[----:B------:R-:W-:Y:S01]  /*8ef0*/  FMUL.FTZ R94, R94, R52 ;  /* 0x000000345e5e7220 */ /* 0x000fe20000410000 */
[----:B------:R-:W-:Y:S01]  /*8f00*/  F2FP.BF16.F32.PACK_AB R140, R15, R140 ;  /* 0x0000008c0f8c723e */ /* 0x000fe200000010ff */
[-C--:B------:R-:W-:Y:S01]  /*8f10*/  FMUL.FTZ R95, R95, R52.reuse ;  /* 0x000000345f5f7220 */ /* 0x080fe20000410000 */
[----:B------:R-:W2:Y:S01]  /*8f20*/  MUFU.EX2 R21, R21 ;  /* 0x0000001500157308 */ /* 0x000ea20000000800 */
[----:B-1----:R-:W-:Y:S01]  /*8f30*/  FADD.FTZ R40, R136, R29 ;  /* 0x0000001d88287221 */ /* 0x002fe20000010000 */
[----:B------:R-:W-:Y:S01]  /*8f40*/  F2FP.BF16.F32.PACK_AB R141, R17, R141 ;  /* 0x0000008d118d723e */ /* 0x000fe200000010ff */
[----:B------:R-:W-:Y:S01]  /*8f50*/  FMUL.FTZ R98, R98, R52 ;  /* 0x0000003462627220 */ /* 0x000fe20000410000 */
        /* <DEDUP_REMOVED lines=17> */
[----:B------:R-:W-:Y:S01]  /*9070*/  FMUL.FTZ R119, R119, R52 ;  /* 0x0000003477777220 */ /* 0x000fe20000410000 */
[----:B------:R-:W-:-:S02]  /*9080*/  IMAD.MOV.U32 R5, RZ, RZ, R51 ;  /* 0x000000ffff057224 */ /* 0x000fc400078e0033 */
        /* <DEDUP_REMOVED lines=92> */
[----:B------:R-:W-:Y:S06]  /*9650*/  @P2 BRA `(.L_x_14183) ;  /* 0xffffffd800d42947 */ /* 0x000fec000383ffff */
.L_x_14174:
[----:B------:R-:W-:Y:S06]  /*9660*/  BAR.ARV 0x8, 0x200 ;  /* 0x0208000000007b1d */ /* 0x000fec0000002000 */
[----:B------:R-:W-:Y:S05]  /*9670*/  @!P0 BRA `(.L_x_14184) ;  /* 0x0000000000048947 */ /* 0x000fea0003800000 */
[----:B------:R-:W-:Y:S01]  /*9680*/  BPT.TRAP 0x1 ;  /* 0x000000040000795c */ /* 0x000fe20000300000 */
.L_x_14184:
[----:B------:R-:W-:Y:S01]  /*9690*/  ULEA UR5, UR37, UR38, 0x3 ;  /* 0x0000002625057291 */ /* 0x000fe2000f8e183f */
[----:B------:R-:W-:-:S05]  /*96a0*/  IMAD.U32 R3, RZ, RZ, UR36 ;  /* 0x00000024ff037e24 */ /* 0x000fca000f8e00ff */
[----:B------:R-:W-:-:S04]  /*96b0*/  SHF.L.U32 R3, R3, 0x1f, RZ ;  /* 0x0000001f03037819 */ /* 0x000fc800000006ff */
[----:B------:R0:W1:Y:S01]  /*96c0*/  SYNCS.PHASECHK.TRANS64.TRYWAIT P2, [UR5+0x16850], R3 ;  /* 0x01685003ff0075a7 */ /* 0x0000620008040145 */
[----:B------:R-:W-:Y:S05]  /*96d0*/  @!P0 BRA `(.L_x_14185) ;  /* 0x0000000000048947 */ /* 0x000fea0003800000 */
[----:B------:R-:W-:Y:S01]  /*96e0*/  BPT.TRAP 0x1 ;  /* 0x000000040000795c */ /* 0x000fe20000300000 */
.L_x_14185:
[----:B-1----:R-:W-:Y:S05]  /*96f0*/  @P2 BRA `(.L_x_14186) ;  /* 0x0000000000082947 */ /* 0x002fea0003800000 */
[----:B------:R-:W1:Y:S02]  /*9700*/  SYNCS.PHASECHK.TRANS64.TRYWAIT P0, [UR5+0x16850], R3 ;  /* 0x01685003ff0075a7 */ /* 0x000e640008000145 */
[----:B-1----:R-:W-:Y:S05]  /*9710*/  @!P0 BRA `(.L_x_14187) ;  /* 0x0000008c00d08947 */ /* 0x002fea0003800000 */
.L_x_14186:
[----:B------:R-:W-:Y:S01]  /*9720*/  UIADD3 UR38, UR38, 0x400, URZ ;  /* 0x0000040026267890 */ /* 0x000fe2000fffe03f */
[----:B------:R-:W2:Y:S01]  /*9730*/  LDL.LU R13, [R1+0x24] ;  /* 0x00002400010d7983 */ /* 0x000ea20000300800 */
[----:B------:R-:W-:Y:S01]  /*9740*/  WARPGROUP.ARRIVE ;  /* 0x00000000000079c5 */ /* 0x000fe20000000000 */
[----:B------:R-:W-:Y:S01]  /*9750*/  UMOV UR7, 0x40000040 ;  /* 0x4000004000077882 */ /* 0x000fe20000000000 */
[----:B------:R-:W-:Y:S01]  /*9760*/  USHF.R.U32.HI UR38, URZ, 0x4, UR38 ;  /* 0x000000043f267899 */ /* 0x000fe20008011626 */
[----:B01----:R-:W0:Y:S01]  /*9770*/  SHFL.BFLY PT, R3, R2, 0x2, 0x1f ;  /* 0x0c401f0002037f89 */ /* 0x003e2200000e0000 */
[----:B------:R-:W-:Y:S02]  /*9780*/  IMAD.U32 R8, RZ, RZ, UR5 ;  /* 0x00000005ff087e24 */ /* 0x000fe4000f8e00ff */
[----:B------:R-:W-:Y:S01]  /*9790*/  ULOP3.LUT UR4, UR38, 0x3fff, URZ, 0xc0, !UPT ;  /* 0x00003fff26047892 */ /* 0x000fe2000f8ec03f */
[----:B------:R-:W1:Y:S01]  /*97a0*/  SHFL.BFLY PT, R5, R0, 0x2, 0x1f ;  /* 0x0c401f0000057f89 */ /* 0x000e6200000e0000 */
[----:B------:R-:W-:-:S02]  /*97b0*/  @!P1 VIADD R8, R8, 0x16860 ;  /* 0x0001686008089836 */ /* 0x000fc40000000000 */
[----:B------:R-:W-:Y:S01]  /*97c0*/  ULEA UR4, UR37, UR4, 0xa ;  /* 0x0000000425047291 */ /* 0x000fe2000f8e503f */
[----:B------:R-:W-:Y:S01]  /*97d0*/  IMAD.MOV.U32 R28, RZ, RZ, -0x800000 ;  /* 0xff800000ff1c7424 */ /* 0x000fe200078e00ff */
[----:B------:R-:W-:Y:S01]  /*97e0*/  UIADD3 UR37, UR37, 0x1, URZ ;  /* 0x0000000125257890 */ /* 0x000fe2000fffe03f */
[----:B------:R-:W-:-:S03]  /*97f0*/  @!P1 PRMT R8, RZ, 0x654, R8 ;  /* 0x00000654ff089816 */ /* 0x000fc60000000008 */
[----:B------:R-:W-:Y:S01]  /*9800*/  UISETP.NE.AND UP0, UPT, UR37, 0x2, UPT ;  /* 0x000000022500788c */ /* 0x000fe2000bf05270 */
[----:B------:R-:W-:Y:S02]  /*9810*/  UMOV UR6, UR4 ;  /* 0x0000000400067c82 */ /* 0x000fe40008000000 */
[----:B------:R-:W-:Y:S01]  /*9820*/  HGMMA.64x64x16.F32.BF16 R88, R148, gdesc[UR4].tnspB, R88, gsb0 ;  /* 0x40e0000494587df0 */ /* 0x000fe20008001858 */
[----:B------:R-:W-:Y:S01]  /*9830*/  UIADD3 UR6, UR4, 0x80, URZ ;  /* 0x0000008004067890 */ /* 0x000fe2000fffe03f */
[----:B------:R-:W-:Y:S01]  /*9840*/  UMOV UR7, 0x40000040 ;  /* 0x4000004000077882 */ /* 0x000fe20000000000 */
[----:B------:R-:W-:Y:S01]  /*9850*/  USEL UR37, UR37, URZ, UP0 ;  /* 0x0000003f25257287 */ /* 0x000fe20008000000 */
[----:B0-----:R-:W-:Y:S01]  /*9860*/  FADD.FTZ R3, R3, R2 ;  /* 0x0000000203037221 */ /* 0x001fe20000010000 */
[----:B-1----:R-:W-:-:S04]  /*9870*/  FADD.FTZ R5, R5, R0 ;  /* 0x0000000005057221 */ /* 0x002fc80000010000 */
[----:B------:R-:W0:Y:S01]  /*9880*/  SHFL.BFLY PT, R4, R3, 0x1, 0x1f ;  /* 0x0c201f0003047f89 */ /* 0x000e2200000e0000 */
[----:B------:R-:W-:-:S03]  /*9890*/  IMAD.MOV.U32 R0, RZ, RZ, -0x800000 ;  /* 0xff800000ff007424 */ /* 0x000fc600078e00ff */
        /* <DEDUP_REMOVED lines=19> */
[----:B------:R-:W-:Y:S01]  /*99d0*/  UIADD3 UR6, UR4, 0x100, URZ ;  /* 0x0000010004067890 */ /* 0x000fe2000fffe03f */
[----:B------:R-:W-:Y:S01]  /*99e0*/  @P2 FFMA.FTZ R0, R12, R10, R7 ;  /* 0x0000000a0c002223 */ /* 0x000fe20000010007 */
        /* <DEDUP_REMOVED lines=11> */
[----:B--2---:R-:W-:-:S05]  /*9aa0*/  VIADD R13, R13, 0x1 ;  /* 0x000000010d0d7836 */ /* 0x004fca0000000000 */
[----:B------:R1:W-:Y:S01]  /*9ab0*/  STL [R1+0x24], R13 ;  /* 0x0000240d01007387 */ /* 0x0003e20000100800 */
        /* <DEDUP_REMOVED lines=55> */
.L_x_14157:
[----:B------:R-:W0:Y:S01]  /*9e30*/  S2R R4, SR_CgaCtaId ;  /* 0x0000000000047919 */ /* 0x000e220000008800 */
[----:B------:R-:W-:Y:S01]  /*9e40*/  MOV R17, 0x400 ;  /* 0x0000040000117802 */ /* 0x000fe20000000f00 */
[----:B------:R-:W-:Y:S01]  /*9e50*/  BSSY B0, `(.L_x_14188) ;  /* 0x000022c000007945 */ /* 0x000fe20003800000 */
[----:B------:R-:W-:Y:S02]  /*9e60*/  BAR.SYNC.DEFER_BLOCKING 0x5, 0x200 ;  /* 0x0148000000007b1d */ /* 0x000fe40000010000 */
[----:B0-----:R-:W-:-:S05]  /*9e70*/  LEA R17, R4, R17, 0x18 ;  /* 0x0000001104117211 */ /* 0x001fca00078ec0ff */
[----:B------:R0:W1:Y:S01]  /*9e80*/  LDS.128 R4, [R17+0x168d0] ;  /* 0x0168d00011047984 */ /* 0x0000620000000c00 */
[----:B------:R-:W-:Y:S06]  /*9e90*/  BAR.ARV 0x4, 0x200 ;  /* 0x0108000000007b1d */ /* 0x000fec0000002000 */
[----:B------:R-:W-:Y:S05]  /*9ea0*/  @P0 BRA `(.L_x_14189) ;  /* 0x0000001800200947 */ /* 0x000fea0003800000 */
[----:B------:R-:W2:Y:S01]  /*9eb0*/  LDL R8, [R1+0x48] ;  /* 0x0000480001087983 */ /* 0x000ea20000100800 */
[----:B------:R-:W3:Y:S01]  /*9ec0*/  LDC.64 R34, c[0x0][0xc00] ;  /* 0x00030000ff227b82 */ /* 0x000ee20000000a00 */
[----:B-1----:R-:W1:Y:S01]  /*9ed0*/  S2R R4, SR_SWINHI ;  /* 0x0000000000047919 */ /* 0x002e620000002f00 */
[----:B------:R-:W-:Y:S01]  /*9ee0*/  F2FP.BF16.F32.PACK_AB R24, R3, R2 ;  /* 0x000000020318723e */ /* 0x000fe200000010ff */
[----:B------:R-:W-:Y:S01]  /*9ef0*/  ULDC.64 UR4, c[0x0][0xc08] ;  /* 0x0003020000047ab9 */ /* 0x000fe20000000a00 */
[----:B------:R-:W4:Y:S01]  /*9f00*/  LDL R36, [R1+0x1c] ;  /* 0x00001c0001247983 */ /* 0x000f220000100800 */
[----:B------:R-:W-:Y:S02]  /*9f10*/  MOV R20, R17 ;  /* 0x0000001100147202 */ /* 0x000fe40000000f00 */
[----:B-1----:R-:W-:Y:S02]  /*9f20*/  MOV R21, R4 ;  /* 0x0000000400157202 */ /* 0x002fe40000000f00 */
[----:B------:R-:W-:-:S02]  /*9f30*/  F2FP.BF16.F32.PACK_AB R25, R91, R90 ;  /* 0x0000005a5b19723e */ /* 0x000fc400000010ff */
[----:B------:R-:W-:Y:S02]  /*9f40*/  F2FP.BF16.F32.PACK_AB R26, R93, R92 ;  /* 0x0000005c5d1a723e */ /* 0x000fe400000010ff */
[----:B------:R-:W-:Y:S01]  /*9f50*/  F2FP.BF16.F32.PACK_AB R27, R95, R94 ;  /* 0x0000005e5f1b723e */ /* 0x000fe200000010ff */
[----:B------:R-:W-:Y:S01]  /*9f60*/  BAR.SYNC.DEFER_BLOCKING 0x1, 0x180 ;  /* 0x0046000000007b1d */ /* 0x000fe20000010000 */
[----:B--2---:R-:W-:-:S03]  /*9f70*/  IMAD.WIDE R8, R8, 0x2, R20 ;  /* 0x0000000208087825 */ /* 0x004fc600078e0214 */
[C---:B------:R-:W-:Y:S02]  /*9f80*/  IADD3 R23, P0, R8.reuse, 0x60, RZ ;  /* 0x0000006008177810 */ /* 0x040fe40007f1e0ff */
[C---:B------:R-:W-:Y:S02]  /*9f90*/  LOP3.LUT R11, R8.reuse, 0x380, RZ, 0xc0, !PT ;  /* 0x00000380080b7812 */ /* 0x040fe400078ec0ff */
[----:B------:R-:W-:Y:S02]  /*9fa0*/  LOP3.LUT R4, R23, 0x380, RZ, 0xc0, !PT ;  /* 0x0000038017047812 */ /* 0x000fe400078ec0ff */
[----:B------:R-:W-:Y:S02]  /*9fb0*/  SHF.R.U64 R11, R11, 0x3, RZ ;  /* 0x000000030b0b7819 */ /* 0x000fe400000012ff */
[C---:B------:R-:W-:Y:S02]  /*9fc0*/  IADD3 R31, P1, R8.reuse, 0x40, RZ ;  /* 0x00000040081f7810 */ /* 0x040fe40007f3e0ff */
[----:B------:R-:W-:-:S02]  /*9fd0*/  IADD3 R29, P2, R8, 0x20, RZ ;  /* 0x00000020081d7810 */ /* 0x000fc40007f5e0ff */
[----:B------:R-:W-:Y:S02]  /*9fe0*/  SHF.R.U64 R4, R4, 0x3, RZ ;  /* 0x0000000304047819 */ /* 0x000fe400000012ff */
[----:B------:R-:W-:Y:S02]  /*9ff0*/  LOP3.LUT R8, R11, R8, RZ, 0x3c, !PT ;  /* 0x000000080b087212 */ /* 0x000fe400078e3cff */
[----:B------:R-:W-:Y:S02]  /*a000*/  LOP3.LUT R10, R4, R23, RZ, 0x3c, !PT ;  /* 0x00000017040a7212 */ /* 0x000fe400078e3cff */
[----:B------:R-:W-:Y:S02]  /*a010*/  MOV R23, R8 ;  /* 0x0000000800177202 */ /* 0x000fe40000000f00 */
[----:B------:R-:W-:Y:S02]  /*a020*/  LOP3.LUT R8, R31, 0x380, RZ, 0xc0, !PT ;  /* 0x000003801f087812 */ /* 0x000fe400078ec0ff */
[----:B------:R-:W-:-:S02]  /*a030*/  LOP3.LUT R4, R29, 0x380, RZ, 0xc0, !PT ;  /* 0x000003801d047812 */ /* 0x000fc400078ec0ff */
[----:B------:R-:W-:Y:S02]  /*a040*/  SHF.R.U64 R8, R8, 0x3, RZ ;  /* 0x0000000308087819 */ /* 0x000fe400000012ff */
[----:B------:R-:W-:Y:S01]  /*a050*/  SHF.R.U64 R4, R4, 0x3, RZ ;  /* 0x0000000304047819 */ /* 0x000fe200000012ff */
[--C-:B------:R-:W-:Y:S01]  /*a060*/  IMAD.X R11, RZ, RZ, R9.reuse, P0 ;  /* 0x000000ffff0b7224 */ /* 0x100fe200000e0609 */
[----:B------:R-:W-:Y:S01]  /*a070*/  LOP3.LUT R12, R8, R31, RZ, 0x3c, !PT ;  /* 0x0000001f080c7212 */ /* 0x000fe200078e3cff */
[--C-:B------:R-:W-:Y:S01]  /*a080*/  IMAD.X R13, RZ, RZ, R9.reuse, P1 ;  /* 0x000000ffff0d7224 */ /* 0x100fe200008e0609 */
[----:B------:R-:W-:Y:S01]  /*a090*/  LOP3.LUT R14, R4, R29, RZ, 0x3c, !PT ;  /* 0x0000001d040e7212 */ /* 0x000fe200078e3cff */
[----:B------:R-:W-:Y:S01]  /*a0a0*/  IMAD.X R15, RZ, RZ, R9, P2 ;  /* 0x000000ffff0f7224 */ /* 0x000fe200010e0609 */
[----:B------:R-:W-:Y:S01]  /*a0b0*/  MOV R4, R10 ;  /* 0x0000000a00047202 */ /* 0x000fe20000000f00 */
[----:B------:R1:W-:Y:S01]  /*a0c0*/  STSM.16.M88.4 [R23], R24 ;  /* 0x0000001817007844 */ /* 0x0003e20000000200 */
[----:B------:R-:W-:Y:S01]  /*a0d0*/  MOV R18, R12 ;  /* 0x0000000c00127202 */ /* 0x000fe20000000f00 */
[----:B------:R-:W2:Y:S01]  /*a0e0*/  LDC.64 R30, c[0x0][0xc00] ;  /* 0x00030000ff1e7b82 */ /* 0x000ea20000000a00 */
        /* <DEDUP_REMOVED lines=9> */
[----:B-1----:R-:W-:Y:S02]  /*a180*/  F2FP.BF16.F32.PACK_AB R24, R113, R112 ;  /* 0x000000707118723e */ /* 0x002fe400000010ff */
[----:B------:R-:W-:Y:S02]  /*a190*/  F2FP.BF16.F32.PACK_AB R25, R115, R114 ;  /* 0x000000727319723e */ /* 0x000fe400000010ff */
[----:B------:R-:W-:Y:S02]  /*a1a0*/  F2FP.BF16.F32.PACK_AB R26, R117, R116 ;  /* 0x00000074751a723e */ /* 0x000fe400000010ff */
[----:B------:R-:W-:Y:S01]  /*a1b0*/  F2FP.BF16.F32.PACK_AB R27, R119, R118 ;  /* 0x00000076771b723e */ /* 0x000fe200000010ff */
[----:B------:R-:W-:Y:S04]  /*a1c0*/  STSM.16.M88.4 [R29], R8 ;  /* 0x000000081d007844 */ /* 0x000fe80000000200 */
[----:B------:R1:W-:Y:S04]  /*a1d0*/  STSM.16.M88.4 [R18], R12 ;  /* 0x0000000c12007844 */ /* 0x0003e80000000200 */
[----:B------:R0:W-:Y:S01]  /*a1e0*/  STSM.16.M88.4 [R4], R24 ;  /* 0x0000001804007844 */ /* 0x0001e20000000200 */
[----:B---3--:R-:W-:-:S04]  /*a1f0*/  ISETP.NE.U32.AND P0, PT, R34, RZ, PT ;  /* 0x000000ff2200720c */ /* 0x008fc80003f05070 */
[----:B------:R-:W-:Y:S01]  /*a200*/  ISETP.NE.AND.EX P0, PT, R35, RZ, PT, P0 ;  /* 0x000000ff2300720c */ /* 0x000fe20003f05300 */
[----:B------:R-:W-:Y:S02]  /*a210*/  IMAD.MOV.U32 R23, RZ, RZ, RZ ;  /* 0x000000ffff177224 */ /* 0x000fe400078e00ff */
[----:B--2---:R-:W-:Y:S01]  /*a220*/  IMAD.WIDE R30, R153, 0x4, R30 ;  /* 0x00000004991e7825 */ /* 0x004fe200078e021e */
[----:B------:R-:W-:Y:S01]  /*a230*/  BAR.SYNC.DEFER_BLOCKING 0x1, 0x180 ;  /* 0x0046000000007b1d */ /* 0x000fe20000010000 */
[----:B------:R-:W-:-:S07]  /*a240*/  ISETP.NE.U32.AND P1, PT, RZ, UR4, PT ;  /* 0x00000004ff007c0c */ /* 0x000fce000bf25070 */
[----:B-1----:R-:W1:Y:S08]  /*a250*/  LDC R18, c[0x0][0xbe8] ;  /* 0x0002fa00ff127b82 */ /* 0x002e700000000800 */
[----:B0-----:R-:W0:Y:S08]  /*a260*/  LDC R4, c[0x0][0xad4] ;  /* 0x0002b500ff047b82 */ /* 0x001e300000000800 */
[----:B------:R-:W2:Y:S01]  /*a270*/  LDC.64 R8, c[0x0][0xba8] ;  /* 0x0002ea00ff087b82 */ /* 0x000ea20000000a00 */
[----:B------:R-:W3:Y:S01]  /*a280*/  @P0 LDG.E R23, desc[UR40][R30.64] ;  /* 0x000000281e170981 */ /* 0x000ee2000c1e1900 */
[----:B------:R-:W-:-:S13]  /*a290*/  ISETP.NE.AND.EX P1, PT, RZ, UR5, PT, P1 ;  /* 0x00000005ff007c0c */ /* 0x000fda000bf25310 */
[----:B------:R-:W-:-:S04]  /*a2a0*/  @P1 LEA R32, P2, R153, UR4, 0x2 ;  /* 0x0000000499201c11 */ /* 0x000fc8000f8410ff */
[----:B------:R-:W-:Y:S02]  /*a2b0*/  @P1 LEA.HI.X R33, R153, UR5, R157, 0x2, P2 ;  /* 0x0000000599211c11 */ /* 0x000fe400090f149d */
[----:B------:R-:W-:-:S04]  /*a2c0*/  ISETP.NE.AND P2, PT, R155, RZ, PT ;  /* 0x000000ff9b00720c */ /* 0x000fc80003f45270 */
[----:B0-----:R-:W-:Y:S02]  /*a2d0*/  SEL R4, R155, R4, P2 ;  /* 0x000000049b047207 */ /* 0x001fe40001000000 */
[----:B------:R-:W-:Y:S02]  /*a2e0*/  MOV R26, 0x9b8 ;  /* 0x000009b8001a7802 */ /* 0x000fe40000000f00 */
[----:B------:R-:W-:Y:S02]  /*a2f0*/  ISETP.GT.AND P3, PT, R4, 0x1, PT ;  /* 0x000000010400780c */ /* 0x000fe40003f64270 */
[----:B-1----:R-:W-:Y:S01]  /*a300*/  ISETP.NE.AND P4, PT, R18, 0x1, PT ;  /* 0x000000011200780c */ /* 0x002fe20003f85270 */
[----:B------:R-:W-:Y:S01]  /*a310*/  ULDC UR4, c[0x0][0xa88] ;  /* 0x0002a20000047ab9 */ /* 0x000fe20000000800 */
[----:B------:R-:W-:Y:S01]  /*a320*/  SEL R26, R26, 0x978, P3 ;  /* 0x000009781a1a7807 */ /* 0x000fe20001800000 */
[----:B------:R-:W-:-:S03]  /*a330*/  IMAD.U32 R29, RZ, RZ, UR4 ;  /* 0x00000004ff1d7e24 */ /* 0x000fc6000f8e00ff */
[----:B------:R-:W0:Y:S01]  /*a340*/  LDC.64 R14, c[0x0][R26+0x220] ;  /* 0x000088001a0e7b82 */ /* 0x000e220000000a00 */
[----:B------:R-:W-:Y:S02]  /*a350*/  ISETP.NE.U32.AND P2, PT, R34, RZ, PT ;  /* 0x000000ff2200720c */ /* 0x000fe40003f45070 */
[----:B------:R1:W5:Y:S05]  /*a360*/  @P1 LDG.E R29, desc[UR40][R32.64] ;  /* 0x00000028201d1981 */ /* 0x00036a000c1e1900 */
[----:B------:R-:W4:Y:S01]  /*a370*/  LDC.64 R12, c[0x0][R26+0x218] ;  /* 0x000086001a0c7b82 */ /* 0x000f220000000a00 */
[----:B------:R-:W-:-:S07]  /*a380*/  ISETP.NE.AND.EX P2, PT, R35, RZ, PT, P2 ;  /* 0x000000ff2300720c */ /* 0x000fce0003f45320 */
[----:B-1----:R-:W1:Y:S08]  /*a390*/  @P4 LDC R32, c[0x0][0xbec] ;  /* 0x0002fb00ff204b82 */ /* 0x002e700000000800 */
[----:B------:R-:W1:Y:S01]  /*a3a0*/  @P4 LDC R35, c[0x0][0xbf0] ;  /* 0x0002fc00ff234b82 */ /* 0x000e620000000800 */
[----:B------:R-:W-:-:S07]  /*a3b0*/  SEL R153, R153, RZ, !P2 ;  /* 0x000000ff99997207 */ /* 0x000fce0005000000 */
[----:B------:R-:W1:Y:S01]  /*a3c0*/  LDC.64 R10, c[0x0][R26+0x228] ;  /* 0x00008a001a0a7b82 */ /* 0x000e620000000a00 */
[----:B------:R-:W-:Y:S01]  /*a3d0*/  SEL R157, R157, RZ, !P2 ;  /* 0x000000ff9d9d7207 */ /* 0x000fe20005000000 */
[----:B0-----:R-:W-:Y:S02]  /*a3e0*/  IMAD R4, R15, R153, RZ ;  /* 0x000000990f047224 */ /* 0x001fe400078e02ff */
[-C--:B----4-:R-:W-:Y:S02]  /*a3f0*/  IMAD R33, R13, R154.reuse, RZ ;  /* 0x0000009a0d217224 */ /* 0x090fe400078e02ff */
[----:B------:R-:W-:Y:S02]  /*a400*/  IMAD.WIDE.U32 R24, R12, R154, RZ ;  /* 0x0000009a0c187225 */ /* 0x000fe400078e00ff */
[----:B------:R-:W0:Y:S02]  /*a410*/  LDC.64 R12, c[0x0][R26+0x210] ;  /* 0x000084001a0c7b82 */ /* 0x000e240000000a00 */
[----:B------:R-:W-:-:S02]  /*a420*/  IMAD.IADD R37, R152, 0x1, R16 ;  /* 0x0000000198257824 */ /* 0x000fc400078e0210 */
[C---:B------:R-:W-:Y:S02]  /*a430*/  IMAD R157, R14.reuse, R157, R4 ;  /* 0x0000009d0e9d7224 */ /* 0x040fe400078e0204 */
[----:B------:R-:W-:Y:S01]  /*a440*/  IMAD.WIDE.U32 R14, R14, R153, RZ ;  /* 0x000000990e0e7225 */ /* 0x000fe200078e00ff */
[----:B------:R-:W-:Y:S01]  /*a450*/  SEL R27, R36, RZ, P3 ;  /* 0x000000ff241b7207 */ /* 0x000fe20001800000 */
[----:B--2---:R-:W2:Y:S02]  /*a460*/  @!P3 LDC R8, c[0x0][0xb50] ;  /* 0x0002d400ff08bb82 */ /* 0x004ea40000000800 */
[----:B-1----:R-:W-:-:S04]  /*a470*/  @P4 IMAD.HI.U32 R4, R37, R32, RZ ;  /* 0x0000002025044227 */ /* 0x002fc800078e00ff */
[----:B------:R-:W-:Y:S02]  /*a480*/  IMAD.IADD R157, R15, 0x1, R157 ;  /* 0x000000010f9d7824 */ /* 0x000fe400078e029d */
[----:B------:R-:W-:Y:S01]  /*a490*/  IMAD.MOV.U32 R15, RZ, RZ, R37 ;  /* 0x000000ffff0f7224 */ /* 0x000fe200078e0025 */
[----:B------:R-:W-:Y:S01]  /*a4a0*/  @P4 SHF.R.U32.HI R15, RZ, R35, R4 ;  /* 0x00000023ff0f4219 */ /* 0x000fe20000011604 */
[----:B------:R-:W-:Y:S01]  /*a4b0*/  IMAD.IADD R25, R25, 0x1, R33 ;  /* 0x0000000119197824 */ /* 0x000fe200078e0221 */
[----:B------:R-:W1:Y:S01]  /*a4c0*/  @!P3 LDC R9, c[0x0][0xb54] ;  /* 0x0002d500ff09bb82 */ /* 0x000e620000000800 */
[-C--:B------:R-:W-:Y:S02]  /*a4d0*/  IMAD R33, R11, R27.reuse, RZ ;  /* 0x0000001b0b217224 */ /* 0x080fe400078e02ff */
[----:B------:R-:W-:Y:S01]  /*a4e0*/  IMAD.WIDE.U32 R10, R10, R27, RZ ;  /* 0x0000001b0a0a7225 */ /* 0x000fe200078e00ff */
[----:B------:R-:W-:-:S03]  /*a4f0*/  SHF.R.S32.HI R4, RZ, 0x1f, R15 ;  /* 0x0000001fff047819 */ /* 0x000fc6000001140f */
[----:B------:R-:W-:Y:S02]  /*a500*/  IMAD.MOV R27, RZ, RZ, -R15 ;  /* 0x000000ffff1b7224 */ /* 0x000fe400078e0a0f */
[----:B------:R-:W-:Y:S01]  /*a510*/  IMAD.IADD R33, R11, 0x1, R33 ;  /* 0x000000010b217824 */ /* 0x000fe200078e0221 */
[--C-:B---3--:R-:W-:Y:S02]  /*a520*/  IADD3 R14, P2, P5, R14, R24, R23.reuse ;  /* 0x000000180e0e7210 */ /* 0x108fe40007d5e017 */
[----:B------:R-:W-:-:S04]  /*a530*/  SHF.R.S32.HI R32, RZ, 0x1f, R23 ;  /* 0x0000001fff207819 */ /* 0x000fc80000011417 */
[----:B------:R-:W-:Y:S02]  /*a540*/  IADD3.X R25, R157, R25, R32, P2, P5 ;  /* 0x000000199d197210 */ /* 0x000fe400017ea420 */
[----:B------:R-:W-:Y:S01]  /*a550*/  IADD3 R10, P2, P5, R15, R14, R10 ;  /* 0x0000000e0f0a7210 */ /* 0x000fe20007d5e00a */
        /* <DEDUP_REMOVED lines=9> */
[----:B------:R-:W-:Y:S08]  /*a5f0*/  @P1 BRA `(.L_x_14190) ;  /* 0x0000000000101947 */ /* 0x000ff00003800000 */
[----:B------:R-:W-:Y:S05]  /*a600*/  @!P0 BRA `(.L_x_14190) ;  /* 0x00000000000c8947 */ /* 0x000fea0003800000 */
[----:B------:R-:W2:Y:S04]  /*a610*/  LDG.E R4, desc[UR40][R30.64] ;  /* 0x000000281e047981 */ /* 0x000ea8000c1e1900 */
[----:B-----5:R-:W2:Y:S02]  /*a620*/  LDG.E R29, desc[UR40][R30.64+0x4] ;  /* 0x000004281e1d7981 */ /* 0x020ea4000c1e1900 */
[----:B--2---:R-:W-:-:S07]  /*a630*/  IMAD.IADD R29, R29, 0x1, -R4 ;  /* 0x000000011d1d7824 */ /* 0x004fce00078e0a04 */
.L_x_14190:
        /* <DEDUP_REMOVED lines=9> */
[----:B------:R-:W-:-:S05]  /*a6d0*/  LOP3.LUT R14, R14, 0xffffff80, RZ, 0xc0, !PT ;  /* 0xffffff800e0e7812 */ /* 0x000fca00078ec0ff */
[----:B------:R-:W-:-:S05]  /*a6e0*/  IMAD.IADD R14, R15, 0x1, -R14 ;  /* 0x000000010f0e7824 */ /* 0x000fca00078e0a0e */
[----:B------:R-:W-:Y:S01]  /*a6f0*/  LOP3.LUT P0, RZ, R14, 0x3, RZ, 0xc0, !PT ;  /* 0x000000030eff7812 */ /* 0x000fe2000780c0ff */
[----:B--2---:R-:W-:Y:S02]  /*a700*/  IMAD.IADD R25, R4, 0x1, R16 ;  /* 0x0000000104197824 */ /* 0x004fe400078e0210 */
[----:B-----5:R-:W-:Y:S02]  /*a710*/  IMAD R4, R29, R18, RZ ;  /* 0x000000121d047224 */ /* 0x020fe400078e02ff */
[----:B------:R-:W-:-:S03]  /*a720*/  VIADD R27, R25, 0x8 ;  /* 0x00000008191b7836 */ /* 0x000fc60000000000 */
[-C--:B------:R-:W-:Y:S02]  /*a730*/  ISETP.GE.OR P1, PT, R25, R4.reuse, P0 ;  /* 0x000000041900720c */ /* 0x080fe40000726670 */
[----:B------:R-:W-:-:S11]  /*a740*/  ISETP.GE.OR P0, PT, R27, R4, P0 ;  /* 0x000000041b00720c */ /* 0x000fd60000706670 */
[----:B0-----:R0:W-:Y:S04]  /*a750*/  @!P1 ST.E desc[UR40][R8.64], R28 ;  /* 0x0000001c08009985 */ /* 0x0011e8000c101928 */
[----:B------:R0:W-:Y:S01]  /*a760*/  @!P0 ST.E desc[UR40][R10.64], R0 ;  /* 0x000000000a008985 */ /* 0x0001e2000c101928 */
[----:B------:R-:W-:Y:S05]  /*a770*/  @P3 BRA `(.L_x_14191) ;  /* 0x0000000400c03947 */ /* 0x000fea0003800000 */
[----:B------:R-:W1:Y:S01]  /*a780*/  S2R R14, SR_TID.X ;  /* 0x00000000000e7919 */ /* 0x000e620000002100 */
[----:B------:R-:W-:Y:S01]  /*a790*/  IMAD.SHL.U32 R38, R156, 0x8, RZ ;  /* 0x000000089c267824 */ /* 0x000fe200078e00ff */
[----:B------:R-:W2:Y:S01]  /*a7a0*/  @P4 LDC R33, c[0x0][0xbec] ;  /* 0x0002fb00ff214b82 */ /* 0x000ea20000000800 */
[----:B------:R-:W-:-:S07]  /*a7b0*/  ULDC.64 UR4, c[0x0][0xaa0] ;  /* 0x0002a80000047ab9 */ /* 0x000fce0000000a00 */
[----:B------:R-:W3:Y:S01]  /*a7c0*/  @P4 LDC R35, c[0x0][0xbf0] ;  /* 0x0002fc00ff234b82 */ /* 0x000ee20000000800 */
[----:B-1----:R-:W-:-:S05]  /*a7d0*/  VIADD R14, R14, 0xffffff80 ;  /* 0xffffff800e0e7836 */ /* 0x002fca0000000000 */
        /* <DEDUP_REMOVED lines=8> */
[----:B------:R-:W-:Y:S02]  /*a860*/  LOP3.LUT R24, R25, 0x380, RZ, 0xc0, !PT ;  /* 0x0000038019187812 */ /* 0x000fe400078ec0ff */
[----:B0-----:R-:W-:Y:S02]  /*a870*/  LOP3.LUT R28, R29, 0x380, RZ, 0xc0, !PT ;  /* 0x000003801d1c7812 */ /* 0x001fe400078ec0ff */
[----:B------:R-:W-:-:S02]  /*a880*/  SHF.R.U64 R13, R13, 0x3, RZ ;  /* 0x000000030d0d7819 */ /* 0x000fc400000012ff */
[----:B------:R-:W-:Y:S02]  /*a890*/  SHF.R.U64 R24, R24, 0x3, RZ ;  /* 0x0000000318187819 */ /* 0x000fe400000012ff */
[----:B------:R-:W-:Y:S02]  /*a8a0*/  SHF.R.U64 R28, R28, 0x3, RZ ;  /* 0x000000031c1c7819 */ /* 0x000fe400000012ff */
[----:B------:R-:W-:Y:S01]  /*a8b0*/  LOP3.LUT R12, R13, R20, RZ, 0x3c, !PT ;  /* 0x000000140d0c7212 */ /* 0x000fe200078e3cff */
[--C-:B------:R-:W-:Y:S01]  /*a8c0*/  IMAD.MOV.U32 R13, RZ, RZ, R21.reuse ;  /* 0x000000ffff0d7224 */ /* 0x100fe200078e0015 */
[----:B------:R-:W-:Y:S02]  /*a8d0*/  LOP3.LUT R24, R24, R25, RZ, 0x3c, !PT ;  /* 0x0000001918187212 */ /* 0x000fe400078e3cff */
[----:B------:R-:W-:Y:S01]  /*a8e0*/  LOP3.LUT R28, R28, R29, RZ, 0x3c, !PT ;  /* 0x0000001d1c1c7212 */ /* 0x000fe200078e3cff */
[----:B------:R-:W-:Y:S01]  /*a8f0*/  IMAD.X R29, RZ, RZ, R21, P1 ;  /* 0x000000ffff1d7224 */ /* 0x000fe200008e0615 */
[----:B------:R-:W-:Y:S01]  /*a900*/  IADD3.X R25, RZ, R21, RZ, P0, !PT ;  /* 0x00000015ff197210 */ /* 0x000fe200007fe4ff */
[----:B------:R-:W4:Y:S04]  /*a910*/  LD.E.128 R12, desc[UR40][R12.64] ;  /* 0x000000280c0c7980 */ /* 0x000f28000c101d00 */
[----:B------:R-:W4:Y:S04]  /*a920*/  LD.E.128 R28, desc[UR40][R28.64] ;  /* 0x000000281c1c7980 */ /* 0x000f28000c101d00 */
[----:B------:R-:W4:Y:S01]  /*a930*/  LD.E.128 R24, desc[UR40][R24.64] ;  /* 0x0000002818187980 */ /* 0x000f22000c101d00 */
[----:B------:R-:W-:-:S04]  /*a940*/  IADD3 R3, P0, R20, 0x4800, RZ ;  /* 0x0000480014037810 */ /* 0x000fc80007f1e0ff */
[----:B------:R-:W-:Y:S01]  /*a950*/  LOP3.LUT R0, R3, 0x380, RZ, 0xc0, !PT ;  /* 0x0000038003007812 */ /* 0x000fe200078ec0ff */
[----:B------:R-:W-:-:S03]  /*a960*/  IMAD R32, R32, UR4, RZ ;  /* 0x0000000420207c24 */ /* 0x000fc6000f8e02ff */
[----:B------:R-:W-:Y:S01]  /*a970*/  SHF.R.U64 R0, R0, 0x3, RZ ;  /* 0x0000000300007819 */ /* 0x000fe200000012ff */
[----:B------:R-:W-:Y:S02]  /*a980*/  IMAD.X R9, RZ, RZ, R21, P0 ;  /* 0x000000ffff097224 */ /* 0x000fe400000e0615 */
[C---:B------:R-:W-:Y:S01]  /*a990*/  IMAD R21, R23.reuse, UR5, R32 ;  /* 0x0000000517157c24 */ /* 0x040fe2000f8e0220 */
[----:B------:R-:W-:Y:S01]  /*a9a0*/  LOP3.LUT R8, R0, R3, RZ, 0x3c, !PT ;  /* 0x0000000300087212 */ /* 0x000fe200078e3cff */
[----:B------:R-:W-:Y:S01]  /*a9b0*/  IMAD.WIDE.U32 R2, R23, UR4, RZ ;  /* 0x0000000417027c25 */ /* 0x000fe2000f8e00ff */
[----:B------:R-:W-:-:S03]  /*a9c0*/  ULDC.64 UR4, c[0x0][0xae8] ;  /* 0x0002ba0000047ab9 */ /* 0x000fc60000000a00 */
[----:B------:R-:W-:Y:S01]  /*a9d0*/  IMAD.IADD R3, R3, 0x1, R21 ;  /* 0x0000000103037824 */ /* 0x000fe200078e0215 */
[----:B------:R-:W-:Y:S01]  /*a9e0*/  SHF.R.S32.HI R20, RZ, 0x1f, R153 ;  /* 0x0000001fff147819 */ /* 0x000fe20000011499 */
        /* <DEDUP_REMOVED lines=12> */
[----:B--2---:R-:W-:-:S04]  /*aab0*/  @P4 IMAD.HI.U32 R0, R32, R33, RZ ;  /* 0x0000002120004227 */ /* 0x004fc800078e00ff */
        /* <DEDUP_REMOVED lines=24> */
[----:B0-----:R-:W-:Y:S01]  /*ac40*/  SHFL.IDX PT, R20, R0, 0x1, 0x181f ;  /* 0x00381f0000147f89 */ /* 0x001fe200000e0000 */
[----:B------:R-:W-:-:S03]  /*ac50*/  IMAD.IADD R33, R34, 0x1, R16 ;  /* 0x0000000122217824 */ /* 0x000fc600078e0210 */
[----:B------:R-:W0:Y:S04]  /*ac60*/  SHFL.IDX PT, R2, R0, RZ, 0x181f ;  /* 0x00181fff00027589 */ /* 0x000e2800000e0000 */
[----:B------:R-:W1:Y:S01]  /*ac70*/  SHFL.IDX PT, R35, R0, 0x2, 0x181f ;  /* 0x00581f0000237f89 */ /* 0x000e6200000e0000 */
[----:B------:R-:W-:-:S03]  /*ac80*/  ISETP.GE.AND P0, PT, R38, UR4, PT ;  /* 0x0000000426007c0c */ /* 0x000fc6000bf06270 */
[----:B------:R-:W2:Y:S01]  /*ac90*/  SHFL.IDX PT, R23, R18, RZ, 0x181f ;  /* 0x00181fff12177589 */ /* 0x000ea200000e0000 */
[----:B------:R-:W-:-:S03]  /*aca0*/  VIADD R3, R33, 0x30 ;  /* 0x0000003021037836 */ /* 0x000fc60000000000 */
[----:B------:R-:W3:Y:S01]  /*acb0*/  SHFL.IDX PT, R32, R18, 0x1, 0x181f ;  /* 0x00381f0012207f89 */ /* 0x000ee200000e0000 */
[----:B------:R-:W-:-:S03]  /*acc0*/  VIADD R21, R33, 0x60 ;  /* 0x0000006021157836 */ /* 0x000fc60000000000 */
[----:B------:R-:W3:Y:S01]  /*acd0*/  SHFL.IDX PT, R34, R18, 0x2, 0x181f ;  /* 0x00581f0012227f89 */ /* 0x000ee200000e0000 */
[-C--:B------:R-:W-:Y:S02]  /*ace0*/  ISETP.GE.OR P1, PT, R33, R4.reuse, P0 ;  /* 0x000000042100720c */ /* 0x080fe40000726670 */
[-C--:B------:R-:W-:Y:S02]  /*acf0*/  ISETP.GE.OR P2, PT, R3, R4.reuse, P0 ;  /* 0x000000040300720c */ /* 0x080fe40000746670 */
[----:B------:R-:W-:Y:S01]  /*ad00*/  ISETP.GE.OR P3, PT, R21, R4, P0 ;  /* 0x000000041500720c */ /* 0x000fe20000766670 */
[----:B------:R-:W-:Y:S02]  /*ad10*/  VIADD R17, R17, 0x16820 ;  /* 0x0001682011117836 */ /* 0x000fe40000000000 */
[----:B------:R-:W-:-:S03]  /*ad20*/  IMAD.SHL.U32 R39, R156, 0x8, RZ ;  /* 0x000000089c277824 */ /* 0x000fc600078e00ff */
[----:B------:R-:W-:Y:S02]  /*ad30*/  PRMT R17, RZ, 0x654, R17 ;  /* 0x00000654ff117816 */ /* 0x000fe40000000011 */
[----:B------:R-:W-:Y:S02]  /*ad40*/  SHF.R.S32.HI R39, RZ, 0x1f, R39 ;  /* 0x0000001fff277819 */ /* 0x000fe40000011427 */
[C---:B0-----:R-:W-:Y:S01]  /*ad50*/  @!P1 LEA R2, P4, R38.reuse, R2, 0x1 ;  /* 0x0000000226029211 */ /* 0x041fe200078808ff */
[----:B------:R3:W-:Y:S01]  /*ad60*/  SYNCS.ARRIVE.TRANS64.RED.A1T0 RZ, [R17+URZ], RZ ;  /* 0x000000ff11ff79a7 */ /* 0x0007e2000810043f */
[C---:B------:R-:W-:Y:S02]  /*ad70*/  @!P2 LEA R16, P5, R38.reuse, R20, 0x1 ;  /* 0x000000142610a211 */ /* 0x040fe400078a08ff */
[C---:B-1----:R-:W-:Y:S02]  /*ad80*/  @!P3 LEA R20, P6, R38.reuse, R35, 0x1 ;  /* 0x000000232614b211 */ /* 0x042fe400078c08ff */
[----:B--2---:R-:W-:-:S02]  /*ad90*/  @!P1 LEA.HI.X R3, R38, R23, R39, 0x1, P4 ;  /* 0x0000001726039211 */ /* 0x004fc400020f0c27 */
[C-C-:B---3--:R-:W-:Y:S02]  /*ada0*/  @!P2 LEA.HI.X R17, R38.reuse, R32, R39.reuse, 0x1, P5 ;  /* 0x000000202611a211 */ /* 0x148fe400028f0c27 */
[----:B------:R-:W-:Y:S02]  /*adb0*/  @!P3 LEA.HI.X R21, R38, R34, R39, 0x1, P6 ;  /* 0x000000222615b211 */ /* 0x000fe400030f0c27 */
[----:B------:R-:W-:-:S04]  /*adc0*/  IADD3 R23, R33, 0x90, RZ ;  /* 0x0000009021177810 */ /* 0x000fc80007ffe0ff */
[----:B------:R-:W-:Y:S01]  /*add0*/  ISETP.GE.OR P0, PT, R23, R4, P0 ;  /* 0x000000041700720c */ /* 0x000fe20000706670 */
[----:B------:R-:W0:Y:S04]  /*ade0*/  SHFL.IDX PT, R0, R0, 0x3, 0x181f ;  /* 0x00781f0000007f89 */ /* 0x000e2800000e0000 */
[----:B------:R-:W1:Y:S04]  /*adf0*/  SHFL.IDX PT, R18, R18, 0x3, 0x181f ;  /* 0x00781f0012127f89 */ /* 0x000e6800000e0000 */
[----:B----4-:R2:W-:Y:S04]  /*ae00*/  @!P1 ST.E.128 desc[UR40][R2.64], R12 ;  /* 0x0000000c02009985 */ /* 0x0105e8000c101d28 */
[----:B------:R2:W-:Y:S04]  /*ae10*/  @!P2 ST.E.128 desc[UR40][R16.64], R24 ;  /* 0x000000181000a985 */ /* 0x0005e8000c101d28 */
[----:B------:R2:W-:Y:S01]  /*ae20*/  @!P3 ST.E.128 desc[UR40][R20.64], R28 ;  /* 0x0000001c1400b985 */ /* 0x0005e2000c101d28 */
[----:B01----:R-:W-:Y:S05]  /*ae30*/  @P0 BRA `(.L_x_14192) ;  /* 0x0000001000b40947 */ /* 0x003fea0003800000 */
[----:B--2---:R-:W-:-:S04]  /*ae40*/  LEA R2, P0, R38, R0, 0x1 ;  /* 0x0000000026027211 */ /* 0x004fc800078008ff */
[----:B------:R-:W-:-:S05]  /*ae50*/  LEA.HI.X R3, R38, R18, R39, 0x1, P0 ;  /* 0x0000001226037211 */ /* 0x000fca00000f0c27 */
[----:B-----5:R0:W-:Y:S01]  /*ae60*/  ST.E.128 desc[UR40][R2.64], R8 ;  /* 0x0000000802007985 */ /* 0x0201e2000c101d28 */
[----:B------:R-:W-:Y:S05]  /*ae70*/  BRA `(.L_x_14192) ;  /* 0x0000001000a47947 */ /* 0x000fea0003800000 */
.L_x_14191:
[----:B0-----:R-:W0:Y:S01]  /*ae80*/  @P4 LDC R10, c[0x0][0xbec] ;  /* 0x0002fb00ff0a4b82 */ /* 0x001e220000000800 */
[----:B------:R-:W-:Y:S01]  /*ae90*/  ULDC.64 UR4, c[0x0][0xb08] ;  /* 0x0002c20000047ab9 */ /* 0x000fe20000000a00 */
[----:B------:R-:W-:Y:S01]  /*aea0*/  SHF.R.S32.HI R0, RZ, 0x1f, R153 ;  /* 0x0000001fff007819 */ /* 0x000fe20000011499 */
[----:B------:R-:W-:Y:S01]  /*aeb0*/  IMAD R32, R32, UR4, RZ ;  /* 0x0000000420207c24 */ /* 0x000fe2000f8e02ff */
[----:B------:R-:W-:Y:S01]  /*aec0*/  ULDC.64 UR6, c[0x0][0xb30] ;  /* 0x0002cc0000067ab9 */ /* 0x000fe20000000a00 */
[----:B------:R-:W-:Y:S01]  /*aed0*/  IMAD.WIDE.U32 R8, R23, UR4, RZ ;  /* 0x0000000417087c25 */ /* 0x000fe2000f8e00ff */
[----:B------:R-:W-:Y:S01]  /*aee0*/  ISETP.GE.AND P0, PT, R25, R4, PT ;  /* 0x000000041900720c */ /* 0x000fe20003f06270 */
[----:B------:R-:W-:Y:S01]  /*aef0*/  BSSY B1, `(.L_x_14193) ;  /* 0x000005d000017945 */ /* 0x000fe20003800000 */
[----:B------:R-:W1:Y:S01]  /*af00*/  @P4 LDC R15, c[0x0][0xbf0] ;  /* 0x0002fc00ff0f4b82 */ /* 0x000e620000000800 */
[----:B------:R-:W-:Y:S01]  /*af10*/  IMAD R23, R23, UR5, R32 ;  /* 0x0000000517177c24 */ /* 0x000fe2000f8e0220 */
[----:B------:R-:W-:Y:S01]  /*af20*/  ULDC.64 UR4, c[0x0][0xb38] ;  /* 0x0002ce0000047ab9 */ /* 0x000fe20000000a00 */
[----:B------:R-:W-:Y:S01]  /*af30*/  IMAD.MOV.U32 R11, RZ, RZ, R37 ;  /* 0x000000ffff0b7224 */ /* 0x000fe200078e0025 */
[----:B------:R-:W-:Y:S01]  /*af40*/  IADD3 R20, R22, 0x18, RZ ;  /* 0x0000001816147810 */ /* 0x000fe20007ffe0ff */
[----:B------:R-:W-:-:S02]  /*af50*/  IMAD.IADD R9, R9, 0x1, R23 ;  /* 0x0000000109097824 */ /* 0x000fc400078e0217 */
[----:B------:R-:W-:Y:S02]  /*af60*/  VIADD R17, R17, 0x16820 ;  /* 0x0001682011117836 */ /* 0x000fe40000000000 */
[----:B------:R-:W-:-:S03]  /*af70*/  IMAD.WIDE.U32 R8, R154, UR4, R8 ;  /* 0x000000049a087c25 */ /* 0x000fc6000f8e0008 */
[----:B------:R-:W-:Y:S01]  /*af80*/  PRMT R17, RZ, 0x654, R17 ;  /* 0x00000654ff117816 */ /* 0x000fe20000000011 */
[----:B------:R-:W-:Y:S01]  /*af90*/  IMAD R9, R154, UR5, R9 ;  /* 0x000000059a097c24 */ /* 0x000fe2000f8e0209 */
[----:B------:R-:W-:Y:S01]  /*afa0*/  ULDC.64 UR4, c[0x0][0xb40] ;  /* 0x0002d00000047ab9 */ /* 0x000fe20000000a00 */
[----:B------:R-:W-:Y:S01]  /*afb0*/  VIADD R24, R22, 0x38 ;  /* 0x0000003816187836 */ /* 0x000fe20000000000 */
[----:B------:R2:W-:Y:S01]  /*afc0*/  SYNCS.ARRIVE.TRANS64.RED.A1T0 RZ, [R17+URZ], RZ ;  /* 0x000000ff11ff79a7 */ /* 0x0005e2000810043f */
        /* <DEDUP_REMOVED lines=25> */
[C---:B------:R-:W-:Y:S02]  /*b160*/  VIADD R28, R22.reuse, 0x30 ;  /* 0x00000030161c7836 */ /* 0x040fe40000000000 */
[----:B------:R-:W-:Y:S01]  /*b170*/  VIADD R30, R22, 0x28 ;  /* 0x00000028161e7836 */ /* 0x000fe20000000000 */
[----:B------:R-:W-:Y:S01]  /*b180*/  LEA.HI.X R18, R8, UR5, R9, 0x2, P1 ;  /* 0x0000000508127c11 */ /* 0x000fe200088f1409 */
[C---:B------:R-:W-:Y:S01]  /*b190*/  VIADD R32, R22.reuse, 0x20 ;  /* 0x0000002016207836 */ /* 0x040fe20000000000 */
[----:B------:R2:W0:Y:S01]  /*b1a0*/  SHFL.IDX PT, R10, R0, RZ, 0x1c1f ;  /* 0x001c1fff000a7589 */ /* 0x00042200000e0000 */
[C---:B------:R-:W-:Y:S01]  /*b1b0*/  VIADD R21, R22.reuse, 0x18 ;  /* 0x0000001816157836 */ /* 0x040fe20000000000 */
[----:B------:R-:W-:Y:S01]  /*b1c0*/  SHF.R.S32.HI R28, RZ, 0x1f, R28 ;  /* 0x0000001fff1c7819 */ /* 0x000fe2000001141c */
[C---:B------:R-:W-:Y:S01]  /*b1d0*/  VIADD R34, R22.reuse, 0x10 ;  /* 0x0000001016227836 */ /* 0x040fe20000000000 */
[----:B------:R2:W1:Y:S01]  /*b1e0*/  SHFL.IDX PT, R11, R18, RZ, 0x1c1f ;  /* 0x001c1fff120b7589 */ /* 0x00046200000e0000 */
        /* <DEDUP_REMOVED lines=12> */
[----:B--2---:R-:W-:Y:S06]  /*b2b0*/  @P0 BRA `(.L_x_14194) ;  /* 0x0000000000800947 */ /* 0x004fec0003800000 */
[----:B------:R-:W-:Y:S02]  /*b2c0*/  ULDC UR4, c[0x0][0xac8] ;  /* 0x0002b20000047ab9 */ /* 0x000fe40000000800 */
[----:B------:R-:W-:Y:S02]  /*b2d0*/  ISETP.GE.AND P1, PT, R35, UR4, PT ;  /* 0x0000000423007c0c */ /* 0x000fe4000bf26270 */
[----:B------:R-:W-:Y:S02]  /*b2e0*/  ISETP.GE.AND P0, PT, R22, UR4, PT ;  /* 0x0000000416007c0c */ /* 0x000fe4000bf06270 */
[----:B------:R-:W-:Y:S02]  /*b2f0*/  ISETP.GE.AND P5, PT, R33, UR4, PT ;  /* 0x0000000421007c0c */ /* 0x000fe4000bfa6270 */
[----:B------:R-:W-:-:S07]  /*b300*/  ISETP.GE.AND P3, PT, R20, UR4, PT ;  /* 0x0000000414007c0c */ /* 0x000fce000bf66270 */
[CC--:B0-----:R-:W-:Y:S02]  /*b310*/  @!P1 LEA R12, P2, R35.reuse, R10.reuse, 0x2 ;  /* 0x0000000a230c9211 */ /* 0x0c1fe400078410ff */
[----:B-1----:R-:W-:Y:S02]  /*b320*/  @!P0 IMAD.WIDE R8, R22, 0x4, R10 ;  /* 0x0000000416088825 */ /* 0x002fe400078e020a */
        /* <DEDUP_REMOVED lines=9> */
[CC--:B------:R-:W-:Y:S01]  /*b3c0*/  @!P3 LEA R16, P6, R20.reuse, R10.reuse, 0x2 ;  /* 0x0000000a1410b211 */ /* 0x0c0fe200078c10ff */
[----:B------:R2:W-:Y:S01]  /*b3d0*/  @!P5 ST.E.64 desc[UR40][R14.64], R96 ;  /* 0x000000600e00d985 */ /* 0x0005e2000c101b28 */
[----:B0-----:R-:W-:Y:S02]  /*b3e0*/  @!P2 LEA R2, P5, R31, R10, 0x2 ;  /* 0x0000000a1f02a211 */ /* 0x001fe400078a10ff */
[----:B------:R-:W-:-:S03]  /*b3f0*/  @!P3 LEA.HI.X R17, R20, R11, R21, 0x2, P6 ;  /* 0x0000000b1411b211 */ /* 0x000fc600030f1415 */
[-C--:B------:R-:W-:Y:S02]  /*b400*/  @!P1 LEA R8, P6, R29, R10.reuse, 0x2 ;  /* 0x0000000a1d089211 */ /* 0x080fe400078c10ff */
[-C--:B------:R-:W-:Y:S01]  /*b410*/  @!P2 LEA.HI.X R3, R31, R11.reuse, R32, 0x2, P5 ;  /* 0x0000000b1f03a211 */ /* 0x080fe200028f1420 */
        /* <DEDUP_REMOVED lines=10> */
.L_x_14194:
[----:B------:R-:W-:Y:S05]  /*b4c0*/  BSYNC B1 ;  /* 0x0000000000017941 */ /* 0x000fea0003800000 */
.L_x_14193:
[----:B------:R-:W-:Y:S01]  /*b4d0*/  ISETP.GE.AND P0, PT, R27, R4, PT ;  /* 0x000000041b00720c */ /* 0x000fe20003f06270 */
[----:B--2---:R2:W3:Y:S04]  /*b4e0*/  SHFL.IDX PT, R9, R18, 0x1, 0x1c1f ;  /* 0x003c1f0012097f89 */ /* 0x0044e800000e0000 */
[----:B------:R2:W4:Y:S08]  /*b4f0*/  SHFL.IDX PT, R8, R0, 0x1, 0x1c1f ;  /* 0x003c1f0000087f89 */ /* 0x00053000000e0000 */
[----:B--2---:R-:W-:Y:S05]  /*b500*/  @P0 BRA `(.L_x_14192) ;  /* 0x0000000c00000947 */ /* 0x004fea0003800000 */
[----:B------:R-:W-:Y:S02]  /*b510*/  ULDC UR4, c[0x0][0xac8] ;  /* 0x0002b20000047ab9 */ /* 0x000fe40000000800 */
[----:B------:R-:W-:Y:S02]  /*b520*/  ISETP.GE.AND P0, PT, R22, UR4, PT ;  /* 0x0000000416007c0c */ /* 0x000fe4000bf06270 */
[----:B------:R-:W-:Y:S02]  /*b530*/  ISETP.GE.AND P5, PT, R35, UR4, PT ;  /* 0x0000000423007c0c */ /* 0x000fe4000bfa6270 */
[----:B------:R-:W-:Y:S02]  /*b540*/  ISETP.GE.AND P3, PT, R33, UR4, PT ;  /* 0x0000000421007c0c */ /* 0x000fe4000bf66270 */
[----:B------:R-:W-:Y:S02]  /*b550*/  ISETP.GE.AND P2, PT, R20, UR4, PT ;  /* 0x0000000414007c0c */ /* 0x000fe4000bf46270 */
[----:B------:R-:W-:-:S05]  /*b560*/  ISETP.GE.AND P1, PT, R31, UR4, PT ;  /* 0x000000041f007c0c */ /* 0x000fca000bf26270 */
[----:B---34-:R-:W-:Y:S02]  /*b570*/  @!P0 IMAD.WIDE R2, R22, 0x4, R8 ;  /* 0x0000000416028825 */ /* 0x018fe400078e0208 */
[-C--:B0-----:R-:W-:Y:S02]  /*b580*/  @!P5 LEA R10, P4, R35, R8.reuse, 0x2 ;  /* 0x00000008230ad211 */ /* 0x081fe400078810ff */
[----:B------:R-:W-:Y:S01]  /*b590*/  @!P3 LEA R12, P6, R33, R8, 0x2 ;  /* 0x00000008210cb211 */ /* 0x000fe200078c10ff */
[----:B------:R0:W-:Y:S01]  /*b5a0*/  @!P0 ST.E.64 desc[UR40][R2.64], R90 ;  /* 0x0000005a02008985 */ /* 0x0001e2000c101b28 */
[----:B------:R-:W-:Y:S02]  /*b5b0*/  ISETP.GE.AND P0, PT, R29, UR4, PT ;  /* 0x000000041d007c0c */ /* 0x000fe4000bf06270 */
[----:B-1----:R-:W-:Y:S02]  /*b5c0*/  @!P5 LEA.HI.X R11, R35, R9, R36, 0x2, P4 ;  /* 0x00000009230bd211 */ /* 0x002fe400020f1424 */
        /* <DEDUP_REMOVED lines=22> */
.L_x_14189:
[----:B------:R-:W2:Y:S01]  /*b730*/  LDC.64 R8, c[0x0][0xc00] ;  /* 0x00030000ff087b82 */ /* 0x000ea20000000a00 */
[----:B------:R-:W-:Y:S01]  /*b740*/  ULDC.64 UR4, c[0x0][0xc08] ;  /* 0x0003020000047ab9 */ /* 0x000fe20000000a00 */
[----:B0-----:R-:W-:Y:S01]  /*b750*/  IMAD.MOV.U32 R17, RZ, RZ, RZ ;  /* 0x000000ffff117224 */ /* 0x001fe200078e00ff */
[----:B------:R-:W-:-:S04]  /*b760*/  ISETP.NE.U32.AND P1, PT, RZ, UR4, PT ;  /* 0x00000004ff007c0c */ /* 0x000fc8000bf25070 */
[----:B------:R-:W-:Y:S01]  /*b770*/  ISETP.NE.AND.EX P1, PT, RZ, UR5, PT, P1 ;  /* 0x00000005ff007c0c */ /* 0x000fe2000bf25310 */
[----:B------:R-:W0:Y:S01]  /*b780*/  LDC.64 R2, c[0x0][0xc00] ;  /* 0x00030000ff027b82 */ /* 0x000e220000000a00 */
[----:B--2---:R-:W-:-:S04]  /*b790*/  ISETP.NE.U32.AND P0, PT, R8, RZ, PT ;  /* 0x000000ff0800720c */ /* 0x004fc80003f05070 */
[----:B------:R-:W-:-:S07]  /*b7a0*/  ISETP.NE.AND.EX P0, PT, R9, RZ, PT, P0 ;  /* 0x000000ff0900720c */ /* 0x000fce0003f05300 */
[C---:B------:R-:W-:Y:S01]  /*b7b0*/  @P1 LEA R8, P2, R153.reuse, UR4, 0x2 ;  /* 0x0000000499081c11 */ /* 0x040fe2000f8410ff */
[----:B------:R-:W-:Y:S01]  /*b7c0*/  ULDC UR4, c[0x0][0xa88] ;  /* 0x0002a20000047ab9 */ /* 0x000fe20000000800 */
[C---:B0-----:R-:W-:Y:S02]  /*b7d0*/  IMAD.WIDE R2, R153.reuse, 0x4, R2 ;  /* 0x0000000499027825 */ /* 0x041fe400078e0202 */
[----:B------:R-:W-:Y:S02]  /*b7e0*/  @P1 LEA.HI.X R9, R153, UR5, R157, 0x2, P2 ;  /* 0x0000000599091c11 */ /* 0x000fe400090f149d */
[----:B------:R-:W-:Y:S01]  /*b7f0*/  IMAD.U32 R0, RZ, RZ, UR4 ;  /* 0x00000004ff007e24 */ /* 0x000fe2000f8e00ff */
[----:B------:R0:W5:Y:S05]  /*b800*/  @P0 LDG.E R17, desc[UR40][R2.64] ;  /* 0x0000002802110981 */ /* 0x00016a000c1e1900 */
[----:B------:R0:W5:Y:S01]  /*b810*/  @P1 LDG.E R0, desc[UR40][R8.64] ;  /* 0x0000002808001981 */ /* 0x000162000c1e1900 */
[----:B------:R-:W-:Y:S01]  /*b820*/  ISETP.NE.AND P2, PT, R155, RZ, PT ;  /* 0x000000ff9b00720c */ /* 0x000fe20003f45270 */
[----:B-1----:R-:W1:-:S12]  /*b830*/  S2R R4, SR_TID.X ;  /* 0x0000000000047919 */ /* 0x002e580000002100 */
[----:B------:R-:W2:Y:S01]  /*b840*/  @!P2 LDC R155, c[0x0][0xad4] ;  /* 0x0002b500ff9bab82 */ /* 0x000ea20000000800 */
[----:B-1----:R-:W-:Y:S01]  /*b850*/  VIADD R24, R4, 0xffffff80 ;  /* 0xffffff8004187836 */ /* 0x002fe20000000000 */
[----:B--2---:R-:W-:-:S04]  /*b860*/  ISETP.GT.AND P2, PT, R155, 0x1, PT ;  /* 0x000000019b00780c */ /* 0x004fc80003f44270 */
[----:B------:R-:W-:Y:S01]  /*b870*/  ISETP.GT.AND P3, PT, R24, 0xbf, PT ;  /* 0x000000bf1800780c */ /* 0x000fe20003f64270 */
[----:B0-----:R-:W-:-:S12]  /*b880*/  @P1 BRA `(.L_x_14195) ;  /* 0x0000000000101947 */ /* 0x001fd80003800000 */
[----:B------:R-:W-:Y:S05]  /*b890*/  @!P0 BRA `(.L_x_14195) ;  /* 0x00000000000c8947 */ /* 0x000fea0003800000 */
[----:B------:R-:W2:Y:S04]  /*b8a0*/  LDG.E R9, desc[UR40][R2.64] ;  /* 0x0000002802097981 */ /* 0x000ea8000c1e1900 */
[----:B-----5:R-:W2:Y:S02]  /*b8b0*/  LDG.E R0, desc[UR40][R2.64+0x4] ;  /* 0x0000042802007981 */ /* 0x020ea4000c1e1900 */
[----:B--2---:R-:W-:-:S07]  /*b8c0*/  IMAD.IADD R0, R0, 0x1, -R9 ;  /* 0x0000000100007824 */ /* 0x004fce00078e0a09 */
.L_x_14195:
[----:B------:R-:W-:Y:S01]  /*b8d0*/  BSSY B1, `(.L_x_14196) ;  /* 0x0000036000017945 */ /* 0x000fe20003800000 */
[----:B------:R-:W-:Y:S02]  /*b8e0*/  SEL R153, R153, RZ, !P0 ;  /* 0x000000ff99997207 */ /* 0x000fe40004000000 */
[----:B------:R-:W-:Y:S02]  /*b8f0*/  SEL R157, R157, RZ, !P0 ;  /* 0x000000ff9d9d7207 */ /* 0x000fe40004000000 */
[----:B-----5:R-:W-:Y:S01]  /*b900*/  SHF.R.S32.HI R20, RZ, 0x1f, R17 ;  /* 0x0000001fff147819 */ /* 0x020fe20000011411 */
[----:B------:R-:W-:Y:S06]  /*b910*/  @P3 BRA `(.L_x_14197) ;  /* 0x0000000000c43947 */ /* 0x000fec0003800000 */
[----:B------:R-:W0:Y:S01]  /*b920*/  LDC R31, c[0x0][0xbe8] ;  /* 0x0002fa00ff1f7b82 */ /* 0x000e220000000800 */
[----:B------:R-:W-:Y:S01]  /*b930*/  IADD3 R27, R16, -0x80, R4 ;  /* 0xffffff80101b7810 */ /* 0x000fe20007ffe004 */
[----:B0-----:R-:W-:-:S05]  /*b940*/  IMAD R2, R0, R31, RZ ;  /* 0x0000001f00027224 */ /* 0x001fca00078e02ff */
[----:B------:R-:W-:-:S13]  /*b950*/  ISETP.GE.AND P0, PT, R27, R2, PT ;  /* 0x000000021b00720c */ /* 0x000fda0003f06270 */
[----:B------:R-:W-:Y:S05]  /*b960*/  @P0 BRA `(.L_x_14197) ;  /* 0x0000000000b00947 */ /* 0x000fea0003800000 */
[----:B------:R-:W2:Y:S01]  /*b970*/  LDL.LU R26, [R1+0x1c] ;  /* 0x00001c00011a7983 */ /* 0x000ea20000300800 */
[----:B------:R-:W-:Y:S01]  /*b980*/  ISETP.NE.AND P1, PT, R31, 0x1, PT ;  /* 0x000000011f00780c */ /* 0x000fe20003f25270 */
[----:B------:R-:W-:Y:S01]  /*b990*/  IMAD.MOV.U32 R18, RZ, RZ, 0x9b8 ;  /* 0x000009b8ff127424 */ /* 0x000fe200078e00ff */
[----:B------:R-:W-:Y:S01]  /*b9a0*/  ISETP.GT.AND P0, PT, R155, 0x1, PT ;  /* 0x000000019b00780c */ /* 0x000fe20003f04270 */
[----:B------:R-:W0:Y:S01]  /*b9b0*/  LDC.64 R28, c[0x0][0xba8] ;  /* 0x0002ea00ff1c7b82 */ /* 0x000e220000000a00 */
[----:B------:R-:W-:Y:S02]  /*b9c0*/  IMAD.MOV.U32 R21, RZ, RZ, R27 ;  /* 0x000000ffff157224 */ /* 0x000fe400078e001b */
[----:B------:R-:W-:-:S05]  /*b9d0*/  SEL R18, R18, 0x978, P0 ;  /* 0x0000097812127807 */ /* 0x000fca0000000000 */
[----:B------:R-:W1:Y:S08]  /*b9e0*/  LDC.64 R8, c[0x0][R18+0x220] ;  /* 0x0000880012087b82 */ /* 0x000e700000000a00 */
[----:B------:R-:W3:Y:S08]  /*b9f0*/  @P1 LDC R4, c[0x0][0xbec] ;  /* 0x0002fb00ff041b82 */ /* 0x000ef00000000800 */
[----:B------:R-:W4:Y:S08]  /*ba00*/  LDC.64 R2, c[0x0][R18+0x218] ;  /* 0x0000860012027b82 */ /* 0x000f300000000a00 */
[----:B------:R-:W5:Y:S01]  /*ba10*/  @P1 LDC R25, c[0x0][0xbf0] ;  /* 0x0002fc00ff191b82 */ /* 0x000f620000000800 */
[----:B-1----:R-:W-:-:S02]  /*ba20*/  IMAD R9, R9, R153, RZ ;  /* 0x0000009909097224 */ /* 0x002fc400078e02ff */
[----:B------:R-:W-:-:S05]  /*ba30*/  IMAD.WIDE.U32 R14, R8, R153, RZ ;  /* 0x00000099080e7225 */ /* 0x000fca00078e00ff */
[----:B------:R-:W1:Y:S01]  /*ba40*/  LDC.64 R10, c[0x0][R18+0x228] ;  /* 0x00008a00120a7b82 */ /* 0x000e620000000a00 */
[----:B---3--:R-:W-:-:S07]  /*ba50*/  @P1 IMAD.HI.U32 R4, R27, R4, RZ ;  /* 0x000000041b041227 */ /* 0x008fce00078e00ff */
[----:B------:R-:W3:Y:S01]  /*ba60*/  LDC.64 R12, c[0x0][R18+0x210] ;  /* 0x00008400120c7b82 */ /* 0x000ee20000000a00 */
[-C--:B----4-:R-:W-:Y:S02]  /*ba70*/  IMAD R23, R3, R154.reuse, RZ ;  /* 0x0000009a03177224 */ /* 0x090fe400078e02ff */
[----:B------:R-:W-:-:S04]  /*ba80*/  IMAD.WIDE.U32 R2, R2, R154, RZ ;  /* 0x0000009a02027225 */ /* 0x000fc800078e00ff */
[----:B------:R-:W-:Y:S01]  /*ba90*/  IMAD.IADD R23, R3, 0x1, R23 ;  /* 0x0000000103177824 */ /* 0x000fe200078e0217 */
[----:B-----5:R-:W-:Y:S01]  /*baa0*/  @P1 SHF.R.U32.HI R21, RZ, R25, R4 ;  /* 0x00000019ff151219 */ /* 0x020fe20000011604 */
[----:B------:R-:W-:Y:S01]  /*bab0*/  IMAD R25, R8, R157, R9 ;  /* 0x0000009d08197224 */ /* 0x000fe200078e0209 */
[----:B0-----:R-:W0:Y:S01]  /*bac0*/  @!P0 LDC R28, c[0x0][0xb50] ;  /* 0x0002d400ff1c8b82 */ /* 0x001e220000000800 */
[----:B------:R-:W-:Y:S02]  /*bad0*/  IADD3 R4, P1, P3, R14, R2, R17 ;  /* 0x000000020e047210 */ /* 0x000fe40007b3e011 */
[----:B------:R-:W-:Y:S02]  /*bae0*/  IMAD.MOV R8, RZ, RZ, -R21 ;  /* 0x000000ffff087224 */ /* 0x000fe400078e0a15 */
[----:B------:R-:W-:-:S03]  /*baf0*/  IMAD.IADD R25, R15, 0x1, R25 ;  /* 0x000000010f197824 */ /* 0x000fc600078e0219 */
[----:B------:R-:W4:Y:S01]  /*bb00*/  @!P0 LDC R29, c[0x0][0xb54] ;  /* 0x0002d500ff1d8b82 */ /* 0x000f220000000800 */
[----:B--2---:R-:W-:-:S05]  /*bb10*/  SEL R9, R26, RZ, P0 ;  /* 0x000000ff1a097207 */ /* 0x004fca0000000000 */
[----:B-1----:R-:W-:-:S04]  /*bb20*/  IMAD.WIDE.U32 R2, R10, R9, RZ ;  /* 0x000000090a027225 */ /* 0x002fc800078e00ff */
[----:B------:R-:W-:Y:S02]  /*bb30*/  IMAD R11, R11, R9, RZ ;  /* 0x000000090b0b7224 */ /* 0x000fe400078e02ff */
[----:B------:R-:W-:Y:S01]  /*bb40*/  IMAD R9, R31, R8, R27 ;  /* 0x000000081f097224 */ /* 0x000fe200078e021b */
[----:B------:R-:W-:Y:S01]  /*bb50*/  IADD3.X R8, R25, R23, R20, P1, P3 ;  /* 0x0000001719087210 */ /* 0x000fe20000fe6414 */
[----:B------:R-:W-:Y:S01]  /*bb60*/  IMAD.IADD R11, R3, 0x1, R11 ;  /* 0x00000001030b7824 */ /* 0x000fe200078e020b */
[----:B------:R-:W-:Y:S01]  /*bb70*/  IADD3 R2, P0, P1, R21, R4, R2 ;  /* 0x0000000415027210 */ /* 0x000fe2000791e002 */
[----:B---3--:R-:W-:Y:S01]  /*bb80*/  IMAD R4, R13, R9, RZ ;  /* 0x000000090d047224 */ /* 0x008fe200078e02ff */
[----:B------:R-:W-:-:S04]  /*bb90*/  SHF.R.S32.HI R21, RZ, 0x1f, R21 ;  /* 0x0000001fff157819 */ /* 0x000fc80000011415 */
[----:B------:R-:W-:Y:S02]  /*bba0*/  IADD3.X R3, R21, R8, R11, P0, P1 ;  /* 0x0000000815037210 */ /* 0x000fe400007e240b */
[----:B------:R-:W-:Y:S01]  /*bbb0*/  SHF.R.S32.HI R11, RZ, 0x1f, R9 ;  /* 0x0000001fff0b7819 */ /* 0x000fe20000011409 */
[----:B------:R-:W-:-:S04]  /*bbc0*/  IMAD.WIDE.U32 R2, R12, R9, R2 ;  /* 0x000000090c027225 */ /* 0x000fc800078e0002 */
[----:B------:R-:W-:Y:S01]  /*bbd0*/  IMAD R11, R12, R11, R4 ;  /* 0x0000000b0c0b7224 */ /* 0x000fe200078e0204 */
[----:B0-----:R-:W-:-:S04]  /*bbe0*/  LEA R8, P0, R2, R28, 0x2 ;  /* 0x0000001c02087211 */ /* 0x001fc800078010ff */
[----:B------:R-:W-:-:S04]  /*bbf0*/  IADD3 R3, R3, R11, RZ ;  /* 0x0000000b03037210 */ /* 0x000fc80007ffe0ff */
[----:B----4-:R-:W-:Y:S01]  /*bc00*/  LEA.HI.X R9, R2, R29, R3, 0x2, P0 ;  /* 0x0000001d02097211 */ /* 0x010fe200000f1403 */
[----:B------:R-:W-:-:S05]  /*bc10*/  IMAD.MOV.U32 R3, RZ, RZ, -0x800000 ;  /* 0xff800000ff037424 */ /* 0x000fca00078e00ff */
[----:B------:R0:W-:Y:S02]  /*bc20*/  STG.E desc[UR40][R8.64], R3 ;  /* 0x0000000308007986 */ /* 0x0001e4000c101928 */
.L_x_14197:
[----:B------:R-:W-:Y:S05]  /*bc30*/  BSYNC B1 ;  /* 0x0000000000017941 */ /* 0x000fea0003800000 */
.L_x_14196:
[----:B------:R-:W-:Y:S05]  /*bc40*/  @P2 BRA `(.L_x_14192) ;  /* 0x0000000400302947 */ /* 0x000fea0003800000 */
[----:B------:R-:W1:Y:S01]  /*bc50*/  LDC R15, c[0x0][0xbe8] ;  /* 0x0002fa00ff0f7b82 */ /* 0x000e620000000800 */
[----:B------:R-:W-:Y:S01]  /*bc60*/  SHF.R.S32.HI R14, RZ, 0x1f, R24 ;  /* 0x0000001fff0e7819 */ /* 0x000fe20000011418 */
[----:B------:R-:W-:Y:S01]  /*bc70*/  ULDC.64 UR4, c[0x0][0xaa0] ;  /* 0x0002a80000047ab9 */ /* 0x000fe20000000a00 */
[----:B------:R-:W-:Y:S01]  /*bc80*/  ULDC.64 UR6, c[0x0][0xaf0] ;  /* 0x0002bc0000067ab9 */ /* 0x000fe20000000a00 */
[----:B------:R-:W-:Y:S01]  /*bc90*/  IMAD R2, R20, UR4, RZ ;  /* 0x0000000414027c24 */ /* 0x000fe2000f8e02ff */
[----:B------:R-:W-:Y:S01]  /*bca0*/  LEA.HI R14, R14, R24, RZ, 0x3 ;  /* 0x000000180e0e7211 */ /* 0x000fe200078f18ff */
[----:B0-----:R-:W-:Y:S02]  /*bcb0*/  IMAD R8, R157, UR6, RZ ;  /* 0x000000069d087c24 */ /* 0x001fe4000f8e02ff */
[C---:B------:R-:W-:Y:S01]  /*bcc0*/  IMAD R9, R17.reuse, UR5, R2 ;  /* 0x0000000511097c24 */ /* 0x040fe2000f8e0202 */
[----:B------:R-:W-:Y:S01]  /*bcd0*/  SHF.R.S32.HI R14, RZ, 0x3, R14 ;  /* 0x00000003ff0e7819 */ /* 0x000fe2000001140e */
[----:B------:R-:W-:Y:S01]  /*bce0*/  IMAD.WIDE.U32 R2, R17, UR4, RZ ;  /* 0x0000000411027c25 */ /* 0x000fe2000f8e00ff */
[----:B------:R-:W-:-:S03]  /*bcf0*/  ULDC.64 UR4, c[0x0][0xae8] ;  /* 0x0002ba0000047ab9 */ /* 0x000fc60000000a00 */
[----:B------:R-:W-:Y:S02]  /*bd00*/  IMAD R11, R156, 0x30, R14 ;  /* 0x000000309c0b7824 */ /* 0x000fe400078e020e */
[----:B------:R-:W-:Y:S02]  /*bd10*/  IMAD.IADD R3, R3, 0x1, R9 ;  /* 0x0000000103037824 */ /* 0x000fe400078e0209 */
[----:B------:R-:W-:Y:S02]  /*bd20*/  IMAD.IADD R10, R16, 0x1, R11 ;  /* 0x00000001100a7824 */ /* 0x000fe400078e020b */
[----:B------:R-:W-:Y:S01]  /*bd30*/  IMAD.WIDE.U32 R2, R154, UR4, R2 ;  /* 0x000000049a027c25 */ /* 0x000fe2000f8e0002 */
[----:B-1----:R-:W-:-:S03]  /*bd40*/  ISETP.NE.AND P0, PT, R15, 0x1, PT ;  /* 0x000000010f00780c */ /* 0x002fc60003f05270 */
[----:B------:R-:W-:Y:S02]  /*bd50*/  IMAD.MOV.U32 R9, RZ, RZ, R10 ;  /* 0x000000ffff097224 */ /* 0x000fe400078e000a */
[----:B------:R-:W-:Y:S01]  /*bd60*/  IMAD R3, R154, UR5, R3 ;  /* 0x000000059a037c24 */ /* 0x000fe2000f8e0203 */
[----:B------:R-:W-:Y:S01]  /*bd70*/  ULDC.64 UR4, c[0x0][0xae0] ;  /* 0x0002b80000047ab9 */ /* 0x000fe20000000a00 */
[----:B------:R-:W-:Y:S02]  /*bd80*/  IMAD.SHL.U32 R23, R156, 0x8, RZ ;  /* 0x000000089c177824 */ /* 0x000fe400078e00ff */
[----:B------:R-:W-:-:S04]  /*bd90*/  IMAD.WIDE.U32 R2, R153, UR6, R2 ;  /* 0x0000000699027c25 */ /* 0x000fc8000f8e0002 */
[----:B------:R-:W-:Y:S01]  /*bda0*/  IMAD.IADD R18, R14, 0x1, R16 ;  /* 0x000000010e127824 */ /* 0x000fe200078e0210 */
[----:B------:R-:W0:Y:S01]  /*bdb0*/  @P0 LDC R13, c[0x0][0xbec] ;  /* 0x0002fb00ff0d0b82 */ /* 0x000e220000000800 */
[----:B------:R-:W-:Y:S02]  /*bdc0*/  IMAD R17, R0, R15, RZ ;  /* 0x0000000f00117224 */ /* 0x000fe400078e02ff */
[----:B------:R-:W-:Y:S02]  /*bdd0*/  VIADD R0, R18, 0x30 ;  /* 0x0000003012007836 */ /* 0x000fe40000000000 */
[----:B------:R-:W-:-:S03]  /*bde0*/  IMAD.SHL.U32 R24, R156, 0x8, RZ ;  /* 0x000000089c187824 */ /* 0x000fc600078e00ff */
[----:B------:R-:W1:Y:S02]  /*bdf0*/  @P0 LDC R21, c[0x0][0xbf0] ;  /* 0x0002fc00ff150b82 */ /* 0x000e640000000800 */
[----:B------:R-:W-:Y:S01]  /*be00*/  SHF.R.S32.HI R24, RZ, 0x1f, R24 ;  /* 0x0000001fff187819 */ /* 0x000fe20000011418 */
[----:B0-----:R-:W-:-:S04]  /*be10*/  @P0 IMAD.HI.U32 R4, R10, R13, RZ ;  /* 0x0000000d0a040227 */ /* 0x001fc800078e00ff */
[----:B------:R-:W-:Y:S01]  /*be20*/  IMAD R13, R153, UR7, R8 ;  /* 0x00000007990d7c24 */ /* 0x000fe2000f8e0208 */
[----:B-1----:R-:W-:-:S03]  /*be30*/  @P0 SHF.R.U32.HI R9, RZ, R21, R4 ;  /* 0x00000015ff090219 */ /* 0x002fc60000011604 */
        /* <DEDUP_REMOVED lines=22> */
[C---:B------:R-:W-:Y:S02]  /*bfa0*/  VIADD R3, R18.reuse, 0x90 ;  /* 0x0000009012037836 */ /* 0x040fe40000000000 */
        /* <DEDUP_REMOVED lines=22> */
.L_x_14192:
[----:B------:R-:W-:Y:S05]  /*c110*/  BSYNC B0 ;  /* 0x0000000000007941 */ /* 0x000fea0003800000 */
.L_x_14188:
[----:B------:R-:W-:Y:S02]  /*c120*/  ULDC UR4, c[0x0][0xc3c] ;  /* 0x00030f0000047ab9 */ /* 0x000fe40000000800 */
[----:B------:R-:W-:-:S13]  /*c130*/  ISETP.GE.AND P0, PT, R7, UR4, PT ;  /* 0x0000000407007c0c */ /* 0x000fda000bf06270 */
[----:B------:R-:W-:Y:S05]  /*c140*/  @!P0 BRA `(.L_x_14198) ;  /* 0xffffff4c006c8947 */ /* 0x000fea000383ffff */
[----:B------:R-:W-:Y:S05]  /*c150*/  EXIT ;  /* 0x000000000000794d */ /* 0x000fea0003800000 */
.L_x_14151:
        /* <DEDUP_REMOVED lines=16> */
.L_x_14199:
[----:B0-----:R-:W0:Y:S01]  /*c260*/  S2R R0, SR_TID.X ;  /* 0x0000000000007919 */ /* 0x001e220000002100 */
[----:B------:R-:W-:Y:S01]  /*c270*/  ULDC UR4, c[0x0][0xc3c] ;  /* 0x00030f0000047ab9 */ /* 0x000fe20000000800 */
[----:B------:R-:W-:Y:S01]  /*c280*/  MOV R6, RZ ;  /* 0x000000ff00067202 */ /* 0x000fe20000000f00 */
        /* <DEDUP_REMOVED lines=41> */
.L_x_14203:
        /* <DEDUP_REMOVED lines=37> */
.L_x_14201:
        /* <DEDUP_REMOVED lines=13> */
.L_x_14204:
        /* <DEDUP_REMOVED lines=34> */
[----:B0-----:R-:W-:-:S05]  /*ca60*/  IMAD.MOV R8, RZ, RZ, -R3 ;  /* 0x000000ffff087224 */ /* 0x001fca00078e0a03 */
[----:B------:R-:W-:Y:S02]  /*ca70*/  MOV R2, R8 ;  /* 0x0000000800027202 */ /* 0x000fe40000000f00 */
        /* <DEDUP_REMOVED lines=25> */
.L_x_14205:
        /* <DEDUP_REMOVED lines=19> */
[-C--:B------:R-:W-:Y:S01]  /*cd40*/  @!P1 IADD3 R3, R3, -R10.reuse, RZ ;  /* 0x8000000a03039210 */ /* 0x080fe20007ffe0ff */
        /* <DEDUP_REMOVED lines=40> */
.L_x_14206:
[----:B------:R-:W-:-:S05]  /*cfd0*/  LOP3.LUT R2, RZ, R2, RZ, 0x33, !PT ;  /* 0x00000002ff027212 */ /* 0x000fca00078e33ff */
[----:B------:R-:W-:Y:S01]  /*cfe0*/  IMAD.IADD R25, R25, 0x1, R2 ;  /* 0x0000000119197824 */ /* 0x000fe200078e0202 */
[----:B------:R-:W-:Y:S06]  /*cff0*/  BRA `(.L_x_14207) ;  /* 0x00000000000c7947 */ /* 0x000fec0003800000 */
.L_x_14202:
[----:B------:R-:W-:Y:S01]  /*d000*/  MOV R25, RZ ;  /* 0x000000ff00197202 */ /* 0x000fe20000000f00 */
[----:B------:R-:W-:Y:S02]  /*d010*/  IMAD.U32 R24, RZ, RZ, UR6 ;  /* 0x00000006ff187e24 */ /* 0x000fe4000f8e00ff */
[----:B------:R-:W-:-:S07]  /*d020*/  IMAD.MOV.U32 R26, RZ, RZ, RZ ;  /* 0x000000ffff1a7224 */ /* 0x000fce00078e00ff */
.L_x_14207:
[----:B------:R-:W-:-:S13]  /*d030*/  ISETP.NE.AND P0, PT, R0, RZ, PT ;  /* 0x000000ff0000720c */ /* 0x000fda0003f05270 */
[----:B------:R-:W0:Y:S01]  /*d040*/  @!P0 S2R R3, SR_CgaCtaId ;  /* 0x0000000000038919 */ /* 0x000e220000008800 */
[----:B------:R-:W-:-:S04]  /*d050*/  @!P0 MOV R0, 0x400 ;  /* 0x0000040000008802 */ /* 0x000fc80000000f00 */
[----:B0-----:R-:W-:-:S05]  /*d060*/  @!P0 LEA R0, R3, R0, 0x18 ;  /* 0x0000000003008211 */ /* 0x001fca00078ec0ff */
[----:B------:R0:W-:Y:S01]  /*d070*/  @!P0 STS.128 [R0+0x168d0], R24 ;  /* 0x0168d01800008388 */ /* 0x0001e20000000c00 */
[----:B------:R-:W-:Y:S06]  /*d080*/  BAR.ARV 0x5, 0x200 ;  /* 0x0148000000007b1d */ /* 0x000fec0000002000 */
.L_x_14200:
        /* <DEDUP_REMOVED lines=17> */
[C---:B-1----:R-:W-:Y:S01]  /*d1a0*/  LOP3.LUT R4, R5.reuse, 0x7f, RZ, 0xc0, !PT ;  /* 0x0000007f05047812 */ /* 0x042fe200078ec0ff */
[----:B0-----:R-:W-:-:S04]  /*d1b0*/  IMAD.SHL.U32 R0, R5, 0x8, RZ ;  /* 0x0000000805007824 */ /* 0x001fc800078e00ff */
[----:B------:R-:W-:Y:S01]  /*d1c0*/  IMAD.SHL.U32 R3, R4, 0x8, RZ ;  /* 0x0000000804037824 */ /* 0x000fe200078e00ff */
[----:B------:R-:W-:Y:S02]  /*d1d0*/  LOP3.LUT R2, R0, 0x1f8, RZ, 0xc0, !PT ;  /* 0x000001f800027812 */ /* 0x000fe400078ec0ff */
[----:B------:R-:W-:Y:S02]  /*d1e0*/  SHF.R.U32.HI R4, RZ, 0x3, R4 ;  /* 0x00000003ff047819 */ /* 0x000fe40000011604 */
[----:B------:R-:W-:-:S04]  /*d1f0*/  LOP3.LUT R2, R2, 0x38, R5, 0x78, !PT ;  /* 0x0000003802027812 */ /* 0x000fc800078e7805 */
[----:B------:R-:W-:Y:S01]  /*d200*/  LOP3.LUT R2, R2, 0x200, R3, 0xf8, !PT ;  /* 0x0000020002027812 */ /* 0x000fe200078ef803 */
[----:B------:R-:W-:-:S04]  /*d210*/  IMAD.SHL.U32 R3, R5, 0x10, RZ ;  /* 0x0000001005037824 */ /* 0x000fc800078e00ff */
[----:B------:R-:W-:Y:S01]  /*d220*/  IMAD R0, R2, 0x2, R17 ;  /* 0x0000000202007824 */ /* 0x000fe200078e0211 */
[----:B------:R-:W-:-:S04]  /*d230*/  LOP3.LUT R3, R4, 0x70, R3, 0xf8, !PT ;  /* 0x0000007004037812 */ /* 0x000fc800078ef803 */
[----:B------:R3:W-:Y:S03]  /*d240*/  STL [R1+0x8], R0 ;  /* 0x0000080001007387 */ /* 0x0007e60000100800 */
.L_x_14300:
        /* <DEDUP_REMOVED lines=33> */
[----:B------:R-:W-:Y:S01]  /*d460*/  MOV R9, UR4 ;  /* 0x0000000400097c02 */ /* 0x000fe20008000f00 */
        /* <DEDUP_REMOVED lines=17> */
[----:B------:R-:W2:Y:S04]  /*d580*/  LDG.E R6, desc[UR40][R2.64] ;  /* 0x0000002802067981 */ /* 0x000ea8000c1e1900 */
[----:B0-----:R-:W2:Y:S02]  /*d590*/  LDG.E R9, desc[UR40][R2.64+0x4] ;  /* 0x0000042802097981 */ /* 0x001ea4000c1e1900 */
[----:B--2---:R-:W-:-:S05]  /*d5a0*/  IMAD.IADD R10, R9, 0x1, -R6 ;  /* 0x00000001090a7824 */ /* 0x004fca00078e0a06 */
[----:B------:R1:W-:Y:S02]  /*d5b0*/  STL [R1+0x20], R10 ;  /* 0x0000200a01007387 */ /* 0x0003e40000100800 */
.L_x_14209:
[----:B------:R-:W-:Y:S01]  /*d5c0*/  ULDC.64 UR4, c[0x0][0xa20] ;  /* 0x0002880000047ab9 */ /* 0x000fe20000000a00 */
[C---:B------:R-:W-:Y:S01]  /*d5d0*/  LOP3.LUT R6, R26.reuse, 0xff000000, RZ, 0xc0, !PT ;  /* 0xff0000001a067812 */ /* 0x040fe200078ec0ff */
[----:B------:R-:W-:Y:S01]  /*d5e0*/  IMAD.MOV.U32 R23, RZ, RZ, R11 ;  /* 0x000000ffff177224 */ /* 0x000fe200078e000b */
        /* <DEDUP_REMOVED lines=12> */
.L_x_14210:
[----:B------:R-:W-:Y:S05]  /*d6b0*/  @!P0 BRA `(.L_x_14211) ;  /* 0x00000000000c8947 */ /* 0x000fea0003800000 */
[----:B------:R-:W2:Y:S04]  /*d6c0*/  LDG.E R7, desc[UR40][R4.64] ;  /* 0x0000002804077981 */ /* 0x000ea8000c1e1900 */
[----:B------:R-:W2:Y:S02]  /*d6d0*/  LDG.E R2, desc[UR40][R4.64+0x4] ;  /* 0x0000042804027981 */ /* 0x000ea4000c1e1900 */
[----:B--2---:R-:W-:-:S07]  /*d6e0*/  IMAD.IADD R7, R2, 0x1, -R7 ;  /* 0x0000000102077824 */ /* 0x004fce00078e0a07 */
.L_x_14211:
[----:B-----5:R-:W-:Y:S01]  /*d6f0*/  IMAD.IADD R7, R7, 0x1, -R0 ;  /* 0x0000000107077824 */ /* 0x020fe200078e0a00 */
[----:B0-----:R-:W-:Y:S01]  /*d700*/  LOP3.LUT R9, R6, 0xff, RZ, 0xc0, !PT ;  /* 0x000000ff06097812 */ /* 0x001fe200078ec0ff */
[----:B------:R-:W0:Y:S01]  /*d710*/  LDC R0, c[0x0][0x448] ;  /* 0x00011200ff007b82 */ /* 0x000e220000000800 */
[----:B--2---:R-:W-:Y:S01]  /*d720*/  IMAD R2, R25, 0xc0, RZ ;  /* 0x000000c019027824 */ /* 0x004fe200078e02ff */
[----:B------:R-:W-:Y:S01]  /*d730*/  BSSY B0, `(.L_x_14212) ;  /* 0x0000036000007945 */ /* 0x000fe20003800000 */
[----:B------:R-:W-:Y:S02]  /*d740*/  IMAD.MOV.U32 R4, RZ, RZ, RZ ;  /* 0x000000ffff047224 */ /* 0x000fe400078e00ff */
[----:B------:R-:W-:Y:S01]  /*d750*/  VIADD R2, R2, 0xbf ;  /* 0x000000bf02027836 */ /* 0x000fe20000000000 */
[----:B0-----:R-:W-:-:S13]  /*d760*/  ISETP.NE.AND P0, PT, R0, 0x1, PT ;  /* 0x000000010000780c */ /* 0x001fda0003f05270 */
[----:B------:R-:W0:Y:S08]  /*d770*/  @P0 LDC R3, c[0x0][0x44c] ;  /* 0x00011300ff030b82 */ /* 0x000e300000000800 */
[----:B------:R-:W2:Y:S01]  /*d780*/  @P0 LDC R0, c[0x0][0x450] ;  /* 0x00011400ff000b82 */ /* 0x000ea20000000800 */
[----:B0-----:R-:W-:-:S05]  /*d790*/  @P0 IMAD.HI.U32 R3, R2, R3, RZ ;  /* 0x0000000302030227 */ /* 0x001fca00078e00ff */
[----:B--2---:R-:W-:Y:S02]  /*d7a0*/  @P0 SHF.R.U32.HI R2, RZ, R0, R3 ;  /* 0x00000000ff020219 */ /* 0x004fe40000011603 */
        /* <DEDUP_REMOVED lines=9> */
[----:B------:R-:W-:Y:S01]  /*d840*/  VIMNMX R8, R7, R0, PT ;  /* 0x0000000007087248 */ /* 0x000fe20003fe0100 */
[----:B------:R-:W-:Y:S01]  /*d850*/  IMAD.MOV.U32 R7, RZ, RZ, R4 ;  /* 0x000000ffff077224 */ /* 0x000fe200078e0004 */
[----:B------:R-:W-:Y:S02]  /*d860*/  SHF.R.U32.HI R0, RZ, 0x10, R6 ;  /* 0x00000010ff007819 */ /* 0x000fe40000011606 */
[----:B------:R-:W-:Y:S01]  /*d870*/  ISETP.GE.AND P1, PT, R8, 0x1, PT ;  /* 0x000000010800780c */ /* 0x000fe20003f26270 */
[----:B------:R0:W-:Y:S01]  /*d880*/  STL [R1+0x14], R8 ;  /* 0x0000140801007387 */ /* 0x0001e20000100800 */
[----:B------:R-:W-:-:S03]  /*d890*/  ISETP.NE.AND P0, PT, R0, RZ, PT ;  /* 0x000000ff0000720c */ /* 0x000fc60003f05270 */
[----:B------:R0:W-:Y:S04]  /*d8a0*/  STL [R1+0x1c], R4 ;  /* 0x00001c0401007387 */ /* 0x0001e80000100800 */
[----:B------:R0:W-:Y:S06]  /*d8b0*/  STL [R1+0x38], R9 ;  /* 0x0000380901007387 */ /* 0x0001ec0000100800 */
[----:B------:R-:W2:Y:S01]  /*d8c0*/  @!P0 LDC R0, c[0x0][0x9f0] ;  /* 0x00027c00ff008b82 */ /* 0x000ea20000000800 */
[----:B------:R-:W-:Y:S05]  /*d8d0*/  @!P1 BRA `(.L_x_14213) ;  /* 0x00000000006c9947 */ /* 0x000fea0003800000 */
[-C--:B0-2---:R-:W-:Y:S02]  /*d8e0*/  IABS R4, R0.reuse ;  /* 0x0000000000047213 */ /* 0x085fe40000000000 */
[----:B------:R-:W-:Y:S02]  /*d8f0*/  IABS R6, R0 ;  /* 0x0000000000067213 */ /* 0x000fe40000000000 */
[----:B------:R-:W0:Y:S02]  /*d900*/  I2F.RP R2, R4 ;  /* 0x0000000400027306 */ /* 0x000e240000209400 */
[----:B------:R-:W-:-:S06]  /*d910*/  IADD3 R6, RZ, -R6, RZ ;  /* 0x80000006ff067210 */ /* 0x000fcc0007ffe0ff */
        /* <DEDUP_REMOVED lines=23> */
.L_x_14213:
[----:B------:R-:W-:Y:S05]  /*da90*/  BSYNC B0 ;  /* 0x0000000000007941 */ /* 0x000fea0003800000 */
.L_x_14212:
[----:B--2---:R-:W-:Y:S01]  /*daa0*/  IMAD.MOV.U32 R0, RZ, RZ, R7 ;  /* 0x000000ffff007224 */ /* 0x004fe200078e0007 */
[----:B------:R-:W-:Y:S03]  /*dab0*/  BSSY B7, `(.L_x_14214) ;  /* 0x0000358000077945 */ /* 0x000fe60003800000 */
[----:B------:R-:W-:-:S05]  /*dac0*/  IMAD R2, R9, R0, RZ ;  /* 0x0000000009027224 */ /* 0x000fca00078e02ff */
[----:B------:R-:W-:Y:S01]  /*dad0*/  VIADDMNMX R0, R2, R0, R8, PT ;  /* 0x0000000002007246 */ /* 0x000fe20003800108 */
[----:B------:R2:W-:Y:S03]  /*dae0*/  STL [R1+0x4], R2 ;  /* 0x0000040201007387 */ /* 0x0005e60000100800 */
[----:B------:R-:W-:Y:S01]  /*daf0*/  ISETP.GT.AND P0, PT, R0, R2, PT ;  /* 0x000000020000720c */ /* 0x000fe20003f04270 */
[----:B------:R2:W-:-:S12]  /*db00*/  STL [R1+0x18], R0 ;  /* 0x0000180001007387 */ /* 0x0005d80000100800 */
[----:B------:R-:W-:Y:S05]  /*db10*/  @P0 BRA `(.L_x_14215) ;  /* 0x0000000000440947 */ /* 0x000fea0003800000 */
[----:B--2---:R-:W2:Y:S02]  /*db20*/  S2R R0, SR_TID.X ;  /* 0x0000000000007919 */ /* 0x004ea40000002100 */
[----:B--2---:R-:W-:-:S04]  /*db30*/  LOP3.LUT R0, R0, 0x7f, RZ, 0xc0, !PT ;  /* 0x0000007f00007812 */ /* 0x004fc800078ec0ff */
[----:B------:R-:W-:-:S13]  /*db40*/  ISETP.NE.AND P0, PT, R0, RZ, PT ;  /* 0x000000ff0000720c */ /* 0x000fda0003f05270 */
[----:B------:R-:W-:Y:S05]  /*db50*/  @P0 BRA `(.L_x_14216) ;  /* 0x0000003400340947 */ /* 0x000fea0003800000 */
[----:B------:R-:W2:Y:S01]  /*db60*/  S2R R5, SR_LANEID ;  /* 0x0000000000057919 */ /* 0x000ea20000000000 */
[----:B------:R-:W-:Y:S01]  /*db70*/  VOTEU.ANY UR4, UPT, PT ;  /* 0x0000000000047886 */ /* 0x000fe200038e0100 */
[----:B------:R-:W4:Y:S01]  /*db80*/  LDC.64 R2, c[0x0][0xc60] ;  /* 0x00031800ff027b82 */ /* 0x000f220000000a00 */
[----:B------:R-:W2:Y:S02]  /*db90*/  FLO.U32 R0, UR4 ;  /* 0x0000000400007d00 */ /* 0x000ea400080e0000 */
[----:B--2---:R-:W-:-:S06]  /*dba0*/  ISETP.EQ.U32.AND P0, PT, R0, R5, PT ;  /* 0x000000050000720c */ /* 0x004fcc0003f02070 */
[----:B------:R-:W4:Y:S07]  /*dbb0*/  POPC R5, UR4 ;  /* 0x0000000400057d09 */ /* 0x000f2e0008000000 */
[----:B----4-:R-:W2:Y:S01]  /*dbc0*/  @P0 ATOMG.E.ADD.STRONG.GPU PT, R3, desc[UR40][R2.64], R5 ;  /* 0x00000005020309a8 */ /* 0x010ea200081ee1e8 */
[----:B0-----:R-:W0:Y:S02]  /*dbd0*/  S2R R4, SR_LTMASK ;  /* 0x0000000000047919 */ /* 0x001e240000003900 */
[----:B0-----:R-:W-:-:S04]  /*dbe0*/  LOP3.LUT R4, R4, UR4, RZ, 0xc0, !PT ;  /* 0x0000000404047c12 */ /* 0x001fc8000f8ec0ff */
[----:B---3--:R-:W0:Y:S01]  /*dbf0*/  POPC R7, R4 ;  /* 0x0000000400077309 */ /* 0x008e220000000000 */
[----:B--2---:R-:W0:Y:S02]  /*dc00*/  SHFL.IDX PT, R0, R3, R0, 0x1f ;  /* 0x00001f0003007589 */ /* 0x004e2400000e0000 */
[----:B0-----:R-:W-:Y:S01]  /*dc10*/  IADD3 R24, R0, UR36, R7 ;  /* 0x0000002400187c10 */ /* 0x001fe2000fffe007 */
[----:B------:R-:W-:Y:S06]  /*dc20*/  BRA `(.L_x_14216) ;  /* 0x0000003400007947 */ /* 0x000fec0003800000 */
.L_x_14215:
[----:B--2---:R-:W-:Y:S01]  /*dc30*/  VIADD R0, R17, 0xe400 ;  /* 0x0000e40011007836 */ /* 0x004fe20000000000 */
[----:B------:R-:W-:Y:S04]  /*dc40*/  BSSY B6, `(.L_x_14217) ;  /* 0x0000013000067945 */ /* 0x000fe80003800000 */
[----:B------:R-:W-:-:S13]  /*dc50*/  LOP3.LUT P0, RZ, R0, 0x3ff, RZ, 0xc0, !PT ;  /* 0x000003ff00ff7812 */ /* 0x000fda000780c0ff */
[----:B------:R-:W-:Y:S05]  /*dc60*/  @!P0 BRA `(.L_x_14218) ;  /* 0x0000000000408947 */ /* 0x000fea0003800000 */
[----:B------:R-:W-:Y:S01]  /*dc70*/  MOV R2, 0x0 ;  /* 0x0000000000027802 */ /* 0x000fe20000000f00 */
[----:B------:R-:W-:Y:S01]  /*dc80*/  ULDC.64 UR6, c[0x4][0x1b8] ;  /* 0x01006e0000067ab9 */ /* 0x000fe20000000a00 */
[----:B------:R-:W-:Y:S01]  /*dc90*/  ULDC.64 UR8, c[0x4][0x1c0] ;  /* 0x0100700000087ab9 */ /* 0x000fe20000000a00 */
[----:B------:R-:W-:Y:S01]  /*dca0*/  ULDC.64 UR4, c[0x4][0x8] ;  /* 0x0100020000047ab9 */ /* 0x000fe20000000a00 */
[----:B0-----:R-:W-:Y:S01]  /*dcb0*/  IMAD.U32 R4, RZ, RZ, UR6 ;  /* 0x00000006ff047e24 */ /* 0x001fe2000f8e00ff */
[----:B------:R-:W-:Y:S01]  /*dcc0*/  MOV R13, RZ ;  /* 0x000000ff000d7202 */ /* 0x000fe20000000f00 */
[----:B------:R-:W0:Y:S01]  /*dcd0*/  LDC.64 R2, c[0x4][R2] ;  /* 0x0100000002027b82 */ /* 0x000e220000000a00 */
[----:B------:R-:W-:Y:S02]  /*dce0*/  IMAD.U32 R5, RZ, RZ, UR7 ;  /* 0x00000007ff057e24 */ /* 0x000fe4000f8e00ff */
[----:B------:R-:W-:Y:S02]  /*dcf0*/  IMAD.U32 R6, RZ, RZ, UR8 ;  /* 0x00000008ff067e24 */ /* 0x000fe4000f8e00ff */
[----:B---3--:R-:W-:-:S02]  /*dd00*/  IMAD.U32 R7, RZ, RZ, UR9 ;  /* 0x00000009ff077e24 */ /* 0x008fc4000f8e00ff */
[----:B-1----:R-:W-:Y:S02]  /*dd10*/  IMAD.U32 R10, RZ, RZ, UR4 ;  /* 0x00000004ff0a7e24 */ /* 0x002fe4000f8e00ff */
[----:B------:R-:W-:Y:S02]  /*dd20*/  IMAD.U32 R11, RZ, RZ, UR5 ;  /* 0x00000005ff0b7e24 */ /* 0x000fe4000f8e00ff */
[----:B------:R-:W-:Y:S02]  /*dd30*/  IMAD.MOV.U32 R8, RZ, RZ, 0x70 ;  /* 0x00000070ff087424 */ /* 0x000fe400078e00ff */
[----:B------:R-:W-:-:S07]  /*dd40*/  IMAD.MOV.U32 R12, RZ, RZ, 0x1 ;  /* 0x00000001ff0c7424 */ /* 0x000fce00078e00ff */
[----:B------:R-:W-:-:S07]  /*dd50*/  LEPC R20, `(.L_x_14218) ;  /* 0x000000001014794e */ /* 0x000fce0000000000 */
[----:B0-----:R-:W-:Y:S05]  /*dd60*/  CALL.ABS.NOINC R2 ;  /* 0x0000000002007343 */ /* 0x001fea0003c00000 */
.L_x_14218:
[----:B------:R-:W-:Y:S05]  /*dd70*/  BSYNC B6 ;  /* 0x0000000000067941 */ /* 0x000fea0003800000 */
.L_x_14217:
        /* <DEDUP_REMOVED lines=12> */
[----:B---3--:R-:W-:-:S02]  /*de40*/  IMAD.U32 R7, RZ, RZ, UR9 ;  /* 0x00000009ff077e24 */ /* 0x008fc4000f8e00ff */
[----:B-1----:R-:W-:Y:S02]  /*de50*/  IMAD.U32 R10, RZ, RZ, UR4 ;  /* 0x00000004ff0a7e24 */ /* 0x002fe4000f8e00ff */
[----:B------:R-:W-:Y:S02]  /*de60*/  IMAD.U32 R11, RZ, RZ, UR5 ;  /* 0x00000005ff0b7e24 */ /* 0x000fe4000f8e00ff */
[----:B------:R-:W-:Y:S02]  /*de70*/  IMAD.MOV.U32 R8, RZ, RZ, 0x70 ;  /* 0x00000070ff087424 */ /* 0x000fe400078e00ff */
[----:B------:R-:W-:Y:S02]  /*de80*/  IMAD.MOV.U32 R12, RZ, RZ, 0x1 ;  /* 0x00000001ff0c7424 */ /* 0x000fe400078e00ff */
[----:B--2---:R-:W-:-:S07]  /*de90*/  IMAD.MOV.U32 R13, RZ, RZ, RZ ;  /* 0x000000ffff0d7224 */ /* 0x004fce00078e00ff */
[----:B------:R-:W-:-:S07]  /*dea0*/  LEPC R20, `(.L_x_14221) ;  /* 0x000000001014794e */ /* 0x000fce0000000000 */
[----:B----4-:R-:W-:Y:S05]  /*deb0*/  CALL.ABS.NOINC R2 ;  /* 0x0000000002007343 */ /* 0x010fea0003c00000 */
.L_x_14221:
        /* <DEDUP_REMOVED lines=15> */
.L_x_14220:
[----:B------:R-:W-:Y:S05]  /*dfb0*/  BSYNC B6 ;  /* 0x0000000000067941 */ /* 0x000fea0003800000 */
.L_x_14219:
[----:B------:R-:W-:Y:S01]  /*dfc0*/  ULDC.64 UR4, c[0x0][0x9f8] ;  /* 0x00027e0000047ab9 */ /* 0x000fe20000000a00 */
[----:B------:R-:W2:Y:S01]  /*dfd0*/  LDL R20, [R1+0x18] ;  /* 0x0000180001147983 */ /* 0x000ea20000100800 */
        /* <DEDUP_REMOVED lines=10> */
[----:B--2---:R-:W-:Y:S01]  /*e080*/  VIADD R22, R20, 0xffffffff ;  /* 0xffffffff14167836 */ /* 0x004fe20000000000 */
[----:B-----5:R-:W-:Y:S02]  /*e090*/  SHF.R.S32.HI R29, RZ, 0x1f, R23 ;  /* 0x0000001fff1d7819 */ /* 0x020fe40000011417 */
[----:B------:R-:W-:Y:S01]  /*e0a0*/  SEL R19, R23, RZ, !P0 ;  /* 0x000000ff17137207 */ /* 0x000fe20004000000 */
[----:B------:R-:W-:Y:S08]  /*e0b0*/  BRA.DIV UR4, `(.L_x_14222) ;  /* 0x0000004604807947 */ /* 0x000ff0000b800000 */
[----:B------:R-:W2:Y:S02]  /*e0c0*/  S2R R0, SR_TID.X ;  /* 0x0000000000007919 */ /* 0x000ea40000002100 */
[----:B--2---:R-:W-:-:S04]  /*e0d0*/  SHF.R.U32.HI R0, RZ, 0x5, R0 ;  /* 0x00000005ff007819 */ /* 0x004fc80000011600 */
[----:B------:R-:W-:-:S05]  /*e0e0*/  LOP3.LUT R0, R0, 0x3, RZ, 0xc0, !PT ;  /* 0x0000000300007812 */ /* 0x000fca00078ec0ff */
[----:B------:R2:W4:Y:S02]  /*e0f0*/  SHFL.IDX PT, R14, R0, RZ, 0x1f ;  /* 0x00001fff000e7589 */ /* 0x00052400000e0000 */
.L_x_14316:
[----:B------:R-:W-:Y:S02]  /*e100*/  PLOP3.LUT P1, PT, PT, PT, PT, 0x8, 0x0 ;  /* 0x000000000000781c */ /* 0x000fe40003f2e170 */
[----:B----4-:R-:W-:Y:S02]  /*e110*/  ISETP.NE.AND P0, PT, R14, RZ, PT ;  /* 0x000000ff0e00720c */ /* 0x010fe40003f05270 */
[----:B--2---:R-:W-:-:S05]  /*e120*/  P2R R0, PR, RZ, 0x2 ;  /* 0x00000002ff007803 */ /* 0x004fca0000000000 */
[----:B------:R2:W-:Y:S06]  /*e130*/  STL [R1], R0 ;  /* 0x0000000001007387 */ /* 0x0005ec0000100800 */
[----:B------:R-:W-:Y:S05]  /*e140*/  @P0 BRA `(.L_x_14223) ;  /* 0x0000000000ec0947 */ /* 0x000fea0003800000 */
[----:B------:R-:W-:-:S03]  /*e150*/  UMOV UR4, 0xffffffff ;  /* 0xffffffff00047882 */ /* 0x000fc60000000000 */
[----:B------:R-:W-:Y:S05]  /*e160*/  BRA.DIV UR4, `(.L_x_14224) ;  /* 0x0000004604887947 */ /* 0x000fea000b800000 */
[----:B------:R-:W-:-:S13]  /*e170*/  ELECT P6, URZ, PT ;  /* 0x00000000003f782f */ /* 0x000fda00038c0000 */
.L_x_14319:
[----:B------:R-:W-:Y:S05]  /*e180*/  @!P6 BRA `(.L_x_14223) ;  /* 0x0000000000dce947 */ /* 0x000fea0003800000 */
[----:B------:R-:W-:-:S04]  /*e190*/  ISETP.NE.U32.AND P0, PT, R2, RZ, PT ;  /* 0x000000ff0200720c */ /* 0x000fc80003f05070 */
[----:B------:R-:W-:-:S13]  /*e1a0*/  ISETP.NE.AND.EX P0, PT, R3, RZ, PT, P0 ;  /* 0x000000ff0300720c */ /* 0x000fda0003f05300 */
[----:B------:R-:W-:Y:S05]  /*e1b0*/  @!P0 BRA `(.L_x_14225) ;  /* 0x0000000000448947 */ /* 0x000fea0003800000 */
[----:B------:R-:W4:Y:S01]  /*e1c0*/  LDC R6, c[0x0][0x43c] ;  /* 0x00010f00ff067b82 */ /* 0x000f220000000800 */
[----:B------:R-:W-:Y:S01]  /*e1d0*/  ULDC.64 UR4, c[0x0][0x428] ;  /* 0x00010a0000047ab9 */ /* 0x000fe20000000a00 */
[----:B----4-:R-:W-:-:S13]  /*e1e0*/  ISETP.NE.AND P0, PT, R6, 0x1, PT ;  /* 0x000000010600780c */ /* 0x010fda0003f05270 */
        /* <DEDUP_REMOVED lines=14> */
.L_x_14225:
[----:B--2---:R-:W-:Y:S01]  /*e2d0*/  IMAD R0, R18, 0x8, R17 ;  /* 0x0000000812007824 */ /* 0x004fe200078e0211 */
[----:B----4-:R-:W-:-:S04]  /*e2e0*/  SHF.L.U32 R2, R28, 0x1f, RZ ;  /* 0x0000001f1c027819 */ /* 0x010fc800000006ff */
[----:B------:R-:W2:Y:S02]  /*e2f0*/  SYNCS.PHASECHK.TRANS64.TRYWAIT P0, [R0+URZ+0x16840], R2 ;  /* 0x01684002000075a7 */ /* 0x000ea4000800017f */
[----:B--2---:R-:W-:Y:S05]  /*e300*/  @!P0 BRA `(.L_x_14226) ;  /* 0x0000004400408947 */ /* 0x004fea0003800000 */
.L_x_14320:
[----:B------:R-:W4:Y:S02]  /*e310*/  S2R R3, SR_TID.X ;  /* 0x0000000000037919 */ /* 0x000f240000002100 */
[----:B----4-:R-:W-:-:S04]  /*e320*/  LOP3.LUT R3, R3, 0x7f, RZ, 0xc0, !PT ;  /* 0x0000007f03037812 */ /* 0x010fc800078ec0ff */
[----:B------:R-:W-:-:S13]  /*e330*/  ISETP.NE.AND P0, PT, R3, RZ, PT ;  /* 0x000000ff0300720c */ /* 0x000fda0003f05270 */
[----:B------:R-:W-:Y:S05]  /*e340*/  @P0 BRA `(.L_x_14227) ;  /* 0x00000000001c0947 */ /* 0x000fea0003800000 */
[----:B------:R-:W4:Y:S01]  /*e350*/  S2R R3, SR_TID.X ;  /* 0x0000000000037919 */ /* 0x000f220000002100 */
[----:B--2---:R-:W-:-:S04]  /*e360*/  IMAD.MOV.U32 R2, RZ, RZ, 0x4000 ;  /* 0x00004000ff027424 */ /* 0x004fc800078e00ff */
[----:B------:R2:W-:Y:S01]  /*e370*/  SYNCS.ARRIVE.TRANS64 RZ, [R0+URZ+0x16830], R2 ;  /* 0x0168300200ff79a7 */ /* 0x0005e2000800003f */
[----:B----4-:R-:W-:-:S04]  /*e380*/  LOP3.LUT R3, R3, 0x1f, RZ, 0xc0, !PT ;  /* 0x0000001f03037812 */ /* 0x010fc800078ec0ff */
[----:B------:R-:W-:-:S13]  /*e390*/  ISETP.NE.AND P0, PT, R3, RZ, PT ;  /* 0x000000ff0300720c */ /* 0x000fda0003f05270 */
[----:B--2---:R-:W-:Y:S05]  /*e3a0*/  @!P0 BRA `(.L_x_14227) ;  /* 0x0000000000048947 */ /* 0x004fea0003800000 */
[----:B------:R-:W-:Y:S01]  /*e3b0*/  BPT.TRAP 0x1 ;  /* 0x000000040000795c */ /* 0x000fe20000300000 */
.L_x_14227:
        /* <DEDUP_REMOVED lines=14> */
[----:B------:R-:W-:Y:S02]  /*e4a0*/  ULEA UR11, UR11, UR4, 0x7 ;  /* 0x000000040b0b7291 */ /* 0x000fe4000f8e383f */
[----:B------:R-:W-:Y:S01]  /*e4b0*/  UIADD3 UR8, UR8, 0xe400, URZ ;  /* 0x0000e40008087890 */ /* 0x000fe2000fffe03f */
[----:B------:R-:W-:Y:S01]  /*e4c0*/  UMOV UR4, 0x0 ;  /* 0x0000000000047882 */ /* 0x000fe20000000000 */
[----:B------:R4:W-:Y:S07]  /*e4d0*/  STL [R1], R0 ;  /* 0x0000000001007387 */ /* 0x0009ee0000100800 */
[----:B------:R4:W-:Y:S01]  /*e4e0*/  UTMALDG.4D [UR8], [UR6], desc[UR4] ;  /* 0x00000408060075b4 */ /* 0x0009e20008019000 */
[----:B------:R-:W-:-:S02]  /*e4f0*/  NOP ;  /* 0x0000000000007918 */ /* 0x000fc40000000000 */
.L_x_14223:
[----:B0-----:R-:W5:Y:S04]  /*e500*/  LDL.LU R4, [R1+0x10] ;  /* 0x0000100001047983 */ /* 0x001f680000300800 */
[----:B------:R-:W3:Y:S04]  /*e510*/  LDL.LU R6, [R1+0xc] ;  /* 0x00000c0001067983 */ /* 0x000ee80000300800 */
[----:B------:R-:W3:Y:S01]  /*e520*/  LDL.LU R3, [R1+0x24] ;  /* 0x0000240001037983 */ /* 0x000ee20000300800 */
[----:B------:R-:W-:Y:S05]  /*e530*/  WARPSYNC.ALL ;  /* 0x0000000000007948 */ /* 0x000fea0003800000 */
[----:B----4-:R-:W-:Y:S01]  /*e540*/  ULDC.64 UR6, c[0x0][0xa00] ;  /* 0x0002800000067ab9 */ /* 0x010fe20000000a00 */
[----:B------:R-:W-:Y:S01]  /*e550*/  ULDC.64 UR4, c[0x0][0x298] ;  /* 0x0000a60000047ab9 */ /* 0x000fe20000000a00 */
[----:B--2---:R-:W-:Y:S01]  /*e560*/  VIADD R0, R17, 0x8400 ;  /* 0x0000840011007836 */ /* 0x004fe20000000000 */
[----:B------:R-:W-:Y:S01]  /*e570*/  BAR.SYNC.DEFER_BLOCKING 0x8, 0x200 ;  /* 0x0208000000007b1d */ /* 0x000fe20000010000 */
[----:B------:R-:W-:-:S03]  /*e580*/  ISETP.NE.U32.AND P0, PT, RZ, UR6, PT ;  /* 0x00000006ff007c0c */ /* 0x000fc6000bf05070 */
[----:B------:R-:W-:Y:S02]  /*e590*/  LOP3.LUT P1, RZ, R0, 0x3ff, RZ, 0xc0, !PT ;  /* 0x000003ff00ff7812 */ /* 0x000fe4000782c0ff */
[----:B------:R-:W-:Y:S01]  /*e5a0*/  ISETP.NE.AND.EX P0, PT, RZ, UR7, PT, P0 ;  /* 0x00000007ff007c0c */ /* 0x000fe2000bf05300 */
[----:B------:R-:W-:Y:S01]  /*e5b0*/  BSSY B6, `(.L_x_14228) ;  /* 0x000001d000067945 */ /* 0x000fe20003800000 */
[----:B-----5:R-:W-:Y:S02]  /*e5c0*/  SHF.R.S32.HI R2, RZ, 0x1f, R4 ;  /* 0x0000001fff027819 */ /* 0x020fe40000011404 */
[----:B---3--:R-:W-:-:S03]  /*e5d0*/  SEL R6, R6, RZ, !P0 ;  /* 0x000000ff06067207 */ /* 0x008fc60004000000 */
[----:B------:R-:W-:-:S04]  /*e5e0*/  IMAD R2, R2, UR4, RZ ;  /* 0x0000000402027c24 */ /* 0x000fc8000f8e02ff */
[C---:B------:R-:W-:Y:S01]  /*e5f0*/  IMAD R0, R4.reuse, UR5, R2 ;  /* 0x0000000504007c24 */ /* 0x040fe2000f8e0202 */
[----:B------:R-:W-:Y:S01]  /*e600*/  SEL R2, R3, RZ, !P0 ;  /* 0x000000ff03027207 */ /* 0x000fe20004000000 */
        /* <DEDUP_REMOVED lines=16> */
[----:B-1----:R-:W-:-:S02]  /*e710*/  IMAD.U32 R10, RZ, RZ, UR4 ;  /* 0x00000004ff0a7e24 */ /* 0x002fc4000f8e00ff */
[----:B------:R-:W-:Y:S02]  /*e720*/  IMAD.U32 R11, RZ, RZ, UR5 ;  /* 0x00000005ff0b7e24 */ /* 0x000fe4000f8e00ff */
[----:B------:R-:W-:Y:S02]  /*e730*/  IMAD.MOV.U32 R8, RZ, RZ, 0x70 ;  /* 0x00000070ff087424 */ /* 0x000fe400078e00ff */
[----:B------:R-:W-:Y:S02]  /*e740*/  IMAD.MOV.U32 R12, RZ, RZ, 0x1 ;  /* 0x00000001ff0c7424 */ /* 0x000fe400078e00ff */
[----:B------:R-:W-:-:S07]  /*e750*/  IMAD.MOV.U32 R13, RZ, RZ, RZ ;  /* 0x000000ffff0d7224 */ /* 0x000fce00078e00ff */
[----:B------:R-:W-:-:S07]  /*e760*/  LEPC R20, `(.L_x_14229) ;  /* 0x000000001014794e */ /* 0x000fce0000000000 */
[----:B0-----:R-:W-:Y:S05]  /*e770*/  CALL.ABS.NOINC R2 ;  /* 0x0000000002007343 */ /* 0x001fea0003c00000 */
.L_x_14229:
[----:B------:R-:W-:Y:S05]  /*e780*/  BSYNC B6 ;  /* 0x0000000000067941 */ /* 0x000fea0003800000 */
.L_x_14228:
        /* <DEDUP_REMOVED lines=8> */
[----:B-1----:R0:W5:Y:S01]  /*e810*/  LDL R10, [R1+0x8] ;  /* 0x00000800010a7983 */ /* 0x0021620000100800 */
[----:B---3--:R-:W-:-:S13]  /*e820*/  ISETP.NE.AND P1, PT, R9, 0x1, PT ;  /* 0x000000010900780c */ /* 0x008fda0003f25270 */
[----:B------:R-:W1:Y:S08]  /*e830*/  @P1 LDC R5, c[0x0][0x450] ;  /* 0x00011400ff051b82 */ /* 0x000e700000000800 */
[----:B------:R-:W3:Y:S01]  /*e840*/  @P1 LDC R8, c[0x0][0x450] ;  /* 0x00011400ff081b82 */ /* 0x000ee20000000800 */
        /* <DEDUP_REMOVED lines=19> */
[----:B-1----:R-:W-:-:S04]  /*e980*/  @P1 SHF.R.U32.HI R4, RZ, R5, R0 ;  /* 0x00000005ff041219 */ /* 0x002fc80000011600 */
[----:B------:R-:W-:-:S05]  /*e990*/  SHF.R.S32.HI R0, RZ, 0x1f, R4 ;  /* 0x0000001fff007819 */ /* 0x000fca0000011404 */
[----:B------:R-:W-:-:S04]  /*e9a0*/  IMAD R0, R0, UR4, RZ ;  /* 0x0000000400007c24 */ /* 0x000fc8000f8e02ff */
[C---:B------:R-:W-:Y:S02]  /*e9b0*/  IMAD R7, R4.reuse, UR5, R0 ;  /* 0x0000000504077c24 */ /* 0x040fe4000f8e0200 */
[----:B------:R-:W-:Y:S02]  /*e9c0*/  IMAD.MOV R0, RZ, RZ, -R4 ;  /* 0x000000ffff007224 */ /* 0x000fe400078e0a04 */
[----:B------:R-:W-:-:S04]  /*e9d0*/  IMAD.WIDE.U32 R4, R4, UR4, R2 ;  /* 0x0000000404047c25 */ /* 0x000fc8000f8e0002 */
[----:B------:R-:W-:Y:S02]  /*e9e0*/  IMAD R0, R9, R0, R6 ;  /* 0x0000000009007224 */ /* 0x000fe400078e0206 */
[----:B------:R-:W-:-:S03]  /*e9f0*/  IMAD.IADD R5, R5, 0x1, R7 ;  /* 0x0000000105057824 */ /* 0x000fc600078e0207 */
        /* <DEDUP_REMOVED lines=11> */
[----:B---3--:R-:W-:-:S05]  /*eab0*/  @P1 SHF.R.U32.HI R6, RZ, R8, R7 ;  /* 0x00000008ff061219 */ /* 0x008fca0000011607 */
        /* <DEDUP_REMOVED lines=8> */
[----:B0-----:R-:W-:-:S03]  /*eb40*/  IMAD.SHL.U32 R20, R11, 0x8, RZ ;  /* 0x000000080b147824 */ /* 0x001fc600078e00ff */
[----:B------:R-:W-:Y:S01]  /*eb50*/  IADD3 R3, R3, R7, RZ ;  /* 0x0000000703037210 */ /* 0x000fe20007ffe0ff */
[----:B------:R-:W-:Y:S01]  /*eb60*/  IMAD R6, R6, UR6, RZ ;  /* 0x0000000606067c24 */ /* 0x000fe2000f8e02ff */
[----:B------:R-:W-:Y:S01]  /*eb70*/  LOP3.LUT R20, R20, 0x38, RZ, 0xc0, !PT ;  /* 0x0000003814147812 */ /* 0x000fe200078ec0ff */
[----:B------:R-:W-:-:S04]  /*eb80*/  IMAD.WIDE.U32 R2, R5, UR6, R2 ;  /* 0x0000000605027c25 */ /* 0x000fc8000f8e0002 */
        /* <DEDUP_REMOVED lines=115> */
.L_x_14345:
        /* <DEDUP_REMOVED lines=11> */
.L_x_14231:
        /* <DEDUP_REMOVED lines=10> */
[----:B------:R-:W-:-:S04]  /*f410*/  LOP3.LUT R0, R0, 0xfffffffe, RZ, 0xc0, !PT ;  /* 0xfffffffe00007812 */ /* 0x000fc800078ec0ff */
[----:B------:R-:W-:-:S04]  /*f420*/  IADD3 R0, R2, -R0, RZ ;  /* 0x8000000002007210 */ /* 0x000fc80007ffe0ff */
[----:B------:R-:W-:Y:S01]  /*f430*/  SHF.L.U32 R0, R0, 0x1f, RZ ;  /* 0x0000001f00007819 */ /* 0x000fe200000006ff */
[----:B------:R-:W-:Y:S01]  /*f440*/  NOP ;  /* 0x0000000000007918 */ /* 0x000fe20000000000 */
[----:B------:R0:W-:Y:S01]  /*f450*/  SYNCS.ARRIVE.TRANS64.A1T0 RZ, [R17+URZ+0x16800], RZ ;  /* 0x016800ff11ff79a7 */ /* 0x0001e2000810003f */
[----:B------:R-:W-:Y:S01]  /*f460*/  BSSY B0, `(.L_x_14232) ;  /* 0x0000003000007945 */ /* 0x000fe20003800000 */
[----:B------:R-:W1:Y:S03]  /*f470*/  SYNCS.PHASECHK.TRANS64.TRYWAIT P0, [R17+URZ+0x16820], R0 ;  /* 0x01682000110075a7 */ /* 0x000e66000800017f */
[----:B01----:R-:W-:Y:S05]  /*f480*/  @!P0 BRA `(.L_x_14233) ;  /* 0x0000004000dc8947 */ /* 0x003fea0003800000 */
.L_x_14346:
[----:B------:R-:W-:Y:S05]  /*f490*/  BSYNC B0 ;  /* 0x0000000000007941 */ /* 0x000fea0003800000 */
.L_x_14232:
        /* <DEDUP_REMOVED lines=51> */
.L_x_14240:
[----:B0-----:R-:W-:Y:S01]  /*f7d0*/  IMAD R4, R6, 0x8, R17 ;  /* 0x0000000806047824 */ /* 0x001fe200078e0211 */
[----:B------:R-:W-:Y:S01]  /*f7e0*/  SHF.L.U32 R2, R10, 0x1f, RZ ;  /* 0x0000001f0a027819 */ /* 0x000fe200000006ff */
[----:B------:R-:W-:Y:S03]  /*f7f0*/  BSSY B3, `(.L_x_14241) ;  /* 0x0000003000037945 */ /* 0x000fe60003800000 */
[----:B------:R-:W0:Y:S02]  /*f800*/  SYNCS.PHASECHK.TRANS64.TRYWAIT P0, [R4+URZ+0x16840], R2 ;  /* 0x01684002040075a7 */ /* 0x000e24000800017f */
[----:B0-----:R-:W-:Y:S05]  /*f810*/  @!P0 BRA `(.L_x_14242) ;  /* 0x00000040000c8947 */ /* 0x001fea0003800000 */
.L_x_14347:
[----:B------:R-:W-:Y:S05]  /*f820*/  BSYNC B3 ;  /* 0x0000000000037941 */ /* 0x000fea0003800000 */
.L_x_14241:
        /* <DEDUP_REMOVED lines=12> */
.L_x_14244:
[----:B------:R-:W-:Y:S05]  /*f8f0*/  BSYNC B3 ;  /* 0x0000000000037941 */ /* 0x000fea0003800000 */
.L_x_14243:
[----:B------:R-:W-:Y:S01]  /*f900*/  IMAD.MOV.U32 R11, RZ, RZ, RZ ;  /* 0x000000ffff0b7224 */ /* 0x000fe200078e00ff */
[----:B------:R-:W-:Y:S01]  /*f910*/  UIADD3 UR4, UP0, UR38, 0x370, URZ ;  /* 0x0000037026047890 */ /* 0x000fe2000ff1e03f */
[----:B------:R-:W-:Y:S01]  /*f920*/  IMAD R3, R6, 0x4000, R17 ;  /* 0x0000400006037824 */ /* 0x000fe200078e0211 */
[----:B------:R-:W-:Y:S01]  /*f930*/  PLOP3.LUT P0, PT, PT, PT, PT, 0x80, 0x0 ;  /* 0x000000000000781c */ /* 0x000fe20003f0f070 */
[----:B0-----:R-:W-:Y:S01]  /*f940*/  VIADD R4, R4, 0x16830 ;  /* 0x0001683004047836 */ /* 0x001fe20000000000 */
[----:B------:R-:W-:Y:S01]  /*f950*/  R2UR UR10, R11 ;  /* 0x000000000b0a72ca */ /* 0x000fe200000e0000 */
[----:B------:R-:W-:Y:S01]  /*f960*/  VIADD R3, R3, 0xe400 ;  /* 0x0000e40003037836 */ /* 0x000fe20000000000 */
[----:B------:R-:W-:Y:S01]  /*f970*/  LEA R2, R0, R26, 0x7 ;  /* 0x0000001a00027211 */ /* 0x000fe200078e38ff */
[----:B------:R-:W-:Y:S01]  /*f980*/  UIADD3.X UR5, URZ, UR39, URZ, UP0, !UPT ;  /* 0x000000273f057290 */ /* 0x000fe200087fe43f */
[----:B------:R-:W-:Y:S01]  /*f990*/  UMOV UR6, 0x0 ;  /* 0x0000000000067882 */ /* 0x000fe20000000000 */
[----:B------:R-:W-:-:S10]  /*f9a0*/  UMOV UR7, 0x14f00000 ;  /* 0x14f0000000077882 */ /* 0x000fd40000000000 */
.L_x_14245:
        /* <DEDUP_REMOVED lines=15> */
.L_x_14348:
[----:B------:R-:W-:Y:S05]  /*faa0*/  BSYNC B3 ;  /* 0x0000000000037941 */ /* 0x000fea0003800000 */
.L_x_14246:
        /* <DEDUP_REMOVED lines=12> */
.L_x_14249:
[----:B------:R-:W-:Y:S05]  /*fb70*/  BSYNC B3 ;  /* 0x0000000000037941 */ /* 0x000fea0003800000 */
.L_x_14248:
        /* <DEDUP_REMOVED lines=11> */
.L_x_14250:
        /* <DEDUP_REMOVED lines=12> */
.L_x_14239:
[----:B------:R-:W-:Y:S05]  /*fcf0*/  BSYNC B1 ;  /* 0x0000000000017941 */ /* 0x000fea0003800000 */
.L_x_14238:
[----:B------:R-:W2:Y:S01]  /*fd00*/  LDL.LU R0, [R1+0x18] ;  /* 0x0000180001007983 */ /* 0x000ea20000300800 */
[----:B------:R-:W-:Y:S02]  /*fd10*/  IMAD.MOV.U32 R28, RZ, RZ, R10 ;  /* 0x000000ffff1c7224 */ /* 0x000fe400078e000a */
[----:B------:R-:W-:Y:S02]  /*fd20*/  IMAD.MOV.U32 R18, RZ, RZ, R6 ;  /* 0x000000ffff127224 */ /* 0x000fe400078e0006 */
[----:B--2---:R-:W-:-:S07]  /*fd30*/  VIADD R0, R0, 0xfffffffd ;  /* 0xfffffffd00007836 */ /* 0x004fce0000000000 */
.L_x_14237:
[----:B------:R-:W-:Y:S05]  /*fd40*/  BSYNC B2 ;  /* 0x0000000000027941 */ /* 0x000fea0003800000 */
.L_x_14236:
[----:B------:R-:W-:Y:S02]  /*fd50*/  IADD3 R7, R7, -0x2, RZ ;  /* 0xfffffffe07077810 */ /* 0x000fe40007ffe0ff */
[----:B------:R-:W-:-:S04]  /*fd60*/  LOP3.LUT R2, RZ, R9, RZ, 0x33, !PT ;  /* 0x00000009ff027212 */ /* 0x000fc800078e33ff */
[----:B------:R-:W-:-:S13]  /*fd70*/  ISETP.NE.AND P0, PT, R7, R2, PT ;  /* 0x000000020700720c */ /* 0x000fda0003f05270 */
[----:B------:R-:W-:Y:S05]  /*fd80*/  @!P0 BRA `(.L_x_14235) ;  /* 0x0000000c00a08947 */ /* 0x000fea0003800000 */
[----:B------:R-:W-:-:S07]  /*fd90*/  IMAD.MOV.U32 R4, RZ, RZ, R19 ;  /* 0x000000ffff047224 */ /* 0x000fce00078e0013 */
.L_x_14277:
        /* <DEDUP_REMOVED lines=32> */
.L_x_14253:
[----:B------:R-:W-:Y:S01]  /*ffa0*/  IMAD R2, R6, 0x8, R17 ;  /* 0x0000000806027824 */ /* 0x000fe200078e0211 */
[----:B------:R-:W-:Y:S01]  /*ffb0*/  SHF.L.U32 R3, R7, 0x1f, RZ ;  /* 0x0000001f07037819 */ /* 0x000fe200000006ff */
[----:B------:R-:W-:Y:S03]  /*ffc0*/  BSSY B2, `(.L_x_14254) ;  /* 0x0000003000027945 */ /* 0x000fe60003800000 */
[----:B------:R-:W1:Y:S02]  /*ffd0*/  SYNCS.PHASECHK.TRANS64.TRYWAIT P0, [R2+URZ+0x16840], R3 ;  /* 0x01684003020075a7 */ /* 0x000e64000800017f */
[----:B-1----:R-:W-:Y:S05]  /*ffe0*/  @!P0 BRA `(.L_x_14255) ;  /* 0x0000003800408947 */ /* 0x002fea0003800000 */
.L_x_14349:
[----:B------:R-:W-:Y:S05]  /*fff0*/  BSYNC B2 ;  /* 0x0000000000027941 */ /* 0x000fea0003800000 */
.L_x_14254:
        /* <DEDUP_REMOVED lines=12> */
.L_x_14257:
[----:B------:R-:W-:Y:S05]  /*100c0*/  BSYNC B2 ;  /* 0x0000000000027941 */ /* 0x000fea0003800000 */
.L_x_14256:
        /* <DEDUP_REMOVED lines=11> */
.L_x_14258:
        /* <DEDUP_REMOVED lines=15> */
.L_x_14350:
[----:B------:R-:W-:Y:S05]  /*10270*/  BSYNC B2 ;  /* 0x0000000000027941 */ /* 0x000fea0003800000 */
.L_x_14259:
[----:B------:R-:W-:Y:S01]  /*10280*/  BSSY B2, `(.L_x_14261) ;  /* 0x000000b000027945 */ /* 0x000fe20003800000 */
[----:B------:R-:W-:Y:S01]  /*10290*/  IMAD.MOV.U32 R2, RZ, RZ, 0x0 ;  /* 0x00000000ff027424 */ /* 0x000fe200078e00ff */
[----:B------:R-:W-:Y:S02]  /*102a0*/  MOV R3, 0x14f00000 ;  /* 0x14f0000000037802 */ /* 0x000fe40000000f00 */
        /* <DEDUP_REMOVED lines=8> */
.L_x_14262:
[----:B------:R-:W-:Y:S05]  /*10330*/  BSYNC B2 ;  /* 0x0000000000027941 */ /* 0x000fea0003800000 */
.L_x_14261:
        /* <DEDUP_REMOVED lines=10> */
.L_x_14263:
        /* <DEDUP_REMOVED lines=12> */
.L_x_14252:
[----:B------:R-:W-:Y:S05]  /*104a0*/  BSYNC B1 ;  /* 0x0000000000017941 */ /* 0x000fea0003800000 */
.L_x_14251:
        /* <DEDUP_REMOVED lines=32> */
.L_x_14266:
[----:B------:R-:W-:Y:S01]  /*106b0*/  IMAD R2, R18, 0x8, R17 ;  /* 0x0000000812027824 */ /* 0x000fe200078e0211 */
[----:B------:R-:W-:Y:S01]  /*106c0*/  SHF.L.U32 R3, R28, 0x1f, RZ ;  /* 0x0000001f1c037819 */ /* 0x000fe200000006ff */
[----:B------:R-:W-:Y:S03]  /*106d0*/  BSSY B2, `(.L_x_14267) ;  /* 0x0000003000027945 */ /* 0x000fe60003800000 */
[----:B------:R-:W1:Y:S02]  /*106e0*/  SYNCS.PHASECHK.TRANS64.TRYWAIT P0, [R2+URZ+0x16840], R3 ;  /* 0x01684003020075a7 */ /* 0x000e64000800017f */
[----:B-1----:R-:W-:Y:S05]  /*106f0*/  @!P0 BRA `(.L_x_14268) ;  /* 0x0000003000a48947 */ /* 0x002fea0003800000 */
.L_x_14351:
[----:B------:R-:W-:Y:S05]  /*10700*/  BSYNC B2 ;  /* 0x0000000000027941 */ /* 0x000fea0003800000 */
.L_x_14267:
        /* <DEDUP_REMOVED lines=12> */
.L_x_14270:
[----:B------:R-:W-:Y:S05]  /*107d0*/  BSYNC B2 ;  /* 0x0000000000027941 */ /* 0x000fea0003800000 */
.L_x_14269:
[----:B------:R-:W-:Y:S01]  /*107e0*/  MOV R5, RZ ;  /* 0x000000ff00057202 */ /* 0x000fe20000000f00 */
[C---:B------:R-:W-:Y:S01]  /*107f0*/  IMAD R11, R18.reuse, 0x4000, R17 ;  /* 0x00004000120b7824 */ /* 0x040fe200078e0211 */
[----:B------:R-:W-:Y:S01]  /*10800*/  UIADD3 UR4, UP0, UR38, 0x370, URZ ;  /* 0x0000037026047890 */ /* 0x000fe2000ff1e03f */
[----:B-1----:R-:W-:Y:S01]  /*10810*/  IMAD R3, R18, 0x8, R8 ;  /* 0x0000000812037824 */ /* 0x002fe200078e0208 */
[----:B------:R-:W-:Y:S01]  /*10820*/  R2UR UR10, R5 ;  /* 0x00000000050a72ca */ /* 0x000fe200000e0000 */
[----:B------:R-:W-:Y:S01]  /*10830*/  VIADD R11, R11, 0xe400 ;  /* 0x0000e4000b0b7836 */ /* 0x000fe20000000000 */
[----:B------:R-:W-:Y:S01]  /*10840*/  PLOP3.LUT P0, PT, PT, PT, PT, 0x80, 0x0 ;  /* 0x000000000000781c */ /* 0x000fe20003f0f070 */
[----:B------:R-:W-:Y:S01]  /*10850*/  VIADD R3, R3, 0x30 ;  /* 0x0000003003037836 */ /* 0x000fe20000000000 */
[----:B------:R-:W-:Y:S01]  /*10860*/  UIADD3.X UR5, URZ, UR39, URZ, UP0, !UPT ;  /* 0x000000273f057290 */ /* 0x000fe200087fe43f */
[----:B------:R-:W-:Y:S01]  /*10870*/  IMAD R2, R10, 0x80, R26 ;  /* 0x000000800a027824 */ /* 0x000fe200078e021a */
[----:B------:R-:W-:Y:S01]  /*10880*/  UMOV UR6, 0x0 ;  /* 0x0000000000067882 */ /* 0x000fe20000000000 */
[----:B------:R-:W-:-:S09]  /*10890*/  UMOV UR7, 0x14f00000 ;  /* 0x14f0000000077882 */ /* 0x000fd20000000000 */
.L_x_14271:
        /* <DEDUP_REMOVED lines=15> */
.L_x_14352:
[----:B------:R-:W-:Y:S05]  /*10990*/  BSYNC B2 ;  /* 0x0000000000027941 */ /* 0x000fea0003800000 */
.L_x_14272:
        /* <DEDUP_REMOVED lines=11> */
.L_x_14275:
[----:B------:R-:W-:Y:S05]  /*10a50*/  BSYNC B2 ;  /* 0x0000000000027941 */ /* 0x000fea0003800000 */
.L_x_14274:
        /* <DEDUP_REMOVED lines=10> */
.L_x_14276:
        /* <DEDUP_REMOVED lines=12> */
.L_x_14265:
[----:B------:R-:W-:Y:S05]  /*10bc0*/  BSYNC B1 ;  /* 0x0000000000017941 */ /* 0x000fea0003800000 */
.L_x_14264:
[----:B------:R-:W2:Y:S01]  /*10bd0*/  LDL R2, [R1+0x4] ;  /* 0x0000040001027983 */ /* 0x000ea20000100800 */
[----:B------:R-:W-:Y:S02]  /*10be0*/  IADD3 R0, R0, -0x2, RZ ;  /* 0xfffffffe00007810 */ /* 0x000fe40007ffe0ff */
[----:B--2---:R-:W-:-:S13]  /*10bf0*/  ISETP.GT.AND P0, PT, R9, R2, PT ;  /* 0x000000020900720c */ /* 0x004fda0003f04270 */
[----:B------:R-:W-:Y:S05]  /*10c00*/  @P0 BRA `(.L_x_14277) ;  /* 0xfffffff000640947 */ /* 0x000fea000383ffff */
.L_x_14235:
[----:B------:R-:W-:Y:S05]  /*10c10*/  BSYNC B0 ;  /* 0x0000000000007941 */ /* 0x000fea0003800000 */
.L_x_14234:
        /* <DEDUP_REMOVED lines=17> */
.L_x_14279:
[----:B------:R-:W-:Y:S05]  /*10d30*/  BSYNC B0 ;  /* 0x0000000000007941 */ /* 0x000fea0003800000 */
.L_x_14278:
        /* <DEDUP_REMOVED lines=10> */
.L_x_14353:
[----:B------:R-:W-:Y:S05]  /*10de0*/  BSYNC B1 ;  /* 0x0000000000017941 */ /* 0x000fea0003800000 */
.L_x_14282:
        /* <DEDUP_REMOVED lines=9> */
.L_x_14285:
[----:B------:R-:W-:Y:S05]  /*10e80*/  BSYNC B1 ;  /* 0x0000000000017941 */ /* 0x000fea0003800000 */
.L_x_14284:
        /* <DEDUP_REMOVED lines=10> */
.L_x_14286:
        /* <DEDUP_REMOVED lines=10> */
.L_x_14281:
[----:B------:R-:W-:Y:S05]  /*10fd0*/  BSYNC B0 ;  /* 0x0000000000007941 */ /* 0x000fea0003800000 */
.L_x_14280:
[----:B------:R-:W-:-:S05]  /*10fe0*/  VIADD R18, R18, 0x1 ;  /* 0x0000000112127836 */ /* 0x000fca0000000000 */
[----:B------:R-:W-:-:S04]  /*10ff0*/  ISETP.NE.AND P0, PT, R18, 0x2, PT ;  /* 0x000000021200780c */ /* 0x000fc80003f05270 */
[----:B------:R-:W-:Y:S02]  /*11000*/  SEL R3, RZ, 0x1, P0 ;  /* 0x00000001ff037807 */ /* 0x000fe40000000000 */
[----:B------:R-:W-:Y:S02]  /*11010*/  SEL R18, R18, RZ, P0 ;  /* 0x000000ff12127207 */ /* 0x000fe40000000000 */
[----:B------:R-:W-:-:S07]  /*11020*/  LOP3.LUT R28, R28, R3, RZ, 0x3c, !PT ;  /* 0x000000031c1c7212 */ /* 0x000fce00078e3cff */
.L_x_14216:
[----:B------:R-:W-:Y:S05]  /*11030*/  BSYNC B7 ;  /* 0x0000000000077941 */ /* 0x000fea0003800000 */
.L_x_14214:
[----:B------:R-:W2:Y:S02]  /*11040*/  LDL R0, [R1+0x3c] ;  /* 0x00003c0001007983 */ /* 0x000ea40000100800 */
[----:B--2---:R-:W-:-:S13]  /*11050*/  ISETP.NE.AND P0, PT, R0, RZ, PT ;  /* 0x000000ff0000720c */ /* 0x004fda0003f05270 */
[----:B------:R-:W-:Y:S05]  /*11060*/  @!P0 BRA `(.L_x_14287) ;  /* 0x0000000000248947 */ /* 0x000fea0003800000 */
[----:B------:R-:W-:Y:S05]  /*11070*/  WARPSYNC.ALL ;  /* 0x0000000000007948 */ /* 0x000fea0003800000 */
[----:B------:R-:W2:Y:S08]  /*11080*/  S2UR UR5, SR_CgaCtaId ;  /* 0x00000000000579c3 */ /* 0x000eb00000008800 */
[----:B------:R-:W-:Y:S06]  /*11090*/  BAR.SYNC.DEFER_BLOCKING 0x5, 0x200 ;  /* 0x0148000000007b1d */ /* 0x000fec0000010000 */
[----:B------:R-:W-:-:S02]  /*110a0*/  UMOV UR4, 0x400 ;  /* 0x0000040000047882 */ /* 0x000fc40000000000 */
[----:B--2---:R-:W-:-:S06]  /*110b0*/  ULEA UR4, UR5, UR4, 0x18 ;  /* 0x0000000405047291 */ /* 0x004fcc000f8ec03f */
[----:B------:R-:W-:-:S05]  /*110c0*/  IMAD.U32 R17, RZ, RZ, UR4 ;  /* 0x00000004ff117e24 */ /* 0x000fca000f8e00ff */
[----:B------:R2:W4:Y:S01]  /*110d0*/  LDS.128 R24, [R17+0x168d0] ;  /* 0x0168d00011187984 */ /* 0x0005220000000c00 */
[----:B------:R-:W-:Y:S06]  /*110e0*/  BAR.ARV 0x4, 0x200 ;  /* 0x0108000000007b1d */ /* 0x000fec0000002000 */
[----:B------:R-:W-:Y:S05]  /*110f0*/  BRA `(.L_x_14288) ;  /* 0x0000000c00d47947 */ /* 0x000fea0003800000 */
.L_x_14287:
        /* <DEDUP_REMOVED lines=9> */
[----:B------:R-:W2:Y:S01]  /*11190*/  @!P1 LDC.64 R4, c[0x0][0xc78] ;  /* 0x00031e00ff049b82 */ /* 0x000ea20000000a00 */
[----:B0-----:R-:W-:-:S05]  /*111a0*/  @!P1 IMAD.WIDE R2, R9, 0x4, R2 ;  /* 0x0000000409029825 */ /* 0x001fca00078e0202 */
[----:B---3--:R2:W3:Y:S02]  /*111b0*/  @!P1 LDG.E R7, desc[UR40][R2.64] ;  /* 0x0000002802079981 */ /* 0x0084e4000c1e1900 */
        /* <DEDUP_REMOVED lines=12> */
[----:B--2---:R-:W-:Y:S01]  /*11280*/  @!P1 IMAD.MOV.U32 R5, RZ, RZ, R4 ;  /* 0x000000ffff059224 */ /* 0x004fe200078e0004 */
        /* <DEDUP_REMOVED lines=17> */
[----:B------:R0:W2:Y:S02]  /*113a0*/  SHFL.IDX PT, R14, R3, 0x1f, 0x1f ;  /* 0x03e01f00030e7f89 */ /* 0x0000a400000e0000 */
.L_x_14363:
[----:B------:R-:W-:Y:S02]  /*113b0*/  ULDC UR4, c[0x0][0xc38] ;  /* 0x00030e0000047ab9 */ /* 0x000fe40000000800 */
[----:B------:R-:W-:-:S04]  /*113c0*/  IMAD.U32 R4, RZ, RZ, UR4 ;  /* 0x00000004ff047e24 */ /* 0x000fc8000f8e00ff */
[----:B--2---:R-:W-:-:S04]  /*113d0*/  IMAD R7, R14, R4, RZ ;  /* 0x000000040e077224 */ /* 0x004fc800078e02ff */
[----:B------:R-:W-:-:S05]  /*113e0*/  IMAD.IADD R6, R6, 0x1, R7 ;  /* 0x0000000106067824 */ /* 0x000fca00078e0207 */
[----:B------:R-:W-:-:S13]  /*113f0*/  ISETP.GT.AND P6, PT, R6, R0, PT ;  /* 0x000000000600720c */ /* 0x000fda0003fc4270 */
[----:B------:R-:W-:Y:S05]  /*11400*/  @P6 BRA `(.L_x_14290) ;  /* 0x0000000000a46947 */ /* 0x000fea0003800000 */
.L_x_14293:
[----:B------:R-:W2:Y:S01]  /*11410*/  LDC R2, c[0x0][0xc3c] ;  /* 0x00030f00ff027b82 */ /* 0x000ea20000000800 */
[----:B------:R-:W-:-:S05]  /*11420*/  VIADD R27, R27, 0x1f ;  /* 0x0000001f1b1b7836 */ /* 0x000fca0000000000 */
[----:B--2---:R-:W-:-:S13]  /*11430*/  ISETP.GE.AND P6, PT, R27, R2, PT ;  /* 0x000000021b00720c */ /* 0x004fda0003fc6270 */
[----:B------:R-:W-:Y:S05]  /*11440*/  @P6 BRA `(.L_x_14291) ;  /* 0x0000000800bc6947 */ /* 0x000fea0003800000 */
[----:B0-----:R-:W0:Y:S01]  /*11450*/  S2R R3, SR_TID.X ;  /* 0x0000000000037919 */ /* 0x001e220000002100 */
[----:B------:R-:W-:Y:S01]  /*11460*/  IMAD.MOV.U32 R25, RZ, RZ, RZ ;  /* 0x000000ffff197224 */ /* 0x000fe200078e00ff */
[----:B0-----:R-:W-:-:S05]  /*11470*/  LOP3.LUT R3, R3, 0x1f, RZ, 0xc0, !PT ;  /* 0x0000001f03037812 */ /* 0x001fca00078ec0ff */
[----:B------:R-:W-:-:S05]  /*11480*/  IMAD.IADD R7, R27, 0x1, R3 ;  /* 0x000000011b077824 */ /* 0x000fca00078e0203 */
[----:B------:R-:W-:-:S13]  /*11490*/  ISETP.GE.OR P6, PT, R7, R2, !P0 ;  /* 0x000000020700720c */ /* 0x000fda00047c6670 */
[----:B------:R-:W0:Y:S08]  /*114a0*/  @!P6 LDC.64 R2, c[0x0][0xc80] ;  /* 0x00032000ff02eb82 */ /* 0x000e300000000a00 */
[----:B------:R-:W2:Y:S01]  /*114b0*/  @!P6 LDC.64 R4, c[0x0][0xc78] ;  /* 0x00031e00ff04eb82 */ /* 0x000ea20000000a00 */
[----:B0-----:R-:W-:-:S05]  /*114c0*/  @!P6 IMAD.WIDE R2, R7, 0x4, R2 ;  /* 0x000000040702e825 */ /* 0x001fca00078e0202 */
[----:B------:R2:W3:Y:S02]  /*114d0*/  @!P6 LDG.E R25, desc[UR40][R2.64] ;  /* 0x000000280219e981 */ /* 0x0004e4000c1e1900 */
[----:B--2---:R-:W-:-:S04]  /*114e0*/  @!P6 IMAD.WIDE R2, R7, 0x4, R4 ;  /* 0x000000040702e825 */ /* 0x004fc800078e0204 */
        /* <DEDUP_REMOVED lines=21> */
.L_x_14371:
[----:B------:R-:W-:Y:S02]  /*11640*/  ULDC UR4, c[0x0][0xc38] ;  /* 0x00030e0000047ab9 */ /* 0x000fe40000000800 */
[----:B------:R-:W-:-:S04]  /*11650*/  IMAD.U32 R4, RZ, RZ, UR4 ;  /* 0x00000004ff047e24 */ /* 0x000fc8000f8e00ff */
[----:B--2---:R-:W-:-:S05]  /*11660*/  IMAD R7, R14, R4, RZ ;  /* 0x000000040e077224 */ /* 0x004fca00078e02ff */
[----:B------:R-:W-:-:S04]  /*11670*/  IADD3 R6, R7, R6, RZ ;  /* 0x0000000607067210 */ /* 0x000fc80007ffe0ff */
[----:B------:R-:W-:-:S13]  /*11680*/  ISETP.GT.AND P6, PT, R6, R0, PT ;  /* 0x000000000600720c */ /* 0x000fda0003fc4270 */
[----:B------:R-:W-:Y:S05]  /*11690*/  @!P6 BRA `(.L_x_14293) ;  /* 0xfffffffc005ce947 */ /* 0x000fea000383ffff */
.L_x_14290:
        /* <DEDUP_REMOVED lines=10> */
.L_x_14376:
[----:B------:R-:W-:-:S13]  /*11740*/  ISETP.NE.AND P0, PT, R2, RZ, PT ;  /* 0x000000ff0200720c */ /* 0x000fda0003f05270 */
[----:B------:R-:W-:Y:S05]  /*11750*/  @!P0 BRA `(.L_x_14295) ;  /* 0x0000000000108947 */ /* 0x000fea0003800000 */
[----:B------:R-:W-:Y:S01]  /*11760*/  UMOV UR4, 0xffffffff ;  /* 0xffffffff00047882 */ /* 0x000fe20000000000 */
[----:B--2---:R-:W-:Y:S02]  /*11770*/  VIADD R12, R12, 0xffffffff ;  /* 0xffffffff0c0c7836 */ /* 0x004fe40000000000 */
[----:B------:R-:W-:Y:S05]  /*11780*/  BRA.DIV UR4, `(.L_x_14296) ;  /* 0x0000002e04087947 */ /* 0x000fea000b800000 */
[----:B------:R2:W0:Y:S02]  /*11790*/  SHFL.IDX PT, R24, R3, R12, 0x1f ;  /* 0x00001f0c03187589 */ /* 0x00042400000e0000 */
.L_x_14295:
[----:B----4-:R-:W-:Y:S01]  /*117a0*/  ISETP.NE.AND P0, PT, R5, 0x1, PT ;  /* 0x000000010500780c */ /* 0x010fe20003f05270 */
[----:B0-----:R-:W-:-:S04]  /*117b0*/  IMAD R24, R24, R4, R7 ;  /* 0x0000000418187224 */ /* 0x001fc800078e0207 */
[----:B------:R-:W-:-:S08]  /*117c0*/  IMAD.IADD R0, R0, 0x1, -R24 ;  /* 0x0000000100007824 */ /* 0x000fd000078e0a18 */
[----:B------:R-:W-:Y:S05]  /*117d0*/  @!P0 BRA `(.L_x_14297) ;  /* 0x0000000000dc8947 */ /* 0x000fea0003800000 */
[----:B---3--:R-:W-:Y:S02]  /*117e0*/  IABS R4, R25 ;  /* 0x0000001900047213 */ /* 0x008fe40000000000 */
[----:B------:R-:W-:Y:S02]  /*117f0*/  IABS R6, R5 ;  /* 0x0000000500067213 */ /* 0x000fe40000000000 */
[----:B------:R-:W0:Y:S08]  /*11800*/  I2F.RP R7, R4 ;  /* 0x0000000400077306 */ /* 0x000e300000209400 */
[----:B------:R-:W3:Y:S08]  /*11810*/  I2F.RP R8, R6 ;  /* 0x0000000600087306 */ /* 0x000ef00000209400 */
[----:B0-----:R-:W0:Y:S08]  /*11820*/  MUFU.RCP R7, R7 ;  /* 0x0000000700077308 */ /* 0x001e300000001000 */
[----:B---3--:R-:W-:Y:S01]  /*11830*/  MUFU.RCP R8, R8 ;  /* 0x0000000800087308 */ /* 0x008fe20000001000 */
[----:B0-----:R-:W-:Y:S01]  /*11840*/  VIADD R2, R7, 0xffffffe ;  /* 0x0ffffffe07027836 */ /* 0x001fe20000000000 */
[----:B------:R-:W-:-:S06]  /*11850*/  IABS R7, R25 ;  /* 0x0000001900077213 */ /* 0x000fcc0000000000 */
[----:B--2---:R0:W2:Y:S02]  /*11860*/  F2I.FTZ.U32.TRUNC.NTZ R3, R2 ;  /* 0x0000000200037305 */ /* 0x0040a4000021f000 */
[----:B0-----:R-:W-:Y:S02]  /*11870*/  IMAD.MOV.U32 R2, RZ, RZ, RZ ;  /* 0x000000ffff027224 */ /* 0x001fe400078e00ff */
[----:B--2---:R-:W-:-:S04]  /*11880*/  IMAD.MOV R9, RZ, RZ, -R3 ;  /* 0x000000ffff097224 */ /* 0x004fc800078e0a03 */
        /* <DEDUP_REMOVED lines=20> */
[----:B------:R-:W-:-:S04]  /*119d0*/  IABS R2, R5 ;  /* 0x0000000500027213 */ /* 0x000fc80000000000 */
[----:B------:R-:W-:-:S07]  /*119e0*/  IADD3 R2, RZ, -R2, RZ ;  /* 0x80000002ff027210 */ /* 0x000fce0007ffe0ff */
        /* <DEDUP_REMOVED lines=22> */
.L_x_14297:
[----:B--2---:R-:W0:Y:S02]  /*11b50*/  LDC.64 R2, c[0x0][0xc90] ;  /* 0x00032400ff027b82 */ /* 0x004e240000000a00 */
[----:B0-----:R-:W-:-:S05]  /*11b60*/  IMAD.WIDE R2, R27, 0x4, R2 ;  /* 0x000000041b027825 */ /* 0x001fca00078e0202 */
[----:B------:R0:W3:Y:S02]  /*11b70*/  LDG.E R6, desc[UR40][R2.64] ;  /* 0x0000002802067981 */ /* 0x0000e4000c1e1900 */
[----:B0-----:R-:W-:Y:S02]  /*11b80*/  IMAD.MOV.U32 R2, RZ, RZ, RZ ;  /* 0x000000ffff027224 */ /* 0x001fe400078e00ff */
[----:B---3--:R-:W-:-:S05]  /*11b90*/  IMAD R5, R25, R6, RZ ;  /* 0x0000000619057224 */ /* 0x008fca00078e02ff */
[----:B------:R-:W-:-:S04]  /*11ba0*/  IABS R7, R5 ;  /* 0x0000000500077213 */ /* 0x000fc80000000000 */
[----:B------:R-:W0:Y:S08]  /*11bb0*/  I2F.RP R8, R7 ;  /* 0x0000000700087306 */ /* 0x000e300000209400 */
[----:B0-----:R-:W0:Y:S02]  /*11bc0*/  MUFU.RCP R8, R8 ;  /* 0x0000000800087308 */ /* 0x001e240000001000 */
[----:B0-----:R-:W-:-:S06]  /*11bd0*/  VIADD R9, R8, 0xffffffe ;  /* 0x0ffffffe08097836 */ /* 0x001fcc0000000000 */
[----:B------:R-:W1:Y:S02]  /*11be0*/  F2I.FTZ.U32.TRUNC.NTZ R3, R9 ;  /* 0x0000000900037305 */ /* 0x000e64000021f000 */
[----:B-1----:R-:W-:-:S04]  /*11bf0*/  IMAD.MOV R10, RZ, RZ, -R3 ;  /* 0x000000ffff0a7224 */ /* 0x002fc800078e0a03 */
        /* <DEDUP_REMOVED lines=14> */
[----:B------:R-:W-:-:S06]  /*11ce0*/  @P0 IADD3 R9, R9, 0x1, RZ ;  /* 0x0000000109090810 */ /* 0x000fcc0007ffe0ff */
        /* <DEDUP_REMOVED lines=34> */
.L_x_14298:
[----:B------:R-:W-:-:S05]  /*11f10*/  LOP3.LUT R0, RZ, R3, RZ, 0x33, !PT ;  /* 0x00000003ff007212 */ /* 0x000fca00078e33ff */
[----:B------:R-:W-:Y:S01]  /*11f20*/  IMAD.IADD R25, R25, 0x1, R0 ;  /* 0x0000000119197824 */ /* 0x000fe200078e0200 */
[----:B------:R-:W-:Y:S06]  /*11f30*/  BRA `(.L_x_14299) ;  /* 0x00000000001c7947 */ /* 0x000fec0003800000 */
.L_x_14291:
[----:B------:R-:W-:Y:S01]  /*11f40*/  UMOV UR4, URZ ;  /* 0x0000003f00047c82 */ /* 0x000fe20008000000 */
[----:B------:R-:W-:Y:S01]  /*11f50*/  UMOV UR5, URZ ;  /* 0x0000003f00057c82 */ /* 0x000fe20008000000 */
[----:B------:R-:W-:Y:S01]  /*11f60*/  ULDC UR6, c[0x0][0xc3c] ;  /* 0x00030f0000067ab9 */ /* 0x000fe20000000800 */
[----:B------:R-:W-:Y:S01]  /*11f70*/  IMAD.MOV.U32 R24, RZ, RZ, R0 ;  /* 0x000000ffff187224 */ /* 0x000fe200078e0000 */
[----:B------:R-:W-:Y:S01]  /*11f80*/  MOV R25, UR4 ;  /* 0x0000000400197c02 */ /* 0x000fe20008000f00 */
[----:B------:R-:W-:Y:S02]  /*11f90*/  IMAD.U32 R26, RZ, RZ, UR5 ;  /* 0x00000005ff1a7e24 */ /* 0x000fe4000f8e00ff */
[----:B------:R-:W-:-:S07]  /*11fa0*/  IMAD.U32 R27, RZ, RZ, UR6 ;  /* 0x00000006ff1b7e24 */ /* 0x000fce000f8e00ff */
.L_x_14299:
        /* <DEDUP_REMOVED lines=10> */
.L_x_14288:
[----:B------:R-:W-:Y:S02]  /*12050*/  ULDC UR4, c[0x0][0xc3c] ;  /* 0x00030f0000047ab9 */ /* 0x000fe40000000800 */
[----:B----4-:R-:W-:-:S13]  /*12060*/  ISETP.GE.AND P0, PT, R27, UR4, PT ;  /* 0x000000041b007c0c */ /* 0x010fda000bf06270 */
[----:B------:R-:W-:Y:S05]  /*12070*/  @!P0 BRA `(.L_x_14300) ;  /* 0xffffffb000748947 */ /* 0x000fea000383ffff */
[----:B------:R-:W-:Y:S05]  /*12080*/  BSYNC B8 ;  /* 0x0000000000087941 */ /* 0x000fea0003800000 */
.L_x_14208:
[----:B0-----:R-:W4:Y:S01]  /*12090*/  LDL.LU R0, [R1+0x28] ;  /* 0x0000280001007983 */ /* 0x001f220000300800 */
[----:B------:R-:W-:Y:S01]  /*120a0*/  BSSY B0, `(.L_x_14301) ;  /* 0x000000b000007945 */ /* 0x000fe20003800000 */
[----:B------:R-:W0:Y:S01]  /*120b0*/  S2R R5, SR_CgaCtaId ;  /* 0x0000000000057919 */ /* 0x000e220000008800 */
        /* <DEDUP_REMOVED lines=9> */
.L_x_14379:
[----:B------:R-:W-:Y:S05]  /*12150*/  BSYNC B0 ;  /* 0x0000000000007941 */ /* 0x000fea0003800000 */
.L_x_14301:
[----:B------:R-:W-:-:S03]  /*12160*/  UMOV UR4, 0xffffffff ;  /* 0xffffffff00047882 */ /* 0x000fc60000000000 */
[----:B------:R-:W-:Y:S05]  /*12170*/  BRA.DIV UR4, `(.L_x_14303) ;  /* 0x0000002204c87947 */ /* 0x000fea000b800000 */
[----:B0-----:R-:W0:Y:S02]  /*12180*/  S2R R0, SR_TID.X ;  /* 0x0000000000007919 */ /* 0x001e240000002100 */
[----:B0-----:R-:W-:-:S04]  /*12190*/  SHF.R.U32.HI R0, RZ, 0x5, R0 ;  /* 0x00000005ff007819 */ /* 0x001fc80000011600 */
[----:B------:R-:W-:-:S05]  /*121a0*/  LOP3.LUT R0, R0, 0x3, RZ, 0xc0, !PT ;  /* 0x0000000300007812 */ /* 0x000fca00078ec0ff */
[----:B------:R0:W4:Y:S02]  /*121b0*/  SHFL.IDX PT, R14, R0, RZ, 0x1f ;  /* 0x00001fff000e7589 */ /* 0x00012400000e0000 */
.L_x_14382:
[----:B----4-:R-:W-:Y:S01]  /*121c0*/  ISETP.NE.AND P0, PT, R14, RZ, PT ;  /* 0x000000ff0e00720c */ /* 0x010fe20003f05270 */
[----:B------:R-:W-:-:S12]  /*121d0*/  BSSY B0, `(.L_x_14304) ;  /* 0x0000024000007945 */ /* 0x000fd80003800000 */
[----:B------:R-:W-:Y:S05]  /*121e0*/  @P0 BRA `(.L_x_14305) ;  /* 0x0000000000880947 */ /* 0x000fea0003800000 */
[----:B------:R-:W-:-:S03]  /*121f0*/  UMOV UR4, 0xffffffff ;  /* 0xffffffff00047882 */ /* 0x000fc60000000000 */
[----:B------:R-:W-:Y:S05]  /*12200*/  BRA.DIV UR4, `(.L_x_14306) ;  /* 0x0000002204d87947 */ /* 0x000fea000b800000 */
[----:B------:R-:W-:-:S13]  /*12210*/  ELECT P6, URZ, PT ;  /* 0x00000000003f782f */ /* 0x000fda00038c0000 */
.L_x_14385:
[----:B------:R-:W-:Y:S05]  /*12220*/  @!P6 BRA `(.L_x_14305) ;  /* 0x000000000078e947 */ /* 0x000fea0003800000 */
[----:B0-----:R-:W4:Y:S02]  /*12230*/  LDL.LU R0, [R1+0x40] ;  /* 0x0000400001007983 */ /* 0x001f240000300800 */
[----:B----4-:R-:W-:-:S04]  /*12240*/  LOP3.LUT R0, R0, 0x2, RZ, 0xfc, !PT ;  /* 0x0000000200007812 */ /* 0x010fc800078efcff */
[----:B------:R-:W-:-:S13]  /*12250*/  ISETP.NE.AND P2, PT, R0, 0x3, PT ;  /* 0x000000030000780c */ /* 0x000fda0003f45270 */
[----:B------:R-:W-:Y:S05]  /*12260*/  @!P2 BRA `(.L_x_14307) ;  /* 0x000000000004a947 */ /* 0x000fea0003800000 */
[----:B------:R-:W-:Y:S01]  /*12270*/  BPT.TRAP 0x1 ;  /* 0x000000040000795c */ /* 0x000fe20000300000 */
.L_x_14307:
[----:B------:R-:W-:Y:S01]  /*12280*/  VIADD R3, R9, 0x16840 ;  /* 0x0001684009037836 */ /* 0x000fe20000000000 */
[----:B------:R-:W-:Y:S01]  /*12290*/  SHF.L.U32 R2, R28, 0x1f, RZ ;  /* 0x0000001f1c027819 */ /* 0x000fe200000006ff */
[C---:B------:R-:W-:Y:S02]  /*122a0*/  VIADD R0, R18.reuse, 0x1 ;  /* 0x0000000112007836 */ /* 0x040fe40000000000 */
[----:B---3--:R-:W-:-:S03]  /*122b0*/  IMAD R7, R18, 0x8, R3 ;  /* 0x0000000812077824 */ /* 0x008fc600078e0203 */
        /* <DEDUP_REMOVED lines=8> */
.L_x_14386:
[----:B------:R-:W3:Y:S02]  /*12340*/  SYNCS.PHASECHK.TRANS64.TRYWAIT P0, [R3+URZ], R0 ;  /* 0x00000000030075a7 */ /* 0x000ee4000800017f */
[----:B---3--:R-:W-:Y:S05]  /*12350*/  @!P0 BRA `(.L_x_14309) ;  /* 0x0000002000b88947 */ /* 0x008fea0003800000 */
.L_x_14387:
[----:B------:R-:W-:Y:S05]  /*12360*/  @!P2 BRA `(.L_x_14310) ;  /* 0x000000000004a947 */ /* 0x000fea0003800000 */
[----:B------:R-:W-:Y:S01]  /*12370*/  BPT.TRAP 0x1 ;  /* 0x000000040000795c */ /* 0x000fe20000300000 */
.L_x_14310:
[----:B---3--:R-:W-:-:S04]  /*12380*/  VIADD R3, R9, 0x16860 ;  /* 0x0001686009037836 */ /* 0x008fc80000000000 */
[----:B------:R-:W-:-:S04]  /*12390*/  IMAD R5, R18, 0x8, R3 ;  /* 0x0000000812057824 */ /* 0x000fc800078e0203 */
[----:B------:R-:W3:Y:S02]  /*123a0*/  SYNCS.PHASECHK.TRANS64.TRYWAIT P0, [R5+URZ], R2 ;  /* 0x00000002050075a7 */ /* 0x000ee4000800017f */
[----:B---3--:R-:W-:Y:S05]  /*123b0*/  @!P0 BRA `(.L_x_14311) ;  /* 0x0000002000b48947 */ /* 0x008fea0003800000 */
.L_x_14388:
[----:B------:R-:W-:-:S07]  /*123c0*/  IMAD R3, R4, 0x8, R3 ;  /* 0x0000000804037824 */ /* 0x000fce00078e0203 */
.L_x_14312:
[----:B----4-:R4:W0:Y:S02]  /*123d0*/  SYNCS.PHASECHK.TRANS64.TRYWAIT P0, [R3+URZ], R0 ;  /* 0x00000000030075a7 */ /* 0x010824000800017f */
[----:B0-----:R-:W-:Y:S05]  /*123e0*/  @!P0 NANOSLEEP.SYNCS 0x989680 ;  /* 0x009896800000895d */ /* 0x001fea0003900000 */
[----:B------:R-:W0:Y:S02]  /*123f0*/  @!P0 SYNCS.PHASECHK.TRANS64 P0, [R3+URZ], R0 ;  /* 0x00000000030085a7 */ /* 0x000e24000800007f */
[----:B0-----:R-:W-:Y:S05]  /*12400*/  @!P0 BRA `(.L_x_14312) ;  /* 0xfffffffc00f08947 */ /* 0x001fea000383ffff */
.L_x_14305:
[----:B------:R-:W-:Y:S05]  /*12410*/  BSYNC B0 ;  /* 0x0000000000007941 */ /* 0x000fea0003800000 */
.L_x_14304:
[----:B------:R-:W-:Y:S05]  /*12420*/  EXIT ;  /* 0x000000000000794d */ /* 0x000fea0003800000 */
.L_x_14159:
[----:B0-----:R-:W-:-:S04]  /*12430*/  IMAD.U32 R3, RZ, RZ, UR38 ;  /* 0x00000026ff037e24 */ /* 0x001fc8000f8e00ff */
[----:B------:R0:W1:Y:S03]  /*12440*/  SYNCS.PHASECHK.TRANS64.TRYWAIT P1, [R3+URZ+0x16800], R0 ;  /* 0x01680000030075a7 */ /* 0x000066000802017f */
[----:B-1----:R-:W-:Y:S05]  /*12450*/  @!P1 NANOSLEEP.SYNCS 0x989680 ;  /* 0x009896800000995d */ /* 0x002fea0003900000 */
[----:B------:R-:W1:Y:S02]  /*12460*/  @!P1 SYNCS.PHASECHK.TRANS64 P1, [R3+URZ+0x16800], R0 ;  /* 0x01680000030095a7 */ /* 0x000e64000802007f */
[----:B-1----:R-:W-:Y:S05]  /*12470*/  @!P1 BRA `(.L_x_14159) ;  /* 0xfffffffc00ec9947 */ /* 0x002fea000383ffff */
[----:B------:R-:W-:Y:S05]  /*12480*/  BRA `(.L_x_14313) ;  /* 0xfffffef400687947 */ /* 0x000fea000383ffff */
.L_x_14163:
[----:B-1----:R1:W2:Y:S02]  /*12490*/  SYNCS.PHASECHK.TRANS64.TRYWAIT P2, [R0+URZ+0x16830], R3 ;  /* 0x01683003000075a7 */ /* 0x0022a4000804017f */
[----:B--2---:R-:W-:Y:S05]  /*124a0*/  @!P2 NANOSLEEP.SYNCS 0x989680 ;  /* 0x009896800000a95d */ /* 0x004fea0003900000 */
[----:B------:R-:W2:Y:S02]  /*124b0*/  @!P2 SYNCS.PHASECHK.TRANS64 P2, [R0+URZ+0x16830], R3 ;  /* 0x016830030000a5a7 */ /* 0x000ea4000804007f */
[----:B--2---:R-:W-:Y:S05]  /*124c0*/  @!P2 BRA `(.L_x_14163) ;  /* 0xfffffffc00f0a947 */ /* 0x004fea000383ffff */
[----:B------:R-:W-:Y:S05]  /*124d0*/  BRA `(.L_x_14162) ;  /* 0xfffffef4008c7947 */ /* 0x000fea000383ffff */
.L_x_14168:
[----:B-1----:R-:W-:-:S04]  /*124e0*/  IMAD.U32 R8, RZ, RZ, UR10 ;  /* 0x0000000aff087e24 */ /* 0x002fc8000f8e00ff */
[----:B------:R1:W2:Y:S03]  /*124f0*/  SYNCS.PHASECHK.TRANS64.TRYWAIT P3, [R8+URZ+0x16830], R7 ;  /* 0x01683007080075a7 */ /* 0x0002a6000806017f */
[----:B--2---:R-:W-:Y:S05]  /*12500*/  @!P3 NANOSLEEP.SYNCS 0x989680 ;  /* 0x009896800000b95d */ /* 0x004fea0003900000 */
[----:B------:R-:W2:Y:S02]  /*12510*/  @!P3 SYNCS.PHASECHK.TRANS64 P3, [R8+URZ+0x16830], R7 ;  /* 0x016830070800b5a7 */ /* 0x000ea4000806007f */
[----:B--2---:R-:W-:Y:S05]  /*12520*/  @!P3 BRA `(.L_x_14168) ;  /* 0xfffffffc00ecb947 */ /* 0x004fea000383ffff */
[----:B------:R-:W-:Y:S05]  /*12530*/  BRA `(.L_x_14165) ;  /* 0xffffff1c00cc7947 */ /* 0x000fea000383ffff */
.L_x_14172:
[----:B-1----:R-:W-:-:S04]  /*12540*/  IMAD.U32 R8, RZ, RZ, UR10 ;  /* 0x0000000aff087e24 */ /* 0x002fc8000f8e00ff */
[----:B------:R1:W2:Y:S03]  /*12550*/  SYNCS.PHASECHK.TRANS64.TRYWAIT P3, [R8+URZ+0x16850], R7 ;  /* 0x01685007080075a7 */ /* 0x0002a6000806017f */
[----:B--2---:R-:W-:Y:S05]  /*12560*/  @!P3 NANOSLEEP.SYNCS 0x989680 ;  /* 0x009896800000b95d */ /* 0x004fea0003900000 */
[----:B------:R-:W2:Y:S02]  /*12570*/  @!P3 SYNCS.PHASECHK.TRANS64 P3, [R8+URZ+0x16850], R7 ;  /* 0x016850070800b5a7 */ /* 0x000ea4000806007f */
[----:B--2---:R-:W-:Y:S05]  /*12580*/  @!P3 BRA `(.L_x_14172) ;  /* 0xfffffffc00ecb947 */ /* 0x004fea000383ffff */
[----:B------:R-:W-:Y:S05]  /*12590*/  BRA `(.L_x_14169) ;  /* 0xffffff20004c7947 */ /* 0x000fea000383ffff */
.L_x_14178:
[----:B-1----:R-:W-:-:S04]  /*125a0*/  MOV R7, UR10 ;  /* 0x0000000a00077c02 */ /* 0x002fc80008000f00 */
[----:B------:R1:W2:Y:S03]  /*125b0*/  SYNCS.PHASECHK.TRANS64.TRYWAIT P2, [R7+URZ+0x16830], R6 ;  /* 0x01683006070075a7 */ /* 0x0002a6000804017f */
[----:B--2---:R-:W-:Y:S05]  /*125c0*/  @!P2 NANOSLEEP.SYNCS 0x989680 ;  /* 0x009896800000a95d */ /* 0x004fea0003900000 */
[----:B------:R-:W2:Y:S02]  /*125d0*/  @!P2 SYNCS.PHASECHK.TRANS64 P2, [R7+URZ+0x16830], R6 ;  /* 0x016830060700a5a7 */ /* 0x000ea4000804007f */
[----:B--2---:R-:W-:Y:S05]  /*125e0*/  @!P2 BRA `(.L_x_14178) ;  /* 0xfffffffc00eca947 */ /* 0x004fea000383ffff */
[----:B------:R-:W-:Y:S05]  /*125f0*/  BRA `(.L_x_14175) ;  /* 0xffffff4c00347947 */ /* 0x000fea000383ffff */
.L_x_14182:
[----:B-1----:R-:W-:-:S04]  /*12600*/  IMAD.U32 R7, RZ, RZ, UR10 ;  /* 0x0000000aff077e24 */ /* 0x002fc8000f8e00ff */
[----:B------:R1:W2:Y:S03]  /*12610*/  SYNCS.PHASECHK.TRANS64.TRYWAIT P2, [R7+URZ+0x16850], R6 ;  /* 0x01685006070075a7 */ /* 0x0002a6000804017f */
[----:B--2---:R-:W-:Y:S05]  /*12620*/  @!P2 NANOSLEEP.SYNCS 0x989680 ;  /* 0x009896800000a95d */ /* 0x004fea0003900000 */
[----:B------:R-:W2:Y:S02]  /*12630*/  @!P2 SYNCS.PHASECHK.TRANS64 P2, [R7+URZ+0x16850], R6 ;  /* 0x016850060700a5a7 */ /* 0x000ea4000804007f */
[----:B--2---:R-:W-:Y:S05]  /*12640*/  @!P2 BRA `(.L_x_14182) ;  /* 0xfffffffc00eca947 */ /* 0x004fea000383ffff */
[----:B------:R-:W-:Y:S05]  /*12650*/  BRA `(.L_x_14179) ;  /* 0xffffff4c00b47947 */ /* 0x000fea000383ffff */
.L_x_14187:
[----:B-1----:R-:W-:-:S04]  /*12660*/  IMAD.U32 R4, RZ, RZ, UR5 ;  /* 0x00000005ff047e24 */ /* 0x002fc8000f8e00ff */
[----:B------:R1:W2:Y:S03]  /*12670*/  SYNCS.PHASECHK.TRANS64.TRYWAIT P0, [R4+URZ+0x16850], R3 ;  /* 0x01685003040075a7 */ /* 0x0002a6000800017f */
[----:B--2---:R-:W-:Y:S05]  /*12680*/  @!P0 NANOSLEEP.SYNCS 0x989680 ;  /* 0x009896800000895d */ /* 0x004fea0003900000 */
[----:B------:R-:W2:Y:S02]  /*12690*/  @!P0 SYNCS.PHASECHK.TRANS64 P0, [R4+URZ+0x16850], R3 ;  /* 0x01685003040085a7 */ /* 0x000ea4000800007f */
[----:B--2---:R-:W-:Y:S05]  /*126a0*/  @!P0 BRA `(.L_x_14187) ;  /* 0xfffffffc00ec8947 */ /* 0x004fea000383ffff */
[----:B------:R-:W-:Y:S05]  /*126b0*/  BRA `(.L_x_14186) ;  /* 0xffffff7000187947 */ /* 0x000fea000383ffff */
.L_x_14222:
        /* <DEDUP_REMOVED lines=11> */
.L_x_14315:
[----:B------:R-:W-:Y:S05]  /*12770*/  BSYNC B0 ;  /* 0x0000000000007941 */ /* 0x000fea0003800000 */
.L_x_14314:
[----:B------:R-:W-:Y:S05]  /*12780*/  BRA `(.L_x_14316) ;  /* 0xffffffb8005c7947 */ /* 0x000fea000383ffff */
.L_x_14224:
[----:B------:R-:W-:Y:S01]  /*12790*/  BSSY B0, `(.L_x_14317) ;  /* 0x0000006000007945 */ /* 0x000fe20003800000 */
[----:B------:R-:W-:-:S07]  /*127a0*/  IMAD.MOV.U32 R15, RZ, RZ, -0x1 ;  /* 0xffffffffff0f7424 */ /* 0x000fce00078e00ff */
[----:B0123--:R-:W-:Y:S05]  /*127b0*/  WARPSYNC.COLLECTIVE R15, `(.L_x_14318) ;  /* 0x000000000f0c7348 */ /* 0x00ffea0003c00000 */
[----:B------:R-:W-:Y:S02]  /*127c0*/  ELECT P6, UR62, PT ;  /* 0x00000000003e782f */ /* 0x000fe400038c0000 */
[----:B------:R-:W-:Y:S01]  /*127d0*/  MOV R14, UR62 ;  /* 0x0000003e000e7c02 */ /* 0x000fe20008000f00 */
[----:B0123--:R-:W-:Y:S10]  /*127e0*/  ENDCOLLECTIVE ;  /* 0x000000000000791b */ /* 0x00fff40003800000 */
.L_x_14318:
[----:B------:R-:W-:Y:S05]  /*127f0*/  BSYNC B0 ;  /* 0x0000000000007941 */ /* 0x000fea0003800000 */
.L_x_14317:
[----:B------:R-:W-:Y:S05]  /*12800*/  BRA `(.L_x_14319) ;  /* 0xffffffb8005c7947 */ /* 0x000fea000383ffff */
.L_x_14226:
[----:B--2---:R2:W4:Y:S02]  /*12810*/  SYNCS.PHASECHK.TRANS64.TRYWAIT P0, [R0+URZ+0x16840], R2 ;  /* 0x01684002000075a7 */ /* 0x004524000800017f */
[----:B----4-:R-:W-:Y:S05]  /*12820*/  @!P0 NANOSLEEP.SYNCS 0x989680 ;  /* 0x009896800000895d */ /* 0x010fea0003900000 */
[----:B------:R-:W4:Y:S02]  /*12830*/  @!P0 SYNCS.PHASECHK.TRANS64 P0, [R0+URZ+0x16840], R2 ;  /* 0x01684002000085a7 */ /* 0x000f24000800007f */
[----:B----4-:R-:W-:Y:S05]  /*12840*/  @!P0 BRA `(.L_x_14226) ;  /* 0xfffffffc00f08947 */ /* 0x010fea000383ffff */
[----:B------:R-:W-:Y:S05]  /*12850*/  BRA `(.L_x_14320) ;  /* 0xffffffb800ac7947 */ /* 0x000fea000383ffff */
.L_x_14230:
        /* <DEDUP_REMOVED lines=12> */
.L_x_14321:
[----:B------:R-:W-:Y:S02]  /*12920*/  IMAD.MOV.U32 R13, RZ, RZ, R0 ;  /* 0x000000ffff0d7224 */ /* 0x000fe400078e0000 */
[----:B------:R-:W-:-:S07]  /*12930*/  IMAD.MOV.U32 R6, RZ, RZ, R14 ;  /* 0x000000ffff067224 */ /* 0x000fce00078e000e */
[----:B------:R-:W-:Y:S05]  /*12940*/  WARPSYNC.COLLECTIVE R15, `(.L_x_14322) ;  /* 0x000000000f087348 */ /* 0x000fea0003c00000 */
[----:B------:R0:W1:Y:S02]  /*12950*/  SHFL.IDX P6, R14, R13, R12, R11 ;  /* 0x0000000c0d0e7389 */ /* 0x00006400000c000b */
[----:B01----:R-:W-:Y:S01]  /*12960*/  ENDCOLLECTIVE ;  /* 0x000000000000791b */ /* 0x003fe20003800000 */
.L_x_14322:
[----:B------:R-:W-:Y:S02]  /*12970*/  IMAD.MOV.U32 R13, RZ, RZ, R4 ;  /* 0x000000ffff0d7224 */ /* 0x000fe400078e0004 */
[----:B------:R-:W-:Y:S02]  /*12980*/  IMAD.MOV.U32 R12, RZ, RZ, 0x1 ;  /* 0x00000001ff0c7424 */ /* 0x000fe400078e00ff */
[----:B------:R-:W-:-:S07]  /*12990*/  IMAD.MOV.U32 R7, RZ, RZ, R14 ;  /* 0x000000ffff077224 */ /* 0x000fce00078e000e */
[----:B------:R-:W-:Y:S05]  /*129a0*/  WARPSYNC.COLLECTIVE R15, `(.L_x_14323) ;  /* 0x000000000f087348 */ /* 0x000fea0003c00000 */
[----:B------:R0:W1:Y:S02]  /*129b0*/  SHFL.IDX P6, R14, R13, R12, R11 ;  /* 0x0000000c0d0e7389 */ /* 0x00006400000c000b */
[----:B01----:R-:W-:Y:S01]  /*129c0*/  ENDCOLLECTIVE ;  /* 0x000000000000791b */ /* 0x003fe20003800000 */
.L_x_14323:
        /* <DEDUP_REMOVED lines=15> */
.L_x_14324:
[----:B------:R-:W-:Y:S02]  /*12ac0*/  IMAD.MOV.U32 R13, RZ, RZ, R4 ;  /* 0x000000ffff0d7224 */ /* 0x000fe400078e0004 */
[----:B------:R-:W-:Y:S02]  /*12ad0*/  IMAD.MOV.U32 R12, RZ, RZ, 0x2 ;  /* 0x00000002ff0c7424 */ /* 0x000fe400078e00ff */
[----:B------:R-:W-:-:S07]  /*12ae0*/  IMAD.MOV.U32 R7, RZ, RZ, R14 ;  /* 0x000000ffff077224 */ /* 0x000fce00078e000e */
[----:B------:R-:W-:Y:S05]  /*12af0*/  WARPSYNC.COLLECTIVE R15, `(.L_x_14325) ;  /* 0x000000000f087348 */ /* 0x000fea0003c00000 */
[----:B------:R0:W1:Y:S02]  /*12b00*/  SHFL.IDX P6, R14, R13, R12, R11 ;  /* 0x0000000c0d0e7389 */ /* 0x00006400000c000b */
[----:B01----:R-:W-:Y:S01]  /*12b10*/  ENDCOLLECTIVE ;  /* 0x000000000000791b */ /* 0x003fe20003800000 */
.L_x_14325:
        /* <DEDUP_REMOVED lines=16> */
.L_x_14326:
[----:B------:R-:W-:Y:S02]  /*12c20*/  IMAD.MOV.U32 R13, RZ, RZ, R4 ;  /* 0x000000ffff0d7224 */ /* 0x000fe400078e0004 */
[----:B------:R-:W-:Y:S02]  /*12c30*/  IMAD.MOV.U32 R12, RZ, RZ, 0x3 ;  /* 0x00000003ff0c7424 */ /* 0x000fe400078e00ff */
[----:B------:R-:W-:-:S07]  /*12c40*/  IMAD.MOV.U32 R7, RZ, RZ, R14 ;  /* 0x000000ffff077224 */ /* 0x000fce00078e000e */
[----:B------:R-:W-:Y:S05]  /*12c50*/  WARPSYNC.COLLECTIVE R15, `(.L_x_14327) ;  /* 0x000000000f087348 */ /* 0x000fea0003c00000 */
[----:B------:R0:W1:Y:S02]  /*12c60*/  SHFL.IDX P6, R14, R13, R12, R11 ;  /* 0x0000000c0d0e7389 */ /* 0x00006400000c000b */
[----:B01----:R-:W-:Y:S01]  /*12c70*/  ENDCOLLECTIVE ;  /* 0x000000000000791b */ /* 0x003fe20003800000 */
.L_x_14327:
        /* <DEDUP_REMOVED lines=16> */
.L_x_14328:
[----:B------:R-:W-:Y:S02]  /*12d80*/  IMAD.MOV.U32 R13, RZ, RZ, R4 ;  /* 0x000000ffff0d7224 */ /* 0x000fe400078e0004 */
[----:B------:R-:W-:Y:S02]  /*12d90*/  IMAD.MOV.U32 R12, RZ, RZ, 0x4 ;  /* 0x00000004ff0c7424 */ /* 0x000fe400078e00ff */
[----:B------:R-:W-:-:S07]  /*12da0*/  IMAD.MOV.U32 R7, RZ, RZ, R14 ;  /* 0x000000ffff077224 */ /* 0x000fce00078e000e */
[----:B------:R-:W-:Y:S05]  /*12db0*/  WARPSYNC.COLLECTIVE R15, `(.L_x_14329) ;  /* 0x000000000f087348 */ /* 0x000fea0003c00000 */
[----:B------:R0:W1:Y:S02]  /*12dc0*/  SHFL.IDX P6, R14, R13, R12, R11 ;  /* 0x0000000c0d0e7389 */ /* 0x00006400000c000b */
[----:B01----:R-:W-:Y:S01]  /*12dd0*/  ENDCOLLECTIVE ;  /* 0x000000000000791b */ /* 0x003fe20003800000 */
.L_x_14329:
        /* <DEDUP_REMOVED lines=16> */
.L_x_14330:
[----:B------:R-:W-:Y:S01]  /*12ee0*/  MOV R13, R4 ;  /* 0x00000004000d7202 */ /* 0x000fe20000000f00 */
[----:B------:R-:W-:Y:S02]  /*12ef0*/  IMAD.MOV.U32 R12, RZ, RZ, 0x5 ;  /* 0x00000005ff0c7424 */ /* 0x000fe400078e00ff */
[----:B------:R-:W-:-:S07]  /*12f00*/  IMAD.MOV.U32 R7, RZ, RZ, R14 ;  /* 0x000000ffff077224 */ /* 0x000fce00078e000e */
[----:B------:R-:W-:Y:S05]  /*12f10*/  WARPSYNC.COLLECTIVE R15, `(.L_x_14331) ;  /* 0x000000000f087348 */ /* 0x000fea0003c00000 */
[----:B------:R0:W1:Y:S02]  /*12f20*/  SHFL.IDX P6, R14, R13, R12, R11 ;  /* 0x0000000c0d0e7389 */ /* 0x00006400000c000b */
[----:B01----:R-:W-:Y:S01]  /*12f30*/  ENDCOLLECTIVE ;  /* 0x000000000000791b */ /* 0x003fe20003800000 */
.L_x_14331:
        /* <DEDUP_REMOVED lines=16> */
.L_x_14332:
[----:B------:R-:W-:Y:S02]  /*13040*/  IMAD.MOV.U32 R13, RZ, RZ, R4 ;  /* 0x000000ffff0d7224 */ /* 0x000fe400078e0004 */
[----:B------:R-:W-:Y:S02]  /*13050*/  IMAD.MOV.U32 R12, RZ, RZ, 0x6 ;  /* 0x00000006ff0c7424 */ /* 0x000fe400078e00ff */
[----:B------:R-:W-:-:S07]  /*13060*/  IMAD.MOV.U32 R7, RZ, RZ, R14 ;  /* 0x000000ffff077224 */ /* 0x000fce00078e000e */
[----:B------:R-:W-:Y:S05]  /*13070*/  WARPSYNC.COLLECTIVE R15, `(.L_x_14333) ;  /* 0x000000000f087348 */ /* 0x000fea0003c00000 */
[----:B------:R0:W1:Y:S02]  /*13080*/  SHFL.IDX P6, R14, R13, R12, R11 ;  /* 0x0000000c0d0e7389 */ /* 0x00006400000c000b */
[----:B01----:R-:W-:Y:S01]  /*13090*/  ENDCOLLECTIVE ;  /* 0x000000000000791b */ /* 0x003fe20003800000 */
.L_x_14333:
        /* <DEDUP_REMOVED lines=16> */
.L_x_14334:
[----:B------:R-:W-:Y:S02]  /*131a0*/  IMAD.MOV.U32 R13, RZ, RZ, R4 ;  /* 0x000000ffff0d7224 */ /* 0x000fe400078e0004 */
[----:B------:R-:W-:Y:S02]  /*131b0*/  IMAD.MOV.U32 R12, RZ, RZ, 0x7 ;  /* 0x00000007ff0c7424 */ /* 0x000fe400078e00ff */
[----:B------:R-:W-:-:S07]  /*131c0*/  IMAD.MOV.U32 R7, RZ, RZ, R14 ;  /* 0x000000ffff077224 */ /* 0x000fce00078e000e */
[----:B------:R-:W-:Y:S05]  /*131d0*/  WARPSYNC.COLLECTIVE R15, `(.L_x_14335) ;  /* 0x000000000f087348 */ /* 0x000fea0003c00000 */
[----:B------:R0:W1:Y:S02]  /*131e0*/  SHFL.IDX P6, R14, R13, R12, R11 ;  /* 0x0000000c0d0e7389 */ /* 0x00006400000c000b */
[----:B01----:R-:W-:Y:S01]  /*131f0*/  ENDCOLLECTIVE ;  /* 0x000000000000791b */ /* 0x003fe20003800000 */
.L_x_14335:
[----:B------:R-:W-:-:S05]  /*13200*/  @!P1 LEA R7, P2, R20, R7, 0x1 ;  /* 0x0000000714079211 */ /* 0x000fca00078408ff */
[----:B------:R-:W-:-:S05]  /*13210*/  @!P1 IMAD.X R6, RZ, RZ, R6, P2 ;  /* 0x000000ffff069224 */ /* 0x000fca00010e0606 */
[-C--:B------:R-:W-:Y:S01]  /*13220*/  @!P1 LOP3.LUT R7, R7, R6.reuse, RZ, 0x3c, !PT ;  /* 0x0000000607079212 */ /* 0x080fe200078e3cff */
[----:B------:R-:W-:Y:S02]  /*13230*/  IMAD.MOV.U32 R13, RZ, RZ, R0 ;  /* 0x000000ffff0d7224 */ /* 0x000fe400078e0000 */
[----:B------:R-:W-:Y:S01]  /*13240*/  VIADD R0, R25, 0x70 ;  /* 0x0000007019007836 */ /* 0x000fe20000000000 */
[----:B------:R-:W-:-:S04]  /*13250*/  @!P1 LOP3.LUT R6, R7, R6, RZ, 0x3c, !PT ;  /* 0x0000000607069212 */ /* 0x000fc800078e3cff */
[----:B------:R-:W-:Y:S02]  /*13260*/  @!P1 LOP3.LUT R7, R7, R6, RZ, 0x3c, !PT ;  /* 0x0000000607079212 */ /* 0x000fe400078e3cff */
[----:B------:R-:W-:-:S07]  /*13270*/  MOV R4, R14 ;  /* 0x0000000e00047202 */ /* 0x000fce0000000f00 */
[----:B------:R-:W-:Y:S05]  /*13280*/  WARPSYNC.COLLECTIVE R15, `(.L_x_14336) ;  /* 0x000000000f087348 */ /* 0x000fea0003c00000 */
[----:B------:R0:W1:Y:S02]  /*13290*/  SHFL.IDX P6, R14, R13, R12, R11 ;  /* 0x0000000c0d0e7389 */ /* 0x00006400000c000b */
[----:B01----:R-:W-:Y:S01]  /*132a0*/  ENDCOLLECTIVE ;  /* 0x000000000000791b */ /* 0x003fe20003800000 */
.L_x_14336:
        /* <DEDUP_REMOVED lines=13> */
.L_x_14337:
        /* <DEDUP_REMOVED lines=13> */
.L_x_14338:
[----:B------:R-:W-:Y:S01]  /*13450*/  MOV R13, R2 ;  /* 0x00000002000d7202 */ /* 0x000fe20000000f00 */
[----:B------:R-:W-:Y:S02]  /*13460*/  IMAD.MOV.U32 R12, RZ, RZ, 0x1 ;  /* 0x00000001ff0c7424 */ /* 0x000fe400078e00ff */
[----:B------:R-:W-:-:S07]  /*13470*/  IMAD.MOV.U32 R8, RZ, RZ, R14 ;  /* 0x000000ffff087224 */ /* 0x000fce00078e000e */
[----:B------:R-:W-:Y:S05]  /*13480*/  WARPSYNC.COLLECTIVE R15, `(.L_x_14339) ;  /* 0x000000000f087348 */ /* 0x000fea0003c00000 */
[----:B------:R0:W1:Y:S02]  /*13490*/  SHFL.IDX P6, R14, R13, R12, R11 ;  /* 0x0000000c0d0e7389 */ /* 0x00006400000c000b */
[----:B01----:R-:W-:Y:S01]  /*134a0*/  ENDCOLLECTIVE ;  /* 0x000000000000791b */ /* 0x003fe20003800000 */
.L_x_14339:
        /* <DEDUP_REMOVED lines=14> */
.L_x_14340:
[----:B------:R-:W-:Y:S02]  /*13590*/  IMAD.MOV.U32 R13, RZ, RZ, R2 ;  /* 0x000000ffff0d7224 */ /* 0x000fe400078e0002 */
[----:B------:R-:W-:Y:S02]  /*135a0*/  IMAD.MOV.U32 R12, RZ, RZ, 0x2 ;  /* 0x00000002ff0c7424 */ /* 0x000fe400078e00ff */
[----:B------:R-:W-:-:S07]  /*135b0*/  IMAD.MOV.U32 R6, RZ, RZ, R14 ;  /* 0x000000ffff067224 */ /* 0x000fce00078e000e */
[----:B------:R-:W-:Y:S05]  /*135c0*/  WARPSYNC.COLLECTIVE R15, `(.L_x_14341) ;  /* 0x000000000f087348 */ /* 0x000fea0003c00000 */
[----:B------:R0:W1:Y:S02]  /*135d0*/  SHFL.IDX P6, R14, R13, R12, R11 ;  /* 0x0000000c0d0e7389 */ /* 0x00006400000c000b */
[----:B01----:R-:W-:Y:S01]  /*135e0*/  ENDCOLLECTIVE ;  /* 0x000000000000791b */ /* 0x003fe20003800000 */
.L_x_14341:
        /* <DEDUP_REMOVED lines=13> */
.L_x_14342:
[----:B------:R-:W-:Y:S01]  /*136c0*/  MOV R13, R2 ;  /* 0x00000002000d7202 */ /* 0x000fe20000000f00 */
[----:B------:R-:W-:Y:S02]  /*136d0*/  IMAD.MOV.U32 R12, RZ, RZ, 0x3 ;  /* 0x00000003ff0c7424 */ /* 0x000fe400078e00ff */
[----:B------:R-:W-:-:S07]  /*136e0*/  IMAD.MOV.U32 R6, RZ, RZ, R14 ;  /* 0x000000ffff067224 */ /* 0x000fce00078e000e */
[----:B------:R-:W-:Y:S05]  /*136f0*/  WARPSYNC.COLLECTIVE R15, `(.L_x_14343) ;  /* 0x000000000f087348 */ /* 0x000fea0003c00000 */
[----:B------:R0:W1:Y:S02]  /*13700*/  SHFL.IDX P6, R14, R13, R12, R11 ;  /* 0x0000000c0d0e7389 */ /* 0x00006400000c000b */
[----:B01----:R-:W-:Y:S01]  /*13710*/  ENDCOLLECTIVE ;  /* 0x000000000000791b */ /* 0x003fe20003800000 */
.L_x_14343:
        /* <DEDUP_REMOVED lines=12> */
.L_x_14344:
[----:B------:R-:W-:Y:S01]  /*137e0*/  IMAD.MOV.U32 R2, RZ, RZ, R14 ;  /* 0x000000ffff027224 */ /* 0x000fe200078e000e */
[----:B------:R-:W-:Y:S06]  /*137f0*/  BRA `(.L_x_14345) ;  /* 0xffffffb800b07947 */ /* 0x000fec000383ffff */
.L_x_14233:
[----:B0-----:R0:W1:Y:S02]  /*13800*/  SYNCS.PHASECHK.TRANS64.TRYWAIT P0, [R17+URZ+0x16820], R0 ;  /* 0x01682000110075a7 */ /* 0x001064000800017f */
[----:B-1----:R-:W-:Y:S05]  /*13810*/  @!P0 NANOSLEEP.SYNCS 0x989680 ;  /* 0x009896800000895d */ /* 0x002fea0003900000 */
[----:B------:R-:W1:Y:S02]  /*13820*/  @!P0 SYNCS.PHASECHK.TRANS64 P0, [R17+URZ+0x16820], R0 ;  /* 0x01682000110085a7 */ /* 0x000e64000800007f */
[----:B-1----:R-:W-:Y:S05]  /*13830*/  @!P0 BRA `(.L_x_14233) ;  /* 0xfffffffc00f08947 */ /* 0x002fea000383ffff */
[----:B------:R-:W-:Y:S05]  /*13840*/  BRA `(.L_x_14346) ;  /* 0xffffffbc00107947 */ /* 0x000fea000383ffff */
.L_x_14242:
[----:B0-----:R0:W1:Y:S02]  /*13850*/  SYNCS.PHASECHK.TRANS64.TRYWAIT P0, [R4+URZ+0x16840], R2 ;  /* 0x01684002040075a7 */ /* 0x001064000800017f */
[----:B-1----:R-:W-:Y:S05]  /*13860*/  @!P0 NANOSLEEP.SYNCS 0x989680 ;  /* 0x009896800000895d */ /* 0x002fea0003900000 */
[----:B------:R-:W1:Y:S02]  /*13870*/  @!P0 SYNCS.PHASECHK.TRANS64 P0, [R4+URZ+0x16840], R2 ;  /* 0x01684002040085a7 */ /* 0x000e64000800007f */
[----:B-1----:R-:W-:Y:S05]  /*13880*/  @!P0 BRA `(.L_x_14242) ;  /* 0xfffffffc00f08947 */ /* 0x002fea000383ffff */
[----:B------:R-:W-:Y:S05]  /*13890*/  BRA `(.L_x_14347) ;  /* 0xffffffbc00e07947 */ /* 0x000fea000383ffff */
.L_x_14247:
[----:B0-----:R0:W1:Y:S02]  /*138a0*/  SYNCS.PHASECHK.TRANS64.TRYWAIT P0, [R3+URZ+0x60], R2 ;  /* 0x00006002030075a7 */ /* 0x001064000800017f */
[----:B-1----:R-:W-:Y:S05]  /*138b0*/  @!P0 NANOSLEEP.SYNCS 0x989680 ;  /* 0x009896800000895d */ /* 0x002fea0003900000 */
[----:B------:R-:W1:Y:S02]  /*138c0*/  @!P0 SYNCS.PHASECHK.TRANS64 P0, [R3+URZ+0x60], R2 ;  /* 0x00006002030085a7 */ /* 0x000e64000800007f */
[----:B-1----:R-:W-:Y:S05]  /*138d0*/  @!P0 BRA `(.L_x_14247) ;  /* 0xfffffffc00f08947 */ /* 0x002fea000383ffff */
[----:B------:R-:W-:Y:S05]  /*138e0*/  BRA `(.L_x_14348) ;  /* 0xffffffc0006c7947 */ /* 0x000fea000383ffff */
.L_x_14255:
[----:B-1----:R1:W2:Y:S02]  /*138f0*/  SYNCS.PHASECHK.TRANS64.TRYWAIT P0, [R2+URZ+0x16840], R3 ;  /* 0x01684003020075a7 */ /* 0x0022a4000800017f */
[----:B--2---:R-:W-:Y:S05]  /*13900*/  @!P0 NANOSLEEP.SYNCS 0x989680 ;  /* 0x009896800000895d */ /* 0x004fea0003900000 */
[----:B------:R-:W2:Y:S02]  /*13910*/  @!P0 SYNCS.PHASECHK.TRANS64 P0, [R2+URZ+0x16840], R3 ;  /* 0x01684003020085a7 */ /* 0x000ea4000800007f */
[----:B--2---:R-:W-:Y:S05]  /*13920*/  @!P0 BRA `(.L_x_14255) ;  /* 0xfffffffc00f08947 */ /* 0x004fea000383ffff */
[----:B------:R-:W-:Y:S05]  /*13930*/  BRA `(.L_x_14349) ;  /* 0xffffffc400ac7947 */ /* 0x000fea000383ffff */
.L_x_14260:
[----:B0-----:R0:W1:Y:S02]  /*13940*/  SYNCS.PHASECHK.TRANS64.TRYWAIT P0, [R10+URZ+0x60], R28 ;  /* 0x0000601c0a0075a7 */ /* 0x001064000800017f */
[----:B-1----:R-:W-:Y:S05]  /*13950*/  @!P0 NANOSLEEP.SYNCS 0x989680 ;  /* 0x009896800000895d */ /* 0x002fea0003900000 */
[----:B------:R-:W1:Y:S02]  /*13960*/  @!P0 SYNCS.PHASECHK.TRANS64 P0, [R10+URZ+0x60], R28 ;  /* 0x0000601c0a0085a7 */ /* 0x000e64000800007f */
[----:B-1----:R-:W-:Y:S05]  /*13970*/  @!P0 BRA `(.L_x_14260) ;  /* 0xfffffffc00f08947 */ /* 0x002fea000383ffff */
[----:B------:R-:W-:Y:S05]  /*13980*/  BRA `(.L_x_14350) ;  /* 0xffffffc800387947 */ /* 0x000fea000383ffff */
.L_x_14268:
[----:B-1----:R1:W2:Y:S02]  /*13990*/  SYNCS.PHASECHK.TRANS64.TRYWAIT P0, [R2+URZ+0x16840], R3 ;  /* 0x01684003020075a7 */ /* 0x0022a4000800017f */
[----:B--2---:R-:W-:Y:S05]  /*139a0*/  @!P0 NANOSLEEP.SYNCS 0x989680 ;  /* 0x009896800000895d */ /* 0x004fea0003900000 */
[----:B------:R-:W2:Y:S02]  /*139b0*/  @!P0 SYNCS.PHASECHK.TRANS64 P0, [R2+URZ+0x16840], R3 ;  /* 0x01684003020085a7 */ /* 0x000ea4000800007f */
[----:B--2---:R-:W-:Y:S05]  /*139c0*/  @!P0 BRA `(.L_x_14268) ;  /* 0xfffffffc00f08947 */ /* 0x004fea000383ffff */
[----:B------:R-:W-:Y:S05]  /*139d0*/  BRA `(.L_x_14351) ;  /* 0xffffffcc00487947 */ /* 0x000fea000383ffff */
.L_x_14273:
[----:B0-----:R0:W1:Y:S02]  /*139e0*/  SYNCS.PHASECHK.TRANS64.TRYWAIT P0, [R7+URZ+0x60], R2 ;  /* 0x00006002070075a7 */ /* 0x001064000800017f */
[----:B-1----:R-:W-:Y:S05]  /*139f0*/  @!P0 NANOSLEEP.SYNCS 0x989680 ;  /* 0x009896800000895d */ /* 0x002fea0003900000 */
[----:B------:R-:W1:Y:S02]  /*13a00*/  @!P0 SYNCS.PHASECHK.TRANS64 P0, [R7+URZ+0x60], R2 ;  /* 0x00006002070085a7 */ /* 0x000e64000800007f */
[----:B-1----:R-:W-:Y:S05]  /*13a10*/  @!P0 BRA `(.L_x_14273) ;  /* 0xfffffffc00f08947 */ /* 0x002fea000383ffff */
[----:B------:R-:W-:Y:S05]  /*13a20*/  BRA `(.L_x_14352) ;  /* 0xffffffcc00d87947 */ /* 0x000fea000383ffff */
.L_x_14283:
[----:B0-----:R0:W1:Y:S02]  /*13a30*/  SYNCS.PHASECHK.TRANS64.TRYWAIT P0, [R3+URZ+0x16860], R0 ;  /* 0x01686000030075a7 */ /* 0x001064000800017f */
[----:B-1----:R-:W-:Y:S05]  /*13a40*/  @!P0 NANOSLEEP.SYNCS 0x989680 ;  /* 0x009896800000895d */ /* 0x002fea0003900000 */
[----:B------:R-:W1:Y:S02]  /*13a50*/  @!P0 SYNCS.PHASECHK.TRANS64 P0, [R3+URZ+0x16860], R0 ;  /* 0x01686000030085a7 */ /* 0x000e64000800007f */
[----:B-1----:R-:W-:Y:S05]  /*13a60*/  @!P0 BRA `(.L_x_14283) ;  /* 0xfffffffc00f08947 */ /* 0x002fea000383ffff */
[----:B------:R-:W-:Y:S05]  /*13a70*/  BRA `(.L_x_14353) ;  /* 0xffffffd000d87947 */ /* 0x000fea000383ffff */
.L_x_14289:
[----:B------:R-:W-:Y:S01]  /*13a80*/  BSSY B0, `(.L_x_14354) ;  /* 0x0000008000007945 */ /* 0x000fe20003800000 */
[----:B------:R-:W-:Y:S02]  /*13a90*/  IMAD.MOV.U32 R13, RZ, RZ, R24 ;  /* 0x000000ffff0d7224 */ /* 0x000fe400078e0018 */
[----:B------:R-:W-:Y:S02]  /*13aa0*/  IMAD.MOV.U32 R12, RZ, RZ, RZ ;  /* 0x000000ffff0c7224 */ /* 0x000fe400078e00ff */
[----:B------:R-:W-:Y:S02]  /*13ab0*/  IMAD.MOV.U32 R11, RZ, RZ, 0x1f ;  /* 0x0000001fff0b7424 */ /* 0x000fe400078e00ff */
[----:B------:R-:W-:-:S07]  /*13ac0*/  IMAD.MOV.U32 R15, RZ, RZ, -0x1 ;  /* 0xffffffffff0f7424 */ /* 0x000fce00078e00ff */
[----:B-1-3--:R-:W-:Y:S05]  /*13ad0*/  WARPSYNC.COLLECTIVE R15, `(.L_x_14355) ;  /* 0x000000000f087348 */ /* 0x00afea0003c00000 */
[----:B------:R0:W2:Y:S02]  /*13ae0*/  SHFL.IDX P6, R14, R13, R12, R11 ;  /* 0x0000000c0d0e7389 */ /* 0x0000a400000c000b */
[----:B0123--:R-:W-:Y:S01]  /*13af0*/  ENDCOLLECTIVE ;  /* 0x000000000000791b */ /* 0x00ffe20003800000 */
.L_x_14355:
[----:B------:R-:W-:Y:S05]  /*13b00*/  BSYNC B0 ;  /* 0x0000000000007941 */ /* 0x000fea0003800000 */
.L_x_14354:
[----:B------:R-:W-:Y:S01]  /*13b10*/  IMAD.MOV.U32 R13, RZ, RZ, R24 ;  /* 0x000000ffff0d7224 */ /* 0x000fe200078e0018 */
[----:B------:R-:W-:Y:S01]  /*13b20*/  IADD3 R9, R27, R8, RZ ;  /* 0x000000081b097210 */ /* 0x000fe20007ffe0ff */
[----:B------:R-:W-:Y:S02]  /*13b30*/  IMAD.MOV.U32 R12, RZ, RZ, 0x1 ;  /* 0x00000001ff0c7424 */ /* 0x000fe400078e00ff */
[----:B------:R-:W-:Y:S02]  /*13b40*/  IMAD.MOV.U32 R11, RZ, RZ, 0x1f ;  /* 0x0000001fff0b7424 */ /* 0x000fe400078e00ff */
[----:B------:R-:W-:Y:S02]  /*13b50*/  IMAD.MOV.U32 R15, RZ, RZ, -0x1 ;  /* 0xffffffffff0f7424 */ /* 0x000fe400078e00ff */
[----:B------:R-:W-:-:S07]  /*13b60*/  IMAD.MOV.U32 R0, RZ, RZ, R14 ;  /* 0x000000ffff007224 */ /* 0x000fce00078e000e */
[----:B------:R-:W-:Y:S05]  /*13b70*/  WARPSYNC.COLLECTIVE R15, `(.L_x_14356) ;  /* 0x000000000f087348 */ /* 0x000fea0003c00000 */
[----:B------:R0:W1:Y:S02]  /*13b80*/  SHFL.IDX P6, R14, R13, R12, R11 ;  /* 0x0000000c0d0e7389 */ /* 0x00006400000c000b */
[----:B01----:R-:W-:Y:S01]  /*13b90*/  ENDCOLLECTIVE ;  /* 0x000000000000791b */ /* 0x003fe20003800000 */
.L_x_14356:
        /* <DEDUP_REMOVED lines=23> */
.L_x_14357:
[----:B------:R-:W-:Y:S01]  /*13d10*/  IMAD.MOV.U32 R12, RZ, RZ, 0x2 ;  /* 0x00000002ff0c7424 */ /* 0x000fe200078e00ff */
[----:B------:R-:W-:-:S05]  /*13d20*/  SEL R4, R14, RZ, P1 ;  /* 0x000000ff0e047207 */ /* 0x000fca0000800000 */
[----:B------:R-:W-:-:S04]  /*13d30*/  IMAD.IADD R4, R13, 0x1, R4 ;  /* 0x000000010d047824 */ /* 0x000fc800078e0204 */
[----:B------:R-:W-:-:S07]  /*13d40*/  IMAD.MOV.U32 R13, RZ, RZ, R4 ;  /* 0x000000ffff0d7224 */ /* 0x000fce00078e0004 */
[----:B------:R-:W-:Y:S05]  /*13d50*/  WARPSYNC.COLLECTIVE R15, `(.L_x_14358) ;  /* 0x000000000f087348 */ /* 0x000fea0003c00000 */
[----:B------:R0:W1:Y:S02]  /*13d60*/  SHFL.UP P6, R14, R13, R12, R11 ;  /* 0x0400000c0d0e7389 */ /* 0x00006400000c000b */
[----:B01----:R-:W-:Y:S01]  /*13d70*/  ENDCOLLECTIVE ;  /* 0x000000000000791b */ /* 0x003fe20003800000 */
.L_x_14358:
[----:B------:R-:W-:Y:S01]  /*13d80*/  IMAD.MOV.U32 R12, RZ, RZ, 0x4 ;  /* 0x00000004ff0c7424 */ /* 0x000fe200078e00ff */
[----:B------:R-:W-:-:S05]  /*13d90*/  SEL R3, R14, RZ, P2 ;  /* 0x000000ff0e037207 */ /* 0x000fca0001000000 */
[----:B------:R-:W-:-:S04]  /*13da0*/  IMAD.IADD R2, R4, 0x1, R3 ;  /* 0x0000000104027824 */ /* 0x000fc800078e0203 */
[----:B------:R-:W-:-:S07]  /*13db0*/  IMAD.MOV.U32 R13, RZ, RZ, R2 ;  /* 0x000000ffff0d7224 */ /* 0x000fce00078e0002 */
[----:B------:R-:W-:Y:S05]  /*13dc0*/  WARPSYNC.COLLECTIVE R15, `(.L_x_14359) ;  /* 0x000000000f087348 */ /* 0x000fea0003c00000 */
[----:B------:R0:W1:Y:S02]  /*13dd0*/  SHFL.UP P6, R14, R13, R12, R11 ;  /* 0x0400000c0d0e7389 */ /* 0x00006400000c000b */
[----:B01----:R-:W-:Y:S01]  /*13de0*/  ENDCOLLECTIVE ;  /* 0x000000000000791b */ /* 0x003fe20003800000 */
.L_x_14359:
[----:B------:R-:W-:Y:S01]  /*13df0*/  IMAD.MOV.U32 R12, RZ, RZ, 0x8 ;  /* 0x00000008ff0c7424 */ /* 0x000fe200078e00ff */
[----:B------:R-:W-:-:S05]  /*13e00*/  SEL R3, R14, RZ, P3 ;  /* 0x000000ff0e037207 */ /* 0x000fca0001800000 */
[----:B------:R-:W-:-:S04]  /*13e10*/  IMAD.IADD R3, R2, 0x1, R3 ;  /* 0x0000000102037824 */ /* 0x000fc800078e0203 */
[----:B------:R-:W-:-:S07]  /*13e20*/  IMAD.MOV.U32 R13, RZ, RZ, R3 ;  /* 0x000000ffff0d7224 */ /* 0x000fce00078e0003 */
[----:B------:R-:W-:Y:S05]  /*13e30*/  WARPSYNC.COLLECTIVE R15, `(.L_x_14360) ;  /* 0x000000000f087348 */ /* 0x000fea0003c00000 */
[----:B------:R0:W1:Y:S02]  /*13e40*/  SHFL.UP P6, R14, R13, R12, R11 ;  /* 0x0400000c0d0e7389 */ /* 0x00006400000c000b */
[----:B01----:R-:W-:Y:S01]  /*13e50*/  ENDCOLLECTIVE ;  /* 0x000000000000791b */ /* 0x003fe20003800000 */
.L_x_14360:
[----:B------:R-:W-:Y:S01]  /*13e60*/  IMAD.MOV.U32 R12, RZ, RZ, 0x10 ;  /* 0x00000010ff0c7424 */ /* 0x000fe200078e00ff */
[----:B------:R-:W-:-:S05]  /*13e70*/  SEL R4, R14, RZ, P4 ;  /* 0x000000ff0e047207 */ /* 0x000fca0002000000 */
[----:B------:R-:W-:-:S05]  /*13e80*/  IMAD.IADD R4, R3, 0x1, R4 ;  /* 0x0000000103047824 */ /* 0x000fca00078e0204 */
[----:B------:R-:W-:-:S07]  /*13e90*/  MOV R13, R4 ;  /* 0x00000004000d7202 */ /* 0x000fce0000000f00 */
[----:B------:R-:W-:Y:S05]  /*13ea0*/  WARPSYNC.COLLECTIVE R15, `(.L_x_14361) ;  /* 0x000000000f087348 */ /* 0x000fea0003c00000 */
[----:B------:R0:W1:Y:S02]  /*13eb0*/  SHFL.UP P6, R14, R13, R12, R11 ;  /* 0x0400000c0d0e7389 */ /* 0x00006400000c000b */
[----:B01----:R-:W-:Y:S01]  /*13ec0*/  ENDCOLLECTIVE ;  /* 0x000000000000791b */ /* 0x003fe20003800000 */
.L_x_14361:
        /* <DEDUP_REMOVED lines=8> */
.L_x_14362:
[----:B------:R-:W-:Y:S05]  /*13f50*/  BRA `(.L_x_14363) ;  /* 0xffffffd400147947 */ /* 0x000fea000383ffff */
.L_x_14292:
[----:B------:R-:W-:Y:S01]  /*13f60*/  BSSY B0, `(.L_x_14364) ;  /* 0x0000007000007945 */ /* 0x000fe20003800000 */
[----:B------:R-:W-:Y:S02]  /*13f70*/  IMAD.MOV.U32 R12, RZ, RZ, 0x1 ;  /* 0x00000001ff0c7424 */ /* 0x000fe400078e00ff */
[----:B------:R-:W-:Y:S02]  /*13f80*/  IMAD.MOV.U32 R11, RZ, RZ, RZ ;  /* 0x000000ffff0b7224 */ /* 0x000fe400078e00ff */
[----:B------:R-:W-:-:S07]  /*13f90*/  IMAD.MOV.U32 R15, RZ, RZ, -0x1 ;  /* 0xffffffffff0f7424 */ /* 0x000fce00078e00ff */
[----:B-1----:R-:W-:Y:S05]  /*13fa0*/  WARPSYNC.COLLECTIVE R15, `(.L_x_14365) ;  /* 0x000000000f087348 */ /* 0x002fea0003c00000 */
[----:B------:R0:W2:Y:S02]  /*13fb0*/  SHFL.UP P6, R14, R13, R12, R11 ;  /* 0x0400000c0d0e7389 */ /* 0x0000a400000c000b */
[----:B012---:R-:W-:Y:S01]  /*13fc0*/  ENDCOLLECTIVE ;  /* 0x000000000000791b */ /* 0x007fe20003800000 */
.L_x_14365:
[----:B------:R-:W-:Y:S05]  /*13fd0*/  BSYNC B0 ;  /* 0x0000000000007941 */ /* 0x000fea0003800000 */
.L_x_14364:
        /* <DEDUP_REMOVED lines=8> */
.L_x_14366:
[----:B------:R-:W-:Y:S02]  /*14060*/  MOV R12, 0x4 ;  /* 0x00000004000c7802 */ /* 0x000fe40000000f00 */
[----:B------:R-:W-:-:S05]  /*14070*/  SEL R2, R14, RZ, P2 ;  /* 0x000000ff0e027207 */ /* 0x000fca0001000000 */
[----:B------:R-:W-:-:S04]  /*14080*/  IMAD.IADD R2, R13, 0x1, R2 ;  /* 0x000000010d027824 */ /* 0x000fc800078e0202 */
[----:B------:R-:W-:-:S07]  /*14090*/  IMAD.MOV.U32 R13, RZ, RZ, R2 ;  /* 0x000000ffff0d7224 */ /* 0x000fce00078e0002 */
[----:B------:R-:W-:Y:S05]  /*140a0*/  WARPSYNC.COLLECTIVE R15, `(.L_x_14367) ;  /* 0x000000000f087348 */ /* 0x000fea0003c00000 */
[----:B------:R0:W1:Y:S02]  /*140b0*/  SHFL.UP P6, R14, R13, R12, R11 ;  /* 0x0400000c0d0e7389 */ /* 0x00006400000c000b */
[----:B01----:R-:W-:Y:S01]  /*140c0*/  ENDCOLLECTIVE ;  /* 0x000000000000791b */ /* 0x003fe20003800000 */
.L_x_14367:
[----:B------:R-:W-:Y:S01]  /*140d0*/  IMAD.MOV.U32 R12, RZ, RZ, 0x8 ;  /* 0x00000008ff0c7424 */ /* 0x000fe200078e00ff */
[----:B------:R-:W-:-:S05]  /*140e0*/  SEL R3, R14, RZ, P3 ;  /* 0x000000ff0e037207 */ /* 0x000fca0001800000 */
[----:B------:R-:W-:-:S04]  /*140f0*/  IMAD.IADD R3, R2, 0x1, R3 ;  /* 0x0000000102037824 */ /* 0x000fc800078e0203 */
[----:B------:R-:W-:-:S07]  /*14100*/  IMAD.MOV.U32 R13, RZ, RZ, R3 ;  /* 0x000000ffff0d7224 */ /* 0x000fce00078e0003 */
[----:B------:R-:W-:Y:S05]  /*14110*/  WARPSYNC.COLLECTIVE R15, `(.L_x_14368) ;  /* 0x000000000f087348 */ /* 0x000fea0003c00000 */
[----:B------:R0:W1:Y:S02]  /*14120*/  SHFL.UP P6, R14, R13, R12, R11 ;  /* 0x0400000c0d0e7389 */ /* 0x00006400000c000b */
[----:B01----:R-:W-:Y:S01]  /*14130*/  ENDCOLLECTIVE ;  /* 0x000000000000791b */ /* 0x003fe20003800000 */
.L_x_14368:
[----:B------:R-:W-:Y:S01]  /*14140*/  IMAD.MOV.U32 R12, RZ, RZ, 0x10 ;  /* 0x00000010ff0c7424 */ /* 0x000fe200078e00ff */
[----:B------:R-:W-:-:S05]  /*14150*/  SEL R4, R14, RZ, P4 ;  /* 0x000000ff0e047207 */ /* 0x000fca0002000000 */
[----:B------:R-:W-:-:S04]  /*14160*/  IMAD.IADD R4, R3, 0x1, R4 ;  /* 0x0000000103047824 */ /* 0x000fc800078e0204 */
[----:B------:R-:W-:-:S07]  /*14170*/  IMAD.MOV.U32 R13, RZ, RZ, R4 ;  /* 0x000000ffff0d7224 */ /* 0x000fce00078e0004 */
[----:B------:R-:W-:Y:S05]  /*14180*/  WARPSYNC.COLLECTIVE R15, `(.L_x_14369) ;  /* 0x000000000f087348 */ /* 0x000fea0003c00000 */
[----:B------:R0:W1:Y:S02]  /*14190*/  SHFL.UP P6, R14, R13, R12, R11 ;  /* 0x0400000c0d0e7389 */ /* 0x00006400000c000b */
[----:B01----:R-:W-:Y:S01]  /*141a0*/  ENDCOLLECTIVE ;  /* 0x000000000000791b */ /* 0x003fe20003800000 */
.L_x_14369:
        /* <DEDUP_REMOVED lines=8> */
.L_x_14370:
[----:B------:R-:W-:Y:S05]  /*14230*/  BRA `(.L_x_14371) ;  /* 0xffffffd400007947 */ /* 0x000fea000383ffff */
.L_x_14294:
[----:B------:R-:W-:Y:S01]  /*14240*/  BSSY B0, `(.L_x_14372) ;  /* 0x0000006000007945 */ /* 0x000fe20003800000 */
[----:B------:R-:W-:Y:S01]  /*14250*/  PLOP3.LUT P6, PT, P6, PT, PT, 0x8, 0x0 ;  /* 0x000000000000781c */ /* 0x000fe200037ce170 */
[----:B------:R-:W-:-:S12]  /*14260*/  IMAD.MOV.U32 R15, RZ, RZ, -0x1 ;  /* 0xffffffffff0f7424 */ /* 0x000fd800078e00ff */
[----:B01----:R-:W-:Y:S05]  /*14270*/  WARPSYNC.COLLECTIVE R15, `(.L_x_14373) ;  /* 0x000000000f087348 */ /* 0x003fea0003c00000 */
[----:B------:R-:W-:Y:S01]  /*14280*/  VOTE.ANY R14, PT, P6 ;  /* 0x00000000000e7806 */ /* 0x000fe200030e0100 */
[----:B01----:R-:W-:Y:S06]  /*14290*/  ENDCOLLECTIVE ;  /* 0x000000000000791b */ /* 0x003fec0003800000 */
.L_x_14373:
[----:B------:R-:W-:Y:S05]  /*142a0*/  BSYNC B0 ;  /* 0x0000000000007941 */ /* 0x000fea0003800000 */
.L_x_14372:
[----:B------:R-:W-:Y:S01]  /*142b0*/  IMAD.MOV.U32 R2, RZ, RZ, R14 ;  /* 0x000000ffff027224 */ /* 0x000fe200078e000e */
[----:B------:R-:W-:Y:S01]  /*142c0*/  MOV R15, 0xffffffff ;  /* 0xffffffff000f7802 */ /* 0x000fe20000000f00 */
[----:B------:R-:W-:Y:S02]  /*142d0*/  IMAD.MOV.U32 R13, RZ, RZ, R25 ;  /* 0x000000ffff0d7224 */ /* 0x000fe400078e0019 */
[----:B------:R0:W1:Y:S01]  /*142e0*/  POPC R12, R2 ;  /* 0x00000002000c7309 */ /* 0x0000620000000000 */
[----:B------:R-:W-:-:S07]  /*142f0*/  IMAD.MOV.U32 R11, RZ, RZ, 0x1f ;  /* 0x0000001fff0b7424 */ /* 0x000fce00078e00ff */
[----:B01----:R-:W-:Y:S05]  /*14300*/  WARPSYNC.COLLECTIVE R15, `(.L_x_14374) ;  /* 0x000000000f087348 */ /* 0x003fea0003c00000 */
[----:B-1----:R1:W2:Y:S02]  /*14310*/  SHFL.IDX P6, R14, R13, R12, R11 ;  /* 0x0000000c0d0e7389 */ /* 0x0022a400000c000b */
[----:B012---:R-:W-:Y:S01]  /*14320*/  ENDCOLLECTIVE ;  /* 0x000000000000791b */ /* 0x007fe20003800000 */
.L_x_14374:
[----:B------:R-:W-:Y:S02]  /*14330*/  IMAD.IADD R27, R12, 0x1, R27 ;  /* 0x000000010c1b7824 */ /* 0x000fe400078e021b */
[----:B------:R-:W-:Y:S02]  /*14340*/  IMAD.MOV.U32 R13, RZ, RZ, R5 ;  /* 0x000000ffff0d7224 */ /* 0x000fe400078e0005 */
[----:B------:R-:W-:-:S07]  /*14350*/  IMAD.MOV.U32 R25, RZ, RZ, R14 ;  /* 0x000000ffff197224 */ /* 0x000fce00078e000e */
[----:B------:R-:W-:Y:S05]  /*14360*/  WARPSYNC.COLLECTIVE R15, `(.L_x_14375) ;  /* 0x000000000f087348 */ /* 0x000fea0003c00000 */
[----:B------:R0:W1:Y:S02]  /*14370*/  SHFL.IDX P6, R14, R13, R12, R11 ;  /* 0x0000000c0d0e7389 */ /* 0x00006400000c000b */
[----:B01----:R-:W-:Y:S01]  /*14380*/  ENDCOLLECTIVE ;  /* 0x000000000000791b */ /* 0x003fe20003800000 */
.L_x_14375:
[----:B------:R-:W-:Y:S01]  /*14390*/  IMAD.MOV.U32 R5, RZ, RZ, R14 ;  /* 0x000000ffff057224 */ /* 0x000fe200078e000e */
[----:B------:R-:W-:Y:S06]  /*143a0*/  BRA `(.L_x_14376) ;  /* 0xffffffd000e47947 */ /* 0x000fec000383ffff */
.L_x_14296:
[----:B------:R-:W-:Y:S01]  /*143b0*/  BSSY B0, `(.L_x_14377) ;  /* 0x0000007000007945 */ /* 0x000fe20003800000 */
[----:B------:R-:W-:Y:S02]  /*143c0*/  IMAD.MOV.U32 R13, RZ, RZ, R3 ;  /* 0x000000ffff0d7224 */ /* 0x000fe400078e0003 */
[----:B------:R-:W-:Y:S02]  /*143d0*/  IMAD.MOV.U32 R11, RZ, RZ, 0x1f ;  /* 0x0000001fff0b7424 */ /* 0x000fe400078e00ff */
[----:B------:R-:W-:-:S07]  /*143e0*/  IMAD.MOV.U32 R15, RZ, RZ, -0x1 ;  /* 0xffffffffff0f7424 */ /* 0x000fce00078e00ff */
[----:B01-34-:R-:W-:Y:S05]  /*143f0*/  WARPSYNC.COLLECTIVE R15, `(.L_x_14378) ;  /* 0x000000000f087348 */ /* 0x01bfea0003c00000 */
[----:B------:R2:W0:Y:S02]  /*14400*/  SHFL.IDX P6, R14, R13, R12, R11 ;  /* 0x0000000c0d0e7389 */ /* 0x00042400000c000b */
[----:B01234-:R-:W-:Y:S01]  /*14410*/  ENDCOLLECTIVE ;  /* 0x000000000000791b */ /* 0x01ffe20003800000 */
.L_x_14378:
[----:B------:R-:W-:Y:S05]  /*14420*/  BSYNC B0 ;  /* 0x0000000000007941 */ /* 0x000fea0003800000 */
.L_x_14377:
[----:B------:R-:W-:Y:S01]  /*14430*/  IMAD.MOV.U32 R24, RZ, RZ, R14 ;  /* 0x000000ffff187224 */ /* 0x000fe200078e000e */
[----:B------:R-:W-:Y:S06]  /*14440*/  BRA `(.L_x_14295) ;  /* 0xffffffd000d47947 */ /* 0x000fec000383ffff */
.L_x_14302:
[----:B0-----:R0:W4:Y:S02]  /*14450*/  SYNCS.PHASECHK.TRANS64.TRYWAIT P0, [R9+URZ+0x16820], R0 ;  /* 0x01682000090075a7 */ /* 0x001124000800017f */
[----:B----4-:R-:W-:Y:S05]  /*14460*/  @!P0 NANOSLEEP.SYNCS 0x989680 ;  /* 0x009896800000895d */ /* 0x010fea0003900000 */
[----:B------:R-:W4:Y:S02]  /*14470*/  @!P0 SYNCS.PHASECHK.TRANS64 P0, [R9+URZ+0x16820], R0 ;  /* 0x01682000090085a7 */ /* 0x000f24000800007f */
[----:B----4-:R-:W-:Y:S05]  /*14480*/  @!P0 BRA `(.L_x_14302) ;  /* 0xfffffffc00f08947 */ /* 0x010fea000383ffff */
[----:B------:R-:W-:Y:S05]  /*14490*/  BRA `(.L_x_14379) ;  /* 0xffffffdc002c7947 */ /* 0x000fea000383ffff */
.L_x_14303:
[----:B------:R-:W4:Y:S01]  /*144a0*/  S2R R2, SR_TID.X ;  /* 0x0000000000027919 */ /* 0x000f220000002100 */
[----:B------:R-:W-:Y:S01]  /*144b0*/  BSSY B0, `(.L_x_14380) ;  /* 0x000000a000007945 */ /* 0x000fe20003800000 */
[----:B------:R-:W-:Y:S02]  /*144c0*/  IMAD.MOV.U32 R12, RZ, RZ, RZ ;  /* 0x000000ffff0c7224 */ /* 0x000fe400078e00ff */
[----:B------:R-:W-:Y:S02]  /*144d0*/  IMAD.MOV.U32 R11, RZ, RZ, 0x1f ;  /* 0x0000001fff0b7424 */ /* 0x000fe400078e00ff */
[----:B------:R-:W-:Y:S01]  /*144e0*/  IMAD.MOV.U32 R15, RZ, RZ, -0x1 ;  /* 0xffffffffff0f7424 */ /* 0x000fe200078e00ff */
[----:B----4-:R-:W-:-:S04]  /*144f0*/  SHF.R.U32.HI R2, RZ, 0x5, R2 ;  /* 0x00000005ff027819 */ /* 0x010fc80000011602 */
[----:B------:R-:W-:-:S05]  /*14500*/  LOP3.LUT R2, R2, 0x3, RZ, 0xc0, !PT ;  /* 0x0000000302027812 */ /* 0x000fca00078ec0ff */
[----:B------:R-:W-:-:S07]  /*14510*/  IMAD.MOV.U32 R13, RZ, RZ, R2 ;  /* 0x000000ffff0d7224 */ /* 0x000fce00078e0002 */
[----:B0123--:R-:W-:Y:S05]  /*14520*/  WARPSYNC.COLLECTIVE R15, `(.L_x_14381) ;  /* 0x000000000f087348 */ /* 0x00ffea0003c00000 */
[----:B------:R4:W0:Y:S02]  /*14530*/  SHFL.IDX P6, R14, R13, R12, R11 ;  /* 0x0000000c0d0e7389 */ /* 0x00082400000c000b */
[----:B01234-:R-:W-:Y:S01]  /*14540*/  ENDCOLLECTIVE ;  /* 0x000000000000791b */ /* 0x01ffe20003800000 */
.L_x_14381:
[----:B------:R-:W-:Y:S05]  /*14550*/  BSYNC B0 ;  /* 0x0000000000007941 */ /* 0x000fea0003800000 */
.L_x_14380:
[----:B------:R-:W-:Y:S05]  /*14560*/  BRA `(.L_x_14382) ;  /* 0xffffffdc00147947 */ /* 0x000fea000383ffff */
.L_x_14306:
[----:B------:R-:W-:Y:S01]  /*14570*/  BSSY B1, `(.L_x_14383) ;  /* 0x0000006000017945 */ /* 0x000fe20003800000 */
[----:B------:R-:W-:-:S07]  /*14580*/  IMAD.MOV.U32 R15, RZ, RZ, -0x1 ;  /* 0xffffffffff0f7424 */ /* 0x000fce00078e00ff */
[----:B0123--:R-:W-:Y:S05]  /*14590*/  WARPSYNC.COLLECTIVE R15, `(.L_x_14384) ;  /* 0x000000000f0c7348 */ /* 0x00ffea0003c00000 */
[----:B------:R-:W-:Y:S02]  /*145a0*/  ELECT P6, UR62, PT ;  /* 0x00000000003e782f */ /* 0x000fe400038c0000 */
[----:B------:R-:W-:Y:S01]  /*145b0*/  MOV R14, UR62 ;  /* 0x0000003e000e7c02 */ /* 0x000fe20008000f00 */
[----:B0123--:R-:W-:Y:S10]  /*145c0*/  ENDCOLLECTIVE ;  /* 0x000000000000791b */ /* 0x00fff40003800000 */
.L_x_14384:
[----:B------:R-:W-:Y:S05]  /*145d0*/  BSYNC B1 ;  /* 0x0000000000017941 */ /* 0x000fea0003800000 */
.L_x_14383:
[----:B------:R-:W-:Y:S05]  /*145e0*/  BRA `(.L_x_14385) ;  /* 0xffffffdc000c7947 */ /* 0x000fea000383ffff */
.L_x_14308:
[----:B0-----:R0:W3:Y:S02]  /*145f0*/  SYNCS.PHASECHK.TRANS64.TRYWAIT P0, [R7+URZ], R2 ;  /* 0x00000002070075a7 */ /* 0x0010e4000800017f */
[----:B---3--:R-:W-:Y:S05]  /*14600*/  @!P0 NANOSLEEP.SYNCS 0x989680 ;  /* 0x009896800000895d */ /* 0x008fea0003900000 */
[----:B------:R-:W3:Y:S02]  /*14610*/  @!P0 SYNCS.PHASECHK.TRANS64 P0, [R7+URZ], R2 ;  /* 0x00000002070085a7 */ /* 0x000ee4000800007f */
[----:B---3--:R-:W-:Y:S05]  /*14620*/  @!P0 BRA `(.L_x_14308) ;  /* 0xfffffffc00f08947 */ /* 0x008fea000383ffff */
[----:B------:R-:W-:Y:S05]  /*14630*/  BRA `(.L_x_14386) ;  /* 0xffffffdc00407947 */ /* 0x000fea000383ffff */
.L_x_14309:
[----:B---3--:R3:W4:Y:S02]  /*14640*/  SYNCS.PHASECHK.TRANS64.TRYWAIT P0, [R3+URZ], R0 ;  /* 0x00000000030075a7 */ /* 0x008724000800017f */
[----:B----4-:R-:W-:Y:S05]  /*14650*/  @!P0 NANOSLEEP.SYNCS 0x989680 ;  /* 0x009896800000895d */ /* 0x010fea0003900000 */
[----:B------:R-:W4:Y:S02]  /*14660*/  @!P0 SYNCS.PHASECHK.TRANS64 P0, [R3+URZ], R0 ;  /* 0x00000000030085a7 */ /* 0x000f24000800007f */
[----:B----4-:R-:W-:Y:S05]  /*14670*/  @!P0 BRA `(.L_x_14309) ;  /* 0xfffffffc00f08947 */ /* 0x010fea000383ffff */
[----:B------:R-:W-:Y:S05]  /*14680*/  BRA `(.L_x_14387) ;  /* 0xffffffdc00347947 */ /* 0x000fea000383ffff */
.L_x_14311:
[----:B---3--:R3:W4:Y:S02]  /*14690*/  SYNCS.PHASECHK.TRANS64.TRYWAIT P0, [R5+URZ], R2 ;  /* 0x00000002050075a7 */ /* 0x008724000800017f */
[----:B----4-:R-:W-:Y:S05]  /*146a0*/  @!P0 NANOSLEEP.SYNCS 0x989680 ;  /* 0x009896800000895d */ /* 0x010fea0003900000 */
[----:B------:R-:W4:Y:S02]  /*146b0*/  @!P0 SYNCS.PHASECHK.TRANS64 P0, [R5+URZ], R2 ;  /* 0x00000002050085a7 */ /* 0x000f24000800007f */
[----:B----4-:R-:W-:Y:S05]  /*146c0*/  @!P0 BRA `(.L_x_14311) ;  /* 0xfffffffc00f08947 */ /* 0x010fea000383ffff */
[----:B------:R-:W-:Y:S05]  /*146d0*/  BRA `(.L_x_14388) ;  /* 0xffffffdc00387947 */ /* 0x000fea000383ffff */
.L_x_14389:
        /* <DEDUP_REMOVED lines=10> */
.L_x_14876:


//--------------------- .text._ZN7cutlass13device_kernelIN5flash11enable_sm90INS1_16FlashAttnFwdSm90INS1_25CollectiveMainloopFwdSm90ILi2EN4cute5tupleIJNS5_1CILi1EEES8_S8_EEENS6_IJNS7_ILi192EEENS7_ILi128EEENS7_ILi64EEEEEELi64ENS_10bfloat16_tEfNS_4arch4Sm90ELb1ELb0ELb1ELb1ELb0ELb1ELb0ELb1ELb1ELb1ELb1ELb0EEENS1_21CollectiveEpilogueFwdINS6_IJSA_SC_SB_EEES9_SE_SG_Li384ELb1ELb1ELb1ELb0EEENS1_36VarlenDynamicPersistentTileSchedulerILi192ELi128ELi384ELi128ELb1ELb1ELb1ELb1ELb1ELb1EEEEEEEEEvNT_6ParamsE --------------------------
	.section	.text._ZN7cutlass13device_kernelIN5flash11enable_sm90INS1_16FlashAttnFwdSm90INS1_25CollectiveMainloopFwdSm90ILi2EN4cute5tupleIJNS5_1CILi1EEES8_S8_EEENS6_IJNS7_ILi192EEENS7_ILi128EEENS7_ILi64EEEEEELi64ENS_10bfloat16_tEfNS_4arch4Sm90ELb1ELb0ELb1ELb1ELb0ELb1ELb0ELb1ELb1ELb1ELb1ELb0EEENS1_21CollectiveEpilogueFwdINS6_IJSA_SC_SB_EEES9_SE_SG_Li384ELb1ELb1ELb1ELb0EEENS1_36VarlenDynamicPersistentTileSchedulerILi192ELi128ELi384ELi128ELb1ELb1ELb1ELb1ELb1ELb1EEEEEEEEEvNT_6ParamsE,"ax",@progbits
	.align	128
.text._ZN7cutlass13device_kernelIN5flash11enable_sm90INS1_16FlashAttnFwdSm90INS1_25CollectiveMainloopFwdSm90ILi2EN4cute5tupleIJNS5_1CILi1EEES8_S8_EEENS6_IJNS7_ILi192EEENS7_ILi128EEENS7_ILi64EEEEEELi64ENS_10bfloat16_tEfNS_4arch4Sm90ELb1ELb0ELb1ELb1ELb0ELb1ELb0ELb1ELb1ELb1ELb1ELb0EEENS1_21CollectiveEpilogueFwdINS6_IJSA_SC_SB_EEES9_SE_SG_Li384ELb1ELb1ELb1ELb0EEENS1_36VarlenDynamicPersistentTileSchedulerILi192ELi128ELi384ELi128ELb1ELb1ELb1ELb1ELb1ELb1EEEEEEEEEvNT_6ParamsE:
        .type           _ZN7cutlass13device_kernelIN5flash11enable_sm90INS1_16FlashAttnFwdSm90INS1_25CollectiveMainloopFwdSm90ILi2EN4cute5tupleIJNS5_1CILi1EEES8_S8_EEENS6_IJNS7_ILi192EEENS7_ILi128EEENS7_ILi64EEEEEELi64ENS_10bfloat16_tEfNS_4arch4Sm90ELb1ELb0ELb1ELb1ELb0ELb1ELb0ELb1ELb1ELb1ELb1ELb0EEENS1_21CollectiveEpilogueFwdINS6_IJSA_SC_SB_EEES9_SE_SG_Li384ELb1ELb1ELb1ELb0EEENS1_36VarlenDynamicPersistentTileSchedulerILi192ELi128ELi384ELi128ELb1ELb1ELb1ELb1ELb1ELb1EEEEEEEEEvNT_6ParamsE,@function
        .size           _ZN7cutlass13device_kernelIN5flash11enable_sm90INS1_16FlashAttnFwdSm90INS1_25CollectiveMainloopFwdSm90ILi2EN4cute5tupleIJNS5_1CILi1EEES8_S8_EEENS6_IJNS7_ILi192EEENS7_ILi128EEENS7_ILi64EEEEEELi64ENS_10bfloat16_tEfNS_4arch4Sm90ELb1ELb0ELb1ELb1ELb0ELb1ELb0ELb1ELb1ELb1ELb1ELb0EEENS1_21CollectiveEpilogueFwdINS6_IJSA_SC_SB_EEES9_SE_SG_Li384ELb1ELb1ELb1ELb0EEENS1_36VarlenDynamicPersistentTileSchedulerILi192ELi128ELi384ELi128ELb1ELb1ELb1ELb1ELb1ELb1EEEEEEEEEvNT_6ParamsE,(.L_x_14877 - _ZN7cutlass13device_kernelIN5flash11enable_sm90INS1_16FlashAttnFwdSm90INS1_25CollectiveMainloopFwdSm90ILi2EN4cute5tupleIJNS5_1CILi1EEES8_S8_EEENS6_IJNS7_ILi192EEENS7_ILi128EEENS7_ILi64EEEEEELi64ENS_10bfloat16_tEfNS_4arch4Sm90ELb1ELb0ELb1ELb1ELb0ELb1ELb0ELb1ELb1ELb1ELb1ELb0EEENS1_21CollectiveEpilogueFwdINS6_IJSA_SC_SB_EEES9_SE_SG_Li384ELb1ELb1ELb1ELb0EEENS1_36VarlenDynamicPersistentTileSchedulerILi192ELi128ELi384ELi128ELb1ELb1ELb1ELb1ELb1ELb1EEEEEEEEEvNT_6ParamsE)
        .other          _ZN7cutlass13device_kernelIN5flash11enable_sm90INS1_16FlashAttnFwdSm90INS1_25CollectiveMainloopFwdSm90ILi2EN4cute5tupleIJNS5_1CILi1EEES8_S8_EEENS6_IJNS7_ILi192EEENS7_ILi128EEENS7_ILi64EEEEEELi64ENS_10bfloat16_tEfNS_4arch4Sm90ELb1ELb0ELb1ELb1ELb0ELb1ELb0ELb1ELb1ELb1ELb1ELb0EEENS1_21CollectiveEpilogueFwdINS6_IJSA_SC_SB_EEES9_SE_SG_Li384ELb1ELb1ELb1ELb0EEENS1_36VarlenDynamicPersistentTileSchedulerILi192ELi128ELi384ELi128ELb1ELb1ELb1ELb1ELb1ELb1EEEEEEEEEvNT_6ParamsE,@"STO_CUDA_ENTRY STV_DEFAULT"
_ZN7cutlass13device_kernelIN5flash11enable_sm90INS1_16FlashAttnFwdSm90INS1_25CollectiveMainloopFwdSm90ILi2EN4cute5tupleIJNS5_1CILi1EEES8_S8_EEENS6_IJNS7_ILi192EEENS7_ILi128EEENS7_ILi64EEEEEELi64ENS_10bfloat16_tEfNS_4arch4Sm90ELb1ELb0ELb1ELb1ELb0ELb1ELb0ELb1ELb1ELb1ELb1ELb0EEENS1_21CollectiveEpilogueFwdINS6_IJSA_SC_SB_EEES9_SE_SG_Li384ELb1ELb1ELb1ELb0EEENS1_36VarlenDynamicPersistentTileSchedulerILi192ELi128ELi384ELi128ELb1ELb1ELb1ELb1ELb1ELb1EEEEEEEEEvNT_6ParamsE:
        /* <DEDUP_REMOVED lines=23> */
.L_x_14391:
[----:B------:R-:W-:Y:S05]  /*0170*/  BSYNC B0 ;  /* 0x0000000000007941 */ /* 0x000fea0003800000 */
.L_x_14390:
        /* <DEDUP_REMOVED lines=40> */
.L_x_14392:
        /* <DEDUP_REMOVED lines=22> */
.L_x_14393:
        /* <DEDUP_REMOVED lines=18> */
.L_x_14394:
        /* <DEDUP_REMOVED lines=22> */
.L_x_14395:
        /* <DEDUP_REMOVED lines=22> */
.L_x_14396:
        /* <DEDUP_REMOVED lines=9> */
.L_x_14399:
        /* <DEDUP_REMOVED lines=22> */
[----:B-1----:R-:W-:Y:S05]  /*0b30*/  @P0 BRA `(.L_x_14400) ;  /* 0x000001ac00c40947 */ /* 0x002fea0003800000 */
[----:B------:R-:W2:Y:S01]  /*0b40*/  LDL.LU R13, [R1+0x4c] ;  /* 0x00004c00010d7983 */ /* 0x000ea20000300800 */
        /* <DEDUP_REMOVED lines=11> */
[----:B------:R-:W-:Y:S02]  /*0c00*/  LEA.HI R5, R0, R12, RZ, 0x5 ;  /* 0x0000000c00057211 */ /* 0x000fe400078f28ff */
[----:B------:R-:W-:-:S02]  /*0c10*/  SHF.R.S32.HI R14, RZ, 0x7, R3 ;  /* 0x00000007ff0e7819 */ /* 0x000fc40000011403 */
[----:B------:R-:W-:Y:S02]  /*0c20*/  SHF.R.S32.HI R7, RZ, 0x4, R4 ;  /* 0x00000004ff077819 */ /* 0x000fe40000011404 */
[----:B------:R-:W-:Y:S02]  /*0c30*/  LEA.HI R10, R10, R9, RZ, 0x3 ;  /* 0x000000090a0a7211 */ /* 0x000fe400078f18ff */
[----:B------:R-:W-:Y:S01]  /*0c40*/  SHF.R.S32.HI R15, RZ, 0x5, R5 ;  /* 0x00000005ff0f7819 */ /* 0x000fe20000011405 */
[----:B------:R-:W-:Y:S01]  /*0c50*/  IMAD.HI R5, R14, 0x55555556, RZ ;  /* 0x555555560e057827 */ /* 0x000fe200078e02ff */
[C---:B------:R-:W-:Y:S02]  /*0c60*/  LOP3.LUT R3, R4.reuse, 0x3fffff0, RZ, 0xc0, !PT ;  /* 0x03fffff004037812 */ /* 0x040fe400078ec0ff */
[----:B------:R-:W-:Y:S02]  /*0c70*/  LEA.HI R4, R4, R7, RZ, 0x1 ;  /* 0x0000000704047211 */ /* 0x000fe400078f08ff */
[----:B------:R-:W-:-:S02]  /*0c80*/  LOP3.LUT R10, R10, 0xfffffff8, RZ, 0xc0, !PT ;  /* 0xfffffff80a0a7812 */ /* 0x000fc400078ec0ff */
[----:B------:R-:W-:Y:S01]  /*0c90*/  LEA.HI R6, R6, R11, RZ, 0x5 ;  /* 0x0000000b06067211 */ /* 0x000fe200078f28ff */
[----:B------:R-:W-:Y:S01]  /*0ca0*/  IMAD.IADD R3, R12, 0x1, -R3 ;  /* 0x000000010c037824 */ /* 0x000fe200078e0a03 */
[----:B------:R-:W-:Y:S01]  /*0cb0*/  LOP3.LUT R4, R4, 0x1ffffffe, RZ, 0xc0, !PT ;  /* 0x1ffffffe04047812 */ /* 0x000fe200078ec0ff */
[----:B------:R-:W-:Y:S01]  /*0cc0*/  IMAD.IADD R9, R9, 0x1, -R10 ;  /* 0x0000000109097824 */ /* 0x000fe200078e0a0a */
[----:B------:R-:W-:Y:S02]  /*0cd0*/  LEA.HI R5, R5, R5, RZ, 0x1 ;  /* 0x0000000505057211 */ /* 0x000fe400078f08ff */
[----:B------:R-:W-:Y:S01]  /*0ce0*/  SHF.R.S32.HI R6, RZ, 0x5, R6 ;  /* 0x00000005ff067819 */ /* 0x000fe20000011406 */
[----:B------:R-:W-:Y:S02]  /*0cf0*/  IMAD.IADD R4, R7, 0x1, -R4 ;  /* 0x0000000107047824 */ /* 0x000fe400078e0a04 */
[----:B------:R-:W-:Y:S02]  /*0d00*/  IMAD R3, R15, 0x10, R3 ;  /* 0x000000100f037824 */ /* 0x000fe400078e0203 */
[----:B------:R-:W-:-:S02]  /*0d10*/  IMAD R5, R5, -0x3, R14 ;  /* 0xfffffffd05057824 */ /* 0x000fc400078e020e */
[----:B------:R-:W-:Y:S02]  /*0d20*/  IMAD R6, R6, 0x10, R9 ;  /* 0x0000001006067824 */ /* 0x000fe400078e0209 */
[----:B------:R-:W-:Y:S02]  /*0d30*/  IMAD R7, R3, 0x8, R4 ;  /* 0x0000000803077824 */ /* 0x000fe400078e0204 */
[----:B------:R-:W-:-:S05]  /*0d40*/  IMAD R10, R5, 0x40, R6 ;  /* 0x00000040050a7824 */ /* 0x000fca00078e0206 */
[----:B------:R-:W-:Y:S01]  /*0d50*/  STL [R1+0x68], R10 ;  /* 0x0000680a01007387 */ /* 0x000fe20000100800 */
[----:B------:R-:W-:-:S05]  /*0d60*/  LOP3.LUT R8, R8, 0x7ffffffc, RZ, 0xc0, !PT ;  /* 0x7ffffffc08087812 */ /* 0x000fca00078ec0ff */
[----:B------:R-:W-:Y:S01]  /*0d70*/  IMAD.IADD R8, R11, 0x1, -R8 ;  /* 0x000000010b087824 */ /* 0x000fe200078e0a08 */
[----:B------:R-:W-:Y:S01]  /*0d80*/  CS2R R22, SRZ ;  /* 0x0000000000167805 */ /* 0x000fe2000001ff00 */
[----:B------:R-:W-:Y:S02]  /*0d90*/  IMAD.MOV.U32 R154, RZ, RZ, RZ ;  /* 0x000000ffff9a7224 */ /* 0x000fe400078e00ff */
[----:B------:R-:W-:Y:S01]  /*0da0*/  IMAD.MOV.U32 R18, RZ, RZ, RZ ;  /* 0x000000ffff127224 */ /* 0x000fe200078e00ff */
        /* <DEDUP_REMOVED lines=14> */
[----:B------:R-:W-:-:S02]  /*0e90*/  LEA.HI R5, R5, R9, RZ, 0x3 ;  /* 0x0000000905057211 */ /* 0x000fc400078f18ff */
[----:B------:R-:W-:Y:S01]  /*0ea0*/  SHF.L.U32 R3, R9, 0x6, RZ ;  /* 0x0000000609037819 */ /* 0x000fe200000006ff */
[----:B------:R-:W-:Y:S01]  /*0eb0*/  IMAD.IADD R4, R19, 0x1, -R4 ;  /* 0x0000000113047824 */ /* 0x000fe200078e0a04 */
[----:B------:R-:W-:Y:S01]  /*0ec0*/  SHF.R.S32.HI R0, RZ, 0x1f, R19 ;  /* 0x0000001fff007819 */ /* 0x000fe20000011413 */
[C---:B------:R-:W-:Y:S01]  /*0ed0*/  IMAD.SHL.U32 R16, R6.reuse, 0x8, RZ ;  /* 0x0000000806107824 */ /* 0x040fe200078e00ff */
[----:B------:R-:W-:Y:S01]  /*0ee0*/  LEA.HI R0, R6, R6, RZ, 0x1 ;  /* 0x0000000606007211 */ /* 0x000fe200078f08ff */
[----:B------:R-:W-:Y:S01]  /*0ef0*/  IMAD.SHL.U32 R5, R5, 0x40, RZ ;  /* 0x0000004005057824 */ /* 0x000fe200078e00ff */
[----:B------:R-:W-:Y:S01]  /*0f00*/  LOP3.LUT R3, R3, 0x1c0, RZ, 0xc0, !PT ;  /* 0x000001c003037812 */ /* 0x000fe200078ec0ff */
[----:B------:R-:W-:Y:S01]  /*0f10*/  STL [R1+0x5c], RZ ;  /* 0x00005cff01007387 */ /* 0x000fe20000100800 */
[----:B------:R-:W-:Y:S02]  /*0f20*/  LOP3.LUT R0, R0, 0x1ffffffe, RZ, 0xc0, !PT ;  /* 0x1ffffffe00007812 */ /* 0x000fe400078ec0ff */
[----:B------:R-:W-:Y:S01]  /*0f30*/  SHF.R.U32.HI R9, RZ, 0x3, R3 ;  /* 0x00000003ff097819 */ /* 0x000fe20000011603 */
[----:B------:R0:W-:Y:S01]  /*0f40*/  STL [R1+0x44], R4 ;  /* 0x0000440401007387 */ /* 0x0001e20000100800 */
[----:B------:R-:W-:Y:S01]  /*0f50*/  LOP3.LUT R3, R3, 0x38, R16, 0xf8, !PT ;  /* 0x0000003803037812 */ /* 0x000fe200078ef810 */
[----:B------:R-:W-:Y:S01]  /*0f60*/  IMAD.IADD R0, R6, 0x1, -R0 ;  /* 0x0000000106007824 */ /* 0x000fe200078e0a00 */
[----:B0-----:R-:W-:Y:S01]  /*0f70*/  LOP3.LUT R4, R5, 0xfffffe00, RZ, 0xc0, !PT ;  /* 0xfffffe0005047812 */ /* 0x001fe200078ec0ff */
[----:B------:R-:W-:-:S03]  /*0f80*/  IMAD.SHL.U32 R5, R7, 0x8, RZ ;  /* 0x0000000807057824 */ /* 0x000fc600078e00ff */
        /* <DEDUP_REMOVED lines=8> */
[----:B------:R1:W-:Y:S01]  /*1010*/  STL [R1+0x64], R3 ;  /* 0x0000640301007387 */ /* 0x0003e20000100800 */
[----:B------:R-:W-:-:S04]  /*1020*/  IMAD.SHL.U32 R152, R6, 0x4, RZ ;  /* 0x0000000406987824 */ /* 0x000fc800078e00ff */
[----:B------:R-:W-:-:S07]  /*1030*/  VIADD R155, R152, 0x10 ;  /* 0x00000010989b7836 */ /* 0x000fce0000000000 */
.L_x_14543:
[----:B01-3--:R-:W0:Y:S02]  /*1040*/  LDC.64 R4, c[0x0][0xc88] ;  /* 0x00032200ff047b82 */ /* 0x00be240000000a00 */
        /* <DEDUP_REMOVED lines=8> */
[----:B------:R-:W-:Y:S01]  /*10d0*/  IMAD.MOV.U32 R31, RZ, RZ, RZ ;  /* 0x000000ffff1f7224 */ /* 0x000fe200078e00ff */
[----:B------:R-:W-:-:S02]  /*10e0*/  ISETP.NE.AND.EX P1, PT, RZ, UR5, PT, P1 ;  /* 0x00000005ff007c0c */ /* 0x000fc4000bf25310 */
[----:B------:R-:W-:-:S04]  /*10f0*/  ISETP.NE.U32.AND P0, PT, RZ, UR6, PT ;  /* 0x00000006ff007c0c */ /* 0x000fc8000bf05070 */
[----:B------:R-:W-:Y:S02]  /*1100*/  ISETP.NE.AND.EX P0, PT, RZ, UR7, PT, P0 ;  /* 0x00000007ff007c0c */ /* 0x000fe4000bf05300 */
[----:B--2---:R-:W-:Y:S01]  /*1110*/  SHF.R.S32.HI R0, RZ, 0x1f, R35 ;  /* 0x0000001fff007819 */ /* 0x004fe20000011423 */
[----:B------:R-:W-:-:S04]  /*1120*/  IMAD.SHL.U32 R33, R35, 0x4, RZ ;  /* 0x0000000423217824 */ /* 0x000fc800078e00ff */
        /* <DEDUP_REMOVED lines=9> */
[----:B----4-:R-:W-:Y:S01]  /*11c0*/  IMAD.U32 R3, RZ, RZ, UR4 ;  /* 0x00000004ff037e24 */ /* 0x010fe2000f8e00ff */
[----:B------:R-:W-:Y:S01]  /*11d0*/  IADD3.X R9, R34, UR7, RZ, P3, !PT ;  /* 0x0000000722097c10 */ /* 0x000fe20009ffe4ff */
[----:B------:R-:W-:-:S04]  /*11e0*/  ULDC.64 UR4, c[0x0][0x418] ;  /* 0x0001060000047ab9 */ /* 0x000fc80000000a00 */
[----:B------:R0:W5:Y:S06]  /*11f0*/  @P0 LDG.E R31, desc[UR40][R8.64] ;  /* 0x00000028081f0981 */ /* 0x00016c000c1e1900 */
[----:B------:R-:W-:-:S04]  /*1200*/  @P2 IADD3 R4, P1, R33, UR8, RZ ;  /* 0x0000000821042c10 */ /* 0x000fc8000ff3e0ff */
        /* <DEDUP_REMOVED lines=9> */
[----:B------:R-:W-:Y:S01]  /*12a0*/  IMAD.U32 R25, RZ, RZ, UR5 ;  /* 0x00000005ff197e24 */ /* 0x000fe2000f8e00ff */
[----:B------:R-:W-:Y:S01]  /*12b0*/  MOV R32, UR4 ;  /* 0x0000000400207c02 */ /* 0x000fe20008000f00 */
[----:B--2---:R0:W-:Y:S01]  /*12c0*/  STL [R1+0x20], R3 ;  /* 0x0000200301007387 */ /* 0x0041e20000100800 */
[----:B------:R-:W-:Y:S01]  /*12d0*/  IMAD.MOV.U32 R13, RZ, RZ, R3 ;  /* 0x000000ffff0d7224 */ /* 0x000fe200078e0003 */
[----:B------:R-:W-:Y:S06]  /*12e0*/  @P2 BRA `(.L_x_14401) ;  /* 0x0000000000282947 */ /* 0x000fec0003800000 */
[----:B------:R-:W-:Y:S02]  /*12f0*/  ULDC.64 UR4, c[0x0][0xa00] ;  /* 0x0002800000047ab9 */ /* 0x000fe40000000a00 */
[----:B------:R-:W-:-:S04]  /*1300*/  ISETP.NE.U32.AND P1, PT, RZ, UR4, PT ;  /* 0x00000004ff007c0c */ /* 0x000fc8000bf25070 */
[----:B------:R-:W-:-:S13]  /*1310*/  ISETP.NE.AND.EX P1, PT, RZ, UR5, PT, P1 ;  /* 0x00000005ff007c0c */ /* 0x000fda000bf25310 */
[----:B------:R-:W-:Y:S05]  /*1320*/  @!P1 BRA `(.L_x_14401) ;  /* 0x0000000000189947 */ /* 0x000fea0003800000 */
[----:B------:R-:W1:Y:S02]  /*1330*/  LDC.64 R4, c[0x0][0xa00] ;  /* 0x00028000ff047b82 */ /* 0x000e640000000a00 */
[----:B-1----:R-:W-:-:S05]  /*1340*/  IMAD.WIDE R4, R35, 0x4, R4 ;  /* 0x0000000423047825 */ /* 0x002fca00078e0204 */
[----:B------:R-:W2:Y:S04]  /*1350*/  LDG.E R0, desc[UR40][R4.64] ;  /* 0x0000002804007981 */ /* 0x000ea8000c1e1900 */
[----:B0-----:R-:W2:Y:S02]  /*1360*/  LDG.E R3, desc[UR40][R4.64+0x4] ;  /* 0x0000042804037981 */ /* 0x001ea4000c1e1900 */
[----:B--2---:R-:W-:-:S05]  /*1370*/  IMAD.IADD R13, R3, 0x1, -R0 ;  /* 0x00000001030d7824 */ /* 0x004fca00078e0a00 */
[----:B------:R1:W-:Y:S02]  /*1380*/  STL [R1+0x20], R13 ;  /* 0x0000200d01007387 */ /* 0x0003e40000100800 */
.L_x_14401:
[C---:B------:R-:W-:Y:S01]  /*1390*/  LOP3.LUT R37, R30.reuse, 0xffff, RZ, 0xc0, !PT ;  /* 0x0000ffff1e257812 */ /* 0x040fe200078ec0ff */
[----:B------:R-:W-:Y:S01]  /*13a0*/  ULDC.64 UR4, c[0x0][0xa20] ;  /* 0x0002880000047ab9 */ /* 0x000fe20000000a00 */
[C---:B0-----:R-:W-:Y:S02]  /*13b0*/  LOP3.LUT R3, R30.reuse, 0xff000000, RZ, 0xc0, !PT ;  /* 0xff0000001e037812 */ /* 0x041fe400078ec0ff */
[----:B------:R-:W-:Y:S01]  /*13c0*/  ISETP.NE.U32.AND P1, PT, RZ, UR4, PT ;  /* 0x00000004ff007c0c */ /* 0x000fe2000bf25070 */
[----:B------:R0:W-:Y:S01]  /*13d0*/  STL [R1+0x50], R37 ;  /* 0x0000502501007387 */ /* 0x0001e20000100800 */
[----:B------:R-:W-:Y:S02]  /*13e0*/  LOP3.LUT R0, R30, 0xff0000, RZ, 0xc0, !PT ;  /* 0x00ff00001e007812 */ /* 0x000fe400078ec0ff */
[----:B------:R-:W-:Y:S02]  /*13f0*/  ISETP.NE.AND.EX P1, PT, RZ, UR5, PT, P1 ;  /* 0x00000005ff007c0c */ /* 0x000fe4000bf25310 */
[----:B------:R-:W-:-:S04]  /*1400*/  SHF.R.U32.HI R3, RZ, 0x8, R3 ;  /* 0x00000008ff037819 */ /* 0x000fc80000011603 */
[----:B------:R-:W-:-:S07]  /*1410*/  LEA.HI R10, R0, R3, RZ, 0x10 ;  /* 0x00000003000a7211 */ /* 0x000fce00078f80ff */
[----:B0-----:R-:W-:Y:S05]  /*1420*/  @!P1 BRA `(.L_x_14402) ;  /* 0x0000000000109947 */ /* 0x001fea0003800000 */
[----:B------:R-:W-:-:S04]  /*1430*/  IADD3 R4, P0, R33, UR4, RZ ;  /* 0x0000000421047c10 */ /* 0x000fc8000ff1e0ff */
[----:B------:R-:W-:-:S05]  /*1440*/  IADD3.X R5, R34, UR5, RZ, P0, !PT ;  /* 0x0000000522057c10 */ /* 0x000fca00087fe4ff */
[----:B------:R0:W5:Y:S01]  /*1450*/  LDG.E R32, desc[UR40][R4.64] ;  /* 0x0000002804207981 */ /* 0x000162000c1e1900 */
[----:B------:R-:W-:Y:S05]  /*1460*/  BRA `(.L_x_14403) ;  /* 0x0000000000107947 */ /* 0x000fea0003800000 */
.L_x_14402:
[----:B------:R-:W-:Y:S05]  /*1470*/  @!P0 BRA `(.L_x_14403) ;  /* 0x00000000000c8947 */ /* 0x000fea0003800000 */
[----:B------:R-:W2:Y:S04]  /*1480*/  LDG.E R3, desc[UR40][R8.64] ;  /* 0x0000002808037981 */ /* 0x000ea8000c1e1900 */
[----:B------:R-:W2:Y:S02]  /*1490*/  LDG.E R32, desc[UR40][R8.64+0x4] ;  /* 0x0000042808207981 */ /* 0x000ea4000c1e1900 */
[----:B--2---:R-:W-:-:S07]  /*14a0*/  IMAD.IADD R32, R32, 0x1, -R3 ;  /* 0x0000000120207824 */ /* 0x004fce00078e0a03 */
.L_x_14403:
[----:B------:R-:W-:Y:S01]  /*14b0*/  ULDC.64 UR4, c[0x0][0xa10] ;  /* 0x0002840000047ab9 */ /* 0x000fe20000000a00 */
[----:B------:R-:W2:Y:S01]  /*14c0*/  LDC R8, c[0x0][0x448] ;  /* 0x00011200ff087b82 */ /* 0x000ea20000000800 */
        /* <DEDUP_REMOVED lines=16> */
[----:B0-----:R-:W-:Y:S01]  /*15d0*/  VIADD R4, R12, 0xbf ;  /* 0x000000bf0c047836 */ /* 0x001fe20000000000 */
[----:B------:R0:W-:Y:S07]  /*15e0*/  STL [R1+0x28], R12 ;  /* 0x0000280c01007387 */ /* 0x0001ee0000100800 */
[----:B------:R-:W2:Y:S01]  /*15f0*/  @P1 LDC R9, c[0x0][0x44c] ;  /* 0x00011300ff091b82 */ /* 0x000ea20000000800 */
[----:B0-----:R-:W-:-:S07]  /*1600*/  IMAD.IADD R12, R32, 0x1, -R11 ;  /* 0x00000001200c7824 */ /* 0x001fce00078e0a0b */
[----:B------:R-:W0:Y:S01]  /*1610*/  @P1 LDC R5, c[0x0][0x450] ;  /* 0x00011400ff051b82 */ /* 0x000e220000000800 */
[----:B---3--:R-:W-:Y:S02]  /*1620*/  @P0 IMAD.IADD R25, R3, 0x1, -R0 ;  /* 0x0000000103190824 */ /* 0x008fe400078e0a00 */
[----:B--2---:R-:W-:-:S04]  /*1630*/  @P1 IMAD.HI.U32 R0, R4, R9, RZ ;  /* 0x0000000904001227 */ /* 0x004fc800078e00ff */
[----:B----4-:R-:W-:Y:S01]  /*1640*/  IMAD.IADD R6, R12, 0x1, R25 ;  /* 0x000000010c067824 */ /* 0x010fe200078e0219 */
[----:B0-----:R-:W-:-:S03]  /*1650*/  @P1 SHF.R.U32.HI R4, RZ, R5, R0 ;  /* 0x00000005ff041219 */ /* 0x001fc60000011600 */
[C---:B------:R-:W-:Y:S01]  /*1660*/  VIADD R0, R6.reuse, 0x7f ;  /* 0x0000007f06007836 */ /* 0x040fe20000000000 */
[----:B------:R-:W-:Y:S01]  /*1670*/  IADD3 R91, R6, 0x80, -R13 ;  /* 0x00000080065b7810 */ /* 0x000fe20007ffe80d */
[----:B------:R0:W-:Y:S01]  /*1680*/  STL [R1+0x30], R6 ;  /* 0x0000300601007387 */ /* 0x0001e20000100800 */
[----:B-1----:R-:W-:Y:S02]  /*1690*/  LOP3.LUT R13, R10, 0xff, RZ, 0xc0, !PT ;  /* 0x000000ff0a0d7812 */ /* 0x002fe400078ec0ff */
[----:B------:R-:W-:Y:S01]  /*16a0*/  SHF.R.S32.HI R3, RZ, 0x1f, R0 ;  /* 0x0000001fff037819 */ /* 0x000fe20000011400 */
[----:B------:R-:W-:Y:S02]  /*16b0*/  IMAD.IADD R4, R91, 0x1, R4 ;  /* 0x000000015b047824 */ /* 0x000fe400078e0204 */
[----:B------:R1:W-:Y:S01]  /*16c0*/  STL [R1+0x60], R13 ;  /* 0x0000600d01007387 */ /* 0x0003e20000100800 */
[----:B------:R-:W-:Y:S01]  /*16d0*/  LEA.HI R3, R3, R0, RZ, 0x7 ;  /* 0x0000000003037211 */ /* 0x000fe200078f38ff */
[----:B------:R-:W-:Y:S01]  /*16e0*/  IMAD.MOV.U32 R0, RZ, RZ, RZ ;  /* 0x000000ffff007224 */ /* 0x000fe200078e00ff */
[----:B------:R-:W-:-:S02]  /*16f0*/  SHF.R.S32.HI R5, RZ, 0x1f, R4 ;  /* 0x0000001fff057819 */ /* 0x000fc40000011404 */
[----:B0-----:R-:W-:Y:S02]  /*1700*/  SHF.R.U32.HI R6, RZ, 0x10, R10 ;  /* 0x00000010ff067819 */ /* 0x001fe4000001160a */
[----:B------:R-:W-:Y:S02]  /*1710*/  LEA.HI R5, R5, R4, RZ, 0x7 ;  /* 0x0000000405057211 */ /* 0x000fe400078f38ff */
[----:B------:R-:W-:Y:S01]  /*1720*/  SHF.R.S32.HI R92, RZ, 0x7, R3 ;  /* 0x00000007ff5c7819 */ /* 0x000fe20000011403 */
[----:B------:R1:W-:Y:S01]  /*1730*/  STL [R1+0x58], R6 ;  /* 0x0000580601007387 */ /* 0x0003e20000100800 */
[----:B------:R-:W-:-:S04]  /*1740*/  SHF.R.S32.HI R5, RZ, 0x7, R5 ;  /* 0x00000007ff057819 */ /* 0x000fc80000011405 */
[----:B------:R-:W-:-:S04]  /*1750*/  VIMNMX R9, R92, R5, PT ;  /* 0x000000055c097248 */ /* 0x000fc80003fe0100 */
[----:B------:R-:W-:-:S13]  /*1760*/  ISETP.GE.AND P0, PT, R9, 0x1, PT ;  /* 0x000000010900780c */ /* 0x000fda0003f06270 */
[----:B-1----:R-:W-:Y:S05]  /*1770*/  @!P0 BRA `(.L_x_14405) ;  /* 0x0000000000748947 */ /* 0x002fea0003800000 */
        /* <DEDUP_REMOVED lines=26> */
[----:B------:R-:W-:-:S05]  /*1920*/  MOV R0, R5 ;  /* 0x0000000500007202 */ /* 0x000fca0000000f00 */
[----:B------:R-:W-:Y:S01]  /*1930*/  @!P2 IMAD.MOV R0, RZ, RZ, -R0 ;  /* 0x000000ffff00a224 */ /* 0x000fe200078e0a00 */
[----:B------:R-:W-:-:S07]  /*1940*/  @!P1 LOP3.LUT R0, RZ, R10, RZ, 0x33, !PT ;  /* 0x0000000aff009212 */ /* 0x000fce00078e33ff */
.L_x_14405:
[----:B------:R-:W-:Y:S05]  /*1950*/  BSYNC B0 ;  /* 0x0000000000007941 */ /* 0x000fea0003800000 */
.L_x_14404:
        /* <DEDUP_REMOVED lines=36> */
.L_x_14408:
[----:B------:R-:W-:Y:S05]  /*1ba0*/  BSYNC B6 ;  /* 0x0000000000067941 */ /* 0x000fea0003800000 */
.L_x_14407:
        /* <DEDUP_REMOVED lines=20> */
.L_x_14410:
[----:B------:R-:W-:Y:S05]  /*1cf0*/  BSYNC B6 ;  /* 0x0000000000067941 */ /* 0x000fea0003800000 */
.L_x_14409:
[----:B------:R-:W-:Y:S01]  /*1d00*/  ULDC.64 UR4, c[0x0][0x9f8] ;  /* 0x00027e0000047ab9 */ /* 0x000fe20000000a00 */
[----:B------:R-:W-:Y:S01]  /*1d10*/  IMAD.MOV.U32 R0, RZ, RZ, R35 ;  /* 0x000000ffff007224 */ /* 0x000fe200078e0023 */
[----:B------:R-:W-:Y:S01]  /*1d20*/  ISETP.NE.U32.AND P0, PT, RZ, UR4, PT ;  /* 0x00000004ff007c0c */ /* 0x000fe2000bf05070 */
[----:B------:R-:W-:Y:S01]  /*1d30*/  IMAD.IADD R14, R31, 0x1, R32 ;  /* 0x000000011f0e7824 */ /* 0x000fe200078e0220 */
[----:B------:R-:W0:Y:S02]  /*1d40*/  LDC.64 R4, c[0x0][0x300] ;  /* 0x0000c000ff047b82 */ /* 0x000e240000000a00 */
[----:B------:R-:W-:Y:S01]  /*1d50*/  ISETP.NE.AND.EX P0, PT, RZ, UR5, PT, P0 ;  /* 0x00000005ff007c0c */ /* 0x000fe2000bf05300 */
[----:B------:R-:W1:Y:S05]  /*1d60*/  S2R R20, SR_TID.X ;  /* 0x0000000000147919 */ /* 0x000e6a0000002100 */
[----:B------:R-:W2:Y:S07]  /*1d70*/  LDC R63, c[0x0][0x3f4] ;  /* 0x0000fd00ff3f7b82 */ /* 0x000eae0000000800 */
[----:B------:R-:W-:Y:S01]  /*1d80*/  @P0 IADD3 R6, P1, R33, UR4, RZ ;  /* 0x0000000421060c10 */ /* 0x000fe2000ff3e0ff */
[----:B------:R-:W3:Y:S03]  /*1d90*/  LDC.64 R68, c[0x0][0x408] ;  /* 0x00010200ff447b82 */ /* 0x000ee60000000a00 */
[----:B------:R-:W-:Y:S01]  /*1da0*/  @P0 IADD3.X R7, R34, UR5, RZ, P1, !PT ;  /* 0x0000000522070c10 */ /* 0x000fe20008ffe4ff */
[----:B------:R-:W-:Y:S01]  /*1db0*/  ULDC.64 UR4, c[0x0][0xa08] ;  /* 0x0002820000047ab9 */ /* 0x000fe20000000a00 */
[----:B------:R-:W4:Y:S04]  /*1dc0*/  LDL R34, [R1+0x44] ;  /* 0x0000440001227983 */ /* 0x000f280000100800 */
[----:B------:R1:W2:Y:S01]  /*1dd0*/  @P0 LDG.E R0, desc[UR40][R6.64] ;  /* 0x0000002806000981 */ /* 0x0002a2000c1e1900 */
[----:B------:R-:W-:Y:S01]  /*1de0*/  SHF.R.S32.HI R33, RZ, 0x1f, R14 ;  /* 0x0000001fff217819 */ /* 0x000fe2000001140e */
[CC--:B0-----:R-:W-:Y:S01]  /*1df0*/  IMAD.WIDE.U32 R8, R14.reuse, R4.reuse, RZ ;  /* 0x000000040e087225 */ /* 0x0c1fe200078e00ff */
[----:B------:R-:W-:Y:S01]  /*1e00*/  ISETP.NE.U32.AND P0, PT, RZ, UR4, PT ;  /* 0x00000004ff007c0c */ /* 0x000fe2000bf05070 */
[----:B------:R-:W4:Y:S01]  /*1e10*/  LDL.LU R38, [R1] ;  /* 0x0000000001267983 */ /* 0x000f220000300800 */
[----:B------:R-:W-:Y:S01]  /*1e20*/  SHF.R.S32.HI R35, RZ, 0x1f, R19 ;  /* 0x0000001fff237819 */ /* 0x000fe20000011413 */
[----:B------:R-:W-:Y:S01]  /*1e30*/  IMAD R10, R33, R4, RZ ;  /* 0x00000004210a7224 */ /* 0x000fe200078e02ff */
[----:B------:R-:W-:Y:S01]  /*1e40*/  ISETP.NE.AND.EX P0, PT, RZ, UR5, PT, P0 ;  /* 0x00000005ff007c0c */ /* 0x000fe2000bf05300 */
[----:B------:R-:W4:Y:S01]  /*1e50*/  LDL R32, [R1+0x48] ;  /* 0x0000480001207983 */ /* 0x000f220000100800 */
[----:B------:R-:W-:Y:S01]  /*1e60*/  ULDC.64 UR4, c[0x0][0x308] ;  /* 0x0000c20000047ab9 */ /* 0x000fe20000000a00 */
[----:B------:R-:W-:Y:S01]  /*1e70*/  IMAD R3, R14, R5, R10 ;  /* 0x000000050e037224 */ /* 0x000fe200078e020a */
[----:B-1----:R-:W-:-:S02]  /*1e80*/  SHF.R.U32.HI R36, RZ, 0x7, R20 ;  /* 0x00000007ff247819 */ /* 0x002fc40000011614 */
[----:B------:R-:W-:Y:S01]  /*1e90*/  SHF.R.S32.HI R17, RZ, 0x1f, R16 ;  /* 0x0000001fff117819 */ /* 0x000fe20000011410 */
[----:B------:R-:W-:Y:S01]  /*1ea0*/  IMAD.IADD R9, R9, 0x1, R3 ;  /* 0x0000000109097824 */ /* 0x000fe200078e0203 */
[----:B------:R-:W-:Y:S01]  /*1eb0*/  ISETP.NE.AND P6, PT, R36, 0x1, PT ;  /* 0x000000012400780c */ /* 0x000fe20003fc5270 */
[----:B------:R-:W-:-:S04]  /*1ec0*/  IMAD.WIDE.U32 R6, R37, UR4, R8 ;  /* 0x0000000425067c25 */ /* 0x000fc8000f8e0008 */
[----:B------:R-:W-:Y:S01]  /*1ed0*/  IMAD R57, R37, UR5, R7 ;  /* 0x0000000525397c24 */ /* 0x000fe2000f8e0207 */
[----:B------:R-:W-:Y:S01]  /*1ee0*/  ULDC.64 UR4, c[0x0][0x310] ;  /* 0x0000c40000047ab9 */ /* 0x000fe20000000a00 */
[----:B------:R-:W-:Y:S02]  /*1ef0*/  IMAD.MOV.U32 R56, RZ, RZ, R6 ;  /* 0x000000ffff387224 */ /* 0x000fe400078e0006 */
[----:B------:R-:W0:Y:S01]  /*1f00*/  LDC.64 R6, c[0x0][0x3f8] ;  /* 0x0000fe00ff067b82 */ /* 0x000e220000000a00 */
[C---:B------:R-:W-:Y:S01]  /*1f10*/  IMAD.WIDE.U32 R8, R19.reuse, R4, R16 ;  /* 0x0000000413087225 */ /* 0x040fe200078e0010 */
[--C-:B------:R-:W-:Y:S02]  /*1f20*/  SHF.R.S32.HI R153, RZ, 0x1f, R152.reuse ;  /* 0x0000001fff997819 */ /* 0x100fe40000011498 */
[----:B------:R-:W-:Y:S01]  /*1f30*/  SHF.L.U64.HI R74, R4, 0x7, R5 ;  /* 0x00000007044a7819 */ /* 0x000fe20000010205 */
[----:B0-----:R-:W-:-:S04]  /*1f40*/  IMAD.WIDE.U32 R52, R19, R6, R152 ;  /* 0x0000000613347225 */ /* 0x001fc800078e0098 */
[C---:B------:R-:W-:Y:S01]  /*1f50*/  IMAD.WIDE.U32 R30, R19.reuse, R6, R16 ;  /* 0x00000006131e7225 */ /* 0x040fe200078e0010 */
[----:B------:R-:W-:Y:S02]  /*1f60*/  SHF.L.U64.HI R72, R6, 0x7, R7 ;  /* 0x0000000706487819 */ /* 0x000fe40000010207 */
[----:B------:R-:W-:Y:S01]  /*1f70*/  SHF.L.U32 R73, R4, 0x7, RZ ;  /* 0x0000000704497819 */ /* 0x000fe200000006ff */
[----:B---3--:R-:W-:-:S04]  /*1f80*/  IMAD.WIDE.U32 R20, R19, R68, R152 ;  /* 0x0000004413147225 */ /* 0x008fc800078e0098 */
[----:B------:R-:W-:Y:S02]  /*1f90*/  VIADD R66, R16, 0x20 ;  /* 0x0000002010427836 */ /* 0x000fe40000000000 */
[----:B------:R-:W-:Y:S02]  /*1fa0*/  IMAD.SHL.U32 R71, R6, 0x80, RZ ;  /* 0x0000008006477824 */ /* 0x000fe400078e00ff */
[----:B------:R-:W-:Y:S01]  /*1fb0*/  VIADD R64, R36, 0x8 ;  /* 0x0000000824407836 */ /* 0x000fe20000000000 */
[----:B--2---:R-:W-:Y:S02]  /*1fc0*/  SHF.R.S32.HI R3, RZ, 0x1f, R0 ;  /* 0x0000001fff037819 */ /* 0x004fe40000011400 */
[----:B------:R-:W-:Y:S02]  /*1fd0*/  SEL R55, R0, RZ, !P0 ;  /* 0x000000ff00377207 */ /* 0x000fe40004000000 */
[----:B------:R-:W-:-:S03]  /*1fe0*/  SEL R12, R3, RZ, !P0 ;  /* 0x000000ff030c7207 */ /* 0x000fc60004000000 */
[----:B------:R-:W-:-:S04]  /*1ff0*/  IMAD.WIDE.U32 R56, R55, UR4, R56 ;  /* 0x0000000437387c25 */ /* 0x000fc8000f8e0038 */
[----:B------:R-:W-:Y:S01]  /*2000*/  IMAD R0, R12, UR4, RZ ;  /* 0x000000040c007c24 */ /* 0x000fe2000f8e02ff */
[----:B------:R-:W-:-:S03]  /*2010*/  IADD3 R77, P0, R56, R8, RZ ;  /* 0x00000008384d7210 */ /* 0x000fc60007f1e0ff */
[----:B------:R-:W-:Y:S01]  /*2020*/  IMAD R3, R55, UR5, R0 ;  /* 0x0000000537037c24 */ /* 0x000fe2000f8e0200 */
[----:B------:R-:W-:Y:S05]  /*2030*/  @!P6 WARPSYNC.ALL ;  /* 0x000000000000e948 */ /* 0x000fea0003800000 */
[----:B------:R-:W-:Y:S01]  /*2040*/  IMAD R0, R35, R4, RZ ;  /* 0x0000000423007224 */ /* 0x000fe200078e02ff */
[----:B------:R-:W-:Y:S01]  /*2050*/  ULDC.64 UR4, c[0x0][0x330] ;  /* 0x0000cc0000047ab9 */ /* 0x000fe20000000a00 */
[----:B------:R-:W-:Y:S02]  /*2060*/  IMAD.IADD R76, R57, 0x1, R3 ;  /* 0x00000001394c7824 */ /* 0x000fe400078e0203 */
[----:B------:R-:W-:-:S04]  /*2070*/  IMAD.WIDE.U32 R10, R37, UR4, R16 ;  /* 0x00000004250a7c25 */ /* 0x000fc8000f8e0010 */
[----:B------:R-:W-:Y:S02]  /*2080*/  IMAD R75, R19, R5, R0 ;  /* 0x00000005134b7224 */ /* 0x000fe400078e0200 */
[----:B------:R-:W-:Y:S01]  /*2090*/  IMAD R11, R37, UR5, R11 ;  /* 0x00000005250b7c24 */ /* 0x000fe2000f8e020b */
[----:B------:R-:W-:Y:S02]  /*20a0*/  ULDC.64 UR4, c[0x0][0x338] ;  /* 0x0000ce0000047ab9 */ /* 0x000fe40000000a00 */
[----:B------:R-:W-:Y:S01]  /*20b0*/  IADD3.X R75, R76, R9, R75, P0, !PT ;  /* 0x000000094c4b7210 */ /* 0x000fe200007fe44b */
[----:B------:R-:W-:Y:S01]  /*20c0*/  IMAD R3, R12, UR4, RZ ;  /* 0x000000040c037c24 */ /* 0x000fe2000f8e02ff */
[----:B------:R-:W-:Y:S01]  /*20d0*/  @!P6 BAR.SYNC.DEFER_BLOCKING 0x9, 0x100 ;  /* 0x024400000000eb1d */ /* 0x000fe20000010000 */
[----:B------:R-:W-:Y:S01]  /*20e0*/  ISETP.GE.AND P0, PT, R16, R63, PT ;  /* 0x0000003f1000720c */ /* 0x000fe20003f06270 */
[----:B------:R-:W-:Y:S02]  /*20f0*/  IMAD R0, R35, R6, RZ ;  /* 0x0000000623007224 */ /* 0x000fe400078e02ff */
[----:B------:R-:W-:Y:S01]  /*2100*/  IMAD R15, R55, UR5, R3 ;  /* 0x00000005370f7c24 */ /* 0x000fe2000f8e0203 */
[----:B------:R-:W-:Y:S01]  /*2110*/  SEL R3, R63, RZ, P0 ;  /* 0x000000ff3f037207 */ /* 0x000fe20000000000 */
[----:B------:R-:W0:Y:S01]  /*2120*/  S2R R37, SR_TID.X ;  /* 0x0000000000257919 */ /* 0x000e220000002100 */
[----:B----4-:R-:W-:Y:S01]  /*2130*/  LOP3.LUT P1, RZ, R34, 0x4, RZ, 0xc0, !PT ;  /* 0x0000000422ff7812 */ /* 0x010fe2000782c0ff */
[----:B------:R-:W-:-:S02]  /*2140*/  IMAD R9, R19, R7, R0 ;  /* 0x0000000713097224 */ /* 0x000fc400078e0200 */
[----:B------:R-:W-:Y:S02]  /*2150*/  IMAD R0, R35, R68, RZ ;  /* 0x0000004423007224 */ /* 0x000fe400078e02ff */
[----:B------:R-:W-:Y:S02]  /*2160*/  IMAD.IADD R3, R16, 0x1, R3 ;  /* 0x0000000110037824 */ /* 0x000fe400078e0203 */
[----:B------:R-:W-:Y:S02]  /*2170*/  IMAD.IADD R53, R53, 0x1, R9 ;  /* 0x0000000135357824 */ /* 0x000fe400078e0209 */
[----:B------:R-:W-:Y:S01]  /*2180*/  IMAD R13, R19, R69, R0 ;  /* 0x00000045130d7224 */ /* 0x000fe200078e0200 */
[----:B------:R-:W-:Y:S01]  /*2190*/  SHF.R.S32.HI R0, RZ, 0x1f, R3 ;  /* 0x0000001fff007819 */ /* 0x000fe20000011403 */
[----:B------:R-:W-:Y:S01]  /*21a0*/  IMAD.IADD R31, R9, 0x1, R31 ;  /* 0x00000001091f7824 */ /* 0x000fe200078e021f */
[----:B-----5:R-:W-:Y:S02]  /*21b0*/  SHF.R.S32.HI R9, RZ, 0x1f, R24 ;  /* 0x0000001fff097819 */ /* 0x020fe40000011418 */
[----:B------:R-:W-:-:S02]  /*21c0*/  LOP3.LUT R38, R38, 0xfffffffb, RZ, 0xc0, !PT ;  /* 0xfffffffb26267812 */ /* 0x000fc400078ec0ff */
[----:B------:R-:W-:Y:S01]  /*21d0*/  LEA.HI R3, R0, R3, RZ, 0x3 ;  /* 0x0000000300037211 */ /* 0x000fe200078f18ff */
[C---:B------:R-:W-:Y:S01]  /*21e0*/  IMAD R0, R9.reuse, R6, RZ ;  /* 0x0000000609007224 */ /* 0x040fe200078e02ff */
[----:B------:R-:W-:Y:S01]  /*21f0*/  @P1 LOP3.LUT R38, R38, 0x4, RZ, 0xfc, !PT ;  /* 0x0000000426261812 */ /* 0x000fe200078efcff */
[----:B------:R-:W-:Y:S01]  /*2200*/  IMAD R9, R9, R68, RZ ;  /* 0x0000004409097224 */ /* 0x000fe200078e02ff */
[----:B------:R-:W-:Y:S01]  /*2210*/  IADD3 R8, P1, R19, R14, RZ ;  /* 0x0000000e13087210 */ /* 0x000fe20007f3e0ff */
[C---:B------:R-:W-:Y:S02]  /*2220*/  IMAD R5, R24.reuse, R7, R0 ;  /* 0x0000000718057224 */ /* 0x040fe400078e0200 */
[----:B------:R-:W-:Y:S02]  /*2230*/  IMAD R7, R24, R69, R9 ;  /* 0x0000004518077224 */ /* 0x000fe400078e0209 */
[----:B------:R-:W-:Y:S02]  /*2240*/  IMAD.X R9, R35, 0x1, R33, P1 ;  /* 0x0000000123097824 */ /* 0x000fe400008e0621 */
[----:B------:R-:W-:-:S02]  /*2250*/  VIADD R35, R19, 0x60 ;  /* 0x0000006013237836 */ /* 0x000fc40000000000 */
[----:B------:R-:W-:Y:S02]  /*2260*/  IMAD.SHL.U32 R70, R34, 0x40, RZ ;  /* 0x0000004022467824 */ /* 0x000fe400078e00ff */
[----:B------:R-:W-:Y:S02]  /*2270*/  IMAD.SHL.U32 R35, R35, 0x40, RZ ;  /* 0x0000004023237824 */ /* 0x000fe400078e00ff */
[----:B------:R-:W-:Y:S02]  /*2280*/  VIADD R34, R19, 0x60 ;  /* 0x0000006013227836 */ /* 0x000fe40000000000 */
[----:B0-----:R-:W-:Y:S01]  /*2290*/  VIADD R37, R37, 0xffffff80 ;  /* 0xffffff8025257836 */ /* 0x001fe20000000000 */
[----:B------:R-:W-:Y:S02]  /*22a0*/  LOP3.LUT R35, R35, 0x1c0, RZ, 0xc0, !PT ;  /* 0x000001c023237812 */ /* 0x000fe400078ec0ff */
[----:B------:R-:W-:Y:S02]  /*22b0*/  SHF.R.S32.HI R65, RZ, 0x1f, R34 ;  /* 0x0000001fff417819 */ /* 0x000fe40000011422 */
[----:B------:R-:W-:-:S02]  /*22c0*/  LOP3.LUT R70, R70, 0x1c0, RZ, 0xc0, !PT ;  /* 0x000001c046467812 */ /* 0x000fc400078ec0ff */
[----:B------:R-:W-:Y:S02]  /*22d0*/  SHF.R.S32.HI R34, RZ, 0x1f, R37 ;  /* 0x0000001fff227819 */ /* 0x000fe40000011425 */
[----:B------:R-:W-:Y:S01]  /*22e0*/  LOP3.LUT R4, R35, 0x38, R3, 0xf8, !PT ;  /* 0x0000003823047812 */ /* 0x000fe200078ef803 */
[----:B------:R-:W-:Y:S01]  /*22f0*/  VIADD R35, R19, 0x60 ;  /* 0x0000006013237836 */ /* 0x000fe20000000000 */
[----:B------:R-:W-:Y:S01]  /*2300*/  SHF.R.U32.HI R67, RZ, 0x3, R70 ;  /* 0x00000003ff437819 */ /* 0x000fe20000011646 */
[----:B------:R0:W-:Y:S01]  /*2310*/  STL [R1], R38 ;  /* 0x0000002601007387 */ /* 0x0001e20000100800 */
[----:B------:R-:W-:Y:S02]  /*2320*/  LOP3.LUT R0, R70, 0x18, R16, 0xf8, !PT ;  /* 0x0000001846007812 */ /* 0x000fe400078ef810 */
[----:B------:R-:W-:Y:S01]  /*2330*/  LEA.HI R34, R34, R37, RZ, 0x5 ;  /* 0x0000002522227211 */ /* 0x000fe200078f28ff */
[----:B------:R-:W-:Y:S01]  /*2340*/  IMAD.WIDE.U32 R54, R55, UR4, R10 ;  /* 0x0000000437367c25 */ /* 0x000fe2000f8e000a */
[----:B------:R-:W-:Y:S01]  /*2350*/  SHF.L.U32 R35, R35, 0x6, RZ ;  /* 0x0000000623237819 */ /* 0x000fe200000006ff */
[----:B------:R-:W-:Y:S01]  /*2360*/  ULDC UR4, c[0x0][0x2f4] ;  /* 0x0000bd0000047ab9 */ /* 0x000fe20000000800 */
[----:B------:R-:W-:Y:S01]  /*2370*/  LOP3.LUT R0, R0, R67, RZ, 0x3c, !PT ;  /* 0x0000004300007212 */ /* 0x000fe200078e3cff */
[----:B------:R-:W-:Y:S01]  /*2380*/  IMAD.WIDE.U32 R10, R19, R68, R16 ;  /* 0x00000044130a7225 */ /* 0x000fe200078e0010 */
[----:B------:R-:W-:-:S02]  /*2390*/  SHF.R.S32.HI R34, RZ, 0x5, R34 ;  /* 0x00000005ff227819 */ /* 0x000fc40000011422 */
[----:B------:R-:W-:Y:S01]  /*23a0*/  LOP3.LUT R35, R35, 0x1c0, RZ, 0xc0, !PT ;  /* 0x000001c023237812 */ /* 0x000fe200078ec0ff */
[----:B------:R-:W-:Y:S02]  /*23b0*/  IMAD.IADD R21, R21, 0x1, R13 ;  /* 0x0000000115157824 */ /* 0x000fe400078e020d */
[----:B------:R-:W-:Y:S02]  /*23c0*/  IMAD.IADD R11, R13, 0x1, R11 ;  /* 0x000000010d0b7824 */ /* 0x000fe400078e020b */
[----:B------:R-:W-:Y:S01]  /*23d0*/  IMAD R62, R34, 0x200, R0 ;  /* 0x00000200223e7824 */ /* 0x000fe200078e0200 */
[----:B------:R-:W-:Y:S01]  /*23e0*/  LOP3.LUT R0, R70, 0x38, R3, 0xf8, !PT ;  /* 0x0000003846007812 */ /* 0x000fe200078ef803 */
[----:B------:R-:W-:Y:S01]  /*23f0*/  IMAD.WIDE.U32 R20, R24, R68, R20 ;  /* 0x0000004418147225 */ /* 0x000fe200078e0014 */
[----:B------:R-:W-:-:S03]  /*2400*/  SHF.R.U32.HI R35, RZ, 0x3, R35 ;  /* 0x00000003ff237819 */ /* 0x000fc60000011623 */
[----:B------:R-:W-:Y:S01]  /*2410*/  IMAD.WIDE.U32 R10, R24, R68, R10 ;  /* 0x00000044180a7225 */ /* 0x000fe200078e000a */
[----:B------:R-:W-:Y:S02]  /*2420*/  LOP3.LUT R0, R0, R67, RZ, 0x3c, !PT ;  /* 0x0000004300007212 */ /* 0x000fe400078e3cff */
[----:B------:R-:W-:Y:S01]  /*2430*/  LOP3.LUT R12, R4, R35, RZ, 0x3c, !PT ;  /* 0x00000023040c7212 */ /* 0x000fe200078e3cff */
[----:B------:R-:W-:-:S04]  /*2440*/  IMAD.WIDE.U32 R52, R24, R6, R52 ;  /* 0x0000000618347225 */ /* 0x000fc800078e0034 */
[----:B------:R-:W-:-:S04]  /*2450*/  IMAD.WIDE.U32 R30, R24, R6, R30 ;  /* 0x00000006181e7225 */ /* 0x000fc800078e001e */
[----:B------:R-:W-:Y:S02]  /*2460*/  IMAD.IADD R59, R21, 0x1, R7 ;  /* 0x00000001153b7824 */ /* 0x000fe400078e0207 */
[----:B------:R-:W-:Y:S01]  /*2470*/  IMAD.IADD R58, R7, 0x1, R11 ;  /* 0x00000001073a7824 */ /* 0x000fe200078e020b */
[----:B------:R-:W-:Y:S01]  /*2480*/  LOP3.LUT R7, R3, 0xfffffff8, RZ, 0xc0, !PT ;  /* 0xfffffff803077812 */ /* 0x000fe200078ec0ff */
[----:B------:R-:W-:Y:S01]  /*2490*/  IMAD.IADD R61, R53, 0x1, R5 ;  /* 0x00000001353d7824 */ /* 0x000fe200078e0205 */
[----:B------:R-:W-:Y:S01]  /*24a0*/  SHF.L.U64.HI R69, R68, 0x7, R69 ;  /* 0x0000000744457819 */ /* 0x000fe20000010245 */
[----:B------:R-:W-:Y:S01]  /*24b0*/  IMAD.IADD R60, R5, 0x1, R31 ;  /* 0x00000001053c7824 */ /* 0x000fe200078e021f */
[----:B------:R-:W-:Y:S01]  /*24c0*/  SHF.R.S32.HI R6, RZ, 0x3, R3 ;  /* 0x00000003ff067819 */ /* 0x000fe20000011403 */
[----:B------:R-:W-:Y:S01]  /*24d0*/  IMAD R4, R34, 0x200, R0 ;  /* 0x0000020022047824 */ /* 0x000fe200078e0200 */
[----:B------:R-:W-:Y:S01]  /*24e0*/  ISETP.GE.AND P1, PT, R16, UR4, PT ;  /* 0x0000000410007c0c */ /* 0x000fe2000bf26270 */
[----:B------:R-:W-:Y:S01]  /*24f0*/  IMAD.SHL.U32 R68, R68, 0x80, RZ ;  /* 0x0000008044447824 */ /* 0x000fe200078e00ff */
[----:B------:R-:W-:Y:S01]  /*2500*/  ISETP.GE.AND P2, PT, R66, UR4, PT ;  /* 0x0000000442007c0c */ /* 0x000fe2000bf46270 */
[----:B------:R-:W-:Y:S01]  /*2510*/  IMAD.SHL.U32 R63, R63, 0x2, RZ ;  /* 0x000000023f3f7824 */ /* 0x000fe200078e00ff */
[----:B------:R-:W-:Y:S01]  /*2520*/  SHF.R.S32.HI R5, RZ, 0x1f, R7 ;  /* 0x0000001fff057819 */ /* 0x000fe20000011407 */
[----:B------:R-:W-:-:S02]  /*2530*/  IMAD.IADD R3, R32, 0x1, R12 ;  /* 0x0000000120037824 */ /* 0x000fc400078e020c */
[----:B0-----:R-:W-:-:S08]  /*2540*/  IMAD.IADD R0, R55, 0x1, R15 ;  /* 0x0000000137007824 */ /* 0x001fd000078e020f */
.L_x_14460:
        /* <DEDUP_REMOVED lines=11> */
[----:B------:R-:W4:Y:S01]  /*2600*/  LDC R88, c[0x0][0x3f4] ;  /* 0x0000fd00ff587b82 */ /* 0x000f220000000800 */
        /* <DEDUP_REMOVED lines=10> */
[C---:B------:R-:W-:Y:S01]  /*26b0*/  LEA R36, P4, R12.reuse, R80, 0x1 ;  /* 0x000000500c247211 */ /* 0x040fe200078808ff */
[----:B------:R-:W-:Y:S01]  /*26c0*/  IMAD.MOV.U32 R27, RZ, RZ, R33 ;  /* 0x000000ffff1b7224 */ /* 0x000fe200078e0021 */
[-C--:B------:R-:W-:Y:S01]  /*26d0*/  LEA.HI.X R39, R15, R81.reuse, R32, 0x1, P3 ;  /* 0x000000510f277211 */ /* 0x080fe200018f0c20 */
[C---:B------:R-:W-:Y:S01]  /*26e0*/  VIADD R79, R13.reuse, 0x20 ;  /* 0x000000200d4f7836 */ /* 0x040fe20000000000 */
[----:B------:R-:W-:Y:S01]  /*26f0*/  LEA.HI.X R37, R12, R81, R14, 0x1, P4 ;  /* 0x000000510c257211 */ /* 0x000fe200020f0c0e */
[----:B------:R-:W-:Y:S01]  /*2700*/  IMAD R82, R13, 0x2, R26 ;  /* 0x000000020d527824 */ /* 0x000fe200078e021a */
[----:B------:R-:W-:-:S02]  /*2710*/  ISETP.GT.AND P4, PT, R33, R28, PT ;  /* 0x0000001c2100720c */ /* 0x000fc40003f84270 */
[----:B----4-:R-:W-:Y:S02]  /*2720*/  ISETP.GE.AND P3, PT, R88, 0x1, PT ;  /* 0x000000015800780c */ /* 0x010fe40003f66270 */
[----:B--2---:R-:W-:Y:S02]  /*2730*/  LOP3.LUT P5, RZ, R40, 0x4, RZ, 0xc0, !PT ;  /* 0x0000000428ff7812 */ /* 0x004fe400078ac0ff */
[----:B---3--:R-:W-:-:S07]  /*2740*/  LOP3.LUT R35, R35, 0xfffffffd, RZ, 0xc0, !PT ;  /* 0xfffffffd23237812 */ /* 0x008fce00078ec0ff */
[----:B------:R-:W-:-:S05]  /*2750*/  @P4 LOP3.LUT R35, R35, 0x2, RZ, 0xfc, !PT ;  /* 0x0000000223234812 */ /* 0x000fca00078efcff */
[----:B------:R0:W-:Y:S01]  /*2760*/  STL [R1], R35 ;  /* 0x0000002301007387 */ /* 0x0001e20000100800 */
        /* <DEDUP_REMOVED lines=47> */
.L_x_14415:
[----:B------:R-:W-:Y:S05]  /*2a60*/  BSYNC B1 ;  /* 0x0000000000017941 */ /* 0x000fea0003800000 */
.L_x_14414:
        /* <DEDUP_REMOVED lines=34> */
.L_x_14417:
[----:B------:R-:W-:Y:S05]  /*2c90*/  BSYNC B1 ;  /* 0x0000000000017941 */ /* 0x000fea0003800000 */
.L_x_14416:
        /* <DEDUP_REMOVED lines=27> */
[----:B------:R-:W-:Y:S02]  /*2e50*/  PRMT R46, R12, 0x7610, R46 ;  /* 0x000076100c2e7816 */ /* 0x000fe4000000002e */
[----:B------:R-:W-:Y:S02]  /*2e60*/  PRMT R47, R13, 0x7610, R47 ;  /* 0x000076100d2f7816 */ /* 0x000fe4000000002f */
[----:B------:R-:W-:Y:S02]  /*2e70*/  PRMT R89, R14, 0x7610, R89 ;  /* 0x000076100e597816 */ /* 0x000fe40000000059 */
[----:B------:R-:W-:Y:S02]  /*2e80*/  PRMT R93, R15, 0x7610, R93 ;  /* 0x000076100f5d7816 */ /* 0x000fe4000000005d */
[----:B--2---:R-:W-:-:S13]  /*2e90*/  ISETP.NE.AND P3, PT, R78, 0x3, PT ;  /* 0x000000034e00780c */ /* 0x004fda0003f65270 */
[----:B------:R-:W-:Y:S05]  /*2ea0*/  @!P3 BRA `(.L_x_14418) ;  /* 0x000000000004b947 */ /* 0x000fea0003800000 */
[----:B------:R-:W-:Y:S01]  /*2eb0*/  BPT.TRAP 0x1 ;  /* 0x000000040000795c */ /* 0x000fe20000300000 */
.L_x_14418:
[----:B------:R-:W-:Y:S01]  /*2ec0*/  IMAD R78, R22, 0x8, R2 ;  /* 0x00000008164e7824 */ /* 0x000fe200078e0202 */
[----:B------:R-:W-:Y:S01]  /*2ed0*/  SHF.L.U32 R90, R154, 0x1f, RZ ;  /* 0x0000001f9a5a7819 */ /* 0x000fe200000006ff */
[----:B------:R-:W-:Y:S03]  /*2ee0*/  BSSY B1, `(.L_x_14419) ;  /* 0x0000003000017945 */ /* 0x000fe60003800000 */
[----:B------:R-:W0:Y:S02]  /*2ef0*/  SYNCS.PHASECHK.TRANS64.TRYWAIT P6, [R78+URZ+0x16890], R90 ;  /* 0x0168905a4e0075a7 */ /* 0x000e2400080c017f */
[----:B0-----:R-:W-:Y:S05]  /*2f00*/  @!P6 BRA `(.L_x_14420) ;  /* 0x0000018800d8e947 */ /* 0x001fea0003800000 */
.L_x_14690:
[----:B------:R-:W-:Y:S05]  /*2f10*/  BSYNC B1 ;  /* 0x0000000000017941 */ /* 0x000fea0003800000 */
.L_x_14419:
        /* <DEDUP_REMOVED lines=12> */
[----:B------:R-:W-:Y:S01]  /*2fe0*/  SHF.R.U32.HI R100, RZ, 0x10, R81 ;  /* 0x00000010ff647819 */ /* 0x000fe20000011651 */
[----:B--2---:R-:W-:Y:S01]  /*2ff0*/  IMAD.U32 R81, R14, 0x10000, RZ ;  /* 0x000100000e517824 */ /* 0x004fe200078e00ff */
[----:B------:R-:W-:-:S02]  /*3000*/  SHF.R.U32.HI R104, RZ, 0x10, R85 ;  /* 0x00000010ff687819 */ /* 0x000fc40000011655 */
[----:B------:R-:W-:Y:S02]  /*3010*/  LOP3.LUT R84, R13, 0xffff0000, RZ, 0xc0, !PT ;  /* 0xffff00000d547812 */ /* 0x000fe400078ec0ff */
        /* <DEDUP_REMOVED lines=9> */
[C---:B------:R-:W-:Y:S01]  /*30b0*/  IMAD.U32 R14, R15.reuse, 0x10000, RZ ;  /* 0x000100000f0e7824 */ /* 0x040fe200078e00ff */
[----:B------:R-:W-:Y:S01]  /*30c0*/  LOP3.LUT R80, R15, 0xffff0000, RZ, 0xc0, !PT ;  /* 0xffff00000f507812 */ /* 0x000fe200078ec0ff */
[----:B------:R-:W-:-:S02]  /*30d0*/  IMAD.U32 R15, R13, 0x10000, RZ ;  /* 0x000100000d0f7824 */ /* 0x000fc400078e00ff */
[----:B------:R-:W-:Y:S02]  /*30e0*/  IMAD.U32 R106, R104, 0x10000, RZ ;  /* 0x00010000686a7824 */ /* 0x000fe400078e00ff */
[----:B------:R-:W-:Y:S02]  /*30f0*/  IMAD.U32 R102, R100, 0x10000, RZ ;  /* 0x0001000064667824 */ /* 0x000fe400078e00ff */
[----:B------:R-:W-:Y:S01]  /*3100*/  FFMA.FTZ R103, R15, R103, R84 ;  /* 0x000000670f677223 */ /* 0x000fe20000010054 */
[----:B------:R-:W-:Y:S01]  /*3110*/  FMUL.FTZ R110, R85, R106 ;  /* 0x0000006a556e7220 */ /* 0x000fe20000410000 */
[----:B------:R-:W-:Y:S01]  /*3120*/  FFMA.FTZ R108, R15, R99, -R108 ;  /* 0x000000630f6c7223 */ /* 0x000fe2000001086c */
[-C--:B------:R-:W-:Y:S01]  /*3130*/  FMUL.FTZ R84, R85, R102.reuse ;  /* 0x0000006655547220 */ /* 0x080fe20000410000 */
[----:B------:R-:W-:Y:S01]  /*3140*/  IMAD.U32 R13, R12, 0x10000, RZ ;  /* 0x000100000c0d7824 */ /* 0x000fe200078e00ff */
[----:B------:R-:W-:Y:S01]  /*3150*/  LOP3.LUT R85, R104, 0xffff0000, RZ, 0xc0, !PT ;  /* 0xffff000068557812 */ /* 0x000fe200078ec0ff */
[C---:B------:R-:W-:Y:S01]  /*3160*/  FFMA.FTZ R110, R81.reuse, R102, -R110 ;  /* 0x00000066516e7223 */ /* 0x040fe2000001086e */
[----:B------:R-:W-:Y:S01]  /*3170*/  LOP3.LUT R15, R100, 0xffff0000, RZ, 0xc0, !PT ;  /* 0xffff0000640f7812 */ /* 0x000fe200078ec0ff */
[----:B------:R-:W-:Y:S01]  /*3180*/  FFMA.FTZ R81, R81, R106, R84 ;  /* 0x0000006a51517223 */ /* 0x000fe20000010054 */
[----:B------:R-:W-:Y:S01]  /*3190*/  LOP3.LUT R12, R12, 0xffff0000, RZ, 0xc0, !PT ;  /* 0xffff00000c0c7812 */ /* 0x000fe200078ec0ff */
[C---:B------:R-:W-:Y:S01]  /*31a0*/  FMUL.FTZ R99, R80.reuse, R85 ;  /* 0x0000005550637220 */ /* 0x040fe20000410000 */
[----:B------:R-:W-:Y:S01]  /*31b0*/  F2FP.BF16.F32.PACK_AB R103, R103, R108 ;  /* 0x0000006c6767723e */ /* 0x000fe200000010ff */
[----:B------:R-:W-:-:S02]  /*31c0*/  FMUL.FTZ R84, R80, R15 ;  /* 0x0000000f50547220 */ /* 0x000fc40000410000 */
[C---:B------:R-:W-:Y:S01]  /*31d0*/  FMUL.FTZ R80, R12.reuse, R101 ;  /* 0x000000650c507220 */ /* 0x040fe20000410000 */
[-C--:B------:R-:W-:Y:S01]  /*31e0*/  FMUL.FTZ R12, R12, R98.reuse ;  /* 0x000000620c0c7220 */ /* 0x080fe20000410000 */
[C---:B------:R-:W-:Y:S01]  /*31f0*/  FFMA.FTZ R99, R14.reuse, R15, -R99 ;  /* 0x0000000f0e637223 */ /* 0x040fe20000010863 */
[----:B------:R-:W-:Y:S01]  /*3200*/  FFMA.FTZ R84, R14, R85, R84 ;  /* 0x000000550e547223 */ /* 0x000fe20000010054 */
[C---:B------:R-:W-:Y:S01]  /*3210*/  FFMA.FTZ R80, R13.reuse, R98, -R80 ;  /* 0x000000620d507223 */ /* 0x040fe20000010850 */
[----:B------:R-:W-:Y:S01]  /*3220*/  FFMA.FTZ R13, R13, R101, R12 ;  /* 0x000000650d0d7223 */ /* 0x000fe2000001000c */
[----:B------:R-:W-:Y:S02]  /*3230*/  F2FP.BF16.F32.PACK_AB R14, R81, R110 ;  /* 0x0000006e510e723e */ /* 0x000fe400000010ff */
[----:B------:R-:W-:Y:S02]  /*3240*/  F2FP.BF16.F32.PACK_AB R15, R84, R99 ;  /* 0x00000063540f723e */ /* 0x000fe400000010ff */
[----:B------:R-:W-:Y:S01]  /*3250*/  F2FP.BF16.F32.PACK_AB R12, R13, R80 ;  /* 0x000000500d0c723e */ /* 0x000fe200000010ff */
[----:B------:R-:W-:-:S07]  /*3260*/  IMAD.MOV.U32 R13, RZ, RZ, R103 ;  /* 0x000000ffff0d7224 */ /* 0x000fce00078e0067 */
.L_x_14426:
[----:B------:R-:W-:Y:S05]  /*3270*/  BSYNC B3 ;  /* 0x0000000000037941 */ /* 0x000fea0003800000 */
.L_x_14425:
[----:B--2---:R1:W-:Y:S02]  /*3280*/  STG.E.128 desc[UR40][R38.64], R12 ;  /* 0x0000000c26007986 */ /* 0x0043e4000c101d28 */
.L_x_14424:
[----:B------:R-:W-:Y:S05]  /*3290*/  BSYNC B2 ;  /* 0x0000000000027941 */ /* 0x000fea0003800000 */
.L_x_14423:
[----:B------:R-:W-:Y:S05]  /*32a0*/  @P2 BRA `(.L_x_14422) ;  /* 0x0000000000cc2947 */ /* 0x000fea0003800000 */
[----:B-1----:R1:W2:Y:S01]  /*32b0*/  LDS.128 R12, [R79+0xe000] ;  /* 0x00e000004f0c7984 */ /* 0x0022a20000000c00 */
[----:B------:R-:W-:Y:S01]  /*32c0*/  ISETP.GE.AND P4, PT, R155, R88, PT ;  /* 0x000000589b00720c */ /* 0x000fe20003f86270 */
[----:B------:R-:W-:-:S12]  /*32d0*/  BSSY B2, `(.L_x_14427) ;  /* 0x000002f000027945 */ /* 0x000fd80003800000 */
        /* <DEDUP_REMOVED lines=22> */
[-C--:B------:R-:W-:Y:S01]  /*3440*/  FMUL.FTZ R99, R48, R80.reuse ;  /* 0x0000005030637220 */ /* 0x080fe20000410000 */
[----:B------:R-:W-:Y:S01]  /*3450*/  LOP3.LUT R12, R12, 0xffff0000, RZ, 0xc0, !PT ;  /* 0xffff00000c0c7812 */ /* 0x000fe200078ec0ff */
[----:B------:R-:W-:Y:S01]  /*3460*/  FMUL.FTZ R48, R50, R85 ;  /* 0x0000005532307220 */ /* 0x000fe20000410000 */
[----:B------:R-:W-:Y:S01]  /*3470*/  LOP3.LUT R94, R94, 0xffff0000, RZ, 0xc0, !PT ;  /* 0xffff00005e5e7812 */ /* 0x000fe200078ec0ff */
[-C--:B------:R-:W-:Y:S01]  /*3480*/  FMUL.FTZ R50, R50, R81.reuse ;  /* 0x0000005132327220 */ /* 0x080fe20000410000 */
[----:B------:R-:W-:Y:S01]  /*3490*/  LOP3.LUT R96, R96, 0xffff0000, RZ, 0xc0, !PT ;  /* 0xffff000060607812 */ /* 0x000fe200078ec0ff */
[----:B------:R-:W-:Y:S01]  /*34a0*/  FFMA.FTZ R98, R15, R80, -R98 ;  /* 0x000000500f627223 */ /* 0x000fe20000010862 */
[----:B------:R-:W-:Y:S01]  /*34b0*/  SHF.L.U32 R97, R97, 0x10, RZ ;  /* 0x0000001061617819 */ /* 0x000fe200000006ff */
[----:B------:R-:W-:Y:S01]  /*34c0*/  FFMA.FTZ R99, R15, R84, R99 ;  /* 0x000000540f637223 */ /* 0x000fe20000010063 */
[----:B------:R-:W-:Y:S01]  /*34d0*/  FFMA.FTZ R81, R49, R81, -R48 ;  /* 0x0000005131517223 */ /* 0x000fe20000010830 */
        /* <DEDUP_REMOVED lines=8> */
[----:B------:R-:W-:Y:S01]  /*3560*/  FFMA.FTZ R50, R49, R85, R50 ;  /* 0x0000005531327223 */ /* 0x000fe20000010032 */
[----:B------:R-:W-:-:S02]  /*3570*/  F2FP.BF16.F32.PACK_AB R98, R99, R98 ;  /* 0x000000626362723e */ /* 0x000fc400000010ff */
[----:B------:R-:W-:Y:S02]  /*3580*/  F2FP.BF16.F32.PACK_AB R15, R14, R15 ;  /* 0x0000000f0e0f723e */ /* 0x000fe400000010ff */
[----:B------:R-:W-:Y:S01]  /*3590*/  F2FP.BF16.F32.PACK_AB R12, R13, R48 ;  /* 0x000000300d0c723e */ /* 0x000fe200000010ff */
[----:B------:R-:W-:Y:S01]  /*35a0*/  IMAD.MOV.U32 R13, RZ, RZ, R98 ;  /* 0x000000ffff0d7224 */ /* 0x000fe200078e0062 */
[----:B------:R-:W-:-:S07]  /*35b0*/  F2FP.BF16.F32.PACK_AB R14, R50, R81 ;  /* 0x00000051320e723e */ /* 0x000fce00000010ff */
.L_x_14428:
[----:B------:R-:W-:Y:S05]  /*35c0*/  BSYNC B2 ;  /* 0x0000000000027941 */ /* 0x000fea0003800000 */
.L_x_14427:
[----:B--2---:R2:W-:Y:S02]  /*35d0*/  STG.E.128 desc[UR40][R38.64+0x40], R12 ;  /* 0x0000400c26007986 */ /* 0x0045e4000c101d28 */
.L_x_14422:
[----:B------:R-:W-:Y:S05]  /*35e0*/  BSYNC B1 ;  /* 0x0000000000017941 */ /* 0x000fea0003800000 */
.L_x_14421:
        /* <DEDUP_REMOVED lines=31> */
[-C--:B------:R-:W-:Y:S01]  /*37e0*/  FMUL.FTZ R39, R39, R43.reuse ;  /* 0x0000002b27277220 */ /* 0x080fe20000410000 */
[----:B------:R-:W-:Y:S01]  /*37f0*/  LOP3.LUT R93, R93, 0xffff0000, RZ, 0xc0, !PT ;  /* 0xffff00005d5d7812 */ /* 0x000fe200078ec0ff */
[----:B------:R-:W-:Y:S01]  /*3800*/  IMAD.U32 R86, R86, 0x10000, RZ ;  /* 0x0001000056567824 */ /* 0x000fe200078e00ff */
[----:B------:R-:W-:Y:S01]  /*3810*/  LOP3.LUT R87, R87, 0xffff0000, RZ, 0xc0, !PT ;  /* 0xffff000057577812 */ /* 0x000fe200078ec0ff */
[C---:B------:R-:W-:Y:S01]  /*3820*/  FFMA.FTZ R51, R14.reuse, R42, -R51 ;  /* 0x0000002a0e337223 */ /* 0x040fe20000010833 */
[----:B------:R-:W-:Y:S01]  /*3830*/  FFMA.FTZ R48, R14, R48, R15 ;  /* 0x000000300e307223 */ /* 0x000fe2000001000f */
[----:B------:R-:W-:Y:S01]  /*3840*/  FFMA.FTZ R81, R38, R43, -R81 ;  /* 0x0000002b26517223 */ /* 0x000fe20000010851 */
[----:B------:R-:W-:Y:S01]  /*3850*/  FMUL.FTZ R14, R12, R89 ;  /* 0x000000590c0e7220 */ /* 0x000fe20000410000 */
        /* <DEDUP_REMOVED lines=14> */
.L_x_14433:
[----:B------:R-:W-:Y:S05]  /*3940*/  BSYNC B2 ;  /* 0x0000000000027941 */ /* 0x000fea0003800000 */
.L_x_14432:
[----:B--2---:R3:W-:Y:S02]  /*3950*/  STG.E.128 desc[UR40][R36.64], R12 ;  /* 0x0000000c24007986 */ /* 0x0047e4000c101d28 */
.L_x_14431:
[----:B------:R-:W-:Y:S05]  /*3960*/  BSYNC B1 ;  /* 0x0000000000017941 */ /* 0x000fea0003800000 */
.L_x_14430:
[----:B------:R-:W-:Y:S05]  /*3970*/  @P2 BRA `(.L_x_14429) ;  /* 0x0000001c00042947 */ /* 0x000fea0003800000 */
[----:B-123--:R1:W2:Y:S01]  /*3980*/  LDS.128 R12, [R79+0x11000] ;  /* 0x011000004f0c7984 */ /* 0x00e2a20000000c00 */
[----:B------:R-:W-:Y:S01]  /*3990*/  ISETP.GE.AND P4, PT, R155, R88, PT ;  /* 0x000000589b00720c */ /* 0x000fe20003f86270 */
[----:B------:R-:W-:-:S12]  /*39a0*/  BSSY B1, `(.L_x_14434) ;  /* 0x0000030000017945 */ /* 0x000fd80003800000 */
        /* <DEDUP_REMOVED lines=47> */
.L_x_14435:
[----:B------:R-:W-:Y:S05]  /*3ca0*/  BSYNC B1 ;  /* 0x0000000000017941 */ /* 0x000fea0003800000 */
.L_x_14434:
[----:B--2---:R4:W-:Y:S01]  /*3cb0*/  STG.E.128 desc[UR40][R36.64+0x40], R12 ;  /* 0x0000400c24007986 */ /* 0x0049e2000c101d28 */
[----:B------:R-:W-:Y:S05]  /*3cc0*/  BRA `(.L_x_14429) ;  /* 0x0000001800307947 */ /* 0x000fea0003800000 */
.L_x_14413:
[C---:B------:R-:W-:Y:S02]  /*3cd0*/  ISETP.GE.AND P3, PT, R19.reuse, R83, PT ;  /* 0x000000531300720c */ /* 0x040fe40003f66270 */
[----:B0-----:R-:W-:Y:S02]  /*3ce0*/  CS2R R34, SRZ ;  /* 0x0000000000227805 */ /* 0x001fe4000001ff00 */
        /* <DEDUP_REMOVED lines=46> */
.L_x_14437:
[----:B------:R-:W-:Y:S05]  /*3fd0*/  BSYNC B1 ;  /* 0x0000000000017941 */ /* 0x000fea0003800000 */
.L_x_14436:
        /* <DEDUP_REMOVED lines=32> */
[----:B------:R-:W-:Y:S02]  /*41e0*/  PRMT R116, R47, 0x7610, R116 ;  /* 0x000076102f747816 */ /* 0x000fe40000000074 */
[----:B--2---:R-:W-:-:S13]  /*41f0*/  ISETP.NE.AND P3, PT, R48, 0x3, PT ;  /* 0x000000033000780c */ /* 0x004fda0003f65270 */
[----:B------:R-:W-:Y:S05]  /*4200*/  @!P3 BRA `(.L_x_14438) ;  /* 0x000000000004b947 */ /* 0x000fea0003800000 */
[----:B------:R-:W-:Y:S01]  /*4210*/  BPT.TRAP 0x1 ;  /* 0x000000040000795c */ /* 0x000fe20000300000 */
.L_x_14438:
[----:B------:R-:W-:Y:S01]  /*4220*/  IMAD R78, R22, 0x8, R2 ;  /* 0x00000008164e7824 */ /* 0x000fe200078e0202 */
[----:B------:R-:W-:Y:S01]  /*4230*/  SHF.L.U32 R90, R154, 0x1f, RZ ;  /* 0x0000001f9a5a7819 */ /* 0x000fe200000006ff */
[----:B------:R-:W0:Y:S01]  /*4240*/  LDC R94, c[0x0][0x2f4] ;  /* 0x0000bd00ff5e7b82 */ /* 0x000e220000000800 */
[----:B------:R-:W-:Y:S02]  /*4250*/  BSSY B1, `(.L_x_14439) ;  /* 0x0000004000017945 */ /* 0x000fe40003800000 */
[----:B------:R-:W1:Y:S01]  /*4260*/  SYNCS.PHASECHK.TRANS64.TRYWAIT P5, [R78+URZ+0x16890], R90 ;  /* 0x0168905a4e0075a7 */ /* 0x000e6200080a017f */
[----:B0-----:R-:W-:Y:S01]  /*4270*/  IMAD.IADD R96, R94, 0x1, -R63 ;  /* 0x000000015e607824 */ /* 0x001fe200078e0a3f */
[----:B-1----:R-:W-:Y:S06]  /*4280*/  @!P5 BRA `(.L_x_14440) ;  /* 0x00000178000cd947 */ /* 0x002fec0003800000 */
.L_x_14691:
[----:B------:R-:W-:Y:S05]  /*4290*/  BSYNC B1 ;  /* 0x0000000000017941 */ /* 0x000fea0003800000 */
.L_x_14439:
        /* <DEDUP_REMOVED lines=11> */
[----:B------:R-:W-:-:S05]  /*4350*/  IMAD.IADD R95, R95, 0x1, R89 ;  /* 0x000000015f5f7824 */ /* 0x000fca00078e0259 */
[----:B------:R-:W-:Y:S01]  /*4360*/  IADD3.X R98, R76, R95, R5, P5, P6 ;  /* 0x0000005f4c627210 */ /* 0x000fe20002fec405 */
[----:B-1----:R-:W-:Y:S01]  /*4370*/  VIADD R47, R45, 0xffffff80 ;  /* 0xffffff802d2f7836 */ /* 0x002fe20000000000 */
[----:B------:R-:W-:-:S04]  /*4380*/  SHF.R.S32.HI R45, RZ, 0x1f, R44 ;  /* 0x0000001fff2d7819 */ /* 0x000fc8000001142c */
[----:B------:R-:W-:Y:S02]  /*4390*/  LEA.HI R45, R45, R44, RZ, 0x4 ;  /* 0x0000002c2d2d7211 */ /* 0x000fe400078f20ff */
[----:B------:R-:W-:Y:S02]  /*43a0*/  SHF.R.S32.HI R46, RZ, 0x1f, R47 ;  /* 0x0000001fff2e7819 */ /* 0x000fe4000001142f */
[----:B------:R-:W-:Y:S02]  /*43b0*/  LEA.HI.SX32 R45, R45, R6, 0x1c ;  /* 0x000000062d2d7211 */ /* 0x000fe400078fe2ff */
[----:B------:R-:W-:-:S03]  /*43c0*/  LEA.HI R46, R46, R47, RZ, 0x5 ;  /* 0x0000002f2e2e7211 */ /* 0x000fc600078f28ff */
[----:B------:R-:W-:Y:S01]  /*43d0*/  IMAD.SHL.U32 R97, R45, 0x8, RZ ;  /* 0x000000082d617824 */ /* 0x000fe200078e00ff */
[----:B------:R-:W-:Y:S01]  /*43e0*/  SHF.R.S32.HI R46, RZ, 0x5, R46 ;  /* 0x00000005ff2e7819 */ /* 0x000fe2000001142e */
[----:B------:R-:W-:-:S03]  /*43f0*/  IMAD R45, R22, 0x2000, R4 ;  /* 0x00002000162d7824 */ /* 0x000fc600078e0204 */
[----:B------:R-:W-:Y:S01]  /*4400*/  LOP3.LUT R44, R70, 0x38, R97, 0xf8, !PT ;  /* 0x00000038462c7812 */ /* 0x000fe200078ef861 */
[----:B------:R-:W-:-:S03]  /*4410*/  IMAD R45, R45, 0x2, R2 ;  /* 0x000000022d2d7824 */ /* 0x000fc600078e0202 */
[----:B------:R-:W-:-:S05]  /*4420*/  LOP3.LUT R44, R44, R67, RZ, 0x3c, !PT ;  /* 0x000000432c2c7212 */ /* 0x000fca00078e3cff */
[----:B------:R-:W-:-:S04]  /*4430*/  IMAD R47, R46, 0x200, R44 ;  /* 0x000002002e2f7824 */ /* 0x000fc800078e022c */
        /* <DEDUP_REMOVED lines=15> */
[----:B------:R-:W-:-:S02]  /*4530*/  PRMT R115, R115, 0x5410, R13 ;  /* 0x0000541073737816 */ /* 0x000fc4000000000d */
[--C-:B------:R-:W-:Y:S01]  /*4540*/  SHF.R.U64 R14, R14, 0x10, R15.reuse ;  /* 0x000000100e0e7819 */ /* 0x100fe2000000120f */
[----:B------:R-:W-:Y:S01]  /*4550*/  IMAD.U32 R33, R116, 0x10000, RZ ;  /* 0x0001000074217824 */ /* 0x000fe200078e00ff */
[----:B------:R-:W-:Y:S01]  /*4560*/  SHF.R.U32.HI R15, RZ, 0x10, R15 ;  /* 0x00000010ff0f7819 */ /* 0x000fe2000001160f */
[----:B------:R-:W-:Y:S01]  /*4570*/  IMAD.U32 R13, R115, 0x10000, RZ ;  /* 0x00010000730d7824 */ /* 0x000fe200078e00ff */
[--C-:B------:R-:W-:Y:S01]  /*4580*/  SHF.R.U64 R34, R34, 0x10, R35.reuse ;  /* 0x0000001022227819 */ /* 0x100fe20000001223 */
[C---:B------:R-:W-:Y:S01]  /*4590*/  FMUL.FTZ R119, R101.reuse, R33 ;  /* 0x0000002165777220 */ /* 0x040fe20000410000 */
[----:B------:R-:W-:Y:S02]  /*45a0*/  SHF.R.U32.HI R35, RZ, 0x10, R35 ;  /* 0x00000010ff237819 */ /* 0x000fe40000011623 */
[----:B------:R-:W-:Y:S01]  /*45b0*/  PRMT R15, R118, 0x5410, R15 ;  /* 0x00005410760f7816 */ /* 0x000fe2000000000f */
[-C--:B------:R-:W-:Y:S01]  /*45c0*/  FMUL.FTZ R118, R101, R13.reuse ;  /* 0x0000000d65767220 */ /* 0x080fe20000410000 */
[----:B------:R-:W-:Y:S01]  /*45d0*/  LOP3.LUT R102, R49, 0xffff0000, RZ, 0xc0, !PT ;  /* 0xffff000031667812 */ /* 0x000fe200078ec0ff */
[----:B------:R-:W-:Y:S01]  /*45e0*/  FFMA.FTZ R13, R100, R13, -R119 ;  /* 0x0000000d640d7223 */ /* 0x000fe20000010877 */
[----:B------:R-:W-:Y:S01]  /*45f0*/  LOP3.LUT R101, R116, 0xffff0000, RZ, 0xc0, !PT ;  /* 0xffff000074657812 */ /* 0x000fe200078ec0ff */
[----:B------:R-:W-:Y:S01]  /*4600*/  FFMA.FTZ R100, R100, R33, R118 ;  /* 0x0000002164647223 */ /* 0x000fe20000010076 */
[----:B------:R-:W-:Y:S01]  /*4610*/  PRMT R35, R117, 0x5410, R35 ;  /* 0x0000541075237816 */ /* 0x000fe20000000023 */
[----:B------:R-:W-:Y:S01]  /*4620*/  IMAD.U32 R117, R15, 0x10000, RZ ;  /* 0x000100000f757824 */ /* 0x000fe200078e00ff */
[----:B------:R-:W-:Y:S01]  /*4630*/  LOP3.LUT R33, R115, 0xffff0000, RZ, 0xc0, !PT ;  /* 0xffff000073217812 */ /* 0x000fe200078ec0ff */
[----:B------:R-:W-:Y:S01]  /*4640*/  FMUL.FTZ R116, R102, R101 ;  /* 0x0000006566747220 */ /* 0x000fe20000410000 */
[----:B------:R-:W-:Y:S01]  /*4650*/  LOP3.LUT R45, R45, 0xffff0000, RZ, 0xc0, !PT ;  /* 0xffff00002d2d7812 */ /* 0x000fe200078ec0ff */
[----:B------:R-:W-:Y:S01]  /*4660*/  IMAD.U32 R115, R35, 0x10000, RZ ;  /* 0x0001000023737824 */ /* 0x000fe200078e00ff */
[----:B------:R-:W-:Y:S01]  /*4670*/  PRMT R32, R108, 0x5432, R32 ;  /* 0x000054326c207816 */ /* 0x000fe20000000020 */
[-C--:B------:R-:W-:Y:S01]  /*4680*/  FMUL.FTZ R118, R102, R33.reuse ;  /* 0x0000002166767220 */ /* 0x080fe20000410000 */
[----:B------:R-:W-:Y:S01]  /*4690*/  PRMT R12, R110, 0x5432, R12 ;  /* 0x000054326e0c7816 */ /* 0x000fe2000000000c */
[C---:B------:R-:W-:Y:S01]  /*46a0*/  FFMA.FTZ R102, R45.reuse, R33, -R116 ;  /* 0x000000212d667223 */ /* 0x040fe20000010874 */
[C---:B------:R-:W-:Y:S01]  /*46b0*/  FMUL.FTZ R33, R106.reuse, R115 ;  /* 0x000000736a217220 */ /* 0x040fe20000410000 */
[----:B------:R-:W-:Y:S01]  /*46c0*/  FMUL.FTZ R120, R106, R117 ;  /* 0x000000756a787220 */ /* 0x000fe20000410000 */
[----:B------:R-:W-:Y:S01]  /*46d0*/  FFMA.FTZ R45, R45, R101, R118 ;  /* 0x000000652d2d7223 */ /* 0x000fe20000010076 */
[----:B------:R-:W-:-:S02]  /*46e0*/  IMAD.U32 R49, R48, 0x10000, RZ ;  /* 0x0001000030317824 */ /* 0x000fc400078e00ff */
[C---:B------:R-:W-:Y:S01]  /*46f0*/  FFMA.FTZ R33, R104.reuse, R117, -R33 ;  /* 0x0000007568217223 */ /* 0x040fe20000010821 */
[----:B------:R-:W-:Y:S01]  /*4700*/  FFMA.FTZ R104, R104, R115, R120 ;  /* 0x0000007368687223 */ /* 0x000fe20000010078 */
[----:B------:R-:W-:Y:S01]  /*4710*/  IMAD.U32 R118, R32, 0x10000, RZ ;  /* 0x0001000020767824 */ /* 0x000fe200078e00ff */
[----:B------:R-:W-:Y:S01]  /*4720*/  LOP3.LUT R116, R35, 0xffff0000, RZ, 0xc0, !PT ;  /* 0xffff000023747812 */ /* 0x000fe200078ec0ff */
[----:B------:R-:W-:Y:S01]  /*4730*/  IMAD.U32 R120, R12, 0x10000, RZ ;  /* 0x000100000c787824 */ /* 0x000fe200078e00ff */
[----:B------:R-:W-:Y:S02]  /*4740*/  SHF.L.U32 R99, R44, 0x10, RZ ;  /* 0x000000102c637819 */ /* 0x000fe400000006ff */
[----:B------:R-:W-:Y:S01]  /*4750*/  LOP3.LUT R35, R12, 0xffff0000, RZ, 0xc0, !PT ;  /* 0xffff00000c237812 */ /* 0x000fe200078ec0ff */
[----:B------:R-:W-:Y:S01]  /*4760*/  FMUL.FTZ R12, R49, R118 ;  /* 0x00000076310c7220 */ /* 0x000fe20000410000 */
[----:B------:R-:W-:Y:S01]  /*4770*/  LOP3.LUT R51, R51, 0xffff0000, RZ, 0xc0, !PT ;  /* 0xffff000033337812 */ /* 0x000fe200078ec0ff */
[-C--:B------:R-:W-:Y:S01]  /*4780*/  FMUL.FTZ R49, R49, R120.reuse ;  /* 0x0000007831317220 */ /* 0x080fe20000410000 */
[----:B------:R-:W-:Y:S01]  /*4790*/  LOP3.LUT R106, R15, 0xffff0000, RZ, 0xc0, !PT ;  /* 0xffff00000f6a7812 */ /* 0x000fe200078ec0ff */
[----:B------:R-:W-:Y:S01]  /*47a0*/  FFMA.FTZ R12, R99, R120, -R12 ;  /* 0x00000078630c7223 */ /* 0x000fe2000001080c */
[----:B------:R-:W-:Y:S01]  /*47b0*/  LOP3.LUT R48, R48, 0xffff0000, RZ, 0xc0, !PT ;  /* 0xffff000030307812 */ /* 0x000fe200078ec0ff */
[C---:B------:R-:W-:Y:S01]  /*47c0*/  FMUL.FTZ R122, R51.reuse, R116 ;  /* 0x00000074337a7220 */ /* 0x040fe20000410000 */
[----:B------:R-:W-:Y:S01]  /*47d0*/  LOP3.LUT R15, R32, 0xffff0000, RZ, 0xc0, !PT ;  /* 0xffff0000200f7812 */ /* 0x000fe200078ec0ff */
[----:B------:R-:W-:Y:S01]  /*47e0*/  FMUL.FTZ R124, R51, R106 ;  /* 0x0000006a337c7220 */ /* 0x000fe20000410000 */
[----:B------:R-:W-:Y:S01]  /*47f0*/  PRMT R34, R107, 0x5432, R34 ;  /* 0x000054326b227816 */ /* 0x000fe20000000022 */
[----:B------:R-:W-:Y:S01]  /*4800*/  FFMA.FTZ R99, R99, R118, R49 ;  /* 0x0000007663637223 */ /* 0x000fe20000010031 */
[----:B------:R-:W-:Y:S01]  /*4810*/  PRMT R14, R109, 0x5432, R14 ;  /* 0x000054326d0e7816 */ /* 0x000fe2000000000e */
[----:B------:R-:W-:Y:S01]  /*4820*/  FMUL.FTZ R51, R48, R15 ;  /* 0x0000000f30337220 */ /* 0x000fe20000410000 */
[----:B------:R-:W-:Y:S01]  /*4830*/  LOP3.LUT R44, R44, 0xffff0000, RZ, 0xc0, !PT ;  /* 0xffff00002c2c7812 */ /* 0x000fe200078ec0ff */
[-C--:B------:R-:W-:Y:S01]  /*4840*/  FMUL.FTZ R49, R48, R35.reuse ;  /* 0x0000002330317220 */ /* 0x080fe20000410000 */
[----:B------:R-:W-:Y:S01]  /*4850*/  LOP3.LUT R47, R47, 0xffff0000, RZ, 0xc0, !PT ;  /* 0xffff00002f2f7812 */ /* 0x000fe200078ec0ff */
[----:B------:R-:W-:Y:S01]  /*4860*/  IMAD.U32 R48, R34, 0x10000, RZ ;  /* 0x0001000022307824 */ /* 0x000fe200078e00ff */
[----:B------:R-:W-:Y:S01]  /*4870*/  LOP3.LUT R105, R46, 0xffff0000, RZ, 0xc0, !PT ;  /* 0xffff00002e697812 */ /* 0x000fe200078ec0ff */
[C---:B------:R-:W-:Y:S01]  /*4880*/  IMAD.U32 R46, R50.reuse, 0x10000, RZ ;  /* 0x00010000322e7824 */ /* 0x040fe200078e00ff */
[----:B------:R-:W-:Y:S01]  /*4890*/  LOP3.LUT R50, R50, 0xffff0000, RZ, 0xc0, !PT ;  /* 0xffff000032327812 */ /* 0x000fe200078ec0ff */
[----:B------:R-:W-:Y:S01]  /*48a0*/  IMAD.U32 R32, R14, 0x10000, RZ ;  /* 0x000100000e207824 */ /* 0x000fe200078e00ff */
[----:B------:R-:W-:Y:S01]  /*48b0*/  LOP3.LUT R34, R34, 0xffff0000, RZ, 0xc0, !PT ;  /* 0xffff000022227812 */ /* 0x000fe200078ec0ff */
[C---:B------:R-:W-:Y:S01]  /*48c0*/  FFMA.FTZ R106, R47.reuse, R106, -R122 ;  /* 0x0000006a2f6a7223 */ /* 0x040fe2000001087a */
[----:B------:R-:W-:Y:S01]  /*48d0*/  LOP3.LUT R14, R14, 0xffff0000, RZ, 0xc0, !PT ;  /* 0xffff00000e0e7812 */ /* 0x000fe200078ec0ff */
[C---:B------:R-:W-:Y:S01]  /*48e0*/  FFMA.FTZ R35, R44.reuse, R35, -R51 ;  /* 0x000000232c237223 */ /* 0x040fe20000010833 */
        /* <DEDUP_REMOVED lines=14> */
[----:B------:R-:W-:Y:S02]  /*49d0*/  F2FP.BF16.F32.PACK_AB R33, R106, R33 ;  /* 0x000000216a21723e */ /* 0x000fe400000010ff */
[----:B------:R-:W-:Y:S02]  /*49e0*/  F2FP.BF16.F32.PACK_AB R51, R47, R104 ;  /* 0x000000682f33723e */ /* 0x000fe400000010ff */
[----:B------:R-:W-:Y:S01]  /*49f0*/  F2FP.BF16.F32.PACK_AB R48, R44, R99 ;  /* 0x000000632c30723e */ /* 0x000fe200000010ff */
[----:B------:R-:W-:Y:S01]  /*4a00*/  IMAD.MOV.U32 R44, RZ, RZ, R12 ;  /* 0x000000ffff2c7224 */ /* 0x000fe200078e000c */
[----:B------:R-:W-:Y:S01]  /*4a10*/  F2FP.BF16.F32.PACK_AB R46, R49, R116 ;  /* 0x00000074312e723e */ /* 0x000fe200000010ff */
[----:B------:R-:W-:Y:S01]  /*4a20*/  IMAD.MOV.U32 R49, RZ, RZ, R100 ;  /* 0x000000ffff317224 */ /* 0x000fe200078e0064 */
[----:B------:R-:W-:-:S02]  /*4a30*/  F2FP.BF16.F32.PACK_AB R50, R34, R15 ;  /* 0x0000000f2232723e */ /* 0x000fc400000010ff */
[----:B------:R-:W-:-:S07]  /*4a40*/  MOV R47, R33 ;  /* 0x00000021002f7202 */ /* 0x000fce0000000f00 */
.L_x_14444:
[----:B------:R-:W-:Y:S05]  /*4a50*/  BSYNC B2 ;  /* 0x0000000000027941 */ /* 0x000fea0003800000 */
.L_x_14443:
        /* <DEDUP_REMOVED lines=12> */
.L_x_14442:
[----:B------:R-:W-:Y:S05]  /*4b20*/  BSYNC B1 ;  /* 0x0000000000017941 */ /* 0x000fea0003800000 */
.L_x_14441:
        /* <DEDUP_REMOVED lines=38> */
[----:B------:R-:W-:Y:S01]  /*4d90*/  SHF.R.U64 R51, R38, 0x10, R39 ;  /* 0x0000001026337819 */ /* 0x000fe20000001227 */
[----:B-1----:R-:W-:Y:S01]  /*4da0*/  IMAD.U32 R38, R13, 0x10000, RZ ;  /* 0x000100000d267824 */ /* 0x002fe200078e00ff */
[----:B------:R-:W-:Y:S02]  /*4db0*/  PRMT R107, R107, 0x5410, R50 ;  /* 0x000054106b6b7816 */ /* 0x000fe40000000032 */
[----:B------:R-:W-:Y:S02]  /*4dc0*/  PRMT R111, R111, 0x5410, R88 ;  /* 0x000054106f6f7816 */ /* 0x000fe40000000058 */
[----:B------:R-:W-:-:S02]  /*4dd0*/  SHF.R.U32.HI R48, RZ, 0x10, R43 ;  /* 0x00000010ff307819 */ /* 0x000fc4000001162b */
[----:B------:R-:W-:Y:S02]  /*4de0*/  SHF.R.U32.HI R86, RZ, 0x10, R39 ;  /* 0x00000010ff567819 */ /* 0x000fe40000011627 */
[----:B------:R-:W-:Y:S02]  /*4df0*/  SHF.R.U64 R89, R40, 0x10, R41 ;  /* 0x0000001028597819 */ /* 0x000fe40000001229 */
[----:B------:R-:W-:Y:S01]  /*4e00*/  SHF.R.U64 R87, R42, 0x10, R43 ;  /* 0x000000102a577819 */ /* 0x000fe2000000122b */
[----:B------:R-:W-:Y:S01]  /*4e10*/  IMAD.U32 R43, R35, 0x10000, RZ ;  /* 0x00010000232b7824 */ /* 0x000fe200078e00ff */
[----:B------:R-:W-:Y:S01]  /*4e20*/  PRMT R114, R114, 0x5410, R51 ;  /* 0x0000541072727816 */ /* 0x000fe20000000033 */
[----:B------:R-:W-:Y:S01]  /*4e30*/  IMAD.U32 R51, R107, 0x10000, RZ ;  /* 0x000100006b337824 */ /* 0x000fe200078e00ff */
[----:B------:R-:W-:Y:S01]  /*4e40*/  LOP3.LUT R41, R35, 0xffff0000, RZ, 0xc0, !PT ;  /* 0xffff000023297812 */ /* 0x000fe200078ec0ff */
[----:B------:R-:W-:Y:S01]  /*4e50*/  IMAD.U32 R35, R111, 0x10000, RZ ;  /* 0x000100006f237824 */ /* 0x000fe200078e00ff */
[----:B------:R-:W-:Y:S01]  /*4e60*/  PRMT R109, R109, 0x5410, R48 ;  /* 0x000054106d6d7816 */ /* 0x000fe20000000030 */
[----:B------:R-:W-:Y:S01]  /*4e70*/  IMAD.U32 R42, R15, 0x10000, RZ ;  /* 0x000100000f2a7824 */ /* 0x000fe200078e00ff */
[----:B------:R-:W-:-:S02]  /*4e80*/  PRMT R113, R113, 0x5410, R86 ;  /* 0x0000541071717816 */ /* 0x000fc40000000056 */
[----:B------:R-:W-:Y:S01]  /*4e90*/  PRMT R110, R110, 0x5410, R87 ;  /* 0x000054106e6e7816 */ /* 0x000fe20000000057 */
[----:B------:R-:W-:Y:S01]  /*4ea0*/  FMUL.FTZ R87, R46, R51 ;  /* 0x000000332e577220 */ /* 0x000fe20000410000 */
[----:B------:R-:W-:Y:S01]  /*4eb0*/  PRMT R108, R108, 0x5410, R89 ;  /* 0x000054106c6c7816 */ /* 0x000fe20000000059 */
[-C--:B------:R-:W-:Y:S01]  /*4ec0*/  FMUL.FTZ R89, R46, R35.reuse ;  /* 0x000000232e597220 */ /* 0x080fe20000410000 */
[----:B------:R-:W-:Y:S01]  /*4ed0*/  LOP3.LUT R40, R33, 0xffff0000, RZ, 0xc0, !PT ;  /* 0xffff000021287812 */ /* 0x000fe200078ec0ff */
[----:B------:R-:W-:Y:S01]  /*4ee0*/  IMAD.U32 R48, R109, 0x10000, RZ ;  /* 0x000100006d307824 */ /* 0x000fe200078e00ff */
[----:B------:R-:W-:Y:S01]  /*4ef0*/  LOP3.LUT R107, R107, 0xffff0000, RZ, 0xc0, !PT ;  /* 0xffff00006b6b7812 */ /* 0x000fe200078ec0ff */
[----:B------:R-:W-:Y:S01]  /*4f00*/  FFMA.FTZ R35, R38, R35, -R87 ;  /* 0x0000002326237223 */ /* 0x000fe20000010857 */
[----:B------:R-:W-:Y:S01]  /*4f10*/  LOP3.LUT R111, R111, 0xffff0000, RZ, 0xc0, !PT ;  /* 0xffff00006f6f7812 */ /* 0x000fe200078ec0ff */
[----:B------:R-:W-:Y:S01]  /*4f20*/  IMAD.U32 R46, R113, 0x10000, RZ ;  /* 0x00010000712e7824 */ /* 0x000fe200078e00ff */
[----:B------:R-:W-:Y:S01]  /*4f30*/  SHF.R.U64 R93, R36, 0x10, R37 ;  /* 0x00000010245d7819 */ /* 0x000fe20000001225 */
[----:B------:R-:W-:Y:S01]  /*4f40*/  FFMA.FTZ R38, R38, R51, R89 ;  /* 0x0000003326267223 */ /* 0x000fe20000010059 */
[----:B------:R-:W-:Y:S01]  /*4f50*/  LOP3.LUT R39, R13, 0xffff0000, RZ, 0xc0, !PT ;  /* 0xffff00000d277812 */ /* 0x000fe200078ec0ff */
[C---:B------:R-:W-:Y:S01]  /*4f60*/  FMUL.FTZ R50, R40.reuse, R107 ;  /* 0x0000006b28327220 */ /* 0x040fe20000410000 */
[C---:B------:R-:W-:Y:S01]  /*4f70*/  FMUL.FTZ R51, R43.reuse, R48 ;  /* 0x000000302b337220 */ /* 0x040fe20000410000 */
[-C--:B------:R-:W-:Y:S01]  /*4f80*/  FMUL.FTZ R86, R40, R111.reuse ;  /* 0x0000006f28567220 */ /* 0x080fe20000410000 */
[-C--:B------:R-:W-:Y:S01]  /*4f90*/  FMUL.FTZ R87, R43, R46.reuse ;  /* 0x0000002e2b577220 */ /* 0x080fe20000410000 */
[----:B------:R-:W-:Y:S01]  /*4fa0*/  PRMT R112, R112, 0x5410, R93 ;  /* 0x0000541070707816 */ /* 0x000fe2000000005d */
[----:B------:R-:W-:Y:S01]  /*4fb0*/  FFMA.FTZ R40, R39, R111, -R50 ;  /* 0x0000006f27287223 */ /* 0x000fe20000010832 */
[C---:B------:R-:W-:Y:S01]  /*4fc0*/  FFMA.FTZ R43, R42.reuse, R46, -R51 ;  /* 0x0000002e2a2b7223 */ /* 0x040fe20000010833 */
[----:B------:R-:W-:Y:S01]  /*4fd0*/  LOP3.LUT R50, R109, 0xffff0000, RZ, 0xc0, !PT ;  /* 0xffff00006d327812 */ /* 0x000fe200078ec0ff */
[----:B------:R-:W-:Y:S01]  /*4fe0*/  FFMA.FTZ R39, R39, R107, R86 ;  /* 0x0000006b27277223 */ /* 0x000fe20000010056 */
[----:B------:R-:W-:Y:S01]  /*4ff0*/  LOP3.LUT R46, R113, 0xffff0000, RZ, 0xc0, !PT ;  /* 0xffff0000712e7812 */ /* 0x000fe200078ec0ff */
[----:B------:R-:W-:Y:S01]  /*5000*/  FFMA.FTZ R86, R42, R48, R87 ;  /* 0x000000302a567223 */ /* 0x000fe20000010057 */
[----:B------:R-:W-:Y:S01]  /*5010*/  IMAD.U32 R33, R32, 0x10000, RZ ;  /* 0x0001000020217824 */ /* 0x000fe200078e00ff */
[----:B------:R-:W-:Y:S01]  /*5020*/  LOP3.LUT R37, R15, 0xffff0000, RZ, 0xc0, !PT ;  /* 0xffff00000f257812 */ /* 0x000fe200078ec0ff */
[----:B------:R-:W-:-:S02]  /*5030*/  IMAD.U32 R48, R108, 0x10000, RZ ;  /* 0x000100006c307824 */ /* 0x000fc400078e00ff */
[C---:B------:R-:W-:Y:S01]  /*5040*/  FMUL.FTZ R88, R41.reuse, R50 ;  /* 0x0000003229587220 */ /* 0x040fe20000410000 */
[----:B------:R-:W-:Y:S02]  /*5050*/  IMAD.U32 R42, R112, 0x10000, RZ ;  /* 0x00010000702a7824 */ /* 0x000fe400078e00ff */
[----:B------:R-:W-:Y:S01]  /*5060*/  FMUL.FTZ R96, R41, R46 ;  /* 0x0000002e29607220 */ /* 0x000fe20000410000 */
[----:B------:R-:W-:Y:S01]  /*5070*/  IMAD.U32 R36, R12, 0x10000, RZ ;  /* 0x000100000c247824 */ /* 0x000fe200078e00ff */
[----:B------:R-:W-:Y:S01]  /*5080*/  LOP3.LUT R32, R32, 0xffff0000, RZ, 0xc0, !PT ;  /* 0xffff000020207812 */ /* 0x000fe200078ec0ff */
[C---:B------:R-:W-:Y:S01]  /*5090*/  FMUL.FTZ R87, R33.reuse, R48 ;  /* 0x0000003021577220 */ /* 0x040fe20000410000 */
[----:B------:R-:W-:Y:S01]  /*50a0*/  LOP3.LUT R51, R108, 0xffff0000, RZ, 0xc0, !PT ;  /* 0xffff00006c337812 */ /* 0x000fe200078ec0ff */
[----:B------:R-:W-:Y:S01]  /*50b0*/  FMUL.FTZ R33, R33, R42 ;  /* 0x0000002a21217220 */ /* 0x000fe20000410000 */
[----:B------:R-:W-:Y:S01]  /*50c0*/  LOP3.LUT R41, R112, 0xffff0000, RZ, 0xc0, !PT ;  /* 0xffff000070297812 */ /* 0x000fe200078ec0ff */
[C---:B------:R-:W-:Y:S01]  /*50d0*/  FFMA.FTZ R88, R37.reuse, R46, -R88 ;  /* 0x0000002e25587223 */ /* 0x040fe20000010858 */
[----:B------:R-:W-:Y:S01]  /*50e0*/  LOP3.LUT R12, R12, 0xffff0000, RZ, 0xc0, !PT ;  /* 0xffff00000c0c7812 */ /* 0x000fe200078ec0ff */
[----:B------:R-:W-:Y:S01]  /*50f0*/  FFMA.FTZ R93, R37, R50, R96 ;  /* 0x00000032255d7223 */ /* 0x000fe20000010060 */
[----:B------:R-:W-:Y:S01]  /*5100*/  FFMA.FTZ R87, R36, R42, -R87 ;  /* 0x0000002a24577223 */ /* 0x000fe20000010857 */
[----:B------:R-:W-:Y:S01]  /*5110*/  SHF.L.U32 R13, R14, 0x10, RZ ;  /* 0x000000100e0d7819 */ /* 0x000fe200000006ff */
[----:B------:R-:W-:Y:S01]  /*5120*/  FMUL.FTZ R37, R32, R51 ;  /* 0x0000003320257220 */ /* 0x000fe20000410000 */
[----:B------:R-:W-:Y:S01]  /*5130*/  LOP3.LUT R15, R14, 0xffff0000, RZ, 0xc0, !PT ;  /* 0xffff00000e0f7812 */ /* 0x000fe200078ec0ff */
        /* <DEDUP_REMOVED lines=31> */
.L_x_14446:
[----:B------:R-:W-:Y:S05]  /*5330*/  BSYNC B1 ;  /* 0x0000000000017941 */ /* 0x000fea0003800000 */
.L_x_14445:
        /* <DEDUP_REMOVED lines=10> */
.L_x_14412:
[----:B------:R-:W2:Y:S02]  /*53e0*/  LDL R12, [R1+0x4] ;  /* 0x00000400010c7983 */ /* 0x000ea40000100800 */
[----:B--2---:R-:W-:-:S13]  /*53f0*/  ISETP.NE.AND P3, PT, R12, 0x3, PT ;  /* 0x000000030c00780c */ /* 0x004fda0003f65270 */
[----:B------:R-:W-:Y:S05]  /*5400*/  @!P3 BRA `(.L_x_14447) ;  /* 0x000000000004b947 */ /* 0x000fea0003800000 */
[----:B------:R-:W-:Y:S01]  /*5410*/  BPT.TRAP 0x1 ;  /* 0x000000040000795c */ /* 0x000fe20000300000 */
.L_x_14447:
[----:B------:R-:W-:Y:S01]  /*5420*/  IMAD R78, R22, 0x8, R2 ;  /* 0x00000008164e7824 */ /* 0x000fe200078e0202 */
[----:B------:R-:W-:Y:S01]  /*5430*/  SHF.L.U32 R90, R154, 0x1f, RZ ;  /* 0x0000001f9a5a7819 */ /* 0x000fe200000006ff */
[----:B------:R-:W-:Y:S01]  /*5440*/  IMAD R83, R27, -0x80, R25 ;  /* 0xffffff801b537824 */ /* 0x000fe200078e0219 */
[----:B------:R-:W-:Y:S02]  /*5450*/  BSSY B1, `(.L_x_14448) ;  /* 0x0000004000017945 */ /* 0x000fe40003800000 */
[----:B------:R-:W1:Y:S02]  /*5460*/  SYNCS.PHASECHK.TRANS64.TRYWAIT P4, [R78+URZ+0x16890], R90 ;  /* 0x0168905a4e0075a7 */ /* 0x000e64000808017f */
[----:B------:R-:W-:Y:S01]  /*5470*/  VIMNMX R83, R83, 0x80, PT ;  /* 0x0000008053537848 */ /* 0x000fe20003fe0100 */
[----:B-1----:R-:W-:Y:S06]  /*5480*/  @!P4 BRA `(.L_x_14449) ;  /* 0x0000016400a0c947 */ /* 0x002fec0003800000 */
.L_x_14692:
[----:B------:R-:W-:Y:S05]  /*5490*/  BSYNC B1 ;  /* 0x0000000000017941 */ /* 0x000fea0003800000 */
.L_x_14448:
[----:B------:R-:W-:Y:S01]  /*54a0*/  ISETP.GE.AND P4, PT, R19, R83, PT ;  /* 0x000000531300720c */ /* 0x000fe20003f86270 */
[----:B------:R-:W-:-:S12]  /*54b0*/  BSSY B1, `(.L_x_14450) ;  /* 0x0000006000017945 */ /* 0x000fd80003800000 */
[----:B------:R-:W-:Y:S05]  /*54c0*/  @P4 BRA `(.L_x_14451) ;  /* 0x0000000000104947 */ /* 0x000fea0003800000 */
[----:B------:R-:W2:Y:S04]  /*54d0*/  @!P1 LDS.128 R12, [R82+0xe000] ;  /* 0x00e00000520c9984 */ /* 0x000ea80000000c00 */
[----:B0-----:R-:W0:Y:S04]  /*54e0*/  @!P2 LDS.128 R32, [R79+0xe000] ;  /* 0x00e000004f20a984 */ /* 0x001e280000000c00 */
[----:B--2---:R2:W-:Y:S04]  /*54f0*/  @!P1 STG.E.128 desc[UR40][R38.64], R12 ;  /* 0x0000000c26009986 */ /* 0x0045e8000c101d28 */
[----:B0-----:R2:W-:Y:S02]  /*5500*/  @!P2 STG.E.128 desc[UR40][R38.64+0x40], R32 ;  /* 0x000040202600a986 */ /* 0x0015e4000c101d28 */
.L_x_14451:
[----:B------:R-:W-:Y:S05]  /*5510*/  BSYNC B1 ;  /* 0x0000000000017941 */ /* 0x000fea0003800000 */
.L_x_14450:
[----:B--2---:R-:W-:-:S05]  /*5520*/  VIADD R12, R19, 0x60 ;  /* 0x00000060130c7836 */ /* 0x004fca0000000000 */
[----:B------:R-:W-:-:S13]  /*5530*/  ISETP.GE.AND P4, PT, R12, R83, PT ;  /* 0x000000530c00720c */ /* 0x000fda0003f86270 */
[----:B------:R-:W-:Y:S05]  /*5540*/  @P4 BRA `(.L_x_14429) ;  /* 0x0000000000104947 */ /* 0x000fea0003800000 */
[----:B------:R-:W2:Y:S04]  /*5550*/  @!P1 LDS.128 R12, [R82+0x11000] ;  /* 0x01100000520c9984 */ /* 0x000ea80000000c00 */
[----:B0-----:R-:W0:Y:S04]  /*5560*/  @!P2 LDS.128 R32, [R79+0x11000] ;  /* 0x011000004f20a984 */ /* 0x001e280000000c00 */
[----:B--2---:R2:W-:Y:S04]  /*5570*/  @!P1 STG.E.128 desc[UR40][R36.64], R12 ;  /* 0x0000000c24009986 */ /* 0x0045e8000c101d28 */
[----:B0-----:R2:W-:Y:S02]  /*5580*/  @!P2 STG.E.128 desc[UR40][R36.64+0x40], R32 ;  /* 0x000040202400a986 */ /* 0x0015e4000c101d28 */
.L_x_14429:
[----:B------:R-:W-:Y:S05]  /*5590*/  BSYNC B0 ;  /* 0x0000000000007941 */ /* 0x000fea0003800000 */
.L_x_14411:
        /* <DEDUP_REMOVED lines=12> */
[----:B------:R-:W-:-:S04]  /*5660*/  @!P4 IADD3 R12, R78, 0x168a0, RZ ;  /* 0x000168a04e0cc810 */ /* 0x000fc80007ffe0ff */
[----:B------:R-:W-:-:S04]  /*5670*/  @!P4 PRMT R12, RZ, 0x654, R12 ;  /* 0x00000654ff0cc816 */ /* 0x000fc8000000000c */
[----:B------:R1:W-:Y:S01]  /*5680*/  @!P4 SYNCS.ARRIVE.TRANS64.RED.A1T0 RZ, [R12+URZ], RZ ;  /* 0x000000ff0cffc9a7 */ /* 0x0003e2000810043f */
[----:B------:R-:W-:Y:S05]  /*5690*/  @!P3 BRA `(.L_x_14453) ;  /* 0x000000000004b947 */ /* 0x000fea0003800000 */
[----:B------:R-:W-:Y:S01]  /*56a0*/  BPT.TRAP 0x1 ;  /* 0x000000040000795c */ /* 0x000fe20000300000 */
.L_x_14453:
[----:B------:R-:W-:Y:S05]  /*56b0*/  BSYNC B0 ;  /* 0x0000000000007941 */ /* 0x000fea0003800000 */
.L_x_14452:
[----:B------:R-:W2:Y:S01]  /*56c0*/  SYNCS.PHASECHK.TRANS64.TRYWAIT P3, [R78+URZ+0x168b0], R90 ;  /* 0x0168b05a4e0075a7 */ /* 0x000ea2000806017f */
[----:B------:R-:W-:Y:S01]  /*56d0*/  ULDC UR42, c[0x0][0x2f4] ;  /* 0x0000bd00002a7ab9 */ /* 0x000fe20000000800 */
[----:B------:R-:W-:Y:S01]  /*56e0*/  ULDC.64 UR36, c[0x0][0x328] ;  /* 0x0000ca0000247ab9 */ /* 0x000fe20000000a00 */
[----:B------:R-:W-:Y:S01]  /*56f0*/  ULDC.64 UR38, c[0x0][0x318] ;  /* 0x0000c60000267ab9 */ /* 0x000fe20000000a00 */
[----:B------:R-:W-:Y:S01]  /*5700*/  BSSY B0, `(.L_x_14454) ;  /* 0x0000003000007945 */ /* 0x000fe20003800000 */
[----:B------:R-:W-:-:S03]  /*5710*/  IMAD.WIDE R32, R27, 0x80, R8 ;  /* 0x000000801b207825 */ /* 0x000fc600078e0208 */
[----:B--2---:R-:W-:Y:S05]  /*5720*/  @!P3 BRA `(.L_x_14455) ;  /* 0x00000164000cb947 */ /* 0x004fea0003800000 */
.L_x_14693:
[----:B------:R-:W-:Y:S05]  /*5730*/  BSYNC B0 ;  /* 0x0000000000007941 */ /* 0x000fea0003800000 */
.L_x_14454:
        /* <DEDUP_REMOVED lines=10> */
[----:B0-----:R-:W-:Y:S02]  /*57e0*/  LEA.HI.X R35, R12, UR39, R13, 0x1, P3 ;  /* 0x000000270c237c11 */ /* 0x001fe400098f0c0d */
[----:B------:R-:W-:-:S13]  /*57f0*/  ISETP.GE.AND P3, PT, R16, UR42, PT ;  /* 0x0000002a10007c0c */ /* 0x000fda000bf66270 */
[----:B------:R-:W0:Y:S04]  /*5800*/  @!P3 LDS.128 R12, [R82] ;  /* 0x00000000520cb984 */ /* 0x000e280000000c00 */
[----:B0-----:R-:W-:Y:S01]  /*5810*/  @!P3 STG.E.128 desc[UR40][R34.64], R12 ;  /* 0x0000000c2200b986 */ /* 0x001fe2000c101d28 */
[----:B------:R-:W-:-:S13]  /*5820*/  ISETP.GE.AND P3, PT, R66, UR42, PT ;  /* 0x0000002a42007c0c */ /* 0x000fda000bf66270 */
[----:B------:R-:W0:Y:S04]  /*5830*/  @!P3 LDS.128 R12, [R79] ;  /* 0x000000004f0cb984 */ /* 0x000e280000000c00 */
[----:B0-----:R3:W-:Y:S02]  /*5840*/  @!P3 STG.E.128 desc[UR40][R34.64+0x40], R12 ;  /* 0x0000400c2200b986 */ /* 0x0017e4000c101d28 */
.L_x_14457:
[----:B------:R-:W-:Y:S05]  /*5850*/  BSYNC B0 ;  /* 0x0000000000007941 */ /* 0x000fea0003800000 */
.L_x_14456:
        /* <DEDUP_REMOVED lines=20> */
.L_x_14459:
[----:B------:R-:W-:Y:S05]  /*59a0*/  BSYNC B0 ;  /* 0x0000000000007941 */ /* 0x000fea0003800000 */
.L_x_14458:
        /* <DEDUP_REMOVED lines=23> */
.L_x_14406:
[----:B------:R-:W2:Y:S01]  /*5b20*/  LDL R5, [R1+0x28] ;  /* 0x0000280001057983 */ /* 0x000ea20000100800 */
[----:B------:R-:W0:Y:S01]  /*5b30*/  LDC R0, c[0x0][0x448] ;  /* 0x00011200ff007b82 */ /* 0x000e220000000800 */
[----:B------:R-:W-:Y:S01]  /*5b40*/  IMAD.MOV.U32 R88, RZ, RZ, RZ ;  /* 0x000000ffff587224 */ /* 0x000fe200078e00ff */
[----:B0-----:R-:W-:-:S13]  /*5b50*/  ISETP.NE.AND P1, PT, R0, 0x1, PT ;  /* 0x000000010000780c */ /* 0x001fda0003f25270 */
[----:B------:R-:W0:Y:S08]  /*5b60*/  @P1 LDC R3, c[0x0][0x44c] ;  /* 0x00011300ff031b82 */ /* 0x000e300000000800 */
[----:B------:R-:W1:Y:S01]  /*5b70*/  @P1 LDC R4, c[0x0][0x450] ;  /* 0x00011400ff041b82 */ /* 0x000e620000000800 */
[----:B--2---:R-:W-:-:S04]  /*5b80*/  VIADD R0, R5, 0xbf ;  /* 0x000000bf05007836 */ /* 0x004fc80000000000 */
        /* <DEDUP_REMOVED lines=12> */
.L_x_14461:
        /* <DEDUP_REMOVED lines=32> */
.L_x_14463:
[----:B------:R-:W-:Y:S05]  /*5e50*/  BSYNC B0 ;  /* 0x0000000000007941 */ /* 0x000fea0003800000 */
.L_x_14462:
        /* <DEDUP_REMOVED lines=19> */
[----:B--2---:R-:W-:Y:S02]  /*5f90*/  IMAD R4, R0, R88, RZ ;  /* 0x0000005800047224 */ /* 0x004fe400078e02ff */
        /* <DEDUP_REMOVED lines=14> */
.L_x_14696:
        /* <DEDUP_REMOVED lines=27> */
[----:B-1---5:R-:W-:Y:S05]  /*6230*/  CALL.ABS.NOINC R14 ;  /* 0x000000000e007343 */ /* 0x022fea0003c00000 */
.L_x_14467:
[----:B------:R-:W-:Y:S05]  /*6240*/  BSYNC B6 ;  /* 0x0000000000067941 */ /* 0x000fea0003800000 */
.L_x_14466:
        /* <DEDUP_REMOVED lines=13> */
.L_x_14471:
[----:B--2---:R2:W3:Y:S02]  /*6320*/  SYNCS.PHASECHK.TRANS64.TRYWAIT P0, [R2+URZ+0x16800], R3 ;  /* 0x01680003020075a7 */ /* 0x0044e4000800017f */
[----:B---3--:R-:W-:Y:S05]  /*6330*/  @!P0 NANOSLEEP.SYNCS 0x989680 ;  /* 0x009896800000895d */ /* 0x008fea0003900000 */
[----:B------:R-:W3:Y:S02]  /*6340*/  @!P0 SYNCS.PHASECHK.TRANS64 P0, [R2+URZ+0x16800], R3 ;  /* 0x01680003020085a7 */ /* 0x000ee4000800007f */
[----:B---3--:R-:W-:Y:S05]  /*6350*/  @!P0 BRA `(.L_x_14471) ;  /* 0xfffffffc00f08947 */ /* 0x008fea000383ffff */
.L_x_14470:
[----:B------:R-:W-:Y:S05]  /*6360*/  BSYNC B0 ;  /* 0x0000000000007941 */ /* 0x000fea0003800000 */
.L_x_14469:
[----:B------:R-:W-:Y:S05]  /*6370*/  BRA `(.L_x_14472) ;  /* 0x00000030002c7947 */ /* 0x000fea0003800000 */
.L_x_14468:
        /* <DEDUP_REMOVED lines=30> */
.L_x_14474:
[----:B------:R-:W-:Y:S05]  /*6560*/  BSYNC B6 ;  /* 0x0000000000067941 */ /* 0x000fea0003800000 */
.L_x_14473:
[----:B------:R-:W2:Y:S01]  /*6570*/  LDL R20, [R1+0x28] ;  /* 0x0000280001147983 */ /* 0x000ea20000100800 */
[----:B------:R-:W-:Y:S01]  /*6580*/  ULDC.U8 UR4, c[0x0][0x410] ;  /* 0x0001040000047ab9 */ /* 0x000fe20000000000 */
[----:B------:R-:W-:Y:S01]  /*6590*/  BSSY B0, `(.L_x_14475) ;  /* 0x00002e1000007945 */ /* 0x000fe20003800000 */
[----:B------:R-:W-:Y:S01]  /*65a0*/  ISETP.NE.AND P0, PT, RZ, UR4, PT ;  /* 0x00000004ff007c0c */ /* 0x000fe2000bf05270 */
[----:B--2---:R-:W-:-:S12]  /*65b0*/  IMAD.IADD R35, R19, 0x1, R20 ;  /* 0x0000000113237824 */ /* 0x004fd800078e0214 */
[----:B------:R-:W-:Y:S05]  /*65c0*/  @!P0 BRA `(.L_x_14476) ;  /* 0x0000001400e08947 */ /* 0x000fea0003800000 */
[----:B------:R-:W1:Y:S01]  /*65d0*/  LDC R38, c[0x0][0x448] ;  /* 0x00011200ff267b82 */ /* 0x000e620000000800 */
[----:B------:R-:W2:Y:S01]  /*65e0*/  S2R R20, SR_TID.X ;  /* 0x0000000000147919 */ /* 0x000ea20000002100 */
[----:B------:R-:W-:Y:S01]  /*65f0*/  ULDC.64 UR4, c[0x0][0x3f8] ;  /* 0x0000fe0000047ab9 */ /* 0x000fe20000000a00 */
[----:B------:R-:W-:Y:S01]  /*6600*/  ULDC.64 UR6, c[0x0][0x408] ;  /* 0x0001020000067ab9 */ /* 0x000fe20000000a00 */
[----:B------:R-:W-:Y:S01]  /*6610*/  MOV R8, R24 ;  /* 0x0000001800087202 */ /* 0x000fe20000000f00 */
[----:B------:R-:W-:Y:S01]  /*6620*/  IMAD.MOV.U32 R6, RZ, RZ, R26 ;  /* 0x000000ffff067224 */ /* 0x000fe200078e001a */
[----:B------:R-:W-:Y:S01]  /*6630*/  SHF.R.S32.HI R34, RZ, 0x1f, R155 ;  /* 0x0000001fff227819 */ /* 0x000fe2000001149b */
[----:B------:R-:W-:Y:S02]  /*6640*/  IMAD.MOV.U32 R7, RZ, RZ, R31 ;  /* 0x000000ffff077224 */ /* 0x000fe400078e001f */
[----:B------:R-:W-:Y:S01]  /*6650*/  IMAD.MOV.U32 R9, RZ, RZ, R33 ;  /* 0x000000ffff097224 */ /* 0x000fe200078e0021 */
[----:B-1----:R-:W-:Y:S01]  /*6660*/  ISETP.NE.AND P0, PT, R38, 0x1, PT ;  /* 0x000000012600780c */ /* 0x002fe20003f05270 */
[----:B--2---:R-:W-:-:S12]  /*6670*/  VIADD R21, R20, 0xffffff80 ;  /* 0xffffff8014157836 */ /* 0x004fd80000000000 */
[----:B------:R-:W1:Y:S01]  /*6680*/  @P0 LDC R0, c[0x0][0x44c] ;  /* 0x00011300ff000b82 */ /* 0x000e620000000800 */
[----:B------:R-:W-:-:S04]  /*6690*/  SHF.R.S32.HI R20, RZ, 0x1f, R21 ;  /* 0x0000001fff147819 */ /* 0x000fc80000011415 */
[----:B------:R-:W-:-:S03]  /*66a0*/  LEA.HI R20, R20, R21, RZ, 0x2 ;  /* 0x0000001514147211 */ /* 0x000fc600078f10ff */
[----:B------:R-:W2:Y:S01]  /*66b0*/  @P0 LDC R5, c[0x0][0x450] ;  /* 0x00011400ff050b82 */ /* 0x000ea20000000800 */
[----:B------:R-:W-:-:S05]  /*66c0*/  LOP3.LUT R20, R20, 0xfffffffc, RZ, 0xc0, !PT ;  /* 0xfffffffc14147812 */ /* 0x000fca00078ec0ff */
[----:B------:R-:W-:-:S04]  /*66d0*/  IMAD.IADD R20, R21, 0x1, -R20 ;  /* 0x0000000115147824 */ /* 0x000fc800078e0a14 */
[----:B------:R-:W-:-:S04]  /*66e0*/  IMAD R3, R20, 0x60, R35 ;  /* 0x0000006014037824 */ /* 0x000fc800078e0223 */
[----:B-1----:R-:W-:-:S05]  /*66f0*/  @P0 IMAD.HI.U32 R0, R3, R0, RZ ;  /* 0x0000000003000227 */ /* 0x002fca00078e00ff */
[----:B--2---:R-:W-:-:S04]  /*6700*/  @P0 SHF.R.U32.HI R3, RZ, R5, R0 ;  /* 0x00000005ff030219 */ /* 0x004fc80000011600 */
        /* <DEDUP_REMOVED lines=18> */
[----:B------:R1:W3:Y:S04]  /*6830*/  SHFL.IDX PT, R0, R4, RZ, 0x1c1f ;  /* 0x001c1fff04007589 */ /* 0x0002e800000e0000 */
[----:B------:R1:W4:Y:S04]  /*6840*/  SHFL.IDX PT, R5, R8, RZ, 0x1c1f ;  /* 0x001c1fff08057589 */ /* 0x00032800000e0000 */
[----:B0-----:R1:W0:Y:S02]  /*6850*/  SHFL.IDX PT, R14, R7, RZ, 0x1c1f ;  /* 0x001c1fff070e7589 */ /* 0x00122400000e0000 */
.L_x_14702:
        /* <DEDUP_REMOVED lines=31> */
.L_x_14479:
[----:B------:R-:W-:Y:S05]  /*6a50*/  BSYNC B1 ;  /* 0x0000000000017941 */ /* 0x000fea0003800000 */
.L_x_14478:
        /* <DEDUP_REMOVED lines=23> */
.L_x_14708:
[----:B01----:R-:W5:Y:S04]  /*6bd0*/  LDL R6, [R1+0x5c] ;  /* 0x00005c0001067983 */ /* 0x003f680000100800 */
[----:B------:R-:W2:Y:S01]  /*6be0*/  LDL R42, [R1+0x44] ;  /* 0x00004400012a7983 */ /* 0x000ea20000100800 */
[----:B------:R-:W-:Y:S01]  /*6bf0*/  IADD3 R35, R35, 0x60, RZ ;  /* 0x0000006023237810 */ /* 0x000fe20007ffe0ff */
[----:B------:R-:W-:Y:S01]  /*6c00*/  BSSY B1, `(.L_x_14481) ;  /* 0x0000021000017945 */ /* 0x000fe20003800000 */
[----:B------:R-:W-:Y:S02]  /*6c10*/  CS2R R10, SRZ ;  /* 0x00000000000a7805 */ /* 0x000fe4000001ff00 */
[----:B------:R-:W-:Y:S02]  /*6c20*/  CS2R R12, SRZ ;  /* 0x00000000000c7805 */ /* 0x000fe4000001ff00 */
[----:B------:R-:W-:-:S02]  /*6c30*/  ISETP.GE.AND P0, PT, R35, R38, PT ;  /* 0x000000262300720c */ /* 0x000fc40003f06270 */
[----:B------:R-:W-:Y:S02]  /*6c40*/  CS2R R8, SRZ ;  /* 0x0000000000087805 */ /* 0x000fe4000001ff00 */
        /* <DEDUP_REMOVED lines=28> */
.L_x_14482:
[----:B------:R-:W-:Y:S05]  /*6e10*/  BSYNC B1 ;  /* 0x0000000000017941 */ /* 0x000fea0003800000 */
.L_x_14481:
        /* <DEDUP_REMOVED lines=29> */
[----:B------:R-:W-:-:S03]  /*6ff0*/  IMAD.MOV.U32 R0, RZ, RZ, R13 ;  /* 0x000000ffff007224 */ /* 0x000fc600078e000d */
[----:B------:R-:W-:Y:S02]  /*7000*/  LEA R3, R3, R2, 0x1 ;  /* 0x0000000203037211 */ /* 0x000fe400078e08ff */
[----:B------:R-:W-:-:S03]  /*7010*/  PRMT R41, R0, 0x7610, R41 ;  /* 0x0000761000297816 */ /* 0x000fc60000000029 */
[C---:B------:R-:W-:Y:S02]  /*7020*/  VIADD R4, R3.reuse, 0x8400 ;  /* 0x0000840003047836 */ /* 0x040fe40000000000 */
[----:B------:R-:W-:Y:S01]  /*7030*/  VIADD R0, R3, 0x8440 ;  /* 0x0000844003007836 */ /* 0x000fe20000000000 */
[----:B-1----:R-:W-:Y:S06]  /*7040*/  @!P0 BRA `(.L_x_14484) ;  /* 0x0000014c00f88947 */ /* 0x002fec0003800000 */
.L_x_14709:
[----:B------:R-:W-:Y:S05]  /*7050*/  BSYNC B1 ;  /* 0x0000000000017941 */ /* 0x000fea0003800000 */
.L_x_14483:
[----:B------:R-:W-:Y:S01]  /*7060*/  BSSY B1, `(.L_x_14485) ;  /* 0x0000067000017945 */ /* 0x000fe20003800000 */
[----:B------:R-:W-:Y:S01]  /*7070*/  PRMT R35, R5, 0x7610, R35 ;  /* 0x0000761005237816 */ /* 0x000fe20000000023 */
[----:B------:R-:W-:Y:S02]  /*7080*/  @P2 VIADD R0, R4, 0xffffffc0 ;  /* 0xffffffc004002836 */ /* 0x000fe40000000000 */
[----:B------:R-:W-:Y:S05]  /*7090*/  @P1 BRA `(.L_x_14486) ;  /* 0x00000004008c1947 */ /* 0x000fea0003800000 */
[----:B------:R-:W1:Y:S01]  /*70a0*/  LDC R4, c[0x0][0x3f4] ;  /* 0x0000fd00ff047b82 */ /* 0x000e620000000800 */
[----:B------:R-:W-:Y:S01]  /*70b0*/  BSSY B2, `(.L_x_14487) ;  /* 0x0000032000027945 */ /* 0x000fe20003800000 */
[-C--:B-1----:R-:W-:Y:S02]  /*70c0*/  ISETP.GE.AND P0, PT, R152, R4.reuse, PT ;  /* 0x000000049800720c */ /* 0x082fe40003f06270 */
[----:B------:R-:W-:-:S11]  /*70d0*/  ISETP.GE.AND P1, PT, R155, R4, PT ;  /* 0x000000049b00720c */ /* 0x000fd60003f26270 */
        /* <DEDUP_REMOVED lines=47> */
.L_x_14488:
[----:B------:R-:W-:Y:S05]  /*73d0*/  BSYNC B2 ;  /* 0x0000000000027941 */ /* 0x000fea0003800000 */
.L_x_14487:
[----:B------:R-:W-:Y:S05]  /*73e0*/  @P1 BRA `(.L_x_14486) ;  /* 0x0000000000b81947 */ /* 0x000fea0003800000 */
[----:B-1----:R-:W1:Y:S01]  /*73f0*/  LDS.128 R4, [R0] ;  /* 0x0000000000047984 */ /* 0x002e620000000c00 */
[----:B------:R-:W-:Y:S02]  /*7400*/  SHF.R.U64 R30, R24, 0x10, R25 ;  /* 0x00000010181e7819 */ /* 0x000fe40000001219 */
[--C-:B------:R-:W-:Y:S02]  /*7410*/  SHF.R.U64 R24, R26, 0x10, R27.reuse ;  /* 0x000000101a187819 */ /* 0x100fe4000000121b */
[----:B------:R-:W-:Y:S02]  /*7420*/  SHF.R.U32.HI R27, RZ, 0x10, R27 ;  /* 0x00000010ff1b7819 */ /* 0x000fe4000001161b */
[----:B------:R-:W-:Y:S02]  /*7430*/  SHF.R.U32.HI R31, RZ, 0x10, R25 ;  /* 0x00000010ff1f7819 */ /* 0x000fe40000011619 */
[C---:B------:R-:W-:Y:S02]  /*7440*/  PRMT R30, R40.reuse, 0x5432, R30 ;  /* 0x00005432281e7816 */ /* 0x040fe4000000001e */
[----:B------:R-:W-:-:S02]  /*7450*/  PRMT R40, R40, 0x5410, R27 ;  /* 0x0000541028287816 */ /* 0x000fc4000000001b */
[----:B------:R-:W-:Y:S02]  /*7460*/  PRMT R31, R50, 0x5410, R31 ;  /* 0x00005410321f7816 */ /* 0x000fe4000000001f */
[----:B------:R-:W-:Y:S01]  /*7470*/  PRMT R39, R39, 0x5410, R24 ;  /* 0x0000541027277816 */ /* 0x000fe20000000018 */
[C---:B------:R-:W-:Y:S01]  /*7480*/  IMAD.U32 R33, R40.reuse, 0x10000, RZ ;  /* 0x0001000028217824 */ /* 0x040fe200078e00ff */
[----:B------:R-:W-:Y:S01]  /*7490*/  LOP3.LUT R40, R40, 0xffff0000, RZ, 0xc0, !PT ;  /* 0xffff000028287812 */ /* 0x000fe200078ec0ff */
[C---:B------:R-:W-:Y:S01]  /*74a0*/  IMAD.U32 R32, R31.reuse, 0x10000, RZ ;  /* 0x000100001f207824 */ /* 0x040fe200078e00ff */
[----:B------:R-:W-:Y:S02]  /*74b0*/  LOP3.LUT R31, R31, 0xffff0000, RZ, 0xc0, !PT ;  /* 0xffff00001f1f7812 */ /* 0x000fe400078ec0ff */
[C---:B-1----:R-:W-:Y:S01]  /*74c0*/  LOP3.LUT R25, R6.reuse, 0xffff0000, RZ, 0xc0, !PT ;  /* 0xffff000006197812 */ /* 0x042fe200078ec0ff */
[C---:B------:R-:W-:Y:S01]  /*74d0*/  IMAD.U32 R26, R7.reuse, 0x10000, RZ ;  /* 0x00010000071a7824 */ /* 0x040fe200078e00ff */
[----:B------:R-:W-:Y:S01]  /*74e0*/  LOP3.LUT R27, R7, 0xffff0000, RZ, 0xc0, !PT ;  /* 0xffff0000071b7812 */ /* 0x000fe200078ec0ff */
[----:B------:R-:W-:Y:S01]  /*74f0*/  IMAD.U32 R24, R6, 0x10000, RZ ;  /* 0x0001000006187824 */ /* 0x000fe200078e00ff */
[----:B------:R-:W-:Y:S01]  /*7500*/  SHF.L.U32 R7, R5, 0x10, RZ ;  /* 0x0000001005077819 */ /* 0x000fe200000006ff */
[C---:B0-----:R-:W-:Y:S01]  /*7510*/  FMUL.FTZ R43, R25.reuse, R33 ;  /* 0x00000021192b7220 */ /* 0x041fe20000410000 */
[----:B------:R-:W-:Y:S01]  /*7520*/  FMUL.FTZ R42, R25, R32 ;  /* 0x00000020192a7220 */ /* 0x000fe20000410000 */
[----:B------:R-:W-:Y:S01]  /*7530*/  FMUL.FTZ R25, R27, R40 ;  /* 0x000000281b197220 */ /* 0x000fe20000410000 */
[----:B------:R-:W-:-:S02]  /*7540*/  IMAD.U32 R6, R4, 0x10000, RZ ;  /* 0x0001000004067824 */ /* 0x000fc400078e00ff */
[C---:B------:R-:W-:Y:S01]  /*7550*/  FFMA.FTZ R43, R24.reuse, R32, -R43 ;  /* 0x00000020182b7223 */ /* 0x040fe2000001082b */
[----:B------:R-:W-:Y:S01]  /*7560*/  FFMA.FTZ R42, R24, R33, R42 ;  /* 0x00000021182a7223 */ /* 0x000fe2000001002a */
[-C--:B------:R-:W-:Y:S01]  /*7570*/  FFMA.FTZ R44, R26, R31.reuse, -R25 ;  /* 0x0000001f1a2c7223 */ /* 0x080fe20000010819 */
[----:B------:R-:W-:Y:S01]  /*7580*/  IMAD.U32 R25, R30, 0x10000, RZ ;  /* 0x000100001e197824 */ /* 0x000fe200078e00ff */
[----:B------:R-:W-:Y:S01]  /*7590*/  LOP3.LUT R4, R4, 0xffff0000, RZ, 0xc0, !PT ;  /* 0xffff000004047812 */ /* 0x000fe200078ec0ff */
[----:B------:R-:W-:Y:S01]  /*75a0*/  FMUL.FTZ R33, R27, R31 ;  /* 0x0000001f1b217220 */ /* 0x000fe20000410000 */
        /* <DEDUP_REMOVED lines=17> */
[----:B------:R2:W-:Y:S02]  /*76c0*/  STS.128 [R0], R4 ;  /* 0x0000000400007388 */ /* 0x0005e40000000c00 */
.L_x_14486:
[----:B------:R-:W-:Y:S05]  /*76d0*/  BSYNC B1 ;  /* 0x0000000000017941 */ /* 0x000fea0003800000 */
.L_x_14485:
        /* <DEDUP_REMOVED lines=54> */
.L_x_14491:
[----:B------:R-:W-:Y:S05]  /*7a40*/  BSYNC B1 ;  /* 0x0000000000017941 */ /* 0x000fea0003800000 */
.L_x_14490:
        /* <DEDUP_REMOVED lines=26> */
[----:B------:R-:W-:Y:S01]  /*7bf0*/  SHF.L.U32 R8, R15, 0x10, RZ ;  /* 0x000000100f087819 */ /* 0x000fe200000006ff */
[----:B------:R-:W-:Y:S01]  /*7c00*/  IMAD.U32 R7, R34, 0x10000, RZ ;  /* 0x0001000022077824 */ /* 0x000fe200078e00ff */
[----:B------:R-:W-:Y:S01]  /*7c10*/  LOP3.LUT R4, R4, 0xffff0000, RZ, 0xc0, !PT ;  /* 0xffff000004047812 */ /* 0x000fe200078ec0ff */
[C---:B------:R-:W-:Y:S01]  /*7c20*/  FFMA.FTZ R21, R10.reuse, R35, -R21 ;  /* 0x000000230a157223 */ /* 0x040fe20000010815 */
[----:B------:R-:W-:Y:S01]  /*7c30*/  LOP3.LUT R5, R5, 0xffff0000, RZ, 0xc0, !PT ;  /* 0xffff000005057812 */ /* 0x000fe200078ec0ff */
[----:B------:R-:W-:Y:S01]  /*7c40*/  FFMA.FTZ R20, R10, R29, R9 ;  /* 0x0000001d0a147223 */ /* 0x000fe20000010009 */
[----:B------:R-:W-:Y:S01]  /*7c50*/  LOP3.LUT R15, R15, 0xffff0000, RZ, 0xc0, !PT ;  /* 0xffff00000f0f7812 */ /* 0x000fe200078ec0ff */
[----:B------:R-:W-:Y:S01]  /*7c60*/  FMUL.FTZ R10, R4, R8 ;  /* 0x00000008040a7220 */ /* 0x000fe20000410000 */
[----:B------:R-:W-:Y:S01]  /*7c70*/  LOP3.LUT R34, R34, 0xffff0000, RZ, 0xc0, !PT ;  /* 0xffff000022227812 */ /* 0x000fe200078ec0ff */
[----:B------:R-:W-:-:S02]  /*7c80*/  FMUL.FTZ R9, R4, R7 ;  /* 0x0000000704097220 */ /* 0x000fc40000410000 */
[----:B------:R-:W-:Y:S01]  /*7c90*/  FMUL.FTZ R11, R5, R15 ;  /* 0x0000000f050b7220 */ /* 0x000fe20000410000 */
[----:B------:R-:W-:Y:S01]  /*7ca0*/  FFMA.FTZ R4, R3, R7, -R10 ;  /* 0x0000000703047223 */ /* 0x000fe2000001080a */
[----:B------:R-:W-:Y:S01]  /*7cb0*/  FMUL.FTZ R12, R5, R34 ;  /* 0x00000022050c7220 */ /* 0x000fe20000410000 */
[----:B------:R-:W-:Y:S01]  /*7cc0*/  FFMA.FTZ R9, R3, R8, R9 ;  /* 0x0000000803097223 */ /* 0x000fe20000010009 */
[----:B------:R-:W-:Y:S01]  /*7cd0*/  FFMA.FTZ R5, R6, R34, -R11 ;  /* 0x0000002206057223 */ /* 0x000fe2000001080b */
[----:B------:R-:W-:Y:S01]  /*7ce0*/  F2FP.BF16.F32.PACK_AB R7, R20, R21 ;  /* 0x000000151407723e */ /* 0x000fe200000010ff */
[----:B------:R-:W-:Y:S01]  /*7cf0*/  FFMA.FTZ R12, R6, R15, R12 ;  /* 0x0000000f060c7223 */ /* 0x000fe2000001000c */
[----:B------:R-:W-:Y:S02]  /*7d00*/  F2FP.BF16.F32.PACK_AB R6, R14, R13 ;  /* 0x0000000d0e06723e */ /* 0x000fe400000010ff */
[----:B------:R-:W-:Y:S02]  /*7d10*/  F2FP.BF16.F32.PACK_AB R4, R9, R4 ;  /* 0x000000040904723e */ /* 0x000fe400000010ff */
[----:B------:R-:W-:-:S05]  /*7d20*/  F2FP.BF16.F32.PACK_AB R5, R12, R5 ;  /* 0x000000050c05723e */ /* 0x000fca00000010ff */
[----:B------:R2:W-:Y:S01]  /*7d30*/  STS.128 [R0+0x3000], R4 ;  /* 0x0030000400007388 */ /* 0x0005e20000000c00 */
[----:B------:R-:W-:Y:S05]  /*7d40*/  BRA `(.L_x_14489) ;  /* 0x0000001400947947 */ /* 0x000fea0003800000 */
.L_x_14476:
        /* <DEDUP_REMOVED lines=60> */
[----:B--2---:R-:W-:Y:S01]  /*8110*/  @!P1 IMAD.MOV.U32 R36, RZ, RZ, R8 ;  /* 0x000000ffff249224 */ /* 0x004fe200078e0008 */
[----:B------:R-:W-:Y:S01]  /*8120*/  @!P1 MOV R39, R11 ;  /* 0x0000000b00279202 */ /* 0x000fe20000000f00 */
[----:B------:R-:W-:Y:S02]  /*8130*/  @!P1 IMAD.MOV.U32 R37, RZ, RZ, R9 ;  /* 0x000000ffff259224 */ /* 0x000fe400078e0009 */
[----:B------:R-:W-:Y:S02]  /*8140*/  IMAD.MOV.U32 R0, RZ, RZ, R36 ;  /* 0x000000ffff007224 */ /* 0x000fe400078e0024 */
[----:B------:R-:W-:Y:S02]  /*8150*/  IMAD.MOV.U32 R3, RZ, RZ, R37 ;  /* 0x000000ffff037224 */ /* 0x000fe400078e0025 */
[----:B------:R-:W-:Y:S01]  /*8160*/  @!P1 IMAD.MOV.U32 R38, RZ, RZ, R10 ;  /* 0x000000ffff269224 */ /* 0x000fe200078e000a */
[----:B------:R-:W-:Y:S01]  /*8170*/  PRMT R48, R0, 0x7610, R48 ;  /* 0x0000761000307816 */ /* 0x000fe20000000030 */
[----:B------:R-:W-:Y:S01]  /*8180*/  IMAD.MOV.U32 R9, RZ, RZ, R39 ;  /* 0x000000ffff097224 */ /* 0x000fe200078e0027 */
[----:B------:R-:W-:Y:S01]  /*8190*/  PRMT R34, R34, 0x5410, R3 ;  /* 0x0000541022227816 */ /* 0x000fe20000000003 */
[----:B------:R0:W2:Y:S01]  /*81a0*/  SHFL.IDX PT, R0, R26, 0x1, 0x1c1f ;  /* 0x003c1f001a007f89 */ /* 0x0000a200000e0000 */
[----:B------:R-:W-:-:S02]  /*81b0*/  IMAD.MOV.U32 R8, RZ, RZ, R38 ;  /* 0x000000ffff087224 */ /* 0x000fc400078e0026 */
[----:B---3--:R-:W-:Y:S01]  /*81c0*/  @!P1 IMAD.MOV.U32 R30, RZ, RZ, R4 ;  /* 0x000000ffff1e9224 */ /* 0x008fe200078e0004 */
[----:B------:R0:W3:Y:S01]  /*81d0*/  SHFL.IDX PT, R3, R25, 0x1, 0x1c1f ;  /* 0x003c1f0019037f89 */ /* 0x0000e200000e0000 */
[----:B------:R-:W-:Y:S01]  /*81e0*/  @!P1 IMAD.MOV.U32 R31, RZ, RZ, R5 ;  /* 0x000000ffff1f9224 */ /* 0x000fe200078e0005 */
[----:B------:R-:W-:Y:S01]  /*81f0*/  PRMT R33, R8, 0x7610, R33 ;  /* 0x0000761008217816 */ /* 0x000fe20000000021 */
[----:B------:R-:W-:Y:S01]  /*8200*/  @!P1 IMAD.MOV.U32 R20, RZ, RZ, R6 ;  /* 0x000000ffff149224 */ /* 0x000fe200078e0006 */
[----:B------:R-:W-:Y:S01]  /*8210*/  PRMT R34, R9, 0x7610, R34 ;  /* 0x0000761009227816 */ /* 0x000fe20000000022 */
[----:B------:R-:W-:Y:S02]  /*8220*/  @!P1 IMAD.MOV.U32 R21, RZ, RZ, R7 ;  /* 0x000000ffff159224 */ /* 0x000fe400078e0007 */
[----:B------:R-:W-:Y:S02]  /*8230*/  IMAD.MOV.U32 R4, RZ, RZ, R30 ;  /* 0x000000ffff047224 */ /* 0x000fe400078e001e */
[----:B------:R-:W-:-:S02]  /*8240*/  IMAD.MOV.U32 R5, RZ, RZ, R31 ;  /* 0x000000ffff057224 */ /* 0x000fc400078e001f */
[----:B------:R-:W-:Y:S01]  /*8250*/  IMAD.MOV.U32 R6, RZ, RZ, R20 ;  /* 0x000000ffff067224 */ /* 0x000fe200078e0014 */
[----:B------:R-:W-:Y:S01]  /*8260*/  PRMT R50, R4, 0x7610, R50 ;  /* 0x0000761004327816 */ /* 0x000fe20000000032 */
[----:B------:R-:W-:Y:S01]  /*8270*/  IMAD.MOV.U32 R7, RZ, RZ, R21 ;  /* 0x000000ffff077224 */ /* 0x000fe200078e0015 */
[----:B------:R-:W-:Y:S02]  /*8280*/  PRMT R54, R5, 0x7610, R54 ;  /* 0x0000761005367816 */ /* 0x000fe40000000036 */
[----:B------:R-:W-:Y:S02]  /*8290*/  CS2R R4, SRZ ;  /* 0x0000000000047805 */ /* 0x000fe4000001ff00 */
[----:B------:R-:W-:Y:S02]  /*82a0*/  PRMT R33, R33, 0x5410, R6 ;  /* 0x0000541021217816 */ /* 0x000fe40000000006 */
[----:B012-4-:R-:W-:-:S07]  /*82b0*/  PRMT R55, R7, 0x7610, R55 ;  /* 0x0000761007377816 */ /* 0x017fce0000000037 */
.L_x_14719:
        /* <DEDUP_REMOVED lines=24> */
.L_x_14494:
[----:B------:R-:W-:Y:S05]  /*8440*/  BSYNC B1 ;  /* 0x0000000000017941 */ /* 0x000fea0003800000 */
.L_x_14493:
[----:B------:R-:W0:Y:S01]  /*8450*/  SYNCS.PHASECHK.TRANS64.TRYWAIT P1, [R2+URZ+0x16800], R13 ;  /* 0x0168000d020075a7 */ /* 0x000e22000802017f */
[----:B------:R-:W-:Y:S01]  /*8460*/  IMAD R29, R29, -0xc0, R32 ;  /* 0xffffff401d1d7824 */ /* 0x000fe200078e0220 */
[----:B-----5:R-:W-:Y:S01]  /*8470*/  MOV R12, R5 ;  /* 0x00000005000c7202 */ /* 0x020fe20000000f00 */
[----:B------:R-:W-:Y:S01]  /*8480*/  VIADD R14, R19, 0x60 ;  /* 0x00000060130e7836 */ /* 0x000fe20000000000 */
[----:B------:R-:W-:Y:S01]  /*8490*/  BSSY B1, `(.L_x_14495) ;  /* 0x0000012000017945 */ /* 0x000fe20003800000 */
[----:B---3--:R-:W-:Y:S01]  /*84a0*/  IMAD.MOV.U32 R3, RZ, RZ, R4 ;  /* 0x000000ffff037224 */ /* 0x008fe200078e0004 */
[----:B------:R-:W-:Y:S02]  /*84b0*/  VIMNMX R0, R29, 0xc0, PT ;  /* 0x000000c01d007848 */ /* 0x000fe40003fe0100 */
[----:B------:R-:W-:Y:S01]  /*84c0*/  PRMT R42, R12, 0x7610, R42 ;  /* 0x000076100c2a7816 */ /* 0x000fe2000000002a */
[----:B------:R-:W-:Y:S01]  /*84d0*/  IMAD.MOV.U32 R12, RZ, RZ, R8 ;  /* 0x000000ffff0c7224 */ /* 0x000fe200078e0008 */
[----:B------:R-:W-:-:S02]  /*84e0*/  ISETP.GE.OR P2, PT, R19, R0, P0 ;  /* 0x000000001300720c */ /* 0x000fc40000746670 */
        /* <DEDUP_REMOVED lines=12> */
.L_x_14720:
[----:B------:R-:W-:Y:S05]  /*85b0*/  BSYNC B1 ;  /* 0x0000000000017941 */ /* 0x000fea0003800000 */
.L_x_14495:
        /* <DEDUP_REMOVED lines=13> */
[C---:B------:R-:W-:Y:S02]  /*8690*/  PRMT R47, R33.reuse, 0x5410, R36 ;  /* 0x00005410212f7816 */ /* 0x040fe40000000024 */
[----:B------:R-:W-:Y:S02]  /*86a0*/  PRMT R52, R33, 0x5432, R52 ;  /* 0x0000543221347816 */ /* 0x000fe40000000034 */
[----:B------:R-:W-:Y:S02]  /*86b0*/  SHF.R.U32.HI R53, RZ, 0x10, R21 ;  /* 0x00000010ff357819 */ /* 0x000fe40000011615 */
        /* <DEDUP_REMOVED lines=25> */
[C---:B0-----:R-:W-:Y:S01]  /*8850*/  SHF.L.U32 R33, R24.reuse, 0x10, RZ ;  /* 0x0000001018217819 */ /* 0x041fe200000006ff */
[C---:B------:R-:W-:Y:S01]  /*8860*/  IMAD.U32 R34, R25.reuse, 0x10000, RZ ;  /* 0x0001000019227824 */ /* 0x040fe200078e00ff */
[----:B------:R-:W-:Y:S01]  /*8870*/  LOP3.LUT R24, R24, 0xffff0000, RZ, 0xc0, !PT ;  /* 0xffff000018187812 */ /* 0x000fe200078ec0ff */
[----:B------:R-:W-:Y:S01]  /*8880*/  IMAD.U32 R36, R26, 0x10000, RZ ;  /* 0x000100001a247824 */ /* 0x000fe200078e00ff */
[----:B------:R-:W-:Y:S01]  /*8890*/  LOP3.LUT R25, R25, 0xffff0000, RZ, 0xc0, !PT ;  /* 0xffff000019197812 */ /* 0x000fe200078ec0ff */
[----:B-1----:R-:W-:-:S02]  /*88a0*/  IMAD.U32 R20, R12, 0x10000, RZ ;  /* 0x000100000c147824 */ /* 0x002fc400078e00ff */
[CC--:B------:R-:W-:Y:S01]  /*88b0*/  FMUL.FTZ R55, R33.reuse, R50.reuse ;  /* 0x0000003221377220 */ /* 0x0c0fe20000410000 */
[-C--:B------:R-:W-:Y:S01]  /*88c0*/  FMUL.FTZ R57, R33, R39.reuse ;  /* 0x0000002721397220 */ /* 0x080fe20000410000 */
[----:B------:R-:W-:Y:S01]  /*88d0*/  LOP3.LUT R12, R12, 0xffff0000, RZ, 0xc0, !PT ;  /* 0xffff00000c0c7812 */ /* 0x000fe200078ec0ff */
[----:B------:R-:W-:Y:S02]  /*88e0*/  IMAD.U32 R21, R13, 0x10000, RZ ;  /* 0x000100000d157824 */ /* 0x000fe400078e00ff */
[----:B------:R-:W-:Y:S01]  /*88f0*/  FFMA.FTZ R55, R20, R39, -R55 ;  /* 0x0000002714377223 */ /* 0x000fe20000010837 */
[----:B------:R-:W-:Y:S01]  /*8900*/  LOP3.LUT R33, R38, 0xffff0000, RZ, 0xc0, !PT ;  /* 0xffff000026217812 */ /* 0x000fe200078ec0ff */
[----:B------:R-:W-:Y:S01]  /*8910*/  FMUL.FTZ R39, R24, R49 ;  /* 0x0000003118277220 */ /* 0x000fe20000410000 */
[----:B------:R-:W-:Y:S01]  /*8920*/  FFMA.FTZ R57, R20, R50, R57 ;  /* 0x0000003214397223 */ /* 0x000fe20000010039 */
[C---:B------:R-:W-:Y:S01]  /*8930*/  IMAD.U32 R20, R46.reuse, 0x10000, RZ ;  /* 0x000100002e147824 */ /* 0x040fe200078e00ff */
[----:B------:R-:W-:Y:S01]  /*8940*/  LOP3.LUT R46, R46, 0xffff0000, RZ, 0xc0, !PT ;  /* 0xffff00002e2e7812 */ /* 0x000fe200078ec0ff */
[----:B------:R-:W-:-:S02]  /*8950*/  IMAD.U32 R38, R51, 0x10000, RZ ;  /* 0x0001000033267824 */ /* 0x000fc400078e00ff */
[-C--:B------:R-:W-:Y:S01]  /*8960*/  FMUL.FTZ R59, R24, R33.reuse ;  /* 0x00000021183b7220 */ /* 0x080fe20000410000 */
[----:B------:R-:W-:Y:S01]  /*8970*/  FFMA.FTZ R50, R12, R33, -R39 ;  /* 0x000000210c327223 */ /* 0x000fe20000010827 */
[C---:B------:R-:W-:Y:S01]  /*8980*/  FMUL.FTZ R33, R34.reuse, R20 ;  /* 0x0000001422217220 */ /* 0x040fe20000410000 */
[-C--:B------:R-:W-:Y:S01]  /*8990*/  FMUL.FTZ R54, R34, R38.reuse ;  /* 0x0000002622367220 */ /* 0x080fe20000410000 */
[----:B------:R-:W-:Y:S01]  /*89a0*/  LOP3.LUT R24, R51, 0xffff0000, RZ, 0xc0, !PT ;  /* 0xffff000033187812 */ /* 0x000fe200078ec0ff */
[----:B------:R-:W-:Y:S01]  /*89b0*/  FFMA.FTZ R34, R12, R49, R59 ;  /* 0x000000310c227223 */ /* 0x000fe2000001003b */
[----:B------:R-:W-:Y:S01]  /*89c0*/  FFMA.FTZ R38, R21, R38, R33 ;  /* 0x0000002615267223 */ /* 0x000fe20000010021 */
[----:B------:R-:W-:Y:S01]  /*89d0*/  LOP3.LUT R13, R13, 0xffff0000, RZ, 0xc0, !PT ;  /* 0xffff00000d0d7812 */ /* 0x000fe200078ec0ff */
[----:B------:R-:W-:Y:S01]  /*89e0*/  FFMA.FTZ R54, R21, R20, -R54 ;  /* 0x0000001415367223 */ /* 0x000fe20000010836 */
[----:B------:R-:W-:Y:S02]  /*89f0*/  IMAD.U32 R33, R52, 0x10000, RZ ;  /* 0x0001000034217824 */ /* 0x000fe400078e00ff */
[----:B------:R-:W-:Y:S01]  /*8a00*/  FMUL.FTZ R12, R25, R24 ;  /* 0x00000018190c7220 */ /* 0x000fe20000410000 */
[----:B------:R-:W-:-:S02]  /*8a10*/  IMAD.U32 R21, R47, 0x10000, RZ ;  /* 0x000100002f157824 */ /* 0x000fc400078e00ff */
[-C--:B------:R-:W-:Y:S01]  /*8a20*/  FMUL.FTZ R56, R25, R46.reuse ;  /* 0x0000002e19387220 */ /* 0x080fe20000410000 */
[----:B------:R-:W-:Y:S02]  /*8a30*/  IMAD.U32 R37, R27, 0x10000, RZ ;  /* 0x000100001b257824 */ /* 0x000fe400078e00ff */
[----:B------:R-:W-:Y:S01]  /*8a40*/  FMUL.FTZ R49, R36, R33 ;  /* 0x0000002124317220 */ /* 0x000fe20000410000 */
[----:B------:R-:W-:Y:S02]  /*8a50*/  IMAD.U32 R20, R53, 0x10000, RZ ;  /* 0x0001000035147824 */ /* 0x000fe400078e00ff */
[C---:B------:R-:W-:Y:S01]  /*8a60*/  FFMA.FTZ R25, R13.reuse, R46, -R12 ;  /* 0x0000002e0d197223 */ /* 0x040fe2000001080c */
[----:B------:R-:W-:Y:S02]  /*8a70*/  IMAD.U32 R30, R14, 0x10000, RZ ;  /* 0x000100000e1e7824 */ /* 0x000fe400078e00ff */
[----:B------:R-:W-:Y:S01]  /*8a80*/  FMUL.FTZ R36, R36, R21 ;  /* 0x0000001524247220 */ /* 0x000fe20000410000 */
[----:B------:R-:W-:Y:S01]  /*8a90*/  FFMA.FTZ R39, R13, R24, R56 ;  /* 0x000000180d277223 */ /* 0x000fe20000010038 */
[----:B------:R-:W-:-:S02]  /*8aa0*/  IMAD.U32 R31, R15, 0x10000, RZ ;  /* 0x000100000f1f7824 */ /* 0x000fc400078e00ff */
[C---:B------:R-:W-:Y:S01]  /*8ab0*/  FMUL.FTZ R24, R37.reuse, R20 ;  /* 0x0000001425187220 */ /* 0x040fe20000410000 */
[----:B------:R-:W-:Y:S02]  /*8ac0*/  IMAD.U32 R12, R48, 0x10000, RZ ;  /* 0x00010000300c7824 */ /* 0x000fe400078e00ff */
        /* <DEDUP_REMOVED lines=31> */
.L_x_14498:
[----:B------:R-:W-:Y:S05]  /*8cc0*/  BSYNC B1 ;  /* 0x0000000000017941 */ /* 0x000fea0003800000 */
.L_x_14497:
        /* <DEDUP_REMOVED lines=32> */
[----:B--2---:R-:W-:Y:S02]  /*8ed0*/  IMAD.IADD R3, R12, 0x1, R0 ;  /* 0x000000010c037824 */ /* 0x004fe400078e0200 */
[----:B---3--:R-:W0:Y:S03]  /*8ee0*/  LDS.128 R12, [R31+0x8400] ;  /* 0x008400001f0c7984 */ /* 0x008e260000000c00 */
[----:B------:R-:W-:-:S05]  /*8ef0*/  LEA R0, R3, R2, 0x1 ;  /* 0x0000000203007211 */ /* 0x000fca00078e08ff */
[----:B------:R-:W1:Y:S01]  /*8f00*/  LDS.128 R24, [R0+0x8400] ;  /* 0x0084000000187984 */ /* 0x000e620000000c00 */
[--C-:B------:R-:W-:Y:S02]  /*8f10*/  SHF.R.U64 R3, R6, 0x10, R7.reuse ;  /* 0x0000001006037819 */ /* 0x100fe40000001207 */
[----:B------:R-:W-:Y:S02]  /*8f20*/  SHF.R.U32.HI R6, RZ, 0x10, R7 ;  /* 0x00000010ff067819 */ /* 0x000fe40000011607 */
[----:B------:R-:W-:Y:S02]  /*8f30*/  PRMT R40, R40, 0x5410, R3 ;  /* 0x0000541028287816 */ /* 0x000fe40000000003 */
        /* <DEDUP_REMOVED lines=70> */
.L_x_14489:
[----:B------:R-:W-:Y:S05]  /*93a0*/  BSYNC B0 ;  /* 0x0000000000007941 */ /* 0x000fea0003800000 */
.L_x_14475:
        /* <DEDUP_REMOVED lines=8> */
.L_x_14472:
[----:B--23--:R-:W2:Y:S02]  /*9430*/  LDL R0, [R1+0x4] ;  /* 0x0000040001007983 */ /* 0x00cea40000100800 */
[----:B--2---:R-:W-:-:S13]  /*9440*/  ISETP.NE.AND P0, PT, R0, 0x3, PT ;  /* 0x000000030000780c */ /* 0x004fda0003f05270 */
[----:B------:R-:W-:Y:S05]  /*9450*/  @!P0 BRA `(.L_x_14499) ;  /* 0x0000000000048947 */ /* 0x000fea0003800000 */
[----:B------:R-:W-:Y:S01]  /*9460*/  BPT.TRAP 0x1 ;  /* 0x000000040000795c */ /* 0x000fe20000300000 */
.L_x_14499:
[----:B------:R-:W-:Y:S01]  /*9470*/  IMAD R0, R18, 0x8, R2 ;  /* 0x0000000812007824 */ /* 0x000fe200078e0202 */
[----:B-1----:R-:W-:-:S04]  /*9480*/  SHF.L.U32 R3, R23, 0x1f, RZ ;  /* 0x0000001f17037819 */ /* 0x002fc800000006ff */
[----:B------:R1:W2:Y:S01]  /*9490*/  SYNCS.PHASECHK.TRANS64.TRYWAIT P2, [R0+URZ+0x16830], R3 ;  /* 0x01683003000075a7 */ /* 0x0002a2000804017f */
[----:B------:R-:W-:Y:S05]  /*94a0*/  @!P0 BRA `(.L_x_14500) ;  /* 0x0000000000048947 */ /* 0x000fea0003800000 */
[----:B------:R-:W-:Y:S01]  /*94b0*/  BPT.TRAP 0x1 ;  /* 0x000000040000795c */ /* 0x000fe20000300000 */
.L_x_14500:
[----:B------:R-:W3:Y:S02]  /*94c0*/  S2R R4, SR_TID.X ;  /* 0x0000000000047919 */ /* 0x000ee40000002100 */
[----:B---3--:R-:W-:-:S04]  /*94d0*/  LOP3.LUT R4, R4, 0x7f, RZ, 0xc0, !PT ;  /* 0x0000007f04047812 */ /* 0x008fc800078ec0ff */
[----:B------:R-:W-:Y:S01]  /*94e0*/  ISETP.NE.AND P1, PT, R4, RZ, PT ;  /* 0x000000ff0400720c */ /* 0x000fe20003f25270 */
[----:B--2---:R-:W-:-:S12]  /*94f0*/  @P2 BRA `(.L_x_14501) ;  /* 0x0000000000082947 */ /* 0x004fd80003800000 */
[----:B------:R-:W2:Y:S02]  /*9500*/  SYNCS.PHASECHK.TRANS64.TRYWAIT P2, [R0+URZ+0x16830], R3 ;  /* 0x01683003000075a7 */ /* 0x000ea4000804017f */
[----:B--2---:R-:W-:Y:S05]  /*9510*/  @!P2 BRA `(.L_x_14502) ;  /* 0x000001300060a947 */ /* 0x004fea0003800000 */
.L_x_14501:
[----:B------:R-:W-:Y:S05]  /*9520*/  WARPSYNC.ALL ;  /* 0x0000000000007948 */ /* 0x000fea0003800000 */
[----:B-12---:R-:W-:Y:S02]  /*9530*/  IADD3 R3, R2, 0xe400, RZ ;  /* 0x0000e40002037810 */ /* 0x006fe40007ffe0ff */
[----:B------:R-:W-:Y:S02]  /*9540*/  LOP3.LUT R4, R28, 0x10000, RZ, 0xfc, !PT ;  /* 0x000100001c047812 */ /* 0x000fe400078efcff */
[----:B------:R-:W-:-:S04]  /*9550*/  SHF.R.U32.HI R3, RZ, 0x4, R3 ;  /* 0x00000004ff037819 */ /* 0x000fc80000011603 */
[----:B------:R-:W-:-:S04]  /*9560*/  LOP3.LUT R3, R3, 0x3fff, RZ, 0xc0, !PT ;  /* 0x00003fff03037812 */ /* 0x000fc800078ec0ff */
[----:B------:R-:W-:Y:S01]  /*9570*/  LOP3.LUT R6, R3, 0x10000, RZ, 0xfc, !PT ;  /* 0x0001000003067812 */ /* 0x000fe200078efcff */
[----:B------:R-:W-:Y:S02]  /*9580*/  IMAD.MOV.U32 R5, RZ, RZ, 0x40000040 ;  /* 0x40000040ff057424 */ /* 0x000fe400078e00ff */
[----:B------:R-:W-:Y:S02]  /*9590*/  IMAD.MOV.U32 R9, RZ, RZ, 0x40000040 ;  /* 0x40000040ff097424 */ /* 0x000fe400078e00ff */
[----:B------:R-:W-:Y:S01]  /*95a0*/  IMAD R8, R18, 0x400, R6 ;  /* 0x0000040012087824 */ /* 0x000fe200078e0206 */
[----:B------:R-:W-:Y:S01]  /*95b0*/  R2UR UR4, R4 ;  /* 0x00000000040472ca */ /* 0x000fe200000e0000 */
[----:B0----5:R-:W-:Y:S01]  /*95c0*/  WARPGROUP.ARRIVE ;  /* 0x00000000000079c5 */ /* 0x021fe20000000000 */
[----:B------:R-:W-:Y:S01]  /*95d0*/  R2UR UR5, R5 ;  /* 0x00000000050572ca */ /* 0x000fe200000e0000 */
[----:B------:R0:W-:Y:S01]  /*95e0*/  STL [R1+0x24], R6 ;  /* 0x0000240601007387 */ /* 0x0001e20000100800 */
[----:B------:R-:W-:-:S02]  /*95f0*/  R2UR UR6, R8 ;  /* 0x00000000080672ca */ /* 0x000fc400000e0000 */
[----:B------:R-:W-:Y:S01]  /*9600*/  R2UR UR7, R9 ;  /* 0x00000000090772ca */ /* 0x000fe200000e0000 */
[----:B------:R-:W-:Y:S01]  /*9610*/  VIADD R156, R4, 0x2 ;  /* 0x00000002049c7836 */ /* 0x000fe20000000000 */
[----:B------:R-:W2:Y:S01]  /*9620*/  LDL R89, [R1+0x4c] ;  /* 0x00004c0001597983 */ /* 0x000ea20000100800 */
[----:B------:R-:W-:Y:S02]  /*9630*/  IMAD.MOV.U32 R157, RZ, RZ, 0x40000040 ;  /* 0x40000040ff9d7424 */ /* 0x000fe400078e00ff */
[----:B------:R-:W-:Y:S01]  /*9640*/  IMAD.MOV.U32 R7, RZ, RZ, 0x40000040 ;  /* 0x40000040ff077424 */ /* 0x000fe200078e00ff */
[----:B------:R-:W2:Y:S01]  /*9650*/  LDL R97, [R1+0x28] ;  /* 0x0000280001617983 */ /* 0x000ea20000100800 */
[----:B0-----:R-:W-:-:S03]  /*9660*/  VIADD R6, R8, 0x2 ;  /* 0x0000000208067836 */ /* 0x001fc60000000000 */
[----:B------:R-:W3:Y:S03]  /*9670*/  LDL R11, [R1+0x38] ;  /* 0x00003800010b7983 */ /* 0x000ee60000100800 */
[----:B------:R-:W-:Y:S01]  /*9680*/  HGMMA.64x128x16.F32.BF16 R24, gdesc[UR4], RZ, !UPT, gsb0 ;  /* 0x01e00000041879f0 */ /* 0x000fe2000c0018ff */
[----:B------:R-:W-:Y:S01]  /*9690*/  R2UR UR4, R156 ;  /* 0x000000009c0472ca */ /* 0x000fe200000e0000 */
[----:B------:R-:W4:Y:S01]  /*96a0*/  LDL R95, [R1+0x20] ;  /* 0x00002000015f7983 */ /* 0x000f220000100800 */
[----:B------:R-:W-:Y:S02]  /*96b0*/  R2UR UR5, R157 ;  /* 0x000000009d0572ca */ /* 0x000fe400000e0000 */
[----:B------:R-:W-:Y:S01]  /*96c0*/  R2UR UR6, R6 ;  /* 0x00000000060672ca */ /* 0x000fe200000e0000 */
[----:B------:R-:W4:Y:S01]  /*96d0*/  LDL R93, [R1+0x30] ;  /* 0x00003000015d7983 */ /* 0x000f220000100800 */
[----:B------:R-:W-:Y:S01]  /*96e0*/  R2UR UR7, R7 ;  /* 0x00000000070772ca */ /* 0x000fe200000e0000 */
[----:B------:R-:W-:-:S02]  /*96f0*/  VIADD R20, R4, 0x4 ;  /* 0x0000000404147836 */ /* 0x000fc40000000000 */
[----:B------:R-:W-:Y:S02]  /*9700*/  VIADD R6, R8, 0x4 ;  /* 0x0000000408067836 */ /* 0x000fe40000000000 */
[----:B------:R-:W-:Y:S02]  /*9710*/  IMAD.MOV.U32 R21, RZ, RZ, 0x40000040 ;  /* 0x40000040ff157424 */ /* 0x000fe400078e00ff */
        /* <DEDUP_REMOVED lines=18> */
[----:B------:R-:W-:Y:S02]  /*9840*/  R2UR UR7, R9 ;  /* 0x00000000090772ca */ /* 0x000fe400000e0000 */
[----:B------:R-:W0:Y:S01]  /*9850*/  LDC R9, c[0x0][0x448] ;  /* 0x00011200ff097b82 */ /* 0x000e220000000800 */
[----:B------:R-:W-:-:S02]  /*9860*/  WARPGROUP.DEPBAR.LE gsb0, 0x0 ;  /* 0x00008000000079c5 */ /* 0x000fc40000010000 */
[----:B------:R-:W-:-:S08]  /*9870*/  WARPGROUP.ARRIVE ;  /* 0x00000000000079c5 */ /* 0x000fd00000000000 */
[----:B------:R-:W-:Y:S01]  /*9880*/  HGMMA.64x128x16.F32.BF16 R24, gdesc[UR4], R24, gsb0 ;  /* 0x01e00000041879f0 */ /* 0x000fe20008001818 */
[----:B0-----:R-:W-:Y:S01]  /*9890*/  ISETP.NE.AND P2, PT, R9, 0x1, PT ;  /* 0x000000010900780c */ /* 0x001fe20003f45270 */
[----:B------:R-:W-:Y:S01]  /*98a0*/  ULDC UR4, c[0x0][0x9d8] ;  /* 0x0002760000047ab9 */ /* 0x000fe20000000800 */
[----:B--2---:R-:W-:Y:S01]  /*98b0*/  IMAD.IADD R91, R89, 0x1, R97 ;  /* 0x00000001595b7824 */ /* 0x004fe200078e0261 */
[----:B------:R-:W-:Y:S01]  /*98c0*/  ULDC UR5, c[0x0][0x988] ;  /* 0x0002620000057ab9 */ /* 0x000fe20000000800 */
[----:B------:R-:W-:Y:S01]  /*98d0*/  IMAD.MOV.U32 R89, RZ, RZ, -0x80 ;  /* 0xffffff80ff597424 */ /* 0x000fe200078e00ff */
[----:B------:R-:W-:Y:S01]  /*98e0*/  ULDC UR6, c[0x0][0x988] ;  /* 0x0002620000067ab9 */ /* 0x000fe20000000800 */
[----:B------:R-:W-:Y:S01]  /*98f0*/  @!P1 VIADD R0, R0, 0x16840 ;  /* 0x0001684000009836 */ /* 0x000fe20000000000 */
[----:B------:R-:W-:Y:S01]  /*9900*/  ULDC UR7, c[0x0][0x988] ;  /* 0x0002620000077ab9 */ /* 0x000fe20000000800 */
[----:B------:R-:W-:-:S05]  /*9910*/  IMAD R89, R88, R89, 0x80 ;  /* 0x0000008058597424 */ /* 0x000fca00078e0259 */
[C-C-:B---3--:R-:W-:Y:S02]  /*9920*/  IADD3 R108, -R11.reuse, 0x1, R89.reuse ;  /* 0x000000010b6c7810 */ /* 0x148fe40007ffe159 */
[----:B----4-:R-:W-:Y:S02]  /*9930*/  IADD3 R89, -R11, R93, R89 ;  /* 0x0000005d0b597210 */ /* 0x010fe40007ffe159 */
[----:B------:R-:W-:Y:S01]  /*9940*/  IADD3 R108, -R95, R108, R93 ;  /* 0x0000006c5f6c7210 */ /* 0x000fe20007ffe15d */
[----:B------:R-:W-:Y:S02]  /*9950*/  WARPGROUP.DEPBAR.LE gsb0, 0x0 ;  /* 0x00008000000079c5 */ /* 0x000fe40000010000 */
[----:B------:R-:W-:Y:S01]  /*9960*/  FMUL.FTZ R14, R33, UR4 ;  /* 0x00000004210e7c20 */ /* 0x000fe20008410000 */
[----:B------:R-:W-:Y:S02]  /*9970*/  FMUL.FTZ R33, R48, UR4 ;  /* 0x0000000430217c20 */ /* 0x000fe40008410000 */
[----:B------:R-:W0:Y:S01]  /*9980*/  @P2 LDC R48, c[0x0][0x44c] ;  /* 0x00011300ff302b82 */ /* 0x000e220000000800 */
[----:B------:R-:W-:Y:S01]  /*9990*/  FMUL.FTZ R3, R24, UR4 ;  /* 0x0000000418037c20 */ /* 0x000fe20008410000 */
[----:B------:R-:W-:Y:S01]  /*99a0*/  FMUL.FTZ R24, R37, UR4 ;  /* 0x0000000425187c20 */ /* 0x000fe20008410000 */
[----:B------:R-:W-:-:S05]  /*99b0*/  FMUL.FTZ R37, R52, UR4 ;  /* 0x0000000434257c20 */ /* 0x000fca0008410000 */
[----:B------:R-:W1:Y:S01]  /*99c0*/  @P2 LDC R52, c[0x0][0x450] ;  /* 0x00011400ff342b82 */ /* 0x000e620000000800 */
[----:B0-----:R-:W-:-:S05]  /*99d0*/  @P2 IMAD.HI.U32 R9, R91, R48, RZ ;  /* 0x000000305b092227 */ /* 0x001fca00078e00ff */
[----:B-1----:R-:W-:-:S05]  /*99e0*/  @P2 SHF.R.U32.HI R91, RZ, R52, R9 ;  /* 0x00000034ff5b2219 */ /* 0x002fca0000011609 */
[----:B------:R-:W0:Y:S01]  /*99f0*/  SHFL.IDX PT, R9, R91, 0x1, 0x1c1f ;  /* 0x003c1f005b097f89 */ /* 0x000e2200000e0000 */
[----:B------:R-:W-:Y:S01]  /*9a00*/  FMUL.FTZ R110, R26, UR4 ;  /* 0x000000041a6e7c20 */ /* 0x000fe20008410000 */
[----:B------:R-:W-:Y:S01]  /*9a10*/  FMUL.FTZ R112, R27, UR4 ;  /* 0x000000041b707c20 */ /* 0x000fe20008410000 */
[----:B------:R-:W-:Y:S01]  /*9a20*/  FMUL.FTZ R114, R30, UR4 ;  /* 0x000000041e727c20 */ /* 0x000fe20008410000 */
[----:B------:R-:W-:-:S03]  /*9a30*/  FMUL.FTZ R106, R31, UR4 ;  /* 0x000000041f6a7c20 */ /* 0x000fc60008410000 */
[----:B------:R-:W1:Y:S01]  /*9a40*/  MUFU.TANH R110, R110 ;  /* 0x0000006e006e7308 */ /* 0x000e620000002400 */
[----:B------:R-:W-:-:S07]  /*9a50*/  FMUL.FTZ R102, R34, UR4 ;  /* 0x0000000422667c20 */ /* 0x000fce0008410000 */
[----:B------:R-:W2:Y:S01]  /*9a60*/  MUFU.TANH R112, R112 ;  /* 0x0000007000707308 */ /* 0x000ea20000002400 */
[----:B------:R-:W-:-:S07]  /*9a70*/  FMUL.FTZ R100, R35, UR4 ;  /* 0x0000000423647c20 */ /* 0x000fce0008410000 */
[----:B------:R-:W3:Y:S01]  /*9a80*/  MUFU.TANH R114, R114 ;  /* 0x0000007200727308 */ /* 0x000ee20000002400 */
[----:B0-----:R-:W-:Y:S01]  /*9a90*/  VIADDMNMX R9, R9, R108, R89, PT ;  /* 0x0000006c09097246 */ /* 0x001fe20003800159 */
[----:B------:R-:W-:-:S06]  /*9aa0*/  FMUL.FTZ R104, R38, UR4 ;  /* 0x0000000426687c20 */ /* 0x000fcc0008410000 */
[----:B------:R-:W0:Y:S01]  /*9ab0*/  MUFU.TANH R106, R106 ;  /* 0x0000006a006a7308 */ /* 0x000e220000002400 */
[C---:B------:R-:W-:Y:S02]  /*9ac0*/  ISETP.GT.AND P4, PT, R9.reuse, RZ, PT ;  /* 0x000000ff0900720c */ /* 0x040fe40003f84270 */
[----:B------:R-:W-:-:S05]  /*9ad0*/  ISETP.GT.AND P5, PT, R9, 0x1, PT ;  /* 0x000000010900780c */ /* 0x000fca0003fa4270 */
[----:B------:R-:W4:Y:S01]  /*9ae0*/  MUFU.TANH R102, R102 ;  /* 0x0000006600667308 */ /* 0x000f220000002400 */
[----:B------:R-:W-:Y:S01]  /*9af0*/  ISETP.GT.AND P3, PT, R9, 0x8, PT ;  /* 0x000000080900780c */ /* 0x000fe20003f64270 */
[----:B------:R-:W-:Y:S01]  /*9b00*/  FMUL.FTZ R98, R39, UR4 ;  /* 0x0000000427627c20 */ /* 0x000fe20008410000 */
[----:B-1----:R-:W-:Y:S02]  /*9b10*/  FSEL R110, R110, -INF , P4 ;  /* 0xff8000006e6e7808 */ /* 0x002fe40002000000 */
[----:B--2---:R-:W-:-:S03]  /*9b20*/  FSEL R112, R112, -INF , P5 ;  /* 0xff80000070707808 */ /* 0x004fc60002800000 */
[----:B------:R-:W1:Y:S01]  /*9b30*/  MUFU.TANH R100, R100 ;  /* 0x0000006400647308 */ /* 0x000e620000002400 */
[----:B------:R-:W-:Y:S01]  /*9b40*/  ISETP.GT.AND P4, PT, R9, 0x9, PT ;  /* 0x000000090900780c */ /* 0x000fe20003f84270 */
[----:B------:R-:W-:Y:S01]  /*9b50*/  FMUL.FTZ R30, R42, UR4 ;  /* 0x000000042a1e7c20 */ /* 0x000fe20008410000 */
[----:B---3--:R-:W-:Y:S02]  /*9b60*/  FSEL R114, R114, -INF , P3 ;  /* 0xff80000072727808 */ /* 0x008fe40001800000 */
[----:B------:R-:W-:-:S03]  /*9b70*/  FMNMX.FTZ R11, R110, R112, !PT ;  /* 0x000000706e0b7209 */ /* 0x000fc60007810000 */
[----:B------:R-:W2:Y:S01]  /*9b80*/  MUFU.TANH R104, R104 ;  /* 0x0000006800687308 */ /* 0x000ea20000002400 */
[----:B------:R-:W-:Y:S01]  /*9b90*/  ISETP.GT.AND P3, PT, R9, 0x10, PT ;  /* 0x000000100900780c */ /* 0x000fe20003f64270 */
[----:B------:R-:W-:Y:S01]  /*9ba0*/  FMUL.FTZ R26, R43, UR4 ;  /* 0x000000042b1a7c20 */ /* 0x000fe20008410000 */
[----:B0-----:R-:W-:Y:S02]  /*9bb0*/  FSEL R106, R106, -INF , P4 ;  /* 0xff8000006a6a7808 */ /* 0x001fe40002000000 */
[----:B------:R-:W-:-:S03]  /*9bc0*/  FMNMX.FTZ R11, R114, R11, !PT ;  /* 0x0000000b720b7209 */ /* 0x000fc60007810000 */
[----:B------:R-:W0:Y:S01]  /*9bd0*/  MUFU.TANH R98, R98 ;  /* 0x0000006200627308 */ /* 0x000e220000002400 */
[----:B------:R-:W-:Y:S01]  /*9be0*/  ISETP.GT.AND P4, PT, R9, 0x11, PT ;  /* 0x000000110900780c */ /* 0x000fe20003f84270 */
[----:B------:R-:W-:Y:S01]  /*9bf0*/  FMUL.FTZ R38, R46, UR4 ;  /* 0x000000042e267c20 */ /* 0x000fe20008410000 */
[----:B----4-:R-:W-:Y:S02]  /*9c00*/  FSEL R102, R102, -INF , P3 ;  /* 0xff80000066667808 */ /* 0x010fe40001800000 */
[----:B------:R-:W-:-:S03]  /*9c10*/  FMNMX.FTZ R11, R106, R11, !PT ;  /* 0x0000000b6a0b7209 */ /* 0x000fc60007810000 */
[----:B------:R-:W3:Y:S01]  /*9c20*/  MUFU.TANH R30, R30 ;  /* 0x0000001e001e7308 */ /* 0x000ee20000002400 */
[----:B------:R-:W-:Y:S01]  /*9c30*/  ISETP.GT.AND P3, PT, R9, 0x18, PT ;  /* 0x000000180900780c */ /* 0x000fe20003f64270 */
[----:B------:R-:W-:Y:S01]  /*9c40*/  FMUL.FTZ R34, R47, UR4 ;  /* 0x000000042f227c20 */ /* 0x000fe20008410000 */
[----:B-1----:R-:W-:Y:S02]  /*9c50*/  FSEL R100, R100, -INF , P4 ;  /* 0xff80000064647808 */ /* 0x002fe40002000000 */
[----:B------:R-:W-:-:S03]  /*9c60*/  FMNMX.FTZ R11, R102, R11, !PT ;  /* 0x0000000b660b7209 */ /* 0x000fc60007810000 */
[----:B------:R-:W1:Y:S01]  /*9c70*/  MUFU.TANH R26, R26 ;  /* 0x0000001a001a7308 */ /* 0x000e620000002400 */
[----:B------:R-:W-:Y:S01]  /*9c80*/  ISETP.GT.AND P4, PT, R9, 0x19, PT ;  /* 0x000000190900780c */ /* 0x000fe20003f84270 */
[----:B------:R-:W-:Y:S01]  /*9c90*/  FMUL.FTZ R42, R50, UR4 ;  /* 0x00000004322a7c20 */ /* 0x000fe20008410000 */
[----:B--2---:R-:W-:Y:S02]  /*9ca0*/  FSEL R104, R104, -INF , P3 ;  /* 0xff80000068687808 */ /* 0x004fe40001800000 */
        /* <DEDUP_REMOVED lines=9> */
[----:B---3--:R-:W-:Y:S02]  /*9d40*/  FSEL R30, R30, -INF , P3 ;  /* 0xff8000001e1e7808 */ /* 0x008fe40001800000 */
        /* <DEDUP_REMOVED lines=17> */
[----:B------:R-:W-:Y:S01]  /*9e60*/  FMUL.FTZ R10, R28, UR4 ;  /* 0x000000041c0a7c20 */ /* 0x000fe20008410000 */
[----:B------:R-:W-:Y:S01]  /*9e70*/  FMUL.FTZ R28, R41, UR4 ;  /* 0x00000004291c7c20 */ /* 0x000fe20008410000 */
[----:B------:R-:W-:Y:S01]  /*9e80*/  FMUL.FTZ R41, R56, UR4 ;  /* 0x0000000438297c20 */ /* 0x000fe20008410000 */
[----:B------:R-:W-:Y:S01]  /*9e90*/  ISETP.GT.AND P4, PT, R9, 0x31, PT ;  /* 0x000000310900780c */ /* 0x000fe20003f84270 */
[----:B------:R-:W-:Y:S01]  /*9ea0*/  FMUL.FTZ R56, R62, UR4 ;  /* 0x000000043e387c20 */ /* 0x000fe20008410000 */
[----:B---3--:R-:W-:Y:S02]  /*9eb0*/  FSEL R42, R42, -INF , P3 ;  /* 0xff8000002a2a7808 */ /* 0x008fe40001800000 */
[----:B------:R-:W3:Y:S01]  /*9ec0*/  MUFU.TANH R52, R52 ;  /* 0x0000003400347308 */ /* 0x000ee20000002400 */
[----:B------:R-:W-:Y:S01]  /*9ed0*/  FMNMX.FTZ R27, R34, R27, !PT ;  /* 0x0000001b221b7209 */ /* 0x000fe20007810000 */
[----:B------:R-:W-:Y:S01]  /*9ee0*/  FMUL.FTZ R58, R63, UR4 ;  /* 0x000000043f3a7c20 */ /* 0x000fe20008410000 */
[----:B------:R-:W-:-:S02]  /*9ef0*/  ISETP.GT.AND P3, PT, R9, 0x38, PT ;  /* 0x000000380900780c */ /* 0x000fc40003f64270 */
[----:B-1----:R-:W-:Y:S02]  /*9f00*/  FSEL R46, R46, -INF , P4 ;  /* 0xff8000002e2e7808 */ /* 0x002fe40002000000 */
[----:B------:R-:W-:Y:S01]  /*9f10*/  FMNMX.FTZ R27, R42, R27, !PT ;  /* 0x0000001b2a1b7209 */ /* 0x000fe20007810000 */
        /* <DEDUP_REMOVED lines=21> */
[----:B------:R-:W-:Y:S02]  /*a070*/  ISETP.GT.AND P4, PT, R9, 0x49, PT ;  /* 0x000000490900780c */ /* 0x000fe40003f84270 */
[----:B--2---:R-:W-:Y:S02]  /*a080*/  FSEL R56, R56, -INF , P3 ;  /* 0xff80000038387808 */ /* 0x004fe40001800000 */
[----:B------:R-:W-:-:S03]  /*a090*/  FMNMX.FTZ R27, R54, R27, !PT ;  /* 0x0000001b361b7209 */ /* 0x000fc60007810000 */
[----:B------:R-:W2:Y:S01]  /*a0a0*/  MUFU.TANH R70, R70 ;  /* 0x0000004600467308 */ /* 0x000ea20000002400 */
[----:B------:R-:W-:Y:S01]  /*a0b0*/  FMUL.FTZ R74, R74, UR4 ;  /* 0x000000044a4a7c20 */ /* 0x000fe20008410000 */
[----:B------:R-:W-:Y:S01]  /*a0c0*/  ISETP.GT.AND P3, PT, R9, 0x50, PT ;  /* 0x000000500900780c */ /* 0x000fe20003f64270 */
[----:B------:R-:W-:Y:S01]  /*a0d0*/  FMUL.FTZ R75, R75, UR4 ;  /* 0x000000044b4b7c20 */ /* 0x000fe20008410000 */
[----:B0-----:R-:W-:Y:S02]  /*a0e0*/  FSEL R58, R58, -INF , P4 ;  /* 0xff8000003a3a7808 */ /* 0x001fe40002000000 */
[----:B------:R-:W-:Y:S02]  /*a0f0*/  FMNMX.FTZ R27, R56, R27, !PT ;  /* 0x0000001b381b7209 */ /* 0x000fe40007810000 */
[----:B------:R-:W0:Y:S01]  /*a100*/  MUFU.TANH R11, R11 ;  /* 0x0000000b000b7308 */ /* 0x000e220000002400 */
[----:B------:R-:W-:Y:S02]  /*a110*/  ISETP.GT.AND P4, PT, R9, 0x51, PT ;  /* 0x000000510900780c */ /* 0x000fe40003f84270 */
[----:B---3--:R-:W-:-:S02]  /*a120*/  FSEL R62, R62, -INF , P3 ;  /* 0xff8000003e3e7808 */ /* 0x008fc40001800000 */
[----:B------:R-:W-:-:S03]  /*a130*/  FMNMX.FTZ R27, R58, R27, !PT ;  /* 0x0000001b3a1b7209 */ /* 0x000fc60007810000 */
[----:B------:R0:W-:Y:S01]  /*a140*/  MUFU.TANH R31, R74 ;  /* 0x0000004a001f7308 */ /* 0x0001e20000002400 */
[----:B------:R-:W-:Y:S01]  /*a150*/  FMUL.FTZ R78, R78, UR4 ;  /* 0x000000044e4e7c20 */ /* 0x000fe20008410000 */
[----:B------:R-:W-:Y:S01]  /*a160*/  ISETP.GT.AND P3, PT, R9, 0x58, PT ;  /* 0x000000580900780c */ /* 0x000fe20003f64270 */
[----:B------:R-:W-:Y:S01]  /*a170*/  FMUL.FTZ R79, R79, UR4 ;  /* 0x000000044f4f7c20 */ /* 0x000fe20008410000 */
[----:B-1----:R-:W-:Y:S02]  /*a180*/  FSEL R66, R66, -INF , P4 ;  /* 0xff80000042427808 */ /* 0x002fe40002000000 */
[----:B------:R-:W-:Y:S02]  /*a190*/  FMNMX.FTZ R27, R62, R27, !PT ;  /* 0x0000001b3e1b7209 */ /* 0x000fe40007810000 */
[----:B------:R-:W1:Y:S01]  /*a1a0*/  MUFU.TANH R75, R75 ;  /* 0x0000004b004b7308 */ /* 0x000e620000002400 */
[----:B------:R-:W-:Y:S02]  /*a1b0*/  ISETP.GT.AND P4, PT, R9, 0x59, PT ;  /* 0x000000590900780c */ /* 0x000fe40003f84270 */
[----:B--2---:R-:W-:-:S02]  /*a1c0*/  FSEL R70, R70, -INF , P3 ;  /* 0xff80000046467808 */ /* 0x004fc40001800000 */
[----:B------:R-:W-:-:S03]  /*a1d0*/  FMNMX.FTZ R27, R66, R27, !PT ;  /* 0x0000001b421b7209 */ /* 0x000fc60007810000 */
[----:B------:R1:W2:Y:S01]  /*a1e0*/  MUFU.TANH R35, R78 ;  /* 0x0000004e00237308 */ /* 0x0002a20000002400 */
[----:B------:R-:W-:Y:S01]  /*a1f0*/  FMUL.FTZ R82, R82, UR4 ;  /* 0x0000000452527c20 */ /* 0x000fe20008410000 */
[----:B------:R-:W-:Y:S01]  /*a200*/  ISETP.GT.AND P3, PT, R9, 0x60, PT ;  /* 0x000000600900780c */ /* 0x000fe20003f64270 */
[----:B------:R-:W-:Y:S01]  /*a210*/  FMUL.FTZ R83, R83, UR4 ;  /* 0x0000000453537c20 */ /* 0x000fe20008410000 */
[----:B0-----:R-:W-:Y:S02]  /*a220*/  FSEL R74, R11, -INF , P4 ;  /* 0xff8000000b4a7808 */ /* 0x001fe40002000000 */
[----:B------:R-:W-:Y:S02]  /*a230*/  FMNMX.FTZ R27, R70, R27, !PT ;  /* 0x0000001b461b7209 */ /* 0x000fe40007810000 */
[----:B------:R-:W0:Y:S01]  /*a240*/  MUFU.TANH R79, R79 ;  /* 0x0000004f004f7308 */ /* 0x000e220000002400 */
[----:B------:R-:W-:Y:S01]  /*a250*/  ISETP.GT.AND P4, PT, R9, 0x61, PT ;  /* 0x000000610900780c */ /* 0x000fe20003f84270 */
[----:B------:R-:W-:Y:S01]  /*a260*/  FMUL.FTZ R11, R86, UR4 ;  /* 0x00000004560b7c20 */ /* 0x000fe20008410000 */
[----:B------:R-:W-:-:S05]  /*a270*/  FMNMX.FTZ R27, R74, R27, !PT ;  /* 0x0000001b4a1b7209 */ /* 0x000fca0007810000 */
[----:B------:R3:W4:Y:S01]  /*a280*/  MUFU.TANH R39, R82 ;  /* 0x0000005200277308 */ /* 0x0007220000002400 */
[----:B-1----:R-:W-:Y:S01]  /*a290*/  FSEL R78, R75, -INF , P4 ;  /* 0xff8000004b4e7808 */ /* 0x002fe20002000000 */
[----:B------:R-:W-:Y:S01]  /*a2a0*/  FMUL.FTZ R87, R87, UR4 ;  /* 0x0000000457577c20 */ /* 0x000fe20008410000 */
[----:B---3--:R-:W-:-:S05]  /*a2b0*/  FSEL R82, R31, -INF , P3 ;  /* 0xff8000001f527808 */ /* 0x008fca0001800000 */
[----:B------:R-:W1:Y:S01]  /*a2c0*/  MUFU.TANH R83, R83 ;  /* 0x0000005300537308 */ /* 0x000e620000002400 */
[C---:B------:R-:W-:Y:S02]  /*a2d0*/  ISETP.GT.AND P3, PT, R9.reuse, 0x68, PT ;  /* 0x000000680900780c */ /* 0x040fe40003f64270 */
[----:B------:R-:W-:Y:S02]  /*a2e0*/  FMNMX.FTZ R27, R82, R27, !PT ;  /* 0x0000001b521b7209 */ /* 0x000fe40007810000 */
[----:B------:R-:W-:Y:S02]  /*a2f0*/  ISETP.GT.AND P4, PT, R9, 0x69, PT ;  /* 0x000000690900780c */ /* 0x000fe40003f84270 */
[----:B--2---:R-:W-:Y:S01]  /*a300*/  FSEL R86, R35, -INF , P3 ;  /* 0xff80000023567808 */ /* 0x004fe20001800000 */
[----:B------:R-:W2:Y:S01]  /*a310*/  MUFU.TANH R11, R11 ;  /* 0x0000000b000b7308 */ /* 0x000ea20000002400 */
[----:B------:R-:W-:Y:S01]  /*a320*/  FMNMX.FTZ R27, R78, R27, !PT ;  /* 0x0000001b4e1b7209 */ /* 0x000fe20007810000 */
[----:B------:R-:W-:Y:S01]  /*a330*/  FMUL.FTZ R15, R36, UR4 ;  /* 0x00000004240f7c20 */ /* 0x000fe20008410000 */
[----:B------:R-:W-:-:S02]  /*a340*/  ISETP.GT.AND P3, PT, R9, 0x70, PT ;  /* 0x000000700900780c */ /* 0x000fc40003f64270 */
[----:B0-----:R-:W-:Y:S02]  /*a350*/  FSEL R90, R79, -INF , P4 ;  /* 0xff8000004f5a7808 */ /* 0x001fe40002000000 */
[----:B------:R-:W-:Y:S01]  /*a360*/  FMNMX.FTZ R27, R86, R27, !PT ;  /* 0x0000001b561b7209 */ /* 0x000fe20007810000 */
[----:B------:R-:W0:Y:S01]  /*a370*/  MUFU.TANH R87, R87 ;  /* 0x0000005700577308 */ /* 0x000e220000002400 */
[----:B------:R-:W-:Y:S01]  /*a380*/  FMUL.FTZ R36, R49, UR4 ;  /* 0x0000000431247c20 */ /* 0x000fe20008410000 */
[----:B------:R-:W-:Y:S01]  /*a390*/  FMUL.FTZ R49, R60, UR4 ;  /* 0x000000043c317c20 */ /* 0x000fe20008410000 */
[----:B------:R-:W-:Y:S02]  /*a3a0*/  ISETP.GT.AND P4, PT, R9, 0x71, PT ;  /* 0x000000710900780c */ /* 0x000fe40003f84270 */
[----:B----4-:R-:W-:Y:S02]  /*a3b0*/  FSEL R60, R39, -INF , P3 ;  /* 0xff800000273c7808 */ /* 0x010fe40001800000 */
[----:B------:R-:W-:-:S02]  /*a3c0*/  FMNMX.FTZ R27, R90, R27, !PT ;  /* 0x0000001b5a1b7209 */ /* 0x000fc40007810000 */
[----:B------:R-:W-:Y:S02]  /*a3d0*/  ISETP.GT.AND P3, PT, R9, 0x78, PT ;  /* 0x000000780900780c */ /* 0x000fe40003f64270 */
[----:B-1----:R-:W-:Y:S02]  /*a3e0*/  FSEL R96, R83, -INF , P4 ;  /* 0xff80000053607808 */ /* 0x002fe40002000000 */
[----:B------:R-:W-:Y:S02]  /*a3f0*/  FMNMX.FTZ R27, R60, R27, !PT ;  /* 0x0000001b3c1b7209 */ /* 0x000fe40007810000 */
[----:B------:R-:W-:Y:S02]  /*a400*/  ISETP.GT.AND P4, PT, R9, 0x79, PT ;  /* 0x000000790900780c */ /* 0x000fe40003f84270 */
[----:B--2---:R-:W-:Y:S02]  /*a410*/  FSEL R94, R11, -INF , P3 ;  /* 0xff8000000b5e7808 */ /* 0x004fe40001800000 */
[----:B------:R-:W-:-:S02]  /*a420*/  FMNMX.FTZ R27, R96, R27, !PT ;  /* 0x0000001b601b7209 */ /* 0x000fc40007810000 */
[----:B0-----:R-:W-:Y:S02]  /*a430*/  FSEL R92, R87, -INF , P4 ;  /* 0xff800000575c7808 */ /* 0x001fe40002000000 */
[----:B------:R-:W-:-:S04]  /*a440*/  FMNMX.FTZ R9, R94, R27, !PT ;  /* 0x0000001b5e097209 */ /* 0x000fc80007810000 */
[----:B------:R-:W-:Y:S01]  /*a450*/  FMNMX.FTZ R9, R92, R9, !PT ;  /* 0x000000095c097209 */ /* 0x000fe20007810000 */
[----:B------:R-:W-:-:S04]  /*a460*/  FMUL.FTZ R27, R64, UR4 ;  /* 0x00000004401b7c20 */ /* 0x000fc80008410000 */
[----:B------:R-:W0:Y:S01]  /*a470*/  SHFL.BFLY PT, R64, R9, 0x2, 0x1f ;  /* 0x0c401f0009407f89 */ /* 0x000e2200000e0000 */
[----:B------:R-:W-:-:S03]  /*a480*/  FMUL.FTZ R35, R65, UR4 ;  /* 0x0000000441237c20 */ /* 0x000fc60008410000 */
[----:B------:R-:W1:Y:S01]  /*a490*/  SHFL.IDX PT, R65, R91, RZ, 0x1c1f ;  /* 0x001c1fff5b417589 */ /* 0x000e6200000e0000 */
[----:B------:R-:W-:Y:S01]  /*a4a0*/  FMUL.FTZ R8, R25, UR4 ;  /* 0x0000000419087c20 */ /* 0x000fe20008410000 */
[----:B0-----:R-:W-:-:S05]  /*a4b0*/  FMNMX.FTZ R64, R9, R64, !PT ;  /* 0x0000004009407209 */ /* 0x001fca0007810000 */
[----:B------:R-:W0:Y:S01]  /*a4c0*/  SHFL.BFLY PT, R11, R64, 0x1, 0x1f ;  /* 0x0c201f00400b7f89 */ /* 0x000e2200000e0000 */
[----:B------:R-:W2:Y:S01]  /*a4d0*/  MUFU.TANH R3, R3 ;  /* 0x0000000300037308 */ /* 0x000ea20000002400 */
[----:B------:R-:W-:Y:S01]  /*a4e0*/  FMUL.FTZ R12, R29, UR4 ;  /* 0x000000041d0c7c20 */ /* 0x000fe20008410000 */
[----:B------:R-:W-:-:S06]  /*a4f0*/  FMUL.FTZ R13, R32, UR4 ;  /* 0x00000004200d7c20 */ /* 0x000fcc0008410000 */
[----:B------:R-:W3:Y:S01]  /*a500*/  MUFU.TANH R8, R8 ;  /* 0x0000000800087308 */ /* 0x000ee20000002400 */
[----:B------:R-:W-:Y:S01]  /*a510*/  MOV R9, UR5 ;  /* 0x0000000500097c02 */ /* 0x000fe20008000f00 */
[----:B------:R-:W-:Y:S01]  /*a520*/  FMUL.FTZ R51, R61, UR4 ;  /* 0x000000043d337c20 */ /* 0x000fe20008410000 */
[----:B-1----:R-:W-:-:S05]  /*a530*/  VIADDMNMX R65, R65, R108, R89, PT ;  /* 0x0000006c41417246 */ /* 0x002fca0003800159 */
[----:B------:R-:W1:Y:S01]  /*a540*/  MUFU.TANH R10, R10 ;  /* 0x0000000a000a7308 */ /* 0x000e620000002400 */
[----:B0-----:R-:W-:-:S07]  /*a550*/  FMNMX.FTZ R11, R64, R11, !PT ;  /* 0x0000000b400b7209 */ /* 0x001fce0007810000 */
[----:B------:R-:W0:Y:S01]  /*a560*/  MUFU.TANH R12, R12 ;  /* 0x0000000c000c7308 */ /* 0x000e220000002400 */
[----:B------:R-:W-:Y:S01]  /*a570*/  ISETP.GT.AND P4, PT, R65, RZ, PT ;  /* 0x000000ff4100720c */ /* 0x000fe20003f84270 */
[----:B------:R-:W-:Y:S01]  /*a580*/  FMUL.FTZ R31, R68, UR4 ;  /* 0x00000004441f7c20 */ /* 0x000fe20008410000 */
[C---:B------:R-:W-:Y:S01]  /*a590*/  FSETP.NEU.FTZ.AND P3, PT, R11.reuse, -INF , PT ;  /* 0xff8000000b00780b */ /* 0x040fe20003f7d000 */
[----:B------:R-:W-:Y:S01]  /*a5a0*/  FMUL.FTZ R61, R11, R9 ;  /* 0x000000090b3d7220 */ /* 0x000fe20000410000 */
[----:B------:R-:W-:-:S03]  /*a5b0*/  ISETP.GT.AND P5, PT, R65, 0x1, PT ;  /* 0x000000014100780c */ /* 0x000fc60003fa4270 */
[----:B------:R-:W-:Y:S01]  /*a5c0*/  MUFU.TANH R14, R14 ;  /* 0x0000000e000e7308 */ /* 0x000fe20000002400 */
[----:B------:R-:W-:Y:S01]  /*a5d0*/  FSEL R61, R61, RZ, P3 ;  /* 0x000000ff3d3d7208 */ /* 0x000fe20001800000 */
[----:B------:R-:W-:Y:S01]  /*a5e0*/  FMUL.FTZ R39, R72, UR4 ;  /* 0x0000000448277c20 */ /* 0x000fe20008410000 */
[----:B------:R-:W-:Y:S01]  /*a5f0*/  ISETP.GT.AND P3, PT, R65, 0x8, PT ;  /* 0x000000084100780c */ /* 0x000fe20003f64270 */
[----:B------:R-:W-:-:S04]  /*a600*/  FMUL.FTZ R25, R40, UR4 ;  /* 0x0000000428197c20 */ /* 0x000fc80008410000 */
[----:B------:R-:W4:Y:S01]  /*a610*/  MUFU.TANH R13, R13 ;  /* 0x0000000d000d7308 */ /* 0x000f220000002400 */
[----:B--2---:R-:W-:Y:S01]  /*a620*/  FSEL R68, R3, -INF , P4 ;  /* 0xff80000003447808 */ /* 0x004fe20002000000 */
[----:B------:R-:W-:Y:S01]  /*a630*/  FMUL.FTZ R32, R45, UR4 ;  /* 0x000000042d207c20 */ /* 0x000fe20008410000 */
[----:B---3--:R-:W-:-:S05]  /*a640*/  FSEL R8, R8, -INF , P5 ;  /* 0xff80000008087808 */ /* 0x008fca0002800000 */
[----:B------:R-:W2:Y:S01]  /*a650*/  MUFU.TANH R15, R15 ;  /* 0x0000000f000f7308 */ /* 0x000ea20000002400 */
[----:B------:R-:W-:Y:S01]  /*a660*/  ISETP.GT.AND P4, PT, R65, 0x9, PT ;  /* 0x000000094100780c */ /* 0x000fe20003f84270 */
[----:B------:R-:W-:Y:S01]  /*a670*/  FMUL.FTZ R55, R80, UR4 ;  /* 0x0000000450377c20 */ /* 0x000fe20008410000 */
[----:B-1----:R-:W-:-:S05]  /*a680*/  FSEL R72, R10, -INF , P3 ;  /* 0xff8000000a487808 */ /* 0x002fca0001800000 */
[----:B------:R-:W1:Y:S01]  /*a690*/  MUFU.TANH R24, R24 ;  /* 0x0000001800187308 */ /* 0x000e620000002400 */
[----:B------:R-:W-:Y:S01]  /*a6a0*/  FMNMX.FTZ R3, R68, R8, !PT ;  /* 0x0000000844037209 */ /* 0x000fe20007810000 */
[----:B------:R-:W-:Y:S01]  /*a6b0*/  FMUL.FTZ R45, R76, UR4 ;  /* 0x000000044c2d7c20 */ /* 0x000fe20008410000 */
[----:B------:R-:W-:Y:S01]  /*a6c0*/  ISETP.GT.AND P3, PT, R65, 0x10, PT ;  /* 0x000000104100780c */ /* 0x000fe20003f64270 */
[----:B------:R-:W-:Y:S01]  /*a6d0*/  FMUL.FTZ R29, R44, UR4 ;  /* 0x000000042c1d7c20 */ /* 0x000fe20008410000 */
[----:B0-----:R-:W-:-:S03]  /*a6e0*/  FSEL R76, R12, -INF , P4 ;  /* 0xff8000000c4c7808 */ /* 0x001fc60002000000 */
[----:B------:R-:W-:Y:S01]  /*a6f0*/  MUFU.TANH R28, R28 ;  /* 0x0000001c001c7308 */ /* 0x000fe20000002400 */
[----:B------:R-:W-:Y:S01]  /*a700*/  FMNMX.FTZ R3, R72, R3, !PT ;  /* 0x0000000348037209 */ /* 0x000fe20007810000 */
[----:B------:R-:W-:Y:S01]  /*a710*/  FMUL.FTZ R59, R84, UR4 ;  /* 0x00000004543b7c20 */ /* 0x000fe20008410000 */
[----:B------:R-:W-:-:S05]  /*a720*/  ISETP.GT.AND P4, PT, R65, 0x11, PT ;  /* 0x000000114100780c */ /* 0x000fca0003f84270 */
[----:B------:R-:W-:Y:S01]  /*a730*/  MUFU.TANH R33, R33 ;  /* 0x0000002100217308 */ /* 0x000fe20000002400 */
[----:B----4-:R-:W-:-:S07]  /*a740*/  FSEL R80, R13, -INF , P3 ;  /* 0xff8000000d507808 */ /* 0x010fce0001800000 */
[----:B------:R-:W-:Y:S01]  /*a750*/  MUFU.TANH R37, R37 ;  /* 0x0000002500257308 */ /* 0x000fe20000002400 */
[----:B------:R-:W-:-:S07]  /*a760*/  FMNMX.FTZ R3, R76, R3, !PT ;  /* 0x000000034c037209 */ /* 0x000fce0007810000 */
[----:B------:R-:W-:Y:S01]  /*a770*/  MUFU.TANH R41, R41 ;  /* 0x0000002900297308 */ /* 0x000fe20000002400 */
[----:B------:R-:W-:Y:S01]  /*a780*/  ISETP.GT.AND P3, PT, R65, 0x18, PT ;  /* 0x000000184100780c */ /* 0x000fe20003f64270 */
[----:B------:R-:W-:Y:S01]  /*a790*/  FMUL.FTZ R43, R69, UR4 ;  /* 0x00000004452b7c20 */ /* 0x000fe20008410000 */
[----:B------:R-:W-:Y:S01]  /*a7a0*/  FSEL R14, R14, -INF , P4 ;  /* 0xff8000000e0e7808 */ /* 0x000fe20002000000 */
[----:B------:R-:W-:Y:S01]  /*a7b0*/  FMUL.FTZ R47, R73, UR4 ;  /* 0x00000004492f7c20 */ /* 0x000fe20008410000 */
[----:B------:R-:W-:Y:S01]  /*a7c0*/  FMUL.FTZ R63, R85, UR4 ;  /* 0x00000004553f7c20 */ /* 0x000fe20008410000 */
[----:B------:R-:W-:Y:S01]  /*a7d0*/  @!P1 PRMT R0, RZ, 0x654, R0 ;  /* 0x00000654ff009816 */ /* 0x000fe20000000000 */
[----:B------:R-:W-:Y:S01]  /*a7e0*/  ULDC UR5, c[0x0][0x9d8] ;  /* 0x0002760000057ab9 */ /* 0x000fe20000000800 */
[----:B------:R-:W0:Y:S01]  /*a7f0*/  MUFU.TANH R25, R25 ;  /* 0x0000001900197308 */ /* 0x000e220000002400 */
[----:B------:R-:W-:Y:S01]  /*a800*/  FMNMX.FTZ R3, R80, R3, !PT ;  /* 0x0000000350037209 */ /* 0x000fe20007810000 */
[-CC-:B------:R-:W-:Y:S01]  /*a810*/  FFMA.FTZ R10, R100, R9.reuse, -R61.reuse ;  /* 0x00000009640a7223 */ /* 0x180fe2000001083d */
[----:B------:R-:W-:Y:S01]  /*a820*/  ISETP.GT.AND P4, PT, R65, 0x19, PT ;  /* 0x000000194100780c */ /* 0x000fe20003f84270 */
[----:B------:R-:W-:Y:S01]  /*a830*/  FFMA.FTZ R145, R102, R9, -R61 ;  /* 0x0000000966917223 */ /* 0x000fe2000001083d */
[----:B--2---:R-:W-:-:S03]  /*a840*/  FSEL R84, R15, -INF , P3 ;  /* 0xff8000000f547808 */ /* 0x004fc60001800000 */
[----:B------:R-:W2:Y:S01]  /*a850*/  MUFU.TANH R32, R32 ;  /* 0x0000002000207308 */ /* 0x000ea20000002400 */
[----:B------:R-:W-:Y:S01]  /*a860*/  FMNMX.FTZ R3, R14, R3, !PT ;  /* 0x000000030e037209 */ /* 0x000fe20007810000 */
[-CC-:B------:R-:W-:Y:S01]  /*a870*/  FFMA.FTZ R106, R106, R9.reuse, -R61.reuse ;  /* 0x000000096a6a7223 */ /* 0x180fe2000001083d */
[----:B------:R-:W-:Y:S01]  /*a880*/  ISETP.GT.AND P3, PT, R65, 0x20, PT ;  /* 0x000000204100780c */ /* 0x000fe20003f64270 */
[----:B------:R-:W-:-:S04]  /*a890*/  FFMA.FTZ R147, R104, R9, -R61 ;  /* 0x0000000968937223 */ /* 0x000fc8000001083d */
[----:B------:R-:W3:Y:S01]  /*a8a0*/  MUFU.TANH R29, R29 ;  /* 0x0000001d001d7308 */ /* 0x000ee20000002400 */
[----:B-1----:R-:W-:Y:S01]  /*a8b0*/  FSEL R100, R24, -INF , P4 ;  /* 0xff80000018647808 */ /* 0x002fe20002000000 */
[----:B------:R-:W-:Y:S01]  /*a8c0*/  FMUL.FTZ R40, R53, UR4 ;  /* 0x0000000435287c20 */ /* 0x000fe20008410000 */
[----:B------:R-:W-:-:S05]  /*a8d0*/  FMNMX.FTZ R3, R84, R3, !PT ;  /* 0x0000000354037209 */ /* 0x000fca0007810000 */
[----:B------:R-:W1:Y:S01]  /*a8e0*/  MUFU.TANH R36, R36 ;  /* 0x0000002400247308 */ /* 0x000e620000002400 */
[----:B------:R-:W-:Y:S01]  /*a8f0*/  ISETP.GT.AND P4, PT, R65, 0x21, PT ;  /* 0x000000214100780c */ /* 0x000fe20003f84270 */
[----:B------:R-:W-:Y:S01]  /*a900*/  FMUL.FTZ R44, R57, UR4 ;  /* 0x00000004392c7c20 */ /* 0x000fe20008410000 */
[----:B0-----:R-:W-:Y:S01]  /*a910*/  FSEL R102, R25, -INF , P3 ;  /* 0xff80000019667808 */ /* 0x001fe20001800000 */
[----:B------:R-:W-:Y:S01]  /*a920*/  FFMA.FTZ R141, R30, R9, -R61 ;  /* 0x000000091e8d7223 */ /* 0x000fe2000001083d */
[----:B------:R-:W-:-:S03]  /*a930*/  FMNMX.FTZ R3, R100, R3, !PT ;  /* 0x0000000364037209 */ /* 0x000fc60007810000 */
[----:B------:R-:W-:Y:S01]  /*a940*/  MUFU.TANH R49, R49 ;  /* 0x0000003100317308 */ /* 0x000fe20000002400 */
[----:B------:R-:W-:-:S07]  /*a950*/  ISETP.GT.AND P3, PT, R65, 0x28, PT ;  /* 0x000000284100780c */ /* 0x000fce0003f64270 */
[----:B------:R-:W-:Y:S01]  /*a960*/  MUFU.TANH R51, R51 ;  /* 0x0000003300337308 */ /* 0x000fe20000002400 */
[----:B------:R-:W-:-:S07]  /*a970*/  FSEL R104, R28, -INF , P4 ;  /* 0xff8000001c687808 */ /* 0x000fce0002000000 */
[----:B------:R-:W-:Y:S01]  /*a980*/  MUFU.TANH R27, R27 ;  /* 0x0000001b001b7308 */ /* 0x000fe20000002400 */
[----:B------:R-:W-:Y:S01]  /*a990*/  FMNMX.FTZ R3, R102, R3, !PT ;  /* 0x0000000366037209 */ /* 0x000fe20007810000 */
[----:B------:R-:W-:Y:S01]  /*a9a0*/  FFMA.FTZ R143, R38, R9, -R61 ;  /* 0x00000009268f7223 */ /* 0x000fe2000001083d */
[----:B------:R-:W-:-:S05]  /*a9b0*/  ISETP.GT.AND P4, PT, R65, 0x29, PT ;  /* 0x000000294100780c */ /* 0x000fca0003f84270 */
[----:B------:R-:W-:Y:S01]  /*a9c0*/  MUFU.TANH R35, R35 ;  /* 0x0000002300237308 */ /* 0x000fe20000002400 */
[----:B------:R-:W-:Y:S01]  /*a9d0*/  FMNMX.FTZ R3, R104, R3, !PT ;  /* 0x0000000368037209 */ /* 0x000fe20007810000 */
[----:B------:R-:W-:Y:S01]  /*a9e0*/  FFMA.FTZ R149, R110, R9, -R61 ;  /* 0x000000096e957223 */ /* 0x000fe2000001083d */
[----:B--2---:R-:W-:-:S05]  /*a9f0*/  FSEL R32, R32, -INF , P4 ;  /* 0xff80000020207808 */ /* 0x004fca0002000000 */
[----:B------:R-:W-:Y:S01]  /*aa00*/  MUFU.TANH R31, R31 ;  /* 0x0000001f001f7308 */ /* 0x000fe20000002400 */
[-CC-:B------:R-:W-:Y:S01]  /*aa10*/  FFMA.FTZ R64, R112, R9.reuse, -R61.reuse ;  /* 0x0000000970407223 */ /* 0x180fe2000001083d */
[-CC-:B------:R-:W-:Y:S01]  /*aa20*/  FFMA.FTZ R151, R114, R9.reuse, -R61.reuse ;  /* 0x0000000972977223 */ /* 0x180fe2000001083d */
[-CC-:B------:R-:W-:Y:S01]  /*aa30*/  FFMA.FTZ R139, R50, R9.reuse, -R61.reuse ;  /* 0x00000009328b7223 */ /* 0x180fe2000001083d */
[-CC-:B------:R-:W-:Y:S01]  /*aa40*/  FFMA.FTZ R26, R26, R9.reuse, -R61.reuse ;  /* 0x000000091a1a7223 */ /* 0x180fe2000001083d */
[-CC-:B------:R-:W-:Y:S01]  /*aa50*/  FFMA.FTZ R34, R34, R9.reuse, -R61.reuse ;  /* 0x0000000922227223 */ /* 0x180fe2000001083d */
[-CC-:B------:R-:W-:Y:S01]  /*aa60*/  FFMA.FTZ R137, R42, R9.reuse, -R61.reuse ;  /* 0x000000092a897223 */ /* 0x180fe2000001083d */
[----:B------:R0:W-:Y:S01]  /*aa70*/  @!P1 SYNCS.ARRIVE.TRANS64.RED.A1T0 RZ, [R0+URZ], RZ ;  /* 0x000000ff00ff99a7 */ /* 0x0001e2000810043f */
[----:B------:R3:W-:Y:S01]  /*aa80*/  MUFU.EX2 R12, R106 ;  /* 0x0000006a000c7308 */ /* 0x0007e20000000800 */
[----:B------:R-:W-:Y:S01]  /*aa90*/  FFMA.FTZ R28, R98, R9, -R61 ;  /* 0x00000009621c7223 */ /* 0x000fe2000001083d */
[----:B---3--:R-:W-:-:S06]  /*aaa0*/  FSEL R106, R29, -INF , P3 ;  /* 0xff8000001d6a7808 */ /* 0x008fcc0001800000 */
[----:B------:R-:W2:Y:S01]  /*aab0*/  MUFU.TANH R40, R40 ;  /* 0x0000002800287308 */ /* 0x000ea20000002400 */
[C---:B------:R-:W-:Y:S02]  /*aac0*/  ISETP.GT.AND P3, PT, R65.reuse, 0x30, PT ;  /* 0x000000304100780c */ /* 0x040fe40003f64270 */
[----:B------:R-:W-:Y:S02]  /*aad0*/  FMNMX.FTZ R3, R106, R3, !PT ;  /* 0x000000036a037209 */ /* 0x000fe40007810000 */
[----:B------:R-:W-:Y:S02]  /*aae0*/  ISETP.GT.AND P4, PT, R65, 0x31, PT ;  /* 0x000000314100780c */ /* 0x000fe40003f84270 */
[----:B------:R-:W-:Y:S02]  /*aaf0*/  FSEL R98, R33, -INF , P3 ;  /* 0xff80000021627808 */ /* 0x000fe40001800000 */
[----:B------:R-:W-:Y:S01]  /*ab00*/  FMNMX.FTZ R3, R32, R3, !PT ;  /* 0x0000000320037209 */ /* 0x000fe20007810000 */
[----:B------:R-:W3:Y:S01]  /*ab10*/  MUFU.TANH R44, R44 ;  /* 0x0000002c002c7308 */ /* 0x000ee20000002400 */
[----:B------:R-:W-:-:S02]  /*ab20*/  ISETP.GT.AND P3, PT, R65, 0x38, PT ;  /* 0x000000384100780c */ /* 0x000fc40003f64270 */
[----:B-1----:R-:W-:Y:S02]  /*ab30*/  FSEL R36, R36, -INF , P4 ;  /* 0xff80000024247808 */ /* 0x002fe40002000000 */
[----:B------:R-:W-:Y:S02]  /*ab40*/  FMNMX.FTZ R3, R98, R3, !PT ;  /* 0x0000000362037209 */ /* 0x000fe40007810000 */
[----:B------:R-:W-:Y:S02]  /*ab50*/  ISETP.GT.AND P4, PT, R65, 0x39, PT ;  /* 0x000000394100780c */ /* 0x000fe40003f84270 */
[----:B------:R-:W-:Y:S02]  /*ab60*/  FSEL R30, R37, -INF , P3 ;  /* 0xff800000251e7808 */ /* 0x000fe40001800000 */
[----:B------:R-:W-:Y:S02]  /*ab70*/  FMNMX.FTZ R3, R36, R3, !PT ;  /* 0x0000000324037209 */ /* 0x000fe40007810000 */
[----:B------:R-:W-:-:S02]  /*ab80*/  ISETP.GT.AND P3, PT, R65, 0x40, PT ;  /* 0x000000404100780c */ /* 0x000fc40003f64270 */
[----:B--2---:R-:W-:Y:S02]  /*ab90*/  FSEL R40, R40, -INF , P4 ;  /* 0xff80000028287808 */ /* 0x004fe40002000000 */
[----:B------:R-:W-:Y:S02]  /*aba0*/  FMNMX.FTZ R3, R30, R3, !PT ;  /* 0x000000031e037209 */ /* 0x000fe40007810000 */
[----:B------:R-:W-:Y:S02]  /*abb0*/  ISETP.GT.AND P4, PT, R65, 0x41, PT ;  /* 0x000000414100780c */ /* 0x000fe40003f84270 */
[----:B------:R-:W-:Y:S02]  /*abc0*/  FSEL R108, R41, -INF , P3 ;  /* 0xff800000296c7808 */ /* 0x000fe40001800000 */
[----:B------:R-:W-:Y:S02]  /*abd0*/  FMNMX.FTZ R3, R40, R3, !PT ;  /* 0x0000000328037209 */ /* 0x000fe40007810000 */
[----:B------:R-:W-:-:S02]  /*abe0*/  ISETP.GT.AND P3, PT, R65, 0x48, PT ;  /* 0x000000484100780c */ /* 0x000fc40003f64270 */
[----:B---3--:R-:W-:Y:S02]  /*abf0*/  FSEL R44, R44, -INF , P4 ;  /* 0xff8000002c2c7808 */ /* 0x008fe40002000000 */
[----:B------:R-:W-:Y:S02]  /*ac00*/  FMNMX.FTZ R3, R108, R3, !PT ;  /* 0x000000036c037209 */ /* 0x000fe40007810000 */
[----:B------:R-:W-:Y:S02]  /*ac10*/  ISETP.GT.AND P4, PT, R65, 0x49, PT ;  /* 0x000000494100780c */ /* 0x000fe40003f84270 */
[----:B------:R-:W-:Y:S02]  /*ac20*/  FSEL R38, R49, -INF , P3 ;  /* 0xff80000031267808 */ /* 0x000fe40001800000 */
[----:B------:R-:W-:Y:S01]  /*ac30*/  FMNMX.FTZ R3, R44, R3, !PT ;  /* 0x000000032c037209 */ /* 0x000fe20007810000 */
[----:B------:R-:W1:Y:S01]  /*ac40*/  MUFU.TANH R43, R43 ;  /* 0x0000002b002b7308 */ /* 0x000e620000002400 */
[----:B------:R-:W-:-:S02]  /*ac50*/  ISETP.GT.AND P3, PT, R65, 0x50, PT ;  /* 0x000000504100780c */ /* 0x000fc40003f64270 */
[----:B------:R-:W-:Y:S02]  /*ac60*/  FSEL R110, R51, -INF , P4 ;  /* 0xff800000336e7808 */ /* 0x000fe40002000000 */
[----:B------:R-:W-:Y:S02]  /*ac70*/  FMNMX.FTZ R3, R38, R3, !PT ;  /* 0x0000000326037209 */ /* 0x000fe40007810000 */
[----:B------:R-:W-:Y:S01]  /*ac80*/  ISETP.GT.AND P4, PT, R65, 0x51, PT ;  /* 0x000000514100780c */ /* 0x000fe20003f84270 */
[----:B------:R-:W2:Y:S01]  /*ac90*/  MUFU.TANH R39, R39 ;  /* 0x0000002700277308 */ /* 0x000ea20000002400 */
[----:B------:R-:W-:Y:S02]  /*aca0*/  FSEL R112, R27, -INF , P3 ;  /* 0xff8000001b707808 */ /* 0x000fe40001800000 */
[----:B------:R-:W-:Y:S01]  /*acb0*/  FMNMX.FTZ R3, R110, R3, !PT ;  /* 0x000000036e037209 */ /* 0x000fe20007810000 */
[----:B------:R-:W-:Y:S01]  /*acc0*/  FMUL.FTZ R53, R77, UR4 ;  /* 0x000000044d357c20 */ /* 0x000fe20008410000 */
[----:B------:R-:W-:-:S02]  /*acd0*/  ISETP.GT.AND P3, PT, R65, 0x58, PT ;  /* 0x000000584100780c */ /* 0x000fc40003f64270 */
[----:B------:R-:W-:Y:S01]  /*ace0*/  FSEL R114, R35, -INF , P4 ;  /* 0xff80000023727808 */ /* 0x000fe20002000000 */
[----:B------:R-:W3:Y:S01]  /*acf0*/  MUFU.TANH R47, R47 ;  /* 0x0000002f002f7308 */ /* 0x000ee20000002400 */
[----:B------:R-:W-:Y:S02]  /*ad00*/  FMNMX.FTZ R3, R112, R3, !PT ;  /* 0x0000000370037209 */ /* 0x000fe40007810000 */
[----:B------:R-:W-:Y:S02]  /*ad10*/  ISETP.GT.AND P4, PT, R65, 0x59, PT ;  /* 0x000000594100780c */ /* 0x000fe40003f84270 */
[----:B------:R-:W-:Y:S02]  /*ad20*/  FSEL R116, R31, -INF , P3 ;  /* 0xff8000001f747808 */ /* 0x000fe40001800000 */
[----:B------:R-:W-:Y:S01]  /*ad30*/  FMNMX.FTZ R3, R114, R3, !PT ;  /* 0x0000000372037209 */ /* 0x000fe20007810000 */
[----:B------:R-:W4:Y:S01]  /*ad40*/  MUFU.TANH R45, R45 ;  /* 0x0000002d002d7308 */ /* 0x000f220000002400 */
[----:B------:R-:W-:Y:S01]  /*ad50*/  ISETP.GT.AND P3, PT, R65, 0x60, PT ;  /* 0x000000604100780c */ /* 0x000fe20003f64270 */
[----:B------:R-:W-:Y:S01]  /*ad60*/  FMUL.FTZ R57, R81, UR4 ;  /* 0x0000000451397c20 */ /* 0x000fe20008410000 */
[----:B-1----:R-:W-:-:S05]  /*ad70*/  FSEL R118, R43, -INF , P4 ;  /* 0xff8000002b767808 */ /* 0x002fca0002000000 */
[----:B------:R-:W-:Y:S01]  /*ad80*/  MUFU.TANH R55, R55 ;  /* 0x0000003700377308 */ /* 0x000fe20000002400 */
[----:B------:R-:W-:-:S07]  /*ad90*/  FMNMX.FTZ R3, R116, R3, !PT ;  /* 0x0000000374037209 */ /* 0x000fce0007810000 */
[----:B------:R-:W-:Y:S01]  /*ada0*/  MUFU.TANH R59, R59 ;  /* 0x0000003b003b7308 */ /* 0x000fe20000002400 */
[----:B------:R-:W-:-:S07]  /*adb0*/  ISETP.GT.AND P4, PT, R65, 0x61, PT ;  /* 0x000000614100780c */ /* 0x000fce0003f84270 */
[----:B------:R-:W-:Y:S01]  /*adc0*/  MUFU.TANH R63, R63 ;  /* 0x0000003f003f7308 */ /* 0x000fe20000002400 */
[----:B--2---:R-:W-:-:S07]  /*add0*/  FSEL R120, R39, -INF , P3 ;  /* 0xff80000027787808 */ /* 0x004fce0001800000 */
[----:B------:R-:W-:Y:S01]  /*ade0*/  MUFU.EX2 R24, R10 ;  /* 0x0000000a00187308 */ /* 0x000fe20000000800 */
[----:B------:R-:W-:-:S07]  /*adf0*/  FMNMX.FTZ R3, R118, R3, !PT ;  /* 0x0000000376037209 */ /* 0x000fce0007810000 */
[----:B------:R-:W-:Y:S08]  /*ae00*/  MUFU.EX2 R149, R149 ;  /* 0x0000009500957308 */ /* 0x000ff00000000800 */
[----:B------:R-:W1:Y:S01]  /*ae10*/  MUFU.TANH R53, R53 ;  /* 0x0000003500357308 */ /* 0x000e620000002400 */
[----:B------:R-:W-:-:S07]  /*ae20*/  ISETP.GT.AND P3, PT, R65, 0x68, PT ;  /* 0x000000684100780c */ /* 0x000fce0003f64270 */
[----:B------:R-:W-:Y:S01]  /*ae30*/  MUFU.EX2 R64, R64 ;  /* 0x0000004000407308 */ /* 0x000fe20000000800 */
[----:B---3--:R-:W-:-:S07]  /*ae40*/  FSEL R50, R47, -INF , P4 ;  /* 0xff8000002f327808 */ /* 0x008fce0002000000 */
[----:B------:R-:W-:Y:S01]  /*ae50*/  MUFU.EX2 R151, R151 ;  /* 0x0000009700977308 */ /* 0x000fe20000000800 */
[----:B------:R-:W-:-:S07]  /*ae60*/  FMNMX.FTZ R3, R120, R3, !PT ;  /* 0x0000000378037209 */ /* 0x000fce0007810000 */
[----:B------:R-:W-:Y:S01]  /*ae70*/  MUFU.EX2 R145, R145 ;  /* 0x0000009100917308 */ /* 0x000fe20000000800 */
[----:B------:R-:W-:-:S07]  /*ae80*/  ISETP.GT.AND P4, PT, R65, 0x69, PT ;  /* 0x000000694100780c */ /* 0x000fce0003f84270 */
[----:B------:R-:W-:Y:S01]  /*ae90*/  MUFU.EX2 R147, R147 ;  /* 0x0000009300937308 */ /* 0x000fe20000000800 */
[----:B----4-:R-:W-:-:S07]  /*aea0*/  FSEL R122, R45, -INF , P3 ;  /* 0xff8000002d7a7808 */ /* 0x010fce0001800000 */
[----:B------:R-:W-:Y:S01]  /*aeb0*/  MUFU.EX2 R141, R141 ;  /* 0x0000008d008d7308 */ /* 0x000fe20000000800 */
[----:B------:R-:W-:Y:S01]  /*aec0*/  FMNMX.FTZ R3, R50, R3, !PT ;  /* 0x0000000332037209 */ /* 0x000fe20007810000 */
[----:B------:R-:W2:Y:S06]  /*aed0*/  @P2 LDC R45, c[0x0][0x450] ;  /* 0x00011400ff2d2b82 */ /* 0x000eac0000000800 */
        /* <DEDUP_REMOVED lines=8> */
[----:B------:R-:W3:Y:S01]  /*af60*/  MUFU.TANH R57, R57 ;  /* 0x0000003900397308 */ /* 0x000ee20000002400 */
[----:B------:R-:W-:Y:S01]  /*af70*/  ISETP.GT.AND P3, PT, R65, 0x70, PT ;  /* 0x000000704100780c */ /* 0x000fe20003f64270 */
[-CC-:B------:R-:W-:Y:S01]  /*af80*/  FFMA.FTZ R121, R60, R9.reuse, -R61.reuse ;  /* 0x000000093c797223 */ /* 0x180fe2000001083d */
[----:B-1----:R-:W-:Y:S01]  /*af90*/  FSEL R124, R53, -INF , P4 ;  /* 0xff800000357c7808 */ /* 0x002fe20002000000 */
[----:B------:R-:W-:Y:S01]  /*afa0*/  FFMA.FTZ R123, R94, R9, -R61 ;  /* 0x000000095e7b7223 */ /* 0x000fe2000001083d */
[----:B------:R-:W-:Y:S01]  /*afb0*/  FMNMX.FTZ R3, R122, R3, !PT ;  /* 0x000000037a037209 */ /* 0x000fe20007810000 */
[----:B------:R-:W-:Y:S01]  /*afc0*/  ULDC UR4, c[0x0][0x9d8] ;  /* 0x0002760000047ab9 */ /* 0x000fe20000000800 */
[----:B------:R-:W-:-:S02]  /*afd0*/  ISETP.GT.AND P4, PT, R65, 0x71, PT ;  /* 0x000000714100780c */ /* 0x000fc40003f84270 */
[----:B------:R-:W-:Y:S02]  /*afe0*/  FSEL R126, R55, -INF , P3 ;  /* 0xff800000377e7808 */ /* 0x000fe40001800000 */
[----:B------:R-:W-:Y:S02]  /*aff0*/  FMNMX.FTZ R3, R124, R3, !PT ;  /* 0x000000037c037209 */ /* 0x000fe40007810000 */
[----:B------:R-:W-:Y:S02]  /*b000*/  ISETP.GT.AND P3, PT, R65, 0x78, PT ;  /* 0x000000784100780c */ /* 0x000fe40003f64270 */
[----:B------:R-:W-:Y:S02]  /*b010*/  FMNMX.FTZ R3, R126, R3, !PT ;  /* 0x000000037e037209 */ /* 0x000fe40007810000 */
[----:B---3--:R-:W-:Y:S02]  /*b020*/  FSEL R128, R57, -INF , P4 ;  /* 0xff80000039807808 */ /* 0x008fe40002000000 */
[----:B------:R-:W-:-:S02]  /*b030*/  ISETP.GT.AND P4, PT, R65, 0x79, PT ;  /* 0x000000794100780c */ /* 0x000fc40003f84270 */
[----:B------:R-:W-:Y:S02]  /*b040*/  FSEL R130, R59, -INF , P3 ;  /* 0xff8000003b827808 */ /* 0x000fe40001800000 */
[----:B------:R-:W-:Y:S02]  /*b050*/  FMNMX.FTZ R3, R128, R3, !PT ;  /* 0x0000000380037209 */ /* 0x000fe40007810000 */
[----:B------:R-:W-:Y:S02]  /*b060*/  FSEL R132, R63, -INF , P4 ;  /* 0xff8000003f847808 */ /* 0x000fe40002000000 */
[----:B------:R-:W-:-:S04]  /*b070*/  FMNMX.FTZ R3, R130, R3, !PT ;  /* 0x0000000382037209 */ /* 0x000fc80007810000 */
[----:B------:R-:W-:-:S05]  /*b080*/  FMNMX.FTZ R3, R132, R3, !PT ;  /* 0x0000000384037209 */ /* 0x000fca0007810000 */
[----:B------:R-:W1:Y:S02]  /*b090*/  SHFL.BFLY PT, R10, R3, 0x2, 0x1f ;  /* 0x0c401f00030a7f89 */ /* 0x000e6400000e0000 */
[----:B-1----:R-:W-:-:S05]  /*b0a0*/  FMNMX.FTZ R13, R3, R10, !PT ;  /* 0x0000000a030d7209 */ /* 0x002fca0007810000 */
[----:B------:R-:W1:Y:S02]  /*b0b0*/  SHFL.BFLY PT, R10, R13, 0x1, 0x1f ;  /* 0x0c201f000d0a7f89 */ /* 0x000e6400000e0000 */
[----:B-1----:R-:W-:-:S04]  /*b0c0*/  FMNMX.FTZ R10, R13, R10, !PT ;  /* 0x0000000a0d0a7209 */ /* 0x002fc80007810000 */
[C---:B------:R-:W-:Y:S01]  /*b0d0*/  FSETP.NEU.FTZ.AND P3, PT, R10.reuse, -INF , PT ;  /* 0xff8000000a00780b */ /* 0x040fe20003f7d000 */
[----:B------:R-:W-:-:S05]  /*b0e0*/  FMUL.FTZ R41, R10, R9 ;  /* 0x000000090a297220 */ /* 0x000fca0000410000 */
[----:B------:R-:W-:-:S05]  /*b0f0*/  FSEL R41, R41, RZ, P3 ;  /* 0x000000ff29297208 */ /* 0x000fca0001800000 */
[----:B------:R-:W-:Y:S01]  /*b100*/  FFMA.FTZ R3, R8, R9, -R41 ;  /* 0x0000000908037223 */ /* 0x000fe20000010829 */
[----:B------:R-:W-:-:S04]  /*b110*/  FADD.FTZ R8, R149, R64 ;  /* 0x0000004095087221 */ /* 0x000fc80000010000 */
[----:B------:R-:W-:-:S04]  /*b120*/  FADD.FTZ R35, R151, R8 ;  /* 0x0000000897237221 */ /* 0x000fc80000010000 */
[----:B------:R-:W-:Y:S01]  /*b130*/  FADD.FTZ R8, R12, R35 ;  /* 0x000000230c087221 */ /* 0x000fe20000010000 */
[-CC-:B------:R-:W-:Y:S02]  /*b140*/  FFMA.FTZ R35, R44, R9.reuse, -R41.reuse ;  /* 0x000000092c237223 */ /* 0x180fe40000010829 */
[----:B------:R-:W3:Y:S01]  /*b150*/  LDL R44, [R1+0x40] ;  /* 0x00004000012c7983 */ /* 0x000ee20000100800 */
[-CC-:B------:R-:W-:Y:S01]  /*b160*/  FFMA.FTZ R148, R68, R9.reuse, -R41.reuse ;  /* 0x0000000944947223 */ /* 0x180fe20000010829 */
[-CC-:B------:R-:W-:Y:S01]  /*b170*/  FFMA.FTZ R150, R72, R9.reuse, -R41.reuse ;  /* 0x0000000948967223 */ /* 0x180fe20000010829 */
[----:B------:R-:W-:Y:S01]  /*b180*/  MUFU.EX2 R3, R3 ;  /* 0x0000000300037308 */ /* 0x000fe20000000800 */
[-CC-:B------:R-:W-:Y:S01]  /*b190*/  FFMA.FTZ R13, R76, R9.reuse, -R41.reuse ;  /* 0x000000094c0d7223 */ /* 0x180fe20000010829 */
[----:B------:R-:W-:-:S06]  /*b1a0*/  FFMA.FTZ R144, R80, R9, -R41 ;  /* 0x0000000950907223 */ /* 0x000fcc0000010829 */
[----:B------:R-:W1:Y:S01]  /*b1b0*/  MUFU.EX2 R148, R148 ;  /* 0x0000009400947308 */ /* 0x000e620000000800 */
[----:B------:R-:W-:-:S07]  /*b1c0*/  FFMA.FTZ R15, R14, R9, -R41 ;  /* 0x000000090e0f7223 */ /* 0x000fce0000010829 */
[----:B------:R-:W4:Y:S01]  /*b1d0*/  MUFU.EX2 R150, R150 ;  /* 0x0000009600967308 */ /* 0x000f220000000800 */
[----:B------:R-:W-:Y:S01]  /*b1e0*/  FADD.FTZ R37, R145, R8 ;  /* 0x0000000891257221 */ /* 0x000fe20000010000 */
[----:B------:R-:W-:-:S06]  /*b1f0*/  FFMA.FTZ R31, R36, R9, -R41 ;  /* 0x00000009241f7223 */ /* 0x000fcc0000010829 */
[----:B------:R-:W0:Y:S01]  /*b200*/  MUFU.EX2 R28, R28 ;  /* 0x0000001c001c7308 */ /* 0x000e220000000800 */
[----:B------:R-:W-:Y:S01]  /*b210*/  FFMA.FTZ R146, R84, R9, -R41 ;  /* 0x0000000954927223 */ /* 0x000fe20000010829 */
[----:B------:R-:W2:Y:S06]  /*b220*/  @P2 LDC R36, c[0x0][0x44c] ;  /* 0x00011300ff242b82 */ /* 0x000eac0000000800 */
[----:B------:R-:W0:Y:S01]  /*b230*/  MUFU.EX2 R13, R13 ;  /* 0x0000000d000d7308 */ /* 0x000e220000000800 */
[----:B------:R-:W-:Y:S01]  /*b240*/  FADD.FTZ R8, R24, R37 ;  /* 0x0000002518087221 */ /* 0x000fe20000010000 */
[----:B-1----:R-:W-:-:S06]  /*b250*/  FADD.FTZ R39, R148, R3 ;  /* 0x0000000394277221 */ /* 0x002fcc0000010000 */
[----:B------:R-:W1:Y:S01]  /*b260*/  MUFU.EX2 R144, R144 ;  /* 0x0000009000907308 */ /* 0x000e620000000800 */
[----:B------:R-:W-:Y:S01]  /*b270*/  FFMA.FTZ R25, R100, R9, -R41 ;  /* 0x0000000964197223 */ /* 0x000fe20000010829 */
[----:B------:R-:W-:Y:S01]  /*b280*/  FADD.FTZ R37, R147, R8 ;  /* 0x0000000893257221 */ /* 0x000fe20000010000 */
[----:B----4-:R-:W-:-:S05]  /*b290*/  FADD.FTZ R8, R150, R39 ;  /* 0x0000002796087221 */ /* 0x010fca0000010000 */
[----:B------:R-:W4:Y:S01]  /*b2a0*/  MUFU.EX2 R15, R15 ;  /* 0x0000000f000f7308 */ /* 0x000f220000000800 */
[-CC-:B------:R-:W-:Y:S01]  /*b2b0*/  FFMA.FTZ R140, R102, R9.reuse, -R41.reuse ;  /* 0x00000009668c7223 */ /* 0x180fe20000010829 */
[----:B------:R-:W-:Y:S01]  /*b2c0*/  FFMA.FTZ R138, R30, R9, -R41 ;  /* 0x000000091e8a7223 */ /* 0x000fe20000010829 */
[----:B0-----:R-:W-:-:S05]  /*b2d0*/  FADD.FTZ R30, R28, R37 ;  /* 0x000000251c1e7221 */ /* 0x001fca0000010000 */
[----:B------:R-:W0:Y:S01]  /*b2e0*/  MUFU.EX2 R143, R143 ;  /* 0x0000008f008f7308 */ /* 0x000e220000000800 */
[----:B------:R-:W-:Y:S01]  /*b2f0*/  FADD.FTZ R39, R13, R8 ;  /* 0x000000080d277221 */ /* 0x000fe20000010000 */
[----:B------:R-:W-:-:S06]  /*b300*/  FFMA.FTZ R27, R104, R9, -R41 ;  /* 0x00000009681b7223 */ /* 0x000fcc0000010829 */
[----:B------:R-:W2:Y:S01]  /*b310*/  MUFU.EX2 R146, R146 ;  /* 0x0000009200927308 */ /* 0x000ea20000000800 */
[----:B------:R-:W-:Y:S01]  /*b320*/  FADD.FTZ R43, R141, R30 ;  /* 0x0000001e8d2b7221 */ /* 0x000fe20000010000 */
[----:B-1----:R-:W-:-:S06]  /*b330*/  FADD.FTZ R0, R144, R39 ;  /* 0x0000002790007221 */ /* 0x002fcc0000010000 */
[----:B------:R-:W1:Y:S01]  /*b340*/  MUFU.EX2 R34, R34 ;  /* 0x0000002200227308 */ /* 0x000e620000000800 */
[----:B------:R-:W-:-:S07]  /*b350*/  FFMA.FTZ R142, R106, R9, -R41 ;  /* 0x000000096a8e7223 */ /* 0x000fce0000010829 */
[----:B------:R-:W1:Y:S01]  /*b360*/  MUFU.EX2 R25, R25 ;  /* 0x0000001900197308 */ /* 0x000e620000000800 */
[----:B------:R-:W-:Y:S01]  /*b370*/  FADD.FTZ R8, R26, R43 ;  /* 0x0000002b1a087221 */ /* 0x000fe20000010000 */
[----:B------:R-:W-:-:S06]  /*b380*/  FFMA.FTZ R46, R48, R9, -R61 ;  /* 0x00000009302e7223 */ /* 0x000fcc000001083d */
[----:B------:R-:W1:Y:S01]  /*b390*/  MUFU.EX2 R137, R137 ;  /* 0x0000008900897308 */ /* 0x000e620000000800 */
[----:B----4-:R-:W-:Y:S01]  /*b3a0*/  FADD.FTZ R43, R15, R0 ;  /* 0x000000000f2b7221 */ /* 0x010fe20000010000 */
[----:B------:R-:W-:-:S06]  /*b3b0*/  FFMA.FTZ R29, R32, R9, -R41 ;  /* 0x00000009201d7223 */ /* 0x000fcc0000010829 */
[----:B------:R-:W4:Y:S01]  /*b3c0*/  MUFU.EX2 R140, R140 ;  /* 0x0000008c008c7308 */ /* 0x000f220000000800 */
[----:B0-----:R-:W-:Y:S01]  /*b3d0*/  FADD.FTZ R39, R143, R8 ;  /* 0x000000088f277221 */ /* 0x001fe20000010000 */
[----:B--2---:R-:W-:-:S06]  /*b3e0*/  FADD.FTZ R0, R146, R43 ;  /* 0x0000002b92007221 */ /* 0x004fcc0000010000 */
[----:B------:R-:W0:Y:S01]  /*b3f0*/  MUFU.EX2 R42, R42 ;  /* 0x0000002a002a7308 */ /* 0x000e220000000800 */
[----:B------:R-:W-:Y:S01]  /*b400*/  FFMA.FTZ R136, R98, R9, -R41 ;  /* 0x0000000962887223 */ /* 0x000fe20000010829 */
[----:B------:R-:W-:-:S06]  /*b410*/  @P2 IMAD.HI.U32 R36, R97, R36, RZ ;  /* 0x0000002461242227 */ /* 0x000fcc00078e00ff */
[----:B------:R-:W2:Y:S01]  /*b420*/  MUFU.EX2 R27, R27 ;  /* 0x0000001b001b7308 */ /* 0x000ea20000000800 */
[----:B-1----:R-:W-:Y:S01]  /*b430*/  FADD.FTZ R8, R34, R39 ;  /* 0x0000002722087221 */ /* 0x002fe20000010000 */
[----:B------:R-:W-:-:S06]  /*b440*/  FFMA.FTZ R48, R54, R9, -R61 ;  /* 0x0000000936307223 */ /* 0x000fcc000001083d */
[----:B------:R-:W1:Y:S01]  /*b450*/  MUFU.EX2 R139, R139 ;  /* 0x0000008b008b7308 */ /* 0x000e620000000800 */
[----:B------:R-:W-:Y:S01]  /*b460*/  FADD.FTZ R43, R25, R0 ;  /* 0x00000000192b7221 */ /* 0x000fe20000010000 */
[----:B------:R-:W-:-:S06]  /*b470*/  IMAD.MOV.U32 R32, RZ, RZ, R97 ;  /* 0x000000ffff207224 */ /* 0x000fcc00078e0061 */
[----:B------:R-:W1:Y:S01]  /*b480*/  MUFU.EX2 R142, R142 ;  /* 0x0000008e008e7308 */ /* 0x000e620000000800 */
[----:B------:R-:W-:Y:S01]  /*b490*/  @P2 SHF.R.U32.HI R32, RZ, R45, R36 ;  /* 0x0000002dff202219 */ /* 0x000fe20000011624 */
[----:B------:R-:W-:-:S06]  /*b4a0*/  FADD.FTZ R45, R137, R8 ;  /* 0x00000008892d7221 */ /* 0x000fcc0000010000 */
[----:B------:R-:W1:Y:S01]  /*b4b0*/  MUFU.EX2 R46, R46 ;  /* 0x0000002e002e7308 */ /* 0x000e620000000800 */
[----:B----4-:R-:W-:-:S07]  /*b4c0*/  FADD.FTZ R0, R140, R43 ;  /* 0x0000002b8c007221 */ /* 0x010fce0000010000 */
[----:B------:R-:W4:Y:S01]  /*b4d0*/  MUFU.EX2 R29, R29 ;  /* 0x0000001d001d7308 */ /* 0x000f220000000800 */
[----:B0-----:R-:W-:Y:S01]  /*b4e0*/  FADD.FTZ R8, R42, R45 ;  /* 0x0000002d2a087221 */ /* 0x001fe20000010000 */
[----:B------:R-:W-:-:S06]  /*b4f0*/  FFMA.FTZ R52, R58, R9, -R61 ;  /* 0x000000093a347223 */ /* 0x000fcc000001083d */
[----:B------:R-:W0:Y:S01]  /*b500*/  MUFU.EX2 R133, R133 ;  /* 0x0000008500857308 */ /* 0x000e220000000800 */
[----:B--2---:R-:W-:Y:S01]  /*b510*/  FADD.FTZ R45, R27, R0 ;  /* 0x000000001b2d7221 */ /* 0x004fe20000010000 */
[----:B------:R-:W-:-:S06]  /*b520*/  FFMA.FTZ R33, R40, R9, -R41 ;  /* 0x0000000928217223 */ /* 0x000fcc0000010829 */
[----:B------:R-:W2:Y:S01]  /*b530*/  MUFU.EX2 R136, R136 ;  /* 0x0000008800887308 */ /* 0x000ea20000000800 */
[----:B-1----:R-:W-:Y:S01]  /*b540*/  FADD.FTZ R47, R139, R8 ;  /* 0x000000088b2f7221 */ /* 0x002fe20000010000 */
[----:B------:R-:W-:-:S06]  /*b550*/  FADD.FTZ R0, R142, R45 ;  /* 0x0000002d8e007221 */ /* 0x000fcc0000010000 */
[----:B------:R-:W1:Y:S01]  /*b560*/  MUFU.EX2 R48, R48 ;  /* 0x0000003000307308 */ /* 0x000e620000000800 */
[----:B------:R-:W-:-:S07]  /*b570*/  FFMA.FTZ R14, R108, R9, -R41 ;  /* 0x000000096c0e7223 */ /* 0x000fce0000010829 */
[----:B------:R-:W1:Y:S01]  /*b580*/  MUFU.EX2 R31, R31 ;  /* 0x0000001f001f7308 */ /* 0x000e620000000800 */
[----:B------:R-:W-:Y:S01]  /*b590*/  FADD.FTZ R8, R46, R47 ;  /* 0x0000002f2e087221 */ /* 0x000fe20000010000 */
[----:B------:R-:W-:-:S06]  /*b5a0*/  FFMA.FTZ R54, R66, R9, -R61 ;  /* 0x0000000942367223 */ /* 0x000fcc000001083d */
[----:B------:R-:W1:Y:S01]  /*b5b0*/  MUFU.EX2 R135, R135 ;  /* 0x0000008700877308 */ /* 0x000e620000000800 */
[----:B----4-:R-:W-:-:S07]  /*b5c0*/  FADD.FTZ R47, R29, R0 ;  /* 0x000000001d2f7221 */ /* 0x010fce0000010000 */
[----:B------:R-:W4:Y:S01]  /*b5d0*/  MUFU.EX2 R138, R138 ;  /* 0x0000008a008a7308 */ /* 0x000f220000000800 */
[----:B0-----:R-:W-:Y:S01]  /*b5e0*/  FADD.FTZ R45, R133, R8 ;  /* 0x00000008852d7221 */ /* 0x001fe20000010000 */
[----:B--2---:R-:W-:-:S06]  /*b5f0*/  FADD.FTZ R8, R136, R47 ;  /* 0x0000002f88087221 */ /* 0x004fcc0000010000 */
[----:B------:R-:W0:Y:S01]  /*b600*/  MUFU.EX2 R52, R52 ;  /* 0x0000003400347308 */ /* 0x000e220000000800 */
[----:B------:R-:W-:-:S07]  /*b610*/  FFMA.FTZ R134, R38, R9, -R41 ;  /* 0x0000000926867223 */ /* 0x000fce0000010829 */
[----:B------:R-:W2:Y:S01]  /*b620*/  MUFU.EX2 R33, R33 ;  /* 0x0000002100217308 */ /* 0x000ea20000000800 */
[----:B-1----:R-:W-:Y:S01]  /*b630*/  FADD.FTZ R36, R48, R45 ;  /* 0x0000002d30247221 */ /* 0x002fe20000010000 */
[----:B------:R-:W-:-:S06]  /*b640*/  FFMA.FTZ R56, R74, R9, -R61 ;  /* 0x000000094a387223 */ /* 0x000fcc000001083d */
[----:B------:R-:W1:Y:S01]  /*b650*/  MUFU.EX2 R129, R129 ;  /* 0x0000008100817308 */ /* 0x000e620000000800 */
[----:B------:R-:W-:Y:S01]  /*b660*/  FADD.FTZ R47, R31, R8 ;  /* 0x000000081f2f7221 */ /* 0x000fe20000010000 */
[----:B------:R-:W-:-:S06]  /*b670*/  FFMA.FTZ R37, R110, R9, -R41 ;  /* 0x000000096e257223 */ /* 0x000fcc0000010829 */
[----:B------:R-:W1:Y:S01]  /*b680*/  MUFU.EX2 R14, R14 ;  /* 0x0000000e000e7308 */ /* 0x000e620000000800 */
[----:B------:R-:W-:Y:S01]  /*b690*/  FADD.FTZ R49, R135, R36 ;  /* 0x0000002487317221 */ /* 0x000fe20000010000 */
[----:B----4-:R-:W-:-:S06]  /*b6a0*/  FADD.FTZ R38, R138, R47 ;  /* 0x0000002f8a267221 */ /* 0x010fcc0000010000 */
[----:B------:R-:W4:Y:S01]  /*b6b0*/  MUFU.EX2 R54, R54 ;  /* 0x0000003600367308 */ /* 0x000f220000000800 */
[----:B------:R-:W-:-:S07]  /*b6c0*/  FFMA.FTZ R30, R112, R9, -R41 ;  /* 0x00000009701e7223 */ /* 0x000fce0000010829 */
        /* <DEDUP_REMOVED lines=8> */
[----:B------:R-:W-:-:S06]  /*b750*/  F2FP.BF16.F32.PACK_AB R151, R12, R151 ;  /* 0x000000970c97723e */ /* 0x000fcc00000010ff */
[----:B------:R-:W1:Y:S01]  /*b760*/  MUFU.EX2 R56, R56 ;  /* 0x0000003800387308 */ /* 0x000e620000000800 */
[----:B------:R-:W-:Y:S01]  /*b770*/  IADD3 R40, R32, R93, -R95 ;  /* 0x0000005d20287210 */ /* 0x000fe20007ffe85f */
[----:B------:R-:W-:-:S06]  /*b780*/  FADD.FTZ R12, R14, R47 ;  /* 0x0000002f0e0c7221 */ /* 0x000fcc0000010000 */
[----:B------:R-:W1:Y:S01]  /*b790*/  MUFU.EX2 R37, R37 ;  /* 0x0000002500257308 */ /* 0x000e620000000800 */
[----:B------:R-:W-:Y:S01]  /*b7a0*/  FFMA.FTZ R32, R116, R9, -R41 ;  /* 0x0000000974207223 */ /* 0x000fe20000010829 */
[----:B----4-:R-:W-:-:S06]  /*b7b0*/  FADD.FTZ R38, R54, R49 ;  /* 0x0000003136267221 */ /* 0x010fcc0000010000 */
[----:B------:R-:W4:Y:S01]  /*b7c0*/  MUFU.EX2 R125, R125 ;  /* 0x0000007d007d7308 */ /* 0x000f220000000800 */
[----:B------:R-:W-:Y:S01]  /*b7d0*/  FFMA.FTZ R62, R90, R9, -R61 ;  /* 0x000000095a3e7223 */ /* 0x000fe2000001083d */
[----:B------:R-:W-:-:S06]  /*b7e0*/  FADD.FTZ R47, R35, R12 ;  /* 0x0000000c232f7221 */ /* 0x000fcc0000010000 */
[----:B------:R-:W3:Y:S01]  /*b7f0*/  MUFU.EX2 R30, R30 ;  /* 0x0000001e001e7308 */ /* 0x000ee20000000800 */
[----:B------:R-:W-:Y:S01]  /*b800*/  FFMA.FTZ R43, R118, R9, -R41 ;  /* 0x00000009762b7223 */ /* 0x000fe20000010829 */
[----:B0-----:R-:W-:-:S06]  /*b810*/  FADD.FTZ R49, R131, R38 ;  /* 0x0000002683317221 */ /* 0x001fcc0000010000 */
[----:B------:R-:W0:Y:S01]  /*b820*/  MUFU.EX2 R58, R58 ;  /* 0x0000003a003a7308 */ /* 0x000e220000000800 */
[----:B--2---:R-:W-:-:S07]  /*b830*/  FADD.FTZ R12, R134, R47 ;  /* 0x0000002f860c7221 */ /* 0x004fce0000010000 */
[----:B------:R-:W2:Y:S01]  /*b840*/  MUFU.EX2 R39, R39 ;  /* 0x0000002700277308 */ /* 0x000ea20000000800 */
[----:B------:R-:W-:Y:S01]  /*b850*/  F2FP.BF16.F32.PACK_AB R145, R24, R145 ;  /* 0x000000911891723e */ /* 0x000fe200000010ff */
[----:B------:R-:W-:Y:S01]  /*b860*/  FFMA.FTZ R120, R120, R9, -R41 ;  /* 0x0000000978787223 */ /* 0x000fe20000010829 */
[----:B-1----:R-:W-:-:S05]  /*b870*/  FADD.FTZ R24, R56, R49 ;  /* 0x0000003138187221 */ /* 0x002fca0000010000 */
[----:B------:R-:W1:Y:S01]  /*b880*/  MUFU.EX2 R127, R127 ;  /* 0x0000007f007f7308 */ /* 0x000e620000000800 */
[----:B------:R-:W-:Y:S01]  /*b890*/  FFMA.FTZ R60, R96, R9, -R61 ;  /* 0x00000009603c7223 */ /* 0x000fe2000001083d */
[----:B------:R-:W-:-:S06]  /*b8a0*/  FADD.FTZ R47, R37, R12 ;  /* 0x0000000c252f7221 */ /* 0x000fcc0000010000 */
[----:B------:R-:W1:Y:S01]  /*b8b0*/  MUFU.EX2 R32, R32 ;  /* 0x0000002000207308 */ /* 0x000e620000000800 */
[-CC-:B------:R-:W-:Y:S01]  /*b8c0*/  FFMA.FTZ R45, R124, R9.reuse, -R41.reuse ;  /* 0x000000097c2d7223 */ /* 0x180fe20000010829 */
[----:B------:R-:W-:Y:S01]  /*b8d0*/  FFMA.FTZ R50, R50, R9, -R41 ;  /* 0x0000000932327223 */ /* 0x000fe20000010829 */
[----:B----4-:R-:W-:-:S05]  /*b8e0*/  FADD.FTZ R49, R125, R24 ;  /* 0x000000187d317221 */ /* 0x010fca0000010000 */
[----:B------:R-:W4:Y:S01]  /*b8f0*/  MUFU.EX2 R62, R62 ;  /* 0x0000003e003e7308 */ /* 0x000f220000000800 */
[----:B---3--:R-:W-:-:S07]  /*b900*/  FADD.FTZ R12, R30, R47 ;  /* 0x0000002f1e0c7221 */ /* 0x008fce0000010000 */
[----:B------:R-:W3:Y:S01]  /*b910*/  MUFU.EX2 R43, R43 ;  /* 0x0000002b002b7308 */ /* 0x000ee20000000800 */
[-CC-:B------:R-:W-:Y:S01]  /*b920*/  FFMA.FTZ R122, R122, R9.reuse, -R41.reuse ;  /* 0x000000097a7a7223 */ /* 0x180fe20000010829 */
[-CC-:B------:R-:W-:Y:S01]  /*b930*/  FFMA.FTZ R0, R126, R9.reuse, -R41.reuse ;  /* 0x000000097e007223 */ /* 0x180fe20000010829 */
[-CC-:B------:R-:W-:Y:S01]  /*b940*/  FFMA.FTZ R128, R128, R9.reuse, -R41.reuse ;  /* 0x0000000980807223 */ /* 0x180fe20000010829 */
[----:B------:R-:W-:-:S04]  /*b950*/  FFMA.FTZ R130, R130, R9, -R41 ;  /* 0x0000000982827223 */ /* 0x000fc80000010829 */
[----:B------:R-:W3:Y:S01]  /*b960*/  MUFU.EX2 R121, R121 ;  /* 0x0000007900797308 */ /* 0x000ee20000000800 */
[----:B------:R-:W-:Y:S01]  /*b970*/  FFMA.FTZ R36, R132, R9, -R41 ;  /* 0x0000000984247223 */ /* 0x000fe20000010829 */
[----:B0-----:R-:W-:Y:S01]  /*b980*/  FADD.FTZ R24, R58, R49 ;  /* 0x000000313a187221 */ /* 0x001fe20000010000 */
[----:B--2---:R-:W-:-:S05]  /*b990*/  FADD.FTZ R47, R39, R12 ;  /* 0x0000000c272f7221 */ /* 0x004fca0000010000 */
[----:B------:R-:W-:Y:S01]  /*b9a0*/  MUFU.EX2 R124, R120 ;  /* 0x00000078007c7308 */ /* 0x000fe20000000800 */
[----:B-1----:R-:W-:Y:S01]  /*b9b0*/  FADD.FTZ R49, R127, R24 ;  /* 0x000000187f317221 */ /* 0x002fe20000010000 */
[----:B------:R-:W-:-:S06]  /*b9c0*/  FADD.FTZ R12, R32, R47 ;  /* 0x0000002f200c7221 */ /* 0x000fcc0000010000 */
[----:B------:R-:W0:Y:S01]  /*b9d0*/  MUFU.EX2 R60, R60 ;  /* 0x0000003c003c7308 */ /* 0x000e220000000800 */
[----:B------:R-:W-:-:S07]  /*b9e0*/  SHF.R.S32.HI R51, RZ, 0x1f, R40 ;  /* 0x0000001fff337819 */ /* 0x000fce0000011428 */
[----:B------:R-:W-:Y:S01]  /*b9f0*/  MUFU.EX2 R41, R50 ;  /* 0x0000003200297308 */ /* 0x000fe20000000800 */
[----:B----4-:R-:W-:Y:S01]  /*ba00*/  FADD.FTZ R24, R62, R49 ;  /* 0x000000313e187221 */ /* 0x010fe20000010000 */
[----:B---3--:R-:W-:-:S06]  /*ba10*/  FADD.FTZ R49, R43, R12 ;  /* 0x0000000c2b317221 */ /* 0x008fcc0000010000 */
[----:B------:R-:W1:Y:S01]  /*ba20*/  MUFU.EX2 R123, R123 ;  /* 0x0000007b007b7308 */ /* 0x000e620000000800 */
[----:B------:R-:W-:-:S07]  /*ba30*/  LEA.HI R8, R51, R40, RZ, 0x7 ;  /* 0x0000002833087211 */ /* 0x000fce00078f38ff */
[----:B------:R-:W2:Y:S01]  /*ba40*/  MUFU.EX2 R126, R122 ;  /* 0x0000007a007e7308 */ /* 0x000ea20000000800 */
[----:B------:R-:W-:-:S07]  /*ba50*/  FADD.FTZ R51, R121, R24 ;  /* 0x0000001879337221 */ /* 0x000fce0000010000 */
[----:B------:R-:W3:Y:S01]  /*ba60*/  MUFU.EX2 R45, R45 ;  /* 0x0000002d002d7308 */ /* 0x000ee20000000800 */
[----:B0-----:R-:W-:-:S07]  /*ba70*/  FADD.FTZ R12, R60, R51 ;  /* 0x000000333c0c7221 */ /* 0x001fce0000010000 */
[----:B------:R0:W4:Y:S01]  /*ba80*/  MUFU.EX2 R120, R0 ;  /* 0x0000000000787308 */ /* 0x0001220000000800 */
[----:B-1----:R-:W-:Y:S01]  /*ba90*/  FADD.FTZ R51, R123, R12 ;  /* 0x0000000c7b337221 */ /* 0x002fe20000010000 */
[----:B0-----:R-:W-:-:S06]  /*baa0*/  FADD.FTZ R0, R124, R49 ;  /* 0x000000317c007221 */ /* 0x001fcc0000010000 */
[----:B------:R-:W0:Y:S01]  /*bab0*/  MUFU.EX2 R47, R128 ;  /* 0x00000080002f7308 */ /* 0x000e220000000800 */
[----:B------:R-:W-:Y:S01]  /*bac0*/  FADD.FTZ R49, R41, R0 ;  /* 0x0000000029317221 */ /* 0x000fe20000010000 */
[----:B------:R-:W-:-:S03]  /*bad0*/  F2FP.BF16.F32.PACK_AB R150, R13, R150 ;  /* 0x000000960d96723e */ /* 0x000fc600000010ff */
[----:B--2---:R-:W-:-:S03]  /*bae0*/  FADD.FTZ R12, R126, R49 ;  /* 0x000000317e0c7221 */ /* 0x004fc60000010000 */
[----:B------:R-:W1:Y:S01]  /*baf0*/  MUFU.EX2 R122, R130 ;  /* 0x00000082007a7308 */ /* 0x000e620000000800 */
[----:B------:R-:W-:Y:S01]  /*bb00*/  F2FP.BF16.F32.PACK_AB R148, R3, R148 ;  /* 0x000000940394723e */ /* 0x000fe200000010ff */
[----:B---3--:R-:W-:-:S06]  /*bb10*/  FADD.FTZ R3, R45, R12 ;  /* 0x0000000c2d037221 */ /* 0x008fcc0000010000 */
[----:B------:R-:W2:Y:S01]  /*bb20*/  MUFU.EX2 R13, R36 ;  /* 0x00000024000d7308 */ /* 0x000ea20000000800 */
[----:B----4-:R-:W-:Y:S01]  /*bb30*/  FADD.FTZ R12, R120, R3 ;  /* 0x00000003780c7221 */ /* 0x010fe20000010000 */
[----:B------:R-:W-:-:S03]  /*bb40*/  SHF.R.S32.HI R8, RZ, 0x7, R8 ;  /* 0x00000007ff087819 */ /* 0x000fc60000011408 */
[----:B0-----:R-:W-:Y:S01]  /*bb50*/  FADD.FTZ R3, R47, R12 ;  /* 0x0000000c2f037221 */ /* 0x001fe20000010000 */
[----:B------:R-:W-:Y:S01]  /*bb60*/  VIMNMX R44, R44, R8, !PT ;  /* 0x000000082c2c7248 */ /* 0x000fe20007fe0100 */
[----:B------:R-:W-:Y:S02]  /*bb70*/  FFMA.FTZ R66, R92, R9, -R61 ;  /* 0x000000095c427223 */ /* 0x000fe4000001083d */
[----:B-1----:R-:W-:Y:S02]  /*bb80*/  FADD.FTZ R12, R122, R3 ;  /* 0x000000037a0c7221 */ /* 0x002fe40000010000 */
[----:B------:R0:W-:Y:S02]  /*bb90*/  STL [R1+0x34], R44 ;  /* 0x0000342c01007387 */ /* 0x0001e40000100800 */
[----:B------:R-:W1:Y:S01]  /*bba0*/  MUFU.EX2 R66, R66 ;  /* 0x0000004200427308 */ /* 0x000e620000000800 */
[----:B--2---:R-:W-:Y:S01]  /*bbb0*/  FADD.FTZ R3, R13, R12 ;  /* 0x0000000c0d037221 */ /* 0x004fe20000010000 */
[----:B------:R-:W-:-:S05]  /*bbc0*/  VIADD R12, R88, 0xfffffffe ;  /* 0xfffffffe580c7836 */ /* 0x000fca0000000000 */
[----:B------:R-:W-:Y:S02]  /*bbd0*/  ISETP.GE.AND P3, PT, R12, R44, PT ;  /* 0x0000002c0c00720c */ /* 0x000fe40003f66270 */
[----:B------:R-:W-:Y:S02]  /*bbe0*/  CS2R R118, SRZ ;  /* 0x0000000000767805 */ /* 0x000fe4000001ff00 */
[----:B------:R-:W-:Y:S02]  /*bbf0*/  F2FP.BF16.F32.PACK_AB R149, R64, R149 ;  /* 0x000000954095723e */ /* 0x000fe400000010ff */
[----:B------:R-:W-:Y:S02]  /*bc00*/  CS2R R116, SRZ ;  /* 0x0000000000747805 */ /* 0x000fe4000001ff00 */
[----:B------:R-:W-:Y:S02]  /*bc10*/  F2FP.BF16.F32.PACK_AB R147, R28, R147 ;  /* 0x000000931c93723e */ /* 0x000fe400000010ff */
[----:B------:R-:W-:-:S02]  /*bc20*/  CS2R R114, SRZ ;  /* 0x0000000000727805 */ /* 0x000fc4000001ff00 */
[----:B------:R-:W-:Y:S01]  /*bc30*/  F2FP.BF16.F32.PACK_AB R141, R26, R141 ;  /* 0x0000008d1a8d723e */ /* 0x000fe200000010ff */
[----:B-1----:R-:W-:Y:S01]  /*bc40*/  FADD.FTZ R0, R66, R51 ;  /* 0x0000003342007221 */ /* 0x002fe20000010000 */
[----:B------:R-:W-:Y:S02]  /*bc50*/  F2FP.BF16.F32.PACK_AB R143, R34, R143 ;  /* 0x0000008f228f723e */ /* 0x000fe400000010ff */
[----:B------:R-:W-:Y:S02]  /*bc60*/  CS2R R112, SRZ ;  /* 0x0000000000707805 */ /* 0x000fe4000001ff00 */
[----:B------:R-:W-:Y:S02]  /*bc70*/  F2FP.BF16.F32.PACK_AB R137, R42, R137 ;  /* 0x000000892a89723e */ /* 0x000fe400000010ff */
[----:B------:R-:W-:Y:S02]  /*bc80*/  CS2R R110, SRZ ;  /* 0x00000000006e7805 */ /* 0x000fe4000001ff00 */
[----:B------:R-:W-:-:S02]  /*bc90*/  F2FP.BF16.F32.PACK_AB R139, R46, R139 ;  /* 0x0000008b2e8b723e */ /* 0x000fc400000010ff */
[----:B------:R-:W-:Y:S02]  /*bca0*/  CS2R R108, SRZ ;  /* 0x00000000006c7805 */ /* 0x000fe4000001ff00 */
        /* <DEDUP_REMOVED lines=32> */
[----:B0-----:R-:W-:Y:S06]  /*beb0*/  @!P3 BRA `(.L_x_14503) ;  /* 0x00000030006cb947 */ /* 0x001fec0003800000 */
[----:B------:R-:W-:Y:S02]  /*bec0*/  IMAD.MOV.U32 R15, RZ, RZ, R11 ;  /* 0x000000ffff0f7224 */ /* 0x000fe400078e000b */
[----:B------:R-:W-:Y:S02]  /*bed0*/  IMAD.MOV.U32 R13, RZ, RZ, R10 ;  /* 0x000000ffff0d7224 */ /* 0x000fe400078e000a */
[----:B------:R-:W-:Y:S02]  /*bee0*/  IMAD.MOV.U32 R8, RZ, RZ, R23 ;  /* 0x000000ffff087224 */ /* 0x000fe400078e0017 */
[----:B------:R-:W-:Y:S02]  /*bef0*/  IMAD.MOV.U32 R14, RZ, RZ, R18 ;  /* 0x000000ffff0e7224 */ /* 0x000fe400078e0012 */
[----:B------:R-:W-:-:S07]  /*bf00*/  IMAD.MOV.U32 R119, RZ, RZ, RZ ;  /* 0x000000ffff777224 */ /* 0x000fce00078e00ff */
.L_x_14513:
        /* <DEDUP_REMOVED lines=11> */
.L_x_14505:
[----:B------:R-:W-:Y:S01]  /*bfc0*/  IMAD R9, R18, 0x8, R2 ;  /* 0x0000000812097824 */ /* 0x000fe200078e0202 */
[----:B------:R-:W-:-:S04]  /*bfd0*/  SHF.L.U32 R10, R23, 0x1f, RZ ;  /* 0x0000001f170a7819 */ /* 0x000fc800000006ff */
[----:B------:R0:W1:Y:S01]  /*bfe0*/  SYNCS.PHASECHK.TRANS64.TRYWAIT P4, [R9+URZ+0x16830], R10 ;  /* 0x0168300a090075a7 */ /* 0x000062000808017f */
[----:B------:R-:W-:Y:S05]  /*bff0*/  @!P0 BRA `(.L_x_14506) ;  /* 0x0000000000048947 */ /* 0x000fea0003800000 */
[----:B------:R-:W-:Y:S01]  /*c000*/  BPT.TRAP 0x1 ;  /* 0x000000040000795c */ /* 0x000fe20000300000 */
.L_x_14506:
[----:B------:R-:W-:Y:S04]  /*c010*/  BSSY B0, `(.L_x_14504) ;  /* 0x0000004000007945 */ /* 0x000fe80003800000 */
[----:B-1----:R-:W-:Y:S05]  /*c020*/  @P4 BRA `(.L_x_14507) ;  /* 0x0000000000084947 */ /* 0x002fea0003800000 */
[----:B------:R-:W1:Y:S02]  /*c030*/  SYNCS.PHASECHK.TRANS64.TRYWAIT P4, [R9+URZ+0x16830], R10 ;  /* 0x0168300a090075a7 */ /* 0x000e64000808017f */
[----:B-1----:R-:W-:Y:S05]  /*c040*/  @!P4 BRA `(.L_x_14508) ;  /* 0x0000010400a8c947 */ /* 0x002fea0003800000 */
.L_x_14507:
[----:B------:R-:W-:Y:S05]  /*c050*/  BSYNC B0 ;  /* 0x0000000000007941 */ /* 0x000fea0003800000 */
.L_x_14504:
[----:B01----:R-:W2:Y:S01]  /*c060*/  LDL R10, [R1+0x24] ;  /* 0x00002400010a7983 */ /* 0x003ea20000100800 */
[----:B------:R-:W0:Y:S01]  /*c070*/  S2R R9, SR_TID.X ;  /* 0x0000000000097919 */ /* 0x000e220000002100 */
[----:B------:R-:W-:Y:S05]  /*c080*/  WARPSYNC.ALL ;  /* 0x0000000000007948 */ /* 0x000fea0003800000 */
[----:B------:R-:W-:Y:S01]  /*c090*/  IMAD.MOV.U32 R27, RZ, RZ, 0x40000040 ;  /* 0x40000040ff1b7424 */ /* 0x000fe200078e00ff */
[----:B0-----:R-:W-:-:S05]  /*c0a0*/  SHF.R.U32.HI R9, RZ, 0x7, R9 ;  /* 0x00000007ff097819 */ /* 0x001fca0000011609 */
[----:B------:R-:W-:Y:S01]  /*c0b0*/  VIADD R9, R9, 0x8 ;  /* 0x0000000809097836 */ /* 0x000fe20000000000 */
[----:B------:R-:W-:Y:S01]  /*c0c0*/  R2UR UR8, R4 ;  /* 0x00000000040872ca */ /* 0x000fe200000e0000 */
[----:B------:R-:W-:Y:S01]  /*c0d0*/  IMAD.MOV.U32 R25, RZ, RZ, 0x40000040 ;  /* 0x40000040ff197424 */ /* 0x000fe200078e00ff */
[----:B------:R-:W-:Y:S02]  /*c0e0*/  R2UR UR9, R5 ;  /* 0x00000000050972ca */ /* 0x000fe400000e0000 */
[----:B------:R-:W-:Y:S02]  /*c0f0*/  R2UR UR11, R27 ;  /* 0x000000001b0b72ca */ /* 0x000fe400000e0000 */
[----:B------:R-:W-:Y:S02]  /*c100*/  R2UR UR15, R25 ;  /* 0x00000000190f72ca */ /* 0x000fe400000e0000 */
[----:B------:R-:W-:Y:S02]  /*c110*/  R2UR UR23, R27 ;  /* 0x000000001b1772ca */ /* 0x000fe400000e0000 */
[----:B------:R-:W-:-:S02]  /*c120*/  R2UR UR12, R156 ;  /* 0x000000009c0c72ca */ /* 0x000fc400000e0000 */
[----:B------:R-:W-:Y:S01]  /*c130*/  R2UR UR13, R157 ;  /* 0x000000009d0d72ca */ /* 0x000fe200000e0000 */
[----:B------:R0:W-:Y:S01]  /*c140*/  BAR.SYNC.DEFER_BLOCKING R9, 0x100 ;  /* 0x000400090000751d */ /* 0x0001e20000010000 */
[----:B------:R-:W-:Y:S02]  /*c150*/  MOV R11, 0x40000040 ;  /* 0x40000040000b7802 */ /* 0x000fe40000000f00 */
[----:B------:R-:W-:Y:S02]  /*c160*/  R2UR UR16, R20 ;  /* 0x00000000141072ca */ /* 0x000fe400000e0000 */
[----:B------:R-:W-:Y:S02]  /*c170*/  R2UR UR19, R11 ;  /* 0x000000000b1372ca */ /* 0x000fe400000e0000 */
[----:B------:R-:W-:Y:S01]  /*c180*/  R2UR UR17, R21 ;  /* 0x00000000151172ca */ /* 0x000fe200000e0000 */
[----:B--2---:R-:W-:-:S04]  /*c190*/  IMAD R26, R18, 0x400, R10 ;  /* 0x00000400121a7824 */ /* 0x004fc800078e020a */
[C---:B------:R-:W-:Y:S01]  /*c1a0*/  VIADD R24, R26.reuse, 0x2 ;  /* 0x000000021a187836 */ /* 0x040fe20000000000 */
[C---:B------:R-:W-:Y:S01]  /*c1b0*/  R2UR UR10, R26.reuse ;  /* 0x000000001a0a72ca */ /* 0x040fe200000e0000 */
[C---:B------:R-:W-:Y:S02]  /*c1c0*/  VIADD R10, R26.reuse, 0x4 ;  /* 0x000000041a0a7836 */ /* 0x040fe40000000000 */
[----:B------:R-:W-:Y:S01]  /*c1d0*/  VIADD R26, R26, 0x6 ;  /* 0x000000061a1a7836 */ /* 0x000fe20000000000 */
[----:B------:R-:W-:-:S04]  /*c1e0*/  R2UR UR14, R24 ;  /* 0x00000000180e72ca */ /* 0x000fc800000e0000 */
[----:B------:R-:W-:Y:S02]  /*c1f0*/  R2UR UR22, R26 ;  /* 0x000000001a1672ca */ /* 0x000fe400000e0000 */
[----:B------:R-:W-:-:S06]  /*c200*/  WARPGROUP.ARRIVE ;  /* 0x00000000000079c5 */ /* 0x000fcc0000000000 */
[----:B------:R-:W-:Y:S01]  /*c210*/  HGMMA.64x128x16.F32.BF16 R24, gdesc[UR8], RZ, !UPT, gsb0 ;  /* 0x01e00000081879f0 */ /* 0x000fe2000c0018ff */
[----:B------:R-:W-:Y:S02]  /*c220*/  R2UR UR18, R10 ;  /* 0x000000000a1272ca */ /* 0x000fe400000e0000 */
[----:B------:R-:W-:Y:S02]  /*c230*/  WARPGROUP.DEPBAR.LE gsb0, 0x0 ;  /* 0x00008000000079c5 */ /* 0x000fe40000010000 */
[----:B------:R-:W-:-:S07]  /*c240*/  WARPGROUP.ARRIVE ;  /* 0x00000000000079c5 */ /* 0x000fce0000000000 */
        /* <DEDUP_REMOVED lines=13> */
.L_x_14510:
[----:B------:R-:W-:Y:S01]  /*c320*/  SHF.L.U32 R8, R8, 0x1f, RZ ;  /* 0x0000001f08087819 */ /* 0x000fe200000006ff */
[----:B------:R-:W-:-:S04]  /*c330*/  IMAD R9, R14, 0x8, R2 ;  /* 0x000000080e097824 */ /* 0x000fc800078e0202 */
[----:B------:R0:W1:Y:S01]  /*c340*/  SYNCS.PHASECHK.TRANS64.TRYWAIT P3, [R9+URZ+0x16850], R8 ;  /* 0x01685008090075a7 */ /* 0x000062000806017f */
[----:B------:R-:W-:Y:S05]  /*c350*/  @!P0 BRA `(.L_x_14511) ;  /* 0x0000000000048947 */ /* 0x000fea0003800000 */
[----:B------:R-:W-:Y:S01]  /*c360*/  BPT.TRAP 0x1 ;  /* 0x000000040000795c */ /* 0x000fe20000300000 */
.L_x_14511:
[----:B-1----:R-:W-:Y:S05]  /*c370*/  @P3 BRA `(.L_x_14509) ;  /* 0x0000000000083947 */ /* 0x002fea0003800000 */
[----:B------:R-:W1:Y:S02]  /*c380*/  SYNCS.PHASECHK.TRANS64.TRYWAIT P3, [R9+URZ+0x16850], R8 ;  /* 0x01685008090075a7 */ /* 0x000e64000806017f */
[----:B-1----:R-:W-:Y:S05]  /*c390*/  @!P3 BRA `(.L_x_14512) ;  /* 0x0000010000e8b947 */ /* 0x002fea0003800000 */
.L_x_14509:
        /* <DEDUP_REMOVED lines=10> */
[----:B------:R-:W-:Y:S01]  /*c440*/  FMUL.FTZ R26, R26, UR5 ;  /* 0x000000051a1a7c20 */ /* 0x000fe20008410000 */
[----:B------:R-:W-:-:S02]  /*c450*/  IMAD R8, R14, 0x400, R8 ;  /* 0x000004000e087824 */ /* 0x000fc400078e0208 */
[----:B------:R-:W-:Y:S01]  /*c460*/  FMUL.FTZ R35, R35, UR5 ;  /* 0x0000000523237c20 */ /* 0x000fe20008410000 */
[----:B------:R-:W-:Y:S01]  /*c470*/  FMUL.FTZ R30, R30, UR5 ;  /* 0x000000051e1e7c20 */ /* 0x000fe20008410000 */
[----:B------:R-:W0:Y:S01]  /*c480*/  @P2 LDC R9, c[0x0][0x44c] ;  /* 0x00011300ff092b82 */ /* 0x000e220000000800 */
[C---:B------:R-:W-:Y:S01]  /*c490*/  VIADD R10, R8.reuse, 0x80 ;  /* 0x00000080080a7836 */ /* 0x040fe20000000000 */
[----:B------:R-:W-:Y:S01]  /*c4a0*/  R2UR UR10, R8 ;  /* 0x00000000080a72ca */ /* 0x000fe200000e0000 */
[----:B------:R-:W-:Y:S01]  /*c4b0*/  FMUL.FTZ R27, R27, UR5 ;  /* 0x000000051b1b7c20 */ /* 0x000fe20008410000 */
[----:B------:R-:W-:Y:S01]  /*c4c0*/  FMUL.FTZ R41, R41, UR5 ;  /* 0x0000000529297c20 */ /* 0x000fe20008410000 */
[----:B------:R-:W-:Y:S01]  /*c4d0*/  FMUL.FTZ R68, R68, UR5 ;  /* 0x0000000544447c20 */ /* 0x000fe20008410000 */
[----:B------:R-:W-:-:S04]  /*c4e0*/  FMUL.FTZ R69, R69, UR5 ;  /* 0x0000000545457c20 */ /* 0x000fc80008410000 */
[----:B------:R-:W-:Y:S05]  /*c4f0*/  MUFU.TANH R41, R41 ;  /* 0x0000002900297308 */ /* 0x000fea0000002400 */
[----:B------:R-:W-:Y:S01]  /*c500*/  HGMMA.64x64x16.F32.BF16 R88, R148, gdesc[UR8].tnspB, R88, gsb0 ;  /* 0x40e0000894587df0 */ /* 0x000fe20008001858 */
[----:B------:R-:W-:Y:S01]  /*c510*/  R2UR UR10, R10 ;  /* 0x000000000a0a72ca */ /* 0x000fe200000e0000 */
[----:B------:R-:W-:Y:S01]  /*c520*/  VIADD R10, R8, 0x100 ;  /* 0x00000100080a7836 */ /* 0x000fe20000000000 */
[----:B------:R-:W-:Y:S01]  /*c530*/  R2UR UR11, R11 ;  /* 0x000000000b0b72ca */ /* 0x000fe200000e0000 */
[----:B------:R-:W-:Y:S01]  /*c540*/  IMAD.MOV.U32 R11, RZ, RZ, 0x40000040 ;  /* 0x40000040ff0b7424 */ /* 0x000fe200078e00ff */
[----:B------:R-:W-:-:S02]  /*c550*/  WARPGROUP.DEPBAR.LE gsb0, 0x0 ;  /* 0x00008000000079c5 */ /* 0x000fc40000010000 */
[----:B------:R-:W-:Y:S01]  /*c560*/  WARPGROUP.ARRIVE ;  /* 0x00000000000079c5 */ /* 0x000fe20000000000 */
[----:B------:R1:W2:Y:S01]  /*c570*/  MUFU.TANH R149, R34 ;  /* 0x0000002200957308 */ /* 0x0002a20000002400 */
[----:B------:R-:W-:-:S07]  /*c580*/  FMUL.FTZ R151, R39, UR5 ;  /* 0x0000000527977c20 */ /* 0x000fce0008410000 */
[----:B------:R-:W-:Y:S01]  /*c590*/  HGMMA.64x64x16.F32.BF16 R88, R144, gdesc[UR8].tnspB, R88, gsb0 ;  /* 0x40e0000890587df0 */ /* 0x000fe20008001858 */
[----:B------:R3:W-:Y:S01]  /*c5a0*/  MUFU.TANH R150, R26 ;  /* 0x0000001a00967308 */ /* 0x0007e20000002400 */
[----:B-1----:R-:W4:Y:S01]  /*c5b0*/  LDL R34, [R1+0x28] ;  /* 0x0000280001227983 */ /* 0x002f220000100800 */
[----:B------:R-:W-:Y:S01]  /*c5c0*/  FMUL.FTZ R39, R49, UR5 ;  /* 0x0000000531277c20 */ /* 0x000fe20008410000 */
[----:B------:R-:W-:Y:S01]  /*c5d0*/  R2UR UR10, R10 ;  /* 0x000000000a0a72ca */ /* 0x000fe200000e0000 */
[----:B------:R-:W-:Y:S01]  /*c5e0*/  VIADD R10, R8, 0x180 ;  /* 0x00000180080a7836 */ /* 0x000fe20000000000 */
[----:B------:R-:W5:Y:S01]  /*c5f0*/  LDL R49, [R1+0x38] ;  /* 0x0000380001317983 */ /* 0x000f620000100800 */
[----:B------:R-:W-:Y:S01]  /*c600*/  R2UR UR11, R11 ;  /* 0x000000000b0b72ca */ /* 0x000fe200000e0000 */
[----:B------:R-:W-:Y:S01]  /*c610*/  IMAD.MOV.U32 R11, RZ, RZ, 0x40000040 ;  /* 0x40000040ff0b7424 */ /* 0x000fe200078e00ff */
[----:B------:R1:W-:Y:S01]  /*c620*/  MUFU.TANH R148, R27 ;  /* 0x0000001b00947308 */ /* 0x0003e20000002400 */
[----:B---3--:R-:W-:Y:S01]  /*c630*/  FMUL.FTZ R26, R33, UR5 ;  /* 0x00000005211a7c20 */ /* 0x008fe20008410000 */
[----:B------:R-:W-:-:S02]  /*c640*/  FMUL.FTZ R33, R48, UR5 ;  /* 0x0000000530217c20 */ /* 0x000fc40008410000 */
[----:B------:R-:W5:Y:S04]  /*c650*/  LDL R48, [R1+0x30] ;  /* 0x0000300001307983 */ /* 0x000f680000100800 */
[----:B------:R-:W-:Y:S01]  /*c660*/  MUFU.TANH R26, R26 ;  /* 0x0000001a001a7308 */ /* 0x000fe20000002400 */
[----:B-1----:R-:W-:-:S07]  /*c670*/  FMUL.FTZ R27, R36, UR5 ;  /* 0x00000005241b7c20 */ /* 0x002fce0008410000 */
[----:B------:R-:W-:Y:S01]  /*c680*/  MUFU.TANH R27, R27 ;  /* 0x0000001b001b7308 */ /* 0x000fe20000002400 */
[----:B------:R-:W-:Y:S01]  /*c690*/  FMUL.FTZ R80, R80, UR5 ;  /* 0x0000000550507c20 */ /* 0x000fe20008410000 */
[----:B------:R-:W-:-:S06]  /*c6a0*/  FMUL.FTZ R84, R84, UR5 ;  /* 0x0000000554547c20 */ /* 0x000fcc0008410000 */
[----:B------:R-:W-:Y:S01]  /*c6b0*/  MUFU.TANH R151, R151 ;  /* 0x0000009700977308 */ /* 0x000fe20000002400 */
[----:B------:R-:W-:-:S07]  /*c6c0*/  WARPGROUP.DEPBAR.LE gsb0, 0x0 ;  /* 0x00008000000079c5 */ /* 0x000fce0000010000 */
[----:B------:R1:W3:Y:S01]  /*c6d0*/  MUFU.TANH R145, R31 ;  /* 0x0000001f00917308 */ /* 0x0002e20000002400 */
[----:B------:R-:W-:Y:S01]  /*c6e0*/  WARPGROUP.ARRIVE ;  /* 0x00000000000079c5 */ /* 0x000fe20000000000 */
[----:B------:R-:W-:Y:S01]  /*c6f0*/  FMUL.FTZ R146, R42, UR5 ;  /* 0x000000052a927c20 */ /* 0x000fe20008410000 */
[----:B--2---:R-:W-:Y:S02]  /*c700*/  IMAD.MOV.U32 R42, RZ, RZ, R149 ;  /* 0x000000ffff2a7224 */ /* 0x004fe400078e0095 */
[----:B------:R-:W-:Y:S01]  /*c710*/  FMUL.FTZ R149, R43, UR5 ;  /* 0x000000052b957c20 */ /* 0x000fe20008410000 */
[----:B------:R-:W-:Y:S01]  /*c720*/  FMUL.FTZ R144, R38, UR5 ;  /* 0x0000000526907c20 */ /* 0x000fe20008410000 */
[----:B------:R-:W-:Y:S01]  /*c730*/  HGMMA.64x64x16.F32.BF16 R88, R140, gdesc[UR8].tnspB, R88, gsb0 ;  /* 0x40e000088c587df0 */ /* 0x000fe20008001858 */
[----:B------:R2:W-:Y:S01]  /*c740*/  MUFU.TANH R147, R35 ;  /* 0x0000002300937308 */ /* 0x0005e20000002400 */
[----:B-1----:R-:W4:Y:S01]  /*c750*/  LDL R31, [R1+0x4c] ;  /* 0x00004c00011f7983 */ /* 0x002f220000100800 */
[----:B------:R-:W-:Y:S01]  /*c760*/  R2UR UR10, R10 ;  /* 0x000000000a0a72ca */ /* 0x000fe200000e0000 */
[----:B------:R-:W-:Y:S01]  /*c770*/  FMUL.FTZ R10, R24, UR5 ;  /* 0x00000005180a7c20 */ /* 0x000fe20008410000 */
[----:B------:R-:W-:Y:S01]  /*c780*/  R2UR UR11, R11 ;  /* 0x000000000b0b72ca */ /* 0x000fe200000e0000 */
[----:B------:R-:W-:Y:S01]  /*c790*/  FMUL.FTZ R11, R28, UR5 ;  /* 0x000000051c0b7c20 */ /* 0x000fe20008410000 */
[----:B------:R-:W-:Y:S01]  /*c7a0*/  FMUL.FTZ R24, R29, UR5 ;  /* 0x000000051d187c20 */ /* 0x000fe20008410000 */
[----:B------:R-:W-:Y:S01]  /*c7b0*/  FMUL.FTZ R29, R40, UR5 ;  /* 0x00000005281d7c20 */ /* 0x000fe20008410000 */
[----:B------:R-:W-:Y:S01]  /*c7c0*/  FMUL.FTZ R28, R37, UR5 ;  /* 0x00000005251c7c20 */ /* 0x000fe20008410000 */
[----:B--2---:R-:W2:Y:S01]  /*c7d0*/  LDL R35, [R1+0x20] ;  /* 0x0000200001237983 */ /* 0x004ea20000100800 */
[----:B------:R-:W-:Y:S01]  /*c7e0*/  MUFU.TANH R10, R10 ;  /* 0x0000000a000a7308 */ /* 0x000fe20000002400 */
[----:B------:R-:W-:-:S07]  /*c7f0*/  FMUL.FTZ R40, R45, UR5 ;  /* 0x000000052d287c20 */ /* 0x000fce0008410000 */
[----:B------:R-:W-:Y:S01]  /*c800*/  MUFU.TANH R11, R11 ;  /* 0x0000000b000b7308 */ /* 0x000fe20000002400 */
[----:B------:R-:W-:-:S07]  /*c810*/  FMUL.FTZ R38, R53, UR5 ;  /* 0x0000000535267c20 */ /* 0x000fce0008410000 */
[----:B------:R-:W-:Y:S08]  /*c820*/  MUFU.TANH R33, R33 ;  /* 0x0000002100217308 */ /* 0x000ff00000002400 */
[----:B------:R-:W-:Y:S01]  /*c830*/  MUFU.TANH R39, R39 ;  /* 0x0000002700277308 */ /* 0x000fe20000002400 */
[----:B------:R-:W-:-:S07]  /*c840*/  FMUL.FTZ R36, R60, UR5 ;  /* 0x000000053c247c20 */ /* 0x000fce0008410000 */
[----:B------:R-:W-:Y:S08]  /*c850*/  MUFU.TANH R144, R144 ;  /* 0x0000009000907308 */ /* 0x000ff00000002400 */
[----:B------:R-:W-:Y:S08]  /*c860*/  MUFU.TANH R146, R146 ;  /* 0x0000009200927308 */ /* 0x000ff00000002400 */
[----:B------:R-:W-:Y:S01]  /*c870*/  MUFU.TANH R149, R149 ;  /* 0x0000009500957308 */ /* 0x000fe20000002400 */
[----:B------:R-:W-:-:S07]  /*c880*/  WARPGROUP.DEPBAR.LE gsb0, 0x0 ;  /* 0x00008000000079c5 */ /* 0x000fce0000010000 */
[----:B------:R1:W0:Y:S01]  /*c890*/  MUFU.TANH R142, R30 ;  /* 0x0000001e008e7308 */ /* 0x0002220000002400 */
[----:B------:R-:W-:Y:S01]  /*c8a0*/  FMUL.FTZ R143, R25, UR5 ;  /* 0x00000005198f7c20 */ /* 0x000fe20008410000 */
[----:B------:R-:W-:Y:S01]  /*c8b0*/  WARPGROUP.ARRIVE ;  /* 0x00000000000079c5 */ /* 0x000fe20000000000 */
[----:B------:R-:W-:Y:S01]  /*c8c0*/  FMUL.FTZ R25, R32, UR5 ;  /* 0x0000000520197c20 */ /* 0x000fe20008410000 */
[----:B------:R-:W-:Y:S01]  /*c8d0*/  FMUL.FTZ R32, R44, UR5 ;  /* 0x000000052c207c20 */ /* 0x000fe20008410000 */
[----:B---3--:R-:W-:-:S03]  /*c8e0*/  IMAD.MOV.U32 R44, RZ, RZ, R145 ;  /* 0x000000ffff2c7224 */ /* 0x008fc600078e0091 */
[----:B------:R-:W-:Y:S01]  /*c8f0*/  HGMMA.64x64x16.F32.BF16 R88, R136, gdesc[UR8].tnspB, R88, gsb0 ;  /* 0x40e0000888587df0 */ /* 0x000fe20008001858 */
[----:B-1----:R-:W1:Y:S01]  /*c900*/  @P2 LDC R30, c[0x0][0x450] ;  /* 0x00011400ff1e2b82 */ /* 0x002e620000000800 */
[----:B------:R-:W3:Y:S01]  /*c910*/  MUFU.TANH R143, R143 ;  /* 0x0000008f008f7308 */ /* 0x000ee20000002400 */
[----:B0-----:R-:W-:-:S07]  /*c920*/  IMAD.MOV.U32 R43, RZ, RZ, R142 ;  /* 0x000000ffff2b7224 */ /* 0x001fce00078e008e */
[----:B------:R-:W0:Y:S01]  /*c930*/  MUFU.TANH R24, R24 ;  /* 0x0000001800187308 */ /* 0x000e220000002400 */
[----:B------:R-:W-:-:S04]  /*c940*/  IMAD.MOV.U32 R142, RZ, RZ, -0x80 ;  /* 0xffffff80ff8e7424 */ /* 0x000fc800078e00ff */
[----:B------:R-:W-:Y:S02]  /*c950*/  IMAD R142, R12, R142, 0x1 ;  /* 0x000000010c8e7424 */ /* 0x000fe400078e028e */
[----:B------:R-:W-:Y:S02]  /*c960*/  IMAD.MOV.U32 R45, RZ, RZ, R147 ;  /* 0x000000ffff2d7224 */ /* 0x000fe400078e0093 */
[----:B------:R-:W-:Y:S01]  /*c970*/  FMUL.FTZ R147, R47, UR5 ;  /* 0x000000052f937c20 */ /* 0x000fe20008410000 */
[----:B------:R-:W-:Y:S01]  /*c980*/  FMUL.FTZ R47, R52, UR5 ;  /* 0x00000005342f7c20 */ /* 0x000fe20008410000 */
[----:B------:R-:W0:Y:S01]  /*c990*/  MUFU.TANH R25, R25 ;  /* 0x0000001900197308 */ /* 0x000e220000002400 */
[----:B------:R-:W-:Y:S02]  /*c9a0*/  IMAD.MOV.U32 R52, RZ, RZ, R44 ;  /* 0x000000ffff347224 */ /* 0x000fe400078e002c */
[----:B------:R-:W-:Y:S02]  /*c9b0*/  IMAD.MOV.U32 R53, RZ, RZ, R45 ;  /* 0x000000ffff357224 */ /* 0x000fe400078e002d */
[----:B------:R-:W-:-:S03]  /*c9c0*/  FMUL.FTZ R141, R51, UR5 ;  /* 0x00000005338d7c20 */ /* 0x000fc60008410000 */
[----:B------:R-:W-:Y:S01]  /*c9d0*/  MUFU.TANH R28, R28 ;  /* 0x0000001c001c7308 */ /* 0x000fe20000002400 */
[----:B------:R-:W-:-:S07]  /*c9e0*/  IMAD.MOV.U32 R51, RZ, RZ, R43 ;  /* 0x000000ffff337224 */ /* 0x000fce00078e002b */
[----:B------:R-:W0:Y:S08]  /*c9f0*/  MUFU.TANH R29, R29 ;  /* 0x0000001d001d7308 */ /* 0x000e300000002400 */
[----:B------:R-:W0:Y:S08]  /*ca00*/  MUFU.TANH R32, R32 ;  /* 0x0000002000207308 */ /* 0x000e300000002400 */
[----:B------:R-:W0:Y:S01]  /*ca10*/  MUFU.TANH R40, R40 ;  /* 0x0000002800287308 */ /* 0x000e220000002400 */
[----:B------:R-:W-:Y:S01]  /*ca20*/  FMUL.FTZ R37, R57, UR5 ;  /* 0x0000000539257c20 */ /* 0x000fe20008410000 */
[----:B------:R-:W-:Y:S01]  /*ca30*/  FMUL.FTZ R145, R46, UR5 ;  /* 0x000000052e917c20 */ /* 0x000fe20008410000 */
[----:B------:R-:W-:-:S05]  /*ca40*/  FMUL.FTZ R46, R56, UR5 ;  /* 0x00000005382e7c20 */ /* 0x000fca0008410000 */
[----:B------:R-:W0:Y:S08]  /*ca50*/  MUFU.TANH R47, R47 ;  /* 0x0000002f002f7308 */ /* 0x000e300000002400 */
[----:B------:R-:W0:Y:S01]  /*ca60*/  MUFU.TANH R38, R38 ;  /* 0x0000002600267308 */ /* 0x000e220000002400 */
[----:B-----5:R-:W-:Y:S01]  /*ca70*/  IADD3 R142, R48, R142, -R49 ;  /* 0x0000008e308e7210 */ /* 0x020fe20007ffe831 */
[----:B------:R-:W-:-:S02]  /*ca80*/  IMAD.MOV.U32 R48, RZ, RZ, R42 ;  /* 0x000000ffff307224 */ /* 0x000fc400078e002a */
[----:B----4-:R-:W-:-:S04]  /*ca90*/  IMAD.IADD R31, R31, 0x1, R34 ;  /* 0x000000011f1f7824 */ /* 0x010fc800078e0222 */
[----:B------:R-:W-:-:S04]  /*caa0*/  @P2 IMAD.HI.U32 R34, R31, R9, RZ ;  /* 0x000000091f222227 */ /* 0x000fc800078e00ff */
[----:B------:R-:W-:Y:S01]  /*cab0*/  IMAD.MOV.U32 R9, RZ, RZ, R31 ;  /* 0x000000ffff097224 */ /* 0x000fe200078e001f */
[----:B-1----:R-:W-:-:S05]  /*cac0*/  @P2 SHF.R.U32.HI R9, RZ, R30, R34 ;  /* 0x0000001eff092219 */ /* 0x002fca0000011622 */
[----:B------:R-:W1:Y:S01]  /*cad0*/  SHFL.IDX PT, R34, R9, RZ, 0x1c1f ;  /* 0x001c1fff09227589 */ /* 0x000e6200000e0000 */
[----:B--2---:R-:W-:-:S04]  /*cae0*/  IMAD.IADD R142, R142, 0x1, -R35 ;  /* 0x000000018e8e7824 */ /* 0x004fc800078e0a23 */
[----:B-1----:R-:W-:-:S05]  /*caf0*/  IMAD.IADD R34, R142, 0x1, R34 ;  /* 0x000000018e227824 */ /* 0x002fca00078e0222 */
[C---:B------:R-:W-:Y:S02]  /*cb00*/  ISETP.GT.AND P3, PT, R34.reuse, RZ, PT ;  /* 0x000000ff2200720c */ /* 0x040fe40003f64270 */
[----:B------:R-:W-:Y:S02]  /*cb10*/  ISETP.GT.AND P4, PT, R34, 0x1, PT ;  /* 0x000000012200780c */ /* 0x000fe40003f84270 */
[----:B------:R-:W-:Y:S02]  /*cb20*/  FSEL R44, R10, -INF , P3 ;  /* 0xff8000000a2c7808 */ /* 0x000fe40001800000 */
[----:B------:R-:W-:Y:S02]  /*cb30*/  ISETP.GT.AND P3, PT, R34, 0x8, PT ;  /* 0x000000082200780c */ /* 0x000fe40003f64270 */
[----:B---3--:R-:W-:Y:S02]  /*cb40*/  FSEL R143, R143, -INF , P4 ;  /* 0xff8000008f8f7808 */ /* 0x008fe40002000000 */
[----:B------:R-:W-:Y:S01]  /*cb50*/  FMNMX.FTZ R42, R44, R13, !PT ;  /* 0x0000000d2c2a7209 */ /* 0x000fe20007810000 */
[----:B------:R1:W-:Y:S01]  /*cb60*/  MUFU.TANH R10, R68 ;  /* 0x00000044000a7308 */ /* 0x0003e20000002400 */
[----:B------:R-:W-:-:S02]  /*cb70*/  ISETP.GT.AND P4, PT, R34, 0x9, PT ;  /* 0x000000092200780c */ /* 0x000fc40003f84270 */
[----:B------:R-:W-:Y:S02]  /*cb80*/  FMNMX.FTZ R42, R143, R42, !PT ;  /* 0x0000002a8f2a7209 */ /* 0x000fe40007810000 */
[----:B0-----:R-:W-:Y:S02]  /*cb90*/  FSEL R45, R24, -INF , P4 ;  /* 0xff800000182d7808 */ /* 0x001fe40002000000 */
[----:B-1----:R-:W-:Y:S02]  /*cba0*/  FSEL R68, R11, -INF , P3 ;  /* 0xff8000000b447808 */ /* 0x002fe40001800000 */
[----:B------:R-:W-:Y:S02]  /*cbb0*/  ISETP.GT.AND P3, PT, R34, 0x10, PT ;  /* 0x000000102200780c */ /* 0x000fe40003f64270 */
[----:B------:R-:W-:Y:S02]  /*cbc0*/  FMNMX.FTZ R42, R68, R42, !PT ;  /* 0x0000002a442a7209 */ /* 0x000fe40007810000 */
[----:B------:R-:W-:-:S02]  /*cbd0*/  ISETP.GT.AND P4, PT, R34, 0x11, PT ;  /* 0x000000112200780c */ /* 0x000fc40003f84270 */
[----:B------:R-:W-:Y:S02]  /*cbe0*/  FSEL R43, R25, -INF , P3 ;  /* 0xff800000192b7808 */ /* 0x000fe40001800000 */
[----:B------:R-:W-:Y:S01]  /*cbf0*/  FMNMX.FTZ R42, R45, R42, !PT ;  /* 0x0000002a2d2a7209 */ /* 0x000fe20007810000 */
[----:B------:R-:W-:Y:S01]  /*cc00*/  FMUL.FTZ R35, R65, UR5 ;  /* 0x0000000541237c20 */ /* 0x000fe20008410000 */
[----:B------:R-:W-:Y:S02]  /*cc10*/  ISETP.GT.AND P3, PT, R34, 0x18, PT ;  /* 0x000000182200780c */ /* 0x000fe40003f64270 */
[----:B------:R-:W-:Y:S02]  /*cc20*/  FSEL R65, R26, -INF , P4 ;  /* 0xff8000001a417808 */ /* 0x000fe40002000000 */
[----:B------:R-:W-:Y:S02]  /*cc30*/  FMNMX.FTZ R24, R43, R42, !PT ;  /* 0x0000002a2b187209 */ /* 0x000fe40007810000 */
[----:B------:R-:W-:-:S02]  /*cc40*/  ISETP.GT.AND P4, PT, R34, 0x19, PT ;  /* 0x000000192200780c */ /* 0x000fc40003f84270 */
[----:B------:R-:W-:Y:S02]  /*cc50*/  FSEL R42, R27, -INF , P3 ;  /* 0xff8000001b2a7808 */ /* 0x000fe40001800000 */
[----:B------:R-:W-:Y:S01]  /*cc60*/  FMNMX.FTZ R24, R65, R24, !PT ;  /* 0x0000001841187209 */ /* 0x000fe20007810000 */
[----:B------:R0:W-:Y:S01]  /*cc70*/  MUFU.TANH R11, R69 ;  /* 0x00000045000b7308 */ /* 0x0001e20000002400 */
[----:B------:R-:W-:Y:S02]  /*cc80*/  ISETP.GT.AND P3, PT, R34, 0x20, PT ;  /* 0x000000202200780c */ /* 0x000fe40003f64270 */
[----:B------:R-:W-:Y:S01]  /*cc90*/  FMNMX.FTZ R24, R42, R24, !PT ;  /* 0x000000182a187209 */ /* 0x000fe20007810000 */
[----:B------:R-:W-:Y:S01]  /*cca0*/  FMUL.FTZ R49, R72, UR5 ;  /* 0x0000000548317c20 */ /* 0x000fe20008410000 */
[----:B------:R-:W-:Y:S02]  /*ccb0*/  FSEL R72, R29, -INF , P3 ;  /* 0xff8000001d487808 */ /* 0x000fe40001800000 */
[----:B0-----:R-:W-:-:S02]  /*ccc0*/  FSEL R69, R28, -INF , P4 ;  /* 0xff8000001c457808 */ /* 0x001fc40002000000 */
[C---:B------:R-:W-:Y:S02]  /*ccd0*/  ISETP.GT.AND P4, PT, R34.reuse, 0x21, PT ;  /* 0x000000212200780c */ /* 0x040fe40003f84270 */
[----:B------:R-:W-:Y:S02]  /*cce0*/  FMNMX.FTZ R24, R69, R24, !PT ;  /* 0x0000001845187209 */ /* 0x000fe40007810000 */
[----:B------:R-:W-:Y:S02]  /*ccf0*/  ISETP.GT.AND P3, PT, R34, 0x28, PT ;  /* 0x000000282200780c */ /* 0x000fe40003f64270 */
[----:B------:R-:W-:Y:S02]  /*cd00*/  FSEL R41, R41, -INF , P4 ;  /* 0xff80000029297808 */ /* 0x000fe40002000000 */
[----:B------:R-:W-:Y:S01]  /*cd10*/  FMNMX.FTZ R24, R72, R24, !PT ;  /* 0x0000001848187209 */ /* 0x000fe20007810000 */
[----:B------:R-:W-:Y:S01]  /*cd20*/  IMAD.MOV.U32 R57, RZ, RZ, R48 ;  /* 0x000000ffff397224 */ /* 0x000fe200078e0030 */
[----:B------:R-:W-:-:S02]  /*cd30*/  ISETP.GT.AND P4, PT, R34, 0x29, PT ;  /* 0x000000292200780c */ /* 0x000fc40003f84270 */
[----:B------:R-:W-:Y:S02]  /*cd40*/  FSEL R48, R32, -INF , P3 ;  /* 0xff80000020307808 */ /* 0x000fe40001800000 */
[----:B------:R-:W-:Y:S01]  /*cd50*/  FMNMX.FTZ R24, R41, R24, !PT ;  /* 0x0000001829187209 */ /* 0x000fe20007810000 */
[----:B------:R-:W-:Y:S02]  /*cd60*/  WARPGROUP.DEPBAR.LE gsb0, 0x0 ;  /* 0x00008000000079c5 */ /* 0x000fe40000010000 */
[----:B------:R-:W-:Y:S02]  /*cd70*/  ISETP.GT.AND P3, PT, R34, 0x30, PT ;  /* 0x000000302200780c */ /* 0x000fe40003f64270 */
[----:B------:R-:W-:Y:S02]  /*cd80*/  FSEL R40, R40, -INF , P4 ;  /* 0xff80000028287808 */ /* 0x000fe40002000000 */
[----:B------:R-:W-:Y:S01]  /*cd90*/  FMNMX.FTZ R24, R48, R24, !PT ;  /* 0x0000001830187209 */ /* 0x000fe20007810000 */
[----:B------:R-:W-:Y:S01]  /*cda0*/  FMUL.FTZ R139, R55, UR5 ;  /* 0x00000005378b7c20 */ /* 0x000fe20008410000 */
[----:B------:R-:W0:Y:S01]  /*cdb0*/  MUFU.TANH R46, R46 ;  /* 0x0000002e002e7308 */ /* 0x000e220000002400 */
[----:B------:R-:W-:Y:S01]  /*cdc0*/  IMAD.MOV.U32 R55, RZ, RZ, R51 ;  /* 0x000000ffff377224 */ /* 0x000fe200078e0033 */
[----:B------:R-:W-:-:S02]  /*cdd0*/  IADD3 R30, R8, 0x200, RZ ;  /* 0x00000200081e7810 */ /* 0x000fc40007ffe0ff */
[----:B------:R-:W-:Y:S02]  /*cde0*/  ISETP.GT.AND P4, PT, R34, 0x31, PT ;  /* 0x000000312200780c */ /* 0x000fe40003f84270 */
[----:B------:R-:W-:Y:S02]  /*cdf0*/  FSEL R51, R33, -INF , P3 ;  /* 0xff80000021337808 */ /* 0x000fe40001800000 */
[----:B------:R-:W-:Y:S01]  /*ce00*/  FMNMX.FTZ R24, R40, R24, !PT ;  /* 0x0000001828187209 */ /* 0x000fe20007810000 */
[----:B------:R-:W1:Y:S01]  /*ce10*/  MUFU.TANH R37, R37 ;  /* 0x0000002500257308 */ /* 0x000e620000002400 */
[----:B------:R-:W-:Y:S01]  /*ce20*/  IMAD.MOV.U32 R31, RZ, RZ, 0x40000040 ;  /* 0x40000040ff1f7424 */ /* 0x000fe200078e00ff */
[----:B------:R-:W-:Y:S01]  /*ce30*/  R2UR UR10, R30 ;  /* 0x000000001e0a72ca */ /* 0x000fe200000e0000 */
[----:B------:R-:W-:Y:S01]  /*ce40*/  FMUL.FTZ R30, R61, UR5 ;  /* 0x000000053d1e7c20 */ /* 0x000fe20008410000 */
[----:B------:R-:W-:Y:S02]  /*ce50*/  ISETP.GT.AND P3, PT, R34, 0x38, PT ;  /* 0x000000382200780c */ /* 0x000fe40003f64270 */
[----:B------:R-:W-:-:S02]  /*ce60*/  FSEL R39, R39, -INF , P4 ;  /* 0xff80000027277808 */ /* 0x000fc40002000000 */
[----:B------:R-:W-:Y:S01]  /*ce70*/  FMNMX.FTZ R24, R51, R24, !PT ;  /* 0x0000001833187209 */ /* 0x000fe20007810000 */
[----:B------:R-:W2:Y:S01]  /*ce80*/  MUFU.TANH R36, R36 ;  /* 0x0000002400247308 */ /* 0x000ea20000002400 */
[----:B------:R-:W-:Y:S01]  /*ce90*/  R2UR UR11, R31 ;  /* 0x000000001f0b72ca */ /* 0x000fe200000e0000 */
[----:B------:R-:W-:Y:S01]  /*cea0*/  FMUL.FTZ R31, R64, UR5 ;  /* 0x00000005401f7c20 */ /* 0x000fe20008410000 */
[C---:B------:R-:W-:Y:S02]  /*ceb0*/  ISETP.GT.AND P4, PT, R34.reuse, 0x39, PT ;  /* 0x000000392200780c */ /* 0x040fe40003f84270 */
[----:B------:R-:W-:Y:S02]  /*cec0*/  FSEL R47, R47, -INF , P3 ;  /* 0xff8000002f2f7808 */ /* 0x000fe40001800000 */
[----:B------:R-:W-:Y:S01]  /*ced0*/  FMNMX.FTZ R24, R39, R24, !PT ;  /* 0x0000001827187209 */ /* 0x000fe20007810000 */
[----:B------:R-:W3:Y:S01]  /*cee0*/  MUFU.TANH R30, R30 ;  /* 0x0000001e001e7308 */ /* 0x000ee20000002400 */
[----:B------:R-:W-:-:S02]  /*cef0*/  ISETP.GT.AND P3, PT, R34, 0x40, PT ;  /* 0x000000402200780c */ /* 0x000fc40003f64270 */
[----:B------:R-:W-:Y:S02]  /*cf00*/  FSEL R38, R38, -INF , P4 ;  /* 0xff80000026267808 */ /* 0x000fe40002000000 */
[----:B------:R-:W-:Y:S02]  /*cf10*/  FMNMX.FTZ R24, R47, R24, !PT ;  /* 0x000000182f187209 */ /* 0x000fe40007810000 */
[----:B------:R-:W-:Y:S01]  /*cf20*/  ISETP.GT.AND P4, PT, R34, 0x41, PT ;  /* 0x000000412200780c */ /* 0x000fe20003f84270 */
[----:B------:R-:W4:Y:S01]  /*cf30*/  MUFU.TANH R31, R31 ;  /* 0x0000001f001f7308 */ /* 0x000f220000002400 */
[----:B0-----:R-:W-:Y:S02]  /*cf40*/  FSEL R46, R46, -INF , P3 ;  /* 0xff8000002e2e7808 */ /* 0x001fe40001800000 */
[----:B------:R-:W-:Y:S02]  /*cf50*/  FMNMX.FTZ R24, R38, R24, !PT ;  /* 0x0000001826187209 */ /* 0x000fe40007810000 */
[----:B------:R-:W-:-:S02]  /*cf60*/  ISETP.GT.AND P3, PT, R34, 0x48, PT ;  /* 0x000000482200780c */ /* 0x000fc40003f64270 */
[----:B-1----:R-:W-:Y:S01]  /*cf70*/  FSEL R37, R37, -INF , P4 ;  /* 0xff80000025257808 */ /* 0x002fe20002000000 */
[----:B------:R-:W0:Y:S01]  /*cf80*/  MUFU.TANH R35, R35 ;  /* 0x0000002300237308 */ /* 0x000e220000002400 */
[----:B------:R-:W-:Y:S01]  /*cf90*/  FMNMX.FTZ R24, R46, R24, !PT ;  /* 0x000000182e187209 */ /* 0x000fe20007810000 */
[----:B------:R-:W-:Y:S01]  /*cfa0*/  FMUL.FTZ R140, R50, UR5 ;  /* 0x00000005328c7c20 */ /* 0x000fe20008410000 */
[----:B------:R-:W-:Y:S01]  /*cfb0*/  ISETP.GT.AND P5, PT, R34, 0x49, PT ;  /* 0x000000492200780c */ /* 0x000fe20003fa4270 */
[----:B------:R-:W-:Y:S01]  /*cfc0*/  FMUL.FTZ R50, R73, UR5 ;  /* 0x0000000549327c20 */ /* 0x000fe20008410000 */
[----:B--2---:R-:W-:Y:S02]  /*cfd0*/  FSEL R36, R36, -INF , P3 ;  /* 0xff80000024247808 */ /* 0x004fe40001800000 */
[----:B------:R-:W-:Y:S01]  /*cfe0*/  FMNMX.FTZ R25, R37, R24, !PT ;  /* 0x0000001825197209 */ /* 0x000fe20007810000 */
[----:B------:R-:W-:Y:S01]  /*cff0*/  IMAD.MOV.U32 R73, RZ, RZ, R53 ;  /* 0x000000ffff497224 */ /* 0x000fe200078e0035 */
[----:B------:R-:W-:Y:S01]  /*d000*/  ISETP.GT.AND P4, PT, R34, 0x50, PT ;  /* 0x000000502200780c */ /* 0x000fe20003f84270 */
[----:B------:R-:W-:Y:S01]  /*d010*/  IMAD.MOV.U32 R56, RZ, RZ, R52 ;  /* 0x000000ffff387224 */ /* 0x000fe200078e0034 */
[----:B---3--:R-:W-:-:S02]  /*d020*/  FSEL R32, R30, -INF , P5 ;  /* 0xff8000001e207808 */ /* 0x008fc40002800000 */
[----:B------:R-:W-:Y:S01]  /*d030*/  FMNMX.FTZ R28, R36, R25, !PT ;  /* 0x00000019241c7209 */ /* 0x000fe20007810000 */
[----:B------:R-:W-:Y:S01]  /*d040*/  FMUL.FTZ R52, R76, UR5 ;  /* 0x000000054c347c20 */ /* 0x000fe20008410000 */
[----:B------:R-:W-:Y:S01]  /*d050*/  FMUL.FTZ R53, R77, UR5 ;  /* 0x000000054d357c20 */ /* 0x000fe20008410000 */
[----:B------:R-:W1:Y:S01]  /*d060*/  MUFU.TANH R49, R49 ;  /* 0x0000003100317308 */ /* 0x000e620000002400 */
[C---:B------:R-:W-:Y:S02]  /*d070*/  ISETP.GT.AND P5, PT, R34.reuse, 0x58, PT ;  /* 0x000000582200780c */ /* 0x040fe40003fa4270 */
[----:B------:R-:W-:Y:S02]  /*d080*/  ISETP.GT.AND P3, PT, R34, 0x51, PT ;  /* 0x000000512200780c */ /* 0x000fe40003f64270 */
[----:B----4-:R-:W-:Y:S02]  /*d090*/  FSEL R24, R31, -INF , P4 ;  /* 0xff8000001f187808 */ /* 0x010fe40002000000 */
[----:B------:R-:W-:Y:S01]  /*d0a0*/  FMNMX.FTZ R28, R32, R28, !PT ;  /* 0x0000001c201c7209 */ /* 0x000fe20007810000 */
[----:B------:R-:W2:Y:S01]  /*d0b0*/  MUFU.TANH R50, R50 ;  /* 0x0000003200327308 */ /* 0x000ea20000002400 */
[----:B------:R-:W-:-:S02]  /*d0c0*/  FSEL R26, R10, -INF , P5 ;  /* 0xff8000000a1a7808 */ /* 0x000fc40002800000 */
[----:B0-----:R-:W-:Y:S02]  /*d0d0*/  FSEL R25, R35, -INF , P3 ;  /* 0xff80000023197808 */ /* 0x001fe40001800000 */
[----:B------:R-:W-:-:S03]  /*d0e0*/  FMNMX.FTZ R10, R24, R28, !PT ;  /* 0x0000001c180a7209 */ /* 0x000fc60007810000 */
[----:B------:R-:W0:Y:S01]  /*d0f0*/  MUFU.TANH R52, R52 ;  /* 0x0000003400347308 */ /* 0x000e220000002400 */
[----:B------:R-:W-:Y:S02]  /*d100*/  ISETP.GT.AND P4, PT, R34, 0x59, PT ;  /* 0x000000592200780c */ /* 0x000fe40003f84270 */
[----:B------:R-:W-:-:S05]  /*d110*/  FMNMX.FTZ R10, R25, R10, !PT ;  /* 0x0000000a190a7209 */ /* 0x000fca0007810000 */
[----:B------:R-:W3:Y:S08]  /*d120*/  MUFU.TANH R53, R53 ;  /* 0x0000003500357308 */ /* 0x000ef00000002400 */
[----:B------:R-:W4:Y:S01]  /*d130*/  MUFU.TANH R33, R80 ;  /* 0x0000005000217308 */ /* 0x000f220000002400 */
[----:B------:R-:W-:Y:S01]  /*d140*/  FMUL.FTZ R138, R54, UR5 ;  /* 0x00000005368a7c20 */ /* 0x000fe20008410000 */
[C---:B------:R-:W-:Y:S01]  /*d150*/  ISETP.GT.AND P3, PT, R34.reuse, 0x60, PT ;  /* 0x000000602200780c */ /* 0x040fe20003f64270 */
[----:B------:R-:W-:Y:S01]  /*d160*/  FMUL.FTZ R54, R81, UR5 ;  /* 0x0000000551367c20 */ /* 0x000fe20008410000 */
[----:B------:R-:W-:-:S02]  /*d170*/  ISETP.GT.AND P5, PT, R34, 0x61, PT ;  /* 0x000000612200780c */ /* 0x000fc40003fa4270 */
[----:B------:R-:W-:Y:S02]  /*d180*/  FSEL R27, R11, -INF , P4 ;  /* 0xff8000000b1b7808 */ /* 0x000fe40002000000 */
[----:B------:R-:W-:Y:S02]  /*d190*/  FMNMX.FTZ R10, R26, R10, !PT ;  /* 0x0000000a1a0a7209 */ /* 0x000fe40007810000 */
[----:B-1----:R-:W-:Y:S02]  /*d1a0*/  FSEL R28, R49, -INF , P3 ;  /* 0xff800000311c7808 */ /* 0x002fe40001800000 */
[----:B--2---:R-:W-:Y:S02]  /*d1b0*/  FSEL R29, R50, -INF , P5 ;  /* 0xff800000321d7808 */ /* 0x004fe40002800000 */
[----:B------:R-:W-:Y:S02]  /*d1c0*/  FMNMX.FTZ R10, R27, R10, !PT ;  /* 0x0000000a1b0a7209 */ /* 0x000fe40007810000 */
[----:B------:R-:W-:-:S02]  /*d1d0*/  ISETP.GT.AND P4, PT, R34, 0x68, PT ;  /* 0x000000682200780c */ /* 0x000fc40003f84270 */
[C---:B------:R-:W-:Y:S02]  /*d1e0*/  ISETP.GT.AND P3, PT, R34.reuse, 0x69, PT ;  /* 0x000000692200780c */ /* 0x040fe40003f64270 */
[----:B------:R-:W-:Y:S01]  /*d1f0*/  ISETP.GT.AND P5, PT, R34, 0x70, PT ;  /* 0x000000702200780c */ /* 0x000fe20003fa4270 */
[----:B------:R-:W1:Y:S01]  /*d200*/  MUFU.TANH R54, R54 ;  /* 0x0000003600367308 */ /* 0x000e620000002400 */
[----:B------:R-:W-:Y:S01]  /*d210*/  FMNMX.FTZ R10, R28, R10, !PT ;  /* 0x0000000a1c0a7209 */ /* 0x000fe20007810000 */
[----:B------:R-:W-:Y:S01]  /*d220*/  FMUL.FTZ R35, R85, UR5 ;  /* 0x0000000555237c20 */ /* 0x000fe20008410000 */
[----:B0-----:R-:W-:Y:S02]  /*d230*/  FSEL R30, R52, -INF , P4 ;  /* 0xff800000341e7808 */ /* 0x001fe40002000000 */
[----:B---3--:R-:W-:Y:S02]  /*d240*/  FSEL R31, R53, -INF , P3 ;  /* 0xff800000351f7808 */ /* 0x008fe40001800000 */
[----:B----4-:R-:W-:-:S02]  /*d250*/  FSEL R11, R33, -INF , P5 ;  /* 0xff800000210b7808 */ /* 0x010fc40002800000 */
[C---:B------:R-:W-:Y:S02]  /*d260*/  ISETP.GT.AND P4, PT, R34.reuse, 0x71, PT ;  /* 0x000000712200780c */ /* 0x040fe40003f84270 */
[C---:B------:R-:W-:Y:S02]  /*d270*/  ISETP.GT.AND P3, PT, R34.reuse, 0x78, PT ;  /* 0x000000782200780c */ /* 0x040fe40003f64270 */
[----:B------:R-:W-:Y:S02]  /*d280*/  ISETP.GT.AND P5, PT, R34, 0x79, PT ;  /* 0x000000792200780c */ /* 0x000fe40003fa4270 */
[----:B------:R-:W0:Y:S01]  /*d290*/  MUFU.TANH R34, R84 ;  /* 0x0000005400227308 */ /* 0x000e220000002400 */
[----:B------:R-:W-:-:S04]  /*d2a0*/  FMNMX.FTZ R10, R29, R10, !PT ;  /* 0x0000000a1d0a7209 */ /* 0x000fc80007810000 */
[----:B------:R-:W-:-:S03]  /*d2b0*/  FMNMX.FTZ R10, R30, R10, !PT ;  /* 0x0000000a1e0a7209 */ /* 0x000fc60007810000 */
[----:B------:R-:W2:Y:S01]  /*d2c0*/  MUFU.TANH R35, R35 ;  /* 0x0000002300237308 */ /* 0x000ea20000002400 */
[----:B------:R-:W-:Y:S02]  /*d2d0*/  FMNMX.FTZ R10, R31, R10, !PT ;  /* 0x0000000a1f0a7209 */ /* 0x000fe40007810000 */
[----:B-1----:R-:W-:Y:S02]  /*d2e0*/  FSEL R33, R54, -INF , P4 ;  /* 0xff80000036217808 */ /* 0x002fe40002000000 */
[----:B------:R-:W-:Y:S02]  /*d2f0*/  FMNMX.FTZ R10, R11, R10, !PT ;  /* 0x0000000a0b0a7209 */ /* 0x000fe40007810000 */
[----:B0-----:R-:W-:Y:S02]  /*d300*/  FSEL R34, R34, -INF , P3 ;  /* 0xff80000022227808 */ /* 0x001fe40001800000 */
[----:B------:R-:W-:-:S04]  /*d310*/  FMNMX.FTZ R10, R33, R10, !PT ;  /* 0x0000000a210a7209 */ /* 0x000fc80007810000 */
[----:B------:R-:W-:Y:S02]  /*d320*/  FMNMX.FTZ R10, R34, R10, !PT ;  /* 0x0000000a220a7209 */ /* 0x000fe40007810000 */
[----:B--2---:R-:W-:-:S04]  /*d330*/  FSEL R35, R35, -INF , P5 ;  /* 0xff80000023237808 */ /* 0x004fc80002800000 */
[----:B------:R-:W-:Y:S01]  /*d340*/  FMNMX.FTZ R10, R35, R10, !PT ;  /* 0x0000000a230a7209 */ /* 0x000fe20007810000 */
[----:B------:R-:W-:-:S04]  /*d350*/  IMAD.MOV.U32 R84, RZ, RZ, R56 ;  /* 0x000000ffff547224 */ /* 0x000fc800078e0038 */
[----:B------:R-:W0:Y:S01]  /*d360*/  SHFL.BFLY PT, R56, R10, 0x2, 0x1f ;  /* 0x0c401f000a387f89 */ /* 0x000e2200000e0000 */
[----:B------:R-:W-:-:S03]  /*d370*/  FMUL.FTZ R49, R62, UR5 ;  /* 0x000000053e317c20 */ /* 0x000fc60008410000 */
[----:B------:R-:W1:Y:S01]  /*d380*/  SHFL.IDX PT, R62, R9, 0x1, 0x1c1f ;  /* 0x003c1f00093e7f89 */ /* 0x000e6200000e0000 */
[----:B0-----:R-:W-:-:S05]  /*d390*/  FMNMX.FTZ R10, R10, R56, !PT ;  /* 0x000000380a0a7209 */ /* 0x001fca0007810000 */
[----:B------:R-:W0:Y:S01]  /*d3a0*/  SHFL.BFLY PT, R61, R10, 0x1, 0x1f ;  /* 0x0c201f000a3d7f89 */ /* 0x000e2200000e0000 */
[----:B-1----:R-:W-:Y:S01]  /*d3b0*/  IMAD.IADD R62, R142, 0x1, R62 ;  /* 0x000000018e3e7824 */ /* 0x002fe200078e023e */
[----:B------:R-:W-:Y:S01]  /*d3c0*/  MOV R76, R150 ;  /* 0x00000096004c7202 */ /* 0x000fe20000000f00 */
[----:B------:R-:W-:-:S03]  /*d3d0*/  IMAD.MOV.U32 R77, RZ, RZ, R148 ;  /* 0x000000ffff4d7224 */ /* 0x000fc600078e0094 */
[C---:B------:R-:W-:Y:S02]  /*d3e0*/  ISETP.GT.AND P5, PT, R62.reuse, RZ, PT ;  /* 0x000000ff3e00720c */ /* 0x040fe40003fa4270 */
[----:B------:R-:W-:Y:S02]  /*d3f0*/  ISETP.GT.AND P4, PT, R62, 0x1, PT ;  /* 0x000000013e00780c */ /* 0x000fe40003f84270 */
[----:B------:R-:W-:Y:S01]  /*d400*/  FSEL R76, R76, -INF , P5 ;  /* 0xff8000004c4c7808 */ /* 0x000fe20002800000 */
[----:B------:R-:W-:Y:S02]  /*d410*/  IMAD.MOV.U32 R85, RZ, RZ, R55 ;  /* 0x000000ffff557224 */ /* 0x000fe400078e0037 */
[----:B------:R-:W-:Y:S01]  /*d420*/  FMUL.FTZ R50, R63, UR5 ;  /* 0x000000053f327c20 */ /* 0x000fe20008410000 */
[----:B------:R-:W-:Y:S01]  /*d430*/  ISETP.GT.AND P5, PT, R62, 0x8, PT ;  /* 0x000000083e00780c */ /* 0x000fe20003fa4270 */
[----:B------:R-:W-:Y:S01]  /*d440*/  IMAD.U32 R9, RZ, RZ, UR7 ;  /* 0x00000007ff097e24 */ /* 0x000fe2000f8e00ff */
[----:B------:R-:W-:-:S02]  /*d450*/  FSEL R77, R77, -INF , P4 ;  /* 0xff8000004d4d7808 */ /* 0x000fc40002000000 */
[----:B------:R-:W-:Y:S01]  /*d460*/  FMNMX.FTZ R63, R76, R15, !PT ;  /* 0x0000000f4c3f7209 */ /* 0x000fe20007810000 */
[----:B------:R-:W-:Y:S02]  /*d470*/  IMAD.MOV.U32 R80, RZ, RZ, R57 ;  /* 0x000000ffff507224 */ /* 0x000fe400078e0039 */
[----:B------:R-:W-:Y:S01]  /*d480*/  FMUL.FTZ R57, R78, UR5 ;  /* 0x000000054e397c20 */ /* 0x000fe20008410000 */
[----:B------:R-:W-:Y:S02]  /*d490*/  ISETP.GT.AND P4, PT, R62, 0x9, PT ;  /* 0x000000093e00780c */ /* 0x000fe40003f84270 */
[----:B0-----:R-:W-:Y:S02]  /*d4a0*/  FMNMX.FTZ R10, R10, R61, !PT ;  /* 0x0000003d0a0a7209 */ /* 0x001fe40007810000 */
[----:B------:R-:W-:Y:S02]  /*d4b0*/  FSEL R78, R85, -INF , P5 ;  /* 0xff800000554e7808 */ /* 0x000fe40002800000 */
[----:B------:R-:W-:Y:S01]  /*d4c0*/  FMNMX.FTZ R63, R77, R63, !PT ;  /* 0x0000003f4d3f7209 */ /* 0x000fe20007810000 */
[----:B------:R-:W-:Y:S01]  /*d4d0*/  FMUL.FTZ R64, R10, R9 ;  /* 0x000000090a407220 */ /* 0x000fe20000410000 */
[----:B------:R-:W-:Y:S01]  /*d4e0*/  FMUL.FTZ R136, R58, UR5 ;  /* 0x000000053a887c20 */ /* 0x000fe20008410000 */
[----:B------:R-:W-:Y:S01]  /*d4f0*/  FSETP.NEU.FTZ.AND P3, PT, R10, -INF , PT ;  /* 0xff8000000a00780b */ /* 0x000fe20003f7d000 */
[----:B------:R-:W-:Y:S01]  /*d500*/  FMUL.FTZ R58, R79, UR5 ;  /* 0x000000054f3a7c20 */ /* 0x000fe20008410000 */
[----:B------:R-:W-:-:S02]  /*d510*/  ISETP.GT.AND P5, PT, R62, 0x10, PT ;  /* 0x000000103e00780c */ /* 0x000fc40003fa4270 */
[----:B------:R-:W-:Y:S02]  /*d520*/  FSEL R79, R84, -INF , P4 ;  /* 0xff800000544f7808 */ /* 0x000fe40002000000 */
[----:B------:R-:W-:Y:S01]  /*d530*/  FMNMX.FTZ R63, R78, R63, !PT ;  /* 0x0000003f4e3f7209 */ /* 0x000fe20007810000 */
[----:B------:R-:W-:Y:S01]  /*d540*/  FMUL.FTZ R60, R66, UR5 ;  /* 0x00000005423c7c20 */ /* 0x000fe20008410000 */
[----:B------:R-:W-:Y:S02]  /*d550*/  FSEL R64, R64, RZ, P3 ;  /* 0x000000ff40407208 */ /* 0x000fe40001800000 */
[----:B------:R-:W-:Y:S02]  /*d560*/  ISETP.GT.AND P4, PT, R62, 0x11, PT ;  /* 0x000000113e00780c */ /* 0x000fe40003f84270 */
[----:B------:R-:W-:Y:S02]  /*d570*/  FSEL R80, R80, -INF , P5 ;  /* 0xff80000050507808 */ /* 0x000fe40002800000 */
[----:B------:R-:W-:Y:S01]  /*d580*/  FMNMX.FTZ R66, R79, R63, !PT ;  /* 0x0000003f4f427209 */ /* 0x000fe20007810000 */
[----:B------:R-:W-:Y:S01]  /*d590*/  FMUL.FTZ R52, R67, UR5 ;  /* 0x0000000543347c20 */ /* 0x000fe20008410000 */
[----:B------:R-:W-:Y:S01]  /*d5a0*/  ISETP.GT.AND P5, PT, R62, 0x18, PT ;  /* 0x000000183e00780c */ /* 0x000fe20003fa4270 */
[----:B------:R-:W-:Y:S01]  /*d5b0*/  FFMA.FTZ R67, R65, R9, -R64 ;  /* 0x0000000941437223 */ /* 0x000fe20000010840 */
[----:B------:R-:W-:-:S02]  /*d5c0*/  FSEL R63, R73, -INF , P4 ;  /* 0xff800000493f7808 */ /* 0x000fc40002000000 */
[----:B------:R-:W-:Y:S01]  /*d5d0*/  FMNMX.FTZ R66, R80, R66, !PT ;  /* 0x0000004250427209 */ /* 0x000fe20007810000 */
[----:B------:R-:W0:Y:S01]  /*d5e0*/  MUFU.TANH R145, R145 ;  /* 0x0000009100917308 */ /* 0x000e220000002400 */
[----:B------:R-:W-:Y:S02]  /*d5f0*/  FSEL R65, R144, -INF , P5 ;  /* 0xff80000090417808 */ /* 0x000fe40002800000 */
[----:B------:R-:W-:Y:S01]  /*d600*/  ISETP.GT.AND P4, PT, R62, 0x19, PT ;  /* 0x000000193e00780c */ /* 0x000fe20003f84270 */
[----:B------:R-:W-:-:S04]  /*d610*/  FFMA.FTZ R150, R68, R9, -R64 ;  /* 0x0000000944967223 */ /* 0x000fc80000010840 */
[----:B------:R1:W-:Y:S01]  /*d620*/  MUFU.EX2 R144, R67 ;  /* 0x0000004300907308 */ /* 0x0003e20000000800 */
[----:B------:R-:W-:Y:S01]  /*d630*/  ISETP.GT.AND P5, PT, R62, 0x20, PT ;  /* 0x000000203e00780c */ /* 0x000fe20003fa4270 */
[----:B------:R-:W-:Y:S01]  /*d640*/  FMUL.FTZ R53, R70, UR5 ;  /* 0x0000000546357c20 */ /* 0x000fe20008410000 */
[----:B-1----:R-:W-:-:S05]  /*d650*/  FMNMX.FTZ R67, R63, R66, !PT ;  /* 0x000000423f437209 */ /* 0x002fca0007810000 */
[----:B------:R-:W1:Y:S01]  /*d660*/  MUFU.TANH R147, R147 ;  /* 0x0000009300937308 */ /* 0x000e620000002400 */
[----:B------:R-:W-:Y:S02]  /*d670*/  FSEL R66, R151, -INF , P4 ;  /* 0xff80000097427808 */ /* 0x000fe40002000000 */
[----:B------:R-:W-:Y:S02]  /*d680*/  FMNMX.FTZ R68, R65, R67, !PT ;  /* 0x0000004341447209 */ /* 0x000fe40007810000 */
[----:B------:R-:W-:Y:S02]  /*d690*/  ISETP.GT.AND P4, PT, R62, 0x21, PT ;  /* 0x000000213e00780c */ /* 0x000fe40003f84270 */
[----:B------:R-:W-:Y:S01]  /*d6a0*/  FSEL R67, R146, -INF , P5 ;  /* 0xff80000092437808 */ /* 0x000fe20002800000 */
[----:B------:R-:W2:Y:S01]  /*d6b0*/  MUFU.TANH R140, R140 ;  /* 0x0000008c008c7308 */ /* 0x000ea20000002400 */
[----:B------:R-:W-:Y:S02]  /*d6c0*/  FMNMX.FTZ R70, R66, R68, !PT ;  /* 0x0000004442467209 */ /* 0x000fe40007810000 */
[----:B------:R-:W-:-:S02]  /*d6d0*/  ISETP.GT.AND P5, PT, R62, 0x28, PT ;  /* 0x000000283e00780c */ /* 0x000fc40003fa4270 */
[----:B------:R-:W-:Y:S02]  /*d6e0*/  FSEL R68, R149, -INF , P4 ;  /* 0xff80000095447808 */ /* 0x000fe40002000000 */
[----:B------:R-:W-:Y:S01]  /*d6f0*/  FMNMX.FTZ R70, R67, R70, !PT ;  /* 0x0000004643467209 */ /* 0x000fe20007810000 */
[----:B------:R-:W-:Y:S01]  /*d700*/  MUFU.TANH R141, R141 ;  /* 0x0000008d008d7308 */ /* 0x000fe20000002400 */
[----:B------:R-:W-:Y:S01]  /*d710*/  FMUL.FTZ R54, R71, UR5 ;  /* 0x0000000547367c20 */ /* 0x000fe20008410000 */
[----:B------:R-:W-:Y:S01]  /*d720*/  FFMA.FTZ R146, R69, R9, -R64 ;  /* 0x0000000945927223 */ /* 0x000fe20000010840 */
[----:B------:R-:W-:Y:S02]  /*d730*/  ISETP.GT.AND P4, PT, R62, 0x29, PT ;  /* 0x000000293e00780c */ /* 0x000fe40003f84270 */
        /* <DEDUP_REMOVED lines=8> */
[----:B------:R-:W-:Y:S01]  /*d7c0*/  FFMA.FTZ R72, R72, R9, -R64 ;  /* 0x0000000948487223 */ /* 0x000fe20000010840 */
[----:B------:R-:W-:Y:S02]  /*d7d0*/  ISETP.GT.AND P4, PT, R62, 0x31, PT ;  /* 0x000000313e00780c */ /* 0x000fe40003f84270 */
[----:B--2---:R-:W-:Y:S02]  /*d7e0*/  FSEL R71, R140, -INF , P5 ;  /* 0xff8000008c477808 */ /* 0x004fe40002800000 */
[----:B------:R-:W-:Y:S02]  /*d7f0*/  FMNMX.FTZ R73, R70, R73, !PT ;  /* 0x0000004946497209 */ /* 0x000fe40007810000 */
[----:B------:R-:W2:Y:S01]  /*d800*/  MUFU.TANH R136, R136 ;  /* 0x0000008800887308 */ /* 0x000ea20000002400 */
[----:B------:R-:W-:Y:S01]  /*d810*/  FMUL.FTZ R55, R74, UR5 ;  /* 0x000000054a377c20 */ /* 0x000fe20008410000 */
[----:B------:R-:W-:-:S02]  /*d820*/  ISETP.GT.AND P5, PT, R62, 0x38, PT ;  /* 0x000000383e00780c */ /* 0x000fc40003fa4270 */
[----:B------:R-:W-:-:S04]  /*d830*/  FMNMX.FTZ R74, R71, R73, !PT ;  /* 0x00000049474a7209 */ /* 0x000fc80007810000 */
[----:B------:R-:W3:Y:S01]  /*d840*/  MUFU.TANH R137, R137 ;  /* 0x0000008900897308 */ /* 0x000ee20000002400 */
[----:B------:R-:W-:Y:S01]  /*d850*/  FMUL.FTZ R56, R75, UR5 ;  /* 0x000000054b387c20 */ /* 0x000fe20008410000 */
[----:B0-----:R-:W-:-:S06]  /*d860*/  FSEL R73, R138, -INF , P5 ;  /* 0xff8000008a497808 */ /* 0x001fcc0002800000 */
[----:B------:R0:W-:Y:S01]  /*d870*/  MUFU.EX2 R140, R72 ;  /* 0x00000048008c7308 */ /* 0x0001e20000000800 */
[----:B------:R-:W-:Y:S01]  /*d880*/  WARPGROUP.ARRIVE ;  /* 0x00000000000079c5 */ /* 0x000fe20000000000 */
[----:B------:R-:W-:Y:S01]  /*d890*/  FFMA.FTZ R142, R48, R9, -R64 ;  /* 0x00000009308e7223 */ /* 0x000fe20000010840 */
[----:B------:R-:W-:Y:S01]  /*d8a0*/  ISETP.GT.AND P5, PT, R62, 0x40, PT ;  /* 0x000000403e00780c */ /* 0x000fe20003fa4270 */
[----:B------:R-:W-:-:S03]  /*d8b0*/  FMUL.FTZ R81, R83, UR5 ;  /* 0x0000000553517c20 */ /* 0x000fc60008410000 */
[----:B------:R-:W-:Y:S01]  /*d8c0*/  HGMMA.64x64x16.F32.BF16 R88, R132, gdesc[UR8].tnspB, R88, gsb0 ;  /* 0x40e0000884587df0 */ /* 0x000fe20008001858 */
[----:B0-----:R-:W-:Y:S01]  /*d8d0*/  FSEL R72, R141, -INF , P4 ;  /* 0xff8000008d487808 */ /* 0x001fe20002000000 */
[----:B------:R-:W0:Y:S01]  /*d8e0*/  MUFU.TANH R49, R49 ;  /* 0x0000003100317308 */ /* 0x000e220000002400 */
[----:B------:R-:W-:Y:S02]  /*d8f0*/  ISETP.GT.AND P4, PT, R62, 0x39, PT ;  /* 0x000000393e00780c */ /* 0x000fe40003f84270 */
[----:B------:R-:W-:Y:S02]  /*d900*/  FMNMX.FTZ R75, R72, R74, !PT ;  /* 0x0000004a484b7209 */ /* 0x000fe40007810000 */
[----:B-1----:R-:W-:Y:S02]  /*d910*/  FSEL R74, R139, -INF , P4 ;  /* 0xff8000008b4a7808 */ /* 0x002fe40002000000 */
[----:B------:R-:W-:Y:S01]  /*d920*/  FMNMX.FTZ R48, R73, R75, !PT ;  /* 0x0000004b49307209 */ /* 0x000fe20007810000 */
[----:B------:R-:W1:Y:S01]  /*d930*/  MUFU.TANH R50, R50 ;  /* 0x0000003200327308 */ /* 0x000e620000002400 */
[----:B------:R-:W-:-:S02]  /*d940*/  ISETP.GT.AND P4, PT, R62, 0x41, PT ;  /* 0x000000413e00780c */ /* 0x000fc40003f84270 */
[----:B--2---:R-:W-:Y:S02]  /*d950*/  FSEL R75, R136, -INF , P5 ;  /* 0xff800000884b7808 */ /* 0x004fe40002800000 */
[----:B------:R-:W-:-:S03]  /*d960*/  FMNMX.FTZ R83, R74, R48, !PT ;  /* 0x000000304a537209 */ /* 0x000fc60007810000 */
[----:B------:R-:W2:Y:S01]  /*d970*/  MUFU.TANH R60, R60 ;  /* 0x0000003c003c7308 */ /* 0x000ea20000002400 */
[----:B------:R-:W-:Y:S02]  /*d980*/  ISETP.GT.AND P5, PT, R62, 0x48, PT ;  /* 0x000000483e00780c */ /* 0x000fe40003fa4270 */
[----:B---3--:R-:W-:Y:S02]  /*d990*/  FSEL R48, R137, -INF , P4 ;  /* 0xff80000089307808 */ /* 0x008fe40002000000 */
[----:B------:R-:W-:-:S03]  /*d9a0*/  FMNMX.FTZ R83, R75, R83, !PT ;  /* 0x000000534b537209 */ /* 0x000fc60007810000 */
[----:B------:R-:W3:Y:S01]  /*d9b0*/  MUFU.TANH R52, R52 ;  /* 0x0000003400347308 */ /* 0x000ee20000002400 */
[----:B------:R-:W-:Y:S02]  /*d9c0*/  ISETP.GT.AND P4, PT, R62, 0x49, PT ;  /* 0x000000493e00780c */ /* 0x000fe40003f84270 */
[----:B0-----:R-:W-:Y:S02]  /*d9d0*/  FSEL R49, R49, -INF , P5 ;  /* 0xff80000031317808 */ /* 0x001fe40002800000 */
[----:B------:R-:W-:-:S03]  /*d9e0*/  FMNMX.FTZ R83, R48, R83, !PT ;  /* 0x0000005330537209 */ /* 0x000fc60007810000 */
[----:B------:R-:W0:Y:S01]  /*d9f0*/  MUFU.TANH R53, R53 ;  /* 0x0000003500357308 */ /* 0x000e220000002400 */
[----:B------:R-:W-:Y:S02]  /*da00*/  ISETP.GT.AND P5, PT, R62, 0x50, PT ;  /* 0x000000503e00780c */ /* 0x000fe40003fa4270 */
[----:B-1----:R-:W-:Y:S02]  /*da10*/  FSEL R50, R50, -INF , P4 ;  /* 0xff80000032327808 */ /* 0x002fe40002000000 */
[----:B------:R-:W-:-:S03]  /*da20*/  FMNMX.FTZ R83, R49, R83, !PT ;  /* 0x0000005331537209 */ /* 0x000fc60007810000 */
[----:B------:R-:W1:Y:S01]  /*da30*/  MUFU.TANH R54, R54 ;  /* 0x0000003600367308 */ /* 0x000e620000002400 */
[----:B------:R-:W-:Y:S01]  /*da40*/  FFMA.FTZ R136, R51, R9, -R64 ;  /* 0x0000000933887223 */ /* 0x000fe20000010840 */
[----:B------:R-:W-:Y:S02]  /*da50*/  ISETP.GT.AND P4, PT, R62, 0x51, PT ;  /* 0x000000513e00780c */ /* 0x000fe40003f84270 */
[----:B--2---:R-:W-:Y:S02]  /*da60*/  FSEL R51, R60, -INF , P5 ;  /* 0xff8000003c337808 */ /* 0x004fe40002800000 */
[----:B------:R-:W-:Y:S02]  /*da70*/  FMNMX.FTZ R83, R50, R83, !PT ;  /* 0x0000005332537209 */ /* 0x000fe40007810000 */
[----:B------:R-:W2:Y:S01]  /*da80*/  MUFU.TANH R55, R55 ;  /* 0x0000003700377308 */ /* 0x000ea20000002400 */
[----:B------:R-:W-:Y:S02]  /*da90*/  ISETP.GT.AND P5, PT, R62, 0x58, PT ;  /* 0x000000583e00780c */ /* 0x000fe40003fa4270 */
[----:B---3--:R-:W-:-:S02]  /*daa0*/  FSEL R52, R52, -INF , P4 ;  /* 0xff80000034347808 */ /* 0x008fc40002000000 */
[----:B------:R-:W-:-:S03]  /*dab0*/  FMNMX.FTZ R83, R51, R83, !PT ;  /* 0x0000005333537209 */ /* 0x000fc60007810000 */
[----:B------:R-:W3:Y:S01]  /*dac0*/  MUFU.TANH R56, R56 ;  /* 0x0000003800387308 */ /* 0x000ee20000002400 */
[----:B------:R-:W-:Y:S01]  /*dad0*/  ISETP.GT.AND P4, PT, R62, 0x59, PT ;  /* 0x000000593e00780c */ /* 0x000fe20003f84270 */
[----:B------:R-:W-:Y:S01]  /*dae0*/  FMUL.FTZ R59, R82, UR5 ;  /* 0x00000005523b7c20 */ /* 0x000fe20008410000 */
[----:B0-----:R-:W-:Y:S02]  /*daf0*/  FSEL R53, R53, -INF , P5 ;  /* 0xff80000035357808 */ /* 0x001fe40002800000 */
[----:B------:R-:W-:-:S03]  /*db00*/  FMNMX.FTZ R83, R52, R83, !PT ;  /* 0x0000005334537209 */ /* 0x000fc60007810000 */
[----:B------:R-:W0:Y:S01]  /*db10*/  MUFU.TANH R57, R57 ;  /* 0x0000003900397308 */ /* 0x000e220000002400 */
[----:B------:R-:W-:Y:S02]  /*db20*/  ISETP.GT.AND P5, PT, R62, 0x60, PT ;  /* 0x000000603e00780c */ /* 0x000fe40003fa4270 */
        /* <DEDUP_REMOVED lines=21> */
[----:B------:R-:W-:Y:S02]  /*dc80*/  ISETP.GT.AND P4, PT, R62, 0x71, PT ;  /* 0x000000713e00780c */ /* 0x000fe40003f84270 */
[----:B--2---:R-:W-:Y:S02]  /*dc90*/  FSEL R59, R59, -INF , P5 ;  /* 0xff8000003b3b7808 */ /* 0x004fe40002800000 */
[----:B------:R-:W-:Y:S02]  /*dca0*/  FMNMX.FTZ R83, R58, R83, !PT ;  /* 0x000000533a537209 */ /* 0x000fe40007810000 */
[----:B------:R-:W-:Y:S02]  /*dcb0*/  ISETP.GT.AND P5, PT, R62, 0x78, PT ;  /* 0x000000783e00780c */ /* 0x000fe40003fa4270 */
[----:B---3--:R-:W-:Y:S02]  /*dcc0*/  FSEL R60, R81, -INF , P4 ;  /* 0xff800000513c7808 */ /* 0x008fe40002000000 */
[----:B------:R-:W-:-:S02]  /*dcd0*/  FMNMX.FTZ R83, R59, R83, !PT ;  /* 0x000000533b537209 */ /* 0x000fc40007810000 */
[----:B------:R-:W-:Y:S02]  /*dce0*/  ISETP.GT.AND P4, PT, R62, 0x79, PT ;  /* 0x000000793e00780c */ /* 0x000fe40003f84270 */
[----:B0-----:R-:W-:Y:S02]  /*dcf0*/  FSEL R61, R61, -INF , P5 ;  /* 0xff8000003d3d7808 */ /* 0x001fe40002800000 */
[----:B------:R-:W-:Y:S02]  /*dd00*/  FMNMX.FTZ R83, R60, R83, !PT ;  /* 0x000000533c537209 */ /* 0x000fe40007810000 */
[----:B-1----:R-:W-:Y:S02]  /*dd10*/  FSEL R62, R82, -INF , P4 ;  /* 0xff800000523e7808 */ /* 0x002fe40002000000 */
[----:B------:R-:W-:Y:S01]  /*dd20*/  FMNMX.FTZ R81, R61, R83, !PT ;  /* 0x000000533d517209 */ /* 0x000fe20007810000 */
[----:B------:R-:W-:-:S03]  /*dd30*/  WARPGROUP.DEPBAR.LE gsb0, 0x0 ;  /* 0x00008000000079c5 */ /* 0x000fc60000010000 */
[----:B------:R-:W-:Y:S01]  /*dd40*/  FMNMX.FTZ R81, R62, R81, !PT ;  /* 0x000000513e517209 */ /* 0x000fe20007810000 */
[-CC-:B------:R-:W-:Y:S01]  /*dd50*/  FFMA.FTZ R134, R36, R9.reuse, -R64.reuse ;  /* 0x0000000924867223 */ /* 0x180fe20000010840 */
[----:B------:R-:W-:-:S03]  /*dd60*/  FFMA.FTZ R36, R32, R9, -R64 ;  /* 0x0000000920247223 */ /* 0x000fc60000010840 */
[----:B------:R-:W0:Y:S01]  /*dd70*/  SHFL.BFLY PT, R32, R81, 0x2, 0x1f ;  /* 0x0c401f0051207f89 */ /* 0x000e2200000e0000 */
[-CC-:B------:R-:W-:Y:S01]  /*dd80*/  FFMA.FTZ R138, R47, R9.reuse, -R64.reuse ;  /* 0x000000092f8a7223 */ /* 0x180fe20000010840 */
[----:B------:R-:W-:Y:S01]  /*dd90*/  FFMA.FTZ R132, R46, R9, -R64 ;  /* 0x000000092e847223 */ /* 0x000fe20000010840 */
[----:B0-----:R-:W-:-:S05]  /*dda0*/  FMNMX.FTZ R81, R81, R32, !PT ;  /* 0x0000002051517209 */ /* 0x001fca0007810000 */
[----:B------:R-:W0:Y:S01]  /*ddb0*/  SHFL.BFLY PT, R82, R81, 0x1, 0x1f ;  /* 0x0c201f0051527f89 */ /* 0x000e2200000e0000 */
[----:B------:R-:W-:Y:S02]  /*ddc0*/  VIADD R46, R8, 0x280 ;  /* 0x00000280082e7836 */ /* 0x000fe40000000000 */
[----:B------:R-:W-:Y:S02]  /*ddd0*/  IMAD.MOV.U32 R47, RZ, RZ, 0x40000040 ;  /* 0x40000040ff2f7424 */ /* 0x000fe400078e00ff */
[----:B------:R-:W-:Y:S01]  /*dde0*/  FFMA.FTZ R32, R11, R9, -R64 ;  /* 0x000000090b207223 */ /* 0x000fe20000010840 */
[----:B------:R-:W-:Y:S02]  /*ddf0*/  R2UR UR10, R46 ;  /* 0x000000002e0a72ca */ /* 0x000fe400000e0000 */
[----:B------:R-:W-:Y:S01]  /*de00*/  R2UR UR11, R47 ;  /* 0x000000002f0b72ca */ /* 0x000fe200000e0000 */
[----:B------:R-:W-:Y:S01]  /*de10*/  WARPGROUP.ARRIVE ;  /* 0x00000000000079c5 */ /* 0x000fe20000000000 */
[----:B0-----:R-:W-:-:S11]  /*de20*/  FMNMX.FTZ R11, R81, R82, !PT ;  /* 0x00000052510b7209 */ /* 0x001fd60007810000 */
[----:B------:R-:W-:Y:S01]  /*de30*/  HGMMA.64x64x16.F32.BF16 R88, R128, gdesc[UR8].tnspB, R88, gsb0 ;  /* 0x40e0000880587df0 */ /* 0x000fe20008001858 */
[C---:B------:R-:W-:Y:S01]  /*de40*/  FSETP.NEU.FTZ.AND P4, PT, R11.reuse, -INF , PT ;  /* 0xff8000000b00780b */ /* 0x040fe20003f9d000 */
[----:B------:R-:W-:-:S05]  /*de50*/  FMUL.FTZ R82, R11, R9 ;  /* 0x000000090b527220 */ /* 0x000fca0000410000 */
[----:B------:R-:W-:-:S05]  /*de60*/  FSEL R82, R82, RZ, P4 ;  /* 0x000000ff52527208 */ /* 0x000fca0002000000 */
[-CC-:B------:R-:W-:Y:S01]  /*de70*/  FFMA.FTZ R141, R67, R9.reuse, -R82.reuse ;  /* 0x00000009438d7223 */ /* 0x180fe20000010852 */
[----:B------:R-:W-:Y:S01]  /*de80*/  FFMA.FTZ R67, R70, R9, -R82 ;  /* 0x0000000946437223 */ /* 0x000fe20000010852 */
[----:B------:R-:W-:Y:S01]  /*de90*/  FSEL R70, R10, RZ, P3 ;  /* 0x000000ff0a467208 */ /* 0x000fe20001800000 */
[----:B------:R-:W-:-:S04]  /*dea0*/  VIADD R46, R8, 0x300 ;  /* 0x00000300082e7836 */ /* 0x000fc80000000000 */
[----:B------:R-:W-:Y:S01]  /*deb0*/  FADD.FTZ R70, -R70, R13 ;  /* 0x0000000d46467221 */ /* 0x000fe20000010100 */
[----:B------:R-:W-:Y:S01]  /*dec0*/  R2UR UR10, R46 ;  /* 0x000000002e0a72ca */ /* 0x000fe200000e0000 */
[----:B------:R-:W-:Y:S02]  /*ded0*/  VIADD R46, R8, 0x380 ;  /* 0x00000380082e7836 */ /* 0x000fe40000000000 */
[----:B------:R-:W-:Y:S02]  /*dee0*/  FMUL.FTZ R8, R70, R9 ;  /* 0x0000000946087220 */ /* 0x000fe40000410000 */
[----:B------:R-:W2:Y:S01]  /*def0*/  LDL R70, [R1+0x34] ;  /* 0x0000340001467983 */ /* 0x000ea20000100800 */
[----:B------:R-:W-:-:S05]  /*df00*/  IMAD.MOV.U32 R47, RZ, RZ, 0x40000040 ;  /* 0x40000040ff2f7424 */ /* 0x000fca00078e00ff */
[----:B------:R-:W-:Y:S01]  /*df10*/  R2UR UR11, R47 ;  /* 0x000000002f0b72ca */ /* 0x000fe200000e0000 */
[----:B------:R-:W-:Y:S02]  /*df20*/  WARPGROUP.DEPBAR.LE gsb0, 0x0 ;  /* 0x00008000000079c5 */ /* 0x000fe40000010000 */
[----:B------:R-:W-:-:S10]  /*df30*/  WARPGROUP.ARRIVE ;  /* 0x00000000000079c5 */ /* 0x000fd40000000000 */
[----:B------:R-:W-:Y:S01]  /*df40*/  HGMMA.64x64x16.F32.BF16 R88, R124, gdesc[UR8].tnspB, R88, gsb0 ;  /* 0x40e000087c587df0 */ /* 0x000fe20008001858 */
[----:B------:R-:W-:-:S05]  /*df50*/  FSEL R47, R11, RZ, P4 ;  /* 0x000000ff0b2f7208 */ /* 0x000fca0002000000 */
[----:B------:R-:W-:Y:S01]  /*df60*/  FADD.FTZ R13, -R47, R15 ;  /* 0x0000000f2f0d7221 */ /* 0x000fe20000010100 */
[----:B------:R-:W-:Y:S01]  /*df70*/  IMAD.MOV.U32 R47, RZ, RZ, 0x40000040 ;  /* 0x40000040ff2f7424 */ /* 0x000fe200078e00ff */
[----:B------:R-:W-:-:S04]  /*df80*/  R2UR UR10, R46 ;  /* 0x000000002e0a72ca */ /* 0x000fc800000e0000 */
[----:B------:R-:W-:Y:S01]  /*df90*/  R2UR UR11, R47 ;  /* 0x000000002f0b72ca */ /* 0x000fe200000e0000 */
[----:B------:R-:W0:Y:S01]  /*dfa0*/  S2R R85, SR_TID.X ;  /* 0x0000000000557919 */ /* 0x000e220000002100 */
[-C--:B------:R-:W-:Y:S01]  /*dfb0*/  FFMA.FTZ R44, R44, R9.reuse, -R64 ;  /* 0x000000092c2c7223 */ /* 0x080fe20000010840 */
[-C--:B------:R-:W-:Y:S01]  /*dfc0*/  FFMA.FTZ R149, R76, R9.reuse, -R82 ;  /* 0x000000094c957223 */ /* 0x080fe20000010852 */
        /* <DEDUP_REMOVED lines=15> */
[----:B------:R-:W-:-:S02]  /*e0c0*/  WARPGROUP.DEPBAR.LE gsb0, 0x0 ;  /* 0x00008000000079c5 */ /* 0x000fc40000010000 */
[----:B------:R-:W-:-:S06]  /*e0d0*/  WARPGROUP.ARRIVE ;  /* 0x00000000000079c5 */ /* 0x000fcc0000000000 */
[----:B------:R-:W-:Y:S01]  /*e0e0*/  HGMMA.64x64x16.F32.BF16 R88, R120, gdesc[UR8].tnspB, R88, gsb0 ;  /* 0x40e0000878587df0 */ /* 0x000fe20008001858 */
[-CC-:B------:R-:W-:Y:S01]  /*e0f0*/  FFMA.FTZ R29, R29, R9.reuse, -R64.reuse ;  /* 0x000000091d1d7223 */ /* 0x180fe20000010840 */
[-CC-:B------:R-:W-:Y:S01]  /*e100*/  FFMA.FTZ R30, R30, R9.reuse, -R64.reuse ;  /* 0x000000091e1e7223 */ /* 0x180fe20000010840 */
[-CC-:B------:R-:W-:Y:S01]  /*e110*/  FFMA.FTZ R31, R31, R9.reuse, -R64.reuse ;  /* 0x000000091f1f7223 */ /* 0x180fe20000010840 */
[-CC-:B------:R-:W-:Y:S01]  /*e120*/  FFMA.FTZ R33, R33, R9.reuse, -R64.reuse ;  /* 0x0000000921217223 */ /* 0x180fe20000010840 */
[-CC-:B------:R-:W-:Y:S01]  /*e130*/  FFMA.FTZ R34, R34, R9.reuse, -R64.reuse ;  /* 0x0000000922227223 */ /* 0x180fe20000010840 */
[-C--:B------:R-:W-:Y:S01]  /*e140*/  FFMA.FTZ R35, R35, R9.reuse, -R64 ;  /* 0x0000000923237223 */ /* 0x080fe20000010840 */
[-CC-:B------:R-:W-:Y:S01]  /*e150*/  FFMA.FTZ R64, R77, R9.reuse, -R82.reuse ;  /* 0x000000094d407223 */ /* 0x180fe20000010852 */
[----:B------:R-:W-:Y:S01]  /*e160*/  MUFU.EX2 R44, R44 ;  /* 0x0000002c002c7308 */ /* 0x000fe20000000800 */
[----:B------:R-:W-:-:S07]  /*e170*/  FFMA.FTZ R151, R78, R9, -R82 ;  /* 0x000000094e977223 */ /* 0x000fce0000010852 */
[----:B------:R-:W1:Y:S01]  /*e180*/  MUFU.EX2 R8, R8 ;  /* 0x0000000800087308 */ /* 0x000e620000000800 */
[----:B------:R-:W-:-:S07]  /*e190*/  FFMA.FTZ R76, R79, R9, -R82 ;  /* 0x000000094f4c7223 */ /* 0x000fce0000010852 */
[----:B------:R-:W-:Y:S08]  /*e1a0*/  MUFU.EX2 R149, R149 ;  /* 0x0000009500957308 */ /* 0x000ff00000000800 */
[----:B------:R-:W3:Y:S01]  /*e1b0*/  MUFU.EX2 R13, R13 ;  /* 0x0000000d000d7308 */ /* 0x000ee20000000800 */
[----:B0-----:R-:W-:-:S07]  /*e1c0*/  SHF.R.U32.HI R84, RZ, 0x7, R85 ;  /* 0x00000007ff547819 */ /* 0x001fce0000011655 */
[----:B------:R-:W0:Y:S01]  /*e1d0*/  MUFU.EX2 R148, R148 ;  /* 0x0000009400947308 */ /* 0x000e220000000800 */
[----:B------:R-:W-:-:S07]  /*e1e0*/  FFMA.FTZ R145, R80, R9, -R82 ;  /* 0x0000000950917223 */ /* 0x000fce0000010852 */
[----:B------:R-:W4:Y:S01]  /*e1f0*/  MUFU.EX2 R64, R64 ;  /* 0x0000004000407308 */ /* 0x000f220000000800 */
[----:B------:R-:W-:-:S07]  /*e200*/  @!P1 IMAD R46, R18, 0x8, R2 ;  /* 0x00000008122e9824 */ /* 0x000fce00078e0202 */
[----:B------:R-:W5:Y:S01]  /*e210*/  MUFU.EX2 R150, R150 ;  /* 0x0000009600967308 */ /* 0x000f620000000800 */
[----:B------:R-:W-:Y:S02]  /*e220*/  VIADD R15, R84, 0x9 ;  /* 0x00000009540f7836 */ /* 0x000fe40000000000 */
[----:B------:R-:W-:-:S05]  /*e230*/  FFMA.FTZ R63, R63, R9, -R82 ;  /* 0x000000093f3f7223 */ /* 0x000fca0000010852 */
[----:B------:R-:W5:Y:S01]  /*e240*/  MUFU.EX2 R151, R151 ;  /* 0x0000009700977308 */ /* 0x000f620000000800 */
[----:B------:R-:W-:Y:S01]  /*e250*/  ISETP.GE.U32.AND P3, PT, R85, 0x180, PT ;  /* 0x000001805500780c */ /* 0x000fe20003f66070 */
[----:B------:R-:W-:Y:S02]  /*e260*/  @!P1 VIADD R46, R46, 0x16840 ;  /* 0x000168402e2e9836 */ /* 0x000fe40000000000 */
[----:B-1----:R-:W-:-:S04]  /*e270*/  FFMA.FTZ R3, R8, R3, R44 ;  /* 0x0000000308037223 */ /* 0x002fc8000001002c */
[----:B------:R-:W1:Y:S01]  /*e280*/  MUFU.EX2 R45, R45 ;  /* 0x0000002d002d7308 */ /* 0x000e620000000800 */
[----:B---3--:R-:W-:Y:S01]  /*e290*/  FFMA.FTZ R0, R13, R0, R149 ;  /* 0x000000000d007223 */ /* 0x008fe20000010095 */
[----:B------:R-:W-:-:S06]  /*e2a0*/  FFMA.FTZ R147, R65, R9, -R82 ;  /* 0x0000000941937223 */ /* 0x000fcc0000010852 */
[----:B------:R-:W3:Y:S01]  /*e2b0*/  MUFU.EX2 R76, R76 ;  /* 0x0000004c004c7308 */ /* 0x000ee20000000800 */
[----:B------:R-:W-:Y:S01]  /*e2c0*/  SEL R47, R15, 0x9, !P3 ;  /* 0x000000090f2f7807 */ /* 0x000fe20005800000 */
[----:B------:R-:W-:Y:S01]  /*e2d0*/  @!P1 IMAD R14, R14, 0x8, R2 ;  /* 0x000000080e0e9824 */ /* 0x000fe200078e0202 */
[----:B------:R-:W-:-:S05]  /*e2e0*/  @!P1 PRMT R46, RZ, 0x654, R46 ;  /* 0x00000654ff2e9816 */ /* 0x000fca000000002e */
[----:B------:R-:W-:Y:S01]  /*e2f0*/  MUFU.EX2 R43, R43 ;  /* 0x0000002b002b7308 */ /* 0x000fe20000000800 */
[----:B0-----:R-:W-:Y:S01]  /*e300*/  FADD.FTZ R3, R148, R3 ;  /* 0x0000000394037221 */ /* 0x001fe20000010000 */
[----:B----4-:R-:W-:-:S06]  /*e310*/  FADD.FTZ R0, R64, R0 ;  /* 0x0000000040007221 */ /* 0x010fcc0000010000 */
[----:B------:R-:W0:Y:S01]  /*e320*/  MUFU.EX2 R145, R145 ;  /* 0x0000009100917308 */ /* 0x000e220000000800 */
[----:B------:R-:W-:Y:S01]  /*e330*/  FFMA.FTZ R65, R66, R9, -R82 ;  /* 0x0000000942417223 */ /* 0x000fe20000010852 */
[----:B------:R-:W-:Y:S02]  /*e340*/  WARPGROUP.DEPBAR.LE gsb0, 0x0 ;  /* 0x00008000000079c5 */ /* 0x000fe40000010000 */
[----:B------:R-:W-:Y:S01]  /*e350*/  @!P1 VIADD R14, R14, 0x16860 ;  /* 0x000168600e0e9836 */ /* 0x000fe20000000000 */
[----:B------:R4:W-:Y:S06]  /*e360*/  BAR.ARV R47, 0x100 ;  /* 0x0004002f0000751d */ /* 0x0009ec0000002000 */
[----:B------:R-:W4:Y:S01]  /*e370*/  MUFU.EX2 R63, R63 ;  /* 0x0000003f003f7308 */ /* 0x000f220000000800 */
[----:B------:R1:W-:Y:S01]  /*e380*/  @!P1 SYNCS.ARRIVE.TRANS64.RED.A1T0 RZ, [R46+URZ], RZ ;  /* 0x000000ff2eff99a7 */ /* 0x0003e2000810043f */
[----:B-----5:R-:W-:Y:S01]  /*e390*/  FADD.FTZ R3, R150, R3 ;  /* 0x0000000396037221 */ /* 0x020fe20000010000 */
[----:B------:R-:W-:-:S05]  /*e3a0*/  @!P1 PRMT R14, RZ, 0x654, R14 ;  /* 0x00000654ff0e9816 */ /* 0x000fca000000000e */
[----:B------:R-:W5:Y:S01]  /*e3b0*/  MUFU.EX2 R42, R42 ;  /* 0x0000002a002a7308 */ /* 0x000f620000000800 */
[----:B-1----:R-:W-:Y:S01]  /*e3c0*/  FADD.FTZ R46, R151, R0 ;  /* 0x00000000972e7221 */ /* 0x002fe20000010000 */
[----:B------:R-:W-:-:S06]  /*e3d0*/  FADD.FTZ R3, R45, R3 ;  /* 0x000000032d037221 */ /* 0x000fcc0000010000 */
[----:B------:R-:W1:Y:S01]  /*e3e0*/  MUFU.EX2 R147, R147 ;  /* 0x0000009300937308 */ /* 0x000e620000000800 */
[----:B---3--:R-:W-:Y:S01]  /*e3f0*/  FADD.FTZ R46, R76, R46 ;  /* 0x0000002e4c2e7221 */ /* 0x008fe20000010000 */
[----:B------:R-:W-:Y:S01]  /*e400*/  FFMA.FTZ R66, R68, R9, -R82 ;  /* 0x0000000944427223 */ /* 0x000fe20000010852 */
[----:B------:R3:W-:Y:S05]  /*e410*/  @!P1 SYNCS.ARRIVE.TRANS64.RED.A1T0 RZ, [R14+URZ], RZ ;  /* 0x000000ff0eff99a7 */ /* 0x0007ea000810043f */
[----:B------:R-:W1:Y:S01]  /*e420*/  MUFU.EX2 R146, R146 ;  /* 0x0000009200927308 */ /* 0x000e620000000800 */
[----:B0-----:R-:W-:Y:S01]  /*e430*/  FADD.FTZ R46, R145, R46 ;  /* 0x0000002e912e7221 */ /* 0x001fe20000010000 */
[----:B---3--:R-:W-:-:S06]  /*e440*/  FADD.FTZ R14, R43, R3 ;  /* 0x000000032b0e7221 */ /* 0x008fcc0000010000 */
[----:B------:R-:W0:Y:S01]  /*e450*/  MUFU.EX2 R65, R65 ;  /* 0x0000004100417308 */ /* 0x000e220000000800 */
[----:B------:R-:W-:Y:S01]  /*e460*/  FFMA.FTZ R143, R69, R9, -R82 ;  /* 0x00000009458f7223 */ /* 0x000fe20000010852 */
[----:B------:R-:W-:Y:S01]  /*e470*/  FADD.FTZ R14, R144, R14 ;  /* 0x0000000e900e7221 */ /* 0x000fe20000010000 */
[----:B----4-:R-:W-:-:S05]  /*e480*/  FADD.FTZ R46, R63, R46 ;  /* 0x0000002e3f2e7221 */ /* 0x010fca0000010000 */
[----:B------:R-:W3:Y:S01]  /*e490*/  MUFU.EX2 R141, R141 ;  /* 0x0000008d008d7308 */ /* 0x000ee20000000800 */
[----:B-----5:R-:W-:Y:S01]  /*e4a0*/  FADD.FTZ R47, R42, R14 ;  /* 0x0000000e2a2f7221 */ /* 0x020fe20000010000 */
[----:B-1----:R-:W-:-:S06]  /*e4b0*/  FADD.FTZ R46, R147, R46 ;  /* 0x0000002e932e7221 */ /* 0x002fcc0000010000 */
[----:B------:R-:W1:Y:S01]  /*e4c0*/  MUFU.EX2 R41, R41 ;  /* 0x0000002900297308 */ /* 0x000e620000000800 */
        /* <DEDUP_REMOVED lines=8> */
[----:B---3--:R-:W-:-:S06]  /*e550*/  FADD.FTZ R46, R141, R46 ;  /* 0x0000002e8d2e7221 */ /* 0x008fcc0000010000 */
[----:B------:R-:W3:Y:S01]  /*e560*/  MUFU.EX2 R40, R40 ;  /* 0x0000002800287308 */ /* 0x000ee20000000800 */
        /* <DEDUP_REMOVED lines=8> */
[----:B-----5:R-:W-:-:S06]  /*e5f0*/  FADD.FTZ R46, R143, R46 ;  /* 0x0000002e8f2e7221 */ /* 0x020fcc0000010000 */
[----:B------:R-:W0:Y:S01]  /*e600*/  MUFU.EX2 R39, R39 ;  /* 0x0000002700277308 */ /* 0x000e220000000800 */
[----:B------:R-:W-:-:S07]  /*e610*/  FFMA.FTZ R133, R75, R9, -R82 ;  /* 0x000000094b857223 */ /* 0x000fce0000010852 */
[----:B------:R-:W5:Y:S01]  /*e620*/  MUFU.EX2 R68, R68 ;  /* 0x0000004400447308 */ /* 0x000f620000000800 */
[----:B---3--:R-:W-:Y:S01]  /*e630*/  FADD.FTZ R47, R40, R47 ;  /* 0x0000002f282f7221 */ /* 0x008fe20000010000 */
[----:B------:R-:W-:-:S06]  /*e640*/  FADD.FTZ R46, R67, R46 ;  /* 0x0000002e432e7221 */ /* 0x000fcc0000010000 */
[----:B------:R-:W3:Y:S08]  /*e650*/  MUFU.EX2 R138, R138 ;  /* 0x0000008a008a7308 */ /* 0x000ef00000000800 */
[----:B------:R-:W2:Y:S01]  /*e660*/  MUFU.EX2 R139, R139 ;  /* 0x0000008b008b7308 */ /* 0x000ea20000000800 */
[----:B------:R-:W-:Y:S01]  /*e670*/  FFMA.FTZ R48, R48, R9, -R82 ;  /* 0x0000000930307223 */ /* 0x000fe20000010852 */
[----:B-1----:R-:W-:-:S06]  /*e680*/  FADD.FTZ R47, R136, R47 ;  /* 0x0000002f882f7221 */ /* 0x002fcc0000010000 */
[----:B------:R-:W1:Y:S01]  /*e690*/  MUFU.EX2 R38, R38 ;  /* 0x0000002600267308 */ /* 0x000e620000000800 */
[----:B----4-:R-:W-:Y:S01]  /*e6a0*/  FADD.FTZ R46, R137, R46 ;  /* 0x0000002e892e7221 */ /* 0x010fe20000010000 */
[----:B------:R-:W-:-:S06]  /*e6b0*/  FFMA.FTZ R135, R49, R9, -R82 ;  /* 0x0000000931877223 */ /* 0x000fcc0000010852 */
[----:B------:R-:W4:Y:S01]  /*e6c0*/  MUFU.EX2 R69, R69 ;  /* 0x0000004500457308 */ /* 0x000f220000000800 */
[----:B0-----:R-:W-:Y:S01]  /*e6d0*/  FADD.FTZ R47, R39, R47 ;  /* 0x0000002f272f7221 */ /* 0x001fe20000010000 */
[----:B-----5:R-:W-:-:S06]  /*e6e0*/  FADD.FTZ R46, R68, R46 ;  /* 0x0000002e442e7221 */ /* 0x020fcc0000010000 */
[----:B------:R-:W0:Y:S08]  /*e6f0*/  MUFU.EX2 R132, R132 ;  /* 0x0000008400847308 */ /* 0x000e300000000800 */
[----:B------:R-:W5:Y:S01]  /*e700*/  MUFU.EX2 R133, R133 ;  /* 0x0000008500857308 */ /* 0x000f620000000800 */
[----:B------:R-:W-:Y:S01]  /*e710*/  FFMA.FTZ R50, R50, R9, -R82 ;  /* 0x0000000932327223 */ /* 0x000fe20000010852 */
[----:B---3--:R-:W-:-:S06]  /*e720*/  FADD.FTZ R47, R138, R47 ;  /* 0x0000002f8a2f7221 */ /* 0x008fcc0000010000 */
[----:B------:R-:W3:Y:S01]  /*e730*/  MUFU.EX2 R37, R37 ;  /* 0x0000002500257308 */ /* 0x000ee20000000800 */
[----:B--2---:R-:W-:Y:S01]  /*e740*/  FADD.FTZ R46, R139, R46 ;  /* 0x0000002e8b2e7221 */ /* 0x004fe20000010000 */
[----:B------:R-:W-:-:S06]  /*e750*/  FFMA.FTZ R129, R51, R9, -R82 ;  /* 0x0000000933817223 */ /* 0x000fcc0000010852 */
[----:B------:R-:W2:Y:S01]  /*e760*/  MUFU.EX2 R15, R48 ;  /* 0x00000030000f7308 */ /* 0x000ea20000000800 */
[----:B-1----:R-:W-:Y:S01]  /*e770*/  FADD.FTZ R47, R38, R47 ;  /* 0x0000002f262f7221 */ /* 0x002fe20000010000 */
[----:B----4-:R-:W-:-:S06]  /*e780*/  FADD.FTZ R46, R69, R46 ;  /* 0x0000002e452e7221 */ /* 0x010fcc0000010000 */
[----:B------:R-:W1:Y:S01]  /*e790*/  MUFU.EX2 R134, R134 ;  /* 0x0000008600867308 */ /* 0x000e620000000800 */
[----:B------:R-:W-:-:S07]  /*e7a0*/  FFMA.FTZ R3, R52, R9, -R82 ;  /* 0x0000000934037223 */ /* 0x000fce0000010852 */
[----:B------:R-:W4:Y:S01]  /*e7b0*/  MUFU.EX2 R135, R135 ;  /* 0x0000008700877308 */ /* 0x000f220000000800 */
[----:B------:R-:W-:Y:S01]  /*e7c0*/  F2FP.BF16.F32.PACK_AB R148, R148, R44 ;  /* 0x0000002c9494723e */ /* 0x000fe200000010ff */
[----:B0-----:R-:W-:-:S06]  /*e7d0*/  FADD.FTZ R44, R132, R47 ;  /* 0x0000002f842c7221 */ /* 0x001fcc0000010000 */
[----:B------:R-:W0:Y:S01]  /*e7e0*/  MUFU.EX2 R36, R36 ;  /* 0x0000002400247308 */ /* 0x000e220000000800 */
[----:B-----5:R-:W-:Y:S01]  /*e7f0*/  FADD.FTZ R46, R133, R46 ;  /* 0x0000002e852e7221 */ /* 0x020fe20000010000 */
[----:B------:R-:W-:-:S06]  /*e800*/  FFMA.FTZ R131, R53, R9, -R82 ;  /* 0x0000000935837223 */ /* 0x000fcc0000010852 */
[----:B------:R-:W5:Y:S01]  /*e810*/  MUFU.EX2 R0, R50 ;  /* 0x0000003200007308 */ /* 0x000f620000000800 */
[----:B------:R-:W-:Y:S01]  /*e820*/  F2FP.BF16.F32.PACK_AB R150, R45, R150 ;  /* 0x000000962d96723e */ /* 0x000fe200000010ff */
[----:B---3--:R-:W-:-:S06]  /*e830*/  FADD.FTZ R45, R37, R44 ;  /* 0x0000002c252d7221 */ /* 0x008fcc0000010000 */
[----:B------:R-:W3:Y:S01]  /*e840*/  MUFU.EX2 R24, R24 ;  /* 0x0000001800187308 */ /* 0x000ee20000000800 */
[----:B--2---:R-:W-:Y:S01]  /*e850*/  FADD.FTZ R46, R15, R46 ;  /* 0x0000002e0f2e7221 */ /* 0x004fe20000010000 */
[----:B------:R-:W-:-:S06]  /*e860*/  FFMA.FTZ R14, R54, R9, -R82 ;  /* 0x00000009360e7223 */ /* 0x000fcc0000010852 */
[----:B------:R-:W2:Y:S01]  /*e870*/  MUFU.EX2 R129, R129 ;  /* 0x0000008100817308 */ /* 0x000ea20000000800 */
[----:B------:R-:W-:Y:S01]  /*e880*/  F2FP.BF16.F32.PACK_AB R140, R41, R140 ;  /* 0x0000008c298c723e */ /* 0x000fe200000010ff */
[----:B-1----:R-:W-:-:S06]  /*e890*/  FADD.FTZ R45, R134, R45 ;  /* 0x0000002d862d7221 */ /* 0x002fcc0000010000 */
[----:B------:R-:W1:Y:S01]  /*e8a0*/  MUFU.EX2 R25, R25 ;  /* 0x0000001900197308 */ /* 0x000e620000000800 */
[----:B----4-:R-:W-:Y:S01]  /*e8b0*/  FADD.FTZ R41, R135, R46 ;  /* 0x0000002e87297221 */ /* 0x010fe20000010000 */
[----:B------:R-:W-:-:S06]  /*e8c0*/  FFMA.FTZ R125, R55, R9, -R82 ;  /* 0x00000009377d7223 */ /* 0x000fcc0000010852 */
[----:B------:R-:W4:Y:S01]  /*e8d0*/  MUFU.EX2 R3, R3 ;  /* 0x0000000300037308 */ /* 0x000f220000000800 */
[----:B------:R-:W-:Y:S01]  /*e8e0*/  F2FP.BF16.F32.PACK_AB R142, R40, R142 ;  /* 0x0000008e288e723e */ /* 0x000fe200000010ff */
[----:B0-----:R-:W-:-:S06]  /*e8f0*/  FADD.FTZ R45, R36, R45 ;  /* 0x0000002d242d7221 */ /* 0x001fcc0000010000 */
[----:B------:R-:W0:Y:S01]  /*e900*/  MUFU.EX2 R26, R26 ;  /* 0x0000001a001a7308 */ /* 0x000e220000000800 */
[----:B-----5:R-:W-:-:S07]  /*e910*/  FADD.FTZ R40, R0, R41 ;  /* 0x0000002900287221 */ /* 0x020fce0000010000 */
[----:B------:R-:W5:Y:S01]  /*e920*/  MUFU.EX2 R131, R131 ;  /* 0x0000008300837308 */ /* 0x000f620000000800 */
[----:B------:R-:W-:Y:S01]  /*e930*/  F2FP.BF16.F32.PACK_AB R146, R146, R42 ;  /* 0x0000002a9292723e */ /* 0x000fe200000010ff */
[----:B------:R-:W-:Y:S01]  /*e940*/  FFMA.FTZ R56, R56, R9, -R82 ;  /* 0x0000000938387223 */ /* 0x000fe20000010852 */
[----:B---3--:R-:W-:-:S05]  /*e950*/  FADD.FTZ R42, R24, R45 ;  /* 0x0000002d182a7221 */ /* 0x008fca0000010000 */
[----:B------:R-:W3:Y:S01]  /*e960*/  MUFU.EX2 R27, R27 ;  /* 0x0000001b001b7308 */ /* 0x000ee20000000800 */
[----:B--2---:R-:W-:Y:S01]  /*e970*/  FADD.FTZ R40, R129, R40 ;  /* 0x0000002881287221 */ /* 0x004fe20000010000 */
[----:B------:R-:W-:-:S06]  /*e980*/  FFMA.FTZ R57, R57, R9, -R82 ;  /* 0x0000000939397223 */ /* 0x000fcc0000010852 */
[----:B------:R-:W2:Y:S01]  /*e990*/  MUFU.EX2 R14, R14 ;  /* 0x0000000e000e7308 */ /* 0x000ea20000000800 */
[----:B------:R-:W-:Y:S02]  /*e9a0*/  F2FP.BF16.F32.PACK_AB R144, R144, R43 ;  /* 0x0000002b9090723e */ /* 0x000fe400000010ff */
[----:B------:R-:W-:-:S05]  /*e9b0*/  F2FP.BF16.F32.PACK_AB R136, R39, R136 ;  /* 0x000000882788723e */ /* 0x000fca00000010ff */
[----:B------:R-:W2:Y:S01]  /*e9c0*/  MUFU.EX2 R28, R28 ;  /* 0x0000001c001c7308 */ /* 0x000ea20000000800 */
[----:B-1----:R-:W-:Y:S01]  /*e9d0*/  FADD.FTZ R39, R25, R42 ;  /* 0x0000002a19277221 */ /* 0x002fe20000010000 */
[----:B----4-:R-:W-:-:S06]  /*e9e0*/  FADD.FTZ R40, R3, R40 ;  /* 0x0000002803287221 */ /* 0x010fcc0000010000 */
[----:B------:R-:W1:Y:S01]  /*e9f0*/  MUFU.EX2 R125, R125 ;  /* 0x0000007d007d7308 */ /* 0x000e620000000800 */
[----:B------:R-:W-:Y:S01]  /*ea00*/  FFMA.FTZ R58, R58, R9, -R82 ;  /* 0x000000093a3a7223 */ /* 0x000fe20000010852 */
[----:B------:R-:W-:Y:S01]  /*ea10*/  F2FP.BF16.F32.PACK_AB R138, R38, R138 ;  /* 0x0000008a268a723e */ /* 0x000fe200000010ff */
[----:B0-----:R-:W-:-:S05]  /*ea20*/  FADD.FTZ R38, R26, R39 ;  /* 0x000000271a267221 */ /* 0x001fca0000010000 */
[----:B------:R-:W0:Y:S01]  /*ea30*/  MUFU.EX2 R29, R29 ;  /* 0x0000001d001d7308 */ /* 0x000e220000000800 */
[----:B-----5:R-:W-:Y:S01]  /*ea40*/  FADD.FTZ R39, R131, R40 ;  /* 0x0000002883277221 */ /* 0x020fe20000010000 */
[----:B------:R-:W-:-:S06]  /*ea50*/  FFMA.FTZ R59, R59, R9, -R82 ;  /* 0x000000093b3b7223 */ /* 0x000fcc0000010852 */
[----:B------:R-:W4:Y:S01]  /*ea60*/  MUFU.EX2 R43, R56 ;  /* 0x00000038002b7308 */ /* 0x000f220000000800 */
[----:B------:R-:W-:Y:S01]  /*ea70*/  F2FP.BF16.F32.PACK_AB R132, R37, R132 ;  /* 0x000000842584723e */ /* 0x000fe200000010ff */
[----:B---3--:R-:W-:-:S06]  /*ea80*/  FADD.FTZ R37, R27, R38 ;  /* 0x000000261b257221 */ /* 0x008fcc0000010000 */
[----:B------:R-:W3:Y:S01]  /*ea90*/  MUFU.EX2 R30, R30 ;  /* 0x0000001e001e7308 */ /* 0x000ee20000000800 */
[----:B--2---:R-:W-:Y:S01]  /*eaa0*/  FADD.FTZ R38, R14, R39 ;  /* 0x000000270e267221 */ /* 0x004fe20000010000 */
[----:B------:R-:W-:-:S06]  /*eab0*/  FFMA.FTZ R60, R60, R9, -R82 ;  /* 0x000000093c3c7223 */ /* 0x000fcc0000010852 */
[----:B------:R-:W2:Y:S01]  /*eac0*/  MUFU.EX2 R57, R57 ;  /* 0x0000003900397308 */ /* 0x000ea20000000800 */
[----:B------:R-:W-:Y:S01]  /*ead0*/  FADD.FTZ R40, R28, R37 ;  /* 0x000000251c287221 */ /* 0x000fe20000010000 */
[----:B-1----:R-:W-:-:S06]  /*eae0*/  FADD.FTZ R38, R125, R38 ;  /* 0x000000267d267221 */ /* 0x002fcc0000010000 */
[----:B------:R-:W1:Y:S01]  /*eaf0*/  MUFU.EX2 R31, R31 ;  /* 0x0000001f001f7308 */ /* 0x000e620000000800 */
[----:B------:R-:W-:-:S07]  /*eb00*/  FFMA.FTZ R61, R61, R9, -R82 ;  /* 0x000000093d3d7223 */ /* 0x000fce0000010852 */
[----:B------:R-:W5:Y:S01]  /*eb10*/  MUFU.EX2 R58, R58 ;  /* 0x0000003a003a7308 */ /* 0x000f620000000800 */
[----:B------:R-:W-:Y:S01]  /*eb20*/  F2FP.BF16.F32.PACK_AB R133, R15, R133 ;  /* 0x000000850f85723e */ /* 0x000fe200000010ff */
[----:B0-----:R-:W-:-:S06]  /*eb30*/  FADD.FTZ R15, R29, R40 ;  /* 0x000000281d0f7221 */ /* 0x001fcc0000010000 */
[----:B------:R-:W0:Y:S01]  /*eb40*/  MUFU.EX2 R32, R32 ;  /* 0x0000002000207308 */ /* 0x000e220000000800 */
[----:B----4-:R-:W-:Y:S01]  /*eb50*/  FADD.FTZ R38, R43, R38 ;  /* 0x000000262b267221 */ /* 0x010fe20000010000 */
[----:B------:R-:W-:-:S06]  /*eb60*/  FFMA.FTZ R62, R62, R9, -R82 ;  /* 0x000000093e3e7223 */ /* 0x000fcc0000010852 */
[----:B------:R-:W4:Y:S01]  /*eb70*/  MUFU.EX2 R59, R59 ;  /* 0x0000003b003b7308 */ /* 0x000f220000000800 */
[----:B------:R-:W-:Y:S01]  /*eb80*/  F2FP.BF16.F32.PACK_AB R135, R0, R135 ;  /* 0x000000870087723e */ /* 0x000fe200000010ff */
[----:B---3--:R-:W-:Y:S01]  /*eb90*/  FADD.FTZ R0, R30, R15 ;  /* 0x0000000f1e007221 */ /* 0x008fe20000010000 */
[----:B------:R-:W-:-:S05]  /*eba0*/  F2FP.BF16.F32.PACK_AB R129, R3, R129 ;  /* 0x000000810381723e */ /* 0x000fca00000010ff */
[----:B------:R-:W3:Y:S01]  /*ebb0*/  MUFU.EX2 R33, R33 ;  /* 0x0000002100217308 */ /* 0x000ee20000000800 */
[----:B--2---:R-:W-:-:S07]  /*ebc0*/  FADD.FTZ R3, R57, R38 ;  /* 0x0000002639037221 */ /* 0x004fce0000010000 */
[----:B------:R-:W2:Y:S01]  /*ebd0*/  MUFU.EX2 R60, R60 ;  /* 0x0000003c003c7308 */ /* 0x000ea20000000800 */
[----:B-1----:R-:W-:Y:S01]  /*ebe0*/  FADD.FTZ R15, R31, R0 ;  /* 0x000000001f0f7221 */ /* 0x002fe20000010000 */
[----:B-----5:R-:W-:-:S06]  /*ebf0*/  FADD.FTZ R0, R58, R3 ;  /* 0x000000033a007221 */ /* 0x020fcc0000010000 */
[----:B------:R-:W1:Y:S01]  /*ec00*/  MUFU.EX2 R34, R34 ;  /* 0x0000002200227308 */ /* 0x000e620000000800 */
[----:B------:R-:W-:-:S07]  /*ec10*/  ISETP.GT.AND P3, PT, R12, R70, PT ;  /* 0x000000460c00720c */ /* 0x000fce0003f64270 */
[----:B------:R-:W5:Y:S01]  /*ec20*/  MUFU.EX2 R61, R61 ;  /* 0x0000003d003d7308 */ /* 0x000f620000000800 */
[----:B------:R-:W-:Y:S01]  /*ec30*/  F2FP.BF16.F32.PACK_AB R131, R14, R131 ;  /* 0x000000830e83723e */ /* 0x000fe200000010ff */
[----:B0-----:R-:W-:-:S06]  /*ec40*/  FADD.FTZ R14, R32, R15 ;  /* 0x0000000f200e7221 */ /* 0x001fcc0000010000 */
[----:B------:R-:W0:Y:S01]  /*ec50*/  MUFU.EX2 R35, R35 ;  /* 0x0000002300237308 */ /* 0x000e220000000800 */
[----:B----4-:R-:W-:-:S07]  /*ec60*/  FADD.FTZ R3, R59, R0 ;  /* 0x000000003b037221 */ /* 0x010fce0000010000 */
[----:B------:R-:W4:Y:S01]  /*ec70*/  MUFU.EX2 R62, R62 ;  /* 0x0000003e003e7308 */ /* 0x000f220000000800 */
[----:B---3--:R-:W-:Y:S01]  /*ec80*/  FADD.FTZ R15, R33, R14 ;  /* 0x0000000e210f7221 */ /* 0x008fe20000010000 */
[----:B--2---:R-:W-:-:S03]  /*ec90*/  FADD.FTZ R0, R60, R3 ;  /* 0x000000033c007221 */ /* 0x004fc60000010000 */
[----:B-1----:R-:W-:Y:S01]  /*eca0*/  FADD.FTZ R14, R34, R15 ;  /* 0x0000000f220e7221 */ /* 0x002fe20000010000 */
[----:B-----5:R-:W-:Y:S01]  /*ecb0*/  FADD.FTZ R0, R61, R0 ;  /* 0x000000003d007221 */ /* 0x020fe20000010000 */
        /* <DEDUP_REMOVED lines=34> */
[----:B----4-:R-:W-:Y:S01]  /*eee0*/  FADD.FTZ R0, R62, R0 ;  /* 0x000000003e007221 */ /* 0x010fe20000010000 */
[----:B------:R-:W-:Y:S01]  /*eef0*/  F2FP.BF16.F32.PACK_AB R151, R76, R151 ;  /* 0x000000974c97723e */ /* 0x000fe200000010ff */
[----:B------:R-:W-:Y:S01]  /*ef00*/  VIADD R12, R12, 0xffffffff ;  /* 0xffffffff0c0c7836 */ /* 0x000fe20000000000 */
        /* <DEDUP_REMOVED lines=20> */
[----:B------:R-:W-:Y:S01]  /*f050*/  MOV R15, R11 ;  /* 0x0000000b000f7202 */ /* 0x000fe20000000f00 */
[----:B------:R-:W-:Y:S06]  /*f060*/  @P3 BRA `(.L_x_14513) ;  /* 0xffffffcc00a83947 */ /* 0x000fec000383ffff */
.L_x_14503:
[----:B------:R-:W2:Y:S02]  /*f070*/  LDL R8, [R1+0x40] ;  /* 0x0000400001087983 */ /* 0x000ea40000100800 */
[----:B--2---:R-:W-:-:S13]  /*f080*/  ISETP.GE.AND P2, PT, R12, R8, PT ;  /* 0x000000080c00720c */ /* 0x004fda0003f46270 */
[----:B------:R-:W-:Y:S05]  /*f090*/  @!P2 BRA `(.L_x_14514) ;  /* 0x0000002400d0a947 */ /* 0x000fea0003800000 */
[----:B------:R-:W-:Y:S02]  /*f0a0*/  IMAD.MOV.U32 R13, RZ, RZ, R11 ;  /* 0x000000ffff0d7224 */ /* 0x000fe400078e000b */
[----:B------:R-:W-:Y:S02]  /*f0b0*/  IMAD.MOV.U32 R15, RZ, RZ, R10 ;  /* 0x000000ffff0f7224 */ /* 0x000fe400078e000a */
[----:B------:R-:W-:Y:S02]  /*f0c0*/  IMAD.MOV.U32 R8, RZ, RZ, R23 ;  /* 0x000000ffff087224 */ /* 0x000fe400078e0017 */
[----:B------:R-:W-:-:S07]  /*f0d0*/  IMAD.MOV.U32 R14, RZ, RZ, R18 ;  /* 0x000000ffff0e7224 */ /* 0x000fce00078e0012 */
.L_x_14524:
        /* <DEDUP_REMOVED lines=11> */
.L_x_14516:
[----:B------:R-:W-:Y:S01]  /*f190*/  IMAD R9, R18, 0x8, R2 ;  /* 0x0000000812097824 */ /* 0x000fe200078e0202 */
[----:B------:R-:W-:-:S04]  /*f1a0*/  SHF.L.U32 R10, R23, 0x1f, RZ ;  /* 0x0000001f170a7819 */ /* 0x000fc800000006ff */
[----:B------:R0:W1:Y:S01]  /*f1b0*/  SYNCS.PHASECHK.TRANS64.TRYWAIT P3, [R9+URZ+0x16830], R10 ;  /* 0x0168300a090075a7 */ /* 0x000062000806017f */
[----:B------:R-:W-:Y:S05]  /*f1c0*/  @!P0 BRA `(.L_x_14517) ;  /* 0x0000000000048947 */ /* 0x000fea0003800000 */
[----:B------:R-:W-:Y:S01]  /*f1d0*/  BPT.TRAP 0x1 ;  /* 0x000000040000795c */ /* 0x000fe20000300000 */
.L_x_14517:
[----:B------:R-:W-:Y:S04]  /*f1e0*/  BSSY B0, `(.L_x_14515) ;  /* 0x0000004000007945 */ /* 0x000fe80003800000 */
[----:B-1----:R-:W-:Y:S05]  /*f1f0*/  @P3 BRA `(.L_x_14518) ;  /* 0x0000000000083947 */ /* 0x002fea0003800000 */
[----:B------:R-:W1:Y:S02]  /*f200*/  SYNCS.PHASECHK.TRANS64.TRYWAIT P3, [R9+URZ+0x16830], R10 ;  /* 0x0168300a090075a7 */ /* 0x000e64000806017f */
[----:B-1----:R-:W-:Y:S05]  /*f210*/  @!P3 BRA `(.L_x_14519) ;  /* 0x000000d4005cb947 */ /* 0x002fea0003800000 */
.L_x_14518:
[----:B------:R-:W-:Y:S05]  /*f220*/  BSYNC B0 ;  /* 0x0000000000007941 */ /* 0x000fea0003800000 */
.L_x_14515:
        /* <DEDUP_REMOVED lines=15> */
[----:B------:R-:W-:Y:S01]  /*f320*/  IMAD.MOV.U32 R11, RZ, RZ, 0x40000040 ;  /* 0x40000040ff0b7424 */ /* 0x000fe200078e00ff */
        /* <DEDUP_REMOVED lines=28> */
.L_x_14521:
[----:B------:R-:W-:Y:S01]  /*f4f0*/  SHF.L.U32 R8, R8, 0x1f, RZ ;  /* 0x0000001f08087819 */ /* 0x000fe200000006ff */
[----:B------:R-:W-:-:S04]  /*f500*/  IMAD R9, R14, 0x8, R2 ;  /* 0x000000080e097824 */ /* 0x000fc800078e0202 */
[----:B------:R0:W1:Y:S01]  /*f510*/  SYNCS.PHASECHK.TRANS64.TRYWAIT P2, [R9+URZ+0x16850], R8 ;  /* 0x01685008090075a7 */ /* 0x000062000804017f */
[----:B------:R-:W-:Y:S05]  /*f520*/  @!P0 BRA `(.L_x_14522) ;  /* 0x0000000000048947 */ /* 0x000fea0003800000 */
[----:B------:R-:W-:Y:S01]  /*f530*/  BPT.TRAP 0x1 ;  /* 0x000000040000795c */ /* 0x000fe20000300000 */
.L_x_14522:
[----:B-1----:R-:W-:Y:S05]  /*f540*/  @P2 BRA `(.L_x_14520) ;  /* 0x0000000000082947 */ /* 0x002fea0003800000 */
[----:B------:R-:W1:Y:S02]  /*f550*/  SYNCS.PHASECHK.TRANS64.TRYWAIT P2, [R9+URZ+0x16850], R8 ;  /* 0x01685008090075a7 */ /* 0x000e64000804017f */
[----:B-1----:R-:W-:Y:S05]  /*f560*/  @!P2 BRA `(.L_x_14523) ;  /* 0x000000d0009ca947 */ /* 0x002fea0003800000 */
.L_x_14520:
[----:B01----:R-:W-:Y:S01]  /*f570*/  IADD3 R8, R2, 0x400, RZ ;  /* 0x0000040002087810 */ /* 0x003fe20007ffe0ff */
[----:B------:R-:W-:Y:S01]  /*f580*/  IMAD.MOV.U32 R9, RZ, RZ, 0x40000040 ;  /* 0x40000040ff097424 */ /* 0x000fe200078e00ff */
[----:B------:R-:W-:Y:S05]  /*f590*/  WARPSYNC.ALL ;  /* 0x0000000000007948 */ /* 0x000fea0003800000 */
[----:B------:R-:W-:Y:S01]  /*f5a0*/  SHF.R.U32.HI R8, RZ, 0x4, R8 ;  /* 0x00000004ff087819 */ /* 0x000fe20000011608 */
[----:B------:R-:W-:Y:S01]  /*f5b0*/  WARPGROUP.ARRIVE ;  /* 0x00000000000079c5 */ /* 0x000fe20000000000 */
        /* <DEDUP_REMOVED lines=12> */
[----:B------:R-:W-:Y:S02]  /*f680*/  R2UR UR10, R8 ;  /* 0x00000000080a72ca */ /* 0x000fe400000e0000 */
[----:B------:R-:W-:Y:S08]  /*f690*/  MUFU.TANH R63, R63 ;  /* 0x0000003f003f7308 */ /* 0x000ff00000002400 */
[----:B------:R-:W-:Y:S03]  /*f6a0*/  MUFU.TANH R66, R66 ;  /* 0x0000004200427308 */ /* 0x000fe60000002400 */
[----:B------:R-:W-:Y:S01]  /*f6b0*/  HGMMA.64x64x16.F32.BF16 R88, R148, gdesc[UR8].tnspB, R88, gsb0 ;  /* 0x40e0000894587df0 */ /* 0x000fe20008001858 */
[----:B------:R-:W-:Y:S01]  /*f6c0*/  R2UR UR10, R10 ;  /* 0x000000000a0a72ca */ /* 0x000fe200000e0000 */
[----:B------:R-:W-:Y:S01]  /*f6d0*/  VIADD R10, R8, 0x100 ;  /* 0x00000100080a7836 */ /* 0x000fe20000000000 */
[----:B------:R-:W-:Y:S01]  /*f6e0*/  R2UR UR11, R11 ;  /* 0x000000000b0b72ca */ /* 0x000fe200000e0000 */
[----:B------:R-:W-:Y:S01]  /*f6f0*/  IMAD.MOV.U32 R11, RZ, RZ, 0x40000040 ;  /* 0x40000040ff0b7424 */ /* 0x000fe200078e00ff */
[----:B------:R-:W-:Y:S01]  /*f700*/  MUFU.TANH R67, R67 ;  /* 0x0000004300437308 */ /* 0x000fe20000002400 */
[----:B------:R-:W-:-:S02]  /*f710*/  WARPGROUP.DEPBAR.LE gsb0, 0x0 ;  /* 0x00008000000079c5 */ /* 0x000fc40000010000 */
[----:B------:R-:W-:-:S05]  /*f720*/  WARPGROUP.ARRIVE ;  /* 0x00000000000079c5 */ /* 0x000fca0000000000 */
[----:B------:R0:W1:Y:S01]  /*f730*/  MUFU.TANH R150, R26 ;  /* 0x0000001a00967308 */ /* 0x0000620000002400 */
[----:B------:R-:W-:Y:S01]  /*f740*/  FMUL.FTZ R149, R35, UR4 ;  /* 0x0000000423957c20 */ /* 0x000fe20008410000 */
[----:B------:R-:W-:Y:S01]  /*f750*/  FMUL.FTZ R35, R45, UR4 ;  /* 0x000000042d237c20 */ /* 0x000fe20008410000 */
[----:B------:R-:W-:Y:S01]  /*f760*/  FMUL.FTZ R45, R56, UR4 ;  /* 0x00000004382d7c20 */ /* 0x000fe20008410000 */
[----:B------:R-:W-:Y:S01]  /*f770*/  FMUL.FTZ R56, R68, UR4 ;  /* 0x0000000444387c20 */ /* 0x000fe20008410000 */
[----:B------:R-:W-:Y:S01]  /*f780*/  HGMMA.64x64x16.F32.BF16 R88, R144, gdesc[UR8].tnspB, R88, gsb0 ;  /* 0x40e0000890587df0 */ /* 0x000fe20008001858 */
[----:B------:R-:W-:Y:S01]  /*f790*/  R2UR UR10, R10 ;  /* 0x000000000a0a72ca */ /* 0x000fe200000e0000 */
[----:B------:R-:W-:Y:S01]  /*f7a0*/  FMUL.FTZ R151, R34, UR4 ;  /* 0x0000000422977c20 */ /* 0x000fe20008410000 */
[----:B------:R-:W-:Y:S01]  /*f7b0*/  R2UR UR11, R11 ;  /* 0x000000000b0b72ca */ /* 0x000fe200000e0000 */
[----:B------:R-:W-:Y:S02]  /*f7c0*/  IMAD.MOV.U32 R11, RZ, RZ, 0x40000040 ;  /* 0x40000040ff0b7424 */ /* 0x000fe400078e00ff */
[----:B0-----:R-:W-:Y:S01]  /*f7d0*/  FMUL.FTZ R26, R29, UR4 ;  /* 0x000000041d1a7c20 */ /* 0x001fe20008410000 */
        /* <DEDUP_REMOVED lines=13> */
[----:B------:R-:W-:-:S02]  /*f8b0*/  VIADD R10, R8, 0x180 ;  /* 0x00000180080a7836 */ /* 0x000fc40000000000 */
[----:B------:R-:W-:Y:S01]  /*f8c0*/  FMUL.FTZ R69, R70, UR4 ;  /* 0x0000000446457c20 */ /* 0x000fe20008410000 */
[----:B------:R-:W-:Y:S01]  /*f8d0*/  FMUL.FTZ R70, R71, UR4 ;  /* 0x0000000447467c20 */ /* 0x000fe20008410000 */
[----:B------:R-:W-:Y:S01]  /*f8e0*/  MUFU.TANH R27, R27 ;  /* 0x0000001b001b7308 */ /* 0x000fe20000002400 */
[----:B------:R-:W-:Y:S01]  /*f8f0*/  FMUL.FTZ R71, R74, UR4 ;  /* 0x000000044a477c20 */ /* 0x000fe20008410000 */
[----:B------:R-:W-:Y:S01]  /*f900*/  FMUL.FTZ R72, R75, UR4 ;  /* 0x000000044b487c20 */ /* 0x000fe20008410000 */
[----:B------:R-:W-:Y:S01]  /*f910*/  FMUL.FTZ R74, R79, UR4 ;  /* 0x000000044f4a7c20 */ /* 0x000fe20008410000 */
[----:B------:R-:W-:Y:S01]  /*f920*/  FMUL.FTZ R75, R82, UR4 ;  /* 0x00000004524b7c20 */ /* 0x000fe20008410000 */
[----:B------:R-:W-:-:S03]  /*f930*/  VIADD R52, R8, 0x200 ;  /* 0x0000020008347836 */ /* 0x000fc60000000000 */
        /* <DEDUP_REMOVED lines=11> */
[----:B------:R-:W-:Y:S01]  /*f9f0*/  FMUL.FTZ R49, R60, UR4 ;  /* 0x000000043c317c20 */ /* 0x000fe20008410000 */
[----:B------:R-:W-:Y:S01]  /*fa00*/  FMUL.FTZ R145, R39, UR4 ;  /* 0x0000000427917c20 */ /* 0x000fe20008410000 */
[----:B------:R-:W-:Y:S01]  /*fa10*/  HGMMA.64x64x16.F32.BF16 R88, R140, gdesc[UR8].tnspB, R88, gsb0 ;  /* 0x40e000088c587df0 */ /* 0x000fe20008001858 */
[----:B------:R-:W-:Y:S01]  /*fa20*/  R2UR UR11, R11 ;  /* 0x000000000b0b72ca */ /* 0x000fe200000e0000 */
[----:B------:R-:W-:Y:S01]  /*fa30*/  FMUL.FTZ R11, R24, UR4 ;  /* 0x00000004180b7c20 */ /* 0x000fe20008410000 */
[----:B------:R-:W-:Y:S01]  /*fa40*/  FMUL.FTZ R24, R25, UR4 ;  /* 0x0000000419187c20 */ /* 0x000fe20008410000 */
[----:B------:R-:W-:Y:S01]  /*fa50*/  FMUL.FTZ R25, R28, UR4 ;  /* 0x000000041c197c20 */ /* 0x000fe20008410000 */
[----:B------:R-:W-:Y:S01]  /*fa60*/  FMUL.FTZ R28, R33, UR4 ;  /* 0x00000004211c7c20 */ /* 0x000fe20008410000 */
        /* <DEDUP_REMOVED lines=19> */
[----:B------:R-:W-:Y:S01]  /*fba0*/  R2UR UR10, R10 ;  /* 0x000000000a0a72ca */ /* 0x000fe200000e0000 */
[----:B-1----:R-:W-:-:S02]  /*fbb0*/  IMAD.MOV.U32 R84, RZ, RZ, R150 ;  /* 0x000000ffff547224 */ /* 0x002fc400078e0096 */
[----:B------:R-:W-:Y:S01]  /*fbc0*/  FMUL.FTZ R73, R78, UR4 ;  /* 0x000000044e497c20 */ /* 0x000fe20008410000 */
[----:B------:R-:W-:Y:S01]  /*fbd0*/  FMUL.FTZ R76, R83, UR4 ;  /* 0x00000004534c7c20 */ /* 0x000fe20008410000 */
[----:B------:R-:W-:Y:S01]  /*fbe0*/  FMUL.FTZ R77, R86, UR4 ;  /* 0x00000004564d7c20 */ /* 0x000fe20008410000 */
[----:B------:R-:W-:Y:S01]  /*fbf0*/  FMUL.FTZ R78, R87, UR4 ;  /* 0x00000004574e7c20 */ /* 0x000fe20008410000 */
[----:B------:R-:W1:Y:S01]  /*fc00*/  MUFU.TANH R25, R25 ;  /* 0x0000001900197308 */ /* 0x000e620000002400 */
[----:B--2---:R-:W-:-:S07]  /*fc10*/  FMNMX.FTZ R9, R11, R15, !PT ;  /* 0x0000000f0b097209 */ /* 0x004fce0007810000 */
[----:B------:R-:W2:Y:S01]  /*fc20*/  MUFU.TANH R28, R28 ;  /* 0x0000001c001c7308 */ /* 0x000ea20000002400 */
[----:B0-----:R-:W-:-:S07]  /*fc30*/  FMNMX.FTZ R9, R24, R9, !PT ;  /* 0x0000000918097209 */ /* 0x001fce0007810000 */
[----:B------:R-:W0:Y:S01]  /*fc40*/  MUFU.TANH R30, R30 ;  /* 0x0000001e001e7308 */ /* 0x000e220000002400 */
[----:B-1----:R-:W-:-:S04]  /*fc50*/  FMNMX.FTZ R9, R25, R9, !PT ;  /* 0x0000000919097209 */ /* 0x002fc80007810000 */
[----:B------:R-:W-:-:S03]  /*fc60*/  FMNMX.FTZ R9, R26, R9, !PT ;  /* 0x000000091a097209 */ /* 0x000fc60007810000 */
[----:B------:R-:W1:Y:S01]  /*fc70*/  MUFU.TANH R31, R31 ;  /* 0x0000001f001f7308 */ /* 0x000e620000002400 */
[----:B------:R-:W-:-:S04]  /*fc80*/  FMNMX.FTZ R9, R27, R9, !PT ;  /* 0x000000091b097209 */ /* 0x000fc80007810000 */
[----:B--2---:R-:W-:-:S03]  /*fc90*/  FMNMX.FTZ R9, R28, R9, !PT ;  /* 0x000000091c097209 */ /* 0x004fc60007810000 */
[----:B------:R-:W2:Y:S01]  /*fca0*/  MUFU.TANH R33, R33 ;  /* 0x0000002100217308 */ /* 0x000ea20000002400 */
[----:B------:R-:W-:-:S04]  /*fcb0*/  FMNMX.FTZ R9, R29, R9, !PT ;  /* 0x000000091d097209 */ /* 0x000fc80007810000 */
[----:B0-----:R-:W-:-:S03]  /*fcc0*/  FMNMX.FTZ R9, R30, R9, !PT ;  /* 0x000000091e097209 */ /* 0x001fc60007810000 */
[----:B------:R-:W0:Y:S01]  /*fcd0*/  MUFU.TANH R37, R37 ;  /* 0x0000002500257308 */ /* 0x000e220000002400 */
[----:B-1----:R-:W-:-:S04]  /*fce0*/  FMNMX.FTZ R9, R31, R9, !PT ;  /* 0x000000091f097209 */ /* 0x002fc80007810000 */
[----:B------:R-:W-:Y:S01]  /*fcf0*/  FMNMX.FTZ R9, R32, R9, !PT ;  /* 0x0000000920097209 */ /* 0x000fe20007810000 */
[----:B------:R-:W-:Y:S02]  /*fd00*/  WARPGROUP.DEPBAR.LE gsb0, 0x0 ;  /* 0x00008000000079c5 */ /* 0x000fe40000010000 */
[----:B------:R-:W1:Y:S01]  /*fd10*/  MUFU.TANH R38, R38 ;  /* 0x0000002600267308 */ /* 0x000e620000002400 */
[----:B------:R-:W-:Y:S01]  /*fd20*/  FMUL.FTZ R143, R42, UR4 ;  /* 0x000000042a8f7c20 */ /* 0x000fe20008410000 */
[----:B------:R-:W-:Y:S01]  /*fd30*/  FMUL.FTZ R42, R53, UR4 ;  /* 0x00000004352a7c20 */ /* 0x000fe20008410000 */
[----:B--2---:R-:W-:Y:S01]  /*fd40*/  FMNMX.FTZ R9, R33, R9, !PT ;  /* 0x0000000921097209 */ /* 0x004fe20007810000 */
[----:B------:R-:W-:Y:S01]  /*fd50*/  FMUL.FTZ R141, R43, UR4 ;  /* 0x000000042b8d7c20 */ /* 0x000fe20008410000 */
[----:B------:R-:W-:Y:S01]  /*fd60*/  FMUL.FTZ R43, R54, UR4 ;  /* 0x00000004362b7c20 */ /* 0x000fe20008410000 */
[----:B------:R-:W-:Y:S01]  /*fd70*/  FMUL.FTZ R54, R64, UR4 ;  /* 0x0000000440367c20 */ /* 0x000fe20008410000 */
[----:B------:R-:W-:Y:S01]  /*fd80*/  FMNMX.FTZ R9, R35, R9, !PT ;  /* 0x0000000923097209 */ /* 0x000fe20007810000 */
[----:B------:R-:W2:Y:S01]  /*fd90*/  MUFU.TANH R42, R42 ;  /* 0x0000002a002a7308 */ /* 0x000ea20000002400 */
[----:B------:R-:W-:Y:S01]  /*fda0*/  FMUL.FTZ R64, R81, UR4 ;  /* 0x0000000451407c20 */ /* 0x000fe20008410000 */
[----:B------:R-:W-:Y:S01]  /*fdb0*/  WARPGROUP.ARRIVE ;  /* 0x00000000000079c5 */ /* 0x000fe20000000000 */
[----:B0-----:R-:W-:Y:S01]  /*fdc0*/  FMNMX.FTZ R9, R37, R9, !PT ;  /* 0x0000000925097209 */ /* 0x001fe20007810000 */
[----:B------:R-:W-:-:S02]  /*fdd0*/  IMAD.MOV.U32 R81, RZ, RZ, R148 ;  /* 0x000000ffff517224 */ /* 0x000fc400078e0094 */
[----:B------:R-:W-:Y:S02]  /*fde0*/  IMAD.MOV.U32 R53, RZ, RZ, 0x40000040 ;  /* 0x40000040ff357424 */ /* 0x000fe400078e00ff */
[----:B------:R-:W0:Y:S01]  /*fdf0*/  MUFU.TANH R49, R49 ;  /* 0x0000003100317308 */ /* 0x000e220000002400 */
[----:B-1----:R-:W-:Y:S01]  /*fe00*/  FMNMX.FTZ R9, R38, R9, !PT ;  /* 0x0000000926097209 */ /* 0x002fe20007810000 */
[----:B------:R-:W-:Y:S01]  /*fe10*/  HGMMA.64x64x16.F32.BF16 R88, R136, gdesc[UR8].tnspB, R88, gsb0 ;  /* 0x40e0000888587df0 */ /* 0x000fe20008001858 */
[----:B------:R-:W-:Y:S02]  /*fe20*/  R2UR UR10, R52 ;  /* 0x00000000340a72ca */ /* 0x000fe400000e0000 */
[----:B------:R-:W-:Y:S02]  /*fe30*/  FMNMX.FTZ R9, R41, R9, !PT ;  /* 0x0000000929097209 */ /* 0x000fe40007810000 */
[----:B------:R-:W-:Y:S01]  /*fe40*/  R2UR UR11, R53 ;  /* 0x00000000350b72ca */ /* 0x000fe200000e0000 */
[----:B------:R-:W1:Y:S01]  /*fe50*/  MUFU.TANH R50, R50 ;  /* 0x0000003200327308 */ /* 0x000e620000002400 */
[----:B--2---:R-:W-:-:S04]  /*fe60*/  FMNMX.FTZ R9, R42, R9, !PT ;  /* 0x000000092a097209 */ /* 0x004fc80007810000 */
[----:B------:R-:W-:-:S03]  /*fe70*/  FMNMX.FTZ R9, R45, R9, !PT ;  /* 0x000000092d097209 */ /* 0x000fc60007810000 */
[----:B------:R-:W2:Y:S01]  /*fe80*/  MUFU.TANH R54, R54 ;  /* 0x0000003600367308 */ /* 0x000ea20000002400 */
[----:B------:R-:W-:-:S04]  /*fe90*/  FMNMX.FTZ R9, R47, R9, !PT ;  /* 0x000000092f097209 */ /* 0x000fc80007810000 */
[----:B0-----:R-:W-:-:S03]  /*fea0*/  FMNMX.FTZ R9, R49, R9, !PT ;  /* 0x0000000931097209 */ /* 0x001fc60007810000 */
        /* <DEDUP_REMOVED lines=17> */
[----:B------:R-:W-:Y:S01]  /*ffc0*/  IMAD.MOV.U32 R137, RZ, RZ, R146 ;  /* 0x000000ffff897224 */ /* 0x000fe200078e0092 */
[----:B------:R-:W-:Y:S01]  /*ffd0*/  WARPGROUP.ARRIVE ;  /* 0x00000000000079c5 */ /* 0x000fe20000000000 */
[----:B------:R-:W-:Y:S02]  /*ffe0*/  IMAD.MOV.U32 R139, RZ, RZ, R144 ;  /* 0x000000ffff8b7224 */ /* 0x000fe400078e0090 */
[----:B------:R-:W2:Y:S01]  /*fff0*/  MUFU.TANH R64, R64 ;  /* 0x0000004000407308 */ /* 0x000ea20000002400 */
[----:B0-----:R-:W-:Y:S02]  /*10000*/  FMNMX.FTZ R9, R61, R9, !PT ;  /* 0x000000093d097209 */ /* 0x001fe40007810000 */
[----:B------:R-:W-:Y:S05]  /*10010*/  HGMMA.64x64x16.F32.BF16 R88, R132, gdesc[UR8].tnspB, R88, gsb0 ;  /* 0x40e0000884587df0 */ /* 0x000fea0008001858 */
        /* <DEDUP_REMOVED lines=16> */
[----:B------:R-:W1:Y:S01]  /*10120*/  MUFU.TANH R36, R36 ;  /* 0x0000002400247308 */ /* 0x000e620000002400 */
[----:B------:R-:W-:-:S02]  /*10130*/  WARPGROUP.DEPBAR.LE gsb0, 0x0 ;  /* 0x00008000000079c5 */ /* 0x000fc40000010000 */
[----:B------:R-:W-:-:S05]  /*10140*/  WARPGROUP.ARRIVE ;  /* 0x00000000000079c5 */ /* 0x000fca0000000000 */
[----:B------:R-:W1:Y:S01]  /*10150*/  MUFU.TANH R39, R39 ;  /* 0x0000002700277308 */ /* 0x000e620000002400 */
[----:B--2---:R-:W-:Y:S01]  /*10160*/  FMNMX.FTZ R10, R10, R9, !PT ;  /* 0x000000090a0a7209 */ /* 0x004fe20007810000 */
[----:B------:R-:W-:-:S04]  /*10170*/  IMAD.U32 R9, RZ, RZ, UR6 ;  /* 0x00000006ff097e24 */ /* 0x000fc8000f8e00ff */
[CC--:B------:R-:W-:Y:S02]  /*10180*/  FMUL.FTZ R80, R10.reuse, R9.reuse ;  /* 0x000000090a507220 */ /* 0x0c0fe40000410000 */
[----:B------:R-:W2:Y:S01]  /*10190*/  MUFU.TANH R40, R40 ;  /* 0x0000002800287308 */ /* 0x000ea20000002400 */
[----:B------:R-:W-:Y:S01]  /*101a0*/  FADD.FTZ R15, -R10, R15 ;  /* 0x0000000f0a0f7221 */ /* 0x000fe20000010100 */
[--C-:B------:R-:W-:Y:S01]  /*101b0*/  FFMA.FTZ R148, R11, R9, -R80.reuse ;  /* 0x000000090b947223 */ /* 0x100fe20000010850 */
[----:B------:R-:W-:Y:S01]  /*101c0*/  FMNMX.FTZ R11, R84, R13, !PT ;  /* 0x0000000d540b7209 */ /* 0x000fe20007810000 */
[-CC-:B------:R-:W-:Y:S01]  /*101d0*/  FFMA.FTZ R146, R29, R9.reuse, -R80.reuse ;  /* 0x000000091d927223 */ /* 0x180fe20000010850 */
[-CC-:B------:R-:W-:Y:S01]  /*101e0*/  FFMA.FTZ R29, R42, R9.reuse, -R80.reuse ;  /* 0x000000092a1d7223 */ /* 0x180fe20000010850 */
[----:B------:R-:W-:Y:S01]  /*101f0*/  FFMA.FTZ R52, R24, R9, -R80 ;  /* 0x0000000918347223 */ /* 0x000fe20000010850 */
[----:B------:R-:W-:Y:S01]  /*10200*/  FMNMX.FTZ R11, R81, R11, !PT ;  /* 0x0000000b510b7209 */ /* 0x000fe20007810000 */
[----:B------:R-:W2:Y:S01]  /*10210*/  MUFU.TANH R43, R43 ;  /* 0x0000002b002b7308 */ /* 0x000ea20000002400 */
[----:B------:R-:W-:-:S02]  /*10220*/  VIADD R24, R8, 0x280 ;  /* 0x0000028008187836 */ /* 0x000fc40000000000 */
[--C-:B------:R-:W-:Y:S01]  /*10230*/  FFMA.FTZ R150, R25, R9, -R80.reuse ;  /* 0x0000000919967223 */ /* 0x100fe20000010850 */
[----:B------:R-:W-:Y:S01]  /*10240*/  FMNMX.FTZ R11, R137, R11, !PT ;  /* 0x0000000b890b7209 */ /* 0x000fe20007810000 */
[-CC-:B------:R-:W-:Y:S01]  /*10250*/  FFMA.FTZ R138, R41, R9.reuse, -R80.reuse ;  /* 0x00000009298a7223 */ /* 0x180fe20000010850 */
[----:B------:R-:W-:Y:S01]  /*10260*/  MOV R25, 0x40000040 ;  /* 0x4000004000197802 */ /* 0x000fe20000000f00 */
[--C-:B------:R-:W-:Y:S01]  /*10270*/  FFMA.FTZ R41, R58, R9, -R80.reuse ;  /* 0x000000093a297223 */ /* 0x100fe20000010850 */
[----:B------:R-:W-:Y:S01]  /*10280*/  FMNMX.FTZ R11, R139, R11, !PT ;  /* 0x0000000b8b0b7209 */ /* 0x000fe20007810000 */
[----:B------:R-:W2:Y:S01]  /*10290*/  MUFU.TANH R44, R44 ;  /* 0x0000002c002c7308 */ /* 0x000ea20000002400 */
[----:B------:R-:W-:Y:S01]  /*102a0*/  R2UR UR10, R24 ;  /* 0x00000000180a72ca */ /* 0x000fe200000e0000 */
[--C-:B------:R-:W-:Y:S01]  /*102b0*/  FFMA.FTZ R142, R33, R9, -R80.reuse ;  /* 0x00000009218e7223 */ /* 0x100fe20000010850 */
[----:B------:R-:W-:Y:S01]  /*102c0*/  FMNMX.FTZ R11, R151, R11, !PT ;  /* 0x0000000b970b7209 */ /* 0x000fe20007810000 */
[--C-:B------:R-:W-:Y:S01]  /*102d0*/  FFMA.FTZ R33, R55, R9, -R80.reuse ;  /* 0x0000000937217223 */ /* 0x100fe20000010850 */
[----:B------:R-:W-:Y:S01]  /*102e0*/  R2UR UR11, R25 ;  /* 0x00000000190b72ca */ /* 0x000fe200000e0000 */
[----:B------:R-:W-:Y:S01]  /*102f0*/  IMAD.MOV.U32 R25, RZ, RZ, 0x40000040 ;  /* 0x40000040ff197424 */ /* 0x000fe200078e00ff */
[----:B0-----:R-:W-:Y:S01]  /*10300*/  FMNMX.FTZ R11, R149, R11, !PT ;  /* 0x0000000b950b7209 */ /* 0x001fe20007810000 */
[----:B------:R-:W0:Y:S01]  /*10310*/  MUFU.TANH R46, R46 ;  /* 0x0000002e002e7308 */ /* 0x000e220000002400 */
[-CC-:B------:R-:W-:Y:S01]  /*10320*/  FFMA.FTZ R53, R28, R9.reuse, -R80.reuse ;  /* 0x000000091c357223 */ /* 0x180fe20000010850 */
[--C-:B------:R-:W-:Y:S01]  /*10330*/  FFMA.FTZ R28, R38, R9, -R80.reuse ;  /* 0x00000009261c7223 */ /* 0x100fe20000010850 */
[----:B---3--:R-:W-:Y:S01]  /*10340*/  FMNMX.FTZ R11, R147, R11, !PT ;  /* 0x0000000b930b7209 */ /* 0x008fe20007810000 */
[-CC-:B------:R-:W-:Y:S01]  /*10350*/  FFMA.FTZ R38, R57, R9.reuse, -R80.reuse ;  /* 0x0000000939267223 */ /* 0x180fe20000010850 */
[-CC-:B------:R-:W-:Y:S01]  /*10360*/  FFMA.FTZ R136, R37, R9.reuse, -R80.reuse ;  /* 0x0000000925887223 */ /* 0x180fe20000010850 */
[----:B------:R-:W-:Y:S01]  /*10370*/  FMUL.FTZ R15, R15, R9 ;  /* 0x000000090f0f7220 */ /* 0x000fe20000410000 */
[----:B----4-:R-:W-:Y:S01]  /*10380*/  FMNMX.FTZ R11, R145, R11, !PT ;  /* 0x0000000b910b7209 */ /* 0x010fe20007810000 */
[----:B------:R-:W3:Y:S01]  /*10390*/  MUFU.TANH R48, R48 ;  /* 0x0000003000307308 */ /* 0x000ee20000002400 */
[--C-:B------:R-:W-:Y:S01]  /*103a0*/  FFMA.FTZ R37, R56, R9, -R80.reuse ;  /* 0x0000000938257223 */ /* 0x100fe20000010850 */
[----:B------:R-:W-:Y:S01]  /*103b0*/  HGMMA.64x64x16.F32.BF16 R88, R128, gdesc[UR8].tnspB, R88, gsb0 ;  /* 0x40e0000880587df0 */ /* 0x000fe20008001858 */
[----:B-----5:R-:W-:Y:S01]  /*103c0*/  FMNMX.FTZ R11, R143, R11, !PT ;  /* 0x0000000b8f0b7209 */ /* 0x020fe20007810000 */
[--C-:B------:R-:W-:Y:S01]  /*103d0*/  FFMA.FTZ R79, R26, R9, -R80.reuse ;  /* 0x000000091a4f7223 */ /* 0x100fe20000010850 */
[----:B------:R-:W-:Y:S01]  /*103e0*/  R2UR UR11, R25 ;  /* 0x00000000190b72ca */ /* 0x000fe200000e0000 */
[----:B------:R-:W-:Y:S01]  /*103f0*/  IMAD.MOV.U32 R25, RZ, RZ, 0x40000040 ;  /* 0x40000040ff197424 */ /* 0x000fe200078e00ff */
[----:B-1----:R-:W-:Y:S01]  /*10400*/  FMNMX.FTZ R11, R141, R11, !PT ;  /* 0x0000000b8d0b7209 */ /* 0x002fe20007810000 */
[----:B------:R-:W1:Y:S01]  /*10410*/  MUFU.TANH R51, R51 ;  /* 0x0000003300337308 */ /* 0x000e620000002400 */
[-CC-:B------:R-:W-:Y:S01]  /*10420*/  FFMA.FTZ R26, R30, R9.reuse, -R80.reuse ;  /* 0x000000091e1a7223 */ /* 0x180fe20000010850 */
[--C-:B------:R-:W-:Y:S01]  /*10430*/  FFMA.FTZ R30, R35, R9, -R80.reuse ;  /* 0x00000009231e7223 */ /* 0x100fe20000010850 */
[----:B------:R-:W-:Y:S01]  /*10440*/  FMNMX.FTZ R11, R34, R11, !PT ;  /* 0x0000000b220b7209 */ /* 0x000fe20007810000 */
        /* <DEDUP_REMOVED lines=11> */
[----:B--2---:R-:W-:Y:S01]  /*10500*/  FMNMX.FTZ R11, R40, R11, !PT ;  /* 0x0000000b280b7209 */ /* 0x004fe20007810000 */
[----:B------:R-:W2:Y:S01]  /*10510*/  MUFU.TANH R70, R70 ;  /* 0x0000004600467308 */ /* 0x000ea20000002400 */
[-CC-:B------:R-:W-:Y:S01]  /*10520*/  FFMA.FTZ R50, R64, R9.reuse, -R80.reuse ;  /* 0x0000000940327223 */ /* 0x180fe20000010850 */
[----:B------:R-:W-:Y:S01]  /*10530*/  FFMA.FTZ R134, R49, R9, -R80 ;  /* 0x0000000931867223 */ /* 0x000fe20000010850 */
[----:B------:R-:W-:Y:S01]  /*10540*/  FMNMX.FTZ R11, R43, R11, !PT ;  /* 0x0000000b2b0b7209 */ /* 0x000fe20007810000 */
[----:B------:R-:W-:-:S02]  /*10550*/  @!P1 IMAD R14, R14, 0x8, R2 ;  /* 0x000000080e0e9824 */ /* 0x000fc400078e0202 */
[-CC-:B------:R-:W-:Y:S01]  /*10560*/  FFMA.FTZ R140, R31, R9.reuse, -R80.reuse ;  /* 0x000000091f8c7223 */ /* 0x180fe20000010850 */
[--C-:B------:R-:W-:Y:S01]  /*10570*/  FFMA.FTZ R49, R62, R9, -R80.reuse ;  /* 0x000000093e317223 */ /* 0x100fe20000010850 */
[----:B------:R-:W-:Y:S01]  /*10580*/  FMNMX.FTZ R11, R44, R11, !PT ;  /* 0x0000000b2c0b7209 */ /* 0x000fe20007810000 */
[----:B------:R-:W5:Y:S01]  /*10590*/  MUFU.TANH R71, R71 ;  /* 0x0000004700477308 */ /* 0x000f620000002400 */
[-CC-:B------:R-:W-:Y:S01]  /*105a0*/  FFMA.FTZ R31, R54, R9.reuse, -R80.reuse ;  /* 0x00000009361f7223 */ /* 0x180fe20000010850 */
[----:B------:R-:W-:Y:S01]  /*105b0*/  FFMA.FTZ R54, R65, R9, -R80 ;  /* 0x0000000941367223 */ /* 0x000fe20000010850 */
[----:B0-----:R-:W-:-:S04]  /*105c0*/  FMNMX.FTZ R11, R46, R11, !PT ;  /* 0x0000000b2e0b7209 */ /* 0x001fc80007810000 */
[----:B---3--:R-:W-:Y:S01]  /*105d0*/  FMNMX.FTZ R11, R48, R11, !PT ;  /* 0x0000000b300b7209 */ /* 0x008fe20007810000 */
[----:B------:R-:W0:Y:S03]  /*105e0*/  MUFU.TANH R72, R72 ;  /* 0x0000004800487308 */ /* 0x000e260000002400 */
[----:B-1----:R-:W-:-:S04]  /*105f0*/  FMNMX.FTZ R11, R51, R11, !PT ;  /* 0x0000000b330b7209 */ /* 0x002fc80007810000 */
[----:B------:R-:W-:Y:S01]  /*10600*/  FMNMX.FTZ R11, R63, R11, !PT ;  /* 0x0000000b3f0b7209 */ /* 0x000fe20007810000 */
[----:B------:R-:W1:Y:S03]  /*10610*/  MUFU.TANH R73, R73 ;  /* 0x0000004900497308 */ /* 0x000e660000002400 */
[----:B------:R-:W-:-:S04]  /*10620*/  FMNMX.FTZ R11, R66, R11, !PT ;  /* 0x0000000b420b7209 */ /* 0x000fc80007810000 */
[----:B------:R-:W-:Y:S01]  /*10630*/  FMNMX.FTZ R11, R67, R11, !PT ;  /* 0x0000000b430b7209 */ /* 0x000fe20007810000 */
[----:B------:R-:W3:Y:S03]  /*10640*/  MUFU.TANH R74, R74 ;  /* 0x0000004a004a7308 */ /* 0x000ee60000002400 */
[----:B----4-:R-:W-:-:S04]  /*10650*/  FMNMX.FTZ R11, R69, R11, !PT ;  /* 0x0000000b450b7209 */ /* 0x010fc80007810000 */
[----:B--2---:R-:W-:Y:S01]  /*10660*/  FMNMX.FTZ R11, R70, R11, !PT ;  /* 0x0000000b460b7209 */ /* 0x004fe20007810000 */
[----:B------:R-:W2:Y:S03]  /*10670*/  MUFU.TANH R75, R75 ;  /* 0x0000004b004b7308 */ /* 0x000ea60000002400 */
[----:B-----5:R-:W-:-:S04]  /*10680*/  FMNMX.FTZ R11, R71, R11, !PT ;  /* 0x0000000b470b7209 */ /* 0x020fc80007810000 */
[----:B0-----:R-:W-:Y:S01]  /*10690*/  FMNMX.FTZ R11, R72, R11, !PT ;  /* 0x0000000b480b7209 */ /* 0x001fe20007810000 */
[----:B------:R-:W0:Y:S03]  /*106a0*/  MUFU.TANH R76, R76 ;  /* 0x0000004c004c7308 */ /* 0x000e260000002400 */
[----:B-1----:R-:W-:-:S04]  /*106b0*/  FMNMX.FTZ R11, R73, R11, !PT ;  /* 0x0000000b490b7209 */ /* 0x002fc80007810000 */
[----:B---3--:R-:W-:Y:S01]  /*106c0*/  FMNMX.FTZ R11, R74, R11, !PT ;  /* 0x0000000b4a0b7209 */ /* 0x008fe20007810000 */
[----:B------:R-:W1:Y:S01]  /*106d0*/  MUFU.TANH R77, R77 ;  /* 0x0000004d004d7308 */ /* 0x000e620000002400 */
[----:B------:R-:W-:Y:S02]  /*106e0*/  WARPGROUP.DEPBAR.LE gsb0, 0x0 ;  /* 0x00008000000079c5 */ /* 0x000fe40000010000 */
[----:B--2---:R-:W-:Y:S01]  /*106f0*/  FMNMX.FTZ R11, R75, R11, !PT ;  /* 0x0000000b4b0b7209 */ /* 0x004fe20007810000 */
[----:B------:R-:W-:-:S04]  /*10700*/  WARPGROUP.ARRIVE ;  /* 0x00000000000079c5 */ /* 0x000fc80000000000 */
[----:B------:R-:W2:Y:S01]  /*10710*/  MUFU.TANH R78, R78 ;  /* 0x0000004e004e7308 */ /* 0x000ea20000002400 */
[----:B0-----:R-:W-:-:S07]  /*10720*/  FMNMX.FTZ R11, R76, R11, !PT ;  /* 0x0000000b4c0b7209 */ /* 0x001fce0007810000 */
[----:B------:R-:W-:Y:S01]  /*10730*/  MUFU.EX2 R15, R15 ;  /* 0x0000000f000f7308 */ /* 0x000fe20000000800 */
[----:B-1----:R-:W-:-:S07]  /*10740*/  FMNMX.FTZ R11, R77, R11, !PT ;  /* 0x0000000b4d0b7209 */ /* 0x002fce0007810000 */
[----:B------:R-:W0:Y:S01]  /*10750*/  MUFU.EX2 R148, R148 ;  /* 0x0000009400947308 */ /* 0x000e220000000800 */
[----:B--2---:R-:W-:-:S05]  /*10760*/  FMNMX.FTZ R11, R78, R11, !PT ;  /* 0x0000000b4e0b7209 */ /* 0x004fca0007810000 */
[----:B------:R-:W1:Y:S02]  /*10770*/  SHFL.BFLY PT, R42, R11, 0x2, 0x1f ;  /* 0x0c401f000b2a7f89 */ /* 0x000e6400000e0000 */
[----:B------:R-:W2:Y:S08]  /*10780*/  MUFU.EX2 R52, R52 ;  /* 0x0000003400347308 */ /* 0x000eb00000000800 */
[----:B------:R-:W-:Y:S08]  /*10790*/  MUFU.EX2 R150, R150 ;  /* 0x0000009600967308 */ /* 0x000ff00000000800 */
[----:B------:R-:W-:Y:S01]  /*107a0*/  MUFU.EX2 R79, R79 ;  /* 0x0000004f004f7308 */ /* 0x000fe20000000800 */
[----:B-1----:R-:W-:Y:S01]  /*107b0*/  FMNMX.FTZ R11, R11, R42, !PT ;  /* 0x0000002a0b0b7209 */ /* 0x002fe20007810000 */
[----:B------:R-:W-:-:S06]  /*107c0*/  FFMA.FTZ R42, R59, R9, -R80 ;  /* 0x000000093b2a7223 */ /* 0x000fcc0000010850 */
[----:B------:R-:W-:Y:S01]  /*107d0*/  MUFU.EX2 R144, R144 ;  /* 0x0000009000907308 */ /* 0x000fe20000000800 */
[----:B------:R-:W1:Y:S01]  /*107e0*/  SHFL.BFLY PT, R24, R11, 0x1, 0x1f ;  /* 0x0c201f000b187f89 */ /* 0x000e6200000e0000 */
[----:B0-----:R-:W-:Y:S01]  /*107f0*/  FFMA.FTZ R3, R15, R3, R148 ;  /* 0x000000030f037223 */ /* 0x001fe20000010094 */
[----:B------:R-:W-:-:S05]  /*10800*/  @!P1 VIADD R14, R14, 0x16860 ;  /* 0x000168600e0e9836 */ /* 0x000fca0000000000 */
[----:B------:R-:W-:Y:S08]  /*10810*/  MUFU.EX2 R53, R53 ;  /* 0x0000003500357308 */ /* 0x000ff00000000800 */
[----:B------:R-:W-:Y:S08]  /*10820*/  MUFU.EX2 R146, R146 ;  /* 0x0000009200927308 */ /* 0x000ff00000000800 */
[----:B------:R-:W-:Y:S01]  /*10830*/  MUFU.EX2 R26, R26 ;  /* 0x0000001a001a7308 */ /* 0x000fe20000000800 */
[----:B-1----:R-:W-:-:S05]  /*10840*/  FMNMX.FTZ R11, R11, R24, !PT ;  /* 0x000000180b0b7209 */ /* 0x002fca0007810000 */
[CC--:B------:R-:W-:Y:S01]  /*10850*/  FMUL.FTZ R58, R11.reuse, R9.reuse ;  /* 0x000000090b3a7220 */ /* 0x0c0fe20000410000 */
[----:B------:R-:W-:Y:S01]  /*10860*/  FADD.FTZ R24, -R11, R13 ;  /* 0x0000000d0b187221 */ /* 0x000fe20000010100 */
[----:B------:R-:W-:Y:S02]  /*10870*/  MUFU.EX2 R140, R140 ;  /* 0x0000008c008c7308 */ /* 0x000fe40000000800 */
[-CC-:B------:R-:W-:Y:S01]  /*10880*/  FFMA.FTZ R133, R46, R9.reuse, -R58.reuse ;  /* 0x000000092e857223 */ /* 0x180fe2000001083a */
[-C--:B------:R-:W-:Y:S01]  /*10890*/  FMUL.FTZ R24, R24, R9.reuse ;  /* 0x0000000918187220 */ /* 0x080fe20000410000 */
[----:B------:R-:W3:Y:S01]  /*108a0*/  LDL R46, [R1+0x40] ;  /* 0x00004000012e7983 */ /* 0x000ee20000100800 */
[-CC-:B------:R-:W-:Y:S01]  /*108b0*/  FFMA.FTZ R57, R81, R9.reuse, -R58.reuse ;  /* 0x0000000951397223 */ /* 0x180fe2000001083a */
[-CC-:B------:R-:W-:Y:S01]  /*108c0*/  FFMA.FTZ R56, R84, R9.reuse, -R58.reuse ;  /* 0x0000000954387223 */ /* 0x180fe2000001083a */
[-CC-:B------:R-:W-:Y:S01]  /*108d0*/  FFMA.FTZ R59, R137, R9.reuse, -R58.reuse ;  /* 0x00000009893b7223 */ /* 0x180fe2000001083a */
[----:B------:R0:W-:Y:S01]  /*108e0*/  MUFU.EX2 R55, R24 ;  /* 0x0000001800377308 */ /* 0x0001e20000000800 */
[----:B------:R-:W1:Y:S01]  /*108f0*/  S2R R81, SR_TID.X ;  /* 0x0000000000517919 */ /* 0x000e620000002100 */
[-CC-:B------:R-:W-:Y:S01]  /*10900*/  FFMA.FTZ R61, R139, R9.reuse, -R58.reuse ;  /* 0x000000098b3d7223 */ /* 0x180fe2000001083a */
[-CC-:B------:R-:W-:Y:S01]  /*10910*/  FFMA.FTZ R60, R151, R9.reuse, -R58.reuse ;  /* 0x00000009973c7223 */ /* 0x180fe2000001083a */
[-CC-:B------:R-:W-:Y:S01]  /*10920*/  FFMA.FTZ R64, R149, R9.reuse, -R58.reuse ;  /* 0x0000000995407223 */ /* 0x180fe2000001083a */
[-CC-:B------:R-:W-:Y:S01]  /*10930*/  FFMA.FTZ R147, R147, R9.reuse, -R58.reuse ;  /* 0x0000000993937223 */ /* 0x180fe2000001083a */
[----:B------:R-:W-:Y:S01]  /*10940*/  FFMA.FTZ R62, R143, R9, -R58 ;  /* 0x000000098f3e7223 */ /* 0x000fe2000001083a */
[----:B--2---:R-:W-:Y:S01]  /*10950*/  FADD.FTZ R3, R52, R3 ;  /* 0x0000000334037221 */ /* 0x004fe20000010000 */
[----:B------:R-:W2:Y:S01]  /*10960*/  MUFU.EX2 R56, R56 ;  /* 0x0000003800387308 */ /* 0x000ea20000000800 */
[----:B0-----:R-:W-:-:S02]  /*10970*/  VIADD R24, R8, 0x300 ;  /* 0x0000030008187836 */ /* 0x001fc40000000000 */
[-CC-:B------:R-:W-:Y:S01]  /*10980*/  FFMA.FTZ R143, R34, R9.reuse, -R58.reuse ;  /* 0x00000009228f7223 */ /* 0x180fe2000001083a */
[-CC-:B------:R-:W-:Y:S01]  /*10990*/  FFMA.FTZ R137, R39, R9.reuse, -R58.reuse ;  /* 0x0000000927897223 */ /* 0x180fe2000001083a */
[-CC-:B------:R-:W-:Y:S01]  /*109a0*/  FFMA.FTZ R65, R145, R9.reuse, -R58.reuse ;  /* 0x0000000991417223 */ /* 0x180fe2000001083a */
[-CC-:B------:R-:W-:Y:S01]  /*109b0*/  FFMA.FTZ R34, R36, R9.reuse, -R58.reuse ;  /* 0x0000000924227223 */ /* 0x180fe2000001083a */
[----:B------:R-:W-:Y:S01]  /*109c0*/  R2UR UR10, R24 ;  /* 0x00000000180a72ca */ /* 0x000fe200000e0000 */
[----:B------:R-:W-:Y:S01]  /*109d0*/  VIADD R24, R8, 0x380 ;  /* 0x0000038008187836 */ /* 0x000fe20000000000 */
[----:B------:R-:W0:Y:S01]  /*109e0*/  MUFU.EX2 R57, R57 ;  /* 0x0000003900397308 */ /* 0x000e220000000800 */
[-CC-:B------:R-:W-:Y:S01]  /*109f0*/  FFMA.FTZ R36, R40, R9.reuse, -R58.reuse ;  /* 0x0000000928247223 */ /* 0x180fe2000001083a */
[-C--:B------:R-:W-:Y:S01]  /*10a00*/  FFMA.FTZ R8, R44, R9.reuse, -R58 ;  /* 0x000000092c087223 */ /* 0x080fe2000001083a */
[----:B------:R-:W-:Y:S01]  /*10a10*/  @!P1 PRMT R14, RZ, 0x654, R14 ;  /* 0x00000654ff0e9816 */ /* 0x000fe2000000000e */
[-CC-:B------:R-:W-:Y:S01]  /*10a20*/  FFMA.FTZ R141, R141, R9.reuse, -R58.reuse ;  /* 0x000000098d8d7223 */ /* 0x180fe2000001083a */
[----:B------:R-:W-:-:S03]  /*10a30*/  FFMA.FTZ R139, R43, R9, -R58 ;  /* 0x000000092b8b7223 */ /* 0x000fc6000001083a */
[----:B------:R-:W4:Y:S03]  /*10a40*/  MUFU.EX2 R59, R59 ;  /* 0x0000003b003b7308 */ /* 0x000f260000000800 */
[----:B------:R-:W-:Y:S01]  /*10a50*/  HGMMA.64x64x16.F32.BF16 R88, R124, gdesc[UR8].tnspB, R88, gsb0 ;  /* 0x40e000087c587df0 */ /* 0x000fe20008001858 */
[----:B------:R-:W-:Y:S02]  /*10a60*/  R2UR UR10, R24 ;  /* 0x00000000180a72ca */ /* 0x000fe400000e0000 */
[----:B------:R-:W-:Y:S01]  /*10a70*/  R2UR UR11, R25 ;  /* 0x00000000190b72ca */ /* 0x000fe200000e0000 */
[----:B------:R-:W-:Y:S01]  /*10a80*/  @!P1 IMAD R25, R18, 0x8, R2 ;  /* 0x0000000812199824 */ /* 0x000fe200078e0202 */
[----:B------:R5:W-:Y:S01]  /*10a90*/  MUFU.EX2 R13, R68 ;  /* 0x00000044000d7308 */ /* 0x000be20000000800 */
[----:B--2---:R-:W-:Y:S01]  /*10aa0*/  FFMA.FTZ R0, R55, R0, R56 ;  /* 0x0000000037007223 */ /* 0x004fe20000010038 */
[----:B-1----:R-:W-:-:S06]  /*10ab0*/  ISETP.GE.U32.AND P2, PT, R81, 0x180, PT ;  /* 0x000001805100780c */ /* 0x002fcc0003f46070 */
[----:B------:R-:W1:Y:S01]  /*10ac0*/  MUFU.EX2 R61, R61 ;  /* 0x0000003d003d7308 */ /* 0x000e620000000800 */
[----:B-----5:R-:W-:-:S07]  /*10ad0*/  SHF.R.U32.HI R68, RZ, 0x7, R81 ;  /* 0x00000007ff447819 */ /* 0x020fce0000011651 */
[----:B------:R-:W2:Y:S01]  /*10ae0*/  MUFU.EX2 R60, R60 ;  /* 0x0000003c003c7308 */ /* 0x000ea20000000800 */
[----:B------:R-:W-:Y:S02]  /*10af0*/  VIADD R24, R68, 0x9 ;  /* 0x0000000944187836 */ /* 0x000fe40000000000 */
[----:B------:R-:W-:-:S05]  /*10b00*/  FADD.FTZ R40, R150, R3 ;  /* 0x0000000396287221 */ /* 0x000fca0000010000 */
[----:B------:R-:W5:Y:S08]  /*10b10*/  MUFU.EX2 R64, R64 ;  /* 0x0000004000407308 */ /* 0x000f700000000800 */
[----:B------:R-:W5:Y:S08]  /*10b20*/  MUFU.EX2 R147, R147 ;  /* 0x0000009300937308 */ /* 0x000f700000000800 */
[----:B------:R-:W5:Y:S08]  /*10b30*/  MUFU.EX2 R65, R65 ;  /* 0x0000004100417308 */ /* 0x000f700000000800 */
[----:B------:R-:W5:Y:S08]  /*10b40*/  MUFU.EX2 R62, R62 ;  /* 0x0000003e003e7308 */ /* 0x000f700000000800 */
[----:B------:R-:W-:Y:S08]  /*10b50*/  MUFU.EX2 R27, R27 ;  /* 0x0000001b001b7308 */ /* 0x000ff00000000800 */
[----:B------:R-:W5:Y:S08]  /*10b60*/  MUFU.EX2 R141, R141 ;  /* 0x0000008d008d7308 */ /* 0x000f700000000800 */
[----:B------:R-:W-:Y:S01]  /*10b70*/  MUFU.EX2 R142, R142 ;  /* 0x0000008e008e7308 */ /* 0x000fe20000000800 */
[----:B------:R-:W-:-:S02]  /*10b80*/  WARPGROUP.DEPBAR.LE gsb0, 0x0 ;  /* 0x00008000000079c5 */ /* 0x000fc40000010000 */
[----:B------:R-:W-:-:S05]  /*10b90*/  WARPGROUP.ARRIVE ;  /* 0x00000000000079c5 */ /* 0x000fca0000000000 */
[----:B------:R-:W5:Y:S01]  /*10ba0*/  MUFU.EX2 R143, R143 ;  /* 0x0000008f008f7308 */ /* 0x000f620000000800 */
[----:B------:R-:W-:Y:S01]  /*10bb0*/  HGMMA.64x64x16.F32.BF16 R88, R120, gdesc[UR8].tnspB, R88, gsb0 ;  /* 0x40e0000878587df0 */ /* 0x000fe20008001858 */
[----:B------:R-:W-:Y:S02]  /*10bc0*/  @!P1 VIADD R25, R25, 0x16840 ;  /* 0x0001684019199836 */ /* 0x000fe40000000000 */
[----:B0-----:R-:W-:Y:S01]  /*10bd0*/  FADD.FTZ R0, R57, R0 ;  /* 0x0000000039007221 */ /* 0x001fe20000010000 */
[----:B------:R-:W-:Y:S02]  /*10be0*/  SEL R39, R24, 0x9, !P2 ;  /* 0x0000000918277807 */ /* 0x000fe40005000000 */
[----:B------:R-:W-:Y:S01]  /*10bf0*/  @!P1 PRMT R25, RZ, 0x654, R25 ;  /* 0x00000654ff199816 */ /* 0x000fe20000000019 */
[----:B----4-:R-:W-:Y:S01]  /*10c00*/  FADD.FTZ R44, R59, R0 ;  /* 0x000000003b2c7221 */ /* 0x010fe20000010000 */
[----:B------:R-:W-:Y:S01]  /*10c10*/  FADD.FTZ R3, R79, R40 ;  /* 0x000000284f037221 */ /* 0x000fe20000010000 */
[----:B------:R-:W-:Y:S08]  /*10c20*/  MUFU.EX2 R30, R30 ;  /* 0x0000001e001e7308 */ /* 0x000ff00000000800 */
[----:B------:R-:W0:Y:S08]  /*10c30*/  MUFU.EX2 R34, R34 ;  /* 0x0000002200227308 */ /* 0x000e300000000800 */
[----:B------:R-:W-:Y:S08]  /*10c40*/  MUFU.EX2 R136, R136 ;  /* 0x0000008800887308 */ /* 0x000ff00000000800 */
[----:B------:R-:W4:Y:S08]  /*10c50*/  MUFU.EX2 R137, R137 ;  /* 0x0000008900897308 */ /* 0x000f300000000800 */
[----:B------:R-:W-:Y:S08]  /*10c60*/  MUFU.EX2 R28, R28 ;  /* 0x0000001c001c7308 */ /* 0x000ff00000000800 */
[----:B------:R-:W4:Y:S08]  /*10c70*/  MUFU.EX2 R36, R36 ;  /* 0x0000002400247308 */ /* 0x000f300000000800 */
[----:B------:R-:W4:Y:S08]  /*10c80*/  MUFU.EX2 R138, R138 ;  /* 0x0000008a008a7308 */ /* 0x000f300000000800 */
[----:B------:R-:W4:Y:S01]  /*10c90*/  MUFU.EX2 R139, R139 ;  /* 0x0000008b008b7308 */ /* 0x000f220000000800 */
[----:B------:R-:W-:-:S07]  /*10ca0*/  FFMA.FTZ R48, R48, R9, -R58 ;  /* 0x0000000930307223 */ /* 0x000fce000001083a */
[----:B------:R-:W4:Y:S01]  /*10cb0*/  MUFU.EX2 R29, R29 ;  /* 0x0000001d001d7308 */ /* 0x000f220000000800 */
[----:B------:R-:W-:Y:S02]  /*10cc0*/  WARPGROUP.DEPBAR.LE gsb0, 0x0 ;  /* 0x00008000000079c5 */ /* 0x000fe40000010000 */
[----:B------:R0:W-:Y:S06]  /*10cd0*/  BAR.ARV R39, 0x100 ;  /* 0x000400270000751d */ /* 0x0001ec0000002000 */
[----:B------:R1:W-:Y:S01]  /*10ce0*/  @!P1 SYNCS.ARRIVE.TRANS64.RED.A1T0 RZ, [R25+URZ], RZ ;  /* 0x000000ff19ff99a7 */ /* 0x0003e2000810043f */
[----:B------:R-:W4:Y:S01]  /*10cf0*/  MUFU.EX2 R8, R8 ;  /* 0x0000000800087308 */ /* 0x000f220000000800 */
[----:B-1----:R-:W-:Y:S01]  /*10d00*/  FADD.FTZ R25, R61, R44 ;  /* 0x0000002c3d197221 */ /* 0x002fe20000010000 */
[----:B------:R1:W-:Y:S06]  /*10d10*/  @!P1 SYNCS.ARRIVE.TRANS64.RED.A1T0 RZ, [R14+URZ], RZ ;  /* 0x000000ff0eff99a7 */ /* 0x0003ec000810043f */
[----:B------:R-:W4:Y:S01]  /*10d20*/  MUFU.EX2 R132, R132 ;  /* 0x0000008400847308 */ /* 0x000f220000000800 */
[----:B--2---:R-:W-:Y:S01]  /*10d30*/  FADD.FTZ R25, R60, R25 ;  /* 0x000000193c197221 */ /* 0x004fe20000010000 */
[----:B-1----:R-:W-:-:S03]  /*10d40*/  FADD.FTZ R14, R144, R3 ;  /* 0x00000003900e7221 */ /* 0x002fc60000010000 */
[----:B-----5:R-:W-:-:S03]  /*10d50*/  FADD.FTZ R40, R64, R25 ;  /* 0x0000001940287221 */ /* 0x020fc60000010000 */
[----:B------:R-:W1:Y:S01]  /*10d60*/  MUFU.EX2 R133, R133 ;  /* 0x0000008500857308 */ /* 0x000e620000000800 */
[----:B0-----:R-:W-:Y:S01]  /*10d70*/  FADD.FTZ R39, R53, R14 ;  /* 0x0000000e35277221 */ /* 0x001fe20000010000 */
[----:B------:R-:W-:-:S03]  /*10d80*/  FADD.FTZ R40, R147, R40 ;  /* 0x0000002893287221 */ /* 0x000fc60000010000 */
[----:B------:R-:W-:Y:S01]  /*10d90*/  FADD.FTZ R39, R146, R39 ;  /* 0x0000002792277221 */ /* 0x000fe20000010000 */
[----:B------:R-:W-:Y:S02]  /*10da0*/  FADD.FTZ R43, R65, R40 ;  /* 0x00000028412b7221 */ /* 0x000fe40000010000 */
[----:B------:R-:W0:Y:S01]  /*10db0*/  MUFU.EX2 R35, R35 ;  /* 0x0000002300237308 */ /* 0x000e220000000800 */
        /* <DEDUP_REMOVED lines=11> */
[----:B----4-:R-:W-:Y:S01]  /*10e70*/  FADD.FTZ R43, R137, R40 ;  /* 0x00000028892b7221 */ /* 0x010fe20000010000 */
[-CC-:B------:R-:W-:Y:S02]  /*10e80*/  FFMA.FTZ R135, R51, R9.reuse, -R58.reuse ;  /* 0x0000000933877223 */ /* 0x180fe4000001083a */
[----:B------:R-:W-:Y:S01]  /*10e90*/  FADD.FTZ R39, R136, R39 ;  /* 0x0000002788277221 */ /* 0x000fe20000010000 */
[----:B------:R-:W-:Y:S02]  /*10ea0*/  FADD.FTZ R40, R36, R43 ;  /* 0x0000002b24287221 */ /* 0x000fe40000010000 */
[----:B------:R-:W2:Y:S01]  /*10eb0*/  MUFU.EX2 R24, R48 ;  /* 0x0000003000187308 */ /* 0x000ea20000000800 */
[----:B------:R-:W-:Y:S01]  /*10ec0*/  FADD.FTZ R39, R28, R39 ;  /* 0x000000271c277221 */ /* 0x000fe20000010000 */
[-CC-:B------:R-:W-:Y:S01]  /*10ed0*/  FFMA.FTZ R63, R63, R9.reuse, -R58.reuse ;  /* 0x000000093f3f7223 */ /* 0x180fe2000001083a */
[----:B------:R-:W-:-:S02]  /*10ee0*/  FFMA.FTZ R129, R66, R9, -R58 ;  /* 0x0000000942817223 */ /* 0x000fc4000001083a */
[----:B------:R-:W-:Y:S01]  /*10ef0*/  FADD.FTZ R44, R138, R39 ;  /* 0x000000278a2c7221 */ /* 0x000fe20000010000 */
[----:B------:R-:W-:Y:S02]  /*10f00*/  FADD.FTZ R39, R139, R40 ;  /* 0x000000288b277221 */ /* 0x000fe40000010000 */
[----:B------:R-:W4:Y:S01]  /*10f10*/  MUFU.EX2 R135, R135 ;  /* 0x0000008700877308 */ /* 0x000f220000000800 */
[----:B------:R-:W-:Y:S01]  /*10f20*/  FADD.FTZ R43, R29, R44 ;  /* 0x0000002c1d2b7221 */ /* 0x000fe20000010000 */
[----:B------:R-:W-:Y:S01]  /*10f30*/  FADD.FTZ R40, R8, R39 ;  /* 0x0000002708287221 */ /* 0x000fe20000010000 */
[----:B------:R-:W-:-:S05]  /*10f40*/  FFMA.FTZ R3, R67, R9, -R58 ;  /* 0x0000000943037223 */ /* 0x000fca000001083a */
[----:B------:R-:W5:Y:S01]  /*10f50*/  MUFU.EX2 R0, R63 ;  /* 0x0000003f00007308 */ /* 0x000f620000000800 */
[----:B------:R-:W-:Y:S01]  /*10f60*/  FADD.FTZ R44, R132, R43 ;  /* 0x0000002b842c7221 */ /* 0x000fe20000010000 */
[----:B-1----:R-:W-:Y:S01]  /*10f70*/  FADD.FTZ R39, R133, R40 ;  /* 0x0000002885277221 */ /* 0x002fe20000010000 */
[----:B------:R-:W-:-:S05]  /*10f80*/  FFMA.FTZ R131, R69, R9, -R58 ;  /* 0x0000000945837223 */ /* 0x000fca000001083a */
[----:B------:R-:W1:Y:S01]  /*10f90*/  MUFU.EX2 R31, R31 ;  /* 0x0000001f001f7308 */ /* 0x000e620000000800 */
[----:B------:R-:W-:Y:S01]  /*10fa0*/  F2FP.BF16.F32.PACK_AB R146, R26, R146 ;  /* 0x000000921a92723e */ /* 0x000fe200000010ff */
[----:B0-----:R-:W-:Y:S01]  /*10fb0*/  FADD.FTZ R43, R35, R44 ;  /* 0x0000002c232b7221 */ /* 0x001fe20000010000 */
[----:B--2---:R-:W-:-:S05]  /*10fc0*/  FADD.FTZ R26, R24, R39 ;  /* 0x00000027181a7221 */ /* 0x004fca0000010000 */
[----:B------:R-:W0:Y:S01]  /*10fd0*/  MUFU.EX2 R129, R129 ;  /* 0x0000008100817308 */ /* 0x000e220000000800 */
[----:B------:R-:W-:Y:S01]  /*10fe0*/  FFMA.FTZ R14, R70, R9, -R58 ;  /* 0x00000009460e7223 */ /* 0x000fe2000001083a */
[----:B------:R-:W-:Y:S01]  /*10ff0*/  F2FP.BF16.F32.PACK_AB R140, R27, R140 ;  /* 0x0000008c1b8c723e */ /* 0x000fe200000010ff */
[----:B------:R-:W-:-:S05]  /*11000*/  FADD.FTZ R43, R134, R43 ;  /* 0x0000002b862b7221 */ /* 0x000fca0000010000 */
[----:B------:R-:W2:Y:S01]  /*11010*/  MUFU.EX2 R33, R33 ;  /* 0x0000002100217308 */ /* 0x000ea20000000800 */
[----:B----4-:R-:W-:Y:S01]  /*11020*/  FADD.FTZ R27, R135, R26 ;  /* 0x0000001a871b7221 */ /* 0x010fe20000010000 */
[----:B------:R-:W-:-:S06]  /*11030*/  FFMA.FTZ R125, R71, R9, -R58 ;  /* 0x00000009477d7223 */ /* 0x000fcc000001083a */
[----:B------:R-:W4:Y:S01]  /*11040*/  MUFU.EX2 R3, R3 ;  /* 0x0000000300037308 */ /* 0x000f220000000800 */
[----:B------:R-:W-:Y:S01]  /*11050*/  F2FP.BF16.F32.PACK_AB R142, R30, R142 ;  /* 0x0000008e1e8e723e */ /* 0x000fe200000010ff */
[----:B------:R-:W-:-:S06]  /*11060*/  FADD.FTZ R26, R32, R43 ;  /* 0x0000002b201a7221 */ /* 0x000fcc0000010000 */
[----:B------:R-:W3:Y:S01]  /*11070*/  MUFU.EX2 R37, R37 ;  /* 0x0000002500257308 */ /* 0x000ee20000000800 */
[----:B-----5:R-:W-:Y:S01]  /*11080*/  FADD.FTZ R30, R0, R27 ;  /* 0x0000001b001e7221 */ /* 0x020fe20000010000 */
[----:B------:R-:W-:-:S06]  /*11090*/  FFMA.FTZ R25, R72, R9, -R58 ;  /* 0x0000000948197223 */ /* 0x000fcc000001083a */
[----:B------:R-:W5:Y:S01]  /*110a0*/  MUFU.EX2 R131, R131 ;  /* 0x0000008300837308 */ /* 0x000f620000000800 */
[----:B-1----:R-:W-:Y:S01]  /*110b0*/  FADD.FTZ R26, R31, R26 ;  /* 0x0000001a1f1a7221 */ /* 0x002fe20000010000 */
[----:B0-----:R-:W-:-:S06]  /*110c0*/  FADD.FTZ R30, R129, R30 ;  /* 0x0000001e811e7221 */ /* 0x001fcc0000010000 */
[----:B------:R-:W0:Y:S01]  /*110d0*/  MUFU.EX2 R38, R38 ;  /* 0x0000002600267308 */ /* 0x000e220000000800 */
[----:B------:R-:W-:-:S07]  /*110e0*/  FFMA.FTZ R73, R73, R9, -R58 ;  /* 0x0000000949497223 */ /* 0x000fce000001083a */
[----:B------:R-:W1:Y:S01]  /*110f0*/  MUFU.EX2 R14, R14 ;  /* 0x0000000e000e7308 */ /* 0x000e620000000800 */
[----:B--2---:R-:W-:Y:S01]  /*11100*/  FADD.FTZ R26, R33, R26 ;  /* 0x0000001a211a7221 */ /* 0x004fe20000010000 */
[----:B----4-:R-:W-:-:S06]  /*11110*/  FADD.FTZ R30, R3, R30 ;  /* 0x0000001e031e7221 */ /* 0x010fcc0000010000 */
[----:B------:R-:W2:Y:S01]  /*11120*/  MUFU.EX2 R41, R41 ;  /* 0x0000002900297308 */ /* 0x000ea20000000800 */
[----:B------:R-:W-:-:S07]  /*11130*/  FFMA.FTZ R74, R74, R9, -R58 ;  /* 0x000000094a4a7223 */ /* 0x000fce000001083a */
[----:B------:R-:W4:Y:S01]  /*11140*/  MUFU.EX2 R125, R125 ;  /* 0x0000007d007d7308 */ /* 0x000f220000000800 */
[----:B------:R-:W-:Y:S01]  /*11150*/  F2FP.BF16.F32.PACK_AB R138, R29, R138 ;  /* 0x0000008a1d8a723e */ /* 0x000fe200000010ff */
[----:B---3--:R-:W-:-:S06]  /*11160*/  FADD.FTZ R27, R37, R26 ;  /* 0x0000001a251b7221 */ /* 0x008fcc0000010000 */
[----:B------:R-:W3:Y:S01]  /*11170*/  MUFU.EX2 R42, R42 ;  /* 0x0000002a002a7308 */ /* 0x000ee20000000800 */
[----:B-----5:R-:W-:Y:S01]  /*11180*/  FADD.FTZ R29, R131, R30 ;  /* 0x0000001e831d7221 */ /* 0x020fe20000010000 */
[----:B------:R-:W-:-:S06]  /*11190*/  FFMA.FTZ R75, R75, R9, -R58 ;  /* 0x000000094b4b7223 */ /* 0x000fcc000001083a */
[----:B------:R-:W5:Y:S01]  /*111a0*/  MUFU.EX2 R25, R25 ;  /* 0x0000001900197308 */ /* 0x000f620000000800 */
[----:B------:R-:W-:Y:S01]  /*111b0*/  F2FP.BF16.F32.PACK_AB R139, R8, R139 ;  /* 0x0000008b088b723e */ /* 0x000fe200000010ff */
[----:B0-----:R-:W-:-:S06]  /*111c0*/  FADD.FTZ R8, R38, R27 ;  /* 0x0000001b26087221 */ /* 0x001fcc0000010000 */
[----:B------:R-:W0:Y:S01]  /*111d0*/  MUFU.EX2 R45, R45 ;  /* 0x0000002d002d7308 */ /* 0x000e220000000800 */
[----:B-1----:R-:W-:Y:S01]  /*111e0*/  FADD.FTZ R26, R14, R29 ;  /* 0x0000001d0e1a7221 */ /* 0x002fe20000010000 */
[----:B------:R-:W-:-:S06]  /*111f0*/  FFMA.FTZ R76, R76, R9, -R58 ;  /* 0x000000094c4c7223 */ /* 0x000fcc000001083a */
        /* <DEDUP_REMOVED lines=12> */
[----:B0-----:R-:W-:Y:S01]  /*112c0*/  FADD.FTZ R0, R45, R0 ;  /* 0x000000002d007221 */ /* 0x001fe20000010000 */
[----:B------:R-:W-:-:S06]  /*112d0*/  F2FP.BF16.F32.PACK_AB R129, R3, R129 ;  /* 0x000000810381723e */ /* 0x000fcc00000010ff */
[----:B------:R-:W0:Y:S01]  /*112e0*/  MUFU.EX2 R50, R50 ;  /* 0x0000003200327308 */ /* 0x000e220000000800 */
[----:B-1----:R-:W-:-:S07]  /*112f0*/  FADD.FTZ R3, R73, R26 ;  /* 0x0000001a49037221 */ /* 0x002fce0000010000 */
[----:B------:R-:W1:Y:S01]  /*11300*/  MUFU.EX2 R76, R76 ;  /* 0x0000004c004c7308 */ /* 0x000e620000000800 */
[----:B--2---:R-:W-:Y:S01]  /*11310*/  FADD.FTZ R0, R47, R0 ;  /* 0x000000002f007221 */ /* 0x004fe20000010000 */
[----:B----4-:R-:W-:-:S06]  /*11320*/  FADD.FTZ R8, R74, R3 ;  /* 0x000000034a087221 */ /* 0x010fcc0000010000 */
[----:B------:R-:W2:Y:S01]  /*11330*/  MUFU.EX2 R54, R54 ;  /* 0x0000003600367308 */ /* 0x000ea20000000800 */
[----:B------:R-:W-:-:S07]  /*11340*/  ISETP.GT.AND P2, PT, R12, R46, PT ;  /* 0x0000002e0c00720c */ /* 0x000fce0003f44270 */
[----:B------:R-:W4:Y:S01]  /*11350*/  MUFU.EX2 R77, R77 ;  /* 0x0000004d004d7308 */ /* 0x000f220000000800 */
[----:B---3--:R-:W-:Y:S01]  /*11360*/  FADD.FTZ R3, R49, R0 ;  /* 0x0000000031037221 */ /* 0x008fe20000010000 */
[----:B-----5:R-:W-:-:S06]  /*11370*/  FADD.FTZ R27, R75, R8 ;  /* 0x000000084b1b7221 */ /* 0x020fcc0000010000 */
[----:B------:R-:W3:Y:S01]  /*11380*/  MUFU.EX2 R58, R58 ;  /* 0x0000003a003a7308 */ /* 0x000ee20000000800 */
[----:B0-----:R-:W-:Y:S01]  /*11390*/  FADD.FTZ R3, R50, R3 ;  /* 0x0000000332037221 */ /* 0x001fe20000010000 */
[----:B-1----:R-:W-:-:S03]  /*113a0*/  FADD.FTZ R0, R76, R27 ;  /* 0x0000001b4c007221 */ /* 0x002fc60000010000 */
[----:B--2---:R-:W-:Y:S01]  /*113b0*/  FADD.FTZ R8, R54, R3 ;  /* 0x0000000336087221 */ /* 0x004fe20000010000 */
[----:B------:R-:W-:Y:S01]  /*113c0*/  F2FP.BF16.F32.PACK_AB R131, R14, R131 ;  /* 0x000000830e83723e */ /* 0x000fe200000010ff */
[----:B----4-:R-:W-:Y:S02]  /*113d0*/  FADD.FTZ R0, R77, R0 ;  /* 0x000000004d007221 */ /* 0x010fe40000010000 */
        /* <DEDUP_REMOVED lines=19> */
[----:B---3--:R-:W-:Y:S01]  /*11510*/  FADD.FTZ R0, R58, R0 ;  /* 0x000000003a007221 */ /* 0x008fe20000010000 */
        /* <DEDUP_REMOVED lines=44> */
.L_x_14514:
[----:B------:R-:W-:Y:S05]  /*117e0*/  WARPSYNC.ALL ;  /* 0x0000000000007948 */ /* 0x000fea0003800000 */
[----:B------:R-:W-:Y:S06]  /*117f0*/  BAR.ARV 0x8, 0x200 ;  /* 0x0208000000007b1d */ /* 0x000fec0000002000 */
[----:B------:R-:W-:Y:S05]  /*11800*/  @!P0 BRA `(.L_x_14525) ;  /* 0x0000000000048947 */ /* 0x000fea0003800000 */
[----:B------:R-:W-:Y:S01]  /*11810*/  BPT.TRAP 0x1 ;  /* 0x000000040000795c */ /* 0x000fe20000300000 */
.L_x_14525:
[----:B------:R-:W-:Y:S01]  /*11820*/  IMAD R13, R18, 0x8, R2 ;  /* 0x00000008120d7824 */ /* 0x000fe200078e0202 */
[----:B------:R-:W-:-:S04]  /*11830*/  SHF.L.U32 R4, R23, 0x1f, RZ ;  /* 0x0000001f17047819 */ /* 0x000fc800000006ff */
[----:B------:R0:W1:Y:S01]  /*11840*/  SYNCS.PHASECHK.TRANS64.TRYWAIT P2, [R13+URZ+0x16850], R4 ;  /* 0x016850040d0075a7 */ /* 0x000062000804017f */
[----:B------:R-:W-:Y:S05]  /*11850*/  @!P0 BRA `(.L_x_14526) ;  /* 0x0000000000048947 */ /* 0x000fea0003800000 */
[----:B------:R-:W-:Y:S01]  /*11860*/  BPT.TRAP 0x1 ;  /* 0x000000040000795c */ /* 0x000fe20000300000 */
.L_x_14526:
[----:B------:R-:W-:-:S05]  /*11870*/  VIADD R2, R2, 0x400 ;  /* 0x0000040002027836 */ /* 0x000fca0000000000 */
[----:B------:R-:W-:-:S04]  /*11880*/  SHF.R.U32.HI R2, RZ, 0x4, R2 ;  /* 0x00000004ff027819 */ /* 0x000fc80000011602 */
[----:B------:R-:W-:Y:S01]  /*11890*/  LOP3.LUT R5, R2, 0x3fff, RZ, 0xc0, !PT ;  /* 0x00003fff02057812 */ /* 0x000fe200078ec0ff */
[----:B-1----:R-:W-:Y:S06]  /*118a0*/  @P2 BRA `(.L_x_14527) ;  /* 0x0000000000082947 */ /* 0x002fec0003800000 */
[----:B------:R-:W1:Y:S02]  /*118b0*/  SYNCS.PHASECHK.TRANS64.TRYWAIT P0, [R13+URZ+0x16850], R4 ;  /* 0x016850040d0075a7 */ /* 0x000e64000800017f */
[----:B-1----:R-:W-:Y:S05]  /*118c0*/  @!P0 BRA `(.L_x_14528) ;  /* 0x000000ac00d88947 */ /* 0x002fea0003800000 */
.L_x_14527:
[----:B01----:R-:W-:Y:S01]  /*118d0*/  LEA R4, R18, R5, 0xa ;  /* 0x0000000512047211 */ /* 0x003fe200078e50ff */
[----:B------:R-:W-:Y:S01]  /*118e0*/  IMAD.MOV.U32 R5, RZ, RZ, 0x40000040 ;  /* 0x40000040ff057424 */ /* 0x000fe200078e00ff */
[----:B------:R-:W-:Y:S05]  /*118f0*/  WARPSYNC.ALL ;  /* 0x0000000000007948 */ /* 0x000fea0003800000 */
[C---:B------:R-:W-:Y:S01]  /*11900*/  R2UR UR6, R4.reuse ;  /* 0x00000000040672ca */ /* 0x040fe200000e0000 */
[----:B------:R-:W2:Y:S01]  /*11910*/  LDL.LU R15, [R1+0x5c] ;  /* 0x00005c00010f7983 */ /* 0x000ea20000300800 */
[----:B------:R-:W-:Y:S01]  /*11920*/  R2UR UR7, R5 ;  /* 0x00000000050772ca */ /* 0x000fe200000e0000 */
[----:B------:R-:W-:Y:S01]  /*11930*/  WARPGROUP.ARRIVE ;  /* 0x00000000000079c5 */ /* 0x000fe20000000000 */
[----:B------:R-:W-:Y:S01]  /*11940*/  VIADD R6, R4, 0x80 ;  /* 0x0000008004067836 */ /* 0x000fe20000000000 */
[----:B------:R-:W0:Y:S01]  /*11950*/  SHFL.BFLY PT, R2, R3, 0x2, 0x1f ;  /* 0x0c401f0003027f89 */ /* 0x000e2200000e0000 */
[----:B------:R-:W-:-:S02]  /*11960*/  IMAD.MOV.U32 R7, RZ, RZ, 0x40000040 ;  /* 0x40000040ff077424 */ /* 0x000fc400078e00ff */
[----:B------:R-:W-:Y:S02]  /*11970*/  IMAD.MOV.U32 R5, RZ, RZ, 0x40000040 ;  /* 0x40000040ff057424 */ /* 0x000fe400078e00ff */
[----:B------:R-:W-:-:S05]  /*11980*/  VIADD R18, R18, 0x1 ;  /* 0x0000000112127836 */ /* 0x000fca0000000000 */
[----:B------:R-:W-:Y:S01]  /*11990*/  HGMMA.64x64x16.F32.BF16 R88, R148, gdesc[UR4].tnspB, R88, gsb0 ;  /* 0x40e0000494587df0 */ /* 0x000fe20008001858 */
[----:B------:R-:W-:Y:S01]  /*119a0*/  R2UR UR6, R6 ;  /* 0x00000000060672ca */ /* 0x000fe200000e0000 */
[----:B------:R-:W-:Y:S01]  /*119b0*/  VIADD R6, R4, 0x100 ;  /* 0x0000010004067836 */ /* 0x000fe20000000000 */
[----:B------:R-:W-:Y:S01]  /*119c0*/  R2UR UR7, R7 ;  /* 0x00000000070772ca */ /* 0x000fe200000e0000 */
[----:B------:R-:W-:Y:S01]  /*119d0*/  IMAD.MOV.U32 R7, RZ, RZ, 0x40000040 ;  /* 0x40000040ff077424 */ /* 0x000fe200078e00ff */
[----:B------:R-:W-:-:S04]  /*119e0*/  ISETP.NE.AND P2, PT, R18, 0x2, PT ;  /* 0x000000021200780c */ /* 0x000fc80003f45270 */
[----:B------:R-:W-:Y:S01]  /*119f0*/  SEL R18, R18, RZ, P2 ;  /* 0x000000ff12127207 */ /* 0x000fe20001000000 */
[----:B0-----:R-:W-:Y:S01]  /*11a00*/  FADD.FTZ R2, R2, R3 ;  /* 0x0000000302027221 */ /* 0x001fe20000010000 */
        /* <DEDUP_REMOVED lines=35> */
[----:B------:R-:W-:Y:S01]  /*11c40*/  R2UR UR6, R6 ;  /* 0x00000000060672ca */ /* 0x000fe200000e0000 */
[----:B------:R-:W-:Y:S01]  /*11c50*/  IMAD.MOV.U32 R6, RZ, RZ, RZ ;  /* 0x000000ffff067224 */ /* 0x000fe200078e00ff */
[----:B------:R-:W-:Y:S02]  /*11c60*/  R2UR UR7, R7 ;  /* 0x00000000070772ca */ /* 0x000fe400000e0000 */
[----:B------:R-:W0:Y:S02]  /*11c70*/  SHFL.BFLY PT, R7, R0, 0x2, 0x1f ;  /* 0x0c401f0000077f89 */ /* 0x000e2400000e0000 */
[----:B0-----:R-:W-:Y:S01]  /*11c80*/  FADD.FTZ R7, R7, R0 ;  /* 0x0000000007077221 */ /* 0x001fe20000010000 */
[----:B------:R-:W-:-:S04]  /*11c90*/  SEL R0, RZ, 0x1, P2 ;  /* 0x00000001ff007807 */ /* 0x000fc80001000000 */
[----:B------:R-:W-:Y:S01]  /*11ca0*/  LOP3.LUT R23, R23, R0, RZ, 0x3c, !PT ;  /* 0x0000000017177212 */ /* 0x000fe200078e3cff */
[----:B------:R-:W-:Y:S01]  /*11cb0*/  IMAD.MOV.U32 R0, RZ, RZ, -0x800000 ;  /* 0xff800000ff007424 */ /* 0x000fe200078e00ff */
[----:B------:R-:W-:Y:S02]  /*11cc0*/  WARPGROUP.DEPBAR.LE gsb0, 0x0 ;  /* 0x00008000000079c5 */ /* 0x000fe40000010000 */
[----:B------:R-:W-:-:S06]  /*11cd0*/  WARPGROUP.ARRIVE ;  /* 0x00000000000079c5 */ /* 0x000fcc0000000000 */
[----:B------:R-:W-:Y:S01]  /*11ce0*/  HGMMA.64x64x16.F32.BF16 R88, R124, gdesc[UR4].tnspB, R88, gsb0 ;  /* 0x40e000047c587df0 */ /* 0x000fe20008001858 */
[----:B------:R-:W-:Y:S02]  /*11cf0*/  R2UR UR6, R4 ;  /* 0x00000000040672ca */ /* 0x000fe400000e0000 */
[----:B------:R-:W-:Y:S01]  /*11d00*/  R2UR UR7, R5 ;  /* 0x00000000050772ca */ /* 0x000fe200000e0000 */
[----:B------:R-:W0:Y:S04]  /*11d10*/  SHFL.BFLY PT, R4, R7, 0x1, 0x1f ;  /* 0x0c201f0007047f89 */ /* 0x000e2800000e0000 */
[----:B------:R-:W1:Y:S01]  /*11d20*/  SHFL.BFLY PT, R5, R2, 0x1, 0x1f ;  /* 0x0c201f0002057f89 */ /* 0x000e6200000e0000 */
[----:B0-----:R-:W-:Y:S01]  /*11d30*/  FADD.FTZ R14, R7, R4 ;  /* 0x00000004070e7221 */ /* 0x001fe20000010000 */
[----:B------:R-:W-:-:S02]  /*11d40*/  @!P1 VIADD R7, R13, 0x16860 ;  /* 0x000168600d079836 */ /* 0x000fc40000000000 */
[----:B-1----:R-:W-:Y:S02]  /*11d50*/  FADD.FTZ R12, R2, R5 ;  /* 0x00000005020c7221 */ /* 0x002fe40000010000 */
[----:B------:R-:W-:Y:S02]  /*11d60*/  FSETP.NE.FTZ.AND P3, PT, R14, RZ, PT ;  /* 0x000000ff0e00720b */ /* 0x000fe40003f75000 */
[----:B------:R-:W-:Y:S02]  /*11d70*/  @!P1 PRMT R7, RZ, 0x654, R7 ;  /* 0x00000654ff079816 */ /* 0x000fe40000000007 */
[----:B------:R-:W-:Y:S02]  /*11d80*/  FSETP.NE.FTZ.AND P0, PT, R12, RZ, PT ;  /* 0x000000ff0c00720b */ /* 0x000fe40003f15000 */
[----:B------:R-:W-:-:S07]  /*11d90*/  MOV R2, RZ ;  /* 0x000000ff00027202 */ /* 0x000fce0000000f00 */
[----:B------:R-:W0:Y:S04]  /*11da0*/  @P3 MUFU.LG2 R8, R14 ;  /* 0x0000000e00083308 */ /* 0x000e280000000c00 */
[C---:B------:R-:W-:Y:S01]  /*11db0*/  @P0 FMUL.FTZ R5, R9.reuse, 0.69314718246459960938 ;  /* 0x3f31721809050820 */ /* 0x040fe20000410000 */
[----:B------:R-:W-:-:S03]  /*11dc0*/  @P3 FMUL.FTZ R9, R9, 0.69314718246459960938 ;  /* 0x3f31721809093820 */ /* 0x000fc60000410000 */
        /* <DEDUP_REMOVED lines=45> */
.L_x_14464:
[----:B------:R-:W2:Y:S01]  /*120a0*/  LDL R48, [R1+0x54] ;  /* 0x0000540001307983 */ /* 0x000ea20000100800 */
[----:B------:R-:W-:Y:S05]  /*120b0*/  WARPSYNC.ALL ;  /* 0x0000000000007948 */ /* 0x000fea0003800000 */
[----:B------:R-:W0:Y:S01]  /*120c0*/  S2R R2, SR_TID.X ;  /* 0x0000000000027919 */ /* 0x000e220000002100 */
[----:B------:R-:W1:Y:S01]  /*120d0*/  S2UR UR5, SR_CgaCtaId ;  /* 0x00000000000579c3 */ /* 0x000e620000008800 */
[----:B------:R-:W-:Y:S01]  /*120e0*/  UMOV UR4, 0x400 ;  /* 0x0000040000047882 */ /* 0x000fe20000000000 */
[----:B------:R-:W-:Y:S01]  /*120f0*/  BSSY B0, `(.L_x_14529) ;  /* 0x0000241000007945 */ /* 0x000fe20003800000 */
[----:B-1----:R-:W-:Y:S01]  /*12100*/  ULEA UR4, UR5, UR4, 0x18 ;  /* 0x0000000405047291 */ /* 0x002fe2000f8ec03f */
[----:B0-----:R-:W-:-:S05]  /*12110*/  VIADD R49, R2, 0xffffff80 ;  /* 0xffffff8002317836 */ /* 0x001fca0000000000 */
[----:B------:R-:W-:Y:S01]  /*12120*/  IMAD.U32 R2, RZ, RZ, UR4 ;  /* 0x00000004ff027e24 */ /* 0x000fe2000f8e00ff */
[----:B------:R-:W-:Y:S01]  /*12130*/  BAR.SYNC.DEFER_BLOCKING 0x5, 0x200 ;  /* 0x0148000000007b1d */ /* 0x000fe20000010000 */
[--C-:B------:R-:W-:Y:S02]  /*12140*/  SHF.R.S32.HI R46, RZ, 0x1f, R49.reuse ;  /* 0x0000001fff2e7819 */ /* 0x100fe40000011431 */
[----:B------:R-:W-:Y:S02]  /*12150*/  SHF.R.S32.HI R4, RZ, 0x1f, R49 ;  /* 0x0000001fff047819 */ /* 0x000fe40000011431 */
[-C--:B------:R-:W-:Y:S02]  /*12160*/  LEA.HI R46, R46, R49.reuse, RZ, 0x3 ;  /* 0x000000312e2e7211 */ /* 0x080fe400078f18ff */
[----:B------:R-:W-:Y:S02]  /*12170*/  LEA.HI R4, R4, R49, RZ, 0x3 ;  /* 0x0000003104047211 */ /* 0x000fe400078f18ff */
[----:B------:R-:W-:-:S02]  /*12180*/  LOP3.LUT R46, R46, 0xfffffff8, RZ, 0xc0, !PT ;  /* 0xfffffff82e2e7812 */ /* 0x000fc400078ec0ff */
[----:B------:R-:W-:-:S03]  /*12190*/  SHF.R.S32.HI R45, RZ, 0x3, R4 ;  /* 0x00000003ff2d7819 */ /* 0x000fc60000011404 */
[----:B------:R-:W-:-:S04]  /*121a0*/  IMAD.IADD R46, R49, 0x1, -R46 ;  /* 0x00000001312e7824 */ /* 0x000fc800078e0a2e */
[----:B------:R-:W-:Y:S01]  /*121b0*/  IMAD.SHL.U32 R44, R46, 0x8, RZ ;  /* 0x000000082e2c7824 */ /* 0x000fe200078e00ff */
[----:B------:R0:W1:Y:S04]  /*121c0*/  LDS.128 R28, [R2+0x168d0] ;  /* 0x0168d000021c7984 */ /* 0x0000680000000c00 */
[----:B------:R-:W-:Y:S01]  /*121d0*/  SHF.R.S32.HI R43, RZ, 0x1f, R44 ;  /* 0x0000001fff2b7819 */ /* 0x000fe2000001142c */
[----:B------:R-:W-:Y:S06]  /*121e0*/  BAR.ARV 0x4, 0x200 ;  /* 0x0108000000007b1d */ /* 0x000fec0000002000 */
[----:B--2---:R-:W-:Y:S01]  /*121f0*/  SHF.R.S32.HI R32, RZ, 0x1f, R48 ;  /* 0x0000001fff207819 */ /* 0x004fe20000011430 */
[----:B------:R-:W-:-:S03]  /*12200*/  IMAD.SHL.U32 R34, R48, 0x4, RZ ;  /* 0x0000000430227824 */ /* 0x000fc600078e00ff */
        /* <DEDUP_REMOVED lines=8> */
[----:B-----5:R-:W-:Y:S02]  /*12290*/  MOV R24, R2 ;  /* 0x0000000200187202 */ /* 0x020fe40000000f00 */
[----:B0-----:R-:W-:-:S03]  /*122a0*/  MOV R25, R5 ;  /* 0x0000000500197202 */ /* 0x001fc60000000f00 */
        /* <DEDUP_REMOVED lines=58> */
[----:B------:R-:W-:Y:S01]  /*12650*/  IMAD.U32 R47, RZ, RZ, UR6 ;  /* 0x00000006ff2f7e24 */ /* 0x000fe2000f8e00ff */
[----:B------:R-:W-:Y:S01]  /*12660*/  ISETP.GT.AND P2, PT, R38, 0x1, PT ;  /* 0x000000012600780c */ /* 0x000fe20003f44270 */
[----:B-1----:R-:W-:Y:S01]  /*12670*/  IMAD.MOV.U32 R6, RZ, RZ, 0x9b8 ;  /* 0x000009b8ff067424 */ /* 0x002fe200078e00ff */
[----:B0-----:R-:W0:Y:S01]  /*12680*/  LDC R8, c[0x0][0xbe8] ;  /* 0x0002fa00ff087b82 */ /* 0x001e220000000800 */
[----:B------:R1:W5:Y:S04]  /*12690*/  @P0 LDG.E R28, desc[UR40][R26.64] ;  /* 0x000000281a1c0981 */ /* 0x000368000c1e1900 */
[----:B------:R1:W5:Y:S01]  /*126a0*/  @P3 LDG.E R47, desc[UR40][R34.64] ;  /* 0x00000028222f3981 */ /* 0x000362000c1e1900 */
[----:B------:R-:W-:-:S04]  /*126b0*/  SEL R6, R6, 0x978, P2 ;  /* 0x0000097806067807 */ /* 0x000fc80001000000 */
        /* <DEDUP_REMOVED lines=8> */
[----:B--2---:R-:W-:-:S07]  /*12740*/  IADD3 R47, -R4, R47, RZ ;  /* 0x0000002f042f7210 */ /* 0x004fce0007ffe1ff */
.L_x_14531:
[----:B------:R-:W0:Y:S04]  /*12750*/  LDL R50, [R1+0x50] ;  /* 0x0000500001327983 */ /* 0x000e280000100800 */
[----:B-1----:R-:W2:Y:S04]  /*12760*/  LDL R26, [R1+0x4c] ;  /* 0x00004c00011a7983 */ /* 0x002ea80000100800 */
[----:B------:R-:W2:Y:S04]  /*12770*/  LDL R51, [R1+0x28] ;  /* 0x0000280001337983 */ /* 0x000ea80000100800 */
[----:B------:R-:W4:Y:S01]  /*12780*/  LDL R49, [R1+0x60] ;  /* 0x0000600001317983 */ /* 0x000f220000100800 */
[----:B------:R-:W1:Y:S03]  /*12790*/  LDC.64 R6, c[0x0][R6+0x210] ;  /* 0x0000840006067b82 */ /* 0x000e660000000a00 */
[----:B------:R-:W3:Y:S01]  /*127a0*/  LDL R38, [R1+0x68] ;  /* 0x0000680001267983 */ /* 0x000ee20000100800 */
[----:B------:R-:W-:-:S04]  /*127b0*/  ISETP.NE.U32.AND P0, PT, RZ, UR4, PT ;  /* 0x00000004ff007c0c */ /* 0x000fc8000bf05070 */
[----:B------:R-:W1:Y:S01]  /*127c0*/  @P1 LDC R34, c[0x0][0xbec] ;  /* 0x0002fb00ff221b82 */ /* 0x000e620000000800 */
[----:B------:R-:W-:-:S04]  /*127d0*/  ISETP.NE.AND.EX P0, PT, RZ, UR5, PT, P0 ;  /* 0x00000005ff007c0c */ /* 0x000fc8000bf05300 */
[----:B------:R-:W-:-:S03]  /*127e0*/  SEL R9, R48, RZ, !P0 ;  /* 0x000000ff30097207 */ /* 0x000fc60004000000 */
[----:B------:R-:W1:Y:S01]  /*127f0*/  @P1 LDC R37, c[0x0][0xbf0] ;  /* 0x0002fc00ff251b82 */ /* 0x000e620000000800 */
[----:B------:R-:W-:-:S07]  /*12800*/  SEL R27, R32, RZ, !P0 ;  /* 0x000000ff201b7207 */ /* 0x000fce0004000000 */
[----:B------:R-:W1:Y:S01]  /*12810*/  LDC.64 R4, c[0x0][0xba8] ;  /* 0x0002ea00ff047b82 */ /* 0x000e620000000a00 */
[----:B------:R-:W-:Y:S01]  /*12820*/  IMAD R13, R13, R9, RZ ;  /* 0x000000090d0d7224 */ /* 0x000fe200078e02ff */
[----:B------:R-:W1:Y:S03]  /*12830*/  S2R R36, SR_TID.X ;  /* 0x0000000000247919 */ /* 0x000e660000002100 */
        /* <DEDUP_REMOVED lines=8> */
[----:B------:R-:W-:Y:S01]  /*128c0*/  LOP3.LUT R36, R36, 0xffffff80, RZ, 0xc0, !PT ;  /* 0xffffff8024247812 */ /* 0x000fe200078ec0ff */
[----:B-----5:R-:W-:-:S04]  /*128d0*/  IMAD R47, R47, R8, RZ ;  /* 0x000000082f2f7224 */ /* 0x020fc800078e02ff */
[----:B------:R-:W-:Y:S02]  /*128e0*/  IMAD.IADD R36, R40, 0x1, -R36 ;  /* 0x0000000128247824 */ /* 0x000fe400078e0a24 */
[-C--:B0-----:R-:W-:Y:S02]  /*128f0*/  IMAD R33, R15, R50.reuse, RZ ;  /* 0x000000320f217224 */ /* 0x081fe400078e02ff */
[----:B------:R-:W-:-:S04]  /*12900*/  IMAD.WIDE.U32 R14, R14, R50, RZ ;  /* 0x000000320e0e7225 */ /* 0x000fc800078e00ff */
[----:B--2---:R-:W-:Y:S01]  /*12910*/  IMAD.IADD R39, R26, 0x1, R51 ;  /* 0x000000011a277824 */ /* 0x004fe200078e0233 */
[----:B------:R-:W-:Y:S02]  /*12920*/  IADD3 R26, P0, P3, R12, R14, R28 ;  /* 0x0000000e0c1a7210 */ /* 0x000fe40007b1e01c */
[----:B----4-:R-:W-:Y:S01]  /*12930*/  SEL R27, R49, RZ, P2 ;  /* 0x000000ff311b7207 */ /* 0x010fe20001000000 */
[----:B------:R-:W-:-:S04]  /*12940*/  @P1 IMAD.HI.U32 R14, R39, R34, RZ ;  /* 0x00000022270e1227 */ /* 0x000fc800078e00ff */
[----:B------:R-:W-:Y:S02]  /*12950*/  IMAD.IADD R32, R15, 0x1, R33 ;  /* 0x000000010f207824 */ /* 0x000fe400078e0221 */
[----:B------:R-:W-:Y:S01]  /*12960*/  IMAD.MOV.U32 R15, RZ, RZ, R39 ;  /* 0x000000ffff0f7224 */ /* 0x000fe200078e0027 */
[----:B------:R-:W-:Y:S01]  /*12970*/  @P1 SHF.R.U32.HI R15, RZ, R37, R14 ;  /* 0x00000025ff0f1219 */ /* 0x000fe2000001160e */
[-C--:B---3--:R-:W-:Y:S01]  /*12980*/  IMAD R33, R11, R27.reuse, RZ ;  /* 0x0000001b0b217224 */ /* 0x088fe200078e02ff */
        /* <DEDUP_REMOVED lines=15> */
[----:B------:R-:W-:Y:S01]  /*12a80*/  LEA.HI.X R7, R6, R5, R7, 0x2, P0 ;  /* 0x0000000506077211 */ /* 0x000fe200000f1407 */
[----:B------:R-:W-:Y:S01]  /*12a90*/  SHFL.IDX PT, R4, R10, RZ, 0x1c1f ;  /* 0x001c1fff0a047589 */ /* 0x000fe200000e0000 */
[----:B------:R-:W-:-:S03]  /*12aa0*/  IMAD.IADD R26, R38, 0x1, R51 ;  /* 0x00000001261a7824 */ /* 0x000fc600078e0233 */
[----:B------:R-:W0:Y:S04]  /*12ab0*/  SHFL.IDX PT, R5, R7, RZ, 0x1c1f ;  /* 0x001c1fff07057589 */ /* 0x000e2800000e0000 */
[----:B------:R-:W-:Y:S04]  /*12ac0*/  SHFL.IDX PT, R12, R10, 0x1, 0x1c1f ;  /* 0x003c1f000a0c7f89 */ /* 0x000fe800000e0000 */
        /* <DEDUP_REMOVED lines=15> */
[----:B------:R-:W-:Y:S01]  /*12bc0*/  IADD3 R37, P3, R24, 0x4800, RZ ;  /* 0x0000480018257810 */ /* 0x000fe20007f7e0ff */
[----:B------:R-:W-:Y:S01]  /*12bd0*/  IMAD R11, R11, UR4, RZ ;  /* 0x000000040b0b7c24 */ /* 0x000fe2000f8e02ff */
[----:B------:R-:W-:Y:S02]  /*12be0*/  LOP3.LUT R26, R27, 0x380, RZ, 0xc0, !PT ;  /* 0x000003801b1a7812 */ /* 0x000fe400078ec0ff */
[----:B------:R-:W-:Y:S02]  /*12bf0*/  LOP3.LUT R32, R33, 0x380, RZ, 0xc0, !PT ;  /* 0x0000038021207812 */ /* 0x000fe400078ec0ff */
[----:B------:R-:W-:-:S02]  /*12c00*/  LOP3.LUT R36, R37, 0x380, RZ, 0xc0, !PT ;  /* 0x0000038025247812 */ /* 0x000fc400078ec0ff */
[----:B------:R-:W-:Y:S01]  /*12c10*/  LOP3.LUT R5, R24, 0x380, RZ, 0xc0, !PT ;  /* 0x0000038018057812 */ /* 0x000fe200078ec0ff */
[----:B------:R-:W-:Y:S01]  /*12c20*/  IMAD R3, R28, UR5, R11 ;  /* 0x000000051c037c24 */ /* 0x000fe2000f8e020b */
[----:B------:R-:W-:Y:S02]  /*12c30*/  SHF.R.U64 R26, R26, 0x3, RZ ;  /* 0x000000031a1a7819 */ /* 0x000fe400000012ff */
[----:B------:R-:W-:Y:S02]  /*12c40*/  SHF.R.U64 R32, R32, 0x3, RZ ;  /* 0x0000000320207819 */ /* 0x000fe400000012ff */
[----:B------:R-:W-:Y:S02]  /*12c50*/  SHF.R.U64 R36, R36, 0x3, RZ ;  /* 0x0000000324247819 */ /* 0x000fe400000012ff */
[----:B------:R-:W-:Y:S01]  /*12c60*/  SHF.R.U64 R5, R5, 0x3, RZ ;  /* 0x0000000305057819 */ /* 0x000fe200000012ff */
[----:B------:R-:W-:Y:S01]  /*12c70*/  IMAD.WIDE.U32 R10, R28, UR4, RZ ;  /* 0x000000041c0a7c25 */ /* 0x000fe2000f8e00ff */
[----:B------:R-:W-:Y:S01]  /*12c80*/  LOP3.LUT R26, R26, R27, RZ, 0x3c, !PT ;  /* 0x0000001b1a1a7212 */ /* 0x000fe200078e3cff */
[----:B------:R-:W-:Y:S01]  /*12c90*/  ULDC.64 UR4, c[0x0][0xae8] ;  /* 0x0002ba0000047ab9 */ /* 0x000fe20000000a00 */
[----:B------:R-:W-:Y:S01]  /*12ca0*/  LOP3.LUT R32, R32, R33, RZ, 0x3c, !PT ;  /* 0x0000002120207212 */ /* 0x000fe200078e3cff */
[--C-:B------:R-:W-:Y:S01]  /*12cb0*/  IMAD.X R27, RZ, RZ, R25.reuse, P0 ;  /* 0x000000ffff1b7224 */ /* 0x100fe200000e0619 */
[----:B------:R-:W-:Y:S01]  /*12cc0*/  LOP3.LUT R36, R36, R37, RZ, 0x3c, !PT ;  /* 0x0000002524247212 */ /* 0x000fe200078e3cff */
[--C-:B------:R-:W-:Y:S01]  /*12cd0*/  IMAD.X R33, RZ, RZ, R25.reuse, P2 ;  /* 0x000000ffff217224 */ /* 0x100fe200010e0619 */
[----:B------:R-:W-:Y:S01]  /*12ce0*/  LOP3.LUT R4, R5, R24, RZ, 0x3c, !PT ;  /* 0x0000001805047212 */ /* 0x000fe200078e3cff */
[----:B------:R-:W-:-:S02]  /*12cf0*/  IMAD.X R37, RZ, RZ, R25, P3 ;  /* 0x000000ffff257224 */ /* 0x000fc400018e0619 */
[----:B------:R-:W-:Y:S01]  /*12d00*/  IMAD.MOV.U32 R5, RZ, RZ, R25 ;  /* 0x000000ffff057224 */ /* 0x000fe200078e0019 */
[----:B------:R-:W-:Y:S01]  /*12d10*/  IADD3 R11, R11, R3, RZ ;  /* 0x000000030b0b7210 */ /* 0x000fe20007ffe0ff */
[----:B------:R-:W-:Y:S01]  /*12d20*/  IMAD R0, R46, 0x30, R45 ;  /* 0x000000302e007824 */ /* 0x000fe200078e022d */
[----:B------:R-:W5:Y:S01]  /*12d30*/  LD.E.128 R24, desc[UR40][R26.64] ;  /* 0x000000281a187980 */ /* 0x000f62000c101d00 */
[----:B------:R-:W-:Y:S01]  /*12d40*/  SHF.R.S32.HI R12, RZ, 0x1f, R9 ;  /* 0x0000001fff0c7819 */ /* 0x000fe20000011409 */
[----:B------:R-:W-:Y:S02]  /*12d50*/  IMAD.WIDE.U32 R10, R50, UR4, R10 ;  /* 0x00000004320a7c25 */ /* 0x000fe4000f8e000a */
[----:B------:R-:W5:Y:S04]  /*12d60*/  LD.E.128 R4, desc[UR40][R4.64] ;  /* 0x0000002804047980 */ /* 0x000f68000c101d00 */
        /* <DEDUP_REMOVED lines=69> */
.L_x_14729:
[----:B------:R-:W-:-:S05]  /*131c0*/  VIADD R42, R42, 0x90 ;  /* 0x000000902a2a7836 */ /* 0x000fca0000000000 */
[----:B------:R-:W-:-:S13]  /*131d0*/  ISETP.GE.OR P0, PT, R42, R47, P0 ;  /* 0x0000002f2a00720c */ /* 0x000fda0000706670 */
[----:B------:R-:W-:Y:S05]  /*131e0*/  @P0 BRA `(.L_x_14534) ;  /* 0x0000001000c40947 */ /* 0x000fea0003800000 */
[----:B------:R-:W-:-:S04]  /*131f0*/  LEA R14, P0, R44, R14, 0x1 ;  /* 0x0000000e2c0e7211 */ /* 0x000fc800078008ff */
[----:B------:R-:W-:-:S05]  /*13200*/  LEA.HI.X R15, R44, R0, R43, 0x1, P0 ;  /* 0x000000002c0f7211 */ /* 0x000fca00000f0c2b */
[----:B------:R0:W-:Y:S01]  /*13210*/  ST.E.128 desc[UR40][R14.64], R36 ;  /* 0x000000240e007985 */ /* 0x0001e2000c101d28 */
[----:B------:R-:W-:Y:S05]  /*13220*/  BRA `(.L_x_14534) ;  /* 0x0000001000b47947 */ /* 0x000fea0003800000 */
.L_x_14532:
[----:B------:R-:W2:Y:S01]  /*13230*/  LDL R43, [R1+0x38] ;  /* 0x00003800012b7983 */ /* 0x000ea20000100800 */
[----:B------:R-:W1:Y:S01]  /*13240*/  @P1 LDC R10, c[0x0][0xbec] ;  /* 0x0002fb00ff0a1b82 */ /* 0x000e620000000800 */
[----:B------:R-:W-:Y:S01]  /*13250*/  ULDC.64 UR4, c[0x0][0xb08] ;  /* 0x0002c20000047ab9 */ /* 0x000fe20000000a00 */
[----:B0-----:R-:W-:Y:S01]  /*13260*/  SHF.R.S32.HI R0, RZ, 0x1f, R9 ;  /* 0x0000001fff007819 */ /* 0x001fe20000011409 */
[----:B------:R-:W-:-:S05]  /*13270*/  IMAD R11, R11, UR4, RZ ;  /* 0x000000040b0b7c24 */ /* 0x000fca000f8e02ff */
[----:B------:R-:W0:Y:S01]  /*13280*/  @P1 LDC R13, c[0x0][0xbf0] ;  /* 0x0002fc00ff0d1b82 */ /* 0x000e220000000800 */
[C---:B------:R-:W-:Y:S01]  /*13290*/  IMAD.WIDE.U32 R4, R28.reuse, UR4, RZ ;  /* 0x000000041c047c25 */ /* 0x040fe2000f8e00ff */
[----:B------:R-:W-:Y:S01]  /*132a0*/  MOV R3, R39 ;  /* 0x0000002700037202 */ /* 0x000fe20000000f00 */
[----:B------:R-:W-:Y:S02]  /*132b0*/  ULDC.64 UR6, c[0x0][0xb30] ;  /* 0x0002cc0000067ab9 */ /* 0x000fe40000000a00 */
[----:B------:R-:W-:Y:S01]  /*132c0*/  IMAD R11, R28, UR5, R11 ;  /* 0x000000051c0b7c24 */ /* 0x000fe2000f8e020b */
[----:B------:R-:W-:-:S03]  /*132d0*/  ULDC.64 UR4, c[0x0][0xb38] ;  /* 0x0002ce0000047ab9 */ /* 0x000fc60000000a00 */
[----:B------:R-:W-:Y:S02]  /*132e0*/  IMAD.IADD R5, R5, 0x1, R11 ;  /* 0x0000000105057824 */ /* 0x000fe400078e020b */
[----:B------:R-:W-:-:S04]  /*132f0*/  IMAD.WIDE.U32 R4, R50, UR4, R4 ;  /* 0x0000000432047c25 */ /* 0x000fc8000f8e0004 */
[----:B------:R-:W-:Y:S01]  /*13300*/  IMAD R5, R50, UR5, R5 ;  /* 0x0000000532057c24 */ /* 0x000fe2000f8e0205 */
[----:B------:R-:W-:Y:S01]  /*13310*/  ULDC.64 UR4, c[0x0][0xb40] ;  /* 0x0002d00000047ab9 */ /* 0x000fe20000000a00 */
[----:B-1----:R-:W-:-:S04]  /*13320*/  @P1 IMAD.HI.U32 R10, R39, R10, RZ ;  /* 0x0000000a270a1227 */ /* 0x002fc800078e00ff */
[----:B------:R-:W-:Y:S01]  /*13330*/  IMAD R0, R0, UR4, RZ ;  /* 0x0000000400007c24 */ /* 0x000fe2000f8e02ff */
[----:B0-----:R-:W-:Y:S01]  /*13340*/  @P1 SHF.R.U32.HI R3, RZ, R13, R10 ;  /* 0x0000000dff031219 */ /* 0x001fe2000001160a */
[----:B------:R-:W-:-:S04]  /*13350*/  IMAD.WIDE.U32 R4, R9, UR4, R4 ;  /* 0x0000000409047c25 */ /* 0x000fc8000f8e0004 */
[----:B------:R-:W-:Y:S01]  /*13360*/  IMAD R7, R9, UR5, R0 ;  /* 0x0000000509077c24 */ /* 0x000fe2000f8e0200 */
[----:B------:R-:W-:Y:S01]  /*13370*/  SHF.R.S32.HI R0, RZ, 0x1f, R3 ;  /* 0x0000001fff007819 */ /* 0x000fe20000011403 */
[----:B------:R-:W-:Y:S02]  /*13380*/  ULDC.64 UR4, c[0x0][0xb48] ;  /* 0x0002d20000047ab9 */ /* 0x000fe40000000a00 */
        /* <DEDUP_REMOVED lines=10> */
[----:B------:R-:W-:Y:S02]  /*13430*/  VIADD R3, R2, 0x16820 ;  /* 0x0001682002037836 */ /* 0x000fe40000000000 */
[----:B------:R-:W-:Y:S02]  /*13440*/  IMAD R0, R0, UR4, RZ ;  /* 0x0000000400007c24 */ /* 0x000fe4000f8e02ff */
[----:B------:R-:W-:Y:S01]  /*13450*/  IMAD.IADD R5, R5, 0x1, R9 ;  /* 0x0000000105057824 */ /* 0x000fe200078e0209 */
[----:B------:R-:W-:Y:S01]  /*13460*/  PRMT R8, RZ, 0x654, R3 ;  /* 0x00000654ff087816 */ /* 0x000fe20000000003 */
[C---:B------:R-:W-:Y:S02]  /*13470*/  IMAD R3, R7.reuse, UR5, R0 ;  /* 0x0000000507037c24 */ /* 0x040fe4000f8e0200 */
[----:B------:R-:W-:Y:S01]  /*13480*/  IMAD.WIDE.U32 R4, R7, UR4, R4 ;  /* 0x0000000407047c25 */ /* 0x000fe2000f8e0004 */
[----:B------:R-:W-:Y:S01]  /*13490*/  ULDC.64 UR4, c[0x0][0xb00] ;  /* 0x0002c00000047ab9 */ /* 0x000fe20000000a00 */
[----:B------:R0:W-:Y:S02]  /*134a0*/  SYNCS.ARRIVE.TRANS64.RED.A1T0 RZ, [R8+URZ], RZ ;  /* 0x000000ff08ff79a7 */ /* 0x0001e4000810043f */
[----:B------:R-:W-:Y:S01]  /*134b0*/  IMAD.IADD R3, R5, 0x1, R3 ;  /* 0x0000000105037824 */ /* 0x000fe200078e0203 */
[----:B------:R-:W-:Y:S01]  /*134c0*/  LEA R0, P0, R4, UR4, 0x2 ;  /* 0x0000000404007c11 */ /* 0x000fe2000f8010ff */
[----:B------:R-:W-:-:S03]  /*134d0*/  UMOV UR4, 0xffffffff ;  /* 0xffffffff00047882 */ /* 0x000fc60000000000 */
[----:B------:R-:W-:Y:S01]  /*134e0*/  LEA.HI.X R4, R4, UR5, R3, 0x2, P0 ;  /* 0x0000000504047c11 */ /* 0x000fe200080f1403 */
[C---:B--2---:R-:W-:Y:S02]  /*134f0*/  VIADD R28, R43.reuse, 0x20 ;  /* 0x000000202b1c7836 */ /* 0x044fe40000000000 */
[C---:B------:R-:W-:Y:S02]  /*13500*/  VIADD R33, R43.reuse, 0x28 ;  /* 0x000000282b217836 */ /* 0x040fe40000000000 */
[C---:B------:R-:W-:Y:S02]  /*13510*/  VIADD R35, R43.reuse, 0x30 ;  /* 0x000000302b237836 */ /* 0x040fe40000000000 */
[C---:B------:R-:W-:Y:S02]  /*13520*/  VIADD R37, R43.reuse, 0x38 ;  /* 0x000000382b257836 */ /* 0x040fe40000000000 */
[C---:B------:R-:W-:Y:S02]  /*13530*/  VIADD R7, R43.reuse, 0x8 ;  /* 0x000000082b077836 */ /* 0x040fe40000000000 */
[----:B------:R-:W-:-:S02]  /*13540*/  VIADD R39, R43, 0x10 ;  /* 0x000000102b277836 */ /* 0x000fc40000000000 */
[----:B------:R-:W-:Y:S01]  /*13550*/  VIADD R41, R43, 0x18 ;  /* 0x000000182b297836 */ /* 0x000fe20000000000 */
[----:B------:R-:W-:Y:S02]  /*13560*/  SHF.R.S32.HI R32, RZ, 0x1f, R28 ;  /* 0x0000001fff207819 */ /* 0x000fe4000001141c */
[----:B------:R-:W-:Y:S02]  /*13570*/  SHF.R.S32.HI R34, RZ, 0x1f, R33 ;  /* 0x0000001fff227819 */ /* 0x000fe40000011421 */
[----:B------:R-:W-:Y:S02]  /*13580*/  SHF.R.S32.HI R36, RZ, 0x1f, R35 ;  /* 0x0000001fff247819 */ /* 0x000fe40000011423 */
[----:B------:R-:W-:Y:S02]  /*13590*/  SHF.R.S32.HI R38, RZ, 0x1f, R37 ;  /* 0x0000001fff267819 */ /* 0x000fe40000011425 */
[----:B------:R-:W-:Y:S02]  /*135a0*/  SHF.R.S32.HI R40, RZ, 0x1f, R7 ;  /* 0x0000001fff287819 */ /* 0x000fe40000011407 */
[----:B------:R-:W-:-:S02]  /*135b0*/  SHF.R.S32.HI R42, RZ, 0x1f, R39 ;  /* 0x0000001fff2a7819 */ /* 0x000fc40000011427 */
[----:B------:R-:W-:Y:S01]  /*135c0*/  SHF.R.S32.HI R44, RZ, 0x1f, R41 ;  /* 0x0000001fff2c7819 */ /* 0x000fe20000011429 */
[----:B0-----:R-:W-:Y:S06]  /*135d0*/  BRA.DIV UR4, `(.L_x_14535) ;  /* 0x0000009604b07947 */ /* 0x001fec000b800000 */
[----:B------:R0:W1:Y:S04]  /*135e0*/  SHFL.IDX PT, R3, R4, RZ, 0x1c1f ;  /* 0x001c1fff04037589 */ /* 0x00006800000e0000 */
[----:B------:R0:W2:Y:S02]  /*135f0*/  SHFL.IDX PT, R14, R0, RZ, 0x1c1f ;  /* 0x001c1fff000e7589 */ /* 0x0000a400000e0000 */
.L_x_14732:
        /* <DEDUP_REMOVED lines=9> */
[-C--:B--2---:R-:W-:Y:S01]  /*13690*/  @!P1 LEA R10, P5, R7, R14.reuse, 0x2 ;  /* 0x0000000e070a9211 */ /* 0x084fe200078a10ff */
        /* <DEDUP_REMOVED lines=8> */
[-C--:B------:R-:W-:Y:S01]  /*13720*/  @!P4 LEA R24, P5, R41, R14.reuse, 0x2 ;  /* 0x0000000e2918c211 */ /* 0x080fe200078a10ff */
        /* <DEDUP_REMOVED lines=17> */
.L_x_14537:
[----:B------:R-:W-:Y:S05]  /*13840*/  BSYNC B1 ;  /* 0x0000000000017941 */ /* 0x000fea0003800000 */
.L_x_14536:
[----:B------:R-:W-:-:S03]  /*13850*/  UMOV UR4, 0xffffffff ;  /* 0xffffffff00047882 */ /* 0x000fc60000000000 */
[----:B------:R-:W-:Y:S05]  /*13860*/  BRA.DIV UR4, `(.L_x_14538) ;  /* 0x0000009604407947 */ /* 0x000fea000b800000 */
[----:B-1----:R1:W4:Y:S04]  /*13870*/  SHFL.IDX PT, R3, R4, 0x1, 0x1c1f ;  /* 0x003c1f0004037f89 */ /* 0x00232800000e0000 */
[----:B--23--:R1:W2:Y:S02]  /*13880*/  SHFL.IDX PT, R14, R0, 0x1, 0x1c1f ;  /* 0x003c1f00000e7f89 */ /* 0x00c2a400000e0000 */
.L_x_14736:
        /* <DEDUP_REMOVED lines=37> */
.L_x_14530:
        /* <DEDUP_REMOVED lines=11> */
[----:B-----5:R-:W-:-:S04]  /*13b90*/  IMAD.U32 R24, RZ, RZ, UR4 ;  /* 0x00000004ff187e24 */ /* 0x020fc8000f8e00ff */
        /* <DEDUP_REMOVED lines=11> */
[----:B0-----:R-:W2:Y:S04]  /*13c50*/  LDG.E R7, desc[UR40][R4.64] ;  /* 0x0000002804077981 */ /* 0x001ea8000c1e1900 */
[----:B-----5:R-:W2:Y:S02]  /*13c60*/  LDG.E R24, desc[UR40][R4.64+0x4] ;  /* 0x0000042804187981 */ /* 0x020ea4000c1e1900 */
[----:B--2---:R-:W-:-:S07]  /*13c70*/  IADD3 R24, -R7, R24, RZ ;  /* 0x0000001807187210 */ /* 0x004fce0007ffe1ff */
.L_x_14539:
        /* <DEDUP_REMOVED lines=58> */
.L_x_14541:
[----:B------:R-:W-:Y:S05]  /*14020*/  BSYNC B1 ;  /* 0x0000000000017941 */ /* 0x000fea0003800000 */
.L_x_14540:
        /* <DEDUP_REMOVED lines=47> */
[----:B------:R-:W-:Y:S01]  /*14320*/  IMAD R21, R24, R9, RZ ;  /* 0x0000000918157224 */ /* 0x000fe200078e02ff */
[----:B------:R-:W-:Y:S02]  /*14330*/  IADD3 R24, R45, R27, RZ ;  /* 0x0000001b2d187210 */ /* 0x000fe40007ffe0ff */
[----:B------:R-:W1:Y:S02]  /*14340*/  SHFL.IDX PT, R0, R20, RZ, 0x181f ;  /* 0x00181fff14007589 */ /* 0x000e6400000e0000 */
[C---:B------:R-:W-:Y:S01]  /*14350*/  ISETP.GE.OR P2, PT, R24.reuse, R21, P0 ;  /* 0x000000151800720c */ /* 0x040fe20000746670 */
[C---:B------:R-:W-:Y:S01]  /*14360*/  VIADD R8, R24.reuse, 0x30 ;  /* 0x0000003018087836 */ /* 0x040fe20000000000 */
[----:B------:R-:W2:Y:S01]  /*14370*/  SHFL.IDX PT, R5, R7, 0x1, 0x181f ;  /* 0x00381f0007057f89 */ /* 0x000ea200000e0000 */
[----:B------:R-:W-:-:S03]  /*14380*/  VIADD R10, R24, 0x60 ;  /* 0x00000060180a7836 */ /* 0x000fc60000000000 */
[----:B------:R-:W3:Y:S01]  /*14390*/  SHFL.IDX PT, R14, R7, 0x2, 0x181f ;  /* 0x00581f00070e7f89 */ /* 0x000ee200000e0000 */
[-C--:B------:R-:W-:Y:S02]  /*143a0*/  ISETP.GE.OR P3, PT, R8, R21.reuse, P0 ;  /* 0x000000150800720c */ /* 0x080fe40000766670 */
[----:B------:R-:W-:Y:S01]  /*143b0*/  ISETP.GE.OR P4, PT, R10, R21, P0 ;  /* 0x000000150a00720c */ /* 0x000fe20000786670 */
[----:B------:R-:W4:Y:S04]  /*143c0*/  SHFL.IDX PT, R4, R20, 0x1, 0x181f ;  /* 0x00381f0014047f89 */ /* 0x000f2800000e0000 */
[----:B------:R-:W5:Y:S01]  /*143d0*/  SHFL.IDX PT, R6, R20, 0x2, 0x181f ;  /* 0x00581f0014067f89 */ /* 0x000f6200000e0000 */
        /* <DEDUP_REMOVED lines=13> */
.L_x_14745:
[----:B------:R-:W-:-:S05]  /*144b0*/  VIADD R24, R24, 0x90 ;  /* 0x0000009018187836 */ /* 0x000fca0000000000 */
[----:B------:R-:W-:-:S13]  /*144c0*/  ISETP.GE.OR P0, PT, R24, R21, P0 ;  /* 0x000000151800720c */ /* 0x000fda0000706670 */
[----:B--2---:R-:W-:-:S04]  /*144d0*/  @!P0 LEA R14, P1, R44, R14, 0x1 ;  /* 0x0000000e2c0e8211 */ /* 0x004fc800078208ff */
[----:B-1----:R-:W-:-:S05]  /*144e0*/  @!P0 LEA.HI.X R15, R44, R0, R43, 0x1, P1 ;  /* 0x000000002c0f8211 */ /* 0x002fca00008f0c2b */
[----:B------:R1:W-:Y:S04]  /*144f0*/  @!P0 ST.E.128 desc[UR40][R14.64], RZ ;  /* 0x000000ff0e008985 */ /* 0x0003e8000c101d28 */
.L_x_14534:
[----:B------:R-:W-:Y:S05]  /*14500*/  BSYNC B0 ;  /* 0x0000000000007941 */ /* 0x000fea0003800000 */
.L_x_14529:
[----:B------:R-:W-:Y:S02]  /*14510*/  ULDC UR4, c[0x0][0xc3c] ;  /* 0x00030f0000047ab9 */ /* 0x000fe40000000800 */
[----:B------:R-:W-:-:S13]  /*14520*/  ISETP.GE.AND P0, PT, R31, UR4, PT ;  /* 0x000000041f007c0c */ /* 0x000fda000bf06270 */
[----:B------:R-:W-:Y:S05]  /*14530*/  @!P0 BRA `(.L_x_14543) ;  /* 0xfffffec800c08947 */ /* 0x000fea000383ffff */
[----:B------:R-:W-:Y:S05]  /*14540*/  BRA `(.L_x_14400) ;  /* 0x0000007400407947 */ /* 0x000fea0003800000 */
.L_x_14398:
        /* <DEDUP_REMOVED lines=18> */
.L_x_14544:
        /* <DEDUP_REMOVED lines=44> */
.L_x_14548:
[----:B------:R-:W0:Y:S01]  /*14930*/  LDC R2, c[0x0][0xc3c] ;  /* 0x00030f00ff027b82 */ /* 0x000e220000000800 */
[----:B------:R-:W-:Y:S01]  /*14940*/  UIADD3 UR4, UR4, 0x1f, URZ ;  /* 0x0000001f04047890 */ /* 0x000fe2000fffe03f */
[----:B------:R-:W-:Y:S02]  /*14950*/  ULDC UR7, c[0x0][0xc3c] ;  /* 0x00030f0000077ab9 */ /* 0x000fe40000000800 */
[----:B------:R-:W-:-:S03]  /*14960*/  IMAD.U32 R27, RZ, RZ, UR7 ;  /* 0x00000007ff1b7e24 */ /* 0x000fc6000f8e00ff */
[----:B0-----:R-:W-:-:S13]  /*14970*/  ISETP.LE.AND P6, PT, R2, UR4, PT ;  /* 0x0000000402007c0c */ /* 0x001fda000bfc3270 */
[----:B------:R-:W-:Y:S05]  /*14980*/  @P6 BRA `(.L_x_14547) ;  /* 0x0000000800a06947 */ /* 0x000fea0003800000 */
[----:B------:R-:W-:Y:S01]  /*14990*/  VIADD R9, R0, UR4 ;  /* 0x0000000400097c36 */ /* 0x000fe20008000000 */
[----:B------:R-:W-:Y:S01]  /*149a0*/  MOV R25, RZ ;  /* 0x000000ff00197202 */ /* 0x000fe20000000f00 */
[----:B------:R-:W-:-:S03]  /*149b0*/  IMAD.MOV.U32 R6, RZ, RZ, RZ ;  /* 0x000000ffff067224 */ /* 0x000fc600078e00ff */
        /* <DEDUP_REMOVED lines=28> */
.L_x_14546:
        /* <DEDUP_REMOVED lines=13> */
.L_x_14549:
        /* <DEDUP_REMOVED lines=22> */
[-C--:B------:R-:W-:Y:S01]  /*14db0*/  @!P1 IADD3 R8, R8, -R7.reuse, RZ ;  /* 0x8000000708089210 */ /* 0x080fe20007ffe0ff */
        /* <DEDUP_REMOVED lines=38> */
.L_x_14550:
        /* <DEDUP_REMOVED lines=8> */
[----:B0-----:R-:W-:-:S06]  /*150a0*/  IADD3 R7, R6, 0xffffffe, RZ ;  /* 0x0ffffffe06077810 */ /* 0x001fcc0007ffe0ff */
        /* <DEDUP_REMOVED lines=48> */
[----:B------:R-:W-:Y:S02]  /*153b0*/  @!P2 IADD3 R2, -R2, RZ, RZ ;  /* 0x000000ff0202a210 */ /* 0x000fe40007ffe1ff */
[----:B------:R-:W-:-:S05]  /*153c0*/  @!P1 LOP3.LUT R2, RZ, R7, RZ, 0x33, !PT ;  /* 0x00000007ff029212 */ /* 0x000fca00078e33ff */
[----:B------:R-:W-:-:S07]  /*153d0*/  IMAD R26, R2, R26, R3 ;  /* 0x0000001a021a7224 */ /* 0x000fce00078e0203 */
.L_x_14551:
[----:B------:R-:W-:-:S05]  /*153e0*/  LOP3.LUT R2, RZ, R2, RZ, 0x33, !PT ;  /* 0x00000002ff027212 */ /* 0x000fca00078e33ff */
[----:B------:R-:W-:Y:S01]  /*153f0*/  IMAD.IADD R25, R25, 0x1, R2 ;  /* 0x0000000119197824 */ /* 0x000fe200078e0202 */
[----:B------:R-:W-:Y:S06]  /*15400*/  BRA `(.L_x_14552) ;  /* 0x00000000000c7947 */ /* 0x000fec0003800000 */
.L_x_14547:
[----:B------:R-:W-:Y:S02]  /*15410*/  IMAD.MOV.U32 R25, RZ, RZ, RZ ;  /* 0x000000ffff197224 */ /* 0x000fe400078e00ff */
[----:B------:R-:W-:Y:S02]  /*15420*/  IMAD.U32 R24, RZ, RZ, UR6 ;  /* 0x00000006ff187e24 */ /* 0x000fe4000f8e00ff */
[----:B------:R-:W-:-:S07]  /*15430*/  IMAD.MOV.U32 R26, RZ, RZ, RZ ;  /* 0x000000ffff1a7224 */ /* 0x000fce00078e00ff */
.L_x_14552:
[----:B------:R-:W-:-:S13]  /*15440*/  ISETP.NE.AND P0, PT, R0, RZ, PT ;  /* 0x000000ff0000720c */ /* 0x000fda0003f05270 */
[----:B------:R-:W0:Y:S01]  /*15450*/  @!P0 S2R R3, SR_CgaCtaId ;  /* 0x0000000000038919 */ /* 0x000e220000008800 */
[----:B------:R-:W-:-:S04]  /*15460*/  @!P0 MOV R0, 0x400 ;  /* 0x0000040000008802 */ /* 0x000fc80000000f00 */
[----:B0-----:R-:W-:-:S05]  /*15470*/  @!P0 LEA R0, R3, R0, 0x18 ;  /* 0x0000000003008211 */ /* 0x001fca00078ec0ff */
[----:B------:R0:W-:Y:S01]  /*15480*/  @!P0 STS.128 [R0+0x168d0], R24 ;  /* 0x0168d01800008388 */ /* 0x0001e20000000c00 */
[----:B------:R-:W-:Y:S06]  /*15490*/  BAR.ARV 0x5, 0x200 ;  /* 0x0148000000007b1d */ /* 0x000fec0000002000 */
.L_x_14545:
        /* <DEDUP_REMOVED lines=25> */
[----:B------:R0:W-:Y:S02]  /*15630*/  STL [R1+0x4], R0 ;  /* 0x0000040001007387 */ /* 0x0001e40000100800 */
[----:B------:R-:W-:Y:S01]  /*15640*/  LOP3.LUT R3, R2, 0x200, R3, 0xf8, !PT ;  /* 0x0000020002037812 */ /* 0x000fe200078ef803 */
[----:B------:R-:W-:-:S05]  /*15650*/  IMAD.SHL.U32 R2, R5, 0x10, RZ ;  /* 0x0000001005027824 */ /* 0x000fca00078e00ff */
[----:B------:R-:W-:Y:S01]  /*15660*/  LOP3.LUT R2, R4, 0x70, R2, 0xf8, !PT ;  /* 0x0000007004027812 */ /* 0x000fe200078ef802 */
[----:B0-----:R-:W-:-:S05]  /*15670*/  IMAD R0, R3, 0x2, R16 ;  /* 0x0000000203007824 */ /* 0x001fca00078e0210 */
[----:B------:R0:W-:Y:S02]  /*15680*/  STL [R1+0x10], R0 ;  /* 0x0000100001007387 */ /* 0x0001e40000100800 */
.L_x_14679:
        /* <DEDUP_REMOVED lines=10> */
[----:B------:R-:W-:Y:S10]  /*15730*/  STL [R1+0x14], R14 ;  /* 0x0000140e01007387 */ /* 0x000ff40000100800 */
[----:B------:R-:W-:-:S02]  /*15740*/  @P0 LEA R4, P1, R14, UR4, 0x2 ;  /* 0x000000040e040c11 */ /* 0x000fc4000f8210ff */
[C---:B------:R-:W-:Y:S01]  /*15750*/  SHF.L.U32 R19, R14.reuse, 0x2, RZ ;  /* 0x000000020e137819 */ /* 0x040fe200000006ff */
[----:B------:R0:W-:Y:S01]  /*15760*/  STL [R1+0x38], R0 ;  /* 0x0000380001007387 */ /* 0x0001e20000100800 */
[C-C-:B--2---:R-:W-:Y:S01]  /*15770*/  @P0 LEA.HI.X R5, R14.reuse, UR5, R0.reuse, 0x2, P1 ;  /* 0x000000050e050c11 */ /* 0x144fe200088f1400 */
[----:B------:R-:W-:Y:S01]  /*15780*/  ULDC.64 UR4, c[0x0][0xa08] ;  /* 0x0002820000047ab9 */ /* 0x000fe20000000a00 */
[----:B------:R-:W-:Y:S02]  /*15790*/  ISETP.NE.U32.AND P1, PT, RZ, UR6, PT ;  /* 0x00000006ff007c0c */ /* 0x000fe4000bf25070 */
[----:B------:R-:W-:Y:S01]  /*157a0*/  SHF.L.U64.HI R22, R14, 0x2, R0 ;  /* 0x000000020e167819 */ /* 0x000fe20000010200 */
[----:B------:R1:W5:Y:S01]  /*157b0*/  @P0 LDG.E R9, desc[UR40][R4.64] ;  /* 0x0000002804090981 */ /* 0x000362000c1e1900 */
[----:B------:R-:W-:Y:S02]  /*157c0*/  ISETP.NE.AND.EX P0, PT, RZ, UR7, PT, P1 ;  /* 0x00000007ff007c0c */ /* 0x000fe4000bf05310 */
[----:B------:R-:W-:-:S04]  /*157d0*/  IADD3 R2, P2, R19, UR6, RZ ;  /* 0x0000000613027c10 */ /* 0x000fc8000ff5e0ff */
[----:B------:R-:W-:Y:S01]  /*157e0*/  IADD3.X R3, R22, UR7, RZ, P2, !PT ;  /* 0x0000000716037c10 */ /* 0x000fe200097fe4ff */
[----:B------:R-:W-:-:S06]  /*157f0*/  ULDC.64 UR6, c[0x0][0xa10] ;  /* 0x0002840000067ab9 */ /* 0x000fcc0000000a00 */
[----:B------:R-:W2:Y:S01]  /*15800*/  @P0 LDG.E R8, desc[UR40][R2.64] ;  /* 0x0000002802080981 */ /* 0x000ea2000c1e1900 */
[----:B------:R-:W-:Y:S02]  /*15810*/  ISETP.NE.U32.AND P1, PT, RZ, UR4, PT ;  /* 0x00000004ff007c0c */ /* 0x000fe4000bf25070 */
[----:B------:R-:W-:Y:S02]  /*15820*/  IADD3 R6, P3, R19, UR4, RZ ;  /* 0x0000000413067c10 */ /* 0x000fe4000ff7e0ff */
[----:B------:R-:W-:Y:S02]  /*15830*/  ISETP.NE.AND.EX P1, PT, RZ, UR5, PT, P1 ;  /* 0x00000005ff007c0c */ /* 0x000fe4000bf25310 */
[----:B------:R-:W-:Y:S01]  /*15840*/  IADD3.X R7, R22, UR5, RZ, P3, !PT ;  /* 0x0000000516077c10 */ /* 0x000fe20009ffe4ff */
[----:B------:R-:W-:Y:S02]  /*15850*/  ULDC.64 UR4, c[0x0][0xa18] ;  /* 0x0002860000047ab9 */ /* 0x000fe40000000a00 */
[----:B------:R-:W-:-:S04]  /*15860*/  ISETP.NE.U32.AND P3, PT, RZ, UR4, PT ;  /* 0x00000004ff007c0c */ /* 0x000fc8000bf65070 */
[----:B------:R-:W-:Y:S02]  /*15870*/  ISETP.NE.AND.EX P3, PT, RZ, UR5, PT, P3 ;  /* 0x00000005ff007c0c */ /* 0x000fe4000bf65330 */
[----:B-1----:R-:W-:Y:S02]  /*15880*/  IADD3 R4, P4, R19, UR6, RZ ;  /* 0x0000000613047c10 */ /* 0x002fe4000ff9e0ff */
[----:B------:R-:W-:Y:S02]  /*15890*/  ISETP.NE.U32.AND P2, PT, RZ, UR6, PT ;  /* 0x00000006ff007c0c */ /* 0x000fe4000bf45070 */
[----:B------:R-:W-:Y:S02]  /*158a0*/  IADD3.X R5, R22, UR7, RZ, P4, !PT ;  /* 0x0000000716057c10 */ /* 0x000fe4000a7fe4ff */
[----:B------:R-:W-:-:S05]  /*158b0*/  ISETP.NE.AND.EX P2, PT, RZ, UR7, PT, P2 ;  /* 0x00000007ff007c0c */ /* 0x000fca000bf45320 */
[----:B------:R-:W-:Y:S01]  /*158c0*/  @P3 IADD3 R10, P4, R19, UR4, RZ ;  /* 0x00000004130a3c10 */ /* 0x000fe2000ff9e0ff */
[----:B------:R-:W-:-:S03]  /*158d0*/  ULDC UR4, c[0x0][0x288] ;  /* 0x0000a20000047ab9 */ /* 0x000fc60000000800 */
[----:B------:R-:W-:Y:S01]  /*158e0*/  @P3 IADD3.X R11, R22, UR5, RZ, P4, !PT ;  /* 0x00000005160b3c10 */ /* 0x000fe2000a7fe4ff */
[----:B------:R-:W-:Y:S02]  /*158f0*/  IMAD.MOV.U32 R12, RZ, RZ, RZ ;  /* 0x000000ffff0c7224 */ /* 0x000fe400078e00ff */
[----:B0-----:R-:W-:-:S04]  /*15900*/  IMAD.MOV.U32 R0, RZ, RZ, RZ ;  /* 0x000000ffff007224 */ /* 0x001fc800078e00ff */
[----:B------:R-:W5:Y:S04]  /*15910*/  @P1 LDG.E R12, desc[UR40][R6.64] ;  /* 0x00000028060c1981 */ /* 0x000f68000c1e1900 */
        /* <DEDUP_REMOVED lines=18> */
[----:B------:R-:W2:Y:S04]  /*15a40*/  LDG.E R11, desc[UR40][R2.64] ;  /* 0x00000028020b7981 */ /* 0x000ea8000c1e1900 */
[----:B------:R-:W2:Y:S02]  /*15a50*/  LDG.E R2, desc[UR40][R2.64+0x4] ;  /* 0x0000042802027981 */ /* 0x000ea4000c1e1900 */
[----:B--2---:R-:W-:-:S05]  /*15a60*/  IMAD.IADD R13, R2, 0x1, -R11 ;  /* 0x00000001020d7824 */ /* 0x004fca00078e0a0b */
[----:B------:R0:W-:Y:S02]  /*15a70*/  STL [R1+0x28], R13 ;  /* 0x0000280d01007387 */ /* 0x0001e40000100800 */
.L_x_14554:
        /* <DEDUP_REMOVED lines=15> */
.L_x_14555:
[----:B------:R-:W-:Y:S05]  /*15b70*/  @!P1 BRA `(.L_x_14556) ;  /* 0x00000000000c9947 */ /* 0x000fea0003800000 */
[----:B------:R-:W2:Y:S04]  /*15b80*/  LDG.E R10, desc[UR40][R6.64] ;  /* 0x00000028060a7981 */ /* 0x000ea8000c1e1900 */
[----:B------:R-:W2:Y:S02]  /*15b90*/  LDG.E R6, desc[UR40][R6.64+0x4] ;  /* 0x0000042806067981 */ /* 0x000ea4000c1e1900 */
[----:B--2---:R-:W-:-:S07]  /*15ba0*/  IMAD.IADD R10, R6, 0x1, -R10 ;  /* 0x00000001060a7824 */ /* 0x004fce00078e0a0a */
.L_x_14556:
[----:B------:R-:W2:Y:S04]  /*15bb0*/  @P2 LDG.E R3, desc[UR40][R4.64] ;  /* 0x0000002804032981 */ /* 0x000ea8000c1e1900 */
[----:B------:R3:W2:Y:S01]  /*15bc0*/  @P2 LDG.E R5, desc[UR40][R4.64+0x4] ;  /* 0x0000042804052981 */ /* 0x0006a2000c1e1900 */
[----:B-----5:R-:W-:Y:S01]  /*15bd0*/  IMAD.IADD R10, R10, 0x1, -R9 ;  /* 0x000000010a0a7824 */ /* 0x020fe200078e0a09 */
[----:B------:R-:W-:Y:S01]  /*15be0*/  LOP3.LUT R12, R2, 0xff, RZ, 0xc0, !PT ;  /* 0x000000ff020c7812 */ /* 0x000fe200078ec0ff */
[----:B------:R-:W-:Y:S04]  /*15bf0*/  BSSY B0, `(.L_x_14557) ;  /* 0x0000037000007945 */ /* 0x000fe80003800000 */
[----:B------:R4:W-:Y:S01]  /*15c00*/  STL [R1+0x40], R12 ;  /* 0x0000400c01007387 */ /* 0x0009e20000100800 */
[----:B---3--:R-:W3:Y:S02]  /*15c10*/  LDC R4, c[0x0][0x448] ;  /* 0x00011200ff047b82 */ /* 0x008ee40000000800 */
[----:B---3--:R-:W-:-:S13]  /*15c20*/  ISETP.NE.AND P0, PT, R4, 0x1, PT ;  /* 0x000000010400780c */ /* 0x008fda0003f05270 */
[----:B------:R-:W3:Y:S08]  /*15c30*/  @P0 LDC R6, c[0x0][0x44c] ;  /* 0x00011300ff060b82 */ /* 0x000ef00000000800 */
[----:B------:R-:W0:Y:S01]  /*15c40*/  @P0 LDC R4, c[0x0][0x450] ;  /* 0x00011400ff040b82 */ /* 0x000e220000000800 */
[----:B--2---:R-:W-:Y:S02]  /*15c50*/  @P2 IMAD.IADD R8, R5, 0x1, -R3 ;  /* 0x0000000105082824 */ /* 0x004fe400078e0a03 */
[----:B------:R-:W-:-:S04]  /*15c60*/  IMAD R3, R25, 0xc0, RZ ;  /* 0x000000c019037824 */ /* 0x000fc800078e02ff */
[----:B------:R-:W-:-:S04]  /*15c70*/  VIADD R3, R3, 0xbf ;  /* 0x000000bf03037836 */ /* 0x000fc80000000000 */
[----:B---3--:R-:W-:-:S05]  /*15c80*/  @P0 IMAD.HI.U32 R6, R3, R6, RZ ;  /* 0x0000000603060227 */ /* 0x008fca00078e00ff */
[----:B0-----:R-:W-:Y:S01]  /*15c90*/  @P0 SHF.R.U32.HI R3, RZ, R4, R6 ;  /* 0x00000004ff030219 */ /* 0x001fe20000011606 */
[----:B------:R-:W-:-:S05]  /*15ca0*/  IMAD.IADD R4, R10, 0x1, R8 ;  /* 0x000000010a047824 */ /* 0x000fca00078e0208 */
[C---:B------:R-:W-:Y:S01]  /*15cb0*/  IADD3 R20, R4.reuse, 0x80, -R13 ;  /* 0x0000008004147810 */ /* 0x040fe20007ffe80d */
[----:B------:R-:W-:-:S04]  /*15cc0*/  VIADD R4, R4, 0x7f ;  /* 0x0000007f04047836 */ /* 0x000fc80000000000 */
[----:B------:R-:W-:Y:S01]  /*15cd0*/  IMAD.IADD R3, R20, 0x1, R3 ;  /* 0x0000000114037824 */ /* 0x000fe200078e0203 */
[----:B------:R-:W-:-:S04]  /*15ce0*/  SHF.R.S32.HI R5, RZ, 0x1f, R4 ;  /* 0x0000001fff057819 */ /* 0x000fc80000011404 */
[----:B------:R-:W-:Y:S02]  /*15cf0*/  LEA.HI R5, R5, R4, RZ, 0x7 ;  /* 0x0000000405057211 */ /* 0x000fe400078f38ff */
[----:B------:R-:W-:Y:S02]  /*15d00*/  SHF.R.S32.HI R4, RZ, 0x1f, R3 ;  /* 0x0000001fff047819 */ /* 0x000fe40000011403 */
[----:B------:R-:W-:Y:S02]  /*15d10*/  SHF.R.S32.HI R21, RZ, 0x7, R5 ;  /* 0x00000007ff157819 */ /* 0x000fe40000011405 */
[----:B------:R-:W-:-:S04]  /*15d20*/  LEA.HI R4, R4, R3, RZ, 0x7 ;  /* 0x0000000304047211 */ /* 0x000fc800078f38ff */
[----:B------:R-:W-:-:S04]  /*15d30*/  SHF.R.S32.HI R4, RZ, 0x7, R4 ;  /* 0x00000007ff047819 */ /* 0x000fc80000011404 */
[----:B------:R-:W-:Y:S02]  /*15d40*/  VIMNMX R5, R21, R4, PT ;  /* 0x0000000415057248 */ /* 0x000fe40003fe0100 */
[----:B------:R-:W-:Y:S02]  /*15d50*/  SHF.R.U32.HI R4, RZ, 0x10, R2 ;  /* 0x00000010ff047819 */ /* 0x000fe40000011602 */
[----:B------:R-:W-:Y:S02]  /*15d60*/  ISETP.GE.AND P0, PT, R5, 0x1, PT ;  /* 0x000000010500780c */ /* 0x000fe40003f06270 */
[----:B------:R-:W-:-:S11]  /*15d70*/  MOV R2, RZ ;  /* 0x000000ff00027202 */ /* 0x000fd60000000f00 */
[----:B----4-:R-:W-:Y:S05]  /*15d80*/  @!P0 BRA `(.L_x_14558) ;  /* 0x0000000000748947 */ /* 0x010fea0003800000 */
        /* <DEDUP_REMOVED lines=29> */
.L_x_14558:
[----:B------:R-:W-:Y:S05]  /*15f60*/  BSYNC B0 ;  /* 0x0000000000007941 */ /* 0x000fea0003800000 */
.L_x_14557:
[-C--:B------:R-:W-:Y:S01]  /*15f70*/  IMAD R3, R12, R2.reuse, RZ ;  /* 0x000000020c037224 */ /* 0x080fe200078e02ff */
        /* <DEDUP_REMOVED lines=23> */
.L_x_14748:
[----:B--2---:R-:W-:Y:S02]  /*160f0*/  ISETP.NE.AND P0, PT, R14, RZ, PT ;  /* 0x000000ff0e00720c */ /* 0x004fe40003f05270 */
[----:B------:R-:W-:-:S11]  /*16100*/  PLOP3.LUT P6, PT, PT, PT, PT, 0x8, 0x0 ;  /* 0x000000000000781c */ /* 0x000fd60003fce170 */
[----:B------:R-:W-:Y:S05]  /*16110*/  @P0 BRA `(.L_x_14562) ;  /* 0x00000000000c0947 */ /* 0x000fea0003800000 */
[----:B------:R-:W-:-:S03]  /*16120*/  UMOV UR4, 0xffffffff ;  /* 0xffffffff00047882 */ /* 0x000fc60000000000 */
[----:B------:R-:W-:Y:S05]  /*16130*/  BRA.DIV UR4, `(.L_x_14563) ;  /* 0x0000007204887947 */ /* 0x000fea000b800000 */
[----:B------:R-:W-:-:S13]  /*16140*/  ELECT P6, URZ, PT ;  /* 0x00000000003f782f */ /* 0x000fda00038c0000 */
.L_x_14562:
        /* <DEDUP_REMOVED lines=9> */
.L_x_14751:
[----:B------:R-:W-:Y:S05]  /*161e0*/  BSYNC B1 ;  /* 0x0000000000017941 */ /* 0x000fea0003800000 */
.L_x_14564:
[----:B------:R-:W-:Y:S04]  /*161f0*/  BSSY B1, `(.L_x_14566) ;  /* 0x0000050000017945 */ /* 0x000fe80003800000 */
[----:B------:R-:W-:Y:S05]  /*16200*/  @!P6 BRA `(.L_x_14567) ;  /* 0x000000040038e947 */ /* 0x000fea0003800000 */
[----:B------:R-:W2:Y:S01]  /*16210*/  LDL R7, [R1+0x4] ;  /* 0x0000040001077983 */ /* 0x000ea20000100800 */
        /* <DEDUP_REMOVED lines=8> */
.L_x_14752:
[----:B------:R-:W-:Y:S05]  /*162a0*/  BSYNC B2 ;  /* 0x0000000000027941 */ /* 0x000fea0003800000 */
.L_x_14568:
[----:B------:R-:W-:Y:S04]  /*162b0*/  BSSY B2, `(.L_x_14570) ;  /* 0x0000009000027945 */ /* 0x000fe80003800000 */
[----:B------:R-:W-:Y:S05]  /*162c0*/  @P1 BRA `(.L_x_14571) ;  /* 0x00000000001c1947 */ /* 0x000fea0003800000 */
[----:B------:R-:W2:Y:S02]  /*162d0*/  S2R R8, SR_TID.X ;  /* 0x0000000000087919 */ /* 0x000ea40000002100 */
[----:B--2---:R-:W-:Y:S02]  /*162e0*/  LOP3.LUT R9, R8, 0x1f, RZ, 0xc0, !PT ;  /* 0x0000001f08097812 */ /* 0x004fe400078ec0ff */
[----:B------:R-:W-:Y:S02]  /*162f0*/  MOV R8, 0x4000 ;  /* 0x0000400000087802 */ /* 0x000fe40000000f00 */
[----:B------:R-:W-:Y:S02]  /*16300*/  ISETP.NE.AND P0, PT, R9, RZ, PT ;  /* 0x000000ff0900720c */ /* 0x000fe40003f05270 */
[----:B------:R2:W-:Y:S11]  /*16310*/  SYNCS.ARRIVE.TRANS64 RZ, [R6+URZ+0x16890], R8 ;  /* 0x0168900806ff79a7 */ /* 0x0005f6000800003f */
[----:B--2---:R-:W-:Y:S05]  /*16320*/  @!P0 BRA `(.L_x_14571) ;  /* 0x0000000000048947 */ /* 0x004fea0003800000 */
[----:B------:R-:W-:Y:S01]  /*16330*/  BPT.TRAP 0x1 ;  /* 0x000000040000795c */ /* 0x000fe20000300000 */
.L_x_14571:
[----:B------:R-:W-:Y:S05]  /*16340*/  BSYNC B2 ;  /* 0x0000000000027941 */ /* 0x000fea0003800000 */
.L_x_14570:
        /* <DEDUP_REMOVED lines=10> */
[----:B-1----:R-:W-:Y:S01]  /*163f0*/  IMAD.SHL.U32 R11, R29, 0x2000, RZ ;  /* 0x000020001d0b7824 */ /* 0x002fe200078e00ff */
[----:B------:R-:W-:Y:S01]  /*16400*/  UMOV UR7, 0x12f00000 ;  /* 0x12f0000000077882 */ /* 0x000fe20000000000 */
[----:B------:R-:W-:-:S08]  /*16410*/  VIADD R10, R6, 0x16890 ;  /* 0x00016890060a7836 */ /* 0x000fd00000000000 */
.L_x_14572:
        /* <DEDUP_REMOVED lines=13> */
.L_x_14753:
[----:B------:R-:W-:Y:S05]  /*164f0*/  BSYNC B2 ;  /* 0x0000000000027941 */ /* 0x000fea0003800000 */
.L_x_14573:
        /* <DEDUP_REMOVED lines=11> */
.L_x_14576:
[----:B------:R-:W-:Y:S05]  /*165b0*/  BSYNC B2 ;  /* 0x0000000000027941 */ /* 0x000fea0003800000 */
.L_x_14575:
[----:B------:R-:W-:Y:S01]  /*165c0*/  R2UR UR10, R12 ;  /* 0x000000000c0a72ca */ /* 0x000fe200000e0000 */
[----:B01----:R-:W-:Y:S01]  /*165d0*/  IMAD R7, R11, 0x2, R16 ;  /* 0x000000020b077824 */ /* 0x003fe200078e0210 */
[----:B------:R-:W-:Y:S01]  /*165e0*/  R2UR UR6, R14 ;  /* 0x000000000e0672ca */ /* 0x000fe200000e0000 */
[----:B------:R-:W-:Y:S01]  /*165f0*/  UIADD3 UR4, UP0, UR38, 0x670, URZ ;  /* 0x0000067026047890 */ /* 0x000fe2000ff1e03f */
[----:B------:R-:W-:Y:S01]  /*16600*/  R2UR UR7, R15 ;  /* 0x000000000f0772ca */ /* 0x000fe200000e0000 */
[----:B------:R-:W-:Y:S01]  /*16610*/  VIADD R6, R6, 0x168b0 ;  /* 0x000168b006067836 */ /* 0x000fe20000000000 */
[----:B------:R-:W-:Y:S01]  /*16620*/  PLOP3.LUT P0, PT, PT, PT, PT, 0x80, 0x0 ;  /* 0x000000000000781c */ /* 0x000fe20003f0f070 */
[----:B------:R-:W-:Y:S01]  /*16630*/  VIADD R7, R7, 0x400 ;  /* 0x0000040007077836 */ /* 0x000fe20000000000 */
[----:B------:R-:W-:-:S12]  /*16640*/  UIADD3.X UR5, URZ, UR39, URZ, UP0, !UPT ;  /* 0x000000273f057290 */ /* 0x000fd800087fe43f */
.L_x_14577:
        /* <DEDUP_REMOVED lines=10> */
.L_x_14567:
[----:B------:R-:W-:Y:S05]  /*166f0*/  BSYNC B1 ;  /* 0x0000000000017941 */ /* 0x000fea0003800000 */
.L_x_14566:
[----:B------:R-:W2:Y:S01]  /*16700*/  LDL.LU R9, [R1+0x4] ;  /* 0x0000040001097983 */ /* 0x000ea20000300800 */
        /* <DEDUP_REMOVED lines=8> */
[----:B------:R0:W-:Y:S02]  /*16790*/  STL [R1+0x4], R9 ;  /* 0x0000040901007387 */ /* 0x0001e40000100800 */
[----:B------:R-:W-:Y:S05]  /*167a0*/  @!P2 BRA `(.L_x_14560) ;  /* 0x000000040064a947 */ /* 0x000fea0003800000 */
.L_x_14590:
        /* <DEDUP_REMOVED lines=12> */
.L_x_14754:
[----:B------:R-:W-:Y:S05]  /*16870*/  BSYNC B2 ;  /* 0x0000000000027941 */ /* 0x000fea0003800000 */
.L_x_14580:
[----:B------:R-:W-:Y:S04]  /*16880*/  BSSY B2, `(.L_x_14582) ;  /* 0x0000009000027945 */ /* 0x000fe80003800000 */
[----:B------:R-:W-:Y:S05]  /*16890*/  @P2 BRA `(.L_x_14583) ;  /* 0x00000000001c2947 */ /* 0x000fea0003800000 */
[----:B------:R-:W0:Y:S02]  /*168a0*/  S2R R8, SR_TID.X ;  /* 0x0000000000087919 */ /* 0x000e240000002100 */
[----:B0-----:R-:W-:Y:S02]  /*168b0*/  LOP3.LUT R9, R8, 0x1f, RZ, 0xc0, !PT ;  /* 0x0000001f08097812 */ /* 0x001fe400078ec0ff */
[----:B------:R-:W-:Y:S02]  /*168c0*/  MOV R8, 0x4000 ;  /* 0x0000400000087802 */ /* 0x000fe40000000f00 */
[----:B------:R-:W-:Y:S02]  /*168d0*/  ISETP.NE.AND P1, PT, R9, RZ, PT ;  /* 0x000000ff0900720c */ /* 0x000fe40003f25270 */
[----:B------:R3:W-:Y:S11]  /*168e0*/  SYNCS.ARRIVE.TRANS64 RZ, [R6+URZ+0x16890], R8 ;  /* 0x0168900806ff79a7 */ /* 0x0007f6000800003f */
[----:B---3--:R-:W-:Y:S05]  /*168f0*/  @!P1 BRA `(.L_x_14583) ;  /* 0x0000000000049947 */ /* 0x008fea0003800000 */
[----:B------:R-:W-:Y:S01]  /*16900*/  BPT.TRAP 0x1 ;  /* 0x000000040000795c */ /* 0x000fe20000300000 */
.L_x_14583:
[----:B------:R-:W-:Y:S05]  /*16910*/  BSYNC B2 ;  /* 0x0000000000027941 */ /* 0x000fea0003800000 */
.L_x_14582:
[----:B------:R-:W-:Y:S01]  /*16920*/  IMAD.MOV.U32 R12, RZ, RZ, RZ ;  /* 0x000000ffff0c7224 */ /* 0x000fe200078e00ff */
[----:B------:R-:W-:Y:S01]  /*16930*/  UIADD3 UR4, UP0, UR38, 0x570, URZ ;  /* 0x0000057026047890 */ /* 0x000fe2000ff1e03f */
[----:B------:R-:W-:Y:S01]  /*16940*/  IMAD R8, R29, 0x4000, R16 ;  /* 0x000040001d087824 */ /* 0x000fe200078e0210 */
[----:B------:R-:W-:Y:S01]  /*16950*/  PLOP3.LUT P1, PT, PT, PT, PT, 0x80, 0x0 ;  /* 0x000000000000781c */ /* 0x000fe20003f2f070 */
[----:B0-----:R-:W-:Y:S01]  /*16960*/  IMAD R9, R5, 0x80, R0 ;  /* 0x0000008005097824 */ /* 0x001fe200078e0200 */
[----:B------:R-:W-:Y:S01]  /*16970*/  R2UR UR10, R12 ;  /* 0x000000000c0a72ca */ /* 0x000fe200000e0000 */
[----:B------:R-:W-:Y:S01]  /*16980*/  VIADD R10, R6, 0x16890 ;  /* 0x00016890060a7836 */ /* 0x000fe20000000000 */
[----:B------:R-:W-:Y:S01]  /*16990*/  UIADD3.X UR5, URZ, UR39, URZ, UP0, !UPT ;  /* 0x000000273f057290 */ /* 0x000fe200087fe43f */
[----:B-1----:R-:W-:Y:S01]  /*169a0*/  VIADD R11, R8, 0xe400 ;  /* 0x0000e400080b7836 */ /* 0x002fe20000000000 */
[----:B------:R-:W-:Y:S01]  /*169b0*/  UMOV UR6, 0x0 ;  /* 0x0000000000067882 */ /* 0x000fe20000000000 */
[----:B------:R-:W-:-:S10]  /*169c0*/  UMOV UR7, 0x12f00000 ;  /* 0x12f0000000077882 */ /* 0x000fd40000000000 */
.L_x_14584:
        /* <DEDUP_REMOVED lines=13> */
.L_x_14755:
[----:B------:R-:W-:Y:S05]  /*16aa0*/  BSYNC B2 ;  /* 0x0000000000027941 */ /* 0x000fea0003800000 */
.L_x_14585:
        /* <DEDUP_REMOVED lines=11> */
.L_x_14588:
[----:B------:R-:W-:Y:S05]  /*16b60*/  BSYNC B2 ;  /* 0x0000000000027941 */ /* 0x000fea0003800000 */
.L_x_14587:
[----:B------:R-:W-:Y:S01]  /*16b70*/  R2UR UR10, R12 ;  /* 0x000000000c0a72ca */ /* 0x000fe200000e0000 */
[----:B------:R-:W-:Y:S01]  /*16b80*/  UIADD3 UR4, UP0, UR38, 0x670, URZ ;  /* 0x0000067026047890 */ /* 0x000fe2000ff1e03f */
[----:B------:R-:W-:Y:S01]  /*16b90*/  R2UR UR6, R10 ;  /* 0x000000000a0672ca */ /* 0x000fe200000e0000 */
[----:B------:R-:W-:Y:S01]  /*16ba0*/  VIADD R8, R8, 0x400 ;  /* 0x0000040008087836 */ /* 0x000fe20000000000 */
[----:B------:R-:W-:Y:S01]  /*16bb0*/  R2UR UR7, R11 ;  /* 0x000000000b0772ca */ /* 0x000fe200000e0000 */
[----:B0-2---:R-:W-:Y:S01]  /*16bc0*/  VIADD R6, R6, 0x168b0 ;  /* 0x000168b006067836 */ /* 0x005fe20000000000 */
[----:B------:R-:W-:Y:S01]  /*16bd0*/  PLOP3.LUT P1, PT, PT, PT, PT, 0x80, 0x0 ;  /* 0x000000000000781c */ /* 0x000fe20003f2f070 */
[----:B------:R-:W-:-:S12]  /*16be0*/  UIADD3.X UR5, URZ, UR39, URZ, UP0, !UPT ;  /* 0x000000273f057290 */ /* 0x000fd800087fe43f */
.L_x_14589:
        /* <DEDUP_REMOVED lines=10> */
.L_x_14579:
[----:B------:R-:W-:Y:S05]  /*16c90*/  BSYNC B1 ;  /* 0x0000000000017941 */ /* 0x000fea0003800000 */
.L_x_14578:
        /* <DEDUP_REMOVED lines=10> */
.L_x_14560:
[----:B------:R-:W-:Y:S05]  /*16d40*/  BSYNC B0 ;  /* 0x0000000000007941 */ /* 0x000fea0003800000 */
.L_x_14559:
[----:B------:R-:W3:Y:S01]  /*16d50*/  LDC R0, c[0x0][0x448] ;  /* 0x00011200ff007b82 */ /* 0x000ee20000000800 */
[----:B------:R-:W-:Y:S01]  /*16d60*/  IMAD.MOV.U32 R2, RZ, RZ, 0xc0 ;  /* 0x000000c0ff027424 */ /* 0x000fe200078e00ff */
[----:B------:R-:W-:Y:S01]  /*16d70*/  ISETP.NE.AND P2, PT, R4, RZ, PT ;  /* 0x000000ff0400720c */ /* 0x000fe20003f45270 */
[----:B------:R-:W-:Y:S05]  /*16d80*/  @!P0 WARPSYNC.ALL ;  /* 0x0000000000008948 */ /* 0x000fea0003800000 */
[----:B------:R-:W-:Y:S01]  /*16d90*/  IMAD R2, R25, R2, 0xbf ;  /* 0x000000bf19027424 */ /* 0x000fe200078e0202 */
[----:B------:R-:W-:Y:S06]  /*16da0*/  BSSY B0, `(.L_x_14591) ;  /* 0x000002b000007945 */ /* 0x000fec0003800000 */
[----:B------:R-:W4:Y:S08]  /*16db0*/  @!P2 LDC R4, c[0x0][0x9f0] ;  /* 0x00027c00ff04ab82 */ /* 0x000f300000000800 */
[----:B------:R-:W-:Y:S01]  /*16dc0*/  @!P0 BAR.SYNC.DEFER_BLOCKING 0xc, 0x200 ;  /* 0x0308000000008b1d */ /* 0x000fe20000010000 */
[----:B---3--:R-:W-:-:S13]  /*16dd0*/  ISETP.NE.AND P1, PT, R0, 0x1, PT ;  /* 0x000000010000780c */ /* 0x008fda0003f25270 */
[----:B------:R-:W3:Y:S08]  /*16de0*/  @P1 LDC R3, c[0x0][0x44c] ;  /* 0x00011300ff031b82 */ /* 0x000ef00000000800 */
[----:B------:R-:W5:Y:S01]  /*16df0*/  @P1 LDC R0, c[0x0][0x450] ;  /* 0x00011400ff001b82 */ /* 0x000f620000000800 */
[----:B---3--:R-:W-:-:S05]  /*16e00*/  @P1 IMAD.HI.U32 R3, R2, R3, RZ ;  /* 0x0000000302031227 */ /* 0x008fca00078e00ff */
[----:B-----5:R-:W-:-:S05]  /*16e10*/  @P1 SHF.R.U32.HI R2, RZ, R0, R3 ;  /* 0x00000000ff021219 */ /* 0x020fca0000011603 */
[----:B------:R-:W-:-:S05]  /*16e20*/  IMAD.IADD R2, R20, 0x1, R2 ;  /* 0x0000000114027824 */ /* 0x000fca00078e0202 */
[----:B------:R-:W-:-:S04]  /*16e30*/  SHF.R.S32.HI R0, RZ, 0x1f, R2 ;  /* 0x0000001fff007819 */ /* 0x000fc80000011402 */
[----:B------:R-:W-:-:S04]  /*16e40*/  LEA.HI R0, R0, R2, RZ, 0x7 ;  /* 0x0000000200007211 */ /* 0x000fc800078f38ff */
[----:B------:R-:W-:-:S04]  /*16e50*/  SHF.R.S32.HI R0, RZ, 0x7, R0 ;  /* 0x00000007ff007819 */ /* 0x000fc80000011400 */
[----:B--2---:R-:W-:-:S04]  /*16e60*/  VIMNMX R7, R21, R0, PT ;  /* 0x0000000015077248 */ /* 0x004fc80003fe0100 */
[----:B------:R-:W-:Y:S01]  /*16e70*/  ISETP.GE.AND P1, PT, R7, 0x1, PT ;  /* 0x000000010700780c */ /* 0x000fe20003f26270 */
[----:B------:R2:W-:Y:S04]  /*16e80*/  STL [R1+0x1c], R7 ;  /* 0x00001c0701007387 */ /* 0x0005e80000100800 */
[----:B------:R2:W-:Y:S08]  /*16e90*/  STL [R1+0x24], RZ ;  /* 0x000024ff01007387 */ /* 0x0005f00000100800 */
[----:B--2-4-:R-:W-:Y:S05]  /*16ea0*/  @!P1 BRA `(.L_x_14592) ;  /* 0x0000000000689947 */ /* 0x014fea0003800000 */
        /* <DEDUP_REMOVED lines=8> */
[----:B------:R-:W-:Y:S01]  /*16f30*/  IMAD R5, R2, R0, RZ ;  /* 0x0000000002057224 */ /* 0x000fe200078e02ff */
[----:B------:R-:W-:-:S05]  /*16f40*/  MOV R2, RZ ;  /* 0x000000ff00027202 */ /* 0x000fca0000000f00 */
        /* <DEDUP_REMOVED lines=16> */
.L_x_14592:
[----:B------:R-:W-:Y:S05]  /*17050*/  BSYNC B0 ;  /* 0x0000000000007941 */ /* 0x000fea0003800000 */
.L_x_14591:
        /* <DEDUP_REMOVED lines=26> */
.L_x_14594:
        /* <DEDUP_REMOVED lines=10> */
[----:B--2---:R-:W-:Y:S02]  /*172a0*/  IMAD.U32 R5, RZ, RZ, UR7 ;  /* 0x00000007ff057e24 */ /* 0x004fe4000f8e00ff */
        /* <DEDUP_REMOVED lines=8> */
[----:B0--3--:R-:W-:Y:S05]  /*17330*/  CALL.ABS.NOINC R2 ;  /* 0x0000000002007343 */ /* 0x009fea0003c00000 */
.L_x_14597:
[----:B------:R-:W-:Y:S05]  /*17340*/  BSYNC B6 ;  /* 0x0000000000067941 */ /* 0x000fea0003800000 */
.L_x_14596:
        /* <DEDUP_REMOVED lines=9> */
[----:B------:R-:W-:Y:S01]  /*173e0*/  MOV R4, UR6 ;  /* 0x0000000600047c02 */ /* 0x000fe20008000f00 */
[----:B--2---:R-:W-:Y:S02]  /*173f0*/  IMAD.U32 R5, RZ, RZ, UR7 ;  /* 0x00000007ff057e24 */ /* 0x004fe4000f8e00ff */
        /* <DEDUP_REMOVED lines=8> */
[----:B0---4-:R-:W-:Y:S05]  /*17480*/  CALL.ABS.NOINC R2 ;  /* 0x0000000002007343 */ /* 0x011fea0003c00000 */
.L_x_14600:
[----:B------:R-:W-:Y:S01]  /*17490*/  MOV R2, 0x0 ;  /* 0x0000000000027802 */ /* 0x000fe20000000f00 */
[----:B------:R-:W-:Y:S01]  /*174a0*/  ULDC.64 UR4, c[0x4][0x1b8] ;  /* 0x01006e0000047ab9 */ /* 0x000fe20000000a00 */
[----:B------:R-:W-:Y:S01]  /*174b0*/  ULDC.64 UR6, c[0x4][0x1c0] ;  /* 0x0100700000067ab9 */ /* 0x000fe20000000a00 */
[----:B------:R-:W-:Y:S01]  /*174c0*/  ULDC.64 UR8, c[0x4][0x18] ;  /* 0x0100060000087ab9 */ /* 0x000fe20000000a00 */
[----:B------:R-:W-:Y:S01]  /*174d0*/  IMAD.U32 R4, RZ, RZ, UR4 ;  /* 0x00000004ff047e24 */ /* 0x000fe2000f8e00ff */
[----:B------:R-:W-:Y:S01]  /*174e0*/  MOV R13, RZ ;  /* 0x000000ff000d7202 */ /* 0x000fe20000000f00 */
[----:B------:R-:W0:Y:S01]  /*174f0*/  LDC.64 R2, c[0x4][R2] ;  /* 0x0100000002027b82 */ /* 0x000e220000000a00 */
[----:B------:R-:W-:Y:S02]  /*17500*/  IMAD.U32 R5, RZ, RZ, UR5 ;  /* 0x00000005ff057e24 */ /* 0x000fe4000f8e00ff */
[----:B------:R-:W-:Y:S02]  /*17510*/  IMAD.U32 R6, RZ, RZ, UR6 ;  /* 0x00000006ff067e24 */ /* 0x000fe4000f8e00ff */
[----:B------:R-:W-:-:S02]  /*17520*/  IMAD.U32 R7, RZ, RZ, UR7 ;  /* 0x00000007ff077e24 */ /* 0x000fc4000f8e00ff */
[----:B------:R-:W-:Y:S02]  /*17530*/  IMAD.U32 R10, RZ, RZ, UR8 ;  /* 0x00000008ff0a7e24 */ /* 0x000fe4000f8e00ff */
[----:B------:R-:W-:Y:S02]  /*17540*/  IMAD.U32 R11, RZ, RZ, UR9 ;  /* 0x00000009ff0b7e24 */ /* 0x000fe4000f8e00ff */
[----:B------:R-:W-:Y:S02]  /*17550*/  IMAD.MOV.U32 R8, RZ, RZ, 0x70 ;  /* 0x00000070ff087424 */ /* 0x000fe400078e00ff */
[----:B------:R-:W-:-:S07]  /*17560*/  IMAD.MOV.U32 R12, RZ, RZ, 0x1 ;  /* 0x00000001ff0c7424 */ /* 0x000fce00078e00ff */
[----:B------:R-:W-:-:S07]  /*17570*/  LEPC R20, `(.L_x_14599) ;  /* 0x000000001014794e */ /* 0x000fce0000000000 */
[----:B0-----:R-:W-:Y:S05]  /*17580*/  CALL.ABS.NOINC R2 ;  /* 0x0000000002007343 */ /* 0x001fea0003c00000 */
.L_x_14599:
[----:B------:R-:W-:Y:S05]  /*17590*/  BSYNC B6 ;  /* 0x0000000000067941 */ /* 0x000fea0003800000 */
.L_x_14598:
        /* <DEDUP_REMOVED lines=21> */
.L_x_14758:
        /* <DEDUP_REMOVED lines=10> */
.L_x_14761:
        /* <DEDUP_REMOVED lines=22> */
.L_x_14604:
[----:B0-----:R-:W-:Y:S01]  /*178f0*/  IMAD R0, R18, 0x8, R16 ;  /* 0x0000000812007824 */ /* 0x001fe200078e0210 */
[----:B----4-:R-:W-:-:S04]  /*17900*/  SHF.L.U32 R2, R28, 0x1f, RZ ;  /* 0x0000001f1c027819 */ /* 0x010fc800000006ff */
[----:B------:R-:W0:Y:S02]  /*17910*/  SYNCS.PHASECHK.TRANS64.TRYWAIT P0, [R0+URZ+0x16840], R2 ;  /* 0x01684002000075a7 */ /* 0x000e24000800017f */
[----:B0-----:R-:W-:Y:S05]  /*17920*/  @!P0 BRA `(.L_x_14605) ;  /* 0x0000005c00648947 */ /* 0x001fea0003800000 */
.L_x_14762:
        /* <DEDUP_REMOVED lines=11> */
.L_x_14606:
        /* <DEDUP_REMOVED lines=18> */
[----:B----4-:R-:W-:-:S04]  /*17b00*/  LOP3.LUT R2, R2, 0xfffffffe, RZ, 0xc0, !PT ;  /* 0xfffffffe02027812 */ /* 0x010fc800078ec0ff */
[----:B------:R-:W-:-:S05]  /*17b10*/  @P0 LOP3.LUT R2, R2, 0x1, RZ, 0xfc, !PT ;  /* 0x0000000102020812 */ /* 0x000fca00078efcff */
[----:B------:R0:W-:Y:S01]  /*17b20*/  STL [R1], R2 ;  /* 0x0000000201007387 */ /* 0x0001e20000100800 */
[----:B------:R-:W-:Y:S01]  /*17b30*/  NOP ;  /* 0x0000000000007918 */ /* 0x000fe20000000000 */
.L_x_14602:
        /* <DEDUP_REMOVED lines=35> */
[----:B-1----:R-:W-:Y:S02]  /*17d70*/  IMAD.U32 R11, RZ, RZ, UR9 ;  /* 0x00000009ff0b7e24 */ /* 0x002fe4000f8e00ff */
[----:B------:R-:W-:Y:S02]  /*17d80*/  IMAD.MOV.U32 R12, RZ, RZ, 0x1 ;  /* 0x00000001ff0c7424 */ /* 0x000fe400078e00ff */
[----:B------:R-:W-:-:S07]  /*17d90*/  IMAD.MOV.U32 R13, RZ, RZ, RZ ;  /* 0x000000ffff0d7224 */ /* 0x000fce00078e00ff */
[----:B------:R-:W-:-:S07]  /*17da0*/  LEPC R20, `(.L_x_14608) ;  /* 0x000000001014794e */ /* 0x000fce0000000000 */
[----:B0-----:R-:W-:Y:S05]  /*17db0*/  CALL.ABS.NOINC R2 ;  /* 0x0000000002007343 */ /* 0x001fea0003c00000 */
.L_x_14608:
[----:B------:R-:W-:Y:S05]  /*17dc0*/  BSYNC B6 ;  /* 0x0000000000067941 */ /* 0x000fea0003800000 */
.L_x_14607:
[----:B------:R-:W2:Y:S01]  /*17dd0*/  LDL.LU R20, [R1+0x18] ;  /* 0x0000180001147983 */ /* 0x000ea20000300800 */
[----:B------:R-:W4:Y:S01]  /*17de0*/  LDC R9, c[0x0][0x448] ;  /* 0x00011200ff097b82 */ /* 0x000f220000000800 */
[----:B------:R-:W-:Y:S01]  /*17df0*/  ULDC.64 UR4, c[0x0][0x2d8] ;  /* 0x0000b60000047ab9 */ /* 0x000fe20000000a00 */
[----:B------:R-:W-:Y:S01]  /*17e00*/  ULDC.64 UR6, c[0x0][0x2e0] ;  /* 0x0000b80000067ab9 */ /* 0x000fe20000000a00 */
[----:B0-----:R-:W2:Y:S01]  /*17e10*/  LDL.LU.64 R2, [R1+0x30] ;  /* 0x0000300001027983 */ /* 0x001ea20000300a00 */
[----:B------:R-:W-:-:S03]  /*17e20*/  ULDC.64 UR8, c[0x0][0x280] ;  /* 0x0000a00000087ab9 */ /* 0x000fc60000000a00 */
[----:B------:R-:W3:Y:S04]  /*17e30*/  LDL.LU R21, [R1+0x38] ;  /* 0x0000380001157983 */ /* 0x000ee80000300800 */
[----:B------:R-:W3:Y:S04]  /*17e40*/  LDL.LU R4, [R1+0x14] ;  /* 0x0000140001047983 */ /* 0x000ee80000300800 */
[----:B------:R0:W5:Y:S01]  /*17e50*/  LDL R10, [R1+0x10] ;  /* 0x00001000010a7983 */ /* 0x0001620000100800 */
[----:B----4-:R-:W-:-:S13]  /*17e60*/  ISETP.NE.AND P1, PT, R9, 0x1, PT ;  /* 0x000000010900780c */ /* 0x010fda0003f25270 */
[----:B------:R-:W4:Y:S08]  /*17e70*/  @P1 LDC R5, c[0x0][0x450] ;  /* 0x00011400ff051b82 */ /* 0x000f300000000800 */
[----:B------:R-:W0:Y:S01]  /*17e80*/  @P1 LDC R8, c[0x0][0x450] ;  /* 0x00011400ff081b82 */ /* 0x000e220000000800 */
[----:B-1----:R-:W1:Y:S01]  /*17e90*/  S2R R11, SR_TID.X ;  /* 0x00000000000b7919 */ /* 0x002e620000002100 */
[----:B--2---:R-:W-:-:S02]  /*17ea0*/  IMAD.MOV.U32 R3, RZ, RZ, R20 ;  /* 0x000000ffff037224 */ /* 0x004fc400078e0014 */
[----:B------:R-:W2:Y:S01]  /*17eb0*/  S2R R20, SR_TID.X ;  /* 0x0000000000147919 */ /* 0x000ea20000002100 */
[----:B------:R-:W-:-:S04]  /*17ec0*/  IMAD.WIDE.U32 R2, R17, UR4, R2 ;  /* 0x0000000411027c25 */ /* 0x000fc8000f8e0002 */
[----:B------:R-:W-:Y:S01]  /*17ed0*/  IMAD R3, R17, UR5, R3 ;  /* 0x0000000511037c24 */ /* 0x000fe2000f8e0203 */
[----:B------:R-:W-:Y:S01]  /*17ee0*/  ULDC.64 UR4, c[0x0][0x2d0] ;  /* 0x0000b40000047ab9 */ /* 0x000fe20000000a00 */
[----:B---3--:R-:W-:Y:S02]  /*17ef0*/  IMAD R0, R21, UR6, RZ ;  /* 0x0000000615007c24 */ /* 0x008fe4000f8e02ff */
[----:B------:R-:W-:-:S04]  /*17f00*/  IMAD.WIDE.U32 R2, R4, UR6, R2 ;  /* 0x0000000604027c25 */ /* 0x000fc8000f8e0002 */
        /* <DEDUP_REMOVED lines=11> */
[----:B----4-:R-:W-:-:S04]  /*17fc0*/  @P1 SHF.R.U32.HI R4, RZ, R5, R0 ;  /* 0x00000005ff041219 */ /* 0x010fc80000011600 */
        /* <DEDUP_REMOVED lines=9> */
[----:B------:R-:W-:-:S04]  /*18060*/  IMAD.WIDE.U32 R4, R0, UR6, R4 ;  /* 0x0000000600047c25 */ /* 0x000fc8000f8e0004 */
[----:B------:R-:W-:-:S04]  /*18070*/  IMAD R7, R0, UR7, R7 ;  /* 0x0000000700077c24 */ /* 0x000fc8000f8e0207 */
[----:B------:R-:W-:Y:S02]  /*18080*/  IMAD.IADD R5, R5, 0x1, R7 ;  /* 0x0000000105057824 */ /* 0x000fe400078e0207 */
[----:B------:R-:W2:Y:S01]  /*18090*/  @P1 LDC R7, c[0x0][0x44c] ;  /* 0x00011300ff071b82 */ /* 0x000ea20000000800 */
[----:B------:R-:W-:-:S04]  /*180a0*/  LEA R0, P0, R4, UR8, 0x1 ;  /* 0x0000000804007c11 */ /* 0x000fc8000f8008ff */
[----:B------:R-:W-:Y:S01]  /*180b0*/  LEA.HI.X R4, R4, UR9, R5, 0x1, P0 ;  /* 0x0000000904047c11 */ /* 0x000fe200080f0c05 */
[----:B------:R-:W-:-:S04]  /*180c0*/  VIADD R5, R6, 0x80 ;  /* 0x0000008006057836 */ /* 0x000fc80000000000 */
[----:B------:R-:W-:Y:S02]  /*180d0*/  IMAD.MOV.U32 R6, RZ, RZ, R5 ;  /* 0x000000ffff067224 */ /* 0x000fe400078e0005 */
[----:B--2---:R-:W-:-:S05]  /*180e0*/  @P1 IMAD.HI.U32 R7, R5, R7, RZ ;  /* 0x0000000705071227 */ /* 0x004fca00078e00ff */
        /* <DEDUP_REMOVED lines=9> */
[----:B-1----:R-:W-:Y:S02]  /*18180*/  IMAD.SHL.U32 R20, R11, 0x8, RZ ;  /* 0x000000080b147824 */ /* 0x002fe400078e00ff */
        /* <DEDUP_REMOVED lines=94> */
[----:B0-----:R-:W-:-:S05]  /*18770*/  @!P2 LEA R0, P1, R20, R0, 0x1 ;  /* 0x000000001400a211 */ /* 0x001fca00078208ff */
[----:B-1----:R-:W-:-:S05]  /*18780*/  @!P2 IMAD.X R6, RZ, RZ, R8, P1 ;  /* 0x000000ffff06a224 */ /* 0x002fca00008e0608 */
[----:B------:R-:W-:Y:S01]  /*18790*/  @!P2 MOV R7, R6 ;  /* 0x000000060007a202 */ /* 0x000fe20000000f00 */
        /* <DEDUP_REMOVED lines=20> */
.L_x_14787:
        /* <DEDUP_REMOVED lines=11> */
.L_x_14610:
        /* <DEDUP_REMOVED lines=18> */
.L_x_14788:
[----:B------:R-:W-:Y:S05]  /*18ab0*/  BSYNC B0 ;  /* 0x0000000000007941 */ /* 0x000fea0003800000 */
.L_x_14611:
        /* <DEDUP_REMOVED lines=52> */
.L_x_14619:
[----:B------:R-:W-:Y:S01]  /*18e00*/  IMAD R2, R5, 0x8, R16 ;  /* 0x0000000805027824 */ /* 0x000fe200078e0210 */
[----:B------:R-:W-:Y:S01]  /*18e10*/  SHF.L.U32 R3, R10, 0x1f, RZ ;  /* 0x0000001f0a037819 */ /* 0x000fe200000006ff */
[----:B------:R-:W-:Y:S03]  /*18e20*/  BSSY B3, `(.L_x_14620) ;  /* 0x0000003000037945 */ /* 0x000fe60003800000 */
[----:B------:R-:W1:Y:S02]  /*18e30*/  SYNCS.PHASECHK.TRANS64.TRYWAIT P0, [R2+URZ+0x16840], R3 ;  /* 0x01684003020075a7 */ /* 0x000e64000800017f */
[----:B-1----:R-:W-:Y:S05]  /*18e40*/  @!P0 BRA `(.L_x_14621) ;  /* 0x0000005800248947 */ /* 0x002fea0003800000 */
.L_x_14789:
[----:B------:R-:W-:Y:S05]  /*18e50*/  BSYNC B3 ;  /* 0x0000000000037941 */ /* 0x000fea0003800000 */
.L_x_14620:
        /* <DEDUP_REMOVED lines=12> */
.L_x_14623:
[----:B------:R-:W-:Y:S05]  /*18f20*/  BSYNC B3 ;  /* 0x0000000000037941 */ /* 0x000fea0003800000 */
.L_x_14622:
        /* <DEDUP_REMOVED lines=11> */
.L_x_14624:
        /* <DEDUP_REMOVED lines=15> */
.L_x_14790:
[----:B------:R-:W-:Y:S05]  /*190d0*/  BSYNC B3 ;  /* 0x0000000000037941 */ /* 0x000fea0003800000 */
.L_x_14625:
        /* <DEDUP_REMOVED lines=12> */
.L_x_14628:
[----:B------:R-:W-:Y:S05]  /*191a0*/  BSYNC B3 ;  /* 0x0000000000037941 */ /* 0x000fea0003800000 */
.L_x_14627:
[----:B------:R-:W-:Y:S01]  /*191b0*/  R2UR UR10, R11 ;  /* 0x000000000b0a72ca */ /* 0x000fe200000e0000 */
[----:B0-----:R-:W-:Y:S01]  /*191c0*/  IMAD R3, R18, 0x8, R16 ;  /* 0x0000000812037824 */ /* 0x001fe200078e0210 */
[----:B------:R-:W-:Y:S01]  /*191d0*/  R2UR UR6, R12 ;  /* 0x000000000c0672ca */ /* 0x000fe200000e0000 */
[----:B------:R-:W-:Y:S01]  /*191e0*/  UIADD3 UR4, UP0, UR38, 0x470, URZ ;  /* 0x0000047026047890 */ /* 0x000fe2000ff1e03f */
[----:B------:R-:W-:Y:S01]  /*191f0*/  R2UR UR7, R13 ;  /* 0x000000000d0772ca */ /* 0x000fe200000e0000 */
[----:B------:R-:W-:Y:S01]  /*19200*/  IMAD R7, R22, 0x80, R26 ;  /* 0x0000008016077824 */ /* 0x000fe200078e021a */
[----:B------:R-:W-:Y:S01]  /*19210*/  LEA R2, R18, R16, 0xe ;  /* 0x0000001012027211 */ /* 0x000fe200078e70ff */
[----:B------:R-:W-:Y:S01]  /*19220*/  VIADD R3, R3, 0x16850 ;  /* 0x0001685003037836 */ /* 0x000fe20000000000 */
[----:B------:R-:W-:Y:S01]  /*19230*/  PLOP3.LUT P0, PT, PT, PT, PT, 0x80, 0x0 ;  /* 0x000000000000781c */ /* 0x000fe20003f0f070 */
[----:B------:R-:W-:Y:S02]  /*19240*/  UIADD3.X UR5, URZ, UR39, URZ, UP0, !UPT ;  /* 0x000000273f057290 */ /* 0x000fe400087fe43f */
[----:B------:R-:W-:-:S10]  /*19250*/  VIADD R2, R2, 0x400 ;  /* 0x0000040002027836 */ /* 0x000fd40000000000 */
.L_x_14629:
        /* <DEDUP_REMOVED lines=12> */
.L_x_14618:
[----:B------:R-:W-:Y:S05]  /*19320*/  BSYNC B1 ;  /* 0x0000000000017941 */ /* 0x000fea0003800000 */
.L_x_14617:
[----:B------:R-:W2:Y:S01]  /*19330*/  LDL.LU R0, [R1+0x20] ;  /* 0x0000200001007983 */ /* 0x000ea20000300800 */
[----:B------:R-:W-:Y:S02]  /*19340*/  IMAD.MOV.U32 R18, RZ, RZ, R5 ;  /* 0x000000ffff127224 */ /* 0x000fe400078e0005 */
[----:B------:R-:W-:Y:S02]  /*19350*/  IMAD.MOV.U32 R28, RZ, RZ, R10 ;  /* 0x000000ffff1c7224 */ /* 0x000fe400078e000a */
[----:B--2---:R-:W-:-:S07]  /*19360*/  VIADD R0, R0, 0xfffffffd ;  /* 0xfffffffd00007836 */ /* 0x004fce0000000000 */
.L_x_14616:
[----:B------:R-:W-:Y:S05]  /*19370*/  BSYNC B2 ;  /* 0x0000000000027941 */ /* 0x000fea0003800000 */
.L_x_14615:
[----:B------:R-:W-:Y:S01]  /*19380*/  VIADD R9, R9, 0xfffffffe ;  /* 0xfffffffe09097836 */ /* 0x000fe20000000000 */
[----:B------:R-:W-:-:S04]  /*19390*/  LOP3.LUT R4, RZ, R4, RZ, 0x33, !PT ;  /* 0x00000004ff047212 */ /* 0x000fc800078e33ff */
[----:B------:R-:W-:-:S13]  /*193a0*/  ISETP.NE.AND P0, PT, R9, R4, PT ;  /* 0x000000040900720c */ /* 0x000fda0003f05270 */
[----:B------:R-:W-:Y:S05]  /*193b0*/  @!P0 BRA `(.L_x_14614) ;  /* 0x0000000c00a88947 */ /* 0x000fea0003800000 */
[----:B------:R-:W-:-:S07]  /*193c0*/  IMAD.MOV.U32 R4, RZ, RZ, R19 ;  /* 0x000000ffff047224 */ /* 0x000fce00078e0013 */
.L_x_14656:
        /* <DEDUP_REMOVED lines=33> */
.L_x_14632:
[----:B------:R-:W-:Y:S01]  /*195e0*/  LEA R2, R6, R16, 0x3 ;  /* 0x0000001006027211 */ /* 0x000fe200078e18ff */
[----:B------:R-:W-:Y:S01]  /*195f0*/  BSSY B2, `(.L_x_14633) ;  /* 0x0000004000027945 */ /* 0x000fe20003800000 */
[----:B------:R-:W-:-:S04]  /*19600*/  SHF.L.U32 R3, R7, 0x1f, RZ ;  /* 0x0000001f07037819 */ /* 0x000fc800000006ff */
[----:B------:R-:W1:Y:S02]  /*19610*/  SYNCS.PHASECHK.TRANS64.TRYWAIT P0, [R2+URZ+0x16840], R3 ;  /* 0x01684003020075a7 */ /* 0x000e64000800017f */
[----:B-1----:R-:W-:Y:S05]  /*19620*/  @!P0 BRA `(.L_x_14634) ;  /* 0x0000005000548947 */ /* 0x002fea0003800000 */
.L_x_14791:
[----:B------:R-:W-:Y:S05]  /*19630*/  BSYNC B2 ;  /* 0x0000000000027941 */ /* 0x000fea0003800000 */
.L_x_14633:
        /* <DEDUP_REMOVED lines=12> */
.L_x_14636:
[----:B------:R-:W-:Y:S05]  /*19700*/  BSYNC B2 ;  /* 0x0000000000027941 */ /* 0x000fea0003800000 */
.L_x_14635:
        /* <DEDUP_REMOVED lines=11> */
.L_x_14637:
        /* <DEDUP_REMOVED lines=15> */
.L_x_14792:
[----:B------:R-:W-:Y:S05]  /*198b0*/  BSYNC B2 ;  /* 0x0000000000027941 */ /* 0x000fea0003800000 */
.L_x_14638:
        /* <DEDUP_REMOVED lines=11> */
.L_x_14641:
[----:B------:R-:W-:Y:S05]  /*19970*/  BSYNC B2 ;  /* 0x0000000000027941 */ /* 0x000fea0003800000 */
.L_x_14640:
        /* <DEDUP_REMOVED lines=10> */
.L_x_14642:
        /* <DEDUP_REMOVED lines=12> */
.L_x_14631:
[----:B------:R-:W-:Y:S05]  /*19ae0*/  BSYNC B1 ;  /* 0x0000000000017941 */ /* 0x000fea0003800000 */
.L_x_14630:
[----:B------:R-:W2:Y:S01]  /*19af0*/  LDL R2, [R1] ;  /* 0x0000000001027983 */ /* 0x000ea20000100800 */
[----:B------:R-:W-:Y:S01]  /*19b00*/  IADD3 R18, R6, 0x1, RZ ;  /* 0x0000000106127810 */ /* 0x000fe20007ffe0ff */
[----:B------:R-:W-:Y:S01]  /*19b10*/  BSSY B1, `(.L_x_14643) ;  /* 0x0000070000017945 */ /* 0x000fe20003800000 */
[----:B------:R-:W-:Y:S02]  /*19b20*/  VIADD R9, R0, 0xffffffff ;  /* 0xffffffff00097836 */ /* 0x000fe40000000000 */
        /* <DEDUP_REMOVED lines=29> */
.L_x_14645:
[----:B------:R-:W-:Y:S01]  /*19d00*/  IMAD R2, R18, 0x8, R16 ;  /* 0x0000000812027824 */ /* 0x000fe200078e0210 */
[----:B------:R-:W-:Y:S01]  /*19d10*/  SHF.L.U32 R3, R28, 0x1f, RZ ;  /* 0x0000001f1c037819 */ /* 0x000fe200000006ff */
[----:B------:R-:W-:Y:S03]  /*19d20*/  BSSY B2, `(.L_x_14646) ;  /* 0x0000003000027945 */ /* 0x000fe60003800000 */
[----:B------:R-:W1:Y:S02]  /*19d30*/  SYNCS.PHASECHK.TRANS64.TRYWAIT P0, [R2+URZ+0x16840], R3 ;  /* 0x01684003020075a7 */ /* 0x000e64000800017f */
[----:B-1----:R-:W-:Y:S05]  /*19d40*/  @!P0 BRA `(.L_x_14647) ;  /* 0x0000004800b48947 */ /* 0x002fea0003800000 */
.L_x_14793:
[----:B------:R-:W-:Y:S05]  /*19d50*/  BSYNC B2 ;  /* 0x0000000000027941 */ /* 0x000fea0003800000 */
.L_x_14646:
        /* <DEDUP_REMOVED lines=12> */
.L_x_14649:
[----:B------:R-:W-:Y:S05]  /*19e20*/  BSYNC B2 ;  /* 0x0000000000027941 */ /* 0x000fea0003800000 */
.L_x_14648:
        /* <DEDUP_REMOVED lines=12> */
.L_x_14650:
        /* <DEDUP_REMOVED lines=15> */
.L_x_14794:
[----:B------:R-:W-:Y:S05]  /*19fe0*/  BSYNC B2 ;  /* 0x0000000000027941 */ /* 0x000fea0003800000 */
.L_x_14651:
        /* <DEDUP_REMOVED lines=11> */
.L_x_14654:
[----:B------:R-:W-:Y:S05]  /*1a0a0*/  BSYNC B2 ;  /* 0x0000000000027941 */ /* 0x000fea0003800000 */
.L_x_14653:
        /* <DEDUP_REMOVED lines=10> */
.L_x_14655:
        /* <DEDUP_REMOVED lines=12> */
.L_x_14644:
[----:B------:R-:W-:Y:S05]  /*1a210*/  BSYNC B1 ;  /* 0x0000000000017941 */ /* 0x000fea0003800000 */
.L_x_14643:
[----:B------:R-:W2:Y:S01]  /*1a220*/  LDL R2, [R1+0xc] ;  /* 0x00000c0001027983 */ /* 0x000ea20000100800 */
[----:B------:R-:W-:Y:S01]  /*1a230*/  VIADD R0, R0, 0xfffffffe ;  /* 0xfffffffe00007836 */ /* 0x000fe20000000000 */
[----:B--2---:R-:W-:-:S13]  /*1a240*/  ISETP.GT.AND P0, PT, R9, R2, PT ;  /* 0x000000020900720c */ /* 0x004fda0003f04270 */
[----:B------:R-:W-:Y:S05]  /*1a250*/  @P0 BRA `(.L_x_14656) ;  /* 0xfffffff0005c0947 */ /* 0x000fea000383ffff */
.L_x_14614:
[----:B------:R-:W-:Y:S05]  /*1a260*/  BSYNC B0 ;  /* 0x0000000000007941 */ /* 0x000fea0003800000 */
.L_x_14613:
        /* <DEDUP_REMOVED lines=17> */
.L_x_14658:
[----:B------:R-:W-:Y:S05]  /*1a380*/  BSYNC B0 ;  /* 0x0000000000007941 */ /* 0x000fea0003800000 */
.L_x_14657:
        /* <DEDUP_REMOVED lines=10> */
.L_x_14795:
[----:B------:R-:W-:Y:S05]  /*1a430*/  BSYNC B1 ;  /* 0x0000000000017941 */ /* 0x000fea0003800000 */
.L_x_14661:
        /* <DEDUP_REMOVED lines=9> */
.L_x_14664:
[----:B------:R-:W-:Y:S05]  /*1a4d0*/  BSYNC B1 ;  /* 0x0000000000017941 */ /* 0x000fea0003800000 */
.L_x_14663:
        /* <DEDUP_REMOVED lines=10> */
.L_x_14665:
        /* <DEDUP_REMOVED lines=10> */
.L_x_14660:
[----:B------:R-:W-:Y:S05]  /*1a620*/  BSYNC B0 ;  /* 0x0000000000007941 */ /* 0x000fea0003800000 */
.L_x_14659:
[----:B------:R-:W-:-:S05]  /*1a630*/  VIADD R18, R18, 0x1 ;  /* 0x0000000112127836 */ /* 0x000fca0000000000 */
[----:B------:R-:W-:-:S04]  /*1a640*/  ISETP.NE.AND P0, PT, R18, 0x2, PT ;  /* 0x000000021200780c */ /* 0x000fc80003f05270 */
[----:B------:R-:W-:Y:S02]  /*1a650*/  SEL R3, RZ, 0x1, P0 ;  /* 0x00000001ff037807 */ /* 0x000fe40000000000 */
[----:B------:R-:W-:Y:S02]  /*1a660*/  SEL R18, R18, RZ, P0 ;  /* 0x000000ff12127207 */ /* 0x000fe40000000000 */
[----:B------:R-:W-:-:S07]  /*1a670*/  LOP3.LUT R28, R28, R3, RZ, 0x3c, !PT ;  /* 0x000000031c1c7212 */ /* 0x000fce00078e3cff */
.L_x_14595:
[----:B------:R-:W-:Y:S05]  /*1a680*/  BSYNC B7 ;  /* 0x0000000000077941 */ /* 0x000fea0003800000 */
.L_x_14593:
        /* <DEDUP_REMOVED lines=12> */
.L_x_14666:
[----:B------:R-:W3:Y:S01]  /*1a750*/  S2R R0, SR_TID.X ;  /* 0x0000000000007919 */ /* 0x000ee20000002100 */
[----:B------:R-:W-:Y:S01]  /*1a760*/  UMOV UR4, 0xffffffff ;  /* 0xffffffff00047882 */ /* 0x000fe20000000000 */
[----:B---3--:R-:W-:-:S04]  /*1a770*/  LOP3.LUT R8, R0, 0x1f, RZ, 0xc0, !PT ;  /* 0x0000001f00087812 */ /* 0x008fc800078ec0ff */
[----:B------:R-:W-:Y:S01]  /*1a780*/  ISETP.NE.AND P0, PT, R8, 0x1f, PT ;  /* 0x0000001f0800780c */ /* 0x000fe20003f05270 */
[----:B------:R-:W-:-:S12]  /*1a790*/  BRA.DIV UR4, `(.L_x_14668) ;  /* 0x00000042045c7947 */ /* 0x000fd8000b800000 */
[----:B0-----:R-:W-:Y:S01]  /*1a7a0*/  IMAD.IADD R9, R27, 0x1, R8 ;  /* 0x000000011b097824 */ /* 0x001fe200078e0208 */
[----:B------:R-:W-:-:S04]  /*1a7b0*/  ULDC UR4, c[0x0][0xc3c] ;  /* 0x00030f0000047ab9 */ /* 0x000fc80000000800 */
[----:B------:R-:W-:-:S13]  /*1a7c0*/  ISETP.GE.OR P1, PT, R9, UR4, !P0 ;  /* 0x0000000409007c0c */ /* 0x000fda000c726670 */
[----:B------:R-:W0:Y:S08]  /*1a7d0*/  @!P1 LDC.64 R2, c[0x0][0xc80] ;  /* 0x00032000ff029b82 */ /* 0x000e300000000a00 */
[----:B--2---:R-:W2:Y:S01]  /*1a7e0*/  @!P1 LDC.64 R4, c[0x0][0xc78] ;  /* 0x00031e00ff049b82 */ /* 0x004ea20000000a00 */
[----:B0-----:R-:W-:-:S05]  /*1a7f0*/  @!P1 IMAD.WIDE R2, R9, 0x4, R2 ;  /* 0x0000000409029825 */ /* 0x001fca00078e0202 */
[----:B------:R2:W3:Y:S02]  /*1a800*/  @!P1 LDG.E R7, desc[UR40][R2.64] ;  /* 0x0000002802079981 */ /* 0x0004e4000c1e1900 */
[----:B--2---:R-:W-:-:S05]  /*1a810*/  @!P1 IMAD.WIDE R2, R9, 0x4, R4 ;  /* 0x0000000409029825 */ /* 0x004fca00078e0204 */
[----:B------:R-:W2:Y:S01]  /*1a820*/  @!P1 LDG.E R4, desc[UR40][R2.64] ;  /* 0x0000002802049981 */ /* 0x000ea2000c1e1900 */
[----:B------:R-:W-:Y:S01]  /*1a830*/  MOV R25, RZ ;  /* 0x000000ff00197202 */ /* 0x000fe20000000f00 */
[----:B------:R-:W-:Y:S01]  /*1a840*/  IMAD.MOV.U32 R5, RZ, RZ, RZ ;  /* 0x000000ffff057224 */ /* 0x000fe200078e00ff */
[C---:B------:R-:W-:Y:S01]  /*1a850*/  ISETP.GE.U32.AND P2, PT, R8.reuse, 0x2, PT ;  /* 0x000000020800780c */ /* 0x040fe20003f46070 */
[----:B------:R-:W-:Y:S01]  /*1a860*/  SHFL.IDX PT, R0, R24, RZ, 0x1f ;  /* 0x00001fff18007589 */ /* 0x000fe200000e0000 */
[C---:B------:R-:W-:Y:S02]  /*1a870*/  ISETP.GE.U32.AND P3, PT, R8.reuse, 0x4, PT ;  /* 0x000000040800780c */ /* 0x040fe40003f66070 */
[C---:B------:R-:W-:Y:S01]  /*1a880*/  ISETP.GE.U32.AND P4, PT, R8.reuse, 0x8, PT ;  /* 0x000000080800780c */ /* 0x040fe20003f86070 */
[----:B------:R0:W-:Y:S01]  /*1a890*/  SHFL.IDX PT, R6, R24, 0x1, 0x1f ;  /* 0x00201f0018067f89 */ /* 0x0001e200000e0000 */
[----:B------:R-:W-:Y:S01]  /*1a8a0*/  ISETP.GE.U32.AND P5, PT, R8, 0x10, PT ;  /* 0x000000100800780c */ /* 0x000fe20003fa6070 */
        /* <DEDUP_REMOVED lines=21> */
.L_x_14805:
[----:B------:R-:W-:Y:S02]  /*1aa00*/  ULDC UR4, c[0x0][0xc38] ;  /* 0x00030e0000047ab9 */ /* 0x000fe40000000800 */
[----:B------:R-:W-:-:S04]  /*1aa10*/  IMAD.U32 R4, RZ, RZ, UR4 ;  /* 0x00000004ff047e24 */ /* 0x000fc8000f8e00ff */
[----:B--2---:R-:W-:-:S04]  /*1aa20*/  IMAD R3, R14, R4, RZ ;  /* 0x000000040e037224 */ /* 0x004fc800078e02ff */
[----:B------:R-:W-:-:S05]  /*1aa30*/  IMAD.IADD R6, R6, 0x1, R3 ;  /* 0x0000000106067824 */ /* 0x000fca00078e0203 */
[----:B------:R-:W-:-:S13]  /*1aa40*/  ISETP.GT.AND P6, PT, R6, R0, PT ;  /* 0x000000000600720c */ /* 0x000fda0003fc4270 */
[----:B------:R-:W-:Y:S05]  /*1aa50*/  @P6 BRA `(.L_x_14669) ;  /* 0x0000000000a46947 */ /* 0x000fea0003800000 */
.L_x_14672:
        /* <DEDUP_REMOVED lines=35> */
.L_x_14813:
[----:B------:R-:W-:Y:S02]  /*1ac90*/  ULDC UR4, c[0x0][0xc38] ;  /* 0x00030e0000047ab9 */ /* 0x000fe40000000800 */
[----:B------:R-:W-:-:S04]  /*1aca0*/  IMAD.U32 R4, RZ, RZ, UR4 ;  /* 0x00000004ff047e24 */ /* 0x000fc8000f8e00ff */
[----:B--2---:R-:W-:-:S04]  /*1acb0*/  IMAD R3, R14, R4, RZ ;  /* 0x000000040e037224 */ /* 0x004fc800078e02ff */
[----:B------:R-:W-:-:S05]  /*1acc0*/  IMAD.IADD R6, R3, 0x1, R6 ;  /* 0x0000000103067824 */ /* 0x000fca00078e0206 */
[----:B------:R-:W-:-:S13]  /*1acd0*/  ISETP.GT.AND P6, PT, R6, R0, PT ;  /* 0x000000000600720c */ /* 0x000fda0003fc4270 */
[----:B------:R-:W-:Y:S05]  /*1ace0*/  @!P6 BRA `(.L_x_14672) ;  /* 0xfffffffc005ce947 */ /* 0x000fea000383ffff */
.L_x_14669:
        /* <DEDUP_REMOVED lines=10> */
.L_x_14818:
[----:B------:R-:W-:-:S13]  /*1ad90*/  ISETP.NE.AND P0, PT, R3, RZ, PT ;  /* 0x000000ff0300720c */ /* 0x000fda0003f05270 */
[----:B------:R-:W-:Y:S05]  /*1ada0*/  @!P0 BRA `(.L_x_14674) ;  /* 0x0000000000108947 */ /* 0x000fea0003800000 */
[----:B------:R-:W-:Y:S01]  /*1adb0*/  UMOV UR4, 0xffffffff ;  /* 0xffffffff00047882 */ /* 0x000fe20000000000 */
[----:B------:R-:W-:Y:S02]  /*1adc0*/  VIADD R12, R7, 0xffffffff ;  /* 0xffffffff070c7836 */ /* 0x000fe40000000000 */
[----:B------:R-:W-:Y:S05]  /*1add0*/  BRA.DIV UR4, `(.L_x_14675) ;  /* 0x00000046041c7947 */ /* 0x000fea000b800000 */
[----:B------:R0:W0:Y:S02]  /*1ade0*/  SHFL.IDX PT, R24, R2, R12, 0x1f ;  /* 0x00001f0c02187589 */ /* 0x00002400000e0000 */
.L_x_14674:
[----:B----4-:R-:W-:Y:S01]  /*1adf0*/  ISETP.NE.AND P0, PT, R5, 0x1, PT ;  /* 0x000000010500780c */ /* 0x010fe20003f05270 */
[----:B0-----:R-:W-:-:S04]  /*1ae00*/  IMAD R24, R24, R4, R6 ;  /* 0x0000000418187224 */ /* 0x001fc800078e0206 */
[----:B------:R-:W-:-:S08]  /*1ae10*/  IMAD.IADD R0, R0, 0x1, -R24 ;  /* 0x0000000100007824 */ /* 0x000fd000078e0a18 */
[----:B------:R-:W-:Y:S05]  /*1ae20*/  @!P0 BRA `(.L_x_14676) ;  /* 0x0000000000dc8947 */ /* 0x000fea0003800000 */
[----:B---3--:R-:W-:Y:S01]  /*1ae30*/  IABS R6, R25 ;  /* 0x0000001900067213 */ /* 0x008fe20000000000 */
[----:B------:R-:W-:Y:S01]  /*1ae40*/  IMAD.MOV.U32 R2, RZ, RZ, RZ ;  /* 0x000000ffff027224 */ /* 0x000fe200078e00ff */
[----:B------:R-:W-:Y:S02]  /*1ae50*/  IABS R4, R5 ;  /* 0x0000000500047213 */ /* 0x000fe40000000000 */
[----:B--2---:R-:W0:Y:S08]  /*1ae60*/  I2F.RP R7, R6 ;  /* 0x0000000600077306 */ /* 0x004e300000209400 */
[----:B------:R-:W-:Y:S08]  /*1ae70*/  I2F.RP R10, R4 ;  /* 0x00000004000a7306 */ /* 0x000ff00000209400 */
        /* <DEDUP_REMOVED lines=13> */
[----:B0-----:R-:W-:Y:S01]  /*1af50*/  VIADD R8, R2, 0xffffffe ;  /* 0x0ffffffe02087836 */ /* 0x001fe20000000000 */
[----:B------:R-:W-:-:S03]  /*1af60*/  MOV R2, RZ ;  /* 0x000000ff00027202 */ /* 0x000fc60000000f00 */
[----:B------:R-:W0:Y:S08]  /*1af70*/  F2I.FTZ.U32.TRUNC.NTZ R3, R8 ;  /* 0x0000000800037305 */ /* 0x000e30000021f000 */
[----:B------:R-:W-:Y:S02]  /*1af80*/  @!P1 IMAD.IADD R9, R9, 0x1, -R6 ;  /* 0x0000000109099824 */ /* 0x000fe400078e0a06 */
[----:B------:R-:W-:Y:S01]  /*1af90*/  @!P1 VIADD R7, R7, 0x1 ;  /* 0x0000000107079836 */ /* 0x000fe20000000000 */
[----:B------:R-:W-:-:S02]  /*1afa0*/  ISETP.NE.AND P1, PT, R25, RZ, PT ;  /* 0x000000ff1900720c */ /* 0x000fc40003f25270 */
        /* <DEDUP_REMOVED lines=31> */
.L_x_14676:
[----:B------:R-:W0:Y:S02]  /*1b1a0*/  LDC.64 R2, c[0x0][0xc90] ;  /* 0x00032400ff027b82 */ /* 0x000e240000000a00 */
        /* <DEDUP_REMOVED lines=10> */
[----:B-1----:R-:W-:Y:S01]  /*1b250*/  IMAD R11, R10, R7, RZ ;  /* 0x000000070a0b7224 */ /* 0x002fe200078e02ff */
[----:B------:R-:W-:-:S03]  /*1b260*/  IABS R10, R5 ;  /* 0x00000005000a7213 */ /* 0x000fc60000000000 */
[----:B------:R-:W-:Y:S01]  /*1b270*/  IMAD.HI.U32 R2, R3, R11, R2 ;  /* 0x0000000b03027227 */ /* 0x000fe200078e0002 */
[----:B------:R-:W-:-:S03]  /*1b280*/  IABS R3, R0 ;  /* 0x0000000000037213 */ /* 0x000fc60000000000 */
[----:B------:R-:W-:Y:S02]  /*1b290*/  IMAD.MOV R8, RZ, RZ, -R10 ;  /* 0x000000ffff087224 */ /* 0x000fe400078e0a0a */
[----:B------:R-:W-:-:S04]  /*1b2a0*/  IMAD.HI.U32 R9, R2, R3, RZ ;  /* 0x0000000302097227 */ /* 0x000fc800078e00ff */
        /* <DEDUP_REMOVED lines=43> */
.L_x_14677:
[----:B------:R-:W-:-:S05]  /*1b560*/  LOP3.LUT R0, RZ, R3, RZ, 0x33, !PT ;  /* 0x00000003ff007212 */ /* 0x000fca00078e33ff */
[----:B------:R-:W-:Y:S01]  /*1b570*/  IMAD.IADD R25, R25, 0x1, R0 ;  /* 0x0000000119197824 */ /* 0x000fe200078e0200 */
[----:B------:R-:W-:Y:S06]  /*1b580*/  BRA `(.L_x_14678) ;  /* 0x00000000001c7947 */ /* 0x000fec0003800000 */
.L_x_14670:
[----:B------:R-:W-:Y:S01]  /*1b590*/  UMOV UR4, URZ ;  /* 0x0000003f00047c82 */ /* 0x000fe20008000000 */
[----:B------:R-:W-:Y:S01]  /*1b5a0*/  UMOV UR5, URZ ;  /* 0x0000003f00057c82 */ /* 0x000fe20008000000 */
[----:B------:R-:W-:Y:S01]  /*1b5b0*/  ULDC UR6, c[0x0][0xc3c] ;  /* 0x00030f0000067ab9 */ /* 0x000fe20000000800 */
[----:B------:R-:W-:Y:S01]  /*1b5c0*/  IMAD.MOV.U32 R24, RZ, RZ, R0 ;  /* 0x000000ffff187224 */ /* 0x000fe200078e0000 */
[----:B------:R-:W-:Y:S01]  /*1b5d0*/  MOV R25, UR4 ;  /* 0x0000000400197c02 */ /* 0x000fe20008000f00 */
[----:B------:R-:W-:Y:S02]  /*1b5e0*/  IMAD.U32 R26, RZ, RZ, UR5 ;  /* 0x00000005ff1a7e24 */ /* 0x000fe4000f8e00ff */
[----:B------:R-:W-:-:S07]  /*1b5f0*/  IMAD.U32 R27, RZ, RZ, UR6 ;  /* 0x00000006ff1b7e24 */ /* 0x000fce000f8e00ff */
.L_x_14678:
        /* <DEDUP_REMOVED lines=10> */
.L_x_14667:
[----:B------:R-:W-:Y:S02]  /*1b6a0*/  ULDC UR4, c[0x0][0xc3c] ;  /* 0x00030f0000047ab9 */ /* 0x000fe40000000800 */
[----:B----4-:R-:W-:-:S13]  /*1b6b0*/  ISETP.GE.AND P0, PT, R27, UR4, PT ;  /* 0x000000041b007c0c */ /* 0x010fda000bf06270 */
[----:B------:R-:W-:Y:S05]  /*1b6c0*/  @!P0 BRA `(.L_x_14679) ;  /* 0xffffff9c00f08947 */ /* 0x000fea000383ffff */
[----:B------:R-:W-:Y:S05]  /*1b6d0*/  BSYNC B8 ;  /* 0x0000000000087941 */ /* 0x000fea0003800000 */
.L_x_14553:
[----:B0-----:R-:W4:Y:S01]  /*1b6e0*/  LDL.LU R0, [R1+0x3c] ;  /* 0x00003c0001007983 */ /* 0x001f220000300800 */
[----:B------:R-:W-:Y:S01]  /*1b6f0*/  BSSY B0, `(.L_x_14680) ;  /* 0x000000b000007945 */ /* 0x000fe20003800000 */
[----:B--2---:R-:W0:Y:S01]  /*1b700*/  S2R R5, SR_CgaCtaId ;  /* 0x0000000000057919 */ /* 0x004e220000008800 */
        /* <DEDUP_REMOVED lines=9> */
.L_x_14821:
[----:B------:R-:W-:Y:S05]  /*1b7a0*/  BSYNC B0 ;  /* 0x0000000000007941 */ /* 0x000fea0003800000 */
.L_x_14680:
[----:B------:R-:W-:-:S03]  /*1b7b0*/  UMOV UR4, 0xffffffff ;  /* 0xffffffff00047882 */ /* 0x000fc60000000000 */
[----:B------:R-:W-:Y:S05]  /*1b7c0*/  BRA.DIV UR4, `(.L_x_14682) ;  /* 0x0000003a04dc7947 */ /* 0x000fea000b800000 */
[----:B0-----:R-:W0:Y:S02]  /*1b7d0*/  S2R R0, SR_TID.X ;  /* 0x0000000000007919 */ /* 0x001e240000002100 */
[----:B0-----:R-:W-:-:S04]  /*1b7e0*/  SHF.R.U32.HI R0, RZ, 0x5, R0 ;  /* 0x00000005ff007819 */ /* 0x001fc80000011600 */
[----:B------:R-:W-:-:S05]  /*1b7f0*/  LOP3.LUT R0, R0, 0x3, RZ, 0xc0, !PT ;  /* 0x0000000300007812 */ /* 0x000fca00078ec0ff */
[----:B------:R0:W2:Y:S02]  /*1b800*/  SHFL.IDX PT, R14, R0, RZ, 0x1f ;  /* 0x00001fff000e7589 */ /* 0x0000a400000e0000 */
.L_x_14824:
[----:B--2---:R-:W-:-:S13]  /*1b810*/  ISETP.NE.AND P0, PT, R14, RZ, PT ;  /* 0x000000ff0e00720c */ /* 0x004fda0003f05270 */
[----:B------:R-:W-:Y:S05]  /*1b820*/  @P0 BRA `(.L_x_14400) ;  /* 0x0000000000880947 */ /* 0x000fea0003800000 */
[----:B------:R-:W-:-:S03]  /*1b830*/  UMOV UR4, 0xffffffff ;  /* 0xffffffff00047882 */ /* 0x000fc60000000000 */
[----:B------:R-:W-:Y:S05]  /*1b840*/  BRA.DIV UR4, `(.L_x_14683) ;  /* 0x0000003a04f07947 */ /* 0x000fea000b800000 */
[----:B------:R-:W-:-:S13]  /*1b850*/  ELECT P6, URZ, PT ;  /* 0x00000000003f782f */ /* 0x000fda00038c0000 */
.L_x_14827:
[----:B------:R-:W-:Y:S05]  /*1b860*/  @!P6 BRA `(.L_x_14400) ;  /* 0x000000000078e947 */ /* 0x000fea0003800000 */
[----:B0-----:R-:W2:Y:S02]  /*1b870*/  LDL.LU R0, [R1+0x4c] ;  /* 0x00004c0001007983 */ /* 0x001ea40000300800 */
[----:B--2---:R-:W-:-:S04]  /*1b880*/  LOP3.LUT R0, R0, 0x2, RZ, 0xfc, !PT ;  /* 0x0000000200007812 */ /* 0x004fc800078efcff */
[----:B------:R-:W-:-:S13]  /*1b890*/  ISETP.NE.AND P2, PT, R0, 0x3, PT ;  /* 0x000000030000780c */ /* 0x000fda0003f45270 */
[----:B------:R-:W-:Y:S05]  /*1b8a0*/  @!P2 BRA `(.L_x_14684) ;  /* 0x000000000004a947 */ /* 0x000fea0003800000 */
[----:B------:R-:W-:Y:S01]  /*1b8b0*/  BPT.TRAP 0x1 ;  /* 0x000000040000795c */ /* 0x000fe20000300000 */
.L_x_14684:
        /* <DEDUP_REMOVED lines=12> */
.L_x_14828:
[----:B------:R-:W2:Y:S02]  /*1b980*/  SYNCS.PHASECHK.TRANS64.TRYWAIT P0, [R3+URZ], R0 ;  /* 0x00000000030075a7 */ /* 0x000ea4000800017f */
[----:B--2---:R-:W-:Y:S05]  /*1b990*/  @!P0 BRA `(.L_x_14686) ;  /* 0x0000003800d08947 */ /* 0x004fea0003800000 */
.L_x_14829:
[----:B------:R-:W-:Y:S05]  /*1b9a0*/  @!P2 BRA `(.L_x_14687) ;  /* 0x000000000004a947 */ /* 0x000fea0003800000 */
[----:B------:R-:W-:Y:S01]  /*1b9b0*/  BPT.TRAP 0x1 ;  /* 0x000000040000795c */ /* 0x000fe20000300000 */
.L_x_14687:
[----:B--2---:R-:W-:-:S04]  /*1b9c0*/  VIADD R3, R9, 0x16860 ;  /* 0x0001686009037836 */ /* 0x004fc80000000000 */
[----:B------:R-:W-:-:S04]  /*1b9d0*/  IMAD R5, R18, 0x8, R3 ;  /* 0x0000000812057824 */ /* 0x000fc800078e0203 */
[----:B------:R-:W2:Y:S02]  /*1b9e0*/  SYNCS.PHASECHK.TRANS64.TRYWAIT P0, [R5+URZ], R2 ;  /* 0x00000002050075a7 */ /* 0x000ea4000800017f */
[----:B--2---:R-:W-:Y:S05]  /*1b9f0*/  @!P0 BRA `(.L_x_14688) ;  /* 0x0000003800cc8947 */ /* 0x004fea0003800000 */
.L_x_14830:
[----:B------:R-:W-:-:S07]  /*1ba00*/  IMAD R3, R4, 0x8, R3 ;  /* 0x0000000804037824 */ /* 0x000fce00078e0203 */
.L_x_14689:
[----:B----4-:R4:W0:Y:S02]  /*1ba10*/  SYNCS.PHASECHK.TRANS64.TRYWAIT P0, [R3+URZ], R0 ;  /* 0x00000000030075a7 */ /* 0x010824000800017f */
[----:B0-----:R-:W-:Y:S05]  /*1ba20*/  @!P0 NANOSLEEP.SYNCS 0x989680 ;  /* 0x009896800000895d */ /* 0x001fea0003900000 */
[----:B------:R-:W0:Y:S02]  /*1ba30*/  @!P0 SYNCS.PHASECHK.TRANS64 P0, [R3+URZ], R0 ;  /* 0x00000000030085a7 */ /* 0x000e24000800007f */
[----:B0-----:R-:W-:Y:S05]  /*1ba40*/  @!P0 BRA `(.L_x_14689) ;  /* 0xfffffffc00f08947 */ /* 0x001fea000383ffff */
.L_x_14400:
[----:B------:R-:W-:Y:S05]  /*1ba50*/  BSYNC B9 ;  /* 0x0000000000097941 */ /* 0x000fea0003800000 */
.L_x_14397:
[----:B------:R-:W-:Y:S05]  /*1ba60*/  EXIT ;  /* 0x000000000000794d */ /* 0x000fea0003800000 */
.L_x_14420:
[----:B0-----:R0:W1:Y:S02]  /*1ba70*/  SYNCS.PHASECHK.TRANS64.TRYWAIT P6, [R78+URZ+0x16890], R90 ;  /* 0x0168905a4e0075a7 */ /* 0x00106400080c017f */
[----:B-1----:R-:W-:Y:S05]  /*1ba80*/  @!P6 NANOSLEEP.SYNCS 0x989680 ;  /* 0x009896800000e95d */ /* 0x002fea0003900000 */
[----:B------:R-:W1:Y:S02]  /*1ba90*/  @!P6 SYNCS.PHASECHK.TRANS64 P6, [R78+URZ+0x16890], R90 ;  /* 0x0168905a4e00e5a7 */ /* 0x000e6400080c007f */
[----:B-1----:R-:W-:Y:S05]  /*1baa0*/  @!P6 BRA `(.L_x_14420) ;  /* 0xfffffffc00f0e947 */ /* 0x002fea000383ffff */
[----:B------:R-:W-:Y:S05]  /*1bab0*/  BRA `(.L_x_14690) ;  /* 0xfffffe7400147947 */ /* 0x000fea000383ffff */
.L_x_14440:
[----:B0-----:R0:W1:Y:S02]  /*1bac0*/  SYNCS.PHASECHK.TRANS64.TRYWAIT P5, [R78+URZ+0x16890], R90 ;  /* 0x0168905a4e0075a7 */ /* 0x00106400080a017f */
[----:B-1----:R-:W-:Y:S05]  /*1bad0*/  @!P5 NANOSLEEP.SYNCS 0x989680 ;  /* 0x009896800000d95d */ /* 0x002fea0003900000 */
[----:B------:R-:W1:Y:S02]  /*1bae0*/  @!P5 SYNCS.PHASECHK.TRANS64 P5, [R78+URZ+0x16890], R90 ;  /* 0x0168905a4e00d5a7 */ /* 0x000e6400080a007f */
[----:B-1----:R-:W-:Y:S05]  /*1baf0*/  @!P5 BRA `(.L_x_14440) ;  /* 0xfffffffc00f0d947 */ /* 0x002fea000383ffff */
[----:B------:R-:W-:Y:S05]  /*1bb00*/  BRA `(.L_x_14691) ;  /* 0xfffffe8400e07947 */ /* 0x000fea000383ffff */
.L_x_14449:
[----:B-1----:R1:W2:Y:S02]  /*1bb10*/  SYNCS.PHASECHK.TRANS64.TRYWAIT P4, [R78+URZ+0x16890], R90 ;  /* 0x0168905a4e0075a7 */ /* 0x0022a4000808017f */
[----:B--2---:R-:W-:Y:S05]  /*1bb20*/  @!P4 NANOSLEEP.SYNCS 0x989680 ;  /* 0x009896800000c95d */ /* 0x004fea0003900000 */
[----:B------:R-:W2:Y:S02]  /*1bb30*/  @!P4 SYNCS.PHASECHK.TRANS64 P4, [R78+URZ+0x16890], R90 ;  /* 0x0168905a4e00c5a7 */ /* 0x000ea4000808007f */
[----:B--2---:R-:W-:Y:S05]  /*1bb40*/  @!P4 BRA `(.L_x_14449) ;  /* 0xfffffffc00f0c947 */ /* 0x004fea000383ffff */
[----:B------:R-:W-:Y:S05]  /*1bb50*/  BRA `(.L_x_14692) ;  /* 0xfffffe98004c7947 */ /* 0x000fea000383ffff */
.L_x_14455:
[----:B--2---:R2:W3:Y:S02]  /*1bb60*/  SYNCS.PHASECHK.TRANS64.TRYWAIT P3, [R78+URZ+0x168b0], R90 ;  /* 0x0168b05a4e0075a7 */ /* 0x0044e4000806017f */
[----:B---3--:R-:W-:Y:S05]  /*1bb70*/  @!P3 NANOSLEEP.SYNCS 0x989680 ;  /* 0x009896800000b95d */ /* 0x008fea0003900000 */
[----:B------:R-:W3:Y:S02]  /*1bb80*/  @!P3 SYNCS.PHASECHK.TRANS64 P3, [R78+URZ+0x168b0], R90 ;  /* 0x0168b05a4e00b5a7 */ /* 0x000ee4000806007f */
[----:B---3--:R-:W-:Y:S05]  /*1bb90*/  @!P3 BRA `(.L_x_14455) ;  /* 0xfffffffc00f0b947 */ /* 0x008fea000383ffff */
[----:B------:R-:W-:Y:S05]  /*1bba0*/  BRA `(.L_x_14693) ;  /* 0xfffffe9800e07947 */ /* 0x000fea000383ffff */
.L_x_14465:
        /* <DEDUP_REMOVED lines=13> */
.L_x_14695:
[----:B------:R-:W-:Y:S05]  /*1bc80*/  BSYNC B0 ;  /* 0x0000000000007941 */ /* 0x000fea0003800000 */
.L_x_14694:
[----:B------:R0:W-:Y:S01]  /*1bc90*/  STL [R1+0x1c], R14 ;  /* 0x00001c0e01007387 */ /* 0x0001e20000100800 */
[----:B------:R-:W-:Y:S05]  /*1bca0*/  BRA `(.L_x_14696) ;  /* 0xfffffea000f47947 */ /* 0x000fea000383ffff */
.L_x_14477:
[----:B------:R-:W-:Y:S01]  /*1bcb0*/  BSSY B1, `(.L_x_14697) ;  /* 0x0000008000017945 */ /* 0x000fe20003800000 */
[----:B------:R-:W-:Y:S01]  /*1bcc0*/  MOV R13, R6 ;  /* 0x00000006000d7202 */ /* 0x000fe20000000f00 */
[----:B------:R-:W-:Y:S02]  /*1bcd0*/  IMAD.MOV.U32 R12, RZ, RZ, RZ ;  /* 0x000000ffff0c7224 */ /* 0x000fe400078e00ff */
[----:B------:R-:W-:Y:S02]  /*1bce0*/  IMAD.MOV.U32 R11, RZ, RZ, 0x1c1f ;  /* 0x00001c1fff0b7424 */ /* 0x000fe400078e00ff */
[----:B------:R-:W-:-:S07]  /*1bcf0*/  IMAD.MOV.U32 R15, RZ, RZ, -0x1 ;  /* 0xffffffffff0f7424 */ /* 0x000fce00078e00ff */
[----:B0-----:R-:W-:Y:S05]  /*1bd00*/  WARPSYNC.COLLECTIVE R15, `(.L_x_14698) ;  /* 0x000000000f087348 */ /* 0x001fea0003c00000 */
[----:B0-----:R0:W1:Y:S02]  /*1bd10*/  SHFL.IDX P6, R14, R13, R12, R11 ;  /* 0x0000000c0d0e7389 */ /* 0x00106400000c000b */
[----:B01----:R-:W-:Y:S01]  /*1bd20*/  ENDCOLLECTIVE ;  /* 0x000000000000791b */ /* 0x003fe20003800000 */
.L_x_14698:
[----:B------:R-:W-:Y:S05]  /*1bd30*/  BSYNC B1 ;  /* 0x0000000000017941 */ /* 0x000fea0003800000 */
.L_x_14697:
        /* <DEDUP_REMOVED lines=8> */
.L_x_14699:
[----:B------:R-:W-:Y:S02]  /*1bdc0*/  IMAD.MOV.U32 R13, RZ, RZ, R8 ;  /* 0x000000ffff0d7224 */ /* 0x000fe400078e0008 */
[----:B------:R-:W-:-:S07]  /*1bdd0*/  IMAD.MOV.U32 R0, RZ, RZ, R14 ;  /* 0x000000ffff007224 */ /* 0x000fce00078e000e */
[----:B------:R-:W-:Y:S05]  /*1bde0*/  WARPSYNC.COLLECTIVE R15, `(.L_x_14700) ;  /* 0x000000000f087348 */ /* 0x000fea0003c00000 */
[----:B------:R0:W1:Y:S02]  /*1bdf0*/  SHFL.IDX P6, R14, R13, R12, R11 ;  /* 0x0000000c0d0e7389 */ /* 0x00006400000c000b */
[----:B01----:R-:W-:Y:S01]  /*1be00*/  ENDCOLLECTIVE ;  /* 0x000000000000791b */ /* 0x003fe20003800000 */
.L_x_14700:
[----:B------:R-:W-:Y:S02]  /*1be10*/  IMAD.MOV.U32 R13, RZ, RZ, R7 ;  /* 0x000000ffff0d7224 */ /* 0x000fe400078e0007 */
[----:B------:R-:W-:-:S07]  /*1be20*/  IMAD.MOV.U32 R5, RZ, RZ, R14 ;  /* 0x000000ffff057224 */ /* 0x000fce00078e000e */
[----:B------:R-:W-:Y:S05]  /*1be30*/  WARPSYNC.COLLECTIVE R15, `(.L_x_14701) ;  /* 0x000000000f087348 */ /* 0x000fea0003c00000 */
[----:B------:R0:W1:Y:S02]  /*1be40*/  SHFL.IDX P6, R14, R13, R12, R11 ;  /* 0x0000000c0d0e7389 */ /* 0x00006400000c000b */
[----:B01----:R-:W-:Y:S01]  /*1be50*/  ENDCOLLECTIVE ;  /* 0x000000000000791b */ /* 0x003fe20003800000 */
.L_x_14701:
[----:B------:R-:W-:Y:S05]  /*1be60*/  BRA `(.L_x_14702) ;  /* 0xfffffea8007c7947 */ /* 0x000fea000383ffff */
.L_x_14480:
        /* <DEDUP_REMOVED lines=8> */
.L_x_14704:
[----:B------:R-:W-:Y:S05]  /*1bef0*/  BSYNC B1 ;  /* 0x0000000000017941 */ /* 0x000fea0003800000 */
.L_x_14703:
        /* <DEDUP_REMOVED lines=8> */
.L_x_14705:
[----:B------:R-:W-:Y:S02]  /*1bf80*/  IMAD.MOV.U32 R13, RZ, RZ, R8 ;  /* 0x000000ffff0d7224 */ /* 0x000fe400078e0008 */
[----:B------:R-:W-:-:S07]  /*1bf90*/  IMAD.MOV.U32 R0, RZ, RZ, R14 ;  /* 0x000000ffff007224 */ /* 0x000fce00078e000e */
[----:B------:R-:W-:Y:S05]  /*1bfa0*/  WARPSYNC.COLLECTIVE R15, `(.L_x_14706) ;  /* 0x000000000f087348 */ /* 0x000fea0003c00000 */
[----:B------:R0:W1:Y:S02]  /*1bfb0*/  SHFL.IDX P6, R14, R13, R12, R11 ;  /* 0x0000000c0d0e7389 */ /* 0x00006400000c000b */
[----:B01----:R-:W-:Y:S01]  /*1bfc0*/  ENDCOLLECTIVE ;  /* 0x000000000000791b */ /* 0x003fe20003800000 */
.L_x_14706:
[----:B------:R-:W-:Y:S02]  /*1bfd0*/  IMAD.MOV.U32 R13, RZ, RZ, R7 ;  /* 0x000000ffff0d7224 */ /* 0x000fe400078e0007 */
[----:B------:R-:W-:-:S07]  /*1bfe0*/  IMAD.MOV.U32 R5, RZ, RZ, R14 ;  /* 0x000000ffff057224 */ /* 0x000fce00078e000e */
[----:B------:R-:W-:Y:S05]  /*1bff0*/  WARPSYNC.COLLECTIVE R15, `(.L_x_14707) ;  /* 0x000000000f087348 */ /* 0x000fea0003c00000 */
[----:B------:R0:W1:Y:S02]  /*1c000*/  SHFL.IDX P6, R14, R13, R12, R11 ;  /* 0x0000000c0d0e7389 */ /* 0x00006400000c000b */
[----:B01----:R-:W-:Y:S01]  /*1c010*/  ENDCOLLECTIVE ;  /* 0x000000000000791b */ /* 0x003fe20003800000 */
.L_x_14707:
[----:B------:R-:W-:Y:S05]  /*1c020*/  BRA `(.L_x_14708) ;  /* 0xfffffea800e87947 */ /* 0x000fea000383ffff */
.L_x_14484:
[----:B0-----:R0:W1:Y:S02]  /*1c030*/  SYNCS.PHASECHK.TRANS64.TRYWAIT P0, [R2+URZ+0x16800], R43 ;  /* 0x0168002b020075a7 */ /* 0x001064000800017f */
[----:B-1----:R-:W-:Y:S05]  /*1c040*/  @!P0 NANOSLEEP.SYNCS 0x989680 ;  /* 0x009896800000895d */ /* 0x002fea0003900000 */
[----:B------:R-:W1:Y:S02]  /*1c050*/  @!P0 SYNCS.PHASECHK.TRANS64 P0, [R2+URZ+0x16800], R43 ;  /* 0x0168002b020085a7 */ /* 0x000e64000800007f */
[----:B-1----:R-:W-:Y:S05]  /*1c060*/  @!P0 BRA `(.L_x_14484) ;  /* 0xfffffffc00f08947 */ /* 0x002fea000383ffff */
[----:B------:R-:W-:Y:S05]  /*1c070*/  BRA `(.L_x_14709) ;  /* 0xfffffeac00f47947 */ /* 0x000fea000383ffff */
.L_x_14492:
        /* <DEDUP_REMOVED lines=9> */
.L_x_14711:
[----:B------:R-:W-:Y:S05]  /*1c110*/  BSYNC B1 ;  /* 0x0000000000017941 */ /* 0x000fea0003800000 */
.L_x_14710:
[----:B------:R0:W5:Y:S01]  /*1c120*/  LDL R8, [R1+0x20] ;  /* 0x0000200001087983 */ /* 0x0001620000100800 */
[----:B------:R-:W-:Y:S01]  /*1c130*/  IMAD.MOV.U32 R13, RZ, RZ, R25 ;  /* 0x000000ffff0d7224 */ /* 0x000fe200078e0019 */
[----:B------:R-:W-:Y:S01]  /*1c140*/  MOV R15, 0xffffffff ;  /* 0xffffffff000f7802 */ /* 0x000fe20000000f00 */
[----:B------:R-:W-:Y:S01]  /*1c150*/  IMAD.MOV.U32 R12, RZ, RZ, RZ ;  /* 0x000000ffff0c7224 */ /* 0x000fe200078e00ff */
[----:B------:R-:W-:Y:S01]  /*1c160*/  ISETP.GE.AND P0, PT, R16, R41, PT ;  /* 0x000000291000720c */ /* 0x000fe20003f06270 */
[----:B------:R-:W-:Y:S02]  /*1c170*/  IMAD.MOV.U32 R11, RZ, RZ, 0x1c1f ;  /* 0x00001c1fff0b7424 */ /* 0x000fe400078e00ff */
[----:B------:R-:W-:-:S10]  /*1c180*/  IMAD.MOV.U32 R0, RZ, RZ, R14 ;  /* 0x000000ffff007224 */ /* 0x000fd400078e000e */
[----:B0----5:R-:W-:Y:S05]  /*1c190*/  WARPSYNC.COLLECTIVE R15, `(.L_x_14712) ;  /* 0x000000000f087348 */ /* 0x021fea0003c00000 */
[----:B------:R1:W2:Y:S02]  /*1c1a0*/  SHFL.IDX P6, R14, R13, R12, R11 ;  /* 0x0000000c0d0e7389 */ /* 0x0002a400000c000b */
[----:B012--5:R-:W-:Y:S01]  /*1c1b0*/  ENDCOLLECTIVE ;  /* 0x000000000000791b */ /* 0x027fe20003800000 */
.L_x_14712:
[----:B------:R-:W-:Y:S02]  /*1c1c0*/  IMAD.MOV.U32 R13, RZ, RZ, R24 ;  /* 0x000000ffff0d7224 */ /* 0x000fe400078e0018 */
[----:B------:R-:W-:-:S07]  /*1c1d0*/  IMAD.MOV.U32 R3, RZ, RZ, R14 ;  /* 0x000000ffff037224 */ /* 0x000fce00078e000e */
[----:B------:R-:W-:Y:S05]  /*1c1e0*/  WARPSYNC.COLLECTIVE R15, `(.L_x_14713) ;  /* 0x000000000f087348 */ /* 0x000fea0003c00000 */
[----:B------:R0:W1:Y:S02]  /*1c1f0*/  SHFL.IDX P6, R14, R13, R12, R11 ;  /* 0x0000000c0d0e7389 */ /* 0x00006400000c000b */
[----:B01----:R-:W-:Y:S01]  /*1c200*/  ENDCOLLECTIVE ;  /* 0x000000000000791b */ /* 0x003fe20003800000 */
.L_x_14713:
[----:B------:R-:W-:Y:S02]  /*1c210*/  IMAD.MOV.U32 R13, RZ, RZ, R27 ;  /* 0x000000ffff0d7224 */ /* 0x000fe400078e001b */
[----:B------:R-:W-:-:S07]  /*1c220*/  IMAD.MOV.U32 R4, RZ, RZ, R14 ;  /* 0x000000ffff047224 */ /* 0x000fce00078e000e */
[----:B------:R-:W-:Y:S05]  /*1c230*/  WARPSYNC.COLLECTIVE R15, `(.L_x_14714) ;  /* 0x000000000f087348 */ /* 0x000fea0003c00000 */
[----:B------:R0:W1:Y:S02]  /*1c240*/  SHFL.IDX P6, R14, R13, R12, R11 ;  /* 0x0000000c0d0e7389 */ /* 0x00006400000c000b */
[----:B01----:R-:W-:Y:S01]  /*1c250*/  ENDCOLLECTIVE ;  /* 0x000000000000791b */ /* 0x003fe20003800000 */
.L_x_14714:
        /* <DEDUP_REMOVED lines=18> */
[----:B--2---:R-:W-:Y:S01]  /*1c380*/  @!P1 IMAD.MOV.U32 R39, RZ, RZ, R11 ;  /* 0x000000ffff279224 */ /* 0x004fe200078e000b */
[----:B------:R-:W-:Y:S01]  /*1c390*/  MOV R11, 0x1c1f ;  /* 0x00001c1f000b7802 */ /* 0x000fe20000000f00 */
[----:B------:R-:W-:-:S02]  /*1c3a0*/  @!P1 IMAD.MOV.U32 R36, RZ, RZ, R8 ;  /* 0x000000ffff249224 */ /* 0x000fc400078e0008 */
[----:B------:R-:W-:-:S07]  /*1c3b0*/  @!P1 IMAD.MOV.U32 R37, RZ, RZ, R9 ;  /* 0x000000ffff259224 */ /* 0x000fce00078e0009 */
[----:B-----5:R-:W-:Y:S05]  /*1c3c0*/  WARPSYNC.COLLECTIVE R15, `(.L_x_14715) ;  /* 0x000000000f087348 */ /* 0x020fea0003c00000 */
[----:B------:R0:W1:Y:S02]  /*1c3d0*/  SHFL.IDX P6, R14, R13, R12, R11 ;  /* 0x0000000c0d0e7389 */ /* 0x00006400000c000b */
[----:B01---5:R-:W-:Y:S01]  /*1c3e0*/  ENDCOLLECTIVE ;  /* 0x000000000000791b */ /* 0x023fe20003800000 */
.L_x_14715:
        /* <DEDUP_REMOVED lines=15> */
[----:B------:R-:W-:Y:S01]  /*1c4e0*/  IMAD.MOV.U32 R5, RZ, RZ, R31 ;  /* 0x000000ffff057224 */ /* 0x000fe200078e001f */
[----:B------:R-:W-:Y:S01]  /*1c4f0*/  MOV R7, R21 ;  /* 0x0000001500077202 */ /* 0x000fe20000000f00 */
[----:B------:R-:W-:Y:S01]  /*1c500*/  IMAD.MOV.U32 R0, RZ, RZ, R14 ;  /* 0x000000ffff007224 */ /* 0x000fe200078e000e */
[----:B------:R-:W-:-:S07]  /*1c510*/  PRMT R50, R4, 0x7610, R50 ;  /* 0x0000761004327816 */ /* 0x000fce0000000032 */
[----:B------:R-:W-:Y:S05]  /*1c520*/  WARPSYNC.COLLECTIVE R15, `(.L_x_14716) ;  /* 0x000000000f087348 */ /* 0x000fea0003c00000 */
[----:B------:R0:W1:Y:S02]  /*1c530*/  SHFL.IDX P6, R14, R13, R12, R11 ;  /* 0x0000000c0d0e7389 */ /* 0x00006400000c000b */
[----:B01----:R-:W-:Y:S01]  /*1c540*/  ENDCOLLECTIVE ;  /* 0x000000000000791b */ /* 0x003fe20003800000 */
.L_x_14716:
[----:B------:R-:W-:Y:S01]  /*1c550*/  IMAD.MOV.U32 R6, RZ, RZ, R20 ;  /* 0x000000ffff067224 */ /* 0x000fe200078e0014 */
[----:B------:R-:W-:Y:S02]  /*1c560*/  PRMT R54, R5, 0x7610, R54 ;  /* 0x0000761005367816 */ /* 0x000fe40000000036 */
        /* <DEDUP_REMOVED lines=8> */
.L_x_14717:
[----:B------:R-:W-:Y:S02]  /*1c5f0*/  IMAD.MOV.U32 R13, RZ, RZ, R27 ;  /* 0x000000ffff0d7224 */ /* 0x000fe400078e001b */
[----:B------:R-:W-:-:S07]  /*1c600*/  IMAD.MOV.U32 R24, RZ, RZ, R14 ;  /* 0x000000ffff187224 */ /* 0x000fce00078e000e */
[----:B------:R-:W-:Y:S05]  /*1c610*/  WARPSYNC.COLLECTIVE R15, `(.L_x_14718) ;  /* 0x000000000f087348 */ /* 0x000fea0003c00000 */
[----:B------:R0:W1:Y:S02]  /*1c620*/  SHFL.IDX P6, R14, R13, R12, R11 ;  /* 0x0000000c0d0e7389 */ /* 0x00006400000c000b */
[----:B01----:R-:W-:Y:S01]  /*1c630*/  ENDCOLLECTIVE ;  /* 0x000000000000791b */ /* 0x003fe20003800000 */
.L_x_14718:
[----:B------:R-:W-:Y:S05]  /*1c640*/  BRA `(.L_x_14719) ;  /* 0xfffffebc001c7947 */ /* 0x000fea000383ffff */
.L_x_14496:
[----:B0-----:R0:W1:Y:S02]  /*1c650*/  SYNCS.PHASECHK.TRANS64.TRYWAIT P1, [R2+URZ+0x16800], R13 ;  /* 0x0168000d020075a7 */ /* 0x001064000802017f */
[----:B-1----:R-:W-:Y:S05]  /*1c660*/  @!P1 NANOSLEEP.SYNCS 0x989680 ;  /* 0x009896800000995d */ /* 0x002fea0003900000 */
[----:B------:R-:W1:Y:S02]  /*1c670*/  @!P1 SYNCS.PHASECHK.TRANS64 P1, [R2+URZ+0x16800], R13 ;  /* 0x0168000d020095a7 */ /* 0x000e64000802007f */
[----:B-1----:R-:W-:Y:S05]  /*1c680*/  @!P1 BRA `(.L_x_14496) ;  /* 0xfffffffc00f09947 */ /* 0x002fea000383ffff */
[----:B------:R-:W-:Y:S05]  /*1c690*/  BRA `(.L_x_14720) ;  /* 0xfffffebc00c47947 */ /* 0x000fea000383ffff */
.L_x_14502:
[----:B--2---:R2:W3:Y:S02]  /*1c6a0*/  SYNCS.PHASECHK.TRANS64.TRYWAIT P2, [R0+URZ+0x16830], R3 ;  /* 0x01683003000075a7 */ /* 0x0044e4000804017f */
[----:B---3--:R-:W-:Y:S05]  /*1c6b0*/  @!P2 NANOSLEEP.SYNCS 0x989680 ;  /* 0x009896800000a95d */ /* 0x008fea0003900000 */
[----:B------:R-:W3:Y:S02]  /*1c6c0*/  @!P2 SYNCS.PHASECHK.TRANS64 P2, [R0+URZ+0x16830], R3 ;  /* 0x016830030000a5a7 */ /* 0x000ee4000804007f */
[----:B---3--:R-:W-:Y:S05]  /*1c6d0*/  @!P2 BRA `(.L_x_14502) ;  /* 0xfffffffc00f0a947 */ /* 0x008fea000383ffff */
[----:B------:R-:W-:Y:S05]  /*1c6e0*/  BRA `(.L_x_14501) ;  /* 0xfffffecc008c7947 */ /* 0x000fea000383ffff */
.L_x_14508:
[----:B-1----:R1:W2:Y:S02]  /*1c6f0*/  SYNCS.PHASECHK.TRANS64.TRYWAIT P4, [R9+URZ+0x16830], R10 ;  /* 0x0168300a090075a7 */ /* 0x0022a4000808017f */
[----:B--2---:R-:W-:Y:S05]  /*1c700*/  @!P4 NANOSLEEP.SYNCS 0x989680 ;  /* 0x009896800000c95d */ /* 0x004fea0003900000 */
[----:B------:R-:W2:Y:S02]  /*1c710*/  @!P4 SYNCS.PHASECHK.TRANS64 P4, [R9+URZ+0x16830], R10 ;  /* 0x0168300a0900c5a7 */ /* 0x000ea4000808007f */
[----:B--2---:R-:W-:Y:S05]  /*1c720*/  @!P4 BRA `(.L_x_14508) ;  /* 0xfffffffc00f0c947 */ /* 0x004fea000383ffff */
[----:B------:R-:W-:Y:S05]  /*1c730*/  BRA `(.L_x_14507) ;  /* 0xfffffef800447947 */ /* 0x000fea000383ffff */
.L_x_14512:
[----:B-1----:R1:W2:Y:S02]  /*1c740*/  SYNCS.PHASECHK.TRANS64.TRYWAIT P3, [R9+URZ+0x16850], R8 ;  /* 0x01685008090075a7 */ /* 0x0022a4000806017f */
[----:B--2---:R-:W-:Y:S05]  /*1c750*/  @!P3 NANOSLEEP.SYNCS 0x989680 ;  /* 0x009896800000b95d */ /* 0x004fea0003900000 */
[----:B------:R-:W2:Y:S02]  /*1c760*/  @!P3 SYNCS.PHASECHK.TRANS64 P3, [R9+URZ+0x16850], R8 ;  /* 0x016850080900b5a7 */ /* 0x000ea4000806007f */
[----:B--2---:R-:W-:Y:S05]  /*1c770*/  @!P3 BRA `(.L_x_14512) ;  /* 0xfffffffc00f0b947 */ /* 0x004fea000383ffff */
[----:B------:R-:W-:Y:S05]  /*1c780*/  BRA `(.L_x_14509) ;  /* 0xfffffefc00047947 */ /* 0x000fea000383ffff */
.L_x_14519:
[----:B-1----:R1:W2:Y:S02]  /*1c790*/  SYNCS.PHASECHK.TRANS64.TRYWAIT P3, [R9+URZ+0x16830], R10 ;  /* 0x0168300a090075a7 */ /* 0x0022a4000806017f */
[----:B--2---:R-:W-:Y:S05]  /*1c7a0*/  @!P3 NANOSLEEP.SYNCS 0x989680 ;  /* 0x009896800000b95d */ /* 0x004fea0003900000 */
[----:B------:R-:W2:Y:S02]  /*1c7b0*/  @!P3 SYNCS.PHASECHK.TRANS64 P3, [R9+URZ+0x16830], R10 ;  /* 0x0168300a0900b5a7 */ /* 0x000ea4000806007f */
[----:B--2---:R-:W-:Y:S05]  /*1c7c0*/  @!P3 BRA `(.L_x_14519) ;  /* 0xfffffffc00f0b947 */ /* 0x004fea000383ffff */
[----:B------:R-:W-:Y:S05]  /*1c7d0*/  BRA `(.L_x_14518) ;  /* 0xffffff2800907947 */ /* 0x000fea000383ffff */
.L_x_14523:
[----:B-1----:R1:W2:Y:S02]  /*1c7e0*/  SYNCS.PHASECHK.TRANS64.TRYWAIT P2, [R9+URZ+0x16850], R8 ;  /* 0x01685008090075a7 */ /* 0x0022a4000804017f */
[----:B--2---:R-:W-:Y:S05]  /*1c7f0*/  @!P2 NANOSLEEP.SYNCS 0x989680 ;  /* 0x009896800000a95d */ /* 0x004fea0003900000 */
[----:B------:R-:W2:Y:S02]  /*1c800*/  @!P2 SYNCS.PHASECHK.TRANS64 P2, [R9+URZ+0x16850], R8 ;  /* 0x016850080900a5a7 */ /* 0x000ea4000804007f */
[----:B--2---:R-:W-:Y:S05]  /*1c810*/  @!P2 BRA `(.L_x_14523) ;  /* 0xfffffffc00f0a947 */ /* 0x004fea000383ffff */
[----:B------:R-:W-:Y:S05]  /*1c820*/  BRA `(.L_x_14520) ;  /* 0xffffff2c00507947 */ /* 0x000fea000383ffff */
.L_x_14528:
[----:B-1----:R1:W2:Y:S02]  /*1c830*/  SYNCS.PHASECHK.TRANS64.TRYWAIT P0, [R13+URZ+0x16850], R4 ;  /* 0x016850040d0075a7 */ /* 0x0022a4000800017f */
[----:B--2---:R-:W-:Y:S05]  /*1c840*/  @!P0 NANOSLEEP.SYNCS 0x989680 ;  /* 0x009896800000895d */ /* 0x004fea0003900000 */
[----:B------:R-:W2:Y:S02]  /*1c850*/  @!P0 SYNCS.PHASECHK.TRANS64 P0, [R13+URZ+0x16850], R4 ;  /* 0x016850040d0085a7 */ /* 0x000ea4000800007f */
[----:B--2---:R-:W-:Y:S05]  /*1c860*/  @!P0 BRA `(.L_x_14528) ;  /* 0xfffffffc00f08947 */ /* 0x004fea000383ffff */
[----:B------:R-:W-:Y:S05]  /*1c870*/  BRA `(.L_x_14527) ;  /* 0xffffff5000147947 */ /* 0x000fea000383ffff */
.L_x_14533:
        /* <DEDUP_REMOVED lines=8> */
.L_x_14721:
[----:B------:R-:W-:Y:S02]  /*1c900*/  VIADD R20, R42, 0x30 ;  /* 0x000000302a147836 */ /* 0x000fe40000000000 */
[----:B------:R-:W-:Y:S02]  /*1c910*/  IMAD.MOV.U32 R13, RZ, RZ, R40 ;  /* 0x000000ffff0d7224 */ /* 0x000fe400078e0028 */
[----:B------:R-:W-:-:S07]  /*1c920*/  IMAD.MOV.U32 R0, RZ, RZ, R14 ;  /* 0x000000ffff007224 */ /* 0x000fce00078e000e */
[----:B------:R-:W-:Y:S05]  /*1c930*/  WARPSYNC.COLLECTIVE R15, `(.L_x_14722) ;  /* 0x000000000f087348 */ /* 0x000fea0003c00000 */
[----:B------:R0:W1:Y:S02]  /*1c940*/  SHFL.IDX P6, R14, R13, R12, R11 ;  /* 0x0000000c0d0e7389 */ /* 0x00006400000c000b */
[----:B01----:R-:W-:Y:S01]  /*1c950*/  ENDCOLLECTIVE ;  /* 0x000000000000791b */ /* 0x003fe20003800000 */
.L_x_14722:
        /* <DEDUP_REMOVED lines=12> */
.L_x_14723:
[----:B------:R-:W-:-:S04]  /*1ca20*/  @!P3 LEA R28, P5, R44, R3, 0x1 ;  /* 0x000000032c1cb211 */ /* 0x000fc800078a08ff */
[----:B------:R-:W-:Y:S01]  /*1ca30*/  @!P3 LEA.HI.X R3, R44, R0, R43, 0x1, P5 ;  /* 0x000000002c03b211 */ /* 0x000fe200028f0c2b */
[----:B------:R-:W-:Y:S02]  /*1ca40*/  IMAD.MOV.U32 R13, RZ, RZ, R40 ;  /* 0x000000ffff0d7224 */ /* 0x000fe400078e0028 */
[----:B------:R-:W-:-:S07]  /*1ca50*/  IMAD.MOV.U32 R8, RZ, RZ, R14 ;  /* 0x000000ffff087224 */ /* 0x000fce00078e000e */
[----:B------:R-:W-:Y:S05]  /*1ca60*/  WARPSYNC.COLLECTIVE R15, `(.L_x_14724) ;  /* 0x000000000f087348 */ /* 0x000fea0003c00000 */
[----:B------:R0:W1:Y:S02]  /*1ca70*/  SHFL.IDX P6, R14, R13, R12, R11 ;  /* 0x0000000c0d0e7389 */ /* 0x00006400000c000b */
[----:B01----:R-:W-:Y:S01]  /*1ca80*/  ENDCOLLECTIVE ;  /* 0x000000000000791b */ /* 0x003fe20003800000 */
.L_x_14724:
[----:B------:R-:W-:Y:S02]  /*1ca90*/  IMAD.MOV.U32 R13, RZ, RZ, R41 ;  /* 0x000000ffff0d7224 */ /* 0x000fe400078e0029 */
[----:B------:R-:W-:Y:S02]  /*1caa0*/  IMAD.MOV.U32 R12, RZ, RZ, 0x2 ;  /* 0x00000002ff0c7424 */ /* 0x000fe400078e00ff */
[----:B------:R-:W-:-:S07]  /*1cab0*/  IMAD.MOV.U32 R9, RZ, RZ, R14 ;  /* 0x000000ffff097224 */ /* 0x000fce00078e000e */
[----:B------:R-:W-:Y:S05]  /*1cac0*/  WARPSYNC.COLLECTIVE R15, `(.L_x_14725) ;  /* 0x000000000f087348 */ /* 0x000fea0003c00000 */
[----:B------:R0:W1:Y:S02]  /*1cad0*/  SHFL.IDX P6, R14, R13, R12, R11 ;  /* 0x0000000c0d0e7389 */ /* 0x00006400000c000b */
[----:B01----:R-:W-:Y:S01]  /*1cae0*/  ENDCOLLECTIVE ;  /* 0x000000000000791b */ /* 0x003fe20003800000 */
.L_x_14725:
[----:B------:R-:W-:Y:S01]  /*1caf0*/  @!P4 LEA R20, P1, R44, R9, 0x1 ;  /* 0x000000092c14c211 */ /* 0x000fe200078208ff */
[----:B------:R-:W-:-:S03]  /*1cb00*/  @!P3 IMAD.MOV.U32 R9, RZ, RZ, R3 ;  /* 0x000000ffff09b224 */ /* 0x000fc600078e0003 */
[----:B------:R-:W-:Y:S01]  /*1cb10*/  @!P4 LEA.HI.X R21, R44, R8, R43, 0x1, P1 ;  /* 0x000000082c15c211 */ /* 0x000fe200008f0c2b */
[----:B------:R-:W-:-:S05]  /*1cb20*/  @!P3 IMAD.MOV.U32 R8, RZ, RZ, R28 ;  /* 0x000000ffff08b224 */ /* 0x000fca00078e001c */
[----:B------:R0:W-:Y:S01]  /*1cb30*/  @!P3 ST.E.128 desc[UR40][R8.64], R4 ;  /* 0x000000040800b985 */ /* 0x0001e2000c101d28 */
[----:B------:R-:W-:-:S03]  /*1cb40*/  MOV R13, R40 ;  /* 0x00000028000d7202 */ /* 0x000fc60000000f00 */
[----:B------:R0:W-:Y:S01]  /*1cb50*/  @!P4 ST.E.128 desc[UR40][R20.64], R24 ;  /* 0x000000181400c985 */ /* 0x0001e2000c101d28 */
[----:B------:R-:W-:-:S07]  /*1cb60*/  IMAD.MOV.U32 R10, RZ, RZ, R14 ;  /* 0x000000ffff0a7224 */ /* 0x000fce00078e000e */
[----:B0-----:R-:W-:Y:S05]  /*1cb70*/  WARPSYNC.COLLECTIVE R15, `(.L_x_14726) ;  /* 0x000000000f087348 */ /* 0x001fea0003c00000 */
[----:B------:R1:W2:Y:S02]  /*1cb80*/  SHFL.IDX P6, R14, R13, R12, R11 ;  /* 0x0000000c0d0e7389 */ /* 0x0002a400000c000b */
[----:B012---:R-:W-:Y:S01]  /*1cb90*/  ENDCOLLECTIVE ;  /* 0x000000000000791b */ /* 0x007fe20003800000 */
.L_x_14726:
[----:B------:R-:W-:Y:S02]  /*1cba0*/  IMAD.MOV.U32 R13, RZ, RZ, R41 ;  /* 0x000000ffff0d7224 */ /* 0x000fe400078e0029 */
[----:B------:R-:W-:Y:S01]  /*1cbb0*/  IMAD.MOV.U32 R12, RZ, RZ, 0x3 ;  /* 0x00000003ff0c7424 */ /* 0x000fe200078e00ff */
[----:B------:R-:W-:-:S13]  /*1cbc0*/  @!P2 LEA R45, P5, R44, R14, 0x1 ;  /* 0x0000000e2c2da211 */ /* 0x000fda00078a08ff */
[----:B------:R-:W-:Y:S05]  /*1cbd0*/  WARPSYNC.COLLECTIVE R15, `(.L_x_14727) ;  /* 0x000000000f087348 */ /* 0x000fea0003c00000 */
[----:B------:R0:W1:Y:S02]  /*1cbe0*/  SHFL.IDX P6, R14, R13, R12, R11 ;  /* 0x0000000c0d0e7389 */ /* 0x00006400000c000b */
[----:B01----:R-:W-:Y:S01]  /*1cbf0*/  ENDCOLLECTIVE ;  /* 0x000000000000791b */ /* 0x003fe20003800000 */
.L_x_14727:
        /* <DEDUP_REMOVED lines=9> */
.L_x_14728:
[----:B------:R-:W-:Y:S05]  /*1cc90*/  BRA `(.L_x_14729) ;  /* 0xffffff6400487947 */ /* 0x000fea000383ffff */
.L_x_14535:
[----:B------:R-:W-:Y:S02]  /*1cca0*/  IMAD.MOV.U32 R13, RZ, RZ, R4 ;  /* 0x000000ffff0d7224 */ /* 0x000fe400078e0004 */
[----:B------:R-:W-:Y:S02]  /*1ccb0*/  IMAD.MOV.U32 R12, RZ, RZ, RZ ;  /* 0x000000ffff0c7224 */ /* 0x000fe400078e00ff */
[----:B------:R-:W-:Y:S02]  /*1ccc0*/  IMAD.MOV.U32 R11, RZ, RZ, 0x1c1f ;  /* 0x00001c1fff0b7424 */ /* 0x000fe400078e00ff */
[----:B------:R-:W-:-:S07]  /*1ccd0*/  IMAD.MOV.U32 R15, RZ, RZ, -0x1 ;  /* 0xffffffffff0f7424 */ /* 0x000fce00078e00ff */
[----:B------:R-:W-:Y:S05]  /*1cce0*/  WARPSYNC.COLLECTIVE R15, `(.L_x_14730) ;  /* 0x000000000f087348 */ /* 0x000fea0003c00000 */
[----:B------:R0:W1:Y:S02]  /*1ccf0*/  SHFL.IDX P6, R14, R13, R12, R11 ;  /* 0x0000000c0d0e7389 */ /* 0x00006400000c000b */
[----:B01----:R-:W-:Y:S01]  /*1cd00*/  ENDCOLLECTIVE ;  /* 0x000000000000791b */ /* 0x003fe20003800000 */
.L_x_14730:
[----:B------:R-:W-:Y:S02]  /*1cd10*/  IMAD.MOV.U32 R13, RZ, RZ, R0 ;  /* 0x000000ffff0d7224 */ /* 0x000fe400078e0000 */
[----:B------:R-:W-:-:S07]  /*1cd20*/  IMAD.MOV.U32 R3, RZ, RZ, R14 ;  /* 0x000000ffff037224 */ /* 0x000fce00078e000e */
[----:B------:R-:W-:Y:S05]  /*1cd30*/  WARPSYNC.COLLECTIVE R15, `(.L_x_14731) ;  /* 0x000000000f087348 */ /* 0x000fea0003c00000 */
[----:B------:R0:W1:Y:S02]  /*1cd40*/  SHFL.IDX P6, R14, R13, R12, R11 ;  /* 0x0000000c0d0e7389 */ /* 0x00006400000c000b */
[----:B01----:R-:W-:Y:S01]  /*1cd50*/  ENDCOLLECTIVE ;  /* 0x000000000000791b */ /* 0x003fe20003800000 */
.L_x_14731:
[----:B------:R-:W-:Y:S05]  /*1cd60*/  BRA `(.L_x_14732) ;  /* 0xffffff6800247947 */ /* 0x000fea000383ffff */
.L_x_14538:
[----:B------:R-:W-:Y:S01]  /*1cd70*/  BSSY B1, `(.L_x_14733) ;  /* 0x0000008000017945 */ /* 0x000fe20003800000 */
[----:B---3--:R-:W-:Y:S01]  /*1cd80*/  MOV R13, R4 ;  /* 0x00000004000d7202 */ /* 0x008fe20000000f00 */
[----:B------:R-:W-:Y:S02]  /*1cd90*/  IMAD.MOV.U32 R12, RZ, RZ, 0x1 ;  /* 0x00000001ff0c7424 */ /* 0x000fe400078e00ff */
[----:B------:R-:W-:Y:S02]  /*1cda0*/  IMAD.MOV.U32 R11, RZ, RZ, 0x1c1f ;  /* 0x00001c1fff0b7424 */ /* 0x000fe400078e00ff */
[----:B------:R-:W-:-:S07]  /*1cdb0*/  IMAD.MOV.U32 R15, RZ, RZ, -0x1 ;  /* 0xffffffffff0f7424 */ /* 0x000fce00078e00ff */
[----:B012---:R-:W-:Y:S05]  /*1cdc0*/  WARPSYNC.COLLECTIVE R15, `(.L_x_14734) ;  /* 0x000000000f087348 */ /* 0x007fea0003c00000 */
[----:B--2---:R2:W3:Y:S02]  /*1cdd0*/  SHFL.IDX P6, R14, R13, R12, R11 ;  /* 0x0000000c0d0e7389 */ /* 0x0044e400000c000b */
[----:B0123--:R-:W-:Y:S01]  /*1cde0*/  ENDCOLLECTIVE ;  /* 0x000000000000791b */ /* 0x00ffe20003800000 */
.L_x_14734:
[----:B------:R-:W-:Y:S05]  /*1cdf0*/  BSYNC B1 ;  /* 0x0000000000017941 */ /* 0x000fea0003800000 */
.L_x_14733:
        /* <DEDUP_REMOVED lines=8> */
.L_x_14735:
[----:B------:R-:W-:Y:S05]  /*1ce80*/  BRA `(.L_x_14736) ;  /* 0xffffff6800807947 */ /* 0x000fea000383ffff */
.L_x_14542:
        /* <DEDUP_REMOVED lines=9> */
.L_x_14737:
        /* <DEDUP_REMOVED lines=10> */
.L_x_14738:
[----:B------:R-:W-:Y:S01]  /*1cfc0*/  IMAD.MOV.U32 R13, RZ, RZ, R20 ;  /* 0x000000ffff0d7224 */ /* 0x000fe200078e0014 */
[----:B------:R-:W-:Y:S01]  /*1cfd0*/  MOV R12, 0x1 ;  /* 0x00000001000c7802 */ /* 0x000fe20000000f00 */
[----:B------:R-:W-:-:S07]  /*1cfe0*/  IMAD.MOV.U32 R3, RZ, RZ, R14 ;  /* 0x000000ffff037224 */ /* 0x000fce00078e000e */
[----:B------:R-:W-:Y:S05]  /*1cff0*/  WARPSYNC.COLLECTIVE R15, `(.L_x_14739) ;  /* 0x000000000f087348 */ /* 0x000fea0003c00000 */
[----:B------:R0:W1:Y:S02]  /*1d000*/  SHFL.IDX P6, R14, R13, R12, R11 ;  /* 0x0000000c0d0e7389 */ /* 0x00006400000c000b */
[----:B01----:R-:W-:Y:S01]  /*1d010*/  ENDCOLLECTIVE ;  /* 0x000000000000791b */ /* 0x003fe20003800000 */
.L_x_14739:
[----:B------:R-:W-:-:S04]  /*1d020*/  @!P3 LEA R10, P5, R44, R3, 0x1 ;  /* 0x000000032c0ab211 */ /* 0x000fc800078a08ff */
[----:B------:R-:W-:Y:S01]  /*1d030*/  @!P3 LEA.HI.X R3, R44, R0, R43, 0x1, P5 ;  /* 0x000000002c03b211 */ /* 0x000fe200028f0c2b */
[----:B------:R-:W-:Y:S02]  /*1d040*/  IMAD.MOV.U32 R13, RZ, RZ, R7 ;  /* 0x000000ffff0d7224 */ /* 0x000fe400078e0007 */
[----:B------:R-:W-:-:S07]  /*1d050*/  IMAD.MOV.U32 R4, RZ, RZ, R14 ;  /* 0x000000ffff047224 */ /* 0x000fce00078e000e */
[----:B------:R-:W-:Y:S05]  /*1d060*/  WARPSYNC.COLLECTIVE R15, `(.L_x_14740) ;  /* 0x000000000f087348 */ /* 0x000fea0003c00000 */
[----:B------:R0:W1:Y:S02]  /*1d070*/  SHFL.IDX P6, R14, R13, R12, R11 ;  /* 0x0000000c0d0e7389 */ /* 0x00006400000c000b */
[----:B01----:R-:W-:Y:S01]  /*1d080*/  ENDCOLLECTIVE ;  /* 0x000000000000791b */ /* 0x003fe20003800000 */
.L_x_14740:
[----:B------:R-:W-:Y:S02]  /*1d090*/  IMAD.MOV.U32 R13, RZ, RZ, R20 ;  /* 0x000000ffff0d7224 */ /* 0x000fe400078e0014 */
[----:B------:R-:W-:Y:S02]  /*1d0a0*/  IMAD.MOV.U32 R12, RZ, RZ, 0x2 ;  /* 0x00000002ff0c7424 */ /* 0x000fe400078e00ff */
[----:B------:R-:W-:-:S07]  /*1d0b0*/  IMAD.MOV.U32 R5, RZ, RZ, R14 ;  /* 0x000000ffff057224 */ /* 0x000fce00078e000e */
[----:B------:R-:W-:Y:S05]  /*1d0c0*/  WARPSYNC.COLLECTIVE R15, `(.L_x_14741) ;  /* 0x000000000f087348 */ /* 0x000fea0003c00000 */
[----:B------:R0:W1:Y:S02]  /*1d0d0*/  SHFL.IDX P6, R14, R13, R12, R11 ;  /* 0x0000000c0d0e7389 */ /* 0x00006400000c000b */
[----:B01----:R-:W-:Y:S01]  /*1d0e0*/  ENDCOLLECTIVE ;  /* 0x000000000000791b */ /* 0x003fe20003800000 */
.L_x_14741:
[----:B------:R-:W-:-:S04]  /*1d0f0*/  @!P4 LEA R8, P1, R44, R5, 0x1 ;  /* 0x000000052c08c211 */ /* 0x000fc800078208ff */
[----:B------:R-:W-:Y:S01]  /*1d100*/  @!P4 LEA.HI.X R9, R44, R4, R43, 0x1, P1 ;  /* 0x000000042c09c211 */ /* 0x000fe200008f0c2b */
[----:B------:R-:W-:Y:S02]  /*1d110*/  IMAD.MOV.U32 R13, RZ, RZ, R7 ;  /* 0x000000ffff0d7224 */ /* 0x000fe400078e0007 */
[----:B------:R-:W-:-:S07]  /*1d120*/  IMAD.MOV.U32 R6, RZ, RZ, R14 ;  /* 0x000000ffff067224 */ /* 0x000fce00078e000e */
[----:B------:R-:W-:Y:S05]  /*1d130*/  WARPSYNC.COLLECTIVE R15, `(.L_x_14742) ;  /* 0x000000000f087348 */ /* 0x000fea0003c00000 */
[----:B------:R0:W1:Y:S02]  /*1d140*/  SHFL.IDX P6, R14, R13, R12, R11 ;  /* 0x0000000c0d0e7389 */ /* 0x00006400000c000b */
[----:B01----:R-:W-:Y:S01]  /*1d150*/  ENDCOLLECTIVE ;  /* 0x000000000000791b */ /* 0x003fe20003800000 */
.L_x_14742:
[----:B------:R-:W-:Y:S02]  /*1d160*/  @!P3 IMAD.MOV.U32 R11, RZ, RZ, R3 ;  /* 0x000000ffff0bb224 */ /* 0x000fe400078e0003 */
[----:B------:R-:W-:Y:S02]  /*1d170*/  IMAD.MOV.U32 R13, RZ, RZ, R20 ;  /* 0x000000ffff0d7224 */ /* 0x000fe400078e0014 */
[----:B------:R-:W-:Y:S01]  /*1d180*/  IMAD.MOV.U32 R12, RZ, RZ, 0x3 ;  /* 0x00000003ff0c7424 */ /* 0x000fe200078e00ff */
[----:B------:R0:W-:Y:S04]  /*1d190*/  @!P3 ST.E.128 desc[UR40][R10.64], RZ ;  /* 0x000000ff0a00b985 */ /* 0x0001e8000c101d28 */
[----:B------:R1:W-:Y:S01]  /*1d1a0*/  @!P4 ST.E.128 desc[UR40][R8.64], RZ ;  /* 0x000000ff0800c985 */ /* 0x0003e2000c101d28 */
[----:B------:R-:W-:-:S04]  /*1d1b0*/  @!P2 LEA R25, P5, R44, R14, 0x1 ;  /* 0x0000000e2c19a211 */ /* 0x000fc800078a08ff */
[----:B------:R-:W-:Y:S01]  /*1d1c0*/  @!P2 LEA.HI.X R5, R44, R6, R43, 0x1, P5 ;  /* 0x000000062c05a211 */ /* 0x000fe200028f0c2b */
[----:B0-----:R-:W-:Y:S01]  /*1d1d0*/  IMAD.MOV.U32 R11, RZ, RZ, 0x181f ;  /* 0x0000181fff0b7424 */ /* 0x001fe200078e00ff */
[----:B------:R-:W-:-:S07]  /*1d1e0*/  @!P2 MOV R4, R25 ;  /* 0x000000190004a202 */ /* 0x000fce0000000f00 */
[----:B-1----:R-:W-:Y:S05]  /*1d1f0*/  WARPSYNC.COLLECTIVE R15, `(.L_x_14743) ;  /* 0x000000000f087348 */ /* 0x002fea0003c00000 */
[----:B------:R0:W2:Y:S02]  /*1d200*/  SHFL.IDX P6, R14, R13, R12, R11 ;  /* 0x0000000c0d0e7389 */ /* 0x0000a400000c000b */
[----:B012---:R-:W-:Y:S01]  /*1d210*/  ENDCOLLECTIVE ;  /* 0x000000000000791b */ /* 0x007fe20003800000 */
.L_x_14743:
[----:B------:R0:W-:Y:S01]  /*1d220*/  @!P2 ST.E.128 desc[UR40][R4.64], RZ ;  /* 0x000000ff0400a985 */ /* 0x0001e2000c101d28 */
[----:B------:R-:W-:Y:S02]  /*1d230*/  IMAD.MOV.U32 R13, RZ, RZ, R7 ;  /* 0x000000ffff0d7224 */ /* 0x000fe400078e0007 */
[----:B------:R-:W-:-:S07]  /*1d240*/  IMAD.MOV.U32 R0, RZ, RZ, R14 ;  /* 0x000000ffff007224 */ /* 0x000fce00078e000e */
[----:B0-----:R-:W-:Y:S05]  /*1d250*/  WARPSYNC.COLLECTIVE R15, `(.L_x_14744) ;  /* 0x000000000f087348 */ /* 0x001fea0003c00000 */
[----:B------:R1:W2:Y:S02]  /*1d260*/  SHFL.IDX P6, R14, R13, R12, R11 ;  /* 0x0000000c0d0e7389 */ /* 0x0002a400000c000b */
[----:B012---:R-:W-:Y:S01]  /*1d270*/  ENDCOLLECTIVE ;  /* 0x000000000000791b */ /* 0x007fe20003800000 */
.L_x_14744:
[----:B------:R-:W-:Y:S05]  /*1d280*/  BRA `(.L_x_14745) ;  /* 0xffffff7000887947 */ /* 0x000fea000383ffff */
.L_x_14561:
        /* <DEDUP_REMOVED lines=11> */
.L_x_14747:
[----:B------:R-:W-:Y:S05]  /*1d340*/  BSYNC B1 ;  /* 0x0000000000017941 */ /* 0x000fea0003800000 */
.L_x_14746:
[----:B------:R-:W-:Y:S05]  /*1d350*/  BRA `(.L_x_14748) ;  /* 0xffffff8c00647947 */ /* 0x000fea000383ffff */
.L_x_14563:
[----:B------:R-:W-:Y:S01]  /*1d360*/  BSSY B1, `(.L_x_14749) ;  /* 0x0000006000017945 */ /* 0x000fe20003800000 */
[----:B------:R-:W-:-:S07]  /*1d370*/  IMAD.MOV.U32 R15, RZ, RZ, -0x1 ;  /* 0xffffffffff0f7424 */ /* 0x000fce00078e00ff */
[----:B01----:R-:W-:Y:S05]  /*1d380*/  WARPSYNC.COLLECTIVE R15, `(.L_x_14750) ;  /* 0x000000000f0c7348 */ /* 0x003fea0003c00000 */
[----:B------:R-:W-:Y:S02]  /*1d390*/  ELECT P6, UR62, PT ;  /* 0x00000000003e782f */ /* 0x000fe400038c0000 */
[----:B------:R-:W-:Y:S01]  /*1d3a0*/  MOV R14, UR62 ;  /* 0x0000003e000e7c02 */ /* 0x000fe20008000f00 */
[----:B01----:R-:W-:Y:S10]  /*1d3b0*/  ENDCOLLECTIVE ;  /* 0x000000000000791b */ /* 0x003ff40003800000 */
.L_x_14750:
[----:B------:R-:W-:Y:S05]  /*1d3c0*/  BSYNC B1 ;  /* 0x0000000000017941 */ /* 0x000fea0003800000 */
.L_x_14749:
[----:B------:R-:W-:Y:S05]  /*1d3d0*/  BRA `(.L_x_14562) ;  /* 0xffffff8c005c7947 */ /* 0x000fea000383ffff */
.L_x_14565:
[----:B0-----:R0:W2:Y:S02]  /*1d3e0*/  SYNCS.PHASECHK.TRANS64.TRYWAIT P0, [R16+URZ+0x16820], R6 ;  /* 0x01682006100075a7 */ /* 0x0010a4000800017f */
[----:B--2---:R-:W-:Y:S05]  /*1d3f0*/  @!P0 NANOSLEEP.SYNCS 0x989680 ;  /* 0x009896800000895d */ /* 0x004fea0003900000 */
[----:B------:R-:W2:Y:S02]  /*1d400*/  @!P0 SYNCS.PHASECHK.TRANS64 P0, [R16+URZ+0x16820], R6 ;  /* 0x01682006100085a7 */ /* 0x000ea4000800007f */
[----:B--2---:R-:W-:Y:S05]  /*1d410*/  @!P0 BRA `(.L_x_14565) ;  /* 0xfffffffc00f08947 */ /* 0x004fea000383ffff */
[----:B------:R-:W-:Y:S05]  /*1d420*/  BRA `(.L_x_14751) ;  /* 0xffffff8c006c7947 */ /* 0x000fea000383ffff */
.L_x_14569:
[----:B0-----:R0:W2:Y:S02]  /*1d430*/  SYNCS.PHASECHK.TRANS64.TRYWAIT P0, [R6+URZ+0x168a0], R7 ;  /* 0x0168a007060075a7 */ /* 0x0010a4000800017f */
[----:B--2---:R-:W-:Y:S05]  /*1d440*/  @!P0 NANOSLEEP.SYNCS 0x989680 ;  /* 0x009896800000895d */ /* 0x004fea0003900000 */
[----:B------:R-:W2:Y:S02]  /*1d450*/  @!P0 SYNCS.PHASECHK.TRANS64 P0, [R6+URZ+0x168a0], R7 ;  /* 0x0168a007060085a7 */ /* 0x000ea4000800007f */
[----:B--2---:R-:W-:Y:S05]  /*1d460*/  @!P0 BRA `(.L_x_14569) ;  /* 0xfffffffc00f08947 */ /* 0x004fea000383ffff */
[----:B------:R-:W-:Y:S05]  /*1d470*/  BRA `(.L_x_14752) ;  /* 0xffffff8c00887947 */ /* 0x000fea000383ffff */
.L_x_14574:
[----:B-1----:R1:W2:Y:S02]  /*1d480*/  SYNCS.PHASECHK.TRANS64.TRYWAIT P0, [R6+URZ+0x168c0], R7 ;  /* 0x0168c007060075a7 */ /* 0x0022a4000800017f */
[----:B--2---:R-:W-:Y:S05]  /*1d490*/  @!P0 NANOSLEEP.SYNCS 0x989680 ;  /* 0x009896800000895d */ /* 0x004fea0003900000 */
[----:B------:R-:W2:Y:S02]  /*1d4a0*/  @!P0 SYNCS.PHASECHK.TRANS64 P0, [R6+URZ+0x168c0], R7 ;  /* 0x0168c007060085a7 */ /* 0x000ea4000800007f */
[----:B--2---:R-:W-:Y:S05]  /*1d4b0*/  @!P0 BRA `(.L_x_14574) ;  /* 0xfffffffc00f08947 */ /* 0x004fea000383ffff */
[----:B------:R-:W-:Y:S05]  /*1d4c0*/  BRA `(.L_x_14753) ;  /* 0xffffff9000087947 */ /* 0x000fea000383ffff */
.L_x_14581:
[----:B--2---:R2:W3:Y:S02]  /*1d4d0*/  SYNCS.PHASECHK.TRANS64.TRYWAIT P1, [R6+URZ+0x168a0], R7 ;  /* 0x0168a007060075a7 */ /* 0x0044e4000802017f */
[----:B---3--:R-:W-:Y:S05]  /*1d4e0*/  @!P1 NANOSLEEP.SYNCS 0x989680 ;  /* 0x009896800000995d */ /* 0x008fea0003900000 */
[----:B------:R-:W3:Y:S02]  /*1d4f0*/  @!P1 SYNCS.PHASECHK.TRANS64 P1, [R6+URZ+0x168a0], R7 ;  /* 0x0168a007060095a7 */ /* 0x000ee4000802007f */
[----:B---3--:R-:W-:Y:S05]  /*1d500*/  @!P1 BRA `(.L_x_14581) ;  /* 0xfffffffc00f09947 */ /* 0x008fea000383ffff */
[----:B------:R-:W-:Y:S05]  /*1d510*/  BRA `(.L_x_14754) ;  /* 0xffffff9000d47947 */ /* 0x000fea000383ffff */
.L_x_14586:
[----:B0-----:R0:W1:Y:S02]  /*1d520*/  SYNCS.PHASECHK.TRANS64.TRYWAIT P1, [R6+URZ+0x168c0], R7 ;  /* 0x0168c007060075a7 */ /* 0x001064000802017f */
[----:B-1----:R-:W-:Y:S05]  /*1d530*/  @!P1 NANOSLEEP.SYNCS 0x989680 ;  /* 0x009896800000995d */ /* 0x002fea0003900000 */
[----:B------:R-:W1:Y:S02]  /*1d540*/  @!P1 SYNCS.PHASECHK.TRANS64 P1, [R6+URZ+0x168c0], R7 ;  /* 0x0168c007060095a7 */ /* 0x000e64000802007f */
[----:B-1----:R-:W-:Y:S05]  /*1d550*/  @!P1 BRA `(.L_x_14586) ;  /* 0xfffffffc00f09947 */ /* 0x002fea000383ffff */
[----:B------:R-:W-:Y:S05]  /*1d560*/  BRA `(.L_x_14755) ;  /* 0xffffff94004c7947 */ /* 0x000fea000383ffff */
.L_x_14601:
        /* <DEDUP_REMOVED lines=11> */
.L_x_14757:
[----:B------:R-:W-:Y:S05]  /*1d620*/  BSYNC B0 ;  /* 0x0000000000007941 */ /* 0x000fea0003800000 */
.L_x_14756:
[----:B------:R-:W-:Y:S05]  /*1d630*/  BRA `(.L_x_14758) ;  /* 0xffffffa0002c7947 */ /* 0x000fea000383ffff */
.L_x_14603:
[----:B------:R-:W-:Y:S01]  /*1d640*/  BSSY B0, `(.L_x_14759) ;  /* 0x0000006000007945 */ /* 0x000fe20003800000 */
[----:B------:R-:W-:-:S07]  /*1d650*/  IMAD.MOV.U32 R15, RZ, RZ, -0x1 ;  /* 0xffffffffff0f7424 */ /* 0x000fce00078e00ff */
[----:B0123--:R-:W-:Y:S05]  /*1d660*/  WARPSYNC.COLLECTIVE R15, `(.L_x_14760) ;  /* 0x000000000f0c7348 */ /* 0x00ffea0003c00000 */
[----:B------:R-:W-:Y:S02]  /*1d670*/  ELECT P6, UR62, PT ;  /* 0x00000000003e782f */ /* 0x000fe400038c0000 */
[----:B------:R-:W-:Y:S01]  /*1d680*/  MOV R14, UR62 ;  /* 0x0000003e000e7c02 */ /* 0x000fe20008000f00 */
[----:B0123--:R-:W-:Y:S10]  /*1d690*/  ENDCOLLECTIVE ;  /* 0x000000000000791b */ /* 0x00fff40003800000 */
.L_x_14760:
[----:B------:R-:W-:Y:S05]  /*1d6a0*/  BSYNC B0 ;  /* 0x0000000000007941 */ /* 0x000fea0003800000 */
.L_x_14759:
[----:B------:R-:W-:Y:S05]  /*1d6b0*/  BRA `(.L_x_14761) ;  /* 0xffffffa000347947 */ /* 0x000fea000383ffff */
.L_x_14605:
[----:B0-----:R0:W4:Y:S02]  /*1d6c0*/  SYNCS.PHASECHK.TRANS64.TRYWAIT P0, [R0+URZ+0x16840], R2 ;  /* 0x01684002000075a7 */ /* 0x001124000800017f */
[----:B----4-:R-:W-:Y:S05]  /*1d6d0*/  @!P0 NANOSLEEP.SYNCS 0x989680 ;  /* 0x009896800000895d */ /* 0x010fea0003900000 */
[----:B------:R-:W4:Y:S02]  /*1d6e0*/  @!P0 SYNCS.PHASECHK.TRANS64 P0, [R0+URZ+0x16840], R2 ;  /* 0x01684002000085a7 */ /* 0x000f24000800007f */
[----:B----4-:R-:W-:Y:S05]  /*1d6f0*/  @!P0 BRA `(.L_x_14605) ;  /* 0xfffffffc00f08947 */ /* 0x010fea000383ffff */
[----:B------:R-:W-:Y:S05]  /*1d700*/  BRA `(.L_x_14762) ;  /* 0xffffffa000887947 */ /* 0x000fea000383ffff */
.L_x_14609:
        /* <DEDUP_REMOVED lines=12> */
.L_x_14763:
[----:B------:R-:W-:Y:S02]  /*1d7d0*/  IMAD.MOV.U32 R13, RZ, RZ, R0 ;  /* 0x000000ffff0d7224 */ /* 0x000fe400078e0000 */
[----:B------:R-:W-:-:S07]  /*1d7e0*/  IMAD.MOV.U32 R7, RZ, RZ, R14 ;  /* 0x000000ffff077224 */ /* 0x000fce00078e000e */
[----:B------:R-:W-:Y:S05]  /*1d7f0*/  WARPSYNC.COLLECTIVE R15, `(.L_x_14764) ;  /* 0x000000000f087348 */ /* 0x000fea0003c00000 */
[----:B------:R0:W1:Y:S02]  /*1d800*/  SHFL.IDX P6, R14, R13, R12, R11 ;  /* 0x0000000c0d0e7389 */ /* 0x00006400000c000b */
[----:B01----:R-:W-:Y:S01]  /*1d810*/  ENDCOLLECTIVE ;  /* 0x000000000000791b */ /* 0x003fe20003800000 */
.L_x_14764:
[----:B------:R-:W-:Y:S02]  /*1d820*/  IMAD.MOV.U32 R13, RZ, RZ, R4 ;  /* 0x000000ffff0d7224 */ /* 0x000fe400078e0004 */
[----:B------:R-:W-:Y:S01]  /*1d830*/  IMAD.MOV.U32 R12, RZ, RZ, 0x1 ;  /* 0x00000001ff0c7424 */ /* 0x000fe200078e00ff */
[----:B------:R-:W-:-:S07]  /*1d840*/  MOV R6, R14 ;  /* 0x0000000e00067202 */ /* 0x000fce0000000f00 */
[----:B------:R-:W-:Y:S05]  /*1d850*/  WARPSYNC.COLLECTIVE R15, `(.L_x_14765) ;  /* 0x000000000f087348 */ /* 0x000fea0003c00000 */
[----:B------:R0:W1:Y:S02]  /*1d860*/  SHFL.IDX P6, R14, R13, R12, R11 ;  /* 0x0000000c0d0e7389 */ /* 0x00006400000c000b */
[----:B01----:R-:W-:Y:S01]  /*1d870*/  ENDCOLLECTIVE ;  /* 0x000000000000791b */ /* 0x003fe20003800000 */
.L_x_14765:
[----:B------:R-:W-:-:S05]  /*1d880*/  @!P1 LEA R6, P2, R20, R6, 0x1 ;  /* 0x0000000614069211 */ /* 0x000fca00078408ff */
[----:B------:R-:W-:-:S05]  /*1d890*/  @!P1 IMAD.X R7, RZ, RZ, R7, P2 ;  /* 0x000000ffff079224 */ /* 0x000fca00010e0607 */
[----:B------:R-:W-:Y:S01]  /*1d8a0*/  @!PT LDS RZ, [RZ] ;  /* 0x00000000fffff984 */ /* 0x000fe20000000800 */
[----:B------:R-:W-:Y:S01]  /*1d8b0*/  @!PT LDS RZ, [RZ] ;  /* 0x00000000fffff984 */ /* 0x000fe20000000800 */
[----:B------:R-:W-:Y:S01]  /*1d8c0*/  @!PT LDS RZ, [RZ] ;  /* 0x00000000fffff984 */ /* 0x000fe20000000800 */
[----:B------:R0:W-:Y:S01]  /*1d8d0*/  @!P1 LDGSTS.E.BYPASS.LTC128B.128 [R10+0x8400], desc[UR40][R6.64], !P0 ;  /* 0x08400000060a9fae */ /* 0x0001e2000c101d68 */
[----:B------:R-:W-:Y:S01]  /*1d8e0*/  ISETP.GE.AND P1, PT, R8, R3, PT ;  /* 0x000000030800720c */ /* 0x000fe20003f26270 */
[----:B------:R-:W-:Y:S02]  /*1d8f0*/  IMAD.MOV.U32 R13, RZ, RZ, R0 ;  /* 0x000000ffff0d7224 */ /* 0x000fe400078e0000 */
[----:B0-----:R-:W-:-:S10]  /*1d900*/  IMAD.MOV.U32 R6, RZ, RZ, R14 ;  /* 0x000000ffff067224 */ /* 0x001fd400078e000e */
[----:B------:R-:W-:Y:S05]  /*1d910*/  WARPSYNC.COLLECTIVE R15, `(.L_x_14766) ;  /* 0x000000000f087348 */ /* 0x000fea0003c00000 */
[----:B------:R0:W1:Y:S02]  /*1d920*/  SHFL.IDX P6, R14, R13, R12, R11 ;  /* 0x0000000c0d0e7389 */ /* 0x00006400000c000b */
[----:B01----:R-:W-:Y:S01]  /*1d930*/  ENDCOLLECTIVE ;  /* 0x000000000000791b */ /* 0x003fe20003800000 */
.L_x_14766:
[----:B------:R-:W-:Y:S02]  /*1d940*/  IMAD.MOV.U32 R13, RZ, RZ, R4 ;  /* 0x000000ffff0d7224 */ /* 0x000fe400078e0004 */
[----:B------:R-:W-:Y:S02]  /*1d950*/  IMAD.MOV.U32 R12, RZ, RZ, 0x2 ;  /* 0x00000002ff0c7424 */ /* 0x000fe400078e00ff */
[----:B------:R-:W-:-:S07]  /*1d960*/  IMAD.MOV.U32 R7, RZ, RZ, R14 ;  /* 0x000000ffff077224 */ /* 0x000fce00078e000e */
[----:B------:R-:W-:Y:S05]  /*1d970*/  WARPSYNC.COLLECTIVE R15, `(.L_x_14767) ;  /* 0x000000000f087348 */ /* 0x000fea0003c00000 */
[----:B------:R0:W1:Y:S02]  /*1d980*/  SHFL.IDX P6, R14, R13, R12, R11 ;  /* 0x0000000c0d0e7389 */ /* 0x00006400000c000b */
[----:B01----:R-:W-:Y:S01]  /*1d990*/  ENDCOLLECTIVE ;  /* 0x000000000000791b */ /* 0x003fe20003800000 */
.L_x_14767:
        /* <DEDUP_REMOVED lines=16> */
.L_x_14768:
[----:B------:R-:W-:Y:S01]  /*1daa0*/  MOV R13, R4 ;  /* 0x00000004000d7202 */ /* 0x000fe20000000f00 */
[----:B------:R-:W-:Y:S02]  /*1dab0*/  IMAD.MOV.U32 R12, RZ, RZ, 0x3 ;  /* 0x00000003ff0c7424 */ /* 0x000fe400078e00ff */
[----:B------:R-:W-:-:S07]  /*1dac0*/  IMAD.MOV.U32 R7, RZ, RZ, R14 ;  /* 0x000000ffff077224 */ /* 0x000fce00078e000e */
[----:B------:R-:W-:Y:S05]  /*1dad0*/  WARPSYNC.COLLECTIVE R15, `(.L_x_14769) ;  /* 0x000000000f087348 */ /* 0x000fea0003c00000 */
[----:B------:R0:W1:Y:S02]  /*1dae0*/  SHFL.IDX P6, R14, R13, R12, R11 ;  /* 0x0000000c0d0e7389 */ /* 0x00006400000c000b */
[----:B01----:R-:W-:Y:S01]  /*1daf0*/  ENDCOLLECTIVE ;  /* 0x000000000000791b */ /* 0x003fe20003800000 */
.L_x_14769:
        /* <DEDUP_REMOVED lines=16> */
.L_x_14770:
[----:B------:R-:W-:Y:S02]  /*1dc00*/  IMAD.MOV.U32 R13, RZ, RZ, R4 ;  /* 0x000000ffff0d7224 */ /* 0x000fe400078e0004 */
[----:B------:R-:W-:Y:S02]  /*1dc10*/  IMAD.MOV.U32 R12, RZ, RZ, 0x4 ;  /* 0x00000004ff0c7424 */ /* 0x000fe400078e00ff */
[----:B------:R-:W-:-:S07]  /*1dc20*/  IMAD.MOV.U32 R7, RZ, RZ, R14 ;  /* 0x000000ffff077224 */ /* 0x000fce00078e000e */
[----:B------:R-:W-:Y:S05]  /*1dc30*/  WARPSYNC.COLLECTIVE R15, `(.L_x_14771) ;  /* 0x000000000f087348 */ /* 0x000fea0003c00000 */
[----:B------:R0:W1:Y:S02]  /*1dc40*/  SHFL.IDX P6, R14, R13, R12, R11 ;  /* 0x0000000c0d0e7389 */ /* 0x00006400000c000b */
[----:B01----:R-:W-:Y:S01]  /*1dc50*/  ENDCOLLECTIVE ;  /* 0x000000000000791b */ /* 0x003fe20003800000 */
.L_x_14771:
        /* <DEDUP_REMOVED lines=16> */
.L_x_14772:
[----:B------:R-:W-:Y:S02]  /*1dd60*/  IMAD.MOV.U32 R13, RZ, RZ, R4 ;  /* 0x000000ffff0d7224 */ /* 0x000fe400078e0004 */
[----:B------:R-:W-:Y:S02]  /*1dd70*/  IMAD.MOV.U32 R12, RZ, RZ, 0x5 ;  /* 0x00000005ff0c7424 */ /* 0x000fe400078e00ff */
[----:B------:R-:W-:-:S07]  /*1dd80*/  IMAD.MOV.U32 R7, RZ, RZ, R14 ;  /* 0x000000ffff077224 */ /* 0x000fce00078e000e */
[----:B------:R-:W-:Y:S05]  /*1dd90*/  WARPSYNC.COLLECTIVE R15, `(.L_x_14773) ;  /* 0x000000000f087348 */ /* 0x000fea0003c00000 */
[----:B------:R0:W1:Y:S02]  /*1dda0*/  SHFL.IDX P6, R14, R13, R12, R11 ;  /* 0x0000000c0d0e7389 */ /* 0x00006400000c000b */
[----:B01----:R-:W-:Y:S01]  /*1ddb0*/  ENDCOLLECTIVE ;  /* 0x000000000000791b */ /* 0x003fe20003800000 */
.L_x_14773:
        /* <DEDUP_REMOVED lines=16> */
.L_x_14774:
[----:B------:R-:W-:Y:S02]  /*1dec0*/  IMAD.MOV.U32 R13, RZ, RZ, R4 ;  /* 0x000000ffff0d7224 */ /* 0x000fe400078e0004 */
[----:B------:R-:W-:Y:S02]  /*1ded0*/  IMAD.MOV.U32 R12, RZ, RZ, 0x6 ;  /* 0x00000006ff0c7424 */ /* 0x000fe400078e00ff */
[----:B------:R-:W-:-:S07]  /*1dee0*/  IMAD.MOV.U32 R7, RZ, RZ, R14 ;  /* 0x000000ffff077224 */ /* 0x000fce00078e000e */
[----:B------:R-:W-:Y:S05]  /*1def0*/  WARPSYNC.COLLECTIVE R15, `(.L_x_14775) ;  /* 0x000000000f087348 */ /* 0x000fea0003c00000 */
[----:B------:R0:W1:Y:S02]  /*1df00*/  SHFL.IDX P6, R14, R13, R12, R11 ;  /* 0x0000000c0d0e7389 */ /* 0x00006400000c000b */
[----:B01----:R-:W-:Y:S01]  /*1df10*/  ENDCOLLECTIVE ;  /* 0x000000000000791b */ /* 0x003fe20003800000 */
.L_x_14775:
        /* <DEDUP_REMOVED lines=16> */
.L_x_14776:
[----:B------:R-:W-:Y:S02]  /*1e020*/  IMAD.MOV.U32 R13, RZ, RZ, R4 ;  /* 0x000000ffff0d7224 */ /* 0x000fe400078e0004 */
[----:B------:R-:W-:Y:S02]  /*1e030*/  IMAD.MOV.U32 R12, RZ, RZ, 0x7 ;  /* 0x00000007ff0c7424 */ /* 0x000fe400078e00ff */
[----:B------:R-:W-:-:S07]  /*1e040*/  IMAD.MOV.U32 R7, RZ, RZ, R14 ;  /* 0x000000ffff077224 */ /* 0x000fce00078e000e */
[----:B------:R-:W-:Y:S05]  /*1e050*/  WARPSYNC.COLLECTIVE R15, `(.L_x_14777) ;  /* 0x000000000f087348 */ /* 0x000fea0003c00000 */
[----:B------:R0:W1:Y:S02]  /*1e060*/  SHFL.IDX P6, R14, R13, R12, R11 ;  /* 0x0000000c0d0e7389 */ /* 0x00006400000c000b */
[----:B01----:R-:W-:Y:S01]  /*1e070*/  ENDCOLLECTIVE ;  /* 0x000000000000791b */ /* 0x003fe20003800000 */
.L_x_14777:
        /* <DEDUP_REMOVED lines=11> */
.L_x_14778:
        /* <DEDUP_REMOVED lines=13> */
.L_x_14779:
        /* <DEDUP_REMOVED lines=13> */
.L_x_14780:
[----:B------:R-:W-:Y:S02]  /*1e2d0*/  IMAD.MOV.U32 R13, RZ, RZ, R2 ;  /* 0x000000ffff0d7224 */ /* 0x000fe400078e0002 */
[----:B------:R-:W-:Y:S02]  /*1e2e0*/  IMAD.MOV.U32 R12, RZ, RZ, 0x1 ;  /* 0x00000001ff0c7424 */ /* 0x000fe400078e00ff */
[----:B------:R-:W-:-:S07]  /*1e2f0*/  IMAD.MOV.U32 R0, RZ, RZ, R14 ;  /* 0x000000ffff007224 */ /* 0x000fce00078e000e */
[----:B------:R-:W-:Y:S05]  /*1e300*/  WARPSYNC.COLLECTIVE R15, `(.L_x_14781) ;  /* 0x000000000f087348 */ /* 0x000fea0003c00000 */
[----:B------:R0:W1:Y:S02]  /*1e310*/  SHFL.IDX P6, R14, R13, R12, R11 ;  /* 0x0000000c0d0e7389 */ /* 0x00006400000c000b */
[----:B01----:R-:W-:Y:S01]  /*1e320*/  ENDCOLLECTIVE ;  /* 0x000000000000791b */ /* 0x003fe20003800000 */
.L_x_14781:
        /* <DEDUP_REMOVED lines=15> */
.L_x_14782:
[----:B------:R-:W-:Y:S02]  /*1e420*/  IMAD.MOV.U32 R13, RZ, RZ, R2 ;  /* 0x000000ffff0d7224 */ /* 0x000fe400078e0002 */
[----:B------:R-:W-:Y:S02]  /*1e430*/  IMAD.MOV.U32 R12, RZ, RZ, 0x2 ;  /* 0x00000002ff0c7424 */ /* 0x000fe400078e00ff */
[----:B------:R-:W-:-:S07]  /*1e440*/  IMAD.MOV.U32 R6, RZ, RZ, R14 ;  /* 0x000000ffff067224 */ /* 0x000fce00078e000e */
[----:B------:R-:W-:Y:S05]  /*1e450*/  WARPSYNC.COLLECTIVE R15, `(.L_x_14783) ;  /* 0x000000000f087348 */ /* 0x000fea0003c00000 */
[----:B------:R0:W1:Y:S02]  /*1e460*/  SHFL.IDX P6, R14, R13, R12, R11 ;  /* 0x0000000c0d0e7389 */ /* 0x00006400000c000b */
[----:B01----:R-:W-:Y:S01]  /*1e470*/  ENDCOLLECTIVE ;  /* 0x000000000000791b */ /* 0x003fe20003800000 */
.L_x_14783:
        /* <DEDUP_REMOVED lines=13> */
.L_x_14784:
[----:B------:R-:W-:Y:S02]  /*1e550*/  IMAD.MOV.U32 R13, RZ, RZ, R2 ;  /* 0x000000ffff0d7224 */ /* 0x000fe400078e0002 */
[----:B------:R-:W-:Y:S02]  /*1e560*/  IMAD.MOV.U32 R12, RZ, RZ, 0x3 ;  /* 0x00000003ff0c7424 */ /* 0x000fe400078e00ff */
[----:B------:R-:W-:-:S07]  /*1e570*/  IMAD.MOV.U32 R6, RZ, RZ, R14 ;  /* 0x000000ffff067224 */ /* 0x000fce00078e000e */
[----:B------:R-:W-:Y:S05]  /*1e580*/  WARPSYNC.COLLECTIVE R15, `(.L_x_14785) ;  /* 0x000000000f087348 */ /* 0x000fea0003c00000 */
[----:B------:R0:W1:Y:S02]  /*1e590*/  SHFL.IDX P6, R14, R13, R12, R11 ;  /* 0x0000000c0d0e7389 */ /* 0x00006400000c000b */
[----:B01----:R-:W-:Y:S01]  /*1e5a0*/  ENDCOLLECTIVE ;  /* 0x000000000000791b */ /* 0x003fe20003800000 */
.L_x_14785:
        /* <DEDUP_REMOVED lines=12> */
.L_x_14786:
[----:B------:R-:W-:Y:S01]  /*1e670*/  IMAD.MOV.U32 R2, RZ, RZ, R14 ;  /* 0x000000ffff027224 */ /* 0x000fe200078e000e */
[----:B------:R-:W-:Y:S06]  /*1e680*/  BRA `(.L_x_14787) ;  /* 0xffffffa000947947 */ /* 0x000fec000383ffff */
.L_x_14612:
[----:B0-----:R0:W1:Y:S02]  /*1e690*/  SYNCS.PHASECHK.TRANS64.TRYWAIT P0, [R16+URZ+0x16820], R0 ;  /* 0x01682000100075a7 */ /* 0x001064000800017f */
[----:B-1----:R-:W-:Y:S05]  /*1e6a0*/  @!P0 NANOSLEEP.SYNCS 0x989680 ;  /* 0x009896800000895d */ /* 0x002fea0003900000 */
[----:B------:R-:W1:Y:S02]  /*1e6b0*/  @!P0 SYNCS.PHASECHK.TRANS64 P0, [R16+URZ+0x16820], R0 ;  /* 0x01682000100085a7 */ /* 0x000e64000800007f */
[----:B-1----:R-:W-:Y:S05]  /*1e6c0*/  @!P0 BRA `(.L_x_14612) ;  /* 0xfffffffc00f08947 */ /* 0x002fea000383ffff */
[----:B------:R-:W-:Y:S05]  /*1e6d0*/  BRA `(.L_x_14788) ;  /* 0xffffffa000f47947 */ /* 0x000fea000383ffff */
.L_x_14621:
[----:B-1----:R1:W2:Y:S02]  /*1e6e0*/  SYNCS.PHASECHK.TRANS64.TRYWAIT P0, [R2+URZ+0x16840], R3 ;  /* 0x01684003020075a7 */ /* 0x0022a4000800017f */
[----:B--2---:R-:W-:Y:S05]  /*1e6f0*/  @!P0 NANOSLEEP.SYNCS 0x989680 ;  /* 0x009896800000895d */ /* 0x004fea0003900000 */
[----:B------:R-:W2:Y:S02]  /*1e700*/  @!P0 SYNCS.PHASECHK.TRANS64 P0, [R2+URZ+0x16840], R3 ;  /* 0x01684003020085a7 */ /* 0x000ea4000800007f */
[----:B--2---:R-:W-:Y:S05]  /*1e710*/  @!P0 BRA `(.L_x_14621) ;  /* 0xfffffffc00f08947 */ /* 0x004fea000383ffff */
[----:B------:R-:W-:Y:S05]  /*1e720*/  BRA `(.L_x_14789) ;  /* 0xffffffa400c87947 */ /* 0x000fea000383ffff */
.L_x_14626:
[----:B0-----:R0:W1:Y:S02]  /*1e730*/  SYNCS.PHASECHK.TRANS64.TRYWAIT P0, [R3+URZ+0x60], R2 ;  /* 0x00006002030075a7 */ /* 0x001064000800017f */
[----:B-1----:R-:W-:Y:S05]  /*1e740*/  @!P0 NANOSLEEP.SYNCS 0x989680 ;  /* 0x009896800000895d */ /* 0x002fea0003900000 */
[----:B------:R-:W1:Y:S02]  /*1e750*/  @!P0 SYNCS.PHASECHK.TRANS64 P0, [R3+URZ+0x60], R2 ;  /* 0x00006002030085a7 */ /* 0x000e64000800007f */
[----:B-1----:R-:W-:Y:S05]  /*1e760*/  @!P0 BRA `(.L_x_14626) ;  /* 0xfffffffc00f08947 */ /* 0x002fea000383ffff */
[----:B------:R-:W-:Y:S05]  /*1e770*/  BRA `(.L_x_14790) ;  /* 0xffffffa800547947 */ /* 0x000fea000383ffff */
.L_x_14634:
[----:B-1----:R1:W2:Y:S02]  /*1e780*/  SYNCS.PHASECHK.TRANS64.TRYWAIT P0, [R2+URZ+0x16840], R3 ;  /* 0x01684003020075a7 */ /* 0x0022a4000800017f */
[----:B--2---:R-:W-:Y:S05]  /*1e790*/  @!P0 NANOSLEEP.SYNCS 0x989680 ;  /* 0x009896800000895d */ /* 0x004fea0003900000 */
[----:B------:R-:W2:Y:S02]  /*1e7a0*/  @!P0 SYNCS.PHASECHK.TRANS64 P0, [R2+URZ+0x16840], R3 ;  /* 0x01684003020085a7 */ /* 0x000ea4000800007f */
[----:B--2---:R-:W-:Y:S05]  /*1e7b0*/  @!P0 BRA `(.L_x_14634) ;  /* 0xfffffffc00f08947 */ /* 0x004fea000383ffff */
[----:B------:R-:W-:Y:S05]  /*1e7c0*/  BRA `(.L_x_14791) ;  /* 0xffffffac00987947 */ /* 0x000fea000383ffff */
.L_x_14639:
[----:B0-----:R0:W1:Y:S02]  /*1e7d0*/  SYNCS.PHASECHK.TRANS64.TRYWAIT P0, [R10+URZ+0x60], R28 ;  /* 0x0000601c0a0075a7 */ /* 0x001064000800017f */
[----:B-1----:R-:W-:Y:S05]  /*1e7e0*/  @!P0 NANOSLEEP.SYNCS 0x989680 ;  /* 0x009896800000895d */ /* 0x002fea0003900000 */
[----:B------:R-:W1:Y:S02]  /*1e7f0*/  @!P0 SYNCS.PHASECHK.TRANS64 P0, [R10+URZ+0x60], R28 ;  /* 0x0000601c0a0085a7 */ /* 0x000e64000800007f */
[----:B-1----:R-:W-:Y:S05]  /*1e800*/  @!P0 BRA `(.L_x_14639) ;  /* 0xfffffffc00f08947 */ /* 0x002fea000383ffff */
[----:B------:R-:W-:Y:S05]  /*1e810*/  BRA `(.L_x_14792) ;  /* 0xffffffb000247947 */ /* 0x000fea000383ffff */
.L_x_14647:
[----:B-1----:R1:W2:Y:S02]  /*1e820*/  SYNCS.PHASECHK.TRANS64.TRYWAIT P0, [R2+URZ+0x16840], R3 ;  /* 0x01684003020075a7 */ /* 0x0022a4000800017f */
[----:B--2---:R-:W-:Y:S05]  /*1e830*/  @!P0 NANOSLEEP.SYNCS 0x989680 ;  /* 0x009896800000895d */ /* 0x004fea0003900000 */
[----:B------:R-:W2:Y:S02]  /*1e840*/  @!P0 SYNCS.PHASECHK.TRANS64 P0, [R2+URZ+0x16840], R3 ;  /* 0x01684003020085a7 */ /* 0x000ea4000800007f */
[----:B--2---:R-:W-:Y:S05]  /*1e850*/  @!P0 BRA `(.L_x_14647) ;  /* 0xfffffffc00f08947 */ /* 0x004fea000383ffff */
[----:B------:R-:W-:Y:S05]  /*1e860*/  BRA `(.L_x_14793) ;  /* 0xffffffb400387947 */ /* 0x000fea000383ffff */
.L_x_14652:
[----:B0-----:R0:W1:Y:S02]  /*1e870*/  SYNCS.PHASECHK.TRANS64.TRYWAIT P0, [R3+URZ+0x60], R7 ;  /* 0x00006007030075a7 */ /* 0x001064000800017f */
[----:B-1----:R-:W-:Y:S05]  /*1e880*/  @!P0 NANOSLEEP.SYNCS 0x989680 ;  /* 0x009896800000895d */ /* 0x002fea0003900000 */
[----:B------:R-:W1:Y:S02]  /*1e890*/  @!P0 SYNCS.PHASECHK.TRANS64 P0, [R3+URZ+0x60], R7 ;  /* 0x00006007030085a7 */ /* 0x000e64000800007f */
[----:B-1----:R-:W-:Y:S05]  /*1e8a0*/  @!P0 BRA `(.L_x_14652) ;  /* 0xfffffffc00f08947 */ /* 0x002fea000383ffff */
[----:B------:R-:W-:Y:S05]  /*1e8b0*/  BRA `(.L_x_14794) ;  /* 0xffffffb400c87947 */ /* 0x000fea000383ffff */
.L_x_14662:
[----:B0-----:R0:W1:Y:S02]  /*1e8c0*/  SYNCS.PHASECHK.TRANS64.TRYWAIT P0, [R3+URZ+0x16860], R0 ;  /* 0x01686000030075a7 */ /* 0x001064000800017f */
[----:B-1----:R-:W-:Y:S05]  /*1e8d0*/  @!P0 NANOSLEEP.SYNCS 0x989680 ;  /* 0x009896800000895d */ /* 0x002fea0003900000 */
[----:B------:R-:W1:Y:S02]  /*1e8e0*/  @!P0 SYNCS.PHASECHK.TRANS64 P0, [R3+URZ+0x16860], R0 ;  /* 0x01686000030085a7 */ /* 0x000e64000800007f */
[----:B-1----:R-:W-:Y:S05]  /*1e8f0*/  @!P0 BRA `(.L_x_14662) ;  /* 0xfffffffc00f08947 */ /* 0x002fea000383ffff */
[----:B------:R-:W-:Y:S05]  /*1e900*/  BRA `(.L_x_14795) ;  /* 0xffffffb800c87947 */ /* 0x000fea000383ffff */
.L_x_14668:
[----:B------:R-:W-:Y:S01]  /*1e910*/  BSSY B0, `(.L_x_14796) ;  /* 0x0000008000007945 */ /* 0x000fe20003800000 */
[----:B------:R-:W-:Y:S01]  /*1e920*/  IMAD.MOV.U32 R13, RZ, RZ, R24 ;  /* 0x000000ffff0d7224 */ /* 0x000fe200078e0018 */
[----:B------:R-:W-:Y:S01]  /*1e930*/  MOV R15, 0xffffffff ;  /* 0xffffffff000f7802 */ /* 0x000fe20000000f00 */
[----:B------:R-:W-:Y:S02]  /*1e940*/  IMAD.MOV.U32 R12, RZ, RZ, RZ ;  /* 0x000000ffff0c7224 */ /* 0x000fe400078e00ff */
[----:B-1----:R-:W-:-:S07]  /*1e950*/  IMAD.MOV.U32 R11, RZ, RZ, 0x1f ;  /* 0x0000001fff0b7424 */ /* 0x002fce00078e00ff */
[----:B0-2---:R-:W-:Y:S05]  /*1e960*/  WARPSYNC.COLLECTIVE R15, `(.L_x_14797) ;  /* 0x000000000f087348 */ /* 0x005fea0003c00000 */
[----:B------:R1:W3:Y:S02]  /*1e970*/  SHFL.IDX P6, R14, R13, R12, R11 ;  /* 0x0000000c0d0e7389 */ /* 0x0002e400000c000b */
[----:B0123--:R-:W-:Y:S01]  /*1e980*/  ENDCOLLECTIVE ;  /* 0x000000000000791b */ /* 0x00ffe20003800000 */
.L_x_14797:
[----:B------:R-:W-:Y:S05]  /*1e990*/  BSYNC B0 ;  /* 0x0000000000007941 */ /* 0x000fea0003800000 */
.L_x_14796:
        /* <DEDUP_REMOVED lines=9> */
.L_x_14798:
        /* <DEDUP_REMOVED lines=23> */
.L_x_14799:
[----:B------:R-:W-:Y:S01]  /*1eba0*/  IMAD.MOV.U32 R12, RZ, RZ, 0x2 ;  /* 0x00000002ff0c7424 */ /* 0x000fe200078e00ff */
[----:B------:R-:W-:-:S05]  /*1ebb0*/  SEL R4, R14, RZ, P1 ;  /* 0x000000ff0e047207 */ /* 0x000fca0000800000 */
[----:B------:R-:W-:-:S04]  /*1ebc0*/  IMAD.IADD R4, R13, 0x1, R4 ;  /* 0x000000010d047824 */ /* 0x000fc800078e0204 */
[----:B------:R-:W-:-:S07]  /*1ebd0*/  IMAD.MOV.U32 R13, RZ, RZ, R4 ;  /* 0x000000ffff0d7224 */ /* 0x000fce00078e0004 */
[----:B------:R-:W-:Y:S05]  /*1ebe0*/  WARPSYNC.COLLECTIVE R15, `(.L_x_14800) ;  /* 0x000000000f087348 */ /* 0x000fea0003c00000 */
[----:B------:R0:W1:Y:S02]  /*1ebf0*/  SHFL.UP P6, R14, R13, R12, R11 ;  /* 0x0400000c0d0e7389 */ /* 0x00006400000c000b */
[----:B01----:R-:W-:Y:S01]  /*1ec00*/  ENDCOLLECTIVE ;  /* 0x000000000000791b */ /* 0x003fe20003800000 */
.L_x_14800:
[----:B------:R-:W-:Y:S02]  /*1ec10*/  MOV R12, 0x4 ;  /* 0x00000004000c7802 */ /* 0x000fe40000000f00 */
[----:B------:R-:W-:-:S05]  /*1ec20*/  SEL R3, R14, RZ, P2 ;  /* 0x000000ff0e037207 */ /* 0x000fca0001000000 */
[----:B------:R-:W-:-:S04]  /*1ec30*/  IMAD.IADD R2, R4, 0x1, R3 ;  /* 0x0000000104027824 */ /* 0x000fc800078e0203 */
[----:B------:R-:W-:-:S07]  /*1ec40*/  IMAD.MOV.U32 R13, RZ, RZ, R2 ;  /* 0x000000ffff0d7224 */ /* 0x000fce00078e0002 */
[----:B------:R-:W-:Y:S05]  /*1ec50*/  WARPSYNC.COLLECTIVE R15, `(.L_x_14801) ;  /* 0x000000000f087348 */ /* 0x000fea0003c00000 */
[----:B------:R0:W1:Y:S02]  /*1ec60*/  SHFL.UP P6, R14, R13, R12, R11 ;  /* 0x0400000c0d0e7389 */ /* 0x00006400000c000b */
[----:B01----:R-:W-:Y:S01]  /*1ec70*/  ENDCOLLECTIVE ;  /* 0x000000000000791b */ /* 0x003fe20003800000 */
.L_x_14801:
[----:B------:R-:W-:Y:S01]  /*1ec80*/  IMAD.MOV.U32 R12, RZ, RZ, 0x8 ;  /* 0x00000008ff0c7424 */ /* 0x000fe200078e00ff */
[----:B------:R-:W-:-:S05]  /*1ec90*/  SEL R3, R14, RZ, P3 ;  /* 0x000000ff0e037207 */ /* 0x000fca0001800000 */
[----:B------:R-:W-:-:S04]  /*1eca0*/  IMAD.IADD R3, R2, 0x1, R3 ;  /* 0x0000000102037824 */ /* 0x000fc800078e0203 */
[----:B------:R-:W-:-:S07]  /*1ecb0*/  IMAD.MOV.U32 R13, RZ, RZ, R3 ;  /* 0x000000ffff0d7224 */ /* 0x000fce00078e0003 */
[----:B------:R-:W-:Y:S05]  /*1ecc0*/  WARPSYNC.COLLECTIVE R15, `(.L_x_14802) ;  /* 0x000000000f087348 */ /* 0x000fea0003c00000 */
[----:B------:R0:W1:Y:S02]  /*1ecd0*/  SHFL.UP P6, R14, R13, R12, R11 ;  /* 0x0400000c0d0e7389 */ /* 0x00006400000c000b */
[----:B01----:R-:W-:Y:S01]  /*1ece0*/  ENDCOLLECTIVE ;  /* 0x000000000000791b */ /* 0x003fe20003800000 */
.L_x_14802:
[----:B------:R-:W-:Y:S01]  /*1ecf0*/  IMAD.MOV.U32 R12, RZ, RZ, 0x10 ;  /* 0x00000010ff0c7424 */ /* 0x000fe200078e00ff */
[----:B------:R-:W-:-:S05]  /*1ed00*/  SEL R4, R14, RZ, P4 ;  /* 0x000000ff0e047207 */ /* 0x000fca0002000000 */
[----:B------:R-:W-:-:S04]  /*1ed10*/  IMAD.IADD R4, R3, 0x1, R4 ;  /* 0x0000000103047824 */ /* 0x000fc800078e0204 */
[----:B------:R-:W-:-:S07]  /*1ed20*/  IMAD.MOV.U32 R13, RZ, RZ, R4 ;  /* 0x000000ffff0d7224 */ /* 0x000fce00078e0004 */
[----:B------:R-:W-:Y:S05]  /*1ed30*/  WARPSYNC.COLLECTIVE R15, `(.L_x_14803) ;  /* 0x000000000f087348 */ /* 0x000fea0003c00000 */
[----:B------:R0:W1:Y:S02]  /*1ed40*/  SHFL.UP P6, R14, R13, R12, R11 ;  /* 0x0400000c0d0e7389 */ /* 0x00006400000c000b */
[----:B01----:R-:W-:Y:S01]  /*1ed50*/  ENDCOLLECTIVE ;  /* 0x000000000000791b */ /* 0x003fe20003800000 */
.L_x_14803:
        /* <DEDUP_REMOVED lines=8> */
.L_x_14804:
[----:B------:R-:W-:Y:S05]  /*1ede0*/  BRA `(.L_x_14805) ;  /* 0xffffffbc00047947 */ /* 0x000fea000383ffff */
.L_x_14671:
[----:B------:R-:W-:Y:S01]  /*1edf0*/  BSSY B0, `(.L_x_14806) ;  /* 0x0000007000007945 */ /* 0x000fe20003800000 */
[----:B------:R-:W-:Y:S02]  /*1ee00*/  IMAD.MOV.U32 R12, RZ, RZ, 0x1 ;  /* 0x00000001ff0c7424 */ /* 0x000fe400078e00ff */
[----:B-1----:R-:W-:Y:S02]  /*1ee10*/  IMAD.MOV.U32 R11, RZ, RZ, RZ ;  /* 0x000000ffff0b7224 */ /* 0x002fe400078e00ff */
[----:B------:R-:W-:-:S07]  /*1ee20*/  IMAD.MOV.U32 R15, RZ, RZ, -0x1 ;  /* 0xffffffffff0f7424 */ /* 0x000fce00078e00ff */
[----:B------:R-:W-:Y:S05]  /*1ee30*/  WARPSYNC.COLLECTIVE R15, `(.L_x_14807) ;  /* 0x000000000f087348 */ /* 0x000fea0003c00000 */
[----:B------:R0:W1:Y:S02]  /*1ee40*/  SHFL.UP P6, R14, R13, R12, R11 ;  /* 0x0400000c0d0e7389 */ /* 0x00006400000c000b */
[----:B01----:R-:W-:Y:S01]  /*1ee50*/  ENDCOLLECTIVE ;  /* 0x000000000000791b */ /* 0x003fe20003800000 */
.L_x_14807:
[----:B------:R-:W-:Y:S05]  /*1ee60*/  BSYNC B0 ;  /* 0x0000000000007941 */ /* 0x000fea0003800000 */
.L_x_14806:
[----:B------:R-:W-:Y:S01]  /*1ee70*/  SEL R14, R14, RZ, P1 ;  /* 0x000000ff0e0e7207 */ /* 0x000fe20000800000 */
[----:B------:R-:W-:Y:S01]  /*1ee80*/  IMAD.MOV.U32 R12, RZ, RZ, 0x2 ;  /* 0x00000002ff0c7424 */ /* 0x000fe200078e00ff */
[----:B------:R-:W-:Y:S01]  /*1ee90*/  MOV R15, 0xffffffff ;  /* 0xffffffff000f7802 */ /* 0x000fe20000000f00 */
[----:B------:R-:W-:Y:S02]  /*1eea0*/  IMAD.MOV.U32 R11, RZ, RZ, RZ ;  /* 0x000000ffff0b7224 */ /* 0x000fe400078e00ff */
[----:B------:R-:W-:-:S07]  /*1eeb0*/  IMAD.IADD R13, R13, 0x1, R14 ;  /* 0x000000010d0d7824 */ /* 0x000fce00078e020e */
[----:B------:R-:W-:Y:S05]  /*1eec0*/  WARPSYNC.COLLECTIVE R15, `(.L_x_14808) ;  /* 0x000000000f087348 */ /* 0x000fea0003c00000 */
[----:B------:R0:W1:Y:S02]  /*1eed0*/  SHFL.UP P6, R14, R13, R12, R11 ;  /* 0x0400000c0d0e7389 */ /* 0x00006400000c000b */
[----:B01----:R-:W-:Y:S01]  /*1eee0*/  ENDCOLLECTIVE ;  /* 0x000000000000791b */ /* 0x003fe20003800000 */
.L_x_14808:
[----:B------:R-:W-:Y:S01]  /*1eef0*/  IMAD.MOV.U32 R12, RZ, RZ, 0x4 ;  /* 0x00000004ff0c7424 */ /* 0x000fe200078e00ff */
[----:B------:R-:W-:-:S05]  /*1ef00*/  SEL R2, R14, RZ, P2 ;  /* 0x000000ff0e027207 */ /* 0x000fca0001000000 */
[----:B------:R-:W-:-:S04]  /*1ef10*/  IMAD.IADD R2, R13, 0x1, R2 ;  /* 0x000000010d027824 */ /* 0x000fc800078e0202 */
[----:B------:R-:W-:-:S07]  /*1ef20*/  IMAD.MOV.U32 R13, RZ, RZ, R2 ;  /* 0x000000ffff0d7224 */ /* 0x000fce00078e0002 */
[----:B------:R-:W-:Y:S05]  /*1ef30*/  WARPSYNC.COLLECTIVE R15, `(.L_x_14809) ;  /* 0x000000000f087348 */ /* 0x000fea0003c00000 */
[----:B------:R0:W1:Y:S02]  /*1ef40*/  SHFL.UP P6, R14, R13, R12, R11 ;  /* 0x0400000c0d0e7389 */ /* 0x00006400000c000b */
[----:B01----:R-:W-:Y:S01]  /*1ef50*/  ENDCOLLECTIVE ;  /* 0x000000000000791b */ /* 0x003fe20003800000 */
.L_x_14809:
[----:B------:R-:W-:Y:S01]  /*1ef60*/  IMAD.MOV.U32 R12, RZ, RZ, 0x8 ;  /* 0x00000008ff0c7424 */ /* 0x000fe200078e00ff */
[----:B------:R-:W-:-:S05]  /*1ef70*/  SEL R3, R14, RZ, P3 ;  /* 0x000000ff0e037207 */ /* 0x000fca0001800000 */
[----:B------:R-:W-:-:S04]  /*1ef80*/  IMAD.IADD R3, R2, 0x1, R3 ;  /* 0x0000000102037824 */ /* 0x000fc800078e0203 */
[----:B------:R-:W-:-:S07]  /*1ef90*/  IMAD.MOV.U32 R13, RZ, RZ, R3 ;  /* 0x000000ffff0d7224 */ /* 0x000fce00078e0003 */
[----:B------:R-:W-:Y:S05]  /*1efa0*/  WARPSYNC.COLLECTIVE R15, `(.L_x_14810) ;  /* 0x000000000f087348 */ /* 0x000fea0003c00000 */
[----:B------:R0:W1:Y:S02]  /*1efb0*/  SHFL.UP P6, R14, R13, R12, R11 ;  /* 0x0400000c0d0e7389 */ /* 0x00006400000c000b */
[----:B01----:R-:W-:Y:S01]  /*1efc0*/  ENDCOLLECTIVE ;  /* 0x000000000000791b */ /* 0x003fe20003800000 */
.L_x_14810:
[----:B------:R-:W-:Y:S01]  /*1efd0*/  IMAD.MOV.U32 R12, RZ, RZ, 0x10 ;  /* 0x00000010ff0c7424 */ /* 0x000fe200078e00ff */
[----:B------:R-:W-:-:S05]  /*1efe0*/  SEL R4, R14, RZ, P4 ;  /* 0x000000ff0e047207 */ /* 0x000fca0002000000 */
[----:B------:R-:W-:-:S04]  /*1eff0*/  IMAD.IADD R4, R3, 0x1, R4 ;  /* 0x0000000103047824 */ /* 0x000fc800078e0204 */
[----:B------:R-:W-:-:S07]  /*1f000*/  IMAD.MOV.U32 R13, RZ, RZ, R4 ;  /* 0x000000ffff0d7224 */ /* 0x000fce00078e0004 */
[----:B------:R-:W-:Y:S05]  /*1f010*/  WARPSYNC.COLLECTIVE R15, `(.L_x_14811) ;  /* 0x000000000f087348 */ /* 0x000fea0003c00000 */
[----:B------:R0:W1:Y:S02]  /*1f020*/  SHFL.UP P6, R14, R13, R12, R11 ;  /* 0x0400000c0d0e7389 */ /* 0x00006400000c000b */
[----:B01----:R-:W-:Y:S01]  /*1f030*/  ENDCOLLECTIVE ;  /* 0x000000000000791b */ /* 0x003fe20003800000 */
.L_x_14811:
        /* <DEDUP_REMOVED lines=8> */
.L_x_14812:
[----:B------:R-:W-:Y:S05]  /*1f0c0*/  BRA `(.L_x_14813) ;  /* 0xffffffb800f07947 */ /* 0x000fea000383ffff */
.L_x_14673:
[----:B------:R-:W-:Y:S01]  /*1f0d0*/  BSSY B0, `(.L_x_14814) ;  /* 0x0000006000007945 */ /* 0x000fe20003800000 */
[----:B------:R-:W-:Y:S01]  /*1f0e0*/  PLOP3.LUT P6, PT, P6, PT, PT, 0x8, 0x0 ;  /* 0x000000000000781c */ /* 0x000fe200037ce170 */
[----:B------:R-:W-:-:S12]  /*1f0f0*/  IMAD.MOV.U32 R15, RZ, RZ, -0x1 ;  /* 0xffffffffff0f7424 */ /* 0x000fd800078e00ff */
[----:B01----:R-:W-:Y:S05]  /*1f100*/  WARPSYNC.COLLECTIVE R15, `(.L_x_14815) ;  /* 0x000000000f087348 */ /* 0x003fea0003c00000 */
[----:B------:R-:W-:Y:S01]  /*1f110*/  VOTE.ANY R14, PT, P6 ;  /* 0x00000000000e7806 */ /* 0x000fe200030e0100 */
[----:B01----:R-:W-:Y:S06]  /*1f120*/  ENDCOLLECTIVE ;  /* 0x000000000000791b */ /* 0x003fec0003800000 */
.L_x_14815:
[----:B------:R-:W-:Y:S05]  /*1f130*/  BSYNC B0 ;  /* 0x0000000000007941 */ /* 0x000fea0003800000 */
.L_x_14814:
[----:B------:R-:W-:Y:S02]  /*1f140*/  IMAD.MOV.U32 R3, RZ, RZ, R14 ;  /* 0x000000ffff037224 */ /* 0x000fe400078e000e */
[----:B------:R-:W-:Y:S02]  /*1f150*/  IMAD.MOV.U32 R13, RZ, RZ, R25 ;  /* 0x000000ffff0d7224 */ /* 0x000fe400078e0019 */
[----:B------:R-:W0:Y:S01]  /*1f160*/  POPC R7, R3 ;  /* 0x0000000300077309 */ /* 0x000e220000000000 */
[----:B------:R-:W-:Y:S02]  /*1f170*/  IMAD.MOV.U32 R11, RZ, RZ, 0x1f ;  /* 0x0000001fff0b7424 */ /* 0x000fe400078e00ff */
[----:B------:R-:W-:Y:S01]  /*1f180*/  IMAD.MOV.U32 R15, RZ, RZ, -0x1 ;  /* 0xffffffffff0f7424 */ /* 0x000fe200078e00ff */
[----:B0-----:R-:W-:Y:S01]  /*1f190*/  MOV R12, R7 ;  /* 0x00000007000c7202 */ /* 0x001fe20000000f00 */
[----:B------:R-:W-:-:S07]  /*1f1a0*/  IMAD.IADD R27, R7, 0x1, R27 ;  /* 0x00000001071b7824 */ /* 0x000fce00078e021b */
[----:B------:R-:W-:Y:S05]  /*1f1b0*/  WARPSYNC.COLLECTIVE R15, `(.L_x_14816) ;  /* 0x000000000f087348 */ /* 0x000fea0003c00000 */
[----:B------:R0:W1:Y:S02]  /*1f1c0*/  SHFL.IDX P6, R14, R13, R12, R11 ;  /* 0x0000000c0d0e7389 */ /* 0x00006400000c000b */
[----:B01----:R-:W-:Y:S01]  /*1f1d0*/  ENDCOLLECTIVE ;  /* 0x000000000000791b */ /* 0x003fe20003800000 */
.L_x_14816:
[----:B------:R-:W-:Y:S02]  /*1f1e0*/  IMAD.MOV.U32 R13, RZ, RZ, R5 ;  /* 0x000000ffff0d7224 */ /* 0x000fe400078e0005 */
[----:B------:R-:W-:-:S07]  /*1f1f0*/  IMAD.MOV.U32 R25, RZ, RZ, R14 ;  /* 0x000000ffff197224 */ /* 0x000fce00078e000e */
[----:B------:R-:W-:Y:S05]  /*1f200*/  WARPSYNC.COLLECTIVE R15, `(.L_x_14817) ;  /* 0x000000000f087348 */ /* 0x000fea0003c00000 */
[----:B------:R0:W1:Y:S02]  /*1f210*/  SHFL.IDX P6, R14, R13, R12, R11 ;  /* 0x0000000c0d0e7389 */ /* 0x00006400000c000b */
[----:B01----:R-:W-:Y:S01]  /*1f220*/  ENDCOLLECTIVE ;  /* 0x000000000000791b */ /* 0x003fe20003800000 */
.L_x_14817:
[----:B------:R-:W-:Y:S01]  /*1f230*/  IMAD.MOV.U32 R5, RZ, RZ, R14 ;  /* 0x000000ffff057224 */ /* 0x000fe200078e000e */
[----:B------:R-:W-:Y:S06]  /*1f240*/  BRA `(.L_x_14818) ;  /* 0xffffffb800d07947 */ /* 0x000fec000383ffff */
.L_x_14675:
[----:B------:R-:W-:Y:S01]  /*1f250*/  BSSY B0, `(.L_x_14819) ;  /* 0x0000007000007945 */ /* 0x000fe20003800000 */
[----:B------:R-:W-:Y:S02]  /*1f260*/  IMAD.MOV.U32 R13, RZ, RZ, R2 ;  /* 0x000000ffff0d7224 */ /* 0x000fe400078e0002 */
[----:B-1----:R-:W-:Y:S02]  /*1f270*/  IMAD.MOV.U32 R11, RZ, RZ, 0x1f ;  /* 0x0000001fff0b7424 */ /* 0x002fe400078e00ff */
[----:B------:R-:W-:-:S07]  /*1f280*/  IMAD.MOV.U32 R15, RZ, RZ, -0x1 ;  /* 0xffffffffff0f7424 */ /* 0x000fce00078e00ff */
[----:B0-234-:R-:W-:Y:S05]  /*1f290*/  WARPSYNC.COLLECTIVE R15, `(.L_x_14820) ;  /* 0x000000000f087348 */ /* 0x01dfea0003c00000 */
[----:B------:R1:W0:Y:S02]  /*1f2a0*/  SHFL.IDX P6, R14, R13, R12, R11 ;  /* 0x0000000c0d0e7389 */ /* 0x00022400000c000b */
[----:B01234-:R-:W-:Y:S01]  /*1f2b0*/  ENDCOLLECTIVE ;  /* 0x000000000000791b */ /* 0x01ffe20003800000 */
.L_x_14820:
[----:B------:R-:W-:Y:S05]  /*1f2c0*/  BSYNC B0 ;  /* 0x0000000000007941 */ /* 0x000fea0003800000 */
.L_x_14819:
[----:B------:R-:W-:Y:S01]  /*1f2d0*/  IMAD.MOV.U32 R24, RZ, RZ, R14 ;  /* 0x000000ffff187224 */ /* 0x000fe200078e000e */
[----:B------:R-:W-:Y:S06]  /*1f2e0*/  BRA `(.L_x_14674) ;  /* 0xffffffb800c07947 */ /* 0x000fec000383ffff */
.L_x_14681:
[----:B0-----:R0:W2:Y:S02]  /*1f2f0*/  SYNCS.PHASECHK.TRANS64.TRYWAIT P0, [R9+URZ+0x16820], R0 ;  /* 0x01682000090075a7 */ /* 0x0010a4000800017f */
[----:B--2---:R-:W-:Y:S05]  /*1f300*/  @!P0 NANOSLEEP.SYNCS 0x989680 ;  /* 0x009896800000895d */ /* 0x004fea0003900000 */
[----:B------:R-:W2:Y:S02]  /*1f310*/  @!P0 SYNCS.PHASECHK.TRANS64 P0, [R9+URZ+0x16820], R0 ;  /* 0x01682000090085a7 */ /* 0x000ea4000800007f */
[----:B--2---:R-:W-:Y:S05]  /*1f320*/  @!P0 BRA `(.L_x_14681) ;  /* 0xfffffffc00f08947 */ /* 0x004fea000383ffff */
[----:B------:R-:W-:Y:S05]  /*1f330*/  BRA `(.L_x_14821) ;  /* 0xffffffc400187947 */ /* 0x000fea000383ffff */
.L_x_14682:
        /* <DEDUP_REMOVED lines=8> */
[----:B0--3--:R-:W-:Y:S05]  /*1f3c0*/  WARPSYNC.COLLECTIVE R15, `(.L_x_14823) ;  /* 0x000000000f087348 */ /* 0x009fea0003c00000 */
[----:B------:R1:W2:Y:S02]  /*1f3d0*/  SHFL.IDX P6, R14, R13, R12, R11 ;  /* 0x0000000c0d0e7389 */ /* 0x0002a400000c000b */
[----:B0123--:R-:W-:Y:S01]  /*1f3e0*/  ENDCOLLECTIVE ;  /* 0x000000000000791b */ /* 0x00ffe20003800000 */
.L_x_14823:
[----:B------:R-:W-:Y:S05]  /*1f3f0*/  BSYNC B0 ;  /* 0x0000000000007941 */ /* 0x000fea0003800000 */
.L_x_14822:
[----:B------:R-:W-:Y:S05]  /*1f400*/  BRA `(.L_x_14824) ;  /* 0xffffffc400007947 */ /* 0x000fea000383ffff */
.L_x_14683:
[----:B------:R-:W-:Y:S01]  /*1f410*/  BSSY B0, `(.L_x_14825) ;  /* 0x0000006000007945 */ /* 0x000fe20003800000 */
[----:B------:R-:W-:-:S07]  /*1f420*/  IMAD.MOV.U32 R15, RZ, RZ, -0x1 ;  /* 0xffffffffff0f7424 */ /* 0x000fce00078e00ff */
[----:B01-3--:R-:W-:Y:S05]  /*1f430*/  WARPSYNC.COLLECTIVE R15, `(.L_x_14826) ;  /* 0x000000000f0c7348 */ /* 0x00bfea0003c00000 */
[----:B------:R-:W-:Y:S02]  /*1f440*/  ELECT P6, UR62, PT ;  /* 0x00000000003e782f */ /* 0x000fe400038c0000 */
[----:B------:R-:W-:Y:S01]  /*1f450*/  MOV R14, UR62 ;  /* 0x0000003e000e7c02 */ /* 0x000fe20008000f00 */
[----:B01-3--:R-:W-:Y:S10]  /*1f460*/  ENDCOLLECTIVE ;  /* 0x000000000000791b */ /* 0x00bff40003800000 */
.L_x_14826:
[----:B------:R-:W-:Y:S05]  /*1f470*/  BSYNC B0 ;  /* 0x0000000000007941 */ /* 0x000fea0003800000 */
.L_x_14825:
[----:B------:R-:W-:Y:S05]  /*1f480*/  BRA `(.L_x_14827) ;  /* 0xffffffc000f47947 */ /* 0x000fea000383ffff */
.L_x_14685:
[----:B0-----:R0:W2:Y:S02]  /*1f490*/  SYNCS.PHASECHK.TRANS64.TRYWAIT P0, [R7+URZ], R2 ;  /* 0x00000002070075a7 */ /* 0x0010a4000800017f */
[----:B--2---:R-:W-:Y:S05]  /*1f4a0*/  @!P0 NANOSLEEP.SYNCS 0x989680 ;  /* 0x009896800000895d */ /* 0x004fea0003900000 */
[----:B------:R-:W2:Y:S02]  /*1f4b0*/  @!P0 SYNCS.PHASECHK.TRANS64 P0, [R7+URZ], R2 ;  /* 0x00000002070085a7 */ /* 0x000ea4000800007f */
[----:B--2---:R-:W-:Y:S05]  /*1f4c0*/  @!P0 BRA `(.L_x_14685) ;  /* 0xfffffffc00f08947 */ /* 0x004fea000383ffff */
[----:B------:R-:W-:Y:S05]  /*1f4d0*/  BRA `(.L_x_14828) ;  /* 0xffffffc400287947 */ /* 0x000fea000383ffff */
.L_x_14686:
[----:B--2---:R2:W4:Y:S02]  /*1f4e0*/  SYNCS.PHASECHK.TRANS64.TRYWAIT P0, [R3+URZ], R0 ;  /* 0x00000000030075a7 */ /* 0x004524000800017f */
[----:B----4-:R-:W-:Y:S05]  /*1f4f0*/  @!P0 NANOSLEEP.SYNCS 0x989680 ;  /* 0x009896800000895d */ /* 0x010fea0003900000 */
[----:B------:R-:W4:Y:S02]  /*1f500*/  @!P0 SYNCS.PHASECHK.TRANS64 P0, [R3+URZ], R0 ;  /* 0x00000000030085a7 */ /* 0x000f24000800007f */
[----:B----4-:R-:W-:Y:S05]  /*1f510*/  @!P0 BRA `(.L_x_14686) ;  /* 0xfffffffc00f08947 */ /* 0x010fea000383ffff */
[----:B------:R-:W-:Y:S05]  /*1f520*/  BRA `(.L_x_14829) ;  /* 0xffffffc4001c7947 */ /* 0x000fea000383ffff */
.L_x_14688:
[----:B--2---:R2:W4:Y:S02]  /*1f530*/  SYNCS.PHASECHK.TRANS64.TRYWAIT P0, [R5+URZ], R2 ;  /* 0x00000002050075a7 */ /* 0x004524000800017f */
[----:B----4-:R-:W-:Y:S05]  /*1f540*/  @!P0 NANOSLEEP.SYNCS 0x989680 ;  /* 0x009896800000895d */ /* 0x010fea0003900000 */
[----:B------:R-:W4:Y:S02]  /*1f550*/  @!P0 SYNCS.PHASECHK.TRANS64 P0, [R5+URZ], R2 ;  /* 0x00000002050085a7 */ /* 0x000f24000800007f */
[----:B----4-:R-:W-:Y:S05]  /*1f560*/  @!P0 BRA `(.L_x_14688) ;  /* 0xfffffffc00f08947 */ /* 0x010fea000383ffff */
[----:B------:R-:W-:Y:S05]  /*1f570*/  BRA `(.L_x_14830) ;  /* 0xffffffc400207947 */ /* 0x000fea000383ffff */
.L_x_14831:
        /* <DEDUP_REMOVED lines=16> */
.L_x_14877:


//--------------------- .nv.global.init           --------------------------
	.section	.nv.global.init,"aw",@progbits
.nv.global.init:
	.type		$str$20,@object
	.size		$str$20,($str$21 - $str$20)
$str$20:
        /*0000*/ 	.byte	0x28, 0x61, 0x64, 0x64, 0x72, 0x65, 0x73, 0x73, 0x20, 0x26, 0x20, 0x6d, 0x61, 0x73, 0x6b, 0x29
        /*0010*/ 	.byte	0x20, 0x3d, 0x3d, 0x20, 0x30, 0x00
	.type		$str$21,@object
	.size		$str$21,(__unnamed_43 - $str$21)
$str$21:
        /*0016*/ 	.byte	0x2f, 0x74, 0x6d, 0x70, 0x2f, 0x6f, 0x73, 0x73, 0x5f, 0x6b, 0x65, 0x72, 0x6e, 0x65, 0x6c, 0x73
        /*0026*/ 	.byte	0x5f, 0x73, 0x72, 0x63, 0x2f, 0x66, 0x6c, 0x61, 0x73, 0x68, 0x5f, 0x61, 0x74, 0x74, 0x65, 0x6e
        /*0036*/ 	.byte	0x74, 0x69, 0x6f, 0x6e, 0x2f, 0x63, 0x73, 0x72, 0x63, 0x2f, 0x63, 0x75, 0x74, 0x6c, 0x61, 0x73
        /*0046*/ 	.byte	0x73, 0x2f, 0x69, 0x6e, 0x63, 0x6c, 0x75, 0x64, 0x65, 0x2f, 0x63, 0x75, 0x74, 0x65, 0x2f, 0x70
        /*0056*/ 	.byte	0x6f, 0x69, 0x6e, 0x74, 0x65, 0x72, 0x5f, 0x66, 0x6c, 0x61, 0x67, 0x67, 0x65, 0x64, 0x2e, 0x68
        /*0066*/ 	.byte	0x70, 0x70, 0x00
	.type		__unnamed_43,@object
	.size		__unnamed_43,(__unnamed_4 - __unnamed_43)
__unnamed_43:
        /* <DEDUP_REMOVED lines=24> */
        /*01e9*/ 	.byte	0x00
	.type		__unnamed_4,@object
	.size		__unnamed_4,(__unnamed_13 - __unnamed_4)
__unnamed_4:
        /* <DEDUP_REMOVED lines=25> */
	.type		__unnamed_13,@object
	.size		__unnamed_13,(__unnamed_29 - __unnamed_13)
__unnamed_13:
        /* <DEDUP_REMOVED lines=25> */
	.type		__unnamed_29,@object
	.size		__unnamed_29,(__unnamed_21 - __unnamed_29)
__unnamed_29:
        /* <DEDUP_REMOVED lines=25> */
	.type		__unnamed_21,@object
	.size		__unnamed_21,(__unnamed_39 - __unnamed_21)
__unnamed_21:
        /* <DEDUP_REMOVED lines=25> */
	.type		__unnamed_39,@object
	.size		__unnamed_39,(__unnamed_34 - __unnamed_39)
__unnamed_39:
        /* <DEDUP_REMOVED lines=25> */
	.type		__unnamed_34,@object
	.size		__unnamed_34,(__unnamed_38 - __unnamed_34)
__unnamed_34:
        /* <DEDUP_REMOVED lines=25> */
	.type		__unnamed_38,@object
	.size		__unnamed_38,(__unnamed_14 - __unnamed_38)
__unnamed_38:
        /* <DEDUP_REMOVED lines=25> */
	.type		__unnamed_14,@object
	.size		__unnamed_14,(__unnamed_30 - __unnamed_14)
__unnamed_14:
        /* <DEDUP_REMOVED lines=25> */
	.type		__unnamed_30,@object
	.size		__unnamed_30,(__unnamed_9 - __unnamed_30)
__unnamed_30:
        /* <DEDUP_REMOVED lines=25> */
	.type		__unnamed_9,@object
	.size		__unnamed_9,(__unnamed_25 - __unnamed_9)
__unnamed_9:
        /* <DEDUP_REMOVED lines=24> */
        /*110b*/ 	.byte	0x3e, 0x20, 0x26, 0x5d, 0x00
	.type		__unnamed_25,@object
	.size		__unnamed_25,(__unnamed_5 - __unnamed_25)
__unnamed_25:
        /* <DEDUP_REMOVED lines=25> */
	.type		__unnamed_5,@object
	.size		__unnamed_5,(__unnamed_3 - __unnamed_5)
__unnamed_5:
        /* <DEDUP_REMOVED lines=25> */
	.type		__unnamed_3,@object
	.size		__unnamed_3,(__unnamed_2 - __unnamed_3)
__unnamed_3:
        /* <DEDUP_REMOVED lines=29> */
	.type		__unnamed_2,@object
	.size		__unnamed_2,(__unnamed_7 - __unnamed_2)
__unnamed_2:
        /* <DEDUP_REMOVED lines=29> */
	.type		__unnamed_7,@object
	.size		__unnamed_7,(__unnamed_8 - __unnamed_7)
__unnamed_7:
        /* <DEDUP_REMOVED lines=28> */
        /*1972*/ 	.byte	0x3c, 0x31, 0x32, 0x32, 0x38, 0x38, 0x3e, 0x3e, 0x3e, 0x3e, 0x3e, 0x5d, 0x00
	.type		__unnamed_8,@object
	.size		__unnamed_8,(__unnamed_1 - __unnamed_8)
__unnamed_8:
        /* <DEDUP_REMOVED lines=29> */
	.type		__unnamed_1,@object
	.size		__unnamed_1,(__unnamed_41 - __unnamed_1)
__unnamed_1:
        /* <DEDUP_REMOVED lines=28> */
        /*1d0c*/ 	.byte	0x3c, 0x38, 0x31, 0x39, 0x32, 0x3e, 0x3e, 0x3e, 0x3e, 0x3e, 0x20, 0x26, 0x5d, 0x00
	.type		__unnamed_41,@object
	.size		__unnamed_41,(__unnamed_42 - __unnamed_41)
__unnamed_41:
        /* <DEDUP_REMOVED lines=28> */
        /*1eda*/ 	.byte	0x3a, 0x43, 0x3c, 0x31, 0x36, 0x33, 0x38, 0x34, 0x3e, 0x3e, 0x3e, 0x3e, 0x3e, 0x5d, 0x00
	.type		__unnamed_42,@object
	.size		__unnamed_42,(__unnamed_6 - __unnamed_42)
__unnamed_42:
        /* <DEDUP_REMOVED lines=29> */
	.type		__unnamed_6,@object
	.size		__unnamed_6,(__unnamed_33 - __unnamed_6)
__unnamed_6:
        /* <DEDUP_REMOVED lines=29> */
	.type		__unnamed_33,@object
	.size		__unnamed_33,(__unnamed_17 - __unnamed_33)
__unnamed_33:
        /* <DEDUP_REMOVED lines=29> */
	.type		__unnamed_17,@object
	.size		__unnamed_17,(__unnamed_37 - __unnamed_17)
__unnamed_17:
        /* <DEDUP_REMOVED lines=29> */
	.type		__unnamed_37,@object
	.size		__unnamed_37,(__unnamed_11 - __unnamed_37)
__unnamed_37:
        /* <DEDUP_REMOVED lines=29> */
	.type		__unnamed_11,@object
	.size		__unnamed_11,(__unnamed_27 - __unnamed_11)
__unnamed_11:
        /* <DEDUP_REMOVED lines=29> */
	.type		__unnamed_27,@object
	.size		__unnamed_27,(__unnamed_19 - __unnamed_27)
__unnamed_27:
        /* <DEDUP_REMOVED lines=29> */
	.type		__unnamed_19,@object
	.size		__unnamed_19,(__unnamed_12 - __unnamed_19)
__unnamed_19:
        /* <DEDUP_REMOVED lines=29> */
	.type		__unnamed_12,@object
	.size		__unnamed_12,(__unnamed_28 - __unnamed_12)
__unnamed_12:
        /* <DEDUP_REMOVED lines=29> */
	.type		__unnamed_28,@object
	.size		__unnamed_28,(__unnamed_36 - __unnamed_28)
__unnamed_28:
        /* <DEDUP_REMOVED lines=29> */
	.type		__unnamed_36,@object
	.size		__unnamed_36,(__unnamed_20 - __unnamed_36)
__unnamed_36:
        /* <DEDUP_REMOVED lines=29> */
	.type		__unnamed_20,@object
	.size		__unnamed_20,(__unnamed_16 - __unnamed_20)
__unnamed_20:
        /* <DEDUP_REMOVED lines=29> */
	.type		__unnamed_16,@object
	.size		__unnamed_16,(__unnamed_32 - __unnamed_16)
__unnamed_16:
        /* <DEDUP_REMOVED lines=29> */
	.type		__unnamed_32,@object
	.size		__unnamed_32,(__unnamed_23 - __unnamed_32)
__unnamed_32:
        /* <DEDUP_REMOVED lines=29> */
	.type		__unnamed_23,@object
	.size		__unnamed_23,(__unnamed_40 - __unnamed_23)
__unnamed_23:
        /* <DEDUP_REMOVED lines=30> */
	.type		__unnamed_40,@object
	.size		__unnamed_40,(__unnamed_24 - __unnamed_40)
__unnamed_40:
        /* <DEDUP_REMOVED lines=30> */
	.type		__unnamed_24,@object
	.size		__unnamed_24,(__unnamed_35 - __unnamed_24)
__unnamed_24:
        /* <DEDUP_REMOVED lines=30> */
	.type		__unnamed_35,@object
	.size		__unnamed_35,(__unnamed_15 - __unnamed_35)
__unnamed_35:
        /* <DEDUP_REMOVED lines=29> */
        /*3f8a*/ 	.byte	0x5d, 0x00
	.type		__unnamed_15,@object
	.size		__unnamed_15,(__unnamed_31 - __unnamed_15)
__unnamed_15:
        /* <DEDUP_REMOVED lines=30> */
	.type		__unnamed_31,@object
	.size		__unnamed_31,(__unnamed_10 - __unnamed_31)
__unnamed_31:
        /* <DEDUP_REMOVED lines=30> */
	.type		__unnamed_10,@object
	.size		__unnamed_10,(__unnamed_26 - __unnamed_10)
__unnamed_10:
        /* <DEDUP_REMOVED lines=30> */
	.type		__unnamed_26,@object
	.size		__unnamed_26,(__unnamed_18 - __unnamed_26)
__unnamed_26:
        /* <DEDUP_REMOVED lines=30> */
	.type		__unnamed_18,@object
	.size		__unnamed_18,(__unnamed_22 - __unnamed_18)
__unnamed_18:
        /* <DEDUP_REMOVED lines=30> */
	.type		__unnamed_22,@object
	.size		__unnamed_22,(.L_21 - __unnamed_22)
__unnamed_22:
        /* <DEDUP_REMOVED lines=29> */
        /*4a76*/ 	.byte	0x26, 0x5d, 0x00
.L_21:


//--------------------- .nv.shared._ZN7cutlass13device_kernelIN5flash11enable_sm90INS1_16FlashAttnFwdSm90INS1_25CollectiveMainloopFwdSm90ILi2EN4cute5tupleIJNS5_1CILi1EEES8_S8_EEENS6_IJNS7_ILi128EEENS7_ILi80EEENS7_ILi256EEEEEELi256ENS_10bfloat16_tEfNS_4arch4Sm90ELb0ELb0ELb1ELb0ELb0ELb0ELb0ELb1ELb1ELb1ELb1ELb0EEENS1_21CollectiveEpilogueFwdINS6_IJSA_SC_SB_EEES9_SE_SG_Li256ELb0ELb1ELb1ELb0EEENS1_19SingleTileSchedulerILb0ELb1ELb1ELi128EEEEEEEEEvNT_6ParamsE --------------------------
	.section	.nv.shared._ZN7cutlass13device_kernelIN5flash11enable_sm90INS1_16FlashAttnFwdSm90INS1_25CollectiveMainloopFwdSm90ILi2EN4cute5tupleIJNS5_1CILi1EEES8_S8_EEENS6_IJNS7_ILi128EEENS7_ILi80EEENS7_ILi256EEEEEELi256ENS_10bfloat16_tEfNS_4arch4Sm90ELb0ELb0ELb1ELb0ELb0ELb0ELb0ELb1ELb1ELb1ELb1ELb0EEENS1_21CollectiveEpilogueFwdINS6_IJSA_SC_SB_EEES9_SE_SG_Li256ELb0ELb1ELb1ELb0EEENS1_19SingleTileSchedulerILb0ELb1ELb1ELi128EEEEEEEEEvNT_6ParamsE,"aw",@nobits
	.sectionflags	@""
	.align	16
	.zero		1024


//--------------------- .nv.shared.reserved.0     --------------------------
	.section	.nv.shared.reserved.0,"aw",@nobits
	.weak		__nv_reservedSMEM_offset_0_alias
	.size		__nv_reservedSMEM_offset_0_alias, 0, 0
	.other		__nv_reservedSMEM_offset_0_alias,@"STO_CUDA_RESERVED_SHARED STV_DEFAULT"
__nv_reservedSMEM_offset_0_alias:
	.zero		0


//--------------------- .nv.global                --------------------------
	.section	.nv.global,"aw",@nobits
.nv.global:
	.type		_ZN80_INTERNAL_db2cb700_44_flash_fwd_hdimall_bf16_split_softcap_sm90_cu_ef95aea4_49514cute1_E,@object
	.size		_ZN80_INTERNAL_db2cb700_44_flash_fwd_hdimall_bf16_split_softcap_sm90_cu_ef95aea4_49514cute1_E,(_ZN80_INTERNAL_db2cb700_44_flash_fwd_hdimall_bf16_split_softcap_sm90_cu_ef95aea4_49514cuda3std3__45__cpo6cbeginE - _ZN80_INTERNAL_db2cb700_44_flash_fwd_hdimall_bf16_split_softcap_sm90_cu_ef95aea4_49514cute1_E)
_ZN80_INTERNAL_db2cb700_44_flash_fwd_hdimall_bf16_split_softcap_sm90_cu_ef95aea4_49514cute1_E:
	.zero		1
	.type		_ZN80_INTERNAL_db2cb700_44_flash_fwd_hdimall_bf16_split_softcap_sm90_cu_ef95aea4_49514cuda3std3__45__cpo6cbeginE,@object
	.size		_ZN80_INTERNAL_db2cb700_44_flash_fwd_hdimall_bf16_split_softcap_sm90_cu_ef95aea4_49514cuda3std3__45__cpo6cbeginE,(_ZN80_INTERNAL_db2cb700_44_flash_fwd_hdimall_bf16_split_softcap_sm90_cu_ef95aea4_49514cuda3std3__48in_placeE - _ZN80_INTERNAL_db2cb700_44_flash_fwd_hdimall_bf16_split_softcap_sm90_cu_ef95aea4_49514cuda3std3__45__cpo6cbeginE)
_ZN80_INTERNAL_db2cb700_44_flash_fwd_hdimall_bf16_split_softcap_sm90_cu_ef95aea4_49514cuda3std3__45__cpo6cbeginE:
	.zero		1
	.type		_ZN80_INTERNAL_db2cb700_44_flash_fwd_hdimall_bf16_split_softcap_sm90_cu_ef95aea4_49514cuda3std3__48in_placeE,@object
	.size		_ZN80_INTERNAL_db2cb700_44_flash_fwd_hdimall_bf16_split_softcap_sm90_cu_ef95aea4_49514cuda3std3__48in_placeE,(_ZN80_INTERNAL_db2cb700_44_flash_fwd_hdimall_bf16_split_softcap_sm90_cu_ef95aea4_49514cuda3std6ranges3__45__cpo9iter_moveE - _ZN80_INTERNAL_db2cb700_44_flash_fwd_hdimall_bf16_split_softcap_sm90_cu_ef95aea4_49514cuda3std3__48in_placeE)
_ZN80_INTERNAL_db2cb700_44_flash_fwd_hdimall_bf16_split_softcap_sm90_cu_ef95aea4_49514cuda3std3__48in_placeE:
	.zero		1
	.type		_ZN80_INTERNAL_db2cb700_44_flash_fwd_hdimall_bf16_split_softcap_sm90_cu_ef95aea4_49514cuda3std6ranges3__45__cpo9iter_moveE,@object
	.size		_ZN80_INTERNAL_db2cb700_44_flash_fwd_hdimall_bf16_split_softcap_sm90_cu_ef95aea4_49514cuda3std6ranges3__45__cpo9iter_moveE,(_ZN80_INTERNAL_db2cb700_44_flash_fwd_hdimall_bf16_split_softcap_sm90_cu_ef95aea4_49514cuda3std3__45__cpo5beginE - _ZN80_INTERNAL_db2cb700_44_flash_fwd_hdimall_bf16_split_softcap_sm90_cu_ef95aea4_49514cuda3std6ranges3__45__cpo9iter_moveE)
_ZN80_INTERNAL_db2cb700_44_flash_fwd_hdimall_bf16_split_softcap_sm90_cu_ef95aea4_49514cuda3std6ranges3__45__cpo9iter_moveE:
	.zero		1
	.type		_ZN80_INTERNAL_db2cb700_44_flash_fwd_hdimall_bf16_split_softcap_sm90_cu_ef95aea4_49514cuda3std3__45__cpo5beginE,@object
	.size		_ZN80_INTERNAL_db2cb700_44_flash_fwd_hdimall_bf16_split_softcap_sm90_cu_ef95aea4_49514cuda3std3__45__cpo5beginE,(_ZN80_INTERNAL_db2cb700_44_flash_fwd_hdimall_bf16_split_softcap_sm90_cu_ef95aea4_49514cuda3std3__482_GLOBAL__N__db2cb700_44_flash_fwd_hdimall_bf16_split_softcap_sm90_cu_ef95aea4_49516ignoreE - _ZN80_INTERNAL_db2cb700_44_flash_fwd_hdimall_bf16_split_softcap_sm90_cu_ef95aea4_49514cuda3std3__45__cpo5beginE)
_ZN80_INTERNAL_db2cb700_44_flash_fwd_hdimall_bf16_split_softcap_sm90_cu_ef95aea4_49514cuda3std3__45__cpo5beginE:
	.zero		1
	.type		_ZN80_INTERNAL_db2cb700_44_flash_fwd_hdimall_bf16_split_softcap_sm90_cu_ef95aea4_49514cuda3std3__482_GLOBAL__N__db2cb700_44_flash_fwd_hdimall_bf16_split_softcap_sm90_cu_ef95aea4_49516ignoreE,@object
	.size		_ZN80_INTERNAL_db2cb700_44_flash_fwd_hdimall_bf16_split_softcap_sm90_cu_ef95aea4_49514cuda3std3__482_GLOBAL__N__db2cb700_44_flash_fwd_hdimall_bf16_split_softcap_sm90_cu_ef95aea4_49516ignoreE,(_ZN80_INTERNAL_db2cb700_44_flash_fwd_hdimall_bf16_split_softcap_sm90_cu_ef95aea4_49514cute7productE - _ZN80_INTERNAL_db2cb700_44_flash_fwd_hdimall_bf16_split_softcap_sm90_cu_ef95aea4_49514cuda3std3__482_GLOBAL__N__db2cb700_44_flash_fwd_hdimall_bf16_split_softcap_sm90_cu_ef95aea4_49516ignoreE)
_ZN80_INTERNAL_db2cb700_44_flash_fwd_hdimall_bf16_split_softcap_sm90_cu_ef95aea4_49514cuda3std3__482_GLOBAL__N__db2cb700_44_flash_fwd_hdimall_bf16_split_softcap_sm90_cu_ef95aea4_49516ignoreE:
	.zero		1
	.type		_ZN80_INTERNAL_db2cb700_44_flash_fwd_hdimall_bf16_split_softcap_sm90_cu_ef95aea4_49514cute7productE,@object
	.size		_ZN80_INTERNAL_db2cb700_44_flash_fwd_hdimall_bf16_split_softcap_sm90_cu_ef95aea4_49514cute7productE,(_ZN80_INTERNAL_db2cb700_44_flash_fwd_hdimall_bf16_split_softcap_sm90_cu_ef95aea4_49514cuda3std3__45__cpo3endE - _ZN80_INTERNAL_db2cb700_44_flash_fwd_hdimall_bf16_split_softcap_sm90_cu_ef95aea4_49514cute7productE)
_ZN80_INTERNAL_db2cb700_44_flash_fwd_hdimall_bf16_split_softcap_sm90_cu_ef95aea4_49514cute7productE:
	.zero		1
	.type		_ZN80_INTERNAL_db2cb700_44_flash_fwd_hdimall_bf16_split_softcap_sm90_cu_ef95aea4_49514cuda3std3__45__cpo3endE,@object
	.size		_ZN80_INTERNAL_db2cb700_44_flash_fwd_hdimall_bf16_split_softcap_sm90_cu_ef95aea4_49514cuda3std3__45__cpo3endE,(_ZN80_INTERNAL_db2cb700_44_flash_fwd_hdimall_bf16_split_softcap_sm90_cu_ef95aea4_49514cuda3std3__419piecewise_constructE - _ZN80_INTERNAL_db2cb700_44_flash_fwd_hdimall_bf16_split_softcap_sm90_cu_ef95aea4_49514cuda3std3__45__cpo3endE)
_ZN80_INTERNAL_db2cb700_44_flash_fwd_hdimall_bf16_split_softcap_sm90_cu_ef95aea4_49514cuda3std3__45__cpo3endE:
	.zero		1
	.type		_ZN80_INTERNAL_db2cb700_44_flash_fwd_hdimall_bf16_split_softcap_sm90_cu_ef95aea4_49514cuda3std3__419piecewise_constructE,@object
	.size		_ZN80_INTERNAL_db2cb700_44_flash_fwd_hdimall_bf16_split_softcap_sm90_cu_ef95aea4_49514cuda3std3__419piecewise_constructE,(_ZN80_INTERNAL_db2cb700_44_flash_fwd_hdimall_bf16_split_softcap_sm90_cu_ef95aea4_49514cuda3std3__45__cpo4cendE - _ZN80_INTERNAL_db2cb700_44_flash_fwd_hdimall_bf16_split_softcap_sm90_cu_ef95aea4_49514cuda3std3__419piecewise_constructE)
_ZN80_INTERNAL_db2cb700_44_flash_fwd_hdimall_bf16_split_softcap_sm90_cu_ef95aea4_49514cuda3std3__419piecewise_constructE:
	.zero		1
	.type		_ZN80_INTERNAL_db2cb700_44_flash_fwd_hdimall_bf16_split_softcap_sm90_cu_ef95aea4_49514cuda3std3__45__cpo4cendE,@object
	.size		_ZN80_INTERNAL_db2cb700_44_flash_fwd_hdimall_bf16_split_softcap_sm90_cu_ef95aea4_49514cuda3std3__45__cpo4cendE,(_ZN80_INTERNAL_db2cb700_44_flash_fwd_hdimall_bf16_split_softcap_sm90_cu_ef95aea4_49514cuda3std6ranges3__45__cpo4swapE - _ZN80_INTERNAL_db2cb700_44_flash_fwd_hdimall_bf16_split_softcap_sm90_cu_ef95aea4_49514cuda3std3__45__cpo4cendE)
_ZN80_INTERNAL_db2cb700_44_flash_fwd_hdimall_bf16_split_softcap_sm90_cu_ef95aea4_49514cuda3std3__45__cpo4cendE:
	.zero		1
	.type		_ZN80_INTERNAL_db2cb700_44_flash_fwd_hdimall_bf16_split_softcap_sm90_cu_ef95aea4_49514cuda3std6ranges3__45__cpo4swapE,@object
	.size		_ZN80_INTERNAL_db2cb700_44_flash_fwd_hdimall_bf16_split_softcap_sm90_cu_ef95aea4_49514cuda3std6ranges3__45__cpo4swapE,(.L_50 - _ZN80_INTERNAL_db2cb700_44_flash_fwd_hdimall_bf16_split_softcap_sm90_cu_ef95aea4_49514cuda3std6ranges3__45__cpo4swapE)
_ZN80_INTERNAL_db2cb700_44_flash_fwd_hdimall_bf16_split_softcap_sm90_cu_ef95aea4_49514cuda3std6ranges3__45__cpo4swapE:
	.zero		1
.L_50:


//--------------------- .nv.shared._ZN7cutlass13device_kernelIN5flash11enable_sm90INS1_16FlashAttnFwdSm90INS1_25CollectiveMainloopFwdSm90ILi2EN4cute5tupleIJNS5_1CILi1EEES8_S8_EEENS6_IJNS7_ILi128EEENS7_ILi80EEENS7_ILi256EEEEEELi256ENS_10bfloat16_tEfNS_4arch4Sm90ELb0ELb0ELb1ELb1ELb0ELb0ELb0ELb1ELb1ELb1ELb1ELb0EEENS1_21CollectiveEpilogueFwdINS6_IJSA_SC_SB_EEES9_SE_SG_Li256ELb1ELb1ELb1ELb0EEENS1_36VarlenDynamicPersistentTileSchedulerILi128ELi80ELi256ELi128ELb1ELb1ELb1ELb0ELb1ELb1EEEEEEEEEvNT_6ParamsE --------------------------
	.section	.nv.shared._ZN7cutlass13device_kernelIN5flash11enable_sm90INS1_16FlashAttnFwdSm90INS1_25CollectiveMainloopFwdSm90ILi2EN4cute5tupleIJNS5_1CILi1EEES8_S8_EEENS6_IJNS7_ILi128EEENS7_ILi80EEENS7_ILi256EEEEEELi256ENS_10bfloat16_tEfNS_4arch4Sm90ELb0ELb0ELb1ELb1ELb0ELb0ELb0ELb1ELb1ELb1ELb1ELb0EEENS1_21CollectiveEpilogueFwdINS6_IJSA_SC_SB_EEES9_SE_SG_Li256ELb1ELb1ELb1ELb0EEENS1_36VarlenDynamicPersistentTileSchedulerILi128ELi80ELi256ELi128ELb1ELb1ELb1ELb0ELb1ELb1EEEEEEEEEvNT_6ParamsE,"aw",@nobits
	.sectionflags	@""
	.align	16
	.zero		1024


//--------------------- .nv.shared._ZN7cutlass13device_kernelIN5flash11enable_sm90INS1_16FlashAttnFwdSm90INS1_25CollectiveMainloopFwdSm90ILi2EN4cute5tupleIJNS5_1CILi1EEES8_S8_EEENS6_IJNS7_ILi128EEENS7_ILi80EEENS7_ILi256EEEEEELi256ENS_10bfloat16_tEfNS_4arch4Sm90ELb0ELb0ELb1ELb1ELb0ELb1ELb0ELb1ELb1ELb1ELb1ELb0EEENS1_21CollectiveEpilogueFwdINS6_IJSA_SC_SB_EEES9_SE_SG_Li256ELb1ELb1ELb1ELb0EEENS1_36VarlenDynamicPersistentTileSchedulerILi128ELi80ELi256ELi128ELb1ELb1ELb1ELb0ELb1ELb1EEEEEEEEEvNT_6ParamsE --------------------------
	.section	.nv.shared._ZN7cutlass13device_kernelIN5flash11enable_sm90INS1_16FlashAttnFwdSm90INS1_25CollectiveMainloopFwdSm90ILi2EN4cute5tupleIJNS5_1CILi1EEES8_S8_EEENS6_IJNS7_ILi128EEENS7_ILi80EEENS7_ILi256EEEEEELi256ENS_10bfloat16_tEfNS_4arch4Sm90ELb0ELb0ELb1ELb1ELb0ELb1ELb0ELb1ELb1ELb1ELb1ELb0EEENS1_21CollectiveEpilogueFwdINS6_IJSA_SC_SB_EEES9_SE_SG_Li256ELb1ELb1ELb1ELb0EEENS1_36VarlenDynamicPersistentTileSchedulerILi128ELi80ELi256ELi128ELb1ELb1ELb1ELb0ELb1ELb1EEEEEEEEEvNT_6ParamsE,"aw",@nobits
	.sectionflags	@""
	.align	16
	.zero		1024


//--------------------- .nv.shared._ZN7cutlass13device_kernelIN5flash11enable_sm90INS1_16FlashAttnFwdSm90INS1_25CollectiveMainloopFwdSm90ILi2EN4cute5tupleIJNS5_1CILi1EEES8_S8_EEENS6_IJNS7_ILi128EEENS7_ILi64EEENS7_ILi256EEEEEELi256ENS_10bfloat16_tEfNS_4arch4Sm90ELb0ELb1ELb1ELb0ELb0ELb0ELb0ELb1ELb1ELb1ELb1ELb0EEENS1_21CollectiveEpilogueFwdINS6_IJSA_SC_SB_EEES9_SE_SG_Li256ELb0ELb1ELb1ELb0EEENS1_19SingleTileSchedulerILb0ELb1ELb1ELi128EEEEEEEEEvNT_6ParamsE --------------------------
	.section	.nv.shared._ZN7cutlass13device_kernelIN5flash11enable_sm90INS1_16FlashAttnFwdSm90INS1_25CollectiveMainloopFwdSm90ILi2EN4cute5tupleIJNS5_1CILi1EEES8_S8_EEENS6_IJNS7_ILi128EEENS7_ILi64EEENS7_ILi256EEEEEELi256ENS_10bfloat16_tEfNS_4arch4Sm90ELb0ELb1ELb1ELb0ELb0ELb0ELb0ELb1ELb1ELb1ELb1ELb0EEENS1_21CollectiveEpilogueFwdINS6_IJSA_SC_SB_EEES9_SE_SG_Li256ELb0ELb1ELb1ELb0EEENS1_19SingleTileSchedulerILb0ELb1ELb1ELi128EEEEEEEEEvNT_6ParamsE,"aw",@nobits
	.sectionflags	@""
	.align	16
	.zero		1024


//--------------------- .nv.shared._ZN7cutlass13device_kernelIN5flash11enable_sm90INS1_16FlashAttnFwdSm90INS1_25CollectiveMainloopFwdSm90ILi2EN4cute5tupleIJNS5_1CILi1EEES8_S8_EEENS6_IJNS7_ILi128EEENS7_ILi64EEENS7_ILi256EEEEEELi256ENS_10bfloat16_tEfNS_4arch4Sm90ELb0ELb1ELb1ELb1ELb0ELb0ELb0ELb1ELb1ELb1ELb1ELb0EEENS1_21CollectiveEpilogueFwdINS6_IJSA_SC_SB_EEES9_SE_SG_Li256ELb1ELb1ELb1ELb0EEENS1_36VarlenDynamicPersistentTileSchedulerILi128ELi64ELi256ELi128ELb1ELb1ELb1ELb1ELb0ELb1EEEEEEEEEvNT_6ParamsE --------------------------
	.section	.nv.shared._ZN7cutlass13device_kernelIN5flash11enable_sm90INS1_16FlashAttnFwdSm90INS1_25CollectiveMainloopFwdSm90ILi2EN4cute5tupleIJNS5_1CILi1EEES8_S8_EEENS6_IJNS7_ILi128EEENS7_ILi64EEENS7_ILi256EEEEEELi256ENS_10bfloat16_tEfNS_4arch4Sm90ELb0ELb1ELb1ELb1ELb0ELb0ELb0ELb1ELb1ELb1ELb1ELb0EEENS1_21CollectiveEpilogueFwdINS6_IJSA_SC_SB_EEES9_SE_SG_Li256ELb1ELb1ELb1ELb0EEENS1_36VarlenDynamicPersistentTileSchedulerILi128ELi64ELi256ELi128ELb1ELb1ELb1ELb1ELb0ELb1EEEEEEEEEvNT_6ParamsE,"aw",@nobits
	.sectionflags	@""
	.align	16
	.zero		1024


//--------------------- .nv.shared._ZN7cutlass13device_kernelIN5flash11enable_sm90INS1_16FlashAttnFwdSm90INS1_25CollectiveMainloopFwdSm90ILi2EN4cute5tupleIJNS5_1CILi1EEES8_S8_EEENS6_IJNS7_ILi128EEENS7_ILi64EEENS7_ILi256EEEEEELi256ENS_10bfloat16_tEfNS_4arch4Sm90ELb0ELb1ELb1ELb1ELb0ELb1ELb0ELb1ELb1ELb1ELb1ELb0EEENS1_21CollectiveEpilogueFwdINS6_IJSA_SC_SB_EEES9_SE_SG_Li256ELb1ELb1ELb1ELb0EEENS1_36VarlenDynamicPersistentTileSchedulerILi128ELi64ELi256ELi128ELb1ELb1ELb1ELb1ELb0ELb1EEEEEEEEEvNT_6ParamsE --------------------------
	.section	.nv.shared._ZN7cutlass13device_kernelIN5flash11enable_sm90INS1_16FlashAttnFwdSm90INS1_25CollectiveMainloopFwdSm90ILi2EN4cute5tupleIJNS5_1CILi1EEES8_S8_EEENS6_IJNS7_ILi128EEENS7_ILi64EEENS7_ILi256EEEEEELi256ENS_10bfloat16_tEfNS_4arch4Sm90ELb0ELb1ELb1ELb1ELb0ELb1ELb0ELb1ELb1ELb1ELb1ELb0EEENS1_21CollectiveEpilogueFwdINS6_IJSA_SC_SB_EEES9_SE_SG_Li256ELb1ELb1ELb1ELb0EEENS1_36VarlenDynamicPersistentTileSchedulerILi128ELi64ELi256ELi128ELb1ELb1ELb1ELb1ELb0ELb1EEEEEEEEEvNT_6ParamsE,"aw",@nobits
	.sectionflags	@""
	.align	16
	.zero		1024


//--------------------- .nv.shared._ZN7cutlass13device_kernelIN5flash11enable_sm90INS1_16FlashAttnFwdSm90INS1_25CollectiveMainloopFwdSm90ILi2EN4cute5tupleIJNS5_1CILi1EEES8_S8_EEENS6_IJNS7_ILi128EEENS7_ILi80EEENS7_ILi256EEEEEELi256ENS_10bfloat16_tEfNS_4arch4Sm90ELb1ELb0ELb1ELb0ELb0ELb0ELb0ELb1ELb1ELb1ELb1ELb0EEENS1_21CollectiveEpilogueFwdINS6_IJSA_SC_SB_EEES9_SE_SG_Li256ELb0ELb1ELb1ELb0EEENS1_19SingleTileSchedulerILb0ELb1ELb1ELi128EEEEEEEEEvNT_6ParamsE --------------------------
	.section	.nv.shared._ZN7cutlass13device_kernelIN5flash11enable_sm90INS1_16FlashAttnFwdSm90INS1_25CollectiveMainloopFwdSm90ILi2EN4cute5tupleIJNS5_1CILi1EEES8_S8_EEENS6_IJNS7_ILi128EEENS7_ILi80EEENS7_ILi256EEEEEELi256ENS_10bfloat16_tEfNS_4arch4Sm90ELb1ELb0ELb1ELb0ELb0ELb0ELb0ELb1ELb1ELb1ELb1ELb0EEENS1_21CollectiveEpilogueFwdINS6_IJSA_SC_SB_EEES9_SE_SG_Li256ELb0ELb1ELb1ELb0EEENS1_19SingleTileSchedulerILb0ELb1ELb1ELi128EEEEEEEEEvNT_6ParamsE,"aw",@nobits
	.sectionflags	@""
	.align	16
	.zero		1024


//--------------------- .nv.shared._ZN7cutlass13device_kernelIN5flash11enable_sm90INS1_16FlashAttnFwdSm90INS1_25CollectiveMainloopFwdSm90ILi2EN4cute5tupleIJNS5_1CILi1EEES8_S8_EEENS6_IJNS7_ILi128EEENS7_ILi80EEENS7_ILi256EEEEEELi256ENS_10bfloat16_tEfNS_4arch4Sm90ELb1ELb0ELb1ELb1ELb0ELb0ELb0ELb1ELb1ELb1ELb1ELb0EEENS1_21CollectiveEpilogueFwdINS6_IJSA_SC_SB_EEES9_SE_SG_Li256ELb1ELb1ELb1ELb0EEENS1_36VarlenDynamicPersistentTileSchedulerILi128ELi80ELi256ELi128ELb1ELb1ELb1ELb1ELb1ELb1EEEEEEEEEvNT_6ParamsE --------------------------
	.section	.nv.shared._ZN7cutlass13device_kernelIN5flash11enable_sm90INS1_16FlashAttnFwdSm90INS1_25CollectiveMainloopFwdSm90ILi2EN4cute5tupleIJNS5_1CILi1EEES8_S8_EEENS6_IJNS7_ILi128EEENS7_ILi80EEENS7_ILi256EEEEEELi256ENS_10bfloat16_tEfNS_4arch4Sm90ELb1ELb0ELb1ELb1ELb0ELb0ELb0ELb1ELb1ELb1ELb1ELb0EEENS1_21CollectiveEpilogueFwdINS6_IJSA_SC_SB_EEES9_SE_SG_Li256ELb1ELb1ELb1ELb0EEENS1_36VarlenDynamicPersistentTileSchedulerILi128ELi80ELi256ELi128ELb1ELb1ELb1ELb1ELb1ELb1EEEEEEEEEvNT_6ParamsE,"aw",@nobits
	.sectionflags	@""
	.align	16
	.zero		1024


//--------------------- .nv.shared._ZN7cutlass13device_kernelIN5flash11enable_sm90INS1_16FlashAttnFwdSm90INS1_25CollectiveMainloopFwdSm90ILi2EN4cute5tupleIJNS5_1CILi1EEES8_S8_EEENS6_IJNS7_ILi128EEENS7_ILi80EEENS7_ILi256EEEEEELi256ENS_10bfloat16_tEfNS_4arch4Sm90ELb1ELb0ELb1ELb1ELb0ELb1ELb0ELb1ELb1ELb1ELb1ELb0EEENS1_21CollectiveEpilogueFwdINS6_IJSA_SC_SB_EEES9_SE_SG_Li256ELb1ELb1ELb1ELb0EEENS1_36VarlenDynamicPersistentTileSchedulerILi128ELi80ELi256ELi128ELb1ELb1ELb1ELb1ELb1ELb1EEEEEEEEEvNT_6ParamsE --------------------------
	.section	.nv.shared._ZN7cutlass13device_kernelIN5flash11enable_sm90INS1_16FlashAttnFwdSm90INS1_25CollectiveMainloopFwdSm90ILi2EN4cute5tupleIJNS5_1CILi1EEES8_S8_EEENS6_IJNS7_ILi128EEENS7_ILi80EEENS7_ILi256EEEEEELi256ENS_10bfloat16_tEfNS_4arch4Sm90ELb1ELb0ELb1ELb1ELb0ELb1ELb0ELb1ELb1ELb1ELb1ELb0EEENS1_21CollectiveEpilogueFwdINS6_IJSA_SC_SB_EEES9_SE_SG_Li256ELb1ELb1ELb1ELb0EEENS1_36VarlenDynamicPersistentTileSchedulerILi128ELi80ELi256ELi128ELb1ELb1ELb1ELb1ELb1ELb1EEEEEEEEEvNT_6ParamsE,"aw",@nobits
	.sectionflags	@""
	.align	16
	.zero		1024


//--------------------- .nv.shared._ZN7cutlass13device_kernelIN5flash11enable_sm90INS1_16FlashAttnFwdSm90INS1_25CollectiveMainloopFwdSm90ILi2EN4cute5tupleIJNS5_1CILi1EEES8_S8_EEENS6_IJNS7_ILi128EEENS7_ILi112EEENS7_ILi192EEEEEELi192ENS_10bfloat16_tEfNS_4arch4Sm90ELb0ELb0ELb1ELb0ELb0ELb0ELb0ELb1ELb1ELb1ELb1ELb0EEENS1_21CollectiveEpilogueFwdINS6_IJSA_SC_SB_EEES9_SE_SG_Li256ELb0ELb1ELb1ELb0EEENS1_19SingleTileSchedulerILb0ELb1ELb1ELi128EEEEEEEEEvNT_6ParamsE --------------------------
	.section	.nv.shared._ZN7cutlass13device_kernelIN5flash11enable_sm90INS1_16FlashAttnFwdSm90INS1_25CollectiveMainloopFwdSm90ILi2EN4cute5tupleIJNS5_1CILi1EEES8_S8_EEENS6_IJNS7_ILi128EEENS7_ILi112EEENS7_ILi192EEEEEELi192ENS_10bfloat16_tEfNS_4arch4Sm90ELb0ELb0ELb1ELb0ELb0ELb0ELb0ELb1ELb1ELb1ELb1ELb0EEENS1_21CollectiveEpilogueFwdINS6_IJSA_SC_SB_EEES9_SE_SG_Li256ELb0ELb1ELb1ELb0EEENS1_19SingleTileSchedulerILb0ELb1ELb1ELi128EEEEEEEEEvNT_6ParamsE,"aw",@nobits
	.sectionflags	@""
	.align	16
	.zero		1024


//--------------------- .nv.shared._ZN7cutlass13device_kernelIN5flash11enable_sm90INS1_16FlashAttnFwdSm90INS1_25CollectiveMainloopFwdSm90ILi2EN4cute5tupleIJNS5_1CILi1EEES8_S8_EEENS6_IJNS7_ILi128EEENS7_ILi112EEENS7_ILi192EEEEEELi192ENS_10bfloat16_tEfNS_4arch4Sm90ELb0ELb0ELb1ELb1ELb0ELb0ELb0ELb1ELb1ELb1ELb1ELb0EEENS1_21CollectiveEpilogueFwdINS6_IJSA_SC_SB_EEES9_SE_SG_Li256ELb1ELb1ELb1ELb0EEENS1_36VarlenDynamicPersistentTileSchedulerILi128ELi112ELi256ELi128ELb1ELb1ELb1ELb0ELb1ELb1EEEEEEEEEvNT_6ParamsE --------------------------
	.section	.nv.shared._ZN7cutlass13device_kernelIN5flash11enable_sm90INS1_16FlashAttnFwdSm90INS1_25CollectiveMainloopFwdSm90ILi2EN4cute5tupleIJNS5_1CILi1EEES8_S8_EEENS6_IJNS7_ILi128EEENS7_ILi112EEENS7_ILi192EEEEEELi192ENS_10bfloat16_tEfNS_4arch4Sm90ELb0ELb0ELb1ELb1ELb0ELb0ELb0ELb1ELb1ELb1ELb1ELb0EEENS1_21CollectiveEpilogueFwdINS6_IJSA_SC_SB_EEES9_SE_SG_Li256ELb1ELb1ELb1ELb0EEENS1_36VarlenDynamicPersistentTileSchedulerILi128ELi112ELi256ELi128ELb1ELb1ELb1ELb0ELb1ELb1EEEEEEEEEvNT_6ParamsE,"aw",@nobits
	.sectionflags	@""
	.align	16
	.zero		1024


//--------------------- .nv.shared._ZN7cutlass13device_kernelIN5flash11enable_sm90INS1_16FlashAttnFwdSm90INS1_25CollectiveMainloopFwdSm90ILi2EN4cute5tupleIJNS5_1CILi1EEES8_S8_EEENS6_IJNS7_ILi128EEENS7_ILi112EEENS7_ILi192EEEEEELi192ENS_10bfloat16_tEfNS_4arch4Sm90ELb0ELb0ELb1ELb1ELb0ELb1ELb0ELb1ELb1ELb1ELb1ELb0EEENS1_21CollectiveEpilogueFwdINS6_IJSA_SC_SB_EEES9_SE_SG_Li256ELb1ELb1ELb1ELb0EEENS1_36VarlenDynamicPersistentTileSchedulerILi128ELi112ELi256ELi128ELb1ELb1ELb1ELb0ELb1ELb1EEEEEEEEEvNT_6ParamsE --------------------------
	.section	.nv.shared._ZN7cutlass13device_kernelIN5flash11enable_sm90INS1_16FlashAttnFwdSm90INS1_25CollectiveMainloopFwdSm90ILi2EN4cute5tupleIJNS5_1CILi1EEES8_S8_EEENS6_IJNS7_ILi128EEENS7_ILi112EEENS7_ILi192EEEEEELi192ENS_10bfloat16_tEfNS_4arch4Sm90ELb0ELb0ELb1ELb1ELb0ELb1ELb0ELb1ELb1ELb1ELb1ELb0EEENS1_21CollectiveEpilogueFwdINS6_IJSA_SC_SB_EEES9_SE_SG_Li256ELb1ELb1ELb1ELb0EEENS1_36VarlenDynamicPersistentTileSchedulerILi128ELi112ELi256ELi128ELb1ELb1ELb1ELb0ELb1ELb1EEEEEEEEEvNT_6ParamsE,"aw",@nobits
	.sectionflags	@""
	.align	16
	.zero		1024


//--------------------- .nv.shared._ZN7cutlass13device_kernelIN5flash11enable_sm90INS1_16FlashAttnFwdSm90INS1_25CollectiveMainloopFwdSm90ILi2EN4cute5tupleIJNS5_1CILi1EEES8_S8_EEENS6_IJNS7_ILi128EEENS7_ILi96EEENS7_ILi192EEEEEELi192ENS_10bfloat16_tEfNS_4arch4Sm90ELb0ELb1ELb1ELb0ELb0ELb0ELb0ELb1ELb1ELb1ELb1ELb0EEENS1_21CollectiveEpilogueFwdINS6_IJSA_SC_SB_EEES9_SE_SG_Li256ELb0ELb1ELb1ELb0EEENS1_19SingleTileSchedulerILb0ELb1ELb1ELi128EEEEEEEEEvNT_6ParamsE --------------------------
	.section	.nv.shared._ZN7cutlass13device_kernelIN5flash11enable_sm90INS1_16FlashAttnFwdSm90INS1_25CollectiveMainloopFwdSm90ILi2EN4cute5tupleIJNS5_1CILi1EEES8_S8_EEENS6_IJNS7_ILi128EEENS7_ILi96EEENS7_ILi192EEEEEELi192ENS_10bfloat16_tEfNS_4arch4Sm90ELb0ELb1ELb1ELb0ELb0ELb0ELb0ELb1ELb1ELb1ELb1ELb0EEENS1_21CollectiveEpilogueFwdINS6_IJSA_SC_SB_EEES9_SE_SG_Li256ELb0ELb1ELb1ELb0EEENS1_19SingleTileSchedulerILb0ELb1ELb1ELi128EEEEEEEEEvNT_6ParamsE,"aw",@nobits
	.sectionflags	@""
	.align	16
	.zero		1024


//--------------------- .nv.shared._ZN7cutlass13device_kernelIN5flash11enable_sm90INS1_16FlashAttnFwdSm90INS1_25CollectiveMainloopFwdSm90ILi2EN4cute5tupleIJNS5_1CILi1EEES8_S8_EEENS6_IJNS7_ILi128EEENS7_ILi96EEENS7_ILi192EEEEEELi192ENS_10bfloat16_tEfNS_4arch4Sm90ELb0ELb1ELb1ELb1ELb0ELb0ELb0ELb1ELb1ELb1ELb1ELb0EEENS1_21CollectiveEpilogueFwdINS6_IJSA_SC_SB_EEES9_SE_SG_Li256ELb1ELb1ELb1ELb0EEENS1_36VarlenDynamicPersistentTileSchedulerILi128ELi96ELi256ELi128ELb1ELb1ELb1ELb1ELb0ELb1EEEEEEEEEvNT_6ParamsE --------------------------
	.section	.nv.shared._ZN7cutlass13device_kernelIN5flash11enable_sm90INS1_16FlashAttnFwdSm90INS1_25CollectiveMainloopFwdSm90ILi2EN4cute5tupleIJNS5_1CILi1EEES8_S8_EEENS6_IJNS7_ILi128EEENS7_ILi96EEENS7_ILi192EEEEEELi192ENS_10bfloat16_tEfNS_4arch4Sm90ELb0ELb1ELb1ELb1ELb0ELb0ELb0ELb1ELb1ELb1ELb1ELb0EEENS1_21CollectiveEpilogueFwdINS6_IJSA_SC_SB_EEES9_SE_SG_Li256ELb1ELb1ELb1ELb0EEENS1_36VarlenDynamicPersistentTileSchedulerILi128ELi96ELi256ELi128ELb1ELb1ELb1ELb1ELb0ELb1EEEEEEEEEvNT_6ParamsE,"aw",@nobits
	.sectionflags	@""
	.align	16
	.zero		1024


//--------------------- .nv.shared._ZN7cutlass13device_kernelIN5flash11enable_sm90INS1_16FlashAttnFwdSm90INS1_25CollectiveMainloopFwdSm90ILi2EN4cute5tupleIJNS5_1CILi1EEES8_S8_EEENS6_IJNS7_ILi128EEENS7_ILi96EEENS7_ILi192EEEEEELi192ENS_10bfloat16_tEfNS_4arch4Sm90ELb0ELb1ELb1ELb1ELb0ELb1ELb0ELb1ELb1ELb1ELb1ELb0EEENS1_21CollectiveEpilogueFwdINS6_IJSA_SC_SB_EEES9_SE_SG_Li256ELb1ELb1ELb1ELb0EEENS1_36VarlenDynamicPersistentTileSchedulerILi128ELi96ELi256ELi128ELb1ELb1ELb1ELb1ELb0ELb1EEEEEEEEEvNT_6ParamsE --------------------------
	.section	.nv.shared._ZN7cutlass13device_kernelIN5flash11enable_sm90INS1_16FlashAttnFwdSm90INS1_25CollectiveMainloopFwdSm90ILi2EN4cute5tupleIJNS5_1CILi1EEES8_S8_EEENS6_IJNS7_ILi128EEENS7_ILi96EEENS7_ILi192EEEEEELi192ENS_10bfloat16_tEfNS_4arch4Sm90ELb0ELb1ELb1ELb1ELb0ELb1ELb0ELb1ELb1ELb1ELb1ELb0EEENS1_21CollectiveEpilogueFwdINS6_IJSA_SC_SB_EEES9_SE_SG_Li256ELb1ELb1ELb1ELb0EEENS1_36VarlenDynamicPersistentTileSchedulerILi128ELi96ELi256ELi128ELb1ELb1ELb1ELb1ELb0ELb1EEEEEEEEEvNT_6ParamsE,"aw",@nobits
	.sectionflags	@""
	.align	16
	.zero		1024


//--------------------- .nv.shared._ZN7cutlass13device_kernelIN5flash11enable_sm90INS1_16FlashAttnFwdSm90INS1_25CollectiveMainloopFwdSm90ILi2EN4cute5tupleIJNS5_1CILi1EEES8_S8_EEENS6_IJNS7_ILi128EEENS7_ILi112EEENS7_ILi192EEEEEELi192ENS_10bfloat16_tEfNS_4arch4Sm90ELb1ELb0ELb1ELb0ELb0ELb0ELb0ELb1ELb1ELb1ELb1ELb0EEENS1_21CollectiveEpilogueFwdINS6_IJSA_SC_SB_EEES9_SE_SG_Li256ELb0ELb1ELb1ELb0EEENS1_19SingleTileSchedulerILb0ELb1ELb1ELi128EEEEEEEEEvNT_6ParamsE --------------------------
	.section	.nv.shared._ZN7cutlass13device_kernelIN5flash11enable_sm90INS1_16FlashAttnFwdSm90INS1_25CollectiveMainloopFwdSm90ILi2EN4cute5tupleIJNS5_1CILi1EEES8_S8_EEENS6_IJNS7_ILi128EEENS7_ILi112EEENS7_ILi192EEEEEELi192ENS_10bfloat16_tEfNS_4arch4Sm90ELb1ELb0ELb1ELb0ELb0ELb0ELb0ELb1ELb1ELb1ELb1ELb0EEENS1_21CollectiveEpilogueFwdINS6_IJSA_SC_SB_EEES9_SE_SG_Li256ELb0ELb1ELb1ELb0EEENS1_19SingleTileSchedulerILb0ELb1ELb1ELi128EEEEEEEEEvNT_6ParamsE,"aw",@nobits
	.sectionflags	@""
	.align	16
	.zero		1024


//--------------------- .nv.shared._ZN7cutlass13device_kernelIN5flash11enable_sm90INS1_16FlashAttnFwdSm90INS1_25CollectiveMainloopFwdSm90ILi2EN4cute5tupleIJNS5_1CILi1EEES8_S8_EEENS6_IJNS7_ILi128EEENS7_ILi112EEENS7_ILi192EEEEEELi192ENS_10bfloat16_tEfNS_4arch4Sm90ELb1ELb0ELb1ELb1ELb0ELb0ELb0ELb1ELb1ELb1ELb1ELb0EEENS1_21CollectiveEpilogueFwdINS6_IJSA_SC_SB_EEES9_SE_SG_Li256ELb1ELb1ELb1ELb0EEENS1_36VarlenDynamicPersistentTileSchedulerILi128ELi112ELi256ELi128ELb1ELb1ELb1ELb1ELb1ELb1EEEEEEEEEvNT_6ParamsE --------------------------
	.section	.nv.shared._ZN7cutlass13device_kernelIN5flash11enable_sm90INS1_16FlashAttnFwdSm90INS1_25CollectiveMainloopFwdSm90ILi2EN4cute5tupleIJNS5_1CILi1EEES8_S8_EEENS6_IJNS7_ILi128EEENS7_ILi112EEENS7_ILi192EEEEEELi192ENS_10bfloat16_tEfNS_4arch4Sm90ELb1ELb0ELb1ELb1ELb0ELb0ELb0ELb1ELb1ELb1ELb1ELb0EEENS1_21CollectiveEpilogueFwdINS6_IJSA_SC_SB_EEES9_SE_SG_Li256ELb1ELb1ELb1ELb0EEENS1_36VarlenDynamicPersistentTileSchedulerILi128ELi112ELi256ELi128ELb1ELb1ELb1ELb1ELb1ELb1EEEEEEEEEvNT_6ParamsE,"aw",@nobits
	.sectionflags	@""
	.align	16
	.zero		1024


//--------------------- .nv.shared._ZN7cutlass13device_kernelIN5flash11enable_sm90INS1_16FlashAttnFwdSm90INS1_25CollectiveMainloopFwdSm90ILi2EN4cute5tupleIJNS5_1CILi1EEES8_S8_EEENS6_IJNS7_ILi128EEENS7_ILi112EEENS7_ILi192EEEEEELi192ENS_10bfloat16_tEfNS_4arch4Sm90ELb1ELb0ELb1ELb1ELb0ELb1ELb0ELb1ELb1ELb1ELb1ELb0EEENS1_21CollectiveEpilogueFwdINS6_IJSA_SC_SB_EEES9_SE_SG_Li256ELb1ELb1ELb1ELb0EEENS1_36VarlenDynamicPersistentTileSchedulerILi128ELi112ELi256ELi128ELb1ELb1ELb1ELb1ELb1ELb1EEEEEEEEEvNT_6ParamsE --------------------------
	.section	.nv.shared._ZN7cutlass13device_kernelIN5flash11enable_sm90INS1_16FlashAttnFwdSm90INS1_25CollectiveMainloopFwdSm90ILi2EN4cute5tupleIJNS5_1CILi1EEES8_S8_EEENS6_IJNS7_ILi128EEENS7_ILi112EEENS7_ILi192EEEEEELi192ENS_10bfloat16_tEfNS_4arch4Sm90ELb1ELb0ELb1ELb1ELb0ELb1ELb0ELb1ELb1ELb1ELb1ELb0EEENS1_21CollectiveEpilogueFwdINS6_IJSA_SC_SB_EEES9_SE_SG_Li256ELb1ELb1ELb1ELb0EEENS1_36VarlenDynamicPersistentTileSchedulerILi128ELi112ELi256ELi128ELb1ELb1ELb1ELb1ELb1ELb1EEEEEEEEEvNT_6ParamsE,"aw",@nobits
	.sectionflags	@""
	.align	16
	.zero		1024


//--------------------- .nv.shared._ZN7cutlass13device_kernelIN5flash11enable_sm90INS1_16FlashAttnFwdSm90INS1_25CollectiveMainloopFwdSm90ILi2EN4cute5tupleIJNS5_1CILi1EEES8_S8_EEENS6_IJNS7_ILi128EEENS7_ILi176EEESA_EEELi128ENS_10bfloat16_tEfNS_4arch4Sm90ELb0ELb0ELb1ELb0ELb0ELb0ELb0ELb1ELb1ELb1ELb1ELb0EEENS1_21CollectiveEpilogueFwdINS6_IJSA_SA_SB_EEES9_SD_SF_Li256ELb0ELb1ELb1ELb0EEENS1_19SingleTileSchedulerILb0ELb1ELb1ELi128EEEEEEEEEvNT_6ParamsE --------------------------
	.section	.nv.shared._ZN7cutlass13device_kernelIN5flash11enable_sm90INS1_16FlashAttnFwdSm90INS1_25CollectiveMainloopFwdSm90ILi2EN4cute5tupleIJNS5_1CILi1EEES8_S8_EEENS6_IJNS7_ILi128EEENS7_ILi176EEESA_EEELi128ENS_10bfloat16_tEfNS_4arch4Sm90ELb0ELb0ELb1ELb0ELb0ELb0ELb0ELb1ELb1ELb1ELb1ELb0EEENS1_21CollectiveEpilogueFwdINS6_IJSA_SA_SB_EEES9_SD_SF_Li256ELb0ELb1ELb1ELb0EEENS1_19SingleTileSchedulerILb0ELb1ELb1ELi128EEEEEEEEEvNT_6ParamsE,"aw",@nobits
	.sectionflags	@""
	.align	16
	.zero		1024


//--------------------- .nv.shared._ZN7cutlass13device_kernelIN5flash11enable_sm90INS1_16FlashAttnFwdSm90INS1_25CollectiveMainloopFwdSm90ILi2EN4cute5tupleIJNS5_1CILi1EEES8_S8_EEENS6_IJNS7_ILi128EEENS7_ILi176EEESA_EEELi128ENS_10bfloat16_tEfNS_4arch4Sm90ELb0ELb0ELb1ELb1ELb0ELb0ELb0ELb1ELb1ELb1ELb1ELb0EEENS1_21CollectiveEpilogueFwdINS6_IJSA_SA_SB_EEES9_SD_SF_Li256ELb1ELb1ELb1ELb0EEENS1_36VarlenDynamicPersistentTileSchedulerILi128ELi176ELi256ELi128ELb1ELb1ELb1ELb0ELb1ELb1EEEEEEEEEvNT_6ParamsE --------------------------
	.section	.nv.shared._ZN7cutlass13device_kernelIN5flash11enable_sm90INS1_16FlashAttnFwdSm90INS1_25CollectiveMainloopFwdSm90ILi2EN4cute5tupleIJNS5_1CILi1EEES8_S8_EEENS6_IJNS7_ILi128EEENS7_ILi176EEESA_EEELi128ENS_10bfloat16_tEfNS_4arch4Sm90ELb0ELb0ELb1ELb1ELb0ELb0ELb0ELb1ELb1ELb1ELb1ELb0EEENS1_21CollectiveEpilogueFwdINS6_IJSA_SA_SB_EEES9_SD_SF_Li256ELb1ELb1ELb1ELb0EEENS1_36VarlenDynamicPersistentTileSchedulerILi128ELi176ELi256ELi128ELb1ELb1ELb1ELb0ELb1ELb1EEEEEEEEEvNT_6ParamsE,"aw",@nobits
	.sectionflags	@""
	.align	16
	.zero		1024


//--------------------- .nv.shared._ZN7cutlass13device_kernelIN5flash11enable_sm90INS1_16FlashAttnFwdSm90INS1_25CollectiveMainloopFwdSm90ILi2EN4cute5tupleIJNS5_1CILi1EEES8_S8_EEENS6_IJNS7_ILi128EEENS7_ILi176EEESA_EEELi128ENS_10bfloat16_tEfNS_4arch4Sm90ELb0ELb0ELb1ELb1ELb0ELb1ELb0ELb1ELb1ELb1ELb1ELb0EEENS1_21CollectiveEpilogueFwdINS6_IJSA_SA_SB_EEES9_SD_SF_Li256ELb1ELb1ELb1ELb0EEENS1_36VarlenDynamicPersistentTileSchedulerILi128ELi176ELi256ELi128ELb1ELb1ELb1ELb0ELb1ELb1EEEEEEEEEvNT_6ParamsE --------------------------
	.section	.nv.shared._ZN7cutlass13device_kernelIN5flash11enable_sm90INS1_16FlashAttnFwdSm90INS1_25CollectiveMainloopFwdSm90ILi2EN4cute5tupleIJNS5_1CILi1EEES8_S8_EEENS6_IJNS7_ILi128EEENS7_ILi176EEESA_EEELi128ENS_10bfloat16_tEfNS_4arch4Sm90ELb0ELb0ELb1ELb1ELb0ELb1ELb0ELb1ELb1ELb1ELb1ELb0EEENS1_21CollectiveEpilogueFwdINS6_IJSA_SA_SB_EEES9_SD_SF_Li256ELb1ELb1ELb1ELb0EEENS1_36VarlenDynamicPersistentTileSchedulerILi128ELi176ELi256ELi128ELb1ELb1ELb1ELb0ELb1ELb1EEEEEEEEEvNT_6ParamsE,"aw",@nobits
	.sectionflags	@""
	.align	16
	.zero		1024


//--------------------- .nv.shared._ZN7cutlass13device_kernelIN5flash11enable_sm90INS1_16FlashAttnFwdSm90INS1_25CollectiveMainloopFwdSm90ILi2EN4cute5tupleIJNS5_1CILi1EEES8_S8_EEENS6_IJNS7_ILi128EEESA_SA_EEELi128ENS_10bfloat16_tEfNS_4arch4Sm90ELb0ELb1ELb1ELb0ELb0ELb0ELb0ELb1ELb1ELb1ELb1ELb0EEENS1_21CollectiveEpilogueFwdISB_S9_SC_SE_Li256ELb0ELb1ELb1ELb0EEENS1_19SingleTileSchedulerILb0ELb1ELb1ELi128EEEEEEEEEvNT_6ParamsE --------------------------
	.section	.nv.shared._ZN7cutlass13device_kernelIN5flash11enable_sm90INS1_16FlashAttnFwdSm90INS1_25CollectiveMainloopFwdSm90ILi2EN4cute5tupleIJNS5_1CILi1EEES8_S8_EEENS6_IJNS7_ILi128EEESA_SA_EEELi128ENS_10bfloat16_tEfNS_4arch4Sm90ELb0ELb1ELb1ELb0ELb0ELb0ELb0ELb1ELb1ELb1ELb1ELb0EEENS1_21CollectiveEpilogueFwdISB_S9_SC_SE_Li256ELb0ELb1ELb1ELb0EEENS1_19SingleTileSchedulerILb0ELb1ELb1ELi128EEEEEEEEEvNT_6ParamsE,"aw",@nobits
	.sectionflags	@""
	.align	16
	.zero		1024


//--------------------- .nv.shared._ZN7cutlass13device_kernelIN5flash11enable_sm90INS1_16FlashAttnFwdSm90INS1_25CollectiveMainloopFwdSm90ILi2EN4cute5tupleIJNS5_1CILi1EEES8_S8_EEENS6_IJNS7_ILi128EEESA_SA_EEELi128ENS_10bfloat16_tEfNS_4arch4Sm90ELb0ELb1ELb1ELb1ELb0ELb0ELb0ELb1ELb1ELb1ELb1ELb0EEENS1_21CollectiveEpilogueFwdISB_S9_SC_SE_Li256ELb1ELb1ELb1ELb0EEENS1_36VarlenDynamicPersistentTileSchedulerILi128ELi128ELi256ELi128ELb1ELb1ELb1ELb1ELb0ELb1EEEEEEEEEvNT_6ParamsE --------------------------
	.section	.nv.shared._ZN7cutlass13device_kernelIN5flash11enable_sm90INS1_16FlashAttnFwdSm90INS1_25CollectiveMainloopFwdSm90ILi2EN4cute5tupleIJNS5_1CILi1EEES8_S8_EEENS6_IJNS7_ILi128EEESA_SA_EEELi128ENS_10bfloat16_tEfNS_4arch4Sm90ELb0ELb1ELb1ELb1ELb0ELb0ELb0ELb1ELb1ELb1ELb1ELb0EEENS1_21CollectiveEpilogueFwdISB_S9_SC_SE_Li256ELb1ELb1ELb1ELb0EEENS1_36VarlenDynamicPersistentTileSchedulerILi128ELi128ELi256ELi128ELb1ELb1ELb1ELb1ELb0ELb1EEEEEEEEEvNT_6ParamsE,"aw",@nobits
	.sectionflags	@""
	.align	16
	.zero		1024


//--------------------- .nv.shared._ZN7cutlass13device_kernelIN5flash11enable_sm90INS1_16FlashAttnFwdSm90INS1_25CollectiveMainloopFwdSm90ILi2EN4cute5tupleIJNS5_1CILi1EEES8_S8_EEENS6_IJNS7_ILi128EEESA_SA_EEELi128ENS_10bfloat16_tEfNS_4arch4Sm90ELb0ELb1ELb1ELb1ELb0ELb1ELb0ELb1ELb1ELb1ELb1ELb0EEENS1_21CollectiveEpilogueFwdISB_S9_SC_SE_Li256ELb1ELb1ELb1ELb0EEENS1_36VarlenDynamicPersistentTileSchedulerILi128ELi128ELi256ELi128ELb1ELb1ELb1ELb1ELb0ELb1EEEEEEEEEvNT_6ParamsE --------------------------
	.section	.nv.shared._ZN7cutlass13device_kernelIN5flash11enable_sm90INS1_16FlashAttnFwdSm90INS1_25CollectiveMainloopFwdSm90ILi2EN4cute5tupleIJNS5_1CILi1EEES8_S8_EEENS6_IJNS7_ILi128EEESA_SA_EEELi128ENS_10bfloat16_tEfNS_4arch4Sm90ELb0ELb1ELb1ELb1ELb0ELb1ELb0ELb1ELb1ELb1ELb1ELb0EEENS1_21CollectiveEpilogueFwdISB_S9_SC_SE_Li256ELb1ELb1ELb1ELb0EEENS1_36VarlenDynamicPersistentTileSchedulerILi128ELi128ELi256ELi128ELb1ELb1ELb1ELb1ELb0ELb1EEEEEEEEEvNT_6ParamsE,"aw",@nobits
	.sectionflags	@""
	.align	16
	.zero		1024


//--------------------- .nv.shared._ZN7cutlass13device_kernelIN5flash11enable_sm90INS1_16FlashAttnFwdSm90INS1_25CollectiveMainloopFwdSm90ILi2EN4cute5tupleIJNS5_1CILi1EEES8_S8_EEENS6_IJNS7_ILi128EEESA_SA_EEELi128ENS_10bfloat16_tEfNS_4arch4Sm90ELb1ELb0ELb1ELb0ELb0ELb0ELb0ELb1ELb1ELb1ELb1ELb0EEENS1_21CollectiveEpilogueFwdISB_S9_SC_SE_Li256ELb0ELb1ELb1ELb0EEENS1_19SingleTileSchedulerILb0ELb1ELb1ELi128EEEEEEEEEvNT_6ParamsE --------------------------
	.section	.nv.shared._ZN7cutlass13device_kernelIN5flash11enable_sm90INS1_16FlashAttnFwdSm90INS1_25CollectiveMainloopFwdSm90ILi2EN4cute5tupleIJNS5_1CILi1EEES8_S8_EEENS6_IJNS7_ILi128EEESA_SA_EEELi128ENS_10bfloat16_tEfNS_4arch4Sm90ELb1ELb0ELb1ELb0ELb0ELb0ELb0ELb1ELb1ELb1ELb1ELb0EEENS1_21CollectiveEpilogueFwdISB_S9_SC_SE_Li256ELb0ELb1ELb1ELb0EEENS1_19SingleTileSchedulerILb0ELb1ELb1ELi128EEEEEEEEEvNT_6ParamsE,"aw",@nobits
	.sectionflags	@""
	.align	16
	.zero		1024


//--------------------- .nv.shared._ZN7cutlass13device_kernelIN5flash11enable_sm90INS1_16FlashAttnFwdSm90INS1_25CollectiveMainloopFwdSm90ILi2EN4cute5tupleIJNS5_1CILi1EEES8_S8_EEENS6_IJNS7_ILi128EEESA_SA_EEELi128ENS_10bfloat16_tEfNS_4arch4Sm90ELb1ELb0ELb1ELb1ELb0ELb0ELb0ELb1ELb1ELb1ELb1ELb0EEENS1_21CollectiveEpilogueFwdISB_S9_SC_SE_Li256ELb1ELb1ELb1ELb0EEENS1_36VarlenDynamicPersistentTileSchedulerILi128ELi128ELi256ELi128ELb1ELb1ELb1ELb1ELb1ELb1EEEEEEEEEvNT_6ParamsE --------------------------
	.section	.nv.shared._ZN7cutlass13device_kernelIN5flash11enable_sm90INS1_16FlashAttnFwdSm90INS1_25CollectiveMainloopFwdSm90ILi2EN4cute5tupleIJNS5_1CILi1EEES8_S8_EEENS6_IJNS7_ILi128EEESA_SA_EEELi128ENS_10bfloat16_tEfNS_4arch4Sm90ELb1ELb0ELb1ELb1ELb0ELb0ELb0ELb1ELb1ELb1ELb1ELb0EEENS1_21CollectiveEpilogueFwdISB_S9_SC_SE_Li256ELb1ELb1ELb1ELb0EEENS1_36VarlenDynamicPersistentTileSchedulerILi128ELi128ELi256ELi128ELb1ELb1ELb1ELb1ELb1ELb1EEEEEEEEEvNT_6ParamsE,"aw",@nobits
	.sectionflags	@""
	.align	16
	.zero		1024


//--------------------- .nv.shared._ZN7cutlass13device_kernelIN5flash11enable_sm90INS1_16FlashAttnFwdSm90INS1_25CollectiveMainloopFwdSm90ILi2EN4cute5tupleIJNS5_1CILi1EEES8_S8_EEENS6_IJNS7_ILi128EEESA_SA_EEELi128ENS_10bfloat16_tEfNS_4arch4Sm90ELb1ELb0ELb1ELb1ELb0ELb1ELb0ELb1ELb1ELb1ELb1ELb0EEENS1_21CollectiveEpilogueFwdISB_S9_SC_SE_Li256ELb1ELb1ELb1ELb0EEENS1_36VarlenDynamicPersistentTileSchedulerILi128ELi128ELi256ELi128ELb1ELb1ELb1ELb1ELb1ELb1EEEEEEEEEvNT_6ParamsE --------------------------
	.section	.nv.shared._ZN7cutlass13device_kernelIN5flash11enable_sm90INS1_16FlashAttnFwdSm90INS1_25CollectiveMainloopFwdSm90ILi2EN4cute5tupleIJNS5_1CILi1EEES8_S8_EEENS6_IJNS7_ILi128EEESA_SA_EEELi128ENS_10bfloat16_tEfNS_4arch4Sm90ELb1ELb0ELb1ELb1ELb0ELb1ELb0ELb1ELb1ELb1ELb1ELb0EEENS1_21CollectiveEpilogueFwdISB_S9_SC_SE_Li256ELb1ELb1ELb1ELb0EEENS1_36VarlenDynamicPersistentTileSchedulerILi128ELi128ELi256ELi128ELb1ELb1ELb1ELb1ELb1ELb1EEEEEEEEEvNT_6ParamsE,"aw",@nobits
	.sectionflags	@""
	.align	16
	.zero		1024


//--------------------- .nv.shared._ZN7cutlass13device_kernelIN5flash11enable_sm90INS1_16FlashAttnFwdSm90INS1_25CollectiveMainloopFwdSm90ILi2EN4cute5tupleIJNS5_1CILi1EEES8_S8_EEENS6_IJNS7_ILi192EEENS7_ILi144EEENS7_ILi96EEEEEELi96ENS_10bfloat16_tEfNS_4arch4Sm90ELb0ELb0ELb1ELb0ELb0ELb0ELb0ELb0ELb1ELb1ELb1ELb0EEENS1_21CollectiveEpilogueFwdINS6_IJSA_SC_SB_EEES9_SE_SG_Li384ELb0ELb1ELb1ELb0EEENS1_19SingleTileSchedulerILb0ELb1ELb1ELi192EEEEEEEEEvNT_6ParamsE --------------------------
	.section	.nv.shared._ZN7cutlass13device_kernelIN5flash11enable_sm90INS1_16FlashAttnFwdSm90INS1_25CollectiveMainloopFwdSm90ILi2EN4cute5tupleIJNS5_1CILi1EEES8_S8_EEENS6_IJNS7_ILi192EEENS7_ILi144EEENS7_ILi96EEEEEELi96ENS_10bfloat16_tEfNS_4arch4Sm90ELb0ELb0ELb1ELb0ELb0ELb0ELb0ELb0ELb1ELb1ELb1ELb0EEENS1_21CollectiveEpilogueFwdINS6_IJSA_SC_SB_EEES9_SE_SG_Li384ELb0ELb1ELb1ELb0EEENS1_19SingleTileSchedulerILb0ELb1ELb1ELi192EEEEEEEEEvNT_6ParamsE,"aw",@nobits
	.sectionflags	@""
	.align	16
	.zero		1024


//--------------------- .nv.shared._ZN7cutlass13device_kernelIN5flash11enable_sm90INS1_16FlashAttnFwdSm90INS1_25CollectiveMainloopFwdSm90ILi2EN4cute5tupleIJNS5_1CILi1EEES8_S8_EEENS6_IJNS7_ILi192EEENS7_ILi144EEENS7_ILi96EEEEEELi96ENS_10bfloat16_tEfNS_4arch4Sm90ELb0ELb0ELb1ELb1ELb0ELb0ELb0ELb0ELb1ELb1ELb1ELb0EEENS1_21CollectiveEpilogueFwdINS6_IJSA_SC_SB_EEES9_SE_SG_Li384ELb1ELb1ELb1ELb0EEENS1_36VarlenDynamicPersistentTileSchedulerILi192ELi144ELi384ELi128ELb1ELb1ELb1ELb0ELb1ELb1EEEEEEEEEvNT_6ParamsE --------------------------
	.section	.nv.shared._ZN7cutlass13device_kernelIN5flash11enable_sm90INS1_16FlashAttnFwdSm90INS1_25CollectiveMainloopFwdSm90ILi2EN4cute5tupleIJNS5_1CILi1EEES8_S8_EEENS6_IJNS7_ILi192EEENS7_ILi144EEENS7_ILi96EEEEEELi96ENS_10bfloat16_tEfNS_4arch4Sm90ELb0ELb0ELb1ELb1ELb0ELb0ELb0ELb0ELb1ELb1ELb1ELb0EEENS1_21CollectiveEpilogueFwdINS6_IJSA_SC_SB_EEES9_SE_SG_Li384ELb1ELb1ELb1ELb0EEENS1_36VarlenDynamicPersistentTileSchedulerILi192ELi144ELi384ELi128ELb1ELb1ELb1ELb0ELb1ELb1EEEEEEEEEvNT_6ParamsE,"aw",@nobits
	.sectionflags	@""
	.align	16
	.zero		1024


//--------------------- .nv.shared._ZN7cutlass13device_kernelIN5flash11enable_sm90INS1_16FlashAttnFwdSm90INS1_25CollectiveMainloopFwdSm90ILi2EN4cute5tupleIJNS5_1CILi1EEES8_S8_EEENS6_IJNS7_ILi192EEENS7_ILi144EEENS7_ILi96EEEEEELi96ENS_10bfloat16_tEfNS_4arch4Sm90ELb0ELb0ELb1ELb1ELb0ELb1ELb0ELb0ELb1ELb1ELb1ELb0EEENS1_21CollectiveEpilogueFwdINS6_IJSA_SC_SB_EEES9_SE_SG_Li384ELb1ELb1ELb1ELb0EEENS1_36VarlenDynamicPersistentTileSchedulerILi192ELi144ELi384ELi128ELb1ELb1ELb1ELb0ELb1ELb1EEEEEEEEEvNT_6ParamsE --------------------------
	.section	.nv.shared._ZN7cutlass13device_kernelIN5flash11enable_sm90INS1_16FlashAttnFwdSm90INS1_25CollectiveMainloopFwdSm90ILi2EN4cute5tupleIJNS5_1CILi1EEES8_S8_EEENS6_IJNS7_ILi192EEENS7_ILi144EEENS7_ILi96EEEEEELi96ENS_10bfloat16_tEfNS_4arch4Sm90ELb0ELb0ELb1ELb1ELb0ELb1ELb0ELb0ELb1ELb1ELb1ELb0EEENS1_21CollectiveEpilogueFwdINS6_IJSA_SC_SB_EEES9_SE_SG_Li384ELb1ELb1ELb1ELb0EEENS1_36VarlenDynamicPersistentTileSchedulerILi192ELi144ELi384ELi128ELb1ELb1ELb1ELb0ELb1ELb1EEEEEEEEEvNT_6ParamsE,"aw",@nobits
	.sectionflags	@""
	.align	16
	.zero		1024


//--------------------- .nv.shared._ZN7cutlass13device_kernelIN5flash11enable_sm90INS1_16FlashAttnFwdSm90INS1_25CollectiveMainloopFwdSm90ILi2EN4cute5tupleIJNS5_1CILi1EEES8_S8_EEENS6_IJNS7_ILi192EEENS7_ILi128EEENS7_ILi96EEEEEELi96ENS_10bfloat16_tEfNS_4arch4Sm90ELb0ELb1ELb1ELb0ELb0ELb0ELb0ELb0ELb1ELb1ELb1ELb0EEENS1_21CollectiveEpilogueFwdINS6_IJSA_SC_SB_EEES9_SE_SG_Li384ELb0ELb1ELb1ELb0EEENS1_19SingleTileSchedulerILb0ELb1ELb1ELi192EEEEEEEEEvNT_6ParamsE --------------------------
	.section	.nv.shared._ZN7cutlass13device_kernelIN5flash11enable_sm90INS1_16FlashAttnFwdSm90INS1_25CollectiveMainloopFwdSm90ILi2EN4cute5tupleIJNS5_1CILi1EEES8_S8_EEENS6_IJNS7_ILi192EEENS7_ILi128EEENS7_ILi96EEEEEELi96ENS_10bfloat16_tEfNS_4arch4Sm90ELb0ELb1ELb1ELb0ELb0ELb0ELb0ELb0ELb1ELb1ELb1ELb0EEENS1_21CollectiveEpilogueFwdINS6_IJSA_SC_SB_EEES9_SE_SG_Li384ELb0ELb1ELb1ELb0EEENS1_19SingleTileSchedulerILb0ELb1ELb1ELi192EEEEEEEEEvNT_6ParamsE,"aw",@nobits
	.sectionflags	@""
	.align	16
	.zero		1024


//--------------------- .nv.shared._ZN7cutlass13device_kernelIN5flash11enable_sm90INS1_16FlashAttnFwdSm90INS1_25CollectiveMainloopFwdSm90ILi2EN4cute5tupleIJNS5_1CILi1EEES8_S8_EEENS6_IJNS7_ILi192EEENS7_ILi128EEENS7_ILi96EEEEEELi96ENS_10bfloat16_tEfNS_4arch4Sm90ELb0ELb1ELb1ELb1ELb0ELb0ELb0ELb0ELb1ELb1ELb1ELb0EEENS1_21CollectiveEpilogueFwdINS6_IJSA_SC_SB_EEES9_SE_SG_Li384ELb1ELb1ELb1ELb0EEENS1_36VarlenDynamicPersistentTileSchedulerILi192ELi128ELi384ELi128ELb1ELb1ELb1ELb1ELb0ELb1EEEEEEEEEvNT_6ParamsE --------------------------
	.section	.nv.shared._ZN7cutlass13device_kernelIN5flash11enable_sm90INS1_16FlashAttnFwdSm90INS1_25CollectiveMainloopFwdSm90ILi2EN4cute5tupleIJNS5_1CILi1EEES8_S8_EEENS6_IJNS7_ILi192EEENS7_ILi128EEENS7_ILi96EEEEEELi96ENS_10bfloat16_tEfNS_4arch4Sm90ELb0ELb1ELb1ELb1ELb0ELb0ELb0ELb0ELb1ELb1ELb1ELb0EEENS1_21CollectiveEpilogueFwdINS6_IJSA_SC_SB_EEES9_SE_SG_Li384ELb1ELb1ELb1ELb0EEENS1_36VarlenDynamicPersistentTileSchedulerILi192ELi128ELi384ELi128ELb1ELb1ELb1ELb1ELb0ELb1EEEEEEEEEvNT_6ParamsE,"aw",@nobits
	.sectionflags	@""
	.align	16
	.zero		1024


//--------------------- .nv.shared._ZN7cutlass13device_kernelIN5flash11enable_sm90INS1_16FlashAttnFwdSm90INS1_25CollectiveMainloopFwdSm90ILi2EN4cute5tupleIJNS5_1CILi1EEES8_S8_EEENS6_IJNS7_ILi192EEENS7_ILi128EEENS7_ILi96EEEEEELi96ENS_10bfloat16_tEfNS_4arch4Sm90ELb0ELb1ELb1ELb1ELb0ELb1ELb0ELb0ELb1ELb1ELb1ELb0EEENS1_21CollectiveEpilogueFwdINS6_IJSA_SC_SB_EEES9_SE_SG_Li384ELb1ELb1ELb1ELb0EEENS1_36VarlenDynamicPersistentTileSchedulerILi192ELi128ELi384ELi128ELb1ELb1ELb1ELb1ELb0ELb1EEEEEEEEEvNT_6ParamsE --------------------------
	.section	.nv.shared._ZN7cutlass13device_kernelIN5flash11enable_sm90INS1_16FlashAttnFwdSm90INS1_25CollectiveMainloopFwdSm90ILi2EN4cute5tupleIJNS5_1CILi1EEES8_S8_EEENS6_IJNS7_ILi192EEENS7_ILi128EEENS7_ILi96EEEEEELi96ENS_10bfloat16_tEfNS_4arch4Sm90ELb0ELb1ELb1ELb1ELb0ELb1ELb0ELb0ELb1ELb1ELb1ELb0EEENS1_21CollectiveEpilogueFwdINS6_IJSA_SC_SB_EEES9_SE_SG_Li384ELb1ELb1ELb1ELb0EEENS1_36VarlenDynamicPersistentTileSchedulerILi192ELi128ELi384ELi128ELb1ELb1ELb1ELb1ELb0ELb1EEEEEEEEEvNT_6ParamsE,"aw",@nobits
	.sectionflags	@""
	.align	16
	.zero		1024


//--------------------- .nv.shared._ZN7cutlass13device_kernelIN5flash11enable_sm90INS1_16FlashAttnFwdSm90INS1_25CollectiveMainloopFwdSm90ILi2EN4cute5tupleIJNS5_1CILi1EEES8_S8_EEENS6_IJNS7_ILi192EEENS7_ILi144EEENS7_ILi96EEEEEELi96ENS_10bfloat16_tEfNS_4arch4Sm90ELb1ELb0ELb1ELb0ELb0ELb0ELb0ELb0ELb1ELb1ELb1ELb0EEENS1_21CollectiveEpilogueFwdINS6_IJSA_SC_SB_EEES9_SE_SG_Li384ELb0ELb1ELb1ELb0EEENS1_19SingleTileSchedulerILb0ELb1ELb1ELi192EEEEEEEEEvNT_6ParamsE --------------------------
	.section	.nv.shared._ZN7cutlass13device_kernelIN5flash11enable_sm90INS1_16FlashAttnFwdSm90INS1_25CollectiveMainloopFwdSm90ILi2EN4cute5tupleIJNS5_1CILi1EEES8_S8_EEENS6_IJNS7_ILi192EEENS7_ILi144EEENS7_ILi96EEEEEELi96ENS_10bfloat16_tEfNS_4arch4Sm90ELb1ELb0ELb1ELb0ELb0ELb0ELb0ELb0ELb1ELb1ELb1ELb0EEENS1_21CollectiveEpilogueFwdINS6_IJSA_SC_SB_EEES9_SE_SG_Li384ELb0ELb1ELb1ELb0EEENS1_19SingleTileSchedulerILb0ELb1ELb1ELi192EEEEEEEEEvNT_6ParamsE,"aw",@nobits
	.sectionflags	@""
	.align	16
	.zero		1024


//--------------------- .nv.shared._ZN7cutlass13device_kernelIN5flash11enable_sm90INS1_16FlashAttnFwdSm90INS1_25CollectiveMainloopFwdSm90ILi2EN4cute5tupleIJNS5_1CILi1EEES8_S8_EEENS6_IJNS7_ILi192EEENS7_ILi144EEENS7_ILi96EEEEEELi96ENS_10bfloat16_tEfNS_4arch4Sm90ELb1ELb0ELb1ELb1ELb0ELb0ELb0ELb0ELb1ELb1ELb1ELb0EEENS1_21CollectiveEpilogueFwdINS6_IJSA_SC_SB_EEES9_SE_SG_Li384ELb1ELb1ELb1ELb0EEENS1_36VarlenDynamicPersistentTileSchedulerILi192ELi144ELi384ELi128ELb1ELb1ELb1ELb1ELb1ELb1EEEEEEEEEvNT_6ParamsE --------------------------
	.section	.nv.shared._ZN7cutlass13device_kernelIN5flash11enable_sm90INS1_16FlashAttnFwdSm90INS1_25CollectiveMainloopFwdSm90ILi2EN4cute5tupleIJNS5_1CILi1EEES8_S8_EEENS6_IJNS7_ILi192EEENS7_ILi144EEENS7_ILi96EEEEEELi96ENS_10bfloat16_tEfNS_4arch4Sm90ELb1ELb0ELb1ELb1ELb0ELb0ELb0ELb0ELb1ELb1ELb1ELb0EEENS1_21CollectiveEpilogueFwdINS6_IJSA_SC_SB_EEES9_SE_SG_Li384ELb1ELb1ELb1ELb0EEENS1_36VarlenDynamicPersistentTileSchedulerILi192ELi144ELi384ELi128ELb1ELb1ELb1ELb1ELb1ELb1EEEEEEEEEvNT_6ParamsE,"aw",@nobits
	.sectionflags	@""
	.align	16
	.zero		1024


//--------------------- .nv.shared._ZN7cutlass13device_kernelIN5flash11enable_sm90INS1_16FlashAttnFwdSm90INS1_25CollectiveMainloopFwdSm90ILi2EN4cute5tupleIJNS5_1CILi1EEES8_S8_EEENS6_IJNS7_ILi192EEENS7_ILi144EEENS7_ILi96EEEEEELi96ENS_10bfloat16_tEfNS_4arch4Sm90ELb1ELb0ELb1ELb1ELb0ELb1ELb0ELb0ELb1ELb1ELb1ELb0EEENS1_21CollectiveEpilogueFwdINS6_IJSA_SC_SB_EEES9_SE_SG_Li384ELb1ELb1ELb1ELb0EEENS1_36VarlenDynamicPersistentTileSchedulerILi192ELi144ELi384ELi128ELb1ELb1ELb1ELb1ELb1ELb1EEEEEEEEEvNT_6ParamsE --------------------------
	.section	.nv.shared._ZN7cutlass13device_kernelIN5flash11enable_sm90INS1_16FlashAttnFwdSm90INS1_25CollectiveMainloopFwdSm90ILi2EN4cute5tupleIJNS5_1CILi1EEES8_S8_EEENS6_IJNS7_ILi192EEENS7_ILi144EEENS7_ILi96EEEEEELi96ENS_10bfloat16_tEfNS_4arch4Sm90ELb1ELb0ELb1ELb1ELb0ELb1ELb0ELb0ELb1ELb1ELb1ELb0EEENS1_21CollectiveEpilogueFwdINS6_IJSA_SC_SB_EEES9_SE_SG_Li384ELb1ELb1ELb1ELb0EEENS1_36VarlenDynamicPersistentTileSchedulerILi192ELi144ELi384ELi128ELb1ELb1ELb1ELb1ELb1ELb1EEEEEEEEEvNT_6ParamsE,"aw",@nobits
	.sectionflags	@""
	.align	16
	.zero		1024


//--------------------- .nv.shared._ZN7cutlass13device_kernelIN5flash11enable_sm90INS1_16FlashAttnFwdSm90INS1_25CollectiveMainloopFwdSm90ILi2EN4cute5tupleIJNS5_1CILi1EEES8_S8_EEENS6_IJNS7_ILi192EEESA_NS7_ILi64EEEEEELi64ENS_10bfloat16_tEfNS_4arch4Sm90ELb0ELb0ELb1ELb0ELb0ELb0ELb0ELb0ELb1ELb1ELb1ELb0EEENS1_21CollectiveEpilogueFwdINS6_IJSA_SB_SA_EEES9_SD_SF_Li384ELb0ELb1ELb1ELb0EEENS1_19SingleTileSchedulerILb0ELb1ELb1ELi192EEEEEEEEEvNT_6ParamsE --------------------------
	.section	.nv.shared._ZN7cutlass13device_kernelIN5flash11enable_sm90INS1_16FlashAttnFwdSm90INS1_25CollectiveMainloopFwdSm90ILi2EN4cute5tupleIJNS5_1CILi1EEES8_S8_EEENS6_IJNS7_ILi192EEESA_NS7_ILi64EEEEEELi64ENS_10bfloat16_tEfNS_4arch4Sm90ELb0ELb0ELb1ELb0ELb0ELb0ELb0ELb0ELb1ELb1ELb1ELb0EEENS1_21CollectiveEpilogueFwdINS6_IJSA_SB_SA_EEES9_SD_SF_Li384ELb0ELb1ELb1ELb0EEENS1_19SingleTileSchedulerILb0ELb1ELb1ELi192EEEEEEEEEvNT_6ParamsE,"aw",@nobits
	.sectionflags	@""
	.align	16
	.zero		1024


//--------------------- .nv.shared._ZN7cutlass13device_kernelIN5flash11enable_sm90INS1_16FlashAttnFwdSm90INS1_25CollectiveMainloopFwdSm90ILi2EN4cute5tupleIJNS5_1CILi1EEES8_S8_EEENS6_IJNS7_ILi192EEESA_NS7_ILi64EEEEEELi64ENS_10bfloat16_tEfNS_4arch4Sm90ELb0ELb0ELb1ELb1ELb0ELb0ELb0ELb0ELb1ELb1ELb1ELb0EEENS1_21CollectiveEpilogueFwdINS6_IJSA_SB_SA_EEES9_SD_SF_Li384ELb1ELb1ELb1ELb0EEENS1_36VarlenDynamicPersistentTileSchedulerILi192ELi192ELi384ELi128ELb1ELb1ELb1ELb0ELb1ELb1EEEEEEEEEvNT_6ParamsE --------------------------
	.section	.nv.shared._ZN7cutlass13device_kernelIN5flash11enable_sm90INS1_16FlashAttnFwdSm90INS1_25CollectiveMainloopFwdSm90ILi2EN4cute5tupleIJNS5_1CILi1EEES8_S8_EEENS6_IJNS7_ILi192EEESA_NS7_ILi64EEEEEELi64ENS_10bfloat16_tEfNS_4arch4Sm90ELb0ELb0ELb1ELb1ELb0ELb0ELb0ELb0ELb1ELb1ELb1ELb0EEENS1_21CollectiveEpilogueFwdINS6_IJSA_SB_SA_EEES9_SD_SF_Li384ELb1ELb1ELb1ELb0EEENS1_36VarlenDynamicPersistentTileSchedulerILi192ELi192ELi384ELi128ELb1ELb1ELb1ELb0ELb1ELb1EEEEEEEEEvNT_6ParamsE,"aw",@nobits
	.sectionflags	@""
	.align	16
	.zero		1024


//--------------------- .nv.shared._ZN7cutlass13device_kernelIN5flash11enable_sm90INS1_16FlashAttnFwdSm90INS1_25CollectiveMainloopFwdSm90ILi2EN4cute5tupleIJNS5_1CILi1EEES8_S8_EEENS6_IJNS7_ILi192EEESA_NS7_ILi64EEEEEELi64ENS_10bfloat16_tEfNS_4arch4Sm90ELb0ELb0ELb1ELb1ELb0ELb1ELb0ELb0ELb1ELb1ELb1ELb0EEENS1_21CollectiveEpilogueFwdINS6_IJSA_SB_SA_EEES9_SD_SF_Li384ELb1ELb1ELb1ELb0EEENS1_36VarlenDynamicPersistentTileSchedulerILi192ELi192ELi384ELi128ELb1ELb1ELb1ELb0ELb1ELb1EEEEEEEEEvNT_6ParamsE --------------------------
	.section	.nv.shared._ZN7cutlass13device_kernelIN5flash11enable_sm90INS1_16FlashAttnFwdSm90INS1_25CollectiveMainloopFwdSm90ILi2EN4cute5tupleIJNS5_1CILi1EEES8_S8_EEENS6_IJNS7_ILi192EEESA_NS7_ILi64EEEEEELi64ENS_10bfloat16_tEfNS_4arch4Sm90ELb0ELb0ELb1ELb1ELb0ELb1ELb0ELb0ELb1ELb1ELb1ELb0EEENS1_21CollectiveEpilogueFwdINS6_IJSA_SB_SA_EEES9_SD_SF_Li384ELb1ELb1ELb1ELb0EEENS1_36VarlenDynamicPersistentTileSchedulerILi192ELi192ELi384ELi128ELb1ELb1ELb1ELb0ELb1ELb1EEEEEEEEEvNT_6ParamsE,"aw",@nobits
	.sectionflags	@""
	.align	16
	.zero		1024


//--------------------- .nv.shared._ZN7cutlass13device_kernelIN5flash11enable_sm90INS1_16FlashAttnFwdSm90INS1_25CollectiveMainloopFwdSm90ILi2EN4cute5tupleIJNS5_1CILi1EEES8_S8_EEENS6_IJNS7_ILi192EEENS7_ILi128EEENS7_ILi64EEEEEELi64ENS_10bfloat16_tEfNS_4arch4Sm90ELb0ELb1ELb1ELb0ELb0ELb0ELb0ELb1ELb1ELb1ELb1ELb0EEENS1_21CollectiveEpilogueFwdINS6_IJSA_SC_SB_EEES9_SE_SG_Li384ELb0ELb1ELb1ELb0EEENS1_19SingleTileSchedulerILb0ELb1ELb1ELi192EEEEEEEEEvNT_6ParamsE --------------------------
	.section	.nv.shared._ZN7cutlass13device_kernelIN5flash11enable_sm90INS1_16FlashAttnFwdSm90INS1_25CollectiveMainloopFwdSm90ILi2EN4cute5tupleIJNS5_1CILi1EEES8_S8_EEENS6_IJNS7_ILi192EEENS7_ILi128EEENS7_ILi64EEEEEELi64ENS_10bfloat16_tEfNS_4arch4Sm90ELb0ELb1ELb1ELb0ELb0ELb0ELb0ELb1ELb1ELb1ELb1ELb0EEENS1_21CollectiveEpilogueFwdINS6_IJSA_SC_SB_EEES9_SE_SG_Li384ELb0ELb1ELb1ELb0EEENS1_19SingleTileSchedulerILb0ELb1ELb1ELi192EEEEEEEEEvNT_6ParamsE,"aw",@nobits
	.sectionflags	@""
	.align	16
	.zero		1024


//--------------------- .nv.shared._ZN7cutlass13device_kernelIN5flash11enable_sm90INS1_16FlashAttnFwdSm90INS1_25CollectiveMainloopFwdSm90ILi2EN4cute5tupleIJNS5_1CILi1EEES8_S8_EEENS6_IJNS7_ILi192EEENS7_ILi128EEENS7_ILi64EEEEEELi64ENS_10bfloat16_tEfNS_4arch4Sm90ELb0ELb1ELb1ELb1ELb0ELb0ELb0ELb1ELb1ELb1ELb1ELb0EEENS1_21CollectiveEpilogueFwdINS6_IJSA_SC_SB_EEES9_SE_SG_Li384ELb1ELb1ELb1ELb0EEENS1_36VarlenDynamicPersistentTileSchedulerILi192ELi128ELi384ELi128ELb1ELb1ELb1ELb1ELb0ELb1EEEEEEEEEvNT_6ParamsE --------------------------
	.section	.nv.shared._ZN7cutlass13device_kernelIN5flash11enable_sm90INS1_16FlashAttnFwdSm90INS1_25CollectiveMainloopFwdSm90ILi2EN4cute5tupleIJNS5_1CILi1EEES8_S8_EEENS6_IJNS7_ILi192EEENS7_ILi128EEENS7_ILi64EEEEEELi64ENS_10bfloat16_tEfNS_4arch4Sm90ELb0ELb1ELb1ELb1ELb0ELb0ELb0ELb1ELb1ELb1ELb1ELb0EEENS1_21CollectiveEpilogueFwdINS6_IJSA_SC_SB_EEES9_SE_SG_Li384ELb1ELb1ELb1ELb0EEENS1_36VarlenDynamicPersistentTileSchedulerILi192ELi128ELi384ELi128ELb1ELb1ELb1ELb1ELb0ELb1EEEEEEEEEvNT_6ParamsE,"aw",@nobits
	.sectionflags	@""
	.align	16
	.zero		1024


//--------------------- .nv.shared._ZN7cutlass13device_kernelIN5flash11enable_sm90INS1_16FlashAttnFwdSm90INS1_25CollectiveMainloopFwdSm90ILi2EN4cute5tupleIJNS5_1CILi1EEES8_S8_EEENS6_IJNS7_ILi192EEENS7_ILi128EEENS7_ILi64EEEEEELi64ENS_10bfloat16_tEfNS_4arch4Sm90ELb0ELb1ELb1ELb1ELb0ELb1ELb0ELb1ELb1ELb1ELb1ELb0EEENS1_21CollectiveEpilogueFwdINS6_IJSA_SC_SB_EEES9_SE_SG_Li384ELb1ELb1ELb1ELb0EEENS1_36VarlenDynamicPersistentTileSchedulerILi192ELi128ELi384ELi128ELb1ELb1ELb1ELb1ELb0ELb1EEEEEEEEEvNT_6ParamsE --------------------------
	.section	.nv.shared._ZN7cutlass13device_kernelIN5flash11enable_sm90INS1_16FlashAttnFwdSm90INS1_25CollectiveMainloopFwdSm90ILi2EN4cute5tupleIJNS5_1CILi1EEES8_S8_EEENS6_IJNS7_ILi192EEENS7_ILi128EEENS7_ILi64EEEEEELi64ENS_10bfloat16_tEfNS_4arch4Sm90ELb0ELb1ELb1ELb1ELb0ELb1ELb0ELb1ELb1ELb1ELb1ELb0EEENS1_21CollectiveEpilogueFwdINS6_IJSA_SC_SB_EEES9_SE_SG_Li384ELb1ELb1ELb1ELb0EEENS1_36VarlenDynamicPersistentTileSchedulerILi192ELi128ELi384ELi128ELb1ELb1ELb1ELb1ELb0ELb1EEEEEEEEEvNT_6ParamsE,"aw",@nobits
	.sectionflags	@""
	.align	16
	.zero		1024


//--------------------- .nv.shared._ZN7cutlass13device_kernelIN5flash11enable_sm90INS1_16FlashAttnFwdSm90INS1_25CollectiveMainloopFwdSm90ILi2EN4cute5tupleIJNS5_1CILi1EEES8_S8_EEENS6_IJNS7_ILi192EEENS7_ILi128EEENS7_ILi64EEEEEELi64ENS_10bfloat16_tEfNS_4arch4Sm90ELb1ELb0ELb1ELb0ELb0ELb0ELb0ELb1ELb1ELb1ELb1ELb0EEENS1_21CollectiveEpilogueFwdINS6_IJSA_SC_SB_EEES9_SE_SG_Li384ELb0ELb1ELb1ELb0EEENS1_19SingleTileSchedulerILb0ELb1ELb1ELi192EEEEEEEEEvNT_6ParamsE --------------------------
	.section	.nv.shared._ZN7cutlass13device_kernelIN5flash11enable_sm90INS1_16FlashAttnFwdSm90INS1_25CollectiveMainloopFwdSm90ILi2EN4cute5tupleIJNS5_1CILi1EEES8_S8_EEENS6_IJNS7_ILi192EEENS7_ILi128EEENS7_ILi64EEEEEELi64ENS_10bfloat16_tEfNS_4arch4Sm90ELb1ELb0ELb1ELb0ELb0ELb0ELb0ELb1ELb1ELb1ELb1ELb0EEENS1_21CollectiveEpilogueFwdINS6_IJSA_SC_SB_EEES9_SE_SG_Li384ELb0ELb1ELb1ELb0EEENS1_19SingleTileSchedulerILb0ELb1ELb1ELi192EEEEEEEEEvNT_6ParamsE,"aw",@nobits
	.sectionflags	@""
	.align	16
	.zero		1024


//--------------------- .nv.shared._ZN7cutlass13device_kernelIN5flash11enable_sm90INS1_16FlashAttnFwdSm90INS1_25CollectiveMainloopFwdSm90ILi2EN4cute5tupleIJNS5_1CILi1EEES8_S8_EEENS6_IJNS7_ILi192EEENS7_ILi128EEENS7_ILi64EEEEEELi64ENS_10bfloat16_tEfNS_4arch4Sm90ELb1ELb0ELb1ELb1ELb0ELb0ELb0ELb1ELb1ELb1ELb1ELb0EEENS1_21CollectiveEpilogueFwdINS6_IJSA_SC_SB_EEES9_SE_SG_Li384ELb1ELb1ELb1ELb0EEENS1_36VarlenDynamicPersistentTileSchedulerILi192ELi128ELi384ELi128ELb1ELb1ELb1ELb1ELb1ELb1EEEEEEEEEvNT_6ParamsE --------------------------
	.section	.nv.shared._ZN7cutlass13device_kernelIN5flash11enable_sm90INS1_16FlashAttnFwdSm90INS1_25CollectiveMainloopFwdSm90ILi2EN4cute5tupleIJNS5_1CILi1EEES8_S8_EEENS6_IJNS7_ILi192EEENS7_ILi128EEENS7_ILi64EEEEEELi64ENS_10bfloat16_tEfNS_4arch4Sm90ELb1ELb0ELb1ELb1ELb0ELb0ELb0ELb1ELb1ELb1ELb1ELb0EEENS1_21CollectiveEpilogueFwdINS6_IJSA_SC_SB_EEES9_SE_SG_Li384ELb1ELb1ELb1ELb0EEENS1_36VarlenDynamicPersistentTileSchedulerILi192ELi128ELi384ELi128ELb1ELb1ELb1ELb1ELb1ELb1EEEEEEEEEvNT_6ParamsE,"aw",@nobits
	.sectionflags	@""
	.align	16
	.zero		1024


//--------------------- .nv.shared._ZN7cutlass13device_kernelIN5flash11enable_sm90INS1_16FlashAttnFwdSm90INS1_25CollectiveMainloopFwdSm90ILi2EN4cute5tupleIJNS5_1CILi1EEES8_S8_EEENS6_IJNS7_ILi192EEENS7_ILi128EEENS7_ILi64EEEEEELi64ENS_10bfloat16_tEfNS_4arch4Sm90ELb1ELb0ELb1ELb1ELb0ELb1ELb0ELb1ELb1ELb1ELb1ELb0EEENS1_21CollectiveEpilogueFwdINS6_IJSA_SC_SB_EEES9_SE_SG_Li384ELb1ELb1ELb1ELb0EEENS1_36VarlenDynamicPersistentTileSchedulerILi192ELi128ELi384ELi128ELb1ELb1ELb1ELb1ELb1ELb1EEEEEEEEEvNT_6ParamsE --------------------------
	.section	.nv.shared._ZN7cutlass13device_kernelIN5flash11enable_sm90INS1_16FlashAttnFwdSm90INS1_25CollectiveMainloopFwdSm90ILi2EN4cute5tupleIJNS5_1CILi1EEES8_S8_EEENS6_IJNS7_ILi192EEENS7_ILi128EEENS7_ILi64EEEEEELi64ENS_10bfloat16_tEfNS_4arch4Sm90ELb1ELb0ELb1ELb1ELb0ELb1ELb0ELb1ELb1ELb1ELb1ELb0EEENS1_21CollectiveEpilogueFwdINS6_IJSA_SC_SB_EEES9_SE_SG_Li384ELb1ELb1ELb1ELb0EEENS1_36VarlenDynamicPersistentTileSchedulerILi192ELi128ELi384ELi128ELb1ELb1ELb1ELb1ELb1ELb1EEEEEEEEEvNT_6ParamsE,"aw",@nobits
	.sectionflags	@""
	.align	16
	.zero		1024


//--------------------- .nv.constant0._ZN7cutlass13device_kernelIN5flash11enable_sm90INS1_16FlashAttnFwdSm90INS1_25CollectiveMainloopFwdSm90ILi2EN4cute5tupleIJNS5_1CILi1EEES8_S8_EEENS6_IJNS7_ILi128EEENS7_ILi80EEENS7_ILi256EEEEEELi256ENS_10bfloat16_tEfNS_4arch4Sm90ELb0ELb0ELb1ELb0ELb0ELb0ELb0ELb1ELb1ELb1ELb1ELb0EEENS1_21CollectiveEpilogueFwdINS6_IJSA_SC_SB_EEES9_SE_SG_Li256ELb0ELb1ELb1ELb0EEENS1_19SingleTileSchedulerILb0ELb1ELb1ELi128EEEEEEEEEvNT_6ParamsE --------------------------
	.section	.nv.constant0._ZN7cutlass13device_kernelIN5flash11enable_sm90INS1_16FlashAttnFwdSm90INS1_25CollectiveMainloopFwdSm90ILi2EN4cute5tupleIJNS5_1CILi1EEES8_S8_EEENS6_IJNS7_ILi128EEENS7_ILi80EEENS7_ILi256EEEEEELi256ENS_10bfloat16_tEfNS_4arch4Sm90ELb0ELb0ELb1ELb0ELb0ELb0ELb0ELb1ELb1ELb1ELb1ELb0EEENS1_21CollectiveEpilogueFwdINS6_IJSA_SC_SB_EEES9_SE_SG_Li256ELb0ELb1ELb1ELb0EEENS1_19SingleTileSchedulerILb0ELb1ELb1ELi128EEEEEEEEEvNT_6ParamsE,"a",@progbits
	.sectionflags	@""
	.align	4
.nv.constant0._ZN7cutlass13device_kernelIN5flash11enable_sm90INS1_16FlashAttnFwdSm90INS1_25CollectiveMainloopFwdSm90ILi2EN4cute5tupleIJNS5_1CILi1EEES8_S8_EEENS6_IJNS7_ILi128EEENS7_ILi80EEENS7_ILi256EEEEEELi256ENS_10bfloat16_tEfNS_4arch4Sm90ELb0ELb0ELb1ELb0ELb0ELb0ELb0ELb1ELb1ELb1ELb1ELb0EEENS1_21CollectiveEpilogueFwdINS6_IJSA_SC_SB_EEES9_SE_SG_Li256ELb0ELb1ELb1ELb0EEENS1_19SingleTileSchedulerILb0ELb1ELb1ELi128EEEEEEEEEvNT_6ParamsE:
	.zero		3200


//--------------------- .nv.constant0._ZN7cutlass13device_kernelIN5flash11enable_sm90INS1_16FlashAttnFwdSm90INS1_25CollectiveMainloopFwdSm90ILi2EN4cute5tupleIJNS5_1CILi1EEES8_S8_EEENS6_IJNS7_ILi128EEENS7_ILi80EEENS7_ILi256EEEEEELi256ENS_10bfloat16_tEfNS_4arch4Sm90ELb0ELb0ELb1ELb1ELb0ELb0ELb0ELb1ELb1ELb1ELb1ELb0EEENS1_21CollectiveEpilogueFwdINS6_IJSA_SC_SB_EEES9_SE_SG_Li256ELb1ELb1ELb1ELb0EEENS1_36VarlenDynamicPersistentTileSchedulerILi128ELi80ELi256ELi128ELb1ELb1ELb1ELb0ELb1ELb1EEEEEEEEEvNT_6ParamsE --------------------------
	.section	.nv.constant0._ZN7cutlass13device_kernelIN5flash11enable_sm90INS1_16FlashAttnFwdSm90INS1_25CollectiveMainloopFwdSm90ILi2EN4cute5tupleIJNS5_1CILi1EEES8_S8_EEENS6_IJNS7_ILi128EEENS7_ILi80EEENS7_ILi256EEEEEELi256ENS_10bfloat16_tEfNS_4arch4Sm90ELb0ELb0ELb1ELb1ELb0ELb0ELb0ELb1ELb1ELb1ELb1ELb0EEENS1_21CollectiveEpilogueFwdINS6_IJSA_SC_SB_EEES9_SE_SG_Li256ELb1ELb1ELb1ELb0EEENS1_36VarlenDynamicPersistentTileSchedulerILi128ELi80ELi256ELi128ELb1ELb1ELb1ELb0ELb1ELb1EEEEEEEEEvNT_6ParamsE,"a",@progbits
	.sectionflags	@""
	.align	4
.nv.constant0._ZN7cutlass13device_kernelIN5flash11enable_sm90INS1_16FlashAttnFwdSm90INS1_25CollectiveMainloopFwdSm90ILi2EN4cute5tupleIJNS5_1CILi1EEES8_S8_EEENS6_IJNS7_ILi128EEENS7_ILi80EEENS7_ILi256EEEEEELi256ENS_10bfloat16_tEfNS_4arch4Sm90ELb0ELb0ELb1ELb1ELb0ELb0ELb0ELb1ELb1ELb1ELb1ELb0EEENS1_21CollectiveEpilogueFwdINS6_IJSA_SC_SB_EEES9_SE_SG_Li256ELb1ELb1ELb1ELb0EEENS1_36VarlenDynamicPersistentTileSchedulerILi128ELi80ELi256ELi128ELb1ELb1ELb1ELb0ELb1ELb1EEEEEEEEEvNT_6ParamsE:
	.zero		3328


//--------------------- .nv.constant0._ZN7cutlass13device_kernelIN5flash11enable_sm90INS1_16FlashAttnFwdSm90INS1_25CollectiveMainloopFwdSm90ILi2EN4cute5tupleIJNS5_1CILi1EEES8_S8_EEENS6_IJNS7_ILi128EEENS7_ILi80EEENS7_ILi256EEEEEELi256ENS_10bfloat16_tEfNS_4arch4Sm90ELb0ELb0ELb1ELb1ELb0ELb1ELb0ELb1ELb1ELb1ELb1ELb0EEENS1_21CollectiveEpilogueFwdINS6_IJSA_SC_SB_EEES9_SE_SG_Li256ELb1ELb1ELb1ELb0EEENS1_36VarlenDynamicPersistentTileSchedulerILi128ELi80ELi256ELi128ELb1ELb1ELb1ELb0ELb1ELb1EEEEEEEEEvNT_6ParamsE --------------------------
	.section	.nv.constant0._ZN7cutlass13device_kernelIN5flash11enable_sm90INS1_16FlashAttnFwdSm90INS1_25CollectiveMainloopFwdSm90ILi2EN4cute5tupleIJNS5_1CILi1EEES8_S8_EEENS6_IJNS7_ILi128EEENS7_ILi80EEENS7_ILi256EEEEEELi256ENS_10bfloat16_tEfNS_4arch4Sm90ELb0ELb0ELb1ELb1ELb0ELb1ELb0ELb1ELb1ELb1ELb1ELb0EEENS1_21CollectiveEpilogueFwdINS6_IJSA_SC_SB_EEES9_SE_SG_Li256ELb1ELb1ELb1ELb0EEENS1_36VarlenDynamicPersistentTileSchedulerILi128ELi80ELi256ELi128ELb1ELb1ELb1ELb0ELb1ELb1EEEEEEEEEvNT_6ParamsE,"a",@progbits
	.sectionflags	@""
	.align	4
.nv.constant0._ZN7cutlass13device_kernelIN5flash11enable_sm90INS1_16FlashAttnFwdSm90INS1_25CollectiveMainloopFwdSm90ILi2EN4cute5tupleIJNS5_1CILi1EEES8_S8_EEENS6_IJNS7_ILi128EEENS7_ILi80EEENS7_ILi256EEEEEELi256ENS_10bfloat16_tEfNS_4arch4Sm90ELb0ELb0ELb1ELb1ELb0ELb1ELb0ELb1ELb1ELb1ELb1ELb0EEENS1_21CollectiveEpilogueFwdINS6_IJSA_SC_SB_EEES9_SE_SG_Li256ELb1ELb1ELb1ELb0EEENS1_36VarlenDynamicPersistentTileSchedulerILi128ELi80ELi256ELi128ELb1ELb1ELb1ELb0ELb1ELb1EEEEEEEEEvNT_6ParamsE:
	.zero		3328


//--------------------- .nv.constant0._ZN7cutlass13device_kernelIN5flash11enable_sm90INS1_16FlashAttnFwdSm90INS1_25CollectiveMainloopFwdSm90ILi2EN4cute5tupleIJNS5_1CILi1EEES8_S8_EEENS6_IJNS7_ILi128EEENS7_ILi64EEENS7_ILi256EEEEEELi256ENS_10bfloat16_tEfNS_4arch4Sm90ELb0ELb1ELb1ELb0ELb0ELb0ELb0ELb1ELb1ELb1ELb1ELb0EEENS1_21CollectiveEpilogueFwdINS6_IJSA_SC_SB_EEES9_SE_SG_Li256ELb0ELb1ELb1ELb0EEENS1_19SingleTileSchedulerILb0ELb1ELb1ELi128EEEEEEEEEvNT_6ParamsE --------------------------
	.section	.nv.constant0._ZN7cutlass13device_kernelIN5flash11enable_sm90INS1_16FlashAttnFwdSm90INS1_25CollectiveMainloopFwdSm90ILi2EN4cute5tupleIJNS5_1CILi1EEES8_S8_EEENS6_IJNS7_ILi128EEENS7_ILi64EEENS7_ILi256EEEEEELi256ENS_10bfloat16_tEfNS_4arch4Sm90ELb0ELb1ELb1ELb0ELb0ELb0ELb0ELb1ELb1ELb1ELb1ELb0EEENS1_21CollectiveEpilogueFwdINS6_IJSA_SC_SB_EEES9_SE_SG_Li256ELb0ELb1ELb1ELb0EEENS1_19SingleTileSchedulerILb0ELb1ELb1ELi128EEEEEEEEEvNT_6ParamsE,"a",@progbits
	.sectionflags	@""
	.align	4
.nv.constant0._ZN7cutlass13device_kernelIN5flash11enable_sm90INS1_16FlashAttnFwdSm90INS1_25CollectiveMainloopFwdSm90ILi2EN4cute5tupleIJNS5_1CILi1EEES8_S8_EEENS6_IJNS7_ILi128EEENS7_ILi64EEENS7_ILi256EEEEEELi256ENS_10bfloat16_tEfNS_4arch4Sm90ELb0ELb1ELb1ELb0ELb0ELb0ELb0ELb1ELb1ELb1ELb1ELb0EEENS1_21CollectiveEpilogueFwdINS6_IJSA_SC_SB_EEES9_SE_SG_Li256ELb0ELb1ELb1ELb0EEENS1_19SingleTileSchedulerILb0ELb1ELb1ELi128EEEEEEEEEvNT_6ParamsE:
	.zero		3200


//--------------------- .nv.constant0._ZN7cutlass13device_kernelIN5flash11enable_sm90INS1_16FlashAttnFwdSm90INS1_25CollectiveMainloopFwdSm90ILi2EN4cute5tupleIJNS5_1CILi1EEES8_S8_EEENS6_IJNS7_ILi128EEENS7_ILi64EEENS7_ILi256EEEEEELi256ENS_10bfloat16_tEfNS_4arch4Sm90ELb0ELb1ELb1ELb1ELb0ELb0ELb0ELb1ELb1ELb1ELb1ELb0EEENS1_21CollectiveEpilogueFwdINS6_IJSA_SC_SB_EEES9_SE_SG_Li256ELb1ELb1ELb1ELb0EEENS1_36VarlenDynamicPersistentTileSchedulerILi128ELi64ELi256ELi128ELb1ELb1ELb1ELb1ELb0ELb1EEEEEEEEEvNT_6ParamsE --------------------------
	.section	.nv.constant0._ZN7cutlass13device_kernelIN5flash11enable_sm90INS1_16FlashAttnFwdSm90INS1_25CollectiveMainloopFwdSm90ILi2EN4cute5tupleIJNS5_1CILi1EEES8_S8_EEENS6_IJNS7_ILi128EEENS7_ILi64EEENS7_ILi256EEEEEELi256ENS_10bfloat16_tEfNS_4arch4Sm90ELb0ELb1ELb1ELb1ELb0ELb0ELb0ELb1ELb1ELb1ELb1ELb0EEENS1_21CollectiveEpilogueFwdINS6_IJSA_SC_SB_EEES9_SE_SG_Li256ELb1ELb1ELb1ELb0EEENS1_36VarlenDynamicPersistentTileSchedulerILi128ELi64ELi256ELi128ELb1ELb1ELb1ELb1ELb0ELb1EEEEEEEEEvNT_6ParamsE,"a",@progbits
	.sectionflags	@""
	.align	4
.nv.constant0._ZN7cutlass13device_kernelIN5flash11enable_sm90INS1_16FlashAttnFwdSm90INS1_25CollectiveMainloopFwdSm90ILi2EN4cute5tupleIJNS5_1CILi1EEES8_S8_EEENS6_IJNS7_ILi128EEENS7_ILi64EEENS7_ILi256EEEEEELi256ENS_10bfloat16_tEfNS_4arch4Sm90ELb0ELb1ELb1ELb1ELb0ELb0ELb0ELb1ELb1ELb1ELb1ELb0EEENS1_21CollectiveEpilogueFwdINS6_IJSA_SC_SB_EEES9_SE_SG_Li256ELb1ELb1ELb1ELb0EEENS1_36VarlenDynamicPersistentTileSchedulerILi128ELi64ELi256ELi128ELb1ELb1ELb1ELb1ELb0ELb1EEEEEEEEEvNT_6ParamsE:
	.zero		3328


//--------------------- .nv.constant0._ZN7cutlass13device_kernelIN5flash11enable_sm90INS1_16FlashAttnFwdSm90INS1_25CollectiveMainloopFwdSm90ILi2EN4cute5tupleIJNS5_1CILi1EEES8_S8_EEENS6_IJNS7_ILi128EEENS7_ILi64EEENS7_ILi256EEEEEELi256ENS_10bfloat16_tEfNS_4arch4Sm90ELb0ELb1ELb1ELb1ELb0ELb1ELb0ELb1ELb1ELb1ELb1ELb0EEENS1_21CollectiveEpilogueFwdINS6_IJSA_SC_SB_EEES9_SE_SG_Li256ELb1ELb1ELb1ELb0EEENS1_36VarlenDynamicPersistentTileSchedulerILi128ELi64ELi256ELi128ELb1ELb1ELb1ELb1ELb0ELb1EEEEEEEEEvNT_6ParamsE --------------------------
	.section	.nv.constant0._ZN7cutlass13device_kernelIN5flash11enable_sm90INS1_16FlashAttnFwdSm90INS1_25CollectiveMainloopFwdSm90ILi2EN4cute5tupleIJNS5_1CILi1EEES8_S8_EEENS6_IJNS7_ILi128EEENS7_ILi64EEENS7_ILi256EEEEEELi256ENS_10bfloat16_tEfNS_4arch4Sm90ELb0ELb1ELb1ELb1ELb0ELb1ELb0ELb1ELb1ELb1ELb1ELb0EEENS1_21CollectiveEpilogueFwdINS6_IJSA_SC_SB_EEES9_SE_SG_Li256ELb1ELb1ELb1ELb0EEENS1_36VarlenDynamicPersistentTileSchedulerILi128ELi64ELi256ELi128ELb1ELb1ELb1ELb1ELb0ELb1EEEEEEEEEvNT_6ParamsE,"a",@progbits
	.sectionflags	@""
	.align	4
.nv.constant0._ZN7cutlass13device_kernelIN5flash11enable_sm90INS1_16FlashAttnFwdSm90INS1_25CollectiveMainloopFwdSm90ILi2EN4cute5tupleIJNS5_1CILi1EEES8_S8_EEENS6_IJNS7_ILi128EEENS7_ILi64EEENS7_ILi256EEEEEELi256ENS_10bfloat16_tEfNS_4arch4Sm90ELb0ELb1ELb1ELb1ELb0ELb1ELb0ELb1ELb1ELb1ELb1ELb0EEENS1_21CollectiveEpilogueFwdINS6_IJSA_SC_SB_EEES9_SE_SG_Li256ELb1ELb1ELb1ELb0EEENS1_36VarlenDynamicPersistentTileSchedulerILi128ELi64ELi256ELi128ELb1ELb1ELb1ELb1ELb0ELb1EEEEEEEEEvNT_6ParamsE:
	.zero		3328


//--------------------- .nv.constant0._ZN7cutlass13device_kernelIN5flash11enable_sm90INS1_16FlashAttnFwdSm90INS1_25CollectiveMainloopFwdSm90ILi2EN4cute5tupleIJNS5_1CILi1EEES8_S8_EEENS6_IJNS7_ILi128EEENS7_ILi80EEENS7_ILi256EEEEEELi256ENS_10bfloat16_tEfNS_4arch4Sm90ELb1ELb0ELb1ELb0ELb0ELb0ELb0ELb1ELb1ELb1ELb1ELb0EEENS1_21CollectiveEpilogueFwdINS6_IJSA_SC_SB_EEES9_SE_SG_Li256ELb0ELb1ELb1ELb0EEENS1_19SingleTileSchedulerILb0ELb1ELb1ELi128EEEEEEEEEvNT_6ParamsE --------------------------
	.section	.nv.constant0._ZN7cutlass13device_kernelIN5flash11enable_sm90INS1_16FlashAttnFwdSm90INS1_25CollectiveMainloopFwdSm90ILi2EN4cute5tupleIJNS5_1CILi1EEES8_S8_EEENS6_IJNS7_ILi128EEENS7_ILi80EEENS7_ILi256EEEEEELi256ENS_10bfloat16_tEfNS_4arch4Sm90ELb1ELb0ELb1ELb0ELb0ELb0ELb0ELb1ELb1ELb1ELb1ELb0EEENS1_21CollectiveEpilogueFwdINS6_IJSA_SC_SB_EEES9_SE_SG_Li256ELb0ELb1ELb1ELb0EEENS1_19SingleTileSchedulerILb0ELb1ELb1ELi128EEEEEEEEEvNT_6ParamsE,"a",@progbits
	.sectionflags	@""
	.align	4
.nv.constant0._ZN7cutlass13device_kernelIN5flash11enable_sm90INS1_16FlashAttnFwdSm90INS1_25CollectiveMainloopFwdSm90ILi2EN4cute5tupleIJNS5_1CILi1EEES8_S8_EEENS6_IJNS7_ILi128EEENS7_ILi80EEENS7_ILi256EEEEEELi256ENS_10bfloat16_tEfNS_4arch4Sm90ELb1ELb0ELb1ELb0ELb0ELb0ELb0ELb1ELb1ELb1ELb1ELb0EEENS1_21CollectiveEpilogueFwdINS6_IJSA_SC_SB_EEES9_SE_SG_Li256ELb0ELb1ELb1ELb0EEENS1_19SingleTileSchedulerILb0ELb1ELb1ELi128EEEEEEEEEvNT_6ParamsE:
	.zero		3200


//--------------------- .nv.constant0._ZN7cutlass13device_kernelIN5flash11enable_sm90INS1_16FlashAttnFwdSm90INS1_25CollectiveMainloopFwdSm90ILi2EN4cute5tupleIJNS5_1CILi1EEES8_S8_EEENS6_IJNS7_ILi128EEENS7_ILi80EEENS7_ILi256EEEEEELi256ENS_10bfloat16_tEfNS_4arch4Sm90ELb1ELb0ELb1ELb1ELb0ELb0ELb0ELb1ELb1ELb1ELb1ELb0EEENS1_21CollectiveEpilogueFwdINS6_IJSA_SC_SB_EEES9_SE_SG_Li256ELb1ELb1ELb1ELb0EEENS1_36VarlenDynamicPersistentTileSchedulerILi128ELi80ELi256ELi128ELb1ELb1ELb1ELb1ELb1ELb1EEEEEEEEEvNT_6ParamsE --------------------------
	.section	.nv.constant0._ZN7cutlass13device_kernelIN5flash11enable_sm90INS1_16FlashAttnFwdSm90INS1_25CollectiveMainloopFwdSm90ILi2EN4cute5tupleIJNS5_1CILi1EEES8_S8_EEENS6_IJNS7_ILi128EEENS7_ILi80EEENS7_ILi256EEEEEELi256ENS_10bfloat16_tEfNS_4arch4Sm90ELb1ELb0ELb1ELb1ELb0ELb0ELb0ELb1ELb1ELb1ELb1ELb0EEENS1_21CollectiveEpilogueFwdINS6_IJSA_SC_SB_EEES9_SE_SG_Li256ELb1ELb1ELb1ELb0EEENS1_36VarlenDynamicPersistentTileSchedulerILi128ELi80ELi256ELi128ELb1ELb1ELb1ELb1ELb1ELb1EEEEEEEEEvNT_6ParamsE,"a",@progbits
	.sectionflags	@""
	.align	4
.nv.constant0._ZN7cutlass13device_kernelIN5flash11enable_sm90INS1_16FlashAttnFwdSm90INS1_25CollectiveMainloopFwdSm90ILi2EN4cute5tupleIJNS5_1CILi1EEES8_S8_EEENS6_IJNS7_ILi128EEENS7_ILi80EEENS7_ILi256EEEEEELi256ENS_10bfloat16_tEfNS_4arch4Sm90ELb1ELb0ELb1ELb1ELb0ELb0ELb0ELb1ELb1ELb1ELb1ELb0EEENS1_21CollectiveEpilogueFwdINS6_IJSA_SC_SB_EEES9_SE_SG_Li256ELb1ELb1ELb1ELb0EEENS1_36VarlenDynamicPersistentTileSchedulerILi128ELi80ELi256ELi128ELb1ELb1ELb1ELb1ELb1ELb1EEEEEEEEEvNT_6ParamsE:
	.zero		3328


//--------------------- .nv.constant0._ZN7cutlass13device_kernelIN5flash11enable_sm90INS1_16FlashAttnFwdSm90INS1_25CollectiveMainloopFwdSm90ILi2EN4cute5tupleIJNS5_1CILi1EEES8_S8_EEENS6_IJNS7_ILi128EEENS7_ILi80EEENS7_ILi256EEEEEELi256ENS_10bfloat16_tEfNS_4arch4Sm90ELb1ELb0ELb1ELb1ELb0ELb1ELb0ELb1ELb1ELb1ELb1ELb0EEENS1_21CollectiveEpilogueFwdINS6_IJSA_SC_SB_EEES9_SE_SG_Li256ELb1ELb1ELb1ELb0EEENS1_36VarlenDynamicPersistentTileSchedulerILi128ELi80ELi256ELi128ELb1ELb1ELb1ELb1ELb1ELb1EEEEEEEEEvNT_6ParamsE --------------------------
	.section	.nv.constant0._ZN7cutlass13device_kernelIN5flash11enable_sm90INS1_16FlashAttnFwdSm90INS1_25CollectiveMainloopFwdSm90ILi2EN4cute5tupleIJNS5_1CILi1EEES8_S8_EEENS6_IJNS7_ILi128EEENS7_ILi80EEENS7_ILi256EEEEEELi256ENS_10bfloat16_tEfNS_4arch4Sm90ELb1ELb0ELb1ELb1ELb0ELb1ELb0ELb1ELb1ELb1ELb1ELb0EEENS1_21CollectiveEpilogueFwdINS6_IJSA_SC_SB_EEES9_SE_SG_Li256ELb1ELb1ELb1ELb0EEENS1_36VarlenDynamicPersistentTileSchedulerILi128ELi80ELi256ELi128ELb1ELb1ELb1ELb1ELb1ELb1EEEEEEEEEvNT_6ParamsE,"a",@progbits
	.sectionflags	@""
	.align	4
.nv.constant0._ZN7cutlass13device_kernelIN5flash11enable_sm90INS1_16FlashAttnFwdSm90INS1_25CollectiveMainloopFwdSm90ILi2EN4cute5tupleIJNS5_1CILi1EEES8_S8_EEENS6_IJNS7_ILi128EEENS7_ILi80EEENS7_ILi256EEEEEELi256ENS_10bfloat16_tEfNS_4arch4Sm90ELb1ELb0ELb1ELb1ELb0ELb1ELb0ELb1ELb1ELb1ELb1ELb0EEENS1_21CollectiveEpilogueFwdINS6_IJSA_SC_SB_EEES9_SE_SG_Li256ELb1ELb1ELb1ELb0EEENS1_36VarlenDynamicPersistentTileSchedulerILi128ELi80ELi256ELi128ELb1ELb1ELb1ELb1ELb1ELb1EEEEEEEEEvNT_6ParamsE:
	.zero		3328


//--------------------- .nv.constant0._ZN7cutlass13device_kernelIN5flash11enable_sm90INS1_16FlashAttnFwdSm90INS1_25CollectiveMainloopFwdSm90ILi2EN4cute5tupleIJNS5_1CILi1EEES8_S8_EEENS6_IJNS7_ILi128EEENS7_ILi112EEENS7_ILi192EEEEEELi192ENS_10bfloat16_tEfNS_4arch4Sm90ELb0ELb0ELb1ELb0ELb0ELb0ELb0ELb1ELb1ELb1ELb1ELb0EEENS1_21CollectiveEpilogueFwdINS6_IJSA_SC_SB_EEES9_SE_SG_Li256ELb0ELb1ELb1ELb0EEENS1_19SingleTileSchedulerILb0ELb1ELb1ELi128EEEEEEEEEvNT_6ParamsE --------------------------
	.section	.nv.constant0._ZN7cutlass13device_kernelIN5flash11enable_sm90INS1_16FlashAttnFwdSm90INS1_25CollectiveMainloopFwdSm90ILi2EN4cute5tupleIJNS5_1CILi1EEES8_S8_EEENS6_IJNS7_ILi128EEENS7_ILi112EEENS7_ILi192EEEEEELi192ENS_10bfloat16_tEfNS_4arch4Sm90ELb0ELb0ELb1ELb0ELb0ELb0ELb0ELb1ELb1ELb1ELb1ELb0EEENS1_21CollectiveEpilogueFwdINS6_IJSA_SC_SB_EEES9_SE_SG_Li256ELb0ELb1ELb1ELb0EEENS1_19SingleTileSchedulerILb0ELb1ELb1ELi128EEEEEEEEEvNT_6ParamsE,"a",@progbits
	.sectionflags	@""
	.align	4
.nv.constant0._ZN7cutlass13device_kernelIN5flash11enable_sm90INS1_16FlashAttnFwdSm90INS1_25CollectiveMainloopFwdSm90ILi2EN4cute5tupleIJNS5_1CILi1EEES8_S8_EEENS6_IJNS7_ILi128EEENS7_ILi112EEENS7_ILi192EEEEEELi192ENS_10bfloat16_tEfNS_4arch4Sm90ELb0ELb0ELb1ELb0ELb0ELb0ELb0ELb1ELb1ELb1ELb1ELb0EEENS1_21CollectiveEpilogueFwdINS6_IJSA_SC_SB_EEES9_SE_SG_Li256ELb0ELb1ELb1ELb0EEENS1_19SingleTileSchedulerILb0ELb1ELb1ELi128EEEEEEEEEvNT_6ParamsE:
	.zero		3200


//--------------------- .nv.constant0._ZN7cutlass13device_kernelIN5flash11enable_sm90INS1_16FlashAttnFwdSm90INS1_25CollectiveMainloopFwdSm90ILi2EN4cute5tupleIJNS5_1CILi1EEES8_S8_EEENS6_IJNS7_ILi128EEENS7_ILi112EEENS7_ILi192EEEEEELi192ENS_10bfloat16_tEfNS_4arch4Sm90ELb0ELb0ELb1ELb1ELb0ELb0ELb0ELb1ELb1ELb1ELb1ELb0EEENS1_21CollectiveEpilogueFwdINS6_IJSA_SC_SB_EEES9_SE_SG_Li256ELb1ELb1ELb1ELb0EEENS1_36VarlenDynamicPersistentTileSchedulerILi128ELi112ELi256ELi128ELb1ELb1ELb1ELb0ELb1ELb1EEEEEEEEEvNT_6ParamsE --------------------------
	.section	.nv.constant0._ZN7cutlass13device_kernelIN5flash11enable_sm90INS1_16FlashAttnFwdSm90INS1_25CollectiveMainloopFwdSm90ILi2EN4cute5tupleIJNS5_1CILi1EEES8_S8_EEENS6_IJNS7_ILi128EEENS7_ILi112EEENS7_ILi192EEEEEELi192ENS_10bfloat16_tEfNS_4arch4Sm90ELb0ELb0ELb1ELb1ELb0ELb0ELb0ELb1ELb1ELb1ELb1ELb0EEENS1_21CollectiveEpilogueFwdINS6_IJSA_SC_SB_EEES9_SE_SG_Li256ELb1ELb1ELb1ELb0EEENS1_36VarlenDynamicPersistentTileSchedulerILi128ELi112ELi256ELi128ELb1ELb1ELb1ELb0ELb1ELb1EEEEEEEEEvNT_6ParamsE,"a",@progbits
	.sectionflags	@""
	.align	4
.nv.constant0._ZN7cutlass13device_kernelIN5flash11enable_sm90INS1_16FlashAttnFwdSm90INS1_25CollectiveMainloopFwdSm90ILi2EN4cute5tupleIJNS5_1CILi1EEES8_S8_EEENS6_IJNS7_ILi128EEENS7_ILi112EEENS7_ILi192EEEEEELi192ENS_10bfloat16_tEfNS_4arch4Sm90ELb0ELb0ELb1ELb1ELb0ELb0ELb0ELb1ELb1ELb1ELb1ELb0EEENS1_21CollectiveEpilogueFwdINS6_IJSA_SC_SB_EEES9_SE_SG_Li256ELb1ELb1ELb1ELb0EEENS1_36VarlenDynamicPersistentTileSchedulerILi128ELi112ELi256ELi128ELb1ELb1ELb1ELb0ELb1ELb1EEEEEEEEEvNT_6ParamsE:
	.zero		3328


//--------------------- .nv.constant0._ZN7cutlass13device_kernelIN5flash11enable_sm90INS1_16FlashAttnFwdSm90INS1_25CollectiveMainloopFwdSm90ILi2EN4cute5tupleIJNS5_1CILi1EEES8_S8_EEENS6_IJNS7_ILi128EEENS7_ILi112EEENS7_ILi192EEEEEELi192ENS_10bfloat16_tEfNS_4arch4Sm90ELb0ELb0ELb1ELb1ELb0ELb1ELb0ELb1ELb1ELb1ELb1ELb0EEENS1_21CollectiveEpilogueFwdINS6_IJSA_SC_SB_EEES9_SE_SG_Li256ELb1ELb1ELb1ELb0EEENS1_36VarlenDynamicPersistentTileSchedulerILi128ELi112ELi256ELi128ELb1ELb1ELb1ELb0ELb1ELb1EEEEEEEEEvNT_6ParamsE --------------------------
	.section	.nv.constant0._ZN7cutlass13device_kernelIN5flash11enable_sm90INS1_16FlashAttnFwdSm90INS1_25CollectiveMainloopFwdSm90ILi2EN4cute5tupleIJNS5_1CILi1EEES8_S8_EEENS6_IJNS7_ILi128EEENS7_ILi112EEENS7_ILi192EEEEEELi192ENS_10bfloat16_tEfNS_4arch4Sm90ELb0ELb0ELb1ELb1ELb0ELb1ELb0ELb1ELb1ELb1ELb1ELb0EEENS1_21CollectiveEpilogueFwdINS6_IJSA_SC_SB_EEES9_SE_SG_Li256ELb1ELb1ELb1ELb0EEENS1_36VarlenDynamicPersistentTileSchedulerILi128ELi112ELi256ELi128ELb1ELb1ELb1ELb0ELb1ELb1EEEEEEEEEvNT_6ParamsE,"a",@progbits
	.sectionflags	@""
	.align	4
.nv.constant0._ZN7cutlass13device_kernelIN5flash11enable_sm90INS1_16FlashAttnFwdSm90INS1_25CollectiveMainloopFwdSm90ILi2EN4cute5tupleIJNS5_1CILi1EEES8_S8_EEENS6_IJNS7_ILi128EEENS7_ILi112EEENS7_ILi192EEEEEELi192ENS_10bfloat16_tEfNS_4arch4Sm90ELb0ELb0ELb1ELb1ELb0ELb1ELb0ELb1ELb1ELb1ELb1ELb0EEENS1_21CollectiveEpilogueFwdINS6_IJSA_SC_SB_EEES9_SE_SG_Li256ELb1ELb1ELb1ELb0EEENS1_36VarlenDynamicPersistentTileSchedulerILi128ELi112ELi256ELi128ELb1ELb1ELb1ELb0ELb1ELb1EEEEEEEEEvNT_6ParamsE:
	.zero		3328


//--------------------- .nv.constant0._ZN7cutlass13device_kernelIN5flash11enable_sm90INS1_16FlashAttnFwdSm90INS1_25CollectiveMainloopFwdSm90ILi2EN4cute5tupleIJNS5_1CILi1EEES8_S8_EEENS6_IJNS7_ILi128EEENS7_ILi96EEENS7_ILi192EEEEEELi192ENS_10bfloat16_tEfNS_4arch4Sm90ELb0ELb1ELb1ELb0ELb0ELb0ELb0ELb1ELb1ELb1ELb1ELb0EEENS1_21CollectiveEpilogueFwdINS6_IJSA_SC_SB_EEES9_SE_SG_Li256ELb0ELb1ELb1ELb0EEENS1_19SingleTileSchedulerILb0ELb1ELb1ELi128EEEEEEEEEvNT_6ParamsE --------------------------
	.section	.nv.constant0._ZN7cutlass13device_kernelIN5flash11enable_sm90INS1_16FlashAttnFwdSm90INS1_25CollectiveMainloopFwdSm90ILi2EN4cute5tupleIJNS5_1CILi1EEES8_S8_EEENS6_IJNS7_ILi128EEENS7_ILi96EEENS7_ILi192EEEEEELi192ENS_10bfloat16_tEfNS_4arch4Sm90ELb0ELb1ELb1ELb0ELb0ELb0ELb0ELb1ELb1ELb1ELb1ELb0EEENS1_21CollectiveEpilogueFwdINS6_IJSA_SC_SB_EEES9_SE_SG_Li256ELb0ELb1ELb1ELb0EEENS1_19SingleTileSchedulerILb0ELb1ELb1ELi128EEEEEEEEEvNT_6ParamsE,"a",@progbits
	.sectionflags	@""
	.align	4
.nv.constant0._ZN7cutlass13device_kernelIN5flash11enable_sm90INS1_16FlashAttnFwdSm90INS1_25CollectiveMainloopFwdSm90ILi2EN4cute5tupleIJNS5_1CILi1EEES8_S8_EEENS6_IJNS7_ILi128EEENS7_ILi96EEENS7_ILi192EEEEEELi192ENS_10bfloat16_tEfNS_4arch4Sm90ELb0ELb1ELb1ELb0ELb0ELb0ELb0ELb1ELb1ELb1ELb1ELb0EEENS1_21CollectiveEpilogueFwdINS6_IJSA_SC_SB_EEES9_SE_SG_Li256ELb0ELb1ELb1ELb0EEENS1_19SingleTileSchedulerILb0ELb1ELb1ELi128EEEEEEEEEvNT_6ParamsE:
	.zero		3200


//--------------------- .nv.constant0._ZN7cutlass13device_kernelIN5flash11enable_sm90INS1_16FlashAttnFwdSm90INS1_25CollectiveMainloopFwdSm90ILi2EN4cute5tupleIJNS5_1CILi1EEES8_S8_EEENS6_IJNS7_ILi128EEENS7_ILi96EEENS7_ILi192EEEEEELi192ENS_10bfloat16_tEfNS_4arch4Sm90ELb0ELb1ELb1ELb1ELb0ELb0ELb0ELb1ELb1ELb1ELb1ELb0EEENS1_21CollectiveEpilogueFwdINS6_IJSA_SC_SB_EEES9_SE_SG_Li256ELb1ELb1ELb1ELb0EEENS1_36VarlenDynamicPersistentTileSchedulerILi128ELi96ELi256ELi128ELb1ELb1ELb1ELb1ELb0ELb1EEEEEEEEEvNT_6ParamsE --------------------------
	.section	.nv.constant0._ZN7cutlass13device_kernelIN5flash11enable_sm90INS1_16FlashAttnFwdSm90INS1_25CollectiveMainloopFwdSm90ILi2EN4cute5tupleIJNS5_1CILi1EEES8_S8_EEENS6_IJNS7_ILi128EEENS7_ILi96EEENS7_ILi192EEEEEELi192ENS_10bfloat16_tEfNS_4arch4Sm90ELb0ELb1ELb1ELb1ELb0ELb0ELb0ELb1ELb1ELb1ELb1ELb0EEENS1_21CollectiveEpilogueFwdINS6_IJSA_SC_SB_EEES9_SE_SG_Li256ELb1ELb1ELb1ELb0EEENS1_36VarlenDynamicPersistentTileSchedulerILi128ELi96ELi256ELi128ELb1ELb1ELb1ELb1ELb0ELb1EEEEEEEEEvNT_6ParamsE,"a",@progbits
	.sectionflags	@""
	.align	4
.nv.constant0._ZN7cutlass13device_kernelIN5flash11enable_sm90INS1_16FlashAttnFwdSm90INS1_25CollectiveMainloopFwdSm90ILi2EN4cute5tupleIJNS5_1CILi1EEES8_S8_EEENS6_IJNS7_ILi128EEENS7_ILi96EEENS7_ILi192EEEEEELi192ENS_10bfloat16_tEfNS_4arch4Sm90ELb0ELb1ELb1ELb1ELb0ELb0ELb0ELb1ELb1ELb1ELb1ELb0EEENS1_21CollectiveEpilogueFwdINS6_IJSA_SC_SB_EEES9_SE_SG_Li256ELb1ELb1ELb1ELb0EEENS1_36VarlenDynamicPersistentTileSchedulerILi128ELi96ELi256ELi128ELb1ELb1ELb1ELb1ELb0ELb1EEEEEEEEEvNT_6ParamsE:
	.zero		3328


//--------------------- .nv.constant0._ZN7cutlass13device_kernelIN5flash11enable_sm90INS1_16FlashAttnFwdSm90INS1_25CollectiveMainloopFwdSm90ILi2EN4cute5tupleIJNS5_1CILi1EEES8_S8_EEENS6_IJNS7_ILi128EEENS7_ILi96EEENS7_ILi192EEEEEELi192ENS_10bfloat16_tEfNS_4arch4Sm90ELb0ELb1ELb1ELb1ELb0ELb1ELb0ELb1ELb1ELb1ELb1ELb0EEENS1_21CollectiveEpilogueFwdINS6_IJSA_SC_SB_EEES9_SE_SG_Li256ELb1ELb1ELb1ELb0EEENS1_36VarlenDynamicPersistentTileSchedulerILi128ELi96ELi256ELi128ELb1ELb1ELb1ELb1ELb0ELb1EEEEEEEEEvNT_6ParamsE --------------------------
	.section	.nv.constant0._ZN7cutlass13device_kernelIN5flash11enable_sm90INS1_16FlashAttnFwdSm90INS1_25CollectiveMainloopFwdSm90ILi2EN4cute5tupleIJNS5_1CILi1EEES8_S8_EEENS6_IJNS7_ILi128EEENS7_ILi96EEENS7_ILi192EEEEEELi192ENS_10bfloat16_tEfNS_4arch4Sm90ELb0ELb1ELb1ELb1ELb0ELb1ELb0ELb1ELb1ELb1ELb1ELb0EEENS1_21CollectiveEpilogueFwdINS6_IJSA_SC_SB_EEES9_SE_SG_Li256ELb1ELb1ELb1ELb0EEENS1_36VarlenDynamicPersistentTileSchedulerILi128ELi96ELi256ELi128ELb1ELb1ELb1ELb1ELb0ELb1EEEEEEEEEvNT_6ParamsE,"a",@progbits
	.sectionflags	@""
	.align	4
.nv.constant0._ZN7cutlass13device_kernelIN5flash11enable_sm90INS1_16FlashAttnFwdSm90INS1_25CollectiveMainloopFwdSm90ILi2EN4cute5tupleIJNS5_1CILi1EEES8_S8_EEENS6_IJNS7_ILi128EEENS7_ILi96EEENS7_ILi192EEEEEELi192ENS_10bfloat16_tEfNS_4arch4Sm90ELb0ELb1ELb1ELb1ELb0ELb1ELb0ELb1ELb1ELb1ELb1ELb0EEENS1_21CollectiveEpilogueFwdINS6_IJSA_SC_SB_EEES9_SE_SG_Li256ELb1ELb1ELb1ELb0EEENS1_36VarlenDynamicPersistentTileSchedulerILi128ELi96ELi256ELi128ELb1ELb1ELb1ELb1ELb0ELb1EEEEEEEEEvNT_6ParamsE:
	.zero		3328


//--------------------- .nv.constant0._ZN7cutlass13device_kernelIN5flash11enable_sm90INS1_16FlashAttnFwdSm90INS1_25CollectiveMainloopFwdSm90ILi2EN4cute5tupleIJNS5_1CILi1EEES8_S8_EEENS6_IJNS7_ILi128EEENS7_ILi112EEENS7_ILi192EEEEEELi192ENS_10bfloat16_tEfNS_4arch4Sm90ELb1ELb0ELb1ELb0ELb0ELb0ELb0ELb1ELb1ELb1ELb1ELb0EEENS1_21CollectiveEpilogueFwdINS6_IJSA_SC_SB_EEES9_SE_SG_Li256ELb0ELb1ELb1ELb0EEENS1_19SingleTileSchedulerILb0ELb1ELb1ELi128EEEEEEEEEvNT_6ParamsE --------------------------
	.section	.nv.constant0._ZN7cutlass13device_kernelIN5flash11enable_sm90INS1_16FlashAttnFwdSm90INS1_25CollectiveMainloopFwdSm90ILi2EN4cute5tupleIJNS5_1CILi1EEES8_S8_EEENS6_IJNS7_ILi128EEENS7_ILi112EEENS7_ILi192EEEEEELi192ENS_10bfloat16_tEfNS_4arch4Sm90ELb1ELb0ELb1ELb0ELb0ELb0ELb0ELb1ELb1ELb1ELb1ELb0EEENS1_21CollectiveEpilogueFwdINS6_IJSA_SC_SB_EEES9_SE_SG_Li256ELb0ELb1ELb1ELb0EEENS1_19SingleTileSchedulerILb0ELb1ELb1ELi128EEEEEEEEEvNT_6ParamsE,"a",@progbits
	.sectionflags	@""
	.align	4
.nv.constant0._ZN7cutlass13device_kernelIN5flash11enable_sm90INS1_16FlashAttnFwdSm90INS1_25CollectiveMainloopFwdSm90ILi2EN4cute5tupleIJNS5_1CILi1EEES8_S8_EEENS6_IJNS7_ILi128EEENS7_ILi112EEENS7_ILi192EEEEEELi192ENS_10bfloat16_tEfNS_4arch4Sm90ELb1ELb0ELb1ELb0ELb0ELb0ELb0ELb1ELb1ELb1ELb1ELb0EEENS1_21CollectiveEpilogueFwdINS6_IJSA_SC_SB_EEES9_SE_SG_Li256ELb0ELb1ELb1ELb0EEENS1_19SingleTileSchedulerILb0ELb1ELb1ELi128EEEEEEEEEvNT_6ParamsE:
	.zero		3200


//--------------------- .nv.constant0._ZN7cutlass13device_kernelIN5flash11enable_sm90INS1_16FlashAttnFwdSm90INS1_25CollectiveMainloopFwdSm90ILi2EN4cute5tupleIJNS5_1CILi1EEES8_S8_EEENS6_IJNS7_ILi128EEENS7_ILi112EEENS7_ILi192EEEEEELi192ENS_10bfloat16_tEfNS_4arch4Sm90ELb1ELb0ELb1ELb1ELb0ELb0ELb0ELb1ELb1ELb1ELb1ELb0EEENS1_21CollectiveEpilogueFwdINS6_IJSA_SC_SB_EEES9_SE_SG_Li256ELb1ELb1ELb1ELb0EEENS1_36VarlenDynamicPersistentTileSchedulerILi128ELi112ELi256ELi128ELb1ELb1ELb1ELb1ELb1ELb1EEEEEEEEEvNT_6ParamsE --------------------------
	.section	.nv.constant0._ZN7cutlass13device_kernelIN5flash11enable_sm90INS1_16FlashAttnFwdSm90INS1_25CollectiveMainloopFwdSm90ILi2EN4cute5tupleIJNS5_1CILi1EEES8_S8_EEENS6_IJNS7_ILi128EEENS7_ILi112EEENS7_ILi192EEEEEELi192ENS_10bfloat16_tEfNS_4arch4Sm90ELb1ELb0ELb1ELb1ELb0ELb0ELb0ELb1ELb1ELb1ELb1ELb0EEENS1_21CollectiveEpilogueFwdINS6_IJSA_SC_SB_EEES9_SE_SG_Li256ELb1ELb1ELb1ELb0EEENS1_36VarlenDynamicPersistentTileSchedulerILi128ELi112ELi256ELi128ELb1ELb1ELb1ELb1ELb1ELb1EEEEEEEEEvNT_6ParamsE,"a",@progbits
	.sectionflags	@""
	.align	4
.nv.constant0._ZN7cutlass13device_kernelIN5flash11enable_sm90INS1_16FlashAttnFwdSm90INS1_25CollectiveMainloopFwdSm90ILi2EN4cute5tupleIJNS5_1CILi1EEES8_S8_EEENS6_IJNS7_ILi128EEENS7_ILi112EEENS7_ILi192EEEEEELi192ENS_10bfloat16_tEfNS_4arch4Sm90ELb1ELb0ELb1ELb1ELb0ELb0ELb0ELb1ELb1ELb1ELb1ELb0EEENS1_21CollectiveEpilogueFwdINS6_IJSA_SC_SB_EEES9_SE_SG_Li256ELb1ELb1ELb1ELb0EEENS1_36VarlenDynamicPersistentTileSchedulerILi128ELi112ELi256ELi128ELb1ELb1ELb1ELb1ELb1ELb1EEEEEEEEEvNT_6ParamsE:
	.zero		3328


//--------------------- .nv.constant0._ZN7cutlass13device_kernelIN5flash11enable_sm90INS1_16FlashAttnFwdSm90INS1_25CollectiveMainloopFwdSm90ILi2EN4cute5tupleIJNS5_1CILi1EEES8_S8_EEENS6_IJNS7_ILi128EEENS7_ILi112EEENS7_ILi192EEEEEELi192ENS_10bfloat16_tEfNS_4arch4Sm90ELb1ELb0ELb1ELb1ELb0ELb1ELb0ELb1ELb1ELb1ELb1ELb0EEENS1_21CollectiveEpilogueFwdINS6_IJSA_SC_SB_EEES9_SE_SG_Li256ELb1ELb1ELb1ELb0EEENS1_36VarlenDynamicPersistentTileSchedulerILi128ELi112ELi256ELi128ELb1ELb1ELb1ELb1ELb1ELb1EEEEEEEEEvNT_6ParamsE --------------------------
	.section	.nv.constant0._ZN7cutlass13device_kernelIN5flash11enable_sm90INS1_16FlashAttnFwdSm90INS1_25CollectiveMainloopFwdSm90ILi2EN4cute5tupleIJNS5_1CILi1EEES8_S8_EEENS6_IJNS7_ILi128EEENS7_ILi112EEENS7_ILi192EEEEEELi192ENS_10bfloat16_tEfNS_4arch4Sm90ELb1ELb0ELb1ELb1ELb0ELb1ELb0ELb1ELb1ELb1ELb1ELb0EEENS1_21CollectiveEpilogueFwdINS6_IJSA_SC_SB_EEES9_SE_SG_Li256ELb1ELb1ELb1ELb0EEENS1_36VarlenDynamicPersistentTileSchedulerILi128ELi112ELi256ELi128ELb1ELb1ELb1ELb1ELb1ELb1EEEEEEEEEvNT_6ParamsE,"a",@progbits
	.sectionflags	@""
	.align	4
.nv.constant0._ZN7cutlass13device_kernelIN5flash11enable_sm90INS1_16FlashAttnFwdSm90INS1_25CollectiveMainloopFwdSm90ILi2EN4cute5tupleIJNS5_1CILi1EEES8_S8_EEENS6_IJNS7_ILi128EEENS7_ILi112EEENS7_ILi192EEEEEELi192ENS_10bfloat16_tEfNS_4arch4Sm90ELb1ELb0ELb1ELb1ELb0ELb1ELb0ELb1ELb1ELb1ELb1ELb0EEENS1_21CollectiveEpilogueFwdINS6_IJSA_SC_SB_EEES9_SE_SG_Li256ELb1ELb1ELb1ELb0EEENS1_36VarlenDynamicPersistentTileSchedulerILi128ELi112ELi256ELi128ELb1ELb1ELb1ELb1ELb1ELb1EEEEEEEEEvNT_6ParamsE:
	.zero		3328


//--------------------- .nv.constant0._ZN7cutlass13device_kernelIN5flash11enable_sm90INS1_16FlashAttnFwdSm90INS1_25CollectiveMainloopFwdSm90ILi2EN4cute5tupleIJNS5_1CILi1EEES8_S8_EEENS6_IJNS7_ILi128EEENS7_ILi176EEESA_EEELi128ENS_10bfloat16_tEfNS_4arch4Sm90ELb0ELb0ELb1ELb0ELb0ELb0ELb0ELb1ELb1ELb1ELb1ELb0EEENS1_21CollectiveEpilogueFwdINS6_IJSA_SA_SB_EEES9_SD_SF_Li256ELb0ELb1ELb1ELb0EEENS1_19SingleTileSchedulerILb0ELb1ELb1ELi128EEEEEEEEEvNT_6ParamsE --------------------------
	.section	.nv.constant0._ZN7cutlass13device_kernelIN5flash11enable_sm90INS1_16FlashAttnFwdSm90INS1_25CollectiveMainloopFwdSm90ILi2EN4cute5tupleIJNS5_1CILi1EEES8_S8_EEENS6_IJNS7_ILi128EEENS7_ILi176EEESA_EEELi128ENS_10bfloat16_tEfNS_4arch4Sm90ELb0ELb0ELb1ELb0ELb0ELb0ELb0ELb1ELb1ELb1ELb1ELb0EEENS1_21CollectiveEpilogueFwdINS6_IJSA_SA_SB_EEES9_SD_SF_Li256ELb0ELb1ELb1ELb0EEENS1_19SingleTileSchedulerILb0ELb1ELb1ELi128EEEEEEEEEvNT_6ParamsE,"a",@progbits
	.sectionflags	@""
	.align	4
.nv.constant0._ZN7cutlass13device_kernelIN5flash11enable_sm90INS1_16FlashAttnFwdSm90INS1_25CollectiveMainloopFwdSm90ILi2EN4cute5tupleIJNS5_1CILi1EEES8_S8_EEENS6_IJNS7_ILi128EEENS7_ILi176EEESA_EEELi128ENS_10bfloat16_tEfNS_4arch4Sm90ELb0ELb0ELb1ELb0ELb0ELb0ELb0ELb1ELb1ELb1ELb1ELb0EEENS1_21CollectiveEpilogueFwdINS6_IJSA_SA_SB_EEES9_SD_SF_Li256ELb0ELb1ELb1ELb0EEENS1_19SingleTileSchedulerILb0ELb1ELb1ELi128EEEEEEEEEvNT_6ParamsE:
	.zero		3200


//--------------------- .nv.constant0._ZN7cutlass13device_kernelIN5flash11enable_sm90INS1_16FlashAttnFwdSm90INS1_25CollectiveMainloopFwdSm90ILi2EN4cute5tupleIJNS5_1CILi1EEES8_S8_EEENS6_IJNS7_ILi128EEENS7_ILi176EEESA_EEELi128ENS_10bfloat16_tEfNS_4arch4Sm90ELb0ELb0ELb1ELb1ELb0ELb0ELb0ELb1ELb1ELb1ELb1ELb0EEENS1_21CollectiveEpilogueFwdINS6_IJSA_SA_SB_EEES9_SD_SF_Li256ELb1ELb1ELb1ELb0EEENS1_36VarlenDynamicPersistentTileSchedulerILi128ELi176ELi256ELi128ELb1ELb1ELb1ELb0ELb1ELb1EEEEEEEEEvNT_6ParamsE --------------------------
	.section	.nv.constant0._ZN7cutlass13device_kernelIN5flash11enable_sm90INS1_16FlashAttnFwdSm90INS1_25CollectiveMainloopFwdSm90ILi2EN4cute5tupleIJNS5_1CILi1EEES8_S8_EEENS6_IJNS7_ILi128EEENS7_ILi176EEESA_EEELi128ENS_10bfloat16_tEfNS_4arch4Sm90ELb0ELb0ELb1ELb1ELb0ELb0ELb0ELb1ELb1ELb1ELb1ELb0EEENS1_21CollectiveEpilogueFwdINS6_IJSA_SA_SB_EEES9_SD_SF_Li256ELb1ELb1ELb1ELb0EEENS1_36VarlenDynamicPersistentTileSchedulerILi128ELi176ELi256ELi128ELb1ELb1ELb1ELb0ELb1ELb1EEEEEEEEEvNT_6ParamsE,"a",@progbits
	.sectionflags	@""
	.align	4
.nv.constant0._ZN7cutlass13device_kernelIN5flash11enable_sm90INS1_16FlashAttnFwdSm90INS1_25CollectiveMainloopFwdSm90ILi2EN4cute5tupleIJNS5_1CILi1EEES8_S8_EEENS6_IJNS7_ILi128EEENS7_ILi176EEESA_EEELi128ENS_10bfloat16_tEfNS_4arch4Sm90ELb0ELb0ELb1ELb1ELb0ELb0ELb0ELb1ELb1ELb1ELb1ELb0EEENS1_21CollectiveEpilogueFwdINS6_IJSA_SA_SB_EEES9_SD_SF_Li256ELb1ELb1ELb1ELb0EEENS1_36VarlenDynamicPersistentTileSchedulerILi128ELi176ELi256ELi128ELb1ELb1ELb1ELb0ELb1ELb1EEEEEEEEEvNT_6ParamsE:
	.zero		3328


//--------------------- .nv.constant0._ZN7cutlass13device_kernelIN5flash11enable_sm90INS1_16FlashAttnFwdSm90INS1_25CollectiveMainloopFwdSm90ILi2EN4cute5tupleIJNS5_1CILi1EEES8_S8_EEENS6_IJNS7_ILi128EEENS7_ILi176EEESA_EEELi128ENS_10bfloat16_tEfNS_4arch4Sm90ELb0ELb0ELb1ELb1ELb0ELb1ELb0ELb1ELb1ELb1ELb1ELb0EEENS1_21CollectiveEpilogueFwdINS6_IJSA_SA_SB_EEES9_SD_SF_Li256ELb1ELb1ELb1ELb0EEENS1_36VarlenDynamicPersistentTileSchedulerILi128ELi176ELi256ELi128ELb1ELb1ELb1ELb0ELb1ELb1EEEEEEEEEvNT_6ParamsE --------------------------
	.section	.nv.constant0._ZN7cutlass13device_kernelIN5flash11enable_sm90INS1_16FlashAttnFwdSm90INS1_25CollectiveMainloopFwdSm90ILi2EN4cute5tupleIJNS5_1CILi1EEES8_S8_EEENS6_IJNS7_ILi128EEENS7_ILi176EEESA_EEELi128ENS_10bfloat16_tEfNS_4arch4Sm90ELb0ELb0ELb1ELb1ELb0ELb1ELb0ELb1ELb1ELb1ELb1ELb0EEENS1_21CollectiveEpilogueFwdINS6_IJSA_SA_SB_EEES9_SD_SF_Li256ELb1ELb1ELb1ELb0EEENS1_36VarlenDynamicPersistentTileSchedulerILi128ELi176ELi256ELi128ELb1ELb1ELb1ELb0ELb1ELb1EEEEEEEEEvNT_6ParamsE,"a",@progbits
	.sectionflags	@""
	.align	4
.nv.constant0._ZN7cutlass13device_kernelIN5flash11enable_sm90INS1_16FlashAttnFwdSm90INS1_25CollectiveMainloopFwdSm90ILi2EN4cute5tupleIJNS5_1CILi1EEES8_S8_EEENS6_IJNS7_ILi128EEENS7_ILi176EEESA_EEELi128ENS_10bfloat16_tEfNS_4arch4Sm90ELb0ELb0ELb1ELb1ELb0ELb1ELb0ELb1ELb1ELb1ELb1ELb0EEENS1_21CollectiveEpilogueFwdINS6_IJSA_SA_SB_EEES9_SD_SF_Li256ELb1ELb1ELb1ELb0EEENS1_36VarlenDynamicPersistentTileSchedulerILi128ELi176ELi256ELi128ELb1ELb1ELb1ELb0ELb1ELb1EEEEEEEEEvNT_6ParamsE:
	.zero		3328


//--------------------- .nv.constant0._ZN7cutlass13device_kernelIN5flash11enable_sm90INS1_16FlashAttnFwdSm90INS1_25CollectiveMainloopFwdSm90ILi2EN4cute5tupleIJNS5_1CILi1EEES8_S8_EEENS6_IJNS7_ILi128EEESA_SA_EEELi128ENS_10bfloat16_tEfNS_4arch4Sm90ELb0ELb1ELb1ELb0ELb0ELb0ELb0ELb1ELb1ELb1ELb1ELb0EEENS1_21CollectiveEpilogueFwdISB_S9_SC_SE_Li256ELb0ELb1ELb1ELb0EEENS1_19SingleTileSchedulerILb0ELb1ELb1ELi128EEEEEEEEEvNT_6ParamsE --------------------------
	.section	.nv.constant0._ZN7cutlass13device_kernelIN5flash11enable_sm90INS1_16FlashAttnFwdSm90INS1_25CollectiveMainloopFwdSm90ILi2EN4cute5tupleIJNS5_1CILi1EEES8_S8_EEENS6_IJNS7_ILi128EEESA_SA_EEELi128ENS_10bfloat16_tEfNS_4arch4Sm90ELb0ELb1ELb1ELb0ELb0ELb0ELb0ELb1ELb1ELb1ELb1ELb0EEENS1_21CollectiveEpilogueFwdISB_S9_SC_SE_Li256ELb0ELb1ELb1ELb0EEENS1_19SingleTileSchedulerILb0ELb1ELb1ELi128EEEEEEEEEvNT_6ParamsE,"a",@progbits
	.sectionflags	@""
	.align	4
.nv.constant0._ZN7cutlass13device_kernelIN5flash11enable_sm90INS1_16FlashAttnFwdSm90INS1_25CollectiveMainloopFwdSm90ILi2EN4cute5tupleIJNS5_1CILi1EEES8_S8_EEENS6_IJNS7_ILi128EEESA_SA_EEELi128ENS_10bfloat16_tEfNS_4arch4Sm90ELb0ELb1ELb1ELb0ELb0ELb0ELb0ELb1ELb1ELb1ELb1ELb0EEENS1_21CollectiveEpilogueFwdISB_S9_SC_SE_Li256ELb0ELb1ELb1ELb0EEENS1_19SingleTileSchedulerILb0ELb1ELb1ELi128EEEEEEEEEvNT_6ParamsE:
	.zero		3200


//--------------------- .nv.constant0._ZN7cutlass13device_kernelIN5flash11enable_sm90INS1_16FlashAttnFwdSm90INS1_25CollectiveMainloopFwdSm90ILi2EN4cute5tupleIJNS5_1CILi1EEES8_S8_EEENS6_IJNS7_ILi128EEESA_SA_EEELi128ENS_10bfloat16_tEfNS_4arch4Sm90ELb0ELb1ELb1ELb1ELb0ELb0ELb0ELb1ELb1ELb1ELb1ELb0EEENS1_21CollectiveEpilogueFwdISB_S9_SC_SE_Li256ELb1ELb1ELb1ELb0EEENS1_36VarlenDynamicPersistentTileSchedulerILi128ELi128ELi256ELi128ELb1ELb1ELb1ELb1ELb0ELb1EEEEEEEEEvNT_6ParamsE --------------------------
	.section	.nv.constant0._ZN7cutlass13device_kernelIN5flash11enable_sm90INS1_16FlashAttnFwdSm90INS1_25CollectiveMainloopFwdSm90ILi2EN4cute5tupleIJNS5_1CILi1EEES8_S8_EEENS6_IJNS7_ILi128EEESA_SA_EEELi128ENS_10bfloat16_tEfNS_4arch4Sm90ELb0ELb1ELb1ELb1ELb0ELb0ELb0ELb1ELb1ELb1ELb1ELb0EEENS1_21CollectiveEpilogueFwdISB_S9_SC_SE_Li256ELb1ELb1ELb1ELb0EEENS1_36VarlenDynamicPersistentTileSchedulerILi128ELi128ELi256ELi128ELb1ELb1ELb1ELb1ELb0ELb1EEEEEEEEEvNT_6ParamsE,"a",@progbits
	.sectionflags	@""
	.align	4
.nv.constant0._ZN7cutlass13device_kernelIN5flash11enable_sm90INS1_16FlashAttnFwdSm90INS1_25CollectiveMainloopFwdSm90ILi2EN4cute5tupleIJNS5_1CILi1EEES8_S8_EEENS6_IJNS7_ILi128EEESA_SA_EEELi128ENS_10bfloat16_tEfNS_4arch4Sm90ELb0ELb1ELb1ELb1ELb0ELb0ELb0ELb1ELb1ELb1ELb1ELb0EEENS1_21CollectiveEpilogueFwdISB_S9_SC_SE_Li256ELb1ELb1ELb1ELb0EEENS1_36VarlenDynamicPersistentTileSchedulerILi128ELi128ELi256ELi128ELb1ELb1ELb1ELb1ELb0ELb1EEEEEEEEEvNT_6ParamsE:
	.zero		3328


//--------------------- .nv.constant0._ZN7cutlass13device_kernelIN5flash11enable_sm90INS1_16FlashAttnFwdSm90INS1_25CollectiveMainloopFwdSm90ILi2EN4cute5tupleIJNS5_1CILi1EEES8_S8_EEENS6_IJNS7_ILi128EEESA_SA_EEELi128ENS_10bfloat16_tEfNS_4arch4Sm90ELb0ELb1ELb1ELb1ELb0ELb1ELb0ELb1ELb1ELb1ELb1ELb0EEENS1_21CollectiveEpilogueFwdISB_S9_SC_SE_Li256ELb1ELb1ELb1ELb0EEENS1_36VarlenDynamicPersistentTileSchedulerILi128ELi128ELi256ELi128ELb1ELb1ELb1ELb1ELb0ELb1EEEEEEEEEvNT_6ParamsE --------------------------
	.section	.nv.constant0._ZN7cutlass13device_kernelIN5flash11enable_sm90INS1_16FlashAttnFwdSm90INS1_25CollectiveMainloopFwdSm90ILi2EN4cute5tupleIJNS5_1CILi1EEES8_S8_EEENS6_IJNS7_ILi128EEESA_SA_EEELi128ENS_10bfloat16_tEfNS_4arch4Sm90ELb0ELb1ELb1ELb1ELb0ELb1ELb0ELb1ELb1ELb1ELb1ELb0EEENS1_21CollectiveEpilogueFwdISB_S9_SC_SE_Li256ELb1ELb1ELb1ELb0EEENS1_36VarlenDynamicPersistentTileSchedulerILi128ELi128ELi256ELi128ELb1ELb1ELb1ELb1ELb0ELb1EEEEEEEEEvNT_6ParamsE,"a",@progbits
	.sectionflags	@""
	.align	4
.nv.constant0._ZN7cutlass13device_kernelIN5flash11enable_sm90INS1_16FlashAttnFwdSm90INS1_25CollectiveMainloopFwdSm90ILi2EN4cute5tupleIJNS5_1CILi1EEES8_S8_EEENS6_IJNS7_ILi128EEESA_SA_EEELi128ENS_10bfloat16_tEfNS_4arch4Sm90ELb0ELb1ELb1ELb1ELb0ELb1ELb0ELb1ELb1ELb1ELb1ELb0EEENS1_21CollectiveEpilogueFwdISB_S9_SC_SE_Li256ELb1ELb1ELb1ELb0EEENS1_36VarlenDynamicPersistentTileSchedulerILi128ELi128ELi256ELi128ELb1ELb1ELb1ELb1ELb0ELb1EEEEEEEEEvNT_6ParamsE:
	.zero		3328


//--------------------- .nv.constant0._ZN7cutlass13device_kernelIN5flash11enable_sm90INS1_16FlashAttnFwdSm90INS1_25CollectiveMainloopFwdSm90ILi2EN4cute5tupleIJNS5_1CILi1EEES8_S8_EEENS6_IJNS7_ILi128EEESA_SA_EEELi128ENS_10bfloat16_tEfNS_4arch4Sm90ELb1ELb0ELb1ELb0ELb0ELb0ELb0ELb1ELb1ELb1ELb1ELb0EEENS1_21CollectiveEpilogueFwdISB_S9_SC_SE_Li256ELb0ELb1ELb1ELb0EEENS1_19SingleTileSchedulerILb0ELb1ELb1ELi128EEEEEEEEEvNT_6ParamsE --------------------------
	.section	.nv.constant0._ZN7cutlass13device_kernelIN5flash11enable_sm90INS1_16FlashAttnFwdSm90INS1_25CollectiveMainloopFwdSm90ILi2EN4cute5tupleIJNS5_1CILi1EEES8_S8_EEENS6_IJNS7_ILi128EEESA_SA_EEELi128ENS_10bfloat16_tEfNS_4arch4Sm90ELb1ELb0ELb1ELb0ELb0ELb0ELb0ELb1ELb1ELb1ELb1ELb0EEENS1_21CollectiveEpilogueFwdISB_S9_SC_SE_Li256ELb0ELb1ELb1ELb0EEENS1_19SingleTileSchedulerILb0ELb1ELb1ELi128EEEEEEEEEvNT_6ParamsE,"a",@progbits
	.sectionflags	@""
	.align	4
.nv.constant0._ZN7cutlass13device_kernelIN5flash11enable_sm90INS1_16FlashAttnFwdSm90INS1_25CollectiveMainloopFwdSm90ILi2EN4cute5tupleIJNS5_1CILi1EEES8_S8_EEENS6_IJNS7_ILi128EEESA_SA_EEELi128ENS_10bfloat16_tEfNS_4arch4Sm90ELb1ELb0ELb1ELb0ELb0ELb0ELb0ELb1ELb1ELb1ELb1ELb0EEENS1_21CollectiveEpilogueFwdISB_S9_SC_SE_Li256ELb0ELb1ELb1ELb0EEENS1_19SingleTileSchedulerILb0ELb1ELb1ELi128EEEEEEEEEvNT_6ParamsE:
	.zero		3200


//--------------------- .nv.constant0._ZN7cutlass13device_kernelIN5flash11enable_sm90INS1_16FlashAttnFwdSm90INS1_25CollectiveMainloopFwdSm90ILi2EN4cute5tupleIJNS5_1CILi1EEES8_S8_EEENS6_IJNS7_ILi128EEESA_SA_EEELi128ENS_10bfloat16_tEfNS_4arch4Sm90ELb1ELb0ELb1ELb1ELb0ELb0ELb0ELb1ELb1ELb1ELb1ELb0EEENS1_21CollectiveEpilogueFwdISB_S9_SC_SE_Li256ELb1ELb1ELb1ELb0EEENS1_36VarlenDynamicPersistentTileSchedulerILi128ELi128ELi256ELi128ELb1ELb1ELb1ELb1ELb1ELb1EEEEEEEEEvNT_6ParamsE --------------------------
	.section	.nv.constant0._ZN7cutlass13device_kernelIN5flash11enable_sm90INS1_16FlashAttnFwdSm90INS1_25CollectiveMainloopFwdSm90ILi2EN4cute5tupleIJNS5_1CILi1EEES8_S8_EEENS6_IJNS7_ILi128EEESA_SA_EEELi128ENS_10bfloat16_tEfNS_4arch4Sm90ELb1ELb0ELb1ELb1ELb0ELb0ELb0ELb1ELb1ELb1ELb1ELb0EEENS1_21CollectiveEpilogueFwdISB_S9_SC_SE_Li256ELb1ELb1ELb1ELb0EEENS1_36VarlenDynamicPersistentTileSchedulerILi128ELi128ELi256ELi128ELb1ELb1ELb1ELb1ELb1ELb1EEEEEEEEEvNT_6ParamsE,"a",@progbits
	.sectionflags	@""
	.align	4
.nv.constant0._ZN7cutlass13device_kernelIN5flash11enable_sm90INS1_16FlashAttnFwdSm90INS1_25CollectiveMainloopFwdSm90ILi2EN4cute5tupleIJNS5_1CILi1EEES8_S8_EEENS6_IJNS7_ILi128EEESA_SA_EEELi128ENS_10bfloat16_tEfNS_4arch4Sm90ELb1ELb0ELb1ELb1ELb0ELb0ELb0ELb1ELb1ELb1ELb1ELb0EEENS1_21CollectiveEpilogueFwdISB_S9_SC_SE_Li256ELb1ELb1ELb1ELb0EEENS1_36VarlenDynamicPersistentTileSchedulerILi128ELi128ELi256ELi128ELb1ELb1ELb1ELb1ELb1ELb1EEEEEEEEEvNT_6ParamsE:
	.zero		3328


//--------------------- .nv.constant0._ZN7cutlass13device_kernelIN5flash11enable_sm90INS1_16FlashAttnFwdSm90INS1_25CollectiveMainloopFwdSm90ILi2EN4cute5tupleIJNS5_1CILi1EEES8_S8_EEENS6_IJNS7_ILi128EEESA_SA_EEELi128ENS_10bfloat16_tEfNS_4arch4Sm90ELb1ELb0ELb1ELb1ELb0ELb1ELb0ELb1ELb1ELb1ELb1ELb0EEENS1_21CollectiveEpilogueFwdISB_S9_SC_SE_Li256ELb1ELb1ELb1ELb0EEENS1_36VarlenDynamicPersistentTileSchedulerILi128ELi128ELi256ELi128ELb1ELb1ELb1ELb1ELb1ELb1EEEEEEEEEvNT_6ParamsE --------------------------
	.section	.nv.constant0._ZN7cutlass13device_kernelIN5flash11enable_sm90INS1_16FlashAttnFwdSm90INS1_25CollectiveMainloopFwdSm90ILi2EN4cute5tupleIJNS5_1CILi1EEES8_S8_EEENS6_IJNS7_ILi128EEESA_SA_EEELi128ENS_10bfloat16_tEfNS_4arch4Sm90ELb1ELb0ELb1ELb1ELb0ELb1ELb0ELb1ELb1ELb1ELb1ELb0EEENS1_21CollectiveEpilogueFwdISB_S9_SC_SE_Li256ELb1ELb1ELb1ELb0EEENS1_36VarlenDynamicPersistentTileSchedulerILi128ELi128ELi256ELi128ELb1ELb1ELb1ELb1ELb1ELb1EEEEEEEEEvNT_6ParamsE,"a",@progbits
	.sectionflags	@""
	.align	4
.nv.constant0._ZN7cutlass13device_kernelIN5flash11enable_sm90INS1_16FlashAttnFwdSm90INS1_25CollectiveMainloopFwdSm90ILi2EN4cute5tupleIJNS5_1CILi1EEES8_S8_EEENS6_IJNS7_ILi128EEESA_SA_EEELi128ENS_10bfloat16_tEfNS_4arch4Sm90ELb1ELb0ELb1ELb1ELb0ELb1ELb0ELb1ELb1ELb1ELb1ELb0EEENS1_21CollectiveEpilogueFwdISB_S9_SC_SE_Li256ELb1ELb1ELb1ELb0EEENS1_36VarlenDynamicPersistentTileSchedulerILi128ELi128ELi256ELi128ELb1ELb1ELb1ELb1ELb1ELb1EEEEEEEEEvNT_6ParamsE:
	.zero		3328


//--------------------- .nv.constant0._ZN7cutlass13device_kernelIN5flash11enable_sm90INS1_16FlashAttnFwdSm90INS1_25CollectiveMainloopFwdSm90ILi2EN4cute5tupleIJNS5_1CILi1EEES8_S8_EEENS6_IJNS7_ILi192EEENS7_ILi144EEENS7_ILi96EEEEEELi96ENS_10bfloat16_tEfNS_4arch4Sm90ELb0ELb0ELb1ELb0ELb0ELb0ELb0ELb0ELb1ELb1ELb1ELb0EEENS1_21CollectiveEpilogueFwdINS6_IJSA_SC_SB_EEES9_SE_SG_Li384ELb0ELb1ELb1ELb0EEENS1_19SingleTileSchedulerILb0ELb1ELb1ELi192EEEEEEEEEvNT_6ParamsE --------------------------
	.section	.nv.constant0._ZN7cutlass13device_kernelIN5flash11enable_sm90INS1_16FlashAttnFwdSm90INS1_25CollectiveMainloopFwdSm90ILi2EN4cute5tupleIJNS5_1CILi1EEES8_S8_EEENS6_IJNS7_ILi192EEENS7_ILi144EEENS7_ILi96EEEEEELi96ENS_10bfloat16_tEfNS_4arch4Sm90ELb0ELb0ELb1ELb0ELb0ELb0ELb0ELb0ELb1ELb1ELb1ELb0EEENS1_21CollectiveEpilogueFwdINS6_IJSA_SC_SB_EEES9_SE_SG_Li384ELb0ELb1ELb1ELb0EEENS1_19SingleTileSchedulerILb0ELb1ELb1ELi192EEEEEEEEEvNT_6ParamsE,"a",@progbits
	.sectionflags	@""
	.align	4
.nv.constant0._ZN7cutlass13device_kernelIN5flash11enable_sm90INS1_16FlashAttnFwdSm90INS1_25CollectiveMainloopFwdSm90ILi2EN4cute5tupleIJNS5_1CILi1EEES8_S8_EEENS6_IJNS7_ILi192EEENS7_ILi144EEENS7_ILi96EEEEEELi96ENS_10bfloat16_tEfNS_4arch4Sm90ELb0ELb0ELb1ELb0ELb0ELb0ELb0ELb0ELb1ELb1ELb1ELb0EEENS1_21CollectiveEpilogueFwdINS6_IJSA_SC_SB_EEES9_SE_SG_Li384ELb0ELb1ELb1ELb0EEENS1_19SingleTileSchedulerILb0ELb1ELb1ELi192EEEEEEEEEvNT_6ParamsE:
	.zero		3200


//--------------------- .nv.constant0._ZN7cutlass13device_kernelIN5flash11enable_sm90INS1_16FlashAttnFwdSm90INS1_25CollectiveMainloopFwdSm90ILi2EN4cute5tupleIJNS5_1CILi1EEES8_S8_EEENS6_IJNS7_ILi192EEENS7_ILi144EEENS7_ILi96EEEEEELi96ENS_10bfloat16_tEfNS_4arch4Sm90ELb0ELb0ELb1ELb1ELb0ELb0ELb0ELb0ELb1ELb1ELb1ELb0EEENS1_21CollectiveEpilogueFwdINS6_IJSA_SC_SB_EEES9_SE_SG_Li384ELb1ELb1ELb1ELb0EEENS1_36VarlenDynamicPersistentTileSchedulerILi192ELi144ELi384ELi128ELb1ELb1ELb1ELb0ELb1ELb1EEEEEEEEEvNT_6ParamsE --------------------------
	.section	.nv.constant0._ZN7cutlass13device_kernelIN5flash11enable_sm90INS1_16FlashAttnFwdSm90INS1_25CollectiveMainloopFwdSm90ILi2EN4cute5tupleIJNS5_1CILi1EEES8_S8_EEENS6_IJNS7_ILi192EEENS7_ILi144EEENS7_ILi96EEEEEELi96ENS_10bfloat16_tEfNS_4arch4Sm90ELb0ELb0ELb1ELb1ELb0ELb0ELb0ELb0ELb1ELb1ELb1ELb0EEENS1_21CollectiveEpilogueFwdINS6_IJSA_SC_SB_EEES9_SE_SG_Li384ELb1ELb1ELb1ELb0EEENS1_36VarlenDynamicPersistentTileSchedulerILi192ELi144ELi384ELi128ELb1ELb1ELb1ELb0ELb1ELb1EEEEEEEEEvNT_6ParamsE,"a",@progbits
	.sectionflags	@""
	.align	4
.nv.constant0._ZN7cutlass13device_kernelIN5flash11enable_sm90INS1_16FlashAttnFwdSm90INS1_25CollectiveMainloopFwdSm90ILi2EN4cute5tupleIJNS5_1CILi1EEES8_S8_EEENS6_IJNS7_ILi192EEENS7_ILi144EEENS7_ILi96EEEEEELi96ENS_10bfloat16_tEfNS_4arch4Sm90ELb0ELb0ELb1ELb1ELb0ELb0ELb0ELb0ELb1ELb1ELb1ELb0EEENS1_21CollectiveEpilogueFwdINS6_IJSA_SC_SB_EEES9_SE_SG_Li384ELb1ELb1ELb1ELb0EEENS1_36VarlenDynamicPersistentTileSchedulerILi192ELi144ELi384ELi128ELb1ELb1ELb1ELb0ELb1ELb1EEEEEEEEEvNT_6ParamsE:
	.zero		3328


//--------------------- .nv.constant0._ZN7cutlass13device_kernelIN5flash11enable_sm90INS1_16FlashAttnFwdSm90INS1_25CollectiveMainloopFwdSm90ILi2EN4cute5tupleIJNS5_1CILi1EEES8_S8_EEENS6_IJNS7_ILi192EEENS7_ILi144EEENS7_ILi96EEEEEELi96ENS_10bfloat16_tEfNS_4arch4Sm90ELb0ELb0ELb1ELb1ELb0ELb1ELb0ELb0ELb1ELb1ELb1ELb0EEENS1_21CollectiveEpilogueFwdINS6_IJSA_SC_SB_EEES9_SE_SG_Li384ELb1ELb1ELb1ELb0EEENS1_36VarlenDynamicPersistentTileSchedulerILi192ELi144ELi384ELi128ELb1ELb1ELb1ELb0ELb1ELb1EEEEEEEEEvNT_6ParamsE --------------------------
	.section	.nv.constant0._ZN7cutlass13device_kernelIN5flash11enable_sm90INS1_16FlashAttnFwdSm90INS1_25CollectiveMainloopFwdSm90ILi2EN4cute5tupleIJNS5_1CILi1EEES8_S8_EEENS6_IJNS7_ILi192EEENS7_ILi144EEENS7_ILi96EEEEEELi96ENS_10bfloat16_tEfNS_4arch4Sm90ELb0ELb0ELb1ELb1ELb0ELb1ELb0ELb0ELb1ELb1ELb1ELb0EEENS1_21CollectiveEpilogueFwdINS6_IJSA_SC_SB_EEES9_SE_SG_Li384ELb1ELb1ELb1ELb0EEENS1_36VarlenDynamicPersistentTileSchedulerILi192ELi144ELi384ELi128ELb1ELb1ELb1ELb0ELb1ELb1EEEEEEEEEvNT_6ParamsE,"a",@progbits
	.sectionflags	@""
	.align	4
.nv.constant0._ZN7cutlass13device_kernelIN5flash11enable_sm90INS1_16FlashAttnFwdSm90INS1_25CollectiveMainloopFwdSm90ILi2EN4cute5tupleIJNS5_1CILi1EEES8_S8_EEENS6_IJNS7_ILi192EEENS7_ILi144EEENS7_ILi96EEEEEELi96ENS_10bfloat16_tEfNS_4arch4Sm90ELb0ELb0ELb1ELb1ELb0ELb1ELb0ELb0ELb1ELb1ELb1ELb0EEENS1_21CollectiveEpilogueFwdINS6_IJSA_SC_SB_EEES9_SE_SG_Li384ELb1ELb1ELb1ELb0EEENS1_36VarlenDynamicPersistentTileSchedulerILi192ELi144ELi384ELi128ELb1ELb1ELb1ELb0ELb1ELb1EEEEEEEEEvNT_6ParamsE:
	.zero		3328


//--------------------- .nv.constant0._ZN7cutlass13device_kernelIN5flash11enable_sm90INS1_16FlashAttnFwdSm90INS1_25CollectiveMainloopFwdSm90ILi2EN4cute5tupleIJNS5_1CILi1EEES8_S8_EEENS6_IJNS7_ILi192EEENS7_ILi128EEENS7_ILi96EEEEEELi96ENS_10bfloat16_tEfNS_4arch4Sm90ELb0ELb1ELb1ELb0ELb0ELb0ELb0ELb0ELb1ELb1ELb1ELb0EEENS1_21CollectiveEpilogueFwdINS6_IJSA_SC_SB_EEES9_SE_SG_Li384ELb0ELb1ELb1ELb0EEENS1_19SingleTileSchedulerILb0ELb1ELb1ELi192EEEEEEEEEvNT_6ParamsE --------------------------
	.section	.nv.constant0._ZN7cutlass13device_kernelIN5flash11enable_sm90INS1_16FlashAttnFwdSm90INS1_25CollectiveMainloopFwdSm90ILi2EN4cute5tupleIJNS5_1CILi1EEES8_S8_EEENS6_IJNS7_ILi192EEENS7_ILi128EEENS7_ILi96EEEEEELi96ENS_10bfloat16_tEfNS_4arch4Sm90ELb0ELb1ELb1ELb0ELb0ELb0ELb0ELb0ELb1ELb1ELb1ELb0EEENS1_21CollectiveEpilogueFwdINS6_IJSA_SC_SB_EEES9_SE_SG_Li384ELb0ELb1ELb1ELb0EEENS1_19SingleTileSchedulerILb0ELb1ELb1ELi192EEEEEEEEEvNT_6ParamsE,"a",@progbits
	.sectionflags	@""
	.align	4
.nv.constant0._ZN7cutlass13device_kernelIN5flash11enable_sm90INS1_16FlashAttnFwdSm90INS1_25CollectiveMainloopFwdSm90ILi2EN4cute5tupleIJNS5_1CILi1EEES8_S8_EEENS6_IJNS7_ILi192EEENS7_ILi128EEENS7_ILi96EEEEEELi96ENS_10bfloat16_tEfNS_4arch4Sm90ELb0ELb1ELb1ELb0ELb0ELb0ELb0ELb0ELb1ELb1ELb1ELb0EEENS1_21CollectiveEpilogueFwdINS6_IJSA_SC_SB_EEES9_SE_SG_Li384ELb0ELb1ELb1ELb0EEENS1_19SingleTileSchedulerILb0ELb1ELb1ELi192EEEEEEEEEvNT_6ParamsE:
	.zero		3200


//--------------------- .nv.constant0._ZN7cutlass13device_kernelIN5flash11enable_sm90INS1_16FlashAttnFwdSm90INS1_25CollectiveMainloopFwdSm90ILi2EN4cute5tupleIJNS5_1CILi1EEES8_S8_EEENS6_IJNS7_ILi192EEENS7_ILi128EEENS7_ILi96EEEEEELi96ENS_10bfloat16_tEfNS_4arch4Sm90ELb0ELb1ELb1ELb1ELb0ELb0ELb0ELb0ELb1ELb1ELb1ELb0EEENS1_21CollectiveEpilogueFwdINS6_IJSA_SC_SB_EEES9_SE_SG_Li384ELb1ELb1ELb1ELb0EEENS1_36VarlenDynamicPersistentTileSchedulerILi192ELi128ELi384ELi128ELb1ELb1ELb1ELb1ELb0ELb1EEEEEEEEEvNT_6ParamsE --------------------------
	.section	.nv.constant0._ZN7cutlass13device_kernelIN5flash11enable_sm90INS1_16FlashAttnFwdSm90INS1_25CollectiveMainloopFwdSm90ILi2EN4cute5tupleIJNS5_1CILi1EEES8_S8_EEENS6_IJNS7_ILi192EEENS7_ILi128EEENS7_ILi96EEEEEELi96ENS_10bfloat16_tEfNS_4arch4Sm90ELb0ELb1ELb1ELb1ELb0ELb0ELb0ELb0ELb1ELb1ELb1ELb0EEENS1_21CollectiveEpilogueFwdINS6_IJSA_SC_SB_EEES9_SE_SG_Li384ELb1ELb1ELb1ELb0EEENS1_36VarlenDynamicPersistentTileSchedulerILi192ELi128ELi384ELi128ELb1ELb1ELb1ELb1ELb0ELb1EEEEEEEEEvNT_6ParamsE,"a",@progbits
	.sectionflags	@""
	.align	4
.nv.constant0._ZN7cutlass13device_kernelIN5flash11enable_sm90INS1_16FlashAttnFwdSm90INS1_25CollectiveMainloopFwdSm90ILi2EN4cute5tupleIJNS5_1CILi1EEES8_S8_EEENS6_IJNS7_ILi192EEENS7_ILi128EEENS7_ILi96EEEEEELi96ENS_10bfloat16_tEfNS_4arch4Sm90ELb0ELb1ELb1ELb1ELb0ELb0ELb0ELb0ELb1ELb1ELb1ELb0EEENS1_21CollectiveEpilogueFwdINS6_IJSA_SC_SB_EEES9_SE_SG_Li384ELb1ELb1ELb1ELb0EEENS1_36VarlenDynamicPersistentTileSchedulerILi192ELi128ELi384ELi128ELb1ELb1ELb1ELb1ELb0ELb1EEEEEEEEEvNT_6ParamsE:
	.zero		3328


//--------------------- .nv.constant0._ZN7cutlass13device_kernelIN5flash11enable_sm90INS1_16FlashAttnFwdSm90INS1_25CollectiveMainloopFwdSm90ILi2EN4cute5tupleIJNS5_1CILi1EEES8_S8_EEENS6_IJNS7_ILi192EEENS7_ILi128EEENS7_ILi96EEEEEELi96ENS_10bfloat16_tEfNS_4arch4Sm90ELb0ELb1ELb1ELb1ELb0ELb1ELb0ELb0ELb1ELb1ELb1ELb0EEENS1_21CollectiveEpilogueFwdINS6_IJSA_SC_SB_EEES9_SE_SG_Li384ELb1ELb1ELb1ELb0EEENS1_36VarlenDynamicPersistentTileSchedulerILi192ELi128ELi384ELi128ELb1ELb1ELb1ELb1ELb0ELb1EEEEEEEEEvNT_6ParamsE --------------------------
	.section	.nv.constant0._ZN7cutlass13device_kernelIN5flash11enable_sm90INS1_16FlashAttnFwdSm90INS1_25CollectiveMainloopFwdSm90ILi2EN4cute5tupleIJNS5_1CILi1EEES8_S8_EEENS6_IJNS7_ILi192EEENS7_ILi128EEENS7_ILi96EEEEEELi96ENS_10bfloat16_tEfNS_4arch4Sm90ELb0ELb1ELb1ELb1ELb0ELb1ELb0ELb0ELb1ELb1ELb1ELb0EEENS1_21CollectiveEpilogueFwdINS6_IJSA_SC_SB_EEES9_SE_SG_Li384ELb1ELb1ELb1ELb0EEENS1_36VarlenDynamicPersistentTileSchedulerILi192ELi128ELi384ELi128ELb1ELb1ELb1ELb1ELb0ELb1EEEEEEEEEvNT_6ParamsE,"a",@progbits
	.sectionflags	@""
	.align	4
.nv.constant0._ZN7cutlass13device_kernelIN5flash11enable_sm90INS1_16FlashAttnFwdSm90INS1_25CollectiveMainloopFwdSm90ILi2EN4cute5tupleIJNS5_1CILi1EEES8_S8_EEENS6_IJNS7_ILi192EEENS7_ILi128EEENS7_ILi96EEEEEELi96ENS_10bfloat16_tEfNS_4arch4Sm90ELb0ELb1ELb1ELb1ELb0ELb1ELb0ELb0ELb1ELb1ELb1ELb0EEENS1_21CollectiveEpilogueFwdINS6_IJSA_SC_SB_EEES9_SE_SG_Li384ELb1ELb1ELb1ELb0EEENS1_36VarlenDynamicPersistentTileSchedulerILi192ELi128ELi384ELi128ELb1ELb1ELb1ELb1ELb0ELb1EEEEEEEEEvNT_6ParamsE:
	.zero		3328


//--------------------- .nv.constant0._ZN7cutlass13device_kernelIN5flash11enable_sm90INS1_16FlashAttnFwdSm90INS1_25CollectiveMainloopFwdSm90ILi2EN4cute5tupleIJNS5_1CILi1EEES8_S8_EEENS6_IJNS7_ILi192EEENS7_ILi144EEENS7_ILi96EEEEEELi96ENS_10bfloat16_tEfNS_4arch4Sm90ELb1ELb0ELb1ELb0ELb0ELb0ELb0ELb0ELb1ELb1ELb1ELb0EEENS1_21CollectiveEpilogueFwdINS6_IJSA_SC_SB_EEES9_SE_SG_Li384ELb0ELb1ELb1ELb0EEENS1_19SingleTileSchedulerILb0ELb1ELb1ELi192EEEEEEEEEvNT_6ParamsE --------------------------
	.section	.nv.constant0._ZN7cutlass13device_kernelIN5flash11enable_sm90INS1_16FlashAttnFwdSm90INS1_25CollectiveMainloopFwdSm90ILi2EN4cute5tupleIJNS5_1CILi1EEES8_S8_EEENS6_IJNS7_ILi192EEENS7_ILi144EEENS7_ILi96EEEEEELi96ENS_10bfloat16_tEfNS_4arch4Sm90ELb1ELb0ELb1ELb0ELb0ELb0ELb0ELb0ELb1ELb1ELb1ELb0EEENS1_21CollectiveEpilogueFwdINS6_IJSA_SC_SB_EEES9_SE_SG_Li384ELb0ELb1ELb1ELb0EEENS1_19SingleTileSchedulerILb0ELb1ELb1ELi192EEEEEEEEEvNT_6ParamsE,"a",@progbits
	.sectionflags	@""
	.align	4
.nv.constant0._ZN7cutlass13device_kernelIN5flash11enable_sm90INS1_16FlashAttnFwdSm90INS1_25CollectiveMainloopFwdSm90ILi2EN4cute5tupleIJNS5_1CILi1EEES8_S8_EEENS6_IJNS7_ILi192EEENS7_ILi144EEENS7_ILi96EEEEEELi96ENS_10bfloat16_tEfNS_4arch4Sm90ELb1ELb0ELb1ELb0ELb0ELb0ELb0ELb0ELb1ELb1ELb1ELb0EEENS1_21CollectiveEpilogueFwdINS6_IJSA_SC_SB_EEES9_SE_SG_Li384ELb0ELb1ELb1ELb0EEENS1_19SingleTileSchedulerILb0ELb1ELb1ELi192EEEEEEEEEvNT_6ParamsE:
	.zero		3200


//--------------------- .nv.constant0._ZN7cutlass13device_kernelIN5flash11enable_sm90INS1_16FlashAttnFwdSm90INS1_25CollectiveMainloopFwdSm90ILi2EN4cute5tupleIJNS5_1CILi1EEES8_S8_EEENS6_IJNS7_ILi192EEENS7_ILi144EEENS7_ILi96EEEEEELi96ENS_10bfloat16_tEfNS_4arch4Sm90ELb1ELb0ELb1ELb1ELb0ELb0ELb0ELb0ELb1ELb1ELb1ELb0EEENS1_21CollectiveEpilogueFwdINS6_IJSA_SC_SB_EEES9_SE_SG_Li384ELb1ELb1ELb1ELb0EEENS1_36VarlenDynamicPersistentTileSchedulerILi192ELi144ELi384ELi128ELb1ELb1ELb1ELb1ELb1ELb1EEEEEEEEEvNT_6ParamsE --------------------------
	.section	.nv.constant0._ZN7cutlass13device_kernelIN5flash11enable_sm90INS1_16FlashAttnFwdSm90INS1_25CollectiveMainloopFwdSm90ILi2EN4cute5tupleIJNS5_1CILi1EEES8_S8_EEENS6_IJNS7_ILi192EEENS7_ILi144EEENS7_ILi96EEEEEELi96ENS_10bfloat16_tEfNS_4arch4Sm90ELb1ELb0ELb1ELb1ELb0ELb0ELb0ELb0ELb1ELb1ELb1ELb0EEENS1_21CollectiveEpilogueFwdINS6_IJSA_SC_SB_EEES9_SE_SG_Li384ELb1ELb1ELb1ELb0EEENS1_36VarlenDynamicPersistentTileSchedulerILi192ELi144ELi384ELi128ELb1ELb1ELb1ELb1ELb1ELb1EEEEEEEEEvNT_6ParamsE,"a",@progbits
	.sectionflags	@""
	.align	4
.nv.constant0._ZN7cutlass13device_kernelIN5flash11enable_sm90INS1_16FlashAttnFwdSm90INS1_25CollectiveMainloopFwdSm90ILi2EN4cute5tupleIJNS5_1CILi1EEES8_S8_EEENS6_IJNS7_ILi192EEENS7_ILi144EEENS7_ILi96EEEEEELi96ENS_10bfloat16_tEfNS_4arch4Sm90ELb1ELb0ELb1ELb1ELb0ELb0ELb0ELb0ELb1ELb1ELb1ELb0EEENS1_21CollectiveEpilogueFwdINS6_IJSA_SC_SB_EEES9_SE_SG_Li384ELb1ELb1ELb1ELb0EEENS1_36VarlenDynamicPersistentTileSchedulerILi192ELi144ELi384ELi128ELb1ELb1ELb1ELb1ELb1ELb1EEEEEEEEEvNT_6ParamsE:
	.zero		3328


//--------------------- .nv.constant0._ZN7cutlass13device_kernelIN5flash11enable_sm90INS1_16FlashAttnFwdSm90INS1_25CollectiveMainloopFwdSm90ILi2EN4cute5tupleIJNS5_1CILi1EEES8_S8_EEENS6_IJNS7_ILi192EEENS7_ILi144EEENS7_ILi96EEEEEELi96ENS_10bfloat16_tEfNS_4arch4Sm90ELb1ELb0ELb1ELb1ELb0ELb1ELb0ELb0ELb1ELb1ELb1ELb0EEENS1_21CollectiveEpilogueFwdINS6_IJSA_SC_SB_EEES9_SE_SG_Li384ELb1ELb1ELb1ELb0EEENS1_36VarlenDynamicPersistentTileSchedulerILi192ELi144ELi384ELi128ELb1ELb1ELb1ELb1ELb1ELb1EEEEEEEEEvNT_6ParamsE --------------------------
	.section	.nv.constant0._ZN7cutlass13device_kernelIN5flash11enable_sm90INS1_16FlashAttnFwdSm90INS1_25CollectiveMainloopFwdSm90ILi2EN4cute5tupleIJNS5_1CILi1EEES8_S8_EEENS6_IJNS7_ILi192EEENS7_ILi144EEENS7_ILi96EEEEEELi96ENS_10bfloat16_tEfNS_4arch4Sm90ELb1ELb0ELb1ELb1ELb0ELb1ELb0ELb0ELb1ELb1ELb1ELb0EEENS1_21CollectiveEpilogueFwdINS6_IJSA_SC_SB_EEES9_SE_SG_Li384ELb1ELb1ELb1ELb0EEENS1_36VarlenDynamicPersistentTileSchedulerILi192ELi144ELi384ELi128ELb1ELb1ELb1ELb1ELb1ELb1EEEEEEEEEvNT_6ParamsE,"a",@progbits
	.sectionflags	@""
	.align	4
.nv.constant0._ZN7cutlass13device_kernelIN5flash11enable_sm90INS1_16FlashAttnFwdSm90INS1_25CollectiveMainloopFwdSm90ILi2EN4cute5tupleIJNS5_1CILi1EEES8_S8_EEENS6_IJNS7_ILi192EEENS7_ILi144EEENS7_ILi96EEEEEELi96ENS_10bfloat16_tEfNS_4arch4Sm90ELb1ELb0ELb1ELb1ELb0ELb1ELb0ELb0ELb1ELb1ELb1ELb0EEENS1_21CollectiveEpilogueFwdINS6_IJSA_SC_SB_EEES9_SE_SG_Li384ELb1ELb1ELb1ELb0EEENS1_36VarlenDynamicPersistentTileSchedulerILi192ELi144ELi384ELi128ELb1ELb1ELb1ELb1ELb1ELb1EEEEEEEEEvNT_6ParamsE:
	.zero		3328


//--------------------- .nv.constant0._ZN7cutlass13device_kernelIN5flash11enable_sm90INS1_16FlashAttnFwdSm90INS1_25CollectiveMainloopFwdSm90ILi2EN4cute5tupleIJNS5_1CILi1EEES8_S8_EEENS6_IJNS7_ILi192EEESA_NS7_ILi64EEEEEELi64ENS_10bfloat16_tEfNS_4arch4Sm90ELb0ELb0ELb1ELb0ELb0ELb0ELb0ELb0ELb1ELb1ELb1ELb0EEENS1_21CollectiveEpilogueFwdINS6_IJSA_SB_SA_EEES9_SD_SF_Li384ELb0ELb1ELb1ELb0EEENS1_19SingleTileSchedulerILb0ELb1ELb1ELi192EEEEEEEEEvNT_6ParamsE --------------------------
	.section	.nv.constant0._ZN7cutlass13device_kernelIN5flash11enable_sm90INS1_16FlashAttnFwdSm90INS1_25CollectiveMainloopFwdSm90ILi2EN4cute5tupleIJNS5_1CILi1EEES8_S8_EEENS6_IJNS7_ILi192EEESA_NS7_ILi64EEEEEELi64ENS_10bfloat16_tEfNS_4arch4Sm90ELb0ELb0ELb1ELb0ELb0ELb0ELb0ELb0ELb1ELb1ELb1ELb0EEENS1_21CollectiveEpilogueFwdINS6_IJSA_SB_SA_EEES9_SD_SF_Li384ELb0ELb1ELb1ELb0EEENS1_19SingleTileSchedulerILb0ELb1ELb1ELi192EEEEEEEEEvNT_6ParamsE,"a",@progbits
	.sectionflags	@""
	.align	4
.nv.constant0._ZN7cutlass13device_kernelIN5flash11enable_sm90INS1_16FlashAttnFwdSm90INS1_25CollectiveMainloopFwdSm90ILi2EN4cute5tupleIJNS5_1CILi1EEES8_S8_EEENS6_IJNS7_ILi192EEESA_NS7_ILi64EEEEEELi64ENS_10bfloat16_tEfNS_4arch4Sm90ELb0ELb0ELb1ELb0ELb0ELb0ELb0ELb0ELb1ELb1ELb1ELb0EEENS1_21CollectiveEpilogueFwdINS6_IJSA_SB_SA_EEES9_SD_SF_Li384ELb0ELb1ELb1ELb0EEENS1_19SingleTileSchedulerILb0ELb1ELb1ELi192EEEEEEEEEvNT_6ParamsE:
	.zero		3200


//--------------------- .nv.constant0._ZN7cutlass13device_kernelIN5flash11enable_sm90INS1_16FlashAttnFwdSm90INS1_25CollectiveMainloopFwdSm90ILi2EN4cute5tupleIJNS5_1CILi1EEES8_S8_EEENS6_IJNS7_ILi192EEESA_NS7_ILi64EEEEEELi64ENS_10bfloat16_tEfNS_4arch4Sm90ELb0ELb0ELb1ELb1ELb0ELb0ELb0ELb0ELb1ELb1ELb1ELb0EEENS1_21CollectiveEpilogueFwdINS6_IJSA_SB_SA_EEES9_SD_SF_Li384ELb1ELb1ELb1ELb0EEENS1_36VarlenDynamicPersistentTileSchedulerILi192ELi192ELi384ELi128ELb1ELb1ELb1ELb0ELb1ELb1EEEEEEEEEvNT_6ParamsE --------------------------
	.section	.nv.constant0._ZN7cutlass13device_kernelIN5flash11enable_sm90INS1_16FlashAttnFwdSm90INS1_25CollectiveMainloopFwdSm90ILi2EN4cute5tupleIJNS5_1CILi1EEES8_S8_EEENS6_IJNS7_ILi192EEESA_NS7_ILi64EEEEEELi64ENS_10bfloat16_tEfNS_4arch4Sm90ELb0ELb0ELb1ELb1ELb0ELb0ELb0ELb0ELb1ELb1ELb1ELb0EEENS1_21CollectiveEpilogueFwdINS6_IJSA_SB_SA_EEES9_SD_SF_Li384ELb1ELb1ELb1ELb0EEENS1_36VarlenDynamicPersistentTileSchedulerILi192ELi192ELi384ELi128ELb1ELb1ELb1ELb0ELb1ELb1EEEEEEEEEvNT_6ParamsE,"a",@progbits
	.sectionflags	@""
	.align	4
.nv.constant0._ZN7cutlass13device_kernelIN5flash11enable_sm90INS1_16FlashAttnFwdSm90INS1_25CollectiveMainloopFwdSm90ILi2EN4cute5tupleIJNS5_1CILi1EEES8_S8_EEENS6_IJNS7_ILi192EEESA_NS7_ILi64EEEEEELi64ENS_10bfloat16_tEfNS_4arch4Sm90ELb0ELb0ELb1ELb1ELb0ELb0ELb0ELb0ELb1ELb1ELb1ELb0EEENS1_21CollectiveEpilogueFwdINS6_IJSA_SB_SA_EEES9_SD_SF_Li384ELb1ELb1ELb1ELb0EEENS1_36VarlenDynamicPersistentTileSchedulerILi192ELi192ELi384ELi128ELb1ELb1ELb1ELb0ELb1ELb1EEEEEEEEEvNT_6ParamsE:
	.zero		3328


//--------------------- .nv.constant0._ZN7cutlass13device_kernelIN5flash11enable_sm90INS1_16FlashAttnFwdSm90INS1_25CollectiveMainloopFwdSm90ILi2EN4cute5tupleIJNS5_1CILi1EEES8_S8_EEENS6_IJNS7_ILi192EEESA_NS7_ILi64EEEEEELi64ENS_10bfloat16_tEfNS_4arch4Sm90ELb0ELb0ELb1ELb1ELb0ELb1ELb0ELb0ELb1ELb1ELb1ELb0EEENS1_21CollectiveEpilogueFwdINS6_IJSA_SB_SA_EEES9_SD_SF_Li384ELb1ELb1ELb1ELb0EEENS1_36VarlenDynamicPersistentTileSchedulerILi192ELi192ELi384ELi128ELb1ELb1ELb1ELb0ELb1ELb1EEEEEEEEEvNT_6ParamsE --------------------------
	.section	.nv.constant0._ZN7cutlass13device_kernelIN5flash11enable_sm90INS1_16FlashAttnFwdSm90INS1_25CollectiveMainloopFwdSm90ILi2EN4cute5tupleIJNS5_1CILi1EEES8_S8_EEENS6_IJNS7_ILi192EEESA_NS7_ILi64EEEEEELi64ENS_10bfloat16_tEfNS_4arch4Sm90ELb0ELb0ELb1ELb1ELb0ELb1ELb0ELb0ELb1ELb1ELb1ELb0EEENS1_21CollectiveEpilogueFwdINS6_IJSA_SB_SA_EEES9_SD_SF_Li384ELb1ELb1ELb1ELb0EEENS1_36VarlenDynamicPersistentTileSchedulerILi192ELi192ELi384ELi128ELb1ELb1ELb1ELb0ELb1ELb1EEEEEEEEEvNT_6ParamsE,"a",@progbits
	.sectionflags	@""
	.align	4
.nv.constant0._ZN7cutlass13device_kernelIN5flash11enable_sm90INS1_16FlashAttnFwdSm90INS1_25CollectiveMainloopFwdSm90ILi2EN4cute5tupleIJNS5_1CILi1EEES8_S8_EEENS6_IJNS7_ILi192EEESA_NS7_ILi64EEEEEELi64ENS_10bfloat16_tEfNS_4arch4Sm90ELb0ELb0ELb1ELb1ELb0ELb1ELb0ELb0ELb1ELb1ELb1ELb0EEENS1_21CollectiveEpilogueFwdINS6_IJSA_SB_SA_EEES9_SD_SF_Li384ELb1ELb1ELb1ELb0EEENS1_36VarlenDynamicPersistentTileSchedulerILi192ELi192ELi384ELi128ELb1ELb1ELb1ELb0ELb1ELb1EEEEEEEEEvNT_6ParamsE:
	.zero		3328


//--------------------- .nv.constant0._ZN7cutlass13device_kernelIN5flash11enable_sm90INS1_16FlashAttnFwdSm90INS1_25CollectiveMainloopFwdSm90ILi2EN4cute5tupleIJNS5_1CILi1EEES8_S8_EEENS6_IJNS7_ILi192EEENS7_ILi128EEENS7_ILi64EEEEEELi64ENS_10bfloat16_tEfNS_4arch4Sm90ELb0ELb1ELb1ELb0ELb0ELb0ELb0ELb1ELb1ELb1ELb1ELb0EEENS1_21CollectiveEpilogueFwdINS6_IJSA_SC_SB_EEES9_SE_SG_Li384ELb0ELb1ELb1ELb0EEENS1_19SingleTileSchedulerILb0ELb1ELb1ELi192EEEEEEEEEvNT_6ParamsE --------------------------
	.section	.nv.constant0._ZN7cutlass13device_kernelIN5flash11enable_sm90INS1_16FlashAttnFwdSm90INS1_25CollectiveMainloopFwdSm90ILi2EN4cute5tupleIJNS5_1CILi1EEES8_S8_EEENS6_IJNS7_ILi192EEENS7_ILi128EEENS7_ILi64EEEEEELi64ENS_10bfloat16_tEfNS_4arch4Sm90ELb0ELb1ELb1ELb0ELb0ELb0ELb0ELb1ELb1ELb1ELb1ELb0EEENS1_21CollectiveEpilogueFwdINS6_IJSA_SC_SB_EEES9_SE_SG_Li384ELb0ELb1ELb1ELb0EEENS1_19SingleTileSchedulerILb0ELb1ELb1ELi192EEEEEEEEEvNT_6ParamsE,"a",@progbits
	.sectionflags	@""
	.align	4
.nv.constant0._ZN7cutlass13device_kernelIN5flash11enable_sm90INS1_16FlashAttnFwdSm90INS1_25CollectiveMainloopFwdSm90ILi2EN4cute5tupleIJNS5_1CILi1EEES8_S8_EEENS6_IJNS7_ILi192EEENS7_ILi128EEENS7_ILi64EEEEEELi64ENS_10bfloat16_tEfNS_4arch4Sm90ELb0ELb1ELb1ELb0ELb0ELb0ELb0ELb1ELb1ELb1ELb1ELb0EEENS1_21CollectiveEpilogueFwdINS6_IJSA_SC_SB_EEES9_SE_SG_Li384ELb0ELb1ELb1ELb0EEENS1_19SingleTileSchedulerILb0ELb1ELb1ELi192EEEEEEEEEvNT_6ParamsE:
	.zero		3200


//--------------------- .nv.constant0._ZN7cutlass13device_kernelIN5flash11enable_sm90INS1_16FlashAttnFwdSm90INS1_25CollectiveMainloopFwdSm90ILi2EN4cute5tupleIJNS5_1CILi1EEES8_S8_EEENS6_IJNS7_ILi192EEENS7_ILi128EEENS7_ILi64EEEEEELi64ENS_10bfloat16_tEfNS_4arch4Sm90ELb0ELb1ELb1ELb1ELb0ELb0ELb0ELb1ELb1ELb1ELb1ELb0EEENS1_21CollectiveEpilogueFwdINS6_IJSA_SC_SB_EEES9_SE_SG_Li384ELb1ELb1ELb1ELb0EEENS1_36VarlenDynamicPersistentTileSchedulerILi192ELi128ELi384ELi128ELb1ELb1ELb1ELb1ELb0ELb1EEEEEEEEEvNT_6ParamsE --------------------------
	.section	.nv.constant0._ZN7cutlass13device_kernelIN5flash11enable_sm90INS1_16FlashAttnFwdSm90INS1_25CollectiveMainloopFwdSm90ILi2EN4cute5tupleIJNS5_1CILi1EEES8_S8_EEENS6_IJNS7_ILi192EEENS7_ILi128EEENS7_ILi64EEEEEELi64ENS_10bfloat16_tEfNS_4arch4Sm90ELb0ELb1ELb1ELb1ELb0ELb0ELb0ELb1ELb1ELb1ELb1ELb0EEENS1_21CollectiveEpilogueFwdINS6_IJSA_SC_SB_EEES9_SE_SG_Li384ELb1ELb1ELb1ELb0EEENS1_36VarlenDynamicPersistentTileSchedulerILi192ELi128ELi384ELi128ELb1ELb1ELb1ELb1ELb0ELb1EEEEEEEEEvNT_6ParamsE,"a",@progbits
	.sectionflags	@""
	.align	4
.nv.constant0._ZN7cutlass13device_kernelIN5flash11enable_sm90INS1_16FlashAttnFwdSm90INS1_25CollectiveMainloopFwdSm90ILi2EN4cute5tupleIJNS5_1CILi1EEES8_S8_EEENS6_IJNS7_ILi192EEENS7_ILi128EEENS7_ILi64EEEEEELi64ENS_10bfloat16_tEfNS_4arch4Sm90ELb0ELb1ELb1ELb1ELb0ELb0ELb0ELb1ELb1ELb1ELb1ELb0EEENS1_21CollectiveEpilogueFwdINS6_IJSA_SC_SB_EEES9_SE_SG_Li384ELb1ELb1ELb1ELb0EEENS1_36VarlenDynamicPersistentTileSchedulerILi192ELi128ELi384ELi128ELb1ELb1ELb1ELb1ELb0ELb1EEEEEEEEEvNT_6ParamsE:
	.zero		3328


//--------------------- .nv.constant0._ZN7cutlass13device_kernelIN5flash11enable_sm90INS1_16FlashAttnFwdSm90INS1_25CollectiveMainloopFwdSm90ILi2EN4cute5tupleIJNS5_1CILi1EEES8_S8_EEENS6_IJNS7_ILi192EEENS7_ILi128EEENS7_ILi64EEEEEELi64ENS_10bfloat16_tEfNS_4arch4Sm90ELb0ELb1ELb1ELb1ELb0ELb1ELb0ELb1ELb1ELb1ELb1ELb0EEENS1_21CollectiveEpilogueFwdINS6_IJSA_SC_SB_EEES9_SE_SG_Li384ELb1ELb1ELb1ELb0EEENS1_36VarlenDynamicPersistentTileSchedulerILi192ELi128ELi384ELi128ELb1ELb1ELb1ELb1ELb0ELb1EEEEEEEEEvNT_6ParamsE --------------------------
	.section	.nv.constant0._ZN7cutlass13device_kernelIN5flash11enable_sm90INS1_16FlashAttnFwdSm90INS1_25CollectiveMainloopFwdSm90ILi2EN4cute5tupleIJNS5_1CILi1EEES8_S8_EEENS6_IJNS7_ILi192EEENS7_ILi128EEENS7_ILi64EEEEEELi64ENS_10bfloat16_tEfNS_4arch4Sm90ELb0ELb1ELb1ELb1ELb0ELb1ELb0ELb1ELb1ELb1ELb1ELb0EEENS1_21CollectiveEpilogueFwdINS6_IJSA_SC_SB_EEES9_SE_SG_Li384ELb1ELb1ELb1ELb0EEENS1_36VarlenDynamicPersistentTileSchedulerILi192ELi128ELi384ELi128ELb1ELb1ELb1ELb1ELb0ELb1EEEEEEEEEvNT_6ParamsE,"a",@progbits
	.sectionflags	@""
	.align	4
.nv.constant0._ZN7cutlass13device_kernelIN5flash11enable_sm90INS1_16FlashAttnFwdSm90INS1_25CollectiveMainloopFwdSm90ILi2EN4cute5tupleIJNS5_1CILi1EEES8_S8_EEENS6_IJNS7_ILi192EEENS7_ILi128EEENS7_ILi64EEEEEELi64ENS_10bfloat16_tEfNS_4arch4Sm90ELb0ELb1ELb1ELb1ELb0ELb1ELb0ELb1ELb1ELb1ELb1ELb0EEENS1_21CollectiveEpilogueFwdINS6_IJSA_SC_SB_EEES9_SE_SG_Li384ELb1ELb1ELb1ELb0EEENS1_36VarlenDynamicPersistentTileSchedulerILi192ELi128ELi384ELi128ELb1ELb1ELb1ELb1ELb0ELb1EEEEEEEEEvNT_6ParamsE:
	.zero		3328


//--------------------- .nv.constant0._ZN7cutlass13device_kernelIN5flash11enable_sm90INS1_16FlashAttnFwdSm90INS1_25CollectiveMainloopFwdSm90ILi2EN4cute5tupleIJNS5_1CILi1EEES8_S8_EEENS6_IJNS7_ILi192EEENS7_ILi128EEENS7_ILi64EEEEEELi64ENS_10bfloat16_tEfNS_4arch4Sm90ELb1ELb0ELb1ELb0ELb0ELb0ELb0ELb1ELb1ELb1ELb1ELb0EEENS1_21CollectiveEpilogueFwdINS6_IJSA_SC_SB_EEES9_SE_SG_Li384ELb0ELb1ELb1ELb0EEENS1_19SingleTileSchedulerILb0ELb1ELb1ELi192EEEEEEEEEvNT_6ParamsE --------------------------
	.section	.nv.constant0._ZN7cutlass13device_kernelIN5flash11enable_sm90INS1_16FlashAttnFwdSm90INS1_25CollectiveMainloopFwdSm90ILi2EN4cute5tupleIJNS5_1CILi1EEES8_S8_EEENS6_IJNS7_ILi192EEENS7_ILi128EEENS7_ILi64EEEEEELi64ENS_10bfloat16_tEfNS_4arch4Sm90ELb1ELb0ELb1ELb0ELb0ELb0ELb0ELb1ELb1ELb1ELb1ELb0EEENS1_21CollectiveEpilogueFwdINS6_IJSA_SC_SB_EEES9_SE_SG_Li384ELb0ELb1ELb1ELb0EEENS1_19SingleTileSchedulerILb0ELb1ELb1ELi192EEEEEEEEEvNT_6ParamsE,"a",@progbits
	.sectionflags	@""
	.align	4
.nv.constant0._ZN7cutlass13device_kernelIN5flash11enable_sm90INS1_16FlashAttnFwdSm90INS1_25CollectiveMainloopFwdSm90ILi2EN4cute5tupleIJNS5_1CILi1EEES8_S8_EEENS6_IJNS7_ILi192EEENS7_ILi128EEENS7_ILi64EEEEEELi64ENS_10bfloat16_tEfNS_4arch4Sm90ELb1ELb0ELb1ELb0ELb0ELb0ELb0ELb1ELb1ELb1ELb1ELb0EEENS1_21CollectiveEpilogueFwdINS6_IJSA_SC_SB_EEES9_SE_SG_Li384ELb0ELb1ELb1ELb0EEENS1_19SingleTileSchedulerILb0ELb1ELb1ELi192EEEEEEEEEvNT_6ParamsE:
	.zero		3200


//--------------------- .nv.constant0._ZN7cutlass13device_kernelIN5flash11enable_sm90INS1_16FlashAttnFwdSm90INS1_25CollectiveMainloopFwdSm90ILi2EN4cute5tupleIJNS5_1CILi1EEES8_S8_EEENS6_IJNS7_ILi192EEENS7_ILi128EEENS7_ILi64EEEEEELi64ENS_10bfloat16_tEfNS_4arch4Sm90ELb1ELb0ELb1ELb1ELb0ELb0ELb0ELb1ELb1ELb1ELb1ELb0EEENS1_21CollectiveEpilogueFwdINS6_IJSA_SC_SB_EEES9_SE_SG_Li384ELb1ELb1ELb1ELb0EEENS1_36VarlenDynamicPersistentTileSchedulerILi192ELi128ELi384ELi128ELb1ELb1ELb1ELb1ELb1ELb1EEEEEEEEEvNT_6ParamsE --------------------------
	.section	.nv.constant0._ZN7cutlass13device_kernelIN5flash11enable_sm90INS1_16FlashAttnFwdSm90INS1_25CollectiveMainloopFwdSm90ILi2EN4cute5tupleIJNS5_1CILi1EEES8_S8_EEENS6_IJNS7_ILi192EEENS7_ILi128EEENS7_ILi64EEEEEELi64ENS_10bfloat16_tEfNS_4arch4Sm90ELb1ELb0ELb1ELb1ELb0ELb0ELb0ELb1ELb1ELb1ELb1ELb0EEENS1_21CollectiveEpilogueFwdINS6_IJSA_SC_SB_EEES9_SE_SG_Li384ELb1ELb1ELb1ELb0EEENS1_36VarlenDynamicPersistentTileSchedulerILi192ELi128ELi384ELi128ELb1ELb1ELb1ELb1ELb1ELb1EEEEEEEEEvNT_6ParamsE,"a",@progbits
	.sectionflags	@""
	.align	4
.nv.constant0._ZN7cutlass13device_kernelIN5flash11enable_sm90INS1_16FlashAttnFwdSm90INS1_25CollectiveMainloopFwdSm90ILi2EN4cute5tupleIJNS5_1CILi1EEES8_S8_EEENS6_IJNS7_ILi192EEENS7_ILi128EEENS7_ILi64EEEEEELi64ENS_10bfloat16_tEfNS_4arch4Sm90ELb1ELb0ELb1ELb1ELb0ELb0ELb0ELb1ELb1ELb1ELb1ELb0EEENS1_21CollectiveEpilogueFwdINS6_IJSA_SC_SB_EEES9_SE_SG_Li384ELb1ELb1ELb1ELb0EEENS1_36VarlenDynamicPersistentTileSchedulerILi192ELi128ELi384ELi128ELb1ELb1ELb1ELb1ELb1ELb1EEEEEEEEEvNT_6ParamsE:
	.zero		3328


//--------------------- .nv.constant0._ZN7cutlass13device_kernelIN5flash11enable_sm90INS1_16FlashAttnFwdSm90INS1_25CollectiveMainloopFwdSm90ILi2EN4cute5tupleIJNS5_1CILi1EEES8_S8_EEENS6_IJNS7_ILi192EEENS7_ILi128EEENS7_ILi64EEEEEELi64ENS_10bfloat16_tEfNS_4arch4Sm90ELb1ELb0ELb1ELb1ELb0ELb1ELb0ELb1ELb1ELb1ELb1ELb0EEENS1_21CollectiveEpilogueFwdINS6_IJSA_SC_SB_EEES9_SE_SG_Li384ELb1ELb1ELb1ELb0EEENS1_36VarlenDynamicPersistentTileSchedulerILi192ELi128ELi384ELi128ELb1ELb1ELb1ELb1ELb1ELb1EEEEEEEEEvNT_6ParamsE --------------------------
	.section	.nv.constant0._ZN7cutlass13device_kernelIN5flash11enable_sm90INS1_16FlashAttnFwdSm90INS1_25CollectiveMainloopFwdSm90ILi2EN4cute5tupleIJNS5_1CILi1EEES8_S8_EEENS6_IJNS7_ILi192EEENS7_ILi128EEENS7_ILi64EEEEEELi64ENS_10bfloat16_tEfNS_4arch4Sm90ELb1ELb0ELb1ELb1ELb0ELb1ELb0ELb1ELb1ELb1ELb1ELb0EEENS1_21CollectiveEpilogueFwdINS6_IJSA_SC_SB_EEES9_SE_SG_Li384ELb1ELb1ELb1ELb0EEENS1_36VarlenDynamicPersistentTileSchedulerILi192ELi128ELi384ELi128ELb1ELb1ELb1ELb1ELb1ELb1EEEEEEEEEvNT_6ParamsE,"a",@progbits
	.sectionflags	@""
	.align	4
.nv.constant0._ZN7cutlass13device_kernelIN5flash11enable_sm90INS1_16FlashAttnFwdSm90INS1_25CollectiveMainloopFwdSm90ILi2EN4cute5tupleIJNS5_1CILi1EEES8_S8_EEENS6_IJNS7_ILi192EEENS7_ILi128EEENS7_ILi64EEEEEELi64ENS_10bfloat16_tEfNS_4arch4Sm90ELb1ELb0ELb1ELb1ELb0ELb1ELb0ELb1ELb1ELb1ELb1ELb0EEENS1_21CollectiveEpilogueFwdINS6_IJSA_SC_SB_EEES9_SE_SG_Li384ELb1ELb1ELb1ELb0EEENS1_36VarlenDynamicPersistentTileSchedulerILi192ELi128ELi384ELi128ELb1ELb1ELb1ELb1ELb1ELb1EEEEEEEEEvNT_6ParamsE:
	.zero		3328


//--------------------- SYMBOLS --------------------------

	.type		.nv.reservedSmem.offset0,@object
	.size		.nv.reservedSmem.offset0,0x4
	.type		__assertfail,@function
